	.target	sm_100a

	.elftype	@"ET_EXEC"


//--------------------- .note.nv.tkinfo           --------------------------
	.section	.note.nv.tkinfo,"",@"SHT_NOTE"
	.sectionflags	@"SHF_NOTE_NV_TKINFO"
	.tkinfo
        /*0018*/ 	.word	0x00000002
        /*0030*/ 	.string	""
        /*0030*/ 	.string	"ptxas"
        /*0030*/ 	.string	"Cuda compilation tools, release 13.0, V13.0.88"
        /*0030*/ 	.string	"Build cuda_13.0.r13.0/compiler.36424714_0"
        /*0030*/ 	.string	"-arch sm_100a -m 64 "



//--------------------- .note.nv.cuinfo           --------------------------
	.section	.note.nv.cuinfo,"",@"SHT_NOTE"
	.sectionflags	@"SHF_NOTE_NV_CUINFO"
        /*0018*/ 	.short	0x0002
        /*001a*/ 	.short	0x0064
        /*001c*/ 	.short	0x0082
	.zero		2


//--------------------- .nv.info                  --------------------------
	.section	.nv.info,"",@"SHT_CUDA_INFO"
	.align	4


	//----- nvinfo : EIATTR_REGCOUNT
	.align		4
        /*0000*/ 	.byte	0x04, 0x2f
        /*0002*/ 	.short	(.L_29 - .L_28)
	.align		4
.L_28:
        /*0004*/ 	.word	index@(_Z25selective_scan_bwd_kernelI32Selective_Scan_bwd_kernel_traitsILi32ELi4ELb1ELb1ELb1ELb1ELb1EN3c104HalfEfEEv12SSMParamsBwd)
        /*0008*/ 	.word	0x00000080


	//----- nvinfo : EIATTR_FRAME_SIZE
	.align		4
.L_29:
        /*000c*/ 	.byte	0x04, 0x11
        /*000e*/ 	.short	(.L_31 - .L_30)
	.align		4
.L_30:
        /*0010*/ 	.word	index@(_Z25selective_scan_bwd_kernelI32Selective_Scan_bwd_kernel_traitsILi32ELi4ELb1ELb1ELb1ELb1ELb1EN3c104HalfEfEEv12SSMParamsBwd)
        /*0014*/ 	.word	0x00000000


	//----- nvinfo : EIATTR_REGCOUNT
	.align		4
.L_31:
        /*0018*/ 	.byte	0x04, 0x2f
        /*001a*/ 	.short	(.L_33 - .L_32)
	.align		4
.L_32:
        /*001c*/ 	.word	index@(_Z25selective_scan_bwd_kernelI32Selective_Scan_bwd_kernel_traitsILi32ELi4ELb1ELb1ELb1ELb1ELb0EN3c104HalfEfEEv12SSMParamsBwd)
        /*0020*/ 	.word	0x00000080


	//----- nvinfo : EIATTR_FRAME_SIZE
	.align		4
.L_33:
        /*0024*/ 	.byte	0x04, 0x11
        /*0026*/ 	.short	(.L_35 - .L_34)
	.align		4
.L_34:
        /*0028*/ 	.word	index@(_Z25selective_scan_bwd_kernelI32Selective_Scan_bwd_kernel_traitsILi32ELi4ELb1ELb1ELb1ELb1ELb0EN3c104HalfEfEEv12SSMParamsBwd)
        /*002c*/ 	.word	0x00000000


	//----- nvinfo : EIATTR_REGCOUNT
	.align		4
.L_35:
        /*0030*/ 	.byte	0x04, 0x2f
        /*0032*/ 	.short	(.L_37 - .L_36)
	.align		4
.L_36:
        /*0034*/ 	.word	index@(_Z25selective_scan_bwd_kernelI32Selective_Scan_bwd_kernel_traitsILi32ELi4ELb1ELb1ELb1ELb0ELb1EN3c104HalfEfEEv12SSMParamsBwd)
        /*0038*/ 	.word	0x0000007f


	//----- nvinfo : EIATTR_FRAME_SIZE
	.align		4
.L_37:
        /*003c*/ 	.byte	0x04, 0x11
        /*003e*/ 	.short	(.L_39 - .L_38)
	.align		4
.L_38:
        /*0040*/ 	.word	index@(_Z25selective_scan_bwd_kernelI32Selective_Scan_bwd_kernel_traitsILi32ELi4ELb1ELb1ELb1ELb0ELb1EN3c104HalfEfEEv12SSMParamsBwd)
        /*0044*/ 	.word	0x00000000


	//----- nvinfo : EIATTR_REGCOUNT
	.align		4
.L_39:
        /*0048*/ 	.byte	0x04, 0x2f
        /*004a*/ 	.short	(.L_41 - .L_40)
	.align		4
.L_40:
        /*004c*/ 	.word	index@(_Z25selective_scan_bwd_kernelI32Selective_Scan_bwd_kernel_traitsILi32ELi4ELb1ELb1ELb1ELb0ELb0EN3c104HalfEfEEv12SSMParamsBwd)
        /*0050*/ 	.word	0x0000007f


	//----- nvinfo : EIATTR_FRAME_SIZE
	.align		4
.L_41:
        /*0054*/ 	.byte	0x04, 0x11
        /*0056*/ 	.short	(.L_43 - .L_42)
	.align		4
.L_42:
        /*0058*/ 	.word	index@(_Z25selective_scan_bwd_kernelI32Selective_Scan_bwd_kernel_traitsILi32ELi4ELb1ELb1ELb1ELb0ELb0EN3c104HalfEfEEv12SSMParamsBwd)
        /*005c*/ 	.word	0x00000000


	//----- nvinfo : EIATTR_REGCOUNT
	.align		4
.L_43:
        /*0060*/ 	.byte	0x04, 0x2f
        /*0062*/ 	.short	(.L_45 - .L_44)
	.align		4
.L_44:
        /*0064*/ 	.word	index@(_Z25selective_scan_bwd_kernelI32Selective_Scan_bwd_kernel_traitsILi32ELi4ELb1ELb1ELb0ELb1ELb1EN3c104HalfEfEEv12SSMParamsBwd)
        /*0068*/ 	.word	0x0000007b


	//----- nvinfo : EIATTR_FRAME_SIZE
	.align		4
.L_45:
        /*006c*/ 	.byte	0x04, 0x11
        /*006e*/ 	.short	(.L_47 - .L_46)
	.align		4
.L_46:
        /*0070*/ 	.word	index@(_Z25selective_scan_bwd_kernelI32Selective_Scan_bwd_kernel_traitsILi32ELi4ELb1ELb1ELb0ELb1ELb1EN3c104HalfEfEEv12SSMParamsBwd)
        /*0074*/ 	.word	0x00000000


	//----- nvinfo : EIATTR_REGCOUNT
	.align		4
.L_47:
        /*0078*/ 	.byte	0x04, 0x2f
        /*007a*/ 	.short	(.L_49 - .L_48)
	.align		4
.L_48:
        /*007c*/ 	.word	index@(_Z25selective_scan_bwd_kernelI32Selective_Scan_bwd_kernel_traitsILi32ELi4ELb1ELb1ELb0ELb1ELb0EN3c104HalfEfEEv12SSMParamsBwd)
        /*0080*/ 	.word	0x0000007a


	//----- nvinfo : EIATTR_FRAME_SIZE
	.align		4
.L_49:
        /*0084*/ 	.byte	0x04, 0x11
        /*0086*/ 	.short	(.L_51 - .L_50)
	.align		4
.L_50:
        /*0088*/ 	.word	index@(_Z25selective_scan_bwd_kernelI32Selective_Scan_bwd_kernel_traitsILi32ELi4ELb1ELb1ELb0ELb1ELb0EN3c104HalfEfEEv12SSMParamsBwd)
        /*008c*/ 	.word	0x00000000


	//----- nvinfo : EIATTR_REGCOUNT
	.align		4
.L_51:
        /*0090*/ 	.byte	0x04, 0x2f
        /*0092*/ 	.short	(.L_53 - .L_52)
	.align		4
.L_52:
        /*0094*/ 	.word	index@(_Z25selective_scan_bwd_kernelI32Selective_Scan_bwd_kernel_traitsILi32ELi4ELb1ELb1ELb0ELb0ELb1EN3c104HalfEfEEv12SSMParamsBwd)
        /*0098*/ 	.word	0x0000007a


	//----- nvinfo : EIATTR_FRAME_SIZE
	.align		4
.L_53:
        /*009c*/ 	.byte	0x04, 0x11
        /*009e*/ 	.short	(.L_55 - .L_54)
	.align		4
.L_54:
        /*00a0*/ 	.word	index@(_Z25selective_scan_bwd_kernelI32Selective_Scan_bwd_kernel_traitsILi32ELi4ELb1ELb1ELb0ELb0ELb1EN3c104HalfEfEEv12SSMParamsBwd)
        /*00a4*/ 	.word	0x00000000


	//----- nvinfo : EIATTR_REGCOUNT
	.align		4
.L_55:
        /*00a8*/ 	.byte	0x04, 0x2f
        /*00aa*/ 	.short	(.L_57 - .L_56)
	.align		4
.L_56:
        /*00ac*/ 	.word	index@(_Z25selective_scan_bwd_kernelI32Selective_Scan_bwd_kernel_traitsILi32ELi4ELb1ELb1ELb0ELb0ELb0EN3c104HalfEfEEv12SSMParamsBwd)
        /*00b0*/ 	.word	0x0000007a


	//----- nvinfo : EIATTR_FRAME_SIZE
	.align		4
.L_57:
        /*00b4*/ 	.byte	0x04, 0x11
        /*00b6*/ 	.short	(.L_59 - .L_58)
	.align		4
.L_58:
        /*00b8*/ 	.word	index@(_Z25selective_scan_bwd_kernelI32Selective_Scan_bwd_kernel_traitsILi32ELi4ELb1ELb1ELb0ELb0ELb0EN3c104HalfEfEEv12SSMParamsBwd)
        /*00bc*/ 	.word	0x00000000


	//----- nvinfo : EIATTR_REGCOUNT
	.align		4
.L_59:
        /*00c0*/ 	.byte	0x04, 0x2f
        /*00c2*/ 	.short	(.L_61 - .L_60)
	.align		4
.L_60:
        /*00c4*/ 	.word	index@(_Z25selective_scan_bwd_kernelI32Selective_Scan_bwd_kernel_traitsILi32ELi4ELb1ELb0ELb1ELb1ELb1EN3c104HalfEfEEv12SSMParamsBwd)
        /*00c8*/ 	.word	0x00000079


	//----- nvinfo : EIATTR_FRAME_SIZE
	.align		4
.L_61:
        /*00cc*/ 	.byte	0x04, 0x11
        /*00ce*/ 	.short	(.L_63 - .L_62)
	.align		4
.L_62:
        /*00d0*/ 	.word	index@(_Z25selective_scan_bwd_kernelI32Selective_Scan_bwd_kernel_traitsILi32ELi4ELb1ELb0ELb1ELb1ELb1EN3c104HalfEfEEv12SSMParamsBwd)
        /*00d4*/ 	.word	0x00000000


	//----- nvinfo : EIATTR_REGCOUNT
	.align		4
.L_63:
        /*00d8*/ 	.byte	0x04, 0x2f
        /*00da*/ 	.short	(.L_65 - .L_64)
	.align		4
.L_64:
        /*00dc*/ 	.word	index@(_Z25selective_scan_bwd_kernelI32Selective_Scan_bwd_kernel_traitsILi32ELi4ELb1ELb0ELb1ELb1ELb0EN3c104HalfEfEEv12SSMParamsBwd)
        /*00e0*/ 	.word	0x0000007a


	//----- nvinfo : EIATTR_FRAME_SIZE
	.align		4
.L_65:
        /*00e4*/ 	.byte	0x04, 0x11
        /*00e6*/ 	.short	(.L_67 - .L_66)
	.align		4
.L_66:
        /*00e8*/ 	.word	index@(_Z25selective_scan_bwd_kernelI32Selective_Scan_bwd_kernel_traitsILi32ELi4ELb1ELb0ELb1ELb1ELb0EN3c104HalfEfEEv12SSMParamsBwd)
        /*00ec*/ 	.word	0x00000000


	//----- nvinfo : EIATTR_REGCOUNT
	.align		4
.L_67:
        /*00f0*/ 	.byte	0x04, 0x2f
        /*00f2*/ 	.short	(.L_69 - .L_68)
	.align		4
.L_68:
        /*00f4*/ 	.word	index@(_Z25selective_scan_bwd_kernelI32Selective_Scan_bwd_kernel_traitsILi32ELi4ELb1ELb0ELb1ELb0ELb1EN3c104HalfEfEEv12SSMParamsBwd)
        /*00f8*/ 	.word	0x00000079


	//----- nvinfo : EIATTR_FRAME_SIZE
	.align		4
.L_69:
        /*00fc*/ 	.byte	0x04, 0x11
        /*00fe*/ 	.short	(.L_71 - .L_70)
	.align		4
.L_70:
        /*0100*/ 	.word	index@(_Z25selective_scan_bwd_kernelI32Selective_Scan_bwd_kernel_traitsILi32ELi4ELb1ELb0ELb1ELb0ELb1EN3c104HalfEfEEv12SSMParamsBwd)
        /*0104*/ 	.word	0x00000000


	//----- nvinfo : EIATTR_REGCOUNT
	.align		4
.L_71:
        /*0108*/ 	.byte	0x04, 0x2f
        /*010a*/ 	.short	(.L_73 - .L_72)
	.align		4
.L_72:
        /*010c*/ 	.word	index@(_Z25selective_scan_bwd_kernelI32Selective_Scan_bwd_kernel_traitsILi32ELi4ELb1ELb0ELb1ELb0ELb0EN3c104HalfEfEEv12SSMParamsBwd)
        /*0110*/ 	.word	0x00000076


	//----- nvinfo : EIATTR_FRAME_SIZE
	.align		4
.L_73:
        /*0114*/ 	.byte	0x04, 0x11
        /*0116*/ 	.short	(.L_75 - .L_74)
	.align		4
.L_74:
        /*0118*/ 	.word	index@(_Z25selective_scan_bwd_kernelI32Selective_Scan_bwd_kernel_traitsILi32ELi4ELb1ELb0ELb1ELb0ELb0EN3c104HalfEfEEv12SSMParamsBwd)
        /*011c*/ 	.word	0x00000000


	//----- nvinfo : EIATTR_REGCOUNT
	.align		4
.L_75:
        /*0120*/ 	.byte	0x04, 0x2f
        /*0122*/ 	.short	(.L_77 - .L_76)
	.align		4
.L_76:
        /*0124*/ 	.word	index@(_Z25selective_scan_bwd_kernelI32Selective_Scan_bwd_kernel_traitsILi32ELi4ELb1ELb0ELb0ELb1ELb1EN3c104HalfEfEEv12SSMParamsBwd)
        /*0128*/ 	.word	0x00000060


	//----- nvinfo : EIATTR_FRAME_SIZE
	.align		4
.L_77:
        /*012c*/ 	.byte	0x04, 0x11
        /*012e*/ 	.short	(.L_79 - .L_78)
	.align		4
.L_78:
        /*0130*/ 	.word	index@(_Z25selective_scan_bwd_kernelI32Selective_Scan_bwd_kernel_traitsILi32ELi4ELb1ELb0ELb0ELb1ELb1EN3c104HalfEfEEv12SSMParamsBwd)
        /*0134*/ 	.word	0x00000000


	//----- nvinfo : EIATTR_REGCOUNT
	.align		4
.L_79:
        /*0138*/ 	.byte	0x04, 0x2f
        /*013a*/ 	.short	(.L_81 - .L_80)
	.align		4
.L_80:
        /*013c*/ 	.word	index@(_Z25selective_scan_bwd_kernelI32Selective_Scan_bwd_kernel_traitsILi32ELi4ELb1ELb0ELb0ELb1ELb0EN3c104HalfEfEEv12SSMParamsBwd)
        /*0140*/ 	.word	0x00000060


	//----- nvinfo : EIATTR_FRAME_SIZE
	.align		4
.L_81:
        /*0144*/ 	.byte	0x04, 0x11
        /*0146*/ 	.short	(.L_83 - .L_82)
	.align		4
.L_82:
        /*0148*/ 	.word	index@(_Z25selective_scan_bwd_kernelI32Selective_Scan_bwd_kernel_traitsILi32ELi4ELb1ELb0ELb0ELb1ELb0EN3c104HalfEfEEv12SSMParamsBwd)
        /*014c*/ 	.word	0x00000000


	//----- nvinfo : EIATTR_REGCOUNT
	.align		4
.L_83:
        /*0150*/ 	.byte	0x04, 0x2f
        /*0152*/ 	.short	(.L_85 - .L_84)
	.align		4
.L_84:
        /*0154*/ 	.word	index@(_Z25selective_scan_bwd_kernelI32Selective_Scan_bwd_kernel_traitsILi32ELi4ELb1ELb0ELb0ELb0ELb1EN3c104HalfEfEEv12SSMParamsBwd)
        /*0158*/ 	.word	0x0000005d


	//----- nvinfo : EIATTR_FRAME_SIZE
	.align		4
.L_85:
        /*015c*/ 	.byte	0x04, 0x11
        /*015e*/ 	.short	(.L_87 - .L_86)
	.align		4
.L_86:
        /*0160*/ 	.word	index@(_Z25selective_scan_bwd_kernelI32Selective_Scan_bwd_kernel_traitsILi32ELi4ELb1ELb0ELb0ELb0ELb1EN3c104HalfEfEEv12SSMParamsBwd)
        /*0164*/ 	.word	0x00000000


	//----- nvinfo : EIATTR_REGCOUNT
	.align		4
.L_87:
        /*0168*/ 	.byte	0x04, 0x2f
        /*016a*/ 	.short	(.L_89 - .L_88)
	.align		4
.L_88:
        /*016c*/ 	.word	index@(_Z25selective_scan_bwd_kernelI32Selective_Scan_bwd_kernel_traitsILi32ELi4ELb1ELb0ELb0ELb0ELb0EN3c104HalfEfEEv12SSMParamsBwd)
        /*0170*/ 	.word	0x0000005e


	//----- nvinfo : EIATTR_FRAME_SIZE
	.align		4
.L_89:
        /*0174*/ 	.byte	0x04, 0x11
        /*0176*/ 	.short	(.L_91 - .L_90)
	.align		4
.L_90:
        /*0178*/ 	.word	index@(_Z25selective_scan_bwd_kernelI32Selective_Scan_bwd_kernel_traitsILi32ELi4ELb1ELb0ELb0ELb0ELb0EN3c104HalfEfEEv12SSMParamsBwd)
        /*017c*/ 	.word	0x00000000


	//----- nvinfo : EIATTR_REGCOUNT
	.align		4
.L_91:
        /*0180*/ 	.byte	0x04, 0x2f
        /*0182*/ 	.short	(.L_93 - .L_92)
	.align		4
.L_92:
        /*0184*/ 	.word	index@(_Z25selective_scan_bwd_kernelI32Selective_Scan_bwd_kernel_traitsILi32ELi4ELb0ELb1ELb1ELb1ELb1EN3c104HalfEfEEv12SSMParamsBwd)
        /*0188*/ 	.word	0x00000084


	//----- nvinfo : EIATTR_FRAME_SIZE
	.align		4
.L_93:
        /*018c*/ 	.byte	0x04, 0x11
        /*018e*/ 	.short	(.L_95 - .L_94)
	.align		4
.L_94:
        /*0190*/ 	.word	index@(_Z25selective_scan_bwd_kernelI32Selective_Scan_bwd_kernel_traitsILi32ELi4ELb0ELb1ELb1ELb1ELb1EN3c104HalfEfEEv12SSMParamsBwd)
        /*0194*/ 	.word	0x00000000


	//----- nvinfo : EIATTR_REGCOUNT
	.align		4
.L_95:
        /*0198*/ 	.byte	0x04, 0x2f
        /*019a*/ 	.short	(.L_97 - .L_96)
	.align		4
.L_96:
        /*019c*/ 	.word	index@(_Z25selective_scan_bwd_kernelI32Selective_Scan_bwd_kernel_traitsILi32ELi4ELb0ELb1ELb1ELb1ELb0EN3c104HalfEfEEv12SSMParamsBwd)
        /*01a0*/ 	.word	0x00000086


	//----- nvinfo : EIATTR_FRAME_SIZE
	.align		4
.L_97:
        /*01a4*/ 	.byte	0x04, 0x11
        /*01a6*/ 	.short	(.L_99 - .L_98)
	.align		4
.L_98:
        /*01a8*/ 	.word	index@(_Z25selective_scan_bwd_kernelI32Selective_Scan_bwd_kernel_traitsILi32ELi4ELb0ELb1ELb1ELb1ELb0EN3c104HalfEfEEv12SSMParamsBwd)
        /*01ac*/ 	.word	0x00000000


	//----- nvinfo : EIATTR_REGCOUNT
	.align		4
.L_99:
        /*01b0*/ 	.byte	0x04, 0x2f
        /*01b2*/ 	.short	(.L_101 - .L_100)
	.align		4
.L_100:
        /*01b4*/ 	.word	index@(_Z25selective_scan_bwd_kernelI32Selective_Scan_bwd_kernel_traitsILi32ELi4ELb0ELb1ELb1ELb0ELb1EN3c104HalfEfEEv12SSMParamsBwd)
        /*01b8*/ 	.word	0x00000080


	//----- nvinfo : EIATTR_FRAME_SIZE
	.align		4
.L_101:
        /*01bc*/ 	.byte	0x04, 0x11
        /*01be*/ 	.short	(.L_103 - .L_102)
	.align		4
.L_102:
        /*01c0*/ 	.word	index@(_Z25selective_scan_bwd_kernelI32Selective_Scan_bwd_kernel_traitsILi32ELi4ELb0ELb1ELb1ELb0ELb1EN3c104HalfEfEEv12SSMParamsBwd)
        /*01c4*/ 	.word	0x00000000


	//----- nvinfo : EIATTR_REGCOUNT
	.align		4
.L_103:
        /*01c8*/ 	.byte	0x04, 0x2f
        /*01ca*/ 	.short	(.L_105 - .L_104)
	.align		4
.L_104:
        /*01cc*/ 	.word	index@(_Z25selective_scan_bwd_kernelI32Selective_Scan_bwd_kernel_traitsILi32ELi4ELb0ELb1ELb1ELb0ELb0EN3c104HalfEfEEv12SSMParamsBwd)
        /*01d0*/ 	.word	0x00000080


	//----- nvinfo : EIATTR_FRAME_SIZE
	.align		4
.L_105:
        /*01d4*/ 	.byte	0x04, 0x11
        /*01d6*/ 	.short	(.L_107 - .L_106)
	.align		4
.L_106:
        /*01d8*/ 	.word	index@(_Z25selective_scan_bwd_kernelI32Selective_Scan_bwd_kernel_traitsILi32ELi4ELb0ELb1ELb1ELb0ELb0EN3c104HalfEfEEv12SSMParamsBwd)
        /*01dc*/ 	.word	0x00000000


	//----- nvinfo : EIATTR_REGCOUNT
	.align		4
.L_107:
        /*01e0*/ 	.byte	0x04, 0x2f
        /*01e2*/ 	.short	(.L_109 - .L_108)
	.align		4
.L_108:
        /*01e4*/ 	.word	index@(_Z25selective_scan_bwd_kernelI32Selective_Scan_bwd_kernel_traitsILi32ELi4ELb0ELb1ELb0ELb1ELb1EN3c104HalfEfEEv12SSMParamsBwd)
        /*01e8*/ 	.word	0x0000007e


	//----- nvinfo : EIATTR_FRAME_SIZE
	.align		4
.L_109:
        /*01ec*/ 	.byte	0x04, 0x11
        /*01ee*/ 	.short	(.L_111 - .L_110)
	.align		4
.L_110:
        /*01f0*/ 	.word	index@(_Z25selective_scan_bwd_kernelI32Selective_Scan_bwd_kernel_traitsILi32ELi4ELb0ELb1ELb0ELb1ELb1EN3c104HalfEfEEv12SSMParamsBwd)
        /*01f4*/ 	.word	0x00000000


	//----- nvinfo : EIATTR_REGCOUNT
	.align		4
.L_111:
        /*01f8*/ 	.byte	0x04, 0x2f
        /*01fa*/ 	.short	(.L_113 - .L_112)
	.align		4
.L_112:
        /*01fc*/ 	.word	index@(_Z25selective_scan_bwd_kernelI32Selective_Scan_bwd_kernel_traitsILi32ELi4ELb0ELb1ELb0ELb1ELb0EN3c104HalfEfEEv12SSMParamsBwd)
        /*0200*/ 	.word	0x00000080


	//----- nvinfo : EIATTR_FRAME_SIZE
	.align		4
.L_113:
        /*0204*/ 	.byte	0x04, 0x11
        /*0206*/ 	.short	(.L_115 - .L_114)
	.align		4
.L_114:
        /*0208*/ 	.word	index@(_Z25selective_scan_bwd_kernelI32Selective_Scan_bwd_kernel_traitsILi32ELi4ELb0ELb1ELb0ELb1ELb0EN3c104HalfEfEEv12SSMParamsBwd)
        /*020c*/ 	.word	0x00000000


	//----- nvinfo : EIATTR_REGCOUNT
	.align		4
.L_115:
        /*0210*/ 	.byte	0x04, 0x2f
        /*0212*/ 	.short	(.L_117 - .L_116)
	.align		4
.L_116:
        /*0214*/ 	.word	index@(_Z25selective_scan_bwd_kernelI32Selective_Scan_bwd_kernel_traitsILi32ELi4ELb0ELb1ELb0ELb0ELb1EN3c104HalfEfEEv12SSMParamsBwd)
        /*0218*/ 	.word	0x0000007e


	//----- nvinfo : EIATTR_FRAME_SIZE
	.align		4
.L_117:
        /*021c*/ 	.byte	0x04, 0x11
        /*021e*/ 	.short	(.L_119 - .L_118)
	.align		4
.L_118:
        /*0220*/ 	.word	index@(_Z25selective_scan_bwd_kernelI32Selective_Scan_bwd_kernel_traitsILi32ELi4ELb0ELb1ELb0ELb0ELb1EN3c104HalfEfEEv12SSMParamsBwd)
        /*0224*/ 	.word	0x00000000


	//----- nvinfo : EIATTR_REGCOUNT
	.align		4
.L_119:
        /*0228*/ 	.byte	0x04, 0x2f
        /*022a*/ 	.short	(.L_121 - .L_120)
	.align		4
.L_120:
        /*022c*/ 	.word	index@(_Z25selective_scan_bwd_kernelI32Selective_Scan_bwd_kernel_traitsILi32ELi4ELb0ELb1ELb0ELb0ELb0EN3c104HalfEfEEv12SSMParamsBwd)
        /*0230*/ 	.word	0x0000007c


	//----- nvinfo : EIATTR_FRAME_SIZE
	.align		4
.L_121:
        /*0234*/ 	.byte	0x04, 0x11
        /*0236*/ 	.short	(.L_123 - .L_122)
	.align		4
.L_122:
        /*0238*/ 	.word	index@(_Z25selective_scan_bwd_kernelI32Selective_Scan_bwd_kernel_traitsILi32ELi4ELb0ELb1ELb0ELb0ELb0EN3c104HalfEfEEv12SSMParamsBwd)
        /*023c*/ 	.word	0x00000000


	//----- nvinfo : EIATTR_REGCOUNT
	.align		4
.L_123:
        /*0240*/ 	.byte	0x04, 0x2f
        /*0242*/ 	.short	(.L_125 - .L_124)
	.align		4
.L_124:
        /*0244*/ 	.word	index@(_Z25selective_scan_bwd_kernelI32Selective_Scan_bwd_kernel_traitsILi32ELi4ELb0ELb0ELb1ELb1ELb1EN3c104HalfEfEEv12SSMParamsBwd)
        /*0248*/ 	.word	0x0000007e


	//----- nvinfo : EIATTR_FRAME_SIZE
	.align		4
.L_125:
        /*024c*/ 	.byte	0x04, 0x11
        /*024e*/ 	.short	(.L_127 - .L_126)
	.align		4
.L_126:
        /*0250*/ 	.word	index@(_Z25selective_scan_bwd_kernelI32Selective_Scan_bwd_kernel_traitsILi32ELi4ELb0ELb0ELb1ELb1ELb1EN3c104HalfEfEEv12SSMParamsBwd)
        /*0254*/ 	.word	0x00000000


	//----- nvinfo : EIATTR_REGCOUNT
	.align		4
.L_127:
        /*0258*/ 	.byte	0x04, 0x2f
        /*025a*/ 	.short	(.L_129 - .L_128)
	.align		4
.L_128:
        /*025c*/ 	.word	index@(_Z25selective_scan_bwd_kernelI32Selective_Scan_bwd_kernel_traitsILi32ELi4ELb0ELb0ELb1ELb1ELb0EN3c104HalfEfEEv12SSMParamsBwd)
        /*0260*/ 	.word	0x0000007f


	//----- nvinfo : EIATTR_FRAME_SIZE
	.align		4
.L_129:
        /*0264*/ 	.byte	0x04, 0x11
        /*0266*/ 	.short	(.L_131 - .L_130)
	.align		4
.L_130:
        /*0268*/ 	.word	index@(_Z25selective_scan_bwd_kernelI32Selective_Scan_bwd_kernel_traitsILi32ELi4ELb0ELb0ELb1ELb1ELb0EN3c104HalfEfEEv12SSMParamsBwd)
        /*026c*/ 	.word	0x00000000


	//----- nvinfo : EIATTR_REGCOUNT
	.align		4
.L_131:
        /*0270*/ 	.byte	0x04, 0x2f
        /*0272*/ 	.short	(.L_133 - .L_132)
	.align		4
.L_132:
        /*0274*/ 	.word	index@(_Z25selective_scan_bwd_kernelI32Selective_Scan_bwd_kernel_traitsILi32ELi4ELb0ELb0ELb1ELb0ELb1EN3c104HalfEfEEv12SSMParamsBwd)
        /*0278*/ 	.word	0x0000007c


	//----- nvinfo : EIATTR_FRAME_SIZE
	.align		4
.L_133:
        /*027c*/ 	.byte	0x04, 0x11
        /*027e*/ 	.short	(.L_135 - .L_134)
	.align		4
.L_134:
        /*0280*/ 	.word	index@(_Z25selective_scan_bwd_kernelI32Selective_Scan_bwd_kernel_traitsILi32ELi4ELb0ELb0ELb1ELb0ELb1EN3c104HalfEfEEv12SSMParamsBwd)
        /*0284*/ 	.word	0x00000000


	//----- nvinfo : EIATTR_REGCOUNT
	.align		4
.L_135:
        /*0288*/ 	.byte	0x04, 0x2f
        /*028a*/ 	.short	(.L_137 - .L_136)
	.align		4
.L_136:
        /*028c*/ 	.word	index@(_Z25selective_scan_bwd_kernelI32Selective_Scan_bwd_kernel_traitsILi32ELi4ELb0ELb0ELb1ELb0ELb0EN3c104HalfEfEEv12SSMParamsBwd)
        /*0290*/ 	.word	0x0000007d


	//----- nvinfo : EIATTR_FRAME_SIZE
	.align		4
.L_137:
        /*0294*/ 	.byte	0x04, 0x11
        /*0296*/ 	.short	(.L_139 - .L_138)
	.align		4
.L_138:
        /*0298*/ 	.word	index@(_Z25selective_scan_bwd_kernelI32Selective_Scan_bwd_kernel_traitsILi32ELi4ELb0ELb0ELb1ELb0ELb0EN3c104HalfEfEEv12SSMParamsBwd)
        /*029c*/ 	.word	0x00000000


	//----- nvinfo : EIATTR_REGCOUNT
	.align		4
.L_139:
        /*02a0*/ 	.byte	0x04, 0x2f
        /*02a2*/ 	.short	(.L_141 - .L_140)
	.align		4
.L_140:
        /*02a4*/ 	.word	index@(_Z25selective_scan_bwd_kernelI32Selective_Scan_bwd_kernel_traitsILi32ELi4ELb0ELb0ELb0ELb1ELb1EN3c104HalfEfEEv12SSMParamsBwd)
        /*02a8*/ 	.word	0x00000068


	//----- nvinfo : EIATTR_FRAME_SIZE
	.align		4
.L_141:
        /*02ac*/ 	.byte	0x04, 0x11
        /*02ae*/ 	.short	(.L_143 - .L_142)
	.align		4
.L_142:
        /*02b0*/ 	.word	index@(_Z25selective_scan_bwd_kernelI32Selective_Scan_bwd_kernel_traitsILi32ELi4ELb0ELb0ELb0ELb1ELb1EN3c104HalfEfEEv12SSMParamsBwd)
        /*02b4*/ 	.word	0x00000000


	//----- nvinfo : EIATTR_REGCOUNT
	.align		4
.L_143:
        /*02b8*/ 	.byte	0x04, 0x2f
        /*02ba*/ 	.short	(.L_145 - .L_144)
	.align		4
.L_144:
        /*02bc*/ 	.word	index@(_Z25selective_scan_bwd_kernelI32Selective_Scan_bwd_kernel_traitsILi32ELi4ELb0ELb0ELb0ELb1ELb0EN3c104HalfEfEEv12SSMParamsBwd)
        /*02c0*/ 	.word	0x00000068


	//----- nvinfo : EIATTR_FRAME_SIZE
	.align		4
.L_145:
        /*02c4*/ 	.byte	0x04, 0x11
        /*02c6*/ 	.short	(.L_147 - .L_146)
	.align		4
.L_146:
        /*02c8*/ 	.word	index@(_Z25selective_scan_bwd_kernelI32Selective_Scan_bwd_kernel_traitsILi32ELi4ELb0ELb0ELb0ELb1ELb0EN3c104HalfEfEEv12SSMParamsBwd)
        /*02cc*/ 	.word	0x00000000


	//----- nvinfo : EIATTR_REGCOUNT
	.align		4
.L_147:
        /*02d0*/ 	.byte	0x04, 0x2f
        /*02d2*/ 	.short	(.L_149 - .L_148)
	.align		4
.L_148:
        /*02d4*/ 	.word	index@(_Z25selective_scan_bwd_kernelI32Selective_Scan_bwd_kernel_traitsILi32ELi4ELb0ELb0ELb0ELb0ELb1EN3c104HalfEfEEv12SSMParamsBwd)
        /*02d8*/ 	.word	0x00000063


	//----- nvinfo : EIATTR_FRAME_SIZE
	.align		4
.L_149:
        /*02dc*/ 	.byte	0x04, 0x11
        /*02de*/ 	.short	(.L_151 - .L_150)
	.align		4
.L_150:
        /*02e0*/ 	.word	index@(_Z25selective_scan_bwd_kernelI32Selective_Scan_bwd_kernel_traitsILi32ELi4ELb0ELb0ELb0ELb0ELb1EN3c104HalfEfEEv12SSMParamsBwd)
        /*02e4*/ 	.word	0x00000000


	//----- nvinfo : EIATTR_REGCOUNT
	.align		4
.L_151:
        /*02e8*/ 	.byte	0x04, 0x2f
        /*02ea*/ 	.short	(.L_153 - .L_152)
	.align		4
.L_152:
        /*02ec*/ 	.word	index@(_Z25selective_scan_bwd_kernelI32Selective_Scan_bwd_kernel_traitsILi32ELi4ELb0ELb0ELb0ELb0ELb0EN3c104HalfEfEEv12SSMParamsBwd)
        /*02f0*/ 	.word	0x00000064


	//----- nvinfo : EIATTR_FRAME_SIZE
	.align		4
.L_153:
        /*02f4*/ 	.byte	0x04, 0x11
        /*02f6*/ 	.short	(.L_155 - .L_154)
	.align		4
.L_154:
        /*02f8*/ 	.word	index@(_Z25selective_scan_bwd_kernelI32Selective_Scan_bwd_kernel_traitsILi32ELi4ELb0ELb0ELb0ELb0ELb0EN3c104HalfEfEEv12SSMParamsBwd)
        /*02fc*/ 	.word	0x00000000


	//----- nvinfo : EIATTR_REGCOUNT
	.align		4
.L_155:
        /*0300*/ 	.byte	0x04, 0x2f
        /*0302*/ 	.short	(.L_157 - .L_156)
	.align		4
.L_156:
        /*0304*/ 	.word	index@(_Z25selective_scan_bwd_kernelI32Selective_Scan_bwd_kernel_traitsILi32ELi8ELb1ELb1ELb1ELb1ELb1EN3c104HalfEfEEv12SSMParamsBwd)
        /*0308*/ 	.word	0x000000b3


	//----- nvinfo : EIATTR_FRAME_SIZE
	.align		4
.L_157:
        /*030c*/ 	.byte	0x04, 0x11
        /*030e*/ 	.short	(.L_159 - .L_158)
	.align		4
.L_158:
        /*0310*/ 	.word	index@(_Z25selective_scan_bwd_kernelI32Selective_Scan_bwd_kernel_traitsILi32ELi8ELb1ELb1ELb1ELb1ELb1EN3c104HalfEfEEv12SSMParamsBwd)
        /*0314*/ 	.word	0x00000000


	//----- nvinfo : EIATTR_REGCOUNT
	.align		4
.L_159:
        /*0318*/ 	.byte	0x04, 0x2f
        /*031a*/ 	.short	(.L_161 - .L_160)
	.align		4
.L_160:
        /*031c*/ 	.word	index@(_Z25selective_scan_bwd_kernelI32Selective_Scan_bwd_kernel_traitsILi32ELi8ELb1ELb1ELb1ELb1ELb0EN3c104HalfEfEEv12SSMParamsBwd)
        /*0320*/ 	.word	0x000000bd


	//----- nvinfo : EIATTR_FRAME_SIZE
	.align		4
.L_161:
        /*0324*/ 	.byte	0x04, 0x11
        /*0326*/ 	.short	(.L_163 - .L_162)
	.align		4
.L_162:
        /*0328*/ 	.word	index@(_Z25selective_scan_bwd_kernelI32Selective_Scan_bwd_kernel_traitsILi32ELi8ELb1ELb1ELb1ELb1ELb0EN3c104HalfEfEEv12SSMParamsBwd)
        /*032c*/ 	.word	0x00000000


	//----- nvinfo : EIATTR_REGCOUNT
	.align		4
.L_163:
        /*0330*/ 	.byte	0x04, 0x2f
        /*0332*/ 	.short	(.L_165 - .L_164)
	.align		4
.L_164:
        /*0334*/ 	.word	index@(_Z25selective_scan_bwd_kernelI32Selective_Scan_bwd_kernel_traitsILi32ELi8ELb1ELb1ELb1ELb0ELb1EN3c104HalfEfEEv12SSMParamsBwd)
        /*0338*/ 	.word	0x000000b5


	//----- nvinfo : EIATTR_FRAME_SIZE
	.align		4
.L_165:
        /*033c*/ 	.byte	0x04, 0x11
        /*033e*/ 	.short	(.L_167 - .L_166)
	.align		4
.L_166:
        /*0340*/ 	.word	index@(_Z25selective_scan_bwd_kernelI32Selective_Scan_bwd_kernel_traitsILi32ELi8ELb1ELb1ELb1ELb0ELb1EN3c104HalfEfEEv12SSMParamsBwd)
        /*0344*/ 	.word	0x00000000


	//----- nvinfo : EIATTR_REGCOUNT
	.align		4
.L_167:
        /*0348*/ 	.byte	0x04, 0x2f
        /*034a*/ 	.short	(.L_169 - .L_168)
	.align		4
.L_168:
        /*034c*/ 	.word	index@(_Z25selective_scan_bwd_kernelI32Selective_Scan_bwd_kernel_traitsILi32ELi8ELb1ELb1ELb1ELb0ELb0EN3c104HalfEfEEv12SSMParamsBwd)
        /*0350*/ 	.word	0x000000b2


	//----- nvinfo : EIATTR_FRAME_SIZE
	.align		4
.L_169:
        /*0354*/ 	.byte	0x04, 0x11
        /*0356*/ 	.short	(.L_171 - .L_170)
	.align		4
.L_170:
        /*0358*/ 	.word	index@(_Z25selective_scan_bwd_kernelI32Selective_Scan_bwd_kernel_traitsILi32ELi8ELb1ELb1ELb1ELb0ELb0EN3c104HalfEfEEv12SSMParamsBwd)
        /*035c*/ 	.word	0x00000000


	//----- nvinfo : EIATTR_REGCOUNT
	.align		4
.L_171:
        /*0360*/ 	.byte	0x04, 0x2f
        /*0362*/ 	.short	(.L_173 - .L_172)
	.align		4
.L_172:
        /*0364*/ 	.word	index@(_Z25selective_scan_bwd_kernelI32Selective_Scan_bwd_kernel_traitsILi32ELi8ELb1ELb1ELb0ELb1ELb1EN3c104HalfEfEEv12SSMParamsBwd)
        /*0368*/ 	.word	0x000000a8


	//----- nvinfo : EIATTR_FRAME_SIZE
	.align		4
.L_173:
        /*036c*/ 	.byte	0x04, 0x11
        /*036e*/ 	.short	(.L_175 - .L_174)
	.align		4
.L_174:
        /*0370*/ 	.word	index@(_Z25selective_scan_bwd_kernelI32Selective_Scan_bwd_kernel_traitsILi32ELi8ELb1ELb1ELb0ELb1ELb1EN3c104HalfEfEEv12SSMParamsBwd)
        /*0374*/ 	.word	0x00000000


	//----- nvinfo : EIATTR_REGCOUNT
	.align		4
.L_175:
        /*0378*/ 	.byte	0x04, 0x2f
        /*037a*/ 	.short	(.L_177 - .L_176)
	.align		4
.L_176:
        /*037c*/ 	.word	index@(_Z25selective_scan_bwd_kernelI32Selective_Scan_bwd_kernel_traitsILi32ELi8ELb1ELb1ELb0ELb1ELb0EN3c104HalfEfEEv12SSMParamsBwd)
        /*0380*/ 	.word	0x000000a7


	//----- nvinfo : EIATTR_FRAME_SIZE
	.align		4
.L_177:
        /*0384*/ 	.byte	0x04, 0x11
        /*0386*/ 	.short	(.L_179 - .L_178)
	.align		4
.L_178:
        /*0388*/ 	.word	index@(_Z25selective_scan_bwd_kernelI32Selective_Scan_bwd_kernel_traitsILi32ELi8ELb1ELb1ELb0ELb1ELb0EN3c104HalfEfEEv12SSMParamsBwd)
        /*038c*/ 	.word	0x00000000


	//----- nvinfo : EIATTR_REGCOUNT
	.align		4
.L_179:
        /*0390*/ 	.byte	0x04, 0x2f
        /*0392*/ 	.short	(.L_181 - .L_180)
	.align		4
.L_180:
        /*0394*/ 	.word	index@(_Z25selective_scan_bwd_kernelI32Selective_Scan_bwd_kernel_traitsILi32ELi8ELb1ELb1ELb0ELb0ELb1EN3c104HalfEfEEv12SSMParamsBwd)
        /*0398*/ 	.word	0x000000a8


	//----- nvinfo : EIATTR_FRAME_SIZE
	.align		4
.L_181:
        /*039c*/ 	.byte	0x04, 0x11
        /*039e*/ 	.short	(.L_183 - .L_182)
	.align		4
.L_182:
        /*03a0*/ 	.word	index@(_Z25selective_scan_bwd_kernelI32Selective_Scan_bwd_kernel_traitsILi32ELi8ELb1ELb1ELb0ELb0ELb1EN3c104HalfEfEEv12SSMParamsBwd)
        /*03a4*/ 	.word	0x00000000


	//----- nvinfo : EIATTR_REGCOUNT
	.align		4
.L_183:
        /*03a8*/ 	.byte	0x04, 0x2f
        /*03aa*/ 	.short	(.L_185 - .L_184)
	.align		4
.L_184:
        /*03ac*/ 	.word	index@(_Z25selective_scan_bwd_kernelI32Selective_Scan_bwd_kernel_traitsILi32ELi8ELb1ELb1ELb0ELb0ELb0EN3c104HalfEfEEv12SSMParamsBwd)
        /*03b0*/ 	.word	0x000000a7


	//----- nvinfo : EIATTR_FRAME_SIZE
	.align		4
.L_185:
        /*03b4*/ 	.byte	0x04, 0x11
        /*03b6*/ 	.short	(.L_187 - .L_186)
	.align		4
.L_186:
        /*03b8*/ 	.word	index@(_Z25selective_scan_bwd_kernelI32Selective_Scan_bwd_kernel_traitsILi32ELi8ELb1ELb1ELb0ELb0ELb0EN3c104HalfEfEEv12SSMParamsBwd)
        /*03bc*/ 	.word	0x00000000


	//----- nvinfo : EIATTR_REGCOUNT
	.align		4
.L_187:
        /*03c0*/ 	.byte	0x04, 0x2f
        /*03c2*/ 	.short	(.L_189 - .L_188)
	.align		4
.L_188:
        /*03c4*/ 	.word	index@(_Z25selective_scan_bwd_kernelI32Selective_Scan_bwd_kernel_traitsILi32ELi8ELb1ELb0ELb1ELb1ELb1EN3c104HalfEfEEv12SSMParamsBwd)
        /*03c8*/ 	.word	0x000000a6


	//----- nvinfo : EIATTR_FRAME_SIZE
	.align		4
.L_189:
        /*03cc*/ 	.byte	0x04, 0x11
        /*03ce*/ 	.short	(.L_191 - .L_190)
	.align		4
.L_190:
        /*03d0*/ 	.word	index@(_Z25selective_scan_bwd_kernelI32Selective_Scan_bwd_kernel_traitsILi32ELi8ELb1ELb0ELb1ELb1ELb1EN3c104HalfEfEEv12SSMParamsBwd)
        /*03d4*/ 	.word	0x00000000


	//----- nvinfo : EIATTR_REGCOUNT
	.align		4
.L_191:
        /*03d8*/ 	.byte	0x04, 0x2f
        /*03da*/ 	.short	(.L_193 - .L_192)
	.align		4
.L_192:
        /*03dc*/ 	.word	index@(_Z25selective_scan_bwd_kernelI32Selective_Scan_bwd_kernel_traitsILi32ELi8ELb1ELb0ELb1ELb1ELb0EN3c104HalfEfEEv12SSMParamsBwd)
        /*03e0*/ 	.word	0x000000a7


	//----- nvinfo : EIATTR_FRAME_SIZE
	.align		4
.L_193:
        /*03e4*/ 	.byte	0x04, 0x11
        /*03e6*/ 	.short	(.L_195 - .L_194)
	.align		4
.L_194:
        /*03e8*/ 	.word	index@(_Z25selective_scan_bwd_kernelI32Selective_Scan_bwd_kernel_traitsILi32ELi8ELb1ELb0ELb1ELb1ELb0EN3c104HalfEfEEv12SSMParamsBwd)
        /*03ec*/ 	.word	0x00000000


	//----- nvinfo : EIATTR_REGCOUNT
	.align		4
.L_195:
        /*03f0*/ 	.byte	0x04, 0x2f
        /*03f2*/ 	.short	(.L_197 - .L_196)
	.align		4
.L_196:
        /*03f4*/ 	.word	index@(_Z25selective_scan_bwd_kernelI32Selective_Scan_bwd_kernel_traitsILi32ELi8ELb1ELb0ELb1ELb0ELb1EN3c104HalfEfEEv12SSMParamsBwd)
        /*03f8*/ 	.word	0x000000a3


	//----- nvinfo : EIATTR_FRAME_SIZE
	.align		4
.L_197:
        /*03fc*/ 	.byte	0x04, 0x11
        /*03fe*/ 	.short	(.L_199 - .L_198)
	.align		4
.L_198:
        /*0400*/ 	.word	index@(_Z25selective_scan_bwd_kernelI32Selective_Scan_bwd_kernel_traitsILi32ELi8ELb1ELb0ELb1ELb0ELb1EN3c104HalfEfEEv12SSMParamsBwd)
        /*0404*/ 	.word	0x00000000


	//----- nvinfo : EIATTR_REGCOUNT
	.align		4
.L_199:
        /*0408*/ 	.byte	0x04, 0x2f
        /*040a*/ 	.short	(.L_201 - .L_200)
	.align		4
.L_200:
        /*040c*/ 	.word	index@(_Z25selective_scan_bwd_kernelI32Selective_Scan_bwd_kernel_traitsILi32ELi8ELb1ELb0ELb1ELb0ELb0EN3c104HalfEfEEv12SSMParamsBwd)
        /*0410*/ 	.word	0x000000a3


	//----- nvinfo : EIATTR_FRAME_SIZE
	.align		4
.L_201:
        /*0414*/ 	.byte	0x04, 0x11
        /*0416*/ 	.short	(.L_203 - .L_202)
	.align		4
.L_202:
        /*0418*/ 	.word	index@(_Z25selective_scan_bwd_kernelI32Selective_Scan_bwd_kernel_traitsILi32ELi8ELb1ELb0ELb1ELb0ELb0EN3c104HalfEfEEv12SSMParamsBwd)
        /*041c*/ 	.word	0x00000000


	//----- nvinfo : EIATTR_REGCOUNT
	.align		4
.L_203:
        /*0420*/ 	.byte	0x04, 0x2f
        /*0422*/ 	.short	(.L_205 - .L_204)
	.align		4
.L_204:
        /*0424*/ 	.word	index@(_Z25selective_scan_bwd_kernelI32Selective_Scan_bwd_kernel_traitsILi32ELi8ELb1ELb0ELb0ELb1ELb1EN3c104HalfEfEEv12SSMParamsBwd)
        /*0428*/ 	.word	0x00000083


	//----- nvinfo : EIATTR_FRAME_SIZE
	.align		4
.L_205:
        /*042c*/ 	.byte	0x04, 0x11
        /*042e*/ 	.short	(.L_207 - .L_206)
	.align		4
.L_206:
        /*0430*/ 	.word	index@(_Z25selective_scan_bwd_kernelI32Selective_Scan_bwd_kernel_traitsILi32ELi8ELb1ELb0ELb0ELb1ELb1EN3c104HalfEfEEv12SSMParamsBwd)
        /*0434*/ 	.word	0x00000000


	//----- nvinfo : EIATTR_REGCOUNT
	.align		4
.L_207:
        /*0438*/ 	.byte	0x04, 0x2f
        /*043a*/ 	.short	(.L_209 - .L_208)
	.align		4
.L_208:
        /*043c*/ 	.word	index@(_Z25selective_scan_bwd_kernelI32Selective_Scan_bwd_kernel_traitsILi32ELi8ELb1ELb0ELb0ELb1ELb0EN3c104HalfEfEEv12SSMParamsBwd)
        /*0440*/ 	.word	0x00000087


	//----- nvinfo : EIATTR_FRAME_SIZE
	.align		4
.L_209:
        /*0444*/ 	.byte	0x04, 0x11
        /*0446*/ 	.short	(.L_211 - .L_210)
	.align		4
.L_210:
        /*0448*/ 	.word	index@(_Z25selective_scan_bwd_kernelI32Selective_Scan_bwd_kernel_traitsILi32ELi8ELb1ELb0ELb0ELb1ELb0EN3c104HalfEfEEv12SSMParamsBwd)
        /*044c*/ 	.word	0x00000000


	//----- nvinfo : EIATTR_REGCOUNT
	.align		4
.L_211:
        /*0450*/ 	.byte	0x04, 0x2f
        /*0452*/ 	.short	(.L_213 - .L_212)
	.align		4
.L_212:
        /*0454*/ 	.word	index@(_Z25selective_scan_bwd_kernelI32Selective_Scan_bwd_kernel_traitsILi32ELi8ELb1ELb0ELb0ELb0ELb1EN3c104HalfEfEEv12SSMParamsBwd)
        /*0458*/ 	.word	0x00000080


	//----- nvinfo : EIATTR_FRAME_SIZE
	.align		4
.L_213:
        /*045c*/ 	.byte	0x04, 0x11
        /*045e*/ 	.short	(.L_215 - .L_214)
	.align		4
.L_214:
        /*0460*/ 	.word	index@(_Z25selective_scan_bwd_kernelI32Selective_Scan_bwd_kernel_traitsILi32ELi8ELb1ELb0ELb0ELb0ELb1EN3c104HalfEfEEv12SSMParamsBwd)
        /*0464*/ 	.word	0x00000000


	//----- nvinfo : EIATTR_REGCOUNT
	.align		4
.L_215:
        /*0468*/ 	.byte	0x04, 0x2f
        /*046a*/ 	.short	(.L_217 - .L_216)
	.align		4
.L_216:
        /*046c*/ 	.word	index@(_Z25selective_scan_bwd_kernelI32Selective_Scan_bwd_kernel_traitsILi32ELi8ELb1ELb0ELb0ELb0ELb0EN3c104HalfEfEEv12SSMParamsBwd)
        /*0470*/ 	.word	0x00000080


	//----- nvinfo : EIATTR_FRAME_SIZE
	.align		4
.L_217:
        /*0474*/ 	.byte	0x04, 0x11
        /*0476*/ 	.short	(.L_219 - .L_218)
	.align		4
.L_218:
        /*0478*/ 	.word	index@(_Z25selective_scan_bwd_kernelI32Selective_Scan_bwd_kernel_traitsILi32ELi8ELb1ELb0ELb0ELb0ELb0EN3c104HalfEfEEv12SSMParamsBwd)
        /*047c*/ 	.word	0x00000000


	//----- nvinfo : EIATTR_REGCOUNT
	.align		4
.L_219:
        /*0480*/ 	.byte	0x04, 0x2f
        /*0482*/ 	.short	(.L_221 - .L_220)
	.align		4
.L_220:
        /*0484*/ 	.word	index@(_Z25selective_scan_bwd_kernelI32Selective_Scan_bwd_kernel_traitsILi32ELi8ELb0ELb1ELb1ELb1ELb1EN3c104HalfEfEEv12SSMParamsBwd)
        /*0488*/ 	.word	0x000000c4


	//----- nvinfo : EIATTR_FRAME_SIZE
	.align		4
.L_221:
        /*048c*/ 	.byte	0x04, 0x11
        /*048e*/ 	.short	(.L_223 - .L_222)
	.align		4
.L_222:
        /*0490*/ 	.word	index@(_Z25selective_scan_bwd_kernelI32Selective_Scan_bwd_kernel_traitsILi32ELi8ELb0ELb1ELb1ELb1ELb1EN3c104HalfEfEEv12SSMParamsBwd)
        /*0494*/ 	.word	0x00000000


	//----- nvinfo : EIATTR_REGCOUNT
	.align		4
.L_223:
        /*0498*/ 	.byte	0x04, 0x2f
        /*049a*/ 	.short	(.L_225 - .L_224)
	.align		4
.L_224:
        /*049c*/ 	.word	index@(_Z25selective_scan_bwd_kernelI32Selective_Scan_bwd_kernel_traitsILi32ELi8ELb0ELb1ELb1ELb1ELb0EN3c104HalfEfEEv12SSMParamsBwd)
        /*04a0*/ 	.word	0x000000ce


	//----- nvinfo : EIATTR_FRAME_SIZE
	.align		4
.L_225:
        /*04a4*/ 	.byte	0x04, 0x11
        /*04a6*/ 	.short	(.L_227 - .L_226)
	.align		4
.L_226:
        /*04a8*/ 	.word	index@(_Z25selective_scan_bwd_kernelI32Selective_Scan_bwd_kernel_traitsILi32ELi8ELb0ELb1ELb1ELb1ELb0EN3c104HalfEfEEv12SSMParamsBwd)
        /*04ac*/ 	.word	0x00000000


	//----- nvinfo : EIATTR_REGCOUNT
	.align		4
.L_227:
        /*04b0*/ 	.byte	0x04, 0x2f
        /*04b2*/ 	.short	(.L_229 - .L_228)
	.align		4
.L_228:
        /*04b4*/ 	.word	index@(_Z25selective_scan_bwd_kernelI32Selective_Scan_bwd_kernel_traitsILi32ELi8ELb0ELb1ELb1ELb0ELb1EN3c104HalfEfEEv12SSMParamsBwd)
        /*04b8*/ 	.word	0x000000c0


	//----- nvinfo : EIATTR_FRAME_SIZE
	.align		4
.L_229:
        /*04bc*/ 	.byte	0x04, 0x11
        /*04be*/ 	.short	(.L_231 - .L_230)
	.align		4
.L_230:
        /*04c0*/ 	.word	index@(_Z25selective_scan_bwd_kernelI32Selective_Scan_bwd_kernel_traitsILi32ELi8ELb0ELb1ELb1ELb0ELb1EN3c104HalfEfEEv12SSMParamsBwd)
        /*04c4*/ 	.word	0x00000000


	//----- nvinfo : EIATTR_REGCOUNT
	.align		4
.L_231:
        /*04c8*/ 	.byte	0x04, 0x2f
        /*04ca*/ 	.short	(.L_233 - .L_232)
	.align		4
.L_232:
        /*04cc*/ 	.word	index@(_Z25selective_scan_bwd_kernelI32Selective_Scan_bwd_kernel_traitsILi32ELi8ELb0ELb1ELb1ELb0ELb0EN3c104HalfEfEEv12SSMParamsBwd)
        /*04d0*/ 	.word	0x000000c2


	//----- nvinfo : EIATTR_FRAME_SIZE
	.align		4
.L_233:
        /*04d4*/ 	.byte	0x04, 0x11
        /*04d6*/ 	.short	(.L_235 - .L_234)
	.align		4
.L_234:
        /*04d8*/ 	.word	index@(_Z25selective_scan_bwd_kernelI32Selective_Scan_bwd_kernel_traitsILi32ELi8ELb0ELb1ELb1ELb0ELb0EN3c104HalfEfEEv12SSMParamsBwd)
        /*04dc*/ 	.word	0x00000000


	//----- nvinfo : EIATTR_REGCOUNT
	.align		4
.L_235:
        /*04e0*/ 	.byte	0x04, 0x2f
        /*04e2*/ 	.short	(.L_237 - .L_236)
	.align		4
.L_236:
        /*04e4*/ 	.word	index@(_Z25selective_scan_bwd_kernelI32Selective_Scan_bwd_kernel_traitsILi32ELi8ELb0ELb1ELb0ELb1ELb1EN3c104HalfEfEEv12SSMParamsBwd)
        /*04e8*/ 	.word	0x000000bd


	//----- nvinfo : EIATTR_FRAME_SIZE
	.align		4
.L_237:
        /*04ec*/ 	.byte	0x04, 0x11
        /*04ee*/ 	.short	(.L_239 - .L_238)
	.align		4
.L_238:
        /*04f0*/ 	.word	index@(_Z25selective_scan_bwd_kernelI32Selective_Scan_bwd_kernel_traitsILi32ELi8ELb0ELb1ELb0ELb1ELb1EN3c104HalfEfEEv12SSMParamsBwd)
        /*04f4*/ 	.word	0x00000000


	//----- nvinfo : EIATTR_REGCOUNT
	.align		4
.L_239:
        /*04f8*/ 	.byte	0x04, 0x2f
        /*04fa*/ 	.short	(.L_241 - .L_240)
	.align		4
.L_240:
        /*04fc*/ 	.word	index@(_Z25selective_scan_bwd_kernelI32Selective_Scan_bwd_kernel_traitsILi32ELi8ELb0ELb1ELb0ELb1ELb0EN3c104HalfEfEEv12SSMParamsBwd)
        /*0500*/ 	.word	0x000000c3


	//----- nvinfo : EIATTR_FRAME_SIZE
	.align		4
.L_241:
        /*0504*/ 	.byte	0x04, 0x11
        /*0506*/ 	.short	(.L_243 - .L_242)
	.align		4
.L_242:
        /*0508*/ 	.word	index@(_Z25selective_scan_bwd_kernelI32Selective_Scan_bwd_kernel_traitsILi32ELi8ELb0ELb1ELb0ELb1ELb0EN3c104HalfEfEEv12SSMParamsBwd)
        /*050c*/ 	.word	0x00000000


	//----- nvinfo : EIATTR_REGCOUNT
	.align		4
.L_243:
        /*0510*/ 	.byte	0x04, 0x2f
        /*0512*/ 	.short	(.L_245 - .L_244)
	.align		4
.L_244:
        /*0514*/ 	.word	index@(_Z25selective_scan_bwd_kernelI32Selective_Scan_bwd_kernel_traitsILi32ELi8ELb0ELb1ELb0ELb0ELb1EN3c104HalfEfEEv12SSMParamsBwd)
        /*0518*/ 	.word	0x000000bc


	//----- nvinfo : EIATTR_FRAME_SIZE
	.align		4
.L_245:
        /*051c*/ 	.byte	0x04, 0x11
        /*051e*/ 	.short	(.L_247 - .L_246)
	.align		4
.L_246:
        /*0520*/ 	.word	index@(_Z25selective_scan_bwd_kernelI32Selective_Scan_bwd_kernel_traitsILi32ELi8ELb0ELb1ELb0ELb0ELb1EN3c104HalfEfEEv12SSMParamsBwd)
        /*0524*/ 	.word	0x00000000


	//----- nvinfo : EIATTR_REGCOUNT
	.align		4
.L_247:
        /*0528*/ 	.byte	0x04, 0x2f
        /*052a*/ 	.short	(.L_249 - .L_248)
	.align		4
.L_248:
        /*052c*/ 	.word	index@(_Z25selective_scan_bwd_kernelI32Selective_Scan_bwd_kernel_traitsILi32ELi8ELb0ELb1ELb0ELb0ELb0EN3c104HalfEfEEv12SSMParamsBwd)
        /*0530*/ 	.word	0x000000b8


	//----- nvinfo : EIATTR_FRAME_SIZE
	.align		4
.L_249:
        /*0534*/ 	.byte	0x04, 0x11
        /*0536*/ 	.short	(.L_251 - .L_250)
	.align		4
.L_250:
        /*0538*/ 	.word	index@(_Z25selective_scan_bwd_kernelI32Selective_Scan_bwd_kernel_traitsILi32ELi8ELb0ELb1ELb0ELb0ELb0EN3c104HalfEfEEv12SSMParamsBwd)
        /*053c*/ 	.word	0x00000000


	//----- nvinfo : EIATTR_REGCOUNT
	.align		4
.L_251:
        /*0540*/ 	.byte	0x04, 0x2f
        /*0542*/ 	.short	(.L_253 - .L_252)
	.align		4
.L_252:
        /*0544*/ 	.word	index@(_Z25selective_scan_bwd_kernelI32Selective_Scan_bwd_kernel_traitsILi32ELi8ELb0ELb0ELb1ELb1ELb1EN3c104HalfEfEEv12SSMParamsBwd)
        /*0548*/ 	.word	0x000000ba


	//----- nvinfo : EIATTR_FRAME_SIZE
	.align		4
.L_253:
        /*054c*/ 	.byte	0x04, 0x11
        /*054e*/ 	.short	(.L_255 - .L_254)
	.align		4
.L_254:
        /*0550*/ 	.word	index@(_Z25selective_scan_bwd_kernelI32Selective_Scan_bwd_kernel_traitsILi32ELi8ELb0ELb0ELb1ELb1ELb1EN3c104HalfEfEEv12SSMParamsBwd)
        /*0554*/ 	.word	0x00000000


	//----- nvinfo : EIATTR_REGCOUNT
	.align		4
.L_255:
        /*0558*/ 	.byte	0x04, 0x2f
        /*055a*/ 	.short	(.L_257 - .L_256)
	.align		4
.L_256:
        /*055c*/ 	.word	index@(_Z25selective_scan_bwd_kernelI32Selective_Scan_bwd_kernel_traitsILi32ELi8ELb0ELb0ELb1ELb1ELb0EN3c104HalfEfEEv12SSMParamsBwd)
        /*0560*/ 	.word	0x000000b8


	//----- nvinfo : EIATTR_FRAME_SIZE
	.align		4
.L_257:
        /*0564*/ 	.byte	0x04, 0x11
        /*0566*/ 	.short	(.L_259 - .L_258)
	.align		4
.L_258:
        /*0568*/ 	.word	index@(_Z25selective_scan_bwd_kernelI32Selective_Scan_bwd_kernel_traitsILi32ELi8ELb0ELb0ELb1ELb1ELb0EN3c104HalfEfEEv12SSMParamsBwd)
        /*056c*/ 	.word	0x00000000


	//----- nvinfo : EIATTR_REGCOUNT
	.align		4
.L_259:
        /*0570*/ 	.byte	0x04, 0x2f
        /*0572*/ 	.short	(.L_261 - .L_260)
	.align		4
.L_260:
        /*0574*/ 	.word	index@(_Z25selective_scan_bwd_kernelI32Selective_Scan_bwd_kernel_traitsILi32ELi8ELb0ELb0ELb1ELb0ELb1EN3c104HalfEfEEv12SSMParamsBwd)
        /*0578*/ 	.word	0x000000b2


	//----- nvinfo : EIATTR_FRAME_SIZE
	.align		4
.L_261:
        /*057c*/ 	.byte	0x04, 0x11
        /*057e*/ 	.short	(.L_263 - .L_262)
	.align		4
.L_262:
        /*0580*/ 	.word	index@(_Z25selective_scan_bwd_kernelI32Selective_Scan_bwd_kernel_traitsILi32ELi8ELb0ELb0ELb1ELb0ELb1EN3c104HalfEfEEv12SSMParamsBwd)
        /*0584*/ 	.word	0x00000000


	//----- nvinfo : EIATTR_REGCOUNT
	.align		4
.L_263:
        /*0588*/ 	.byte	0x04, 0x2f
        /*058a*/ 	.short	(.L_265 - .L_264)
	.align		4
.L_264:
        /*058c*/ 	.word	index@(_Z25selective_scan_bwd_kernelI32Selective_Scan_bwd_kernel_traitsILi32ELi8ELb0ELb0ELb1ELb0ELb0EN3c104HalfEfEEv12SSMParamsBwd)
        /*0590*/ 	.word	0x000000b2


	//----- nvinfo : EIATTR_FRAME_SIZE
	.align		4
.L_265:
        /*0594*/ 	.byte	0x04, 0x11
        /*0596*/ 	.short	(.L_267 - .L_266)
	.align		4
.L_266:
        /*0598*/ 	.word	index@(_Z25selective_scan_bwd_kernelI32Selective_Scan_bwd_kernel_traitsILi32ELi8ELb0ELb0ELb1ELb0ELb0EN3c104HalfEfEEv12SSMParamsBwd)
        /*059c*/ 	.word	0x00000000


	//----- nvinfo : EIATTR_REGCOUNT
	.align		4
.L_267:
        /*05a0*/ 	.byte	0x04, 0x2f
        /*05a2*/ 	.short	(.L_269 - .L_268)
	.align		4
.L_268:
        /*05a4*/ 	.word	index@(_Z25selective_scan_bwd_kernelI32Selective_Scan_bwd_kernel_traitsILi32ELi8ELb0ELb0ELb0ELb1ELb1EN3c104HalfEfEEv12SSMParamsBwd)
        /*05a8*/ 	.word	0x00000097


	//----- nvinfo : EIATTR_FRAME_SIZE
	.align		4
.L_269:
        /*05ac*/ 	.byte	0x04, 0x11
        /*05ae*/ 	.short	(.L_271 - .L_270)
	.align		4
.L_270:
        /*05b0*/ 	.word	index@(_Z25selective_scan_bwd_kernelI32Selective_Scan_bwd_kernel_traitsILi32ELi8ELb0ELb0ELb0ELb1ELb1EN3c104HalfEfEEv12SSMParamsBwd)
        /*05b4*/ 	.word	0x00000000


	//----- nvinfo : EIATTR_REGCOUNT
	.align		4
.L_271:
        /*05b8*/ 	.byte	0x04, 0x2f
        /*05ba*/ 	.short	(.L_273 - .L_272)
	.align		4
.L_272:
        /*05bc*/ 	.word	index@(_Z25selective_scan_bwd_kernelI32Selective_Scan_bwd_kernel_traitsILi32ELi8ELb0ELb0ELb0ELb1ELb0EN3c104HalfEfEEv12SSMParamsBwd)
        /*05c0*/ 	.word	0x00000097


	//----- nvinfo : EIATTR_FRAME_SIZE
	.align		4
.L_273:
        /*05c4*/ 	.byte	0x04, 0x11
        /*05c6*/ 	.short	(.L_275 - .L_274)
	.align		4
.L_274:
        /*05c8*/ 	.word	index@(_Z25selective_scan_bwd_kernelI32Selective_Scan_bwd_kernel_traitsILi32ELi8ELb0ELb0ELb0ELb1ELb0EN3c104HalfEfEEv12SSMParamsBwd)
        /*05cc*/ 	.word	0x00000000


	//----- nvinfo : EIATTR_REGCOUNT
	.align		4
.L_275:
        /*05d0*/ 	.byte	0x04, 0x2f
        /*05d2*/ 	.short	(.L_277 - .L_276)
	.align		4
.L_276:
        /*05d4*/ 	.word	index@(_Z25selective_scan_bwd_kernelI32Selective_Scan_bwd_kernel_traitsILi32ELi8ELb0ELb0ELb0ELb0ELb1EN3c104HalfEfEEv12SSMParamsBwd)
        /*05d8*/ 	.word	0x00000093


	//----- nvinfo : EIATTR_FRAME_SIZE
	.align		4
.L_277:
        /*05dc*/ 	.byte	0x04, 0x11
        /*05de*/ 	.short	(.L_279 - .L_278)
	.align		4
.L_278:
        /*05e0*/ 	.word	index@(_Z25selective_scan_bwd_kernelI32Selective_Scan_bwd_kernel_traitsILi32ELi8ELb0ELb0ELb0ELb0ELb1EN3c104HalfEfEEv12SSMParamsBwd)
        /*05e4*/ 	.word	0x00000000


	//----- nvinfo : EIATTR_REGCOUNT
	.align		4
.L_279:
        /*05e8*/ 	.byte	0x04, 0x2f
        /*05ea*/ 	.short	(.L_281 - .L_280)
	.align		4
.L_280:
        /*05ec*/ 	.word	index@(_Z25selective_scan_bwd_kernelI32Selective_Scan_bwd_kernel_traitsILi32ELi8ELb0ELb0ELb0ELb0ELb0EN3c104HalfEfEEv12SSMParamsBwd)
        /*05f0*/ 	.word	0x00000092


	//----- nvinfo : EIATTR_FRAME_SIZE
	.align		4
.L_281:
        /*05f4*/ 	.byte	0x04, 0x11
        /*05f6*/ 	.short	(.L_283 - .L_282)
	.align		4
.L_282:
        /*05f8*/ 	.word	index@(_Z25selective_scan_bwd_kernelI32Selective_Scan_bwd_kernel_traitsILi32ELi8ELb0ELb0ELb0ELb0ELb0EN3c104HalfEfEEv12SSMParamsBwd)
        /*05fc*/ 	.word	0x00000000


	//----- nvinfo : EIATTR_REGCOUNT
	.align		4
.L_283:
        /*0600*/ 	.byte	0x04, 0x2f
        /*0602*/ 	.short	(.L_285 - .L_284)
	.align		4
.L_284:
        /*0604*/ 	.word	index@(_Z25selective_scan_bwd_kernelI32Selective_Scan_bwd_kernel_traitsILi32ELi16ELb1ELb1ELb1ELb1ELb1EN3c104HalfEfEEv12SSMParamsBwd)
        /*0608*/ 	.word	0x000000f8


	//----- nvinfo : EIATTR_FRAME_SIZE
	.align		4
.L_285:
        /*060c*/ 	.byte	0x04, 0x11
        /*060e*/ 	.short	(.L_287 - .L_286)
	.align		4
.L_286:
        /*0610*/ 	.word	index@(_Z25selective_scan_bwd_kernelI32Selective_Scan_bwd_kernel_traitsILi32ELi16ELb1ELb1ELb1ELb1ELb1EN3c104HalfEfEEv12SSMParamsBwd)
        /*0614*/ 	.word	0x00000000


	//----- nvinfo : EIATTR_REGCOUNT
	.align		4
.L_287:
        /*0618*/ 	.byte	0x04, 0x2f
        /*061a*/ 	.short	(.L_289 - .L_288)
	.align		4
.L_288:
        /*061c*/ 	.word	index@(_Z25selective_scan_bwd_kernelI32Selective_Scan_bwd_kernel_traitsILi32ELi16ELb1ELb1ELb1ELb1ELb0EN3c104HalfEfEEv12SSMParamsBwd)
        /*0620*/ 	.word	0x000000fe


	//----- nvinfo : EIATTR_FRAME_SIZE
	.align		4
.L_289:
        /*0624*/ 	.byte	0x04, 0x11
        /*0626*/ 	.short	(.L_291 - .L_290)
	.align		4
.L_290:
        /*0628*/ 	.word	index@(_Z25selective_scan_bwd_kernelI32Selective_Scan_bwd_kernel_traitsILi32ELi16ELb1ELb1ELb1ELb1ELb0EN3c104HalfEfEEv12SSMParamsBwd)
        /*062c*/ 	.word	0x00000000


	//----- nvinfo : EIATTR_REGCOUNT
	.align		4
.L_291:
        /*0630*/ 	.byte	0x04, 0x2f
        /*0632*/ 	.short	(.L_293 - .L_292)
	.align		4
.L_292:
        /*0634*/ 	.word	index@(_Z25selective_scan_bwd_kernelI32Selective_Scan_bwd_kernel_traitsILi32ELi16ELb1ELb1ELb1ELb0ELb1EN3c104HalfEfEEv12SSMParamsBwd)
        /*0638*/ 	.word	0x000000fe


	//----- nvinfo : EIATTR_FRAME_SIZE
	.align		4
.L_293:
        /*063c*/ 	.byte	0x04, 0x11
        /*063e*/ 	.short	(.L_295 - .L_294)
	.align		4
.L_294:
        /*0640*/ 	.word	index@(_Z25selective_scan_bwd_kernelI32Selective_Scan_bwd_kernel_traitsILi32ELi16ELb1ELb1ELb1ELb0ELb1EN3c104HalfEfEEv12SSMParamsBwd)
        /*0644*/ 	.word	0x00000000


	//----- nvinfo : EIATTR_REGCOUNT
	.align		4
.L_295:
        /*0648*/ 	.byte	0x04, 0x2f
        /*064a*/ 	.short	(.L_297 - .L_296)
	.align		4
.L_296:
        /*064c*/ 	.word	index@(_Z25selective_scan_bwd_kernelI32Selective_Scan_bwd_kernel_traitsILi32ELi16ELb1ELb1ELb1ELb0ELb0EN3c104HalfEfEEv12SSMParamsBwd)
        /*0650*/ 	.word	0x000000fe


	//----- nvinfo : EIATTR_FRAME_SIZE
	.align		4
.L_297:
        /*0654*/ 	.byte	0x04, 0x11
        /*0656*/ 	.short	(.L_299 - .L_298)
	.align		4
.L_298:
        /*0658*/ 	.word	index@(_Z25selective_scan_bwd_kernelI32Selective_Scan_bwd_kernel_traitsILi32ELi16ELb1ELb1ELb1ELb0ELb0EN3c104HalfEfEEv12SSMParamsBwd)
        /*065c*/ 	.word	0x00000000


	//----- nvinfo : EIATTR_REGCOUNT
	.align		4
.L_299:
        /*0660*/ 	.byte	0x04, 0x2f
        /*0662*/ 	.short	(.L_301 - .L_300)
	.align		4
.L_300:
        /*0664*/ 	.word	index@(_Z25selective_scan_bwd_kernelI32Selective_Scan_bwd_kernel_traitsILi32ELi16ELb1ELb1ELb0ELb1ELb1EN3c104HalfEfEEv12SSMParamsBwd)
        /*0668*/ 	.word	0x000000f5


	//----- nvinfo : EIATTR_FRAME_SIZE
	.align		4
.L_301:
        /*066c*/ 	.byte	0x04, 0x11
        /*066e*/ 	.short	(.L_303 - .L_302)
	.align		4
.L_302:
        /*0670*/ 	.word	index@(_Z25selective_scan_bwd_kernelI32Selective_Scan_bwd_kernel_traitsILi32ELi16ELb1ELb1ELb0ELb1ELb1EN3c104HalfEfEEv12SSMParamsBwd)
        /*0674*/ 	.word	0x00000000


	//----- nvinfo : EIATTR_REGCOUNT
	.align		4
.L_303:
        /*0678*/ 	.byte	0x04, 0x2f
        /*067a*/ 	.short	(.L_305 - .L_304)
	.align		4
.L_304:
        /*067c*/ 	.word	index@(_Z25selective_scan_bwd_kernelI32Selective_Scan_bwd_kernel_traitsILi32ELi16ELb1ELb1ELb0ELb1ELb0EN3c104HalfEfEEv12SSMParamsBwd)
        /*0680*/ 	.word	0x000000f6


	//----- nvinfo : EIATTR_FRAME_SIZE
	.align		4
.L_305:
        /*0684*/ 	.byte	0x04, 0x11
        /*0686*/ 	.short	(.L_307 - .L_306)
	.align		4
.L_306:
        /*0688*/ 	.word	index@(_Z25selective_scan_bwd_kernelI32Selective_Scan_bwd_kernel_traitsILi32ELi16ELb1ELb1ELb0ELb1ELb0EN3c104HalfEfEEv12SSMParamsBwd)
        /*068c*/ 	.word	0x00000000


	//----- nvinfo : EIATTR_REGCOUNT
	.align		4
.L_307:
        /*0690*/ 	.byte	0x04, 0x2f
        /*0692*/ 	.short	(.L_309 - .L_308)
	.align		4
.L_308:
        /*0694*/ 	.word	index@(_Z25selective_scan_bwd_kernelI32Selective_Scan_bwd_kernel_traitsILi32ELi16ELb1ELb1ELb0ELb0ELb1EN3c104HalfEfEEv12SSMParamsBwd)
        /*0698*/ 	.word	0x000000f0


	//----- nvinfo : EIATTR_FRAME_SIZE
	.align		4
.L_309:
        /*069c*/ 	.byte	0x04, 0x11
        /*069e*/ 	.short	(.L_311 - .L_310)
	.align		4
.L_310:
        /*06a0*/ 	.word	index@(_Z25selective_scan_bwd_kernelI32Selective_Scan_bwd_kernel_traitsILi32ELi16ELb1ELb1ELb0ELb0ELb1EN3c104HalfEfEEv12SSMParamsBwd)
        /*06a4*/ 	.word	0x00000000


	//----- nvinfo : EIATTR_REGCOUNT
	.align		4
.L_311:
        /*06a8*/ 	.byte	0x04, 0x2f
        /*06aa*/ 	.short	(.L_313 - .L_312)
	.align		4
.L_312:
        /*06ac*/ 	.word	index@(_Z25selective_scan_bwd_kernelI32Selective_Scan_bwd_kernel_traitsILi32ELi16ELb1ELb1ELb0ELb0ELb0EN3c104HalfEfEEv12SSMParamsBwd)
        /*06b0*/ 	.word	0x000000f8


	//----- nvinfo : EIATTR_FRAME_SIZE
	.align		4
.L_313:
        /*06b4*/ 	.byte	0x04, 0x11
        /*06b6*/ 	.short	(.L_315 - .L_314)
	.align		4
.L_314:
        /*06b8*/ 	.word	index@(_Z25selective_scan_bwd_kernelI32Selective_Scan_bwd_kernel_traitsILi32ELi16ELb1ELb1ELb0ELb0ELb0EN3c104HalfEfEEv12SSMParamsBwd)
        /*06bc*/ 	.word	0x00000000


	//----- nvinfo : EIATTR_REGCOUNT
	.align		4
.L_315:
        /*06c0*/ 	.byte	0x04, 0x2f
        /*06c2*/ 	.short	(.L_317 - .L_316)
	.align		4
.L_316:
        /*06c4*/ 	.word	index@(_Z25selective_scan_bwd_kernelI32Selective_Scan_bwd_kernel_traitsILi32ELi16ELb1ELb0ELb1ELb1ELb1EN3c104HalfEfEEv12SSMParamsBwd)
        /*06c8*/ 	.word	0x000000d8


	//----- nvinfo : EIATTR_FRAME_SIZE
	.align		4
.L_317:
        /*06cc*/ 	.byte	0x04, 0x11
        /*06ce*/ 	.short	(.L_319 - .L_318)
	.align		4
.L_318:
        /*06d0*/ 	.word	index@(_Z25selective_scan_bwd_kernelI32Selective_Scan_bwd_kernel_traitsILi32ELi16ELb1ELb0ELb1ELb1ELb1EN3c104HalfEfEEv12SSMParamsBwd)
        /*06d4*/ 	.word	0x00000000


	//----- nvinfo : EIATTR_REGCOUNT
	.align		4
.L_319:
        /*06d8*/ 	.byte	0x04, 0x2f
        /*06da*/ 	.short	(.L_321 - .L_320)
	.align		4
.L_320:
        /*06dc*/ 	.word	index@(_Z25selective_scan_bwd_kernelI32Selective_Scan_bwd_kernel_traitsILi32ELi16ELb1ELb0ELb1ELb1ELb0EN3c104HalfEfEEv12SSMParamsBwd)
        /*06e0*/ 	.word	0x000000d9


	//----- nvinfo : EIATTR_FRAME_SIZE
	.align		4
.L_321:
        /*06e4*/ 	.byte	0x04, 0x11
        /*06e6*/ 	.short	(.L_323 - .L_322)
	.align		4
.L_322:
        /*06e8*/ 	.word	index@(_Z25selective_scan_bwd_kernelI32Selective_Scan_bwd_kernel_traitsILi32ELi16ELb1ELb0ELb1ELb1ELb0EN3c104HalfEfEEv12SSMParamsBwd)
        /*06ec*/ 	.word	0x00000000


	//----- nvinfo : EIATTR_REGCOUNT
	.align		4
.L_323:
        /*06f0*/ 	.byte	0x04, 0x2f
        /*06f2*/ 	.short	(.L_325 - .L_324)
	.align		4
.L_324:
        /*06f4*/ 	.word	index@(_Z25selective_scan_bwd_kernelI32Selective_Scan_bwd_kernel_traitsILi32ELi16ELb1ELb0ELb1ELb0ELb1EN3c104HalfEfEEv12SSMParamsBwd)
        /*06f8*/ 	.word	0x000000d6


	//----- nvinfo : EIATTR_FRAME_SIZE
	.align		4
.L_325:
        /*06fc*/ 	.byte	0x04, 0x11
        /*06fe*/ 	.short	(.L_327 - .L_326)
	.align		4
.L_326:
        /*0700*/ 	.word	index@(_Z25selective_scan_bwd_kernelI32Selective_Scan_bwd_kernel_traitsILi32ELi16ELb1ELb0ELb1ELb0ELb1EN3c104HalfEfEEv12SSMParamsBwd)
        /*0704*/ 	.word	0x00000000


	//----- nvinfo : EIATTR_REGCOUNT
	.align		4
.L_327:
        /*0708*/ 	.byte	0x04, 0x2f
        /*070a*/ 	.short	(.L_329 - .L_328)
	.align		4
.L_328:
        /*070c*/ 	.word	index@(_Z25selective_scan_bwd_kernelI32Selective_Scan_bwd_kernel_traitsILi32ELi16ELb1ELb0ELb1ELb0ELb0EN3c104HalfEfEEv12SSMParamsBwd)
        /*0710*/ 	.word	0x000000f0


	//----- nvinfo : EIATTR_FRAME_SIZE
	.align		4
.L_329:
        /*0714*/ 	.byte	0x04, 0x11
        /*0716*/ 	.short	(.L_331 - .L_330)
	.align		4
.L_330:
        /*0718*/ 	.word	index@(_Z25selective_scan_bwd_kernelI32Selective_Scan_bwd_kernel_traitsILi32ELi16ELb1ELb0ELb1ELb0ELb0EN3c104HalfEfEEv12SSMParamsBwd)
        /*071c*/ 	.word	0x00000000


	//----- nvinfo : EIATTR_REGCOUNT
	.align		4
.L_331:
        /*0720*/ 	.byte	0x04, 0x2f
        /*0722*/ 	.short	(.L_333 - .L_332)
	.align		4
.L_332:
        /*0724*/ 	.word	index@(_Z25selective_scan_bwd_kernelI32Selective_Scan_bwd_kernel_traitsILi32ELi16ELb1ELb0ELb0ELb1ELb1EN3c104HalfEfEEv12SSMParamsBwd)
        /*0728*/ 	.word	0x000000cd


	//----- nvinfo : EIATTR_FRAME_SIZE
	.align		4
.L_333:
        /*072c*/ 	.byte	0x04, 0x11
        /*072e*/ 	.short	(.L_335 - .L_334)
	.align		4
.L_334:
        /*0730*/ 	.word	index@(_Z25selective_scan_bwd_kernelI32Selective_Scan_bwd_kernel_traitsILi32ELi16ELb1ELb0ELb0ELb1ELb1EN3c104HalfEfEEv12SSMParamsBwd)
        /*0734*/ 	.word	0x00000000


	//----- nvinfo : EIATTR_REGCOUNT
	.align		4
.L_335:
        /*0738*/ 	.byte	0x04, 0x2f
        /*073a*/ 	.short	(.L_337 - .L_336)
	.align		4
.L_336:
        /*073c*/ 	.word	index@(_Z25selective_scan_bwd_kernelI32Selective_Scan_bwd_kernel_traitsILi32ELi16ELb1ELb0ELb0ELb1ELb0EN3c104HalfEfEEv12SSMParamsBwd)
        /*0740*/ 	.word	0x000000cf


	//----- nvinfo : EIATTR_FRAME_SIZE
	.align		4
.L_337:
        /*0744*/ 	.byte	0x04, 0x11
        /*0746*/ 	.short	(.L_339 - .L_338)
	.align		4
.L_338:
        /*0748*/ 	.word	index@(_Z25selective_scan_bwd_kernelI32Selective_Scan_bwd_kernel_traitsILi32ELi16ELb1ELb0ELb0ELb1ELb0EN3c104HalfEfEEv12SSMParamsBwd)
        /*074c*/ 	.word	0x00000000


	//----- nvinfo : EIATTR_REGCOUNT
	.align		4
.L_339:
        /*0750*/ 	.byte	0x04, 0x2f
        /*0752*/ 	.short	(.L_341 - .L_340)
	.align		4
.L_340:
        /*0754*/ 	.word	index@(_Z25selective_scan_bwd_kernelI32Selective_Scan_bwd_kernel_traitsILi32ELi16ELb1ELb0ELb0ELb0ELb1EN3c104HalfEfEEv12SSMParamsBwd)
        /*0758*/ 	.word	0x000000cf


	//----- nvinfo : EIATTR_FRAME_SIZE
	.align		4
.L_341:
        /*075c*/ 	.byte	0x04, 0x11
        /*075e*/ 	.short	(.L_343 - .L_342)
	.align		4
.L_342:
        /*0760*/ 	.word	index@(_Z25selective_scan_bwd_kernelI32Selective_Scan_bwd_kernel_traitsILi32ELi16ELb1ELb0ELb0ELb0ELb1EN3c104HalfEfEEv12SSMParamsBwd)
        /*0764*/ 	.word	0x00000000


	//----- nvinfo : EIATTR_REGCOUNT
	.align		4
.L_343:
        /*0768*/ 	.byte	0x04, 0x2f
        /*076a*/ 	.short	(.L_345 - .L_344)
	.align		4
.L_344:
        /*076c*/ 	.word	index@(_Z25selective_scan_bwd_kernelI32Selective_Scan_bwd_kernel_traitsILi32ELi16ELb1ELb0ELb0ELb0ELb0EN3c104HalfEfEEv12SSMParamsBwd)
        /*0770*/ 	.word	0x000000cb


	//----- nvinfo : EIATTR_FRAME_SIZE
	.align		4
.L_345:
        /*0774*/ 	.byte	0x04, 0x11
        /*0776*/ 	.short	(.L_347 - .L_346)
	.align		4
.L_346:
        /*0778*/ 	.word	index@(_Z25selective_scan_bwd_kernelI32Selective_Scan_bwd_kernel_traitsILi32ELi16ELb1ELb0ELb0ELb0ELb0EN3c104HalfEfEEv12SSMParamsBwd)
        /*077c*/ 	.word	0x00000000


	//----- nvinfo : EIATTR_REGCOUNT
	.align		4
.L_347:
        /*0780*/ 	.byte	0x04, 0x2f
        /*0782*/ 	.short	(.L_349 - .L_348)
	.align		4
.L_348:
        /*0784*/ 	.word	index@(_Z25selective_scan_bwd_kernelI32Selective_Scan_bwd_kernel_traitsILi32ELi16ELb0ELb1ELb1ELb1ELb1EN3c104HalfEfEEv12SSMParamsBwd)
        /*0788*/ 	.word	0x000000fe


	//----- nvinfo : EIATTR_FRAME_SIZE
	.align		4
.L_349:
        /*078c*/ 	.byte	0x04, 0x11
        /*078e*/ 	.short	(.L_351 - .L_350)
	.align		4
.L_350:
        /*0790*/ 	.word	index@(_Z25selective_scan_bwd_kernelI32Selective_Scan_bwd_kernel_traitsILi32ELi16ELb0ELb1ELb1ELb1ELb1EN3c104HalfEfEEv12SSMParamsBwd)
        /*0794*/ 	.word	0x00000000


	//----- nvinfo : EIATTR_REGCOUNT
	.align		4
.L_351:
        /*0798*/ 	.byte	0x04, 0x2f
        /*079a*/ 	.short	(.L_353 - .L_352)
	.align		4
.L_352:
        /*079c*/ 	.word	index@(_Z25selective_scan_bwd_kernelI32Selective_Scan_bwd_kernel_traitsILi32ELi16ELb0ELb1ELb1ELb1ELb0EN3c104HalfEfEEv12SSMParamsBwd)
        /*07a0*/ 	.word	0x000000fe


	//----- nvinfo : EIATTR_FRAME_SIZE
	.align		4
.L_353:
        /*07a4*/ 	.byte	0x04, 0x11
        /*07a6*/ 	.short	(.L_355 - .L_354)
	.align		4
.L_354:
        /*07a8*/ 	.word	index@(_Z25selective_scan_bwd_kernelI32Selective_Scan_bwd_kernel_traitsILi32ELi16ELb0ELb1ELb1ELb1ELb0EN3c104HalfEfEEv12SSMParamsBwd)
        /*07ac*/ 	.word	0x00000000


	//----- nvinfo : EIATTR_REGCOUNT
	.align		4
.L_355:
        /*07b0*/ 	.byte	0x04, 0x2f
        /*07b2*/ 	.short	(.L_357 - .L_356)
	.align		4
.L_356:
        /*07b4*/ 	.word	index@(_Z25selective_scan_bwd_kernelI32Selective_Scan_bwd_kernel_traitsILi32ELi16ELb0ELb1ELb1ELb0ELb1EN3c104HalfEfEEv12SSMParamsBwd)
        /*07b8*/ 	.word	0x000000fe


	//----- nvinfo : EIATTR_FRAME_SIZE
	.align		4
.L_357:
        /*07bc*/ 	.byte	0x04, 0x11
        /*07be*/ 	.short	(.L_359 - .L_358)
	.align		4
.L_358:
        /*07c0*/ 	.word	index@(_Z25selective_scan_bwd_kernelI32Selective_Scan_bwd_kernel_traitsILi32ELi16ELb0ELb1ELb1ELb0ELb1EN3c104HalfEfEEv12SSMParamsBwd)
        /*07c4*/ 	.word	0x00000000


	//----- nvinfo : EIATTR_REGCOUNT
	.align		4
.L_359:
        /*07c8*/ 	.byte	0x04, 0x2f
        /*07ca*/ 	.short	(.L_361 - .L_360)
	.align		4
.L_360:
        /*07cc*/ 	.word	index@(_Z25selective_scan_bwd_kernelI32Selective_Scan_bwd_kernel_traitsILi32ELi16ELb0ELb1ELb1ELb0ELb0EN3c104HalfEfEEv12SSMParamsBwd)
        /*07d0*/ 	.word	0x000000fe


	//----- nvinfo : EIATTR_FRAME_SIZE
	.align		4
.L_361:
        /*07d4*/ 	.byte	0x04, 0x11
        /*07d6*/ 	.short	(.L_363 - .L_362)
	.align		4
.L_362:
        /*07d8*/ 	.word	index@(_Z25selective_scan_bwd_kernelI32Selective_Scan_bwd_kernel_traitsILi32ELi16ELb0ELb1ELb1ELb0ELb0EN3c104HalfEfEEv12SSMParamsBwd)
        /*07dc*/ 	.word	0x00000000


	//----- nvinfo : EIATTR_REGCOUNT
	.align		4
.L_363:
        /*07e0*/ 	.byte	0x04, 0x2f
        /*07e2*/ 	.short	(.L_365 - .L_364)
	.align		4
.L_364:
        /*07e4*/ 	.word	index@(_Z25selective_scan_bwd_kernelI32Selective_Scan_bwd_kernel_traitsILi32ELi16ELb0ELb1ELb0ELb1ELb1EN3c104HalfEfEEv12SSMParamsBwd)
        /*07e8*/ 	.word	0x000000f7


	//----- nvinfo : EIATTR_FRAME_SIZE
	.align		4
.L_365:
        /*07ec*/ 	.byte	0x04, 0x11
        /*07ee*/ 	.short	(.L_367 - .L_366)
	.align		4
.L_366:
        /*07f0*/ 	.word	index@(_Z25selective_scan_bwd_kernelI32Selective_Scan_bwd_kernel_traitsILi32ELi16ELb0ELb1ELb0ELb1ELb1EN3c104HalfEfEEv12SSMParamsBwd)
        /*07f4*/ 	.word	0x00000000


	//----- nvinfo : EIATTR_REGCOUNT
	.align		4
.L_367:
        /*07f8*/ 	.byte	0x04, 0x2f
        /*07fa*/ 	.short	(.L_369 - .L_368)
	.align		4
.L_368:
        /*07fc*/ 	.word	index@(_Z25selective_scan_bwd_kernelI32Selective_Scan_bwd_kernel_traitsILi32ELi16ELb0ELb1ELb0ELb1ELb0EN3c104HalfEfEEv12SSMParamsBwd)
        /*0800*/ 	.word	0x000000e9


	//----- nvinfo : EIATTR_FRAME_SIZE
	.align		4
.L_369:
        /*0804*/ 	.byte	0x04, 0x11
        /*0806*/ 	.short	(.L_371 - .L_370)
	.align		4
.L_370:
        /*0808*/ 	.word	index@(_Z25selective_scan_bwd_kernelI32Selective_Scan_bwd_kernel_traitsILi32ELi16ELb0ELb1ELb0ELb1ELb0EN3c104HalfEfEEv12SSMParamsBwd)
        /*080c*/ 	.word	0x00000000


	//----- nvinfo : EIATTR_REGCOUNT
	.align		4
.L_371:
        /*0810*/ 	.byte	0x04, 0x2f
        /*0812*/ 	.short	(.L_373 - .L_372)
	.align		4
.L_372:
        /*0814*/ 	.word	index@(_Z25selective_scan_bwd_kernelI32Selective_Scan_bwd_kernel_traitsILi32ELi16ELb0ELb1ELb0ELb0ELb1EN3c104HalfEfEEv12SSMParamsBwd)
        /*0818*/ 	.word	0x000000fa


	//----- nvinfo : EIATTR_FRAME_SIZE
	.align		4
.L_373:
        /*081c*/ 	.byte	0x04, 0x11
        /*081e*/ 	.short	(.L_375 - .L_374)
	.align		4
.L_374:
        /*0820*/ 	.word	index@(_Z25selective_scan_bwd_kernelI32Selective_Scan_bwd_kernel_traitsILi32ELi16ELb0ELb1ELb0ELb0ELb1EN3c104HalfEfEEv12SSMParamsBwd)
        /*0824*/ 	.word	0x00000000


	//----- nvinfo : EIATTR_REGCOUNT
	.align		4
.L_375:
        /*0828*/ 	.byte	0x04, 0x2f
        /*082a*/ 	.short	(.L_377 - .L_376)
	.align		4
.L_376:
        /*082c*/ 	.word	index@(_Z25selective_scan_bwd_kernelI32Selective_Scan_bwd_kernel_traitsILi32ELi16ELb0ELb1ELb0ELb0ELb0EN3c104HalfEfEEv12SSMParamsBwd)
        /*0830*/ 	.word	0x000000e6


	//----- nvinfo : EIATTR_FRAME_SIZE
	.align		4
.L_377:
        /*0834*/ 	.byte	0x04, 0x11
        /*0836*/ 	.short	(.L_379 - .L_378)
	.align		4
.L_378:
        /*0838*/ 	.word	index@(_Z25selective_scan_bwd_kernelI32Selective_Scan_bwd_kernel_traitsILi32ELi16ELb0ELb1ELb0ELb0ELb0EN3c104HalfEfEEv12SSMParamsBwd)
        /*083c*/ 	.word	0x00000000


	//----- nvinfo : EIATTR_REGCOUNT
	.align		4
.L_379:
        /*0840*/ 	.byte	0x04, 0x2f
        /*0842*/ 	.short	(.L_381 - .L_380)
	.align		4
.L_380:
        /*0844*/ 	.word	index@(_Z25selective_scan_bwd_kernelI32Selective_Scan_bwd_kernel_traitsILi32ELi16ELb0ELb0ELb1ELb1ELb1EN3c104HalfEfEEv12SSMParamsBwd)
        /*0848*/ 	.word	0x000000ef


	//----- nvinfo : EIATTR_FRAME_SIZE
	.align		4
.L_381:
        /*084c*/ 	.byte	0x04, 0x11
        /*084e*/ 	.short	(.L_383 - .L_382)
	.align		4
.L_382:
        /*0850*/ 	.word	index@(_Z25selective_scan_bwd_kernelI32Selective_Scan_bwd_kernel_traitsILi32ELi16ELb0ELb0ELb1ELb1ELb1EN3c104HalfEfEEv12SSMParamsBwd)
        /*0854*/ 	.word	0x00000000


	//----- nvinfo : EIATTR_REGCOUNT
	.align		4
.L_383:
        /*0858*/ 	.byte	0x04, 0x2f
        /*085a*/ 	.short	(.L_385 - .L_384)
	.align		4
.L_384:
        /*085c*/ 	.word	index@(_Z25selective_scan_bwd_kernelI32Selective_Scan_bwd_kernel_traitsILi32ELi16ELb0ELb0ELb1ELb1ELb0EN3c104HalfEfEEv12SSMParamsBwd)
        /*0860*/ 	.word	0x000000ec


	//----- nvinfo : EIATTR_FRAME_SIZE
	.align		4
.L_385:
        /*0864*/ 	.byte	0x04, 0x11
        /*0866*/ 	.short	(.L_387 - .L_386)
	.align		4
.L_386:
        /*0868*/ 	.word	index@(_Z25selective_scan_bwd_kernelI32Selective_Scan_bwd_kernel_traitsILi32ELi16ELb0ELb0ELb1ELb1ELb0EN3c104HalfEfEEv12SSMParamsBwd)
        /*086c*/ 	.word	0x00000000


	//----- nvinfo : EIATTR_REGCOUNT
	.align		4
.L_387:
        /*0870*/ 	.byte	0x04, 0x2f
        /*0872*/ 	.short	(.L_389 - .L_388)
	.align		4
.L_388:
        /*0874*/ 	.word	index@(_Z25selective_scan_bwd_kernelI32Selective_Scan_bwd_kernel_traitsILi32ELi16ELb0ELb0ELb1ELb0ELb1EN3c104HalfEfEEv12SSMParamsBwd)
        /*0878*/ 	.word	0x000000e4


	//----- nvinfo : EIATTR_FRAME_SIZE
	.align		4
.L_389:
        /*087c*/ 	.byte	0x04, 0x11
        /*087e*/ 	.short	(.L_391 - .L_390)
	.align		4
.L_390:
        /*0880*/ 	.word	index@(_Z25selective_scan_bwd_kernelI32Selective_Scan_bwd_kernel_traitsILi32ELi16ELb0ELb0ELb1ELb0ELb1EN3c104HalfEfEEv12SSMParamsBwd)
        /*0884*/ 	.word	0x00000000


	//----- nvinfo : EIATTR_REGCOUNT
	.align		4
.L_391:
        /*0888*/ 	.byte	0x04, 0x2f
        /*088a*/ 	.short	(.L_393 - .L_392)
	.align		4
.L_392:
        /*088c*/ 	.word	index@(_Z25selective_scan_bwd_kernelI32Selective_Scan_bwd_kernel_traitsILi32ELi16ELb0ELb0ELb1ELb0ELb0EN3c104HalfEfEEv12SSMParamsBwd)
        /*0890*/ 	.word	0x000000ed


	//----- nvinfo : EIATTR_FRAME_SIZE
	.align		4
.L_393:
        /*0894*/ 	.byte	0x04, 0x11
        /*0896*/ 	.short	(.L_395 - .L_394)
	.align		4
.L_394:
        /*0898*/ 	.word	index@(_Z25selective_scan_bwd_kernelI32Selective_Scan_bwd_kernel_traitsILi32ELi16ELb0ELb0ELb1ELb0ELb0EN3c104HalfEfEEv12SSMParamsBwd)
        /*089c*/ 	.word	0x00000000


	//----- nvinfo : EIATTR_REGCOUNT
	.align		4
.L_395:
        /*08a0*/ 	.byte	0x04, 0x2f
        /*08a2*/ 	.short	(.L_397 - .L_396)
	.align		4
.L_396:
        /*08a4*/ 	.word	index@(_Z25selective_scan_bwd_kernelI32Selective_Scan_bwd_kernel_traitsILi32ELi16ELb0ELb0ELb0ELb1ELb1EN3c104HalfEfEEv12SSMParamsBwd)
        /*08a8*/ 	.word	0x000000d6


	//----- nvinfo : EIATTR_FRAME_SIZE
	.align		4
.L_397:
        /*08ac*/ 	.byte	0x04, 0x11
        /*08ae*/ 	.short	(.L_399 - .L_398)
	.align		4
.L_398:
        /*08b0*/ 	.word	index@(_Z25selective_scan_bwd_kernelI32Selective_Scan_bwd_kernel_traitsILi32ELi16ELb0ELb0ELb0ELb1ELb1EN3c104HalfEfEEv12SSMParamsBwd)
        /*08b4*/ 	.word	0x00000000


	//----- nvinfo : EIATTR_REGCOUNT
	.align		4
.L_399:
        /*08b8*/ 	.byte	0x04, 0x2f
        /*08ba*/ 	.short	(.L_401 - .L_400)
	.align		4
.L_400:
        /*08bc*/ 	.word	index@(_Z25selective_scan_bwd_kernelI32Selective_Scan_bwd_kernel_traitsILi32ELi16ELb0ELb0ELb0ELb1ELb0EN3c104HalfEfEEv12SSMParamsBwd)
        /*08c0*/ 	.word	0x000000eb


	//----- nvinfo : EIATTR_FRAME_SIZE
	.align		4
.L_401:
        /*08c4*/ 	.byte	0x04, 0x11
        /*08c6*/ 	.short	(.L_403 - .L_402)
	.align		4
.L_402:
        /*08c8*/ 	.word	index@(_Z25selective_scan_bwd_kernelI32Selective_Scan_bwd_kernel_traitsILi32ELi16ELb0ELb0ELb0ELb1ELb0EN3c104HalfEfEEv12SSMParamsBwd)
        /*08cc*/ 	.word	0x00000000


	//----- nvinfo : EIATTR_REGCOUNT
	.align		4
.L_403:
        /*08d0*/ 	.byte	0x04, 0x2f
        /*08d2*/ 	.short	(.L_405 - .L_404)
	.align		4
.L_404:
        /*08d4*/ 	.word	index@(_Z25selective_scan_bwd_kernelI32Selective_Scan_bwd_kernel_traitsILi32ELi16ELb0ELb0ELb0ELb0ELb1EN3c104HalfEfEEv12SSMParamsBwd)
        /*08d8*/ 	.word	0x000000eb


	//----- nvinfo : EIATTR_FRAME_SIZE
	.align		4
.L_405:
        /*08dc*/ 	.byte	0x04, 0x11
        /*08de*/ 	.short	(.L_407 - .L_406)
	.align		4
.L_406:
        /*08e0*/ 	.word	index@(_Z25selective_scan_bwd_kernelI32Selective_Scan_bwd_kernel_traitsILi32ELi16ELb0ELb0ELb0ELb0ELb1EN3c104HalfEfEEv12SSMParamsBwd)
        /*08e4*/ 	.word	0x00000000


	//----- nvinfo : EIATTR_REGCOUNT
	.align		4
.L_407:
        /*08e8*/ 	.byte	0x04, 0x2f
        /*08ea*/ 	.short	(.L_409 - .L_408)
	.align		4
.L_408:
        /*08ec*/ 	.word	index@(_Z25selective_scan_bwd_kernelI32Selective_Scan_bwd_kernel_traitsILi32ELi16ELb0ELb0ELb0ELb0ELb0EN3c104HalfEfEEv12SSMParamsBwd)
        /*08f0*/ 	.word	0x000000e9


	//----- nvinfo : EIATTR_FRAME_SIZE
	.align		4
.L_409:
        /*08f4*/ 	.byte	0x04, 0x11
        /*08f6*/ 	.short	(.L_411 - .L_410)
	.align		4
.L_410:
        /*08f8*/ 	.word	index@(_Z25selective_scan_bwd_kernelI32Selective_Scan_bwd_kernel_traitsILi32ELi16ELb0ELb0ELb0ELb0ELb0EN3c104HalfEfEEv12SSMParamsBwd)
        /*08fc*/ 	.word	0x00000000


	//----- nvinfo : EIATTR_REGCOUNT
	.align		4
.L_411:
        /*0900*/ 	.byte	0x04, 0x2f
        /*0902*/ 	.short	(.L_413 - .L_412)
	.align		4
.L_412:
        /*0904*/ 	.word	index@(_Z25selective_scan_bwd_kernelI32Selective_Scan_bwd_kernel_traitsILi64ELi16ELb1ELb1ELb1ELb1ELb1EN3c104HalfEfEEv12SSMParamsBwd)
        /*0908*/ 	.word	0x000000fe


	//----- nvinfo : EIATTR_FRAME_SIZE
	.align		4
.L_413:
        /*090c*/ 	.byte	0x04, 0x11
        /*090e*/ 	.short	(.L_415 - .L_414)
	.align		4
.L_414:
        /*0910*/ 	.word	index@(_Z25selective_scan_bwd_kernelI32Selective_Scan_bwd_kernel_traitsILi64ELi16ELb1ELb1ELb1ELb1ELb1EN3c104HalfEfEEv12SSMParamsBwd)
        /*0914*/ 	.word	0x00000000


	//----- nvinfo : EIATTR_REGCOUNT
	.align		4
.L_415:
        /*0918*/ 	.byte	0x04, 0x2f
        /*091a*/ 	.short	(.L_417 - .L_416)
	.align		4
.L_416:
        /*091c*/ 	.word	index@(_Z25selective_scan_bwd_kernelI32Selective_Scan_bwd_kernel_traitsILi64ELi16ELb1ELb1ELb1ELb1ELb0EN3c104HalfEfEEv12SSMParamsBwd)
        /*0920*/ 	.word	0x000000ee


	//----- nvinfo : EIATTR_FRAME_SIZE
	.align		4
.L_417:
        /*0924*/ 	.byte	0x04, 0x11
        /*0926*/ 	.short	(.L_419 - .L_418)
	.align		4
.L_418:
        /*0928*/ 	.word	index@(_Z25selective_scan_bwd_kernelI32Selective_Scan_bwd_kernel_traitsILi64ELi16ELb1ELb1ELb1ELb1ELb0EN3c104HalfEfEEv12SSMParamsBwd)
        /*092c*/ 	.word	0x00000000


	//----- nvinfo : EIATTR_REGCOUNT
	.align		4
.L_419:
        /*0930*/ 	.byte	0x04, 0x2f
        /*0932*/ 	.short	(.L_421 - .L_420)
	.align		4
.L_420:
        /*0934*/ 	.word	index@(_Z25selective_scan_bwd_kernelI32Selective_Scan_bwd_kernel_traitsILi64ELi16ELb1ELb1ELb1ELb0ELb1EN3c104HalfEfEEv12SSMParamsBwd)
        /*0938*/ 	.word	0x000000f4


	//----- nvinfo : EIATTR_FRAME_SIZE
	.align		4
.L_421:
        /*093c*/ 	.byte	0x04, 0x11
        /*093e*/ 	.short	(.L_423 - .L_422)
	.align		4
.L_422:
        /*0940*/ 	.word	index@(_Z25selective_scan_bwd_kernelI32Selective_Scan_bwd_kernel_traitsILi64ELi16ELb1ELb1ELb1ELb0ELb1EN3c104HalfEfEEv12SSMParamsBwd)
        /*0944*/ 	.word	0x00000000


	//----- nvinfo : EIATTR_REGCOUNT
	.align		4
.L_423:
        /*0948*/ 	.byte	0x04, 0x2f
        /*094a*/ 	.short	(.L_425 - .L_424)
	.align		4
.L_424:
        /*094c*/ 	.word	index@(_Z25selective_scan_bwd_kernelI32Selective_Scan_bwd_kernel_traitsILi64ELi16ELb1ELb1ELb1ELb0ELb0EN3c104HalfEfEEv12SSMParamsBwd)
        /*0950*/ 	.word	0x000000fe


	//----- nvinfo : EIATTR_FRAME_SIZE
	.align		4
.L_425:
        /*0954*/ 	.byte	0x04, 0x11
        /*0956*/ 	.short	(.L_427 - .L_426)
	.align		4
.L_426:
        /*0958*/ 	.word	index@(_Z25selective_scan_bwd_kernelI32Selective_Scan_bwd_kernel_traitsILi64ELi16ELb1ELb1ELb1ELb0ELb0EN3c104HalfEfEEv12SSMParamsBwd)
        /*095c*/ 	.word	0x00000000


	//----- nvinfo : EIATTR_REGCOUNT
	.align		4
.L_427:
        /*0960*/ 	.byte	0x04, 0x2f
        /*0962*/ 	.short	(.L_429 - .L_428)
	.align		4
.L_428:
        /*0964*/ 	.word	index@(_Z25selective_scan_bwd_kernelI32Selective_Scan_bwd_kernel_traitsILi64ELi16ELb1ELb1ELb0ELb1ELb1EN3c104HalfEfEEv12SSMParamsBwd)
        /*0968*/ 	.word	0x000000ec


	//----- nvinfo : EIATTR_FRAME_SIZE
	.align		4
.L_429:
        /*096c*/ 	.byte	0x04, 0x11
        /*096e*/ 	.short	(.L_431 - .L_430)
	.align		4
.L_430:
        /*0970*/ 	.word	index@(_Z25selective_scan_bwd_kernelI32Selective_Scan_bwd_kernel_traitsILi64ELi16ELb1ELb1ELb0ELb1ELb1EN3c104HalfEfEEv12SSMParamsBwd)
        /*0974*/ 	.word	0x00000000


	//----- nvinfo : EIATTR_REGCOUNT
	.align		4
.L_431:
        /*0978*/ 	.byte	0x04, 0x2f
        /*097a*/ 	.short	(.L_433 - .L_432)
	.align		4
.L_432:
        /*097c*/ 	.word	index@(_Z25selective_scan_bwd_kernelI32Selective_Scan_bwd_kernel_traitsILi64ELi16ELb1ELb1ELb0ELb1ELb0EN3c104HalfEfEEv12SSMParamsBwd)
        /*0980*/ 	.word	0x000000ec


	//----- nvinfo : EIATTR_FRAME_SIZE
	.align		4
.L_433:
        /*0984*/ 	.byte	0x04, 0x11
        /*0986*/ 	.short	(.L_435 - .L_434)
	.align		4
.L_434:
        /*0988*/ 	.word	index@(_Z25selective_scan_bwd_kernelI32Selective_Scan_bwd_kernel_traitsILi64ELi16ELb1ELb1ELb0ELb1ELb0EN3c104HalfEfEEv12SSMParamsBwd)
        /*098c*/ 	.word	0x00000000


	//----- nvinfo : EIATTR_REGCOUNT
	.align		4
.L_435:
        /*0990*/ 	.byte	0x04, 0x2f
        /*0992*/ 	.short	(.L_437 - .L_436)
	.align		4
.L_436:
        /*0994*/ 	.word	index@(_Z25selective_scan_bwd_kernelI32Selective_Scan_bwd_kernel_traitsILi64ELi16ELb1ELb1ELb0ELb0ELb1EN3c104HalfEfEEv12SSMParamsBwd)
        /*0998*/ 	.word	0x000000e8


	//----- nvinfo : EIATTR_FRAME_SIZE
	.align		4
.L_437:
        /*099c*/ 	.byte	0x04, 0x11
        /*099e*/ 	.short	(.L_439 - .L_438)
	.align		4
.L_438:
        /*09a0*/ 	.word	index@(_Z25selective_scan_bwd_kernelI32Selective_Scan_bwd_kernel_traitsILi64ELi16ELb1ELb1ELb0ELb0ELb1EN3c104HalfEfEEv12SSMParamsBwd)
        /*09a4*/ 	.word	0x00000000


	//----- nvinfo : EIATTR_REGCOUNT
	.align		4
.L_439:
        /*09a8*/ 	.byte	0x04, 0x2f
        /*09aa*/ 	.short	(.L_441 - .L_440)
	.align		4
.L_440:
        /*09ac*/ 	.word	index@(_Z25selective_scan_bwd_kernelI32Selective_Scan_bwd_kernel_traitsILi64ELi16ELb1ELb1ELb0ELb0ELb0EN3c104HalfEfEEv12SSMParamsBwd)
        /*09b0*/ 	.word	0x000000ea


	//----- nvinfo : EIATTR_FRAME_SIZE
	.align		4
.L_441:
        /*09b4*/ 	.byte	0x04, 0x11
        /*09b6*/ 	.short	(.L_443 - .L_442)
	.align		4
.L_442:
        /*09b8*/ 	.word	index@(_Z25selective_scan_bwd_kernelI32Selective_Scan_bwd_kernel_traitsILi64ELi16ELb1ELb1ELb0ELb0ELb0EN3c104HalfEfEEv12SSMParamsBwd)
        /*09bc*/ 	.word	0x00000000


	//----- nvinfo : EIATTR_REGCOUNT
	.align		4
.L_443:
        /*09c0*/ 	.byte	0x04, 0x2f
        /*09c2*/ 	.short	(.L_445 - .L_444)
	.align		4
.L_444:
        /*09c4*/ 	.word	index@(_Z25selective_scan_bwd_kernelI32Selective_Scan_bwd_kernel_traitsILi64ELi16ELb1ELb0ELb1ELb1ELb1EN3c104HalfEfEEv12SSMParamsBwd)
        /*09c8*/ 	.word	0x000000e8


	//----- nvinfo : EIATTR_FRAME_SIZE
	.align		4
.L_445:
        /*09cc*/ 	.byte	0x04, 0x11
        /*09ce*/ 	.short	(.L_447 - .L_446)
	.align		4
.L_446:
        /*09d0*/ 	.word	index@(_Z25selective_scan_bwd_kernelI32Selective_Scan_bwd_kernel_traitsILi64ELi16ELb1ELb0ELb1ELb1ELb1EN3c104HalfEfEEv12SSMParamsBwd)
        /*09d4*/ 	.word	0x00000000


	//----- nvinfo : EIATTR_REGCOUNT
	.align		4
.L_447:
        /*09d8*/ 	.byte	0x04, 0x2f
        /*09da*/ 	.short	(.L_449 - .L_448)
	.align		4
.L_448:
        /*09dc*/ 	.word	index@(_Z25selective_scan_bwd_kernelI32Selective_Scan_bwd_kernel_traitsILi64ELi16ELb1ELb0ELb1ELb1ELb0EN3c104HalfEfEEv12SSMParamsBwd)
        /*09e0*/ 	.word	0x000000e8


	//----- nvinfo : EIATTR_FRAME_SIZE
	.align		4
.L_449:
        /*09e4*/ 	.byte	0x04, 0x11
        /*09e6*/ 	.short	(.L_451 - .L_450)
	.align		4
.L_450:
        /*09e8*/ 	.word	index@(_Z25selective_scan_bwd_kernelI32Selective_Scan_bwd_kernel_traitsILi64ELi16ELb1ELb0ELb1ELb1ELb0EN3c104HalfEfEEv12SSMParamsBwd)
        /*09ec*/ 	.word	0x00000000


	//----- nvinfo : EIATTR_REGCOUNT
	.align		4
.L_451:
        /*09f0*/ 	.byte	0x04, 0x2f
        /*09f2*/ 	.short	(.L_453 - .L_452)
	.align		4
.L_452:
        /*09f4*/ 	.word	index@(_Z25selective_scan_bwd_kernelI32Selective_Scan_bwd_kernel_traitsILi64ELi16ELb1ELb0ELb1ELb0ELb1EN3c104HalfEfEEv12SSMParamsBwd)
        /*09f8*/ 	.word	0x000000e7


	//----- nvinfo : EIATTR_FRAME_SIZE
	.align		4
.L_453:
        /*09fc*/ 	.byte	0x04, 0x11
        /*09fe*/ 	.short	(.L_455 - .L_454)
	.align		4
.L_454:
        /*0a00*/ 	.word	index@(_Z25selective_scan_bwd_kernelI32Selective_Scan_bwd_kernel_traitsILi64ELi16ELb1ELb0ELb1ELb0ELb1EN3c104HalfEfEEv12SSMParamsBwd)
        /*0a04*/ 	.word	0x00000000


	//----- nvinfo : EIATTR_REGCOUNT
	.align		4
.L_455:
        /*0a08*/ 	.byte	0x04, 0x2f
        /*0a0a*/ 	.short	(.L_457 - .L_456)
	.align		4
.L_456:
        /*0a0c*/ 	.word	index@(_Z25selective_scan_bwd_kernelI32Selective_Scan_bwd_kernel_traitsILi64ELi16ELb1ELb0ELb1ELb0ELb0EN3c104HalfEfEEv12SSMParamsBwd)
        /*0a10*/ 	.word	0x000000e8


	//----- nvinfo : EIATTR_FRAME_SIZE
	.align		4
.L_457:
        /*0a14*/ 	.byte	0x04, 0x11
        /*0a16*/ 	.short	(.L_459 - .L_458)
	.align		4
.L_458:
        /*0a18*/ 	.word	index@(_Z25selective_scan_bwd_kernelI32Selective_Scan_bwd_kernel_traitsILi64ELi16ELb1ELb0ELb1ELb0ELb0EN3c104HalfEfEEv12SSMParamsBwd)
        /*0a1c*/ 	.word	0x00000000


	//----- nvinfo : EIATTR_REGCOUNT
	.align		4
.L_459:
        /*0a20*/ 	.byte	0x04, 0x2f
        /*0a22*/ 	.short	(.L_461 - .L_460)
	.align		4
.L_460:
        /*0a24*/ 	.word	index@(_Z25selective_scan_bwd_kernelI32Selective_Scan_bwd_kernel_traitsILi64ELi16ELb1ELb0ELb0ELb1ELb1EN3c104HalfEfEEv12SSMParamsBwd)
        /*0a28*/ 	.word	0x000000d8


	//----- nvinfo : EIATTR_FRAME_SIZE
	.align		4
.L_461:
        /*0a2c*/ 	.byte	0x04, 0x11
        /*0a2e*/ 	.short	(.L_463 - .L_462)
	.align		4
.L_462:
        /*0a30*/ 	.word	index@(_Z25selective_scan_bwd_kernelI32Selective_Scan_bwd_kernel_traitsILi64ELi16ELb1ELb0ELb0ELb1ELb1EN3c104HalfEfEEv12SSMParamsBwd)
        /*0a34*/ 	.word	0x00000000


	//----- nvinfo : EIATTR_REGCOUNT
	.align		4
.L_463:
        /*0a38*/ 	.byte	0x04, 0x2f
        /*0a3a*/ 	.short	(.L_465 - .L_464)
	.align		4
.L_464:
        /*0a3c*/ 	.word	index@(_Z25selective_scan_bwd_kernelI32Selective_Scan_bwd_kernel_traitsILi64ELi16ELb1ELb0ELb0ELb1ELb0EN3c104HalfEfEEv12SSMParamsBwd)
        /*0a40*/ 	.word	0x000000db


	//----- nvinfo : EIATTR_FRAME_SIZE
	.align		4
.L_465:
        /*0a44*/ 	.byte	0x04, 0x11
        /*0a46*/ 	.short	(.L_467 - .L_466)
	.align		4
.L_466:
        /*0a48*/ 	.word	index@(_Z25selective_scan_bwd_kernelI32Selective_Scan_bwd_kernel_traitsILi64ELi16ELb1ELb0ELb0ELb1ELb0EN3c104HalfEfEEv12SSMParamsBwd)
        /*0a4c*/ 	.word	0x00000000


	//----- nvinfo : EIATTR_REGCOUNT
	.align		4
.L_467:
        /*0a50*/ 	.byte	0x04, 0x2f
        /*0a52*/ 	.short	(.L_469 - .L_468)
	.align		4
.L_468:
        /*0a54*/ 	.word	index@(_Z25selective_scan_bwd_kernelI32Selective_Scan_bwd_kernel_traitsILi64ELi16ELb1ELb0ELb0ELb0ELb1EN3c104HalfEfEEv12SSMParamsBwd)
        /*0a58*/ 	.word	0x000000d8


	//----- nvinfo : EIATTR_FRAME_SIZE
	.align		4
.L_469:
        /*0a5c*/ 	.byte	0x04, 0x11
        /*0a5e*/ 	.short	(.L_471 - .L_470)
	.align		4
.L_470:
        /*0a60*/ 	.word	index@(_Z25selective_scan_bwd_kernelI32Selective_Scan_bwd_kernel_traitsILi64ELi16ELb1ELb0ELb0ELb0ELb1EN3c104HalfEfEEv12SSMParamsBwd)
        /*0a64*/ 	.word	0x00000000


	//----- nvinfo : EIATTR_REGCOUNT
	.align		4
.L_471:
        /*0a68*/ 	.byte	0x04, 0x2f
        /*0a6a*/ 	.short	(.L_473 - .L_472)
	.align		4
.L_472:
        /*0a6c*/ 	.word	index@(_Z25selective_scan_bwd_kernelI32Selective_Scan_bwd_kernel_traitsILi64ELi16ELb1ELb0ELb0ELb0ELb0EN3c104HalfEfEEv12SSMParamsBwd)
        /*0a70*/ 	.word	0x000000df


	//----- nvinfo : EIATTR_FRAME_SIZE
	.align		4
.L_473:
        /*0a74*/ 	.byte	0x04, 0x11
        /*0a76*/ 	.short	(.L_475 - .L_474)
	.align		4
.L_474:
        /*0a78*/ 	.word	index@(_Z25selective_scan_bwd_kernelI32Selective_Scan_bwd_kernel_traitsILi64ELi16ELb1ELb0ELb0ELb0ELb0EN3c104HalfEfEEv12SSMParamsBwd)
        /*0a7c*/ 	.word	0x00000000


	//----- nvinfo : EIATTR_REGCOUNT
	.align		4
.L_475:
        /*0a80*/ 	.byte	0x04, 0x2f
        /*0a82*/ 	.short	(.L_477 - .L_476)
	.align		4
.L_476:
        /*0a84*/ 	.word	index@(_Z25selective_scan_bwd_kernelI32Selective_Scan_bwd_kernel_traitsILi64ELi16ELb0ELb1ELb1ELb1ELb1EN3c104HalfEfEEv12SSMParamsBwd)
        /*0a88*/ 	.word	0x000000fe


	//----- nvinfo : EIATTR_FRAME_SIZE
	.align		4
.L_477:
        /*0a8c*/ 	.byte	0x04, 0x11
        /*0a8e*/ 	.short	(.L_479 - .L_478)
	.align		4
.L_478:
        /*0a90*/ 	.word	index@(_Z25selective_scan_bwd_kernelI32Selective_Scan_bwd_kernel_traitsILi64ELi16ELb0ELb1ELb1ELb1ELb1EN3c104HalfEfEEv12SSMParamsBwd)
        /*0a94*/ 	.word	0x00000000


	//----- nvinfo : EIATTR_REGCOUNT
	.align		4
.L_479:
        /*0a98*/ 	.byte	0x04, 0x2f
        /*0a9a*/ 	.short	(.L_481 - .L_480)
	.align		4
.L_480:
        /*0a9c*/ 	.word	index@(_Z25selective_scan_bwd_kernelI32Selective_Scan_bwd_kernel_traitsILi64ELi16ELb0ELb1ELb1ELb1ELb0EN3c104HalfEfEEv12SSMParamsBwd)
        /*0aa0*/ 	.word	0x000000ff


	//----- nvinfo : EIATTR_FRAME_SIZE
	.align		4
.L_481:
        /*0aa4*/ 	.byte	0x04, 0x11
        /*0aa6*/ 	.short	(.L_483 - .L_482)
	.align		4
.L_482:
        /*0aa8*/ 	.word	index@(_Z25selective_scan_bwd_kernelI32Selective_Scan_bwd_kernel_traitsILi64ELi16ELb0ELb1ELb1ELb1ELb0EN3c104HalfEfEEv12SSMParamsBwd)
        /*0aac*/ 	.word	0x00000000


	//----- nvinfo : EIATTR_REGCOUNT
	.align		4
.L_483:
        /*0ab0*/ 	.byte	0x04, 0x2f
        /*0ab2*/ 	.short	(.L_485 - .L_484)
	.align		4
.L_484:
        /*0ab4*/ 	.word	index@(_Z25selective_scan_bwd_kernelI32Selective_Scan_bwd_kernel_traitsILi64ELi16ELb0ELb1ELb1ELb0ELb1EN3c104HalfEfEEv12SSMParamsBwd)
        /*0ab8*/ 	.word	0x000000ff


	//----- nvinfo : EIATTR_FRAME_SIZE
	.align		4
.L_485:
        /*0abc*/ 	.byte	0x04, 0x11
        /*0abe*/ 	.short	(.L_487 - .L_486)
	.align		4
.L_486:
        /*0ac0*/ 	.word	index@(_Z25selective_scan_bwd_kernelI32Selective_Scan_bwd_kernel_traitsILi64ELi16ELb0ELb1ELb1ELb0ELb1EN3c104HalfEfEEv12SSMParamsBwd)
        /*0ac4*/ 	.word	0x00000000


	//----- nvinfo : EIATTR_REGCOUNT
	.align		4
.L_487:
        /*0ac8*/ 	.byte	0x04, 0x2f
        /*0aca*/ 	.short	(.L_489 - .L_488)
	.align		4
.L_488:
        /*0acc*/ 	.word	index@(_Z25selective_scan_bwd_kernelI32Selective_Scan_bwd_kernel_traitsILi64ELi16ELb0ELb1ELb1ELb0ELb0EN3c104HalfEfEEv12SSMParamsBwd)
        /*0ad0*/ 	.word	0x000000fe


	//----- nvinfo : EIATTR_FRAME_SIZE
	.align		4
.L_489:
        /*0ad4*/ 	.byte	0x04, 0x11
        /*0ad6*/ 	.short	(.L_491 - .L_490)
	.align		4
.L_490:
        /*0ad8*/ 	.word	index@(_Z25selective_scan_bwd_kernelI32Selective_Scan_bwd_kernel_traitsILi64ELi16ELb0ELb1ELb1ELb0ELb0EN3c104HalfEfEEv12SSMParamsBwd)
        /*0adc*/ 	.word	0x00000000


	//----- nvinfo : EIATTR_REGCOUNT
	.align		4
.L_491:
        /*0ae0*/ 	.byte	0x04, 0x2f
        /*0ae2*/ 	.short	(.L_493 - .L_492)
	.align		4
.L_492:
        /*0ae4*/ 	.word	index@(_Z25selective_scan_bwd_kernelI32Selective_Scan_bwd_kernel_traitsILi64ELi16ELb0ELb1ELb0ELb1ELb1EN3c104HalfEfEEv12SSMParamsBwd)
        /*0ae8*/ 	.word	0x000000f3


	//----- nvinfo : EIATTR_FRAME_SIZE
	.align		4
.L_493:
        /*0aec*/ 	.byte	0x04, 0x11
        /*0aee*/ 	.short	(.L_495 - .L_494)
	.align		4
.L_494:
        /*0af0*/ 	.word	index@(_Z25selective_scan_bwd_kernelI32Selective_Scan_bwd_kernel_traitsILi64ELi16ELb0ELb1ELb0ELb1ELb1EN3c104HalfEfEEv12SSMParamsBwd)
        /*0af4*/ 	.word	0x00000000


	//----- nvinfo : EIATTR_REGCOUNT
	.align		4
.L_495:
        /*0af8*/ 	.byte	0x04, 0x2f
        /*0afa*/ 	.short	(.L_497 - .L_496)
	.align		4
.L_496:
        /*0afc*/ 	.word	index@(_Z25selective_scan_bwd_kernelI32Selective_Scan_bwd_kernel_traitsILi64ELi16ELb0ELb1ELb0ELb1ELb0EN3c104HalfEfEEv12SSMParamsBwd)
        /*0b00*/ 	.word	0x000000f7


	//----- nvinfo : EIATTR_FRAME_SIZE
	.align		4
.L_497:
        /*0b04*/ 	.byte	0x04, 0x11
        /*0b06*/ 	.short	(.L_499 - .L_498)
	.align		4
.L_498:
        /*0b08*/ 	.word	index@(_Z25selective_scan_bwd_kernelI32Selective_Scan_bwd_kernel_traitsILi64ELi16ELb0ELb1ELb0ELb1ELb0EN3c104HalfEfEEv12SSMParamsBwd)
        /*0b0c*/ 	.word	0x00000000


	//----- nvinfo : EIATTR_REGCOUNT
	.align		4
.L_499:
        /*0b10*/ 	.byte	0x04, 0x2f
        /*0b12*/ 	.short	(.L_501 - .L_500)
	.align		4
.L_500:
        /*0b14*/ 	.word	index@(_Z25selective_scan_bwd_kernelI32Selective_Scan_bwd_kernel_traitsILi64ELi16ELb0ELb1ELb0ELb0ELb1EN3c104HalfEfEEv12SSMParamsBwd)
        /*0b18*/ 	.word	0x000000f5


	//----- nvinfo : EIATTR_FRAME_SIZE
	.align		4
.L_501:
        /*0b1c*/ 	.byte	0x04, 0x11
        /*0b1e*/ 	.short	(.L_503 - .L_502)
	.align		4
.L_502:
        /*0b20*/ 	.word	index@(_Z25selective_scan_bwd_kernelI32Selective_Scan_bwd_kernel_traitsILi64ELi16ELb0ELb1ELb0ELb0ELb1EN3c104HalfEfEEv12SSMParamsBwd)
        /*0b24*/ 	.word	0x00000000


	//----- nvinfo : EIATTR_REGCOUNT
	.align		4
.L_503:
        /*0b28*/ 	.byte	0x04, 0x2f
        /*0b2a*/ 	.short	(.L_505 - .L_504)
	.align		4
.L_504:
        /*0b2c*/ 	.word	index@(_Z25selective_scan_bwd_kernelI32Selective_Scan_bwd_kernel_traitsILi64ELi16ELb0ELb1ELb0ELb0ELb0EN3c104HalfEfEEv12SSMParamsBwd)
        /*0b30*/ 	.word	0x000000f5


	//----- nvinfo : EIATTR_FRAME_SIZE
	.align		4
.L_505:
        /*0b34*/ 	.byte	0x04, 0x11
        /*0b36*/ 	.short	(.L_507 - .L_506)
	.align		4
.L_506:
        /*0b38*/ 	.word	index@(_Z25selective_scan_bwd_kernelI32Selective_Scan_bwd_kernel_traitsILi64ELi16ELb0ELb1ELb0ELb0ELb0EN3c104HalfEfEEv12SSMParamsBwd)
        /*0b3c*/ 	.word	0x00000000


	//----- nvinfo : EIATTR_REGCOUNT
	.align		4
.L_507:
        /*0b40*/ 	.byte	0x04, 0x2f
        /*0b42*/ 	.short	(.L_509 - .L_508)
	.align		4
.L_508:
        /*0b44*/ 	.word	index@(_Z25selective_scan_bwd_kernelI32Selective_Scan_bwd_kernel_traitsILi64ELi16ELb0ELb0ELb1ELb1ELb1EN3c104HalfEfEEv12SSMParamsBwd)
        /*0b48*/ 	.word	0x000000f4


	//----- nvinfo : EIATTR_FRAME_SIZE
	.align		4
.L_509:
        /*0b4c*/ 	.byte	0x04, 0x11
        /*0b4e*/ 	.short	(.L_511 - .L_510)
	.align		4
.L_510:
        /*0b50*/ 	.word	index@(_Z25selective_scan_bwd_kernelI32Selective_Scan_bwd_kernel_traitsILi64ELi16ELb0ELb0ELb1ELb1ELb1EN3c104HalfEfEEv12SSMParamsBwd)
        /*0b54*/ 	.word	0x00000000


	//----- nvinfo : EIATTR_REGCOUNT
	.align		4
.L_511:
        /*0b58*/ 	.byte	0x04, 0x2f
        /*0b5a*/ 	.short	(.L_513 - .L_512)
	.align		4
.L_512:
        /*0b5c*/ 	.word	index@(_Z25selective_scan_bwd_kernelI32Selective_Scan_bwd_kernel_traitsILi64ELi16ELb0ELb0ELb1ELb1ELb0EN3c104HalfEfEEv12SSMParamsBwd)
        /*0b60*/ 	.word	0x000000fa


	//----- nvinfo : EIATTR_FRAME_SIZE
	.align		4
.L_513:
        /*0b64*/ 	.byte	0x04, 0x11
        /*0b66*/ 	.short	(.L_515 - .L_514)
	.align		4
.L_514:
        /*0b68*/ 	.word	index@(_Z25selective_scan_bwd_kernelI32Selective_Scan_bwd_kernel_traitsILi64ELi16ELb0ELb0ELb1ELb1ELb0EN3c104HalfEfEEv12SSMParamsBwd)
        /*0b6c*/ 	.word	0x00000000


	//----- nvinfo : EIATTR_REGCOUNT
	.align		4
.L_515:
        /*0b70*/ 	.byte	0x04, 0x2f
        /*0b72*/ 	.short	(.L_517 - .L_516)
	.align		4
.L_516:
        /*0b74*/ 	.word	index@(_Z25selective_scan_bwd_kernelI32Selective_Scan_bwd_kernel_traitsILi64ELi16ELb0ELb0ELb1ELb0ELb1EN3c104HalfEfEEv12SSMParamsBwd)
        /*0b78*/ 	.word	0x000000f1


	//----- nvinfo : EIATTR_FRAME_SIZE
	.align		4
.L_517:
        /*0b7c*/ 	.byte	0x04, 0x11
        /*0b7e*/ 	.short	(.L_519 - .L_518)
	.align		4
.L_518:
        /*0b80*/ 	.word	index@(_Z25selective_scan_bwd_kernelI32Selective_Scan_bwd_kernel_traitsILi64ELi16ELb0ELb0ELb1ELb0ELb1EN3c104HalfEfEEv12SSMParamsBwd)
        /*0b84*/ 	.word	0x00000000


	//----- nvinfo : EIATTR_REGCOUNT
	.align		4
.L_519:
        /*0b88*/ 	.byte	0x04, 0x2f
        /*0b8a*/ 	.short	(.L_521 - .L_520)
	.align		4
.L_520:
        /*0b8c*/ 	.word	index@(_Z25selective_scan_bwd_kernelI32Selective_Scan_bwd_kernel_traitsILi64ELi16ELb0ELb0ELb1ELb0ELb0EN3c104HalfEfEEv12SSMParamsBwd)
        /*0b90*/ 	.word	0x000000f8


	//----- nvinfo : EIATTR_FRAME_SIZE
	.align		4
.L_521:
        /*0b94*/ 	.byte	0x04, 0x11
        /*0b96*/ 	.short	(.L_523 - .L_522)
	.align		4
.L_522:
        /*0b98*/ 	.word	index@(_Z25selective_scan_bwd_kernelI32Selective_Scan_bwd_kernel_traitsILi64ELi16ELb0ELb0ELb1ELb0ELb0EN3c104HalfEfEEv12SSMParamsBwd)
        /*0b9c*/ 	.word	0x00000000


	//----- nvinfo : EIATTR_REGCOUNT
	.align		4
.L_523:
        /*0ba0*/ 	.byte	0x04, 0x2f
        /*0ba2*/ 	.short	(.L_525 - .L_524)
	.align		4
.L_524:
        /*0ba4*/ 	.word	index@(_Z25selective_scan_bwd_kernelI32Selective_Scan_bwd_kernel_traitsILi64ELi16ELb0ELb0ELb0ELb1ELb1EN3c104HalfEfEEv12SSMParamsBwd)
        /*0ba8*/ 	.word	0x000000dc


	//----- nvinfo : EIATTR_FRAME_SIZE
	.align		4
.L_525:
        /*0bac*/ 	.byte	0x04, 0x11
        /*0bae*/ 	.short	(.L_527 - .L_526)
	.align		4
.L_526:
        /*0bb0*/ 	.word	index@(_Z25selective_scan_bwd_kernelI32Selective_Scan_bwd_kernel_traitsILi64ELi16ELb0ELb0ELb0ELb1ELb1EN3c104HalfEfEEv12SSMParamsBwd)
        /*0bb4*/ 	.word	0x00000000


	//----- nvinfo : EIATTR_REGCOUNT
	.align		4
.L_527:
        /*0bb8*/ 	.byte	0x04, 0x2f
        /*0bba*/ 	.short	(.L_529 - .L_528)
	.align		4
.L_528:
        /*0bbc*/ 	.word	index@(_Z25selective_scan_bwd_kernelI32Selective_Scan_bwd_kernel_traitsILi64ELi16ELb0ELb0ELb0ELb1ELb0EN3c104HalfEfEEv12SSMParamsBwd)
        /*0bc0*/ 	.word	0x000000dc


	//----- nvinfo : EIATTR_FRAME_SIZE
	.align		4
.L_529:
        /*0bc4*/ 	.byte	0x04, 0x11
        /*0bc6*/ 	.short	(.L_531 - .L_530)
	.align		4
.L_530:
        /*0bc8*/ 	.word	index@(_Z25selective_scan_bwd_kernelI32Selective_Scan_bwd_kernel_traitsILi64ELi16ELb0ELb0ELb0ELb1ELb0EN3c104HalfEfEEv12SSMParamsBwd)
        /*0bcc*/ 	.word	0x00000000


	//----- nvinfo : EIATTR_REGCOUNT
	.align		4
.L_531:
        /*0bd0*/ 	.byte	0x04, 0x2f
        /*0bd2*/ 	.short	(.L_533 - .L_532)
	.align		4
.L_532:
        /*0bd4*/ 	.word	index@(_Z25selective_scan_bwd_kernelI32Selective_Scan_bwd_kernel_traitsILi64ELi16ELb0ELb0ELb0ELb0ELb1EN3c104HalfEfEEv12SSMParamsBwd)
        /*0bd8*/ 	.word	0x000000d9


	//----- nvinfo : EIATTR_FRAME_SIZE
	.align		4
.L_533:
        /*0bdc*/ 	.byte	0x04, 0x11
        /*0bde*/ 	.short	(.L_535 - .L_534)
	.align		4
.L_534:
        /*0be0*/ 	.word	index@(_Z25selective_scan_bwd_kernelI32Selective_Scan_bwd_kernel_traitsILi64ELi16ELb0ELb0ELb0ELb0ELb1EN3c104HalfEfEEv12SSMParamsBwd)
        /*0be4*/ 	.word	0x00000000


	//----- nvinfo : EIATTR_REGCOUNT
	.align		4
.L_535:
        /*0be8*/ 	.byte	0x04, 0x2f
        /*0bea*/ 	.short	(.L_537 - .L_536)
	.align		4
.L_536:
        /*0bec*/ 	.word	index@(_Z25selective_scan_bwd_kernelI32Selective_Scan_bwd_kernel_traitsILi64ELi16ELb0ELb0ELb0ELb0ELb0EN3c104HalfEfEEv12SSMParamsBwd)
        /*0bf0*/ 	.word	0x000000df


	//----- nvinfo : EIATTR_FRAME_SIZE
	.align		4
.L_537:
        /*0bf4*/ 	.byte	0x04, 0x11
        /*0bf6*/ 	.short	(.L_539 - .L_538)
	.align		4
.L_538:
        /*0bf8*/ 	.word	index@(_Z25selective_scan_bwd_kernelI32Selective_Scan_bwd_kernel_traitsILi64ELi16ELb0ELb0ELb0ELb0ELb0EN3c104HalfEfEEv12SSMParamsBwd)
        /*0bfc*/ 	.word	0x00000000


	//----- nvinfo : EIATTR_REGCOUNT
	.align		4
.L_539:
        /*0c00*/ 	.byte	0x04, 0x2f
        /*0c02*/ 	.short	(.L_541 - .L_540)
	.align		4
.L_540:
        /*0c04*/ 	.word	index@(_Z25selective_scan_bwd_kernelI32Selective_Scan_bwd_kernel_traitsILi128ELi16ELb1ELb1ELb1ELb1ELb1EN3c104HalfEfEEv12SSMParamsBwd)
        /*0c08*/ 	.word	0x000000a8


	//----- nvinfo : EIATTR_FRAME_SIZE
	.align		4
.L_541:
        /*0c0c*/ 	.byte	0x04, 0x11
        /*0c0e*/ 	.short	(.L_543 - .L_542)
	.align		4
.L_542:
        /*0c10*/ 	.word	index@(_Z25selective_scan_bwd_kernelI32Selective_Scan_bwd_kernel_traitsILi128ELi16ELb1ELb1ELb1ELb1ELb1EN3c104HalfEfEEv12SSMParamsBwd)
        /*0c14*/ 	.word	0x00000058


	//----- nvinfo : EIATTR_REGCOUNT
	.align		4
.L_543:
        /*0c18*/ 	.byte	0x04, 0x2f
        /*0c1a*/ 	.short	(.L_545 - .L_544)
	.align		4
.L_544:
        /*0c1c*/ 	.word	index@(_Z25selective_scan_bwd_kernelI32Selective_Scan_bwd_kernel_traitsILi128ELi16ELb1ELb1ELb1ELb1ELb0EN3c104HalfEfEEv12SSMParamsBwd)
        /*0c20*/ 	.word	0x000000a8


	//----- nvinfo : EIATTR_FRAME_SIZE
	.align		4
.L_545:
        /*0c24*/ 	.byte	0x04, 0x11
        /*0c26*/ 	.short	(.L_547 - .L_546)
	.align		4
.L_546:
        /*0c28*/ 	.word	index@(_Z25selective_scan_bwd_kernelI32Selective_Scan_bwd_kernel_traitsILi128ELi16ELb1ELb1ELb1ELb1ELb0EN3c104HalfEfEEv12SSMParamsBwd)
        /*0c2c*/ 	.word	0x00000050


	//----- nvinfo : EIATTR_REGCOUNT
	.align		4
.L_547:
        /*0c30*/ 	.byte	0x04, 0x2f
        /*0c32*/ 	.short	(.L_549 - .L_548)
	.align		4
.L_548:
        /*0c34*/ 	.word	index@(_Z25selective_scan_bwd_kernelI32Selective_Scan_bwd_kernel_traitsILi128ELi16ELb1ELb1ELb1ELb0ELb1EN3c104HalfEfEEv12SSMParamsBwd)
        /*0c38*/ 	.word	0x000000a8


	//----- nvinfo : EIATTR_FRAME_SIZE
	.align		4
.L_549:
        /*0c3c*/ 	.byte	0x04, 0x11
        /*0c3e*/ 	.short	(.L_551 - .L_550)
	.align		4
.L_550:
        /*0c40*/ 	.word	index@(_Z25selective_scan_bwd_kernelI32Selective_Scan_bwd_kernel_traitsILi128ELi16ELb1ELb1ELb1ELb0ELb1EN3c104HalfEfEEv12SSMParamsBwd)
        /*0c44*/ 	.word	0x00000050


	//----- nvinfo : EIATTR_REGCOUNT
	.align		4
.L_551:
        /*0c48*/ 	.byte	0x04, 0x2f
        /*0c4a*/ 	.short	(.L_553 - .L_552)
	.align		4
.L_552:
        /*0c4c*/ 	.word	index@(_Z25selective_scan_bwd_kernelI32Selective_Scan_bwd_kernel_traitsILi128ELi16ELb1ELb1ELb1ELb0ELb0EN3c104HalfEfEEv12SSMParamsBwd)
        /*0c50*/ 	.word	0x000000a8


	//----- nvinfo : EIATTR_FRAME_SIZE
	.align		4
.L_553:
        /*0c54*/ 	.byte	0x04, 0x11
        /*0c56*/ 	.short	(.L_555 - .L_554)
	.align		4
.L_554:
        /*0c58*/ 	.word	index@(_Z25selective_scan_bwd_kernelI32Selective_Scan_bwd_kernel_traitsILi128ELi16ELb1ELb1ELb1ELb0ELb0EN3c104HalfEfEEv12SSMParamsBwd)
        /*0c5c*/ 	.word	0x00000050


	//----- nvinfo : EIATTR_REGCOUNT
	.align		4
.L_555:
        /*0c60*/ 	.byte	0x04, 0x2f
        /*0c62*/ 	.short	(.L_557 - .L_556)
	.align		4
.L_556:
        /*0c64*/ 	.word	index@(_Z25selective_scan_bwd_kernelI32Selective_Scan_bwd_kernel_traitsILi128ELi16ELb1ELb1ELb0ELb1ELb1EN3c104HalfEfEEv12SSMParamsBwd)
        /*0c68*/ 	.word	0x000000a8


	//----- nvinfo : EIATTR_FRAME_SIZE
	.align		4
.L_557:
        /*0c6c*/ 	.byte	0x04, 0x11
        /*0c6e*/ 	.short	(.L_559 - .L_558)
	.align		4
.L_558:
        /*0c70*/ 	.word	index@(_Z25selective_scan_bwd_kernelI32Selective_Scan_bwd_kernel_traitsILi128ELi16ELb1ELb1ELb0ELb1ELb1EN3c104HalfEfEEv12SSMParamsBwd)
        /*0c74*/ 	.word	0x00000050


	//----- nvinfo : EIATTR_REGCOUNT
	.align		4
.L_559:
        /*0c78*/ 	.byte	0x04, 0x2f
        /*0c7a*/ 	.short	(.L_561 - .L_560)
	.align		4
.L_560:
        /*0c7c*/ 	.word	index@(_Z25selective_scan_bwd_kernelI32Selective_Scan_bwd_kernel_traitsILi128ELi16ELb1ELb1ELb0ELb1ELb0EN3c104HalfEfEEv12SSMParamsBwd)
        /*0c80*/ 	.word	0x000000a8


	//----- nvinfo : EIATTR_FRAME_SIZE
	.align		4
.L_561:
        /*0c84*/ 	.byte	0x04, 0x11
        /*0c86*/ 	.short	(.L_563 - .L_562)
	.align		4
.L_562:
        /*0c88*/ 	.word	index@(_Z25selective_scan_bwd_kernelI32Selective_Scan_bwd_kernel_traitsILi128ELi16ELb1ELb1ELb0ELb1ELb0EN3c104HalfEfEEv12SSMParamsBwd)
        /*0c8c*/ 	.word	0x00000050


	//----- nvinfo : EIATTR_REGCOUNT
	.align		4
.L_563:
        /*0c90*/ 	.byte	0x04, 0x2f
        /*0c92*/ 	.short	(.L_565 - .L_564)
	.align		4
.L_564:
        /*0c94*/ 	.word	index@(_Z25selective_scan_bwd_kernelI32Selective_Scan_bwd_kernel_traitsILi128ELi16ELb1ELb1ELb0ELb0ELb1EN3c104HalfEfEEv12SSMParamsBwd)
        /*0c98*/ 	.word	0x000000a8


	//----- nvinfo : EIATTR_FRAME_SIZE
	.align		4
.L_565:
        /*0c9c*/ 	.byte	0x04, 0x11
        /*0c9e*/ 	.short	(.L_567 - .L_566)
	.align		4
.L_566:
        /*0ca0*/ 	.word	index@(_Z25selective_scan_bwd_kernelI32Selective_Scan_bwd_kernel_traitsILi128ELi16ELb1ELb1ELb0ELb0ELb1EN3c104HalfEfEEv12SSMParamsBwd)
        /*0ca4*/ 	.word	0x00000050


	//----- nvinfo : EIATTR_REGCOUNT
	.align		4
.L_567:
        /*0ca8*/ 	.byte	0x04, 0x2f
        /*0caa*/ 	.short	(.L_569 - .L_568)
	.align		4
.L_568:
        /*0cac*/ 	.word	index@(_Z25selective_scan_bwd_kernelI32Selective_Scan_bwd_kernel_traitsILi128ELi16ELb1ELb1ELb0ELb0ELb0EN3c104HalfEfEEv12SSMParamsBwd)
        /*0cb0*/ 	.word	0x000000a8


	//----- nvinfo : EIATTR_FRAME_SIZE
	.align		4
.L_569:
        /*0cb4*/ 	.byte	0x04, 0x11
        /*0cb6*/ 	.short	(.L_571 - .L_570)
	.align		4
.L_570:
        /*0cb8*/ 	.word	index@(_Z25selective_scan_bwd_kernelI32Selective_Scan_bwd_kernel_traitsILi128ELi16ELb1ELb1ELb0ELb0ELb0EN3c104HalfEfEEv12SSMParamsBwd)
        /*0cbc*/ 	.word	0x00000050


	//----- nvinfo : EIATTR_REGCOUNT
	.align		4
.L_571:
        /*0cc0*/ 	.byte	0x04, 0x2f
        /*0cc2*/ 	.short	(.L_573 - .L_572)
	.align		4
.L_572:
        /*0cc4*/ 	.word	index@(_Z25selective_scan_bwd_kernelI32Selective_Scan_bwd_kernel_traitsILi128ELi16ELb1ELb0ELb1ELb1ELb1EN3c104HalfEfEEv12SSMParamsBwd)
        /*0cc8*/ 	.word	0x000000a8


	//----- nvinfo : EIATTR_FRAME_SIZE
	.align		4
.L_573:
        /*0ccc*/ 	.byte	0x04, 0x11
        /*0cce*/ 	.short	(.L_575 - .L_574)
	.align		4
.L_574:
        /*0cd0*/ 	.word	index@(_Z25selective_scan_bwd_kernelI32Selective_Scan_bwd_kernel_traitsILi128ELi16ELb1ELb0ELb1ELb1ELb1EN3c104HalfEfEEv12SSMParamsBwd)
        /*0cd4*/ 	.word	0x00000018


	//----- nvinfo : EIATTR_REGCOUNT
	.align		4
.L_575:
        /*0cd8*/ 	.byte	0x04, 0x2f
        /*0cda*/ 	.short	(.L_577 - .L_576)
	.align		4
.L_576:
        /*0cdc*/ 	.word	index@(_Z25selective_scan_bwd_kernelI32Selective_Scan_bwd_kernel_traitsILi128ELi16ELb1ELb0ELb1ELb1ELb0EN3c104HalfEfEEv12SSMParamsBwd)
        /*0ce0*/ 	.word	0x000000a8


	//----- nvinfo : EIATTR_FRAME_SIZE
	.align		4
.L_577:
        /*0ce4*/ 	.byte	0x04, 0x11
        /*0ce6*/ 	.short	(.L_579 - .L_578)
	.align		4
.L_578:
        /*0ce8*/ 	.word	index@(_Z25selective_scan_bwd_kernelI32Selective_Scan_bwd_kernel_traitsILi128ELi16ELb1ELb0ELb1ELb1ELb0EN3c104HalfEfEEv12SSMParamsBwd)
        /*0cec*/ 	.word	0x00000010


	//----- nvinfo : EIATTR_REGCOUNT
	.align		4
.L_579:
        /*0cf0*/ 	.byte	0x04, 0x2f
        /*0cf2*/ 	.short	(.L_581 - .L_580)
	.align		4
.L_580:
        /*0cf4*/ 	.word	index@(_Z25selective_scan_bwd_kernelI32Selective_Scan_bwd_kernel_traitsILi128ELi16ELb1ELb0ELb1ELb0ELb1EN3c104HalfEfEEv12SSMParamsBwd)
        /*0cf8*/ 	.word	0x000000a8


	//----- nvinfo : EIATTR_FRAME_SIZE
	.align		4
.L_581:
        /*0cfc*/ 	.byte	0x04, 0x11
        /*0cfe*/ 	.short	(.L_583 - .L_582)
	.align		4
.L_582:
        /*0d00*/ 	.word	index@(_Z25selective_scan_bwd_kernelI32Selective_Scan_bwd_kernel_traitsILi128ELi16ELb1ELb0ELb1ELb0ELb1EN3c104HalfEfEEv12SSMParamsBwd)
        /*0d04*/ 	.word	0x00000010


	//----- nvinfo : EIATTR_REGCOUNT
	.align		4
.L_583:
        /*0d08*/ 	.byte	0x04, 0x2f
        /*0d0a*/ 	.short	(.L_585 - .L_584)
	.align		4
.L_584:
        /*0d0c*/ 	.word	index@(_Z25selective_scan_bwd_kernelI32Selective_Scan_bwd_kernel_traitsILi128ELi16ELb1ELb0ELb1ELb0ELb0EN3c104HalfEfEEv12SSMParamsBwd)
        /*0d10*/ 	.word	0x000000a8


	//----- nvinfo : EIATTR_FRAME_SIZE
	.align		4
.L_585:
        /*0d14*/ 	.byte	0x04, 0x11
        /*0d16*/ 	.short	(.L_587 - .L_586)
	.align		4
.L_586:
        /*0d18*/ 	.word	index@(_Z25selective_scan_bwd_kernelI32Selective_Scan_bwd_kernel_traitsILi128ELi16ELb1ELb0ELb1ELb0ELb0EN3c104HalfEfEEv12SSMParamsBwd)
        /*0d1c*/ 	.word	0x00000010


	//----- nvinfo : EIATTR_REGCOUNT
	.align		4
.L_587:
        /*0d20*/ 	.byte	0x04, 0x2f
        /*0d22*/ 	.short	(.L_589 - .L_588)
	.align		4
.L_588:
        /*0d24*/ 	.word	index@(_Z25selective_scan_bwd_kernelI32Selective_Scan_bwd_kernel_traitsILi128ELi16ELb1ELb0ELb0ELb1ELb1EN3c104HalfEfEEv12SSMParamsBwd)
        /*0d28*/ 	.word	0x000000a3


	//----- nvinfo : EIATTR_FRAME_SIZE
	.align		4
.L_589:
        /*0d2c*/ 	.byte	0x04, 0x11
        /*0d2e*/ 	.short	(.L_591 - .L_590)
	.align		4
.L_590:
        /*0d30*/ 	.word	index@(_Z25selective_scan_bwd_kernelI32Selective_Scan_bwd_kernel_traitsILi128ELi16ELb1ELb0ELb0ELb1ELb1EN3c104HalfEfEEv12SSMParamsBwd)
        /*0d34*/ 	.word	0x00000000


	//----- nvinfo : EIATTR_REGCOUNT
	.align		4
.L_591:
        /*0d38*/ 	.byte	0x04, 0x2f
        /*0d3a*/ 	.short	(.L_593 - .L_592)
	.align		4
.L_592:
        /*0d3c*/ 	.word	index@(_Z25selective_scan_bwd_kernelI32Selective_Scan_bwd_kernel_traitsILi128ELi16ELb1ELb0ELb0ELb1ELb0EN3c104HalfEfEEv12SSMParamsBwd)
        /*0d40*/ 	.word	0x000000a3


	//----- nvinfo : EIATTR_FRAME_SIZE
	.align		4
.L_593:
        /*0d44*/ 	.byte	0x04, 0x11
        /*0d46*/ 	.short	(.L_595 - .L_594)
	.align		4
.L_594:
        /*0d48*/ 	.word	index@(_Z25selective_scan_bwd_kernelI32Selective_Scan_bwd_kernel_traitsILi128ELi16ELb1ELb0ELb0ELb1ELb0EN3c104HalfEfEEv12SSMParamsBwd)
        /*0d4c*/ 	.word	0x00000000


	//----- nvinfo : EIATTR_REGCOUNT
	.align		4
.L_595:
        /*0d50*/ 	.byte	0x04, 0x2f
        /*0d52*/ 	.short	(.L_597 - .L_596)
	.align		4
.L_596:
        /*0d54*/ 	.word	index@(_Z25selective_scan_bwd_kernelI32Selective_Scan_bwd_kernel_traitsILi128ELi16ELb1ELb0ELb0ELb0ELb1EN3c104HalfEfEEv12SSMParamsBwd)
        /*0d58*/ 	.word	0x000000a1


	//----- nvinfo : EIATTR_FRAME_SIZE
	.align		4
.L_597:
        /*0d5c*/ 	.byte	0x04, 0x11
        /*0d5e*/ 	.short	(.L_599 - .L_598)
	.align		4
.L_598:
        /*0d60*/ 	.word	index@(_Z25selective_scan_bwd_kernelI32Selective_Scan_bwd_kernel_traitsILi128ELi16ELb1ELb0ELb0ELb0ELb1EN3c104HalfEfEEv12SSMParamsBwd)
        /*0d64*/ 	.word	0x00000000


	//----- nvinfo : EIATTR_REGCOUNT
	.align		4
.L_599:
        /*0d68*/ 	.byte	0x04, 0x2f
        /*0d6a*/ 	.short	(.L_601 - .L_600)
	.align		4
.L_600:
        /*0d6c*/ 	.word	index@(_Z25selective_scan_bwd_kernelI32Selective_Scan_bwd_kernel_traitsILi128ELi16ELb1ELb0ELb0ELb0ELb0EN3c104HalfEfEEv12SSMParamsBwd)
        /*0d70*/ 	.word	0x000000a2


	//----- nvinfo : EIATTR_FRAME_SIZE
	.align		4
.L_601:
        /*0d74*/ 	.byte	0x04, 0x11
        /*0d76*/ 	.short	(.L_603 - .L_602)
	.align		4
.L_602:
        /*0d78*/ 	.word	index@(_Z25selective_scan_bwd_kernelI32Selective_Scan_bwd_kernel_traitsILi128ELi16ELb1ELb0ELb0ELb0ELb0EN3c104HalfEfEEv12SSMParamsBwd)
        /*0d7c*/ 	.word	0x00000000


	//----- nvinfo : EIATTR_REGCOUNT
	.align		4
.L_603:
        /*0d80*/ 	.byte	0x04, 0x2f
        /*0d82*/ 	.short	(.L_605 - .L_604)
	.align		4
.L_604:
        /*0d84*/ 	.word	index@(_Z25selective_scan_bwd_kernelI32Selective_Scan_bwd_kernel_traitsILi128ELi16ELb0ELb1ELb1ELb1ELb1EN3c104HalfEfEEv12SSMParamsBwd)
        /*0d88*/ 	.word	0x000000a8


	//----- nvinfo : EIATTR_FRAME_SIZE
	.align		4
.L_605:
        /*0d8c*/ 	.byte	0x04, 0x11
        /*0d8e*/ 	.short	(.L_607 - .L_606)
	.align		4
.L_606:
        /*0d90*/ 	.word	index@(_Z25selective_scan_bwd_kernelI32Selective_Scan_bwd_kernel_traitsILi128ELi16ELb0ELb1ELb1ELb1ELb1EN3c104HalfEfEEv12SSMParamsBwd)
        /*0d94*/ 	.word	0x00000120


	//----- nvinfo : EIATTR_REGCOUNT
	.align		4
.L_607:
        /*0d98*/ 	.byte	0x04, 0x2f
        /*0d9a*/ 	.short	(.L_609 - .L_608)
	.align		4
.L_608:
        /*0d9c*/ 	.word	index@(_Z25selective_scan_bwd_kernelI32Selective_Scan_bwd_kernel_traitsILi128ELi16ELb0ELb1ELb1ELb1ELb0EN3c104HalfEfEEv12SSMParamsBwd)
        /*0da0*/ 	.word	0x000000a8


	//----- nvinfo : EIATTR_FRAME_SIZE
	.align		4
.L_609:
        /*0da4*/ 	.byte	0x04, 0x11
        /*0da6*/ 	.short	(.L_611 - .L_610)
	.align		4
.L_610:
        /*0da8*/ 	.word	index@(_Z25selective_scan_bwd_kernelI32Selective_Scan_bwd_kernel_traitsILi128ELi16ELb0ELb1ELb1ELb1ELb0EN3c104HalfEfEEv12SSMParamsBwd)
        /*0dac*/ 	.word	0x00000110


	//----- nvinfo : EIATTR_REGCOUNT
	.align		4
.L_611:
        /*0db0*/ 	.byte	0x04, 0x2f
        /*0db2*/ 	.short	(.L_613 - .L_612)
	.align		4
.L_612:
        /*0db4*/ 	.word	index@(_Z25selective_scan_bwd_kernelI32Selective_Scan_bwd_kernel_traitsILi128ELi16ELb0ELb1ELb1ELb0ELb1EN3c104HalfEfEEv12SSMParamsBwd)
        /*0db8*/ 	.word	0x000000a8


	//----- nvinfo : EIATTR_FRAME_SIZE
	.align		4
.L_613:
        /*0dbc*/ 	.byte	0x04, 0x11
        /*0dbe*/ 	.short	(.L_615 - .L_614)
	.align		4
.L_614:
        /*0dc0*/ 	.word	index@(_Z25selective_scan_bwd_kernelI32Selective_Scan_bwd_kernel_traitsILi128ELi16ELb0ELb1ELb1ELb0ELb1EN3c104HalfEfEEv12SSMParamsBwd)
        /*0dc4*/ 	.word	0x00000110


	//----- nvinfo : EIATTR_REGCOUNT
	.align		4
.L_615:
        /*0dc8*/ 	.byte	0x04, 0x2f
        /*0dca*/ 	.short	(.L_617 - .L_616)
	.align		4
.L_616:
        /*0dcc*/ 	.word	index@(_Z25selective_scan_bwd_kernelI32Selective_Scan_bwd_kernel_traitsILi128ELi16ELb0ELb1ELb1ELb0ELb0EN3c104HalfEfEEv12SSMParamsBwd)
        /*0dd0*/ 	.word	0x000000a8


	//----- nvinfo : EIATTR_FRAME_SIZE
	.align		4
.L_617:
        /*0dd4*/ 	.byte	0x04, 0x11
        /*0dd6*/ 	.short	(.L_619 - .L_618)
	.align		4
.L_618:
        /*0dd8*/ 	.word	index@(_Z25selective_scan_bwd_kernelI32Selective_Scan_bwd_kernel_traitsILi128ELi16ELb0ELb1ELb1ELb0ELb0EN3c104HalfEfEEv12SSMParamsBwd)
        /*0ddc*/ 	.word	0x00000110


	//----- nvinfo : EIATTR_REGCOUNT
	.align		4
.L_619:
        /*0de0*/ 	.byte	0x04, 0x2f
        /*0de2*/ 	.short	(.L_621 - .L_620)
	.align		4
.L_620:
        /*0de4*/ 	.word	index@(_Z25selective_scan_bwd_kernelI32Selective_Scan_bwd_kernel_traitsILi128ELi16ELb0ELb1ELb0ELb1ELb1EN3c104HalfEfEEv12SSMParamsBwd)
        /*0de8*/ 	.word	0x000000a8


	//----- nvinfo : EIATTR_FRAME_SIZE
	.align		4
.L_621:
        /*0dec*/ 	.byte	0x04, 0x11
        /*0dee*/ 	.short	(.L_623 - .L_622)
	.align		4
.L_622:
        /*0df0*/ 	.word	index@(_Z25selective_scan_bwd_kernelI32Selective_Scan_bwd_kernel_traitsILi128ELi16ELb0ELb1ELb0ELb1ELb1EN3c104HalfEfEEv12SSMParamsBwd)
        /*0df4*/ 	.word	0x00000110


	//----- nvinfo : EIATTR_REGCOUNT
	.align		4
.L_623:
        /*0df8*/ 	.byte	0x04, 0x2f
        /*0dfa*/ 	.short	(.L_625 - .L_624)
	.align		4
.L_624:
        /*0dfc*/ 	.word	index@(_Z25selective_scan_bwd_kernelI32Selective_Scan_bwd_kernel_traitsILi128ELi16ELb0ELb1ELb0ELb1ELb0EN3c104HalfEfEEv12SSMParamsBwd)
        /*0e00*/ 	.word	0x000000a8


	//----- nvinfo : EIATTR_FRAME_SIZE
	.align		4
.L_625:
        /*0e04*/ 	.byte	0x04, 0x11
        /*0e06*/ 	.short	(.L_627 - .L_626)
	.align		4
.L_626:
        /*0e08*/ 	.word	index@(_Z25selective_scan_bwd_kernelI32Selective_Scan_bwd_kernel_traitsILi128ELi16ELb0ELb1ELb0ELb1ELb0EN3c104HalfEfEEv12SSMParamsBwd)
        /*0e0c*/ 	.word	0x00000110


	//----- nvinfo : EIATTR_REGCOUNT
	.align		4
.L_627:
        /*0e10*/ 	.byte	0x04, 0x2f
        /*0e12*/ 	.short	(.L_629 - .L_628)
	.align		4
.L_628:
        /*0e14*/ 	.word	index@(_Z25selective_scan_bwd_kernelI32Selective_Scan_bwd_kernel_traitsILi128ELi16ELb0ELb1ELb0ELb0ELb1EN3c104HalfEfEEv12SSMParamsBwd)
        /*0e18*/ 	.word	0x000000a8


	//----- nvinfo : EIATTR_FRAME_SIZE
	.align		4
.L_629:
        /*0e1c*/ 	.byte	0x04, 0x11
        /*0e1e*/ 	.short	(.L_631 - .L_630)
	.align		4
.L_630:
        /*0e20*/ 	.word	index@(_Z25selective_scan_bwd_kernelI32Selective_Scan_bwd_kernel_traitsILi128ELi16ELb0ELb1ELb0ELb0ELb1EN3c104HalfEfEEv12SSMParamsBwd)
        /*0e24*/ 	.word	0x00000108


	//----- nvinfo : EIATTR_REGCOUNT
	.align		4
.L_631:
        /*0e28*/ 	.byte	0x04, 0x2f
        /*0e2a*/ 	.short	(.L_633 - .L_632)
	.align		4
.L_632:
        /*0e2c*/ 	.word	index@(_Z25selective_scan_bwd_kernelI32Selective_Scan_bwd_kernel_traitsILi128ELi16ELb0ELb1ELb0ELb0ELb0EN3c104HalfEfEEv12SSMParamsBwd)
        /*0e30*/ 	.word	0x000000a8


	//----- nvinfo : EIATTR_FRAME_SIZE
	.align		4
.L_633:
        /*0e34*/ 	.byte	0x04, 0x11
        /*0e36*/ 	.short	(.L_635 - .L_634)
	.align		4
.L_634:
        /*0e38*/ 	.word	index@(_Z25selective_scan_bwd_kernelI32Selective_Scan_bwd_kernel_traitsILi128ELi16ELb0ELb1ELb0ELb0ELb0EN3c104HalfEfEEv12SSMParamsBwd)
        /*0e3c*/ 	.word	0x00000108


	//----- nvinfo : EIATTR_REGCOUNT
	.align		4
.L_635:
        /*0e40*/ 	.byte	0x04, 0x2f
        /*0e42*/ 	.short	(.L_637 - .L_636)
	.align		4
.L_636:
        /*0e44*/ 	.word	index@(_Z25selective_scan_bwd_kernelI32Selective_Scan_bwd_kernel_traitsILi128ELi16ELb0ELb0ELb1ELb1ELb1EN3c104HalfEfEEv12SSMParamsBwd)
        /*0e48*/ 	.word	0x000000a8


	//----- nvinfo : EIATTR_FRAME_SIZE
	.align		4
.L_637:
        /*0e4c*/ 	.byte	0x04, 0x11
        /*0e4e*/ 	.short	(.L_639 - .L_638)
	.align		4
.L_638:
        /*0e50*/ 	.word	index@(_Z25selective_scan_bwd_kernelI32Selective_Scan_bwd_kernel_traitsILi128ELi16ELb0ELb0ELb1ELb1ELb1EN3c104HalfEfEEv12SSMParamsBwd)
        /*0e54*/ 	.word	0x000000d0


	//----- nvinfo : EIATTR_REGCOUNT
	.align		4
.L_639:
        /*0e58*/ 	.byte	0x04, 0x2f
        /*0e5a*/ 	.short	(.L_641 - .L_640)
	.align		4
.L_640:
        /*0e5c*/ 	.word	index@(_Z25selective_scan_bwd_kernelI32Selective_Scan_bwd_kernel_traitsILi128ELi16ELb0ELb0ELb1ELb1ELb0EN3c104HalfEfEEv12SSMParamsBwd)
        /*0e60*/ 	.word	0x000000a8


	//----- nvinfo : EIATTR_FRAME_SIZE
	.align		4
.L_641:
        /*0e64*/ 	.byte	0x04, 0x11
        /*0e66*/ 	.short	(.L_643 - .L_642)
	.align		4
.L_642:
        /*0e68*/ 	.word	index@(_Z25selective_scan_bwd_kernelI32Selective_Scan_bwd_kernel_traitsILi128ELi16ELb0ELb0ELb1ELb1ELb0EN3c104HalfEfEEv12SSMParamsBwd)
        /*0e6c*/ 	.word	0x000000d0


	//----- nvinfo : EIATTR_REGCOUNT
	.align		4
.L_643:
        /*0e70*/ 	.byte	0x04, 0x2f
        /*0e72*/ 	.short	(.L_645 - .L_644)
	.align		4
.L_644:
        /*0e74*/ 	.word	index@(_Z25selective_scan_bwd_kernelI32Selective_Scan_bwd_kernel_traitsILi128ELi16ELb0ELb0ELb1ELb0ELb1EN3c104HalfEfEEv12SSMParamsBwd)
        /*0e78*/ 	.word	0x000000a8


	//----- nvinfo : EIATTR_FRAME_SIZE
	.align		4
.L_645:
        /*0e7c*/ 	.byte	0x04, 0x11
        /*0e7e*/ 	.short	(.L_647 - .L_646)
	.align		4
.L_646:
        /*0e80*/ 	.word	index@(_Z25selective_scan_bwd_kernelI32Selective_Scan_bwd_kernel_traitsILi128ELi16ELb0ELb0ELb1ELb0ELb1EN3c104HalfEfEEv12SSMParamsBwd)
        /*0e84*/ 	.word	0x000000d0


	//----- nvinfo : EIATTR_REGCOUNT
	.align		4
.L_647:
        /*0e88*/ 	.byte	0x04, 0x2f
        /*0e8a*/ 	.short	(.L_649 - .L_648)
	.align		4
.L_648:
        /*0e8c*/ 	.word	index@(_Z25selective_scan_bwd_kernelI32Selective_Scan_bwd_kernel_traitsILi128ELi16ELb0ELb0ELb1ELb0ELb0EN3c104HalfEfEEv12SSMParamsBwd)
        /*0e90*/ 	.word	0x000000a8


	//----- nvinfo : EIATTR_FRAME_SIZE
	.align		4
.L_649:
        /*0e94*/ 	.byte	0x04, 0x11
        /*0e96*/ 	.short	(.L_651 - .L_650)
	.align		4
.L_650:
        /*0e98*/ 	.word	index@(_Z25selective_scan_bwd_kernelI32Selective_Scan_bwd_kernel_traitsILi128ELi16ELb0ELb0ELb1ELb0ELb0EN3c104HalfEfEEv12SSMParamsBwd)
        /*0e9c*/ 	.word	0x000000d0


	//----- nvinfo : EIATTR_REGCOUNT
	.align		4
.L_651:
        /*0ea0*/ 	.byte	0x04, 0x2f
        /*0ea2*/ 	.short	(.L_653 - .L_652)
	.align		4
.L_652:
        /*0ea4*/ 	.word	index@(_Z25selective_scan_bwd_kernelI32Selective_Scan_bwd_kernel_traitsILi128ELi16ELb0ELb0ELb0ELb1ELb1EN3c104HalfEfEEv12SSMParamsBwd)
        /*0ea8*/ 	.word	0x000000a8


	//----- nvinfo : EIATTR_FRAME_SIZE
	.align		4
.L_653:
        /*0eac*/ 	.byte	0x04, 0x11
        /*0eae*/ 	.short	(.L_655 - .L_654)
	.align		4
.L_654:
        /*0eb0*/ 	.word	index@(_Z25selective_scan_bwd_kernelI32Selective_Scan_bwd_kernel_traitsILi128ELi16ELb0ELb0ELb0ELb1ELb1EN3c104HalfEfEEv12SSMParamsBwd)
        /*0eb4*/ 	.word	0x00000018


	//----- nvinfo : EIATTR_REGCOUNT
	.align		4
.L_655:
        /*0eb8*/ 	.byte	0x04, 0x2f
        /*0eba*/ 	.short	(.L_657 - .L_656)
	.align		4
.L_656:
        /*0ebc*/ 	.word	index@(_Z25selective_scan_bwd_kernelI32Selective_Scan_bwd_kernel_traitsILi128ELi16ELb0ELb0ELb0ELb1ELb0EN3c104HalfEfEEv12SSMParamsBwd)
        /*0ec0*/ 	.word	0x000000a8


	//----- nvinfo : EIATTR_FRAME_SIZE
	.align		4
.L_657:
        /*0ec4*/ 	.byte	0x04, 0x11
        /*0ec6*/ 	.short	(.L_659 - .L_658)
	.align		4
.L_658:
        /*0ec8*/ 	.word	index@(_Z25selective_scan_bwd_kernelI32Selective_Scan_bwd_kernel_traitsILi128ELi16ELb0ELb0ELb0ELb1ELb0EN3c104HalfEfEEv12SSMParamsBwd)
        /*0ecc*/ 	.word	0x00000018


	//----- nvinfo : EIATTR_REGCOUNT
	.align		4
.L_659:
        /*0ed0*/ 	.byte	0x04, 0x2f
        /*0ed2*/ 	.short	(.L_661 - .L_660)
	.align		4
.L_660:
        /*0ed4*/ 	.word	index@(_Z25selective_scan_bwd_kernelI32Selective_Scan_bwd_kernel_traitsILi128ELi16ELb0ELb0ELb0ELb0ELb1EN3c104HalfEfEEv12SSMParamsBwd)
        /*0ed8*/ 	.word	0x000000a8


	//----- nvinfo : EIATTR_FRAME_SIZE
	.align		4
.L_661:
        /*0edc*/ 	.byte	0x04, 0x11
        /*0ede*/ 	.short	(.L_663 - .L_662)
	.align		4
.L_662:
        /*0ee0*/ 	.word	index@(_Z25selective_scan_bwd_kernelI32Selective_Scan_bwd_kernel_traitsILi128ELi16ELb0ELb0ELb0ELb0ELb1EN3c104HalfEfEEv12SSMParamsBwd)
        /*0ee4*/ 	.word	0x00000010


	//----- nvinfo : EIATTR_REGCOUNT
	.align		4
.L_663:
        /*0ee8*/ 	.byte	0x04, 0x2f
        /*0eea*/ 	.short	(.L_665 - .L_664)
	.align		4
.L_664:
        /*0eec*/ 	.word	index@(_Z25selective_scan_bwd_kernelI32Selective_Scan_bwd_kernel_traitsILi128ELi16ELb0ELb0ELb0ELb0ELb0EN3c104HalfEfEEv12SSMParamsBwd)
        /*0ef0*/ 	.word	0x000000a8


	//----- nvinfo : EIATTR_FRAME_SIZE
	.align		4
.L_665:
        /*0ef4*/ 	.byte	0x04, 0x11
        /*0ef6*/ 	.short	(.L_667 - .L_666)
	.align		4
.L_666:
        /*0ef8*/ 	.word	index@(_Z25selective_scan_bwd_kernelI32Selective_Scan_bwd_kernel_traitsILi128ELi16ELb0ELb0ELb0ELb0ELb0EN3c104HalfEfEEv12SSMParamsBwd)
        /*0efc*/ 	.word	0x00000010


	//----- nvinfo : EIATTR_MIN_STACK_SIZE
	.align		4
.L_667:
        /*0f00*/ 	.byte	0x04, 0x12
        /*0f02*/ 	.short	(.L_669 - .L_668)
	.align		4
.L_668:
        /*0f04*/ 	.word	index@(_Z25selective_scan_bwd_kernelI32Selective_Scan_bwd_kernel_traitsILi128ELi16ELb0ELb0ELb0ELb0ELb0EN3c104HalfEfEEv12SSMParamsBwd)
        /*0f08*/ 	.word	0x00000010


	//----- nvinfo : EIATTR_MIN_STACK_SIZE
	.align		4
.L_669:
        /*0f0c*/ 	.byte	0x04, 0x12
        /*0f0e*/ 	.short	(.L_671 - .L_670)
	.align		4
.L_670:
        /*0f10*/ 	.word	index@(_Z25selective_scan_bwd_kernelI32Selective_Scan_bwd_kernel_traitsILi128ELi16ELb0ELb0ELb0ELb0ELb1EN3c104HalfEfEEv12SSMParamsBwd)
        /*0f14*/ 	.word	0x00000010


	//----- nvinfo : EIATTR_MIN_STACK_SIZE
	.align		4
.L_671:
        /*0f18*/ 	.byte	0x04, 0x12
        /*0f1a*/ 	.short	(.L_673 - .L_672)
	.align		4
.L_672:
        /*0f1c*/ 	.word	index@(_Z25selective_scan_bwd_kernelI32Selective_Scan_bwd_kernel_traitsILi128ELi16ELb0ELb0ELb0ELb1ELb0EN3c104HalfEfEEv12SSMParamsBwd)
        /*0f20*/ 	.word	0x00000018


	//----- nvinfo : EIATTR_MIN_STACK_SIZE
	.align		4
.L_673:
        /*0f24*/ 	.byte	0x04, 0x12
        /*0f26*/ 	.short	(.L_675 - .L_674)
	.align		4
.L_674:
        /*0f28*/ 	.word	index@(_Z25selective_scan_bwd_kernelI32Selective_Scan_bwd_kernel_traitsILi128ELi16ELb0ELb0ELb0ELb1ELb1EN3c104HalfEfEEv12SSMParamsBwd)
        /*0f2c*/ 	.word	0x00000018


	//----- nvinfo : EIATTR_MIN_STACK_SIZE
	.align		4
.L_675:
        /*0f30*/ 	.byte	0x04, 0x12
        /*0f32*/ 	.short	(.L_677 - .L_676)
	.align		4
.L_676:
        /*0f34*/ 	.word	index@(_Z25selective_scan_bwd_kernelI32Selective_Scan_bwd_kernel_traitsILi128ELi16ELb0ELb0ELb1ELb0ELb0EN3c104HalfEfEEv12SSMParamsBwd)
        /*0f38*/ 	.word	0x000000d0


	//----- nvinfo : EIATTR_MIN_STACK_SIZE
	.align		4
.L_677:
        /*0f3c*/ 	.byte	0x04, 0x12
        /*0f3e*/ 	.short	(.L_679 - .L_678)
	.align		4
.L_678:
        /*0f40*/ 	.word	index@(_Z25selective_scan_bwd_kernelI32Selective_Scan_bwd_kernel_traitsILi128ELi16ELb0ELb0ELb1ELb0ELb1EN3c104HalfEfEEv12SSMParamsBwd)
        /*0f44*/ 	.word	0x000000d0


	//----- nvinfo : EIATTR_MIN_STACK_SIZE
	.align		4
.L_679:
        /*0f48*/ 	.byte	0x04, 0x12
        /*0f4a*/ 	.short	(.L_681 - .L_680)
	.align		4
.L_680:
        /*0f4c*/ 	.word	index@(_Z25selective_scan_bwd_kernelI32Selective_Scan_bwd_kernel_traitsILi128ELi16ELb0ELb0ELb1ELb1ELb0EN3c104HalfEfEEv12SSMParamsBwd)
        /*0f50*/ 	.word	0x000000d0


	//----- nvinfo : EIATTR_MIN_STACK_SIZE
	.align		4
.L_681:
        /*0f54*/ 	.byte	0x04, 0x12
        /*0f56*/ 	.short	(.L_683 - .L_682)
	.align		4
.L_682:
        /*0f58*/ 	.word	index@(_Z25selective_scan_bwd_kernelI32Selective_Scan_bwd_kernel_traitsILi128ELi16ELb0ELb0ELb1ELb1ELb1EN3c104HalfEfEEv12SSMParamsBwd)
        /*0f5c*/ 	.word	0x000000d0


	//----- nvinfo : EIATTR_MIN_STACK_SIZE
	.align		4
.L_683:
        /*0f60*/ 	.byte	0x04, 0x12
        /*0f62*/ 	.short	(.L_685 - .L_684)
	.align		4
.L_684:
        /*0f64*/ 	.word	index@(_Z25selective_scan_bwd_kernelI32Selective_Scan_bwd_kernel_traitsILi128ELi16ELb0ELb1ELb0ELb0ELb0EN3c104HalfEfEEv12SSMParamsBwd)
        /*0f68*/ 	.word	0x00000108


	//----- nvinfo : EIATTR_MIN_STACK_SIZE
	.align		4
.L_685:
        /*0f6c*/ 	.byte	0x04, 0x12
        /*0f6e*/ 	.short	(.L_687 - .L_686)
	.align		4
.L_686:
        /*0f70*/ 	.word	index@(_Z25selective_scan_bwd_kernelI32Selective_Scan_bwd_kernel_traitsILi128ELi16ELb0ELb1ELb0ELb0ELb1EN3c104HalfEfEEv12SSMParamsBwd)
        /*0f74*/ 	.word	0x00000108


	//----- nvinfo : EIATTR_MIN_STACK_SIZE
	.align		4
.L_687:
        /*0f78*/ 	.byte	0x04, 0x12
        /*0f7a*/ 	.short	(.L_689 - .L_688)
	.align		4
.L_688:
        /*0f7c*/ 	.word	index@(_Z25selective_scan_bwd_kernelI32Selective_Scan_bwd_kernel_traitsILi128ELi16ELb0ELb1ELb0ELb1ELb0EN3c104HalfEfEEv12SSMParamsBwd)
        /*0f80*/ 	.word	0x00000110


	//----- nvinfo : EIATTR_MIN_STACK_SIZE
	.align		4
.L_689:
        /*0f84*/ 	.byte	0x04, 0x12
        /*0f86*/ 	.short	(.L_691 - .L_690)
	.align		4
.L_690:
        /*0f88*/ 	.word	index@(_Z25selective_scan_bwd_kernelI32Selective_Scan_bwd_kernel_traitsILi128ELi16ELb0ELb1ELb0ELb1ELb1EN3c104HalfEfEEv12SSMParamsBwd)
        /*0f8c*/ 	.word	0x00000110


	//----- nvinfo : EIATTR_MIN_STACK_SIZE
	.align		4
.L_691:
        /*0f90*/ 	.byte	0x04, 0x12
        /*0f92*/ 	.short	(.L_693 - .L_692)
	.align		4
.L_692:
        /*0f94*/ 	.word	index@(_Z25selective_scan_bwd_kernelI32Selective_Scan_bwd_kernel_traitsILi128ELi16ELb0ELb1ELb1ELb0ELb0EN3c104HalfEfEEv12SSMParamsBwd)
        /*0f98*/ 	.word	0x00000110


	//----- nvinfo : EIATTR_MIN_STACK_SIZE
	.align		4
.L_693:
        /*0f9c*/ 	.byte	0x04, 0x12
        /*0f9e*/ 	.short	(.L_695 - .L_694)
	.align		4
.L_694:
        /*0fa0*/ 	.word	index@(_Z25selective_scan_bwd_kernelI32Selective_Scan_bwd_kernel_traitsILi128ELi16ELb0ELb1ELb1ELb0ELb1EN3c104HalfEfEEv12SSMParamsBwd)
        /*0fa4*/ 	.word	0x00000110


	//----- nvinfo : EIATTR_MIN_STACK_SIZE
	.align		4
.L_695:
        /*0fa8*/ 	.byte	0x04, 0x12
        /*0faa*/ 	.short	(.L_697 - .L_696)
	.align		4
.L_696:
        /*0fac*/ 	.word	index@(_Z25selective_scan_bwd_kernelI32Selective_Scan_bwd_kernel_traitsILi128ELi16ELb0ELb1ELb1ELb1ELb0EN3c104HalfEfEEv12SSMParamsBwd)
        /*0fb0*/ 	.word	0x00000110


	//----- nvinfo : EIATTR_MIN_STACK_SIZE
	.align		4
.L_697:
        /*0fb4*/ 	.byte	0x04, 0x12
        /*0fb6*/ 	.short	(.L_699 - .L_698)
	.align		4
.L_698:
        /*0fb8*/ 	.word	index@(_Z25selective_scan_bwd_kernelI32Selective_Scan_bwd_kernel_traitsILi128ELi16ELb0ELb1ELb1ELb1ELb1EN3c104HalfEfEEv12SSMParamsBwd)
        /*0fbc*/ 	.word	0x00000120


	//----- nvinfo : EIATTR_MIN_STACK_SIZE
	.align		4
.L_699:
        /*0fc0*/ 	.byte	0x04, 0x12
        /*0fc2*/ 	.short	(.L_701 - .L_700)
	.align		4
.L_700:
        /*0fc4*/ 	.word	index@(_Z25selective_scan_bwd_kernelI32Selective_Scan_bwd_kernel_traitsILi128ELi16ELb1ELb0ELb0ELb0ELb0EN3c104HalfEfEEv12SSMParamsBwd)
        /*0fc8*/ 	.word	0x00000000


	//----- nvinfo : EIATTR_MIN_STACK_SIZE
	.align		4
.L_701:
        /*0fcc*/ 	.byte	0x04, 0x12
        /*0fce*/ 	.short	(.L_703 - .L_702)
	.align		4
.L_702:
        /*0fd0*/ 	.word	index@(_Z25selective_scan_bwd_kernelI32Selective_Scan_bwd_kernel_traitsILi128ELi16ELb1ELb0ELb0ELb0ELb1EN3c104HalfEfEEv12SSMParamsBwd)
        /*0fd4*/ 	.word	0x00000000


	//----- nvinfo : EIATTR_MIN_STACK_SIZE
	.align		4
.L_703:
        /*0fd8*/ 	.byte	0x04, 0x12
        /*0fda*/ 	.short	(.L_705 - .L_704)
	.align		4
.L_704:
        /*0fdc*/ 	.word	index@(_Z25selective_scan_bwd_kernelI32Selective_Scan_bwd_kernel_traitsILi128ELi16ELb1ELb0ELb0ELb1ELb0EN3c104HalfEfEEv12SSMParamsBwd)
        /*0fe0*/ 	.word	0x00000000


	//----- nvinfo : EIATTR_MIN_STACK_SIZE
	.align		4
.L_705:
        /*0fe4*/ 	.byte	0x04, 0x12
        /*0fe6*/ 	.short	(.L_707 - .L_706)
	.align		4
.L_706:
        /*0fe8*/ 	.word	index@(_Z25selective_scan_bwd_kernelI32Selective_Scan_bwd_kernel_traitsILi128ELi16ELb1ELb0ELb0ELb1ELb1EN3c104HalfEfEEv12SSMParamsBwd)
        /*0fec*/ 	.word	0x00000000


	//----- nvinfo : EIATTR_MIN_STACK_SIZE
	.align		4
.L_707:
        /*0ff0*/ 	.byte	0x04, 0x12
        /*0ff2*/ 	.short	(.L_709 - .L_708)
	.align		4
.L_708:
        /*0ff4*/ 	.word	index@(_Z25selective_scan_bwd_kernelI32Selective_Scan_bwd_kernel_traitsILi128ELi16ELb1ELb0ELb1ELb0ELb0EN3c104HalfEfEEv12SSMParamsBwd)
        /*0ff8*/ 	.word	0x00000010


	//----- nvinfo : EIATTR_MIN_STACK_SIZE
	.align		4
.L_709:
        /*0ffc*/ 	.byte	0x04, 0x12
        /*0ffe*/ 	.short	(.L_711 - .L_710)
	.align		4
.L_710:
        /*1000*/ 	.word	index@(_Z25selective_scan_bwd_kernelI32Selective_Scan_bwd_kernel_traitsILi128ELi16ELb1ELb0ELb1ELb0ELb1EN3c104HalfEfEEv12SSMParamsBwd)
        /*1004*/ 	.word	0x00000010


	//----- nvinfo : EIATTR_MIN_STACK_SIZE
	.align		4
.L_711:
        /*1008*/ 	.byte	0x04, 0x12
        /*100a*/ 	.short	(.L_713 - .L_712)
	.align		4
.L_712:
        /*100c*/ 	.word	index@(_Z25selective_scan_bwd_kernelI32Selective_Scan_bwd_kernel_traitsILi128ELi16ELb1ELb0ELb1ELb1ELb0EN3c104HalfEfEEv12SSMParamsBwd)
        /*1010*/ 	.word	0x00000010


	//----- nvinfo : EIATTR_MIN_STACK_SIZE
	.align		4
.L_713:
        /*1014*/ 	.byte	0x04, 0x12
        /*1016*/ 	.short	(.L_715 - .L_714)
	.align		4
.L_714:
        /*1018*/ 	.word	index@(_Z25selective_scan_bwd_kernelI32Selective_Scan_bwd_kernel_traitsILi128ELi16ELb1ELb0ELb1ELb1ELb1EN3c104HalfEfEEv12SSMParamsBwd)
        /*101c*/ 	.word	0x00000018


	//----- nvinfo : EIATTR_MIN_STACK_SIZE
	.align		4
.L_715:
        /*1020*/ 	.byte	0x04, 0x12
        /*1022*/ 	.short	(.L_717 - .L_716)
	.align		4
.L_716:
        /*1024*/ 	.word	index@(_Z25selective_scan_bwd_kernelI32Selective_Scan_bwd_kernel_traitsILi128ELi16ELb1ELb1ELb0ELb0ELb0EN3c104HalfEfEEv12SSMParamsBwd)
        /*1028*/ 	.word	0x00000050


	//----- nvinfo : EIATTR_MIN_STACK_SIZE
	.align		4
.L_717:
        /*102c*/ 	.byte	0x04, 0x12
        /*102e*/ 	.short	(.L_719 - .L_718)
	.align		4
.L_718:
        /*1030*/ 	.word	index@(_Z25selective_scan_bwd_kernelI32Selective_Scan_bwd_kernel_traitsILi128ELi16ELb1ELb1ELb0ELb0ELb1EN3c104HalfEfEEv12SSMParamsBwd)
        /*1034*/ 	.word	0x00000050


	//----- nvinfo : EIATTR_MIN_STACK_SIZE
	.align		4
.L_719:
        /*1038*/ 	.byte	0x04, 0x12
        /*103a*/ 	.short	(.L_721 - .L_720)
	.align		4
.L_720:
        /*103c*/ 	.word	index@(_Z25selective_scan_bwd_kernelI32Selective_Scan_bwd_kernel_traitsILi128ELi16ELb1ELb1ELb0ELb1ELb0EN3c104HalfEfEEv12SSMParamsBwd)
        /*1040*/ 	.word	0x00000050


	//----- nvinfo : EIATTR_MIN_STACK_SIZE
	.align		4
.L_721:
        /*1044*/ 	.byte	0x04, 0x12
        /*1046*/ 	.short	(.L_723 - .L_722)
	.align		4
.L_722:
        /*1048*/ 	.word	index@(_Z25selective_scan_bwd_kernelI32Selective_Scan_bwd_kernel_traitsILi128ELi16ELb1ELb1ELb0ELb1ELb1EN3c104HalfEfEEv12SSMParamsBwd)
        /*104c*/ 	.word	0x00000050


	//----- nvinfo : EIATTR_MIN_STACK_SIZE
	.align		4
.L_723:
        /*1050*/ 	.byte	0x04, 0x12
        /*1052*/ 	.short	(.L_725 - .L_724)
	.align		4
.L_724:
        /*1054*/ 	.word	index@(_Z25selective_scan_bwd_kernelI32Selective_Scan_bwd_kernel_traitsILi128ELi16ELb1ELb1ELb1ELb0ELb0EN3c104HalfEfEEv12SSMParamsBwd)
        /*1058*/ 	.word	0x00000050


	//----- nvinfo : EIATTR_MIN_STACK_SIZE
	.align		4
.L_725:
        /*105c*/ 	.byte	0x04, 0x12
        /*105e*/ 	.short	(.L_727 - .L_726)
	.align		4
.L_726:
        /*1060*/ 	.word	index@(_Z25selective_scan_bwd_kernelI32Selective_Scan_bwd_kernel_traitsILi128ELi16ELb1ELb1ELb1ELb0ELb1EN3c104HalfEfEEv12SSMParamsBwd)
        /*1064*/ 	.word	0x00000050


	//----- nvinfo : EIATTR_MIN_STACK_SIZE
	.align		4
.L_727:
        /*1068*/ 	.byte	0x04, 0x12
        /*106a*/ 	.short	(.L_729 - .L_728)
	.align		4
.L_728:
        /*106c*/ 	.word	index@(_Z25selective_scan_bwd_kernelI32Selective_Scan_bwd_kernel_traitsILi128ELi16ELb1ELb1ELb1ELb1ELb0EN3c104HalfEfEEv12SSMParamsBwd)
        /*1070*/ 	.word	0x00000050


	//----- nvinfo : EIATTR_MIN_STACK_SIZE
	.align		4
.L_729:
        /*1074*/ 	.byte	0x04, 0x12
        /*1076*/ 	.short	(.L_731 - .L_730)
	.align		4
.L_730:
        /*1078*/ 	.word	index@(_Z25selective_scan_bwd_kernelI32Selective_Scan_bwd_kernel_traitsILi128ELi16ELb1ELb1ELb1ELb1ELb1EN3c104HalfEfEEv12SSMParamsBwd)
        /*107c*/ 	.word	0x00000058


	//----- nvinfo : EIATTR_MIN_STACK_SIZE
	.align		4
.L_731:
        /*1080*/ 	.byte	0x04, 0x12
        /*1082*/ 	.short	(.L_733 - .L_732)
	.align		4
.L_732:
        /*1084*/ 	.word	index@(_Z25selective_scan_bwd_kernelI32Selective_Scan_bwd_kernel_traitsILi64ELi16ELb0ELb0ELb0ELb0ELb0EN3c104HalfEfEEv12SSMParamsBwd)
        /*1088*/ 	.word	0x00000000


	//----- nvinfo : EIATTR_MIN_STACK_SIZE
	.align		4
.L_733:
        /*108c*/ 	.byte	0x04, 0x12
        /*108e*/ 	.short	(.L_735 - .L_734)
	.align		4
.L_734:
        /*1090*/ 	.word	index@(_Z25selective_scan_bwd_kernelI32Selective_Scan_bwd_kernel_traitsILi64ELi16ELb0ELb0ELb0ELb0ELb1EN3c104HalfEfEEv12SSMParamsBwd)
        /*1094*/ 	.word	0x00000000


	//----- nvinfo : EIATTR_MIN_STACK_SIZE
	.align		4
.L_735:
        /*1098*/ 	.byte	0x04, 0x12
        /*109a*/ 	.short	(.L_737 - .L_736)
	.align		4
.L_736:
        /*109c*/ 	.word	index@(_Z25selective_scan_bwd_kernelI32Selective_Scan_bwd_kernel_traitsILi64ELi16ELb0ELb0ELb0ELb1ELb0EN3c104HalfEfEEv12SSMParamsBwd)
        /*10a0*/ 	.word	0x00000000


	//----- nvinfo : EIATTR_MIN_STACK_SIZE
	.align		4
.L_737:
        /*10a4*/ 	.byte	0x04, 0x12
        /*10a6*/ 	.short	(.L_739 - .L_738)
	.align		4
.L_738:
        /*10a8*/ 	.word	index@(_Z25selective_scan_bwd_kernelI32Selective_Scan_bwd_kernel_traitsILi64ELi16ELb0ELb0ELb0ELb1ELb1EN3c104HalfEfEEv12SSMParamsBwd)
        /*10ac*/ 	.word	0x00000000


	//----- nvinfo : EIATTR_MIN_STACK_SIZE
	.align		4
.L_739:
        /*10b0*/ 	.byte	0x04, 0x12
        /*10b2*/ 	.short	(.L_741 - .L_740)
	.align		4
.L_740:
        /*10b4*/ 	.word	index@(_Z25selective_scan_bwd_kernelI32Selective_Scan_bwd_kernel_traitsILi64ELi16ELb0ELb0ELb1ELb0ELb0EN3c104HalfEfEEv12SSMParamsBwd)
        /*10b8*/ 	.word	0x00000000


	//----- nvinfo : EIATTR_MIN_STACK_SIZE
	.align		4
.L_741:
        /*10bc*/ 	.byte	0x04, 0x12
        /*10be*/ 	.short	(.L_743 - .L_742)
	.align		4
.L_742:
        /*10c0*/ 	.word	index@(_Z25selective_scan_bwd_kernelI32Selective_Scan_bwd_kernel_traitsILi64ELi16ELb0ELb0ELb1ELb0ELb1EN3c104HalfEfEEv12SSMParamsBwd)
        /*10c4*/ 	.word	0x00000000


	//----- nvinfo : EIATTR_MIN_STACK_SIZE
	.align		4
.L_743:
        /*10c8*/ 	.byte	0x04, 0x12
        /*10ca*/ 	.short	(.L_745 - .L_744)
	.align		4
.L_744:
        /*10cc*/ 	.word	index@(_Z25selective_scan_bwd_kernelI32Selective_Scan_bwd_kernel_traitsILi64ELi16ELb0ELb0ELb1ELb1ELb0EN3c104HalfEfEEv12SSMParamsBwd)
        /*10d0*/ 	.word	0x00000000


	//----- nvinfo : EIATTR_MIN_STACK_SIZE
	.align		4
.L_745:
        /*10d4*/ 	.byte	0x04, 0x12
        /*10d6*/ 	.short	(.L_747 - .L_746)
	.align		4
.L_746:
        /*10d8*/ 	.word	index@(_Z25selective_scan_bwd_kernelI32Selective_Scan_bwd_kernel_traitsILi64ELi16ELb0ELb0ELb1ELb1ELb1EN3c104HalfEfEEv12SSMParamsBwd)
        /*10dc*/ 	.word	0x00000000


	//----- nvinfo : EIATTR_MIN_STACK_SIZE
	.align		4
.L_747:
        /*10e0*/ 	.byte	0x04, 0x12
        /*10e2*/ 	.short	(.L_749 - .L_748)
	.align		4
.L_748:
        /*10e4*/ 	.word	index@(_Z25selective_scan_bwd_kernelI32Selective_Scan_bwd_kernel_traitsILi64ELi16ELb0ELb1ELb0ELb0ELb0EN3c104HalfEfEEv12SSMParamsBwd)
        /*10e8*/ 	.word	0x00000000


	//----- nvinfo : EIATTR_MIN_STACK_SIZE
	.align		4
.L_749:
        /*10ec*/ 	.byte	0x04, 0x12
        /*10ee*/ 	.short	(.L_751 - .L_750)
	.align		4
.L_750:
        /*10f0*/ 	.word	index@(_Z25selective_scan_bwd_kernelI32Selective_Scan_bwd_kernel_traitsILi64ELi16ELb0ELb1ELb0ELb0ELb1EN3c104HalfEfEEv12SSMParamsBwd)
        /*10f4*/ 	.word	0x00000000


	//----- nvinfo : EIATTR_MIN_STACK_SIZE
	.align		4
.L_751:
        /*10f8*/ 	.byte	0x04, 0x12
        /*10fa*/ 	.short	(.L_753 - .L_752)
	.align		4
.L_752:
        /*10fc*/ 	.word	index@(_Z25selective_scan_bwd_kernelI32Selective_Scan_bwd_kernel_traitsILi64ELi16ELb0ELb1ELb0ELb1ELb0EN3c104HalfEfEEv12SSMParamsBwd)
        /*1100*/ 	.word	0x00000000


	//----- nvinfo : EIATTR_MIN_STACK_SIZE
	.align		4
.L_753:
        /*1104*/ 	.byte	0x04, 0x12
        /*1106*/ 	.short	(.L_755 - .L_754)
	.align		4
.L_754:
        /*1108*/ 	.word	index@(_Z25selective_scan_bwd_kernelI32Selective_Scan_bwd_kernel_traitsILi64ELi16ELb0ELb1ELb0ELb1ELb1EN3c104HalfEfEEv12SSMParamsBwd)
        /*110c*/ 	.word	0x00000000


	//----- nvinfo : EIATTR_MIN_STACK_SIZE
	.align		4
.L_755:
        /*1110*/ 	.byte	0x04, 0x12
        /*1112*/ 	.short	(.L_757 - .L_756)
	.align		4
.L_756:
        /*1114*/ 	.word	index@(_Z25selective_scan_bwd_kernelI32Selective_Scan_bwd_kernel_traitsILi64ELi16ELb0ELb1ELb1ELb0ELb0EN3c104HalfEfEEv12SSMParamsBwd)
        /*1118*/ 	.word	0x00000000


	//----- nvinfo : EIATTR_MIN_STACK_SIZE
	.align		4
.L_757:
        /*111c*/ 	.byte	0x04, 0x12
        /*111e*/ 	.short	(.L_759 - .L_758)
	.align		4
.L_758:
        /*1120*/ 	.word	index@(_Z25selective_scan_bwd_kernelI32Selective_Scan_bwd_kernel_traitsILi64ELi16ELb0ELb1ELb1ELb0ELb1EN3c104HalfEfEEv12SSMParamsBwd)
        /*1124*/ 	.word	0x00000000


	//----- nvinfo : EIATTR_MIN_STACK_SIZE
	.align		4
.L_759:
        /*1128*/ 	.byte	0x04, 0x12
        /*112a*/ 	.short	(.L_761 - .L_760)
	.align		4
.L_760:
        /*112c*/ 	.word	index@(_Z25selective_scan_bwd_kernelI32Selective_Scan_bwd_kernel_traitsILi64ELi16ELb0ELb1ELb1ELb1ELb0EN3c104HalfEfEEv12SSMParamsBwd)
        /*1130*/ 	.word	0x00000000


	//----- nvinfo : EIATTR_MIN_STACK_SIZE
	.align		4
.L_761:
        /*1134*/ 	.byte	0x04, 0x12
        /*1136*/ 	.short	(.L_763 - .L_762)
	.align		4
.L_762:
        /*1138*/ 	.word	index@(_Z25selective_scan_bwd_kernelI32Selective_Scan_bwd_kernel_traitsILi64ELi16ELb0ELb1ELb1ELb1ELb1EN3c104HalfEfEEv12SSMParamsBwd)
        /*113c*/ 	.word	0x00000000


	//----- nvinfo : EIATTR_MIN_STACK_SIZE
	.align		4
.L_763:
        /*1140*/ 	.byte	0x04, 0x12
        /*1142*/ 	.short	(.L_765 - .L_764)
	.align		4
.L_764:
        /*1144*/ 	.word	index@(_Z25selective_scan_bwd_kernelI32Selective_Scan_bwd_kernel_traitsILi64ELi16ELb1ELb0ELb0ELb0ELb0EN3c104HalfEfEEv12SSMParamsBwd)
        /*1148*/ 	.word	0x00000000


	//----- nvinfo : EIATTR_MIN_STACK_SIZE
	.align		4
.L_765:
        /*114c*/ 	.byte	0x04, 0x12
        /*114e*/ 	.short	(.L_767 - .L_766)
	.align		4
.L_766:
        /*1150*/ 	.word	index@(_Z25selective_scan_bwd_kernelI32Selective_Scan_bwd_kernel_traitsILi64ELi16ELb1ELb0ELb0ELb0ELb1EN3c104HalfEfEEv12SSMParamsBwd)
        /*1154*/ 	.word	0x00000000


	//----- nvinfo : EIATTR_MIN_STACK_SIZE
	.align		4
.L_767:
        /*1158*/ 	.byte	0x04, 0x12
        /*115a*/ 	.short	(.L_769 - .L_768)
	.align		4
.L_768:
        /*115c*/ 	.word	index@(_Z25selective_scan_bwd_kernelI32Selective_Scan_bwd_kernel_traitsILi64ELi16ELb1ELb0ELb0ELb1ELb0EN3c104HalfEfEEv12SSMParamsBwd)
        /*1160*/ 	.word	0x00000000


	//----- nvinfo : EIATTR_MIN_STACK_SIZE
	.align		4
.L_769:
        /*1164*/ 	.byte	0x04, 0x12
        /*1166*/ 	.short	(.L_771 - .L_770)
	.align		4
.L_770:
        /*1168*/ 	.word	index@(_Z25selective_scan_bwd_kernelI32Selective_Scan_bwd_kernel_traitsILi64ELi16ELb1ELb0ELb0ELb1ELb1EN3c104HalfEfEEv12SSMParamsBwd)
        /*116c*/ 	.word	0x00000000


	//----- nvinfo : EIATTR_MIN_STACK_SIZE
	.align		4
.L_771:
        /*1170*/ 	.byte	0x04, 0x12
        /*1172*/ 	.short	(.L_773 - .L_772)
	.align		4
.L_772:
        /*1174*/ 	.word	index@(_Z25selective_scan_bwd_kernelI32Selective_Scan_bwd_kernel_traitsILi64ELi16ELb1ELb0ELb1ELb0ELb0EN3c104HalfEfEEv12SSMParamsBwd)
        /*1178*/ 	.word	0x00000000


	//----- nvinfo : EIATTR_MIN_STACK_SIZE
	.align		4
.L_773:
        /*117c*/ 	.byte	0x04, 0x12
        /*117e*/ 	.short	(.L_775 - .L_774)
	.align		4
.L_774:
        /*1180*/ 	.word	index@(_Z25selective_scan_bwd_kernelI32Selective_Scan_bwd_kernel_traitsILi64ELi16ELb1ELb0ELb1ELb0ELb1EN3c104HalfEfEEv12SSMParamsBwd)
        /*1184*/ 	.word	0x00000000


	//----- nvinfo : EIATTR_MIN_STACK_SIZE
	.align		4
.L_775:
        /*1188*/ 	.byte	0x04, 0x12
        /*118a*/ 	.short	(.L_777 - .L_776)
	.align		4
.L_776:
        /*118c*/ 	.word	index@(_Z25selective_scan_bwd_kernelI32Selective_Scan_bwd_kernel_traitsILi64ELi16ELb1ELb0ELb1ELb1ELb0EN3c104HalfEfEEv12SSMParamsBwd)
        /*1190*/ 	.word	0x00000000


	//----- nvinfo : EIATTR_MIN_STACK_SIZE
	.align		4
.L_777:
        /*1194*/ 	.byte	0x04, 0x12
        /*1196*/ 	.short	(.L_779 - .L_778)
	.align		4
.L_778:
        /*1198*/ 	.word	index@(_Z25selective_scan_bwd_kernelI32Selective_Scan_bwd_kernel_traitsILi64ELi16ELb1ELb0ELb1ELb1ELb1EN3c104HalfEfEEv12SSMParamsBwd)
        /*119c*/ 	.word	0x00000000


	//----- nvinfo : EIATTR_MIN_STACK_SIZE
	.align		4
.L_779:
        /*11a0*/ 	.byte	0x04, 0x12
        /*11a2*/ 	.short	(.L_781 - .L_780)
	.align		4
.L_780:
        /*11a4*/ 	.word	index@(_Z25selective_scan_bwd_kernelI32Selective_Scan_bwd_kernel_traitsILi64ELi16ELb1ELb1ELb0ELb0ELb0EN3c104HalfEfEEv12SSMParamsBwd)
        /*11a8*/ 	.word	0x00000000


	//----- nvinfo : EIATTR_MIN_STACK_SIZE
	.align		4
.L_781:
        /*11ac*/ 	.byte	0x04, 0x12
        /*11ae*/ 	.short	(.L_783 - .L_782)
	.align		4
.L_782:
        /*11b0*/ 	.word	index@(_Z25selective_scan_bwd_kernelI32Selective_Scan_bwd_kernel_traitsILi64ELi16ELb1ELb1ELb0ELb0ELb1EN3c104HalfEfEEv12SSMParamsBwd)
        /*11b4*/ 	.word	0x00000000


	//----- nvinfo : EIATTR_MIN_STACK_SIZE
	.align		4
.L_783:
        /*11b8*/ 	.byte	0x04, 0x12
        /*11ba*/ 	.short	(.L_785 - .L_784)
	.align		4
.L_784:
        /*11bc*/ 	.word	index@(_Z25selective_scan_bwd_kernelI32Selective_Scan_bwd_kernel_traitsILi64ELi16ELb1ELb1ELb0ELb1ELb0EN3c104HalfEfEEv12SSMParamsBwd)
        /*11c0*/ 	.word	0x00000000


	//----- nvinfo : EIATTR_MIN_STACK_SIZE
	.align		4
.L_785:
        /*11c4*/ 	.byte	0x04, 0x12
        /*11c6*/ 	.short	(.L_787 - .L_786)
	.align		4
.L_786:
        /*11c8*/ 	.word	index@(_Z25selective_scan_bwd_kernelI32Selective_Scan_bwd_kernel_traitsILi64ELi16ELb1ELb1ELb0ELb1ELb1EN3c104HalfEfEEv12SSMParamsBwd)
        /*11cc*/ 	.word	0x00000000


	//----- nvinfo : EIATTR_MIN_STACK_SIZE
	.align		4
.L_787:
        /*11d0*/ 	.byte	0x04, 0x12
        /*11d2*/ 	.short	(.L_789 - .L_788)
	.align		4
.L_788:
        /*11d4*/ 	.word	index@(_Z25selective_scan_bwd_kernelI32Selective_Scan_bwd_kernel_traitsILi64ELi16ELb1ELb1ELb1ELb0ELb0EN3c104HalfEfEEv12SSMParamsBwd)
        /*11d8*/ 	.word	0x00000000


	//----- nvinfo : EIATTR_MIN_STACK_SIZE
	.align		4
.L_789:
        /*11dc*/ 	.byte	0x04, 0x12
        /*11de*/ 	.short	(.L_791 - .L_790)
	.align		4
.L_790:
        /*11e0*/ 	.word	index@(_Z25selective_scan_bwd_kernelI32Selective_Scan_bwd_kernel_traitsILi64ELi16ELb1ELb1ELb1ELb0ELb1EN3c104HalfEfEEv12SSMParamsBwd)
        /*11e4*/ 	.word	0x00000000


	//----- nvinfo : EIATTR_MIN_STACK_SIZE
	.align		4
.L_791:
        /*11e8*/ 	.byte	0x04, 0x12
        /*11ea*/ 	.short	(.L_793 - .L_792)
	.align		4
.L_792:
        /*11ec*/ 	.word	index@(_Z25selective_scan_bwd_kernelI32Selective_Scan_bwd_kernel_traitsILi64ELi16ELb1ELb1ELb1ELb1ELb0EN3c104HalfEfEEv12SSMParamsBwd)
        /*11f0*/ 	.word	0x00000000


	//----- nvinfo : EIATTR_MIN_STACK_SIZE
	.align		4
.L_793:
        /*11f4*/ 	.byte	0x04, 0x12
        /*11f6*/ 	.short	(.L_795 - .L_794)
	.align		4
.L_794:
        /*11f8*/ 	.word	index@(_Z25selective_scan_bwd_kernelI32Selective_Scan_bwd_kernel_traitsILi64ELi16ELb1ELb1ELb1ELb1ELb1EN3c104HalfEfEEv12SSMParamsBwd)
        /*11fc*/ 	.word	0x00000000


	//----- nvinfo : EIATTR_MIN_STACK_SIZE
	.align		4
.L_795:
        /*1200*/ 	.byte	0x04, 0x12
        /*1202*/ 	.short	(.L_797 - .L_796)
	.align		4
.L_796:
        /*1204*/ 	.word	index@(_Z25selective_scan_bwd_kernelI32Selective_Scan_bwd_kernel_traitsILi32ELi16ELb0ELb0ELb0ELb0ELb0EN3c104HalfEfEEv12SSMParamsBwd)
        /*1208*/ 	.word	0x00000000


	//----- nvinfo : EIATTR_MIN_STACK_SIZE
	.align		4
.L_797:
        /*120c*/ 	.byte	0x04, 0x12
        /*120e*/ 	.short	(.L_799 - .L_798)
	.align		4
.L_798:
        /*1210*/ 	.word	index@(_Z25selective_scan_bwd_kernelI32Selective_Scan_bwd_kernel_traitsILi32ELi16ELb0ELb0ELb0ELb0ELb1EN3c104HalfEfEEv12SSMParamsBwd)
        /*1214*/ 	.word	0x00000000


	//----- nvinfo : EIATTR_MIN_STACK_SIZE
	.align		4
.L_799:
        /*1218*/ 	.byte	0x04, 0x12
        /*121a*/ 	.short	(.L_801 - .L_800)
	.align		4
.L_800:
        /*121c*/ 	.word	index@(_Z25selective_scan_bwd_kernelI32Selective_Scan_bwd_kernel_traitsILi32ELi16ELb0ELb0ELb0ELb1ELb0EN3c104HalfEfEEv12SSMParamsBwd)
        /*1220*/ 	.word	0x00000000


	//----- nvinfo : EIATTR_MIN_STACK_SIZE
	.align		4
.L_801:
        /*1224*/ 	.byte	0x04, 0x12
        /*1226*/ 	.short	(.L_803 - .L_802)
	.align		4
.L_802:
        /*1228*/ 	.word	index@(_Z25selective_scan_bwd_kernelI32Selective_Scan_bwd_kernel_traitsILi32ELi16ELb0ELb0ELb0ELb1ELb1EN3c104HalfEfEEv12SSMParamsBwd)
        /*122c*/ 	.word	0x00000000


	//----- nvinfo : EIATTR_MIN_STACK_SIZE
	.align		4
.L_803:
        /*1230*/ 	.byte	0x04, 0x12
        /*1232*/ 	.short	(.L_805 - .L_804)
	.align		4
.L_804:
        /*1234*/ 	.word	index@(_Z25selective_scan_bwd_kernelI32Selective_Scan_bwd_kernel_traitsILi32ELi16ELb0ELb0ELb1ELb0ELb0EN3c104HalfEfEEv12SSMParamsBwd)
        /*1238*/ 	.word	0x00000000


	//----- nvinfo : EIATTR_MIN_STACK_SIZE
	.align		4
.L_805:
        /*123c*/ 	.byte	0x04, 0x12
        /*123e*/ 	.short	(.L_807 - .L_806)
	.align		4
.L_806:
        /*1240*/ 	.word	index@(_Z25selective_scan_bwd_kernelI32Selective_Scan_bwd_kernel_traitsILi32ELi16ELb0ELb0ELb1ELb0ELb1EN3c104HalfEfEEv12SSMParamsBwd)
        /*1244*/ 	.word	0x00000000


	//----- nvinfo : EIATTR_MIN_STACK_SIZE
	.align		4
.L_807:
        /*1248*/ 	.byte	0x04, 0x12
        /*124a*/ 	.short	(.L_809 - .L_808)
	.align		4
.L_808:
        /*124c*/ 	.word	index@(_Z25selective_scan_bwd_kernelI32Selective_Scan_bwd_kernel_traitsILi32ELi16ELb0ELb0ELb1ELb1ELb0EN3c104HalfEfEEv12SSMParamsBwd)
        /*1250*/ 	.word	0x00000000


	//----- nvinfo : EIATTR_MIN_STACK_SIZE
	.align		4
.L_809:
        /*1254*/ 	.byte	0x04, 0x12
        /*1256*/ 	.short	(.L_811 - .L_810)
	.align		4
.L_810:
        /*1258*/ 	.word	index@(_Z25selective_scan_bwd_kernelI32Selective_Scan_bwd_kernel_traitsILi32ELi16ELb0ELb0ELb1ELb1ELb1EN3c104HalfEfEEv12SSMParamsBwd)
        /*125c*/ 	.word	0x00000000


	//----- nvinfo : EIATTR_MIN_STACK_SIZE
	.align		4
.L_811:
        /*1260*/ 	.byte	0x04, 0x12
        /*1262*/ 	.short	(.L_813 - .L_812)
	.align		4
.L_812:
        /*1264*/ 	.word	index@(_Z25selective_scan_bwd_kernelI32Selective_Scan_bwd_kernel_traitsILi32ELi16ELb0ELb1ELb0ELb0ELb0EN3c104HalfEfEEv12SSMParamsBwd)
        /*1268*/ 	.word	0x00000000


	//----- nvinfo : EIATTR_MIN_STACK_SIZE
	.align		4
.L_813:
        /*126c*/ 	.byte	0x04, 0x12
        /*126e*/ 	.short	(.L_815 - .L_814)
	.align		4
.L_814:
        /*1270*/ 	.word	index@(_Z25selective_scan_bwd_kernelI32Selective_Scan_bwd_kernel_traitsILi32ELi16ELb0ELb1ELb0ELb0ELb1EN3c104HalfEfEEv12SSMParamsBwd)
        /*1274*/ 	.word	0x00000000


	//----- nvinfo : EIATTR_MIN_STACK_SIZE
	.align		4
.L_815:
        /*1278*/ 	.byte	0x04, 0x12
        /*127a*/ 	.short	(.L_817 - .L_816)
	.align		4
.L_816:
        /*127c*/ 	.word	index@(_Z25selective_scan_bwd_kernelI32Selective_Scan_bwd_kernel_traitsILi32ELi16ELb0ELb1ELb0ELb1ELb0EN3c104HalfEfEEv12SSMParamsBwd)
        /*1280*/ 	.word	0x00000000


	//----- nvinfo : EIATTR_MIN_STACK_SIZE
	.align		4
.L_817:
        /*1284*/ 	.byte	0x04, 0x12
        /*1286*/ 	.short	(.L_819 - .L_818)
	.align		4
.L_818:
        /*1288*/ 	.word	index@(_Z25selective_scan_bwd_kernelI32Selective_Scan_bwd_kernel_traitsILi32ELi16ELb0ELb1ELb0ELb1ELb1EN3c104HalfEfEEv12SSMParamsBwd)
        /*128c*/ 	.word	0x00000000


	//----- nvinfo : EIATTR_MIN_STACK_SIZE
	.align		4
.L_819:
        /*1290*/ 	.byte	0x04, 0x12
        /*1292*/ 	.short	(.L_821 - .L_820)
	.align		4
.L_820:
        /*1294*/ 	.word	index@(_Z25selective_scan_bwd_kernelI32Selective_Scan_bwd_kernel_traitsILi32ELi16ELb0ELb1ELb1ELb0ELb0EN3c104HalfEfEEv12SSMParamsBwd)
        /*1298*/ 	.word	0x00000000


	//----- nvinfo : EIATTR_MIN_STACK_SIZE
	.align		4
.L_821:
        /*129c*/ 	.byte	0x04, 0x12
        /*129e*/ 	.short	(.L_823 - .L_822)
	.align		4
.L_822:
        /*12a0*/ 	.word	index@(_Z25selective_scan_bwd_kernelI32Selective_Scan_bwd_kernel_traitsILi32ELi16ELb0ELb1ELb1ELb0ELb1EN3c104HalfEfEEv12SSMParamsBwd)
        /*12a4*/ 	.word	0x00000000


	//----- nvinfo : EIATTR_MIN_STACK_SIZE
	.align		4
.L_823:
        /*12a8*/ 	.byte	0x04, 0x12
        /*12aa*/ 	.short	(.L_825 - .L_824)
	.align		4
.L_824:
        /*12ac*/ 	.word	index@(_Z25selective_scan_bwd_kernelI32Selective_Scan_bwd_kernel_traitsILi32ELi16ELb0ELb1ELb1ELb1ELb0EN3c104HalfEfEEv12SSMParamsBwd)
        /*12b0*/ 	.word	0x00000000


	//----- nvinfo : EIATTR_MIN_STACK_SIZE
	.align		4
.L_825:
        /*12b4*/ 	.byte	0x04, 0x12
        /*12b6*/ 	.short	(.L_827 - .L_826)
	.align		4
.L_826:
        /*12b8*/ 	.word	index@(_Z25selective_scan_bwd_kernelI32Selective_Scan_bwd_kernel_traitsILi32ELi16ELb0ELb1ELb1ELb1ELb1EN3c104HalfEfEEv12SSMParamsBwd)
        /*12bc*/ 	.word	0x00000000


	//----- nvinfo : EIATTR_MIN_STACK_SIZE
	.align		4
.L_827:
        /*12c0*/ 	.byte	0x04, 0x12
        /*12c2*/ 	.short	(.L_829 - .L_828)
	.align		4
.L_828:
        /*12c4*/ 	.word	index@(_Z25selective_scan_bwd_kernelI32Selective_Scan_bwd_kernel_traitsILi32ELi16ELb1ELb0ELb0ELb0ELb0EN3c104HalfEfEEv12SSMParamsBwd)
        /*12c8*/ 	.word	0x00000000


	//----- nvinfo : EIATTR_MIN_STACK_SIZE
	.align		4
.L_829:
        /*12cc*/ 	.byte	0x04, 0x12
        /*12ce*/ 	.short	(.L_831 - .L_830)
	.align		4
.L_830:
        /*12d0*/ 	.word	index@(_Z25selective_scan_bwd_kernelI32Selective_Scan_bwd_kernel_traitsILi32ELi16ELb1ELb0ELb0ELb0ELb1EN3c104HalfEfEEv12SSMParamsBwd)
        /*12d4*/ 	.word	0x00000000


	//----- nvinfo : EIATTR_MIN_STACK_SIZE
	.align		4
.L_831:
        /*12d8*/ 	.byte	0x04, 0x12
        /*12da*/ 	.short	(.L_833 - .L_832)
	.align		4
.L_832:
        /*12dc*/ 	.word	index@(_Z25selective_scan_bwd_kernelI32Selective_Scan_bwd_kernel_traitsILi32ELi16ELb1ELb0ELb0ELb1ELb0EN3c104HalfEfEEv12SSMParamsBwd)
        /*12e0*/ 	.word	0x00000000


	//----- nvinfo : EIATTR_MIN_STACK_SIZE
	.align		4
.L_833:
        /*12e4*/ 	.byte	0x04, 0x12
        /*12e6*/ 	.short	(.L_835 - .L_834)
	.align		4
.L_834:
        /*12e8*/ 	.word	index@(_Z25selective_scan_bwd_kernelI32Selective_Scan_bwd_kernel_traitsILi32ELi16ELb1ELb0ELb0ELb1ELb1EN3c104HalfEfEEv12SSMParamsBwd)
        /*12ec*/ 	.word	0x00000000


	//----- nvinfo : EIATTR_MIN_STACK_SIZE
	.align		4
.L_835:
        /*12f0*/ 	.byte	0x04, 0x12
        /*12f2*/ 	.short	(.L_837 - .L_836)
	.align		4
.L_836:
        /*12f4*/ 	.word	index@(_Z25selective_scan_bwd_kernelI32Selective_Scan_bwd_kernel_traitsILi32ELi16ELb1ELb0ELb1ELb0ELb0EN3c104HalfEfEEv12SSMParamsBwd)
        /*12f8*/ 	.word	0x00000000


	//----- nvinfo : EIATTR_MIN_STACK_SIZE
	.align		4
.L_837:
        /*12fc*/ 	.byte	0x04, 0x12
        /*12fe*/ 	.short	(.L_839 - .L_838)
	.align		4
.L_838:
        /*1300*/ 	.word	index@(_Z25selective_scan_bwd_kernelI32Selective_Scan_bwd_kernel_traitsILi32ELi16ELb1ELb0ELb1ELb0ELb1EN3c104HalfEfEEv12SSMParamsBwd)
        /*1304*/ 	.word	0x00000000


	//----- nvinfo : EIATTR_MIN_STACK_SIZE
	.align		4
.L_839:
        /*1308*/ 	.byte	0x04, 0x12
        /*130a*/ 	.short	(.L_841 - .L_840)
	.align		4
.L_840:
        /*130c*/ 	.word	index@(_Z25selective_scan_bwd_kernelI32Selective_Scan_bwd_kernel_traitsILi32ELi16ELb1ELb0ELb1ELb1ELb0EN3c104HalfEfEEv12SSMParamsBwd)
        /*1310*/ 	.word	0x00000000


	//----- nvinfo : EIATTR_MIN_STACK_SIZE
	.align		4
.L_841:
        /*1314*/ 	.byte	0x04, 0x12
        /*1316*/ 	.short	(.L_843 - .L_842)
	.align		4
.L_842:
        /*1318*/ 	.word	index@(_Z25selective_scan_bwd_kernelI32Selective_Scan_bwd_kernel_traitsILi32ELi16ELb1ELb0ELb1ELb1ELb1EN3c104HalfEfEEv12SSMParamsBwd)
        /*131c*/ 	.word	0x00000000


	//----- nvinfo : EIATTR_MIN_STACK_SIZE
	.align		4
.L_843:
        /*1320*/ 	.byte	0x04, 0x12
        /*1322*/ 	.short	(.L_845 - .L_844)
	.align		4
.L_844:
        /*1324*/ 	.word	index@(_Z25selective_scan_bwd_kernelI32Selective_Scan_bwd_kernel_traitsILi32ELi16ELb1ELb1ELb0ELb0ELb0EN3c104HalfEfEEv12SSMParamsBwd)
        /*1328*/ 	.word	0x00000000


	//----- nvinfo : EIATTR_MIN_STACK_SIZE
	.align		4
.L_845:
        /*132c*/ 	.byte	0x04, 0x12
        /*132e*/ 	.short	(.L_847 - .L_846)
	.align		4
.L_846:
        /*1330*/ 	.word	index@(_Z25selective_scan_bwd_kernelI32Selective_Scan_bwd_kernel_traitsILi32ELi16ELb1ELb1ELb0ELb0ELb1EN3c104HalfEfEEv12SSMParamsBwd)
        /*1334*/ 	.word	0x00000000


	//----- nvinfo : EIATTR_MIN_STACK_SIZE
	.align		4
.L_847:
        /*1338*/ 	.byte	0x04, 0x12
        /*133a*/ 	.short	(.L_849 - .L_848)
	.align		4
.L_848:
        /*133c*/ 	.word	index@(_Z25selective_scan_bwd_kernelI32Selective_Scan_bwd_kernel_traitsILi32ELi16ELb1ELb1ELb0ELb1ELb0EN3c104HalfEfEEv12SSMParamsBwd)
        /*1340*/ 	.word	0x00000000


	//----- nvinfo : EIATTR_MIN_STACK_SIZE
	.align		4
.L_849:
        /*1344*/ 	.byte	0x04, 0x12
        /*1346*/ 	.short	(.L_851 - .L_850)
	.align		4
.L_850:
        /*1348*/ 	.word	index@(_Z25selective_scan_bwd_kernelI32Selective_Scan_bwd_kernel_traitsILi32ELi16ELb1ELb1ELb0ELb1ELb1EN3c104HalfEfEEv12SSMParamsBwd)
        /*134c*/ 	.word	0x00000000


	//----- nvinfo : EIATTR_MIN_STACK_SIZE
	.align		4
.L_851:
        /*1350*/ 	.byte	0x04, 0x12
        /*1352*/ 	.short	(.L_853 - .L_852)
	.align		4
.L_852:
        /*1354*/ 	.word	index@(_Z25selective_scan_bwd_kernelI32Selective_Scan_bwd_kernel_traitsILi32ELi16ELb1ELb1ELb1ELb0ELb0EN3c104HalfEfEEv12SSMParamsBwd)
        /*1358*/ 	.word	0x00000000


	//----- nvinfo : EIATTR_MIN_STACK_SIZE
	.align		4
.L_853:
        /*135c*/ 	.byte	0x04, 0x12
        /*135e*/ 	.short	(.L_855 - .L_854)
	.align		4
.L_854:
        /*1360*/ 	.word	index@(_Z25selective_scan_bwd_kernelI32Selective_Scan_bwd_kernel_traitsILi32ELi16ELb1ELb1ELb1ELb0ELb1EN3c104HalfEfEEv12SSMParamsBwd)
        /*1364*/ 	.word	0x00000000


	//----- nvinfo : EIATTR_MIN_STACK_SIZE
	.align		4
.L_855:
        /*1368*/ 	.byte	0x04, 0x12
        /*136a*/ 	.short	(.L_857 - .L_856)
	.align		4
.L_856:
        /*136c*/ 	.word	index@(_Z25selective_scan_bwd_kernelI32Selective_Scan_bwd_kernel_traitsILi32ELi16ELb1ELb1ELb1ELb1ELb0EN3c104HalfEfEEv12SSMParamsBwd)
        /*1370*/ 	.word	0x00000000


	//----- nvinfo : EIATTR_MIN_STACK_SIZE
	.align		4
.L_857:
        /*1374*/ 	.byte	0x04, 0x12
        /*1376*/ 	.short	(.L_859 - .L_858)
	.align		4
.L_858:
        /*1378*/ 	.word	index@(_Z25selective_scan_bwd_kernelI32Selective_Scan_bwd_kernel_traitsILi32ELi16ELb1ELb1ELb1ELb1ELb1EN3c104HalfEfEEv12SSMParamsBwd)
        /*137c*/ 	.word	0x00000000


	//----- nvinfo : EIATTR_MIN_STACK_SIZE
	.align		4
.L_859:
        /*1380*/ 	.byte	0x04, 0x12
        /*1382*/ 	.short	(.L_861 - .L_860)
	.align		4
.L_860:
        /*1384*/ 	.word	index@(_Z25selective_scan_bwd_kernelI32Selective_Scan_bwd_kernel_traitsILi32ELi8ELb0ELb0ELb0ELb0ELb0EN3c104HalfEfEEv12SSMParamsBwd)
        /*1388*/ 	.word	0x00000000


	//----- nvinfo : EIATTR_MIN_STACK_SIZE
	.align		4
.L_861:
        /*138c*/ 	.byte	0x04, 0x12
        /*138e*/ 	.short	(.L_863 - .L_862)
	.align		4
.L_862:
        /*1390*/ 	.word	index@(_Z25selective_scan_bwd_kernelI32Selective_Scan_bwd_kernel_traitsILi32ELi8ELb0ELb0ELb0ELb0ELb1EN3c104HalfEfEEv12SSMParamsBwd)
        /*1394*/ 	.word	0x00000000


	//----- nvinfo : EIATTR_MIN_STACK_SIZE
	.align		4
.L_863:
        /*1398*/ 	.byte	0x04, 0x12
        /*139a*/ 	.short	(.L_865 - .L_864)
	.align		4
.L_864:
        /*139c*/ 	.word	index@(_Z25selective_scan_bwd_kernelI32Selective_Scan_bwd_kernel_traitsILi32ELi8ELb0ELb0ELb0ELb1ELb0EN3c104HalfEfEEv12SSMParamsBwd)
        /*13a0*/ 	.word	0x00000000


	//----- nvinfo : EIATTR_MIN_STACK_SIZE
	.align		4
.L_865:
        /*13a4*/ 	.byte	0x04, 0x12
        /*13a6*/ 	.short	(.L_867 - .L_866)
	.align		4
.L_866:
        /*13a8*/ 	.word	index@(_Z25selective_scan_bwd_kernelI32Selective_Scan_bwd_kernel_traitsILi32ELi8ELb0ELb0ELb0ELb1ELb1EN3c104HalfEfEEv12SSMParamsBwd)
        /*13ac*/ 	.word	0x00000000


	//----- nvinfo : EIATTR_MIN_STACK_SIZE
	.align		4
.L_867:
        /*13b0*/ 	.byte	0x04, 0x12
        /*13b2*/ 	.short	(.L_869 - .L_868)
	.align		4
.L_868:
        /*13b4*/ 	.word	index@(_Z25selective_scan_bwd_kernelI32Selective_Scan_bwd_kernel_traitsILi32ELi8ELb0ELb0ELb1ELb0ELb0EN3c104HalfEfEEv12SSMParamsBwd)
        /*13b8*/ 	.word	0x00000000


	//----- nvinfo : EIATTR_MIN_STACK_SIZE
	.align		4
.L_869:
        /*13bc*/ 	.byte	0x04, 0x12
        /*13be*/ 	.short	(.L_871 - .L_870)
	.align		4
.L_870:
        /*13c0*/ 	.word	index@(_Z25selective_scan_bwd_kernelI32Selective_Scan_bwd_kernel_traitsILi32ELi8ELb0ELb0ELb1ELb0ELb1EN3c104HalfEfEEv12SSMParamsBwd)
        /*13c4*/ 	.word	0x00000000


	//----- nvinfo : EIATTR_MIN_STACK_SIZE
	.align		4
.L_871:
        /*13c8*/ 	.byte	0x04, 0x12
        /*13ca*/ 	.short	(.L_873 - .L_872)
	.align		4
.L_872:
        /*13cc*/ 	.word	index@(_Z25selective_scan_bwd_kernelI32Selective_Scan_bwd_kernel_traitsILi32ELi8ELb0ELb0ELb1ELb1ELb0EN3c104HalfEfEEv12SSMParamsBwd)
        /*13d0*/ 	.word	0x00000000


	//----- nvinfo : EIATTR_MIN_STACK_SIZE
	.align		4
.L_873:
        /*13d4*/ 	.byte	0x04, 0x12
        /*13d6*/ 	.short	(.L_875 - .L_874)
	.align		4
.L_874:
        /*13d8*/ 	.word	index@(_Z25selective_scan_bwd_kernelI32Selective_Scan_bwd_kernel_traitsILi32ELi8ELb0ELb0ELb1ELb1ELb1EN3c104HalfEfEEv12SSMParamsBwd)
        /*13dc*/ 	.word	0x00000000


	//----- nvinfo : EIATTR_MIN_STACK_SIZE
	.align		4
.L_875:
        /*13e0*/ 	.byte	0x04, 0x12
        /*13e2*/ 	.short	(.L_877 - .L_876)
	.align		4
.L_876:
        /*13e4*/ 	.word	index@(_Z25selective_scan_bwd_kernelI32Selective_Scan_bwd_kernel_traitsILi32ELi8ELb0ELb1ELb0ELb0ELb0EN3c104HalfEfEEv12SSMParamsBwd)
        /*13e8*/ 	.word	0x00000000


	//----- nvinfo : EIATTR_MIN_STACK_SIZE
	.align		4
.L_877:
        /*13ec*/ 	.byte	0x04, 0x12
        /*13ee*/ 	.short	(.L_879 - .L_878)
	.align		4
.L_878:
        /*13f0*/ 	.word	index@(_Z25selective_scan_bwd_kernelI32Selective_Scan_bwd_kernel_traitsILi32ELi8ELb0ELb1ELb0ELb0ELb1EN3c104HalfEfEEv12SSMParamsBwd)
        /*13f4*/ 	.word	0x00000000


	//----- nvinfo : EIATTR_MIN_STACK_SIZE
	.align		4
.L_879:
        /*13f8*/ 	.byte	0x04, 0x12
        /*13fa*/ 	.short	(.L_881 - .L_880)
	.align		4
.L_880:
        /*13fc*/ 	.word	index@(_Z25selective_scan_bwd_kernelI32Selective_Scan_bwd_kernel_traitsILi32ELi8ELb0ELb1ELb0ELb1ELb0EN3c104HalfEfEEv12SSMParamsBwd)
        /*1400*/ 	.word	0x00000000


	//----- nvinfo : EIATTR_MIN_STACK_SIZE
	.align		4
.L_881:
        /*1404*/ 	.byte	0x04, 0x12
        /*1406*/ 	.short	(.L_883 - .L_882)
	.align		4
.L_882:
        /*1408*/ 	.word	index@(_Z25selective_scan_bwd_kernelI32Selective_Scan_bwd_kernel_traitsILi32ELi8ELb0ELb1ELb0ELb1ELb1EN3c104HalfEfEEv12SSMParamsBwd)
        /*140c*/ 	.word	0x00000000


	//----- nvinfo : EIATTR_MIN_STACK_SIZE
	.align		4
.L_883:
        /*1410*/ 	.byte	0x04, 0x12
        /*1412*/ 	.short	(.L_885 - .L_884)
	.align		4
.L_884:
        /*1414*/ 	.word	index@(_Z25selective_scan_bwd_kernelI32Selective_Scan_bwd_kernel_traitsILi32ELi8ELb0ELb1ELb1ELb0ELb0EN3c104HalfEfEEv12SSMParamsBwd)
        /*1418*/ 	.word	0x00000000


	//----- nvinfo : EIATTR_MIN_STACK_SIZE
	.align		4
.L_885:
        /*141c*/ 	.byte	0x04, 0x12
        /*141e*/ 	.short	(.L_887 - .L_886)
	.align		4
.L_886:
        /*1420*/ 	.word	index@(_Z25selective_scan_bwd_kernelI32Selective_Scan_bwd_kernel_traitsILi32ELi8ELb0ELb1ELb1ELb0ELb1EN3c104HalfEfEEv12SSMParamsBwd)
        /*1424*/ 	.word	0x00000000


	//----- nvinfo : EIATTR_MIN_STACK_SIZE
	.align		4
.L_887:
        /*1428*/ 	.byte	0x04, 0x12
        /*142a*/ 	.short	(.L_889 - .L_888)
	.align		4
.L_888:
        /*142c*/ 	.word	index@(_Z25selective_scan_bwd_kernelI32Selective_Scan_bwd_kernel_traitsILi32ELi8ELb0ELb1ELb1ELb1ELb0EN3c104HalfEfEEv12SSMParamsBwd)
        /*1430*/ 	.word	0x00000000


	//----- nvinfo : EIATTR_MIN_STACK_SIZE
	.align		4
.L_889:
        /*1434*/ 	.byte	0x04, 0x12
        /*1436*/ 	.short	(.L_891 - .L_890)
	.align		4
.L_890:
        /*1438*/ 	.word	index@(_Z25selective_scan_bwd_kernelI32Selective_Scan_bwd_kernel_traitsILi32ELi8ELb0ELb1ELb1ELb1ELb1EN3c104HalfEfEEv12SSMParamsBwd)
        /*143c*/ 	.word	0x00000000


	//----- nvinfo : EIATTR_MIN_STACK_SIZE
	.align		4
.L_891:
        /*1440*/ 	.byte	0x04, 0x12
        /*1442*/ 	.short	(.L_893 - .L_892)
	.align		4
.L_892:
        /*1444*/ 	.word	index@(_Z25selective_scan_bwd_kernelI32Selective_Scan_bwd_kernel_traitsILi32ELi8ELb1ELb0ELb0ELb0ELb0EN3c104HalfEfEEv12SSMParamsBwd)
        /*1448*/ 	.word	0x00000000


	//----- nvinfo : EIATTR_MIN_STACK_SIZE
	.align		4
.L_893:
        /*144c*/ 	.byte	0x04, 0x12
        /*144e*/ 	.short	(.L_895 - .L_894)
	.align		4
.L_894:
        /*1450*/ 	.word	index@(_Z25selective_scan_bwd_kernelI32Selective_Scan_bwd_kernel_traitsILi32ELi8ELb1ELb0ELb0ELb0ELb1EN3c104HalfEfEEv12SSMParamsBwd)
        /*1454*/ 	.word	0x00000000


	//----- nvinfo : EIATTR_MIN_STACK_SIZE
	.align		4
.L_895:
        /*1458*/ 	.byte	0x04, 0x12
        /*145a*/ 	.short	(.L_897 - .L_896)
	.align		4
.L_896:
        /*145c*/ 	.word	index@(_Z25selective_scan_bwd_kernelI32Selective_Scan_bwd_kernel_traitsILi32ELi8ELb1ELb0ELb0ELb1ELb0EN3c104HalfEfEEv12SSMParamsBwd)
        /*1460*/ 	.word	0x00000000


	//----- nvinfo : EIATTR_MIN_STACK_SIZE
	.align		4
.L_897:
        /*1464*/ 	.byte	0x04, 0x12
        /*1466*/ 	.short	(.L_899 - .L_898)
	.align		4
.L_898:
        /*1468*/ 	.word	index@(_Z25selective_scan_bwd_kernelI32Selective_Scan_bwd_kernel_traitsILi32ELi8ELb1ELb0ELb0ELb1ELb1EN3c104HalfEfEEv12SSMParamsBwd)
        /*146c*/ 	.word	0x00000000


	//----- nvinfo : EIATTR_MIN_STACK_SIZE
	.align		4
.L_899:
        /*1470*/ 	.byte	0x04, 0x12
        /*1472*/ 	.short	(.L_901 - .L_900)
	.align		4
.L_900:
        /*1474*/ 	.word	index@(_Z25selective_scan_bwd_kernelI32Selective_Scan_bwd_kernel_traitsILi32ELi8ELb1ELb0ELb1ELb0ELb0EN3c104HalfEfEEv12SSMParamsBwd)
        /*1478*/ 	.word	0x00000000


	//----- nvinfo : EIATTR_MIN_STACK_SIZE
	.align		4
.L_901:
        /*147c*/ 	.byte	0x04, 0x12
        /*147e*/ 	.short	(.L_903 - .L_902)
	.align		4
.L_902:
        /*1480*/ 	.word	index@(_Z25selective_scan_bwd_kernelI32Selective_Scan_bwd_kernel_traitsILi32ELi8ELb1ELb0ELb1ELb0ELb1EN3c104HalfEfEEv12SSMParamsBwd)
        /*1484*/ 	.word	0x00000000


	//----- nvinfo : EIATTR_MIN_STACK_SIZE
	.align		4
.L_903:
        /*1488*/ 	.byte	0x04, 0x12
        /*148a*/ 	.short	(.L_905 - .L_904)
	.align		4
.L_904:
        /*148c*/ 	.word	index@(_Z25selective_scan_bwd_kernelI32Selective_Scan_bwd_kernel_traitsILi32ELi8ELb1ELb0ELb1ELb1ELb0EN3c104HalfEfEEv12SSMParamsBwd)
        /*1490*/ 	.word	0x00000000


	//----- nvinfo : EIATTR_MIN_STACK_SIZE
	.align		4
.L_905:
        /*1494*/ 	.byte	0x04, 0x12
        /*1496*/ 	.short	(.L_907 - .L_906)
	.align		4
.L_906:
        /*1498*/ 	.word	index@(_Z25selective_scan_bwd_kernelI32Selective_Scan_bwd_kernel_traitsILi32ELi8ELb1ELb0ELb1ELb1ELb1EN3c104HalfEfEEv12SSMParamsBwd)
        /*149c*/ 	.word	0x00000000


	//----- nvinfo : EIATTR_MIN_STACK_SIZE
	.align		4
.L_907:
        /*14a0*/ 	.byte	0x04, 0x12
        /*14a2*/ 	.short	(.L_909 - .L_908)
	.align		4
.L_908:
        /*14a4*/ 	.word	index@(_Z25selective_scan_bwd_kernelI32Selective_Scan_bwd_kernel_traitsILi32ELi8ELb1ELb1ELb0ELb0ELb0EN3c104HalfEfEEv12SSMParamsBwd)
        /*14a8*/ 	.word	0x00000000


	//----- nvinfo : EIATTR_MIN_STACK_SIZE
	.align		4
.L_909:
        /*14ac*/ 	.byte	0x04, 0x12
        /*14ae*/ 	.short	(.L_911 - .L_910)
	.align		4
.L_910:
        /*14b0*/ 	.word	index@(_Z25selective_scan_bwd_kernelI32Selective_Scan_bwd_kernel_traitsILi32ELi8ELb1ELb1ELb0ELb0ELb1EN3c104HalfEfEEv12SSMParamsBwd)
        /*14b4*/ 	.word	0x00000000


	//----- nvinfo : EIATTR_MIN_STACK_SIZE
	.align		4
.L_911:
        /*14b8*/ 	.byte	0x04, 0x12
        /*14ba*/ 	.short	(.L_913 - .L_912)
	.align		4
.L_912:
        /*14bc*/ 	.word	index@(_Z25selective_scan_bwd_kernelI32Selective_Scan_bwd_kernel_traitsILi32ELi8ELb1ELb1ELb0ELb1ELb0EN3c104HalfEfEEv12SSMParamsBwd)
        /*14c0*/ 	.word	0x00000000


	//----- nvinfo : EIATTR_MIN_STACK_SIZE
	.align		4
.L_913:
        /*14c4*/ 	.byte	0x04, 0x12
        /*14c6*/ 	.short	(.L_915 - .L_914)
	.align		4
.L_914:
        /*14c8*/ 	.word	index@(_Z25selective_scan_bwd_kernelI32Selective_Scan_bwd_kernel_traitsILi32ELi8ELb1ELb1ELb0ELb1ELb1EN3c104HalfEfEEv12SSMParamsBwd)
        /*14cc*/ 	.word	0x00000000


	//----- nvinfo : EIATTR_MIN_STACK_SIZE
	.align		4
.L_915:
        /*14d0*/ 	.byte	0x04, 0x12
        /*14d2*/ 	.short	(.L_917 - .L_916)
	.align		4
.L_916:
        /*14d4*/ 	.word	index@(_Z25selective_scan_bwd_kernelI32Selective_Scan_bwd_kernel_traitsILi32ELi8ELb1ELb1ELb1ELb0ELb0EN3c104HalfEfEEv12SSMParamsBwd)
        /*14d8*/ 	.word	0x00000000


	//----- nvinfo : EIATTR_MIN_STACK_SIZE
	.align		4
.L_917:
        /*14dc*/ 	.byte	0x04, 0x12
        /*14de*/ 	.short	(.L_919 - .L_918)
	.align		4
.L_918:
        /*14e0*/ 	.word	index@(_Z25selective_scan_bwd_kernelI32Selective_Scan_bwd_kernel_traitsILi32ELi8ELb1ELb1ELb1ELb0ELb1EN3c104HalfEfEEv12SSMParamsBwd)
        /*14e4*/ 	.word	0x00000000


	//----- nvinfo : EIATTR_MIN_STACK_SIZE
	.align		4
.L_919:
        /*14e8*/ 	.byte	0x04, 0x12
        /*14ea*/ 	.short	(.L_921 - .L_920)
	.align		4
.L_920:
        /*14ec*/ 	.word	index@(_Z25selective_scan_bwd_kernelI32Selective_Scan_bwd_kernel_traitsILi32ELi8ELb1ELb1ELb1ELb1ELb0EN3c104HalfEfEEv12SSMParamsBwd)
        /*14f0*/ 	.word	0x00000000


	//----- nvinfo : EIATTR_MIN_STACK_SIZE
	.align		4
.L_921:
        /*14f4*/ 	.byte	0x04, 0x12
        /*14f6*/ 	.short	(.L_923 - .L_922)
	.align		4
.L_922:
        /*14f8*/ 	.word	index@(_Z25selective_scan_bwd_kernelI32Selective_Scan_bwd_kernel_traitsILi32ELi8ELb1ELb1ELb1ELb1ELb1EN3c104HalfEfEEv12SSMParamsBwd)
        /*14fc*/ 	.word	0x00000000


	//----- nvinfo : EIATTR_MIN_STACK_SIZE
	.align		4
.L_923:
        /*1500*/ 	.byte	0x04, 0x12
        /*1502*/ 	.short	(.L_925 - .L_924)
	.align		4
.L_924:
        /*1504*/ 	.word	index@(_Z25selective_scan_bwd_kernelI32Selective_Scan_bwd_kernel_traitsILi32ELi4ELb0ELb0ELb0ELb0ELb0EN3c104HalfEfEEv12SSMParamsBwd)
        /*1508*/ 	.word	0x00000000


	//----- nvinfo : EIATTR_MIN_STACK_SIZE
	.align		4
.L_925:
        /*150c*/ 	.byte	0x04, 0x12
        /*150e*/ 	.short	(.L_927 - .L_926)
	.align		4
.L_926:
        /*1510*/ 	.word	index@(_Z25selective_scan_bwd_kernelI32Selective_Scan_bwd_kernel_traitsILi32ELi4ELb0ELb0ELb0ELb0ELb1EN3c104HalfEfEEv12SSMParamsBwd)
        /*1514*/ 	.word	0x00000000


	//----- nvinfo : EIATTR_MIN_STACK_SIZE
	.align		4
.L_927:
        /*1518*/ 	.byte	0x04, 0x12
        /*151a*/ 	.short	(.L_929 - .L_928)
	.align		4
.L_928:
        /*151c*/ 	.word	index@(_Z25selective_scan_bwd_kernelI32Selective_Scan_bwd_kernel_traitsILi32ELi4ELb0ELb0ELb0ELb1ELb0EN3c104HalfEfEEv12SSMParamsBwd)
        /*1520*/ 	.word	0x00000000


	//----- nvinfo : EIATTR_MIN_STACK_SIZE
	.align		4
.L_929:
        /*1524*/ 	.byte	0x04, 0x12
        /*1526*/ 	.short	(.L_931 - .L_930)
	.align		4
.L_930:
        /*1528*/ 	.word	index@(_Z25selective_scan_bwd_kernelI32Selective_Scan_bwd_kernel_traitsILi32ELi4ELb0ELb0ELb0ELb1ELb1EN3c104HalfEfEEv12SSMParamsBwd)
        /*152c*/ 	.word	0x00000000


	//----- nvinfo : EIATTR_MIN_STACK_SIZE
	.align		4
.L_931:
        /*1530*/ 	.byte	0x04, 0x12
        /*1532*/ 	.short	(.L_933 - .L_932)
	.align		4
.L_932:
        /*1534*/ 	.word	index@(_Z25selective_scan_bwd_kernelI32Selective_Scan_bwd_kernel_traitsILi32ELi4ELb0ELb0ELb1ELb0ELb0EN3c104HalfEfEEv12SSMParamsBwd)
        /*1538*/ 	.word	0x00000000


	//----- nvinfo : EIATTR_MIN_STACK_SIZE
	.align		4
.L_933:
        /*153c*/ 	.byte	0x04, 0x12
        /*153e*/ 	.short	(.L_935 - .L_934)
	.align		4
.L_934:
        /*1540*/ 	.word	index@(_Z25selective_scan_bwd_kernelI32Selective_Scan_bwd_kernel_traitsILi32ELi4ELb0ELb0ELb1ELb0ELb1EN3c104HalfEfEEv12SSMParamsBwd)
        /*1544*/ 	.word	0x00000000


	//----- nvinfo : EIATTR_MIN_STACK_SIZE
	.align		4
.L_935:
        /*1548*/ 	.byte	0x04, 0x12
        /*154a*/ 	.short	(.L_937 - .L_936)
	.align		4
.L_936:
        /*154c*/ 	.word	index@(_Z25selective_scan_bwd_kernelI32Selective_Scan_bwd_kernel_traitsILi32ELi4ELb0ELb0ELb1ELb1ELb0EN3c104HalfEfEEv12SSMParamsBwd)
        /*1550*/ 	.word	0x00000000


	//----- nvinfo : EIATTR_MIN_STACK_SIZE
	.align		4
.L_937:
        /*1554*/ 	.byte	0x04, 0x12
        /*1556*/ 	.short	(.L_939 - .L_938)
	.align		4
.L_938:
        /*1558*/ 	.word	index@(_Z25selective_scan_bwd_kernelI32Selective_Scan_bwd_kernel_traitsILi32ELi4ELb0ELb0ELb1ELb1ELb1EN3c104HalfEfEEv12SSMParamsBwd)
        /*155c*/ 	.word	0x00000000


	//----- nvinfo : EIATTR_MIN_STACK_SIZE
	.align		4
.L_939:
        /*1560*/ 	.byte	0x04, 0x12
        /*1562*/ 	.short	(.L_941 - .L_940)
	.align		4
.L_940:
        /*1564*/ 	.word	index@(_Z25selective_scan_bwd_kernelI32Selective_Scan_bwd_kernel_traitsILi32ELi4ELb0ELb1ELb0ELb0ELb0EN3c104HalfEfEEv12SSMParamsBwd)
        /*1568*/ 	.word	0x00000000


	//----- nvinfo : EIATTR_MIN_STACK_SIZE
	.align		4
.L_941:
        /*156c*/ 	.byte	0x04, 0x12
        /*156e*/ 	.short	(.L_943 - .L_942)
	.align		4
.L_942:
        /*1570*/ 	.word	index@(_Z25selective_scan_bwd_kernelI32Selective_Scan_bwd_kernel_traitsILi32ELi4ELb0ELb1ELb0ELb0ELb1EN3c104HalfEfEEv12SSMParamsBwd)
        /*1574*/ 	.word	0x00000000


	//----- nvinfo : EIATTR_MIN_STACK_SIZE
	.align		4
.L_943:
        /*1578*/ 	.byte	0x04, 0x12
        /*157a*/ 	.short	(.L_945 - .L_944)
	.align		4
.L_944:
        /*157c*/ 	.word	index@(_Z25selective_scan_bwd_kernelI32Selective_Scan_bwd_kernel_traitsILi32ELi4ELb0ELb1ELb0ELb1ELb0EN3c104HalfEfEEv12SSMParamsBwd)
        /*1580*/ 	.word	0x00000000


	//----- nvinfo : EIATTR_MIN_STACK_SIZE
	.align		4
.L_945:
        /*1584*/ 	.byte	0x04, 0x12
        /*1586*/ 	.short	(.L_947 - .L_946)
	.align		4
.L_946:
        /*1588*/ 	.word	index@(_Z25selective_scan_bwd_kernelI32Selective_Scan_bwd_kernel_traitsILi32ELi4ELb0ELb1ELb0ELb1ELb1EN3c104HalfEfEEv12SSMParamsBwd)
        /*158c*/ 	.word	0x00000000


	//----- nvinfo : EIATTR_MIN_STACK_SIZE
	.align		4
.L_947:
        /*1590*/ 	.byte	0x04, 0x12
        /*1592*/ 	.short	(.L_949 - .L_948)
	.align		4
.L_948:
        /*1594*/ 	.word	index@(_Z25selective_scan_bwd_kernelI32Selective_Scan_bwd_kernel_traitsILi32ELi4ELb0ELb1ELb1ELb0ELb0EN3c104HalfEfEEv12SSMParamsBwd)
        /*1598*/ 	.word	0x00000000


	//----- nvinfo : EIATTR_MIN_STACK_SIZE
	.align		4
.L_949:
        /*159c*/ 	.byte	0x04, 0x12
        /*159e*/ 	.short	(.L_951 - .L_950)
	.align		4
.L_950:
        /*15a0*/ 	.word	index@(_Z25selective_scan_bwd_kernelI32Selective_Scan_bwd_kernel_traitsILi32ELi4ELb0ELb1ELb1ELb0ELb1EN3c104HalfEfEEv12SSMParamsBwd)
        /*15a4*/ 	.word	0x00000000


	//----- nvinfo : EIATTR_MIN_STACK_SIZE
	.align		4
.L_951:
        /*15a8*/ 	.byte	0x04, 0x12
        /*15aa*/ 	.short	(.L_953 - .L_952)
	.align		4
.L_952:
        /*15ac*/ 	.word	index@(_Z25selective_scan_bwd_kernelI32Selective_Scan_bwd_kernel_traitsILi32ELi4ELb0ELb1ELb1ELb1ELb0EN3c104HalfEfEEv12SSMParamsBwd)
        /*15b0*/ 	.word	0x00000000


	//----- nvinfo : EIATTR_MIN_STACK_SIZE
	.align		4
.L_953:
        /*15b4*/ 	.byte	0x04, 0x12
        /*15b6*/ 	.short	(.L_955 - .L_954)
	.align		4
.L_954:
        /*15b8*/ 	.word	index@(_Z25selective_scan_bwd_kernelI32Selective_Scan_bwd_kernel_traitsILi32ELi4ELb0ELb1ELb1ELb1ELb1EN3c104HalfEfEEv12SSMParamsBwd)
        /*15bc*/ 	.word	0x00000000


	//----- nvinfo : EIATTR_MIN_STACK_SIZE
	.align		4
.L_955:
        /*15c0*/ 	.byte	0x04, 0x12
        /*15c2*/ 	.short	(.L_957 - .L_956)
	.align		4
.L_956:
        /*15c4*/ 	.word	index@(_Z25selective_scan_bwd_kernelI32Selective_Scan_bwd_kernel_traitsILi32ELi4ELb1ELb0ELb0ELb0ELb0EN3c104HalfEfEEv12SSMParamsBwd)
        /*15c8*/ 	.word	0x00000000


	//----- nvinfo : EIATTR_MIN_STACK_SIZE
	.align		4
.L_957:
        /*15cc*/ 	.byte	0x04, 0x12
        /*15ce*/ 	.short	(.L_959 - .L_958)
	.align		4
.L_958:
        /*15d0*/ 	.word	index@(_Z25selective_scan_bwd_kernelI32Selective_Scan_bwd_kernel_traitsILi32ELi4ELb1ELb0ELb0ELb0ELb1EN3c104HalfEfEEv12SSMParamsBwd)
        /*15d4*/ 	.word	0x00000000


	//----- nvinfo : EIATTR_MIN_STACK_SIZE
	.align		4
.L_959:
        /*15d8*/ 	.byte	0x04, 0x12
        /*15da*/ 	.short	(.L_961 - .L_960)
	.align		4
.L_960:
        /*15dc*/ 	.word	index@(_Z25selective_scan_bwd_kernelI32Selective_Scan_bwd_kernel_traitsILi32ELi4ELb1ELb0ELb0ELb1ELb0EN3c104HalfEfEEv12SSMParamsBwd)
        /*15e0*/ 	.word	0x00000000


	//----- nvinfo : EIATTR_MIN_STACK_SIZE
	.align		4
.L_961:
        /*15e4*/ 	.byte	0x04, 0x12
        /*15e6*/ 	.short	(.L_963 - .L_962)
	.align		4
.L_962:
        /*15e8*/ 	.word	index@(_Z25selective_scan_bwd_kernelI32Selective_Scan_bwd_kernel_traitsILi32ELi4ELb1ELb0ELb0ELb1ELb1EN3c104HalfEfEEv12SSMParamsBwd)
        /*15ec*/ 	.word	0x00000000


	//----- nvinfo : EIATTR_MIN_STACK_SIZE
	.align		4
.L_963:
        /*15f0*/ 	.byte	0x04, 0x12
        /*15f2*/ 	.short	(.L_965 - .L_964)
	.align		4
.L_964:
        /*15f4*/ 	.word	index@(_Z25selective_scan_bwd_kernelI32Selective_Scan_bwd_kernel_traitsILi32ELi4ELb1ELb0ELb1ELb0ELb0EN3c104HalfEfEEv12SSMParamsBwd)
        /*15f8*/ 	.word	0x00000000


	//----- nvinfo : EIATTR_MIN_STACK_SIZE
	.align		4
.L_965:
        /*15fc*/ 	.byte	0x04, 0x12
        /*15fe*/ 	.short	(.L_967 - .L_966)
	.align		4
.L_966:
        /*1600*/ 	.word	index@(_Z25selective_scan_bwd_kernelI32Selective_Scan_bwd_kernel_traitsILi32ELi4ELb1ELb0ELb1ELb0ELb1EN3c104HalfEfEEv12SSMParamsBwd)
        /*1604*/ 	.word	0x00000000


	//----- nvinfo : EIATTR_MIN_STACK_SIZE
	.align		4
.L_967:
        /*1608*/ 	.byte	0x04, 0x12
        /*160a*/ 	.short	(.L_969 - .L_968)
	.align		4
.L_968:
        /*160c*/ 	.word	index@(_Z25selective_scan_bwd_kernelI32Selective_Scan_bwd_kernel_traitsILi32ELi4ELb1ELb0ELb1ELb1ELb0EN3c104HalfEfEEv12SSMParamsBwd)
        /*1610*/ 	.word	0x00000000


	//----- nvinfo : EIATTR_MIN_STACK_SIZE
	.align		4
.L_969:
        /*1614*/ 	.byte	0x04, 0x12
        /*1616*/ 	.short	(.L_971 - .L_970)
	.align		4
.L_970:
        /*1618*/ 	.word	index@(_Z25selective_scan_bwd_kernelI32Selective_Scan_bwd_kernel_traitsILi32ELi4ELb1ELb0ELb1ELb1ELb1EN3c104HalfEfEEv12SSMParamsBwd)
        /*161c*/ 	.word	0x00000000


	//----- nvinfo : EIATTR_MIN_STACK_SIZE
	.align		4
.L_971:
        /*1620*/ 	.byte	0x04, 0x12
        /*1622*/ 	.short	(.L_973 - .L_972)
	.align		4
.L_972:
        /*1624*/ 	.word	index@(_Z25selective_scan_bwd_kernelI32Selective_Scan_bwd_kernel_traitsILi32ELi4ELb1ELb1ELb0ELb0ELb0EN3c104HalfEfEEv12SSMParamsBwd)
        /*1628*/ 	.word	0x00000000


	//----- nvinfo : EIATTR_MIN_STACK_SIZE
	.align		4
.L_973:
        /*162c*/ 	.byte	0x04, 0x12
        /*162e*/ 	.short	(.L_975 - .L_974)
	.align		4
.L_974:
        /*1630*/ 	.word	index@(_Z25selective_scan_bwd_kernelI32Selective_Scan_bwd_kernel_traitsILi32ELi4ELb1ELb1ELb0ELb0ELb1EN3c104HalfEfEEv12SSMParamsBwd)
        /*1634*/ 	.word	0x00000000


	//----- nvinfo : EIATTR_MIN_STACK_SIZE
	.align		4
.L_975:
        /*1638*/ 	.byte	0x04, 0x12
        /*163a*/ 	.short	(.L_977 - .L_976)
	.align		4
.L_976:
        /*163c*/ 	.word	index@(_Z25selective_scan_bwd_kernelI32Selective_Scan_bwd_kernel_traitsILi32ELi4ELb1ELb1ELb0ELb1ELb0EN3c104HalfEfEEv12SSMParamsBwd)
        /*1640*/ 	.word	0x00000000


	//----- nvinfo : EIATTR_MIN_STACK_SIZE
	.align		4
.L_977:
        /*1644*/ 	.byte	0x04, 0x12
        /*1646*/ 	.short	(.L_979 - .L_978)
	.align		4
.L_978:
        /*1648*/ 	.word	index@(_Z25selective_scan_bwd_kernelI32Selective_Scan_bwd_kernel_traitsILi32ELi4ELb1ELb1ELb0ELb1ELb1EN3c104HalfEfEEv12SSMParamsBwd)
        /*164c*/ 	.word	0x00000000


	//----- nvinfo : EIATTR_MIN_STACK_SIZE
	.align		4
.L_979:
        /*1650*/ 	.byte	0x04, 0x12
        /*1652*/ 	.short	(.L_981 - .L_980)
	.align		4
.L_980:
        /*1654*/ 	.word	index@(_Z25selective_scan_bwd_kernelI32Selective_Scan_bwd_kernel_traitsILi32ELi4ELb1ELb1ELb1ELb0ELb0EN3c104HalfEfEEv12SSMParamsBwd)
        /*1658*/ 	.word	0x00000000


	//----- nvinfo : EIATTR_MIN_STACK_SIZE
	.align		4
.L_981:
        /*165c*/ 	.byte	0x04, 0x12
        /*165e*/ 	.short	(.L_983 - .L_982)
	.align		4
.L_982:
        /*1660*/ 	.word	index@(_Z25selective_scan_bwd_kernelI32Selective_Scan_bwd_kernel_traitsILi32ELi4ELb1ELb1ELb1ELb0ELb1EN3c104HalfEfEEv12SSMParamsBwd)
        /*1664*/ 	.word	0x00000000


	//----- nvinfo : EIATTR_MIN_STACK_SIZE
	.align		4
.L_983:
        /*1668*/ 	.byte	0x04, 0x12
        /*166a*/ 	.short	(.L_985 - .L_984)
	.align		4
.L_984:
        /*166c*/ 	.word	index@(_Z25selective_scan_bwd_kernelI32Selective_Scan_bwd_kernel_traitsILi32ELi4ELb1ELb1ELb1ELb1ELb0EN3c104HalfEfEEv12SSMParamsBwd)
        /*1670*/ 	.word	0x00000000


	//----- nvinfo : EIATTR_MIN_STACK_SIZE
	.align		4
.L_985:
        /*1674*/ 	.byte	0x04, 0x12
        /*1676*/ 	.short	(.L_987 - .L_986)
	.align		4
.L_986:
        /*1678*/ 	.word	index@(_Z25selective_scan_bwd_kernelI32Selective_Scan_bwd_kernel_traitsILi32ELi4ELb1ELb1ELb1ELb1ELb1EN3c104HalfEfEEv12SSMParamsBwd)
        /*167c*/ 	.word	0x00000000
.L_987:


//--------------------- .nv.compat                --------------------------
	.section	.nv.compat,"",@"SHT_CUDA_COMPAT_INFO"
	.align	4
        /*0000*/ 	.byte	0x02, 0x09, 0x01, 0x00, 0x02, 0x02, 0x01, 0x00, 0x02, 0x05, 0x05, 0x00, 0x03, 0x07, 0x01, 0x01
        /*0010*/ 	.byte	0x02, 0x03, 0x00, 0x00, 0x02, 0x06, 0x01, 0x00, 0x04, 0x0b, 0x08, 0x00, 0x01, 0x00, 0x00, 0x00
        /*0020*/ 	.byte	0x00, 0x00, 0x00, 0x00


//--------------------- .nv.info._Z25selective_scan_bwd_kernelI32Selective_Scan_bwd_kernel_traitsILi128ELi16ELb0ELb0ELb0ELb0ELb0EN3c104HalfEfEEv12SSMParamsBwd --------------------------
	.section	.nv.info._Z25selective_scan_bwd_kernelI32Selective_Scan_bwd_kernel_traitsILi128ELi16ELb0ELb0ELb0ELb0ELb0EN3c104HalfEfEEv12SSMParamsBwd,"",@"SHT_CUDA_INFO"
	.sectionflags	@""
	.align	4


	//----- nvinfo : EIATTR_CUDA_API_VERSION
	.align		4
        /*0000*/ 	.byte	0x04, 0x37
        /*0002*/ 	.short	(.L_989 - .L_988)
.L_988:
        /*0004*/ 	.word	0x00000082


	//----- nvinfo : EIATTR_KPARAM_INFO
	.align		4
.L_989:
        /*0008*/ 	.byte	0x04, 0x17
        /*000a*/ 	.short	(.L_991 - .L_990)
.L_990:
        /*000c*/ 	.word	0x00000000
        /*0010*/ 	.short	0x0000
        /*0012*/ 	.short	0x0000
        /*0014*/ 	.byte	0x00, 0xf0, 0xc1, 0x07


	//----- nvinfo : EIATTR_SPARSE_MMA_MASK
	.align		4
.L_991:
        /*0018*/ 	.byte	0x03, 0x50
        /*001a*/ 	.short	0x0000


	//----- nvinfo : EIATTR_MAXREG_COUNT
	.align		4
        /*001c*/ 	.byte	0x03, 0x1b
        /*001e*/ 	.short	0x00a8


	//----- nvinfo : EIATTR_NUM_BARRIERS
	.align		4
        /*0020*/ 	.byte	0x02, 0x4c
        /*0022*/ 	.byte	0x01
	.zero		1


	//----- nvinfo : EIATTR_ANNOTATIONS
	.align		4
        /*0024*/ 	.byte	0x04, 0x55
        /*0026*/ 	.short	(.L_993 - .L_992)


	//   ....[0]....
.L_992:
        /*0028*/ 	.word	0x00000001
        /*002c*/ 	.byte	0x00, 0x02, 0x00, 0x00, 0x01, 0x00, 0x00, 0x00, 0x30, 0x02, 0x00, 0x00, 0x01, 0x00, 0x00, 0x00
        /*003c*/ 	.byte	0xe0, 0x04, 0x00, 0x00, 0x01, 0x00, 0x00, 0x00, 0x00, 0x05, 0x00, 0x00, 0x01, 0x00, 0x00, 0x00
        /*004c*/ 	.byte	0xa0, 0x1a, 0x00, 0x00, 0x01, 0x00, 0x00, 0x00, 0xb0, 0x1a, 0x00, 0x00, 0x01, 0x00, 0x00, 0x00
        /*005c*/ 	.byte	0xd0, 0x1f, 0x00, 0x00, 0x01, 0x00, 0x00, 0x00, 0x10, 0x4a, 0x00, 0x00, 0x01, 0x00, 0x00, 0x00
        /*006c*/ 	.byte	0x90, 0x4a, 0x00, 0x00, 0x01, 0x00, 0x00, 0x00, 0xd0, 0x59, 0x00, 0x00, 0x01, 0x00, 0x00, 0x00
        /*007c*/ 	.byte	0x60, 0x5a, 0x00, 0x00, 0x01, 0x00, 0x00, 0x00, 0x10, 0x5d, 0x00, 0x00


	//----- nvinfo : EIATTR_MERCURY_ISA_VERSION
	.align		4
.L_993:
        /*0088*/ 	.byte	0x03, 0x5f
        /*008a*/ 	.short	0x0101


	//----- nvinfo : EIATTR_INT_WARP_WIDE_INSTR_OFFSETS
	.align		4
        /*008c*/ 	.byte	0x04, 0x31
        /*008e*/ 	.short	(.L_995 - .L_994)


	//   ....[0]....
.L_994:
        /*0090*/ 	.word	0x00002bd0


	//----- nvinfo : EIATTR_COOP_GROUP_MASK_REGIDS
	.align		4
.L_995:
        /*0094*/ 	.byte	0x04, 0x29
        /*0096*/ 	.short	(.L_997 - .L_996)


	//   ....[0]....
.L_996:
        /*0098*/ 	.word	0xffffffff


	//   ....[1]....
        /*009c*/ 	.word	0xffffffff


	//   ....[2]....
        /*00a0*/ 	.word	0xffffffff


	//   ....[3]....
        /*00a4*/ 	.word	0xffffffff


	//   ....[4]....
        /*00a8*/ 	.word	0xffffffff


	//   ....[5]....
        /*00ac*/ 	.word	0xffffffff


	//   ....[6]....
        /*00b0*/ 	.word	0xffffffff


	//   ....[7]....
        /*00b4*/ 	.word	0xffffffff


	//   ....[8]....
        /*00b8*/ 	.word	0xffffffff


	//   ....[9]....
        /*00bc*/ 	.word	0xffffffff


	//   ....[10]....
        /*00c0*/ 	.word	0xffffffff


	//   ....[11]....
        /*00c4*/ 	.word	0xffffffff


	//   ....[12]....
        /*00c8*/ 	.word	0xffffffff


	//   ....[13]....
        /*00cc*/ 	.word	0xffffffff


	//   ....[14]....
        /*00d0*/ 	.word	0xffffffff


	//   ....[15]....
        /*00d4*/ 	.word	0xffffffff


	//   ....[16]....
        /*00d8*/ 	.word	0xffffffff


	//   ....[17]....
        /*00dc*/ 	.word	0xffffffff


	//   ....[18]....
        /*00e0*/ 	.word	0xffffffff


	//   ....[19]....
        /*00e4*/ 	.word	0xffffffff


	//   ....[20]....
        /*00e8*/ 	.word	0xffffffff


	//   ....[21]....
        /*00ec*/ 	.word	0xffffffff


	//   ....[22]....
        /*00f0*/ 	.word	0xffffffff


	//   ....[23]....
        /*00f4*/ 	.word	0xffffffff


	//   ....[24]....
        /*00f8*/ 	.word	0xffffffff


	//   ....[25]....
        /*00fc*/ 	.word	0xffffffff


	//   ....[26]....
        /*0100*/ 	.word	0xffffffff


	//   ....[27]....
        /*0104*/ 	.word	0xffffffff


	//   ....[28]....
        /*0108*/ 	.word	0xffffffff


	//   ....[29]....
        /*010c*/ 	.word	0xffffffff


	//   ....[30]....
        /*0110*/ 	.word	0xffffffff


	//   ....[31]....
        /*0114*/ 	.word	0xffffffff


	//   ....[32]....
        /*0118*/ 	.word	0xffffffff


	//   ....[33]....
        /*011c*/ 	.word	0xffffffff


	//   ....[34]....
        /*0120*/ 	.word	0xffffffff


	//   ....[35]....
        /*0124*/ 	.word	0xffffffff


	//   ....[36]....
        /*0128*/ 	.word	0xffffffff


	//   ....[37]....
        /*012c*/ 	.word	0xffffffff


	//   ....[38]....
        /*0130*/ 	.word	0xffffffff


	//   ....[39]....
        /*0134*/ 	.word	0xffffffff


	//   ....[40]....
        /*0138*/ 	.word	0xffffffff


	//   ....[41]....
        /*013c*/ 	.word	0xffffffff


	//   ....[42]....
        /*0140*/ 	.word	0xffffffff


	//   ....[43]....
        /*0144*/ 	.word	0xffffffff


	//   ....[44]....
        /*0148*/ 	.word	0xffffffff


	//   ....[45]....
        /*014c*/ 	.word	0xffffffff


	//   ....[46]....
        /*0150*/ 	.word	0xffffffff


	//   ....[47]....
        /*0154*/ 	.word	0xffffffff


	//   ....[48]....
        /*0158*/ 	.word	0xffffffff


	//   ....[49]....
        /*015c*/ 	.word	0xffffffff


	//   ....[50]....
        /*0160*/ 	.word	0xffffffff


	//   ....[51]....
        /*0164*/ 	.word	0xffffffff


	//   ....[52]....
        /*0168*/ 	.word	0xffffffff


	//   ....[53]....
        /*016c*/ 	.word	0xffffffff


	//   ....[54]....
        /*0170*/ 	.word	0xffffffff


	//   ....[55]....
        /*0174*/ 	.word	0x05000056


	//   ....[56]....
        /*0178*/ 	.word	0x05000056


	//   ....[57]....
        /*017c*/ 	.word	0x05000056


	//   ....[58]....
        /*0180*/ 	.word	0x05000056


	//   ....[59]....
        /*0184*/ 	.word	0x05000056


	//   ....[60]....
        /*0188*/ 	.word	0x05000056


	//   ....[61]....
        /*018c*/ 	.word	0x05000056


	//   ....[62]....
        /*0190*/ 	.word	0x05000056


	//   ....[63]....
        /*0194*/ 	.word	0x05000056


	//   ....[64]....
        /*0198*/ 	.word	0x05000056


	//   ....[65]....
        /*019c*/ 	.word	0x05000056


	//   ....[66]....
        /*01a0*/ 	.word	0x05000056


	//   ....[67]....
        /*01a4*/ 	.word	0x05000056


	//   ....[68]....
        /*01a8*/ 	.word	0x05000056


	//   ....[69]....
        /*01ac*/ 	.word	0x05000056


	//   ....[70]....
        /*01b0*/ 	.word	0x05000056


	//   ....[71]....
        /*01b4*/ 	.word	0x05000056


	//   ....[72]....
        /*01b8*/ 	.word	0x05000056


	//   ....[73]....
        /*01bc*/ 	.word	0x05000056


	//   ....[74]....
        /*01c0*/ 	.word	0x05000056


	//   ....[75]....
        /*01c4*/ 	.word	0x05000056


	//   ....[76]....
        /*01c8*/ 	.word	0x05000056


	//   ....[77]....
        /*01cc*/ 	.word	0x05000056


	//   ....[78]....
        /*01d0*/ 	.word	0x05000056


	//   ....[79]....
        /*01d4*/ 	.word	0x05000056


	//   ....[80]....
        /*01d8*/ 	.word	0x05000056


	//   ....[81]....
        /*01dc*/ 	.word	0x05000056


	//   ....[82]....
        /*01e0*/ 	.word	0x05000056


	//   ....[83]....
        /*01e4*/ 	.word	0x05000056


	//   ....[84]....
        /*01e8*/ 	.word	0x05000056


	//   ....[85]....
        /*01ec*/ 	.word	0x05000056


	//   ....[86]....
        /*01f0*/ 	.word	0x05000056


	//----- nvinfo : EIATTR_COOP_GROUP_INSTR_OFFSETS
	.align		4
.L_997:
        /*01f4*/ 	.byte	0x04, 0x28
        /*01f6*/ 	.short	(.L_999 - .L_998)


	//   ....[0]....
.L_998:
        /*01f8*/ 	.word	0x00001140


	//   ....[1]....
        /*01fc*/ 	.word	0x00001700


	//   ....[2]....
        /*0200*/ 	.word	0x00001cc0


	//   ....[3]....
        /*0204*/ 	.word	0x00003080


	//   ....[4]....
        /*0208*/ 	.word	0x00003090


	//   ....[5]....
        /*020c*/ 	.word	0x000030d0


	//   ....[6]....
        /*0210*/ 	.word	0x000030e0


	//   ....[7]....
        /*0214*/ 	.word	0x00003120


	//   ....[8]....
        /*0218*/ 	.word	0x00003130


	//   ....[9]....
        /*021c*/ 	.word	0x00003170


	//   ....[10]....
        /*0220*/ 	.word	0x00003180


	//   ....[11]....
        /*0224*/ 	.word	0x000031c0


	//   ....[12]....
        /*0228*/ 	.word	0x000031d0


	//   ....[13]....
        /*022c*/ 	.word	0x00003270


	//   ....[14]....
        /*0230*/ 	.word	0x00003280


	//   ....[15]....
        /*0234*/ 	.word	0x00003290


	//   ....[16]....
        /*0238*/ 	.word	0x000032a0


	//   ....[17]....
        /*023c*/ 	.word	0x00003800


	//   ....[18]....
        /*0240*/ 	.word	0x00003830


	//   ....[19]....
        /*0244*/ 	.word	0x00003890


	//   ....[20]....
        /*0248*/ 	.word	0x000038b0


	//   ....[21]....
        /*024c*/ 	.word	0x00003910


	//   ....[22]....
        /*0250*/ 	.word	0x00003920


	//   ....[23]....
        /*0254*/ 	.word	0x00003970


	//   ....[24]....
        /*0258*/ 	.word	0x00003980


	//   ....[25]....
        /*025c*/ 	.word	0x000039d0


	//   ....[26]....
        /*0260*/ 	.word	0x000039e0


	//   ....[27]....
        /*0264*/ 	.word	0x00003a30


	//   ....[28]....
        /*0268*/ 	.word	0x00003a40


	//   ....[29]....
        /*026c*/ 	.word	0x00003a50


	//   ....[30]....
        /*0270*/ 	.word	0x00003a60


	//   ....[31]....
        /*0274*/ 	.word	0x00003a90


	//   ....[32]....
        /*0278*/ 	.word	0x00003aa0


	//   ....[33]....
        /*027c*/ 	.word	0x00004140


	//   ....[34]....
        /*0280*/ 	.word	0x00004250


	//   ....[35]....
        /*0284*/ 	.word	0x00004340


	//   ....[36]....
        /*0288*/ 	.word	0x00004420


	//   ....[37]....
        /*028c*/ 	.word	0x00004510


	//   ....[38]....
        /*0290*/ 	.word	0x000045f0


	//   ....[39]....
        /*0294*/ 	.word	0x000046e0


	//   ....[40]....
        /*0298*/ 	.word	0x00004740


	//   ....[41]....
        /*029c*/ 	.word	0x00004760


	//   ....[42]....
        /*02a0*/ 	.word	0x00004790


	//   ....[43]....
        /*02a4*/ 	.word	0x00004dd0


	//   ....[44]....
        /*02a8*/ 	.word	0x00005620


	//   ....[45]....
        /*02ac*/ 	.word	0x00005ae0


	//   ....[46]....
        /*02b0*/ 	.word	0x00005b00


	//   ....[47]....
        /*02b4*/ 	.word	0x00005b30


	//   ....[48]....
        /*02b8*/ 	.word	0x00005b70


	//   ....[49]....
        /*02bc*/ 	.word	0x00005b90


	//   ....[50]....
        /*02c0*/ 	.word	0x00005da0


	//   ....[51]....
        /*02c4*/ 	.word	0x00005dc0


	//   ....[52]....
        /*02c8*/ 	.word	0x00005df0


	//   ....[53]....
        /*02cc*/ 	.word	0x00005e30


	//   ....[54]....
        /*02d0*/ 	.word	0x00005e50


	//   ....[55]....
        /*02d4*/ 	.word	0x000065a0


	//   ....[56]....
        /*02d8*/ 	.word	0x00006600


	//   ....[57]....
        /*02dc*/ 	.word	0x000066a0


	//   ....[58]....
        /*02e0*/ 	.word	0x00006700


	//   ....[59]....
        /*02e4*/ 	.word	0x000067a0


	//   ....[60]....
        /*02e8*/ 	.word	0x00006800


	//   ....[61]....
        /*02ec*/ 	.word	0x000068a0


	//   ....[62]....
        /*02f0*/ 	.word	0x00006900


	//   ....[63]....
        /*02f4*/ 	.word	0x000069a0


	//   ....[64]....
        /*02f8*/ 	.word	0x00006a00


	//   ....[65]....
        /*02fc*/ 	.word	0x00006aa0


	//   ....[66]....
        /*0300*/ 	.word	0x00006b40


	//   ....[67]....
        /*0304*/ 	.word	0x00006be0


	//   ....[68]....
        /*0308*/ 	.word	0x00006c80


	//   ....[69]....
        /*030c*/ 	.word	0x00006cf0


	//   ....[70]....
        /*0310*/ 	.word	0x00006d40


	//   ....[71]....
        /*0314*/ 	.word	0x00006df0


	//   ....[72]....
        /*0318*/ 	.word	0x00006e60


	//   ....[73]....
        /*031c*/ 	.word	0x00006f20


	//   ....[74]....
        /*0320*/ 	.word	0x00006f70


	//   ....[75]....
        /*0324*/ 	.word	0x00007010


	//   ....[76]....
        /*0328*/ 	.word	0x00007060


	//   ....[77]....
        /*032c*/ 	.word	0x000070f0


	//   ....[78]....
        /*0330*/ 	.word	0x00007140


	//   ....[79]....
        /*0334*/ 	.word	0x000071d0


	//   ....[80]....
        /*0338*/ 	.word	0x00007220


	//   ....[81]....
        /*033c*/ 	.word	0x000072c0


	//   ....[82]....
        /*0340*/ 	.word	0x00007310


	//   ....[83]....
        /*0344*/ 	.word	0x00007390


	//   ....[84]....
        /*0348*/ 	.word	0x000073e0


	//   ....[85]....
        /*034c*/ 	.word	0x00007440


	//   ....[86]....
        /*0350*/ 	.word	0x00007490


	//----- nvinfo : EIATTR_VRC_CTA_INIT_COUNT
	.align		4
.L_999:
        /*0354*/ 	.byte	0x02, 0x4a
	.zero		1
	.zero		1


	//----- nvinfo : EIATTR_EXIT_INSTR_OFFSETS
	.align		4
        /*0358*/ 	.byte	0x04, 0x1c
        /*035a*/ 	.short	(.L_1001 - .L_1000)


	//   ....[0]....
.L_1000:
        /*035c*/ 	.word	0x00005f90


	//   ....[1]....
        /*0360*/ 	.word	0x00006540


	//----- nvinfo : EIATTR_MAX_THREADS
	.align		4
.L_1001:
        /*0364*/ 	.byte	0x04, 0x05
        /*0366*/ 	.short	(.L_1003 - .L_1002)
.L_1002:
        /*0368*/ 	.word	0x00000080
        /*036c*/ 	.word	0x00000001
        /*0370*/ 	.word	0x00000001


	//----- nvinfo : EIATTR_CRS_STACK_SIZE
	.align		4
.L_1003:
        /*0374*/ 	.byte	0x04, 0x1e
        /*0376*/ 	.short	(.L_1005 - .L_1004)
.L_1004:
        /*0378*/ 	.word	0x00000000


	//----- nvinfo : EIATTR_CBANK_PARAM_SIZE
	.align		4
.L_1005:
        /*037c*/ 	.byte	0x03, 0x19
        /*037e*/ 	.short	0x01f0


	//----- nvinfo : EIATTR_PARAM_CBANK
	.align		4
        /*0380*/ 	.byte	0x04, 0x0a
        /*0382*/ 	.short	(.L_1007 - .L_1006)
	.align		4
.L_1006:
        /*0384*/ 	.word	index@(.nv.constant0._Z25selective_scan_bwd_kernelI32Selective_Scan_bwd_kernel_traitsILi128ELi16ELb0ELb0ELb0ELb0ELb0EN3c104HalfEfEEv12SSMParamsBwd)
        /*0388*/ 	.short	0x0380
        /*038a*/ 	.short	0x01f0


	//----- nvinfo : EIATTR_SW_WAR
	.align		4
.L_1007:
        /*038c*/ 	.byte	0x04, 0x36
        /*038e*/ 	.short	(.L_1009 - .L_1008)
.L_1008:
        /*0390*/ 	.word	0x00000008
.L_1009:


//--------------------- .nv.info._Z25selective_scan_bwd_kernelI32Selective_Scan_bwd_kernel_traitsILi128ELi16ELb0ELb0ELb0ELb0ELb1EN3c104HalfEfEEv12SSMParamsBwd --------------------------
	.section	.nv.info._Z25selective_scan_bwd_kernelI32Selective_Scan_bwd_kernel_traitsILi128ELi16ELb0ELb0ELb0ELb0ELb1EN3c104HalfEfEEv12SSMParamsBwd,"",@"SHT_CUDA_INFO"
	.sectionflags	@""
	.align	4


	//----- nvinfo : EIATTR_CUDA_API_VERSION
	.align		4
        /*0000*/ 	.byte	0x04, 0x37
        /*0002*/ 	.short	(.L_1011 - .L_1010)
.L_1010:
        /*0004*/ 	.word	0x00000082


	//----- nvinfo : EIATTR_KPARAM_INFO
	.align		4
.L_1011:
        /*0008*/ 	.byte	0x04, 0x17
        /*000a*/ 	.short	(.L_1013 - .L_1012)
.L_1012:
        /*000c*/ 	.word	0x00000000
        /*0010*/ 	.short	0x0000
        /*0012*/ 	.short	0x0000
        /*0014*/ 	.byte	0x00, 0xf0, 0xc1, 0x07


	//----- nvinfo : EIATTR_SPARSE_MMA_MASK
	.align		4
.L_1013:
        /*0018*/ 	.byte	0x03, 0x50
        /*001a*/ 	.short	0x0000


	//----- nvinfo : EIATTR_MAXREG_COUNT
	.align		4
        /*001c*/ 	.byte	0x03, 0x1b
        /*001e*/ 	.short	0x00a8


	//----- nvinfo : EIATTR_NUM_BARRIERS
	.align		4
        /*0020*/ 	.byte	0x02, 0x4c
        /*0022*/ 	.byte	0x01
	.zero		1


	//----- nvinfo : EIATTR_ANNOTATIONS
	.align		4
        /*0024*/ 	.byte	0x04, 0x55
        /*0026*/ 	.short	(.L_1015 - .L_1014)


	//   ....[0]....
.L_1014:
        /*0028*/ 	.word	0x00000001
        /*002c*/ 	.byte	0x00, 0x02, 0x00, 0x00, 0x01, 0x00, 0x00, 0x00, 0x30, 0x02, 0x00, 0x00, 0x01, 0x00, 0x00, 0x00
        /*003c*/ 	.byte	0xe0, 0x04, 0x00, 0x00, 0x01, 0x00, 0x00, 0x00, 0xf0, 0x04, 0x00, 0x00, 0x01, 0x00, 0x00, 0x00
        /*004c*/ 	.byte	0x20, 0x38, 0x00, 0x00, 0x01, 0x00, 0x00, 0x00, 0x30, 0x38, 0x00, 0x00, 0x01, 0x00, 0x00, 0x00
        /*005c*/ 	.byte	0xb0, 0x41, 0x00, 0x00, 0x01, 0x00, 0x00, 0x00, 0x80, 0x47, 0x00, 0x00, 0x01, 0x00, 0x00, 0x00
        /*006c*/ 	.byte	0x10, 0x6e, 0x00, 0x00, 0x01, 0x00, 0x00, 0x00, 0x30, 0x6e, 0x00, 0x00, 0x01, 0x00, 0x00, 0x00
        /*007c*/ 	.byte	0xa0, 0x6e, 0x00, 0x00, 0x01, 0x00, 0x00, 0x00, 0xe0, 0x7d, 0x00, 0x00, 0x01, 0x00, 0x00, 0x00
        /*008c*/ 	.byte	0x70, 0x7e, 0x00, 0x00, 0x01, 0x00, 0x00, 0x00, 0x20, 0x81, 0x00, 0x00


	//----- nvinfo : EIATTR_MERCURY_ISA_VERSION
	.align		4
.L_1015:
        /*0098*/ 	.byte	0x03, 0x5f
        /*009a*/ 	.short	0x0101


	//----- nvinfo : EIATTR_INT_WARP_WIDE_INSTR_OFFSETS
	.align		4
        /*009c*/ 	.byte	0x04, 0x31
        /*009e*/ 	.short	(.L_1017 - .L_1016)


	//   ....[0]....
.L_1016:
        /*00a0*/ 	.word	0x00003250


	//   ....[1]....
        /*00a4*/ 	.word	0x00004fd0


	//----- nvinfo : EIATTR_COOP_GROUP_MASK_REGIDS
	.align		4
.L_1017:
        /*00a8*/ 	.byte	0x04, 0x29
        /*00aa*/ 	.short	(.L_1019 - .L_1018)


	//   ....[0]....
.L_1018:
        /*00ac*/ 	.word	0xffffffff


	//   ....[1]....
        /*00b0*/ 	.word	0xffffffff


	//   ....[2]....
        /*00b4*/ 	.word	0xffffffff


	//   ....[3]....
        /*00b8*/ 	.word	0xffffffff


	//   ....[4]....
        /*00bc*/ 	.word	0xffffffff


	//   ....[5]....
        /*00c0*/ 	.word	0xffffffff


	//   ....[6]....
        /*00c4*/ 	.word	0xffffffff


	//   ....[7]....
        /*00c8*/ 	.word	0xffffffff


	//   ....[8]....
        /*00cc*/ 	.word	0xffffffff


	//   ....[9]....
        /*00d0*/ 	.word	0xffffffff


	//   ....[10]....
        /*00d4*/ 	.word	0xffffffff


	//   ....[11]....
        /*00d8*/ 	.word	0xffffffff


	//   ....[12]....
        /*00dc*/ 	.word	0xffffffff


	//   ....[13]....
        /*00e0*/ 	.word	0xffffffff


	//   ....[14]....
        /*00e4*/ 	.word	0xffffffff


	//   ....[15]....
        /*00e8*/ 	.word	0xffffffff


	//   ....[16]....
        /*00ec*/ 	.word	0xffffffff


	//   ....[17]....
        /*00f0*/ 	.word	0xffffffff


	//   ....[18]....
        /*00f4*/ 	.word	0xffffffff


	//   ....[19]....
        /*00f8*/ 	.word	0xffffffff


	//   ....[20]....
        /*00fc*/ 	.word	0xffffffff


	//   ....[21]....
        /*0100*/ 	.word	0xffffffff


	//   ....[22]....
        /*0104*/ 	.word	0xffffffff


	//   ....[23]....
        /*0108*/ 	.word	0xffffffff


	//   ....[24]....
        /*010c*/ 	.word	0xffffffff


	//   ....[25]....
        /*0110*/ 	.word	0xffffffff


	//   ....[26]....
        /*0114*/ 	.word	0xffffffff


	//   ....[27]....
        /*0118*/ 	.word	0xffffffff


	//   ....[28]....
        /*011c*/ 	.word	0xffffffff


	//   ....[29]....
        /*0120*/ 	.word	0xffffffff


	//   ....[30]....
        /*0124*/ 	.word	0xffffffff


	//   ....[31]....
        /*0128*/ 	.word	0xffffffff


	//   ....[32]....
        /*012c*/ 	.word	0xffffffff


	//   ....[33]....
        /*0130*/ 	.word	0xffffffff


	//   ....[34]....
        /*0134*/ 	.word	0xffffffff


	//   ....[35]....
        /*0138*/ 	.word	0xffffffff


	//   ....[36]....
        /*013c*/ 	.word	0xffffffff


	//   ....[37]....
        /*0140*/ 	.word	0xffffffff


	//   ....[38]....
        /*0144*/ 	.word	0xffffffff


	//   ....[39]....
        /*0148*/ 	.word	0xffffffff


	//   ....[40]....
        /*014c*/ 	.word	0xffffffff


	//   ....[41]....
        /*0150*/ 	.word	0xffffffff


	//   ....[42]....
        /*0154*/ 	.word	0xffffffff


	//   ....[43]....
        /*0158*/ 	.word	0xffffffff


	//   ....[44]....
        /*015c*/ 	.word	0xffffffff


	//   ....[45]....
        /*0160*/ 	.word	0xffffffff


	//   ....[46]....
        /*0164*/ 	.word	0xffffffff


	//   ....[47]....
        /*0168*/ 	.word	0xffffffff


	//   ....[48]....
        /*016c*/ 	.word	0xffffffff


	//   ....[49]....
        /*0170*/ 	.word	0xffffffff


	//   ....[50]....
        /*0174*/ 	.word	0xffffffff


	//   ....[51]....
        /*0178*/ 	.word	0xffffffff


	//   ....[52]....
        /*017c*/ 	.word	0xffffffff


	//   ....[53]....
        /*0180*/ 	.word	0xffffffff


	//   ....[54]....
        /*0184*/ 	.word	0xffffffff


	//   ....[55]....
        /*0188*/ 	.word	0xffffffff


	//   ....[56]....
        /*018c*/ 	.word	0xffffffff


	//   ....[57]....
        /*0190*/ 	.word	0xffffffff


	//   ....[58]....
        /*0194*/ 	.word	0xffffffff


	//   ....[59]....
        /*0198*/ 	.word	0x05000056


	//   ....[60]....
        /*019c*/ 	.word	0x05000056


	//   ....[61]....
        /*01a0*/ 	.word	0x05000056


	//   ....[62]....
        /*01a4*/ 	.word	0x05000056


	//   ....[63]....
        /*01a8*/ 	.word	0x05000056


	//   ....[64]....
        /*01ac*/ 	.word	0x05000056


	//   ....[65]....
        /*01b0*/ 	.word	0x05000056


	//   ....[66]....
        /*01b4*/ 	.word	0x05000056


	//   ....[67]....
        /*01b8*/ 	.word	0x05000056


	//   ....[68]....
        /*01bc*/ 	.word	0x05000056


	//   ....[69]....
        /*01c0*/ 	.word	0x05000056


	//   ....[70]....
        /*01c4*/ 	.word	0x05000056


	//   ....[71]....
        /*01c8*/ 	.word	0x05000056


	//   ....[72]....
        /*01cc*/ 	.word	0x05000056


	//   ....[73]....
        /*01d0*/ 	.word	0x05000056


	//   ....[74]....
        /*01d4*/ 	.word	0x05000056


	//   ....[75]....
        /*01d8*/ 	.word	0x05000056


	//   ....[76]....
        /*01dc*/ 	.word	0x05000056


	//   ....[77]....
        /*01e0*/ 	.word	0x05000056


	//   ....[78]....
        /*01e4*/ 	.word	0x05000056


	//   ....[79]....
        /*01e8*/ 	.word	0x05000056


	//   ....[80]....
        /*01ec*/ 	.word	0x05000056


	//   ....[81]....
        /*01f0*/ 	.word	0x05000056


	//   ....[82]....
        /*01f4*/ 	.word	0x05000056


	//   ....[83]....
        /*01f8*/ 	.word	0x05000056


	//   ....[84]....
        /*01fc*/ 	.word	0x05000056


	//   ....[85]....
        /*0200*/ 	.word	0x05000056


	//   ....[86]....
        /*0204*/ 	.word	0x05000056


	//   ....[87]....
        /*0208*/ 	.word	0x05000056


	//   ....[88]....
        /*020c*/ 	.word	0x05000056


	//   ....[89]....
        /*0210*/ 	.word	0x05000056


	//   ....[90]....
        /*0214*/ 	.word	0x05000056


	//----- nvinfo : EIATTR_COOP_GROUP_INSTR_OFFSETS
	.align		4
.L_1019:
        /*0218*/ 	.byte	0x04, 0x28
        /*021a*/ 	.short	(.L_1021 - .L_1020)


	//   ....[0]....
.L_1020:
        /*021c*/ 	.word	0x00001150


	//   ....[1]....
        /*0220*/ 	.word	0x00001710


	//   ....[2]....
        /*0224*/ 	.word	0x00001bc0


	//   ....[3]....
        /*0228*/ 	.word	0x000020f0


	//   ....[4]....
        /*022c*/ 	.word	0x000027f0


	//   ....[5]....
        /*0230*/ 	.word	0x00003490


	//   ....[6]....
        /*0234*/ 	.word	0x00003e40


	//   ....[7]....
        /*0238*/ 	.word	0x00005470


	//   ....[8]....
        /*023c*/ 	.word	0x00005480


	//   ....[9]....
        /*0240*/ 	.word	0x000054c0


	//   ....[10]....
        /*0244*/ 	.word	0x000054d0


	//   ....[11]....
        /*0248*/ 	.word	0x00005510


	//   ....[12]....
        /*024c*/ 	.word	0x00005520


	//   ....[13]....
        /*0250*/ 	.word	0x00005560


	//   ....[14]....
        /*0254*/ 	.word	0x00005570


	//   ....[15]....
        /*0258*/ 	.word	0x000055b0


	//   ....[16]....
        /*025c*/ 	.word	0x000055c0


	//   ....[17]....
        /*0260*/ 	.word	0x00005680


	//   ....[18]....
        /*0264*/ 	.word	0x00005690


	//   ....[19]....
        /*0268*/ 	.word	0x000056a0


	//   ....[20]....
        /*026c*/ 	.word	0x000056b0


	//   ....[21]....
        /*0270*/ 	.word	0x00005c00


	//   ....[22]....
        /*0274*/ 	.word	0x00005c30


	//   ....[23]....
        /*0278*/ 	.word	0x00005c90


	//   ....[24]....
        /*027c*/ 	.word	0x00005cb0


	//   ....[25]....
        /*0280*/ 	.word	0x00005d00


	//   ....[26]....
        /*0284*/ 	.word	0x00005d20


	//   ....[27]....
        /*0288*/ 	.word	0x00005d70


	//   ....[28]....
        /*028c*/ 	.word	0x00005d80


	//   ....[29]....
        /*0290*/ 	.word	0x00005dd0


	//   ....[30]....
        /*0294*/ 	.word	0x00005de0


	//   ....[31]....
        /*0298*/ 	.word	0x00005e30


	//   ....[32]....
        /*029c*/ 	.word	0x00005e40


	//   ....[33]....
        /*02a0*/ 	.word	0x00005e50


	//   ....[34]....
        /*02a4*/ 	.word	0x00005e60


	//   ....[35]....
        /*02a8*/ 	.word	0x00005e90


	//   ....[36]....
        /*02ac*/ 	.word	0x00005ea0


	//   ....[37]....
        /*02b0*/ 	.word	0x000064b0


	//   ....[38]....
        /*02b4*/ 	.word	0x000065d0


	//   ....[39]....
        /*02b8*/ 	.word	0x00006670


	//   ....[40]....
        /*02bc*/ 	.word	0x00006690


	//   ....[41]....
        /*02c0*/ 	.word	0x000066c0


	//   ....[42]....
        /*02c4*/ 	.word	0x000066f0


	//   ....[43]....
        /*02c8*/ 	.word	0x000067b0


	//   ....[44]....
        /*02cc*/ 	.word	0x00006910


	//   ....[45]....
        /*02d0*/ 	.word	0x00006980


	//   ....[46]....
        /*02d4*/ 	.word	0x00006b50


	//   ....[47]....
        /*02d8*/ 	.word	0x000071d0


	//   ....[48]....
        /*02dc*/ 	.word	0x00007a30


	//   ....[49]....
        /*02e0*/ 	.word	0x00007ea0


	//   ....[50]....
        /*02e4*/ 	.word	0x00007ed0


	//   ....[51]....
        /*02e8*/ 	.word	0x00007f00


	//   ....[52]....
        /*02ec*/ 	.word	0x00007f60


	//   ....[53]....
        /*02f0*/ 	.word	0x00007fa0


	//   ....[54]....
        /*02f4*/ 	.word	0x000081b0


	//   ....[55]....
        /*02f8*/ 	.word	0x000081d0


	//   ....[56]....
        /*02fc*/ 	.word	0x00008200


	//   ....[57]....
        /*0300*/ 	.word	0x00008240


	//   ....[58]....
        /*0304*/ 	.word	0x00008260


	//   ....[59]....
        /*0308*/ 	.word	0x000089b0


	//   ....[60]....
        /*030c*/ 	.word	0x00008a10


	//   ....[61]....
        /*0310*/ 	.word	0x00008aa0


	//   ....[62]....
        /*0314*/ 	.word	0x00008b00


	//   ....[63]....
        /*0318*/ 	.word	0x00008b90


	//   ....[64]....
        /*031c*/ 	.word	0x00008bf0


	//   ....[65]....
        /*0320*/ 	.word	0x00008c80


	//   ....[66]....
        /*0324*/ 	.word	0x00008ce0


	//   ....[67]....
        /*0328*/ 	.word	0x00008d70


	//   ....[68]....
        /*032c*/ 	.word	0x00008dd0


	//   ....[69]....
        /*0330*/ 	.word	0x00008e60


	//   ....[70]....
        /*0334*/ 	.word	0x00008f00


	//   ....[71]....
        /*0338*/ 	.word	0x00008fa0


	//   ....[72]....
        /*033c*/ 	.word	0x00009040


	//   ....[73]....
        /*0340*/ 	.word	0x000090b0


	//   ....[74]....
        /*0344*/ 	.word	0x00009100


	//   ....[75]....
        /*0348*/ 	.word	0x000091b0


	//   ....[76]....
        /*034c*/ 	.word	0x00009220


	//   ....[77]....
        /*0350*/ 	.word	0x000092e0


	//   ....[78]....
        /*0354*/ 	.word	0x00009330


	//   ....[79]....
        /*0358*/ 	.word	0x000093d0


	//   ....[80]....
        /*035c*/ 	.word	0x00009420


	//   ....[81]....
        /*0360*/ 	.word	0x000094b0


	//   ....[82]....
        /*0364*/ 	.word	0x00009500


	//   ....[83]....
        /*0368*/ 	.word	0x00009590


	//   ....[84]....
        /*036c*/ 	.word	0x000095e0


	//   ....[85]....
        /*0370*/ 	.word	0x00009680


	//   ....[86]....
        /*0374*/ 	.word	0x000096d0


	//   ....[87]....
        /*0378*/ 	.word	0x00009750


	//   ....[88]....
        /*037c*/ 	.word	0x000097a0


	//   ....[89]....
        /*0380*/ 	.word	0x00009800


	//   ....[90]....
        /*0384*/ 	.word	0x00009850


	//----- nvinfo : EIATTR_VRC_CTA_INIT_COUNT
	.align		4
.L_1021:
        /*0388*/ 	.byte	0x02, 0x4a
	.zero		1
	.zero		1


	//----- nvinfo : EIATTR_EXIT_INSTR_OFFSETS
	.align		4
        /*038c*/ 	.byte	0x04, 0x1c
        /*038e*/ 	.short	(.L_1023 - .L_1022)


	//   ....[0]....
.L_1022:
        /*0390*/ 	.word	0x000083a0


	//   ....[1]....
        /*0394*/ 	.word	0x00008950


	//----- nvinfo : EIATTR_MAX_THREADS
	.align		4
.L_1023:
        /*0398*/ 	.byte	0x04, 0x05
        /*039a*/ 	.short	(.L_1025 - .L_1024)
.L_1024:
        /*039c*/ 	.word	0x00000080
        /*03a0*/ 	.word	0x00000001
        /*03a4*/ 	.word	0x00000001


	//----- nvinfo : EIATTR_CRS_STACK_SIZE
	.align		4
.L_1025:
        /*03a8*/ 	.byte	0x04, 0x1e
        /*03aa*/ 	.short	(.L_1027 - .L_1026)
.L_1026:
        /*03ac*/ 	.word	0x00000000


	//----- nvinfo : EIATTR_CBANK_PARAM_SIZE
	.align		4
.L_1027:
        /*03b0*/ 	.byte	0x03, 0x19
        /*03b2*/ 	.short	0x01f0


	//----- nvinfo : EIATTR_PARAM_CBANK
	.align		4
        /*03b4*/ 	.byte	0x04, 0x0a
        /*03b6*/ 	.short	(.L_1029 - .L_1028)
	.align		4
.L_1028:
        /*03b8*/ 	.word	index@(.nv.constant0._Z25selective_scan_bwd_kernelI32Selective_Scan_bwd_kernel_traitsILi128ELi16ELb0ELb0ELb0ELb0ELb1EN3c104HalfEfEEv12SSMParamsBwd)
        /*03bc*/ 	.short	0x0380
        /*03be*/ 	.short	0x01f0


	//----- nvinfo : EIATTR_SW_WAR
	.align		4
.L_1029:
        /*03c0*/ 	.byte	0x04, 0x36
        /*03c2*/ 	.short	(.L_1031 - .L_1030)
.L_1030:
        /*03c4*/ 	.word	0x00000008
.L_1031:


//--------------------- .nv.info._Z25selective_scan_bwd_kernelI32Selective_Scan_bwd_kernel_traitsILi128ELi16ELb0ELb0ELb0ELb1ELb0EN3c104HalfEfEEv12SSMParamsBwd --------------------------
	.section	.nv.info._Z25selective_scan_bwd_kernelI32Selective_Scan_bwd_kernel_traitsILi128ELi16ELb0ELb0ELb0ELb1ELb0EN3c104HalfEfEEv12SSMParamsBwd,"",@"SHT_CUDA_INFO"
	.sectionflags	@""
	.align	4


	//----- nvinfo : EIATTR_CUDA_API_VERSION
	.align		4
        /*0000*/ 	.byte	0x04, 0x37
        /*0002*/ 	.short	(.L_1033 - .L_1032)
.L_1032:
        /*0004*/ 	.word	0x00000082


	//----- nvinfo : EIATTR_KPARAM_INFO
	.align		4
.L_1033:
        /*0008*/ 	.byte	0x04, 0x17
        /*000a*/ 	.short	(.L_1035 - .L_1034)
.L_1034:
        /*000c*/ 	.word	0x00000000
        /*0010*/ 	.short	0x0000
        /*0012*/ 	.short	0x0000
        /*0014*/ 	.byte	0x00, 0xf0, 0xc1, 0x07


	//----- nvinfo : EIATTR_SPARSE_MMA_MASK
	.align		4
.L_1035:
        /*0018*/ 	.byte	0x03, 0x50
        /*001a*/ 	.short	0x0000


	//----- nvinfo : EIATTR_MAXREG_COUNT
	.align		4
        /*001c*/ 	.byte	0x03, 0x1b
        /*001e*/ 	.short	0x00a8


	//----- nvinfo : EIATTR_NUM_BARRIERS
	.align		4
        /*0020*/ 	.byte	0x02, 0x4c
        /*0022*/ 	.byte	0x01
	.zero		1


	//----- nvinfo : EIATTR_ANNOTATIONS
	.align		4
        /*0024*/ 	.byte	0x04, 0x55
        /*0026*/ 	.short	(.L_1037 - .L_1036)


	//   ....[0]....
.L_1036:
        /*0028*/ 	.word	0x00000001
        /*002c*/ 	.byte	0x00, 0x02, 0x00, 0x00, 0x01, 0x00, 0x00, 0x00, 0x30, 0x02, 0x00, 0x00, 0x01, 0x00, 0x00, 0x00
        /*003c*/ 	.byte	0xe0, 0x04, 0x00, 0x00, 0x01, 0x00, 0x00, 0x00, 0x00, 0x05, 0x00, 0x00, 0x01, 0x00, 0x00, 0x00
        /*004c*/ 	.byte	0x90, 0x1a, 0x00, 0x00, 0x01, 0x00, 0x00, 0x00, 0xb0, 0x1a, 0x00, 0x00, 0x01, 0x00, 0x00, 0x00
        /*005c*/ 	.byte	0xc0, 0x1a, 0x00, 0x00, 0x01, 0x00, 0x00, 0x00, 0x20, 0x2d, 0x00, 0x00, 0x01, 0x00, 0x00, 0x00
        /*006c*/ 	.byte	0xa0, 0x45, 0x00, 0x00, 0x01, 0x00, 0x00, 0x00, 0x40, 0x6c, 0x00, 0x00, 0x01, 0x00, 0x00, 0x00
        /*007c*/ 	.byte	0xb0, 0x6c, 0x00, 0x00, 0x01, 0x00, 0x00, 0x00, 0xe0, 0x6c, 0x00, 0x00, 0x01, 0x00, 0x00, 0x00
        /*008c*/ 	.byte	0x00, 0x73, 0x00, 0x00, 0x01, 0x00, 0x00, 0x00, 0x30, 0x73, 0x00, 0x00, 0x01, 0x00, 0x00, 0x00
        /*009c*/ 	.byte	0x10, 0x89, 0x00, 0x00, 0x01, 0x00, 0x00, 0x00, 0x30, 0x8a, 0x00, 0x00, 0x01, 0x00, 0x00, 0x00
        /*00ac*/ 	.byte	0xe0, 0x8c, 0x00, 0x00


	//----- nvinfo : EIATTR_MERCURY_ISA_VERSION
	.align		4
.L_1037:
        /*00b0*/ 	.byte	0x03, 0x5f
        /*00b2*/ 	.short	0x0101


	//----- nvinfo : EIATTR_INT_WARP_WIDE_INSTR_OFFSETS
	.align		4
        /*00b4*/ 	.byte	0x04, 0x31
        /*00b6*/ 	.short	(.L_1039 - .L_1038)


	//   ....[0]....
.L_1038:
        /*00b8*/ 	.word	0x00004e00


	//----- nvinfo : EIATTR_COOP_GROUP_MASK_REGIDS
	.align		4
.L_1039:
        /*00bc*/ 	.byte	0x04, 0x29
        /*00be*/ 	.short	(.L_1041 - .L_1040)


	//   ....[0]....
.L_1040:
        /*00c0*/ 	.word	0xffffffff


	//   ....[1]....
        /*00c4*/ 	.word	0xffffffff


	//   ....[2]....
        /*00c8*/ 	.word	0xffffffff


	//   ....[3]....
        /*00cc*/ 	.word	0xffffffff


	//   ....[4]....
        /*00d0*/ 	.word	0xffffffff


	//   ....[5]....
        /*00d4*/ 	.word	0xffffffff


	//   ....[6]....
        /*00d8*/ 	.word	0xffffffff


	//   ....[7]....
        /*00dc*/ 	.word	0xffffffff


	//   ....[8]....
        /*00e0*/ 	.word	0xffffffff


	//   ....[9]....
        /*00e4*/ 	.word	0xffffffff


	//   ....[10]....
        /*00e8*/ 	.word	0xffffffff


	//   ....[11]....
        /*00ec*/ 	.word	0xffffffff


	//   ....[12]....
        /*00f0*/ 	.word	0xffffffff


	//   ....[13]....
        /*00f4*/ 	.word	0xffffffff


	//   ....[14]....
        /*00f8*/ 	.word	0xffffffff


	//   ....[15]....
        /*00fc*/ 	.word	0xffffffff


	//   ....[16]....
        /*0100*/ 	.word	0xffffffff


	//   ....[17]....
        /*0104*/ 	.word	0xffffffff


	//   ....[18]....
        /*0108*/ 	.word	0xffffffff


	//   ....[19]....
        /*010c*/ 	.word	0xffffffff


	//   ....[20]....
        /*0110*/ 	.word	0xffffffff


	//   ....[21]....
        /*0114*/ 	.word	0xffffffff


	//   ....[22]....
        /*0118*/ 	.word	0xffffffff


	//   ....[23]....
        /*011c*/ 	.word	0xffffffff


	//   ....[24]....
        /*0120*/ 	.word	0xffffffff


	//   ....[25]....
        /*0124*/ 	.word	0xffffffff


	//   ....[26]....
        /*0128*/ 	.word	0xffffffff


	//   ....[27]....
        /*012c*/ 	.word	0xffffffff


	//   ....[28]....
        /*0130*/ 	.word	0xffffffff


	//   ....[29]....
        /*0134*/ 	.word	0xffffffff


	//   ....[30]....
        /*0138*/ 	.word	0xffffffff


	//   ....[31]....
        /*013c*/ 	.word	0xffffffff


	//   ....[32]....
        /*0140*/ 	.word	0xffffffff


	//   ....[33]....
        /*0144*/ 	.word	0xffffffff


	//   ....[34]....
        /*0148*/ 	.word	0xffffffff


	//   ....[35]....
        /*014c*/ 	.word	0xffffffff


	//   ....[36]....
        /*0150*/ 	.word	0xffffffff


	//   ....[37]....
        /*0154*/ 	.word	0xffffffff


	//   ....[38]....
        /*0158*/ 	.word	0xffffffff


	//   ....[39]....
        /*015c*/ 	.word	0xffffffff


	//   ....[40]....
        /*0160*/ 	.word	0xffffffff


	//   ....[41]....
        /*0164*/ 	.word	0xffffffff


	//   ....[42]....
        /*0168*/ 	.word	0xffffffff


	//   ....[43]....
        /*016c*/ 	.word	0xffffffff


	//   ....[44]....
        /*0170*/ 	.word	0xffffffff


	//   ....[45]....
        /*0174*/ 	.word	0xffffffff


	//   ....[46]....
        /*0178*/ 	.word	0xffffffff


	//   ....[47]....
        /*017c*/ 	.word	0xffffffff


	//   ....[48]....
        /*0180*/ 	.word	0xffffffff


	//   ....[49]....
        /*0184*/ 	.word	0xffffffff


	//   ....[50]....
        /*0188*/ 	.word	0xffffffff


	//   ....[51]....
        /*018c*/ 	.word	0xffffffff


	//   ....[52]....
        /*0190*/ 	.word	0xffffffff


	//   ....[53]....
        /*0194*/ 	.word	0xffffffff


	//   ....[54]....
        /*0198*/ 	.word	0xffffffff


	//   ....[55]....
        /*019c*/ 	.word	0xffffffff


	//   ....[56]....
        /*01a0*/ 	.word	0x05000056


	//   ....[57]....
        /*01a4*/ 	.word	0x05000056


	//   ....[58]....
        /*01a8*/ 	.word	0x05000056


	//   ....[59]....
        /*01ac*/ 	.word	0x05000056


	//   ....[60]....
        /*01b0*/ 	.word	0x05000056


	//   ....[61]....
        /*01b4*/ 	.word	0x05000056


	//   ....[62]....
        /*01b8*/ 	.word	0x05000056


	//   ....[63]....
        /*01bc*/ 	.word	0x05000056


	//   ....[64]....
        /*01c0*/ 	.word	0x05000056


	//   ....[65]....
        /*01c4*/ 	.word	0x05000056


	//   ....[66]....
        /*01c8*/ 	.word	0x05000056


	//   ....[67]....
        /*01cc*/ 	.word	0x05000056


	//   ....[68]....
        /*01d0*/ 	.word	0x05000056


	//   ....[69]....
        /*01d4*/ 	.word	0x05000056


	//   ....[70]....
        /*01d8*/ 	.word	0x05000056


	//   ....[71]....
        /*01dc*/ 	.word	0x05000056


	//   ....[72]....
        /*01e0*/ 	.word	0x05000056


	//   ....[73]....
        /*01e4*/ 	.word	0x05000056


	//   ....[74]....
        /*01e8*/ 	.word	0x05000056


	//   ....[75]....
        /*01ec*/ 	.word	0x05000056


	//   ....[76]....
        /*01f0*/ 	.word	0x05000056


	//   ....[77]....
        /*01f4*/ 	.word	0x05000056


	//   ....[78]....
        /*01f8*/ 	.word	0x05000056


	//   ....[79]....
        /*01fc*/ 	.word	0x05000056


	//   ....[80]....
        /*0200*/ 	.word	0x05000056


	//   ....[81]....
        /*0204*/ 	.word	0x05000056


	//   ....[82]....
        /*0208*/ 	.word	0x05000056


	//   ....[83]....
        /*020c*/ 	.word	0x05000056


	//   ....[84]....
        /*0210*/ 	.word	0x05000056


	//   ....[85]....
        /*0214*/ 	.word	0x05000056


	//   ....[86]....
        /*0218*/ 	.word	0x05000056


	//   ....[87]....
        /*021c*/ 	.word	0x05000056


	//----- nvinfo : EIATTR_COOP_GROUP_INSTR_OFFSETS
	.align		4
.L_1041:
        /*0220*/ 	.byte	0x04, 0x28
        /*0222*/ 	.short	(.L_1043 - .L_1042)


	//   ....[0]....
.L_1042:
        /*0224*/ 	.word	0x00001120


	//   ....[1]....
        /*0228*/ 	.word	0x000016f0


	//   ....[2]....
        /*022c*/ 	.word	0x00001d80


	//   ....[3]....
        /*0230*/ 	.word	0x000052b0


	//   ....[4]....
        /*0234*/ 	.word	0x000052c0


	//   ....[5]....
        /*0238*/ 	.word	0x00005300


	//   ....[6]....
        /*023c*/ 	.word	0x00005310


	//   ....[7]....
        /*0240*/ 	.word	0x00005350


	//   ....[8]....
        /*0244*/ 	.word	0x00005360


	//   ....[9]....
        /*0248*/ 	.word	0x000053a0


	//   ....[10]....
        /*024c*/ 	.word	0x000053b0


	//   ....[11]....
        /*0250*/ 	.word	0x000053f0


	//   ....[12]....
        /*0254*/ 	.word	0x00005400


	//   ....[13]....
        /*0258*/ 	.word	0x000054a0


	//   ....[14]....
        /*025c*/ 	.word	0x000054b0


	//   ....[15]....
        /*0260*/ 	.word	0x000054c0


	//   ....[16]....
        /*0264*/ 	.word	0x000054d0


	//   ....[17]....
        /*0268*/ 	.word	0x00005a30


	//   ....[18]....
        /*026c*/ 	.word	0x00005a60


	//   ....[19]....
        /*0270*/ 	.word	0x00005ac0


	//   ....[20]....
        /*0274*/ 	.word	0x00005ae0


	//   ....[21]....
        /*0278*/ 	.word	0x00005b30


	//   ....[22]....
        /*027c*/ 	.word	0x00005b50


	//   ....[23]....
        /*0280*/ 	.word	0x00005ba0


	//   ....[24]....
        /*0284*/ 	.word	0x00005bb0


	//   ....[25]....
        /*0288*/ 	.word	0x00005c00


	//   ....[26]....
        /*028c*/ 	.word	0x00005c10


	//   ....[27]....
        /*0290*/ 	.word	0x00005c60


	//   ....[28]....
        /*0294*/ 	.word	0x00005c70


	//   ....[29]....
        /*0298*/ 	.word	0x00005c80


	//   ....[30]....
        /*029c*/ 	.word	0x00005c90


	//   ....[31]....
        /*02a0*/ 	.word	0x00005cc0


	//   ....[32]....
        /*02a4*/ 	.word	0x00005cd0


	//   ....[33]....
        /*02a8*/ 	.word	0x00006330


	//   ....[34]....
        /*02ac*/ 	.word	0x00006450


	//   ....[35]....
        /*02b0*/ 	.word	0x00006580


	//   ....[36]....
        /*02b4*/ 	.word	0x00006590


	//   ....[37]....
        /*02b8*/ 	.word	0x000065c0


	//   ....[38]....
        /*02bc*/ 	.word	0x000065f0


	//   ....[39]....
        /*02c0*/ 	.word	0x00006650


	//   ....[40]....
        /*02c4*/ 	.word	0x000066a0


	//   ....[41]....
        /*02c8*/ 	.word	0x00006770


	//   ....[42]....
        /*02cc*/ 	.word	0x00006870


	//   ....[43]....
        /*02d0*/ 	.word	0x000072b0


	//   ....[44]....
        /*02d4*/ 	.word	0x00007bd0


	//   ....[45]....
        /*02d8*/ 	.word	0x00008440


	//   ....[46]....
        /*02dc*/ 	.word	0x00008ab0


	//   ....[47]....
        /*02e0*/ 	.word	0x00008ad0


	//   ....[48]....
        /*02e4*/ 	.word	0x00008b00


	//   ....[49]....
        /*02e8*/ 	.word	0x00008b40


	//   ....[50]....
        /*02ec*/ 	.word	0x00008b60


	//   ....[51]....
        /*02f0*/ 	.word	0x00008d70


	//   ....[52]....
        /*02f4*/ 	.word	0x00008d90


	//   ....[53]....
        /*02f8*/ 	.word	0x00008dc0


	//   ....[54]....
        /*02fc*/ 	.word	0x00008e00


	//   ....[55]....
        /*0300*/ 	.word	0x00008e20


	//   ....[56]....
        /*0304*/ 	.word	0x00009570


	//   ....[57]....
        /*0308*/ 	.word	0x000095d0


	//   ....[58]....
        /*030c*/ 	.word	0x00009660


	//   ....[59]....
        /*0310*/ 	.word	0x000096c0


	//   ....[60]....
        /*0314*/ 	.word	0x00009750


	//   ....[61]....
        /*0318*/ 	.word	0x000097b0


	//   ....[62]....
        /*031c*/ 	.word	0x00009840


	//   ....[63]....
        /*0320*/ 	.word	0x000098a0


	//   ....[64]....
        /*0324*/ 	.word	0x00009930


	//   ....[65]....
        /*0328*/ 	.word	0x00009990


	//   ....[66]....
        /*032c*/ 	.word	0x00009a20


	//   ....[67]....
        /*0330*/ 	.word	0x00009ac0


	//   ....[68]....
        /*0334*/ 	.word	0x00009b60


	//   ....[69]....
        /*0338*/ 	.word	0x00009c00


	//   ....[70]....
        /*033c*/ 	.word	0x00009c70


	//   ....[71]....
        /*0340*/ 	.word	0x00009cc0


	//   ....[72]....
        /*0344*/ 	.word	0x00009d70


	//   ....[73]....
        /*0348*/ 	.word	0x00009de0


	//   ....[74]....
        /*034c*/ 	.word	0x00009ea0


	//   ....[75]....
        /*0350*/ 	.word	0x00009ef0


	//   ....[76]....
        /*0354*/ 	.word	0x00009f90


	//   ....[77]....
        /*0358*/ 	.word	0x00009fe0


	//   ....[78]....
        /*035c*/ 	.word	0x0000a070


	//   ....[79]....
        /*0360*/ 	.word	0x0000a0c0


	//   ....[80]....
        /*0364*/ 	.word	0x0000a150


	//   ....[81]....
        /*0368*/ 	.word	0x0000a1a0


	//   ....[82]....
        /*036c*/ 	.word	0x0000a240


	//   ....[83]....
        /*0370*/ 	.word	0x0000a290


	//   ....[84]....
        /*0374*/ 	.word	0x0000a310


	//   ....[85]....
        /*0378*/ 	.word	0x0000a360


	//   ....[86]....
        /*037c*/ 	.word	0x0000a3c0


	//   ....[87]....
        /*0380*/ 	.word	0x0000a410


	//----- nvinfo : EIATTR_VRC_CTA_INIT_COUNT
	.align		4
.L_1043:
        /*0384*/ 	.byte	0x02, 0x4a
	.zero		1
	.zero		1


	//----- nvinfo : EIATTR_EXIT_INSTR_OFFSETS
	.align		4
        /*0388*/ 	.byte	0x04, 0x1c
        /*038a*/ 	.short	(.L_1045 - .L_1044)


	//   ....[0]....
.L_1044:
        /*038c*/ 	.word	0x00008f60


	//   ....[1]....
        /*0390*/ 	.word	0x00009510


	//----- nvinfo : EIATTR_MAX_THREADS
	.align		4
.L_1045:
        /*0394*/ 	.byte	0x04, 0x05
        /*0396*/ 	.short	(.L_1047 - .L_1046)
.L_1046:
        /*0398*/ 	.word	0x00000080
        /*039c*/ 	.word	0x00000001
        /*03a0*/ 	.word	0x00000001


	//----- nvinfo : EIATTR_CRS_STACK_SIZE
	.align		4
.L_1047:
        /*03a4*/ 	.byte	0x04, 0x1e
        /*03a6*/ 	.short	(.L_1049 - .L_1048)
.L_1048:
        /*03a8*/ 	.word	0x00000000


	//----- nvinfo : EIATTR_CBANK_PARAM_SIZE
	.align		4
.L_1049:
        /*03ac*/ 	.byte	0x03, 0x19
        /*03ae*/ 	.short	0x01f0


	//----- nvinfo : EIATTR_PARAM_CBANK
	.align		4
        /*03b0*/ 	.byte	0x04, 0x0a
        /*03b2*/ 	.short	(.L_1051 - .L_1050)
	.align		4
.L_1050:
        /*03b4*/ 	.word	index@(.nv.constant0._Z25selective_scan_bwd_kernelI32Selective_Scan_bwd_kernel_traitsILi128ELi16ELb0ELb0ELb0ELb1ELb0EN3c104HalfEfEEv12SSMParamsBwd)
        /*03b8*/ 	.short	0x0380
        /*03ba*/ 	.short	0x01f0


	//----- nvinfo : EIATTR_SW_WAR
	.align		4
.L_1051:
        /*03bc*/ 	.byte	0x04, 0x36
        /*03be*/ 	.short	(.L_1053 - .L_1052)
.L_1052:
        /*03c0*/ 	.word	0x00000008
.L_1053:


//--------------------- .nv.info._Z25selective_scan_bwd_kernelI32Selective_Scan_bwd_kernel_traitsILi128ELi16ELb0ELb0ELb0ELb1ELb1EN3c104HalfEfEEv12SSMParamsBwd --------------------------
	.section	.nv.info._Z25selective_scan_bwd_kernelI32Selective_Scan_bwd_kernel_traitsILi128ELi16ELb0ELb0ELb0ELb1ELb1EN3c104HalfEfEEv12SSMParamsBwd,"",@"SHT_CUDA_INFO"
	.sectionflags	@""
	.align	4


	//----- nvinfo : EIATTR_CUDA_API_VERSION
	.align		4
        /*0000*/ 	.byte	0x04, 0x37
        /*0002*/ 	.short	(.L_1055 - .L_1054)
.L_1054:
        /*0004*/ 	.word	0x00000082


	//----- nvinfo : EIATTR_KPARAM_INFO
	.align		4
.L_1055:
        /*0008*/ 	.byte	0x04, 0x17
        /*000a*/ 	.short	(.L_1057 - .L_1056)
.L_1056:
        /*000c*/ 	.word	0x00000000
        /*0010*/ 	.short	0x0000
        /*0012*/ 	.short	0x0000
        /*0014*/ 	.byte	0x00, 0xf0, 0xc1, 0x07


	//----- nvinfo : EIATTR_SPARSE_MMA_MASK
	.align		4
.L_1057:
        /*0018*/ 	.byte	0x03, 0x50
        /*001a*/ 	.short	0x0000


	//----- nvinfo : EIATTR_MAXREG_COUNT
	.align		4
        /*001c*/ 	.byte	0x03, 0x1b
        /*001e*/ 	.short	0x00a8


	//----- nvinfo : EIATTR_NUM_BARRIERS
	.align		4
        /*0020*/ 	.byte	0x02, 0x4c
        /*0022*/ 	.byte	0x01
	.zero		1


	//----- nvinfo : EIATTR_ANNOTATIONS
	.align		4
        /*0024*/ 	.byte	0x04, 0x55
        /*0026*/ 	.short	(.L_1059 - .L_1058)


	//   ....[0]....
.L_1058:
        /* <DEDUP_REMOVED lines=10> */


	//----- nvinfo : EIATTR_MERCURY_ISA_VERSION
	.align		4
.L_1059:
        /*00b0*/ 	.byte	0x03, 0x5f
        /*00b2*/ 	.short	0x0101


	//----- nvinfo : EIATTR_INT_WARP_WIDE_INSTR_OFFSETS
	.align		4
        /*00b4*/ 	.byte	0x04, 0x31
        /*00b6*/ 	.short	(.L_1061 - .L_1060)


	//   ....[0]....
.L_1060:
        /*00b8*/ 	.word	0x00005ad0


	//   ....[1]....
        /*00bc*/ 	.word	0x00007690


	//----- nvinfo : EIATTR_COOP_GROUP_MASK_REGIDS
	.align		4
.L_1061:
        /*00c0*/ 	.byte	0x04, 0x29
        /*00c2*/ 	.short	(.L_1063 - .L_1062)


	//   ....[0]....
.L_1062:
        /*00c4*/ 	.word	0xffffffff


	//   ....[1]....
        /*00c8*/ 	.word	0xffffffff


	//   ....[2]....
        /*00cc*/ 	.word	0xffffffff


	//   ....[3]....
        /*00d0*/ 	.word	0xffffffff


	//   ....[4]....
        /*00d4*/ 	.word	0xffffffff


	//   ....[5]....
        /*00d8*/ 	.word	0xffffffff


	//   ....[6]....
        /*00dc*/ 	.word	0xffffffff


	//   ....[7]....
        /*00e0*/ 	.word	0xffffffff


	//   ....[8]....
        /*00e4*/ 	.word	0xffffffff


	//   ....[9]....
        /*00e8*/ 	.word	0xffffffff


	//   ....[10]....
        /*00ec*/ 	.word	0xffffffff


	//   ....[11]....
        /*00f0*/ 	.word	0xffffffff


	//   ....[12]....
        /*00f4*/ 	.word	0xffffffff


	//   ....[13]....
        /*00f8*/ 	.word	0xffffffff


	//   ....[14]....
        /*00fc*/ 	.word	0xffffffff


	//   ....[15]....
        /*0100*/ 	.word	0xffffffff


	//   ....[16]....
        /*0104*/ 	.word	0xffffffff


	//   ....[17]....
        /*0108*/ 	.word	0xffffffff


	//   ....[18]....
        /*010c*/ 	.word	0xffffffff


	//   ....[19]....
        /*0110*/ 	.word	0xffffffff


	//   ....[20]....
        /*0114*/ 	.word	0xffffffff


	//   ....[21]....
        /*0118*/ 	.word	0xffffffff


	//   ....[22]....
        /*011c*/ 	.word	0xffffffff


	//   ....[23]....
        /*0120*/ 	.word	0xffffffff


	//   ....[24]....
        /*0124*/ 	.word	0xffffffff


	//   ....[25]....
        /*0128*/ 	.word	0xffffffff


	//   ....[26]....
        /*012c*/ 	.word	0xffffffff


	//   ....[27]....
        /*0130*/ 	.word	0xffffffff


	//   ....[28]....
        /*0134*/ 	.word	0xffffffff


	//   ....[29]....
        /*0138*/ 	.word	0xffffffff


	//   ....[30]....
        /*013c*/ 	.word	0xffffffff


	//   ....[31]....
        /*0140*/ 	.word	0xffffffff


	//   ....[32]....
        /*0144*/ 	.word	0xffffffff


	//   ....[33]....
        /*0148*/ 	.word	0xffffffff


	//   ....[34]....
        /*014c*/ 	.word	0xffffffff


	//   ....[35]....
        /*0150*/ 	.word	0xffffffff


	//   ....[36]....
        /*0154*/ 	.word	0xffffffff


	//   ....[37]....
        /*0158*/ 	.word	0xffffffff


	//   ....[38]....
        /*015c*/ 	.word	0xffffffff


	//   ....[39]....
        /*0160*/ 	.word	0xffffffff


	//   ....[40]....
        /*0164*/ 	.word	0xffffffff


	//   ....[41]....
        /*0168*/ 	.word	0xffffffff


	//   ....[42]....
        /*016c*/ 	.word	0xffffffff


	//   ....[43]....
        /*0170*/ 	.word	0xffffffff


	//   ....[44]....
        /*0174*/ 	.word	0xffffffff


	//   ....[45]....
        /*0178*/ 	.word	0xffffffff


	//   ....[46]....
        /*017c*/ 	.word	0xffffffff


	//   ....[47]....
        /*0180*/ 	.word	0xffffffff


	//   ....[48]....
        /*0184*/ 	.word	0xffffffff


	//   ....[49]....
        /*0188*/ 	.word	0xffffffff


	//   ....[50]....
        /*018c*/ 	.word	0xffffffff


	//   ....[51]....
        /*0190*/ 	.word	0xffffffff


	//   ....[52]....
        /*0194*/ 	.word	0xffffffff


	//   ....[53]....
        /*0198*/ 	.word	0xffffffff


	//   ....[54]....
        /*019c*/ 	.word	0xffffffff


	//   ....[55]....
        /*01a0*/ 	.word	0xffffffff


	//   ....[56]....
        /*01a4*/ 	.word	0xffffffff


	//   ....[57]....
        /*01a8*/ 	.word	0xffffffff


	//   ....[58]....
        /*01ac*/ 	.word	0xffffffff


	//   ....[59]....
        /*01b0*/ 	.word	0xffffffff


	//   ....[60]....
        /*01b4*/ 	.word	0x05000056


	//   ....[61]....
        /*01b8*/ 	.word	0x05000056


	//   ....[62]....
        /*01bc*/ 	.word	0x05000056


	//   ....[63]....
        /*01c0*/ 	.word	0x05000056


	//   ....[64]....
        /*01c4*/ 	.word	0x05000056


	//   ....[65]....
        /*01c8*/ 	.word	0x05000056


	//   ....[66]....
        /*01cc*/ 	.word	0x05000056


	//   ....[67]....
        /*01d0*/ 	.word	0x05000056


	//   ....[68]....
        /*01d4*/ 	.word	0x05000056


	//   ....[69]....
        /*01d8*/ 	.word	0x05000056


	//   ....[70]....
        /*01dc*/ 	.word	0x05000056


	//   ....[71]....
        /*01e0*/ 	.word	0x05000056


	//   ....[72]....
        /*01e4*/ 	.word	0x05000056


	//   ....[73]....
        /*01e8*/ 	.word	0x05000056


	//   ....[74]....
        /*01ec*/ 	.word	0x05000056


	//   ....[75]....
        /*01f0*/ 	.word	0x05000056


	//   ....[76]....
        /*01f4*/ 	.word	0x05000056


	//   ....[77]....
        /*01f8*/ 	.word	0x05000056


	//   ....[78]....
        /*01fc*/ 	.word	0x05000056


	//   ....[79]....
        /*0200*/ 	.word	0x05000056


	//   ....[80]....
        /*0204*/ 	.word	0x05000056


	//   ....[81]....
        /*0208*/ 	.word	0x05000056


	//   ....[82]....
        /*020c*/ 	.word	0x05000056


	//   ....[83]....
        /*0210*/ 	.word	0x05000056


	//   ....[84]....
        /*0214*/ 	.word	0x05000056


	//   ....[85]....
        /*0218*/ 	.word	0x05000056


	//   ....[86]....
        /*021c*/ 	.word	0x05000056


	//   ....[87]....
        /*0220*/ 	.word	0x05000056


	//   ....[88]....
        /*0224*/ 	.word	0x05000056


	//   ....[89]....
        /*0228*/ 	.word	0x05000056


	//   ....[90]....
        /*022c*/ 	.word	0x05000056


	//   ....[91]....
        /*0230*/ 	.word	0x05000056


	//----- nvinfo : EIATTR_COOP_GROUP_INSTR_OFFSETS
	.align		4
.L_1063:
        /*0234*/ 	.byte	0x04, 0x28
        /*0236*/ 	.short	(.L_1065 - .L_1064)


	//   ....[0]....
.L_1064:
        /*0238*/ 	.word	0x00001160


	//   ....[1]....
        /*023c*/ 	.word	0x00001790


	//   ....[2]....
        /*0240*/ 	.word	0x00001e40


	//   ....[3]....
        /*0244*/ 	.word	0x00004970


	//   ....[4]....
        /*0248*/ 	.word	0x00005020


	//   ....[5]....
        /*024c*/ 	.word	0x00005d10


	//   ....[6]....
        /*0250*/ 	.word	0x000066a0


	//   ....[7]....
        /*0254*/ 	.word	0x00007b30


	//   ....[8]....
        /*0258*/ 	.word	0x00007b40


	//   ....[9]....
        /*025c*/ 	.word	0x00007b80


	//   ....[10]....
        /*0260*/ 	.word	0x00007b90


	//   ....[11]....
        /*0264*/ 	.word	0x00007bd0


	//   ....[12]....
        /*0268*/ 	.word	0x00007be0


	//   ....[13]....
        /*026c*/ 	.word	0x00007c20


	//   ....[14]....
        /*0270*/ 	.word	0x00007c30


	//   ....[15]....
        /*0274*/ 	.word	0x00007c70


	//   ....[16]....
        /*0278*/ 	.word	0x00007c80


	//   ....[17]....
        /*027c*/ 	.word	0x00007d40


	//   ....[18]....
        /*0280*/ 	.word	0x00007d50


	//   ....[19]....
        /*0284*/ 	.word	0x00007d60


	//   ....[20]....
        /*0288*/ 	.word	0x00007d70


	//   ....[21]....
        /*028c*/ 	.word	0x000082c0


	//   ....[22]....
        /*0290*/ 	.word	0x000082f0


	//   ....[23]....
        /*0294*/ 	.word	0x00008350


	//   ....[24]....
        /*0298*/ 	.word	0x00008370


	//   ....[25]....
        /*029c*/ 	.word	0x000083c0


	//   ....[26]....
        /*02a0*/ 	.word	0x000083e0


	//   ....[27]....
        /*02a4*/ 	.word	0x00008430


	//   ....[28]....
        /*02a8*/ 	.word	0x00008440


	//   ....[29]....
        /*02ac*/ 	.word	0x00008490


	//   ....[30]....
        /*02b0*/ 	.word	0x000084a0


	//   ....[31]....
        /*02b4*/ 	.word	0x000084f0


	//   ....[32]....
        /*02b8*/ 	.word	0x00008500


	//   ....[33]....
        /*02bc*/ 	.word	0x00008510


	//   ....[34]....
        /*02c0*/ 	.word	0x00008520


	//   ....[35]....
        /*02c4*/ 	.word	0x00008550


	//   ....[36]....
        /*02c8*/ 	.word	0x00008560


	//   ....[37]....
        /*02cc*/ 	.word	0x00008b20


	//   ....[38]....
        /*02d0*/ 	.word	0x00008c60


	//   ....[39]....
        /*02d4*/ 	.word	0x00008d50


	//   ....[40]....
        /*02d8*/ 	.word	0x00008d70


	//   ....[41]....
        /*02dc*/ 	.word	0x00008e20


	//   ....[42]....
        /*02e0*/ 	.word	0x00008e40


	//   ....[43]....
        /*02e4*/ 	.word	0x00008f10


	//   ....[44]....
        /*02e8*/ 	.word	0x00008ff0


	//   ....[45]....
        /*02ec*/ 	.word	0x000090e0


	//   ....[46]....
        /*02f0*/ 	.word	0x00009150


	//   ....[47]....
        /*02f4*/ 	.word	0x00009b40


	//   ....[48]....
        /*02f8*/ 	.word	0x0000a410


	//   ....[49]....
        /*02fc*/ 	.word	0x0000acb0


	//   ....[50]....
        /*0300*/ 	.word	0x0000b320


	//   ....[51]....
        /*0304*/ 	.word	0x0000b340


	//   ....[52]....
        /*0308*/ 	.word	0x0000b370


	//   ....[53]....
        /*030c*/ 	.word	0x0000b3b0


	//   ....[54]....
        /*0310*/ 	.word	0x0000b3d0


	//   ....[55]....
        /*0314*/ 	.word	0x0000b5e0


	//   ....[56]....
        /*0318*/ 	.word	0x0000b600


	//   ....[57]....
        /*031c*/ 	.word	0x0000b630


	//   ....[58]....
        /*0320*/ 	.word	0x0000b670


	//   ....[59]....
        /*0324*/ 	.word	0x0000b690


	//   ....[60]....
        /*0328*/ 	.word	0x0000bde0


	//   ....[61]....
        /*032c*/ 	.word	0x0000be40


	//   ....[62]....
        /*0330*/ 	.word	0x0000bed0


	//   ....[63]....
        /*0334*/ 	.word	0x0000bf30


	//   ....[64]....
        /*0338*/ 	.word	0x0000bfc0


	//   ....[65]....
        /*033c*/ 	.word	0x0000c020


	//   ....[66]....
        /*0340*/ 	.word	0x0000c0b0


	//   ....[67]....
        /*0344*/ 	.word	0x0000c110


	//   ....[68]....
        /*0348*/ 	.word	0x0000c1a0


	//   ....[69]....
        /*034c*/ 	.word	0x0000c200


	//   ....[70]....
        /*0350*/ 	.word	0x0000c290


	//   ....[71]....
        /*0354*/ 	.word	0x0000c330


	//   ....[72]....
        /*0358*/ 	.word	0x0000c3d0


	//   ....[73]....
        /*035c*/ 	.word	0x0000c470


	//   ....[74]....
        /*0360*/ 	.word	0x0000c4e0


	//   ....[75]....
        /*0364*/ 	.word	0x0000c530


	//   ....[76]....
        /*0368*/ 	.word	0x0000c5e0


	//   ....[77]....
        /*036c*/ 	.word	0x0000c650


	//   ....[78]....
        /*0370*/ 	.word	0x0000c710


	//   ....[79]....
        /*0374*/ 	.word	0x0000c760


	//   ....[80]....
        /*0378*/ 	.word	0x0000c820


	//   ....[81]....
        /*037c*/ 	.word	0x0000c870


	//   ....[82]....
        /*0380*/ 	.word	0x0000c920


	//   ....[83]....
        /*0384*/ 	.word	0x0000c970


	//   ....[84]....
        /*0388*/ 	.word	0x0000ca20


	//   ....[85]....
        /*038c*/ 	.word	0x0000ca70


	//   ....[86]....
        /*0390*/ 	.word	0x0000cb30


	//   ....[87]....
        /*0394*/ 	.word	0x0000cb80


	//   ....[88]....
        /*0398*/ 	.word	0x0000cc00


	//   ....[89]....
        /*039c*/ 	.word	0x0000cc50


	//   ....[90]....
        /*03a0*/ 	.word	0x0000ccb0


	//   ....[91]....
        /*03a4*/ 	.word	0x0000cd00


	//----- nvinfo : EIATTR_VRC_CTA_INIT_COUNT
	.align		4
.L_1065:
        /*03a8*/ 	.byte	0x02, 0x4a
	.zero		1
	.zero		1


	//----- nvinfo : EIATTR_EXIT_INSTR_OFFSETS
	.align		4
        /*03ac*/ 	.byte	0x04, 0x1c
        /*03ae*/ 	.short	(.L_1067 - .L_1066)


	//   ....[0]....
.L_1066:
        /*03b0*/ 	.word	0x0000b7d0


	//   ....[1]....
        /*03b4*/ 	.word	0x0000bd80


	//----- nvinfo : EIATTR_MAX_THREADS
	.align		4
.L_1067:
        /*03b8*/ 	.byte	0x04, 0x05
        /*03ba*/ 	.short	(.L_1069 - .L_1068)
.L_1068:
        /*03bc*/ 	.word	0x00000080
        /*03c0*/ 	.word	0x00000001
        /*03c4*/ 	.word	0x00000001


	//----- nvinfo : EIATTR_CRS_STACK_SIZE
	.align		4
.L_1069:
        /*03c8*/ 	.byte	0x04, 0x1e
        /*03ca*/ 	.short	(.L_1071 - .L_1070)
.L_1070:
        /*03cc*/ 	.word	0x00000000


	//----- nvinfo : EIATTR_CBANK_PARAM_SIZE
	.align		4
.L_1071:
        /*03d0*/ 	.byte	0x03, 0x19
        /*03d2*/ 	.short	0x01f0


	//----- nvinfo : EIATTR_PARAM_CBANK
	.align		4
        /*03d4*/ 	.byte	0x04, 0x0a
        /*03d6*/ 	.short	(.L_1073 - .L_1072)
	.align		4
.L_1072:
        /*03d8*/ 	.word	index@(.nv.constant0._Z25selective_scan_bwd_kernelI32Selective_Scan_bwd_kernel_traitsILi128ELi16ELb0ELb0ELb0ELb1ELb1EN3c104HalfEfEEv12SSMParamsBwd)
        /*03dc*/ 	.short	0x0380
        /*03de*/ 	.short	0x01f0


	//----- nvinfo : EIATTR_SW_WAR
	.align		4
.L_1073:
        /*03e0*/ 	.byte	0x04, 0x36
        /*03e2*/ 	.short	(.L_1075 - .L_1074)
.L_1074:
        /*03e4*/ 	.word	0x00000008
.L_1075:


//--------------------- .nv.info._Z25selective_scan_bwd_kernelI32Selective_Scan_bwd_kernel_traitsILi128ELi16ELb0ELb0ELb1ELb0ELb0EN3c104HalfEfEEv12SSMParamsBwd --------------------------
	.section	.nv.info._Z25selective_scan_bwd_kernelI32Selective_Scan_bwd_kernel_traitsILi128ELi16ELb0ELb0ELb1ELb0ELb0EN3c104HalfEfEEv12SSMParamsBwd,"",@"SHT_CUDA_INFO"
	.sectionflags	@""
	.align	4


	//----- nvinfo : EIATTR_CUDA_API_VERSION
	.align		4
        /*0000*/ 	.byte	0x04, 0x37
        /*0002*/ 	.short	(.L_1077 - .L_1076)
.L_1076:
        /*0004*/ 	.word	0x00000082


	//----- nvinfo : EIATTR_KPARAM_INFO
	.align		4
.L_1077:
        /*0008*/ 	.byte	0x04, 0x17
        /*000a*/ 	.short	(.L_1079 - .L_1078)
.L_1078:
        /*000c*/ 	.word	0x00000000
        /*0010*/ 	.short	0x0000
        /*0012*/ 	.short	0x0000
        /*0014*/ 	.byte	0x00, 0xf0, 0xc1, 0x07


	//----- nvinfo : EIATTR_SPARSE_MMA_MASK
	.align		4
.L_1079:
        /*0018*/ 	.byte	0x03, 0x50
        /*001a*/ 	.short	0x0000


	//----- nvinfo : EIATTR_MAXREG_COUNT
	.align		4
        /*001c*/ 	.byte	0x03, 0x1b
        /*001e*/ 	.short	0x00a8


	//----- nvinfo : EIATTR_NUM_BARRIERS
	.align		4
        /*0020*/ 	.byte	0x02, 0x4c
        /*0022*/ 	.byte	0x01
	.zero		1


	//----- nvinfo : EIATTR_ANNOTATIONS
	.align		4
        /*0024*/ 	.byte	0x04, 0x55
        /*0026*/ 	.short	(.L_1081 - .L_1080)


	//   ....[0]....
.L_1080:
        /* <DEDUP_REMOVED lines=87> */
        /*058c*/ 	.byte	0xd0, 0x81, 0x00, 0x00, 0x01, 0x00, 0x00, 0x00, 0x80, 0x84, 0x00, 0x00


	//----- nvinfo : EIATTR_MERCURY_ISA_VERSION
	.align		4
.L_1081:
        /*0598*/ 	.byte	0x03, 0x5f
        /*059a*/ 	.short	0x0101


	//----- nvinfo : EIATTR_INT_WARP_WIDE_INSTR_OFFSETS
	.align		4
        /*059c*/ 	.byte	0x04, 0x31
        /*059e*/ 	.short	(.L_1083 - .L_1082)


	//   ....[0]....
.L_1082:
        /*05a0*/ 	.word	0x00004950


	//   ....[1]....
        /*05a4*/ 	.word	0x000051d0


	//----- nvinfo : EIATTR_COOP_GROUP_MASK_REGIDS
	.align		4
.L_1083:
        /*05a8*/ 	.byte	0x04, 0x29
        /*05aa*/ 	.short	(.L_1085 - .L_1084)


	//   ....[0]....
.L_1084:
        /*05ac*/ 	.word	0xffffffff


	//   ....[1]....
        /*05b0*/ 	.word	0xffffffff


	//   ....[2]....
        /*05b4*/ 	.word	0xffffffff


	//   ....[3]....
        /*05b8*/ 	.word	0xffffffff


	//   ....[4]....
        /*05bc*/ 	.word	0xffffffff


	//   ....[5]....
        /*05c0*/ 	.word	0xffffffff


	//   ....[6]....
        /*05c4*/ 	.word	0xffffffff


	//   ....[7]....
        /*05c8*/ 	.word	0xffffffff


	//   ....[8]....
        /*05cc*/ 	.word	0xffffffff


	//   ....[9]....
        /*05d0*/ 	.word	0xffffffff


	//   ....[10]....
        /*05d4*/ 	.word	0xffffffff


	//   ....[11]....
        /*05d8*/ 	.word	0xffffffff


	//   ....[12]....
        /*05dc*/ 	.word	0xffffffff


	//   ....[13]....
        /*05e0*/ 	.word	0xffffffff


	//   ....[14]....
        /*05e4*/ 	.word	0xffffffff


	//   ....[15]....
        /*05e8*/ 	.word	0xffffffff


	//   ....[16]....
        /*05ec*/ 	.word	0xffffffff


	//   ....[17]....
        /*05f0*/ 	.word	0xffffffff


	//   ....[18]....
        /*05f4*/ 	.word	0xffffffff


	//   ....[19]....
        /*05f8*/ 	.word	0xffffffff


	//   ....[20]....
        /*05fc*/ 	.word	0xffffffff


	//   ....[21]....
        /*0600*/ 	.word	0xffffffff


	//   ....[22]....
        /*0604*/ 	.word	0xffffffff


	//   ....[23]....
        /*0608*/ 	.word	0xffffffff


	//   ....[24]....
        /*060c*/ 	.word	0xffffffff


	//   ....[25]....
        /*0610*/ 	.word	0xffffffff


	//   ....[26]....
        /*0614*/ 	.word	0xffffffff


	//   ....[27]....
        /*0618*/ 	.word	0xffffffff


	//   ....[28]....
        /*061c*/ 	.word	0xffffffff


	//   ....[29]....
        /*0620*/ 	.word	0xffffffff


	//   ....[30]....
        /*0624*/ 	.word	0xffffffff


	//   ....[31]....
        /*0628*/ 	.word	0xffffffff


	//   ....[32]....
        /*062c*/ 	.word	0xffffffff


	//   ....[33]....
        /*0630*/ 	.word	0xffffffff


	//   ....[34]....
        /*0634*/ 	.word	0xffffffff


	//   ....[35]....
        /*0638*/ 	.word	0xffffffff


	//   ....[36]....
        /*063c*/ 	.word	0xffffffff


	//   ....[37]....
        /*0640*/ 	.word	0xffffffff


	//   ....[38]....
        /*0644*/ 	.word	0xffffffff


	//   ....[39]....
        /*0648*/ 	.word	0xffffffff


	//   ....[40]....
        /*064c*/ 	.word	0xffffffff


	//   ....[41]....
        /*0650*/ 	.word	0xffffffff


	//   ....[42]....
        /*0654*/ 	.word	0xffffffff


	//   ....[43]....
        /*0658*/ 	.word	0xffffffff


	//   ....[44]....
        /*065c*/ 	.word	0xffffffff


	//   ....[45]....
        /*0660*/ 	.word	0xffffffff


	//   ....[46]....
        /*0664*/ 	.word	0xffffffff


	//   ....[47]....
        /*0668*/ 	.word	0xffffffff


	//   ....[48]....
        /*066c*/ 	.word	0xffffffff


	//   ....[49]....
        /*0670*/ 	.word	0xffffffff


	//   ....[50]....
        /*0674*/ 	.word	0xffffffff


	//   ....[51]....
        /*0678*/ 	.word	0xffffffff


	//   ....[52]....
        /*067c*/ 	.word	0xffffffff


	//   ....[53]....
        /*0680*/ 	.word	0xffffffff


	//   ....[54]....
        /*0684*/ 	.word	0xffffffff


	//   ....[55]....
        /*0688*/ 	.word	0xffffffff


	//   ....[56]....
        /*068c*/ 	.word	0x05000098


	//   ....[57]....
        /*0690*/ 	.word	0x05000098


	//   ....[58]....
        /*0694*/ 	.word	0x05000098


	//   ....[59]....
        /*0698*/ 	.word	0x05000098


	//   ....[60]....
        /*069c*/ 	.word	0x05000098


	//   ....[61]....
        /*06a0*/ 	.word	0x05000098


	//   ....[62]....
        /*06a4*/ 	.word	0x05000098


	//   ....[63]....
        /*06a8*/ 	.word	0x05000098


	//   ....[64]....
        /*06ac*/ 	.word	0x05000098


	//   ....[65]....
        /*06b0*/ 	.word	0x05000098


	//   ....[66]....
        /*06b4*/ 	.word	0x05000098


	//   ....[67]....
        /*06b8*/ 	.word	0x05000098


	//   ....[68]....
        /*06bc*/ 	.word	0x05000098


	//   ....[69]....
        /*06c0*/ 	.word	0x05000098


	//   ....[70]....
        /*06c4*/ 	.word	0x05000098


	//   ....[71]....
        /*06c8*/ 	.word	0x05000098


	//   ....[72]....
        /*06cc*/ 	.word	0x05000098


	//   ....[73]....
        /*06d0*/ 	.word	0x05000098


	//   ....[74]....
        /*06d4*/ 	.word	0x05000098


	//   ....[75]....
        /*06d8*/ 	.word	0x05000098


	//   ....[76]....
        /*06dc*/ 	.word	0x05000098


	//   ....[77]....
        /*06e0*/ 	.word	0x05000098


	//   ....[78]....
        /*06e4*/ 	.word	0x05000098


	//   ....[79]....
        /*06e8*/ 	.word	0x05000098


	//   ....[80]....
        /*06ec*/ 	.word	0x05000098


	//   ....[81]....
        /*06f0*/ 	.word	0x05000098


	//   ....[82]....
        /*06f4*/ 	.word	0x05000098


	//   ....[83]....
        /*06f8*/ 	.word	0x05000098


	//   ....[84]....
        /*06fc*/ 	.word	0x05000098


	//   ....[85]....
        /*0700*/ 	.word	0x05000098


	//   ....[86]....
        /*0704*/ 	.word	0x05000098


	//   ....[87]....
        /*0708*/ 	.word	0x05000098


	//----- nvinfo : EIATTR_COOP_GROUP_INSTR_OFFSETS
	.align		4
.L_1085:
        /*070c*/ 	.byte	0x04, 0x28
        /*070e*/ 	.short	(.L_1087 - .L_1086)


	//   ....[0]....
.L_1086:
        /*0710*/ 	.word	0x00001540


	//   ....[1]....
        /*0714*/ 	.word	0x00001c20


	//   ....[2]....
        /*0718*/ 	.word	0x000022e0


	//   ....[3]....
        /*071c*/ 	.word	0x000038f0


	//   ....[4]....
        /*0720*/ 	.word	0x00004290


	//   ....[5]....
        /*0724*/ 	.word	0x000042b0


	//   ....[6]....
        /*0728*/ 	.word	0x000042f0


	//   ....[7]....
        /*072c*/ 	.word	0x00004300


	//   ....[8]....
        /*0730*/ 	.word	0x00004340


	//   ....[9]....
        /*0734*/ 	.word	0x00004350


	//   ....[10]....
        /*0738*/ 	.word	0x00004390


	//   ....[11]....
        /*073c*/ 	.word	0x000043a0


	//   ....[12]....
        /*0740*/ 	.word	0x000043e0


	//   ....[13]....
        /*0744*/ 	.word	0x000043f0


	//   ....[14]....
        /*0748*/ 	.word	0x000044a0


	//   ....[15]....
        /*074c*/ 	.word	0x000044b0


	//   ....[16]....
        /*0750*/ 	.word	0x000044c0


	//   ....[17]....
        /*0754*/ 	.word	0x000044d0


	//   ....[18]....
        /*0758*/ 	.word	0x00004c60


	//   ....[19]....
        /*075c*/ 	.word	0x00004c90


	//   ....[20]....
        /*0760*/ 	.word	0x00004d10


	//   ....[21]....
        /*0764*/ 	.word	0x00004d20


	//   ....[22]....
        /*0768*/ 	.word	0x00004d70


	//   ....[23]....
        /*076c*/ 	.word	0x00004d80


	//   ....[24]....
        /*0770*/ 	.word	0x00004dd0


	//   ....[25]....
        /*0774*/ 	.word	0x00004de0


	//   ....[26]....
        /*0778*/ 	.word	0x00004e30


	//   ....[27]....
        /*077c*/ 	.word	0x00004e40


	//   ....[28]....
        /*0780*/ 	.word	0x00004e90


	//   ....[29]....
        /*0784*/ 	.word	0x00004ea0


	//   ....[30]....
        /*0788*/ 	.word	0x00004eb0


	//   ....[31]....
        /*078c*/ 	.word	0x00004ec0


	//   ....[32]....
        /*0790*/ 	.word	0x00004ef0


	//   ....[33]....
        /*0794*/ 	.word	0x00004f00


	//   ....[34]....
        /*0798*/ 	.word	0x000068b0


	//   ....[35]....
        /*079c*/ 	.word	0x000068c0


	//   ....[36]....
        /*07a0*/ 	.word	0x00006910


	//   ....[37]....
        /*07a4*/ 	.word	0x00006920


	//   ....[38]....
        /*07a8*/ 	.word	0x00006950


	//   ....[39]....
        /*07ac*/ 	.word	0x00006970


	//   ....[40]....
        /*07b0*/ 	.word	0x000069a0


	//   ....[41]....
        /*07b4*/ 	.word	0x000069c0


	//   ....[42]....
        /*07b8*/ 	.word	0x000069f0


	//   ....[43]....
        /*07bc*/ 	.word	0x00006a00


	//   ....[44]....
        /*07c0*/ 	.word	0x00007520


	//   ....[45]....
        /*07c4*/ 	.word	0x00007bc0


	//   ....[46]....
        /*07c8*/ 	.word	0x00008250


	//   ....[47]....
        /*07cc*/ 	.word	0x00008270


	//   ....[48]....
        /*07d0*/ 	.word	0x000082a0


	//   ....[49]....
        /*07d4*/ 	.word	0x000082e0


	//   ....[50]....
        /*07d8*/ 	.word	0x00008300


	//   ....[51]....
        /*07dc*/ 	.word	0x00008510


	//   ....[52]....
        /*07e0*/ 	.word	0x00008530


	//   ....[53]....
        /*07e4*/ 	.word	0x00008560


	//   ....[54]....
        /*07e8*/ 	.word	0x000085a0


	//   ....[55]....
        /*07ec*/ 	.word	0x000085c0


	//   ....[56]....
        /*07f0*/ 	.word	0x00008a30


	//   ....[57]....
        /*07f4*/ 	.word	0x00008a80


	//   ....[58]....
        /*07f8*/ 	.word	0x00008b30


	//   ....[59]....
        /*07fc*/ 	.word	0x00008b80


	//   ....[60]....
        /*0800*/ 	.word	0x00008c20


	//   ....[61]....
        /*0804*/ 	.word	0x00008c70


	//   ....[62]....
        /*0808*/ 	.word	0x00008d10


	//   ....[63]....
        /*080c*/ 	.word	0x00008d60


	//   ....[64]....
        /*0810*/ 	.word	0x00008e00


	//   ....[65]....
        /*0814*/ 	.word	0x00008e50


	//   ....[66]....
        /*0818*/ 	.word	0x00008ef0


	//   ....[67]....
        /*081c*/ 	.word	0x00008f90


	//   ....[68]....
        /*0820*/ 	.word	0x00009030


	//   ....[69]....
        /*0824*/ 	.word	0x000090d0


	//   ....[70]....
        /*0828*/ 	.word	0x00009120


	//   ....[71]....
        /*082c*/ 	.word	0x00009180


	//   ....[72]....
        /*0830*/ 	.word	0x00009230


	//   ....[73]....
        /*0834*/ 	.word	0x000092a0


	//   ....[74]....
        /*0838*/ 	.word	0x00009340


	//   ....[75]....
        /*083c*/ 	.word	0x000093a0


	//   ....[76]....
        /*0840*/ 	.word	0x00009430


	//   ....[77]....
        /*0844*/ 	.word	0x00009490


	//   ....[78]....
        /*0848*/ 	.word	0x00009520


	//   ....[79]....
        /*084c*/ 	.word	0x00009580


	//   ....[80]....
        /*0850*/ 	.word	0x00009610


	//   ....[81]....
        /*0854*/ 	.word	0x00009670


	//   ....[82]....
        /*0858*/ 	.word	0x00009710


	//   ....[83]....
        /*085c*/ 	.word	0x00009760


	//   ....[84]....
        /*0860*/ 	.word	0x00009800


	//   ....[85]....
        /*0864*/ 	.word	0x00009850


	//   ....[86]....
        /*0868*/ 	.word	0x000098b0


	//   ....[87]....
        /*086c*/ 	.word	0x00009910


	//----- nvinfo : EIATTR_VRC_CTA_INIT_COUNT
	.align		4
.L_1087:
        /*0870*/ 	.byte	0x02, 0x4a
	.zero		1
	.zero		1


	//----- nvinfo : EIATTR_EXIT_INSTR_OFFSETS
	.align		4
        /*0874*/ 	.byte	0x04, 0x1c
        /*0876*/ 	.short	(.L_1089 - .L_1088)


	//   ....[0]....
.L_1088:
        /*0878*/ 	.word	0x00008700


	//   ....[1]....
        /*087c*/ 	.word	0x000089d0


	//----- nvinfo : EIATTR_MAX_THREADS
	.align		4
.L_1089:
        /*0880*/ 	.byte	0x04, 0x05
        /*0882*/ 	.short	(.L_1091 - .L_1090)
.L_1090:
        /*0884*/ 	.word	0x00000080
        /*0888*/ 	.word	0x00000001
        /*088c*/ 	.word	0x00000001


	//----- nvinfo : EIATTR_CRS_STACK_SIZE
	.align		4
.L_1091:
        /*0890*/ 	.byte	0x04, 0x1e
        /*0892*/ 	.short	(.L_1093 - .L_1092)
.L_1092:
        /*0894*/ 	.word	0x00000000


	//----- nvinfo : EIATTR_CBANK_PARAM_SIZE
	.align		4
.L_1093:
        /*0898*/ 	.byte	0x03, 0x19
        /*089a*/ 	.short	0x01f0


	//----- nvinfo : EIATTR_PARAM_CBANK
	.align		4
        /*089c*/ 	.byte	0x04, 0x0a
        /*089e*/ 	.short	(.L_1095 - .L_1094)
	.align		4
.L_1094:
        /*08a0*/ 	.word	index@(.nv.constant0._Z25selective_scan_bwd_kernelI32Selective_Scan_bwd_kernel_traitsILi128ELi16ELb0ELb0ELb1ELb0ELb0EN3c104HalfEfEEv12SSMParamsBwd)
        /*08a4*/ 	.short	0x0380
        /*08a6*/ 	.short	0x01f0


	//----- nvinfo : EIATTR_SW_WAR
	.align		4
.L_1095:
        /*08a8*/ 	.byte	0x04, 0x36
        /*08aa*/ 	.short	(.L_1097 - .L_1096)
.L_1096:
        /*08ac*/ 	.word	0x00000008
.L_1097:


//--------------------- .nv.info._Z25selective_scan_bwd_kernelI32Selective_Scan_bwd_kernel_traitsILi128ELi16ELb0ELb0ELb1ELb0ELb1EN3c104HalfEfEEv12SSMParamsBwd --------------------------
	.section	.nv.info._Z25selective_scan_bwd_kernelI32Selective_Scan_bwd_kernel_traitsILi128ELi16ELb0ELb0ELb1ELb0ELb1EN3c104HalfEfEEv12SSMParamsBwd,"",@"SHT_CUDA_INFO"
	.sectionflags	@""
	.align	4


	//----- nvinfo : EIATTR_CUDA_API_VERSION
	.align		4
        /*0000*/ 	.byte	0x04, 0x37
        /*0002*/ 	.short	(.L_1099 - .L_1098)
.L_1098:
        /*0004*/ 	.word	0x00000082


	//----- nvinfo : EIATTR_KPARAM_INFO
	.align		4
.L_1099:
        /*0008*/ 	.byte	0x04, 0x17
        /*000a*/ 	.short	(.L_1101 - .L_1100)
.L_1100:
        /*000c*/ 	.word	0x00000000
        /*0010*/ 	.short	0x0000
        /*0012*/ 	.short	0x0000
        /*0014*/ 	.byte	0x00, 0xf0, 0xc1, 0x07


	//----- nvinfo : EIATTR_SPARSE_MMA_MASK
	.align		4
.L_1101:
        /*0018*/ 	.byte	0x03, 0x50
        /*001a*/ 	.short	0x0000


	//----- nvinfo : EIATTR_MAXREG_COUNT
	.align		4
        /*001c*/ 	.byte	0x03, 0x1b
        /*001e*/ 	.short	0x00a8


	//----- nvinfo : EIATTR_NUM_BARRIERS
	.align		4
        /*0020*/ 	.byte	0x02, 0x4c
        /*0022*/ 	.byte	0x01
	.zero		1


	//----- nvinfo : EIATTR_ANNOTATIONS
	.align		4
        /*0024*/ 	.byte	0x04, 0x55
        /*0026*/ 	.short	(.L_1103 - .L_1102)


	//   ....[0]....
.L_1102:
        /* <DEDUP_REMOVED lines=90> */


	//----- nvinfo : EIATTR_MERCURY_ISA_VERSION
	.align		4
.L_1103:
        /*05b0*/ 	.byte	0x03, 0x5f
        /*05b2*/ 	.short	0x0101


	//----- nvinfo : EIATTR_INT_WARP_WIDE_INSTR_OFFSETS
	.align		4
        /*05b4*/ 	.byte	0x04, 0x31
        /*05b6*/ 	.short	(.L_1105 - .L_1104)


	//   ....[0]....
.L_1104:
        /*05b8*/ 	.word	0x000047d0


	//   ....[1]....
        /*05bc*/ 	.word	0x000071d0


	//   ....[2]....
        /*05c0*/ 	.word	0x000079e0


	//----- nvinfo : EIATTR_COOP_GROUP_MASK_REGIDS
	.align		4
.L_1105:
        /*05c4*/ 	.byte	0x04, 0x29
        /*05c6*/ 	.short	(.L_1107 - .L_1106)


	//   ....[0]....
.L_1106:
        /*05c8*/ 	.word	0xffffffff


	//   ....[1]....
        /*05cc*/ 	.word	0xffffffff


	//   ....[2]....
        /*05d0*/ 	.word	0xffffffff


	//   ....[3]....
        /*05d4*/ 	.word	0xffffffff


	//   ....[4]....
        /*05d8*/ 	.word	0xffffffff


	//   ....[5]....
        /*05dc*/ 	.word	0xffffffff


	//   ....[6]....
        /*05e0*/ 	.word	0xffffffff


	//   ....[7]....
        /*05e4*/ 	.word	0xffffffff


	//   ....[8]....
        /*05e8*/ 	.word	0xffffffff


	//   ....[9]....
        /*05ec*/ 	.word	0xffffffff


	//   ....[10]....
        /*05f0*/ 	.word	0xffffffff


	//   ....[11]....
        /*05f4*/ 	.word	0xffffffff


	//   ....[12]....
        /*05f8*/ 	.word	0xffffffff


	//   ....[13]....
        /*05fc*/ 	.word	0xffffffff


	//   ....[14]....
        /*0600*/ 	.word	0xffffffff


	//   ....[15]....
        /*0604*/ 	.word	0xffffffff


	//   ....[16]....
        /*0608*/ 	.word	0xffffffff


	//   ....[17]....
        /*060c*/ 	.word	0xffffffff


	//   ....[18]....
        /*0610*/ 	.word	0xffffffff


	//   ....[19]....
        /*0614*/ 	.word	0xffffffff


	//   ....[20]....
        /*0618*/ 	.word	0xffffffff


	//   ....[21]....
        /*061c*/ 	.word	0xffffffff


	//   ....[22]....
        /*0620*/ 	.word	0xffffffff


	//   ....[23]....
        /*0624*/ 	.word	0xffffffff


	//   ....[24]....
        /*0628*/ 	.word	0xffffffff


	//   ....[25]....
        /*062c*/ 	.word	0xffffffff


	//   ....[26]....
        /*0630*/ 	.word	0xffffffff


	//   ....[27]....
        /*0634*/ 	.word	0xffffffff


	//   ....[28]....
        /*0638*/ 	.word	0xffffffff


	//   ....[29]....
        /*063c*/ 	.word	0xffffffff


	//   ....[30]....
        /*0640*/ 	.word	0xffffffff


	//   ....[31]....
        /*0644*/ 	.word	0xffffffff


	//   ....[32]....
        /*0648*/ 	.word	0xffffffff


	//   ....[33]....
        /*064c*/ 	.word	0xffffffff


	//   ....[34]....
        /*0650*/ 	.word	0xffffffff


	//   ....[35]....
        /*0654*/ 	.word	0xffffffff


	//   ....[36]....
        /*0658*/ 	.word	0xffffffff


	//   ....[37]....
        /*065c*/ 	.word	0xffffffff


	//   ....[38]....
        /*0660*/ 	.word	0xffffffff


	//   ....[39]....
        /*0664*/ 	.word	0xffffffff


	//   ....[40]....
        /*0668*/ 	.word	0xffffffff


	//   ....[41]....
        /*066c*/ 	.word	0xffffffff


	//   ....[42]....
        /*0670*/ 	.word	0xffffffff


	//   ....[43]....
        /*0674*/ 	.word	0xffffffff


	//   ....[44]....
        /*0678*/ 	.word	0xffffffff


	//   ....[45]....
        /*067c*/ 	.word	0xffffffff


	//   ....[46]....
        /*0680*/ 	.word	0xffffffff


	//   ....[47]....
        /*0684*/ 	.word	0xffffffff


	//   ....[48]....
        /*0688*/ 	.word	0xffffffff


	//   ....[49]....
        /*068c*/ 	.word	0xffffffff


	//   ....[50]....
        /*0690*/ 	.word	0xffffffff


	//   ....[51]....
        /*0694*/ 	.word	0xffffffff


	//   ....[52]....
        /*0698*/ 	.word	0xffffffff


	//   ....[53]....
        /*069c*/ 	.word	0xffffffff


	//   ....[54]....
        /*06a0*/ 	.word	0xffffffff


	//   ....[55]....
        /*06a4*/ 	.word	0xffffffff


	//   ....[56]....
        /*06a8*/ 	.word	0xffffffff


	//   ....[57]....
        /*06ac*/ 	.word	0xffffffff


	//   ....[58]....
        /*06b0*/ 	.word	0xffffffff


	//   ....[59]....
        /*06b4*/ 	.word	0xffffffff


	//   ....[60]....
        /*06b8*/ 	.word	0x05000098


	//   ....[61]....
        /*06bc*/ 	.word	0x05000098


	//   ....[62]....
        /*06c0*/ 	.word	0x05000098


	//   ....[63]....
        /*06c4*/ 	.word	0x05000098


	//   ....[64]....
        /*06c8*/ 	.word	0x05000098


	//   ....[65]....
        /*06cc*/ 	.word	0x05000098


	//   ....[66]....
        /*06d0*/ 	.word	0x05000098


	//   ....[67]....
        /*06d4*/ 	.word	0x05000098


	//   ....[68]....
        /*06d8*/ 	.word	0x05000098


	//   ....[69]....
        /*06dc*/ 	.word	0x05000098


	//   ....[70]....
        /*06e0*/ 	.word	0x05000098


	//   ....[71]....
        /*06e4*/ 	.word	0x05000098


	//   ....[72]....
        /*06e8*/ 	.word	0x05000098


	//   ....[73]....
        /*06ec*/ 	.word	0x05000098


	//   ....[74]....
        /*06f0*/ 	.word	0x05000098


	//   ....[75]....
        /*06f4*/ 	.word	0x05000098


	//   ....[76]....
        /*06f8*/ 	.word	0x05000098


	//   ....[77]....
        /*06fc*/ 	.word	0x05000098


	//   ....[78]....
        /*0700*/ 	.word	0x05000098


	//   ....[79]....
        /*0704*/ 	.word	0x05000098


	//   ....[80]....
        /*0708*/ 	.word	0x05000098


	//   ....[81]....
        /*070c*/ 	.word	0x05000098


	//   ....[82]....
        /*0710*/ 	.word	0x05000098


	//   ....[83]....
        /*0714*/ 	.word	0x05000098


	//   ....[84]....
        /*0718*/ 	.word	0x05000098


	//   ....[85]....
        /*071c*/ 	.word	0x05000098


	//   ....[86]....
        /*0720*/ 	.word	0x05000098


	//   ....[87]....
        /*0724*/ 	.word	0x05000098


	//   ....[88]....
        /*0728*/ 	.word	0x05000098


	//   ....[89]....
        /*072c*/ 	.word	0x05000098


	//   ....[90]....
        /*0730*/ 	.word	0x05000098


	//   ....[91]....
        /*0734*/ 	.word	0x05000098


	//----- nvinfo : EIATTR_COOP_GROUP_INSTR_OFFSETS
	.align		4
.L_1107:
        /*0738*/ 	.byte	0x04, 0x28
        /*073a*/ 	.short	(.L_1109 - .L_1108)


	//   ....[0]....
.L_1108:
        /*073c*/ 	.word	0x00001780


	//   ....[1]....
        /*0740*/ 	.word	0x00001e70


	//   ....[2]....
        /*0744*/ 	.word	0x00002420


	//   ....[3]....
        /*0748*/ 	.word	0x00002a00


	//   ....[4]....
        /*074c*/ 	.word	0x00003080


	//   ....[5]....
        /*0750*/ 	.word	0x000042d0


	//   ....[6]....
        /*0754*/ 	.word	0x000049d0


	//   ....[7]....
        /*0758*/ 	.word	0x00006190


	//   ....[8]....
        /*075c*/ 	.word	0x00006b10


	//   ....[9]....
        /*0760*/ 	.word	0x00006b30


	//   ....[10]....
        /*0764*/ 	.word	0x00006b70


	//   ....[11]....
        /*0768*/ 	.word	0x00006b80


	//   ....[12]....
        /*076c*/ 	.word	0x00006bc0


	//   ....[13]....
        /*0770*/ 	.word	0x00006bd0


	//   ....[14]....
        /*0774*/ 	.word	0x00006c10


	//   ....[15]....
        /*0778*/ 	.word	0x00006c20


	//   ....[16]....
        /*077c*/ 	.word	0x00006c60


	//   ....[17]....
        /*0780*/ 	.word	0x00006c70


	//   ....[18]....
        /*0784*/ 	.word	0x00006d20


	//   ....[19]....
        /*0788*/ 	.word	0x00006d30


	//   ....[20]....
        /*078c*/ 	.word	0x00006d40


	//   ....[21]....
        /*0790*/ 	.word	0x00006d50


	//   ....[22]....
        /*0794*/ 	.word	0x000074e0


	//   ....[23]....
        /*0798*/ 	.word	0x00007510


	//   ....[24]....
        /*079c*/ 	.word	0x00007580


	//   ....[25]....
        /*07a0*/ 	.word	0x000075a0


	//   ....[26]....
        /*07a4*/ 	.word	0x000075f0


	//   ....[27]....
        /*07a8*/ 	.word	0x00007600


	//   ....[28]....
        /*07ac*/ 	.word	0x00007650


	//   ....[29]....
        /*07b0*/ 	.word	0x00007660


	//   ....[30]....
        /*07b4*/ 	.word	0x000076b0


	//   ....[31]....
        /*07b8*/ 	.word	0x000076c0


	//   ....[32]....
        /*07bc*/ 	.word	0x00007710


	//   ....[33]....
        /*07c0*/ 	.word	0x00007720


	//   ....[34]....
        /*07c4*/ 	.word	0x00007730


	//   ....[35]....
        /*07c8*/ 	.word	0x00007740


	//   ....[36]....
        /*07cc*/ 	.word	0x00007770


	//   ....[37]....
        /*07d0*/ 	.word	0x00007780


	//   ....[38]....
        /*07d4*/ 	.word	0x00009150


	//   ....[39]....
        /*07d8*/ 	.word	0x00009160


	//   ....[40]....
        /*07dc*/ 	.word	0x000091b0


	//   ....[41]....
        /*07e0*/ 	.word	0x000091c0


	//   ....[42]....
        /*07e4*/ 	.word	0x000091f0


	//   ....[43]....
        /*07e8*/ 	.word	0x00009210


	//   ....[44]....
        /*07ec*/ 	.word	0x00009240


	//   ....[45]....
        /*07f0*/ 	.word	0x00009260


	//   ....[46]....
        /*07f4*/ 	.word	0x00009290


	//   ....[47]....
        /*07f8*/ 	.word	0x000092b0


	//   ....[48]....
        /*07fc*/ 	.word	0x00009d80


	//   ....[49]....
        /*0800*/ 	.word	0x0000a430


	//   ....[50]....
        /*0804*/ 	.word	0x0000aac0


	//   ....[51]....
        /*0808*/ 	.word	0x0000aae0


	//   ....[52]....
        /*080c*/ 	.word	0x0000ab10


	//   ....[53]....
        /*0810*/ 	.word	0x0000ab50


	//   ....[54]....
        /*0814*/ 	.word	0x0000ab70


	//   ....[55]....
        /*0818*/ 	.word	0x0000ad80


	//   ....[56]....
        /*081c*/ 	.word	0x0000ada0


	//   ....[57]....
        /*0820*/ 	.word	0x0000add0


	//   ....[58]....
        /*0824*/ 	.word	0x0000ae10


	//   ....[59]....
        /*0828*/ 	.word	0x0000ae30


	//   ....[60]....
        /*082c*/ 	.word	0x0000b2a0


	//   ....[61]....
        /*0830*/ 	.word	0x0000b2f0


	//   ....[62]....
        /*0834*/ 	.word	0x0000b3a0


	//   ....[63]....
        /*0838*/ 	.word	0x0000b3f0


	//   ....[64]....
        /*083c*/ 	.word	0x0000b490


	//   ....[65]....
        /*0840*/ 	.word	0x0000b4e0


	//   ....[66]....
        /*0844*/ 	.word	0x0000b580


	//   ....[67]....
        /*0848*/ 	.word	0x0000b5d0


	//   ....[68]....
        /*084c*/ 	.word	0x0000b670


	//   ....[69]....
        /*0850*/ 	.word	0x0000b6c0


	//   ....[70]....
        /*0854*/ 	.word	0x0000b760


	//   ....[71]....
        /*0858*/ 	.word	0x0000b800


	//   ....[72]....
        /*085c*/ 	.word	0x0000b8a0


	//   ....[73]....
        /*0860*/ 	.word	0x0000b940


	//   ....[74]....
        /*0864*/ 	.word	0x0000b990


	//   ....[75]....
        /*0868*/ 	.word	0x0000b9f0


	//   ....[76]....
        /*086c*/ 	.word	0x0000baa0


	//   ....[77]....
        /*0870*/ 	.word	0x0000bb10


	//   ....[78]....
        /*0874*/ 	.word	0x0000bbb0


	//   ....[79]....
        /*0878*/ 	.word	0x0000bc10


	//   ....[80]....
        /*087c*/ 	.word	0x0000bca0


	//   ....[81]....
        /*0880*/ 	.word	0x0000bd00


	//   ....[82]....
        /*0884*/ 	.word	0x0000bd90


	//   ....[83]....
        /*0888*/ 	.word	0x0000bdf0


	//   ....[84]....
        /*088c*/ 	.word	0x0000be80


	//   ....[85]....
        /*0890*/ 	.word	0x0000bee0


	//   ....[86]....
        /*0894*/ 	.word	0x0000bf80


	//   ....[87]....
        /*0898*/ 	.word	0x0000bfd0


	//   ....[88]....
        /*089c*/ 	.word	0x0000c070


	//   ....[89]....
        /*08a0*/ 	.word	0x0000c0c0


	//   ....[90]....
        /*08a4*/ 	.word	0x0000c120


	//   ....[91]....
        /*08a8*/ 	.word	0x0000c180


	//----- nvinfo : EIATTR_VRC_CTA_INIT_COUNT
	.align		4
.L_1109:
        /*08ac*/ 	.byte	0x02, 0x4a
	.zero		1
	.zero		1


	//----- nvinfo : EIATTR_EXIT_INSTR_OFFSETS
	.align		4
        /*08b0*/ 	.byte	0x04, 0x1c
        /*08b2*/ 	.short	(.L_1111 - .L_1110)


	//   ....[0]....
.L_1110:
        /*08b4*/ 	.word	0x0000af70


	//   ....[1]....
        /*08b8*/ 	.word	0x0000b240


	//----- nvinfo : EIATTR_MAX_THREADS
	.align		4
.L_1111:
        /*08bc*/ 	.byte	0x04, 0x05
        /*08be*/ 	.short	(.L_1113 - .L_1112)
.L_1112:
        /*08c0*/ 	.word	0x00000080
        /*08c4*/ 	.word	0x00000001
        /*08c8*/ 	.word	0x00000001


	//----- nvinfo : EIATTR_CRS_STACK_SIZE
	.align		4
.L_1113:
        /*08cc*/ 	.byte	0x04, 0x1e
        /*08ce*/ 	.short	(.L_1115 - .L_1114)
.L_1114:
        /*08d0*/ 	.word	0x00000000


	//----- nvinfo : EIATTR_CBANK_PARAM_SIZE
	.align		4
.L_1115:
        /*08d4*/ 	.byte	0x03, 0x19
        /*08d6*/ 	.short	0x01f0


	//----- nvinfo : EIATTR_PARAM_CBANK
	.align		4
        /*08d8*/ 	.byte	0x04, 0x0a
        /*08da*/ 	.short	(.L_1117 - .L_1116)
	.align		4
.L_1116:
        /*08dc*/ 	.word	index@(.nv.constant0._Z25selective_scan_bwd_kernelI32Selective_Scan_bwd_kernel_traitsILi128ELi16ELb0ELb0ELb1ELb0ELb1EN3c104HalfEfEEv12SSMParamsBwd)
        /*08e0*/ 	.short	0x0380
        /*08e2*/ 	.short	0x01f0


	//----- nvinfo : EIATTR_SW_WAR
	.align		4
.L_1117:
        /*08e4*/ 	.byte	0x04, 0x36
        /*08e6*/ 	.short	(.L_1119 - .L_1118)
.L_1118:
        /*08e8*/ 	.word	0x00000008
.L_1119:


//--------------------- .nv.info._Z25selective_scan_bwd_kernelI32Selective_Scan_bwd_kernel_traitsILi128ELi16ELb0ELb0ELb1ELb1ELb0EN3c104HalfEfEEv12SSMParamsBwd --------------------------
	.section	.nv.info._Z25selective_scan_bwd_kernelI32Selective_Scan_bwd_kernel_traitsILi128ELi16ELb0ELb0ELb1ELb1ELb0EN3c104HalfEfEEv12SSMParamsBwd,"",@"SHT_CUDA_INFO"
	.sectionflags	@""
	.align	4


	//----- nvinfo : EIATTR_CUDA_API_VERSION
	.align		4
        /*0000*/ 	.byte	0x04, 0x37
        /*0002*/ 	.short	(.L_1121 - .L_1120)
.L_1120:
        /*0004*/ 	.word	0x00000082


	//----- nvinfo : EIATTR_KPARAM_INFO
	.align		4
.L_1121:
        /*0008*/ 	.byte	0x04, 0x17
        /*000a*/ 	.short	(.L_1123 - .L_1122)
.L_1122:
        /*000c*/ 	.word	0x00000000
        /*0010*/ 	.short	0x0000
        /*0012*/ 	.short	0x0000
        /*0014*/ 	.byte	0x00, 0xf0, 0xc1, 0x07


	//----- nvinfo : EIATTR_SPARSE_MMA_MASK
	.align		4
.L_1123:
        /*0018*/ 	.byte	0x03, 0x50
        /*001a*/ 	.short	0x0000


	//----- nvinfo : EIATTR_MAXREG_COUNT
	.align		4
        /*001c*/ 	.byte	0x03, 0x1b
        /*001e*/ 	.short	0x00a8


	//----- nvinfo : EIATTR_NUM_BARRIERS
	.align		4
        /*0020*/ 	.byte	0x02, 0x4c
        /*0022*/ 	.byte	0x01
	.zero		1


	//----- nvinfo : EIATTR_ANNOTATIONS
	.align		4
        /*0024*/ 	.byte	0x04, 0x55
        /*0026*/ 	.short	(.L_1125 - .L_1124)


	//   ....[0]....
.L_1124:
        /* <DEDUP_REMOVED lines=90> */


	//----- nvinfo : EIATTR_MERCURY_ISA_VERSION
	.align		4
.L_1125:
        /*05b0*/ 	.byte	0x03, 0x5f
        /*05b2*/ 	.short	0x0101


	//----- nvinfo : EIATTR_INT_WARP_WIDE_INSTR_OFFSETS
	.align		4
        /*05b4*/ 	.byte	0x04, 0x31
        /*05b6*/ 	.short	(.L_1127 - .L_1126)


	//   ....[0]....
.L_1126:
        /*05b8*/ 	.word	0x00006b70


	//   ....[1]....
        /*05bc*/ 	.word	0x000073f0


	//----- nvinfo : EIATTR_COOP_GROUP_MASK_REGIDS
	.align		4
.L_1127:
        /*05c0*/ 	.byte	0x04, 0x29
        /*05c2*/ 	.short	(.L_1129 - .L_1128)


	//   ....[0]....
.L_1128:
        /*05c4*/ 	.word	0xffffffff


	//   ....[1]....
        /*05c8*/ 	.word	0xffffffff


	//   ....[2]....
        /*05cc*/ 	.word	0xffffffff


	//   ....[3]....
        /*05d0*/ 	.word	0xffffffff


	//   ....[4]....
        /*05d4*/ 	.word	0xffffffff


	//   ....[5]....
        /*05d8*/ 	.word	0xffffffff


	//   ....[6]....
        /*05dc*/ 	.word	0xffffffff


	//   ....[7]....
        /*05e0*/ 	.word	0xffffffff


	//   ....[8]....
        /*05e4*/ 	.word	0xffffffff


	//   ....[9]....
        /*05e8*/ 	.word	0xffffffff


	//   ....[10]....
        /*05ec*/ 	.word	0xffffffff


	//   ....[11]....
        /*05f0*/ 	.word	0xffffffff


	//   ....[12]....
        /*05f4*/ 	.word	0xffffffff


	//   ....[13]....
        /*05f8*/ 	.word	0xffffffff


	//   ....[14]....
        /*05fc*/ 	.word	0xffffffff


	//   ....[15]....
        /*0600*/ 	.word	0xffffffff


	//   ....[16]....
        /*0604*/ 	.word	0xffffffff


	//   ....[17]....
        /*0608*/ 	.word	0xffffffff


	//   ....[18]....
        /*060c*/ 	.word	0xffffffff


	//   ....[19]....
        /*0610*/ 	.word	0xffffffff


	//   ....[20]....
        /*0614*/ 	.word	0xffffffff


	//   ....[21]....
        /*0618*/ 	.word	0xffffffff


	//   ....[22]....
        /*061c*/ 	.word	0xffffffff


	//   ....[23]....
        /*0620*/ 	.word	0xffffffff


	//   ....[24]....
        /*0624*/ 	.word	0xffffffff


	//   ....[25]....
        /*0628*/ 	.word	0xffffffff


	//   ....[26]....
        /*062c*/ 	.word	0xffffffff


	//   ....[27]....
        /*0630*/ 	.word	0xffffffff


	//   ....[28]....
        /*0634*/ 	.word	0xffffffff


	//   ....[29]....
        /*0638*/ 	.word	0xffffffff


	//   ....[30]....
        /*063c*/ 	.word	0xffffffff


	//   ....[31]....
        /*0640*/ 	.word	0xffffffff


	//   ....[32]....
        /*0644*/ 	.word	0xffffffff


	//   ....[33]....
        /*0648*/ 	.word	0xffffffff


	//   ....[34]....
        /*064c*/ 	.word	0xffffffff


	//   ....[35]....
        /*0650*/ 	.word	0xffffffff


	//   ....[36]....
        /*0654*/ 	.word	0xffffffff


	//   ....[37]....
        /*0658*/ 	.word	0xffffffff


	//   ....[38]....
        /*065c*/ 	.word	0xffffffff


	//   ....[39]....
        /*0660*/ 	.word	0xffffffff


	//   ....[40]....
        /*0664*/ 	.word	0xffffffff


	//   ....[41]....
        /*0668*/ 	.word	0xffffffff


	//   ....[42]....
        /*066c*/ 	.word	0xffffffff


	//   ....[43]....
        /*0670*/ 	.word	0xffffffff


	//   ....[44]....
        /*0674*/ 	.word	0xffffffff


	//   ....[45]....
        /*0678*/ 	.word	0xffffffff


	//   ....[46]....
        /*067c*/ 	.word	0xffffffff


	//   ....[47]....
        /*0680*/ 	.word	0xffffffff


	//   ....[48]....
        /*0684*/ 	.word	0xffffffff


	//   ....[49]....
        /*0688*/ 	.word	0xffffffff


	//   ....[50]....
        /*068c*/ 	.word	0xffffffff


	//   ....[51]....
        /*0690*/ 	.word	0xffffffff


	//   ....[52]....
        /*0694*/ 	.word	0xffffffff


	//   ....[53]....
        /*0698*/ 	.word	0xffffffff


	//   ....[54]....
        /*069c*/ 	.word	0xffffffff


	//   ....[55]....
        /*06a0*/ 	.word	0xffffffff


	//   ....[56]....
        /*06a4*/ 	.word	0xffffffff


	//   ....[57]....
        /*06a8*/ 	.word	0x05000098


	//   ....[58]....
        /*06ac*/ 	.word	0x05000098


	//   ....[59]....
        /*06b0*/ 	.word	0x05000098


	//   ....[60]....
        /*06b4*/ 	.word	0x05000098


	//   ....[61]....
        /*06b8*/ 	.word	0x05000098


	//   ....[62]....
        /*06bc*/ 	.word	0x05000098


	//   ....[63]....
        /*06c0*/ 	.word	0x05000098


	//   ....[64]....
        /*06c4*/ 	.word	0x05000098


	//   ....[65]....
        /*06c8*/ 	.word	0x05000098


	//   ....[66]....
        /*06cc*/ 	.word	0x05000098


	//   ....[67]....
        /*06d0*/ 	.word	0x05000098


	//   ....[68]....
        /*06d4*/ 	.word	0x05000098


	//   ....[69]....
        /*06d8*/ 	.word	0x05000098


	//   ....[70]....
        /*06dc*/ 	.word	0x05000098


	//   ....[71]....
        /*06e0*/ 	.word	0x05000098


	//   ....[72]....
        /*06e4*/ 	.word	0x05000098


	//   ....[73]....
        /*06e8*/ 	.word	0x05000098


	//   ....[74]....
        /*06ec*/ 	.word	0x05000098


	//   ....[75]....
        /*06f0*/ 	.word	0x05000098


	//   ....[76]....
        /*06f4*/ 	.word	0x05000098


	//   ....[77]....
        /*06f8*/ 	.word	0x05000098


	//   ....[78]....
        /*06fc*/ 	.word	0x05000098


	//   ....[79]....
        /*0700*/ 	.word	0x05000098


	//   ....[80]....
        /*0704*/ 	.word	0x05000098


	//   ....[81]....
        /*0708*/ 	.word	0x05000098


	//   ....[82]....
        /*070c*/ 	.word	0x05000098


	//   ....[83]....
        /*0710*/ 	.word	0x05000098


	//   ....[84]....
        /*0714*/ 	.word	0x05000098


	//   ....[85]....
        /*0718*/ 	.word	0x05000098


	//   ....[86]....
        /*071c*/ 	.word	0x05000098


	//   ....[87]....
        /*0720*/ 	.word	0x05000098


	//   ....[88]....
        /*0724*/ 	.word	0x05000098


	//----- nvinfo : EIATTR_COOP_GROUP_INSTR_OFFSETS
	.align		4
.L_1129:
        /*0728*/ 	.byte	0x04, 0x28
        /*072a*/ 	.short	(.L_1131 - .L_1130)


	//   ....[0]....
.L_1130:
        /*072c*/ 	.word	0x00001510


	//   ....[1]....
        /*0730*/ 	.word	0x00001c00


	//   ....[2]....
        /*0734*/ 	.word	0x000022d0


	//   ....[3]....
        /*0738*/ 	.word	0x00005b30


	//   ....[4]....
        /*073c*/ 	.word	0x000064b0


	//   ....[5]....
        /*0740*/ 	.word	0x000064d0


	//   ....[6]....
        /*0744*/ 	.word	0x00006510


	//   ....[7]....
        /*0748*/ 	.word	0x00006520


	//   ....[8]....
        /*074c*/ 	.word	0x00006560


	//   ....[9]....
        /*0750*/ 	.word	0x00006570


	//   ....[10]....
        /*0754*/ 	.word	0x000065b0


	//   ....[11]....
        /*0758*/ 	.word	0x000065c0


	//   ....[12]....
        /*075c*/ 	.word	0x00006600


	//   ....[13]....
        /*0760*/ 	.word	0x00006610


	//   ....[14]....
        /*0764*/ 	.word	0x000066c0


	//   ....[15]....
        /*0768*/ 	.word	0x000066d0


	//   ....[16]....
        /*076c*/ 	.word	0x000066e0


	//   ....[17]....
        /*0770*/ 	.word	0x000066f0


	//   ....[18]....
        /*0774*/ 	.word	0x00006e80


	//   ....[19]....
        /*0778*/ 	.word	0x00006eb0


	//   ....[20]....
        /*077c*/ 	.word	0x00006f20


	//   ....[21]....
        /*0780*/ 	.word	0x00006f40


	//   ....[22]....
        /*0784*/ 	.word	0x00006f90


	//   ....[23]....
        /*0788*/ 	.word	0x00006fa0


	//   ....[24]....
        /*078c*/ 	.word	0x00006ff0


	//   ....[25]....
        /*0790*/ 	.word	0x00007000


	//   ....[26]....
        /*0794*/ 	.word	0x00007050


	//   ....[27]....
        /*0798*/ 	.word	0x00007060


	//   ....[28]....
        /*079c*/ 	.word	0x000070b0


	//   ....[29]....
        /*07a0*/ 	.word	0x000070c0


	//   ....[30]....
        /*07a4*/ 	.word	0x000070d0


	//   ....[31]....
        /*07a8*/ 	.word	0x000070e0


	//   ....[32]....
        /*07ac*/ 	.word	0x00007110


	//   ....[33]....
        /*07b0*/ 	.word	0x00007120


	//   ....[34]....
        /*07b4*/ 	.word	0x00008ad0


	//   ....[35]....
        /*07b8*/ 	.word	0x00008ae0


	//   ....[36]....
        /*07bc*/ 	.word	0x00008b30


	//   ....[37]....
        /*07c0*/ 	.word	0x00008b40


	//   ....[38]....
        /*07c4*/ 	.word	0x00008b70


	//   ....[39]....
        /*07c8*/ 	.word	0x00008b90


	//   ....[40]....
        /*07cc*/ 	.word	0x00008bc0


	//   ....[41]....
        /*07d0*/ 	.word	0x00008be0


	//   ....[42]....
        /*07d4*/ 	.word	0x00008c10


	//   ....[43]....
        /*07d8*/ 	.word	0x00008c20


	//   ....[44]....
        /*07dc*/ 	.word	0x000099f0


	//   ....[45]....
        /*07e0*/ 	.word	0x0000a420


	//   ....[46]....
        /*07e4*/ 	.word	0x0000ac40


	//   ....[47]....
        /*07e8*/ 	.word	0x0000b2d0


	//   ....[48]....
        /*07ec*/ 	.word	0x0000b2f0


	//   ....[49]....
        /*07f0*/ 	.word	0x0000b320


	//   ....[50]....
        /*07f4*/ 	.word	0x0000b360


	//   ....[51]....
        /*07f8*/ 	.word	0x0000b380


	//   ....[52]....
        /*07fc*/ 	.word	0x0000b590


	//   ....[53]....
        /*0800*/ 	.word	0x0000b5b0


	//   ....[54]....
        /*0804*/ 	.word	0x0000b5e0


	//   ....[55]....
        /*0808*/ 	.word	0x0000b620


	//   ....[56]....
        /*080c*/ 	.word	0x0000b640


	//   ....[57]....
        /*0810*/ 	.word	0x0000bab0


	//   ....[58]....
        /*0814*/ 	.word	0x0000bb00


	//   ....[59]....
        /*0818*/ 	.word	0x0000bbb0


	//   ....[60]....
        /*081c*/ 	.word	0x0000bc00


	//   ....[61]....
        /*0820*/ 	.word	0x0000bca0


	//   ....[62]....
        /*0824*/ 	.word	0x0000bcf0


	//   ....[63]....
        /*0828*/ 	.word	0x0000bd90


	//   ....[64]....
        /*082c*/ 	.word	0x0000bde0


	//   ....[65]....
        /*0830*/ 	.word	0x0000be80


	//   ....[66]....
        /*0834*/ 	.word	0x0000bed0


	//   ....[67]....
        /*0838*/ 	.word	0x0000bf70


	//   ....[68]....
        /*083c*/ 	.word	0x0000c010


	//   ....[69]....
        /*0840*/ 	.word	0x0000c0b0


	//   ....[70]....
        /*0844*/ 	.word	0x0000c150


	//   ....[71]....
        /*0848*/ 	.word	0x0000c1a0


	//   ....[72]....
        /*084c*/ 	.word	0x0000c200


	//   ....[73]....
        /*0850*/ 	.word	0x0000c2b0


	//   ....[74]....
        /*0854*/ 	.word	0x0000c320


	//   ....[75]....
        /*0858*/ 	.word	0x0000c3c0


	//   ....[76]....
        /*085c*/ 	.word	0x0000c420


	//   ....[77]....
        /*0860*/ 	.word	0x0000c4b0


	//   ....[78]....
        /*0864*/ 	.word	0x0000c510


	//   ....[79]....
        /*0868*/ 	.word	0x0000c5a0


	//   ....[80]....
        /*086c*/ 	.word	0x0000c600


	//   ....[81]....
        /*0870*/ 	.word	0x0000c690


	//   ....[82]....
        /*0874*/ 	.word	0x0000c6f0


	//   ....[83]....
        /*0878*/ 	.word	0x0000c790


	//   ....[84]....
        /*087c*/ 	.word	0x0000c7e0


	//   ....[85]....
        /*0880*/ 	.word	0x0000c880


	//   ....[86]....
        /*0884*/ 	.word	0x0000c8d0


	//   ....[87]....
        /*0888*/ 	.word	0x0000c930


	//   ....[88]....
        /*088c*/ 	.word	0x0000c990


	//----- nvinfo : EIATTR_VRC_CTA_INIT_COUNT
	.align		4
.L_1131:
        /*0890*/ 	.byte	0x02, 0x4a
	.zero		1
	.zero		1


	//----- nvinfo : EIATTR_EXIT_INSTR_OFFSETS
	.align		4
        /*0894*/ 	.byte	0x04, 0x1c
        /*0896*/ 	.short	(.L_1133 - .L_1132)


	//   ....[0]....
.L_1132:
        /*0898*/ 	.word	0x0000b780


	//   ....[1]....
        /*089c*/ 	.word	0x0000ba50


	//----- nvinfo : EIATTR_MAX_THREADS
	.align		4
.L_1133:
        /*08a0*/ 	.byte	0x04, 0x05
        /*08a2*/ 	.short	(.L_1135 - .L_1134)
.L_1134:
        /*08a4*/ 	.word	0x00000080
        /*08a8*/ 	.word	0x00000001
        /*08ac*/ 	.word	0x00000001


	//----- nvinfo : EIATTR_CRS_STACK_SIZE
	.align		4
.L_1135:
        /*08b0*/ 	.byte	0x04, 0x1e
        /*08b2*/ 	.short	(.L_1137 - .L_1136)
.L_1136:
        /*08b4*/ 	.word	0x00000000


	//----- nvinfo : EIATTR_CBANK_PARAM_SIZE
	.align		4
.L_1137:
        /*08b8*/ 	.byte	0x03, 0x19
        /*08ba*/ 	.short	0x01f0


	//----- nvinfo : EIATTR_PARAM_CBANK
	.align		4
        /*08bc*/ 	.byte	0x04, 0x0a
        /*08be*/ 	.short	(.L_1139 - .L_1138)
	.align		4
.L_1138:
        /*08c0*/ 	.word	index@(.nv.constant0._Z25selective_scan_bwd_kernelI32Selective_Scan_bwd_kernel_traitsILi128ELi16ELb0ELb0ELb1ELb1ELb0EN3c104HalfEfEEv12SSMParamsBwd)
        /*08c4*/ 	.short	0x0380
        /*08c6*/ 	.short	0x01f0


	//----- nvinfo : EIATTR_SW_WAR
	.align		4
.L_1139:
        /*08c8*/ 	.byte	0x04, 0x36
        /*08ca*/ 	.short	(.L_1141 - .L_1140)
.L_1140:
        /*08cc*/ 	.word	0x00000008
.L_1141:


//--------------------- .nv.info._Z25selective_scan_bwd_kernelI32Selective_Scan_bwd_kernel_traitsILi128ELi16ELb0ELb0ELb1ELb1ELb1EN3c104HalfEfEEv12SSMParamsBwd --------------------------
	.section	.nv.info._Z25selective_scan_bwd_kernelI32Selective_Scan_bwd_kernel_traitsILi128ELi16ELb0ELb0ELb1ELb1ELb1EN3c104HalfEfEEv12SSMParamsBwd,"",@"SHT_CUDA_INFO"
	.sectionflags	@""
	.align	4


	//----- nvinfo : EIATTR_CUDA_API_VERSION
	.align		4
        /*0000*/ 	.byte	0x04, 0x37
        /*0002*/ 	.short	(.L_1143 - .L_1142)
.L_1142:
        /*0004*/ 	.word	0x00000082


	//----- nvinfo : EIATTR_KPARAM_INFO
	.align		4
.L_1143:
        /*0008*/ 	.byte	0x04, 0x17
        /*000a*/ 	.short	(.L_1145 - .L_1144)
.L_1144:
        /*000c*/ 	.word	0x00000000
        /*0010*/ 	.short	0x0000
        /*0012*/ 	.short	0x0000
        /*0014*/ 	.byte	0x00, 0xf0, 0xc1, 0x07


	//----- nvinfo : EIATTR_SPARSE_MMA_MASK
	.align		4
.L_1145:
        /*0018*/ 	.byte	0x03, 0x50
        /*001a*/ 	.short	0x0000


	//----- nvinfo : EIATTR_MAXREG_COUNT
	.align		4
        /*001c*/ 	.byte	0x03, 0x1b
        /*001e*/ 	.short	0x00a8


	//----- nvinfo : EIATTR_NUM_BARRIERS
	.align		4
        /*0020*/ 	.byte	0x02, 0x4c
        /*0022*/ 	.byte	0x01
	.zero		1


	//----- nvinfo : EIATTR_ANNOTATIONS
	.align		4
        /*0024*/ 	.byte	0x04, 0x55
        /*0026*/ 	.short	(.L_1147 - .L_1146)


	//   ....[0]....
.L_1146:
        /* <DEDUP_REMOVED lines=90> */


	//----- nvinfo : EIATTR_MERCURY_ISA_VERSION
	.align		4
.L_1147:
        /*05b8*/ 	.byte	0x03, 0x5f
        /*05ba*/ 	.short	0x0101


	//----- nvinfo : EIATTR_INT_WARP_WIDE_INSTR_OFFSETS
	.align		4
        /*05bc*/ 	.byte	0x04, 0x31
        /*05be*/ 	.short	(.L_1149 - .L_1148)


	//   ....[0]....
.L_1148:
        /*05c0*/ 	.word	0x00009520


	//   ....[1]....
        /*05c4*/ 	.word	0x00009d40


	//----- nvinfo : EIATTR_COOP_GROUP_MASK_REGIDS
	.align		4
.L_1149:
        /*05c8*/ 	.byte	0x04, 0x29
        /*05ca*/ 	.short	(.L_1151 - .L_1150)


	//   ....[0]....
.L_1150:
        /*05cc*/ 	.word	0xffffffff


	//   ....[1]....
        /*05d0*/ 	.word	0xffffffff


	//   ....[2]....
        /*05d4*/ 	.word	0xffffffff


	//   ....[3]....
        /*05d8*/ 	.word	0xffffffff


	//   ....[4]....
        /*05dc*/ 	.word	0xffffffff


	//   ....[5]....
        /*05e0*/ 	.word	0xffffffff


	//   ....[6]....
        /*05e4*/ 	.word	0xffffffff


	//   ....[7]....
        /*05e8*/ 	.word	0xffffffff


	//   ....[8]....
        /*05ec*/ 	.word	0xffffffff


	//   ....[9]....
        /*05f0*/ 	.word	0xffffffff


	//   ....[10]....
        /*05f4*/ 	.word	0xffffffff


	//   ....[11]....
        /*05f8*/ 	.word	0xffffffff


	//   ....[12]....
        /*05fc*/ 	.word	0xffffffff


	//   ....[13]....
        /*0600*/ 	.word	0xffffffff


	//   ....[14]....
        /*0604*/ 	.word	0xffffffff


	//   ....[15]....
        /*0608*/ 	.word	0xffffffff


	//   ....[16]....
        /*060c*/ 	.word	0xffffffff


	//   ....[17]....
        /*0610*/ 	.word	0xffffffff


	//   ....[18]....
        /*0614*/ 	.word	0xffffffff


	//   ....[19]....
        /*0618*/ 	.word	0xffffffff


	//   ....[20]....
        /*061c*/ 	.word	0xffffffff


	//   ....[21]....
        /*0620*/ 	.word	0xffffffff


	//   ....[22]....
        /*0624*/ 	.word	0xffffffff


	//   ....[23]....
        /*0628*/ 	.word	0xffffffff


	//   ....[24]....
        /*062c*/ 	.word	0xffffffff


	//   ....[25]....
        /*0630*/ 	.word	0xffffffff


	//   ....[26]....
        /*0634*/ 	.word	0xffffffff


	//   ....[27]....
        /*0638*/ 	.word	0xffffffff


	//   ....[28]....
        /*063c*/ 	.word	0xffffffff


	//   ....[29]....
        /*0640*/ 	.word	0xffffffff


	//   ....[30]....
        /*0644*/ 	.word	0xffffffff


	//   ....[31]....
        /*0648*/ 	.word	0xffffffff


	//   ....[32]....
        /*064c*/ 	.word	0xffffffff


	//   ....[33]....
        /*0650*/ 	.word	0xffffffff


	//   ....[34]....
        /*0654*/ 	.word	0xffffffff


	//   ....[35]....
        /*0658*/ 	.word	0xffffffff


	//   ....[36]....
        /*065c*/ 	.word	0xffffffff


	//   ....[37]....
        /*0660*/ 	.word	0xffffffff


	//   ....[38]....
        /*0664*/ 	.word	0xffffffff


	//   ....[39]....
        /*0668*/ 	.word	0xffffffff


	//   ....[40]....
        /*066c*/ 	.word	0xffffffff


	//   ....[41]....
        /*0670*/ 	.word	0xffffffff


	//   ....[42]....
        /*0674*/ 	.word	0xffffffff


	//   ....[43]....
        /*0678*/ 	.word	0xffffffff


	//   ....[44]....
        /*067c*/ 	.word	0xffffffff


	//   ....[45]....
        /*0680*/ 	.word	0xffffffff


	//   ....[46]....
        /*0684*/ 	.word	0xffffffff


	//   ....[47]....
        /*0688*/ 	.word	0xffffffff


	//   ....[48]....
        /*068c*/ 	.word	0xffffffff


	//   ....[49]....
        /*0690*/ 	.word	0xffffffff


	//   ....[50]....
        /*0694*/ 	.word	0xffffffff


	//   ....[51]....
        /*0698*/ 	.word	0xffffffff


	//   ....[52]....
        /*069c*/ 	.word	0xffffffff


	//   ....[53]....
        /*06a0*/ 	.word	0xffffffff


	//   ....[54]....
        /*06a4*/ 	.word	0xffffffff


	//   ....[55]....
        /*06a8*/ 	.word	0xffffffff


	//   ....[56]....
        /*06ac*/ 	.word	0xffffffff


	//   ....[57]....
        /*06b0*/ 	.word	0xffffffff


	//   ....[58]....
        /*06b4*/ 	.word	0xffffffff


	//   ....[59]....
        /*06b8*/ 	.word	0xffffffff


	//   ....[60]....
        /*06bc*/ 	.word	0xffffffff


	//   ....[61]....
        /*06c0*/ 	.word	0x05000098


	//   ....[62]....
        /*06c4*/ 	.word	0x05000098


	//   ....[63]....
        /*06c8*/ 	.word	0x05000098


	//   ....[64]....
        /*06cc*/ 	.word	0x05000098


	//   ....[65]....
        /*06d0*/ 	.word	0x05000098


	//   ....[66]....
        /*06d4*/ 	.word	0x05000098


	//   ....[67]....
        /*06d8*/ 	.word	0x05000098


	//   ....[68]....
        /*06dc*/ 	.word	0x05000098


	//   ....[69]....
        /*06e0*/ 	.word	0x05000098


	//   ....[70]....
        /*06e4*/ 	.word	0x05000098


	//   ....[71]....
        /*06e8*/ 	.word	0x05000098


	//   ....[72]....
        /*06ec*/ 	.word	0x05000098


	//   ....[73]....
        /*06f0*/ 	.word	0x05000098


	//   ....[74]....
        /*06f4*/ 	.word	0x05000098


	//   ....[75]....
        /*06f8*/ 	.word	0x05000098


	//   ....[76]....
        /*06fc*/ 	.word	0x05000098


	//   ....[77]....
        /*0700*/ 	.word	0x05000098


	//   ....[78]....
        /*0704*/ 	.word	0x05000098


	//   ....[79]....
        /*0708*/ 	.word	0x05000098


	//   ....[80]....
        /*070c*/ 	.word	0x05000098


	//   ....[81]....
        /*0710*/ 	.word	0x05000098


	//   ....[82]....
        /*0714*/ 	.word	0x05000098


	//   ....[83]....
        /*0718*/ 	.word	0x05000098


	//   ....[84]....
        /*071c*/ 	.word	0x05000098


	//   ....[85]....
        /*0720*/ 	.word	0x05000098


	//   ....[86]....
        /*0724*/ 	.word	0x05000098


	//   ....[87]....
        /*0728*/ 	.word	0x05000098


	//   ....[88]....
        /*072c*/ 	.word	0x05000098


	//   ....[89]....
        /*0730*/ 	.word	0x05000098


	//   ....[90]....
        /*0734*/ 	.word	0x05000098


	//   ....[91]....
        /*0738*/ 	.word	0x05000098


	//   ....[92]....
        /*073c*/ 	.word	0x05000098


	//----- nvinfo : EIATTR_COOP_GROUP_INSTR_OFFSETS
	.align		4
.L_1151:
        /*0740*/ 	.byte	0x04, 0x28
        /*0742*/ 	.short	(.L_1153 - .L_1152)


	//   ....[0]....
.L_1152:
        /*0744*/ 	.word	0x000015e0


	//   ....[1]....
        /*0748*/ 	.word	0x00001d00


	//   ....[2]....
        /*074c*/ 	.word	0x00002590


	//   ....[3]....
        /*0750*/ 	.word	0x000050e0


	//   ....[4]....
        /*0754*/ 	.word	0x00005710


	//   ....[5]....
        /*0758*/ 	.word	0x000065b0


	//   ....[6]....
        /*075c*/ 	.word	0x00006e80


	//   ....[7]....
        /*0760*/ 	.word	0x000085f0


	//   ....[8]....
        /*0764*/ 	.word	0x00008e60


	//   ....[9]....
        /*0768*/ 	.word	0x00008e80


	//   ....[10]....
        /*076c*/ 	.word	0x00008ec0


	//   ....[11]....
        /*0770*/ 	.word	0x00008ed0


	//   ....[12]....
        /*0774*/ 	.word	0x00008f10


	//   ....[13]....
        /*0778*/ 	.word	0x00008f20


	//   ....[14]....
        /*077c*/ 	.word	0x00008f60


	//   ....[15]....
        /*0780*/ 	.word	0x00008f70


	//   ....[16]....
        /*0784*/ 	.word	0x00008fb0


	//   ....[17]....
        /*0788*/ 	.word	0x00008fc0


	//   ....[18]....
        /*078c*/ 	.word	0x00009070


	//   ....[19]....
        /*0790*/ 	.word	0x00009080


	//   ....[20]....
        /*0794*/ 	.word	0x00009090


	//   ....[21]....
        /*0798*/ 	.word	0x000090a0


	//   ....[22]....
        /*079c*/ 	.word	0x00009830


	//   ....[23]....
        /*07a0*/ 	.word	0x00009860


	//   ....[24]....
        /*07a4*/ 	.word	0x000098d0


	//   ....[25]....
        /*07a8*/ 	.word	0x000098f0


	//   ....[26]....
        /*07ac*/ 	.word	0x00009940


	//   ....[27]....
        /*07b0*/ 	.word	0x00009950


	//   ....[28]....
        /*07b4*/ 	.word	0x000099a0


	//   ....[29]....
        /*07b8*/ 	.word	0x000099b0


	//   ....[30]....
        /*07bc*/ 	.word	0x00009a00


	//   ....[31]....
        /*07c0*/ 	.word	0x00009a10


	//   ....[32]....
        /*07c4*/ 	.word	0x00009a60


	//   ....[33]....
        /*07c8*/ 	.word	0x00009a70


	//   ....[34]....
        /*07cc*/ 	.word	0x00009a80


	//   ....[35]....
        /*07d0*/ 	.word	0x00009a90


	//   ....[36]....
        /*07d4*/ 	.word	0x00009ac0


	//   ....[37]....
        /*07d8*/ 	.word	0x00009ad0


	//   ....[38]....
        /*07dc*/ 	.word	0x0000b490


	//   ....[39]....
        /*07e0*/ 	.word	0x0000b4a0


	//   ....[40]....
        /*07e4*/ 	.word	0x0000b4f0


	//   ....[41]....
        /*07e8*/ 	.word	0x0000b500


	//   ....[42]....
        /*07ec*/ 	.word	0x0000b530


	//   ....[43]....
        /*07f0*/ 	.word	0x0000b550


	//   ....[44]....
        /*07f4*/ 	.word	0x0000b580


	//   ....[45]....
        /*07f8*/ 	.word	0x0000b5a0


	//   ....[46]....
        /*07fc*/ 	.word	0x0000b5d0


	//   ....[47]....
        /*0800*/ 	.word	0x0000b5e0


	//   ....[48]....
        /*0804*/ 	.word	0x0000c360


	//   ....[49]....
        /*0808*/ 	.word	0x0000cd20


	//   ....[50]....
        /*080c*/ 	.word	0x0000d590


	//   ....[51]....
        /*0810*/ 	.word	0x0000dc20


	//   ....[52]....
        /*0814*/ 	.word	0x0000dc40


	//   ....[53]....
        /*0818*/ 	.word	0x0000dc70


	//   ....[54]....
        /*081c*/ 	.word	0x0000dcb0


	//   ....[55]....
        /*0820*/ 	.word	0x0000dcd0


	//   ....[56]....
        /*0824*/ 	.word	0x0000dee0


	//   ....[57]....
        /*0828*/ 	.word	0x0000df00


	//   ....[58]....
        /*082c*/ 	.word	0x0000df30


	//   ....[59]....
        /*0830*/ 	.word	0x0000df70


	//   ....[60]....
        /*0834*/ 	.word	0x0000df90


	//   ....[61]....
        /*0838*/ 	.word	0x0000e400


	//   ....[62]....
        /*083c*/ 	.word	0x0000e450


	//   ....[63]....
        /*0840*/ 	.word	0x0000e500


	//   ....[64]....
        /*0844*/ 	.word	0x0000e550


	//   ....[65]....
        /*0848*/ 	.word	0x0000e5f0


	//   ....[66]....
        /*084c*/ 	.word	0x0000e640


	//   ....[67]....
        /*0850*/ 	.word	0x0000e6e0


	//   ....[68]....
        /*0854*/ 	.word	0x0000e730


	//   ....[69]....
        /*0858*/ 	.word	0x0000e7d0


	//   ....[70]....
        /*085c*/ 	.word	0x0000e820


	//   ....[71]....
        /*0860*/ 	.word	0x0000e8c0


	//   ....[72]....
        /*0864*/ 	.word	0x0000e960


	//   ....[73]....
        /*0868*/ 	.word	0x0000ea00


	//   ....[74]....
        /*086c*/ 	.word	0x0000eaa0


	//   ....[75]....
        /*0870*/ 	.word	0x0000eaf0


	//   ....[76]....
        /*0874*/ 	.word	0x0000eb50


	//   ....[77]....
        /*0878*/ 	.word	0x0000ec00


	//   ....[78]....
        /*087c*/ 	.word	0x0000ec70


	//   ....[79]....
        /*0880*/ 	.word	0x0000ed10


	//   ....[80]....
        /*0884*/ 	.word	0x0000ed70


	//   ....[81]....
        /*0888*/ 	.word	0x0000ee00


	//   ....[82]....
        /*088c*/ 	.word	0x0000ee60


	//   ....[83]....
        /*0890*/ 	.word	0x0000eef0


	//   ....[84]....
        /*0894*/ 	.word	0x0000ef50


	//   ....[85]....
        /*0898*/ 	.word	0x0000efe0


	//   ....[86]....
        /*089c*/ 	.word	0x0000f040


	//   ....[87]....
        /*08a0*/ 	.word	0x0000f0e0


	//   ....[88]....
        /*08a4*/ 	.word	0x0000f130


	//   ....[89]....
        /*08a8*/ 	.word	0x0000f1d0


	//   ....[90]....
        /*08ac*/ 	.word	0x0000f220


	//   ....[91]....
        /*08b0*/ 	.word	0x0000f280


	//   ....[92]....
        /*08b4*/ 	.word	0x0000f2e0


	//----- nvinfo : EIATTR_VRC_CTA_INIT_COUNT
	.align		4
.L_1153:
        /*08b8*/ 	.byte	0x02, 0x4a
	.zero		1
	.zero		1


	//----- nvinfo : EIATTR_EXIT_INSTR_OFFSETS
	.align		4
        /*08bc*/ 	.byte	0x04, 0x1c
        /*08be*/ 	.short	(.L_1155 - .L_1154)


	//   ....[0]....
.L_1154:
        /*08c0*/ 	.word	0x0000e0d0


	//   ....[1]....
        /*08c4*/ 	.word	0x0000e3a0


	//----- nvinfo : EIATTR_MAX_THREADS
	.align		4
.L_1155:
        /*08c8*/ 	.byte	0x04, 0x05
        /*08ca*/ 	.short	(.L_1157 - .L_1156)
.L_1156:
        /*08cc*/ 	.word	0x00000080
        /*08d0*/ 	.word	0x00000001
        /*08d4*/ 	.word	0x00000001


	//----- nvinfo : EIATTR_CRS_STACK_SIZE
	.align		4
.L_1157:
        /*08d8*/ 	.byte	0x04, 0x1e
        /*08da*/ 	.short	(.L_1159 - .L_1158)
.L_1158:
        /*08dc*/ 	.word	0x00000000


	//----- nvinfo : EIATTR_CBANK_PARAM_SIZE
	.align		4
.L_1159:
        /*08e0*/ 	.byte	0x03, 0x19
        /*08e2*/ 	.short	0x01f0


	//----- nvinfo : EIATTR_PARAM_CBANK
	.align		4
        /*08e4*/ 	.byte	0x04, 0x0a
        /*08e6*/ 	.short	(.L_1161 - .L_1160)
	.align		4
.L_1160:
        /*08e8*/ 	.word	index@(.nv.constant0._Z25selective_scan_bwd_kernelI32Selective_Scan_bwd_kernel_traitsILi128ELi16ELb0ELb0ELb1ELb1ELb1EN3c104HalfEfEEv12SSMParamsBwd)
        /*08ec*/ 	.short	0x0380
        /*08ee*/ 	.short	0x01f0


	//----- nvinfo : EIATTR_SW_WAR
	.align		4
.L_1161:
        /*08f0*/ 	.byte	0x04, 0x36
        /*08f2*/ 	.short	(.L_1163 - .L_1162)
.L_1162:
        /*08f4*/ 	.word	0x00000008
.L_1163:


//--------------------- .nv.info._Z25selective_scan_bwd_kernelI32Selective_Scan_bwd_kernel_traitsILi128ELi16ELb0ELb1ELb0ELb0ELb0EN3c104HalfEfEEv12SSMParamsBwd --------------------------
	.section	.nv.info._Z25selective_scan_bwd_kernelI32Selective_Scan_bwd_kernel_traitsILi128ELi16ELb0ELb1ELb0ELb0ELb0EN3c104HalfEfEEv12SSMParamsBwd,"",@"SHT_CUDA_INFO"
	.sectionflags	@""
	.align	4


	//----- nvinfo : EIATTR_CUDA_API_VERSION
	.align		4
        /*0000*/ 	.byte	0x04, 0x37
        /*0002*/ 	.short	(.L_1165 - .L_1164)
.L_1164:
        /*0004*/ 	.word	0x00000082


	//----- nvinfo : EIATTR_KPARAM_INFO
	.align		4
.L_1165:
        /*0008*/ 	.byte	0x04, 0x17
        /*000a*/ 	.short	(.L_1167 - .L_1166)
.L_1166:
        /*000c*/ 	.word	0x00000000
        /*0010*/ 	.short	0x0000
        /*0012*/ 	.short	0x0000
        /*0014*/ 	.byte	0x00, 0xf0, 0xc1, 0x07


	//----- nvinfo : EIATTR_SPARSE_MMA_MASK
	.align		4
.L_1167:
        /*0018*/ 	.byte	0x03, 0x50
        /*001a*/ 	.short	0x0000


	//----- nvinfo : EIATTR_MAXREG_COUNT
	.align		4
        /*001c*/ 	.byte	0x03, 0x1b
        /*001e*/ 	.short	0x00a8


	//----- nvinfo : EIATTR_NUM_BARRIERS
	.align		4
        /*0020*/ 	.byte	0x02, 0x4c
        /*0022*/ 	.byte	0x01
	.zero		1


	//----- nvinfo : EIATTR_ANNOTATIONS
	.align		4
        /*0024*/ 	.byte	0x04, 0x55
        /*0026*/ 	.short	(.L_1169 - .L_1168)


	//   ....[0]....
.L_1168:
        /* <DEDUP_REMOVED lines=110> */


	//----- nvinfo : EIATTR_MERCURY_ISA_VERSION
	.align		4
.L_1169:
        /*06f8*/ 	.byte	0x03, 0x5f
        /*06fa*/ 	.short	0x0101


	//----- nvinfo : EIATTR_INT_WARP_WIDE_INSTR_OFFSETS
	.align		4
        /*06fc*/ 	.byte	0x04, 0x31
        /*06fe*/ 	.short	(.L_1171 - .L_1170)


	//   ....[0]....
.L_1170:
        /*0700*/ 	.word	0x00004c40


	//   ....[1]....
        /*0704*/ 	.word	0x000054b0


	//----- nvinfo : EIATTR_COOP_GROUP_MASK_REGIDS
	.align		4
.L_1171:
        /*0708*/ 	.byte	0x04, 0x29
        /*070a*/ 	.short	(.L_1173 - .L_1172)


	//   ....[0]....
.L_1172:
        /*070c*/ 	.word	0xffffffff


	//   ....[1]....
        /*0710*/ 	.word	0xffffffff


	//   ....[2]....
        /*0714*/ 	.word	0xffffffff


	//   ....[3]....
        /*0718*/ 	.word	0xffffffff


	//   ....[4]....
        /*071c*/ 	.word	0xffffffff


	//   ....[5]....
        /*0720*/ 	.word	0xffffffff


	//   ....[6]....
        /*0724*/ 	.word	0xffffffff


	//   ....[7]....
        /*0728*/ 	.word	0xffffffff


	//   ....[8]....
        /*072c*/ 	.word	0xffffffff


	//   ....[9]....
        /*0730*/ 	.word	0xffffffff


	//   ....[10]....
        /*0734*/ 	.word	0xffffffff


	//   ....[11]....
        /*0738*/ 	.word	0xffffffff


	//   ....[12]....
        /*073c*/ 	.word	0xffffffff


	//   ....[13]....
        /*0740*/ 	.word	0xffffffff


	//   ....[14]....
        /*0744*/ 	.word	0xffffffff


	//   ....[15]....
        /*0748*/ 	.word	0xffffffff


	//   ....[16]....
        /*074c*/ 	.word	0xffffffff


	//   ....[17]....
        /*0750*/ 	.word	0xffffffff


	//   ....[18]....
        /*0754*/ 	.word	0xffffffff


	//   ....[19]....
        /*0758*/ 	.word	0xffffffff


	//   ....[20]....
        /*075c*/ 	.word	0xffffffff


	//   ....[21]....
        /*0760*/ 	.word	0xffffffff


	//   ....[22]....
        /*0764*/ 	.word	0xffffffff


	//   ....[23]....
        /*0768*/ 	.word	0xffffffff


	//   ....[24]....
        /*076c*/ 	.word	0xffffffff


	//   ....[25]....
        /*0770*/ 	.word	0xffffffff


	//   ....[26]....
        /*0774*/ 	.word	0xffffffff


	//   ....[27]....
        /*0778*/ 	.word	0xffffffff


	//   ....[28]....
        /*077c*/ 	.word	0xffffffff


	//   ....[29]....
        /*0780*/ 	.word	0xffffffff


	//   ....[30]....
        /*0784*/ 	.word	0xffffffff


	//   ....[31]....
        /*0788*/ 	.word	0xffffffff


	//   ....[32]....
        /*078c*/ 	.word	0xffffffff


	//   ....[33]....
        /*0790*/ 	.word	0xffffffff


	//   ....[34]....
        /*0794*/ 	.word	0xffffffff


	//   ....[35]....
        /*0798*/ 	.word	0xffffffff


	//   ....[36]....
        /*079c*/ 	.word	0xffffffff


	//   ....[37]....
        /*07a0*/ 	.word	0xffffffff


	//   ....[38]....
        /*07a4*/ 	.word	0xffffffff


	//   ....[39]....
        /*07a8*/ 	.word	0xffffffff


	//   ....[40]....
        /*07ac*/ 	.word	0xffffffff


	//   ....[41]....
        /*07b0*/ 	.word	0xffffffff


	//   ....[42]....
        /*07b4*/ 	.word	0xffffffff


	//   ....[43]....
        /*07b8*/ 	.word	0xffffffff


	//   ....[44]....
        /*07bc*/ 	.word	0xffffffff


	//   ....[45]....
        /*07c0*/ 	.word	0xffffffff


	//   ....[46]....
        /*07c4*/ 	.word	0xffffffff


	//   ....[47]....
        /*07c8*/ 	.word	0xffffffff


	//   ....[48]....
        /*07cc*/ 	.word	0xffffffff


	//   ....[49]....
        /*07d0*/ 	.word	0xffffffff


	//   ....[50]....
        /*07d4*/ 	.word	0xffffffff


	//   ....[51]....
        /*07d8*/ 	.word	0xffffffff


	//   ....[52]....
        /*07dc*/ 	.word	0xffffffff


	//   ....[53]....
        /*07e0*/ 	.word	0xffffffff


	//   ....[54]....
        /*07e4*/ 	.word	0xffffffff


	//   ....[55]....
        /*07e8*/ 	.word	0xffffffff


	//   ....[56]....
        /*07ec*/ 	.word	0x0500009a


	//   ....[57]....
        /*07f0*/ 	.word	0x0500009a


	//   ....[58]....
        /*07f4*/ 	.word	0x0500009a


	//   ....[59]....
        /*07f8*/ 	.word	0x0500009a


	//   ....[60]....
        /*07fc*/ 	.word	0x0500009a


	//   ....[61]....
        /*0800*/ 	.word	0x0500009a


	//   ....[62]....
        /*0804*/ 	.word	0x0500009a


	//   ....[63]....
        /*0808*/ 	.word	0x0500009a


	//   ....[64]....
        /*080c*/ 	.word	0x0500009a


	//   ....[65]....
        /*0810*/ 	.word	0x0500009a


	//   ....[66]....
        /*0814*/ 	.word	0x0500009a


	//   ....[67]....
        /*0818*/ 	.word	0x0500009a


	//   ....[68]....
        /*081c*/ 	.word	0x0500009a


	//   ....[69]....
        /*0820*/ 	.word	0x0500009a


	//   ....[70]....
        /*0824*/ 	.word	0x0500009a


	//   ....[71]....
        /*0828*/ 	.word	0x0500009a


	//   ....[72]....
        /*082c*/ 	.word	0x0500009a


	//   ....[73]....
        /*0830*/ 	.word	0x0500009a


	//   ....[74]....
        /*0834*/ 	.word	0x0500009a


	//   ....[75]....
        /*0838*/ 	.word	0x0500009a


	//   ....[76]....
        /*083c*/ 	.word	0x0500009a


	//   ....[77]....
        /*0840*/ 	.word	0x0500009a


	//   ....[78]....
        /*0844*/ 	.word	0x0500009a


	//   ....[79]....
        /*0848*/ 	.word	0x0500009a


	//   ....[80]....
        /*084c*/ 	.word	0x0500009a


	//   ....[81]....
        /*0850*/ 	.word	0x0500009a


	//   ....[82]....
        /*0854*/ 	.word	0x0500009a


	//   ....[83]....
        /*0858*/ 	.word	0x0500009a


	//   ....[84]....
        /*085c*/ 	.word	0x0500009a


	//   ....[85]....
        /*0860*/ 	.word	0x0500009a


	//   ....[86]....
        /*0864*/ 	.word	0x0500009a


	//   ....[87]....
        /*0868*/ 	.word	0x0500009a


	//----- nvinfo : EIATTR_COOP_GROUP_INSTR_OFFSETS
	.align		4
.L_1173:
        /*086c*/ 	.byte	0x04, 0x28
        /*086e*/ 	.short	(.L_1175 - .L_1174)


	//   ....[0]....
.L_1174:
        /*0870*/ 	.word	0x00001540


	//   ....[1]....
        /*0874*/ 	.word	0x00001c30


	//   ....[2]....
        /*0878*/ 	.word	0x000022c0


	//   ....[3]....
        /*087c*/ 	.word	0x000038d0


	//   ....[4]....
        /*0880*/ 	.word	0x00004670


	//   ....[5]....
        /*0884*/ 	.word	0x00004680


	//   ....[6]....
        /*0888*/ 	.word	0x000046c0


	//   ....[7]....
        /*088c*/ 	.word	0x000046d0


	//   ....[8]....
        /*0890*/ 	.word	0x00004710


	//   ....[9]....
        /*0894*/ 	.word	0x00004720


	//   ....[10]....
        /*0898*/ 	.word	0x00004760


	//   ....[11]....
        /*089c*/ 	.word	0x00004770


	//   ....[12]....
        /*08a0*/ 	.word	0x000047b0


	//   ....[13]....
        /*08a4*/ 	.word	0x000047c0


	//   ....[14]....
        /*08a8*/ 	.word	0x00004880


	//   ....[15]....
        /*08ac*/ 	.word	0x00004890


	//   ....[16]....
        /*08b0*/ 	.word	0x000048a0


	//   ....[17]....
        /*08b4*/ 	.word	0x000048b0


	//   ....[18]....
        /*08b8*/ 	.word	0x00004e50


	//   ....[19]....
        /*08bc*/ 	.word	0x00004e80


	//   ....[20]....
        /*08c0*/ 	.word	0x00004ef0


	//   ....[21]....
        /*08c4*/ 	.word	0x00004f10


	//   ....[22]....
        /*08c8*/ 	.word	0x00004f60


	//   ....[23]....
        /*08cc*/ 	.word	0x00004f70


	//   ....[24]....
        /*08d0*/ 	.word	0x00004fc0


	//   ....[25]....
        /*08d4*/ 	.word	0x00004fd0


	//   ....[26]....
        /*08d8*/ 	.word	0x00005020


	//   ....[27]....
        /*08dc*/ 	.word	0x00005030


	//   ....[28]....
        /*08e0*/ 	.word	0x00005080


	//   ....[29]....
        /*08e4*/ 	.word	0x00005090


	//   ....[30]....
        /*08e8*/ 	.word	0x000050a0


	//   ....[31]....
        /*08ec*/ 	.word	0x000050b0


	//   ....[32]....
        /*08f0*/ 	.word	0x000050e0


	//   ....[33]....
        /*08f4*/ 	.word	0x000050f0


	//   ....[34]....
        /*08f8*/ 	.word	0x00006750


	//   ....[35]....
        /*08fc*/ 	.word	0x00006760


	//   ....[36]....
        /*0900*/ 	.word	0x00006940


	//   ....[37]....
        /*0904*/ 	.word	0x00006950


	//   ....[38]....
        /*0908*/ 	.word	0x00006980


	//   ....[39]....
        /*090c*/ 	.word	0x000069a0


	//   ....[40]....
        /*0910*/ 	.word	0x00006aa0


	//   ....[41]....
        /*0914*/ 	.word	0x00006ab0


	//   ....[42]....
        /*0918*/ 	.word	0x00006ba0


	//   ....[43]....
        /*091c*/ 	.word	0x00006bc0


	//   ....[44]....
        /*0920*/ 	.word	0x000076b0


	//   ....[45]....
        /*0924*/ 	.word	0x00007d70


	//   ....[46]....
        /*0928*/ 	.word	0x00008410


	//   ....[47]....
        /*092c*/ 	.word	0x00008430


	//   ....[48]....
        /*0930*/ 	.word	0x00008460


	//   ....[49]....
        /*0934*/ 	.word	0x000084a0


	//   ....[50]....
        /*0938*/ 	.word	0x000084c0


	//   ....[51]....
        /*093c*/ 	.word	0x000086d0


	//   ....[52]....
        /*0940*/ 	.word	0x000086f0


	//   ....[53]....
        /*0944*/ 	.word	0x00008720


	//   ....[54]....
        /*0948*/ 	.word	0x00008760


	//   ....[55]....
        /*094c*/ 	.word	0x00008780


	//   ....[56]....
        /*0950*/ 	.word	0x00008c00


	//   ....[57]....
        /*0954*/ 	.word	0x00008c60


	//   ....[58]....
        /*0958*/ 	.word	0x00008cf0


	//   ....[59]....
        /*095c*/ 	.word	0x00008d50


	//   ....[60]....
        /*0960*/ 	.word	0x00008de0


	//   ....[61]....
        /*0964*/ 	.word	0x00008e40


	//   ....[62]....
        /*0968*/ 	.word	0x00008ed0


	//   ....[63]....
        /*096c*/ 	.word	0x00008f30


	//   ....[64]....
        /*0970*/ 	.word	0x00008fc0


	//   ....[65]....
        /*0974*/ 	.word	0x00009020


	//   ....[66]....
        /*0978*/ 	.word	0x000090b0


	//   ....[67]....
        /*097c*/ 	.word	0x00009150


	//   ....[68]....
        /*0980*/ 	.word	0x000091f0


	//   ....[69]....
        /*0984*/ 	.word	0x00009290


	//   ....[70]....
        /*0988*/ 	.word	0x000092f0


	//   ....[71]....
        /*098c*/ 	.word	0x00009340


	//   ....[72]....
        /*0990*/ 	.word	0x000093f0


	//   ....[73]....
        /*0994*/ 	.word	0x00009460


	//   ....[74]....
        /*0998*/ 	.word	0x00009500


	//   ....[75]....
        /*099c*/ 	.word	0x00009560


	//   ....[76]....
        /*09a0*/ 	.word	0x000095f0


	//   ....[77]....
        /*09a4*/ 	.word	0x00009650


	//   ....[78]....
        /*09a8*/ 	.word	0x000096e0


	//   ....[79]....
        /*09ac*/ 	.word	0x00009740


	//   ....[80]....
        /*09b0*/ 	.word	0x000097d0


	//   ....[81]....
        /*09b4*/ 	.word	0x00009830


	//   ....[82]....
        /*09b8*/ 	.word	0x000098d0


	//   ....[83]....
        /*09bc*/ 	.word	0x00009920


	//   ....[84]....
        /*09c0*/ 	.word	0x000099b0


	//   ....[85]....
        /*09c4*/ 	.word	0x00009a00


	//   ....[86]....
        /*09c8*/ 	.word	0x00009a70


	//   ....[87]....
        /*09cc*/ 	.word	0x00009ac0


	//----- nvinfo : EIATTR_VRC_CTA_INIT_COUNT
	.align		4
.L_1175:
        /*09d0*/ 	.byte	0x02, 0x4a
	.zero		1
	.zero		1


	//----- nvinfo : EIATTR_EXIT_INSTR_OFFSETS
	.align		4
        /*09d4*/ 	.byte	0x04, 0x1c
        /*09d6*/ 	.short	(.L_1177 - .L_1176)


	//   ....[0]....
.L_1176:
        /*09d8*/ 	.word	0x000088c0


	//   ....[1]....
        /*09dc*/ 	.word	0x00008ba0


	//----- nvinfo : EIATTR_MAX_THREADS
	.align		4
.L_1177:
        /*09e0*/ 	.byte	0x04, 0x05
        /*09e2*/ 	.short	(.L_1179 - .L_1178)
.L_1178:
        /*09e4*/ 	.word	0x00000080
        /*09e8*/ 	.word	0x00000001
        /*09ec*/ 	.word	0x00000001


	//----- nvinfo : EIATTR_CRS_STACK_SIZE
	.align		4
.L_1179:
        /*09f0*/ 	.byte	0x04, 0x1e
        /*09f2*/ 	.short	(.L_1181 - .L_1180)
.L_1180:
        /*09f4*/ 	.word	0x00000000


	//----- nvinfo : EIATTR_CBANK_PARAM_SIZE
	.align		4
.L_1181:
        /*09f8*/ 	.byte	0x03, 0x19
        /*09fa*/ 	.short	0x01f0


	//----- nvinfo : EIATTR_PARAM_CBANK
	.align		4
        /*09fc*/ 	.byte	0x04, 0x0a
        /*09fe*/ 	.short	(.L_1183 - .L_1182)
	.align		4
.L_1182:
        /*0a00*/ 	.word	index@(.nv.constant0._Z25selective_scan_bwd_kernelI32Selective_Scan_bwd_kernel_traitsILi128ELi16ELb0ELb1ELb0ELb0ELb0EN3c104HalfEfEEv12SSMParamsBwd)
        /*0a04*/ 	.short	0x0380
        /*0a06*/ 	.short	0x01f0


	//----- nvinfo : EIATTR_SW_WAR
	.align		4
.L_1183:
        /*0a08*/ 	.byte	0x04, 0x36
        /*0a0a*/ 	.short	(.L_1185 - .L_1184)
.L_1184:
        /*0a0c*/ 	.word	0x00000008
.L_1185:


//--------------------- .nv.info._Z25selective_scan_bwd_kernelI32Selective_Scan_bwd_kernel_traitsILi128ELi16ELb0ELb1ELb0ELb0ELb1EN3c104HalfEfEEv12SSMParamsBwd --------------------------
	.section	.nv.info._Z25selective_scan_bwd_kernelI32Selective_Scan_bwd_kernel_traitsILi128ELi16ELb0ELb1ELb0ELb0ELb1EN3c104HalfEfEEv12SSMParamsBwd,"",@"SHT_CUDA_INFO"
	.sectionflags	@""
	.align	4


	//----- nvinfo : EIATTR_CUDA_API_VERSION
	.align		4
        /*0000*/ 	.byte	0x04, 0x37
        /*0002*/ 	.short	(.L_1187 - .L_1186)
.L_1186:
        /*0004*/ 	.word	0x00000082


	//----- nvinfo : EIATTR_KPARAM_INFO
	.align		4
.L_1187:
        /*0008*/ 	.byte	0x04, 0x17
        /*000a*/ 	.short	(.L_1189 - .L_1188)
.L_1188:
        /*000c*/ 	.word	0x00000000
        /*0010*/ 	.short	0x0000
        /*0012*/ 	.short	0x0000
        /*0014*/ 	.byte	0x00, 0xf0, 0xc1, 0x07


	//----- nvinfo : EIATTR_SPARSE_MMA_MASK
	.align		4
.L_1189:
        /*0018*/ 	.byte	0x03, 0x50
        /*001a*/ 	.short	0x0000


	//----- nvinfo : EIATTR_MAXREG_COUNT
	.align		4
        /*001c*/ 	.byte	0x03, 0x1b
        /*001e*/ 	.short	0x00a8


	//----- nvinfo : EIATTR_NUM_BARRIERS
	.align		4
        /*0020*/ 	.byte	0x02, 0x4c
        /*0022*/ 	.byte	0x01
	.zero		1


	//----- nvinfo : EIATTR_ANNOTATIONS
	.align		4
        /*0024*/ 	.byte	0x04, 0x55
        /*0026*/ 	.short	(.L_1191 - .L_1190)


	//   ....[0]....
.L_1190:
        /* <DEDUP_REMOVED lines=119> */


	//----- nvinfo : EIATTR_MERCURY_ISA_VERSION
	.align		4
.L_1191:
        /*0788*/ 	.byte	0x03, 0x5f
        /*078a*/ 	.short	0x0101


	//----- nvinfo : EIATTR_INT_WARP_WIDE_INSTR_OFFSETS
	.align		4
        /*078c*/ 	.byte	0x04, 0x31
        /*078e*/ 	.short	(.L_1193 - .L_1192)


	//   ....[0]....
.L_1192:
        /*0790*/ 	.word	0x00004940


	//   ....[1]....
        /*0794*/ 	.word	0x000075b0


	//   ....[2]....
        /*0798*/ 	.word	0x00007e80


	//----- nvinfo : EIATTR_COOP_GROUP_MASK_REGIDS
	.align		4
.L_1193:
        /*079c*/ 	.byte	0x04, 0x29
        /*079e*/ 	.short	(.L_1195 - .L_1194)


	//   ....[0]....
.L_1194:
        /*07a0*/ 	.word	0xffffffff


	//   ....[1]....
        /*07a4*/ 	.word	0xffffffff


	//   ....[2]....
        /*07a8*/ 	.word	0xffffffff


	//   ....[3]....
        /*07ac*/ 	.word	0xffffffff


	//   ....[4]....
        /*07b0*/ 	.word	0xffffffff


	//   ....[5]....
        /*07b4*/ 	.word	0xffffffff


	//   ....[6]....
        /*07b8*/ 	.word	0xffffffff


	//   ....[7]....
        /*07bc*/ 	.word	0xffffffff


	//   ....[8]....
        /*07c0*/ 	.word	0xffffffff


	//   ....[9]....
        /*07c4*/ 	.word	0xffffffff


	//   ....[10]....
        /*07c8*/ 	.word	0xffffffff


	//   ....[11]....
        /*07cc*/ 	.word	0xffffffff


	//   ....[12]....
        /*07d0*/ 	.word	0xffffffff


	//   ....[13]....
        /*07d4*/ 	.word	0xffffffff


	//   ....[14]....
        /*07d8*/ 	.word	0xffffffff


	//   ....[15]....
        /*07dc*/ 	.word	0xffffffff


	//   ....[16]....
        /*07e0*/ 	.word	0xffffffff


	//   ....[17]....
        /*07e4*/ 	.word	0xffffffff


	//   ....[18]....
        /*07e8*/ 	.word	0xffffffff


	//   ....[19]....
        /*07ec*/ 	.word	0xffffffff


	//   ....[20]....
        /*07f0*/ 	.word	0xffffffff


	//   ....[21]....
        /*07f4*/ 	.word	0xffffffff


	//   ....[22]....
        /*07f8*/ 	.word	0xffffffff


	//   ....[23]....
        /*07fc*/ 	.word	0xffffffff


	//   ....[24]....
        /*0800*/ 	.word	0xffffffff


	//   ....[25]....
        /*0804*/ 	.word	0xffffffff


	//   ....[26]....
        /*0808*/ 	.word	0xffffffff


	//   ....[27]....
        /*080c*/ 	.word	0xffffffff


	//   ....[28]....
        /*0810*/ 	.word	0xffffffff


	//   ....[29]....
        /*0814*/ 	.word	0xffffffff


	//   ....[30]....
        /*0818*/ 	.word	0xffffffff


	//   ....[31]....
        /*081c*/ 	.word	0xffffffff


	//   ....[32]....
        /*0820*/ 	.word	0xffffffff


	//   ....[33]....
        /*0824*/ 	.word	0xffffffff


	//   ....[34]....
        /*0828*/ 	.word	0xffffffff


	//   ....[35]....
        /*082c*/ 	.word	0xffffffff


	//   ....[36]....
        /*0830*/ 	.word	0xffffffff


	//   ....[37]....
        /*0834*/ 	.word	0xffffffff


	//   ....[38]....
        /*0838*/ 	.word	0xffffffff


	//   ....[39]....
        /*083c*/ 	.word	0xffffffff


	//   ....[40]....
        /*0840*/ 	.word	0xffffffff


	//   ....[41]....
        /*0844*/ 	.word	0xffffffff


	//   ....[42]....
        /*0848*/ 	.word	0xffffffff


	//   ....[43]....
        /*084c*/ 	.word	0xffffffff


	//   ....[44]....
        /*0850*/ 	.word	0xffffffff


	//   ....[45]....
        /*0854*/ 	.word	0xffffffff


	//   ....[46]....
        /*0858*/ 	.word	0xffffffff


	//   ....[47]....
        /*085c*/ 	.word	0xffffffff


	//   ....[48]....
        /*0860*/ 	.word	0xffffffff


	//   ....[49]....
        /*0864*/ 	.word	0xffffffff


	//   ....[50]....
        /*0868*/ 	.word	0xffffffff


	//   ....[51]....
        /*086c*/ 	.word	0xffffffff


	//   ....[52]....
        /*0870*/ 	.word	0xffffffff


	//   ....[53]....
        /*0874*/ 	.word	0xffffffff


	//   ....[54]....
        /*0878*/ 	.word	0xffffffff


	//   ....[55]....
        /*087c*/ 	.word	0xffffffff


	//   ....[56]....
        /*0880*/ 	.word	0xffffffff


	//   ....[57]....
        /*0884*/ 	.word	0xffffffff


	//   ....[58]....
        /*0888*/ 	.word	0xffffffff


	//   ....[59]....
        /*088c*/ 	.word	0xffffffff


	//   ....[60]....
        /*0890*/ 	.word	0x0500009a


	//   ....[61]....
        /*0894*/ 	.word	0x0500009a


	//   ....[62]....
        /*0898*/ 	.word	0x0500009a


	//   ....[63]....
        /*089c*/ 	.word	0x0500009a


	//   ....[64]....
        /*08a0*/ 	.word	0x0500009a


	//   ....[65]....
        /*08a4*/ 	.word	0x0500009a


	//   ....[66]....
        /*08a8*/ 	.word	0x0500009a


	//   ....[67]....
        /*08ac*/ 	.word	0x0500009a


	//   ....[68]....
        /*08b0*/ 	.word	0x0500009a


	//   ....[69]....
        /*08b4*/ 	.word	0x0500009a


	//   ....[70]....
        /*08b8*/ 	.word	0x0500009a


	//   ....[71]....
        /*08bc*/ 	.word	0x0500009a


	//   ....[72]....
        /*08c0*/ 	.word	0x0500009a


	//   ....[73]....
        /*08c4*/ 	.word	0x0500009a


	//   ....[74]....
        /*08c8*/ 	.word	0x0500009a


	//   ....[75]....
        /*08cc*/ 	.word	0x0500009a


	//   ....[76]....
        /*08d0*/ 	.word	0x0500009a


	//   ....[77]....
        /*08d4*/ 	.word	0x0500009a


	//   ....[78]....
        /*08d8*/ 	.word	0x0500009a


	//   ....[79]....
        /*08dc*/ 	.word	0x0500009a


	//   ....[80]....
        /*08e0*/ 	.word	0x0500009a


	//   ....[81]....
        /*08e4*/ 	.word	0x0500009a


	//   ....[82]....
        /*08e8*/ 	.word	0x0500009a


	//   ....[83]....
        /*08ec*/ 	.word	0x0500009a


	//   ....[84]....
        /*08f0*/ 	.word	0x0500009a


	//   ....[85]....
        /*08f4*/ 	.word	0x0500009a


	//   ....[86]....
        /*08f8*/ 	.word	0x0500009a


	//   ....[87]....
        /*08fc*/ 	.word	0x0500009a


	//   ....[88]....
        /*0900*/ 	.word	0x0500009a


	//   ....[89]....
        /*0904*/ 	.word	0x0500009a


	//   ....[90]....
        /*0908*/ 	.word	0x0500009a


	//   ....[91]....
        /*090c*/ 	.word	0x0500009a


	//----- nvinfo : EIATTR_COOP_GROUP_INSTR_OFFSETS
	.align		4
.L_1195:
        /*0910*/ 	.byte	0x04, 0x28
        /*0912*/ 	.short	(.L_1197 - .L_1196)


	//   ....[0]....
.L_1196:
        /*0914*/ 	.word	0x00001780


	//   ....[1]....
        /*0918*/ 	.word	0x00001e80


	//   ....[2]....
        /*091c*/ 	.word	0x00002420


	//   ....[3]....
        /*0920*/ 	.word	0x000029e0


	//   ....[4]....
        /*0924*/ 	.word	0x00003030


	//   ....[5]....
        /*0928*/ 	.word	0x000043f0


	//   ....[6]....
        /*092c*/ 	.word	0x00004be0


	//   ....[7]....
        /*0930*/ 	.word	0x00006280


	//   ....[8]....
        /*0934*/ 	.word	0x00006fe0


	//   ....[9]....
        /*0938*/ 	.word	0x00006ff0


	//   ....[10]....
        /*093c*/ 	.word	0x00007030


	//   ....[11]....
        /*0940*/ 	.word	0x00007040


	//   ....[12]....
        /*0944*/ 	.word	0x00007080


	//   ....[13]....
        /*0948*/ 	.word	0x00007090


	//   ....[14]....
        /*094c*/ 	.word	0x000070d0


	//   ....[15]....
        /*0950*/ 	.word	0x000070e0


	//   ....[16]....
        /*0954*/ 	.word	0x00007120


	//   ....[17]....
        /*0958*/ 	.word	0x00007130


	//   ....[18]....
        /*095c*/ 	.word	0x000071f0


	//   ....[19]....
        /*0960*/ 	.word	0x00007200


	//   ....[20]....
        /*0964*/ 	.word	0x00007210


	//   ....[21]....
        /*0968*/ 	.word	0x00007220


	//   ....[22]....
        /*096c*/ 	.word	0x000077c0


	//   ....[23]....
        /*0970*/ 	.word	0x000077f0


	//   ....[24]....
        /*0974*/ 	.word	0x00007860


	//   ....[25]....
        /*0978*/ 	.word	0x00007880


	//   ....[26]....
        /*097c*/ 	.word	0x000078d0


	//   ....[27]....
        /*0980*/ 	.word	0x000078e0


	//   ....[28]....
        /*0984*/ 	.word	0x00007930


	//   ....[29]....
        /*0988*/ 	.word	0x00007940


	//   ....[30]....
        /*098c*/ 	.word	0x00007990


	//   ....[31]....
        /*0990*/ 	.word	0x000079a0


	//   ....[32]....
        /*0994*/ 	.word	0x000079f0


	//   ....[33]....
        /*0998*/ 	.word	0x00007a00


	//   ....[34]....
        /*099c*/ 	.word	0x00007a10


	//   ....[35]....
        /*09a0*/ 	.word	0x00007a20


	//   ....[36]....
        /*09a4*/ 	.word	0x00007a50


	//   ....[37]....
        /*09a8*/ 	.word	0x00007a60


	//   ....[38]....
        /*09ac*/ 	.word	0x000090e0


	//   ....[39]....
        /*09b0*/ 	.word	0x000090f0


	//   ....[40]....
        /*09b4*/ 	.word	0x00009290


	//   ....[41]....
        /*09b8*/ 	.word	0x000092a0


	//   ....[42]....
        /*09bc*/ 	.word	0x00009310


	//   ....[43]....
        /*09c0*/ 	.word	0x00009330


	//   ....[44]....
        /*09c4*/ 	.word	0x00009450


	//   ....[45]....
        /*09c8*/ 	.word	0x00009460


	//   ....[46]....
        /*09cc*/ 	.word	0x00009580


	//   ....[47]....
        /*09d0*/ 	.word	0x000095b0


	//   ....[48]....
        /*09d4*/ 	.word	0x0000a020


	//   ....[49]....
        /*09d8*/ 	.word	0x0000a6b0


	//   ....[50]....
        /*09dc*/ 	.word	0x0000ad40


	//   ....[51]....
        /*09e0*/ 	.word	0x0000ad60


	//   ....[52]....
        /*09e4*/ 	.word	0x0000ad90


	//   ....[53]....
        /*09e8*/ 	.word	0x0000add0


	//   ....[54]....
        /*09ec*/ 	.word	0x0000adf0


	//   ....[55]....
        /*09f0*/ 	.word	0x0000b000


	//   ....[56]....
        /*09f4*/ 	.word	0x0000b020


	//   ....[57]....
        /*09f8*/ 	.word	0x0000b050


	//   ....[58]....
        /*09fc*/ 	.word	0x0000b090


	//   ....[59]....
        /*0a00*/ 	.word	0x0000b0b0


	//   ....[60]....
        /*0a04*/ 	.word	0x0000b530


	//   ....[61]....
        /*0a08*/ 	.word	0x0000b590


	//   ....[62]....
        /*0a0c*/ 	.word	0x0000b620


	//   ....[63]....
        /*0a10*/ 	.word	0x0000b680


	//   ....[64]....
        /*0a14*/ 	.word	0x0000b710


	//   ....[65]....
        /*0a18*/ 	.word	0x0000b770


	//   ....[66]....
        /*0a1c*/ 	.word	0x0000b800


	//   ....[67]....
        /*0a20*/ 	.word	0x0000b860


	//   ....[68]....
        /*0a24*/ 	.word	0x0000b8f0


	//   ....[69]....
        /*0a28*/ 	.word	0x0000b950


	//   ....[70]....
        /*0a2c*/ 	.word	0x0000b9e0


	//   ....[71]....
        /*0a30*/ 	.word	0x0000ba80


	//   ....[72]....
        /*0a34*/ 	.word	0x0000bb20


	//   ....[73]....
        /*0a38*/ 	.word	0x0000bbc0


	//   ....[74]....
        /*0a3c*/ 	.word	0x0000bc20


	//   ....[75]....
        /*0a40*/ 	.word	0x0000bc70


	//   ....[76]....
        /*0a44*/ 	.word	0x0000bd20


	//   ....[77]....
        /*0a48*/ 	.word	0x0000bd90


	//   ....[78]....
        /*0a4c*/ 	.word	0x0000be30


	//   ....[79]....
        /*0a50*/ 	.word	0x0000be90


	//   ....[80]....
        /*0a54*/ 	.word	0x0000bf20


	//   ....[81]....
        /*0a58*/ 	.word	0x0000bf80


	//   ....[82]....
        /*0a5c*/ 	.word	0x0000c010


	//   ....[83]....
        /*0a60*/ 	.word	0x0000c070


	//   ....[84]....
        /*0a64*/ 	.word	0x0000c100


	//   ....[85]....
        /*0a68*/ 	.word	0x0000c160


	//   ....[86]....
        /*0a6c*/ 	.word	0x0000c200


	//   ....[87]....
        /*0a70*/ 	.word	0x0000c250


	//   ....[88]....
        /*0a74*/ 	.word	0x0000c2e0


	//   ....[89]....
        /*0a78*/ 	.word	0x0000c330


	//   ....[90]....
        /*0a7c*/ 	.word	0x0000c390


	//   ....[91]....
        /*0a80*/ 	.word	0x0000c3f0


	//----- nvinfo : EIATTR_VRC_CTA_INIT_COUNT
	.align		4
.L_1197:
        /*0a84*/ 	.byte	0x02, 0x4a
	.zero		1
	.zero		1


	//----- nvinfo : EIATTR_EXIT_INSTR_OFFSETS
	.align		4
        /*0a88*/ 	.byte	0x04, 0x1c
        /*0a8a*/ 	.short	(.L_1199 - .L_1198)


	//   ....[0]....
.L_1198:
        /*0a8c*/ 	.word	0x0000b1f0


	//   ....[1]....
        /*0a90*/ 	.word	0x0000b4d0


	//----- nvinfo : EIATTR_MAX_THREADS
	.align		4
.L_1199:
        /*0a94*/ 	.byte	0x04, 0x05
        /*0a96*/ 	.short	(.L_1201 - .L_1200)
.L_1200:
        /*0a98*/ 	.word	0x00000080
        /*0a9c*/ 	.word	0x00000001
        /*0aa0*/ 	.word	0x00000001


	//----- nvinfo : EIATTR_CRS_STACK_SIZE
	.align		4
.L_1201:
        /*0aa4*/ 	.byte	0x04, 0x1e
        /*0aa6*/ 	.short	(.L_1203 - .L_1202)
.L_1202:
        /*0aa8*/ 	.word	0x00000000


	//----- nvinfo : EIATTR_CBANK_PARAM_SIZE
	.align		4
.L_1203:
        /*0aac*/ 	.byte	0x03, 0x19
        /*0aae*/ 	.short	0x01f0


	//----- nvinfo : EIATTR_PARAM_CBANK
	.align		4
        /*0ab0*/ 	.byte	0x04, 0x0a
        /*0ab2*/ 	.short	(.L_1205 - .L_1204)
	.align		4
.L_1204:
        /*0ab4*/ 	.word	index@(.nv.constant0._Z25selective_scan_bwd_kernelI32Selective_Scan_bwd_kernel_traitsILi128ELi16ELb0ELb1ELb0ELb0ELb1EN3c104HalfEfEEv12SSMParamsBwd)
        /*0ab8*/ 	.short	0x0380
        /*0aba*/ 	.short	0x01f0


	//----- nvinfo : EIATTR_SW_WAR
	.align		4
.L_1205:
        /*0abc*/ 	.byte	0x04, 0x36
        /*0abe*/ 	.short	(.L_1207 - .L_1206)
.L_1206:
        /*0ac0*/ 	.word	0x00000008
.L_1207:


//--------------------- .nv.info._Z25selective_scan_bwd_kernelI32Selective_Scan_bwd_kernel_traitsILi128ELi16ELb0ELb1ELb0ELb1ELb0EN3c104HalfEfEEv12SSMParamsBwd --------------------------
	.section	.nv.info._Z25selective_scan_bwd_kernelI32Selective_Scan_bwd_kernel_traitsILi128ELi16ELb0ELb1ELb0ELb1ELb0EN3c104HalfEfEEv12SSMParamsBwd,"",@"SHT_CUDA_INFO"
	.sectionflags	@""
	.align	4


	//----- nvinfo : EIATTR_CUDA_API_VERSION
	.align		4
        /*0000*/ 	.byte	0x04, 0x37
        /*0002*/ 	.short	(.L_1209 - .L_1208)
.L_1208:
        /*0004*/ 	.word	0x00000082


	//----- nvinfo : EIATTR_KPARAM_INFO
	.align		4
.L_1209:
        /*0008*/ 	.byte	0x04, 0x17
        /*000a*/ 	.short	(.L_1211 - .L_1210)
.L_1210:
        /*000c*/ 	.word	0x00000000
        /*0010*/ 	.short	0x0000
        /*0012*/ 	.short	0x0000
        /*0014*/ 	.byte	0x00, 0xf0, 0xc1, 0x07


	//----- nvinfo : EIATTR_SPARSE_MMA_MASK
	.align		4
.L_1211:
        /*0018*/ 	.byte	0x03, 0x50
        /*001a*/ 	.short	0x0000


	//----- nvinfo : EIATTR_MAXREG_COUNT
	.align		4
        /*001c*/ 	.byte	0x03, 0x1b
        /*001e*/ 	.short	0x00a8


	//----- nvinfo : EIATTR_NUM_BARRIERS
	.align		4
        /*0020*/ 	.byte	0x02, 0x4c
        /*0022*/ 	.byte	0x01
	.zero		1


	//----- nvinfo : EIATTR_ANNOTATIONS
	.align		4
        /*0024*/ 	.byte	0x04, 0x55
        /*0026*/ 	.short	(.L_1213 - .L_1212)


	//   ....[0]....
.L_1212:
        /* <DEDUP_REMOVED lines=111> */


	//----- nvinfo : EIATTR_MERCURY_ISA_VERSION
	.align		4
.L_1213:
        /*0708*/ 	.byte	0x03, 0x5f
        /*070a*/ 	.short	0x0101


	//----- nvinfo : EIATTR_INT_WARP_WIDE_INSTR_OFFSETS
	.align		4
        /*070c*/ 	.byte	0x04, 0x31
        /*070e*/ 	.short	(.L_1215 - .L_1214)


	//   ....[0]....
.L_1214:
        /*0710*/ 	.word	0x00006e50


	//   ....[1]....
        /*0714*/ 	.word	0x000076b0


	//----- nvinfo : EIATTR_COOP_GROUP_MASK_REGIDS
	.align		4
.L_1215:
        /*0718*/ 	.byte	0x04, 0x29
        /*071a*/ 	.short	(.L_1217 - .L_1216)


	//   ....[0]....
.L_1216:
        /*071c*/ 	.word	0xffffffff


	//   ....[1]....
        /*0720*/ 	.word	0xffffffff


	//   ....[2]....
        /*0724*/ 	.word	0xffffffff


	//   ....[3]....
        /*0728*/ 	.word	0xffffffff


	//   ....[4]....
        /*072c*/ 	.word	0xffffffff


	//   ....[5]....
        /*0730*/ 	.word	0xffffffff


	//   ....[6]....
        /*0734*/ 	.word	0xffffffff


	//   ....[7]....
        /*0738*/ 	.word	0xffffffff


	//   ....[8]....
        /*073c*/ 	.word	0xffffffff


	//   ....[9]....
        /*0740*/ 	.word	0xffffffff


	//   ....[10]....
        /*0744*/ 	.word	0xffffffff


	//   ....[11]....
        /*0748*/ 	.word	0xffffffff


	//   ....[12]....
        /*074c*/ 	.word	0xffffffff


	//   ....[13]....
        /*0750*/ 	.word	0xffffffff


	//   ....[14]....
        /*0754*/ 	.word	0xffffffff


	//   ....[15]....
        /*0758*/ 	.word	0xffffffff


	//   ....[16]....
        /*075c*/ 	.word	0xffffffff


	//   ....[17]....
        /*0760*/ 	.word	0xffffffff


	//   ....[18]....
        /*0764*/ 	.word	0xffffffff


	//   ....[19]....
        /*0768*/ 	.word	0xffffffff


	//   ....[20]....
        /*076c*/ 	.word	0xffffffff


	//   ....[21]....
        /*0770*/ 	.word	0xffffffff


	//   ....[22]....
        /*0774*/ 	.word	0xffffffff


	//   ....[23]....
        /*0778*/ 	.word	0xffffffff


	//   ....[24]....
        /*077c*/ 	.word	0xffffffff


	//   ....[25]....
        /*0780*/ 	.word	0xffffffff


	//   ....[26]....
        /*0784*/ 	.word	0xffffffff


	//   ....[27]....
        /*0788*/ 	.word	0xffffffff


	//   ....[28]....
        /*078c*/ 	.word	0xffffffff


	//   ....[29]....
        /*0790*/ 	.word	0xffffffff


	//   ....[30]....
        /*0794*/ 	.word	0xffffffff


	//   ....[31]....
        /*0798*/ 	.word	0xffffffff


	//   ....[32]....
        /*079c*/ 	.word	0xffffffff


	//   ....[33]....
        /*07a0*/ 	.word	0xffffffff


	//   ....[34]....
        /*07a4*/ 	.word	0xffffffff


	//   ....[35]....
        /*07a8*/ 	.word	0xffffffff


	//   ....[36]....
        /*07ac*/ 	.word	0xffffffff


	//   ....[37]....
        /*07b0*/ 	.word	0xffffffff


	//   ....[38]....
        /*07b4*/ 	.word	0xffffffff


	//   ....[39]....
        /*07b8*/ 	.word	0xffffffff


	//   ....[40]....
        /*07bc*/ 	.word	0xffffffff


	//   ....[41]....
        /*07c0*/ 	.word	0xffffffff


	//   ....[42]....
        /*07c4*/ 	.word	0xffffffff


	//   ....[43]....
        /*07c8*/ 	.word	0xffffffff


	//   ....[44]....
        /*07cc*/ 	.word	0xffffffff


	//   ....[45]....
        /*07d0*/ 	.word	0xffffffff


	//   ....[46]....
        /*07d4*/ 	.word	0xffffffff


	//   ....[47]....
        /*07d8*/ 	.word	0xffffffff


	//   ....[48]....
        /*07dc*/ 	.word	0xffffffff


	//   ....[49]....
        /*07e0*/ 	.word	0xffffffff


	//   ....[50]....
        /*07e4*/ 	.word	0xffffffff


	//   ....[51]....
        /*07e8*/ 	.word	0xffffffff


	//   ....[52]....
        /*07ec*/ 	.word	0xffffffff


	//   ....[53]....
        /*07f0*/ 	.word	0xffffffff


	//   ....[54]....
        /*07f4*/ 	.word	0xffffffff


	//   ....[55]....
        /*07f8*/ 	.word	0xffffffff


	//   ....[56]....
        /*07fc*/ 	.word	0xffffffff


	//   ....[57]....
        /*0800*/ 	.word	0x0500009a


	//   ....[58]....
        /*0804*/ 	.word	0x0500009a


	//   ....[59]....
        /*0808*/ 	.word	0x0500009a


	//   ....[60]....
        /*080c*/ 	.word	0x0500009a


	//   ....[61]....
        /*0810*/ 	.word	0x0500009a


	//   ....[62]....
        /*0814*/ 	.word	0x0500009a


	//   ....[63]....
        /*0818*/ 	.word	0x0500009a


	//   ....[64]....
        /*081c*/ 	.word	0x0500009a


	//   ....[65]....
        /*0820*/ 	.word	0x0500009a


	//   ....[66]....
        /*0824*/ 	.word	0x0500009a


	//   ....[67]....
        /*0828*/ 	.word	0x0500009a


	//   ....[68]....
        /*082c*/ 	.word	0x0500009a


	//   ....[69]....
        /*0830*/ 	.word	0x0500009a


	//   ....[70]....
        /*0834*/ 	.word	0x0500009a


	//   ....[71]....
        /*0838*/ 	.word	0x0500009a


	//   ....[72]....
        /*083c*/ 	.word	0x0500009a


	//   ....[73]....
        /*0840*/ 	.word	0x0500009a


	//   ....[74]....
        /*0844*/ 	.word	0x0500009a


	//   ....[75]....
        /*0848*/ 	.word	0x0500009a


	//   ....[76]....
        /*084c*/ 	.word	0x0500009a


	//   ....[77]....
        /*0850*/ 	.word	0x0500009a


	//   ....[78]....
        /*0854*/ 	.word	0x0500009a


	//   ....[79]....
        /*0858*/ 	.word	0x0500009a


	//   ....[80]....
        /*085c*/ 	.word	0x0500009a


	//   ....[81]....
        /*0860*/ 	.word	0x0500009a


	//   ....[82]....
        /*0864*/ 	.word	0x0500009a


	//   ....[83]....
        /*0868*/ 	.word	0x0500009a


	//   ....[84]....
        /*086c*/ 	.word	0x0500009a


	//   ....[85]....
        /*0870*/ 	.word	0x0500009a


	//   ....[86]....
        /*0874*/ 	.word	0x0500009a


	//   ....[87]....
        /*0878*/ 	.word	0x0500009a


	//   ....[88]....
        /*087c*/ 	.word	0x0500009a


	//----- nvinfo : EIATTR_COOP_GROUP_INSTR_OFFSETS
	.align		4
.L_1217:
        /*0880*/ 	.byte	0x04, 0x28
        /*0882*/ 	.short	(.L_1219 - .L_1218)


	//   ....[0]....
.L_1218:
        /*0884*/ 	.word	0x00001530


	//   ....[1]....
        /*0888*/ 	.word	0x00001c10


	//   ....[2]....
        /*088c*/ 	.word	0x000022c0


	//   ....[3]....
        /*0890*/ 	.word	0x00005ac0


	//   ....[4]....
        /*0894*/ 	.word	0x00006880


	//   ....[5]....
        /*0898*/ 	.word	0x00006890


	//   ....[6]....
        /*089c*/ 	.word	0x000068d0


	//   ....[7]....
        /*08a0*/ 	.word	0x000068e0


	//   ....[8]....
        /*08a4*/ 	.word	0x00006920


	//   ....[9]....
        /*08a8*/ 	.word	0x00006930


	//   ....[10]....
        /*08ac*/ 	.word	0x00006970


	//   ....[11]....
        /*08b0*/ 	.word	0x00006980


	//   ....[12]....
        /*08b4*/ 	.word	0x000069c0


	//   ....[13]....
        /*08b8*/ 	.word	0x000069d0


	//   ....[14]....
        /*08bc*/ 	.word	0x00006a90


	//   ....[15]....
        /*08c0*/ 	.word	0x00006aa0


	//   ....[16]....
        /*08c4*/ 	.word	0x00006ab0


	//   ....[17]....
        /*08c8*/ 	.word	0x00006ac0


	//   ....[18]....
        /*08cc*/ 	.word	0x00007060


	//   ....[19]....
        /*08d0*/ 	.word	0x00007090


	//   ....[20]....
        /*08d4*/ 	.word	0x00007100


	//   ....[21]....
        /*08d8*/ 	.word	0x00007120


	//   ....[22]....
        /*08dc*/ 	.word	0x00007170


	//   ....[23]....
        /*08e0*/ 	.word	0x00007180


	//   ....[24]....
        /*08e4*/ 	.word	0x000071d0


	//   ....[25]....
        /*08e8*/ 	.word	0x000071e0


	//   ....[26]....
        /*08ec*/ 	.word	0x00007230


	//   ....[27]....
        /*08f0*/ 	.word	0x00007240


	//   ....[28]....
        /*08f4*/ 	.word	0x00007290


	//   ....[29]....
        /*08f8*/ 	.word	0x000072a0


	//   ....[30]....
        /*08fc*/ 	.word	0x000072b0


	//   ....[31]....
        /*0900*/ 	.word	0x000072c0


	//   ....[32]....
        /*0904*/ 	.word	0x000072f0


	//   ....[33]....
        /*0908*/ 	.word	0x00007300


	//   ....[34]....
        /*090c*/ 	.word	0x00008960


	//   ....[35]....
        /*0910*/ 	.word	0x00008970


	//   ....[36]....
        /*0914*/ 	.word	0x00008b50


	//   ....[37]....
        /*0918*/ 	.word	0x00008b60


	//   ....[38]....
        /*091c*/ 	.word	0x00008b90


	//   ....[39]....
        /*0920*/ 	.word	0x00008bb0


	//   ....[40]....
        /*0924*/ 	.word	0x00008cb0


	//   ....[41]....
        /*0928*/ 	.word	0x00008cc0


	//   ....[42]....
        /*092c*/ 	.word	0x00008dd0


	//   ....[43]....
        /*0930*/ 	.word	0x00008e00


	//   ....[44]....
        /*0934*/ 	.word	0x00009b70


	//   ....[45]....
        /*0938*/ 	.word	0x0000a550


	//   ....[46]....
        /*093c*/ 	.word	0x0000ada0


	//   ....[47]....
        /*0940*/ 	.word	0x0000b440


	//   ....[48]....
        /*0944*/ 	.word	0x0000b460


	//   ....[49]....
        /*0948*/ 	.word	0x0000b490


	//   ....[50]....
        /*094c*/ 	.word	0x0000b4d0


	//   ....[51]....
        /*0950*/ 	.word	0x0000b4f0


	//   ....[52]....
        /*0954*/ 	.word	0x0000b700


	//   ....[53]....
        /*0958*/ 	.word	0x0000b720


	//   ....[54]....
        /*095c*/ 	.word	0x0000b750


	//   ....[55]....
        /*0960*/ 	.word	0x0000b790


	//   ....[56]....
        /*0964*/ 	.word	0x0000b7b0


	//   ....[57]....
        /*0968*/ 	.word	0x0000bc30


	//   ....[58]....
        /*096c*/ 	.word	0x0000bc90


	//   ....[59]....
        /*0970*/ 	.word	0x0000bd20


	//   ....[60]....
        /*0974*/ 	.word	0x0000bd80


	//   ....[61]....
        /*0978*/ 	.word	0x0000be10


	//   ....[62]....
        /*097c*/ 	.word	0x0000be70


	//   ....[63]....
        /*0980*/ 	.word	0x0000bf00


	//   ....[64]....
        /*0984*/ 	.word	0x0000bf60


	//   ....[65]....
        /*0988*/ 	.word	0x0000bff0


	//   ....[66]....
        /*098c*/ 	.word	0x0000c050


	//   ....[67]....
        /*0990*/ 	.word	0x0000c0e0


	//   ....[68]....
        /*0994*/ 	.word	0x0000c180


	//   ....[69]....
        /*0998*/ 	.word	0x0000c220


	//   ....[70]....
        /*099c*/ 	.word	0x0000c2c0


	//   ....[71]....
        /*09a0*/ 	.word	0x0000c320


	//   ....[72]....
        /*09a4*/ 	.word	0x0000c370


	//   ....[73]....
        /*09a8*/ 	.word	0x0000c420


	//   ....[74]....
        /*09ac*/ 	.word	0x0000c490


	//   ....[75]....
        /*09b0*/ 	.word	0x0000c530


	//   ....[76]....
        /*09b4*/ 	.word	0x0000c590


	//   ....[77]....
        /*09b8*/ 	.word	0x0000c620


	//   ....[78]....
        /*09bc*/ 	.word	0x0000c680


	//   ....[79]....
        /*09c0*/ 	.word	0x0000c710


	//   ....[80]....
        /*09c4*/ 	.word	0x0000c770


	//   ....[81]....
        /*09c8*/ 	.word	0x0000c800


	//   ....[82]....
        /*09cc*/ 	.word	0x0000c860


	//   ....[83]....
        /*09d0*/ 	.word	0x0000c900


	//   ....[84]....
        /*09d4*/ 	.word	0x0000c950


	//   ....[85]....
        /*09d8*/ 	.word	0x0000c9e0


	//   ....[86]....
        /*09dc*/ 	.word	0x0000ca30


	//   ....[87]....
        /*09e0*/ 	.word	0x0000ca90


	//   ....[88]....
        /*09e4*/ 	.word	0x0000caf0


	//----- nvinfo : EIATTR_VRC_CTA_INIT_COUNT
	.align		4
.L_1219:
        /*09e8*/ 	.byte	0x02, 0x4a
	.zero		1
	.zero		1


	//----- nvinfo : EIATTR_EXIT_INSTR_OFFSETS
	.align		4
        /*09ec*/ 	.byte	0x04, 0x1c
        /*09ee*/ 	.short	(.L_1221 - .L_1220)


	//   ....[0]....
.L_1220:
        /*09f0*/ 	.word	0x0000b8f0


	//   ....[1]....
        /*09f4*/ 	.word	0x0000bbd0


	//----- nvinfo : EIATTR_MAX_THREADS
	.align		4
.L_1221:
        /*09f8*/ 	.byte	0x04, 0x05
        /*09fa*/ 	.short	(.L_1223 - .L_1222)
.L_1222:
        /*09fc*/ 	.word	0x00000080
        /*0a00*/ 	.word	0x00000001
        /*0a04*/ 	.word	0x00000001


	//----- nvinfo : EIATTR_CRS_STACK_SIZE
	.align		4
.L_1223:
        /*0a08*/ 	.byte	0x04, 0x1e
        /*0a0a*/ 	.short	(.L_1225 - .L_1224)
.L_1224:
        /*0a0c*/ 	.word	0x00000000


	//----- nvinfo : EIATTR_CBANK_PARAM_SIZE
	.align		4
.L_1225:
        /*0a10*/ 	.byte	0x03, 0x19
        /*0a12*/ 	.short	0x01f0


	//----- nvinfo : EIATTR_PARAM_CBANK
	.align		4
        /*0a14*/ 	.byte	0x04, 0x0a
        /*0a16*/ 	.short	(.L_1227 - .L_1226)
	.align		4
.L_1226:
        /*0a18*/ 	.word	index@(.nv.constant0._Z25selective_scan_bwd_kernelI32Selective_Scan_bwd_kernel_traitsILi128ELi16ELb0ELb1ELb0ELb1ELb0EN3c104HalfEfEEv12SSMParamsBwd)
        /*0a1c*/ 	.short	0x0380
        /*0a1e*/ 	.short	0x01f0


	//----- nvinfo : EIATTR_SW_WAR
	.align		4
.L_1227:
        /*0a20*/ 	.byte	0x04, 0x36
        /*0a22*/ 	.short	(.L_1229 - .L_1228)
.L_1228:
        /*0a24*/ 	.word	0x00000008
.L_1229:


//--------------------- .nv.info._Z25selective_scan_bwd_kernelI32Selective_Scan_bwd_kernel_traitsILi128ELi16ELb0ELb1ELb0ELb1ELb1EN3c104HalfEfEEv12SSMParamsBwd --------------------------
	.section	.nv.info._Z25selective_scan_bwd_kernelI32Selective_Scan_bwd_kernel_traitsILi128ELi16ELb0ELb1ELb0ELb1ELb1EN3c104HalfEfEEv12SSMParamsBwd,"",@"SHT_CUDA_INFO"
	.sectionflags	@""
	.align	4


	//----- nvinfo : EIATTR_CUDA_API_VERSION
	.align		4
        /*0000*/ 	.byte	0x04, 0x37
        /*0002*/ 	.short	(.L_1231 - .L_1230)
.L_1230:
        /*0004*/ 	.word	0x00000082


	//----- nvinfo : EIATTR_KPARAM_INFO
	.align		4
.L_1231:
        /*0008*/ 	.byte	0x04, 0x17
        /*000a*/ 	.short	(.L_1233 - .L_1232)
.L_1232:
        /*000c*/ 	.word	0x00000000
        /*0010*/ 	.short	0x0000
        /*0012*/ 	.short	0x0000
        /*0014*/ 	.byte	0x00, 0xf0, 0xc1, 0x07


	//----- nvinfo : EIATTR_SPARSE_MMA_MASK
	.align		4
.L_1233:
        /*0018*/ 	.byte	0x03, 0x50
        /*001a*/ 	.short	0x0000


	//----- nvinfo : EIATTR_MAXREG_COUNT
	.align		4
        /*001c*/ 	.byte	0x03, 0x1b
        /*001e*/ 	.short	0x00a8


	//----- nvinfo : EIATTR_NUM_BARRIERS
	.align		4
        /*0020*/ 	.byte	0x02, 0x4c
        /*0022*/ 	.byte	0x01
	.zero		1


	//----- nvinfo : EIATTR_ANNOTATIONS
	.align		4
        /*0024*/ 	.byte	0x04, 0x55
        /*0026*/ 	.short	(.L_1235 - .L_1234)


	//   ....[0]....
.L_1234:
        /* <DEDUP_REMOVED lines=120> */


	//----- nvinfo : EIATTR_MERCURY_ISA_VERSION
	.align		4
.L_1235:
        /*0798*/ 	.byte	0x03, 0x5f
        /*079a*/ 	.short	0x0101


	//----- nvinfo : EIATTR_INT_WARP_WIDE_INSTR_OFFSETS
	.align		4
        /*079c*/ 	.byte	0x04, 0x31
        /*079e*/ 	.short	(.L_1237 - .L_1236)


	//   ....[0]....
.L_1236:
        /*07a0*/ 	.word	0x000098e0


	//   ....[1]....
        /*07a4*/ 	.word	0x0000a1b0


	//----- nvinfo : EIATTR_COOP_GROUP_MASK_REGIDS
	.align		4
.L_1237:
        /*07a8*/ 	.byte	0x04, 0x29
        /*07aa*/ 	.short	(.L_1239 - .L_1238)


	//   ....[0]....
.L_1238:
        /*07ac*/ 	.word	0xffffffff


	//   ....[1]....
        /*07b0*/ 	.word	0xffffffff


	//   ....[2]....
        /*07b4*/ 	.word	0xffffffff


	//   ....[3]....
        /*07b8*/ 	.word	0xffffffff


	//   ....[4]....
        /*07bc*/ 	.word	0xffffffff


	//   ....[5]....
        /*07c0*/ 	.word	0xffffffff


	//   ....[6]....
        /*07c4*/ 	.word	0xffffffff


	//   ....[7]....
        /*07c8*/ 	.word	0xffffffff


	//   ....[8]....
        /*07cc*/ 	.word	0xffffffff


	//   ....[9]....
        /*07d0*/ 	.word	0xffffffff


	//   ....[10]....
        /*07d4*/ 	.word	0xffffffff


	//   ....[11]....
        /*07d8*/ 	.word	0xffffffff


	//   ....[12]....
        /*07dc*/ 	.word	0xffffffff


	//   ....[13]....
        /*07e0*/ 	.word	0xffffffff


	//   ....[14]....
        /*07e4*/ 	.word	0xffffffff


	//   ....[15]....
        /*07e8*/ 	.word	0xffffffff


	//   ....[16]....
        /*07ec*/ 	.word	0xffffffff


	//   ....[17]....
        /*07f0*/ 	.word	0xffffffff


	//   ....[18]....
        /*07f4*/ 	.word	0xffffffff


	//   ....[19]....
        /*07f8*/ 	.word	0xffffffff


	//   ....[20]....
        /*07fc*/ 	.word	0xffffffff


	//   ....[21]....
        /*0800*/ 	.word	0xffffffff


	//   ....[22]....
        /*0804*/ 	.word	0xffffffff


	//   ....[23]....
        /*0808*/ 	.word	0xffffffff


	//   ....[24]....
        /*080c*/ 	.word	0xffffffff


	//   ....[25]....
        /*0810*/ 	.word	0xffffffff


	//   ....[26]....
        /*0814*/ 	.word	0xffffffff


	//   ....[27]....
        /*0818*/ 	.word	0xffffffff


	//   ....[28]....
        /*081c*/ 	.word	0xffffffff


	//   ....[29]....
        /*0820*/ 	.word	0xffffffff


	//   ....[30]....
        /*0824*/ 	.word	0xffffffff


	//   ....[31]....
        /*0828*/ 	.word	0xffffffff


	//   ....[32]....
        /*082c*/ 	.word	0xffffffff


	//   ....[33]....
        /*0830*/ 	.word	0xffffffff


	//   ....[34]....
        /*0834*/ 	.word	0xffffffff


	//   ....[35]....
        /*0838*/ 	.word	0xffffffff


	//   ....[36]....
        /*083c*/ 	.word	0xffffffff


	//   ....[37]....
        /*0840*/ 	.word	0xffffffff


	//   ....[38]....
        /*0844*/ 	.word	0xffffffff


	//   ....[39]....
        /*0848*/ 	.word	0xffffffff


	//   ....[40]....
        /*084c*/ 	.word	0xffffffff


	//   ....[41]....
        /*0850*/ 	.word	0xffffffff


	//   ....[42]....
        /*0854*/ 	.word	0xffffffff


	//   ....[43]....
        /*0858*/ 	.word	0xffffffff


	//   ....[44]....
        /*085c*/ 	.word	0xffffffff


	//   ....[45]....
        /*0860*/ 	.word	0xffffffff


	//   ....[46]....
        /*0864*/ 	.word	0xffffffff


	//   ....[47]....
        /*0868*/ 	.word	0xffffffff


	//   ....[48]....
        /*086c*/ 	.word	0xffffffff


	//   ....[49]....
        /*0870*/ 	.word	0xffffffff


	//   ....[50]....
        /*0874*/ 	.word	0xffffffff


	//   ....[51]....
        /*0878*/ 	.word	0xffffffff


	//   ....[52]....
        /*087c*/ 	.word	0xffffffff


	//   ....[53]....
        /*0880*/ 	.word	0xffffffff


	//   ....[54]....
        /*0884*/ 	.word	0xffffffff


	//   ....[55]....
        /*0888*/ 	.word	0xffffffff


	//   ....[56]....
        /*088c*/ 	.word	0xffffffff


	//   ....[57]....
        /*0890*/ 	.word	0xffffffff


	//   ....[58]....
        /*0894*/ 	.word	0xffffffff


	//   ....[59]....
        /*0898*/ 	.word	0xffffffff


	//   ....[60]....
        /*089c*/ 	.word	0xffffffff


	//   ....[61]....
        /*08a0*/ 	.word	0x0500009a


	//   ....[62]....
        /*08a4*/ 	.word	0x0500009a


	//   ....[63]....
        /*08a8*/ 	.word	0x0500009a


	//   ....[64]....
        /*08ac*/ 	.word	0x0500009a


	//   ....[65]....
        /*08b0*/ 	.word	0x0500009a


	//   ....[66]....
        /*08b4*/ 	.word	0x0500009a


	//   ....[67]....
        /*08b8*/ 	.word	0x0500009a


	//   ....[68]....
        /*08bc*/ 	.word	0x0500009a


	//   ....[69]....
        /*08c0*/ 	.word	0x0500009a


	//   ....[70]....
        /*08c4*/ 	.word	0x0500009a


	//   ....[71]....
        /*08c8*/ 	.word	0x0500009a


	//   ....[72]....
        /*08cc*/ 	.word	0x0500009a


	//   ....[73]....
        /*08d0*/ 	.word	0x0500009a


	//   ....[74]....
        /*08d4*/ 	.word	0x0500009a


	//   ....[75]....
        /*08d8*/ 	.word	0x0500009a


	//   ....[76]....
        /*08dc*/ 	.word	0x0500009a


	//   ....[77]....
        /*08e0*/ 	.word	0x0500009a


	//   ....[78]....
        /*08e4*/ 	.word	0x0500009a


	//   ....[79]....
        /*08e8*/ 	.word	0x0500009a


	//   ....[80]....
        /*08ec*/ 	.word	0x0500009a


	//   ....[81]....
        /*08f0*/ 	.word	0x0500009a


	//   ....[82]....
        /*08f4*/ 	.word	0x0500009a


	//   ....[83]....
        /*08f8*/ 	.word	0x0500009a


	//   ....[84]....
        /*08fc*/ 	.word	0x0500009a


	//   ....[85]....
        /*0900*/ 	.word	0x0500009a


	//   ....[86]....
        /*0904*/ 	.word	0x0500009a


	//   ....[87]....
        /*0908*/ 	.word	0x0500009a


	//   ....[88]....
        /*090c*/ 	.word	0x0500009a


	//   ....[89]....
        /*0910*/ 	.word	0x0500009a


	//   ....[90]....
        /*0914*/ 	.word	0x0500009a


	//   ....[91]....
        /*0918*/ 	.word	0x0500009a


	//   ....[92]....
        /*091c*/ 	.word	0x0500009a


	//----- nvinfo : EIATTR_COOP_GROUP_INSTR_OFFSETS
	.align		4
.L_1239:
        /*0920*/ 	.byte	0x04, 0x28
        /*0922*/ 	.short	(.L_1241 - .L_1240)


	//   ....[0]....
.L_1240:
        /*0924*/ 	.word	0x000015f0


	//   ....[1]....
        /*0928*/ 	.word	0x00001d00


	//   ....[2]....
        /*092c*/ 	.word	0x00002590


	//   ....[3]....
        /*0930*/ 	.word	0x00005120


	//   ....[4]....
        /*0934*/ 	.word	0x00005710


	//   ....[5]....
        /*0938*/ 	.word	0x00006890


	//   ....[6]....
        /*093c*/ 	.word	0x00007090


	//   ....[7]....
        /*0940*/ 	.word	0x00008470


	//   ....[8]....
        /*0944*/ 	.word	0x00009310


	//   ....[9]....
        /*0948*/ 	.word	0x00009320


	//   ....[10]....
        /*094c*/ 	.word	0x00009360


	//   ....[11]....
        /*0950*/ 	.word	0x00009370


	//   ....[12]....
        /*0954*/ 	.word	0x000093b0


	//   ....[13]....
        /*0958*/ 	.word	0x000093c0


	//   ....[14]....
        /*095c*/ 	.word	0x00009400


	//   ....[15]....
        /*0960*/ 	.word	0x00009410


	//   ....[16]....
        /*0964*/ 	.word	0x00009450


	//   ....[17]....
        /*0968*/ 	.word	0x00009460


	//   ....[18]....
        /*096c*/ 	.word	0x00009520


	//   ....[19]....
        /*0970*/ 	.word	0x00009530


	//   ....[20]....
        /*0974*/ 	.word	0x00009540


	//   ....[21]....
        /*0978*/ 	.word	0x00009550


	//   ....[22]....
        /*097c*/ 	.word	0x00009af0


	//   ....[23]....
        /*0980*/ 	.word	0x00009b20


	//   ....[24]....
        /*0984*/ 	.word	0x00009ba0


	//   ....[25]....
        /*0988*/ 	.word	0x00009bb0


	//   ....[26]....
        /*098c*/ 	.word	0x00009c00


	//   ....[27]....
        /*0990*/ 	.word	0x00009c10


	//   ....[28]....
        /*0994*/ 	.word	0x00009c60


	//   ....[29]....
        /*0998*/ 	.word	0x00009c70


	//   ....[30]....
        /*099c*/ 	.word	0x00009cc0


	//   ....[31]....
        /*09a0*/ 	.word	0x00009cd0


	//   ....[32]....
        /*09a4*/ 	.word	0x00009d20


	//   ....[33]....
        /*09a8*/ 	.word	0x00009d30


	//   ....[34]....
        /*09ac*/ 	.word	0x00009d40


	//   ....[35]....
        /*09b0*/ 	.word	0x00009d50


	//   ....[36]....
        /*09b4*/ 	.word	0x00009d80


	//   ....[37]....
        /*09b8*/ 	.word	0x00009d90


	//   ....[38]....
        /*09bc*/ 	.word	0x0000b3d0


	//   ....[39]....
        /*09c0*/ 	.word	0x0000b3e0


	//   ....[40]....
        /*09c4*/ 	.word	0x0000b600


	//   ....[41]....
        /*09c8*/ 	.word	0x0000b610


	//   ....[42]....
        /*09cc*/ 	.word	0x0000b640


	//   ....[43]....
        /*09d0*/ 	.word	0x0000b660


	//   ....[44]....
        /*09d4*/ 	.word	0x0000b760


	//   ....[45]....
        /*09d8*/ 	.word	0x0000b770


	//   ....[46]....
        /*09dc*/ 	.word	0x0000b870


	//   ....[47]....
        /*09e0*/ 	.word	0x0000b8a0


	//   ....[48]....
        /*09e4*/ 	.word	0x0000c5b0


	//   ....[49]....
        /*09e8*/ 	.word	0x0000cf90


	//   ....[50]....
        /*09ec*/ 	.word	0x0000d7e0


	//   ....[51]....
        /*09f0*/ 	.word	0x0000de70


	//   ....[52]....
        /*09f4*/ 	.word	0x0000de90


	//   ....[53]....
        /*09f8*/ 	.word	0x0000dec0


	//   ....[54]....
        /*09fc*/ 	.word	0x0000df00


	//   ....[55]....
        /*0a00*/ 	.word	0x0000df20


	//   ....[56]....
        /*0a04*/ 	.word	0x0000e130


	//   ....[57]....
        /*0a08*/ 	.word	0x0000e150


	//   ....[58]....
        /*0a0c*/ 	.word	0x0000e180


	//   ....[59]....
        /*0a10*/ 	.word	0x0000e1c0


	//   ....[60]....
        /*0a14*/ 	.word	0x0000e1e0


	//   ....[61]....
        /*0a18*/ 	.word	0x0000e660


	//   ....[62]....
        /*0a1c*/ 	.word	0x0000e6c0


	//   ....[63]....
        /*0a20*/ 	.word	0x0000e750


	//   ....[64]....
        /*0a24*/ 	.word	0x0000e7b0


	//   ....[65]....
        /*0a28*/ 	.word	0x0000e840


	//   ....[66]....
        /*0a2c*/ 	.word	0x0000e8a0


	//   ....[67]....
        /*0a30*/ 	.word	0x0000e930


	//   ....[68]....
        /*0a34*/ 	.word	0x0000e990


	//   ....[69]....
        /*0a38*/ 	.word	0x0000ea20


	//   ....[70]....
        /*0a3c*/ 	.word	0x0000ea80


	//   ....[71]....
        /*0a40*/ 	.word	0x0000eb10


	//   ....[72]....
        /*0a44*/ 	.word	0x0000ebb0


	//   ....[73]....
        /*0a48*/ 	.word	0x0000ec50


	//   ....[74]....
        /*0a4c*/ 	.word	0x0000ecf0


	//   ....[75]....
        /*0a50*/ 	.word	0x0000ed50


	//   ....[76]....
        /*0a54*/ 	.word	0x0000eda0


	//   ....[77]....
        /*0a58*/ 	.word	0x0000ee50


	//   ....[78]....
        /*0a5c*/ 	.word	0x0000eec0


	//   ....[79]....
        /*0a60*/ 	.word	0x0000ef60


	//   ....[80]....
        /*0a64*/ 	.word	0x0000efc0


	//   ....[81]....
        /*0a68*/ 	.word	0x0000f050


	//   ....[82]....
        /*0a6c*/ 	.word	0x0000f0b0


	//   ....[83]....
        /*0a70*/ 	.word	0x0000f140


	//   ....[84]....
        /*0a74*/ 	.word	0x0000f1a0


	//   ....[85]....
        /*0a78*/ 	.word	0x0000f230


	//   ....[86]....
        /*0a7c*/ 	.word	0x0000f290


	//   ....[87]....
        /*0a80*/ 	.word	0x0000f330


	//   ....[88]....
        /*0a84*/ 	.word	0x0000f380


	//   ....[89]....
        /*0a88*/ 	.word	0x0000f410


	//   ....[90]....
        /*0a8c*/ 	.word	0x0000f460


	//   ....[91]....
        /*0a90*/ 	.word	0x0000f4c0


	//   ....[92]....
        /*0a94*/ 	.word	0x0000f520


	//----- nvinfo : EIATTR_VRC_CTA_INIT_COUNT
	.align		4
.L_1241:
        /*0a98*/ 	.byte	0x02, 0x4a
	.zero		1
	.zero		1


	//----- nvinfo : EIATTR_EXIT_INSTR_OFFSETS
	.align		4
        /*0a9c*/ 	.byte	0x04, 0x1c
        /*0a9e*/ 	.short	(.L_1243 - .L_1242)


	//   ....[0]....
.L_1242:
        /*0aa0*/ 	.word	0x0000e320


	//   ....[1]....
        /*0aa4*/ 	.word	0x0000e600


	//----- nvinfo : EIATTR_MAX_THREADS
	.align		4
.L_1243:
        /*0aa8*/ 	.byte	0x04, 0x05
        /*0aaa*/ 	.short	(.L_1245 - .L_1244)
.L_1244:
        /*0aac*/ 	.word	0x00000080
        /*0ab0*/ 	.word	0x00000001
        /*0ab4*/ 	.word	0x00000001


	//----- nvinfo : EIATTR_CRS_STACK_SIZE
	.align		4
.L_1245:
        /*0ab8*/ 	.byte	0x04, 0x1e
        /*0aba*/ 	.short	(.L_1247 - .L_1246)
.L_1246:
        /*0abc*/ 	.word	0x00000000


	//----- nvinfo : EIATTR_CBANK_PARAM_SIZE
	.align		4
.L_1247:
        /*0ac0*/ 	.byte	0x03, 0x19
        /*0ac2*/ 	.short	0x01f0


	//----- nvinfo : EIATTR_PARAM_CBANK
	.align		4
        /*0ac4*/ 	.byte	0x04, 0x0a
        /*0ac6*/ 	.short	(.L_1249 - .L_1248)
	.align		4
.L_1248:
        /*0ac8*/ 	.word	index@(.nv.constant0._Z25selective_scan_bwd_kernelI32Selective_Scan_bwd_kernel_traitsILi128ELi16ELb0ELb1ELb0ELb1ELb1EN3c104HalfEfEEv12SSMParamsBwd)
        /*0acc*/ 	.short	0x0380
        /*0ace*/ 	.short	0x01f0


	//----- nvinfo : EIATTR_SW_WAR
	.align		4
.L_1249:
        /*0ad0*/ 	.byte	0x04, 0x36
        /*0ad2*/ 	.short	(.L_1251 - .L_1250)
.L_1250:
        /*0ad4*/ 	.word	0x00000008
.L_1251:


//--------------------- .nv.info._Z25selective_scan_bwd_kernelI32Selective_Scan_bwd_kernel_traitsILi128ELi16ELb0ELb1ELb1ELb0ELb0EN3c104HalfEfEEv12SSMParamsBwd --------------------------
	.section	.nv.info._Z25selective_scan_bwd_kernelI32Selective_Scan_bwd_kernel_traitsILi128ELi16ELb0ELb1ELb1ELb0ELb0EN3c104HalfEfEEv12SSMParamsBwd,"",@"SHT_CUDA_INFO"
	.sectionflags	@""
	.align	4


	//----- nvinfo : EIATTR_CUDA_API_VERSION
	.align		4
        /*0000*/ 	.byte	0x04, 0x37
        /*0002*/ 	.short	(.L_1253 - .L_1252)
.L_1252:
        /*0004*/ 	.word	0x00000082


	//----- nvinfo : EIATTR_KPARAM_INFO
	.align		4
.L_1253:
        /*0008*/ 	.byte	0x04, 0x17
        /*000a*/ 	.short	(.L_1255 - .L_1254)
.L_1254:
        /*000c*/ 	.word	0x00000000
        /*0010*/ 	.short	0x0000
        /*0012*/ 	.short	0x0000
        /*0014*/ 	.byte	0x00, 0xf0, 0xc1, 0x07


	//----- nvinfo : EIATTR_SPARSE_MMA_MASK
	.align		4
.L_1255:
        /*0018*/ 	.byte	0x03, 0x50
        /*001a*/ 	.short	0x0000


	//----- nvinfo : EIATTR_MAXREG_COUNT
	.align		4
        /*001c*/ 	.byte	0x03, 0x1b
        /*001e*/ 	.short	0x00a8


	//----- nvinfo : EIATTR_NUM_BARRIERS
	.align		4
        /*0020*/ 	.byte	0x02, 0x4c
        /*0022*/ 	.byte	0x01
	.zero		1


	//----- nvinfo : EIATTR_ANNOTATIONS
	.align		4
        /*0024*/ 	.byte	0x04, 0x55
        /*0026*/ 	.short	(.L_1257 - .L_1256)


	//   ....[0]....
.L_1256:
        /* <DEDUP_REMOVED lines=120> */


	//----- nvinfo : EIATTR_MERCURY_ISA_VERSION
	.align		4
.L_1257:
        /*0798*/ 	.byte	0x03, 0x5f
        /*079a*/ 	.short	0x0101


	//----- nvinfo : EIATTR_INT_WARP_WIDE_INSTR_OFFSETS
	.align		4
        /*079c*/ 	.byte	0x04, 0x31
        /*079e*/ 	.short	(.L_1259 - .L_1258)


	//   ....[0]....
.L_1258:
        /*07a0*/ 	.word	0x00005800


	//   ....[1]....
        /*07a4*/ 	.word	0x00005e20


	//----- nvinfo : EIATTR_COOP_GROUP_MASK_REGIDS
	.align		4
.L_1259:
        /*07a8*/ 	.byte	0x04, 0x29
        /*07aa*/ 	.short	(.L_1261 - .L_1260)


	//   ....[0]....
.L_1260:
        /*07ac*/ 	.word	0xffffffff


	//   ....[1]....
        /*07b0*/ 	.word	0xffffffff


	//   ....[2]....
        /*07b4*/ 	.word	0xffffffff


	//   ....[3]....
        /*07b8*/ 	.word	0xffffffff


	//   ....[4]....
        /*07bc*/ 	.word	0xffffffff


	//   ....[5]....
        /*07c0*/ 	.word	0xffffffff


	//   ....[6]....
        /*07c4*/ 	.word	0xffffffff


	//   ....[7]....
        /*07c8*/ 	.word	0xffffffff


	//   ....[8]....
        /*07cc*/ 	.word	0xffffffff


	//   ....[9]....
        /*07d0*/ 	.word	0xffffffff


	//   ....[10]....
        /*07d4*/ 	.word	0xffffffff


	//   ....[11]....
        /*07d8*/ 	.word	0xffffffff


	//   ....[12]....
        /*07dc*/ 	.word	0xffffffff


	//   ....[13]....
        /*07e0*/ 	.word	0xffffffff


	//   ....[14]....
        /*07e4*/ 	.word	0xffffffff


	//   ....[15]....
        /*07e8*/ 	.word	0xffffffff


	//   ....[16]....
        /*07ec*/ 	.word	0xffffffff


	//   ....[17]....
        /*07f0*/ 	.word	0xffffffff


	//   ....[18]....
        /*07f4*/ 	.word	0xffffffff


	//   ....[19]....
        /*07f8*/ 	.word	0xffffffff


	//   ....[20]....
        /*07fc*/ 	.word	0xffffffff


	//   ....[21]....
        /*0800*/ 	.word	0xffffffff


	//   ....[22]....
        /*0804*/ 	.word	0xffffffff


	//   ....[23]....
        /*0808*/ 	.word	0xffffffff


	//   ....[24]....
        /*080c*/ 	.word	0xffffffff


	//   ....[25]....
        /*0810*/ 	.word	0xffffffff


	//   ....[26]....
        /*0814*/ 	.word	0xffffffff


	//   ....[27]....
        /*0818*/ 	.word	0xffffffff


	//   ....[28]....
        /*081c*/ 	.word	0xffffffff


	//   ....[29]....
        /*0820*/ 	.word	0xffffffff


	//   ....[30]....
        /*0824*/ 	.word	0xffffffff


	//   ....[31]....
        /*0828*/ 	.word	0xffffffff


	//   ....[32]....
        /*082c*/ 	.word	0xffffffff


	//   ....[33]....
        /*0830*/ 	.word	0xffffffff


	//   ....[34]....
        /*0834*/ 	.word	0xffffffff


	//   ....[35]....
        /*0838*/ 	.word	0xffffffff


	//   ....[36]....
        /*083c*/ 	.word	0xffffffff


	//   ....[37]....
        /*0840*/ 	.word	0xffffffff


	//   ....[38]....
        /*0844*/ 	.word	0xffffffff


	//   ....[39]....
        /*0848*/ 	.word	0xffffffff


	//   ....[40]....
        /*084c*/ 	.word	0xffffffff


	//   ....[41]....
        /*0850*/ 	.word	0xffffffff


	//   ....[42]....
        /*0854*/ 	.word	0xffffffff


	//   ....[43]....
        /*0858*/ 	.word	0xffffffff


	//   ....[44]....
        /*085c*/ 	.word	0xffffffff


	//   ....[45]....
        /*0860*/ 	.word	0xffffffff


	//   ....[46]....
        /*0864*/ 	.word	0xffffffff


	//   ....[47]....
        /*0868*/ 	.word	0xffffffff


	//   ....[48]....
        /*086c*/ 	.word	0xffffffff


	//   ....[49]....
        /*0870*/ 	.word	0xffffffff


	//   ....[50]....
        /*0874*/ 	.word	0xffffffff


	//   ....[51]....
        /*0878*/ 	.word	0xffffffff


	//   ....[52]....
        /*087c*/ 	.word	0x0500009a


	//   ....[53]....
        /*0880*/ 	.word	0x0500009a


	//   ....[54]....
        /*0884*/ 	.word	0x0500009a


	//   ....[55]....
        /*0888*/ 	.word	0x0500009a


	//   ....[56]....
        /*088c*/ 	.word	0x0500009a


	//   ....[57]....
        /*0890*/ 	.word	0x0500009a


	//   ....[58]....
        /*0894*/ 	.word	0x0500009a


	//   ....[59]....
        /*0898*/ 	.word	0x0500009a


	//   ....[60]....
        /*089c*/ 	.word	0x0500009a


	//   ....[61]....
        /*08a0*/ 	.word	0x0500009a


	//   ....[62]....
        /*08a4*/ 	.word	0x0500009a


	//   ....[63]....
        /*08a8*/ 	.word	0x0500009a


	//   ....[64]....
        /*08ac*/ 	.word	0x0500009a


	//   ....[65]....
        /*08b0*/ 	.word	0x0500009a


	//   ....[66]....
        /*08b4*/ 	.word	0x0500009a


	//   ....[67]....
        /*08b8*/ 	.word	0x0500009a


	//   ....[68]....
        /*08bc*/ 	.word	0x0500009a


	//   ....[69]....
        /*08c0*/ 	.word	0x0500009a


	//   ....[70]....
        /*08c4*/ 	.word	0x0500009a


	//   ....[71]....
        /*08c8*/ 	.word	0x0500009a


	//   ....[72]....
        /*08cc*/ 	.word	0x0500009a


	//   ....[73]....
        /*08d0*/ 	.word	0x0500009a


	//   ....[74]....
        /*08d4*/ 	.word	0x0500009a


	//   ....[75]....
        /*08d8*/ 	.word	0x0500009a


	//   ....[76]....
        /*08dc*/ 	.word	0x0500009a


	//   ....[77]....
        /*08e0*/ 	.word	0x0500009a


	//   ....[78]....
        /*08e4*/ 	.word	0x0500009a


	//   ....[79]....
        /*08e8*/ 	.word	0x0500009a


	//   ....[80]....
        /*08ec*/ 	.word	0x0500009a


	//   ....[81]....
        /*08f0*/ 	.word	0x0500009a


	//   ....[82]....
        /*08f4*/ 	.word	0x0500009a


	//   ....[83]....
        /*08f8*/ 	.word	0x0500009a


	//----- nvinfo : EIATTR_COOP_GROUP_INSTR_OFFSETS
	.align		4
.L_1261:
        /*08fc*/ 	.byte	0x04, 0x28
        /*08fe*/ 	.short	(.L_1263 - .L_1262)


	//   ....[0]....
.L_1262:
        /*0900*/ 	.word	0x00001650


	//   ....[1]....
        /*0904*/ 	.word	0x00001d10


	//   ....[2]....
        /*0908*/ 	.word	0x00002300


	//   ....[3]....
        /*090c*/ 	.word	0x00003a20


	//   ....[4]....
        /*0910*/ 	.word	0x00004420


	//   ....[5]....
        /*0914*/ 	.word	0x00005250


	//   ....[6]....
        /*0918*/ 	.word	0x00005260


	//   ....[7]....
        /*091c*/ 	.word	0x000052a0


	//   ....[8]....
        /*0920*/ 	.word	0x000052b0


	//   ....[9]....
        /*0924*/ 	.word	0x000052f0


	//   ....[10]....
        /*0928*/ 	.word	0x00005300


	//   ....[11]....
        /*092c*/ 	.word	0x00005340


	//   ....[12]....
        /*0930*/ 	.word	0x00005350


	//   ....[13]....
        /*0934*/ 	.word	0x00005390


	//   ....[14]....
        /*0938*/ 	.word	0x000053a0


	//   ....[15]....
        /*093c*/ 	.word	0x00005440


	//   ....[16]....
        /*0940*/ 	.word	0x00005450


	//   ....[17]....
        /*0944*/ 	.word	0x00005460


	//   ....[18]....
        /*0948*/ 	.word	0x00005470


	//   ....[19]....
        /*094c*/ 	.word	0x00005a10


	//   ....[20]....
        /*0950*/ 	.word	0x00005a40


	//   ....[21]....
        /*0954*/ 	.word	0x00005ad0


	//   ....[22]....
        /*0958*/ 	.word	0x00005ae0


	//   ....[23]....
        /*095c*/ 	.word	0x00005b30


	//   ....[24]....
        /*0960*/ 	.word	0x00005b40


	//   ....[25]....
        /*0964*/ 	.word	0x00005b90


	//   ....[26]....
        /*0968*/ 	.word	0x00005ba0


	//   ....[27]....
        /*096c*/ 	.word	0x00005bf0


	//   ....[28]....
        /*0970*/ 	.word	0x00005c00


	//   ....[29]....
        /*0974*/ 	.word	0x00005c50


	//   ....[30]....
        /*0978*/ 	.word	0x00005c60


	//   ....[31]....
        /*097c*/ 	.word	0x00005c70


	//   ....[32]....
        /*0980*/ 	.word	0x00005c80


	//   ....[33]....
        /*0984*/ 	.word	0x00005cb0


	//   ....[34]....
        /*0988*/ 	.word	0x00005cc0


	//   ....[35]....
        /*098c*/ 	.word	0x00007b30


	//   ....[36]....
        /*0990*/ 	.word	0x00007b60


	//   ....[37]....
        /*0994*/ 	.word	0x00007b80


	//   ....[38]....
        /*0998*/ 	.word	0x00007ba0


	//   ....[39]....
        /*099c*/ 	.word	0x00007d80


	//   ....[40]....
        /*09a0*/ 	.word	0x000088e0


	//   ....[41]....
        /*09a4*/ 	.word	0x00008f80


	//   ....[42]....
        /*09a8*/ 	.word	0x00009640


	//   ....[43]....
        /*09ac*/ 	.word	0x00009660


	//   ....[44]....
        /*09b0*/ 	.word	0x00009690


	//   ....[45]....
        /*09b4*/ 	.word	0x000096d0


	//   ....[46]....
        /*09b8*/ 	.word	0x000096f0


	//   ....[47]....
        /*09bc*/ 	.word	0x00009900


	//   ....[48]....
        /*09c0*/ 	.word	0x00009920


	//   ....[49]....
        /*09c4*/ 	.word	0x00009950


	//   ....[50]....
        /*09c8*/ 	.word	0x00009990


	//   ....[51]....
        /*09cc*/ 	.word	0x000099b0


	//   ....[52]....
        /*09d0*/ 	.word	0x00009d10


	//   ....[53]....
        /*09d4*/ 	.word	0x00009d70


	//   ....[54]....
        /*09d8*/ 	.word	0x00009e00


	//   ....[55]....
        /*09dc*/ 	.word	0x00009e60


	//   ....[56]....
        /*09e0*/ 	.word	0x00009ef0


	//   ....[57]....
        /*09e4*/ 	.word	0x00009f50


	//   ....[58]....
        /*09e8*/ 	.word	0x00009fe0


	//   ....[59]....
        /*09ec*/ 	.word	0x0000a040


	//   ....[60]....
        /*09f0*/ 	.word	0x0000a0d0


	//   ....[61]....
        /*09f4*/ 	.word	0x0000a130


	//   ....[62]....
        /*09f8*/ 	.word	0x0000a1c0


	//   ....[63]....
        /*09fc*/ 	.word	0x0000a260


	//   ....[64]....
        /*0a00*/ 	.word	0x0000a300


	//   ....[65]....
        /*0a04*/ 	.word	0x0000a3a0


	//   ....[66]....
        /*0a08*/ 	.word	0x0000a400


	//   ....[67]....
        /*0a0c*/ 	.word	0x0000a450


	//   ....[68]....
        /*0a10*/ 	.word	0x0000a500


	//   ....[69]....
        /*0a14*/ 	.word	0x0000a570


	//   ....[70]....
        /*0a18*/ 	.word	0x0000a610


	//   ....[71]....
        /*0a1c*/ 	.word	0x0000a670


	//   ....[72]....
        /*0a20*/ 	.word	0x0000a700


	//   ....[73]....
        /*0a24*/ 	.word	0x0000a760


	//   ....[74]....
        /*0a28*/ 	.word	0x0000a7f0


	//   ....[75]....
        /*0a2c*/ 	.word	0x0000a850


	//   ....[76]....
        /*0a30*/ 	.word	0x0000a8e0


	//   ....[77]....
        /*0a34*/ 	.word	0x0000a940


	//   ....[78]....
        /*0a38*/ 	.word	0x0000a9e0


	//   ....[79]....
        /*0a3c*/ 	.word	0x0000aa30


	//   ....[80]....
        /*0a40*/ 	.word	0x0000aac0


	//   ....[81]....
        /*0a44*/ 	.word	0x0000ab10


	//   ....[82]....
        /*0a48*/ 	.word	0x0000ab80


	//   ....[83]....
        /*0a4c*/ 	.word	0x0000abd0


	//----- nvinfo : EIATTR_VRC_CTA_INIT_COUNT
	.align		4
.L_1263:
        /*0a50*/ 	.byte	0x02, 0x4a
	.zero		1
	.zero		1


	//----- nvinfo : EIATTR_EXIT_INSTR_OFFSETS
	.align		4
        /*0a54*/ 	.byte	0x04, 0x1c
        /*0a56*/ 	.short	(.L_1265 - .L_1264)


	//   ....[0]....
.L_1264:
        /*0a58*/ 	.word	0x00009af0


	//   ....[1]....
        /*0a5c*/ 	.word	0x00009cb0


	//----- nvinfo : EIATTR_MAX_THREADS
	.align		4
.L_1265:
        /*0a60*/ 	.byte	0x04, 0x05
        /*0a62*/ 	.short	(.L_1267 - .L_1266)
.L_1266:
        /*0a64*/ 	.word	0x00000080
        /*0a68*/ 	.word	0x00000001
        /*0a6c*/ 	.word	0x00000001


	//----- nvinfo : EIATTR_CRS_STACK_SIZE
	.align		4
.L_1267:
        /*0a70*/ 	.byte	0x04, 0x1e
        /*0a72*/ 	.short	(.L_1269 - .L_1268)
.L_1268:
        /*0a74*/ 	.word	0x00000000


	//----- nvinfo : EIATTR_CBANK_PARAM_SIZE
	.align		4
.L_1269:
        /*0a78*/ 	.byte	0x03, 0x19
        /*0a7a*/ 	.short	0x01f0


	//----- nvinfo : EIATTR_PARAM_CBANK
	.align		4
        /*0a7c*/ 	.byte	0x04, 0x0a
        /*0a7e*/ 	.short	(.L_1271 - .L_1270)
	.align		4
.L_1270:
        /*0a80*/ 	.word	index@(.nv.constant0._Z25selective_scan_bwd_kernelI32Selective_Scan_bwd_kernel_traitsILi128ELi16ELb0ELb1ELb1ELb0ELb0EN3c104HalfEfEEv12SSMParamsBwd)
        /*0a84*/ 	.short	0x0380
        /*0a86*/ 	.short	0x01f0


	//----- nvinfo : EIATTR_SW_WAR
	.align		4
.L_1271:
        /*0a88*/ 	.byte	0x04, 0x36
        /*0a8a*/ 	.short	(.L_1273 - .L_1272)
.L_1272:
        /*0a8c*/ 	.word	0x00000008
.L_1273:


//--------------------- .nv.info._Z25selective_scan_bwd_kernelI32Selective_Scan_bwd_kernel_traitsILi128ELi16ELb0ELb1ELb1ELb0ELb1EN3c104HalfEfEEv12SSMParamsBwd --------------------------
	.section	.nv.info._Z25selective_scan_bwd_kernelI32Selective_Scan_bwd_kernel_traitsILi128ELi16ELb0ELb1ELb1ELb0ELb1EN3c104HalfEfEEv12SSMParamsBwd,"",@"SHT_CUDA_INFO"
	.sectionflags	@""
	.align	4


	//----- nvinfo : EIATTR_CUDA_API_VERSION
	.align		4
        /*0000*/ 	.byte	0x04, 0x37
        /*0002*/ 	.short	(.L_1275 - .L_1274)
.L_1274:
        /*0004*/ 	.word	0x00000082


	//----- nvinfo : EIATTR_KPARAM_INFO
	.align		4
.L_1275:
        /*0008*/ 	.byte	0x04, 0x17
        /*000a*/ 	.short	(.L_1277 - .L_1276)
.L_1276:
        /*000c*/ 	.word	0x00000000
        /*0010*/ 	.short	0x0000
        /*0012*/ 	.short	0x0000
        /*0014*/ 	.byte	0x00, 0xf0, 0xc1, 0x07


	//----- nvinfo : EIATTR_SPARSE_MMA_MASK
	.align		4
.L_1277:
        /*0018*/ 	.byte	0x03, 0x50
        /*001a*/ 	.short	0x0000


	//----- nvinfo : EIATTR_MAXREG_COUNT
	.align		4
        /*001c*/ 	.byte	0x03, 0x1b
        /*001e*/ 	.short	0x00a8


	//----- nvinfo : EIATTR_NUM_BARRIERS
	.align		4
        /*0020*/ 	.byte	0x02, 0x4c
        /*0022*/ 	.byte	0x01
	.zero		1


	//----- nvinfo : EIATTR_ANNOTATIONS
	.align		4
        /*0024*/ 	.byte	0x04, 0x55
        /*0026*/ 	.short	(.L_1279 - .L_1278)


	//   ....[0]....
.L_1278:
        /* <DEDUP_REMOVED lines=129> */


	//----- nvinfo : EIATTR_MERCURY_ISA_VERSION
	.align		4
.L_1279:
        /*0820*/ 	.byte	0x03, 0x5f
        /*0822*/ 	.short	0x0101


	//----- nvinfo : EIATTR_INT_WARP_WIDE_INSTR_OFFSETS
	.align		4
        /*0824*/ 	.byte	0x04, 0x31
        /*0826*/ 	.short	(.L_1281 - .L_1280)


	//   ....[0]....
.L_1280:
        /*0828*/ 	.word	0x00004990


	//   ....[1]....
        /*082c*/ 	.word	0x00008150


	//   ....[2]....
        /*0830*/ 	.word	0x00008770


	//----- nvinfo : EIATTR_COOP_GROUP_MASK_REGIDS
	.align		4
.L_1281:
        /*0834*/ 	.byte	0x04, 0x29
        /*0836*/ 	.short	(.L_1283 - .L_1282)


	//   ....[0]....
.L_1282:
        /*0838*/ 	.word	0xffffffff


	//   ....[1]....
        /*083c*/ 	.word	0xffffffff


	//   ....[2]....
        /*0840*/ 	.word	0xffffffff


	//   ....[3]....
        /*0844*/ 	.word	0xffffffff


	//   ....[4]....
        /*0848*/ 	.word	0xffffffff


	//   ....[5]....
        /*084c*/ 	.word	0xffffffff


	//   ....[6]....
        /*0850*/ 	.word	0xffffffff


	//   ....[7]....
        /*0854*/ 	.word	0xffffffff


	//   ....[8]....
        /*0858*/ 	.word	0xffffffff


	//   ....[9]....
        /*085c*/ 	.word	0xffffffff


	//   ....[10]....
        /*0860*/ 	.word	0xffffffff


	//   ....[11]....
        /*0864*/ 	.word	0xffffffff


	//   ....[12]....
        /*0868*/ 	.word	0xffffffff


	//   ....[13]....
        /*086c*/ 	.word	0xffffffff


	//   ....[14]....
        /*0870*/ 	.word	0xffffffff


	//   ....[15]....
        /*0874*/ 	.word	0xffffffff


	//   ....[16]....
        /*0878*/ 	.word	0xffffffff


	//   ....[17]....
        /*087c*/ 	.word	0xffffffff


	//   ....[18]....
        /*0880*/ 	.word	0xffffffff


	//   ....[19]....
        /*0884*/ 	.word	0xffffffff


	//   ....[20]....
        /*0888*/ 	.word	0xffffffff


	//   ....[21]....
        /*088c*/ 	.word	0xffffffff


	//   ....[22]....
        /*0890*/ 	.word	0xffffffff


	//   ....[23]....
        /*0894*/ 	.word	0xffffffff


	//   ....[24]....
        /*0898*/ 	.word	0xffffffff


	//   ....[25]....
        /*089c*/ 	.word	0xffffffff


	//   ....[26]....
        /*08a0*/ 	.word	0xffffffff


	//   ....[27]....
        /*08a4*/ 	.word	0xffffffff


	//   ....[28]....
        /*08a8*/ 	.word	0xffffffff


	//   ....[29]....
        /*08ac*/ 	.word	0xffffffff


	//   ....[30]....
        /*08b0*/ 	.word	0xffffffff


	//   ....[31]....
        /*08b4*/ 	.word	0xffffffff


	//   ....[32]....
        /*08b8*/ 	.word	0xffffffff


	//   ....[33]....
        /*08bc*/ 	.word	0xffffffff


	//   ....[34]....
        /*08c0*/ 	.word	0xffffffff


	//   ....[35]....
        /*08c4*/ 	.word	0xffffffff


	//   ....[36]....
        /*08c8*/ 	.word	0xffffffff


	//   ....[37]....
        /*08cc*/ 	.word	0xffffffff


	//   ....[38]....
        /*08d0*/ 	.word	0xffffffff


	//   ....[39]....
        /*08d4*/ 	.word	0xffffffff


	//   ....[40]....
        /*08d8*/ 	.word	0xffffffff


	//   ....[41]....
        /*08dc*/ 	.word	0xffffffff


	//   ....[42]....
        /*08e0*/ 	.word	0xffffffff


	//   ....[43]....
        /*08e4*/ 	.word	0xffffffff


	//   ....[44]....
        /*08e8*/ 	.word	0xffffffff


	//   ....[45]....
        /*08ec*/ 	.word	0xffffffff


	//   ....[46]....
        /*08f0*/ 	.word	0xffffffff


	//   ....[47]....
        /*08f4*/ 	.word	0xffffffff


	//   ....[48]....
        /*08f8*/ 	.word	0xffffffff


	//   ....[49]....
        /*08fc*/ 	.word	0xffffffff


	//   ....[50]....
        /*0900*/ 	.word	0xffffffff


	//   ....[51]....
        /*0904*/ 	.word	0xffffffff


	//   ....[52]....
        /*0908*/ 	.word	0xffffffff


	//   ....[53]....
        /*090c*/ 	.word	0xffffffff


	//   ....[54]....
        /*0910*/ 	.word	0xffffffff


	//   ....[55]....
        /*0914*/ 	.word	0xffffffff


	//   ....[56]....
        /*0918*/ 	.word	0x0500009a


	//   ....[57]....
        /*091c*/ 	.word	0x0500009a


	//   ....[58]....
        /*0920*/ 	.word	0x0500009a


	//   ....[59]....
        /*0924*/ 	.word	0x0500009a


	//   ....[60]....
        /*0928*/ 	.word	0x0500009a


	//   ....[61]....
        /*092c*/ 	.word	0x0500009a


	//   ....[62]....
        /*0930*/ 	.word	0x0500009a


	//   ....[63]....
        /*0934*/ 	.word	0x0500009a


	//   ....[64]....
        /*0938*/ 	.word	0x0500009a


	//   ....[65]....
        /*093c*/ 	.word	0x0500009a


	//   ....[66]....
        /*0940*/ 	.word	0x0500009a


	//   ....[67]....
        /*0944*/ 	.word	0x0500009a


	//   ....[68]....
        /*0948*/ 	.word	0x0500009a


	//   ....[69]....
        /*094c*/ 	.word	0x0500009a


	//   ....[70]....
        /*0950*/ 	.word	0x0500009a


	//   ....[71]....
        /*0954*/ 	.word	0x0500009a


	//   ....[72]....
        /*0958*/ 	.word	0x0500009a


	//   ....[73]....
        /*095c*/ 	.word	0x0500009a


	//   ....[74]....
        /*0960*/ 	.word	0x0500009a


	//   ....[75]....
        /*0964*/ 	.word	0x0500009a


	//   ....[76]....
        /*0968*/ 	.word	0x0500009a


	//   ....[77]....
        /*096c*/ 	.word	0x0500009a


	//   ....[78]....
        /*0970*/ 	.word	0x0500009a


	//   ....[79]....
        /*0974*/ 	.word	0x0500009a


	//   ....[80]....
        /*0978*/ 	.word	0x0500009a


	//   ....[81]....
        /*097c*/ 	.word	0x0500009a


	//   ....[82]....
        /*0980*/ 	.word	0x0500009a


	//   ....[83]....
        /*0984*/ 	.word	0x0500009a


	//   ....[84]....
        /*0988*/ 	.word	0x0500009a


	//   ....[85]....
        /*098c*/ 	.word	0x0500009a


	//   ....[86]....
        /*0990*/ 	.word	0x0500009a


	//   ....[87]....
        /*0994*/ 	.word	0x0500009a


	//----- nvinfo : EIATTR_COOP_GROUP_INSTR_OFFSETS
	.align		4
.L_1283:
        /*0998*/ 	.byte	0x04, 0x28
        /*099a*/ 	.short	(.L_1285 - .L_1284)


	//   ....[0]....
.L_1284:
        /*099c*/ 	.word	0x00001830


	//   ....[1]....
        /*09a0*/ 	.word	0x00001f10


	//   ....[2]....
        /*09a4*/ 	.word	0x000024d0


	//   ....[3]....
        /*09a8*/ 	.word	0x00002a90


	//   ....[4]....
        /*09ac*/ 	.word	0x00003180


	//   ....[5]....
        /*09b0*/ 	.word	0x00004000


	//   ....[6]....
        /*09b4*/ 	.word	0x00004b80


	//   ....[7]....
        /*09b8*/ 	.word	0x00006300


	//   ....[8]....
        /*09bc*/ 	.word	0x00006d70


	//   ....[9]....
        /*09c0*/ 	.word	0x00007ba0


	//   ....[10]....
        /*09c4*/ 	.word	0x00007bb0


	//   ....[11]....
        /*09c8*/ 	.word	0x00007bf0


	//   ....[12]....
        /*09cc*/ 	.word	0x00007c00


	//   ....[13]....
        /*09d0*/ 	.word	0x00007c40


	//   ....[14]....
        /*09d4*/ 	.word	0x00007c50


	//   ....[15]....
        /*09d8*/ 	.word	0x00007c90


	//   ....[16]....
        /*09dc*/ 	.word	0x00007ca0


	//   ....[17]....
        /*09e0*/ 	.word	0x00007ce0


	//   ....[18]....
        /*09e4*/ 	.word	0x00007cf0


	//   ....[19]....
        /*09e8*/ 	.word	0x00007d90


	//   ....[20]....
        /*09ec*/ 	.word	0x00007da0


	//   ....[21]....
        /*09f0*/ 	.word	0x00007db0


	//   ....[22]....
        /*09f4*/ 	.word	0x00007dc0


	//   ....[23]....
        /*09f8*/ 	.word	0x00008360


	//   ....[24]....
        /*09fc*/ 	.word	0x00008390


	//   ....[25]....
        /*0a00*/ 	.word	0x00008410


	//   ....[26]....
        /*0a04*/ 	.word	0x00008430


	//   ....[27]....
        /*0a08*/ 	.word	0x00008480


	//   ....[28]....
        /*0a0c*/ 	.word	0x00008490


	//   ....[29]....
        /*0a10*/ 	.word	0x000084e0


	//   ....[30]....
        /*0a14*/ 	.word	0x000084f0


	//   ....[31]....
        /*0a18*/ 	.word	0x00008540


	//   ....[32]....
        /*0a1c*/ 	.word	0x00008550


	//   ....[33]....
        /*0a20*/ 	.word	0x000085a0


	//   ....[34]....
        /*0a24*/ 	.word	0x000085b0


	//   ....[35]....
        /*0a28*/ 	.word	0x000085c0


	//   ....[36]....
        /*0a2c*/ 	.word	0x000085d0


	//   ....[37]....
        /*0a30*/ 	.word	0x00008600


	//   ....[38]....
        /*0a34*/ 	.word	0x00008610


	//   ....[39]....
        /*0a38*/ 	.word	0x0000a4a0


	//   ....[40]....
        /*0a3c*/ 	.word	0x0000a4f0


	//   ....[41]....
        /*0a40*/ 	.word	0x0000a510


	//   ....[42]....
        /*0a44*/ 	.word	0x0000a530


	//   ....[43]....
        /*0a48*/ 	.word	0x0000a6f0


	//   ....[44]....
        /*0a4c*/ 	.word	0x0000b170


	//   ....[45]....
        /*0a50*/ 	.word	0x0000b7e0


	//   ....[46]....
        /*0a54*/ 	.word	0x0000bea0


	//   ....[47]....
        /*0a58*/ 	.word	0x0000bec0


	//   ....[48]....
        /*0a5c*/ 	.word	0x0000bef0


	//   ....[49]....
        /*0a60*/ 	.word	0x0000bf30


	//   ....[50]....
        /*0a64*/ 	.word	0x0000bf50


	//   ....[51]....
        /*0a68*/ 	.word	0x0000c160


	//   ....[52]....
        /*0a6c*/ 	.word	0x0000c180


	//   ....[53]....
        /*0a70*/ 	.word	0x0000c1b0


	//   ....[54]....
        /*0a74*/ 	.word	0x0000c1f0


	//   ....[55]....
        /*0a78*/ 	.word	0x0000c210


	//   ....[56]....
        /*0a7c*/ 	.word	0x0000c570


	//   ....[57]....
        /*0a80*/ 	.word	0x0000c5d0


	//   ....[58]....
        /*0a84*/ 	.word	0x0000c660


	//   ....[59]....
        /*0a88*/ 	.word	0x0000c6c0


	//   ....[60]....
        /*0a8c*/ 	.word	0x0000c750


	//   ....[61]....
        /*0a90*/ 	.word	0x0000c7b0


	//   ....[62]....
        /*0a94*/ 	.word	0x0000c840


	//   ....[63]....
        /*0a98*/ 	.word	0x0000c8a0


	//   ....[64]....
        /*0a9c*/ 	.word	0x0000c930


	//   ....[65]....
        /*0aa0*/ 	.word	0x0000c990


	//   ....[66]....
        /*0aa4*/ 	.word	0x0000ca20


	//   ....[67]....
        /*0aa8*/ 	.word	0x0000cac0


	//   ....[68]....
        /*0aac*/ 	.word	0x0000cb60


	//   ....[69]....
        /*0ab0*/ 	.word	0x0000cc00


	//   ....[70]....
        /*0ab4*/ 	.word	0x0000cc60


	//   ....[71]....
        /*0ab8*/ 	.word	0x0000ccb0


	//   ....[72]....
        /*0abc*/ 	.word	0x0000cd60


	//   ....[73]....
        /*0ac0*/ 	.word	0x0000cdd0


	//   ....[74]....
        /*0ac4*/ 	.word	0x0000ce70


	//   ....[75]....
        /*0ac8*/ 	.word	0x0000ced0


	//   ....[76]....
        /*0acc*/ 	.word	0x0000cf60


	//   ....[77]....
        /*0ad0*/ 	.word	0x0000cfc0


	//   ....[78]....
        /*0ad4*/ 	.word	0x0000d050


	//   ....[79]....
        /*0ad8*/ 	.word	0x0000d0b0


	//   ....[80]....
        /*0adc*/ 	.word	0x0000d140


	//   ....[81]....
        /*0ae0*/ 	.word	0x0000d1a0


	//   ....[82]....
        /*0ae4*/ 	.word	0x0000d240


	//   ....[83]....
        /*0ae8*/ 	.word	0x0000d290


	//   ....[84]....
        /*0aec*/ 	.word	0x0000d320


	//   ....[85]....
        /*0af0*/ 	.word	0x0000d370


	//   ....[86]....
        /*0af4*/ 	.word	0x0000d3e0


	//   ....[87]....
        /*0af8*/ 	.word	0x0000d430


	//----- nvinfo : EIATTR_VRC_CTA_INIT_COUNT
	.align		4
.L_1285:
        /*0afc*/ 	.byte	0x02, 0x4a
	.zero		1
	.zero		1


	//----- nvinfo : EIATTR_EXIT_INSTR_OFFSETS
	.align		4
        /*0b00*/ 	.byte	0x04, 0x1c
        /*0b02*/ 	.short	(.L_1287 - .L_1286)


	//   ....[0]....
.L_1286:
        /*0b04*/ 	.word	0x0000c350


	//   ....[1]....
        /*0b08*/ 	.word	0x0000c510


	//----- nvinfo : EIATTR_MAX_THREADS
	.align		4
.L_1287:
        /*0b0c*/ 	.byte	0x04, 0x05
        /*0b0e*/ 	.short	(.L_1289 - .L_1288)
.L_1288:
        /*0b10*/ 	.word	0x00000080
        /*0b14*/ 	.word	0x00000001
        /*0b18*/ 	.word	0x00000001


	//----- nvinfo : EIATTR_CRS_STACK_SIZE
	.align		4
.L_1289:
        /*0b1c*/ 	.byte	0x04, 0x1e
        /*0b1e*/ 	.short	(.L_1291 - .L_1290)
.L_1290:
        /*0b20*/ 	.word	0x00000000


	//----- nvinfo : EIATTR_CBANK_PARAM_SIZE
	.align		4
.L_1291:
        /*0b24*/ 	.byte	0x03, 0x19
        /*0b26*/ 	.short	0x01f0


	//----- nvinfo : EIATTR_PARAM_CBANK
	.align		4
        /*0b28*/ 	.byte	0x04, 0x0a
        /*0b2a*/ 	.short	(.L_1293 - .L_1292)
	.align		4
.L_1292:
        /*0b2c*/ 	.word	index@(.nv.constant0._Z25selective_scan_bwd_kernelI32Selective_Scan_bwd_kernel_traitsILi128ELi16ELb0ELb1ELb1ELb0ELb1EN3c104HalfEfEEv12SSMParamsBwd)
        /*0b30*/ 	.short	0x0380
        /*0b32*/ 	.short	0x01f0


	//----- nvinfo : EIATTR_SW_WAR
	.align		4
.L_1293:
        /*0b34*/ 	.byte	0x04, 0x36
        /*0b36*/ 	.short	(.L_1295 - .L_1294)
.L_1294:
        /*0b38*/ 	.word	0x00000008
.L_1295:


//--------------------- .nv.info._Z25selective_scan_bwd_kernelI32Selective_Scan_bwd_kernel_traitsILi128ELi16ELb0ELb1ELb1ELb1ELb0EN3c104HalfEfEEv12SSMParamsBwd --------------------------
	.section	.nv.info._Z25selective_scan_bwd_kernelI32Selective_Scan_bwd_kernel_traitsILi128ELi16ELb0ELb1ELb1ELb1ELb0EN3c104HalfEfEEv12SSMParamsBwd,"",@"SHT_CUDA_INFO"
	.sectionflags	@""
	.align	4


	//----- nvinfo : EIATTR_CUDA_API_VERSION
	.align		4
        /*0000*/ 	.byte	0x04, 0x37
        /*0002*/ 	.short	(.L_1297 - .L_1296)
.L_1296:
        /*0004*/ 	.word	0x00000082


	//----- nvinfo : EIATTR_KPARAM_INFO
	.align		4
.L_1297:
        /*0008*/ 	.byte	0x04, 0x17
        /*000a*/ 	.short	(.L_1299 - .L_1298)
.L_1298:
        /*000c*/ 	.word	0x00000000
        /*0010*/ 	.short	0x0000
        /*0012*/ 	.short	0x0000
        /*0014*/ 	.byte	0x00, 0xf0, 0xc1, 0x07


	//----- nvinfo : EIATTR_SPARSE_MMA_MASK
	.align		4
.L_1299:
        /*0018*/ 	.byte	0x03, 0x50
        /*001a*/ 	.short	0x0000


	//----- nvinfo : EIATTR_MAXREG_COUNT
	.align		4
        /*001c*/ 	.byte	0x03, 0x1b
        /*001e*/ 	.short	0x00a8


	//----- nvinfo : EIATTR_NUM_BARRIERS
	.align		4
        /*0020*/ 	.byte	0x02, 0x4c
        /*0022*/ 	.byte	0x01
	.zero		1


	//----- nvinfo : EIATTR_ANNOTATIONS
	.align		4
        /*0024*/ 	.byte	0x04, 0x55
        /*0026*/ 	.short	(.L_1301 - .L_1300)


	//   ....[0]....
.L_1300:
        /* <DEDUP_REMOVED lines=129> */


	//----- nvinfo : EIATTR_MERCURY_ISA_VERSION
	.align		4
.L_1301:
        /*0828*/ 	.byte	0x03, 0x5f
        /*082a*/ 	.short	0x0101


	//----- nvinfo : EIATTR_INT_WARP_WIDE_INSTR_OFFSETS
	.align		4
        /*082c*/ 	.byte	0x04, 0x31
        /*082e*/ 	.short	(.L_1303 - .L_1302)


	//   ....[0]....
.L_1302:
        /*0830*/ 	.word	0x00007a30


	//   ....[1]....
        /*0834*/ 	.word	0x00008050


	//----- nvinfo : EIATTR_COOP_GROUP_MASK_REGIDS
	.align		4
.L_1303:
        /*0838*/ 	.byte	0x04, 0x29
        /*083a*/ 	.short	(.L_1305 - .L_1304)


	//   ....[0]....
.L_1304:
        /*083c*/ 	.word	0xffffffff


	//   ....[1]....
        /*0840*/ 	.word	0xffffffff


	//   ....[2]....
        /*0844*/ 	.word	0xffffffff


	//   ....[3]....
        /*0848*/ 	.word	0xffffffff


	//   ....[4]....
        /*084c*/ 	.word	0xffffffff


	//   ....[5]....
        /*0850*/ 	.word	0xffffffff


	//   ....[6]....
        /*0854*/ 	.word	0xffffffff


	//   ....[7]....
        /*0858*/ 	.word	0xffffffff


	//   ....[8]....
        /*085c*/ 	.word	0xffffffff


	//   ....[9]....
        /*0860*/ 	.word	0xffffffff


	//   ....[10]....
        /*0864*/ 	.word	0xffffffff


	//   ....[11]....
        /*0868*/ 	.word	0xffffffff


	//   ....[12]....
        /*086c*/ 	.word	0xffffffff


	//   ....[13]....
        /*0870*/ 	.word	0xffffffff


	//   ....[14]....
        /*0874*/ 	.word	0xffffffff


	//   ....[15]....
        /*0878*/ 	.word	0xffffffff


	//   ....[16]....
        /*087c*/ 	.word	0xffffffff


	//   ....[17]....
        /*0880*/ 	.word	0xffffffff


	//   ....[18]....
        /*0884*/ 	.word	0xffffffff


	//   ....[19]....
        /*0888*/ 	.word	0xffffffff


	//   ....[20]....
        /*088c*/ 	.word	0xffffffff


	//   ....[21]....
        /*0890*/ 	.word	0xffffffff


	//   ....[22]....
        /*0894*/ 	.word	0xffffffff


	//   ....[23]....
        /*0898*/ 	.word	0xffffffff


	//   ....[24]....
        /*089c*/ 	.word	0xffffffff


	//   ....[25]....
        /*08a0*/ 	.word	0xffffffff


	//   ....[26]....
        /*08a4*/ 	.word	0xffffffff


	//   ....[27]....
        /*08a8*/ 	.word	0xffffffff


	//   ....[28]....
        /*08ac*/ 	.word	0xffffffff


	//   ....[29]....
        /*08b0*/ 	.word	0xffffffff


	//   ....[30]....
        /*08b4*/ 	.word	0xffffffff


	//   ....[31]....
        /*08b8*/ 	.word	0xffffffff


	//   ....[32]....
        /*08bc*/ 	.word	0xffffffff


	//   ....[33]....
        /*08c0*/ 	.word	0xffffffff


	//   ....[34]....
        /*08c4*/ 	.word	0xffffffff


	//   ....[35]....
        /*08c8*/ 	.word	0xffffffff


	//   ....[36]....
        /*08cc*/ 	.word	0xffffffff


	//   ....[37]....
        /*08d0*/ 	.word	0xffffffff


	//   ....[38]....
        /*08d4*/ 	.word	0xffffffff


	//   ....[39]....
        /*08d8*/ 	.word	0xffffffff


	//   ....[40]....
        /*08dc*/ 	.word	0xffffffff


	//   ....[41]....
        /*08e0*/ 	.word	0xffffffff


	//   ....[42]....
        /*08e4*/ 	.word	0xffffffff


	//   ....[43]....
        /*08e8*/ 	.word	0xffffffff


	//   ....[44]....
        /*08ec*/ 	.word	0xffffffff


	//   ....[45]....
        /*08f0*/ 	.word	0xffffffff


	//   ....[46]....
        /*08f4*/ 	.word	0xffffffff


	//   ....[47]....
        /*08f8*/ 	.word	0xffffffff


	//   ....[48]....
        /*08fc*/ 	.word	0xffffffff


	//   ....[49]....
        /*0900*/ 	.word	0xffffffff


	//   ....[50]....
        /*0904*/ 	.word	0xffffffff


	//   ....[51]....
        /*0908*/ 	.word	0xffffffff


	//   ....[52]....
        /*090c*/ 	.word	0xffffffff


	//   ....[53]....
        /*0910*/ 	.word	0x0500009a


	//   ....[54]....
        /*0914*/ 	.word	0x0500009a


	//   ....[55]....
        /*0918*/ 	.word	0x0500009a


	//   ....[56]....
        /*091c*/ 	.word	0x0500009a


	//   ....[57]....
        /*0920*/ 	.word	0x0500009a


	//   ....[58]....
        /*0924*/ 	.word	0x0500009a


	//   ....[59]....
        /*0928*/ 	.word	0x0500009a


	//   ....[60]....
        /*092c*/ 	.word	0x0500009a


	//   ....[61]....
        /*0930*/ 	.word	0x0500009a


	//   ....[62]....
        /*0934*/ 	.word	0x0500009a


	//   ....[63]....
        /*0938*/ 	.word	0x0500009a


	//   ....[64]....
        /*093c*/ 	.word	0x0500009a


	//   ....[65]....
        /*0940*/ 	.word	0x0500009a


	//   ....[66]....
        /*0944*/ 	.word	0x0500009a


	//   ....[67]....
        /*0948*/ 	.word	0x0500009a


	//   ....[68]....
        /*094c*/ 	.word	0x0500009a


	//   ....[69]....
        /*0950*/ 	.word	0x0500009a


	//   ....[70]....
        /*0954*/ 	.word	0x0500009a


	//   ....[71]....
        /*0958*/ 	.word	0x0500009a


	//   ....[72]....
        /*095c*/ 	.word	0x0500009a


	//   ....[73]....
        /*0960*/ 	.word	0x0500009a


	//   ....[74]....
        /*0964*/ 	.word	0x0500009a


	//   ....[75]....
        /*0968*/ 	.word	0x0500009a


	//   ....[76]....
        /*096c*/ 	.word	0x0500009a


	//   ....[77]....
        /*0970*/ 	.word	0x0500009a


	//   ....[78]....
        /*0974*/ 	.word	0x0500009a


	//   ....[79]....
        /*0978*/ 	.word	0x0500009a


	//   ....[80]....
        /*097c*/ 	.word	0x0500009a


	//   ....[81]....
        /*0980*/ 	.word	0x0500009a


	//   ....[82]....
        /*0984*/ 	.word	0x0500009a


	//   ....[83]....
        /*0988*/ 	.word	0x0500009a


	//   ....[84]....
        /*098c*/ 	.word	0x0500009a


	//----- nvinfo : EIATTR_COOP_GROUP_INSTR_OFFSETS
	.align		4
.L_1305:
        /*0990*/ 	.byte	0x04, 0x28
        /*0992*/ 	.short	(.L_1307 - .L_1306)


	//   ....[0]....
.L_1306:
        /*0994*/ 	.word	0x00001630


	//   ....[1]....
        /*0998*/ 	.word	0x00001cf0


	//   ....[2]....
        /*099c*/ 	.word	0x000023a0


	//   ....[3]....
        /*09a0*/ 	.word	0x00005c50


	//   ....[4]....
        /*09a4*/ 	.word	0x00006650


	//   ....[5]....
        /*09a8*/ 	.word	0x00007480


	//   ....[6]....
        /*09ac*/ 	.word	0x00007490


	//   ....[7]....
        /*09b0*/ 	.word	0x000074d0


	//   ....[8]....
        /*09b4*/ 	.word	0x000074e0


	//   ....[9]....
        /*09b8*/ 	.word	0x00007520


	//   ....[10]....
        /*09bc*/ 	.word	0x00007530


	//   ....[11]....
        /*09c0*/ 	.word	0x00007570


	//   ....[12]....
        /*09c4*/ 	.word	0x00007580


	//   ....[13]....
        /*09c8*/ 	.word	0x000075c0


	//   ....[14]....
        /*09cc*/ 	.word	0x000075d0


	//   ....[15]....
        /*09d0*/ 	.word	0x00007670


	//   ....[16]....
        /*09d4*/ 	.word	0x00007680


	//   ....[17]....
        /*09d8*/ 	.word	0x00007690


	//   ....[18]....
        /*09dc*/ 	.word	0x000076a0


	//   ....[19]....
        /*09e0*/ 	.word	0x00007c40


	//   ....[20]....
        /*09e4*/ 	.word	0x00007c70


	//   ....[21]....
        /*09e8*/ 	.word	0x00007cf0


	//   ....[22]....
        /*09ec*/ 	.word	0x00007d10


	//   ....[23]....
        /*09f0*/ 	.word	0x00007d60


	//   ....[24]....
        /*09f4*/ 	.word	0x00007d70


	//   ....[25]....
        /*09f8*/ 	.word	0x00007dc0


	//   ....[26]....
        /*09fc*/ 	.word	0x00007dd0


	//   ....[27]....
        /*0a00*/ 	.word	0x00007e20


	//   ....[28]....
        /*0a04*/ 	.word	0x00007e30


	//   ....[29]....
        /*0a08*/ 	.word	0x00007e80


	//   ....[30]....
        /*0a0c*/ 	.word	0x00007e90


	//   ....[31]....
        /*0a10*/ 	.word	0x00007ea0


	//   ....[32]....
        /*0a14*/ 	.word	0x00007eb0


	//   ....[33]....
        /*0a18*/ 	.word	0x00007ee0


	//   ....[34]....
        /*0a1c*/ 	.word	0x00007ef0


	//   ....[35]....
        /*0a20*/ 	.word	0x00009d60


	//   ....[36]....
        /*0a24*/ 	.word	0x00009d90


	//   ....[37]....
        /*0a28*/ 	.word	0x00009db0


	//   ....[38]....
        /*0a2c*/ 	.word	0x00009dd0


	//   ....[39]....
        /*0a30*/ 	.word	0x00009e10


	//   ....[40]....
        /*0a34*/ 	.word	0x0000aa70


	//   ....[41]....
        /*0a38*/ 	.word	0x0000b610


	//   ....[42]....
        /*0a3c*/ 	.word	0x0000beb0


	//   ....[43]....
        /*0a40*/ 	.word	0x0000c570


	//   ....[44]....
        /*0a44*/ 	.word	0x0000c590


	//   ....[45]....
        /*0a48*/ 	.word	0x0000c5c0


	//   ....[46]....
        /*0a4c*/ 	.word	0x0000c600


	//   ....[47]....
        /*0a50*/ 	.word	0x0000c620


	//   ....[48]....
        /*0a54*/ 	.word	0x0000c830


	//   ....[49]....
        /*0a58*/ 	.word	0x0000c850


	//   ....[50]....
        /*0a5c*/ 	.word	0x0000c880


	//   ....[51]....
        /*0a60*/ 	.word	0x0000c8c0


	//   ....[52]....
        /*0a64*/ 	.word	0x0000c8e0


	//   ....[53]....
        /*0a68*/ 	.word	0x0000cc40


	//   ....[54]....
        /*0a6c*/ 	.word	0x0000cca0


	//   ....[55]....
        /*0a70*/ 	.word	0x0000cd30


	//   ....[56]....
        /*0a74*/ 	.word	0x0000cd90


	//   ....[57]....
        /*0a78*/ 	.word	0x0000ce20


	//   ....[58]....
        /*0a7c*/ 	.word	0x0000ce80


	//   ....[59]....
        /*0a80*/ 	.word	0x0000cf10


	//   ....[60]....
        /*0a84*/ 	.word	0x0000cf70


	//   ....[61]....
        /*0a88*/ 	.word	0x0000d000


	//   ....[62]....
        /*0a8c*/ 	.word	0x0000d060


	//   ....[63]....
        /*0a90*/ 	.word	0x0000d0f0


	//   ....[64]....
        /*0a94*/ 	.word	0x0000d190


	//   ....[65]....
        /*0a98*/ 	.word	0x0000d230


	//   ....[66]....
        /*0a9c*/ 	.word	0x0000d2d0


	//   ....[67]....
        /*0aa0*/ 	.word	0x0000d330


	//   ....[68]....
        /*0aa4*/ 	.word	0x0000d380


	//   ....[69]....
        /*0aa8*/ 	.word	0x0000d430


	//   ....[70]....
        /*0aac*/ 	.word	0x0000d4a0


	//   ....[71]....
        /*0ab0*/ 	.word	0x0000d540


	//   ....[72]....
        /*0ab4*/ 	.word	0x0000d5a0


	//   ....[73]....
        /*0ab8*/ 	.word	0x0000d630


	//   ....[74]....
        /*0abc*/ 	.word	0x0000d690


	//   ....[75]....
        /*0ac0*/ 	.word	0x0000d720


	//   ....[76]....
        /*0ac4*/ 	.word	0x0000d780


	//   ....[77]....
        /*0ac8*/ 	.word	0x0000d810


	//   ....[78]....
        /*0acc*/ 	.word	0x0000d870


	//   ....[79]....
        /*0ad0*/ 	.word	0x0000d910


	//   ....[80]....
        /*0ad4*/ 	.word	0x0000d960


	//   ....[81]....
        /*0ad8*/ 	.word	0x0000d9f0


	//   ....[82]....
        /*0adc*/ 	.word	0x0000da40


	//   ....[83]....
        /*0ae0*/ 	.word	0x0000dab0


	//   ....[84]....
        /*0ae4*/ 	.word	0x0000db00


	//----- nvinfo : EIATTR_VRC_CTA_INIT_COUNT
	.align		4
.L_1307:
        /*0ae8*/ 	.byte	0x02, 0x4a
	.zero		1
	.zero		1


	//----- nvinfo : EIATTR_EXIT_INSTR_OFFSETS
	.align		4
        /*0aec*/ 	.byte	0x04, 0x1c
        /*0aee*/ 	.short	(.L_1309 - .L_1308)


	//   ....[0]....
.L_1308:
        /*0af0*/ 	.word	0x0000ca20


	//   ....[1]....
        /*0af4*/ 	.word	0x0000cbe0


	//----- nvinfo : EIATTR_MAX_THREADS
	.align		4
.L_1309:
        /*0af8*/ 	.byte	0x04, 0x05
        /*0afa*/ 	.short	(.L_1311 - .L_1310)
.L_1310:
        /*0afc*/ 	.word	0x00000080
        /*0b00*/ 	.word	0x00000001
        /*0b04*/ 	.word	0x00000001


	//----- nvinfo : EIATTR_CRS_STACK_SIZE
	.align		4
.L_1311:
        /*0b08*/ 	.byte	0x04, 0x1e
        /*0b0a*/ 	.short	(.L_1313 - .L_1312)
.L_1312:
        /*0b0c*/ 	.word	0x00000000


	//----- nvinfo : EIATTR_CBANK_PARAM_SIZE
	.align		4
.L_1313:
        /*0b10*/ 	.byte	0x03, 0x19
        /*0b12*/ 	.short	0x01f0


	//----- nvinfo : EIATTR_PARAM_CBANK
	.align		4
        /*0b14*/ 	.byte	0x04, 0x0a
        /*0b16*/ 	.short	(.L_1315 - .L_1314)
	.align		4
.L_1314:
        /*0b18*/ 	.word	index@(.nv.constant0._Z25selective_scan_bwd_kernelI32Selective_Scan_bwd_kernel_traitsILi128ELi16ELb0ELb1ELb1ELb1ELb0EN3c104HalfEfEEv12SSMParamsBwd)
        /*0b1c*/ 	.short	0x0380
        /*0b1e*/ 	.short	0x01f0


	//----- nvinfo : EIATTR_SW_WAR
	.align		4
.L_1315:
        /*0b20*/ 	.byte	0x04, 0x36
        /*0b22*/ 	.short	(.L_1317 - .L_1316)
.L_1316:
        /*0b24*/ 	.word	0x00000008
.L_1317:


//--------------------- .nv.info._Z25selective_scan_bwd_kernelI32Selective_Scan_bwd_kernel_traitsILi128ELi16ELb0ELb1ELb1ELb1ELb1EN3c104HalfEfEEv12SSMParamsBwd --------------------------
	.section	.nv.info._Z25selective_scan_bwd_kernelI32Selective_Scan_bwd_kernel_traitsILi128ELi16ELb0ELb1ELb1ELb1ELb1EN3c104HalfEfEEv12SSMParamsBwd,"",@"SHT_CUDA_INFO"
	.sectionflags	@""
	.align	4


	//----- nvinfo : EIATTR_CUDA_API_VERSION
	.align		4
        /*0000*/ 	.byte	0x04, 0x37
        /*0002*/ 	.short	(.L_1319 - .L_1318)
.L_1318:
        /*0004*/ 	.word	0x00000082


	//----- nvinfo : EIATTR_KPARAM_INFO
	.align		4
.L_1319:
        /*0008*/ 	.byte	0x04, 0x17
        /*000a*/ 	.short	(.L_1321 - .L_1320)
.L_1320:
        /*000c*/ 	.word	0x00000000
        /*0010*/ 	.short	0x0000
        /*0012*/ 	.short	0x0000
        /*0014*/ 	.byte	0x00, 0xf0, 0xc1, 0x07


	//----- nvinfo : EIATTR_SPARSE_MMA_MASK
	.align		4
.L_1321:
        /*0018*/ 	.byte	0x03, 0x50
        /*001a*/ 	.short	0x0000


	//----- nvinfo : EIATTR_MAXREG_COUNT
	.align		4
        /*001c*/ 	.byte	0x03, 0x1b
        /*001e*/ 	.short	0x00a8


	//----- nvinfo : EIATTR_NUM_BARRIERS
	.align		4
        /*0020*/ 	.byte	0x02, 0x4c
        /*0022*/ 	.byte	0x01
	.zero		1


	//----- nvinfo : EIATTR_ANNOTATIONS
	.align		4
        /*0024*/ 	.byte	0x04, 0x55
        /*0026*/ 	.short	(.L_1323 - .L_1322)


	//   ....[0]....
.L_1322:
        /* <DEDUP_REMOVED lines=144> */


	//----- nvinfo : EIATTR_MERCURY_ISA_VERSION
	.align		4
.L_1323:
        /*0910*/ 	.byte	0x03, 0x5f
        /*0912*/ 	.short	0x0101


	//----- nvinfo : EIATTR_INT_WARP_WIDE_INSTR_OFFSETS
	.align		4
        /*0914*/ 	.byte	0x04, 0x31
        /*0916*/ 	.short	(.L_1325 - .L_1324)


	//   ....[0]....
.L_1324:
        /*0918*/ 	.word	0x00006df0


	//   ....[1]....
        /*091c*/ 	.word	0x0000a510


	//   ....[2]....
        /*0920*/ 	.word	0x0000ab50


	//----- nvinfo : EIATTR_COOP_GROUP_MASK_REGIDS
	.align		4
.L_1325:
        /*0924*/ 	.byte	0x04, 0x29
        /*0926*/ 	.short	(.L_1327 - .L_1326)


	//   ....[0]....
.L_1326:
        /*0928*/ 	.word	0xffffffff


	//   ....[1]....
        /*092c*/ 	.word	0xffffffff


	//   ....[2]....
        /*0930*/ 	.word	0xffffffff


	//   ....[3]....
        /*0934*/ 	.word	0xffffffff


	//   ....[4]....
        /*0938*/ 	.word	0xffffffff


	//   ....[5]....
        /*093c*/ 	.word	0xffffffff


	//   ....[6]....
        /*0940*/ 	.word	0xffffffff


	//   ....[7]....
        /*0944*/ 	.word	0xffffffff


	//   ....[8]....
        /*0948*/ 	.word	0xffffffff


	//   ....[9]....
        /*094c*/ 	.word	0xffffffff


	//   ....[10]....
        /*0950*/ 	.word	0xffffffff


	//   ....[11]....
        /*0954*/ 	.word	0xffffffff


	//   ....[12]....
        /*0958*/ 	.word	0xffffffff


	//   ....[13]....
        /*095c*/ 	.word	0xffffffff


	//   ....[14]....
        /*0960*/ 	.word	0xffffffff


	//   ....[15]....
        /*0964*/ 	.word	0xffffffff


	//   ....[16]....
        /*0968*/ 	.word	0xffffffff


	//   ....[17]....
        /*096c*/ 	.word	0xffffffff


	//   ....[18]....
        /*0970*/ 	.word	0xffffffff


	//   ....[19]....
        /*0974*/ 	.word	0xffffffff


	//   ....[20]....
        /*0978*/ 	.word	0xffffffff


	//   ....[21]....
        /*097c*/ 	.word	0xffffffff


	//   ....[22]....
        /*0980*/ 	.word	0xffffffff


	//   ....[23]....
        /*0984*/ 	.word	0xffffffff


	//   ....[24]....
        /*0988*/ 	.word	0xffffffff


	//   ....[25]....
        /*098c*/ 	.word	0xffffffff


	//   ....[26]....
        /*0990*/ 	.word	0xffffffff


	//   ....[27]....
        /*0994*/ 	.word	0xffffffff


	//   ....[28]....
        /*0998*/ 	.word	0xffffffff


	//   ....[29]....
        /*099c*/ 	.word	0xffffffff


	//   ....[30]....
        /*09a0*/ 	.word	0xffffffff


	//   ....[31]....
        /*09a4*/ 	.word	0xffffffff


	//   ....[32]....
        /*09a8*/ 	.word	0xffffffff


	//   ....[33]....
        /*09ac*/ 	.word	0xffffffff


	//   ....[34]....
        /*09b0*/ 	.word	0xffffffff


	//   ....[35]....
        /*09b4*/ 	.word	0xffffffff


	//   ....[36]....
        /*09b8*/ 	.word	0xffffffff


	//   ....[37]....
        /*09bc*/ 	.word	0xffffffff


	//   ....[38]....
        /*09c0*/ 	.word	0xffffffff


	//   ....[39]....
        /*09c4*/ 	.word	0xffffffff


	//   ....[40]....
        /*09c8*/ 	.word	0xffffffff


	//   ....[41]....
        /*09cc*/ 	.word	0xffffffff


	//   ....[42]....
        /*09d0*/ 	.word	0xffffffff


	//   ....[43]....
        /*09d4*/ 	.word	0xffffffff


	//   ....[44]....
        /*09d8*/ 	.word	0xffffffff


	//   ....[45]....
        /*09dc*/ 	.word	0xffffffff


	//   ....[46]....
        /*09e0*/ 	.word	0xffffffff


	//   ....[47]....
        /*09e4*/ 	.word	0xffffffff


	//   ....[48]....
        /*09e8*/ 	.word	0xffffffff


	//   ....[49]....
        /*09ec*/ 	.word	0xffffffff


	//   ....[50]....
        /*09f0*/ 	.word	0xffffffff


	//   ....[51]....
        /*09f4*/ 	.word	0xffffffff


	//   ....[52]....
        /*09f8*/ 	.word	0xffffffff


	//   ....[53]....
        /*09fc*/ 	.word	0xffffffff


	//   ....[54]....
        /*0a00*/ 	.word	0xffffffff


	//   ....[55]....
        /*0a04*/ 	.word	0xffffffff


	//   ....[56]....
        /*0a08*/ 	.word	0xffffffff


	//   ....[57]....
        /*0a0c*/ 	.word	0x0500009a


	//   ....[58]....
        /*0a10*/ 	.word	0x0500009a


	//   ....[59]....
        /*0a14*/ 	.word	0x0500009a


	//   ....[60]....
        /*0a18*/ 	.word	0x0500009a


	//   ....[61]....
        /*0a1c*/ 	.word	0x0500009a


	//   ....[62]....
        /*0a20*/ 	.word	0x0500009a


	//   ....[63]....
        /*0a24*/ 	.word	0x0500009a


	//   ....[64]....
        /*0a28*/ 	.word	0x0500009a


	//   ....[65]....
        /*0a2c*/ 	.word	0x0500009a


	//   ....[66]....
        /*0a30*/ 	.word	0x0500009a


	//   ....[67]....
        /*0a34*/ 	.word	0x0500009a


	//   ....[68]....
        /*0a38*/ 	.word	0x0500009a


	//   ....[69]....
        /*0a3c*/ 	.word	0x0500009a


	//   ....[70]....
        /*0a40*/ 	.word	0x0500009a


	//   ....[71]....
        /*0a44*/ 	.word	0x0500009a


	//   ....[72]....
        /*0a48*/ 	.word	0x0500009a


	//   ....[73]....
        /*0a4c*/ 	.word	0x0500009a


	//   ....[74]....
        /*0a50*/ 	.word	0x0500009a


	//   ....[75]....
        /*0a54*/ 	.word	0x0500009a


	//   ....[76]....
        /*0a58*/ 	.word	0x0500009a


	//   ....[77]....
        /*0a5c*/ 	.word	0x0500009a


	//   ....[78]....
        /*0a60*/ 	.word	0x0500009a


	//   ....[79]....
        /*0a64*/ 	.word	0x0500009a


	//   ....[80]....
        /*0a68*/ 	.word	0x0500009a


	//   ....[81]....
        /*0a6c*/ 	.word	0x0500009a


	//   ....[82]....
        /*0a70*/ 	.word	0x0500009a


	//   ....[83]....
        /*0a74*/ 	.word	0x0500009a


	//   ....[84]....
        /*0a78*/ 	.word	0x0500009a


	//   ....[85]....
        /*0a7c*/ 	.word	0x0500009a


	//   ....[86]....
        /*0a80*/ 	.word	0x0500009a


	//   ....[87]....
        /*0a84*/ 	.word	0x0500009a


	//   ....[88]....
        /*0a88*/ 	.word	0x0500009a


	//----- nvinfo : EIATTR_COOP_GROUP_INSTR_OFFSETS
	.align		4
.L_1327:
        /*0a8c*/ 	.byte	0x04, 0x28
        /*0a8e*/ 	.short	(.L_1329 - .L_1328)


	//   ....[0]....
.L_1328:
        /*0a90*/ 	.word	0x00001650


	//   ....[1]....
        /*0a94*/ 	.word	0x00001d80


	//   ....[2]....
        /*0a98*/ 	.word	0x00002560


	//   ....[3]....
        /*0a9c*/ 	.word	0x00005090


	//   ....[4]....
        /*0aa0*/ 	.word	0x00005680


	//   ....[5]....
        /*0aa4*/ 	.word	0x000064d0


	//   ....[6]....
        /*0aa8*/ 	.word	0x00007010


	//   ....[7]....
        /*0aac*/ 	.word	0x00008590


	//   ....[8]....
        /*0ab0*/ 	.word	0x00009060


	//   ....[9]....
        /*0ab4*/ 	.word	0x00009f30


	//   ....[10]....
        /*0ab8*/ 	.word	0x00009f40


	//   ....[11]....
        /*0abc*/ 	.word	0x00009f90


	//   ....[12]....
        /*0ac0*/ 	.word	0x00009fa0


	//   ....[13]....
        /*0ac4*/ 	.word	0x00009ff0


	//   ....[14]....
        /*0ac8*/ 	.word	0x0000a000


	//   ....[15]....
        /*0acc*/ 	.word	0x0000a040


	//   ....[16]....
        /*0ad0*/ 	.word	0x0000a050


	//   ....[17]....
        /*0ad4*/ 	.word	0x0000a090


	//   ....[18]....
        /*0ad8*/ 	.word	0x0000a0a0


	//   ....[19]....
        /*0adc*/ 	.word	0x0000a160


	//   ....[20]....
        /*0ae0*/ 	.word	0x0000a170


	//   ....[21]....
        /*0ae4*/ 	.word	0x0000a180


	//   ....[22]....
        /*0ae8*/ 	.word	0x0000a190


	//   ....[23]....
        /*0aec*/ 	.word	0x0000a710


	//   ....[24]....
        /*0af0*/ 	.word	0x0000a740


	//   ....[25]....
        /*0af4*/ 	.word	0x0000a7b0


	//   ....[26]....
        /*0af8*/ 	.word	0x0000a7d0


	//   ....[27]....
        /*0afc*/ 	.word	0x0000a820


	//   ....[28]....
        /*0b00*/ 	.word	0x0000a830


	//   ....[29]....
        /*0b04*/ 	.word	0x0000a880


	//   ....[30]....
        /*0b08*/ 	.word	0x0000a890


	//   ....[31]....
        /*0b0c*/ 	.word	0x0000a8e0


	//   ....[32]....
        /*0b10*/ 	.word	0x0000a8f0


	//   ....[33]....
        /*0b14*/ 	.word	0x0000a940


	//   ....[34]....
        /*0b18*/ 	.word	0x0000a950


	//   ....[35]....
        /*0b1c*/ 	.word	0x0000a960


	//   ....[36]....
        /*0b20*/ 	.word	0x0000a970


	//   ....[37]....
        /*0b24*/ 	.word	0x0000a9a0


	//   ....[38]....
        /*0b28*/ 	.word	0x0000a9b0


	//   ....[39]....
        /*0b2c*/ 	.word	0x0000c820


	//   ....[40]....
        /*0b30*/ 	.word	0x0000c850


	//   ....[41]....
        /*0b34*/ 	.word	0x0000c870


	//   ....[42]....
        /*0b38*/ 	.word	0x0000c890


	//   ....[43]....
        /*0b3c*/ 	.word	0x0000ca60


	//   ....[44]....
        /*0b40*/ 	.word	0x0000d5c0


	//   ....[45]....
        /*0b44*/ 	.word	0x0000e390


	//   ....[46]....
        /*0b48*/ 	.word	0x0000e9d0


	//   ....[47]....
        /*0b4c*/ 	.word	0x0000f080


	//   ....[48]....
        /*0b50*/ 	.word	0x0000f0a0


	//   ....[49]....
        /*0b54*/ 	.word	0x0000f0d0


	//   ....[50]....
        /*0b58*/ 	.word	0x0000f110


	//   ....[51]....
        /*0b5c*/ 	.word	0x0000f130


	//   ....[52]....
        /*0b60*/ 	.word	0x0000f340


	//   ....[53]....
        /*0b64*/ 	.word	0x0000f360


	//   ....[54]....
        /*0b68*/ 	.word	0x0000f390


	//   ....[55]....
        /*0b6c*/ 	.word	0x0000f3d0


	//   ....[56]....
        /*0b70*/ 	.word	0x0000f3f0


	//   ....[57]....
        /*0b74*/ 	.word	0x0000f750


	//   ....[58]....
        /*0b78*/ 	.word	0x0000f7b0


	//   ....[59]....
        /*0b7c*/ 	.word	0x0000f850


	//   ....[60]....
        /*0b80*/ 	.word	0x0000f8c0


	//   ....[61]....
        /*0b84*/ 	.word	0x0000f950


	//   ....[62]....
        /*0b88*/ 	.word	0x0000f9b0


	//   ....[63]....
        /*0b8c*/ 	.word	0x0000fa40


	//   ....[64]....
        /*0b90*/ 	.word	0x0000faa0


	//   ....[65]....
        /*0b94*/ 	.word	0x0000fb30


	//   ....[66]....
        /*0b98*/ 	.word	0x0000fb90


	//   ....[67]....
        /*0b9c*/ 	.word	0x0000fc20


	//   ....[68]....
        /*0ba0*/ 	.word	0x0000fcc0


	//   ....[69]....
        /*0ba4*/ 	.word	0x0000fd60


	//   ....[70]....
        /*0ba8*/ 	.word	0x0000fe00


	//   ....[71]....
        /*0bac*/ 	.word	0x0000fe60


	//   ....[72]....
        /*0bb0*/ 	.word	0x0000feb0


	//   ....[73]....
        /*0bb4*/ 	.word	0x0000ff60


	//   ....[74]....
        /*0bb8*/ 	.word	0x0000ffc0


	//   ....[75]....
        /*0bbc*/ 	.word	0x00010070


	//   ....[76]....
        /*0bc0*/ 	.word	0x000100c0


	//   ....[77]....
        /*0bc4*/ 	.word	0x00010160


	//   ....[78]....
        /*0bc8*/ 	.word	0x000101b0


	//   ....[79]....
        /*0bcc*/ 	.word	0x00010250


	//   ....[80]....
        /*0bd0*/ 	.word	0x000102a0


	//   ....[81]....
        /*0bd4*/ 	.word	0x00010340


	//   ....[82]....
        /*0bd8*/ 	.word	0x00010390


	//   ....[83]....
        /*0bdc*/ 	.word	0x00010450


	//   ....[84]....
        /*0be0*/ 	.word	0x000104a0


	//   ....[85]....
        /*0be4*/ 	.word	0x00010510


	//   ....[86]....
        /*0be8*/ 	.word	0x00010580


	//   ....[87]....
        /*0bec*/ 	.word	0x000105e0


	//   ....[88]....
        /*0bf0*/ 	.word	0x00010640


	//----- nvinfo : EIATTR_VRC_CTA_INIT_COUNT
	.align		4
.L_1329:
        /*0bf4*/ 	.byte	0x02, 0x4a
	.zero		1
	.zero		1


	//----- nvinfo : EIATTR_EXIT_INSTR_OFFSETS
	.align		4
        /*0bf8*/ 	.byte	0x04, 0x1c
        /*0bfa*/ 	.short	(.L_1331 - .L_1330)


	//   ....[0]....
.L_1330:
        /*0bfc*/ 	.word	0x0000f530


	//   ....[1]....
        /*0c00*/ 	.word	0x0000f6f0


	//----- nvinfo : EIATTR_MAX_THREADS
	.align		4
.L_1331:
        /*0c04*/ 	.byte	0x04, 0x05
        /*0c06*/ 	.short	(.L_1333 - .L_1332)
.L_1332:
        /*0c08*/ 	.word	0x00000080
        /*0c0c*/ 	.word	0x00000001
        /*0c10*/ 	.word	0x00000001


	//----- nvinfo : EIATTR_CRS_STACK_SIZE
	.align		4
.L_1333:
        /*0c14*/ 	.byte	0x04, 0x1e
        /*0c16*/ 	.short	(.L_1335 - .L_1334)
.L_1334:
        /*0c18*/ 	.word	0x00000000


	//----- nvinfo : EIATTR_CBANK_PARAM_SIZE
	.align		4
.L_1335:
        /*0c1c*/ 	.byte	0x03, 0x19
        /*0c1e*/ 	.short	0x01f0


	//----- nvinfo : EIATTR_PARAM_CBANK
	.align		4
        /*0c20*/ 	.byte	0x04, 0x0a
        /*0c22*/ 	.short	(.L_1337 - .L_1336)
	.align		4
.L_1336:
        /*0c24*/ 	.word	index@(.nv.constant0._Z25selective_scan_bwd_kernelI32Selective_Scan_bwd_kernel_traitsILi128ELi16ELb0ELb1ELb1ELb1ELb1EN3c104HalfEfEEv12SSMParamsBwd)
        /*0c28*/ 	.short	0x0380
        /*0c2a*/ 	.short	0x01f0


	//----- nvinfo : EIATTR_SW_WAR
	.align		4
.L_1337:
        /*0c2c*/ 	.byte	0x04, 0x36
        /*0c2e*/ 	.short	(.L_1339 - .L_1338)
.L_1338:
        /*0c30*/ 	.word	0x00000008
.L_1339:


//--------------------- .nv.info._Z25selective_scan_bwd_kernelI32Selective_Scan_bwd_kernel_traitsILi128ELi16ELb1ELb0ELb0ELb0ELb0EN3c104HalfEfEEv12SSMParamsBwd --------------------------
	.section	.nv.info._Z25selective_scan_bwd_kernelI32Selective_Scan_bwd_kernel_traitsILi128ELi16ELb1ELb0ELb0ELb0ELb0EN3c104HalfEfEEv12SSMParamsBwd,"",@"SHT_CUDA_INFO"
	.sectionflags	@""
	.align	4


	//----- nvinfo : EIATTR_CUDA_API_VERSION
	.align		4
        /*0000*/ 	.byte	0x04, 0x37
        /*0002*/ 	.short	(.L_1341 - .L_1340)
.L_1340:
        /*0004*/ 	.word	0x00000082


	//----- nvinfo : EIATTR_KPARAM_INFO
	.align		4
.L_1341:
        /*0008*/ 	.byte	0x04, 0x17
        /*000a*/ 	.short	(.L_1343 - .L_1342)
.L_1342:
        /*000c*/ 	.word	0x00000000
        /*0010*/ 	.short	0x0000
        /*0012*/ 	.short	0x0000
        /*0014*/ 	.byte	0x00, 0xf0, 0xc1, 0x07


	//----- nvinfo : EIATTR_SPARSE_MMA_MASK
	.align		4
.L_1343:
        /*0018*/ 	.byte	0x03, 0x50
        /*001a*/ 	.short	0x0000


	//----- nvinfo : EIATTR_MAXREG_COUNT
	.align		4
        /*001c*/ 	.byte	0x03, 0x1b
        /*001e*/ 	.short	0x00a8


	//----- nvinfo : EIATTR_NUM_BARRIERS
	.align		4
        /*0020*/ 	.byte	0x02, 0x4c
        /*0022*/ 	.byte	0x01
	.zero		1


	//----- nvinfo : EIATTR_MERCURY_ISA_VERSION
	.align		4
        /*0024*/ 	.byte	0x03, 0x5f
        /*0026*/ 	.short	0x0101


	//----- nvinfo : EIATTR_INT_WARP_WIDE_INSTR_OFFSETS
	.align		4
        /*0028*/ 	.byte	0x04, 0x31
        /*002a*/ 	.short	(.L_1345 - .L_1344)


	//   ....[0]....
.L_1344:
        /*002c*/ 	.word	0x00001700


	//----- nvinfo : EIATTR_COOP_GROUP_MASK_REGIDS
	.align		4
.L_1345:
        /*0030*/ 	.byte	0x04, 0x29
        /*0032*/ 	.short	(.L_1347 - .L_1346)


	//   ....[0]....
.L_1346:
        /*0034*/ 	.word	0xffffffff


	//   ....[1]....
        /*0038*/ 	.word	0xffffffff


	//   ....[2]....
        /*003c*/ 	.word	0xffffffff


	//   ....[3]....
        /*0040*/ 	.word	0xffffffff


	//   ....[4]....
        /*0044*/ 	.word	0xffffffff


	//   ....[5]....
        /*0048*/ 	.word	0xffffffff


	//   ....[6]....
        /*004c*/ 	.word	0xffffffff


	//   ....[7]....
        /*0050*/ 	.word	0xffffffff


	//   ....[8]....
        /*0054*/ 	.word	0xffffffff


	//   ....[9]....
        /*0058*/ 	.word	0xffffffff


	//   ....[10]....
        /*005c*/ 	.word	0xffffffff


	//   ....[11]....
        /*0060*/ 	.word	0xffffffff


	//   ....[12]....
        /*0064*/ 	.word	0xffffffff


	//   ....[13]....
        /*0068*/ 	.word	0xffffffff


	//   ....[14]....
        /*006c*/ 	.word	0xffffffff


	//   ....[15]....
        /*0070*/ 	.word	0xffffffff


	//   ....[16]....
        /*0074*/ 	.word	0xffffffff


	//   ....[17]....
        /*0078*/ 	.word	0xffffffff


	//   ....[18]....
        /*007c*/ 	.word	0xffffffff


	//   ....[19]....
        /*0080*/ 	.word	0xffffffff


	//   ....[20]....
        /*0084*/ 	.word	0xffffffff


	//   ....[21]....
        /*0088*/ 	.word	0xffffffff


	//   ....[22]....
        /*008c*/ 	.word	0xffffffff


	//   ....[23]....
        /*0090*/ 	.word	0xffffffff


	//   ....[24]....
        /*0094*/ 	.word	0xffffffff


	//   ....[25]....
        /*0098*/ 	.word	0xffffffff


	//   ....[26]....
        /*009c*/ 	.word	0xffffffff


	//   ....[27]....
        /*00a0*/ 	.word	0xffffffff


	//   ....[28]....
        /*00a4*/ 	.word	0xffffffff


	//   ....[29]....
        /*00a8*/ 	.word	0xffffffff


	//   ....[30]....
        /*00ac*/ 	.word	0xffffffff


	//   ....[31]....
        /*00b0*/ 	.word	0xffffffff


	//   ....[32]....
        /*00b4*/ 	.word	0xffffffff


	//   ....[33]....
        /*00b8*/ 	.word	0xffffffff


	//   ....[34]....
        /*00bc*/ 	.word	0xffffffff


	//   ....[35]....
        /*00c0*/ 	.word	0xffffffff


	//   ....[36]....
        /*00c4*/ 	.word	0xffffffff


	//   ....[37]....
        /*00c8*/ 	.word	0xffffffff


	//   ....[38]....
        /*00cc*/ 	.word	0xffffffff


	//   ....[39]....
        /*00d0*/ 	.word	0xffffffff


	//   ....[40]....
        /*00d4*/ 	.word	0xffffffff


	//   ....[41]....
        /*00d8*/ 	.word	0xffffffff


	//   ....[42]....
        /*00dc*/ 	.word	0xffffffff


	//   ....[43]....
        /*00e0*/ 	.word	0xffffffff


	//   ....[44]....
        /*00e4*/ 	.word	0xffffffff


	//   ....[45]....
        /*00e8*/ 	.word	0xffffffff


	//   ....[46]....
        /*00ec*/ 	.word	0xffffffff


	//   ....[47]....
        /*00f0*/ 	.word	0xffffffff


	//   ....[48]....
        /*00f4*/ 	.word	0xffffffff


	//   ....[49]....
        /*00f8*/ 	.word	0xffffffff


	//   ....[50]....
        /*00fc*/ 	.word	0xffffffff


	//   ....[51]....
        /*0100*/ 	.word	0xffffffff


	//   ....[52]....
        /*0104*/ 	.word	0xffffffff


	//   ....[53]....
        /*0108*/ 	.word	0xffffffff


	//   ....[54]....
        /*010c*/ 	.word	0xffffffff


	//   ....[55]....
        /*0110*/ 	.word	0x05000092


	//   ....[56]....
        /*0114*/ 	.word	0x05000092


	//   ....[57]....
        /*0118*/ 	.word	0x05000092


	//   ....[58]....
        /*011c*/ 	.word	0x05000092


	//   ....[59]....
        /*0120*/ 	.word	0x05000092


	//   ....[60]....
        /*0124*/ 	.word	0x05000092


	//   ....[61]....
        /*0128*/ 	.word	0x05000092


	//   ....[62]....
        /*012c*/ 	.word	0x05000092


	//   ....[63]....
        /*0130*/ 	.word	0x05000092


	//   ....[64]....
        /*0134*/ 	.word	0x05000092


	//   ....[65]....
        /*0138*/ 	.word	0x05000092


	//   ....[66]....
        /*013c*/ 	.word	0x05000092


	//   ....[67]....
        /*0140*/ 	.word	0x05000092


	//   ....[68]....
        /*0144*/ 	.word	0x05000092


	//   ....[69]....
        /*0148*/ 	.word	0x05000092


	//   ....[70]....
        /*014c*/ 	.word	0x05000092


	//   ....[71]....
        /*0150*/ 	.word	0x05000092


	//   ....[72]....
        /*0154*/ 	.word	0x05000092


	//   ....[73]....
        /*0158*/ 	.word	0x05000092


	//   ....[74]....
        /*015c*/ 	.word	0x05000092


	//   ....[75]....
        /*0160*/ 	.word	0x05000092


	//   ....[76]....
        /*0164*/ 	.word	0x05000092


	//   ....[77]....
        /*0168*/ 	.word	0x05000092


	//   ....[78]....
        /*016c*/ 	.word	0x05000092


	//   ....[79]....
        /*0170*/ 	.word	0x05000092


	//   ....[80]....
        /*0174*/ 	.word	0x05000092


	//   ....[81]....
        /*0178*/ 	.word	0x05000092


	//   ....[82]....
        /*017c*/ 	.word	0x05000092


	//   ....[83]....
        /*0180*/ 	.word	0x05000092


	//   ....[84]....
        /*0184*/ 	.word	0x05000092


	//   ....[85]....
        /*0188*/ 	.word	0x05000092


	//   ....[86]....
        /*018c*/ 	.word	0x05000092


	//----- nvinfo : EIATTR_COOP_GROUP_INSTR_OFFSETS
	.align		4
.L_1347:
        /*0190*/ 	.byte	0x04, 0x28
        /*0192*/ 	.short	(.L_1349 - .L_1348)


	//   ....[0]....
.L_1348:
        /*0194*/ 	.word	0x00000670


	//   ....[1]....
        /*0198*/ 	.word	0x00000720


	//   ....[2]....
        /*019c*/ 	.word	0x00000910


	//   ....[3]....
        /*01a0*/ 	.word	0x00001b80


	//   ....[4]....
        /*01a4*/ 	.word	0x00001b90


	//   ....[5]....
        /*01a8*/ 	.word	0x00001bd0


	//   ....[6]....
        /*01ac*/ 	.word	0x00001be0


	//   ....[7]....
        /*01b0*/ 	.word	0x00001c20


	//   ....[8]....
        /*01b4*/ 	.word	0x00001c30


	//   ....[9]....
        /*01b8*/ 	.word	0x00001c70


	//   ....[10]....
        /*01bc*/ 	.word	0x00001c80


	//   ....[11]....
        /*01c0*/ 	.word	0x00001cc0


	//   ....[12]....
        /*01c4*/ 	.word	0x00001cd0


	//   ....[13]....
        /*01c8*/ 	.word	0x00001d70


	//   ....[14]....
        /*01cc*/ 	.word	0x00001d80


	//   ....[15]....
        /*01d0*/ 	.word	0x00001d90


	//   ....[16]....
        /*01d4*/ 	.word	0x00001da0


	//   ....[17]....
        /*01d8*/ 	.word	0x00002300


	//   ....[18]....
        /*01dc*/ 	.word	0x00002330


	//   ....[19]....
        /*01e0*/ 	.word	0x00002350


	//   ....[20]....
        /*01e4*/ 	.word	0x00002360


	//   ....[21]....
        /*01e8*/ 	.word	0x000023b0


	//   ....[22]....
        /*01ec*/ 	.word	0x000023d0


	//   ....[23]....
        /*01f0*/ 	.word	0x00002420


	//   ....[24]....
        /*01f4*/ 	.word	0x00002440


	//   ....[25]....
        /*01f8*/ 	.word	0x00002490


	//   ....[26]....
        /*01fc*/ 	.word	0x000024a0


	//   ....[27]....
        /*0200*/ 	.word	0x000024f0


	//   ....[28]....
        /*0204*/ 	.word	0x00002500


	//   ....[29]....
        /*0208*/ 	.word	0x00002550


	//   ....[30]....
        /*020c*/ 	.word	0x00002560


	//   ....[31]....
        /*0210*/ 	.word	0x00002570


	//   ....[32]....
        /*0214*/ 	.word	0x00002580


	//   ....[33]....
        /*0218*/ 	.word	0x00002cd0


	//   ....[34]....
        /*021c*/ 	.word	0x00002db0


	//   ....[35]....
        /*0220*/ 	.word	0x00002e30


	//   ....[36]....
        /*0224*/ 	.word	0x00002f20


	//   ....[37]....
        /*0228*/ 	.word	0x00003000


	//   ....[38]....
        /*022c*/ 	.word	0x000030f0


	//   ....[39]....
        /*0230*/ 	.word	0x00003170


	//   ....[40]....
        /*0234*/ 	.word	0x000031b0


	//   ....[41]....
        /*0238*/ 	.word	0x000031f0


	//   ....[42]....
        /*023c*/ 	.word	0x00003230


	//   ....[43]....
        /*0240*/ 	.word	0x000037d0


	//   ....[44]....
        /*0244*/ 	.word	0x00003ac0


	//   ....[45]....
        /*0248*/ 	.word	0x00003b90


	//   ....[46]....
        /*024c*/ 	.word	0x00003be0


	//   ....[47]....
        /*0250*/ 	.word	0x00003c40


	//   ....[48]....
        /*0254*/ 	.word	0x00003c90


	//   ....[49]....
        /*0258*/ 	.word	0x00003cb0


	//   ....[50]....
        /*025c*/ 	.word	0x00003e50


	//   ....[51]....
        /*0260*/ 	.word	0x00003e90


	//   ....[52]....
        /*0264*/ 	.word	0x00003ef0


	//   ....[53]....
        /*0268*/ 	.word	0x00003f40


	//   ....[54]....
        /*026c*/ 	.word	0x00003f60


	//   ....[55]....
        /*0270*/ 	.word	0x000046b0


	//   ....[56]....
        /*0274*/ 	.word	0x00004700


	//   ....[57]....
        /*0278*/ 	.word	0x00004780


	//   ....[58]....
        /*027c*/ 	.word	0x000047d0


	//   ....[59]....
        /*0280*/ 	.word	0x00004850


	//   ....[60]....
        /*0284*/ 	.word	0x000048a0


	//   ....[61]....
        /*0288*/ 	.word	0x00004920


	//   ....[62]....
        /*028c*/ 	.word	0x00004970


	//   ....[63]....
        /*0290*/ 	.word	0x000049f0


	//   ....[64]....
        /*0294*/ 	.word	0x00004a40


	//   ....[65]....
        /*0298*/ 	.word	0x00004ad0


	//   ....[66]....
        /*029c*/ 	.word	0x00004b70


	//   ....[67]....
        /*02a0*/ 	.word	0x00004c10


	//   ....[68]....
        /*02a4*/ 	.word	0x00004cb0


	//   ....[69]....
        /*02a8*/ 	.word	0x00004d10


	//   ....[70]....
        /*02ac*/ 	.word	0x00004d60


	//   ....[71]....
        /*02b0*/ 	.word	0x00004e10


	//   ....[72]....
        /*02b4*/ 	.word	0x00004e80


	//   ....[73]....
        /*02b8*/ 	.word	0x00004f20


	//   ....[74]....
        /*02bc*/ 	.word	0x00004f70


	//   ....[75]....
        /*02c0*/ 	.word	0x00005010


	//   ....[76]....
        /*02c4*/ 	.word	0x00005060


	//   ....[77]....
        /*02c8*/ 	.word	0x000050f0


	//   ....[78]....
        /*02cc*/ 	.word	0x00005140


	//   ....[79]....
        /*02d0*/ 	.word	0x000051d0


	//   ....[80]....
        /*02d4*/ 	.word	0x00005220


	//   ....[81]....
        /*02d8*/ 	.word	0x000052d0


	//   ....[82]....
        /*02dc*/ 	.word	0x00005320


	//   ....[83]....
        /*02e0*/ 	.word	0x00005350


	//   ....[84]....
        /*02e4*/ 	.word	0x000053d0


	//   ....[85]....
        /*02e8*/ 	.word	0x00005420


	//   ....[86]....
        /*02ec*/ 	.word	0x00005470


	//----- nvinfo : EIATTR_VRC_CTA_INIT_COUNT
	.align		4
.L_1349:
        /*02f0*/ 	.byte	0x02, 0x4a
	.zero		1
	.zero		1


	//----- nvinfo : EIATTR_EXIT_INSTR_OFFSETS
	.align		4
        /*02f4*/ 	.byte	0x04, 0x1c
        /*02f6*/ 	.short	(.L_1351 - .L_1350)


	//   ....[0]....
.L_1350:
        /*02f8*/ 	.word	0x000040a0


	//   ....[1]....
        /*02fc*/ 	.word	0x00004650


	//----- nvinfo : EIATTR_MAX_THREADS
	.align		4
.L_1351:
        /*0300*/ 	.byte	0x04, 0x05
        /*0302*/ 	.short	(.L_1353 - .L_1352)
.L_1352:
        /*0304*/ 	.word	0x00000080
        /*0308*/ 	.word	0x00000001
        /*030c*/ 	.word	0x00000001


	//----- nvinfo : EIATTR_CRS_STACK_SIZE
	.align		4
.L_1353:
        /*0310*/ 	.byte	0x04, 0x1e
        /*0312*/ 	.short	(.L_1355 - .L_1354)
.L_1354:
        /*0314*/ 	.word	0x00000000


	//----- nvinfo : EIATTR_CBANK_PARAM_SIZE
	.align		4
.L_1355:
        /*0318*/ 	.byte	0x03, 0x19
        /*031a*/ 	.short	0x01f0


	//----- nvinfo : EIATTR_PARAM_CBANK
	.align		4
        /*031c*/ 	.byte	0x04, 0x0a
        /*031e*/ 	.short	(.L_1357 - .L_1356)
	.align		4
.L_1356:
        /*0320*/ 	.word	index@(.nv.constant0._Z25selective_scan_bwd_kernelI32Selective_Scan_bwd_kernel_traitsILi128ELi16ELb1ELb0ELb0ELb0ELb0EN3c104HalfEfEEv12SSMParamsBwd)
        /*0324*/ 	.short	0x0380
        /*0326*/ 	.short	0x01f0


	//----- nvinfo : EIATTR_SW_WAR
	.align		4
.L_1357:
        /*0328*/ 	.byte	0x04, 0x36
        /*032a*/ 	.short	(.L_1359 - .L_1358)
.L_1358:
        /*032c*/ 	.word	0x00000008
.L_1359:


//--------------------- .nv.info._Z25selective_scan_bwd_kernelI32Selective_Scan_bwd_kernel_traitsILi128ELi16ELb1ELb0ELb0ELb0ELb1EN3c104HalfEfEEv12SSMParamsBwd --------------------------
	.section	.nv.info._Z25selective_scan_bwd_kernelI32Selective_Scan_bwd_kernel_traitsILi128ELi16ELb1ELb0ELb0ELb0ELb1EN3c104HalfEfEEv12SSMParamsBwd,"",@"SHT_CUDA_INFO"
	.sectionflags	@""
	.align	4


	//----- nvinfo : EIATTR_CUDA_API_VERSION
	.align		4
        /*0000*/ 	.byte	0x04, 0x37
        /*0002*/ 	.short	(.L_1361 - .L_1360)
.L_1360:
        /*0004*/ 	.word	0x00000082


	//----- nvinfo : EIATTR_KPARAM_INFO
	.align		4
.L_1361:
        /*0008*/ 	.byte	0x04, 0x17
        /*000a*/ 	.short	(.L_1363 - .L_1362)
.L_1362:
        /*000c*/ 	.word	0x00000000
        /*0010*/ 	.short	0x0000
        /*0012*/ 	.short	0x0000
        /*0014*/ 	.byte	0x00, 0xf0, 0xc1, 0x07


	//----- nvinfo : EIATTR_SPARSE_MMA_MASK
	.align		4
.L_1363:
        /*0018*/ 	.byte	0x03, 0x50
        /*001a*/ 	.short	0x0000


	//----- nvinfo : EIATTR_MAXREG_COUNT
	.align		4
        /*001c*/ 	.byte	0x03, 0x1b
        /*001e*/ 	.short	0x00a8


	//----- nvinfo : EIATTR_NUM_BARRIERS
	.align		4
        /*0020*/ 	.byte	0x02, 0x4c
        /*0022*/ 	.byte	0x01
	.zero		1


	//----- nvinfo : EIATTR_MERCURY_ISA_VERSION
	.align		4
        /*0024*/ 	.byte	0x03, 0x5f
        /*0026*/ 	.short	0x0101


	//----- nvinfo : EIATTR_INT_WARP_WIDE_INSTR_OFFSETS
	.align		4
        /*0028*/ 	.byte	0x04, 0x31
        /*002a*/ 	.short	(.L_1365 - .L_1364)


	//   ....[0]....
.L_1364:
        /*002c*/ 	.word	0x00002b50


	//----- nvinfo : EIATTR_COOP_GROUP_MASK_REGIDS
	.align		4
.L_1365:
        /*0030*/ 	.byte	0x04, 0x29
        /*0032*/ 	.short	(.L_1367 - .L_1366)


	//   ....[0]....
.L_1366:
        /*0034*/ 	.word	0xffffffff


	//   ....[1]....
        /*0038*/ 	.word	0xffffffff


	//   ....[2]....
        /*003c*/ 	.word	0xffffffff


	//   ....[3]....
        /*0040*/ 	.word	0xffffffff


	//   ....[4]....
        /*0044*/ 	.word	0xffffffff


	//   ....[5]....
        /*0048*/ 	.word	0xffffffff


	//   ....[6]....
        /*004c*/ 	.word	0xffffffff


	//   ....[7]....
        /*0050*/ 	.word	0xffffffff


	//   ....[8]....
        /*0054*/ 	.word	0xffffffff


	//   ....[9]....
        /*0058*/ 	.word	0xffffffff


	//   ....[10]....
        /*005c*/ 	.word	0xffffffff


	//   ....[11]....
        /*0060*/ 	.word	0xffffffff


	//   ....[12]....
        /*0064*/ 	.word	0xffffffff


	//   ....[13]....
        /*0068*/ 	.word	0xffffffff


	//   ....[14]....
        /*006c*/ 	.word	0xffffffff


	//   ....[15]....
        /*0070*/ 	.word	0xffffffff


	//   ....[16]....
        /*0074*/ 	.word	0xffffffff


	//   ....[17]....
        /*0078*/ 	.word	0xffffffff


	//   ....[18]....
        /*007c*/ 	.word	0xffffffff


	//   ....[19]....
        /*0080*/ 	.word	0xffffffff


	//   ....[20]....
        /*0084*/ 	.word	0xffffffff


	//   ....[21]....
        /*0088*/ 	.word	0xffffffff


	//   ....[22]....
        /*008c*/ 	.word	0xffffffff


	//   ....[23]....
        /*0090*/ 	.word	0xffffffff


	//   ....[24]....
        /*0094*/ 	.word	0xffffffff


	//   ....[25]....
        /*0098*/ 	.word	0xffffffff


	//   ....[26]....
        /*009c*/ 	.word	0xffffffff


	//   ....[27]....
        /*00a0*/ 	.word	0xffffffff


	//   ....[28]....
        /*00a4*/ 	.word	0xffffffff


	//   ....[29]....
        /*00a8*/ 	.word	0xffffffff


	//   ....[30]....
        /*00ac*/ 	.word	0xffffffff


	//   ....[31]....
        /*00b0*/ 	.word	0xffffffff


	//   ....[32]....
        /*00b4*/ 	.word	0xffffffff


	//   ....[33]....
        /*00b8*/ 	.word	0xffffffff


	//   ....[34]....
        /*00bc*/ 	.word	0xffffffff


	//   ....[35]....
        /*00c0*/ 	.word	0xffffffff


	//   ....[36]....
        /*00c4*/ 	.word	0xffffffff


	//   ....[37]....
        /*00c8*/ 	.word	0xffffffff


	//   ....[38]....
        /*00cc*/ 	.word	0xffffffff


	//   ....[39]....
        /*00d0*/ 	.word	0xffffffff


	//   ....[40]....
        /*00d4*/ 	.word	0xffffffff


	//   ....[41]....
        /*00d8*/ 	.word	0xffffffff


	//   ....[42]....
        /*00dc*/ 	.word	0xffffffff


	//   ....[43]....
        /*00e0*/ 	.word	0xffffffff


	//   ....[44]....
        /*00e4*/ 	.word	0xffffffff


	//   ....[45]....
        /*00e8*/ 	.word	0xffffffff


	//   ....[46]....
        /*00ec*/ 	.word	0xffffffff


	//   ....[47]....
        /*00f0*/ 	.word	0xffffffff


	//   ....[48]....
        /*00f4*/ 	.word	0xffffffff


	//   ....[49]....
        /*00f8*/ 	.word	0xffffffff


	//   ....[50]....
        /*00fc*/ 	.word	0xffffffff


	//   ....[51]....
        /*0100*/ 	.word	0xffffffff


	//   ....[52]....
        /*0104*/ 	.word	0xffffffff


	//   ....[53]....
        /*0108*/ 	.word	0xffffffff


	//   ....[54]....
        /*010c*/ 	.word	0xffffffff


	//   ....[55]....
        /*0110*/ 	.word	0xffffffff


	//   ....[56]....
        /*0114*/ 	.word	0xffffffff


	//   ....[57]....
        /*0118*/ 	.word	0xffffffff


	//   ....[58]....
        /*011c*/ 	.word	0xffffffff


	//   ....[59]....
        /*0120*/ 	.word	0x05000093


	//   ....[60]....
        /*0124*/ 	.word	0x05000093


	//   ....[61]....
        /*0128*/ 	.word	0x05000093


	//   ....[62]....
        /*012c*/ 	.word	0x05000093


	//   ....[63]....
        /*0130*/ 	.word	0x05000093


	//   ....[64]....
        /*0134*/ 	.word	0x05000093


	//   ....[65]....
        /*0138*/ 	.word	0x05000093


	//   ....[66]....
        /*013c*/ 	.word	0x05000093


	//   ....[67]....
        /*0140*/ 	.word	0x05000093


	//   ....[68]....
        /*0144*/ 	.word	0x05000093


	//   ....[69]....
        /*0148*/ 	.word	0x05000093


	//   ....[70]....
        /*014c*/ 	.word	0x05000093


	//   ....[71]....
        /*0150*/ 	.word	0x05000093


	//   ....[72]....
        /*0154*/ 	.word	0x05000093


	//   ....[73]....
        /*0158*/ 	.word	0x05000093


	//   ....[74]....
        /*015c*/ 	.word	0x05000093


	//   ....[75]....
        /*0160*/ 	.word	0x05000093


	//   ....[76]....
        /*0164*/ 	.word	0x05000093


	//   ....[77]....
        /*0168*/ 	.word	0x05000093


	//   ....[78]....
        /*016c*/ 	.word	0x05000093


	//   ....[79]....
        /*0170*/ 	.word	0x05000093


	//   ....[80]....
        /*0174*/ 	.word	0x05000093


	//   ....[81]....
        /*0178*/ 	.word	0x05000093


	//   ....[82]....
        /*017c*/ 	.word	0x05000093


	//   ....[83]....
        /*0180*/ 	.word	0x05000093


	//   ....[84]....
        /*0184*/ 	.word	0x05000093


	//   ....[85]....
        /*0188*/ 	.word	0x05000093


	//   ....[86]....
        /*018c*/ 	.word	0x05000093


	//   ....[87]....
        /*0190*/ 	.word	0x05000093


	//   ....[88]....
        /*0194*/ 	.word	0x05000093


	//   ....[89]....
        /*0198*/ 	.word	0x05000093


	//   ....[90]....
        /*019c*/ 	.word	0x05000093


	//----- nvinfo : EIATTR_COOP_GROUP_INSTR_OFFSETS
	.align		4
.L_1367:
        /*01a0*/ 	.byte	0x04, 0x28
        /*01a2*/ 	.short	(.L_1369 - .L_1368)


	//   ....[0]....
.L_1368:
        /*01a4*/ 	.word	0x000006d0


	//   ....[1]....
        /*01a8*/ 	.word	0x00000760


	//   ....[2]....
        /*01ac*/ 	.word	0x000008c0


	//   ....[3]....
        /*01b0*/ 	.word	0x00000a40


	//   ....[4]....
        /*01b4*/ 	.word	0x00001340


	//   ....[5]....
        /*01b8*/ 	.word	0x00001ba0


	//   ....[6]....
        /*01bc*/ 	.word	0x00001e60


	//   ....[7]....
        /*01c0*/ 	.word	0x00002fd0


	//   ....[8]....
        /*01c4*/ 	.word	0x00002fe0


	//   ....[9]....
        /*01c8*/ 	.word	0x00003020


	//   ....[10]....
        /*01cc*/ 	.word	0x00003030


	//   ....[11]....
        /*01d0*/ 	.word	0x00003070


	//   ....[12]....
        /*01d4*/ 	.word	0x00003080


	//   ....[13]....
        /*01d8*/ 	.word	0x000030c0


	//   ....[14]....
        /*01dc*/ 	.word	0x000030d0


	//   ....[15]....
        /*01e0*/ 	.word	0x00003110


	//   ....[16]....
        /*01e4*/ 	.word	0x00003120


	//   ....[17]....
        /*01e8*/ 	.word	0x000031c0


	//   ....[18]....
        /*01ec*/ 	.word	0x000031d0


	//   ....[19]....
        /*01f0*/ 	.word	0x000031e0


	//   ....[20]....
        /*01f4*/ 	.word	0x000031f0


	//   ....[21]....
        /*01f8*/ 	.word	0x00003750


	//   ....[22]....
        /*01fc*/ 	.word	0x00003780


	//   ....[23]....
        /*0200*/ 	.word	0x000037a0


	//   ....[24]....
        /*0204*/ 	.word	0x000037b0


	//   ....[25]....
        /*0208*/ 	.word	0x00003800


	//   ....[26]....
        /*020c*/ 	.word	0x00003820


	//   ....[27]....
        /*0210*/ 	.word	0x00003870


	//   ....[28]....
        /*0214*/ 	.word	0x00003890


	//   ....[29]....
        /*0218*/ 	.word	0x000038e0


	//   ....[30]....
        /*021c*/ 	.word	0x000038f0


	//   ....[31]....
        /*0220*/ 	.word	0x00003940


	//   ....[32]....
        /*0224*/ 	.word	0x00003950


	//   ....[33]....
        /*0228*/ 	.word	0x000039a0


	//   ....[34]....
        /*022c*/ 	.word	0x000039b0


	//   ....[35]....
        /*0230*/ 	.word	0x000039c0


	//   ....[36]....
        /*0234*/ 	.word	0x000039d0


	//   ....[37]....
        /*0238*/ 	.word	0x000040d0


	//   ....[38]....
        /*023c*/ 	.word	0x000041d0


	//   ....[39]....
        /*0240*/ 	.word	0x00004230


	//   ....[40]....
        /*0244*/ 	.word	0x000042e0


	//   ....[41]....
        /*0248*/ 	.word	0x00004360


	//   ....[42]....
        /*024c*/ 	.word	0x000043e0


	//   ....[43]....
        /*0250*/ 	.word	0x00004450


	//   ....[44]....
        /*0254*/ 	.word	0x00004490


	//   ....[45]....
        /*0258*/ 	.word	0x00004520


	//   ....[46]....
        /*025c*/ 	.word	0x00004680


	//   ....[47]....
        /*0260*/ 	.word	0x00004c00


	//   ....[48]....
        /*0264*/ 	.word	0x00004f00


	//   ....[49]....
        /*0268*/ 	.word	0x00004fd0


	//   ....[50]....
        /*026c*/ 	.word	0x00005020


	//   ....[51]....
        /*0270*/ 	.word	0x00005080


	//   ....[52]....
        /*0274*/ 	.word	0x000050d0


	//   ....[53]....
        /*0278*/ 	.word	0x000050f0


	//   ....[54]....
        /*027c*/ 	.word	0x00005290


	//   ....[55]....
        /*0280*/ 	.word	0x000052d0


	//   ....[56]....
        /*0284*/ 	.word	0x00005330


	//   ....[57]....
        /*0288*/ 	.word	0x00005380


	//   ....[58]....
        /*028c*/ 	.word	0x000053a0


	//   ....[59]....
        /*0290*/ 	.word	0x00005af0


	//   ....[60]....
        /*0294*/ 	.word	0x00005b40


	//   ....[61]....
        /*0298*/ 	.word	0x00005bc0


	//   ....[62]....
        /*029c*/ 	.word	0x00005c10


	//   ....[63]....
        /*02a0*/ 	.word	0x00005c90


	//   ....[64]....
        /*02a4*/ 	.word	0x00005ce0


	//   ....[65]....
        /*02a8*/ 	.word	0x00005d60


	//   ....[66]....
        /*02ac*/ 	.word	0x00005db0


	//   ....[67]....
        /*02b0*/ 	.word	0x00005e30


	//   ....[68]....
        /*02b4*/ 	.word	0x00005e80


	//   ....[69]....
        /*02b8*/ 	.word	0x00005f10


	//   ....[70]....
        /*02bc*/ 	.word	0x00005fb0


	//   ....[71]....
        /*02c0*/ 	.word	0x00006050


	//   ....[72]....
        /*02c4*/ 	.word	0x00006100


	//   ....[73]....
        /*02c8*/ 	.word	0x00006150


	//   ....[74]....
        /*02cc*/ 	.word	0x000061a0


	//   ....[75]....
        /*02d0*/ 	.word	0x00006250


	//   ....[76]....
        /*02d4*/ 	.word	0x000062c0


	//   ....[77]....
        /*02d8*/ 	.word	0x00006360


	//   ....[78]....
        /*02dc*/ 	.word	0x000063b0


	//   ....[79]....
        /*02e0*/ 	.word	0x00006450


	//   ....[80]....
        /*02e4*/ 	.word	0x000064a0


	//   ....[81]....
        /*02e8*/ 	.word	0x00006530


	//   ....[82]....
        /*02ec*/ 	.word	0x00006580


	//   ....[83]....
        /*02f0*/ 	.word	0x00006610


	//   ....[84]....
        /*02f4*/ 	.word	0x00006660


	//   ....[85]....
        /*02f8*/ 	.word	0x00006710


	//   ....[86]....
        /*02fc*/ 	.word	0x00006760


	//   ....[87]....
        /*0300*/ 	.word	0x00006790


	//   ....[88]....
        /*0304*/ 	.word	0x00006800


	//   ....[89]....
        /*0308*/ 	.word	0x00006850


	//   ....[90]....
        /*030c*/ 	.word	0x000068a0


	//----- nvinfo : EIATTR_VRC_CTA_INIT_COUNT
	.align		4
.L_1369:
        /*0310*/ 	.byte	0x02, 0x4a
	.zero		1
	.zero		1


	//----- nvinfo : EIATTR_EXIT_INSTR_OFFSETS
	.align		4
        /*0314*/ 	.byte	0x04, 0x1c
        /*0316*/ 	.short	(.L_1371 - .L_1370)


	//   ....[0]....
.L_1370:
        /*0318*/ 	.word	0x000054e0


	//   ....[1]....
        /*031c*/ 	.word	0x00005a90


	//----- nvinfo : EIATTR_MAX_THREADS
	.align		4
.L_1371:
        /*0320*/ 	.byte	0x04, 0x05
        /*0322*/ 	.short	(.L_1373 - .L_1372)
.L_1372:
        /*0324*/ 	.word	0x00000080
        /*0328*/ 	.word	0x00000001
        /*032c*/ 	.word	0x00000001


	//----- nvinfo : EIATTR_CRS_STACK_SIZE
	.align		4
.L_1373:
        /*0330*/ 	.byte	0x04, 0x1e
        /*0332*/ 	.short	(.L_1375 - .L_1374)
.L_1374:
        /*0334*/ 	.word	0x00000000


	//----- nvinfo : EIATTR_CBANK_PARAM_SIZE
	.align		4
.L_1375:
        /*0338*/ 	.byte	0x03, 0x19
        /*033a*/ 	.short	0x01f0


	//----- nvinfo : EIATTR_PARAM_CBANK
	.align		4
        /*033c*/ 	.byte	0x04, 0x0a
        /*033e*/ 	.short	(.L_1377 - .L_1376)
	.align		4
.L_1376:
        /*0340*/ 	.word	index@(.nv.constant0._Z25selective_scan_bwd_kernelI32Selective_Scan_bwd_kernel_traitsILi128ELi16ELb1ELb0ELb0ELb0ELb1EN3c104HalfEfEEv12SSMParamsBwd)
        /*0344*/ 	.short	0x0380
        /*0346*/ 	.short	0x01f0


	//----- nvinfo : EIATTR_SW_WAR
	.align		4
.L_1377:
        /*0348*/ 	.byte	0x04, 0x36
        /*034a*/ 	.short	(.L_1379 - .L_1378)
.L_1378:
        /*034c*/ 	.word	0x00000008
.L_1379:


//--------------------- .nv.info._Z25selective_scan_bwd_kernelI32Selective_Scan_bwd_kernel_traitsILi128ELi16ELb1ELb0ELb0ELb1ELb0EN3c104HalfEfEEv12SSMParamsBwd --------------------------
	.section	.nv.info._Z25selective_scan_bwd_kernelI32Selective_Scan_bwd_kernel_traitsILi128ELi16ELb1ELb0ELb0ELb1ELb0EN3c104HalfEfEEv12SSMParamsBwd,"",@"SHT_CUDA_INFO"
	.sectionflags	@""
	.align	4


	//----- nvinfo : EIATTR_CUDA_API_VERSION
	.align		4
        /*0000*/ 	.byte	0x04, 0x37
        /*0002*/ 	.short	(.L_1381 - .L_1380)
.L_1380:
        /*0004*/ 	.word	0x00000082


	//----- nvinfo : EIATTR_KPARAM_INFO
	.align		4
.L_1381:
        /*0008*/ 	.byte	0x04, 0x17
        /*000a*/ 	.short	(.L_1383 - .L_1382)
.L_1382:
        /*000c*/ 	.word	0x00000000
        /*0010*/ 	.short	0x0000
        /*0012*/ 	.short	0x0000
        /*0014*/ 	.byte	0x00, 0xf0, 0xc1, 0x07


	//----- nvinfo : EIATTR_SPARSE_MMA_MASK
	.align		4
.L_1383:
        /*0018*/ 	.byte	0x03, 0x50
        /*001a*/ 	.short	0x0000


	//----- nvinfo : EIATTR_MAXREG_COUNT
	.align		4
        /*001c*/ 	.byte	0x03, 0x1b
        /*001e*/ 	.short	0x00a8


	//----- nvinfo : EIATTR_NUM_BARRIERS
	.align		4
        /*0020*/ 	.byte	0x02, 0x4c
        /*0022*/ 	.byte	0x01
	.zero		1


	//----- nvinfo : EIATTR_MERCURY_ISA_VERSION
	.align		4
        /*0024*/ 	.byte	0x03, 0x5f
        /*0026*/ 	.short	0x0101


	//----- nvinfo : EIATTR_INT_WARP_WIDE_INSTR_OFFSETS
	.align		4
        /*0028*/ 	.byte	0x04, 0x31
        /*002a*/ 	.short	(.L_1385 - .L_1384)


	//   ....[0]....
.L_1384:
        /*002c*/ 	.word	0x00003950


	//----- nvinfo : EIATTR_COOP_GROUP_MASK_REGIDS
	.align		4
.L_1385:
        /*0030*/ 	.byte	0x04, 0x29
        /*0032*/ 	.short	(.L_1387 - .L_1386)


	//   ....[0]....
.L_1386:
        /*0034*/ 	.word	0xffffffff


	//   ....[1]....
        /*0038*/ 	.word	0xffffffff


	//   ....[2]....
        /*003c*/ 	.word	0xffffffff


	//   ....[3]....
        /*0040*/ 	.word	0xffffffff


	//   ....[4]....
        /*0044*/ 	.word	0xffffffff


	//   ....[5]....
        /*0048*/ 	.word	0xffffffff


	//   ....[6]....
        /*004c*/ 	.word	0xffffffff


	//   ....[7]....
        /*0050*/ 	.word	0xffffffff


	//   ....[8]....
        /*0054*/ 	.word	0xffffffff


	//   ....[9]....
        /*0058*/ 	.word	0xffffffff


	//   ....[10]....
        /*005c*/ 	.word	0xffffffff


	//   ....[11]....
        /*0060*/ 	.word	0xffffffff


	//   ....[12]....
        /*0064*/ 	.word	0xffffffff


	//   ....[13]....
        /*0068*/ 	.word	0xffffffff


	//   ....[14]....
        /*006c*/ 	.word	0xffffffff


	//   ....[15]....
        /*0070*/ 	.word	0xffffffff


	//   ....[16]....
        /*0074*/ 	.word	0xffffffff


	//   ....[17]....
        /*0078*/ 	.word	0xffffffff


	//   ....[18]....
        /*007c*/ 	.word	0xffffffff


	//   ....[19]....
        /*0080*/ 	.word	0xffffffff


	//   ....[20]....
        /*0084*/ 	.word	0xffffffff


	//   ....[21]....
        /*0088*/ 	.word	0xffffffff


	//   ....[22]....
        /*008c*/ 	.word	0xffffffff


	//   ....[23]....
        /*0090*/ 	.word	0xffffffff


	//   ....[24]....
        /*0094*/ 	.word	0xffffffff


	//   ....[25]....
        /*0098*/ 	.word	0xffffffff


	//   ....[26]....
        /*009c*/ 	.word	0xffffffff


	//   ....[27]....
        /*00a0*/ 	.word	0xffffffff


	//   ....[28]....
        /*00a4*/ 	.word	0xffffffff


	//   ....[29]....
        /*00a8*/ 	.word	0xffffffff


	//   ....[30]....
        /*00ac*/ 	.word	0xffffffff


	//   ....[31]....
        /*00b0*/ 	.word	0xffffffff


	//   ....[32]....
        /*00b4*/ 	.word	0xffffffff


	//   ....[33]....
        /*00b8*/ 	.word	0xffffffff


	//   ....[34]....
        /*00bc*/ 	.word	0xffffffff


	//   ....[35]....
        /*00c0*/ 	.word	0xffffffff


	//   ....[36]....
        /*00c4*/ 	.word	0xffffffff


	//   ....[37]....
        /*00c8*/ 	.word	0xffffffff


	//   ....[38]....
        /*00cc*/ 	.word	0xffffffff


	//   ....[39]....
        /*00d0*/ 	.word	0xffffffff


	//   ....[40]....
        /*00d4*/ 	.word	0xffffffff


	//   ....[41]....
        /*00d8*/ 	.word	0xffffffff


	//   ....[42]....
        /*00dc*/ 	.word	0xffffffff


	//   ....[43]....
        /*00e0*/ 	.word	0xffffffff


	//   ....[44]....
        /*00e4*/ 	.word	0xffffffff


	//   ....[45]....
        /*00e8*/ 	.word	0xffffffff


	//   ....[46]....
        /*00ec*/ 	.word	0xffffffff


	//   ....[47]....
        /*00f0*/ 	.word	0xffffffff


	//   ....[48]....
        /*00f4*/ 	.word	0xffffffff


	//   ....[49]....
        /*00f8*/ 	.word	0xffffffff


	//   ....[50]....
        /*00fc*/ 	.word	0xffffffff


	//   ....[51]....
        /*0100*/ 	.word	0xffffffff


	//   ....[52]....
        /*0104*/ 	.word	0xffffffff


	//   ....[53]....
        /*0108*/ 	.word	0xffffffff


	//   ....[54]....
        /*010c*/ 	.word	0xffffffff


	//   ....[55]....
        /*0110*/ 	.word	0xffffffff


	//   ....[56]....
        /*0114*/ 	.word	0x05000097


	//   ....[57]....
        /*0118*/ 	.word	0x05000097


	//   ....[58]....
        /*011c*/ 	.word	0x05000097


	//   ....[59]....
        /*0120*/ 	.word	0x05000097


	//   ....[60]....
        /*0124*/ 	.word	0x05000097


	//   ....[61]....
        /*0128*/ 	.word	0x05000097


	//   ....[62]....
        /*012c*/ 	.word	0x05000097


	//   ....[63]....
        /*0130*/ 	.word	0x05000097


	//   ....[64]....
        /*0134*/ 	.word	0x05000097


	//   ....[65]....
        /*0138*/ 	.word	0x05000097


	//   ....[66]....
        /*013c*/ 	.word	0x05000097


	//   ....[67]....
        /*0140*/ 	.word	0x05000097


	//   ....[68]....
        /*0144*/ 	.word	0x05000097


	//   ....[69]....
        /*0148*/ 	.word	0x05000097


	//   ....[70]....
        /*014c*/ 	.word	0x05000097


	//   ....[71]....
        /*0150*/ 	.word	0x05000097


	//   ....[72]....
        /*0154*/ 	.word	0x05000097


	//   ....[73]....
        /*0158*/ 	.word	0x05000097


	//   ....[74]....
        /*015c*/ 	.word	0x05000097


	//   ....[75]....
        /*0160*/ 	.word	0x05000097


	//   ....[76]....
        /*0164*/ 	.word	0x05000097


	//   ....[77]....
        /*0168*/ 	.word	0x05000097


	//   ....[78]....
        /*016c*/ 	.word	0x05000097


	//   ....[79]....
        /*0170*/ 	.word	0x05000097


	//   ....[80]....
        /*0174*/ 	.word	0x05000097


	//   ....[81]....
        /*0178*/ 	.word	0x05000097


	//   ....[82]....
        /*017c*/ 	.word	0x05000097


	//   ....[83]....
        /*0180*/ 	.word	0x05000097


	//   ....[84]....
        /*0184*/ 	.word	0x05000097


	//   ....[85]....
        /*0188*/ 	.word	0x05000097


	//   ....[86]....
        /*018c*/ 	.word	0x05000097


	//   ....[87]....
        /*0190*/ 	.word	0x05000097


	//----- nvinfo : EIATTR_COOP_GROUP_INSTR_OFFSETS
	.align		4
.L_1387:
        /*0194*/ 	.byte	0x04, 0x28
        /*0196*/ 	.short	(.L_1389 - .L_1388)


	//   ....[0]....
.L_1388:
        /*0198*/ 	.word	0x00000650


	//   ....[1]....
        /*019c*/ 	.word	0x00000700


	//   ....[2]....
        /*01a0*/ 	.word	0x000008e0


	//   ....[3]....
        /*01a4*/ 	.word	0x00003dd0


	//   ....[4]....
        /*01a8*/ 	.word	0x00003de0


	//   ....[5]....
        /*01ac*/ 	.word	0x00003e20


	//   ....[6]....
        /*01b0*/ 	.word	0x00003e30


	//   ....[7]....
        /*01b4*/ 	.word	0x00003e70


	//   ....[8]....
        /*01b8*/ 	.word	0x00003e80


	//   ....[9]....
        /*01bc*/ 	.word	0x00003ec0


	//   ....[10]....
        /*01c0*/ 	.word	0x00003ed0


	//   ....[11]....
        /*01c4*/ 	.word	0x00003f10


	//   ....[12]....
        /*01c8*/ 	.word	0x00003f20


	//   ....[13]....
        /*01cc*/ 	.word	0x00003fc0


	//   ....[14]....
        /*01d0*/ 	.word	0x00003fd0


	//   ....[15]....
        /*01d4*/ 	.word	0x00003fe0


	//   ....[16]....
        /*01d8*/ 	.word	0x00003ff0


	//   ....[17]....
        /*01dc*/ 	.word	0x00004550


	//   ....[18]....
        /*01e0*/ 	.word	0x00004580


	//   ....[19]....
        /*01e4*/ 	.word	0x000045a0


	//   ....[20]....
        /*01e8*/ 	.word	0x000045b0


	//   ....[21]....
        /*01ec*/ 	.word	0x00004600


	//   ....[22]....
        /*01f0*/ 	.word	0x00004620


	//   ....[23]....
        /*01f4*/ 	.word	0x00004670


	//   ....[24]....
        /*01f8*/ 	.word	0x00004690


	//   ....[25]....
        /*01fc*/ 	.word	0x000046e0


	//   ....[26]....
        /*0200*/ 	.word	0x000046f0


	//   ....[27]....
        /*0204*/ 	.word	0x00004740


	//   ....[28]....
        /*0208*/ 	.word	0x00004750


	//   ....[29]....
        /*020c*/ 	.word	0x000047a0


	//   ....[30]....
        /*0210*/ 	.word	0x000047b0


	//   ....[31]....
        /*0214*/ 	.word	0x000047c0


	//   ....[32]....
        /*0218*/ 	.word	0x000047d0


	//   ....[33]....
        /*021c*/ 	.word	0x00004f00


	//   ....[34]....
        /*0220*/ 	.word	0x00005030


	//   ....[35]....
        /*0224*/ 	.word	0x000050f0


	//   ....[36]....
        /*0228*/ 	.word	0x00005200


	//   ....[37]....
        /*022c*/ 	.word	0x00005290


	//   ....[38]....
        /*0230*/ 	.word	0x000052b0


	//   ....[39]....
        /*0234*/ 	.word	0x000052e0


	//   ....[40]....
        /*0238*/ 	.word	0x00005350


	//   ....[41]....
        /*023c*/ 	.word	0x00005390


	//   ....[42]....
        /*0240*/ 	.word	0x00005480


	//   ....[43]....
        /*0244*/ 	.word	0x000059a0


	//   ....[44]....
        /*0248*/ 	.word	0x00006170


	//   ....[45]....
        /*024c*/ 	.word	0x00006550


	//   ....[46]....
        /*0250*/ 	.word	0x00006690


	//   ....[47]....
        /*0254*/ 	.word	0x000066e0


	//   ....[48]....
        /*0258*/ 	.word	0x00006740


	//   ....[49]....
        /*025c*/ 	.word	0x00006790


	//   ....[50]....
        /*0260*/ 	.word	0x000067b0


	//   ....[51]....
        /*0264*/ 	.word	0x00006950


	//   ....[52]....
        /*0268*/ 	.word	0x00006990


	//   ....[53]....
        /*026c*/ 	.word	0x000069f0


	//   ....[54]....
        /*0270*/ 	.word	0x00006a40


	//   ....[55]....
        /*0274*/ 	.word	0x00006a60


	//   ....[56]....
        /*0278*/ 	.word	0x000071b0


	//   ....[57]....
        /*027c*/ 	.word	0x00007200


	//   ....[58]....
        /*0280*/ 	.word	0x00007280


	//   ....[59]....
        /*0284*/ 	.word	0x000072d0


	//   ....[60]....
        /*0288*/ 	.word	0x00007350


	//   ....[61]....
        /*028c*/ 	.word	0x000073a0


	//   ....[62]....
        /*0290*/ 	.word	0x00007420


	//   ....[63]....
        /*0294*/ 	.word	0x00007470


	//   ....[64]....
        /*0298*/ 	.word	0x000074f0


	//   ....[65]....
        /*029c*/ 	.word	0x00007540


	//   ....[66]....
        /*02a0*/ 	.word	0x000075d0


	//   ....[67]....
        /*02a4*/ 	.word	0x00007670


	//   ....[68]....
        /*02a8*/ 	.word	0x00007710


	//   ....[69]....
        /*02ac*/ 	.word	0x000077c0


	//   ....[70]....
        /*02b0*/ 	.word	0x00007810


	//   ....[71]....
        /*02b4*/ 	.word	0x00007860


	//   ....[72]....
        /*02b8*/ 	.word	0x00007910


	//   ....[73]....
        /*02bc*/ 	.word	0x00007980


	//   ....[74]....
        /*02c0*/ 	.word	0x00007a30


	//   ....[75]....
        /*02c4*/ 	.word	0x00007a80


	//   ....[76]....
        /*02c8*/ 	.word	0x00007b30


	//   ....[77]....
        /*02cc*/ 	.word	0x00007b80


	//   ....[78]....
        /*02d0*/ 	.word	0x00007c20


	//   ....[79]....
        /*02d4*/ 	.word	0x00007c70


	//   ....[80]....
        /*02d8*/ 	.word	0x00007d10


	//   ....[81]....
        /*02dc*/ 	.word	0x00007d60


	//   ....[82]....
        /*02e0*/ 	.word	0x00007e20


	//   ....[83]....
        /*02e4*/ 	.word	0x00007e70


	//   ....[84]....
        /*02e8*/ 	.word	0x00007ea0


	//   ....[85]....
        /*02ec*/ 	.word	0x00007f20


	//   ....[86]....
        /*02f0*/ 	.word	0x00007f50


	//   ....[87]....
        /*02f4*/ 	.word	0x00007fa0


	//----- nvinfo : EIATTR_VRC_CTA_INIT_COUNT
	.align		4
.L_1389:
        /*02f8*/ 	.byte	0x02, 0x4a
	.zero		1
	.zero		1


	//----- nvinfo : EIATTR_EXIT_INSTR_OFFSETS
	.align		4
        /*02fc*/ 	.byte	0x04, 0x1c
        /*02fe*/ 	.short	(.L_1391 - .L_1390)


	//   ....[0]....
.L_1390:
        /*0300*/ 	.word	0x00006ba0


	//   ....[1]....
        /*0304*/ 	.word	0x00007150


	//----- nvinfo : EIATTR_MAX_THREADS
	.align		4
.L_1391:
        /*0308*/ 	.byte	0x04, 0x05
        /*030a*/ 	.short	(.L_1393 - .L_1392)
.L_1392:
        /*030c*/ 	.word	0x00000080
        /*0310*/ 	.word	0x00000001
        /*0314*/ 	.word	0x00000001


	//----- nvinfo : EIATTR_CRS_STACK_SIZE
	.align		4
.L_1393:
        /*0318*/ 	.byte	0x04, 0x1e
        /*031a*/ 	.short	(.L_1395 - .L_1394)
.L_1394:
        /*031c*/ 	.word	0x00000000


	//----- nvinfo : EIATTR_CBANK_PARAM_SIZE
	.align		4
.L_1395:
        /*0320*/ 	.byte	0x03, 0x19
        /*0322*/ 	.short	0x01f0


	//----- nvinfo : EIATTR_PARAM_CBANK
	.align		4
        /*0324*/ 	.byte	0x04, 0x0a
        /*0326*/ 	.short	(.L_1397 - .L_1396)
	.align		4
.L_1396:
        /*0328*/ 	.word	index@(.nv.constant0._Z25selective_scan_bwd_kernelI32Selective_Scan_bwd_kernel_traitsILi128ELi16ELb1ELb0ELb0ELb1ELb0EN3c104HalfEfEEv12SSMParamsBwd)
        /*032c*/ 	.short	0x0380
        /*032e*/ 	.short	0x01f0


	//----- nvinfo : EIATTR_SW_WAR
	.align		4
.L_1397:
        /*0330*/ 	.byte	0x04, 0x36
        /*0332*/ 	.short	(.L_1399 - .L_1398)
.L_1398:
        /*0334*/ 	.word	0x00000008
.L_1399:


//--------------------- .nv.info._Z25selective_scan_bwd_kernelI32Selective_Scan_bwd_kernel_traitsILi128ELi16ELb1ELb0ELb0ELb1ELb1EN3c104HalfEfEEv12SSMParamsBwd --------------------------
	.section	.nv.info._Z25selective_scan_bwd_kernelI32Selective_Scan_bwd_kernel_traitsILi128ELi16ELb1ELb0ELb0ELb1ELb1EN3c104HalfEfEEv12SSMParamsBwd,"",@"SHT_CUDA_INFO"
	.sectionflags	@""
	.align	4


	//----- nvinfo : EIATTR_CUDA_API_VERSION
	.align		4
        /*0000*/ 	.byte	0x04, 0x37
        /*0002*/ 	.short	(.L_1401 - .L_1400)
.L_1400:
        /*0004*/ 	.word	0x00000082


	//----- nvinfo : EIATTR_KPARAM_INFO
	.align		4
.L_1401:
        /*0008*/ 	.byte	0x04, 0x17
        /*000a*/ 	.short	(.L_1403 - .L_1402)
.L_1402:
        /*000c*/ 	.word	0x00000000
        /*0010*/ 	.short	0x0000
        /*0012*/ 	.short	0x0000
        /*0014*/ 	.byte	0x00, 0xf0, 0xc1, 0x07


	//----- nvinfo : EIATTR_SPARSE_MMA_MASK
	.align		4
.L_1403:
        /*0018*/ 	.byte	0x03, 0x50
        /*001a*/ 	.short	0x0000


	//----- nvinfo : EIATTR_MAXREG_COUNT
	.align		4
        /*001c*/ 	.byte	0x03, 0x1b
        /*001e*/ 	.short	0x00a8


	//----- nvinfo : EIATTR_NUM_BARRIERS
	.align		4
        /*0020*/ 	.byte	0x02, 0x4c
        /*0022*/ 	.byte	0x01
	.zero		1


	//----- nvinfo : EIATTR_MERCURY_ISA_VERSION
	.align		4
        /*0024*/ 	.byte	0x03, 0x5f
        /*0026*/ 	.short	0x0101


	//----- nvinfo : EIATTR_INT_WARP_WIDE_INSTR_OFFSETS
	.align		4
        /*0028*/ 	.byte	0x04, 0x31
        /*002a*/ 	.short	(.L_1405 - .L_1404)


	//   ....[0]....
.L_1404:
        /*002c*/ 	.word	0x00004d10


	//----- nvinfo : EIATTR_COOP_GROUP_MASK_REGIDS
	.align		4
.L_1405:
        /*0030*/ 	.byte	0x04, 0x29
        /*0032*/ 	.short	(.L_1407 - .L_1406)


	//   ....[0]....
.L_1406:
        /*0034*/ 	.word	0xffffffff


	//   ....[1]....
        /*0038*/ 	.word	0xffffffff


	//   ....[2]....
        /*003c*/ 	.word	0xffffffff


	//   ....[3]....
        /*0040*/ 	.word	0xffffffff


	//   ....[4]....
        /*0044*/ 	.word	0xffffffff


	//   ....[5]....
        /*0048*/ 	.word	0xffffffff


	//   ....[6]....
        /*004c*/ 	.word	0xffffffff


	//   ....[7]....
        /*0050*/ 	.word	0xffffffff


	//   ....[8]....
        /*0054*/ 	.word	0xffffffff


	//   ....[9]....
        /*0058*/ 	.word	0xffffffff


	//   ....[10]....
        /*005c*/ 	.word	0xffffffff


	//   ....[11]....
        /*0060*/ 	.word	0xffffffff


	//   ....[12]....
        /*0064*/ 	.word	0xffffffff


	//   ....[13]....
        /*0068*/ 	.word	0xffffffff


	//   ....[14]....
        /*006c*/ 	.word	0xffffffff


	//   ....[15]....
        /*0070*/ 	.word	0xffffffff


	//   ....[16]....
        /*0074*/ 	.word	0xffffffff


	//   ....[17]....
        /*0078*/ 	.word	0xffffffff


	//   ....[18]....
        /*007c*/ 	.word	0xffffffff


	//   ....[19]....
        /*0080*/ 	.word	0xffffffff


	//   ....[20]....
        /*0084*/ 	.word	0xffffffff


	//   ....[21]....
        /*0088*/ 	.word	0xffffffff


	//   ....[22]....
        /*008c*/ 	.word	0xffffffff


	//   ....[23]....
        /*0090*/ 	.word	0xffffffff


	//   ....[24]....
        /*0094*/ 	.word	0xffffffff


	//   ....[25]....
        /*0098*/ 	.word	0xffffffff


	//   ....[26]....
        /*009c*/ 	.word	0xffffffff


	//   ....[27]....
        /*00a0*/ 	.word	0xffffffff


	//   ....[28]....
        /*00a4*/ 	.word	0xffffffff


	//   ....[29]....
        /*00a8*/ 	.word	0xffffffff


	//   ....[30]....
        /*00ac*/ 	.word	0xffffffff


	//   ....[31]....
        /*00b0*/ 	.word	0xffffffff


	//   ....[32]....
        /*00b4*/ 	.word	0xffffffff


	//   ....[33]....
        /*00b8*/ 	.word	0xffffffff


	//   ....[34]....
        /*00bc*/ 	.word	0xffffffff


	//   ....[35]....
        /*00c0*/ 	.word	0xffffffff


	//   ....[36]....
        /*00c4*/ 	.word	0xffffffff


	//   ....[37]....
        /*00c8*/ 	.word	0xffffffff


	//   ....[38]....
        /*00cc*/ 	.word	0xffffffff


	//   ....[39]....
        /*00d0*/ 	.word	0xffffffff


	//   ....[40]....
        /*00d4*/ 	.word	0xffffffff


	//   ....[41]....
        /*00d8*/ 	.word	0xffffffff


	//   ....[42]....
        /*00dc*/ 	.word	0xffffffff


	//   ....[43]....
        /*00e0*/ 	.word	0xffffffff


	//   ....[44]....
        /*00e4*/ 	.word	0xffffffff


	//   ....[45]....
        /*00e8*/ 	.word	0xffffffff


	//   ....[46]....
        /*00ec*/ 	.word	0xffffffff


	//   ....[47]....
        /*00f0*/ 	.word	0xffffffff


	//   ....[48]....
        /*00f4*/ 	.word	0xffffffff


	//   ....[49]....
        /*00f8*/ 	.word	0xffffffff


	//   ....[50]....
        /*00fc*/ 	.word	0xffffffff


	//   ....[51]....
        /*0100*/ 	.word	0xffffffff


	//   ....[52]....
        /*0104*/ 	.word	0xffffffff


	//   ....[53]....
        /*0108*/ 	.word	0xffffffff


	//   ....[54]....
        /*010c*/ 	.word	0xffffffff


	//   ....[55]....
        /*0110*/ 	.word	0xffffffff


	//   ....[56]....
        /*0114*/ 	.word	0xffffffff


	//   ....[57]....
        /*0118*/ 	.word	0xffffffff


	//   ....[58]....
        /*011c*/ 	.word	0xffffffff


	//   ....[59]....
        /*0120*/ 	.word	0xffffffff


	//   ....[60]....
        /*0124*/ 	.word	0x05000097


	//   ....[61]....
        /*0128*/ 	.word	0x05000097


	//   ....[62]....
        /*012c*/ 	.word	0x05000097


	//   ....[63]....
        /*0130*/ 	.word	0x05000097


	//   ....[64]....
        /*0134*/ 	.word	0x05000097


	//   ....[65]....
        /*0138*/ 	.word	0x05000097


	//   ....[66]....
        /*013c*/ 	.word	0x05000097


	//   ....[67]....
        /*0140*/ 	.word	0x05000097


	//   ....[68]....
        /*0144*/ 	.word	0x05000097


	//   ....[69]....
        /*0148*/ 	.word	0x05000097


	//   ....[70]....
        /*014c*/ 	.word	0x05000097


	//   ....[71]....
        /*0150*/ 	.word	0x05000097


	//   ....[72]....
        /*0154*/ 	.word	0x05000097


	//   ....[73]....
        /*0158*/ 	.word	0x05000097


	//   ....[74]....
        /*015c*/ 	.word	0x05000097


	//   ....[75]....
        /*0160*/ 	.word	0x05000097


	//   ....[76]....
        /*0164*/ 	.word	0x05000097


	//   ....[77]....
        /*0168*/ 	.word	0x05000097


	//   ....[78]....
        /*016c*/ 	.word	0x05000097


	//   ....[79]....
        /*0170*/ 	.word	0x05000097


	//   ....[80]....
        /*0174*/ 	.word	0x05000097


	//   ....[81]....
        /*0178*/ 	.word	0x05000097


	//   ....[82]....
        /*017c*/ 	.word	0x05000097


	//   ....[83]....
        /*0180*/ 	.word	0x05000097


	//   ....[84]....
        /*0184*/ 	.word	0x05000097


	//   ....[85]....
        /*0188*/ 	.word	0x05000097


	//   ....[86]....
        /*018c*/ 	.word	0x05000097


	//   ....[87]....
        /*0190*/ 	.word	0x05000097


	//   ....[88]....
        /*0194*/ 	.word	0x05000097


	//   ....[89]....
        /*0198*/ 	.word	0x05000097


	//   ....[90]....
        /*019c*/ 	.word	0x05000097


	//   ....[91]....
        /*01a0*/ 	.word	0x05000097


	//----- nvinfo : EIATTR_COOP_GROUP_INSTR_OFFSETS
	.align		4
.L_1407:
        /*01a4*/ 	.byte	0x04, 0x28
        /*01a6*/ 	.short	(.L_1409 - .L_1408)


	//   ....[0]....
.L_1408:
        /*01a8*/ 	.word	0x00000650


	//   ....[1]....
        /*01ac*/ 	.word	0x00000700


	//   ....[2]....
        /*01b0*/ 	.word	0x000008d0


	//   ....[3]....
        /*01b4*/ 	.word	0x00002e10


	//   ....[4]....
        /*01b8*/ 	.word	0x000034f0


	//   ....[5]....
        /*01bc*/ 	.word	0x00003e00


	//   ....[6]....
        /*01c0*/ 	.word	0x00004170


	//   ....[7]....
        /*01c4*/ 	.word	0x00005190


	//   ....[8]....
        /*01c8*/ 	.word	0x000051a0


	//   ....[9]....
        /*01cc*/ 	.word	0x000051e0


	//   ....[10]....
        /*01d0*/ 	.word	0x000051f0


	//   ....[11]....
        /*01d4*/ 	.word	0x00005230


	//   ....[12]....
        /*01d8*/ 	.word	0x00005240


	//   ....[13]....
        /*01dc*/ 	.word	0x00005280


	//   ....[14]....
        /*01e0*/ 	.word	0x00005290


	//   ....[15]....
        /*01e4*/ 	.word	0x000052d0


	//   ....[16]....
        /*01e8*/ 	.word	0x000052e0


	//   ....[17]....
        /*01ec*/ 	.word	0x00005380


	//   ....[18]....
        /*01f0*/ 	.word	0x00005390


	//   ....[19]....
        /*01f4*/ 	.word	0x000053a0


	//   ....[20]....
        /*01f8*/ 	.word	0x000053b0


	//   ....[21]....
        /*01fc*/ 	.word	0x00005910


	//   ....[22]....
        /*0200*/ 	.word	0x00005940


	//   ....[23]....
        /*0204*/ 	.word	0x00005960


	//   ....[24]....
        /*0208*/ 	.word	0x00005970


	//   ....[25]....
        /*020c*/ 	.word	0x000059c0


	//   ....[26]....
        /*0210*/ 	.word	0x000059e0


	//   ....[27]....
        /*0214*/ 	.word	0x00005a30


	//   ....[28]....
        /*0218*/ 	.word	0x00005a50


	//   ....[29]....
        /*021c*/ 	.word	0x00005aa0


	//   ....[30]....
        /*0220*/ 	.word	0x00005ab0


	//   ....[31]....
        /*0224*/ 	.word	0x00005b00


	//   ....[32]....
        /*0228*/ 	.word	0x00005b10


	//   ....[33]....
        /*022c*/ 	.word	0x00005b60


	//   ....[34]....
        /*0230*/ 	.word	0x00005b70


	//   ....[35]....
        /*0234*/ 	.word	0x00005b80


	//   ....[36]....
        /*0238*/ 	.word	0x00005b90


	//   ....[37]....
        /*023c*/ 	.word	0x00006290


	//   ....[38]....
        /*0240*/ 	.word	0x000063f0


	//   ....[39]....
        /*0244*/ 	.word	0x000064d0


	//   ....[40]....
        /*0248*/ 	.word	0x000065c0


	//   ....[41]....
        /*024c*/ 	.word	0x00006680


	//   ....[42]....
        /*0250*/ 	.word	0x000066b0


	//   ....[43]....
        /*0254*/ 	.word	0x000066e0


	//   ....[44]....
        /*0258*/ 	.word	0x00006710


	//   ....[45]....
        /*025c*/ 	.word	0x00006760


	//   ....[46]....
        /*0260*/ 	.word	0x000067c0


	//   ....[47]....
        /*0264*/ 	.word	0x00006d60


	//   ....[48]....
        /*0268*/ 	.word	0x00007520


	//   ....[49]....
        /*026c*/ 	.word	0x00007930


	//   ....[50]....
        /*0270*/ 	.word	0x00007a40


	//   ....[51]....
        /*0274*/ 	.word	0x00007a90


	//   ....[52]....
        /*0278*/ 	.word	0x00007af0


	//   ....[53]....
        /*027c*/ 	.word	0x00007b40


	//   ....[54]....
        /*0280*/ 	.word	0x00007b60


	//   ....[55]....
        /*0284*/ 	.word	0x00007d00


	//   ....[56]....
        /*0288*/ 	.word	0x00007d40


	//   ....[57]....
        /*028c*/ 	.word	0x00007da0


	//   ....[58]....
        /*0290*/ 	.word	0x00007df0


	//   ....[59]....
        /*0294*/ 	.word	0x00007e10


	//   ....[60]....
        /*0298*/ 	.word	0x00008560


	//   ....[61]....
        /*029c*/ 	.word	0x000085b0


	//   ....[62]....
        /*02a0*/ 	.word	0x00008630


	//   ....[63]....
        /*02a4*/ 	.word	0x00008680


	//   ....[64]....
        /*02a8*/ 	.word	0x00008700


	//   ....[65]....
        /*02ac*/ 	.word	0x00008750


	//   ....[66]....
        /*02b0*/ 	.word	0x000087d0


	//   ....[67]....
        /*02b4*/ 	.word	0x00008820


	//   ....[68]....
        /*02b8*/ 	.word	0x000088a0


	//   ....[69]....
        /*02bc*/ 	.word	0x000088f0


	//   ....[70]....
        /*02c0*/ 	.word	0x00008980


	//   ....[71]....
        /*02c4*/ 	.word	0x00008a20


	//   ....[72]....
        /*02c8*/ 	.word	0x00008ac0


	//   ....[73]....
        /*02cc*/ 	.word	0x00008b70


	//   ....[74]....
        /*02d0*/ 	.word	0x00008bc0


	//   ....[75]....
        /*02d4*/ 	.word	0x00008c10


	//   ....[76]....
        /*02d8*/ 	.word	0x00008cc0


	//   ....[77]....
        /*02dc*/ 	.word	0x00008d20


	//   ....[78]....
        /*02e0*/ 	.word	0x00008dc0


	//   ....[79]....
        /*02e4*/ 	.word	0x00008e10


	//   ....[80]....
        /*02e8*/ 	.word	0x00008eb0


	//   ....[81]....
        /*02ec*/ 	.word	0x00008f00


	//   ....[82]....
        /*02f0*/ 	.word	0x00008f90


	//   ....[83]....
        /*02f4*/ 	.word	0x00008fe0


	//   ....[84]....
        /*02f8*/ 	.word	0x00009070


	//   ....[85]....
        /*02fc*/ 	.word	0x000090c0


	//   ....[86]....
        /*0300*/ 	.word	0x00009180


	//   ....[87]....
        /*0304*/ 	.word	0x000091d0


	//   ....[88]....
        /*0308*/ 	.word	0x00009200


	//   ....[89]....
        /*030c*/ 	.word	0x00009280


	//   ....[90]....
        /*0310*/ 	.word	0x000092d0


	//   ....[91]....
        /*0314*/ 	.word	0x00009320


	//----- nvinfo : EIATTR_VRC_CTA_INIT_COUNT
	.align		4
.L_1409:
        /*0318*/ 	.byte	0x02, 0x4a
	.zero		1
	.zero		1


	//----- nvinfo : EIATTR_EXIT_INSTR_OFFSETS
	.align		4
        /*031c*/ 	.byte	0x04, 0x1c
        /*031e*/ 	.short	(.L_1411 - .L_1410)


	//   ....[0]....
.L_1410:
        /*0320*/ 	.word	0x00007f50


	//   ....[1]....
        /*0324*/ 	.word	0x00008500


	//----- nvinfo : EIATTR_MAX_THREADS
	.align		4
.L_1411:
        /*0328*/ 	.byte	0x04, 0x05
        /*032a*/ 	.short	(.L_1413 - .L_1412)
.L_1412:
        /*032c*/ 	.word	0x00000080
        /*0330*/ 	.word	0x00000001
        /*0334*/ 	.word	0x00000001


	//----- nvinfo : EIATTR_CRS_STACK_SIZE
	.align		4
.L_1413:
        /*0338*/ 	.byte	0x04, 0x1e
        /*033a*/ 	.short	(.L_1415 - .L_1414)
.L_1414:
        /*033c*/ 	.word	0x00000000


	//----- nvinfo : EIATTR_CBANK_PARAM_SIZE
	.align		4
.L_1415:
        /*0340*/ 	.byte	0x03, 0x19
        /*0342*/ 	.short	0x01f0


	//----- nvinfo : EIATTR_PARAM_CBANK
	.align		4
        /*0344*/ 	.byte	0x04, 0x0a
        /*0346*/ 	.short	(.L_1417 - .L_1416)
	.align		4
.L_1416:
        /*0348*/ 	.word	index@(.nv.constant0._Z25selective_scan_bwd_kernelI32Selective_Scan_bwd_kernel_traitsILi128ELi16ELb1ELb0ELb0ELb1ELb1EN3c104HalfEfEEv12SSMParamsBwd)
        /*034c*/ 	.short	0x0380
        /*034e*/ 	.short	0x01f0


	//----- nvinfo : EIATTR_SW_WAR
	.align		4
.L_1417:
        /*0350*/ 	.byte	0x04, 0x36
        /*0352*/ 	.short	(.L_1419 - .L_1418)
.L_1418:
        /*0354*/ 	.word	0x00000008
.L_1419:


//--------------------- .nv.info._Z25selective_scan_bwd_kernelI32Selective_Scan_bwd_kernel_traitsILi128ELi16ELb1ELb0ELb1ELb0ELb0EN3c104HalfEfEEv12SSMParamsBwd --------------------------
	.section	.nv.info._Z25selective_scan_bwd_kernelI32Selective_Scan_bwd_kernel_traitsILi128ELi16ELb1ELb0ELb1ELb0ELb0EN3c104HalfEfEEv12SSMParamsBwd,"",@"SHT_CUDA_INFO"
	.sectionflags	@""
	.align	4


	//----- nvinfo : EIATTR_CUDA_API_VERSION
	.align		4
        /*0000*/ 	.byte	0x04, 0x37
        /*0002*/ 	.short	(.L_1421 - .L_1420)
.L_1420:
        /*0004*/ 	.word	0x00000082


	//----- nvinfo : EIATTR_KPARAM_INFO
	.align		4
.L_1421:
        /*0008*/ 	.byte	0x04, 0x17
        /*000a*/ 	.short	(.L_1423 - .L_1422)
.L_1422:
        /*000c*/ 	.word	0x00000000
        /*0010*/ 	.short	0x0000
        /*0012*/ 	.short	0x0000
        /*0014*/ 	.byte	0x00, 0xf0, 0xc1, 0x07


	//----- nvinfo : EIATTR_SPARSE_MMA_MASK
	.align		4
.L_1423:
        /*0018*/ 	.byte	0x03, 0x50
        /*001a*/ 	.short	0x0000


	//----- nvinfo : EIATTR_MAXREG_COUNT
	.align		4
        /*001c*/ 	.byte	0x03, 0x1b
        /*001e*/ 	.short	0x00a8


	//----- nvinfo : EIATTR_NUM_BARRIERS
	.align		4
        /*0020*/ 	.byte	0x02, 0x4c
        /*0022*/ 	.byte	0x01
	.zero		1


	//----- nvinfo : EIATTR_ANNOTATIONS
	.align		4
        /*0024*/ 	.byte	0x04, 0x55
        /*0026*/ 	.short	(.L_1425 - .L_1424)


	//   ....[0]....
.L_1424:
        /* <DEDUP_REMOVED lines=8> */


	//----- nvinfo : EIATTR_MERCURY_ISA_VERSION
	.align		4
.L_1425:
        /*0098*/ 	.byte	0x03, 0x5f
        /*009a*/ 	.short	0x0101


	//----- nvinfo : EIATTR_INT_WARP_WIDE_INSTR_OFFSETS
	.align		4
        /*009c*/ 	.byte	0x04, 0x31
        /*009e*/ 	.short	(.L_1427 - .L_1426)


	//   ....[0]....
.L_1426:
        /*00a0*/ 	.word	0x00002790


	//   ....[1]....
        /*00a4*/ 	.word	0x00002f40


	//----- nvinfo : EIATTR_COOP_GROUP_MASK_REGIDS
	.align		4
.L_1427:
        /*00a8*/ 	.byte	0x04, 0x29
        /*00aa*/ 	.short	(.L_1429 - .L_1428)


	//   ....[0]....
.L_1428:
        /*00ac*/ 	.word	0xffffffff


	//   ....[1]....
        /*00b0*/ 	.word	0xffffffff


	//   ....[2]....
        /*00b4*/ 	.word	0xffffffff


	//   ....[3]....
        /*00b8*/ 	.word	0xffffffff


	//   ....[4]....
        /*00bc*/ 	.word	0xffffffff


	//   ....[5]....
        /*00c0*/ 	.word	0xffffffff


	//   ....[6]....
        /*00c4*/ 	.word	0xffffffff


	//   ....[7]....
        /*00c8*/ 	.word	0xffffffff


	//   ....[8]....
        /*00cc*/ 	.word	0xffffffff


	//   ....[9]....
        /*00d0*/ 	.word	0xffffffff


	//   ....[10]....
        /*00d4*/ 	.word	0xffffffff


	//   ....[11]....
        /*00d8*/ 	.word	0xffffffff


	//   ....[12]....
        /*00dc*/ 	.word	0xffffffff


	//   ....[13]....
        /*00e0*/ 	.word	0xffffffff


	//   ....[14]....
        /*00e4*/ 	.word	0xffffffff


	//   ....[15]....
        /*00e8*/ 	.word	0xffffffff


	//   ....[16]....
        /*00ec*/ 	.word	0xffffffff


	//   ....[17]....
        /*00f0*/ 	.word	0xffffffff


	//   ....[18]....
        /*00f4*/ 	.word	0xffffffff


	//   ....[19]....
        /*00f8*/ 	.word	0xffffffff


	//   ....[20]....
        /*00fc*/ 	.word	0xffffffff


	//   ....[21]....
        /*0100*/ 	.word	0xffffffff


	//   ....[22]....
        /*0104*/ 	.word	0xffffffff


	//   ....[23]....
        /*0108*/ 	.word	0xffffffff


	//   ....[24]....
        /*010c*/ 	.word	0xffffffff


	//   ....[25]....
        /*0110*/ 	.word	0xffffffff


	//   ....[26]....
        /*0114*/ 	.word	0xffffffff


	//   ....[27]....
        /*0118*/ 	.word	0xffffffff


	//   ....[28]....
        /*011c*/ 	.word	0xffffffff


	//   ....[29]....
        /*0120*/ 	.word	0xffffffff


	//   ....[30]....
        /*0124*/ 	.word	0xffffffff


	//   ....[31]....
        /*0128*/ 	.word	0xffffffff


	//   ....[32]....
        /*012c*/ 	.word	0xffffffff


	//   ....[33]....
        /*0130*/ 	.word	0xffffffff


	//   ....[34]....
        /*0134*/ 	.word	0xffffffff


	//   ....[35]....
        /*0138*/ 	.word	0xffffffff


	//   ....[36]....
        /*013c*/ 	.word	0xffffffff


	//   ....[37]....
        /*0140*/ 	.word	0xffffffff


	//   ....[38]....
        /*0144*/ 	.word	0xffffffff


	//   ....[39]....
        /*0148*/ 	.word	0xffffffff


	//   ....[40]....
        /*014c*/ 	.word	0xffffffff


	//   ....[41]....
        /*0150*/ 	.word	0xffffffff


	//   ....[42]....
        /*0154*/ 	.word	0xffffffff


	//   ....[43]....
        /*0158*/ 	.word	0xffffffff


	//   ....[44]....
        /*015c*/ 	.word	0xffffffff


	//   ....[45]....
        /*0160*/ 	.word	0xffffffff


	//   ....[46]....
        /*0164*/ 	.word	0xffffffff


	//   ....[47]....
        /*0168*/ 	.word	0xffffffff


	//   ....[48]....
        /*016c*/ 	.word	0xffffffff


	//   ....[49]....
        /*0170*/ 	.word	0xffffffff


	//   ....[50]....
        /*0174*/ 	.word	0xffffffff


	//   ....[51]....
        /*0178*/ 	.word	0xffffffff


	//   ....[52]....
        /*017c*/ 	.word	0xffffffff


	//   ....[53]....
        /*0180*/ 	.word	0xffffffff


	//   ....[54]....
        /*0184*/ 	.word	0xffffffff


	//   ....[55]....
        /*0188*/ 	.word	0xffffffff


	//   ....[56]....
        /*018c*/ 	.word	0x05000098


	//   ....[57]....
        /*0190*/ 	.word	0x05000098


	//   ....[58]....
        /*0194*/ 	.word	0x05000098


	//   ....[59]....
        /*0198*/ 	.word	0x05000098


	//   ....[60]....
        /*019c*/ 	.word	0x05000098


	//   ....[61]....
        /*01a0*/ 	.word	0x05000098


	//   ....[62]....
        /*01a4*/ 	.word	0x05000098


	//   ....[63]....
        /*01a8*/ 	.word	0x05000098


	//   ....[64]....
        /*01ac*/ 	.word	0x05000098


	//   ....[65]....
        /*01b0*/ 	.word	0x05000098


	//   ....[66]....
        /*01b4*/ 	.word	0x05000098


	//   ....[67]....
        /*01b8*/ 	.word	0x05000098


	//   ....[68]....
        /*01bc*/ 	.word	0x05000098


	//   ....[69]....
        /*01c0*/ 	.word	0x05000098


	//   ....[70]....
        /*01c4*/ 	.word	0x05000098


	//   ....[71]....
        /*01c8*/ 	.word	0x05000098


	//   ....[72]....
        /*01cc*/ 	.word	0x05000098


	//   ....[73]....
        /*01d0*/ 	.word	0x05000098


	//   ....[74]....
        /*01d4*/ 	.word	0x05000098


	//   ....[75]....
        /*01d8*/ 	.word	0x05000098


	//   ....[76]....
        /*01dc*/ 	.word	0x05000098


	//   ....[77]....
        /*01e0*/ 	.word	0x05000098


	//   ....[78]....
        /*01e4*/ 	.word	0x05000098


	//   ....[79]....
        /*01e8*/ 	.word	0x05000098


	//   ....[80]....
        /*01ec*/ 	.word	0x05000098


	//   ....[81]....
        /*01f0*/ 	.word	0x05000098


	//   ....[82]....
        /*01f4*/ 	.word	0x05000098


	//   ....[83]....
        /*01f8*/ 	.word	0x05000098


	//   ....[84]....
        /*01fc*/ 	.word	0x05000098


	//   ....[85]....
        /*0200*/ 	.word	0x05000098


	//   ....[86]....
        /*0204*/ 	.word	0x05000098


	//   ....[87]....
        /*0208*/ 	.word	0x05000098


	//----- nvinfo : EIATTR_COOP_GROUP_INSTR_OFFSETS
	.align		4
.L_1429:
        /*020c*/ 	.byte	0x04, 0x28
        /*020e*/ 	.short	(.L_1431 - .L_1430)


	//   ....[0]....
.L_1430:
        /*0210*/ 	.word	0x00000990


	//   ....[1]....
        /*0214*/ 	.word	0x00000a30


	//   ....[2]....
        /*0218*/ 	.word	0x00000c20


	//   ....[3]....
        /*021c*/ 	.word	0x000016c0


	//   ....[4]....
        /*0220*/ 	.word	0x00002010


	//   ....[5]....
        /*0224*/ 	.word	0x00002020


	//   ....[6]....
        /*0228*/ 	.word	0x00002060


	//   ....[7]....
        /*022c*/ 	.word	0x00002070


	//   ....[8]....
        /*0230*/ 	.word	0x000020b0


	//   ....[9]....
        /*0234*/ 	.word	0x000020c0


	//   ....[10]....
        /*0238*/ 	.word	0x00002100


	//   ....[11]....
        /*023c*/ 	.word	0x00002110


	//   ....[12]....
        /*0240*/ 	.word	0x00002150


	//   ....[13]....
        /*0244*/ 	.word	0x00002160


	//   ....[14]....
        /*0248*/ 	.word	0x00002210


	//   ....[15]....
        /*024c*/ 	.word	0x00002220


	//   ....[16]....
        /*0250*/ 	.word	0x00002230


	//   ....[17]....
        /*0254*/ 	.word	0x00002240


	//   ....[18]....
        /*0258*/ 	.word	0x000029e0


	//   ....[19]....
        /*025c*/ 	.word	0x00002a10


	//   ....[20]....
        /*0260*/ 	.word	0x00002a90


	//   ....[21]....
        /*0264*/ 	.word	0x00002aa0


	//   ....[22]....
        /*0268*/ 	.word	0x00002af0


	//   ....[23]....
        /*026c*/ 	.word	0x00002b00


	//   ....[24]....
        /*0270*/ 	.word	0x00002b50


	//   ....[25]....
        /*0274*/ 	.word	0x00002b60


	//   ....[26]....
        /*0278*/ 	.word	0x00002bb0


	//   ....[27]....
        /*027c*/ 	.word	0x00002bc0


	//   ....[28]....
        /*0280*/ 	.word	0x00002c10


	//   ....[29]....
        /*0284*/ 	.word	0x00002c20


	//   ....[30]....
        /*0288*/ 	.word	0x00002c30


	//   ....[31]....
        /*028c*/ 	.word	0x00002c40


	//   ....[32]....
        /*0290*/ 	.word	0x00002c70


	//   ....[33]....
        /*0294*/ 	.word	0x00002c80


	//   ....[34]....
        /*0298*/ 	.word	0x000043b0


	//   ....[35]....
        /*029c*/ 	.word	0x000043f0


	//   ....[36]....
        /*02a0*/ 	.word	0x00004690


	//   ....[37]....
        /*02a4*/ 	.word	0x000046d0


	//   ....[38]....
        /*02a8*/ 	.word	0x00004760


	//   ....[39]....
        /*02ac*/ 	.word	0x00004780


	//   ....[40]....
        /*02b0*/ 	.word	0x000047b0


	//   ....[41]....
        /*02b4*/ 	.word	0x000047d0


	//   ....[42]....
        /*02b8*/ 	.word	0x00004800


	//   ....[43]....
        /*02bc*/ 	.word	0x00004820


	//   ....[44]....
        /*02c0*/ 	.word	0x00004e30


	//   ....[45]....
        /*02c4*/ 	.word	0x00005000


	//   ....[46]....
        /*02c8*/ 	.word	0x00005100


	//   ....[47]....
        /*02cc*/ 	.word	0x00005130


	//   ....[48]....
        /*02d0*/ 	.word	0x00005160


	//   ....[49]....
        /*02d4*/ 	.word	0x000051c0


	//   ....[50]....
        /*02d8*/ 	.word	0x00005200


	//   ....[51]....
        /*02dc*/ 	.word	0x00005410


	//   ....[52]....
        /*02e0*/ 	.word	0x00005430


	//   ....[53]....
        /*02e4*/ 	.word	0x00005460


	//   ....[54]....
        /*02e8*/ 	.word	0x000054a0


	//   ....[55]....
        /*02ec*/ 	.word	0x000054c0


	//   ....[56]....
        /*02f0*/ 	.word	0x00005930


	//   ....[57]....
        /*02f4*/ 	.word	0x00005980


	//   ....[58]....
        /*02f8*/ 	.word	0x00005a00


	//   ....[59]....
        /*02fc*/ 	.word	0x00005a50


	//   ....[60]....
        /*0300*/ 	.word	0x00005ad0


	//   ....[61]....
        /*0304*/ 	.word	0x00005b20


	//   ....[62]....
        /*0308*/ 	.word	0x00005ba0


	//   ....[63]....
        /*030c*/ 	.word	0x00005bf0


	//   ....[64]....
        /*0310*/ 	.word	0x00005c70


	//   ....[65]....
        /*0314*/ 	.word	0x00005cc0


	//   ....[66]....
        /*0318*/ 	.word	0x00005d50


	//   ....[67]....
        /*031c*/ 	.word	0x00005df0


	//   ....[68]....
        /*0320*/ 	.word	0x00005e90


	//   ....[69]....
        /*0324*/ 	.word	0x00005f40


	//   ....[70]....
        /*0328*/ 	.word	0x00005f90


	//   ....[71]....
        /*032c*/ 	.word	0x00005fe0


	//   ....[72]....
        /*0330*/ 	.word	0x00006090


	//   ....[73]....
        /*0334*/ 	.word	0x00006100


	//   ....[74]....
        /*0338*/ 	.word	0x000061a0


	//   ....[75]....
        /*033c*/ 	.word	0x00006200


	//   ....[76]....
        /*0340*/ 	.word	0x00006290


	//   ....[77]....
        /*0344*/ 	.word	0x000062f0


	//   ....[78]....
        /*0348*/ 	.word	0x00006380


	//   ....[79]....
        /*034c*/ 	.word	0x000063e0


	//   ....[80]....
        /*0350*/ 	.word	0x00006470


	//   ....[81]....
        /*0354*/ 	.word	0x000064d0


	//   ....[82]....
        /*0358*/ 	.word	0x00006570


	//   ....[83]....
        /*035c*/ 	.word	0x000065c0


	//   ....[84]....
        /*0360*/ 	.word	0x00006660


	//   ....[85]....
        /*0364*/ 	.word	0x000066b0


	//   ....[86]....
        /*0368*/ 	.word	0x00006710


	//   ....[87]....
        /*036c*/ 	.word	0x00006760


	//----- nvinfo : EIATTR_VRC_CTA_INIT_COUNT
	.align		4
.L_1431:
        /*0370*/ 	.byte	0x02, 0x4a
	.zero		1
	.zero		1


	//----- nvinfo : EIATTR_EXIT_INSTR_OFFSETS
	.align		4
        /*0374*/ 	.byte	0x04, 0x1c
        /*0376*/ 	.short	(.L_1433 - .L_1432)


	//   ....[0]....
.L_1432:
        /*0378*/ 	.word	0x00005600


	//   ....[1]....
        /*037c*/ 	.word	0x000058d0


	//----- nvinfo : EIATTR_MAX_THREADS
	.align		4
.L_1433:
        /*0380*/ 	.byte	0x04, 0x05
        /*0382*/ 	.short	(.L_1435 - .L_1434)
.L_1434:
        /*0384*/ 	.word	0x00000080
        /*0388*/ 	.word	0x00000001
        /*038c*/ 	.word	0x00000001


	//----- nvinfo : EIATTR_CRS_STACK_SIZE
	.align		4
.L_1435:
        /*0390*/ 	.byte	0x04, 0x1e
        /*0392*/ 	.short	(.L_1437 - .L_1436)
.L_1436:
        /*0394*/ 	.word	0x00000000


	//----- nvinfo : EIATTR_CBANK_PARAM_SIZE
	.align		4
.L_1437:
        /*0398*/ 	.byte	0x03, 0x19
        /*039a*/ 	.short	0x01f0


	//----- nvinfo : EIATTR_PARAM_CBANK
	.align		4
        /*039c*/ 	.byte	0x04, 0x0a
        /*039e*/ 	.short	(.L_1439 - .L_1438)
	.align		4
.L_1438:
        /*03a0*/ 	.word	index@(.nv.constant0._Z25selective_scan_bwd_kernelI32Selective_Scan_bwd_kernel_traitsILi128ELi16ELb1ELb0ELb1ELb0ELb0EN3c104HalfEfEEv12SSMParamsBwd)
        /*03a4*/ 	.short	0x0380
        /*03a6*/ 	.short	0x01f0


	//----- nvinfo : EIATTR_SW_WAR
	.align		4
.L_1439:
        /*03a8*/ 	.byte	0x04, 0x36
        /*03aa*/ 	.short	(.L_1441 - .L_1440)
.L_1440:
        /*03ac*/ 	.word	0x00000008
.L_1441:


//--------------------- .nv.info._Z25selective_scan_bwd_kernelI32Selective_Scan_bwd_kernel_traitsILi128ELi16ELb1ELb0ELb1ELb0ELb1EN3c104HalfEfEEv12SSMParamsBwd --------------------------
	.section	.nv.info._Z25selective_scan_bwd_kernelI32Selective_Scan_bwd_kernel_traitsILi128ELi16ELb1ELb0ELb1ELb0ELb1EN3c104HalfEfEEv12SSMParamsBwd,"",@"SHT_CUDA_INFO"
	.sectionflags	@""
	.align	4


	//----- nvinfo : EIATTR_CUDA_API_VERSION
	.align		4
        /*0000*/ 	.byte	0x04, 0x37
        /*0002*/ 	.short	(.L_1443 - .L_1442)
.L_1442:
        /*0004*/ 	.word	0x00000082


	//----- nvinfo : EIATTR_KPARAM_INFO
	.align		4
.L_1443:
        /*0008*/ 	.byte	0x04, 0x17
        /*000a*/ 	.short	(.L_1445 - .L_1444)
.L_1444:
        /*000c*/ 	.word	0x00000000
        /*0010*/ 	.short	0x0000
        /*0012*/ 	.short	0x0000
        /*0014*/ 	.byte	0x00, 0xf0, 0xc1, 0x07


	//----- nvinfo : EIATTR_SPARSE_MMA_MASK
	.align		4
.L_1445:
        /*0018*/ 	.byte	0x03, 0x50
        /*001a*/ 	.short	0x0000


	//----- nvinfo : EIATTR_MAXREG_COUNT
	.align		4
        /*001c*/ 	.byte	0x03, 0x1b
        /*001e*/ 	.short	0x00a8


	//----- nvinfo : EIATTR_NUM_BARRIERS
	.align		4
        /*0020*/ 	.byte	0x02, 0x4c
        /*0022*/ 	.byte	0x01
	.zero		1


	//----- nvinfo : EIATTR_ANNOTATIONS
	.align		4
        /*0024*/ 	.byte	0x04, 0x55
        /*0026*/ 	.short	(.L_1447 - .L_1446)


	//   ....[0]....
.L_1446:
        /* <DEDUP_REMOVED lines=8> */


	//----- nvinfo : EIATTR_MERCURY_ISA_VERSION
	.align		4
.L_1447:
        /*0098*/ 	.byte	0x03, 0x5f
        /*009a*/ 	.short	0x0101


	//----- nvinfo : EIATTR_INT_WARP_WIDE_INSTR_OFFSETS
	.align		4
        /*009c*/ 	.byte	0x04, 0x31
        /*009e*/ 	.short	(.L_1449 - .L_1448)


	//   ....[0]....
.L_1448:
        /*00a0*/ 	.word	0x00003bf0


	//   ....[1]....
        /*00a4*/ 	.word	0x000042f0


	//----- nvinfo : EIATTR_COOP_GROUP_MASK_REGIDS
	.align		4
.L_1449:
        /*00a8*/ 	.byte	0x04, 0x29
        /*00aa*/ 	.short	(.L_1451 - .L_1450)


	//   ....[0]....
.L_1450:
        /*00ac*/ 	.word	0xffffffff


	//   ....[1]....
        /*00b0*/ 	.word	0xffffffff


	//   ....[2]....
        /*00b4*/ 	.word	0xffffffff


	//   ....[3]....
        /*00b8*/ 	.word	0xffffffff


	//   ....[4]....
        /*00bc*/ 	.word	0xffffffff


	//   ....[5]....
        /*00c0*/ 	.word	0xffffffff


	//   ....[6]....
        /*00c4*/ 	.word	0xffffffff


	//   ....[7]....
        /*00c8*/ 	.word	0xffffffff


	//   ....[8]....
        /*00cc*/ 	.word	0xffffffff


	//   ....[9]....
        /*00d0*/ 	.word	0xffffffff


	//   ....[10]....
        /*00d4*/ 	.word	0xffffffff


	//   ....[11]....
        /*00d8*/ 	.word	0xffffffff


	//   ....[12]....
        /*00dc*/ 	.word	0xffffffff


	//   ....[13]....
        /*00e0*/ 	.word	0xffffffff


	//   ....[14]....
        /*00e4*/ 	.word	0xffffffff


	//   ....[15]....
        /*00e8*/ 	.word	0xffffffff


	//   ....[16]....
        /*00ec*/ 	.word	0xffffffff


	//   ....[17]....
        /*00f0*/ 	.word	0xffffffff


	//   ....[18]....
        /*00f4*/ 	.word	0xffffffff


	//   ....[19]....
        /*00f8*/ 	.word	0xffffffff


	//   ....[20]....
        /*00fc*/ 	.word	0xffffffff


	//   ....[21]....
        /*0100*/ 	.word	0xffffffff


	//   ....[22]....
        /*0104*/ 	.word	0xffffffff


	//   ....[23]....
        /*0108*/ 	.word	0xffffffff


	//   ....[24]....
        /*010c*/ 	.word	0xffffffff


	//   ....[25]....
        /*0110*/ 	.word	0xffffffff


	//   ....[26]....
        /*0114*/ 	.word	0xffffffff


	//   ....[27]....
        /*0118*/ 	.word	0xffffffff


	//   ....[28]....
        /*011c*/ 	.word	0xffffffff


	//   ....[29]....
        /*0120*/ 	.word	0xffffffff


	//   ....[30]....
        /*0124*/ 	.word	0xffffffff


	//   ....[31]....
        /*0128*/ 	.word	0xffffffff


	//   ....[32]....
        /*012c*/ 	.word	0xffffffff


	//   ....[33]....
        /*0130*/ 	.word	0xffffffff


	//   ....[34]....
        /*0134*/ 	.word	0xffffffff


	//   ....[35]....
        /*0138*/ 	.word	0xffffffff


	//   ....[36]....
        /*013c*/ 	.word	0xffffffff


	//   ....[37]....
        /*0140*/ 	.word	0xffffffff


	//   ....[38]....
        /*0144*/ 	.word	0xffffffff


	//   ....[39]....
        /*0148*/ 	.word	0xffffffff


	//   ....[40]....
        /*014c*/ 	.word	0xffffffff


	//   ....[41]....
        /*0150*/ 	.word	0xffffffff


	//   ....[42]....
        /*0154*/ 	.word	0xffffffff


	//   ....[43]....
        /*0158*/ 	.word	0xffffffff


	//   ....[44]....
        /*015c*/ 	.word	0xffffffff


	//   ....[45]....
        /*0160*/ 	.word	0xffffffff


	//   ....[46]....
        /*0164*/ 	.word	0xffffffff


	//   ....[47]....
        /*0168*/ 	.word	0xffffffff


	//   ....[48]....
        /*016c*/ 	.word	0xffffffff


	//   ....[49]....
        /*0170*/ 	.word	0xffffffff


	//   ....[50]....
        /*0174*/ 	.word	0xffffffff


	//   ....[51]....
        /*0178*/ 	.word	0xffffffff


	//   ....[52]....
        /*017c*/ 	.word	0xffffffff


	//   ....[53]....
        /*0180*/ 	.word	0xffffffff


	//   ....[54]....
        /*0184*/ 	.word	0xffffffff


	//   ....[55]....
        /*0188*/ 	.word	0xffffffff


	//   ....[56]....
        /*018c*/ 	.word	0xffffffff


	//   ....[57]....
        /*0190*/ 	.word	0xffffffff


	//   ....[58]....
        /*0194*/ 	.word	0xffffffff


	//   ....[59]....
        /*0198*/ 	.word	0xffffffff


	//   ....[60]....
        /*019c*/ 	.word	0x05000098


	//   ....[61]....
        /*01a0*/ 	.word	0x05000098


	//   ....[62]....
        /*01a4*/ 	.word	0x05000098


	//   ....[63]....
        /*01a8*/ 	.word	0x05000098


	//   ....[64]....
        /*01ac*/ 	.word	0x05000098


	//   ....[65]....
        /*01b0*/ 	.word	0x05000098


	//   ....[66]....
        /*01b4*/ 	.word	0x05000098


	//   ....[67]....
        /*01b8*/ 	.word	0x05000098


	//   ....[68]....
        /*01bc*/ 	.word	0x05000098


	//   ....[69]....
        /*01c0*/ 	.word	0x05000098


	//   ....[70]....
        /*01c4*/ 	.word	0x05000098


	//   ....[71]....
        /*01c8*/ 	.word	0x05000098


	//   ....[72]....
        /*01cc*/ 	.word	0x05000098


	//   ....[73]....
        /*01d0*/ 	.word	0x05000098


	//   ....[74]....
        /*01d4*/ 	.word	0x05000098


	//   ....[75]....
        /*01d8*/ 	.word	0x05000098


	//   ....[76]....
        /*01dc*/ 	.word	0x05000098


	//   ....[77]....
        /*01e0*/ 	.word	0x05000098


	//   ....[78]....
        /*01e4*/ 	.word	0x05000098


	//   ....[79]....
        /*01e8*/ 	.word	0x05000098


	//   ....[80]....
        /*01ec*/ 	.word	0x05000098


	//   ....[81]....
        /*01f0*/ 	.word	0x05000098


	//   ....[82]....
        /*01f4*/ 	.word	0x05000098


	//   ....[83]....
        /*01f8*/ 	.word	0x05000098


	//   ....[84]....
        /*01fc*/ 	.word	0x05000098


	//   ....[85]....
        /*0200*/ 	.word	0x05000098


	//   ....[86]....
        /*0204*/ 	.word	0x05000098


	//   ....[87]....
        /*0208*/ 	.word	0x05000098


	//   ....[88]....
        /*020c*/ 	.word	0x05000098


	//   ....[89]....
        /*0210*/ 	.word	0x05000098


	//   ....[90]....
        /*0214*/ 	.word	0x05000098


	//   ....[91]....
        /*0218*/ 	.word	0x05000098


	//----- nvinfo : EIATTR_COOP_GROUP_INSTR_OFFSETS
	.align		4
.L_1451:
        /*021c*/ 	.byte	0x04, 0x28
        /*021e*/ 	.short	(.L_1453 - .L_1452)


	//   ....[0]....
.L_1452:
        /*0220*/ 	.word	0x000009e0


	//   ....[1]....
        /*0224*/ 	.word	0x00000aa0


	//   ....[2]....
        /*0228*/ 	.word	0x00000bf0


	//   ....[3]....
        /*022c*/ 	.word	0x00000cf0


	//   ....[4]....
        /*0230*/ 	.word	0x000014f0


	//   ....[5]....
        /*0234*/ 	.word	0x00001e00


	//   ....[6]....
        /*0238*/ 	.word	0x00002120


	//   ....[7]....
        /*023c*/ 	.word	0x00002af0


	//   ....[8]....
        /*0240*/ 	.word	0x00003440


	//   ....[9]....
        /*0244*/ 	.word	0x00003450


	//   ....[10]....
        /*0248*/ 	.word	0x00003490


	//   ....[11]....
        /*024c*/ 	.word	0x000034a0


	//   ....[12]....
        /*0250*/ 	.word	0x000034e0


	//   ....[13]....
        /*0254*/ 	.word	0x000034f0


	//   ....[14]....
        /*0258*/ 	.word	0x00003530


	//   ....[15]....
        /*025c*/ 	.word	0x00003540


	//   ....[16]....
        /*0260*/ 	.word	0x00003580


	//   ....[17]....
        /*0264*/ 	.word	0x00003590


	//   ....[18]....
        /*0268*/ 	.word	0x00003640


	//   ....[19]....
        /*026c*/ 	.word	0x00003650


	//   ....[20]....
        /*0270*/ 	.word	0x00003660


	//   ....[21]....
        /*0274*/ 	.word	0x00003670


	//   ....[22]....
        /*0278*/ 	.word	0x00003e10


	//   ....[23]....
        /*027c*/ 	.word	0x00003e40


	//   ....[24]....
        /*0280*/ 	.word	0x00003ec0


	//   ....[25]....
        /*0284*/ 	.word	0x00003ed0


	//   ....[26]....
        /*0288*/ 	.word	0x00003f20


	//   ....[27]....
        /*028c*/ 	.word	0x00003f30


	//   ....[28]....
        /*0290*/ 	.word	0x00003f80


	//   ....[29]....
        /*0294*/ 	.word	0x00003f90


	//   ....[30]....
        /*0298*/ 	.word	0x00003fe0


	//   ....[31]....
        /*029c*/ 	.word	0x00003ff0


	//   ....[32]....
        /*02a0*/ 	.word	0x00004040


	//   ....[33]....
        /*02a4*/ 	.word	0x00004050


	//   ....[34]....
        /*02a8*/ 	.word	0x00004060


	//   ....[35]....
        /*02ac*/ 	.word	0x00004070


	//   ....[36]....
        /*02b0*/ 	.word	0x000040a0


	//   ....[37]....
        /*02b4*/ 	.word	0x000040b0


	//   ....[38]....
        /*02b8*/ 	.word	0x000057f0


	//   ....[39]....
        /*02bc*/ 	.word	0x00005830


	//   ....[40]....
        /*02c0*/ 	.word	0x00005ad0


	//   ....[41]....
        /*02c4*/ 	.word	0x00005b10


	//   ....[42]....
        /*02c8*/ 	.word	0x00005ba0


	//   ....[43]....
        /*02cc*/ 	.word	0x00005bc0


	//   ....[44]....
        /*02d0*/ 	.word	0x00005bf0


	//   ....[45]....
        /*02d4*/ 	.word	0x00005c10


	//   ....[46]....
        /*02d8*/ 	.word	0x00005c40


	//   ....[47]....
        /*02dc*/ 	.word	0x00005c60


	//   ....[48]....
        /*02e0*/ 	.word	0x00006200


	//   ....[49]....
        /*02e4*/ 	.word	0x00006420


	//   ....[50]....
        /*02e8*/ 	.word	0x00006570


	//   ....[51]....
        /*02ec*/ 	.word	0x00006590


	//   ....[52]....
        /*02f0*/ 	.word	0x000065c0


	//   ....[53]....
        /*02f4*/ 	.word	0x00006600


	//   ....[54]....
        /*02f8*/ 	.word	0x00006620


	//   ....[55]....
        /*02fc*/ 	.word	0x00006830


	//   ....[56]....
        /*0300*/ 	.word	0x00006850


	//   ....[57]....
        /*0304*/ 	.word	0x00006880


	//   ....[58]....
        /*0308*/ 	.word	0x000068c0


	//   ....[59]....
        /*030c*/ 	.word	0x000068e0


	//   ....[60]....
        /*0310*/ 	.word	0x00006d50


	//   ....[61]....
        /*0314*/ 	.word	0x00006da0


	//   ....[62]....
        /*0318*/ 	.word	0x00006e20


	//   ....[63]....
        /*031c*/ 	.word	0x00006e70


	//   ....[64]....
        /*0320*/ 	.word	0x00006ef0


	//   ....[65]....
        /*0324*/ 	.word	0x00006f40


	//   ....[66]....
        /*0328*/ 	.word	0x00006fc0


	//   ....[67]....
        /*032c*/ 	.word	0x00007010


	//   ....[68]....
        /*0330*/ 	.word	0x00007090


	//   ....[69]....
        /*0334*/ 	.word	0x000070e0


	//   ....[70]....
        /*0338*/ 	.word	0x00007170


	//   ....[71]....
        /*033c*/ 	.word	0x00007210


	//   ....[72]....
        /*0340*/ 	.word	0x000072b0


	//   ....[73]....
        /*0344*/ 	.word	0x00007360


	//   ....[74]....
        /*0348*/ 	.word	0x000073b0


	//   ....[75]....
        /*034c*/ 	.word	0x00007400


	//   ....[76]....
        /*0350*/ 	.word	0x000074b0


	//   ....[77]....
        /*0354*/ 	.word	0x00007520


	//   ....[78]....
        /*0358*/ 	.word	0x000075c0


	//   ....[79]....
        /*035c*/ 	.word	0x00007620


	//   ....[80]....
        /*0360*/ 	.word	0x000076b0


	//   ....[81]....
        /*0364*/ 	.word	0x00007710


	//   ....[82]....
        /*0368*/ 	.word	0x000077a0


	//   ....[83]....
        /*036c*/ 	.word	0x00007800


	//   ....[84]....
        /*0370*/ 	.word	0x00007890


	//   ....[85]....
        /*0374*/ 	.word	0x000078f0


	//   ....[86]....
        /*0378*/ 	.word	0x00007990


	//   ....[87]....
        /*037c*/ 	.word	0x000079e0


	//   ....[88]....
        /*0380*/ 	.word	0x00007a80


	//   ....[89]....
        /*0384*/ 	.word	0x00007ad0


	//   ....[90]....
        /*0388*/ 	.word	0x00007b30


	//   ....[91]....
        /*038c*/ 	.word	0x00007b80


	//----- nvinfo : EIATTR_VRC_CTA_INIT_COUNT
	.align		4
.L_1453:
        /*0390*/ 	.byte	0x02, 0x4a
	.zero		1
	.zero		1


	//----- nvinfo : EIATTR_EXIT_INSTR_OFFSETS
	.align		4
        /*0394*/ 	.byte	0x04, 0x1c
        /*0396*/ 	.short	(.L_1455 - .L_1454)


	//   ....[0]....
.L_1454:
        /*0398*/ 	.word	0x00006a20


	//   ....[1]....
        /*039c*/ 	.word	0x00006cf0


	//----- nvinfo : EIATTR_MAX_THREADS
	.align		4
.L_1455:
        /*03a0*/ 	.byte	0x04, 0x05
        /*03a2*/ 	.short	(.L_1457 - .L_1456)
.L_1456:
        /*03a4*/ 	.word	0x00000080
        /*03a8*/ 	.word	0x00000001
        /*03ac*/ 	.word	0x00000001


	//----- nvinfo : EIATTR_CRS_STACK_SIZE
	.align		4
.L_1457:
        /*03b0*/ 	.byte	0x04, 0x1e
        /*03b2*/ 	.short	(.L_1459 - .L_1458)
.L_1458:
        /*03b4*/ 	.word	0x00000000


	//----- nvinfo : EIATTR_CBANK_PARAM_SIZE
	.align		4
.L_1459:
        /*03b8*/ 	.byte	0x03, 0x19
        /*03ba*/ 	.short	0x01f0


	//----- nvinfo : EIATTR_PARAM_CBANK
	.align		4
        /*03bc*/ 	.byte	0x04, 0x0a
        /*03be*/ 	.short	(.L_1461 - .L_1460)
	.align		4
.L_1460:
        /*03c0*/ 	.word	index@(.nv.constant0._Z25selective_scan_bwd_kernelI32Selective_Scan_bwd_kernel_traitsILi128ELi16ELb1ELb0ELb1ELb0ELb1EN3c104HalfEfEEv12SSMParamsBwd)
        /*03c4*/ 	.short	0x0380
        /*03c6*/ 	.short	0x01f0


	//----- nvinfo : EIATTR_SW_WAR
	.align		4
.L_1461:
        /*03c8*/ 	.byte	0x04, 0x36
        /*03ca*/ 	.short	(.L_1463 - .L_1462)
.L_1462:
        /*03cc*/ 	.word	0x00000008
.L_1463:


//--------------------- .nv.info._Z25selective_scan_bwd_kernelI32Selective_Scan_bwd_kernel_traitsILi128ELi16ELb1ELb0ELb1ELb1ELb0EN3c104HalfEfEEv12SSMParamsBwd --------------------------
	.section	.nv.info._Z25selective_scan_bwd_kernelI32Selective_Scan_bwd_kernel_traitsILi128ELi16ELb1ELb0ELb1ELb1ELb0EN3c104HalfEfEEv12SSMParamsBwd,"",@"SHT_CUDA_INFO"
	.sectionflags	@""
	.align	4


	//----- nvinfo : EIATTR_CUDA_API_VERSION
	.align		4
        /*0000*/ 	.byte	0x04, 0x37
        /*0002*/ 	.short	(.L_1465 - .L_1464)
.L_1464:
        /*0004*/ 	.word	0x00000082


	//----- nvinfo : EIATTR_KPARAM_INFO
	.align		4
.L_1465:
        /*0008*/ 	.byte	0x04, 0x17
        /*000a*/ 	.short	(.L_1467 - .L_1466)
.L_1466:
        /*000c*/ 	.word	0x00000000
        /*0010*/ 	.short	0x0000
        /*0012*/ 	.short	0x0000
        /*0014*/ 	.byte	0x00, 0xf0, 0xc1, 0x07


	//----- nvinfo : EIATTR_SPARSE_MMA_MASK
	.align		4
.L_1467:
        /*0018*/ 	.byte	0x03, 0x50
        /*001a*/ 	.short	0x0000


	//----- nvinfo : EIATTR_MAXREG_COUNT
	.align		4
        /*001c*/ 	.byte	0x03, 0x1b
        /*001e*/ 	.short	0x00a8


	//----- nvinfo : EIATTR_NUM_BARRIERS
	.align		4
        /*0020*/ 	.byte	0x02, 0x4c
        /*0022*/ 	.byte	0x01
	.zero		1


	//----- nvinfo : EIATTR_ANNOTATIONS
	.align		4
        /*0024*/ 	.byte	0x04, 0x55
        /*0026*/ 	.short	(.L_1469 - .L_1468)


	//   ....[0]....
.L_1468:
        /* <DEDUP_REMOVED lines=10> */


	//----- nvinfo : EIATTR_MERCURY_ISA_VERSION
	.align		4
.L_1469:
        /*00b8*/ 	.byte	0x03, 0x5f
        /*00ba*/ 	.short	0x0101


	//----- nvinfo : EIATTR_INT_WARP_WIDE_INSTR_OFFSETS
	.align		4
        /*00bc*/ 	.byte	0x04, 0x31
        /*00be*/ 	.short	(.L_1471 - .L_1470)


	//   ....[0]....
.L_1470:
        /*00c0*/ 	.word	0x00004780


	//   ....[1]....
        /*00c4*/ 	.word	0x00005120


	//----- nvinfo : EIATTR_COOP_GROUP_MASK_REGIDS
	.align		4
.L_1471:
        /*00c8*/ 	.byte	0x04, 0x29
        /*00ca*/ 	.short	(.L_1473 - .L_1472)


	//   ....[0]....
.L_1472:
        /*00cc*/ 	.word	0xffffffff


	//   ....[1]....
        /*00d0*/ 	.word	0xffffffff


	//   ....[2]....
        /*00d4*/ 	.word	0xffffffff


	//   ....[3]....
        /*00d8*/ 	.word	0xffffffff


	//   ....[4]....
        /*00dc*/ 	.word	0xffffffff


	//   ....[5]....
        /*00e0*/ 	.word	0xffffffff


	//   ....[6]....
        /*00e4*/ 	.word	0xffffffff


	//   ....[7]....
        /*00e8*/ 	.word	0xffffffff


	//   ....[8]....
        /*00ec*/ 	.word	0xffffffff


	//   ....[9]....
        /*00f0*/ 	.word	0xffffffff


	//   ....[10]....
        /*00f4*/ 	.word	0xffffffff


	//   ....[11]....
        /*00f8*/ 	.word	0xffffffff


	//   ....[12]....
        /*00fc*/ 	.word	0xffffffff


	//   ....[13]....
        /*0100*/ 	.word	0xffffffff


	//   ....[14]....
        /*0104*/ 	.word	0xffffffff


	//   ....[15]....
        /*0108*/ 	.word	0xffffffff


	//   ....[16]....
        /*010c*/ 	.word	0xffffffff


	//   ....[17]....
        /*0110*/ 	.word	0xffffffff


	//   ....[18]....
        /*0114*/ 	.word	0xffffffff


	//   ....[19]....
        /*0118*/ 	.word	0xffffffff


	//   ....[20]....
        /*011c*/ 	.word	0xffffffff


	//   ....[21]....
        /*0120*/ 	.word	0xffffffff


	//   ....[22]....
        /*0124*/ 	.word	0xffffffff


	//   ....[23]....
        /*0128*/ 	.word	0xffffffff


	//   ....[24]....
        /*012c*/ 	.word	0xffffffff


	//   ....[25]....
        /*0130*/ 	.word	0xffffffff


	//   ....[26]....
        /*0134*/ 	.word	0xffffffff


	//   ....[27]....
        /*0138*/ 	.word	0xffffffff


	//   ....[28]....
        /*013c*/ 	.word	0xffffffff


	//   ....[29]....
        /*0140*/ 	.word	0xffffffff


	//   ....[30]....
        /*0144*/ 	.word	0xffffffff


	//   ....[31]....
        /*0148*/ 	.word	0xffffffff


	//   ....[32]....
        /*014c*/ 	.word	0xffffffff


	//   ....[33]....
        /*0150*/ 	.word	0xffffffff


	//   ....[34]....
        /*0154*/ 	.word	0xffffffff


	//   ....[35]....
        /*0158*/ 	.word	0xffffffff


	//   ....[36]....
        /*015c*/ 	.word	0xffffffff


	//   ....[37]....
        /*0160*/ 	.word	0xffffffff


	//   ....[38]....
        /*0164*/ 	.word	0xffffffff


	//   ....[39]....
        /*0168*/ 	.word	0xffffffff


	//   ....[40]....
        /*016c*/ 	.word	0xffffffff


	//   ....[41]....
        /*0170*/ 	.word	0xffffffff


	//   ....[42]....
        /*0174*/ 	.word	0xffffffff


	//   ....[43]....
        /*0178*/ 	.word	0xffffffff


	//   ....[44]....
        /*017c*/ 	.word	0xffffffff


	//   ....[45]....
        /*0180*/ 	.word	0xffffffff


	//   ....[46]....
        /*0184*/ 	.word	0xffffffff


	//   ....[47]....
        /*0188*/ 	.word	0xffffffff


	//   ....[48]....
        /*018c*/ 	.word	0xffffffff


	//   ....[49]....
        /*0190*/ 	.word	0xffffffff


	//   ....[50]....
        /*0194*/ 	.word	0xffffffff


	//   ....[51]....
        /*0198*/ 	.word	0xffffffff


	//   ....[52]....
        /*019c*/ 	.word	0xffffffff


	//   ....[53]....
        /*01a0*/ 	.word	0xffffffff


	//   ....[54]....
        /*01a4*/ 	.word	0xffffffff


	//   ....[55]....
        /*01a8*/ 	.word	0xffffffff


	//   ....[56]....
        /*01ac*/ 	.word	0xffffffff


	//   ....[57]....
        /*01b0*/ 	.word	0x05000056


	//   ....[58]....
        /*01b4*/ 	.word	0x05000056


	//   ....[59]....
        /*01b8*/ 	.word	0x05000056


	//   ....[60]....
        /*01bc*/ 	.word	0x05000056


	//   ....[61]....
        /*01c0*/ 	.word	0x05000056


	//   ....[62]....
        /*01c4*/ 	.word	0x05000056


	//   ....[63]....
        /*01c8*/ 	.word	0x05000056


	//   ....[64]....
        /*01cc*/ 	.word	0x05000056


	//   ....[65]....
        /*01d0*/ 	.word	0x05000056


	//   ....[66]....
        /*01d4*/ 	.word	0x05000056


	//   ....[67]....
        /*01d8*/ 	.word	0x05000056


	//   ....[68]....
        /*01dc*/ 	.word	0x05000056


	//   ....[69]....
        /*01e0*/ 	.word	0x05000056


	//   ....[70]....
        /*01e4*/ 	.word	0x05000056


	//   ....[71]....
        /*01e8*/ 	.word	0x05000056


	//   ....[72]....
        /*01ec*/ 	.word	0x05000056


	//   ....[73]....
        /*01f0*/ 	.word	0x05000056


	//   ....[74]....
        /*01f4*/ 	.word	0x05000056


	//   ....[75]....
        /*01f8*/ 	.word	0x05000056


	//   ....[76]....
        /*01fc*/ 	.word	0x05000056


	//   ....[77]....
        /*0200*/ 	.word	0x05000056


	//   ....[78]....
        /*0204*/ 	.word	0x05000056


	//   ....[79]....
        /*0208*/ 	.word	0x05000056


	//   ....[80]....
        /*020c*/ 	.word	0x05000056


	//   ....[81]....
        /*0210*/ 	.word	0x05000056


	//   ....[82]....
        /*0214*/ 	.word	0x05000056


	//   ....[83]....
        /*0218*/ 	.word	0x05000056


	//   ....[84]....
        /*021c*/ 	.word	0x05000056


	//   ....[85]....
        /*0220*/ 	.word	0x05000056


	//   ....[86]....
        /*0224*/ 	.word	0x05000056


	//   ....[87]....
        /*0228*/ 	.word	0x05000056


	//   ....[88]....
        /*022c*/ 	.word	0x05000056


	//----- nvinfo : EIATTR_COOP_GROUP_INSTR_OFFSETS
	.align		4
.L_1473:
        /*0230*/ 	.byte	0x04, 0x28
        /*0232*/ 	.short	(.L_1475 - .L_1474)


	//   ....[0]....
.L_1474:
        /*0234*/ 	.word	0x00000970


	//   ....[1]....
        /*0238*/ 	.word	0x00000a20


	//   ....[2]....
        /*023c*/ 	.word	0x00000c90


	//   ....[3]....
        /*0240*/ 	.word	0x00003980


	//   ....[4]....
        /*0244*/ 	.word	0x00004240


	//   ....[5]....
        /*0248*/ 	.word	0x00004250


	//   ....[6]....
        /*024c*/ 	.word	0x00004290


	//   ....[7]....
        /*0250*/ 	.word	0x000042a0


	//   ....[8]....
        /*0254*/ 	.word	0x000042e0


	//   ....[9]....
        /*0258*/ 	.word	0x000042f0


	//   ....[10]....
        /*025c*/ 	.word	0x00004330


	//   ....[11]....
        /*0260*/ 	.word	0x00004340


	//   ....[12]....
        /*0264*/ 	.word	0x00004380


	//   ....[13]....
        /*0268*/ 	.word	0x00004390


	//   ....[14]....
        /*026c*/ 	.word	0x00004440


	//   ....[15]....
        /*0270*/ 	.word	0x00004450


	//   ....[16]....
        /*0274*/ 	.word	0x00004460


	//   ....[17]....
        /*0278*/ 	.word	0x00004470


	//   ....[18]....
        /*027c*/ 	.word	0x00004c10


	//   ....[19]....
        /*0280*/ 	.word	0x00004c40


	//   ....[20]....
        /*0284*/ 	.word	0x00004cb0


	//   ....[21]....
        /*0288*/ 	.word	0x00004cd0


	//   ....[22]....
        /*028c*/ 	.word	0x00004d20


	//   ....[23]....
        /*0290*/ 	.word	0x00004d30


	//   ....[24]....
        /*0294*/ 	.word	0x00004d80


	//   ....[25]....
        /*0298*/ 	.word	0x00004d90


	//   ....[26]....
        /*029c*/ 	.word	0x00004de0


	//   ....[27]....
        /*02a0*/ 	.word	0x00004df0


	//   ....[28]....
        /*02a4*/ 	.word	0x00004e40


	//   ....[29]....
        /*02a8*/ 	.word	0x00004e50


	//   ....[30]....
        /*02ac*/ 	.word	0x00004e60


	//   ....[31]....
        /*02b0*/ 	.word	0x00004e70


	//   ....[32]....
        /*02b4*/ 	.word	0x00004ea0


	//   ....[33]....
        /*02b8*/ 	.word	0x00004eb0


	//   ....[34]....
        /*02bc*/ 	.word	0x00006450


	//   ....[35]....
        /*02c0*/ 	.word	0x00006490


	//   ....[36]....
        /*02c4*/ 	.word	0x00006550


	//   ....[37]....
        /*02c8*/ 	.word	0x00006560


	//   ....[38]....
        /*02cc*/ 	.word	0x000065a0


	//   ....[39]....
        /*02d0*/ 	.word	0x000065e0


	//   ....[40]....
        /*02d4*/ 	.word	0x00006760


	//   ....[41]....
        /*02d8*/ 	.word	0x000067a0


	//   ....[42]....
        /*02dc*/ 	.word	0x00006930


	//   ....[43]....
        /*02e0*/ 	.word	0x00006970


	//   ....[44]....
        /*02e4*/ 	.word	0x00006e20


	//   ....[45]....
        /*02e8*/ 	.word	0x00007590


	//   ....[46]....
        /*02ec*/ 	.word	0x00007930


	//   ....[47]....
        /*02f0*/ 	.word	0x00007c50


	//   ....[48]....
        /*02f4*/ 	.word	0x00007c70


	//   ....[49]....
        /*02f8*/ 	.word	0x00007ca0


	//   ....[50]....
        /*02fc*/ 	.word	0x00007ce0


	//   ....[51]....
        /*0300*/ 	.word	0x00007d00


	//   ....[52]....
        /*0304*/ 	.word	0x00007f10


	//   ....[53]....
        /*0308*/ 	.word	0x00007f30


	//   ....[54]....
        /*030c*/ 	.word	0x00007f60


	//   ....[55]....
        /*0310*/ 	.word	0x00007fa0


	//   ....[56]....
        /*0314*/ 	.word	0x00007fc0


	//   ....[57]....
        /*0318*/ 	.word	0x00008430


	//   ....[58]....
        /*031c*/ 	.word	0x00008480


	//   ....[59]....
        /*0320*/ 	.word	0x00008500


	//   ....[60]....
        /*0324*/ 	.word	0x00008550


	//   ....[61]....
        /*0328*/ 	.word	0x000085d0


	//   ....[62]....
        /*032c*/ 	.word	0x00008620


	//   ....[63]....
        /*0330*/ 	.word	0x000086a0


	//   ....[64]....
        /*0334*/ 	.word	0x000086f0


	//   ....[65]....
        /*0338*/ 	.word	0x00008770


	//   ....[66]....
        /*033c*/ 	.word	0x000087c0


	//   ....[67]....
        /*0340*/ 	.word	0x00008850


	//   ....[68]....
        /*0344*/ 	.word	0x000088f0


	//   ....[69]....
        /*0348*/ 	.word	0x00008990


	//   ....[70]....
        /*034c*/ 	.word	0x00008a40


	//   ....[71]....
        /*0350*/ 	.word	0x00008a90


	//   ....[72]....
        /*0354*/ 	.word	0x00008ae0


	//   ....[73]....
        /*0358*/ 	.word	0x00008b90


	//   ....[74]....
        /*035c*/ 	.word	0x00008c00


	//   ....[75]....
        /*0360*/ 	.word	0x00008cb0


	//   ....[76]....
        /*0364*/ 	.word	0x00008d10


	//   ....[77]....
        /*0368*/ 	.word	0x00008db0


	//   ....[78]....
        /*036c*/ 	.word	0x00008e10


	//   ....[79]....
        /*0370*/ 	.word	0x00008eb0


	//   ....[80]....
        /*0374*/ 	.word	0x00008f10


	//   ....[81]....
        /*0378*/ 	.word	0x00008fb0


	//   ....[82]....
        /*037c*/ 	.word	0x00009010


	//   ....[83]....
        /*0380*/ 	.word	0x000090b0


	//   ....[84]....
        /*0384*/ 	.word	0x00009100


	//   ....[85]....
        /*0388*/ 	.word	0x00009180


	//   ....[86]....
        /*038c*/ 	.word	0x000091d0


	//   ....[87]....
        /*0390*/ 	.word	0x00009220


	//   ....[88]....
        /*0394*/ 	.word	0x00009270


	//----- nvinfo : EIATTR_VRC_CTA_INIT_COUNT
	.align		4
.L_1475:
        /*0398*/ 	.byte	0x02, 0x4a
	.zero		1
	.zero		1


	//----- nvinfo : EIATTR_EXIT_INSTR_OFFSETS
	.align		4
        /*039c*/ 	.byte	0x04, 0x1c
        /*039e*/ 	.short	(.L_1477 - .L_1476)


	//   ....[0]....
.L_1476:
        /*03a0*/ 	.word	0x00008100


	//   ....[1]....
        /*03a4*/ 	.word	0x000083d0


	//----- nvinfo : EIATTR_MAX_THREADS
	.align		4
.L_1477:
        /*03a8*/ 	.byte	0x04, 0x05
        /*03aa*/ 	.short	(.L_1479 - .L_1478)
.L_1478:
        /*03ac*/ 	.word	0x00000080
        /*03b0*/ 	.word	0x00000001
        /*03b4*/ 	.word	0x00000001


	//----- nvinfo : EIATTR_CRS_STACK_SIZE
	.align		4
.L_1479:
        /*03b8*/ 	.byte	0x04, 0x1e
        /*03ba*/ 	.short	(.L_1481 - .L_1480)
.L_1480:
        /*03bc*/ 	.word	0x00000000


	//----- nvinfo : EIATTR_CBANK_PARAM_SIZE
	.align		4
.L_1481:
        /*03c0*/ 	.byte	0x03, 0x19
        /*03c2*/ 	.short	0x01f0


	//----- nvinfo : EIATTR_PARAM_CBANK
	.align		4
        /*03c4*/ 	.byte	0x04, 0x0a
        /*03c6*/ 	.short	(.L_1483 - .L_1482)
	.align		4
.L_1482:
        /*03c8*/ 	.word	index@(.nv.constant0._Z25selective_scan_bwd_kernelI32Selective_Scan_bwd_kernel_traitsILi128ELi16ELb1ELb0ELb1ELb1ELb0EN3c104HalfEfEEv12SSMParamsBwd)
        /*03cc*/ 	.short	0x0380
        /*03ce*/ 	.short	0x01f0


	//----- nvinfo : EIATTR_SW_WAR
	.align		4
.L_1483:
        /*03d0*/ 	.byte	0x04, 0x36
        /*03d2*/ 	.short	(.L_1485 - .L_1484)
.L_1484:
        /*03d4*/ 	.word	0x00000008
.L_1485:


//--------------------- .nv.info._Z25selective_scan_bwd_kernelI32Selective_Scan_bwd_kernel_traitsILi128ELi16ELb1ELb0ELb1ELb1ELb1EN3c104HalfEfEEv12SSMParamsBwd --------------------------
	.section	.nv.info._Z25selective_scan_bwd_kernelI32Selective_Scan_bwd_kernel_traitsILi128ELi16ELb1ELb0ELb1ELb1ELb1EN3c104HalfEfEEv12SSMParamsBwd,"",@"SHT_CUDA_INFO"
	.sectionflags	@""
	.align	4


	//----- nvinfo : EIATTR_CUDA_API_VERSION
	.align		4
        /*0000*/ 	.byte	0x04, 0x37
        /*0002*/ 	.short	(.L_1487 - .L_1486)
.L_1486:
        /*0004*/ 	.word	0x00000082


	//----- nvinfo : EIATTR_KPARAM_INFO
	.align		4
.L_1487:
        /*0008*/ 	.byte	0x04, 0x17
        /*000a*/ 	.short	(.L_1489 - .L_1488)
.L_1488:
        /*000c*/ 	.word	0x00000000
        /*0010*/ 	.short	0x0000
        /*0012*/ 	.short	0x0000
        /*0014*/ 	.byte	0x00, 0xf0, 0xc1, 0x07


	//----- nvinfo : EIATTR_SPARSE_MMA_MASK
	.align		4
.L_1489:
        /*0018*/ 	.byte	0x03, 0x50
        /*001a*/ 	.short	0x0000


	//----- nvinfo : EIATTR_MAXREG_COUNT
	.align		4
        /*001c*/ 	.byte	0x03, 0x1b
        /*001e*/ 	.short	0x00a8


	//----- nvinfo : EIATTR_NUM_BARRIERS
	.align		4
        /*0020*/ 	.byte	0x02, 0x4c
        /*0022*/ 	.byte	0x01
	.zero		1


	//----- nvinfo : EIATTR_ANNOTATIONS
	.align		4
        /*0024*/ 	.byte	0x04, 0x55
        /*0026*/ 	.short	(.L_1491 - .L_1490)


	//   ....[0]....
.L_1490:
        /* <DEDUP_REMOVED lines=11> */


	//----- nvinfo : EIATTR_MERCURY_ISA_VERSION
	.align		4
.L_1491:
        /*00c8*/ 	.byte	0x03, 0x5f
        /*00ca*/ 	.short	0x0101


	//----- nvinfo : EIATTR_INT_WARP_WIDE_INSTR_OFFSETS
	.align		4
        /*00cc*/ 	.byte	0x04, 0x31
        /*00ce*/ 	.short	(.L_1493 - .L_1492)


	//   ....[0]....
.L_1492:
        /*00d0*/ 	.word	0x00005ad0


	//   ....[1]....
        /*00d4*/ 	.word	0x00006480


	//----- nvinfo : EIATTR_COOP_GROUP_MASK_REGIDS
	.align		4
.L_1493:
        /*00d8*/ 	.byte	0x04, 0x29
        /*00da*/ 	.short	(.L_1495 - .L_1494)


	//   ....[0]....
.L_1494:
        /*00dc*/ 	.word	0xffffffff


	//   ....[1]....
        /*00e0*/ 	.word	0xffffffff


	//   ....[2]....
        /*00e4*/ 	.word	0xffffffff


	//   ....[3]....
        /*00e8*/ 	.word	0xffffffff


	//   ....[4]....
        /*00ec*/ 	.word	0xffffffff


	//   ....[5]....
        /*00f0*/ 	.word	0xffffffff


	//   ....[6]....
        /*00f4*/ 	.word	0xffffffff


	//   ....[7]....
        /*00f8*/ 	.word	0xffffffff


	//   ....[8]....
        /*00fc*/ 	.word	0xffffffff


	//   ....[9]....
        /*0100*/ 	.word	0xffffffff


	//   ....[10]....
        /*0104*/ 	.word	0xffffffff


	//   ....[11]....
        /*0108*/ 	.word	0xffffffff


	//   ....[12]....
        /*010c*/ 	.word	0xffffffff


	//   ....[13]....
        /*0110*/ 	.word	0xffffffff


	//   ....[14]....
        /*0114*/ 	.word	0xffffffff


	//   ....[15]....
        /*0118*/ 	.word	0xffffffff


	//   ....[16]....
        /*011c*/ 	.word	0xffffffff


	//   ....[17]....
        /*0120*/ 	.word	0xffffffff


	//   ....[18]....
        /*0124*/ 	.word	0xffffffff


	//   ....[19]....
        /*0128*/ 	.word	0xffffffff


	//   ....[20]....
        /*012c*/ 	.word	0xffffffff


	//   ....[21]....
        /*0130*/ 	.word	0xffffffff


	//   ....[22]....
        /*0134*/ 	.word	0xffffffff


	//   ....[23]....
        /*0138*/ 	.word	0xffffffff


	//   ....[24]....
        /*013c*/ 	.word	0xffffffff


	//   ....[25]....
        /*0140*/ 	.word	0xffffffff


	//   ....[26]....
        /*0144*/ 	.word	0xffffffff


	//   ....[27]....
        /*0148*/ 	.word	0xffffffff


	//   ....[28]....
        /*014c*/ 	.word	0xffffffff


	//   ....[29]....
        /*0150*/ 	.word	0xffffffff


	//   ....[30]....
        /*0154*/ 	.word	0xffffffff


	//   ....[31]....
        /*0158*/ 	.word	0xffffffff


	//   ....[32]....
        /*015c*/ 	.word	0xffffffff


	//   ....[33]....
        /*0160*/ 	.word	0xffffffff


	//   ....[34]....
        /*0164*/ 	.word	0xffffffff


	//   ....[35]....
        /*0168*/ 	.word	0xffffffff


	//   ....[36]....
        /*016c*/ 	.word	0xffffffff


	//   ....[37]....
        /*0170*/ 	.word	0xffffffff


	//   ....[38]....
        /*0174*/ 	.word	0xffffffff


	//   ....[39]....
        /*0178*/ 	.word	0xffffffff


	//   ....[40]....
        /*017c*/ 	.word	0xffffffff


	//   ....[41]....
        /*0180*/ 	.word	0xffffffff


	//   ....[42]....
        /*0184*/ 	.word	0xffffffff


	//   ....[43]....
        /*0188*/ 	.word	0xffffffff


	//   ....[44]....
        /*018c*/ 	.word	0xffffffff


	//   ....[45]....
        /*0190*/ 	.word	0xffffffff


	//   ....[46]....
        /*0194*/ 	.word	0xffffffff


	//   ....[47]....
        /*0198*/ 	.word	0xffffffff


	//   ....[48]....
        /*019c*/ 	.word	0xffffffff


	//   ....[49]....
        /*01a0*/ 	.word	0xffffffff


	//   ....[50]....
        /*01a4*/ 	.word	0xffffffff


	//   ....[51]....
        /*01a8*/ 	.word	0xffffffff


	//   ....[52]....
        /*01ac*/ 	.word	0xffffffff


	//   ....[53]....
        /*01b0*/ 	.word	0xffffffff


	//   ....[54]....
        /*01b4*/ 	.word	0xffffffff


	//   ....[55]....
        /*01b8*/ 	.word	0xffffffff


	//   ....[56]....
        /*01bc*/ 	.word	0xffffffff


	//   ....[57]....
        /*01c0*/ 	.word	0xffffffff


	//   ....[58]....
        /*01c4*/ 	.word	0xffffffff


	//   ....[59]....
        /*01c8*/ 	.word	0xffffffff


	//   ....[60]....
        /*01cc*/ 	.word	0xffffffff


	//   ....[61]....
        /*01d0*/ 	.word	0x05000056


	//   ....[62]....
        /*01d4*/ 	.word	0x05000056


	//   ....[63]....
        /*01d8*/ 	.word	0x05000056


	//   ....[64]....
        /*01dc*/ 	.word	0x05000056


	//   ....[65]....
        /*01e0*/ 	.word	0x05000056


	//   ....[66]....
        /*01e4*/ 	.word	0x05000056


	//   ....[67]....
        /*01e8*/ 	.word	0x05000056


	//   ....[68]....
        /*01ec*/ 	.word	0x05000056


	//   ....[69]....
        /*01f0*/ 	.word	0x05000056


	//   ....[70]....
        /*01f4*/ 	.word	0x05000056


	//   ....[71]....
        /*01f8*/ 	.word	0x05000056


	//   ....[72]....
        /*01fc*/ 	.word	0x05000056


	//   ....[73]....
        /*0200*/ 	.word	0x05000056


	//   ....[74]....
        /*0204*/ 	.word	0x05000056


	//   ....[75]....
        /*0208*/ 	.word	0x05000056


	//   ....[76]....
        /*020c*/ 	.word	0x05000056


	//   ....[77]....
        /*0210*/ 	.word	0x05000056


	//   ....[78]....
        /*0214*/ 	.word	0x05000056


	//   ....[79]....
        /*0218*/ 	.word	0x05000056


	//   ....[80]....
        /*021c*/ 	.word	0x05000056


	//   ....[81]....
        /*0220*/ 	.word	0x05000056


	//   ....[82]....
        /*0224*/ 	.word	0x05000056


	//   ....[83]....
        /*0228*/ 	.word	0x05000056


	//   ....[84]....
        /*022c*/ 	.word	0x05000056


	//   ....[85]....
        /*0230*/ 	.word	0x05000056


	//   ....[86]....
        /*0234*/ 	.word	0x05000056


	//   ....[87]....
        /*0238*/ 	.word	0x05000056


	//   ....[88]....
        /*023c*/ 	.word	0x05000056


	//   ....[89]....
        /*0240*/ 	.word	0x05000056


	//   ....[90]....
        /*0244*/ 	.word	0x05000056


	//   ....[91]....
        /*0248*/ 	.word	0x05000056


	//   ....[92]....
        /*024c*/ 	.word	0x05000056


	//----- nvinfo : EIATTR_COOP_GROUP_INSTR_OFFSETS
	.align		4
.L_1495:
        /*0250*/ 	.byte	0x04, 0x28
        /*0252*/ 	.short	(.L_1497 - .L_1496)


	//   ....[0]....
.L_1496:
        /*0254*/ 	.word	0x00000940


	//   ....[1]....
        /*0258*/ 	.word	0x00000a00


	//   ....[2]....
        /*025c*/ 	.word	0x00000be0


	//   ....[3]....
        /*0260*/ 	.word	0x000030f0


	//   ....[4]....
        /*0264*/ 	.word	0x000038c0


	//   ....[5]....
        /*0268*/ 	.word	0x00004040


	//   ....[6]....
        /*026c*/ 	.word	0x00004480


	//   ....[7]....
        /*0270*/ 	.word	0x00004e10


	//   ....[8]....
        /*0274*/ 	.word	0x000055e0


	//   ....[9]....
        /*0278*/ 	.word	0x000055f0


	//   ....[10]....
        /*027c*/ 	.word	0x00005630


	//   ....[11]....
        /*0280*/ 	.word	0x00005640


	//   ....[12]....
        /*0284*/ 	.word	0x00005680


	//   ....[13]....
        /*0288*/ 	.word	0x00005690


	//   ....[14]....
        /*028c*/ 	.word	0x000056d0


	//   ....[15]....
        /*0290*/ 	.word	0x000056e0


	//   ....[16]....
        /*0294*/ 	.word	0x00005720


	//   ....[17]....
        /*0298*/ 	.word	0x00005730


	//   ....[18]....
        /*029c*/ 	.word	0x000057e0


	//   ....[19]....
        /*02a0*/ 	.word	0x000057f0


	//   ....[20]....
        /*02a4*/ 	.word	0x00005800


	//   ....[21]....
        /*02a8*/ 	.word	0x00005810


	//   ....[22]....
        /*02ac*/ 	.word	0x00005fb0


	//   ....[23]....
        /*02b0*/ 	.word	0x00005fe0


	//   ....[24]....
        /*02b4*/ 	.word	0x00006050


	//   ....[25]....
        /*02b8*/ 	.word	0x00006070


	//   ....[26]....
        /*02bc*/ 	.word	0x000060c0


	//   ....[27]....
        /*02c0*/ 	.word	0x000060d0


	//   ....[28]....
        /*02c4*/ 	.word	0x00006120


	//   ....[29]....
        /*02c8*/ 	.word	0x00006130


	//   ....[30]....
        /*02cc*/ 	.word	0x00006180


	//   ....[31]....
        /*02d0*/ 	.word	0x00006190


	//   ....[32]....
        /*02d4*/ 	.word	0x000061e0


	//   ....[33]....
        /*02d8*/ 	.word	0x000061f0


	//   ....[34]....
        /*02dc*/ 	.word	0x00006200


	//   ....[35]....
        /*02e0*/ 	.word	0x00006210


	//   ....[36]....
        /*02e4*/ 	.word	0x00006240


	//   ....[37]....
        /*02e8*/ 	.word	0x00006250


	//   ....[38]....
        /*02ec*/ 	.word	0x00007800


	//   ....[39]....
        /*02f0*/ 	.word	0x00007840


	//   ....[40]....
        /*02f4*/ 	.word	0x00007900


	//   ....[41]....
        /*02f8*/ 	.word	0x00007910


	//   ....[42]....
        /*02fc*/ 	.word	0x00007950


	//   ....[43]....
        /*0300*/ 	.word	0x00007990


	//   ....[44]....
        /*0304*/ 	.word	0x00007b10


	//   ....[45]....
        /*0308*/ 	.word	0x00007b50


	//   ....[46]....
        /*030c*/ 	.word	0x00007ce0


	//   ....[47]....
        /*0310*/ 	.word	0x00007d20


	//   ....[48]....
        /*0314*/ 	.word	0x00008280


	//   ....[49]....
        /*0318*/ 	.word	0x000089c0


	//   ....[50]....
        /*031c*/ 	.word	0x00008cb0


	//   ....[51]....
        /*0320*/ 	.word	0x00008fe0


	//   ....[52]....
        /*0324*/ 	.word	0x00009000


	//   ....[53]....
        /*0328*/ 	.word	0x00009030


	//   ....[54]....
        /*032c*/ 	.word	0x00009070


	//   ....[55]....
        /*0330*/ 	.word	0x00009090


	//   ....[56]....
        /*0334*/ 	.word	0x000092a0


	//   ....[57]....
        /*0338*/ 	.word	0x000092c0


	//   ....[58]....
        /*033c*/ 	.word	0x000092f0


	//   ....[59]....
        /*0340*/ 	.word	0x00009330


	//   ....[60]....
        /*0344*/ 	.word	0x00009350


	//   ....[61]....
        /*0348*/ 	.word	0x000097c0


	//   ....[62]....
        /*034c*/ 	.word	0x00009810


	//   ....[63]....
        /*0350*/ 	.word	0x00009890


	//   ....[64]....
        /*0354*/ 	.word	0x000098e0


	//   ....[65]....
        /*0358*/ 	.word	0x00009960


	//   ....[66]....
        /*035c*/ 	.word	0x000099b0


	//   ....[67]....
        /*0360*/ 	.word	0x00009a30


	//   ....[68]....
        /*0364*/ 	.word	0x00009a80


	//   ....[69]....
        /*0368*/ 	.word	0x00009b00


	//   ....[70]....
        /*036c*/ 	.word	0x00009b50


	//   ....[71]....
        /*0370*/ 	.word	0x00009be0


	//   ....[72]....
        /*0374*/ 	.word	0x00009c80


	//   ....[73]....
        /*0378*/ 	.word	0x00009d20


	//   ....[74]....
        /*037c*/ 	.word	0x00009dd0


	//   ....[75]....
        /*0380*/ 	.word	0x00009e20


	//   ....[76]....
        /*0384*/ 	.word	0x00009e70


	//   ....[77]....
        /*0388*/ 	.word	0x00009f20


	//   ....[78]....
        /*038c*/ 	.word	0x00009f90


	//   ....[79]....
        /*0390*/ 	.word	0x0000a040


	//   ....[80]....
        /*0394*/ 	.word	0x0000a0a0


	//   ....[81]....
        /*0398*/ 	.word	0x0000a140


	//   ....[82]....
        /*039c*/ 	.word	0x0000a1a0


	//   ....[83]....
        /*03a0*/ 	.word	0x0000a240


	//   ....[84]....
        /*03a4*/ 	.word	0x0000a2a0


	//   ....[85]....
        /*03a8*/ 	.word	0x0000a340


	//   ....[86]....
        /*03ac*/ 	.word	0x0000a3a0


	//   ....[87]....
        /*03b0*/ 	.word	0x0000a440


	//   ....[88]....
        /*03b4*/ 	.word	0x0000a490


	//   ....[89]....
        /*03b8*/ 	.word	0x0000a510


	//   ....[90]....
        /*03bc*/ 	.word	0x0000a560


	//   ....[91]....
        /*03c0*/ 	.word	0x0000a5b0


	//   ....[92]....
        /*03c4*/ 	.word	0x0000a600


	//----- nvinfo : EIATTR_VRC_CTA_INIT_COUNT
	.align		4
.L_1497:
        /*03c8*/ 	.byte	0x02, 0x4a
	.zero		1
	.zero		1


	//----- nvinfo : EIATTR_EXIT_INSTR_OFFSETS
	.align		4
        /*03cc*/ 	.byte	0x04, 0x1c
        /*03ce*/ 	.short	(.L_1499 - .L_1498)


	//   ....[0]....
.L_1498:
        /*03d0*/ 	.word	0x00009490


	//   ....[1]....
        /*03d4*/ 	.word	0x00009760


	//----- nvinfo : EIATTR_MAX_THREADS
	.align		4
.L_1499:
        /*03d8*/ 	.byte	0x04, 0x05
        /*03da*/ 	.short	(.L_1501 - .L_1500)
.L_1500:
        /*03dc*/ 	.word	0x00000080
        /*03e0*/ 	.word	0x00000001
        /*03e4*/ 	.word	0x00000001


	//----- nvinfo : EIATTR_CRS_STACK_SIZE
	.align		4
.L_1501:
        /*03e8*/ 	.byte	0x04, 0x1e
        /*03ea*/ 	.short	(.L_1503 - .L_1502)
.L_1502:
        /*03ec*/ 	.word	0x00000000


	//----- nvinfo : EIATTR_CBANK_PARAM_SIZE
	.align		4
.L_1503:
        /*03f0*/ 	.byte	0x03, 0x19
        /*03f2*/ 	.short	0x01f0


	//----- nvinfo : EIATTR_PARAM_CBANK
	.align		4
        /*03f4*/ 	.byte	0x04, 0x0a
        /*03f6*/ 	.short	(.L_1505 - .L_1504)
	.align		4
.L_1504:
        /*03f8*/ 	.word	index@(.nv.constant0._Z25selective_scan_bwd_kernelI32Selective_Scan_bwd_kernel_traitsILi128ELi16ELb1ELb0ELb1ELb1ELb1EN3c104HalfEfEEv12SSMParamsBwd)
        /*03fc*/ 	.short	0x0380
        /*03fe*/ 	.short	0x01f0


	//----- nvinfo : EIATTR_SW_WAR
	.align		4
.L_1505:
        /*0400*/ 	.byte	0x04, 0x36
        /*0402*/ 	.short	(.L_1507 - .L_1506)
.L_1506:
        /*0404*/ 	.word	0x00000008
.L_1507:


//--------------------- .nv.info._Z25selective_scan_bwd_kernelI32Selective_Scan_bwd_kernel_traitsILi128ELi16ELb1ELb1ELb0ELb0ELb0EN3c104HalfEfEEv12SSMParamsBwd --------------------------
	.section	.nv.info._Z25selective_scan_bwd_kernelI32Selective_Scan_bwd_kernel_traitsILi128ELi16ELb1ELb1ELb0ELb0ELb0EN3c104HalfEfEEv12SSMParamsBwd,"",@"SHT_CUDA_INFO"
	.sectionflags	@""
	.align	4


	//----- nvinfo : EIATTR_CUDA_API_VERSION
	.align		4
        /*0000*/ 	.byte	0x04, 0x37
        /*0002*/ 	.short	(.L_1509 - .L_1508)
.L_1508:
        /*0004*/ 	.word	0x00000082


	//----- nvinfo : EIATTR_KPARAM_INFO
	.align		4
.L_1509:
        /*0008*/ 	.byte	0x04, 0x17
        /*000a*/ 	.short	(.L_1511 - .L_1510)
.L_1510:
        /*000c*/ 	.word	0x00000000
        /*0010*/ 	.short	0x0000
        /*0012*/ 	.short	0x0000
        /*0014*/ 	.byte	0x00, 0xf0, 0xc1, 0x07


	//----- nvinfo : EIATTR_SPARSE_MMA_MASK
	.align		4
.L_1511:
        /*0018*/ 	.byte	0x03, 0x50
        /*001a*/ 	.short	0x0000


	//----- nvinfo : EIATTR_MAXREG_COUNT
	.align		4
        /*001c*/ 	.byte	0x03, 0x1b
        /*001e*/ 	.short	0x00a8


	//----- nvinfo : EIATTR_NUM_BARRIERS
	.align		4
        /*0020*/ 	.byte	0x02, 0x4c
        /*0022*/ 	.byte	0x01
	.zero		1


	//----- nvinfo : EIATTR_ANNOTATIONS
	.align		4
        /*0024*/ 	.byte	0x04, 0x55
        /*0026*/ 	.short	(.L_1513 - .L_1512)


	//   ....[0]....
.L_1512:
        /* <DEDUP_REMOVED lines=40> */


	//----- nvinfo : EIATTR_MERCURY_ISA_VERSION
	.align		4
.L_1513:
        /*0290*/ 	.byte	0x03, 0x5f
        /*0292*/ 	.short	0x0101


	//----- nvinfo : EIATTR_COOP_GROUP_MASK_REGIDS
	.align		4
        /*0294*/ 	.byte	0x04, 0x29
        /*0296*/ 	.short	(.L_1515 - .L_1514)


	//   ....[0]....
.L_1514:
        /*0298*/ 	.word	0xffffffff


	//   ....[1]....
        /*029c*/ 	.word	0xffffffff


	//   ....[2]....
        /*02a0*/ 	.word	0xffffffff


	//   ....[3]....
        /*02a4*/ 	.word	0xffffffff


	//   ....[4]....
        /*02a8*/ 	.word	0xffffffff


	//   ....[5]....
        /*02ac*/ 	.word	0xffffffff


	//   ....[6]....
        /*02b0*/ 	.word	0xffffffff


	//   ....[7]....
        /*02b4*/ 	.word	0xffffffff


	//   ....[8]....
        /*02b8*/ 	.word	0xffffffff


	//   ....[9]....
        /*02bc*/ 	.word	0xffffffff


	//   ....[10]....
        /*02c0*/ 	.word	0xffffffff


	//   ....[11]....
        /*02c4*/ 	.word	0xffffffff


	//   ....[12]....
        /*02c8*/ 	.word	0xffffffff


	//   ....[13]....
        /*02cc*/ 	.word	0xffffffff


	//   ....[14]....
        /*02d0*/ 	.word	0xffffffff


	//   ....[15]....
        /*02d4*/ 	.word	0xffffffff


	//   ....[16]....
        /*02d8*/ 	.word	0xffffffff


	//   ....[17]....
        /*02dc*/ 	.word	0xffffffff


	//   ....[18]....
        /*02e0*/ 	.word	0xffffffff


	//   ....[19]....
        /*02e4*/ 	.word	0xffffffff


	//   ....[20]....
        /*02e8*/ 	.word	0xffffffff


	//   ....[21]....
        /*02ec*/ 	.word	0xffffffff


	//   ....[22]....
        /*02f0*/ 	.word	0xffffffff


	//   ....[23]....
        /*02f4*/ 	.word	0xffffffff


	//   ....[24]....
        /*02f8*/ 	.word	0xffffffff


	//   ....[25]....
        /*02fc*/ 	.word	0xffffffff


	//   ....[26]....
        /*0300*/ 	.word	0xffffffff


	//   ....[27]....
        /*0304*/ 	.word	0xffffffff


	//   ....[28]....
        /*0308*/ 	.word	0xffffffff


	//   ....[29]....
        /*030c*/ 	.word	0xffffffff


	//   ....[30]....
        /*0310*/ 	.word	0xffffffff


	//   ....[31]....
        /*0314*/ 	.word	0xffffffff


	//   ....[32]....
        /*0318*/ 	.word	0xffffffff


	//   ....[33]....
        /*031c*/ 	.word	0xffffffff


	//   ....[34]....
        /*0320*/ 	.word	0xffffffff


	//   ....[35]....
        /*0324*/ 	.word	0xffffffff


	//   ....[36]....
        /*0328*/ 	.word	0xffffffff


	//   ....[37]....
        /*032c*/ 	.word	0xffffffff


	//   ....[38]....
        /*0330*/ 	.word	0xffffffff


	//   ....[39]....
        /*0334*/ 	.word	0xffffffff


	//   ....[40]....
        /*0338*/ 	.word	0xffffffff


	//   ....[41]....
        /*033c*/ 	.word	0xffffffff


	//   ....[42]....
        /*0340*/ 	.word	0xffffffff


	//   ....[43]....
        /*0344*/ 	.word	0xffffffff


	//   ....[44]....
        /*0348*/ 	.word	0xffffffff


	//   ....[45]....
        /*034c*/ 	.word	0xffffffff


	//   ....[46]....
        /*0350*/ 	.word	0xffffffff


	//   ....[47]....
        /*0354*/ 	.word	0xffffffff


	//   ....[48]....
        /*0358*/ 	.word	0xffffffff


	//   ....[49]....
        /*035c*/ 	.word	0xffffffff


	//   ....[50]....
        /*0360*/ 	.word	0xffffffff


	//   ....[51]....
        /*0364*/ 	.word	0xffffffff


	//   ....[52]....
        /*0368*/ 	.word	0xffffffff


	//   ....[53]....
        /*036c*/ 	.word	0xffffffff


	//   ....[54]....
        /*0370*/ 	.word	0xffffffff


	//   ....[55]....
        /*0374*/ 	.word	0xffffffff


	//   ....[56]....
        /*0378*/ 	.word	0x0500009b


	//   ....[57]....
        /*037c*/ 	.word	0x0500009b


	//   ....[58]....
        /*0380*/ 	.word	0x0500009b


	//   ....[59]....
        /*0384*/ 	.word	0x0500009b


	//   ....[60]....
        /*0388*/ 	.word	0x0500009b


	//   ....[61]....
        /*038c*/ 	.word	0x0500009b


	//   ....[62]....
        /*0390*/ 	.word	0x0500009b


	//   ....[63]....
        /*0394*/ 	.word	0x0500009b


	//   ....[64]....
        /*0398*/ 	.word	0x0500009b


	//   ....[65]....
        /*039c*/ 	.word	0x0500009b


	//   ....[66]....
        /*03a0*/ 	.word	0x0500009b


	//   ....[67]....
        /*03a4*/ 	.word	0x0500009b


	//   ....[68]....
        /*03a8*/ 	.word	0x0500009b


	//   ....[69]....
        /*03ac*/ 	.word	0x0500009b


	//   ....[70]....
        /*03b0*/ 	.word	0x0500009b


	//   ....[71]....
        /*03b4*/ 	.word	0x0500009b


	//   ....[72]....
        /*03b8*/ 	.word	0x0500009b


	//   ....[73]....
        /*03bc*/ 	.word	0x0500009b


	//   ....[74]....
        /*03c0*/ 	.word	0x0500009b


	//   ....[75]....
        /*03c4*/ 	.word	0x0500009b


	//   ....[76]....
        /*03c8*/ 	.word	0x0500009b


	//   ....[77]....
        /*03cc*/ 	.word	0x0500009b


	//   ....[78]....
        /*03d0*/ 	.word	0x0500009b


	//   ....[79]....
        /*03d4*/ 	.word	0x0500009b


	//   ....[80]....
        /*03d8*/ 	.word	0x0500009b


	//   ....[81]....
        /*03dc*/ 	.word	0x0500009b


	//   ....[82]....
        /*03e0*/ 	.word	0x0500009b


	//   ....[83]....
        /*03e4*/ 	.word	0x0500009b


	//   ....[84]....
        /*03e8*/ 	.word	0x0500009b


	//   ....[85]....
        /*03ec*/ 	.word	0x0500009b


	//   ....[86]....
        /*03f0*/ 	.word	0x0500009b


	//   ....[87]....
        /*03f4*/ 	.word	0x0500009b


	//----- nvinfo : EIATTR_COOP_GROUP_INSTR_OFFSETS
	.align		4
.L_1515:
        /*03f8*/ 	.byte	0x04, 0x28
        /*03fa*/ 	.short	(.L_1517 - .L_1516)


	//   ....[0]....
.L_1516:
        /*03fc*/ 	.word	0x000009b0


	//   ....[1]....
        /*0400*/ 	.word	0x00000a60


	//   ....[2]....
        /*0404*/ 	.word	0x00000c60


	//   ....[3]....
        /*0408*/ 	.word	0x00001700


	//   ....[4]....
        /*040c*/ 	.word	0x00002340


	//   ....[5]....
        /*0410*/ 	.word	0x00002350


	//   ....[6]....
        /*0414*/ 	.word	0x00002390


	//   ....[7]....
        /*0418*/ 	.word	0x000023a0


	//   ....[8]....
        /*041c*/ 	.word	0x000023e0


	//   ....[9]....
        /*0420*/ 	.word	0x000023f0


	//   ....[10]....
        /*0424*/ 	.word	0x00002430


	//   ....[11]....
        /*0428*/ 	.word	0x00002440


	//   ....[12]....
        /*042c*/ 	.word	0x00002480


	//   ....[13]....
        /*0430*/ 	.word	0x00002490


	//   ....[14]....
        /*0434*/ 	.word	0x00002550


	//   ....[15]....
        /*0438*/ 	.word	0x00002560


	//   ....[16]....
        /*043c*/ 	.word	0x00002570


	//   ....[17]....
        /*0440*/ 	.word	0x00002580


	//   ....[18]....
        /*0444*/ 	.word	0x00002b60


	//   ....[19]....
        /*0448*/ 	.word	0x00002b90


	//   ....[20]....
        /*044c*/ 	.word	0x00002c00


	//   ....[21]....
        /*0450*/ 	.word	0x00002c20


	//   ....[22]....
        /*0454*/ 	.word	0x00002c70


	//   ....[23]....
        /*0458*/ 	.word	0x00002c80


	//   ....[24]....
        /*045c*/ 	.word	0x00002cd0


	//   ....[25]....
        /*0460*/ 	.word	0x00002ce0


	//   ....[26]....
        /*0464*/ 	.word	0x00002d30


	//   ....[27]....
        /*0468*/ 	.word	0x00002d40


	//   ....[28]....
        /*046c*/ 	.word	0x00002d90


	//   ....[29]....
        /*0470*/ 	.word	0x00002da0


	//   ....[30]....
        /*0474*/ 	.word	0x00002db0


	//   ....[31]....
        /*0478*/ 	.word	0x00002dc0


	//   ....[32]....
        /*047c*/ 	.word	0x00002df0


	//   ....[33]....
        /*0480*/ 	.word	0x00002e00


	//   ....[34]....
        /*0484*/ 	.word	0x000042e0


	//   ....[35]....
        /*0488*/ 	.word	0x000042f0


	//   ....[36]....
        /*048c*/ 	.word	0x00004370


	//   ....[37]....
        /*0490*/ 	.word	0x00004380


	//   ....[38]....
        /*0494*/ 	.word	0x000045f0


	//   ....[39]....
        /*0498*/ 	.word	0x00004600


	//   ....[40]....
        /*049c*/ 	.word	0x00004700


	//   ....[41]....
        /*04a0*/ 	.word	0x00004710


	//   ....[42]....
        /*04a4*/ 	.word	0x00004800


	//   ....[43]....
        /*04a8*/ 	.word	0x00004820


	//   ....[44]....
        /*04ac*/ 	.word	0x00005030


	//   ....[45]....
        /*04b0*/ 	.word	0x00005220


	//   ....[46]....
        /*04b4*/ 	.word	0x000054f0


	//   ....[47]....
        /*04b8*/ 	.word	0x00005510


	//   ....[48]....
        /*04bc*/ 	.word	0x00005540


	//   ....[49]....
        /*04c0*/ 	.word	0x00005580


	//   ....[50]....
        /*04c4*/ 	.word	0x000055a0


	//   ....[51]....
        /*04c8*/ 	.word	0x000057b0


	//   ....[52]....
        /*04cc*/ 	.word	0x000057d0


	//   ....[53]....
        /*04d0*/ 	.word	0x00005800


	//   ....[54]....
        /*04d4*/ 	.word	0x00005840


	//   ....[55]....
        /*04d8*/ 	.word	0x00005860


	//   ....[56]....
        /*04dc*/ 	.word	0x00005ce0


	//   ....[57]....
        /*04e0*/ 	.word	0x00005d30


	//   ....[58]....
        /*04e4*/ 	.word	0x00005dd0


	//   ....[59]....
        /*04e8*/ 	.word	0x00005e20


	//   ....[60]....
        /*04ec*/ 	.word	0x00005ec0


	//   ....[61]....
        /*04f0*/ 	.word	0x00005f10


	//   ....[62]....
        /*04f4*/ 	.word	0x00005fb0


	//   ....[63]....
        /*04f8*/ 	.word	0x00006000


	//   ....[64]....
        /*04fc*/ 	.word	0x000060a0


	//   ....[65]....
        /*0500*/ 	.word	0x000060f0


	//   ....[66]....
        /*0504*/ 	.word	0x00006190


	//   ....[67]....
        /*0508*/ 	.word	0x00006230


	//   ....[68]....
        /*050c*/ 	.word	0x000062d0


	//   ....[69]....
        /*0510*/ 	.word	0x00006370


	//   ....[70]....
        /*0514*/ 	.word	0x000063c0


	//   ....[71]....
        /*0518*/ 	.word	0x00006420


	//   ....[72]....
        /*051c*/ 	.word	0x000064d0


	//   ....[73]....
        /*0520*/ 	.word	0x00006530


	//   ....[74]....
        /*0524*/ 	.word	0x000065e0


	//   ....[75]....
        /*0528*/ 	.word	0x00006630


	//   ....[76]....
        /*052c*/ 	.word	0x000066d0


	//   ....[77]....
        /*0530*/ 	.word	0x00006720


	//   ....[78]....
        /*0534*/ 	.word	0x000067c0


	//   ....[79]....
        /*0538*/ 	.word	0x00006810


	//   ....[80]....
        /*053c*/ 	.word	0x000068b0


	//   ....[81]....
        /*0540*/ 	.word	0x00006900


	//   ....[82]....
        /*0544*/ 	.word	0x000069b0


	//   ....[83]....
        /*0548*/ 	.word	0x00006a00


	//   ....[84]....
        /*054c*/ 	.word	0x00006a90


	//   ....[85]....
        /*0550*/ 	.word	0x00006ae0


	//   ....[86]....
        /*0554*/ 	.word	0x00006b50


	//   ....[87]....
        /*0558*/ 	.word	0x00006ba0


	//----- nvinfo : EIATTR_VRC_CTA_INIT_COUNT
	.align		4
.L_1517:
        /*055c*/ 	.byte	0x02, 0x4a
	.zero		1
	.zero		1


	//----- nvinfo : EIATTR_EXIT_INSTR_OFFSETS
	.align		4
        /*0560*/ 	.byte	0x04, 0x1c
        /*0562*/ 	.short	(.L_1519 - .L_1518)


	//   ....[0]....
.L_1518:
        /*0564*/ 	.word	0x000059a0


	//   ....[1]....
        /*0568*/ 	.word	0x00005c80


	//----- nvinfo : EIATTR_MAX_THREADS
	.align		4
.L_1519:
        /*056c*/ 	.byte	0x04, 0x05
        /*056e*/ 	.short	(.L_1521 - .L_1520)
.L_1520:
        /*0570*/ 	.word	0x00000080
        /*0574*/ 	.word	0x00000001
        /*0578*/ 	.word	0x00000001


	//----- nvinfo : EIATTR_CRS_STACK_SIZE
	.align		4
.L_1521:
        /*057c*/ 	.byte	0x04, 0x1e
        /*057e*/ 	.short	(.L_1523 - .L_1522)
.L_1522:
        /*0580*/ 	.word	0x00000000


	//----- nvinfo : EIATTR_CBANK_PARAM_SIZE
	.align		4
.L_1523:
        /*0584*/ 	.byte	0x03, 0x19
        /*0586*/ 	.short	0x01f0


	//----- nvinfo : EIATTR_PARAM_CBANK
	.align		4
        /*0588*/ 	.byte	0x04, 0x0a
        /*058a*/ 	.short	(.L_1525 - .L_1524)
	.align		4
.L_1524:
        /*058c*/ 	.word	index@(.nv.constant0._Z25selective_scan_bwd_kernelI32Selective_Scan_bwd_kernel_traitsILi128ELi16ELb1ELb1ELb0ELb0ELb0EN3c104HalfEfEEv12SSMParamsBwd)
        /*0590*/ 	.short	0x0380
        /*0592*/ 	.short	0x01f0


	//----- nvinfo : EIATTR_SW_WAR
	.align		4
.L_1525:
        /*0594*/ 	.byte	0x04, 0x36
        /*0596*/ 	.short	(.L_1527 - .L_1526)
.L_1526:
        /*0598*/ 	.word	0x00000008
.L_1527:


//--------------------- .nv.info._Z25selective_scan_bwd_kernelI32Selective_Scan_bwd_kernel_traitsILi128ELi16ELb1ELb1ELb0ELb0ELb1EN3c104HalfEfEEv12SSMParamsBwd --------------------------
	.section	.nv.info._Z25selective_scan_bwd_kernelI32Selective_Scan_bwd_kernel_traitsILi128ELi16ELb1ELb1ELb0ELb0ELb1EN3c104HalfEfEEv12SSMParamsBwd,"",@"SHT_CUDA_INFO"
	.sectionflags	@""
	.align	4


	//----- nvinfo : EIATTR_CUDA_API_VERSION
	.align		4
        /*0000*/ 	.byte	0x04, 0x37
        /*0002*/ 	.short	(.L_1529 - .L_1528)
.L_1528:
        /*0004*/ 	.word	0x00000082


	//----- nvinfo : EIATTR_KPARAM_INFO
	.align		4
.L_1529:
        /*0008*/ 	.byte	0x04, 0x17
        /*000a*/ 	.short	(.L_1531 - .L_1530)
.L_1530:
        /*000c*/ 	.word	0x00000000
        /*0010*/ 	.short	0x0000
        /*0012*/ 	.short	0x0000
        /*0014*/ 	.byte	0x00, 0xf0, 0xc1, 0x07


	//----- nvinfo : EIATTR_SPARSE_MMA_MASK
	.align		4
.L_1531:
        /*0018*/ 	.byte	0x03, 0x50
        /*001a*/ 	.short	0x0000


	//----- nvinfo : EIATTR_MAXREG_COUNT
	.align		4
        /*001c*/ 	.byte	0x03, 0x1b
        /*001e*/ 	.short	0x00a8


	//----- nvinfo : EIATTR_NUM_BARRIERS
	.align		4
        /*0020*/ 	.byte	0x02, 0x4c
        /*0022*/ 	.byte	0x01
	.zero		1


	//----- nvinfo : EIATTR_ANNOTATIONS
	.align		4
        /*0024*/ 	.byte	0x04, 0x55
        /*0026*/ 	.short	(.L_1533 - .L_1532)


	//   ....[0]....
.L_1532:
        /* <DEDUP_REMOVED lines=40> */


	//----- nvinfo : EIATTR_MERCURY_ISA_VERSION
	.align		4
.L_1533:
        /*0290*/ 	.byte	0x03, 0x5f
        /*0292*/ 	.short	0x0101


	//----- nvinfo : EIATTR_COOP_GROUP_MASK_REGIDS
	.align		4
        /*0294*/ 	.byte	0x04, 0x29
        /*0296*/ 	.short	(.L_1535 - .L_1534)


	//   ....[0]....
.L_1534:
        /*0298*/ 	.word	0xffffffff


	//   ....[1]....
        /*029c*/ 	.word	0xffffffff


	//   ....[2]....
        /*02a0*/ 	.word	0xffffffff


	//   ....[3]....
        /*02a4*/ 	.word	0xffffffff


	//   ....[4]....
        /*02a8*/ 	.word	0xffffffff


	//   ....[5]....
        /*02ac*/ 	.word	0xffffffff


	//   ....[6]....
        /*02b0*/ 	.word	0xffffffff


	//   ....[7]....
        /*02b4*/ 	.word	0xffffffff


	//   ....[8]....
        /*02b8*/ 	.word	0xffffffff


	//   ....[9]....
        /*02bc*/ 	.word	0xffffffff


	//   ....[10]....
        /*02c0*/ 	.word	0xffffffff


	//   ....[11]....
        /*02c4*/ 	.word	0xffffffff


	//   ....[12]....
        /*02c8*/ 	.word	0xffffffff


	//   ....[13]....
        /*02cc*/ 	.word	0xffffffff


	//   ....[14]....
        /*02d0*/ 	.word	0xffffffff


	//   ....[15]....
        /*02d4*/ 	.word	0xffffffff


	//   ....[16]....
        /*02d8*/ 	.word	0xffffffff


	//   ....[17]....
        /*02dc*/ 	.word	0xffffffff


	//   ....[18]....
        /*02e0*/ 	.word	0xffffffff


	//   ....[19]....
        /*02e4*/ 	.word	0xffffffff


	//   ....[20]....
        /*02e8*/ 	.word	0xffffffff


	//   ....[21]....
        /*02ec*/ 	.word	0xffffffff


	//   ....[22]....
        /*02f0*/ 	.word	0xffffffff


	//   ....[23]....
        /*02f4*/ 	.word	0xffffffff


	//   ....[24]....
        /*02f8*/ 	.word	0xffffffff


	//   ....[25]....
        /*02fc*/ 	.word	0xffffffff


	//   ....[26]....
        /*0300*/ 	.word	0xffffffff


	//   ....[27]....
        /*0304*/ 	.word	0xffffffff


	//   ....[28]....
        /*0308*/ 	.word	0xffffffff


	//   ....[29]....
        /*030c*/ 	.word	0xffffffff


	//   ....[30]....
        /*0310*/ 	.word	0xffffffff


	//   ....[31]....
        /*0314*/ 	.word	0xffffffff


	//   ....[32]....
        /*0318*/ 	.word	0xffffffff


	//   ....[33]....
        /*031c*/ 	.word	0xffffffff


	//   ....[34]....
        /*0320*/ 	.word	0xffffffff


	//   ....[35]....
        /*0324*/ 	.word	0xffffffff


	//   ....[36]....
        /*0328*/ 	.word	0xffffffff


	//   ....[37]....
        /*032c*/ 	.word	0xffffffff


	//   ....[38]....
        /*0330*/ 	.word	0xffffffff


	//   ....[39]....
        /*0334*/ 	.word	0xffffffff


	//   ....[40]....
        /*0338*/ 	.word	0xffffffff


	//   ....[41]....
        /*033c*/ 	.word	0xffffffff


	//   ....[42]....
        /*0340*/ 	.word	0xffffffff


	//   ....[43]....
        /*0344*/ 	.word	0xffffffff


	//   ....[44]....
        /*0348*/ 	.word	0xffffffff


	//   ....[45]....
        /*034c*/ 	.word	0xffffffff


	//   ....[46]....
        /*0350*/ 	.word	0xffffffff


	//   ....[47]....
        /*0354*/ 	.word	0xffffffff


	//   ....[48]....
        /*0358*/ 	.word	0xffffffff


	//   ....[49]....
        /*035c*/ 	.word	0xffffffff


	//   ....[50]....
        /*0360*/ 	.word	0xffffffff


	//   ....[51]....
        /*0364*/ 	.word	0xffffffff


	//   ....[52]....
        /*0368*/ 	.word	0xffffffff


	//   ....[53]....
        /*036c*/ 	.word	0xffffffff


	//   ....[54]....
        /*0370*/ 	.word	0xffffffff


	//   ....[55]....
        /*0374*/ 	.word	0xffffffff


	//   ....[56]....
        /*0378*/ 	.word	0xffffffff


	//   ....[57]....
        /*037c*/ 	.word	0xffffffff


	//   ....[58]....
        /*0380*/ 	.word	0xffffffff


	//   ....[59]....
        /*0384*/ 	.word	0xffffffff


	//   ....[60]....
        /*0388*/ 	.word	0x0500009b


	//   ....[61]....
        /*038c*/ 	.word	0x0500009b


	//   ....[62]....
        /*0390*/ 	.word	0x0500009b


	//   ....[63]....
        /*0394*/ 	.word	0x0500009b


	//   ....[64]....
        /*0398*/ 	.word	0x0500009b


	//   ....[65]....
        /*039c*/ 	.word	0x0500009b


	//   ....[66]....
        /*03a0*/ 	.word	0x0500009b


	//   ....[67]....
        /*03a4*/ 	.word	0x0500009b


	//   ....[68]....
        /*03a8*/ 	.word	0x0500009b


	//   ....[69]....
        /*03ac*/ 	.word	0x0500009b


	//   ....[70]....
        /*03b0*/ 	.word	0x0500009b


	//   ....[71]....
        /*03b4*/ 	.word	0x0500009b


	//   ....[72]....
        /*03b8*/ 	.word	0x0500009b


	//   ....[73]....
        /*03bc*/ 	.word	0x0500009b


	//   ....[74]....
        /*03c0*/ 	.word	0x0500009b


	//   ....[75]....
        /*03c4*/ 	.word	0x0500009b


	//   ....[76]....
        /*03c8*/ 	.word	0x0500009b


	//   ....[77]....
        /*03cc*/ 	.word	0x0500009b


	//   ....[78]....
        /*03d0*/ 	.word	0x0500009b


	//   ....[79]....
        /*03d4*/ 	.word	0x0500009b


	//   ....[80]....
        /*03d8*/ 	.word	0x0500009b


	//   ....[81]....
        /*03dc*/ 	.word	0x0500009b


	//   ....[82]....
        /*03e0*/ 	.word	0x0500009b


	//   ....[83]....
        /*03e4*/ 	.word	0x0500009b


	//   ....[84]....
        /*03e8*/ 	.word	0x0500009b


	//   ....[85]....
        /*03ec*/ 	.word	0x0500009b


	//   ....[86]....
        /*03f0*/ 	.word	0x0500009b


	//   ....[87]....
        /*03f4*/ 	.word	0x0500009b


	//   ....[88]....
        /*03f8*/ 	.word	0x0500009b


	//   ....[89]....
        /*03fc*/ 	.word	0x0500009b


	//   ....[90]....
        /*0400*/ 	.word	0x0500009b


	//   ....[91]....
        /*0404*/ 	.word	0x0500009b


	//----- nvinfo : EIATTR_COOP_GROUP_INSTR_OFFSETS
	.align		4
.L_1535:
        /*0408*/ 	.byte	0x04, 0x28
        /*040a*/ 	.short	(.L_1537 - .L_1536)


	//   ....[0]....
.L_1536:
        /*040c*/ 	.word	0x00000a20


	//   ....[1]....
        /*0410*/ 	.word	0x00000ae0


	//   ....[2]....
        /*0414*/ 	.word	0x00000c30


	//   ....[3]....
        /*0418*/ 	.word	0x00000d30


	//   ....[4]....
        /*041c*/ 	.word	0x000015a0


	//   ....[5]....
        /*0420*/ 	.word	0x00001ef0


	//   ....[6]....
        /*0424*/ 	.word	0x00002180


	//   ....[7]....
        /*0428*/ 	.word	0x00002b50


	//   ....[8]....
        /*042c*/ 	.word	0x00003790


	//   ....[9]....
        /*0430*/ 	.word	0x000037a0


	//   ....[10]....
        /*0434*/ 	.word	0x000037e0


	//   ....[11]....
        /*0438*/ 	.word	0x000037f0


	//   ....[12]....
        /*043c*/ 	.word	0x00003830


	//   ....[13]....
        /*0440*/ 	.word	0x00003840


	//   ....[14]....
        /*0444*/ 	.word	0x00003880


	//   ....[15]....
        /*0448*/ 	.word	0x00003890


	//   ....[16]....
        /*044c*/ 	.word	0x000038d0


	//   ....[17]....
        /*0450*/ 	.word	0x000038e0


	//   ....[18]....
        /*0454*/ 	.word	0x000039a0


	//   ....[19]....
        /*0458*/ 	.word	0x000039b0


	//   ....[20]....
        /*045c*/ 	.word	0x000039c0


	//   ....[21]....
        /*0460*/ 	.word	0x000039d0


	//   ....[22]....
        /*0464*/ 	.word	0x00003fb0


	//   ....[23]....
        /*0468*/ 	.word	0x00003fe0


	//   ....[24]....
        /*046c*/ 	.word	0x00004050


	//   ....[25]....
        /*0470*/ 	.word	0x00004070


	//   ....[26]....
        /*0474*/ 	.word	0x000040c0


	//   ....[27]....
        /*0478*/ 	.word	0x000040d0


	//   ....[28]....
        /*047c*/ 	.word	0x00004120


	//   ....[29]....
        /*0480*/ 	.word	0x00004130


	//   ....[30]....
        /*0484*/ 	.word	0x00004180


	//   ....[31]....
        /*0488*/ 	.word	0x00004190


	//   ....[32]....
        /*048c*/ 	.word	0x000041e0


	//   ....[33]....
        /*0490*/ 	.word	0x000041f0


	//   ....[34]....
        /*0494*/ 	.word	0x00004200


	//   ....[35]....
        /*0498*/ 	.word	0x00004210


	//   ....[36]....
        /*049c*/ 	.word	0x00004240


	//   ....[37]....
        /*04a0*/ 	.word	0x00004250


	//   ....[38]....
        /*04a4*/ 	.word	0x000057b0


	//   ....[39]....
        /*04a8*/ 	.word	0x000057c0


	//   ....[40]....
        /*04ac*/ 	.word	0x00005810


	//   ....[41]....
        /*04b0*/ 	.word	0x00005820


	//   ....[42]....
        /*04b4*/ 	.word	0x00005850


	//   ....[43]....
        /*04b8*/ 	.word	0x00005870


	//   ....[44]....
        /*04bc*/ 	.word	0x00005a90


	//   ....[45]....
        /*04c0*/ 	.word	0x00005aa0


	//   ....[46]....
        /*04c4*/ 	.word	0x00005c50


	//   ....[47]....
        /*04c8*/ 	.word	0x00005c80


	//   ....[48]....
        /*04cc*/ 	.word	0x00006470


	//   ....[49]....
        /*04d0*/ 	.word	0x00006670


	//   ....[50]....
        /*04d4*/ 	.word	0x00006930


	//   ....[51]....
        /*04d8*/ 	.word	0x00006950


	//   ....[52]....
        /*04dc*/ 	.word	0x00006980


	//   ....[53]....
        /*04e0*/ 	.word	0x000069c0


	//   ....[54]....
        /*04e4*/ 	.word	0x000069e0


	//   ....[55]....
        /*04e8*/ 	.word	0x00006bf0


	//   ....[56]....
        /*04ec*/ 	.word	0x00006c10


	//   ....[57]....
        /*04f0*/ 	.word	0x00006c40


	//   ....[58]....
        /*04f4*/ 	.word	0x00006c80


	//   ....[59]....
        /*04f8*/ 	.word	0x00006ca0


	//   ....[60]....
        /*04fc*/ 	.word	0x00007120


	//   ....[61]....
        /*0500*/ 	.word	0x00007170


	//   ....[62]....
        /*0504*/ 	.word	0x00007210


	//   ....[63]....
        /*0508*/ 	.word	0x00007260


	//   ....[64]....
        /*050c*/ 	.word	0x00007300


	//   ....[65]....
        /*0510*/ 	.word	0x00007350


	//   ....[66]....
        /*0514*/ 	.word	0x000073f0


	//   ....[67]....
        /*0518*/ 	.word	0x00007440


	//   ....[68]....
        /*051c*/ 	.word	0x000074e0


	//   ....[69]....
        /*0520*/ 	.word	0x00007530


	//   ....[70]....
        /*0524*/ 	.word	0x000075d0


	//   ....[71]....
        /*0528*/ 	.word	0x00007670


	//   ....[72]....
        /*052c*/ 	.word	0x00007710


	//   ....[73]....
        /*0530*/ 	.word	0x000077b0


	//   ....[74]....
        /*0534*/ 	.word	0x00007800


	//   ....[75]....
        /*0538*/ 	.word	0x00007860


	//   ....[76]....
        /*053c*/ 	.word	0x00007910


	//   ....[77]....
        /*0540*/ 	.word	0x00007970


	//   ....[78]....
        /*0544*/ 	.word	0x00007a20


	//   ....[79]....
        /*0548*/ 	.word	0x00007a70


	//   ....[80]....
        /*054c*/ 	.word	0x00007b10


	//   ....[81]....
        /*0550*/ 	.word	0x00007b60


	//   ....[82]....
        /*0554*/ 	.word	0x00007c00


	//   ....[83]....
        /*0558*/ 	.word	0x00007c50


	//   ....[84]....
        /*055c*/ 	.word	0x00007cf0


	//   ....[85]....
        /*0560*/ 	.word	0x00007d40


	//   ....[86]....
        /*0564*/ 	.word	0x00007df0


	//   ....[87]....
        /*0568*/ 	.word	0x00007e40


	//   ....[88]....
        /*056c*/ 	.word	0x00007ed0


	//   ....[89]....
        /*0570*/ 	.word	0x00007f20


	//   ....[90]....
        /*0574*/ 	.word	0x00007f90


	//   ....[91]....
        /*0578*/ 	.word	0x00007fe0


	//----- nvinfo : EIATTR_VRC_CTA_INIT_COUNT
	.align		4
.L_1537:
        /*057c*/ 	.byte	0x02, 0x4a
	.zero		1
	.zero		1


	//----- nvinfo : EIATTR_EXIT_INSTR_OFFSETS
	.align		4
        /*0580*/ 	.byte	0x04, 0x1c
        /*0582*/ 	.short	(.L_1539 - .L_1538)


	//   ....[0]....
.L_1538:
        /*0584*/ 	.word	0x00006de0


	//   ....[1]....
        /*0588*/ 	.word	0x000070c0


	//----- nvinfo : EIATTR_MAX_THREADS
	.align		4
.L_1539:
        /*058c*/ 	.byte	0x04, 0x05
        /*058e*/ 	.short	(.L_1541 - .L_1540)
.L_1540:
        /*0590*/ 	.word	0x00000080
        /*0594*/ 	.word	0x00000001
        /*0598*/ 	.word	0x00000001


	//----- nvinfo : EIATTR_CRS_STACK_SIZE
	.align		4
.L_1541:
        /*059c*/ 	.byte	0x04, 0x1e
        /*059e*/ 	.short	(.L_1543 - .L_1542)
.L_1542:
        /*05a0*/ 	.word	0x00000000


	//----- nvinfo : EIATTR_CBANK_PARAM_SIZE
	.align		4
.L_1543:
        /*05a4*/ 	.byte	0x03, 0x19
        /*05a6*/ 	.short	0x01f0


	//----- nvinfo : EIATTR_PARAM_CBANK
	.align		4
        /*05a8*/ 	.byte	0x04, 0x0a
        /*05aa*/ 	.short	(.L_1545 - .L_1544)
	.align		4
.L_1544:
        /*05ac*/ 	.word	index@(.nv.constant0._Z25selective_scan_bwd_kernelI32Selective_Scan_bwd_kernel_traitsILi128ELi16ELb1ELb1ELb0ELb0ELb1EN3c104HalfEfEEv12SSMParamsBwd)
        /*05b0*/ 	.short	0x0380
        /*05b2*/ 	.short	0x01f0


	//----- nvinfo : EIATTR_SW_WAR
	.align		4
.L_1545:
        /*05b4*/ 	.byte	0x04, 0x36
        /*05b6*/ 	.short	(.L_1547 - .L_1546)
.L_1546:
        /*05b8*/ 	.word	0x00000008
.L_1547:


//--------------------- .nv.info._Z25selective_scan_bwd_kernelI32Selective_Scan_bwd_kernel_traitsILi128ELi16ELb1ELb1ELb0ELb1ELb0EN3c104HalfEfEEv12SSMParamsBwd --------------------------
	.section	.nv.info._Z25selective_scan_bwd_kernelI32Selective_Scan_bwd_kernel_traitsILi128ELi16ELb1ELb1ELb0ELb1ELb0EN3c104HalfEfEEv12SSMParamsBwd,"",@"SHT_CUDA_INFO"
	.sectionflags	@""
	.align	4


	//----- nvinfo : EIATTR_CUDA_API_VERSION
	.align		4
        /*0000*/ 	.byte	0x04, 0x37
        /*0002*/ 	.short	(.L_1549 - .L_1548)
.L_1548:
        /*0004*/ 	.word	0x00000082


	//----- nvinfo : EIATTR_KPARAM_INFO
	.align		4
.L_1549:
        /*0008*/ 	.byte	0x04, 0x17
        /*000a*/ 	.short	(.L_1551 - .L_1550)
.L_1550:
        /*000c*/ 	.word	0x00000000
        /*0010*/ 	.short	0x0000
        /*0012*/ 	.short	0x0000
        /*0014*/ 	.byte	0x00, 0xf0, 0xc1, 0x07


	//----- nvinfo : EIATTR_SPARSE_MMA_MASK
	.align		4
.L_1551:
        /*0018*/ 	.byte	0x03, 0x50
        /*001a*/ 	.short	0x0000


	//----- nvinfo : EIATTR_MAXREG_COUNT
	.align		4
        /*001c*/ 	.byte	0x03, 0x1b
        /*001e*/ 	.short	0x00a8


	//----- nvinfo : EIATTR_NUM_BARRIERS
	.align		4
        /*0020*/ 	.byte	0x02, 0x4c
        /*0022*/ 	.byte	0x01
	.zero		1


	//----- nvinfo : EIATTR_ANNOTATIONS
	.align		4
        /*0024*/ 	.byte	0x04, 0x55
        /*0026*/ 	.short	(.L_1553 - .L_1552)


	//   ....[0]....
.L_1552:
        /* <DEDUP_REMOVED lines=40> */


	//----- nvinfo : EIATTR_MERCURY_ISA_VERSION
	.align		4
.L_1553:
        /*0290*/ 	.byte	0x03, 0x5f
        /*0292*/ 	.short	0x0101


	//----- nvinfo : EIATTR_COOP_GROUP_MASK_REGIDS
	.align		4
        /*0294*/ 	.byte	0x04, 0x29
        /*0296*/ 	.short	(.L_1555 - .L_1554)


	//   ....[0]....
.L_1554:
        /*0298*/ 	.word	0xffffffff


	//   ....[1]....
        /*029c*/ 	.word	0xffffffff


	//   ....[2]....
        /*02a0*/ 	.word	0xffffffff


	//   ....[3]....
        /*02a4*/ 	.word	0xffffffff


	//   ....[4]....
        /*02a8*/ 	.word	0xffffffff


	//   ....[5]....
        /*02ac*/ 	.word	0xffffffff


	//   ....[6]....
        /*02b0*/ 	.word	0xffffffff


	//   ....[7]....
        /*02b4*/ 	.word	0xffffffff


	//   ....[8]....
        /*02b8*/ 	.word	0xffffffff


	//   ....[9]....
        /*02bc*/ 	.word	0xffffffff


	//   ....[10]....
        /*02c0*/ 	.word	0xffffffff


	//   ....[11]....
        /*02c4*/ 	.word	0xffffffff


	//   ....[12]....
        /*02c8*/ 	.word	0xffffffff


	//   ....[13]....
        /*02cc*/ 	.word	0xffffffff


	//   ....[14]....
        /*02d0*/ 	.word	0xffffffff


	//   ....[15]....
        /*02d4*/ 	.word	0xffffffff


	//   ....[16]....
        /*02d8*/ 	.word	0xffffffff


	//   ....[17]....
        /*02dc*/ 	.word	0xffffffff


	//   ....[18]....
        /*02e0*/ 	.word	0xffffffff


	//   ....[19]....
        /*02e4*/ 	.word	0xffffffff


	//   ....[20]....
        /*02e8*/ 	.word	0xffffffff


	//   ....[21]....
        /*02ec*/ 	.word	0xffffffff


	//   ....[22]....
        /*02f0*/ 	.word	0xffffffff


	//   ....[23]....
        /*02f4*/ 	.word	0xffffffff


	//   ....[24]....
        /*02f8*/ 	.word	0xffffffff


	//   ....[25]....
        /*02fc*/ 	.word	0xffffffff


	//   ....[26]....
        /*0300*/ 	.word	0xffffffff


	//   ....[27]....
        /*0304*/ 	.word	0xffffffff


	//   ....[28]....
        /*0308*/ 	.word	0xffffffff


	//   ....[29]....
        /*030c*/ 	.word	0xffffffff


	//   ....[30]....
        /*0310*/ 	.word	0xffffffff


	//   ....[31]....
        /*0314*/ 	.word	0xffffffff


	//   ....[32]....
        /*0318*/ 	.word	0xffffffff


	//   ....[33]....
        /*031c*/ 	.word	0xffffffff


	//   ....[34]....
        /*0320*/ 	.word	0xffffffff


	//   ....[35]....
        /*0324*/ 	.word	0xffffffff


	//   ....[36]....
        /*0328*/ 	.word	0xffffffff


	//   ....[37]....
        /*032c*/ 	.word	0xffffffff


	//   ....[38]....
        /*0330*/ 	.word	0xffffffff


	//   ....[39]....
        /*0334*/ 	.word	0xffffffff


	//   ....[40]....
        /*0338*/ 	.word	0xffffffff


	//   ....[41]....
        /*033c*/ 	.word	0xffffffff


	//   ....[42]....
        /*0340*/ 	.word	0xffffffff


	//   ....[43]....
        /*0344*/ 	.word	0xffffffff


	//   ....[44]....
        /*0348*/ 	.word	0xffffffff


	//   ....[45]....
        /*034c*/ 	.word	0xffffffff


	//   ....[46]....
        /*0350*/ 	.word	0xffffffff


	//   ....[47]....
        /*0354*/ 	.word	0xffffffff


	//   ....[48]....
        /*0358*/ 	.word	0xffffffff


	//   ....[49]....
        /*035c*/ 	.word	0xffffffff


	//   ....[50]....
        /*0360*/ 	.word	0xffffffff


	//   ....[51]....
        /*0364*/ 	.word	0xffffffff


	//   ....[52]....
        /*0368*/ 	.word	0xffffffff


	//   ....[53]....
        /*036c*/ 	.word	0xffffffff


	//   ....[54]....
        /*0370*/ 	.word	0xffffffff


	//   ....[55]....
        /*0374*/ 	.word	0xffffffff


	//   ....[56]....
        /*0378*/ 	.word	0xffffffff


	//   ....[57]....
        /*037c*/ 	.word	0x0500009b


	//   ....[58]....
        /*0380*/ 	.word	0x0500009b


	//   ....[59]....
        /*0384*/ 	.word	0x0500009b


	//   ....[60]....
        /*0388*/ 	.word	0x0500009b


	//   ....[61]....
        /*038c*/ 	.word	0x0500009b


	//   ....[62]....
        /*0390*/ 	.word	0x0500009b


	//   ....[63]....
        /*0394*/ 	.word	0x0500009b


	//   ....[64]....
        /*0398*/ 	.word	0x0500009b


	//   ....[65]....
        /*039c*/ 	.word	0x0500009b


	//   ....[66]....
        /*03a0*/ 	.word	0x0500009b


	//   ....[67]....
        /*03a4*/ 	.word	0x0500009b


	//   ....[68]....
        /*03a8*/ 	.word	0x0500009b


	//   ....[69]....
        /*03ac*/ 	.word	0x0500009b


	//   ....[70]....
        /*03b0*/ 	.word	0x0500009b


	//   ....[71]....
        /*03b4*/ 	.word	0x0500009b


	//   ....[72]....
        /*03b8*/ 	.word	0x0500009b


	//   ....[73]....
        /*03bc*/ 	.word	0x0500009b


	//   ....[74]....
        /*03c0*/ 	.word	0x0500009b


	//   ....[75]....
        /*03c4*/ 	.word	0x0500009b


	//   ....[76]....
        /*03c8*/ 	.word	0x0500009b


	//   ....[77]....
        /*03cc*/ 	.word	0x0500009b


	//   ....[78]....
        /*03d0*/ 	.word	0x0500009b


	//   ....[79]....
        /*03d4*/ 	.word	0x0500009b


	//   ....[80]....
        /*03d8*/ 	.word	0x0500009b


	//   ....[81]....
        /*03dc*/ 	.word	0x0500009b


	//   ....[82]....
        /*03e0*/ 	.word	0x0500009b


	//   ....[83]....
        /*03e4*/ 	.word	0x0500009b


	//   ....[84]....
        /*03e8*/ 	.word	0x0500009b


	//   ....[85]....
        /*03ec*/ 	.word	0x0500009b


	//   ....[86]....
        /*03f0*/ 	.word	0x0500009b


	//   ....[87]....
        /*03f4*/ 	.word	0x0500009b


	//   ....[88]....
        /*03f8*/ 	.word	0x0500009b


	//----- nvinfo : EIATTR_COOP_GROUP_INSTR_OFFSETS
	.align		4
.L_1555:
        /*03fc*/ 	.byte	0x04, 0x28
        /*03fe*/ 	.short	(.L_1557 - .L_1556)


	//   ....[0]....
.L_1556:
        /*0400*/ 	.word	0x00000990


	//   ....[1]....
        /*0404*/ 	.word	0x00000a40


	//   ....[2]....
        /*0408*/ 	.word	0x00000cb0


	//   ....[3]....
        /*040c*/ 	.word	0x00003920


	//   ....[4]....
        /*0410*/ 	.word	0x00004560


	//   ....[5]....
        /*0414*/ 	.word	0x00004570


	//   ....[6]....
        /*0418*/ 	.word	0x000045b0


	//   ....[7]....
        /*041c*/ 	.word	0x000045c0


	//   ....[8]....
        /*0420*/ 	.word	0x00004600


	//   ....[9]....
        /*0424*/ 	.word	0x00004610


	//   ....[10]....
        /*0428*/ 	.word	0x00004650


	//   ....[11]....
        /*042c*/ 	.word	0x00004660


	//   ....[12]....
        /*0430*/ 	.word	0x000046a0


	//   ....[13]....
        /*0434*/ 	.word	0x000046b0


	//   ....[14]....
        /*0438*/ 	.word	0x00004770


	//   ....[15]....
        /*043c*/ 	.word	0x00004780


	//   ....[16]....
        /*0440*/ 	.word	0x00004790


	//   ....[17]....
        /*0444*/ 	.word	0x000047a0


	//   ....[18]....
        /*0448*/ 	.word	0x00004d80


	//   ....[19]....
        /*044c*/ 	.word	0x00004db0


	//   ....[20]....
        /*0450*/ 	.word	0x00004e20


	//   ....[21]....
        /*0454*/ 	.word	0x00004e40


	//   ....[22]....
        /*0458*/ 	.word	0x00004e90


	//   ....[23]....
        /*045c*/ 	.word	0x00004ea0


	//   ....[24]....
        /*0460*/ 	.word	0x00004ef0


	//   ....[25]....
        /*0464*/ 	.word	0x00004f00


	//   ....[26]....
        /*0468*/ 	.word	0x00004f50


	//   ....[27]....
        /*046c*/ 	.word	0x00004f60


	//   ....[28]....
        /*0470*/ 	.word	0x00004fb0


	//   ....[29]....
        /*0474*/ 	.word	0x00004fc0


	//   ....[30]....
        /*0478*/ 	.word	0x00004fd0


	//   ....[31]....
        /*047c*/ 	.word	0x00004fe0


	//   ....[32]....
        /*0480*/ 	.word	0x00005010


	//   ....[33]....
        /*0484*/ 	.word	0x00005020


	//   ....[34]....
        /*0488*/ 	.word	0x00006500


	//   ....[35]....
        /*048c*/ 	.word	0x00006510


	//   ....[36]....
        /*0490*/ 	.word	0x00006580


	//   ....[37]....
        /*0494*/ 	.word	0x00006590


	//   ....[38]....
        /*0498*/ 	.word	0x000066e0


	//   ....[39]....
        /*049c*/ 	.word	0x00006700


	//   ....[40]....
        /*04a0*/ 	.word	0x000068f0


	//   ....[41]....
        /*04a4*/ 	.word	0x00006900


	//   ....[42]....
        /*04a8*/ 	.word	0x000069e0


	//   ....[43]....
        /*04ac*/ 	.word	0x00006a00


	//   ....[44]....
        /*04b0*/ 	.word	0x000071e0


	//   ....[45]....
        /*04b4*/ 	.word	0x00007960


	//   ....[46]....
        /*04b8*/ 	.word	0x00007c90


	//   ....[47]....
        /*04bc*/ 	.word	0x00007fb0


	//   ....[48]....
        /*04c0*/ 	.word	0x00007fd0


	//   ....[49]....
        /*04c4*/ 	.word	0x00008000


	//   ....[50]....
        /*04c8*/ 	.word	0x00008040


	//   ....[51]....
        /*04cc*/ 	.word	0x00008060


	//   ....[52]....
        /*04d0*/ 	.word	0x00008270


	//   ....[53]....
        /*04d4*/ 	.word	0x00008290


	//   ....[54]....
        /*04d8*/ 	.word	0x000082c0


	//   ....[55]....
        /*04dc*/ 	.word	0x00008300


	//   ....[56]....
        /*04e0*/ 	.word	0x00008320


	//   ....[57]....
        /*04e4*/ 	.word	0x000087a0


	//   ....[58]....
        /*04e8*/ 	.word	0x000087f0


	//   ....[59]....
        /*04ec*/ 	.word	0x00008890


	//   ....[60]....
        /*04f0*/ 	.word	0x000088e0


	//   ....[61]....
        /*04f4*/ 	.word	0x00008980


	//   ....[62]....
        /*04f8*/ 	.word	0x000089d0


	//   ....[63]....
        /*04fc*/ 	.word	0x00008a70


	//   ....[64]....
        /*0500*/ 	.word	0x00008ac0


	//   ....[65]....
        /*0504*/ 	.word	0x00008b60


	//   ....[66]....
        /*0508*/ 	.word	0x00008bb0


	//   ....[67]....
        /*050c*/ 	.word	0x00008c50


	//   ....[68]....
        /*0510*/ 	.word	0x00008cf0


	//   ....[69]....
        /*0514*/ 	.word	0x00008d90


	//   ....[70]....
        /*0518*/ 	.word	0x00008e30


	//   ....[71]....
        /*051c*/ 	.word	0x00008e80


	//   ....[72]....
        /*0520*/ 	.word	0x00008ee0


	//   ....[73]....
        /*0524*/ 	.word	0x00008f90


	//   ....[74]....
        /*0528*/ 	.word	0x00008ff0


	//   ....[75]....
        /*052c*/ 	.word	0x000090a0


	//   ....[76]....
        /*0530*/ 	.word	0x000090f0


	//   ....[77]....
        /*0534*/ 	.word	0x00009190


	//   ....[78]....
        /*0538*/ 	.word	0x000091e0


	//   ....[79]....
        /*053c*/ 	.word	0x00009280


	//   ....[80]....
        /*0540*/ 	.word	0x000092d0


	//   ....[81]....
        /*0544*/ 	.word	0x00009370


	//   ....[82]....
        /*0548*/ 	.word	0x000093c0


	//   ....[83]....
        /*054c*/ 	.word	0x00009470


	//   ....[84]....
        /*0550*/ 	.word	0x000094c0


	//   ....[85]....
        /*0554*/ 	.word	0x00009550


	//   ....[86]....
        /*0558*/ 	.word	0x000095a0


	//   ....[87]....
        /*055c*/ 	.word	0x00009610


	//   ....[88]....
        /*0560*/ 	.word	0x00009660


	//----- nvinfo : EIATTR_VRC_CTA_INIT_COUNT
	.align		4
.L_1557:
        /*0564*/ 	.byte	0x02, 0x4a
	.zero		1
	.zero		1


	//----- nvinfo : EIATTR_EXIT_INSTR_OFFSETS
	.align		4
        /*0568*/ 	.byte	0x04, 0x1c
        /*056a*/ 	.short	(.L_1559 - .L_1558)


	//   ....[0]....
.L_1558:
        /*056c*/ 	.word	0x00008460


	//   ....[1]....
        /*0570*/ 	.word	0x00008740


	//----- nvinfo : EIATTR_MAX_THREADS
	.align		4
.L_1559:
        /*0574*/ 	.byte	0x04, 0x05
        /*0576*/ 	.short	(.L_1561 - .L_1560)
.L_1560:
        /*0578*/ 	.word	0x00000080
        /*057c*/ 	.word	0x00000001
        /*0580*/ 	.word	0x00000001


	//----- nvinfo : EIATTR_CRS_STACK_SIZE
	.align		4
.L_1561:
        /*0584*/ 	.byte	0x04, 0x1e
        /*0586*/ 	.short	(.L_1563 - .L_1562)
.L_1562:
        /*0588*/ 	.word	0x00000000


	//----- nvinfo : EIATTR_CBANK_PARAM_SIZE
	.align		4
.L_1563:
        /*058c*/ 	.byte	0x03, 0x19
        /*058e*/ 	.short	0x01f0


	//----- nvinfo : EIATTR_PARAM_CBANK
	.align		4
        /*0590*/ 	.byte	0x04, 0x0a
        /*0592*/ 	.short	(.L_1565 - .L_1564)
	.align		4
.L_1564:
        /*0594*/ 	.word	index@(.nv.constant0._Z25selective_scan_bwd_kernelI32Selective_Scan_bwd_kernel_traitsILi128ELi16ELb1ELb1ELb0ELb1ELb0EN3c104HalfEfEEv12SSMParamsBwd)
        /*0598*/ 	.short	0x0380
        /*059a*/ 	.short	0x01f0


	//----- nvinfo : EIATTR_SW_WAR
	.align		4
.L_1565:
        /*059c*/ 	.byte	0x04, 0x36
        /*059e*/ 	.short	(.L_1567 - .L_1566)
.L_1566:
        /*05a0*/ 	.word	0x00000008
.L_1567:


//--------------------- .nv.info._Z25selective_scan_bwd_kernelI32Selective_Scan_bwd_kernel_traitsILi128ELi16ELb1ELb1ELb0ELb1ELb1EN3c104HalfEfEEv12SSMParamsBwd --------------------------
	.section	.nv.info._Z25selective_scan_bwd_kernelI32Selective_Scan_bwd_kernel_traitsILi128ELi16ELb1ELb1ELb0ELb1ELb1EN3c104HalfEfEEv12SSMParamsBwd,"",@"SHT_CUDA_INFO"
	.sectionflags	@""
	.align	4


	//----- nvinfo : EIATTR_CUDA_API_VERSION
	.align		4
        /*0000*/ 	.byte	0x04, 0x37
        /*0002*/ 	.short	(.L_1569 - .L_1568)
.L_1568:
        /*0004*/ 	.word	0x00000082


	//----- nvinfo : EIATTR_KPARAM_INFO
	.align		4
.L_1569:
        /*0008*/ 	.byte	0x04, 0x17
        /*000a*/ 	.short	(.L_1571 - .L_1570)
.L_1570:
        /*000c*/ 	.word	0x00000000
        /*0010*/ 	.short	0x0000
        /*0012*/ 	.short	0x0000
        /*0014*/ 	.byte	0x00, 0xf0, 0xc1, 0x07


	//----- nvinfo : EIATTR_SPARSE_MMA_MASK
	.align		4
.L_1571:
        /*0018*/ 	.byte	0x03, 0x50
        /*001a*/ 	.short	0x0000


	//----- nvinfo : EIATTR_MAXREG_COUNT
	.align		4
        /*001c*/ 	.byte	0x03, 0x1b
        /*001e*/ 	.short	0x00a8


	//----- nvinfo : EIATTR_NUM_BARRIERS
	.align		4
        /*0020*/ 	.byte	0x02, 0x4c
        /*0022*/ 	.byte	0x01
	.zero		1


	//----- nvinfo : EIATTR_ANNOTATIONS
	.align		4
        /*0024*/ 	.byte	0x04, 0x55
        /*0026*/ 	.short	(.L_1573 - .L_1572)


	//   ....[0]....
.L_1572:
        /* <DEDUP_REMOVED lines=41> */


	//----- nvinfo : EIATTR_MERCURY_ISA_VERSION
	.align		4
.L_1573:
        /*02a0*/ 	.byte	0x03, 0x5f
        /*02a2*/ 	.short	0x0101


	//----- nvinfo : EIATTR_COOP_GROUP_MASK_REGIDS
	.align		4
        /*02a4*/ 	.byte	0x04, 0x29
        /*02a6*/ 	.short	(.L_1575 - .L_1574)


	//   ....[0]....
.L_1574:
        /*02a8*/ 	.word	0xffffffff


	//   ....[1]....
        /*02ac*/ 	.word	0xffffffff


	//   ....[2]....
        /*02b0*/ 	.word	0xffffffff


	//   ....[3]....
        /*02b4*/ 	.word	0xffffffff


	//   ....[4]....
        /*02b8*/ 	.word	0xffffffff


	//   ....[5]....
        /*02bc*/ 	.word	0xffffffff


	//   ....[6]....
        /*02c0*/ 	.word	0xffffffff


	//   ....[7]....
        /*02c4*/ 	.word	0xffffffff


	//   ....[8]....
        /*02c8*/ 	.word	0xffffffff


	//   ....[9]....
        /*02cc*/ 	.word	0xffffffff


	//   ....[10]....
        /*02d0*/ 	.word	0xffffffff


	//   ....[11]....
        /*02d4*/ 	.word	0xffffffff


	//   ....[12]....
        /*02d8*/ 	.word	0xffffffff


	//   ....[13]....
        /*02dc*/ 	.word	0xffffffff


	//   ....[14]....
        /*02e0*/ 	.word	0xffffffff


	//   ....[15]....
        /*02e4*/ 	.word	0xffffffff


	//   ....[16]....
        /*02e8*/ 	.word	0xffffffff


	//   ....[17]....
        /*02ec*/ 	.word	0xffffffff


	//   ....[18]....
        /*02f0*/ 	.word	0xffffffff


	//   ....[19]....
        /*02f4*/ 	.word	0xffffffff


	//   ....[20]....
        /*02f8*/ 	.word	0xffffffff


	//   ....[21]....
        /*02fc*/ 	.word	0xffffffff


	//   ....[22]....
        /*0300*/ 	.word	0xffffffff


	//   ....[23]....
        /*0304*/ 	.word	0xffffffff


	//   ....[24]....
        /*0308*/ 	.word	0xffffffff


	//   ....[25]....
        /*030c*/ 	.word	0xffffffff


	//   ....[26]....
        /*0310*/ 	.word	0xffffffff


	//   ....[27]....
        /*0314*/ 	.word	0xffffffff


	//   ....[28]....
        /*0318*/ 	.word	0xffffffff


	//   ....[29]....
        /*031c*/ 	.word	0xffffffff


	//   ....[30]....
        /*0320*/ 	.word	0xffffffff


	//   ....[31]....
        /*0324*/ 	.word	0xffffffff


	//   ....[32]....
        /*0328*/ 	.word	0xffffffff


	//   ....[33]....
        /*032c*/ 	.word	0xffffffff


	//   ....[34]....
        /*0330*/ 	.word	0xffffffff


	//   ....[35]....
        /*0334*/ 	.word	0xffffffff


	//   ....[36]....
        /*0338*/ 	.word	0xffffffff


	//   ....[37]....
        /*033c*/ 	.word	0xffffffff


	//   ....[38]....
        /*0340*/ 	.word	0xffffffff


	//   ....[39]....
        /*0344*/ 	.word	0xffffffff


	//   ....[40]....
        /*0348*/ 	.word	0xffffffff


	//   ....[41]....
        /*034c*/ 	.word	0xffffffff


	//   ....[42]....
        /*0350*/ 	.word	0xffffffff


	//   ....[43]....
        /*0354*/ 	.word	0xffffffff


	//   ....[44]....
        /*0358*/ 	.word	0xffffffff


	//   ....[45]....
        /*035c*/ 	.word	0xffffffff


	//   ....[46]....
        /*0360*/ 	.word	0xffffffff


	//   ....[47]....
        /*0364*/ 	.word	0xffffffff


	//   ....[48]....
        /*0368*/ 	.word	0xffffffff


	//   ....[49]....
        /*036c*/ 	.word	0xffffffff


	//   ....[50]....
        /*0370*/ 	.word	0xffffffff


	//   ....[51]....
        /*0374*/ 	.word	0xffffffff


	//   ....[52]....
        /*0378*/ 	.word	0xffffffff


	//   ....[53]....
        /*037c*/ 	.word	0xffffffff


	//   ....[54]....
        /*0380*/ 	.word	0xffffffff


	//   ....[55]....
        /*0384*/ 	.word	0xffffffff


	//   ....[56]....
        /*0388*/ 	.word	0xffffffff


	//   ....[57]....
        /*038c*/ 	.word	0xffffffff


	//   ....[58]....
        /*0390*/ 	.word	0xffffffff


	//   ....[59]....
        /*0394*/ 	.word	0xffffffff


	//   ....[60]....
        /*0398*/ 	.word	0xffffffff


	//   ....[61]....
        /*039c*/ 	.word	0x0500009b


	//   ....[62]....
        /*03a0*/ 	.word	0x0500009b


	//   ....[63]....
        /*03a4*/ 	.word	0x0500009b


	//   ....[64]....
        /*03a8*/ 	.word	0x0500009b


	//   ....[65]....
        /*03ac*/ 	.word	0x0500009b


	//   ....[66]....
        /*03b0*/ 	.word	0x0500009b


	//   ....[67]....
        /*03b4*/ 	.word	0x0500009b


	//   ....[68]....
        /*03b8*/ 	.word	0x0500009b


	//   ....[69]....
        /*03bc*/ 	.word	0x0500009b


	//   ....[70]....
        /*03c0*/ 	.word	0x0500009b


	//   ....[71]....
        /*03c4*/ 	.word	0x0500009b


	//   ....[72]....
        /*03c8*/ 	.word	0x0500009b


	//   ....[73]....
        /*03cc*/ 	.word	0x0500009b


	//   ....[74]....
        /*03d0*/ 	.word	0x0500009b


	//   ....[75]....
        /*03d4*/ 	.word	0x0500009b


	//   ....[76]....
        /*03d8*/ 	.word	0x0500009b


	//   ....[77]....
        /*03dc*/ 	.word	0x0500009b


	//   ....[78]....
        /*03e0*/ 	.word	0x0500009b


	//   ....[79]....
        /*03e4*/ 	.word	0x0500009b


	//   ....[80]....
        /*03e8*/ 	.word	0x0500009b


	//   ....[81]....
        /*03ec*/ 	.word	0x0500009b


	//   ....[82]....
        /*03f0*/ 	.word	0x0500009b


	//   ....[83]....
        /*03f4*/ 	.word	0x0500009b


	//   ....[84]....
        /*03f8*/ 	.word	0x0500009b


	//   ....[85]....
        /*03fc*/ 	.word	0x0500009b


	//   ....[86]....
        /*0400*/ 	.word	0x0500009b


	//   ....[87]....
        /*0404*/ 	.word	0x0500009b


	//   ....[88]....
        /*0408*/ 	.word	0x0500009b


	//   ....[89]....
        /*040c*/ 	.word	0x0500009b


	//   ....[90]....
        /*0410*/ 	.word	0x0500009b


	//   ....[91]....
        /*0414*/ 	.word	0x0500009b


	//   ....[92]....
        /*0418*/ 	.word	0x0500009b


	//----- nvinfo : EIATTR_COOP_GROUP_INSTR_OFFSETS
	.align		4
.L_1575:
        /*041c*/ 	.byte	0x04, 0x28
        /*041e*/ 	.short	(.L_1577 - .L_1576)


	//   ....[0]....
.L_1576:
        /*0420*/ 	.word	0x00000980


	//   ....[1]....
        /*0424*/ 	.word	0x00000a50


	//   ....[2]....
        /*0428*/ 	.word	0x00000c30


	//   ....[3]....
        /*042c*/ 	.word	0x00003130


	//   ....[4]....
        /*0430*/ 	.word	0x000038e0


	//   ....[5]....
        /*0434*/ 	.word	0x000040a0


	//   ....[6]....
        /*0438*/ 	.word	0x000044e0


	//   ....[7]....
        /*043c*/ 	.word	0x00004d00


	//   ....[8]....
        /*0440*/ 	.word	0x00005930


	//   ....[9]....
        /*0444*/ 	.word	0x00005940


	//   ....[10]....
        /*0448*/ 	.word	0x00005980


	//   ....[11]....
        /*044c*/ 	.word	0x00005990


	//   ....[12]....
        /*0450*/ 	.word	0x000059d0


	//   ....[13]....
        /*0454*/ 	.word	0x000059e0


	//   ....[14]....
        /*0458*/ 	.word	0x00005a20


	//   ....[15]....
        /*045c*/ 	.word	0x00005a30


	//   ....[16]....
        /*0460*/ 	.word	0x00005a70


	//   ....[17]....
        /*0464*/ 	.word	0x00005a80


	//   ....[18]....
        /*0468*/ 	.word	0x00005b40


	//   ....[19]....
        /*046c*/ 	.word	0x00005b50


	//   ....[20]....
        /*0470*/ 	.word	0x00005b60


	//   ....[21]....
        /*0474*/ 	.word	0x00005b70


	//   ....[22]....
        /*0478*/ 	.word	0x00006150


	//   ....[23]....
        /*047c*/ 	.word	0x00006180


	//   ....[24]....
        /*0480*/ 	.word	0x000061f0


	//   ....[25]....
        /*0484*/ 	.word	0x00006210


	//   ....[26]....
        /*0488*/ 	.word	0x00006260


	//   ....[27]....
        /*048c*/ 	.word	0x00006270


	//   ....[28]....
        /*0490*/ 	.word	0x000062c0


	//   ....[29]....
        /*0494*/ 	.word	0x000062d0


	//   ....[30]....
        /*0498*/ 	.word	0x00006320


	//   ....[31]....
        /*049c*/ 	.word	0x00006330


	//   ....[32]....
        /*04a0*/ 	.word	0x00006380


	//   ....[33]....
        /*04a4*/ 	.word	0x00006390


	//   ....[34]....
        /*04a8*/ 	.word	0x000063a0


	//   ....[35]....
        /*04ac*/ 	.word	0x000063b0


	//   ....[36]....
        /*04b0*/ 	.word	0x000063e0


	//   ....[37]....
        /*04b4*/ 	.word	0x000063f0


	//   ....[38]....
        /*04b8*/ 	.word	0x000078e0


	//   ....[39]....
        /*04bc*/ 	.word	0x000078f0


	//   ....[40]....
        /*04c0*/ 	.word	0x00007970


	//   ....[41]....
        /*04c4*/ 	.word	0x00007980


	//   ....[42]....
        /*04c8*/ 	.word	0x00007bf0


	//   ....[43]....
        /*04cc*/ 	.word	0x00007c00


	//   ....[44]....
        /*04d0*/ 	.word	0x00007d00


	//   ....[45]....
        /*04d4*/ 	.word	0x00007d10


	//   ....[46]....
        /*04d8*/ 	.word	0x00007e00


	//   ....[47]....
        /*04dc*/ 	.word	0x00007e20


	//   ....[48]....
        /*04e0*/ 	.word	0x000084f0


	//   ....[49]....
        /*04e4*/ 	.word	0x00008d00


	//   ....[50]....
        /*04e8*/ 	.word	0x00008fe0


	//   ....[51]....
        /*04ec*/ 	.word	0x00009370


	//   ....[52]....
        /*04f0*/ 	.word	0x00009390


	//   ....[53]....
        /*04f4*/ 	.word	0x000093c0


	//   ....[54]....
        /*04f8*/ 	.word	0x00009400


	//   ....[55]....
        /*04fc*/ 	.word	0x00009420


	//   ....[56]....
        /*0500*/ 	.word	0x00009630


	//   ....[57]....
        /*0504*/ 	.word	0x00009650


	//   ....[58]....
        /*0508*/ 	.word	0x00009680


	//   ....[59]....
        /*050c*/ 	.word	0x000096c0


	//   ....[60]....
        /*0510*/ 	.word	0x000096e0


	//   ....[61]....
        /*0514*/ 	.word	0x00009b60


	//   ....[62]....
        /*0518*/ 	.word	0x00009bb0


	//   ....[63]....
        /*051c*/ 	.word	0x00009c50


	//   ....[64]....
        /*0520*/ 	.word	0x00009ca0


	//   ....[65]....
        /*0524*/ 	.word	0x00009d40


	//   ....[66]....
        /*0528*/ 	.word	0x00009d90


	//   ....[67]....
        /*052c*/ 	.word	0x00009e30


	//   ....[68]....
        /*0530*/ 	.word	0x00009e80


	//   ....[69]....
        /*0534*/ 	.word	0x00009f20


	//   ....[70]....
        /*0538*/ 	.word	0x00009f70


	//   ....[71]....
        /*053c*/ 	.word	0x0000a010


	//   ....[72]....
        /*0540*/ 	.word	0x0000a0b0


	//   ....[73]....
        /*0544*/ 	.word	0x0000a150


	//   ....[74]....
        /*0548*/ 	.word	0x0000a1f0


	//   ....[75]....
        /*054c*/ 	.word	0x0000a240


	//   ....[76]....
        /*0550*/ 	.word	0x0000a2a0


	//   ....[77]....
        /*0554*/ 	.word	0x0000a350


	//   ....[78]....
        /*0558*/ 	.word	0x0000a3b0


	//   ....[79]....
        /*055c*/ 	.word	0x0000a460


	//   ....[80]....
        /*0560*/ 	.word	0x0000a4b0


	//   ....[81]....
        /*0564*/ 	.word	0x0000a550


	//   ....[82]....
        /*0568*/ 	.word	0x0000a5a0


	//   ....[83]....
        /*056c*/ 	.word	0x0000a640


	//   ....[84]....
        /*0570*/ 	.word	0x0000a690


	//   ....[85]....
        /*0574*/ 	.word	0x0000a730


	//   ....[86]....
        /*0578*/ 	.word	0x0000a780


	//   ....[87]....
        /*057c*/ 	.word	0x0000a830


	//   ....[88]....
        /*0580*/ 	.word	0x0000a880


	//   ....[89]....
        /*0584*/ 	.word	0x0000a910


	//   ....[90]....
        /*0588*/ 	.word	0x0000a960


	//   ....[91]....
        /*058c*/ 	.word	0x0000a9d0


	//   ....[92]....
        /*0590*/ 	.word	0x0000aa20


	//----- nvinfo : EIATTR_VRC_CTA_INIT_COUNT
	.align		4
.L_1577:
        /*0594*/ 	.byte	0x02, 0x4a
	.zero		1
	.zero		1


	//----- nvinfo : EIATTR_EXIT_INSTR_OFFSETS
	.align		4
        /*0598*/ 	.byte	0x04, 0x1c
        /*059a*/ 	.short	(.L_1579 - .L_1578)


	//   ....[0]....
.L_1578:
        /*059c*/ 	.word	0x00009820


	//   ....[1]....
        /*05a0*/ 	.word	0x00009b00


	//----- nvinfo : EIATTR_MAX_THREADS
	.align		4
.L_1579:
        /*05a4*/ 	.byte	0x04, 0x05
        /*05a6*/ 	.short	(.L_1581 - .L_1580)
.L_1580:
        /*05a8*/ 	.word	0x00000080
        /*05ac*/ 	.word	0x00000001
        /*05b0*/ 	.word	0x00000001


	//----- nvinfo : EIATTR_CRS_STACK_SIZE
	.align		4
.L_1581:
        /*05b4*/ 	.byte	0x04, 0x1e
        /*05b6*/ 	.short	(.L_1583 - .L_1582)
.L_1582:
        /*05b8*/ 	.word	0x00000000


	//----- nvinfo : EIATTR_CBANK_PARAM_SIZE
	.align		4
.L_1583:
        /*05bc*/ 	.byte	0x03, 0x19
        /*05be*/ 	.short	0x01f0


	//----- nvinfo : EIATTR_PARAM_CBANK
	.align		4
        /*05c0*/ 	.byte	0x04, 0x0a
        /*05c2*/ 	.short	(.L_1585 - .L_1584)
	.align		4
.L_1584:
        /*05c4*/ 	.word	index@(.nv.constant0._Z25selective_scan_bwd_kernelI32Selective_Scan_bwd_kernel_traitsILi128ELi16ELb1ELb1ELb0ELb1ELb1EN3c104HalfEfEEv12SSMParamsBwd)
        /*05c8*/ 	.short	0x0380
        /*05ca*/ 	.short	0x01f0


	//----- nvinfo : EIATTR_SW_WAR
	.align		4
.L_1585:
        /*05cc*/ 	.byte	0x04, 0x36
        /*05ce*/ 	.short	(.L_1587 - .L_1586)
.L_1586:
        /*05d0*/ 	.word	0x00000008
.L_1587:


//--------------------- .nv.info._Z25selective_scan_bwd_kernelI32Selective_Scan_bwd_kernel_traitsILi128ELi16ELb1ELb1ELb1ELb0ELb0EN3c104HalfEfEEv12SSMParamsBwd --------------------------
	.section	.nv.info._Z25selective_scan_bwd_kernelI32Selective_Scan_bwd_kernel_traitsILi128ELi16ELb1ELb1ELb1ELb0ELb0EN3c104HalfEfEEv12SSMParamsBwd,"",@"SHT_CUDA_INFO"
	.sectionflags	@""
	.align	4


	//----- nvinfo : EIATTR_CUDA_API_VERSION
	.align		4
        /*0000*/ 	.byte	0x04, 0x37
        /*0002*/ 	.short	(.L_1589 - .L_1588)
.L_1588:
        /*0004*/ 	.word	0x00000082


	//----- nvinfo : EIATTR_KPARAM_INFO
	.align		4
.L_1589:
        /*0008*/ 	.byte	0x04, 0x17
        /*000a*/ 	.short	(.L_1591 - .L_1590)
.L_1590:
        /*000c*/ 	.word	0x00000000
        /*0010*/ 	.short	0x0000
        /*0012*/ 	.short	0x0000
        /*0014*/ 	.byte	0x00, 0xf0, 0xc1, 0x07


	//----- nvinfo : EIATTR_SPARSE_MMA_MASK
	.align		4
.L_1591:
        /*0018*/ 	.byte	0x03, 0x50
        /*001a*/ 	.short	0x0000


	//----- nvinfo : EIATTR_MAXREG_COUNT
	.align		4
        /*001c*/ 	.byte	0x03, 0x1b
        /*001e*/ 	.short	0x00a8


	//----- nvinfo : EIATTR_NUM_BARRIERS
	.align		4
        /*0020*/ 	.byte	0x02, 0x4c
        /*0022*/ 	.byte	0x01
	.zero		1


	//----- nvinfo : EIATTR_ANNOTATIONS
	.align		4
        /*0024*/ 	.byte	0x04, 0x55
        /*0026*/ 	.short	(.L_1593 - .L_1592)


	//   ....[0]....
.L_1592:
        /* <DEDUP_REMOVED lines=41> */


	//----- nvinfo : EIATTR_MERCURY_ISA_VERSION
	.align		4
.L_1593:
        /*02a8*/ 	.byte	0x03, 0x5f
        /*02aa*/ 	.short	0x0101


	//----- nvinfo : EIATTR_COOP_GROUP_MASK_REGIDS
	.align		4
        /*02ac*/ 	.byte	0x04, 0x29
        /*02ae*/ 	.short	(.L_1595 - .L_1594)


	//   ....[0]....
.L_1594:
        /*02b0*/ 	.word	0xffffffff


	//   ....[1]....
        /*02b4*/ 	.word	0xffffffff


	//   ....[2]....
        /*02b8*/ 	.word	0xffffffff


	//   ....[3]....
        /*02bc*/ 	.word	0xffffffff


	//   ....[4]....
        /*02c0*/ 	.word	0xffffffff


	//   ....[5]....
        /*02c4*/ 	.word	0xffffffff


	//   ....[6]....
        /*02c8*/ 	.word	0xffffffff


	//   ....[7]....
        /*02cc*/ 	.word	0xffffffff


	//   ....[8]....
        /*02d0*/ 	.word	0xffffffff


	//   ....[9]....
        /*02d4*/ 	.word	0xffffffff


	//   ....[10]....
        /*02d8*/ 	.word	0xffffffff


	//   ....[11]....
        /*02dc*/ 	.word	0xffffffff


	//   ....[12]....
        /*02e0*/ 	.word	0xffffffff


	//   ....[13]....
        /*02e4*/ 	.word	0xffffffff


	//   ....[14]....
        /*02e8*/ 	.word	0xffffffff


	//   ....[15]....
        /*02ec*/ 	.word	0xffffffff


	//   ....[16]....
        /*02f0*/ 	.word	0xffffffff


	//   ....[17]....
        /*02f4*/ 	.word	0xffffffff


	//   ....[18]....
        /*02f8*/ 	.word	0xffffffff


	//   ....[19]....
        /*02fc*/ 	.word	0xffffffff


	//   ....[20]....
        /*0300*/ 	.word	0xffffffff


	//   ....[21]....
        /*0304*/ 	.word	0xffffffff


	//   ....[22]....
        /*0308*/ 	.word	0xffffffff


	//   ....[23]....
        /*030c*/ 	.word	0xffffffff


	//   ....[24]....
        /*0310*/ 	.word	0xffffffff


	//   ....[25]....
        /*0314*/ 	.word	0xffffffff


	//   ....[26]....
        /*0318*/ 	.word	0xffffffff


	//   ....[27]....
        /*031c*/ 	.word	0xffffffff


	//   ....[28]....
        /*0320*/ 	.word	0xffffffff


	//   ....[29]....
        /*0324*/ 	.word	0xffffffff


	//   ....[30]....
        /*0328*/ 	.word	0xffffffff


	//   ....[31]....
        /*032c*/ 	.word	0xffffffff


	//   ....[32]....
        /*0330*/ 	.word	0xffffffff


	//   ....[33]....
        /*0334*/ 	.word	0xffffffff


	//   ....[34]....
        /*0338*/ 	.word	0xffffffff


	//   ....[35]....
        /*033c*/ 	.word	0xffffffff


	//   ....[36]....
        /*0340*/ 	.word	0xffffffff


	//   ....[37]....
        /*0344*/ 	.word	0xffffffff


	//   ....[38]....
        /*0348*/ 	.word	0xffffffff


	//   ....[39]....
        /*034c*/ 	.word	0xffffffff


	//   ....[40]....
        /*0350*/ 	.word	0xffffffff


	//   ....[41]....
        /*0354*/ 	.word	0xffffffff


	//   ....[42]....
        /*0358*/ 	.word	0xffffffff


	//   ....[43]....
        /*035c*/ 	.word	0xffffffff


	//   ....[44]....
        /*0360*/ 	.word	0xffffffff


	//   ....[45]....
        /*0364*/ 	.word	0xffffffff


	//   ....[46]....
        /*0368*/ 	.word	0xffffffff


	//   ....[47]....
        /*036c*/ 	.word	0xffffffff


	//   ....[48]....
        /*0370*/ 	.word	0xffffffff


	//   ....[49]....
        /*0374*/ 	.word	0xffffffff


	//   ....[50]....
        /*0378*/ 	.word	0xffffffff


	//   ....[51]....
        /*037c*/ 	.word	0xffffffff


	//   ....[52]....
        /*0380*/ 	.word	0x0500009a


	//   ....[53]....
        /*0384*/ 	.word	0x0500009a


	//   ....[54]....
        /*0388*/ 	.word	0x0500009a


	//   ....[55]....
        /*038c*/ 	.word	0x0500009a


	//   ....[56]....
        /*0390*/ 	.word	0x0500009a


	//   ....[57]....
        /*0394*/ 	.word	0x0500009a


	//   ....[58]....
        /*0398*/ 	.word	0x0500009a


	//   ....[59]....
        /*039c*/ 	.word	0x0500009a


	//   ....[60]....
        /*03a0*/ 	.word	0x0500009a


	//   ....[61]....
        /*03a4*/ 	.word	0x0500009a


	//   ....[62]....
        /*03a8*/ 	.word	0x0500009a


	//   ....[63]....
        /*03ac*/ 	.word	0x0500009a


	//   ....[64]....
        /*03b0*/ 	.word	0x0500009a


	//   ....[65]....
        /*03b4*/ 	.word	0x0500009a


	//   ....[66]....
        /*03b8*/ 	.word	0x0500009a


	//   ....[67]....
        /*03bc*/ 	.word	0x0500009a


	//   ....[68]....
        /*03c0*/ 	.word	0x0500009a


	//   ....[69]....
        /*03c4*/ 	.word	0x0500009a


	//   ....[70]....
        /*03c8*/ 	.word	0x0500009a


	//   ....[71]....
        /*03cc*/ 	.word	0x0500009a


	//   ....[72]....
        /*03d0*/ 	.word	0x0500009a


	//   ....[73]....
        /*03d4*/ 	.word	0x0500009a


	//   ....[74]....
        /*03d8*/ 	.word	0x0500009a


	//   ....[75]....
        /*03dc*/ 	.word	0x0500009a


	//   ....[76]....
        /*03e0*/ 	.word	0x0500009a


	//   ....[77]....
        /*03e4*/ 	.word	0x0500009a


	//   ....[78]....
        /*03e8*/ 	.word	0x0500009a


	//   ....[79]....
        /*03ec*/ 	.word	0x0500009a


	//   ....[80]....
        /*03f0*/ 	.word	0x0500009a


	//   ....[81]....
        /*03f4*/ 	.word	0x0500009a


	//   ....[82]....
        /*03f8*/ 	.word	0x0500009a


	//   ....[83]....
        /*03fc*/ 	.word	0x0500009a


	//----- nvinfo : EIATTR_COOP_GROUP_INSTR_OFFSETS
	.align		4
.L_1595:
        /*0400*/ 	.byte	0x04, 0x28
        /*0402*/ 	.short	(.L_1597 - .L_1596)


	//   ....[0]....
.L_1596:
        /*0404*/ 	.word	0x00000ac0


	//   ....[1]....
        /*0408*/ 	.word	0x00000b70


	//   ....[2]....
        /*040c*/ 	.word	0x00000d50


	//   ....[3]....
        /*0410*/ 	.word	0x00001810


	//   ....[4]....
        /*0414*/ 	.word	0x00001c30


	//   ....[5]....
        /*0418*/ 	.word	0x000025a0


	//   ....[6]....
        /*041c*/ 	.word	0x000025b0


	//   ....[7]....
        /*0420*/ 	.word	0x000025f0


	//   ....[8]....
        /*0424*/ 	.word	0x00002600


	//   ....[9]....
        /*0428*/ 	.word	0x00002640


	//   ....[10]....
        /*042c*/ 	.word	0x00002650


	//   ....[11]....
        /*0430*/ 	.word	0x00002690


	//   ....[12]....
        /*0434*/ 	.word	0x000026a0


	//   ....[13]....
        /*0438*/ 	.word	0x000026e0


	//   ....[14]....
        /*043c*/ 	.word	0x000026f0


	//   ....[15]....
        /*0440*/ 	.word	0x000027a0


	//   ....[16]....
        /*0444*/ 	.word	0x000027b0


	//   ....[17]....
        /*0448*/ 	.word	0x000027c0


	//   ....[18]....
        /*044c*/ 	.word	0x000027d0


	//   ....[19]....
        /*0450*/ 	.word	0x00002db0


	//   ....[20]....
        /*0454*/ 	.word	0x00002de0


	//   ....[21]....
        /*0458*/ 	.word	0x00002e50


	//   ....[22]....
        /*045c*/ 	.word	0x00002e70


	//   ....[23]....
        /*0460*/ 	.word	0x00002ec0


	//   ....[24]....
        /*0464*/ 	.word	0x00002ed0


	//   ....[25]....
        /*0468*/ 	.word	0x00002f20


	//   ....[26]....
        /*046c*/ 	.word	0x00002f30


	//   ....[27]....
        /*0470*/ 	.word	0x00002f80


	//   ....[28]....
        /*0474*/ 	.word	0x00002f90


	//   ....[29]....
        /*0478*/ 	.word	0x00002fe0


	//   ....[30]....
        /*047c*/ 	.word	0x00002ff0


	//   ....[31]....
        /*0480*/ 	.word	0x00003000


	//   ....[32]....
        /*0484*/ 	.word	0x00003010


	//   ....[33]....
        /*0488*/ 	.word	0x00003040


	//   ....[34]....
        /*048c*/ 	.word	0x00003050


	//   ....[35]....
        /*0490*/ 	.word	0x00004c40


	//   ....[36]....
        /*0494*/ 	.word	0x00004cb0


	//   ....[37]....
        /*0498*/ 	.word	0x00004d30


	//   ....[38]....
        /*049c*/ 	.word	0x00004d50


	//   ....[39]....
        /*04a0*/ 	.word	0x00004d70


	//   ....[40]....
        /*04a4*/ 	.word	0x00005510


	//   ....[41]....
        /*04a8*/ 	.word	0x00005700


	//   ....[42]....
        /*04ac*/ 	.word	0x000059d0


	//   ....[43]....
        /*04b0*/ 	.word	0x000059f0


	//   ....[44]....
        /*04b4*/ 	.word	0x00005a20


	//   ....[45]....
        /*04b8*/ 	.word	0x00005a60


	//   ....[46]....
        /*04bc*/ 	.word	0x00005a80


	//   ....[47]....
        /*04c0*/ 	.word	0x00005c90


	//   ....[48]....
        /*04c4*/ 	.word	0x00005cb0


	//   ....[49]....
        /*04c8*/ 	.word	0x00005ce0


	//   ....[50]....
        /*04cc*/ 	.word	0x00005d20


	//   ....[51]....
        /*04d0*/ 	.word	0x00005d40


	//   ....[52]....
        /*04d4*/ 	.word	0x000060a0


	//   ....[53]....
        /*04d8*/ 	.word	0x000060f0


	//   ....[54]....
        /*04dc*/ 	.word	0x00006190


	//   ....[55]....
        /*04e0*/ 	.word	0x000061e0


	//   ....[56]....
        /*04e4*/ 	.word	0x00006280


	//   ....[57]....
        /*04e8*/ 	.word	0x000062d0


	//   ....[58]....
        /*04ec*/ 	.word	0x00006370


	//   ....[59]....
        /*04f0*/ 	.word	0x000063c0


	//   ....[60]....
        /*04f4*/ 	.word	0x00006460


	//   ....[61]....
        /*04f8*/ 	.word	0x000064b0


	//   ....[62]....
        /*04fc*/ 	.word	0x00006550


	//   ....[63]....
        /*0500*/ 	.word	0x000065f0


	//   ....[64]....
        /*0504*/ 	.word	0x00006690


	//   ....[65]....
        /*0508*/ 	.word	0x00006730


	//   ....[66]....
        /*050c*/ 	.word	0x00006780


	//   ....[67]....
        /*0510*/ 	.word	0x000067e0


	//   ....[68]....
        /*0514*/ 	.word	0x00006890


	//   ....[69]....
        /*0518*/ 	.word	0x00006900


	//   ....[70]....
        /*051c*/ 	.word	0x000069a0


	//   ....[71]....
        /*0520*/ 	.word	0x00006a00


	//   ....[72]....
        /*0524*/ 	.word	0x00006a90


	//   ....[73]....
        /*0528*/ 	.word	0x00006af0


	//   ....[74]....
        /*052c*/ 	.word	0x00006b80


	//   ....[75]....
        /*0530*/ 	.word	0x00006be0


	//   ....[76]....
        /*0534*/ 	.word	0x00006c70


	//   ....[77]....
        /*0538*/ 	.word	0x00006cd0


	//   ....[78]....
        /*053c*/ 	.word	0x00006d70


	//   ....[79]....
        /*0540*/ 	.word	0x00006dc0


	//   ....[80]....
        /*0544*/ 	.word	0x00006e60


	//   ....[81]....
        /*0548*/ 	.word	0x00006eb0


	//   ....[82]....
        /*054c*/ 	.word	0x00006f10


	//   ....[83]....
        /*0550*/ 	.word	0x00006f60


	//----- nvinfo : EIATTR_VRC_CTA_INIT_COUNT
	.align		4
.L_1597:
        /*0554*/ 	.byte	0x02, 0x4a
	.zero		1
	.zero		1


	//----- nvinfo : EIATTR_EXIT_INSTR_OFFSETS
	.align		4
        /*0558*/ 	.byte	0x04, 0x1c
        /*055a*/ 	.short	(.L_1599 - .L_1598)


	//   ....[0]....
.L_1598:
        /*055c*/ 	.word	0x00005e80


	//   ....[1]....
        /*0560*/ 	.word	0x00006040


	//----- nvinfo : EIATTR_MAX_THREADS
	.align		4
.L_1599:
        /*0564*/ 	.byte	0x04, 0x05
        /*0566*/ 	.short	(.L_1601 - .L_1600)
.L_1600:
        /*0568*/ 	.word	0x00000080
        /*056c*/ 	.word	0x00000001
        /*0570*/ 	.word	0x00000001


	//----- nvinfo : EIATTR_CRS_STACK_SIZE
	.align		4
.L_1601:
        /*0574*/ 	.byte	0x04, 0x1e
        /*0576*/ 	.short	(.L_1603 - .L_1602)
.L_1602:
        /*0578*/ 	.word	0x00000000


	//----- nvinfo : EIATTR_CBANK_PARAM_SIZE
	.align		4
.L_1603:
        /*057c*/ 	.byte	0x03, 0x19
        /*057e*/ 	.short	0x01f0


	//----- nvinfo : EIATTR_PARAM_CBANK
	.align		4
        /*0580*/ 	.byte	0x04, 0x0a
        /*0582*/ 	.short	(.L_1605 - .L_1604)
	.align		4
.L_1604:
        /*0584*/ 	.word	index@(.nv.constant0._Z25selective_scan_bwd_kernelI32Selective_Scan_bwd_kernel_traitsILi128ELi16ELb1ELb1ELb1ELb0ELb0EN3c104HalfEfEEv12SSMParamsBwd)
        /*0588*/ 	.short	0x0380
        /*058a*/ 	.short	0x01f0


	//----- nvinfo : EIATTR_SW_WAR
	.align		4
.L_1605:
        /*058c*/ 	.byte	0x04, 0x36
        /*058e*/ 	.short	(.L_1607 - .L_1606)
.L_1606:
        /*0590*/ 	.word	0x00000008
.L_1607:


//--------------------- .nv.info._Z25selective_scan_bwd_kernelI32Selective_Scan_bwd_kernel_traitsILi128ELi16ELb1ELb1ELb1ELb0ELb1EN3c104HalfEfEEv12SSMParamsBwd --------------------------
	.section	.nv.info._Z25selective_scan_bwd_kernelI32Selective_Scan_bwd_kernel_traitsILi128ELi16ELb1ELb1ELb1ELb0ELb1EN3c104HalfEfEEv12SSMParamsBwd,"",@"SHT_CUDA_INFO"
	.sectionflags	@""
	.align	4


	//----- nvinfo : EIATTR_CUDA_API_VERSION
	.align		4
        /*0000*/ 	.byte	0x04, 0x37
        /*0002*/ 	.short	(.L_1609 - .L_1608)
.L_1608:
        /*0004*/ 	.word	0x00000082


	//----- nvinfo : EIATTR_KPARAM_INFO
	.align		4
.L_1609:
        /*0008*/ 	.byte	0x04, 0x17
        /*000a*/ 	.short	(.L_1611 - .L_1610)
.L_1610:
        /*000c*/ 	.word	0x00000000
        /*0010*/ 	.short	0x0000
        /*0012*/ 	.short	0x0000
        /*0014*/ 	.byte	0x00, 0xf0, 0xc1, 0x07


	//----- nvinfo : EIATTR_SPARSE_MMA_MASK
	.align		4
.L_1611:
        /*0018*/ 	.byte	0x03, 0x50
        /*001a*/ 	.short	0x0000


	//----- nvinfo : EIATTR_MAXREG_COUNT
	.align		4
        /*001c*/ 	.byte	0x03, 0x1b
        /*001e*/ 	.short	0x00a8


	//----- nvinfo : EIATTR_NUM_BARRIERS
	.align		4
        /*0020*/ 	.byte	0x02, 0x4c
        /*0022*/ 	.byte	0x01
	.zero		1


	//----- nvinfo : EIATTR_ANNOTATIONS
	.align		4
        /*0024*/ 	.byte	0x04, 0x55
        /*0026*/ 	.short	(.L_1613 - .L_1612)


	//   ....[0]....
.L_1612:
        /* <DEDUP_REMOVED lines=41> */


	//----- nvinfo : EIATTR_MERCURY_ISA_VERSION
	.align		4
.L_1613:
        /*02a8*/ 	.byte	0x03, 0x5f
        /*02aa*/ 	.short	0x0101


	//----- nvinfo : EIATTR_COOP_GROUP_MASK_REGIDS
	.align		4
        /*02ac*/ 	.byte	0x04, 0x29
        /*02ae*/ 	.short	(.L_1615 - .L_1614)


	//   ....[0]....
.L_1614:
        /*02b0*/ 	.word	0xffffffff


	//   ....[1]....
        /*02b4*/ 	.word	0xffffffff


	//   ....[2]....
        /*02b8*/ 	.word	0xffffffff


	//   ....[3]....
        /*02bc*/ 	.word	0xffffffff


	//   ....[4]....
        /*02c0*/ 	.word	0xffffffff


	//   ....[5]....
        /*02c4*/ 	.word	0xffffffff


	//   ....[6]....
        /*02c8*/ 	.word	0xffffffff


	//   ....[7]....
        /*02cc*/ 	.word	0xffffffff


	//   ....[8]....
        /*02d0*/ 	.word	0xffffffff


	//   ....[9]....
        /*02d4*/ 	.word	0xffffffff


	//   ....[10]....
        /*02d8*/ 	.word	0xffffffff


	//   ....[11]....
        /*02dc*/ 	.word	0xffffffff


	//   ....[12]....
        /*02e0*/ 	.word	0xffffffff


	//   ....[13]....
        /*02e4*/ 	.word	0xffffffff


	//   ....[14]....
        /*02e8*/ 	.word	0xffffffff


	//   ....[15]....
        /*02ec*/ 	.word	0xffffffff


	//   ....[16]....
        /*02f0*/ 	.word	0xffffffff


	//   ....[17]....
        /*02f4*/ 	.word	0xffffffff


	//   ....[18]....
        /*02f8*/ 	.word	0xffffffff


	//   ....[19]....
        /*02fc*/ 	.word	0xffffffff


	//   ....[20]....
        /*0300*/ 	.word	0xffffffff


	//   ....[21]....
        /*0304*/ 	.word	0xffffffff


	//   ....[22]....
        /*0308*/ 	.word	0xffffffff


	//   ....[23]....
        /*030c*/ 	.word	0xffffffff


	//   ....[24]....
        /*0310*/ 	.word	0xffffffff


	//   ....[25]....
        /*0314*/ 	.word	0xffffffff


	//   ....[26]....
        /*0318*/ 	.word	0xffffffff


	//   ....[27]....
        /*031c*/ 	.word	0xffffffff


	//   ....[28]....
        /*0320*/ 	.word	0xffffffff


	//   ....[29]....
        /*0324*/ 	.word	0xffffffff


	//   ....[30]....
        /*0328*/ 	.word	0xffffffff


	//   ....[31]....
        /*032c*/ 	.word	0xffffffff


	//   ....[32]....
        /*0330*/ 	.word	0xffffffff


	//   ....[33]....
        /*0334*/ 	.word	0xffffffff


	//   ....[34]....
        /*0338*/ 	.word	0xffffffff


	//   ....[35]....
        /*033c*/ 	.word	0xffffffff


	//   ....[36]....
        /*0340*/ 	.word	0xffffffff


	//   ....[37]....
        /*0344*/ 	.word	0xffffffff


	//   ....[38]....
        /*0348*/ 	.word	0xffffffff


	//   ....[39]....
        /*034c*/ 	.word	0xffffffff


	//   ....[40]....
        /*0350*/ 	.word	0xffffffff


	//   ....[41]....
        /*0354*/ 	.word	0xffffffff


	//   ....[42]....
        /*0358*/ 	.word	0xffffffff


	//   ....[43]....
        /*035c*/ 	.word	0xffffffff


	//   ....[44]....
        /*0360*/ 	.word	0xffffffff


	//   ....[45]....
        /*0364*/ 	.word	0xffffffff


	//   ....[46]....
        /*0368*/ 	.word	0xffffffff


	//   ....[47]....
        /*036c*/ 	.word	0xffffffff


	//   ....[48]....
        /*0370*/ 	.word	0xffffffff


	//   ....[49]....
        /*0374*/ 	.word	0xffffffff


	//   ....[50]....
        /*0378*/ 	.word	0xffffffff


	//   ....[51]....
        /*037c*/ 	.word	0xffffffff


	//   ....[52]....
        /*0380*/ 	.word	0xffffffff


	//   ....[53]....
        /*0384*/ 	.word	0xffffffff


	//   ....[54]....
        /*0388*/ 	.word	0xffffffff


	//   ....[55]....
        /*038c*/ 	.word	0xffffffff


	//   ....[56]....
        /*0390*/ 	.word	0x0500009a


	//   ....[57]....
        /*0394*/ 	.word	0x0500009a


	//   ....[58]....
        /*0398*/ 	.word	0x0500009a


	//   ....[59]....
        /*039c*/ 	.word	0x0500009a


	//   ....[60]....
        /*03a0*/ 	.word	0x0500009a


	//   ....[61]....
        /*03a4*/ 	.word	0x0500009a


	//   ....[62]....
        /*03a8*/ 	.word	0x0500009a


	//   ....[63]....
        /*03ac*/ 	.word	0x0500009a


	//   ....[64]....
        /*03b0*/ 	.word	0x0500009a


	//   ....[65]....
        /*03b4*/ 	.word	0x0500009a


	//   ....[66]....
        /*03b8*/ 	.word	0x0500009a


	//   ....[67]....
        /*03bc*/ 	.word	0x0500009a


	//   ....[68]....
        /*03c0*/ 	.word	0x0500009a


	//   ....[69]....
        /*03c4*/ 	.word	0x0500009a


	//   ....[70]....
        /*03c8*/ 	.word	0x0500009a


	//   ....[71]....
        /*03cc*/ 	.word	0x0500009a


	//   ....[72]....
        /*03d0*/ 	.word	0x0500009a


	//   ....[73]....
        /*03d4*/ 	.word	0x0500009a


	//   ....[74]....
        /*03d8*/ 	.word	0x0500009a


	//   ....[75]....
        /*03dc*/ 	.word	0x0500009a


	//   ....[76]....
        /*03e0*/ 	.word	0x0500009a


	//   ....[77]....
        /*03e4*/ 	.word	0x0500009a


	//   ....[78]....
        /*03e8*/ 	.word	0x0500009a


	//   ....[79]....
        /*03ec*/ 	.word	0x0500009a


	//   ....[80]....
        /*03f0*/ 	.word	0x0500009a


	//   ....[81]....
        /*03f4*/ 	.word	0x0500009a


	//   ....[82]....
        /*03f8*/ 	.word	0x0500009a


	//   ....[83]....
        /*03fc*/ 	.word	0x0500009a


	//   ....[84]....
        /*0400*/ 	.word	0x0500009a


	//   ....[85]....
        /*0404*/ 	.word	0x0500009a


	//   ....[86]....
        /*0408*/ 	.word	0x0500009a


	//   ....[87]....
        /*040c*/ 	.word	0x0500009a


	//----- nvinfo : EIATTR_COOP_GROUP_INSTR_OFFSETS
	.align		4
.L_1615:
        /*0410*/ 	.byte	0x04, 0x28
        /*0412*/ 	.short	(.L_1617 - .L_1616)


	//   ....[0]....
.L_1616:
        /*0414*/ 	.word	0x00000b00


	//   ....[1]....
        /*0418*/ 	.word	0x00000bc0


	//   ....[2]....
        /*041c*/ 	.word	0x00000d10


	//   ....[3]....
        /*0420*/ 	.word	0x00000e10


	//   ....[4]....
        /*0424*/ 	.word	0x000016a0


	//   ....[5]....
        /*0428*/ 	.word	0x00002010


	//   ....[6]....
        /*042c*/ 	.word	0x00002270


	//   ....[7]....
        /*0430*/ 	.word	0x00002c30


	//   ....[8]....
        /*0434*/ 	.word	0x00003050


	//   ....[9]....
        /*0438*/ 	.word	0x000039c0


	//   ....[10]....
        /*043c*/ 	.word	0x000039d0


	//   ....[11]....
        /*0440*/ 	.word	0x00003a10


	//   ....[12]....
        /*0444*/ 	.word	0x00003a20


	//   ....[13]....
        /*0448*/ 	.word	0x00003a60


	//   ....[14]....
        /*044c*/ 	.word	0x00003a70


	//   ....[15]....
        /*0450*/ 	.word	0x00003ab0


	//   ....[16]....
        /*0454*/ 	.word	0x00003ac0


	//   ....[17]....
        /*0458*/ 	.word	0x00003b00


	//   ....[18]....
        /*045c*/ 	.word	0x00003b10


	//   ....[19]....
        /*0460*/ 	.word	0x00003bc0


	//   ....[20]....
        /*0464*/ 	.word	0x00003bd0


	//   ....[21]....
        /*0468*/ 	.word	0x00003be0


	//   ....[22]....
        /*046c*/ 	.word	0x00003bf0


	//   ....[23]....
        /*0470*/ 	.word	0x000041d0


	//   ....[24]....
        /*0474*/ 	.word	0x00004200


	//   ....[25]....
        /*0478*/ 	.word	0x00004270


	//   ....[26]....
        /*047c*/ 	.word	0x00004290


	//   ....[27]....
        /*0480*/ 	.word	0x000042e0


	//   ....[28]....
        /*0484*/ 	.word	0x000042f0


	//   ....[29]....
        /*0488*/ 	.word	0x00004340


	//   ....[30]....
        /*048c*/ 	.word	0x00004350


	//   ....[31]....
        /*0490*/ 	.word	0x000043a0


	//   ....[32]....
        /*0494*/ 	.word	0x000043b0


	//   ....[33]....
        /*0498*/ 	.word	0x00004400


	//   ....[34]....
        /*049c*/ 	.word	0x00004410


	//   ....[35]....
        /*04a0*/ 	.word	0x00004420


	//   ....[36]....
        /*04a4*/ 	.word	0x00004430


	//   ....[37]....
        /*04a8*/ 	.word	0x00004460


	//   ....[38]....
        /*04ac*/ 	.word	0x00004470


	//   ....[39]....
        /*04b0*/ 	.word	0x00006080


	//   ....[40]....
        /*04b4*/ 	.word	0x000060f0


	//   ....[41]....
        /*04b8*/ 	.word	0x00006180


	//   ....[42]....
        /*04bc*/ 	.word	0x000061b0


	//   ....[43]....
        /*04c0*/ 	.word	0x000061d0


	//   ....[44]....
        /*04c4*/ 	.word	0x00006970


	//   ....[45]....
        /*04c8*/ 	.word	0x00006b30


	//   ....[46]....
        /*04cc*/ 	.word	0x00006df0


	//   ....[47]....
        /*04d0*/ 	.word	0x00006e10


	//   ....[48]....
        /*04d4*/ 	.word	0x00006e40


	//   ....[49]....
        /*04d8*/ 	.word	0x00006e80


	//   ....[50]....
        /*04dc*/ 	.word	0x00006ea0


	//   ....[51]....
        /*04e0*/ 	.word	0x000070b0


	//   ....[52]....
        /*04e4*/ 	.word	0x000070d0


	//   ....[53]....
        /*04e8*/ 	.word	0x00007100


	//   ....[54]....
        /*04ec*/ 	.word	0x00007140


	//   ....[55]....
        /*04f0*/ 	.word	0x00007160


	//   ....[56]....
        /*04f4*/ 	.word	0x000074c0


	//   ....[57]....
        /*04f8*/ 	.word	0x00007510


	//   ....[58]....
        /*04fc*/ 	.word	0x000075b0


	//   ....[59]....
        /*0500*/ 	.word	0x00007600


	//   ....[60]....
        /*0504*/ 	.word	0x000076a0


	//   ....[61]....
        /*0508*/ 	.word	0x000076f0


	//   ....[62]....
        /*050c*/ 	.word	0x00007790


	//   ....[63]....
        /*0510*/ 	.word	0x000077e0


	//   ....[64]....
        /*0514*/ 	.word	0x00007880


	//   ....[65]....
        /*0518*/ 	.word	0x000078d0


	//   ....[66]....
        /*051c*/ 	.word	0x00007970


	//   ....[67]....
        /*0520*/ 	.word	0x00007a10


	//   ....[68]....
        /*0524*/ 	.word	0x00007ab0


	//   ....[69]....
        /*0528*/ 	.word	0x00007b50


	//   ....[70]....
        /*052c*/ 	.word	0x00007ba0


	//   ....[71]....
        /*0530*/ 	.word	0x00007c00


	//   ....[72]....
        /*0534*/ 	.word	0x00007cb0


	//   ....[73]....
        /*0538*/ 	.word	0x00007d20


	//   ....[74]....
        /*053c*/ 	.word	0x00007dc0


	//   ....[75]....
        /*0540*/ 	.word	0x00007e20


	//   ....[76]....
        /*0544*/ 	.word	0x00007eb0


	//   ....[77]....
        /*0548*/ 	.word	0x00007f10


	//   ....[78]....
        /*054c*/ 	.word	0x00007fa0


	//   ....[79]....
        /*0550*/ 	.word	0x00008000


	//   ....[80]....
        /*0554*/ 	.word	0x00008090


	//   ....[81]....
        /*0558*/ 	.word	0x000080f0


	//   ....[82]....
        /*055c*/ 	.word	0x00008190


	//   ....[83]....
        /*0560*/ 	.word	0x000081e0


	//   ....[84]....
        /*0564*/ 	.word	0x00008280


	//   ....[85]....
        /*0568*/ 	.word	0x000082d0


	//   ....[86]....
        /*056c*/ 	.word	0x00008330


	//   ....[87]....
        /*0570*/ 	.word	0x00008380


	//----- nvinfo : EIATTR_VRC_CTA_INIT_COUNT
	.align		4
.L_1617:
        /*0574*/ 	.byte	0x02, 0x4a
	.zero		1
	.zero		1


	//----- nvinfo : EIATTR_EXIT_INSTR_OFFSETS
	.align		4
        /*0578*/ 	.byte	0x04, 0x1c
        /*057a*/ 	.short	(.L_1619 - .L_1618)


	//   ....[0]....
.L_1618:
        /*057c*/ 	.word	0x000072a0


	//   ....[1]....
        /*0580*/ 	.word	0x00007460


	//----- nvinfo : EIATTR_MAX_THREADS
	.align		4
.L_1619:
        /*0584*/ 	.byte	0x04, 0x05
        /*0586*/ 	.short	(.L_1621 - .L_1620)
.L_1620:
        /*0588*/ 	.word	0x00000080
        /*058c*/ 	.word	0x00000001
        /*0590*/ 	.word	0x00000001


	//----- nvinfo : EIATTR_CRS_STACK_SIZE
	.align		4
.L_1621:
        /*0594*/ 	.byte	0x04, 0x1e
        /*0596*/ 	.short	(.L_1623 - .L_1622)
.L_1622:
        /*0598*/ 	.word	0x00000000


	//----- nvinfo : EIATTR_CBANK_PARAM_SIZE
	.align		4
.L_1623:
        /*059c*/ 	.byte	0x03, 0x19
        /*059e*/ 	.short	0x01f0


	//----- nvinfo : EIATTR_PARAM_CBANK
	.align		4
        /*05a0*/ 	.byte	0x04, 0x0a
        /*05a2*/ 	.short	(.L_1625 - .L_1624)
	.align		4
.L_1624:
        /*05a4*/ 	.word	index@(.nv.constant0._Z25selective_scan_bwd_kernelI32Selective_Scan_bwd_kernel_traitsILi128ELi16ELb1ELb1ELb1ELb0ELb1EN3c104HalfEfEEv12SSMParamsBwd)
        /*05a8*/ 	.short	0x0380
        /*05aa*/ 	.short	0x01f0


	//----- nvinfo : EIATTR_SW_WAR
	.align		4
.L_1625:
        /*05ac*/ 	.byte	0x04, 0x36
        /*05ae*/ 	.short	(.L_1627 - .L_1626)
.L_1626:
        /*05b0*/ 	.word	0x00000008
.L_1627:


//--------------------- .nv.info._Z25selective_scan_bwd_kernelI32Selective_Scan_bwd_kernel_traitsILi128ELi16ELb1ELb1ELb1ELb1ELb0EN3c104HalfEfEEv12SSMParamsBwd --------------------------
	.section	.nv.info._Z25selective_scan_bwd_kernelI32Selective_Scan_bwd_kernel_traitsILi128ELi16ELb1ELb1ELb1ELb1ELb0EN3c104HalfEfEEv12SSMParamsBwd,"",@"SHT_CUDA_INFO"
	.sectionflags	@""
	.align	4


	//----- nvinfo : EIATTR_CUDA_API_VERSION
	.align		4
        /*0000*/ 	.byte	0x04, 0x37
        /*0002*/ 	.short	(.L_1629 - .L_1628)
.L_1628:
        /*0004*/ 	.word	0x00000082


	//----- nvinfo : EIATTR_KPARAM_INFO
	.align		4
.L_1629:
        /*0008*/ 	.byte	0x04, 0x17
        /*000a*/ 	.short	(.L_1631 - .L_1630)
.L_1630:
        /*000c*/ 	.word	0x00000000
        /*0010*/ 	.short	0x0000
        /*0012*/ 	.short	0x0000
        /*0014*/ 	.byte	0x00, 0xf0, 0xc1, 0x07


	//----- nvinfo : EIATTR_SPARSE_MMA_MASK
	.align		4
.L_1631:
        /*0018*/ 	.byte	0x03, 0x50
        /*001a*/ 	.short	0x0000


	//----- nvinfo : EIATTR_MAXREG_COUNT
	.align		4
        /*001c*/ 	.byte	0x03, 0x1b
        /*001e*/ 	.short	0x00a8


	//----- nvinfo : EIATTR_NUM_BARRIERS
	.align		4
        /*0020*/ 	.byte	0x02, 0x4c
        /*0022*/ 	.byte	0x01
	.zero		1


	//----- nvinfo : EIATTR_ANNOTATIONS
	.align		4
        /*0024*/ 	.byte	0x04, 0x55
        /*0026*/ 	.short	(.L_1633 - .L_1632)


	//   ....[0]....
.L_1632:
        /* <DEDUP_REMOVED lines=41> */


	//----- nvinfo : EIATTR_MERCURY_ISA_VERSION
	.align		4
.L_1633:
        /*02a8*/ 	.byte	0x03, 0x5f
        /*02aa*/ 	.short	0x0101


	//----- nvinfo : EIATTR_COOP_GROUP_MASK_REGIDS
	.align		4
        /*02ac*/ 	.byte	0x04, 0x29
        /*02ae*/ 	.short	(.L_1635 - .L_1634)


	//   ....[0]....
.L_1634:
        /*02b0*/ 	.word	0xffffffff


	//   ....[1]....
        /*02b4*/ 	.word	0xffffffff


	//   ....[2]....
        /*02b8*/ 	.word	0xffffffff


	//   ....[3]....
        /*02bc*/ 	.word	0xffffffff


	//   ....[4]....
        /*02c0*/ 	.word	0xffffffff


	//   ....[5]....
        /*02c4*/ 	.word	0xffffffff


	//   ....[6]....
        /*02c8*/ 	.word	0xffffffff


	//   ....[7]....
        /*02cc*/ 	.word	0xffffffff


	//   ....[8]....
        /*02d0*/ 	.word	0xffffffff


	//   ....[9]....
        /*02d4*/ 	.word	0xffffffff


	//   ....[10]....
        /*02d8*/ 	.word	0xffffffff


	//   ....[11]....
        /*02dc*/ 	.word	0xffffffff


	//   ....[12]....
        /*02e0*/ 	.word	0xffffffff


	//   ....[13]....
        /*02e4*/ 	.word	0xffffffff


	//   ....[14]....
        /*02e8*/ 	.word	0xffffffff


	//   ....[15]....
        /*02ec*/ 	.word	0xffffffff


	//   ....[16]....
        /*02f0*/ 	.word	0xffffffff


	//   ....[17]....
        /*02f4*/ 	.word	0xffffffff


	//   ....[18]....
        /*02f8*/ 	.word	0xffffffff


	//   ....[19]....
        /*02fc*/ 	.word	0xffffffff


	//   ....[20]....
        /*0300*/ 	.word	0xffffffff


	//   ....[21]....
        /*0304*/ 	.word	0xffffffff


	//   ....[22]....
        /*0308*/ 	.word	0xffffffff


	//   ....[23]....
        /*030c*/ 	.word	0xffffffff


	//   ....[24]....
        /*0310*/ 	.word	0xffffffff


	//   ....[25]....
        /*0314*/ 	.word	0xffffffff


	//   ....[26]....
        /*0318*/ 	.word	0xffffffff


	//   ....[27]....
        /*031c*/ 	.word	0xffffffff


	//   ....[28]....
        /*0320*/ 	.word	0xffffffff


	//   ....[29]....
        /*0324*/ 	.word	0xffffffff


	//   ....[30]....
        /*0328*/ 	.word	0xffffffff


	//   ....[31]....
        /*032c*/ 	.word	0xffffffff


	//   ....[32]....
        /*0330*/ 	.word	0xffffffff


	//   ....[33]....
        /*0334*/ 	.word	0xffffffff


	//   ....[34]....
        /*0338*/ 	.word	0xffffffff


	//   ....[35]....
        /*033c*/ 	.word	0xffffffff


	//   ....[36]....
        /*0340*/ 	.word	0xffffffff


	//   ....[37]....
        /*0344*/ 	.word	0xffffffff


	//   ....[38]....
        /*0348*/ 	.word	0xffffffff


	//   ....[39]....
        /*034c*/ 	.word	0xffffffff


	//   ....[40]....
        /*0350*/ 	.word	0xffffffff


	//   ....[41]....
        /*0354*/ 	.word	0xffffffff


	//   ....[42]....
        /*0358*/ 	.word	0xffffffff


	//   ....[43]....
        /*035c*/ 	.word	0xffffffff


	//   ....[44]....
        /*0360*/ 	.word	0xffffffff


	//   ....[45]....
        /*0364*/ 	.word	0xffffffff


	//   ....[46]....
        /*0368*/ 	.word	0xffffffff


	//   ....[47]....
        /*036c*/ 	.word	0xffffffff


	//   ....[48]....
        /*0370*/ 	.word	0xffffffff


	//   ....[49]....
        /*0374*/ 	.word	0xffffffff


	//   ....[50]....
        /*0378*/ 	.word	0xffffffff


	//   ....[51]....
        /*037c*/ 	.word	0xffffffff


	//   ....[52]....
        /*0380*/ 	.word	0xffffffff


	//   ....[53]....
        /*0384*/ 	.word	0x0500009a


	//   ....[54]....
        /*0388*/ 	.word	0x0500009a


	//   ....[55]....
        /*038c*/ 	.word	0x0500009a


	//   ....[56]....
        /*0390*/ 	.word	0x0500009a


	//   ....[57]....
        /*0394*/ 	.word	0x0500009a


	//   ....[58]....
        /*0398*/ 	.word	0x0500009a


	//   ....[59]....
        /*039c*/ 	.word	0x0500009a


	//   ....[60]....
        /*03a0*/ 	.word	0x0500009a


	//   ....[61]....
        /*03a4*/ 	.word	0x0500009a


	//   ....[62]....
        /*03a8*/ 	.word	0x0500009a


	//   ....[63]....
        /*03ac*/ 	.word	0x0500009a


	//   ....[64]....
        /*03b0*/ 	.word	0x0500009a


	//   ....[65]....
        /*03b4*/ 	.word	0x0500009a


	//   ....[66]....
        /*03b8*/ 	.word	0x0500009a


	//   ....[67]....
        /*03bc*/ 	.word	0x0500009a


	//   ....[68]....
        /*03c0*/ 	.word	0x0500009a


	//   ....[69]....
        /*03c4*/ 	.word	0x0500009a


	//   ....[70]....
        /*03c8*/ 	.word	0x0500009a


	//   ....[71]....
        /*03cc*/ 	.word	0x0500009a


	//   ....[72]....
        /*03d0*/ 	.word	0x0500009a


	//   ....[73]....
        /*03d4*/ 	.word	0x0500009a


	//   ....[74]....
        /*03d8*/ 	.word	0x0500009a


	//   ....[75]....
        /*03dc*/ 	.word	0x0500009a


	//   ....[76]....
        /*03e0*/ 	.word	0x0500009a


	//   ....[77]....
        /*03e4*/ 	.word	0x0500009a


	//   ....[78]....
        /*03e8*/ 	.word	0x0500009a


	//   ....[79]....
        /*03ec*/ 	.word	0x0500009a


	//   ....[80]....
        /*03f0*/ 	.word	0x0500009a


	//   ....[81]....
        /*03f4*/ 	.word	0x0500009a


	//   ....[82]....
        /*03f8*/ 	.word	0x0500009a


	//   ....[83]....
        /*03fc*/ 	.word	0x0500009a


	//   ....[84]....
        /*0400*/ 	.word	0x0500009a


	//----- nvinfo : EIATTR_COOP_GROUP_INSTR_OFFSETS
	.align		4
.L_1635:
        /*0404*/ 	.byte	0x04, 0x28
        /*0406*/ 	.short	(.L_1637 - .L_1636)


	//   ....[0]....
.L_1636:
        /*0408*/ 	.word	0x00000a80


	//   ....[1]....
        /*040c*/ 	.word	0x00000b30


	//   ....[2]....
        /*0410*/ 	.word	0x00000da0


	//   ....[3]....
        /*0414*/ 	.word	0x00003a10


	//   ....[4]....
        /*0418*/ 	.word	0x00003e30


	//   ....[5]....
        /*041c*/ 	.word	0x000047a0


	//   ....[6]....
        /*0420*/ 	.word	0x000047b0


	//   ....[7]....
        /*0424*/ 	.word	0x000047f0


	//   ....[8]....
        /*0428*/ 	.word	0x00004800


	//   ....[9]....
        /*042c*/ 	.word	0x00004840


	//   ....[10]....
        /*0430*/ 	.word	0x00004850


	//   ....[11]....
        /*0434*/ 	.word	0x00004890


	//   ....[12]....
        /*0438*/ 	.word	0x000048a0


	//   ....[13]....
        /*043c*/ 	.word	0x000048e0


	//   ....[14]....
        /*0440*/ 	.word	0x000048f0


	//   ....[15]....
        /*0444*/ 	.word	0x000049a0


	//   ....[16]....
        /*0448*/ 	.word	0x000049b0


	//   ....[17]....
        /*044c*/ 	.word	0x000049c0


	//   ....[18]....
        /*0450*/ 	.word	0x000049d0


	//   ....[19]....
        /*0454*/ 	.word	0x00004fb0


	//   ....[20]....
        /*0458*/ 	.word	0x00004fe0


	//   ....[21]....
        /*045c*/ 	.word	0x00005050


	//   ....[22]....
        /*0460*/ 	.word	0x00005070


	//   ....[23]....
        /*0464*/ 	.word	0x000050c0


	//   ....[24]....
        /*0468*/ 	.word	0x000050d0


	//   ....[25]....
        /*046c*/ 	.word	0x00005120


	//   ....[26]....
        /*0470*/ 	.word	0x00005130


	//   ....[27]....
        /*0474*/ 	.word	0x00005180


	//   ....[28]....
        /*0478*/ 	.word	0x00005190


	//   ....[29]....
        /*047c*/ 	.word	0x000051e0


	//   ....[30]....
        /*0480*/ 	.word	0x000051f0


	//   ....[31]....
        /*0484*/ 	.word	0x00005200


	//   ....[32]....
        /*0488*/ 	.word	0x00005210


	//   ....[33]....
        /*048c*/ 	.word	0x00005240


	//   ....[34]....
        /*0490*/ 	.word	0x00005250


	//   ....[35]....
        /*0494*/ 	.word	0x00006e50


	//   ....[36]....
        /*0498*/ 	.word	0x00006eb0


	//   ....[37]....
        /*049c*/ 	.word	0x00006f30


	//   ....[38]....
        /*04a0*/ 	.word	0x00006f50


	//   ....[39]....
        /*04a4*/ 	.word	0x00006fa0


	//   ....[40]....
        /*04a8*/ 	.word	0x00007680


	//   ....[41]....
        /*04ac*/ 	.word	0x00007df0


	//   ....[42]....
        /*04b0*/ 	.word	0x00008130


	//   ....[43]....
        /*04b4*/ 	.word	0x00008470


	//   ....[44]....
        /*04b8*/ 	.word	0x00008490


	//   ....[45]....
        /*04bc*/ 	.word	0x000084c0


	//   ....[46]....
        /*04c0*/ 	.word	0x00008500


	//   ....[47]....
        /*04c4*/ 	.word	0x00008520


	//   ....[48]....
        /*04c8*/ 	.word	0x00008730


	//   ....[49]....
        /*04cc*/ 	.word	0x00008750


	//   ....[50]....
        /*04d0*/ 	.word	0x00008780


	//   ....[51]....
        /*04d4*/ 	.word	0x000087c0


	//   ....[52]....
        /*04d8*/ 	.word	0x000087e0


	//   ....[53]....
        /*04dc*/ 	.word	0x00008b40


	//   ....[54]....
        /*04e0*/ 	.word	0x00008b90


	//   ....[55]....
        /*04e4*/ 	.word	0x00008c30


	//   ....[56]....
        /*04e8*/ 	.word	0x00008c80


	//   ....[57]....
        /*04ec*/ 	.word	0x00008d20


	//   ....[58]....
        /*04f0*/ 	.word	0x00008d70


	//   ....[59]....
        /*04f4*/ 	.word	0x00008e10


	//   ....[60]....
        /*04f8*/ 	.word	0x00008e60


	//   ....[61]....
        /*04fc*/ 	.word	0x00008f00


	//   ....[62]....
        /*0500*/ 	.word	0x00008f50


	//   ....[63]....
        /*0504*/ 	.word	0x00008ff0


	//   ....[64]....
        /*0508*/ 	.word	0x00009090


	//   ....[65]....
        /*050c*/ 	.word	0x00009130


	//   ....[66]....
        /*0510*/ 	.word	0x000091d0


	//   ....[67]....
        /*0514*/ 	.word	0x00009220


	//   ....[68]....
        /*0518*/ 	.word	0x00009280


	//   ....[69]....
        /*051c*/ 	.word	0x00009330


	//   ....[70]....
        /*0520*/ 	.word	0x000093a0


	//   ....[71]....
        /*0524*/ 	.word	0x00009440


	//   ....[72]....
        /*0528*/ 	.word	0x000094a0


	//   ....[73]....
        /*052c*/ 	.word	0x00009530


	//   ....[74]....
        /*0530*/ 	.word	0x00009590


	//   ....[75]....
        /*0534*/ 	.word	0x00009620


	//   ....[76]....
        /*0538*/ 	.word	0x00009680


	//   ....[77]....
        /*053c*/ 	.word	0x00009710


	//   ....[78]....
        /*0540*/ 	.word	0x00009770


	//   ....[79]....
        /*0544*/ 	.word	0x00009810


	//   ....[80]....
        /*0548*/ 	.word	0x00009860


	//   ....[81]....
        /*054c*/ 	.word	0x00009900


	//   ....[82]....
        /*0550*/ 	.word	0x00009950


	//   ....[83]....
        /*0554*/ 	.word	0x000099b0


	//   ....[84]....
        /*0558*/ 	.word	0x00009a00


	//----- nvinfo : EIATTR_VRC_CTA_INIT_COUNT
	.align		4
.L_1637:
        /*055c*/ 	.byte	0x02, 0x4a
	.zero		1
	.zero		1


	//----- nvinfo : EIATTR_EXIT_INSTR_OFFSETS
	.align		4
        /*0560*/ 	.byte	0x04, 0x1c
        /*0562*/ 	.short	(.L_1639 - .L_1638)


	//   ....[0]....
.L_1638:
        /*0564*/ 	.word	0x00008920


	//   ....[1]....
        /*0568*/ 	.word	0x00008ae0


	//----- nvinfo : EIATTR_MAX_THREADS
	.align		4
.L_1639:
        /*056c*/ 	.byte	0x04, 0x05
        /*056e*/ 	.short	(.L_1641 - .L_1640)
.L_1640:
        /*0570*/ 	.word	0x00000080
        /*0574*/ 	.word	0x00000001
        /*0578*/ 	.word	0x00000001


	//----- nvinfo : EIATTR_CRS_STACK_SIZE
	.align		4
.L_1641:
        /*057c*/ 	.byte	0x04, 0x1e
        /*057e*/ 	.short	(.L_1643 - .L_1642)
.L_1642:
        /*0580*/ 	.word	0x00000000


	//----- nvinfo : EIATTR_CBANK_PARAM_SIZE
	.align		4
.L_1643:
        /*0584*/ 	.byte	0x03, 0x19
        /*0586*/ 	.short	0x01f0


	//----- nvinfo : EIATTR_PARAM_CBANK
	.align		4
        /*0588*/ 	.byte	0x04, 0x0a
        /*058a*/ 	.short	(.L_1645 - .L_1644)
	.align		4
.L_1644:
        /*058c*/ 	.word	index@(.nv.constant0._Z25selective_scan_bwd_kernelI32Selective_Scan_bwd_kernel_traitsILi128ELi16ELb1ELb1ELb1ELb1ELb0EN3c104HalfEfEEv12SSMParamsBwd)
        /*0590*/ 	.short	0x0380
        /*0592*/ 	.short	0x01f0


	//----- nvinfo : EIATTR_SW_WAR
	.align		4
.L_1645:
        /*0594*/ 	.byte	0x04, 0x36
        /*0596*/ 	.short	(.L_1647 - .L_1646)
.L_1646:
        /*0598*/ 	.word	0x00000008
.L_1647:


//--------------------- .nv.info._Z25selective_scan_bwd_kernelI32Selective_Scan_bwd_kernel_traitsILi128ELi16ELb1ELb1ELb1ELb1ELb1EN3c104HalfEfEEv12SSMParamsBwd --------------------------
	.section	.nv.info._Z25selective_scan_bwd_kernelI32Selective_Scan_bwd_kernel_traitsILi128ELi16ELb1ELb1ELb1ELb1ELb1EN3c104HalfEfEEv12SSMParamsBwd,"",@"SHT_CUDA_INFO"
	.sectionflags	@""
	.align	4


	//----- nvinfo : EIATTR_CUDA_API_VERSION
	.align		4
        /*0000*/ 	.byte	0x04, 0x37
        /*0002*/ 	.short	(.L_1649 - .L_1648)
.L_1648:
        /*0004*/ 	.word	0x00000082


	//----- nvinfo : EIATTR_KPARAM_INFO
	.align		4
.L_1649:
        /*0008*/ 	.byte	0x04, 0x17
        /*000a*/ 	.short	(.L_1651 - .L_1650)
.L_1650:
        /*000c*/ 	.word	0x00000000
        /*0010*/ 	.short	0x0000
        /*0012*/ 	.short	0x0000
        /*0014*/ 	.byte	0x00, 0xf0, 0xc1, 0x07


	//----- nvinfo : EIATTR_SPARSE_MMA_MASK
	.align		4
.L_1651:
        /*0018*/ 	.byte	0x03, 0x50
        /*001a*/ 	.short	0x0000


	//----- nvinfo : EIATTR_MAXREG_COUNT
	.align		4
        /*001c*/ 	.byte	0x03, 0x1b
        /*001e*/ 	.short	0x00a8


	//----- nvinfo : EIATTR_NUM_BARRIERS
	.align		4
        /*0020*/ 	.byte	0x02, 0x4c
        /*0022*/ 	.byte	0x01
	.zero		1


	//----- nvinfo : EIATTR_ANNOTATIONS
	.align		4
        /*0024*/ 	.byte	0x04, 0x55
        /*0026*/ 	.short	(.L_1653 - .L_1652)


	//   ....[0]....
.L_1652:
        /* <DEDUP_REMOVED lines=37> */


	//----- nvinfo : EIATTR_MERCURY_ISA_VERSION
	.align		4
.L_1653:
        /*0268*/ 	.byte	0x03, 0x5f
        /*026a*/ 	.short	0x0101


	//----- nvinfo : EIATTR_COOP_GROUP_MASK_REGIDS
	.align		4
        /*026c*/ 	.byte	0x04, 0x29
        /*026e*/ 	.short	(.L_1655 - .L_1654)


	//   ....[0]....
.L_1654:
        /*0270*/ 	.word	0xffffffff


	//   ....[1]....
        /*0274*/ 	.word	0xffffffff


	//   ....[2]....
        /*0278*/ 	.word	0xffffffff


	//   ....[3]....
        /*027c*/ 	.word	0xffffffff


	//   ....[4]....
        /*0280*/ 	.word	0xffffffff


	//   ....[5]....
        /*0284*/ 	.word	0xffffffff


	//   ....[6]....
        /*0288*/ 	.word	0xffffffff


	//   ....[7]....
        /*028c*/ 	.word	0xffffffff


	//   ....[8]....
        /*0290*/ 	.word	0xffffffff


	//   ....[9]....
        /*0294*/ 	.word	0xffffffff


	//   ....[10]....
        /*0298*/ 	.word	0xffffffff


	//   ....[11]....
        /*029c*/ 	.word	0xffffffff


	//   ....[12]....
        /*02a0*/ 	.word	0xffffffff


	//   ....[13]....
        /*02a4*/ 	.word	0xffffffff


	//   ....[14]....
        /*02a8*/ 	.word	0xffffffff


	//   ....[15]....
        /*02ac*/ 	.word	0xffffffff


	//   ....[16]....
        /*02b0*/ 	.word	0xffffffff


	//   ....[17]....
        /*02b4*/ 	.word	0xffffffff


	//   ....[18]....
        /*02b8*/ 	.word	0xffffffff


	//   ....[19]....
        /*02bc*/ 	.word	0xffffffff


	//   ....[20]....
        /*02c0*/ 	.word	0xffffffff


	//   ....[21]....
        /*02c4*/ 	.word	0xffffffff


	//   ....[22]....
        /*02c8*/ 	.word	0xffffffff


	//   ....[23]....
        /*02cc*/ 	.word	0xffffffff


	//   ....[24]....
        /*02d0*/ 	.word	0xffffffff


	//   ....[25]....
        /*02d4*/ 	.word	0xffffffff


	//   ....[26]....
        /*02d8*/ 	.word	0xffffffff


	//   ....[27]....
        /*02dc*/ 	.word	0xffffffff


	//   ....[28]....
        /*02e0*/ 	.word	0xffffffff


	//   ....[29]....
        /*02e4*/ 	.word	0xffffffff


	//   ....[30]....
        /*02e8*/ 	.word	0xffffffff


	//   ....[31]....
        /*02ec*/ 	.word	0xffffffff


	//   ....[32]....
        /*02f0*/ 	.word	0xffffffff


	//   ....[33]....
        /*02f4*/ 	.word	0xffffffff


	//   ....[34]....
        /*02f8*/ 	.word	0xffffffff


	//   ....[35]....
        /*02fc*/ 	.word	0xffffffff


	//   ....[36]....
        /*0300*/ 	.word	0xffffffff


	//   ....[37]....
        /*0304*/ 	.word	0xffffffff


	//   ....[38]....
        /*0308*/ 	.word	0xffffffff


	//   ....[39]....
        /*030c*/ 	.word	0xffffffff


	//   ....[40]....
        /*0310*/ 	.word	0xffffffff


	//   ....[41]....
        /*0314*/ 	.word	0xffffffff


	//   ....[42]....
        /*0318*/ 	.word	0xffffffff


	//   ....[43]....
        /*031c*/ 	.word	0xffffffff


	//   ....[44]....
        /*0320*/ 	.word	0xffffffff


	//   ....[45]....
        /*0324*/ 	.word	0xffffffff


	//   ....[46]....
        /*0328*/ 	.word	0xffffffff


	//   ....[47]....
        /*032c*/ 	.word	0xffffffff


	//   ....[48]....
        /*0330*/ 	.word	0xffffffff


	//   ....[49]....
        /*0334*/ 	.word	0xffffffff


	//   ....[50]....
        /*0338*/ 	.word	0xffffffff


	//   ....[51]....
        /*033c*/ 	.word	0xffffffff


	//   ....[52]....
        /*0340*/ 	.word	0xffffffff


	//   ....[53]....
        /*0344*/ 	.word	0xffffffff


	//   ....[54]....
        /*0348*/ 	.word	0xffffffff


	//   ....[55]....
        /*034c*/ 	.word	0xffffffff


	//   ....[56]....
        /*0350*/ 	.word	0xffffffff


	//   ....[57]....
        /*0354*/ 	.word	0x0500009a


	//   ....[58]....
        /*0358*/ 	.word	0x0500009a


	//   ....[59]....
        /*035c*/ 	.word	0x0500009a


	//   ....[60]....
        /*0360*/ 	.word	0x0500009a


	//   ....[61]....
        /*0364*/ 	.word	0x0500009a


	//   ....[62]....
        /*0368*/ 	.word	0x0500009a


	//   ....[63]....
        /*036c*/ 	.word	0x0500009a


	//   ....[64]....
        /*0370*/ 	.word	0x0500009a


	//   ....[65]....
        /*0374*/ 	.word	0x0500009a


	//   ....[66]....
        /*0378*/ 	.word	0x0500009a


	//   ....[67]....
        /*037c*/ 	.word	0x0500009a


	//   ....[68]....
        /*0380*/ 	.word	0x0500009a


	//   ....[69]....
        /*0384*/ 	.word	0x0500009a


	//   ....[70]....
        /*0388*/ 	.word	0x0500009a


	//   ....[71]....
        /*038c*/ 	.word	0x0500009a


	//   ....[72]....
        /*0390*/ 	.word	0x0500009a


	//   ....[73]....
        /*0394*/ 	.word	0x0500009a


	//   ....[74]....
        /*0398*/ 	.word	0x0500009a


	//   ....[75]....
        /*039c*/ 	.word	0x0500009a


	//   ....[76]....
        /*03a0*/ 	.word	0x0500009a


	//   ....[77]....
        /*03a4*/ 	.word	0x0500009a


	//   ....[78]....
        /*03a8*/ 	.word	0x0500009a


	//   ....[79]....
        /*03ac*/ 	.word	0x0500009a


	//   ....[80]....
        /*03b0*/ 	.word	0x0500009a


	//   ....[81]....
        /*03b4*/ 	.word	0x0500009a


	//   ....[82]....
        /*03b8*/ 	.word	0x0500009a


	//   ....[83]....
        /*03bc*/ 	.word	0x0500009a


	//   ....[84]....
        /*03c0*/ 	.word	0x0500009a


	//   ....[85]....
        /*03c4*/ 	.word	0x0500009a


	//   ....[86]....
        /*03c8*/ 	.word	0x0500009a


	//   ....[87]....
        /*03cc*/ 	.word	0x0500009a


	//   ....[88]....
        /*03d0*/ 	.word	0x0500009a


	//----- nvinfo : EIATTR_COOP_GROUP_INSTR_OFFSETS
	.align		4
.L_1655:
        /*03d4*/ 	.byte	0x04, 0x28
        /*03d6*/ 	.short	(.L_1657 - .L_1656)


	//   ....[0]....
.L_1656:
        /*03d8*/ 	.word	0x00000a80


	//   ....[1]....
        /*03dc*/ 	.word	0x00000b30


	//   ....[2]....
        /*03e0*/ 	.word	0x00000d10


	//   ....[3]....
        /*03e4*/ 	.word	0x00003200


	//   ....[4]....
        /*03e8*/ 	.word	0x00003980


	//   ....[5]....
        /*03ec*/ 	.word	0x00004280


	//   ....[6]....
        /*03f0*/ 	.word	0x00004680


	//   ....[7]....
        /*03f4*/ 	.word	0x00004e80


	//   ....[8]....
        /*03f8*/ 	.word	0x000052a0


	//   ....[9]....
        /*03fc*/ 	.word	0x00005c10


	//   ....[10]....
        /*0400*/ 	.word	0x00005c20


	//   ....[11]....
        /*0404*/ 	.word	0x00005c60


	//   ....[12]....
        /*0408*/ 	.word	0x00005c70


	//   ....[13]....
        /*040c*/ 	.word	0x00005cb0


	//   ....[14]....
        /*0410*/ 	.word	0x00005cc0


	//   ....[15]....
        /*0414*/ 	.word	0x00005d00


	//   ....[16]....
        /*0418*/ 	.word	0x00005d10


	//   ....[17]....
        /*041c*/ 	.word	0x00005d50


	//   ....[18]....
        /*0420*/ 	.word	0x00005d60


	//   ....[19]....
        /*0424*/ 	.word	0x00005e10


	//   ....[20]....
        /*0428*/ 	.word	0x00005e20


	//   ....[21]....
        /*042c*/ 	.word	0x00005e30


	//   ....[22]....
        /*0430*/ 	.word	0x00005e40


	//   ....[23]....
        /*0434*/ 	.word	0x00006420


	//   ....[24]....
        /*0438*/ 	.word	0x00006450


	//   ....[25]....
        /*043c*/ 	.word	0x000064c0


	//   ....[26]....
        /*0440*/ 	.word	0x000064e0


	//   ....[27]....
        /*0444*/ 	.word	0x00006530


	//   ....[28]....
        /*0448*/ 	.word	0x00006540


	//   ....[29]....
        /*044c*/ 	.word	0x00006590


	//   ....[30]....
        /*0450*/ 	.word	0x000065a0


	//   ....[31]....
        /*0454*/ 	.word	0x000065f0


	//   ....[32]....
        /*0458*/ 	.word	0x00006600


	//   ....[33]....
        /*045c*/ 	.word	0x00006650


	//   ....[34]....
        /*0460*/ 	.word	0x00006660


	//   ....[35]....
        /*0464*/ 	.word	0x00006670


	//   ....[36]....
        /*0468*/ 	.word	0x00006680


	//   ....[37]....
        /*046c*/ 	.word	0x000066b0


	//   ....[38]....
        /*0470*/ 	.word	0x000066c0


	//   ....[39]....
        /*0474*/ 	.word	0x00008280


	//   ....[40]....
        /*0478*/ 	.word	0x000082d0


	//   ....[41]....
        /*047c*/ 	.word	0x00008320


	//   ....[42]....
        /*0480*/ 	.word	0x00008340


	//   ....[43]....
        /*0484*/ 	.word	0x00008390


	//   ....[44]....
        /*0488*/ 	.word	0x00008920


	//   ....[45]....
        /*048c*/ 	.word	0x000090d0


	//   ....[46]....
        /*0490*/ 	.word	0x00009510


	//   ....[47]....
        /*0494*/ 	.word	0x00009790


	//   ....[48]....
        /*0498*/ 	.word	0x000097b0


	//   ....[49]....
        /*049c*/ 	.word	0x000097e0


	//   ....[50]....
        /*04a0*/ 	.word	0x00009820


	//   ....[51]....
        /*04a4*/ 	.word	0x00009840


	//   ....[52]....
        /*04a8*/ 	.word	0x00009a50


	//   ....[53]....
        /*04ac*/ 	.word	0x00009a70


	//   ....[54]....
        /*04b0*/ 	.word	0x00009aa0


	//   ....[55]....
        /*04b4*/ 	.word	0x00009ae0


	//   ....[56]....
        /*04b8*/ 	.word	0x00009b00


	//   ....[57]....
        /*04bc*/ 	.word	0x00009e60


	//   ....[58]....
        /*04c0*/ 	.word	0x00009eb0


	//   ....[59]....
        /*04c4*/ 	.word	0x00009f50


	//   ....[60]....
        /*04c8*/ 	.word	0x00009fa0


	//   ....[61]....
        /*04cc*/ 	.word	0x0000a040


	//   ....[62]....
        /*04d0*/ 	.word	0x0000a090


	//   ....[63]....
        /*04d4*/ 	.word	0x0000a130


	//   ....[64]....
        /*04d8*/ 	.word	0x0000a180


	//   ....[65]....
        /*04dc*/ 	.word	0x0000a220


	//   ....[66]....
        /*04e0*/ 	.word	0x0000a270


	//   ....[67]....
        /*04e4*/ 	.word	0x0000a310


	//   ....[68]....
        /*04e8*/ 	.word	0x0000a3b0


	//   ....[69]....
        /*04ec*/ 	.word	0x0000a450


	//   ....[70]....
        /*04f0*/ 	.word	0x0000a4f0


	//   ....[71]....
        /*04f4*/ 	.word	0x0000a540


	//   ....[72]....
        /*04f8*/ 	.word	0x0000a5a0


	//   ....[73]....
        /*04fc*/ 	.word	0x0000a650


	//   ....[74]....
        /*0500*/ 	.word	0x0000a6c0


	//   ....[75]....
        /*0504*/ 	.word	0x0000a760


	//   ....[76]....
        /*0508*/ 	.word	0x0000a7c0


	//   ....[77]....
        /*050c*/ 	.word	0x0000a850


	//   ....[78]....
        /*0510*/ 	.word	0x0000a8b0


	//   ....[79]....
        /*0514*/ 	.word	0x0000a940


	//   ....[80]....
        /*0518*/ 	.word	0x0000a9a0


	//   ....[81]....
        /*051c*/ 	.word	0x0000aa30


	//   ....[82]....
        /*0520*/ 	.word	0x0000aa90


	//   ....[83]....
        /*0524*/ 	.word	0x0000ab30


	//   ....[84]....
        /*0528*/ 	.word	0x0000ab80


	//   ....[85]....
        /*052c*/ 	.word	0x0000ac20


	//   ....[86]....
        /*0530*/ 	.word	0x0000ac70


	//   ....[87]....
        /*0534*/ 	.word	0x0000acd0


	//   ....[88]....
        /*0538*/ 	.word	0x0000ad20


	//----- nvinfo : EIATTR_VRC_CTA_INIT_COUNT
	.align		4
.L_1657:
        /*053c*/ 	.byte	0x02, 0x4a
	.zero		1
	.zero		1


	//----- nvinfo : EIATTR_EXIT_INSTR_OFFSETS
	.align		4
        /*0540*/ 	.byte	0x04, 0x1c
        /*0542*/ 	.short	(.L_1659 - .L_1658)


	//   ....[0]....
.L_1658:
        /*0544*/ 	.word	0x00009c40


	//   ....[1]....
        /*0548*/ 	.word	0x00009e00


	//----- nvinfo : EIATTR_MAX_THREADS
	.align		4
.L_1659:
        /*054c*/ 	.byte	0x04, 0x05
        /*054e*/ 	.short	(.L_1661 - .L_1660)
.L_1660:
        /*0550*/ 	.word	0x00000080
        /*0554*/ 	.word	0x00000001
        /*0558*/ 	.word	0x00000001


	//----- nvinfo : EIATTR_CRS_STACK_SIZE
	.align		4
.L_1661:
        /*055c*/ 	.byte	0x04, 0x1e
        /*055e*/ 	.short	(.L_1663 - .L_1662)
.L_1662:
        /*0560*/ 	.word	0x00000000


	//----- nvinfo : EIATTR_CBANK_PARAM_SIZE
	.align		4
.L_1663:
        /*0564*/ 	.byte	0x03, 0x19
        /*0566*/ 	.short	0x01f0


	//----- nvinfo : EIATTR_PARAM_CBANK
	.align		4
        /*0568*/ 	.byte	0x04, 0x0a
        /*056a*/ 	.short	(.L_1665 - .L_1664)
	.align		4
.L_1664:
        /*056c*/ 	.word	index@(.nv.constant0._Z25selective_scan_bwd_kernelI32Selective_Scan_bwd_kernel_traitsILi128ELi16ELb1ELb1ELb1ELb1ELb1EN3c104HalfEfEEv12SSMParamsBwd)
        /*0570*/ 	.short	0x0380
        /*0572*/ 	.short	0x01f0


	//----- nvinfo : EIATTR_SW_WAR
	.align		4
.L_1665:
        /*0574*/ 	.byte	0x04, 0x36
        /*0576*/ 	.short	(.L_1667 - .L_1666)
.L_1666:
        /*0578*/ 	.word	0x00000008
.L_1667:


//--------------------- .nv.info._Z25selective_scan_bwd_kernelI32Selective_Scan_bwd_kernel_traitsILi64ELi16ELb0ELb0ELb0ELb0ELb0EN3c104HalfEfEEv12SSMParamsBwd --------------------------
	.section	.nv.info._Z25selective_scan_bwd_kernelI32Selective_Scan_bwd_kernel_traitsILi64ELi16ELb0ELb0ELb0ELb0ELb0EN3c104HalfEfEEv12SSMParamsBwd,"",@"SHT_CUDA_INFO"
	.sectionflags	@""
	.align	4


	//----- nvinfo : EIATTR_CUDA_API_VERSION
	.align		4
        /*0000*/ 	.byte	0x04, 0x37
        /*0002*/ 	.short	(.L_1669 - .L_1668)
.L_1668:
        /*0004*/ 	.word	0x00000082


	//----- nvinfo : EIATTR_KPARAM_INFO
	.align		4
.L_1669:
        /*0008*/ 	.byte	0x04, 0x17
        /*000a*/ 	.short	(.L_1671 - .L_1670)
.L_1670:
        /*000c*/ 	.word	0x00000000
        /*0010*/ 	.short	0x0000
        /*0012*/ 	.short	0x0000
        /*0014*/ 	.byte	0x00, 0xf0, 0xc1, 0x07


	//----- nvinfo : EIATTR_SPARSE_MMA_MASK
	.align		4
.L_1671:
        /*0018*/ 	.byte	0x03, 0x50
        /*001a*/ 	.short	0x0000


	//----- nvinfo : EIATTR_MAXREG_COUNT
	.align		4
        /*001c*/ 	.byte	0x03, 0x1b
        /*001e*/ 	.short	0x00ff


	//----- nvinfo : EIATTR_NUM_BARRIERS
	.align		4
        /*0020*/ 	.byte	0x02, 0x4c
        /*0022*/ 	.byte	0x01
	.zero		1


	//----- nvinfo : EIATTR_MERCURY_ISA_VERSION
	.align		4
        /*0024*/ 	.byte	0x03, 0x5f
        /*0026*/ 	.short	0x0101


	//----- nvinfo : EIATTR_COOP_GROUP_MASK_REGIDS
	.align		4
        /*0028*/ 	.byte	0x04, 0x29
        /*002a*/ 	.short	(.L_1673 - .L_1672)


	//   ....[0]....
.L_1672:
        /*002c*/ 	.word	0xffffffff


	//   ....[1]....
        /*0030*/ 	.word	0xffffffff


	//   ....[2]....
        /*0034*/ 	.word	0xffffffff


	//   ....[3]....
        /*0038*/ 	.word	0xffffffff


	//   ....[4]....
        /*003c*/ 	.word	0xffffffff


	//   ....[5]....
        /*0040*/ 	.word	0xffffffff


	//   ....[6]....
        /*0044*/ 	.word	0xffffffff


	//   ....[7]....
        /*0048*/ 	.word	0xffffffff


	//   ....[8]....
        /*004c*/ 	.word	0xffffffff


	//   ....[9]....
        /*0050*/ 	.word	0xffffffff


	//   ....[10]....
        /*0054*/ 	.word	0xffffffff


	//   ....[11]....
        /*0058*/ 	.word	0xffffffff


	//   ....[12]....
        /*005c*/ 	.word	0xffffffff


	//   ....[13]....
        /*0060*/ 	.word	0xffffffff


	//   ....[14]....
        /*0064*/ 	.word	0xffffffff


	//   ....[15]....
        /*0068*/ 	.word	0xffffffff


	//   ....[16]....
        /*006c*/ 	.word	0xffffffff


	//   ....[17]....
        /*0070*/ 	.word	0xffffffff


	//   ....[18]....
        /*0074*/ 	.word	0xffffffff


	//   ....[19]....
        /*0078*/ 	.word	0xffffffff


	//   ....[20]....
        /*007c*/ 	.word	0xffffffff


	//   ....[21]....
        /*0080*/ 	.word	0xffffffff


	//   ....[22]....
        /*0084*/ 	.word	0xffffffff


	//   ....[23]....
        /*0088*/ 	.word	0xffffffff


	//   ....[24]....
        /*008c*/ 	.word	0xffffffff


	//   ....[25]....
        /*0090*/ 	.word	0xffffffff


	//   ....[26]....
        /*0094*/ 	.word	0xffffffff


	//   ....[27]....
        /*0098*/ 	.word	0xffffffff


	//   ....[28]....
        /*009c*/ 	.word	0xffffffff


	//   ....[29]....
        /*00a0*/ 	.word	0xffffffff


	//   ....[30]....
        /*00a4*/ 	.word	0xffffffff


	//   ....[31]....
        /*00a8*/ 	.word	0xffffffff


	//   ....[32]....
        /*00ac*/ 	.word	0xffffffff


	//   ....[33]....
        /*00b0*/ 	.word	0xffffffff


	//   ....[34]....
        /*00b4*/ 	.word	0xffffffff


	//   ....[35]....
        /*00b8*/ 	.word	0xffffffff


	//   ....[36]....
        /*00bc*/ 	.word	0xffffffff


	//   ....[37]....
        /*00c0*/ 	.word	0xffffffff


	//   ....[38]....
        /*00c4*/ 	.word	0xffffffff


	//   ....[39]....
        /*00c8*/ 	.word	0xffffffff


	//   ....[40]....
        /*00cc*/ 	.word	0xffffffff


	//   ....[41]....
        /*00d0*/ 	.word	0xffffffff


	//   ....[42]....
        /*00d4*/ 	.word	0xffffffff


	//   ....[43]....
        /*00d8*/ 	.word	0xffffffff


	//   ....[44]....
        /*00dc*/ 	.word	0xffffffff


	//   ....[45]....
        /*00e0*/ 	.word	0xffffffff


	//   ....[46]....
        /*00e4*/ 	.word	0xffffffff


	//   ....[47]....
        /*00e8*/ 	.word	0xffffffff


	//   ....[48]....
        /*00ec*/ 	.word	0xffffffff


	//   ....[49]....
        /*00f0*/ 	.word	0xffffffff


	//   ....[50]....
        /*00f4*/ 	.word	0xffffffff


	//   ....[51]....
        /*00f8*/ 	.word	0xffffffff


	//   ....[52]....
        /*00fc*/ 	.word	0xffffffff


	//   ....[53]....
        /*0100*/ 	.word	0xffffffff


	//   ....[54]....
        /*0104*/ 	.word	0xffffffff


	//   ....[55]....
        /*0108*/ 	.word	0x050000d0


	//   ....[56]....
        /*010c*/ 	.word	0x050000d0


	//   ....[57]....
        /*0110*/ 	.word	0x050000d0


	//   ....[58]....
        /*0114*/ 	.word	0x050000d0


	//   ....[59]....
        /*0118*/ 	.word	0x050000d0


	//   ....[60]....
        /*011c*/ 	.word	0x050000d0


	//   ....[61]....
        /*0120*/ 	.word	0x050000d0


	//   ....[62]....
        /*0124*/ 	.word	0x050000d0


	//   ....[63]....
        /*0128*/ 	.word	0x050000d0


	//   ....[64]....
        /*012c*/ 	.word	0x050000d0


	//   ....[65]....
        /*0130*/ 	.word	0x050000d0


	//   ....[66]....
        /*0134*/ 	.word	0x050000d0


	//   ....[67]....
        /*0138*/ 	.word	0x050000d0


	//   ....[68]....
        /*013c*/ 	.word	0x050000d0


	//   ....[69]....
        /*0140*/ 	.word	0x050000d0


	//   ....[70]....
        /*0144*/ 	.word	0x050000d0


	//   ....[71]....
        /*0148*/ 	.word	0x050000d0


	//   ....[72]....
        /*014c*/ 	.word	0x050000d0


	//   ....[73]....
        /*0150*/ 	.word	0x050000d0


	//   ....[74]....
        /*0154*/ 	.word	0x050000d0


	//   ....[75]....
        /*0158*/ 	.word	0x050000d0


	//   ....[76]....
        /*015c*/ 	.word	0x050000d0


	//   ....[77]....
        /*0160*/ 	.word	0x050000d0


	//   ....[78]....
        /*0164*/ 	.word	0x050000d0


	//   ....[79]....
        /*0168*/ 	.word	0x050000d0


	//   ....[80]....
        /*016c*/ 	.word	0x050000d0


	//   ....[81]....
        /*0170*/ 	.word	0x050000d0


	//   ....[82]....
        /*0174*/ 	.word	0x050000d0


	//   ....[83]....
        /*0178*/ 	.word	0x050000d0


	//   ....[84]....
        /*017c*/ 	.word	0x050000d0


	//   ....[85]....
        /*0180*/ 	.word	0x050000d0


	//   ....[86]....
        /*0184*/ 	.word	0x050000d0


	//----- nvinfo : EIATTR_COOP_GROUP_INSTR_OFFSETS
	.align		4
.L_1673:
        /*0188*/ 	.byte	0x04, 0x28
        /*018a*/ 	.short	(.L_1675 - .L_1674)


	//   ....[0]....
.L_1674:
        /*018c*/ 	.word	0x000010b0


	//   ....[1]....
        /*0190*/ 	.word	0x00001590


	//   ....[2]....
        /*0194*/ 	.word	0x00001ba0


	//   ....[3]....
        /*0198*/ 	.word	0x00002d40


	//   ....[4]....
        /*019c*/ 	.word	0x00002d50


	//   ....[5]....
        /*01a0*/ 	.word	0x00002d90


	//   ....[6]....
        /*01a4*/ 	.word	0x00002da0


	//   ....[7]....
        /*01a8*/ 	.word	0x00002de0


	//   ....[8]....
        /*01ac*/ 	.word	0x00002df0


	//   ....[9]....
        /*01b0*/ 	.word	0x00002e30


	//   ....[10]....
        /*01b4*/ 	.word	0x00002e40


	//   ....[11]....
        /*01b8*/ 	.word	0x00002e80


	//   ....[12]....
        /*01bc*/ 	.word	0x00002e90


	//   ....[13]....
        /*01c0*/ 	.word	0x00002f30


	//   ....[14]....
        /*01c4*/ 	.word	0x00002f40


	//   ....[15]....
        /*01c8*/ 	.word	0x00002f50


	//   ....[16]....
        /*01cc*/ 	.word	0x00002f60


	//   ....[17]....
        /*01d0*/ 	.word	0x000033c0


	//   ....[18]....
        /*01d4*/ 	.word	0x000033f0


	//   ....[19]....
        /*01d8*/ 	.word	0x00003400


	//   ....[20]....
        /*01dc*/ 	.word	0x00003450


	//   ....[21]....
        /*01e0*/ 	.word	0x00003470


	//   ....[22]....
        /*01e4*/ 	.word	0x000034d0


	//   ....[23]....
        /*01e8*/ 	.word	0x000034e0


	//   ....[24]....
        /*01ec*/ 	.word	0x000034f0


	//   ....[25]....
        /*01f0*/ 	.word	0x00003540


	//   ....[26]....
        /*01f4*/ 	.word	0x00003560


	//   ....[27]....
        /*01f8*/ 	.word	0x000035b0


	//   ....[28]....
        /*01fc*/ 	.word	0x000035d0


	//   ....[29]....
        /*0200*/ 	.word	0x00003620


	//   ....[30]....
        /*0204*/ 	.word	0x00003640


	//   ....[31]....
        /*0208*/ 	.word	0x00003650


	//   ....[32]....
        /*020c*/ 	.word	0x00003660


	//   ....[33]....
        /*0210*/ 	.word	0x00003c20


	//   ....[34]....
        /*0214*/ 	.word	0x00003d50


	//   ....[35]....
        /*0218*/ 	.word	0x00003df0


	//   ....[36]....
        /*021c*/ 	.word	0x00003e30


	//   ....[37]....
        /*0220*/ 	.word	0x00003f80


	//   ....[38]....
        /*0224*/ 	.word	0x00004040


	//   ....[39]....
        /*0228*/ 	.word	0x00004130


	//   ....[40]....
        /*022c*/ 	.word	0x00004220


	//   ....[41]....
        /*0230*/ 	.word	0x00004290


	//   ....[42]....
        /*0234*/ 	.word	0x000042c0


	//   ....[43]....
        /*0238*/ 	.word	0x00004840


	//   ....[44]....
        /*023c*/ 	.word	0x00004fa0


	//   ....[45]....
        /*0240*/ 	.word	0x00005390


	//   ....[46]....
        /*0244*/ 	.word	0x000053e0


	//   ....[47]....
        /*0248*/ 	.word	0x00005440


	//   ....[48]....
        /*024c*/ 	.word	0x00005490


	//   ....[49]....
        /*0250*/ 	.word	0x000054b0


	//   ....[50]....
        /*0254*/ 	.word	0x00005620


	//   ....[51]....
        /*0258*/ 	.word	0x00005650


	//   ....[52]....
        /*025c*/ 	.word	0x000056b0


	//   ....[53]....
        /*0260*/ 	.word	0x00005710


	//   ....[54]....
        /*0264*/ 	.word	0x00005730


	//   ....[55]....
        /*0268*/ 	.word	0x00005d90


	//   ....[56]....
        /*026c*/ 	.word	0x00005de0


	//   ....[57]....
        /*0270*/ 	.word	0x00005e60


	//   ....[58]....
        /*0274*/ 	.word	0x00005eb0


	//   ....[59]....
        /*0278*/ 	.word	0x00005f30


	//   ....[60]....
        /*027c*/ 	.word	0x00005f80


	//   ....[61]....
        /*0280*/ 	.word	0x00006000


	//   ....[62]....
        /*0284*/ 	.word	0x00006050


	//   ....[63]....
        /*0288*/ 	.word	0x000060d0


	//   ....[64]....
        /*028c*/ 	.word	0x00006120


	//   ....[65]....
        /*0290*/ 	.word	0x000061b0


	//   ....[66]....
        /*0294*/ 	.word	0x00006250


	//   ....[67]....
        /*0298*/ 	.word	0x000062f0


	//   ....[68]....
        /*029c*/ 	.word	0x000063b0


	//   ....[69]....
        /*02a0*/ 	.word	0x000063e0


	//   ....[70]....
        /*02a4*/ 	.word	0x00006440


	//   ....[71]....
        /*02a8*/ 	.word	0x000064f0


	//   ....[72]....
        /*02ac*/ 	.word	0x00006550


	//   ....[73]....
        /*02b0*/ 	.word	0x000065f0


	//   ....[74]....
        /*02b4*/ 	.word	0x00006640


	//   ....[75]....
        /*02b8*/ 	.word	0x000066e0


	//   ....[76]....
        /*02bc*/ 	.word	0x00006730


	//   ....[77]....
        /*02c0*/ 	.word	0x000067e0


	//   ....[78]....
        /*02c4*/ 	.word	0x00006830


	//   ....[79]....
        /*02c8*/ 	.word	0x000068e0


	//   ....[80]....
        /*02cc*/ 	.word	0x00006930


	//   ....[81]....
        /*02d0*/ 	.word	0x000069e0


	//   ....[82]....
        /*02d4*/ 	.word	0x00006a40


	//   ....[83]....
        /*02d8*/ 	.word	0x00006a70


	//   ....[84]....
        /*02dc*/ 	.word	0x00006af0


	//   ....[85]....
        /*02e0*/ 	.word	0x00006b20


	//   ....[86]....
        /*02e4*/ 	.word	0x00006b90


	//----- nvinfo : EIATTR_VRC_CTA_INIT_COUNT
	.align		4
.L_1675:
        /*02e8*/ 	.byte	0x02, 0x4a
	.zero		1
	.zero		1


	//----- nvinfo : EIATTR_EXIT_INSTR_OFFSETS
	.align		4
        /*02ec*/ 	.byte	0x04, 0x1c
        /*02ee*/ 	.short	(.L_1677 - .L_1676)


	//   ....[0]....
.L_1676:
        /*02f0*/ 	.word	0x00005840


	//   ....[1]....
        /*02f4*/ 	.word	0x00005d30


	//----- nvinfo : EIATTR_MAX_THREADS
	.align		4
.L_1677:
        /*02f8*/ 	.byte	0x04, 0x05
        /*02fa*/ 	.short	(.L_1679 - .L_1678)
.L_1678:
        /*02fc*/ 	.word	0x00000040
        /*0300*/ 	.word	0x00000001
        /*0304*/ 	.word	0x00000001


	//----- nvinfo : EIATTR_CRS_STACK_SIZE
	.align		4
.L_1679:
        /*0308*/ 	.byte	0x04, 0x1e
        /*030a*/ 	.short	(.L_1681 - .L_1680)
.L_1680:
        /*030c*/ 	.word	0x00000000


	//----- nvinfo : EIATTR_CBANK_PARAM_SIZE
	.align		4
.L_1681:
        /*0310*/ 	.byte	0x03, 0x19
        /*0312*/ 	.short	0x01f0


	//----- nvinfo : EIATTR_PARAM_CBANK
	.align		4
        /*0314*/ 	.byte	0x04, 0x0a
        /*0316*/ 	.short	(.L_1683 - .L_1682)
	.align		4
.L_1682:
        /*0318*/ 	.word	index@(.nv.constant0._Z25selective_scan_bwd_kernelI32Selective_Scan_bwd_kernel_traitsILi64ELi16ELb0ELb0ELb0ELb0ELb0EN3c104HalfEfEEv12SSMParamsBwd)
        /*031c*/ 	.short	0x0380
        /*031e*/ 	.short	0x01f0


	//----- nvinfo : EIATTR_SW_WAR
	.align		4
.L_1683:
        /*0320*/ 	.byte	0x04, 0x36
        /*0322*/ 	.short	(.L_1685 - .L_1684)
.L_1684:
        /*0324*/ 	.word	0x00000008
.L_1685:


//--------------------- .nv.info._Z25selective_scan_bwd_kernelI32Selective_Scan_bwd_kernel_traitsILi64ELi16ELb0ELb0ELb0ELb0ELb1EN3c104HalfEfEEv12SSMParamsBwd --------------------------
	.section	.nv.info._Z25selective_scan_bwd_kernelI32Selective_Scan_bwd_kernel_traitsILi64ELi16ELb0ELb0ELb0ELb0ELb1EN3c104HalfEfEEv12SSMParamsBwd,"",@"SHT_CUDA_INFO"
	.sectionflags	@""
	.align	4


	//----- nvinfo : EIATTR_CUDA_API_VERSION
	.align		4
        /*0000*/ 	.byte	0x04, 0x37
        /*0002*/ 	.short	(.L_1687 - .L_1686)
.L_1686:
        /*0004*/ 	.word	0x00000082


	//----- nvinfo : EIATTR_KPARAM_INFO
	.align		4
.L_1687:
        /*0008*/ 	.byte	0x04, 0x17
        /*000a*/ 	.short	(.L_1689 - .L_1688)
.L_1688:
        /*000c*/ 	.word	0x00000000
        /*0010*/ 	.short	0x0000
        /*0012*/ 	.short	0x0000
        /*0014*/ 	.byte	0x00, 0xf0, 0xc1, 0x07


	//----- nvinfo : EIATTR_SPARSE_MMA_MASK
	.align		4
.L_1689:
        /*0018*/ 	.byte	0x03, 0x50
        /*001a*/ 	.short	0x0000


	//----- nvinfo : EIATTR_MAXREG_COUNT
	.align		4
        /*001c*/ 	.byte	0x03, 0x1b
        /*001e*/ 	.short	0x00ff


	//----- nvinfo : EIATTR_NUM_BARRIERS
	.align		4
        /*0020*/ 	.byte	0x02, 0x4c
        /*0022*/ 	.byte	0x01
	.zero		1


	//----- nvinfo : EIATTR_MERCURY_ISA_VERSION
	.align		4
        /*0024*/ 	.byte	0x03, 0x5f
        /*0026*/ 	.short	0x0101


	//----- nvinfo : EIATTR_COOP_GROUP_MASK_REGIDS
	.align		4
        /*0028*/ 	.byte	0x04, 0x29
        /*002a*/ 	.short	(.L_1691 - .L_1690)


	//   ....[0]....
.L_1690:
        /*002c*/ 	.word	0xffffffff


	//   ....[1]....
        /*0030*/ 	.word	0xffffffff


	//   ....[2]....
        /*0034*/ 	.word	0xffffffff


	//   ....[3]....
        /*0038*/ 	.word	0xffffffff


	//   ....[4]....
        /*003c*/ 	.word	0xffffffff


	//   ....[5]....
        /*0040*/ 	.word	0xffffffff


	//   ....[6]....
        /*0044*/ 	.word	0xffffffff


	//   ....[7]....
        /*0048*/ 	.word	0xffffffff


	//   ....[8]....
        /*004c*/ 	.word	0xffffffff


	//   ....[9]....
        /*0050*/ 	.word	0xffffffff


	//   ....[10]....
        /*0054*/ 	.word	0xffffffff


	//   ....[11]....
        /*0058*/ 	.word	0xffffffff


	//   ....[12]....
        /*005c*/ 	.word	0xffffffff


	//   ....[13]....
        /*0060*/ 	.word	0xffffffff


	//   ....[14]....
        /*0064*/ 	.word	0xffffffff


	//   ....[15]....
        /*0068*/ 	.word	0xffffffff


	//   ....[16]....
        /*006c*/ 	.word	0xffffffff


	//   ....[17]....
        /*0070*/ 	.word	0xffffffff


	//   ....[18]....
        /*0074*/ 	.word	0xffffffff


	//   ....[19]....
        /*0078*/ 	.word	0xffffffff


	//   ....[20]....
        /*007c*/ 	.word	0xffffffff


	//   ....[21]....
        /*0080*/ 	.word	0xffffffff


	//   ....[22]....
        /*0084*/ 	.word	0xffffffff


	//   ....[23]....
        /*0088*/ 	.word	0xffffffff


	//   ....[24]....
        /*008c*/ 	.word	0xffffffff


	//   ....[25]....
        /*0090*/ 	.word	0xffffffff


	//   ....[26]....
        /*0094*/ 	.word	0xffffffff


	//   ....[27]....
        /*0098*/ 	.word	0xffffffff


	//   ....[28]....
        /*009c*/ 	.word	0xffffffff


	//   ....[29]....
        /*00a0*/ 	.word	0xffffffff


	//   ....[30]....
        /*00a4*/ 	.word	0xffffffff


	//   ....[31]....
        /*00a8*/ 	.word	0xffffffff


	//   ....[32]....
        /*00ac*/ 	.word	0xffffffff


	//   ....[33]....
        /*00b0*/ 	.word	0xffffffff


	//   ....[34]....
        /*00b4*/ 	.word	0xffffffff


	//   ....[35]....
        /*00b8*/ 	.word	0xffffffff


	//   ....[36]....
        /*00bc*/ 	.word	0xffffffff


	//   ....[37]....
        /*00c0*/ 	.word	0xffffffff


	//   ....[38]....
        /*00c4*/ 	.word	0xffffffff


	//   ....[39]....
        /*00c8*/ 	.word	0xffffffff


	//   ....[40]....
        /*00cc*/ 	.word	0xffffffff


	//   ....[41]....
        /*00d0*/ 	.word	0xffffffff


	//   ....[42]....
        /*00d4*/ 	.word	0xffffffff


	//   ....[43]....
        /*00d8*/ 	.word	0xffffffff


	//   ....[44]....
        /*00dc*/ 	.word	0xffffffff


	//   ....[45]....
        /*00e0*/ 	.word	0xffffffff


	//   ....[46]....
        /*00e4*/ 	.word	0xffffffff


	//   ....[47]....
        /*00e8*/ 	.word	0xffffffff


	//   ....[48]....
        /*00ec*/ 	.word	0xffffffff


	//   ....[49]....
        /*00f0*/ 	.word	0xffffffff


	//   ....[50]....
        /*00f4*/ 	.word	0xffffffff


	//   ....[51]....
        /*00f8*/ 	.word	0xffffffff


	//   ....[52]....
        /*00fc*/ 	.word	0xffffffff


	//   ....[53]....
        /*0100*/ 	.word	0xffffffff


	//   ....[54]....
        /*0104*/ 	.word	0xffffffff


	//   ....[55]....
        /*0108*/ 	.word	0xffffffff


	//   ....[56]....
        /*010c*/ 	.word	0xffffffff


	//   ....[57]....
        /*0110*/ 	.word	0xffffffff


	//   ....[58]....
        /*0114*/ 	.word	0xffffffff


	//   ....[59]....
        /*0118*/ 	.word	0x050000cf


	//   ....[60]....
        /*011c*/ 	.word	0x050000cf


	//   ....[61]....
        /*0120*/ 	.word	0x050000cf


	//   ....[62]....
        /*0124*/ 	.word	0x050000cf


	//   ....[63]....
        /*0128*/ 	.word	0x050000cf


	//   ....[64]....
        /*012c*/ 	.word	0x050000cf


	//   ....[65]....
        /*0130*/ 	.word	0x050000cf


	//   ....[66]....
        /*0134*/ 	.word	0x050000cf


	//   ....[67]....
        /*0138*/ 	.word	0x050000cf


	//   ....[68]....
        /*013c*/ 	.word	0x050000cf


	//   ....[69]....
        /*0140*/ 	.word	0x050000cf


	//   ....[70]....
        /*0144*/ 	.word	0x050000cf


	//   ....[71]....
        /*0148*/ 	.word	0x050000cf


	//   ....[72]....
        /*014c*/ 	.word	0x050000cf


	//   ....[73]....
        /*0150*/ 	.word	0x050000cf


	//   ....[74]....
        /*0154*/ 	.word	0x050000cf


	//   ....[75]....
        /*0158*/ 	.word	0x050000cf


	//   ....[76]....
        /*015c*/ 	.word	0x050000cf


	//   ....[77]....
        /*0160*/ 	.word	0x050000cf


	//   ....[78]....
        /*0164*/ 	.word	0x050000cf


	//   ....[79]....
        /*0168*/ 	.word	0x050000cf


	//   ....[80]....
        /*016c*/ 	.word	0x050000cf


	//   ....[81]....
        /*0170*/ 	.word	0x050000cf


	//   ....[82]....
        /*0174*/ 	.word	0x050000cf


	//   ....[83]....
        /*0178*/ 	.word	0x050000cf


	//   ....[84]....
        /*017c*/ 	.word	0x050000cf


	//   ....[85]....
        /*0180*/ 	.word	0x050000cf


	//   ....[86]....
        /*0184*/ 	.word	0x050000cf


	//   ....[87]....
        /*0188*/ 	.word	0x050000cf


	//   ....[88]....
        /*018c*/ 	.word	0x050000cf


	//   ....[89]....
        /*0190*/ 	.word	0x050000cf


	//   ....[90]....
        /*0194*/ 	.word	0x050000cf


	//----- nvinfo : EIATTR_COOP_GROUP_INSTR_OFFSETS
	.align		4
.L_1691:
        /*0198*/ 	.byte	0x04, 0x28
        /*019a*/ 	.short	(.L_1693 - .L_1692)


	//   ....[0]....
.L_1692:
        /*019c*/ 	.word	0x00001210


	//   ....[1]....
        /*01a0*/ 	.word	0x000016f0


	//   ....[2]....
        /*01a4*/ 	.word	0x00001c90


	//   ....[3]....
        /*01a8*/ 	.word	0x000021d0


	//   ....[4]....
        /*01ac*/ 	.word	0x00002970


	//   ....[5]....
        /*01b0*/ 	.word	0x000034f0


	//   ....[6]....
        /*01b4*/ 	.word	0x00003ea0


	//   ....[7]....
        /*01b8*/ 	.word	0x00005330


	//   ....[8]....
        /*01bc*/ 	.word	0x00005340


	//   ....[9]....
        /*01c0*/ 	.word	0x00005380


	//   ....[10]....
        /*01c4*/ 	.word	0x00005390


	//   ....[11]....
        /*01c8*/ 	.word	0x000053d0


	//   ....[12]....
        /*01cc*/ 	.word	0x000053e0


	//   ....[13]....
        /*01d0*/ 	.word	0x00005420


	//   ....[14]....
        /*01d4*/ 	.word	0x00005430


	//   ....[15]....
        /*01d8*/ 	.word	0x00005470


	//   ....[16]....
        /*01dc*/ 	.word	0x00005480


	//   ....[17]....
        /*01e0*/ 	.word	0x00005530


	//   ....[18]....
        /*01e4*/ 	.word	0x00005540


	//   ....[19]....
        /*01e8*/ 	.word	0x00005550


	//   ....[20]....
        /*01ec*/ 	.word	0x00005560


	//   ....[21]....
        /*01f0*/ 	.word	0x000059d0


	//   ....[22]....
        /*01f4*/ 	.word	0x00005a00


	//   ....[23]....
        /*01f8*/ 	.word	0x00005a10


	//   ....[24]....
        /*01fc*/ 	.word	0x00005a60


	//   ....[25]....
        /*0200*/ 	.word	0x00005a80


	//   ....[26]....
        /*0204*/ 	.word	0x00005ad0


	//   ....[27]....
        /*0208*/ 	.word	0x00005af0


	//   ....[28]....
        /*020c*/ 	.word	0x00005b00


	//   ....[29]....
        /*0210*/ 	.word	0x00005b50


	//   ....[30]....
        /*0214*/ 	.word	0x00005b70


	//   ....[31]....
        /*0218*/ 	.word	0x00005bc0


	//   ....[32]....
        /*021c*/ 	.word	0x00005be0


	//   ....[33]....
        /*0220*/ 	.word	0x00005c30


	//   ....[34]....
        /*0224*/ 	.word	0x00005c50


	//   ....[35]....
        /*0228*/ 	.word	0x00005c60


	//   ....[36]....
        /*022c*/ 	.word	0x00005c70


	//   ....[37]....
        /*0230*/ 	.word	0x000062b0


	//   ....[38]....
        /*0234*/ 	.word	0x00006360


	//   ....[39]....
        /*0238*/ 	.word	0x000063c0


	//   ....[40]....
        /*023c*/ 	.word	0x00006410


	//   ....[41]....
        /*0240*/ 	.word	0x00006440


	//   ....[42]....
        /*0244*/ 	.word	0x00006460


	//   ....[43]....
        /*0248*/ 	.word	0x00006490


	//   ....[44]....
        /*024c*/ 	.word	0x000065a0


	//   ....[45]....
        /*0250*/ 	.word	0x00006610


	//   ....[46]....
        /*0254*/ 	.word	0x00006770


	//   ....[47]....
        /*0258*/ 	.word	0x00006e20


	//   ....[48]....
        /*025c*/ 	.word	0x00007580


	//   ....[49]....
        /*0260*/ 	.word	0x00007970


	//   ....[50]....
        /*0264*/ 	.word	0x000079c0


	//   ....[51]....
        /*0268*/ 	.word	0x00007a20


	//   ....[52]....
        /*026c*/ 	.word	0x00007a70


	//   ....[53]....
        /*0270*/ 	.word	0x00007a90


	//   ....[54]....
        /*0274*/ 	.word	0x00007c00


	//   ....[55]....
        /*0278*/ 	.word	0x00007c30


	//   ....[56]....
        /*027c*/ 	.word	0x00007c90


	//   ....[57]....
        /*0280*/ 	.word	0x00007cf0


	//   ....[58]....
        /*0284*/ 	.word	0x00007d10


	//   ....[59]....
        /*0288*/ 	.word	0x00008370


	//   ....[60]....
        /*028c*/ 	.word	0x000083c0


	//   ....[61]....
        /*0290*/ 	.word	0x00008440


	//   ....[62]....
        /*0294*/ 	.word	0x00008490


	//   ....[63]....
        /*0298*/ 	.word	0x00008510


	//   ....[64]....
        /*029c*/ 	.word	0x00008560


	//   ....[65]....
        /*02a0*/ 	.word	0x000085e0


	//   ....[66]....
        /*02a4*/ 	.word	0x00008630


	//   ....[67]....
        /*02a8*/ 	.word	0x000086b0


	//   ....[68]....
        /*02ac*/ 	.word	0x00008700


	//   ....[69]....
        /*02b0*/ 	.word	0x00008790


	//   ....[70]....
        /*02b4*/ 	.word	0x00008830


	//   ....[71]....
        /*02b8*/ 	.word	0x000088d0


	//   ....[72]....
        /*02bc*/ 	.word	0x00008990


	//   ....[73]....
        /*02c0*/ 	.word	0x000089c0


	//   ....[74]....
        /*02c4*/ 	.word	0x00008a20


	//   ....[75]....
        /*02c8*/ 	.word	0x00008ad0


	//   ....[76]....
        /*02cc*/ 	.word	0x00008b30


	//   ....[77]....
        /*02d0*/ 	.word	0x00008bd0


	//   ....[78]....
        /*02d4*/ 	.word	0x00008c20


	//   ....[79]....
        /*02d8*/ 	.word	0x00008cc0


	//   ....[80]....
        /*02dc*/ 	.word	0x00008d10


	//   ....[81]....
        /*02e0*/ 	.word	0x00008dc0


	//   ....[82]....
        /*02e4*/ 	.word	0x00008e10


	//   ....[83]....
        /*02e8*/ 	.word	0x00008ec0


	//   ....[84]....
        /*02ec*/ 	.word	0x00008f10


	//   ....[85]....
        /*02f0*/ 	.word	0x00008fc0


	//   ....[86]....
        /*02f4*/ 	.word	0x00009020


	//   ....[87]....
        /*02f8*/ 	.word	0x00009050


	//   ....[88]....
        /*02fc*/ 	.word	0x000090d0


	//   ....[89]....
        /*0300*/ 	.word	0x00009100


	//   ....[90]....
        /*0304*/ 	.word	0x00009170


	//----- nvinfo : EIATTR_VRC_CTA_INIT_COUNT
	.align		4
.L_1693:
        /*0308*/ 	.byte	0x02, 0x4a
	.zero		1
	.zero		1


	//----- nvinfo : EIATTR_EXIT_INSTR_OFFSETS
	.align		4
        /*030c*/ 	.byte	0x04, 0x1c
        /*030e*/ 	.short	(.L_1695 - .L_1694)


	//   ....[0]....
.L_1694:
        /*0310*/ 	.word	0x00007e20


	//   ....[1]....
        /*0314*/ 	.word	0x00008310


	//----- nvinfo : EIATTR_MAX_THREADS
	.align		4
.L_1695:
        /*0318*/ 	.byte	0x04, 0x05
        /*031a*/ 	.short	(.L_1697 - .L_1696)
.L_1696:
        /*031c*/ 	.word	0x00000040
        /*0320*/ 	.word	0x00000001
        /*0324*/ 	.word	0x00000001


	//----- nvinfo : EIATTR_CRS_STACK_SIZE
	.align		4
.L_1697:
        /*0328*/ 	.byte	0x04, 0x1e
        /*032a*/ 	.short	(.L_1699 - .L_1698)
.L_1698:
        /*032c*/ 	.word	0x00000000


	//----- nvinfo : EIATTR_CBANK_PARAM_SIZE
	.align		4
.L_1699:
        /*0330*/ 	.byte	0x03, 0x19
        /*0332*/ 	.short	0x01f0


	//----- nvinfo : EIATTR_PARAM_CBANK
	.align		4
        /*0334*/ 	.byte	0x04, 0x0a
        /*0336*/ 	.short	(.L_1701 - .L_1700)
	.align		4
.L_1700:
        /*0338*/ 	.word	index@(.nv.constant0._Z25selective_scan_bwd_kernelI32Selective_Scan_bwd_kernel_traitsILi64ELi16ELb0ELb0ELb0ELb0ELb1EN3c104HalfEfEEv12SSMParamsBwd)
        /*033c*/ 	.short	0x0380
        /*033e*/ 	.short	0x01f0


	//----- nvinfo : EIATTR_SW_WAR
	.align		4
.L_1701:
        /*0340*/ 	.byte	0x04, 0x36
        /*0342*/ 	.short	(.L_1703 - .L_1702)
.L_1702:
        /*0344*/ 	.word	0x00000008
.L_1703:


//--------------------- .nv.info._Z25selective_scan_bwd_kernelI32Selective_Scan_bwd_kernel_traitsILi64ELi16ELb0ELb0ELb0ELb1ELb0EN3c104HalfEfEEv12SSMParamsBwd --------------------------
	.section	.nv.info._Z25selective_scan_bwd_kernelI32Selective_Scan_bwd_kernel_traitsILi64ELi16ELb0ELb0ELb0ELb1ELb0EN3c104HalfEfEEv12SSMParamsBwd,"",@"SHT_CUDA_INFO"
	.sectionflags	@""
	.align	4


	//----- nvinfo : EIATTR_CUDA_API_VERSION
	.align		4
        /*0000*/ 	.byte	0x04, 0x37
        /*0002*/ 	.short	(.L_1705 - .L_1704)
.L_1704:
        /*0004*/ 	.word	0x00000082


	//----- nvinfo : EIATTR_KPARAM_INFO
	.align		4
.L_1705:
        /*0008*/ 	.byte	0x04, 0x17
        /*000a*/ 	.short	(.L_1707 - .L_1706)
.L_1706:
        /*000c*/ 	.word	0x00000000
        /*0010*/ 	.short	0x0000
        /*0012*/ 	.short	0x0000
        /*0014*/ 	.byte	0x00, 0xf0, 0xc1, 0x07


	//----- nvinfo : EIATTR_SPARSE_MMA_MASK
	.align		4
.L_1707:
        /*0018*/ 	.byte	0x03, 0x50
        /*001a*/ 	.short	0x0000


	//----- nvinfo : EIATTR_MAXREG_COUNT
	.align		4
        /*001c*/ 	.byte	0x03, 0x1b
        /*001e*/ 	.short	0x00ff


	//----- nvinfo : EIATTR_NUM_BARRIERS
	.align		4
        /*0020*/ 	.byte	0x02, 0x4c
        /*0022*/ 	.byte	0x01
	.zero		1


	//----- nvinfo : EIATTR_MERCURY_ISA_VERSION
	.align		4
        /*0024*/ 	.byte	0x03, 0x5f
        /*0026*/ 	.short	0x0101


	//----- nvinfo : EIATTR_COOP_GROUP_MASK_REGIDS
	.align		4
        /*0028*/ 	.byte	0x04, 0x29
        /*002a*/ 	.short	(.L_1709 - .L_1708)


	//   ....[0]....
.L_1708:
        /*002c*/ 	.word	0xffffffff


	//   ....[1]....
        /*0030*/ 	.word	0xffffffff


	//   ....[2]....
        /*0034*/ 	.word	0xffffffff


	//   ....[3]....
        /*0038*/ 	.word	0xffffffff


	//   ....[4]....
        /*003c*/ 	.word	0xffffffff


	//   ....[5]....
        /*0040*/ 	.word	0xffffffff


	//   ....[6]....
        /*0044*/ 	.word	0xffffffff


	//   ....[7]....
        /*0048*/ 	.word	0xffffffff


	//   ....[8]....
        /*004c*/ 	.word	0xffffffff


	//   ....[9]....
        /*0050*/ 	.word	0xffffffff


	//   ....[10]....
        /*0054*/ 	.word	0xffffffff


	//   ....[11]....
        /*0058*/ 	.word	0xffffffff


	//   ....[12]....
        /*005c*/ 	.word	0xffffffff


	//   ....[13]....
        /*0060*/ 	.word	0xffffffff


	//   ....[14]....
        /*0064*/ 	.word	0xffffffff


	//   ....[15]....
        /*0068*/ 	.word	0xffffffff


	//   ....[16]....
        /*006c*/ 	.word	0xffffffff


	//   ....[17]....
        /*0070*/ 	.word	0xffffffff


	//   ....[18]....
        /*0074*/ 	.word	0xffffffff


	//   ....[19]....
        /*0078*/ 	.word	0xffffffff


	//   ....[20]....
        /*007c*/ 	.word	0xffffffff


	//   ....[21]....
        /*0080*/ 	.word	0xffffffff


	//   ....[22]....
        /*0084*/ 	.word	0xffffffff


	//   ....[23]....
        /*0088*/ 	.word	0xffffffff


	//   ....[24]....
        /*008c*/ 	.word	0xffffffff


	//   ....[25]....
        /*0090*/ 	.word	0xffffffff


	//   ....[26]....
        /*0094*/ 	.word	0xffffffff


	//   ....[27]....
        /*0098*/ 	.word	0xffffffff


	//   ....[28]....
        /*009c*/ 	.word	0xffffffff


	//   ....[29]....
        /*00a0*/ 	.word	0xffffffff


	//   ....[30]....
        /*00a4*/ 	.word	0xffffffff


	//   ....[31]....
        /*00a8*/ 	.word	0xffffffff


	//   ....[32]....
        /*00ac*/ 	.word	0xffffffff


	//   ....[33]....
        /*00b0*/ 	.word	0xffffffff


	//   ....[34]....
        /*00b4*/ 	.word	0xffffffff


	//   ....[35]....
        /*00b8*/ 	.word	0xffffffff


	//   ....[36]....
        /*00bc*/ 	.word	0xffffffff


	//   ....[37]....
        /*00c0*/ 	.word	0xffffffff


	//   ....[38]....
        /*00c4*/ 	.word	0xffffffff


	//   ....[39]....
        /*00c8*/ 	.word	0xffffffff


	//   ....[40]....
        /*00cc*/ 	.word	0xffffffff


	//   ....[41]....
        /*00d0*/ 	.word	0xffffffff


	//   ....[42]....
        /*00d4*/ 	.word	0xffffffff


	//   ....[43]....
        /*00d8*/ 	.word	0xffffffff


	//   ....[44]....
        /*00dc*/ 	.word	0xffffffff


	//   ....[45]....
        /*00e0*/ 	.word	0xffffffff


	//   ....[46]....
        /*00e4*/ 	.word	0xffffffff


	//   ....[47]....
        /*00e8*/ 	.word	0xffffffff


	//   ....[48]....
        /*00ec*/ 	.word	0xffffffff


	//   ....[49]....
        /*00f0*/ 	.word	0xffffffff


	//   ....[50]....
        /*00f4*/ 	.word	0xffffffff


	//   ....[51]....
        /*00f8*/ 	.word	0xffffffff


	//   ....[52]....
        /*00fc*/ 	.word	0xffffffff


	//   ....[53]....
        /*0100*/ 	.word	0xffffffff


	//   ....[54]....
        /*0104*/ 	.word	0xffffffff


	//   ....[55]....
        /*0108*/ 	.word	0xffffffff


	//   ....[56]....
        /*010c*/ 	.word	0x050000d2


	//   ....[57]....
        /*0110*/ 	.word	0x050000d2


	//   ....[58]....
        /*0114*/ 	.word	0x050000d2


	//   ....[59]....
        /*0118*/ 	.word	0x050000d2


	//   ....[60]....
        /*011c*/ 	.word	0x050000d2


	//   ....[61]....
        /*0120*/ 	.word	0x050000d2


	//   ....[62]....
        /*0124*/ 	.word	0x050000d2


	//   ....[63]....
        /*0128*/ 	.word	0x050000d2


	//   ....[64]....
        /*012c*/ 	.word	0x050000d2


	//   ....[65]....
        /*0130*/ 	.word	0x050000d2


	//   ....[66]....
        /*0134*/ 	.word	0x050000d2


	//   ....[67]....
        /*0138*/ 	.word	0x050000d2


	//   ....[68]....
        /*013c*/ 	.word	0x050000d2


	//   ....[69]....
        /*0140*/ 	.word	0x050000d2


	//   ....[70]....
        /*0144*/ 	.word	0x050000d2


	//   ....[71]....
        /*0148*/ 	.word	0x050000d2


	//   ....[72]....
        /*014c*/ 	.word	0x050000d2


	//   ....[73]....
        /*0150*/ 	.word	0x050000d2


	//   ....[74]....
        /*0154*/ 	.word	0x050000d2


	//   ....[75]....
        /*0158*/ 	.word	0x050000d2


	//   ....[76]....
        /*015c*/ 	.word	0x050000d2


	//   ....[77]....
        /*0160*/ 	.word	0x050000d2


	//   ....[78]....
        /*0164*/ 	.word	0x050000d2


	//   ....[79]....
        /*0168*/ 	.word	0x050000d2


	//   ....[80]....
        /*016c*/ 	.word	0x050000d2


	//   ....[81]....
        /*0170*/ 	.word	0x050000d2


	//   ....[82]....
        /*0174*/ 	.word	0x050000d2


	//   ....[83]....
        /*0178*/ 	.word	0x050000d2


	//   ....[84]....
        /*017c*/ 	.word	0x050000d2


	//   ....[85]....
        /*0180*/ 	.word	0x050000d2


	//   ....[86]....
        /*0184*/ 	.word	0x050000d2


	//   ....[87]....
        /*0188*/ 	.word	0x050000d2


	//----- nvinfo : EIATTR_COOP_GROUP_INSTR_OFFSETS
	.align		4
.L_1709:
        /*018c*/ 	.byte	0x04, 0x28
        /*018e*/ 	.short	(.L_1711 - .L_1710)


	//   ....[0]....
.L_1710:
        /*0190*/ 	.word	0x000010d0


	//   ....[1]....
        /*0194*/ 	.word	0x00001630


	//   ....[2]....
        /*0198*/ 	.word	0x00001b00


	//   ....[3]....
        /*019c*/ 	.word	0x00004f90


	//   ....[4]....
        /*01a0*/ 	.word	0x00004fa0


	//   ....[5]....
        /*01a4*/ 	.word	0x00004fe0


	//   ....[6]....
        /*01a8*/ 	.word	0x00004ff0


	//   ....[7]....
        /*01ac*/ 	.word	0x00005030


	//   ....[8]....
        /*01b0*/ 	.word	0x00005040


	//   ....[9]....
        /*01b4*/ 	.word	0x00005080


	//   ....[10]....
        /*01b8*/ 	.word	0x00005090


	//   ....[11]....
        /*01bc*/ 	.word	0x000050d0


	//   ....[12]....
        /*01c0*/ 	.word	0x000050e0


	//   ....[13]....
        /*01c4*/ 	.word	0x00005190


	//   ....[14]....
        /*01c8*/ 	.word	0x000051a0


	//   ....[15]....
        /*01cc*/ 	.word	0x000051b0


	//   ....[16]....
        /*01d0*/ 	.word	0x000051c0


	//   ....[17]....
        /*01d4*/ 	.word	0x00005640


	//   ....[18]....
        /*01d8*/ 	.word	0x00005670


	//   ....[19]....
        /*01dc*/ 	.word	0x00005680


	//   ....[20]....
        /*01e0*/ 	.word	0x000056d0


	//   ....[21]....
        /*01e4*/ 	.word	0x000056f0


	//   ....[22]....
        /*01e8*/ 	.word	0x00005740


	//   ....[23]....
        /*01ec*/ 	.word	0x00005760


	//   ....[24]....
        /*01f0*/ 	.word	0x00005770


	//   ....[25]....
        /*01f4*/ 	.word	0x000057c0


	//   ....[26]....
        /*01f8*/ 	.word	0x000057e0


	//   ....[27]....
        /*01fc*/ 	.word	0x00005830


	//   ....[28]....
        /*0200*/ 	.word	0x00005850


	//   ....[29]....
        /*0204*/ 	.word	0x000058a0


	//   ....[30]....
        /*0208*/ 	.word	0x000058c0


	//   ....[31]....
        /*020c*/ 	.word	0x000058d0


	//   ....[32]....
        /*0210*/ 	.word	0x000058e0


	//   ....[33]....
        /*0214*/ 	.word	0x00005f10


	//   ....[34]....
        /*0218*/ 	.word	0x00006020


	//   ....[35]....
        /*021c*/ 	.word	0x00006120


	//   ....[36]....
        /*0220*/ 	.word	0x000061c0


	//   ....[37]....
        /*0224*/ 	.word	0x000062c0


	//   ....[38]....
        /*0228*/ 	.word	0x00006330


	//   ....[39]....
        /*022c*/ 	.word	0x00006360


	//   ....[40]....
        /*0230*/ 	.word	0x00006430


	//   ....[41]....
        /*0234*/ 	.word	0x000064a0


	//   ....[42]....
        /*0238*/ 	.word	0x00006540


	//   ....[43]....
        /*023c*/ 	.word	0x00006bc0


	//   ....[44]....
        /*0240*/ 	.word	0x000074f0


	//   ....[45]....
        /*0244*/ 	.word	0x00007d50


	//   ....[46]....
        /*0248*/ 	.word	0x00008320


	//   ....[47]....
        /*024c*/ 	.word	0x00008370


	//   ....[48]....
        /*0250*/ 	.word	0x000083d0


	//   ....[49]....
        /*0254*/ 	.word	0x00008420


	//   ....[50]....
        /*0258*/ 	.word	0x00008440


	//   ....[51]....
        /*025c*/ 	.word	0x000085b0


	//   ....[52]....
        /*0260*/ 	.word	0x000085e0


	//   ....[53]....
        /*0264*/ 	.word	0x00008640


	//   ....[54]....
        /*0268*/ 	.word	0x000086a0


	//   ....[55]....
        /*026c*/ 	.word	0x000086c0


	//   ....[56]....
        /*0270*/ 	.word	0x00008d20


	//   ....[57]....
        /*0274*/ 	.word	0x00008d70


	//   ....[58]....
        /*0278*/ 	.word	0x00008df0


	//   ....[59]....
        /*027c*/ 	.word	0x00008e40


	//   ....[60]....
        /*0280*/ 	.word	0x00008ec0


	//   ....[61]....
        /*0284*/ 	.word	0x00008f10


	//   ....[62]....
        /*0288*/ 	.word	0x00008f90


	//   ....[63]....
        /*028c*/ 	.word	0x00008fe0


	//   ....[64]....
        /*0290*/ 	.word	0x00009060


	//   ....[65]....
        /*0294*/ 	.word	0x000090b0


	//   ....[66]....
        /*0298*/ 	.word	0x00009140


	//   ....[67]....
        /*029c*/ 	.word	0x000091e0


	//   ....[68]....
        /*02a0*/ 	.word	0x00009280


	//   ....[69]....
        /*02a4*/ 	.word	0x00009340


	//   ....[70]....
        /*02a8*/ 	.word	0x00009370


	//   ....[71]....
        /*02ac*/ 	.word	0x000093d0


	//   ....[72]....
        /*02b0*/ 	.word	0x00009480


	//   ....[73]....
        /*02b4*/ 	.word	0x000094e0


	//   ....[74]....
        /*02b8*/ 	.word	0x00009580


	//   ....[75]....
        /*02bc*/ 	.word	0x000095d0


	//   ....[76]....
        /*02c0*/ 	.word	0x00009670


	//   ....[77]....
        /*02c4*/ 	.word	0x000096c0


	//   ....[78]....
        /*02c8*/ 	.word	0x00009770


	//   ....[79]....
        /*02cc*/ 	.word	0x000097c0


	//   ....[80]....
        /*02d0*/ 	.word	0x00009870


	//   ....[81]....
        /*02d4*/ 	.word	0x000098c0


	//   ....[82]....
        /*02d8*/ 	.word	0x00009970


	//   ....[83]....
        /*02dc*/ 	.word	0x000099d0


	//   ....[84]....
        /*02e0*/ 	.word	0x00009a00


	//   ....[85]....
        /*02e4*/ 	.word	0x00009a80


	//   ....[86]....
        /*02e8*/ 	.word	0x00009ab0


	//   ....[87]....
        /*02ec*/ 	.word	0x00009b20


	//----- nvinfo : EIATTR_VRC_CTA_INIT_COUNT
	.align		4
.L_1711:
        /*02f0*/ 	.byte	0x02, 0x4a
	.zero		1
	.zero		1


	//----- nvinfo : EIATTR_EXIT_INSTR_OFFSETS
	.align		4
        /*02f4*/ 	.byte	0x04, 0x1c
        /*02f6*/ 	.short	(.L_1713 - .L_1712)


	//   ....[0]....
.L_1712:
        /*02f8*/ 	.word	0x000087d0


	//   ....[1]....
        /*02fc*/ 	.word	0x00008cc0


	//----- nvinfo : EIATTR_MAX_THREADS
	.align		4
.L_1713:
        /*0300*/ 	.byte	0x04, 0x05
        /*0302*/ 	.short	(.L_1715 - .L_1714)
.L_1714:
        /*0304*/ 	.word	0x00000040
        /*0308*/ 	.word	0x00000001
        /*030c*/ 	.word	0x00000001


	//----- nvinfo : EIATTR_CRS_STACK_SIZE
	.align		4
.L_1715:
        /*0310*/ 	.byte	0x04, 0x1e
        /*0312*/ 	.short	(.L_1717 - .L_1716)
.L_1716:
        /*0314*/ 	.word	0x00000000


	//----- nvinfo : EIATTR_CBANK_PARAM_SIZE
	.align		4
.L_1717:
        /*0318*/ 	.byte	0x03, 0x19
        /*031a*/ 	.short	0x01f0


	//----- nvinfo : EIATTR_PARAM_CBANK
	.align		4
        /*031c*/ 	.byte	0x04, 0x0a
        /*031e*/ 	.short	(.L_1719 - .L_1718)
	.align		4
.L_1718:
        /*0320*/ 	.word	index@(.nv.constant0._Z25selective_scan_bwd_kernelI32Selective_Scan_bwd_kernel_traitsILi64ELi16ELb0ELb0ELb0ELb1ELb0EN3c104HalfEfEEv12SSMParamsBwd)
        /*0324*/ 	.short	0x0380
        /*0326*/ 	.short	0x01f0


	//----- nvinfo : EIATTR_SW_WAR
	.align		4
.L_1719:
        /*0328*/ 	.byte	0x04, 0x36
        /*032a*/ 	.short	(.L_1721 - .L_1720)
.L_1720:
        /*032c*/ 	.word	0x00000008
.L_1721:


//--------------------- .nv.info._Z25selective_scan_bwd_kernelI32Selective_Scan_bwd_kernel_traitsILi64ELi16ELb0ELb0ELb0ELb1ELb1EN3c104HalfEfEEv12SSMParamsBwd --------------------------
	.section	.nv.info._Z25selective_scan_bwd_kernelI32Selective_Scan_bwd_kernel_traitsILi64ELi16ELb0ELb0ELb0ELb1ELb1EN3c104HalfEfEEv12SSMParamsBwd,"",@"SHT_CUDA_INFO"
	.sectionflags	@""
	.align	4


	//----- nvinfo : EIATTR_CUDA_API_VERSION
	.align		4
        /*0000*/ 	.byte	0x04, 0x37
        /*0002*/ 	.short	(.L_1723 - .L_1722)
.L_1722:
        /*0004*/ 	.word	0x00000082


	//----- nvinfo : EIATTR_KPARAM_INFO
	.align		4
.L_1723:
        /*0008*/ 	.byte	0x04, 0x17
        /*000a*/ 	.short	(.L_1725 - .L_1724)
.L_1724:
        /*000c*/ 	.word	0x00000000
        /*0010*/ 	.short	0x0000
        /*0012*/ 	.short	0x0000
        /*0014*/ 	.byte	0x00, 0xf0, 0xc1, 0x07


	//----- nvinfo : EIATTR_SPARSE_MMA_MASK
	.align		4
.L_1725:
        /*0018*/ 	.byte	0x03, 0x50
        /*001a*/ 	.short	0x0000


	//----- nvinfo : EIATTR_MAXREG_COUNT
	.align		4
        /*001c*/ 	.byte	0x03, 0x1b
        /*001e*/ 	.short	0x00ff


	//----- nvinfo : EIATTR_NUM_BARRIERS
	.align		4
        /*0020*/ 	.byte	0x02, 0x4c
        /*0022*/ 	.byte	0x01
	.zero		1


	//----- nvinfo : EIATTR_MERCURY_ISA_VERSION
	.align		4
        /*0024*/ 	.byte	0x03, 0x5f
        /*0026*/ 	.short	0x0101


	//----- nvinfo : EIATTR_COOP_GROUP_MASK_REGIDS
	.align		4
        /*0028*/ 	.byte	0x04, 0x29
        /*002a*/ 	.short	(.L_1727 - .L_1726)


	//   ....[0]....
.L_1726:
        /*002c*/ 	.word	0xffffffff


	//   ....[1]....
        /*0030*/ 	.word	0xffffffff


	//   ....[2]....
        /*0034*/ 	.word	0xffffffff


	//   ....[3]....
        /*0038*/ 	.word	0xffffffff


	//   ....[4]....
        /*003c*/ 	.word	0xffffffff


	//   ....[5]....
        /*0040*/ 	.word	0xffffffff


	//   ....[6]....
        /*0044*/ 	.word	0xffffffff


	//   ....[7]....
        /*0048*/ 	.word	0xffffffff


	//   ....[8]....
        /*004c*/ 	.word	0xffffffff


	//   ....[9]....
        /*0050*/ 	.word	0xffffffff


	//   ....[10]....
        /*0054*/ 	.word	0xffffffff


	//   ....[11]....
        /*0058*/ 	.word	0xffffffff


	//   ....[12]....
        /*005c*/ 	.word	0xffffffff


	//   ....[13]....
        /*0060*/ 	.word	0xffffffff


	//   ....[14]....
        /*0064*/ 	.word	0xffffffff


	//   ....[15]....
        /*0068*/ 	.word	0xffffffff


	//   ....[16]....
        /*006c*/ 	.word	0xffffffff


	//   ....[17]....
        /*0070*/ 	.word	0xffffffff


	//   ....[18]....
        /*0074*/ 	.word	0xffffffff


	//   ....[19]....
        /*0078*/ 	.word	0xffffffff


	//   ....[20]....
        /*007c*/ 	.word	0xffffffff


	//   ....[21]....
        /*0080*/ 	.word	0xffffffff


	//   ....[22]....
        /*0084*/ 	.word	0xffffffff


	//   ....[23]....
        /*0088*/ 	.word	0xffffffff


	//   ....[24]....
        /*008c*/ 	.word	0xffffffff


	//   ....[25]....
        /*0090*/ 	.word	0xffffffff


	//   ....[26]....
        /*0094*/ 	.word	0xffffffff


	//   ....[27]....
        /*0098*/ 	.word	0xffffffff


	//   ....[28]....
        /*009c*/ 	.word	0xffffffff


	//   ....[29]....
        /*00a0*/ 	.word	0xffffffff


	//   ....[30]....
        /*00a4*/ 	.word	0xffffffff


	//   ....[31]....
        /*00a8*/ 	.word	0xffffffff


	//   ....[32]....
        /*00ac*/ 	.word	0xffffffff


	//   ....[33]....
        /*00b0*/ 	.word	0xffffffff


	//   ....[34]....
        /*00b4*/ 	.word	0xffffffff


	//   ....[35]....
        /*00b8*/ 	.word	0xffffffff


	//   ....[36]....
        /*00bc*/ 	.word	0xffffffff


	//   ....[37]....
        /*00c0*/ 	.word	0xffffffff


	//   ....[38]....
        /*00c4*/ 	.word	0xffffffff


	//   ....[39]....
        /*00c8*/ 	.word	0xffffffff


	//   ....[40]....
        /*00cc*/ 	.word	0xffffffff


	//   ....[41]....
        /*00d0*/ 	.word	0xffffffff


	//   ....[42]....
        /*00d4*/ 	.word	0xffffffff


	//   ....[43]....
        /*00d8*/ 	.word	0xffffffff


	//   ....[44]....
        /*00dc*/ 	.word	0xffffffff


	//   ....[45]....
        /*00e0*/ 	.word	0xffffffff


	//   ....[46]....
        /*00e4*/ 	.word	0xffffffff


	//   ....[47]....
        /*00e8*/ 	.word	0xffffffff


	//   ....[48]....
        /*00ec*/ 	.word	0xffffffff


	//   ....[49]....
        /*00f0*/ 	.word	0xffffffff


	//   ....[50]....
        /*00f4*/ 	.word	0xffffffff


	//   ....[51]....
        /*00f8*/ 	.word	0xffffffff


	//   ....[52]....
        /*00fc*/ 	.word	0xffffffff


	//   ....[53]....
        /*0100*/ 	.word	0xffffffff


	//   ....[54]....
        /*0104*/ 	.word	0xffffffff


	//   ....[55]....
        /*0108*/ 	.word	0xffffffff


	//   ....[56]....
        /*010c*/ 	.word	0xffffffff


	//   ....[57]....
        /*0110*/ 	.word	0xffffffff


	//   ....[58]....
        /*0114*/ 	.word	0xffffffff


	//   ....[59]....
        /*0118*/ 	.word	0xffffffff


	//   ....[60]....
        /*011c*/ 	.word	0x050000d2


	//   ....[61]....
        /*0120*/ 	.word	0x050000d2


	//   ....[62]....
        /*0124*/ 	.word	0x050000d2


	//   ....[63]....
        /*0128*/ 	.word	0x050000d2


	//   ....[64]....
        /*012c*/ 	.word	0x050000d2


	//   ....[65]....
        /*0130*/ 	.word	0x050000d2


	//   ....[66]....
        /*0134*/ 	.word	0x050000d2


	//   ....[67]....
        /*0138*/ 	.word	0x050000d2


	//   ....[68]....
        /*013c*/ 	.word	0x050000d2


	//   ....[69]....
        /*0140*/ 	.word	0x050000d2


	//   ....[70]....
        /*0144*/ 	.word	0x050000d2


	//   ....[71]....
        /*0148*/ 	.word	0x050000d2


	//   ....[72]....
        /*014c*/ 	.word	0x050000d2


	//   ....[73]....
        /*0150*/ 	.word	0x050000d2


	//   ....[74]....
        /*0154*/ 	.word	0x050000d2


	//   ....[75]....
        /*0158*/ 	.word	0x050000d2


	//   ....[76]....
        /*015c*/ 	.word	0x050000d2


	//   ....[77]....
        /*0160*/ 	.word	0x050000d2


	//   ....[78]....
        /*0164*/ 	.word	0x050000d2


	//   ....[79]....
        /*0168*/ 	.word	0x050000d2


	//   ....[80]....
        /*016c*/ 	.word	0x050000d2


	//   ....[81]....
        /*0170*/ 	.word	0x050000d2


	//   ....[82]....
        /*0174*/ 	.word	0x050000d2


	//   ....[83]....
        /*0178*/ 	.word	0x050000d2


	//   ....[84]....
        /*017c*/ 	.word	0x050000d2


	//   ....[85]....
        /*0180*/ 	.word	0x050000d2


	//   ....[86]....
        /*0184*/ 	.word	0x050000d2


	//   ....[87]....
        /*0188*/ 	.word	0x050000d2


	//   ....[88]....
        /*018c*/ 	.word	0x050000d2


	//   ....[89]....
        /*0190*/ 	.word	0x050000d2


	//   ....[90]....
        /*0194*/ 	.word	0x050000d2


	//   ....[91]....
        /*0198*/ 	.word	0x050000d2


	//----- nvinfo : EIATTR_COOP_GROUP_INSTR_OFFSETS
	.align		4
.L_1727:
        /*019c*/ 	.byte	0x04, 0x28
        /*019e*/ 	.short	(.L_1729 - .L_1728)


	//   ....[0]....
.L_1728:
        /*01a0*/ 	.word	0x00001160


	//   ....[1]....
        /*01a4*/ 	.word	0x00001740


	//   ....[2]....
        /*01a8*/ 	.word	0x00001df0


	//   ....[3]....
        /*01ac*/ 	.word	0x000048f0


	//   ....[4]....
        /*01b0*/ 	.word	0x00004fb0


	//   ....[5]....
        /*01b4*/ 	.word	0x00005c60


	//   ....[6]....
        /*01b8*/ 	.word	0x00006620


	//   ....[7]....
        /*01bc*/ 	.word	0x00007930


	//   ....[8]....
        /*01c0*/ 	.word	0x00007940


	//   ....[9]....
        /*01c4*/ 	.word	0x00007980


	//   ....[10]....
        /*01c8*/ 	.word	0x00007990


	//   ....[11]....
        /*01cc*/ 	.word	0x000079d0


	//   ....[12]....
        /*01d0*/ 	.word	0x000079e0


	//   ....[13]....
        /*01d4*/ 	.word	0x00007a20


	//   ....[14]....
        /*01d8*/ 	.word	0x00007a30


	//   ....[15]....
        /*01dc*/ 	.word	0x00007a70


	//   ....[16]....
        /*01e0*/ 	.word	0x00007a80


	//   ....[17]....
        /*01e4*/ 	.word	0x00007b20


	//   ....[18]....
        /*01e8*/ 	.word	0x00007b30


	//   ....[19]....
        /*01ec*/ 	.word	0x00007b40


	//   ....[20]....
        /*01f0*/ 	.word	0x00007b50


	//   ....[21]....
        /*01f4*/ 	.word	0x00007fc0


	//   ....[22]....
        /*01f8*/ 	.word	0x00007ff0


	//   ....[23]....
        /*01fc*/ 	.word	0x00008000


	//   ....[24]....
        /*0200*/ 	.word	0x00008050


	//   ....[25]....
        /*0204*/ 	.word	0x00008070


	//   ....[26]....
        /*0208*/ 	.word	0x000080c0


	//   ....[27]....
        /*020c*/ 	.word	0x000080e0


	//   ....[28]....
        /*0210*/ 	.word	0x000080f0


	//   ....[29]....
        /*0214*/ 	.word	0x00008140


	//   ....[30]....
        /*0218*/ 	.word	0x00008160


	//   ....[31]....
        /*021c*/ 	.word	0x000081b0


	//   ....[32]....
        /*0220*/ 	.word	0x000081d0


	//   ....[33]....
        /*0224*/ 	.word	0x00008220


	//   ....[34]....
        /*0228*/ 	.word	0x00008240


	//   ....[35]....
        /*022c*/ 	.word	0x00008250


	//   ....[36]....
        /*0230*/ 	.word	0x00008260


	//   ....[37]....
        /*0234*/ 	.word	0x00008830


	//   ....[38]....
        /*0238*/ 	.word	0x00008970


	//   ....[39]....
        /*023c*/ 	.word	0x00008a10


	//   ....[40]....
        /*0240*/ 	.word	0x00008a60


	//   ....[41]....
        /*0244*/ 	.word	0x00008ab0


	//   ....[42]....
        /*0248*/ 	.word	0x00008ad0


	//   ....[43]....
        /*024c*/ 	.word	0x00008b00


	//   ....[44]....
        /*0250*/ 	.word	0x00008bb0


	//   ....[45]....
        /*0254*/ 	.word	0x00008ca0


	//   ....[46]....
        /*0258*/ 	.word	0x00008d50


	//   ....[47]....
        /*025c*/ 	.word	0x00009530


	//   ....[48]....
        /*0260*/ 	.word	0x00009e40


	//   ....[49]....
        /*0264*/ 	.word	0x0000a6a0


	//   ....[50]....
        /*0268*/ 	.word	0x0000ac70


	//   ....[51]....
        /*026c*/ 	.word	0x0000acc0


	//   ....[52]....
        /*0270*/ 	.word	0x0000ad20


	//   ....[53]....
        /*0274*/ 	.word	0x0000ad70


	//   ....[54]....
        /*0278*/ 	.word	0x0000ad90


	//   ....[55]....
        /*027c*/ 	.word	0x0000af00


	//   ....[56]....
        /*0280*/ 	.word	0x0000af30


	//   ....[57]....
        /*0284*/ 	.word	0x0000af90


	//   ....[58]....
        /*0288*/ 	.word	0x0000aff0


	//   ....[59]....
        /*028c*/ 	.word	0x0000b010


	//   ....[60]....
        /*0290*/ 	.word	0x0000b670


	//   ....[61]....
        /*0294*/ 	.word	0x0000b6c0


	//   ....[62]....
        /*0298*/ 	.word	0x0000b740


	//   ....[63]....
        /*029c*/ 	.word	0x0000b790


	//   ....[64]....
        /*02a0*/ 	.word	0x0000b810


	//   ....[65]....
        /*02a4*/ 	.word	0x0000b860


	//   ....[66]....
        /*02a8*/ 	.word	0x0000b8e0


	//   ....[67]....
        /*02ac*/ 	.word	0x0000b930


	//   ....[68]....
        /*02b0*/ 	.word	0x0000b9b0


	//   ....[69]....
        /*02b4*/ 	.word	0x0000ba00


	//   ....[70]....
        /*02b8*/ 	.word	0x0000ba90


	//   ....[71]....
        /*02bc*/ 	.word	0x0000bb30


	//   ....[72]....
        /*02c0*/ 	.word	0x0000bbd0


	//   ....[73]....
        /*02c4*/ 	.word	0x0000bc90


	//   ....[74]....
        /*02c8*/ 	.word	0x0000bcc0


	//   ....[75]....
        /*02cc*/ 	.word	0x0000bd20


	//   ....[76]....
        /*02d0*/ 	.word	0x0000bdd0


	//   ....[77]....
        /*02d4*/ 	.word	0x0000be30


	//   ....[78]....
        /*02d8*/ 	.word	0x0000bed0


	//   ....[79]....
        /*02dc*/ 	.word	0x0000bf20


	//   ....[80]....
        /*02e0*/ 	.word	0x0000bfc0


	//   ....[81]....
        /*02e4*/ 	.word	0x0000c010


	//   ....[82]....
        /*02e8*/ 	.word	0x0000c0c0


	//   ....[83]....
        /*02ec*/ 	.word	0x0000c110


	//   ....[84]....
        /*02f0*/ 	.word	0x0000c1c0


	//   ....[85]....
        /*02f4*/ 	.word	0x0000c210


	//   ....[86]....
        /*02f8*/ 	.word	0x0000c2c0


	//   ....[87]....
        /*02fc*/ 	.word	0x0000c320


	//   ....[88]....
        /*0300*/ 	.word	0x0000c350


	//   ....[89]....
        /*0304*/ 	.word	0x0000c3d0


	//   ....[90]....
        /*0308*/ 	.word	0x0000c400


	//   ....[91]....
        /*030c*/ 	.word	0x0000c470


	//----- nvinfo : EIATTR_VRC_CTA_INIT_COUNT
	.align		4
.L_1729:
        /*0310*/ 	.byte	0x02, 0x4a
	.zero		1
	.zero		1


	//----- nvinfo : EIATTR_EXIT_INSTR_OFFSETS
	.align		4
        /*0314*/ 	.byte	0x04, 0x1c
        /*0316*/ 	.short	(.L_1731 - .L_1730)


	//   ....[0]....
.L_1730:
        /*0318*/ 	.word	0x0000b120


	//   ....[1]....
        /*031c*/ 	.word	0x0000b610


	//----- nvinfo : EIATTR_MAX_THREADS
	.align		4
.L_1731:
        /*0320*/ 	.byte	0x04, 0x05
        /*0322*/ 	.short	(.L_1733 - .L_1732)
.L_1732:
        /*0324*/ 	.word	0x00000040
        /*0328*/ 	.word	0x00000001
        /*032c*/ 	.word	0x00000001


	//----- nvinfo : EIATTR_CRS_STACK_SIZE
	.align		4
.L_1733:
        /*0330*/ 	.byte	0x04, 0x1e
        /*0332*/ 	.short	(.L_1735 - .L_1734)
.L_1734:
        /*0334*/ 	.word	0x00000000


	//----- nvinfo : EIATTR_CBANK_PARAM_SIZE
	.align		4
.L_1735:
        /*0338*/ 	.byte	0x03, 0x19
        /*033a*/ 	.short	0x01f0


	//----- nvinfo : EIATTR_PARAM_CBANK
	.align		4
        /*033c*/ 	.byte	0x04, 0x0a
        /*033e*/ 	.short	(.L_1737 - .L_1736)
	.align		4
.L_1736:
        /*0340*/ 	.word	index@(.nv.constant0._Z25selective_scan_bwd_kernelI32Selective_Scan_bwd_kernel_traitsILi64ELi16ELb0ELb0ELb0ELb1ELb1EN3c104HalfEfEEv12SSMParamsBwd)
        /*0344*/ 	.short	0x0380
        /*0346*/ 	.short	0x01f0


	//----- nvinfo : EIATTR_SW_WAR
	.align		4
.L_1737:
        /*0348*/ 	.byte	0x04, 0x36
        /*034a*/ 	.short	(.L_1739 - .L_1738)
.L_1738:
        /*034c*/ 	.word	0x00000008
.L_1739:


//--------------------- .nv.info._Z25selective_scan_bwd_kernelI32Selective_Scan_bwd_kernel_traitsILi64ELi16ELb0ELb0ELb1ELb0ELb0EN3c104HalfEfEEv12SSMParamsBwd --------------------------
	.section	.nv.info._Z25selective_scan_bwd_kernelI32Selective_Scan_bwd_kernel_traitsILi64ELi16ELb0ELb0ELb1ELb0ELb0EN3c104HalfEfEEv12SSMParamsBwd,"",@"SHT_CUDA_INFO"
	.sectionflags	@""
	.align	4


	//----- nvinfo : EIATTR_CUDA_API_VERSION
	.align		4
        /*0000*/ 	.byte	0x04, 0x37
        /*0002*/ 	.short	(.L_1741 - .L_1740)
.L_1740:
        /*0004*/ 	.word	0x00000082


	//----- nvinfo : EIATTR_KPARAM_INFO
	.align		4
.L_1741:
        /*0008*/ 	.byte	0x04, 0x17
        /*000a*/ 	.short	(.L_1743 - .L_1742)
.L_1742:
        /*000c*/ 	.word	0x00000000
        /*0010*/ 	.short	0x0000
        /*0012*/ 	.short	0x0000
        /*0014*/ 	.byte	0x00, 0xf0, 0xc1, 0x07


	//----- nvinfo : EIATTR_SPARSE_MMA_MASK
	.align		4
.L_1743:
        /*0018*/ 	.byte	0x03, 0x50
        /*001a*/ 	.short	0x0000


	//----- nvinfo : EIATTR_MAXREG_COUNT
	.align		4
        /*001c*/ 	.byte	0x03, 0x1b
        /*001e*/ 	.short	0x00ff


	//----- nvinfo : EIATTR_NUM_BARRIERS
	.align		4
        /*0020*/ 	.byte	0x02, 0x4c
        /*0022*/ 	.byte	0x01
	.zero		1


	//----- nvinfo : EIATTR_MERCURY_ISA_VERSION
	.align		4
        /*0024*/ 	.byte	0x03, 0x5f
        /*0026*/ 	.short	0x0101


	//----- nvinfo : EIATTR_INT_WARP_WIDE_INSTR_OFFSETS
	.align		4
        /*0028*/ 	.byte	0x04, 0x31
        /*002a*/ 	.short	(.L_1745 - .L_1744)


	//   ....[0]....
.L_1744:
        /*002c*/ 	.word	0x00003560


	//----- nvinfo : EIATTR_COOP_GROUP_MASK_REGIDS
	.align		4
.L_1745:
        /*0030*/ 	.byte	0x04, 0x29
        /*0032*/ 	.short	(.L_1747 - .L_1746)


	//   ....[0]....
.L_1746:
        /*0034*/ 	.word	0xffffffff


	//   ....[1]....
        /*0038*/ 	.word	0xffffffff


	//   ....[2]....
        /*003c*/ 	.word	0xffffffff


	//   ....[3]....
        /*0040*/ 	.word	0xffffffff


	//   ....[4]....
        /*0044*/ 	.word	0xffffffff


	//   ....[5]....
        /*0048*/ 	.word	0xffffffff


	//   ....[6]....
        /*004c*/ 	.word	0xffffffff


	//   ....[7]....
        /*0050*/ 	.word	0xffffffff


	//   ....[8]....
        /*0054*/ 	.word	0xffffffff


	//   ....[9]....
        /*0058*/ 	.word	0xffffffff


	//   ....[10]....
        /*005c*/ 	.word	0xffffffff


	//   ....[11]....
        /*0060*/ 	.word	0xffffffff


	//   ....[12]....
        /*0064*/ 	.word	0xffffffff


	//   ....[13]....
        /*0068*/ 	.word	0xffffffff


	//   ....[14]....
        /*006c*/ 	.word	0xffffffff


	//   ....[15]....
        /*0070*/ 	.word	0xffffffff


	//   ....[16]....
        /*0074*/ 	.word	0xffffffff


	//   ....[17]....
        /*0078*/ 	.word	0xffffffff


	//   ....[18]....
        /*007c*/ 	.word	0xffffffff


	//   ....[19]....
        /*0080*/ 	.word	0xffffffff


	//   ....[20]....
        /*0084*/ 	.word	0xffffffff


	//   ....[21]....
        /*0088*/ 	.word	0xffffffff


	//   ....[22]....
        /*008c*/ 	.word	0xffffffff


	//   ....[23]....
        /*0090*/ 	.word	0xffffffff


	//   ....[24]....
        /*0094*/ 	.word	0xffffffff


	//   ....[25]....
        /*0098*/ 	.word	0xffffffff


	//   ....[26]....
        /*009c*/ 	.word	0xffffffff


	//   ....[27]....
        /*00a0*/ 	.word	0xffffffff


	//   ....[28]....
        /*00a4*/ 	.word	0xffffffff


	//   ....[29]....
        /*00a8*/ 	.word	0xffffffff


	//   ....[30]....
        /*00ac*/ 	.word	0xffffffff


	//   ....[31]....
        /*00b0*/ 	.word	0xffffffff


	//   ....[32]....
        /*00b4*/ 	.word	0xffffffff


	//   ....[33]....
        /*00b8*/ 	.word	0xffffffff


	//   ....[34]....
        /*00bc*/ 	.word	0xffffffff


	//   ....[35]....
        /*00c0*/ 	.word	0xffffffff


	//   ....[36]....
        /*00c4*/ 	.word	0xffffffff


	//   ....[37]....
        /*00c8*/ 	.word	0xffffffff


	//   ....[38]....
        /*00cc*/ 	.word	0xffffffff


	//   ....[39]....
        /*00d0*/ 	.word	0xffffffff


	//   ....[40]....
        /*00d4*/ 	.word	0xffffffff


	//   ....[41]....
        /*00d8*/ 	.word	0xffffffff


	//   ....[42]....
        /*00dc*/ 	.word	0xffffffff


	//   ....[43]....
        /*00e0*/ 	.word	0xffffffff


	//   ....[44]....
        /*00e4*/ 	.word	0xffffffff


	//   ....[45]....
        /*00e8*/ 	.word	0xffffffff


	//   ....[46]....
        /*00ec*/ 	.word	0xffffffff


	//   ....[47]....
        /*00f0*/ 	.word	0xffffffff


	//   ....[48]....
        /*00f4*/ 	.word	0xffffffff


	//   ....[49]....
        /*00f8*/ 	.word	0xffffffff


	//   ....[50]....
        /*00fc*/ 	.word	0xffffffff


	//   ....[51]....
        /*0100*/ 	.word	0xffffffff


	//   ....[52]....
        /*0104*/ 	.word	0xffffffff


	//   ....[53]....
        /*0108*/ 	.word	0xffffffff


	//   ....[54]....
        /*010c*/ 	.word	0xffffffff


	//   ....[55]....
        /*0110*/ 	.word	0xffffffff


	//   ....[56]....
        /*0114*/ 	.word	0x05000006


	//   ....[57]....
        /*0118*/ 	.word	0x05000006


	//   ....[58]....
        /*011c*/ 	.word	0x05000006


	//   ....[59]....
        /*0120*/ 	.word	0x05000006


	//   ....[60]....
        /*0124*/ 	.word	0x05000006


	//   ....[61]....
        /*0128*/ 	.word	0x05000006


	//   ....[62]....
        /*012c*/ 	.word	0x05000006


	//   ....[63]....
        /*0130*/ 	.word	0x05000006


	//   ....[64]....
        /*0134*/ 	.word	0x05000006


	//   ....[65]....
        /*0138*/ 	.word	0x05000006


	//   ....[66]....
        /*013c*/ 	.word	0x05000006


	//   ....[67]....
        /*0140*/ 	.word	0x05000006


	//   ....[68]....
        /*0144*/ 	.word	0x05000006


	//   ....[69]....
        /*0148*/ 	.word	0x05000006


	//   ....[70]....
        /*014c*/ 	.word	0x05000006


	//   ....[71]....
        /*0150*/ 	.word	0x05000006


	//   ....[72]....
        /*0154*/ 	.word	0x05000006


	//   ....[73]....
        /*0158*/ 	.word	0x05000006


	//   ....[74]....
        /*015c*/ 	.word	0x05000006


	//   ....[75]....
        /*0160*/ 	.word	0x05000006


	//   ....[76]....
        /*0164*/ 	.word	0x05000006


	//   ....[77]....
        /*0168*/ 	.word	0x05000006


	//   ....[78]....
        /*016c*/ 	.word	0x05000006


	//   ....[79]....
        /*0170*/ 	.word	0x05000006


	//   ....[80]....
        /*0174*/ 	.word	0x05000006


	//   ....[81]....
        /*0178*/ 	.word	0x05000006


	//   ....[82]....
        /*017c*/ 	.word	0x05000006


	//   ....[83]....
        /*0180*/ 	.word	0x05000006


	//   ....[84]....
        /*0184*/ 	.word	0x05000006


	//   ....[85]....
        /*0188*/ 	.word	0x05000006


	//   ....[86]....
        /*018c*/ 	.word	0x05000006


	//   ....[87]....
        /*0190*/ 	.word	0x05000006


	//----- nvinfo : EIATTR_COOP_GROUP_INSTR_OFFSETS
	.align		4
.L_1747:
        /*0194*/ 	.byte	0x04, 0x28
        /*0196*/ 	.short	(.L_1749 - .L_1748)


	//   ....[0]....
.L_1748:
        /*0198*/ 	.word	0x00001550


	//   ....[1]....
        /*019c*/ 	.word	0x00001a90


	//   ....[2]....
        /*01a0*/ 	.word	0x00002000


	//   ....[3]....
        /*01a4*/ 	.word	0x00003040


	//   ....[4]....
        /*01a8*/ 	.word	0x00003a10


	//   ....[5]....
        /*01ac*/ 	.word	0x00003a30


	//   ....[6]....
        /*01b0*/ 	.word	0x00003a70


	//   ....[7]....
        /*01b4*/ 	.word	0x00003a80


	//   ....[8]....
        /*01b8*/ 	.word	0x00003ac0


	//   ....[9]....
        /*01bc*/ 	.word	0x00003ad0


	//   ....[10]....
        /*01c0*/ 	.word	0x00003b10


	//   ....[11]....
        /*01c4*/ 	.word	0x00003b20


	//   ....[12]....
        /*01c8*/ 	.word	0x00003b60


	//   ....[13]....
        /*01cc*/ 	.word	0x00003b70


	//   ....[14]....
        /*01d0*/ 	.word	0x00003c20


	//   ....[15]....
        /*01d4*/ 	.word	0x00003c30


	//   ....[16]....
        /*01d8*/ 	.word	0x00003c40


	//   ....[17]....
        /*01dc*/ 	.word	0x00003c50


	//   ....[18]....
        /*01e0*/ 	.word	0x00004130


	//   ....[19]....
        /*01e4*/ 	.word	0x00004140


	//   ....[20]....
        /*01e8*/ 	.word	0x00004150


	//   ....[21]....
        /*01ec*/ 	.word	0x00004160


	//   ....[22]....
        /*01f0*/ 	.word	0x000041b0


	//   ....[23]....
        /*01f4*/ 	.word	0x000041d0


	//   ....[24]....
        /*01f8*/ 	.word	0x00004230


	//   ....[25]....
        /*01fc*/ 	.word	0x00004240


	//   ....[26]....
        /*0200*/ 	.word	0x00004290


	//   ....[27]....
        /*0204*/ 	.word	0x000042b0


	//   ....[28]....
        /*0208*/ 	.word	0x00004310


	//   ....[29]....
        /*020c*/ 	.word	0x00004320


	//   ....[30]....
        /*0210*/ 	.word	0x00004370


	//   ....[31]....
        /*0214*/ 	.word	0x00004390


	//   ....[32]....
        /*0218*/ 	.word	0x000043a0


	//   ....[33]....
        /*021c*/ 	.word	0x000043b0


	//   ....[34]....
        /*0220*/ 	.word	0x00005820


	//   ....[35]....
        /*0224*/ 	.word	0x00005860


	//   ....[36]....
        /*0228*/ 	.word	0x000059d0


	//   ....[37]....
        /*022c*/ 	.word	0x000059f0


	//   ....[38]....
        /*0230*/ 	.word	0x00005a30


	//   ....[39]....
        /*0234*/ 	.word	0x00005a70


	//   ....[40]....
        /*0238*/ 	.word	0x00005bf0


	//   ....[41]....
        /*023c*/ 	.word	0x00005c30


	//   ....[42]....
        /*0240*/ 	.word	0x00005dc0


	//   ....[43]....
        /*0244*/ 	.word	0x00005df0


	//   ....[44]....
        /*0248*/ 	.word	0x00006440


	//   ....[45]....
        /*024c*/ 	.word	0x00006b10


	//   ....[46]....
        /*0250*/ 	.word	0x00006f20


	//   ....[47]....
        /*0254*/ 	.word	0x00006f70


	//   ....[48]....
        /*0258*/ 	.word	0x00006fd0


	//   ....[49]....
        /*025c*/ 	.word	0x00007020


	//   ....[50]....
        /*0260*/ 	.word	0x00007040


	//   ....[51]....
        /*0264*/ 	.word	0x000071b0


	//   ....[52]....
        /*0268*/ 	.word	0x000071f0


	//   ....[53]....
        /*026c*/ 	.word	0x00007250


	//   ....[54]....
        /*0270*/ 	.word	0x000072a0


	//   ....[55]....
        /*0274*/ 	.word	0x000072c0


	//   ....[56]....
        /*0278*/ 	.word	0x000076c0


	//   ....[57]....
        /*027c*/ 	.word	0x00007710


	//   ....[58]....
        /*0280*/ 	.word	0x000077a0


	//   ....[59]....
        /*0284*/ 	.word	0x000077f0


	//   ....[60]....
        /*0288*/ 	.word	0x00007870


	//   ....[61]....
        /*028c*/ 	.word	0x000078c0


	//   ....[62]....
        /*0290*/ 	.word	0x00007940


	//   ....[63]....
        /*0294*/ 	.word	0x00007990


	//   ....[64]....
        /*0298*/ 	.word	0x00007a10


	//   ....[65]....
        /*029c*/ 	.word	0x00007a60


	//   ....[66]....
        /*02a0*/ 	.word	0x00007af0


	//   ....[67]....
        /*02a4*/ 	.word	0x00007b90


	//   ....[68]....
        /*02a8*/ 	.word	0x00007c30


	//   ....[69]....
        /*02ac*/ 	.word	0x00007cf0


	//   ....[70]....
        /*02b0*/ 	.word	0x00007d20


	//   ....[71]....
        /*02b4*/ 	.word	0x00007d80


	//   ....[72]....
        /*02b8*/ 	.word	0x00007e10


	//   ....[73]....
        /*02bc*/ 	.word	0x00007e60


	//   ....[74]....
        /*02c0*/ 	.word	0x00007f00


	//   ....[75]....
        /*02c4*/ 	.word	0x00007f50


	//   ....[76]....
        /*02c8*/ 	.word	0x00007ff0


	//   ....[77]....
        /*02cc*/ 	.word	0x00008040


	//   ....[78]....
        /*02d0*/ 	.word	0x000080e0


	//   ....[79]....
        /*02d4*/ 	.word	0x00008130


	//   ....[80]....
        /*02d8*/ 	.word	0x000081d0


	//   ....[81]....
        /*02dc*/ 	.word	0x00008220


	//   ....[82]....
        /*02e0*/ 	.word	0x000082f0


	//   ....[83]....
        /*02e4*/ 	.word	0x00008340


	//   ....[84]....
        /*02e8*/ 	.word	0x00008370


	//   ....[85]....
        /*02ec*/ 	.word	0x000083f0


	//   ....[86]....
        /*02f0*/ 	.word	0x00008450


	//   ....[87]....
        /*02f4*/ 	.word	0x000084a0


	//----- nvinfo : EIATTR_VRC_CTA_INIT_COUNT
	.align		4
.L_1749:
        /*02f8*/ 	.byte	0x02, 0x4a
	.zero		1
	.zero		1


	//----- nvinfo : EIATTR_EXIT_INSTR_OFFSETS
	.align		4
        /*02fc*/ 	.byte	0x04, 0x1c
        /*02fe*/ 	.short	(.L_1751 - .L_1750)


	//   ....[0]....
.L_1750:
        /*0300*/ 	.word	0x000073d0


	//   ....[1]....
        /*0304*/ 	.word	0x00007660


	//----- nvinfo : EIATTR_MAX_THREADS
	.align		4
.L_1751:
        /*0308*/ 	.byte	0x04, 0x05
        /*030a*/ 	.short	(.L_1753 - .L_1752)
.L_1752:
        /*030c*/ 	.word	0x00000040
        /*0310*/ 	.word	0x00000001
        /*0314*/ 	.word	0x00000001


	//----- nvinfo : EIATTR_CRS_STACK_SIZE
	.align		4
.L_1753:
        /*0318*/ 	.byte	0x04, 0x1e
        /*031a*/ 	.short	(.L_1755 - .L_1754)
.L_1754:
        /*031c*/ 	.word	0x00000000


	//----- nvinfo : EIATTR_CBANK_PARAM_SIZE
	.align		4
.L_1755:
        /*0320*/ 	.byte	0x03, 0x19
        /*0322*/ 	.short	0x01f0


	//----- nvinfo : EIATTR_PARAM_CBANK
	.align		4
        /*0324*/ 	.byte	0x04, 0x0a
        /*0326*/ 	.short	(.L_1757 - .L_1756)
	.align		4
.L_1756:
        /*0328*/ 	.word	index@(.nv.constant0._Z25selective_scan_bwd_kernelI32Selective_Scan_bwd_kernel_traitsILi64ELi16ELb0ELb0ELb1ELb0ELb0EN3c104HalfEfEEv12SSMParamsBwd)
        /*032c*/ 	.short	0x0380
        /*032e*/ 	.short	0x01f0


	//----- nvinfo : EIATTR_SW_WAR
	.align		4
.L_1757:
        /*0330*/ 	.byte	0x04, 0x36
        /*0332*/ 	.short	(.L_1759 - .L_1758)
.L_1758:
        /*0334*/ 	.word	0x00000008
.L_1759:


//--------------------- .nv.info._Z25selective_scan_bwd_kernelI32Selective_Scan_bwd_kernel_traitsILi64ELi16ELb0ELb0ELb1ELb0ELb1EN3c104HalfEfEEv12SSMParamsBwd --------------------------
	.section	.nv.info._Z25selective_scan_bwd_kernelI32Selective_Scan_bwd_kernel_traitsILi64ELi16ELb0ELb0ELb1ELb0ELb1EN3c104HalfEfEEv12SSMParamsBwd,"",@"SHT_CUDA_INFO"
	.sectionflags	@""
	.align	4


	//----- nvinfo : EIATTR_CUDA_API_VERSION
	.align		4
        /*0000*/ 	.byte	0x04, 0x37
        /*0002*/ 	.short	(.L_1761 - .L_1760)
.L_1760:
        /*0004*/ 	.word	0x00000082


	//----- nvinfo : EIATTR_KPARAM_INFO
	.align		4
.L_1761:
        /*0008*/ 	.byte	0x04, 0x17
        /*000a*/ 	.short	(.L_1763 - .L_1762)
.L_1762:
        /*000c*/ 	.word	0x00000000
        /*0010*/ 	.short	0x0000
        /*0012*/ 	.short	0x0000
        /*0014*/ 	.byte	0x00, 0xf0, 0xc1, 0x07


	//----- nvinfo : EIATTR_SPARSE_MMA_MASK
	.align		4
.L_1763:
        /*0018*/ 	.byte	0x03, 0x50
        /*001a*/ 	.short	0x0000


	//----- nvinfo : EIATTR_MAXREG_COUNT
	.align		4
        /*001c*/ 	.byte	0x03, 0x1b
        /*001e*/ 	.short	0x00ff


	//----- nvinfo : EIATTR_NUM_BARRIERS
	.align		4
        /*0020*/ 	.byte	0x02, 0x4c
        /*0022*/ 	.byte	0x01
	.zero		1


	//----- nvinfo : EIATTR_MERCURY_ISA_VERSION
	.align		4
        /*0024*/ 	.byte	0x03, 0x5f
        /*0026*/ 	.short	0x0101


	//----- nvinfo : EIATTR_INT_WARP_WIDE_INSTR_OFFSETS
	.align		4
        /*0028*/ 	.byte	0x04, 0x31
        /*002a*/ 	.short	(.L_1765 - .L_1764)


	//   ....[0]....
.L_1764:
        /*002c*/ 	.word	0x00005b80


	//----- nvinfo : EIATTR_COOP_GROUP_MASK_REGIDS
	.align		4
.L_1765:
        /*0030*/ 	.byte	0x04, 0x29
        /*0032*/ 	.short	(.L_1767 - .L_1766)


	//   ....[0]....
.L_1766:
        /*0034*/ 	.word	0xffffffff


	//   ....[1]....
        /*0038*/ 	.word	0xffffffff


	//   ....[2]....
        /*003c*/ 	.word	0xffffffff


	//   ....[3]....
        /*0040*/ 	.word	0xffffffff


	//   ....[4]....
        /*0044*/ 	.word	0xffffffff


	//   ....[5]....
        /*0048*/ 	.word	0xffffffff


	//   ....[6]....
        /*004c*/ 	.word	0xffffffff


	//   ....[7]....
        /*0050*/ 	.word	0xffffffff


	//   ....[8]....
        /*0054*/ 	.word	0xffffffff


	//   ....[9]....
        /*0058*/ 	.word	0xffffffff


	//   ....[10]....
        /*005c*/ 	.word	0xffffffff


	//   ....[11]....
        /*0060*/ 	.word	0xffffffff


	//   ....[12]....
        /*0064*/ 	.word	0xffffffff


	//   ....[13]....
        /*0068*/ 	.word	0xffffffff


	//   ....[14]....
        /*006c*/ 	.word	0xffffffff


	//   ....[15]....
        /*0070*/ 	.word	0xffffffff


	//   ....[16]....
        /*0074*/ 	.word	0xffffffff


	//   ....[17]....
        /*0078*/ 	.word	0xffffffff


	//   ....[18]....
        /*007c*/ 	.word	0xffffffff


	//   ....[19]....
        /*0080*/ 	.word	0xffffffff


	//   ....[20]....
        /*0084*/ 	.word	0xffffffff


	//   ....[21]....
        /*0088*/ 	.word	0xffffffff


	//   ....[22]....
        /*008c*/ 	.word	0xffffffff


	//   ....[23]....
        /*0090*/ 	.word	0xffffffff


	//   ....[24]....
        /*0094*/ 	.word	0xffffffff


	//   ....[25]....
        /*0098*/ 	.word	0xffffffff


	//   ....[26]....
        /*009c*/ 	.word	0xffffffff


	//   ....[27]....
        /*00a0*/ 	.word	0xffffffff


	//   ....[28]....
        /*00a4*/ 	.word	0xffffffff


	//   ....[29]....
        /*00a8*/ 	.word	0xffffffff


	//   ....[30]....
        /*00ac*/ 	.word	0xffffffff


	//   ....[31]....
        /*00b0*/ 	.word	0xffffffff


	//   ....[32]....
        /*00b4*/ 	.word	0xffffffff


	//   ....[33]....
        /*00b8*/ 	.word	0xffffffff


	//   ....[34]....
        /*00bc*/ 	.word	0xffffffff


	//   ....[35]....
        /*00c0*/ 	.word	0xffffffff


	//   ....[36]....
        /*00c4*/ 	.word	0xffffffff


	//   ....[37]....
        /*00c8*/ 	.word	0xffffffff


	//   ....[38]....
        /*00cc*/ 	.word	0xffffffff


	//   ....[39]....
        /*00d0*/ 	.word	0xffffffff


	//   ....[40]....
        /*00d4*/ 	.word	0xffffffff


	//   ....[41]....
        /*00d8*/ 	.word	0xffffffff


	//   ....[42]....
        /*00dc*/ 	.word	0xffffffff


	//   ....[43]....
        /*00e0*/ 	.word	0xffffffff


	//   ....[44]....
        /*00e4*/ 	.word	0xffffffff


	//   ....[45]....
        /*00e8*/ 	.word	0xffffffff


	//   ....[46]....
        /*00ec*/ 	.word	0xffffffff


	//   ....[47]....
        /*00f0*/ 	.word	0xffffffff


	//   ....[48]....
        /*00f4*/ 	.word	0xffffffff


	//   ....[49]....
        /*00f8*/ 	.word	0xffffffff


	//   ....[50]....
        /*00fc*/ 	.word	0xffffffff


	//   ....[51]....
        /*0100*/ 	.word	0xffffffff


	//   ....[52]....
        /*0104*/ 	.word	0xffffffff


	//   ....[53]....
        /*0108*/ 	.word	0xffffffff


	//   ....[54]....
        /*010c*/ 	.word	0xffffffff


	//   ....[55]....
        /*0110*/ 	.word	0xffffffff


	//   ....[56]....
        /*0114*/ 	.word	0xffffffff


	//   ....[57]....
        /*0118*/ 	.word	0xffffffff


	//   ....[58]....
        /*011c*/ 	.word	0xffffffff


	//   ....[59]....
        /*0120*/ 	.word	0xffffffff


	//   ....[60]....
        /*0124*/ 	.word	0x05000006


	//   ....[61]....
        /*0128*/ 	.word	0x05000006


	//   ....[62]....
        /*012c*/ 	.word	0x05000006


	//   ....[63]....
        /*0130*/ 	.word	0x05000006


	//   ....[64]....
        /*0134*/ 	.word	0x05000006


	//   ....[65]....
        /*0138*/ 	.word	0x05000006


	//   ....[66]....
        /*013c*/ 	.word	0x05000006


	//   ....[67]....
        /*0140*/ 	.word	0x05000006


	//   ....[68]....
        /*0144*/ 	.word	0x05000006


	//   ....[69]....
        /*0148*/ 	.word	0x05000006


	//   ....[70]....
        /*014c*/ 	.word	0x05000006


	//   ....[71]....
        /*0150*/ 	.word	0x05000006


	//   ....[72]....
        /*0154*/ 	.word	0x05000006


	//   ....[73]....
        /*0158*/ 	.word	0x05000006


	//   ....[74]....
        /*015c*/ 	.word	0x05000006


	//   ....[75]....
        /*0160*/ 	.word	0x05000006


	//   ....[76]....
        /*0164*/ 	.word	0x05000006


	//   ....[77]....
        /*0168*/ 	.word	0x05000006


	//   ....[78]....
        /*016c*/ 	.word	0x05000006


	//   ....[79]....
        /*0170*/ 	.word	0x05000006


	//   ....[80]....
        /*0174*/ 	.word	0x05000006


	//   ....[81]....
        /*0178*/ 	.word	0x05000006


	//   ....[82]....
        /*017c*/ 	.word	0x05000006


	//   ....[83]....
        /*0180*/ 	.word	0x05000006


	//   ....[84]....
        /*0184*/ 	.word	0x05000006


	//   ....[85]....
        /*0188*/ 	.word	0x05000006


	//   ....[86]....
        /*018c*/ 	.word	0x05000006


	//   ....[87]....
        /*0190*/ 	.word	0x05000006


	//   ....[88]....
        /*0194*/ 	.word	0x05000006


	//   ....[89]....
        /*0198*/ 	.word	0x05000006


	//   ....[90]....
        /*019c*/ 	.word	0x05000006


	//   ....[91]....
        /*01a0*/ 	.word	0x05000006


	//----- nvinfo : EIATTR_COOP_GROUP_INSTR_OFFSETS
	.align		4
.L_1767:
        /*01a4*/ 	.byte	0x04, 0x28
        /*01a6*/ 	.short	(.L_1769 - .L_1768)


	//   ....[0]....
.L_1768:
        /*01a8*/ 	.word	0x000016e0


	//   ....[1]....
        /*01ac*/ 	.word	0x00001c70


	//   ....[2]....
        /*01b0*/ 	.word	0x00002110


	//   ....[3]....
        /*01b4*/ 	.word	0x00002650


	//   ....[4]....
        /*01b8*/ 	.word	0x00002da0


	//   ....[5]....
        /*01bc*/ 	.word	0x00003990


	//   ....[6]....
        /*01c0*/ 	.word	0x00004340


	//   ....[7]....
        /*01c4*/ 	.word	0x00005690


	//   ....[8]....
        /*01c8*/ 	.word	0x00006010


	//   ....[9]....
        /*01cc*/ 	.word	0x00006020


	//   ....[10]....
        /*01d0*/ 	.word	0x00006060


	//   ....[11]....
        /*01d4*/ 	.word	0x00006070


	//   ....[12]....
        /*01d8*/ 	.word	0x000060b0


	//   ....[13]....
        /*01dc*/ 	.word	0x000060c0


	//   ....[14]....
        /*01e0*/ 	.word	0x00006100


	//   ....[15]....
        /*01e4*/ 	.word	0x00006110


	//   ....[16]....
        /*01e8*/ 	.word	0x00006150


	//   ....[17]....
        /*01ec*/ 	.word	0x00006160


	//   ....[18]....
        /*01f0*/ 	.word	0x00006210


	//   ....[19]....
        /*01f4*/ 	.word	0x00006220


	//   ....[20]....
        /*01f8*/ 	.word	0x00006230


	//   ....[21]....
        /*01fc*/ 	.word	0x00006240


	//   ....[22]....
        /*0200*/ 	.word	0x00006760


	//   ....[23]....
        /*0204*/ 	.word	0x00006770


	//   ....[24]....
        /*0208*/ 	.word	0x00006780


	//   ....[25]....
        /*020c*/ 	.word	0x00006790


	//   ....[26]....
        /*0210*/ 	.word	0x000067e0


	//   ....[27]....
        /*0214*/ 	.word	0x00006800


	//   ....[28]....
        /*0218*/ 	.word	0x00006850


	//   ....[29]....
        /*021c*/ 	.word	0x00006870


	//   ....[30]....
        /*0220*/ 	.word	0x000068d0


	//   ....[31]....
        /*0224*/ 	.word	0x000068e0


	//   ....[32]....
        /*0228*/ 	.word	0x00006930


	//   ....[33]....
        /*022c*/ 	.word	0x00006950


	//   ....[34]....
        /*0230*/ 	.word	0x000069a0


	//   ....[35]....
        /*0234*/ 	.word	0x000069c0


	//   ....[36]....
        /*0238*/ 	.word	0x000069d0


	//   ....[37]....
        /*023c*/ 	.word	0x000069e0


	//   ....[38]....
        /*0240*/ 	.word	0x00007e30


	//   ....[39]....
        /*0244*/ 	.word	0x00007e70


	//   ....[40]....
        /*0248*/ 	.word	0x00008000


	//   ....[41]....
        /*024c*/ 	.word	0x00008040


	//   ....[42]....
        /*0250*/ 	.word	0x000080a0


	//   ....[43]....
        /*0254*/ 	.word	0x000080d0


	//   ....[44]....
        /*0258*/ 	.word	0x00008200


	//   ....[45]....
        /*025c*/ 	.word	0x00008240


	//   ....[46]....
        /*0260*/ 	.word	0x000083a0


	//   ....[47]....
        /*0264*/ 	.word	0x000083e0


	//   ....[48]....
        /*0268*/ 	.word	0x00008a10


	//   ....[49]....
        /*026c*/ 	.word	0x00009100


	//   ....[50]....
        /*0270*/ 	.word	0x00009500


	//   ....[51]....
        /*0274*/ 	.word	0x00009550


	//   ....[52]....
        /*0278*/ 	.word	0x000095b0


	//   ....[53]....
        /*027c*/ 	.word	0x00009600


	//   ....[54]....
        /*0280*/ 	.word	0x00009620


	//   ....[55]....
        /*0284*/ 	.word	0x00009790


	//   ....[56]....
        /*0288*/ 	.word	0x000097d0


	//   ....[57]....
        /*028c*/ 	.word	0x00009830


	//   ....[58]....
        /*0290*/ 	.word	0x00009880


	//   ....[59]....
        /*0294*/ 	.word	0x000098a0


	//   ....[60]....
        /*0298*/ 	.word	0x00009ca0


	//   ....[61]....
        /*029c*/ 	.word	0x00009cf0


	//   ....[62]....
        /*02a0*/ 	.word	0x00009d70


	//   ....[63]....
        /*02a4*/ 	.word	0x00009dc0


	//   ....[64]....
        /*02a8*/ 	.word	0x00009e40


	//   ....[65]....
        /*02ac*/ 	.word	0x00009e90


	//   ....[66]....
        /*02b0*/ 	.word	0x00009f10


	//   ....[67]....
        /*02b4*/ 	.word	0x00009f60


	//   ....[68]....
        /*02b8*/ 	.word	0x00009fe0


	//   ....[69]....
        /*02bc*/ 	.word	0x0000a030


	//   ....[70]....
        /*02c0*/ 	.word	0x0000a0c0


	//   ....[71]....
        /*02c4*/ 	.word	0x0000a160


	//   ....[72]....
        /*02c8*/ 	.word	0x0000a200


	//   ....[73]....
        /*02cc*/ 	.word	0x0000a2c0


	//   ....[74]....
        /*02d0*/ 	.word	0x0000a2f0


	//   ....[75]....
        /*02d4*/ 	.word	0x0000a350


	//   ....[76]....
        /*02d8*/ 	.word	0x0000a3e0


	//   ....[77]....
        /*02dc*/ 	.word	0x0000a430


	//   ....[78]....
        /*02e0*/ 	.word	0x0000a4d0


	//   ....[79]....
        /*02e4*/ 	.word	0x0000a520


	//   ....[80]....
        /*02e8*/ 	.word	0x0000a5c0


	//   ....[81]....
        /*02ec*/ 	.word	0x0000a610


	//   ....[82]....
        /*02f0*/ 	.word	0x0000a6b0


	//   ....[83]....
        /*02f4*/ 	.word	0x0000a700


	//   ....[84]....
        /*02f8*/ 	.word	0x0000a7a0


	//   ....[85]....
        /*02fc*/ 	.word	0x0000a7f0


	//   ....[86]....
        /*0300*/ 	.word	0x0000a8c0


	//   ....[87]....
        /*0304*/ 	.word	0x0000a910


	//   ....[88]....
        /*0308*/ 	.word	0x0000a940


	//   ....[89]....
        /*030c*/ 	.word	0x0000a9c0


	//   ....[90]....
        /*0310*/ 	.word	0x0000aa20


	//   ....[91]....
        /*0314*/ 	.word	0x0000aa70


	//----- nvinfo : EIATTR_VRC_CTA_INIT_COUNT
	.align		4
.L_1769:
        /*0318*/ 	.byte	0x02, 0x4a
	.zero		1
	.zero		1


	//----- nvinfo : EIATTR_EXIT_INSTR_OFFSETS
	.align		4
        /*031c*/ 	.byte	0x04, 0x1c
        /*031e*/ 	.short	(.L_1771 - .L_1770)


	//   ....[0]....
.L_1770:
        /*0320*/ 	.word	0x000099b0


	//   ....[1]....
        /*0324*/ 	.word	0x00009c40


	//----- nvinfo : EIATTR_MAX_THREADS
	.align		4
.L_1771:
        /*0328*/ 	.byte	0x04, 0x05
        /*032a*/ 	.short	(.L_1773 - .L_1772)
.L_1772:
        /*032c*/ 	.word	0x00000040
        /*0330*/ 	.word	0x00000001
        /*0334*/ 	.word	0x00000001


	//----- nvinfo : EIATTR_CRS_STACK_SIZE
	.align		4
.L_1773:
        /*0338*/ 	.byte	0x04, 0x1e
        /*033a*/ 	.short	(.L_1775 - .L_1774)
.L_1774:
        /*033c*/ 	.word	0x00000000


	//----- nvinfo : EIATTR_CBANK_PARAM_SIZE
	.align		4
.L_1775:
        /*0340*/ 	.byte	0x03, 0x19
        /*0342*/ 	.short	0x01f0


	//----- nvinfo : EIATTR_PARAM_CBANK
	.align		4
        /*0344*/ 	.byte	0x04, 0x0a
        /*0346*/ 	.short	(.L_1777 - .L_1776)
	.align		4
.L_1776:
        /*0348*/ 	.word	index@(.nv.constant0._Z25selective_scan_bwd_kernelI32Selective_Scan_bwd_kernel_traitsILi64ELi16ELb0ELb0ELb1ELb0ELb1EN3c104HalfEfEEv12SSMParamsBwd)
        /*034c*/ 	.short	0x0380
        /*034e*/ 	.short	0x01f0


	//----- nvinfo : EIATTR_SW_WAR
	.align		4
.L_1777:
        /*0350*/ 	.byte	0x04, 0x36
        /*0352*/ 	.short	(.L_1779 - .L_1778)
.L_1778:
        /*0354*/ 	.word	0x00000008
.L_1779:


//--------------------- .nv.info._Z25selective_scan_bwd_kernelI32Selective_Scan_bwd_kernel_traitsILi64ELi16ELb0ELb0ELb1ELb1ELb0EN3c104HalfEfEEv12SSMParamsBwd --------------------------
	.section	.nv.info._Z25selective_scan_bwd_kernelI32Selective_Scan_bwd_kernel_traitsILi64ELi16ELb0ELb0ELb1ELb1ELb0EN3c104HalfEfEEv12SSMParamsBwd,"",@"SHT_CUDA_INFO"
	.sectionflags	@""
	.align	4


	//----- nvinfo : EIATTR_CUDA_API_VERSION
	.align		4
        /*0000*/ 	.byte	0x04, 0x37
        /*0002*/ 	.short	(.L_1781 - .L_1780)
.L_1780:
        /*0004*/ 	.word	0x00000082


	//----- nvinfo : EIATTR_KPARAM_INFO
	.align		4
.L_1781:
        /*0008*/ 	.byte	0x04, 0x17
        /*000a*/ 	.short	(.L_1783 - .L_1782)
.L_1782:
        /*000c*/ 	.word	0x00000000
        /*0010*/ 	.short	0x0000
        /*0012*/ 	.short	0x0000
        /*0014*/ 	.byte	0x00, 0xf0, 0xc1, 0x07


	//----- nvinfo : EIATTR_SPARSE_MMA_MASK
	.align		4
.L_1783:
        /*0018*/ 	.byte	0x03, 0x50
        /*001a*/ 	.short	0x0000


	//----- nvinfo : EIATTR_MAXREG_COUNT
	.align		4
        /*001c*/ 	.byte	0x03, 0x1b
        /*001e*/ 	.short	0x00ff


	//----- nvinfo : EIATTR_NUM_BARRIERS
	.align		4
        /*0020*/ 	.byte	0x02, 0x4c
        /*0022*/ 	.byte	0x01
	.zero		1


	//----- nvinfo : EIATTR_MERCURY_ISA_VERSION
	.align		4
        /*0024*/ 	.byte	0x03, 0x5f
        /*0026*/ 	.short	0x0101


	//----- nvinfo : EIATTR_INT_WARP_WIDE_INSTR_OFFSETS
	.align		4
        /*0028*/ 	.byte	0x04, 0x31
        /*002a*/ 	.short	(.L_1785 - .L_1784)


	//   ....[0]....
.L_1784:
        /*002c*/ 	.word	0x000057c0


	//----- nvinfo : EIATTR_COOP_GROUP_MASK_REGIDS
	.align		4
.L_1785:
        /*0030*/ 	.byte	0x04, 0x29
        /*0032*/ 	.short	(.L_1787 - .L_1786)


	//   ....[0]....
.L_1786:
        /*0034*/ 	.word	0xffffffff


	//   ....[1]....
        /*0038*/ 	.word	0xffffffff


	//   ....[2]....
        /*003c*/ 	.word	0xffffffff


	//   ....[3]....
        /*0040*/ 	.word	0xffffffff


	//   ....[4]....
        /*0044*/ 	.word	0xffffffff


	//   ....[5]....
        /*0048*/ 	.word	0xffffffff


	//   ....[6]....
        /*004c*/ 	.word	0xffffffff


	//   ....[7]....
        /*0050*/ 	.word	0xffffffff


	//   ....[8]....
        /*0054*/ 	.word	0xffffffff


	//   ....[9]....
        /*0058*/ 	.word	0xffffffff


	//   ....[10]....
        /*005c*/ 	.word	0xffffffff


	//   ....[11]....
        /*0060*/ 	.word	0xffffffff


	//   ....[12]....
        /*0064*/ 	.word	0xffffffff


	//   ....[13]....
        /*0068*/ 	.word	0xffffffff


	//   ....[14]....
        /*006c*/ 	.word	0xffffffff


	//   ....[15]....
        /*0070*/ 	.word	0xffffffff


	//   ....[16]....
        /*0074*/ 	.word	0xffffffff


	//   ....[17]....
        /*0078*/ 	.word	0xffffffff


	//   ....[18]....
        /*007c*/ 	.word	0xffffffff


	//   ....[19]....
        /*0080*/ 	.word	0xffffffff


	//   ....[20]....
        /*0084*/ 	.word	0xffffffff


	//   ....[21]....
        /*0088*/ 	.word	0xffffffff


	//   ....[22]....
        /*008c*/ 	.word	0xffffffff


	//   ....[23]....
        /*0090*/ 	.word	0xffffffff


	//   ....[24]....
        /*0094*/ 	.word	0xffffffff


	//   ....[25]....
        /*0098*/ 	.word	0xffffffff


	//   ....[26]....
        /*009c*/ 	.word	0xffffffff


	//   ....[27]....
        /*00a0*/ 	.word	0xffffffff


	//   ....[28]....
        /*00a4*/ 	.word	0xffffffff


	//   ....[29]....
        /*00a8*/ 	.word	0xffffffff


	//   ....[30]....
        /*00ac*/ 	.word	0xffffffff


	//   ....[31]....
        /*00b0*/ 	.word	0xffffffff


	//   ....[32]....
        /*00b4*/ 	.word	0xffffffff


	//   ....[33]....
        /*00b8*/ 	.word	0xffffffff


	//   ....[34]....
        /*00bc*/ 	.word	0xffffffff


	//   ....[35]....
        /*00c0*/ 	.word	0xffffffff


	//   ....[36]....
        /*00c4*/ 	.word	0xffffffff


	//   ....[37]....
        /*00c8*/ 	.word	0xffffffff


	//   ....[38]....
        /*00cc*/ 	.word	0xffffffff


	//   ....[39]....
        /*00d0*/ 	.word	0xffffffff


	//   ....[40]....
        /*00d4*/ 	.word	0xffffffff


	//   ....[41]....
        /*00d8*/ 	.word	0xffffffff


	//   ....[42]....
        /*00dc*/ 	.word	0xffffffff


	//   ....[43]....
        /*00e0*/ 	.word	0xffffffff


	//   ....[44]....
        /*00e4*/ 	.word	0xffffffff


	//   ....[45]....
        /*00e8*/ 	.word	0xffffffff


	//   ....[46]....
        /*00ec*/ 	.word	0xffffffff


	//   ....[47]....
        /*00f0*/ 	.word	0xffffffff


	//   ....[48]....
        /*00f4*/ 	.word	0xffffffff


	//   ....[49]....
        /*00f8*/ 	.word	0xffffffff


	//   ....[50]....
        /*00fc*/ 	.word	0xffffffff


	//   ....[51]....
        /*0100*/ 	.word	0xffffffff


	//   ....[52]....
        /*0104*/ 	.word	0xffffffff


	//   ....[53]....
        /*0108*/ 	.word	0xffffffff


	//   ....[54]....
        /*010c*/ 	.word	0xffffffff


	//   ....[55]....
        /*0110*/ 	.word	0xffffffff


	//   ....[56]....
        /*0114*/ 	.word	0xffffffff


	//   ....[57]....
        /*0118*/ 	.word	0x05000006


	//   ....[58]....
        /*011c*/ 	.word	0x05000006


	//   ....[59]....
        /*0120*/ 	.word	0x05000006


	//   ....[60]....
        /*0124*/ 	.word	0x05000006


	//   ....[61]....
        /*0128*/ 	.word	0x05000006


	//   ....[62]....
        /*012c*/ 	.word	0x05000006


	//   ....[63]....
        /*0130*/ 	.word	0x05000006


	//   ....[64]....
        /*0134*/ 	.word	0x05000006


	//   ....[65]....
        /*0138*/ 	.word	0x05000006


	//   ....[66]....
        /*013c*/ 	.word	0x05000006


	//   ....[67]....
        /*0140*/ 	.word	0x05000006


	//   ....[68]....
        /*0144*/ 	.word	0x05000006


	//   ....[69]....
        /*0148*/ 	.word	0x05000006


	//   ....[70]....
        /*014c*/ 	.word	0x05000006


	//   ....[71]....
        /*0150*/ 	.word	0x05000006


	//   ....[72]....
        /*0154*/ 	.word	0x05000006


	//   ....[73]....
        /*0158*/ 	.word	0x05000006


	//   ....[74]....
        /*015c*/ 	.word	0x05000006


	//   ....[75]....
        /*0160*/ 	.word	0x05000006


	//   ....[76]....
        /*0164*/ 	.word	0x05000006


	//   ....[77]....
        /*0168*/ 	.word	0x05000006


	//   ....[78]....
        /*016c*/ 	.word	0x05000006


	//   ....[79]....
        /*0170*/ 	.word	0x05000006


	//   ....[80]....
        /*0174*/ 	.word	0x05000006


	//   ....[81]....
        /*0178*/ 	.word	0x05000006


	//   ....[82]....
        /*017c*/ 	.word	0x05000006


	//   ....[83]....
        /*0180*/ 	.word	0x05000006


	//   ....[84]....
        /*0184*/ 	.word	0x05000006


	//   ....[85]....
        /*0188*/ 	.word	0x05000006


	//   ....[86]....
        /*018c*/ 	.word	0x05000006


	//   ....[87]....
        /*0190*/ 	.word	0x05000006


	//   ....[88]....
        /*0194*/ 	.word	0x05000006


	//----- nvinfo : EIATTR_COOP_GROUP_INSTR_OFFSETS
	.align		4
.L_1787:
        /*0198*/ 	.byte	0x04, 0x28
        /*019a*/ 	.short	(.L_1789 - .L_1788)


	//   ....[0]....
.L_1788:
        /*019c*/ 	.word	0x00001410


	//   ....[1]....
        /*01a0*/ 	.word	0x00001a70


	//   ....[2]....
        /*01a4*/ 	.word	0x00002040


	//   ....[3]....
        /*01a8*/ 	.word	0x00005270


	//   ....[4]....
        /*01ac*/ 	.word	0x00005c70


	//   ....[5]....
        /*01b0*/ 	.word	0x00005c90


	//   ....[6]....
        /*01b4*/ 	.word	0x00005cd0


	//   ....[7]....
        /*01b8*/ 	.word	0x00005ce0


	//   ....[8]....
        /*01bc*/ 	.word	0x00005d20


	//   ....[9]....
        /*01c0*/ 	.word	0x00005d30


	//   ....[10]....
        /*01c4*/ 	.word	0x00005d70


	//   ....[11]....
        /*01c8*/ 	.word	0x00005d80


	//   ....[12]....
        /*01cc*/ 	.word	0x00005dc0


	//   ....[13]....
        /*01d0*/ 	.word	0x00005dd0


	//   ....[14]....
        /*01d4*/ 	.word	0x00005e80


	//   ....[15]....
        /*01d8*/ 	.word	0x00005e90


	//   ....[16]....
        /*01dc*/ 	.word	0x00005ea0


	//   ....[17]....
        /*01e0*/ 	.word	0x00005eb0


	//   ....[18]....
        /*01e4*/ 	.word	0x00006350


	//   ....[19]....
        /*01e8*/ 	.word	0x00006370


	//   ....[20]....
        /*01ec*/ 	.word	0x00006380


	//   ....[21]....
        /*01f0*/ 	.word	0x00006390


	//   ....[22]....
        /*01f4*/ 	.word	0x000063e0


	//   ....[23]....
        /*01f8*/ 	.word	0x00006400


	//   ....[24]....
        /*01fc*/ 	.word	0x00006450


	//   ....[25]....
        /*0200*/ 	.word	0x00006470


	//   ....[26]....
        /*0204*/ 	.word	0x000064c0


	//   ....[27]....
        /*0208*/ 	.word	0x000064e0


	//   ....[28]....
        /*020c*/ 	.word	0x00006530


	//   ....[29]....
        /*0210*/ 	.word	0x00006550


	//   ....[30]....
        /*0214*/ 	.word	0x000065a0


	//   ....[31]....
        /*0218*/ 	.word	0x000065c0


	//   ....[32]....
        /*021c*/ 	.word	0x000065d0


	//   ....[33]....
        /*0220*/ 	.word	0x000065e0


	//   ....[34]....
        /*0224*/ 	.word	0x00007a70


	//   ....[35]....
        /*0228*/ 	.word	0x00007ab0


	//   ....[36]....
        /*022c*/ 	.word	0x00007c40


	//   ....[37]....
        /*0230*/ 	.word	0x00007c80


	//   ....[38]....
        /*0234*/ 	.word	0x00007d00


	//   ....[39]....
        /*0238*/ 	.word	0x00007d40


	//   ....[40]....
        /*023c*/ 	.word	0x00007ed0


	//   ....[41]....
        /*0240*/ 	.word	0x00007f10


	//   ....[42]....
        /*0244*/ 	.word	0x00008050


	//   ....[43]....
        /*0248*/ 	.word	0x00008070


	//   ....[44]....
        /*024c*/ 	.word	0x00008740


	//   ....[45]....
        /*0250*/ 	.word	0x00009040


	//   ....[46]....
        /*0254*/ 	.word	0x00009880


	//   ....[47]....
        /*0258*/ 	.word	0x00009e80


	//   ....[48]....
        /*025c*/ 	.word	0x00009ed0


	//   ....[49]....
        /*0260*/ 	.word	0x00009f30


	//   ....[50]....
        /*0264*/ 	.word	0x00009f80


	//   ....[51]....
        /*0268*/ 	.word	0x00009fa0


	//   ....[52]....
        /*026c*/ 	.word	0x0000a110


	//   ....[53]....
        /*0270*/ 	.word	0x0000a150


	//   ....[54]....
        /*0274*/ 	.word	0x0000a1b0


	//   ....[55]....
        /*0278*/ 	.word	0x0000a200


	//   ....[56]....
        /*027c*/ 	.word	0x0000a220


	//   ....[57]....
        /*0280*/ 	.word	0x0000a620


	//   ....[58]....
        /*0284*/ 	.word	0x0000a670


	//   ....[59]....
        /*0288*/ 	.word	0x0000a700


	//   ....[60]....
        /*028c*/ 	.word	0x0000a750


	//   ....[61]....
        /*0290*/ 	.word	0x0000a7d0


	//   ....[62]....
        /*0294*/ 	.word	0x0000a820


	//   ....[63]....
        /*0298*/ 	.word	0x0000a8a0


	//   ....[64]....
        /*029c*/ 	.word	0x0000a8f0


	//   ....[65]....
        /*02a0*/ 	.word	0x0000a970


	//   ....[66]....
        /*02a4*/ 	.word	0x0000a9c0


	//   ....[67]....
        /*02a8*/ 	.word	0x0000aa50


	//   ....[68]....
        /*02ac*/ 	.word	0x0000aaf0


	//   ....[69]....
        /*02b0*/ 	.word	0x0000ab90


	//   ....[70]....
        /*02b4*/ 	.word	0x0000ac50


	//   ....[71]....
        /*02b8*/ 	.word	0x0000ac80


	//   ....[72]....
        /*02bc*/ 	.word	0x0000ace0


	//   ....[73]....
        /*02c0*/ 	.word	0x0000ad90


	//   ....[74]....
        /*02c4*/ 	.word	0x0000ade0


	//   ....[75]....
        /*02c8*/ 	.word	0x0000ae90


	//   ....[76]....
        /*02cc*/ 	.word	0x0000aee0


	//   ....[77]....
        /*02d0*/ 	.word	0x0000af90


	//   ....[78]....
        /*02d4*/ 	.word	0x0000afe0


	//   ....[79]....
        /*02d8*/ 	.word	0x0000b090


	//   ....[80]....
        /*02dc*/ 	.word	0x0000b0e0


	//   ....[81]....
        /*02e0*/ 	.word	0x0000b190


	//   ....[82]....
        /*02e4*/ 	.word	0x0000b1e0


	//   ....[83]....
        /*02e8*/ 	.word	0x0000b2b0


	//   ....[84]....
        /*02ec*/ 	.word	0x0000b300


	//   ....[85]....
        /*02f0*/ 	.word	0x0000b330


	//   ....[86]....
        /*02f4*/ 	.word	0x0000b3b0


	//   ....[87]....
        /*02f8*/ 	.word	0x0000b3e0


	//   ....[88]....
        /*02fc*/ 	.word	0x0000b430


	//----- nvinfo : EIATTR_VRC_CTA_INIT_COUNT
	.align		4
.L_1789:
        /*0300*/ 	.byte	0x02, 0x4a
	.zero		1
	.zero		1


	//----- nvinfo : EIATTR_EXIT_INSTR_OFFSETS
	.align		4
        /*0304*/ 	.byte	0x04, 0x1c
        /*0306*/ 	.short	(.L_1791 - .L_1790)


	//   ....[0]....
.L_1790:
        /*0308*/ 	.word	0x0000a330


	//   ....[1]....
        /*030c*/ 	.word	0x0000a5c0


	//----- nvinfo : EIATTR_MAX_THREADS
	.align		4
.L_1791:
        /*0310*/ 	.byte	0x04, 0x05
        /*0312*/ 	.short	(.L_1793 - .L_1792)
.L_1792:
        /*0314*/ 	.word	0x00000040
        /*0318*/ 	.word	0x00000001
        /*031c*/ 	.word	0x00000001


	//----- nvinfo : EIATTR_CRS_STACK_SIZE
	.align		4
.L_1793:
        /*0320*/ 	.byte	0x04, 0x1e
        /*0322*/ 	.short	(.L_1795 - .L_1794)
.L_1794:
        /*0324*/ 	.word	0x00000000


	//----- nvinfo : EIATTR_CBANK_PARAM_SIZE
	.align		4
.L_1795:
        /*0328*/ 	.byte	0x03, 0x19
        /*032a*/ 	.short	0x01f0


	//----- nvinfo : EIATTR_PARAM_CBANK
	.align		4
        /*032c*/ 	.byte	0x04, 0x0a
        /*032e*/ 	.short	(.L_1797 - .L_1796)
	.align		4
.L_1796:
        /*0330*/ 	.word	index@(.nv.constant0._Z25selective_scan_bwd_kernelI32Selective_Scan_bwd_kernel_traitsILi64ELi16ELb0ELb0ELb1ELb1ELb0EN3c104HalfEfEEv12SSMParamsBwd)
        /*0334*/ 	.short	0x0380
        /*0336*/ 	.short	0x01f0


	//----- nvinfo : EIATTR_SW_WAR
	.align		4
.L_1797:
        /*0338*/ 	.byte	0x04, 0x36
        /*033a*/ 	.short	(.L_1799 - .L_1798)
.L_1798:
        /*033c*/ 	.word	0x00000008
.L_1799:


//--------------------- .nv.info._Z25selective_scan_bwd_kernelI32Selective_Scan_bwd_kernel_traitsILi64ELi16ELb0ELb0ELb1ELb1ELb1EN3c104HalfEfEEv12SSMParamsBwd --------------------------
	.section	.nv.info._Z25selective_scan_bwd_kernelI32Selective_Scan_bwd_kernel_traitsILi64ELi16ELb0ELb0ELb1ELb1ELb1EN3c104HalfEfEEv12SSMParamsBwd,"",@"SHT_CUDA_INFO"
	.sectionflags	@""
	.align	4


	//----- nvinfo : EIATTR_CUDA_API_VERSION
	.align		4
        /*0000*/ 	.byte	0x04, 0x37
        /*0002*/ 	.short	(.L_1801 - .L_1800)
.L_1800:
        /*0004*/ 	.word	0x00000082


	//----- nvinfo : EIATTR_KPARAM_INFO
	.align		4
.L_1801:
        /*0008*/ 	.byte	0x04, 0x17
        /*000a*/ 	.short	(.L_1803 - .L_1802)
.L_1802:
        /*000c*/ 	.word	0x00000000
        /*0010*/ 	.short	0x0000
        /*0012*/ 	.short	0x0000
        /*0014*/ 	.byte	0x00, 0xf0, 0xc1, 0x07


	//----- nvinfo : EIATTR_SPARSE_MMA_MASK
	.align		4
.L_1803:
        /*0018*/ 	.byte	0x03, 0x50
        /*001a*/ 	.short	0x0000


	//----- nvinfo : EIATTR_MAXREG_COUNT
	.align		4
        /*001c*/ 	.byte	0x03, 0x1b
        /*001e*/ 	.short	0x00ff


	//----- nvinfo : EIATTR_NUM_BARRIERS
	.align		4
        /*0020*/ 	.byte	0x02, 0x4c
        /*0022*/ 	.byte	0x01
	.zero		1


	//----- nvinfo : EIATTR_MERCURY_ISA_VERSION
	.align		4
        /*0024*/ 	.byte	0x03, 0x5f
        /*0026*/ 	.short	0x0101


	//----- nvinfo : EIATTR_INT_WARP_WIDE_INSTR_OFFSETS
	.align		4
        /*0028*/ 	.byte	0x04, 0x31
        /*002a*/ 	.short	(.L_1805 - .L_1804)


	//   ....[0]....
.L_1804:
        /*002c*/ 	.word	0x00008ac0


	//   ....[1]....
        /*0030*/ 	.word	0x00009240


	//----- nvinfo : EIATTR_COOP_GROUP_MASK_REGIDS
	.align		4
.L_1805:
        /*0034*/ 	.byte	0x04, 0x29
        /*0036*/ 	.short	(.L_1807 - .L_1806)


	//   ....[0]....
.L_1806:
        /*0038*/ 	.word	0xffffffff


	//   ....[1]....
        /*003c*/ 	.word	0xffffffff


	//   ....[2]....
        /*0040*/ 	.word	0xffffffff


	//   ....[3]....
        /*0044*/ 	.word	0xffffffff


	//   ....[4]....
        /*0048*/ 	.word	0xffffffff


	//   ....[5]....
        /*004c*/ 	.word	0xffffffff


	//   ....[6]....
        /*0050*/ 	.word	0xffffffff


	//   ....[7]....
        /*0054*/ 	.word	0xffffffff


	//   ....[8]....
        /*0058*/ 	.word	0xffffffff


	//   ....[9]....
        /*005c*/ 	.word	0xffffffff


	//   ....[10]....
        /*0060*/ 	.word	0xffffffff


	//   ....[11]....
        /*0064*/ 	.word	0xffffffff


	//   ....[12]....
        /*0068*/ 	.word	0xffffffff


	//   ....[13]....
        /*006c*/ 	.word	0xffffffff


	//   ....[14]....
        /*0070*/ 	.word	0xffffffff


	//   ....[15]....
        /*0074*/ 	.word	0xffffffff


	//   ....[16]....
        /*0078*/ 	.word	0xffffffff


	//   ....[17]....
        /*007c*/ 	.word	0xffffffff


	//   ....[18]....
        /*0080*/ 	.word	0xffffffff


	//   ....[19]....
        /*0084*/ 	.word	0xffffffff


	//   ....[20]....
        /*0088*/ 	.word	0xffffffff


	//   ....[21]....
        /*008c*/ 	.word	0xffffffff


	//   ....[22]....
        /*0090*/ 	.word	0xffffffff


	//   ....[23]....
        /*0094*/ 	.word	0xffffffff


	//   ....[24]....
        /*0098*/ 	.word	0xffffffff


	//   ....[25]....
        /*009c*/ 	.word	0xffffffff


	//   ....[26]....
        /*00a0*/ 	.word	0xffffffff


	//   ....[27]....
        /*00a4*/ 	.word	0xffffffff


	//   ....[28]....
        /*00a8*/ 	.word	0xffffffff


	//   ....[29]....
        /*00ac*/ 	.word	0xffffffff


	//   ....[30]....
        /*00b0*/ 	.word	0xffffffff


	//   ....[31]....
        /*00b4*/ 	.word	0xffffffff


	//   ....[32]....
        /*00b8*/ 	.word	0xffffffff


	//   ....[33]....
        /*00bc*/ 	.word	0xffffffff


	//   ....[34]....
        /*00c0*/ 	.word	0xffffffff


	//   ....[35]....
        /*00c4*/ 	.word	0xffffffff


	//   ....[36]....
        /*00c8*/ 	.word	0xffffffff


	//   ....[37]....
        /*00cc*/ 	.word	0xffffffff


	//   ....[38]....
        /*00d0*/ 	.word	0xffffffff


	//   ....[39]....
        /*00d4*/ 	.word	0xffffffff


	//   ....[40]....
        /*00d8*/ 	.word	0xffffffff


	//   ....[41]....
        /*00dc*/ 	.word	0xffffffff


	//   ....[42]....
        /*00e0*/ 	.word	0xffffffff


	//   ....[43]....
        /*00e4*/ 	.word	0xffffffff


	//   ....[44]....
        /*00e8*/ 	.word	0xffffffff


	//   ....[45]....
        /*00ec*/ 	.word	0xffffffff


	//   ....[46]....
        /*00f0*/ 	.word	0xffffffff


	//   ....[47]....
        /*00f4*/ 	.word	0xffffffff


	//   ....[48]....
        /*00f8*/ 	.word	0xffffffff


	//   ....[49]....
        /*00fc*/ 	.word	0xffffffff


	//   ....[50]....
        /*0100*/ 	.word	0xffffffff


	//   ....[51]....
        /*0104*/ 	.word	0xffffffff


	//   ....[52]....
        /*0108*/ 	.word	0xffffffff


	//   ....[53]....
        /*010c*/ 	.word	0xffffffff


	//   ....[54]....
        /*0110*/ 	.word	0xffffffff


	//   ....[55]....
        /*0114*/ 	.word	0xffffffff


	//   ....[56]....
        /*0118*/ 	.word	0xffffffff


	//   ....[57]....
        /*011c*/ 	.word	0xffffffff


	//   ....[58]....
        /*0120*/ 	.word	0xffffffff


	//   ....[59]....
        /*0124*/ 	.word	0xffffffff


	//   ....[60]....
        /*0128*/ 	.word	0xffffffff


	//   ....[61]....
        /*012c*/ 	.word	0x05000006


	//   ....[62]....
        /*0130*/ 	.word	0x05000006


	//   ....[63]....
        /*0134*/ 	.word	0x05000006


	//   ....[64]....
        /*0138*/ 	.word	0x05000006


	//   ....[65]....
        /*013c*/ 	.word	0x05000006


	//   ....[66]....
        /*0140*/ 	.word	0x05000006


	//   ....[67]....
        /*0144*/ 	.word	0x05000006


	//   ....[68]....
        /*0148*/ 	.word	0x05000006


	//   ....[69]....
        /*014c*/ 	.word	0x05000006


	//   ....[70]....
        /*0150*/ 	.word	0x05000006


	//   ....[71]....
        /*0154*/ 	.word	0x05000006


	//   ....[72]....
        /*0158*/ 	.word	0x05000006


	//   ....[73]....
        /*015c*/ 	.word	0x05000006


	//   ....[74]....
        /*0160*/ 	.word	0x05000006


	//   ....[75]....
        /*0164*/ 	.word	0x05000006


	//   ....[76]....
        /*0168*/ 	.word	0x05000006


	//   ....[77]....
        /*016c*/ 	.word	0x05000006


	//   ....[78]....
        /*0170*/ 	.word	0x05000006


	//   ....[79]....
        /*0174*/ 	.word	0x05000006


	//   ....[80]....
        /*0178*/ 	.word	0x05000006


	//   ....[81]....
        /*017c*/ 	.word	0x05000006


	//   ....[82]....
        /*0180*/ 	.word	0x05000006


	//   ....[83]....
        /*0184*/ 	.word	0x05000006


	//   ....[84]....
        /*0188*/ 	.word	0x05000006


	//   ....[85]....
        /*018c*/ 	.word	0x05000006


	//   ....[86]....
        /*0190*/ 	.word	0x05000006


	//   ....[87]....
        /*0194*/ 	.word	0x05000006


	//   ....[88]....
        /*0198*/ 	.word	0x05000006


	//   ....[89]....
        /*019c*/ 	.word	0x05000006


	//   ....[90]....
        /*01a0*/ 	.word	0x05000006


	//   ....[91]....
        /*01a4*/ 	.word	0x05000006


	//   ....[92]....
        /*01a8*/ 	.word	0x05000006


	//----- nvinfo : EIATTR_COOP_GROUP_INSTR_OFFSETS
	.align		4
.L_1807:
        /*01ac*/ 	.byte	0x04, 0x28
        /*01ae*/ 	.short	(.L_1809 - .L_1808)


	//   ....[0]....
.L_1808:
        /*01b0*/ 	.word	0x00001620


	//   ....[1]....
        /*01b4*/ 	.word	0x00001c20


	//   ....[2]....
        /*01b8*/ 	.word	0x000022b0


	//   ....[3]....
        /*01bc*/ 	.word	0x00004da0


	//   ....[4]....
        /*01c0*/ 	.word	0x00005470


	//   ....[5]....
        /*01c4*/ 	.word	0x00006140


	//   ....[6]....
        /*01c8*/ 	.word	0x00006b00


	//   ....[7]....
        /*01cc*/ 	.word	0x00007ce0


	//   ....[8]....
        /*01d0*/ 	.word	0x000086d0


	//   ....[9]....
        /*01d4*/ 	.word	0x000086e0


	//   ....[10]....
        /*01d8*/ 	.word	0x00008720


	//   ....[11]....
        /*01dc*/ 	.word	0x00008730


	//   ....[12]....
        /*01e0*/ 	.word	0x00008770


	//   ....[13]....
        /*01e4*/ 	.word	0x00008780


	//   ....[14]....
        /*01e8*/ 	.word	0x000087c0


	//   ....[15]....
        /*01ec*/ 	.word	0x000087d0


	//   ....[16]....
        /*01f0*/ 	.word	0x00008810


	//   ....[17]....
        /*01f4*/ 	.word	0x00008820


	//   ....[18]....
        /*01f8*/ 	.word	0x000088d0


	//   ....[19]....
        /*01fc*/ 	.word	0x000088e0


	//   ....[20]....
        /*0200*/ 	.word	0x000088f0


	//   ....[21]....
        /*0204*/ 	.word	0x00008900


	//   ....[22]....
        /*0208*/ 	.word	0x00008db0


	//   ....[23]....
        /*020c*/ 	.word	0x00008dc0


	//   ....[24]....
        /*0210*/ 	.word	0x00008dd0


	//   ....[25]....
        /*0214*/ 	.word	0x00008de0


	//   ....[26]....
        /*0218*/ 	.word	0x00008e30


	//   ....[27]....
        /*021c*/ 	.word	0x00008e50


	//   ....[28]....
        /*0220*/ 	.word	0x00008ea0


	//   ....[29]....
        /*0224*/ 	.word	0x00008ec0


	//   ....[30]....
        /*0228*/ 	.word	0x00008f20


	//   ....[31]....
        /*022c*/ 	.word	0x00008f30


	//   ....[32]....
        /*0230*/ 	.word	0x00008f80


	//   ....[33]....
        /*0234*/ 	.word	0x00008fa0


	//   ....[34]....
        /*0238*/ 	.word	0x00008ff0


	//   ....[35]....
        /*023c*/ 	.word	0x00009010


	//   ....[36]....
        /*0240*/ 	.word	0x00009020


	//   ....[37]....
        /*0244*/ 	.word	0x00009030


	//   ....[38]....
        /*0248*/ 	.word	0x0000a4d0


	//   ....[39]....
        /*024c*/ 	.word	0x0000a510


	//   ....[40]....
        /*0250*/ 	.word	0x0000a6a0


	//   ....[41]....
        /*0254*/ 	.word	0x0000a6e0


	//   ....[42]....
        /*0258*/ 	.word	0x0000a750


	//   ....[43]....
        /*025c*/ 	.word	0x0000a790


	//   ....[44]....
        /*0260*/ 	.word	0x0000a920


	//   ....[45]....
        /*0264*/ 	.word	0x0000a960


	//   ....[46]....
        /*0268*/ 	.word	0x0000aaf0


	//   ....[47]....
        /*026c*/ 	.word	0x0000ab30


	//   ....[48]....
        /*0270*/ 	.word	0x0000b1a0


	//   ....[49]....
        /*0274*/ 	.word	0x0000ba90


	//   ....[50]....
        /*0278*/ 	.word	0x0000c2c0


	//   ....[51]....
        /*027c*/ 	.word	0x0000c8c0


	//   ....[52]....
        /*0280*/ 	.word	0x0000c910


	//   ....[53]....
        /*0284*/ 	.word	0x0000c970


	//   ....[54]....
        /*0288*/ 	.word	0x0000c9c0


	//   ....[55]....
        /*028c*/ 	.word	0x0000c9e0


	//   ....[56]....
        /*0290*/ 	.word	0x0000cb50


	//   ....[57]....
        /*0294*/ 	.word	0x0000cb80


	//   ....[58]....
        /*0298*/ 	.word	0x0000cbe0


	//   ....[59]....
        /*029c*/ 	.word	0x0000cc40


	//   ....[60]....
        /*02a0*/ 	.word	0x0000cc60


	//   ....[61]....
        /*02a4*/ 	.word	0x0000d060


	//   ....[62]....
        /*02a8*/ 	.word	0x0000d0b0


	//   ....[63]....
        /*02ac*/ 	.word	0x0000d130


	//   ....[64]....
        /*02b0*/ 	.word	0x0000d180


	//   ....[65]....
        /*02b4*/ 	.word	0x0000d200


	//   ....[66]....
        /*02b8*/ 	.word	0x0000d250


	//   ....[67]....
        /*02bc*/ 	.word	0x0000d2d0


	//   ....[68]....
        /*02c0*/ 	.word	0x0000d320


	//   ....[69]....
        /*02c4*/ 	.word	0x0000d3a0


	//   ....[70]....
        /*02c8*/ 	.word	0x0000d3f0


	//   ....[71]....
        /*02cc*/ 	.word	0x0000d480


	//   ....[72]....
        /*02d0*/ 	.word	0x0000d520


	//   ....[73]....
        /*02d4*/ 	.word	0x0000d5c0


	//   ....[74]....
        /*02d8*/ 	.word	0x0000d680


	//   ....[75]....
        /*02dc*/ 	.word	0x0000d6b0


	//   ....[76]....
        /*02e0*/ 	.word	0x0000d710


	//   ....[77]....
        /*02e4*/ 	.word	0x0000d7b0


	//   ....[78]....
        /*02e8*/ 	.word	0x0000d800


	//   ....[79]....
        /*02ec*/ 	.word	0x0000d8b0


	//   ....[80]....
        /*02f0*/ 	.word	0x0000d900


	//   ....[81]....
        /*02f4*/ 	.word	0x0000d9b0


	//   ....[82]....
        /*02f8*/ 	.word	0x0000da00


	//   ....[83]....
        /*02fc*/ 	.word	0x0000dab0


	//   ....[84]....
        /*0300*/ 	.word	0x0000db00


	//   ....[85]....
        /*0304*/ 	.word	0x0000dbb0


	//   ....[86]....
        /*0308*/ 	.word	0x0000dc00


	//   ....[87]....
        /*030c*/ 	.word	0x0000dcc0


	//   ....[88]....
        /*0310*/ 	.word	0x0000dd20


	//   ....[89]....
        /*0314*/ 	.word	0x0000dd50


	//   ....[90]....
        /*0318*/ 	.word	0x0000ddd0


	//   ....[91]....
        /*031c*/ 	.word	0x0000de10


	//   ....[92]....
        /*0320*/ 	.word	0x0000de60


	//----- nvinfo : EIATTR_VRC_CTA_INIT_COUNT
	.align		4
.L_1809:
        /*0324*/ 	.byte	0x02, 0x4a
	.zero		1
	.zero		1


	//----- nvinfo : EIATTR_EXIT_INSTR_OFFSETS
	.align		4
        /*0328*/ 	.byte	0x04, 0x1c
        /*032a*/ 	.short	(.L_1811 - .L_1810)


	//   ....[0]....
.L_1810:
        /*032c*/ 	.word	0x0000cd70


	//   ....[1]....
        /*0330*/ 	.word	0x0000d000


	//----- nvinfo : EIATTR_MAX_THREADS
	.align		4
.L_1811:
        /*0334*/ 	.byte	0x04, 0x05
        /*0336*/ 	.short	(.L_1813 - .L_1812)
.L_1812:
        /*0338*/ 	.word	0x00000040
        /*033c*/ 	.word	0x00000001
        /*0340*/ 	.word	0x00000001


	//----- nvinfo : EIATTR_CRS_STACK_SIZE
	.align		4
.L_1813:
        /*0344*/ 	.byte	0x04, 0x1e
        /*0346*/ 	.short	(.L_1815 - .L_1814)
.L_1814:
        /*0348*/ 	.word	0x00000000


	//----- nvinfo : EIATTR_CBANK_PARAM_SIZE
	.align		4
.L_1815:
        /*034c*/ 	.byte	0x03, 0x19
        /*034e*/ 	.short	0x01f0


	//----- nvinfo : EIATTR_PARAM_CBANK
	.align		4
        /*0350*/ 	.byte	0x04, 0x0a
        /*0352*/ 	.short	(.L_1817 - .L_1816)
	.align		4
.L_1816:
        /*0354*/ 	.word	index@(.nv.constant0._Z25selective_scan_bwd_kernelI32Selective_Scan_bwd_kernel_traitsILi64ELi16ELb0ELb0ELb1ELb1ELb1EN3c104HalfEfEEv12SSMParamsBwd)
        /*0358*/ 	.short	0x0380
        /*035a*/ 	.short	0x01f0


	//----- nvinfo : EIATTR_SW_WAR
	.align		4
.L_1817:
        /*035c*/ 	.byte	0x04, 0x36
        /*035e*/ 	.short	(.L_1819 - .L_1818)
.L_1818:
        /*0360*/ 	.word	0x00000008
.L_1819:


//--------------------- .nv.info._Z25selective_scan_bwd_kernelI32Selective_Scan_bwd_kernel_traitsILi64ELi16ELb0ELb1ELb0ELb0ELb0EN3c104HalfEfEEv12SSMParamsBwd --------------------------
	.section	.nv.info._Z25selective_scan_bwd_kernelI32Selective_Scan_bwd_kernel_traitsILi64ELi16ELb0ELb1ELb0ELb0ELb0EN3c104HalfEfEEv12SSMParamsBwd,"",@"SHT_CUDA_INFO"
	.sectionflags	@""
	.align	4


	//----- nvinfo : EIATTR_CUDA_API_VERSION
	.align		4
        /*0000*/ 	.byte	0x04, 0x37
        /*0002*/ 	.short	(.L_1821 - .L_1820)
.L_1820:
        /*0004*/ 	.word	0x00000082


	//----- nvinfo : EIATTR_KPARAM_INFO
	.align		4
.L_1821:
        /*0008*/ 	.byte	0x04, 0x17
        /*000a*/ 	.short	(.L_1823 - .L_1822)
.L_1822:
        /*000c*/ 	.word	0x00000000
        /*0010*/ 	.short	0x0000
        /*0012*/ 	.short	0x0000
        /*0014*/ 	.byte	0x00, 0xf0, 0xc1, 0x07


	//----- nvinfo : EIATTR_SPARSE_MMA_MASK
	.align		4
.L_1823:
        /*0018*/ 	.byte	0x03, 0x50
        /*001a*/ 	.short	0x0000


	//----- nvinfo : EIATTR_MAXREG_COUNT
	.align		4
        /*001c*/ 	.byte	0x03, 0x1b
        /*001e*/ 	.short	0x00ff


	//----- nvinfo : EIATTR_NUM_BARRIERS
	.align		4
        /*0020*/ 	.byte	0x02, 0x4c
        /*0022*/ 	.byte	0x01
	.zero		1


	//----- nvinfo : EIATTR_MERCURY_ISA_VERSION
	.align		4
        /*0024*/ 	.byte	0x03, 0x5f
        /*0026*/ 	.short	0x0101


	//----- nvinfo : EIATTR_INT_WARP_WIDE_INSTR_OFFSETS
	.align		4
        /*0028*/ 	.byte	0x04, 0x31
        /*002a*/ 	.short	(.L_1825 - .L_1824)


	//   ....[0]....
.L_1824:
        /*002c*/ 	.word	0x00003fb0


	//   ....[1]....
        /*0030*/ 	.word	0x000046d0


	//----- nvinfo : EIATTR_COOP_GROUP_MASK_REGIDS
	.align		4
.L_1825:
        /*0034*/ 	.byte	0x04, 0x29
        /*0036*/ 	.short	(.L_1827 - .L_1826)


	//   ....[0]....
.L_1826:
        /*0038*/ 	.word	0xffffffff


	//   ....[1]....
        /*003c*/ 	.word	0xffffffff


	//   ....[2]....
        /*0040*/ 	.word	0xffffffff


	//   ....[3]....
        /*0044*/ 	.word	0xffffffff


	//   ....[4]....
        /*0048*/ 	.word	0xffffffff


	//   ....[5]....
        /*004c*/ 	.word	0xffffffff


	//   ....[6]....
        /*0050*/ 	.word	0xffffffff


	//   ....[7]....
        /*0054*/ 	.word	0xffffffff


	//   ....[8]....
        /*0058*/ 	.word	0xffffffff


	//   ....[9]....
        /*005c*/ 	.word	0xffffffff


	//   ....[10]....
        /*0060*/ 	.word	0xffffffff


	//   ....[11]....
        /*0064*/ 	.word	0xffffffff


	//   ....[12]....
        /*0068*/ 	.word	0xffffffff


	//   ....[13]....
        /*006c*/ 	.word	0xffffffff


	//   ....[14]....
        /*0070*/ 	.word	0xffffffff


	//   ....[15]....
        /*0074*/ 	.word	0xffffffff


	//   ....[16]....
        /*0078*/ 	.word	0xffffffff


	//   ....[17]....
        /*007c*/ 	.word	0xffffffff


	//   ....[18]....
        /*0080*/ 	.word	0xffffffff


	//   ....[19]....
        /*0084*/ 	.word	0xffffffff


	//   ....[20]....
        /*0088*/ 	.word	0xffffffff


	//   ....[21]....
        /*008c*/ 	.word	0xffffffff


	//   ....[22]....
        /*0090*/ 	.word	0xffffffff


	//   ....[23]....
        /*0094*/ 	.word	0xffffffff


	//   ....[24]....
        /*0098*/ 	.word	0xffffffff


	//   ....[25]....
        /*009c*/ 	.word	0xffffffff


	//   ....[26]....
        /*00a0*/ 	.word	0xffffffff


	//   ....[27]....
        /*00a4*/ 	.word	0xffffffff


	//   ....[28]....
        /*00a8*/ 	.word	0xffffffff


	//   ....[29]....
        /*00ac*/ 	.word	0xffffffff


	//   ....[30]....
        /*00b0*/ 	.word	0xffffffff


	//   ....[31]....
        /*00b4*/ 	.word	0xffffffff


	//   ....[32]....
        /*00b8*/ 	.word	0xffffffff


	//   ....[33]....
        /*00bc*/ 	.word	0xffffffff


	//   ....[34]....
        /*00c0*/ 	.word	0xffffffff


	//   ....[35]....
        /*00c4*/ 	.word	0xffffffff


	//   ....[36]....
        /*00c8*/ 	.word	0xffffffff


	//   ....[37]....
        /*00cc*/ 	.word	0xffffffff


	//   ....[38]....
        /*00d0*/ 	.word	0xffffffff


	//   ....[39]....
        /*00d4*/ 	.word	0xffffffff


	//   ....[40]....
        /*00d8*/ 	.word	0xffffffff


	//   ....[41]....
        /*00dc*/ 	.word	0xffffffff


	//   ....[42]....
        /*00e0*/ 	.word	0xffffffff


	//   ....[43]....
        /*00e4*/ 	.word	0xffffffff


	//   ....[44]....
        /*00e8*/ 	.word	0xffffffff


	//   ....[45]....
        /*00ec*/ 	.word	0xffffffff


	//   ....[46]....
        /*00f0*/ 	.word	0xffffffff


	//   ....[47]....
        /*00f4*/ 	.word	0xffffffff


	//   ....[48]....
        /*00f8*/ 	.word	0xffffffff


	//   ....[49]....
        /*00fc*/ 	.word	0xffffffff


	//   ....[50]....
        /*0100*/ 	.word	0xffffffff


	//   ....[51]....
        /*0104*/ 	.word	0xffffffff


	//   ....[52]....
        /*0108*/ 	.word	0xffffffff


	//   ....[53]....
        /*010c*/ 	.word	0xffffffff


	//   ....[54]....
        /*0110*/ 	.word	0xffffffff


	//   ....[55]....
        /*0114*/ 	.word	0xffffffff


	//   ....[56]....
        /*0118*/ 	.word	0x05000006


	//   ....[57]....
        /*011c*/ 	.word	0x05000006


	//   ....[58]....
        /*0120*/ 	.word	0x05000006


	//   ....[59]....
        /*0124*/ 	.word	0x05000006


	//   ....[60]....
        /*0128*/ 	.word	0x05000006


	//   ....[61]....
        /*012c*/ 	.word	0x05000006


	//   ....[62]....
        /*0130*/ 	.word	0x05000006


	//   ....[63]....
        /*0134*/ 	.word	0x05000006


	//   ....[64]....
        /*0138*/ 	.word	0x05000006


	//   ....[65]....
        /*013c*/ 	.word	0x05000006


	//   ....[66]....
        /*0140*/ 	.word	0x05000006


	//   ....[67]....
        /*0144*/ 	.word	0x05000006


	//   ....[68]....
        /*0148*/ 	.word	0x05000006


	//   ....[69]....
        /*014c*/ 	.word	0x05000006


	//   ....[70]....
        /*0150*/ 	.word	0x05000006


	//   ....[71]....
        /*0154*/ 	.word	0x05000006


	//   ....[72]....
        /*0158*/ 	.word	0x05000006


	//   ....[73]....
        /*015c*/ 	.word	0x05000006


	//   ....[74]....
        /*0160*/ 	.word	0x05000006


	//   ....[75]....
        /*0164*/ 	.word	0x05000006


	//   ....[76]....
        /*0168*/ 	.word	0x05000006


	//   ....[77]....
        /*016c*/ 	.word	0x05000006


	//   ....[78]....
        /*0170*/ 	.word	0x05000006


	//   ....[79]....
        /*0174*/ 	.word	0x05000006


	//   ....[80]....
        /*0178*/ 	.word	0x05000006


	//   ....[81]....
        /*017c*/ 	.word	0x05000006


	//   ....[82]....
        /*0180*/ 	.word	0x05000006


	//   ....[83]....
        /*0184*/ 	.word	0x05000006


	//   ....[84]....
        /*0188*/ 	.word	0x05000006


	//   ....[85]....
        /*018c*/ 	.word	0x05000006


	//   ....[86]....
        /*0190*/ 	.word	0x05000006


	//   ....[87]....
        /*0194*/ 	.word	0x05000006


	//----- nvinfo : EIATTR_COOP_GROUP_INSTR_OFFSETS
	.align		4
.L_1827:
        /*0198*/ 	.byte	0x04, 0x28
        /*019a*/ 	.short	(.L_1829 - .L_1828)


	//   ....[0]....
.L_1828:
        /*019c*/ 	.word	0x00001640


	//   ....[1]....
        /*01a0*/ 	.word	0x00001b70


	//   ....[2]....
        /*01a4*/ 	.word	0x000020f0


	//   ....[3]....
        /*01a8*/ 	.word	0x00002ec0


	//   ....[4]....
        /*01ac*/ 	.word	0x00003b60


	//   ....[5]....
        /*01b0*/ 	.word	0x00003b80


	//   ....[6]....
        /*01b4*/ 	.word	0x00003bc0


	//   ....[7]....
        /*01b8*/ 	.word	0x00003bd0


	//   ....[8]....
        /*01bc*/ 	.word	0x00003c10


	//   ....[9]....
        /*01c0*/ 	.word	0x00003c20


	//   ....[10]....
        /*01c4*/ 	.word	0x00003c60


	//   ....[11]....
        /*01c8*/ 	.word	0x00003c70


	//   ....[12]....
        /*01cc*/ 	.word	0x00003cb0


	//   ....[13]....
        /*01d0*/ 	.word	0x00003cc0


	//   ....[14]....
        /*01d4*/ 	.word	0x00003d70


	//   ....[15]....
        /*01d8*/ 	.word	0x00003d80


	//   ....[16]....
        /*01dc*/ 	.word	0x00003d90


	//   ....[17]....
        /*01e0*/ 	.word	0x00003da0


	//   ....[18]....
        /*01e4*/ 	.word	0x00004290


	//   ....[19]....
        /*01e8*/ 	.word	0x000042b0


	//   ....[20]....
        /*01ec*/ 	.word	0x000042c0


	//   ....[21]....
        /*01f0*/ 	.word	0x000042d0


	//   ....[22]....
        /*01f4*/ 	.word	0x00004330


	//   ....[23]....
        /*01f8*/ 	.word	0x00004340


	//   ....[24]....
        /*01fc*/ 	.word	0x00004390


	//   ....[25]....
        /*0200*/ 	.word	0x000043b0


	//   ....[26]....
        /*0204*/ 	.word	0x00004410


	//   ....[27]....
        /*0208*/ 	.word	0x00004420


	//   ....[28]....
        /*020c*/ 	.word	0x00004470


	//   ....[29]....
        /*0210*/ 	.word	0x00004490


	//   ....[30]....
        /*0214*/ 	.word	0x000044f0


	//   ....[31]....
        /*0218*/ 	.word	0x00004500


	//   ....[32]....
        /*021c*/ 	.word	0x00004510


	//   ....[33]....
        /*0220*/ 	.word	0x00004520


	//   ....[34]....
        /*0224*/ 	.word	0x000057d0


	//   ....[35]....
        /*0228*/ 	.word	0x00005810


	//   ....[36]....
        /*022c*/ 	.word	0x000059a0


	//   ....[37]....
        /*0230*/ 	.word	0x000059e0


	//   ....[38]....
        /*0234*/ 	.word	0x00005b70


	//   ....[39]....
        /*0238*/ 	.word	0x00005bb0


	//   ....[40]....
        /*023c*/ 	.word	0x00005d40


	//   ....[41]....
        /*0240*/ 	.word	0x00005d80


	//   ....[42]....
        /*0244*/ 	.word	0x00005eb0


	//   ....[43]....
        /*0248*/ 	.word	0x00005ed0


	//   ....[44]....
        /*024c*/ 	.word	0x00006470


	//   ....[45]....
        /*0250*/ 	.word	0x00006bb0


	//   ....[46]....
        /*0254*/ 	.word	0x00007010


	//   ....[47]....
        /*0258*/ 	.word	0x00007060


	//   ....[48]....
        /*025c*/ 	.word	0x000070c0


	//   ....[49]....
        /*0260*/ 	.word	0x00007110


	//   ....[50]....
        /*0264*/ 	.word	0x00007130


	//   ....[51]....
        /*0268*/ 	.word	0x000072a0


	//   ....[52]....
        /*026c*/ 	.word	0x000072d0


	//   ....[53]....
        /*0270*/ 	.word	0x00007330


	//   ....[54]....
        /*0274*/ 	.word	0x00007390


	//   ....[55]....
        /*0278*/ 	.word	0x000073b0


	//   ....[56]....
        /*027c*/ 	.word	0x000077e0


	//   ....[57]....
        /*0280*/ 	.word	0x00007830


	//   ....[58]....
        /*0284*/ 	.word	0x000078c0


	//   ....[59]....
        /*0288*/ 	.word	0x00007910


	//   ....[60]....
        /*028c*/ 	.word	0x00007990


	//   ....[61]....
        /*0290*/ 	.word	0x000079e0


	//   ....[62]....
        /*0294*/ 	.word	0x00007a60


	//   ....[63]....
        /*0298*/ 	.word	0x00007ab0


	//   ....[64]....
        /*029c*/ 	.word	0x00007b30


	//   ....[65]....
        /*02a0*/ 	.word	0x00007b80


	//   ....[66]....
        /*02a4*/ 	.word	0x00007c10


	//   ....[67]....
        /*02a8*/ 	.word	0x00007cb0


	//   ....[68]....
        /*02ac*/ 	.word	0x00007d50


	//   ....[69]....
        /*02b0*/ 	.word	0x00007e10


	//   ....[70]....
        /*02b4*/ 	.word	0x00007e50


	//   ....[71]....
        /*02b8*/ 	.word	0x00007ea0


	//   ....[72]....
        /*02bc*/ 	.word	0x00007f40


	//   ....[73]....
        /*02c0*/ 	.word	0x00007f90


	//   ....[74]....
        /*02c4*/ 	.word	0x00008040


	//   ....[75]....
        /*02c8*/ 	.word	0x00008090


	//   ....[76]....
        /*02cc*/ 	.word	0x00008150


	//   ....[77]....
        /*02d0*/ 	.word	0x000081a0


	//   ....[78]....
        /*02d4*/ 	.word	0x00008250


	//   ....[79]....
        /*02d8*/ 	.word	0x000082a0


	//   ....[80]....
        /*02dc*/ 	.word	0x00008350


	//   ....[81]....
        /*02e0*/ 	.word	0x000083a0


	//   ....[82]....
        /*02e4*/ 	.word	0x00008460


	//   ....[83]....
        /*02e8*/ 	.word	0x000084b0


	//   ....[84]....
        /*02ec*/ 	.word	0x000084e0


	//   ....[85]....
        /*02f0*/ 	.word	0x00008560


	//   ....[86]....
        /*02f4*/ 	.word	0x00008590


	//   ....[87]....
        /*02f8*/ 	.word	0x000085e0


	//----- nvinfo : EIATTR_VRC_CTA_INIT_COUNT
	.align		4
.L_1829:
        /*02fc*/ 	.byte	0x02, 0x4a
	.zero		1
	.zero		1


	//----- nvinfo : EIATTR_EXIT_INSTR_OFFSETS
	.align		4
        /*0300*/ 	.byte	0x04, 0x1c
        /*0302*/ 	.short	(.L_1831 - .L_1830)


	//   ....[0]....
.L_1830:
        /*0304*/ 	.word	0x000074c0


	//   ....[1]....
        /*0308*/ 	.word	0x00007780


	//----- nvinfo : EIATTR_MAX_THREADS
	.align		4
.L_1831:
        /*030c*/ 	.byte	0x04, 0x05
        /*030e*/ 	.short	(.L_1833 - .L_1832)
.L_1832:
        /*0310*/ 	.word	0x00000040
        /*0314*/ 	.word	0x00000001
        /*0318*/ 	.word	0x00000001


	//----- nvinfo : EIATTR_CRS_STACK_SIZE
	.align		4
.L_1833:
        /*031c*/ 	.byte	0x04, 0x1e
        /*031e*/ 	.short	(.L_1835 - .L_1834)
.L_1834:
        /*0320*/ 	.word	0x00000000


	//----- nvinfo : EIATTR_CBANK_PARAM_SIZE
	.align		4
.L_1835:
        /*0324*/ 	.byte	0x03, 0x19
        /*0326*/ 	.short	0x01f0


	//----- nvinfo : EIATTR_PARAM_CBANK
	.align		4
        /*0328*/ 	.byte	0x04, 0x0a
        /*032a*/ 	.short	(.L_1837 - .L_1836)
	.align		4
.L_1836:
        /*032c*/ 	.word	index@(.nv.constant0._Z25selective_scan_bwd_kernelI32Selective_Scan_bwd_kernel_traitsILi64ELi16ELb0ELb1ELb0ELb0ELb0EN3c104HalfEfEEv12SSMParamsBwd)
        /*0330*/ 	.short	0x0380
        /*0332*/ 	.short	0x01f0


	//----- nvinfo : EIATTR_SW_WAR
	.align		4
.L_1837:
        /*0334*/ 	.byte	0x04, 0x36
        /*0336*/ 	.short	(.L_1839 - .L_1838)
.L_1838:
        /*0338*/ 	.word	0x00000008
.L_1839:


//--------------------- .nv.info._Z25selective_scan_bwd_kernelI32Selective_Scan_bwd_kernel_traitsILi64ELi16ELb0ELb1ELb0ELb0ELb1EN3c104HalfEfEEv12SSMParamsBwd --------------------------
	.section	.nv.info._Z25selective_scan_bwd_kernelI32Selective_Scan_bwd_kernel_traitsILi64ELi16ELb0ELb1ELb0ELb0ELb1EN3c104HalfEfEEv12SSMParamsBwd,"",@"SHT_CUDA_INFO"
	.sectionflags	@""
	.align	4


	//----- nvinfo : EIATTR_CUDA_API_VERSION
	.align		4
        /*0000*/ 	.byte	0x04, 0x37
        /*0002*/ 	.short	(.L_1841 - .L_1840)
.L_1840:
        /*0004*/ 	.word	0x00000082


	//----- nvinfo : EIATTR_KPARAM_INFO
	.align		4
.L_1841:
        /*0008*/ 	.byte	0x04, 0x17
        /*000a*/ 	.short	(.L_1843 - .L_1842)
.L_1842:
        /*000c*/ 	.word	0x00000000
        /*0010*/ 	.short	0x0000
        /*0012*/ 	.short	0x0000
        /*0014*/ 	.byte	0x00, 0xf0, 0xc1, 0x07


	//----- nvinfo : EIATTR_SPARSE_MMA_MASK
	.align		4
.L_1843:
        /*0018*/ 	.byte	0x03, 0x50
        /*001a*/ 	.short	0x0000


	//----- nvinfo : EIATTR_MAXREG_COUNT
	.align		4
        /*001c*/ 	.byte	0x03, 0x1b
        /*001e*/ 	.short	0x00ff


	//----- nvinfo : EIATTR_NUM_BARRIERS
	.align		4
        /*0020*/ 	.byte	0x02, 0x4c
        /*0022*/ 	.byte	0x01
	.zero		1


	//----- nvinfo : EIATTR_MERCURY_ISA_VERSION
	.align		4
        /*0024*/ 	.byte	0x03, 0x5f
        /*0026*/ 	.short	0x0101


	//----- nvinfo : EIATTR_INT_WARP_WIDE_INSTR_OFFSETS
	.align		4
        /*0028*/ 	.byte	0x04, 0x31
        /*002a*/ 	.short	(.L_1845 - .L_1844)


	//   ....[0]....
.L_1844:
        /*002c*/ 	.word	0x00006590


	//   ....[1]....
        /*0030*/ 	.word	0x00006db0


	//----- nvinfo : EIATTR_COOP_GROUP_MASK_REGIDS
	.align		4
.L_1845:
        /*0034*/ 	.byte	0x04, 0x29
        /*0036*/ 	.short	(.L_1847 - .L_1846)


	//   ....[0]....
.L_1846:
        /*0038*/ 	.word	0xffffffff


	//   ....[1]....
        /*003c*/ 	.word	0xffffffff


	//   ....[2]....
        /*0040*/ 	.word	0xffffffff


	//   ....[3]....
        /*0044*/ 	.word	0xffffffff


	//   ....[4]....
        /*0048*/ 	.word	0xffffffff


	//   ....[5]....
        /*004c*/ 	.word	0xffffffff


	//   ....[6]....
        /*0050*/ 	.word	0xffffffff


	//   ....[7]....
        /*0054*/ 	.word	0xffffffff


	//   ....[8]....
        /*0058*/ 	.word	0xffffffff


	//   ....[9]....
        /*005c*/ 	.word	0xffffffff


	//   ....[10]....
        /*0060*/ 	.word	0xffffffff


	//   ....[11]....
        /*0064*/ 	.word	0xffffffff


	//   ....[12]....
        /*0068*/ 	.word	0xffffffff


	//   ....[13]....
        /*006c*/ 	.word	0xffffffff


	//   ....[14]....
        /*0070*/ 	.word	0xffffffff


	//   ....[15]....
        /*0074*/ 	.word	0xffffffff


	//   ....[16]....
        /*0078*/ 	.word	0xffffffff


	//   ....[17]....
        /*007c*/ 	.word	0xffffffff


	//   ....[18]....
        /*0080*/ 	.word	0xffffffff


	//   ....[19]....
        /*0084*/ 	.word	0xffffffff


	//   ....[20]....
        /*0088*/ 	.word	0xffffffff


	//   ....[21]....
        /*008c*/ 	.word	0xffffffff


	//   ....[22]....
        /*0090*/ 	.word	0xffffffff


	//   ....[23]....
        /*0094*/ 	.word	0xffffffff


	//   ....[24]....
        /*0098*/ 	.word	0xffffffff


	//   ....[25]....
        /*009c*/ 	.word	0xffffffff


	//   ....[26]....
        /*00a0*/ 	.word	0xffffffff


	//   ....[27]....
        /*00a4*/ 	.word	0xffffffff


	//   ....[28]....
        /*00a8*/ 	.word	0xffffffff


	//   ....[29]....
        /*00ac*/ 	.word	0xffffffff


	//   ....[30]....
        /*00b0*/ 	.word	0xffffffff


	//   ....[31]....
        /*00b4*/ 	.word	0xffffffff


	//   ....[32]....
        /*00b8*/ 	.word	0xffffffff


	//   ....[33]....
        /*00bc*/ 	.word	0xffffffff


	//   ....[34]....
        /*00c0*/ 	.word	0xffffffff


	//   ....[35]....
        /*00c4*/ 	.word	0xffffffff


	//   ....[36]....
        /*00c8*/ 	.word	0xffffffff


	//   ....[37]....
        /*00cc*/ 	.word	0xffffffff


	//   ....[38]....
        /*00d0*/ 	.word	0xffffffff


	//   ....[39]....
        /*00d4*/ 	.word	0xffffffff


	//   ....[40]....
        /*00d8*/ 	.word	0xffffffff


	//   ....[41]....
        /*00dc*/ 	.word	0xffffffff


	//   ....[42]....
        /*00e0*/ 	.word	0xffffffff


	//   ....[43]....
        /*00e4*/ 	.word	0xffffffff


	//   ....[44]....
        /*00e8*/ 	.word	0xffffffff


	//   ....[45]....
        /*00ec*/ 	.word	0xffffffff


	//   ....[46]....
        /*00f0*/ 	.word	0xffffffff


	//   ....[47]....
        /*00f4*/ 	.word	0xffffffff


	//   ....[48]....
        /*00f8*/ 	.word	0xffffffff


	//   ....[49]....
        /*00fc*/ 	.word	0xffffffff


	//   ....[50]....
        /*0100*/ 	.word	0xffffffff


	//   ....[51]....
        /*0104*/ 	.word	0xffffffff


	//   ....[52]....
        /*0108*/ 	.word	0xffffffff


	//   ....[53]....
        /*010c*/ 	.word	0xffffffff


	//   ....[54]....
        /*0110*/ 	.word	0xffffffff


	//   ....[55]....
        /*0114*/ 	.word	0xffffffff


	//   ....[56]....
        /*0118*/ 	.word	0xffffffff


	//   ....[57]....
        /*011c*/ 	.word	0xffffffff


	//   ....[58]....
        /*0120*/ 	.word	0xffffffff


	//   ....[59]....
        /*0124*/ 	.word	0xffffffff


	//   ....[60]....
        /*0128*/ 	.word	0x05000006


	//   ....[61]....
        /*012c*/ 	.word	0x05000006


	//   ....[62]....
        /*0130*/ 	.word	0x05000006


	//   ....[63]....
        /*0134*/ 	.word	0x05000006


	//   ....[64]....
        /*0138*/ 	.word	0x05000006


	//   ....[65]....
        /*013c*/ 	.word	0x05000006


	//   ....[66]....
        /*0140*/ 	.word	0x05000006


	//   ....[67]....
        /*0144*/ 	.word	0x05000006


	//   ....[68]....
        /*0148*/ 	.word	0x05000006


	//   ....[69]....
        /*014c*/ 	.word	0x05000006


	//   ....[70]....
        /*0150*/ 	.word	0x05000006


	//   ....[71]....
        /*0154*/ 	.word	0x05000006


	//   ....[72]....
        /*0158*/ 	.word	0x05000006


	//   ....[73]....
        /*015c*/ 	.word	0x05000006


	//   ....[74]....
        /*0160*/ 	.word	0x05000006


	//   ....[75]....
        /*0164*/ 	.word	0x05000006


	//   ....[76]....
        /*0168*/ 	.word	0x05000006


	//   ....[77]....
        /*016c*/ 	.word	0x05000006


	//   ....[78]....
        /*0170*/ 	.word	0x05000006


	//   ....[79]....
        /*0174*/ 	.word	0x05000006


	//   ....[80]....
        /*0178*/ 	.word	0x05000006


	//   ....[81]....
        /*017c*/ 	.word	0x05000006


	//   ....[82]....
        /*0180*/ 	.word	0x05000006


	//   ....[83]....
        /*0184*/ 	.word	0x05000006


	//   ....[84]....
        /*0188*/ 	.word	0x05000006


	//   ....[85]....
        /*018c*/ 	.word	0x05000006


	//   ....[86]....
        /*0190*/ 	.word	0x05000006


	//   ....[87]....
        /*0194*/ 	.word	0x05000006


	//   ....[88]....
        /*0198*/ 	.word	0x05000006


	//   ....[89]....
        /*019c*/ 	.word	0x05000006


	//   ....[90]....
        /*01a0*/ 	.word	0x05000006


	//   ....[91]....
        /*01a4*/ 	.word	0x05000006


	//----- nvinfo : EIATTR_COOP_GROUP_INSTR_OFFSETS
	.align		4
.L_1847:
        /*01a8*/ 	.byte	0x04, 0x28
        /*01aa*/ 	.short	(.L_1849 - .L_1848)


	//   ....[0]....
.L_1848:
        /*01ac*/ 	.word	0x00001780


	//   ....[1]....
        /*01b0*/ 	.word	0x00001d10


	//   ....[2]....
        /*01b4*/ 	.word	0x000021b0


	//   ....[3]....
        /*01b8*/ 	.word	0x00002700


	//   ....[4]....
        /*01bc*/ 	.word	0x00002e10


	//   ....[5]....
        /*01c0*/ 	.word	0x00003a40


	//   ....[6]....
        /*01c4*/ 	.word	0x000043e0


	//   ....[7]....
        /*01c8*/ 	.word	0x000054d0


	//   ....[8]....
        /*01cc*/ 	.word	0x00006150


	//   ....[9]....
        /*01d0*/ 	.word	0x00006160


	//   ....[10]....
        /*01d4*/ 	.word	0x000061a0


	//   ....[11]....
        /*01d8*/ 	.word	0x000061b0


	//   ....[12]....
        /*01dc*/ 	.word	0x000061f0


	//   ....[13]....
        /*01e0*/ 	.word	0x00006200


	//   ....[14]....
        /*01e4*/ 	.word	0x00006240


	//   ....[15]....
        /*01e8*/ 	.word	0x00006250


	//   ....[16]....
        /*01ec*/ 	.word	0x00006290


	//   ....[17]....
        /*01f0*/ 	.word	0x000062a0


	//   ....[18]....
        /*01f4*/ 	.word	0x00006350


	//   ....[19]....
        /*01f8*/ 	.word	0x00006360


	//   ....[20]....
        /*01fc*/ 	.word	0x00006370


	//   ....[21]....
        /*0200*/ 	.word	0x00006380


	//   ....[22]....
        /*0204*/ 	.word	0x00006870


	//   ....[23]....
        /*0208*/ 	.word	0x00006890


	//   ....[24]....
        /*020c*/ 	.word	0x000068a0


	//   ....[25]....
        /*0210*/ 	.word	0x000068b0


	//   ....[26]....
        /*0214*/ 	.word	0x00006900


	//   ....[27]....
        /*0218*/ 	.word	0x00006920


	//   ....[28]....
        /*021c*/ 	.word	0x00006980


	//   ....[29]....
        /*0220*/ 	.word	0x00006990


	//   ....[30]....
        /*0224*/ 	.word	0x000069e0


	//   ....[31]....
        /*0228*/ 	.word	0x00006a00


	//   ....[32]....
        /*022c*/ 	.word	0x00006a50


	//   ....[33]....
        /*0230*/ 	.word	0x00006a70


	//   ....[34]....
        /*0234*/ 	.word	0x00006ad0


	//   ....[35]....
        /*0238*/ 	.word	0x00006ae0


	//   ....[36]....
        /*023c*/ 	.word	0x00006af0


	//   ....[37]....
        /*0240*/ 	.word	0x00006b00


	//   ....[38]....
        /*0244*/ 	.word	0x00007dd0


	//   ....[39]....
        /*0248*/ 	.word	0x00007e10


	//   ....[40]....
        /*024c*/ 	.word	0x00007e80


	//   ....[41]....
        /*0250*/ 	.word	0x00007ec0


	//   ....[42]....
        /*0254*/ 	.word	0x00008050


	//   ....[43]....
        /*0258*/ 	.word	0x00008090


	//   ....[44]....
        /*025c*/ 	.word	0x00008220


	//   ....[45]....
        /*0260*/ 	.word	0x00008260


	//   ....[46]....
        /*0264*/ 	.word	0x000083f0


	//   ....[47]....
        /*0268*/ 	.word	0x00008430


	//   ....[48]....
        /*026c*/ 	.word	0x00008a30


	//   ....[49]....
        /*0270*/ 	.word	0x000091c0


	//   ....[50]....
        /*0274*/ 	.word	0x000095a0


	//   ....[51]....
        /*0278*/ 	.word	0x000095f0


	//   ....[52]....
        /*027c*/ 	.word	0x00009650


	//   ....[53]....
        /*0280*/ 	.word	0x000096a0


	//   ....[54]....
        /*0284*/ 	.word	0x000096c0


	//   ....[55]....
        /*0288*/ 	.word	0x00009830


	//   ....[56]....
        /*028c*/ 	.word	0x00009870


	//   ....[57]....
        /*0290*/ 	.word	0x000098d0


	//   ....[58]....
        /*0294*/ 	.word	0x00009920


	//   ....[59]....
        /*0298*/ 	.word	0x00009940


	//   ....[60]....
        /*029c*/ 	.word	0x00009d70


	//   ....[61]....
        /*02a0*/ 	.word	0x00009dc0


	//   ....[62]....
        /*02a4*/ 	.word	0x00009e40


	//   ....[63]....
        /*02a8*/ 	.word	0x00009e90


	//   ....[64]....
        /*02ac*/ 	.word	0x00009f10


	//   ....[65]....
        /*02b0*/ 	.word	0x00009f60


	//   ....[66]....
        /*02b4*/ 	.word	0x00009fe0


	//   ....[67]....
        /*02b8*/ 	.word	0x0000a030


	//   ....[68]....
        /*02bc*/ 	.word	0x0000a0b0


	//   ....[69]....
        /*02c0*/ 	.word	0x0000a100


	//   ....[70]....
        /*02c4*/ 	.word	0x0000a190


	//   ....[71]....
        /*02c8*/ 	.word	0x0000a230


	//   ....[72]....
        /*02cc*/ 	.word	0x0000a2d0


	//   ....[73]....
        /*02d0*/ 	.word	0x0000a390


	//   ....[74]....
        /*02d4*/ 	.word	0x0000a3d0


	//   ....[75]....
        /*02d8*/ 	.word	0x0000a420


	//   ....[76]....
        /*02dc*/ 	.word	0x0000a4c0


	//   ....[77]....
        /*02e0*/ 	.word	0x0000a510


	//   ....[78]....
        /*02e4*/ 	.word	0x0000a5c0


	//   ....[79]....
        /*02e8*/ 	.word	0x0000a610


	//   ....[80]....
        /*02ec*/ 	.word	0x0000a6c0


	//   ....[81]....
        /*02f0*/ 	.word	0x0000a720


	//   ....[82]....
        /*02f4*/ 	.word	0x0000a7d0


	//   ....[83]....
        /*02f8*/ 	.word	0x0000a820


	//   ....[84]....
        /*02fc*/ 	.word	0x0000a8d0


	//   ....[85]....
        /*0300*/ 	.word	0x0000a920


	//   ....[86]....
        /*0304*/ 	.word	0x0000a9e0


	//   ....[87]....
        /*0308*/ 	.word	0x0000aa30


	//   ....[88]....
        /*030c*/ 	.word	0x0000aa60


	//   ....[89]....
        /*0310*/ 	.word	0x0000aae0


	//   ....[90]....
        /*0314*/ 	.word	0x0000ab20


	//   ....[91]....
        /*0318*/ 	.word	0x0000ab70


	//----- nvinfo : EIATTR_VRC_CTA_INIT_COUNT
	.align		4
.L_1849:
        /*031c*/ 	.byte	0x02, 0x4a
	.zero		1
	.zero		1


	//----- nvinfo : EIATTR_EXIT_INSTR_OFFSETS
	.align		4
        /*0320*/ 	.byte	0x04, 0x1c
        /*0322*/ 	.short	(.L_1851 - .L_1850)


	//   ....[0]....
.L_1850:
        /*0324*/ 	.word	0x00009a50


	//   ....[1]....
        /*0328*/ 	.word	0x00009d10


	//----- nvinfo : EIATTR_MAX_THREADS
	.align		4
.L_1851:
        /*032c*/ 	.byte	0x04, 0x05
        /*032e*/ 	.short	(.L_1853 - .L_1852)
.L_1852:
        /*0330*/ 	.word	0x00000040
        /*0334*/ 	.word	0x00000001
        /*0338*/ 	.word	0x00000001


	//----- nvinfo : EIATTR_CRS_STACK_SIZE
	.align		4
.L_1853:
        /*033c*/ 	.byte	0x04, 0x1e
        /*033e*/ 	.short	(.L_1855 - .L_1854)
.L_1854:
        /*0340*/ 	.word	0x00000000


	//----- nvinfo : EIATTR_CBANK_PARAM_SIZE
	.align		4
.L_1855:
        /*0344*/ 	.byte	0x03, 0x19
        /*0346*/ 	.short	0x01f0


	//----- nvinfo : EIATTR_PARAM_CBANK
	.align		4
        /*0348*/ 	.byte	0x04, 0x0a
        /*034a*/ 	.short	(.L_1857 - .L_1856)
	.align		4
.L_1856:
        /*034c*/ 	.word	index@(.nv.constant0._Z25selective_scan_bwd_kernelI32Selective_Scan_bwd_kernel_traitsILi64ELi16ELb0ELb1ELb0ELb0ELb1EN3c104HalfEfEEv12SSMParamsBwd)
        /*0350*/ 	.short	0x0380
        /*0352*/ 	.short	0x01f0


	//----- nvinfo : EIATTR_SW_WAR
	.align		4
.L_1857:
        /*0354*/ 	.byte	0x04, 0x36
        /*0356*/ 	.short	(.L_1859 - .L_1858)
.L_1858:
        /*0358*/ 	.word	0x00000008
.L_1859:


//--------------------- .nv.info._Z25selective_scan_bwd_kernelI32Selective_Scan_bwd_kernel_traitsILi64ELi16ELb0ELb1ELb0ELb1ELb0EN3c104HalfEfEEv12SSMParamsBwd --------------------------
	.section	.nv.info._Z25selective_scan_bwd_kernelI32Selective_Scan_bwd_kernel_traitsILi64ELi16ELb0ELb1ELb0ELb1ELb0EN3c104HalfEfEEv12SSMParamsBwd,"",@"SHT_CUDA_INFO"
	.sectionflags	@""
	.align	4


	//----- nvinfo : EIATTR_CUDA_API_VERSION
	.align		4
        /*0000*/ 	.byte	0x04, 0x37
        /*0002*/ 	.short	(.L_1861 - .L_1860)
.L_1860:
        /*0004*/ 	.word	0x00000082


	//----- nvinfo : EIATTR_KPARAM_INFO
	.align		4
.L_1861:
        /*0008*/ 	.byte	0x04, 0x17
        /*000a*/ 	.short	(.L_1863 - .L_1862)
.L_1862:
        /*000c*/ 	.word	0x00000000
        /*0010*/ 	.short	0x0000
        /*0012*/ 	.short	0x0000
        /*0014*/ 	.byte	0x00, 0xf0, 0xc1, 0x07


	//----- nvinfo : EIATTR_SPARSE_MMA_MASK
	.align		4
.L_1863:
        /*0018*/ 	.byte	0x03, 0x50
        /*001a*/ 	.short	0x0000


	//----- nvinfo : EIATTR_MAXREG_COUNT
	.align		4
        /*001c*/ 	.byte	0x03, 0x1b
        /*001e*/ 	.short	0x00ff


	//----- nvinfo : EIATTR_NUM_BARRIERS
	.align		4
        /*0020*/ 	.byte	0x02, 0x4c
        /*0022*/ 	.byte	0x01
	.zero		1


	//----- nvinfo : EIATTR_MERCURY_ISA_VERSION
	.align		4
        /*0024*/ 	.byte	0x03, 0x5f
        /*0026*/ 	.short	0x0101


	//----- nvinfo : EIATTR_INT_WARP_WIDE_INSTR_OFFSETS
	.align		4
        /*0028*/ 	.byte	0x04, 0x31
        /*002a*/ 	.short	(.L_1865 - .L_1864)


	//   ....[0]....
.L_1864:
        /*002c*/ 	.word	0x000057c0


	//----- nvinfo : EIATTR_COOP_GROUP_MASK_REGIDS
	.align		4
.L_1865:
        /*0030*/ 	.byte	0x04, 0x29
        /*0032*/ 	.short	(.L_1867 - .L_1866)


	//   ....[0]....
.L_1866:
        /*0034*/ 	.word	0xffffffff


	//   ....[1]....
        /*0038*/ 	.word	0xffffffff


	//   ....[2]....
        /*003c*/ 	.word	0xffffffff


	//   ....[3]....
        /*0040*/ 	.word	0xffffffff


	//   ....[4]....
        /*0044*/ 	.word	0xffffffff


	//   ....[5]....
        /*0048*/ 	.word	0xffffffff


	//   ....[6]....
        /*004c*/ 	.word	0xffffffff


	//   ....[7]....
        /*0050*/ 	.word	0xffffffff


	//   ....[8]....
        /*0054*/ 	.word	0xffffffff


	//   ....[9]....
        /*0058*/ 	.word	0xffffffff


	//   ....[10]....
        /*005c*/ 	.word	0xffffffff


	//   ....[11]....
        /*0060*/ 	.word	0xffffffff


	//   ....[12]....
        /*0064*/ 	.word	0xffffffff


	//   ....[13]....
        /*0068*/ 	.word	0xffffffff


	//   ....[14]....
        /*006c*/ 	.word	0xffffffff


	//   ....[15]....
        /*0070*/ 	.word	0xffffffff


	//   ....[16]....
        /*0074*/ 	.word	0xffffffff


	//   ....[17]....
        /*0078*/ 	.word	0xffffffff


	//   ....[18]....
        /*007c*/ 	.word	0xffffffff


	//   ....[19]....
        /*0080*/ 	.word	0xffffffff


	//   ....[20]....
        /*0084*/ 	.word	0xffffffff


	//   ....[21]....
        /*0088*/ 	.word	0xffffffff


	//   ....[22]....
        /*008c*/ 	.word	0xffffffff


	//   ....[23]....
        /*0090*/ 	.word	0xffffffff


	//   ....[24]....
        /*0094*/ 	.word	0xffffffff


	//   ....[25]....
        /*0098*/ 	.word	0xffffffff


	//   ....[26]....
        /*009c*/ 	.word	0xffffffff


	//   ....[27]....
        /*00a0*/ 	.word	0xffffffff


	//   ....[28]....
        /*00a4*/ 	.word	0xffffffff


	//   ....[29]....
        /*00a8*/ 	.word	0xffffffff


	//   ....[30]....
        /*00ac*/ 	.word	0xffffffff


	//   ....[31]....
        /*00b0*/ 	.word	0xffffffff


	//   ....[32]....
        /*00b4*/ 	.word	0xffffffff


	//   ....[33]....
        /*00b8*/ 	.word	0xffffffff


	//   ....[34]....
        /*00bc*/ 	.word	0xffffffff


	//   ....[35]....
        /*00c0*/ 	.word	0xffffffff


	//   ....[36]....
        /*00c4*/ 	.word	0xffffffff


	//   ....[37]....
        /*00c8*/ 	.word	0xffffffff


	//   ....[38]....
        /*00cc*/ 	.word	0xffffffff


	//   ....[39]....
        /*00d0*/ 	.word	0xffffffff


	//   ....[40]....
        /*00d4*/ 	.word	0xffffffff


	//   ....[41]....
        /*00d8*/ 	.word	0xffffffff


	//   ....[42]....
        /*00dc*/ 	.word	0xffffffff


	//   ....[43]....
        /*00e0*/ 	.word	0xffffffff


	//   ....[44]....
        /*00e4*/ 	.word	0xffffffff


	//   ....[45]....
        /*00e8*/ 	.word	0xffffffff


	//   ....[46]....
        /*00ec*/ 	.word	0xffffffff


	//   ....[47]....
        /*00f0*/ 	.word	0xffffffff


	//   ....[48]....
        /*00f4*/ 	.word	0xffffffff


	//   ....[49]....
        /*00f8*/ 	.word	0xffffffff


	//   ....[50]....
        /*00fc*/ 	.word	0xffffffff


	//   ....[51]....
        /*0100*/ 	.word	0xffffffff


	//   ....[52]....
        /*0104*/ 	.word	0xffffffff


	//   ....[53]....
        /*0108*/ 	.word	0xffffffff


	//   ....[54]....
        /*010c*/ 	.word	0xffffffff


	//   ....[55]....
        /*0110*/ 	.word	0xffffffff


	//   ....[56]....
        /*0114*/ 	.word	0xffffffff


	//   ....[57]....
        /*0118*/ 	.word	0x050000f2


	//   ....[58]....
        /*011c*/ 	.word	0x050000f2


	//   ....[59]....
        /*0120*/ 	.word	0x050000f2


	//   ....[60]....
        /*0124*/ 	.word	0x050000f2


	//   ....[61]....
        /*0128*/ 	.word	0x050000f2


	//   ....[62]....
        /*012c*/ 	.word	0x050000f2


	//   ....[63]....
        /*0130*/ 	.word	0x050000f2


	//   ....[64]....
        /*0134*/ 	.word	0x050000f2


	//   ....[65]....
        /*0138*/ 	.word	0x050000f2


	//   ....[66]....
        /*013c*/ 	.word	0x050000f2


	//   ....[67]....
        /*0140*/ 	.word	0x050000f2


	//   ....[68]....
        /*0144*/ 	.word	0x050000f2


	//   ....[69]....
        /*0148*/ 	.word	0x050000f2


	//   ....[70]....
        /*014c*/ 	.word	0x050000f2


	//   ....[71]....
        /*0150*/ 	.word	0x050000f2


	//   ....[72]....
        /*0154*/ 	.word	0x050000f2


	//   ....[73]....
        /*0158*/ 	.word	0x050000f2


	//   ....[74]....
        /*015c*/ 	.word	0x050000f2


	//   ....[75]....
        /*0160*/ 	.word	0x050000f2


	//   ....[76]....
        /*0164*/ 	.word	0x050000f2


	//   ....[77]....
        /*0168*/ 	.word	0x050000f2


	//   ....[78]....
        /*016c*/ 	.word	0x050000f2


	//   ....[79]....
        /*0170*/ 	.word	0x050000f2


	//   ....[80]....
        /*0174*/ 	.word	0x050000f2


	//   ....[81]....
        /*0178*/ 	.word	0x050000f2


	//   ....[82]....
        /*017c*/ 	.word	0x050000f2


	//   ....[83]....
        /*0180*/ 	.word	0x050000f2


	//   ....[84]....
        /*0184*/ 	.word	0x050000f2


	//   ....[85]....
        /*0188*/ 	.word	0x050000f2


	//   ....[86]....
        /*018c*/ 	.word	0x050000f2


	//   ....[87]....
        /*0190*/ 	.word	0x050000f2


	//   ....[88]....
        /*0194*/ 	.word	0x050000f2


	//----- nvinfo : EIATTR_COOP_GROUP_INSTR_OFFSETS
	.align		4
.L_1867:
        /*0198*/ 	.byte	0x04, 0x28
        /*019a*/ 	.short	(.L_1869 - .L_1868)


	//   ....[0]....
.L_1868:
        /*019c*/ 	.word	0x00001620


	//   ....[1]....
        /*01a0*/ 	.word	0x00001b80


	//   ....[2]....
        /*01a4*/ 	.word	0x00002130


	//   ....[3]....
        /*01a8*/ 	.word	0x000050d0


	//   ....[4]....
        /*01ac*/ 	.word	0x00005d70


	//   ....[5]....
        /*01b0*/ 	.word	0x00005d90


	//   ....[6]....
        /*01b4*/ 	.word	0x00005dd0


	//   ....[7]....
        /*01b8*/ 	.word	0x00005de0


	//   ....[8]....
        /*01bc*/ 	.word	0x00005e20


	//   ....[9]....
        /*01c0*/ 	.word	0x00005e30


	//   ....[10]....
        /*01c4*/ 	.word	0x00005e70


	//   ....[11]....
        /*01c8*/ 	.word	0x00005e80


	//   ....[12]....
        /*01cc*/ 	.word	0x00005ec0


	//   ....[13]....
        /*01d0*/ 	.word	0x00005ed0


	//   ....[14]....
        /*01d4*/ 	.word	0x00005f80


	//   ....[15]....
        /*01d8*/ 	.word	0x00005f90


	//   ....[16]....
        /*01dc*/ 	.word	0x00005fa0


	//   ....[17]....
        /*01e0*/ 	.word	0x00005fb0


	//   ....[18]....
        /*01e4*/ 	.word	0x00006490


	//   ....[19]....
        /*01e8*/ 	.word	0x000064b0


	//   ....[20]....
        /*01ec*/ 	.word	0x000064c0


	//   ....[21]....
        /*01f0*/ 	.word	0x000064d0


	//   ....[22]....
        /*01f4*/ 	.word	0x00006520


	//   ....[23]....
        /*01f8*/ 	.word	0x00006540


	//   ....[24]....
        /*01fc*/ 	.word	0x00006590


	//   ....[25]....
        /*0200*/ 	.word	0x000065b0


	//   ....[26]....
        /*0204*/ 	.word	0x00006600


	//   ....[27]....
        /*0208*/ 	.word	0x00006620


	//   ....[28]....
        /*020c*/ 	.word	0x00006670


	//   ....[29]....
        /*0210*/ 	.word	0x00006690


	//   ....[30]....
        /*0214*/ 	.word	0x000066e0


	//   ....[31]....
        /*0218*/ 	.word	0x00006700


	//   ....[32]....
        /*021c*/ 	.word	0x00006710


	//   ....[33]....
        /*0220*/ 	.word	0x00006720


	//   ....[34]....
        /*0224*/ 	.word	0x000079d0


	//   ....[35]....
        /*0228*/ 	.word	0x00007a10


	//   ....[36]....
        /*022c*/ 	.word	0x00007af0


	//   ....[37]....
        /*0230*/ 	.word	0x00007b30


	//   ....[38]....
        /*0234*/ 	.word	0x00007cc0


	//   ....[39]....
        /*0238*/ 	.word	0x00007d00


	//   ....[40]....
        /*023c*/ 	.word	0x00007e90


	//   ....[41]....
        /*0240*/ 	.word	0x00007ed0


	//   ....[42]....
        /*0244*/ 	.word	0x00008060


	//   ....[43]....
        /*0248*/ 	.word	0x000080a0


	//   ....[44]....
        /*024c*/ 	.word	0x000087e0


	//   ....[45]....
        /*0250*/ 	.word	0x00009000


	//   ....[46]....
        /*0254*/ 	.word	0x00009900


	//   ....[47]....
        /*0258*/ 	.word	0x00009f10


	//   ....[48]....
        /*025c*/ 	.word	0x00009f60


	//   ....[49]....
        /*0260*/ 	.word	0x00009fc0


	//   ....[50]....
        /*0264*/ 	.word	0x0000a010


	//   ....[51]....
        /*0268*/ 	.word	0x0000a030


	//   ....[52]....
        /*026c*/ 	.word	0x0000a1a0


	//   ....[53]....
        /*0270*/ 	.word	0x0000a1e0


	//   ....[54]....
        /*0274*/ 	.word	0x0000a240


	//   ....[55]....
        /*0278*/ 	.word	0x0000a290


	//   ....[56]....
        /*027c*/ 	.word	0x0000a2b0


	//   ....[57]....
        /*0280*/ 	.word	0x0000a6e0


	//   ....[58]....
        /*0284*/ 	.word	0x0000a730


	//   ....[59]....
        /*0288*/ 	.word	0x0000a7c0


	//   ....[60]....
        /*028c*/ 	.word	0x0000a810


	//   ....[61]....
        /*0290*/ 	.word	0x0000a890


	//   ....[62]....
        /*0294*/ 	.word	0x0000a8e0


	//   ....[63]....
        /*0298*/ 	.word	0x0000a960


	//   ....[64]....
        /*029c*/ 	.word	0x0000a9b0


	//   ....[65]....
        /*02a0*/ 	.word	0x0000aa30


	//   ....[66]....
        /*02a4*/ 	.word	0x0000aa80


	//   ....[67]....
        /*02a8*/ 	.word	0x0000ab10


	//   ....[68]....
        /*02ac*/ 	.word	0x0000abb0


	//   ....[69]....
        /*02b0*/ 	.word	0x0000ac50


	//   ....[70]....
        /*02b4*/ 	.word	0x0000ad00


	//   ....[71]....
        /*02b8*/ 	.word	0x0000ad50


	//   ....[72]....
        /*02bc*/ 	.word	0x0000ada0


	//   ....[73]....
        /*02c0*/ 	.word	0x0000ae30


	//   ....[74]....
        /*02c4*/ 	.word	0x0000ae80


	//   ....[75]....
        /*02c8*/ 	.word	0x0000af30


	//   ....[76]....
        /*02cc*/ 	.word	0x0000af80


	//   ....[77]....
        /*02d0*/ 	.word	0x0000b040


	//   ....[78]....
        /*02d4*/ 	.word	0x0000b090


	//   ....[79]....
        /*02d8*/ 	.word	0x0000b140


	//   ....[80]....
        /*02dc*/ 	.word	0x0000b190


	//   ....[81]....
        /*02e0*/ 	.word	0x0000b240


	//   ....[82]....
        /*02e4*/ 	.word	0x0000b290


	//   ....[83]....
        /*02e8*/ 	.word	0x0000b350


	//   ....[84]....
        /*02ec*/ 	.word	0x0000b3b0


	//   ....[85]....
        /*02f0*/ 	.word	0x0000b3e0


	//   ....[86]....
        /*02f4*/ 	.word	0x0000b460


	//   ....[87]....
        /*02f8*/ 	.word	0x0000b490


	//   ....[88]....
        /*02fc*/ 	.word	0x0000b4e0


	//----- nvinfo : EIATTR_VRC_CTA_INIT_COUNT
	.align		4
.L_1869:
        /*0300*/ 	.byte	0x02, 0x4a
	.zero		1
	.zero		1


	//----- nvinfo : EIATTR_EXIT_INSTR_OFFSETS
	.align		4
        /*0304*/ 	.byte	0x04, 0x1c
        /*0306*/ 	.short	(.L_1871 - .L_1870)


	//   ....[0]....
.L_1870:
        /*0308*/ 	.word	0x0000a3c0


	//   ....[1]....
        /*030c*/ 	.word	0x0000a680


	//----- nvinfo : EIATTR_MAX_THREADS
	.align		4
.L_1871:
        /*0310*/ 	.byte	0x04, 0x05
        /*0312*/ 	.short	(.L_1873 - .L_1872)
.L_1872:
        /*0314*/ 	.word	0x00000040
        /*0318*/ 	.word	0x00000001
        /*031c*/ 	.word	0x00000001


	//----- nvinfo : EIATTR_CRS_STACK_SIZE
	.align		4
.L_1873:
        /*0320*/ 	.byte	0x04, 0x1e
        /*0322*/ 	.short	(.L_1875 - .L_1874)
.L_1874:
        /*0324*/ 	.word	0x00000000


	//----- nvinfo : EIATTR_CBANK_PARAM_SIZE
	.align		4
.L_1875:
        /*0328*/ 	.byte	0x03, 0x19
        /*032a*/ 	.short	0x01f0


	//----- nvinfo : EIATTR_PARAM_CBANK
	.align		4
        /*032c*/ 	.byte	0x04, 0x0a
        /*032e*/ 	.short	(.L_1877 - .L_1876)
	.align		4
.L_1876:
        /*0330*/ 	.word	index@(.nv.constant0._Z25selective_scan_bwd_kernelI32Selective_Scan_bwd_kernel_traitsILi64ELi16ELb0ELb1ELb0ELb1ELb0EN3c104HalfEfEEv12SSMParamsBwd)
        /*0334*/ 	.short	0x0380
        /*0336*/ 	.short	0x01f0


	//----- nvinfo : EIATTR_SW_WAR
	.align		4
.L_1877:
        /*0338*/ 	.byte	0x04, 0x36
        /*033a*/ 	.short	(.L_1879 - .L_1878)
.L_1878:
        /*033c*/ 	.word	0x00000008
.L_1879:


//--------------------- .nv.info._Z25selective_scan_bwd_kernelI32Selective_Scan_bwd_kernel_traitsILi64ELi16ELb0ELb1ELb0ELb1ELb1EN3c104HalfEfEEv12SSMParamsBwd --------------------------
	.section	.nv.info._Z25selective_scan_bwd_kernelI32Selective_Scan_bwd_kernel_traitsILi64ELi16ELb0ELb1ELb0ELb1ELb1EN3c104HalfEfEEv12SSMParamsBwd,"",@"SHT_CUDA_INFO"
	.sectionflags	@""
	.align	4


	//----- nvinfo : EIATTR_CUDA_API_VERSION
	.align		4
        /*0000*/ 	.byte	0x04, 0x37
        /*0002*/ 	.short	(.L_1881 - .L_1880)
.L_1880:
        /*0004*/ 	.word	0x00000082


	//----- nvinfo : EIATTR_KPARAM_INFO
	.align		4
.L_1881:
        /*0008*/ 	.byte	0x04, 0x17
        /*000a*/ 	.short	(.L_1883 - .L_1882)
.L_1882:
        /*000c*/ 	.word	0x00000000
        /*0010*/ 	.short	0x0000
        /*0012*/ 	.short	0x0000
        /*0014*/ 	.byte	0x00, 0xf0, 0xc1, 0x07


	//----- nvinfo : EIATTR_SPARSE_MMA_MASK
	.align		4
.L_1883:
        /*0018*/ 	.byte	0x03, 0x50
        /*001a*/ 	.short	0x0000


	//----- nvinfo : EIATTR_MAXREG_COUNT
	.align		4
        /*001c*/ 	.byte	0x03, 0x1b
        /*001e*/ 	.short	0x00ff


	//----- nvinfo : EIATTR_NUM_BARRIERS
	.align		4
        /*0020*/ 	.byte	0x02, 0x4c
        /*0022*/ 	.byte	0x01
	.zero		1


	//----- nvinfo : EIATTR_MERCURY_ISA_VERSION
	.align		4
        /*0024*/ 	.byte	0x03, 0x5f
        /*0026*/ 	.short	0x0101


	//----- nvinfo : EIATTR_INT_WARP_WIDE_INSTR_OFFSETS
	.align		4
        /*0028*/ 	.byte	0x04, 0x31
        /*002a*/ 	.short	(.L_1885 - .L_1884)


	//   ....[0]....
.L_1884:
        /*002c*/ 	.word	0x00008c00


	//   ....[1]....
        /*0030*/ 	.word	0x00009330


	//----- nvinfo : EIATTR_COOP_GROUP_MASK_REGIDS
	.align		4
.L_1885:
        /*0034*/ 	.byte	0x04, 0x29
        /*0036*/ 	.short	(.L_1887 - .L_1886)


	//   ....[0]....
.L_1886:
        /*0038*/ 	.word	0xffffffff


	//   ....[1]....
        /*003c*/ 	.word	0xffffffff


	//   ....[2]....
        /*0040*/ 	.word	0xffffffff


	//   ....[3]....
        /*0044*/ 	.word	0xffffffff


	//   ....[4]....
        /*0048*/ 	.word	0xffffffff


	//   ....[5]....
        /*004c*/ 	.word	0xffffffff


	//   ....[6]....
        /*0050*/ 	.word	0xffffffff


	//   ....[7]....
        /*0054*/ 	.word	0xffffffff


	//   ....[8]....
        /*0058*/ 	.word	0xffffffff


	//   ....[9]....
        /*005c*/ 	.word	0xffffffff


	//   ....[10]....
        /*0060*/ 	.word	0xffffffff


	//   ....[11]....
        /*0064*/ 	.word	0xffffffff


	//   ....[12]....
        /*0068*/ 	.word	0xffffffff


	//   ....[13]....
        /*006c*/ 	.word	0xffffffff


	//   ....[14]....
        /*0070*/ 	.word	0xffffffff


	//   ....[15]....
        /*0074*/ 	.word	0xffffffff


	//   ....[16]....
        /*0078*/ 	.word	0xffffffff


	//   ....[17]....
        /*007c*/ 	.word	0xffffffff


	//   ....[18]....
        /*0080*/ 	.word	0xffffffff


	//   ....[19]....
        /*0084*/ 	.word	0xffffffff


	//   ....[20]....
        /*0088*/ 	.word	0xffffffff


	//   ....[21]....
        /*008c*/ 	.word	0xffffffff


	//   ....[22]....
        /*0090*/ 	.word	0xffffffff


	//   ....[23]....
        /*0094*/ 	.word	0xffffffff


	//   ....[24]....
        /*0098*/ 	.word	0xffffffff


	//   ....[25]....
        /*009c*/ 	.word	0xffffffff


	//   ....[26]....
        /*00a0*/ 	.word	0xffffffff


	//   ....[27]....
        /*00a4*/ 	.word	0xffffffff


	//   ....[28]....
        /*00a8*/ 	.word	0xffffffff


	//   ....[29]....
        /*00ac*/ 	.word	0xffffffff


	//   ....[30]....
        /*00b0*/ 	.word	0xffffffff


	//   ....[31]....
        /*00b4*/ 	.word	0xffffffff


	//   ....[32]....
        /*00b8*/ 	.word	0xffffffff


	//   ....[33]....
        /*00bc*/ 	.word	0xffffffff


	//   ....[34]....
        /*00c0*/ 	.word	0xffffffff


	//   ....[35]....
        /*00c4*/ 	.word	0xffffffff


	//   ....[36]....
        /*00c8*/ 	.word	0xffffffff


	//   ....[37]....
        /*00cc*/ 	.word	0xffffffff


	//   ....[38]....
        /*00d0*/ 	.word	0xffffffff


	//   ....[39]....
        /*00d4*/ 	.word	0xffffffff


	//   ....[40]....
        /*00d8*/ 	.word	0xffffffff


	//   ....[41]....
        /*00dc*/ 	.word	0xffffffff


	//   ....[42]....
        /*00e0*/ 	.word	0xffffffff


	//   ....[43]....
        /*00e4*/ 	.word	0xffffffff


	//   ....[44]....
        /*00e8*/ 	.word	0xffffffff


	//   ....[45]....
        /*00ec*/ 	.word	0xffffffff


	//   ....[46]....
        /*00f0*/ 	.word	0xffffffff


	//   ....[47]....
        /*00f4*/ 	.word	0xffffffff


	//   ....[48]....
        /*00f8*/ 	.word	0xffffffff


	//   ....[49]....
        /*00fc*/ 	.word	0xffffffff


	//   ....[50]....
        /*0100*/ 	.word	0xffffffff


	//   ....[51]....
        /*0104*/ 	.word	0xffffffff


	//   ....[52]....
        /*0108*/ 	.word	0xffffffff


	//   ....[53]....
        /*010c*/ 	.word	0xffffffff


	//   ....[54]....
        /*0110*/ 	.word	0xffffffff


	//   ....[55]....
        /*0114*/ 	.word	0xffffffff


	//   ....[56]....
        /*0118*/ 	.word	0xffffffff


	//   ....[57]....
        /*011c*/ 	.word	0xffffffff


	//   ....[58]....
        /*0120*/ 	.word	0xffffffff


	//   ....[59]....
        /*0124*/ 	.word	0xffffffff


	//   ....[60]....
        /*0128*/ 	.word	0xffffffff


	//   ....[61]....
        /*012c*/ 	.word	0x05000006


	//   ....[62]....
        /*0130*/ 	.word	0x05000006


	//   ....[63]....
        /*0134*/ 	.word	0x05000006


	//   ....[64]....
        /*0138*/ 	.word	0x05000006


	//   ....[65]....
        /*013c*/ 	.word	0x05000006


	//   ....[66]....
        /*0140*/ 	.word	0x05000006


	//   ....[67]....
        /*0144*/ 	.word	0x05000006


	//   ....[68]....
        /*0148*/ 	.word	0x05000006


	//   ....[69]....
        /*014c*/ 	.word	0x05000006


	//   ....[70]....
        /*0150*/ 	.word	0x05000006


	//   ....[71]....
        /*0154*/ 	.word	0x05000006


	//   ....[72]....
        /*0158*/ 	.word	0x05000006


	//   ....[73]....
        /*015c*/ 	.word	0x05000006


	//   ....[74]....
        /*0160*/ 	.word	0x05000006


	//   ....[75]....
        /*0164*/ 	.word	0x05000006


	//   ....[76]....
        /*0168*/ 	.word	0x05000006


	//   ....[77]....
        /*016c*/ 	.word	0x05000006


	//   ....[78]....
        /*0170*/ 	.word	0x05000006


	//   ....[79]....
        /*0174*/ 	.word	0x05000006


	//   ....[80]....
        /*0178*/ 	.word	0x05000006


	//   ....[81]....
        /*017c*/ 	.word	0x05000006


	//   ....[82]....
        /*0180*/ 	.word	0x05000006


	//   ....[83]....
        /*0184*/ 	.word	0x05000006


	//   ....[84]....
        /*0188*/ 	.word	0x05000006


	//   ....[85]....
        /*018c*/ 	.word	0x05000006


	//   ....[86]....
        /*0190*/ 	.word	0x05000006


	//   ....[87]....
        /*0194*/ 	.word	0x05000006


	//   ....[88]....
        /*0198*/ 	.word	0x05000006


	//   ....[89]....
        /*019c*/ 	.word	0x05000006


	//   ....[90]....
        /*01a0*/ 	.word	0x05000006


	//   ....[91]....
        /*01a4*/ 	.word	0x05000006


	//   ....[92]....
        /*01a8*/ 	.word	0x05000006


	//----- nvinfo : EIATTR_COOP_GROUP_INSTR_OFFSETS
	.align		4
.L_1887:
        /*01ac*/ 	.byte	0x04, 0x28
        /*01ae*/ 	.short	(.L_1889 - .L_1888)


	//   ....[0]....
.L_1888:
        /*01b0*/ 	.word	0x000016c0


	//   ....[1]....
        /*01b4*/ 	.word	0x00001cc0


	//   ....[2]....
        /*01b8*/ 	.word	0x00002350


	//   ....[3]....
        /*01bc*/ 	.word	0x00004e30


	//   ....[4]....
        /*01c0*/ 	.word	0x00005550


	//   ....[5]....
        /*01c4*/ 	.word	0x000061f0


	//   ....[6]....
        /*01c8*/ 	.word	0x00006bc0


	//   ....[7]....
        /*01cc*/ 	.word	0x00007b40


	//   ....[8]....
        /*01d0*/ 	.word	0x000087a0


	//   ....[9]....
        /*01d4*/ 	.word	0x000087b0


	//   ....[10]....
        /*01d8*/ 	.word	0x000087f0


	//   ....[11]....
        /*01dc*/ 	.word	0x00008800


	//   ....[12]....
        /*01e0*/ 	.word	0x00008840


	//   ....[13]....
        /*01e4*/ 	.word	0x00008850


	//   ....[14]....
        /*01e8*/ 	.word	0x00008890


	//   ....[15]....
        /*01ec*/ 	.word	0x000088a0


	//   ....[16]....
        /*01f0*/ 	.word	0x000088e0


	//   ....[17]....
        /*01f4*/ 	.word	0x000088f0


	//   ....[18]....
        /*01f8*/ 	.word	0x000089a0


	//   ....[19]....
        /*01fc*/ 	.word	0x000089b0


	//   ....[20]....
        /*0200*/ 	.word	0x000089c0


	//   ....[21]....
        /*0204*/ 	.word	0x000089d0


	//   ....[22]....
        /*0208*/ 	.word	0x00008ee0


	//   ....[23]....
        /*020c*/ 	.word	0x00008f00


	//   ....[24]....
        /*0210*/ 	.word	0x00008f10


	//   ....[25]....
        /*0214*/ 	.word	0x00008f20


	//   ....[26]....
        /*0218*/ 	.word	0x00008f70


	//   ....[27]....
        /*021c*/ 	.word	0x00008f90


	//   ....[28]....
        /*0220*/ 	.word	0x00008fe0


	//   ....[29]....
        /*0224*/ 	.word	0x00009000


	//   ....[30]....
        /*0228*/ 	.word	0x00009050


	//   ....[31]....
        /*022c*/ 	.word	0x00009070


	//   ....[32]....
        /*0230*/ 	.word	0x000090c0


	//   ....[33]....
        /*0234*/ 	.word	0x000090e0


	//   ....[34]....
        /*0238*/ 	.word	0x00009140


	//   ....[35]....
        /*023c*/ 	.word	0x00009150


	//   ....[36]....
        /*0240*/ 	.word	0x00009160


	//   ....[37]....
        /*0244*/ 	.word	0x00009170


	//   ....[38]....
        /*0248*/ 	.word	0x0000a440


	//   ....[39]....
        /*024c*/ 	.word	0x0000a480


	//   ....[40]....
        /*0250*/ 	.word	0x0000a610


	//   ....[41]....
        /*0254*/ 	.word	0x0000a650


	//   ....[42]....
        /*0258*/ 	.word	0x0000a7e0


	//   ....[43]....
        /*025c*/ 	.word	0x0000a820


	//   ....[44]....
        /*0260*/ 	.word	0x0000a9b0


	//   ....[45]....
        /*0264*/ 	.word	0x0000a9f0


	//   ....[46]....
        /*0268*/ 	.word	0x0000ab80


	//   ....[47]....
        /*026c*/ 	.word	0x0000abb0


	//   ....[48]....
        /*0270*/ 	.word	0x0000b200


	//   ....[49]....
        /*0274*/ 	.word	0x0000bad0


	//   ....[50]....
        /*0278*/ 	.word	0x0000c370


	//   ....[51]....
        /*027c*/ 	.word	0x0000c970


	//   ....[52]....
        /*0280*/ 	.word	0x0000c9c0


	//   ....[53]....
        /*0284*/ 	.word	0x0000ca20


	//   ....[54]....
        /*0288*/ 	.word	0x0000ca70


	//   ....[55]....
        /*028c*/ 	.word	0x0000ca90


	//   ....[56]....
        /*0290*/ 	.word	0x0000cc00


	//   ....[57]....
        /*0294*/ 	.word	0x0000cc30


	//   ....[58]....
        /*0298*/ 	.word	0x0000cc90


	//   ....[59]....
        /*029c*/ 	.word	0x0000ccf0


	//   ....[60]....
        /*02a0*/ 	.word	0x0000cd10


	//   ....[61]....
        /*02a4*/ 	.word	0x0000d140


	//   ....[62]....
        /*02a8*/ 	.word	0x0000d190


	//   ....[63]....
        /*02ac*/ 	.word	0x0000d210


	//   ....[64]....
        /*02b0*/ 	.word	0x0000d260


	//   ....[65]....
        /*02b4*/ 	.word	0x0000d2e0


	//   ....[66]....
        /*02b8*/ 	.word	0x0000d330


	//   ....[67]....
        /*02bc*/ 	.word	0x0000d3b0


	//   ....[68]....
        /*02c0*/ 	.word	0x0000d400


	//   ....[69]....
        /*02c4*/ 	.word	0x0000d480


	//   ....[70]....
        /*02c8*/ 	.word	0x0000d4d0


	//   ....[71]....
        /*02cc*/ 	.word	0x0000d560


	//   ....[72]....
        /*02d0*/ 	.word	0x0000d600


	//   ....[73]....
        /*02d4*/ 	.word	0x0000d6a0


	//   ....[74]....
        /*02d8*/ 	.word	0x0000d760


	//   ....[75]....
        /*02dc*/ 	.word	0x0000d790


	//   ....[76]....
        /*02e0*/ 	.word	0x0000d7f0


	//   ....[77]....
        /*02e4*/ 	.word	0x0000d890


	//   ....[78]....
        /*02e8*/ 	.word	0x0000d8e0


	//   ....[79]....
        /*02ec*/ 	.word	0x0000d990


	//   ....[80]....
        /*02f0*/ 	.word	0x0000d9e0


	//   ....[81]....
        /*02f4*/ 	.word	0x0000daa0


	//   ....[82]....
        /*02f8*/ 	.word	0x0000daf0


	//   ....[83]....
        /*02fc*/ 	.word	0x0000dba0


	//   ....[84]....
        /*0300*/ 	.word	0x0000dbf0


	//   ....[85]....
        /*0304*/ 	.word	0x0000dca0


	//   ....[86]....
        /*0308*/ 	.word	0x0000dcf0


	//   ....[87]....
        /*030c*/ 	.word	0x0000ddb0


	//   ....[88]....
        /*0310*/ 	.word	0x0000de10


	//   ....[89]....
        /*0314*/ 	.word	0x0000de40


	//   ....[90]....
        /*0318*/ 	.word	0x0000dec0


	//   ....[91]....
        /*031c*/ 	.word	0x0000df00


	//   ....[92]....
        /*0320*/ 	.word	0x0000df50


	//----- nvinfo : EIATTR_VRC_CTA_INIT_COUNT
	.align		4
.L_1889:
        /*0324*/ 	.byte	0x02, 0x4a
	.zero		1
	.zero		1


	//----- nvinfo : EIATTR_EXIT_INSTR_OFFSETS
	.align		4
        /*0328*/ 	.byte	0x04, 0x1c
        /*032a*/ 	.short	(.L_1891 - .L_1890)


	//   ....[0]....
.L_1890:
        /*032c*/ 	.word	0x0000ce20


	//   ....[1]....
        /*0330*/ 	.word	0x0000d0e0


	//----- nvinfo : EIATTR_MAX_THREADS
	.align		4
.L_1891:
        /*0334*/ 	.byte	0x04, 0x05
        /*0336*/ 	.short	(.L_1893 - .L_1892)
.L_1892:
        /*0338*/ 	.word	0x00000040
        /*033c*/ 	.word	0x00000001
        /*0340*/ 	.word	0x00000001


	//----- nvinfo : EIATTR_CRS_STACK_SIZE
	.align		4
.L_1893:
        /*0344*/ 	.byte	0x04, 0x1e
        /*0346*/ 	.short	(.L_1895 - .L_1894)
.L_1894:
        /*0348*/ 	.word	0x00000000


	//----- nvinfo : EIATTR_CBANK_PARAM_SIZE
	.align		4
.L_1895:
        /*034c*/ 	.byte	0x03, 0x19
        /*034e*/ 	.short	0x01f0


	//----- nvinfo : EIATTR_PARAM_CBANK
	.align		4
        /*0350*/ 	.byte	0x04, 0x0a
        /*0352*/ 	.short	(.L_1897 - .L_1896)
	.align		4
.L_1896:
        /*0354*/ 	.word	index@(.nv.constant0._Z25selective_scan_bwd_kernelI32Selective_Scan_bwd_kernel_traitsILi64ELi16ELb0ELb1ELb0ELb1ELb1EN3c104HalfEfEEv12SSMParamsBwd)
        /*0358*/ 	.short	0x0380
        /*035a*/ 	.short	0x01f0


	//----- nvinfo : EIATTR_SW_WAR
	.align		4
.L_1897:
        /*035c*/ 	.byte	0x04, 0x36
        /*035e*/ 	.short	(.L_1899 - .L_1898)
.L_1898:
        /*0360*/ 	.word	0x00000008
.L_1899:


//--------------------- .nv.info._Z25selective_scan_bwd_kernelI32Selective_Scan_bwd_kernel_traitsILi64ELi16ELb0ELb1ELb1ELb0ELb0EN3c104HalfEfEEv12SSMParamsBwd --------------------------
	.section	.nv.info._Z25selective_scan_bwd_kernelI32Selective_Scan_bwd_kernel_traitsILi64ELi16ELb0ELb1ELb1ELb0ELb0EN3c104HalfEfEEv12SSMParamsBwd,"",@"SHT_CUDA_INFO"
	.sectionflags	@""
	.align	4


	//----- nvinfo : EIATTR_CUDA_API_VERSION
	.align		4
        /*0000*/ 	.byte	0x04, 0x37
        /*0002*/ 	.short	(.L_1901 - .L_1900)
.L_1900:
        /*0004*/ 	.word	0x00000082


	//----- nvinfo : EIATTR_KPARAM_INFO
	.align		4
.L_1901:
        /*0008*/ 	.byte	0x04, 0x17
        /*000a*/ 	.short	(.L_1903 - .L_1902)
.L_1902:
        /*000c*/ 	.word	0x00000000
        /*0010*/ 	.short	0x0000
        /*0012*/ 	.short	0x0000
        /*0014*/ 	.byte	0x00, 0xf0, 0xc1, 0x07


	//----- nvinfo : EIATTR_SPARSE_MMA_MASK
	.align		4
.L_1903:
        /*0018*/ 	.byte	0x03, 0x50
        /*001a*/ 	.short	0x0000


	//----- nvinfo : EIATTR_MAXREG_COUNT
	.align		4
        /*001c*/ 	.byte	0x03, 0x1b
        /*001e*/ 	.short	0x00ff


	//----- nvinfo : EIATTR_NUM_BARRIERS
	.align		4
        /*0020*/ 	.byte	0x02, 0x4c
        /*0022*/ 	.byte	0x01
	.zero		1


	//----- nvinfo : EIATTR_MERCURY_ISA_VERSION
	.align		4
        /*0024*/ 	.byte	0x03, 0x5f
        /*0026*/ 	.short	0x0101


	//----- nvinfo : EIATTR_INT_WARP_WIDE_INSTR_OFFSETS
	.align		4
        /*0028*/ 	.byte	0x04, 0x31
        /*002a*/ 	.short	(.L_1905 - .L_1904)


	//   ....[0]....
.L_1904:
        /*002c*/ 	.word	0x00004770


	//   ....[1]....
        /*0030*/ 	.word	0x00004e80


	//----- nvinfo : EIATTR_COOP_GROUP_MASK_REGIDS
	.align		4
.L_1905:
        /*0034*/ 	.byte	0x04, 0x29
        /*0036*/ 	.short	(.L_1907 - .L_1906)


	//   ....[0]....
.L_1906:
        /*0038*/ 	.word	0xffffffff


	//   ....[1]....
        /*003c*/ 	.word	0xffffffff


	//   ....[2]....
        /*0040*/ 	.word	0xffffffff


	//   ....[3]....
        /*0044*/ 	.word	0xffffffff


	//   ....[4]....
        /*0048*/ 	.word	0xffffffff


	//   ....[5]....
        /*004c*/ 	.word	0xffffffff


	//   ....[6]....
        /*0050*/ 	.word	0xffffffff


	//   ....[7]....
        /*0054*/ 	.word	0xffffffff


	//   ....[8]....
        /*0058*/ 	.word	0xffffffff


	//   ....[9]....
        /*005c*/ 	.word	0xffffffff


	//   ....[10]....
        /*0060*/ 	.word	0xffffffff


	//   ....[11]....
        /*0064*/ 	.word	0xffffffff


	//   ....[12]....
        /*0068*/ 	.word	0xffffffff


	//   ....[13]....
        /*006c*/ 	.word	0xffffffff


	//   ....[14]....
        /*0070*/ 	.word	0xffffffff


	//   ....[15]....
        /*0074*/ 	.word	0xffffffff


	//   ....[16]....
        /*0078*/ 	.word	0xffffffff


	//   ....[17]....
        /*007c*/ 	.word	0xffffffff


	//   ....[18]....
        /*0080*/ 	.word	0xffffffff


	//   ....[19]....
        /*0084*/ 	.word	0xffffffff


	//   ....[20]....
        /*0088*/ 	.word	0xffffffff


	//   ....[21]....
        /*008c*/ 	.word	0xffffffff


	//   ....[22]....
        /*0090*/ 	.word	0xffffffff


	//   ....[23]....
        /*0094*/ 	.word	0xffffffff


	//   ....[24]....
        /*0098*/ 	.word	0xffffffff


	//   ....[25]....
        /*009c*/ 	.word	0xffffffff


	//   ....[26]....
        /*00a0*/ 	.word	0xffffffff


	//   ....[27]....
        /*00a4*/ 	.word	0xffffffff


	//   ....[28]....
        /*00a8*/ 	.word	0xffffffff


	//   ....[29]....
        /*00ac*/ 	.word	0xffffffff


	//   ....[30]....
        /*00b0*/ 	.word	0xffffffff


	//   ....[31]....
        /*00b4*/ 	.word	0xffffffff


	//   ....[32]....
        /*00b8*/ 	.word	0xffffffff


	//   ....[33]....
        /*00bc*/ 	.word	0xffffffff


	//   ....[34]....
        /*00c0*/ 	.word	0xffffffff


	//   ....[35]....
        /*00c4*/ 	.word	0xffffffff


	//   ....[36]....
        /*00c8*/ 	.word	0xffffffff


	//   ....[37]....
        /*00cc*/ 	.word	0xffffffff


	//   ....[38]....
        /*00d0*/ 	.word	0xffffffff


	//   ....[39]....
        /*00d4*/ 	.word	0xffffffff


	//   ....[40]....
        /*00d8*/ 	.word	0xffffffff


	//   ....[41]....
        /*00dc*/ 	.word	0xffffffff


	//   ....[42]....
        /*00e0*/ 	.word	0xffffffff


	//   ....[43]....
        /*00e4*/ 	.word	0xffffffff


	//   ....[44]....
        /*00e8*/ 	.word	0xffffffff


	//   ....[45]....
        /*00ec*/ 	.word	0xffffffff


	//   ....[46]....
        /*00f0*/ 	.word	0xffffffff


	//   ....[47]....
        /*00f4*/ 	.word	0xffffffff


	//   ....[48]....
        /*00f8*/ 	.word	0xffffffff


	//   ....[49]....
        /*00fc*/ 	.word	0xffffffff


	//   ....[50]....
        /*0100*/ 	.word	0xffffffff


	//   ....[51]....
        /*0104*/ 	.word	0xffffffff


	//   ....[52]....
        /*0108*/ 	.word	0x05000042


	//   ....[53]....
        /*010c*/ 	.word	0x05000042


	//   ....[54]....
        /*0110*/ 	.word	0x05000042


	//   ....[55]....
        /*0114*/ 	.word	0x05000042


	//   ....[56]....
        /*0118*/ 	.word	0x05000042


	//   ....[57]....
        /*011c*/ 	.word	0x05000042


	//   ....[58]....
        /*0120*/ 	.word	0x05000042


	//   ....[59]....
        /*0124*/ 	.word	0x05000042


	//   ....[60]....
        /*0128*/ 	.word	0x05000042


	//   ....[61]....
        /*012c*/ 	.word	0x05000042


	//   ....[62]....
        /*0130*/ 	.word	0x05000042


	//   ....[63]....
        /*0134*/ 	.word	0x05000042


	//   ....[64]....
        /*0138*/ 	.word	0x05000042


	//   ....[65]....
        /*013c*/ 	.word	0x05000042


	//   ....[66]....
        /*0140*/ 	.word	0x05000042


	//   ....[67]....
        /*0144*/ 	.word	0x05000042


	//   ....[68]....
        /*0148*/ 	.word	0x05000042


	//   ....[69]....
        /*014c*/ 	.word	0x05000042


	//   ....[70]....
        /*0150*/ 	.word	0x05000042


	//   ....[71]....
        /*0154*/ 	.word	0x05000042


	//   ....[72]....
        /*0158*/ 	.word	0x05000042


	//   ....[73]....
        /*015c*/ 	.word	0x05000042


	//   ....[74]....
        /*0160*/ 	.word	0x05000042


	//   ....[75]....
        /*0164*/ 	.word	0x05000042


	//   ....[76]....
        /*0168*/ 	.word	0x05000042


	//   ....[77]....
        /*016c*/ 	.word	0x05000042


	//   ....[78]....
        /*0170*/ 	.word	0x05000042


	//   ....[79]....
        /*0174*/ 	.word	0x05000042


	//   ....[80]....
        /*0178*/ 	.word	0x05000042


	//   ....[81]....
        /*017c*/ 	.word	0x05000042


	//   ....[82]....
        /*0180*/ 	.word	0x05000042


	//   ....[83]....
        /*0184*/ 	.word	0x05000042


	//----- nvinfo : EIATTR_COOP_GROUP_INSTR_OFFSETS
	.align		4
.L_1907:
        /*0188*/ 	.byte	0x04, 0x28
        /*018a*/ 	.short	(.L_1909 - .L_1908)


	//   ....[0]....
.L_1908:
        /*018c*/ 	.word	0x000015f0


	//   ....[1]....
        /*0190*/ 	.word	0x00001b10


	//   ....[2]....
        /*0194*/ 	.word	0x000020a0


	//   ....[3]....
        /*0198*/ 	.word	0x00003000


	//   ....[4]....
        /*019c*/ 	.word	0x00003b10


	//   ....[5]....
        /*01a0*/ 	.word	0x00004360


	//   ....[6]....
        /*01a4*/ 	.word	0x00004370


	//   ....[7]....
        /*01a8*/ 	.word	0x000043b0


	//   ....[8]....
        /*01ac*/ 	.word	0x000043c0


	//   ....[9]....
        /*01b0*/ 	.word	0x00004400


	//   ....[10]....
        /*01b4*/ 	.word	0x00004410


	//   ....[11]....
        /*01b8*/ 	.word	0x00004450


	//   ....[12]....
        /*01bc*/ 	.word	0x00004460


	//   ....[13]....
        /*01c0*/ 	.word	0x000044a0


	//   ....[14]....
        /*01c4*/ 	.word	0x000044b0


	//   ....[15]....
        /*01c8*/ 	.word	0x00004560


	//   ....[16]....
        /*01cc*/ 	.word	0x00004570


	//   ....[17]....
        /*01d0*/ 	.word	0x00004580


	//   ....[18]....
        /*01d4*/ 	.word	0x00004590


	//   ....[19]....
        /*01d8*/ 	.word	0x00004a40


	//   ....[20]....
        /*01dc*/ 	.word	0x00004a50


	//   ....[21]....
        /*01e0*/ 	.word	0x00004a60


	//   ....[22]....
        /*01e4*/ 	.word	0x00004a70


	//   ....[23]....
        /*01e8*/ 	.word	0x00004ac0


	//   ....[24]....
        /*01ec*/ 	.word	0x00004ae0


	//   ....[25]....
        /*01f0*/ 	.word	0x00004b40


	//   ....[26]....
        /*01f4*/ 	.word	0x00004b50


	//   ....[27]....
        /*01f8*/ 	.word	0x00004ba0


	//   ....[28]....
        /*01fc*/ 	.word	0x00004bc0


	//   ....[29]....
        /*0200*/ 	.word	0x00004c10


	//   ....[30]....
        /*0204*/ 	.word	0x00004c30


	//   ....[31]....
        /*0208*/ 	.word	0x00004c90


	//   ....[32]....
        /*020c*/ 	.word	0x00004ca0


	//   ....[33]....
        /*0210*/ 	.word	0x00004cb0


	//   ....[34]....
        /*0214*/ 	.word	0x00004cc0


	//   ....[35]....
        /*0218*/ 	.word	0x000064e0


	//   ....[36]....
        /*021c*/ 	.word	0x000066b0


	//   ....[37]....
        /*0220*/ 	.word	0x00006880


	//   ....[38]....
        /*0224*/ 	.word	0x000069f0


	//   ....[39]....
        /*0228*/ 	.word	0x00006a10


	//   ....[40]....
        /*022c*/ 	.word	0x00006ee0


	//   ....[41]....
        /*0230*/ 	.word	0x000075c0


	//   ....[42]....
        /*0234*/ 	.word	0x00007a10


	//   ....[43]....
        /*0238*/ 	.word	0x00007a60


	//   ....[44]....
        /*023c*/ 	.word	0x00007ac0


	//   ....[45]....
        /*0240*/ 	.word	0x00007b10


	//   ....[46]....
        /*0244*/ 	.word	0x00007b30


	//   ....[47]....
        /*0248*/ 	.word	0x00007ca0


	//   ....[48]....
        /*024c*/ 	.word	0x00007ce0


	//   ....[49]....
        /*0250*/ 	.word	0x00007d40


	//   ....[50]....
        /*0254*/ 	.word	0x00007d90


	//   ....[51]....
        /*0258*/ 	.word	0x00007db0


	//   ....[52]....
        /*025c*/ 	.word	0x000080c0


	//   ....[53]....
        /*0260*/ 	.word	0x00008110


	//   ....[54]....
        /*0264*/ 	.word	0x00008190


	//   ....[55]....
        /*0268*/ 	.word	0x000081e0


	//   ....[56]....
        /*026c*/ 	.word	0x00008260


	//   ....[57]....
        /*0270*/ 	.word	0x000082b0


	//   ....[58]....
        /*0274*/ 	.word	0x00008330


	//   ....[59]....
        /*0278*/ 	.word	0x00008380


	//   ....[60]....
        /*027c*/ 	.word	0x00008400


	//   ....[61]....
        /*0280*/ 	.word	0x00008450


	//   ....[62]....
        /*0284*/ 	.word	0x000084e0


	//   ....[63]....
        /*0288*/ 	.word	0x00008580


	//   ....[64]....
        /*028c*/ 	.word	0x00008620


	//   ....[65]....
        /*0290*/ 	.word	0x000086e0


	//   ....[66]....
        /*0294*/ 	.word	0x00008710


	//   ....[67]....
        /*0298*/ 	.word	0x00008770


	//   ....[68]....
        /*029c*/ 	.word	0x00008820


	//   ....[69]....
        /*02a0*/ 	.word	0x00008870


	//   ....[70]....
        /*02a4*/ 	.word	0x00008920


	//   ....[71]....
        /*02a8*/ 	.word	0x00008970


	//   ....[72]....
        /*02ac*/ 	.word	0x00008a20


	//   ....[73]....
        /*02b0*/ 	.word	0x00008a70


	//   ....[74]....
        /*02b4*/ 	.word	0x00008b20


	//   ....[75]....
        /*02b8*/ 	.word	0x00008b70


	//   ....[76]....
        /*02bc*/ 	.word	0x00008c20


	//   ....[77]....
        /*02c0*/ 	.word	0x00008c70


	//   ....[78]....
        /*02c4*/ 	.word	0x00008d30


	//   ....[79]....
        /*02c8*/ 	.word	0x00008d80


	//   ....[80]....
        /*02cc*/ 	.word	0x00008db0


	//   ....[81]....
        /*02d0*/ 	.word	0x00008e30


	//   ....[82]....
        /*02d4*/ 	.word	0x00008e70


	//   ....[83]....
        /*02d8*/ 	.word	0x00008ec0


	//----- nvinfo : EIATTR_VRC_CTA_INIT_COUNT
	.align		4
.L_1909:
        /*02dc*/ 	.byte	0x02, 0x4a
	.zero		1
	.zero		1


	//----- nvinfo : EIATTR_EXIT_INSTR_OFFSETS
	.align		4
        /*02e0*/ 	.byte	0x04, 0x1c
        /*02e2*/ 	.short	(.L_1911 - .L_1910)


	//   ....[0]....
.L_1910:
        /*02e4*/ 	.word	0x00007ec0


	//   ....[1]....
        /*02e8*/ 	.word	0x00008060


	//----- nvinfo : EIATTR_MAX_THREADS
	.align		4
.L_1911:
        /*02ec*/ 	.byte	0x04, 0x05
        /*02ee*/ 	.short	(.L_1913 - .L_1912)
.L_1912:
        /*02f0*/ 	.word	0x00000040
        /*02f4*/ 	.word	0x00000001
        /*02f8*/ 	.word	0x00000001


	//----- nvinfo : EIATTR_CRS_STACK_SIZE
	.align		4
.L_1913:
        /*02fc*/ 	.byte	0x04, 0x1e
        /*02fe*/ 	.short	(.L_1915 - .L_1914)
.L_1914:
        /*0300*/ 	.word	0x00000000


	//----- nvinfo : EIATTR_CBANK_PARAM_SIZE
	.align		4
.L_1915:
        /*0304*/ 	.byte	0x03, 0x19
        /*0306*/ 	.short	0x01f0


	//----- nvinfo : EIATTR_PARAM_CBANK
	.align		4
        /*0308*/ 	.byte	0x04, 0x0a
        /*030a*/ 	.short	(.L_1917 - .L_1916)
	.align		4
.L_1916:
        /*030c*/ 	.word	index@(.nv.constant0._Z25selective_scan_bwd_kernelI32Selective_Scan_bwd_kernel_traitsILi64ELi16ELb0ELb1ELb1ELb0ELb0EN3c104HalfEfEEv12SSMParamsBwd)
        /*0310*/ 	.short	0x0380
        /*0312*/ 	.short	0x01f0


	//----- nvinfo : EIATTR_SW_WAR
	.align		4
.L_1917:
        /*0314*/ 	.byte	0x04, 0x36
        /*0316*/ 	.short	(.L_1919 - .L_1918)
.L_1918:
        /*0318*/ 	.word	0x00000008
.L_1919:


//--------------------- .nv.info._Z25selective_scan_bwd_kernelI32Selective_Scan_bwd_kernel_traitsILi64ELi16ELb0ELb1ELb1ELb0ELb1EN3c104HalfEfEEv12SSMParamsBwd --------------------------
	.section	.nv.info._Z25selective_scan_bwd_kernelI32Selective_Scan_bwd_kernel_traitsILi64ELi16ELb0ELb1ELb1ELb0ELb1EN3c104HalfEfEEv12SSMParamsBwd,"",@"SHT_CUDA_INFO"
	.sectionflags	@""
	.align	4


	//----- nvinfo : EIATTR_CUDA_API_VERSION
	.align		4
        /*0000*/ 	.byte	0x04, 0x37
        /*0002*/ 	.short	(.L_1921 - .L_1920)
.L_1920:
        /*0004*/ 	.word	0x00000082


	//----- nvinfo : EIATTR_KPARAM_INFO
	.align		4
.L_1921:
        /*0008*/ 	.byte	0x04, 0x17
        /*000a*/ 	.short	(.L_1923 - .L_1922)
.L_1922:
        /*000c*/ 	.word	0x00000000
        /*0010*/ 	.short	0x0000
        /*0012*/ 	.short	0x0000
        /*0014*/ 	.byte	0x00, 0xf0, 0xc1, 0x07


	//----- nvinfo : EIATTR_SPARSE_MMA_MASK
	.align		4
.L_1923:
        /*0018*/ 	.byte	0x03, 0x50
        /*001a*/ 	.short	0x0000


	//----- nvinfo : EIATTR_MAXREG_COUNT
	.align		4
        /*001c*/ 	.byte	0x03, 0x1b
        /*001e*/ 	.short	0x00ff


	//----- nvinfo : EIATTR_NUM_BARRIERS
	.align		4
        /*0020*/ 	.byte	0x02, 0x4c
        /*0022*/ 	.byte	0x01
	.zero		1


	//----- nvinfo : EIATTR_MERCURY_ISA_VERSION
	.align		4
        /*0024*/ 	.byte	0x03, 0x5f
        /*0026*/ 	.short	0x0101


	//----- nvinfo : EIATTR_INT_WARP_WIDE_INSTR_OFFSETS
	.align		4
        /*0028*/ 	.byte	0x04, 0x31
        /*002a*/ 	.short	(.L_1925 - .L_1924)


	//   ....[0]....
.L_1924:
        /*002c*/ 	.word	0x00006d30


	//   ....[1]....
        /*0030*/ 	.word	0x00007440


	//----- nvinfo : EIATTR_COOP_GROUP_MASK_REGIDS
	.align		4
.L_1925:
        /*0034*/ 	.byte	0x04, 0x29
        /*0036*/ 	.short	(.L_1927 - .L_1926)


	//   ....[0]....
.L_1926:
        /*0038*/ 	.word	0xffffffff


	//   ....[1]....
        /*003c*/ 	.word	0xffffffff


	//   ....[2]....
        /*0040*/ 	.word	0xffffffff


	//   ....[3]....
        /*0044*/ 	.word	0xffffffff


	//   ....[4]....
        /*0048*/ 	.word	0xffffffff


	//   ....[5]....
        /*004c*/ 	.word	0xffffffff


	//   ....[6]....
        /*0050*/ 	.word	0xffffffff


	//   ....[7]....
        /*0054*/ 	.word	0xffffffff


	//   ....[8]....
        /*0058*/ 	.word	0xffffffff


	//   ....[9]....
        /*005c*/ 	.word	0xffffffff


	//   ....[10]....
        /*0060*/ 	.word	0xffffffff


	//   ....[11]....
        /*0064*/ 	.word	0xffffffff


	//   ....[12]....
        /*0068*/ 	.word	0xffffffff


	//   ....[13]....
        /*006c*/ 	.word	0xffffffff


	//   ....[14]....
        /*0070*/ 	.word	0xffffffff


	//   ....[15]....
        /*0074*/ 	.word	0xffffffff


	//   ....[16]....
        /*0078*/ 	.word	0xffffffff


	//   ....[17]....
        /*007c*/ 	.word	0xffffffff


	//   ....[18]....
        /*0080*/ 	.word	0xffffffff


	//   ....[19]....
        /*0084*/ 	.word	0xffffffff


	//   ....[20]....
        /*0088*/ 	.word	0xffffffff


	//   ....[21]....
        /*008c*/ 	.word	0xffffffff


	//   ....[22]....
        /*0090*/ 	.word	0xffffffff


	//   ....[23]....
        /*0094*/ 	.word	0xffffffff


	//   ....[24]....
        /*0098*/ 	.word	0xffffffff


	//   ....[25]....
        /*009c*/ 	.word	0xffffffff


	//   ....[26]....
        /*00a0*/ 	.word	0xffffffff


	//   ....[27]....
        /*00a4*/ 	.word	0xffffffff


	//   ....[28]....
        /*00a8*/ 	.word	0xffffffff


	//   ....[29]....
        /*00ac*/ 	.word	0xffffffff


	//   ....[30]....
        /*00b0*/ 	.word	0xffffffff


	//   ....[31]....
        /*00b4*/ 	.word	0xffffffff


	//   ....[32]....
        /*00b8*/ 	.word	0xffffffff


	//   ....[33]....
        /*00bc*/ 	.word	0xffffffff


	//   ....[34]....
        /*00c0*/ 	.word	0xffffffff


	//   ....[35]....
        /*00c4*/ 	.word	0xffffffff


	//   ....[36]....
        /*00c8*/ 	.word	0xffffffff


	//   ....[37]....
        /*00cc*/ 	.word	0xffffffff


	//   ....[38]....
        /*00d0*/ 	.word	0xffffffff


	//   ....[39]....
        /*00d4*/ 	.word	0xffffffff


	//   ....[40]....
        /*00d8*/ 	.word	0xffffffff


	//   ....[41]....
        /*00dc*/ 	.word	0xffffffff


	//   ....[42]....
        /*00e0*/ 	.word	0xffffffff


	//   ....[43]....
        /*00e4*/ 	.word	0xffffffff


	//   ....[44]....
        /*00e8*/ 	.word	0xffffffff


	//   ....[45]....
        /*00ec*/ 	.word	0xffffffff


	//   ....[46]....
        /*00f0*/ 	.word	0xffffffff


	//   ....[47]....
        /*00f4*/ 	.word	0xffffffff


	//   ....[48]....
        /*00f8*/ 	.word	0xffffffff


	//   ....[49]....
        /*00fc*/ 	.word	0xffffffff


	//   ....[50]....
        /*0100*/ 	.word	0xffffffff


	//   ....[51]....
        /*0104*/ 	.word	0xffffffff


	//   ....[52]....
        /*0108*/ 	.word	0xffffffff


	//   ....[53]....
        /*010c*/ 	.word	0xffffffff


	//   ....[54]....
        /*0110*/ 	.word	0xffffffff


	//   ....[55]....
        /*0114*/ 	.word	0xffffffff


	//   ....[56]....
        /*0118*/ 	.word	0x05000042


	//   ....[57]....
        /*011c*/ 	.word	0x05000042


	//   ....[58]....
        /*0120*/ 	.word	0x05000042


	//   ....[59]....
        /*0124*/ 	.word	0x05000042


	//   ....[60]....
        /*0128*/ 	.word	0x05000042


	//   ....[61]....
        /*012c*/ 	.word	0x05000042


	//   ....[62]....
        /*0130*/ 	.word	0x05000042


	//   ....[63]....
        /*0134*/ 	.word	0x05000042


	//   ....[64]....
        /*0138*/ 	.word	0x05000042


	//   ....[65]....
        /*013c*/ 	.word	0x05000042


	//   ....[66]....
        /*0140*/ 	.word	0x05000042


	//   ....[67]....
        /*0144*/ 	.word	0x05000042


	//   ....[68]....
        /*0148*/ 	.word	0x05000042


	//   ....[69]....
        /*014c*/ 	.word	0x05000042


	//   ....[70]....
        /*0150*/ 	.word	0x05000042


	//   ....[71]....
        /*0154*/ 	.word	0x05000042


	//   ....[72]....
        /*0158*/ 	.word	0x05000042


	//   ....[73]....
        /*015c*/ 	.word	0x05000042


	//   ....[74]....
        /*0160*/ 	.word	0x05000042


	//   ....[75]....
        /*0164*/ 	.word	0x05000042


	//   ....[76]....
        /*0168*/ 	.word	0x05000042


	//   ....[77]....
        /*016c*/ 	.word	0x05000042


	//   ....[78]....
        /*0170*/ 	.word	0x05000042


	//   ....[79]....
        /*0174*/ 	.word	0x05000042


	//   ....[80]....
        /*0178*/ 	.word	0x05000042


	//   ....[81]....
        /*017c*/ 	.word	0x05000042


	//   ....[82]....
        /*0180*/ 	.word	0x05000042


	//   ....[83]....
        /*0184*/ 	.word	0x05000042


	//   ....[84]....
        /*0188*/ 	.word	0x05000042


	//   ....[85]....
        /*018c*/ 	.word	0x05000042


	//   ....[86]....
        /*0190*/ 	.word	0x05000042


	//   ....[87]....
        /*0194*/ 	.word	0x05000042


	//----- nvinfo : EIATTR_COOP_GROUP_INSTR_OFFSETS
	.align		4
.L_1927:
        /*0198*/ 	.byte	0x04, 0x28
        /*019a*/ 	.short	(.L_1929 - .L_1928)


	//   ....[0]....
.L_1928:
        /*019c*/ 	.word	0x000017b0


	//   ....[1]....
        /*01a0*/ 	.word	0x00001d40


	//   ....[2]....
        /*01a4*/ 	.word	0x000021e0


	//   ....[3]....
        /*01a8*/ 	.word	0x00002730


	//   ....[4]....
        /*01ac*/ 	.word	0x00002e50


	//   ....[5]....
        /*01b0*/ 	.word	0x00003a60


	//   ....[6]....
        /*01b4*/ 	.word	0x00004420


	//   ....[7]....
        /*01b8*/ 	.word	0x00005620


	//   ....[8]....
        /*01bc*/ 	.word	0x000060f0


	//   ....[9]....
        /*01c0*/ 	.word	0x00006920


	//   ....[10]....
        /*01c4*/ 	.word	0x00006930


	//   ....[11]....
        /*01c8*/ 	.word	0x00006970


	//   ....[12]....
        /*01cc*/ 	.word	0x00006980


	//   ....[13]....
        /*01d0*/ 	.word	0x000069c0


	//   ....[14]....
        /*01d4*/ 	.word	0x000069d0


	//   ....[15]....
        /*01d8*/ 	.word	0x00006a10


	//   ....[16]....
        /*01dc*/ 	.word	0x00006a20


	//   ....[17]....
        /*01e0*/ 	.word	0x00006a60


	//   ....[18]....
        /*01e4*/ 	.word	0x00006a70


	//   ....[19]....
        /*01e8*/ 	.word	0x00006b20


	//   ....[20]....
        /*01ec*/ 	.word	0x00006b30


	//   ....[21]....
        /*01f0*/ 	.word	0x00006b40


	//   ....[22]....
        /*01f4*/ 	.word	0x00006b50


	//   ....[23]....
        /*01f8*/ 	.word	0x00007000


	//   ....[24]....
        /*01fc*/ 	.word	0x00007010


	//   ....[25]....
        /*0200*/ 	.word	0x00007020


	//   ....[26]....
        /*0204*/ 	.word	0x00007030


	//   ....[27]....
        /*0208*/ 	.word	0x00007090


	//   ....[28]....
        /*020c*/ 	.word	0x000070a0


	//   ....[29]....
        /*0210*/ 	.word	0x000070f0


	//   ....[30]....
        /*0214*/ 	.word	0x00007110


	//   ....[31]....
        /*0218*/ 	.word	0x00007170


	//   ....[32]....
        /*021c*/ 	.word	0x00007180


	//   ....[33]....
        /*0220*/ 	.word	0x000071d0


	//   ....[34]....
        /*0224*/ 	.word	0x000071f0


	//   ....[35]....
        /*0228*/ 	.word	0x00007250


	//   ....[36]....
        /*022c*/ 	.word	0x00007260


	//   ....[37]....
        /*0230*/ 	.word	0x00007270


	//   ....[38]....
        /*0234*/ 	.word	0x00007280


	//   ....[39]....
        /*0238*/ 	.word	0x00008910


	//   ....[40]....
        /*023c*/ 	.word	0x00008ae0


	//   ....[41]....
        /*0240*/ 	.word	0x00008cb0


	//   ....[42]....
        /*0244*/ 	.word	0x00008e80


	//   ....[43]....
        /*0248*/ 	.word	0x00008fd0


	//   ....[44]....
        /*024c*/ 	.word	0x00009440


	//   ....[45]....
        /*0250*/ 	.word	0x00009b90


	//   ....[46]....
        /*0254*/ 	.word	0x00009fb0


	//   ....[47]....
        /*0258*/ 	.word	0x00009ff0


	//   ....[48]....
        /*025c*/ 	.word	0x0000a050


	//   ....[49]....
        /*0260*/ 	.word	0x0000a0b0


	//   ....[50]....
        /*0264*/ 	.word	0x0000a0d0


	//   ....[51]....
        /*0268*/ 	.word	0x0000a240


	//   ....[52]....
        /*026c*/ 	.word	0x0000a270


	//   ....[53]....
        /*0270*/ 	.word	0x0000a2d0


	//   ....[54]....
        /*0274*/ 	.word	0x0000a330


	//   ....[55]....
        /*0278*/ 	.word	0x0000a350


	//   ....[56]....
        /*027c*/ 	.word	0x0000a660


	//   ....[57]....
        /*0280*/ 	.word	0x0000a6b0


	//   ....[58]....
        /*0284*/ 	.word	0x0000a730


	//   ....[59]....
        /*0288*/ 	.word	0x0000a780


	//   ....[60]....
        /*028c*/ 	.word	0x0000a800


	//   ....[61]....
        /*0290*/ 	.word	0x0000a850


	//   ....[62]....
        /*0294*/ 	.word	0x0000a8d0


	//   ....[63]....
        /*0298*/ 	.word	0x0000a920


	//   ....[64]....
        /*029c*/ 	.word	0x0000a9a0


	//   ....[65]....
        /*02a0*/ 	.word	0x0000a9f0


	//   ....[66]....
        /*02a4*/ 	.word	0x0000aa80


	//   ....[67]....
        /*02a8*/ 	.word	0x0000ab20


	//   ....[68]....
        /*02ac*/ 	.word	0x0000abc0


	//   ....[69]....
        /*02b0*/ 	.word	0x0000ac80


	//   ....[70]....
        /*02b4*/ 	.word	0x0000acb0


	//   ....[71]....
        /*02b8*/ 	.word	0x0000ad10


	//   ....[72]....
        /*02bc*/ 	.word	0x0000adc0


	//   ....[73]....
        /*02c0*/ 	.word	0x0000ae10


	//   ....[74]....
        /*02c4*/ 	.word	0x0000aec0


	//   ....[75]....
        /*02c8*/ 	.word	0x0000af10


	//   ....[76]....
        /*02cc*/ 	.word	0x0000afc0


	//   ....[77]....
        /*02d0*/ 	.word	0x0000b010


	//   ....[78]....
        /*02d4*/ 	.word	0x0000b0c0


	//   ....[79]....
        /*02d8*/ 	.word	0x0000b110


	//   ....[80]....
        /*02dc*/ 	.word	0x0000b1c0


	//   ....[81]....
        /*02e0*/ 	.word	0x0000b210


	//   ....[82]....
        /*02e4*/ 	.word	0x0000b2d0


	//   ....[83]....
        /*02e8*/ 	.word	0x0000b320


	//   ....[84]....
        /*02ec*/ 	.word	0x0000b350


	//   ....[85]....
        /*02f0*/ 	.word	0x0000b3d0


	//   ....[86]....
        /*02f4*/ 	.word	0x0000b410


	//   ....[87]....
        /*02f8*/ 	.word	0x0000b460


	//----- nvinfo : EIATTR_VRC_CTA_INIT_COUNT
	.align		4
.L_1929:
        /*02fc*/ 	.byte	0x02, 0x4a
	.zero		1
	.zero		1


	//----- nvinfo : EIATTR_EXIT_INSTR_OFFSETS
	.align		4
        /*0300*/ 	.byte	0x04, 0x1c
        /*0302*/ 	.short	(.L_1931 - .L_1930)


	//   ....[0]....
.L_1930:
        /*0304*/ 	.word	0x0000a460


	//   ....[1]....
        /*0308*/ 	.word	0x0000a600


	//----- nvinfo : EIATTR_MAX_THREADS
	.align		4
.L_1931:
        /*030c*/ 	.byte	0x04, 0x05
        /*030e*/ 	.short	(.L_1933 - .L_1932)
.L_1932:
        /*0310*/ 	.word	0x00000040
        /*0314*/ 	.word	0x00000001
        /*0318*/ 	.word	0x00000001


	//----- nvinfo : EIATTR_CRS_STACK_SIZE
	.align		4
.L_1933:
        /*031c*/ 	.byte	0x04, 0x1e
        /*031e*/ 	.short	(.L_1935 - .L_1934)
.L_1934:
        /*0320*/ 	.word	0x00000000


	//----- nvinfo : EIATTR_CBANK_PARAM_SIZE
	.align		4
.L_1935:
        /*0324*/ 	.byte	0x03, 0x19
        /*0326*/ 	.short	0x01f0


	//----- nvinfo : EIATTR_PARAM_CBANK
	.align		4
        /*0328*/ 	.byte	0x04, 0x0a
        /*032a*/ 	.short	(.L_1937 - .L_1936)
	.align		4
.L_1936:
        /*032c*/ 	.word	index@(.nv.constant0._Z25selective_scan_bwd_kernelI32Selective_Scan_bwd_kernel_traitsILi64ELi16ELb0ELb1ELb1ELb0ELb1EN3c104HalfEfEEv12SSMParamsBwd)
        /*0330*/ 	.short	0x0380
        /*0332*/ 	.short	0x01f0


	//----- nvinfo : EIATTR_SW_WAR
	.align		4
.L_1937:
        /*0334*/ 	.byte	0x04, 0x36
        /*0336*/ 	.short	(.L_1939 - .L_1938)
.L_1938:
        /*0338*/ 	.word	0x00000008
.L_1939:


//--------------------- .nv.info._Z25selective_scan_bwd_kernelI32Selective_Scan_bwd_kernel_traitsILi64ELi16ELb0ELb1ELb1ELb1ELb0EN3c104HalfEfEEv12SSMParamsBwd --------------------------
	.section	.nv.info._Z25selective_scan_bwd_kernelI32Selective_Scan_bwd_kernel_traitsILi64ELi16ELb0ELb1ELb1ELb1ELb0EN3c104HalfEfEEv12SSMParamsBwd,"",@"SHT_CUDA_INFO"
	.sectionflags	@""
	.align	4


	//----- nvinfo : EIATTR_CUDA_API_VERSION
	.align		4
        /*0000*/ 	.byte	0x04, 0x37
        /*0002*/ 	.short	(.L_1941 - .L_1940)
.L_1940:
        /*0004*/ 	.word	0x00000082


	//----- nvinfo : EIATTR_KPARAM_INFO
	.align		4
.L_1941:
        /*0008*/ 	.byte	0x04, 0x17
        /*000a*/ 	.short	(.L_1943 - .L_1942)
.L_1942:
        /*000c*/ 	.word	0x00000000
        /*0010*/ 	.short	0x0000
        /*0012*/ 	.short	0x0000
        /*0014*/ 	.byte	0x00, 0xf0, 0xc1, 0x07


	//----- nvinfo : EIATTR_SPARSE_MMA_MASK
	.align		4
.L_1943:
        /*0018*/ 	.byte	0x03, 0x50
        /*001a*/ 	.short	0x0000


	//----- nvinfo : EIATTR_MAXREG_COUNT
	.align		4
        /*001c*/ 	.byte	0x03, 0x1b
        /*001e*/ 	.short	0x00ff


	//----- nvinfo : EIATTR_NUM_BARRIERS
	.align		4
        /*0020*/ 	.byte	0x02, 0x4c
        /*0022*/ 	.byte	0x01
	.zero		1


	//----- nvinfo : EIATTR_MERCURY_ISA_VERSION
	.align		4
        /*0024*/ 	.byte	0x03, 0x5f
        /*0026*/ 	.short	0x0101


	//----- nvinfo : EIATTR_INT_WARP_WIDE_INSTR_OFFSETS
	.align		4
        /*0028*/ 	.byte	0x04, 0x31
        /*002a*/ 	.short	(.L_1945 - .L_1944)


	//   ....[0]....
.L_1944:
        /*002c*/ 	.word	0x00006980


	//   ....[1]....
        /*0030*/ 	.word	0x00007090


	//----- nvinfo : EIATTR_COOP_GROUP_MASK_REGIDS
	.align		4
.L_1945:
        /*0034*/ 	.byte	0x04, 0x29
        /*0036*/ 	.short	(.L_1947 - .L_1946)


	//   ....[0]....
.L_1946:
        /*0038*/ 	.word	0xffffffff


	//   ....[1]....
        /*003c*/ 	.word	0xffffffff


	//   ....[2]....
        /*0040*/ 	.word	0xffffffff


	//   ....[3]....
        /*0044*/ 	.word	0xffffffff


	//   ....[4]....
        /*0048*/ 	.word	0xffffffff


	//   ....[5]....
        /*004c*/ 	.word	0xffffffff


	//   ....[6]....
        /*0050*/ 	.word	0xffffffff


	//   ....[7]....
        /*0054*/ 	.word	0xffffffff


	//   ....[8]....
        /*0058*/ 	.word	0xffffffff


	//   ....[9]....
        /*005c*/ 	.word	0xffffffff


	//   ....[10]....
        /*0060*/ 	.word	0xffffffff


	//   ....[11]....
        /*0064*/ 	.word	0xffffffff


	//   ....[12]....
        /*0068*/ 	.word	0xffffffff


	//   ....[13]....
        /*006c*/ 	.word	0xffffffff


	//   ....[14]....
        /*0070*/ 	.word	0xffffffff


	//   ....[15]....
        /*0074*/ 	.word	0xffffffff


	//   ....[16]....
        /*0078*/ 	.word	0xffffffff


	//   ....[17]....
        /*007c*/ 	.word	0xffffffff


	//   ....[18]....
        /*0080*/ 	.word	0xffffffff


	//   ....[19]....
        /*0084*/ 	.word	0xffffffff


	//   ....[20]....
        /*0088*/ 	.word	0xffffffff


	//   ....[21]....
        /*008c*/ 	.word	0xffffffff


	//   ....[22]....
        /*0090*/ 	.word	0xffffffff


	//   ....[23]....
        /*0094*/ 	.word	0xffffffff


	//   ....[24]....
        /*0098*/ 	.word	0xffffffff


	//   ....[25]....
        /*009c*/ 	.word	0xffffffff


	//   ....[26]....
        /*00a0*/ 	.word	0xffffffff


	//   ....[27]....
        /*00a4*/ 	.word	0xffffffff


	//   ....[28]....
        /*00a8*/ 	.word	0xffffffff


	//   ....[29]....
        /*00ac*/ 	.word	0xffffffff


	//   ....[30]....
        /*00b0*/ 	.word	0xffffffff


	//   ....[31]....
        /*00b4*/ 	.word	0xffffffff


	//   ....[32]....
        /*00b8*/ 	.word	0xffffffff


	//   ....[33]....
        /*00bc*/ 	.word	0xffffffff


	//   ....[34]....
        /*00c0*/ 	.word	0xffffffff


	//   ....[35]....
        /*00c4*/ 	.word	0xffffffff


	//   ....[36]....
        /*00c8*/ 	.word	0xffffffff


	//   ....[37]....
        /*00cc*/ 	.word	0xffffffff


	//   ....[38]....
        /*00d0*/ 	.word	0xffffffff


	//   ....[39]....
        /*00d4*/ 	.word	0xffffffff


	//   ....[40]....
        /*00d8*/ 	.word	0xffffffff


	//   ....[41]....
        /*00dc*/ 	.word	0xffffffff


	//   ....[42]....
        /*00e0*/ 	.word	0xffffffff


	//   ....[43]....
        /*00e4*/ 	.word	0xffffffff


	//   ....[44]....
        /*00e8*/ 	.word	0xffffffff


	//   ....[45]....
        /*00ec*/ 	.word	0xffffffff


	//   ....[46]....
        /*00f0*/ 	.word	0xffffffff


	//   ....[47]....
        /*00f4*/ 	.word	0xffffffff


	//   ....[48]....
        /*00f8*/ 	.word	0xffffffff


	//   ....[49]....
        /*00fc*/ 	.word	0xffffffff


	//   ....[50]....
        /*0100*/ 	.word	0xffffffff


	//   ....[51]....
        /*0104*/ 	.word	0xffffffff


	//   ....[52]....
        /*0108*/ 	.word	0xffffffff


	//   ....[53]....
        /*010c*/ 	.word	0x05000042


	//   ....[54]....
        /*0110*/ 	.word	0x05000042


	//   ....[55]....
        /*0114*/ 	.word	0x05000042


	//   ....[56]....
        /*0118*/ 	.word	0x05000042


	//   ....[57]....
        /*011c*/ 	.word	0x05000042


	//   ....[58]....
        /*0120*/ 	.word	0x05000042


	//   ....[59]....
        /*0124*/ 	.word	0x05000042


	//   ....[60]....
        /*0128*/ 	.word	0x05000042


	//   ....[61]....
        /*012c*/ 	.word	0x05000042


	//   ....[62]....
        /*0130*/ 	.word	0x05000042


	//   ....[63]....
        /*0134*/ 	.word	0x05000042


	//   ....[64]....
        /*0138*/ 	.word	0x05000042


	//   ....[65]....
        /*013c*/ 	.word	0x05000042


	//   ....[66]....
        /*0140*/ 	.word	0x05000042


	//   ....[67]....
        /*0144*/ 	.word	0x05000042


	//   ....[68]....
        /*0148*/ 	.word	0x05000042


	//   ....[69]....
        /*014c*/ 	.word	0x05000042


	//   ....[70]....
        /*0150*/ 	.word	0x05000042


	//   ....[71]....
        /*0154*/ 	.word	0x05000042


	//   ....[72]....
        /*0158*/ 	.word	0x05000042


	//   ....[73]....
        /*015c*/ 	.word	0x05000042


	//   ....[74]....
        /*0160*/ 	.word	0x05000042


	//   ....[75]....
        /*0164*/ 	.word	0x05000042


	//   ....[76]....
        /*0168*/ 	.word	0x05000042


	//   ....[77]....
        /*016c*/ 	.word	0x05000042


	//   ....[78]....
        /*0170*/ 	.word	0x05000042


	//   ....[79]....
        /*0174*/ 	.word	0x05000042


	//   ....[80]....
        /*0178*/ 	.word	0x05000042


	//   ....[81]....
        /*017c*/ 	.word	0x05000042


	//   ....[82]....
        /*0180*/ 	.word	0x05000042


	//   ....[83]....
        /*0184*/ 	.word	0x05000042


	//   ....[84]....
        /*0188*/ 	.word	0x05000042


	//----- nvinfo : EIATTR_COOP_GROUP_INSTR_OFFSETS
	.align		4
.L_1947:
        /*018c*/ 	.byte	0x04, 0x28
        /*018e*/ 	.short	(.L_1949 - .L_1948)


	//   ....[0]....
.L_1948:
        /*0190*/ 	.word	0x000015e0


	//   ....[1]....
        /*0194*/ 	.word	0x00001b10


	//   ....[2]....
        /*0198*/ 	.word	0x000020e0


	//   ....[3]....
        /*019c*/ 	.word	0x00005230


	//   ....[4]....
        /*01a0*/ 	.word	0x00005cf0


	//   ....[5]....
        /*01a4*/ 	.word	0x00006570


	//   ....[6]....
        /*01a8*/ 	.word	0x00006580


	//   ....[7]....
        /*01ac*/ 	.word	0x000065c0


	//   ....[8]....
        /*01b0*/ 	.word	0x000065d0


	//   ....[9]....
        /*01b4*/ 	.word	0x00006610


	//   ....[10]....
        /*01b8*/ 	.word	0x00006620


	//   ....[11]....
        /*01bc*/ 	.word	0x00006660


	//   ....[12]....
        /*01c0*/ 	.word	0x00006670


	//   ....[13]....
        /*01c4*/ 	.word	0x000066b0


	//   ....[14]....
        /*01c8*/ 	.word	0x000066c0


	//   ....[15]....
        /*01cc*/ 	.word	0x00006770


	//   ....[16]....
        /*01d0*/ 	.word	0x00006780


	//   ....[17]....
        /*01d4*/ 	.word	0x00006790


	//   ....[18]....
        /*01d8*/ 	.word	0x000067a0


	//   ....[19]....
        /*01dc*/ 	.word	0x00006c50


	//   ....[20]....
        /*01e0*/ 	.word	0x00006c60


	//   ....[21]....
        /*01e4*/ 	.word	0x00006c70


	//   ....[22]....
        /*01e8*/ 	.word	0x00006c80


	//   ....[23]....
        /*01ec*/ 	.word	0x00006cd0


	//   ....[24]....
        /*01f0*/ 	.word	0x00006cf0


	//   ....[25]....
        /*01f4*/ 	.word	0x00006d40


	//   ....[26]....
        /*01f8*/ 	.word	0x00006d60


	//   ....[27]....
        /*01fc*/ 	.word	0x00006db0


	//   ....[28]....
        /*0200*/ 	.word	0x00006dd0


	//   ....[29]....
        /*0204*/ 	.word	0x00006e20


	//   ....[30]....
        /*0208*/ 	.word	0x00006e40


	//   ....[31]....
        /*020c*/ 	.word	0x00006ea0


	//   ....[32]....
        /*0210*/ 	.word	0x00006eb0


	//   ....[33]....
        /*0214*/ 	.word	0x00006ec0


	//   ....[34]....
        /*0218*/ 	.word	0x00006ed0


	//   ....[35]....
        /*021c*/ 	.word	0x00008560


	//   ....[36]....
        /*0220*/ 	.word	0x00008730


	//   ....[37]....
        /*0224*/ 	.word	0x00008820


	//   ....[38]....
        /*0228*/ 	.word	0x000089f0


	//   ....[39]....
        /*022c*/ 	.word	0x00008bc0


	//   ....[40]....
        /*0230*/ 	.word	0x00009220


	//   ....[41]....
        /*0234*/ 	.word	0x00009a20


	//   ....[42]....
        /*0238*/ 	.word	0x0000a330


	//   ....[43]....
        /*023c*/ 	.word	0x0000a960


	//   ....[44]....
        /*0240*/ 	.word	0x0000a9a0


	//   ....[45]....
        /*0244*/ 	.word	0x0000aa00


	//   ....[46]....
        /*0248*/ 	.word	0x0000aa60


	//   ....[47]....
        /*024c*/ 	.word	0x0000aa80


	//   ....[48]....
        /*0250*/ 	.word	0x0000abf0


	//   ....[49]....
        /*0254*/ 	.word	0x0000ac20


	//   ....[50]....
        /*0258*/ 	.word	0x0000ac80


	//   ....[51]....
        /*025c*/ 	.word	0x0000ace0


	//   ....[52]....
        /*0260*/ 	.word	0x0000ad00


	//   ....[53]....
        /*0264*/ 	.word	0x0000b010


	//   ....[54]....
        /*0268*/ 	.word	0x0000b060


	//   ....[55]....
        /*026c*/ 	.word	0x0000b0e0


	//   ....[56]....
        /*0270*/ 	.word	0x0000b130


	//   ....[57]....
        /*0274*/ 	.word	0x0000b1b0


	//   ....[58]....
        /*0278*/ 	.word	0x0000b200


	//   ....[59]....
        /*027c*/ 	.word	0x0000b280


	//   ....[60]....
        /*0280*/ 	.word	0x0000b2d0


	//   ....[61]....
        /*0284*/ 	.word	0x0000b350


	//   ....[62]....
        /*0288*/ 	.word	0x0000b3a0


	//   ....[63]....
        /*028c*/ 	.word	0x0000b430


	//   ....[64]....
        /*0290*/ 	.word	0x0000b4d0


	//   ....[65]....
        /*0294*/ 	.word	0x0000b570


	//   ....[66]....
        /*0298*/ 	.word	0x0000b630


	//   ....[67]....
        /*029c*/ 	.word	0x0000b660


	//   ....[68]....
        /*02a0*/ 	.word	0x0000b6c0


	//   ....[69]....
        /*02a4*/ 	.word	0x0000b770


	//   ....[70]....
        /*02a8*/ 	.word	0x0000b7c0


	//   ....[71]....
        /*02ac*/ 	.word	0x0000b870


	//   ....[72]....
        /*02b0*/ 	.word	0x0000b8c0


	//   ....[73]....
        /*02b4*/ 	.word	0x0000b970


	//   ....[74]....
        /*02b8*/ 	.word	0x0000b9c0


	//   ....[75]....
        /*02bc*/ 	.word	0x0000ba70


	//   ....[76]....
        /*02c0*/ 	.word	0x0000bac0


	//   ....[77]....
        /*02c4*/ 	.word	0x0000bb70


	//   ....[78]....
        /*02c8*/ 	.word	0x0000bbc0


	//   ....[79]....
        /*02cc*/ 	.word	0x0000bc70


	//   ....[80]....
        /*02d0*/ 	.word	0x0000bcd0


	//   ....[81]....
        /*02d4*/ 	.word	0x0000bd00


	//   ....[82]....
        /*02d8*/ 	.word	0x0000bd80


	//   ....[83]....
        /*02dc*/ 	.word	0x0000bdc0


	//   ....[84]....
        /*02e0*/ 	.word	0x0000be10


	//----- nvinfo : EIATTR_VRC_CTA_INIT_COUNT
	.align		4
.L_1949:
        /*02e4*/ 	.byte	0x02, 0x4a
	.zero		1
	.zero		1


	//----- nvinfo : EIATTR_EXIT_INSTR_OFFSETS
	.align		4
        /*02e8*/ 	.byte	0x04, 0x1c
        /*02ea*/ 	.short	(.L_1951 - .L_1950)


	//   ....[0]....
.L_1950:
        /*02ec*/ 	.word	0x0000ae10


	//   ....[1]....
        /*02f0*/ 	.word	0x0000afb0


	//----- nvinfo : EIATTR_MAX_THREADS
	.align		4
.L_1951:
        /*02f4*/ 	.byte	0x04, 0x05
        /*02f6*/ 	.short	(.L_1953 - .L_1952)
.L_1952:
        /*02f8*/ 	.word	0x00000040
        /*02fc*/ 	.word	0x00000001
        /*0300*/ 	.word	0x00000001


	//----- nvinfo : EIATTR_CRS_STACK_SIZE
	.align		4
.L_1953:
        /*0304*/ 	.byte	0x04, 0x1e
        /*0306*/ 	.short	(.L_1955 - .L_1954)
.L_1954:
        /*0308*/ 	.word	0x00000000


	//----- nvinfo : EIATTR_CBANK_PARAM_SIZE
	.align		4
.L_1955:
        /*030c*/ 	.byte	0x03, 0x19
        /*030e*/ 	.short	0x01f0


	//----- nvinfo : EIATTR_PARAM_CBANK
	.align		4
        /*0310*/ 	.byte	0x04, 0x0a
        /*0312*/ 	.short	(.L_1957 - .L_1956)
	.align		4
.L_1956:
        /*0314*/ 	.word	index@(.nv.constant0._Z25selective_scan_bwd_kernelI32Selective_Scan_bwd_kernel_traitsILi64ELi16ELb0ELb1ELb1ELb1ELb0EN3c104HalfEfEEv12SSMParamsBwd)
        /*0318*/ 	.short	0x0380
        /*031a*/ 	.short	0x01f0


	//----- nvinfo : EIATTR_SW_WAR
	.align		4
.L_1957:
        /*031c*/ 	.byte	0x04, 0x36
        /*031e*/ 	.short	(.L_1959 - .L_1958)
.L_1958:
        /*0320*/ 	.word	0x00000008
.L_1959:


//--------------------- .nv.info._Z25selective_scan_bwd_kernelI32Selective_Scan_bwd_kernel_traitsILi64ELi16ELb0ELb1ELb1ELb1ELb1EN3c104HalfEfEEv12SSMParamsBwd --------------------------
	.section	.nv.info._Z25selective_scan_bwd_kernelI32Selective_Scan_bwd_kernel_traitsILi64ELi16ELb0ELb1ELb1ELb1ELb1EN3c104HalfEfEEv12SSMParamsBwd,"",@"SHT_CUDA_INFO"
	.sectionflags	@""
	.align	4


	//----- nvinfo : EIATTR_CUDA_API_VERSION
	.align		4
        /*0000*/ 	.byte	0x04, 0x37
        /*0002*/ 	.short	(.L_1961 - .L_1960)
.L_1960:
        /*0004*/ 	.word	0x00000082


	//----- nvinfo : EIATTR_KPARAM_INFO
	.align		4
.L_1961:
        /*0008*/ 	.byte	0x04, 0x17
        /*000a*/ 	.short	(.L_1963 - .L_1962)
.L_1962:
        /*000c*/ 	.word	0x00000000
        /*0010*/ 	.short	0x0000
        /*0012*/ 	.short	0x0000
        /*0014*/ 	.byte	0x00, 0xf0, 0xc1, 0x07


	//----- nvinfo : EIATTR_SPARSE_MMA_MASK
	.align		4
.L_1963:
        /*0018*/ 	.byte	0x03, 0x50
        /*001a*/ 	.short	0x0000


	//----- nvinfo : EIATTR_MAXREG_COUNT
	.align		4
        /*001c*/ 	.byte	0x03, 0x1b
        /*001e*/ 	.short	0x00ff


	//----- nvinfo : EIATTR_NUM_BARRIERS
	.align		4
        /*0020*/ 	.byte	0x02, 0x4c
        /*0022*/ 	.byte	0x01
	.zero		1


	//----- nvinfo : EIATTR_MERCURY_ISA_VERSION
	.align		4
        /*0024*/ 	.byte	0x03, 0x5f
        /*0026*/ 	.short	0x0101


	//----- nvinfo : EIATTR_INT_WARP_WIDE_INSTR_OFFSETS
	.align		4
        /*0028*/ 	.byte	0x04, 0x31
        /*002a*/ 	.short	(.L_1965 - .L_1964)


	//   ....[0]....
.L_1964:
        /*002c*/ 	.word	0x00009380


	//   ....[1]....
        /*0030*/ 	.word	0x00009aa0


	//----- nvinfo : EIATTR_COOP_GROUP_MASK_REGIDS
	.align		4
.L_1965:
        /*0034*/ 	.byte	0x04, 0x29
        /*0036*/ 	.short	(.L_1967 - .L_1966)


	//   ....[0]....
.L_1966:
        /*0038*/ 	.word	0xffffffff


	//   ....[1]....
        /*003c*/ 	.word	0xffffffff


	//   ....[2]....
        /*0040*/ 	.word	0xffffffff


	//   ....[3]....
        /*0044*/ 	.word	0xffffffff


	//   ....[4]....
        /*0048*/ 	.word	0xffffffff


	//   ....[5]....
        /*004c*/ 	.word	0xffffffff


	//   ....[6]....
        /*0050*/ 	.word	0xffffffff


	//   ....[7]....
        /*0054*/ 	.word	0xffffffff


	//   ....[8]....
        /*0058*/ 	.word	0xffffffff


	//   ....[9]....
        /*005c*/ 	.word	0xffffffff


	//   ....[10]....
        /*0060*/ 	.word	0xffffffff


	//   ....[11]....
        /*0064*/ 	.word	0xffffffff


	//   ....[12]....
        /*0068*/ 	.word	0xffffffff


	//   ....[13]....
        /*006c*/ 	.word	0xffffffff


	//   ....[14]....
        /*0070*/ 	.word	0xffffffff


	//   ....[15]....
        /*0074*/ 	.word	0xffffffff


	//   ....[16]....
        /*0078*/ 	.word	0xffffffff


	//   ....[17]....
        /*007c*/ 	.word	0xffffffff


	//   ....[18]....
        /*0080*/ 	.word	0xffffffff


	//   ....[19]....
        /*0084*/ 	.word	0xffffffff


	//   ....[20]....
        /*0088*/ 	.word	0xffffffff


	//   ....[21]....
        /*008c*/ 	.word	0xffffffff


	//   ....[22]....
        /*0090*/ 	.word	0xffffffff


	//   ....[23]....
        /*0094*/ 	.word	0xffffffff


	//   ....[24]....
        /*0098*/ 	.word	0xffffffff


	//   ....[25]....
        /*009c*/ 	.word	0xffffffff


	//   ....[26]....
        /*00a0*/ 	.word	0xffffffff


	//   ....[27]....
        /*00a4*/ 	.word	0xffffffff


	//   ....[28]....
        /*00a8*/ 	.word	0xffffffff


	//   ....[29]....
        /*00ac*/ 	.word	0xffffffff


	//   ....[30]....
        /*00b0*/ 	.word	0xffffffff


	//   ....[31]....
        /*00b4*/ 	.word	0xffffffff


	//   ....[32]....
        /*00b8*/ 	.word	0xffffffff


	//   ....[33]....
        /*00bc*/ 	.word	0xffffffff


	//   ....[34]....
        /*00c0*/ 	.word	0xffffffff


	//   ....[35]....
        /*00c4*/ 	.word	0xffffffff


	//   ....[36]....
        /*00c8*/ 	.word	0xffffffff


	//   ....[37]....
        /*00cc*/ 	.word	0xffffffff


	//   ....[38]....
        /*00d0*/ 	.word	0xffffffff


	//   ....[39]....
        /*00d4*/ 	.word	0xffffffff


	//   ....[40]....
        /*00d8*/ 	.word	0xffffffff


	//   ....[41]....
        /*00dc*/ 	.word	0xffffffff


	//   ....[42]....
        /*00e0*/ 	.word	0xffffffff


	//   ....[43]....
        /*00e4*/ 	.word	0xffffffff


	//   ....[44]....
        /*00e8*/ 	.word	0xffffffff


	//   ....[45]....
        /*00ec*/ 	.word	0xffffffff


	//   ....[46]....
        /*00f0*/ 	.word	0xffffffff


	//   ....[47]....
        /*00f4*/ 	.word	0xffffffff


	//   ....[48]....
        /*00f8*/ 	.word	0xffffffff


	//   ....[49]....
        /*00fc*/ 	.word	0xffffffff


	//   ....[50]....
        /*0100*/ 	.word	0xffffffff


	//   ....[51]....
        /*0104*/ 	.word	0xffffffff


	//   ....[52]....
        /*0108*/ 	.word	0xffffffff


	//   ....[53]....
        /*010c*/ 	.word	0xffffffff


	//   ....[54]....
        /*0110*/ 	.word	0xffffffff


	//   ....[55]....
        /*0114*/ 	.word	0xffffffff


	//   ....[56]....
        /*0118*/ 	.word	0xffffffff


	//   ....[57]....
        /*011c*/ 	.word	0x05000042


	//   ....[58]....
        /*0120*/ 	.word	0x05000042


	//   ....[59]....
        /*0124*/ 	.word	0x05000042


	//   ....[60]....
        /*0128*/ 	.word	0x05000042


	//   ....[61]....
        /*012c*/ 	.word	0x05000042


	//   ....[62]....
        /*0130*/ 	.word	0x05000042


	//   ....[63]....
        /*0134*/ 	.word	0x05000042


	//   ....[64]....
        /*0138*/ 	.word	0x05000042


	//   ....[65]....
        /*013c*/ 	.word	0x05000042


	//   ....[66]....
        /*0140*/ 	.word	0x05000042


	//   ....[67]....
        /*0144*/ 	.word	0x05000042


	//   ....[68]....
        /*0148*/ 	.word	0x05000042


	//   ....[69]....
        /*014c*/ 	.word	0x05000042


	//   ....[70]....
        /*0150*/ 	.word	0x05000042


	//   ....[71]....
        /*0154*/ 	.word	0x05000042


	//   ....[72]....
        /*0158*/ 	.word	0x05000042


	//   ....[73]....
        /*015c*/ 	.word	0x05000042


	//   ....[74]....
        /*0160*/ 	.word	0x05000042


	//   ....[75]....
        /*0164*/ 	.word	0x05000042


	//   ....[76]....
        /*0168*/ 	.word	0x05000042


	//   ....[77]....
        /*016c*/ 	.word	0x05000042


	//   ....[78]....
        /*0170*/ 	.word	0x05000042


	//   ....[79]....
        /*0174*/ 	.word	0x05000042


	//   ....[80]....
        /*0178*/ 	.word	0x05000042


	//   ....[81]....
        /*017c*/ 	.word	0x05000042


	//   ....[82]....
        /*0180*/ 	.word	0x05000042


	//   ....[83]....
        /*0184*/ 	.word	0x05000042


	//   ....[84]....
        /*0188*/ 	.word	0x05000042


	//   ....[85]....
        /*018c*/ 	.word	0x05000042


	//   ....[86]....
        /*0190*/ 	.word	0x05000042


	//   ....[87]....
        /*0194*/ 	.word	0x05000042


	//   ....[88]....
        /*0198*/ 	.word	0x05000042


	//----- nvinfo : EIATTR_COOP_GROUP_INSTR_OFFSETS
	.align		4
.L_1967:
        /*019c*/ 	.byte	0x04, 0x28
        /*019e*/ 	.short	(.L_1969 - .L_1968)


	//   ....[0]....
.L_1968:
        /*01a0*/ 	.word	0x00001600


	//   ....[1]....
        /*01a4*/ 	.word	0x00001d00


	//   ....[2]....
        /*01a8*/ 	.word	0x00002390


	//   ....[3]....
        /*01ac*/ 	.word	0x00004e90


	//   ....[4]....
        /*01b0*/ 	.word	0x00005570


	//   ....[5]....
        /*01b4*/ 	.word	0x00006230


	//   ....[6]....
        /*01b8*/ 	.word	0x00006bd0


	//   ....[7]....
        /*01bc*/ 	.word	0x00007ca0


	//   ....[8]....
        /*01c0*/ 	.word	0x00008770


	//   ....[9]....
        /*01c4*/ 	.word	0x00008f80


	//   ....[10]....
        /*01c8*/ 	.word	0x00008f90


	//   ....[11]....
        /*01cc*/ 	.word	0x00008fd0


	//   ....[12]....
        /*01d0*/ 	.word	0x00008fe0


	//   ....[13]....
        /*01d4*/ 	.word	0x00009020


	//   ....[14]....
        /*01d8*/ 	.word	0x00009030


	//   ....[15]....
        /*01dc*/ 	.word	0x00009070


	//   ....[16]....
        /*01e0*/ 	.word	0x00009080


	//   ....[17]....
        /*01e4*/ 	.word	0x000090c0


	//   ....[18]....
        /*01e8*/ 	.word	0x000090d0


	//   ....[19]....
        /*01ec*/ 	.word	0x00009180


	//   ....[20]....
        /*01f0*/ 	.word	0x00009190


	//   ....[21]....
        /*01f4*/ 	.word	0x000091a0


	//   ....[22]....
        /*01f8*/ 	.word	0x000091b0


	//   ....[23]....
        /*01fc*/ 	.word	0x00009660


	//   ....[24]....
        /*0200*/ 	.word	0x00009670


	//   ....[25]....
        /*0204*/ 	.word	0x00009680


	//   ....[26]....
        /*0208*/ 	.word	0x00009690


	//   ....[27]....
        /*020c*/ 	.word	0x000096e0


	//   ....[28]....
        /*0210*/ 	.word	0x00009700


	//   ....[29]....
        /*0214*/ 	.word	0x00009750


	//   ....[30]....
        /*0218*/ 	.word	0x00009770


	//   ....[31]....
        /*021c*/ 	.word	0x000097c0


	//   ....[32]....
        /*0220*/ 	.word	0x000097e0


	//   ....[33]....
        /*0224*/ 	.word	0x00009830


	//   ....[34]....
        /*0228*/ 	.word	0x00009850


	//   ....[35]....
        /*022c*/ 	.word	0x000098b0


	//   ....[36]....
        /*0230*/ 	.word	0x000098c0


	//   ....[37]....
        /*0234*/ 	.word	0x000098d0


	//   ....[38]....
        /*0238*/ 	.word	0x000098e0


	//   ....[39]....
        /*023c*/ 	.word	0x0000af80


	//   ....[40]....
        /*0240*/ 	.word	0x0000b150


	//   ....[41]....
        /*0244*/ 	.word	0x0000b2d0


	//   ....[42]....
        /*0248*/ 	.word	0x0000b4a0


	//   ....[43]....
        /*024c*/ 	.word	0x0000b5f0


	//   ....[44]....
        /*0250*/ 	.word	0x0000bc00


	//   ....[45]....
        /*0254*/ 	.word	0x0000c440


	//   ....[46]....
        /*0258*/ 	.word	0x0000cd40


	//   ....[47]....
        /*025c*/ 	.word	0x0000d360


	//   ....[48]....
        /*0260*/ 	.word	0x0000d3b0


	//   ....[49]....
        /*0264*/ 	.word	0x0000d410


	//   ....[50]....
        /*0268*/ 	.word	0x0000d460


	//   ....[51]....
        /*026c*/ 	.word	0x0000d480


	//   ....[52]....
        /*0270*/ 	.word	0x0000d5f0


	//   ....[53]....
        /*0274*/ 	.word	0x0000d620


	//   ....[54]....
        /*0278*/ 	.word	0x0000d680


	//   ....[55]....
        /*027c*/ 	.word	0x0000d6e0


	//   ....[56]....
        /*0280*/ 	.word	0x0000d700


	//   ....[57]....
        /*0284*/ 	.word	0x0000da10


	//   ....[58]....
        /*0288*/ 	.word	0x0000da60


	//   ....[59]....
        /*028c*/ 	.word	0x0000dae0


	//   ....[60]....
        /*0290*/ 	.word	0x0000db30


	//   ....[61]....
        /*0294*/ 	.word	0x0000dbb0


	//   ....[62]....
        /*0298*/ 	.word	0x0000dc00


	//   ....[63]....
        /*029c*/ 	.word	0x0000dc80


	//   ....[64]....
        /*02a0*/ 	.word	0x0000dcd0


	//   ....[65]....
        /*02a4*/ 	.word	0x0000dd50


	//   ....[66]....
        /*02a8*/ 	.word	0x0000dda0


	//   ....[67]....
        /*02ac*/ 	.word	0x0000de30


	//   ....[68]....
        /*02b0*/ 	.word	0x0000ded0


	//   ....[69]....
        /*02b4*/ 	.word	0x0000df70


	//   ....[70]....
        /*02b8*/ 	.word	0x0000e030


	//   ....[71]....
        /*02bc*/ 	.word	0x0000e060


	//   ....[72]....
        /*02c0*/ 	.word	0x0000e0c0


	//   ....[73]....
        /*02c4*/ 	.word	0x0000e170


	//   ....[74]....
        /*02c8*/ 	.word	0x0000e1c0


	//   ....[75]....
        /*02cc*/ 	.word	0x0000e270


	//   ....[76]....
        /*02d0*/ 	.word	0x0000e2c0


	//   ....[77]....
        /*02d4*/ 	.word	0x0000e370


	//   ....[78]....
        /*02d8*/ 	.word	0x0000e3c0


	//   ....[79]....
        /*02dc*/ 	.word	0x0000e470


	//   ....[80]....
        /*02e0*/ 	.word	0x0000e4c0


	//   ....[81]....
        /*02e4*/ 	.word	0x0000e570


	//   ....[82]....
        /*02e8*/ 	.word	0x0000e5c0


	//   ....[83]....
        /*02ec*/ 	.word	0x0000e670


	//   ....[84]....
        /*02f0*/ 	.word	0x0000e6d0


	//   ....[85]....
        /*02f4*/ 	.word	0x0000e700


	//   ....[86]....
        /*02f8*/ 	.word	0x0000e780


	//   ....[87]....
        /*02fc*/ 	.word	0x0000e7c0


	//   ....[88]....
        /*0300*/ 	.word	0x0000e810


	//----- nvinfo : EIATTR_VRC_CTA_INIT_COUNT
	.align		4
.L_1969:
        /*0304*/ 	.byte	0x02, 0x4a
	.zero		1
	.zero		1


	//----- nvinfo : EIATTR_EXIT_INSTR_OFFSETS
	.align		4
        /*0308*/ 	.byte	0x04, 0x1c
        /*030a*/ 	.short	(.L_1971 - .L_1970)


	//   ....[0]....
.L_1970:
        /*030c*/ 	.word	0x0000d810


	//   ....[1]....
        /*0310*/ 	.word	0x0000d9b0


	//----- nvinfo : EIATTR_MAX_THREADS
	.align		4
.L_1971:
        /*0314*/ 	.byte	0x04, 0x05
        /*0316*/ 	.short	(.L_1973 - .L_1972)
.L_1972:
        /*0318*/ 	.word	0x00000040
        /*031c*/ 	.word	0x00000001
        /*0320*/ 	.word	0x00000001


	//----- nvinfo : EIATTR_CRS_STACK_SIZE
	.align		4
.L_1973:
        /*0324*/ 	.byte	0x04, 0x1e
        /*0326*/ 	.short	(.L_1975 - .L_1974)
.L_1974:
        /*0328*/ 	.word	0x00000000


	//----- nvinfo : EIATTR_CBANK_PARAM_SIZE
	.align		4
.L_1975:
        /*032c*/ 	.byte	0x03, 0x19
        /*032e*/ 	.short	0x01f0


	//----- nvinfo : EIATTR_PARAM_CBANK
	.align		4
        /*0330*/ 	.byte	0x04, 0x0a
        /*0332*/ 	.short	(.L_1977 - .L_1976)
	.align		4
.L_1976:
        /*0334*/ 	.word	index@(.nv.constant0._Z25selective_scan_bwd_kernelI32Selective_Scan_bwd_kernel_traitsILi64ELi16ELb0ELb1ELb1ELb1ELb1EN3c104HalfEfEEv12SSMParamsBwd)
        /*0338*/ 	.short	0x0380
        /*033a*/ 	.short	0x01f0


	//----- nvinfo : EIATTR_SW_WAR
	.align		4
.L_1977:
        /*033c*/ 	.byte	0x04, 0x36
        /*033e*/ 	.short	(.L_1979 - .L_1978)
.L_1978:
        /*0340*/ 	.word	0x00000008
.L_1979:


//--------------------- .nv.info._Z25selective_scan_bwd_kernelI32Selective_Scan_bwd_kernel_traitsILi64ELi16ELb1ELb0ELb0ELb0ELb0EN3c104HalfEfEEv12SSMParamsBwd --------------------------
	.section	.nv.info._Z25selective_scan_bwd_kernelI32Selective_Scan_bwd_kernel_traitsILi64ELi16ELb1ELb0ELb0ELb0ELb0EN3c104HalfEfEEv12SSMParamsBwd,"",@"SHT_CUDA_INFO"
	.sectionflags	@""
	.align	4


	//----- nvinfo : EIATTR_CUDA_API_VERSION
	.align		4
        /*0000*/ 	.byte	0x04, 0x37
        /*0002*/ 	.short	(.L_1981 - .L_1980)
.L_1980:
        /*0004*/ 	.word	0x00000082


	//----- nvinfo : EIATTR_KPARAM_INFO
	.align		4
.L_1981:
        /*0008*/ 	.byte	0x04, 0x17
        /*000a*/ 	.short	(.L_1983 - .L_1982)
.L_1982:
        /*000c*/ 	.word	0x00000000
        /*0010*/ 	.short	0x0000
        /*0012*/ 	.short	0x0000
        /*0014*/ 	.byte	0x00, 0xf0, 0xc1, 0x07


	//----- nvinfo : EIATTR_SPARSE_MMA_MASK
	.align		4
.L_1983:
        /*0018*/ 	.byte	0x03, 0x50
        /*001a*/ 	.short	0x0000


	//----- nvinfo : EIATTR_MAXREG_COUNT
	.align		4
        /*001c*/ 	.byte	0x03, 0x1b
        /*001e*/ 	.short	0x00ff


	//----- nvinfo : EIATTR_NUM_BARRIERS
	.align		4
        /*0020*/ 	.byte	0x02, 0x4c
        /*0022*/ 	.byte	0x01
	.zero		1


	//----- nvinfo : EIATTR_MERCURY_ISA_VERSION
	.align		4
        /*0024*/ 	.byte	0x03, 0x5f
        /*0026*/ 	.short	0x0101


	//----- nvinfo : EIATTR_COOP_GROUP_MASK_REGIDS
	.align		4
        /*0028*/ 	.byte	0x04, 0x29
        /*002a*/ 	.short	(.L_1985 - .L_1984)


	//   ....[0]....
.L_1984:
        /*002c*/ 	.word	0xffffffff


	//   ....[1]....
        /*0030*/ 	.word	0xffffffff


	//   ....[2]....
        /*0034*/ 	.word	0xffffffff


	//   ....[3]....
        /*0038*/ 	.word	0xffffffff


	//   ....[4]....
        /*003c*/ 	.word	0xffffffff


	//   ....[5]....
        /*0040*/ 	.word	0xffffffff


	//   ....[6]....
        /*0044*/ 	.word	0xffffffff


	//   ....[7]....
        /*0048*/ 	.word	0xffffffff


	//   ....[8]....
        /*004c*/ 	.word	0xffffffff


	//   ....[9]....
        /*0050*/ 	.word	0xffffffff


	//   ....[10]....
        /*0054*/ 	.word	0xffffffff


	//   ....[11]....
        /*0058*/ 	.word	0xffffffff


	//   ....[12]....
        /*005c*/ 	.word	0xffffffff


	//   ....[13]....
        /*0060*/ 	.word	0xffffffff


	//   ....[14]....
        /*0064*/ 	.word	0xffffffff


	//   ....[15]....
        /*0068*/ 	.word	0xffffffff


	//   ....[16]....
        /*006c*/ 	.word	0xffffffff


	//   ....[17]....
        /*0070*/ 	.word	0xffffffff


	//   ....[18]....
        /*0074*/ 	.word	0xffffffff


	//   ....[19]....
        /*0078*/ 	.word	0xffffffff


	//   ....[20]....
        /*007c*/ 	.word	0xffffffff


	//   ....[21]....
        /*0080*/ 	.word	0xffffffff


	//   ....[22]....
        /*0084*/ 	.word	0xffffffff


	//   ....[23]....
        /*0088*/ 	.word	0xffffffff


	//   ....[24]....
        /*008c*/ 	.word	0xffffffff


	//   ....[25]....
        /*0090*/ 	.word	0xffffffff


	//   ....[26]....
        /*0094*/ 	.word	0xffffffff


	//   ....[27]....
        /*0098*/ 	.word	0xffffffff


	//   ....[28]....
        /*009c*/ 	.word	0xffffffff


	//   ....[29]....
        /*00a0*/ 	.word	0xffffffff


	//   ....[30]....
        /*00a4*/ 	.word	0xffffffff


	//   ....[31]....
        /*00a8*/ 	.word	0xffffffff


	//   ....[32]....
        /*00ac*/ 	.word	0xffffffff


	//   ....[33]....
        /*00b0*/ 	.word	0xffffffff


	//   ....[34]....
        /*00b4*/ 	.word	0xffffffff


	//   ....[35]....
        /*00b8*/ 	.word	0xffffffff


	//   ....[36]....
        /*00bc*/ 	.word	0xffffffff


	//   ....[37]....
        /*00c0*/ 	.word	0xffffffff


	//   ....[38]....
        /*00c4*/ 	.word	0xffffffff


	//   ....[39]....
        /*00c8*/ 	.word	0xffffffff


	//   ....[40]....
        /*00cc*/ 	.word	0xffffffff


	//   ....[41]....
        /*00d0*/ 	.word	0xffffffff


	//   ....[42]....
        /*00d4*/ 	.word	0xffffffff


	//   ....[43]....
        /*00d8*/ 	.word	0xffffffff


	//   ....[44]....
        /*00dc*/ 	.word	0xffffffff


	//   ....[45]....
        /*00e0*/ 	.word	0xffffffff


	//   ....[46]....
        /*00e4*/ 	.word	0xffffffff


	//   ....[47]....
        /*00e8*/ 	.word	0xffffffff


	//   ....[48]....
        /*00ec*/ 	.word	0xffffffff


	//   ....[49]....
        /*00f0*/ 	.word	0xffffffff


	//   ....[50]....
        /*00f4*/ 	.word	0xffffffff


	//   ....[51]....
        /*00f8*/ 	.word	0xffffffff


	//   ....[52]....
        /*00fc*/ 	.word	0xffffffff


	//   ....[53]....
        /*0100*/ 	.word	0xffffffff


	//   ....[54]....
        /*0104*/ 	.word	0xffffffff


	//   ....[55]....
        /*0108*/ 	.word	0x050000cf


	//   ....[56]....
        /*010c*/ 	.word	0x050000cf


	//   ....[57]....
        /*0110*/ 	.word	0x050000cf


	//   ....[58]....
        /*0114*/ 	.word	0x050000cf


	//   ....[59]....
        /*0118*/ 	.word	0x050000cf


	//   ....[60]....
        /*011c*/ 	.word	0x050000cf


	//   ....[61]....
        /*0120*/ 	.word	0x050000cf


	//   ....[62]....
        /*0124*/ 	.word	0x050000cf


	//   ....[63]....
        /*0128*/ 	.word	0x050000cf


	//   ....[64]....
        /*012c*/ 	.word	0x050000cf


	//   ....[65]....
        /*0130*/ 	.word	0x050000cf


	//   ....[66]....
        /*0134*/ 	.word	0x050000cf


	//   ....[67]....
        /*0138*/ 	.word	0x050000cf


	//   ....[68]....
        /*013c*/ 	.word	0x050000cf


	//   ....[69]....
        /*0140*/ 	.word	0x050000cf


	//   ....[70]....
        /*0144*/ 	.word	0x050000cf


	//   ....[71]....
        /*0148*/ 	.word	0x050000cf


	//   ....[72]....
        /*014c*/ 	.word	0x050000cf


	//   ....[73]....
        /*0150*/ 	.word	0x050000cf


	//   ....[74]....
        /*0154*/ 	.word	0x050000cf


	//   ....[75]....
        /*0158*/ 	.word	0x050000cf


	//   ....[76]....
        /*015c*/ 	.word	0x050000cf


	//   ....[77]....
        /*0160*/ 	.word	0x050000cf


	//   ....[78]....
        /*0164*/ 	.word	0x050000cf


	//   ....[79]....
        /*0168*/ 	.word	0x050000cf


	//   ....[80]....
        /*016c*/ 	.word	0x050000cf


	//   ....[81]....
        /*0170*/ 	.word	0x050000cf


	//   ....[82]....
        /*0174*/ 	.word	0x050000cf


	//   ....[83]....
        /*0178*/ 	.word	0x050000cf


	//   ....[84]....
        /*017c*/ 	.word	0x050000cf


	//   ....[85]....
        /*0180*/ 	.word	0x050000cf


	//   ....[86]....
        /*0184*/ 	.word	0x050000cf


	//----- nvinfo : EIATTR_COOP_GROUP_INSTR_OFFSETS
	.align		4
.L_1985:
        /*0188*/ 	.byte	0x04, 0x28
        /*018a*/ 	.short	(.L_1987 - .L_1986)


	//   ....[0]....
.L_1986:
        /*018c*/ 	.word	0x000007a0


	//   ....[1]....
        /*0190*/ 	.word	0x00000830


	//   ....[2]....
        /*0194*/ 	.word	0x00000a70


	//   ....[3]....
        /*0198*/ 	.word	0x00001a80


	//   ....[4]....
        /*019c*/ 	.word	0x00001a90


	//   ....[5]....
        /*01a0*/ 	.word	0x00001ad0


	//   ....[6]....
        /*01a4*/ 	.word	0x00001ae0


	//   ....[7]....
        /*01a8*/ 	.word	0x00001b20


	//   ....[8]....
        /*01ac*/ 	.word	0x00001b30


	//   ....[9]....
        /*01b0*/ 	.word	0x00001b70


	//   ....[10]....
        /*01b4*/ 	.word	0x00001b80


	//   ....[11]....
        /*01b8*/ 	.word	0x00001bc0


	//   ....[12]....
        /*01bc*/ 	.word	0x00001bd0


	//   ....[13]....
        /*01c0*/ 	.word	0x00001c70


	//   ....[14]....
        /*01c4*/ 	.word	0x00001c80


	//   ....[15]....
        /*01c8*/ 	.word	0x00001c90


	//   ....[16]....
        /*01cc*/ 	.word	0x00001ca0


	//   ....[17]....
        /*01d0*/ 	.word	0x00002100


	//   ....[18]....
        /*01d4*/ 	.word	0x00002130


	//   ....[19]....
        /*01d8*/ 	.word	0x00002140


	//   ....[20]....
        /*01dc*/ 	.word	0x00002190


	//   ....[21]....
        /*01e0*/ 	.word	0x000021b0


	//   ....[22]....
        /*01e4*/ 	.word	0x00002200


	//   ....[23]....
        /*01e8*/ 	.word	0x00002220


	//   ....[24]....
        /*01ec*/ 	.word	0x00002230


	//   ....[25]....
        /*01f0*/ 	.word	0x00002280


	//   ....[26]....
        /*01f4*/ 	.word	0x000022a0


	//   ....[27]....
        /*01f8*/ 	.word	0x000022f0


	//   ....[28]....
        /*01fc*/ 	.word	0x00002310


	//   ....[29]....
        /*0200*/ 	.word	0x00002360


	//   ....[30]....
        /*0204*/ 	.word	0x00002380


	//   ....[31]....
        /*0208*/ 	.word	0x00002390


	//   ....[32]....
        /*020c*/ 	.word	0x000023a0


	//   ....[33]....
        /*0210*/ 	.word	0x000029c0


	//   ....[34]....
        /*0214*/ 	.word	0x00002af0


	//   ....[35]....
        /*0218*/ 	.word	0x00002b80


	//   ....[36]....
        /*021c*/ 	.word	0x00002c70


	//   ....[37]....
        /*0220*/ 	.word	0x00002d30


	//   ....[38]....
        /*0224*/ 	.word	0x00002e20


	//   ....[39]....
        /*0228*/ 	.word	0x00002ee0


	//   ....[40]....
        /*022c*/ 	.word	0x00002fa0


	//   ....[41]....
        /*0230*/ 	.word	0x00002fd0


	//   ....[42]....
        /*0234*/ 	.word	0x00003010


	//   ....[43]....
        /*0238*/ 	.word	0x000033f0


	//   ....[44]....
        /*023c*/ 	.word	0x000036d0


	//   ....[45]....
        /*0240*/ 	.word	0x000037f0


	//   ....[46]....
        /*0244*/ 	.word	0x00003840


	//   ....[47]....
        /*0248*/ 	.word	0x000038a0


	//   ....[48]....
        /*024c*/ 	.word	0x000038f0


	//   ....[49]....
        /*0250*/ 	.word	0x00003910


	//   ....[50]....
        /*0254*/ 	.word	0x00003a30


	//   ....[51]....
        /*0258*/ 	.word	0x00003a60


	//   ....[52]....
        /*025c*/ 	.word	0x00003ac0


	//   ....[53]....
        /*0260*/ 	.word	0x00003b20


	//   ....[54]....
        /*0264*/ 	.word	0x00003b40


	//   ....[55]....
        /*0268*/ 	.word	0x00004120


	//   ....[56]....
        /*026c*/ 	.word	0x00004170


	//   ....[57]....
        /*0270*/ 	.word	0x000041f0


	//   ....[58]....
        /*0274*/ 	.word	0x00004240


	//   ....[59]....
        /*0278*/ 	.word	0x000042c0


	//   ....[60]....
        /*027c*/ 	.word	0x00004310


	//   ....[61]....
        /*0280*/ 	.word	0x00004390


	//   ....[62]....
        /*0284*/ 	.word	0x000043e0


	//   ....[63]....
        /*0288*/ 	.word	0x00004460


	//   ....[64]....
        /*028c*/ 	.word	0x000044b0


	//   ....[65]....
        /*0290*/ 	.word	0x00004540


	//   ....[66]....
        /*0294*/ 	.word	0x000045e0


	//   ....[67]....
        /*0298*/ 	.word	0x00004680


	//   ....[68]....
        /*029c*/ 	.word	0x00004740


	//   ....[69]....
        /*02a0*/ 	.word	0x00004770


	//   ....[70]....
        /*02a4*/ 	.word	0x000047d0


	//   ....[71]....
        /*02a8*/ 	.word	0x00004880


	//   ....[72]....
        /*02ac*/ 	.word	0x000048e0


	//   ....[73]....
        /*02b0*/ 	.word	0x00004980


	//   ....[74]....
        /*02b4*/ 	.word	0x000049d0


	//   ....[75]....
        /*02b8*/ 	.word	0x00004a70


	//   ....[76]....
        /*02bc*/ 	.word	0x00004ac0


	//   ....[77]....
        /*02c0*/ 	.word	0x00004b70


	//   ....[78]....
        /*02c4*/ 	.word	0x00004bc0


	//   ....[79]....
        /*02c8*/ 	.word	0x00004c70


	//   ....[80]....
        /*02cc*/ 	.word	0x00004cc0


	//   ....[81]....
        /*02d0*/ 	.word	0x00004d70


	//   ....[82]....
        /*02d4*/ 	.word	0x00004dd0


	//   ....[83]....
        /*02d8*/ 	.word	0x00004e00


	//   ....[84]....
        /*02dc*/ 	.word	0x00004e80


	//   ....[85]....
        /*02e0*/ 	.word	0x00004eb0


	//   ....[86]....
        /*02e4*/ 	.word	0x00004f20


	//----- nvinfo : EIATTR_VRC_CTA_INIT_COUNT
	.align		4
.L_1987:
        /*02e8*/ 	.byte	0x02, 0x4a
	.zero		1
	.zero		1


	//----- nvinfo : EIATTR_EXIT_INSTR_OFFSETS
	.align		4
        /*02ec*/ 	.byte	0x04, 0x1c
        /*02ee*/ 	.short	(.L_1989 - .L_1988)


	//   ....[0]....
.L_1988:
        /*02f0*/ 	.word	0x00003c30


	//   ....[1]....
        /*02f4*/ 	.word	0x000040c0


	//----- nvinfo : EIATTR_MAX_THREADS
	.align		4
.L_1989:
        /*02f8*/ 	.byte	0x04, 0x05
        /*02fa*/ 	.short	(.L_1991 - .L_1990)
.L_1990:
        /*02fc*/ 	.word	0x00000040
        /*0300*/ 	.word	0x00000001
        /*0304*/ 	.word	0x00000001


	//----- nvinfo : EIATTR_CRS_STACK_SIZE
	.align		4
.L_1991:
        /*0308*/ 	.byte	0x04, 0x1e
        /*030a*/ 	.short	(.L_1993 - .L_1992)
.L_1992:
        /*030c*/ 	.word	0x00000000


	//----- nvinfo : EIATTR_CBANK_PARAM_SIZE
	.align		4
.L_1993:
        /*0310*/ 	.byte	0x03, 0x19
        /*0312*/ 	.short	0x01f0


	//----- nvinfo : EIATTR_PARAM_CBANK
	.align		4
        /*0314*/ 	.byte	0x04, 0x0a
        /*0316*/ 	.short	(.L_1995 - .L_1994)
	.align		4
.L_1994:
        /*0318*/ 	.word	index@(.nv.constant0._Z25selective_scan_bwd_kernelI32Selective_Scan_bwd_kernel_traitsILi64ELi16ELb1ELb0ELb0ELb0ELb0EN3c104HalfEfEEv12SSMParamsBwd)
        /*031c*/ 	.short	0x0380
        /*031e*/ 	.short	0x01f0


	//----- nvinfo : EIATTR_SW_WAR
	.align		4
.L_1995:
        /*0320*/ 	.byte	0x04, 0x36
        /*0322*/ 	.short	(.L_1997 - .L_1996)
.L_1996:
        /*0324*/ 	.word	0x00000008
.L_1997:


//--------------------- .nv.info._Z25selective_scan_bwd_kernelI32Selective_Scan_bwd_kernel_traitsILi64ELi16ELb1ELb0ELb0ELb0ELb1EN3c104HalfEfEEv12SSMParamsBwd --------------------------
	.section	.nv.info._Z25selective_scan_bwd_kernelI32Selective_Scan_bwd_kernel_traitsILi64ELi16ELb1ELb0ELb0ELb0ELb1EN3c104HalfEfEEv12SSMParamsBwd,"",@"SHT_CUDA_INFO"
	.sectionflags	@""
	.align	4


	//----- nvinfo : EIATTR_CUDA_API_VERSION
	.align		4
        /*0000*/ 	.byte	0x04, 0x37
        /*0002*/ 	.short	(.L_1999 - .L_1998)
.L_1998:
        /*0004*/ 	.word	0x00000082


	//----- nvinfo : EIATTR_KPARAM_INFO
	.align		4
.L_1999:
        /*0008*/ 	.byte	0x04, 0x17
        /*000a*/ 	.short	(.L_2001 - .L_2000)
.L_2000:
        /*000c*/ 	.word	0x00000000
        /*0010*/ 	.short	0x0000
        /*0012*/ 	.short	0x0000
        /*0014*/ 	.byte	0x00, 0xf0, 0xc1, 0x07


	//----- nvinfo : EIATTR_SPARSE_MMA_MASK
	.align		4
.L_2001:
        /*0018*/ 	.byte	0x03, 0x50
        /*001a*/ 	.short	0x0000


	//----- nvinfo : EIATTR_MAXREG_COUNT
	.align		4
        /*001c*/ 	.byte	0x03, 0x1b
        /*001e*/ 	.short	0x00ff


	//----- nvinfo : EIATTR_NUM_BARRIERS
	.align		4
        /*0020*/ 	.byte	0x02, 0x4c
        /*0022*/ 	.byte	0x01
	.zero		1


	//----- nvinfo : EIATTR_MERCURY_ISA_VERSION
	.align		4
        /*0024*/ 	.byte	0x03, 0x5f
        /*0026*/ 	.short	0x0101


	//----- nvinfo : EIATTR_COOP_GROUP_MASK_REGIDS
	.align		4
        /*0028*/ 	.byte	0x04, 0x29
        /*002a*/ 	.short	(.L_2003 - .L_2002)


	//   ....[0]....
.L_2002:
        /*002c*/ 	.word	0xffffffff


	//   ....[1]....
        /*0030*/ 	.word	0xffffffff


	//   ....[2]....
        /*0034*/ 	.word	0xffffffff


	//   ....[3]....
        /*0038*/ 	.word	0xffffffff


	//   ....[4]....
        /*003c*/ 	.word	0xffffffff


	//   ....[5]....
        /*0040*/ 	.word	0xffffffff


	//   ....[6]....
        /*0044*/ 	.word	0xffffffff


	//   ....[7]....
        /*0048*/ 	.word	0xffffffff


	//   ....[8]....
        /*004c*/ 	.word	0xffffffff


	//   ....[9]....
        /*0050*/ 	.word	0xffffffff


	//   ....[10]....
        /*0054*/ 	.word	0xffffffff


	//   ....[11]....
        /*0058*/ 	.word	0xffffffff


	//   ....[12]....
        /*005c*/ 	.word	0xffffffff


	//   ....[13]....
        /*0060*/ 	.word	0xffffffff


	//   ....[14]....
        /*0064*/ 	.word	0xffffffff


	//   ....[15]....
        /*0068*/ 	.word	0xffffffff


	//   ....[16]....
        /*006c*/ 	.word	0xffffffff


	//   ....[17]....
        /*0070*/ 	.word	0xffffffff


	//   ....[18]....
        /*0074*/ 	.word	0xffffffff


	//   ....[19]....
        /*0078*/ 	.word	0xffffffff


	//   ....[20]....
        /*007c*/ 	.word	0xffffffff


	//   ....[21]....
        /*0080*/ 	.word	0xffffffff


	//   ....[22]....
        /*0084*/ 	.word	0xffffffff


	//   ....[23]....
        /*0088*/ 	.word	0xffffffff


	//   ....[24]....
        /*008c*/ 	.word	0xffffffff


	//   ....[25]....
        /*0090*/ 	.word	0xffffffff


	//   ....[26]....
        /*0094*/ 	.word	0xffffffff


	//   ....[27]....
        /*0098*/ 	.word	0xffffffff


	//   ....[28]....
        /*009c*/ 	.word	0xffffffff


	//   ....[29]....
        /*00a0*/ 	.word	0xffffffff


	//   ....[30]....
        /*00a4*/ 	.word	0xffffffff


	//   ....[31]....
        /*00a8*/ 	.word	0xffffffff


	//   ....[32]....
        /*00ac*/ 	.word	0xffffffff


	//   ....[33]....
        /*00b0*/ 	.word	0xffffffff


	//   ....[34]....
        /*00b4*/ 	.word	0xffffffff


	//   ....[35]....
        /*00b8*/ 	.word	0xffffffff


	//   ....[36]....
        /*00bc*/ 	.word	0xffffffff


	//   ....[37]....
        /*00c0*/ 	.word	0xffffffff


	//   ....[38]....
        /*00c4*/ 	.word	0xffffffff


	//   ....[39]....
        /*00c8*/ 	.word	0xffffffff


	//   ....[40]....
        /*00cc*/ 	.word	0xffffffff


	//   ....[41]....
        /*00d0*/ 	.word	0xffffffff


	//   ....[42]....
        /*00d4*/ 	.word	0xffffffff


	//   ....[43]....
        /*00d8*/ 	.word	0xffffffff


	//   ....[44]....
        /*00dc*/ 	.word	0xffffffff


	//   ....[45]....
        /*00e0*/ 	.word	0xffffffff


	//   ....[46]....
        /*00e4*/ 	.word	0xffffffff


	//   ....[47]....
        /*00e8*/ 	.word	0xffffffff


	//   ....[48]....
        /*00ec*/ 	.word	0xffffffff


	//   ....[49]....
        /*00f0*/ 	.word	0xffffffff


	//   ....[50]....
        /*00f4*/ 	.word	0xffffffff


	//   ....[51]....
        /*00f8*/ 	.word	0xffffffff


	//   ....[52]....
        /*00fc*/ 	.word	0xffffffff


	//   ....[53]....
        /*0100*/ 	.word	0xffffffff


	//   ....[54]....
        /*0104*/ 	.word	0xffffffff


	//   ....[55]....
        /*0108*/ 	.word	0xffffffff


	//   ....[56]....
        /*010c*/ 	.word	0xffffffff


	//   ....[57]....
        /*0110*/ 	.word	0xffffffff


	//   ....[58]....
        /*0114*/ 	.word	0xffffffff


	//   ....[59]....
        /*0118*/ 	.word	0x050000ce


	//   ....[60]....
        /*011c*/ 	.word	0x050000ce


	//   ....[61]....
        /*0120*/ 	.word	0x050000ce


	//   ....[62]....
        /*0124*/ 	.word	0x050000ce


	//   ....[63]....
        /*0128*/ 	.word	0x050000ce


	//   ....[64]....
        /*012c*/ 	.word	0x050000ce


	//   ....[65]....
        /*0130*/ 	.word	0x050000ce


	//   ....[66]....
        /*0134*/ 	.word	0x050000ce


	//   ....[67]....
        /*0138*/ 	.word	0x050000ce


	//   ....[68]....
        /*013c*/ 	.word	0x050000ce


	//   ....[69]....
        /*0140*/ 	.word	0x050000ce


	//   ....[70]....
        /*0144*/ 	.word	0x050000ce


	//   ....[71]....
        /*0148*/ 	.word	0x050000ce


	//   ....[72]....
        /*014c*/ 	.word	0x050000ce


	//   ....[73]....
        /*0150*/ 	.word	0x050000ce


	//   ....[74]....
        /*0154*/ 	.word	0x050000ce


	//   ....[75]....
        /*0158*/ 	.word	0x050000ce


	//   ....[76]....
        /*015c*/ 	.word	0x050000ce


	//   ....[77]....
        /*0160*/ 	.word	0x050000ce


	//   ....[78]....
        /*0164*/ 	.word	0x050000ce


	//   ....[79]....
        /*0168*/ 	.word	0x050000ce


	//   ....[80]....
        /*016c*/ 	.word	0x050000ce


	//   ....[81]....
        /*0170*/ 	.word	0x050000ce


	//   ....[82]....
        /*0174*/ 	.word	0x050000ce


	//   ....[83]....
        /*0178*/ 	.word	0x050000ce


	//   ....[84]....
        /*017c*/ 	.word	0x050000ce


	//   ....[85]....
        /*0180*/ 	.word	0x050000ce


	//   ....[86]....
        /*0184*/ 	.word	0x050000ce


	//   ....[87]....
        /*0188*/ 	.word	0x050000ce


	//   ....[88]....
        /*018c*/ 	.word	0x050000ce


	//   ....[89]....
        /*0190*/ 	.word	0x050000ce


	//   ....[90]....
        /*0194*/ 	.word	0x050000ce


	//----- nvinfo : EIATTR_COOP_GROUP_INSTR_OFFSETS
	.align		4
.L_2003:
        /*0198*/ 	.byte	0x04, 0x28
        /*019a*/ 	.short	(.L_2005 - .L_2004)


	//   ....[0]....
.L_2004:
        /*019c*/ 	.word	0x000007d0


	//   ....[1]....
        /*01a0*/ 	.word	0x00000860


	//   ....[2]....
        /*01a4*/ 	.word	0x000009d0


	//   ....[3]....
        /*01a8*/ 	.word	0x00000b00


	//   ....[4]....
        /*01ac*/ 	.word	0x00001320


	//   ....[5]....
        /*01b0*/ 	.word	0x00001be0


	//   ....[6]....
        /*01b4*/ 	.word	0x00001f40


	//   ....[7]....
        /*01b8*/ 	.word	0x00002f00


	//   ....[8]....
        /*01bc*/ 	.word	0x00002f10


	//   ....[9]....
        /*01c0*/ 	.word	0x00002f50


	//   ....[10]....
        /*01c4*/ 	.word	0x00002f60


	//   ....[11]....
        /*01c8*/ 	.word	0x00002fa0


	//   ....[12]....
        /*01cc*/ 	.word	0x00002fb0


	//   ....[13]....
        /*01d0*/ 	.word	0x00002ff0


	//   ....[14]....
        /*01d4*/ 	.word	0x00003000


	//   ....[15]....
        /*01d8*/ 	.word	0x00003040


	//   ....[16]....
        /*01dc*/ 	.word	0x00003050


	//   ....[17]....
        /*01e0*/ 	.word	0x000030f0


	//   ....[18]....
        /*01e4*/ 	.word	0x00003100


	//   ....[19]....
        /*01e8*/ 	.word	0x00003110


	//   ....[20]....
        /*01ec*/ 	.word	0x00003120


	//   ....[21]....
        /*01f0*/ 	.word	0x00003580


	//   ....[22]....
        /*01f4*/ 	.word	0x000035b0


	//   ....[23]....
        /*01f8*/ 	.word	0x000035c0


	//   ....[24]....
        /*01fc*/ 	.word	0x00003610


	//   ....[25]....
        /*0200*/ 	.word	0x00003630


	//   ....[26]....
        /*0204*/ 	.word	0x00003680


	//   ....[27]....
        /*0208*/ 	.word	0x000036a0


	//   ....[28]....
        /*020c*/ 	.word	0x000036b0


	//   ....[29]....
        /*0210*/ 	.word	0x00003700


	//   ....[30]....
        /*0214*/ 	.word	0x00003720


	//   ....[31]....
        /*0218*/ 	.word	0x00003770


	//   ....[32]....
        /*021c*/ 	.word	0x00003790


	//   ....[33]....
        /*0220*/ 	.word	0x000037e0


	//   ....[34]....
        /*0224*/ 	.word	0x00003800


	//   ....[35]....
        /*0228*/ 	.word	0x00003810


	//   ....[36]....
        /*022c*/ 	.word	0x00003820


	//   ....[37]....
        /*0230*/ 	.word	0x00003eb0


	//   ....[38]....
        /*0234*/ 	.word	0x00003f90


	//   ....[39]....
        /*0238*/ 	.word	0x00004070


	//   ....[40]....
        /*023c*/ 	.word	0x00004160


	//   ....[41]....
        /*0240*/ 	.word	0x00004240


	//   ....[42]....
        /*0244*/ 	.word	0x00004330


	//   ....[43]....
        /*0248*/ 	.word	0x000043e0


	//   ....[44]....
        /*024c*/ 	.word	0x00004430


	//   ....[45]....
        /*0250*/ 	.word	0x00004450


	//   ....[46]....
        /*0254*/ 	.word	0x00004490


	//   ....[47]....
        /*0258*/ 	.word	0x00004830


	//   ....[48]....
        /*025c*/ 	.word	0x00004ad0


	//   ....[49]....
        /*0260*/ 	.word	0x00004c20


	//   ....[50]....
        /*0264*/ 	.word	0x00004c70


	//   ....[51]....
        /*0268*/ 	.word	0x00004cd0


	//   ....[52]....
        /*026c*/ 	.word	0x00004d20


	//   ....[53]....
        /*0270*/ 	.word	0x00004d40


	//   ....[54]....
        /*0274*/ 	.word	0x00004e60


	//   ....[55]....
        /*0278*/ 	.word	0x00004ea0


	//   ....[56]....
        /*027c*/ 	.word	0x00004f00


	//   ....[57]....
        /*0280*/ 	.word	0x00004f50


	//   ....[58]....
        /*0284*/ 	.word	0x00004f70


	//   ....[59]....
        /*0288*/ 	.word	0x00005550


	//   ....[60]....
        /*028c*/ 	.word	0x000055a0


	//   ....[61]....
        /*0290*/ 	.word	0x00005620


	//   ....[62]....
        /*0294*/ 	.word	0x00005670


	//   ....[63]....
        /*0298*/ 	.word	0x000056f0


	//   ....[64]....
        /*029c*/ 	.word	0x00005740


	//   ....[65]....
        /*02a0*/ 	.word	0x000057c0


	//   ....[66]....
        /*02a4*/ 	.word	0x00005810


	//   ....[67]....
        /*02a8*/ 	.word	0x00005890


	//   ....[68]....
        /*02ac*/ 	.word	0x000058e0


	//   ....[69]....
        /*02b0*/ 	.word	0x00005970


	//   ....[70]....
        /*02b4*/ 	.word	0x00005a10


	//   ....[71]....
        /*02b8*/ 	.word	0x00005ab0


	//   ....[72]....
        /*02bc*/ 	.word	0x00005b70


	//   ....[73]....
        /*02c0*/ 	.word	0x00005ba0


	//   ....[74]....
        /*02c4*/ 	.word	0x00005c00


	//   ....[75]....
        /*02c8*/ 	.word	0x00005cb0


	//   ....[76]....
        /*02cc*/ 	.word	0x00005d10


	//   ....[77]....
        /*02d0*/ 	.word	0x00005db0


	//   ....[78]....
        /*02d4*/ 	.word	0x00005e00


	//   ....[79]....
        /*02d8*/ 	.word	0x00005ea0


	//   ....[80]....
        /*02dc*/ 	.word	0x00005ef0


	//   ....[81]....
        /*02e0*/ 	.word	0x00005fa0


	//   ....[82]....
        /*02e4*/ 	.word	0x00005ff0


	//   ....[83]....
        /*02e8*/ 	.word	0x000060a0


	//   ....[84]....
        /*02ec*/ 	.word	0x000060f0


	//   ....[85]....
        /*02f0*/ 	.word	0x000061a0


	//   ....[86]....
        /*02f4*/ 	.word	0x00006200


	//   ....[87]....
        /*02f8*/ 	.word	0x00006230


	//   ....[88]....
        /*02fc*/ 	.word	0x000062b0


	//   ....[89]....
        /*0300*/ 	.word	0x000062e0


	//   ....[90]....
        /*0304*/ 	.word	0x00006350


	//----- nvinfo : EIATTR_VRC_CTA_INIT_COUNT
	.align		4
.L_2005:
        /*0308*/ 	.byte	0x02, 0x4a
	.zero		1
	.zero		1


	//----- nvinfo : EIATTR_EXIT_INSTR_OFFSETS
	.align		4
        /*030c*/ 	.byte	0x04, 0x1c
        /*030e*/ 	.short	(.L_2007 - .L_2006)


	//   ....[0]....
.L_2006:
        /*0310*/ 	.word	0x00005060


	//   ....[1]....
        /*0314*/ 	.word	0x000054f0


	//----- nvinfo : EIATTR_MAX_THREADS
	.align		4
.L_2007:
        /*0318*/ 	.byte	0x04, 0x05
        /*031a*/ 	.short	(.L_2009 - .L_2008)
.L_2008:
        /*031c*/ 	.word	0x00000040
        /*0320*/ 	.word	0x00000001
        /*0324*/ 	.word	0x00000001


	//----- nvinfo : EIATTR_CRS_STACK_SIZE
	.align		4
.L_2009:
        /*0328*/ 	.byte	0x04, 0x1e
        /*032a*/ 	.short	(.L_2011 - .L_2010)
.L_2010:
        /*032c*/ 	.word	0x00000000


	//----- nvinfo : EIATTR_CBANK_PARAM_SIZE
	.align		4
.L_2011:
        /*0330*/ 	.byte	0x03, 0x19
        /*0332*/ 	.short	0x01f0


	//----- nvinfo : EIATTR_PARAM_CBANK
	.align		4
        /*0334*/ 	.byte	0x04, 0x0a
        /*0336*/ 	.short	(.L_2013 - .L_2012)
	.align		4
.L_2012:
        /*0338*/ 	.word	index@(.nv.constant0._Z25selective_scan_bwd_kernelI32Selective_Scan_bwd_kernel_traitsILi64ELi16ELb1ELb0ELb0ELb0ELb1EN3c104HalfEfEEv12SSMParamsBwd)
        /*033c*/ 	.short	0x0380
        /*033e*/ 	.short	0x01f0


	//----- nvinfo : EIATTR_SW_WAR
	.align		4
.L_2013:
        /*0340*/ 	.byte	0x04, 0x36
        /*0342*/ 	.short	(.L_2015 - .L_2014)
.L_2014:
        /*0344*/ 	.word	0x00000008
.L_2015:


//--------------------- .nv.info._Z25selective_scan_bwd_kernelI32Selective_Scan_bwd_kernel_traitsILi64ELi16ELb1ELb0ELb0ELb1ELb0EN3c104HalfEfEEv12SSMParamsBwd --------------------------
	.section	.nv.info._Z25selective_scan_bwd_kernelI32Selective_Scan_bwd_kernel_traitsILi64ELi16ELb1ELb0ELb0ELb1ELb0EN3c104HalfEfEEv12SSMParamsBwd,"",@"SHT_CUDA_INFO"
	.sectionflags	@""
	.align	4


	//----- nvinfo : EIATTR_CUDA_API_VERSION
	.align		4
        /*0000*/ 	.byte	0x04, 0x37
        /*0002*/ 	.short	(.L_2017 - .L_2016)
.L_2016:
        /*0004*/ 	.word	0x00000082


	//----- nvinfo : EIATTR_KPARAM_INFO
	.align		4
.L_2017:
        /*0008*/ 	.byte	0x04, 0x17
        /*000a*/ 	.short	(.L_2019 - .L_2018)
.L_2018:
        /*000c*/ 	.word	0x00000000
        /*0010*/ 	.short	0x0000
        /*0012*/ 	.short	0x0000
        /*0014*/ 	.byte	0x00, 0xf0, 0xc1, 0x07


	//----- nvinfo : EIATTR_SPARSE_MMA_MASK
	.align		4
.L_2019:
        /*0018*/ 	.byte	0x03, 0x50
        /*001a*/ 	.short	0x0000


	//----- nvinfo : EIATTR_MAXREG_COUNT
	.align		4
        /*001c*/ 	.byte	0x03, 0x1b
        /*001e*/ 	.short	0x00ff


	//----- nvinfo : EIATTR_NUM_BARRIERS
	.align		4
        /*0020*/ 	.byte	0x02, 0x4c
        /*0022*/ 	.byte	0x01
	.zero		1


	//----- nvinfo : EIATTR_MERCURY_ISA_VERSION
	.align		4
        /*0024*/ 	.byte	0x03, 0x5f
        /*0026*/ 	.short	0x0101


	//----- nvinfo : EIATTR_COOP_GROUP_MASK_REGIDS
	.align		4
        /*0028*/ 	.byte	0x04, 0x29
        /*002a*/ 	.short	(.L_2021 - .L_2020)


	//   ....[0]....
.L_2020:
        /*002c*/ 	.word	0xffffffff


	//   ....[1]....
        /*0030*/ 	.word	0xffffffff


	//   ....[2]....
        /*0034*/ 	.word	0xffffffff


	//   ....[3]....
        /*0038*/ 	.word	0xffffffff


	//   ....[4]....
        /*003c*/ 	.word	0xffffffff


	//   ....[5]....
        /*0040*/ 	.word	0xffffffff


	//   ....[6]....
        /*0044*/ 	.word	0xffffffff


	//   ....[7]....
        /*0048*/ 	.word	0xffffffff


	//   ....[8]....
        /*004c*/ 	.word	0xffffffff


	//   ....[9]....
        /*0050*/ 	.word	0xffffffff


	//   ....[10]....
        /*0054*/ 	.word	0xffffffff


	//   ....[11]....
        /*0058*/ 	.word	0xffffffff


	//   ....[12]....
        /*005c*/ 	.word	0xffffffff


	//   ....[13]....
        /*0060*/ 	.word	0xffffffff


	//   ....[14]....
        /*0064*/ 	.word	0xffffffff


	//   ....[15]....
        /*0068*/ 	.word	0xffffffff


	//   ....[16]....
        /*006c*/ 	.word	0xffffffff


	//   ....[17]....
        /*0070*/ 	.word	0xffffffff


	//   ....[18]....
        /*0074*/ 	.word	0xffffffff


	//   ....[19]....
        /*0078*/ 	.word	0xffffffff


	//   ....[20]....
        /*007c*/ 	.word	0xffffffff


	//   ....[21]....
        /*0080*/ 	.word	0xffffffff


	//   ....[22]....
        /*0084*/ 	.word	0xffffffff


	//   ....[23]....
        /*0088*/ 	.word	0xffffffff


	//   ....[24]....
        /*008c*/ 	.word	0xffffffff


	//   ....[25]....
        /*0090*/ 	.word	0xffffffff


	//   ....[26]....
        /*0094*/ 	.word	0xffffffff


	//   ....[27]....
        /*0098*/ 	.word	0xffffffff


	//   ....[28]....
        /*009c*/ 	.word	0xffffffff


	//   ....[29]....
        /*00a0*/ 	.word	0xffffffff


	//   ....[30]....
        /*00a4*/ 	.word	0xffffffff


	//   ....[31]....
        /*00a8*/ 	.word	0xffffffff


	//   ....[32]....
        /*00ac*/ 	.word	0xffffffff


	//   ....[33]....
        /*00b0*/ 	.word	0xffffffff


	//   ....[34]....
        /*00b4*/ 	.word	0xffffffff


	//   ....[35]....
        /*00b8*/ 	.word	0xffffffff


	//   ....[36]....
        /*00bc*/ 	.word	0xffffffff


	//   ....[37]....
        /*00c0*/ 	.word	0xffffffff


	//   ....[38]....
        /*00c4*/ 	.word	0xffffffff


	//   ....[39]....
        /*00c8*/ 	.word	0xffffffff


	//   ....[40]....
        /*00cc*/ 	.word	0xffffffff


	//   ....[41]....
        /*00d0*/ 	.word	0xffffffff


	//   ....[42]....
        /*00d4*/ 	.word	0xffffffff


	//   ....[43]....
        /*00d8*/ 	.word	0xffffffff


	//   ....[44]....
        /*00dc*/ 	.word	0xffffffff


	//   ....[45]....
        /*00e0*/ 	.word	0xffffffff


	//   ....[46]....
        /*00e4*/ 	.word	0xffffffff


	//   ....[47]....
        /*00e8*/ 	.word	0xffffffff


	//   ....[48]....
        /*00ec*/ 	.word	0xffffffff


	//   ....[49]....
        /*00f0*/ 	.word	0xffffffff


	//   ....[50]....
        /*00f4*/ 	.word	0xffffffff


	//   ....[51]....
        /*00f8*/ 	.word	0xffffffff


	//   ....[52]....
        /*00fc*/ 	.word	0xffffffff


	//   ....[53]....
        /*0100*/ 	.word	0xffffffff


	//   ....[54]....
        /*0104*/ 	.word	0xffffffff


	//   ....[55]....
        /*0108*/ 	.word	0xffffffff


	//   ....[56]....
        /*010c*/ 	.word	0x050000d1


	//   ....[57]....
        /*0110*/ 	.word	0x050000d1


	//   ....[58]....
        /*0114*/ 	.word	0x050000d1


	//   ....[59]....
        /*0118*/ 	.word	0x050000d1


	//   ....[60]....
        /*011c*/ 	.word	0x050000d1


	//   ....[61]....
        /*0120*/ 	.word	0x050000d1


	//   ....[62]....
        /*0124*/ 	.word	0x050000d1


	//   ....[63]....
        /*0128*/ 	.word	0x050000d1


	//   ....[64]....
        /*012c*/ 	.word	0x050000d1


	//   ....[65]....
        /*0130*/ 	.word	0x050000d1


	//   ....[66]....
        /*0134*/ 	.word	0x050000d1


	//   ....[67]....
        /*0138*/ 	.word	0x050000d1


	//   ....[68]....
        /*013c*/ 	.word	0x050000d1


	//   ....[69]....
        /*0140*/ 	.word	0x050000d1


	//   ....[70]....
        /*0144*/ 	.word	0x050000d1


	//   ....[71]....
        /*0148*/ 	.word	0x050000d1


	//   ....[72]....
        /*014c*/ 	.word	0x050000d1


	//   ....[73]....
        /*0150*/ 	.word	0x050000d1


	//   ....[74]....
        /*0154*/ 	.word	0x050000d1


	//   ....[75]....
        /*0158*/ 	.word	0x050000d1


	//   ....[76]....
        /*015c*/ 	.word	0x050000d1


	//   ....[77]....
        /*0160*/ 	.word	0x050000d1


	//   ....[78]....
        /*0164*/ 	.word	0x050000d1


	//   ....[79]....
        /*0168*/ 	.word	0x050000d1


	//   ....[80]....
        /*016c*/ 	.word	0x050000d1


	//   ....[81]....
        /*0170*/ 	.word	0x050000d1


	//   ....[82]....
        /*0174*/ 	.word	0x050000d1


	//   ....[83]....
        /*0178*/ 	.word	0x050000d1


	//   ....[84]....
        /*017c*/ 	.word	0x050000d1


	//   ....[85]....
        /*0180*/ 	.word	0x050000d1


	//   ....[86]....
        /*0184*/ 	.word	0x050000d1


	//   ....[87]....
        /*0188*/ 	.word	0x050000d1


	//----- nvinfo : EIATTR_COOP_GROUP_INSTR_OFFSETS
	.align		4
.L_2021:
        /*018c*/ 	.byte	0x04, 0x28
        /*018e*/ 	.short	(.L_2023 - .L_2022)


	//   ....[0]....
.L_2022:
        /*0190*/ 	.word	0x000007a0


	//   ....[1]....
        /*0194*/ 	.word	0x00000850


	//   ....[2]....
        /*0198*/ 	.word	0x00000aa0


	//   ....[3]....
        /*019c*/ 	.word	0x00003cc0


	//   ....[4]....
        /*01a0*/ 	.word	0x00003cd0


	//   ....[5]....
        /*01a4*/ 	.word	0x00003d10


	//   ....[6]....
        /*01a8*/ 	.word	0x00003d20


	//   ....[7]....
        /*01ac*/ 	.word	0x00003d60


	//   ....[8]....
        /*01b0*/ 	.word	0x00003d70


	//   ....[9]....
        /*01b4*/ 	.word	0x00003db0


	//   ....[10]....
        /*01b8*/ 	.word	0x00003dc0


	//   ....[11]....
        /*01bc*/ 	.word	0x00003e00


	//   ....[12]....
        /*01c0*/ 	.word	0x00003e10


	//   ....[13]....
        /*01c4*/ 	.word	0x00003eb0


	//   ....[14]....
        /*01c8*/ 	.word	0x00003ec0


	//   ....[15]....
        /*01cc*/ 	.word	0x00003ed0


	//   ....[16]....
        /*01d0*/ 	.word	0x00003ee0


	//   ....[17]....
        /*01d4*/ 	.word	0x00004340


	//   ....[18]....
        /*01d8*/ 	.word	0x00004370


	//   ....[19]....
        /*01dc*/ 	.word	0x00004380


	//   ....[20]....
        /*01e0*/ 	.word	0x000043d0


	//   ....[21]....
        /*01e4*/ 	.word	0x000043f0


	//   ....[22]....
        /*01e8*/ 	.word	0x00004440


	//   ....[23]....
        /*01ec*/ 	.word	0x00004460


	//   ....[24]....
        /*01f0*/ 	.word	0x00004470


	//   ....[25]....
        /*01f4*/ 	.word	0x000044c0


	//   ....[26]....
        /*01f8*/ 	.word	0x000044e0


	//   ....[27]....
        /*01fc*/ 	.word	0x00004530


	//   ....[28]....
        /*0200*/ 	.word	0x00004550


	//   ....[29]....
        /*0204*/ 	.word	0x000045a0


	//   ....[30]....
        /*0208*/ 	.word	0x000045c0


	//   ....[31]....
        /*020c*/ 	.word	0x000045d0


	//   ....[32]....
        /*0210*/ 	.word	0x000045e0


	//   ....[33]....
        /*0214*/ 	.word	0x00004ca0


	//   ....[34]....
        /*0218*/ 	.word	0x00004d60


	//   ....[35]....
        /*021c*/ 	.word	0x00004e30


	//   ....[36]....
        /*0220*/ 	.word	0x00004ee0


	//   ....[37]....
        /*0224*/ 	.word	0x00004f40


	//   ....[38]....
        /*0228*/ 	.word	0x00004f60


	//   ....[39]....
        /*022c*/ 	.word	0x00004fa0


	//   ....[40]....
        /*0230*/ 	.word	0x00005040


	//   ....[41]....
        /*0234*/ 	.word	0x00005110


	//   ....[42]....
        /*0238*/ 	.word	0x00005240


	//   ....[43]....
        /*023c*/ 	.word	0x000055a0


	//   ....[44]....
        /*0240*/ 	.word	0x00005d10


	//   ....[45]....
        /*0244*/ 	.word	0x00006120


	//   ....[46]....
        /*0248*/ 	.word	0x000062b0


	//   ....[47]....
        /*024c*/ 	.word	0x00006300


	//   ....[48]....
        /*0250*/ 	.word	0x00006360


	//   ....[49]....
        /*0254*/ 	.word	0x000063b0


	//   ....[50]....
        /*0258*/ 	.word	0x000063d0


	//   ....[51]....
        /*025c*/ 	.word	0x000064f0


	//   ....[52]....
        /*0260*/ 	.word	0x00006520


	//   ....[53]....
        /*0264*/ 	.word	0x00006580


	//   ....[54]....
        /*0268*/ 	.word	0x000065e0


	//   ....[55]....
        /*026c*/ 	.word	0x00006600


	//   ....[56]....
        /*0270*/ 	.word	0x00006be0


	//   ....[57]....
        /*0274*/ 	.word	0x00006c30


	//   ....[58]....
        /*0278*/ 	.word	0x00006cb0


	//   ....[59]....
        /*027c*/ 	.word	0x00006d00


	//   ....[60]....
        /*0280*/ 	.word	0x00006d80


	//   ....[61]....
        /*0284*/ 	.word	0x00006dd0


	//   ....[62]....
        /*0288*/ 	.word	0x00006e50


	//   ....[63]....
        /*028c*/ 	.word	0x00006ea0


	//   ....[64]....
        /*0290*/ 	.word	0x00006f20


	//   ....[65]....
        /*0294*/ 	.word	0x00006f70


	//   ....[66]....
        /*0298*/ 	.word	0x00007000


	//   ....[67]....
        /*029c*/ 	.word	0x000070a0


	//   ....[68]....
        /*02a0*/ 	.word	0x00007140


	//   ....[69]....
        /*02a4*/ 	.word	0x00007200


	//   ....[70]....
        /*02a8*/ 	.word	0x00007230


	//   ....[71]....
        /*02ac*/ 	.word	0x00007290


	//   ....[72]....
        /*02b0*/ 	.word	0x00007340


	//   ....[73]....
        /*02b4*/ 	.word	0x000073a0


	//   ....[74]....
        /*02b8*/ 	.word	0x00007440


	//   ....[75]....
        /*02bc*/ 	.word	0x00007490


	//   ....[76]....
        /*02c0*/ 	.word	0x00007530


	//   ....[77]....
        /*02c4*/ 	.word	0x00007580


	//   ....[78]....
        /*02c8*/ 	.word	0x00007630


	//   ....[79]....
        /*02cc*/ 	.word	0x00007680


	//   ....[80]....
        /*02d0*/ 	.word	0x00007730


	//   ....[81]....
        /*02d4*/ 	.word	0x00007780


	//   ....[82]....
        /*02d8*/ 	.word	0x00007830


	//   ....[83]....
        /*02dc*/ 	.word	0x00007890


	//   ....[84]....
        /*02e0*/ 	.word	0x000078c0


	//   ....[85]....
        /*02e4*/ 	.word	0x00007940


	//   ....[86]....
        /*02e8*/ 	.word	0x00007970


	//   ....[87]....
        /*02ec*/ 	.word	0x000079e0


	//----- nvinfo : EIATTR_VRC_CTA_INIT_COUNT
	.align		4
.L_2023:
        /*02f0*/ 	.byte	0x02, 0x4a
	.zero		1
	.zero		1


	//----- nvinfo : EIATTR_EXIT_INSTR_OFFSETS
	.align		4
        /*02f4*/ 	.byte	0x04, 0x1c
        /*02f6*/ 	.short	(.L_2025 - .L_2024)


	//   ....[0]....
.L_2024:
        /*02f8*/ 	.word	0x000066f0


	//   ....[1]....
        /*02fc*/ 	.word	0x00006b80


	//----- nvinfo : EIATTR_MAX_THREADS
	.align		4
.L_2025:
        /*0300*/ 	.byte	0x04, 0x05
        /*0302*/ 	.short	(.L_2027 - .L_2026)
.L_2026:
        /*0304*/ 	.word	0x00000040
        /*0308*/ 	.word	0x00000001
        /*030c*/ 	.word	0x00000001


	//----- nvinfo : EIATTR_CRS_STACK_SIZE
	.align		4
.L_2027:
        /*0310*/ 	.byte	0x04, 0x1e
        /*0312*/ 	.short	(.L_2029 - .L_2028)
.L_2028:
        /*0314*/ 	.word	0x00000000


	//----- nvinfo : EIATTR_CBANK_PARAM_SIZE
	.align		4
.L_2029:
        /*0318*/ 	.byte	0x03, 0x19
        /*031a*/ 	.short	0x01f0


	//----- nvinfo : EIATTR_PARAM_CBANK
	.align		4
        /*031c*/ 	.byte	0x04, 0x0a
        /*031e*/ 	.short	(.L_2031 - .L_2030)
	.align		4
.L_2030:
        /*0320*/ 	.word	index@(.nv.constant0._Z25selective_scan_bwd_kernelI32Selective_Scan_bwd_kernel_traitsILi64ELi16ELb1ELb0ELb0ELb1ELb0EN3c104HalfEfEEv12SSMParamsBwd)
        /*0324*/ 	.short	0x0380
        /*0326*/ 	.short	0x01f0


	//----- nvinfo : EIATTR_SW_WAR
	.align		4
.L_2031:
        /*0328*/ 	.byte	0x04, 0x36
        /*032a*/ 	.short	(.L_2033 - .L_2032)
.L_2032:
        /*032c*/ 	.word	0x00000008
.L_2033:


//--------------------- .nv.info._Z25selective_scan_bwd_kernelI32Selective_Scan_bwd_kernel_traitsILi64ELi16ELb1ELb0ELb0ELb1ELb1EN3c104HalfEfEEv12SSMParamsBwd --------------------------
	.section	.nv.info._Z25selective_scan_bwd_kernelI32Selective_Scan_bwd_kernel_traitsILi64ELi16ELb1ELb0ELb0ELb1ELb1EN3c104HalfEfEEv12SSMParamsBwd,"",@"SHT_CUDA_INFO"
	.sectionflags	@""
	.align	4


	//----- nvinfo : EIATTR_CUDA_API_VERSION
	.align		4
        /*0000*/ 	.byte	0x04, 0x37
        /*0002*/ 	.short	(.L_2035 - .L_2034)
.L_2034:
        /*0004*/ 	.word	0x00000082


	//----- nvinfo : EIATTR_KPARAM_INFO
	.align		4
.L_2035:
        /*0008*/ 	.byte	0x04, 0x17
        /*000a*/ 	.short	(.L_2037 - .L_2036)
.L_2036:
        /*000c*/ 	.word	0x00000000
        /*0010*/ 	.short	0x0000
        /*0012*/ 	.short	0x0000
        /*0014*/ 	.byte	0x00, 0xf0, 0xc1, 0x07


	//----- nvinfo : EIATTR_SPARSE_MMA_MASK
	.align		4
.L_2037:
        /*0018*/ 	.byte	0x03, 0x50
        /*001a*/ 	.short	0x0000


	//----- nvinfo : EIATTR_MAXREG_COUNT
	.align		4
        /*001c*/ 	.byte	0x03, 0x1b
        /*001e*/ 	.short	0x00ff


	//----- nvinfo : EIATTR_NUM_BARRIERS
	.align		4
        /*0020*/ 	.byte	0x02, 0x4c
        /*0022*/ 	.byte	0x01
	.zero		1


	//----- nvinfo : EIATTR_MERCURY_ISA_VERSION
	.align		4
        /*0024*/ 	.byte	0x03, 0x5f
        /*0026*/ 	.short	0x0101


	//----- nvinfo : EIATTR_COOP_GROUP_MASK_REGIDS
	.align		4
        /*0028*/ 	.byte	0x04, 0x29
        /*002a*/ 	.short	(.L_2039 - .L_2038)


	//   ....[0]....
.L_2038:
        /*002c*/ 	.word	0xffffffff


	//   ....[1]....
        /*0030*/ 	.word	0xffffffff


	//   ....[2]....
        /*0034*/ 	.word	0xffffffff


	//   ....[3]....
        /*0038*/ 	.word	0xffffffff


	//   ....[4]....
        /*003c*/ 	.word	0xffffffff


	//   ....[5]....
        /*0040*/ 	.word	0xffffffff


	//   ....[6]....
        /*0044*/ 	.word	0xffffffff


	//   ....[7]....
        /*0048*/ 	.word	0xffffffff


	//   ....[8]....
        /*004c*/ 	.word	0xffffffff


	//   ....[9]....
        /*0050*/ 	.word	0xffffffff


	//   ....[10]....
        /*0054*/ 	.word	0xffffffff


	//   ....[11]....
        /*0058*/ 	.word	0xffffffff


	//   ....[12]....
        /*005c*/ 	.word	0xffffffff


	//   ....[13]....
        /*0060*/ 	.word	0xffffffff


	//   ....[14]....
        /*0064*/ 	.word	0xffffffff


	//   ....[15]....
        /*0068*/ 	.word	0xffffffff


	//   ....[16]....
        /*006c*/ 	.word	0xffffffff


	//   ....[17]....
        /*0070*/ 	.word	0xffffffff


	//   ....[18]....
        /*0074*/ 	.word	0xffffffff


	//   ....[19]....
        /*0078*/ 	.word	0xffffffff


	//   ....[20]....
        /*007c*/ 	.word	0xffffffff


	//   ....[21]....
        /*0080*/ 	.word	0xffffffff


	//   ....[22]....
        /*0084*/ 	.word	0xffffffff


	//   ....[23]....
        /*0088*/ 	.word	0xffffffff


	//   ....[24]....
        /*008c*/ 	.word	0xffffffff


	//   ....[25]....
        /*0090*/ 	.word	0xffffffff


	//   ....[26]....
        /*0094*/ 	.word	0xffffffff


	//   ....[27]....
        /*0098*/ 	.word	0xffffffff


	//   ....[28]....
        /*009c*/ 	.word	0xffffffff


	//   ....[29]....
        /*00a0*/ 	.word	0xffffffff


	//   ....[30]....
        /*00a4*/ 	.word	0xffffffff


	//   ....[31]....
        /*00a8*/ 	.word	0xffffffff


	//   ....[32]....
        /*00ac*/ 	.word	0xffffffff


	//   ....[33]....
        /*00b0*/ 	.word	0xffffffff


	//   ....[34]....
        /*00b4*/ 	.word	0xffffffff


	//   ....[35]....
        /*00b8*/ 	.word	0xffffffff


	//   ....[36]....
        /*00bc*/ 	.word	0xffffffff


	//   ....[37]....
        /*00c0*/ 	.word	0xffffffff


	//   ....[38]....
        /*00c4*/ 	.word	0xffffffff


	//   ....[39]....
        /*00c8*/ 	.word	0xffffffff


	//   ....[40]....
        /*00cc*/ 	.word	0xffffffff


	//   ....[41]....
        /*00d0*/ 	.word	0xffffffff


	//   ....[42]....
        /*00d4*/ 	.word	0xffffffff


	//   ....[43]....
        /*00d8*/ 	.word	0xffffffff


	//   ....[44]....
        /*00dc*/ 	.word	0xffffffff


	//   ....[45]....
        /*00e0*/ 	.word	0xffffffff


	//   ....[46]....
        /*00e4*/ 	.word	0xffffffff


	//   ....[47]....
        /*00e8*/ 	.word	0xffffffff


	//   ....[48]....
        /*00ec*/ 	.word	0xffffffff


	//   ....[49]....
        /*00f0*/ 	.word	0xffffffff


	//   ....[50]....
        /*00f4*/ 	.word	0xffffffff


	//   ....[51]....
        /*00f8*/ 	.word	0xffffffff


	//   ....[52]....
        /*00fc*/ 	.word	0xffffffff


	//   ....[53]....
        /*0100*/ 	.word	0xffffffff


	//   ....[54]....
        /*0104*/ 	.word	0xffffffff


	//   ....[55]....
        /*0108*/ 	.word	0xffffffff


	//   ....[56]....
        /*010c*/ 	.word	0xffffffff


	//   ....[57]....
        /*0110*/ 	.word	0xffffffff


	//   ....[58]....
        /*0114*/ 	.word	0xffffffff


	//   ....[59]....
        /*0118*/ 	.word	0xffffffff


	//   ....[60]....
        /*011c*/ 	.word	0x050000d0


	//   ....[61]....
        /*0120*/ 	.word	0x050000d0


	//   ....[62]....
        /*0124*/ 	.word	0x050000d0


	//   ....[63]....
        /*0128*/ 	.word	0x050000d0


	//   ....[64]....
        /*012c*/ 	.word	0x050000d0


	//   ....[65]....
        /*0130*/ 	.word	0x050000d0


	//   ....[66]....
        /*0134*/ 	.word	0x050000d0


	//   ....[67]....
        /*0138*/ 	.word	0x050000d0


	//   ....[68]....
        /*013c*/ 	.word	0x050000d0


	//   ....[69]....
        /*0140*/ 	.word	0x050000d0


	//   ....[70]....
        /*0144*/ 	.word	0x050000d0


	//   ....[71]....
        /*0148*/ 	.word	0x050000d0


	//   ....[72]....
        /*014c*/ 	.word	0x050000d0


	//   ....[73]....
        /*0150*/ 	.word	0x050000d0


	//   ....[74]....
        /*0154*/ 	.word	0x050000d0


	//   ....[75]....
        /*0158*/ 	.word	0x050000d0


	//   ....[76]....
        /*015c*/ 	.word	0x050000d0


	//   ....[77]....
        /*0160*/ 	.word	0x050000d0


	//   ....[78]....
        /*0164*/ 	.word	0x050000d0


	//   ....[79]....
        /*0168*/ 	.word	0x050000d0


	//   ....[80]....
        /*016c*/ 	.word	0x050000d0


	//   ....[81]....
        /*0170*/ 	.word	0x050000d0


	//   ....[82]....
        /*0174*/ 	.word	0x050000d0


	//   ....[83]....
        /*0178*/ 	.word	0x050000d0


	//   ....[84]....
        /*017c*/ 	.word	0x050000d0


	//   ....[85]....
        /*0180*/ 	.word	0x050000d0


	//   ....[86]....
        /*0184*/ 	.word	0x050000d0


	//   ....[87]....
        /*0188*/ 	.word	0x050000d0


	//   ....[88]....
        /*018c*/ 	.word	0x050000d0


	//   ....[89]....
        /*0190*/ 	.word	0x050000d0


	//   ....[90]....
        /*0194*/ 	.word	0x050000d0


	//   ....[91]....
        /*0198*/ 	.word	0x050000d0


	//----- nvinfo : EIATTR_COOP_GROUP_INSTR_OFFSETS
	.align		4
.L_2039:
        /*019c*/ 	.byte	0x04, 0x28
        /*019e*/ 	.short	(.L_2041 - .L_2040)


	//   ....[0]....
.L_2040:
        /*01a0*/ 	.word	0x000007e0


	//   ....[1]....
        /*01a4*/ 	.word	0x00000890


	//   ....[2]....
        /*01a8*/ 	.word	0x00000a70


	//   ....[3]....
        /*01ac*/ 	.word	0x00002f70


	//   ....[4]....
        /*01b0*/ 	.word	0x00003670


	//   ....[5]....
        /*01b4*/ 	.word	0x00003f10


	//   ....[6]....
        /*01b8*/ 	.word	0x000042f0


	//   ....[7]....
        /*01bc*/ 	.word	0x00005140


	//   ....[8]....
        /*01c0*/ 	.word	0x00005150


	//   ....[9]....
        /*01c4*/ 	.word	0x00005190


	//   ....[10]....
        /*01c8*/ 	.word	0x000051a0


	//   ....[11]....
        /*01cc*/ 	.word	0x000051e0


	//   ....[12]....
        /*01d0*/ 	.word	0x000051f0


	//   ....[13]....
        /*01d4*/ 	.word	0x00005230


	//   ....[14]....
        /*01d8*/ 	.word	0x00005240


	//   ....[15]....
        /*01dc*/ 	.word	0x00005280


	//   ....[16]....
        /*01e0*/ 	.word	0x00005290


	//   ....[17]....
        /*01e4*/ 	.word	0x00005330


	//   ....[18]....
        /*01e8*/ 	.word	0x00005340


	//   ....[19]....
        /*01ec*/ 	.word	0x00005350


	//   ....[20]....
        /*01f0*/ 	.word	0x00005360


	//   ....[21]....
        /*01f4*/ 	.word	0x000057c0


	//   ....[22]....
        /*01f8*/ 	.word	0x000057f0


	//   ....[23]....
        /*01fc*/ 	.word	0x00005800


	//   ....[24]....
        /*0200*/ 	.word	0x00005810


	//   ....[25]....
        /*0204*/ 	.word	0x00005860


	//   ....[26]....
        /*0208*/ 	.word	0x00005880


	//   ....[27]....
        /*020c*/ 	.word	0x000058d0


	//   ....[28]....
        /*0210*/ 	.word	0x000058f0


	//   ....[29]....
        /*0214*/ 	.word	0x00005940


	//   ....[30]....
        /*0218*/ 	.word	0x00005960


	//   ....[31]....
        /*021c*/ 	.word	0x000059b0


	//   ....[32]....
        /*0220*/ 	.word	0x000059d0


	//   ....[33]....
        /*0224*/ 	.word	0x00005a20


	//   ....[34]....
        /*0228*/ 	.word	0x00005a40


	//   ....[35]....
        /*022c*/ 	.word	0x00005a50


	//   ....[36]....
        /*0230*/ 	.word	0x00005a60


	//   ....[37]....
        /*0234*/ 	.word	0x00006100


	//   ....[38]....
        /*0238*/ 	.word	0x000061e0


	//   ....[39]....
        /*023c*/ 	.word	0x00006290


	//   ....[40]....
        /*0240*/ 	.word	0x00006310


	//   ....[41]....
        /*0244*/ 	.word	0x00006360


	//   ....[42]....
        /*0248*/ 	.word	0x00006380


	//   ....[43]....
        /*024c*/ 	.word	0x000063c0


	//   ....[44]....
        /*0250*/ 	.word	0x000064b0


	//   ....[45]....
        /*0254*/ 	.word	0x00006540


	//   ....[46]....
        /*0258*/ 	.word	0x00006630


	//   ....[47]....
        /*025c*/ 	.word	0x000069c0


	//   ....[48]....
        /*0260*/ 	.word	0x000071e0


	//   ....[49]....
        /*0264*/ 	.word	0x00007550


	//   ....[50]....
        /*0268*/ 	.word	0x000076f0


	//   ....[51]....
        /*026c*/ 	.word	0x00007740


	//   ....[52]....
        /*0270*/ 	.word	0x000077a0


	//   ....[53]....
        /*0274*/ 	.word	0x000077f0


	//   ....[54]....
        /*0278*/ 	.word	0x00007810


	//   ....[55]....
        /*027c*/ 	.word	0x00007930


	//   ....[56]....
        /*0280*/ 	.word	0x00007960


	//   ....[57]....
        /*0284*/ 	.word	0x000079c0


	//   ....[58]....
        /*0288*/ 	.word	0x00007a20


	//   ....[59]....
        /*028c*/ 	.word	0x00007a40


	//   ....[60]....
        /*0290*/ 	.word	0x00008020


	//   ....[61]....
        /*0294*/ 	.word	0x00008070


	//   ....[62]....
        /*0298*/ 	.word	0x000080f0


	//   ....[63]....
        /*029c*/ 	.word	0x00008140


	//   ....[64]....
        /*02a0*/ 	.word	0x000081c0


	//   ....[65]....
        /*02a4*/ 	.word	0x00008210


	//   ....[66]....
        /*02a8*/ 	.word	0x00008290


	//   ....[67]....
        /*02ac*/ 	.word	0x000082e0


	//   ....[68]....
        /*02b0*/ 	.word	0x00008360


	//   ....[69]....
        /*02b4*/ 	.word	0x000083b0


	//   ....[70]....
        /*02b8*/ 	.word	0x00008440


	//   ....[71]....
        /*02bc*/ 	.word	0x000084e0


	//   ....[72]....
        /*02c0*/ 	.word	0x00008580


	//   ....[73]....
        /*02c4*/ 	.word	0x00008640


	//   ....[74]....
        /*02c8*/ 	.word	0x00008670


	//   ....[75]....
        /*02cc*/ 	.word	0x000086d0


	//   ....[76]....
        /*02d0*/ 	.word	0x00008780


	//   ....[77]....
        /*02d4*/ 	.word	0x000087e0


	//   ....[78]....
        /*02d8*/ 	.word	0x00008890


	//   ....[79]....
        /*02dc*/ 	.word	0x000088e0


	//   ....[80]....
        /*02e0*/ 	.word	0x00008990


	//   ....[81]....
        /*02e4*/ 	.word	0x000089e0


	//   ....[82]....
        /*02e8*/ 	.word	0x00008a90


	//   ....[83]....
        /*02ec*/ 	.word	0x00008ae0


	//   ....[84]....
        /*02f0*/ 	.word	0x00008b90


	//   ....[85]....
        /*02f4*/ 	.word	0x00008be0


	//   ....[86]....
        /*02f8*/ 	.word	0x00008c90


	//   ....[87]....
        /*02fc*/ 	.word	0x00008cf0


	//   ....[88]....
        /*0300*/ 	.word	0x00008d20


	//   ....[89]....
        /*0304*/ 	.word	0x00008da0


	//   ....[90]....
        /*0308*/ 	.word	0x00008dd0


	//   ....[91]....
        /*030c*/ 	.word	0x00008e30


	//----- nvinfo : EIATTR_VRC_CTA_INIT_COUNT
	.align		4
.L_2041:
        /*0310*/ 	.byte	0x02, 0x4a
	.zero		1
	.zero		1


	//----- nvinfo : EIATTR_EXIT_INSTR_OFFSETS
	.align		4
        /*0314*/ 	.byte	0x04, 0x1c
        /*0316*/ 	.short	(.L_2043 - .L_2042)


	//   ....[0]....
.L_2042:
        /*0318*/ 	.word	0x00007b30


	//   ....[1]....
        /*031c*/ 	.word	0x00007fc0


	//----- nvinfo : EIATTR_MAX_THREADS
	.align		4
.L_2043:
        /*0320*/ 	.byte	0x04, 0x05
        /*0322*/ 	.short	(.L_2045 - .L_2044)
.L_2044:
        /*0324*/ 	.word	0x00000040
        /*0328*/ 	.word	0x00000001
        /*032c*/ 	.word	0x00000001


	//----- nvinfo : EIATTR_CRS_STACK_SIZE
	.align		4
.L_2045:
        /*0330*/ 	.byte	0x04, 0x1e
        /*0332*/ 	.short	(.L_2047 - .L_2046)
.L_2046:
        /*0334*/ 	.word	0x00000000


	//----- nvinfo : EIATTR_CBANK_PARAM_SIZE
	.align		4
.L_2047:
        /*0338*/ 	.byte	0x03, 0x19
        /*033a*/ 	.short	0x01f0


	//----- nvinfo : EIATTR_PARAM_CBANK
	.align		4
        /*033c*/ 	.byte	0x04, 0x0a
        /*033e*/ 	.short	(.L_2049 - .L_2048)
	.align		4
.L_2048:
        /*0340*/ 	.word	index@(.nv.constant0._Z25selective_scan_bwd_kernelI32Selective_Scan_bwd_kernel_traitsILi64ELi16ELb1ELb0ELb0ELb1ELb1EN3c104HalfEfEEv12SSMParamsBwd)
        /*0344*/ 	.short	0x0380
        /*0346*/ 	.short	0x01f0


	//----- nvinfo : EIATTR_SW_WAR
	.align		4
.L_2049:
        /*0348*/ 	.byte	0x04, 0x36
        /*034a*/ 	.short	(.L_2051 - .L_2050)
.L_2050:
        /*034c*/ 	.word	0x00000008
.L_2051:


//--------------------- .nv.info._Z25selective_scan_bwd_kernelI32Selective_Scan_bwd_kernel_traitsILi64ELi16ELb1ELb0ELb1ELb0ELb0EN3c104HalfEfEEv12SSMParamsBwd --------------------------
	.section	.nv.info._Z25selective_scan_bwd_kernelI32Selective_Scan_bwd_kernel_traitsILi64ELi16ELb1ELb0ELb1ELb0ELb0EN3c104HalfEfEEv12SSMParamsBwd,"",@"SHT_CUDA_INFO"
	.sectionflags	@""
	.align	4


	//----- nvinfo : EIATTR_CUDA_API_VERSION
	.align		4
        /*0000*/ 	.byte	0x04, 0x37
        /*0002*/ 	.short	(.L_2053 - .L_2052)
.L_2052:
        /*0004*/ 	.word	0x00000082


	//----- nvinfo : EIATTR_KPARAM_INFO
	.align		4
.L_2053:
        /*0008*/ 	.byte	0x04, 0x17
        /*000a*/ 	.short	(.L_2055 - .L_2054)
.L_2054:
        /*000c*/ 	.word	0x00000000
        /*0010*/ 	.short	0x0000
        /*0012*/ 	.short	0x0000
        /*0014*/ 	.byte	0x00, 0xf0, 0xc1, 0x07


	//----- nvinfo : EIATTR_SPARSE_MMA_MASK
	.align		4
.L_2055:
        /*0018*/ 	.byte	0x03, 0x50
        /*001a*/ 	.short	0x0000


	//----- nvinfo : EIATTR_MAXREG_COUNT
	.align		4
        /*001c*/ 	.byte	0x03, 0x1b
        /*001e*/ 	.short	0x00ff


	//----- nvinfo : EIATTR_NUM_BARRIERS
	.align		4
        /*0020*/ 	.byte	0x02, 0x4c
        /*0022*/ 	.byte	0x01
	.zero		1


	//----- nvinfo : EIATTR_MERCURY_ISA_VERSION
	.align		4
        /*0024*/ 	.byte	0x03, 0x5f
        /*0026*/ 	.short	0x0101


	//----- nvinfo : EIATTR_COOP_GROUP_MASK_REGIDS
	.align		4
        /*0028*/ 	.byte	0x04, 0x29
        /*002a*/ 	.short	(.L_2057 - .L_2056)


	//   ....[0]....
.L_2056:
        /*002c*/ 	.word	0xffffffff


	//   ....[1]....
        /*0030*/ 	.word	0xffffffff


	//   ....[2]....
        /*0034*/ 	.word	0xffffffff


	//   ....[3]....
        /*0038*/ 	.word	0xffffffff


	//   ....[4]....
        /*003c*/ 	.word	0xffffffff


	//   ....[5]....
        /*0040*/ 	.word	0xffffffff


	//   ....[6]....
        /*0044*/ 	.word	0xffffffff


	//   ....[7]....
        /*0048*/ 	.word	0xffffffff


	//   ....[8]....
        /*004c*/ 	.word	0xffffffff


	//   ....[9]....
        /*0050*/ 	.word	0xffffffff


	//   ....[10]....
        /*0054*/ 	.word	0xffffffff


	//   ....[11]....
        /*0058*/ 	.word	0xffffffff


	//   ....[12]....
        /*005c*/ 	.word	0xffffffff


	//   ....[13]....
        /*0060*/ 	.word	0xffffffff


	//   ....[14]....
        /*0064*/ 	.word	0xffffffff


	//   ....[15]....
        /*0068*/ 	.word	0xffffffff


	//   ....[16]....
        /*006c*/ 	.word	0xffffffff


	//   ....[17]....
        /*0070*/ 	.word	0xffffffff


	//   ....[18]....
        /*0074*/ 	.word	0xffffffff


	//   ....[19]....
        /*0078*/ 	.word	0xffffffff


	//   ....[20]....
        /*007c*/ 	.word	0xffffffff


	//   ....[21]....
        /*0080*/ 	.word	0xffffffff


	//   ....[22]....
        /*0084*/ 	.word	0xffffffff


	//   ....[23]....
        /*0088*/ 	.word	0xffffffff


	//   ....[24]....
        /*008c*/ 	.word	0xffffffff


	//   ....[25]....
        /*0090*/ 	.word	0xffffffff


	//   ....[26]....
        /*0094*/ 	.word	0xffffffff


	//   ....[27]....
        /*0098*/ 	.word	0xffffffff


	//   ....[28]....
        /*009c*/ 	.word	0xffffffff


	//   ....[29]....
        /*00a0*/ 	.word	0xffffffff


	//   ....[30]....
        /*00a4*/ 	.word	0xffffffff


	//   ....[31]....
        /*00a8*/ 	.word	0xffffffff


	//   ....[32]....
        /*00ac*/ 	.word	0xffffffff


	//   ....[33]....
        /*00b0*/ 	.word	0xffffffff


	//   ....[34]....
        /*00b4*/ 	.word	0xffffffff


	//   ....[35]....
        /*00b8*/ 	.word	0xffffffff


	//   ....[36]....
        /*00bc*/ 	.word	0xffffffff


	//   ....[37]....
        /*00c0*/ 	.word	0xffffffff


	//   ....[38]....
        /*00c4*/ 	.word	0xffffffff


	//   ....[39]....
        /*00c8*/ 	.word	0xffffffff


	//   ....[40]....
        /*00cc*/ 	.word	0xffffffff


	//   ....[41]....
        /*00d0*/ 	.word	0xffffffff


	//   ....[42]....
        /*00d4*/ 	.word	0xffffffff


	//   ....[43]....
        /*00d8*/ 	.word	0xffffffff


	//   ....[44]....
        /*00dc*/ 	.word	0xffffffff


	//   ....[45]....
        /*00e0*/ 	.word	0xffffffff


	//   ....[46]....
        /*00e4*/ 	.word	0xffffffff


	//   ....[47]....
        /*00e8*/ 	.word	0xffffffff


	//   ....[48]....
        /*00ec*/ 	.word	0xffffffff


	//   ....[49]....
        /*00f0*/ 	.word	0xffffffff


	//   ....[50]....
        /*00f4*/ 	.word	0xffffffff


	//   ....[51]....
        /*00f8*/ 	.word	0xffffffff


	//   ....[52]....
        /*00fc*/ 	.word	0xffffffff


	//   ....[53]....
        /*0100*/ 	.word	0xffffffff


	//   ....[54]....
        /*0104*/ 	.word	0xffffffff


	//   ....[55]....
        /*0108*/ 	.word	0xffffffff


	//   ....[56]....
        /*010c*/ 	.word	0x050000d8


	//   ....[57]....
        /*0110*/ 	.word	0x050000d8


	//   ....[58]....
        /*0114*/ 	.word	0x050000d8


	//   ....[59]....
        /*0118*/ 	.word	0x050000d8


	//   ....[60]....
        /*011c*/ 	.word	0x050000d8


	//   ....[61]....
        /*0120*/ 	.word	0x050000d8


	//   ....[62]....
        /*0124*/ 	.word	0x050000d8


	//   ....[63]....
        /*0128*/ 	.word	0x050000d8


	//   ....[64]....
        /*012c*/ 	.word	0x050000d8


	//   ....[65]....
        /*0130*/ 	.word	0x050000d8


	//   ....[66]....
        /*0134*/ 	.word	0x050000d8


	//   ....[67]....
        /*0138*/ 	.word	0x050000d8


	//   ....[68]....
        /*013c*/ 	.word	0x050000d8


	//   ....[69]....
        /*0140*/ 	.word	0x050000d8


	//   ....[70]....
        /*0144*/ 	.word	0x050000d8


	//   ....[71]....
        /*0148*/ 	.word	0x050000d8


	//   ....[72]....
        /*014c*/ 	.word	0x050000d8


	//   ....[73]....
        /*0150*/ 	.word	0x050000d8


	//   ....[74]....
        /*0154*/ 	.word	0x050000d8


	//   ....[75]....
        /*0158*/ 	.word	0x050000d8


	//   ....[76]....
        /*015c*/ 	.word	0x050000d8


	//   ....[77]....
        /*0160*/ 	.word	0x050000d8


	//   ....[78]....
        /*0164*/ 	.word	0x050000d8


	//   ....[79]....
        /*0168*/ 	.word	0x050000d8


	//   ....[80]....
        /*016c*/ 	.word	0x050000d8


	//   ....[81]....
        /*0170*/ 	.word	0x050000d8


	//   ....[82]....
        /*0174*/ 	.word	0x050000d8


	//   ....[83]....
        /*0178*/ 	.word	0x050000d8


	//   ....[84]....
        /*017c*/ 	.word	0x050000d8


	//   ....[85]....
        /*0180*/ 	.word	0x050000d8


	//   ....[86]....
        /*0184*/ 	.word	0x050000d8


	//   ....[87]....
        /*0188*/ 	.word	0x050000d8


	//----- nvinfo : EIATTR_COOP_GROUP_INSTR_OFFSETS
	.align		4
.L_2057:
        /*018c*/ 	.byte	0x04, 0x28
        /*018e*/ 	.short	(.L_2059 - .L_2058)


	//   ....[0]....
.L_2058:
        /*0190*/ 	.word	0x00000dd0


	//   ....[1]....
        /*0194*/ 	.word	0x00000e80


	//   ....[2]....
        /*0198*/ 	.word	0x00001090


	//   ....[3]....
        /*019c*/ 	.word	0x00001a50


	//   ....[4]....
        /*01a0*/ 	.word	0x00002410


	//   ....[5]....
        /*01a4*/ 	.word	0x00002430


	//   ....[6]....
        /*01a8*/ 	.word	0x00002470


	//   ....[7]....
        /*01ac*/ 	.word	0x00002480


	//   ....[8]....
        /*01b0*/ 	.word	0x000024c0


	//   ....[9]....
        /*01b4*/ 	.word	0x000024d0


	//   ....[10]....
        /*01b8*/ 	.word	0x00002510


	//   ....[11]....
        /*01bc*/ 	.word	0x00002520


	//   ....[12]....
        /*01c0*/ 	.word	0x00002560


	//   ....[13]....
        /*01c4*/ 	.word	0x00002570


	//   ....[14]....
        /*01c8*/ 	.word	0x00002620


	//   ....[15]....
        /*01cc*/ 	.word	0x00002630


	//   ....[16]....
        /*01d0*/ 	.word	0x00002640


	//   ....[17]....
        /*01d4*/ 	.word	0x00002650


	//   ....[18]....
        /*01d8*/ 	.word	0x00002ad0


	//   ....[19]....
        /*01dc*/ 	.word	0x00002b00


	//   ....[20]....
        /*01e0*/ 	.word	0x00002b10


	//   ....[21]....
        /*01e4*/ 	.word	0x00002b20


	//   ....[22]....
        /*01e8*/ 	.word	0x00002b70


	//   ....[23]....
        /*01ec*/ 	.word	0x00002b90


	//   ....[24]....
        /*01f0*/ 	.word	0x00002be0


	//   ....[25]....
        /*01f4*/ 	.word	0x00002c00


	//   ....[26]....
        /*01f8*/ 	.word	0x00002c50


	//   ....[27]....
        /*01fc*/ 	.word	0x00002c70


	//   ....[28]....
        /*0200*/ 	.word	0x00002cc0


	//   ....[29]....
        /*0204*/ 	.word	0x00002ce0


	//   ....[30]....
        /*0208*/ 	.word	0x00002d30


	//   ....[31]....
        /*020c*/ 	.word	0x00002d50


	//   ....[32]....
        /*0210*/ 	.word	0x00002d60


	//   ....[33]....
        /*0214*/ 	.word	0x00002d70


	//   ....[34]....
        /*0218*/ 	.word	0x00003e00


	//   ....[35]....
        /*021c*/ 	.word	0x00003e40


	//   ....[36]....
        /*0220*/ 	.word	0x00003fd0


	//   ....[37]....
        /*0224*/ 	.word	0x00004010


	//   ....[38]....
        /*0228*/ 	.word	0x00004080


	//   ....[39]....
        /*022c*/ 	.word	0x000040b0


	//   ....[40]....
        /*0230*/ 	.word	0x000041d0


	//   ....[41]....
        /*0234*/ 	.word	0x00004210


	//   ....[42]....
        /*0238*/ 	.word	0x000043a0


	//   ....[43]....
        /*023c*/ 	.word	0x000043e0


	//   ....[44]....
        /*0240*/ 	.word	0x000047e0


	//   ....[45]....
        /*0244*/ 	.word	0x00004b10


	//   ....[46]....
        /*0248*/ 	.word	0x00004c10


	//   ....[47]....
        /*024c*/ 	.word	0x00004c60


	//   ....[48]....
        /*0250*/ 	.word	0x00004cc0


	//   ....[49]....
        /*0254*/ 	.word	0x00004d10


	//   ....[50]....
        /*0258*/ 	.word	0x00004d30


	//   ....[51]....
        /*025c*/ 	.word	0x00004ea0


	//   ....[52]....
        /*0260*/ 	.word	0x00004ed0


	//   ....[53]....
        /*0264*/ 	.word	0x00004f30


	//   ....[54]....
        /*0268*/ 	.word	0x00004f90


	//   ....[55]....
        /*026c*/ 	.word	0x00004fb0


	//   ....[56]....
        /*0270*/ 	.word	0x00005390


	//   ....[57]....
        /*0274*/ 	.word	0x000053e0


	//   ....[58]....
        /*0278*/ 	.word	0x00005470


	//   ....[59]....
        /*027c*/ 	.word	0x000054c0


	//   ....[60]....
        /*0280*/ 	.word	0x00005540


	//   ....[61]....
        /*0284*/ 	.word	0x00005590


	//   ....[62]....
        /*0288*/ 	.word	0x00005610


	//   ....[63]....
        /*028c*/ 	.word	0x00005660


	//   ....[64]....
        /*0290*/ 	.word	0x000056e0


	//   ....[65]....
        /*0294*/ 	.word	0x00005730


	//   ....[66]....
        /*0298*/ 	.word	0x000057c0


	//   ....[67]....
        /*029c*/ 	.word	0x00005860


	//   ....[68]....
        /*02a0*/ 	.word	0x00005900


	//   ....[69]....
        /*02a4*/ 	.word	0x000059c0


	//   ....[70]....
        /*02a8*/ 	.word	0x000059f0


	//   ....[71]....
        /*02ac*/ 	.word	0x00005a50


	//   ....[72]....
        /*02b0*/ 	.word	0x00005b00


	//   ....[73]....
        /*02b4*/ 	.word	0x00005b60


	//   ....[74]....
        /*02b8*/ 	.word	0x00005c10


	//   ....[75]....
        /*02bc*/ 	.word	0x00005c60


	//   ....[76]....
        /*02c0*/ 	.word	0x00005d10


	//   ....[77]....
        /*02c4*/ 	.word	0x00005d60


	//   ....[78]....
        /*02c8*/ 	.word	0x00005e10


	//   ....[79]....
        /*02cc*/ 	.word	0x00005e60


	//   ....[80]....
        /*02d0*/ 	.word	0x00005f10


	//   ....[81]....
        /*02d4*/ 	.word	0x00005f60


	//   ....[82]....
        /*02d8*/ 	.word	0x00006010


	//   ....[83]....
        /*02dc*/ 	.word	0x00006070


	//   ....[84]....
        /*02e0*/ 	.word	0x000060a0


	//   ....[85]....
        /*02e4*/ 	.word	0x00006120


	//   ....[86]....
        /*02e8*/ 	.word	0x00006150


	//   ....[87]....
        /*02ec*/ 	.word	0x000061b0


	//----- nvinfo : EIATTR_VRC_CTA_INIT_COUNT
	.align		4
.L_2059:
        /*02f0*/ 	.byte	0x02, 0x4a
	.zero		1
	.zero		1


	//----- nvinfo : EIATTR_EXIT_INSTR_OFFSETS
	.align		4
        /*02f4*/ 	.byte	0x04, 0x1c
        /*02f6*/ 	.short	(.L_2061 - .L_2060)


	//   ....[0]....
.L_2060:
        /*02f8*/ 	.word	0x000050c0


	//   ....[1]....
        /*02fc*/ 	.word	0x00005330


	//----- nvinfo : EIATTR_MAX_THREADS
	.align		4
.L_2061:
        /*0300*/ 	.byte	0x04, 0x05
        /*0302*/ 	.short	(.L_2063 - .L_2062)
.L_2062:
        /*0304*/ 	.word	0x00000040
        /*0308*/ 	.word	0x00000001
        /*030c*/ 	.word	0x00000001


	//----- nvinfo : EIATTR_CRS_STACK_SIZE
	.align		4
.L_2063:
        /*0310*/ 	.byte	0x04, 0x1e
        /*0312*/ 	.short	(.L_2065 - .L_2064)
.L_2064:
        /*0314*/ 	.word	0x00000000


	//----- nvinfo : EIATTR_CBANK_PARAM_SIZE
	.align		4
.L_2065:
        /*0318*/ 	.byte	0x03, 0x19
        /*031a*/ 	.short	0x01f0


	//----- nvinfo : EIATTR_PARAM_CBANK
	.align		4
        /*031c*/ 	.byte	0x04, 0x0a
        /*031e*/ 	.short	(.L_2067 - .L_2066)
	.align		4
.L_2066:
        /*0320*/ 	.word	index@(.nv.constant0._Z25selective_scan_bwd_kernelI32Selective_Scan_bwd_kernel_traitsILi64ELi16ELb1ELb0ELb1ELb0ELb0EN3c104HalfEfEEv12SSMParamsBwd)
        /*0324*/ 	.short	0x0380
        /*0326*/ 	.short	0x01f0


	//----- nvinfo : EIATTR_SW_WAR
	.align		4
.L_2067:
        /*0328*/ 	.byte	0x04, 0x36
        /*032a*/ 	.short	(.L_2069 - .L_2068)
.L_2068:
        /*032c*/ 	.word	0x00000008
.L_2069:


//--------------------- .nv.info._Z25selective_scan_bwd_kernelI32Selective_Scan_bwd_kernel_traitsILi64ELi16ELb1ELb0ELb1ELb0ELb1EN3c104HalfEfEEv12SSMParamsBwd --------------------------
	.section	.nv.info._Z25selective_scan_bwd_kernelI32Selective_Scan_bwd_kernel_traitsILi64ELi16ELb1ELb0ELb1ELb0ELb1EN3c104HalfEfEEv12SSMParamsBwd,"",@"SHT_CUDA_INFO"
	.sectionflags	@""
	.align	4


	//----- nvinfo : EIATTR_CUDA_API_VERSION
	.align		4
        /*0000*/ 	.byte	0x04, 0x37
        /*0002*/ 	.short	(.L_2071 - .L_2070)
.L_2070:
        /*0004*/ 	.word	0x00000082


	//----- nvinfo : EIATTR_KPARAM_INFO
	.align		4
.L_2071:
        /*0008*/ 	.byte	0x04, 0x17
        /*000a*/ 	.short	(.L_2073 - .L_2072)
.L_2072:
        /*000c*/ 	.word	0x00000000
        /*0010*/ 	.short	0x0000
        /*0012*/ 	.short	0x0000
        /*0014*/ 	.byte	0x00, 0xf0, 0xc1, 0x07


	//----- nvinfo : EIATTR_SPARSE_MMA_MASK
	.align		4
.L_2073:
        /*0018*/ 	.byte	0x03, 0x50
        /*001a*/ 	.short	0x0000


	//----- nvinfo : EIATTR_MAXREG_COUNT
	.align		4
        /*001c*/ 	.byte	0x03, 0x1b
        /*001e*/ 	.short	0x00ff


	//----- nvinfo : EIATTR_NUM_BARRIERS
	.align		4
        /*0020*/ 	.byte	0x02, 0x4c
        /*0022*/ 	.byte	0x01
	.zero		1


	//----- nvinfo : EIATTR_MERCURY_ISA_VERSION
	.align		4
        /*0024*/ 	.byte	0x03, 0x5f
        /*0026*/ 	.short	0x0101


	//----- nvinfo : EIATTR_COOP_GROUP_MASK_REGIDS
	.align		4
        /*0028*/ 	.byte	0x04, 0x29
        /*002a*/ 	.short	(.L_2075 - .L_2074)


	//   ....[0]....
.L_2074:
        /*002c*/ 	.word	0xffffffff


	//   ....[1]....
        /*0030*/ 	.word	0xffffffff


	//   ....[2]....
        /*0034*/ 	.word	0xffffffff


	//   ....[3]....
        /*0038*/ 	.word	0xffffffff


	//   ....[4]....
        /*003c*/ 	.word	0xffffffff


	//   ....[5]....
        /*0040*/ 	.word	0xffffffff


	//   ....[6]....
        /*0044*/ 	.word	0xffffffff


	//   ....[7]....
        /*0048*/ 	.word	0xffffffff


	//   ....[8]....
        /*004c*/ 	.word	0xffffffff


	//   ....[9]....
        /*0050*/ 	.word	0xffffffff


	//   ....[10]....
        /*0054*/ 	.word	0xffffffff


	//   ....[11]....
        /*0058*/ 	.word	0xffffffff


	//   ....[12]....
        /*005c*/ 	.word	0xffffffff


	//   ....[13]....
        /*0060*/ 	.word	0xffffffff


	//   ....[14]....
        /*0064*/ 	.word	0xffffffff


	//   ....[15]....
        /*0068*/ 	.word	0xffffffff


	//   ....[16]....
        /*006c*/ 	.word	0xffffffff


	//   ....[17]....
        /*0070*/ 	.word	0xffffffff


	//   ....[18]....
        /*0074*/ 	.word	0xffffffff


	//   ....[19]....
        /*0078*/ 	.word	0xffffffff


	//   ....[20]....
        /*007c*/ 	.word	0xffffffff


	//   ....[21]....
        /*0080*/ 	.word	0xffffffff


	//   ....[22]....
        /*0084*/ 	.word	0xffffffff


	//   ....[23]....
        /*0088*/ 	.word	0xffffffff


	//   ....[24]....
        /*008c*/ 	.word	0xffffffff


	//   ....[25]....
        /*0090*/ 	.word	0xffffffff


	//   ....[26]....
        /*0094*/ 	.word	0xffffffff


	//   ....[27]....
        /*0098*/ 	.word	0xffffffff


	//   ....[28]....
        /*009c*/ 	.word	0xffffffff


	//   ....[29]....
        /*00a0*/ 	.word	0xffffffff


	//   ....[30]....
        /*00a4*/ 	.word	0xffffffff


	//   ....[31]....
        /*00a8*/ 	.word	0xffffffff


	//   ....[32]....
        /*00ac*/ 	.word	0xffffffff


	//   ....[33]....
        /*00b0*/ 	.word	0xffffffff


	//   ....[34]....
        /*00b4*/ 	.word	0xffffffff


	//   ....[35]....
        /*00b8*/ 	.word	0xffffffff


	//   ....[36]....
        /*00bc*/ 	.word	0xffffffff


	//   ....[37]....
        /*00c0*/ 	.word	0xffffffff


	//   ....[38]....
        /*00c4*/ 	.word	0xffffffff


	//   ....[39]....
        /*00c8*/ 	.word	0xffffffff


	//   ....[40]....
        /*00cc*/ 	.word	0xffffffff


	//   ....[41]....
        /*00d0*/ 	.word	0xffffffff


	//   ....[42]....
        /*00d4*/ 	.word	0xffffffff


	//   ....[43]....
        /*00d8*/ 	.word	0xffffffff


	//   ....[44]....
        /*00dc*/ 	.word	0xffffffff


	//   ....[45]....
        /*00e0*/ 	.word	0xffffffff


	//   ....[46]....
        /*00e4*/ 	.word	0xffffffff


	//   ....[47]....
        /*00e8*/ 	.word	0xffffffff


	//   ....[48]....
        /*00ec*/ 	.word	0xffffffff


	//   ....[49]....
        /*00f0*/ 	.word	0xffffffff


	//   ....[50]....
        /*00f4*/ 	.word	0xffffffff


	//   ....[51]....
        /*00f8*/ 	.word	0xffffffff


	//   ....[52]....
        /*00fc*/ 	.word	0xffffffff


	//   ....[53]....
        /*0100*/ 	.word	0xffffffff


	//   ....[54]....
        /*0104*/ 	.word	0xffffffff


	//   ....[55]....
        /*0108*/ 	.word	0xffffffff


	//   ....[56]....
        /*010c*/ 	.word	0xffffffff


	//   ....[57]....
        /*0110*/ 	.word	0xffffffff


	//   ....[58]....
        /*0114*/ 	.word	0xffffffff


	//   ....[59]....
        /*0118*/ 	.word	0xffffffff


	//   ....[60]....
        /*011c*/ 	.word	0x050000d7


	//   ....[61]....
        /*0120*/ 	.word	0x050000d7


	//   ....[62]....
        /*0124*/ 	.word	0x050000d7


	//   ....[63]....
        /*0128*/ 	.word	0x050000d7


	//   ....[64]....
        /*012c*/ 	.word	0x050000d7


	//   ....[65]....
        /*0130*/ 	.word	0x050000d7


	//   ....[66]....
        /*0134*/ 	.word	0x050000d7


	//   ....[67]....
        /*0138*/ 	.word	0x050000d7


	//   ....[68]....
        /*013c*/ 	.word	0x050000d7


	//   ....[69]....
        /*0140*/ 	.word	0x050000d7


	//   ....[70]....
        /*0144*/ 	.word	0x050000d7


	//   ....[71]....
        /*0148*/ 	.word	0x050000d7


	//   ....[72]....
        /*014c*/ 	.word	0x050000d7


	//   ....[73]....
        /*0150*/ 	.word	0x050000d7


	//   ....[74]....
        /*0154*/ 	.word	0x050000d7


	//   ....[75]....
        /*0158*/ 	.word	0x050000d7


	//   ....[76]....
        /*015c*/ 	.word	0x050000d7


	//   ....[77]....
        /*0160*/ 	.word	0x050000d7


	//   ....[78]....
        /*0164*/ 	.word	0x050000d7


	//   ....[79]....
        /*0168*/ 	.word	0x050000d7


	//   ....[80]....
        /*016c*/ 	.word	0x050000d7


	//   ....[81]....
        /*0170*/ 	.word	0x050000d7


	//   ....[82]....
        /*0174*/ 	.word	0x050000d7


	//   ....[83]....
        /*0178*/ 	.word	0x050000d7


	//   ....[84]....
        /*017c*/ 	.word	0x050000d7


	//   ....[85]....
        /*0180*/ 	.word	0x050000d7


	//   ....[86]....
        /*0184*/ 	.word	0x050000d7


	//   ....[87]....
        /*0188*/ 	.word	0x050000d7


	//   ....[88]....
        /*018c*/ 	.word	0x050000d7


	//   ....[89]....
        /*0190*/ 	.word	0x050000d7


	//   ....[90]....
        /*0194*/ 	.word	0x050000d7


	//   ....[91]....
        /*0198*/ 	.word	0x050000d7


	//----- nvinfo : EIATTR_COOP_GROUP_INSTR_OFFSETS
	.align		4
.L_2075:
        /*019c*/ 	.byte	0x04, 0x28
        /*019e*/ 	.short	(.L_2077 - .L_2076)


	//   ....[0]....
.L_2076:
        /*01a0*/ 	.word	0x00000dc0


	//   ....[1]....
        /*01a4*/ 	.word	0x00000e50


	//   ....[2]....
        /*01a8*/ 	.word	0x00000fb0


	//   ....[3]....
        /*01ac*/ 	.word	0x00001130


	//   ....[4]....
        /*01b0*/ 	.word	0x00001930


	//   ....[5]....
        /*01b4*/ 	.word	0x00002230


	//   ....[6]....
        /*01b8*/ 	.word	0x00002550


	//   ....[7]....
        /*01bc*/ 	.word	0x00002e40


	//   ....[8]....
        /*01c0*/ 	.word	0x00003800


	//   ....[9]....
        /*01c4*/ 	.word	0x00003820


	//   ....[10]....
        /*01c8*/ 	.word	0x00003860


	//   ....[11]....
        /*01cc*/ 	.word	0x00003870


	//   ....[12]....
        /*01d0*/ 	.word	0x000038b0


	//   ....[13]....
        /*01d4*/ 	.word	0x000038c0


	//   ....[14]....
        /*01d8*/ 	.word	0x00003900


	//   ....[15]....
        /*01dc*/ 	.word	0x00003910


	//   ....[16]....
        /*01e0*/ 	.word	0x00003950


	//   ....[17]....
        /*01e4*/ 	.word	0x00003960


	//   ....[18]....
        /*01e8*/ 	.word	0x00003a10


	//   ....[19]....
        /*01ec*/ 	.word	0x00003a20


	//   ....[20]....
        /*01f0*/ 	.word	0x00003a30


	//   ....[21]....
        /*01f4*/ 	.word	0x00003a40


	//   ....[22]....
        /*01f8*/ 	.word	0x00003ec0


	//   ....[23]....
        /*01fc*/ 	.word	0x00003ef0


	//   ....[24]....
        /*0200*/ 	.word	0x00003f00


	//   ....[25]....
        /*0204*/ 	.word	0x00003f10


	//   ....[26]....
        /*0208*/ 	.word	0x00003f60


	//   ....[27]....
        /*020c*/ 	.word	0x00003f80


	//   ....[28]....
        /*0210*/ 	.word	0x00003fd0


	//   ....[29]....
        /*0214*/ 	.word	0x00003ff0


	//   ....[30]....
        /*0218*/ 	.word	0x00004040


	//   ....[31]....
        /*021c*/ 	.word	0x00004060


	//   ....[32]....
        /*0220*/ 	.word	0x000040b0


	//   ....[33]....
        /*0224*/ 	.word	0x000040d0


	//   ....[34]....
        /*0228*/ 	.word	0x00004120


	//   ....[35]....
        /*022c*/ 	.word	0x00004140


	//   ....[36]....
        /*0230*/ 	.word	0x00004150


	//   ....[37]....
        /*0234*/ 	.word	0x00004160


	//   ....[38]....
        /*0238*/ 	.word	0x000051e0


	//   ....[39]....
        /*023c*/ 	.word	0x00005220


	//   ....[40]....
        /*0240*/ 	.word	0x000053b0


	//   ....[41]....
        /*0244*/ 	.word	0x000053f0


	//   ....[42]....
        /*0248*/ 	.word	0x00005440


	//   ....[43]....
        /*024c*/ 	.word	0x00005480


	//   ....[44]....
        /*0250*/ 	.word	0x000055f0


	//   ....[45]....
        /*0254*/ 	.word	0x00005630


	//   ....[46]....
        /*0258*/ 	.word	0x00005700


	//   ....[47]....
        /*025c*/ 	.word	0x00005740


	//   ....[48]....
        /*0260*/ 	.word	0x00005bc0


	//   ....[49]....
        /*0264*/ 	.word	0x00005ec0


	//   ....[50]....
        /*0268*/ 	.word	0x00005fc0


	//   ....[51]....
        /*026c*/ 	.word	0x00006010


	//   ....[52]....
        /*0270*/ 	.word	0x00006070


	//   ....[53]....
        /*0274*/ 	.word	0x000060c0


	//   ....[54]....
        /*0278*/ 	.word	0x000060e0


	//   ....[55]....
        /*027c*/ 	.word	0x00006250


	//   ....[56]....
        /*0280*/ 	.word	0x00006290


	//   ....[57]....
        /*0284*/ 	.word	0x000062f0


	//   ....[58]....
        /*0288*/ 	.word	0x00006340


	//   ....[59]....
        /*028c*/ 	.word	0x00006360


	//   ....[60]....
        /*0290*/ 	.word	0x00006740


	//   ....[61]....
        /*0294*/ 	.word	0x00006790


	//   ....[62]....
        /*0298*/ 	.word	0x00006820


	//   ....[63]....
        /*029c*/ 	.word	0x00006870


	//   ....[64]....
        /*02a0*/ 	.word	0x000068f0


	//   ....[65]....
        /*02a4*/ 	.word	0x00006940


	//   ....[66]....
        /*02a8*/ 	.word	0x000069c0


	//   ....[67]....
        /*02ac*/ 	.word	0x00006a10


	//   ....[68]....
        /*02b0*/ 	.word	0x00006a90


	//   ....[69]....
        /*02b4*/ 	.word	0x00006ae0


	//   ....[70]....
        /*02b8*/ 	.word	0x00006b70


	//   ....[71]....
        /*02bc*/ 	.word	0x00006c10


	//   ....[72]....
        /*02c0*/ 	.word	0x00006cb0


	//   ....[73]....
        /*02c4*/ 	.word	0x00006d70


	//   ....[74]....
        /*02c8*/ 	.word	0x00006da0


	//   ....[75]....
        /*02cc*/ 	.word	0x00006e00


	//   ....[76]....
        /*02d0*/ 	.word	0x00006eb0


	//   ....[77]....
        /*02d4*/ 	.word	0x00006f10


	//   ....[78]....
        /*02d8*/ 	.word	0x00006fc0


	//   ....[79]....
        /*02dc*/ 	.word	0x00007010


	//   ....[80]....
        /*02e0*/ 	.word	0x000070c0


	//   ....[81]....
        /*02e4*/ 	.word	0x00007110


	//   ....[82]....
        /*02e8*/ 	.word	0x000071c0


	//   ....[83]....
        /*02ec*/ 	.word	0x00007210


	//   ....[84]....
        /*02f0*/ 	.word	0x000072c0


	//   ....[85]....
        /*02f4*/ 	.word	0x00007310


	//   ....[86]....
        /*02f8*/ 	.word	0x000073c0


	//   ....[87]....
        /*02fc*/ 	.word	0x00007420


	//   ....[88]....
        /*0300*/ 	.word	0x00007450


	//   ....[89]....
        /*0304*/ 	.word	0x000074d0


	//   ....[90]....
        /*0308*/ 	.word	0x00007500


	//   ....[91]....
        /*030c*/ 	.word	0x00007560


	//----- nvinfo : EIATTR_VRC_CTA_INIT_COUNT
	.align		4
.L_2077:
        /*0310*/ 	.byte	0x02, 0x4a
	.zero		1
	.zero		1


	//----- nvinfo : EIATTR_EXIT_INSTR_OFFSETS
	.align		4
        /*0314*/ 	.byte	0x04, 0x1c
        /*0316*/ 	.short	(.L_2079 - .L_2078)


	//   ....[0]....
.L_2078:
        /*0318*/ 	.word	0x00006470


	//   ....[1]....
        /*031c*/ 	.word	0x000066e0


	//----- nvinfo : EIATTR_MAX_THREADS
	.align		4
.L_2079:
        /*0320*/ 	.byte	0x04, 0x05
        /*0322*/ 	.short	(.L_2081 - .L_2080)
.L_2080:
        /*0324*/ 	.word	0x00000040
        /*0328*/ 	.word	0x00000001
        /*032c*/ 	.word	0x00000001


	//----- nvinfo : EIATTR_CRS_STACK_SIZE
	.align		4
.L_2081:
        /*0330*/ 	.byte	0x04, 0x1e
        /*0332*/ 	.short	(.L_2083 - .L_2082)
.L_2082:
        /*0334*/ 	.word	0x00000000


	//----- nvinfo : EIATTR_CBANK_PARAM_SIZE
	.align		4
.L_2083:
        /*0338*/ 	.byte	0x03, 0x19
        /*033a*/ 	.short	0x01f0


	//----- nvinfo : EIATTR_PARAM_CBANK
	.align		4
        /*033c*/ 	.byte	0x04, 0x0a
        /*033e*/ 	.short	(.L_2085 - .L_2084)
	.align		4
.L_2084:
        /*0340*/ 	.word	index@(.nv.constant0._Z25selective_scan_bwd_kernelI32Selective_Scan_bwd_kernel_traitsILi64ELi16ELb1ELb0ELb1ELb0ELb1EN3c104HalfEfEEv12SSMParamsBwd)
        /*0344*/ 	.short	0x0380
        /*0346*/ 	.short	0x01f0


	//----- nvinfo : EIATTR_SW_WAR
	.align		4
.L_2085:
        /*0348*/ 	.byte	0x04, 0x36
        /*034a*/ 	.short	(.L_2087 - .L_2086)
.L_2086:
        /*034c*/ 	.word	0x00000008
.L_2087:


//--------------------- .nv.info._Z25selective_scan_bwd_kernelI32Selective_Scan_bwd_kernel_traitsILi64ELi16ELb1ELb0ELb1ELb1ELb0EN3c104HalfEfEEv12SSMParamsBwd --------------------------
	.section	.nv.info._Z25selective_scan_bwd_kernelI32Selective_Scan_bwd_kernel_traitsILi64ELi16ELb1ELb0ELb1ELb1ELb0EN3c104HalfEfEEv12SSMParamsBwd,"",@"SHT_CUDA_INFO"
	.sectionflags	@""
	.align	4


	//----- nvinfo : EIATTR_CUDA_API_VERSION
	.align		4
        /*0000*/ 	.byte	0x04, 0x37
        /*0002*/ 	.short	(.L_2089 - .L_2088)
.L_2088:
        /*0004*/ 	.word	0x00000082


	//----- nvinfo : EIATTR_KPARAM_INFO
	.align		4
.L_2089:
        /*0008*/ 	.byte	0x04, 0x17
        /*000a*/ 	.short	(.L_2091 - .L_2090)
.L_2090:
        /*000c*/ 	.word	0x00000000
        /*0010*/ 	.short	0x0000
        /*0012*/ 	.short	0x0000
        /*0014*/ 	.byte	0x00, 0xf0, 0xc1, 0x07


	//----- nvinfo : EIATTR_SPARSE_MMA_MASK
	.align		4
.L_2091:
        /*0018*/ 	.byte	0x03, 0x50
        /*001a*/ 	.short	0x0000


	//----- nvinfo : EIATTR_MAXREG_COUNT
	.align		4
        /*001c*/ 	.byte	0x03, 0x1b
        /*001e*/ 	.short	0x00ff


	//----- nvinfo : EIATTR_NUM_BARRIERS
	.align		4
        /*0020*/ 	.byte	0x02, 0x4c
        /*0022*/ 	.byte	0x01
	.zero		1


	//----- nvinfo : EIATTR_MERCURY_ISA_VERSION
	.align		4
        /*0024*/ 	.byte	0x03, 0x5f
        /*0026*/ 	.short	0x0101


	//----- nvinfo : EIATTR_COOP_GROUP_MASK_REGIDS
	.align		4
        /*0028*/ 	.byte	0x04, 0x29
        /*002a*/ 	.short	(.L_2093 - .L_2092)


	//   ....[0]....
.L_2092:
        /*002c*/ 	.word	0xffffffff


	//   ....[1]....
        /*0030*/ 	.word	0xffffffff


	//   ....[2]....
        /*0034*/ 	.word	0xffffffff


	//   ....[3]....
        /*0038*/ 	.word	0xffffffff


	//   ....[4]....
        /*003c*/ 	.word	0xffffffff


	//   ....[5]....
        /*0040*/ 	.word	0xffffffff


	//   ....[6]....
        /*0044*/ 	.word	0xffffffff


	//   ....[7]....
        /*0048*/ 	.word	0xffffffff


	//   ....[8]....
        /*004c*/ 	.word	0xffffffff


	//   ....[9]....
        /*0050*/ 	.word	0xffffffff


	//   ....[10]....
        /*0054*/ 	.word	0xffffffff


	//   ....[11]....
        /*0058*/ 	.word	0xffffffff


	//   ....[12]....
        /*005c*/ 	.word	0xffffffff


	//   ....[13]....
        /*0060*/ 	.word	0xffffffff


	//   ....[14]....
        /*0064*/ 	.word	0xffffffff


	//   ....[15]....
        /*0068*/ 	.word	0xffffffff


	//   ....[16]....
        /*006c*/ 	.word	0xffffffff


	//   ....[17]....
        /*0070*/ 	.word	0xffffffff


	//   ....[18]....
        /*0074*/ 	.word	0xffffffff


	//   ....[19]....
        /*0078*/ 	.word	0xffffffff


	//   ....[20]....
        /*007c*/ 	.word	0xffffffff


	//   ....[21]....
        /*0080*/ 	.word	0xffffffff


	//   ....[22]....
        /*0084*/ 	.word	0xffffffff


	//   ....[23]....
        /*0088*/ 	.word	0xffffffff


	//   ....[24]....
        /*008c*/ 	.word	0xffffffff


	//   ....[25]....
        /*0090*/ 	.word	0xffffffff


	//   ....[26]....
        /*0094*/ 	.word	0xffffffff


	//   ....[27]....
        /*0098*/ 	.word	0xffffffff


	//   ....[28]....
        /*009c*/ 	.word	0xffffffff


	//   ....[29]....
        /*00a0*/ 	.word	0xffffffff


	//   ....[30]....
        /*00a4*/ 	.word	0xffffffff


	//   ....[31]....
        /*00a8*/ 	.word	0xffffffff


	//   ....[32]....
        /*00ac*/ 	.word	0xffffffff


	//   ....[33]....
        /*00b0*/ 	.word	0xffffffff


	//   ....[34]....
        /*00b4*/ 	.word	0xffffffff


	//   ....[35]....
        /*00b8*/ 	.word	0xffffffff


	//   ....[36]....
        /*00bc*/ 	.word	0xffffffff


	//   ....[37]....
        /*00c0*/ 	.word	0xffffffff


	//   ....[38]....
        /*00c4*/ 	.word	0xffffffff


	//   ....[39]....
        /*00c8*/ 	.word	0xffffffff


	//   ....[40]....
        /*00cc*/ 	.word	0xffffffff


	//   ....[41]....
        /*00d0*/ 	.word	0xffffffff


	//   ....[42]....
        /*00d4*/ 	.word	0xffffffff


	//   ....[43]....
        /*00d8*/ 	.word	0xffffffff


	//   ....[44]....
        /*00dc*/ 	.word	0xffffffff


	//   ....[45]....
        /*00e0*/ 	.word	0xffffffff


	//   ....[46]....
        /*00e4*/ 	.word	0xffffffff


	//   ....[47]....
        /*00e8*/ 	.word	0xffffffff


	//   ....[48]....
        /*00ec*/ 	.word	0xffffffff


	//   ....[49]....
        /*00f0*/ 	.word	0xffffffff


	//   ....[50]....
        /*00f4*/ 	.word	0xffffffff


	//   ....[51]....
        /*00f8*/ 	.word	0xffffffff


	//   ....[52]....
        /*00fc*/ 	.word	0xffffffff


	//   ....[53]....
        /*0100*/ 	.word	0xffffffff


	//   ....[54]....
        /*0104*/ 	.word	0xffffffff


	//   ....[55]....
        /*0108*/ 	.word	0xffffffff


	//   ....[56]....
        /*010c*/ 	.word	0xffffffff


	//   ....[57]....
        /*0110*/ 	.word	0x05000006


	//   ....[58]....
        /*0114*/ 	.word	0x05000006


	//   ....[59]....
        /*0118*/ 	.word	0x05000006


	//   ....[60]....
        /*011c*/ 	.word	0x05000006


	//   ....[61]....
        /*0120*/ 	.word	0x05000006


	//   ....[62]....
        /*0124*/ 	.word	0x05000006


	//   ....[63]....
        /*0128*/ 	.word	0x05000006


	//   ....[64]....
        /*012c*/ 	.word	0x05000006


	//   ....[65]....
        /*0130*/ 	.word	0x05000006


	//   ....[66]....
        /*0134*/ 	.word	0x05000006


	//   ....[67]....
        /*0138*/ 	.word	0x05000006


	//   ....[68]....
        /*013c*/ 	.word	0x05000006


	//   ....[69]....
        /*0140*/ 	.word	0x05000006


	//   ....[70]....
        /*0144*/ 	.word	0x05000006


	//   ....[71]....
        /*0148*/ 	.word	0x05000006


	//   ....[72]....
        /*014c*/ 	.word	0x05000006


	//   ....[73]....
        /*0150*/ 	.word	0x05000006


	//   ....[74]....
        /*0154*/ 	.word	0x05000006


	//   ....[75]....
        /*0158*/ 	.word	0x05000006


	//   ....[76]....
        /*015c*/ 	.word	0x05000006


	//   ....[77]....
        /*0160*/ 	.word	0x05000006


	//   ....[78]....
        /*0164*/ 	.word	0x05000006


	//   ....[79]....
        /*0168*/ 	.word	0x05000006


	//   ....[80]....
        /*016c*/ 	.word	0x05000006


	//   ....[81]....
        /*0170*/ 	.word	0x05000006


	//   ....[82]....
        /*0174*/ 	.word	0x05000006


	//   ....[83]....
        /*0178*/ 	.word	0x05000006


	//   ....[84]....
        /*017c*/ 	.word	0x05000006


	//   ....[85]....
        /*0180*/ 	.word	0x05000006


	//   ....[86]....
        /*0184*/ 	.word	0x05000006


	//   ....[87]....
        /*0188*/ 	.word	0x05000006


	//   ....[88]....
        /*018c*/ 	.word	0x05000006


	//----- nvinfo : EIATTR_COOP_GROUP_INSTR_OFFSETS
	.align		4
.L_2093:
        /*0190*/ 	.byte	0x04, 0x28
        /*0192*/ 	.short	(.L_2095 - .L_2094)


	//   ....[0]....
.L_2094:
        /*0194*/ 	.word	0x00000dc0


	//   ....[1]....
        /*0198*/ 	.word	0x00000e70


	//   ....[2]....
        /*019c*/ 	.word	0x000010f0


	//   ....[3]....
        /*01a0*/ 	.word	0x00003ce0


	//   ....[4]....
        /*01a4*/ 	.word	0x00004690


	//   ....[5]....
        /*01a8*/ 	.word	0x000046b0


	//   ....[6]....
        /*01ac*/ 	.word	0x000046f0


	//   ....[7]....
        /*01b0*/ 	.word	0x00004700


	//   ....[8]....
        /*01b4*/ 	.word	0x00004740


	//   ....[9]....
        /*01b8*/ 	.word	0x00004750


	//   ....[10]....
        /*01bc*/ 	.word	0x00004790


	//   ....[11]....
        /*01c0*/ 	.word	0x000047a0


	//   ....[12]....
        /*01c4*/ 	.word	0x000047e0


	//   ....[13]....
        /*01c8*/ 	.word	0x000047f0


	//   ....[14]....
        /*01cc*/ 	.word	0x000048a0


	//   ....[15]....
        /*01d0*/ 	.word	0x000048b0


	//   ....[16]....
        /*01d4*/ 	.word	0x000048c0


	//   ....[17]....
        /*01d8*/ 	.word	0x000048d0


	//   ....[18]....
        /*01dc*/ 	.word	0x00004d50


	//   ....[19]....
        /*01e0*/ 	.word	0x00004d60


	//   ....[20]....
        /*01e4*/ 	.word	0x00004d70


	//   ....[21]....
        /*01e8*/ 	.word	0x00004d80


	//   ....[22]....
        /*01ec*/ 	.word	0x00004dd0


	//   ....[23]....
        /*01f0*/ 	.word	0x00004df0


	//   ....[24]....
        /*01f4*/ 	.word	0x00004e40


	//   ....[25]....
        /*01f8*/ 	.word	0x00004e60


	//   ....[26]....
        /*01fc*/ 	.word	0x00004eb0


	//   ....[27]....
        /*0200*/ 	.word	0x00004ed0


	//   ....[28]....
        /*0204*/ 	.word	0x00004f20


	//   ....[29]....
        /*0208*/ 	.word	0x00004f40


	//   ....[30]....
        /*020c*/ 	.word	0x00004f90


	//   ....[31]....
        /*0210*/ 	.word	0x00004fb0


	//   ....[32]....
        /*0214*/ 	.word	0x00004fc0


	//   ....[33]....
        /*0218*/ 	.word	0x00004fd0


	//   ....[34]....
        /*021c*/ 	.word	0x00006080


	//   ....[35]....
        /*0220*/ 	.word	0x000060c0


	//   ....[36]....
        /*0224*/ 	.word	0x00006250


	//   ....[37]....
        /*0228*/ 	.word	0x00006290


	//   ....[38]....
        /*022c*/ 	.word	0x00006310


	//   ....[39]....
        /*0230*/ 	.word	0x00006350


	//   ....[40]....
        /*0234*/ 	.word	0x000064e0


	//   ....[41]....
        /*0238*/ 	.word	0x00006520


	//   ....[42]....
        /*023c*/ 	.word	0x000066b0


	//   ....[43]....
        /*0240*/ 	.word	0x000066f0


	//   ....[44]....
        /*0244*/ 	.word	0x00006a20


	//   ....[45]....
        /*0248*/ 	.word	0x000071f0


	//   ....[46]....
        /*024c*/ 	.word	0x000075d0


	//   ....[47]....
        /*0250*/ 	.word	0x00007710


	//   ....[48]....
        /*0254*/ 	.word	0x00007760


	//   ....[49]....
        /*0258*/ 	.word	0x000077c0


	//   ....[50]....
        /*025c*/ 	.word	0x00007810


	//   ....[51]....
        /*0260*/ 	.word	0x00007830


	//   ....[52]....
        /*0264*/ 	.word	0x000079a0


	//   ....[53]....
        /*0268*/ 	.word	0x000079d0


	//   ....[54]....
        /*026c*/ 	.word	0x00007a30


	//   ....[55]....
        /*0270*/ 	.word	0x00007a90


	//   ....[56]....
        /*0274*/ 	.word	0x00007ab0


	//   ....[57]....
        /*0278*/ 	.word	0x00007e90


	//   ....[58]....
        /*027c*/ 	.word	0x00007ee0


	//   ....[59]....
        /*0280*/ 	.word	0x00007f70


	//   ....[60]....
        /*0284*/ 	.word	0x00007fc0


	//   ....[61]....
        /*0288*/ 	.word	0x00008040


	//   ....[62]....
        /*028c*/ 	.word	0x00008090


	//   ....[63]....
        /*0290*/ 	.word	0x00008110


	//   ....[64]....
        /*0294*/ 	.word	0x00008160


	//   ....[65]....
        /*0298*/ 	.word	0x000081e0


	//   ....[66]....
        /*029c*/ 	.word	0x00008230


	//   ....[67]....
        /*02a0*/ 	.word	0x000082c0


	//   ....[68]....
        /*02a4*/ 	.word	0x00008360


	//   ....[69]....
        /*02a8*/ 	.word	0x00008400


	//   ....[70]....
        /*02ac*/ 	.word	0x000084c0


	//   ....[71]....
        /*02b0*/ 	.word	0x000084f0


	//   ....[72]....
        /*02b4*/ 	.word	0x00008550


	//   ....[73]....
        /*02b8*/ 	.word	0x00008600


	//   ....[74]....
        /*02bc*/ 	.word	0x00008650


	//   ....[75]....
        /*02c0*/ 	.word	0x00008700


	//   ....[76]....
        /*02c4*/ 	.word	0x00008750


	//   ....[77]....
        /*02c8*/ 	.word	0x00008800


	//   ....[78]....
        /*02cc*/ 	.word	0x00008850


	//   ....[79]....
        /*02d0*/ 	.word	0x00008900


	//   ....[80]....
        /*02d4*/ 	.word	0x00008950


	//   ....[81]....
        /*02d8*/ 	.word	0x00008a00


	//   ....[82]....
        /*02dc*/ 	.word	0x00008a50


	//   ....[83]....
        /*02e0*/ 	.word	0x00008b00


	//   ....[84]....
        /*02e4*/ 	.word	0x00008b60


	//   ....[85]....
        /*02e8*/ 	.word	0x00008b90


	//   ....[86]....
        /*02ec*/ 	.word	0x00008c10


	//   ....[87]....
        /*02f0*/ 	.word	0x00008c50


	//   ....[88]....
        /*02f4*/ 	.word	0x00008ca0


	//----- nvinfo : EIATTR_VRC_CTA_INIT_COUNT
	.align		4
.L_2095:
        /*02f8*/ 	.byte	0x02, 0x4a
	.zero		1
	.zero		1


	//----- nvinfo : EIATTR_EXIT_INSTR_OFFSETS
	.align		4
        /*02fc*/ 	.byte	0x04, 0x1c
        /*02fe*/ 	.short	(.L_2097 - .L_2096)


	//   ....[0]....
.L_2096:
        /*0300*/ 	.word	0x00007bc0


	//   ....[1]....
        /*0304*/ 	.word	0x00007e30


	//----- nvinfo : EIATTR_MAX_THREADS
	.align		4
.L_2097:
        /*0308*/ 	.byte	0x04, 0x05
        /*030a*/ 	.short	(.L_2099 - .L_2098)
.L_2098:
        /*030c*/ 	.word	0x00000040
        /*0310*/ 	.word	0x00000001
        /*0314*/ 	.word	0x00000001


	//----- nvinfo : EIATTR_CRS_STACK_SIZE
	.align		4
.L_2099:
        /*0318*/ 	.byte	0x04, 0x1e
        /*031a*/ 	.short	(.L_2101 - .L_2100)
.L_2100:
        /*031c*/ 	.word	0x00000000


	//----- nvinfo : EIATTR_CBANK_PARAM_SIZE
	.align		4
.L_2101:
        /*0320*/ 	.byte	0x03, 0x19
        /*0322*/ 	.short	0x01f0


	//----- nvinfo : EIATTR_PARAM_CBANK
	.align		4
        /*0324*/ 	.byte	0x04, 0x0a
        /*0326*/ 	.short	(.L_2103 - .L_2102)
	.align		4
.L_2102:
        /*0328*/ 	.word	index@(.nv.constant0._Z25selective_scan_bwd_kernelI32Selective_Scan_bwd_kernel_traitsILi64ELi16ELb1ELb0ELb1ELb1ELb0EN3c104HalfEfEEv12SSMParamsBwd)
        /*032c*/ 	.short	0x0380
        /*032e*/ 	.short	0x01f0


	//----- nvinfo : EIATTR_SW_WAR
	.align		4
.L_2103:
        /*0330*/ 	.byte	0x04, 0x36
        /*0332*/ 	.short	(.L_2105 - .L_2104)
.L_2104:
        /*0334*/ 	.word	0x00000008
.L_2105:


//--------------------- .nv.info._Z25selective_scan_bwd_kernelI32Selective_Scan_bwd_kernel_traitsILi64ELi16ELb1ELb0ELb1ELb1ELb1EN3c104HalfEfEEv12SSMParamsBwd --------------------------
	.section	.nv.info._Z25selective_scan_bwd_kernelI32Selective_Scan_bwd_kernel_traitsILi64ELi16ELb1ELb0ELb1ELb1ELb1EN3c104HalfEfEEv12SSMParamsBwd,"",@"SHT_CUDA_INFO"
	.sectionflags	@""
	.align	4


	//----- nvinfo : EIATTR_CUDA_API_VERSION
	.align		4
        /*0000*/ 	.byte	0x04, 0x37
        /*0002*/ 	.short	(.L_2107 - .L_2106)
.L_2106:
        /*0004*/ 	.word	0x00000082


	//----- nvinfo : EIATTR_KPARAM_INFO
	.align		4
.L_2107:
        /*0008*/ 	.byte	0x04, 0x17
        /*000a*/ 	.short	(.L_2109 - .L_2108)
.L_2108:
        /*000c*/ 	.word	0x00000000
        /*0010*/ 	.short	0x0000
        /*0012*/ 	.short	0x0000
        /*0014*/ 	.byte	0x00, 0xf0, 0xc1, 0x07


	//----- nvinfo : EIATTR_SPARSE_MMA_MASK
	.align		4
.L_2109:
        /*0018*/ 	.byte	0x03, 0x50
        /*001a*/ 	.short	0x0000


	//----- nvinfo : EIATTR_MAXREG_COUNT
	.align		4
        /*001c*/ 	.byte	0x03, 0x1b
        /*001e*/ 	.short	0x00ff


	//----- nvinfo : EIATTR_NUM_BARRIERS
	.align		4
        /*0020*/ 	.byte	0x02, 0x4c
        /*0022*/ 	.byte	0x01
	.zero		1


	//----- nvinfo : EIATTR_MERCURY_ISA_VERSION
	.align		4
        /*0024*/ 	.byte	0x03, 0x5f
        /*0026*/ 	.short	0x0101


	//----- nvinfo : EIATTR_COOP_GROUP_MASK_REGIDS
	.align		4
        /*0028*/ 	.byte	0x04, 0x29
        /*002a*/ 	.short	(.L_2111 - .L_2110)


	//   ....[0]....
.L_2110:
        /*002c*/ 	.word	0xffffffff


	//   ....[1]....
        /*0030*/ 	.word	0xffffffff


	//   ....[2]....
        /*0034*/ 	.word	0xffffffff


	//   ....[3]....
        /*0038*/ 	.word	0xffffffff


	//   ....[4]....
        /*003c*/ 	.word	0xffffffff


	//   ....[5]....
        /*0040*/ 	.word	0xffffffff


	//   ....[6]....
        /*0044*/ 	.word	0xffffffff


	//   ....[7]....
        /*0048*/ 	.word	0xffffffff


	//   ....[8]....
        /*004c*/ 	.word	0xffffffff


	//   ....[9]....
        /*0050*/ 	.word	0xffffffff


	//   ....[10]....
        /*0054*/ 	.word	0xffffffff


	//   ....[11]....
        /*0058*/ 	.word	0xffffffff


	//   ....[12]....
        /*005c*/ 	.word	0xffffffff


	//   ....[13]....
        /*0060*/ 	.word	0xffffffff


	//   ....[14]....
        /*0064*/ 	.word	0xffffffff


	//   ....[15]....
        /*0068*/ 	.word	0xffffffff


	//   ....[16]....
        /*006c*/ 	.word	0xffffffff


	//   ....[17]....
        /*0070*/ 	.word	0xffffffff


	//   ....[18]....
        /*0074*/ 	.word	0xffffffff


	//   ....[19]....
        /*0078*/ 	.word	0xffffffff


	//   ....[20]....
        /*007c*/ 	.word	0xffffffff


	//   ....[21]....
        /*0080*/ 	.word	0xffffffff


	//   ....[22]....
        /*0084*/ 	.word	0xffffffff


	//   ....[23]....
        /*0088*/ 	.word	0xffffffff


	//   ....[24]....
        /*008c*/ 	.word	0xffffffff


	//   ....[25]....
        /*0090*/ 	.word	0xffffffff


	//   ....[26]....
        /*0094*/ 	.word	0xffffffff


	//   ....[27]....
        /*0098*/ 	.word	0xffffffff


	//   ....[28]....
        /*009c*/ 	.word	0xffffffff


	//   ....[29]....
        /*00a0*/ 	.word	0xffffffff


	//   ....[30]....
        /*00a4*/ 	.word	0xffffffff


	//   ....[31]....
        /*00a8*/ 	.word	0xffffffff


	//   ....[32]....
        /*00ac*/ 	.word	0xffffffff


	//   ....[33]....
        /*00b0*/ 	.word	0xffffffff


	//   ....[34]....
        /*00b4*/ 	.word	0xffffffff


	//   ....[35]....
        /*00b8*/ 	.word	0xffffffff


	//   ....[36]....
        /*00bc*/ 	.word	0xffffffff


	//   ....[37]....
        /*00c0*/ 	.word	0xffffffff


	//   ....[38]....
        /*00c4*/ 	.word	0xffffffff


	//   ....[39]....
        /*00c8*/ 	.word	0xffffffff


	//   ....[40]....
        /*00cc*/ 	.word	0xffffffff


	//   ....[41]....
        /*00d0*/ 	.word	0xffffffff


	//   ....[42]....
        /*00d4*/ 	.word	0xffffffff


	//   ....[43]....
        /*00d8*/ 	.word	0xffffffff


	//   ....[44]....
        /*00dc*/ 	.word	0xffffffff


	//   ....[45]....
        /*00e0*/ 	.word	0xffffffff


	//   ....[46]....
        /*00e4*/ 	.word	0xffffffff


	//   ....[47]....
        /*00e8*/ 	.word	0xffffffff


	//   ....[48]....
        /*00ec*/ 	.word	0xffffffff


	//   ....[49]....
        /*00f0*/ 	.word	0xffffffff


	//   ....[50]....
        /*00f4*/ 	.word	0xffffffff


	//   ....[51]....
        /*00f8*/ 	.word	0xffffffff


	//   ....[52]....
        /*00fc*/ 	.word	0xffffffff


	//   ....[53]....
        /*0100*/ 	.word	0xffffffff


	//   ....[54]....
        /*0104*/ 	.word	0xffffffff


	//   ....[55]....
        /*0108*/ 	.word	0xffffffff


	//   ....[56]....
        /*010c*/ 	.word	0xffffffff


	//   ....[57]....
        /*0110*/ 	.word	0xffffffff


	//   ....[58]....
        /*0114*/ 	.word	0xffffffff


	//   ....[59]....
        /*0118*/ 	.word	0xffffffff


	//   ....[60]....
        /*011c*/ 	.word	0xffffffff


	//   ....[61]....
        /*0120*/ 	.word	0x050000d8


	//   ....[62]....
        /*0124*/ 	.word	0x050000d8


	//   ....[63]....
        /*0128*/ 	.word	0x050000d8


	//   ....[64]....
        /*012c*/ 	.word	0x050000d8


	//   ....[65]....
        /*0130*/ 	.word	0x050000d8


	//   ....[66]....
        /*0134*/ 	.word	0x050000d8


	//   ....[67]....
        /*0138*/ 	.word	0x050000d8


	//   ....[68]....
        /*013c*/ 	.word	0x050000d8


	//   ....[69]....
        /*0140*/ 	.word	0x050000d8


	//   ....[70]....
        /*0144*/ 	.word	0x050000d8


	//   ....[71]....
        /*0148*/ 	.word	0x050000d8


	//   ....[72]....
        /*014c*/ 	.word	0x050000d8


	//   ....[73]....
        /*0150*/ 	.word	0x050000d8


	//   ....[74]....
        /*0154*/ 	.word	0x050000d8


	//   ....[75]....
        /*0158*/ 	.word	0x050000d8


	//   ....[76]....
        /*015c*/ 	.word	0x050000d8


	//   ....[77]....
        /*0160*/ 	.word	0x050000d8


	//   ....[78]....
        /*0164*/ 	.word	0x050000d8


	//   ....[79]....
        /*0168*/ 	.word	0x050000d8


	//   ....[80]....
        /*016c*/ 	.word	0x050000d8


	//   ....[81]....
        /*0170*/ 	.word	0x050000d8


	//   ....[82]....
        /*0174*/ 	.word	0x050000d8


	//   ....[83]....
        /*0178*/ 	.word	0x050000d8


	//   ....[84]....
        /*017c*/ 	.word	0x050000d8


	//   ....[85]....
        /*0180*/ 	.word	0x050000d8


	//   ....[86]....
        /*0184*/ 	.word	0x050000d8


	//   ....[87]....
        /*0188*/ 	.word	0x050000d8


	//   ....[88]....
        /*018c*/ 	.word	0x050000d8


	//   ....[89]....
        /*0190*/ 	.word	0x050000d8


	//   ....[90]....
        /*0194*/ 	.word	0x050000d8


	//   ....[91]....
        /*0198*/ 	.word	0x050000d8


	//   ....[92]....
        /*019c*/ 	.word	0x050000d8


	//----- nvinfo : EIATTR_COOP_GROUP_INSTR_OFFSETS
	.align		4
.L_2111:
        /*01a0*/ 	.byte	0x04, 0x28
        /*01a2*/ 	.short	(.L_2113 - .L_2112)


	//   ....[0]....
.L_2112:
        /*01a4*/ 	.word	0x00000d50


	//   ....[1]....
        /*01a8*/ 	.word	0x00000e00


	//   ....[2]....
        /*01ac*/ 	.word	0x00000fd0


	//   ....[3]....
        /*01b0*/ 	.word	0x00003520


	//   ....[4]....
        /*01b4*/ 	.word	0x00003c50


	//   ....[5]....
        /*01b8*/ 	.word	0x000044e0


	//   ....[6]....
        /*01bc*/ 	.word	0x00004870


	//   ....[7]....
        /*01c0*/ 	.word	0x00005030


	//   ....[8]....
        /*01c4*/ 	.word	0x000059e0


	//   ....[9]....
        /*01c8*/ 	.word	0x00005a00


	//   ....[10]....
        /*01cc*/ 	.word	0x00005a40


	//   ....[11]....
        /*01d0*/ 	.word	0x00005a50


	//   ....[12]....
        /*01d4*/ 	.word	0x00005a90


	//   ....[13]....
        /*01d8*/ 	.word	0x00005aa0


	//   ....[14]....
        /*01dc*/ 	.word	0x00005ae0


	//   ....[15]....
        /*01e0*/ 	.word	0x00005af0


	//   ....[16]....
        /*01e4*/ 	.word	0x00005b30


	//   ....[17]....
        /*01e8*/ 	.word	0x00005b40


	//   ....[18]....
        /*01ec*/ 	.word	0x00005bf0


	//   ....[19]....
        /*01f0*/ 	.word	0x00005c00


	//   ....[20]....
        /*01f4*/ 	.word	0x00005c10


	//   ....[21]....
        /*01f8*/ 	.word	0x00005c20


	//   ....[22]....
        /*01fc*/ 	.word	0x000060a0


	//   ....[23]....
        /*0200*/ 	.word	0x000060d0


	//   ....[24]....
        /*0204*/ 	.word	0x000060e0


	//   ....[25]....
        /*0208*/ 	.word	0x000060f0


	//   ....[26]....
        /*020c*/ 	.word	0x00006140


	//   ....[27]....
        /*0210*/ 	.word	0x00006160


	//   ....[28]....
        /*0214*/ 	.word	0x000061b0


	//   ....[29]....
        /*0218*/ 	.word	0x000061d0


	//   ....[30]....
        /*021c*/ 	.word	0x00006220


	//   ....[31]....
        /*0220*/ 	.word	0x00006240


	//   ....[32]....
        /*0224*/ 	.word	0x00006290


	//   ....[33]....
        /*0228*/ 	.word	0x000062b0


	//   ....[34]....
        /*022c*/ 	.word	0x00006300


	//   ....[35]....
        /*0230*/ 	.word	0x00006320


	//   ....[36]....
        /*0234*/ 	.word	0x00006330


	//   ....[37]....
        /*0238*/ 	.word	0x00006340


	//   ....[38]....
        /*023c*/ 	.word	0x000073e0


	//   ....[39]....
        /*0240*/ 	.word	0x00007420


	//   ....[40]....
        /*0244*/ 	.word	0x000075b0


	//   ....[41]....
        /*0248*/ 	.word	0x000075f0


	//   ....[42]....
        /*024c*/ 	.word	0x00007660


	//   ....[43]....
        /*0250*/ 	.word	0x00007690


	//   ....[44]....
        /*0254*/ 	.word	0x00007740


	//   ....[45]....
        /*0258*/ 	.word	0x00007780


	//   ....[46]....
        /*025c*/ 	.word	0x000078d0


	//   ....[47]....
        /*0260*/ 	.word	0x00007910


	//   ....[48]....
        /*0264*/ 	.word	0x00007d60


	//   ....[49]....
        /*0268*/ 	.word	0x00008530


	//   ....[50]....
        /*026c*/ 	.word	0x00008920


	//   ....[51]....
        /*0270*/ 	.word	0x00008a50


	//   ....[52]....
        /*0274*/ 	.word	0x00008aa0


	//   ....[53]....
        /*0278*/ 	.word	0x00008b00


	//   ....[54]....
        /*027c*/ 	.word	0x00008b50


	//   ....[55]....
        /*0280*/ 	.word	0x00008b70


	//   ....[56]....
        /*0284*/ 	.word	0x00008ce0


	//   ....[57]....
        /*0288*/ 	.word	0x00008d20


	//   ....[58]....
        /*028c*/ 	.word	0x00008d80


	//   ....[59]....
        /*0290*/ 	.word	0x00008dd0


	//   ....[60]....
        /*0294*/ 	.word	0x00008df0


	//   ....[61]....
        /*0298*/ 	.word	0x000091d0


	//   ....[62]....
        /*029c*/ 	.word	0x00009220


	//   ....[63]....
        /*02a0*/ 	.word	0x000092b0


	//   ....[64]....
        /*02a4*/ 	.word	0x00009300


	//   ....[65]....
        /*02a8*/ 	.word	0x00009380


	//   ....[66]....
        /*02ac*/ 	.word	0x000093d0


	//   ....[67]....
        /*02b0*/ 	.word	0x00009450


	//   ....[68]....
        /*02b4*/ 	.word	0x000094a0


	//   ....[69]....
        /*02b8*/ 	.word	0x00009520


	//   ....[70]....
        /*02bc*/ 	.word	0x00009570


	//   ....[71]....
        /*02c0*/ 	.word	0x00009600


	//   ....[72]....
        /*02c4*/ 	.word	0x000096a0


	//   ....[73]....
        /*02c8*/ 	.word	0x00009740


	//   ....[74]....
        /*02cc*/ 	.word	0x00009800


	//   ....[75]....
        /*02d0*/ 	.word	0x00009830


	//   ....[76]....
        /*02d4*/ 	.word	0x00009890


	//   ....[77]....
        /*02d8*/ 	.word	0x00009940


	//   ....[78]....
        /*02dc*/ 	.word	0x000099a0


	//   ....[79]....
        /*02e0*/ 	.word	0x00009a50


	//   ....[80]....
        /*02e4*/ 	.word	0x00009aa0


	//   ....[81]....
        /*02e8*/ 	.word	0x00009b50


	//   ....[82]....
        /*02ec*/ 	.word	0x00009ba0


	//   ....[83]....
        /*02f0*/ 	.word	0x00009c50


	//   ....[84]....
        /*02f4*/ 	.word	0x00009ca0


	//   ....[85]....
        /*02f8*/ 	.word	0x00009d50


	//   ....[86]....
        /*02fc*/ 	.word	0x00009da0


	//   ....[87]....
        /*0300*/ 	.word	0x00009e50


	//   ....[88]....
        /*0304*/ 	.word	0x00009eb0


	//   ....[89]....
        /*0308*/ 	.word	0x00009ee0


	//   ....[90]....
        /*030c*/ 	.word	0x00009f60


	//   ....[91]....
        /*0310*/ 	.word	0x00009f90


	//   ....[92]....
        /*0314*/ 	.word	0x00009ff0


	//----- nvinfo : EIATTR_VRC_CTA_INIT_COUNT
	.align		4
.L_2113:
        /*0318*/ 	.byte	0x02, 0x4a
	.zero		1
	.zero		1


	//----- nvinfo : EIATTR_EXIT_INSTR_OFFSETS
	.align		4
        /*031c*/ 	.byte	0x04, 0x1c
        /*031e*/ 	.short	(.L_2115 - .L_2114)


	//   ....[0]....
.L_2114:
        /*0320*/ 	.word	0x00008f00


	//   ....[1]....
        /*0324*/ 	.word	0x00009170


	//----- nvinfo : EIATTR_MAX_THREADS
	.align		4
.L_2115:
        /*0328*/ 	.byte	0x04, 0x05
        /*032a*/ 	.short	(.L_2117 - .L_2116)
.L_2116:
        /*032c*/ 	.word	0x00000040
        /*0330*/ 	.word	0x00000001
        /*0334*/ 	.word	0x00000001


	//----- nvinfo : EIATTR_CRS_STACK_SIZE
	.align		4
.L_2117:
        /*0338*/ 	.byte	0x04, 0x1e
        /*033a*/ 	.short	(.L_2119 - .L_2118)
.L_2118:
        /*033c*/ 	.word	0x00000000


	//----- nvinfo : EIATTR_CBANK_PARAM_SIZE
	.align		4
.L_2119:
        /*0340*/ 	.byte	0x03, 0x19
        /*0342*/ 	.short	0x01f0


	//----- nvinfo : EIATTR_PARAM_CBANK
	.align		4
        /*0344*/ 	.byte	0x04, 0x0a
        /*0346*/ 	.short	(.L_2121 - .L_2120)
	.align		4
.L_2120:
        /*0348*/ 	.word	index@(.nv.constant0._Z25selective_scan_bwd_kernelI32Selective_Scan_bwd_kernel_traitsILi64ELi16ELb1ELb0ELb1ELb1ELb1EN3c104HalfEfEEv12SSMParamsBwd)
        /*034c*/ 	.short	0x0380
        /*034e*/ 	.short	0x01f0


	//----- nvinfo : EIATTR_SW_WAR
	.align		4
.L_2121:
        /*0350*/ 	.byte	0x04, 0x36
        /*0352*/ 	.short	(.L_2123 - .L_2122)
.L_2122:
        /*0354*/ 	.word	0x00000008
.L_2123:


//--------------------- .nv.info._Z25selective_scan_bwd_kernelI32Selective_Scan_bwd_kernel_traitsILi64ELi16ELb1ELb1ELb0ELb0ELb0EN3c104HalfEfEEv12SSMParamsBwd --------------------------
	.section	.nv.info._Z25selective_scan_bwd_kernelI32Selective_Scan_bwd_kernel_traitsILi64ELi16ELb1ELb1ELb0ELb0ELb0EN3c104HalfEfEEv12SSMParamsBwd,"",@"SHT_CUDA_INFO"
	.sectionflags	@""
	.align	4


	//----- nvinfo : EIATTR_CUDA_API_VERSION
	.align		4
        /*0000*/ 	.byte	0x04, 0x37
        /*0002*/ 	.short	(.L_2125 - .L_2124)
.L_2124:
        /*0004*/ 	.word	0x00000082


	//----- nvinfo : EIATTR_KPARAM_INFO
	.align		4
.L_2125:
        /*0008*/ 	.byte	0x04, 0x17
        /*000a*/ 	.short	(.L_2127 - .L_2126)
.L_2126:
        /*000c*/ 	.word	0x00000000
        /*0010*/ 	.short	0x0000
        /*0012*/ 	.short	0x0000
        /*0014*/ 	.byte	0x00, 0xf0, 0xc1, 0x07


	//----- nvinfo : EIATTR_SPARSE_MMA_MASK
	.align		4
.L_2127:
        /*0018*/ 	.byte	0x03, 0x50
        /*001a*/ 	.short	0x0000


	//----- nvinfo : EIATTR_MAXREG_COUNT
	.align		4
        /*001c*/ 	.byte	0x03, 0x1b
        /*001e*/ 	.short	0x00ff


	//----- nvinfo : EIATTR_NUM_BARRIERS
	.align		4
        /*0020*/ 	.byte	0x02, 0x4c
        /*0022*/ 	.byte	0x01
	.zero		1


	//----- nvinfo : EIATTR_MERCURY_ISA_VERSION
	.align		4
        /*0024*/ 	.byte	0x03, 0x5f
        /*0026*/ 	.short	0x0101


	//----- nvinfo : EIATTR_COOP_GROUP_MASK_REGIDS
	.align		4
        /*0028*/ 	.byte	0x04, 0x29
        /*002a*/ 	.short	(.L_2129 - .L_2128)


	//   ....[0]....
.L_2128:
        /*002c*/ 	.word	0xffffffff


	//   ....[1]....
        /*0030*/ 	.word	0xffffffff


	//   ....[2]....
        /*0034*/ 	.word	0xffffffff


	//   ....[3]....
        /*0038*/ 	.word	0xffffffff


	//   ....[4]....
        /*003c*/ 	.word	0xffffffff


	//   ....[5]....
        /*0040*/ 	.word	0xffffffff


	//   ....[6]....
        /*0044*/ 	.word	0xffffffff


	//   ....[7]....
        /*0048*/ 	.word	0xffffffff


	//   ....[8]....
        /*004c*/ 	.word	0xffffffff


	//   ....[9]....
        /*0050*/ 	.word	0xffffffff


	//   ....[10]....
        /*0054*/ 	.word	0xffffffff


	//   ....[11]....
        /*0058*/ 	.word	0xffffffff


	//   ....[12]....
        /*005c*/ 	.word	0xffffffff


	//   ....[13]....
        /*0060*/ 	.word	0xffffffff


	//   ....[14]....
        /*0064*/ 	.word	0xffffffff


	//   ....[15]....
        /*0068*/ 	.word	0xffffffff


	//   ....[16]....
        /*006c*/ 	.word	0xffffffff


	//   ....[17]....
        /*0070*/ 	.word	0xffffffff


	//   ....[18]....
        /*0074*/ 	.word	0xffffffff


	//   ....[19]....
        /*0078*/ 	.word	0xffffffff


	//   ....[20]....
        /*007c*/ 	.word	0xffffffff


	//   ....[21]....
        /*0080*/ 	.word	0xffffffff


	//   ....[22]....
        /*0084*/ 	.word	0xffffffff


	//   ....[23]....
        /*0088*/ 	.word	0xffffffff


	//   ....[24]....
        /*008c*/ 	.word	0xffffffff


	//   ....[25]....
        /*0090*/ 	.word	0xffffffff


	//   ....[26]....
        /*0094*/ 	.word	0xffffffff


	//   ....[27]....
        /*0098*/ 	.word	0xffffffff


	//   ....[28]....
        /*009c*/ 	.word	0xffffffff


	//   ....[29]....
        /*00a0*/ 	.word	0xffffffff


	//   ....[30]....
        /*00a4*/ 	.word	0xffffffff


	//   ....[31]....
        /*00a8*/ 	.word	0xffffffff


	//   ....[32]....
        /*00ac*/ 	.word	0xffffffff


	//   ....[33]....
        /*00b0*/ 	.word	0xffffffff


	//   ....[34]....
        /*00b4*/ 	.word	0xffffffff


	//   ....[35]....
        /*00b8*/ 	.word	0xffffffff


	//   ....[36]....
        /*00bc*/ 	.word	0xffffffff


	//   ....[37]....
        /*00c0*/ 	.word	0xffffffff


	//   ....[38]....
        /*00c4*/ 	.word	0xffffffff


	//   ....[39]....
        /*00c8*/ 	.word	0xffffffff


	//   ....[40]....
        /*00cc*/ 	.word	0xffffffff


	//   ....[41]....
        /*00d0*/ 	.word	0xffffffff


	//   ....[42]....
        /*00d4*/ 	.word	0xffffffff


	//   ....[43]....
        /*00d8*/ 	.word	0xffffffff


	//   ....[44]....
        /*00dc*/ 	.word	0xffffffff


	//   ....[45]....
        /*00e0*/ 	.word	0xffffffff


	//   ....[46]....
        /*00e4*/ 	.word	0xffffffff


	//   ....[47]....
        /*00e8*/ 	.word	0xffffffff


	//   ....[48]....
        /*00ec*/ 	.word	0xffffffff


	//   ....[49]....
        /*00f0*/ 	.word	0xffffffff


	//   ....[50]....
        /*00f4*/ 	.word	0xffffffff


	//   ....[51]....
        /*00f8*/ 	.word	0xffffffff


	//   ....[52]....
        /*00fc*/ 	.word	0xffffffff


	//   ....[53]....
        /*0100*/ 	.word	0xffffffff


	//   ....[54]....
        /*0104*/ 	.word	0xffffffff


	//   ....[55]....
        /*0108*/ 	.word	0xffffffff


	//   ....[56]....
        /*010c*/ 	.word	0x05000006


	//   ....[57]....
        /*0110*/ 	.word	0x05000006


	//   ....[58]....
        /*0114*/ 	.word	0x05000006


	//   ....[59]....
        /*0118*/ 	.word	0x05000006


	//   ....[60]....
        /*011c*/ 	.word	0x05000006


	//   ....[61]....
        /*0120*/ 	.word	0x05000006


	//   ....[62]....
        /*0124*/ 	.word	0x05000006


	//   ....[63]....
        /*0128*/ 	.word	0x05000006


	//   ....[64]....
        /*012c*/ 	.word	0x05000006


	//   ....[65]....
        /*0130*/ 	.word	0x05000006


	//   ....[66]....
        /*0134*/ 	.word	0x05000006


	//   ....[67]....
        /*0138*/ 	.word	0x05000006


	//   ....[68]....
        /*013c*/ 	.word	0x05000006


	//   ....[69]....
        /*0140*/ 	.word	0x05000006


	//   ....[70]....
        /*0144*/ 	.word	0x05000006


	//   ....[71]....
        /*0148*/ 	.word	0x05000006


	//   ....[72]....
        /*014c*/ 	.word	0x05000006


	//   ....[73]....
        /*0150*/ 	.word	0x05000006


	//   ....[74]....
        /*0154*/ 	.word	0x05000006


	//   ....[75]....
        /*0158*/ 	.word	0x05000006


	//   ....[76]....
        /*015c*/ 	.word	0x05000006


	//   ....[77]....
        /*0160*/ 	.word	0x05000006


	//   ....[78]....
        /*0164*/ 	.word	0x05000006


	//   ....[79]....
        /*0168*/ 	.word	0x05000006


	//   ....[80]....
        /*016c*/ 	.word	0x05000006


	//   ....[81]....
        /*0170*/ 	.word	0x05000006


	//   ....[82]....
        /*0174*/ 	.word	0x05000006


	//   ....[83]....
        /*0178*/ 	.word	0x05000006


	//   ....[84]....
        /*017c*/ 	.word	0x05000006


	//   ....[85]....
        /*0180*/ 	.word	0x05000006


	//   ....[86]....
        /*0184*/ 	.word	0x05000006


	//   ....[87]....
        /*0188*/ 	.word	0x05000006


	//----- nvinfo : EIATTR_COOP_GROUP_INSTR_OFFSETS
	.align		4
.L_2129:
        /*018c*/ 	.byte	0x04, 0x28
        /*018e*/ 	.short	(.L_2131 - .L_2130)


	//   ....[0]....
.L_2130:
        /*0190*/ 	.word	0x00000d60


	//   ....[1]....
        /*0194*/ 	.word	0x00000e10


	//   ....[2]....
        /*0198*/ 	.word	0x00001030


	//   ....[3]....
        /*019c*/ 	.word	0x00001880


	//   ....[4]....
        /*01a0*/ 	.word	0x000023c0


	//   ....[5]....
        /*01a4*/ 	.word	0x000023e0


	//   ....[6]....
        /*01a8*/ 	.word	0x00002420


	//   ....[7]....
        /*01ac*/ 	.word	0x00002430


	//   ....[8]....
        /*01b0*/ 	.word	0x00002470


	//   ....[9]....
        /*01b4*/ 	.word	0x00002480


	//   ....[10]....
        /*01b8*/ 	.word	0x000024c0


	//   ....[11]....
        /*01bc*/ 	.word	0x000024d0


	//   ....[12]....
        /*01c0*/ 	.word	0x00002510


	//   ....[13]....
        /*01c4*/ 	.word	0x00002520


	//   ....[14]....
        /*01c8*/ 	.word	0x000025d0


	//   ....[15]....
        /*01cc*/ 	.word	0x000025e0


	//   ....[16]....
        /*01d0*/ 	.word	0x000025f0


	//   ....[17]....
        /*01d4*/ 	.word	0x00002600


	//   ....[18]....
        /*01d8*/ 	.word	0x00002a80


	//   ....[19]....
        /*01dc*/ 	.word	0x00002ab0


	//   ....[20]....
        /*01e0*/ 	.word	0x00002ac0


	//   ....[21]....
        /*01e4*/ 	.word	0x00002b10


	//   ....[22]....
        /*01e8*/ 	.word	0x00002b30


	//   ....[23]....
        /*01ec*/ 	.word	0x00002b80


	//   ....[24]....
        /*01f0*/ 	.word	0x00002ba0


	//   ....[25]....
        /*01f4*/ 	.word	0x00002bb0


	//   ....[26]....
        /*01f8*/ 	.word	0x00002c00


	//   ....[27]....
        /*01fc*/ 	.word	0x00002c20


	//   ....[28]....
        /*0200*/ 	.word	0x00002c70


	//   ....[29]....
        /*0204*/ 	.word	0x00002c90


	//   ....[30]....
        /*0208*/ 	.word	0x00002ce0


	//   ....[31]....
        /*020c*/ 	.word	0x00002d00


	//   ....[32]....
        /*0210*/ 	.word	0x00002d10


	//   ....[33]....
        /*0214*/ 	.word	0x00002d20


	//   ....[34]....
        /*0218*/ 	.word	0x00003ba0


	//   ....[35]....
        /*021c*/ 	.word	0x00003be0


	//   ....[36]....
        /*0220*/ 	.word	0x00003d70


	//   ....[37]....
        /*0224*/ 	.word	0x00003db0


	//   ....[38]....
        /*0228*/ 	.word	0x00003f40


	//   ....[39]....
        /*022c*/ 	.word	0x00003f80


	//   ....[40]....
        /*0230*/ 	.word	0x00004110


	//   ....[41]....
        /*0234*/ 	.word	0x00004150


	//   ....[42]....
        /*0238*/ 	.word	0x000042a0


	//   ....[43]....
        /*023c*/ 	.word	0x000042c0


	//   ....[44]....
        /*0240*/ 	.word	0x00004650


	//   ....[45]....
        /*0244*/ 	.word	0x000049b0


	//   ....[46]....
        /*0248*/ 	.word	0x00004ab0


	//   ....[47]....
        /*024c*/ 	.word	0x00004b00


	//   ....[48]....
        /*0250*/ 	.word	0x00004b60


	//   ....[49]....
        /*0254*/ 	.word	0x00004bb0


	//   ....[50]....
        /*0258*/ 	.word	0x00004bd0


	//   ....[51]....
        /*025c*/ 	.word	0x00004d40


	//   ....[52]....
        /*0260*/ 	.word	0x00004d70


	//   ....[53]....
        /*0264*/ 	.word	0x00004dd0


	//   ....[54]....
        /*0268*/ 	.word	0x00004e30


	//   ....[55]....
        /*026c*/ 	.word	0x00004e50


	//   ....[56]....
        /*0270*/ 	.word	0x00005270


	//   ....[57]....
        /*0274*/ 	.word	0x000052c0


	//   ....[58]....
        /*0278*/ 	.word	0x00005350


	//   ....[59]....
        /*027c*/ 	.word	0x000053a0


	//   ....[60]....
        /*0280*/ 	.word	0x00005420


	//   ....[61]....
        /*0284*/ 	.word	0x00005470


	//   ....[62]....
        /*0288*/ 	.word	0x000054f0


	//   ....[63]....
        /*028c*/ 	.word	0x00005540


	//   ....[64]....
        /*0290*/ 	.word	0x000055c0


	//   ....[65]....
        /*0294*/ 	.word	0x00005610


	//   ....[66]....
        /*0298*/ 	.word	0x000056a0


	//   ....[67]....
        /*029c*/ 	.word	0x00005740


	//   ....[68]....
        /*02a0*/ 	.word	0x000057e0


	//   ....[69]....
        /*02a4*/ 	.word	0x00005890


	//   ....[70]....
        /*02a8*/ 	.word	0x000058e0


	//   ....[71]....
        /*02ac*/ 	.word	0x00005930


	//   ....[72]....
        /*02b0*/ 	.word	0x000059e0


	//   ....[73]....
        /*02b4*/ 	.word	0x00005a40


	//   ....[74]....
        /*02b8*/ 	.word	0x00005ae0


	//   ....[75]....
        /*02bc*/ 	.word	0x00005b30


	//   ....[76]....
        /*02c0*/ 	.word	0x00005bd0


	//   ....[77]....
        /*02c4*/ 	.word	0x00005c20


	//   ....[78]....
        /*02c8*/ 	.word	0x00005cd0


	//   ....[79]....
        /*02cc*/ 	.word	0x00005d20


	//   ....[80]....
        /*02d0*/ 	.word	0x00005dd0


	//   ....[81]....
        /*02d4*/ 	.word	0x00005e20


	//   ....[82]....
        /*02d8*/ 	.word	0x00005ed0


	//   ....[83]....
        /*02dc*/ 	.word	0x00005f30


	//   ....[84]....
        /*02e0*/ 	.word	0x00005f60


	//   ....[85]....
        /*02e4*/ 	.word	0x00005fe0


	//   ....[86]....
        /*02e8*/ 	.word	0x00006020


	//   ....[87]....
        /*02ec*/ 	.word	0x00006080


	//----- nvinfo : EIATTR_VRC_CTA_INIT_COUNT
	.align		4
.L_2131:
        /*02f0*/ 	.byte	0x02, 0x4a
	.zero		1
	.zero		1


	//----- nvinfo : EIATTR_EXIT_INSTR_OFFSETS
	.align		4
        /*02f4*/ 	.byte	0x04, 0x1c
        /*02f6*/ 	.short	(.L_2133 - .L_2132)


	//   ....[0]....
.L_2132:
        /*02f8*/ 	.word	0x00004f60


	//   ....[1]....
        /*02fc*/ 	.word	0x00005210


	//----- nvinfo : EIATTR_MAX_THREADS
	.align		4
.L_2133:
        /*0300*/ 	.byte	0x04, 0x05
        /*0302*/ 	.short	(.L_2135 - .L_2134)
.L_2134:
        /*0304*/ 	.word	0x00000040
        /*0308*/ 	.word	0x00000001
        /*030c*/ 	.word	0x00000001


	//----- nvinfo : EIATTR_CRS_STACK_SIZE
	.align		4
.L_2135:
        /*0310*/ 	.byte	0x04, 0x1e
        /*0312*/ 	.short	(.L_2137 - .L_2136)
.L_2136:
        /*0314*/ 	.word	0x00000000


	//----- nvinfo : EIATTR_CBANK_PARAM_SIZE
	.align		4
.L_2137:
        /*0318*/ 	.byte	0x03, 0x19
        /*031a*/ 	.short	0x01f0


	//----- nvinfo : EIATTR_PARAM_CBANK
	.align		4
        /*031c*/ 	.byte	0x04, 0x0a
        /*031e*/ 	.short	(.L_2139 - .L_2138)
	.align		4
.L_2138:
        /*0320*/ 	.word	index@(.nv.constant0._Z25selective_scan_bwd_kernelI32Selective_Scan_bwd_kernel_traitsILi64ELi16ELb1ELb1ELb0ELb0ELb0EN3c104HalfEfEEv12SSMParamsBwd)
        /*0324*/ 	.short	0x0380
        /*0326*/ 	.short	0x01f0


	//----- nvinfo : EIATTR_SW_WAR
	.align		4
.L_2139:
        /*0328*/ 	.byte	0x04, 0x36
        /*032a*/ 	.short	(.L_2141 - .L_2140)
.L_2140:
        /*032c*/ 	.word	0x00000008
.L_2141:


//--------------------- .nv.info._Z25selective_scan_bwd_kernelI32Selective_Scan_bwd_kernel_traitsILi64ELi16ELb1ELb1ELb0ELb0ELb1EN3c104HalfEfEEv12SSMParamsBwd --------------------------
	.section	.nv.info._Z25selective_scan_bwd_kernelI32Selective_Scan_bwd_kernel_traitsILi64ELi16ELb1ELb1ELb0ELb0ELb1EN3c104HalfEfEEv12SSMParamsBwd,"",@"SHT_CUDA_INFO"
	.sectionflags	@""
	.align	4


	//----- nvinfo : EIATTR_CUDA_API_VERSION
	.align		4
        /*0000*/ 	.byte	0x04, 0x37
        /*0002*/ 	.short	(.L_2143 - .L_2142)
.L_2142:
        /*0004*/ 	.word	0x00000082


	//----- nvinfo : EIATTR_KPARAM_INFO
	.align		4
.L_2143:
        /*0008*/ 	.byte	0x04, 0x17
        /*000a*/ 	.short	(.L_2145 - .L_2144)
.L_2144:
        /*000c*/ 	.word	0x00000000
        /*0010*/ 	.short	0x0000
        /*0012*/ 	.short	0x0000
        /*0014*/ 	.byte	0x00, 0xf0, 0xc1, 0x07


	//----- nvinfo : EIATTR_SPARSE_MMA_MASK
	.align		4
.L_2145:
        /*0018*/ 	.byte	0x03, 0x50
        /*001a*/ 	.short	0x0000


	//----- nvinfo : EIATTR_MAXREG_COUNT
	.align		4
        /*001c*/ 	.byte	0x03, 0x1b
        /*001e*/ 	.short	0x00ff


	//----- nvinfo : EIATTR_NUM_BARRIERS
	.align		4
        /*0020*/ 	.byte	0x02, 0x4c
        /*0022*/ 	.byte	0x01
	.zero		1


	//----- nvinfo : EIATTR_MERCURY_ISA_VERSION
	.align		4
        /*0024*/ 	.byte	0x03, 0x5f
        /*0026*/ 	.short	0x0101


	//----- nvinfo : EIATTR_COOP_GROUP_MASK_REGIDS
	.align		4
        /*0028*/ 	.byte	0x04, 0x29
        /*002a*/ 	.short	(.L_2147 - .L_2146)


	//   ....[0]....
.L_2146:
        /*002c*/ 	.word	0xffffffff


	//   ....[1]....
        /*0030*/ 	.word	0xffffffff


	//   ....[2]....
        /*0034*/ 	.word	0xffffffff


	//   ....[3]....
        /*0038*/ 	.word	0xffffffff


	//   ....[4]....
        /*003c*/ 	.word	0xffffffff


	//   ....[5]....
        /*0040*/ 	.word	0xffffffff


	//   ....[6]....
        /*0044*/ 	.word	0xffffffff


	//   ....[7]....
        /*0048*/ 	.word	0xffffffff


	//   ....[8]....
        /*004c*/ 	.word	0xffffffff


	//   ....[9]....
        /*0050*/ 	.word	0xffffffff


	//   ....[10]....
        /*0054*/ 	.word	0xffffffff


	//   ....[11]....
        /*0058*/ 	.word	0xffffffff


	//   ....[12]....
        /*005c*/ 	.word	0xffffffff


	//   ....[13]....
        /*0060*/ 	.word	0xffffffff


	//   ....[14]....
        /*0064*/ 	.word	0xffffffff


	//   ....[15]....
        /*0068*/ 	.word	0xffffffff


	//   ....[16]....
        /*006c*/ 	.word	0xffffffff


	//   ....[17]....
        /*0070*/ 	.word	0xffffffff


	//   ....[18]....
        /*0074*/ 	.word	0xffffffff


	//   ....[19]....
        /*0078*/ 	.word	0xffffffff


	//   ....[20]....
        /*007c*/ 	.word	0xffffffff


	//   ....[21]....
        /*0080*/ 	.word	0xffffffff


	//   ....[22]....
        /*0084*/ 	.word	0xffffffff


	//   ....[23]....
        /*0088*/ 	.word	0xffffffff


	//   ....[24]....
        /*008c*/ 	.word	0xffffffff


	//   ....[25]....
        /*0090*/ 	.word	0xffffffff


	//   ....[26]....
        /*0094*/ 	.word	0xffffffff


	//   ....[27]....
        /*0098*/ 	.word	0xffffffff


	//   ....[28]....
        /*009c*/ 	.word	0xffffffff


	//   ....[29]....
        /*00a0*/ 	.word	0xffffffff


	//   ....[30]....
        /*00a4*/ 	.word	0xffffffff


	//   ....[31]....
        /*00a8*/ 	.word	0xffffffff


	//   ....[32]....
        /*00ac*/ 	.word	0xffffffff


	//   ....[33]....
        /*00b0*/ 	.word	0xffffffff


	//   ....[34]....
        /*00b4*/ 	.word	0xffffffff


	//   ....[35]....
        /*00b8*/ 	.word	0xffffffff


	//   ....[36]....
        /*00bc*/ 	.word	0xffffffff


	//   ....[37]....
        /*00c0*/ 	.word	0xffffffff


	//   ....[38]....
        /*00c4*/ 	.word	0xffffffff


	//   ....[39]....
        /*00c8*/ 	.word	0xffffffff


	//   ....[40]....
        /*00cc*/ 	.word	0xffffffff


	//   ....[41]....
        /*00d0*/ 	.word	0xffffffff


	//   ....[42]....
        /*00d4*/ 	.word	0xffffffff


	//   ....[43]....
        /*00d8*/ 	.word	0xffffffff


	//   ....[44]....
        /*00dc*/ 	.word	0xffffffff


	//   ....[45]....
        /*00e0*/ 	.word	0xffffffff


	//   ....[46]....
        /*00e4*/ 	.word	0xffffffff


	//   ....[47]....
        /*00e8*/ 	.word	0xffffffff


	//   ....[48]....
        /*00ec*/ 	.word	0xffffffff


	//   ....[49]....
        /*00f0*/ 	.word	0xffffffff


	//   ....[50]....
        /*00f4*/ 	.word	0xffffffff


	//   ....[51]....
        /*00f8*/ 	.word	0xffffffff


	//   ....[52]....
        /*00fc*/ 	.word	0xffffffff


	//   ....[53]....
        /*0100*/ 	.word	0xffffffff


	//   ....[54]....
        /*0104*/ 	.word	0xffffffff


	//   ....[55]....
        /*0108*/ 	.word	0xffffffff


	//   ....[56]....
        /*010c*/ 	.word	0xffffffff


	//   ....[57]....
        /*0110*/ 	.word	0xffffffff


	//   ....[58]....
        /*0114*/ 	.word	0xffffffff


	//   ....[59]....
        /*0118*/ 	.word	0xffffffff


	//   ....[60]....
        /*011c*/ 	.word	0x05000006


	//   ....[61]....
        /*0120*/ 	.word	0x05000006


	//   ....[62]....
        /*0124*/ 	.word	0x05000006


	//   ....[63]....
        /*0128*/ 	.word	0x05000006


	//   ....[64]....
        /*012c*/ 	.word	0x05000006


	//   ....[65]....
        /*0130*/ 	.word	0x05000006


	//   ....[66]....
        /*0134*/ 	.word	0x05000006


	//   ....[67]....
        /*0138*/ 	.word	0x05000006


	//   ....[68]....
        /*013c*/ 	.word	0x05000006


	//   ....[69]....
        /*0140*/ 	.word	0x05000006


	//   ....[70]....
        /*0144*/ 	.word	0x05000006


	//   ....[71]....
        /*0148*/ 	.word	0x05000006


	//   ....[72]....
        /*014c*/ 	.word	0x05000006


	//   ....[73]....
        /*0150*/ 	.word	0x05000006


	//   ....[74]....
        /*0154*/ 	.word	0x05000006


	//   ....[75]....
        /*0158*/ 	.word	0x05000006


	//   ....[76]....
        /*015c*/ 	.word	0x05000006


	//   ....[77]....
        /*0160*/ 	.word	0x05000006


	//   ....[78]....
        /*0164*/ 	.word	0x05000006


	//   ....[79]....
        /*0168*/ 	.word	0x05000006


	//   ....[80]....
        /*016c*/ 	.word	0x05000006


	//   ....[81]....
        /*0170*/ 	.word	0x05000006


	//   ....[82]....
        /*0174*/ 	.word	0x05000006


	//   ....[83]....
        /*0178*/ 	.word	0x05000006


	//   ....[84]....
        /*017c*/ 	.word	0x05000006


	//   ....[85]....
        /*0180*/ 	.word	0x05000006


	//   ....[86]....
        /*0184*/ 	.word	0x05000006


	//   ....[87]....
        /*0188*/ 	.word	0x05000006


	//   ....[88]....
        /*018c*/ 	.word	0x05000006


	//   ....[89]....
        /*0190*/ 	.word	0x05000006


	//   ....[90]....
        /*0194*/ 	.word	0x05000006


	//   ....[91]....
        /*0198*/ 	.word	0x05000006


	//----- nvinfo : EIATTR_COOP_GROUP_INSTR_OFFSETS
	.align		4
.L_2147:
        /*019c*/ 	.byte	0x04, 0x28
        /*019e*/ 	.short	(.L_2149 - .L_2148)


	//   ....[0]....
.L_2148:
        /*01a0*/ 	.word	0x00000d90


	//   ....[1]....
        /*01a4*/ 	.word	0x00000e20


	//   ....[2]....
        /*01a8*/ 	.word	0x00000f80


	//   ....[3]....
        /*01ac*/ 	.word	0x00001100


	//   ....[4]....
        /*01b0*/ 	.word	0x00001900


	//   ....[5]....
        /*01b4*/ 	.word	0x00002200


	//   ....[6]....
        /*01b8*/ 	.word	0x00002520


	//   ....[7]....
        /*01bc*/ 	.word	0x00002cb0


	//   ....[8]....
        /*01c0*/ 	.word	0x000037f0


	//   ....[9]....
        /*01c4*/ 	.word	0x00003810


	//   ....[10]....
        /*01c8*/ 	.word	0x00003850


	//   ....[11]....
        /*01cc*/ 	.word	0x00003860


	//   ....[12]....
        /*01d0*/ 	.word	0x000038a0


	//   ....[13]....
        /*01d4*/ 	.word	0x000038b0


	//   ....[14]....
        /*01d8*/ 	.word	0x000038f0


	//   ....[15]....
        /*01dc*/ 	.word	0x00003900


	//   ....[16]....
        /*01e0*/ 	.word	0x00003940


	//   ....[17]....
        /*01e4*/ 	.word	0x00003950


	//   ....[18]....
        /*01e8*/ 	.word	0x00003a00


	//   ....[19]....
        /*01ec*/ 	.word	0x00003a10


	//   ....[20]....
        /*01f0*/ 	.word	0x00003a20


	//   ....[21]....
        /*01f4*/ 	.word	0x00003a30


	//   ....[22]....
        /*01f8*/ 	.word	0x00003eb0


	//   ....[23]....
        /*01fc*/ 	.word	0x00003ec0


	//   ....[24]....
        /*0200*/ 	.word	0x00003ed0


	//   ....[25]....
        /*0204*/ 	.word	0x00003ee0


	//   ....[26]....
        /*0208*/ 	.word	0x00003f30


	//   ....[27]....
        /*020c*/ 	.word	0x00003f50


	//   ....[28]....
        /*0210*/ 	.word	0x00003fa0


	//   ....[29]....
        /*0214*/ 	.word	0x00003fc0


	//   ....[30]....
        /*0218*/ 	.word	0x00004010


	//   ....[31]....
        /*021c*/ 	.word	0x00004030


	//   ....[32]....
        /*0220*/ 	.word	0x00004080


	//   ....[33]....
        /*0224*/ 	.word	0x000040a0


	//   ....[34]....
        /*0228*/ 	.word	0x000040f0


	//   ....[35]....
        /*022c*/ 	.word	0x00004110


	//   ....[36]....
        /*0230*/ 	.word	0x00004120


	//   ....[37]....
        /*0234*/ 	.word	0x00004130


	//   ....[38]....
        /*0238*/ 	.word	0x00004fc0


	//   ....[39]....
        /*023c*/ 	.word	0x00005000


	//   ....[40]....
        /*0240*/ 	.word	0x00005190


	//   ....[41]....
        /*0244*/ 	.word	0x000051d0


	//   ....[42]....
        /*0248*/ 	.word	0x00005360


	//   ....[43]....
        /*024c*/ 	.word	0x000053a0


	//   ....[44]....
        /*0250*/ 	.word	0x000054d0


	//   ....[45]....
        /*0254*/ 	.word	0x00005510


	//   ....[46]....
        /*0258*/ 	.word	0x000055e0


	//   ....[47]....
        /*025c*/ 	.word	0x00005620


	//   ....[48]....
        /*0260*/ 	.word	0x00005a90


	//   ....[49]....
        /*0264*/ 	.word	0x00005da0


	//   ....[50]....
        /*0268*/ 	.word	0x00005ea0


	//   ....[51]....
        /*026c*/ 	.word	0x00005ef0


	//   ....[52]....
        /*0270*/ 	.word	0x00005f50


	//   ....[53]....
        /*0274*/ 	.word	0x00005fa0


	//   ....[54]....
        /*0278*/ 	.word	0x00005fc0


	//   ....[55]....
        /*027c*/ 	.word	0x00006130


	//   ....[56]....
        /*0280*/ 	.word	0x00006170


	//   ....[57]....
        /*0284*/ 	.word	0x000061d0


	//   ....[58]....
        /*0288*/ 	.word	0x00006220


	//   ....[59]....
        /*028c*/ 	.word	0x00006240


	//   ....[60]....
        /*0290*/ 	.word	0x00006660


	//   ....[61]....
        /*0294*/ 	.word	0x000066b0


	//   ....[62]....
        /*0298*/ 	.word	0x00006740


	//   ....[63]....
        /*029c*/ 	.word	0x00006790


	//   ....[64]....
        /*02a0*/ 	.word	0x00006810


	//   ....[65]....
        /*02a4*/ 	.word	0x00006860


	//   ....[66]....
        /*02a8*/ 	.word	0x000068e0


	//   ....[67]....
        /*02ac*/ 	.word	0x00006930


	//   ....[68]....
        /*02b0*/ 	.word	0x000069b0


	//   ....[69]....
        /*02b4*/ 	.word	0x00006a00


	//   ....[70]....
        /*02b8*/ 	.word	0x00006a90


	//   ....[71]....
        /*02bc*/ 	.word	0x00006b30


	//   ....[72]....
        /*02c0*/ 	.word	0x00006bd0


	//   ....[73]....
        /*02c4*/ 	.word	0x00006c90


	//   ....[74]....
        /*02c8*/ 	.word	0x00006cc0


	//   ....[75]....
        /*02cc*/ 	.word	0x00006d20


	//   ....[76]....
        /*02d0*/ 	.word	0x00006dd0


	//   ....[77]....
        /*02d4*/ 	.word	0x00006e20


	//   ....[78]....
        /*02d8*/ 	.word	0x00006ed0


	//   ....[79]....
        /*02dc*/ 	.word	0x00006f20


	//   ....[80]....
        /*02e0*/ 	.word	0x00006fd0


	//   ....[81]....
        /*02e4*/ 	.word	0x00007020


	//   ....[82]....
        /*02e8*/ 	.word	0x000070d0


	//   ....[83]....
        /*02ec*/ 	.word	0x00007120


	//   ....[84]....
        /*02f0*/ 	.word	0x000071d0


	//   ....[85]....
        /*02f4*/ 	.word	0x00007220


	//   ....[86]....
        /*02f8*/ 	.word	0x000072d0


	//   ....[87]....
        /*02fc*/ 	.word	0x00007330


	//   ....[88]....
        /*0300*/ 	.word	0x00007360


	//   ....[89]....
        /*0304*/ 	.word	0x000073e0


	//   ....[90]....
        /*0308*/ 	.word	0x00007420


	//   ....[91]....
        /*030c*/ 	.word	0x00007470


	//----- nvinfo : EIATTR_VRC_CTA_INIT_COUNT
	.align		4
.L_2149:
        /*0310*/ 	.byte	0x02, 0x4a
	.zero		1
	.zero		1


	//----- nvinfo : EIATTR_EXIT_INSTR_OFFSETS
	.align		4
        /*0314*/ 	.byte	0x04, 0x1c
        /*0316*/ 	.short	(.L_2151 - .L_2150)


	//   ....[0]....
.L_2150:
        /*0318*/ 	.word	0x00006350


	//   ....[1]....
        /*031c*/ 	.word	0x00006600


	//----- nvinfo : EIATTR_MAX_THREADS
	.align		4
.L_2151:
        /*0320*/ 	.byte	0x04, 0x05
        /*0322*/ 	.short	(.L_2153 - .L_2152)
.L_2152:
        /*0324*/ 	.word	0x00000040
        /*0328*/ 	.word	0x00000001
        /*032c*/ 	.word	0x00000001


	//----- nvinfo : EIATTR_CRS_STACK_SIZE
	.align		4
.L_2153:
        /*0330*/ 	.byte	0x04, 0x1e
        /*0332*/ 	.short	(.L_2155 - .L_2154)
.L_2154:
        /*0334*/ 	.word	0x00000000


	//----- nvinfo : EIATTR_CBANK_PARAM_SIZE
	.align		4
.L_2155:
        /*0338*/ 	.byte	0x03, 0x19
        /*033a*/ 	.short	0x01f0


	//----- nvinfo : EIATTR_PARAM_CBANK
	.align		4
        /*033c*/ 	.byte	0x04, 0x0a
        /*033e*/ 	.short	(.L_2157 - .L_2156)
	.align		4
.L_2156:
        /*0340*/ 	.word	index@(.nv.constant0._Z25selective_scan_bwd_kernelI32Selective_Scan_bwd_kernel_traitsILi64ELi16ELb1ELb1ELb0ELb0ELb1EN3c104HalfEfEEv12SSMParamsBwd)
        /*0344*/ 	.short	0x0380
        /*0346*/ 	.short	0x01f0


	//----- nvinfo : EIATTR_SW_WAR
	.align		4
.L_2157:
        /*0348*/ 	.byte	0x04, 0x36
        /*034a*/ 	.short	(.L_2159 - .L_2158)
.L_2158:
        /*034c*/ 	.word	0x00000008
.L_2159:


//--------------------- .nv.info._Z25selective_scan_bwd_kernelI32Selective_Scan_bwd_kernel_traitsILi64ELi16ELb1ELb1ELb0ELb1ELb0EN3c104HalfEfEEv12SSMParamsBwd --------------------------
	.section	.nv.info._Z25selective_scan_bwd_kernelI32Selective_Scan_bwd_kernel_traitsILi64ELi16ELb1ELb1ELb0ELb1ELb0EN3c104HalfEfEEv12SSMParamsBwd,"",@"SHT_CUDA_INFO"
	.sectionflags	@""
	.align	4


	//----- nvinfo : EIATTR_CUDA_API_VERSION
	.align		4
        /*0000*/ 	.byte	0x04, 0x37
        /*0002*/ 	.short	(.L_2161 - .L_2160)
.L_2160:
        /*0004*/ 	.word	0x00000082


	//----- nvinfo : EIATTR_KPARAM_INFO
	.align		4
.L_2161:
        /*0008*/ 	.byte	0x04, 0x17
        /*000a*/ 	.short	(.L_2163 - .L_2162)
.L_2162:
        /*000c*/ 	.word	0x00000000
        /*0010*/ 	.short	0x0000
        /*0012*/ 	.short	0x0000
        /*0014*/ 	.byte	0x00, 0xf0, 0xc1, 0x07


	//----- nvinfo : EIATTR_SPARSE_MMA_MASK
	.align		4
.L_2163:
        /*0018*/ 	.byte	0x03, 0x50
        /*001a*/ 	.short	0x0000


	//----- nvinfo : EIATTR_MAXREG_COUNT
	.align		4
        /*001c*/ 	.byte	0x03, 0x1b
        /*001e*/ 	.short	0x00ff


	//----- nvinfo : EIATTR_NUM_BARRIERS
	.align		4
        /*0020*/ 	.byte	0x02, 0x4c
        /*0022*/ 	.byte	0x01
	.zero		1


	//----- nvinfo : EIATTR_MERCURY_ISA_VERSION
	.align		4
        /*0024*/ 	.byte	0x03, 0x5f
        /*0026*/ 	.short	0x0101


	//----- nvinfo : EIATTR_COOP_GROUP_MASK_REGIDS
	.align		4
        /*0028*/ 	.byte	0x04, 0x29
        /*002a*/ 	.short	(.L_2165 - .L_2164)


	//   ....[0]....
.L_2164:
        /*002c*/ 	.word	0xffffffff


	//   ....[1]....
        /*0030*/ 	.word	0xffffffff


	//   ....[2]....
        /*0034*/ 	.word	0xffffffff


	//   ....[3]....
        /*0038*/ 	.word	0xffffffff


	//   ....[4]....
        /*003c*/ 	.word	0xffffffff


	//   ....[5]....
        /*0040*/ 	.word	0xffffffff


	//   ....[6]....
        /*0044*/ 	.word	0xffffffff


	//   ....[7]....
        /*0048*/ 	.word	0xffffffff


	//   ....[8]....
        /*004c*/ 	.word	0xffffffff


	//   ....[9]....
        /*0050*/ 	.word	0xffffffff


	//   ....[10]....
        /*0054*/ 	.word	0xffffffff


	//   ....[11]....
        /*0058*/ 	.word	0xffffffff


	//   ....[12]....
        /*005c*/ 	.word	0xffffffff


	//   ....[13]....
        /*0060*/ 	.word	0xffffffff


	//   ....[14]....
        /*0064*/ 	.word	0xffffffff


	//   ....[15]....
        /*0068*/ 	.word	0xffffffff


	//   ....[16]....
        /*006c*/ 	.word	0xffffffff


	//   ....[17]....
        /*0070*/ 	.word	0xffffffff


	//   ....[18]....
        /*0074*/ 	.word	0xffffffff


	//   ....[19]....
        /*0078*/ 	.word	0xffffffff


	//   ....[20]....
        /*007c*/ 	.word	0xffffffff


	//   ....[21]....
        /*0080*/ 	.word	0xffffffff


	//   ....[22]....
        /*0084*/ 	.word	0xffffffff


	//   ....[23]....
        /*0088*/ 	.word	0xffffffff


	//   ....[24]....
        /*008c*/ 	.word	0xffffffff


	//   ....[25]....
        /*0090*/ 	.word	0xffffffff


	//   ....[26]....
        /*0094*/ 	.word	0xffffffff


	//   ....[27]....
        /*0098*/ 	.word	0xffffffff


	//   ....[28]....
        /*009c*/ 	.word	0xffffffff


	//   ....[29]....
        /*00a0*/ 	.word	0xffffffff


	//   ....[30]....
        /*00a4*/ 	.word	0xffffffff


	//   ....[31]....
        /*00a8*/ 	.word	0xffffffff


	//   ....[32]....
        /*00ac*/ 	.word	0xffffffff


	//   ....[33]....
        /*00b0*/ 	.word	0xffffffff


	//   ....[34]....
        /*00b4*/ 	.word	0xffffffff


	//   ....[35]....
        /*00b8*/ 	.word	0xffffffff


	//   ....[36]....
        /*00bc*/ 	.word	0xffffffff


	//   ....[37]....
        /*00c0*/ 	.word	0xffffffff


	//   ....[38]....
        /*00c4*/ 	.word	0xffffffff


	//   ....[39]....
        /*00c8*/ 	.word	0xffffffff


	//   ....[40]....
        /*00cc*/ 	.word	0xffffffff


	//   ....[41]....
        /*00d0*/ 	.word	0xffffffff


	//   ....[42]....
        /*00d4*/ 	.word	0xffffffff


	//   ....[43]....
        /*00d8*/ 	.word	0xffffffff


	//   ....[44]....
        /*00dc*/ 	.word	0xffffffff


	//   ....[45]....
        /*00e0*/ 	.word	0xffffffff


	//   ....[46]....
        /*00e4*/ 	.word	0xffffffff


	//   ....[47]....
        /*00e8*/ 	.word	0xffffffff


	//   ....[48]....
        /*00ec*/ 	.word	0xffffffff


	//   ....[49]....
        /*00f0*/ 	.word	0xffffffff


	//   ....[50]....
        /*00f4*/ 	.word	0xffffffff


	//   ....[51]....
        /*00f8*/ 	.word	0xffffffff


	//   ....[52]....
        /*00fc*/ 	.word	0xffffffff


	//   ....[53]....
        /*0100*/ 	.word	0xffffffff


	//   ....[54]....
        /*0104*/ 	.word	0xffffffff


	//   ....[55]....
        /*0108*/ 	.word	0xffffffff


	//   ....[56]....
        /*010c*/ 	.word	0xffffffff


	//   ....[57]....
        /*0110*/ 	.word	0x05000006


	//   ....[58]....
        /*0114*/ 	.word	0x05000006


	//   ....[59]....
        /*0118*/ 	.word	0x05000006


	//   ....[60]....
        /*011c*/ 	.word	0x05000006


	//   ....[61]....
        /*0120*/ 	.word	0x05000006


	//   ....[62]....
        /*0124*/ 	.word	0x05000006


	//   ....[63]....
        /*0128*/ 	.word	0x05000006


	//   ....[64]....
        /*012c*/ 	.word	0x05000006


	//   ....[65]....
        /*0130*/ 	.word	0x05000006


	//   ....[66]....
        /*0134*/ 	.word	0x05000006


	//   ....[67]....
        /*0138*/ 	.word	0x05000006


	//   ....[68]....
        /*013c*/ 	.word	0x05000006


	//   ....[69]....
        /*0140*/ 	.word	0x05000006


	//   ....[70]....
        /*0144*/ 	.word	0x05000006


	//   ....[71]....
        /*0148*/ 	.word	0x05000006


	//   ....[72]....
        /*014c*/ 	.word	0x05000006


	//   ....[73]....
        /*0150*/ 	.word	0x05000006


	//   ....[74]....
        /*0154*/ 	.word	0x05000006


	//   ....[75]....
        /*0158*/ 	.word	0x05000006


	//   ....[76]....
        /*015c*/ 	.word	0x05000006


	//   ....[77]....
        /*0160*/ 	.word	0x05000006


	//   ....[78]....
        /*0164*/ 	.word	0x05000006


	//   ....[79]....
        /*0168*/ 	.word	0x05000006


	//   ....[80]....
        /*016c*/ 	.word	0x05000006


	//   ....[81]....
        /*0170*/ 	.word	0x05000006


	//   ....[82]....
        /*0174*/ 	.word	0x05000006


	//   ....[83]....
        /*0178*/ 	.word	0x05000006


	//   ....[84]....
        /*017c*/ 	.word	0x05000006


	//   ....[85]....
        /*0180*/ 	.word	0x05000006


	//   ....[86]....
        /*0184*/ 	.word	0x05000006


	//   ....[87]....
        /*0188*/ 	.word	0x05000006


	//   ....[88]....
        /*018c*/ 	.word	0x05000006


	//----- nvinfo : EIATTR_COOP_GROUP_INSTR_OFFSETS
	.align		4
.L_2165:
        /*0190*/ 	.byte	0x04, 0x28
        /*0192*/ 	.short	(.L_2167 - .L_2166)


	//   ....[0]....
.L_2166:
        /*0194*/ 	.word	0x00000d50


	//   ....[1]....
        /*0198*/ 	.word	0x00000e00


	//   ....[2]....
        /*019c*/ 	.word	0x00001080


	//   ....[3]....
        /*01a0*/ 	.word	0x00003aa0


	//   ....[4]....
        /*01a4*/ 	.word	0x000045e0


	//   ....[5]....
        /*01a8*/ 	.word	0x00004600


	//   ....[6]....
        /*01ac*/ 	.word	0x00004640


	//   ....[7]....
        /*01b0*/ 	.word	0x00004650


	//   ....[8]....
        /*01b4*/ 	.word	0x00004690


	//   ....[9]....
        /*01b8*/ 	.word	0x000046a0


	//   ....[10]....
        /*01bc*/ 	.word	0x000046e0


	//   ....[11]....
        /*01c0*/ 	.word	0x000046f0


	//   ....[12]....
        /*01c4*/ 	.word	0x00004730


	//   ....[13]....
        /*01c8*/ 	.word	0x00004740


	//   ....[14]....
        /*01cc*/ 	.word	0x000047f0


	//   ....[15]....
        /*01d0*/ 	.word	0x00004800


	//   ....[16]....
        /*01d4*/ 	.word	0x00004810


	//   ....[17]....
        /*01d8*/ 	.word	0x00004820


	//   ....[18]....
        /*01dc*/ 	.word	0x00004ca0


	//   ....[19]....
        /*01e0*/ 	.word	0x00004cd0


	//   ....[20]....
        /*01e4*/ 	.word	0x00004ce0


	//   ....[21]....
        /*01e8*/ 	.word	0x00004d30


	//   ....[22]....
        /*01ec*/ 	.word	0x00004d50


	//   ....[23]....
        /*01f0*/ 	.word	0x00004da0


	//   ....[24]....
        /*01f4*/ 	.word	0x00004dc0


	//   ....[25]....
        /*01f8*/ 	.word	0x00004dd0


	//   ....[26]....
        /*01fc*/ 	.word	0x00004e20


	//   ....[27]....
        /*0200*/ 	.word	0x00004e40


	//   ....[28]....
        /*0204*/ 	.word	0x00004e90


	//   ....[29]....
        /*0208*/ 	.word	0x00004eb0


	//   ....[30]....
        /*020c*/ 	.word	0x00004f00


	//   ....[31]....
        /*0210*/ 	.word	0x00004f20


	//   ....[32]....
        /*0214*/ 	.word	0x00004f30


	//   ....[33]....
        /*0218*/ 	.word	0x00004f40


	//   ....[34]....
        /*021c*/ 	.word	0x00005dc0


	//   ....[35]....
        /*0220*/ 	.word	0x00005e00


	//   ....[36]....
        /*0224*/ 	.word	0x00005f90


	//   ....[37]....
        /*0228*/ 	.word	0x00005fd0


	//   ....[38]....
        /*022c*/ 	.word	0x00006160


	//   ....[39]....
        /*0230*/ 	.word	0x000061a0


	//   ....[40]....
        /*0234*/ 	.word	0x00006330


	//   ....[41]....
        /*0238*/ 	.word	0x00006370


	//   ....[42]....
        /*023c*/ 	.word	0x00006450


	//   ....[43]....
        /*0240*/ 	.word	0x00006490


	//   ....[44]....
        /*0244*/ 	.word	0x00006860


	//   ....[45]....
        /*0248*/ 	.word	0x00007010


	//   ....[46]....
        /*024c*/ 	.word	0x00007410


	//   ....[47]....
        /*0250*/ 	.word	0x00007550


	//   ....[48]....
        /*0254*/ 	.word	0x000075a0


	//   ....[49]....
        /*0258*/ 	.word	0x00007600


	//   ....[50]....
        /*025c*/ 	.word	0x00007650


	//   ....[51]....
        /*0260*/ 	.word	0x00007670


	//   ....[52]....
        /*0264*/ 	.word	0x000077e0


	//   ....[53]....
        /*0268*/ 	.word	0x00007810


	//   ....[54]....
        /*026c*/ 	.word	0x00007870


	//   ....[55]....
        /*0270*/ 	.word	0x000078d0


	//   ....[56]....
        /*0274*/ 	.word	0x000078f0


	//   ....[57]....
        /*0278*/ 	.word	0x00007d10


	//   ....[58]....
        /*027c*/ 	.word	0x00007d60


	//   ....[59]....
        /*0280*/ 	.word	0x00007df0


	//   ....[60]....
        /*0284*/ 	.word	0x00007e40


	//   ....[61]....
        /*0288*/ 	.word	0x00007ec0


	//   ....[62]....
        /*028c*/ 	.word	0x00007f10


	//   ....[63]....
        /*0290*/ 	.word	0x00007f90


	//   ....[64]....
        /*0294*/ 	.word	0x00007fe0


	//   ....[65]....
        /*0298*/ 	.word	0x00008060


	//   ....[66]....
        /*029c*/ 	.word	0x000080b0


	//   ....[67]....
        /*02a0*/ 	.word	0x00008140


	//   ....[68]....
        /*02a4*/ 	.word	0x000081e0


	//   ....[69]....
        /*02a8*/ 	.word	0x00008280


	//   ....[70]....
        /*02ac*/ 	.word	0x00008330


	//   ....[71]....
        /*02b0*/ 	.word	0x00008380


	//   ....[72]....
        /*02b4*/ 	.word	0x000083d0


	//   ....[73]....
        /*02b8*/ 	.word	0x00008480


	//   ....[74]....
        /*02bc*/ 	.word	0x000084e0


	//   ....[75]....
        /*02c0*/ 	.word	0x00008580


	//   ....[76]....
        /*02c4*/ 	.word	0x000085d0


	//   ....[77]....
        /*02c8*/ 	.word	0x00008670


	//   ....[78]....
        /*02cc*/ 	.word	0x000086c0


	//   ....[79]....
        /*02d0*/ 	.word	0x00008770


	//   ....[80]....
        /*02d4*/ 	.word	0x000087c0


	//   ....[81]....
        /*02d8*/ 	.word	0x00008870


	//   ....[82]....
        /*02dc*/ 	.word	0x000088c0


	//   ....[83]....
        /*02e0*/ 	.word	0x00008970


	//   ....[84]....
        /*02e4*/ 	.word	0x000089d0


	//   ....[85]....
        /*02e8*/ 	.word	0x00008a00


	//   ....[86]....
        /*02ec*/ 	.word	0x00008a80


	//   ....[87]....
        /*02f0*/ 	.word	0x00008ac0


	//   ....[88]....
        /*02f4*/ 	.word	0x00008b20


	//----- nvinfo : EIATTR_VRC_CTA_INIT_COUNT
	.align		4
.L_2167:
        /*02f8*/ 	.byte	0x02, 0x4a
	.zero		1
	.zero		1


	//----- nvinfo : EIATTR_EXIT_INSTR_OFFSETS
	.align		4
        /*02fc*/ 	.byte	0x04, 0x1c
        /*02fe*/ 	.short	(.L_2169 - .L_2168)


	//   ....[0]....
.L_2168:
        /*0300*/ 	.word	0x00007a00


	//   ....[1]....
        /*0304*/ 	.word	0x00007cb0


	//----- nvinfo : EIATTR_MAX_THREADS
	.align		4
.L_2169:
        /*0308*/ 	.byte	0x04, 0x05
        /*030a*/ 	.short	(.L_2171 - .L_2170)
.L_2170:
        /*030c*/ 	.word	0x00000040
        /*0310*/ 	.word	0x00000001
        /*0314*/ 	.word	0x00000001


	//----- nvinfo : EIATTR_CRS_STACK_SIZE
	.align		4
.L_2171:
        /*0318*/ 	.byte	0x04, 0x1e
        /*031a*/ 	.short	(.L_2173 - .L_2172)
.L_2172:
        /*031c*/ 	.word	0x00000000


	//----- nvinfo : EIATTR_CBANK_PARAM_SIZE
	.align		4
.L_2173:
        /*0320*/ 	.byte	0x03, 0x19
        /*0322*/ 	.short	0x01f0


	//----- nvinfo : EIATTR_PARAM_CBANK
	.align		4
        /*0324*/ 	.byte	0x04, 0x0a
        /*0326*/ 	.short	(.L_2175 - .L_2174)
	.align		4
.L_2174:
        /*0328*/ 	.word	index@(.nv.constant0._Z25selective_scan_bwd_kernelI32Selective_Scan_bwd_kernel_traitsILi64ELi16ELb1ELb1ELb0ELb1ELb0EN3c104HalfEfEEv12SSMParamsBwd)
        /*032c*/ 	.short	0x0380
        /*032e*/ 	.short	0x01f0


	//----- nvinfo : EIATTR_SW_WAR
	.align		4
.L_2175:
        /*0330*/ 	.byte	0x04, 0x36
        /*0332*/ 	.short	(.L_2177 - .L_2176)
.L_2176:
        /*0334*/ 	.word	0x00000008
.L_2177:


//--------------------- .nv.info._Z25selective_scan_bwd_kernelI32Selective_Scan_bwd_kernel_traitsILi64ELi16ELb1ELb1ELb0ELb1ELb1EN3c104HalfEfEEv12SSMParamsBwd --------------------------
	.section	.nv.info._Z25selective_scan_bwd_kernelI32Selective_Scan_bwd_kernel_traitsILi64ELi16ELb1ELb1ELb0ELb1ELb1EN3c104HalfEfEEv12SSMParamsBwd,"",@"SHT_CUDA_INFO"
	.sectionflags	@""
	.align	4


	//----- nvinfo : EIATTR_CUDA_API_VERSION
	.align		4
        /*0000*/ 	.byte	0x04, 0x37
        /*0002*/ 	.short	(.L_2179 - .L_2178)
.L_2178:
        /*0004*/ 	.word	0x00000082


	//----- nvinfo : EIATTR_KPARAM_INFO
	.align		4
.L_2179:
        /*0008*/ 	.byte	0x04, 0x17
        /*000a*/ 	.short	(.L_2181 - .L_2180)
.L_2180:
        /*000c*/ 	.word	0x00000000
        /*0010*/ 	.short	0x0000
        /*0012*/ 	.short	0x0000
        /*0014*/ 	.byte	0x00, 0xf0, 0xc1, 0x07


	//----- nvinfo : EIATTR_SPARSE_MMA_MASK
	.align		4
.L_2181:
        /*0018*/ 	.byte	0x03, 0x50
        /*001a*/ 	.short	0x0000


	//----- nvinfo : EIATTR_MAXREG_COUNT
	.align		4
        /*001c*/ 	.byte	0x03, 0x1b
        /*001e*/ 	.short	0x00ff


	//----- nvinfo : EIATTR_NUM_BARRIERS
	.align		4
        /*0020*/ 	.byte	0x02, 0x4c
        /*0022*/ 	.byte	0x01
	.zero		1


	//----- nvinfo : EIATTR_MERCURY_ISA_VERSION
	.align		4
        /*0024*/ 	.byte	0x03, 0x5f
        /*0026*/ 	.short	0x0101


	//----- nvinfo : EIATTR_COOP_GROUP_MASK_REGIDS
	.align		4
        /*0028*/ 	.byte	0x04, 0x29
        /*002a*/ 	.short	(.L_2183 - .L_2182)


	//   ....[0]....
.L_2182:
        /*002c*/ 	.word	0xffffffff


	//   ....[1]....
        /*0030*/ 	.word	0xffffffff


	//   ....[2]....
        /*0034*/ 	.word	0xffffffff


	//   ....[3]....
        /*0038*/ 	.word	0xffffffff


	//   ....[4]....
        /*003c*/ 	.word	0xffffffff


	//   ....[5]....
        /*0040*/ 	.word	0xffffffff


	//   ....[6]....
        /*0044*/ 	.word	0xffffffff


	//   ....[7]....
        /*0048*/ 	.word	0xffffffff


	//   ....[8]....
        /*004c*/ 	.word	0xffffffff


	//   ....[9]....
        /*0050*/ 	.word	0xffffffff


	//   ....[10]....
        /*0054*/ 	.word	0xffffffff


	//   ....[11]....
        /*0058*/ 	.word	0xffffffff


	//   ....[12]....
        /*005c*/ 	.word	0xffffffff


	//   ....[13]....
        /*0060*/ 	.word	0xffffffff


	//   ....[14]....
        /*0064*/ 	.word	0xffffffff


	//   ....[15]....
        /*0068*/ 	.word	0xffffffff


	//   ....[16]....
        /*006c*/ 	.word	0xffffffff


	//   ....[17]....
        /*0070*/ 	.word	0xffffffff


	//   ....[18]....
        /*0074*/ 	.word	0xffffffff


	//   ....[19]....
        /*0078*/ 	.word	0xffffffff


	//   ....[20]....
        /*007c*/ 	.word	0xffffffff


	//   ....[21]....
        /*0080*/ 	.word	0xffffffff


	//   ....[22]....
        /*0084*/ 	.word	0xffffffff


	//   ....[23]....
        /*0088*/ 	.word	0xffffffff


	//   ....[24]....
        /*008c*/ 	.word	0xffffffff


	//   ....[25]....
        /*0090*/ 	.word	0xffffffff


	//   ....[26]....
        /*0094*/ 	.word	0xffffffff


	//   ....[27]....
        /*0098*/ 	.word	0xffffffff


	//   ....[28]....
        /*009c*/ 	.word	0xffffffff


	//   ....[29]....
        /*00a0*/ 	.word	0xffffffff


	//   ....[30]....
        /*00a4*/ 	.word	0xffffffff


	//   ....[31]....
        /*00a8*/ 	.word	0xffffffff


	//   ....[32]....
        /*00ac*/ 	.word	0xffffffff


	//   ....[33]....
        /*00b0*/ 	.word	0xffffffff


	//   ....[34]....
        /*00b4*/ 	.word	0xffffffff


	//   ....[35]....
        /*00b8*/ 	.word	0xffffffff


	//   ....[36]....
        /*00bc*/ 	.word	0xffffffff


	//   ....[37]....
        /*00c0*/ 	.word	0xffffffff


	//   ....[38]....
        /*00c4*/ 	.word	0xffffffff


	//   ....[39]....
        /*00c8*/ 	.word	0xffffffff


	//   ....[40]....
        /*00cc*/ 	.word	0xffffffff


	//   ....[41]....
        /*00d0*/ 	.word	0xffffffff


	//   ....[42]....
        /*00d4*/ 	.word	0xffffffff


	//   ....[43]....
        /*00d8*/ 	.word	0xffffffff


	//   ....[44]....
        /*00dc*/ 	.word	0xffffffff


	//   ....[45]....
        /*00e0*/ 	.word	0xffffffff


	//   ....[46]....
        /*00e4*/ 	.word	0xffffffff


	//   ....[47]....
        /*00e8*/ 	.word	0xffffffff


	//   ....[48]....
        /*00ec*/ 	.word	0xffffffff


	//   ....[49]....
        /*00f0*/ 	.word	0xffffffff


	//   ....[50]....
        /*00f4*/ 	.word	0xffffffff


	//   ....[51]....
        /*00f8*/ 	.word	0xffffffff


	//   ....[52]....
        /*00fc*/ 	.word	0xffffffff


	//   ....[53]....
        /*0100*/ 	.word	0xffffffff


	//   ....[54]....
        /*0104*/ 	.word	0xffffffff


	//   ....[55]....
        /*0108*/ 	.word	0xffffffff


	//   ....[56]....
        /*010c*/ 	.word	0xffffffff


	//   ....[57]....
        /*0110*/ 	.word	0xffffffff


	//   ....[58]....
        /*0114*/ 	.word	0xffffffff


	//   ....[59]....
        /*0118*/ 	.word	0xffffffff


	//   ....[60]....
        /*011c*/ 	.word	0xffffffff


	//   ....[61]....
        /*0120*/ 	.word	0x05000006


	//   ....[62]....
        /*0124*/ 	.word	0x05000006


	//   ....[63]....
        /*0128*/ 	.word	0x05000006


	//   ....[64]....
        /*012c*/ 	.word	0x05000006


	//   ....[65]....
        /*0130*/ 	.word	0x05000006


	//   ....[66]....
        /*0134*/ 	.word	0x05000006


	//   ....[67]....
        /*0138*/ 	.word	0x05000006


	//   ....[68]....
        /*013c*/ 	.word	0x05000006


	//   ....[69]....
        /*0140*/ 	.word	0x05000006


	//   ....[70]....
        /*0144*/ 	.word	0x05000006


	//   ....[71]....
        /*0148*/ 	.word	0x05000006


	//   ....[72]....
        /*014c*/ 	.word	0x05000006


	//   ....[73]....
        /*0150*/ 	.word	0x05000006


	//   ....[74]....
        /*0154*/ 	.word	0x05000006


	//   ....[75]....
        /*0158*/ 	.word	0x05000006


	//   ....[76]....
        /*015c*/ 	.word	0x05000006


	//   ....[77]....
        /*0160*/ 	.word	0x05000006


	//   ....[78]....
        /*0164*/ 	.word	0x05000006


	//   ....[79]....
        /*0168*/ 	.word	0x05000006


	//   ....[80]....
        /*016c*/ 	.word	0x05000006


	//   ....[81]....
        /*0170*/ 	.word	0x05000006


	//   ....[82]....
        /*0174*/ 	.word	0x05000006


	//   ....[83]....
        /*0178*/ 	.word	0x05000006


	//   ....[84]....
        /*017c*/ 	.word	0x05000006


	//   ....[85]....
        /*0180*/ 	.word	0x05000006


	//   ....[86]....
        /*0184*/ 	.word	0x05000006


	//   ....[87]....
        /*0188*/ 	.word	0x05000006


	//   ....[88]....
        /*018c*/ 	.word	0x05000006


	//   ....[89]....
        /*0190*/ 	.word	0x05000006


	//   ....[90]....
        /*0194*/ 	.word	0x05000006


	//   ....[91]....
        /*0198*/ 	.word	0x05000006


	//   ....[92]....
        /*019c*/ 	.word	0x05000006


	//----- nvinfo : EIATTR_COOP_GROUP_INSTR_OFFSETS
	.align		4
.L_2183:
        /*01a0*/ 	.byte	0x04, 0x28
        /*01a2*/ 	.short	(.L_2185 - .L_2184)


	//   ....[0]....
.L_2184:
        /*01a4*/ 	.word	0x00000d50


	//   ....[1]....
        /*01a8*/ 	.word	0x00000e00


	//   ....[2]....
        /*01ac*/ 	.word	0x00000fd0


	//   ....[3]....
        /*01b0*/ 	.word	0x00003520


	//   ....[4]....
        /*01b4*/ 	.word	0x00003c80


	//   ....[5]....
        /*01b8*/ 	.word	0x000043e0


	//   ....[6]....
        /*01bc*/ 	.word	0x00004870


	//   ....[7]....
        /*01c0*/ 	.word	0x00004ec0


	//   ....[8]....
        /*01c4*/ 	.word	0x00005a00


	//   ....[9]....
        /*01c8*/ 	.word	0x00005a20


	//   ....[10]....
        /*01cc*/ 	.word	0x00005a60


	//   ....[11]....
        /*01d0*/ 	.word	0x00005a70


	//   ....[12]....
        /*01d4*/ 	.word	0x00005ab0


	//   ....[13]....
        /*01d8*/ 	.word	0x00005ac0


	//   ....[14]....
        /*01dc*/ 	.word	0x00005b00


	//   ....[15]....
        /*01e0*/ 	.word	0x00005b10


	//   ....[16]....
        /*01e4*/ 	.word	0x00005b50


	//   ....[17]....
        /*01e8*/ 	.word	0x00005b60


	//   ....[18]....
        /*01ec*/ 	.word	0x00005c10


	//   ....[19]....
        /*01f0*/ 	.word	0x00005c20


	//   ....[20]....
        /*01f4*/ 	.word	0x00005c30


	//   ....[21]....
        /*01f8*/ 	.word	0x00005c40


	//   ....[22]....
        /*01fc*/ 	.word	0x000060c0


	//   ....[23]....
        /*0200*/ 	.word	0x000060f0


	//   ....[24]....
        /*0204*/ 	.word	0x00006100


	//   ....[25]....
        /*0208*/ 	.word	0x00006150


	//   ....[26]....
        /*020c*/ 	.word	0x00006170


	//   ....[27]....
        /*0210*/ 	.word	0x000061c0


	//   ....[28]....
        /*0214*/ 	.word	0x000061e0


	//   ....[29]....
        /*0218*/ 	.word	0x000061f0


	//   ....[30]....
        /*021c*/ 	.word	0x00006240


	//   ....[31]....
        /*0220*/ 	.word	0x00006260


	//   ....[32]....
        /*0224*/ 	.word	0x000062b0


	//   ....[33]....
        /*0228*/ 	.word	0x000062d0


	//   ....[34]....
        /*022c*/ 	.word	0x00006320


	//   ....[35]....
        /*0230*/ 	.word	0x00006340


	//   ....[36]....
        /*0234*/ 	.word	0x00006350


	//   ....[37]....
        /*0238*/ 	.word	0x00006360


	//   ....[38]....
        /*023c*/ 	.word	0x000071e0


	//   ....[39]....
        /*0240*/ 	.word	0x00007220


	//   ....[40]....
        /*0244*/ 	.word	0x000073b0


	//   ....[41]....
        /*0248*/ 	.word	0x000073f0


	//   ....[42]....
        /*024c*/ 	.word	0x00007580


	//   ....[43]....
        /*0250*/ 	.word	0x000075c0


	//   ....[44]....
        /*0254*/ 	.word	0x00007750


	//   ....[45]....
        /*0258*/ 	.word	0x00007790


	//   ....[46]....
        /*025c*/ 	.word	0x000078c0


	//   ....[47]....
        /*0260*/ 	.word	0x000078f0


	//   ....[48]....
        /*0264*/ 	.word	0x00007c60


	//   ....[49]....
        /*0268*/ 	.word	0x00008410


	//   ....[50]....
        /*026c*/ 	.word	0x00008800


	//   ....[51]....
        /*0270*/ 	.word	0x00008950


	//   ....[52]....
        /*0274*/ 	.word	0x000089a0


	//   ....[53]....
        /*0278*/ 	.word	0x00008a00


	//   ....[54]....
        /*027c*/ 	.word	0x00008a50


	//   ....[55]....
        /*0280*/ 	.word	0x00008a70


	//   ....[56]....
        /*0284*/ 	.word	0x00008be0


	//   ....[57]....
        /*0288*/ 	.word	0x00008c10


	//   ....[58]....
        /*028c*/ 	.word	0x00008c70


	//   ....[59]....
        /*0290*/ 	.word	0x00008cd0


	//   ....[60]....
        /*0294*/ 	.word	0x00008cf0


	//   ....[61]....
        /*0298*/ 	.word	0x00009110


	//   ....[62]....
        /*029c*/ 	.word	0x00009160


	//   ....[63]....
        /*02a0*/ 	.word	0x000091f0


	//   ....[64]....
        /*02a4*/ 	.word	0x00009240


	//   ....[65]....
        /*02a8*/ 	.word	0x000092c0


	//   ....[66]....
        /*02ac*/ 	.word	0x00009310


	//   ....[67]....
        /*02b0*/ 	.word	0x00009390


	//   ....[68]....
        /*02b4*/ 	.word	0x000093e0


	//   ....[69]....
        /*02b8*/ 	.word	0x00009460


	//   ....[70]....
        /*02bc*/ 	.word	0x000094b0


	//   ....[71]....
        /*02c0*/ 	.word	0x00009540


	//   ....[72]....
        /*02c4*/ 	.word	0x000095e0


	//   ....[73]....
        /*02c8*/ 	.word	0x00009680


	//   ....[74]....
        /*02cc*/ 	.word	0x00009730


	//   ....[75]....
        /*02d0*/ 	.word	0x00009780


	//   ....[76]....
        /*02d4*/ 	.word	0x000097d0


	//   ....[77]....
        /*02d8*/ 	.word	0x00009880


	//   ....[78]....
        /*02dc*/ 	.word	0x000098e0


	//   ....[79]....
        /*02e0*/ 	.word	0x00009980


	//   ....[80]....
        /*02e4*/ 	.word	0x000099d0


	//   ....[81]....
        /*02e8*/ 	.word	0x00009a70


	//   ....[82]....
        /*02ec*/ 	.word	0x00009ac0


	//   ....[83]....
        /*02f0*/ 	.word	0x00009b70


	//   ....[84]....
        /*02f4*/ 	.word	0x00009bc0


	//   ....[85]....
        /*02f8*/ 	.word	0x00009c70


	//   ....[86]....
        /*02fc*/ 	.word	0x00009cc0


	//   ....[87]....
        /*0300*/ 	.word	0x00009d70


	//   ....[88]....
        /*0304*/ 	.word	0x00009dd0


	//   ....[89]....
        /*0308*/ 	.word	0x00009e00


	//   ....[90]....
        /*030c*/ 	.word	0x00009e80


	//   ....[91]....
        /*0310*/ 	.word	0x00009ec0


	//   ....[92]....
        /*0314*/ 	.word	0x00009f20


	//----- nvinfo : EIATTR_VRC_CTA_INIT_COUNT
	.align		4
.L_2185:
        /*0318*/ 	.byte	0x02, 0x4a
	.zero		1
	.zero		1


	//----- nvinfo : EIATTR_EXIT_INSTR_OFFSETS
	.align		4
        /*031c*/ 	.byte	0x04, 0x1c
        /*031e*/ 	.short	(.L_2187 - .L_2186)


	//   ....[0]....
.L_2186:
        /*0320*/ 	.word	0x00008e00


	//   ....[1]....
        /*0324*/ 	.word	0x000090b0


	//----- nvinfo : EIATTR_MAX_THREADS
	.align		4
.L_2187:
        /*0328*/ 	.byte	0x04, 0x05
        /*032a*/ 	.short	(.L_2189 - .L_2188)
.L_2188:
        /*032c*/ 	.word	0x00000040
        /*0330*/ 	.word	0x00000001
        /*0334*/ 	.word	0x00000001


	//----- nvinfo : EIATTR_CRS_STACK_SIZE
	.align		4
.L_2189:
        /*0338*/ 	.byte	0x04, 0x1e
        /*033a*/ 	.short	(.L_2191 - .L_2190)
.L_2190:
        /*033c*/ 	.word	0x00000000


	//----- nvinfo : EIATTR_CBANK_PARAM_SIZE
	.align		4
.L_2191:
        /*0340*/ 	.byte	0x03, 0x19
        /*0342*/ 	.short	0x01f0


	//----- nvinfo : EIATTR_PARAM_CBANK
	.align		4
        /*0344*/ 	.byte	0x04, 0x0a
        /*0346*/ 	.short	(.L_2193 - .L_2192)
	.align		4
.L_2192:
        /*0348*/ 	.word	index@(.nv.constant0._Z25selective_scan_bwd_kernelI32Selective_Scan_bwd_kernel_traitsILi64ELi16ELb1ELb1ELb0ELb1ELb1EN3c104HalfEfEEv12SSMParamsBwd)
        /*034c*/ 	.short	0x0380
        /*034e*/ 	.short	0x01f0


	//----- nvinfo : EIATTR_SW_WAR
	.align		4
.L_2193:
        /*0350*/ 	.byte	0x04, 0x36
        /*0352*/ 	.short	(.L_2195 - .L_2194)
.L_2194:
        /*0354*/ 	.word	0x00000008
.L_2195:


//--------------------- .nv.info._Z25selective_scan_bwd_kernelI32Selective_Scan_bwd_kernel_traitsILi64ELi16ELb1ELb1ELb1ELb0ELb0EN3c104HalfEfEEv12SSMParamsBwd --------------------------
	.section	.nv.info._Z25selective_scan_bwd_kernelI32Selective_Scan_bwd_kernel_traitsILi64ELi16ELb1ELb1ELb1ELb0ELb0EN3c104HalfEfEEv12SSMParamsBwd,"",@"SHT_CUDA_INFO"
	.sectionflags	@""
	.align	4


	//----- nvinfo : EIATTR_CUDA_API_VERSION
	.align		4
        /*0000*/ 	.byte	0x04, 0x37
        /*0002*/ 	.short	(.L_2197 - .L_2196)
.L_2196:
        /*0004*/ 	.word	0x00000082


	//----- nvinfo : EIATTR_KPARAM_INFO
	.align		4
.L_2197:
        /*0008*/ 	.byte	0x04, 0x17
        /*000a*/ 	.short	(.L_2199 - .L_2198)
.L_2198:
        /*000c*/ 	.word	0x00000000
        /*0010*/ 	.short	0x0000
        /*0012*/ 	.short	0x0000
        /*0014*/ 	.byte	0x00, 0xf0, 0xc1, 0x07


	//----- nvinfo : EIATTR_SPARSE_MMA_MASK
	.align		4
.L_2199:
        /*0018*/ 	.byte	0x03, 0x50
        /*001a*/ 	.short	0x0000


	//----- nvinfo : EIATTR_MAXREG_COUNT
	.align		4
        /*001c*/ 	.byte	0x03, 0x1b
        /*001e*/ 	.short	0x00ff


	//----- nvinfo : EIATTR_NUM_BARRIERS
	.align		4
        /*0020*/ 	.byte	0x02, 0x4c
        /*0022*/ 	.byte	0x01
	.zero		1


	//----- nvinfo : EIATTR_MERCURY_ISA_VERSION
	.align		4
        /*0024*/ 	.byte	0x03, 0x5f
        /*0026*/ 	.short	0x0101


	//----- nvinfo : EIATTR_COOP_GROUP_MASK_REGIDS
	.align		4
        /*0028*/ 	.byte	0x04, 0x29
        /*002a*/ 	.short	(.L_2201 - .L_2200)


	//   ....[0]....
.L_2200:
        /*002c*/ 	.word	0xffffffff


	//   ....[1]....
        /*0030*/ 	.word	0xffffffff


	//   ....[2]....
        /*0034*/ 	.word	0xffffffff


	//   ....[3]....
        /*0038*/ 	.word	0xffffffff


	//   ....[4]....
        /*003c*/ 	.word	0xffffffff


	//   ....[5]....
        /*0040*/ 	.word	0xffffffff


	//   ....[6]....
        /*0044*/ 	.word	0xffffffff


	//   ....[7]....
        /*0048*/ 	.word	0xffffffff


	//   ....[8]....
        /*004c*/ 	.word	0xffffffff


	//   ....[9]....
        /*0050*/ 	.word	0xffffffff


	//   ....[10]....
        /*0054*/ 	.word	0xffffffff


	//   ....[11]....
        /*0058*/ 	.word	0xffffffff


	//   ....[12]....
        /*005c*/ 	.word	0xffffffff


	//   ....[13]....
        /*0060*/ 	.word	0xffffffff


	//   ....[14]....
        /*0064*/ 	.word	0xffffffff


	//   ....[15]....
        /*0068*/ 	.word	0xffffffff


	//   ....[16]....
        /*006c*/ 	.word	0xffffffff


	//   ....[17]....
        /*0070*/ 	.word	0xffffffff


	//   ....[18]....
        /*0074*/ 	.word	0xffffffff


	//   ....[19]....
        /*0078*/ 	.word	0xffffffff


	//   ....[20]....
        /*007c*/ 	.word	0xffffffff


	//   ....[21]....
        /*0080*/ 	.word	0xffffffff


	//   ....[22]....
        /*0084*/ 	.word	0xffffffff


	//   ....[23]....
        /*0088*/ 	.word	0xffffffff


	//   ....[24]....
        /*008c*/ 	.word	0xffffffff


	//   ....[25]....
        /*0090*/ 	.word	0xffffffff


	//   ....[26]....
        /*0094*/ 	.word	0xffffffff


	//   ....[27]....
        /*0098*/ 	.word	0xffffffff


	//   ....[28]....
        /*009c*/ 	.word	0xffffffff


	//   ....[29]....
        /*00a0*/ 	.word	0xffffffff


	//   ....[30]....
        /*00a4*/ 	.word	0xffffffff


	//   ....[31]....
        /*00a8*/ 	.word	0xffffffff


	//   ....[32]....
        /*00ac*/ 	.word	0xffffffff


	//   ....[33]....
        /*00b0*/ 	.word	0xffffffff


	//   ....[34]....
        /*00b4*/ 	.word	0xffffffff


	//   ....[35]....
        /*00b8*/ 	.word	0xffffffff


	//   ....[36]....
        /*00bc*/ 	.word	0xffffffff


	//   ....[37]....
        /*00c0*/ 	.word	0xffffffff


	//   ....[38]....
        /*00c4*/ 	.word	0xffffffff


	//   ....[39]....
        /*00c8*/ 	.word	0xffffffff


	//   ....[40]....
        /*00cc*/ 	.word	0xffffffff


	//   ....[41]....
        /*00d0*/ 	.word	0xffffffff


	//   ....[42]....
        /*00d4*/ 	.word	0xffffffff


	//   ....[43]....
        /*00d8*/ 	.word	0xffffffff


	//   ....[44]....
        /*00dc*/ 	.word	0xffffffff


	//   ....[45]....
        /*00e0*/ 	.word	0xffffffff


	//   ....[46]....
        /*00e4*/ 	.word	0xffffffff


	//   ....[47]....
        /*00e8*/ 	.word	0xffffffff


	//   ....[48]....
        /*00ec*/ 	.word	0xffffffff


	//   ....[49]....
        /*00f0*/ 	.word	0xffffffff


	//   ....[50]....
        /*00f4*/ 	.word	0xffffffff


	//   ....[51]....
        /*00f8*/ 	.word	0xffffffff


	//   ....[52]....
        /*00fc*/ 	.word	0x05000006


	//   ....[53]....
        /*0100*/ 	.word	0x05000006


	//   ....[54]....
        /*0104*/ 	.word	0x05000006


	//   ....[55]....
        /*0108*/ 	.word	0x05000006


	//   ....[56]....
        /*010c*/ 	.word	0x05000006


	//   ....[57]....
        /*0110*/ 	.word	0x05000006


	//   ....[58]....
        /*0114*/ 	.word	0x05000006


	//   ....[59]....
        /*0118*/ 	.word	0x05000006


	//   ....[60]....
        /*011c*/ 	.word	0x05000006


	//   ....[61]....
        /*0120*/ 	.word	0x05000006


	//   ....[62]....
        /*0124*/ 	.word	0x05000006


	//   ....[63]....
        /*0128*/ 	.word	0x05000006


	//   ....[64]....
        /*012c*/ 	.word	0x05000006


	//   ....[65]....
        /*0130*/ 	.word	0x05000006


	//   ....[66]....
        /*0134*/ 	.word	0x05000006


	//   ....[67]....
        /*0138*/ 	.word	0x05000006


	//   ....[68]....
        /*013c*/ 	.word	0x05000006


	//   ....[69]....
        /*0140*/ 	.word	0x05000006


	//   ....[70]....
        /*0144*/ 	.word	0x05000006


	//   ....[71]....
        /*0148*/ 	.word	0x05000006


	//   ....[72]....
        /*014c*/ 	.word	0x05000006


	//   ....[73]....
        /*0150*/ 	.word	0x05000006


	//   ....[74]....
        /*0154*/ 	.word	0x05000006


	//   ....[75]....
        /*0158*/ 	.word	0x05000006


	//   ....[76]....
        /*015c*/ 	.word	0x05000006


	//   ....[77]....
        /*0160*/ 	.word	0x05000006


	//   ....[78]....
        /*0164*/ 	.word	0x05000006


	//   ....[79]....
        /*0168*/ 	.word	0x05000006


	//   ....[80]....
        /*016c*/ 	.word	0x05000006


	//   ....[81]....
        /*0170*/ 	.word	0x05000006


	//   ....[82]....
        /*0174*/ 	.word	0x05000006


	//   ....[83]....
        /*0178*/ 	.word	0x05000006


	//----- nvinfo : EIATTR_COOP_GROUP_INSTR_OFFSETS
	.align		4
.L_2201:
        /*017c*/ 	.byte	0x04, 0x28
        /*017e*/ 	.short	(.L_2203 - .L_2202)


	//   ....[0]....
.L_2202:
        /*0180*/ 	.word	0x00000ec0


	//   ....[1]....
        /*0184*/ 	.word	0x00000f70


	//   ....[2]....
        /*0188*/ 	.word	0x00001150


	//   ....[3]....
        /*018c*/ 	.word	0x000019d0


	//   ....[4]....
        /*0190*/ 	.word	0x00001e40


	//   ....[5]....
        /*0194*/ 	.word	0x00002690


	//   ....[6]....
        /*0198*/ 	.word	0x000026b0


	//   ....[7]....
        /*019c*/ 	.word	0x000026f0


	//   ....[8]....
        /*01a0*/ 	.word	0x00002700


	//   ....[9]....
        /*01a4*/ 	.word	0x00002740


	//   ....[10]....
        /*01a8*/ 	.word	0x00002750


	//   ....[11]....
        /*01ac*/ 	.word	0x00002790


	//   ....[12]....
        /*01b0*/ 	.word	0x000027a0


	//   ....[13]....
        /*01b4*/ 	.word	0x000027e0


	//   ....[14]....
        /*01b8*/ 	.word	0x000027f0


	//   ....[15]....
        /*01bc*/ 	.word	0x000028a0


	//   ....[16]....
        /*01c0*/ 	.word	0x000028b0


	//   ....[17]....
        /*01c4*/ 	.word	0x000028c0


	//   ....[18]....
        /*01c8*/ 	.word	0x000028d0


	//   ....[19]....
        /*01cc*/ 	.word	0x00002d50


	//   ....[20]....
        /*01d0*/ 	.word	0x00002d70


	//   ....[21]....
        /*01d4*/ 	.word	0x00002d80


	//   ....[22]....
        /*01d8*/ 	.word	0x00002d90


	//   ....[23]....
        /*01dc*/ 	.word	0x00002de0


	//   ....[24]....
        /*01e0*/ 	.word	0x00002e00


	//   ....[25]....
        /*01e4*/ 	.word	0x00002e50


	//   ....[26]....
        /*01e8*/ 	.word	0x00002e70


	//   ....[27]....
        /*01ec*/ 	.word	0x00002ec0


	//   ....[28]....
        /*01f0*/ 	.word	0x00002ee0


	//   ....[29]....
        /*01f4*/ 	.word	0x00002f30


	//   ....[30]....
        /*01f8*/ 	.word	0x00002f50


	//   ....[31]....
        /*01fc*/ 	.word	0x00002fa0


	//   ....[32]....
        /*0200*/ 	.word	0x00002fc0


	//   ....[33]....
        /*0204*/ 	.word	0x00002fd0


	//   ....[34]....
        /*0208*/ 	.word	0x00002fe0


	//   ....[35]....
        /*020c*/ 	.word	0x000041e0


	//   ....[36]....
        /*0210*/ 	.word	0x000043b0


	//   ....[37]....
        /*0214*/ 	.word	0x00004580


	//   ....[38]....
        /*0218*/ 	.word	0x00004750


	//   ....[39]....
        /*021c*/ 	.word	0x00004890


	//   ....[40]....
        /*0220*/ 	.word	0x00004b60


	//   ....[41]....
        /*0224*/ 	.word	0x00004eb0


	//   ....[42]....
        /*0228*/ 	.word	0x00004fc0


	//   ....[43]....
        /*022c*/ 	.word	0x00005000


	//   ....[44]....
        /*0230*/ 	.word	0x00005060


	//   ....[45]....
        /*0234*/ 	.word	0x000050c0


	//   ....[46]....
        /*0238*/ 	.word	0x000050e0


	//   ....[47]....
        /*023c*/ 	.word	0x00005250


	//   ....[48]....
        /*0240*/ 	.word	0x00005280


	//   ....[49]....
        /*0244*/ 	.word	0x000052e0


	//   ....[50]....
        /*0248*/ 	.word	0x00005340


	//   ....[51]....
        /*024c*/ 	.word	0x00005360


	//   ....[52]....
        /*0250*/ 	.word	0x00005660


	//   ....[53]....
        /*0254*/ 	.word	0x000056b0


	//   ....[54]....
        /*0258*/ 	.word	0x00005740


	//   ....[55]....
        /*025c*/ 	.word	0x00005790


	//   ....[56]....
        /*0260*/ 	.word	0x00005810


	//   ....[57]....
        /*0264*/ 	.word	0x00005860


	//   ....[58]....
        /*0268*/ 	.word	0x000058e0


	//   ....[59]....
        /*026c*/ 	.word	0x00005930


	//   ....[60]....
        /*0270*/ 	.word	0x000059b0


	//   ....[61]....
        /*0274*/ 	.word	0x00005a00


	//   ....[62]....
        /*0278*/ 	.word	0x00005a90


	//   ....[63]....
        /*027c*/ 	.word	0x00005b30


	//   ....[64]....
        /*0280*/ 	.word	0x00005bd0


	//   ....[65]....
        /*0284*/ 	.word	0x00005c90


	//   ....[66]....
        /*0288*/ 	.word	0x00005cc0


	//   ....[67]....
        /*028c*/ 	.word	0x00005d20


	//   ....[68]....
        /*0290*/ 	.word	0x00005de0


	//   ....[69]....
        /*0294*/ 	.word	0x00005e30


	//   ....[70]....
        /*0298*/ 	.word	0x00005ee0


	//   ....[71]....
        /*029c*/ 	.word	0x00005f30


	//   ....[72]....
        /*02a0*/ 	.word	0x00005fe0


	//   ....[73]....
        /*02a4*/ 	.word	0x00006030


	//   ....[74]....
        /*02a8*/ 	.word	0x000060e0


	//   ....[75]....
        /*02ac*/ 	.word	0x00006130


	//   ....[76]....
        /*02b0*/ 	.word	0x000061e0


	//   ....[77]....
        /*02b4*/ 	.word	0x00006230


	//   ....[78]....
        /*02b8*/ 	.word	0x000062e0


	//   ....[79]....
        /*02bc*/ 	.word	0x00006340


	//   ....[80]....
        /*02c0*/ 	.word	0x00006370


	//   ....[81]....
        /*02c4*/ 	.word	0x000063f0


	//   ....[82]....
        /*02c8*/ 	.word	0x00006430


	//   ....[83]....
        /*02cc*/ 	.word	0x00006480


	//----- nvinfo : EIATTR_VRC_CTA_INIT_COUNT
	.align		4
.L_2203:
        /*02d0*/ 	.byte	0x02, 0x4a
	.zero		1
	.zero		1


	//----- nvinfo : EIATTR_EXIT_INSTR_OFFSETS
	.align		4
        /*02d4*/ 	.byte	0x04, 0x1c
        /*02d6*/ 	.short	(.L_2205 - .L_2204)


	//   ....[0]....
.L_2204:
        /*02d8*/ 	.word	0x00005470


	//   ....[1]....
        /*02dc*/ 	.word	0x00005600


	//----- nvinfo : EIATTR_MAX_THREADS
	.align		4
.L_2205:
        /*02e0*/ 	.byte	0x04, 0x05
        /*02e2*/ 	.short	(.L_2207 - .L_2206)
.L_2206:
        /*02e4*/ 	.word	0x00000040
        /*02e8*/ 	.word	0x00000001
        /*02ec*/ 	.word	0x00000001


	//----- nvinfo : EIATTR_CRS_STACK_SIZE
	.align		4
.L_2207:
        /*02f0*/ 	.byte	0x04, 0x1e
        /*02f2*/ 	.short	(.L_2209 - .L_2208)
.L_2208:
        /*02f4*/ 	.word	0x00000000


	//----- nvinfo : EIATTR_CBANK_PARAM_SIZE
	.align		4
.L_2209:
        /*02f8*/ 	.byte	0x03, 0x19
        /*02fa*/ 	.short	0x01f0


	//----- nvinfo : EIATTR_PARAM_CBANK
	.align		4
        /*02fc*/ 	.byte	0x04, 0x0a
        /*02fe*/ 	.short	(.L_2211 - .L_2210)
	.align		4
.L_2210:
        /*0300*/ 	.word	index@(.nv.constant0._Z25selective_scan_bwd_kernelI32Selective_Scan_bwd_kernel_traitsILi64ELi16ELb1ELb1ELb1ELb0ELb0EN3c104HalfEfEEv12SSMParamsBwd)
        /*0304*/ 	.short	0x0380
        /*0306*/ 	.short	0x01f0


	//----- nvinfo : EIATTR_SW_WAR
	.align		4
.L_2211:
        /*0308*/ 	.byte	0x04, 0x36
        /*030a*/ 	.short	(.L_2213 - .L_2212)
.L_2212:
        /*030c*/ 	.word	0x00000008
.L_2213:


//--------------------- .nv.info._Z25selective_scan_bwd_kernelI32Selective_Scan_bwd_kernel_traitsILi64ELi16ELb1ELb1ELb1ELb0ELb1EN3c104HalfEfEEv12SSMParamsBwd --------------------------
	.section	.nv.info._Z25selective_scan_bwd_kernelI32Selective_Scan_bwd_kernel_traitsILi64ELi16ELb1ELb1ELb1ELb0ELb1EN3c104HalfEfEEv12SSMParamsBwd,"",@"SHT_CUDA_INFO"
	.sectionflags	@""
	.align	4


	//----- nvinfo : EIATTR_CUDA_API_VERSION
	.align		4
        /*0000*/ 	.byte	0x04, 0x37
        /*0002*/ 	.short	(.L_2215 - .L_2214)
.L_2214:
        /*0004*/ 	.word	0x00000082


	//----- nvinfo : EIATTR_KPARAM_INFO
	.align		4
.L_2215:
        /*0008*/ 	.byte	0x04, 0x17
        /*000a*/ 	.short	(.L_2217 - .L_2216)
.L_2216:
        /*000c*/ 	.word	0x00000000
        /*0010*/ 	.short	0x0000
        /*0012*/ 	.short	0x0000
        /*0014*/ 	.byte	0x00, 0xf0, 0xc1, 0x07


	//----- nvinfo : EIATTR_SPARSE_MMA_MASK
	.align		4
.L_2217:
        /*0018*/ 	.byte	0x03, 0x50
        /*001a*/ 	.short	0x0000


	//----- nvinfo : EIATTR_MAXREG_COUNT
	.align		4
        /*001c*/ 	.byte	0x03, 0x1b
        /*001e*/ 	.short	0x00ff


	//----- nvinfo : EIATTR_NUM_BARRIERS
	.align		4
        /*0020*/ 	.byte	0x02, 0x4c
        /*0022*/ 	.byte	0x01
	.zero		1


	//----- nvinfo : EIATTR_MERCURY_ISA_VERSION
	.align		4
        /*0024*/ 	.byte	0x03, 0x5f
        /*0026*/ 	.short	0x0101


	//----- nvinfo : EIATTR_COOP_GROUP_MASK_REGIDS
	.align		4
        /*0028*/ 	.byte	0x04, 0x29
        /*002a*/ 	.short	(.L_2219 - .L_2218)


	//   ....[0]....
.L_2218:
        /*002c*/ 	.word	0xffffffff


	//   ....[1]....
        /*0030*/ 	.word	0xffffffff


	//   ....[2]....
        /*0034*/ 	.word	0xffffffff


	//   ....[3]....
        /*0038*/ 	.word	0xffffffff


	//   ....[4]....
        /*003c*/ 	.word	0xffffffff


	//   ....[5]....
        /*0040*/ 	.word	0xffffffff


	//   ....[6]....
        /*0044*/ 	.word	0xffffffff


	//   ....[7]....
        /*0048*/ 	.word	0xffffffff


	//   ....[8]....
        /*004c*/ 	.word	0xffffffff


	//   ....[9]....
        /*0050*/ 	.word	0xffffffff


	//   ....[10]....
        /*0054*/ 	.word	0xffffffff


	//   ....[11]....
        /*0058*/ 	.word	0xffffffff


	//   ....[12]....
        /*005c*/ 	.word	0xffffffff


	//   ....[13]....
        /*0060*/ 	.word	0xffffffff


	//   ....[14]....
        /*0064*/ 	.word	0xffffffff


	//   ....[15]....
        /*0068*/ 	.word	0xffffffff


	//   ....[16]....
        /*006c*/ 	.word	0xffffffff


	//   ....[17]....
        /*0070*/ 	.word	0xffffffff


	//   ....[18]....
        /*0074*/ 	.word	0xffffffff


	//   ....[19]....
        /*0078*/ 	.word	0xffffffff


	//   ....[20]....
        /*007c*/ 	.word	0xffffffff


	//   ....[21]....
        /*0080*/ 	.word	0xffffffff


	//   ....[22]....
        /*0084*/ 	.word	0xffffffff


	//   ....[23]....
        /*0088*/ 	.word	0xffffffff


	//   ....[24]....
        /*008c*/ 	.word	0xffffffff


	//   ....[25]....
        /*0090*/ 	.word	0xffffffff


	//   ....[26]....
        /*0094*/ 	.word	0xffffffff


	//   ....[27]....
        /*0098*/ 	.word	0xffffffff


	//   ....[28]....
        /*009c*/ 	.word	0xffffffff


	//   ....[29]....
        /*00a0*/ 	.word	0xffffffff


	//   ....[30]....
        /*00a4*/ 	.word	0xffffffff


	//   ....[31]....
        /*00a8*/ 	.word	0xffffffff


	//   ....[32]....
        /*00ac*/ 	.word	0xffffffff


	//   ....[33]....
        /*00b0*/ 	.word	0xffffffff


	//   ....[34]....
        /*00b4*/ 	.word	0xffffffff


	//   ....[35]....
        /*00b8*/ 	.word	0xffffffff


	//   ....[36]....
        /*00bc*/ 	.word	0xffffffff


	//   ....[37]....
        /*00c0*/ 	.word	0xffffffff


	//   ....[38]....
        /*00c4*/ 	.word	0xffffffff


	//   ....[39]....
        /*00c8*/ 	.word	0xffffffff


	//   ....[40]....
        /*00cc*/ 	.word	0xffffffff


	//   ....[41]....
        /*00d0*/ 	.word	0xffffffff


	//   ....[42]....
        /*00d4*/ 	.word	0xffffffff


	//   ....[43]....
        /*00d8*/ 	.word	0xffffffff


	//   ....[44]....
        /*00dc*/ 	.word	0xffffffff


	//   ....[45]....
        /*00e0*/ 	.word	0xffffffff


	//   ....[46]....
        /*00e4*/ 	.word	0xffffffff


	//   ....[47]....
        /*00e8*/ 	.word	0xffffffff


	//   ....[48]....
        /*00ec*/ 	.word	0xffffffff


	//   ....[49]....
        /*00f0*/ 	.word	0xffffffff


	//   ....[50]....
        /*00f4*/ 	.word	0xffffffff


	//   ....[51]....
        /*00f8*/ 	.word	0xffffffff


	//   ....[52]....
        /*00fc*/ 	.word	0xffffffff


	//   ....[53]....
        /*0100*/ 	.word	0xffffffff


	//   ....[54]....
        /*0104*/ 	.word	0xffffffff


	//   ....[55]....
        /*0108*/ 	.word	0xffffffff


	//   ....[56]....
        /*010c*/ 	.word	0x05000006


	//   ....[57]....
        /*0110*/ 	.word	0x05000006


	//   ....[58]....
        /*0114*/ 	.word	0x05000006


	//   ....[59]....
        /*0118*/ 	.word	0x05000006


	//   ....[60]....
        /*011c*/ 	.word	0x05000006


	//   ....[61]....
        /*0120*/ 	.word	0x05000006


	//   ....[62]....
        /*0124*/ 	.word	0x05000006


	//   ....[63]....
        /*0128*/ 	.word	0x05000006


	//   ....[64]....
        /*012c*/ 	.word	0x05000006


	//   ....[65]....
        /*0130*/ 	.word	0x05000006


	//   ....[66]....
        /*0134*/ 	.word	0x05000006


	//   ....[67]....
        /*0138*/ 	.word	0x05000006


	//   ....[68]....
        /*013c*/ 	.word	0x05000006


	//   ....[69]....
        /*0140*/ 	.word	0x05000006


	//   ....[70]....
        /*0144*/ 	.word	0x05000006


	//   ....[71]....
        /*0148*/ 	.word	0x05000006


	//   ....[72]....
        /*014c*/ 	.word	0x05000006


	//   ....[73]....
        /*0150*/ 	.word	0x05000006


	//   ....[74]....
        /*0154*/ 	.word	0x05000006


	//   ....[75]....
        /*0158*/ 	.word	0x05000006


	//   ....[76]....
        /*015c*/ 	.word	0x05000006


	//   ....[77]....
        /*0160*/ 	.word	0x05000006


	//   ....[78]....
        /*0164*/ 	.word	0x05000006


	//   ....[79]....
        /*0168*/ 	.word	0x05000006


	//   ....[80]....
        /*016c*/ 	.word	0x05000006


	//   ....[81]....
        /*0170*/ 	.word	0x05000006


	//   ....[82]....
        /*0174*/ 	.word	0x05000006


	//   ....[83]....
        /*0178*/ 	.word	0x05000006


	//   ....[84]....
        /*017c*/ 	.word	0x05000006


	//   ....[85]....
        /*0180*/ 	.word	0x05000006


	//   ....[86]....
        /*0184*/ 	.word	0x05000006


	//   ....[87]....
        /*0188*/ 	.word	0x05000006


	//----- nvinfo : EIATTR_COOP_GROUP_INSTR_OFFSETS
	.align		4
.L_2219:
        /*018c*/ 	.byte	0x04, 0x28
        /*018e*/ 	.short	(.L_2221 - .L_2220)


	//   ....[0]....
.L_2220:
        /*0190*/ 	.word	0x00000ec0


	//   ....[1]....
        /*0194*/ 	.word	0x00000f50


	//   ....[2]....
        /*0198*/ 	.word	0x000010b0


	//   ....[3]....
        /*019c*/ 	.word	0x00001230


	//   ....[4]....
        /*01a0*/ 	.word	0x00001a80


	//   ....[5]....
        /*01a4*/ 	.word	0x000022e0


	//   ....[6]....
        /*01a8*/ 	.word	0x00002650


	//   ....[7]....
        /*01ac*/ 	.word	0x00002dc0


	//   ....[8]....
        /*01b0*/ 	.word	0x00003250


	//   ....[9]....
        /*01b4*/ 	.word	0x00003a80


	//   ....[10]....
        /*01b8*/ 	.word	0x00003aa0


	//   ....[11]....
        /*01bc*/ 	.word	0x00003ae0


	//   ....[12]....
        /*01c0*/ 	.word	0x00003af0


	//   ....[13]....
        /*01c4*/ 	.word	0x00003b30


	//   ....[14]....
        /*01c8*/ 	.word	0x00003b40


	//   ....[15]....
        /*01cc*/ 	.word	0x00003b80


	//   ....[16]....
        /*01d0*/ 	.word	0x00003b90


	//   ....[17]....
        /*01d4*/ 	.word	0x00003bd0


	//   ....[18]....
        /*01d8*/ 	.word	0x00003be0


	//   ....[19]....
        /*01dc*/ 	.word	0x00003c90


	//   ....[20]....
        /*01e0*/ 	.word	0x00003ca0


	//   ....[21]....
        /*01e4*/ 	.word	0x00003cb0


	//   ....[22]....
        /*01e8*/ 	.word	0x00003cc0


	//   ....[23]....
        /*01ec*/ 	.word	0x00004140


	//   ....[24]....
        /*01f0*/ 	.word	0x00004160


	//   ....[25]....
        /*01f4*/ 	.word	0x00004170


	//   ....[26]....
        /*01f8*/ 	.word	0x00004180


	//   ....[27]....
        /*01fc*/ 	.word	0x000041d0


	//   ....[28]....
        /*0200*/ 	.word	0x000041f0


	//   ....[29]....
        /*0204*/ 	.word	0x00004240


	//   ....[30]....
        /*0208*/ 	.word	0x00004260


	//   ....[31]....
        /*020c*/ 	.word	0x000042b0


	//   ....[32]....
        /*0210*/ 	.word	0x000042d0


	//   ....[33]....
        /*0214*/ 	.word	0x00004320


	//   ....[34]....
        /*0218*/ 	.word	0x00004340


	//   ....[35]....
        /*021c*/ 	.word	0x00004390


	//   ....[36]....
        /*0220*/ 	.word	0x000043b0


	//   ....[37]....
        /*0224*/ 	.word	0x000043c0


	//   ....[38]....
        /*0228*/ 	.word	0x000043d0


	//   ....[39]....
        /*022c*/ 	.word	0x000055b0


	//   ....[40]....
        /*0230*/ 	.word	0x00005780


	//   ....[41]....
        /*0234*/ 	.word	0x000058f0


	//   ....[42]....
        /*0238*/ 	.word	0x00005ac0


	//   ....[43]....
        /*023c*/ 	.word	0x00005c80


	//   ....[44]....
        /*0240*/ 	.word	0x00005f30


	//   ....[45]....
        /*0244*/ 	.word	0x00006260


	//   ....[46]....
        /*0248*/ 	.word	0x00006360


	//   ....[47]....
        /*024c*/ 	.word	0x000063a0


	//   ....[48]....
        /*0250*/ 	.word	0x00006400


	//   ....[49]....
        /*0254*/ 	.word	0x00006460


	//   ....[50]....
        /*0258*/ 	.word	0x00006480


	//   ....[51]....
        /*025c*/ 	.word	0x000065f0


	//   ....[52]....
        /*0260*/ 	.word	0x00006620


	//   ....[53]....
        /*0264*/ 	.word	0x00006680


	//   ....[54]....
        /*0268*/ 	.word	0x000066e0


	//   ....[55]....
        /*026c*/ 	.word	0x00006700


	//   ....[56]....
        /*0270*/ 	.word	0x00006a00


	//   ....[57]....
        /*0274*/ 	.word	0x00006a50


	//   ....[58]....
        /*0278*/ 	.word	0x00006ae0


	//   ....[59]....
        /*027c*/ 	.word	0x00006b30


	//   ....[60]....
        /*0280*/ 	.word	0x00006bb0


	//   ....[61]....
        /*0284*/ 	.word	0x00006c00


	//   ....[62]....
        /*0288*/ 	.word	0x00006c80


	//   ....[63]....
        /*028c*/ 	.word	0x00006cd0


	//   ....[64]....
        /*0290*/ 	.word	0x00006d50


	//   ....[65]....
        /*0294*/ 	.word	0x00006da0


	//   ....[66]....
        /*0298*/ 	.word	0x00006e30


	//   ....[67]....
        /*029c*/ 	.word	0x00006ed0


	//   ....[68]....
        /*02a0*/ 	.word	0x00006f70


	//   ....[69]....
        /*02a4*/ 	.word	0x00007030


	//   ....[70]....
        /*02a8*/ 	.word	0x00007060


	//   ....[71]....
        /*02ac*/ 	.word	0x000070c0


	//   ....[72]....
        /*02b0*/ 	.word	0x00007180


	//   ....[73]....
        /*02b4*/ 	.word	0x000071d0


	//   ....[74]....
        /*02b8*/ 	.word	0x00007280


	//   ....[75]....
        /*02bc*/ 	.word	0x000072d0


	//   ....[76]....
        /*02c0*/ 	.word	0x00007380


	//   ....[77]....
        /*02c4*/ 	.word	0x000073d0


	//   ....[78]....
        /*02c8*/ 	.word	0x00007480


	//   ....[79]....
        /*02cc*/ 	.word	0x000074d0


	//   ....[80]....
        /*02d0*/ 	.word	0x00007580


	//   ....[81]....
        /*02d4*/ 	.word	0x000075d0


	//   ....[82]....
        /*02d8*/ 	.word	0x00007680


	//   ....[83]....
        /*02dc*/ 	.word	0x000076e0


	//   ....[84]....
        /*02e0*/ 	.word	0x00007710


	//   ....[85]....
        /*02e4*/ 	.word	0x00007790


	//   ....[86]....
        /*02e8*/ 	.word	0x000077d0


	//   ....[87]....
        /*02ec*/ 	.word	0x00007820


	//----- nvinfo : EIATTR_VRC_CTA_INIT_COUNT
	.align		4
.L_2221:
        /*02f0*/ 	.byte	0x02, 0x4a
	.zero		1
	.zero		1


	//----- nvinfo : EIATTR_EXIT_INSTR_OFFSETS
	.align		4
        /*02f4*/ 	.byte	0x04, 0x1c
        /*02f6*/ 	.short	(.L_2223 - .L_2222)


	//   ....[0]....
.L_2222:
        /*02f8*/ 	.word	0x00006810


	//   ....[1]....
        /*02fc*/ 	.word	0x000069a0


	//----- nvinfo : EIATTR_MAX_THREADS
	.align		4
.L_2223:
        /*0300*/ 	.byte	0x04, 0x05
        /*0302*/ 	.short	(.L_2225 - .L_2224)
.L_2224:
        /*0304*/ 	.word	0x00000040
        /*0308*/ 	.word	0x00000001
        /*030c*/ 	.word	0x00000001


	//----- nvinfo : EIATTR_CRS_STACK_SIZE
	.align		4
.L_2225:
        /*0310*/ 	.byte	0x04, 0x1e
        /*0312*/ 	.short	(.L_2227 - .L_2226)
.L_2226:
        /*0314*/ 	.word	0x00000000


	//----- nvinfo : EIATTR_CBANK_PARAM_SIZE
	.align		4
.L_2227:
        /*0318*/ 	.byte	0x03, 0x19
        /*031a*/ 	.short	0x01f0


	//----- nvinfo : EIATTR_PARAM_CBANK
	.align		4
        /*031c*/ 	.byte	0x04, 0x0a
        /*031e*/ 	.short	(.L_2229 - .L_2228)
	.align		4
.L_2228:
        /*0320*/ 	.word	index@(.nv.constant0._Z25selective_scan_bwd_kernelI32Selective_Scan_bwd_kernel_traitsILi64ELi16ELb1ELb1ELb1ELb0ELb1EN3c104HalfEfEEv12SSMParamsBwd)
        /*0324*/ 	.short	0x0380
        /*0326*/ 	.short	0x01f0


	//----- nvinfo : EIATTR_SW_WAR
	.align		4
.L_2229:
        /*0328*/ 	.byte	0x04, 0x36
        /*032a*/ 	.short	(.L_2231 - .L_2230)
.L_2230:
        /*032c*/ 	.word	0x00000008
.L_2231:


//--------------------- .nv.info._Z25selective_scan_bwd_kernelI32Selective_Scan_bwd_kernel_traitsILi64ELi16ELb1ELb1ELb1ELb1ELb0EN3c104HalfEfEEv12SSMParamsBwd --------------------------
	.section	.nv.info._Z25selective_scan_bwd_kernelI32Selective_Scan_bwd_kernel_traitsILi64ELi16ELb1ELb1ELb1ELb1ELb0EN3c104HalfEfEEv12SSMParamsBwd,"",@"SHT_CUDA_INFO"
	.sectionflags	@""
	.align	4


	//----- nvinfo : EIATTR_CUDA_API_VERSION
	.align		4
        /*0000*/ 	.byte	0x04, 0x37
        /*0002*/ 	.short	(.L_2233 - .L_2232)
.L_2232:
        /*0004*/ 	.word	0x00000082


	//----- nvinfo : EIATTR_KPARAM_INFO
	.align		4
.L_2233:
        /*0008*/ 	.byte	0x04, 0x17
        /*000a*/ 	.short	(.L_2235 - .L_2234)
.L_2234:
        /*000c*/ 	.word	0x00000000
        /*0010*/ 	.short	0x0000
        /*0012*/ 	.short	0x0000
        /*0014*/ 	.byte	0x00, 0xf0, 0xc1, 0x07


	//----- nvinfo : EIATTR_SPARSE_MMA_MASK
	.align		4
.L_2235:
        /*0018*/ 	.byte	0x03, 0x50
        /*001a*/ 	.short	0x0000


	//----- nvinfo : EIATTR_MAXREG_COUNT
	.align		4
        /*001c*/ 	.byte	0x03, 0x1b
        /*001e*/ 	.short	0x00ff


	//----- nvinfo : EIATTR_NUM_BARRIERS
	.align		4
        /*0020*/ 	.byte	0x02, 0x4c
        /*0022*/ 	.byte	0x01
	.zero		1


	//----- nvinfo : EIATTR_MERCURY_ISA_VERSION
	.align		4
        /*0024*/ 	.byte	0x03, 0x5f
        /*0026*/ 	.short	0x0101


	//----- nvinfo : EIATTR_COOP_GROUP_MASK_REGIDS
	.align		4
        /*0028*/ 	.byte	0x04, 0x29
        /*002a*/ 	.short	(.L_2237 - .L_2236)


	//   ....[0]....
.L_2236:
        /*002c*/ 	.word	0xffffffff


	//   ....[1]....
        /*0030*/ 	.word	0xffffffff


	//   ....[2]....
        /*0034*/ 	.word	0xffffffff


	//   ....[3]....
        /*0038*/ 	.word	0xffffffff


	//   ....[4]....
        /*003c*/ 	.word	0xffffffff


	//   ....[5]....
        /*0040*/ 	.word	0xffffffff


	//   ....[6]....
        /*0044*/ 	.word	0xffffffff


	//   ....[7]....
        /*0048*/ 	.word	0xffffffff


	//   ....[8]....
        /*004c*/ 	.word	0xffffffff


	//   ....[9]....
        /*0050*/ 	.word	0xffffffff


	//   ....[10]....
        /*0054*/ 	.word	0xffffffff


	//   ....[11]....
        /*0058*/ 	.word	0xffffffff


	//   ....[12]....
        /*005c*/ 	.word	0xffffffff


	//   ....[13]....
        /*0060*/ 	.word	0xffffffff


	//   ....[14]....
        /*0064*/ 	.word	0xffffffff


	//   ....[15]....
        /*0068*/ 	.word	0xffffffff


	//   ....[16]....
        /*006c*/ 	.word	0xffffffff


	//   ....[17]....
        /*0070*/ 	.word	0xffffffff


	//   ....[18]....
        /*0074*/ 	.word	0xffffffff


	//   ....[19]....
        /*0078*/ 	.word	0xffffffff


	//   ....[20]....
        /*007c*/ 	.word	0xffffffff


	//   ....[21]....
        /*0080*/ 	.word	0xffffffff


	//   ....[22]....
        /*0084*/ 	.word	0xffffffff


	//   ....[23]....
        /*0088*/ 	.word	0xffffffff


	//   ....[24]....
        /*008c*/ 	.word	0xffffffff


	//   ....[25]....
        /*0090*/ 	.word	0xffffffff


	//   ....[26]....
        /*0094*/ 	.word	0xffffffff


	//   ....[27]....
        /*0098*/ 	.word	0xffffffff


	//   ....[28]....
        /*009c*/ 	.word	0xffffffff


	//   ....[29]....
        /*00a0*/ 	.word	0xffffffff


	//   ....[30]....
        /*00a4*/ 	.word	0xffffffff


	//   ....[31]....
        /*00a8*/ 	.word	0xffffffff


	//   ....[32]....
        /*00ac*/ 	.word	0xffffffff


	//   ....[33]....
        /*00b0*/ 	.word	0xffffffff


	//   ....[34]....
        /*00b4*/ 	.word	0xffffffff


	//   ....[35]....
        /*00b8*/ 	.word	0xffffffff


	//   ....[36]....
        /*00bc*/ 	.word	0xffffffff


	//   ....[37]....
        /*00c0*/ 	.word	0xffffffff


	//   ....[38]....
        /*00c4*/ 	.word	0xffffffff


	//   ....[39]....
        /*00c8*/ 	.word	0xffffffff


	//   ....[40]....
        /*00cc*/ 	.word	0xffffffff


	//   ....[41]....
        /*00d0*/ 	.word	0xffffffff


	//   ....[42]....
        /*00d4*/ 	.word	0xffffffff


	//   ....[43]....
        /*00d8*/ 	.word	0xffffffff


	//   ....[44]....
        /*00dc*/ 	.word	0xffffffff


	//   ....[45]....
        /*00e0*/ 	.word	0xffffffff


	//   ....[46]....
        /*00e4*/ 	.word	0xffffffff


	//   ....[47]....
        /*00e8*/ 	.word	0xffffffff


	//   ....[48]....
        /*00ec*/ 	.word	0xffffffff


	//   ....[49]....
        /*00f0*/ 	.word	0xffffffff


	//   ....[50]....
        /*00f4*/ 	.word	0xffffffff


	//   ....[51]....
        /*00f8*/ 	.word	0xffffffff


	//   ....[52]....
        /*00fc*/ 	.word	0xffffffff


	//   ....[53]....
        /*0100*/ 	.word	0x05000006


	//   ....[54]....
        /*0104*/ 	.word	0x05000006


	//   ....[55]....
        /*0108*/ 	.word	0x05000006


	//   ....[56]....
        /*010c*/ 	.word	0x05000006


	//   ....[57]....
        /*0110*/ 	.word	0x05000006


	//   ....[58]....
        /*0114*/ 	.word	0x05000006


	//   ....[59]....
        /*0118*/ 	.word	0x05000006


	//   ....[60]....
        /*011c*/ 	.word	0x05000006


	//   ....[61]....
        /*0120*/ 	.word	0x05000006


	//   ....[62]....
        /*0124*/ 	.word	0x05000006


	//   ....[63]....
        /*0128*/ 	.word	0x05000006


	//   ....[64]....
        /*012c*/ 	.word	0x05000006


	//   ....[65]....
        /*0130*/ 	.word	0x05000006


	//   ....[66]....
        /*0134*/ 	.word	0x05000006


	//   ....[67]....
        /*0138*/ 	.word	0x05000006


	//   ....[68]....
        /*013c*/ 	.word	0x05000006


	//   ....[69]....
        /*0140*/ 	.word	0x05000006


	//   ....[70]....
        /*0144*/ 	.word	0x05000006


	//   ....[71]....
        /*0148*/ 	.word	0x05000006


	//   ....[72]....
        /*014c*/ 	.word	0x05000006


	//   ....[73]....
        /*0150*/ 	.word	0x05000006


	//   ....[74]....
        /*0154*/ 	.word	0x05000006


	//   ....[75]....
        /*0158*/ 	.word	0x05000006


	//   ....[76]....
        /*015c*/ 	.word	0x05000006


	//   ....[77]....
        /*0160*/ 	.word	0x05000006


	//   ....[78]....
        /*0164*/ 	.word	0x05000006


	//   ....[79]....
        /*0168*/ 	.word	0x05000006


	//   ....[80]....
        /*016c*/ 	.word	0x05000006


	//   ....[81]....
        /*0170*/ 	.word	0x05000006


	//   ....[82]....
        /*0174*/ 	.word	0x05000006


	//   ....[83]....
        /*0178*/ 	.word	0x05000006


	//   ....[84]....
        /*017c*/ 	.word	0x05000006


	//----- nvinfo : EIATTR_COOP_GROUP_INSTR_OFFSETS
	.align		4
.L_2237:
        /*0180*/ 	.byte	0x04, 0x28
        /*0182*/ 	.short	(.L_2239 - .L_2238)


	//   ....[0]....
.L_2238:
        /*0184*/ 	.word	0x00000e70


	//   ....[1]....
        /*0188*/ 	.word	0x00000f20


	//   ....[2]....
        /*018c*/ 	.word	0x000011a0


	//   ....[3]....
        /*0190*/ 	.word	0x00003b80


	//   ....[4]....
        /*0194*/ 	.word	0x00003fc0


	//   ....[5]....
        /*0198*/ 	.word	0x00004850


	//   ....[6]....
        /*019c*/ 	.word	0x00004870


	//   ....[7]....
        /*01a0*/ 	.word	0x000048b0


	//   ....[8]....
        /*01a4*/ 	.word	0x000048c0


	//   ....[9]....
        /*01a8*/ 	.word	0x00004900


	//   ....[10]....
        /*01ac*/ 	.word	0x00004910


	//   ....[11]....
        /*01b0*/ 	.word	0x00004950


	//   ....[12]....
        /*01b4*/ 	.word	0x00004960


	//   ....[13]....
        /*01b8*/ 	.word	0x000049a0


	//   ....[14]....
        /*01bc*/ 	.word	0x000049b0


	//   ....[15]....
        /*01c0*/ 	.word	0x00004a60


	//   ....[16]....
        /*01c4*/ 	.word	0x00004a70


	//   ....[17]....
        /*01c8*/ 	.word	0x00004a80


	//   ....[18]....
        /*01cc*/ 	.word	0x00004a90


	//   ....[19]....
        /*01d0*/ 	.word	0x00004f10


	//   ....[20]....
        /*01d4*/ 	.word	0x00004f30


	//   ....[21]....
        /*01d8*/ 	.word	0x00004f40


	//   ....[22]....
        /*01dc*/ 	.word	0x00004f50


	//   ....[23]....
        /*01e0*/ 	.word	0x00004fa0


	//   ....[24]....
        /*01e4*/ 	.word	0x00004fc0


	//   ....[25]....
        /*01e8*/ 	.word	0x00005010


	//   ....[26]....
        /*01ec*/ 	.word	0x00005030


	//   ....[27]....
        /*01f0*/ 	.word	0x00005080


	//   ....[28]....
        /*01f4*/ 	.word	0x000050a0


	//   ....[29]....
        /*01f8*/ 	.word	0x000050f0


	//   ....[30]....
        /*01fc*/ 	.word	0x00005110


	//   ....[31]....
        /*0200*/ 	.word	0x00005160


	//   ....[32]....
        /*0204*/ 	.word	0x00005180


	//   ....[33]....
        /*0208*/ 	.word	0x00005190


	//   ....[34]....
        /*020c*/ 	.word	0x000051a0


	//   ....[35]....
        /*0210*/ 	.word	0x000063c0


	//   ....[36]....
        /*0214*/ 	.word	0x00006590


	//   ....[37]....
        /*0218*/ 	.word	0x00006760


	//   ....[38]....
        /*021c*/ 	.word	0x00006930


	//   ....[39]....
        /*0220*/ 	.word	0x000069e0


	//   ....[40]....
        /*0224*/ 	.word	0x00006d60


	//   ....[41]....
        /*0228*/ 	.word	0x00007520


	//   ....[42]....
        /*022c*/ 	.word	0x000078f0


	//   ....[43]....
        /*0230*/ 	.word	0x00007a70


	//   ....[44]....
        /*0234*/ 	.word	0x00007ab0


	//   ....[45]....
        /*0238*/ 	.word	0x00007b10


	//   ....[46]....
        /*023c*/ 	.word	0x00007b70


	//   ....[47]....
        /*0240*/ 	.word	0x00007b90


	//   ....[48]....
        /*0244*/ 	.word	0x00007d00


	//   ....[49]....
        /*0248*/ 	.word	0x00007d30


	//   ....[50]....
        /*024c*/ 	.word	0x00007d90


	//   ....[51]....
        /*0250*/ 	.word	0x00007df0


	//   ....[52]....
        /*0254*/ 	.word	0x00007e10


	//   ....[53]....
        /*0258*/ 	.word	0x00008110


	//   ....[54]....
        /*025c*/ 	.word	0x00008160


	//   ....[55]....
        /*0260*/ 	.word	0x000081f0


	//   ....[56]....
        /*0264*/ 	.word	0x00008240


	//   ....[57]....
        /*0268*/ 	.word	0x000082c0


	//   ....[58]....
        /*026c*/ 	.word	0x00008310


	//   ....[59]....
        /*0270*/ 	.word	0x00008390


	//   ....[60]....
        /*0274*/ 	.word	0x000083e0


	//   ....[61]....
        /*0278*/ 	.word	0x00008460


	//   ....[62]....
        /*027c*/ 	.word	0x000084b0


	//   ....[63]....
        /*0280*/ 	.word	0x00008540


	//   ....[64]....
        /*0284*/ 	.word	0x000085e0


	//   ....[65]....
        /*0288*/ 	.word	0x00008680


	//   ....[66]....
        /*028c*/ 	.word	0x00008740


	//   ....[67]....
        /*0290*/ 	.word	0x00008770


	//   ....[68]....
        /*0294*/ 	.word	0x000087d0


	//   ....[69]....
        /*0298*/ 	.word	0x00008890


	//   ....[70]....
        /*029c*/ 	.word	0x000088e0


	//   ....[71]....
        /*02a0*/ 	.word	0x00008990


	//   ....[72]....
        /*02a4*/ 	.word	0x000089e0


	//   ....[73]....
        /*02a8*/ 	.word	0x00008a90


	//   ....[74]....
        /*02ac*/ 	.word	0x00008ae0


	//   ....[75]....
        /*02b0*/ 	.word	0x00008b90


	//   ....[76]....
        /*02b4*/ 	.word	0x00008be0


	//   ....[77]....
        /*02b8*/ 	.word	0x00008c90


	//   ....[78]....
        /*02bc*/ 	.word	0x00008ce0


	//   ....[79]....
        /*02c0*/ 	.word	0x00008d90


	//   ....[80]....
        /*02c4*/ 	.word	0x00008df0


	//   ....[81]....
        /*02c8*/ 	.word	0x00008e20


	//   ....[82]....
        /*02cc*/ 	.word	0x00008ea0


	//   ....[83]....
        /*02d0*/ 	.word	0x00008ee0


	//   ....[84]....
        /*02d4*/ 	.word	0x00008f30


	//----- nvinfo : EIATTR_VRC_CTA_INIT_COUNT
	.align		4
.L_2239:
        /*02d8*/ 	.byte	0x02, 0x4a
	.zero		1
	.zero		1


	//----- nvinfo : EIATTR_EXIT_INSTR_OFFSETS
	.align		4
        /*02dc*/ 	.byte	0x04, 0x1c
        /*02de*/ 	.short	(.L_2241 - .L_2240)


	//   ....[0]....
.L_2240:
        /*02e0*/ 	.word	0x00007f20


	//   ....[1]....
        /*02e4*/ 	.word	0x000080b0


	//----- nvinfo : EIATTR_MAX_THREADS
	.align		4
.L_2241:
        /*02e8*/ 	.byte	0x04, 0x05
        /*02ea*/ 	.short	(.L_2243 - .L_2242)
.L_2242:
        /*02ec*/ 	.word	0x00000040
        /*02f0*/ 	.word	0x00000001
        /*02f4*/ 	.word	0x00000001


	//----- nvinfo : EIATTR_CRS_STACK_SIZE
	.align		4
.L_2243:
        /*02f8*/ 	.byte	0x04, 0x1e
        /*02fa*/ 	.short	(.L_2245 - .L_2244)
.L_2244:
        /*02fc*/ 	.word	0x00000000


	//----- nvinfo : EIATTR_CBANK_PARAM_SIZE
	.align		4
.L_2245:
        /*0300*/ 	.byte	0x03, 0x19
        /*0302*/ 	.short	0x01f0


	//----- nvinfo : EIATTR_PARAM_CBANK
	.align		4
        /*0304*/ 	.byte	0x04, 0x0a
        /*0306*/ 	.short	(.L_2247 - .L_2246)
	.align		4
.L_2246:
        /*0308*/ 	.word	index@(.nv.constant0._Z25selective_scan_bwd_kernelI32Selective_Scan_bwd_kernel_traitsILi64ELi16ELb1ELb1ELb1ELb1ELb0EN3c104HalfEfEEv12SSMParamsBwd)
        /*030c*/ 	.short	0x0380
        /*030e*/ 	.short	0x01f0


	//----- nvinfo : EIATTR_SW_WAR
	.align		4
.L_2247:
        /*0310*/ 	.byte	0x04, 0x36
        /*0312*/ 	.short	(.L_2249 - .L_2248)
.L_2248:
        /*0314*/ 	.word	0x00000008
.L_2249:


//--------------------- .nv.info._Z25selective_scan_bwd_kernelI32Selective_Scan_bwd_kernel_traitsILi64ELi16ELb1ELb1ELb1ELb1ELb1EN3c104HalfEfEEv12SSMParamsBwd --------------------------
	.section	.nv.info._Z25selective_scan_bwd_kernelI32Selective_Scan_bwd_kernel_traitsILi64ELi16ELb1ELb1ELb1ELb1ELb1EN3c104HalfEfEEv12SSMParamsBwd,"",@"SHT_CUDA_INFO"
	.sectionflags	@""
	.align	4


	//----- nvinfo : EIATTR_CUDA_API_VERSION
	.align		4
        /*0000*/ 	.byte	0x04, 0x37
        /*0002*/ 	.short	(.L_2251 - .L_2250)
.L_2250:
        /*0004*/ 	.word	0x00000082


	//----- nvinfo : EIATTR_KPARAM_INFO
	.align		4
.L_2251:
        /*0008*/ 	.byte	0x04, 0x17
        /*000a*/ 	.short	(.L_2253 - .L_2252)
.L_2252:
        /*000c*/ 	.word	0x00000000
        /*0010*/ 	.short	0x0000
        /*0012*/ 	.short	0x0000
        /*0014*/ 	.byte	0x00, 0xf0, 0xc1, 0x07


	//----- nvinfo : EIATTR_SPARSE_MMA_MASK
	.align		4
.L_2253:
        /*0018*/ 	.byte	0x03, 0x50
        /*001a*/ 	.short	0x0000


	//----- nvinfo : EIATTR_MAXREG_COUNT
	.align		4
        /*001c*/ 	.byte	0x03, 0x1b
        /*001e*/ 	.short	0x00ff


	//----- nvinfo : EIATTR_NUM_BARRIERS
	.align		4
        /*0020*/ 	.byte	0x02, 0x4c
        /*0022*/ 	.byte	0x01
	.zero		1


	//----- nvinfo : EIATTR_MERCURY_ISA_VERSION
	.align		4
        /*0024*/ 	.byte	0x03, 0x5f
        /*0026*/ 	.short	0x0101


	//----- nvinfo : EIATTR_COOP_GROUP_MASK_REGIDS
	.align		4
        /*0028*/ 	.byte	0x04, 0x29
        /*002a*/ 	.short	(.L_2255 - .L_2254)


	//   ....[0]....
.L_2254:
        /*002c*/ 	.word	0xffffffff


	//   ....[1]....
        /*0030*/ 	.word	0xffffffff


	//   ....[2]....
        /*0034*/ 	.word	0xffffffff


	//   ....[3]....
        /*0038*/ 	.word	0xffffffff


	//   ....[4]....
        /*003c*/ 	.word	0xffffffff


	//   ....[5]....
        /*0040*/ 	.word	0xffffffff


	//   ....[6]....
        /*0044*/ 	.word	0xffffffff


	//   ....[7]....
        /*0048*/ 	.word	0xffffffff


	//   ....[8]....
        /*004c*/ 	.word	0xffffffff


	//   ....[9]....
        /*0050*/ 	.word	0xffffffff


	//   ....[10]....
        /*0054*/ 	.word	0xffffffff


	//   ....[11]....
        /*0058*/ 	.word	0xffffffff


	//   ....[12]....
        /*005c*/ 	.word	0xffffffff


	//   ....[13]....
        /*0060*/ 	.word	0xffffffff


	//   ....[14]....
        /*0064*/ 	.word	0xffffffff


	//   ....[15]....
        /*0068*/ 	.word	0xffffffff


	//   ....[16]....
        /*006c*/ 	.word	0xffffffff


	//   ....[17]....
        /*0070*/ 	.word	0xffffffff


	//   ....[18]....
        /*0074*/ 	.word	0xffffffff


	//   ....[19]....
        /*0078*/ 	.word	0xffffffff


	//   ....[20]....
        /*007c*/ 	.word	0xffffffff


	//   ....[21]....
        /*0080*/ 	.word	0xffffffff


	//   ....[22]....
        /*0084*/ 	.word	0xffffffff


	//   ....[23]....
        /*0088*/ 	.word	0xffffffff


	//   ....[24]....
        /*008c*/ 	.word	0xffffffff


	//   ....[25]....
        /*0090*/ 	.word	0xffffffff


	//   ....[26]....
        /*0094*/ 	.word	0xffffffff


	//   ....[27]....
        /*0098*/ 	.word	0xffffffff


	//   ....[28]....
        /*009c*/ 	.word	0xffffffff


	//   ....[29]....
        /*00a0*/ 	.word	0xffffffff


	//   ....[30]....
        /*00a4*/ 	.word	0xffffffff


	//   ....[31]....
        /*00a8*/ 	.word	0xffffffff


	//   ....[32]....
        /*00ac*/ 	.word	0xffffffff


	//   ....[33]....
        /*00b0*/ 	.word	0xffffffff


	//   ....[34]....
        /*00b4*/ 	.word	0xffffffff


	//   ....[35]....
        /*00b8*/ 	.word	0xffffffff


	//   ....[36]....
        /*00bc*/ 	.word	0xffffffff


	//   ....[37]....
        /*00c0*/ 	.word	0xffffffff


	//   ....[38]....
        /*00c4*/ 	.word	0xffffffff


	//   ....[39]....
        /*00c8*/ 	.word	0xffffffff


	//   ....[40]....
        /*00cc*/ 	.word	0xffffffff


	//   ....[41]....
        /*00d0*/ 	.word	0xffffffff


	//   ....[42]....
        /*00d4*/ 	.word	0xffffffff


	//   ....[43]....
        /*00d8*/ 	.word	0xffffffff


	//   ....[44]....
        /*00dc*/ 	.word	0xffffffff


	//   ....[45]....
        /*00e0*/ 	.word	0xffffffff


	//   ....[46]....
        /*00e4*/ 	.word	0xffffffff


	//   ....[47]....
        /*00e8*/ 	.word	0xffffffff


	//   ....[48]....
        /*00ec*/ 	.word	0xffffffff


	//   ....[49]....
        /*00f0*/ 	.word	0xffffffff


	//   ....[50]....
        /*00f4*/ 	.word	0xffffffff


	//   ....[51]....
        /*00f8*/ 	.word	0xffffffff


	//   ....[52]....
        /*00fc*/ 	.word	0xffffffff


	//   ....[53]....
        /*0100*/ 	.word	0xffffffff


	//   ....[54]....
        /*0104*/ 	.word	0xffffffff


	//   ....[55]....
        /*0108*/ 	.word	0xffffffff


	//   ....[56]....
        /*010c*/ 	.word	0xffffffff


	//   ....[57]....
        /*0110*/ 	.word	0x05000006


	//   ....[58]....
        /*0114*/ 	.word	0x05000006


	//   ....[59]....
        /*0118*/ 	.word	0x05000006


	//   ....[60]....
        /*011c*/ 	.word	0x05000006


	//   ....[61]....
        /*0120*/ 	.word	0x05000006


	//   ....[62]....
        /*0124*/ 	.word	0x05000006


	//   ....[63]....
        /*0128*/ 	.word	0x05000006


	//   ....[64]....
        /*012c*/ 	.word	0x05000006


	//   ....[65]....
        /*0130*/ 	.word	0x05000006


	//   ....[66]....
        /*0134*/ 	.word	0x05000006


	//   ....[67]....
        /*0138*/ 	.word	0x05000006


	//   ....[68]....
        /*013c*/ 	.word	0x05000006


	//   ....[69]....
        /*0140*/ 	.word	0x05000006


	//   ....[70]....
        /*0144*/ 	.word	0x05000006


	//   ....[71]....
        /*0148*/ 	.word	0x05000006


	//   ....[72]....
        /*014c*/ 	.word	0x05000006


	//   ....[73]....
        /*0150*/ 	.word	0x05000006


	//   ....[74]....
        /*0154*/ 	.word	0x05000006


	//   ....[75]....
        /*0158*/ 	.word	0x05000006


	//   ....[76]....
        /*015c*/ 	.word	0x05000006


	//   ....[77]....
        /*0160*/ 	.word	0x05000006


	//   ....[78]....
        /*0164*/ 	.word	0x05000006


	//   ....[79]....
        /*0168*/ 	.word	0x05000006


	//   ....[80]....
        /*016c*/ 	.word	0x05000006


	//   ....[81]....
        /*0170*/ 	.word	0x05000006


	//   ....[82]....
        /*0174*/ 	.word	0x05000006


	//   ....[83]....
        /*0178*/ 	.word	0x05000006


	//   ....[84]....
        /*017c*/ 	.word	0x05000006


	//   ....[85]....
        /*0180*/ 	.word	0x05000006


	//   ....[86]....
        /*0184*/ 	.word	0x05000006


	//   ....[87]....
        /*0188*/ 	.word	0x05000006


	//   ....[88]....
        /*018c*/ 	.word	0x05000006


	//----- nvinfo : EIATTR_COOP_GROUP_INSTR_OFFSETS
	.align		4
.L_2255:
        /*0190*/ 	.byte	0x04, 0x28
        /*0192*/ 	.short	(.L_2257 - .L_2256)


	//   ....[0]....
.L_2256:
        /*0194*/ 	.word	0x00000e60


	//   ....[1]....
        /*0198*/ 	.word	0x00000f10


	//   ....[2]....
        /*019c*/ 	.word	0x000010e0


	//   ....[3]....
        /*01a0*/ 	.word	0x00003620


	//   ....[4]....
        /*01a4*/ 	.word	0x00003e10


	//   ....[5]....
        /*01a8*/ 	.word	0x00004530


	//   ....[6]....
        /*01ac*/ 	.word	0x00004980


	//   ....[7]....
        /*01b0*/ 	.word	0x00004f90


	//   ....[8]....
        /*01b4*/ 	.word	0x00005420


	//   ....[9]....
        /*01b8*/ 	.word	0x00005c50


	//   ....[10]....
        /*01bc*/ 	.word	0x00005c70


	//   ....[11]....
        /*01c0*/ 	.word	0x00005cb0


	//   ....[12]....
        /*01c4*/ 	.word	0x00005cc0


	//   ....[13]....
        /*01c8*/ 	.word	0x00005d00


	//   ....[14]....
        /*01cc*/ 	.word	0x00005d10


	//   ....[15]....
        /*01d0*/ 	.word	0x00005d50


	//   ....[16]....
        /*01d4*/ 	.word	0x00005d60


	//   ....[17]....
        /*01d8*/ 	.word	0x00005da0


	//   ....[18]....
        /*01dc*/ 	.word	0x00005db0


	//   ....[19]....
        /*01e0*/ 	.word	0x00005e60


	//   ....[20]....
        /*01e4*/ 	.word	0x00005e70


	//   ....[21]....
        /*01e8*/ 	.word	0x00005e80


	//   ....[22]....
        /*01ec*/ 	.word	0x00005e90


	//   ....[23]....
        /*01f0*/ 	.word	0x00006310


	//   ....[24]....
        /*01f4*/ 	.word	0x00006330


	//   ....[25]....
        /*01f8*/ 	.word	0x00006340


	//   ....[26]....
        /*01fc*/ 	.word	0x00006350


	//   ....[27]....
        /*0200*/ 	.word	0x000063a0


	//   ....[28]....
        /*0204*/ 	.word	0x000063c0


	//   ....[29]....
        /*0208*/ 	.word	0x00006410


	//   ....[30]....
        /*020c*/ 	.word	0x00006430


	//   ....[31]....
        /*0210*/ 	.word	0x00006480


	//   ....[32]....
        /*0214*/ 	.word	0x000064a0


	//   ....[33]....
        /*0218*/ 	.word	0x000064f0


	//   ....[34]....
        /*021c*/ 	.word	0x00006510


	//   ....[35]....
        /*0220*/ 	.word	0x00006560


	//   ....[36]....
        /*0224*/ 	.word	0x00006580


	//   ....[37]....
        /*0228*/ 	.word	0x00006590


	//   ....[38]....
        /*022c*/ 	.word	0x000065a0


	//   ....[39]....
        /*0230*/ 	.word	0x00007790


	//   ....[40]....
        /*0234*/ 	.word	0x00007960


	//   ....[41]....
        /*0238*/ 	.word	0x00007b20


	//   ....[42]....
        /*023c*/ 	.word	0x00007cf0


	//   ....[43]....
        /*0240*/ 	.word	0x00007e60


	//   ....[44]....
        /*0244*/ 	.word	0x000080c0


	//   ....[45]....
        /*0248*/ 	.word	0x00008880


	//   ....[46]....
        /*024c*/ 	.word	0x00008ca0


	//   ....[47]....
        /*0250*/ 	.word	0x00008dd0


	//   ....[48]....
        /*0254*/ 	.word	0x00008e10


	//   ....[49]....
        /*0258*/ 	.word	0x00008e70


	//   ....[50]....
        /*025c*/ 	.word	0x00008ed0


	//   ....[51]....
        /*0260*/ 	.word	0x00008ef0


	//   ....[52]....
        /*0264*/ 	.word	0x00009060


	//   ....[53]....
        /*0268*/ 	.word	0x00009090


	//   ....[54]....
        /*026c*/ 	.word	0x000090f0


	//   ....[55]....
        /*0270*/ 	.word	0x00009150


	//   ....[56]....
        /*0274*/ 	.word	0x00009170


	//   ....[57]....
        /*0278*/ 	.word	0x00009470


	//   ....[58]....
        /*027c*/ 	.word	0x000094c0


	//   ....[59]....
        /*0280*/ 	.word	0x00009550


	//   ....[60]....
        /*0284*/ 	.word	0x000095a0


	//   ....[61]....
        /*0288*/ 	.word	0x00009620


	//   ....[62]....
        /*028c*/ 	.word	0x00009670


	//   ....[63]....
        /*0290*/ 	.word	0x000096f0


	//   ....[64]....
        /*0294*/ 	.word	0x00009740


	//   ....[65]....
        /*0298*/ 	.word	0x000097c0


	//   ....[66]....
        /*029c*/ 	.word	0x00009810


	//   ....[67]....
        /*02a0*/ 	.word	0x000098a0


	//   ....[68]....
        /*02a4*/ 	.word	0x00009940


	//   ....[69]....
        /*02a8*/ 	.word	0x000099e0


	//   ....[70]....
        /*02ac*/ 	.word	0x00009aa0


	//   ....[71]....
        /*02b0*/ 	.word	0x00009ad0


	//   ....[72]....
        /*02b4*/ 	.word	0x00009b30


	//   ....[73]....
        /*02b8*/ 	.word	0x00009bf0


	//   ....[74]....
        /*02bc*/ 	.word	0x00009c40


	//   ....[75]....
        /*02c0*/ 	.word	0x00009cf0


	//   ....[76]....
        /*02c4*/ 	.word	0x00009d40


	//   ....[77]....
        /*02c8*/ 	.word	0x00009df0


	//   ....[78]....
        /*02cc*/ 	.word	0x00009e40


	//   ....[79]....
        /*02d0*/ 	.word	0x00009ef0


	//   ....[80]....
        /*02d4*/ 	.word	0x00009f40


	//   ....[81]....
        /*02d8*/ 	.word	0x00009ff0


	//   ....[82]....
        /*02dc*/ 	.word	0x0000a040


	//   ....[83]....
        /*02e0*/ 	.word	0x0000a0f0


	//   ....[84]....
        /*02e4*/ 	.word	0x0000a150


	//   ....[85]....
        /*02e8*/ 	.word	0x0000a180


	//   ....[86]....
        /*02ec*/ 	.word	0x0000a200


	//   ....[87]....
        /*02f0*/ 	.word	0x0000a240


	//   ....[88]....
        /*02f4*/ 	.word	0x0000a290


	//----- nvinfo : EIATTR_VRC_CTA_INIT_COUNT
	.align		4
.L_2257:
        /*02f8*/ 	.byte	0x02, 0x4a
	.zero		1
	.zero		1


	//----- nvinfo : EIATTR_EXIT_INSTR_OFFSETS
	.align		4
        /*02fc*/ 	.byte	0x04, 0x1c
        /*02fe*/ 	.short	(.L_2259 - .L_2258)


	//   ....[0]....
.L_2258:
        /*0300*/ 	.word	0x00009280


	//   ....[1]....
        /*0304*/ 	.word	0x00009410


	//----- nvinfo : EIATTR_MAX_THREADS
	.align		4
.L_2259:
        /*0308*/ 	.byte	0x04, 0x05
        /*030a*/ 	.short	(.L_2261 - .L_2260)
.L_2260:
        /*030c*/ 	.word	0x00000040
        /*0310*/ 	.word	0x00000001
        /*0314*/ 	.word	0x00000001


	//----- nvinfo : EIATTR_CRS_STACK_SIZE
	.align		4
.L_2261:
        /*0318*/ 	.byte	0x04, 0x1e
        /*031a*/ 	.short	(.L_2263 - .L_2262)
.L_2262:
        /*031c*/ 	.word	0x00000000


	//----- nvinfo : EIATTR_CBANK_PARAM_SIZE
	.align		4
.L_2263:
        /*0320*/ 	.byte	0x03, 0x19
        /*0322*/ 	.short	0x01f0


	//----- nvinfo : EIATTR_PARAM_CBANK
	.align		4
        /*0324*/ 	.byte	0x04, 0x0a
        /*0326*/ 	.short	(.L_2265 - .L_2264)
	.align		4
.L_2264:
        /*0328*/ 	.word	index@(.nv.constant0._Z25selective_scan_bwd_kernelI32Selective_Scan_bwd_kernel_traitsILi64ELi16ELb1ELb1ELb1ELb1ELb1EN3c104HalfEfEEv12SSMParamsBwd)
        /*032c*/ 	.short	0x0380
        /*032e*/ 	.short	0x01f0


	//----- nvinfo : EIATTR_SW_WAR
	.align		4
.L_2265:
        /*0330*/ 	.byte	0x04, 0x36
        /*0332*/ 	.short	(.L_2267 - .L_2266)
.L_2266:
        /*0334*/ 	.word	0x00000008
.L_2267:


//--------------------- .nv.info._Z25selective_scan_bwd_kernelI32Selective_Scan_bwd_kernel_traitsILi32ELi16ELb0ELb0ELb0ELb0ELb0EN3c104HalfEfEEv12SSMParamsBwd --------------------------
	.section	.nv.info._Z25selective_scan_bwd_kernelI32Selective_Scan_bwd_kernel_traitsILi32ELi16ELb0ELb0ELb0ELb0ELb0EN3c104HalfEfEEv12SSMParamsBwd,"",@"SHT_CUDA_INFO"
	.sectionflags	@""
	.align	4


	//----- nvinfo : EIATTR_CUDA_API_VERSION
	.align		4
        /*0000*/ 	.byte	0x04, 0x37
        /*0002*/ 	.short	(.L_2269 - .L_2268)
.L_2268:
        /*0004*/ 	.word	0x00000082


	//----- nvinfo : EIATTR_KPARAM_INFO
	.align		4
.L_2269:
        /*0008*/ 	.byte	0x04, 0x17
        /*000a*/ 	.short	(.L_2271 - .L_2270)
.L_2270:
        /*000c*/ 	.word	0x00000000
        /*0010*/ 	.short	0x0000
        /*0012*/ 	.short	0x0000
        /*0014*/ 	.byte	0x00, 0xf0, 0xc1, 0x07


	//----- nvinfo : EIATTR_SPARSE_MMA_MASK
	.align		4
.L_2271:
        /*0018*/ 	.byte	0x03, 0x50
        /*001a*/ 	.short	0x0000


	//----- nvinfo : EIATTR_MAXREG_COUNT
	.align		4
        /*001c*/ 	.byte	0x03, 0x1b
        /*001e*/ 	.short	0x00ff


	//----- nvinfo : EIATTR_NUM_BARRIERS
	.align		4
        /*0020*/ 	.byte	0x02, 0x4c
        /*0022*/ 	.byte	0x01
	.zero		1


	//----- nvinfo : EIATTR_MERCURY_ISA_VERSION
	.align		4
        /*0024*/ 	.byte	0x03, 0x5f
        /*0026*/ 	.short	0x0101


	//----- nvinfo : EIATTR_COOP_GROUP_MASK_REGIDS
	.align		4
        /*0028*/ 	.byte	0x04, 0x29
        /*002a*/ 	.short	(.L_2273 - .L_2272)


	//   ....[0]....
.L_2272:
        /*002c*/ 	.word	0xffffffff


	//   ....[1]....
        /*0030*/ 	.word	0xffffffff


	//   ....[2]....
        /*0034*/ 	.word	0xffffffff


	//   ....[3]....
        /*0038*/ 	.word	0xffffffff


	//   ....[4]....
        /*003c*/ 	.word	0xffffffff


	//   ....[5]....
        /*0040*/ 	.word	0xffffffff


	//   ....[6]....
        /*0044*/ 	.word	0xffffffff


	//   ....[7]....
        /*0048*/ 	.word	0xffffffff


	//   ....[8]....
        /*004c*/ 	.word	0xffffffff


	//   ....[9]....
        /*0050*/ 	.word	0xffffffff


	//   ....[10]....
        /*0054*/ 	.word	0xffffffff


	//   ....[11]....
        /*0058*/ 	.word	0xffffffff


	//   ....[12]....
        /*005c*/ 	.word	0xffffffff


	//   ....[13]....
        /*0060*/ 	.word	0xffffffff


	//   ....[14]....
        /*0064*/ 	.word	0xffffffff


	//   ....[15]....
        /*0068*/ 	.word	0xffffffff


	//   ....[16]....
        /*006c*/ 	.word	0xffffffff


	//   ....[17]....
        /*0070*/ 	.word	0xffffffff


	//   ....[18]....
        /*0074*/ 	.word	0xffffffff


	//   ....[19]....
        /*0078*/ 	.word	0xffffffff


	//   ....[20]....
        /*007c*/ 	.word	0xffffffff


	//   ....[21]....
        /*0080*/ 	.word	0xffffffff


	//   ....[22]....
        /*0084*/ 	.word	0xffffffff


	//   ....[23]....
        /*0088*/ 	.word	0xffffffff


	//   ....[24]....
        /*008c*/ 	.word	0xffffffff


	//   ....[25]....
        /*0090*/ 	.word	0xffffffff


	//   ....[26]....
        /*0094*/ 	.word	0xffffffff


	//   ....[27]....
        /*0098*/ 	.word	0xffffffff


	//   ....[28]....
        /*009c*/ 	.word	0xffffffff


	//   ....[29]....
        /*00a0*/ 	.word	0xffffffff


	//   ....[30]....
        /*00a4*/ 	.word	0xffffffff


	//   ....[31]....
        /*00a8*/ 	.word	0xffffffff


	//   ....[32]....
        /*00ac*/ 	.word	0xffffffff


	//   ....[33]....
        /*00b0*/ 	.word	0xffffffff


	//   ....[34]....
        /*00b4*/ 	.word	0xffffffff


	//   ....[35]....
        /*00b8*/ 	.word	0xffffffff


	//   ....[36]....
        /*00bc*/ 	.word	0xffffffff


	//   ....[37]....
        /*00c0*/ 	.word	0xffffffff


	//   ....[38]....
        /*00c4*/ 	.word	0xffffffff


	//   ....[39]....
        /*00c8*/ 	.word	0xffffffff


	//   ....[40]....
        /*00cc*/ 	.word	0xffffffff


	//   ....[41]....
        /*00d0*/ 	.word	0xffffffff


	//   ....[42]....
        /*00d4*/ 	.word	0xffffffff


	//   ....[43]....
        /*00d8*/ 	.word	0xffffffff


	//   ....[44]....
        /*00dc*/ 	.word	0xffffffff


	//   ....[45]....
        /*00e0*/ 	.word	0xffffffff


	//   ....[46]....
        /*00e4*/ 	.word	0xffffffff


	//   ....[47]....
        /*00e8*/ 	.word	0xffffffff


	//   ....[48]....
        /*00ec*/ 	.word	0xffffffff


	//   ....[49]....
        /*00f0*/ 	.word	0xffffffff


	//   ....[50]....
        /*00f4*/ 	.word	0xffffffff


	//   ....[51]....
        /*00f8*/ 	.word	0xffffffff


	//   ....[52]....
        /*00fc*/ 	.word	0xffffffff


	//----- nvinfo : EIATTR_COOP_GROUP_INSTR_OFFSETS
	.align		4
.L_2273:
        /*0100*/ 	.byte	0x04, 0x28
        /*0102*/ 	.short	(.L_2275 - .L_2274)


	//   ....[0]....
.L_2274:
        /*0104*/ 	.word	0x00001060


	//   ....[1]....
        /*0108*/ 	.word	0x00001540


	//   ....[2]....
        /*010c*/ 	.word	0x00001b10


	//   ....[3]....
        /*0110*/ 	.word	0x00002d30


	//   ....[4]....
        /*0114*/ 	.word	0x00002d50


	//   ....[5]....
        /*0118*/ 	.word	0x00002d80


	//   ....[6]....
        /*011c*/ 	.word	0x00002e00


	//   ....[7]....
        /*0120*/ 	.word	0x00002e20


	//   ....[8]....
        /*0124*/ 	.word	0x00002e40


	//   ....[9]....
        /*0128*/ 	.word	0x00002e60


	//   ....[10]....
        /*012c*/ 	.word	0x00002ea0


	//   ....[11]....
        /*0130*/ 	.word	0x00002ee0


	//   ....[12]....
        /*0134*/ 	.word	0x00002f00


	//   ....[13]....
        /*0138*/ 	.word	0x00002f20


	//   ....[14]....
        /*013c*/ 	.word	0x00002f50


	//   ....[15]....
        /*0140*/ 	.word	0x00002f90


	//   ....[16]....
        /*0144*/ 	.word	0x00002fd0


	//   ....[17]....
        /*0148*/ 	.word	0x00003010


	//   ....[18]....
        /*014c*/ 	.word	0x00003070


	//   ....[19]....
        /*0150*/ 	.word	0x00003080


	//   ....[20]....
        /*0154*/ 	.word	0x000030c0


	//   ....[21]....
        /*0158*/ 	.word	0x000030f0


	//   ....[22]....
        /*015c*/ 	.word	0x00003120


	//   ....[23]....
        /*0160*/ 	.word	0x00003130


	//   ....[24]....
        /*0164*/ 	.word	0x00003140


	//   ....[25]....
        /*0168*/ 	.word	0x00003160


	//   ....[26]....
        /*016c*/ 	.word	0x000031a0


	//   ....[27]....
        /*0170*/ 	.word	0x000031d0


	//   ....[28]....
        /*0174*/ 	.word	0x000031f0


	//   ....[29]....
        /*0178*/ 	.word	0x00003200


	//   ....[30]....
        /*017c*/ 	.word	0x000033a0


	//   ....[31]....
        /*0180*/ 	.word	0x000038d0


	//   ....[32]....
        /*0184*/ 	.word	0x00003ab0


	//   ....[33]....
        /*0188*/ 	.word	0x00003b30


	//   ....[34]....
        /*018c*/ 	.word	0x00003c80


	//   ....[35]....
        /*0190*/ 	.word	0x00003d00


	//   ....[36]....
        /*0194*/ 	.word	0x00003dd0


	//   ....[37]....
        /*0198*/ 	.word	0x00003e00


	//   ....[38]....
        /*019c*/ 	.word	0x00003e20


	//   ....[39]....
        /*01a0*/ 	.word	0x00003e50


	//   ....[40]....
        /*01a4*/ 	.word	0x00003eb0


	//   ....[41]....
        /*01a8*/ 	.word	0x00004360


	//   ....[42]....
        /*01ac*/ 	.word	0x00004ab0


	//   ....[43]....
        /*01b0*/ 	.word	0x00004f60


	//   ....[44]....
        /*01b4*/ 	.word	0x00004fb0


	//   ....[45]....
        /*01b8*/ 	.word	0x00005000


	//   ....[46]....
        /*01bc*/ 	.word	0x00005030


	//   ....[47]....
        /*01c0*/ 	.word	0x00005050


	//   ....[48]....
        /*01c4*/ 	.word	0x00005120


	//   ....[49]....
        /*01c8*/ 	.word	0x00005160


	//   ....[50]....
        /*01cc*/ 	.word	0x000051b0


	//   ....[51]....
        /*01d0*/ 	.word	0x000051e0


	//   ....[52]....
        /*01d4*/ 	.word	0x00005200


	//----- nvinfo : EIATTR_VRC_CTA_INIT_COUNT
	.align		4
.L_2275:
        /*01d8*/ 	.byte	0x02, 0x4a
	.zero		1
	.zero		1


	//----- nvinfo : EIATTR_EXIT_INSTR_OFFSETS
	.align		4
        /*01dc*/ 	.byte	0x04, 0x1c
        /*01de*/ 	.short	(.L_2277 - .L_2276)


	//   ....[0]....
.L_2276:
        /*01e0*/ 	.word	0x000052a0


	//   ....[1]....
        /*01e4*/ 	.word	0x00005740


	//----- nvinfo : EIATTR_MAX_THREADS
	.align		4
.L_2277:
        /*01e8*/ 	.byte	0x04, 0x05
        /*01ea*/ 	.short	(.L_2279 - .L_2278)
.L_2278:
        /*01ec*/ 	.word	0x00000020
        /*01f0*/ 	.word	0x00000001
        /*01f4*/ 	.word	0x00000001


	//----- nvinfo : EIATTR_CRS_STACK_SIZE
	.align		4
.L_2279:
        /*01f8*/ 	.byte	0x04, 0x1e
        /*01fa*/ 	.short	(.L_2281 - .L_2280)
.L_2280:
        /*01fc*/ 	.word	0x00000000


	//----- nvinfo : EIATTR_CBANK_PARAM_SIZE
	.align		4
.L_2281:
        /*0200*/ 	.byte	0x03, 0x19
        /*0202*/ 	.short	0x01f0


	//----- nvinfo : EIATTR_PARAM_CBANK
	.align		4
        /*0204*/ 	.byte	0x04, 0x0a
        /*0206*/ 	.short	(.L_2283 - .L_2282)
	.align		4
.L_2282:
        /*0208*/ 	.word	index@(.nv.constant0._Z25selective_scan_bwd_kernelI32Selective_Scan_bwd_kernel_traitsILi32ELi16ELb0ELb0ELb0ELb0ELb0EN3c104HalfEfEEv12SSMParamsBwd)
        /*020c*/ 	.short	0x0380
        /*020e*/ 	.short	0x01f0


	//----- nvinfo : EIATTR_SW_WAR
	.align		4
.L_2283:
        /*0210*/ 	.byte	0x04, 0x36
        /*0212*/ 	.short	(.L_2285 - .L_2284)
.L_2284:
        /*0214*/ 	.word	0x00000008
.L_2285:


//--------------------- .nv.info._Z25selective_scan_bwd_kernelI32Selective_Scan_bwd_kernel_traitsILi32ELi16ELb0ELb0ELb0ELb0ELb1EN3c104HalfEfEEv12SSMParamsBwd --------------------------
	.section	.nv.info._Z25selective_scan_bwd_kernelI32Selective_Scan_bwd_kernel_traitsILi32ELi16ELb0ELb0ELb0ELb0ELb1EN3c104HalfEfEEv12SSMParamsBwd,"",@"SHT_CUDA_INFO"
	.sectionflags	@""
	.align	4


	//----- nvinfo : EIATTR_CUDA_API_VERSION
	.align		4
        /*0000*/ 	.byte	0x04, 0x37
        /*0002*/ 	.short	(.L_2287 - .L_2286)
.L_2286:
        /*0004*/ 	.word	0x00000082


	//----- nvinfo : EIATTR_KPARAM_INFO
	.align		4
.L_2287:
        /*0008*/ 	.byte	0x04, 0x17
        /*000a*/ 	.short	(.L_2289 - .L_2288)
.L_2288:
        /*000c*/ 	.word	0x00000000
        /*0010*/ 	.short	0x0000
        /*0012*/ 	.short	0x0000
        /*0014*/ 	.byte	0x00, 0xf0, 0xc1, 0x07


	//----- nvinfo : EIATTR_SPARSE_MMA_MASK
	.align		4
.L_2289:
        /*0018*/ 	.byte	0x03, 0x50
        /*001a*/ 	.short	0x0000


	//----- nvinfo : EIATTR_MAXREG_COUNT
	.align		4
        /*001c*/ 	.byte	0x03, 0x1b
        /*001e*/ 	.short	0x00ff


	//----- nvinfo : EIATTR_NUM_BARRIERS
	.align		4
        /*0020*/ 	.byte	0x02, 0x4c
        /*0022*/ 	.byte	0x01
	.zero		1


	//----- nvinfo : EIATTR_MERCURY_ISA_VERSION
	.align		4
        /*0024*/ 	.byte	0x03, 0x5f
        /*0026*/ 	.short	0x0101


	//----- nvinfo : EIATTR_COOP_GROUP_MASK_REGIDS
	.align		4
        /*0028*/ 	.byte	0x04, 0x29
        /*002a*/ 	.short	(.L_2291 - .L_2290)


	//   ....[0]....
.L_2290:
        /*002c*/ 	.word	0xffffffff


	//   ....[1]....
        /*0030*/ 	.word	0xffffffff


	//   ....[2]....
        /*0034*/ 	.word	0xffffffff


	//   ....[3]....
        /*0038*/ 	.word	0xffffffff


	//   ....[4]....
        /*003c*/ 	.word	0xffffffff


	//   ....[5]....
        /*0040*/ 	.word	0xffffffff


	//   ....[6]....
        /*0044*/ 	.word	0xffffffff


	//   ....[7]....
        /*0048*/ 	.word	0xffffffff


	//   ....[8]....
        /*004c*/ 	.word	0xffffffff


	//   ....[9]....
        /*0050*/ 	.word	0xffffffff


	//   ....[10]....
        /*0054*/ 	.word	0xffffffff


	//   ....[11]....
        /*0058*/ 	.word	0xffffffff


	//   ....[12]....
        /*005c*/ 	.word	0xffffffff


	//   ....[13]....
        /*0060*/ 	.word	0xffffffff


	//   ....[14]....
        /*0064*/ 	.word	0xffffffff


	//   ....[15]....
        /*0068*/ 	.word	0xffffffff


	//   ....[16]....
        /*006c*/ 	.word	0xffffffff


	//   ....[17]....
        /*0070*/ 	.word	0xffffffff


	//   ....[18]....
        /*0074*/ 	.word	0xffffffff


	//   ....[19]....
        /*0078*/ 	.word	0xffffffff


	//   ....[20]....
        /*007c*/ 	.word	0xffffffff


	//   ....[21]....
        /*0080*/ 	.word	0xffffffff


	//   ....[22]....
        /*0084*/ 	.word	0xffffffff


	//   ....[23]....
        /*0088*/ 	.word	0xffffffff


	//   ....[24]....
        /*008c*/ 	.word	0xffffffff


	//   ....[25]....
        /*0090*/ 	.word	0xffffffff


	//   ....[26]....
        /*0094*/ 	.word	0xffffffff


	//   ....[27]....
        /*0098*/ 	.word	0xffffffff


	//   ....[28]....
        /*009c*/ 	.word	0xffffffff


	//   ....[29]....
        /*00a0*/ 	.word	0xffffffff


	//   ....[30]....
        /*00a4*/ 	.word	0xffffffff


	//   ....[31]....
        /*00a8*/ 	.word	0xffffffff


	//   ....[32]....
        /*00ac*/ 	.word	0xffffffff


	//   ....[33]....
        /*00b0*/ 	.word	0xffffffff


	//   ....[34]....
        /*00b4*/ 	.word	0xffffffff


	//   ....[35]....
        /*00b8*/ 	.word	0xffffffff


	//   ....[36]....
        /*00bc*/ 	.word	0xffffffff


	//   ....[37]....
        /*00c0*/ 	.word	0xffffffff


	//   ....[38]....
        /*00c4*/ 	.word	0xffffffff


	//   ....[39]....
        /*00c8*/ 	.word	0xffffffff


	//   ....[40]....
        /*00cc*/ 	.word	0xffffffff


	//   ....[41]....
        /*00d0*/ 	.word	0xffffffff


	//   ....[42]....
        /*00d4*/ 	.word	0xffffffff


	//   ....[43]....
        /*00d8*/ 	.word	0xffffffff


	//   ....[44]....
        /*00dc*/ 	.word	0xffffffff


	//   ....[45]....
        /*00e0*/ 	.word	0xffffffff


	//   ....[46]....
        /*00e4*/ 	.word	0xffffffff


	//   ....[47]....
        /*00e8*/ 	.word	0xffffffff


	//   ....[48]....
        /*00ec*/ 	.word	0xffffffff


	//   ....[49]....
        /*00f0*/ 	.word	0xffffffff


	//   ....[50]....
        /*00f4*/ 	.word	0xffffffff


	//   ....[51]....
        /*00f8*/ 	.word	0xffffffff


	//   ....[52]....
        /*00fc*/ 	.word	0xffffffff


	//   ....[53]....
        /*0100*/ 	.word	0xffffffff


	//   ....[54]....
        /*0104*/ 	.word	0xffffffff


	//   ....[55]....
        /*0108*/ 	.word	0xffffffff


	//   ....[56]....
        /*010c*/ 	.word	0xffffffff


	//----- nvinfo : EIATTR_COOP_GROUP_INSTR_OFFSETS
	.align		4
.L_2291:
        /*0110*/ 	.byte	0x04, 0x28
        /*0112*/ 	.short	(.L_2293 - .L_2292)


	//   ....[0]....
.L_2292:
        /*0114*/ 	.word	0x00001240


	//   ....[1]....
        /*0118*/ 	.word	0x00001720


	//   ....[2]....
        /*011c*/ 	.word	0x00001c90


	//   ....[3]....
        /*0120*/ 	.word	0x000021f0


	//   ....[4]....
        /*0124*/ 	.word	0x00002920


	//   ....[5]....
        /*0128*/ 	.word	0x00003500


	//   ....[6]....
        /*012c*/ 	.word	0x00003ec0


	//   ....[7]....
        /*0130*/ 	.word	0x00005430


	//   ....[8]....
        /*0134*/ 	.word	0x00005470


	//   ....[9]....
        /*0138*/ 	.word	0x00005490


	//   ....[10]....
        /*013c*/ 	.word	0x000054f0


	//   ....[11]....
        /*0140*/ 	.word	0x00005510


	//   ....[12]....
        /*0144*/ 	.word	0x00005530


	//   ....[13]....
        /*0148*/ 	.word	0x00005540


	//   ....[14]....
        /*014c*/ 	.word	0x00005570


	//   ....[15]....
        /*0150*/ 	.word	0x000055c0


	//   ....[16]....
        /*0154*/ 	.word	0x000055e0


	//   ....[17]....
        /*0158*/ 	.word	0x00005600


	//   ....[18]....
        /*015c*/ 	.word	0x00005620


	//   ....[19]....
        /*0160*/ 	.word	0x00005660


	//   ....[20]....
        /*0164*/ 	.word	0x000056a0


	//   ....[21]....
        /*0168*/ 	.word	0x000056e0


	//   ....[22]....
        /*016c*/ 	.word	0x00005720


	//   ....[23]....
        /*0170*/ 	.word	0x00005740


	//   ....[24]....
        /*0174*/ 	.word	0x00005790


	//   ....[25]....
        /*0178*/ 	.word	0x000057b0


	//   ....[26]....
        /*017c*/ 	.word	0x000057f0


	//   ....[27]....
        /*0180*/ 	.word	0x00005800


	//   ....[28]....
        /*0184*/ 	.word	0x00005820


	//   ....[29]....
        /*0188*/ 	.word	0x00005860


	//   ....[30]....
        /*018c*/ 	.word	0x00005880


	//   ....[31]....
        /*0190*/ 	.word	0x000058a0


	//   ....[32]....
        /*0194*/ 	.word	0x000058c0


	//   ....[33]....
        /*0198*/ 	.word	0x000058d0


	//   ....[34]....
        /*019c*/ 	.word	0x000059f0


	//   ....[35]....
        /*01a0*/ 	.word	0x00005f10


	//   ....[36]....
        /*01a4*/ 	.word	0x000060e0


	//   ....[37]....
        /*01a8*/ 	.word	0x00006180


	//   ....[38]....
        /*01ac*/ 	.word	0x000061e0


	//   ....[39]....
        /*01b0*/ 	.word	0x00006210


	//   ....[40]....
        /*01b4*/ 	.word	0x00006230


	//   ....[41]....
        /*01b8*/ 	.word	0x00006260


	//   ....[42]....
        /*01bc*/ 	.word	0x000062e0


	//   ....[43]....
        /*01c0*/ 	.word	0x00006360


	//   ....[44]....
        /*01c4*/ 	.word	0x000064b0


	//   ....[45]....
        /*01c8*/ 	.word	0x00006a20


	//   ....[46]....
        /*01cc*/ 	.word	0x00007170


	//   ....[47]....
        /*01d0*/ 	.word	0x00007620


	//   ....[48]....
        /*01d4*/ 	.word	0x00007670


	//   ....[49]....
        /*01d8*/ 	.word	0x000076c0


	//   ....[50]....
        /*01dc*/ 	.word	0x000076f0


	//   ....[51]....
        /*01e0*/ 	.word	0x00007710


	//   ....[52]....
        /*01e4*/ 	.word	0x000077e0


	//   ....[53]....
        /*01e8*/ 	.word	0x00007820


	//   ....[54]....
        /*01ec*/ 	.word	0x00007870


	//   ....[55]....
        /*01f0*/ 	.word	0x000078a0


	//   ....[56]....
        /*01f4*/ 	.word	0x000078c0


	//----- nvinfo : EIATTR_VRC_CTA_INIT_COUNT
	.align		4
.L_2293:
        /*01f8*/ 	.byte	0x02, 0x4a
	.zero		1
	.zero		1


	//----- nvinfo : EIATTR_EXIT_INSTR_OFFSETS
	.align		4
        /*01fc*/ 	.byte	0x04, 0x1c
        /*01fe*/ 	.short	(.L_2295 - .L_2294)


	//   ....[0]....
.L_2294:
        /*0200*/ 	.word	0x00007960


	//   ....[1]....
        /*0204*/ 	.word	0x00007e00


	//----- nvinfo : EIATTR_MAX_THREADS
	.align		4
.L_2295:
        /*0208*/ 	.byte	0x04, 0x05
        /*020a*/ 	.short	(.L_2297 - .L_2296)
.L_2296:
        /*020c*/ 	.word	0x00000020
        /*0210*/ 	.word	0x00000001
        /*0214*/ 	.word	0x00000001


	//----- nvinfo : EIATTR_CRS_STACK_SIZE
	.align		4
.L_2297:
        /*0218*/ 	.byte	0x04, 0x1e
        /*021a*/ 	.short	(.L_2299 - .L_2298)
.L_2298:
        /*021c*/ 	.word	0x00000000


	//----- nvinfo : EIATTR_CBANK_PARAM_SIZE
	.align		4
.L_2299:
        /*0220*/ 	.byte	0x03, 0x19
        /*0222*/ 	.short	0x01f0


	//----- nvinfo : EIATTR_PARAM_CBANK
	.align		4
        /*0224*/ 	.byte	0x04, 0x0a
        /*0226*/ 	.short	(.L_2301 - .L_2300)
	.align		4
.L_2300:
        /*0228*/ 	.word	index@(.nv.constant0._Z25selective_scan_bwd_kernelI32Selective_Scan_bwd_kernel_traitsILi32ELi16ELb0ELb0ELb0ELb0ELb1EN3c104HalfEfEEv12SSMParamsBwd)
        /*022c*/ 	.short	0x0380
        /*022e*/ 	.short	0x01f0


	//----- nvinfo : EIATTR_SW_WAR
	.align		4
.L_2301:
        /*0230*/ 	.byte	0x04, 0x36
        /*0232*/ 	.short	(.L_2303 - .L_2302)
.L_2302:
        /*0234*/ 	.word	0x00000008
.L_2303:


//--------------------- .nv.info._Z25selective_scan_bwd_kernelI32Selective_Scan_bwd_kernel_traitsILi32ELi16ELb0ELb0ELb0ELb1ELb0EN3c104HalfEfEEv12SSMParamsBwd --------------------------
	.section	.nv.info._Z25selective_scan_bwd_kernelI32Selective_Scan_bwd_kernel_traitsILi32ELi16ELb0ELb0ELb0ELb1ELb0EN3c104HalfEfEEv12SSMParamsBwd,"",@"SHT_CUDA_INFO"
	.sectionflags	@""
	.align	4


	//----- nvinfo : EIATTR_CUDA_API_VERSION
	.align		4
        /*0000*/ 	.byte	0x04, 0x37
        /*0002*/ 	.short	(.L_2305 - .L_2304)
.L_2304:
        /*0004*/ 	.word	0x00000082


	//----- nvinfo : EIATTR_KPARAM_INFO
	.align		4
.L_2305:
        /*0008*/ 	.byte	0x04, 0x17
        /*000a*/ 	.short	(.L_2307 - .L_2306)
.L_2306:
        /*000c*/ 	.word	0x00000000
        /*0010*/ 	.short	0x0000
        /*0012*/ 	.short	0x0000
        /*0014*/ 	.byte	0x00, 0xf0, 0xc1, 0x07


	//----- nvinfo : EIATTR_SPARSE_MMA_MASK
	.align		4
.L_2307:
        /*0018*/ 	.byte	0x03, 0x50
        /*001a*/ 	.short	0x0000


	//----- nvinfo : EIATTR_MAXREG_COUNT
	.align		4
        /*001c*/ 	.byte	0x03, 0x1b
        /*001e*/ 	.short	0x00ff


	//----- nvinfo : EIATTR_NUM_BARRIERS
	.align		4
        /*0020*/ 	.byte	0x02, 0x4c
        /*0022*/ 	.byte	0x01
	.zero		1


	//----- nvinfo : EIATTR_MERCURY_ISA_VERSION
	.align		4
        /*0024*/ 	.byte	0x03, 0x5f
        /*0026*/ 	.short	0x0101


	//----- nvinfo : EIATTR_COOP_GROUP_MASK_REGIDS
	.align		4
        /*0028*/ 	.byte	0x04, 0x29
        /*002a*/ 	.short	(.L_2309 - .L_2308)


	//   ....[0]....
.L_2308:
        /*002c*/ 	.word	0xffffffff


	//   ....[1]....
        /*0030*/ 	.word	0xffffffff


	//   ....[2]....
        /*0034*/ 	.word	0xffffffff


	//   ....[3]....
        /*0038*/ 	.word	0xffffffff


	//   ....[4]....
        /*003c*/ 	.word	0xffffffff


	//   ....[5]....
        /*0040*/ 	.word	0xffffffff


	//   ....[6]....
        /*0044*/ 	.word	0xffffffff


	//   ....[7]....
        /*0048*/ 	.word	0xffffffff


	//   ....[8]....
        /*004c*/ 	.word	0xffffffff


	//   ....[9]....
        /*0050*/ 	.word	0xffffffff


	//   ....[10]....
        /*0054*/ 	.word	0xffffffff


	//   ....[11]....
        /*0058*/ 	.word	0xffffffff


	//   ....[12]....
        /*005c*/ 	.word	0xffffffff


	//   ....[13]....
        /*0060*/ 	.word	0xffffffff


	//   ....[14]....
        /*0064*/ 	.word	0xffffffff


	//   ....[15]....
        /*0068*/ 	.word	0xffffffff


	//   ....[16]....
        /*006c*/ 	.word	0xffffffff


	//   ....[17]....
        /*0070*/ 	.word	0xffffffff


	//   ....[18]....
        /*0074*/ 	.word	0xffffffff


	//   ....[19]....
        /*0078*/ 	.word	0xffffffff


	//   ....[20]....
        /*007c*/ 	.word	0xffffffff


	//   ....[21]....
        /*0080*/ 	.word	0xffffffff


	//   ....[22]....
        /*0084*/ 	.word	0xffffffff


	//   ....[23]....
        /*0088*/ 	.word	0xffffffff


	//   ....[24]....
        /*008c*/ 	.word	0xffffffff


	//   ....[25]....
        /*0090*/ 	.word	0xffffffff


	//   ....[26]....
        /*0094*/ 	.word	0xffffffff


	//   ....[27]....
        /*0098*/ 	.word	0xffffffff


	//   ....[28]....
        /*009c*/ 	.word	0xffffffff


	//   ....[29]....
        /*00a0*/ 	.word	0xffffffff


	//   ....[30]....
        /*00a4*/ 	.word	0xffffffff


	//   ....[31]....
        /*00a8*/ 	.word	0xffffffff


	//   ....[32]....
        /*00ac*/ 	.word	0xffffffff


	//   ....[33]....
        /*00b0*/ 	.word	0xffffffff


	//   ....[34]....
        /*00b4*/ 	.word	0xffffffff


	//   ....[35]....
        /*00b8*/ 	.word	0xffffffff


	//   ....[36]....
        /*00bc*/ 	.word	0xffffffff


	//   ....[37]....
        /*00c0*/ 	.word	0xffffffff


	//   ....[38]....
        /*00c4*/ 	.word	0xffffffff


	//   ....[39]....
        /*00c8*/ 	.word	0xffffffff


	//   ....[40]....
        /*00cc*/ 	.word	0xffffffff


	//   ....[41]....
        /*00d0*/ 	.word	0xffffffff


	//   ....[42]....
        /*00d4*/ 	.word	0xffffffff


	//   ....[43]....
        /*00d8*/ 	.word	0xffffffff


	//   ....[44]....
        /*00dc*/ 	.word	0xffffffff


	//   ....[45]....
        /*00e0*/ 	.word	0xffffffff


	//   ....[46]....
        /*00e4*/ 	.word	0xffffffff


	//   ....[47]....
        /*00e8*/ 	.word	0xffffffff


	//   ....[48]....
        /*00ec*/ 	.word	0xffffffff


	//   ....[49]....
        /*00f0*/ 	.word	0xffffffff


	//   ....[50]....
        /*00f4*/ 	.word	0xffffffff


	//   ....[51]....
        /*00f8*/ 	.word	0xffffffff


	//   ....[52]....
        /*00fc*/ 	.word	0xffffffff


	//   ....[53]....
        /*0100*/ 	.word	0xffffffff


	//----- nvinfo : EIATTR_COOP_GROUP_INSTR_OFFSETS
	.align		4
.L_2309:
        /*0104*/ 	.byte	0x04, 0x28
        /*0106*/ 	.short	(.L_2311 - .L_2310)


	//   ....[0]....
.L_2310:
        /*0108*/ 	.word	0x00001070


	//   ....[1]....
        /*010c*/ 	.word	0x000015b0


	//   ....[2]....
        /*0110*/ 	.word	0x00001a40


	//   ....[3]....
        /*0114*/ 	.word	0x00004ed0


	//   ....[4]....
        /*0118*/ 	.word	0x00004f10


	//   ....[5]....
        /*011c*/ 	.word	0x00004f80


	//   ....[6]....
        /*0120*/ 	.word	0x00005010


	//   ....[7]....
        /*0124*/ 	.word	0x00005030


	//   ....[8]....
        /*0128*/ 	.word	0x00005040


	//   ....[9]....
        /*012c*/ 	.word	0x00005070


	//   ....[10]....
        /*0130*/ 	.word	0x000050a0


	//   ....[11]....
        /*0134*/ 	.word	0x000050e0


	//   ....[12]....
        /*0138*/ 	.word	0x00005100


	//   ....[13]....
        /*013c*/ 	.word	0x00005130


	//   ....[14]....
        /*0140*/ 	.word	0x00005150


	//   ....[15]....
        /*0144*/ 	.word	0x00005190


	//   ....[16]....
        /*0148*/ 	.word	0x000051c0


	//   ....[17]....
        /*014c*/ 	.word	0x00005220


	//   ....[18]....
        /*0150*/ 	.word	0x00005240


	//   ....[19]....
        /*0154*/ 	.word	0x00005260


	//   ....[20]....
        /*0158*/ 	.word	0x000052b0


	//   ....[21]....
        /*015c*/ 	.word	0x00005300


	//   ....[22]....
        /*0160*/ 	.word	0x00005320


	//   ....[23]....
        /*0164*/ 	.word	0x00005330


	//   ....[24]....
        /*0168*/ 	.word	0x00005350


	//   ....[25]....
        /*016c*/ 	.word	0x00005370


	//   ....[26]....
        /*0170*/ 	.word	0x00005390


	//   ....[27]....
        /*0174*/ 	.word	0x000053b0


	//   ....[28]....
        /*0178*/ 	.word	0x000053f0


	//   ....[29]....
        /*017c*/ 	.word	0x00005400


	//   ....[30]....
        /*0180*/ 	.word	0x00005550


	//   ....[31]....
        /*0184*/ 	.word	0x00005a70


	//   ....[32]....
        /*0188*/ 	.word	0x00005c50


	//   ....[33]....
        /*018c*/ 	.word	0x00005c90


	//   ....[34]....
        /*0190*/ 	.word	0x00005e20


	//   ....[35]....
        /*0194*/ 	.word	0x00005e60


	//   ....[36]....
        /*0198*/ 	.word	0x00005ff0


	//   ....[37]....
        /*019c*/ 	.word	0x00006030


	//   ....[38]....
        /*01a0*/ 	.word	0x00006090


	//   ....[39]....
        /*01a4*/ 	.word	0x000060b0


	//   ....[40]....
        /*01a8*/ 	.word	0x000060f0


	//   ....[41]....
        /*01ac*/ 	.word	0x00006700


	//   ....[42]....
        /*01b0*/ 	.word	0x00006ff0


	//   ....[43]....
        /*01b4*/ 	.word	0x00007880


	//   ....[44]....
        /*01b8*/ 	.word	0x00007e70


	//   ....[45]....
        /*01bc*/ 	.word	0x00007ec0


	//   ....[46]....
        /*01c0*/ 	.word	0x00007f10


	//   ....[47]....
        /*01c4*/ 	.word	0x00007f40


	//   ....[48]....
        /*01c8*/ 	.word	0x00007f60


	//   ....[49]....
        /*01cc*/ 	.word	0x00008030


	//   ....[50]....
        /*01d0*/ 	.word	0x00008070


	//   ....[51]....
        /*01d4*/ 	.word	0x000080c0


	//   ....[52]....
        /*01d8*/ 	.word	0x000080f0


	//   ....[53]....
        /*01dc*/ 	.word	0x00008110


	//----- nvinfo : EIATTR_VRC_CTA_INIT_COUNT
	.align		4
.L_2311:
        /*01e0*/ 	.byte	0x02, 0x4a
	.zero		1
	.zero		1


	//----- nvinfo : EIATTR_EXIT_INSTR_OFFSETS
	.align		4
        /*01e4*/ 	.byte	0x04, 0x1c
        /*01e6*/ 	.short	(.L_2313 - .L_2312)


	//   ....[0]....
.L_2312:
        /*01e8*/ 	.word	0x000081b0


	//   ....[1]....
        /*01ec*/ 	.word	0x00008640


	//----- nvinfo : EIATTR_MAX_THREADS
	.align		4
.L_2313:
        /*01f0*/ 	.byte	0x04, 0x05
        /*01f2*/ 	.short	(.L_2315 - .L_2314)
.L_2314:
        /*01f4*/ 	.word	0x00000020
        /*01f8*/ 	.word	0x00000001
        /*01fc*/ 	.word	0x00000001


	//----- nvinfo : EIATTR_CRS_STACK_SIZE
	.align		4
.L_2315:
        /*0200*/ 	.byte	0x04, 0x1e
        /*0202*/ 	.short	(.L_2317 - .L_2316)
.L_2316:
        /*0204*/ 	.word	0x00000000


	//----- nvinfo : EIATTR_CBANK_PARAM_SIZE
	.align		4
.L_2317:
        /*0208*/ 	.byte	0x03, 0x19
        /*020a*/ 	.short	0x01f0


	//----- nvinfo : EIATTR_PARAM_CBANK
	.align		4
        /*020c*/ 	.byte	0x04, 0x0a
        /*020e*/ 	.short	(.L_2319 - .L_2318)
	.align		4
.L_2318:
        /*0210*/ 	.word	index@(.nv.constant0._Z25selective_scan_bwd_kernelI32Selective_Scan_bwd_kernel_traitsILi32ELi16ELb0ELb0ELb0ELb1ELb0EN3c104HalfEfEEv12SSMParamsBwd)
        /*0214*/ 	.short	0x0380
        /*0216*/ 	.short	0x01f0


	//----- nvinfo : EIATTR_SW_WAR
	.align		4
.L_2319:
        /*0218*/ 	.byte	0x04, 0x36
        /*021a*/ 	.short	(.L_2321 - .L_2320)
.L_2320:
        /*021c*/ 	.word	0x00000008
.L_2321:


//--------------------- .nv.info._Z25selective_scan_bwd_kernelI32Selective_Scan_bwd_kernel_traitsILi32ELi16ELb0ELb0ELb0ELb1ELb1EN3c104HalfEfEEv12SSMParamsBwd --------------------------
	.section	.nv.info._Z25selective_scan_bwd_kernelI32Selective_Scan_bwd_kernel_traitsILi32ELi16ELb0ELb0ELb0ELb1ELb1EN3c104HalfEfEEv12SSMParamsBwd,"",@"SHT_CUDA_INFO"
	.sectionflags	@""
	.align	4


	//----- nvinfo : EIATTR_CUDA_API_VERSION
	.align		4
        /*0000*/ 	.byte	0x04, 0x37
        /*0002*/ 	.short	(.L_2323 - .L_2322)
.L_2322:
        /*0004*/ 	.word	0x00000082


	//----- nvinfo : EIATTR_KPARAM_INFO
	.align		4
.L_2323:
        /*0008*/ 	.byte	0x04, 0x17
        /*000a*/ 	.short	(.L_2325 - .L_2324)
.L_2324:
        /*000c*/ 	.word	0x00000000
        /*0010*/ 	.short	0x0000
        /*0012*/ 	.short	0x0000
        /*0014*/ 	.byte	0x00, 0xf0, 0xc1, 0x07


	//----- nvinfo : EIATTR_SPARSE_MMA_MASK
	.align		4
.L_2325:
        /*0018*/ 	.byte	0x03, 0x50
        /*001a*/ 	.short	0x0000


	//----- nvinfo : EIATTR_MAXREG_COUNT
	.align		4
        /*001c*/ 	.byte	0x03, 0x1b
        /*001e*/ 	.short	0x00ff


	//----- nvinfo : EIATTR_NUM_BARRIERS
	.align		4
        /*0020*/ 	.byte	0x02, 0x4c
        /*0022*/ 	.byte	0x01
	.zero		1


	//----- nvinfo : EIATTR_MERCURY_ISA_VERSION
	.align		4
        /*0024*/ 	.byte	0x03, 0x5f
        /*0026*/ 	.short	0x0101


	//----- nvinfo : EIATTR_COOP_GROUP_MASK_REGIDS
	.align		4
        /*0028*/ 	.byte	0x04, 0x29
        /*002a*/ 	.short	(.L_2327 - .L_2326)


	//   ....[0]....
.L_2326:
        /*002c*/ 	.word	0xffffffff


	//   ....[1]....
        /*0030*/ 	.word	0xffffffff


	//   ....[2]....
        /*0034*/ 	.word	0xffffffff


	//   ....[3]....
        /*0038*/ 	.word	0xffffffff


	//   ....[4]....
        /*003c*/ 	.word	0xffffffff


	//   ....[5]....
        /*0040*/ 	.word	0xffffffff


	//   ....[6]....
        /*0044*/ 	.word	0xffffffff


	//   ....[7]....
        /*0048*/ 	.word	0xffffffff


	//   ....[8]....
        /*004c*/ 	.word	0xffffffff


	//   ....[9]....
        /*0050*/ 	.word	0xffffffff


	//   ....[10]....
        /*0054*/ 	.word	0xffffffff


	//   ....[11]....
        /*0058*/ 	.word	0xffffffff


	//   ....[12]....
        /*005c*/ 	.word	0xffffffff


	//   ....[13]....
        /*0060*/ 	.word	0xffffffff


	//   ....[14]....
        /*0064*/ 	.word	0xffffffff


	//   ....[15]....
        /*0068*/ 	.word	0xffffffff


	//   ....[16]....
        /*006c*/ 	.word	0xffffffff


	//   ....[17]....
        /*0070*/ 	.word	0xffffffff


	//   ....[18]....
        /*0074*/ 	.word	0xffffffff


	//   ....[19]....
        /*0078*/ 	.word	0xffffffff


	//   ....[20]....
        /*007c*/ 	.word	0xffffffff


	//   ....[21]....
        /*0080*/ 	.word	0xffffffff


	//   ....[22]....
        /*0084*/ 	.word	0xffffffff


	//   ....[23]....
        /*0088*/ 	.word	0xffffffff


	//   ....[24]....
        /*008c*/ 	.word	0xffffffff


	//   ....[25]....
        /*0090*/ 	.word	0xffffffff


	//   ....[26]....
        /*0094*/ 	.word	0xffffffff


	//   ....[27]....
        /*0098*/ 	.word	0xffffffff


	//   ....[28]....
        /*009c*/ 	.word	0xffffffff


	//   ....[29]....
        /*00a0*/ 	.word	0xffffffff


	//   ....[30]....
        /*00a4*/ 	.word	0xffffffff


	//   ....[31]....
        /*00a8*/ 	.word	0xffffffff


	//   ....[32]....
        /*00ac*/ 	.word	0xffffffff


	//   ....[33]....
        /*00b0*/ 	.word	0xffffffff


	//   ....[34]....
        /*00b4*/ 	.word	0xffffffff


	//   ....[35]....
        /*00b8*/ 	.word	0xffffffff


	//   ....[36]....
        /*00bc*/ 	.word	0xffffffff


	//   ....[37]....
        /*00c0*/ 	.word	0xffffffff


	//   ....[38]....
        /*00c4*/ 	.word	0xffffffff


	//   ....[39]....
        /*00c8*/ 	.word	0xffffffff


	//   ....[40]....
        /*00cc*/ 	.word	0xffffffff


	//   ....[41]....
        /*00d0*/ 	.word	0xffffffff


	//   ....[42]....
        /*00d4*/ 	.word	0xffffffff


	//   ....[43]....
        /*00d8*/ 	.word	0xffffffff


	//   ....[44]....
        /*00dc*/ 	.word	0xffffffff


	//   ....[45]....
        /*00e0*/ 	.word	0xffffffff


	//   ....[46]....
        /*00e4*/ 	.word	0xffffffff


	//   ....[47]....
        /*00e8*/ 	.word	0xffffffff


	//   ....[48]....
        /*00ec*/ 	.word	0xffffffff


	//   ....[49]....
        /*00f0*/ 	.word	0xffffffff


	//   ....[50]....
        /*00f4*/ 	.word	0xffffffff


	//   ....[51]....
        /*00f8*/ 	.word	0xffffffff


	//   ....[52]....
        /*00fc*/ 	.word	0xffffffff


	//   ....[53]....
        /*0100*/ 	.word	0xffffffff


	//   ....[54]....
        /*0104*/ 	.word	0xffffffff


	//   ....[55]....
        /*0108*/ 	.word	0xffffffff


	//   ....[56]....
        /*010c*/ 	.word	0xffffffff


	//   ....[57]....
        /*0110*/ 	.word	0xffffffff


	//----- nvinfo : EIATTR_COOP_GROUP_INSTR_OFFSETS
	.align		4
.L_2327:
        /*0114*/ 	.byte	0x04, 0x28
        /*0116*/ 	.short	(.L_2329 - .L_2328)


	//   ....[0]....
.L_2328:
        /*0118*/ 	.word	0x00001190


	//   ....[1]....
        /*011c*/ 	.word	0x00001760


	//   ....[2]....
        /*0120*/ 	.word	0x00001e20


	//   ....[3]....
        /*0124*/ 	.word	0x00004900


	//   ....[4]....
        /*0128*/ 	.word	0x00004fd0


	//   ....[5]....
        /*012c*/ 	.word	0x00005c90


	//   ....[6]....
        /*0130*/ 	.word	0x00006660


	//   ....[7]....
        /*0134*/ 	.word	0x00007910


	//   ....[8]....
        /*0138*/ 	.word	0x00007940


	//   ....[9]....
        /*013c*/ 	.word	0x000079b0


	//   ....[10]....
        /*0140*/ 	.word	0x00007a40


	//   ....[11]....
        /*0144*/ 	.word	0x00007a60


	//   ....[12]....
        /*0148*/ 	.word	0x00007a70


	//   ....[13]....
        /*014c*/ 	.word	0x00007aa0


	//   ....[14]....
        /*0150*/ 	.word	0x00007ad0


	//   ....[15]....
        /*0154*/ 	.word	0x00007b10


	//   ....[16]....
        /*0158*/ 	.word	0x00007b30


	//   ....[17]....
        /*015c*/ 	.word	0x00007b60


	//   ....[18]....
        /*0160*/ 	.word	0x00007b80


	//   ....[19]....
        /*0164*/ 	.word	0x00007bf0


	//   ....[20]....
        /*0168*/ 	.word	0x00007c10


	//   ....[21]....
        /*016c*/ 	.word	0x00007c60


	//   ....[22]....
        /*0170*/ 	.word	0x00007c70


	//   ....[23]....
        /*0174*/ 	.word	0x00007cd0


	//   ....[24]....
        /*0178*/ 	.word	0x00007cf0


	//   ....[25]....
        /*017c*/ 	.word	0x00007d30


	//   ....[26]....
        /*0180*/ 	.word	0x00007d40


	//   ....[27]....
        /*0184*/ 	.word	0x00007d70


	//   ....[28]....
        /*0188*/ 	.word	0x00007d80


	//   ....[29]....
        /*018c*/ 	.word	0x00007da0


	//   ....[30]....
        /*0190*/ 	.word	0x00007dd0


	//   ....[31]....
        /*0194*/ 	.word	0x00007df0


	//   ....[32]....
        /*0198*/ 	.word	0x00007e30


	//   ....[33]....
        /*019c*/ 	.word	0x00007e40


	//   ....[34]....
        /*01a0*/ 	.word	0x00007f20


	//   ....[35]....
        /*01a4*/ 	.word	0x00008380


	//   ....[36]....
        /*01a8*/ 	.word	0x00008550


	//   ....[37]....
        /*01ac*/ 	.word	0x00008630


	//   ....[38]....
        /*01b0*/ 	.word	0x00008720


	//   ....[39]....
        /*01b4*/ 	.word	0x00008790


	//   ....[40]....
        /*01b8*/ 	.word	0x000087b0


	//   ....[41]....
        /*01bc*/ 	.word	0x000087e0


	//   ....[42]....
        /*01c0*/ 	.word	0x00008860


	//   ....[43]....
        /*01c4*/ 	.word	0x000088c0


	//   ....[44]....
        /*01c8*/ 	.word	0x000089f0


	//   ....[45]....
        /*01cc*/ 	.word	0x00009130


	//   ....[46]....
        /*01d0*/ 	.word	0x00009a60


	//   ....[47]....
        /*01d4*/ 	.word	0x0000a2a0


	//   ....[48]....
        /*01d8*/ 	.word	0x0000a870


	//   ....[49]....
        /*01dc*/ 	.word	0x0000a8c0


	//   ....[50]....
        /*01e0*/ 	.word	0x0000a910


	//   ....[51]....
        /*01e4*/ 	.word	0x0000a940


	//   ....[52]....
        /*01e8*/ 	.word	0x0000a960


	//   ....[53]....
        /*01ec*/ 	.word	0x0000aa80


	//   ....[54]....
        /*01f0*/ 	.word	0x0000aac0


	//   ....[55]....
        /*01f4*/ 	.word	0x0000ab10


	//   ....[56]....
        /*01f8*/ 	.word	0x0000ab40


	//   ....[57]....
        /*01fc*/ 	.word	0x0000ab60


	//----- nvinfo : EIATTR_VRC_CTA_INIT_COUNT
	.align		4
.L_2329:
        /*0200*/ 	.byte	0x02, 0x4a
	.zero		1
	.zero		1


	//----- nvinfo : EIATTR_EXIT_INSTR_OFFSETS
	.align		4
        /*0204*/ 	.byte	0x04, 0x1c
        /*0206*/ 	.short	(.L_2331 - .L_2330)


	//   ....[0]....
.L_2330:
        /*0208*/ 	.word	0x0000ac20


	//   ....[1]....
        /*020c*/ 	.word	0x0000b110


	//----- nvinfo : EIATTR_MAX_THREADS
	.align		4
.L_2331:
        /*0210*/ 	.byte	0x04, 0x05
        /*0212*/ 	.short	(.L_2333 - .L_2332)
.L_2332:
        /*0214*/ 	.word	0x00000020
        /*0218*/ 	.word	0x00000001
        /*021c*/ 	.word	0x00000001


	//----- nvinfo : EIATTR_CRS_STACK_SIZE
	.align		4
.L_2333:
        /*0220*/ 	.byte	0x04, 0x1e
        /*0222*/ 	.short	(.L_2335 - .L_2334)
.L_2334:
        /*0224*/ 	.word	0x00000000


	//----- nvinfo : EIATTR_CBANK_PARAM_SIZE
	.align		4
.L_2335:
        /*0228*/ 	.byte	0x03, 0x19
        /*022a*/ 	.short	0x01f0


	//----- nvinfo : EIATTR_PARAM_CBANK
	.align		4
        /*022c*/ 	.byte	0x04, 0x0a
        /*022e*/ 	.short	(.L_2337 - .L_2336)
	.align		4
.L_2336:
        /*0230*/ 	.word	index@(.nv.constant0._Z25selective_scan_bwd_kernelI32Selective_Scan_bwd_kernel_traitsILi32ELi16ELb0ELb0ELb0ELb1ELb1EN3c104HalfEfEEv12SSMParamsBwd)
        /*0234*/ 	.short	0x0380
        /*0236*/ 	.short	0x01f0


	//----- nvinfo : EIATTR_SW_WAR
	.align		4
.L_2337:
        /*0238*/ 	.byte	0x04, 0x36
        /*023a*/ 	.short	(.L_2339 - .L_2338)
.L_2338:
        /*023c*/ 	.word	0x00000008
.L_2339:


//--------------------- .nv.info._Z25selective_scan_bwd_kernelI32Selective_Scan_bwd_kernel_traitsILi32ELi16ELb0ELb0ELb1ELb0ELb0EN3c104HalfEfEEv12SSMParamsBwd --------------------------
	.section	.nv.info._Z25selective_scan_bwd_kernelI32Selective_Scan_bwd_kernel_traitsILi32ELi16ELb0ELb0ELb1ELb0ELb0EN3c104HalfEfEEv12SSMParamsBwd,"",@"SHT_CUDA_INFO"
	.sectionflags	@""
	.align	4


	//----- nvinfo : EIATTR_CUDA_API_VERSION
	.align		4
        /*0000*/ 	.byte	0x04, 0x37
        /*0002*/ 	.short	(.L_2341 - .L_2340)
.L_2340:
        /*0004*/ 	.word	0x00000082


	//----- nvinfo : EIATTR_KPARAM_INFO
	.align		4
.L_2341:
        /*0008*/ 	.byte	0x04, 0x17
        /*000a*/ 	.short	(.L_2343 - .L_2342)
.L_2342:
        /*000c*/ 	.word	0x00000000
        /*0010*/ 	.short	0x0000
        /*0012*/ 	.short	0x0000
        /*0014*/ 	.byte	0x00, 0xf0, 0xc1, 0x07


	//----- nvinfo : EIATTR_SPARSE_MMA_MASK
	.align		4
.L_2343:
        /*0018*/ 	.byte	0x03, 0x50
        /*001a*/ 	.short	0x0000


	//----- nvinfo : EIATTR_MAXREG_COUNT
	.align		4
        /*001c*/ 	.byte	0x03, 0x1b
        /*001e*/ 	.short	0x00ff


	//----- nvinfo : EIATTR_NUM_BARRIERS
	.align		4
        /*0020*/ 	.byte	0x02, 0x4c
        /*0022*/ 	.byte	0x01
	.zero		1


	//----- nvinfo : EIATTR_MERCURY_ISA_VERSION
	.align		4
        /*0024*/ 	.byte	0x03, 0x5f
        /*0026*/ 	.short	0x0101


	//----- nvinfo : EIATTR_INT_WARP_WIDE_INSTR_OFFSETS
	.align		4
        /*0028*/ 	.byte	0x04, 0x31
        /*002a*/ 	.short	(.L_2345 - .L_2344)


	//   ....[0]....
.L_2344:
        /*002c*/ 	.word	0x00003360


	//----- nvinfo : EIATTR_COOP_GROUP_MASK_REGIDS
	.align		4
.L_2345:
        /*0030*/ 	.byte	0x04, 0x29
        /*0032*/ 	.short	(.L_2347 - .L_2346)


	//   ....[0]....
.L_2346:
        /*0034*/ 	.word	0xffffffff


	//   ....[1]....
        /*0038*/ 	.word	0xffffffff


	//   ....[2]....
        /*003c*/ 	.word	0xffffffff


	//   ....[3]....
        /*0040*/ 	.word	0xffffffff


	//   ....[4]....
        /*0044*/ 	.word	0xffffffff


	//   ....[5]....
        /*0048*/ 	.word	0xffffffff


	//   ....[6]....
        /*004c*/ 	.word	0xffffffff


	//   ....[7]....
        /*0050*/ 	.word	0xffffffff


	//   ....[8]....
        /*0054*/ 	.word	0xffffffff


	//   ....[9]....
        /*0058*/ 	.word	0xffffffff


	//   ....[10]....
        /*005c*/ 	.word	0xffffffff


	//   ....[11]....
        /*0060*/ 	.word	0xffffffff


	//   ....[12]....
        /*0064*/ 	.word	0xffffffff


	//   ....[13]....
        /*0068*/ 	.word	0xffffffff


	//   ....[14]....
        /*006c*/ 	.word	0xffffffff


	//   ....[15]....
        /*0070*/ 	.word	0xffffffff


	//   ....[16]....
        /*0074*/ 	.word	0xffffffff


	//   ....[17]....
        /*0078*/ 	.word	0xffffffff


	//   ....[18]....
        /*007c*/ 	.word	0xffffffff


	//   ....[19]....
        /*0080*/ 	.word	0xffffffff


	//   ....[20]....
        /*0084*/ 	.word	0xffffffff


	//   ....[21]....
        /*0088*/ 	.word	0xffffffff


	//   ....[22]....
        /*008c*/ 	.word	0xffffffff


	//   ....[23]....
        /*0090*/ 	.word	0xffffffff


	//   ....[24]....
        /*0094*/ 	.word	0xffffffff


	//   ....[25]....
        /*0098*/ 	.word	0xffffffff


	//   ....[26]....
        /*009c*/ 	.word	0xffffffff


	//   ....[27]....
        /*00a0*/ 	.word	0xffffffff


	//   ....[28]....
        /*00a4*/ 	.word	0xffffffff


	//   ....[29]....
        /*00a8*/ 	.word	0xffffffff


	//   ....[30]....
        /*00ac*/ 	.word	0xffffffff


	//   ....[31]....
        /*00b0*/ 	.word	0xffffffff


	//   ....[32]....
        /*00b4*/ 	.word	0xffffffff


	//   ....[33]....
        /*00b8*/ 	.word	0xffffffff


	//   ....[34]....
        /*00bc*/ 	.word	0xffffffff


	//   ....[35]....
        /*00c0*/ 	.word	0xffffffff


	//   ....[36]....
        /*00c4*/ 	.word	0xffffffff


	//   ....[37]....
        /*00c8*/ 	.word	0xffffffff


	//   ....[38]....
        /*00cc*/ 	.word	0xffffffff


	//   ....[39]....
        /*00d0*/ 	.word	0xffffffff


	//   ....[40]....
        /*00d4*/ 	.word	0xffffffff


	//   ....[41]....
        /*00d8*/ 	.word	0xffffffff


	//   ....[42]....
        /*00dc*/ 	.word	0xffffffff


	//   ....[43]....
        /*00e0*/ 	.word	0xffffffff


	//   ....[44]....
        /*00e4*/ 	.word	0xffffffff


	//   ....[45]....
        /*00e8*/ 	.word	0xffffffff


	//   ....[46]....
        /*00ec*/ 	.word	0xffffffff


	//   ....[47]....
        /*00f0*/ 	.word	0xffffffff


	//   ....[48]....
        /*00f4*/ 	.word	0xffffffff


	//   ....[49]....
        /*00f8*/ 	.word	0xffffffff


	//   ....[50]....
        /*00fc*/ 	.word	0xffffffff


	//   ....[51]....
        /*0100*/ 	.word	0xffffffff


	//   ....[52]....
        /*0104*/ 	.word	0xffffffff


	//   ....[53]....
        /*0108*/ 	.word	0xffffffff


	//----- nvinfo : EIATTR_COOP_GROUP_INSTR_OFFSETS
	.align		4
.L_2347:
        /*010c*/ 	.byte	0x04, 0x28
        /*010e*/ 	.short	(.L_2349 - .L_2348)


	//   ....[0]....
.L_2348:
        /*0110*/ 	.word	0x000014c0


	//   ....[1]....
        /*0114*/ 	.word	0x00001a10


	//   ....[2]....
        /*0118*/ 	.word	0x00001f50


	//   ....[3]....
        /*011c*/ 	.word	0x00003010


	//   ....[4]....
        /*0120*/ 	.word	0x000037f0


	//   ....[5]....
        /*0124*/ 	.word	0x00003850


	//   ....[6]....
        /*0128*/ 	.word	0x000038f0


	//   ....[7]....
        /*012c*/ 	.word	0x00003900


	//   ....[8]....
        /*0130*/ 	.word	0x00003970


	//   ....[9]....
        /*0134*/ 	.word	0x00003b70


	//   ....[10]....
        /*0138*/ 	.word	0x00003bc0


	//   ....[11]....
        /*013c*/ 	.word	0x00003be0


	//   ....[12]....
        /*0140*/ 	.word	0x00003c20


	//   ....[13]....
        /*0144*/ 	.word	0x00003c60


	//   ....[14]....
        /*0148*/ 	.word	0x00003ca0


	//   ....[15]....
        /*014c*/ 	.word	0x00003cb0


	//   ....[16]....
        /*0150*/ 	.word	0x00003d10


	//   ....[17]....
        /*0154*/ 	.word	0x00003d30


	//   ....[18]....
        /*0158*/ 	.word	0x00003d50


	//   ....[19]....
        /*015c*/ 	.word	0x00003d70


	//   ....[20]....
        /*0160*/ 	.word	0x00003db0


	//   ....[21]....
        /*0164*/ 	.word	0x00003de0


	//   ....[22]....
        /*0168*/ 	.word	0x00003e10


	//   ....[23]....
        /*016c*/ 	.word	0x00003e40


	//   ....[24]....
        /*0170*/ 	.word	0x00003e60


	//   ....[25]....
        /*0174*/ 	.word	0x00003f10


	//   ....[26]....
        /*0178*/ 	.word	0x00003f60


	//   ....[27]....
        /*017c*/ 	.word	0x00004080


	//   ....[28]....
        /*0180*/ 	.word	0x000040d0


	//   ....[29]....
        /*0184*/ 	.word	0x00004110


	//   ....[30]....
        /*0188*/ 	.word	0x00004150


	//   ....[31]....
        /*018c*/ 	.word	0x00004180


	//   ....[32]....
        /*0190*/ 	.word	0x00005150


	//   ....[33]....
        /*0194*/ 	.word	0x00005190


	//   ....[34]....
        /*0198*/ 	.word	0x00005320


	//   ....[35]....
        /*019c*/ 	.word	0x00005360


	//   ....[36]....
        /*01a0*/ 	.word	0x00005440


	//   ....[37]....
        /*01a4*/ 	.word	0x00005480


	//   ....[38]....
        /*01a8*/ 	.word	0x000055f0


	//   ....[39]....
        /*01ac*/ 	.word	0x00005630


	//   ....[40]....
        /*01b0*/ 	.word	0x000057b0


	//   ....[41]....
        /*01b4*/ 	.word	0x000057d0


	//   ....[42]....
        /*01b8*/ 	.word	0x00005c70


	//   ....[43]....
        /*01bc*/ 	.word	0x000063d0


	//   ....[44]....
        /*01c0*/ 	.word	0x00006800


	//   ....[45]....
        /*01c4*/ 	.word	0x00006850


	//   ....[46]....
        /*01c8*/ 	.word	0x000068a0


	//   ....[47]....
        /*01cc*/ 	.word	0x000068d0


	//   ....[48]....
        /*01d0*/ 	.word	0x000068f0


	//   ....[49]....
        /*01d4*/ 	.word	0x00006a10


	//   ....[50]....
        /*01d8*/ 	.word	0x00006a50


	//   ....[51]....
        /*01dc*/ 	.word	0x00006aa0


	//   ....[52]....
        /*01e0*/ 	.word	0x00006ad0


	//   ....[53]....
        /*01e4*/ 	.word	0x00006af0


	//----- nvinfo : EIATTR_VRC_CTA_INIT_COUNT
	.align		4
.L_2349:
        /*01e8*/ 	.byte	0x02, 0x4a
	.zero		1
	.zero		1


	//----- nvinfo : EIATTR_EXIT_INSTR_OFFSETS
	.align		4
        /*01ec*/ 	.byte	0x04, 0x1c
        /*01ee*/ 	.short	(.L_2351 - .L_2350)


	//   ....[0]....
.L_2350:
        /*01f0*/ 	.word	0x00006bb0


	//   ....[1]....
        /*01f4*/ 	.word	0x00006e40


	//----- nvinfo : EIATTR_MAX_THREADS
	.align		4
.L_2351:
        /*01f8*/ 	.byte	0x04, 0x05
        /*01fa*/ 	.short	(.L_2353 - .L_2352)
.L_2352:
        /*01fc*/ 	.word	0x00000020
        /*0200*/ 	.word	0x00000001
        /*0204*/ 	.word	0x00000001


	//----- nvinfo : EIATTR_CRS_STACK_SIZE
	.align		4
.L_2353:
        /*0208*/ 	.byte	0x04, 0x1e
        /*020a*/ 	.short	(.L_2355 - .L_2354)
.L_2354:
        /*020c*/ 	.word	0x00000000


	//----- nvinfo : EIATTR_CBANK_PARAM_SIZE
	.align		4
.L_2355:
        /*0210*/ 	.byte	0x03, 0x19
        /*0212*/ 	.short	0x01f0


	//----- nvinfo : EIATTR_PARAM_CBANK
	.align		4
        /*0214*/ 	.byte	0x04, 0x0a
        /*0216*/ 	.short	(.L_2357 - .L_2356)
	.align		4
.L_2356:
        /*0218*/ 	.word	index@(.nv.constant0._Z25selective_scan_bwd_kernelI32Selective_Scan_bwd_kernel_traitsILi32ELi16ELb0ELb0ELb1ELb0ELb0EN3c104HalfEfEEv12SSMParamsBwd)
        /*021c*/ 	.short	0x0380
        /*021e*/ 	.short	0x01f0


	//----- nvinfo : EIATTR_SW_WAR
	.align		4
.L_2357:
        /*0220*/ 	.byte	0x04, 0x36
        /*0222*/ 	.short	(.L_2359 - .L_2358)
.L_2358:
        /*0224*/ 	.word	0x00000008
.L_2359:


//--------------------- .nv.info._Z25selective_scan_bwd_kernelI32Selective_Scan_bwd_kernel_traitsILi32ELi16ELb0ELb0ELb1ELb0ELb1EN3c104HalfEfEEv12SSMParamsBwd --------------------------
	.section	.nv.info._Z25selective_scan_bwd_kernelI32Selective_Scan_bwd_kernel_traitsILi32ELi16ELb0ELb0ELb1ELb0ELb1EN3c104HalfEfEEv12SSMParamsBwd,"",@"SHT_CUDA_INFO"
	.sectionflags	@""
	.align	4


	//----- nvinfo : EIATTR_CUDA_API_VERSION
	.align		4
        /*0000*/ 	.byte	0x04, 0x37
        /*0002*/ 	.short	(.L_2361 - .L_2360)
.L_2360:
        /*0004*/ 	.word	0x00000082


	//----- nvinfo : EIATTR_KPARAM_INFO
	.align		4
.L_2361:
        /*0008*/ 	.byte	0x04, 0x17
        /*000a*/ 	.short	(.L_2363 - .L_2362)
.L_2362:
        /*000c*/ 	.word	0x00000000
        /*0010*/ 	.short	0x0000
        /*0012*/ 	.short	0x0000
        /*0014*/ 	.byte	0x00, 0xf0, 0xc1, 0x07


	//----- nvinfo : EIATTR_SPARSE_MMA_MASK
	.align		4
.L_2363:
        /*0018*/ 	.byte	0x03, 0x50
        /*001a*/ 	.short	0x0000


	//----- nvinfo : EIATTR_MAXREG_COUNT
	.align		4
        /*001c*/ 	.byte	0x03, 0x1b
        /*001e*/ 	.short	0x00ff


	//----- nvinfo : EIATTR_NUM_BARRIERS
	.align		4
        /*0020*/ 	.byte	0x02, 0x4c
        /*0022*/ 	.byte	0x01
	.zero		1


	//----- nvinfo : EIATTR_MERCURY_ISA_VERSION
	.align		4
        /*0024*/ 	.byte	0x03, 0x5f
        /*0026*/ 	.short	0x0101


	//----- nvinfo : EIATTR_INT_WARP_WIDE_INSTR_OFFSETS
	.align		4
        /*0028*/ 	.byte	0x04, 0x31
        /*002a*/ 	.short	(.L_2365 - .L_2364)


	//   ....[0]....
.L_2364:
        /*002c*/ 	.word	0x000059c0


	//----- nvinfo : EIATTR_COOP_GROUP_MASK_REGIDS
	.align		4
.L_2365:
        /*0030*/ 	.byte	0x04, 0x29
        /*0032*/ 	.short	(.L_2367 - .L_2366)


	//   ....[0]....
.L_2366:
        /*0034*/ 	.word	0xffffffff


	//   ....[1]....
        /*0038*/ 	.word	0xffffffff


	//   ....[2]....
        /*003c*/ 	.word	0xffffffff


	//   ....[3]....
        /*0040*/ 	.word	0xffffffff


	//   ....[4]....
        /*0044*/ 	.word	0xffffffff


	//   ....[5]....
        /*0048*/ 	.word	0xffffffff


	//   ....[6]....
        /*004c*/ 	.word	0xffffffff


	//   ....[7]....
        /*0050*/ 	.word	0xffffffff


	//   ....[8]....
        /*0054*/ 	.word	0xffffffff


	//   ....[9]....
        /*0058*/ 	.word	0xffffffff


	//   ....[10]....
        /*005c*/ 	.word	0xffffffff


	//   ....[11]....
        /*0060*/ 	.word	0xffffffff


	//   ....[12]....
        /*0064*/ 	.word	0xffffffff


	//   ....[13]....
        /*0068*/ 	.word	0xffffffff


	//   ....[14]....
        /*006c*/ 	.word	0xffffffff


	//   ....[15]....
        /*0070*/ 	.word	0xffffffff


	//   ....[16]....
        /*0074*/ 	.word	0xffffffff


	//   ....[17]....
        /*0078*/ 	.word	0xffffffff


	//   ....[18]....
        /*007c*/ 	.word	0xffffffff


	//   ....[19]....
        /*0080*/ 	.word	0xffffffff


	//   ....[20]....
        /*0084*/ 	.word	0xffffffff


	//   ....[21]....
        /*0088*/ 	.word	0xffffffff


	//   ....[22]....
        /*008c*/ 	.word	0xffffffff


	//   ....[23]....
        /*0090*/ 	.word	0xffffffff


	//   ....[24]....
        /*0094*/ 	.word	0xffffffff


	//   ....[25]....
        /*0098*/ 	.word	0xffffffff


	//   ....[26]....
        /*009c*/ 	.word	0xffffffff


	//   ....[27]....
        /*00a0*/ 	.word	0xffffffff


	//   ....[28]....
        /*00a4*/ 	.word	0xffffffff


	//   ....[29]....
        /*00a8*/ 	.word	0xffffffff


	//   ....[30]....
        /*00ac*/ 	.word	0xffffffff


	//   ....[31]....
        /*00b0*/ 	.word	0xffffffff


	//   ....[32]....
        /*00b4*/ 	.word	0xffffffff


	//   ....[33]....
        /*00b8*/ 	.word	0xffffffff


	//   ....[34]....
        /*00bc*/ 	.word	0xffffffff


	//   ....[35]....
        /*00c0*/ 	.word	0xffffffff


	//   ....[36]....
        /*00c4*/ 	.word	0xffffffff


	//   ....[37]....
        /*00c8*/ 	.word	0xffffffff


	//   ....[38]....
        /*00cc*/ 	.word	0xffffffff


	//   ....[39]....
        /*00d0*/ 	.word	0xffffffff


	//   ....[40]....
        /*00d4*/ 	.word	0xffffffff


	//   ....[41]....
        /*00d8*/ 	.word	0xffffffff


	//   ....[42]....
        /*00dc*/ 	.word	0xffffffff


	//   ....[43]....
        /*00e0*/ 	.word	0xffffffff


	//   ....[44]....
        /*00e4*/ 	.word	0xffffffff


	//   ....[45]....
        /*00e8*/ 	.word	0xffffffff


	//   ....[46]....
        /*00ec*/ 	.word	0xffffffff


	//   ....[47]....
        /*00f0*/ 	.word	0xffffffff


	//   ....[48]....
        /*00f4*/ 	.word	0xffffffff


	//   ....[49]....
        /*00f8*/ 	.word	0xffffffff


	//   ....[50]....
        /*00fc*/ 	.word	0xffffffff


	//   ....[51]....
        /*0100*/ 	.word	0xffffffff


	//   ....[52]....
        /*0104*/ 	.word	0xffffffff


	//   ....[53]....
        /*0108*/ 	.word	0xffffffff


	//   ....[54]....
        /*010c*/ 	.word	0xffffffff


	//   ....[55]....
        /*0110*/ 	.word	0xffffffff


	//   ....[56]....
        /*0114*/ 	.word	0xffffffff


	//   ....[57]....
        /*0118*/ 	.word	0xffffffff


	//----- nvinfo : EIATTR_COOP_GROUP_INSTR_OFFSETS
	.align		4
.L_2367:
        /*011c*/ 	.byte	0x04, 0x28
        /*011e*/ 	.short	(.L_2369 - .L_2368)


	//   ....[0]....
.L_2368:
        /*0120*/ 	.word	0x000015f0


	//   ....[1]....
        /*0124*/ 	.word	0x00001b40


	//   ....[2]....
        /*0128*/ 	.word	0x00002090


	//   ....[3]....
        /*012c*/ 	.word	0x000025d0


	//   ....[4]....
        /*0130*/ 	.word	0x00002d10


	//   ....[5]....
        /*0134*/ 	.word	0x00003900


	//   ....[6]....
        /*0138*/ 	.word	0x000042b0


	//   ....[7]....
        /*013c*/ 	.word	0x00005670


	//   ....[8]....
        /*0140*/ 	.word	0x00005e30


	//   ....[9]....
        /*0144*/ 	.word	0x00005e70


	//   ....[10]....
        /*0148*/ 	.word	0x00005f40


	//   ....[11]....
        /*014c*/ 	.word	0x00006050


	//   ....[12]....
        /*0150*/ 	.word	0x000061f0


	//   ....[13]....
        /*0154*/ 	.word	0x00006210


	//   ....[14]....
        /*0158*/ 	.word	0x00006230


	//   ....[15]....
        /*015c*/ 	.word	0x00006240


	//   ....[16]....
        /*0160*/ 	.word	0x00006290


	//   ....[17]....
        /*0164*/ 	.word	0x000062d0


	//   ....[18]....
        /*0168*/ 	.word	0x000062f0


	//   ....[19]....
        /*016c*/ 	.word	0x00006300


	//   ....[20]....
        /*0170*/ 	.word	0x00006350


	//   ....[21]....
        /*0174*/ 	.word	0x00006380


	//   ....[22]....
        /*0178*/ 	.word	0x000063b0


	//   ....[23]....
        /*017c*/ 	.word	0x000063c0


	//   ....[24]....
        /*0180*/ 	.word	0x00006410


	//   ....[25]....
        /*0184*/ 	.word	0x00006440


	//   ....[26]....
        /*0188*/ 	.word	0x00006470


	//   ....[27]....
        /*018c*/ 	.word	0x000064a0


	//   ....[28]....
        /*0190*/ 	.word	0x000064d0


	//   ....[29]....
        /*0194*/ 	.word	0x00006590


	//   ....[30]....
        /*0198*/ 	.word	0x000065d0


	//   ....[31]....
        /*019c*/ 	.word	0x00006710


	//   ....[32]....
        /*01a0*/ 	.word	0x00006740


	//   ....[33]....
        /*01a4*/ 	.word	0x00006770


	//   ....[34]....
        /*01a8*/ 	.word	0x000067b0


	//   ....[35]....
        /*01ac*/ 	.word	0x000067f0


	//   ....[36]....
        /*01b0*/ 	.word	0x000077f0


	//   ....[37]....
        /*01b4*/ 	.word	0x00007830


	//   ....[38]....
        /*01b8*/ 	.word	0x000079a0


	//   ....[39]....
        /*01bc*/ 	.word	0x000079c0


	//   ....[40]....
        /*01c0*/ 	.word	0x00007a00


	//   ....[41]....
        /*01c4*/ 	.word	0x00007a40


	//   ....[42]....
        /*01c8*/ 	.word	0x00007bc0


	//   ....[43]....
        /*01cc*/ 	.word	0x00007c00


	//   ....[44]....
        /*01d0*/ 	.word	0x00007d90


	//   ....[45]....
        /*01d4*/ 	.word	0x00007dd0


	//   ....[46]....
        /*01d8*/ 	.word	0x00008320


	//   ....[47]....
        /*01dc*/ 	.word	0x00008a70


	//   ....[48]....
        /*01e0*/ 	.word	0x00008e70


	//   ....[49]....
        /*01e4*/ 	.word	0x00008ec0


	//   ....[50]....
        /*01e8*/ 	.word	0x00008f10


	//   ....[51]....
        /*01ec*/ 	.word	0x00008f40


	//   ....[52]....
        /*01f0*/ 	.word	0x00008f60


	//   ....[53]....
        /*01f4*/ 	.word	0x00009080


	//   ....[54]....
        /*01f8*/ 	.word	0x000090c0


	//   ....[55]....
        /*01fc*/ 	.word	0x00009110


	//   ....[56]....
        /*0200*/ 	.word	0x00009140


	//   ....[57]....
        /*0204*/ 	.word	0x00009160


	//----- nvinfo : EIATTR_VRC_CTA_INIT_COUNT
	.align		4
.L_2369:
        /*0208*/ 	.byte	0x02, 0x4a
	.zero		1
	.zero		1


	//----- nvinfo : EIATTR_EXIT_INSTR_OFFSETS
	.align		4
        /*020c*/ 	.byte	0x04, 0x1c
        /*020e*/ 	.short	(.L_2371 - .L_2370)


	//   ....[0]....
.L_2370:
        /*0210*/ 	.word	0x00009220


	//   ....[1]....
        /*0214*/ 	.word	0x000094b0


	//----- nvinfo : EIATTR_MAX_THREADS
	.align		4
.L_2371:
        /*0218*/ 	.byte	0x04, 0x05
        /*021a*/ 	.short	(.L_2373 - .L_2372)
.L_2372:
        /*021c*/ 	.word	0x00000020
        /*0220*/ 	.word	0x00000001
        /*0224*/ 	.word	0x00000001


	//----- nvinfo : EIATTR_CRS_STACK_SIZE
	.align		4
.L_2373:
        /*0228*/ 	.byte	0x04, 0x1e
        /*022a*/ 	.short	(.L_2375 - .L_2374)
.L_2374:
        /*022c*/ 	.word	0x00000000


	//----- nvinfo : EIATTR_CBANK_PARAM_SIZE
	.align		4
.L_2375:
        /*0230*/ 	.byte	0x03, 0x19
        /*0232*/ 	.short	0x01f0


	//----- nvinfo : EIATTR_PARAM_CBANK
	.align		4
        /*0234*/ 	.byte	0x04, 0x0a
        /*0236*/ 	.short	(.L_2377 - .L_2376)
	.align		4
.L_2376:
        /*0238*/ 	.word	index@(.nv.constant0._Z25selective_scan_bwd_kernelI32Selective_Scan_bwd_kernel_traitsILi32ELi16ELb0ELb0ELb1ELb0ELb1EN3c104HalfEfEEv12SSMParamsBwd)
        /*023c*/ 	.short	0x0380
        /*023e*/ 	.short	0x01f0


	//----- nvinfo : EIATTR_SW_WAR
	.align		4
.L_2377:
        /*0240*/ 	.byte	0x04, 0x36
        /*0242*/ 	.short	(.L_2379 - .L_2378)
.L_2378:
        /*0244*/ 	.word	0x00000008
.L_2379:


//--------------------- .nv.info._Z25selective_scan_bwd_kernelI32Selective_Scan_bwd_kernel_traitsILi32ELi16ELb0ELb0ELb1ELb1ELb0EN3c104HalfEfEEv12SSMParamsBwd --------------------------
	.section	.nv.info._Z25selective_scan_bwd_kernelI32Selective_Scan_bwd_kernel_traitsILi32ELi16ELb0ELb0ELb1ELb1ELb0EN3c104HalfEfEEv12SSMParamsBwd,"",@"SHT_CUDA_INFO"
	.sectionflags	@""
	.align	4


	//----- nvinfo : EIATTR_CUDA_API_VERSION
	.align		4
        /*0000*/ 	.byte	0x04, 0x37
        /*0002*/ 	.short	(.L_2381 - .L_2380)
.L_2380:
        /*0004*/ 	.word	0x00000082


	//----- nvinfo : EIATTR_KPARAM_INFO
	.align		4
.L_2381:
        /*0008*/ 	.byte	0x04, 0x17
        /*000a*/ 	.short	(.L_2383 - .L_2382)
.L_2382:
        /*000c*/ 	.word	0x00000000
        /*0010*/ 	.short	0x0000
        /*0012*/ 	.short	0x0000
        /*0014*/ 	.byte	0x00, 0xf0, 0xc1, 0x07


	//----- nvinfo : EIATTR_SPARSE_MMA_MASK
	.align		4
.L_2383:
        /*0018*/ 	.byte	0x03, 0x50
        /*001a*/ 	.short	0x0000


	//----- nvinfo : EIATTR_MAXREG_COUNT
	.align		4
        /*001c*/ 	.byte	0x03, 0x1b
        /*001e*/ 	.short	0x00ff


	//----- nvinfo : EIATTR_NUM_BARRIERS
	.align		4
        /*0020*/ 	.byte	0x02, 0x4c
        /*0022*/ 	.byte	0x01
	.zero		1


	//----- nvinfo : EIATTR_MERCURY_ISA_VERSION
	.align		4
        /*0024*/ 	.byte	0x03, 0x5f
        /*0026*/ 	.short	0x0101


	//----- nvinfo : EIATTR_COOP_GROUP_MASK_REGIDS
	.align		4
        /*0028*/ 	.byte	0x04, 0x29
        /*002a*/ 	.short	(.L_2385 - .L_2384)


	//   ....[0]....
.L_2384:
        /*002c*/ 	.word	0xffffffff


	//   ....[1]....
        /*0030*/ 	.word	0xffffffff


	//   ....[2]....
        /*0034*/ 	.word	0xffffffff


	//   ....[3]....
        /*0038*/ 	.word	0xffffffff


	//   ....[4]....
        /*003c*/ 	.word	0xffffffff


	//   ....[5]....
        /*0040*/ 	.word	0xffffffff


	//   ....[6]....
        /*0044*/ 	.word	0xffffffff


	//   ....[7]....
        /*0048*/ 	.word	0xffffffff


	//   ....[8]....
        /*004c*/ 	.word	0xffffffff


	//   ....[9]....
        /*0050*/ 	.word	0xffffffff


	//   ....[10]....
        /*0054*/ 	.word	0xffffffff


	//   ....[11]....
        /*0058*/ 	.word	0xffffffff


	//   ....[12]....
        /*005c*/ 	.word	0xffffffff


	//   ....[13]....
        /*0060*/ 	.word	0xffffffff


	//   ....[14]....
        /*0064*/ 	.word	0xffffffff


	//   ....[15]....
        /*0068*/ 	.word	0xffffffff


	//   ....[16]....
        /*006c*/ 	.word	0xffffffff


	//   ....[17]....
        /*0070*/ 	.word	0xffffffff


	//   ....[18]....
        /*0074*/ 	.word	0xffffffff


	//   ....[19]....
        /*0078*/ 	.word	0xffffffff


	//   ....[20]....
        /*007c*/ 	.word	0xffffffff


	//   ....[21]....
        /*0080*/ 	.word	0xffffffff


	//   ....[22]....
        /*0084*/ 	.word	0xffffffff


	//   ....[23]....
        /*0088*/ 	.word	0xffffffff


	//   ....[24]....
        /*008c*/ 	.word	0xffffffff


	//   ....[25]....
        /*0090*/ 	.word	0xffffffff


	//   ....[26]....
        /*0094*/ 	.word	0xffffffff


	//   ....[27]....
        /*0098*/ 	.word	0xffffffff


	//   ....[28]....
        /*009c*/ 	.word	0xffffffff


	//   ....[29]....
        /*00a0*/ 	.word	0xffffffff


	//   ....[30]....
        /*00a4*/ 	.word	0xffffffff


	//   ....[31]....
        /*00a8*/ 	.word	0xffffffff


	//   ....[32]....
        /*00ac*/ 	.word	0xffffffff


	//   ....[33]....
        /*00b0*/ 	.word	0xffffffff


	//   ....[34]....
        /*00b4*/ 	.word	0xffffffff


	//   ....[35]....
        /*00b8*/ 	.word	0xffffffff


	//   ....[36]....
        /*00bc*/ 	.word	0xffffffff


	//   ....[37]....
        /*00c0*/ 	.word	0xffffffff


	//   ....[38]....
        /*00c4*/ 	.word	0xffffffff


	//   ....[39]....
        /*00c8*/ 	.word	0xffffffff


	//   ....[40]....
        /*00cc*/ 	.word	0xffffffff


	//   ....[41]....
        /*00d0*/ 	.word	0xffffffff


	//   ....[42]....
        /*00d4*/ 	.word	0xffffffff


	//   ....[43]....
        /*00d8*/ 	.word	0xffffffff


	//   ....[44]....
        /*00dc*/ 	.word	0xffffffff


	//   ....[45]....
        /*00e0*/ 	.word	0xffffffff


	//   ....[46]....
        /*00e4*/ 	.word	0xffffffff


	//   ....[47]....
        /*00e8*/ 	.word	0xffffffff


	//   ....[48]....
        /*00ec*/ 	.word	0xffffffff


	//   ....[49]....
        /*00f0*/ 	.word	0xffffffff


	//   ....[50]....
        /*00f4*/ 	.word	0xffffffff


	//   ....[51]....
        /*00f8*/ 	.word	0xffffffff


	//   ....[52]....
        /*00fc*/ 	.word	0xffffffff


	//   ....[53]....
        /*0100*/ 	.word	0xffffffff


	//   ....[54]....
        /*0104*/ 	.word	0xffffffff


	//----- nvinfo : EIATTR_COOP_GROUP_INSTR_OFFSETS
	.align		4
.L_2385:
        /*0108*/ 	.byte	0x04, 0x28
        /*010a*/ 	.short	(.L_2387 - .L_2386)


	//   ....[0]....
.L_2386:
        /*010c*/ 	.word	0x000011c0


	//   ....[1]....
        /*0110*/ 	.word	0x00001720


	//   ....[2]....
        /*0114*/ 	.word	0x00001bb0


	//   ....[3]....
        /*0118*/ 	.word	0x00004eb0


	//   ....[4]....
        /*011c*/ 	.word	0x00005830


	//   ....[5]....
        /*0120*/ 	.word	0x00005890


	//   ....[6]....
        /*0124*/ 	.word	0x00005910


	//   ....[7]....
        /*0128*/ 	.word	0x00005940


	//   ....[8]....
        /*012c*/ 	.word	0x00005a10


	//   ....[9]....
        /*0130*/ 	.word	0x00005a30


	//   ....[10]....
        /*0134*/ 	.word	0x00005a60


	//   ....[11]....
        /*0138*/ 	.word	0x00005a90


	//   ....[12]....
        /*013c*/ 	.word	0x00005b00


	//   ....[13]....
        /*0140*/ 	.word	0x00005b10


	//   ....[14]....
        /*0144*/ 	.word	0x00005b50


	//   ....[15]....
        /*0148*/ 	.word	0x00005b60


	//   ....[16]....
        /*014c*/ 	.word	0x00005bb0


	//   ....[17]....
        /*0150*/ 	.word	0x00005be0


	//   ....[18]....
        /*0154*/ 	.word	0x00005c00


	//   ....[19]....
        /*0158*/ 	.word	0x00005c20


	//   ....[20]....
        /*015c*/ 	.word	0x00005c60


	//   ....[21]....
        /*0160*/ 	.word	0x00005ca0


	//   ....[22]....
        /*0164*/ 	.word	0x00005ce0


	//   ....[23]....
        /*0168*/ 	.word	0x00005d00


	//   ....[24]....
        /*016c*/ 	.word	0x00005d20


	//   ....[25]....
        /*0170*/ 	.word	0x00005d30


	//   ....[26]....
        /*0174*/ 	.word	0x00005e40


	//   ....[27]....
        /*0178*/ 	.word	0x00005f00


	//   ....[28]....
        /*017c*/ 	.word	0x00005f40


	//   ....[29]....
        /*0180*/ 	.word	0x00005fb0


	//   ....[30]....
        /*0184*/ 	.word	0x00005ff0


	//   ....[31]....
        /*0188*/ 	.word	0x00006040


	//   ....[32]....
        /*018c*/ 	.word	0x000072c0


	//   ....[33]....
        /*0190*/ 	.word	0x00007300


	//   ....[34]....
        /*0194*/ 	.word	0x00007490


	//   ....[35]....
        /*0198*/ 	.word	0x000074d0


	//   ....[36]....
        /*019c*/ 	.word	0x00007590


	//   ....[37]....
        /*01a0*/ 	.word	0x000075d0


	//   ....[38]....
        /*01a4*/ 	.word	0x00007750


	//   ....[39]....
        /*01a8*/ 	.word	0x00007790


	//   ....[40]....
        /*01ac*/ 	.word	0x00007920


	//   ....[41]....
        /*01b0*/ 	.word	0x00007940


	//   ....[42]....
        /*01b4*/ 	.word	0x00007ee0


	//   ....[43]....
        /*01b8*/ 	.word	0x000087b0


	//   ....[44]....
        /*01bc*/ 	.word	0x00009050


	//   ....[45]....
        /*01c0*/ 	.word	0x00009670


	//   ....[46]....
        /*01c4*/ 	.word	0x000096c0


	//   ....[47]....
        /*01c8*/ 	.word	0x00009710


	//   ....[48]....
        /*01cc*/ 	.word	0x00009740


	//   ....[49]....
        /*01d0*/ 	.word	0x00009760


	//   ....[50]....
        /*01d4*/ 	.word	0x00009830


	//   ....[51]....
        /*01d8*/ 	.word	0x00009870


	//   ....[52]....
        /*01dc*/ 	.word	0x000098c0


	//   ....[53]....
        /*01e0*/ 	.word	0x000098f0


	//   ....[54]....
        /*01e4*/ 	.word	0x00009910


	//----- nvinfo : EIATTR_VRC_CTA_INIT_COUNT
	.align		4
.L_2387:
        /*01e8*/ 	.byte	0x02, 0x4a
	.zero		1
	.zero		1


	//----- nvinfo : EIATTR_EXIT_INSTR_OFFSETS
	.align		4
        /*01ec*/ 	.byte	0x04, 0x1c
        /*01ee*/ 	.short	(.L_2389 - .L_2388)


	//   ....[0]....
.L_2388:
        /*01f0*/ 	.word	0x000099b0


	//   ....[1]....
        /*01f4*/ 	.word	0x00009c40


	//----- nvinfo : EIATTR_MAX_THREADS
	.align		4
.L_2389:
        /*01f8*/ 	.byte	0x04, 0x05
        /*01fa*/ 	.short	(.L_2391 - .L_2390)
.L_2390:
        /*01fc*/ 	.word	0x00000020
        /*0200*/ 	.word	0x00000001
        /*0204*/ 	.word	0x00000001


	//----- nvinfo : EIATTR_CRS_STACK_SIZE
	.align		4
.L_2391:
        /*0208*/ 	.byte	0x04, 0x1e
        /*020a*/ 	.short	(.L_2393 - .L_2392)
.L_2392:
        /*020c*/ 	.word	0x00000000


	//----- nvinfo : EIATTR_CBANK_PARAM_SIZE
	.align		4
.L_2393:
        /*0210*/ 	.byte	0x03, 0x19
        /*0212*/ 	.short	0x01f0


	//----- nvinfo : EIATTR_PARAM_CBANK
	.align		4
        /*0214*/ 	.byte	0x04, 0x0a
        /*0216*/ 	.short	(.L_2395 - .L_2394)
	.align		4
.L_2394:
        /*0218*/ 	.word	index@(.nv.constant0._Z25selective_scan_bwd_kernelI32Selective_Scan_bwd_kernel_traitsILi32ELi16ELb0ELb0ELb1ELb1ELb0EN3c104HalfEfEEv12SSMParamsBwd)
        /*021c*/ 	.short	0x0380
        /*021e*/ 	.short	0x01f0


	//----- nvinfo : EIATTR_SW_WAR
	.align		4
.L_2395:
        /*0220*/ 	.byte	0x04, 0x36
        /*0222*/ 	.short	(.L_2397 - .L_2396)
.L_2396:
        /*0224*/ 	.word	0x00000008
.L_2397:


//--------------------- .nv.info._Z25selective_scan_bwd_kernelI32Selective_Scan_bwd_kernel_traitsILi32ELi16ELb0ELb0ELb1ELb1ELb1EN3c104HalfEfEEv12SSMParamsBwd --------------------------
	.section	.nv.info._Z25selective_scan_bwd_kernelI32Selective_Scan_bwd_kernel_traitsILi32ELi16ELb0ELb0ELb1ELb1ELb1EN3c104HalfEfEEv12SSMParamsBwd,"",@"SHT_CUDA_INFO"
	.sectionflags	@""
	.align	4


	//----- nvinfo : EIATTR_CUDA_API_VERSION
	.align		4
        /*0000*/ 	.byte	0x04, 0x37
        /*0002*/ 	.short	(.L_2399 - .L_2398)
.L_2398:
        /*0004*/ 	.word	0x00000082


	//----- nvinfo : EIATTR_KPARAM_INFO
	.align		4
.L_2399:
        /*0008*/ 	.byte	0x04, 0x17
        /*000a*/ 	.short	(.L_2401 - .L_2400)
.L_2400:
        /*000c*/ 	.word	0x00000000
        /*0010*/ 	.short	0x0000
        /*0012*/ 	.short	0x0000
        /*0014*/ 	.byte	0x00, 0xf0, 0xc1, 0x07


	//----- nvinfo : EIATTR_SPARSE_MMA_MASK
	.align		4
.L_2401:
        /*0018*/ 	.byte	0x03, 0x50
        /*001a*/ 	.short	0x0000


	//----- nvinfo : EIATTR_MAXREG_COUNT
	.align		4
        /*001c*/ 	.byte	0x03, 0x1b
        /*001e*/ 	.short	0x00ff


	//----- nvinfo : EIATTR_NUM_BARRIERS
	.align		4
        /*0020*/ 	.byte	0x02, 0x4c
        /*0022*/ 	.byte	0x01
	.zero		1


	//----- nvinfo : EIATTR_MERCURY_ISA_VERSION
	.align		4
        /*0024*/ 	.byte	0x03, 0x5f
        /*0026*/ 	.short	0x0101


	//----- nvinfo : EIATTR_COOP_GROUP_MASK_REGIDS
	.align		4
        /*0028*/ 	.byte	0x04, 0x29
        /*002a*/ 	.short	(.L_2403 - .L_2402)


	//   ....[0]....
.L_2402:
        /*002c*/ 	.word	0xffffffff


	//   ....[1]....
        /*0030*/ 	.word	0xffffffff


	//   ....[2]....
        /*0034*/ 	.word	0xffffffff


	//   ....[3]....
        /*0038*/ 	.word	0xffffffff


	//   ....[4]....
        /*003c*/ 	.word	0xffffffff


	//   ....[5]....
        /*0040*/ 	.word	0xffffffff


	//   ....[6]....
        /*0044*/ 	.word	0xffffffff


	//   ....[7]....
        /*0048*/ 	.word	0xffffffff


	//   ....[8]....
        /*004c*/ 	.word	0xffffffff


	//   ....[9]....
        /*0050*/ 	.word	0xffffffff


	//   ....[10]....
        /*0054*/ 	.word	0xffffffff


	//   ....[11]....
        /*0058*/ 	.word	0xffffffff


	//   ....[12]....
        /*005c*/ 	.word	0xffffffff


	//   ....[13]....
        /*0060*/ 	.word	0xffffffff


	//   ....[14]....
        /*0064*/ 	.word	0xffffffff


	//   ....[15]....
        /*0068*/ 	.word	0xffffffff


	//   ....[16]....
        /*006c*/ 	.word	0xffffffff


	//   ....[17]....
        /*0070*/ 	.word	0xffffffff


	//   ....[18]....
        /*0074*/ 	.word	0xffffffff


	//   ....[19]....
        /*0078*/ 	.word	0xffffffff


	//   ....[20]....
        /*007c*/ 	.word	0xffffffff


	//   ....[21]....
        /*0080*/ 	.word	0xffffffff


	//   ....[22]....
        /*0084*/ 	.word	0xffffffff


	//   ....[23]....
        /*0088*/ 	.word	0xffffffff


	//   ....[24]....
        /*008c*/ 	.word	0xffffffff


	//   ....[25]....
        /*0090*/ 	.word	0xffffffff


	//   ....[26]....
        /*0094*/ 	.word	0xffffffff


	//   ....[27]....
        /*0098*/ 	.word	0xffffffff


	//   ....[28]....
        /*009c*/ 	.word	0xffffffff


	//   ....[29]....
        /*00a0*/ 	.word	0xffffffff


	//   ....[30]....
        /*00a4*/ 	.word	0xffffffff


	//   ....[31]....
        /*00a8*/ 	.word	0xffffffff


	//   ....[32]....
        /*00ac*/ 	.word	0xffffffff


	//   ....[33]....
        /*00b0*/ 	.word	0xffffffff


	//   ....[34]....
        /*00b4*/ 	.word	0xffffffff


	//   ....[35]....
        /*00b8*/ 	.word	0xffffffff


	//   ....[36]....
        /*00bc*/ 	.word	0xffffffff


	//   ....[37]....
        /*00c0*/ 	.word	0xffffffff


	//   ....[38]....
        /*00c4*/ 	.word	0xffffffff


	//   ....[39]....
        /*00c8*/ 	.word	0xffffffff


	//   ....[40]....
        /*00cc*/ 	.word	0xffffffff


	//   ....[41]....
        /*00d0*/ 	.word	0xffffffff


	//   ....[42]....
        /*00d4*/ 	.word	0xffffffff


	//   ....[43]....
        /*00d8*/ 	.word	0xffffffff


	//   ....[44]....
        /*00dc*/ 	.word	0xffffffff


	//   ....[45]....
        /*00e0*/ 	.word	0xffffffff


	//   ....[46]....
        /*00e4*/ 	.word	0xffffffff


	//   ....[47]....
        /*00e8*/ 	.word	0xffffffff


	//   ....[48]....
        /*00ec*/ 	.word	0xffffffff


	//   ....[49]....
        /*00f0*/ 	.word	0xffffffff


	//   ....[50]....
        /*00f4*/ 	.word	0xffffffff


	//   ....[51]....
        /*00f8*/ 	.word	0xffffffff


	//   ....[52]....
        /*00fc*/ 	.word	0xffffffff


	//   ....[53]....
        /*0100*/ 	.word	0xffffffff


	//   ....[54]....
        /*0104*/ 	.word	0xffffffff


	//   ....[55]....
        /*0108*/ 	.word	0xffffffff


	//   ....[56]....
        /*010c*/ 	.word	0xffffffff


	//   ....[57]....
        /*0110*/ 	.word	0xffffffff


	//   ....[58]....
        /*0114*/ 	.word	0xffffffff


	//----- nvinfo : EIATTR_COOP_GROUP_INSTR_OFFSETS
	.align		4
.L_2403:
        /*0118*/ 	.byte	0x04, 0x28
        /*011a*/ 	.short	(.L_2405 - .L_2404)


	//   ....[0]....
.L_2404:
        /*011c*/ 	.word	0x00001420


	//   ....[1]....
        /*0120*/ 	.word	0x00001a40


	//   ....[2]....
        /*0124*/ 	.word	0x000020d0


	//   ....[3]....
        /*0128*/ 	.word	0x00004a90


	//   ....[4]....
        /*012c*/ 	.word	0x00005140


	//   ....[5]....
        /*0130*/ 	.word	0x00005e50


	//   ....[6]....
        /*0134*/ 	.word	0x00006790


	//   ....[7]....
        /*0138*/ 	.word	0x00007960


	//   ....[8]....
        /*013c*/ 	.word	0x00008240


	//   ....[9]....
        /*0140*/ 	.word	0x00008260


	//   ....[10]....
        /*0144*/ 	.word	0x000082c0


	//   ....[11]....
        /*0148*/ 	.word	0x00008400


	//   ....[12]....
        /*014c*/ 	.word	0x000084b0


	//   ....[13]....
        /*0150*/ 	.word	0x000084f0


	//   ....[14]....
        /*0154*/ 	.word	0x00008520


	//   ....[15]....
        /*0158*/ 	.word	0x00008530


	//   ....[16]....
        /*015c*/ 	.word	0x00008580


	//   ....[17]....
        /*0160*/ 	.word	0x000085d0


	//   ....[18]....
        /*0164*/ 	.word	0x000085f0


	//   ....[19]....
        /*0168*/ 	.word	0x00008600


	//   ....[20]....
        /*016c*/ 	.word	0x00008650


	//   ....[21]....
        /*0170*/ 	.word	0x00008680


	//   ....[22]....
        /*0174*/ 	.word	0x000086b0


	//   ....[23]....
        /*0178*/ 	.word	0x000086c0


	//   ....[24]....
        /*017c*/ 	.word	0x00008730


	//   ....[25]....
        /*0180*/ 	.word	0x00008750


	//   ....[26]....
        /*0184*/ 	.word	0x00008780


	//   ....[27]....
        /*0188*/ 	.word	0x000087a0


	//   ....[28]....
        /*018c*/ 	.word	0x000087c0


	//   ....[29]....
        /*0190*/ 	.word	0x00008880


	//   ....[30]....
        /*0194*/ 	.word	0x000088c0


	//   ....[31]....
        /*0198*/ 	.word	0x000089e0


	//   ....[32]....
        /*019c*/ 	.word	0x00008a20


	//   ....[33]....
        /*01a0*/ 	.word	0x00008a60


	//   ....[34]....
        /*01a4*/ 	.word	0x00008aa0


	//   ....[35]....
        /*01a8*/ 	.word	0x00008ae0


	//   ....[36]....
        /*01ac*/ 	.word	0x00009d50


	//   ....[37]....
        /*01b0*/ 	.word	0x00009d90


	//   ....[38]....
        /*01b4*/ 	.word	0x00009f20


	//   ....[39]....
        /*01b8*/ 	.word	0x00009f50


	//   ....[40]....
        /*01bc*/ 	.word	0x00009f90


	//   ....[41]....
        /*01c0*/ 	.word	0x00009fd0


	//   ....[42]....
        /*01c4*/ 	.word	0x0000a160


	//   ....[43]....
        /*01c8*/ 	.word	0x0000a1a0


	//   ....[44]....
        /*01cc*/ 	.word	0x0000a330


	//   ....[45]....
        /*01d0*/ 	.word	0x0000a370


	//   ....[46]....
        /*01d4*/ 	.word	0x0000a980


	//   ....[47]....
        /*01d8*/ 	.word	0x0000b210


	//   ....[48]....
        /*01dc*/ 	.word	0x0000bac0


	//   ....[49]....
        /*01e0*/ 	.word	0x0000c0e0


	//   ....[50]....
        /*01e4*/ 	.word	0x0000c130


	//   ....[51]....
        /*01e8*/ 	.word	0x0000c180


	//   ....[52]....
        /*01ec*/ 	.word	0x0000c1b0


	//   ....[53]....
        /*01f0*/ 	.word	0x0000c1d0


	//   ....[54]....
        /*01f4*/ 	.word	0x0000c2a0


	//   ....[55]....
        /*01f8*/ 	.word	0x0000c2e0


	//   ....[56]....
        /*01fc*/ 	.word	0x0000c330


	//   ....[57]....
        /*0200*/ 	.word	0x0000c360


	//   ....[58]....
        /*0204*/ 	.word	0x0000c380


	//----- nvinfo : EIATTR_VRC_CTA_INIT_COUNT
	.align		4
.L_2405:
        /*0208*/ 	.byte	0x02, 0x4a
	.zero		1
	.zero		1


	//----- nvinfo : EIATTR_EXIT_INSTR_OFFSETS
	.align		4
        /*020c*/ 	.byte	0x04, 0x1c
        /*020e*/ 	.short	(.L_2407 - .L_2406)


	//   ....[0]....
.L_2406:
        /*0210*/ 	.word	0x0000c420


	//   ....[1]....
        /*0214*/ 	.word	0x0000c6b0


	//----- nvinfo : EIATTR_MAX_THREADS
	.align		4
.L_2407:
        /*0218*/ 	.byte	0x04, 0x05
        /*021a*/ 	.short	(.L_2409 - .L_2408)
.L_2408:
        /*021c*/ 	.word	0x00000020
        /*0220*/ 	.word	0x00000001
        /*0224*/ 	.word	0x00000001


	//----- nvinfo : EIATTR_CRS_STACK_SIZE
	.align		4
.L_2409:
        /*0228*/ 	.byte	0x04, 0x1e
        /*022a*/ 	.short	(.L_2411 - .L_2410)
.L_2410:
        /*022c*/ 	.word	0x00000000


	//----- nvinfo : EIATTR_CBANK_PARAM_SIZE
	.align		4
.L_2411:
        /*0230*/ 	.byte	0x03, 0x19
        /*0232*/ 	.short	0x01f0


	//----- nvinfo : EIATTR_PARAM_CBANK
	.align		4
        /*0234*/ 	.byte	0x04, 0x0a
        /*0236*/ 	.short	(.L_2413 - .L_2412)
	.align		4
.L_2412:
        /*0238*/ 	.word	index@(.nv.constant0._Z25selective_scan_bwd_kernelI32Selective_Scan_bwd_kernel_traitsILi32ELi16ELb0ELb0ELb1ELb1ELb1EN3c104HalfEfEEv12SSMParamsBwd)
        /*023c*/ 	.short	0x0380
        /*023e*/ 	.short	0x01f0


	//----- nvinfo : EIATTR_SW_WAR
	.align		4
.L_2413:
        /*0240*/ 	.byte	0x04, 0x36
        /*0242*/ 	.short	(.L_2415 - .L_2414)
.L_2414:
        /*0244*/ 	.word	0x00000008
.L_2415:


//--------------------- .nv.info._Z25selective_scan_bwd_kernelI32Selective_Scan_bwd_kernel_traitsILi32ELi16ELb0ELb1ELb0ELb0ELb0EN3c104HalfEfEEv12SSMParamsBwd --------------------------
	.section	.nv.info._Z25selective_scan_bwd_kernelI32Selective_Scan_bwd_kernel_traitsILi32ELi16ELb0ELb1ELb0ELb0ELb0EN3c104HalfEfEEv12SSMParamsBwd,"",@"SHT_CUDA_INFO"
	.sectionflags	@""
	.align	4


	//----- nvinfo : EIATTR_CUDA_API_VERSION
	.align		4
        /*0000*/ 	.byte	0x04, 0x37
        /*0002*/ 	.short	(.L_2417 - .L_2416)
.L_2416:
        /*0004*/ 	.word	0x00000082


	//----- nvinfo : EIATTR_KPARAM_INFO
	.align		4
.L_2417:
        /*0008*/ 	.byte	0x04, 0x17
        /*000a*/ 	.short	(.L_2419 - .L_2418)
.L_2418:
        /*000c*/ 	.word	0x00000000
        /*0010*/ 	.short	0x0000
        /*0012*/ 	.short	0x0000
        /*0014*/ 	.byte	0x00, 0xf0, 0xc1, 0x07


	//----- nvinfo : EIATTR_SPARSE_MMA_MASK
	.align		4
.L_2419:
        /*0018*/ 	.byte	0x03, 0x50
        /*001a*/ 	.short	0x0000


	//----- nvinfo : EIATTR_MAXREG_COUNT
	.align		4
        /*001c*/ 	.byte	0x03, 0x1b
        /*001e*/ 	.short	0x00ff


	//----- nvinfo : EIATTR_NUM_BARRIERS
	.align		4
        /*0020*/ 	.byte	0x02, 0x4c
        /*0022*/ 	.byte	0x01
	.zero		1


	//----- nvinfo : EIATTR_MERCURY_ISA_VERSION
	.align		4
        /*0024*/ 	.byte	0x03, 0x5f
        /*0026*/ 	.short	0x0101


	//----- nvinfo : EIATTR_INT_WARP_WIDE_INSTR_OFFSETS
	.align		4
        /*0028*/ 	.byte	0x04, 0x31
        /*002a*/ 	.short	(.L_2421 - .L_2420)


	//   ....[0]....
.L_2420:
        /*002c*/ 	.word	0x00003190


	//----- nvinfo : EIATTR_COOP_GROUP_MASK_REGIDS
	.align		4
.L_2421:
        /*0030*/ 	.byte	0x04, 0x29
        /*0032*/ 	.short	(.L_2423 - .L_2422)


	//   ....[0]....
.L_2422:
        /*0034*/ 	.word	0xffffffff


	//   ....[1]....
        /*0038*/ 	.word	0xffffffff


	//   ....[2]....
        /*003c*/ 	.word	0xffffffff


	//   ....[3]....
        /*0040*/ 	.word	0xffffffff


	//   ....[4]....
        /*0044*/ 	.word	0xffffffff


	//   ....[5]....
        /*0048*/ 	.word	0xffffffff


	//   ....[6]....
        /*004c*/ 	.word	0xffffffff


	//   ....[7]....
        /*0050*/ 	.word	0xffffffff


	//   ....[8]....
        /*0054*/ 	.word	0xffffffff


	//   ....[9]....
        /*0058*/ 	.word	0xffffffff


	//   ....[10]....
        /*005c*/ 	.word	0xffffffff


	//   ....[11]....
        /*0060*/ 	.word	0xffffffff


	//   ....[12]....
        /*0064*/ 	.word	0xffffffff


	//   ....[13]....
        /*0068*/ 	.word	0xffffffff


	//   ....[14]....
        /*006c*/ 	.word	0xffffffff


	//   ....[15]....
        /*0070*/ 	.word	0xffffffff


	//   ....[16]....
        /*0074*/ 	.word	0xffffffff


	//   ....[17]....
        /*0078*/ 	.word	0xffffffff


	//   ....[18]....
        /*007c*/ 	.word	0xffffffff


	//   ....[19]....
        /*0080*/ 	.word	0xffffffff


	//   ....[20]....
        /*0084*/ 	.word	0xffffffff


	//   ....[21]....
        /*0088*/ 	.word	0xffffffff


	//   ....[22]....
        /*008c*/ 	.word	0xffffffff


	//   ....[23]....
        /*0090*/ 	.word	0xffffffff


	//   ....[24]....
        /*0094*/ 	.word	0xffffffff


	//   ....[25]....
        /*0098*/ 	.word	0xffffffff


	//   ....[26]....
        /*009c*/ 	.word	0xffffffff


	//   ....[27]....
        /*00a0*/ 	.word	0xffffffff


	//   ....[28]....
        /*00a4*/ 	.word	0xffffffff


	//   ....[29]....
        /*00a8*/ 	.word	0xffffffff


	//   ....[30]....
        /*00ac*/ 	.word	0xffffffff


	//   ....[31]....
        /*00b0*/ 	.word	0xffffffff


	//   ....[32]....
        /*00b4*/ 	.word	0xffffffff


	//   ....[33]....
        /*00b8*/ 	.word	0xffffffff


	//   ....[34]....
        /*00bc*/ 	.word	0xffffffff


	//   ....[35]....
        /*00c0*/ 	.word	0xffffffff


	//   ....[36]....
        /*00c4*/ 	.word	0xffffffff


	//   ....[37]....
        /*00c8*/ 	.word	0xffffffff


	//   ....[38]....
        /*00cc*/ 	.word	0xffffffff


	//   ....[39]....
        /*00d0*/ 	.word	0xffffffff


	//   ....[40]....
        /*00d4*/ 	.word	0xffffffff


	//   ....[41]....
        /*00d8*/ 	.word	0xffffffff


	//   ....[42]....
        /*00dc*/ 	.word	0xffffffff


	//   ....[43]....
        /*00e0*/ 	.word	0xffffffff


	//   ....[44]....
        /*00e4*/ 	.word	0xffffffff


	//   ....[45]....
        /*00e8*/ 	.word	0xffffffff


	//   ....[46]....
        /*00ec*/ 	.word	0xffffffff


	//   ....[47]....
        /*00f0*/ 	.word	0xffffffff


	//   ....[48]....
        /*00f4*/ 	.word	0xffffffff


	//   ....[49]....
        /*00f8*/ 	.word	0xffffffff


	//   ....[50]....
        /*00fc*/ 	.word	0xffffffff


	//   ....[51]....
        /*0100*/ 	.word	0xffffffff


	//   ....[52]....
        /*0104*/ 	.word	0xffffffff


	//   ....[53]....
        /*0108*/ 	.word	0xffffffff


	//----- nvinfo : EIATTR_COOP_GROUP_INSTR_OFFSETS
	.align		4
.L_2423:
        /*010c*/ 	.byte	0x04, 0x28
        /*010e*/ 	.short	(.L_2425 - .L_2424)


	//   ....[0]....
.L_2424:
        /*0110*/ 	.word	0x000011f0


	//   ....[1]....
        /*0114*/ 	.word	0x00001770


	//   ....[2]....
        /*0118*/ 	.word	0x00001d00


	//   ....[3]....
        /*011c*/ 	.word	0x00002ab0


	//   ....[4]....
        /*0120*/ 	.word	0x00003740


	//   ....[5]....
        /*0124*/ 	.word	0x00003780


	//   ....[6]....
        /*0128*/ 	.word	0x000037c0


	//   ....[7]....
        /*012c*/ 	.word	0x000038b0


	//   ....[8]....
        /*0130*/ 	.word	0x000038c0


	//   ....[9]....
        /*0134*/ 	.word	0x000038e0


	//   ....[10]....
        /*0138*/ 	.word	0x000038f0


	//   ....[11]....
        /*013c*/ 	.word	0x00003930


	//   ....[12]....
        /*0140*/ 	.word	0x00003980


	//   ....[13]....
        /*0144*/ 	.word	0x000039a0


	//   ....[14]....
        /*0148*/ 	.word	0x000039b0


	//   ....[15]....
        /*014c*/ 	.word	0x000039e0


	//   ....[16]....
        /*0150*/ 	.word	0x00003a60


	//   ....[17]....
        /*0154*/ 	.word	0x00003a90


	//   ....[18]....
        /*0158*/ 	.word	0x00003ae0


	//   ....[19]....
        /*015c*/ 	.word	0x00003b00


	//   ....[20]....
        /*0160*/ 	.word	0x00003b40


	//   ....[21]....
        /*0164*/ 	.word	0x00003b60


	//   ....[22]....
        /*0168*/ 	.word	0x00003ba0


	//   ....[23]....
        /*016c*/ 	.word	0x00003bb0


	//   ....[24]....
        /*0170*/ 	.word	0x00003bd0


	//   ....[25]....
        /*0174*/ 	.word	0x00003bf0


	//   ....[26]....
        /*0178*/ 	.word	0x00003c10


	//   ....[27]....
        /*017c*/ 	.word	0x00003c30


	//   ....[28]....
        /*0180*/ 	.word	0x00003c70


	//   ....[29]....
        /*0184*/ 	.word	0x00003ca0


	//   ....[30]....
        /*0188*/ 	.word	0x00003cb0


	//   ....[31]....
        /*018c*/ 	.word	0x00003d70


	//   ....[32]....
        /*0190*/ 	.word	0x00004f40


	//   ....[33]....
        /*0194*/ 	.word	0x00004f80


	//   ....[34]....
        /*0198*/ 	.word	0x00005110


	//   ....[35]....
        /*019c*/ 	.word	0x00005150


	//   ....[36]....
        /*01a0*/ 	.word	0x00005280


	//   ....[37]....
        /*01a4*/ 	.word	0x000052c0


	//   ....[38]....
        /*01a8*/ 	.word	0x00005450


	//   ....[39]....
        /*01ac*/ 	.word	0x00005490


	//   ....[40]....
        /*01b0*/ 	.word	0x000055f0


	//   ....[41]....
        /*01b4*/ 	.word	0x00005630


	//   ....[42]....
        /*01b8*/ 	.word	0x00005b80


	//   ....[43]....
        /*01bc*/ 	.word	0x000062d0


	//   ....[44]....
        /*01c0*/ 	.word	0x000066f0


	//   ....[45]....
        /*01c4*/ 	.word	0x00006740


	//   ....[46]....
        /*01c8*/ 	.word	0x00006790


	//   ....[47]....
        /*01cc*/ 	.word	0x000067c0


	//   ....[48]....
        /*01d0*/ 	.word	0x000067e0


	//   ....[49]....
        /*01d4*/ 	.word	0x00006900


	//   ....[50]....
        /*01d8*/ 	.word	0x00006940


	//   ....[51]....
        /*01dc*/ 	.word	0x00006990


	//   ....[52]....
        /*01e0*/ 	.word	0x000069c0


	//   ....[53]....
        /*01e4*/ 	.word	0x000069e0


	//----- nvinfo : EIATTR_VRC_CTA_INIT_COUNT
	.align		4
.L_2425:
        /*01e8*/ 	.byte	0x02, 0x4a
	.zero		1
	.zero		1


	//----- nvinfo : EIATTR_EXIT_INSTR_OFFSETS
	.align		4
        /*01ec*/ 	.byte	0x04, 0x1c
        /*01ee*/ 	.short	(.L_2427 - .L_2426)


	//   ....[0]....
.L_2426:
        /*01f0*/ 	.word	0x00006aa0


	//   ....[1]....
        /*01f4*/ 	.word	0x00006d60


	//----- nvinfo : EIATTR_MAX_THREADS
	.align		4
.L_2427:
        /*01f8*/ 	.byte	0x04, 0x05
        /*01fa*/ 	.short	(.L_2429 - .L_2428)
.L_2428:
        /*01fc*/ 	.word	0x00000020
        /*0200*/ 	.word	0x00000001
        /*0204*/ 	.word	0x00000001


	//----- nvinfo : EIATTR_CRS_STACK_SIZE
	.align		4
.L_2429:
        /*0208*/ 	.byte	0x04, 0x1e
        /*020a*/ 	.short	(.L_2431 - .L_2430)
.L_2430:
        /*020c*/ 	.word	0x00000000


	//----- nvinfo : EIATTR_CBANK_PARAM_SIZE
	.align		4
.L_2431:
        /*0210*/ 	.byte	0x03, 0x19
        /*0212*/ 	.short	0x01f0


	//----- nvinfo : EIATTR_PARAM_CBANK
	.align		4
        /*0214*/ 	.byte	0x04, 0x0a
        /*0216*/ 	.short	(.L_2433 - .L_2432)
	.align		4
.L_2432:
        /*0218*/ 	.word	index@(.nv.constant0._Z25selective_scan_bwd_kernelI32Selective_Scan_bwd_kernel_traitsILi32ELi16ELb0ELb1ELb0ELb0ELb0EN3c104HalfEfEEv12SSMParamsBwd)
        /*021c*/ 	.short	0x0380
        /*021e*/ 	.short	0x01f0


	//----- nvinfo : EIATTR_SW_WAR
	.align		4
.L_2433:
        /*0220*/ 	.byte	0x04, 0x36
        /*0222*/ 	.short	(.L_2435 - .L_2434)
.L_2434:
        /*0224*/ 	.word	0x00000008
.L_2435:


//--------------------- .nv.info._Z25selective_scan_bwd_kernelI32Selective_Scan_bwd_kernel_traitsILi32ELi16ELb0ELb1ELb0ELb0ELb1EN3c104HalfEfEEv12SSMParamsBwd --------------------------
	.section	.nv.info._Z25selective_scan_bwd_kernelI32Selective_Scan_bwd_kernel_traitsILi32ELi16ELb0ELb1ELb0ELb0ELb1EN3c104HalfEfEEv12SSMParamsBwd,"",@"SHT_CUDA_INFO"
	.sectionflags	@""
	.align	4


	//----- nvinfo : EIATTR_CUDA_API_VERSION
	.align		4
        /*0000*/ 	.byte	0x04, 0x37
        /*0002*/ 	.short	(.L_2437 - .L_2436)
.L_2436:
        /*0004*/ 	.word	0x00000082


	//----- nvinfo : EIATTR_KPARAM_INFO
	.align		4
.L_2437:
        /*0008*/ 	.byte	0x04, 0x17
        /*000a*/ 	.short	(.L_2439 - .L_2438)
.L_2438:
        /*000c*/ 	.word	0x00000000
        /*0010*/ 	.short	0x0000
        /*0012*/ 	.short	0x0000
        /*0014*/ 	.byte	0x00, 0xf0, 0xc1, 0x07


	//----- nvinfo : EIATTR_SPARSE_MMA_MASK
	.align		4
.L_2439:
        /*0018*/ 	.byte	0x03, 0x50
        /*001a*/ 	.short	0x0000


	//----- nvinfo : EIATTR_MAXREG_COUNT
	.align		4
        /*001c*/ 	.byte	0x03, 0x1b
        /*001e*/ 	.short	0x00ff


	//----- nvinfo : EIATTR_NUM_BARRIERS
	.align		4
        /*0020*/ 	.byte	0x02, 0x4c
        /*0022*/ 	.byte	0x01
	.zero		1


	//----- nvinfo : EIATTR_MERCURY_ISA_VERSION
	.align		4
        /*0024*/ 	.byte	0x03, 0x5f
        /*0026*/ 	.short	0x0101


	//----- nvinfo : EIATTR_INT_WARP_WIDE_INSTR_OFFSETS
	.align		4
        /*0028*/ 	.byte	0x04, 0x31
        /*002a*/ 	.short	(.L_2441 - .L_2440)


	//   ....[0]....
.L_2440:
        /*002c*/ 	.word	0x00005800


	//----- nvinfo : EIATTR_COOP_GROUP_MASK_REGIDS
	.align		4
.L_2441:
        /*0030*/ 	.byte	0x04, 0x29
        /*0032*/ 	.short	(.L_2443 - .L_2442)


	//   ....[0]....
.L_2442:
        /*0034*/ 	.word	0xffffffff


	//   ....[1]....
        /*0038*/ 	.word	0xffffffff


	//   ....[2]....
        /*003c*/ 	.word	0xffffffff


	//   ....[3]....
        /*0040*/ 	.word	0xffffffff


	//   ....[4]....
        /*0044*/ 	.word	0xffffffff


	//   ....[5]....
        /*0048*/ 	.word	0xffffffff


	//   ....[6]....
        /*004c*/ 	.word	0xffffffff


	//   ....[7]....
        /*0050*/ 	.word	0xffffffff


	//   ....[8]....
        /*0054*/ 	.word	0xffffffff


	//   ....[9]....
        /*0058*/ 	.word	0xffffffff


	//   ....[10]....
        /*005c*/ 	.word	0xffffffff


	//   ....[11]....
        /*0060*/ 	.word	0xffffffff


	//   ....[12]....
        /*0064*/ 	.word	0xffffffff


	//   ....[13]....
        /*0068*/ 	.word	0xffffffff


	//   ....[14]....
        /*006c*/ 	.word	0xffffffff


	//   ....[15]....
        /*0070*/ 	.word	0xffffffff


	//   ....[16]....
        /*0074*/ 	.word	0xffffffff


	//   ....[17]....
        /*0078*/ 	.word	0xffffffff


	//   ....[18]....
        /*007c*/ 	.word	0xffffffff


	//   ....[19]....
        /*0080*/ 	.word	0xffffffff


	//   ....[20]....
        /*0084*/ 	.word	0xffffffff


	//   ....[21]....
        /*0088*/ 	.word	0xffffffff


	//   ....[22]....
        /*008c*/ 	.word	0xffffffff


	//   ....[23]....
        /*0090*/ 	.word	0xffffffff


	//   ....[24]....
        /*0094*/ 	.word	0xffffffff


	//   ....[25]....
        /*0098*/ 	.word	0xffffffff


	//   ....[26]....
        /*009c*/ 	.word	0xffffffff


	//   ....[27]....
        /*00a0*/ 	.word	0xffffffff


	//   ....[28]....
        /*00a4*/ 	.word	0xffffffff


	//   ....[29]....
        /*00a8*/ 	.word	0xffffffff


	//   ....[30]....
        /*00ac*/ 	.word	0xffffffff


	//   ....[31]....
        /*00b0*/ 	.word	0xffffffff


	//   ....[32]....
        /*00b4*/ 	.word	0xffffffff


	//   ....[33]....
        /*00b8*/ 	.word	0xffffffff


	//   ....[34]....
        /*00bc*/ 	.word	0xffffffff


	//   ....[35]....
        /*00c0*/ 	.word	0xffffffff


	//   ....[36]....
        /*00c4*/ 	.word	0xffffffff


	//   ....[37]....
        /*00c8*/ 	.word	0xffffffff


	//   ....[38]....
        /*00cc*/ 	.word	0xffffffff


	//   ....[39]....
        /*00d0*/ 	.word	0xffffffff


	//   ....[40]....
        /*00d4*/ 	.word	0xffffffff


	//   ....[41]....
        /*00d8*/ 	.word	0xffffffff


	//   ....[42]....
        /*00dc*/ 	.word	0xffffffff


	//   ....[43]....
        /*00e0*/ 	.word	0xffffffff


	//   ....[44]....
        /*00e4*/ 	.word	0xffffffff


	//   ....[45]....
        /*00e8*/ 	.word	0xffffffff


	//   ....[46]....
        /*00ec*/ 	.word	0xffffffff


	//   ....[47]....
        /*00f0*/ 	.word	0xffffffff


	//   ....[48]....
        /*00f4*/ 	.word	0xffffffff


	//   ....[49]....
        /*00f8*/ 	.word	0xffffffff


	//   ....[50]....
        /*00fc*/ 	.word	0xffffffff


	//   ....[51]....
        /*0100*/ 	.word	0xffffffff


	//   ....[52]....
        /*0104*/ 	.word	0xffffffff


	//   ....[53]....
        /*0108*/ 	.word	0xffffffff


	//   ....[54]....
        /*010c*/ 	.word	0xffffffff


	//   ....[55]....
        /*0110*/ 	.word	0xffffffff


	//   ....[56]....
        /*0114*/ 	.word	0xffffffff


	//   ....[57]....
        /*0118*/ 	.word	0xffffffff


	//----- nvinfo : EIATTR_COOP_GROUP_INSTR_OFFSETS
	.align		4
.L_2443:
        /*011c*/ 	.byte	0x04, 0x28
        /*011e*/ 	.short	(.L_2445 - .L_2444)


	//   ....[0]....
.L_2444:
        /*0120*/ 	.word	0x00001360


	//   ....[1]....
        /*0124*/ 	.word	0x000018d0


	//   ....[2]....
        /*0128*/ 	.word	0x00001e10


	//   ....[3]....
        /*012c*/ 	.word	0x00002360


	//   ....[4]....
        /*0130*/ 	.word	0x00002aa0


	//   ....[5]....
        /*0134*/ 	.word	0x00003690


	//   ....[6]....
        /*0138*/ 	.word	0x00004050


	//   ....[7]....
        /*013c*/ 	.word	0x00005100


	//   ....[8]....
        /*0140*/ 	.word	0x00005a10


	//   ....[9]....
        /*0144*/ 	.word	0x00005a30


	//   ....[10]....
        /*0148*/ 	.word	0x00005bd0


	//   ....[11]....
        /*014c*/ 	.word	0x00005c10


	//   ....[12]....
        /*0150*/ 	.word	0x00005d90


	//   ....[13]....
        /*0154*/ 	.word	0x00005e00


	//   ....[14]....
        /*0158*/ 	.word	0x00005f20


	//   ....[15]....
        /*015c*/ 	.word	0x00005f40


	//   ....[16]....
        /*0160*/ 	.word	0x00005f90


	//   ....[17]....
        /*0164*/ 	.word	0x00006040


	//   ....[18]....
        /*0168*/ 	.word	0x00006090


	//   ....[19]....
        /*016c*/ 	.word	0x000060b0


	//   ....[20]....
        /*0170*/ 	.word	0x000060c0


	//   ....[21]....
        /*0174*/ 	.word	0x000060f0


	//   ....[22]....
        /*0178*/ 	.word	0x00006140


	//   ....[23]....
        /*017c*/ 	.word	0x00006150


	//   ....[24]....
        /*0180*/ 	.word	0x00006180


	//   ....[25]....
        /*0184*/ 	.word	0x000061b0


	//   ....[26]....
        /*0188*/ 	.word	0x000061c0


	//   ....[27]....
        /*018c*/ 	.word	0x000061d0


	//   ....[28]....
        /*0190*/ 	.word	0x000061f0


	//   ....[29]....
        /*0194*/ 	.word	0x00006220


	//   ....[30]....
        /*0198*/ 	.word	0x00006260


	//   ....[31]....
        /*019c*/ 	.word	0x00006340


	//   ....[32]....
        /*01a0*/ 	.word	0x00006370


	//   ....[33]....
        /*01a4*/ 	.word	0x000064d0


	//   ....[34]....
        /*01a8*/ 	.word	0x00006510


	//   ....[35]....
        /*01ac*/ 	.word	0x00006650


	//   ....[36]....
        /*01b0*/ 	.word	0x000075a0


	//   ....[37]....
        /*01b4*/ 	.word	0x000075e0


	//   ....[38]....
        /*01b8*/ 	.word	0x00007770


	//   ....[39]....
        /*01bc*/ 	.word	0x000077b0


	//   ....[40]....
        /*01c0*/ 	.word	0x00007940


	//   ....[41]....
        /*01c4*/ 	.word	0x00007980


	//   ....[42]....
        /*01c8*/ 	.word	0x00007b30


	//   ....[43]....
        /*01cc*/ 	.word	0x00007b70


	//   ....[44]....
        /*01d0*/ 	.word	0x00007cd0


	//   ....[45]....
        /*01d4*/ 	.word	0x00007cf0


	//   ....[46]....
        /*01d8*/ 	.word	0x00008190


	//   ....[47]....
        /*01dc*/ 	.word	0x00008910


	//   ....[48]....
        /*01e0*/ 	.word	0x00008d20


	//   ....[49]....
        /*01e4*/ 	.word	0x00008d70


	//   ....[50]....
        /*01e8*/ 	.word	0x00008dc0


	//   ....[51]....
        /*01ec*/ 	.word	0x00008df0


	//   ....[52]....
        /*01f0*/ 	.word	0x00008e10


	//   ....[53]....
        /*01f4*/ 	.word	0x00008f30


	//   ....[54]....
        /*01f8*/ 	.word	0x00008f70


	//   ....[55]....
        /*01fc*/ 	.word	0x00008fc0


	//   ....[56]....
        /*0200*/ 	.word	0x00008ff0


	//   ....[57]....
        /*0204*/ 	.word	0x00009010


	//----- nvinfo : EIATTR_VRC_CTA_INIT_COUNT
	.align		4
.L_2445:
        /*0208*/ 	.byte	0x02, 0x4a
	.zero		1
	.zero		1


	//----- nvinfo : EIATTR_EXIT_INSTR_OFFSETS
	.align		4
        /*020c*/ 	.byte	0x04, 0x1c
        /*020e*/ 	.short	(.L_2447 - .L_2446)


	//   ....[0]....
.L_2446:
        /*0210*/ 	.word	0x000090d0


	//   ....[1]....
        /*0214*/ 	.word	0x00009390


	//----- nvinfo : EIATTR_MAX_THREADS
	.align		4
.L_2447:
        /*0218*/ 	.byte	0x04, 0x05
        /*021a*/ 	.short	(.L_2449 - .L_2448)
.L_2448:
        /*021c*/ 	.word	0x00000020
        /*0220*/ 	.word	0x00000001
        /*0224*/ 	.word	0x00000001


	//----- nvinfo : EIATTR_CRS_STACK_SIZE
	.align		4
.L_2449:
        /*0228*/ 	.byte	0x04, 0x1e
        /*022a*/ 	.short	(.L_2451 - .L_2450)
.L_2450:
        /*022c*/ 	.word	0x00000000


	//----- nvinfo : EIATTR_CBANK_PARAM_SIZE
	.align		4
.L_2451:
        /*0230*/ 	.byte	0x03, 0x19
        /*0232*/ 	.short	0x01f0


	//----- nvinfo : EIATTR_PARAM_CBANK
	.align		4
        /*0234*/ 	.byte	0x04, 0x0a
        /*0236*/ 	.short	(.L_2453 - .L_2452)
	.align		4
.L_2452:
        /*0238*/ 	.word	index@(.nv.constant0._Z25selective_scan_bwd_kernelI32Selective_Scan_bwd_kernel_traitsILi32ELi16ELb0ELb1ELb0ELb0ELb1EN3c104HalfEfEEv12SSMParamsBwd)
        /*023c*/ 	.short	0x0380
        /*023e*/ 	.short	0x01f0


	//----- nvinfo : EIATTR_SW_WAR
	.align		4
.L_2453:
        /*0240*/ 	.byte	0x04, 0x36
        /*0242*/ 	.short	(.L_2455 - .L_2454)
.L_2454:
        /*0244*/ 	.word	0x00000008
.L_2455:


//--------------------- .nv.info._Z25selective_scan_bwd_kernelI32Selective_Scan_bwd_kernel_traitsILi32ELi16ELb0ELb1ELb0ELb1ELb0EN3c104HalfEfEEv12SSMParamsBwd --------------------------
	.section	.nv.info._Z25selective_scan_bwd_kernelI32Selective_Scan_bwd_kernel_traitsILi32ELi16ELb0ELb1ELb0ELb1ELb0EN3c104HalfEfEEv12SSMParamsBwd,"",@"SHT_CUDA_INFO"
	.sectionflags	@""
	.align	4


	//----- nvinfo : EIATTR_CUDA_API_VERSION
	.align		4
        /*0000*/ 	.byte	0x04, 0x37
        /*0002*/ 	.short	(.L_2457 - .L_2456)
.L_2456:
        /*0004*/ 	.word	0x00000082


	//----- nvinfo : EIATTR_KPARAM_INFO
	.align		4
.L_2457:
        /*0008*/ 	.byte	0x04, 0x17
        /*000a*/ 	.short	(.L_2459 - .L_2458)
.L_2458:
        /*000c*/ 	.word	0x00000000
        /*0010*/ 	.short	0x0000
        /*0012*/ 	.short	0x0000
        /*0014*/ 	.byte	0x00, 0xf0, 0xc1, 0x07


	//----- nvinfo : EIATTR_SPARSE_MMA_MASK
	.align		4
.L_2459:
        /*0018*/ 	.byte	0x03, 0x50
        /*001a*/ 	.short	0x0000


	//----- nvinfo : EIATTR_MAXREG_COUNT
	.align		4
        /*001c*/ 	.byte	0x03, 0x1b
        /*001e*/ 	.short	0x00ff


	//----- nvinfo : EIATTR_NUM_BARRIERS
	.align		4
        /*0020*/ 	.byte	0x02, 0x4c
        /*0022*/ 	.byte	0x01
	.zero		1


	//----- nvinfo : EIATTR_MERCURY_ISA_VERSION
	.align		4
        /*0024*/ 	.byte	0x03, 0x5f
        /*0026*/ 	.short	0x0101


	//----- nvinfo : EIATTR_INT_WARP_WIDE_INSTR_OFFSETS
	.align		4
        /*0028*/ 	.byte	0x04, 0x31
        /*002a*/ 	.short	(.L_2461 - .L_2460)


	//   ....[0]....
.L_2460:
        /*002c*/ 	.word	0x000053a0


	//----- nvinfo : EIATTR_COOP_GROUP_MASK_REGIDS
	.align		4
.L_2461:
        /*0030*/ 	.byte	0x04, 0x29
        /*0032*/ 	.short	(.L_2463 - .L_2462)


	//   ....[0]....
.L_2462:
        /*0034*/ 	.word	0xffffffff


	//   ....[1]....
        /*0038*/ 	.word	0xffffffff


	//   ....[2]....
        /*003c*/ 	.word	0xffffffff


	//   ....[3]....
        /*0040*/ 	.word	0xffffffff


	//   ....[4]....
        /*0044*/ 	.word	0xffffffff


	//   ....[5]....
        /*0048*/ 	.word	0xffffffff


	//   ....[6]....
        /*004c*/ 	.word	0xffffffff


	//   ....[7]....
        /*0050*/ 	.word	0xffffffff


	//   ....[8]....
        /*0054*/ 	.word	0xffffffff


	//   ....[9]....
        /*0058*/ 	.word	0xffffffff


	//   ....[10]....
        /*005c*/ 	.word	0xffffffff


	//   ....[11]....
        /*0060*/ 	.word	0xffffffff


	//   ....[12]....
        /*0064*/ 	.word	0xffffffff


	//   ....[13]....
        /*0068*/ 	.word	0xffffffff


	//   ....[14]....
        /*006c*/ 	.word	0xffffffff


	//   ....[15]....
        /*0070*/ 	.word	0xffffffff


	//   ....[16]....
        /*0074*/ 	.word	0xffffffff


	//   ....[17]....
        /*0078*/ 	.word	0xffffffff


	//   ....[18]....
        /*007c*/ 	.word	0xffffffff


	//   ....[19]....
        /*0080*/ 	.word	0xffffffff


	//   ....[20]....
        /*0084*/ 	.word	0xffffffff


	//   ....[21]....
        /*0088*/ 	.word	0xffffffff


	//   ....[22]....
        /*008c*/ 	.word	0xffffffff


	//   ....[23]....
        /*0090*/ 	.word	0xffffffff


	//   ....[24]....
        /*0094*/ 	.word	0xffffffff


	//   ....[25]....
        /*0098*/ 	.word	0xffffffff


	//   ....[26]....
        /*009c*/ 	.word	0xffffffff


	//   ....[27]....
        /*00a0*/ 	.word	0xffffffff


	//   ....[28]....
        /*00a4*/ 	.word	0xffffffff


	//   ....[29]....
        /*00a8*/ 	.word	0xffffffff


	//   ....[30]....
        /*00ac*/ 	.word	0xffffffff


	//   ....[31]....
        /*00b0*/ 	.word	0xffffffff


	//   ....[32]....
        /*00b4*/ 	.word	0xffffffff


	//   ....[33]....
        /*00b8*/ 	.word	0xffffffff


	//   ....[34]....
        /*00bc*/ 	.word	0xffffffff


	//   ....[35]....
        /*00c0*/ 	.word	0xffffffff


	//   ....[36]....
        /*00c4*/ 	.word	0xffffffff


	//   ....[37]....
        /*00c8*/ 	.word	0xffffffff


	//   ....[38]....
        /*00cc*/ 	.word	0xffffffff


	//   ....[39]....
        /*00d0*/ 	.word	0xffffffff


	//   ....[40]....
        /*00d4*/ 	.word	0xffffffff


	//   ....[41]....
        /*00d8*/ 	.word	0xffffffff


	//   ....[42]....
        /*00dc*/ 	.word	0xffffffff


	//   ....[43]....
        /*00e0*/ 	.word	0xffffffff


	//   ....[44]....
        /*00e4*/ 	.word	0xffffffff


	//   ....[45]....
        /*00e8*/ 	.word	0xffffffff


	//   ....[46]....
        /*00ec*/ 	.word	0xffffffff


	//   ....[47]....
        /*00f0*/ 	.word	0xffffffff


	//   ....[48]....
        /*00f4*/ 	.word	0xffffffff


	//   ....[49]....
        /*00f8*/ 	.word	0xffffffff


	//   ....[50]....
        /*00fc*/ 	.word	0xffffffff


	//   ....[51]....
        /*0100*/ 	.word	0xffffffff


	//   ....[52]....
        /*0104*/ 	.word	0xffffffff


	//   ....[53]....
        /*0108*/ 	.word	0xffffffff


	//   ....[54]....
        /*010c*/ 	.word	0xffffffff


	//----- nvinfo : EIATTR_COOP_GROUP_INSTR_OFFSETS
	.align		4
.L_2463:
        /*0110*/ 	.byte	0x04, 0x28
        /*0112*/ 	.short	(.L_2465 - .L_2464)


	//   ....[0]....
.L_2464:
        /*0114*/ 	.word	0x000011c0


	//   ....[1]....
        /*0118*/ 	.word	0x00001760


	//   ....[2]....
        /*011c*/ 	.word	0x00001bf0


	//   ....[3]....
        /*0120*/ 	.word	0x00004cc0


	//   ....[4]....
        /*0124*/ 	.word	0x00005990


	//   ....[5]....
        /*0128*/ 	.word	0x000059d0


	//   ....[6]....
        /*012c*/ 	.word	0x00005a10


	//   ....[7]....
        /*0130*/ 	.word	0x00005a90


	//   ....[8]....
        /*0134*/ 	.word	0x00005ae0


	//   ....[9]....
        /*0138*/ 	.word	0x00005b00


	//   ....[10]....
        /*013c*/ 	.word	0x00005b10


	//   ....[11]....
        /*0140*/ 	.word	0x00005b40


	//   ....[12]....
        /*0144*/ 	.word	0x00005b90


	//   ....[13]....
        /*0148*/ 	.word	0x00005bc0


	//   ....[14]....
        /*014c*/ 	.word	0x00005bf0


	//   ....[15]....
        /*0150*/ 	.word	0x00005c00


	//   ....[16]....
        /*0154*/ 	.word	0x00005c40


	//   ....[17]....
        /*0158*/ 	.word	0x00005cb0


	//   ....[18]....
        /*015c*/ 	.word	0x00005ce0


	//   ....[19]....
        /*0160*/ 	.word	0x00005cf0


	//   ....[20]....
        /*0164*/ 	.word	0x00005d70


	//   ....[21]....
        /*0168*/ 	.word	0x00005da0


	//   ....[22]....
        /*016c*/ 	.word	0x00005dc0


	//   ....[23]....
        /*0170*/ 	.word	0x00005dd0


	//   ....[24]....
        /*0174*/ 	.word	0x00005e00


	//   ....[25]....
        /*0178*/ 	.word	0x00005e50


	//   ....[26]....
        /*017c*/ 	.word	0x00005e80


	//   ....[27]....
        /*0180*/ 	.word	0x00005ea0


	//   ....[28]....
        /*0184*/ 	.word	0x00005ec0


	//   ....[29]....
        /*0188*/ 	.word	0x00005ee0


	//   ....[30]....
        /*018c*/ 	.word	0x00005f00


	//   ....[31]....
        /*0190*/ 	.word	0x00005f20


	//   ....[32]....
        /*0194*/ 	.word	0x00007170


	//   ....[33]....
        /*0198*/ 	.word	0x000071b0


	//   ....[34]....
        /*019c*/ 	.word	0x00007340


	//   ....[35]....
        /*01a0*/ 	.word	0x00007380


	//   ....[36]....
        /*01a4*/ 	.word	0x00007430


	//   ....[37]....
        /*01a8*/ 	.word	0x00007470


	//   ....[38]....
        /*01ac*/ 	.word	0x00007600


	//   ....[39]....
        /*01b0*/ 	.word	0x00007640


	//   ....[40]....
        /*01b4*/ 	.word	0x000077e0


	//   ....[41]....
        /*01b8*/ 	.word	0x00007820


	//   ....[42]....
        /*01bc*/ 	.word	0x00007ea0


	//   ....[43]....
        /*01c0*/ 	.word	0x000087e0


	//   ....[44]....
        /*01c4*/ 	.word	0x00009030


	//   ....[45]....
        /*01c8*/ 	.word	0x00009630


	//   ....[46]....
        /*01cc*/ 	.word	0x00009680


	//   ....[47]....
        /*01d0*/ 	.word	0x000096d0


	//   ....[48]....
        /*01d4*/ 	.word	0x00009700


	//   ....[49]....
        /*01d8*/ 	.word	0x00009720


	//   ....[50]....
        /*01dc*/ 	.word	0x00009840


	//   ....[51]....
        /*01e0*/ 	.word	0x00009880


	//   ....[52]....
        /*01e4*/ 	.word	0x000098d0


	//   ....[53]....
        /*01e8*/ 	.word	0x00009900


	//   ....[54]....
        /*01ec*/ 	.word	0x00009920


	//----- nvinfo : EIATTR_VRC_CTA_INIT_COUNT
	.align		4
.L_2465:
        /*01f0*/ 	.byte	0x02, 0x4a
	.zero		1
	.zero		1


	//----- nvinfo : EIATTR_EXIT_INSTR_OFFSETS
	.align		4
        /*01f4*/ 	.byte	0x04, 0x1c
        /*01f6*/ 	.short	(.L_2467 - .L_2466)


	//   ....[0]....
.L_2466:
        /*01f8*/ 	.word	0x000099e0


	//   ....[1]....
        /*01fc*/ 	.word	0x00009ca0


	//----- nvinfo : EIATTR_MAX_THREADS
	.align		4
.L_2467:
        /*0200*/ 	.byte	0x04, 0x05
        /*0202*/ 	.short	(.L_2469 - .L_2468)
.L_2468:
        /*0204*/ 	.word	0x00000020
        /*0208*/ 	.word	0x00000001
        /*020c*/ 	.word	0x00000001


	//----- nvinfo : EIATTR_CRS_STACK_SIZE
	.align		4
.L_2469:
        /*0210*/ 	.byte	0x04, 0x1e
        /*0212*/ 	.short	(.L_2471 - .L_2470)
.L_2470:
        /*0214*/ 	.word	0x00000000


	//----- nvinfo : EIATTR_CBANK_PARAM_SIZE
	.align		4
.L_2471:
        /*0218*/ 	.byte	0x03, 0x19
        /*021a*/ 	.short	0x01f0


	//----- nvinfo : EIATTR_PARAM_CBANK
	.align		4
        /*021c*/ 	.byte	0x04, 0x0a
        /*021e*/ 	.short	(.L_2473 - .L_2472)
	.align		4
.L_2472:
        /*0220*/ 	.word	index@(.nv.constant0._Z25selective_scan_bwd_kernelI32Selective_Scan_bwd_kernel_traitsILi32ELi16ELb0ELb1ELb0ELb1ELb0EN3c104HalfEfEEv12SSMParamsBwd)
        /*0224*/ 	.short	0x0380
        /*0226*/ 	.short	0x01f0


	//----- nvinfo : EIATTR_SW_WAR
	.align		4
.L_2473:
        /*0228*/ 	.byte	0x04, 0x36
        /*022a*/ 	.short	(.L_2475 - .L_2474)
.L_2474:
        /*022c*/ 	.word	0x00000008
.L_2475:


//--------------------- .nv.info._Z25selective_scan_bwd_kernelI32Selective_Scan_bwd_kernel_traitsILi32ELi16ELb0ELb1ELb0ELb1ELb1EN3c104HalfEfEEv12SSMParamsBwd --------------------------
	.section	.nv.info._Z25selective_scan_bwd_kernelI32Selective_Scan_bwd_kernel_traitsILi32ELi16ELb0ELb1ELb0ELb1ELb1EN3c104HalfEfEEv12SSMParamsBwd,"",@"SHT_CUDA_INFO"
	.sectionflags	@""
	.align	4


	//----- nvinfo : EIATTR_CUDA_API_VERSION
	.align		4
        /*0000*/ 	.byte	0x04, 0x37
        /*0002*/ 	.short	(.L_2477 - .L_2476)
.L_2476:
        /*0004*/ 	.word	0x00000082


	//----- nvinfo : EIATTR_KPARAM_INFO
	.align		4
.L_2477:
        /*0008*/ 	.byte	0x04, 0x17
        /*000a*/ 	.short	(.L_2479 - .L_2478)
.L_2478:
        /*000c*/ 	.word	0x00000000
        /*0010*/ 	.short	0x0000
        /*0012*/ 	.short	0x0000
        /*0014*/ 	.byte	0x00, 0xf0, 0xc1, 0x07


	//----- nvinfo : EIATTR_SPARSE_MMA_MASK
	.align		4
.L_2479:
        /*0018*/ 	.byte	0x03, 0x50
        /*001a*/ 	.short	0x0000


	//----- nvinfo : EIATTR_MAXREG_COUNT
	.align		4
        /*001c*/ 	.byte	0x03, 0x1b
        /*001e*/ 	.short	0x00ff


	//----- nvinfo : EIATTR_NUM_BARRIERS
	.align		4
        /*0020*/ 	.byte	0x02, 0x4c
        /*0022*/ 	.byte	0x01
	.zero		1


	//----- nvinfo : EIATTR_MERCURY_ISA_VERSION
	.align		4
        /*0024*/ 	.byte	0x03, 0x5f
        /*0026*/ 	.short	0x0101


	//----- nvinfo : EIATTR_INT_WARP_WIDE_INSTR_OFFSETS
	.align		4
        /*0028*/ 	.byte	0x04, 0x31
        /*002a*/ 	.short	(.L_2481 - .L_2480)


	//   ....[0]....
.L_2480:
        /*002c*/ 	.word	0x00007e00


	//----- nvinfo : EIATTR_COOP_GROUP_MASK_REGIDS
	.align		4
.L_2481:
        /*0030*/ 	.byte	0x04, 0x29
        /*0032*/ 	.short	(.L_2483 - .L_2482)


	//   ....[0]....
.L_2482:
        /*0034*/ 	.word	0xffffffff


	//   ....[1]....
        /*0038*/ 	.word	0xffffffff


	//   ....[2]....
        /*003c*/ 	.word	0xffffffff


	//   ....[3]....
        /*0040*/ 	.word	0xffffffff


	//   ....[4]....
        /*0044*/ 	.word	0xffffffff


	//   ....[5]....
        /*0048*/ 	.word	0xffffffff


	//   ....[6]....
        /*004c*/ 	.word	0xffffffff


	//   ....[7]....
        /*0050*/ 	.word	0xffffffff


	//   ....[8]....
        /*0054*/ 	.word	0xffffffff


	//   ....[9]....
        /*0058*/ 	.word	0xffffffff


	//   ....[10]....
        /*005c*/ 	.word	0xffffffff


	//   ....[11]....
        /*0060*/ 	.word	0xffffffff


	//   ....[12]....
        /*0064*/ 	.word	0xffffffff


	//   ....[13]....
        /*0068*/ 	.word	0xffffffff


	//   ....[14]....
        /*006c*/ 	.word	0xffffffff


	//   ....[15]....
        /*0070*/ 	.word	0xffffffff


	//   ....[16]....
        /*0074*/ 	.word	0xffffffff


	//   ....[17]....
        /*0078*/ 	.word	0xffffffff


	//   ....[18]....
        /*007c*/ 	.word	0xffffffff


	//   ....[19]....
        /*0080*/ 	.word	0xffffffff


	//   ....[20]....
        /*0084*/ 	.word	0xffffffff


	//   ....[21]....
        /*0088*/ 	.word	0xffffffff


	//   ....[22]....
        /*008c*/ 	.word	0xffffffff


	//   ....[23]....
        /*0090*/ 	.word	0xffffffff


	//   ....[24]....
        /*0094*/ 	.word	0xffffffff


	//   ....[25]....
        /*0098*/ 	.word	0xffffffff


	//   ....[26]....
        /*009c*/ 	.word	0xffffffff


	//   ....[27]....
        /*00a0*/ 	.word	0xffffffff


	//   ....[28]....
        /*00a4*/ 	.word	0xffffffff


	//   ....[29]....
        /*00a8*/ 	.word	0xffffffff


	//   ....[30]....
        /*00ac*/ 	.word	0xffffffff


	//   ....[31]....
        /*00b0*/ 	.word	0xffffffff


	//   ....[32]....
        /*00b4*/ 	.word	0xffffffff


	//   ....[33]....
        /*00b8*/ 	.word	0xffffffff


	//   ....[34]....
        /*00bc*/ 	.word	0xffffffff


	//   ....[35]....
        /*00c0*/ 	.word	0xffffffff


	//   ....[36]....
        /*00c4*/ 	.word	0xffffffff


	//   ....[37]....
        /*00c8*/ 	.word	0xffffffff


	//   ....[38]....
        /*00cc*/ 	.word	0xffffffff


	//   ....[39]....
        /*00d0*/ 	.word	0xffffffff


	//   ....[40]....
        /*00d4*/ 	.word	0xffffffff


	//   ....[41]....
        /*00d8*/ 	.word	0xffffffff


	//   ....[42]....
        /*00dc*/ 	.word	0xffffffff


	//   ....[43]....
        /*00e0*/ 	.word	0xffffffff


	//   ....[44]....
        /*00e4*/ 	.word	0xffffffff


	//   ....[45]....
        /*00e8*/ 	.word	0xffffffff


	//   ....[46]....
        /*00ec*/ 	.word	0xffffffff


	//   ....[47]....
        /*00f0*/ 	.word	0xffffffff


	//   ....[48]....
        /*00f4*/ 	.word	0xffffffff


	//   ....[49]....
        /*00f8*/ 	.word	0xffffffff


	//   ....[50]....
        /*00fc*/ 	.word	0xffffffff


	//   ....[51]....
        /*0100*/ 	.word	0xffffffff


	//   ....[52]....
        /*0104*/ 	.word	0xffffffff


	//   ....[53]....
        /*0108*/ 	.word	0xffffffff


	//   ....[54]....
        /*010c*/ 	.word	0xffffffff


	//   ....[55]....
        /*0110*/ 	.word	0xffffffff


	//   ....[56]....
        /*0114*/ 	.word	0xffffffff


	//   ....[57]....
        /*0118*/ 	.word	0xffffffff


	//   ....[58]....
        /*011c*/ 	.word	0xffffffff


	//----- nvinfo : EIATTR_COOP_GROUP_INSTR_OFFSETS
	.align		4
.L_2483:
        /*0120*/ 	.byte	0x04, 0x28
        /*0122*/ 	.short	(.L_2485 - .L_2484)


	//   ....[0]....
.L_2484:
        /*0124*/ 	.word	0x00001310


	//   ....[1]....
        /*0128*/ 	.word	0x00001910


	//   ....[2]....
        /*012c*/ 	.word	0x00001fa0


	//   ....[3]....
        /*0130*/ 	.word	0x00004aa0


	//   ....[4]....
        /*0134*/ 	.word	0x00005140


	//   ....[5]....
        /*0138*/ 	.word	0x00005e30


	//   ....[6]....
        /*013c*/ 	.word	0x000067f0


	//   ....[7]....
        /*0140*/ 	.word	0x00007710


	//   ....[8]....
        /*0144*/ 	.word	0x00008030


	//   ....[9]....
        /*0148*/ 	.word	0x00008040


	//   ....[10]....
        /*014c*/ 	.word	0x000080a0


	//   ....[11]....
        /*0150*/ 	.word	0x000080b0


	//   ....[12]....
        /*0154*/ 	.word	0x000083b0


	//   ....[13]....
        /*0158*/ 	.word	0x00008400


	//   ....[14]....
        /*015c*/ 	.word	0x000084c0


	//   ....[15]....
        /*0160*/ 	.word	0x00008550


	//   ....[16]....
        /*0164*/ 	.word	0x00008570


	//   ....[17]....
        /*0168*/ 	.word	0x000085c0


	//   ....[18]....
        /*016c*/ 	.word	0x00008600


	//   ....[19]....
        /*0170*/ 	.word	0x00008680


	//   ....[20]....
        /*0174*/ 	.word	0x00008690


	//   ....[21]....
        /*0178*/ 	.word	0x000086a0


	//   ....[22]....
        /*017c*/ 	.word	0x000086f0


	//   ....[23]....
        /*0180*/ 	.word	0x00008740


	//   ....[24]....
        /*0184*/ 	.word	0x00008750


	//   ....[25]....
        /*0188*/ 	.word	0x00008760


	//   ....[26]....
        /*018c*/ 	.word	0x00008770


	//   ....[27]....
        /*0190*/ 	.word	0x000087c0


	//   ....[28]....
        /*0194*/ 	.word	0x00008800


	//   ....[29]....
        /*0198*/ 	.word	0x00008890


	//   ....[30]....
        /*019c*/ 	.word	0x000088d0


	//   ....[31]....
        /*01a0*/ 	.word	0x00008900


	//   ....[32]....
        /*01a4*/ 	.word	0x00008930


	//   ....[33]....
        /*01a8*/ 	.word	0x000089d0


	//   ....[34]....
        /*01ac*/ 	.word	0x00008a00


	//   ....[35]....
        /*01b0*/ 	.word	0x00008a10


	//   ....[36]....
        /*01b4*/ 	.word	0x00009ba0


	//   ....[37]....
        /*01b8*/ 	.word	0x00009be0


	//   ....[38]....
        /*01bc*/ 	.word	0x00009d70


	//   ....[39]....
        /*01c0*/ 	.word	0x00009db0


	//   ....[40]....
        /*01c4*/ 	.word	0x00009f40


	//   ....[41]....
        /*01c8*/ 	.word	0x00009f80


	//   ....[42]....
        /*01cc*/ 	.word	0x0000a110


	//   ....[43]....
        /*01d0*/ 	.word	0x0000a150


	//   ....[44]....
        /*01d4*/ 	.word	0x0000a2d0


	//   ....[45]....
        /*01d8*/ 	.word	0x0000a300


	//   ....[46]....
        /*01dc*/ 	.word	0x0000a8b0


	//   ....[47]....
        /*01e0*/ 	.word	0x0000b1f0


	//   ....[48]....
        /*01e4*/ 	.word	0x0000ba30


	//   ....[49]....
        /*01e8*/ 	.word	0x0000c030


	//   ....[50]....
        /*01ec*/ 	.word	0x0000c080


	//   ....[51]....
        /*01f0*/ 	.word	0x0000c0d0


	//   ....[52]....
        /*01f4*/ 	.word	0x0000c100


	//   ....[53]....
        /*01f8*/ 	.word	0x0000c120


	//   ....[54]....
        /*01fc*/ 	.word	0x0000c240


	//   ....[55]....
        /*0200*/ 	.word	0x0000c280


	//   ....[56]....
        /*0204*/ 	.word	0x0000c2d0


	//   ....[57]....
        /*0208*/ 	.word	0x0000c300


	//   ....[58]....
        /*020c*/ 	.word	0x0000c320


	//----- nvinfo : EIATTR_VRC_CTA_INIT_COUNT
	.align		4
.L_2485:
        /*0210*/ 	.byte	0x02, 0x4a
	.zero		1
	.zero		1


	//----- nvinfo : EIATTR_EXIT_INSTR_OFFSETS
	.align		4
        /*0214*/ 	.byte	0x04, 0x1c
        /*0216*/ 	.short	(.L_2487 - .L_2486)


	//   ....[0]....
.L_2486:
        /*0218*/ 	.word	0x0000c3e0


	//   ....[1]....
        /*021c*/ 	.word	0x0000c6a0


	//----- nvinfo : EIATTR_MAX_THREADS
	.align		4
.L_2487:
        /*0220*/ 	.byte	0x04, 0x05
        /*0222*/ 	.short	(.L_2489 - .L_2488)
.L_2488:
        /*0224*/ 	.word	0x00000020
        /*0228*/ 	.word	0x00000001
        /*022c*/ 	.word	0x00000001


	//----- nvinfo : EIATTR_CRS_STACK_SIZE
	.align		4
.L_2489:
        /*0230*/ 	.byte	0x04, 0x1e
        /*0232*/ 	.short	(.L_2491 - .L_2490)
.L_2490:
        /*0234*/ 	.word	0x00000000


	//----- nvinfo : EIATTR_CBANK_PARAM_SIZE
	.align		4
.L_2491:
        /*0238*/ 	.byte	0x03, 0x19
        /*023a*/ 	.short	0x01f0


	//----- nvinfo : EIATTR_PARAM_CBANK
	.align		4
        /*023c*/ 	.byte	0x04, 0x0a
        /*023e*/ 	.short	(.L_2493 - .L_2492)
	.align		4
.L_2492:
        /*0240*/ 	.word	index@(.nv.constant0._Z25selective_scan_bwd_kernelI32Selective_Scan_bwd_kernel_traitsILi32ELi16ELb0ELb1ELb0ELb1ELb1EN3c104HalfEfEEv12SSMParamsBwd)
        /*0244*/ 	.short	0x0380
        /*0246*/ 	.short	0x01f0


	//----- nvinfo : EIATTR_SW_WAR
	.align		4
.L_2493:
        /*0248*/ 	.byte	0x04, 0x36
        /*024a*/ 	.short	(.L_2495 - .L_2494)
.L_2494:
        /*024c*/ 	.word	0x00000008
.L_2495:


//--------------------- .nv.info._Z25selective_scan_bwd_kernelI32Selective_Scan_bwd_kernel_traitsILi32ELi16ELb0ELb1ELb1ELb0ELb0EN3c104HalfEfEEv12SSMParamsBwd --------------------------
	.section	.nv.info._Z25selective_scan_bwd_kernelI32Selective_Scan_bwd_kernel_traitsILi32ELi16ELb0ELb1ELb1ELb0ELb0EN3c104HalfEfEEv12SSMParamsBwd,"",@"SHT_CUDA_INFO"
	.sectionflags	@""
	.align	4


	//----- nvinfo : EIATTR_CUDA_API_VERSION
	.align		4
        /*0000*/ 	.byte	0x04, 0x37
        /*0002*/ 	.short	(.L_2497 - .L_2496)
.L_2496:
        /*0004*/ 	.word	0x00000082


	//----- nvinfo : EIATTR_KPARAM_INFO
	.align		4
.L_2497:
        /*0008*/ 	.byte	0x04, 0x17
        /*000a*/ 	.short	(.L_2499 - .L_2498)
.L_2498:
        /*000c*/ 	.word	0x00000000
        /*0010*/ 	.short	0x0000
        /*0012*/ 	.short	0x0000
        /*0014*/ 	.byte	0x00, 0xf0, 0xc1, 0x07


	//----- nvinfo : EIATTR_SPARSE_MMA_MASK
	.align		4
.L_2499:
        /*0018*/ 	.byte	0x03, 0x50
        /*001a*/ 	.short	0x0000


	//----- nvinfo : EIATTR_MAXREG_COUNT
	.align		4
        /*001c*/ 	.byte	0x03, 0x1b
        /*001e*/ 	.short	0x00ff


	//----- nvinfo : EIATTR_NUM_BARRIERS
	.align		4
        /*0020*/ 	.byte	0x02, 0x4c
        /*0022*/ 	.byte	0x01
	.zero		1


	//----- nvinfo : EIATTR_MERCURY_ISA_VERSION
	.align		4
        /*0024*/ 	.byte	0x03, 0x5f
        /*0026*/ 	.short	0x0101


	//----- nvinfo : EIATTR_INT_WARP_WIDE_INSTR_OFFSETS
	.align		4
        /*0028*/ 	.byte	0x04, 0x31
        /*002a*/ 	.short	(.L_2501 - .L_2500)


	//   ....[0]....
.L_2500:
        /*002c*/ 	.word	0x00003af0


	//----- nvinfo : EIATTR_COOP_GROUP_MASK_REGIDS
	.align		4
.L_2501:
        /*0030*/ 	.byte	0x04, 0x29
        /*0032*/ 	.short	(.L_2503 - .L_2502)


	//   ....[0]....
.L_2502:
        /*0034*/ 	.word	0xffffffff


	//   ....[1]....
        /*0038*/ 	.word	0xffffffff


	//   ....[2]....
        /*003c*/ 	.word	0xffffffff


	//   ....[3]....
        /*0040*/ 	.word	0xffffffff


	//   ....[4]....
        /*0044*/ 	.word	0xffffffff


	//   ....[5]....
        /*0048*/ 	.word	0xffffffff


	//   ....[6]....
        /*004c*/ 	.word	0xffffffff


	//   ....[7]....
        /*0050*/ 	.word	0xffffffff


	//   ....[8]....
        /*0054*/ 	.word	0xffffffff


	//   ....[9]....
        /*0058*/ 	.word	0xffffffff


	//   ....[10]....
        /*005c*/ 	.word	0xffffffff


	//   ....[11]....
        /*0060*/ 	.word	0xffffffff


	//   ....[12]....
        /*0064*/ 	.word	0xffffffff


	//   ....[13]....
        /*0068*/ 	.word	0xffffffff


	//   ....[14]....
        /*006c*/ 	.word	0xffffffff


	//   ....[15]....
        /*0070*/ 	.word	0xffffffff


	//   ....[16]....
        /*0074*/ 	.word	0xffffffff


	//   ....[17]....
        /*0078*/ 	.word	0xffffffff


	//   ....[18]....
        /*007c*/ 	.word	0xffffffff


	//   ....[19]....
        /*0080*/ 	.word	0xffffffff


	//   ....[20]....
        /*0084*/ 	.word	0xffffffff


	//   ....[21]....
        /*0088*/ 	.word	0xffffffff


	//   ....[22]....
        /*008c*/ 	.word	0xffffffff


	//   ....[23]....
        /*0090*/ 	.word	0xffffffff


	//   ....[24]....
        /*0094*/ 	.word	0xffffffff


	//   ....[25]....
        /*0098*/ 	.word	0xffffffff


	//   ....[26]....
        /*009c*/ 	.word	0xffffffff


	//   ....[27]....
        /*00a0*/ 	.word	0xffffffff


	//   ....[28]....
        /*00a4*/ 	.word	0xffffffff


	//   ....[29]....
        /*00a8*/ 	.word	0xffffffff


	//   ....[30]....
        /*00ac*/ 	.word	0xffffffff


	//   ....[31]....
        /*00b0*/ 	.word	0xffffffff


	//   ....[32]....
        /*00b4*/ 	.word	0xffffffff


	//   ....[33]....
        /*00b8*/ 	.word	0xffffffff


	//   ....[34]....
        /*00bc*/ 	.word	0xffffffff


	//   ....[35]....
        /*00c0*/ 	.word	0xffffffff


	//   ....[36]....
        /*00c4*/ 	.word	0xffffffff


	//   ....[37]....
        /*00c8*/ 	.word	0xffffffff


	//   ....[38]....
        /*00cc*/ 	.word	0xffffffff


	//   ....[39]....
        /*00d0*/ 	.word	0xffffffff


	//   ....[40]....
        /*00d4*/ 	.word	0xffffffff


	//   ....[41]....
        /*00d8*/ 	.word	0xffffffff


	//   ....[42]....
        /*00dc*/ 	.word	0xffffffff


	//   ....[43]....
        /*00e0*/ 	.word	0xffffffff


	//   ....[44]....
        /*00e4*/ 	.word	0xffffffff


	//   ....[45]....
        /*00e8*/ 	.word	0xffffffff


	//   ....[46]....
        /*00ec*/ 	.word	0xffffffff


	//   ....[47]....
        /*00f0*/ 	.word	0xffffffff


	//   ....[48]....
        /*00f4*/ 	.word	0xffffffff


	//   ....[49]....
        /*00f8*/ 	.word	0xffffffff


	//----- nvinfo : EIATTR_COOP_GROUP_INSTR_OFFSETS
	.align		4
.L_2503:
        /*00fc*/ 	.byte	0x04, 0x28
        /*00fe*/ 	.short	(.L_2505 - .L_2504)


	//   ....[0]....
.L_2504:
        /*0100*/ 	.word	0x00001350


	//   ....[1]....
        /*0104*/ 	.word	0x000017f0


	//   ....[2]....
        /*0108*/ 	.word	0x00001da0


	//   ....[3]....
        /*010c*/ 	.word	0x00002d10


	//   ....[4]....
        /*0110*/ 	.word	0x000036c0


	//   ....[5]....
        /*0114*/ 	.word	0x00003d20


	//   ....[6]....
        /*0118*/ 	.word	0x00003d30


	//   ....[7]....
        /*011c*/ 	.word	0x00003de0


	//   ....[8]....
        /*0120*/ 	.word	0x00003e10


	//   ....[9]....
        /*0124*/ 	.word	0x00004120


	//   ....[10]....
        /*0128*/ 	.word	0x00004160


	//   ....[11]....
        /*012c*/ 	.word	0x000041b0


	//   ....[12]....
        /*0130*/ 	.word	0x00004260


	//   ....[13]....
        /*0134*/ 	.word	0x00004280


	//   ....[14]....
        /*0138*/ 	.word	0x000042a0


	//   ....[15]....
        /*013c*/ 	.word	0x000042e0


	//   ....[16]....
        /*0140*/ 	.word	0x00004370


	//   ....[17]....
        /*0144*/ 	.word	0x00004390


	//   ....[18]....
        /*0148*/ 	.word	0x000043b0


	//   ....[19]....
        /*014c*/ 	.word	0x000043e0


	//   ....[20]....
        /*0150*/ 	.word	0x00004410


	//   ....[21]....
        /*0154*/ 	.word	0x00004440


	//   ....[22]....
        /*0158*/ 	.word	0x00004460


	//   ....[23]....
        /*015c*/ 	.word	0x00004480


	//   ....[24]....
        /*0160*/ 	.word	0x000044b0


	//   ....[25]....
        /*0164*/ 	.word	0x000044d0


	//   ....[26]....
        /*0168*/ 	.word	0x00004570


	//   ....[27]....
        /*016c*/ 	.word	0x00004590


	//   ....[28]....
        /*0170*/ 	.word	0x00004640


	//   ....[29]....
        /*0174*/ 	.word	0x00004650


	//   ....[30]....
        /*0178*/ 	.word	0x00004660


	//   ....[31]....
        /*017c*/ 	.word	0x00004690


	//   ....[32]....
        /*0180*/ 	.word	0x000046a0


	//   ....[33]....
        /*0184*/ 	.word	0x00005c40


	//   ....[34]....
        /*0188*/ 	.word	0x00005e10


	//   ....[35]....
        /*018c*/ 	.word	0x00005fe0


	//   ....[36]....
        /*0190*/ 	.word	0x000061b0


	//   ....[37]....
        /*0194*/ 	.word	0x000062e0


	//   ....[38]....
        /*0198*/ 	.word	0x00006730


	//   ....[39]....
        /*019c*/ 	.word	0x00006e90


	//   ....[40]....
        /*01a0*/ 	.word	0x000072d0


	//   ....[41]....
        /*01a4*/ 	.word	0x00007320


	//   ....[42]....
        /*01a8*/ 	.word	0x00007370


	//   ....[43]....
        /*01ac*/ 	.word	0x000073a0


	//   ....[44]....
        /*01b0*/ 	.word	0x000073c0


	//   ....[45]....
        /*01b4*/ 	.word	0x000074e0


	//   ....[46]....
        /*01b8*/ 	.word	0x00007520


	//   ....[47]....
        /*01bc*/ 	.word	0x00007570


	//   ....[48]....
        /*01c0*/ 	.word	0x000075a0


	//   ....[49]....
        /*01c4*/ 	.word	0x000075c0


	//----- nvinfo : EIATTR_VRC_CTA_INIT_COUNT
	.align		4
.L_2505:
        /*01c8*/ 	.byte	0x02, 0x4a
	.zero		1
	.zero		1


	//----- nvinfo : EIATTR_EXIT_INSTR_OFFSETS
	.align		4
        /*01cc*/ 	.byte	0x04, 0x1c
        /*01ce*/ 	.short	(.L_2507 - .L_2506)


	//   ....[0]....
.L_2506:
        /*01d0*/ 	.word	0x00007680


	//   ....[1]....
        /*01d4*/ 	.word	0x00007820


	//----- nvinfo : EIATTR_MAX_THREADS
	.align		4
.L_2507:
        /*01d8*/ 	.byte	0x04, 0x05
        /*01da*/ 	.short	(.L_2509 - .L_2508)
.L_2508:
        /*01dc*/ 	.word	0x00000020
        /*01e0*/ 	.word	0x00000001
        /*01e4*/ 	.word	0x00000001


	//----- nvinfo : EIATTR_CRS_STACK_SIZE
	.align		4
.L_2509:
        /*01e8*/ 	.byte	0x04, 0x1e
        /*01ea*/ 	.short	(.L_2511 - .L_2510)
.L_2510:
        /*01ec*/ 	.word	0x00000000


	//----- nvinfo : EIATTR_CBANK_PARAM_SIZE
	.align		4
.L_2511:
        /*01f0*/ 	.byte	0x03, 0x19
        /*01f2*/ 	.short	0x01f0


	//----- nvinfo : EIATTR_PARAM_CBANK
	.align		4
        /*01f4*/ 	.byte	0x04, 0x0a
        /*01f6*/ 	.short	(.L_2513 - .L_2512)
	.align		4
.L_2512:
        /*01f8*/ 	.word	index@(.nv.constant0._Z25selective_scan_bwd_kernelI32Selective_Scan_bwd_kernel_traitsILi32ELi16ELb0ELb1ELb1ELb0ELb0EN3c104HalfEfEEv12SSMParamsBwd)
        /*01fc*/ 	.short	0x0380
        /*01fe*/ 	.short	0x01f0


	//----- nvinfo : EIATTR_SW_WAR
	.align		4
.L_2513:
        /*0200*/ 	.byte	0x04, 0x36
        /*0202*/ 	.short	(.L_2515 - .L_2514)
.L_2514:
        /*0204*/ 	.word	0x00000008
.L_2515:


//--------------------- .nv.info._Z25selective_scan_bwd_kernelI32Selective_Scan_bwd_kernel_traitsILi32ELi16ELb0ELb1ELb1ELb0ELb1EN3c104HalfEfEEv12SSMParamsBwd --------------------------
	.section	.nv.info._Z25selective_scan_bwd_kernelI32Selective_Scan_bwd_kernel_traitsILi32ELi16ELb0ELb1ELb1ELb0ELb1EN3c104HalfEfEEv12SSMParamsBwd,"",@"SHT_CUDA_INFO"
	.sectionflags	@""
	.align	4


	//----- nvinfo : EIATTR_CUDA_API_VERSION
	.align		4
        /*0000*/ 	.byte	0x04, 0x37
        /*0002*/ 	.short	(.L_2517 - .L_2516)
.L_2516:
        /*0004*/ 	.word	0x00000082


	//----- nvinfo : EIATTR_KPARAM_INFO
	.align		4
.L_2517:
        /*0008*/ 	.byte	0x04, 0x17
        /*000a*/ 	.short	(.L_2519 - .L_2518)
.L_2518:
        /*000c*/ 	.word	0x00000000
        /*0010*/ 	.short	0x0000
        /*0012*/ 	.short	0x0000
        /*0014*/ 	.byte	0x00, 0xf0, 0xc1, 0x07


	//----- nvinfo : EIATTR_SPARSE_MMA_MASK
	.align		4
.L_2519:
        /*0018*/ 	.byte	0x03, 0x50
        /*001a*/ 	.short	0x0000


	//----- nvinfo : EIATTR_MAXREG_COUNT
	.align		4
        /*001c*/ 	.byte	0x03, 0x1b
        /*001e*/ 	.short	0x00ff


	//----- nvinfo : EIATTR_NUM_BARRIERS
	.align		4
        /*0020*/ 	.byte	0x02, 0x4c
        /*0022*/ 	.byte	0x01
	.zero		1


	//----- nvinfo : EIATTR_MERCURY_ISA_VERSION
	.align		4
        /*0024*/ 	.byte	0x03, 0x5f
        /*0026*/ 	.short	0x0101


	//----- nvinfo : EIATTR_INT_WARP_WIDE_INSTR_OFFSETS
	.align		4
        /*0028*/ 	.byte	0x04, 0x31
        /*002a*/ 	.short	(.L_2521 - .L_2520)


	//   ....[0]....
.L_2520:
        /*002c*/ 	.word	0x000060f0


	//----- nvinfo : EIATTR_COOP_GROUP_MASK_REGIDS
	.align		4
.L_2521:
        /*0030*/ 	.byte	0x04, 0x29
        /*0032*/ 	.short	(.L_2523 - .L_2522)


	//   ....[0]....
.L_2522:
        /*0034*/ 	.word	0xffffffff


	//   ....[1]....
        /*0038*/ 	.word	0xffffffff


	//   ....[2]....
        /*003c*/ 	.word	0xffffffff


	//   ....[3]....
        /*0040*/ 	.word	0xffffffff


	//   ....[4]....
        /*0044*/ 	.word	0xffffffff


	//   ....[5]....
        /*0048*/ 	.word	0xffffffff


	//   ....[6]....
        /*004c*/ 	.word	0xffffffff


	//   ....[7]....
        /*0050*/ 	.word	0xffffffff


	//   ....[8]....
        /*0054*/ 	.word	0xffffffff


	//   ....[9]....
        /*0058*/ 	.word	0xffffffff


	//   ....[10]....
        /*005c*/ 	.word	0xffffffff


	//   ....[11]....
        /*0060*/ 	.word	0xffffffff


	//   ....[12]....
        /*0064*/ 	.word	0xffffffff


	//   ....[13]....
        /*0068*/ 	.word	0xffffffff


	//   ....[14]....
        /*006c*/ 	.word	0xffffffff


	//   ....[15]....
        /*0070*/ 	.word	0xffffffff


	//   ....[16]....
        /*0074*/ 	.word	0xffffffff


	//   ....[17]....
        /*0078*/ 	.word	0xffffffff


	//   ....[18]....
        /*007c*/ 	.word	0xffffffff


	//   ....[19]....
        /*0080*/ 	.word	0xffffffff


	//   ....[20]....
        /*0084*/ 	.word	0xffffffff


	//   ....[21]....
        /*0088*/ 	.word	0xffffffff


	//   ....[22]....
        /*008c*/ 	.word	0xffffffff


	//   ....[23]....
        /*0090*/ 	.word	0xffffffff


	//   ....[24]....
        /*0094*/ 	.word	0xffffffff


	//   ....[25]....
        /*0098*/ 	.word	0xffffffff


	//   ....[26]....
        /*009c*/ 	.word	0xffffffff


	//   ....[27]....
        /*00a0*/ 	.word	0xffffffff


	//   ....[28]....
        /*00a4*/ 	.word	0xffffffff


	//   ....[29]....
        /*00a8*/ 	.word	0xffffffff


	//   ....[30]....
        /*00ac*/ 	.word	0xffffffff


	//   ....[31]....
        /*00b0*/ 	.word	0xffffffff


	//   ....[32]....
        /*00b4*/ 	.word	0xffffffff


	//   ....[33]....
        /*00b8*/ 	.word	0xffffffff


	//   ....[34]....
        /*00bc*/ 	.word	0xffffffff


	//   ....[35]....
        /*00c0*/ 	.word	0xffffffff


	//   ....[36]....
        /*00c4*/ 	.word	0xffffffff


	//   ....[37]....
        /*00c8*/ 	.word	0xffffffff


	//   ....[38]....
        /*00cc*/ 	.word	0xffffffff


	//   ....[39]....
        /*00d0*/ 	.word	0xffffffff


	//   ....[40]....
        /*00d4*/ 	.word	0xffffffff


	//   ....[41]....
        /*00d8*/ 	.word	0xffffffff


	//   ....[42]....
        /*00dc*/ 	.word	0xffffffff


	//   ....[43]....
        /*00e0*/ 	.word	0xffffffff


	//   ....[44]....
        /*00e4*/ 	.word	0xffffffff


	//   ....[45]....
        /*00e8*/ 	.word	0xffffffff


	//   ....[46]....
        /*00ec*/ 	.word	0xffffffff


	//   ....[47]....
        /*00f0*/ 	.word	0xffffffff


	//   ....[48]....
        /*00f4*/ 	.word	0xffffffff


	//   ....[49]....
        /*00f8*/ 	.word	0xffffffff


	//   ....[50]....
        /*00fc*/ 	.word	0xffffffff


	//   ....[51]....
        /*0100*/ 	.word	0xffffffff


	//   ....[52]....
        /*0104*/ 	.word	0xffffffff


	//   ....[53]....
        /*0108*/ 	.word	0xffffffff


	//----- nvinfo : EIATTR_COOP_GROUP_INSTR_OFFSETS
	.align		4
.L_2523:
        /*010c*/ 	.byte	0x04, 0x28
        /*010e*/ 	.short	(.L_2525 - .L_2524)


	//   ....[0]....
.L_2524:
        /*0110*/ 	.word	0x000014a0


	//   ....[1]....
        /*0114*/ 	.word	0x00001980


	//   ....[2]....
        /*0118*/ 	.word	0x00001f00


	//   ....[3]....
        /*011c*/ 	.word	0x000023f0


	//   ....[4]....
        /*0120*/ 	.word	0x00002b70


	//   ....[5]....
        /*0124*/ 	.word	0x00003770


	//   ....[6]....
        /*0128*/ 	.word	0x00004120


	//   ....[7]....
        /*012c*/ 	.word	0x00005350


	//   ....[8]....
        /*0130*/ 	.word	0x00005cc0


	//   ....[9]....
        /*0134*/ 	.word	0x00006320


	//   ....[10]....
        /*0138*/ 	.word	0x00006330


	//   ....[11]....
        /*013c*/ 	.word	0x000063a0


	//   ....[12]....
        /*0140*/ 	.word	0x000063c0


	//   ....[13]....
        /*0144*/ 	.word	0x000066e0


	//   ....[14]....
        /*0148*/ 	.word	0x00006730


	//   ....[15]....
        /*014c*/ 	.word	0x000067b0


	//   ....[16]....
        /*0150*/ 	.word	0x00006850


	//   ....[17]....
        /*0154*/ 	.word	0x00006870


	//   ....[18]....
        /*0158*/ 	.word	0x000068a0


	//   ....[19]....
        /*015c*/ 	.word	0x000068f0


	//   ....[20]....
        /*0160*/ 	.word	0x00006970


	//   ....[21]....
        /*0164*/ 	.word	0x00006980


	//   ....[22]....
        /*0168*/ 	.word	0x000069b0


	//   ....[23]....
        /*016c*/ 	.word	0x000069e0


	//   ....[24]....
        /*0170*/ 	.word	0x00006a20


	//   ....[25]....
        /*0174*/ 	.word	0x00006a40


	//   ....[26]....
        /*0178*/ 	.word	0x00006a50


	//   ....[27]....
        /*017c*/ 	.word	0x00006a60


	//   ....[28]....
        /*0180*/ 	.word	0x00006ab0


	//   ....[29]....
        /*0184*/ 	.word	0x00006ad0


	//   ....[30]....
        /*0188*/ 	.word	0x00006b90


	//   ....[31]....
        /*018c*/ 	.word	0x00006ba0


	//   ....[32]....
        /*0190*/ 	.word	0x00006c10


	//   ....[33]....
        /*0194*/ 	.word	0x00006c30


	//   ....[34]....
        /*0198*/ 	.word	0x00006c40


	//   ....[35]....
        /*019c*/ 	.word	0x00006c90


	//   ....[36]....
        /*01a0*/ 	.word	0x00006cb0


	//   ....[37]....
        /*01a4*/ 	.word	0x00008230


	//   ....[38]....
        /*01a8*/ 	.word	0x00008400


	//   ....[39]....
        /*01ac*/ 	.word	0x000085d0


	//   ....[40]....
        /*01b0*/ 	.word	0x000087a0


	//   ....[41]....
        /*01b4*/ 	.word	0x000088d0


	//   ....[42]....
        /*01b8*/ 	.word	0x00008ce0


	//   ....[43]....
        /*01bc*/ 	.word	0x00009460


	//   ....[44]....
        /*01c0*/ 	.word	0x000098a0


	//   ....[45]....
        /*01c4*/ 	.word	0x000098f0


	//   ....[46]....
        /*01c8*/ 	.word	0x00009940


	//   ....[47]....
        /*01cc*/ 	.word	0x00009970


	//   ....[48]....
        /*01d0*/ 	.word	0x00009990


	//   ....[49]....
        /*01d4*/ 	.word	0x00009ab0


	//   ....[50]....
        /*01d8*/ 	.word	0x00009af0


	//   ....[51]....
        /*01dc*/ 	.word	0x00009b40


	//   ....[52]....
        /*01e0*/ 	.word	0x00009b70


	//   ....[53]....
        /*01e4*/ 	.word	0x00009b90


	//----- nvinfo : EIATTR_VRC_CTA_INIT_COUNT
	.align		4
.L_2525:
        /*01e8*/ 	.byte	0x02, 0x4a
	.zero		1
	.zero		1


	//----- nvinfo : EIATTR_EXIT_INSTR_OFFSETS
	.align		4
        /*01ec*/ 	.byte	0x04, 0x1c
        /*01ee*/ 	.short	(.L_2527 - .L_2526)


	//   ....[0]....
.L_2526:
        /*01f0*/ 	.word	0x00009c50


	//   ....[1]....
        /*01f4*/ 	.word	0x00009df0


	//----- nvinfo : EIATTR_MAX_THREADS
	.align		4
.L_2527:
        /*01f8*/ 	.byte	0x04, 0x05
        /*01fa*/ 	.short	(.L_2529 - .L_2528)
.L_2528:
        /*01fc*/ 	.word	0x00000020
        /*0200*/ 	.word	0x00000001
        /*0204*/ 	.word	0x00000001


	//----- nvinfo : EIATTR_CRS_STACK_SIZE
	.align		4
.L_2529:
        /*0208*/ 	.byte	0x04, 0x1e
        /*020a*/ 	.short	(.L_2531 - .L_2530)
.L_2530:
        /*020c*/ 	.word	0x00000000


	//----- nvinfo : EIATTR_CBANK_PARAM_SIZE
	.align		4
.L_2531:
        /*0210*/ 	.byte	0x03, 0x19
        /*0212*/ 	.short	0x01f0


	//----- nvinfo : EIATTR_PARAM_CBANK
	.align		4
        /*0214*/ 	.byte	0x04, 0x0a
        /*0216*/ 	.short	(.L_2533 - .L_2532)
	.align		4
.L_2532:
        /*0218*/ 	.word	index@(.nv.constant0._Z25selective_scan_bwd_kernelI32Selective_Scan_bwd_kernel_traitsILi32ELi16ELb0ELb1ELb1ELb0ELb1EN3c104HalfEfEEv12SSMParamsBwd)
        /*021c*/ 	.short	0x0380
        /*021e*/ 	.short	0x01f0


	//----- nvinfo : EIATTR_SW_WAR
	.align		4
.L_2533:
        /*0220*/ 	.byte	0x04, 0x36
        /*0222*/ 	.short	(.L_2535 - .L_2534)
.L_2534:
        /*0224*/ 	.word	0x00000008
.L_2535:


//--------------------- .nv.info._Z25selective_scan_bwd_kernelI32Selective_Scan_bwd_kernel_traitsILi32ELi16ELb0ELb1ELb1ELb1ELb0EN3c104HalfEfEEv12SSMParamsBwd --------------------------
	.section	.nv.info._Z25selective_scan_bwd_kernelI32Selective_Scan_bwd_kernel_traitsILi32ELi16ELb0ELb1ELb1ELb1ELb0EN3c104HalfEfEEv12SSMParamsBwd,"",@"SHT_CUDA_INFO"
	.sectionflags	@""
	.align	4


	//----- nvinfo : EIATTR_CUDA_API_VERSION
	.align		4
        /*0000*/ 	.byte	0x04, 0x37
        /*0002*/ 	.short	(.L_2537 - .L_2536)
.L_2536:
        /*0004*/ 	.word	0x00000082


	//----- nvinfo : EIATTR_KPARAM_INFO
	.align		4
.L_2537:
        /*0008*/ 	.byte	0x04, 0x17
        /*000a*/ 	.short	(.L_2539 - .L_2538)
.L_2538:
        /*000c*/ 	.word	0x00000000
        /*0010*/ 	.short	0x0000
        /*0012*/ 	.short	0x0000
        /*0014*/ 	.byte	0x00, 0xf0, 0xc1, 0x07


	//----- nvinfo : EIATTR_SPARSE_MMA_MASK
	.align		4
.L_2539:
        /*0018*/ 	.byte	0x03, 0x50
        /*001a*/ 	.short	0x0000


	//----- nvinfo : EIATTR_MAXREG_COUNT
	.align		4
        /*001c*/ 	.byte	0x03, 0x1b
        /*001e*/ 	.short	0x00ff


	//----- nvinfo : EIATTR_NUM_BARRIERS
	.align		4
        /*0020*/ 	.byte	0x02, 0x4c
        /*0022*/ 	.byte	0x01
	.zero		1


	//----- nvinfo : EIATTR_MERCURY_ISA_VERSION
	.align		4
        /*0024*/ 	.byte	0x03, 0x5f
        /*0026*/ 	.short	0x0101


	//----- nvinfo : EIATTR_INT_WARP_WIDE_INSTR_OFFSETS
	.align		4
        /*0028*/ 	.byte	0x04, 0x31
        /*002a*/ 	.short	(.L_2541 - .L_2540)


	//   ....[0]....
.L_2540:
        /*002c*/ 	.word	0x00005d20


	//----- nvinfo : EIATTR_COOP_GROUP_MASK_REGIDS
	.align		4
.L_2541:
        /*0030*/ 	.byte	0x04, 0x29
        /*0032*/ 	.short	(.L_2543 - .L_2542)


	//   ....[0]....
.L_2542:
        /*0034*/ 	.word	0xffffffff


	//   ....[1]....
        /*0038*/ 	.word	0xffffffff


	//   ....[2]....
        /*003c*/ 	.word	0xffffffff


	//   ....[3]....
        /*0040*/ 	.word	0xffffffff


	//   ....[4]....
        /*0044*/ 	.word	0xffffffff


	//   ....[5]....
        /*0048*/ 	.word	0xffffffff


	//   ....[6]....
        /*004c*/ 	.word	0xffffffff


	//   ....[7]....
        /*0050*/ 	.word	0xffffffff


	//   ....[8]....
        /*0054*/ 	.word	0xffffffff


	//   ....[9]....
        /*0058*/ 	.word	0xffffffff


	//   ....[10]....
        /*005c*/ 	.word	0xffffffff


	//   ....[11]....
        /*0060*/ 	.word	0xffffffff


	//   ....[12]....
        /*0064*/ 	.word	0xffffffff


	//   ....[13]....
        /*0068*/ 	.word	0xffffffff


	//   ....[14]....
        /*006c*/ 	.word	0xffffffff


	//   ....[15]....
        /*0070*/ 	.word	0xffffffff


	//   ....[16]....
        /*0074*/ 	.word	0xffffffff


	//   ....[17]....
        /*0078*/ 	.word	0xffffffff


	//   ....[18]....
        /*007c*/ 	.word	0xffffffff


	//   ....[19]....
        /*0080*/ 	.word	0xffffffff


	//   ....[20]....
        /*0084*/ 	.word	0xffffffff


	//   ....[21]....
        /*0088*/ 	.word	0xffffffff


	//   ....[22]....
        /*008c*/ 	.word	0xffffffff


	//   ....[23]....
        /*0090*/ 	.word	0xffffffff


	//   ....[24]....
        /*0094*/ 	.word	0xffffffff


	//   ....[25]....
        /*0098*/ 	.word	0xffffffff


	//   ....[26]....
        /*009c*/ 	.word	0xffffffff


	//   ....[27]....
        /*00a0*/ 	.word	0xffffffff


	//   ....[28]....
        /*00a4*/ 	.word	0xffffffff


	//   ....[29]....
        /*00a8*/ 	.word	0xffffffff


	//   ....[30]....
        /*00ac*/ 	.word	0xffffffff


	//   ....[31]....
        /*00b0*/ 	.word	0xffffffff


	//   ....[32]....
        /*00b4*/ 	.word	0xffffffff


	//   ....[33]....
        /*00b8*/ 	.word	0xffffffff


	//   ....[34]....
        /*00bc*/ 	.word	0xffffffff


	//   ....[35]....
        /*00c0*/ 	.word	0xffffffff


	//   ....[36]....
        /*00c4*/ 	.word	0xffffffff


	//   ....[37]....
        /*00c8*/ 	.word	0xffffffff


	//   ....[38]....
        /*00cc*/ 	.word	0xffffffff


	//   ....[39]....
        /*00d0*/ 	.word	0xffffffff


	//   ....[40]....
        /*00d4*/ 	.word	0xffffffff


	//   ....[41]....
        /*00d8*/ 	.word	0xffffffff


	//   ....[42]....
        /*00dc*/ 	.word	0xffffffff


	//   ....[43]....
        /*00e0*/ 	.word	0xffffffff


	//   ....[44]....
        /*00e4*/ 	.word	0xffffffff


	//   ....[45]....
        /*00e8*/ 	.word	0xffffffff


	//   ....[46]....
        /*00ec*/ 	.word	0xffffffff


	//   ....[47]....
        /*00f0*/ 	.word	0xffffffff


	//   ....[48]....
        /*00f4*/ 	.word	0xffffffff


	//   ....[49]....
        /*00f8*/ 	.word	0xffffffff


	//   ....[50]....
        /*00fc*/ 	.word	0xffffffff


	//----- nvinfo : EIATTR_COOP_GROUP_INSTR_OFFSETS
	.align		4
.L_2543:
        /*0100*/ 	.byte	0x04, 0x28
        /*0102*/ 	.short	(.L_2545 - .L_2544)


	//   ....[0]....
.L_2544:
        /*0104*/ 	.word	0x00001340


	//   ....[1]....
        /*0108*/ 	.word	0x00001800


	//   ....[2]....
        /*010c*/ 	.word	0x00001d10


	//   ....[3]....
        /*0110*/ 	.word	0x00004f40


	//   ....[4]....
        /*0114*/ 	.word	0x000058f0


	//   ....[5]....
        /*0118*/ 	.word	0x00005f50


	//   ....[6]....
        /*011c*/ 	.word	0x00005f60


	//   ....[7]....
        /*0120*/ 	.word	0x00006000


	//   ....[8]....
        /*0124*/ 	.word	0x00006030


	//   ....[9]....
        /*0128*/ 	.word	0x00006310


	//   ....[10]....
        /*012c*/ 	.word	0x00006360


	//   ....[11]....
        /*0130*/ 	.word	0x000063e0


	//   ....[12]....
        /*0134*/ 	.word	0x00006480


	//   ....[13]....
        /*0138*/ 	.word	0x000064a0


	//   ....[14]....
        /*013c*/ 	.word	0x000064d0


	//   ....[15]....
        /*0140*/ 	.word	0x00006520


	//   ....[16]....
        /*0144*/ 	.word	0x000065a0


	//   ....[17]....
        /*0148*/ 	.word	0x000065b0


	//   ....[18]....
        /*014c*/ 	.word	0x000065e0


	//   ....[19]....
        /*0150*/ 	.word	0x00006610


	//   ....[20]....
        /*0154*/ 	.word	0x00006650


	//   ....[21]....
        /*0158*/ 	.word	0x00006670


	//   ....[22]....
        /*015c*/ 	.word	0x00006680


	//   ....[23]....
        /*0160*/ 	.word	0x00006690


	//   ....[24]....
        /*0164*/ 	.word	0x000066e0


	//   ....[25]....
        /*0168*/ 	.word	0x00006700


	//   ....[26]....
        /*016c*/ 	.word	0x000067c0


	//   ....[27]....
        /*0170*/ 	.word	0x000067e0


	//   ....[28]....
        /*0174*/ 	.word	0x000068a0


	//   ....[29]....
        /*0178*/ 	.word	0x000068b0


	//   ....[30]....
        /*017c*/ 	.word	0x000068c0


	//   ....[31]....
        /*0180*/ 	.word	0x000068e0


	//   ....[32]....
        /*0184*/ 	.word	0x00006900


	//   ....[33]....
        /*0188*/ 	.word	0x00007e70


	//   ....[34]....
        /*018c*/ 	.word	0x00008040


	//   ....[35]....
        /*0190*/ 	.word	0x00008210


	//   ....[36]....
        /*0194*/ 	.word	0x000083e0


	//   ....[37]....
        /*0198*/ 	.word	0x00008510


	//   ....[38]....
        /*019c*/ 	.word	0x00008ab0


	//   ....[39]....
        /*01a0*/ 	.word	0x000092e0


	//   ....[40]....
        /*01a4*/ 	.word	0x00009bf0


	//   ....[41]....
        /*01a8*/ 	.word	0x0000a210


	//   ....[42]....
        /*01ac*/ 	.word	0x0000a260


	//   ....[43]....
        /*01b0*/ 	.word	0x0000a2b0


	//   ....[44]....
        /*01b4*/ 	.word	0x0000a2e0


	//   ....[45]....
        /*01b8*/ 	.word	0x0000a300


	//   ....[46]....
        /*01bc*/ 	.word	0x0000a420


	//   ....[47]....
        /*01c0*/ 	.word	0x0000a460


	//   ....[48]....
        /*01c4*/ 	.word	0x0000a4b0


	//   ....[49]....
        /*01c8*/ 	.word	0x0000a4e0


	//   ....[50]....
        /*01cc*/ 	.word	0x0000a500


	//----- nvinfo : EIATTR_VRC_CTA_INIT_COUNT
	.align		4
.L_2545:
        /*01d0*/ 	.byte	0x02, 0x4a
	.zero		1
	.zero		1


	//----- nvinfo : EIATTR_EXIT_INSTR_OFFSETS
	.align		4
        /*01d4*/ 	.byte	0x04, 0x1c
        /*01d6*/ 	.short	(.L_2547 - .L_2546)


	//   ....[0]....
.L_2546:
        /*01d8*/ 	.word	0x0000a5c0


	//   ....[1]....
        /*01dc*/ 	.word	0x0000a760


	//----- nvinfo : EIATTR_MAX_THREADS
	.align		4
.L_2547:
        /*01e0*/ 	.byte	0x04, 0x05
        /*01e2*/ 	.short	(.L_2549 - .L_2548)
.L_2548:
        /*01e4*/ 	.word	0x00000020
        /*01e8*/ 	.word	0x00000001
        /*01ec*/ 	.word	0x00000001


	//----- nvinfo : EIATTR_CRS_STACK_SIZE
	.align		4
.L_2549:
        /*01f0*/ 	.byte	0x04, 0x1e
        /*01f2*/ 	.short	(.L_2551 - .L_2550)
.L_2550:
        /*01f4*/ 	.word	0x00000000


	//----- nvinfo : EIATTR_CBANK_PARAM_SIZE
	.align		4
.L_2551:
        /*01f8*/ 	.byte	0x03, 0x19
        /*01fa*/ 	.short	0x01f0


	//----- nvinfo : EIATTR_PARAM_CBANK
	.align		4
        /*01fc*/ 	.byte	0x04, 0x0a
        /*01fe*/ 	.short	(.L_2553 - .L_2552)
	.align		4
.L_2552:
        /*0200*/ 	.word	index@(.nv.constant0._Z25selective_scan_bwd_kernelI32Selective_Scan_bwd_kernel_traitsILi32ELi16ELb0ELb1ELb1ELb1ELb0EN3c104HalfEfEEv12SSMParamsBwd)
        /*0204*/ 	.short	0x0380
        /*0206*/ 	.short	0x01f0


	//----- nvinfo : EIATTR_SW_WAR
	.align		4
.L_2553:
        /*0208*/ 	.byte	0x04, 0x36
        /*020a*/ 	.short	(.L_2555 - .L_2554)
.L_2554:
        /*020c*/ 	.word	0x00000008
.L_2555:


//--------------------- .nv.info._Z25selective_scan_bwd_kernelI32Selective_Scan_bwd_kernel_traitsILi32ELi16ELb0ELb1ELb1ELb1ELb1EN3c104HalfEfEEv12SSMParamsBwd --------------------------
	.section	.nv.info._Z25selective_scan_bwd_kernelI32Selective_Scan_bwd_kernel_traitsILi32ELi16ELb0ELb1ELb1ELb1ELb1EN3c104HalfEfEEv12SSMParamsBwd,"",@"SHT_CUDA_INFO"
	.sectionflags	@""
	.align	4


	//----- nvinfo : EIATTR_CUDA_API_VERSION
	.align		4
        /*0000*/ 	.byte	0x04, 0x37
        /*0002*/ 	.short	(.L_2557 - .L_2556)
.L_2556:
        /*0004*/ 	.word	0x00000082


	//----- nvinfo : EIATTR_KPARAM_INFO
	.align		4
.L_2557:
        /*0008*/ 	.byte	0x04, 0x17
        /*000a*/ 	.short	(.L_2559 - .L_2558)
.L_2558:
        /*000c*/ 	.word	0x00000000
        /*0010*/ 	.short	0x0000
        /*0012*/ 	.short	0x0000
        /*0014*/ 	.byte	0x00, 0xf0, 0xc1, 0x07


	//----- nvinfo : EIATTR_SPARSE_MMA_MASK
	.align		4
.L_2559:
        /*0018*/ 	.byte	0x03, 0x50
        /*001a*/ 	.short	0x0000


	//----- nvinfo : EIATTR_MAXREG_COUNT
	.align		4
        /*001c*/ 	.byte	0x03, 0x1b
        /*001e*/ 	.short	0x00ff


	//----- nvinfo : EIATTR_NUM_BARRIERS
	.align		4
        /*0020*/ 	.byte	0x02, 0x4c
        /*0022*/ 	.byte	0x01
	.zero		1


	//----- nvinfo : EIATTR_MERCURY_ISA_VERSION
	.align		4
        /*0024*/ 	.byte	0x03, 0x5f
        /*0026*/ 	.short	0x0101


	//----- nvinfo : EIATTR_INT_WARP_WIDE_INSTR_OFFSETS
	.align		4
        /*0028*/ 	.byte	0x04, 0x31
        /*002a*/ 	.short	(.L_2561 - .L_2560)


	//   ....[0]....
.L_2560:
        /*002c*/ 	.word	0x000086e0


	//----- nvinfo : EIATTR_COOP_GROUP_MASK_REGIDS
	.align		4
.L_2561:
        /*0030*/ 	.byte	0x04, 0x29
        /*0032*/ 	.short	(.L_2563 - .L_2562)


	//   ....[0]....
.L_2562:
        /*0034*/ 	.word	0xffffffff


	//   ....[1]....
        /*0038*/ 	.word	0xffffffff


	//   ....[2]....
        /*003c*/ 	.word	0xffffffff


	//   ....[3]....
        /*0040*/ 	.word	0xffffffff


	//   ....[4]....
        /*0044*/ 	.word	0xffffffff


	//   ....[5]....
        /*0048*/ 	.word	0xffffffff


	//   ....[6]....
        /*004c*/ 	.word	0xffffffff


	//   ....[7]....
        /*0050*/ 	.word	0xffffffff


	//   ....[8]....
        /*0054*/ 	.word	0xffffffff


	//   ....[9]....
        /*0058*/ 	.word	0xffffffff


	//   ....[10]....
        /*005c*/ 	.word	0xffffffff


	//   ....[11]....
        /*0060*/ 	.word	0xffffffff


	//   ....[12]....
        /*0064*/ 	.word	0xffffffff


	//   ....[13]....
        /*0068*/ 	.word	0xffffffff


	//   ....[14]....
        /*006c*/ 	.word	0xffffffff


	//   ....[15]....
        /*0070*/ 	.word	0xffffffff


	//   ....[16]....
        /*0074*/ 	.word	0xffffffff


	//   ....[17]....
        /*0078*/ 	.word	0xffffffff


	//   ....[18]....
        /*007c*/ 	.word	0xffffffff


	//   ....[19]....
        /*0080*/ 	.word	0xffffffff


	//   ....[20]....
        /*0084*/ 	.word	0xffffffff


	//   ....[21]....
        /*0088*/ 	.word	0xffffffff


	//   ....[22]....
        /*008c*/ 	.word	0xffffffff


	//   ....[23]....
        /*0090*/ 	.word	0xffffffff


	//   ....[24]....
        /*0094*/ 	.word	0xffffffff


	//   ....[25]....
        /*0098*/ 	.word	0xffffffff


	//   ....[26]....
        /*009c*/ 	.word	0xffffffff


	//   ....[27]....
        /*00a0*/ 	.word	0xffffffff


	//   ....[28]....
        /*00a4*/ 	.word	0xffffffff


	//   ....[29]....
        /*00a8*/ 	.word	0xffffffff


	//   ....[30]....
        /*00ac*/ 	.word	0xffffffff


	//   ....[31]....
        /*00b0*/ 	.word	0xffffffff


	//   ....[32]....
        /*00b4*/ 	.word	0xffffffff


	//   ....[33]....
        /*00b8*/ 	.word	0xffffffff


	//   ....[34]....
        /*00bc*/ 	.word	0xffffffff


	//   ....[35]....
        /*00c0*/ 	.word	0xffffffff


	//   ....[36]....
        /*00c4*/ 	.word	0xffffffff


	//   ....[37]....
        /*00c8*/ 	.word	0xffffffff


	//   ....[38]....
        /*00cc*/ 	.word	0xffffffff


	//   ....[39]....
        /*00d0*/ 	.word	0xffffffff


	//   ....[40]....
        /*00d4*/ 	.word	0xffffffff


	//   ....[41]....
        /*00d8*/ 	.word	0xffffffff


	//   ....[42]....
        /*00dc*/ 	.word	0xffffffff


	//   ....[43]....
        /*00e0*/ 	.word	0xffffffff


	//   ....[44]....
        /*00e4*/ 	.word	0xffffffff


	//   ....[45]....
        /*00e8*/ 	.word	0xffffffff


	//   ....[46]....
        /*00ec*/ 	.word	0xffffffff


	//   ....[47]....
        /*00f0*/ 	.word	0xffffffff


	//   ....[48]....
        /*00f4*/ 	.word	0xffffffff


	//   ....[49]....
        /*00f8*/ 	.word	0xffffffff


	//   ....[50]....
        /*00fc*/ 	.word	0xffffffff


	//   ....[51]....
        /*0100*/ 	.word	0xffffffff


	//   ....[52]....
        /*0104*/ 	.word	0xffffffff


	//   ....[53]....
        /*0108*/ 	.word	0xffffffff


	//   ....[54]....
        /*010c*/ 	.word	0xffffffff


	//----- nvinfo : EIATTR_COOP_GROUP_INSTR_OFFSETS
	.align		4
.L_2563:
        /*0110*/ 	.byte	0x04, 0x28
        /*0112*/ 	.short	(.L_2565 - .L_2564)


	//   ....[0]....
.L_2564:
        /*0114*/ 	.word	0x00001410


	//   ....[1]....
        /*0118*/ 	.word	0x00001a00


	//   ....[2]....
        /*011c*/ 	.word	0x00002090


	//   ....[3]....
        /*0120*/ 	.word	0x00004b80


	//   ....[4]....
        /*0124*/ 	.word	0x00005280


	//   ....[5]....
        /*0128*/ 	.word	0x00005f30


	//   ....[6]....
        /*012c*/ 	.word	0x000068d0


	//   ....[7]....
        /*0130*/ 	.word	0x00007950


	//   ....[8]....
        /*0134*/ 	.word	0x00008290


	//   ....[9]....
        /*0138*/ 	.word	0x00008910


	//   ....[10]....
        /*013c*/ 	.word	0x00008920


	//   ....[11]....
        /*0140*/ 	.word	0x000089c0


	//   ....[12]....
        /*0144*/ 	.word	0x00008a00


	//   ....[13]....
        /*0148*/ 	.word	0x00008d40


	//   ....[14]....
        /*014c*/ 	.word	0x00008d70


	//   ....[15]....
        /*0150*/ 	.word	0x00008d90


	//   ....[16]....
        /*0154*/ 	.word	0x00008e40


	//   ....[17]....
        /*0158*/ 	.word	0x00008e80


	//   ....[18]....
        /*015c*/ 	.word	0x00008ea0


	//   ....[19]....
        /*0160*/ 	.word	0x00008eb0


	//   ....[20]....
        /*0164*/ 	.word	0x00008f20


	//   ....[21]....
        /*0168*/ 	.word	0x00008fa0


	//   ....[22]....
        /*016c*/ 	.word	0x00008fb0


	//   ....[23]....
        /*0170*/ 	.word	0x00008fc0


	//   ....[24]....
        /*0174*/ 	.word	0x00008ff0


	//   ....[25]....
        /*0178*/ 	.word	0x00009060


	//   ....[26]....
        /*017c*/ 	.word	0x00009070


	//   ....[27]....
        /*0180*/ 	.word	0x00009080


	//   ....[28]....
        /*0184*/ 	.word	0x00009090


	//   ....[29]....
        /*0188*/ 	.word	0x000090c0


	//   ....[30]....
        /*018c*/ 	.word	0x00009150


	//   ....[31]....
        /*0190*/ 	.word	0x00009160


	//   ....[32]....
        /*0194*/ 	.word	0x00009200


	//   ....[33]....
        /*0198*/ 	.word	0x00009210


	//   ....[34]....
        /*019c*/ 	.word	0x00009230


	//   ....[35]....
        /*01a0*/ 	.word	0x00009280


	//   ....[36]....
        /*01a4*/ 	.word	0x000092a0


	//   ....[37]....
        /*01a8*/ 	.word	0x0000a820


	//   ....[38]....
        /*01ac*/ 	.word	0x0000a9f0


	//   ....[39]....
        /*01b0*/ 	.word	0x0000abc0


	//   ....[40]....
        /*01b4*/ 	.word	0x0000ad90


	//   ....[41]....
        /*01b8*/ 	.word	0x0000aec0


	//   ....[42]....
        /*01bc*/ 	.word	0x0000b3f0


	//   ....[43]....
        /*01c0*/ 	.word	0x0000bd00


	//   ....[44]....
        /*01c4*/ 	.word	0x0000c580


	//   ....[45]....
        /*01c8*/ 	.word	0x0000cba0


	//   ....[46]....
        /*01cc*/ 	.word	0x0000cbf0


	//   ....[47]....
        /*01d0*/ 	.word	0x0000cc40


	//   ....[48]....
        /*01d4*/ 	.word	0x0000cc70


	//   ....[49]....
        /*01d8*/ 	.word	0x0000cc90


	//   ....[50]....
        /*01dc*/ 	.word	0x0000cdb0


	//   ....[51]....
        /*01e0*/ 	.word	0x0000cdf0


	//   ....[52]....
        /*01e4*/ 	.word	0x0000ce40


	//   ....[53]....
        /*01e8*/ 	.word	0x0000ce70


	//   ....[54]....
        /*01ec*/ 	.word	0x0000ce90


	//----- nvinfo : EIATTR_VRC_CTA_INIT_COUNT
	.align		4
.L_2565:
        /*01f0*/ 	.byte	0x02, 0x4a
	.zero		1
	.zero		1


	//----- nvinfo : EIATTR_EXIT_INSTR_OFFSETS
	.align		4
        /*01f4*/ 	.byte	0x04, 0x1c
        /*01f6*/ 	.short	(.L_2567 - .L_2566)


	//   ....[0]....
.L_2566:
        /*01f8*/ 	.word	0x0000cf50


	//   ....[1]....
        /*01fc*/ 	.word	0x0000d0f0


	//----- nvinfo : EIATTR_MAX_THREADS
	.align		4
.L_2567:
        /*0200*/ 	.byte	0x04, 0x05
        /*0202*/ 	.short	(.L_2569 - .L_2568)
.L_2568:
        /*0204*/ 	.word	0x00000020
        /*0208*/ 	.word	0x00000001
        /*020c*/ 	.word	0x00000001


	//----- nvinfo : EIATTR_CRS_STACK_SIZE
	.align		4
.L_2569:
        /*0210*/ 	.byte	0x04, 0x1e
        /*0212*/ 	.short	(.L_2571 - .L_2570)
.L_2570:
        /*0214*/ 	.word	0x00000000


	//----- nvinfo : EIATTR_CBANK_PARAM_SIZE
	.align		4
.L_2571:
        /*0218*/ 	.byte	0x03, 0x19
        /*021a*/ 	.short	0x01f0


	//----- nvinfo : EIATTR_PARAM_CBANK
	.align		4
        /*021c*/ 	.byte	0x04, 0x0a
        /*021e*/ 	.short	(.L_2573 - .L_2572)
	.align		4
.L_2572:
        /*0220*/ 	.word	index@(.nv.constant0._Z25selective_scan_bwd_kernelI32Selective_Scan_bwd_kernel_traitsILi32ELi16ELb0ELb1ELb1ELb1ELb1EN3c104HalfEfEEv12SSMParamsBwd)
        /*0224*/ 	.short	0x0380
        /*0226*/ 	.short	0x01f0


	//----- nvinfo : EIATTR_SW_WAR
	.align		4
.L_2573:
        /*0228*/ 	.byte	0x04, 0x36
        /*022a*/ 	.short	(.L_2575 - .L_2574)
.L_2574:
        /*022c*/ 	.word	0x00000008
.L_2575:


//--------------------- .nv.info._Z25selective_scan_bwd_kernelI32Selective_Scan_bwd_kernel_traitsILi32ELi16ELb1ELb0ELb0ELb0ELb0EN3c104HalfEfEEv12SSMParamsBwd --------------------------
	.section	.nv.info._Z25selective_scan_bwd_kernelI32Selective_Scan_bwd_kernel_traitsILi32ELi16ELb1ELb0ELb0ELb0ELb0EN3c104HalfEfEEv12SSMParamsBwd,"",@"SHT_CUDA_INFO"
	.sectionflags	@""
	.align	4


	//----- nvinfo : EIATTR_CUDA_API_VERSION
	.align		4
        /*0000*/ 	.byte	0x04, 0x37
        /*0002*/ 	.short	(.L_2577 - .L_2576)
.L_2576:
        /*0004*/ 	.word	0x00000082


	//----- nvinfo : EIATTR_KPARAM_INFO
	.align		4
.L_2577:
        /*0008*/ 	.byte	0x04, 0x17
        /*000a*/ 	.short	(.L_2579 - .L_2578)
.L_2578:
        /*000c*/ 	.word	0x00000000
        /*0010*/ 	.short	0x0000
        /*0012*/ 	.short	0x0000
        /*0014*/ 	.byte	0x00, 0xf0, 0xc1, 0x07


	//----- nvinfo : EIATTR_SPARSE_MMA_MASK
	.align		4
.L_2579:
        /*0018*/ 	.byte	0x03, 0x50
        /*001a*/ 	.short	0x0000


	//----- nvinfo : EIATTR_MAXREG_COUNT
	.align		4
        /*001c*/ 	.byte	0x03, 0x1b
        /*001e*/ 	.short	0x00ff


	//----- nvinfo : EIATTR_NUM_BARRIERS
	.align		4
        /*0020*/ 	.byte	0x02, 0x4c
        /*0022*/ 	.byte	0x01
	.zero		1


	//----- nvinfo : EIATTR_MERCURY_ISA_VERSION
	.align		4
        /*0024*/ 	.byte	0x03, 0x5f
        /*0026*/ 	.short	0x0101


	//----- nvinfo : EIATTR_COOP_GROUP_MASK_REGIDS
	.align		4
        /*0028*/ 	.byte	0x04, 0x29
        /*002a*/ 	.short	(.L_2581 - .L_2580)


	//   ....[0]....
.L_2580:
        /*002c*/ 	.word	0xffffffff


	//   ....[1]....
        /*0030*/ 	.word	0xffffffff


	//   ....[2]....
        /*0034*/ 	.word	0xffffffff


	//   ....[3]....
        /*0038*/ 	.word	0xffffffff


	//   ....[4]....
        /*003c*/ 	.word	0xffffffff


	//   ....[5]....
        /*0040*/ 	.word	0xffffffff


	//   ....[6]....
        /*0044*/ 	.word	0xffffffff


	//   ....[7]....
        /*0048*/ 	.word	0xffffffff


	//   ....[8]....
        /*004c*/ 	.word	0xffffffff


	//   ....[9]....
        /*0050*/ 	.word	0xffffffff


	//   ....[10]....
        /*0054*/ 	.word	0xffffffff


	//   ....[11]....
        /*0058*/ 	.word	0xffffffff


	//   ....[12]....
        /*005c*/ 	.word	0xffffffff


	//   ....[13]....
        /*0060*/ 	.word	0xffffffff


	//   ....[14]....
        /*0064*/ 	.word	0xffffffff


	//   ....[15]....
        /*0068*/ 	.word	0xffffffff


	//   ....[16]....
        /*006c*/ 	.word	0xffffffff


	//   ....[17]....
        /*0070*/ 	.word	0xffffffff


	//   ....[18]....
        /*0074*/ 	.word	0xffffffff


	//   ....[19]....
        /*0078*/ 	.word	0xffffffff


	//   ....[20]....
        /*007c*/ 	.word	0xffffffff


	//   ....[21]....
        /*0080*/ 	.word	0xffffffff


	//   ....[22]....
        /*0084*/ 	.word	0xffffffff


	//   ....[23]....
        /*0088*/ 	.word	0xffffffff


	//   ....[24]....
        /*008c*/ 	.word	0xffffffff


	//   ....[25]....
        /*0090*/ 	.word	0xffffffff


	//   ....[26]....
        /*0094*/ 	.word	0xffffffff


	//   ....[27]....
        /*0098*/ 	.word	0xffffffff


	//   ....[28]....
        /*009c*/ 	.word	0xffffffff


	//   ....[29]....
        /*00a0*/ 	.word	0xffffffff


	//   ....[30]....
        /*00a4*/ 	.word	0xffffffff


	//   ....[31]....
        /*00a8*/ 	.word	0xffffffff


	//   ....[32]....
        /*00ac*/ 	.word	0xffffffff


	//   ....[33]....
        /*00b0*/ 	.word	0xffffffff


	//   ....[34]....
        /*00b4*/ 	.word	0xffffffff


	//   ....[35]....
        /*00b8*/ 	.word	0xffffffff


	//   ....[36]....
        /*00bc*/ 	.word	0xffffffff


	//   ....[37]....
        /*00c0*/ 	.word	0xffffffff


	//   ....[38]....
        /*00c4*/ 	.word	0xffffffff


	//   ....[39]....
        /*00c8*/ 	.word	0xffffffff


	//   ....[40]....
        /*00cc*/ 	.word	0xffffffff


	//   ....[41]....
        /*00d0*/ 	.word	0xffffffff


	//   ....[42]....
        /*00d4*/ 	.word	0xffffffff


	//   ....[43]....
        /*00d8*/ 	.word	0xffffffff


	//   ....[44]....
        /*00dc*/ 	.word	0xffffffff


	//   ....[45]....
        /*00e0*/ 	.word	0xffffffff


	//   ....[46]....
        /*00e4*/ 	.word	0xffffffff


	//   ....[47]....
        /*00e8*/ 	.word	0xffffffff


	//   ....[48]....
        /*00ec*/ 	.word	0xffffffff


	//   ....[49]....
        /*00f0*/ 	.word	0xffffffff


	//   ....[50]....
        /*00f4*/ 	.word	0xffffffff


	//   ....[51]....
        /*00f8*/ 	.word	0xffffffff


	//   ....[52]....
        /*00fc*/ 	.word	0xffffffff


	//----- nvinfo : EIATTR_COOP_GROUP_INSTR_OFFSETS
	.align		4
.L_2581:
        /*0100*/ 	.byte	0x04, 0x28
        /*0102*/ 	.short	(.L_2583 - .L_2582)


	//   ....[0]....
.L_2582:
        /*0104*/ 	.word	0x00000740


	//   ....[1]....
        /*0108*/ 	.word	0x000007d0


	//   ....[2]....
        /*010c*/ 	.word	0x00000950


	//   ....[3]....
        /*0110*/ 	.word	0x00001a20


	//   ....[4]....
        /*0114*/ 	.word	0x00001a50


	//   ....[5]....
        /*0118*/ 	.word	0x00001b10


	//   ....[6]....
        /*011c*/ 	.word	0x00001b70


	//   ....[7]....
        /*0120*/ 	.word	0x00001b90


	//   ....[8]....
        /*0124*/ 	.word	0x00001bc0


	//   ....[9]....
        /*0128*/ 	.word	0x00001c00


	//   ....[10]....
        /*012c*/ 	.word	0x00001c20


	//   ....[11]....
        /*0130*/ 	.word	0x00001c50


	//   ....[12]....
        /*0134*/ 	.word	0x00001c80


	//   ....[13]....
        /*0138*/ 	.word	0x00001cd0


	//   ....[14]....
        /*013c*/ 	.word	0x00001d10


	//   ....[15]....
        /*0140*/ 	.word	0x00001d40


	//   ....[16]....
        /*0144*/ 	.word	0x00001d60


	//   ....[17]....
        /*0148*/ 	.word	0x00001d90


	//   ....[18]....
        /*014c*/ 	.word	0x00001df0


	//   ....[19]....
        /*0150*/ 	.word	0x00001e20


	//   ....[20]....
        /*0154*/ 	.word	0x00001e30


	//   ....[21]....
        /*0158*/ 	.word	0x00001e50


	//   ....[22]....
        /*015c*/ 	.word	0x00001e90


	//   ....[23]....
        /*0160*/ 	.word	0x00001ec0


	//   ....[24]....
        /*0164*/ 	.word	0x00001ef0


	//   ....[25]....
        /*0168*/ 	.word	0x00001f00


	//   ....[26]....
        /*016c*/ 	.word	0x00001f10


	//   ....[27]....
        /*0170*/ 	.word	0x00001f20


	//   ....[28]....
        /*0174*/ 	.word	0x00001f90


	//   ....[29]....
        /*0178*/ 	.word	0x00001fb0


	//   ....[30]....
        /*017c*/ 	.word	0x000020d0


	//   ....[31]....
        /*0180*/ 	.word	0x00002530


	//   ....[32]....
        /*0184*/ 	.word	0x00002700


	//   ....[33]....
        /*0188*/ 	.word	0x000027b0


	//   ....[34]....
        /*018c*/ 	.word	0x00002830


	//   ....[35]....
        /*0190*/ 	.word	0x00002860


	//   ....[36]....
        /*0194*/ 	.word	0x000028a0


	//   ....[37]....
        /*0198*/ 	.word	0x000028d0


	//   ....[38]....
        /*019c*/ 	.word	0x00002910


	//   ....[39]....
        /*01a0*/ 	.word	0x00002990


	//   ....[40]....
        /*01a4*/ 	.word	0x00002b50


	//   ....[41]....
        /*01a8*/ 	.word	0x00002fd0


	//   ....[42]....
        /*01ac*/ 	.word	0x000032a0


	//   ....[43]....
        /*01b0*/ 	.word	0x000033f0


	//   ....[44]....
        /*01b4*/ 	.word	0x00003440


	//   ....[45]....
        /*01b8*/ 	.word	0x00003490


	//   ....[46]....
        /*01bc*/ 	.word	0x000034c0


	//   ....[47]....
        /*01c0*/ 	.word	0x000034e0


	//   ....[48]....
        /*01c4*/ 	.word	0x000035b0


	//   ....[49]....
        /*01c8*/ 	.word	0x000035f0


	//   ....[50]....
        /*01cc*/ 	.word	0x00003640


	//   ....[51]....
        /*01d0*/ 	.word	0x00003670


	//   ....[52]....
        /*01d4*/ 	.word	0x00003690


	//----- nvinfo : EIATTR_VRC_CTA_INIT_COUNT
	.align		4
.L_2583:
        /*01d8*/ 	.byte	0x02, 0x4a
	.zero		1
	.zero		1


	//----- nvinfo : EIATTR_EXIT_INSTR_OFFSETS
	.align		4
        /*01dc*/ 	.byte	0x04, 0x1c
        /*01de*/ 	.short	(.L_2585 - .L_2584)


	//   ....[0]....
.L_2584:
        /*01e0*/ 	.word	0x00003730


	//   ....[1]....
        /*01e4*/ 	.word	0x00003bc0


	//----- nvinfo : EIATTR_MAX_THREADS
	.align		4
.L_2585:
        /*01e8*/ 	.byte	0x04, 0x05
        /*01ea*/ 	.short	(.L_2587 - .L_2586)
.L_2586:
        /*01ec*/ 	.word	0x00000020
        /*01f0*/ 	.word	0x00000001
        /*01f4*/ 	.word	0x00000001


	//----- nvinfo : EIATTR_CRS_STACK_SIZE
	.align		4
.L_2587:
        /*01f8*/ 	.byte	0x04, 0x1e
        /*01fa*/ 	.short	(.L_2589 - .L_2588)
.L_2588:
        /*01fc*/ 	.word	0x00000000


	//----- nvinfo : EIATTR_CBANK_PARAM_SIZE
	.align		4
.L_2589:
        /*0200*/ 	.byte	0x03, 0x19
        /*0202*/ 	.short	0x01f0


	//----- nvinfo : EIATTR_PARAM_CBANK
	.align		4
        /*0204*/ 	.byte	0x04, 0x0a
        /*0206*/ 	.short	(.L_2591 - .L_2590)
	.align		4
.L_2590:
        /*0208*/ 	.word	index@(.nv.constant0._Z25selective_scan_bwd_kernelI32Selective_Scan_bwd_kernel_traitsILi32ELi16ELb1ELb0ELb0ELb0ELb0EN3c104HalfEfEEv12SSMParamsBwd)
        /*020c*/ 	.short	0x0380
        /*020e*/ 	.short	0x01f0


	//----- nvinfo : EIATTR_SW_WAR
	.align		4
.L_2591:
        /*0210*/ 	.byte	0x04, 0x36
        /*0212*/ 	.short	(.L_2593 - .L_2592)
.L_2592:
        /*0214*/ 	.word	0x00000008
.L_2593:


//--------------------- .nv.info._Z25selective_scan_bwd_kernelI32Selective_Scan_bwd_kernel_traitsILi32ELi16ELb1ELb0ELb0ELb0ELb1EN3c104HalfEfEEv12SSMParamsBwd --------------------------
	.section	.nv.info._Z25selective_scan_bwd_kernelI32Selective_Scan_bwd_kernel_traitsILi32ELi16ELb1ELb0ELb0ELb0ELb1EN3c104HalfEfEEv12SSMParamsBwd,"",@"SHT_CUDA_INFO"
	.sectionflags	@""
	.align	4


	//----- nvinfo : EIATTR_CUDA_API_VERSION
	.align		4
        /*0000*/ 	.byte	0x04, 0x37
        /*0002*/ 	.short	(.L_2595 - .L_2594)
.L_2594:
        /*0004*/ 	.word	0x00000082


	//----- nvinfo : EIATTR_KPARAM_INFO
	.align		4
.L_2595:
        /*0008*/ 	.byte	0x04, 0x17
        /*000a*/ 	.short	(.L_2597 - .L_2596)
.L_2596:
        /*000c*/ 	.word	0x00000000
        /*0010*/ 	.short	0x0000
        /*0012*/ 	.short	0x0000
        /*0014*/ 	.byte	0x00, 0xf0, 0xc1, 0x07


	//----- nvinfo : EIATTR_SPARSE_MMA_MASK
	.align		4
.L_2597:
        /*0018*/ 	.byte	0x03, 0x50
        /*001a*/ 	.short	0x0000


	//----- nvinfo : EIATTR_MAXREG_COUNT
	.align		4
        /*001c*/ 	.byte	0x03, 0x1b
        /*001e*/ 	.short	0x00ff


	//----- nvinfo : EIATTR_NUM_BARRIERS
	.align		4
        /*0020*/ 	.byte	0x02, 0x4c
        /*0022*/ 	.byte	0x01
	.zero		1


	//----- nvinfo : EIATTR_MERCURY_ISA_VERSION
	.align		4
        /*0024*/ 	.byte	0x03, 0x5f
        /*0026*/ 	.short	0x0101


	//----- nvinfo : EIATTR_COOP_GROUP_MASK_REGIDS
	.align		4
        /*0028*/ 	.byte	0x04, 0x29
        /*002a*/ 	.short	(.L_2599 - .L_2598)


	//   ....[0]....
.L_2598:
        /*002c*/ 	.word	0xffffffff


	//   ....[1]....
        /*0030*/ 	.word	0xffffffff


	//   ....[2]....
        /*0034*/ 	.word	0xffffffff


	//   ....[3]....
        /*0038*/ 	.word	0xffffffff


	//   ....[4]....
        /*003c*/ 	.word	0xffffffff


	//   ....[5]....
        /*0040*/ 	.word	0xffffffff


	//   ....[6]....
        /*0044*/ 	.word	0xffffffff


	//   ....[7]....
        /*0048*/ 	.word	0xffffffff


	//   ....[8]....
        /*004c*/ 	.word	0xffffffff


	//   ....[9]....
        /*0050*/ 	.word	0xffffffff


	//   ....[10]....
        /*0054*/ 	.word	0xffffffff


	//   ....[11]....
        /*0058*/ 	.word	0xffffffff


	//   ....[12]....
        /*005c*/ 	.word	0xffffffff


	//   ....[13]....
        /*0060*/ 	.word	0xffffffff


	//   ....[14]....
        /*0064*/ 	.word	0xffffffff


	//   ....[15]....
        /*0068*/ 	.word	0xffffffff


	//   ....[16]....
        /*006c*/ 	.word	0xffffffff


	//   ....[17]....
        /*0070*/ 	.word	0xffffffff


	//   ....[18]....
        /*0074*/ 	.word	0xffffffff


	//   ....[19]....
        /*0078*/ 	.word	0xffffffff


	//   ....[20]....
        /*007c*/ 	.word	0xffffffff


	//   ....[21]....
        /*0080*/ 	.word	0xffffffff


	//   ....[22]....
        /*0084*/ 	.word	0xffffffff


	//   ....[23]....
        /*0088*/ 	.word	0xffffffff


	//   ....[24]....
        /*008c*/ 	.word	0xffffffff


	//   ....[25]....
        /*0090*/ 	.word	0xffffffff


	//   ....[26]....
        /*0094*/ 	.word	0xffffffff


	//   ....[27]....
        /*0098*/ 	.word	0xffffffff


	//   ....[28]....
        /*009c*/ 	.word	0xffffffff


	//   ....[29]....
        /*00a0*/ 	.word	0xffffffff


	//   ....[30]....
        /*00a4*/ 	.word	0xffffffff


	//   ....[31]....
        /*00a8*/ 	.word	0xffffffff


	//   ....[32]....
        /*00ac*/ 	.word	0xffffffff


	//   ....[33]....
        /*00b0*/ 	.word	0xffffffff


	//   ....[34]....
        /*00b4*/ 	.word	0xffffffff


	//   ....[35]....
        /*00b8*/ 	.word	0xffffffff


	//   ....[36]....
        /*00bc*/ 	.word	0xffffffff


	//   ....[37]....
        /*00c0*/ 	.word	0xffffffff


	//   ....[38]....
        /*00c4*/ 	.word	0xffffffff


	//   ....[39]....
        /*00c8*/ 	.word	0xffffffff


	//   ....[40]....
        /*00cc*/ 	.word	0xffffffff


	//   ....[41]....
        /*00d0*/ 	.word	0xffffffff


	//   ....[42]....
        /*00d4*/ 	.word	0xffffffff


	//   ....[43]....
        /*00d8*/ 	.word	0xffffffff


	//   ....[44]....
        /*00dc*/ 	.word	0xffffffff


	//   ....[45]....
        /*00e0*/ 	.word	0xffffffff


	//   ....[46]....
        /*00e4*/ 	.word	0xffffffff


	//   ....[47]....
        /*00e8*/ 	.word	0xffffffff


	//   ....[48]....
        /*00ec*/ 	.word	0xffffffff


	//   ....[49]....
        /*00f0*/ 	.word	0xffffffff


	//   ....[50]....
        /*00f4*/ 	.word	0xffffffff


	//   ....[51]....
        /*00f8*/ 	.word	0xffffffff


	//   ....[52]....
        /*00fc*/ 	.word	0xffffffff


	//   ....[53]....
        /*0100*/ 	.word	0xffffffff


	//   ....[54]....
        /*0104*/ 	.word	0xffffffff


	//   ....[55]....
        /*0108*/ 	.word	0xffffffff


	//   ....[56]....
        /*010c*/ 	.word	0xffffffff


	//----- nvinfo : EIATTR_COOP_GROUP_INSTR_OFFSETS
	.align		4
.L_2599:
        /*0110*/ 	.byte	0x04, 0x28
        /*0112*/ 	.short	(.L_2601 - .L_2600)


	//   ....[0]....
.L_2600:
        /*0114*/ 	.word	0x00000790


	//   ....[1]....
        /*0118*/ 	.word	0x00000830


	//   ....[2]....
        /*011c*/ 	.word	0x00000980


	//   ....[3]....
        /*0120*/ 	.word	0x00000aa0


	//   ....[4]....
        /*0124*/ 	.word	0x00001300


	//   ....[5]....
        /*0128*/ 	.word	0x00001bf0


	//   ....[6]....
        /*012c*/ 	.word	0x00001ef0


	//   ....[7]....
        /*0130*/ 	.word	0x00002ed0


	//   ....[8]....
        /*0134*/ 	.word	0x00002f00


	//   ....[9]....
        /*0138*/ 	.word	0x00002f80


	//   ....[10]....
        /*013c*/ 	.word	0x00003010


	//   ....[11]....
        /*0140*/ 	.word	0x00003020


	//   ....[12]....
        /*0144*/ 	.word	0x00003030


	//   ....[13]....
        /*0148*/ 	.word	0x00003060


	//   ....[14]....
        /*014c*/ 	.word	0x00003090


	//   ....[15]....
        /*0150*/ 	.word	0x000030d0


	//   ....[16]....
        /*0154*/ 	.word	0x000030f0


	//   ....[17]....
        /*0158*/ 	.word	0x00003120


	//   ....[18]....
        /*015c*/ 	.word	0x00003140


	//   ....[19]....
        /*0160*/ 	.word	0x000031a0


	//   ....[20]....
        /*0164*/ 	.word	0x000031c0


	//   ....[21]....
        /*0168*/ 	.word	0x00003210


	//   ....[22]....
        /*016c*/ 	.word	0x00003230


	//   ....[23]....
        /*0170*/ 	.word	0x00003270


	//   ....[24]....
        /*0174*/ 	.word	0x000032a0


	//   ....[25]....
        /*0178*/ 	.word	0x000032e0


	//   ....[26]....
        /*017c*/ 	.word	0x00003300


	//   ....[27]....
        /*0180*/ 	.word	0x00003320


	//   ....[28]....
        /*0184*/ 	.word	0x00003340


	//   ....[29]....
        /*0188*/ 	.word	0x00003360


	//   ....[30]....
        /*018c*/ 	.word	0x00003380


	//   ....[31]....
        /*0190*/ 	.word	0x000033a0


	//   ....[32]....
        /*0194*/ 	.word	0x000033d0


	//   ....[33]....
        /*0198*/ 	.word	0x000033f0


	//   ....[34]....
        /*019c*/ 	.word	0x000034d0


	//   ....[35]....
        /*01a0*/ 	.word	0x00003950


	//   ....[36]....
        /*01a4*/ 	.word	0x00003b30


	//   ....[37]....
        /*01a8*/ 	.word	0x00003c30


	//   ....[38]....
        /*01ac*/ 	.word	0x00003c80


	//   ....[39]....
        /*01b0*/ 	.word	0x00003cb0


	//   ....[40]....
        /*01b4*/ 	.word	0x00003cd0


	//   ....[41]....
        /*01b8*/ 	.word	0x00003d00


	//   ....[42]....
        /*01bc*/ 	.word	0x00003da0


	//   ....[43]....
        /*01c0*/ 	.word	0x00003e40


	//   ....[44]....
        /*01c4*/ 	.word	0x00003f70


	//   ....[45]....
        /*01c8*/ 	.word	0x00004430


	//   ....[46]....
        /*01cc*/ 	.word	0x000046c0


	//   ....[47]....
        /*01d0*/ 	.word	0x00004830


	//   ....[48]....
        /*01d4*/ 	.word	0x00004880


	//   ....[49]....
        /*01d8*/ 	.word	0x000048d0


	//   ....[50]....
        /*01dc*/ 	.word	0x00004900


	//   ....[51]....
        /*01e0*/ 	.word	0x00004920


	//   ....[52]....
        /*01e4*/ 	.word	0x000049f0


	//   ....[53]....
        /*01e8*/ 	.word	0x00004a30


	//   ....[54]....
        /*01ec*/ 	.word	0x00004a80


	//   ....[55]....
        /*01f0*/ 	.word	0x00004ab0


	//   ....[56]....
        /*01f4*/ 	.word	0x00004ad0


	//----- nvinfo : EIATTR_VRC_CTA_INIT_COUNT
	.align		4
.L_2601:
        /*01f8*/ 	.byte	0x02, 0x4a
	.zero		1
	.zero		1


	//----- nvinfo : EIATTR_EXIT_INSTR_OFFSETS
	.align		4
        /*01fc*/ 	.byte	0x04, 0x1c
        /*01fe*/ 	.short	(.L_2603 - .L_2602)


	//   ....[0]....
.L_2602:
        /*0200*/ 	.word	0x00004b70


	//   ....[1]....
        /*0204*/ 	.word	0x00005000


	//----- nvinfo : EIATTR_MAX_THREADS
	.align		4
.L_2603:
        /*0208*/ 	.byte	0x04, 0x05
        /*020a*/ 	.short	(.L_2605 - .L_2604)
.L_2604:
        /*020c*/ 	.word	0x00000020
        /*0210*/ 	.word	0x00000001
        /*0214*/ 	.word	0x00000001


	//----- nvinfo : EIATTR_CRS_STACK_SIZE
	.align		4
.L_2605:
        /*0218*/ 	.byte	0x04, 0x1e
        /*021a*/ 	.short	(.L_2607 - .L_2606)
.L_2606:
        /*021c*/ 	.word	0x00000000


	//----- nvinfo : EIATTR_CBANK_PARAM_SIZE
	.align		4
.L_2607:
        /*0220*/ 	.byte	0x03, 0x19
        /*0222*/ 	.short	0x01f0


	//----- nvinfo : EIATTR_PARAM_CBANK
	.align		4
        /*0224*/ 	.byte	0x04, 0x0a
        /*0226*/ 	.short	(.L_2609 - .L_2608)
	.align		4
.L_2608:
        /*0228*/ 	.word	index@(.nv.constant0._Z25selective_scan_bwd_kernelI32Selective_Scan_bwd_kernel_traitsILi32ELi16ELb1ELb0ELb0ELb0ELb1EN3c104HalfEfEEv12SSMParamsBwd)
        /*022c*/ 	.short	0x0380
        /*022e*/ 	.short	0x01f0


	//----- nvinfo : EIATTR_SW_WAR
	.align		4
.L_2609:
        /*0230*/ 	.byte	0x04, 0x36
        /*0232*/ 	.short	(.L_2611 - .L_2610)
.L_2610:
        /*0234*/ 	.word	0x00000008
.L_2611:


//--------------------- .nv.info._Z25selective_scan_bwd_kernelI32Selective_Scan_bwd_kernel_traitsILi32ELi16ELb1ELb0ELb0ELb1ELb0EN3c104HalfEfEEv12SSMParamsBwd --------------------------
	.section	.nv.info._Z25selective_scan_bwd_kernelI32Selective_Scan_bwd_kernel_traitsILi32ELi16ELb1ELb0ELb0ELb1ELb0EN3c104HalfEfEEv12SSMParamsBwd,"",@"SHT_CUDA_INFO"
	.sectionflags	@""
	.align	4


	//----- nvinfo : EIATTR_CUDA_API_VERSION
	.align		4
        /*0000*/ 	.byte	0x04, 0x37
        /*0002*/ 	.short	(.L_2613 - .L_2612)
.L_2612:
        /*0004*/ 	.word	0x00000082


	//----- nvinfo : EIATTR_KPARAM_INFO
	.align		4
.L_2613:
        /*0008*/ 	.byte	0x04, 0x17
        /*000a*/ 	.short	(.L_2615 - .L_2614)
.L_2614:
        /*000c*/ 	.word	0x00000000
        /*0010*/ 	.short	0x0000
        /*0012*/ 	.short	0x0000
        /*0014*/ 	.byte	0x00, 0xf0, 0xc1, 0x07


	//----- nvinfo : EIATTR_SPARSE_MMA_MASK
	.align		4
.L_2615:
        /*0018*/ 	.byte	0x03, 0x50
        /*001a*/ 	.short	0x0000


	//----- nvinfo : EIATTR_MAXREG_COUNT
	.align		4
        /*001c*/ 	.byte	0x03, 0x1b
        /*001e*/ 	.short	0x00ff


	//----- nvinfo : EIATTR_NUM_BARRIERS
	.align		4
        /*0020*/ 	.byte	0x02, 0x4c
        /*0022*/ 	.byte	0x01
	.zero		1


	//----- nvinfo : EIATTR_MERCURY_ISA_VERSION
	.align		4
        /*0024*/ 	.byte	0x03, 0x5f
        /*0026*/ 	.short	0x0101


	//----- nvinfo : EIATTR_COOP_GROUP_MASK_REGIDS
	.align		4
        /*0028*/ 	.byte	0x04, 0x29
        /*002a*/ 	.short	(.L_2617 - .L_2616)


	//   ....[0]....
.L_2616:
        /*002c*/ 	.word	0xffffffff


	//   ....[1]....
        /*0030*/ 	.word	0xffffffff


	//   ....[2]....
        /*0034*/ 	.word	0xffffffff


	//   ....[3]....
        /*0038*/ 	.word	0xffffffff


	//   ....[4]....
        /*003c*/ 	.word	0xffffffff


	//   ....[5]....
        /*0040*/ 	.word	0xffffffff


	//   ....[6]....
        /*0044*/ 	.word	0xffffffff


	//   ....[7]....
        /*0048*/ 	.word	0xffffffff


	//   ....[8]....
        /*004c*/ 	.word	0xffffffff


	//   ....[9]....
        /*0050*/ 	.word	0xffffffff


	//   ....[10]....
        /*0054*/ 	.word	0xffffffff


	//   ....[11]....
        /*0058*/ 	.word	0xffffffff


	//   ....[12]....
        /*005c*/ 	.word	0xffffffff


	//   ....[13]....
        /*0060*/ 	.word	0xffffffff


	//   ....[14]....
        /*0064*/ 	.word	0xffffffff


	//   ....[15]....
        /*0068*/ 	.word	0xffffffff


	//   ....[16]....
        /*006c*/ 	.word	0xffffffff


	//   ....[17]....
        /*0070*/ 	.word	0xffffffff


	//   ....[18]....
        /*0074*/ 	.word	0xffffffff


	//   ....[19]....
        /*0078*/ 	.word	0xffffffff


	//   ....[20]....
        /*007c*/ 	.word	0xffffffff


	//   ....[21]....
        /*0080*/ 	.word	0xffffffff


	//   ....[22]....
        /*0084*/ 	.word	0xffffffff


	//   ....[23]....
        /*0088*/ 	.word	0xffffffff


	//   ....[24]....
        /*008c*/ 	.word	0xffffffff


	//   ....[25]....
        /*0090*/ 	.word	0xffffffff


	//   ....[26]....
        /*0094*/ 	.word	0xffffffff


	//   ....[27]....
        /*0098*/ 	.word	0xffffffff


	//   ....[28]....
        /*009c*/ 	.word	0xffffffff


	//   ....[29]....
        /*00a0*/ 	.word	0xffffffff


	//   ....[30]....
        /*00a4*/ 	.word	0xffffffff


	//   ....[31]....
        /*00a8*/ 	.word	0xffffffff


	//   ....[32]....
        /*00ac*/ 	.word	0xffffffff


	//   ....[33]....
        /*00b0*/ 	.word	0xffffffff


	//   ....[34]....
        /*00b4*/ 	.word	0xffffffff


	//   ....[35]....
        /*00b8*/ 	.word	0xffffffff


	//   ....[36]....
        /*00bc*/ 	.word	0xffffffff


	//   ....[37]....
        /*00c0*/ 	.word	0xffffffff


	//   ....[38]....
        /*00c4*/ 	.word	0xffffffff


	//   ....[39]....
        /*00c8*/ 	.word	0xffffffff


	//   ....[40]....
        /*00cc*/ 	.word	0xffffffff


	//   ....[41]....
        /*00d0*/ 	.word	0xffffffff


	//   ....[42]....
        /*00d4*/ 	.word	0xffffffff


	//   ....[43]....
        /*00d8*/ 	.word	0xffffffff


	//   ....[44]....
        /*00dc*/ 	.word	0xffffffff


	//   ....[45]....
        /*00e0*/ 	.word	0xffffffff


	//   ....[46]....
        /*00e4*/ 	.word	0xffffffff


	//   ....[47]....
        /*00e8*/ 	.word	0xffffffff


	//   ....[48]....
        /*00ec*/ 	.word	0xffffffff


	//   ....[49]....
        /*00f0*/ 	.word	0xffffffff


	//   ....[50]....
        /*00f4*/ 	.word	0xffffffff


	//   ....[51]....
        /*00f8*/ 	.word	0xffffffff


	//   ....[52]....
        /*00fc*/ 	.word	0xffffffff


	//   ....[53]....
        /*0100*/ 	.word	0xffffffff


	//----- nvinfo : EIATTR_COOP_GROUP_INSTR_OFFSETS
	.align		4
.L_2617:
        /*0104*/ 	.byte	0x04, 0x28
        /*0106*/ 	.short	(.L_2619 - .L_2618)


	//   ....[0]....
.L_2618:
        /*0108*/ 	.word	0x00000730


	//   ....[1]....
        /*010c*/ 	.word	0x000007e0


	//   ....[2]....
        /*0110*/ 	.word	0x00000a00


	//   ....[3]....
        /*0114*/ 	.word	0x00003c60


	//   ....[4]....
        /*0118*/ 	.word	0x00003c90


	//   ....[5]....
        /*011c*/ 	.word	0x00003d60


	//   ....[6]....
        /*0120*/ 	.word	0x00003db0


	//   ....[7]....
        /*0124*/ 	.word	0x00003dd0


	//   ....[8]....
        /*0128*/ 	.word	0x00003e20


	//   ....[9]....
        /*012c*/ 	.word	0x00003e60


	//   ....[10]....
        /*0130*/ 	.word	0x00003e80


	//   ....[11]....
        /*0134*/ 	.word	0x00003ea0


	//   ....[12]....
        /*0138*/ 	.word	0x00003ed0


	//   ....[13]....
        /*013c*/ 	.word	0x00003f30


	//   ....[14]....
        /*0140*/ 	.word	0x00003f50


	//   ....[15]....
        /*0144*/ 	.word	0x00003f80


	//   ....[16]....
        /*0148*/ 	.word	0x00003fb0


	//   ....[17]....
        /*014c*/ 	.word	0x00003ff0


	//   ....[18]....
        /*0150*/ 	.word	0x00004040


	//   ....[19]....
        /*0154*/ 	.word	0x00004070


	//   ....[20]....
        /*0158*/ 	.word	0x00004080


	//   ....[21]....
        /*015c*/ 	.word	0x000040a0


	//   ....[22]....
        /*0160*/ 	.word	0x000040e0


	//   ....[23]....
        /*0164*/ 	.word	0x00004110


	//   ....[24]....
        /*0168*/ 	.word	0x00004140


	//   ....[25]....
        /*016c*/ 	.word	0x00004150


	//   ....[26]....
        /*0170*/ 	.word	0x00004160


	//   ....[27]....
        /*0174*/ 	.word	0x00004170


	//   ....[28]....
        /*0178*/ 	.word	0x000041e0


	//   ....[29]....
        /*017c*/ 	.word	0x00004210


	//   ....[30]....
        /*0180*/ 	.word	0x00004320


	//   ....[31]....
        /*0184*/ 	.word	0x00004830


	//   ....[32]....
        /*0188*/ 	.word	0x00004a00


	//   ....[33]....
        /*018c*/ 	.word	0x00004a40


	//   ....[34]....
        /*0190*/ 	.word	0x00004bd0


	//   ....[35]....
        /*0194*/ 	.word	0x00004c10


	//   ....[36]....
        /*0198*/ 	.word	0x00004da0


	//   ....[37]....
        /*019c*/ 	.word	0x00004de0


	//   ....[38]....
        /*01a0*/ 	.word	0x00004e80


	//   ....[39]....
        /*01a4*/ 	.word	0x00004e90


	//   ....[40]....
        /*01a8*/ 	.word	0x00004ed0


	//   ....[41]....
        /*01ac*/ 	.word	0x00005190


	//   ....[42]....
        /*01b0*/ 	.word	0x00005960


	//   ....[43]....
        /*01b4*/ 	.word	0x00005d80


	//   ....[44]....
        /*01b8*/ 	.word	0x00005eb0


	//   ....[45]....
        /*01bc*/ 	.word	0x00005f00


	//   ....[46]....
        /*01c0*/ 	.word	0x00005f50


	//   ....[47]....
        /*01c4*/ 	.word	0x00005f80


	//   ....[48]....
        /*01c8*/ 	.word	0x00005fa0


	//   ....[49]....
        /*01cc*/ 	.word	0x00006070


	//   ....[50]....
        /*01d0*/ 	.word	0x000060b0


	//   ....[51]....
        /*01d4*/ 	.word	0x00006100


	//   ....[52]....
        /*01d8*/ 	.word	0x00006130


	//   ....[53]....
        /*01dc*/ 	.word	0x00006150


	//----- nvinfo : EIATTR_VRC_CTA_INIT_COUNT
	.align		4
.L_2619:
        /*01e0*/ 	.byte	0x02, 0x4a
	.zero		1
	.zero		1


	//----- nvinfo : EIATTR_EXIT_INSTR_OFFSETS
	.align		4
        /*01e4*/ 	.byte	0x04, 0x1c
        /*01e6*/ 	.short	(.L_2621 - .L_2620)


	//   ....[0]....
.L_2620:
        /*01e8*/ 	.word	0x000061f0


	//   ....[1]....
        /*01ec*/ 	.word	0x00006690


	//----- nvinfo : EIATTR_MAX_THREADS
	.align		4
.L_2621:
        /*01f0*/ 	.byte	0x04, 0x05
        /*01f2*/ 	.short	(.L_2623 - .L_2622)
.L_2622:
        /*01f4*/ 	.word	0x00000020
        /*01f8*/ 	.word	0x00000001
        /*01fc*/ 	.word	0x00000001


	//----- nvinfo : EIATTR_CRS_STACK_SIZE
	.align		4
.L_2623:
        /*0200*/ 	.byte	0x04, 0x1e
        /*0202*/ 	.short	(.L_2625 - .L_2624)
.L_2624:
        /*0204*/ 	.word	0x00000000


	//----- nvinfo : EIATTR_CBANK_PARAM_SIZE
	.align		4
.L_2625:
        /*0208*/ 	.byte	0x03, 0x19
        /*020a*/ 	.short	0x01f0


	//----- nvinfo : EIATTR_PARAM_CBANK
	.align		4
        /*020c*/ 	.byte	0x04, 0x0a
        /*020e*/ 	.short	(.L_2627 - .L_2626)
	.align		4
.L_2626:
        /*0210*/ 	.word	index@(.nv.constant0._Z25selective_scan_bwd_kernelI32Selective_Scan_bwd_kernel_traitsILi32ELi16ELb1ELb0ELb0ELb1ELb0EN3c104HalfEfEEv12SSMParamsBwd)
        /*0214*/ 	.short	0x0380
        /*0216*/ 	.short	0x01f0


	//----- nvinfo : EIATTR_SW_WAR
	.align		4
.L_2627:
        /*0218*/ 	.byte	0x04, 0x36
        /*021a*/ 	.short	(.L_2629 - .L_2628)
.L_2628:
        /*021c*/ 	.word	0x00000008
.L_2629:


//--------------------- .nv.info._Z25selective_scan_bwd_kernelI32Selective_Scan_bwd_kernel_traitsILi32ELi16ELb1ELb0ELb0ELb1ELb1EN3c104HalfEfEEv12SSMParamsBwd --------------------------
	.section	.nv.info._Z25selective_scan_bwd_kernelI32Selective_Scan_bwd_kernel_traitsILi32ELi16ELb1ELb0ELb0ELb1ELb1EN3c104HalfEfEEv12SSMParamsBwd,"",@"SHT_CUDA_INFO"
	.sectionflags	@""
	.align	4


	//----- nvinfo : EIATTR_CUDA_API_VERSION
	.align		4
        /*0000*/ 	.byte	0x04, 0x37
        /*0002*/ 	.short	(.L_2631 - .L_2630)
.L_2630:
        /*0004*/ 	.word	0x00000082


	//----- nvinfo : EIATTR_KPARAM_INFO
	.align		4
.L_2631:
        /*0008*/ 	.byte	0x04, 0x17
        /*000a*/ 	.short	(.L_2633 - .L_2632)
.L_2632:
        /*000c*/ 	.word	0x00000000
        /*0010*/ 	.short	0x0000
        /*0012*/ 	.short	0x0000
        /*0014*/ 	.byte	0x00, 0xf0, 0xc1, 0x07


	//----- nvinfo : EIATTR_SPARSE_MMA_MASK
	.align		4
.L_2633:
        /*0018*/ 	.byte	0x03, 0x50
        /*001a*/ 	.short	0x0000


	//----- nvinfo : EIATTR_MAXREG_COUNT
	.align		4
        /*001c*/ 	.byte	0x03, 0x1b
        /*001e*/ 	.short	0x00ff


	//----- nvinfo : EIATTR_NUM_BARRIERS
	.align		4
        /*0020*/ 	.byte	0x02, 0x4c
        /*0022*/ 	.byte	0x01
	.zero		1


	//----- nvinfo : EIATTR_MERCURY_ISA_VERSION
	.align		4
        /*0024*/ 	.byte	0x03, 0x5f
        /*0026*/ 	.short	0x0101


	//----- nvinfo : EIATTR_COOP_GROUP_MASK_REGIDS
	.align		4
        /*0028*/ 	.byte	0x04, 0x29
        /*002a*/ 	.short	(.L_2635 - .L_2634)


	//   ....[0]....
.L_2634:
        /*002c*/ 	.word	0xffffffff


	//   ....[1]....
        /*0030*/ 	.word	0xffffffff


	//   ....[2]....
        /*0034*/ 	.word	0xffffffff


	//   ....[3]....
        /*0038*/ 	.word	0xffffffff


	//   ....[4]....
        /*003c*/ 	.word	0xffffffff


	//   ....[5]....
        /*0040*/ 	.word	0xffffffff


	//   ....[6]....
        /*0044*/ 	.word	0xffffffff


	//   ....[7]....
        /*0048*/ 	.word	0xffffffff


	//   ....[8]....
        /*004c*/ 	.word	0xffffffff


	//   ....[9]....
        /*0050*/ 	.word	0xffffffff


	//   ....[10]....
        /*0054*/ 	.word	0xffffffff


	//   ....[11]....
        /*0058*/ 	.word	0xffffffff


	//   ....[12]....
        /*005c*/ 	.word	0xffffffff


	//   ....[13]....
        /*0060*/ 	.word	0xffffffff


	//   ....[14]....
        /*0064*/ 	.word	0xffffffff


	//   ....[15]....
        /*0068*/ 	.word	0xffffffff


	//   ....[16]....
        /*006c*/ 	.word	0xffffffff


	//   ....[17]....
        /*0070*/ 	.word	0xffffffff


	//   ....[18]....
        /*0074*/ 	.word	0xffffffff


	//   ....[19]....
        /*0078*/ 	.word	0xffffffff


	//   ....[20]....
        /*007c*/ 	.word	0xffffffff


	//   ....[21]....
        /*0080*/ 	.word	0xffffffff


	//   ....[22]....
        /*0084*/ 	.word	0xffffffff


	//   ....[23]....
        /*0088*/ 	.word	0xffffffff


	//   ....[24]....
        /*008c*/ 	.word	0xffffffff


	//   ....[25]....
        /*0090*/ 	.word	0xffffffff


	//   ....[26]....
        /*0094*/ 	.word	0xffffffff


	//   ....[27]....
        /*0098*/ 	.word	0xffffffff


	//   ....[28]....
        /*009c*/ 	.word	0xffffffff


	//   ....[29]....
        /*00a0*/ 	.word	0xffffffff


	//   ....[30]....
        /*00a4*/ 	.word	0xffffffff


	//   ....[31]....
        /*00a8*/ 	.word	0xffffffff


	//   ....[32]....
        /*00ac*/ 	.word	0xffffffff


	//   ....[33]....
        /*00b0*/ 	.word	0xffffffff


	//   ....[34]....
        /*00b4*/ 	.word	0xffffffff


	//   ....[35]....
        /*00b8*/ 	.word	0xffffffff


	//   ....[36]....
        /*00bc*/ 	.word	0xffffffff


	//   ....[37]....
        /*00c0*/ 	.word	0xffffffff


	//   ....[38]....
        /*00c4*/ 	.word	0xffffffff


	//   ....[39]....
        /*00c8*/ 	.word	0xffffffff


	//   ....[40]....
        /*00cc*/ 	.word	0xffffffff


	//   ....[41]....
        /*00d0*/ 	.word	0xffffffff


	//   ....[42]....
        /*00d4*/ 	.word	0xffffffff


	//   ....[43]....
        /*00d8*/ 	.word	0xffffffff


	//   ....[44]....
        /*00dc*/ 	.word	0xffffffff


	//   ....[45]....
        /*00e0*/ 	.word	0xffffffff


	//   ....[46]....
        /*00e4*/ 	.word	0xffffffff


	//   ....[47]....
        /*00e8*/ 	.word	0xffffffff


	//   ....[48]....
        /*00ec*/ 	.word	0xffffffff


	//   ....[49]....
        /*00f0*/ 	.word	0xffffffff


	//   ....[50]....
        /*00f4*/ 	.word	0xffffffff


	//   ....[51]....
        /*00f8*/ 	.word	0xffffffff


	//   ....[52]....
        /*00fc*/ 	.word	0xffffffff


	//   ....[53]....
        /*0100*/ 	.word	0xffffffff


	//   ....[54]....
        /*0104*/ 	.word	0xffffffff


	//   ....[55]....
        /*0108*/ 	.word	0xffffffff


	//   ....[56]....
        /*010c*/ 	.word	0xffffffff


	//   ....[57]....
        /*0110*/ 	.word	0xffffffff


	//----- nvinfo : EIATTR_COOP_GROUP_INSTR_OFFSETS
	.align		4
.L_2635:
        /*0114*/ 	.byte	0x04, 0x28
        /*0116*/ 	.short	(.L_2637 - .L_2636)


	//   ....[0]....
.L_2636:
        /*0118*/ 	.word	0x00000740


	//   ....[1]....
        /*011c*/ 	.word	0x000007d0


	//   ....[2]....
        /*0120*/ 	.word	0x000009b0


	//   ....[3]....
        /*0124*/ 	.word	0x00002ea0


	//   ....[4]....
        /*0128*/ 	.word	0x00003600


	//   ....[5]....
        /*012c*/ 	.word	0x00003eb0


	//   ....[6]....
        /*0130*/ 	.word	0x00004230


	//   ....[7]....
        /*0134*/ 	.word	0x000050d0


	//   ....[8]....
        /*0138*/ 	.word	0x00005100


	//   ....[9]....
        /*013c*/ 	.word	0x00005170


	//   ....[10]....
        /*0140*/ 	.word	0x00005200


	//   ....[11]....
        /*0144*/ 	.word	0x00005220


	//   ....[12]....
        /*0148*/ 	.word	0x00005230


	//   ....[13]....
        /*014c*/ 	.word	0x00005260


	//   ....[14]....
        /*0150*/ 	.word	0x00005290


	//   ....[15]....
        /*0154*/ 	.word	0x000052d0


	//   ....[16]....
        /*0158*/ 	.word	0x000052f0


	//   ....[17]....
        /*015c*/ 	.word	0x00005320


	//   ....[18]....
        /*0160*/ 	.word	0x00005340


	//   ....[19]....
        /*0164*/ 	.word	0x000053a0


	//   ....[20]....
        /*0168*/ 	.word	0x000053c0


	//   ....[21]....
        /*016c*/ 	.word	0x00005410


	//   ....[22]....
        /*0170*/ 	.word	0x00005420


	//   ....[23]....
        /*0174*/ 	.word	0x00005470


	//   ....[24]....
        /*0178*/ 	.word	0x000054a0


	//   ....[25]....
        /*017c*/ 	.word	0x000054e0


	//   ....[26]....
        /*0180*/ 	.word	0x00005510


	//   ....[27]....
        /*0184*/ 	.word	0x00005530


	//   ....[28]....
        /*0188*/ 	.word	0x00005550


	//   ....[29]....
        /*018c*/ 	.word	0x00005570


	//   ....[30]....
        /*0190*/ 	.word	0x00005590


	//   ....[31]....
        /*0194*/ 	.word	0x000055b0


	//   ....[32]....
        /*0198*/ 	.word	0x000055e0


	//   ....[33]....
        /*019c*/ 	.word	0x000055f0


	//   ....[34]....
        /*01a0*/ 	.word	0x00005700


	//   ....[35]....
        /*01a4*/ 	.word	0x00005c60


	//   ....[36]....
        /*01a8*/ 	.word	0x00005e30


	//   ....[37]....
        /*01ac*/ 	.word	0x00005e70


	//   ....[38]....
        /*01b0*/ 	.word	0x00005ef0


	//   ....[39]....
        /*01b4*/ 	.word	0x00005f10


	//   ....[40]....
        /*01b8*/ 	.word	0x00005f40


	//   ....[41]....
        /*01bc*/ 	.word	0x00005f60


	//   ....[42]....
        /*01c0*/ 	.word	0x00005ff0


	//   ....[43]....
        /*01c4*/ 	.word	0x00006100


	//   ....[44]....
        /*01c8*/ 	.word	0x000061c0


	//   ....[45]....
        /*01cc*/ 	.word	0x000065c0


	//   ....[46]....
        /*01d0*/ 	.word	0x00006d50


	//   ....[47]....
        /*01d4*/ 	.word	0x000070b0


	//   ....[48]....
        /*01d8*/ 	.word	0x000072b0


	//   ....[49]....
        /*01dc*/ 	.word	0x00007300


	//   ....[50]....
        /*01e0*/ 	.word	0x00007350


	//   ....[51]....
        /*01e4*/ 	.word	0x00007380


	//   ....[52]....
        /*01e8*/ 	.word	0x000073a0


	//   ....[53]....
        /*01ec*/ 	.word	0x00007470


	//   ....[54]....
        /*01f0*/ 	.word	0x000074b0


	//   ....[55]....
        /*01f4*/ 	.word	0x00007500


	//   ....[56]....
        /*01f8*/ 	.word	0x00007530


	//   ....[57]....
        /*01fc*/ 	.word	0x00007550


	//----- nvinfo : EIATTR_VRC_CTA_INIT_COUNT
	.align		4
.L_2637:
        /*0200*/ 	.byte	0x02, 0x4a
	.zero		1
	.zero		1


	//----- nvinfo : EIATTR_EXIT_INSTR_OFFSETS
	.align		4
        /*0204*/ 	.byte	0x04, 0x1c
        /*0206*/ 	.short	(.L_2639 - .L_2638)


	//   ....[0]....
.L_2638:
        /*0208*/ 	.word	0x000075f0


	//   ....[1]....
        /*020c*/ 	.word	0x00007a80


	//----- nvinfo : EIATTR_MAX_THREADS
	.align		4
.L_2639:
        /*0210*/ 	.byte	0x04, 0x05
        /*0212*/ 	.short	(.L_2641 - .L_2640)
.L_2640:
        /*0214*/ 	.word	0x00000020
        /*0218*/ 	.word	0x00000001
        /*021c*/ 	.word	0x00000001


	//----- nvinfo : EIATTR_CRS_STACK_SIZE
	.align		4
.L_2641:
        /*0220*/ 	.byte	0x04, 0x1e
        /*0222*/ 	.short	(.L_2643 - .L_2642)
.L_2642:
        /*0224*/ 	.word	0x00000000


	//----- nvinfo : EIATTR_CBANK_PARAM_SIZE
	.align		4
.L_2643:
        /*0228*/ 	.byte	0x03, 0x19
        /*022a*/ 	.short	0x01f0


	//----- nvinfo : EIATTR_PARAM_CBANK
	.align		4
        /*022c*/ 	.byte	0x04, 0x0a
        /*022e*/ 	.short	(.L_2645 - .L_2644)
	.align		4
.L_2644:
        /*0230*/ 	.word	index@(.nv.constant0._Z25selective_scan_bwd_kernelI32Selective_Scan_bwd_kernel_traitsILi32ELi16ELb1ELb0ELb0ELb1ELb1EN3c104HalfEfEEv12SSMParamsBwd)
        /*0234*/ 	.short	0x0380
        /*0236*/ 	.short	0x01f0


	//----- nvinfo : EIATTR_SW_WAR
	.align		4
.L_2645:
        /*0238*/ 	.byte	0x04, 0x36
        /*023a*/ 	.short	(.L_2647 - .L_2646)
.L_2646:
        /*023c*/ 	.word	0x00000008
.L_2647:


//--------------------- .nv.info._Z25selective_scan_bwd_kernelI32Selective_Scan_bwd_kernel_traitsILi32ELi16ELb1ELb0ELb1ELb0ELb0EN3c104HalfEfEEv12SSMParamsBwd --------------------------
	.section	.nv.info._Z25selective_scan_bwd_kernelI32Selective_Scan_bwd_kernel_traitsILi32ELi16ELb1ELb0ELb1ELb0ELb0EN3c104HalfEfEEv12SSMParamsBwd,"",@"SHT_CUDA_INFO"
	.sectionflags	@""
	.align	4


	//----- nvinfo : EIATTR_CUDA_API_VERSION
	.align		4
        /*0000*/ 	.byte	0x04, 0x37
        /*0002*/ 	.short	(.L_2649 - .L_2648)
.L_2648:
        /*0004*/ 	.word	0x00000082


	//----- nvinfo : EIATTR_KPARAM_INFO
	.align		4
.L_2649:
        /*0008*/ 	.byte	0x04, 0x17
        /*000a*/ 	.short	(.L_2651 - .L_2650)
.L_2650:
        /*000c*/ 	.word	0x00000000
        /*0010*/ 	.short	0x0000
        /*0012*/ 	.short	0x0000
        /*0014*/ 	.byte	0x00, 0xf0, 0xc1, 0x07


	//----- nvinfo : EIATTR_SPARSE_MMA_MASK
	.align		4
.L_2651:
        /*0018*/ 	.byte	0x03, 0x50
        /*001a*/ 	.short	0x0000


	//----- nvinfo : EIATTR_MAXREG_COUNT
	.align		4
        /*001c*/ 	.byte	0x03, 0x1b
        /*001e*/ 	.short	0x00ff


	//----- nvinfo : EIATTR_NUM_BARRIERS
	.align		4
        /*0020*/ 	.byte	0x02, 0x4c
        /*0022*/ 	.byte	0x01
	.zero		1


	//----- nvinfo : EIATTR_MERCURY_ISA_VERSION
	.align		4
        /*0024*/ 	.byte	0x03, 0x5f
        /*0026*/ 	.short	0x0101


	//----- nvinfo : EIATTR_COOP_GROUP_MASK_REGIDS
	.align		4
        /*0028*/ 	.byte	0x04, 0x29
        /*002a*/ 	.short	(.L_2653 - .L_2652)


	//   ....[0]....
.L_2652:
        /*002c*/ 	.word	0xffffffff


	//   ....[1]....
        /*0030*/ 	.word	0xffffffff


	//   ....[2]....
        /*0034*/ 	.word	0xffffffff


	//   ....[3]....
        /*0038*/ 	.word	0xffffffff


	//   ....[4]....
        /*003c*/ 	.word	0xffffffff


	//   ....[5]....
        /*0040*/ 	.word	0xffffffff


	//   ....[6]....
        /*0044*/ 	.word	0xffffffff


	//   ....[7]....
        /*0048*/ 	.word	0xffffffff


	//   ....[8]....
        /*004c*/ 	.word	0xffffffff


	//   ....[9]....
        /*0050*/ 	.word	0xffffffff


	//   ....[10]....
        /*0054*/ 	.word	0xffffffff


	//   ....[11]....
        /*0058*/ 	.word	0xffffffff


	//   ....[12]....
        /*005c*/ 	.word	0xffffffff


	//   ....[13]....
        /*0060*/ 	.word	0xffffffff


	//   ....[14]....
        /*0064*/ 	.word	0xffffffff


	//   ....[15]....
        /*0068*/ 	.word	0xffffffff


	//   ....[16]....
        /*006c*/ 	.word	0xffffffff


	//   ....[17]....
        /*0070*/ 	.word	0xffffffff


	//   ....[18]....
        /*0074*/ 	.word	0xffffffff


	//   ....[19]....
        /*0078*/ 	.word	0xffffffff


	//   ....[20]....
        /*007c*/ 	.word	0xffffffff


	//   ....[21]....
        /*0080*/ 	.word	0xffffffff


	//   ....[22]....
        /*0084*/ 	.word	0xffffffff


	//   ....[23]....
        /*0088*/ 	.word	0xffffffff


	//   ....[24]....
        /*008c*/ 	.word	0xffffffff


	//   ....[25]....
        /*0090*/ 	.word	0xffffffff


	//   ....[26]....
        /*0094*/ 	.word	0xffffffff


	//   ....[27]....
        /*0098*/ 	.word	0xffffffff


	//   ....[28]....
        /*009c*/ 	.word	0xffffffff


	//   ....[29]....
        /*00a0*/ 	.word	0xffffffff


	//   ....[30]....
        /*00a4*/ 	.word	0xffffffff


	//   ....[31]....
        /*00a8*/ 	.word	0xffffffff


	//   ....[32]....
        /*00ac*/ 	.word	0xffffffff


	//   ....[33]....
        /*00b0*/ 	.word	0xffffffff


	//   ....[34]....
        /*00b4*/ 	.word	0xffffffff


	//   ....[35]....
        /*00b8*/ 	.word	0xffffffff


	//   ....[36]....
        /*00bc*/ 	.word	0xffffffff


	//   ....[37]....
        /*00c0*/ 	.word	0xffffffff


	//   ....[38]....
        /*00c4*/ 	.word	0xffffffff


	//   ....[39]....
        /*00c8*/ 	.word	0xffffffff


	//   ....[40]....
        /*00cc*/ 	.word	0xffffffff


	//   ....[41]....
        /*00d0*/ 	.word	0xffffffff


	//   ....[42]....
        /*00d4*/ 	.word	0xffffffff


	//   ....[43]....
        /*00d8*/ 	.word	0xffffffff


	//   ....[44]....
        /*00dc*/ 	.word	0xffffffff


	//   ....[45]....
        /*00e0*/ 	.word	0xffffffff


	//   ....[46]....
        /*00e4*/ 	.word	0xffffffff


	//   ....[47]....
        /*00e8*/ 	.word	0xffffffff


	//   ....[48]....
        /*00ec*/ 	.word	0xffffffff


	//   ....[49]....
        /*00f0*/ 	.word	0xffffffff


	//   ....[50]....
        /*00f4*/ 	.word	0xffffffff


	//   ....[51]....
        /*00f8*/ 	.word	0xffffffff


	//   ....[52]....
        /*00fc*/ 	.word	0xffffffff


	//   ....[53]....
        /*0100*/ 	.word	0xffffffff


	//----- nvinfo : EIATTR_COOP_GROUP_INSTR_OFFSETS
	.align		4
.L_2653:
        /*0104*/ 	.byte	0x04, 0x28
        /*0106*/ 	.short	(.L_2655 - .L_2654)


	//   ....[0]....
.L_2654:
        /*0108*/ 	.word	0x00000d50


	//   ....[1]....
        /*010c*/ 	.word	0x00000dd0


	//   ....[2]....
        /*0110*/ 	.word	0x00000fd0


	//   ....[3]....
        /*0114*/ 	.word	0x00001ab0


	//   ....[4]....
        /*0118*/ 	.word	0x000022f0


	//   ....[5]....
        /*011c*/ 	.word	0x000023f0


	//   ....[6]....
        /*0120*/ 	.word	0x00002470


	//   ....[7]....
        /*0124*/ 	.word	0x00002490


	//   ....[8]....
        /*0128*/ 	.word	0x00002500


	//   ....[9]....
        /*012c*/ 	.word	0x00002510


	//   ....[10]....
        /*0130*/ 	.word	0x00002550


	//   ....[11]....
        /*0134*/ 	.word	0x000025a0


	//   ....[12]....
        /*0138*/ 	.word	0x000025c0


	//   ....[13]....
        /*013c*/ 	.word	0x000025e0


	//   ....[14]....
        /*0140*/ 	.word	0x00002610


	//   ....[15]....
        /*0144*/ 	.word	0x00002640


	//   ....[16]....
        /*0148*/ 	.word	0x00002670


	//   ....[17]....
        /*014c*/ 	.word	0x000026a0


	//   ....[18]....
        /*0150*/ 	.word	0x000026f0


	//   ....[19]....
        /*0154*/ 	.word	0x00002700


	//   ....[20]....
        /*0158*/ 	.word	0x00002730


	//   ....[21]....
        /*015c*/ 	.word	0x00002760


	//   ....[22]....
        /*0160*/ 	.word	0x000027e0


	//   ....[23]....
        /*0164*/ 	.word	0x000027f0


	//   ....[24]....
        /*0168*/ 	.word	0x00002840


	//   ....[25]....
        /*016c*/ 	.word	0x00002860


	//   ....[26]....
        /*0170*/ 	.word	0x00002880


	//   ....[27]....
        /*0174*/ 	.word	0x000028a0


	//   ....[28]....
        /*0178*/ 	.word	0x00002990


	//   ....[29]....
        /*017c*/ 	.word	0x000029d0


	//   ....[30]....
        /*0180*/ 	.word	0x00002a50


	//   ....[31]....
        /*0184*/ 	.word	0x00002a90


	//   ....[32]....
        /*0188*/ 	.word	0x000039c0


	//   ....[33]....
        /*018c*/ 	.word	0x00003a00


	//   ....[34]....
        /*0190*/ 	.word	0x00003b90


	//   ....[35]....
        /*0194*/ 	.word	0x00003bd0


	//   ....[36]....
        /*0198*/ 	.word	0x00003d50


	//   ....[37]....
        /*019c*/ 	.word	0x00003d90


	//   ....[38]....
        /*01a0*/ 	.word	0x00003f10


	//   ....[39]....
        /*01a4*/ 	.word	0x00003f50


	//   ....[40]....
        /*01a8*/ 	.word	0x00004020


	//   ....[41]....
        /*01ac*/ 	.word	0x00004040


	//   ....[42]....
        /*01b0*/ 	.word	0x000042d0


	//   ....[43]....
        /*01b4*/ 	.word	0x00004640


	//   ....[44]....
        /*01b8*/ 	.word	0x00004750


	//   ....[45]....
        /*01bc*/ 	.word	0x000047a0


	//   ....[46]....
        /*01c0*/ 	.word	0x000047f0


	//   ....[47]....
        /*01c4*/ 	.word	0x00004820


	//   ....[48]....
        /*01c8*/ 	.word	0x00004840


	//   ....[49]....
        /*01cc*/ 	.word	0x00004910


	//   ....[50]....
        /*01d0*/ 	.word	0x00004950


	//   ....[51]....
        /*01d4*/ 	.word	0x000049a0


	//   ....[52]....
        /*01d8*/ 	.word	0x000049d0


	//   ....[53]....
        /*01dc*/ 	.word	0x000049f0


	//----- nvinfo : EIATTR_VRC_CTA_INIT_COUNT
	.align		4
.L_2655:
        /*01e0*/ 	.byte	0x02, 0x4a
	.zero		1
	.zero		1


	//----- nvinfo : EIATTR_EXIT_INSTR_OFFSETS
	.align		4
        /*01e4*/ 	.byte	0x04, 0x1c
        /*01e6*/ 	.short	(.L_2657 - .L_2656)


	//   ....[0]....
.L_2656:
        /*01e8*/ 	.word	0x00004a90


	//   ....[1]....
        /*01ec*/ 	.word	0x00004cb0


	//----- nvinfo : EIATTR_MAX_THREADS
	.align		4
.L_2657:
        /*01f0*/ 	.byte	0x04, 0x05
        /*01f2*/ 	.short	(.L_2659 - .L_2658)
.L_2658:
        /*01f4*/ 	.word	0x00000020
        /*01f8*/ 	.word	0x00000001
        /*01fc*/ 	.word	0x00000001


	//----- nvinfo : EIATTR_CRS_STACK_SIZE
	.align		4
.L_2659:
        /*0200*/ 	.byte	0x04, 0x1e
        /*0202*/ 	.short	(.L_2661 - .L_2660)
.L_2660:
        /*0204*/ 	.word	0x00000000


	//----- nvinfo : EIATTR_CBANK_PARAM_SIZE
	.align		4
.L_2661:
        /*0208*/ 	.byte	0x03, 0x19
        /*020a*/ 	.short	0x01f0


	//----- nvinfo : EIATTR_PARAM_CBANK
	.align		4
        /*020c*/ 	.byte	0x04, 0x0a
        /*020e*/ 	.short	(.L_2663 - .L_2662)
	.align		4
.L_2662:
        /*0210*/ 	.word	index@(.nv.constant0._Z25selective_scan_bwd_kernelI32Selective_Scan_bwd_kernel_traitsILi32ELi16ELb1ELb0ELb1ELb0ELb0EN3c104HalfEfEEv12SSMParamsBwd)
        /*0214*/ 	.short	0x0380
        /*0216*/ 	.short	0x01f0


	//----- nvinfo : EIATTR_SW_WAR
	.align		4
.L_2663:
        /*0218*/ 	.byte	0x04, 0x36
        /*021a*/ 	.short	(.L_2665 - .L_2664)
.L_2664:
        /*021c*/ 	.word	0x00000008
.L_2665:


//--------------------- .nv.info._Z25selective_scan_bwd_kernelI32Selective_Scan_bwd_kernel_traitsILi32ELi16ELb1ELb0ELb1ELb0ELb1EN3c104HalfEfEEv12SSMParamsBwd --------------------------
	.section	.nv.info._Z25selective_scan_bwd_kernelI32Selective_Scan_bwd_kernel_traitsILi32ELi16ELb1ELb0ELb1ELb0ELb1EN3c104HalfEfEEv12SSMParamsBwd,"",@"SHT_CUDA_INFO"
	.sectionflags	@""
	.align	4


	//----- nvinfo : EIATTR_CUDA_API_VERSION
	.align		4
        /*0000*/ 	.byte	0x04, 0x37
        /*0002*/ 	.short	(.L_2667 - .L_2666)
.L_2666:
        /*0004*/ 	.word	0x00000082


	//----- nvinfo : EIATTR_KPARAM_INFO
	.align		4
.L_2667:
        /*0008*/ 	.byte	0x04, 0x17
        /*000a*/ 	.short	(.L_2669 - .L_2668)
.L_2668:
        /*000c*/ 	.word	0x00000000
        /*0010*/ 	.short	0x0000
        /*0012*/ 	.short	0x0000
        /*0014*/ 	.byte	0x00, 0xf0, 0xc1, 0x07


	//----- nvinfo : EIATTR_SPARSE_MMA_MASK
	.align		4
.L_2669:
        /*0018*/ 	.byte	0x03, 0x50
        /*001a*/ 	.short	0x0000


	//----- nvinfo : EIATTR_MAXREG_COUNT
	.align		4
        /*001c*/ 	.byte	0x03, 0x1b
        /*001e*/ 	.short	0x00ff


	//----- nvinfo : EIATTR_NUM_BARRIERS
	.align		4
        /*0020*/ 	.byte	0x02, 0x4c
        /*0022*/ 	.byte	0x01
	.zero		1


	//----- nvinfo : EIATTR_MERCURY_ISA_VERSION
	.align		4
        /*0024*/ 	.byte	0x03, 0x5f
        /*0026*/ 	.short	0x0101


	//----- nvinfo : EIATTR_COOP_GROUP_MASK_REGIDS
	.align		4
        /*0028*/ 	.byte	0x04, 0x29
        /*002a*/ 	.short	(.L_2671 - .L_2670)


	//   ....[0]....
.L_2670:
        /*002c*/ 	.word	0xffffffff


	//   ....[1]....
        /*0030*/ 	.word	0xffffffff


	//   ....[2]....
        /*0034*/ 	.word	0xffffffff


	//   ....[3]....
        /*0038*/ 	.word	0xffffffff


	//   ....[4]....
        /*003c*/ 	.word	0xffffffff


	//   ....[5]....
        /*0040*/ 	.word	0xffffffff


	//   ....[6]....
        /*0044*/ 	.word	0xffffffff


	//   ....[7]....
        /*0048*/ 	.word	0xffffffff


	//   ....[8]....
        /*004c*/ 	.word	0xffffffff


	//   ....[9]....
        /*0050*/ 	.word	0xffffffff


	//   ....[10]....
        /*0054*/ 	.word	0xffffffff


	//   ....[11]....
        /*0058*/ 	.word	0xffffffff


	//   ....[12]....
        /*005c*/ 	.word	0xffffffff


	//   ....[13]....
        /*0060*/ 	.word	0xffffffff


	//   ....[14]....
        /*0064*/ 	.word	0xffffffff


	//   ....[15]....
        /*0068*/ 	.word	0xffffffff


	//   ....[16]....
        /*006c*/ 	.word	0xffffffff


	//   ....[17]....
        /*0070*/ 	.word	0xffffffff


	//   ....[18]....
        /*0074*/ 	.word	0xffffffff


	//   ....[19]....
        /*0078*/ 	.word	0xffffffff


	//   ....[20]....
        /*007c*/ 	.word	0xffffffff


	//   ....[21]....
        /*0080*/ 	.word	0xffffffff


	//   ....[22]....
        /*0084*/ 	.word	0xffffffff


	//   ....[23]....
        /*0088*/ 	.word	0xffffffff


	//   ....[24]....
        /*008c*/ 	.word	0xffffffff


	//   ....[25]....
        /*0090*/ 	.word	0xffffffff


	//   ....[26]....
        /*0094*/ 	.word	0xffffffff


	//   ....[27]....
        /*0098*/ 	.word	0xffffffff


	//   ....[28]....
        /*009c*/ 	.word	0xffffffff


	//   ....[29]....
        /*00a0*/ 	.word	0xffffffff


	//   ....[30]....
        /*00a4*/ 	.word	0xffffffff


	//   ....[31]....
        /*00a8*/ 	.word	0xffffffff


	//   ....[32]....
        /*00ac*/ 	.word	0xffffffff


	//   ....[33]....
        /*00b0*/ 	.word	0xffffffff


	//   ....[34]....
        /*00b4*/ 	.word	0xffffffff


	//   ....[35]....
        /*00b8*/ 	.word	0xffffffff


	//   ....[36]....
        /*00bc*/ 	.word	0xffffffff


	//   ....[37]....
        /*00c0*/ 	.word	0xffffffff


	//   ....[38]....
        /*00c4*/ 	.word	0xffffffff


	//   ....[39]....
        /*00c8*/ 	.word	0xffffffff


	//   ....[40]....
        /*00cc*/ 	.word	0xffffffff


	//   ....[41]....
        /*00d0*/ 	.word	0xffffffff


	//   ....[42]....
        /*00d4*/ 	.word	0xffffffff


	//   ....[43]....
        /*00d8*/ 	.word	0xffffffff


	//   ....[44]....
        /*00dc*/ 	.word	0xffffffff


	//   ....[45]....
        /*00e0*/ 	.word	0xffffffff


	//   ....[46]....
        /*00e4*/ 	.word	0xffffffff


	//   ....[47]....
        /*00e8*/ 	.word	0xffffffff


	//   ....[48]....
        /*00ec*/ 	.word	0xffffffff


	//   ....[49]....
        /*00f0*/ 	.word	0xffffffff


	//   ....[50]....
        /*00f4*/ 	.word	0xffffffff


	//   ....[51]....
        /*00f8*/ 	.word	0xffffffff


	//   ....[52]....
        /*00fc*/ 	.word	0xffffffff


	//   ....[53]....
        /*0100*/ 	.word	0xffffffff


	//   ....[54]....
        /*0104*/ 	.word	0xffffffff


	//   ....[55]....
        /*0108*/ 	.word	0xffffffff


	//   ....[56]....
        /*010c*/ 	.word	0xffffffff


	//   ....[57]....
        /*0110*/ 	.word	0xffffffff


	//----- nvinfo : EIATTR_COOP_GROUP_INSTR_OFFSETS
	.align		4
.L_2671:
        /*0114*/ 	.byte	0x04, 0x28
        /*0116*/ 	.short	(.L_2673 - .L_2672)


	//   ....[0]....
.L_2672:
        /*0118*/ 	.word	0x00000d50


	//   ....[1]....
        /*011c*/ 	.word	0x00000e00


	//   ....[2]....
        /*0120*/ 	.word	0x00000f60


	//   ....[3]....
        /*0124*/ 	.word	0x000010e0


	//   ....[4]....
        /*0128*/ 	.word	0x00001830


	//   ....[5]....
        /*012c*/ 	.word	0x00002190


	//   ....[6]....
        /*0130*/ 	.word	0x00002500


	//   ....[7]....
        /*0134*/ 	.word	0x00002e20


	//   ....[8]....
        /*0138*/ 	.word	0x000037a0


	//   ....[9]....
        /*013c*/ 	.word	0x00003820


	//   ....[10]....
        /*0140*/ 	.word	0x000038a0


	//   ....[11]....
        /*0144*/ 	.word	0x00003950


	//   ....[12]....
        /*0148*/ 	.word	0x00003970


	//   ....[13]....
        /*014c*/ 	.word	0x000039a0


	//   ....[14]....
        /*0150*/ 	.word	0x000039c0


	//   ....[15]....
        /*0154*/ 	.word	0x00003a00


	//   ....[16]....
        /*0158*/ 	.word	0x00003a40


	//   ....[17]....
        /*015c*/ 	.word	0x00003a50


	//   ....[18]....
        /*0160*/ 	.word	0x00003a80


	//   ....[19]....
        /*0164*/ 	.word	0x00003ab0


	//   ....[20]....
        /*0168*/ 	.word	0x00003ae0


	//   ....[21]....
        /*016c*/ 	.word	0x00003b10


	//   ....[22]....
        /*0170*/ 	.word	0x00003b60


	//   ....[23]....
        /*0174*/ 	.word	0x00003b70


	//   ....[24]....
        /*0178*/ 	.word	0x00003ba0


	//   ....[25]....
        /*017c*/ 	.word	0x00003bd0


	//   ....[26]....
        /*0180*/ 	.word	0x00003c50


	//   ....[27]....
        /*0184*/ 	.word	0x00003c60


	//   ....[28]....
        /*0188*/ 	.word	0x00003cb0


	//   ....[29]....
        /*018c*/ 	.word	0x00003cd0


	//   ....[30]....
        /*0190*/ 	.word	0x00003d20


	//   ....[31]....
        /*0194*/ 	.word	0x00003d30


	//   ....[32]....
        /*0198*/ 	.word	0x00003d40


	//   ....[33]....
        /*019c*/ 	.word	0x00003d70


	//   ....[34]....
        /*01a0*/ 	.word	0x00003e10


	//   ....[35]....
        /*01a4*/ 	.word	0x00003e80


	//   ....[36]....
        /*01a8*/ 	.word	0x00004e30


	//   ....[37]....
        /*01ac*/ 	.word	0x00004e70


	//   ....[38]....
        /*01b0*/ 	.word	0x00005000


	//   ....[39]....
        /*01b4*/ 	.word	0x00005040


	//   ....[40]....
        /*01b8*/ 	.word	0x00005120


	//   ....[41]....
        /*01bc*/ 	.word	0x00005160


	//   ....[42]....
        /*01c0*/ 	.word	0x000052d0


	//   ....[43]....
        /*01c4*/ 	.word	0x00005310


	//   ....[44]....
        /*01c8*/ 	.word	0x00005490


	//   ....[45]....
        /*01cc*/ 	.word	0x000054b0


	//   ....[46]....
        /*01d0*/ 	.word	0x000057b0


	//   ....[47]....
        /*01d4*/ 	.word	0x00005ad0


	//   ....[48]....
        /*01d8*/ 	.word	0x00005bc0


	//   ....[49]....
        /*01dc*/ 	.word	0x00005c10


	//   ....[50]....
        /*01e0*/ 	.word	0x00005c60


	//   ....[51]....
        /*01e4*/ 	.word	0x00005c90


	//   ....[52]....
        /*01e8*/ 	.word	0x00005cb0


	//   ....[53]....
        /*01ec*/ 	.word	0x00005dd0


	//   ....[54]....
        /*01f0*/ 	.word	0x00005e10


	//   ....[55]....
        /*01f4*/ 	.word	0x00005e60


	//   ....[56]....
        /*01f8*/ 	.word	0x00005e90


	//   ....[57]....
        /*01fc*/ 	.word	0x00005eb0


	//----- nvinfo : EIATTR_VRC_CTA_INIT_COUNT
	.align		4
.L_2673:
        /*0200*/ 	.byte	0x02, 0x4a
	.zero		1
	.zero		1


	//----- nvinfo : EIATTR_EXIT_INSTR_OFFSETS
	.align		4
        /*0204*/ 	.byte	0x04, 0x1c
        /*0206*/ 	.short	(.L_2675 - .L_2674)


	//   ....[0]....
.L_2674:
        /*0208*/ 	.word	0x00005f70


	//   ....[1]....
        /*020c*/ 	.word	0x000061e0


	//----- nvinfo : EIATTR_MAX_THREADS
	.align		4
.L_2675:
        /*0210*/ 	.byte	0x04, 0x05
        /*0212*/ 	.short	(.L_2677 - .L_2676)
.L_2676:
        /*0214*/ 	.word	0x00000020
        /*0218*/ 	.word	0x00000001
        /*021c*/ 	.word	0x00000001


	//----- nvinfo : EIATTR_CRS_STACK_SIZE
	.align		4
.L_2677:
        /*0220*/ 	.byte	0x04, 0x1e
        /*0222*/ 	.short	(.L_2679 - .L_2678)
.L_2678:
        /*0224*/ 	.word	0x00000000


	//----- nvinfo : EIATTR_CBANK_PARAM_SIZE
	.align		4
.L_2679:
        /*0228*/ 	.byte	0x03, 0x19
        /*022a*/ 	.short	0x01f0


	//----- nvinfo : EIATTR_PARAM_CBANK
	.align		4
        /*022c*/ 	.byte	0x04, 0x0a
        /*022e*/ 	.short	(.L_2681 - .L_2680)
	.align		4
.L_2680:
        /*0230*/ 	.word	index@(.nv.constant0._Z25selective_scan_bwd_kernelI32Selective_Scan_bwd_kernel_traitsILi32ELi16ELb1ELb0ELb1ELb0ELb1EN3c104HalfEfEEv12SSMParamsBwd)
        /*0234*/ 	.short	0x0380
        /*0236*/ 	.short	0x01f0


	//----- nvinfo : EIATTR_SW_WAR
	.align		4
.L_2681:
        /*0238*/ 	.byte	0x04, 0x36
        /*023a*/ 	.short	(.L_2683 - .L_2682)
.L_2682:
        /*023c*/ 	.word	0x00000008
.L_2683:


//--------------------- .nv.info._Z25selective_scan_bwd_kernelI32Selective_Scan_bwd_kernel_traitsILi32ELi16ELb1ELb0ELb1ELb1ELb0EN3c104HalfEfEEv12SSMParamsBwd --------------------------
	.section	.nv.info._Z25selective_scan_bwd_kernelI32Selective_Scan_bwd_kernel_traitsILi32ELi16ELb1ELb0ELb1ELb1ELb0EN3c104HalfEfEEv12SSMParamsBwd,"",@"SHT_CUDA_INFO"
	.sectionflags	@""
	.align	4


	//----- nvinfo : EIATTR_CUDA_API_VERSION
	.align		4
        /*0000*/ 	.byte	0x04, 0x37
        /*0002*/ 	.short	(.L_2685 - .L_2684)
.L_2684:
        /*0004*/ 	.word	0x00000082


	//----- nvinfo : EIATTR_KPARAM_INFO
	.align		4
.L_2685:
        /*0008*/ 	.byte	0x04, 0x17
        /*000a*/ 	.short	(.L_2687 - .L_2686)
.L_2686:
        /*000c*/ 	.word	0x00000000
        /*0010*/ 	.short	0x0000
        /*0012*/ 	.short	0x0000
        /*0014*/ 	.byte	0x00, 0xf0, 0xc1, 0x07


	//----- nvinfo : EIATTR_SPARSE_MMA_MASK
	.align		4
.L_2687:
        /*0018*/ 	.byte	0x03, 0x50
        /*001a*/ 	.short	0x0000


	//----- nvinfo : EIATTR_MAXREG_COUNT
	.align		4
        /*001c*/ 	.byte	0x03, 0x1b
        /*001e*/ 	.short	0x00ff


	//----- nvinfo : EIATTR_NUM_BARRIERS
	.align		4
        /*0020*/ 	.byte	0x02, 0x4c
        /*0022*/ 	.byte	0x01
	.zero		1


	//----- nvinfo : EIATTR_MERCURY_ISA_VERSION
	.align		4
        /*0024*/ 	.byte	0x03, 0x5f
        /*0026*/ 	.short	0x0101


	//----- nvinfo : EIATTR_COOP_GROUP_MASK_REGIDS
	.align		4
        /*0028*/ 	.byte	0x04, 0x29
        /*002a*/ 	.short	(.L_2689 - .L_2688)


	//   ....[0]....
.L_2688:
        /*002c*/ 	.word	0xffffffff


	//   ....[1]....
        /*0030*/ 	.word	0xffffffff


	//   ....[2]....
        /*0034*/ 	.word	0xffffffff


	//   ....[3]....
        /*0038*/ 	.word	0xffffffff


	//   ....[4]....
        /*003c*/ 	.word	0xffffffff


	//   ....[5]....
        /*0040*/ 	.word	0xffffffff


	//   ....[6]....
        /*0044*/ 	.word	0xffffffff


	//   ....[7]....
        /*0048*/ 	.word	0xffffffff


	//   ....[8]....
        /*004c*/ 	.word	0xffffffff


	//   ....[9]....
        /*0050*/ 	.word	0xffffffff


	//   ....[10]....
        /*0054*/ 	.word	0xffffffff


	//   ....[11]....
        /*0058*/ 	.word	0xffffffff


	//   ....[12]....
        /*005c*/ 	.word	0xffffffff


	//   ....[13]....
        /*0060*/ 	.word	0xffffffff


	//   ....[14]....
        /*0064*/ 	.word	0xffffffff


	//   ....[15]....
        /*0068*/ 	.word	0xffffffff


	//   ....[16]....
        /*006c*/ 	.word	0xffffffff


	//   ....[17]....
        /*0070*/ 	.word	0xffffffff


	//   ....[18]....
        /*0074*/ 	.word	0xffffffff


	//   ....[19]....
        /*0078*/ 	.word	0xffffffff


	//   ....[20]....
        /*007c*/ 	.word	0xffffffff


	//   ....[21]....
        /*0080*/ 	.word	0xffffffff


	//   ....[22]....
        /*0084*/ 	.word	0xffffffff


	//   ....[23]....
        /*0088*/ 	.word	0xffffffff


	//   ....[24]....
        /*008c*/ 	.word	0xffffffff


	//   ....[25]....
        /*0090*/ 	.word	0xffffffff


	//   ....[26]....
        /*0094*/ 	.word	0xffffffff


	//   ....[27]....
        /*0098*/ 	.word	0xffffffff


	//   ....[28]....
        /*009c*/ 	.word	0xffffffff


	//   ....[29]....
        /*00a0*/ 	.word	0xffffffff


	//   ....[30]....
        /*00a4*/ 	.word	0xffffffff


	//   ....[31]....
        /*00a8*/ 	.word	0xffffffff


	//   ....[32]....
        /*00ac*/ 	.word	0xffffffff


	//   ....[33]....
        /*00b0*/ 	.word	0xffffffff


	//   ....[34]....
        /*00b4*/ 	.word	0xffffffff


	//   ....[35]....
        /*00b8*/ 	.word	0xffffffff


	//   ....[36]....
        /*00bc*/ 	.word	0xffffffff


	//   ....[37]....
        /*00c0*/ 	.word	0xffffffff


	//   ....[38]....
        /*00c4*/ 	.word	0xffffffff


	//   ....[39]....
        /*00c8*/ 	.word	0xffffffff


	//   ....[40]....
        /*00cc*/ 	.word	0xffffffff


	//   ....[41]....
        /*00d0*/ 	.word	0xffffffff


	//   ....[42]....
        /*00d4*/ 	.word	0xffffffff


	//   ....[43]....
        /*00d8*/ 	.word	0xffffffff


	//   ....[44]....
        /*00dc*/ 	.word	0xffffffff


	//   ....[45]....
        /*00e0*/ 	.word	0xffffffff


	//   ....[46]....
        /*00e4*/ 	.word	0xffffffff


	//   ....[47]....
        /*00e8*/ 	.word	0xffffffff


	//   ....[48]....
        /*00ec*/ 	.word	0xffffffff


	//   ....[49]....
        /*00f0*/ 	.word	0xffffffff


	//   ....[50]....
        /*00f4*/ 	.word	0xffffffff


	//   ....[51]....
        /*00f8*/ 	.word	0xffffffff


	//   ....[52]....
        /*00fc*/ 	.word	0xffffffff


	//   ....[53]....
        /*0100*/ 	.word	0xffffffff


	//   ....[54]....
        /*0104*/ 	.word	0xffffffff


	//----- nvinfo : EIATTR_COOP_GROUP_INSTR_OFFSETS
	.align		4
.L_2689:
        /*0108*/ 	.byte	0x04, 0x28
        /*010a*/ 	.short	(.L_2691 - .L_2690)


	//   ....[0]....
.L_2690:
        /*010c*/ 	.word	0x00000d90


	//   ....[1]....
        /*0110*/ 	.word	0x00000e40


	//   ....[2]....
        /*0114*/ 	.word	0x000010c0


	//   ....[3]....
        /*0118*/ 	.word	0x00003c80


	//   ....[4]....
        /*011c*/ 	.word	0x00004660


	//   ....[5]....
        /*0120*/ 	.word	0x000046d0


	//   ....[6]....
        /*0124*/ 	.word	0x00004730


	//   ....[7]....
        /*0128*/ 	.word	0x000047c0


	//   ....[8]....
        /*012c*/ 	.word	0x000047d0


	//   ....[9]....
        /*0130*/ 	.word	0x00004800


	//   ....[10]....
        /*0134*/ 	.word	0x00004820


	//   ....[11]....
        /*0138*/ 	.word	0x00004860


	//   ....[12]....
        /*013c*/ 	.word	0x000048a0


	//   ....[13]....
        /*0140*/ 	.word	0x000048b0


	//   ....[14]....
        /*0144*/ 	.word	0x000048e0


	//   ....[15]....
        /*0148*/ 	.word	0x00004910


	//   ....[16]....
        /*014c*/ 	.word	0x00004940


	//   ....[17]....
        /*0150*/ 	.word	0x00004970


	//   ....[18]....
        /*0154*/ 	.word	0x000049c0


	//   ....[19]....
        /*0158*/ 	.word	0x000049d0


	//   ....[20]....
        /*015c*/ 	.word	0x00004a00


	//   ....[21]....
        /*0160*/ 	.word	0x00004a30


	//   ....[22]....
        /*0164*/ 	.word	0x00004ab0


	//   ....[23]....
        /*0168*/ 	.word	0x00004ac0


	//   ....[24]....
        /*016c*/ 	.word	0x00004b10


	//   ....[25]....
        /*0170*/ 	.word	0x00004b30


	//   ....[26]....
        /*0174*/ 	.word	0x00004b50


	//   ....[27]....
        /*0178*/ 	.word	0x00004b70


	//   ....[28]....
        /*017c*/ 	.word	0x00004ba0


	//   ....[29]....
        /*0180*/ 	.word	0x00004c90


	//   ....[30]....
        /*0184*/ 	.word	0x00004cd0


	//   ....[31]....
        /*0188*/ 	.word	0x00004d60


	//   ....[32]....
        /*018c*/ 	.word	0x00005c90


	//   ....[33]....
        /*0190*/ 	.word	0x00005cd0


	//   ....[34]....
        /*0194*/ 	.word	0x00005e60


	//   ....[35]....
        /*0198*/ 	.word	0x00005ea0


	//   ....[36]....
        /*019c*/ 	.word	0x00005fe0


	//   ....[37]....
        /*01a0*/ 	.word	0x00006020


	//   ....[38]....
        /*01a4*/ 	.word	0x000061b0


	//   ....[39]....
        /*01a8*/ 	.word	0x000061f0


	//   ....[40]....
        /*01ac*/ 	.word	0x000062f0


	//   ....[41]....
        /*01b0*/ 	.word	0x00006310


	//   ....[42]....
        /*01b4*/ 	.word	0x00006620


	//   ....[43]....
        /*01b8*/ 	.word	0x00006d60


	//   ....[44]....
        /*01bc*/ 	.word	0x00007180


	//   ....[45]....
        /*01c0*/ 	.word	0x000072d0


	//   ....[46]....
        /*01c4*/ 	.word	0x00007320


	//   ....[47]....
        /*01c8*/ 	.word	0x00007370


	//   ....[48]....
        /*01cc*/ 	.word	0x000073a0


	//   ....[49]....
        /*01d0*/ 	.word	0x000073c0


	//   ....[50]....
        /*01d4*/ 	.word	0x000074e0


	//   ....[51]....
        /*01d8*/ 	.word	0x00007520


	//   ....[52]....
        /*01dc*/ 	.word	0x00007570


	//   ....[53]....
        /*01e0*/ 	.word	0x000075a0


	//   ....[54]....
        /*01e4*/ 	.word	0x000075c0


	//----- nvinfo : EIATTR_VRC_CTA_INIT_COUNT
	.align		4
.L_2691:
        /*01e8*/ 	.byte	0x02, 0x4a
	.zero		1
	.zero		1


	//----- nvinfo : EIATTR_EXIT_INSTR_OFFSETS
	.align		4
        /*01ec*/ 	.byte	0x04, 0x1c
        /*01ee*/ 	.short	(.L_2693 - .L_2692)


	//   ....[0]....
.L_2692:
        /*01f0*/ 	.word	0x00007680


	//   ....[1]....
        /*01f4*/ 	.word	0x000078f0


	//----- nvinfo : EIATTR_MAX_THREADS
	.align		4
.L_2693:
        /*01f8*/ 	.byte	0x04, 0x05
        /*01fa*/ 	.short	(.L_2695 - .L_2694)
.L_2694:
        /*01fc*/ 	.word	0x00000020
        /*0200*/ 	.word	0x00000001
        /*0204*/ 	.word	0x00000001


	//----- nvinfo : EIATTR_CRS_STACK_SIZE
	.align		4
.L_2695:
        /*0208*/ 	.byte	0x04, 0x1e
        /*020a*/ 	.short	(.L_2697 - .L_2696)
.L_2696:
        /*020c*/ 	.word	0x00000000


	//----- nvinfo : EIATTR_CBANK_PARAM_SIZE
	.align		4
.L_2697:
        /*0210*/ 	.byte	0x03, 0x19
        /*0212*/ 	.short	0x01f0


	//----- nvinfo : EIATTR_PARAM_CBANK
	.align		4
        /*0214*/ 	.byte	0x04, 0x0a
        /*0216*/ 	.short	(.L_2699 - .L_2698)
	.align		4
.L_2698:
        /*0218*/ 	.word	index@(.nv.constant0._Z25selective_scan_bwd_kernelI32Selective_Scan_bwd_kernel_traitsILi32ELi16ELb1ELb0ELb1ELb1ELb0EN3c104HalfEfEEv12SSMParamsBwd)
        /*021c*/ 	.short	0x0380
        /*021e*/ 	.short	0x01f0


	//----- nvinfo : EIATTR_SW_WAR
	.align		4
.L_2699:
        /*0220*/ 	.byte	0x04, 0x36
        /*0222*/ 	.short	(.L_2701 - .L_2700)
.L_2700:
        /*0224*/ 	.word	0x00000008
.L_2701:


//--------------------- .nv.info._Z25selective_scan_bwd_kernelI32Selective_Scan_bwd_kernel_traitsILi32ELi16ELb1ELb0ELb1ELb1ELb1EN3c104HalfEfEEv12SSMParamsBwd --------------------------
	.section	.nv.info._Z25selective_scan_bwd_kernelI32Selective_Scan_bwd_kernel_traitsILi32ELi16ELb1ELb0ELb1ELb1ELb1EN3c104HalfEfEEv12SSMParamsBwd,"",@"SHT_CUDA_INFO"
	.sectionflags	@""
	.align	4


	//----- nvinfo : EIATTR_CUDA_API_VERSION
	.align		4
        /*0000*/ 	.byte	0x04, 0x37
        /*0002*/ 	.short	(.L_2703 - .L_2702)
.L_2702:
        /*0004*/ 	.word	0x00000082


	//----- nvinfo : EIATTR_KPARAM_INFO
	.align		4
.L_2703:
        /*0008*/ 	.byte	0x04, 0x17
        /*000a*/ 	.short	(.L_2705 - .L_2704)
.L_2704:
        /*000c*/ 	.word	0x00000000
        /*0010*/ 	.short	0x0000
        /*0012*/ 	.short	0x0000
        /*0014*/ 	.byte	0x00, 0xf0, 0xc1, 0x07


	//----- nvinfo : EIATTR_SPARSE_MMA_MASK
	.align		4
.L_2705:
        /*0018*/ 	.byte	0x03, 0x50
        /*001a*/ 	.short	0x0000


	//----- nvinfo : EIATTR_MAXREG_COUNT
	.align		4
        /*001c*/ 	.byte	0x03, 0x1b
        /*001e*/ 	.short	0x00ff


	//----- nvinfo : EIATTR_NUM_BARRIERS
	.align		4
        /*0020*/ 	.byte	0x02, 0x4c
        /*0022*/ 	.byte	0x01
	.zero		1


	//----- nvinfo : EIATTR_MERCURY_ISA_VERSION
	.align		4
        /*0024*/ 	.byte	0x03, 0x5f
        /*0026*/ 	.short	0x0101


	//----- nvinfo : EIATTR_COOP_GROUP_MASK_REGIDS
	.align		4
        /*0028*/ 	.byte	0x04, 0x29
        /*002a*/ 	.short	(.L_2707 - .L_2706)


	//   ....[0]....
.L_2706:
        /*002c*/ 	.word	0xffffffff


	//   ....[1]....
        /*0030*/ 	.word	0xffffffff


	//   ....[2]....
        /*0034*/ 	.word	0xffffffff


	//   ....[3]....
        /*0038*/ 	.word	0xffffffff


	//   ....[4]....
        /*003c*/ 	.word	0xffffffff


	//   ....[5]....
        /*0040*/ 	.word	0xffffffff


	//   ....[6]....
        /*0044*/ 	.word	0xffffffff


	//   ....[7]....
        /*0048*/ 	.word	0xffffffff


	//   ....[8]....
        /*004c*/ 	.word	0xffffffff


	//   ....[9]....
        /*0050*/ 	.word	0xffffffff


	//   ....[10]....
        /*0054*/ 	.word	0xffffffff


	//   ....[11]....
        /*0058*/ 	.word	0xffffffff


	//   ....[12]....
        /*005c*/ 	.word	0xffffffff


	//   ....[13]....
        /*0060*/ 	.word	0xffffffff


	//   ....[14]....
        /*0064*/ 	.word	0xffffffff


	//   ....[15]....
        /*0068*/ 	.word	0xffffffff


	//   ....[16]....
        /*006c*/ 	.word	0xffffffff


	//   ....[17]....
        /*0070*/ 	.word	0xffffffff


	//   ....[18]....
        /*0074*/ 	.word	0xffffffff


	//   ....[19]....
        /*0078*/ 	.word	0xffffffff


	//   ....[20]....
        /*007c*/ 	.word	0xffffffff


	//   ....[21]....
        /*0080*/ 	.word	0xffffffff


	//   ....[22]....
        /*0084*/ 	.word	0xffffffff


	//   ....[23]....
        /*0088*/ 	.word	0xffffffff


	//   ....[24]....
        /*008c*/ 	.word	0xffffffff


	//   ....[25]....
        /*0090*/ 	.word	0xffffffff


	//   ....[26]....
        /*0094*/ 	.word	0xffffffff


	//   ....[27]....
        /*0098*/ 	.word	0xffffffff


	//   ....[28]....
        /*009c*/ 	.word	0xffffffff


	//   ....[29]....
        /*00a0*/ 	.word	0xffffffff


	//   ....[30]....
        /*00a4*/ 	.word	0xffffffff


	//   ....[31]....
        /*00a8*/ 	.word	0xffffffff


	//   ....[32]....
        /*00ac*/ 	.word	0xffffffff


	//   ....[33]....
        /*00b0*/ 	.word	0xffffffff


	//   ....[34]....
        /*00b4*/ 	.word	0xffffffff


	//   ....[35]....
        /*00b8*/ 	.word	0xffffffff


	//   ....[36]....
        /*00bc*/ 	.word	0xffffffff


	//   ....[37]....
        /*00c0*/ 	.word	0xffffffff


	//   ....[38]....
        /*00c4*/ 	.word	0xffffffff


	//   ....[39]....
        /*00c8*/ 	.word	0xffffffff


	//   ....[40]....
        /*00cc*/ 	.word	0xffffffff


	//   ....[41]....
        /*00d0*/ 	.word	0xffffffff


	//   ....[42]....
        /*00d4*/ 	.word	0xffffffff


	//   ....[43]....
        /*00d8*/ 	.word	0xffffffff


	//   ....[44]....
        /*00dc*/ 	.word	0xffffffff


	//   ....[45]....
        /*00e0*/ 	.word	0xffffffff


	//   ....[46]....
        /*00e4*/ 	.word	0xffffffff


	//   ....[47]....
        /*00e8*/ 	.word	0xffffffff


	//   ....[48]....
        /*00ec*/ 	.word	0xffffffff


	//   ....[49]....
        /*00f0*/ 	.word	0xffffffff


	//   ....[50]....
        /*00f4*/ 	.word	0xffffffff


	//   ....[51]....
        /*00f8*/ 	.word	0xffffffff


	//   ....[52]....
        /*00fc*/ 	.word	0xffffffff


	//   ....[53]....
        /*0100*/ 	.word	0xffffffff


	//   ....[54]....
        /*0104*/ 	.word	0xffffffff


	//   ....[55]....
        /*0108*/ 	.word	0xffffffff


	//   ....[56]....
        /*010c*/ 	.word	0xffffffff


	//   ....[57]....
        /*0110*/ 	.word	0xffffffff


	//   ....[58]....
        /*0114*/ 	.word	0xffffffff


	//----- nvinfo : EIATTR_COOP_GROUP_INSTR_OFFSETS
	.align		4
.L_2707:
        /*0118*/ 	.byte	0x04, 0x28
        /*011a*/ 	.short	(.L_2709 - .L_2708)


	//   ....[0]....
.L_2708:
        /*011c*/ 	.word	0x00000d40


	//   ....[1]....
        /*0120*/ 	.word	0x00000df0


	//   ....[2]....
        /*0124*/ 	.word	0x00000fc0


	//   ....[3]....
        /*0128*/ 	.word	0x00003510


	//   ....[4]....
        /*012c*/ 	.word	0x00003c20


	//   ....[5]....
        /*0130*/ 	.word	0x000043c0


	//   ....[6]....
        /*0134*/ 	.word	0x00004860


	//   ....[7]....
        /*0138*/ 	.word	0x00005010


	//   ....[8]....
        /*013c*/ 	.word	0x00005a30


	//   ....[9]....
        /*0140*/ 	.word	0x00005a60


	//   ....[10]....
        /*0144*/ 	.word	0x00005ad0


	//   ....[11]....
        /*0148*/ 	.word	0x00005b30


	//   ....[12]....
        /*014c*/ 	.word	0x00005bb0


	//   ....[13]....
        /*0150*/ 	.word	0x00005bd0


	//   ....[14]....
        /*0154*/ 	.word	0x00005bf0


	//   ....[15]....
        /*0158*/ 	.word	0x00005c10


	//   ....[16]....
        /*015c*/ 	.word	0x00005c50


	//   ....[17]....
        /*0160*/ 	.word	0x00005c80


	//   ....[18]....
        /*0164*/ 	.word	0x00005cc0


	//   ....[19]....
        /*0168*/ 	.word	0x00005cf0


	//   ....[20]....
        /*016c*/ 	.word	0x00005d00


	//   ....[21]....
        /*0170*/ 	.word	0x00005d40


	//   ....[22]....
        /*0174*/ 	.word	0x00005d90


	//   ....[23]....
        /*0178*/ 	.word	0x00005da0


	//   ....[24]....
        /*017c*/ 	.word	0x00005de0


	//   ....[25]....
        /*0180*/ 	.word	0x00005e00


	//   ....[26]....
        /*0184*/ 	.word	0x00005e80


	//   ....[27]....
        /*0188*/ 	.word	0x00005e90


	//   ....[28]....
        /*018c*/ 	.word	0x00005ee0


	//   ....[29]....
        /*0190*/ 	.word	0x00005f00


	//   ....[30]....
        /*0194*/ 	.word	0x00005f20


	//   ....[31]....
        /*0198*/ 	.word	0x00005f60


	//   ....[32]....
        /*019c*/ 	.word	0x00005f70


	//   ....[33]....
        /*01a0*/ 	.word	0x00006020


	//   ....[34]....
        /*01a4*/ 	.word	0x00006080


	//   ....[35]....
        /*01a8*/ 	.word	0x000060d0


	//   ....[36]....
        /*01ac*/ 	.word	0x00007060


	//   ....[37]....
        /*01b0*/ 	.word	0x000070a0


	//   ....[38]....
        /*01b4*/ 	.word	0x00007230


	//   ....[39]....
        /*01b8*/ 	.word	0x00007270


	//   ....[40]....
        /*01bc*/ 	.word	0x000073c0


	//   ....[41]....
        /*01c0*/ 	.word	0x00007400


	//   ....[42]....
        /*01c4*/ 	.word	0x00007590


	//   ....[43]....
        /*01c8*/ 	.word	0x000075c0


	//   ....[44]....
        /*01cc*/ 	.word	0x00007610


	//   ....[45]....
        /*01d0*/ 	.word	0x00007650


	//   ....[46]....
        /*01d4*/ 	.word	0x00007990


	//   ....[47]....
        /*01d8*/ 	.word	0x00008160


	//   ....[48]....
        /*01dc*/ 	.word	0x00008510


	//   ....[49]....
        /*01e0*/ 	.word	0x00008680


	//   ....[50]....
        /*01e4*/ 	.word	0x000086d0


	//   ....[51]....
        /*01e8*/ 	.word	0x00008720


	//   ....[52]....
        /*01ec*/ 	.word	0x00008750


	//   ....[53]....
        /*01f0*/ 	.word	0x00008770


	//   ....[54]....
        /*01f4*/ 	.word	0x00008890


	//   ....[55]....
        /*01f8*/ 	.word	0x000088d0


	//   ....[56]....
        /*01fc*/ 	.word	0x00008920


	//   ....[57]....
        /*0200*/ 	.word	0x00008950


	//   ....[58]....
        /*0204*/ 	.word	0x00008970


	//----- nvinfo : EIATTR_VRC_CTA_INIT_COUNT
	.align		4
.L_2709:
        /*0208*/ 	.byte	0x02, 0x4a
	.zero		1
	.zero		1


	//----- nvinfo : EIATTR_EXIT_INSTR_OFFSETS
	.align		4
        /*020c*/ 	.byte	0x04, 0x1c
        /*020e*/ 	.short	(.L_2711 - .L_2710)


	//   ....[0]....
.L_2710:
        /*0210*/ 	.word	0x00008a30


	//   ....[1]....
        /*0214*/ 	.word	0x00008ca0


	//----- nvinfo : EIATTR_MAX_THREADS
	.align		4
.L_2711:
        /*0218*/ 	.byte	0x04, 0x05
        /*021a*/ 	.short	(.L_2713 - .L_2712)
.L_2712:
        /*021c*/ 	.word	0x00000020
        /*0220*/ 	.word	0x00000001
        /*0224*/ 	.word	0x00000001


	//----- nvinfo : EIATTR_CRS_STACK_SIZE
	.align		4
.L_2713:
        /*0228*/ 	.byte	0x04, 0x1e
        /*022a*/ 	.short	(.L_2715 - .L_2714)
.L_2714:
        /*022c*/ 	.word	0x00000000


	//----- nvinfo : EIATTR_CBANK_PARAM_SIZE
	.align		4
.L_2715:
        /*0230*/ 	.byte	0x03, 0x19
        /*0232*/ 	.short	0x01f0


	//----- nvinfo : EIATTR_PARAM_CBANK
	.align		4
        /*0234*/ 	.byte	0x04, 0x0a
        /*0236*/ 	.short	(.L_2717 - .L_2716)
	.align		4
.L_2716:
        /*0238*/ 	.word	index@(.nv.constant0._Z25selective_scan_bwd_kernelI32Selective_Scan_bwd_kernel_traitsILi32ELi16ELb1ELb0ELb1ELb1ELb1EN3c104HalfEfEEv12SSMParamsBwd)
        /*023c*/ 	.short	0x0380
        /*023e*/ 	.short	0x01f0


	//----- nvinfo : EIATTR_SW_WAR
	.align		4
.L_2717:
        /*0240*/ 	.byte	0x04, 0x36
        /*0242*/ 	.short	(.L_2719 - .L_2718)
.L_2718:
        /*0244*/ 	.word	0x00000008
.L_2719:


//--------------------- .nv.info._Z25selective_scan_bwd_kernelI32Selective_Scan_bwd_kernel_traitsILi32ELi16ELb1ELb1ELb0ELb0ELb0EN3c104HalfEfEEv12SSMParamsBwd --------------------------
	.section	.nv.info._Z25selective_scan_bwd_kernelI32Selective_Scan_bwd_kernel_traitsILi32ELi16ELb1ELb1ELb0ELb0ELb0EN3c104HalfEfEEv12SSMParamsBwd,"",@"SHT_CUDA_INFO"
	.sectionflags	@""
	.align	4


	//----- nvinfo : EIATTR_CUDA_API_VERSION
	.align		4
        /*0000*/ 	.byte	0x04, 0x37
        /*0002*/ 	.short	(.L_2721 - .L_2720)
.L_2720:
        /*0004*/ 	.word	0x00000082


	//----- nvinfo : EIATTR_KPARAM_INFO
	.align		4
.L_2721:
        /*0008*/ 	.byte	0x04, 0x17
        /*000a*/ 	.short	(.L_2723 - .L_2722)
.L_2722:
        /*000c*/ 	.word	0x00000000
        /*0010*/ 	.short	0x0000
        /*0012*/ 	.short	0x0000
        /*0014*/ 	.byte	0x00, 0xf0, 0xc1, 0x07


	//----- nvinfo : EIATTR_SPARSE_MMA_MASK
	.align		4
.L_2723:
        /*0018*/ 	.byte	0x03, 0x50
        /*001a*/ 	.short	0x0000


	//----- nvinfo : EIATTR_MAXREG_COUNT
	.align		4
        /*001c*/ 	.byte	0x03, 0x1b
        /*001e*/ 	.short	0x00ff


	//----- nvinfo : EIATTR_NUM_BARRIERS
	.align		4
        /*0020*/ 	.byte	0x02, 0x4c
        /*0022*/ 	.byte	0x01
	.zero		1


	//----- nvinfo : EIATTR_MERCURY_ISA_VERSION
	.align		4
        /*0024*/ 	.byte	0x03, 0x5f
        /*0026*/ 	.short	0x0101


	//----- nvinfo : EIATTR_COOP_GROUP_MASK_REGIDS
	.align		4
        /*0028*/ 	.byte	0x04, 0x29
        /*002a*/ 	.short	(.L_2725 - .L_2724)


	//   ....[0]....
.L_2724:
        /*002c*/ 	.word	0xffffffff


	//   ....[1]....
        /*0030*/ 	.word	0xffffffff


	//   ....[2]....
        /*0034*/ 	.word	0xffffffff


	//   ....[3]....
        /*0038*/ 	.word	0xffffffff


	//   ....[4]....
        /*003c*/ 	.word	0xffffffff


	//   ....[5]....
        /*0040*/ 	.word	0xffffffff


	//   ....[6]....
        /*0044*/ 	.word	0xffffffff


	//   ....[7]....
        /*0048*/ 	.word	0xffffffff


	//   ....[8]....
        /*004c*/ 	.word	0xffffffff


	//   ....[9]....
        /*0050*/ 	.word	0xffffffff


	//   ....[10]....
        /*0054*/ 	.word	0xffffffff


	//   ....[11]....
        /*0058*/ 	.word	0xffffffff


	//   ....[12]....
        /*005c*/ 	.word	0xffffffff


	//   ....[13]....
        /*0060*/ 	.word	0xffffffff


	//   ....[14]....
        /*0064*/ 	.word	0xffffffff


	//   ....[15]....
        /*0068*/ 	.word	0xffffffff


	//   ....[16]....
        /*006c*/ 	.word	0xffffffff


	//   ....[17]....
        /*0070*/ 	.word	0xffffffff


	//   ....[18]....
        /*0074*/ 	.word	0xffffffff


	//   ....[19]....
        /*0078*/ 	.word	0xffffffff


	//   ....[20]....
        /*007c*/ 	.word	0xffffffff


	//   ....[21]....
        /*0080*/ 	.word	0xffffffff


	//   ....[22]....
        /*0084*/ 	.word	0xffffffff


	//   ....[23]....
        /*0088*/ 	.word	0xffffffff


	//   ....[24]....
        /*008c*/ 	.word	0xffffffff


	//   ....[25]....
        /*0090*/ 	.word	0xffffffff


	//   ....[26]....
        /*0094*/ 	.word	0xffffffff


	//   ....[27]....
        /*0098*/ 	.word	0xffffffff


	//   ....[28]....
        /*009c*/ 	.word	0xffffffff


	//   ....[29]....
        /*00a0*/ 	.word	0xffffffff


	//   ....[30]....
        /*00a4*/ 	.word	0xffffffff


	//   ....[31]....
        /*00a8*/ 	.word	0xffffffff


	//   ....[32]....
        /*00ac*/ 	.word	0xffffffff


	//   ....[33]....
        /*00b0*/ 	.word	0xffffffff


	//   ....[34]....
        /*00b4*/ 	.word	0xffffffff


	//   ....[35]....
        /*00b8*/ 	.word	0xffffffff


	//   ....[36]....
        /*00bc*/ 	.word	0xffffffff


	//   ....[37]....
        /*00c0*/ 	.word	0xffffffff


	//   ....[38]....
        /*00c4*/ 	.word	0xffffffff


	//   ....[39]....
        /*00c8*/ 	.word	0xffffffff


	//   ....[40]....
        /*00cc*/ 	.word	0xffffffff


	//   ....[41]....
        /*00d0*/ 	.word	0xffffffff


	//   ....[42]....
        /*00d4*/ 	.word	0xffffffff


	//   ....[43]....
        /*00d8*/ 	.word	0xffffffff


	//   ....[44]....
        /*00dc*/ 	.word	0xffffffff


	//   ....[45]....
        /*00e0*/ 	.word	0xffffffff


	//   ....[46]....
        /*00e4*/ 	.word	0xffffffff


	//   ....[47]....
        /*00e8*/ 	.word	0xffffffff


	//   ....[48]....
        /*00ec*/ 	.word	0xffffffff


	//   ....[49]....
        /*00f0*/ 	.word	0xffffffff


	//   ....[50]....
        /*00f4*/ 	.word	0xffffffff


	//   ....[51]....
        /*00f8*/ 	.word	0xffffffff


	//   ....[52]....
        /*00fc*/ 	.word	0xffffffff


	//   ....[53]....
        /*0100*/ 	.word	0xffffffff


	//----- nvinfo : EIATTR_COOP_GROUP_INSTR_OFFSETS
	.align		4
.L_2725:
        /*0104*/ 	.byte	0x04, 0x28
        /*0106*/ 	.short	(.L_2727 - .L_2726)


	//   ....[0]....
.L_2726:
        /*0108*/ 	.word	0x00000d30


	//   ....[1]....
        /*010c*/ 	.word	0x00000db0


	//   ....[2]....
        /*0110*/ 	.word	0x00000fa0


	//   ....[3]....
        /*0114*/ 	.word	0x00001810


	//   ....[4]....
        /*0118*/ 	.word	0x00002320


	//   ....[5]....
        /*011c*/ 	.word	0x00002350


	//   ....[6]....
        /*0120*/ 	.word	0x00002460


	//   ....[7]....
        /*0124*/ 	.word	0x00002490


	//   ....[8]....
        /*0128*/ 	.word	0x000024b0


	//   ....[9]....
        /*012c*/ 	.word	0x000024e0


	//   ....[10]....
        /*0130*/ 	.word	0x00002540


	//   ....[11]....
        /*0134*/ 	.word	0x00002560


	//   ....[12]....
        /*0138*/ 	.word	0x00002570


	//   ....[13]....
        /*013c*/ 	.word	0x000025a0


	//   ....[14]....
        /*0140*/ 	.word	0x00002610


	//   ....[15]....
        /*0144*/ 	.word	0x00002640


	//   ....[16]....
        /*0148*/ 	.word	0x00002670


	//   ....[17]....
        /*014c*/ 	.word	0x00002690


	//   ....[18]....
        /*0150*/ 	.word	0x00002710


	//   ....[19]....
        /*0154*/ 	.word	0x00002740


	//   ....[20]....
        /*0158*/ 	.word	0x00002750


	//   ....[21]....
        /*015c*/ 	.word	0x00002760


	//   ....[22]....
        /*0160*/ 	.word	0x000027a0


	//   ....[23]....
        /*0164*/ 	.word	0x000027d0


	//   ....[24]....
        /*0168*/ 	.word	0x00002810


	//   ....[25]....
        /*016c*/ 	.word	0x00002820


	//   ....[26]....
        /*0170*/ 	.word	0x00002830


	//   ....[27]....
        /*0174*/ 	.word	0x00002840


	//   ....[28]....
        /*0178*/ 	.word	0x00002850


	//   ....[29]....
        /*017c*/ 	.word	0x000028c0


	//   ....[30]....
        /*0180*/ 	.word	0x000028f0


	//   ....[31]....
        /*0184*/ 	.word	0x000029f0


	//   ....[32]....
        /*0188*/ 	.word	0x00003770


	//   ....[33]....
        /*018c*/ 	.word	0x000037b0


	//   ....[34]....
        /*0190*/ 	.word	0x00003940


	//   ....[35]....
        /*0194*/ 	.word	0x00003980


	//   ....[36]....
        /*0198*/ 	.word	0x00003a60


	//   ....[37]....
        /*019c*/ 	.word	0x00003aa0


	//   ....[38]....
        /*01a0*/ 	.word	0x00003c30


	//   ....[39]....
        /*01a4*/ 	.word	0x00003c70


	//   ....[40]....
        /*01a8*/ 	.word	0x00003e00


	//   ....[41]....
        /*01ac*/ 	.word	0x00003e40


	//   ....[42]....
        /*01b0*/ 	.word	0x00004180


	//   ....[43]....
        /*01b4*/ 	.word	0x000044f0


	//   ....[44]....
        /*01b8*/ 	.word	0x00004600


	//   ....[45]....
        /*01bc*/ 	.word	0x00004650


	//   ....[46]....
        /*01c0*/ 	.word	0x000046a0


	//   ....[47]....
        /*01c4*/ 	.word	0x000046d0


	//   ....[48]....
        /*01c8*/ 	.word	0x000046f0


	//   ....[49]....
        /*01cc*/ 	.word	0x000047c0


	//   ....[50]....
        /*01d0*/ 	.word	0x00004800


	//   ....[51]....
        /*01d4*/ 	.word	0x00004850


	//   ....[52]....
        /*01d8*/ 	.word	0x00004880


	//   ....[53]....
        /*01dc*/ 	.word	0x000048a0


	//----- nvinfo : EIATTR_VRC_CTA_INIT_COUNT
	.align		4
.L_2727:
        /*01e0*/ 	.byte	0x02, 0x4a
	.zero		1
	.zero		1


	//----- nvinfo : EIATTR_EXIT_INSTR_OFFSETS
	.align		4
        /*01e4*/ 	.byte	0x04, 0x1c
        /*01e6*/ 	.short	(.L_2729 - .L_2728)


	//   ....[0]....
.L_2728:
        /*01e8*/ 	.word	0x00004940


	//   ....[1]....
        /*01ec*/ 	.word	0x00004ba0


	//----- nvinfo : EIATTR_MAX_THREADS
	.align		4
.L_2729:
        /*01f0*/ 	.byte	0x04, 0x05
        /*01f2*/ 	.short	(.L_2731 - .L_2730)
.L_2730:
        /*01f4*/ 	.word	0x00000020
        /*01f8*/ 	.word	0x00000001
        /*01fc*/ 	.word	0x00000001


	//----- nvinfo : EIATTR_CRS_STACK_SIZE
	.align		4
.L_2731:
        /*0200*/ 	.byte	0x04, 0x1e
        /*0202*/ 	.short	(.L_2733 - .L_2732)
.L_2732:
        /*0204*/ 	.word	0x00000000


	//----- nvinfo : EIATTR_CBANK_PARAM_SIZE
	.align		4
.L_2733:
        /*0208*/ 	.byte	0x03, 0x19
        /*020a*/ 	.short	0x01f0


	//----- nvinfo : EIATTR_PARAM_CBANK
	.align		4
        /*020c*/ 	.byte	0x04, 0x0a
        /*020e*/ 	.short	(.L_2735 - .L_2734)
	.align		4
.L_2734:
        /*0210*/ 	.word	index@(.nv.constant0._Z25selective_scan_bwd_kernelI32Selective_Scan_bwd_kernel_traitsILi32ELi16ELb1ELb1ELb0ELb0ELb0EN3c104HalfEfEEv12SSMParamsBwd)
        /*0214*/ 	.short	0x0380
        /*0216*/ 	.short	0x01f0


	//----- nvinfo : EIATTR_SW_WAR
	.align		4
.L_2735:
        /*0218*/ 	.byte	0x04, 0x36
        /*021a*/ 	.short	(.L_2737 - .L_2736)
.L_2736:
        /*021c*/ 	.word	0x00000008
.L_2737:


//--------------------- .nv.info._Z25selective_scan_bwd_kernelI32Selective_Scan_bwd_kernel_traitsILi32ELi16ELb1ELb1ELb0ELb0ELb1EN3c104HalfEfEEv12SSMParamsBwd --------------------------
	.section	.nv.info._Z25selective_scan_bwd_kernelI32Selective_Scan_bwd_kernel_traitsILi32ELi16ELb1ELb1ELb0ELb0ELb1EN3c104HalfEfEEv12SSMParamsBwd,"",@"SHT_CUDA_INFO"
	.sectionflags	@""
	.align	4


	//----- nvinfo : EIATTR_CUDA_API_VERSION
	.align		4
        /*0000*/ 	.byte	0x04, 0x37
        /*0002*/ 	.short	(.L_2739 - .L_2738)
.L_2738:
        /*0004*/ 	.word	0x00000082


	//----- nvinfo : EIATTR_KPARAM_INFO
	.align		4
.L_2739:
        /*0008*/ 	.byte	0x04, 0x17
        /*000a*/ 	.short	(.L_2741 - .L_2740)
.L_2740:
        /*000c*/ 	.word	0x00000000
        /*0010*/ 	.short	0x0000
        /*0012*/ 	.short	0x0000
        /*0014*/ 	.byte	0x00, 0xf0, 0xc1, 0x07


	//----- nvinfo : EIATTR_SPARSE_MMA_MASK
	.align		4
.L_2741:
        /*0018*/ 	.byte	0x03, 0x50
        /*001a*/ 	.short	0x0000


	//----- nvinfo : EIATTR_MAXREG_COUNT
	.align		4
        /*001c*/ 	.byte	0x03, 0x1b
        /*001e*/ 	.short	0x00ff


	//----- nvinfo : EIATTR_NUM_BARRIERS
	.align		4
        /*0020*/ 	.byte	0x02, 0x4c
        /*0022*/ 	.byte	0x01
	.zero		1


	//----- nvinfo : EIATTR_MERCURY_ISA_VERSION
	.align		4
        /*0024*/ 	.byte	0x03, 0x5f
        /*0026*/ 	.short	0x0101


	//----- nvinfo : EIATTR_COOP_GROUP_MASK_REGIDS
	.align		4
        /*0028*/ 	.byte	0x04, 0x29
        /*002a*/ 	.short	(.L_2743 - .L_2742)


	//   ....[0]....
.L_2742:
        /*002c*/ 	.word	0xffffffff


	//   ....[1]....
        /*0030*/ 	.word	0xffffffff


	//   ....[2]....
        /*0034*/ 	.word	0xffffffff


	//   ....[3]....
        /*0038*/ 	.word	0xffffffff


	//   ....[4]....
        /*003c*/ 	.word	0xffffffff


	//   ....[5]....
        /*0040*/ 	.word	0xffffffff


	//   ....[6]....
        /*0044*/ 	.word	0xffffffff


	//   ....[7]....
        /*0048*/ 	.word	0xffffffff


	//   ....[8]....
        /*004c*/ 	.word	0xffffffff


	//   ....[9]....
        /*0050*/ 	.word	0xffffffff


	//   ....[10]....
        /*0054*/ 	.word	0xffffffff


	//   ....[11]....
        /*0058*/ 	.word	0xffffffff


	//   ....[12]....
        /*005c*/ 	.word	0xffffffff


	//   ....[13]....
        /*0060*/ 	.word	0xffffffff


	//   ....[14]....
        /*0064*/ 	.word	0xffffffff


	//   ....[15]....
        /*0068*/ 	.word	0xffffffff


	//   ....[16]....
        /*006c*/ 	.word	0xffffffff


	//   ....[17]....
        /*0070*/ 	.word	0xffffffff


	//   ....[18]....
        /*0074*/ 	.word	0xffffffff


	//   ....[19]....
        /*0078*/ 	.word	0xffffffff


	//   ....[20]....
        /*007c*/ 	.word	0xffffffff


	//   ....[21]....
        /*0080*/ 	.word	0xffffffff


	//   ....[22]....
        /*0084*/ 	.word	0xffffffff


	//   ....[23]....
        /*0088*/ 	.word	0xffffffff


	//   ....[24]....
        /*008c*/ 	.word	0xffffffff


	//   ....[25]....
        /*0090*/ 	.word	0xffffffff


	//   ....[26]....
        /*0094*/ 	.word	0xffffffff


	//   ....[27]....
        /*0098*/ 	.word	0xffffffff


	//   ....[28]....
        /*009c*/ 	.word	0xffffffff


	//   ....[29]....
        /*00a0*/ 	.word	0xffffffff


	//   ....[30]....
        /*00a4*/ 	.word	0xffffffff


	//   ....[31]....
        /*00a8*/ 	.word	0xffffffff


	//   ....[32]....
        /*00ac*/ 	.word	0xffffffff


	//   ....[33]....
        /*00b0*/ 	.word	0xffffffff


	//   ....[34]....
        /*00b4*/ 	.word	0xffffffff


	//   ....[35]....
        /*00b8*/ 	.word	0xffffffff


	//   ....[36]....
        /*00bc*/ 	.word	0xffffffff


	//   ....[37]....
        /*00c0*/ 	.word	0xffffffff


	//   ....[38]....
        /*00c4*/ 	.word	0xffffffff


	//   ....[39]....
        /*00c8*/ 	.word	0xffffffff


	//   ....[40]....
        /*00cc*/ 	.word	0xffffffff


	//   ....[41]....
        /*00d0*/ 	.word	0xffffffff


	//   ....[42]....
        /*00d4*/ 	.word	0xffffffff


	//   ....[43]....
        /*00d8*/ 	.word	0xffffffff


	//   ....[44]....
        /*00dc*/ 	.word	0xffffffff


	//   ....[45]....
        /*00e0*/ 	.word	0xffffffff


	//   ....[46]....
        /*00e4*/ 	.word	0xffffffff


	//   ....[47]....
        /*00e8*/ 	.word	0xffffffff


	//   ....[48]....
        /*00ec*/ 	.word	0xffffffff


	//   ....[49]....
        /*00f0*/ 	.word	0xffffffff


	//   ....[50]....
        /*00f4*/ 	.word	0xffffffff


	//   ....[51]....
        /*00f8*/ 	.word	0xffffffff


	//   ....[52]....
        /*00fc*/ 	.word	0xffffffff


	//   ....[53]....
        /*0100*/ 	.word	0xffffffff


	//   ....[54]....
        /*0104*/ 	.word	0xffffffff


	//   ....[55]....
        /*0108*/ 	.word	0xffffffff


	//   ....[56]....
        /*010c*/ 	.word	0xffffffff


	//   ....[57]....
        /*0110*/ 	.word	0xffffffff


	//----- nvinfo : EIATTR_COOP_GROUP_INSTR_OFFSETS
	.align		4
.L_2743:
        /*0114*/ 	.byte	0x04, 0x28
        /*0116*/ 	.short	(.L_2745 - .L_2744)


	//   ....[0]....
.L_2744:
        /*0118*/ 	.word	0x00000d80


	//   ....[1]....
        /*011c*/ 	.word	0x00000e30


	//   ....[2]....
        /*0120*/ 	.word	0x00000f80


	//   ....[3]....
        /*0124*/ 	.word	0x00001070


	//   ....[4]....
        /*0128*/ 	.word	0x000018b0


	//   ....[5]....
        /*012c*/ 	.word	0x00002140


	//   ....[6]....
        /*0130*/ 	.word	0x000024b0


	//   ....[7]....
        /*0134*/ 	.word	0x00002bd0


	//   ....[8]....
        /*0138*/ 	.word	0x000036e0


	//   ....[9]....
        /*013c*/ 	.word	0x00003710


	//   ....[10]....
        /*0140*/ 	.word	0x00003830


	//   ....[11]....
        /*0144*/ 	.word	0x00003850


	//   ....[12]....
        /*0148*/ 	.word	0x00003870


	//   ....[13]....
        /*014c*/ 	.word	0x000038a0


	//   ....[14]....
        /*0150*/ 	.word	0x000038d0


	//   ....[15]....
        /*0154*/ 	.word	0x00003910


	//   ....[16]....
        /*0158*/ 	.word	0x00003930


	//   ....[17]....
        /*015c*/ 	.word	0x00003960


	//   ....[18]....
        /*0160*/ 	.word	0x00003980


	//   ....[19]....
        /*0164*/ 	.word	0x000039e0


	//   ....[20]....
        /*0168*/ 	.word	0x00003a20


	//   ....[21]....
        /*016c*/ 	.word	0x00003a50


	//   ....[22]....
        /*0170*/ 	.word	0x00003a70


	//   ....[23]....
        /*0174*/ 	.word	0x00003af0


	//   ....[24]....
        /*0178*/ 	.word	0x00003b10


	//   ....[25]....
        /*017c*/ 	.word	0x00003b20


	//   ....[26]....
        /*0180*/ 	.word	0x00003b50


	//   ....[27]....
        /*0184*/ 	.word	0x00003ba0


	//   ....[28]....
        /*0188*/ 	.word	0x00003bd0


	//   ....[29]....
        /*018c*/ 	.word	0x00003be0


	//   ....[30]....
        /*0190*/ 	.word	0x00003bf0


	//   ....[31]....
        /*0194*/ 	.word	0x00003c50


	//   ....[32]....
        /*0198*/ 	.word	0x00003c70


	//   ....[33]....
        /*019c*/ 	.word	0x00003d00


	//   ....[34]....
        /*01a0*/ 	.word	0x00003d20


	//   ....[35]....
        /*01a4*/ 	.word	0x00003db0


	//   ....[36]....
        /*01a8*/ 	.word	0x00004b30


	//   ....[37]....
        /*01ac*/ 	.word	0x00004b70


	//   ....[38]....
        /*01b0*/ 	.word	0x00004d00


	//   ....[39]....
        /*01b4*/ 	.word	0x00004d40


	//   ....[40]....
        /*01b8*/ 	.word	0x00004e80


	//   ....[41]....
        /*01bc*/ 	.word	0x00004ec0


	//   ....[42]....
        /*01c0*/ 	.word	0x00005050


	//   ....[43]....
        /*01c4*/ 	.word	0x00005090


	//   ....[44]....
        /*01c8*/ 	.word	0x00005220


	//   ....[45]....
        /*01cc*/ 	.word	0x00005260


	//   ....[46]....
        /*01d0*/ 	.word	0x00005560


	//   ....[47]....
        /*01d4*/ 	.word	0x00005880


	//   ....[48]....
        /*01d8*/ 	.word	0x000059b0


	//   ....[49]....
        /*01dc*/ 	.word	0x00005a00


	//   ....[50]....
        /*01e0*/ 	.word	0x00005a50


	//   ....[51]....
        /*01e4*/ 	.word	0x00005a80


	//   ....[52]....
        /*01e8*/ 	.word	0x00005aa0


	//   ....[53]....
        /*01ec*/ 	.word	0x00005b70


	//   ....[54]....
        /*01f0*/ 	.word	0x00005bb0


	//   ....[55]....
        /*01f4*/ 	.word	0x00005c00


	//   ....[56]....
        /*01f8*/ 	.word	0x00005c30


	//   ....[57]....
        /*01fc*/ 	.word	0x00005c50


	//----- nvinfo : EIATTR_VRC_CTA_INIT_COUNT
	.align		4
.L_2745:
        /*0200*/ 	.byte	0x02, 0x4a
	.zero		1
	.zero		1


	//----- nvinfo : EIATTR_EXIT_INSTR_OFFSETS
	.align		4
        /*0204*/ 	.byte	0x04, 0x1c
        /*0206*/ 	.short	(.L_2747 - .L_2746)


	//   ....[0]....
.L_2746:
        /*0208*/ 	.word	0x00005cf0


	//   ....[1]....
        /*020c*/ 	.word	0x00005f50


	//----- nvinfo : EIATTR_MAX_THREADS
	.align		4
.L_2747:
        /*0210*/ 	.byte	0x04, 0x05
        /*0212*/ 	.short	(.L_2749 - .L_2748)
.L_2748:
        /*0214*/ 	.word	0x00000020
        /*0218*/ 	.word	0x00000001
        /*021c*/ 	.word	0x00000001


	//----- nvinfo : EIATTR_CRS_STACK_SIZE
	.align		4
.L_2749:
        /*0220*/ 	.byte	0x04, 0x1e
        /*0222*/ 	.short	(.L_2751 - .L_2750)
.L_2750:
        /*0224*/ 	.word	0x00000000


	//----- nvinfo : EIATTR_CBANK_PARAM_SIZE
	.align		4
.L_2751:
        /*0228*/ 	.byte	0x03, 0x19
        /*022a*/ 	.short	0x01f0


	//----- nvinfo : EIATTR_PARAM_CBANK
	.align		4
        /*022c*/ 	.byte	0x04, 0x0a
        /*022e*/ 	.short	(.L_2753 - .L_2752)
	.align		4
.L_2752:
        /*0230*/ 	.word	index@(.nv.constant0._Z25selective_scan_bwd_kernelI32Selective_Scan_bwd_kernel_traitsILi32ELi16ELb1ELb1ELb0ELb0ELb1EN3c104HalfEfEEv12SSMParamsBwd)
        /*0234*/ 	.short	0x0380
        /*0236*/ 	.short	0x01f0


	//----- nvinfo : EIATTR_SW_WAR
	.align		4
.L_2753:
        /*0238*/ 	.byte	0x04, 0x36
        /*023a*/ 	.short	(.L_2755 - .L_2754)
.L_2754:
        /*023c*/ 	.word	0x00000008
.L_2755:


//--------------------- .nv.info._Z25selective_scan_bwd_kernelI32Selective_Scan_bwd_kernel_traitsILi32ELi16ELb1ELb1ELb0ELb1ELb0EN3c104HalfEfEEv12SSMParamsBwd --------------------------
	.section	.nv.info._Z25selective_scan_bwd_kernelI32Selective_Scan_bwd_kernel_traitsILi32ELi16ELb1ELb1ELb0ELb1ELb0EN3c104HalfEfEEv12SSMParamsBwd,"",@"SHT_CUDA_INFO"
	.sectionflags	@""
	.align	4


	//----- nvinfo : EIATTR_CUDA_API_VERSION
	.align		4
        /*0000*/ 	.byte	0x04, 0x37
        /*0002*/ 	.short	(.L_2757 - .L_2756)
.L_2756:
        /*0004*/ 	.word	0x00000082


	//----- nvinfo : EIATTR_KPARAM_INFO
	.align		4
.L_2757:
        /*0008*/ 	.byte	0x04, 0x17
        /*000a*/ 	.short	(.L_2759 - .L_2758)
.L_2758:
        /*000c*/ 	.word	0x00000000
        /*0010*/ 	.short	0x0000
        /*0012*/ 	.short	0x0000
        /*0014*/ 	.byte	0x00, 0xf0, 0xc1, 0x07


	//----- nvinfo : EIATTR_SPARSE_MMA_MASK
	.align		4
.L_2759:
        /*0018*/ 	.byte	0x03, 0x50
        /*001a*/ 	.short	0x0000


	//----- nvinfo : EIATTR_MAXREG_COUNT
	.align		4
        /*001c*/ 	.byte	0x03, 0x1b
        /*001e*/ 	.short	0x00ff


	//----- nvinfo : EIATTR_NUM_BARRIERS
	.align		4
        /*0020*/ 	.byte	0x02, 0x4c
        /*0022*/ 	.byte	0x01
	.zero		1


	//----- nvinfo : EIATTR_MERCURY_ISA_VERSION
	.align		4
        /*0024*/ 	.byte	0x03, 0x5f
        /*0026*/ 	.short	0x0101


	//----- nvinfo : EIATTR_COOP_GROUP_MASK_REGIDS
	.align		4
        /*0028*/ 	.byte	0x04, 0x29
        /*002a*/ 	.short	(.L_2761 - .L_2760)


	//   ....[0]....
.L_2760:
        /*002c*/ 	.word	0xffffffff


	//   ....[1]....
        /*0030*/ 	.word	0xffffffff


	//   ....[2]....
        /*0034*/ 	.word	0xffffffff


	//   ....[3]....
        /*0038*/ 	.word	0xffffffff


	//   ....[4]....
        /*003c*/ 	.word	0xffffffff


	//   ....[5]....
        /*0040*/ 	.word	0xffffffff


	//   ....[6]....
        /*0044*/ 	.word	0xffffffff


	//   ....[7]....
        /*0048*/ 	.word	0xffffffff


	//   ....[8]....
        /*004c*/ 	.word	0xffffffff


	//   ....[9]....
        /*0050*/ 	.word	0xffffffff


	//   ....[10]....
        /*0054*/ 	.word	0xffffffff


	//   ....[11]....
        /*0058*/ 	.word	0xffffffff


	//   ....[12]....
        /*005c*/ 	.word	0xffffffff


	//   ....[13]....
        /*0060*/ 	.word	0xffffffff


	//   ....[14]....
        /*0064*/ 	.word	0xffffffff


	//   ....[15]....
        /*0068*/ 	.word	0xffffffff


	//   ....[16]....
        /*006c*/ 	.word	0xffffffff


	//   ....[17]....
        /*0070*/ 	.word	0xffffffff


	//   ....[18]....
        /*0074*/ 	.word	0xffffffff


	//   ....[19]....
        /*0078*/ 	.word	0xffffffff


	//   ....[20]....
        /*007c*/ 	.word	0xffffffff


	//   ....[21]....
        /*0080*/ 	.word	0xffffffff


	//   ....[22]....
        /*0084*/ 	.word	0xffffffff


	//   ....[23]....
        /*0088*/ 	.word	0xffffffff


	//   ....[24]....
        /*008c*/ 	.word	0xffffffff


	//   ....[25]....
        /*0090*/ 	.word	0xffffffff


	//   ....[26]....
        /*0094*/ 	.word	0xffffffff


	//   ....[27]....
        /*0098*/ 	.word	0xffffffff


	//   ....[28]....
        /*009c*/ 	.word	0xffffffff


	//   ....[29]....
        /*00a0*/ 	.word	0xffffffff


	//   ....[30]....
        /*00a4*/ 	.word	0xffffffff


	//   ....[31]....
        /*00a8*/ 	.word	0xffffffff


	//   ....[32]....
        /*00ac*/ 	.word	0xffffffff


	//   ....[33]....
        /*00b0*/ 	.word	0xffffffff


	//   ....[34]....
        /*00b4*/ 	.word	0xffffffff


	//   ....[35]....
        /*00b8*/ 	.word	0xffffffff


	//   ....[36]....
        /*00bc*/ 	.word	0xffffffff


	//   ....[37]....
        /*00c0*/ 	.word	0xffffffff


	//   ....[38]....
        /*00c4*/ 	.word	0xffffffff


	//   ....[39]....
        /*00c8*/ 	.word	0xffffffff


	//   ....[40]....
        /*00cc*/ 	.word	0xffffffff


	//   ....[41]....
        /*00d0*/ 	.word	0xffffffff


	//   ....[42]....
        /*00d4*/ 	.word	0xffffffff


	//   ....[43]....
        /*00d8*/ 	.word	0xffffffff


	//   ....[44]....
        /*00dc*/ 	.word	0xffffffff


	//   ....[45]....
        /*00e0*/ 	.word	0xffffffff


	//   ....[46]....
        /*00e4*/ 	.word	0xffffffff


	//   ....[47]....
        /*00e8*/ 	.word	0xffffffff


	//   ....[48]....
        /*00ec*/ 	.word	0xffffffff


	//   ....[49]....
        /*00f0*/ 	.word	0xffffffff


	//   ....[50]....
        /*00f4*/ 	.word	0xffffffff


	//   ....[51]....
        /*00f8*/ 	.word	0xffffffff


	//   ....[52]....
        /*00fc*/ 	.word	0xffffffff


	//   ....[53]....
        /*0100*/ 	.word	0xffffffff


	//   ....[54]....
        /*0104*/ 	.word	0xffffffff


	//----- nvinfo : EIATTR_COOP_GROUP_INSTR_OFFSETS
	.align		4
.L_2761:
        /*0108*/ 	.byte	0x04, 0x28
        /*010a*/ 	.short	(.L_2763 - .L_2762)


	//   ....[0]....
.L_2762:
        /*010c*/ 	.word	0x00000d10


	//   ....[1]....
        /*0110*/ 	.word	0x00000da0


	//   ....[2]....
        /*0114*/ 	.word	0x00000fd0


	//   ....[3]....
        /*0118*/ 	.word	0x00003a40


	//   ....[4]....
        /*011c*/ 	.word	0x00004550


	//   ....[5]....
        /*0120*/ 	.word	0x00004580


	//   ....[6]....
        /*0124*/ 	.word	0x00004690


	//   ....[7]....
        /*0128*/ 	.word	0x000046c0


	//   ....[8]....
        /*012c*/ 	.word	0x000046e0


	//   ....[9]....
        /*0130*/ 	.word	0x00004710


	//   ....[10]....
        /*0134*/ 	.word	0x00004770


	//   ....[11]....
        /*0138*/ 	.word	0x00004790


	//   ....[12]....
        /*013c*/ 	.word	0x000047a0


	//   ....[13]....
        /*0140*/ 	.word	0x000047d0


	//   ....[14]....
        /*0144*/ 	.word	0x00004840


	//   ....[15]....
        /*0148*/ 	.word	0x00004870


	//   ....[16]....
        /*014c*/ 	.word	0x000048a0


	//   ....[17]....
        /*0150*/ 	.word	0x000048c0


	//   ....[18]....
        /*0154*/ 	.word	0x00004940


	//   ....[19]....
        /*0158*/ 	.word	0x00004970


	//   ....[20]....
        /*015c*/ 	.word	0x00004980


	//   ....[21]....
        /*0160*/ 	.word	0x00004990


	//   ....[22]....
        /*0164*/ 	.word	0x000049d0


	//   ....[23]....
        /*0168*/ 	.word	0x00004a00


	//   ....[24]....
        /*016c*/ 	.word	0x00004a40


	//   ....[25]....
        /*0170*/ 	.word	0x00004a50


	//   ....[26]....
        /*0174*/ 	.word	0x00004a60


	//   ....[27]....
        /*0178*/ 	.word	0x00004a70


	//   ....[28]....
        /*017c*/ 	.word	0x00004a80


	//   ....[29]....
        /*0180*/ 	.word	0x00004af0


	//   ....[30]....
        /*0184*/ 	.word	0x00004b20


	//   ....[31]....
        /*0188*/ 	.word	0x00004bf0


	//   ....[32]....
        /*018c*/ 	.word	0x000059a0


	//   ....[33]....
        /*0190*/ 	.word	0x000059e0


	//   ....[34]....
        /*0194*/ 	.word	0x00005b70


	//   ....[35]....
        /*0198*/ 	.word	0x00005bb0


	//   ....[36]....
        /*019c*/ 	.word	0x00005d40


	//   ....[37]....
        /*01a0*/ 	.word	0x00005d80


	//   ....[38]....
        /*01a4*/ 	.word	0x00005f10


	//   ....[39]....
        /*01a8*/ 	.word	0x00005f50


	//   ....[40]....
        /*01ac*/ 	.word	0x000060b0


	//   ....[41]....
        /*01b0*/ 	.word	0x000060f0


	//   ....[42]....
        /*01b4*/ 	.word	0x00006320


	//   ....[43]....
        /*01b8*/ 	.word	0x00006ab0


	//   ....[44]....
        /*01bc*/ 	.word	0x00006ef0


	//   ....[45]....
        /*01c0*/ 	.word	0x000070b0


	//   ....[46]....
        /*01c4*/ 	.word	0x00007100


	//   ....[47]....
        /*01c8*/ 	.word	0x00007150


	//   ....[48]....
        /*01cc*/ 	.word	0x00007180


	//   ....[49]....
        /*01d0*/ 	.word	0x000071a0


	//   ....[50]....
        /*01d4*/ 	.word	0x00007270


	//   ....[51]....
        /*01d8*/ 	.word	0x000072b0


	//   ....[52]....
        /*01dc*/ 	.word	0x00007300


	//   ....[53]....
        /*01e0*/ 	.word	0x00007330


	//   ....[54]....
        /*01e4*/ 	.word	0x00007350


	//----- nvinfo : EIATTR_VRC_CTA_INIT_COUNT
	.align		4
.L_2763:
        /*01e8*/ 	.byte	0x02, 0x4a
	.zero		1
	.zero		1


	//----- nvinfo : EIATTR_EXIT_INSTR_OFFSETS
	.align		4
        /*01ec*/ 	.byte	0x04, 0x1c
        /*01ee*/ 	.short	(.L_2765 - .L_2764)


	//   ....[0]....
.L_2764:
        /*01f0*/ 	.word	0x000073f0


	//   ....[1]....
        /*01f4*/ 	.word	0x00007650


	//----- nvinfo : EIATTR_MAX_THREADS
	.align		4
.L_2765:
        /*01f8*/ 	.byte	0x04, 0x05
        /*01fa*/ 	.short	(.L_2767 - .L_2766)
.L_2766:
        /*01fc*/ 	.word	0x00000020
        /*0200*/ 	.word	0x00000001
        /*0204*/ 	.word	0x00000001


	//----- nvinfo : EIATTR_CRS_STACK_SIZE
	.align		4
.L_2767:
        /*0208*/ 	.byte	0x04, 0x1e
        /*020a*/ 	.short	(.L_2769 - .L_2768)
.L_2768:
        /*020c*/ 	.word	0x00000000


	//----- nvinfo : EIATTR_CBANK_PARAM_SIZE
	.align		4
.L_2769:
        /*0210*/ 	.byte	0x03, 0x19
        /*0212*/ 	.short	0x01f0


	//----- nvinfo : EIATTR_PARAM_CBANK
	.align		4
        /*0214*/ 	.byte	0x04, 0x0a
        /*0216*/ 	.short	(.L_2771 - .L_2770)
	.align		4
.L_2770:
        /*0218*/ 	.word	index@(.nv.constant0._Z25selective_scan_bwd_kernelI32Selective_Scan_bwd_kernel_traitsILi32ELi16ELb1ELb1ELb0ELb1ELb0EN3c104HalfEfEEv12SSMParamsBwd)
        /*021c*/ 	.short	0x0380
        /*021e*/ 	.short	0x01f0


	//----- nvinfo : EIATTR_SW_WAR
	.align		4
.L_2771:
        /*0220*/ 	.byte	0x04, 0x36
        /*0222*/ 	.short	(.L_2773 - .L_2772)
.L_2772:
        /*0224*/ 	.word	0x00000008
.L_2773:


//--------------------- .nv.info._Z25selective_scan_bwd_kernelI32Selective_Scan_bwd_kernel_traitsILi32ELi16ELb1ELb1ELb0ELb1ELb1EN3c104HalfEfEEv12SSMParamsBwd --------------------------
	.section	.nv.info._Z25selective_scan_bwd_kernelI32Selective_Scan_bwd_kernel_traitsILi32ELi16ELb1ELb1ELb0ELb1ELb1EN3c104HalfEfEEv12SSMParamsBwd,"",@"SHT_CUDA_INFO"
	.sectionflags	@""
	.align	4


	//----- nvinfo : EIATTR_CUDA_API_VERSION
	.align		4
        /*0000*/ 	.byte	0x04, 0x37
        /*0002*/ 	.short	(.L_2775 - .L_2774)
.L_2774:
        /*0004*/ 	.word	0x00000082


	//----- nvinfo : EIATTR_KPARAM_INFO
	.align		4
.L_2775:
        /*0008*/ 	.byte	0x04, 0x17
        /*000a*/ 	.short	(.L_2777 - .L_2776)
.L_2776:
        /*000c*/ 	.word	0x00000000
        /*0010*/ 	.short	0x0000
        /*0012*/ 	.short	0x0000
        /*0014*/ 	.byte	0x00, 0xf0, 0xc1, 0x07


	//----- nvinfo : EIATTR_SPARSE_MMA_MASK
	.align		4
.L_2777:
        /*0018*/ 	.byte	0x03, 0x50
        /*001a*/ 	.short	0x0000


	//----- nvinfo : EIATTR_MAXREG_COUNT
	.align		4
        /*001c*/ 	.byte	0x03, 0x1b
        /*001e*/ 	.short	0x00ff


	//----- nvinfo : EIATTR_NUM_BARRIERS
	.align		4
        /*0020*/ 	.byte	0x02, 0x4c
        /*0022*/ 	.byte	0x01
	.zero		1


	//----- nvinfo : EIATTR_MERCURY_ISA_VERSION
	.align		4
        /*0024*/ 	.byte	0x03, 0x5f
        /*0026*/ 	.short	0x0101


	//----- nvinfo : EIATTR_COOP_GROUP_MASK_REGIDS
	.align		4
        /*0028*/ 	.byte	0x04, 0x29
        /*002a*/ 	.short	(.L_2779 - .L_2778)


	//   ....[0]....
.L_2778:
        /*002c*/ 	.word	0xffffffff


	//   ....[1]....
        /*0030*/ 	.word	0xffffffff


	//   ....[2]....
        /*0034*/ 	.word	0xffffffff


	//   ....[3]....
        /*0038*/ 	.word	0xffffffff


	//   ....[4]....
        /*003c*/ 	.word	0xffffffff


	//   ....[5]....
        /*0040*/ 	.word	0xffffffff


	//   ....[6]....
        /*0044*/ 	.word	0xffffffff


	//   ....[7]....
        /*0048*/ 	.word	0xffffffff


	//   ....[8]....
        /*004c*/ 	.word	0xffffffff


	//   ....[9]....
        /*0050*/ 	.word	0xffffffff


	//   ....[10]....
        /*0054*/ 	.word	0xffffffff


	//   ....[11]....
        /*0058*/ 	.word	0xffffffff


	//   ....[12]....
        /*005c*/ 	.word	0xffffffff


	//   ....[13]....
        /*0060*/ 	.word	0xffffffff


	//   ....[14]....
        /*0064*/ 	.word	0xffffffff


	//   ....[15]....
        /*0068*/ 	.word	0xffffffff


	//   ....[16]....
        /*006c*/ 	.word	0xffffffff


	//   ....[17]....
        /*0070*/ 	.word	0xffffffff


	//   ....[18]....
        /*0074*/ 	.word	0xffffffff


	//   ....[19]....
        /*0078*/ 	.word	0xffffffff


	//   ....[20]....
        /*007c*/ 	.word	0xffffffff


	//   ....[21]....
        /*0080*/ 	.word	0xffffffff


	//   ....[22]....
        /*0084*/ 	.word	0xffffffff


	//   ....[23]....
        /*0088*/ 	.word	0xffffffff


	//   ....[24]....
        /*008c*/ 	.word	0xffffffff


	//   ....[25]....
        /*0090*/ 	.word	0xffffffff


	//   ....[26]....
        /*0094*/ 	.word	0xffffffff


	//   ....[27]....
        /*0098*/ 	.word	0xffffffff


	//   ....[28]....
        /*009c*/ 	.word	0xffffffff


	//   ....[29]....
        /*00a0*/ 	.word	0xffffffff


	//   ....[30]....
        /*00a4*/ 	.word	0xffffffff


	//   ....[31]....
        /*00a8*/ 	.word	0xffffffff


	//   ....[32]....
        /*00ac*/ 	.word	0xffffffff


	//   ....[33]....
        /*00b0*/ 	.word	0xffffffff


	//   ....[34]....
        /*00b4*/ 	.word	0xffffffff


	//   ....[35]....
        /*00b8*/ 	.word	0xffffffff


	//   ....[36]....
        /*00bc*/ 	.word	0xffffffff


	//   ....[37]....
        /*00c0*/ 	.word	0xffffffff


	//   ....[38]....
        /*00c4*/ 	.word	0xffffffff


	//   ....[39]....
        /*00c8*/ 	.word	0xffffffff


	//   ....[40]....
        /*00cc*/ 	.word	0xffffffff


	//   ....[41]....
        /*00d0*/ 	.word	0xffffffff


	//   ....[42]....
        /*00d4*/ 	.word	0xffffffff


	//   ....[43]....
        /*00d8*/ 	.word	0xffffffff


	//   ....[44]....
        /*00dc*/ 	.word	0xffffffff


	//   ....[45]....
        /*00e0*/ 	.word	0xffffffff


	//   ....[46]....
        /*00e4*/ 	.word	0xffffffff


	//   ....[47]....
        /*00e8*/ 	.word	0xffffffff


	//   ....[48]....
        /*00ec*/ 	.word	0xffffffff


	//   ....[49]....
        /*00f0*/ 	.word	0xffffffff


	//   ....[50]....
        /*00f4*/ 	.word	0xffffffff


	//   ....[51]....
        /*00f8*/ 	.word	0xffffffff


	//   ....[52]....
        /*00fc*/ 	.word	0xffffffff


	//   ....[53]....
        /*0100*/ 	.word	0xffffffff


	//   ....[54]....
        /*0104*/ 	.word	0xffffffff


	//   ....[55]....
        /*0108*/ 	.word	0xffffffff


	//   ....[56]....
        /*010c*/ 	.word	0xffffffff


	//   ....[57]....
        /*0110*/ 	.word	0xffffffff


	//   ....[58]....
        /*0114*/ 	.word	0xffffffff


	//----- nvinfo : EIATTR_COOP_GROUP_INSTR_OFFSETS
	.align		4
.L_2779:
        /*0118*/ 	.byte	0x04, 0x28
        /*011a*/ 	.short	(.L_2781 - .L_2780)


	//   ....[0]....
.L_2780:
        /*011c*/ 	.word	0x00000d50


	//   ....[1]....
        /*0120*/ 	.word	0x00000e00


	//   ....[2]....
        /*0124*/ 	.word	0x00000fb0


	//   ....[3]....
        /*0128*/ 	.word	0x000034c0


	//   ....[4]....
        /*012c*/ 	.word	0x00003c70


	//   ....[5]....
        /*0130*/ 	.word	0x00004540


	//   ....[6]....
        /*0134*/ 	.word	0x00004820


	//   ....[7]....
        /*0138*/ 	.word	0x00004e00


	//   ....[8]....
        /*013c*/ 	.word	0x00005910


	//   ....[9]....
        /*0140*/ 	.word	0x00005940


	//   ....[10]....
        /*0144*/ 	.word	0x00005a50


	//   ....[11]....
        /*0148*/ 	.word	0x00005a80


	//   ....[12]....
        /*014c*/ 	.word	0x00005aa0


	//   ....[13]....
        /*0150*/ 	.word	0x00005ad0


	//   ....[14]....
        /*0154*/ 	.word	0x00005b30


	//   ....[15]....
        /*0158*/ 	.word	0x00005b50


	//   ....[16]....
        /*015c*/ 	.word	0x00005b60


	//   ....[17]....
        /*0160*/ 	.word	0x00005b90


	//   ....[18]....
        /*0164*/ 	.word	0x00005c00


	//   ....[19]....
        /*0168*/ 	.word	0x00005c30


	//   ....[20]....
        /*016c*/ 	.word	0x00005c60


	//   ....[21]....
        /*0170*/ 	.word	0x00005c80


	//   ....[22]....
        /*0174*/ 	.word	0x00005d00


	//   ....[23]....
        /*0178*/ 	.word	0x00005d30


	//   ....[24]....
        /*017c*/ 	.word	0x00005d40


	//   ....[25]....
        /*0180*/ 	.word	0x00005d50


	//   ....[26]....
        /*0184*/ 	.word	0x00005d90


	//   ....[27]....
        /*0188*/ 	.word	0x00005dc0


	//   ....[28]....
        /*018c*/ 	.word	0x00005e00


	//   ....[29]....
        /*0190*/ 	.word	0x00005e10


	//   ....[30]....
        /*0194*/ 	.word	0x00005e20


	//   ....[31]....
        /*0198*/ 	.word	0x00005e30


	//   ....[32]....
        /*019c*/ 	.word	0x00005e40


	//   ....[33]....
        /*01a0*/ 	.word	0x00005e80


	//   ....[34]....
        /*01a4*/ 	.word	0x00005ec0


	//   ....[35]....
        /*01a8*/ 	.word	0x00005fc0


	//   ....[36]....
        /*01ac*/ 	.word	0x00006d60


	//   ....[37]....
        /*01b0*/ 	.word	0x00006da0


	//   ....[38]....
        /*01b4*/ 	.word	0x00006f30


	//   ....[39]....
        /*01b8*/ 	.word	0x00006f70


	//   ....[40]....
        /*01bc*/ 	.word	0x00007100


	//   ....[41]....
        /*01c0*/ 	.word	0x00007140


	//   ....[42]....
        /*01c4*/ 	.word	0x000072d0


	//   ....[43]....
        /*01c8*/ 	.word	0x00007310


	//   ....[44]....
        /*01cc*/ 	.word	0x00007490


	//   ....[45]....
        /*01d0*/ 	.word	0x000074c0


	//   ....[46]....
        /*01d4*/ 	.word	0x00007710


	//   ....[47]....
        /*01d8*/ 	.word	0x00007f30


	//   ....[48]....
        /*01dc*/ 	.word	0x00008330


	//   ....[49]....
        /*01e0*/ 	.word	0x00008460


	//   ....[50]....
        /*01e4*/ 	.word	0x000084a0


	//   ....[51]....
        /*01e8*/ 	.word	0x00008500


	//   ....[52]....
        /*01ec*/ 	.word	0x00008530


	//   ....[53]....
        /*01f0*/ 	.word	0x00008550


	//   ....[54]....
        /*01f4*/ 	.word	0x00008620


	//   ....[55]....
        /*01f8*/ 	.word	0x00008650


	//   ....[56]....
        /*01fc*/ 	.word	0x000086b0


	//   ....[57]....
        /*0200*/ 	.word	0x000086e0


	//   ....[58]....
        /*0204*/ 	.word	0x00008700


	//----- nvinfo : EIATTR_VRC_CTA_INIT_COUNT
	.align		4
.L_2781:
        /*0208*/ 	.byte	0x02, 0x4a
	.zero		1
	.zero		1


	//----- nvinfo : EIATTR_EXIT_INSTR_OFFSETS
	.align		4
        /*020c*/ 	.byte	0x04, 0x1c
        /*020e*/ 	.short	(.L_2783 - .L_2782)


	//   ....[0]....
.L_2782:
        /*0210*/ 	.word	0x000087a0


	//   ....[1]....
        /*0214*/ 	.word	0x00008a10


	//----- nvinfo : EIATTR_MAX_THREADS
	.align		4
.L_2783:
        /*0218*/ 	.byte	0x04, 0x05
        /*021a*/ 	.short	(.L_2785 - .L_2784)
.L_2784:
        /*021c*/ 	.word	0x00000020
        /*0220*/ 	.word	0x00000001
        /*0224*/ 	.word	0x00000001


	//----- nvinfo : EIATTR_CRS_STACK_SIZE
	.align		4
.L_2785:
        /*0228*/ 	.byte	0x04, 0x1e
        /*022a*/ 	.short	(.L_2787 - .L_2786)
.L_2786:
        /*022c*/ 	.word	0x00000000


	//----- nvinfo : EIATTR_CBANK_PARAM_SIZE
	.align		4
.L_2787:
        /*0230*/ 	.byte	0x03, 0x19
        /*0232*/ 	.short	0x01f0


	//----- nvinfo : EIATTR_PARAM_CBANK
	.align		4
        /*0234*/ 	.byte	0x04, 0x0a
        /*0236*/ 	.short	(.L_2789 - .L_2788)
	.align		4
.L_2788:
        /*0238*/ 	.word	index@(.nv.constant0._Z25selective_scan_bwd_kernelI32Selective_Scan_bwd_kernel_traitsILi32ELi16ELb1ELb1ELb0ELb1ELb1EN3c104HalfEfEEv12SSMParamsBwd)
        /*023c*/ 	.short	0x0380
        /*023e*/ 	.short	0x01f0


	//----- nvinfo : EIATTR_SW_WAR
	.align		4
.L_2789:
        /*0240*/ 	.byte	0x04, 0x36
        /*0242*/ 	.short	(.L_2791 - .L_2790)
.L_2790:
        /*0244*/ 	.word	0x00000008
.L_2791:


//--------------------- .nv.info._Z25selective_scan_bwd_kernelI32Selective_Scan_bwd_kernel_traitsILi32ELi16ELb1ELb1ELb1ELb0ELb0EN3c104HalfEfEEv12SSMParamsBwd --------------------------
	.section	.nv.info._Z25selective_scan_bwd_kernelI32Selective_Scan_bwd_kernel_traitsILi32ELi16ELb1ELb1ELb1ELb0ELb0EN3c104HalfEfEEv12SSMParamsBwd,"",@"SHT_CUDA_INFO"
	.sectionflags	@""
	.align	4


	//----- nvinfo : EIATTR_CUDA_API_VERSION
	.align		4
        /*0000*/ 	.byte	0x04, 0x37
        /*0002*/ 	.short	(.L_2793 - .L_2792)
.L_2792:
        /*0004*/ 	.word	0x00000082


	//----- nvinfo : EIATTR_KPARAM_INFO
	.align		4
.L_2793:
        /*0008*/ 	.byte	0x04, 0x17
        /*000a*/ 	.short	(.L_2795 - .L_2794)
.L_2794:
        /*000c*/ 	.word	0x00000000
        /*0010*/ 	.short	0x0000
        /*0012*/ 	.short	0x0000
        /*0014*/ 	.byte	0x00, 0xf0, 0xc1, 0x07


	//----- nvinfo : EIATTR_SPARSE_MMA_MASK
	.align		4
.L_2795:
        /*0018*/ 	.byte	0x03, 0x50
        /*001a*/ 	.short	0x0000


	//----- nvinfo : EIATTR_MAXREG_COUNT
	.align		4
        /*001c*/ 	.byte	0x03, 0x1b
        /*001e*/ 	.short	0x00ff


	//----- nvinfo : EIATTR_NUM_BARRIERS
	.align		4
        /*0020*/ 	.byte	0x02, 0x4c
        /*0022*/ 	.byte	0x01
	.zero		1


	//----- nvinfo : EIATTR_MERCURY_ISA_VERSION
	.align		4
        /*0024*/ 	.byte	0x03, 0x5f
        /*0026*/ 	.short	0x0101


	//----- nvinfo : EIATTR_COOP_GROUP_MASK_REGIDS
	.align		4
        /*0028*/ 	.byte	0x04, 0x29
        /*002a*/ 	.short	(.L_2797 - .L_2796)


	//   ....[0]....
.L_2796:
        /*002c*/ 	.word	0xffffffff


	//   ....[1]....
        /*0030*/ 	.word	0xffffffff


	//   ....[2]....
        /*0034*/ 	.word	0xffffffff


	//   ....[3]....
        /*0038*/ 	.word	0xffffffff


	//   ....[4]....
        /*003c*/ 	.word	0xffffffff


	//   ....[5]....
        /*0040*/ 	.word	0xffffffff


	//   ....[6]....
        /*0044*/ 	.word	0xffffffff


	//   ....[7]....
        /*0048*/ 	.word	0xffffffff


	//   ....[8]....
        /*004c*/ 	.word	0xffffffff


	//   ....[9]....
        /*0050*/ 	.word	0xffffffff


	//   ....[10]....
        /*0054*/ 	.word	0xffffffff


	//   ....[11]....
        /*0058*/ 	.word	0xffffffff


	//   ....[12]....
        /*005c*/ 	.word	0xffffffff


	//   ....[13]....
        /*0060*/ 	.word	0xffffffff


	//   ....[14]....
        /*0064*/ 	.word	0xffffffff


	//   ....[15]....
        /*0068*/ 	.word	0xffffffff


	//   ....[16]....
        /*006c*/ 	.word	0xffffffff


	//   ....[17]....
        /*0070*/ 	.word	0xffffffff


	//   ....[18]....
        /*0074*/ 	.word	0xffffffff


	//   ....[19]....
        /*0078*/ 	.word	0xffffffff


	//   ....[20]....
        /*007c*/ 	.word	0xffffffff


	//   ....[21]....
        /*0080*/ 	.word	0xffffffff


	//   ....[22]....
        /*0084*/ 	.word	0xffffffff


	//   ....[23]....
        /*0088*/ 	.word	0xffffffff


	//   ....[24]....
        /*008c*/ 	.word	0xffffffff


	//   ....[25]....
        /*0090*/ 	.word	0xffffffff


	//   ....[26]....
        /*0094*/ 	.word	0xffffffff


	//   ....[27]....
        /*0098*/ 	.word	0xffffffff


	//   ....[28]....
        /*009c*/ 	.word	0xffffffff


	//   ....[29]....
        /*00a0*/ 	.word	0xffffffff


	//   ....[30]....
        /*00a4*/ 	.word	0xffffffff


	//   ....[31]....
        /*00a8*/ 	.word	0xffffffff


	//   ....[32]....
        /*00ac*/ 	.word	0xffffffff


	//   ....[33]....
        /*00b0*/ 	.word	0xffffffff


	//   ....[34]....
        /*00b4*/ 	.word	0xffffffff


	//   ....[35]....
        /*00b8*/ 	.word	0xffffffff


	//   ....[36]....
        /*00bc*/ 	.word	0xffffffff


	//   ....[37]....
        /*00c0*/ 	.word	0xffffffff


	//   ....[38]....
        /*00c4*/ 	.word	0xffffffff


	//   ....[39]....
        /*00c8*/ 	.word	0xffffffff


	//   ....[40]....
        /*00cc*/ 	.word	0xffffffff


	//   ....[41]....
        /*00d0*/ 	.word	0xffffffff


	//   ....[42]....
        /*00d4*/ 	.word	0xffffffff


	//   ....[43]....
        /*00d8*/ 	.word	0xffffffff


	//   ....[44]....
        /*00dc*/ 	.word	0xffffffff


	//   ....[45]....
        /*00e0*/ 	.word	0xffffffff


	//   ....[46]....
        /*00e4*/ 	.word	0xffffffff


	//   ....[47]....
        /*00e8*/ 	.word	0xffffffff


	//   ....[48]....
        /*00ec*/ 	.word	0xffffffff


	//   ....[49]....
        /*00f0*/ 	.word	0xffffffff


	//----- nvinfo : EIATTR_COOP_GROUP_INSTR_OFFSETS
	.align		4
.L_2797:
        /*00f4*/ 	.byte	0x04, 0x28
        /*00f6*/ 	.short	(.L_2799 - .L_2798)


	//   ....[0]....
.L_2798:
        /*00f8*/ 	.word	0x00000e50


	//   ....[1]....
        /*00fc*/ 	.word	0x00000ed0


	//   ....[2]....
        /*0100*/ 	.word	0x000010d0


	//   ....[3]....
        /*0104*/ 	.word	0x00001930


	//   ....[4]....
        /*0108*/ 	.word	0x00001d00


	//   ....[5]....
        /*010c*/ 	.word	0x00002560


	//   ....[6]....
        /*0110*/ 	.word	0x00002590


	//   ....[7]....
        /*0114*/ 	.word	0x000026d0


	//   ....[8]....
        /*0118*/ 	.word	0x00002700


	//   ....[9]....
        /*011c*/ 	.word	0x00002720


	//   ....[10]....
        /*0120*/ 	.word	0x00002790


	//   ....[11]....
        /*0124*/ 	.word	0x000027c0


	//   ....[12]....
        /*0128*/ 	.word	0x000027e0


	//   ....[13]....
        /*012c*/ 	.word	0x00002800


	//   ....[14]....
        /*0130*/ 	.word	0x00002820


	//   ....[15]....
        /*0134*/ 	.word	0x00002860


	//   ....[16]....
        /*0138*/ 	.word	0x000028b0


	//   ....[17]....
        /*013c*/ 	.word	0x000028e0


	//   ....[18]....
        /*0140*/ 	.word	0x00002900


	//   ....[19]....
        /*0144*/ 	.word	0x00002940


	//   ....[20]....
        /*0148*/ 	.word	0x000029a0


	//   ....[21]....
        /*014c*/ 	.word	0x000029d0


	//   ....[22]....
        /*0150*/ 	.word	0x00002a00


	//   ....[23]....
        /*0154*/ 	.word	0x00002a10


	//   ....[24]....
        /*0158*/ 	.word	0x00002a20


	//   ....[25]....
        /*015c*/ 	.word	0x00002a60


	//   ....[26]....
        /*0160*/ 	.word	0x00002a80


	//   ....[27]....
        /*0164*/ 	.word	0x00002ab0


	//   ....[28]....
        /*0168*/ 	.word	0x00002ac0


	//   ....[29]....
        /*016c*/ 	.word	0x00002b60


	//   ....[30]....
        /*0170*/ 	.word	0x00002b90


	//   ....[31]....
        /*0174*/ 	.word	0x00002bb0


	//   ....[32]....
        /*0178*/ 	.word	0x00002c00


	//   ....[33]....
        /*017c*/ 	.word	0x00003d50


	//   ....[34]....
        /*0180*/ 	.word	0x00003f20


	//   ....[35]....
        /*0184*/ 	.word	0x000040f0


	//   ....[36]....
        /*0188*/ 	.word	0x000042c0


	//   ....[37]....
        /*018c*/ 	.word	0x00004400


	//   ....[38]....
        /*0190*/ 	.word	0x00004630


	//   ....[39]....
        /*0194*/ 	.word	0x000049c0


	//   ....[40]....
        /*0198*/ 	.word	0x00004ac0


	//   ....[41]....
        /*019c*/ 	.word	0x00004b10


	//   ....[42]....
        /*01a0*/ 	.word	0x00004b60


	//   ....[43]....
        /*01a4*/ 	.word	0x00004b90


	//   ....[44]....
        /*01a8*/ 	.word	0x00004bb0


	//   ....[45]....
        /*01ac*/ 	.word	0x00004c80


	//   ....[46]....
        /*01b0*/ 	.word	0x00004cc0


	//   ....[47]....
        /*01b4*/ 	.word	0x00004d10


	//   ....[48]....
        /*01b8*/ 	.word	0x00004d40


	//   ....[49]....
        /*01bc*/ 	.word	0x00004d60


	//----- nvinfo : EIATTR_VRC_CTA_INIT_COUNT
	.align		4
.L_2799:
        /*01c0*/ 	.byte	0x02, 0x4a
	.zero		1
	.zero		1


	//----- nvinfo : EIATTR_EXIT_INSTR_OFFSETS
	.align		4
        /*01c4*/ 	.byte	0x04, 0x1c
        /*01c6*/ 	.short	(.L_2801 - .L_2800)


	//   ....[0]....
.L_2800:
        /*01c8*/ 	.word	0x00004e00


	//   ....[1]....
        /*01cc*/ 	.word	0x00004f60


	//----- nvinfo : EIATTR_MAX_THREADS
	.align		4
.L_2801:
        /*01d0*/ 	.byte	0x04, 0x05
        /*01d2*/ 	.short	(.L_2803 - .L_2802)
.L_2802:
        /*01d4*/ 	.word	0x00000020
        /*01d8*/ 	.word	0x00000001
        /*01dc*/ 	.word	0x00000001


	//----- nvinfo : EIATTR_CRS_STACK_SIZE
	.align		4
.L_2803:
        /*01e0*/ 	.byte	0x04, 0x1e
        /*01e2*/ 	.short	(.L_2805 - .L_2804)
.L_2804:
        /*01e4*/ 	.word	0x00000000


	//----- nvinfo : EIATTR_CBANK_PARAM_SIZE
	.align		4
.L_2805:
        /*01e8*/ 	.byte	0x03, 0x19
        /*01ea*/ 	.short	0x01f0


	//----- nvinfo : EIATTR_PARAM_CBANK
	.align		4
        /*01ec*/ 	.byte	0x04, 0x0a
        /*01ee*/ 	.short	(.L_2807 - .L_2806)
	.align		4
.L_2806:
        /*01f0*/ 	.word	index@(.nv.constant0._Z25selective_scan_bwd_kernelI32Selective_Scan_bwd_kernel_traitsILi32ELi16ELb1ELb1ELb1ELb0ELb0EN3c104HalfEfEEv12SSMParamsBwd)
        /*01f4*/ 	.short	0x0380
        /*01f6*/ 	.short	0x01f0


	//----- nvinfo : EIATTR_SW_WAR
	.align		4
.L_2807:
        /*01f8*/ 	.byte	0x04, 0x36
        /*01fa*/ 	.short	(.L_2809 - .L_2808)
.L_2808:
        /*01fc*/ 	.word	0x00000008
.L_2809:


//--------------------- .nv.info._Z25selective_scan_bwd_kernelI32Selective_Scan_bwd_kernel_traitsILi32ELi16ELb1ELb1ELb1ELb0ELb1EN3c104HalfEfEEv12SSMParamsBwd --------------------------
	.section	.nv.info._Z25selective_scan_bwd_kernelI32Selective_Scan_bwd_kernel_traitsILi32ELi16ELb1ELb1ELb1ELb0ELb1EN3c104HalfEfEEv12SSMParamsBwd,"",@"SHT_CUDA_INFO"
	.sectionflags	@""
	.align	4


	//----- nvinfo : EIATTR_CUDA_API_VERSION
	.align		4
        /*0000*/ 	.byte	0x04, 0x37
        /*0002*/ 	.short	(.L_2811 - .L_2810)
.L_2810:
        /*0004*/ 	.word	0x00000082


	//----- nvinfo : EIATTR_KPARAM_INFO
	.align		4
.L_2811:
        /*0008*/ 	.byte	0x04, 0x17
        /*000a*/ 	.short	(.L_2813 - .L_2812)
.L_2812:
        /*000c*/ 	.word	0x00000000
        /*0010*/ 	.short	0x0000
        /*0012*/ 	.short	0x0000
        /*0014*/ 	.byte	0x00, 0xf0, 0xc1, 0x07


	//----- nvinfo : EIATTR_SPARSE_MMA_MASK
	.align		4
.L_2813:
        /*0018*/ 	.byte	0x03, 0x50
        /*001a*/ 	.short	0x0000


	//----- nvinfo : EIATTR_MAXREG_COUNT
	.align		4
        /*001c*/ 	.byte	0x03, 0x1b
        /*001e*/ 	.short	0x00ff


	//----- nvinfo : EIATTR_NUM_BARRIERS
	.align		4
        /*0020*/ 	.byte	0x02, 0x4c
        /*0022*/ 	.byte	0x01
	.zero		1


	//----- nvinfo : EIATTR_MERCURY_ISA_VERSION
	.align		4
        /*0024*/ 	.byte	0x03, 0x5f
        /*0026*/ 	.short	0x0101


	//----- nvinfo : EIATTR_COOP_GROUP_MASK_REGIDS
	.align		4
        /*0028*/ 	.byte	0x04, 0x29
        /*002a*/ 	.short	(.L_2815 - .L_2814)


	//   ....[0]....
.L_2814:
        /*002c*/ 	.word	0xffffffff


	//   ....[1]....
        /*0030*/ 	.word	0xffffffff


	//   ....[2]....
        /*0034*/ 	.word	0xffffffff


	//   ....[3]....
        /*0038*/ 	.word	0xffffffff


	//   ....[4]....
        /*003c*/ 	.word	0xffffffff


	//   ....[5]....
        /*0040*/ 	.word	0xffffffff


	//   ....[6]....
        /*0044*/ 	.word	0xffffffff


	//   ....[7]....
        /*0048*/ 	.word	0xffffffff


	//   ....[8]....
        /*004c*/ 	.word	0xffffffff


	//   ....[9]....
        /*0050*/ 	.word	0xffffffff


	//   ....[10]....
        /*0054*/ 	.word	0xffffffff


	//   ....[11]....
        /*0058*/ 	.word	0xffffffff


	//   ....[12]....
        /*005c*/ 	.word	0xffffffff


	//   ....[13]....
        /*0060*/ 	.word	0xffffffff


	//   ....[14]....
        /*0064*/ 	.word	0xffffffff


	//   ....[15]....
        /*0068*/ 	.word	0xffffffff


	//   ....[16]....
        /*006c*/ 	.word	0xffffffff


	//   ....[17]....
        /*0070*/ 	.word	0xffffffff


	//   ....[18]....
        /*0074*/ 	.word	0xffffffff


	//   ....[19]....
        /*0078*/ 	.word	0xffffffff


	//   ....[20]....
        /*007c*/ 	.word	0xffffffff


	//   ....[21]....
        /*0080*/ 	.word	0xffffffff


	//   ....[22]....
        /*0084*/ 	.word	0xffffffff


	//   ....[23]....
        /*0088*/ 	.word	0xffffffff


	//   ....[24]....
        /*008c*/ 	.word	0xffffffff


	//   ....[25]....
        /*0090*/ 	.word	0xffffffff


	//   ....[26]....
        /*0094*/ 	.word	0xffffffff


	//   ....[27]....
        /*0098*/ 	.word	0xffffffff


	//   ....[28]....
        /*009c*/ 	.word	0xffffffff


	//   ....[29]....
        /*00a0*/ 	.word	0xffffffff


	//   ....[30]....
        /*00a4*/ 	.word	0xffffffff


	//   ....[31]....
        /*00a8*/ 	.word	0xffffffff


	//   ....[32]....
        /*00ac*/ 	.word	0xffffffff


	//   ....[33]....
        /*00b0*/ 	.word	0xffffffff


	//   ....[34]....
        /*00b4*/ 	.word	0xffffffff


	//   ....[35]....
        /*00b8*/ 	.word	0xffffffff


	//   ....[36]....
        /*00bc*/ 	.word	0xffffffff


	//   ....[37]....
        /*00c0*/ 	.word	0xffffffff


	//   ....[38]....
        /*00c4*/ 	.word	0xffffffff


	//   ....[39]....
        /*00c8*/ 	.word	0xffffffff


	//   ....[40]....
        /*00cc*/ 	.word	0xffffffff


	//   ....[41]....
        /*00d0*/ 	.word	0xffffffff


	//   ....[42]....
        /*00d4*/ 	.word	0xffffffff


	//   ....[43]....
        /*00d8*/ 	.word	0xffffffff


	//   ....[44]....
        /*00dc*/ 	.word	0xffffffff


	//   ....[45]....
        /*00e0*/ 	.word	0xffffffff


	//   ....[46]....
        /*00e4*/ 	.word	0xffffffff


	//   ....[47]....
        /*00e8*/ 	.word	0xffffffff


	//   ....[48]....
        /*00ec*/ 	.word	0xffffffff


	//   ....[49]....
        /*00f0*/ 	.word	0xffffffff


	//   ....[50]....
        /*00f4*/ 	.word	0xffffffff


	//   ....[51]....
        /*00f8*/ 	.word	0xffffffff


	//   ....[52]....
        /*00fc*/ 	.word	0xffffffff


	//   ....[53]....
        /*0100*/ 	.word	0xffffffff


	//----- nvinfo : EIATTR_COOP_GROUP_INSTR_OFFSETS
	.align		4
.L_2815:
        /*0104*/ 	.byte	0x04, 0x28
        /*0106*/ 	.short	(.L_2817 - .L_2816)


	//   ....[0]....
.L_2816:
        /*0108*/ 	.word	0x00000e70


	//   ....[1]....
        /*010c*/ 	.word	0x00000f00


	//   ....[2]....
        /*0110*/ 	.word	0x00001060


	//   ....[3]....
        /*0114*/ 	.word	0x000011e0


	//   ....[4]....
        /*0118*/ 	.word	0x00001a40


	//   ....[5]....
        /*011c*/ 	.word	0x00002280


	//   ....[6]....
        /*0120*/ 	.word	0x00002600


	//   ....[7]....
        /*0124*/ 	.word	0x00002d90


	//   ....[8]....
        /*0128*/ 	.word	0x00003200


	//   ....[9]....
        /*012c*/ 	.word	0x00003a00


	//   ....[10]....
        /*0130*/ 	.word	0x00003a30


	//   ....[11]....
        /*0134*/ 	.word	0x00003b60


	//   ....[12]....
        /*0138*/ 	.word	0x00003b90


	//   ....[13]....
        /*013c*/ 	.word	0x00003bb0


	//   ....[14]....
        /*0140*/ 	.word	0x00003c30


	//   ....[15]....
        /*0144*/ 	.word	0x00003c60


	//   ....[16]....
        /*0148*/ 	.word	0x00003c80


	//   ....[17]....
        /*014c*/ 	.word	0x00003ca0


	//   ....[18]....
        /*0150*/ 	.word	0x00003cc0


	//   ....[19]....
        /*0154*/ 	.word	0x00003d00


	//   ....[20]....
        /*0158*/ 	.word	0x00003d50


	//   ....[21]....
        /*015c*/ 	.word	0x00003d80


	//   ....[22]....
        /*0160*/ 	.word	0x00003da0


	//   ....[23]....
        /*0164*/ 	.word	0x00003de0


	//   ....[24]....
        /*0168*/ 	.word	0x00003e40


	//   ....[25]....
        /*016c*/ 	.word	0x00003e70


	//   ....[26]....
        /*0170*/ 	.word	0x00003ea0


	//   ....[27]....
        /*0174*/ 	.word	0x00003eb0


	//   ....[28]....
        /*0178*/ 	.word	0x00003ec0


	//   ....[29]....
        /*017c*/ 	.word	0x00003f00


	//   ....[30]....
        /*0180*/ 	.word	0x00003f10


	//   ....[31]....
        /*0184*/ 	.word	0x00003f40


	//   ....[32]....
        /*0188*/ 	.word	0x00003f60


	//   ....[33]....
        /*018c*/ 	.word	0x00003f90


	//   ....[34]....
        /*0190*/ 	.word	0x00004010


	//   ....[35]....
        /*0194*/ 	.word	0x00004030


	//   ....[36]....
        /*0198*/ 	.word	0x000040c0


	//   ....[37]....
        /*019c*/ 	.word	0x000051f0


	//   ....[38]....
        /*01a0*/ 	.word	0x000053c0


	//   ....[39]....
        /*01a4*/ 	.word	0x00005590


	//   ....[40]....
        /*01a8*/ 	.word	0x00005760


	//   ....[41]....
        /*01ac*/ 	.word	0x000058a0


	//   ....[42]....
        /*01b0*/ 	.word	0x00005b40


	//   ....[43]....
        /*01b4*/ 	.word	0x00005e60


	//   ....[44]....
        /*01b8*/ 	.word	0x00005f60


	//   ....[45]....
        /*01bc*/ 	.word	0x00005fb0


	//   ....[46]....
        /*01c0*/ 	.word	0x00006000


	//   ....[47]....
        /*01c4*/ 	.word	0x00006030


	//   ....[48]....
        /*01c8*/ 	.word	0x00006050


	//   ....[49]....
        /*01cc*/ 	.word	0x00006170


	//   ....[50]....
        /*01d0*/ 	.word	0x000061b0


	//   ....[51]....
        /*01d4*/ 	.word	0x00006200


	//   ....[52]....
        /*01d8*/ 	.word	0x00006230


	//   ....[53]....
        /*01dc*/ 	.word	0x00006250


	//----- nvinfo : EIATTR_VRC_CTA_INIT_COUNT
	.align		4
.L_2817:
        /*01e0*/ 	.byte	0x02, 0x4a
	.zero		1
	.zero		1


	//----- nvinfo : EIATTR_EXIT_INSTR_OFFSETS
	.align		4
        /*01e4*/ 	.byte	0x04, 0x1c
        /*01e6*/ 	.short	(.L_2819 - .L_2818)


	//   ....[0]....
.L_2818:
        /*01e8*/ 	.word	0x00006310


	//   ....[1]....
        /*01ec*/ 	.word	0x000064a0


	//----- nvinfo : EIATTR_MAX_THREADS
	.align		4
.L_2819:
        /*01f0*/ 	.byte	0x04, 0x05
        /*01f2*/ 	.short	(.L_2821 - .L_2820)
.L_2820:
        /*01f4*/ 	.word	0x00000020
        /*01f8*/ 	.word	0x00000001
        /*01fc*/ 	.word	0x00000001


	//----- nvinfo : EIATTR_CRS_STACK_SIZE
	.align		4
.L_2821:
        /*0200*/ 	.byte	0x04, 0x1e
        /*0202*/ 	.short	(.L_2823 - .L_2822)
.L_2822:
        /*0204*/ 	.word	0x00000000


	//----- nvinfo : EIATTR_CBANK_PARAM_SIZE
	.align		4
.L_2823:
        /*0208*/ 	.byte	0x03, 0x19
        /*020a*/ 	.short	0x01f0


	//----- nvinfo : EIATTR_PARAM_CBANK
	.align		4
        /*020c*/ 	.byte	0x04, 0x0a
        /*020e*/ 	.short	(.L_2825 - .L_2824)
	.align		4
.L_2824:
        /*0210*/ 	.word	index@(.nv.constant0._Z25selective_scan_bwd_kernelI32Selective_Scan_bwd_kernel_traitsILi32ELi16ELb1ELb1ELb1ELb0ELb1EN3c104HalfEfEEv12SSMParamsBwd)
        /*0214*/ 	.short	0x0380
        /*0216*/ 	.short	0x01f0


	//----- nvinfo : EIATTR_SW_WAR
	.align		4
.L_2825:
        /*0218*/ 	.byte	0x04, 0x36
        /*021a*/ 	.short	(.L_2827 - .L_2826)
.L_2826:
        /*021c*/ 	.word	0x00000008
.L_2827:


//--------------------- .nv.info._Z25selective_scan_bwd_kernelI32Selective_Scan_bwd_kernel_traitsILi32ELi16ELb1ELb1ELb1ELb1ELb0EN3c104HalfEfEEv12SSMParamsBwd --------------------------
	.section	.nv.info._Z25selective_scan_bwd_kernelI32Selective_Scan_bwd_kernel_traitsILi32ELi16ELb1ELb1ELb1ELb1ELb0EN3c104HalfEfEEv12SSMParamsBwd,"",@"SHT_CUDA_INFO"
	.sectionflags	@""
	.align	4


	//----- nvinfo : EIATTR_CUDA_API_VERSION
	.align		4
        /*0000*/ 	.byte	0x04, 0x37
        /*0002*/ 	.short	(.L_2829 - .L_2828)
.L_2828:
        /*0004*/ 	.word	0x00000082


	//----- nvinfo : EIATTR_KPARAM_INFO
	.align		4
.L_2829:
        /*0008*/ 	.byte	0x04, 0x17
        /*000a*/ 	.short	(.L_2831 - .L_2830)
.L_2830:
        /*000c*/ 	.word	0x00000000
        /*0010*/ 	.short	0x0000
        /*0012*/ 	.short	0x0000
        /*0014*/ 	.byte	0x00, 0xf0, 0xc1, 0x07


	//----- nvinfo : EIATTR_SPARSE_MMA_MASK
	.align		4
.L_2831:
        /*0018*/ 	.byte	0x03, 0x50
        /*001a*/ 	.short	0x0000


	//----- nvinfo : EIATTR_MAXREG_COUNT
	.align		4
        /*001c*/ 	.byte	0x03, 0x1b
        /*001e*/ 	.short	0x00ff


	//----- nvinfo : EIATTR_NUM_BARRIERS
	.align		4
        /*0020*/ 	.byte	0x02, 0x4c
        /*0022*/ 	.byte	0x01
	.zero		1


	//----- nvinfo : EIATTR_MERCURY_ISA_VERSION
	.align		4
        /*0024*/ 	.byte	0x03, 0x5f
        /*0026*/ 	.short	0x0101


	//----- nvinfo : EIATTR_COOP_GROUP_MASK_REGIDS
	.align		4
        /*0028*/ 	.byte	0x04, 0x29
        /*002a*/ 	.short	(.L_2833 - .L_2832)


	//   ....[0]....
.L_2832:
        /*002c*/ 	.word	0xffffffff


	//   ....[1]....
        /*0030*/ 	.word	0xffffffff


	//   ....[2]....
        /*0034*/ 	.word	0xffffffff


	//   ....[3]....
        /*0038*/ 	.word	0xffffffff


	//   ....[4]....
        /*003c*/ 	.word	0xffffffff


	//   ....[5]....
        /*0040*/ 	.word	0xffffffff


	//   ....[6]....
        /*0044*/ 	.word	0xffffffff


	//   ....[7]....
        /*0048*/ 	.word	0xffffffff


	//   ....[8]....
        /*004c*/ 	.word	0xffffffff


	//   ....[9]....
        /*0050*/ 	.word	0xffffffff


	//   ....[10]....
        /*0054*/ 	.word	0xffffffff


	//   ....[11]....
        /*0058*/ 	.word	0xffffffff


	//   ....[12]....
        /*005c*/ 	.word	0xffffffff


	//   ....[13]....
        /*0060*/ 	.word	0xffffffff


	//   ....[14]....
        /*0064*/ 	.word	0xffffffff


	//   ....[15]....
        /*0068*/ 	.word	0xffffffff


	//   ....[16]....
        /*006c*/ 	.word	0xffffffff


	//   ....[17]....
        /*0070*/ 	.word	0xffffffff


	//   ....[18]....
        /*0074*/ 	.word	0xffffffff


	//   ....[19]....
        /*0078*/ 	.word	0xffffffff


	//   ....[20]....
        /*007c*/ 	.word	0xffffffff


	//   ....[21]....
        /*0080*/ 	.word	0xffffffff


	//   ....[22]....
        /*0084*/ 	.word	0xffffffff


	//   ....[23]....
        /*0088*/ 	.word	0xffffffff


	//   ....[24]....
        /*008c*/ 	.word	0xffffffff


	//   ....[25]....
        /*0090*/ 	.word	0xffffffff


	//   ....[26]....
        /*0094*/ 	.word	0xffffffff


	//   ....[27]....
        /*0098*/ 	.word	0xffffffff


	//   ....[28]....
        /*009c*/ 	.word	0xffffffff


	//   ....[29]....
        /*00a0*/ 	.word	0xffffffff


	//   ....[30]....
        /*00a4*/ 	.word	0xffffffff


	//   ....[31]....
        /*00a8*/ 	.word	0xffffffff


	//   ....[32]....
        /*00ac*/ 	.word	0xffffffff


	//   ....[33]....
        /*00b0*/ 	.word	0xffffffff


	//   ....[34]....
        /*00b4*/ 	.word	0xffffffff


	//   ....[35]....
        /*00b8*/ 	.word	0xffffffff


	//   ....[36]....
        /*00bc*/ 	.word	0xffffffff


	//   ....[37]....
        /*00c0*/ 	.word	0xffffffff


	//   ....[38]....
        /*00c4*/ 	.word	0xffffffff


	//   ....[39]....
        /*00c8*/ 	.word	0xffffffff


	//   ....[40]....
        /*00cc*/ 	.word	0xffffffff


	//   ....[41]....
        /*00d0*/ 	.word	0xffffffff


	//   ....[42]....
        /*00d4*/ 	.word	0xffffffff


	//   ....[43]....
        /*00d8*/ 	.word	0xffffffff


	//   ....[44]....
        /*00dc*/ 	.word	0xffffffff


	//   ....[45]....
        /*00e0*/ 	.word	0xffffffff


	//   ....[46]....
        /*00e4*/ 	.word	0xffffffff


	//   ....[47]....
        /*00e8*/ 	.word	0xffffffff


	//   ....[48]....
        /*00ec*/ 	.word	0xffffffff


	//   ....[49]....
        /*00f0*/ 	.word	0xffffffff


	//   ....[50]....
        /*00f4*/ 	.word	0xffffffff


	//----- nvinfo : EIATTR_COOP_GROUP_INSTR_OFFSETS
	.align		4
.L_2833:
        /*00f8*/ 	.byte	0x04, 0x28
        /*00fa*/ 	.short	(.L_2835 - .L_2834)


	//   ....[0]....
.L_2834:
        /*00fc*/ 	.word	0x00000e20


	//   ....[1]....
        /*0100*/ 	.word	0x00000eb0


	//   ....[2]....
        /*0104*/ 	.word	0x00001120


	//   ....[3]....
        /*0108*/ 	.word	0x00003b40


	//   ....[4]....
        /*010c*/ 	.word	0x00003f10


	//   ....[5]....
        /*0110*/ 	.word	0x00004780


	//   ....[6]....
        /*0114*/ 	.word	0x000047b0


	//   ....[7]....
        /*0118*/ 	.word	0x000048f0


	//   ....[8]....
        /*011c*/ 	.word	0x00004920


	//   ....[9]....
        /*0120*/ 	.word	0x00004940


	//   ....[10]....
        /*0124*/ 	.word	0x000049a0


	//   ....[11]....
        /*0128*/ 	.word	0x000049c0


	//   ....[12]....
        /*012c*/ 	.word	0x00004a00


	//   ....[13]....
        /*0130*/ 	.word	0x00004a20


	//   ....[14]....
        /*0134*/ 	.word	0x00004a60


	//   ....[15]....
        /*0138*/ 	.word	0x00004a80


	//   ....[16]....
        /*013c*/ 	.word	0x00004ad0


	//   ....[17]....
        /*0140*/ 	.word	0x00004b00


	//   ....[18]....
        /*0144*/ 	.word	0x00004b50


	//   ....[19]....
        /*0148*/ 	.word	0x00004b80


	//   ....[20]....
        /*014c*/ 	.word	0x00004bc0


	//   ....[21]....
        /*0150*/ 	.word	0x00004bf0


	//   ....[22]....
        /*0154*/ 	.word	0x00004c10


	//   ....[23]....
        /*0158*/ 	.word	0x00004c30


	//   ....[24]....
        /*015c*/ 	.word	0x00004c50


	//   ....[25]....
        /*0160*/ 	.word	0x00004c80


	//   ....[26]....
        /*0164*/ 	.word	0x00004cc0


	//   ....[27]....
        /*0168*/ 	.word	0x00004cd0


	//   ....[28]....
        /*016c*/ 	.word	0x00004d00


	//   ....[29]....
        /*0170*/ 	.word	0x00004da0


	//   ....[30]....
        /*0174*/ 	.word	0x00004dc0


	//   ....[31]....
        /*0178*/ 	.word	0x00004df0


	//   ....[32]....
        /*017c*/ 	.word	0x00004e40


	//   ....[33]....
        /*0180*/ 	.word	0x00005f70


	//   ....[34]....
        /*0184*/ 	.word	0x00006140


	//   ....[35]....
        /*0188*/ 	.word	0x00006310


	//   ....[36]....
        /*018c*/ 	.word	0x000064e0


	//   ....[37]....
        /*0190*/ 	.word	0x00006620


	//   ....[38]....
        /*0194*/ 	.word	0x000067d0


	//   ....[39]....
        /*0198*/ 	.word	0x00006fd0


	//   ....[40]....
        /*019c*/ 	.word	0x00007450


	//   ....[41]....
        /*01a0*/ 	.word	0x00007560


	//   ....[42]....
        /*01a4*/ 	.word	0x000075b0


	//   ....[43]....
        /*01a8*/ 	.word	0x00007600


	//   ....[44]....
        /*01ac*/ 	.word	0x00007630


	//   ....[45]....
        /*01b0*/ 	.word	0x00007650


	//   ....[46]....
        /*01b4*/ 	.word	0x00007720


	//   ....[47]....
        /*01b8*/ 	.word	0x00007760


	//   ....[48]....
        /*01bc*/ 	.word	0x000077b0


	//   ....[49]....
        /*01c0*/ 	.word	0x000077e0


	//   ....[50]....
        /*01c4*/ 	.word	0x00007800


	//----- nvinfo : EIATTR_VRC_CTA_INIT_COUNT
	.align		4
.L_2835:
        /*01c8*/ 	.byte	0x02, 0x4a
	.zero		1
	.zero		1


	//----- nvinfo : EIATTR_EXIT_INSTR_OFFSETS
	.align		4
        /*01cc*/ 	.byte	0x04, 0x1c
        /*01ce*/ 	.short	(.L_2837 - .L_2836)


	//   ....[0]....
.L_2836:
        /*01d0*/ 	.word	0x000078a0


	//   ....[1]....
        /*01d4*/ 	.word	0x00007a00


	//----- nvinfo : EIATTR_MAX_THREADS
	.align		4
.L_2837:
        /*01d8*/ 	.byte	0x04, 0x05
        /*01da*/ 	.short	(.L_2839 - .L_2838)
.L_2838:
        /*01dc*/ 	.word	0x00000020
        /*01e0*/ 	.word	0x00000001
        /*01e4*/ 	.word	0x00000001


	//----- nvinfo : EIATTR_CRS_STACK_SIZE
	.align		4
.L_2839:
        /*01e8*/ 	.byte	0x04, 0x1e
        /*01ea*/ 	.short	(.L_2841 - .L_2840)
.L_2840:
        /*01ec*/ 	.word	0x00000000


	//----- nvinfo : EIATTR_CBANK_PARAM_SIZE
	.align		4
.L_2841:
        /*01f0*/ 	.byte	0x03, 0x19
        /*01f2*/ 	.short	0x01f0


	//----- nvinfo : EIATTR_PARAM_CBANK
	.align		4
        /*01f4*/ 	.byte	0x04, 0x0a
        /*01f6*/ 	.short	(.L_2843 - .L_2842)
	.align		4
.L_2842:
        /*01f8*/ 	.word	index@(.nv.constant0._Z25selective_scan_bwd_kernelI32Selective_Scan_bwd_kernel_traitsILi32ELi16ELb1ELb1ELb1ELb1ELb0EN3c104HalfEfEEv12SSMParamsBwd)
        /*01fc*/ 	.short	0x0380
        /*01fe*/ 	.short	0x01f0


	//----- nvinfo : EIATTR_SW_WAR
	.align		4
.L_2843:
        /*0200*/ 	.byte	0x04, 0x36
        /*0202*/ 	.short	(.L_2845 - .L_2844)
.L_2844:
        /*0204*/ 	.word	0x00000008
.L_2845:


//--------------------- .nv.info._Z25selective_scan_bwd_kernelI32Selective_Scan_bwd_kernel_traitsILi32ELi16ELb1ELb1ELb1ELb1ELb1EN3c104HalfEfEEv12SSMParamsBwd --------------------------
	.section	.nv.info._Z25selective_scan_bwd_kernelI32Selective_Scan_bwd_kernel_traitsILi32ELi16ELb1ELb1ELb1ELb1ELb1EN3c104HalfEfEEv12SSMParamsBwd,"",@"SHT_CUDA_INFO"
	.sectionflags	@""
	.align	4


	//----- nvinfo : EIATTR_CUDA_API_VERSION
	.align		4
        /*0000*/ 	.byte	0x04, 0x37
        /*0002*/ 	.short	(.L_2847 - .L_2846)
.L_2846:
        /*0004*/ 	.word	0x00000082


	//----- nvinfo : EIATTR_KPARAM_INFO
	.align		4
.L_2847:
        /*0008*/ 	.byte	0x04, 0x17
        /*000a*/ 	.short	(.L_2849 - .L_2848)
.L_2848:
        /*000c*/ 	.word	0x00000000
        /*0010*/ 	.short	0x0000
        /*0012*/ 	.short	0x0000
        /*0014*/ 	.byte	0x00, 0xf0, 0xc1, 0x07


	//----- nvinfo : EIATTR_SPARSE_MMA_MASK
	.align		4
.L_2849:
        /*0018*/ 	.byte	0x03, 0x50
        /*001a*/ 	.short	0x0000


	//----- nvinfo : EIATTR_MAXREG_COUNT
	.align		4
        /*001c*/ 	.byte	0x03, 0x1b
        /*001e*/ 	.short	0x00ff


	//----- nvinfo : EIATTR_NUM_BARRIERS
	.align		4
        /*0020*/ 	.byte	0x02, 0x4c
        /*0022*/ 	.byte	0x01
	.zero		1


	//----- nvinfo : EIATTR_MERCURY_ISA_VERSION
	.align		4
        /*0024*/ 	.byte	0x03, 0x5f
        /*0026*/ 	.short	0x0101


	//----- nvinfo : EIATTR_COOP_GROUP_MASK_REGIDS
	.align		4
        /*0028*/ 	.byte	0x04, 0x29
        /*002a*/ 	.short	(.L_2851 - .L_2850)


	//   ....[0]....
.L_2850:
        /*002c*/ 	.word	0xffffffff


	//   ....[1]....
        /*0030*/ 	.word	0xffffffff


	//   ....[2]....
        /*0034*/ 	.word	0xffffffff


	//   ....[3]....
        /*0038*/ 	.word	0xffffffff


	//   ....[4]....
        /*003c*/ 	.word	0xffffffff


	//   ....[5]....
        /*0040*/ 	.word	0xffffffff


	//   ....[6]....
        /*0044*/ 	.word	0xffffffff


	//   ....[7]....
        /*0048*/ 	.word	0xffffffff


	//   ....[8]....
        /*004c*/ 	.word	0xffffffff


	//   ....[9]....
        /*0050*/ 	.word	0xffffffff


	//   ....[10]....
        /*0054*/ 	.word	0xffffffff


	//   ....[11]....
        /*0058*/ 	.word	0xffffffff


	//   ....[12]....
        /*005c*/ 	.word	0xffffffff


	//   ....[13]....
        /*0060*/ 	.word	0xffffffff


	//   ....[14]....
        /*0064*/ 	.word	0xffffffff


	//   ....[15]....
        /*0068*/ 	.word	0xffffffff


	//   ....[16]....
        /*006c*/ 	.word	0xffffffff


	//   ....[17]....
        /*0070*/ 	.word	0xffffffff


	//   ....[18]....
        /*0074*/ 	.word	0xffffffff


	//   ....[19]....
        /*0078*/ 	.word	0xffffffff


	//   ....[20]....
        /*007c*/ 	.word	0xffffffff


	//   ....[21]....
        /*0080*/ 	.word	0xffffffff


	//   ....[22]....
        /*0084*/ 	.word	0xffffffff


	//   ....[23]....
        /*0088*/ 	.word	0xffffffff


	//   ....[24]....
        /*008c*/ 	.word	0xffffffff


	//   ....[25]....
        /*0090*/ 	.word	0xffffffff


	//   ....[26]....
        /*0094*/ 	.word	0xffffffff


	//   ....[27]....
        /*0098*/ 	.word	0xffffffff


	//   ....[28]....
        /*009c*/ 	.word	0xffffffff


	//   ....[29]....
        /*00a0*/ 	.word	0xffffffff


	//   ....[30]....
        /*00a4*/ 	.word	0xffffffff


	//   ....[31]....
        /*00a8*/ 	.word	0xffffffff


	//   ....[32]....
        /*00ac*/ 	.word	0xffffffff


	//   ....[33]....
        /*00b0*/ 	.word	0xffffffff


	//   ....[34]....
        /*00b4*/ 	.word	0xffffffff


	//   ....[35]....
        /*00b8*/ 	.word	0xffffffff


	//   ....[36]....
        /*00bc*/ 	.word	0xffffffff


	//   ....[37]....
        /*00c0*/ 	.word	0xffffffff


	//   ....[38]....
        /*00c4*/ 	.word	0xffffffff


	//   ....[39]....
        /*00c8*/ 	.word	0xffffffff


	//   ....[40]....
        /*00cc*/ 	.word	0xffffffff


	//   ....[41]....
        /*00d0*/ 	.word	0xffffffff


	//   ....[42]....
        /*00d4*/ 	.word	0xffffffff


	//   ....[43]....
        /*00d8*/ 	.word	0xffffffff


	//   ....[44]....
        /*00dc*/ 	.word	0xffffffff


	//   ....[45]....
        /*00e0*/ 	.word	0xffffffff


	//   ....[46]....
        /*00e4*/ 	.word	0xffffffff


	//   ....[47]....
        /*00e8*/ 	.word	0xffffffff


	//   ....[48]....
        /*00ec*/ 	.word	0xffffffff


	//   ....[49]....
        /*00f0*/ 	.word	0xffffffff


	//   ....[50]....
        /*00f4*/ 	.word	0xffffffff


	//   ....[51]....
        /*00f8*/ 	.word	0xffffffff


	//   ....[52]....
        /*00fc*/ 	.word	0xffffffff


	//   ....[53]....
        /*0100*/ 	.word	0xffffffff


	//   ....[54]....
        /*0104*/ 	.word	0xffffffff


	//----- nvinfo : EIATTR_COOP_GROUP_INSTR_OFFSETS
	.align		4
.L_2851:
        /*0108*/ 	.byte	0x04, 0x28
        /*010a*/ 	.short	(.L_2853 - .L_2852)


	//   ....[0]....
.L_2852:
        /*010c*/ 	.word	0x00000e30


	//   ....[1]....
        /*0110*/ 	.word	0x00000ee0


	//   ....[2]....
        /*0114*/ 	.word	0x000010b0


	//   ....[3]....
        /*0118*/ 	.word	0x000035f0


	//   ....[4]....
        /*011c*/ 	.word	0x00003dc0


	//   ....[5]....
        /*0120*/ 	.word	0x00004500


	//   ....[6]....
        /*0124*/ 	.word	0x00004950


	//   ....[7]....
        /*0128*/ 	.word	0x00004fb0


	//   ....[8]....
        /*012c*/ 	.word	0x00005410


	//   ....[9]....
        /*0130*/ 	.word	0x00005c30


	//   ....[10]....
        /*0134*/ 	.word	0x00005c60


	//   ....[11]....
        /*0138*/ 	.word	0x00005da0


	//   ....[12]....
        /*013c*/ 	.word	0x00005dd0


	//   ....[13]....
        /*0140*/ 	.word	0x00005df0


	//   ....[14]....
        /*0144*/ 	.word	0x00005e60


	//   ....[15]....
        /*0148*/ 	.word	0x00005e90


	//   ....[16]....
        /*014c*/ 	.word	0x00005eb0


	//   ....[17]....
        /*0150*/ 	.word	0x00005ed0


	//   ....[18]....
        /*0154*/ 	.word	0x00005ef0


	//   ....[19]....
        /*0158*/ 	.word	0x00005f30


	//   ....[20]....
        /*015c*/ 	.word	0x00005f80


	//   ....[21]....
        /*0160*/ 	.word	0x00005fb0


	//   ....[22]....
        /*0164*/ 	.word	0x00005fd0


	//   ....[23]....
        /*0168*/ 	.word	0x00006010


	//   ....[24]....
        /*016c*/ 	.word	0x00006070


	//   ....[25]....
        /*0170*/ 	.word	0x000060a0


	//   ....[26]....
        /*0174*/ 	.word	0x000060d0


	//   ....[27]....
        /*0178*/ 	.word	0x000060f0


	//   ....[28]....
        /*017c*/ 	.word	0x00006120


	//   ....[29]....
        /*0180*/ 	.word	0x00006130


	//   ....[30]....
        /*0184*/ 	.word	0x00006170


	//   ....[31]....
        /*0188*/ 	.word	0x00006180


	//   ....[32]....
        /*018c*/ 	.word	0x000061b0


	//   ....[33]....
        /*0190*/ 	.word	0x00006230


	//   ....[34]....
        /*0194*/ 	.word	0x00006250


	//   ....[35]....
        /*0198*/ 	.word	0x00006270


	//   ....[36]....
        /*019c*/ 	.word	0x000062b0


	//   ....[37]....
        /*01a0*/ 	.word	0x00007420


	//   ....[38]....
        /*01a4*/ 	.word	0x000075f0


	//   ....[39]....
        /*01a8*/ 	.word	0x000077c0


	//   ....[40]....
        /*01ac*/ 	.word	0x00007990


	//   ....[41]....
        /*01b0*/ 	.word	0x00007ad0


	//   ....[42]....
        /*01b4*/ 	.word	0x00007d10


	//   ....[43]....
        /*01b8*/ 	.word	0x000084d0


	//   ....[44]....
        /*01bc*/ 	.word	0x000088d0


	//   ....[45]....
        /*01c0*/ 	.word	0x00008a10


	//   ....[46]....
        /*01c4*/ 	.word	0x00008a60


	//   ....[47]....
        /*01c8*/ 	.word	0x00008ab0


	//   ....[48]....
        /*01cc*/ 	.word	0x00008ae0


	//   ....[49]....
        /*01d0*/ 	.word	0x00008b00


	//   ....[50]....
        /*01d4*/ 	.word	0x00008c20


	//   ....[51]....
        /*01d8*/ 	.word	0x00008c60


	//   ....[52]....
        /*01dc*/ 	.word	0x00008cb0


	//   ....[53]....
        /*01e0*/ 	.word	0x00008ce0


	//   ....[54]....
        /*01e4*/ 	.word	0x00008d00


	//----- nvinfo : EIATTR_VRC_CTA_INIT_COUNT
	.align		4
.L_2853:
        /*01e8*/ 	.byte	0x02, 0x4a
	.zero		1
	.zero		1


	//----- nvinfo : EIATTR_EXIT_INSTR_OFFSETS
	.align		4
        /*01ec*/ 	.byte	0x04, 0x1c
        /*01ee*/ 	.short	(.L_2855 - .L_2854)


	//   ....[0]....
.L_2854:
        /*01f0*/ 	.word	0x00008dc0


	//   ....[1]....
        /*01f4*/ 	.word	0x00008f50


	//----- nvinfo : EIATTR_MAX_THREADS
	.align		4
.L_2855:
        /*01f8*/ 	.byte	0x04, 0x05
        /*01fa*/ 	.short	(.L_2857 - .L_2856)
.L_2856:
        /*01fc*/ 	.word	0x00000020
        /*0200*/ 	.word	0x00000001
        /*0204*/ 	.word	0x00000001


	//----- nvinfo : EIATTR_CRS_STACK_SIZE
	.align		4
.L_2857:
        /*0208*/ 	.byte	0x04, 0x1e
        /*020a*/ 	.short	(.L_2859 - .L_2858)
.L_2858:
        /*020c*/ 	.word	0x00000000


	//----- nvinfo : EIATTR_CBANK_PARAM_SIZE
	.align		4
.L_2859:
        /*0210*/ 	.byte	0x03, 0x19
        /*0212*/ 	.short	0x01f0


	//----- nvinfo : EIATTR_PARAM_CBANK
	.align		4
        /*0214*/ 	.byte	0x04, 0x0a
        /*0216*/ 	.short	(.L_2861 - .L_2860)
	.align		4
.L_2860:
        /*0218*/ 	.word	index@(.nv.constant0._Z25selective_scan_bwd_kernelI32Selective_Scan_bwd_kernel_traitsILi32ELi16ELb1ELb1ELb1ELb1ELb1EN3c104HalfEfEEv12SSMParamsBwd)
        /*021c*/ 	.short	0x0380
        /*021e*/ 	.short	0x01f0


	//----- nvinfo : EIATTR_SW_WAR
	.align		4
.L_2861:
        /*0220*/ 	.byte	0x04, 0x36
        /*0222*/ 	.short	(.L_2863 - .L_2862)
.L_2862:
        /*0224*/ 	.word	0x00000008
.L_2863:


//--------------------- .nv.info._Z25selective_scan_bwd_kernelI32Selective_Scan_bwd_kernel_traitsILi32ELi8ELb0ELb0ELb0ELb0ELb0EN3c104HalfEfEEv12SSMParamsBwd --------------------------
	.section	.nv.info._Z25selective_scan_bwd_kernelI32Selective_Scan_bwd_kernel_traitsILi32ELi8ELb0ELb0ELb0ELb0ELb0EN3c104HalfEfEEv12SSMParamsBwd,"",@"SHT_CUDA_INFO"
	.sectionflags	@""
	.align	4


	//----- nvinfo : EIATTR_CUDA_API_VERSION
	.align		4
        /*0000*/ 	.byte	0x04, 0x37
        /*0002*/ 	.short	(.L_2865 - .L_2864)
.L_2864:
        /*0004*/ 	.word	0x00000082


	//----- nvinfo : EIATTR_KPARAM_INFO
	.align		4
.L_2865:
        /*0008*/ 	.byte	0x04, 0x17
        /*000a*/ 	.short	(.L_2867 - .L_2866)
.L_2866:
        /*000c*/ 	.word	0x00000000
        /*0010*/ 	.short	0x0000
        /*0012*/ 	.short	0x0000
        /*0014*/ 	.byte	0x00, 0xf0, 0xc1, 0x07


	//----- nvinfo : EIATTR_SPARSE_MMA_MASK
	.align		4
.L_2867:
        /*0018*/ 	.byte	0x03, 0x50
        /*001a*/ 	.short	0x0000


	//----- nvinfo : EIATTR_MAXREG_COUNT
	.align		4
        /*001c*/ 	.byte	0x03, 0x1b
        /*001e*/ 	.short	0x00ff


	//----- nvinfo : EIATTR_NUM_BARRIERS
	.align		4
        /*0020*/ 	.byte	0x02, 0x4c
        /*0022*/ 	.byte	0x01
	.zero		1


	//----- nvinfo : EIATTR_MERCURY_ISA_VERSION
	.align		4
        /*0024*/ 	.byte	0x03, 0x5f
        /*0026*/ 	.short	0x0101


	//----- nvinfo : EIATTR_COOP_GROUP_MASK_REGIDS
	.align		4
        /*0028*/ 	.byte	0x04, 0x29
        /*002a*/ 	.short	(.L_2869 - .L_2868)


	//   ....[0]....
.L_2868:
        /*002c*/ 	.word	0xffffffff


	//   ....[1]....
        /*0030*/ 	.word	0xffffffff


	//   ....[2]....
        /*0034*/ 	.word	0xffffffff


	//   ....[3]....
        /*0038*/ 	.word	0xffffffff


	//   ....[4]....
        /*003c*/ 	.word	0xffffffff


	//   ....[5]....
        /*0040*/ 	.word	0xffffffff


	//   ....[6]....
        /*0044*/ 	.word	0xffffffff


	//   ....[7]....
        /*0048*/ 	.word	0xffffffff


	//   ....[8]....
        /*004c*/ 	.word	0xffffffff


	//   ....[9]....
        /*0050*/ 	.word	0xffffffff


	//   ....[10]....
        /*0054*/ 	.word	0xffffffff


	//   ....[11]....
        /*0058*/ 	.word	0xffffffff


	//   ....[12]....
        /*005c*/ 	.word	0xffffffff


	//   ....[13]....
        /*0060*/ 	.word	0xffffffff


	//   ....[14]....
        /*0064*/ 	.word	0xffffffff


	//   ....[15]....
        /*0068*/ 	.word	0xffffffff


	//   ....[16]....
        /*006c*/ 	.word	0xffffffff


	//   ....[17]....
        /*0070*/ 	.word	0xffffffff


	//   ....[18]....
        /*0074*/ 	.word	0xffffffff


	//   ....[19]....
        /*0078*/ 	.word	0xffffffff


	//   ....[20]....
        /*007c*/ 	.word	0xffffffff


	//   ....[21]....
        /*0080*/ 	.word	0xffffffff


	//   ....[22]....
        /*0084*/ 	.word	0xffffffff


	//   ....[23]....
        /*0088*/ 	.word	0xffffffff


	//   ....[24]....
        /*008c*/ 	.word	0xffffffff


	//   ....[25]....
        /*0090*/ 	.word	0xffffffff


	//   ....[26]....
        /*0094*/ 	.word	0xffffffff


	//   ....[27]....
        /*0098*/ 	.word	0xffffffff


	//   ....[28]....
        /*009c*/ 	.word	0xffffffff


	//   ....[29]....
        /*00a0*/ 	.word	0xffffffff


	//   ....[30]....
        /*00a4*/ 	.word	0xffffffff


	//   ....[31]....
        /*00a8*/ 	.word	0xffffffff


	//   ....[32]....
        /*00ac*/ 	.word	0xffffffff


	//   ....[33]....
        /*00b0*/ 	.word	0xffffffff


	//   ....[34]....
        /*00b4*/ 	.word	0xffffffff


	//   ....[35]....
        /*00b8*/ 	.word	0xffffffff


	//   ....[36]....
        /*00bc*/ 	.word	0xffffffff


	//   ....[37]....
        /*00c0*/ 	.word	0xffffffff


	//   ....[38]....
        /*00c4*/ 	.word	0xffffffff


	//   ....[39]....
        /*00c8*/ 	.word	0xffffffff


	//   ....[40]....
        /*00cc*/ 	.word	0xffffffff


	//   ....[41]....
        /*00d0*/ 	.word	0xffffffff


	//   ....[42]....
        /*00d4*/ 	.word	0xffffffff


	//   ....[43]....
        /*00d8*/ 	.word	0xffffffff


	//   ....[44]....
        /*00dc*/ 	.word	0xffffffff


	//   ....[45]....
        /*00e0*/ 	.word	0xffffffff


	//   ....[46]....
        /*00e4*/ 	.word	0xffffffff


	//   ....[47]....
        /*00e8*/ 	.word	0xffffffff


	//   ....[48]....
        /*00ec*/ 	.word	0xffffffff


	//   ....[49]....
        /*00f0*/ 	.word	0xffffffff


	//   ....[50]....
        /*00f4*/ 	.word	0xffffffff


	//   ....[51]....
        /*00f8*/ 	.word	0xffffffff


	//   ....[52]....
        /*00fc*/ 	.word	0xffffffff


	//----- nvinfo : EIATTR_COOP_GROUP_INSTR_OFFSETS
	.align		4
.L_2869:
        /*0100*/ 	.byte	0x04, 0x28
        /*0102*/ 	.short	(.L_2871 - .L_2870)


	//   ....[0]....
.L_2870:
        /*0104*/ 	.word	0x00000ba0


	//   ....[1]....
        /*0108*/ 	.word	0x00000df0


	//   ....[2]....
        /*010c*/ 	.word	0x000010f0


	//   ....[3]....
        /*0110*/ 	.word	0x00001b60


	//   ....[4]....
        /*0114*/ 	.word	0x00001b90


	//   ....[5]....
        /*0118*/ 	.word	0x00001be0


	//   ....[6]....
        /*011c*/ 	.word	0x00001c40


	//   ....[7]....
        /*0120*/ 	.word	0x00001c60


	//   ....[8]....
        /*0124*/ 	.word	0x00001c80


	//   ....[9]....
        /*0128*/ 	.word	0x00001ca0


	//   ....[10]....
        /*012c*/ 	.word	0x00001cd0


	//   ....[11]....
        /*0130*/ 	.word	0x00001d10


	//   ....[12]....
        /*0134*/ 	.word	0x00001d40


	//   ....[13]....
        /*0138*/ 	.word	0x00001d60


	//   ....[14]....
        /*013c*/ 	.word	0x00001d80


	//   ....[15]....
        /*0140*/ 	.word	0x00001de0


	//   ....[16]....
        /*0144*/ 	.word	0x00001e10


	//   ....[17]....
        /*0148*/ 	.word	0x00001e40


	//   ....[18]....
        /*014c*/ 	.word	0x00001e70


	//   ....[19]....
        /*0150*/ 	.word	0x00001eb0


	//   ....[20]....
        /*0154*/ 	.word	0x00001ef0


	//   ....[21]....
        /*0158*/ 	.word	0x00001f10


	//   ....[22]....
        /*015c*/ 	.word	0x00001f50


	//   ....[23]....
        /*0160*/ 	.word	0x00001f60


	//   ....[24]....
        /*0164*/ 	.word	0x00001f80


	//   ....[25]....
        /*0168*/ 	.word	0x00001fc0


	//   ....[26]....
        /*016c*/ 	.word	0x00001fd0


	//   ....[27]....
        /*0170*/ 	.word	0x00001ff0


	//   ....[28]....
        /*0174*/ 	.word	0x00002020


	//   ....[29]....
        /*0178*/ 	.word	0x00002030


	//   ....[30]....
        /*017c*/ 	.word	0x00002170


	//   ....[31]....
        /*0180*/ 	.word	0x00002420


	//   ....[32]....
        /*0184*/ 	.word	0x000024a0


	//   ....[33]....
        /*0188*/ 	.word	0x000025d0


	//   ....[34]....
        /*018c*/ 	.word	0x00002610


	//   ....[35]....
        /*0190*/ 	.word	0x00002630


	//   ....[36]....
        /*0194*/ 	.word	0x00002660


	//   ....[37]....
        /*0198*/ 	.word	0x00002680


	//   ....[38]....
        /*019c*/ 	.word	0x000026b0


	//   ....[39]....
        /*01a0*/ 	.word	0x000026e0


	//   ....[40]....
        /*01a4*/ 	.word	0x00002730


	//   ....[41]....
        /*01a8*/ 	.word	0x00002b60


	//   ....[42]....
        /*01ac*/ 	.word	0x00002f80


	//   ....[43]....
        /*01b0*/ 	.word	0x000032c0


	//   ....[44]....
        /*01b4*/ 	.word	0x00003310


	//   ....[45]....
        /*01b8*/ 	.word	0x00003360


	//   ....[46]....
        /*01bc*/ 	.word	0x00003390


	//   ....[47]....
        /*01c0*/ 	.word	0x000033b0


	//   ....[48]....
        /*01c4*/ 	.word	0x00003480


	//   ....[49]....
        /*01c8*/ 	.word	0x000034c0


	//   ....[50]....
        /*01cc*/ 	.word	0x00003510


	//   ....[51]....
        /*01d0*/ 	.word	0x00003540


	//   ....[52]....
        /*01d4*/ 	.word	0x00003560


	//----- nvinfo : EIATTR_VRC_CTA_INIT_COUNT
	.align		4
.L_2871:
        /*01d8*/ 	.byte	0x02, 0x4a
	.zero		1
	.zero		1


	//----- nvinfo : EIATTR_EXIT_INSTR_OFFSETS
	.align		4
        /*01dc*/ 	.byte	0x04, 0x1c
        /*01de*/ 	.short	(.L_2873 - .L_2872)


	//   ....[0]....
.L_2872:
        /*01e0*/ 	.word	0x00003600


	//   ....[1]....
        /*01e4*/ 	.word	0x00003aa0


	//----- nvinfo : EIATTR_MAX_THREADS
	.align		4
.L_2873:
        /*01e8*/ 	.byte	0x04, 0x05
        /*01ea*/ 	.short	(.L_2875 - .L_2874)
.L_2874:
        /*01ec*/ 	.word	0x00000020
        /*01f0*/ 	.word	0x00000001
        /*01f4*/ 	.word	0x00000001


	//----- nvinfo : EIATTR_CRS_STACK_SIZE
	.align		4
.L_2875:
        /*01f8*/ 	.byte	0x04, 0x1e
        /*01fa*/ 	.short	(.L_2877 - .L_2876)
.L_2876:
        /*01fc*/ 	.word	0x00000000


	//----- nvinfo : EIATTR_CBANK_PARAM_SIZE
	.align		4
.L_2877:
        /*0200*/ 	.byte	0x03, 0x19
        /*0202*/ 	.short	0x01f0


	//----- nvinfo : EIATTR_PARAM_CBANK
	.align		4
        /*0204*/ 	.byte	0x04, 0x0a
        /*0206*/ 	.short	(.L_2879 - .L_2878)
	.align		4
.L_2878:
        /*0208*/ 	.word	index@(.nv.constant0._Z25selective_scan_bwd_kernelI32Selective_Scan_bwd_kernel_traitsILi32ELi8ELb0ELb0ELb0ELb0ELb0EN3c104HalfEfEEv12SSMParamsBwd)
        /*020c*/ 	.short	0x0380
        /*020e*/ 	.short	0x01f0


	//----- nvinfo : EIATTR_SW_WAR
	.align		4
.L_2879:
        /*0210*/ 	.byte	0x04, 0x36
        /*0212*/ 	.short	(.L_2881 - .L_2880)
.L_2880:
        /*0214*/ 	.word	0x00000008
.L_2881:


//--------------------- .nv.info._Z25selective_scan_bwd_kernelI32Selective_Scan_bwd_kernel_traitsILi32ELi8ELb0ELb0ELb0ELb0ELb1EN3c104HalfEfEEv12SSMParamsBwd --------------------------
	.section	.nv.info._Z25selective_scan_bwd_kernelI32Selective_Scan_bwd_kernel_traitsILi32ELi8ELb0ELb0ELb0ELb0ELb1EN3c104HalfEfEEv12SSMParamsBwd,"",@"SHT_CUDA_INFO"
	.sectionflags	@""
	.align	4


	//----- nvinfo : EIATTR_CUDA_API_VERSION
	.align		4
        /*0000*/ 	.byte	0x04, 0x37
        /*0002*/ 	.short	(.L_2883 - .L_2882)
.L_2882:
        /*0004*/ 	.word	0x00000082


	//----- nvinfo : EIATTR_KPARAM_INFO
	.align		4
.L_2883:
        /*0008*/ 	.byte	0x04, 0x17
        /*000a*/ 	.short	(.L_2885 - .L_2884)
.L_2884:
        /*000c*/ 	.word	0x00000000
        /*0010*/ 	.short	0x0000
        /*0012*/ 	.short	0x0000
        /*0014*/ 	.byte	0x00, 0xf0, 0xc1, 0x07


	//----- nvinfo : EIATTR_SPARSE_MMA_MASK
	.align		4
.L_2885:
        /*0018*/ 	.byte	0x03, 0x50
        /*001a*/ 	.short	0x0000


	//----- nvinfo : EIATTR_MAXREG_COUNT
	.align		4
        /*001c*/ 	.byte	0x03, 0x1b
        /*001e*/ 	.short	0x00ff


	//----- nvinfo : EIATTR_NUM_BARRIERS
	.align		4
        /*0020*/ 	.byte	0x02, 0x4c
        /*0022*/ 	.byte	0x01
	.zero		1


	//----- nvinfo : EIATTR_MERCURY_ISA_VERSION
	.align		4
        /*0024*/ 	.byte	0x03, 0x5f
        /*0026*/ 	.short	0x0101


	//----- nvinfo : EIATTR_COOP_GROUP_MASK_REGIDS
	.align		4
        /*0028*/ 	.byte	0x04, 0x29
        /*002a*/ 	.short	(.L_2887 - .L_2886)


	//   ....[0]....
.L_2886:
        /*002c*/ 	.word	0xffffffff


	//   ....[1]....
        /*0030*/ 	.word	0xffffffff


	//   ....[2]....
        /*0034*/ 	.word	0xffffffff


	//   ....[3]....
        /*0038*/ 	.word	0xffffffff


	//   ....[4]....
        /*003c*/ 	.word	0xffffffff


	//   ....[5]....
        /*0040*/ 	.word	0xffffffff


	//   ....[6]....
        /*0044*/ 	.word	0xffffffff


	//   ....[7]....
        /*0048*/ 	.word	0xffffffff


	//   ....[8]....
        /*004c*/ 	.word	0xffffffff


	//   ....[9]....
        /*0050*/ 	.word	0xffffffff


	//   ....[10]....
        /*0054*/ 	.word	0xffffffff


	//   ....[11]....
        /*0058*/ 	.word	0xffffffff


	//   ....[12]....
        /*005c*/ 	.word	0xffffffff


	//   ....[13]....
        /*0060*/ 	.word	0xffffffff


	//   ....[14]....
        /*0064*/ 	.word	0xffffffff


	//   ....[15]....
        /*0068*/ 	.word	0xffffffff


	//   ....[16]....
        /*006c*/ 	.word	0xffffffff


	//   ....[17]....
        /*0070*/ 	.word	0xffffffff


	//   ....[18]....
        /*0074*/ 	.word	0xffffffff


	//   ....[19]....
        /*0078*/ 	.word	0xffffffff


	//   ....[20]....
        /*007c*/ 	.word	0xffffffff


	//   ....[21]....
        /*0080*/ 	.word	0xffffffff


	//   ....[22]....
        /*0084*/ 	.word	0xffffffff


	//   ....[23]....
        /*0088*/ 	.word	0xffffffff


	//   ....[24]....
        /*008c*/ 	.word	0xffffffff


	//   ....[25]....
        /*0090*/ 	.word	0xffffffff


	//   ....[26]....
        /*0094*/ 	.word	0xffffffff


	//   ....[27]....
        /*0098*/ 	.word	0xffffffff


	//   ....[28]....
        /*009c*/ 	.word	0xffffffff


	//   ....[29]....
        /*00a0*/ 	.word	0xffffffff


	//   ....[30]....
        /*00a4*/ 	.word	0xffffffff


	//   ....[31]....
        /*00a8*/ 	.word	0xffffffff


	//   ....[32]....
        /*00ac*/ 	.word	0xffffffff


	//   ....[33]....
        /*00b0*/ 	.word	0xffffffff


	//   ....[34]....
        /*00b4*/ 	.word	0xffffffff


	//   ....[35]....
        /*00b8*/ 	.word	0xffffffff


	//   ....[36]....
        /*00bc*/ 	.word	0xffffffff


	//   ....[37]....
        /*00c0*/ 	.word	0xffffffff


	//   ....[38]....
        /*00c4*/ 	.word	0xffffffff


	//   ....[39]....
        /*00c8*/ 	.word	0xffffffff


	//   ....[40]....
        /*00cc*/ 	.word	0xffffffff


	//   ....[41]....
        /*00d0*/ 	.word	0xffffffff


	//   ....[42]....
        /*00d4*/ 	.word	0xffffffff


	//   ....[43]....
        /*00d8*/ 	.word	0xffffffff


	//   ....[44]....
        /*00dc*/ 	.word	0xffffffff


	//   ....[45]....
        /*00e0*/ 	.word	0xffffffff


	//   ....[46]....
        /*00e4*/ 	.word	0xffffffff


	//   ....[47]....
        /*00e8*/ 	.word	0xffffffff


	//   ....[48]....
        /*00ec*/ 	.word	0xffffffff


	//   ....[49]....
        /*00f0*/ 	.word	0xffffffff


	//   ....[50]....
        /*00f4*/ 	.word	0xffffffff


	//   ....[51]....
        /*00f8*/ 	.word	0xffffffff


	//   ....[52]....
        /*00fc*/ 	.word	0xffffffff


	//   ....[53]....
        /*0100*/ 	.word	0xffffffff


	//   ....[54]....
        /*0104*/ 	.word	0xffffffff


	//   ....[55]....
        /*0108*/ 	.word	0xffffffff


	//   ....[56]....
        /*010c*/ 	.word	0xffffffff


	//----- nvinfo : EIATTR_COOP_GROUP_INSTR_OFFSETS
	.align		4
.L_2887:
        /*0110*/ 	.byte	0x04, 0x28
        /*0112*/ 	.short	(.L_2889 - .L_2888)


	//   ....[0]....
.L_2888:
        /*0114*/ 	.word	0x00000da0


	//   ....[1]....
        /*0118*/ 	.word	0x00001010


	//   ....[2]....
        /*011c*/ 	.word	0x00001250


	//   ....[3]....
        /*0120*/ 	.word	0x000014b0


	//   ....[4]....
        /*0124*/ 	.word	0x000018a0


	//   ....[5]....
        /*0128*/ 	.word	0x00001e60


	//   ....[6]....
        /*012c*/ 	.word	0x00002420


	//   ....[7]....
        /*0130*/ 	.word	0x00003070


	//   ....[8]....
        /*0134*/ 	.word	0x000030a0


	//   ....[9]....
        /*0138*/ 	.word	0x000030f0


	//   ....[10]....
        /*013c*/ 	.word	0x00003160


	//   ....[11]....
        /*0140*/ 	.word	0x00003170


	//   ....[12]....
        /*0144*/ 	.word	0x00003190


	//   ....[13]....
        /*0148*/ 	.word	0x000031b0


	//   ....[14]....
        /*014c*/ 	.word	0x000031e0


	//   ....[15]....
        /*0150*/ 	.word	0x00003220


	//   ....[16]....
        /*0154*/ 	.word	0x00003250


	//   ....[17]....
        /*0158*/ 	.word	0x00003270


	//   ....[18]....
        /*015c*/ 	.word	0x00003290


	//   ....[19]....
        /*0160*/ 	.word	0x000032f0


	//   ....[20]....
        /*0164*/ 	.word	0x00003320


	//   ....[21]....
        /*0168*/ 	.word	0x00003350


	//   ....[22]....
        /*016c*/ 	.word	0x00003380


	//   ....[23]....
        /*0170*/ 	.word	0x000033c0


	//   ....[24]....
        /*0174*/ 	.word	0x00003400


	//   ....[25]....
        /*0178*/ 	.word	0x00003420


	//   ....[26]....
        /*017c*/ 	.word	0x00003460


	//   ....[27]....
        /*0180*/ 	.word	0x00003480


	//   ....[28]....
        /*0184*/ 	.word	0x000034a0


	//   ....[29]....
        /*0188*/ 	.word	0x000034d0


	//   ....[30]....
        /*018c*/ 	.word	0x000034f0


	//   ....[31]....
        /*0190*/ 	.word	0x00003500


	//   ....[32]....
        /*0194*/ 	.word	0x00003530


	//   ....[33]....
        /*0198*/ 	.word	0x00003540


	//   ....[34]....
        /*019c*/ 	.word	0x000036c0


	//   ....[35]....
        /*01a0*/ 	.word	0x00003970


	//   ....[36]....
        /*01a4*/ 	.word	0x000039d0


	//   ....[37]....
        /*01a8*/ 	.word	0x00003b20


	//   ....[38]....
        /*01ac*/ 	.word	0x00003b50


	//   ....[39]....
        /*01b0*/ 	.word	0x00003b70


	//   ....[40]....
        /*01b4*/ 	.word	0x00003ba0


	//   ....[41]....
        /*01b8*/ 	.word	0x00003bc0


	//   ....[42]....
        /*01bc*/ 	.word	0x00003bf0


	//   ....[43]....
        /*01c0*/ 	.word	0x00003c40


	//   ....[44]....
        /*01c4*/ 	.word	0x00003c90


	//   ....[45]....
        /*01c8*/ 	.word	0x00004080


	//   ....[46]....
        /*01cc*/ 	.word	0x00004480


	//   ....[47]....
        /*01d0*/ 	.word	0x000047b0


	//   ....[48]....
        /*01d4*/ 	.word	0x00004800


	//   ....[49]....
        /*01d8*/ 	.word	0x00004850


	//   ....[50]....
        /*01dc*/ 	.word	0x00004880


	//   ....[51]....
        /*01e0*/ 	.word	0x000048a0


	//   ....[52]....
        /*01e4*/ 	.word	0x00004970


	//   ....[53]....
        /*01e8*/ 	.word	0x000049b0


	//   ....[54]....
        /*01ec*/ 	.word	0x00004a00


	//   ....[55]....
        /*01f0*/ 	.word	0x00004a30


	//   ....[56]....
        /*01f4*/ 	.word	0x00004a50


	//----- nvinfo : EIATTR_VRC_CTA_INIT_COUNT
	.align		4
.L_2889:
        /*01f8*/ 	.byte	0x02, 0x4a
	.zero		1
	.zero		1


	//----- nvinfo : EIATTR_EXIT_INSTR_OFFSETS
	.align		4
        /*01fc*/ 	.byte	0x04, 0x1c
        /*01fe*/ 	.short	(.L_2891 - .L_2890)


	//   ....[0]....
.L_2890:
        /*0200*/ 	.word	0x00004af0


	//   ....[1]....
        /*0204*/ 	.word	0x00004f90


	//----- nvinfo : EIATTR_MAX_THREADS
	.align		4
.L_2891:
        /*0208*/ 	.byte	0x04, 0x05
        /*020a*/ 	.short	(.L_2893 - .L_2892)
.L_2892:
        /*020c*/ 	.word	0x00000020
        /*0210*/ 	.word	0x00000001
        /*0214*/ 	.word	0x00000001


	//----- nvinfo : EIATTR_CRS_STACK_SIZE
	.align		4
.L_2893:
        /*0218*/ 	.byte	0x04, 0x1e
        /*021a*/ 	.short	(.L_2895 - .L_2894)
.L_2894:
        /*021c*/ 	.word	0x00000000


	//----- nvinfo : EIATTR_CBANK_PARAM_SIZE
	.align		4
.L_2895:
        /*0220*/ 	.byte	0x03, 0x19
        /*0222*/ 	.short	0x01f0


	//----- nvinfo : EIATTR_PARAM_CBANK
	.align		4
        /*0224*/ 	.byte	0x04, 0x0a
        /*0226*/ 	.short	(.L_2897 - .L_2896)
	.align		4
.L_2896:
        /*0228*/ 	.word	index@(.nv.constant0._Z25selective_scan_bwd_kernelI32Selective_Scan_bwd_kernel_traitsILi32ELi8ELb0ELb0ELb0ELb0ELb1EN3c104HalfEfEEv12SSMParamsBwd)
        /*022c*/ 	.short	0x0380
        /*022e*/ 	.short	0x01f0


	//----- nvinfo : EIATTR_SW_WAR
	.align		4
.L_2897:
        /*0230*/ 	.byte	0x04, 0x36
        /*0232*/ 	.short	(.L_2899 - .L_2898)
.L_2898:
        /*0234*/ 	.word	0x00000008
.L_2899:


//--------------------- .nv.info._Z25selective_scan_bwd_kernelI32Selective_Scan_bwd_kernel_traitsILi32ELi8ELb0ELb0ELb0ELb1ELb0EN3c104HalfEfEEv12SSMParamsBwd --------------------------
	.section	.nv.info._Z25selective_scan_bwd_kernelI32Selective_Scan_bwd_kernel_traitsILi32ELi8ELb0ELb0ELb0ELb1ELb0EN3c104HalfEfEEv12SSMParamsBwd,"",@"SHT_CUDA_INFO"
	.sectionflags	@""
	.align	4


	//----- nvinfo : EIATTR_CUDA_API_VERSION
	.align		4
        /*0000*/ 	.byte	0x04, 0x37
        /*0002*/ 	.short	(.L_2901 - .L_2900)
.L_2900:
        /*0004*/ 	.word	0x00000082


	//----- nvinfo : EIATTR_KPARAM_INFO
	.align		4
.L_2901:
        /*0008*/ 	.byte	0x04, 0x17
        /*000a*/ 	.short	(.L_2903 - .L_2902)
.L_2902:
        /*000c*/ 	.word	0x00000000
        /*0010*/ 	.short	0x0000
        /*0012*/ 	.short	0x0000
        /*0014*/ 	.byte	0x00, 0xf0, 0xc1, 0x07


	//----- nvinfo : EIATTR_SPARSE_MMA_MASK
	.align		4
.L_2903:
        /*0018*/ 	.byte	0x03, 0x50
        /*001a*/ 	.short	0x0000


	//----- nvinfo : EIATTR_MAXREG_COUNT
	.align		4
        /*001c*/ 	.byte	0x03, 0x1b
        /*001e*/ 	.short	0x00ff


	//----- nvinfo : EIATTR_NUM_BARRIERS
	.align		4
        /*0020*/ 	.byte	0x02, 0x4c
        /*0022*/ 	.byte	0x01
	.zero		1


	//----- nvinfo : EIATTR_MERCURY_ISA_VERSION
	.align		4
        /*0024*/ 	.byte	0x03, 0x5f
        /*0026*/ 	.short	0x0101


	//----- nvinfo : EIATTR_COOP_GROUP_MASK_REGIDS
	.align		4
        /*0028*/ 	.byte	0x04, 0x29
        /*002a*/ 	.short	(.L_2905 - .L_2904)


	//   ....[0]....
.L_2904:
        /*002c*/ 	.word	0xffffffff


	//   ....[1]....
        /*0030*/ 	.word	0xffffffff


	//   ....[2]....
        /*0034*/ 	.word	0xffffffff


	//   ....[3]....
        /*0038*/ 	.word	0xffffffff


	//   ....[4]....
        /*003c*/ 	.word	0xffffffff


	//   ....[5]....
        /*0040*/ 	.word	0xffffffff


	//   ....[6]....
        /*0044*/ 	.word	0xffffffff


	//   ....[7]....
        /*0048*/ 	.word	0xffffffff


	//   ....[8]....
        /*004c*/ 	.word	0xffffffff


	//   ....[9]....
        /*0050*/ 	.word	0xffffffff


	//   ....[10]....
        /*0054*/ 	.word	0xffffffff


	//   ....[11]....
        /*0058*/ 	.word	0xffffffff


	//   ....[12]....
        /*005c*/ 	.word	0xffffffff


	//   ....[13]....
        /*0060*/ 	.word	0xffffffff


	//   ....[14]....
        /*0064*/ 	.word	0xffffffff


	//   ....[15]....
        /*0068*/ 	.word	0xffffffff


	//   ....[16]....
        /*006c*/ 	.word	0xffffffff


	//   ....[17]....
        /*0070*/ 	.word	0xffffffff


	//   ....[18]....
        /*0074*/ 	.word	0xffffffff


	//   ....[19]....
        /*0078*/ 	.word	0xffffffff


	//   ....[20]....
        /*007c*/ 	.word	0xffffffff


	//   ....[21]....
        /*0080*/ 	.word	0xffffffff


	//   ....[22]....
        /*0084*/ 	.word	0xffffffff


	//   ....[23]....
        /*0088*/ 	.word	0xffffffff


	//   ....[24]....
        /*008c*/ 	.word	0xffffffff


	//   ....[25]....
        /*0090*/ 	.word	0xffffffff


	//   ....[26]....
        /*0094*/ 	.word	0xffffffff


	//   ....[27]....
        /*0098*/ 	.word	0xffffffff


	//   ....[28]....
        /*009c*/ 	.word	0xffffffff


	//   ....[29]....
        /*00a0*/ 	.word	0xffffffff


	//   ....[30]....
        /*00a4*/ 	.word	0xffffffff


	//   ....[31]....
        /*00a8*/ 	.word	0xffffffff


	//   ....[32]....
        /*00ac*/ 	.word	0xffffffff


	//   ....[33]....
        /*00b0*/ 	.word	0xffffffff


	//   ....[34]....
        /*00b4*/ 	.word	0xffffffff


	//   ....[35]....
        /*00b8*/ 	.word	0xffffffff


	//   ....[36]....
        /*00bc*/ 	.word	0xffffffff


	//   ....[37]....
        /*00c0*/ 	.word	0xffffffff


	//   ....[38]....
        /*00c4*/ 	.word	0xffffffff


	//   ....[39]....
        /*00c8*/ 	.word	0xffffffff


	//   ....[40]....
        /*00cc*/ 	.word	0xffffffff


	//   ....[41]....
        /*00d0*/ 	.word	0xffffffff


	//   ....[42]....
        /*00d4*/ 	.word	0xffffffff


	//   ....[43]....
        /*00d8*/ 	.word	0xffffffff


	//   ....[44]....
        /*00dc*/ 	.word	0xffffffff


	//   ....[45]....
        /*00e0*/ 	.word	0xffffffff


	//   ....[46]....
        /*00e4*/ 	.word	0xffffffff


	//   ....[47]....
        /*00e8*/ 	.word	0xffffffff


	//   ....[48]....
        /*00ec*/ 	.word	0xffffffff


	//   ....[49]....
        /*00f0*/ 	.word	0xffffffff


	//   ....[50]....
        /*00f4*/ 	.word	0xffffffff


	//   ....[51]....
        /*00f8*/ 	.word	0xffffffff


	//   ....[52]....
        /*00fc*/ 	.word	0xffffffff


	//   ....[53]....
        /*0100*/ 	.word	0xffffffff


	//----- nvinfo : EIATTR_COOP_GROUP_INSTR_OFFSETS
	.align		4
.L_2905:
        /*0104*/ 	.byte	0x04, 0x28
        /*0106*/ 	.short	(.L_2907 - .L_2906)


	//   ....[0]....
.L_2906:
        /*0108*/ 	.word	0x00000c00


	//   ....[1]....
        /*010c*/ 	.word	0x00000e10


	//   ....[2]....
        /*0110*/ 	.word	0x000010e0


	//   ....[3]....
        /*0114*/ 	.word	0x00002c80


	//   ....[4]....
        /*0118*/ 	.word	0x00002cb0


	//   ....[5]....
        /*011c*/ 	.word	0x00002d00


	//   ....[6]....
        /*0120*/ 	.word	0x00002d40


	//   ....[7]....
        /*0124*/ 	.word	0x00002d80


	//   ....[8]....
        /*0128*/ 	.word	0x00002d90


	//   ....[9]....
        /*012c*/ 	.word	0x00002dc0


	//   ....[10]....
        /*0130*/ 	.word	0x00002df0


	//   ....[11]....
        /*0134*/ 	.word	0x00002e20


	//   ....[12]....
        /*0138*/ 	.word	0x00002e50


	//   ....[13]....
        /*013c*/ 	.word	0x00002eb0


	//   ....[14]....
        /*0140*/ 	.word	0x00002ed0


	//   ....[15]....
        /*0144*/ 	.word	0x00002ee0


	//   ....[16]....
        /*0148*/ 	.word	0x00002f20


	//   ....[17]....
        /*014c*/ 	.word	0x00002f90


	//   ....[18]....
        /*0150*/ 	.word	0x00002fa0


	//   ....[19]....
        /*0154*/ 	.word	0x00002fc0


	//   ....[20]....
        /*0158*/ 	.word	0x00003000


	//   ....[21]....
        /*015c*/ 	.word	0x00003050


	//   ....[22]....
        /*0160*/ 	.word	0x00003070


	//   ....[23]....
        /*0164*/ 	.word	0x00003080


	//   ....[24]....
        /*0168*/ 	.word	0x00003090


	//   ....[25]....
        /*016c*/ 	.word	0x000030b0


	//   ....[26]....
        /*0170*/ 	.word	0x000030e0


	//   ....[27]....
        /*0174*/ 	.word	0x00003110


	//   ....[28]....
        /*0178*/ 	.word	0x00003130


	//   ....[29]....
        /*017c*/ 	.word	0x00003150


	//   ....[30]....
        /*0180*/ 	.word	0x00003260


	//   ....[31]....
        /*0184*/ 	.word	0x000035a0


	//   ....[32]....
        /*0188*/ 	.word	0x000035e0


	//   ....[33]....
        /*018c*/ 	.word	0x00003720


	//   ....[34]....
        /*0190*/ 	.word	0x00003740


	//   ....[35]....
        /*0194*/ 	.word	0x00003770


	//   ....[36]....
        /*0198*/ 	.word	0x00003790


	//   ....[37]....
        /*019c*/ 	.word	0x000037c0


	//   ....[38]....
        /*01a0*/ 	.word	0x000037e0


	//   ....[39]....
        /*01a4*/ 	.word	0x00003810


	//   ....[40]....
        /*01a8*/ 	.word	0x00003850


	//   ....[41]....
        /*01ac*/ 	.word	0x00003d70


	//   ....[42]....
        /*01b0*/ 	.word	0x00004140


	//   ....[43]....
        /*01b4*/ 	.word	0x00004670


	//   ....[44]....
        /*01b8*/ 	.word	0x00004a70


	//   ....[45]....
        /*01bc*/ 	.word	0x00004ac0


	//   ....[46]....
        /*01c0*/ 	.word	0x00004b10


	//   ....[47]....
        /*01c4*/ 	.word	0x00004b40


	//   ....[48]....
        /*01c8*/ 	.word	0x00004b60


	//   ....[49]....
        /*01cc*/ 	.word	0x00004c30


	//   ....[50]....
        /*01d0*/ 	.word	0x00004c70


	//   ....[51]....
        /*01d4*/ 	.word	0x00004cc0


	//   ....[52]....
        /*01d8*/ 	.word	0x00004cf0


	//   ....[53]....
        /*01dc*/ 	.word	0x00004d10


	//----- nvinfo : EIATTR_VRC_CTA_INIT_COUNT
	.align		4
.L_2907:
        /*01e0*/ 	.byte	0x02, 0x4a
	.zero		1
	.zero		1


	//----- nvinfo : EIATTR_EXIT_INSTR_OFFSETS
	.align		4
        /*01e4*/ 	.byte	0x04, 0x1c
        /*01e6*/ 	.short	(.L_2909 - .L_2908)


	//   ....[0]....
.L_2908:
        /*01e8*/ 	.word	0x00004db0


	//   ....[1]....
        /*01ec*/ 	.word	0x00005240


	//----- nvinfo : EIATTR_MAX_THREADS
	.align		4
.L_2909:
        /*01f0*/ 	.byte	0x04, 0x05
        /*01f2*/ 	.short	(.L_2911 - .L_2910)
.L_2910:
        /*01f4*/ 	.word	0x00000020
        /*01f8*/ 	.word	0x00000001
        /*01fc*/ 	.word	0x00000001


	//----- nvinfo : EIATTR_CRS_STACK_SIZE
	.align		4
.L_2911:
        /*0200*/ 	.byte	0x04, 0x1e
        /*0202*/ 	.short	(.L_2913 - .L_2912)
.L_2912:
        /*0204*/ 	.word	0x00000000


	//----- nvinfo : EIATTR_CBANK_PARAM_SIZE
	.align		4
.L_2913:
        /*0208*/ 	.byte	0x03, 0x19
        /*020a*/ 	.short	0x01f0


	//----- nvinfo : EIATTR_PARAM_CBANK
	.align		4
        /*020c*/ 	.byte	0x04, 0x0a
        /*020e*/ 	.short	(.L_2915 - .L_2914)
	.align		4
.L_2914:
        /*0210*/ 	.word	index@(.nv.constant0._Z25selective_scan_bwd_kernelI32Selective_Scan_bwd_kernel_traitsILi32ELi8ELb0ELb0ELb0ELb1ELb0EN3c104HalfEfEEv12SSMParamsBwd)
        /*0214*/ 	.short	0x0380
        /*0216*/ 	.short	0x01f0


	//----- nvinfo : EIATTR_SW_WAR
	.align		4
.L_2915:
        /*0218*/ 	.byte	0x04, 0x36
        /*021a*/ 	.short	(.L_2917 - .L_2916)
.L_2916:
        /*021c*/ 	.word	0x00000008
.L_2917:


//--------------------- .nv.info._Z25selective_scan_bwd_kernelI32Selective_Scan_bwd_kernel_traitsILi32ELi8ELb0ELb0ELb0ELb1ELb1EN3c104HalfEfEEv12SSMParamsBwd --------------------------
	.section	.nv.info._Z25selective_scan_bwd_kernelI32Selective_Scan_bwd_kernel_traitsILi32ELi8ELb0ELb0ELb0ELb1ELb1EN3c104HalfEfEEv12SSMParamsBwd,"",@"SHT_CUDA_INFO"
	.sectionflags	@""
	.align	4


	//----- nvinfo : EIATTR_CUDA_API_VERSION
	.align		4
        /*0000*/ 	.byte	0x04, 0x37
        /*0002*/ 	.short	(.L_2919 - .L_2918)
.L_2918:
        /*0004*/ 	.word	0x00000082


	//----- nvinfo : EIATTR_KPARAM_INFO
	.align		4
.L_2919:
        /*0008*/ 	.byte	0x04, 0x17
        /*000a*/ 	.short	(.L_2921 - .L_2920)
.L_2920:
        /*000c*/ 	.word	0x00000000
        /*0010*/ 	.short	0x0000
        /*0012*/ 	.short	0x0000
        /*0014*/ 	.byte	0x00, 0xf0, 0xc1, 0x07


	//----- nvinfo : EIATTR_SPARSE_MMA_MASK
	.align		4
.L_2921:
        /*0018*/ 	.byte	0x03, 0x50
        /*001a*/ 	.short	0x0000


	//----- nvinfo : EIATTR_MAXREG_COUNT
	.align		4
        /*001c*/ 	.byte	0x03, 0x1b
        /*001e*/ 	.short	0x00ff


	//----- nvinfo : EIATTR_NUM_BARRIERS
	.align		4
        /*0020*/ 	.byte	0x02, 0x4c
        /*0022*/ 	.byte	0x01
	.zero		1


	//----- nvinfo : EIATTR_MERCURY_ISA_VERSION
	.align		4
        /*0024*/ 	.byte	0x03, 0x5f
        /*0026*/ 	.short	0x0101


	//----- nvinfo : EIATTR_COOP_GROUP_MASK_REGIDS
	.align		4
        /*0028*/ 	.byte	0x04, 0x29
        /*002a*/ 	.short	(.L_2923 - .L_2922)


	//   ....[0]....
.L_2922:
        /*002c*/ 	.word	0xffffffff


	//   ....[1]....
        /*0030*/ 	.word	0xffffffff


	//   ....[2]....
        /*0034*/ 	.word	0xffffffff


	//   ....[3]....
        /*0038*/ 	.word	0xffffffff


	//   ....[4]....
        /*003c*/ 	.word	0xffffffff


	//   ....[5]....
        /*0040*/ 	.word	0xffffffff


	//   ....[6]....
        /*0044*/ 	.word	0xffffffff


	//   ....[7]....
        /*0048*/ 	.word	0xffffffff


	//   ....[8]....
        /*004c*/ 	.word	0xffffffff


	//   ....[9]....
        /*0050*/ 	.word	0xffffffff


	//   ....[10]....
        /*0054*/ 	.word	0xffffffff


	//   ....[11]....
        /*0058*/ 	.word	0xffffffff


	//   ....[12]....
        /*005c*/ 	.word	0xffffffff


	//   ....[13]....
        /*0060*/ 	.word	0xffffffff


	//   ....[14]....
        /*0064*/ 	.word	0xffffffff


	//   ....[15]....
        /*0068*/ 	.word	0xffffffff


	//   ....[16]....
        /*006c*/ 	.word	0xffffffff


	//   ....[17]....
        /*0070*/ 	.word	0xffffffff


	//   ....[18]....
        /*0074*/ 	.word	0xffffffff


	//   ....[19]....
        /*0078*/ 	.word	0xffffffff


	//   ....[20]....
        /*007c*/ 	.word	0xffffffff


	//   ....[21]....
        /*0080*/ 	.word	0xffffffff


	//   ....[22]....
        /*0084*/ 	.word	0xffffffff


	//   ....[23]....
        /*0088*/ 	.word	0xffffffff


	//   ....[24]....
        /*008c*/ 	.word	0xffffffff


	//   ....[25]....
        /*0090*/ 	.word	0xffffffff


	//   ....[26]....
        /*0094*/ 	.word	0xffffffff


	//   ....[27]....
        /*0098*/ 	.word	0xffffffff


	//   ....[28]....
        /*009c*/ 	.word	0xffffffff


	//   ....[29]....
        /*00a0*/ 	.word	0xffffffff


	//   ....[30]....
        /*00a4*/ 	.word	0xffffffff


	//   ....[31]....
        /*00a8*/ 	.word	0xffffffff


	//   ....[32]....
        /*00ac*/ 	.word	0xffffffff


	//   ....[33]....
        /*00b0*/ 	.word	0xffffffff


	//   ....[34]....
        /*00b4*/ 	.word	0xffffffff


	//   ....[35]....
        /*00b8*/ 	.word	0xffffffff


	//   ....[36]....
        /*00bc*/ 	.word	0xffffffff


	//   ....[37]....
        /*00c0*/ 	.word	0xffffffff


	//   ....[38]....
        /*00c4*/ 	.word	0xffffffff


	//   ....[39]....
        /*00c8*/ 	.word	0xffffffff


	//   ....[40]....
        /*00cc*/ 	.word	0xffffffff


	//   ....[41]....
        /*00d0*/ 	.word	0xffffffff


	//   ....[42]....
        /*00d4*/ 	.word	0xffffffff


	//   ....[43]....
        /*00d8*/ 	.word	0xffffffff


	//   ....[44]....
        /*00dc*/ 	.word	0xffffffff


	//   ....[45]....
        /*00e0*/ 	.word	0xffffffff


	//   ....[46]....
        /*00e4*/ 	.word	0xffffffff


	//   ....[47]....
        /*00e8*/ 	.word	0xffffffff


	//   ....[48]....
        /*00ec*/ 	.word	0xffffffff


	//   ....[49]....
        /*00f0*/ 	.word	0xffffffff


	//   ....[50]....
        /*00f4*/ 	.word	0xffffffff


	//   ....[51]....
        /*00f8*/ 	.word	0xffffffff


	//   ....[52]....
        /*00fc*/ 	.word	0xffffffff


	//   ....[53]....
        /*0100*/ 	.word	0xffffffff


	//   ....[54]....
        /*0104*/ 	.word	0xffffffff


	//   ....[55]....
        /*0108*/ 	.word	0xffffffff


	//   ....[56]....
        /*010c*/ 	.word	0xffffffff


	//   ....[57]....
        /*0110*/ 	.word	0xffffffff


	//----- nvinfo : EIATTR_COOP_GROUP_INSTR_OFFSETS
	.align		4
.L_2923:
        /*0114*/ 	.byte	0x04, 0x28
        /*0116*/ 	.short	(.L_2925 - .L_2924)


	//   ....[0]....
.L_2924:
        /*0118*/ 	.word	0x00000c30


	//   ....[1]....
        /*011c*/ 	.word	0x00000e80


	//   ....[2]....
        /*0120*/ 	.word	0x00001150


	//   ....[3]....
        /*0124*/ 	.word	0x00002710


	//   ....[4]....
        /*0128*/ 	.word	0x00002b20


	//   ....[5]....
        /*012c*/ 	.word	0x000030d0


	//   ....[6]....
        /*0130*/ 	.word	0x00003650


	//   ....[7]....
        /*0134*/ 	.word	0x000041d0


	//   ....[8]....
        /*0138*/ 	.word	0x00004200


	//   ....[9]....
        /*013c*/ 	.word	0x00004250


	//   ....[10]....
        /*0140*/ 	.word	0x00004270


	//   ....[11]....
        /*0144*/ 	.word	0x000042c0


	//   ....[12]....
        /*0148*/ 	.word	0x000042d0


	//   ....[13]....
        /*014c*/ 	.word	0x00004320


	//   ....[14]....
        /*0150*/ 	.word	0x00004330


	//   ....[15]....
        /*0154*/ 	.word	0x00004360


	//   ....[16]....
        /*0158*/ 	.word	0x00004390


	//   ....[17]....
        /*015c*/ 	.word	0x000043e0


	//   ....[18]....
        /*0160*/ 	.word	0x00004400


	//   ....[19]....
        /*0164*/ 	.word	0x00004420


	//   ....[20]....
        /*0168*/ 	.word	0x00004460


	//   ....[21]....
        /*016c*/ 	.word	0x000044c0


	//   ....[22]....
        /*0170*/ 	.word	0x000044e0


	//   ....[23]....
        /*0174*/ 	.word	0x00004510


	//   ....[24]....
        /*0178*/ 	.word	0x00004540


	//   ....[25]....
        /*017c*/ 	.word	0x00004580


	//   ....[26]....
        /*0180*/ 	.word	0x000045b0


	//   ....[27]....
        /*0184*/ 	.word	0x000045c0


	//   ....[28]....
        /*0188*/ 	.word	0x000045e0


	//   ....[29]....
        /*018c*/ 	.word	0x00004600


	//   ....[30]....
        /*0190*/ 	.word	0x00004620


	//   ....[31]....
        /*0194*/ 	.word	0x00004630


	//   ....[32]....
        /*0198*/ 	.word	0x00004670


	//   ....[33]....
        /*019c*/ 	.word	0x00004690


	//   ....[34]....
        /*01a0*/ 	.word	0x00004790


	//   ....[35]....
        /*01a4*/ 	.word	0x00004aa0


	//   ....[36]....
        /*01a8*/ 	.word	0x00004ae0


	//   ....[37]....
        /*01ac*/ 	.word	0x00004c20


	//   ....[38]....
        /*01b0*/ 	.word	0x00004c40


	//   ....[39]....
        /*01b4*/ 	.word	0x00004c70


	//   ....[40]....
        /*01b8*/ 	.word	0x00004c90


	//   ....[41]....
        /*01bc*/ 	.word	0x00004cc0


	//   ....[42]....
        /*01c0*/ 	.word	0x00004ce0


	//   ....[43]....
        /*01c4*/ 	.word	0x00004d40


	//   ....[44]....
        /*01c8*/ 	.word	0x00004d80


	//   ....[45]....
        /*01cc*/ 	.word	0x00005300


	//   ....[46]....
        /*01d0*/ 	.word	0x00005690


	//   ....[47]....
        /*01d4*/ 	.word	0x00005c70


	//   ....[48]....
        /*01d8*/ 	.word	0x00005fa0


	//   ....[49]....
        /*01dc*/ 	.word	0x00005ff0


	//   ....[50]....
        /*01e0*/ 	.word	0x00006040


	//   ....[51]....
        /*01e4*/ 	.word	0x00006070


	//   ....[52]....
        /*01e8*/ 	.word	0x00006090


	//   ....[53]....
        /*01ec*/ 	.word	0x00006160


	//   ....[54]....
        /*01f0*/ 	.word	0x000061a0


	//   ....[55]....
        /*01f4*/ 	.word	0x000061f0


	//   ....[56]....
        /*01f8*/ 	.word	0x00006220


	//   ....[57]....
        /*01fc*/ 	.word	0x00006240


	//----- nvinfo : EIATTR_VRC_CTA_INIT_COUNT
	.align		4
.L_2925:
        /*0200*/ 	.byte	0x02, 0x4a
	.zero		1
	.zero		1


	//----- nvinfo : EIATTR_EXIT_INSTR_OFFSETS
	.align		4
        /*0204*/ 	.byte	0x04, 0x1c
        /*0206*/ 	.short	(.L_2927 - .L_2926)


	//   ....[0]....
.L_2926:
        /*0208*/ 	.word	0x000062e0


	//   ....[1]....
        /*020c*/ 	.word	0x00006780


	//----- nvinfo : EIATTR_MAX_THREADS
	.align		4
.L_2927:
        /*0210*/ 	.byte	0x04, 0x05
        /*0212*/ 	.short	(.L_2929 - .L_2928)
.L_2928:
        /*0214*/ 	.word	0x00000020
        /*0218*/ 	.word	0x00000001
        /*021c*/ 	.word	0x00000001


	//----- nvinfo : EIATTR_CRS_STACK_SIZE
	.align		4
.L_2929:
        /*0220*/ 	.byte	0x04, 0x1e
        /*0222*/ 	.short	(.L_2931 - .L_2930)
.L_2930:
        /*0224*/ 	.word	0x00000000


	//----- nvinfo : EIATTR_CBANK_PARAM_SIZE
	.align		4
.L_2931:
        /*0228*/ 	.byte	0x03, 0x19
        /*022a*/ 	.short	0x01f0


	//----- nvinfo : EIATTR_PARAM_CBANK
	.align		4
        /*022c*/ 	.byte	0x04, 0x0a
        /*022e*/ 	.short	(.L_2933 - .L_2932)
	.align		4
.L_2932:
        /*0230*/ 	.word	index@(.nv.constant0._Z25selective_scan_bwd_kernelI32Selective_Scan_bwd_kernel_traitsILi32ELi8ELb0ELb0ELb0ELb1ELb1EN3c104HalfEfEEv12SSMParamsBwd)
        /*0234*/ 	.short	0x0380
        /*0236*/ 	.short	0x01f0


	//----- nvinfo : EIATTR_SW_WAR
	.align		4
.L_2933:
        /*0238*/ 	.byte	0x04, 0x36
        /*023a*/ 	.short	(.L_2935 - .L_2934)
.L_2934:
        /*023c*/ 	.word	0x00000008
.L_2935:


//--------------------- .nv.info._Z25selective_scan_bwd_kernelI32Selective_Scan_bwd_kernel_traitsILi32ELi8ELb0ELb0ELb1ELb0ELb0EN3c104HalfEfEEv12SSMParamsBwd --------------------------
	.section	.nv.info._Z25selective_scan_bwd_kernelI32Selective_Scan_bwd_kernel_traitsILi32ELi8ELb0ELb0ELb1ELb0ELb0EN3c104HalfEfEEv12SSMParamsBwd,"",@"SHT_CUDA_INFO"
	.sectionflags	@""
	.align	4


	//----- nvinfo : EIATTR_CUDA_API_VERSION
	.align		4
        /*0000*/ 	.byte	0x04, 0x37
        /*0002*/ 	.short	(.L_2937 - .L_2936)
.L_2936:
        /*0004*/ 	.word	0x00000082


	//----- nvinfo : EIATTR_KPARAM_INFO
	.align		4
.L_2937:
        /*0008*/ 	.byte	0x04, 0x17
        /*000a*/ 	.short	(.L_2939 - .L_2938)
.L_2938:
        /*000c*/ 	.word	0x00000000
        /*0010*/ 	.short	0x0000
        /*0012*/ 	.short	0x0000
        /*0014*/ 	.byte	0x00, 0xf0, 0xc1, 0x07


	//----- nvinfo : EIATTR_SPARSE_MMA_MASK
	.align		4
.L_2939:
        /*0018*/ 	.byte	0x03, 0x50
        /*001a*/ 	.short	0x0000


	//----- nvinfo : EIATTR_MAXREG_COUNT
	.align		4
        /*001c*/ 	.byte	0x03, 0x1b
        /*001e*/ 	.short	0x00ff


	//----- nvinfo : EIATTR_NUM_BARRIERS
	.align		4
        /*0020*/ 	.byte	0x02, 0x4c
        /*0022*/ 	.byte	0x01
	.zero		1


	//----- nvinfo : EIATTR_MERCURY_ISA_VERSION
	.align		4
        /*0024*/ 	.byte	0x03, 0x5f
        /*0026*/ 	.short	0x0101


	//----- nvinfo : EIATTR_COOP_GROUP_MASK_REGIDS
	.align		4
        /*0028*/ 	.byte	0x04, 0x29
        /*002a*/ 	.short	(.L_2941 - .L_2940)


	//   ....[0]....
.L_2940:
        /*002c*/ 	.word	0xffffffff


	//   ....[1]....
        /*0030*/ 	.word	0xffffffff


	//   ....[2]....
        /*0034*/ 	.word	0xffffffff


	//   ....[3]....
        /*0038*/ 	.word	0xffffffff


	//   ....[4]....
        /*003c*/ 	.word	0xffffffff


	//   ....[5]....
        /*0040*/ 	.word	0xffffffff


	//   ....[6]....
        /*0044*/ 	.word	0xffffffff


	//   ....[7]....
        /*0048*/ 	.word	0xffffffff


	//   ....[8]....
        /*004c*/ 	.word	0xffffffff


	//   ....[9]....
        /*0050*/ 	.word	0xffffffff


	//   ....[10]....
        /*0054*/ 	.word	0xffffffff


	//   ....[11]....
        /*0058*/ 	.word	0xffffffff


	//   ....[12]....
        /*005c*/ 	.word	0xffffffff


	//   ....[13]....
        /*0060*/ 	.word	0xffffffff


	//   ....[14]....
        /*0064*/ 	.word	0xffffffff


	//   ....[15]....
        /*0068*/ 	.word	0xffffffff


	//   ....[16]....
        /*006c*/ 	.word	0xffffffff


	//   ....[17]....
        /*0070*/ 	.word	0xffffffff


	//   ....[18]....
        /*0074*/ 	.word	0xffffffff


	//   ....[19]....
        /*0078*/ 	.word	0xffffffff


	//   ....[20]....
        /*007c*/ 	.word	0xffffffff


	//   ....[21]....
        /*0080*/ 	.word	0xffffffff


	//   ....[22]....
        /*0084*/ 	.word	0xffffffff


	//   ....[23]....
        /*0088*/ 	.word	0xffffffff


	//   ....[24]....
        /*008c*/ 	.word	0xffffffff


	//   ....[25]....
        /*0090*/ 	.word	0xffffffff


	//   ....[26]....
        /*0094*/ 	.word	0xffffffff


	//   ....[27]....
        /*0098*/ 	.word	0xffffffff


	//   ....[28]....
        /*009c*/ 	.word	0xffffffff


	//   ....[29]....
        /*00a0*/ 	.word	0xffffffff


	//   ....[30]....
        /*00a4*/ 	.word	0xffffffff


	//   ....[31]....
        /*00a8*/ 	.word	0xffffffff


	//   ....[32]....
        /*00ac*/ 	.word	0xffffffff


	//   ....[33]....
        /*00b0*/ 	.word	0xffffffff


	//   ....[34]....
        /*00b4*/ 	.word	0xffffffff


	//   ....[35]....
        /*00b8*/ 	.word	0xffffffff


	//   ....[36]....
        /*00bc*/ 	.word	0xffffffff


	//   ....[37]....
        /*00c0*/ 	.word	0xffffffff


	//   ....[38]....
        /*00c4*/ 	.word	0xffffffff


	//   ....[39]....
        /*00c8*/ 	.word	0xffffffff


	//   ....[40]....
        /*00cc*/ 	.word	0xffffffff


	//   ....[41]....
        /*00d0*/ 	.word	0xffffffff


	//   ....[42]....
        /*00d4*/ 	.word	0xffffffff


	//   ....[43]....
        /*00d8*/ 	.word	0xffffffff


	//   ....[44]....
        /*00dc*/ 	.word	0xffffffff


	//   ....[45]....
        /*00e0*/ 	.word	0xffffffff


	//   ....[46]....
        /*00e4*/ 	.word	0xffffffff


	//   ....[47]....
        /*00e8*/ 	.word	0xffffffff


	//   ....[48]....
        /*00ec*/ 	.word	0xffffffff


	//   ....[49]....
        /*00f0*/ 	.word	0xffffffff


	//   ....[50]....
        /*00f4*/ 	.word	0xffffffff


	//   ....[51]....
        /*00f8*/ 	.word	0xffffffff


	//   ....[52]....
        /*00fc*/ 	.word	0xffffffff


	//   ....[53]....
        /*0100*/ 	.word	0xffffffff


	//----- nvinfo : EIATTR_COOP_GROUP_INSTR_OFFSETS
	.align		4
.L_2941:
        /*0104*/ 	.byte	0x04, 0x28
        /*0106*/ 	.short	(.L_2943 - .L_2942)


	//   ....[0]....
.L_2942:
        /*0108*/ 	.word	0x00001050


	//   ....[1]....
        /*010c*/ 	.word	0x000012a0


	//   ....[2]....
        /*0110*/ 	.word	0x00001570


	//   ....[3]....
        /*0114*/ 	.word	0x00001f20


	//   ....[4]....
        /*0118*/ 	.word	0x000024c0


	//   ....[5]....
        /*011c*/ 	.word	0x00002500


	//   ....[6]....
        /*0120*/ 	.word	0x00002520


	//   ....[7]....
        /*0124*/ 	.word	0x00002540


	//   ....[8]....
        /*0128*/ 	.word	0x000025a0


	//   ....[9]....
        /*012c*/ 	.word	0x000025c0


	//   ....[10]....
        /*0130*/ 	.word	0x000025f0


	//   ....[11]....
        /*0134*/ 	.word	0x00002600


	//   ....[12]....
        /*0138*/ 	.word	0x00002650


	//   ....[13]....
        /*013c*/ 	.word	0x00002680


	//   ....[14]....
        /*0140*/ 	.word	0x000026a0


	//   ....[15]....
        /*0144*/ 	.word	0x000026c0


	//   ....[16]....
        /*0148*/ 	.word	0x00002710


	//   ....[17]....
        /*014c*/ 	.word	0x00002740


	//   ....[18]....
        /*0150*/ 	.word	0x00002760


	//   ....[19]....
        /*0154*/ 	.word	0x00002780


	//   ....[20]....
        /*0158*/ 	.word	0x00002800


	//   ....[21]....
        /*015c*/ 	.word	0x00002830


	//   ....[22]....
        /*0160*/ 	.word	0x00002850


	//   ....[23]....
        /*0164*/ 	.word	0x00002860


	//   ....[24]....
        /*0168*/ 	.word	0x000028d0


	//   ....[25]....
        /*016c*/ 	.word	0x000028f0


	//   ....[26]....
        /*0170*/ 	.word	0x00002910


	//   ....[27]....
        /*0174*/ 	.word	0x00002930


	//   ....[28]....
        /*0178*/ 	.word	0x00002940


	//   ....[29]....
        /*017c*/ 	.word	0x00002950


	//   ....[30]....
        /*0180*/ 	.word	0x00002960


	//   ....[31]....
        /*0184*/ 	.word	0x00002990


	//   ....[32]....
        /*0188*/ 	.word	0x00003250


	//   ....[33]....
        /*018c*/ 	.word	0x00003290


	//   ....[34]....
        /*0190*/ 	.word	0x00003420


	//   ....[35]....
        /*0194*/ 	.word	0x00003450


	//   ....[36]....
        /*0198*/ 	.word	0x00003480


	//   ....[37]....
        /*019c*/ 	.word	0x000034a0


	//   ....[38]....
        /*01a0*/ 	.word	0x000034d0


	//   ....[39]....
        /*01a4*/ 	.word	0x000034f0


	//   ....[40]....
        /*01a8*/ 	.word	0x00003530


	//   ....[41]....
        /*01ac*/ 	.word	0x00003560


	//   ....[42]....
        /*01b0*/ 	.word	0x000038f0


	//   ....[43]....
        /*01b4*/ 	.word	0x00003d20


	//   ....[44]....
        /*01b8*/ 	.word	0x000040a0


	//   ....[45]....
        /*01bc*/ 	.word	0x000040f0


	//   ....[46]....
        /*01c0*/ 	.word	0x00004140


	//   ....[47]....
        /*01c4*/ 	.word	0x00004170


	//   ....[48]....
        /*01c8*/ 	.word	0x00004190


	//   ....[49]....
        /*01cc*/ 	.word	0x00004260


	//   ....[50]....
        /*01d0*/ 	.word	0x000042a0


	//   ....[51]....
        /*01d4*/ 	.word	0x000042f0


	//   ....[52]....
        /*01d8*/ 	.word	0x00004320


	//   ....[53]....
        /*01dc*/ 	.word	0x00004340


	//----- nvinfo : EIATTR_VRC_CTA_INIT_COUNT
	.align		4
.L_2943:
        /*01e0*/ 	.byte	0x02, 0x4a
	.zero		1
	.zero		1


	//----- nvinfo : EIATTR_EXIT_INSTR_OFFSETS
	.align		4
        /*01e4*/ 	.byte	0x04, 0x1c
        /*01e6*/ 	.short	(.L_2945 - .L_2944)


	//   ....[0]....
.L_2944:
        /*01e8*/ 	.word	0x000043e0


	//   ....[1]....
        /*01ec*/ 	.word	0x00004600


	//----- nvinfo : EIATTR_MAX_THREADS
	.align		4
.L_2945:
        /*01f0*/ 	.byte	0x04, 0x05
        /*01f2*/ 	.short	(.L_2947 - .L_2946)
.L_2946:
        /*01f4*/ 	.word	0x00000020
        /*01f8*/ 	.word	0x00000001
        /*01fc*/ 	.word	0x00000001


	//----- nvinfo : EIATTR_CRS_STACK_SIZE
	.align		4
.L_2947:
        /*0200*/ 	.byte	0x04, 0x1e
        /*0202*/ 	.short	(.L_2949 - .L_2948)
.L_2948:
        /*0204*/ 	.word	0x00000000


	//----- nvinfo : EIATTR_CBANK_PARAM_SIZE
	.align		4
.L_2949:
        /*0208*/ 	.byte	0x03, 0x19
        /*020a*/ 	.short	0x01f0


	//----- nvinfo : EIATTR_PARAM_CBANK
	.align		4
        /*020c*/ 	.byte	0x04, 0x0a
        /*020e*/ 	.short	(.L_2951 - .L_2950)
	.align		4
.L_2950:
        /*0210*/ 	.word	index@(.nv.constant0._Z25selective_scan_bwd_kernelI32Selective_Scan_bwd_kernel_traitsILi32ELi8ELb0ELb0ELb1ELb0ELb0EN3c104HalfEfEEv12SSMParamsBwd)
        /*0214*/ 	.short	0x0380
        /*0216*/ 	.short	0x01f0


	//----- nvinfo : EIATTR_SW_WAR
	.align		4
.L_2951:
        /*0218*/ 	.byte	0x04, 0x36
        /*021a*/ 	.short	(.L_2953 - .L_2952)
.L_2952:
        /*021c*/ 	.word	0x00000008
.L_2953:


//--------------------- .nv.info._Z25selective_scan_bwd_kernelI32Selective_Scan_bwd_kernel_traitsILi32ELi8ELb0ELb0ELb1ELb0ELb1EN3c104HalfEfEEv12SSMParamsBwd --------------------------
	.section	.nv.info._Z25selective_scan_bwd_kernelI32Selective_Scan_bwd_kernel_traitsILi32ELi8ELb0ELb0ELb1ELb0ELb1EN3c104HalfEfEEv12SSMParamsBwd,"",@"SHT_CUDA_INFO"
	.sectionflags	@""
	.align	4


	//----- nvinfo : EIATTR_CUDA_API_VERSION
	.align		4
        /*0000*/ 	.byte	0x04, 0x37
        /*0002*/ 	.short	(.L_2955 - .L_2954)
.L_2954:
        /*0004*/ 	.word	0x00000082


	//----- nvinfo : EIATTR_KPARAM_INFO
	.align		4
.L_2955:
        /*0008*/ 	.byte	0x04, 0x17
        /*000a*/ 	.short	(.L_2957 - .L_2956)
.L_2956:
        /*000c*/ 	.word	0x00000000
        /*0010*/ 	.short	0x0000
        /*0012*/ 	.short	0x0000
        /*0014*/ 	.byte	0x00, 0xf0, 0xc1, 0x07


	//----- nvinfo : EIATTR_SPARSE_MMA_MASK
	.align		4
.L_2957:
        /*0018*/ 	.byte	0x03, 0x50
        /*001a*/ 	.short	0x0000


	//----- nvinfo : EIATTR_MAXREG_COUNT
	.align		4
        /*001c*/ 	.byte	0x03, 0x1b
        /*001e*/ 	.short	0x00ff


	//----- nvinfo : EIATTR_NUM_BARRIERS
	.align		4
        /*0020*/ 	.byte	0x02, 0x4c
        /*0022*/ 	.byte	0x01
	.zero		1


	//----- nvinfo : EIATTR_MERCURY_ISA_VERSION
	.align		4
        /*0024*/ 	.byte	0x03, 0x5f
        /*0026*/ 	.short	0x0101


	//----- nvinfo : EIATTR_COOP_GROUP_MASK_REGIDS
	.align		4
        /*0028*/ 	.byte	0x04, 0x29
        /*002a*/ 	.short	(.L_2959 - .L_2958)


	//   ....[0]....
.L_2958:
        /*002c*/ 	.word	0xffffffff


	//   ....[1]....
        /*0030*/ 	.word	0xffffffff


	//   ....[2]....
        /*0034*/ 	.word	0xffffffff


	//   ....[3]....
        /*0038*/ 	.word	0xffffffff


	//   ....[4]....
        /*003c*/ 	.word	0xffffffff


	//   ....[5]....
        /*0040*/ 	.word	0xffffffff


	//   ....[6]....
        /*0044*/ 	.word	0xffffffff


	//   ....[7]....
        /*0048*/ 	.word	0xffffffff


	//   ....[8]....
        /*004c*/ 	.word	0xffffffff


	//   ....[9]....
        /*0050*/ 	.word	0xffffffff


	//   ....[10]....
        /*0054*/ 	.word	0xffffffff


	//   ....[11]....
        /*0058*/ 	.word	0xffffffff


	//   ....[12]....
        /*005c*/ 	.word	0xffffffff


	//   ....[13]....
        /*0060*/ 	.word	0xffffffff


	//   ....[14]....
        /*0064*/ 	.word	0xffffffff


	//   ....[15]....
        /*0068*/ 	.word	0xffffffff


	//   ....[16]....
        /*006c*/ 	.word	0xffffffff


	//   ....[17]....
        /*0070*/ 	.word	0xffffffff


	//   ....[18]....
        /*0074*/ 	.word	0xffffffff


	//   ....[19]....
        /*0078*/ 	.word	0xffffffff


	//   ....[20]....
        /*007c*/ 	.word	0xffffffff


	//   ....[21]....
        /*0080*/ 	.word	0xffffffff


	//   ....[22]....
        /*0084*/ 	.word	0xffffffff


	//   ....[23]....
        /*0088*/ 	.word	0xffffffff


	//   ....[24]....
        /*008c*/ 	.word	0xffffffff


	//   ....[25]....
        /*0090*/ 	.word	0xffffffff


	//   ....[26]....
        /*0094*/ 	.word	0xffffffff


	//   ....[27]....
        /*0098*/ 	.word	0xffffffff


	//   ....[28]....
        /*009c*/ 	.word	0xffffffff


	//   ....[29]....
        /*00a0*/ 	.word	0xffffffff


	//   ....[30]....
        /*00a4*/ 	.word	0xffffffff


	//   ....[31]....
        /*00a8*/ 	.word	0xffffffff


	//   ....[32]....
        /*00ac*/ 	.word	0xffffffff


	//   ....[33]....
        /*00b0*/ 	.word	0xffffffff


	//   ....[34]....
        /*00b4*/ 	.word	0xffffffff


	//   ....[35]....
        /*00b8*/ 	.word	0xffffffff


	//   ....[36]....
        /*00bc*/ 	.word	0xffffffff


	//   ....[37]....
        /*00c0*/ 	.word	0xffffffff


	//   ....[38]....
        /*00c4*/ 	.word	0xffffffff


	//   ....[39]....
        /*00c8*/ 	.word	0xffffffff


	//   ....[40]....
        /*00cc*/ 	.word	0xffffffff


	//   ....[41]....
        /*00d0*/ 	.word	0xffffffff


	//   ....[42]....
        /*00d4*/ 	.word	0xffffffff


	//   ....[43]....
        /*00d8*/ 	.word	0xffffffff


	//   ....[44]....
        /*00dc*/ 	.word	0xffffffff


	//   ....[45]....
        /*00e0*/ 	.word	0xffffffff


	//   ....[46]....
        /*00e4*/ 	.word	0xffffffff


	//   ....[47]....
        /*00e8*/ 	.word	0xffffffff


	//   ....[48]....
        /*00ec*/ 	.word	0xffffffff


	//   ....[49]....
        /*00f0*/ 	.word	0xffffffff


	//   ....[50]....
        /*00f4*/ 	.word	0xffffffff


	//   ....[51]....
        /*00f8*/ 	.word	0xffffffff


	//   ....[52]....
        /*00fc*/ 	.word	0xffffffff


	//   ....[53]....
        /*0100*/ 	.word	0xffffffff


	//   ....[54]....
        /*0104*/ 	.word	0xffffffff


	//   ....[55]....
        /*0108*/ 	.word	0xffffffff


	//   ....[56]....
        /*010c*/ 	.word	0xffffffff


	//   ....[57]....
        /*0110*/ 	.word	0xffffffff


	//----- nvinfo : EIATTR_COOP_GROUP_INSTR_OFFSETS
	.align		4
.L_2959:
        /*0114*/ 	.byte	0x04, 0x28
        /*0116*/ 	.short	(.L_2961 - .L_2960)


	//   ....[0]....
.L_2960:
        /*0118*/ 	.word	0x000011f0


	//   ....[1]....
        /*011c*/ 	.word	0x00001480


	//   ....[2]....
        /*0120*/ 	.word	0x000016d0


	//   ....[3]....
        /*0124*/ 	.word	0x000018d0


	//   ....[4]....
        /*0128*/ 	.word	0x00001d50


	//   ....[5]....
        /*012c*/ 	.word	0x00002290


	//   ....[6]....
        /*0130*/ 	.word	0x000027d0


	//   ....[7]....
        /*0134*/ 	.word	0x000033b0


	//   ....[8]....
        /*0138*/ 	.word	0x000038b0


	//   ....[9]....
        /*013c*/ 	.word	0x00003990


	//   ....[10]....
        /*0140*/ 	.word	0x000039c0


	//   ....[11]....
        /*0144*/ 	.word	0x000039e0


	//   ....[12]....
        /*0148*/ 	.word	0x00003a00


	//   ....[13]....
        /*014c*/ 	.word	0x00003a40


	//   ....[14]....
        /*0150*/ 	.word	0x00003a90


	//   ....[15]....
        /*0154*/ 	.word	0x00003aa0


	//   ....[16]....
        /*0158*/ 	.word	0x00003ac0


	//   ....[17]....
        /*015c*/ 	.word	0x00003af0


	//   ....[18]....
        /*0160*/ 	.word	0x00003b20


	//   ....[19]....
        /*0164*/ 	.word	0x00003b60


	//   ....[20]....
        /*0168*/ 	.word	0x00003b80


	//   ....[21]....
        /*016c*/ 	.word	0x00003bb0


	//   ....[22]....
        /*0170*/ 	.word	0x00003bd0


	//   ....[23]....
        /*0174*/ 	.word	0x00003c20


	//   ....[24]....
        /*0178*/ 	.word	0x00003c80


	//   ....[25]....
        /*017c*/ 	.word	0x00003ca0


	//   ....[26]....
        /*0180*/ 	.word	0x00003cc0


	//   ....[27]....
        /*0184*/ 	.word	0x00003d20


	//   ....[28]....
        /*0188*/ 	.word	0x00003d60


	//   ....[29]....
        /*018c*/ 	.word	0x00003d70


	//   ....[30]....
        /*0190*/ 	.word	0x00003d80


	//   ....[31]....
        /*0194*/ 	.word	0x00003da0


	//   ....[32]....
        /*0198*/ 	.word	0x00003dd0


	//   ....[33]....
        /*019c*/ 	.word	0x00003de0


	//   ....[34]....
        /*01a0*/ 	.word	0x00003df0


	//   ....[35]....
        /*01a4*/ 	.word	0x00003e20


	//   ....[36]....
        /*01a8*/ 	.word	0x000046e0


	//   ....[37]....
        /*01ac*/ 	.word	0x00004720


	//   ....[38]....
        /*01b0*/ 	.word	0x00004840


	//   ....[39]....
        /*01b4*/ 	.word	0x00004860


	//   ....[40]....
        /*01b8*/ 	.word	0x00004890


	//   ....[41]....
        /*01bc*/ 	.word	0x000048b0


	//   ....[42]....
        /*01c0*/ 	.word	0x000048e0


	//   ....[43]....
        /*01c4*/ 	.word	0x00004900


	//   ....[44]....
        /*01c8*/ 	.word	0x00004940


	//   ....[45]....
        /*01cc*/ 	.word	0x00004970


	//   ....[46]....
        /*01d0*/ 	.word	0x00004d90


	//   ....[47]....
        /*01d4*/ 	.word	0x00005170


	//   ....[48]....
        /*01d8*/ 	.word	0x00005510


	//   ....[49]....
        /*01dc*/ 	.word	0x00005560


	//   ....[50]....
        /*01e0*/ 	.word	0x000055b0


	//   ....[51]....
        /*01e4*/ 	.word	0x000055e0


	//   ....[52]....
        /*01e8*/ 	.word	0x00005600


	//   ....[53]....
        /*01ec*/ 	.word	0x000056d0


	//   ....[54]....
        /*01f0*/ 	.word	0x00005710


	//   ....[55]....
        /*01f4*/ 	.word	0x00005760


	//   ....[56]....
        /*01f8*/ 	.word	0x00005790


	//   ....[57]....
        /*01fc*/ 	.word	0x000057b0


	//----- nvinfo : EIATTR_VRC_CTA_INIT_COUNT
	.align		4
.L_2961:
        /*0200*/ 	.byte	0x02, 0x4a
	.zero		1
	.zero		1


	//----- nvinfo : EIATTR_EXIT_INSTR_OFFSETS
	.align		4
        /*0204*/ 	.byte	0x04, 0x1c
        /*0206*/ 	.short	(.L_2963 - .L_2962)


	//   ....[0]....
.L_2962:
        /*0208*/ 	.word	0x00005850


	//   ....[1]....
        /*020c*/ 	.word	0x00005a70


	//----- nvinfo : EIATTR_MAX_THREADS
	.align		4
.L_2963:
        /*0210*/ 	.byte	0x04, 0x05
        /*0212*/ 	.short	(.L_2965 - .L_2964)
.L_2964:
        /*0214*/ 	.word	0x00000020
        /*0218*/ 	.word	0x00000001
        /*021c*/ 	.word	0x00000001


	//----- nvinfo : EIATTR_CRS_STACK_SIZE
	.align		4
.L_2965:
        /*0220*/ 	.byte	0x04, 0x1e
        /*0222*/ 	.short	(.L_2967 - .L_2966)
.L_2966:
        /*0224*/ 	.word	0x00000000


	//----- nvinfo : EIATTR_CBANK_PARAM_SIZE
	.align		4
.L_2967:
        /*0228*/ 	.byte	0x03, 0x19
        /*022a*/ 	.short	0x01f0


	//----- nvinfo : EIATTR_PARAM_CBANK
	.align		4
        /*022c*/ 	.byte	0x04, 0x0a
        /*022e*/ 	.short	(.L_2969 - .L_2968)
	.align		4
.L_2968:
        /*0230*/ 	.word	index@(.nv.constant0._Z25selective_scan_bwd_kernelI32Selective_Scan_bwd_kernel_traitsILi32ELi8ELb0ELb0ELb1ELb0ELb1EN3c104HalfEfEEv12SSMParamsBwd)
        /*0234*/ 	.short	0x0380
        /*0236*/ 	.short	0x01f0


	//----- nvinfo : EIATTR_SW_WAR
	.align		4
.L_2969:
        /*0238*/ 	.byte	0x04, 0x36
        /*023a*/ 	.short	(.L_2971 - .L_2970)
.L_2970:
        /*023c*/ 	.word	0x00000008
.L_2971:


//--------------------- .nv.info._Z25selective_scan_bwd_kernelI32Selective_Scan_bwd_kernel_traitsILi32ELi8ELb0ELb0ELb1ELb1ELb0EN3c104HalfEfEEv12SSMParamsBwd --------------------------
	.section	.nv.info._Z25selective_scan_bwd_kernelI32Selective_Scan_bwd_kernel_traitsILi32ELi8ELb0ELb0ELb1ELb1ELb0EN3c104HalfEfEEv12SSMParamsBwd,"",@"SHT_CUDA_INFO"
	.sectionflags	@""
	.align	4


	//----- nvinfo : EIATTR_CUDA_API_VERSION
	.align		4
        /*0000*/ 	.byte	0x04, 0x37
        /*0002*/ 	.short	(.L_2973 - .L_2972)
.L_2972:
        /*0004*/ 	.word	0x00000082


	//----- nvinfo : EIATTR_KPARAM_INFO
	.align		4
.L_2973:
        /*0008*/ 	.byte	0x04, 0x17
        /*000a*/ 	.short	(.L_2975 - .L_2974)
.L_2974:
        /*000c*/ 	.word	0x00000000
        /*0010*/ 	.short	0x0000
        /*0012*/ 	.short	0x0000
        /*0014*/ 	.byte	0x00, 0xf0, 0xc1, 0x07


	//----- nvinfo : EIATTR_SPARSE_MMA_MASK
	.align		4
.L_2975:
        /*0018*/ 	.byte	0x03, 0x50
        /*001a*/ 	.short	0x0000


	//----- nvinfo : EIATTR_MAXREG_COUNT
	.align		4
        /*001c*/ 	.byte	0x03, 0x1b
        /*001e*/ 	.short	0x00ff


	//----- nvinfo : EIATTR_NUM_BARRIERS
	.align		4
        /*0020*/ 	.byte	0x02, 0x4c
        /*0022*/ 	.byte	0x01
	.zero		1


	//----- nvinfo : EIATTR_MERCURY_ISA_VERSION
	.align		4
        /*0024*/ 	.byte	0x03, 0x5f
        /*0026*/ 	.short	0x0101


	//----- nvinfo : EIATTR_COOP_GROUP_MASK_REGIDS
	.align		4
        /*0028*/ 	.byte	0x04, 0x29
        /*002a*/ 	.short	(.L_2977 - .L_2976)


	//   ....[0]....
.L_2976:
        /*002c*/ 	.word	0xffffffff


	//   ....[1]....
        /*0030*/ 	.word	0xffffffff


	//   ....[2]....
        /*0034*/ 	.word	0xffffffff


	//   ....[3]....
        /*0038*/ 	.word	0xffffffff


	//   ....[4]....
        /*003c*/ 	.word	0xffffffff


	//   ....[5]....
        /*0040*/ 	.word	0xffffffff


	//   ....[6]....
        /*0044*/ 	.word	0xffffffff


	//   ....[7]....
        /*0048*/ 	.word	0xffffffff


	//   ....[8]....
        /*004c*/ 	.word	0xffffffff


	//   ....[9]....
        /*0050*/ 	.word	0xffffffff


	//   ....[10]....
        /*0054*/ 	.word	0xffffffff


	//   ....[11]....
        /*0058*/ 	.word	0xffffffff


	//   ....[12]....
        /*005c*/ 	.word	0xffffffff


	//   ....[13]....
        /*0060*/ 	.word	0xffffffff


	//   ....[14]....
        /*0064*/ 	.word	0xffffffff


	//   ....[15]....
        /*0068*/ 	.word	0xffffffff


	//   ....[16]....
        /*006c*/ 	.word	0xffffffff


	//   ....[17]....
        /*0070*/ 	.word	0xffffffff


	//   ....[18]....
        /*0074*/ 	.word	0xffffffff


	//   ....[19]....
        /*0078*/ 	.word	0xffffffff


	//   ....[20]....
        /*007c*/ 	.word	0xffffffff


	//   ....[21]....
        /*0080*/ 	.word	0xffffffff


	//   ....[22]....
        /*0084*/ 	.word	0xffffffff


	//   ....[23]....
        /*0088*/ 	.word	0xffffffff


	//   ....[24]....
        /*008c*/ 	.word	0xffffffff


	//   ....[25]....
        /*0090*/ 	.word	0xffffffff


	//   ....[26]....
        /*0094*/ 	.word	0xffffffff


	//   ....[27]....
        /*0098*/ 	.word	0xffffffff


	//   ....[28]....
        /*009c*/ 	.word	0xffffffff


	//   ....[29]....
        /*00a0*/ 	.word	0xffffffff


	//   ....[30]....
        /*00a4*/ 	.word	0xffffffff


	//   ....[31]....
        /*00a8*/ 	.word	0xffffffff


	//   ....[32]....
        /*00ac*/ 	.word	0xffffffff


	//   ....[33]....
        /*00b0*/ 	.word	0xffffffff


	//   ....[34]....
        /*00b4*/ 	.word	0xffffffff


	//   ....[35]....
        /*00b8*/ 	.word	0xffffffff


	//   ....[36]....
        /*00bc*/ 	.word	0xffffffff


	//   ....[37]....
        /*00c0*/ 	.word	0xffffffff


	//   ....[38]....
        /*00c4*/ 	.word	0xffffffff


	//   ....[39]....
        /*00c8*/ 	.word	0xffffffff


	//   ....[40]....
        /*00cc*/ 	.word	0xffffffff


	//   ....[41]....
        /*00d0*/ 	.word	0xffffffff


	//   ....[42]....
        /*00d4*/ 	.word	0xffffffff


	//   ....[43]....
        /*00d8*/ 	.word	0xffffffff


	//   ....[44]....
        /*00dc*/ 	.word	0xffffffff


	//   ....[45]....
        /*00e0*/ 	.word	0xffffffff


	//   ....[46]....
        /*00e4*/ 	.word	0xffffffff


	//   ....[47]....
        /*00e8*/ 	.word	0xffffffff


	//   ....[48]....
        /*00ec*/ 	.word	0xffffffff


	//   ....[49]....
        /*00f0*/ 	.word	0xffffffff


	//   ....[50]....
        /*00f4*/ 	.word	0xffffffff


	//   ....[51]....
        /*00f8*/ 	.word	0xffffffff


	//   ....[52]....
        /*00fc*/ 	.word	0xffffffff


	//   ....[53]....
        /*0100*/ 	.word	0xffffffff


	//   ....[54]....
        /*0104*/ 	.word	0xffffffff


	//----- nvinfo : EIATTR_COOP_GROUP_INSTR_OFFSETS
	.align		4
.L_2977:
        /*0108*/ 	.byte	0x04, 0x28
        /*010a*/ 	.short	(.L_2979 - .L_2978)


	//   ....[0]....
.L_2978:
        /*010c*/ 	.word	0x00001040


	//   ....[1]....
        /*0110*/ 	.word	0x000012a0


	//   ....[2]....
        /*0114*/ 	.word	0x000015a0


	//   ....[3]....
        /*0118*/ 	.word	0x00002fd0


	//   ....[4]....
        /*011c*/ 	.word	0x00003560


	//   ....[5]....
        /*0120*/ 	.word	0x00003590


	//   ....[6]....
        /*0124*/ 	.word	0x00003630


	//   ....[7]....
        /*0128*/ 	.word	0x00003650


	//   ....[8]....
        /*012c*/ 	.word	0x00003690


	//   ....[9]....
        /*0130*/ 	.word	0x000036e0


	//   ....[10]....
        /*0134*/ 	.word	0x00003700


	//   ....[11]....
        /*0138*/ 	.word	0x00003720


	//   ....[12]....
        /*013c*/ 	.word	0x00003740


	//   ....[13]....
        /*0140*/ 	.word	0x00003780


	//   ....[14]....
        /*0144*/ 	.word	0x000037c0


	//   ....[15]....
        /*0148*/ 	.word	0x000037f0


	//   ....[16]....
        /*014c*/ 	.word	0x00003800


	//   ....[17]....
        /*0150*/ 	.word	0x00003830


	//   ....[18]....
        /*0154*/ 	.word	0x00003890


	//   ....[19]....
        /*0158*/ 	.word	0x000038a0


	//   ....[20]....
        /*015c*/ 	.word	0x00003900


	//   ....[21]....
        /*0160*/ 	.word	0x00003920


	//   ....[22]....
        /*0164*/ 	.word	0x00003970


	//   ....[23]....
        /*0168*/ 	.word	0x000039a0


	//   ....[24]....
        /*016c*/ 	.word	0x000039d0


	//   ....[25]....
        /*0170*/ 	.word	0x000039e0


	//   ....[26]....
        /*0174*/ 	.word	0x00003a00


	//   ....[27]....
        /*0178*/ 	.word	0x00003a20


	//   ....[28]....
        /*017c*/ 	.word	0x00003a50


	//   ....[29]....
        /*0180*/ 	.word	0x00003a60


	//   ....[30]....
        /*0184*/ 	.word	0x00003a70


	//   ....[31]....
        /*0188*/ 	.word	0x00003aa0


	//   ....[32]....
        /*018c*/ 	.word	0x00004360


	//   ....[33]....
        /*0190*/ 	.word	0x000043a0


	//   ....[34]....
        /*0194*/ 	.word	0x00004510


	//   ....[35]....
        /*0198*/ 	.word	0x00004540


	//   ....[36]....
        /*019c*/ 	.word	0x00004570


	//   ....[37]....
        /*01a0*/ 	.word	0x00004590


	//   ....[38]....
        /*01a4*/ 	.word	0x000045c0


	//   ....[39]....
        /*01a8*/ 	.word	0x000045e0


	//   ....[40]....
        /*01ac*/ 	.word	0x00004620


	//   ....[41]....
        /*01b0*/ 	.word	0x00004660


	//   ....[42]....
        /*01b4*/ 	.word	0x00004b20


	//   ....[43]....
        /*01b8*/ 	.word	0x00004e10


	//   ....[44]....
        /*01bc*/ 	.word	0x00005420


	//   ....[45]....
        /*01c0*/ 	.word	0x00005840


	//   ....[46]....
        /*01c4*/ 	.word	0x00005890


	//   ....[47]....
        /*01c8*/ 	.word	0x000058e0


	//   ....[48]....
        /*01cc*/ 	.word	0x00005910


	//   ....[49]....
        /*01d0*/ 	.word	0x00005930


	//   ....[50]....
        /*01d4*/ 	.word	0x00005a00


	//   ....[51]....
        /*01d8*/ 	.word	0x00005a40


	//   ....[52]....
        /*01dc*/ 	.word	0x00005a90


	//   ....[53]....
        /*01e0*/ 	.word	0x00005ac0


	//   ....[54]....
        /*01e4*/ 	.word	0x00005ae0


	//----- nvinfo : EIATTR_VRC_CTA_INIT_COUNT
	.align		4
.L_2979:
        /*01e8*/ 	.byte	0x02, 0x4a
	.zero		1
	.zero		1


	//----- nvinfo : EIATTR_EXIT_INSTR_OFFSETS
	.align		4
        /*01ec*/ 	.byte	0x04, 0x1c
        /*01ee*/ 	.short	(.L_2981 - .L_2980)


	//   ....[0]....
.L_2980:
        /*01f0*/ 	.word	0x00005b80


	//   ....[1]....
        /*01f4*/ 	.word	0x00005da0


	//----- nvinfo : EIATTR_MAX_THREADS
	.align		4
.L_2981:
        /*01f8*/ 	.byte	0x04, 0x05
        /*01fa*/ 	.short	(.L_2983 - .L_2982)
.L_2982:
        /*01fc*/ 	.word	0x00000020
        /*0200*/ 	.word	0x00000001
        /*0204*/ 	.word	0x00000001


	//----- nvinfo : EIATTR_CRS_STACK_SIZE
	.align		4
.L_2983:
        /*0208*/ 	.byte	0x04, 0x1e
        /*020a*/ 	.short	(.L_2985 - .L_2984)
.L_2984:
        /*020c*/ 	.word	0x00000000


	//----- nvinfo : EIATTR_CBANK_PARAM_SIZE
	.align		4
.L_2985:
        /*0210*/ 	.byte	0x03, 0x19
        /*0212*/ 	.short	0x01f0


	//----- nvinfo : EIATTR_PARAM_CBANK
	.align		4
        /*0214*/ 	.byte	0x04, 0x0a
        /*0216*/ 	.short	(.L_2987 - .L_2986)
	.align		4
.L_2986:
        /*0218*/ 	.word	index@(.nv.constant0._Z25selective_scan_bwd_kernelI32Selective_Scan_bwd_kernel_traitsILi32ELi8ELb0ELb0ELb1ELb1ELb0EN3c104HalfEfEEv12SSMParamsBwd)
        /*021c*/ 	.short	0x0380
        /*021e*/ 	.short	0x01f0


	//----- nvinfo : EIATTR_SW_WAR
	.align		4
.L_2987:
        /*0220*/ 	.byte	0x04, 0x36
        /*0222*/ 	.short	(.L_2989 - .L_2988)
.L_2988:
        /*0224*/ 	.word	0x00000008
.L_2989:


//--------------------- .nv.info._Z25selective_scan_bwd_kernelI32Selective_Scan_bwd_kernel_traitsILi32ELi8ELb0ELb0ELb1ELb1ELb1EN3c104HalfEfEEv12SSMParamsBwd --------------------------
	.section	.nv.info._Z25selective_scan_bwd_kernelI32Selective_Scan_bwd_kernel_traitsILi32ELi8ELb0ELb0ELb1ELb1ELb1EN3c104HalfEfEEv12SSMParamsBwd,"",@"SHT_CUDA_INFO"
	.sectionflags	@""
	.align	4


	//----- nvinfo : EIATTR_CUDA_API_VERSION
	.align		4
        /*0000*/ 	.byte	0x04, 0x37
        /*0002*/ 	.short	(.L_2991 - .L_2990)
.L_2990:
        /*0004*/ 	.word	0x00000082


	//----- nvinfo : EIATTR_KPARAM_INFO
	.align		4
.L_2991:
        /*0008*/ 	.byte	0x04, 0x17
        /*000a*/ 	.short	(.L_2993 - .L_2992)
.L_2992:
        /*000c*/ 	.word	0x00000000
        /*0010*/ 	.short	0x0000
        /*0012*/ 	.short	0x0000
        /*0014*/ 	.byte	0x00, 0xf0, 0xc1, 0x07


	//----- nvinfo : EIATTR_SPARSE_MMA_MASK
	.align		4
.L_2993:
        /*0018*/ 	.byte	0x03, 0x50
        /*001a*/ 	.short	0x0000


	//----- nvinfo : EIATTR_MAXREG_COUNT
	.align		4
        /*001c*/ 	.byte	0x03, 0x1b
        /*001e*/ 	.short	0x00ff


	//----- nvinfo : EIATTR_NUM_BARRIERS
	.align		4
        /*0020*/ 	.byte	0x02, 0x4c
        /*0022*/ 	.byte	0x01
	.zero		1


	//----- nvinfo : EIATTR_MERCURY_ISA_VERSION
	.align		4
        /*0024*/ 	.byte	0x03, 0x5f
        /*0026*/ 	.short	0x0101


	//----- nvinfo : EIATTR_COOP_GROUP_MASK_REGIDS
	.align		4
        /*0028*/ 	.byte	0x04, 0x29
        /*002a*/ 	.short	(.L_2995 - .L_2994)


	//   ....[0]....
.L_2994:
        /*002c*/ 	.word	0xffffffff


	//   ....[1]....
        /*0030*/ 	.word	0xffffffff


	//   ....[2]....
        /*0034*/ 	.word	0xffffffff


	//   ....[3]....
        /*0038*/ 	.word	0xffffffff


	//   ....[4]....
        /*003c*/ 	.word	0xffffffff


	//   ....[5]....
        /*0040*/ 	.word	0xffffffff


	//   ....[6]....
        /*0044*/ 	.word	0xffffffff


	//   ....[7]....
        /*0048*/ 	.word	0xffffffff


	//   ....[8]....
        /*004c*/ 	.word	0xffffffff


	//   ....[9]....
        /*0050*/ 	.word	0xffffffff


	//   ....[10]....
        /*0054*/ 	.word	0xffffffff


	//   ....[11]....
        /*0058*/ 	.word	0xffffffff


	//   ....[12]....
        /*005c*/ 	.word	0xffffffff


	//   ....[13]....
        /*0060*/ 	.word	0xffffffff


	//   ....[14]....
        /*0064*/ 	.word	0xffffffff


	//   ....[15]....
        /*0068*/ 	.word	0xffffffff


	//   ....[16]....
        /*006c*/ 	.word	0xffffffff


	//   ....[17]....
        /*0070*/ 	.word	0xffffffff


	//   ....[18]....
        /*0074*/ 	.word	0xffffffff


	//   ....[19]....
        /*0078*/ 	.word	0xffffffff


	//   ....[20]....
        /*007c*/ 	.word	0xffffffff


	//   ....[21]....
        /*0080*/ 	.word	0xffffffff


	//   ....[22]....
        /*0084*/ 	.word	0xffffffff


	//   ....[23]....
        /*0088*/ 	.word	0xffffffff


	//   ....[24]....
        /*008c*/ 	.word	0xffffffff


	//   ....[25]....
        /*0090*/ 	.word	0xffffffff


	//   ....[26]....
        /*0094*/ 	.word	0xffffffff


	//   ....[27]....
        /*0098*/ 	.word	0xffffffff


	//   ....[28]....
        /*009c*/ 	.word	0xffffffff


	//   ....[29]....
        /*00a0*/ 	.word	0xffffffff


	//   ....[30]....
        /*00a4*/ 	.word	0xffffffff


	//   ....[31]....
        /*00a8*/ 	.word	0xffffffff


	//   ....[32]....
        /*00ac*/ 	.word	0xffffffff


	//   ....[33]....
        /*00b0*/ 	.word	0xffffffff


	//   ....[34]....
        /*00b4*/ 	.word	0xffffffff


	//   ....[35]....
        /*00b8*/ 	.word	0xffffffff


	//   ....[36]....
        /*00bc*/ 	.word	0xffffffff


	//   ....[37]....
        /*00c0*/ 	.word	0xffffffff


	//   ....[38]....
        /*00c4*/ 	.word	0xffffffff


	//   ....[39]....
        /*00c8*/ 	.word	0xffffffff


	//   ....[40]....
        /*00cc*/ 	.word	0xffffffff


	//   ....[41]....
        /*00d0*/ 	.word	0xffffffff


	//   ....[42]....
        /*00d4*/ 	.word	0xffffffff


	//   ....[43]....
        /*00d8*/ 	.word	0xffffffff


	//   ....[44]....
        /*00dc*/ 	.word	0xffffffff


	//   ....[45]....
        /*00e0*/ 	.word	0xffffffff


	//   ....[46]....
        /*00e4*/ 	.word	0xffffffff


	//   ....[47]....
        /*00e8*/ 	.word	0xffffffff


	//   ....[48]....
        /*00ec*/ 	.word	0xffffffff


	//   ....[49]....
        /*00f0*/ 	.word	0xffffffff


	//   ....[50]....
        /*00f4*/ 	.word	0xffffffff


	//   ....[51]....
        /*00f8*/ 	.word	0xffffffff


	//   ....[52]....
        /*00fc*/ 	.word	0xffffffff


	//   ....[53]....
        /*0100*/ 	.word	0xffffffff


	//   ....[54]....
        /*0104*/ 	.word	0xffffffff


	//   ....[55]....
        /*0108*/ 	.word	0xffffffff


	//   ....[56]....
        /*010c*/ 	.word	0xffffffff


	//   ....[57]....
        /*0110*/ 	.word	0xffffffff


	//   ....[58]....
        /*0114*/ 	.word	0xffffffff


	//----- nvinfo : EIATTR_COOP_GROUP_INSTR_OFFSETS
	.align		4
.L_2995:
        /*0118*/ 	.byte	0x04, 0x28
        /*011a*/ 	.short	(.L_2997 - .L_2996)


	//   ....[0]....
.L_2996:
        /*011c*/ 	.word	0x00001210


	//   ....[1]....
        /*0120*/ 	.word	0x00001400


	//   ....[2]....
        /*0124*/ 	.word	0x000016f0


	//   ....[3]....
        /*0128*/ 	.word	0x00002b60


	//   ....[4]....
        /*012c*/ 	.word	0x00002f70


	//   ....[5]....
        /*0130*/ 	.word	0x000034d0


	//   ....[6]....
        /*0134*/ 	.word	0x00003a20


	//   ....[7]....
        /*0138*/ 	.word	0x000044b0


	//   ....[8]....
        /*013c*/ 	.word	0x00004a40


	//   ....[9]....
        /*0140*/ 	.word	0x00004a70


	//   ....[10]....
        /*0144*/ 	.word	0x00004b00


	//   ....[11]....
        /*0148*/ 	.word	0x00004b30


	//   ....[12]....
        /*014c*/ 	.word	0x00004b70


	//   ....[13]....
        /*0150*/ 	.word	0x00004ba0


	//   ....[14]....
        /*0154*/ 	.word	0x00004be0


	//   ....[15]....
        /*0158*/ 	.word	0x00004c00


	//   ....[16]....
        /*015c*/ 	.word	0x00004c20


	//   ....[17]....
        /*0160*/ 	.word	0x00004c50


	//   ....[18]....
        /*0164*/ 	.word	0x00004cb0


	//   ....[19]....
        /*0168*/ 	.word	0x00004cd0


	//   ....[20]....
        /*016c*/ 	.word	0x00004ce0


	//   ....[21]....
        /*0170*/ 	.word	0x00004d10


	//   ....[22]....
        /*0174*/ 	.word	0x00004d70


	//   ....[23]....
        /*0178*/ 	.word	0x00004d80


	//   ....[24]....
        /*017c*/ 	.word	0x00004de0


	//   ....[25]....
        /*0180*/ 	.word	0x00004e00


	//   ....[26]....
        /*0184*/ 	.word	0x00004e50


	//   ....[27]....
        /*0188*/ 	.word	0x00004e80


	//   ....[28]....
        /*018c*/ 	.word	0x00004eb0


	//   ....[29]....
        /*0190*/ 	.word	0x00004ec0


	//   ....[30]....
        /*0194*/ 	.word	0x00004ee0


	//   ....[31]....
        /*0198*/ 	.word	0x00004f00


	//   ....[32]....
        /*019c*/ 	.word	0x00004f30


	//   ....[33]....
        /*01a0*/ 	.word	0x00004f40


	//   ....[34]....
        /*01a4*/ 	.word	0x00004f50


	//   ....[35]....
        /*01a8*/ 	.word	0x00004f80


	//   ....[36]....
        /*01ac*/ 	.word	0x00005840


	//   ....[37]....
        /*01b0*/ 	.word	0x00005880


	//   ....[38]....
        /*01b4*/ 	.word	0x000059d0


	//   ....[39]....
        /*01b8*/ 	.word	0x000059f0


	//   ....[40]....
        /*01bc*/ 	.word	0x00005a20


	//   ....[41]....
        /*01c0*/ 	.word	0x00005a40


	//   ....[42]....
        /*01c4*/ 	.word	0x00005a70


	//   ....[43]....
        /*01c8*/ 	.word	0x00005a90


	//   ....[44]....
        /*01cc*/ 	.word	0x00005ad0


	//   ....[45]....
        /*01d0*/ 	.word	0x00005b10


	//   ....[46]....
        /*01d4*/ 	.word	0x00005ff0


	//   ....[47]....
        /*01d8*/ 	.word	0x00006310


	//   ....[48]....
        /*01dc*/ 	.word	0x000068e0


	//   ....[49]....
        /*01e0*/ 	.word	0x00006d00


	//   ....[50]....
        /*01e4*/ 	.word	0x00006d50


	//   ....[51]....
        /*01e8*/ 	.word	0x00006da0


	//   ....[52]....
        /*01ec*/ 	.word	0x00006dd0


	//   ....[53]....
        /*01f0*/ 	.word	0x00006df0


	//   ....[54]....
        /*01f4*/ 	.word	0x00006ec0


	//   ....[55]....
        /*01f8*/ 	.word	0x00006f00


	//   ....[56]....
        /*01fc*/ 	.word	0x00006f50


	//   ....[57]....
        /*0200*/ 	.word	0x00006f80


	//   ....[58]....
        /*0204*/ 	.word	0x00006fa0


	//----- nvinfo : EIATTR_VRC_CTA_INIT_COUNT
	.align		4
.L_2997:
        /*0208*/ 	.byte	0x02, 0x4a
	.zero		1
	.zero		1


	//----- nvinfo : EIATTR_EXIT_INSTR_OFFSETS
	.align		4
        /*020c*/ 	.byte	0x04, 0x1c
        /*020e*/ 	.short	(.L_2999 - .L_2998)


	//   ....[0]....
.L_2998:
        /*0210*/ 	.word	0x00007040


	//   ....[1]....
        /*0214*/ 	.word	0x00007260


	//----- nvinfo : EIATTR_MAX_THREADS
	.align		4
.L_2999:
        /*0218*/ 	.byte	0x04, 0x05
        /*021a*/ 	.short	(.L_3001 - .L_3000)
.L_3000:
        /*021c*/ 	.word	0x00000020
        /*0220*/ 	.word	0x00000001
        /*0224*/ 	.word	0x00000001


	//----- nvinfo : EIATTR_CRS_STACK_SIZE
	.align		4
.L_3001:
        /*0228*/ 	.byte	0x04, 0x1e
        /*022a*/ 	.short	(.L_3003 - .L_3002)
.L_3002:
        /*022c*/ 	.word	0x00000000


	//----- nvinfo : EIATTR_CBANK_PARAM_SIZE
	.align		4
.L_3003:
        /*0230*/ 	.byte	0x03, 0x19
        /*0232*/ 	.short	0x01f0


	//----- nvinfo : EIATTR_PARAM_CBANK
	.align		4
        /*0234*/ 	.byte	0x04, 0x0a
        /*0236*/ 	.short	(.L_3005 - .L_3004)
	.align		4
.L_3004:
        /*0238*/ 	.word	index@(.nv.constant0._Z25selective_scan_bwd_kernelI32Selective_Scan_bwd_kernel_traitsILi32ELi8ELb0ELb0ELb1ELb1ELb1EN3c104HalfEfEEv12SSMParamsBwd)
        /*023c*/ 	.short	0x0380
        /*023e*/ 	.short	0x01f0


	//----- nvinfo : EIATTR_SW_WAR
	.align		4
.L_3005:
        /*0240*/ 	.byte	0x04, 0x36
        /*0242*/ 	.short	(.L_3007 - .L_3006)
.L_3006:
        /*0244*/ 	.word	0x00000008
.L_3007:


//--------------------- .nv.info._Z25selective_scan_bwd_kernelI32Selective_Scan_bwd_kernel_traitsILi32ELi8ELb0ELb1ELb0ELb0ELb0EN3c104HalfEfEEv12SSMParamsBwd --------------------------
	.section	.nv.info._Z25selective_scan_bwd_kernelI32Selective_Scan_bwd_kernel_traitsILi32ELi8ELb0ELb1ELb0ELb0ELb0EN3c104HalfEfEEv12SSMParamsBwd,"",@"SHT_CUDA_INFO"
	.sectionflags	@""
	.align	4


	//----- nvinfo : EIATTR_CUDA_API_VERSION
	.align		4
        /*0000*/ 	.byte	0x04, 0x37
        /*0002*/ 	.short	(.L_3009 - .L_3008)
.L_3008:
        /*0004*/ 	.word	0x00000082


	//----- nvinfo : EIATTR_KPARAM_INFO
	.align		4
.L_3009:
        /*0008*/ 	.byte	0x04, 0x17
        /*000a*/ 	.short	(.L_3011 - .L_3010)
.L_3010:
        /*000c*/ 	.word	0x00000000
        /*0010*/ 	.short	0x0000
        /*0012*/ 	.short	0x0000
        /*0014*/ 	.byte	0x00, 0xf0, 0xc1, 0x07


	//----- nvinfo : EIATTR_SPARSE_MMA_MASK
	.align		4
.L_3011:
        /*0018*/ 	.byte	0x03, 0x50
        /*001a*/ 	.short	0x0000


	//----- nvinfo : EIATTR_MAXREG_COUNT
	.align		4
        /*001c*/ 	.byte	0x03, 0x1b
        /*001e*/ 	.short	0x00ff


	//----- nvinfo : EIATTR_NUM_BARRIERS
	.align		4
        /*0020*/ 	.byte	0x02, 0x4c
        /*0022*/ 	.byte	0x01
	.zero		1


	//----- nvinfo : EIATTR_MERCURY_ISA_VERSION
	.align		4
        /*0024*/ 	.byte	0x03, 0x5f
        /*0026*/ 	.short	0x0101


	//----- nvinfo : EIATTR_COOP_GROUP_MASK_REGIDS
	.align		4
        /*0028*/ 	.byte	0x04, 0x29
        /*002a*/ 	.short	(.L_3013 - .L_3012)


	//   ....[0]....
.L_3012:
        /*002c*/ 	.word	0xffffffff


	//   ....[1]....
        /*0030*/ 	.word	0xffffffff


	//   ....[2]....
        /*0034*/ 	.word	0xffffffff


	//   ....[3]....
        /*0038*/ 	.word	0xffffffff


	//   ....[4]....
        /*003c*/ 	.word	0xffffffff


	//   ....[5]....
        /*0040*/ 	.word	0xffffffff


	//   ....[6]....
        /*0044*/ 	.word	0xffffffff


	//   ....[7]....
        /*0048*/ 	.word	0xffffffff


	//   ....[8]....
        /*004c*/ 	.word	0xffffffff


	//   ....[9]....
        /*0050*/ 	.word	0xffffffff


	//   ....[10]....
        /*0054*/ 	.word	0xffffffff


	//   ....[11]....
        /*0058*/ 	.word	0xffffffff


	//   ....[12]....
        /*005c*/ 	.word	0xffffffff


	//   ....[13]....
        /*0060*/ 	.word	0xffffffff


	//   ....[14]....
        /*0064*/ 	.word	0xffffffff


	//   ....[15]....
        /*0068*/ 	.word	0xffffffff


	//   ....[16]....
        /*006c*/ 	.word	0xffffffff


	//   ....[17]....
        /*0070*/ 	.word	0xffffffff


	//   ....[18]....
        /*0074*/ 	.word	0xffffffff


	//   ....[19]....
        /*0078*/ 	.word	0xffffffff


	//   ....[20]....
        /*007c*/ 	.word	0xffffffff


	//   ....[21]....
        /*0080*/ 	.word	0xffffffff


	//   ....[22]....
        /*0084*/ 	.word	0xffffffff


	//   ....[23]....
        /*0088*/ 	.word	0xffffffff


	//   ....[24]....
        /*008c*/ 	.word	0xffffffff


	//   ....[25]....
        /*0090*/ 	.word	0xffffffff


	//   ....[26]....
        /*0094*/ 	.word	0xffffffff


	//   ....[27]....
        /*0098*/ 	.word	0xffffffff


	//   ....[28]....
        /*009c*/ 	.word	0xffffffff


	//   ....[29]....
        /*00a0*/ 	.word	0xffffffff


	//   ....[30]....
        /*00a4*/ 	.word	0xffffffff


	//   ....[31]....
        /*00a8*/ 	.word	0xffffffff


	//   ....[32]....
        /*00ac*/ 	.word	0xffffffff


	//   ....[33]....
        /*00b0*/ 	.word	0xffffffff


	//   ....[34]....
        /*00b4*/ 	.word	0xffffffff


	//   ....[35]....
        /*00b8*/ 	.word	0xffffffff


	//   ....[36]....
        /*00bc*/ 	.word	0xffffffff


	//   ....[37]....
        /*00c0*/ 	.word	0xffffffff


	//   ....[38]....
        /*00c4*/ 	.word	0xffffffff


	//   ....[39]....
        /*00c8*/ 	.word	0xffffffff


	//   ....[40]....
        /*00cc*/ 	.word	0xffffffff


	//   ....[41]....
        /*00d0*/ 	.word	0xffffffff


	//   ....[42]....
        /*00d4*/ 	.word	0xffffffff


	//   ....[43]....
        /*00d8*/ 	.word	0xffffffff


	//   ....[44]....
        /*00dc*/ 	.word	0xffffffff


	//   ....[45]....
        /*00e0*/ 	.word	0xffffffff


	//   ....[46]....
        /*00e4*/ 	.word	0xffffffff


	//   ....[47]....
        /*00e8*/ 	.word	0xffffffff


	//   ....[48]....
        /*00ec*/ 	.word	0xffffffff


	//   ....[49]....
        /*00f0*/ 	.word	0xffffffff


	//   ....[50]....
        /*00f4*/ 	.word	0xffffffff


	//   ....[51]....
        /*00f8*/ 	.word	0xffffffff


	//   ....[52]....
        /*00fc*/ 	.word	0xffffffff


	//   ....[53]....
        /*0100*/ 	.word	0xffffffff


	//----- nvinfo : EIATTR_COOP_GROUP_INSTR_OFFSETS
	.align		4
.L_3013:
        /*0104*/ 	.byte	0x04, 0x28
        /*0106*/ 	.short	(.L_3015 - .L_3014)


	//   ....[0]....
.L_3014:
        /*0108*/ 	.word	0x00001070


	//   ....[1]....
        /*010c*/ 	.word	0x00001280


	//   ....[2]....
        /*0110*/ 	.word	0x00001550


	//   ....[3]....
        /*0114*/ 	.word	0x00001e00


	//   ....[4]....
        /*0118*/ 	.word	0x00002440


	//   ....[5]....
        /*011c*/ 	.word	0x00002470


	//   ....[6]....
        /*0120*/ 	.word	0x000024e0


	//   ....[7]....
        /*0124*/ 	.word	0x00002530


	//   ....[8]....
        /*0128*/ 	.word	0x00002550


	//   ....[9]....
        /*012c*/ 	.word	0x00002580


	//   ....[10]....
        /*0130*/ 	.word	0x000025c0


	//   ....[11]....
        /*0134*/ 	.word	0x000025e0


	//   ....[12]....
        /*0138*/ 	.word	0x00002610


	//   ....[13]....
        /*013c*/ 	.word	0x00002640


	//   ....[14]....
        /*0140*/ 	.word	0x00002680


	//   ....[15]....
        /*0144*/ 	.word	0x000026a0


	//   ....[16]....
        /*0148*/ 	.word	0x00002700


	//   ....[17]....
        /*014c*/ 	.word	0x00002720


	//   ....[18]....
        /*0150*/ 	.word	0x00002760


	//   ....[19]....
        /*0154*/ 	.word	0x000027b0


	//   ....[20]....
        /*0158*/ 	.word	0x000027f0


	//   ....[21]....
        /*015c*/ 	.word	0x00002800


	//   ....[22]....
        /*0160*/ 	.word	0x00002820


	//   ....[23]....
        /*0164*/ 	.word	0x00002840


	//   ....[24]....
        /*0168*/ 	.word	0x00002890


	//   ....[25]....
        /*016c*/ 	.word	0x000028b0


	//   ....[26]....
        /*0170*/ 	.word	0x000028d0


	//   ....[27]....
        /*0174*/ 	.word	0x000028e0


	//   ....[28]....
        /*0178*/ 	.word	0x000028f0


	//   ....[29]....
        /*017c*/ 	.word	0x00002940


	//   ....[30]....
        /*0180*/ 	.word	0x00002960


	//   ....[31]....
        /*0184*/ 	.word	0x00002ac0


	//   ....[32]....
        /*0188*/ 	.word	0x00003130


	//   ....[33]....
        /*018c*/ 	.word	0x00003170


	//   ....[34]....
        /*0190*/ 	.word	0x00003300


	//   ....[35]....
        /*0194*/ 	.word	0x00003330


	//   ....[36]....
        /*0198*/ 	.word	0x00003360


	//   ....[37]....
        /*019c*/ 	.word	0x00003380


	//   ....[38]....
        /*01a0*/ 	.word	0x000033b0


	//   ....[39]....
        /*01a4*/ 	.word	0x000033d0


	//   ....[40]....
        /*01a8*/ 	.word	0x00003410


	//   ....[41]....
        /*01ac*/ 	.word	0x00003450


	//   ....[42]....
        /*01b0*/ 	.word	0x00003860


	//   ....[43]....
        /*01b4*/ 	.word	0x00003c80


	//   ....[44]....
        /*01b8*/ 	.word	0x00004000


	//   ....[45]....
        /*01bc*/ 	.word	0x00004050


	//   ....[46]....
        /*01c0*/ 	.word	0x000040a0


	//   ....[47]....
        /*01c4*/ 	.word	0x000040d0


	//   ....[48]....
        /*01c8*/ 	.word	0x000040f0


	//   ....[49]....
        /*01cc*/ 	.word	0x000041c0


	//   ....[50]....
        /*01d0*/ 	.word	0x00004200


	//   ....[51]....
        /*01d4*/ 	.word	0x00004250


	//   ....[52]....
        /*01d8*/ 	.word	0x00004280


	//   ....[53]....
        /*01dc*/ 	.word	0x000042a0


	//----- nvinfo : EIATTR_VRC_CTA_INIT_COUNT
	.align		4
.L_3015:
        /*01e0*/ 	.byte	0x02, 0x4a
	.zero		1
	.zero		1


	//----- nvinfo : EIATTR_EXIT_INSTR_OFFSETS
	.align		4
        /*01e4*/ 	.byte	0x04, 0x1c
        /*01e6*/ 	.short	(.L_3017 - .L_3016)


	//   ....[0]....
.L_3016:
        /*01e8*/ 	.word	0x00004340


	//   ....[1]....
        /*01ec*/ 	.word	0x000045a0


	//----- nvinfo : EIATTR_MAX_THREADS
	.align		4
.L_3017:
        /*01f0*/ 	.byte	0x04, 0x05
        /*01f2*/ 	.short	(.L_3019 - .L_3018)
.L_3018:
        /*01f4*/ 	.word	0x00000020
        /*01f8*/ 	.word	0x00000001
        /*01fc*/ 	.word	0x00000001


	//----- nvinfo : EIATTR_CRS_STACK_SIZE
	.align		4
.L_3019:
        /*0200*/ 	.byte	0x04, 0x1e
        /*0202*/ 	.short	(.L_3021 - .L_3020)
.L_3020:
        /*0204*/ 	.word	0x00000000


	//----- nvinfo : EIATTR_CBANK_PARAM_SIZE
	.align		4
.L_3021:
        /*0208*/ 	.byte	0x03, 0x19
        /*020a*/ 	.short	0x01f0


	//----- nvinfo : EIATTR_PARAM_CBANK
	.align		4
        /*020c*/ 	.byte	0x04, 0x0a
        /*020e*/ 	.short	(.L_3023 - .L_3022)
	.align		4
.L_3022:
        /*0210*/ 	.word	index@(.nv.constant0._Z25selective_scan_bwd_kernelI32Selective_Scan_bwd_kernel_traitsILi32ELi8ELb0ELb1ELb0ELb0ELb0EN3c104HalfEfEEv12SSMParamsBwd)
        /*0214*/ 	.short	0x0380
        /*0216*/ 	.short	0x01f0


	//----- nvinfo : EIATTR_SW_WAR
	.align		4
.L_3023:
        /*0218*/ 	.byte	0x04, 0x36
        /*021a*/ 	.short	(.L_3025 - .L_3024)
.L_3024:
        /*021c*/ 	.word	0x00000008
.L_3025:


//--------------------- .nv.info._Z25selective_scan_bwd_kernelI32Selective_Scan_bwd_kernel_traitsILi32ELi8ELb0ELb1ELb0ELb0ELb1EN3c104HalfEfEEv12SSMParamsBwd --------------------------
	.section	.nv.info._Z25selective_scan_bwd_kernelI32Selective_Scan_bwd_kernel_traitsILi32ELi8ELb0ELb1ELb0ELb0ELb1EN3c104HalfEfEEv12SSMParamsBwd,"",@"SHT_CUDA_INFO"
	.sectionflags	@""
	.align	4


	//----- nvinfo : EIATTR_CUDA_API_VERSION
	.align		4
        /*0000*/ 	.byte	0x04, 0x37
        /*0002*/ 	.short	(.L_3027 - .L_3026)
.L_3026:
        /*0004*/ 	.word	0x00000082


	//----- nvinfo : EIATTR_KPARAM_INFO
	.align		4
.L_3027:
        /*0008*/ 	.byte	0x04, 0x17
        /*000a*/ 	.short	(.L_3029 - .L_3028)
.L_3028:
        /*000c*/ 	.word	0x00000000
        /*0010*/ 	.short	0x0000
        /*0012*/ 	.short	0x0000
        /*0014*/ 	.byte	0x00, 0xf0, 0xc1, 0x07


	//----- nvinfo : EIATTR_SPARSE_MMA_MASK
	.align		4
.L_3029:
        /*0018*/ 	.byte	0x03, 0x50
        /*001a*/ 	.short	0x0000


	//----- nvinfo : EIATTR_MAXREG_COUNT
	.align		4
        /*001c*/ 	.byte	0x03, 0x1b
        /*001e*/ 	.short	0x00ff


	//----- nvinfo : EIATTR_NUM_BARRIERS
	.align		4
        /*0020*/ 	.byte	0x02, 0x4c
        /*0022*/ 	.byte	0x01
	.zero		1


	//----- nvinfo : EIATTR_MERCURY_ISA_VERSION
	.align		4
        /*0024*/ 	.byte	0x03, 0x5f
        /*0026*/ 	.short	0x0101


	//----- nvinfo : EIATTR_COOP_GROUP_MASK_REGIDS
	.align		4
        /*0028*/ 	.byte	0x04, 0x29
        /*002a*/ 	.short	(.L_3031 - .L_3030)


	//   ....[0]....
.L_3030:
        /*002c*/ 	.word	0xffffffff


	//   ....[1]....
        /*0030*/ 	.word	0xffffffff


	//   ....[2]....
        /*0034*/ 	.word	0xffffffff


	//   ....[3]....
        /*0038*/ 	.word	0xffffffff


	//   ....[4]....
        /*003c*/ 	.word	0xffffffff


	//   ....[5]....
        /*0040*/ 	.word	0xffffffff


	//   ....[6]....
        /*0044*/ 	.word	0xffffffff


	//   ....[7]....
        /*0048*/ 	.word	0xffffffff


	//   ....[8]....
        /*004c*/ 	.word	0xffffffff


	//   ....[9]....
        /*0050*/ 	.word	0xffffffff


	//   ....[10]....
        /*0054*/ 	.word	0xffffffff


	//   ....[11]....
        /*0058*/ 	.word	0xffffffff


	//   ....[12]....
        /*005c*/ 	.word	0xffffffff


	//   ....[13]....
        /*0060*/ 	.word	0xffffffff


	//   ....[14]....
        /*0064*/ 	.word	0xffffffff


	//   ....[15]....
        /*0068*/ 	.word	0xffffffff


	//   ....[16]....
        /*006c*/ 	.word	0xffffffff


	//   ....[17]....
        /*0070*/ 	.word	0xffffffff


	//   ....[18]....
        /*0074*/ 	.word	0xffffffff


	//   ....[19]....
        /*0078*/ 	.word	0xffffffff


	//   ....[20]....
        /*007c*/ 	.word	0xffffffff


	//   ....[21]....
        /*0080*/ 	.word	0xffffffff


	//   ....[22]....
        /*0084*/ 	.word	0xffffffff


	//   ....[23]....
        /*0088*/ 	.word	0xffffffff


	//   ....[24]....
        /*008c*/ 	.word	0xffffffff


	//   ....[25]....
        /*0090*/ 	.word	0xffffffff


	//   ....[26]....
        /*0094*/ 	.word	0xffffffff


	//   ....[27]....
        /*0098*/ 	.word	0xffffffff


	//   ....[28]....
        /*009c*/ 	.word	0xffffffff


	//   ....[29]....
        /*00a0*/ 	.word	0xffffffff


	//   ....[30]....
        /*00a4*/ 	.word	0xffffffff


	//   ....[31]....
        /*00a8*/ 	.word	0xffffffff


	//   ....[32]....
        /*00ac*/ 	.word	0xffffffff


	//   ....[33]....
        /*00b0*/ 	.word	0xffffffff


	//   ....[34]....
        /*00b4*/ 	.word	0xffffffff


	//   ....[35]....
        /*00b8*/ 	.word	0xffffffff


	//   ....[36]....
        /*00bc*/ 	.word	0xffffffff


	//   ....[37]....
        /*00c0*/ 	.word	0xffffffff


	//   ....[38]....
        /*00c4*/ 	.word	0xffffffff


	//   ....[39]....
        /*00c8*/ 	.word	0xffffffff


	//   ....[40]....
        /*00cc*/ 	.word	0xffffffff


	//   ....[41]....
        /*00d0*/ 	.word	0xffffffff


	//   ....[42]....
        /*00d4*/ 	.word	0xffffffff


	//   ....[43]....
        /*00d8*/ 	.word	0xffffffff


	//   ....[44]....
        /*00dc*/ 	.word	0xffffffff


	//   ....[45]....
        /*00e0*/ 	.word	0xffffffff


	//   ....[46]....
        /*00e4*/ 	.word	0xffffffff


	//   ....[47]....
        /*00e8*/ 	.word	0xffffffff


	//   ....[48]....
        /*00ec*/ 	.word	0xffffffff


	//   ....[49]....
        /*00f0*/ 	.word	0xffffffff


	//   ....[50]....
        /*00f4*/ 	.word	0xffffffff


	//   ....[51]....
        /*00f8*/ 	.word	0xffffffff


	//   ....[52]....
        /*00fc*/ 	.word	0xffffffff


	//   ....[53]....
        /*0100*/ 	.word	0xffffffff


	//   ....[54]....
        /*0104*/ 	.word	0xffffffff


	//   ....[55]....
        /*0108*/ 	.word	0xffffffff


	//   ....[56]....
        /*010c*/ 	.word	0xffffffff


	//   ....[57]....
        /*0110*/ 	.word	0xffffffff


	//----- nvinfo : EIATTR_COOP_GROUP_INSTR_OFFSETS
	.align		4
.L_3031:
        /*0114*/ 	.byte	0x04, 0x28
        /*0116*/ 	.short	(.L_3033 - .L_3032)


	//   ....[0]....
.L_3032:
        /*0118*/ 	.word	0x000011e0


	//   ....[1]....
        /*011c*/ 	.word	0x00001470


	//   ....[2]....
        /*0120*/ 	.word	0x000016b0


	//   ....[3]....
        /*0124*/ 	.word	0x000018b0


	//   ....[4]....
        /*0128*/ 	.word	0x00001cd0


	//   ....[5]....
        /*012c*/ 	.word	0x00002270


	//   ....[6]....
        /*0130*/ 	.word	0x000027c0


	//   ....[7]....
        /*0134*/ 	.word	0x00003290


	//   ....[8]....
        /*0138*/ 	.word	0x000038d0


	//   ....[9]....
        /*013c*/ 	.word	0x00003900


	//   ....[10]....
        /*0140*/ 	.word	0x00003970


	//   ....[11]....
        /*0144*/ 	.word	0x000039c0


	//   ....[12]....
        /*0148*/ 	.word	0x000039e0


	//   ....[13]....
        /*014c*/ 	.word	0x00003a10


	//   ....[14]....
        /*0150*/ 	.word	0x00003a50


	//   ....[15]....
        /*0154*/ 	.word	0x00003a70


	//   ....[16]....
        /*0158*/ 	.word	0x00003aa0


	//   ....[17]....
        /*015c*/ 	.word	0x00003ad0


	//   ....[18]....
        /*0160*/ 	.word	0x00003b10


	//   ....[19]....
        /*0164*/ 	.word	0x00003b30


	//   ....[20]....
        /*0168*/ 	.word	0x00003b80


	//   ....[21]....
        /*016c*/ 	.word	0x00003bb0


	//   ....[22]....
        /*0170*/ 	.word	0x00003bf0


	//   ....[23]....
        /*0174*/ 	.word	0x00003c20


	//   ....[24]....
        /*0178*/ 	.word	0x00003c80


	//   ....[25]....
        /*017c*/ 	.word	0x00003c90


	//   ....[26]....
        /*0180*/ 	.word	0x00003cb0


	//   ....[27]....
        /*0184*/ 	.word	0x00003cd0


	//   ....[28]....
        /*0188*/ 	.word	0x00003d00


	//   ....[29]....
        /*018c*/ 	.word	0x00003d40


	//   ....[30]....
        /*0190*/ 	.word	0x00003d60


	//   ....[31]....
        /*0194*/ 	.word	0x00003d70


	//   ....[32]....
        /*0198*/ 	.word	0x00003d80


	//   ....[33]....
        /*019c*/ 	.word	0x00003dd0


	//   ....[34]....
        /*01a0*/ 	.word	0x00003df0


	//   ....[35]....
        /*01a4*/ 	.word	0x00003f40


	//   ....[36]....
        /*01a8*/ 	.word	0x000045c0


	//   ....[37]....
        /*01ac*/ 	.word	0x00004600


	//   ....[38]....
        /*01b0*/ 	.word	0x00004790


	//   ....[39]....
        /*01b4*/ 	.word	0x000047d0


	//   ....[40]....
        /*01b8*/ 	.word	0x00004870


	//   ....[41]....
        /*01bc*/ 	.word	0x00004890


	//   ....[42]....
        /*01c0*/ 	.word	0x000048c0


	//   ....[43]....
        /*01c4*/ 	.word	0x000048e0


	//   ....[44]....
        /*01c8*/ 	.word	0x00004920


	//   ....[45]....
        /*01cc*/ 	.word	0x00004960


	//   ....[46]....
        /*01d0*/ 	.word	0x00004ce0


	//   ....[47]....
        /*01d4*/ 	.word	0x000050d0


	//   ....[48]....
        /*01d8*/ 	.word	0x00005470


	//   ....[49]....
        /*01dc*/ 	.word	0x000054c0


	//   ....[50]....
        /*01e0*/ 	.word	0x00005510


	//   ....[51]....
        /*01e4*/ 	.word	0x00005540


	//   ....[52]....
        /*01e8*/ 	.word	0x00005560


	//   ....[53]....
        /*01ec*/ 	.word	0x00005630


	//   ....[54]....
        /*01f0*/ 	.word	0x00005670


	//   ....[55]....
        /*01f4*/ 	.word	0x000056c0


	//   ....[56]....
        /*01f8*/ 	.word	0x000056f0


	//   ....[57]....
        /*01fc*/ 	.word	0x00005710


	//----- nvinfo : EIATTR_VRC_CTA_INIT_COUNT
	.align		4
.L_3033:
        /*0200*/ 	.byte	0x02, 0x4a
	.zero		1
	.zero		1


	//----- nvinfo : EIATTR_EXIT_INSTR_OFFSETS
	.align		4
        /*0204*/ 	.byte	0x04, 0x1c
        /*0206*/ 	.short	(.L_3035 - .L_3034)


	//   ....[0]....
.L_3034:
        /*0208*/ 	.word	0x000057b0


	//   ....[1]....
        /*020c*/ 	.word	0x00005a10


	//----- nvinfo : EIATTR_MAX_THREADS
	.align		4
.L_3035:
        /*0210*/ 	.byte	0x04, 0x05
        /*0212*/ 	.short	(.L_3037 - .L_3036)
.L_3036:
        /*0214*/ 	.word	0x00000020
        /*0218*/ 	.word	0x00000001
        /*021c*/ 	.word	0x00000001


	//----- nvinfo : EIATTR_CRS_STACK_SIZE
	.align		4
.L_3037:
        /*0220*/ 	.byte	0x04, 0x1e
        /*0222*/ 	.short	(.L_3039 - .L_3038)
.L_3038:
        /*0224*/ 	.word	0x00000000


	//----- nvinfo : EIATTR_CBANK_PARAM_SIZE
	.align		4
.L_3039:
        /*0228*/ 	.byte	0x03, 0x19
        /*022a*/ 	.short	0x01f0


	//----- nvinfo : EIATTR_PARAM_CBANK
	.align		4
        /*022c*/ 	.byte	0x04, 0x0a
        /*022e*/ 	.short	(.L_3041 - .L_3040)
	.align		4
.L_3040:
        /*0230*/ 	.word	index@(.nv.constant0._Z25selective_scan_bwd_kernelI32Selective_Scan_bwd_kernel_traitsILi32ELi8ELb0ELb1ELb0ELb0ELb1EN3c104HalfEfEEv12SSMParamsBwd)
        /*0234*/ 	.short	0x0380
        /*0236*/ 	.short	0x01f0


	//----- nvinfo : EIATTR_SW_WAR
	.align		4
.L_3041:
        /*0238*/ 	.byte	0x04, 0x36
        /*023a*/ 	.short	(.L_3043 - .L_3042)
.L_3042:
        /*023c*/ 	.word	0x00000008
.L_3043:


//--------------------- .nv.info._Z25selective_scan_bwd_kernelI32Selective_Scan_bwd_kernel_traitsILi32ELi8ELb0ELb1ELb0ELb1ELb0EN3c104HalfEfEEv12SSMParamsBwd --------------------------
	.section	.nv.info._Z25selective_scan_bwd_kernelI32Selective_Scan_bwd_kernel_traitsILi32ELi8ELb0ELb1ELb0ELb1ELb0EN3c104HalfEfEEv12SSMParamsBwd,"",@"SHT_CUDA_INFO"
	.sectionflags	@""
	.align	4


	//----- nvinfo : EIATTR_CUDA_API_VERSION
	.align		4
        /*0000*/ 	.byte	0x04, 0x37
        /*0002*/ 	.short	(.L_3045 - .L_3044)
.L_3044:
        /*0004*/ 	.word	0x00000082


	//----- nvinfo : EIATTR_KPARAM_INFO
	.align		4
.L_3045:
        /*0008*/ 	.byte	0x04, 0x17
        /*000a*/ 	.short	(.L_3047 - .L_3046)
.L_3046:
        /*000c*/ 	.word	0x00000000
        /*0010*/ 	.short	0x0000
        /*0012*/ 	.short	0x0000
        /*0014*/ 	.byte	0x00, 0xf0, 0xc1, 0x07


	//----- nvinfo : EIATTR_SPARSE_MMA_MASK
	.align		4
.L_3047:
        /*0018*/ 	.byte	0x03, 0x50
        /*001a*/ 	.short	0x0000


	//----- nvinfo : EIATTR_MAXREG_COUNT
	.align		4
        /*001c*/ 	.byte	0x03, 0x1b
        /*001e*/ 	.short	0x00ff


	//----- nvinfo : EIATTR_NUM_BARRIERS
	.align		4
        /*0020*/ 	.byte	0x02, 0x4c
        /*0022*/ 	.byte	0x01
	.zero		1


	//----- nvinfo : EIATTR_MERCURY_ISA_VERSION
	.align		4
        /*0024*/ 	.byte	0x03, 0x5f
        /*0026*/ 	.short	0x0101


	//----- nvinfo : EIATTR_COOP_GROUP_MASK_REGIDS
	.align		4
        /*0028*/ 	.byte	0x04, 0x29
        /*002a*/ 	.short	(.L_3049 - .L_3048)


	//   ....[0]....
.L_3048:
        /*002c*/ 	.word	0xffffffff


	//   ....[1]....
        /*0030*/ 	.word	0xffffffff


	//   ....[2]....
        /*0034*/ 	.word	0xffffffff


	//   ....[3]....
        /*0038*/ 	.word	0xffffffff


	//   ....[4]....
        /*003c*/ 	.word	0xffffffff


	//   ....[5]....
        /*0040*/ 	.word	0xffffffff


	//   ....[6]....
        /*0044*/ 	.word	0xffffffff


	//   ....[7]....
        /*0048*/ 	.word	0xffffffff


	//   ....[8]....
        /*004c*/ 	.word	0xffffffff


	//   ....[9]....
        /*0050*/ 	.word	0xffffffff


	//   ....[10]....
        /*0054*/ 	.word	0xffffffff


	//   ....[11]....
        /*0058*/ 	.word	0xffffffff


	//   ....[12]....
        /*005c*/ 	.word	0xffffffff


	//   ....[13]....
        /*0060*/ 	.word	0xffffffff


	//   ....[14]....
        /*0064*/ 	.word	0xffffffff


	//   ....[15]....
        /*0068*/ 	.word	0xffffffff


	//   ....[16]....
        /*006c*/ 	.word	0xffffffff


	//   ....[17]....
        /*0070*/ 	.word	0xffffffff


	//   ....[18]....
        /*0074*/ 	.word	0xffffffff


	//   ....[19]....
        /*0078*/ 	.word	0xffffffff


	//   ....[20]....
        /*007c*/ 	.word	0xffffffff


	//   ....[21]....
        /*0080*/ 	.word	0xffffffff


	//   ....[22]....
        /*0084*/ 	.word	0xffffffff


	//   ....[23]....
        /*0088*/ 	.word	0xffffffff


	//   ....[24]....
        /*008c*/ 	.word	0xffffffff


	//   ....[25]....
        /*0090*/ 	.word	0xffffffff


	//   ....[26]....
        /*0094*/ 	.word	0xffffffff


	//   ....[27]....
        /*0098*/ 	.word	0xffffffff


	//   ....[28]....
        /*009c*/ 	.word	0xffffffff


	//   ....[29]....
        /*00a0*/ 	.word	0xffffffff


	//   ....[30]....
        /*00a4*/ 	.word	0xffffffff


	//   ....[31]....
        /*00a8*/ 	.word	0xffffffff


	//   ....[32]....
        /*00ac*/ 	.word	0xffffffff


	//   ....[33]....
        /*00b0*/ 	.word	0xffffffff


	//   ....[34]....
        /*00b4*/ 	.word	0xffffffff


	//   ....[35]....
        /*00b8*/ 	.word	0xffffffff


	//   ....[36]....
        /*00bc*/ 	.word	0xffffffff


	//   ....[37]....
        /*00c0*/ 	.word	0xffffffff


	//   ....[38]....
        /*00c4*/ 	.word	0xffffffff


	//   ....[39]....
        /*00c8*/ 	.word	0xffffffff


	//   ....[40]....
        /*00cc*/ 	.word	0xffffffff


	//   ....[41]....
        /*00d0*/ 	.word	0xffffffff


	//   ....[42]....
        /*00d4*/ 	.word	0xffffffff


	//   ....[43]....
        /*00d8*/ 	.word	0xffffffff


	//   ....[44]....
        /*00dc*/ 	.word	0xffffffff


	//   ....[45]....
        /*00e0*/ 	.word	0xffffffff


	//   ....[46]....
        /*00e4*/ 	.word	0xffffffff


	//   ....[47]....
        /*00e8*/ 	.word	0xffffffff


	//   ....[48]....
        /*00ec*/ 	.word	0xffffffff


	//   ....[49]....
        /*00f0*/ 	.word	0xffffffff


	//   ....[50]....
        /*00f4*/ 	.word	0xffffffff


	//   ....[51]....
        /*00f8*/ 	.word	0xffffffff


	//   ....[52]....
        /*00fc*/ 	.word	0xffffffff


	//   ....[53]....
        /*0100*/ 	.word	0xffffffff


	//   ....[54]....
        /*0104*/ 	.word	0xffffffff


	//----- nvinfo : EIATTR_COOP_GROUP_INSTR_OFFSETS
	.align		4
.L_3049:
        /*0108*/ 	.byte	0x04, 0x28
        /*010a*/ 	.short	(.L_3051 - .L_3050)


	//   ....[0]....
.L_3050:
        /*010c*/ 	.word	0x00001060


	//   ....[1]....
        /*0110*/ 	.word	0x00001260


	//   ....[2]....
        /*0114*/ 	.word	0x00001620


	//   ....[3]....
        /*0118*/ 	.word	0x00002f10


	//   ....[4]....
        /*011c*/ 	.word	0x00003550


	//   ....[5]....
        /*0120*/ 	.word	0x00003580


	//   ....[6]....
        /*0124*/ 	.word	0x000035f0


	//   ....[7]....
        /*0128*/ 	.word	0x00003640


	//   ....[8]....
        /*012c*/ 	.word	0x00003660


	//   ....[9]....
        /*0130*/ 	.word	0x00003690


	//   ....[10]....
        /*0134*/ 	.word	0x000036d0


	//   ....[11]....
        /*0138*/ 	.word	0x00003700


	//   ....[12]....
        /*013c*/ 	.word	0x00003730


	//   ....[13]....
        /*0140*/ 	.word	0x00003750


	//   ....[14]....
        /*0144*/ 	.word	0x00003790


	//   ....[15]....
        /*0148*/ 	.word	0x000037b0


	//   ....[16]....
        /*014c*/ 	.word	0x000037f0


	//   ....[17]....
        /*0150*/ 	.word	0x00003820


	//   ....[18]....
        /*0154*/ 	.word	0x00003880


	//   ....[19]....
        /*0158*/ 	.word	0x000038b0


	//   ....[20]....
        /*015c*/ 	.word	0x00003900


	//   ....[21]....
        /*0160*/ 	.word	0x00003910


	//   ....[22]....
        /*0164*/ 	.word	0x00003940


	//   ....[23]....
        /*0168*/ 	.word	0x00003960


	//   ....[24]....
        /*016c*/ 	.word	0x00003990


	//   ....[25]....
        /*0170*/ 	.word	0x000039b0


	//   ....[26]....
        /*0174*/ 	.word	0x000039e0


	//   ....[27]....
        /*0178*/ 	.word	0x000039f0


	//   ....[28]....
        /*017c*/ 	.word	0x00003a00


	//   ....[29]....
        /*0180*/ 	.word	0x00003a50


	//   ....[30]....
        /*0184*/ 	.word	0x00003a70


	//   ....[31]....
        /*0188*/ 	.word	0x00003bc0


	//   ....[32]....
        /*018c*/ 	.word	0x00004240


	//   ....[33]....
        /*0190*/ 	.word	0x00004280


	//   ....[34]....
        /*0194*/ 	.word	0x00004410


	//   ....[35]....
        /*0198*/ 	.word	0x00004450


	//   ....[36]....
        /*019c*/ 	.word	0x000044d0


	//   ....[37]....
        /*01a0*/ 	.word	0x000044f0


	//   ....[38]....
        /*01a4*/ 	.word	0x00004520


	//   ....[39]....
        /*01a8*/ 	.word	0x00004550


	//   ....[40]....
        /*01ac*/ 	.word	0x000045b0


	//   ....[41]....
        /*01b0*/ 	.word	0x000045f0


	//   ....[42]....
        /*01b4*/ 	.word	0x00004a80


	//   ....[43]....
        /*01b8*/ 	.word	0x00004d80


	//   ....[44]....
        /*01bc*/ 	.word	0x00005380


	//   ....[45]....
        /*01c0*/ 	.word	0x000057a0


	//   ....[46]....
        /*01c4*/ 	.word	0x000057f0


	//   ....[47]....
        /*01c8*/ 	.word	0x00005840


	//   ....[48]....
        /*01cc*/ 	.word	0x00005870


	//   ....[49]....
        /*01d0*/ 	.word	0x00005890


	//   ....[50]....
        /*01d4*/ 	.word	0x00005960


	//   ....[51]....
        /*01d8*/ 	.word	0x000059a0


	//   ....[52]....
        /*01dc*/ 	.word	0x000059f0


	//   ....[53]....
        /*01e0*/ 	.word	0x00005a20


	//   ....[54]....
        /*01e4*/ 	.word	0x00005a40


	//----- nvinfo : EIATTR_VRC_CTA_INIT_COUNT
	.align		4
.L_3051:
        /*01e8*/ 	.byte	0x02, 0x4a
	.zero		1
	.zero		1


	//----- nvinfo : EIATTR_EXIT_INSTR_OFFSETS
	.align		4
        /*01ec*/ 	.byte	0x04, 0x1c
        /*01ee*/ 	.short	(.L_3053 - .L_3052)


	//   ....[0]....
.L_3052:
        /*01f0*/ 	.word	0x00005ae0


	//   ....[1]....
        /*01f4*/ 	.word	0x00005d40


	//----- nvinfo : EIATTR_MAX_THREADS
	.align		4
.L_3053:
        /*01f8*/ 	.byte	0x04, 0x05
        /*01fa*/ 	.short	(.L_3055 - .L_3054)
.L_3054:
        /*01fc*/ 	.word	0x00000020
        /*0200*/ 	.word	0x00000001
        /*0204*/ 	.word	0x00000001


	//----- nvinfo : EIATTR_CRS_STACK_SIZE
	.align		4
.L_3055:
        /*0208*/ 	.byte	0x04, 0x1e
        /*020a*/ 	.short	(.L_3057 - .L_3056)
.L_3056:
        /*020c*/ 	.word	0x00000000


	//----- nvinfo : EIATTR_CBANK_PARAM_SIZE
	.align		4
.L_3057:
        /*0210*/ 	.byte	0x03, 0x19
        /*0212*/ 	.short	0x01f0


	//----- nvinfo : EIATTR_PARAM_CBANK
	.align		4
        /*0214*/ 	.byte	0x04, 0x0a
        /*0216*/ 	.short	(.L_3059 - .L_3058)
	.align		4
.L_3058:
        /*0218*/ 	.word	index@(.nv.constant0._Z25selective_scan_bwd_kernelI32Selective_Scan_bwd_kernel_traitsILi32ELi8ELb0ELb1ELb0ELb1ELb0EN3c104HalfEfEEv12SSMParamsBwd)
        /*021c*/ 	.short	0x0380
        /*021e*/ 	.short	0x01f0


	//----- nvinfo : EIATTR_SW_WAR
	.align		4
.L_3059:
        /*0220*/ 	.byte	0x04, 0x36
        /*0222*/ 	.short	(.L_3061 - .L_3060)
.L_3060:
        /*0224*/ 	.word	0x00000008
.L_3061:


//--------------------- .nv.info._Z25selective_scan_bwd_kernelI32Selective_Scan_bwd_kernel_traitsILi32ELi8ELb0ELb1ELb0ELb1ELb1EN3c104HalfEfEEv12SSMParamsBwd --------------------------
	.section	.nv.info._Z25selective_scan_bwd_kernelI32Selective_Scan_bwd_kernel_traitsILi32ELi8ELb0ELb1ELb0ELb1ELb1EN3c104HalfEfEEv12SSMParamsBwd,"",@"SHT_CUDA_INFO"
	.sectionflags	@""
	.align	4


	//----- nvinfo : EIATTR_CUDA_API_VERSION
	.align		4
        /*0000*/ 	.byte	0x04, 0x37
        /*0002*/ 	.short	(.L_3063 - .L_3062)
.L_3062:
        /*0004*/ 	.word	0x00000082


	//----- nvinfo : EIATTR_KPARAM_INFO
	.align		4
.L_3063:
        /*0008*/ 	.byte	0x04, 0x17
        /*000a*/ 	.short	(.L_3065 - .L_3064)
.L_3064:
        /*000c*/ 	.word	0x00000000
        /*0010*/ 	.short	0x0000
        /*0012*/ 	.short	0x0000
        /*0014*/ 	.byte	0x00, 0xf0, 0xc1, 0x07


	//----- nvinfo : EIATTR_SPARSE_MMA_MASK
	.align		4
.L_3065:
        /*0018*/ 	.byte	0x03, 0x50
        /*001a*/ 	.short	0x0000


	//----- nvinfo : EIATTR_MAXREG_COUNT
	.align		4
        /*001c*/ 	.byte	0x03, 0x1b
        /*001e*/ 	.short	0x00ff


	//----- nvinfo : EIATTR_NUM_BARRIERS
	.align		4
        /*0020*/ 	.byte	0x02, 0x4c
        /*0022*/ 	.byte	0x01
	.zero		1


	//----- nvinfo : EIATTR_MERCURY_ISA_VERSION
	.align		4
        /*0024*/ 	.byte	0x03, 0x5f
        /*0026*/ 	.short	0x0101


	//----- nvinfo : EIATTR_COOP_GROUP_MASK_REGIDS
	.align		4
        /*0028*/ 	.byte	0x04, 0x29
        /*002a*/ 	.short	(.L_3067 - .L_3066)


	//   ....[0]....
.L_3066:
        /*002c*/ 	.word	0xffffffff


	//   ....[1]....
        /*0030*/ 	.word	0xffffffff


	//   ....[2]....
        /*0034*/ 	.word	0xffffffff


	//   ....[3]....
        /*0038*/ 	.word	0xffffffff


	//   ....[4]....
        /*003c*/ 	.word	0xffffffff


	//   ....[5]....
        /*0040*/ 	.word	0xffffffff


	//   ....[6]....
        /*0044*/ 	.word	0xffffffff


	//   ....[7]....
        /*0048*/ 	.word	0xffffffff


	//   ....[8]....
        /*004c*/ 	.word	0xffffffff


	//   ....[9]....
        /*0050*/ 	.word	0xffffffff


	//   ....[10]....
        /*0054*/ 	.word	0xffffffff


	//   ....[11]....
        /*0058*/ 	.word	0xffffffff


	//   ....[12]....
        /*005c*/ 	.word	0xffffffff


	//   ....[13]....
        /*0060*/ 	.word	0xffffffff


	//   ....[14]....
        /*0064*/ 	.word	0xffffffff


	//   ....[15]....
        /*0068*/ 	.word	0xffffffff


	//   ....[16]....
        /*006c*/ 	.word	0xffffffff


	//   ....[17]....
        /*0070*/ 	.word	0xffffffff


	//   ....[18]....
        /*0074*/ 	.word	0xffffffff


	//   ....[19]....
        /*0078*/ 	.word	0xffffffff


	//   ....[20]....
        /*007c*/ 	.word	0xffffffff


	//   ....[21]....
        /*0080*/ 	.word	0xffffffff


	//   ....[22]....
        /*0084*/ 	.word	0xffffffff


	//   ....[23]....
        /*0088*/ 	.word	0xffffffff


	//   ....[24]....
        /*008c*/ 	.word	0xffffffff


	//   ....[25]....
        /*0090*/ 	.word	0xffffffff


	//   ....[26]....
        /*0094*/ 	.word	0xffffffff


	//   ....[27]....
        /*0098*/ 	.word	0xffffffff


	//   ....[28]....
        /*009c*/ 	.word	0xffffffff


	//   ....[29]....
        /*00a0*/ 	.word	0xffffffff


	//   ....[30]....
        /*00a4*/ 	.word	0xffffffff


	//   ....[31]....
        /*00a8*/ 	.word	0xffffffff


	//   ....[32]....
        /*00ac*/ 	.word	0xffffffff


	//   ....[33]....
        /*00b0*/ 	.word	0xffffffff


	//   ....[34]....
        /*00b4*/ 	.word	0xffffffff


	//   ....[35]....
        /*00b8*/ 	.word	0xffffffff


	//   ....[36]....
        /*00bc*/ 	.word	0xffffffff


	//   ....[37]....
        /*00c0*/ 	.word	0xffffffff


	//   ....[38]....
        /*00c4*/ 	.word	0xffffffff


	//   ....[39]....
        /*00c8*/ 	.word	0xffffffff


	//   ....[40]....
        /*00cc*/ 	.word	0xffffffff


	//   ....[41]....
        /*00d0*/ 	.word	0xffffffff


	//   ....[42]....
        /*00d4*/ 	.word	0xffffffff


	//   ....[43]....
        /*00d8*/ 	.word	0xffffffff


	//   ....[44]....
        /*00dc*/ 	.word	0xffffffff


	//   ....[45]....
        /*00e0*/ 	.word	0xffffffff


	//   ....[46]....
        /*00e4*/ 	.word	0xffffffff


	//   ....[47]....
        /*00e8*/ 	.word	0xffffffff


	//   ....[48]....
        /*00ec*/ 	.word	0xffffffff


	//   ....[49]....
        /*00f0*/ 	.word	0xffffffff


	//   ....[50]....
        /*00f4*/ 	.word	0xffffffff


	//   ....[51]....
        /*00f8*/ 	.word	0xffffffff


	//   ....[52]....
        /*00fc*/ 	.word	0xffffffff


	//   ....[53]....
        /*0100*/ 	.word	0xffffffff


	//   ....[54]....
        /*0104*/ 	.word	0xffffffff


	//   ....[55]....
        /*0108*/ 	.word	0xffffffff


	//   ....[56]....
        /*010c*/ 	.word	0xffffffff


	//   ....[57]....
        /*0110*/ 	.word	0xffffffff


	//   ....[58]....
        /*0114*/ 	.word	0xffffffff


	//----- nvinfo : EIATTR_COOP_GROUP_INSTR_OFFSETS
	.align		4
.L_3067:
        /*0118*/ 	.byte	0x04, 0x28
        /*011a*/ 	.short	(.L_3069 - .L_3068)


	//   ....[0]....
.L_3068:
        /*011c*/ 	.word	0x000011f0


	//   ....[1]....
        /*0120*/ 	.word	0x000013f0


	//   ....[2]....
        /*0124*/ 	.word	0x000016d0


	//   ....[3]....
        /*0128*/ 	.word	0x00002b40


	//   ....[4]....
        /*012c*/ 	.word	0x00002f60


	//   ....[5]....
        /*0130*/ 	.word	0x000034b0


	//   ....[6]....
        /*0134*/ 	.word	0x00003a10


	//   ....[7]....
        /*0138*/ 	.word	0x000043f0


	//   ....[8]....
        /*013c*/ 	.word	0x00004a40


	//   ....[9]....
        /*0140*/ 	.word	0x00004a70


	//   ....[10]....
        /*0144*/ 	.word	0x00004ac0


	//   ....[11]....
        /*0148*/ 	.word	0x00004b20


	//   ....[12]....
        /*014c*/ 	.word	0x00004b40


	//   ....[13]....
        /*0150*/ 	.word	0x00004b80


	//   ....[14]....
        /*0154*/ 	.word	0x00004bb0


	//   ....[15]....
        /*0158*/ 	.word	0x00004be0


	//   ....[16]....
        /*015c*/ 	.word	0x00004c00


	//   ....[17]....
        /*0160*/ 	.word	0x00004c30


	//   ....[18]....
        /*0164*/ 	.word	0x00004c60


	//   ....[19]....
        /*0168*/ 	.word	0x00004c90


	//   ....[20]....
        /*016c*/ 	.word	0x00004ce0


	//   ....[21]....
        /*0170*/ 	.word	0x00004d10


	//   ....[22]....
        /*0174*/ 	.word	0x00004d60


	//   ....[23]....
        /*0178*/ 	.word	0x00004dc0


	//   ....[24]....
        /*017c*/ 	.word	0x00004de0


	//   ....[25]....
        /*0180*/ 	.word	0x00004df0


	//   ....[26]....
        /*0184*/ 	.word	0x00004e20


	//   ....[27]....
        /*0188*/ 	.word	0x00004e60


	//   ....[28]....
        /*018c*/ 	.word	0x00004e80


	//   ....[29]....
        /*0190*/ 	.word	0x00004ea0


	//   ....[30]....
        /*0194*/ 	.word	0x00004ec0


	//   ....[31]....
        /*0198*/ 	.word	0x00004ed0


	//   ....[32]....
        /*019c*/ 	.word	0x00004ef0


	//   ....[33]....
        /*01a0*/ 	.word	0x00004f20


	//   ....[34]....
        /*01a4*/ 	.word	0x00004f40


	//   ....[35]....
        /*01a8*/ 	.word	0x00005090


	//   ....[36]....
        /*01ac*/ 	.word	0x00005720


	//   ....[37]....
        /*01b0*/ 	.word	0x00005760


	//   ....[38]....
        /*01b4*/ 	.word	0x00005860


	//   ....[39]....
        /*01b8*/ 	.word	0x00005880


	//   ....[40]....
        /*01bc*/ 	.word	0x000058b0


	//   ....[41]....
        /*01c0*/ 	.word	0x000058d0


	//   ....[42]....
        /*01c4*/ 	.word	0x00005900


	//   ....[43]....
        /*01c8*/ 	.word	0x00005940


	//   ....[44]....
        /*01cc*/ 	.word	0x00005a50


	//   ....[45]....
        /*01d0*/ 	.word	0x00005a90


	//   ....[46]....
        /*01d4*/ 	.word	0x00005f60


	//   ....[47]....
        /*01d8*/ 	.word	0x00006270


	//   ....[48]....
        /*01dc*/ 	.word	0x00006840


	//   ....[49]....
        /*01e0*/ 	.word	0x00006c60


	//   ....[50]....
        /*01e4*/ 	.word	0x00006cb0


	//   ....[51]....
        /*01e8*/ 	.word	0x00006d00


	//   ....[52]....
        /*01ec*/ 	.word	0x00006d30


	//   ....[53]....
        /*01f0*/ 	.word	0x00006d50


	//   ....[54]....
        /*01f4*/ 	.word	0x00006e20


	//   ....[55]....
        /*01f8*/ 	.word	0x00006e60


	//   ....[56]....
        /*01fc*/ 	.word	0x00006eb0


	//   ....[57]....
        /*0200*/ 	.word	0x00006ee0


	//   ....[58]....
        /*0204*/ 	.word	0x00006f00


	//----- nvinfo : EIATTR_VRC_CTA_INIT_COUNT
	.align		4
.L_3069:
        /*0208*/ 	.byte	0x02, 0x4a
	.zero		1
	.zero		1


	//----- nvinfo : EIATTR_EXIT_INSTR_OFFSETS
	.align		4
        /*020c*/ 	.byte	0x04, 0x1c
        /*020e*/ 	.short	(.L_3071 - .L_3070)


	//   ....[0]....
.L_3070:
        /*0210*/ 	.word	0x00006fa0


	//   ....[1]....
        /*0214*/ 	.word	0x00007200


	//----- nvinfo : EIATTR_MAX_THREADS
	.align		4
.L_3071:
        /*0218*/ 	.byte	0x04, 0x05
        /*021a*/ 	.short	(.L_3073 - .L_3072)
.L_3072:
        /*021c*/ 	.word	0x00000020
        /*0220*/ 	.word	0x00000001
        /*0224*/ 	.word	0x00000001


	//----- nvinfo : EIATTR_CRS_STACK_SIZE
	.align		4
.L_3073:
        /*0228*/ 	.byte	0x04, 0x1e
        /*022a*/ 	.short	(.L_3075 - .L_3074)
.L_3074:
        /*022c*/ 	.word	0x00000000


	//----- nvinfo : EIATTR_CBANK_PARAM_SIZE
	.align		4
.L_3075:
        /*0230*/ 	.byte	0x03, 0x19
        /*0232*/ 	.short	0x01f0


	//----- nvinfo : EIATTR_PARAM_CBANK
	.align		4
        /*0234*/ 	.byte	0x04, 0x0a
        /*0236*/ 	.short	(.L_3077 - .L_3076)
	.align		4
.L_3076:
        /*0238*/ 	.word	index@(.nv.constant0._Z25selective_scan_bwd_kernelI32Selective_Scan_bwd_kernel_traitsILi32ELi8ELb0ELb1ELb0ELb1ELb1EN3c104HalfEfEEv12SSMParamsBwd)
        /*023c*/ 	.short	0x0380
        /*023e*/ 	.short	0x01f0


	//----- nvinfo : EIATTR_SW_WAR
	.align		4
.L_3077:
        /*0240*/ 	.byte	0x04, 0x36
        /*0242*/ 	.short	(.L_3079 - .L_3078)
.L_3078:
        /*0244*/ 	.word	0x00000008
.L_3079:


//--------------------- .nv.info._Z25selective_scan_bwd_kernelI32Selective_Scan_bwd_kernel_traitsILi32ELi8ELb0ELb1ELb1ELb0ELb0EN3c104HalfEfEEv12SSMParamsBwd --------------------------
	.section	.nv.info._Z25selective_scan_bwd_kernelI32Selective_Scan_bwd_kernel_traitsILi32ELi8ELb0ELb1ELb1ELb0ELb0EN3c104HalfEfEEv12SSMParamsBwd,"",@"SHT_CUDA_INFO"
	.sectionflags	@""
	.align	4


	//----- nvinfo : EIATTR_CUDA_API_VERSION
	.align		4
        /*0000*/ 	.byte	0x04, 0x37
        /*0002*/ 	.short	(.L_3081 - .L_3080)
.L_3080:
        /*0004*/ 	.word	0x00000082


	//----- nvinfo : EIATTR_KPARAM_INFO
	.align		4
.L_3081:
        /*0008*/ 	.byte	0x04, 0x17
        /*000a*/ 	.short	(.L_3083 - .L_3082)
.L_3082:
        /*000c*/ 	.word	0x00000000
        /*0010*/ 	.short	0x0000
        /*0012*/ 	.short	0x0000
        /*0014*/ 	.byte	0x00, 0xf0, 0xc1, 0x07


	//----- nvinfo : EIATTR_SPARSE_MMA_MASK
	.align		4
.L_3083:
        /*0018*/ 	.byte	0x03, 0x50
        /*001a*/ 	.short	0x0000


	//----- nvinfo : EIATTR_MAXREG_COUNT
	.align		4
        /*001c*/ 	.byte	0x03, 0x1b
        /*001e*/ 	.short	0x00ff


	//----- nvinfo : EIATTR_NUM_BARRIERS
	.align		4
        /*0020*/ 	.byte	0x02, 0x4c
        /*0022*/ 	.byte	0x01
	.zero		1


	//----- nvinfo : EIATTR_MERCURY_ISA_VERSION
	.align		4
        /*0024*/ 	.byte	0x03, 0x5f
        /*0026*/ 	.short	0x0101


	//----- nvinfo : EIATTR_COOP_GROUP_MASK_REGIDS
	.align		4
        /*0028*/ 	.byte	0x04, 0x29
        /*002a*/ 	.short	(.L_3085 - .L_3084)


	//   ....[0]....
.L_3084:
        /*002c*/ 	.word	0xffffffff


	//   ....[1]....
        /*0030*/ 	.word	0xffffffff


	//   ....[2]....
        /*0034*/ 	.word	0xffffffff


	//   ....[3]....
        /*0038*/ 	.word	0xffffffff


	//   ....[4]....
        /*003c*/ 	.word	0xffffffff


	//   ....[5]....
        /*0040*/ 	.word	0xffffffff


	//   ....[6]....
        /*0044*/ 	.word	0xffffffff


	//   ....[7]....
        /*0048*/ 	.word	0xffffffff


	//   ....[8]....
        /*004c*/ 	.word	0xffffffff


	//   ....[9]....
        /*0050*/ 	.word	0xffffffff


	//   ....[10]....
        /*0054*/ 	.word	0xffffffff


	//   ....[11]....
        /*0058*/ 	.word	0xffffffff


	//   ....[12]....
        /*005c*/ 	.word	0xffffffff


	//   ....[13]....
        /*0060*/ 	.word	0xffffffff


	//   ....[14]....
        /*0064*/ 	.word	0xffffffff


	//   ....[15]....
        /*0068*/ 	.word	0xffffffff


	//   ....[16]....
        /*006c*/ 	.word	0xffffffff


	//   ....[17]....
        /*0070*/ 	.word	0xffffffff


	//   ....[18]....
        /*0074*/ 	.word	0xffffffff


	//   ....[19]....
        /*0078*/ 	.word	0xffffffff


	//   ....[20]....
        /*007c*/ 	.word	0xffffffff


	//   ....[21]....
        /*0080*/ 	.word	0xffffffff


	//   ....[22]....
        /*0084*/ 	.word	0xffffffff


	//   ....[23]....
        /*0088*/ 	.word	0xffffffff


	//   ....[24]....
        /*008c*/ 	.word	0xffffffff


	//   ....[25]....
        /*0090*/ 	.word	0xffffffff


	//   ....[26]....
        /*0094*/ 	.word	0xffffffff


	//   ....[27]....
        /*0098*/ 	.word	0xffffffff


	//   ....[28]....
        /*009c*/ 	.word	0xffffffff


	//   ....[29]....
        /*00a0*/ 	.word	0xffffffff


	//   ....[30]....
        /*00a4*/ 	.word	0xffffffff


	//   ....[31]....
        /*00a8*/ 	.word	0xffffffff


	//   ....[32]....
        /*00ac*/ 	.word	0xffffffff


	//   ....[33]....
        /*00b0*/ 	.word	0xffffffff


	//   ....[34]....
        /*00b4*/ 	.word	0xffffffff


	//   ....[35]....
        /*00b8*/ 	.word	0xffffffff


	//   ....[36]....
        /*00bc*/ 	.word	0xffffffff


	//   ....[37]....
        /*00c0*/ 	.word	0xffffffff


	//   ....[38]....
        /*00c4*/ 	.word	0xffffffff


	//   ....[39]....
        /*00c8*/ 	.word	0xffffffff


	//   ....[40]....
        /*00cc*/ 	.word	0xffffffff


	//   ....[41]....
        /*00d0*/ 	.word	0xffffffff


	//   ....[42]....
        /*00d4*/ 	.word	0xffffffff


	//   ....[43]....
        /*00d8*/ 	.word	0xffffffff


	//   ....[44]....
        /*00dc*/ 	.word	0xffffffff


	//   ....[45]....
        /*00e0*/ 	.word	0xffffffff


	//   ....[46]....
        /*00e4*/ 	.word	0xffffffff


	//   ....[47]....
        /*00e8*/ 	.word	0xffffffff


	//   ....[48]....
        /*00ec*/ 	.word	0xffffffff


	//   ....[49]....
        /*00f0*/ 	.word	0xffffffff


	//----- nvinfo : EIATTR_COOP_GROUP_INSTR_OFFSETS
	.align		4
.L_3085:
        /*00f4*/ 	.byte	0x04, 0x28
        /*00f6*/ 	.short	(.L_3087 - .L_3086)


	//   ....[0]....
.L_3086:
        /*00f8*/ 	.word	0x00001150


	//   ....[1]....
        /*00fc*/ 	.word	0x000013b0


	//   ....[2]....
        /*0100*/ 	.word	0x00001680


	//   ....[3]....
        /*0104*/ 	.word	0x00001f90


	//   ....[4]....
        /*0108*/ 	.word	0x00002410


	//   ....[5]....
        /*010c*/ 	.word	0x00002900


	//   ....[6]....
        /*0110*/ 	.word	0x00002930


	//   ....[7]....
        /*0114*/ 	.word	0x00002960


	//   ....[8]....
        /*0118*/ 	.word	0x00002a00


	//   ....[9]....
        /*011c*/ 	.word	0x00002a20


	//   ....[10]....
        /*0120*/ 	.word	0x00002a40


	//   ....[11]....
        /*0124*/ 	.word	0x00002a50


	//   ....[12]....
        /*0128*/ 	.word	0x00002a80


	//   ....[13]....
        /*012c*/ 	.word	0x00002ad0


	//   ....[14]....
        /*0130*/ 	.word	0x00002af0


	//   ....[15]....
        /*0134*/ 	.word	0x00002b20


	//   ....[16]....
        /*0138*/ 	.word	0x00002b40


	//   ....[17]....
        /*013c*/ 	.word	0x00002b80


	//   ....[18]....
        /*0140*/ 	.word	0x00002be0


	//   ....[19]....
        /*0144*/ 	.word	0x00002c00


	//   ....[20]....
        /*0148*/ 	.word	0x00002c40


	//   ....[21]....
        /*014c*/ 	.word	0x00002c70


	//   ....[22]....
        /*0150*/ 	.word	0x00002cb0


	//   ....[23]....
        /*0154*/ 	.word	0x00002ce0


	//   ....[24]....
        /*0158*/ 	.word	0x00002d00


	//   ....[25]....
        /*015c*/ 	.word	0x00002d20


	//   ....[26]....
        /*0160*/ 	.word	0x00002d30


	//   ....[27]....
        /*0164*/ 	.word	0x00002d50


	//   ....[28]....
        /*0168*/ 	.word	0x00002d90


	//   ....[29]....
        /*016c*/ 	.word	0x00002db0


	//   ....[30]....
        /*0170*/ 	.word	0x00002dd0


	//   ....[31]....
        /*0174*/ 	.word	0x00002de0


	//   ....[32]....
        /*0178*/ 	.word	0x00002f00


	//   ....[33]....
        /*017c*/ 	.word	0x00003780


	//   ....[34]....
        /*0180*/ 	.word	0x00003950


	//   ....[35]....
        /*0184*/ 	.word	0x00003aa0


	//   ....[36]....
        /*0188*/ 	.word	0x00003ad0


	//   ....[37]....
        /*018c*/ 	.word	0x00003b20


	//   ....[38]....
        /*0190*/ 	.word	0x00003d70


	//   ....[39]....
        /*0194*/ 	.word	0x00004190


	//   ....[40]....
        /*0198*/ 	.word	0x00004530


	//   ....[41]....
        /*019c*/ 	.word	0x00004580


	//   ....[42]....
        /*01a0*/ 	.word	0x000045d0


	//   ....[43]....
        /*01a4*/ 	.word	0x00004600


	//   ....[44]....
        /*01a8*/ 	.word	0x00004620


	//   ....[45]....
        /*01ac*/ 	.word	0x000046f0


	//   ....[46]....
        /*01b0*/ 	.word	0x00004730


	//   ....[47]....
        /*01b4*/ 	.word	0x00004780


	//   ....[48]....
        /*01b8*/ 	.word	0x000047b0


	//   ....[49]....
        /*01bc*/ 	.word	0x000047d0


	//----- nvinfo : EIATTR_VRC_CTA_INIT_COUNT
	.align		4
.L_3087:
        /*01c0*/ 	.byte	0x02, 0x4a
	.zero		1
	.zero		1


	//----- nvinfo : EIATTR_EXIT_INSTR_OFFSETS
	.align		4
        /*01c4*/ 	.byte	0x04, 0x1c
        /*01c6*/ 	.short	(.L_3089 - .L_3088)


	//   ....[0]....
.L_3088:
        /*01c8*/ 	.word	0x00004870


	//   ....[1]....
        /*01cc*/ 	.word	0x000049d0


	//----- nvinfo : EIATTR_MAX_THREADS
	.align		4
.L_3089:
        /*01d0*/ 	.byte	0x04, 0x05
        /*01d2*/ 	.short	(.L_3091 - .L_3090)
.L_3090:
        /*01d4*/ 	.word	0x00000020
        /*01d8*/ 	.word	0x00000001
        /*01dc*/ 	.word	0x00000001


	//----- nvinfo : EIATTR_CRS_STACK_SIZE
	.align		4
.L_3091:
        /*01e0*/ 	.byte	0x04, 0x1e
        /*01e2*/ 	.short	(.L_3093 - .L_3092)
.L_3092:
        /*01e4*/ 	.word	0x00000000


	//----- nvinfo : EIATTR_CBANK_PARAM_SIZE
	.align		4
.L_3093:
        /*01e8*/ 	.byte	0x03, 0x19
        /*01ea*/ 	.short	0x01f0


	//----- nvinfo : EIATTR_PARAM_CBANK
	.align		4
        /*01ec*/ 	.byte	0x04, 0x0a
        /*01ee*/ 	.short	(.L_3095 - .L_3094)
	.align		4
.L_3094:
        /*01f0*/ 	.word	index@(.nv.constant0._Z25selective_scan_bwd_kernelI32Selective_Scan_bwd_kernel_traitsILi32ELi8ELb0ELb1ELb1ELb0ELb0EN3c104HalfEfEEv12SSMParamsBwd)
        /*01f4*/ 	.short	0x0380
        /*01f6*/ 	.short	0x01f0


	//----- nvinfo : EIATTR_SW_WAR
	.align		4
.L_3095:
        /*01f8*/ 	.byte	0x04, 0x36
        /*01fa*/ 	.short	(.L_3097 - .L_3096)
.L_3096:
        /*01fc*/ 	.word	0x00000008
.L_3097:


//--------------------- .nv.info._Z25selective_scan_bwd_kernelI32Selective_Scan_bwd_kernel_traitsILi32ELi8ELb0ELb1ELb1ELb0ELb1EN3c104HalfEfEEv12SSMParamsBwd --------------------------
	.section	.nv.info._Z25selective_scan_bwd_kernelI32Selective_Scan_bwd_kernel_traitsILi32ELi8ELb0ELb1ELb1ELb0ELb1EN3c104HalfEfEEv12SSMParamsBwd,"",@"SHT_CUDA_INFO"
	.sectionflags	@""
	.align	4


	//----- nvinfo : EIATTR_CUDA_API_VERSION
	.align		4
        /*0000*/ 	.byte	0x04, 0x37
        /*0002*/ 	.short	(.L_3099 - .L_3098)
.L_3098:
        /*0004*/ 	.word	0x00000082


	//----- nvinfo : EIATTR_KPARAM_INFO
	.align		4
.L_3099:
        /*0008*/ 	.byte	0x04, 0x17
        /*000a*/ 	.short	(.L_3101 - .L_3100)
.L_3100:
        /*000c*/ 	.word	0x00000000
        /*0010*/ 	.short	0x0000
        /*0012*/ 	.short	0x0000
        /*0014*/ 	.byte	0x00, 0xf0, 0xc1, 0x07


	//----- nvinfo : EIATTR_SPARSE_MMA_MASK
	.align		4
.L_3101:
        /*0018*/ 	.byte	0x03, 0x50
        /*001a*/ 	.short	0x0000


	//----- nvinfo : EIATTR_MAXREG_COUNT
	.align		4
        /*001c*/ 	.byte	0x03, 0x1b
        /*001e*/ 	.short	0x00ff


	//----- nvinfo : EIATTR_NUM_BARRIERS
	.align		4
        /*0020*/ 	.byte	0x02, 0x4c
        /*0022*/ 	.byte	0x01
	.zero		1


	//----- nvinfo : EIATTR_MERCURY_ISA_VERSION
	.align		4
        /*0024*/ 	.byte	0x03, 0x5f
        /*0026*/ 	.short	0x0101


	//----- nvinfo : EIATTR_COOP_GROUP_MASK_REGIDS
	.align		4
        /*0028*/ 	.byte	0x04, 0x29
        /*002a*/ 	.short	(.L_3103 - .L_3102)


	//   ....[0]....
.L_3102:
        /*002c*/ 	.word	0xffffffff


	//   ....[1]....
        /*0030*/ 	.word	0xffffffff


	//   ....[2]....
        /*0034*/ 	.word	0xffffffff


	//   ....[3]....
        /*0038*/ 	.word	0xffffffff


	//   ....[4]....
        /*003c*/ 	.word	0xffffffff


	//   ....[5]....
        /*0040*/ 	.word	0xffffffff


	//   ....[6]....
        /*0044*/ 	.word	0xffffffff


	//   ....[7]....
        /*0048*/ 	.word	0xffffffff


	//   ....[8]....
        /*004c*/ 	.word	0xffffffff


	//   ....[9]....
        /*0050*/ 	.word	0xffffffff


	//   ....[10]....
        /*0054*/ 	.word	0xffffffff


	//   ....[11]....
        /*0058*/ 	.word	0xffffffff


	//   ....[12]....
        /*005c*/ 	.word	0xffffffff


	//   ....[13]....
        /*0060*/ 	.word	0xffffffff


	//   ....[14]....
        /*0064*/ 	.word	0xffffffff


	//   ....[15]....
        /*0068*/ 	.word	0xffffffff


	//   ....[16]....
        /*006c*/ 	.word	0xffffffff


	//   ....[17]....
        /*0070*/ 	.word	0xffffffff


	//   ....[18]....
        /*0074*/ 	.word	0xffffffff


	//   ....[19]....
        /*0078*/ 	.word	0xffffffff


	//   ....[20]....
        /*007c*/ 	.word	0xffffffff


	//   ....[21]....
        /*0080*/ 	.word	0xffffffff


	//   ....[22]....
        /*0084*/ 	.word	0xffffffff


	//   ....[23]....
        /*0088*/ 	.word	0xffffffff


	//   ....[24]....
        /*008c*/ 	.word	0xffffffff


	//   ....[25]....
        /*0090*/ 	.word	0xffffffff


	//   ....[26]....
        /*0094*/ 	.word	0xffffffff


	//   ....[27]....
        /*0098*/ 	.word	0xffffffff


	//   ....[28]....
        /*009c*/ 	.word	0xffffffff


	//   ....[29]....
        /*00a0*/ 	.word	0xffffffff


	//   ....[30]....
        /*00a4*/ 	.word	0xffffffff


	//   ....[31]....
        /*00a8*/ 	.word	0xffffffff


	//   ....[32]....
        /*00ac*/ 	.word	0xffffffff


	//   ....[33]....
        /*00b0*/ 	.word	0xffffffff


	//   ....[34]....
        /*00b4*/ 	.word	0xffffffff


	//   ....[35]....
        /*00b8*/ 	.word	0xffffffff


	//   ....[36]....
        /*00bc*/ 	.word	0xffffffff


	//   ....[37]....
        /*00c0*/ 	.word	0xffffffff


	//   ....[38]....
        /*00c4*/ 	.word	0xffffffff


	//   ....[39]....
        /*00c8*/ 	.word	0xffffffff


	//   ....[40]....
        /*00cc*/ 	.word	0xffffffff


	//   ....[41]....
        /*00d0*/ 	.word	0xffffffff


	//   ....[42]....
        /*00d4*/ 	.word	0xffffffff


	//   ....[43]....
        /*00d8*/ 	.word	0xffffffff


	//   ....[44]....
        /*00dc*/ 	.word	0xffffffff


	//   ....[45]....
        /*00e0*/ 	.word	0xffffffff


	//   ....[46]....
        /*00e4*/ 	.word	0xffffffff


	//   ....[47]....
        /*00e8*/ 	.word	0xffffffff


	//   ....[48]....
        /*00ec*/ 	.word	0xffffffff


	//   ....[49]....
        /*00f0*/ 	.word	0xffffffff


	//   ....[50]....
        /*00f4*/ 	.word	0xffffffff


	//   ....[51]....
        /*00f8*/ 	.word	0xffffffff


	//   ....[52]....
        /*00fc*/ 	.word	0xffffffff


	//   ....[53]....
        /*0100*/ 	.word	0xffffffff


	//----- nvinfo : EIATTR_COOP_GROUP_INSTR_OFFSETS
	.align		4
.L_3103:
        /*0104*/ 	.byte	0x04, 0x28
        /*0106*/ 	.short	(.L_3105 - .L_3104)


	//   ....[0]....
.L_3104:
        /*0108*/ 	.word	0x00001330


	//   ....[1]....
        /*010c*/ 	.word	0x00001560


	//   ....[2]....
        /*0110*/ 	.word	0x000017c0


	//   ....[3]....
        /*0114*/ 	.word	0x000019f0


	//   ....[4]....
        /*0118*/ 	.word	0x00001e10


	//   ....[5]....
        /*011c*/ 	.word	0x000023a0


	//   ....[6]....
        /*0120*/ 	.word	0x000028f0


	//   ....[7]....
        /*0124*/ 	.word	0x00003440


	//   ....[8]....
        /*0128*/ 	.word	0x000038e0


	//   ....[9]....
        /*012c*/ 	.word	0x00003dc0


	//   ....[10]....
        /*0130*/ 	.word	0x00003df0


	//   ....[11]....
        /*0134*/ 	.word	0x00003e20


	//   ....[12]....
        /*0138*/ 	.word	0x00003ec0


	//   ....[13]....
        /*013c*/ 	.word	0x00003ee0


	//   ....[14]....
        /*0140*/ 	.word	0x00003f00


	//   ....[15]....
        /*0144*/ 	.word	0x00003f10


	//   ....[16]....
        /*0148*/ 	.word	0x00003f50


	//   ....[17]....
        /*014c*/ 	.word	0x00003fa0


	//   ....[18]....
        /*0150*/ 	.word	0x00003fb0


	//   ....[19]....
        /*0154*/ 	.word	0x00003fd0


	//   ....[20]....
        /*0158*/ 	.word	0x00004000


	//   ....[21]....
        /*015c*/ 	.word	0x00004050


	//   ....[22]....
        /*0160*/ 	.word	0x000040a0


	//   ....[23]....
        /*0164*/ 	.word	0x000040c0


	//   ....[24]....
        /*0168*/ 	.word	0x00004120


	//   ....[25]....
        /*016c*/ 	.word	0x00004130


	//   ....[26]....
        /*0170*/ 	.word	0x00004170


	//   ....[27]....
        /*0174*/ 	.word	0x000041a0


	//   ....[28]....
        /*0178*/ 	.word	0x000041d0


	//   ....[29]....
        /*017c*/ 	.word	0x000041e0


	//   ....[30]....
        /*0180*/ 	.word	0x000041f0


	//   ....[31]....
        /*0184*/ 	.word	0x00004200


	//   ....[32]....
        /*0188*/ 	.word	0x00004250


	//   ....[33]....
        /*018c*/ 	.word	0x00004280


	//   ....[34]....
        /*0190*/ 	.word	0x00004290


	//   ....[35]....
        /*0194*/ 	.word	0x000042a0


	//   ....[36]....
        /*0198*/ 	.word	0x00004380


	//   ....[37]....
        /*019c*/ 	.word	0x00004c40


	//   ....[38]....
        /*01a0*/ 	.word	0x00004e10


	//   ....[39]....
        /*01a4*/ 	.word	0x00004ef0


	//   ....[40]....
        /*01a8*/ 	.word	0x00004f50


	//   ....[41]....
        /*01ac*/ 	.word	0x00004fb0


	//   ....[42]....
        /*01b0*/ 	.word	0x00005230


	//   ....[43]....
        /*01b4*/ 	.word	0x00005620


	//   ....[44]....
        /*01b8*/ 	.word	0x000059e0


	//   ....[45]....
        /*01bc*/ 	.word	0x00005a30


	//   ....[46]....
        /*01c0*/ 	.word	0x00005a80


	//   ....[47]....
        /*01c4*/ 	.word	0x00005ab0


	//   ....[48]....
        /*01c8*/ 	.word	0x00005ad0


	//   ....[49]....
        /*01cc*/ 	.word	0x00005ba0


	//   ....[50]....
        /*01d0*/ 	.word	0x00005be0


	//   ....[51]....
        /*01d4*/ 	.word	0x00005c30


	//   ....[52]....
        /*01d8*/ 	.word	0x00005c60


	//   ....[53]....
        /*01dc*/ 	.word	0x00005c80


	//----- nvinfo : EIATTR_VRC_CTA_INIT_COUNT
	.align		4
.L_3105:
        /*01e0*/ 	.byte	0x02, 0x4a
	.zero		1
	.zero		1


	//----- nvinfo : EIATTR_EXIT_INSTR_OFFSETS
	.align		4
        /*01e4*/ 	.byte	0x04, 0x1c
        /*01e6*/ 	.short	(.L_3107 - .L_3106)


	//   ....[0]....
.L_3106:
        /*01e8*/ 	.word	0x00005d20


	//   ....[1]....
        /*01ec*/ 	.word	0x00005e80


	//----- nvinfo : EIATTR_MAX_THREADS
	.align		4
.L_3107:
        /*01f0*/ 	.byte	0x04, 0x05
        /*01f2*/ 	.short	(.L_3109 - .L_3108)
.L_3108:
        /*01f4*/ 	.word	0x00000020
        /*01f8*/ 	.word	0x00000001
        /*01fc*/ 	.word	0x00000001


	//----- nvinfo : EIATTR_CRS_STACK_SIZE
	.align		4
.L_3109:
        /*0200*/ 	.byte	0x04, 0x1e
        /*0202*/ 	.short	(.L_3111 - .L_3110)
.L_3110:
        /*0204*/ 	.word	0x00000000


	//----- nvinfo : EIATTR_CBANK_PARAM_SIZE
	.align		4
.L_3111:
        /*0208*/ 	.byte	0x03, 0x19
        /*020a*/ 	.short	0x01f0


	//----- nvinfo : EIATTR_PARAM_CBANK
	.align		4
        /*020c*/ 	.byte	0x04, 0x0a
        /*020e*/ 	.short	(.L_3113 - .L_3112)
	.align		4
.L_3112:
        /*0210*/ 	.word	index@(.nv.constant0._Z25selective_scan_bwd_kernelI32Selective_Scan_bwd_kernel_traitsILi32ELi8ELb0ELb1ELb1ELb0ELb1EN3c104HalfEfEEv12SSMParamsBwd)
        /*0214*/ 	.short	0x0380
        /*0216*/ 	.short	0x01f0


	//----- nvinfo : EIATTR_SW_WAR
	.align		4
.L_3113:
        /*0218*/ 	.byte	0x04, 0x36
        /*021a*/ 	.short	(.L_3115 - .L_3114)
.L_3114:
        /*021c*/ 	.word	0x00000008
.L_3115:


//--------------------- .nv.info._Z25selective_scan_bwd_kernelI32Selective_Scan_bwd_kernel_traitsILi32ELi8ELb0ELb1ELb1ELb1ELb0EN3c104HalfEfEEv12SSMParamsBwd --------------------------
	.section	.nv.info._Z25selective_scan_bwd_kernelI32Selective_Scan_bwd_kernel_traitsILi32ELi8ELb0ELb1ELb1ELb1ELb0EN3c104HalfEfEEv12SSMParamsBwd,"",@"SHT_CUDA_INFO"
	.sectionflags	@""
	.align	4


	//----- nvinfo : EIATTR_CUDA_API_VERSION
	.align		4
        /*0000*/ 	.byte	0x04, 0x37
        /*0002*/ 	.short	(.L_3117 - .L_3116)
.L_3116:
        /*0004*/ 	.word	0x00000082


	//----- nvinfo : EIATTR_KPARAM_INFO
	.align		4
.L_3117:
        /*0008*/ 	.byte	0x04, 0x17
        /*000a*/ 	.short	(.L_3119 - .L_3118)
.L_3118:
        /*000c*/ 	.word	0x00000000
        /*0010*/ 	.short	0x0000
        /*0012*/ 	.short	0x0000
        /*0014*/ 	.byte	0x00, 0xf0, 0xc1, 0x07


	//----- nvinfo : EIATTR_SPARSE_MMA_MASK
	.align		4
.L_3119:
        /*0018*/ 	.byte	0x03, 0x50
        /*001a*/ 	.short	0x0000


	//----- nvinfo : EIATTR_MAXREG_COUNT
	.align		4
        /*001c*/ 	.byte	0x03, 0x1b
        /*001e*/ 	.short	0x00ff


	//----- nvinfo : EIATTR_NUM_BARRIERS
	.align		4
        /*0020*/ 	.byte	0x02, 0x4c
        /*0022*/ 	.byte	0x01
	.zero		1


	//----- nvinfo : EIATTR_MERCURY_ISA_VERSION
	.align		4
        /*0024*/ 	.byte	0x03, 0x5f
        /*0026*/ 	.short	0x0101


	//----- nvinfo : EIATTR_COOP_GROUP_MASK_REGIDS
	.align		4
        /*0028*/ 	.byte	0x04, 0x29
        /*002a*/ 	.short	(.L_3121 - .L_3120)


	//   ....[0]....
.L_3120:
        /*002c*/ 	.word	0xffffffff


	//   ....[1]....
        /*0030*/ 	.word	0xffffffff


	//   ....[2]....
        /*0034*/ 	.word	0xffffffff


	//   ....[3]....
        /*0038*/ 	.word	0xffffffff


	//   ....[4]....
        /*003c*/ 	.word	0xffffffff


	//   ....[5]....
        /*0040*/ 	.word	0xffffffff


	//   ....[6]....
        /*0044*/ 	.word	0xffffffff


	//   ....[7]....
        /*0048*/ 	.word	0xffffffff


	//   ....[8]....
        /*004c*/ 	.word	0xffffffff


	//   ....[9]....
        /*0050*/ 	.word	0xffffffff


	//   ....[10]....
        /*0054*/ 	.word	0xffffffff


	//   ....[11]....
        /*0058*/ 	.word	0xffffffff


	//   ....[12]....
        /*005c*/ 	.word	0xffffffff


	//   ....[13]....
        /*0060*/ 	.word	0xffffffff


	//   ....[14]....
        /*0064*/ 	.word	0xffffffff


	//   ....[15]....
        /*0068*/ 	.word	0xffffffff


	//   ....[16]....
        /*006c*/ 	.word	0xffffffff


	//   ....[17]....
        /*0070*/ 	.word	0xffffffff


	//   ....[18]....
        /*0074*/ 	.word	0xffffffff


	//   ....[19]....
        /*0078*/ 	.word	0xffffffff


	//   ....[20]....
        /*007c*/ 	.word	0xffffffff


	//   ....[21]....
        /*0080*/ 	.word	0xffffffff


	//   ....[22]....
        /*0084*/ 	.word	0xffffffff


	//   ....[23]....
        /*0088*/ 	.word	0xffffffff


	//   ....[24]....
        /*008c*/ 	.word	0xffffffff


	//   ....[25]....
        /*0090*/ 	.word	0xffffffff


	//   ....[26]....
        /*0094*/ 	.word	0xffffffff


	//   ....[27]....
        /*0098*/ 	.word	0xffffffff


	//   ....[28]....
        /*009c*/ 	.word	0xffffffff


	//   ....[29]....
        /*00a0*/ 	.word	0xffffffff


	//   ....[30]....
        /*00a4*/ 	.word	0xffffffff


	//   ....[31]....
        /*00a8*/ 	.word	0xffffffff


	//   ....[32]....
        /*00ac*/ 	.word	0xffffffff


	//   ....[33]....
        /*00b0*/ 	.word	0xffffffff


	//   ....[34]....
        /*00b4*/ 	.word	0xffffffff


	//   ....[35]....
        /*00b8*/ 	.word	0xffffffff


	//   ....[36]....
        /*00bc*/ 	.word	0xffffffff


	//   ....[37]....
        /*00c0*/ 	.word	0xffffffff


	//   ....[38]....
        /*00c4*/ 	.word	0xffffffff


	//   ....[39]....
        /*00c8*/ 	.word	0xffffffff


	//   ....[40]....
        /*00cc*/ 	.word	0xffffffff


	//   ....[41]....
        /*00d0*/ 	.word	0xffffffff


	//   ....[42]....
        /*00d4*/ 	.word	0xffffffff


	//   ....[43]....
        /*00d8*/ 	.word	0xffffffff


	//   ....[44]....
        /*00dc*/ 	.word	0xffffffff


	//   ....[45]....
        /*00e0*/ 	.word	0xffffffff


	//   ....[46]....
        /*00e4*/ 	.word	0xffffffff


	//   ....[47]....
        /*00e8*/ 	.word	0xffffffff


	//   ....[48]....
        /*00ec*/ 	.word	0xffffffff


	//   ....[49]....
        /*00f0*/ 	.word	0xffffffff


	//   ....[50]....
        /*00f4*/ 	.word	0xffffffff


	//----- nvinfo : EIATTR_COOP_GROUP_INSTR_OFFSETS
	.align		4
.L_3121:
        /*00f8*/ 	.byte	0x04, 0x28
        /*00fa*/ 	.short	(.L_3123 - .L_3122)


	//   ....[0]....
.L_3122:
        /*00fc*/ 	.word	0x00001120


	//   ....[1]....
        /*0100*/ 	.word	0x00001380


	//   ....[2]....
        /*0104*/ 	.word	0x000016e0


	//   ....[3]....
        /*0108*/ 	.word	0x00003080


	//   ....[4]....
        /*010c*/ 	.word	0x00003500


	//   ....[5]....
        /*0110*/ 	.word	0x00003a00


	//   ....[6]....
        /*0114*/ 	.word	0x00003a30


	//   ....[7]....
        /*0118*/ 	.word	0x00003a60


	//   ....[8]....
        /*011c*/ 	.word	0x00003b00


	//   ....[9]....
        /*0120*/ 	.word	0x00003b20


	//   ....[10]....
        /*0124*/ 	.word	0x00003b40


	//   ....[11]....
        /*0128*/ 	.word	0x00003b50


	//   ....[12]....
        /*012c*/ 	.word	0x00003ba0


	//   ....[13]....
        /*0130*/ 	.word	0x00003be0


	//   ....[14]....
        /*0134*/ 	.word	0x00003c00


	//   ....[15]....
        /*0138*/ 	.word	0x00003c10


	//   ....[16]....
        /*013c*/ 	.word	0x00003c50


	//   ....[17]....
        /*0140*/ 	.word	0x00003cb0


	//   ....[18]....
        /*0144*/ 	.word	0x00003ce0


	//   ....[19]....
        /*0148*/ 	.word	0x00003d00


	//   ....[20]....
        /*014c*/ 	.word	0x00003d40


	//   ....[21]....
        /*0150*/ 	.word	0x00003d80


	//   ....[22]....
        /*0154*/ 	.word	0x00003db0


	//   ....[23]....
        /*0158*/ 	.word	0x00003dd0


	//   ....[24]....
        /*015c*/ 	.word	0x00003df0


	//   ....[25]....
        /*0160*/ 	.word	0x00003e20


	//   ....[26]....
        /*0164*/ 	.word	0x00003e30


	//   ....[27]....
        /*0168*/ 	.word	0x00003e50


	//   ....[28]....
        /*016c*/ 	.word	0x00003e90


	//   ....[29]....
        /*0170*/ 	.word	0x00003eb0


	//   ....[30]....
        /*0174*/ 	.word	0x00003ec0


	//   ....[31]....
        /*0178*/ 	.word	0x00003ee0


	//   ....[32]....
        /*017c*/ 	.word	0x00003fe0


	//   ....[33]....
        /*0180*/ 	.word	0x00004880


	//   ....[34]....
        /*0184*/ 	.word	0x00004a50


	//   ....[35]....
        /*0188*/ 	.word	0x00004b40


	//   ....[36]....
        /*018c*/ 	.word	0x00004bd0


	//   ....[37]....
        /*0190*/ 	.word	0x00004c10


	//   ....[38]....
        /*0194*/ 	.word	0x00004f90


	//   ....[39]....
        /*0198*/ 	.word	0x00005280


	//   ....[40]....
        /*019c*/ 	.word	0x00005880


	//   ....[41]....
        /*01a0*/ 	.word	0x00005cc0


	//   ....[42]....
        /*01a4*/ 	.word	0x00005d10


	//   ....[43]....
        /*01a8*/ 	.word	0x00005d60


	//   ....[44]....
        /*01ac*/ 	.word	0x00005d90


	//   ....[45]....
        /*01b0*/ 	.word	0x00005db0


	//   ....[46]....
        /*01b4*/ 	.word	0x00005e80


	//   ....[47]....
        /*01b8*/ 	.word	0x00005ec0


	//   ....[48]....
        /*01bc*/ 	.word	0x00005f10


	//   ....[49]....
        /*01c0*/ 	.word	0x00005f40


	//   ....[50]....
        /*01c4*/ 	.word	0x00005f60


	//----- nvinfo : EIATTR_VRC_CTA_INIT_COUNT
	.align		4
.L_3123:
        /*01c8*/ 	.byte	0x02, 0x4a
	.zero		1
	.zero		1


	//----- nvinfo : EIATTR_EXIT_INSTR_OFFSETS
	.align		4
        /*01cc*/ 	.byte	0x04, 0x1c
        /*01ce*/ 	.short	(.L_3125 - .L_3124)


	//   ....[0]....
.L_3124:
        /*01d0*/ 	.word	0x00006000


	//   ....[1]....
        /*01d4*/ 	.word	0x00006160


	//----- nvinfo : EIATTR_MAX_THREADS
	.align		4
.L_3125:
        /*01d8*/ 	.byte	0x04, 0x05
        /*01da*/ 	.short	(.L_3127 - .L_3126)
.L_3126:
        /*01dc*/ 	.word	0x00000020
        /*01e0*/ 	.word	0x00000001
        /*01e4*/ 	.word	0x00000001


	//----- nvinfo : EIATTR_CRS_STACK_SIZE
	.align		4
.L_3127:
        /*01e8*/ 	.byte	0x04, 0x1e
        /*01ea*/ 	.short	(.L_3129 - .L_3128)
.L_3128:
        /*01ec*/ 	.word	0x00000000


	//----- nvinfo : EIATTR_CBANK_PARAM_SIZE
	.align		4
.L_3129:
        /*01f0*/ 	.byte	0x03, 0x19
        /*01f2*/ 	.short	0x01f0


	//----- nvinfo : EIATTR_PARAM_CBANK
	.align		4
        /*01f4*/ 	.byte	0x04, 0x0a
        /*01f6*/ 	.short	(.L_3131 - .L_3130)
	.align		4
.L_3130:
        /*01f8*/ 	.word	index@(.nv.constant0._Z25selective_scan_bwd_kernelI32Selective_Scan_bwd_kernel_traitsILi32ELi8ELb0ELb1ELb1ELb1ELb0EN3c104HalfEfEEv12SSMParamsBwd)
        /*01fc*/ 	.short	0x0380
        /*01fe*/ 	.short	0x01f0


	//----- nvinfo : EIATTR_SW_WAR
	.align		4
.L_3131:
        /*0200*/ 	.byte	0x04, 0x36
        /*0202*/ 	.short	(.L_3133 - .L_3132)
.L_3132:
        /*0204*/ 	.word	0x00000008
.L_3133:


//--------------------- .nv.info._Z25selective_scan_bwd_kernelI32Selective_Scan_bwd_kernel_traitsILi32ELi8ELb0ELb1ELb1ELb1ELb1EN3c104HalfEfEEv12SSMParamsBwd --------------------------
	.section	.nv.info._Z25selective_scan_bwd_kernelI32Selective_Scan_bwd_kernel_traitsILi32ELi8ELb0ELb1ELb1ELb1ELb1EN3c104HalfEfEEv12SSMParamsBwd,"",@"SHT_CUDA_INFO"
	.sectionflags	@""
	.align	4


	//----- nvinfo : EIATTR_CUDA_API_VERSION
	.align		4
        /*0000*/ 	.byte	0x04, 0x37
        /*0002*/ 	.short	(.L_3135 - .L_3134)
.L_3134:
        /*0004*/ 	.word	0x00000082


	//----- nvinfo : EIATTR_KPARAM_INFO
	.align		4
.L_3135:
        /*0008*/ 	.byte	0x04, 0x17
        /*000a*/ 	.short	(.L_3137 - .L_3136)
.L_3136:
        /*000c*/ 	.word	0x00000000
        /*0010*/ 	.short	0x0000
        /*0012*/ 	.short	0x0000
        /*0014*/ 	.byte	0x00, 0xf0, 0xc1, 0x07


	//----- nvinfo : EIATTR_SPARSE_MMA_MASK
	.align		4
.L_3137:
        /*0018*/ 	.byte	0x03, 0x50
        /*001a*/ 	.short	0x0000


	//----- nvinfo : EIATTR_MAXREG_COUNT
	.align		4
        /*001c*/ 	.byte	0x03, 0x1b
        /*001e*/ 	.short	0x00ff


	//----- nvinfo : EIATTR_NUM_BARRIERS
	.align		4
        /*0020*/ 	.byte	0x02, 0x4c
        /*0022*/ 	.byte	0x01
	.zero		1


	//----- nvinfo : EIATTR_MERCURY_ISA_VERSION
	.align		4
        /*0024*/ 	.byte	0x03, 0x5f
        /*0026*/ 	.short	0x0101


	//----- nvinfo : EIATTR_COOP_GROUP_MASK_REGIDS
	.align		4
        /*0028*/ 	.byte	0x04, 0x29
        /*002a*/ 	.short	(.L_3139 - .L_3138)


	//   ....[0]....
.L_3138:
        /*002c*/ 	.word	0xffffffff


	//   ....[1]....
        /*0030*/ 	.word	0xffffffff


	//   ....[2]....
        /*0034*/ 	.word	0xffffffff


	//   ....[3]....
        /*0038*/ 	.word	0xffffffff


	//   ....[4]....
        /*003c*/ 	.word	0xffffffff


	//   ....[5]....
        /*0040*/ 	.word	0xffffffff


	//   ....[6]....
        /*0044*/ 	.word	0xffffffff


	//   ....[7]....
        /*0048*/ 	.word	0xffffffff


	//   ....[8]....
        /*004c*/ 	.word	0xffffffff


	//   ....[9]....
        /*0050*/ 	.word	0xffffffff


	//   ....[10]....
        /*0054*/ 	.word	0xffffffff


	//   ....[11]....
        /*0058*/ 	.word	0xffffffff


	//   ....[12]....
        /*005c*/ 	.word	0xffffffff


	//   ....[13]....
        /*0060*/ 	.word	0xffffffff


	//   ....[14]....
        /*0064*/ 	.word	0xffffffff


	//   ....[15]....
        /*0068*/ 	.word	0xffffffff


	//   ....[16]....
        /*006c*/ 	.word	0xffffffff


	//   ....[17]....
        /*0070*/ 	.word	0xffffffff


	//   ....[18]....
        /*0074*/ 	.word	0xffffffff


	//   ....[19]....
        /*0078*/ 	.word	0xffffffff


	//   ....[20]....
        /*007c*/ 	.word	0xffffffff


	//   ....[21]....
        /*0080*/ 	.word	0xffffffff


	//   ....[22]....
        /*0084*/ 	.word	0xffffffff


	//   ....[23]....
        /*0088*/ 	.word	0xffffffff


	//   ....[24]....
        /*008c*/ 	.word	0xffffffff


	//   ....[25]....
        /*0090*/ 	.word	0xffffffff


	//   ....[26]....
        /*0094*/ 	.word	0xffffffff


	//   ....[27]....
        /*0098*/ 	.word	0xffffffff


	//   ....[28]....
        /*009c*/ 	.word	0xffffffff


	//   ....[29]....
        /*00a0*/ 	.word	0xffffffff


	//   ....[30]....
        /*00a4*/ 	.word	0xffffffff


	//   ....[31]....
        /*00a8*/ 	.word	0xffffffff


	//   ....[32]....
        /*00ac*/ 	.word	0xffffffff


	//   ....[33]....
        /*00b0*/ 	.word	0xffffffff


	//   ....[34]....
        /*00b4*/ 	.word	0xffffffff


	//   ....[35]....
        /*00b8*/ 	.word	0xffffffff


	//   ....[36]....
        /*00bc*/ 	.word	0xffffffff


	//   ....[37]....
        /*00c0*/ 	.word	0xffffffff


	//   ....[38]....
        /*00c4*/ 	.word	0xffffffff


	//   ....[39]....
        /*00c8*/ 	.word	0xffffffff


	//   ....[40]....
        /*00cc*/ 	.word	0xffffffff


	//   ....[41]....
        /*00d0*/ 	.word	0xffffffff


	//   ....[42]....
        /*00d4*/ 	.word	0xffffffff


	//   ....[43]....
        /*00d8*/ 	.word	0xffffffff


	//   ....[44]....
        /*00dc*/ 	.word	0xffffffff


	//   ....[45]....
        /*00e0*/ 	.word	0xffffffff


	//   ....[46]....
        /*00e4*/ 	.word	0xffffffff


	//   ....[47]....
        /*00e8*/ 	.word	0xffffffff


	//   ....[48]....
        /*00ec*/ 	.word	0xffffffff


	//   ....[49]....
        /*00f0*/ 	.word	0xffffffff


	//   ....[50]....
        /*00f4*/ 	.word	0xffffffff


	//   ....[51]....
        /*00f8*/ 	.word	0xffffffff


	//   ....[52]....
        /*00fc*/ 	.word	0xffffffff


	//   ....[53]....
        /*0100*/ 	.word	0xffffffff


	//   ....[54]....
        /*0104*/ 	.word	0xffffffff


	//----- nvinfo : EIATTR_COOP_GROUP_INSTR_OFFSETS
	.align		4
.L_3139:
        /*0108*/ 	.byte	0x04, 0x28
        /*010a*/ 	.short	(.L_3141 - .L_3140)


	//   ....[0]....
.L_3140:
        /*010c*/ 	.word	0x00001300


	//   ....[1]....
        /*0110*/ 	.word	0x00001500


	//   ....[2]....
        /*0114*/ 	.word	0x000017f0


	//   ....[3]....
        /*0118*/ 	.word	0x00002c70


	//   ....[4]....
        /*011c*/ 	.word	0x00003080


	//   ....[5]....
        /*0120*/ 	.word	0x000035d0


	//   ....[6]....
        /*0124*/ 	.word	0x00003b30


	//   ....[7]....
        /*0128*/ 	.word	0x00004580


	//   ....[8]....
        /*012c*/ 	.word	0x00004a20


	//   ....[9]....
        /*0130*/ 	.word	0x00004f00


	//   ....[10]....
        /*0134*/ 	.word	0x00004f30


	//   ....[11]....
        /*0138*/ 	.word	0x00004f60


	//   ....[12]....
        /*013c*/ 	.word	0x00005000


	//   ....[13]....
        /*0140*/ 	.word	0x00005020


	//   ....[14]....
        /*0144*/ 	.word	0x00005040


	//   ....[15]....
        /*0148*/ 	.word	0x00005050


	//   ....[16]....
        /*014c*/ 	.word	0x000050a0


	//   ....[17]....
        /*0150*/ 	.word	0x000050e0


	//   ....[18]....
        /*0154*/ 	.word	0x00005100


	//   ....[19]....
        /*0158*/ 	.word	0x00005110


	//   ....[20]....
        /*015c*/ 	.word	0x00005150


	//   ....[21]....
        /*0160*/ 	.word	0x000051b0


	//   ....[22]....
        /*0164*/ 	.word	0x000051e0


	//   ....[23]....
        /*0168*/ 	.word	0x00005200


	//   ....[24]....
        /*016c*/ 	.word	0x00005240


	//   ....[25]....
        /*0170*/ 	.word	0x00005280


	//   ....[26]....
        /*0174*/ 	.word	0x000052b0


	//   ....[27]....
        /*0178*/ 	.word	0x000052d0


	//   ....[28]....
        /*017c*/ 	.word	0x000052f0


	//   ....[29]....
        /*0180*/ 	.word	0x00005320


	//   ....[30]....
        /*0184*/ 	.word	0x00005330


	//   ....[31]....
        /*0188*/ 	.word	0x00005350


	//   ....[32]....
        /*018c*/ 	.word	0x00005390


	//   ....[33]....
        /*0190*/ 	.word	0x000053b0


	//   ....[34]....
        /*0194*/ 	.word	0x000053c0


	//   ....[35]....
        /*0198*/ 	.word	0x000053e0


	//   ....[36]....
        /*019c*/ 	.word	0x000054c0


	//   ....[37]....
        /*01a0*/ 	.word	0x00005d80


	//   ....[38]....
        /*01a4*/ 	.word	0x00005f50


	//   ....[39]....
        /*01a8*/ 	.word	0x000060d0


	//   ....[40]....
        /*01ac*/ 	.word	0x00006100


	//   ....[41]....
        /*01b0*/ 	.word	0x00006120


	//   ....[42]....
        /*01b4*/ 	.word	0x00006480


	//   ....[43]....
        /*01b8*/ 	.word	0x00006770


	//   ....[44]....
        /*01bc*/ 	.word	0x00006d60


	//   ....[45]....
        /*01c0*/ 	.word	0x000071a0


	//   ....[46]....
        /*01c4*/ 	.word	0x000071f0


	//   ....[47]....
        /*01c8*/ 	.word	0x00007240


	//   ....[48]....
        /*01cc*/ 	.word	0x00007270


	//   ....[49]....
        /*01d0*/ 	.word	0x00007290


	//   ....[50]....
        /*01d4*/ 	.word	0x00007360


	//   ....[51]....
        /*01d8*/ 	.word	0x000073a0


	//   ....[52]....
        /*01dc*/ 	.word	0x000073f0


	//   ....[53]....
        /*01e0*/ 	.word	0x00007420


	//   ....[54]....
        /*01e4*/ 	.word	0x00007440


	//----- nvinfo : EIATTR_VRC_CTA_INIT_COUNT
	.align		4
.L_3141:
        /*01e8*/ 	.byte	0x02, 0x4a
	.zero		1
	.zero		1


	//----- nvinfo : EIATTR_EXIT_INSTR_OFFSETS
	.align		4
        /*01ec*/ 	.byte	0x04, 0x1c
        /*01ee*/ 	.short	(.L_3143 - .L_3142)


	//   ....[0]....
.L_3142:
        /*01f0*/ 	.word	0x000074e0


	//   ....[1]....
        /*01f4*/ 	.word	0x00007640


	//----- nvinfo : EIATTR_MAX_THREADS
	.align		4
.L_3143:
        /*01f8*/ 	.byte	0x04, 0x05
        /*01fa*/ 	.short	(.L_3145 - .L_3144)
.L_3144:
        /*01fc*/ 	.word	0x00000020
        /*0200*/ 	.word	0x00000001
        /*0204*/ 	.word	0x00000001


	//----- nvinfo : EIATTR_CRS_STACK_SIZE
	.align		4
.L_3145:
        /*0208*/ 	.byte	0x04, 0x1e
        /*020a*/ 	.short	(.L_3147 - .L_3146)
.L_3146:
        /*020c*/ 	.word	0x00000000


	//----- nvinfo : EIATTR_CBANK_PARAM_SIZE
	.align		4
.L_3147:
        /*0210*/ 	.byte	0x03, 0x19
        /*0212*/ 	.short	0x01f0


	//----- nvinfo : EIATTR_PARAM_CBANK
	.align		4
        /*0214*/ 	.byte	0x04, 0x0a
        /*0216*/ 	.short	(.L_3149 - .L_3148)
	.align		4
.L_3148:
        /*0218*/ 	.word	index@(.nv.constant0._Z25selective_scan_bwd_kernelI32Selective_Scan_bwd_kernel_traitsILi32ELi8ELb0ELb1ELb1ELb1ELb1EN3c104HalfEfEEv12SSMParamsBwd)
        /*021c*/ 	.short	0x0380
        /*021e*/ 	.short	0x01f0


	//----- nvinfo : EIATTR_SW_WAR
	.align		4
.L_3149:
        /*0220*/ 	.byte	0x04, 0x36
        /*0222*/ 	.short	(.L_3151 - .L_3150)
.L_3150:
        /*0224*/ 	.word	0x00000008
.L_3151:


//--------------------- .nv.info._Z25selective_scan_bwd_kernelI32Selective_Scan_bwd_kernel_traitsILi32ELi8ELb1ELb0ELb0ELb0ELb0EN3c104HalfEfEEv12SSMParamsBwd --------------------------
	.section	.nv.info._Z25selective_scan_bwd_kernelI32Selective_Scan_bwd_kernel_traitsILi32ELi8ELb1ELb0ELb0ELb0ELb0EN3c104HalfEfEEv12SSMParamsBwd,"",@"SHT_CUDA_INFO"
	.sectionflags	@""
	.align	4


	//----- nvinfo : EIATTR_CUDA_API_VERSION
	.align		4
        /*0000*/ 	.byte	0x04, 0x37
        /*0002*/ 	.short	(.L_3153 - .L_3152)
.L_3152:
        /*0004*/ 	.word	0x00000082


	//----- nvinfo : EIATTR_KPARAM_INFO
	.align		4
.L_3153:
        /*0008*/ 	.byte	0x04, 0x17
        /*000a*/ 	.short	(.L_3155 - .L_3154)
.L_3154:
        /*000c*/ 	.word	0x00000000
        /*0010*/ 	.short	0x0000
        /*0012*/ 	.short	0x0000
        /*0014*/ 	.byte	0x00, 0xf0, 0xc1, 0x07


	//----- nvinfo : EIATTR_SPARSE_MMA_MASK
	.align		4
.L_3155:
        /*0018*/ 	.byte	0x03, 0x50
        /*001a*/ 	.short	0x0000


	//----- nvinfo : EIATTR_MAXREG_COUNT
	.align		4
        /*001c*/ 	.byte	0x03, 0x1b
        /*001e*/ 	.short	0x00ff


	//----- nvinfo : EIATTR_NUM_BARRIERS
	.align		4
        /*0020*/ 	.byte	0x02, 0x4c
        /*0022*/ 	.byte	0x01
	.zero		1


	//----- nvinfo : EIATTR_MERCURY_ISA_VERSION
	.align		4
        /*0024*/ 	.byte	0x03, 0x5f
        /*0026*/ 	.short	0x0101


	//----- nvinfo : EIATTR_COOP_GROUP_MASK_REGIDS
	.align		4
        /*0028*/ 	.byte	0x04, 0x29
        /*002a*/ 	.short	(.L_3157 - .L_3156)


	//   ....[0]....
.L_3156:
        /*002c*/ 	.word	0xffffffff


	//   ....[1]....
        /*0030*/ 	.word	0xffffffff


	//   ....[2]....
        /*0034*/ 	.word	0xffffffff


	//   ....[3]....
        /*0038*/ 	.word	0xffffffff


	//   ....[4]....
        /*003c*/ 	.word	0xffffffff


	//   ....[5]....
        /*0040*/ 	.word	0xffffffff


	//   ....[6]....
        /*0044*/ 	.word	0xffffffff


	//   ....[7]....
        /*0048*/ 	.word	0xffffffff


	//   ....[8]....
        /*004c*/ 	.word	0xffffffff


	//   ....[9]....
        /*0050*/ 	.word	0xffffffff


	//   ....[10]....
        /*0054*/ 	.word	0xffffffff


	//   ....[11]....
        /*0058*/ 	.word	0xffffffff


	//   ....[12]....
        /*005c*/ 	.word	0xffffffff


	//   ....[13]....
        /*0060*/ 	.word	0xffffffff


	//   ....[14]....
        /*0064*/ 	.word	0xffffffff


	//   ....[15]....
        /*0068*/ 	.word	0xffffffff


	//   ....[16]....
        /*006c*/ 	.word	0xffffffff


	//   ....[17]....
        /*0070*/ 	.word	0xffffffff


	//   ....[18]....
        /*0074*/ 	.word	0xffffffff


	//   ....[19]....
        /*0078*/ 	.word	0xffffffff


	//   ....[20]....
        /*007c*/ 	.word	0xffffffff


	//   ....[21]....
        /*0080*/ 	.word	0xffffffff


	//   ....[22]....
        /*0084*/ 	.word	0xffffffff


	//   ....[23]....
        /*0088*/ 	.word	0xffffffff


	//   ....[24]....
        /*008c*/ 	.word	0xffffffff


	//   ....[25]....
        /*0090*/ 	.word	0xffffffff


	//   ....[26]....
        /*0094*/ 	.word	0xffffffff


	//   ....[27]....
        /*0098*/ 	.word	0xffffffff


	//   ....[28]....
        /*009c*/ 	.word	0xffffffff


	//   ....[29]....
        /*00a0*/ 	.word	0xffffffff


	//   ....[30]....
        /*00a4*/ 	.word	0xffffffff


	//   ....[31]....
        /*00a8*/ 	.word	0xffffffff


	//   ....[32]....
        /*00ac*/ 	.word	0xffffffff


	//   ....[33]....
        /*00b0*/ 	.word	0xffffffff


	//   ....[34]....
        /*00b4*/ 	.word	0xffffffff


	//   ....[35]....
        /*00b8*/ 	.word	0xffffffff


	//   ....[36]....
        /*00bc*/ 	.word	0xffffffff


	//   ....[37]....
        /*00c0*/ 	.word	0xffffffff


	//   ....[38]....
        /*00c4*/ 	.word	0xffffffff


	//   ....[39]....
        /*00c8*/ 	.word	0xffffffff


	//   ....[40]....
        /*00cc*/ 	.word	0xffffffff


	//   ....[41]....
        /*00d0*/ 	.word	0xffffffff


	//   ....[42]....
        /*00d4*/ 	.word	0xffffffff


	//   ....[43]....
        /*00d8*/ 	.word	0xffffffff


	//   ....[44]....
        /*00dc*/ 	.word	0xffffffff


	//   ....[45]....
        /*00e0*/ 	.word	0xffffffff


	//   ....[46]....
        /*00e4*/ 	.word	0xffffffff


	//   ....[47]....
        /*00e8*/ 	.word	0xffffffff


	//   ....[48]....
        /*00ec*/ 	.word	0xffffffff


	//   ....[49]....
        /*00f0*/ 	.word	0xffffffff


	//   ....[50]....
        /*00f4*/ 	.word	0xffffffff


	//   ....[51]....
        /*00f8*/ 	.word	0xffffffff


	//   ....[52]....
        /*00fc*/ 	.word	0xffffffff


	//----- nvinfo : EIATTR_COOP_GROUP_INSTR_OFFSETS
	.align		4
.L_3157:
        /*0100*/ 	.byte	0x04, 0x28
        /*0102*/ 	.short	(.L_3159 - .L_3158)


	//   ....[0]....
.L_3158:
        /*0104*/ 	.word	0x000006e0


	//   ....[1]....
        /*0108*/ 	.word	0x00000740


	//   ....[2]....
        /*010c*/ 	.word	0x00000880


	//   ....[3]....
        /*0110*/ 	.word	0x00001280


	//   ....[4]....
        /*0114*/ 	.word	0x000012b0


	//   ....[5]....
        /*0118*/ 	.word	0x00001300


	//   ....[6]....
        /*011c*/ 	.word	0x00001360


	//   ....[7]....
        /*0120*/ 	.word	0x00001380


	//   ....[8]....
        /*0124*/ 	.word	0x000013a0


	//   ....[9]....
        /*0128*/ 	.word	0x000013c0


	//   ....[10]....
        /*012c*/ 	.word	0x000013f0


	//   ....[11]....
        /*0130*/ 	.word	0x00001430


	//   ....[12]....
        /*0134*/ 	.word	0x00001460


	//   ....[13]....
        /*0138*/ 	.word	0x00001480


	//   ....[14]....
        /*013c*/ 	.word	0x000014a0


	//   ....[15]....
        /*0140*/ 	.word	0x00001500


	//   ....[16]....
        /*0144*/ 	.word	0x00001530


	//   ....[17]....
        /*0148*/ 	.word	0x00001560


	//   ....[18]....
        /*014c*/ 	.word	0x00001590


	//   ....[19]....
        /*0150*/ 	.word	0x000015d0


	//   ....[20]....
        /*0154*/ 	.word	0x00001610


	//   ....[21]....
        /*0158*/ 	.word	0x00001630


	//   ....[22]....
        /*015c*/ 	.word	0x00001660


	//   ....[23]....
        /*0160*/ 	.word	0x00001680


	//   ....[24]....
        /*0164*/ 	.word	0x000016a0


	//   ....[25]....
        /*0168*/ 	.word	0x000016e0


	//   ....[26]....
        /*016c*/ 	.word	0x00001700


	//   ....[27]....
        /*0170*/ 	.word	0x00001730


	//   ....[28]....
        /*0174*/ 	.word	0x00001740


	//   ....[29]....
        /*0178*/ 	.word	0x00001810


	//   ....[30]....
        /*017c*/ 	.word	0x00001ae0


	//   ....[31]....
        /*0180*/ 	.word	0x00001b40


	//   ....[32]....
        /*0184*/ 	.word	0x00001cb0


	//   ....[33]....
        /*0188*/ 	.word	0x00001d00


	//   ....[34]....
        /*018c*/ 	.word	0x00001d30


	//   ....[35]....
        /*0190*/ 	.word	0x00001d60


	//   ....[36]....
        /*0194*/ 	.word	0x00001d90


	//   ....[37]....
        /*0198*/ 	.word	0x00001da0


	//   ....[38]....
        /*019c*/ 	.word	0x00001dd0


	//   ....[39]....
        /*01a0*/ 	.word	0x00001e30


	//   ....[40]....
        /*01a4*/ 	.word	0x00001e60


	//   ....[41]....
        /*01a8*/ 	.word	0x000021d0


	//   ....[42]....
        /*01ac*/ 	.word	0x000023e0


	//   ....[43]....
        /*01b0*/ 	.word	0x000024f0


	//   ....[44]....
        /*01b4*/ 	.word	0x00002540


	//   ....[45]....
        /*01b8*/ 	.word	0x00002590


	//   ....[46]....
        /*01bc*/ 	.word	0x000025c0


	//   ....[47]....
        /*01c0*/ 	.word	0x000025e0


	//   ....[48]....
        /*01c4*/ 	.word	0x000026b0


	//   ....[49]....
        /*01c8*/ 	.word	0x000026f0


	//   ....[50]....
        /*01cc*/ 	.word	0x00002740


	//   ....[51]....
        /*01d0*/ 	.word	0x00002770


	//   ....[52]....
        /*01d4*/ 	.word	0x00002790


	//----- nvinfo : EIATTR_VRC_CTA_INIT_COUNT
	.align		4
.L_3159:
        /*01d8*/ 	.byte	0x02, 0x4a
	.zero		1
	.zero		1


	//----- nvinfo : EIATTR_EXIT_INSTR_OFFSETS
	.align		4
        /*01dc*/ 	.byte	0x04, 0x1c
        /*01de*/ 	.short	(.L_3161 - .L_3160)


	//   ....[0]....
.L_3160:
        /*01e0*/ 	.word	0x00002830


	//   ....[1]....
        /*01e4*/ 	.word	0x00002cc0


	//----- nvinfo : EIATTR_MAX_THREADS
	.align		4
.L_3161:
        /*01e8*/ 	.byte	0x04, 0x05
        /*01ea*/ 	.short	(.L_3163 - .L_3162)
.L_3162:
        /*01ec*/ 	.word	0x00000020
        /*01f0*/ 	.word	0x00000001
        /*01f4*/ 	.word	0x00000001


	//----- nvinfo : EIATTR_CRS_STACK_SIZE
	.align		4
.L_3163:
        /*01f8*/ 	.byte	0x04, 0x1e
        /*01fa*/ 	.short	(.L_3165 - .L_3164)
.L_3164:
        /*01fc*/ 	.word	0x00000000


	//----- nvinfo : EIATTR_CBANK_PARAM_SIZE
	.align		4
.L_3165:
        /*0200*/ 	.byte	0x03, 0x19
        /*0202*/ 	.short	0x01f0


	//----- nvinfo : EIATTR_PARAM_CBANK
	.align		4
        /*0204*/ 	.byte	0x04, 0x0a
        /*0206*/ 	.short	(.L_3167 - .L_3166)
	.align		4
.L_3166:
        /*0208*/ 	.word	index@(.nv.constant0._Z25selective_scan_bwd_kernelI32Selective_Scan_bwd_kernel_traitsILi32ELi8ELb1ELb0ELb0ELb0ELb0EN3c104HalfEfEEv12SSMParamsBwd)
        /*020c*/ 	.short	0x0380
        /*020e*/ 	.short	0x01f0


	//----- nvinfo : EIATTR_SW_WAR
	.align		4
.L_3167:
        /*0210*/ 	.byte	0x04, 0x36
        /*0212*/ 	.short	(.L_3169 - .L_3168)
.L_3168:
        /*0214*/ 	.word	0x00000008
.L_3169:


//--------------------- .nv.info._Z25selective_scan_bwd_kernelI32Selective_Scan_bwd_kernel_traitsILi32ELi8ELb1ELb0ELb0ELb0ELb1EN3c104HalfEfEEv12SSMParamsBwd --------------------------
	.section	.nv.info._Z25selective_scan_bwd_kernelI32Selective_Scan_bwd_kernel_traitsILi32ELi8ELb1ELb0ELb0ELb0ELb1EN3c104HalfEfEEv12SSMParamsBwd,"",@"SHT_CUDA_INFO"
	.sectionflags	@""
	.align	4


	//----- nvinfo : EIATTR_CUDA_API_VERSION
	.align		4
        /*0000*/ 	.byte	0x04, 0x37
        /*0002*/ 	.short	(.L_3171 - .L_3170)
.L_3170:
        /*0004*/ 	.word	0x00000082


	//----- nvinfo : EIATTR_KPARAM_INFO
	.align		4
.L_3171:
        /*0008*/ 	.byte	0x04, 0x17
        /*000a*/ 	.short	(.L_3173 - .L_3172)
.L_3172:
        /*000c*/ 	.word	0x00000000
        /*0010*/ 	.short	0x0000
        /*0012*/ 	.short	0x0000
        /*0014*/ 	.byte	0x00, 0xf0, 0xc1, 0x07


	//----- nvinfo : EIATTR_SPARSE_MMA_MASK
	.align		4
.L_3173:
        /*0018*/ 	.byte	0x03, 0x50
        /*001a*/ 	.short	0x0000


	//----- nvinfo : EIATTR_MAXREG_COUNT
	.align		4
        /*001c*/ 	.byte	0x03, 0x1b
        /*001e*/ 	.short	0x00ff


	//----- nvinfo : EIATTR_NUM_BARRIERS
	.align		4
        /*0020*/ 	.byte	0x02, 0x4c
        /*0022*/ 	.byte	0x01
	.zero		1


	//----- nvinfo : EIATTR_MERCURY_ISA_VERSION
	.align		4
        /*0024*/ 	.byte	0x03, 0x5f
        /*0026*/ 	.short	0x0101


	//----- nvinfo : EIATTR_COOP_GROUP_MASK_REGIDS
	.align		4
        /*0028*/ 	.byte	0x04, 0x29
        /*002a*/ 	.short	(.L_3175 - .L_3174)


	//   ....[0]....
.L_3174:
        /*002c*/ 	.word	0xffffffff


	//   ....[1]....
        /*0030*/ 	.word	0xffffffff


	//   ....[2]....
        /*0034*/ 	.word	0xffffffff


	//   ....[3]....
        /*0038*/ 	.word	0xffffffff


	//   ....[4]....
        /*003c*/ 	.word	0xffffffff


	//   ....[5]....
        /*0040*/ 	.word	0xffffffff


	//   ....[6]....
        /*0044*/ 	.word	0xffffffff


	//   ....[7]....
        /*0048*/ 	.word	0xffffffff


	//   ....[8]....
        /*004c*/ 	.word	0xffffffff


	//   ....[9]....
        /*0050*/ 	.word	0xffffffff


	//   ....[10]....
        /*0054*/ 	.word	0xffffffff


	//   ....[11]....
        /*0058*/ 	.word	0xffffffff


	//   ....[12]....
        /*005c*/ 	.word	0xffffffff


	//   ....[13]....
        /*0060*/ 	.word	0xffffffff


	//   ....[14]....
        /*0064*/ 	.word	0xffffffff


	//   ....[15]....
        /*0068*/ 	.word	0xffffffff


	//   ....[16]....
        /*006c*/ 	.word	0xffffffff


	//   ....[17]....
        /*0070*/ 	.word	0xffffffff


	//   ....[18]....
        /*0074*/ 	.word	0xffffffff


	//   ....[19]....
        /*0078*/ 	.word	0xffffffff


	//   ....[20]....
        /*007c*/ 	.word	0xffffffff


	//   ....[21]....
        /*0080*/ 	.word	0xffffffff


	//   ....[22]....
        /*0084*/ 	.word	0xffffffff


	//   ....[23]....
        /*0088*/ 	.word	0xffffffff


	//   ....[24]....
        /*008c*/ 	.word	0xffffffff


	//   ....[25]....
        /*0090*/ 	.word	0xffffffff


	//   ....[26]....
        /*0094*/ 	.word	0xffffffff


	//   ....[27]....
        /*0098*/ 	.word	0xffffffff


	//   ....[28]....
        /*009c*/ 	.word	0xffffffff


	//   ....[29]....
        /*00a0*/ 	.word	0xffffffff


	//   ....[30]....
        /*00a4*/ 	.word	0xffffffff


	//   ....[31]....
        /*00a8*/ 	.word	0xffffffff


	//   ....[32]....
        /*00ac*/ 	.word	0xffffffff


	//   ....[33]....
        /*00b0*/ 	.word	0xffffffff


	//   ....[34]....
        /*00b4*/ 	.word	0xffffffff


	//   ....[35]....
        /*00b8*/ 	.word	0xffffffff


	//   ....[36]....
        /*00bc*/ 	.word	0xffffffff


	//   ....[37]....
        /*00c0*/ 	.word	0xffffffff


	//   ....[38]....
        /*00c4*/ 	.word	0xffffffff


	//   ....[39]....
        /*00c8*/ 	.word	0xffffffff


	//   ....[40]....
        /*00cc*/ 	.word	0xffffffff


	//   ....[41]....
        /*00d0*/ 	.word	0xffffffff


	//   ....[42]....
        /*00d4*/ 	.word	0xffffffff


	//   ....[43]....
        /*00d8*/ 	.word	0xffffffff


	//   ....[44]....
        /*00dc*/ 	.word	0xffffffff


	//   ....[45]....
        /*00e0*/ 	.word	0xffffffff


	//   ....[46]....
        /*00e4*/ 	.word	0xffffffff


	//   ....[47]....
        /*00e8*/ 	.word	0xffffffff


	//   ....[48]....
        /*00ec*/ 	.word	0xffffffff


	//   ....[49]....
        /*00f0*/ 	.word	0xffffffff


	//   ....[50]....
        /*00f4*/ 	.word	0xffffffff


	//   ....[51]....
        /*00f8*/ 	.word	0xffffffff


	//   ....[52]....
        /*00fc*/ 	.word	0xffffffff


	//   ....[53]....
        /*0100*/ 	.word	0xffffffff


	//   ....[54]....
        /*0104*/ 	.word	0xffffffff


	//   ....[55]....
        /*0108*/ 	.word	0xffffffff


	//   ....[56]....
        /*010c*/ 	.word	0xffffffff


	//----- nvinfo : EIATTR_COOP_GROUP_INSTR_OFFSETS
	.align		4
.L_3175:
        /*0110*/ 	.byte	0x04, 0x28
        /*0112*/ 	.short	(.L_3177 - .L_3176)


	//   ....[0]....
.L_3176:
        /*0114*/ 	.word	0x00000750


	//   ....[1]....
        /*0118*/ 	.word	0x000007a0


	//   ....[2]....
        /*011c*/ 	.word	0x000008b0


	//   ....[3]....
        /*0120*/ 	.word	0x000009a0


	//   ....[4]....
        /*0124*/ 	.word	0x00000ec0


	//   ....[5]....
        /*0128*/ 	.word	0x000012e0


	//   ....[6]....
        /*012c*/ 	.word	0x00001460


	//   ....[7]....
        /*0130*/ 	.word	0x00001e60


	//   ....[8]....
        /*0134*/ 	.word	0x00001e90


	//   ....[9]....
        /*0138*/ 	.word	0x00001ee0


	//   ....[10]....
        /*013c*/ 	.word	0x00001f20


	//   ....[11]....
        /*0140*/ 	.word	0x00001f60


	//   ....[12]....
        /*0144*/ 	.word	0x00001f70


	//   ....[13]....
        /*0148*/ 	.word	0x00001fa0


	//   ....[14]....
        /*014c*/ 	.word	0x00001fd0


	//   ....[15]....
        /*0150*/ 	.word	0x00002000


	//   ....[16]....
        /*0154*/ 	.word	0x00002030


	//   ....[17]....
        /*0158*/ 	.word	0x00002090


	//   ....[18]....
        /*015c*/ 	.word	0x000020b0


	//   ....[19]....
        /*0160*/ 	.word	0x000020e0


	//   ....[20]....
        /*0164*/ 	.word	0x00002100


	//   ....[21]....
        /*0168*/ 	.word	0x00002150


	//   ....[22]....
        /*016c*/ 	.word	0x00002160


	//   ....[23]....
        /*0170*/ 	.word	0x000021b0


	//   ....[24]....
        /*0174*/ 	.word	0x000021e0


	//   ....[25]....
        /*0178*/ 	.word	0x00002220


	//   ....[26]....
        /*017c*/ 	.word	0x00002240


	//   ....[27]....
        /*0180*/ 	.word	0x00002260


	//   ....[28]....
        /*0184*/ 	.word	0x00002280


	//   ....[29]....
        /*0188*/ 	.word	0x000022a0


	//   ....[30]....
        /*018c*/ 	.word	0x000022c0


	//   ....[31]....
        /*0190*/ 	.word	0x000022e0


	//   ....[32]....
        /*0194*/ 	.word	0x00002320


	//   ....[33]....
        /*0198*/ 	.word	0x00002330


	//   ....[34]....
        /*019c*/ 	.word	0x000024b0


	//   ....[35]....
        /*01a0*/ 	.word	0x00002750


	//   ....[36]....
        /*01a4*/ 	.word	0x00002790


	//   ....[37]....
        /*01a8*/ 	.word	0x000028c0


	//   ....[38]....
        /*01ac*/ 	.word	0x00002910


	//   ....[39]....
        /*01b0*/ 	.word	0x00002940


	//   ....[40]....
        /*01b4*/ 	.word	0x00002970


	//   ....[41]....
        /*01b8*/ 	.word	0x000029b0


	//   ....[42]....
        /*01bc*/ 	.word	0x000029e0


	//   ....[43]....
        /*01c0*/ 	.word	0x00002a40


	//   ....[44]....
        /*01c4*/ 	.word	0x00002a80


	//   ....[45]....
        /*01c8*/ 	.word	0x00002da0


	//   ....[46]....
        /*01cc*/ 	.word	0x00002fb0


	//   ....[47]....
        /*01d0*/ 	.word	0x000030c0


	//   ....[48]....
        /*01d4*/ 	.word	0x00003110


	//   ....[49]....
        /*01d8*/ 	.word	0x00003160


	//   ....[50]....
        /*01dc*/ 	.word	0x00003190


	//   ....[51]....
        /*01e0*/ 	.word	0x000031b0


	//   ....[52]....
        /*01e4*/ 	.word	0x00003280


	//   ....[53]....
        /*01e8*/ 	.word	0x000032c0


	//   ....[54]....
        /*01ec*/ 	.word	0x00003310


	//   ....[55]....
        /*01f0*/ 	.word	0x00003340


	//   ....[56]....
        /*01f4*/ 	.word	0x00003360


	//----- nvinfo : EIATTR_VRC_CTA_INIT_COUNT
	.align		4
.L_3177:
        /*01f8*/ 	.byte	0x02, 0x4a
	.zero		1
	.zero		1


	//----- nvinfo : EIATTR_EXIT_INSTR_OFFSETS
	.align		4
        /*01fc*/ 	.byte	0x04, 0x1c
        /*01fe*/ 	.short	(.L_3179 - .L_3178)


	//   ....[0]....
.L_3178:
        /*0200*/ 	.word	0x00003400


	//   ....[1]....
        /*0204*/ 	.word	0x00003890


	//----- nvinfo : EIATTR_MAX_THREADS
	.align		4
.L_3179:
        /*0208*/ 	.byte	0x04, 0x05
        /*020a*/ 	.short	(.L_3181 - .L_3180)
.L_3180:
        /*020c*/ 	.word	0x00000020
        /*0210*/ 	.word	0x00000001
        /*0214*/ 	.word	0x00000001


	//----- nvinfo : EIATTR_CRS_STACK_SIZE
	.align		4
.L_3181:
        /*0218*/ 	.byte	0x04, 0x1e
        /*021a*/ 	.short	(.L_3183 - .L_3182)
.L_3182:
        /*021c*/ 	.word	0x00000000


	//----- nvinfo : EIATTR_CBANK_PARAM_SIZE
	.align		4
.L_3183:
        /*0220*/ 	.byte	0x03, 0x19
        /*0222*/ 	.short	0x01f0


	//----- nvinfo : EIATTR_PARAM_CBANK
	.align		4
        /*0224*/ 	.byte	0x04, 0x0a
        /*0226*/ 	.short	(.L_3185 - .L_3184)
	.align		4
.L_3184:
        /*0228*/ 	.word	index@(.nv.constant0._Z25selective_scan_bwd_kernelI32Selective_Scan_bwd_kernel_traitsILi32ELi8ELb1ELb0ELb0ELb0ELb1EN3c104HalfEfEEv12SSMParamsBwd)
        /*022c*/ 	.short	0x0380
        /*022e*/ 	.short	0x01f0


	//----- nvinfo : EIATTR_SW_WAR
	.align		4
.L_3185:
        /*0230*/ 	.byte	0x04, 0x36
        /*0232*/ 	.short	(.L_3187 - .L_3186)
.L_3186:
        /*0234*/ 	.word	0x00000008
.L_3187:


//--------------------- .nv.info._Z25selective_scan_bwd_kernelI32Selective_Scan_bwd_kernel_traitsILi32ELi8ELb1ELb0ELb0ELb1ELb0EN3c104HalfEfEEv12SSMParamsBwd --------------------------
	.section	.nv.info._Z25selective_scan_bwd_kernelI32Selective_Scan_bwd_kernel_traitsILi32ELi8ELb1ELb0ELb0ELb1ELb0EN3c104HalfEfEEv12SSMParamsBwd,"",@"SHT_CUDA_INFO"
	.sectionflags	@""
	.align	4


	//----- nvinfo : EIATTR_CUDA_API_VERSION
	.align		4
        /*0000*/ 	.byte	0x04, 0x37
        /*0002*/ 	.short	(.L_3189 - .L_3188)
.L_3188:
        /*0004*/ 	.word	0x00000082


	//----- nvinfo : EIATTR_KPARAM_INFO
	.align		4
.L_3189:
        /*0008*/ 	.byte	0x04, 0x17
        /*000a*/ 	.short	(.L_3191 - .L_3190)
.L_3190:
        /*000c*/ 	.word	0x00000000
        /*0010*/ 	.short	0x0000
        /*0012*/ 	.short	0x0000
        /*0014*/ 	.byte	0x00, 0xf0, 0xc1, 0x07


	//----- nvinfo : EIATTR_SPARSE_MMA_MASK
	.align		4
.L_3191:
        /*0018*/ 	.byte	0x03, 0x50
        /*001a*/ 	.short	0x0000


	//----- nvinfo : EIATTR_MAXREG_COUNT
	.align		4
        /*001c*/ 	.byte	0x03, 0x1b
        /*001e*/ 	.short	0x00ff


	//----- nvinfo : EIATTR_NUM_BARRIERS
	.align		4
        /*0020*/ 	.byte	0x02, 0x4c
        /*0022*/ 	.byte	0x01
	.zero		1


	//----- nvinfo : EIATTR_MERCURY_ISA_VERSION
	.align		4
        /*0024*/ 	.byte	0x03, 0x5f
        /*0026*/ 	.short	0x0101


	//----- nvinfo : EIATTR_COOP_GROUP_MASK_REGIDS
	.align		4
        /*0028*/ 	.byte	0x04, 0x29
        /*002a*/ 	.short	(.L_3193 - .L_3192)


	//   ....[0]....
.L_3192:
        /*002c*/ 	.word	0xffffffff


	//   ....[1]....
        /*0030*/ 	.word	0xffffffff


	//   ....[2]....
        /*0034*/ 	.word	0xffffffff


	//   ....[3]....
        /*0038*/ 	.word	0xffffffff


	//   ....[4]....
        /*003c*/ 	.word	0xffffffff


	//   ....[5]....
        /*0040*/ 	.word	0xffffffff


	//   ....[6]....
        /*0044*/ 	.word	0xffffffff


	//   ....[7]....
        /*0048*/ 	.word	0xffffffff


	//   ....[8]....
        /*004c*/ 	.word	0xffffffff


	//   ....[9]....
        /*0050*/ 	.word	0xffffffff


	//   ....[10]....
        /*0054*/ 	.word	0xffffffff


	//   ....[11]....
        /*0058*/ 	.word	0xffffffff


	//   ....[12]....
        /*005c*/ 	.word	0xffffffff


	//   ....[13]....
        /*0060*/ 	.word	0xffffffff


	//   ....[14]....
        /*0064*/ 	.word	0xffffffff


	//   ....[15]....
        /*0068*/ 	.word	0xffffffff


	//   ....[16]....
        /*006c*/ 	.word	0xffffffff


	//   ....[17]....
        /*0070*/ 	.word	0xffffffff


	//   ....[18]....
        /*0074*/ 	.word	0xffffffff


	//   ....[19]....
        /*0078*/ 	.word	0xffffffff


	//   ....[20]....
        /*007c*/ 	.word	0xffffffff


	//   ....[21]....
        /*0080*/ 	.word	0xffffffff


	//   ....[22]....
        /*0084*/ 	.word	0xffffffff


	//   ....[23]....
        /*0088*/ 	.word	0xffffffff


	//   ....[24]....
        /*008c*/ 	.word	0xffffffff


	//   ....[25]....
        /*0090*/ 	.word	0xffffffff


	//   ....[26]....
        /*0094*/ 	.word	0xffffffff


	//   ....[27]....
        /*0098*/ 	.word	0xffffffff


	//   ....[28]....
        /*009c*/ 	.word	0xffffffff


	//   ....[29]....
        /*00a0*/ 	.word	0xffffffff


	//   ....[30]....
        /*00a4*/ 	.word	0xffffffff


	//   ....[31]....
        /*00a8*/ 	.word	0xffffffff


	//   ....[32]....
        /*00ac*/ 	.word	0xffffffff


	//   ....[33]....
        /*00b0*/ 	.word	0xffffffff


	//   ....[34]....
        /*00b4*/ 	.word	0xffffffff


	//   ....[35]....
        /*00b8*/ 	.word	0xffffffff


	//   ....[36]....
        /*00bc*/ 	.word	0xffffffff


	//   ....[37]....
        /*00c0*/ 	.word	0xffffffff


	//   ....[38]....
        /*00c4*/ 	.word	0xffffffff


	//   ....[39]....
        /*00c8*/ 	.word	0xffffffff


	//   ....[40]....
        /*00cc*/ 	.word	0xffffffff


	//   ....[41]....
        /*00d0*/ 	.word	0xffffffff


	//   ....[42]....
        /*00d4*/ 	.word	0xffffffff


	//   ....[43]....
        /*00d8*/ 	.word	0xffffffff


	//   ....[44]....
        /*00dc*/ 	.word	0xffffffff


	//   ....[45]....
        /*00e0*/ 	.word	0xffffffff


	//   ....[46]....
        /*00e4*/ 	.word	0xffffffff


	//   ....[47]....
        /*00e8*/ 	.word	0xffffffff


	//   ....[48]....
        /*00ec*/ 	.word	0xffffffff


	//   ....[49]....
        /*00f0*/ 	.word	0xffffffff


	//   ....[50]....
        /*00f4*/ 	.word	0xffffffff


	//   ....[51]....
        /*00f8*/ 	.word	0xffffffff


	//   ....[52]....
        /*00fc*/ 	.word	0xffffffff


	//   ....[53]....
        /*0100*/ 	.word	0xffffffff


	//----- nvinfo : EIATTR_COOP_GROUP_INSTR_OFFSETS
	.align		4
.L_3193:
        /*0104*/ 	.byte	0x04, 0x28
        /*0106*/ 	.short	(.L_3195 - .L_3194)


	//   ....[0]....
.L_3194:
        /*0108*/ 	.word	0x00000700


	//   ....[1]....
        /*010c*/ 	.word	0x00000780


	//   ....[2]....
        /*0110*/ 	.word	0x00000940


	//   ....[3]....
        /*0114*/ 	.word	0x000023e0


	//   ....[4]....
        /*0118*/ 	.word	0x00002410


	//   ....[5]....
        /*011c*/ 	.word	0x00002460


	//   ....[6]....
        /*0120*/ 	.word	0x000024a0


	//   ....[7]....
        /*0124*/ 	.word	0x000024e0


	//   ....[8]....
        /*0128*/ 	.word	0x000024f0


	//   ....[9]....
        /*012c*/ 	.word	0x00002520


	//   ....[10]....
        /*0130*/ 	.word	0x00002550


	//   ....[11]....
        /*0134*/ 	.word	0x00002580


	//   ....[12]....
        /*0138*/ 	.word	0x000025b0


	//   ....[13]....
        /*013c*/ 	.word	0x00002610


	//   ....[14]....
        /*0140*/ 	.word	0x00002630


	//   ....[15]....
        /*0144*/ 	.word	0x00002660


	//   ....[16]....
        /*0148*/ 	.word	0x00002680


	//   ....[17]....
        /*014c*/ 	.word	0x000026d0


	//   ....[18]....
        /*0150*/ 	.word	0x000026e0


	//   ....[19]....
        /*0154*/ 	.word	0x00002730


	//   ....[20]....
        /*0158*/ 	.word	0x00002760


	//   ....[21]....
        /*015c*/ 	.word	0x000027a0


	//   ....[22]....
        /*0160*/ 	.word	0x000027d0


	//   ....[23]....
        /*0164*/ 	.word	0x000027f0


	//   ....[24]....
        /*0168*/ 	.word	0x00002810


	//   ....[25]....
        /*016c*/ 	.word	0x00002830


	//   ....[26]....
        /*0170*/ 	.word	0x00002850


	//   ....[27]....
        /*0174*/ 	.word	0x00002870


	//   ....[28]....
        /*0178*/ 	.word	0x000028a0


	//   ....[29]....
        /*017c*/ 	.word	0x000028b0


	//   ....[30]....
        /*0180*/ 	.word	0x000029d0


	//   ....[31]....
        /*0184*/ 	.word	0x00002cc0


	//   ....[32]....
        /*0188*/ 	.word	0x00002d00


	//   ....[33]....
        /*018c*/ 	.word	0x00002e70


	//   ....[34]....
        /*0190*/ 	.word	0x00002ed0


	//   ....[35]....
        /*0194*/ 	.word	0x00002f30


	//   ....[36]....
        /*0198*/ 	.word	0x00002f60


	//   ....[37]....
        /*019c*/ 	.word	0x00002f80


	//   ....[38]....
        /*01a0*/ 	.word	0x00002fb0


	//   ....[39]....
        /*01a4*/ 	.word	0x00002fe0


	//   ....[40]....
        /*01a8*/ 	.word	0x00003020


	//   ....[41]....
        /*01ac*/ 	.word	0x00003320


	//   ....[42]....
        /*01b0*/ 	.word	0x00003660


	//   ....[43]....
        /*01b4*/ 	.word	0x00003940


	//   ....[44]....
        /*01b8*/ 	.word	0x00003aa0


	//   ....[45]....
        /*01bc*/ 	.word	0x00003af0


	//   ....[46]....
        /*01c0*/ 	.word	0x00003b40


	//   ....[47]....
        /*01c4*/ 	.word	0x00003b70


	//   ....[48]....
        /*01c8*/ 	.word	0x00003b90


	//   ....[49]....
        /*01cc*/ 	.word	0x00003c60


	//   ....[50]....
        /*01d0*/ 	.word	0x00003ca0


	//   ....[51]....
        /*01d4*/ 	.word	0x00003cf0


	//   ....[52]....
        /*01d8*/ 	.word	0x00003d20


	//   ....[53]....
        /*01dc*/ 	.word	0x00003d40


	//----- nvinfo : EIATTR_VRC_CTA_INIT_COUNT
	.align		4
.L_3195:
        /*01e0*/ 	.byte	0x02, 0x4a
	.zero		1
	.zero		1


	//----- nvinfo : EIATTR_EXIT_INSTR_OFFSETS
	.align		4
        /*01e4*/ 	.byte	0x04, 0x1c
        /*01e6*/ 	.short	(.L_3197 - .L_3196)


	//   ....[0]....
.L_3196:
        /*01e8*/ 	.word	0x00003de0


	//   ....[1]....
        /*01ec*/ 	.word	0x00004270


	//----- nvinfo : EIATTR_MAX_THREADS
	.align		4
.L_3197:
        /*01f0*/ 	.byte	0x04, 0x05
        /*01f2*/ 	.short	(.L_3199 - .L_3198)
.L_3198:
        /*01f4*/ 	.word	0x00000020
        /*01f8*/ 	.word	0x00000001
        /*01fc*/ 	.word	0x00000001


	//----- nvinfo : EIATTR_CRS_STACK_SIZE
	.align		4
.L_3199:
        /*0200*/ 	.byte	0x04, 0x1e
        /*0202*/ 	.short	(.L_3201 - .L_3200)
.L_3200:
        /*0204*/ 	.word	0x00000000


	//----- nvinfo : EIATTR_CBANK_PARAM_SIZE
	.align		4
.L_3201:
        /*0208*/ 	.byte	0x03, 0x19
        /*020a*/ 	.short	0x01f0


	//----- nvinfo : EIATTR_PARAM_CBANK
	.align		4
        /*020c*/ 	.byte	0x04, 0x0a
        /*020e*/ 	.short	(.L_3203 - .L_3202)
	.align		4
.L_3202:
        /*0210*/ 	.word	index@(.nv.constant0._Z25selective_scan_bwd_kernelI32Selective_Scan_bwd_kernel_traitsILi32ELi8ELb1ELb0ELb0ELb1ELb0EN3c104HalfEfEEv12SSMParamsBwd)
        /*0214*/ 	.short	0x0380
        /*0216*/ 	.short	0x01f0


	//----- nvinfo : EIATTR_SW_WAR
	.align		4
.L_3203:
        /*0218*/ 	.byte	0x04, 0x36
        /*021a*/ 	.short	(.L_3205 - .L_3204)
.L_3204:
        /*021c*/ 	.word	0x00000008
.L_3205:


//--------------------- .nv.info._Z25selective_scan_bwd_kernelI32Selective_Scan_bwd_kernel_traitsILi32ELi8ELb1ELb0ELb0ELb1ELb1EN3c104HalfEfEEv12SSMParamsBwd --------------------------
	.section	.nv.info._Z25selective_scan_bwd_kernelI32Selective_Scan_bwd_kernel_traitsILi32ELi8ELb1ELb0ELb0ELb1ELb1EN3c104HalfEfEEv12SSMParamsBwd,"",@"SHT_CUDA_INFO"
	.sectionflags	@""
	.align	4


	//----- nvinfo : EIATTR_CUDA_API_VERSION
	.align		4
        /*0000*/ 	.byte	0x04, 0x37
        /*0002*/ 	.short	(.L_3207 - .L_3206)
.L_3206:
        /*0004*/ 	.word	0x00000082


	//----- nvinfo : EIATTR_KPARAM_INFO
	.align		4
.L_3207:
        /*0008*/ 	.byte	0x04, 0x17
        /*000a*/ 	.short	(.L_3209 - .L_3208)
.L_3208:
        /*000c*/ 	.word	0x00000000
        /*0010*/ 	.short	0x0000
        /*0012*/ 	.short	0x0000
        /*0014*/ 	.byte	0x00, 0xf0, 0xc1, 0x07


	//----- nvinfo : EIATTR_SPARSE_MMA_MASK
	.align		4
.L_3209:
        /*0018*/ 	.byte	0x03, 0x50
        /*001a*/ 	.short	0x0000


	//----- nvinfo : EIATTR_MAXREG_COUNT
	.align		4
        /*001c*/ 	.byte	0x03, 0x1b
        /*001e*/ 	.short	0x00ff


	//----- nvinfo : EIATTR_NUM_BARRIERS
	.align		4
        /*0020*/ 	.byte	0x02, 0x4c
        /*0022*/ 	.byte	0x01
	.zero		1


	//----- nvinfo : EIATTR_MERCURY_ISA_VERSION
	.align		4
        /*0024*/ 	.byte	0x03, 0x5f
        /*0026*/ 	.short	0x0101


	//----- nvinfo : EIATTR_COOP_GROUP_MASK_REGIDS
	.align		4
        /*0028*/ 	.byte	0x04, 0x29
        /*002a*/ 	.short	(.L_3211 - .L_3210)


	//   ....[0]....
.L_3210:
        /*002c*/ 	.word	0xffffffff


	//   ....[1]....
        /*0030*/ 	.word	0xffffffff


	//   ....[2]....
        /*0034*/ 	.word	0xffffffff


	//   ....[3]....
        /*0038*/ 	.word	0xffffffff


	//   ....[4]....
        /*003c*/ 	.word	0xffffffff


	//   ....[5]....
        /*0040*/ 	.word	0xffffffff


	//   ....[6]....
        /*0044*/ 	.word	0xffffffff


	//   ....[7]....
        /*0048*/ 	.word	0xffffffff


	//   ....[8]....
        /*004c*/ 	.word	0xffffffff


	//   ....[9]....
        /*0050*/ 	.word	0xffffffff


	//   ....[10]....
        /*0054*/ 	.word	0xffffffff


	//   ....[11]....
        /*0058*/ 	.word	0xffffffff


	//   ....[12]....
        /*005c*/ 	.word	0xffffffff


	//   ....[13]....
        /*0060*/ 	.word	0xffffffff


	//   ....[14]....
        /*0064*/ 	.word	0xffffffff


	//   ....[15]....
        /*0068*/ 	.word	0xffffffff


	//   ....[16]....
        /*006c*/ 	.word	0xffffffff


	//   ....[17]....
        /*0070*/ 	.word	0xffffffff


	//   ....[18]....
        /*0074*/ 	.word	0xffffffff


	//   ....[19]....
        /*0078*/ 	.word	0xffffffff


	//   ....[20]....
        /*007c*/ 	.word	0xffffffff


	//   ....[21]....
        /*0080*/ 	.word	0xffffffff


	//   ....[22]....
        /*0084*/ 	.word	0xffffffff


	//   ....[23]....
        /*0088*/ 	.word	0xffffffff


	//   ....[24]....
        /*008c*/ 	.word	0xffffffff


	//   ....[25]....
        /*0090*/ 	.word	0xffffffff


	//   ....[26]....
        /*0094*/ 	.word	0xffffffff


	//   ....[27]....
        /*0098*/ 	.word	0xffffffff


	//   ....[28]....
        /*009c*/ 	.word	0xffffffff


	//   ....[29]....
        /*00a0*/ 	.word	0xffffffff


	//   ....[30]....
        /*00a4*/ 	.word	0xffffffff


	//   ....[31]....
        /*00a8*/ 	.word	0xffffffff


	//   ....[32]....
        /*00ac*/ 	.word	0xffffffff


	//   ....[33]....
        /*00b0*/ 	.word	0xffffffff


	//   ....[34]....
        /*00b4*/ 	.word	0xffffffff


	//   ....[35]....
        /*00b8*/ 	.word	0xffffffff


	//   ....[36]....
        /*00bc*/ 	.word	0xffffffff


	//   ....[37]....
        /*00c0*/ 	.word	0xffffffff


	//   ....[38]....
        /*00c4*/ 	.word	0xffffffff


	//   ....[39]....
        /*00c8*/ 	.word	0xffffffff


	//   ....[40]....
        /*00cc*/ 	.word	0xffffffff


	//   ....[41]....
        /*00d0*/ 	.word	0xffffffff


	//   ....[42]....
        /*00d4*/ 	.word	0xffffffff


	//   ....[43]....
        /*00d8*/ 	.word	0xffffffff


	//   ....[44]....
        /*00dc*/ 	.word	0xffffffff


	//   ....[45]....
        /*00e0*/ 	.word	0xffffffff


	//   ....[46]....
        /*00e4*/ 	.word	0xffffffff


	//   ....[47]....
        /*00e8*/ 	.word	0xffffffff


	//   ....[48]....
        /*00ec*/ 	.word	0xffffffff


	//   ....[49]....
        /*00f0*/ 	.word	0xffffffff


	//   ....[50]....
        /*00f4*/ 	.word	0xffffffff


	//   ....[51]....
        /*00f8*/ 	.word	0xffffffff


	//   ....[52]....
        /*00fc*/ 	.word	0xffffffff


	//   ....[53]....
        /*0100*/ 	.word	0xffffffff


	//   ....[54]....
        /*0104*/ 	.word	0xffffffff


	//   ....[55]....
        /*0108*/ 	.word	0xffffffff


	//   ....[56]....
        /*010c*/ 	.word	0xffffffff


	//   ....[57]....
        /*0110*/ 	.word	0xffffffff


	//----- nvinfo : EIATTR_COOP_GROUP_INSTR_OFFSETS
	.align		4
.L_3211:
        /*0114*/ 	.byte	0x04, 0x28
        /*0116*/ 	.short	(.L_3213 - .L_3212)


	//   ....[0]....
.L_3212:
        /*0118*/ 	.word	0x000006c0


	//   ....[1]....
        /*011c*/ 	.word	0x00000720


	//   ....[2]....
        /*0120*/ 	.word	0x000008c0


	//   ....[3]....
        /*0124*/ 	.word	0x00001b80


	//   ....[4]....
        /*0128*/ 	.word	0x00001fb0


	//   ....[5]....
        /*012c*/ 	.word	0x00002480


	//   ....[6]....
        /*0130*/ 	.word	0x000025e0


	//   ....[7]....
        /*0134*/ 	.word	0x00002f30


	//   ....[8]....
        /*0138*/ 	.word	0x00002f50


	//   ....[9]....
        /*013c*/ 	.word	0x00002f90


	//   ....[10]....
        /*0140*/ 	.word	0x00003020


	//   ....[11]....
        /*0144*/ 	.word	0x00003030


	//   ....[12]....
        /*0148*/ 	.word	0x00003050


	//   ....[13]....
        /*014c*/ 	.word	0x00003070


	//   ....[14]....
        /*0150*/ 	.word	0x000030b0


	//   ....[15]....
        /*0154*/ 	.word	0x000030f0


	//   ....[16]....
        /*0158*/ 	.word	0x00003110


	//   ....[17]....
        /*015c*/ 	.word	0x00003130


	//   ....[18]....
        /*0160*/ 	.word	0x00003190


	//   ....[19]....
        /*0164*/ 	.word	0x000031b0


	//   ....[20]....
        /*0168*/ 	.word	0x000031e0


	//   ....[21]....
        /*016c*/ 	.word	0x00003210


	//   ....[22]....
        /*0170*/ 	.word	0x00003250


	//   ....[23]....
        /*0174*/ 	.word	0x00003280


	//   ....[24]....
        /*0178*/ 	.word	0x000032c0


	//   ....[25]....
        /*017c*/ 	.word	0x000032e0


	//   ....[26]....
        /*0180*/ 	.word	0x00003320


	//   ....[27]....
        /*0184*/ 	.word	0x00003340


	//   ....[28]....
        /*0188*/ 	.word	0x00003360


	//   ....[29]....
        /*018c*/ 	.word	0x00003390


	//   ....[30]....
        /*0190*/ 	.word	0x000033b0


	//   ....[31]....
        /*0194*/ 	.word	0x000033c0


	//   ....[32]....
        /*0198*/ 	.word	0x000033f0


	//   ....[33]....
        /*019c*/ 	.word	0x00003400


	//   ....[34]....
        /*01a0*/ 	.word	0x000034f0


	//   ....[35]....
        /*01a4*/ 	.word	0x00003820


	//   ....[36]....
        /*01a8*/ 	.word	0x00003860


	//   ....[37]....
        /*01ac*/ 	.word	0x000039a0


	//   ....[38]....
        /*01b0*/ 	.word	0x000039c0


	//   ....[39]....
        /*01b4*/ 	.word	0x000039f0


	//   ....[40]....
        /*01b8*/ 	.word	0x00003a10


	//   ....[41]....
        /*01bc*/ 	.word	0x00003a40


	//   ....[42]....
        /*01c0*/ 	.word	0x00003a60


	//   ....[43]....
        /*01c4*/ 	.word	0x00003aa0


	//   ....[44]....
        /*01c8*/ 	.word	0x00003ae0


	//   ....[45]....
        /*01cc*/ 	.word	0x00003e20


	//   ....[46]....
        /*01d0*/ 	.word	0x000041b0


	//   ....[47]....
        /*01d4*/ 	.word	0x000044e0


	//   ....[48]....
        /*01d8*/ 	.word	0x000045e0


	//   ....[49]....
        /*01dc*/ 	.word	0x00004630


	//   ....[50]....
        /*01e0*/ 	.word	0x00004680


	//   ....[51]....
        /*01e4*/ 	.word	0x000046b0


	//   ....[52]....
        /*01e8*/ 	.word	0x000046d0


	//   ....[53]....
        /*01ec*/ 	.word	0x000047a0


	//   ....[54]....
        /*01f0*/ 	.word	0x000047e0


	//   ....[55]....
        /*01f4*/ 	.word	0x00004830


	//   ....[56]....
        /*01f8*/ 	.word	0x00004860


	//   ....[57]....
        /*01fc*/ 	.word	0x00004880


	//----- nvinfo : EIATTR_VRC_CTA_INIT_COUNT
	.align		4
.L_3213:
        /*0200*/ 	.byte	0x02, 0x4a
	.zero		1
	.zero		1


	//----- nvinfo : EIATTR_EXIT_INSTR_OFFSETS
	.align		4
        /*0204*/ 	.byte	0x04, 0x1c
        /*0206*/ 	.short	(.L_3215 - .L_3214)


	//   ....[0]....
.L_3214:
        /*0208*/ 	.word	0x00004920


	//   ....[1]....
        /*020c*/ 	.word	0x00004db0


	//----- nvinfo : EIATTR_MAX_THREADS
	.align		4
.L_3215:
        /*0210*/ 	.byte	0x04, 0x05
        /*0212*/ 	.short	(.L_3217 - .L_3216)
.L_3216:
        /*0214*/ 	.word	0x00000020
        /*0218*/ 	.word	0x00000001
        /*021c*/ 	.word	0x00000001


	//----- nvinfo : EIATTR_CRS_STACK_SIZE
	.align		4
.L_3217:
        /*0220*/ 	.byte	0x04, 0x1e
        /*0222*/ 	.short	(.L_3219 - .L_3218)
.L_3218:
        /*0224*/ 	.word	0x00000000


	//----- nvinfo : EIATTR_CBANK_PARAM_SIZE
	.align		4
.L_3219:
        /*0228*/ 	.byte	0x03, 0x19
        /*022a*/ 	.short	0x01f0


	//----- nvinfo : EIATTR_PARAM_CBANK
	.align		4
        /*022c*/ 	.byte	0x04, 0x0a
        /*022e*/ 	.short	(.L_3221 - .L_3220)
	.align		4
.L_3220:
        /*0230*/ 	.word	index@(.nv.constant0._Z25selective_scan_bwd_kernelI32Selective_Scan_bwd_kernel_traitsILi32ELi8ELb1ELb0ELb0ELb1ELb1EN3c104HalfEfEEv12SSMParamsBwd)
        /*0234*/ 	.short	0x0380
        /*0236*/ 	.short	0x01f0


	//----- nvinfo : EIATTR_SW_WAR
	.align		4
.L_3221:
        /*0238*/ 	.byte	0x04, 0x36
        /*023a*/ 	.short	(.L_3223 - .L_3222)
.L_3222:
        /*023c*/ 	.word	0x00000008
.L_3223:


//--------------------- .nv.info._Z25selective_scan_bwd_kernelI32Selective_Scan_bwd_kernel_traitsILi32ELi8ELb1ELb0ELb1ELb0ELb0EN3c104HalfEfEEv12SSMParamsBwd --------------------------
	.section	.nv.info._Z25selective_scan_bwd_kernelI32Selective_Scan_bwd_kernel_traitsILi32ELi8ELb1ELb0ELb1ELb0ELb0EN3c104HalfEfEEv12SSMParamsBwd,"",@"SHT_CUDA_INFO"
	.sectionflags	@""
	.align	4


	//----- nvinfo : EIATTR_CUDA_API_VERSION
	.align		4
        /*0000*/ 	.byte	0x04, 0x37
        /*0002*/ 	.short	(.L_3225 - .L_3224)
.L_3224:
        /*0004*/ 	.word	0x00000082


	//----- nvinfo : EIATTR_KPARAM_INFO
	.align		4
.L_3225:
        /*0008*/ 	.byte	0x04, 0x17
        /*000a*/ 	.short	(.L_3227 - .L_3226)
.L_3226:
        /*000c*/ 	.word	0x00000000
        /*0010*/ 	.short	0x0000
        /*0012*/ 	.short	0x0000
        /*0014*/ 	.byte	0x00, 0xf0, 0xc1, 0x07


	//----- nvinfo : EIATTR_SPARSE_MMA_MASK
	.align		4
.L_3227:
        /*0018*/ 	.byte	0x03, 0x50
        /*001a*/ 	.short	0x0000


	//----- nvinfo : EIATTR_MAXREG_COUNT
	.align		4
        /*001c*/ 	.byte	0x03, 0x1b
        /*001e*/ 	.short	0x00ff


	//----- nvinfo : EIATTR_NUM_BARRIERS
	.align		4
        /*0020*/ 	.byte	0x02, 0x4c
        /*0022*/ 	.byte	0x01
	.zero		1


	//----- nvinfo : EIATTR_MERCURY_ISA_VERSION
	.align		4
        /*0024*/ 	.byte	0x03, 0x5f
        /*0026*/ 	.short	0x0101


	//----- nvinfo : EIATTR_COOP_GROUP_MASK_REGIDS
	.align		4
        /*0028*/ 	.byte	0x04, 0x29
        /*002a*/ 	.short	(.L_3229 - .L_3228)


	//   ....[0]....
.L_3228:
        /*002c*/ 	.word	0xffffffff


	//   ....[1]....
        /*0030*/ 	.word	0xffffffff


	//   ....[2]....
        /*0034*/ 	.word	0xffffffff


	//   ....[3]....
        /*0038*/ 	.word	0xffffffff


	//   ....[4]....
        /*003c*/ 	.word	0xffffffff


	//   ....[5]....
        /*0040*/ 	.word	0xffffffff


	//   ....[6]....
        /*0044*/ 	.word	0xffffffff


	//   ....[7]....
        /*0048*/ 	.word	0xffffffff


	//   ....[8]....
        /*004c*/ 	.word	0xffffffff


	//   ....[9]....
        /*0050*/ 	.word	0xffffffff


	//   ....[10]....
        /*0054*/ 	.word	0xffffffff


	//   ....[11]....
        /*0058*/ 	.word	0xffffffff


	//   ....[12]....
        /*005c*/ 	.word	0xffffffff


	//   ....[13]....
        /*0060*/ 	.word	0xffffffff


	//   ....[14]....
        /*0064*/ 	.word	0xffffffff


	//   ....[15]....
        /*0068*/ 	.word	0xffffffff


	//   ....[16]....
        /*006c*/ 	.word	0xffffffff


	//   ....[17]....
        /*0070*/ 	.word	0xffffffff


	//   ....[18]....
        /*0074*/ 	.word	0xffffffff


	//   ....[19]....
        /*0078*/ 	.word	0xffffffff


	//   ....[20]....
        /*007c*/ 	.word	0xffffffff


	//   ....[21]....
        /*0080*/ 	.word	0xffffffff


	//   ....[22]....
        /*0084*/ 	.word	0xffffffff


	//   ....[23]....
        /*0088*/ 	.word	0xffffffff


	//   ....[24]....
        /*008c*/ 	.word	0xffffffff


	//   ....[25]....
        /*0090*/ 	.word	0xffffffff


	//   ....[26]....
        /*0094*/ 	.word	0xffffffff


	//   ....[27]....
        /*0098*/ 	.word	0xffffffff


	//   ....[28]....
        /*009c*/ 	.word	0xffffffff


	//   ....[29]....
        /*00a0*/ 	.word	0xffffffff


	//   ....[30]....
        /*00a4*/ 	.word	0xffffffff


	//   ....[31]....
        /*00a8*/ 	.word	0xffffffff


	//   ....[32]....
        /*00ac*/ 	.word	0xffffffff


	//   ....[33]....
        /*00b0*/ 	.word	0xffffffff


	//   ....[34]....
        /*00b4*/ 	.word	0xffffffff


	//   ....[35]....
        /*00b8*/ 	.word	0xffffffff


	//   ....[36]....
        /*00bc*/ 	.word	0xffffffff


	//   ....[37]....
        /*00c0*/ 	.word	0xffffffff


	//   ....[38]....
        /*00c4*/ 	.word	0xffffffff


	//   ....[39]....
        /*00c8*/ 	.word	0xffffffff


	//   ....[40]....
        /*00cc*/ 	.word	0xffffffff


	//   ....[41]....
        /*00d0*/ 	.word	0xffffffff


	//   ....[42]....
        /*00d4*/ 	.word	0xffffffff


	//   ....[43]....
        /*00d8*/ 	.word	0xffffffff


	//   ....[44]....
        /*00dc*/ 	.word	0xffffffff


	//   ....[45]....
        /*00e0*/ 	.word	0xffffffff


	//   ....[46]....
        /*00e4*/ 	.word	0xffffffff


	//   ....[47]....
        /*00e8*/ 	.word	0xffffffff


	//   ....[48]....
        /*00ec*/ 	.word	0xffffffff


	//   ....[49]....
        /*00f0*/ 	.word	0xffffffff


	//   ....[50]....
        /*00f4*/ 	.word	0xffffffff


	//   ....[51]....
        /*00f8*/ 	.word	0xffffffff


	//   ....[52]....
        /*00fc*/ 	.word	0xffffffff


	//   ....[53]....
        /*0100*/ 	.word	0xffffffff


	//----- nvinfo : EIATTR_COOP_GROUP_INSTR_OFFSETS
	.align		4
.L_3229:
        /*0104*/ 	.byte	0x04, 0x28
        /*0106*/ 	.short	(.L_3231 - .L_3230)


	//   ....[0]....
.L_3230:
        /*0108*/ 	.word	0x00000b90


	//   ....[1]....
        /*010c*/ 	.word	0x00000be0


	//   ....[2]....
        /*0110*/ 	.word	0x00000d40


	//   ....[3]....
        /*0114*/ 	.word	0x00001390


	//   ....[4]....
        /*0118*/ 	.word	0x00001920


	//   ....[5]....
        /*011c*/ 	.word	0x00001990


	//   ....[6]....
        /*0120*/ 	.word	0x000019c0


	//   ....[7]....
        /*0124*/ 	.word	0x000019d0


	//   ....[8]....
        /*0128*/ 	.word	0x00001a00


	//   ....[9]....
        /*012c*/ 	.word	0x00001a60


	//   ....[10]....
        /*0130*/ 	.word	0x00001a80


	//   ....[11]....
        /*0134*/ 	.word	0x00001a90


	//   ....[12]....
        /*0138*/ 	.word	0x00001ac0


	//   ....[13]....
        /*013c*/ 	.word	0x00001af0


	//   ....[14]....
        /*0140*/ 	.word	0x00001b30


	//   ....[15]....
        /*0144*/ 	.word	0x00001b50


	//   ....[16]....
        /*0148*/ 	.word	0x00001b90


	//   ....[17]....
        /*014c*/ 	.word	0x00001ba0


	//   ....[18]....
        /*0150*/ 	.word	0x00001be0


	//   ....[19]....
        /*0154*/ 	.word	0x00001c20


	//   ....[20]....
        /*0158*/ 	.word	0x00001c70


	//   ....[21]....
        /*015c*/ 	.word	0x00001c90


	//   ....[22]....
        /*0160*/ 	.word	0x00001cb0


	//   ....[23]....
        /*0164*/ 	.word	0x00001d00


	//   ....[24]....
        /*0168*/ 	.word	0x00001d50


	//   ....[25]....
        /*016c*/ 	.word	0x00001d60


	//   ....[26]....
        /*0170*/ 	.word	0x00001da0


	//   ....[27]....
        /*0174*/ 	.word	0x00001dc0


	//   ....[28]....
        /*0178*/ 	.word	0x00001dd0


	//   ....[29]....
        /*017c*/ 	.word	0x00001de0


	//   ....[30]....
        /*0180*/ 	.word	0x00001df0


	//   ....[31]....
        /*0184*/ 	.word	0x00001e30


	//   ....[32]....
        /*0188*/ 	.word	0x000026e0


	//   ....[33]....
        /*018c*/ 	.word	0x00002720


	//   ....[34]....
        /*0190*/ 	.word	0x00002810


	//   ....[35]....
        /*0194*/ 	.word	0x00002830


	//   ....[36]....
        /*0198*/ 	.word	0x00002860


	//   ....[37]....
        /*019c*/ 	.word	0x00002880


	//   ....[38]....
        /*01a0*/ 	.word	0x000028b0


	//   ....[39]....
        /*01a4*/ 	.word	0x000028d0


	//   ....[40]....
        /*01a8*/ 	.word	0x00002910


	//   ....[41]....
        /*01ac*/ 	.word	0x00002950


	//   ....[42]....
        /*01b0*/ 	.word	0x00002d40


	//   ....[43]....
        /*01b4*/ 	.word	0x00002f60


	//   ....[44]....
        /*01b8*/ 	.word	0x00003070


	//   ....[45]....
        /*01bc*/ 	.word	0x000030c0


	//   ....[46]....
        /*01c0*/ 	.word	0x00003110


	//   ....[47]....
        /*01c4*/ 	.word	0x00003140


	//   ....[48]....
        /*01c8*/ 	.word	0x00003160


	//   ....[49]....
        /*01cc*/ 	.word	0x00003230


	//   ....[50]....
        /*01d0*/ 	.word	0x00003270


	//   ....[51]....
        /*01d4*/ 	.word	0x000032c0


	//   ....[52]....
        /*01d8*/ 	.word	0x000032f0


	//   ....[53]....
        /*01dc*/ 	.word	0x00003310


	//----- nvinfo : EIATTR_VRC_CTA_INIT_COUNT
	.align		4
.L_3231:
        /*01e0*/ 	.byte	0x02, 0x4a
	.zero		1
	.zero		1


	//----- nvinfo : EIATTR_EXIT_INSTR_OFFSETS
	.align		4
        /*01e4*/ 	.byte	0x04, 0x1c
        /*01e6*/ 	.short	(.L_3233 - .L_3232)


	//   ....[0]....
.L_3232:
        /*01e8*/ 	.word	0x000033b0


	//   ....[1]....
        /*01ec*/ 	.word	0x000035d0


	//----- nvinfo : EIATTR_MAX_THREADS
	.align		4
.L_3233:
        /*01f0*/ 	.byte	0x04, 0x05
        /*01f2*/ 	.short	(.L_3235 - .L_3234)
.L_3234:
        /*01f4*/ 	.word	0x00000020
        /*01f8*/ 	.word	0x00000001
        /*01fc*/ 	.word	0x00000001


	//----- nvinfo : EIATTR_CRS_STACK_SIZE
	.align		4
.L_3235:
        /*0200*/ 	.byte	0x04, 0x1e
        /*0202*/ 	.short	(.L_3237 - .L_3236)
.L_3236:
        /*0204*/ 	.word	0x00000000


	//----- nvinfo : EIATTR_CBANK_PARAM_SIZE
	.align		4
.L_3237:
        /*0208*/ 	.byte	0x03, 0x19
        /*020a*/ 	.short	0x01f0


	//----- nvinfo : EIATTR_PARAM_CBANK
	.align		4
        /*020c*/ 	.byte	0x04, 0x0a
        /*020e*/ 	.short	(.L_3239 - .L_3238)
	.align		4
.L_3238:
        /*0210*/ 	.word	index@(.nv.constant0._Z25selective_scan_bwd_kernelI32Selective_Scan_bwd_kernel_traitsILi32ELi8ELb1ELb0ELb1ELb0ELb0EN3c104HalfEfEEv12SSMParamsBwd)
        /*0214*/ 	.short	0x0380
        /*0216*/ 	.short	0x01f0


	//----- nvinfo : EIATTR_SW_WAR
	.align		4
.L_3239:
        /*0218*/ 	.byte	0x04, 0x36
        /*021a*/ 	.short	(.L_3241 - .L_3240)
.L_3240:
        /*021c*/ 	.word	0x00000008
.L_3241:


//--------------------- .nv.info._Z25selective_scan_bwd_kernelI32Selective_Scan_bwd_kernel_traitsILi32ELi8ELb1ELb0ELb1ELb0ELb1EN3c104HalfEfEEv12SSMParamsBwd --------------------------
	.section	.nv.info._Z25selective_scan_bwd_kernelI32Selective_Scan_bwd_kernel_traitsILi32ELi8ELb1ELb0ELb1ELb0ELb1EN3c104HalfEfEEv12SSMParamsBwd,"",@"SHT_CUDA_INFO"
	.sectionflags	@""
	.align	4


	//----- nvinfo : EIATTR_CUDA_API_VERSION
	.align		4
        /*0000*/ 	.byte	0x04, 0x37
        /*0002*/ 	.short	(.L_3243 - .L_3242)
.L_3242:
        /*0004*/ 	.word	0x00000082


	//----- nvinfo : EIATTR_KPARAM_INFO
	.align		4
.L_3243:
        /*0008*/ 	.byte	0x04, 0x17
        /*000a*/ 	.short	(.L_3245 - .L_3244)
.L_3244:
        /*000c*/ 	.word	0x00000000
        /*0010*/ 	.short	0x0000
        /*0012*/ 	.short	0x0000
        /*0014*/ 	.byte	0x00, 0xf0, 0xc1, 0x07


	//----- nvinfo : EIATTR_SPARSE_MMA_MASK
	.align		4
.L_3245:
        /*0018*/ 	.byte	0x03, 0x50
        /*001a*/ 	.short	0x0000


	//----- nvinfo : EIATTR_MAXREG_COUNT
	.align		4
        /*001c*/ 	.byte	0x03, 0x1b
        /*001e*/ 	.short	0x00ff


	//----- nvinfo : EIATTR_NUM_BARRIERS
	.align		4
        /*0020*/ 	.byte	0x02, 0x4c
        /*0022*/ 	.byte	0x01
	.zero		1


	//----- nvinfo : EIATTR_MERCURY_ISA_VERSION
	.align		4
        /*0024*/ 	.byte	0x03, 0x5f
        /*0026*/ 	.short	0x0101


	//----- nvinfo : EIATTR_COOP_GROUP_MASK_REGIDS
	.align		4
        /*0028*/ 	.byte	0x04, 0x29
        /*002a*/ 	.short	(.L_3247 - .L_3246)


	//   ....[0]....
.L_3246:
        /*002c*/ 	.word	0xffffffff


	//   ....[1]....
        /*0030*/ 	.word	0xffffffff


	//   ....[2]....
        /*0034*/ 	.word	0xffffffff


	//   ....[3]....
        /*0038*/ 	.word	0xffffffff


	//   ....[4]....
        /*003c*/ 	.word	0xffffffff


	//   ....[5]....
        /*0040*/ 	.word	0xffffffff


	//   ....[6]....
        /*0044*/ 	.word	0xffffffff


	//   ....[7]....
        /*0048*/ 	.word	0xffffffff


	//   ....[8]....
        /*004c*/ 	.word	0xffffffff


	//   ....[9]....
        /*0050*/ 	.word	0xffffffff


	//   ....[10]....
        /*0054*/ 	.word	0xffffffff


	//   ....[11]....
        /*0058*/ 	.word	0xffffffff


	//   ....[12]....
        /*005c*/ 	.word	0xffffffff


	//   ....[13]....
        /*0060*/ 	.word	0xffffffff


	//   ....[14]....
        /*0064*/ 	.word	0xffffffff


	//   ....[15]....
        /*0068*/ 	.word	0xffffffff


	//   ....[16]....
        /*006c*/ 	.word	0xffffffff


	//   ....[17]....
        /*0070*/ 	.word	0xffffffff


	//   ....[18]....
        /*0074*/ 	.word	0xffffffff


	//   ....[19]....
        /*0078*/ 	.word	0xffffffff


	//   ....[20]....
        /*007c*/ 	.word	0xffffffff


	//   ....[21]....
        /*0080*/ 	.word	0xffffffff


	//   ....[22]....
        /*0084*/ 	.word	0xffffffff


	//   ....[23]....
        /*0088*/ 	.word	0xffffffff


	//   ....[24]....
        /*008c*/ 	.word	0xffffffff


	//   ....[25]....
        /*0090*/ 	.word	0xffffffff


	//   ....[26]....
        /*0094*/ 	.word	0xffffffff


	//   ....[27]....
        /*0098*/ 	.word	0xffffffff


	//   ....[28]....
        /*009c*/ 	.word	0xffffffff


	//   ....[29]....
        /*00a0*/ 	.word	0xffffffff


	//   ....[30]....
        /*00a4*/ 	.word	0xffffffff


	//   ....[31]....
        /*00a8*/ 	.word	0xffffffff


	//   ....[32]....
        /*00ac*/ 	.word	0xffffffff


	//   ....[33]....
        /*00b0*/ 	.word	0xffffffff


	//   ....[34]....
        /*00b4*/ 	.word	0xffffffff


	//   ....[35]....
        /*00b8*/ 	.word	0xffffffff


	//   ....[36]....
        /*00bc*/ 	.word	0xffffffff


	//   ....[37]....
        /*00c0*/ 	.word	0xffffffff


	//   ....[38]....
        /*00c4*/ 	.word	0xffffffff


	//   ....[39]....
        /*00c8*/ 	.word	0xffffffff


	//   ....[40]....
        /*00cc*/ 	.word	0xffffffff


	//   ....[41]....
        /*00d0*/ 	.word	0xffffffff


	//   ....[42]....
        /*00d4*/ 	.word	0xffffffff


	//   ....[43]....
        /*00d8*/ 	.word	0xffffffff


	//   ....[44]....
        /*00dc*/ 	.word	0xffffffff


	//   ....[45]....
        /*00e0*/ 	.word	0xffffffff


	//   ....[46]....
        /*00e4*/ 	.word	0xffffffff


	//   ....[47]....
        /*00e8*/ 	.word	0xffffffff


	//   ....[48]....
        /*00ec*/ 	.word	0xffffffff


	//   ....[49]....
        /*00f0*/ 	.word	0xffffffff


	//   ....[50]....
        /*00f4*/ 	.word	0xffffffff


	//   ....[51]....
        /*00f8*/ 	.word	0xffffffff


	//   ....[52]....
        /*00fc*/ 	.word	0xffffffff


	//   ....[53]....
        /*0100*/ 	.word	0xffffffff


	//   ....[54]....
        /*0104*/ 	.word	0xffffffff


	//   ....[55]....
        /*0108*/ 	.word	0xffffffff


	//   ....[56]....
        /*010c*/ 	.word	0xffffffff


	//   ....[57]....
        /*0110*/ 	.word	0xffffffff


	//----- nvinfo : EIATTR_COOP_GROUP_INSTR_OFFSETS
	.align		4
.L_3247:
        /*0114*/ 	.byte	0x04, 0x28
        /*0116*/ 	.short	(.L_3249 - .L_3248)


	//   ....[0]....
.L_3248:
        /*0118*/ 	.word	0x00000c70


	//   ....[1]....
        /*011c*/ 	.word	0x00000cc0


	//   ....[2]....
        /*0120*/ 	.word	0x00000d90


	//   ....[3]....
        /*0124*/ 	.word	0x00000e50


	//   ....[4]....
        /*0128*/ 	.word	0x00001320


	//   ....[5]....
        /*012c*/ 	.word	0x00001790


	//   ....[6]....
        /*0130*/ 	.word	0x00001920


	//   ....[7]....
        /*0134*/ 	.word	0x00001f60


	//   ....[8]....
        /*0138*/ 	.word	0x00002480


	//   ....[9]....
        /*013c*/ 	.word	0x00002560


	//   ....[10]....
        /*0140*/ 	.word	0x00002590


	//   ....[11]....
        /*0144*/ 	.word	0x000025b0


	//   ....[12]....
        /*0148*/ 	.word	0x000025d0


	//   ....[13]....
        /*014c*/ 	.word	0x00002630


	//   ....[14]....
        /*0150*/ 	.word	0x00002650


	//   ....[15]....
        /*0154*/ 	.word	0x00002670


	//   ....[16]....
        /*0158*/ 	.word	0x00002690


	//   ....[17]....
        /*015c*/ 	.word	0x000026c0


	//   ....[18]....
        /*0160*/ 	.word	0x00002700


	//   ....[19]....
        /*0164*/ 	.word	0x00002730


	//   ....[20]....
        /*0168*/ 	.word	0x00002750


	//   ....[21]....
        /*016c*/ 	.word	0x00002770


	//   ....[22]....
        /*0170*/ 	.word	0x000027b0


	//   ....[23]....
        /*0174*/ 	.word	0x00002800


	//   ....[24]....
        /*0178*/ 	.word	0x00002840


	//   ....[25]....
        /*017c*/ 	.word	0x00002870


	//   ....[26]....
        /*0180*/ 	.word	0x000028c0


	//   ....[27]....
        /*0184*/ 	.word	0x000028e0


	//   ....[28]....
        /*0188*/ 	.word	0x00002900


	//   ....[29]....
        /*018c*/ 	.word	0x00002930


	//   ....[30]....
        /*0190*/ 	.word	0x00002960


	//   ....[31]....
        /*0194*/ 	.word	0x00002990


	//   ....[32]....
        /*0198*/ 	.word	0x000029a0


	//   ....[33]....
        /*019c*/ 	.word	0x000029b0


	//   ....[34]....
        /*01a0*/ 	.word	0x000029c0


	//   ....[35]....
        /*01a4*/ 	.word	0x00002a00


	//   ....[36]....
        /*01a8*/ 	.word	0x000032b0


	//   ....[37]....
        /*01ac*/ 	.word	0x000032f0


	//   ....[38]....
        /*01b0*/ 	.word	0x00003410


	//   ....[39]....
        /*01b4*/ 	.word	0x00003430


	//   ....[40]....
        /*01b8*/ 	.word	0x00003460


	//   ....[41]....
        /*01bc*/ 	.word	0x00003480


	//   ....[42]....
        /*01c0*/ 	.word	0x000034b0


	//   ....[43]....
        /*01c4*/ 	.word	0x000034d0


	//   ....[44]....
        /*01c8*/ 	.word	0x00003510


	//   ....[45]....
        /*01cc*/ 	.word	0x00003550


	//   ....[46]....
        /*01d0*/ 	.word	0x00003920


	//   ....[47]....
        /*01d4*/ 	.word	0x00003b30


	//   ....[48]....
        /*01d8*/ 	.word	0x00003c40


	//   ....[49]....
        /*01dc*/ 	.word	0x00003c80


	//   ....[50]....
        /*01e0*/ 	.word	0x00003ce0


	//   ....[51]....
        /*01e4*/ 	.word	0x00003d10


	//   ....[52]....
        /*01e8*/ 	.word	0x00003d30


	//   ....[53]....
        /*01ec*/ 	.word	0x00003e00


	//   ....[54]....
        /*01f0*/ 	.word	0x00003e40


	//   ....[55]....
        /*01f4*/ 	.word	0x00003e90


	//   ....[56]....
        /*01f8*/ 	.word	0x00003ec0


	//   ....[57]....
        /*01fc*/ 	.word	0x00003ee0


	//----- nvinfo : EIATTR_VRC_CTA_INIT_COUNT
	.align		4
.L_3249:
        /*0200*/ 	.byte	0x02, 0x4a
	.zero		1
	.zero		1


	//----- nvinfo : EIATTR_EXIT_INSTR_OFFSETS
	.align		4
        /*0204*/ 	.byte	0x04, 0x1c
        /*0206*/ 	.short	(.L_3251 - .L_3250)


	//   ....[0]....
.L_3250:
        /*0208*/ 	.word	0x00003f80


	//   ....[1]....
        /*020c*/ 	.word	0x000041a0


	//----- nvinfo : EIATTR_MAX_THREADS
	.align		4
.L_3251:
        /*0210*/ 	.byte	0x04, 0x05
        /*0212*/ 	.short	(.L_3253 - .L_3252)
.L_3252:
        /*0214*/ 	.word	0x00000020
        /*0218*/ 	.word	0x00000001
        /*021c*/ 	.word	0x00000001


	//----- nvinfo : EIATTR_CRS_STACK_SIZE
	.align		4
.L_3253:
        /*0220*/ 	.byte	0x04, 0x1e
        /*0222*/ 	.short	(.L_3255 - .L_3254)
.L_3254:
        /*0224*/ 	.word	0x00000000


	//----- nvinfo : EIATTR_CBANK_PARAM_SIZE
	.align		4
.L_3255:
        /*0228*/ 	.byte	0x03, 0x19
        /*022a*/ 	.short	0x01f0


	//----- nvinfo : EIATTR_PARAM_CBANK
	.align		4
        /*022c*/ 	.byte	0x04, 0x0a
        /*022e*/ 	.short	(.L_3257 - .L_3256)
	.align		4
.L_3256:
        /*0230*/ 	.word	index@(.nv.constant0._Z25selective_scan_bwd_kernelI32Selective_Scan_bwd_kernel_traitsILi32ELi8ELb1ELb0ELb1ELb0ELb1EN3c104HalfEfEEv12SSMParamsBwd)
        /*0234*/ 	.short	0x0380
        /*0236*/ 	.short	0x01f0


	//----- nvinfo : EIATTR_SW_WAR
	.align		4
.L_3257:
        /*0238*/ 	.byte	0x04, 0x36
        /*023a*/ 	.short	(.L_3259 - .L_3258)
.L_3258:
        /*023c*/ 	.word	0x00000008
.L_3259:


//--------------------- .nv.info._Z25selective_scan_bwd_kernelI32Selective_Scan_bwd_kernel_traitsILi32ELi8ELb1ELb0ELb1ELb1ELb0EN3c104HalfEfEEv12SSMParamsBwd --------------------------
	.section	.nv.info._Z25selective_scan_bwd_kernelI32Selective_Scan_bwd_kernel_traitsILi32ELi8ELb1ELb0ELb1ELb1ELb0EN3c104HalfEfEEv12SSMParamsBwd,"",@"SHT_CUDA_INFO"
	.sectionflags	@""
	.align	4


	//----- nvinfo : EIATTR_CUDA_API_VERSION
	.align		4
        /*0000*/ 	.byte	0x04, 0x37
        /*0002*/ 	.short	(.L_3261 - .L_3260)
.L_3260:
        /*0004*/ 	.word	0x00000082


	//----- nvinfo : EIATTR_KPARAM_INFO
	.align		4
.L_3261:
        /*0008*/ 	.byte	0x04, 0x17
        /*000a*/ 	.short	(.L_3263 - .L_3262)
.L_3262:
        /*000c*/ 	.word	0x00000000
        /*0010*/ 	.short	0x0000
        /*0012*/ 	.short	0x0000
        /*0014*/ 	.byte	0x00, 0xf0, 0xc1, 0x07


	//----- nvinfo : EIATTR_SPARSE_MMA_MASK
	.align		4
.L_3263:
        /*0018*/ 	.byte	0x03, 0x50
        /*001a*/ 	.short	0x0000


	//----- nvinfo : EIATTR_MAXREG_COUNT
	.align		4
        /*001c*/ 	.byte	0x03, 0x1b
        /*001e*/ 	.short	0x00ff


	//----- nvinfo : EIATTR_NUM_BARRIERS
	.align		4
        /*0020*/ 	.byte	0x02, 0x4c
        /*0022*/ 	.byte	0x01
	.zero		1


	//----- nvinfo : EIATTR_MERCURY_ISA_VERSION
	.align		4
        /*0024*/ 	.byte	0x03, 0x5f
        /*0026*/ 	.short	0x0101


	//----- nvinfo : EIATTR_COOP_GROUP_MASK_REGIDS
	.align		4
        /*0028*/ 	.byte	0x04, 0x29
        /*002a*/ 	.short	(.L_3265 - .L_3264)


	//   ....[0]....
.L_3264:
        /*002c*/ 	.word	0xffffffff


	//   ....[1]....
        /*0030*/ 	.word	0xffffffff


	//   ....[2]....
        /*0034*/ 	.word	0xffffffff


	//   ....[3]....
        /*0038*/ 	.word	0xffffffff


	//   ....[4]....
        /*003c*/ 	.word	0xffffffff


	//   ....[5]....
        /*0040*/ 	.word	0xffffffff


	//   ....[6]....
        /*0044*/ 	.word	0xffffffff


	//   ....[7]....
        /*0048*/ 	.word	0xffffffff


	//   ....[8]....
        /*004c*/ 	.word	0xffffffff


	//   ....[9]....
        /*0050*/ 	.word	0xffffffff


	//   ....[10]....
        /*0054*/ 	.word	0xffffffff


	//   ....[11]....
        /*0058*/ 	.word	0xffffffff


	//   ....[12]....
        /*005c*/ 	.word	0xffffffff


	//   ....[13]....
        /*0060*/ 	.word	0xffffffff


	//   ....[14]....
        /*0064*/ 	.word	0xffffffff


	//   ....[15]....
        /*0068*/ 	.word	0xffffffff


	//   ....[16]....
        /*006c*/ 	.word	0xffffffff


	//   ....[17]....
        /*0070*/ 	.word	0xffffffff


	//   ....[18]....
        /*0074*/ 	.word	0xffffffff


	//   ....[19]....
        /*0078*/ 	.word	0xffffffff


	//   ....[20]....
        /*007c*/ 	.word	0xffffffff


	//   ....[21]....
        /*0080*/ 	.word	0xffffffff


	//   ....[22]....
        /*0084*/ 	.word	0xffffffff


	//   ....[23]....
        /*0088*/ 	.word	0xffffffff


	//   ....[24]....
        /*008c*/ 	.word	0xffffffff


	//   ....[25]....
        /*0090*/ 	.word	0xffffffff


	//   ....[26]....
        /*0094*/ 	.word	0xffffffff


	//   ....[27]....
        /*0098*/ 	.word	0xffffffff


	//   ....[28]....
        /*009c*/ 	.word	0xffffffff


	//   ....[29]....
        /*00a0*/ 	.word	0xffffffff


	//   ....[30]....
        /*00a4*/ 	.word	0xffffffff


	//   ....[31]....
        /*00a8*/ 	.word	0xffffffff


	//   ....[32]....
        /*00ac*/ 	.word	0xffffffff


	//   ....[33]....
        /*00b0*/ 	.word	0xffffffff


	//   ....[34]....
        /*00b4*/ 	.word	0xffffffff


	//   ....[35]....
        /*00b8*/ 	.word	0xffffffff


	//   ....[36]....
        /*00bc*/ 	.word	0xffffffff


	//   ....[37]....
        /*00c0*/ 	.word	0xffffffff


	//   ....[38]....
        /*00c4*/ 	.word	0xffffffff


	//   ....[39]....
        /*00c8*/ 	.word	0xffffffff


	//   ....[40]....
        /*00cc*/ 	.word	0xffffffff


	//   ....[41]....
        /*00d0*/ 	.word	0xffffffff


	//   ....[42]....
        /*00d4*/ 	.word	0xffffffff


	//   ....[43]....
        /*00d8*/ 	.word	0xffffffff


	//   ....[44]....
        /*00dc*/ 	.word	0xffffffff


	//   ....[45]....
        /*00e0*/ 	.word	0xffffffff


	//   ....[46]....
        /*00e4*/ 	.word	0xffffffff


	//   ....[47]....
        /*00e8*/ 	.word	0xffffffff


	//   ....[48]....
        /*00ec*/ 	.word	0xffffffff


	//   ....[49]....
        /*00f0*/ 	.word	0xffffffff


	//   ....[50]....
        /*00f4*/ 	.word	0xffffffff


	//   ....[51]....
        /*00f8*/ 	.word	0xffffffff


	//   ....[52]....
        /*00fc*/ 	.word	0xffffffff


	//   ....[53]....
        /*0100*/ 	.word	0xffffffff


	//   ....[54]....
        /*0104*/ 	.word	0xffffffff


	//----- nvinfo : EIATTR_COOP_GROUP_INSTR_OFFSETS
	.align		4
.L_3265:
        /*0108*/ 	.byte	0x04, 0x28
        /*010a*/ 	.short	(.L_3267 - .L_3266)


	//   ....[0]....
.L_3266:
        /*010c*/ 	.word	0x00000b70


	//   ....[1]....
        /*0110*/ 	.word	0x00000bd0


	//   ....[2]....
        /*0114*/ 	.word	0x00000dc0


	//   ....[3]....
        /*0118*/ 	.word	0x00002480


	//   ....[4]....
        /*011c*/ 	.word	0x000029a0


	//   ....[5]....
        /*0120*/ 	.word	0x00002a80


	//   ....[6]....
        /*0124*/ 	.word	0x00002ab0


	//   ....[7]....
        /*0128*/ 	.word	0x00002ad0


	//   ....[8]....
        /*012c*/ 	.word	0x00002af0


	//   ....[9]....
        /*0130*/ 	.word	0x00002b50


	//   ....[10]....
        /*0134*/ 	.word	0x00002b70


	//   ....[11]....
        /*0138*/ 	.word	0x00002b90


	//   ....[12]....
        /*013c*/ 	.word	0x00002bb0


	//   ....[13]....
        /*0140*/ 	.word	0x00002be0


	//   ....[14]....
        /*0144*/ 	.word	0x00002c20


	//   ....[15]....
        /*0148*/ 	.word	0x00002c50


	//   ....[16]....
        /*014c*/ 	.word	0x00002c70


	//   ....[17]....
        /*0150*/ 	.word	0x00002c90


	//   ....[18]....
        /*0154*/ 	.word	0x00002cd0


	//   ....[19]....
        /*0158*/ 	.word	0x00002d20


	//   ....[20]....
        /*015c*/ 	.word	0x00002d60


	//   ....[21]....
        /*0160*/ 	.word	0x00002d90


	//   ....[22]....
        /*0164*/ 	.word	0x00002de0


	//   ....[23]....
        /*0168*/ 	.word	0x00002e00


	//   ....[24]....
        /*016c*/ 	.word	0x00002e20


	//   ....[25]....
        /*0170*/ 	.word	0x00002e50


	//   ....[26]....
        /*0174*/ 	.word	0x00002e80


	//   ....[27]....
        /*0178*/ 	.word	0x00002eb0


	//   ....[28]....
        /*017c*/ 	.word	0x00002ec0


	//   ....[29]....
        /*0180*/ 	.word	0x00002ed0


	//   ....[30]....
        /*0184*/ 	.word	0x00002ee0


	//   ....[31]....
        /*0188*/ 	.word	0x00002f20


	//   ....[32]....
        /*018c*/ 	.word	0x000037d0


	//   ....[33]....
        /*0190*/ 	.word	0x00003810


	//   ....[34]....
        /*0194*/ 	.word	0x00003990


	//   ....[35]....
        /*0198*/ 	.word	0x000039b0


	//   ....[36]....
        /*019c*/ 	.word	0x000039e0


	//   ....[37]....
        /*01a0*/ 	.word	0x00003a00


	//   ....[38]....
        /*01a4*/ 	.word	0x00003a30


	//   ....[39]....
        /*01a8*/ 	.word	0x00003a50


	//   ....[40]....
        /*01ac*/ 	.word	0x00003a90


	//   ....[41]....
        /*01b0*/ 	.word	0x00003ad0


	//   ....[42]....
        /*01b4*/ 	.word	0x00003d90


	//   ....[43]....
        /*01b8*/ 	.word	0x00004120


	//   ....[44]....
        /*01bc*/ 	.word	0x00004460


	//   ....[45]....
        /*01c0*/ 	.word	0x000045b0


	//   ....[46]....
        /*01c4*/ 	.word	0x00004600


	//   ....[47]....
        /*01c8*/ 	.word	0x00004650


	//   ....[48]....
        /*01cc*/ 	.word	0x00004680


	//   ....[49]....
        /*01d0*/ 	.word	0x000046a0


	//   ....[50]....
        /*01d4*/ 	.word	0x00004770


	//   ....[51]....
        /*01d8*/ 	.word	0x000047b0


	//   ....[52]....
        /*01dc*/ 	.word	0x00004800


	//   ....[53]....
        /*01e0*/ 	.word	0x00004830


	//   ....[54]....
        /*01e4*/ 	.word	0x00004850


	//----- nvinfo : EIATTR_VRC_CTA_INIT_COUNT
	.align		4
.L_3267:
        /*01e8*/ 	.byte	0x02, 0x4a
	.zero		1
	.zero		1


	//----- nvinfo : EIATTR_EXIT_INSTR_OFFSETS
	.align		4
        /*01ec*/ 	.byte	0x04, 0x1c
        /*01ee*/ 	.short	(.L_3269 - .L_3268)


	//   ....[0]....
.L_3268:
        /*01f0*/ 	.word	0x000048f0


	//   ....[1]....
        /*01f4*/ 	.word	0x00004b10


	//----- nvinfo : EIATTR_MAX_THREADS
	.align		4
.L_3269:
        /*01f8*/ 	.byte	0x04, 0x05
        /*01fa*/ 	.short	(.L_3271 - .L_3270)
.L_3270:
        /*01fc*/ 	.word	0x00000020
        /*0200*/ 	.word	0x00000001
        /*0204*/ 	.word	0x00000001


	//----- nvinfo : EIATTR_CRS_STACK_SIZE
	.align		4
.L_3271:
        /*0208*/ 	.byte	0x04, 0x1e
        /*020a*/ 	.short	(.L_3273 - .L_3272)
.L_3272:
        /*020c*/ 	.word	0x00000000


	//----- nvinfo : EIATTR_CBANK_PARAM_SIZE
	.align		4
.L_3273:
        /*0210*/ 	.byte	0x03, 0x19
        /*0212*/ 	.short	0x01f0


	//----- nvinfo : EIATTR_PARAM_CBANK
	.align		4
        /*0214*/ 	.byte	0x04, 0x0a
        /*0216*/ 	.short	(.L_3275 - .L_3274)
	.align		4
.L_3274:
        /*0218*/ 	.word	index@(.nv.constant0._Z25selective_scan_bwd_kernelI32Selective_Scan_bwd_kernel_traitsILi32ELi8ELb1ELb0ELb1ELb1ELb0EN3c104HalfEfEEv12SSMParamsBwd)
        /*021c*/ 	.short	0x0380
        /*021e*/ 	.short	0x01f0


	//----- nvinfo : EIATTR_SW_WAR
	.align		4
.L_3275:
        /*0220*/ 	.byte	0x04, 0x36
        /*0222*/ 	.short	(.L_3277 - .L_3276)
.L_3276:
        /*0224*/ 	.word	0x00000008
.L_3277:


//--------------------- .nv.info._Z25selective_scan_bwd_kernelI32Selective_Scan_bwd_kernel_traitsILi32ELi8ELb1ELb0ELb1ELb1ELb1EN3c104HalfEfEEv12SSMParamsBwd --------------------------
	.section	.nv.info._Z25selective_scan_bwd_kernelI32Selective_Scan_bwd_kernel_traitsILi32ELi8ELb1ELb0ELb1ELb1ELb1EN3c104HalfEfEEv12SSMParamsBwd,"",@"SHT_CUDA_INFO"
	.sectionflags	@""
	.align	4


	//----- nvinfo : EIATTR_CUDA_API_VERSION
	.align		4
        /*0000*/ 	.byte	0x04, 0x37
        /*0002*/ 	.short	(.L_3279 - .L_3278)
.L_3278:
        /*0004*/ 	.word	0x00000082


	//----- nvinfo : EIATTR_KPARAM_INFO
	.align		4
.L_3279:
        /*0008*/ 	.byte	0x04, 0x17
        /*000a*/ 	.short	(.L_3281 - .L_3280)
.L_3280:
        /*000c*/ 	.word	0x00000000
        /*0010*/ 	.short	0x0000
        /*0012*/ 	.short	0x0000
        /*0014*/ 	.byte	0x00, 0xf0, 0xc1, 0x07


	//----- nvinfo : EIATTR_SPARSE_MMA_MASK
	.align		4
.L_3281:
        /*0018*/ 	.byte	0x03, 0x50
        /*001a*/ 	.short	0x0000


	//----- nvinfo : EIATTR_MAXREG_COUNT
	.align		4
        /*001c*/ 	.byte	0x03, 0x1b
        /*001e*/ 	.short	0x00ff


	//----- nvinfo : EIATTR_NUM_BARRIERS
	.align		4
        /*0020*/ 	.byte	0x02, 0x4c
        /*0022*/ 	.byte	0x01
	.zero		1


	//----- nvinfo : EIATTR_MERCURY_ISA_VERSION
	.align		4
        /*0024*/ 	.byte	0x03, 0x5f
        /*0026*/ 	.short	0x0101


	//----- nvinfo : EIATTR_COOP_GROUP_MASK_REGIDS
	.align		4
        /*0028*/ 	.byte	0x04, 0x29
        /*002a*/ 	.short	(.L_3283 - .L_3282)


	//   ....[0]....
.L_3282:
        /*002c*/ 	.word	0xffffffff


	//   ....[1]....
        /*0030*/ 	.word	0xffffffff


	//   ....[2]....
        /*0034*/ 	.word	0xffffffff


	//   ....[3]....
        /*0038*/ 	.word	0xffffffff


	//   ....[4]....
        /*003c*/ 	.word	0xffffffff


	//   ....[5]....
        /*0040*/ 	.word	0xffffffff


	//   ....[6]....
        /*0044*/ 	.word	0xffffffff


	//   ....[7]....
        /*0048*/ 	.word	0xffffffff


	//   ....[8]....
        /*004c*/ 	.word	0xffffffff


	//   ....[9]....
        /*0050*/ 	.word	0xffffffff


	//   ....[10]....
        /*0054*/ 	.word	0xffffffff


	//   ....[11]....
        /*0058*/ 	.word	0xffffffff


	//   ....[12]....
        /*005c*/ 	.word	0xffffffff


	//   ....[13]....
        /*0060*/ 	.word	0xffffffff


	//   ....[14]....
        /*0064*/ 	.word	0xffffffff


	//   ....[15]....
        /*0068*/ 	.word	0xffffffff


	//   ....[16]....
        /*006c*/ 	.word	0xffffffff


	//   ....[17]....
        /*0070*/ 	.word	0xffffffff


	//   ....[18]....
        /*0074*/ 	.word	0xffffffff


	//   ....[19]....
        /*0078*/ 	.word	0xffffffff


	//   ....[20]....
        /*007c*/ 	.word	0xffffffff


	//   ....[21]....
        /*0080*/ 	.word	0xffffffff


	//   ....[22]....
        /*0084*/ 	.word	0xffffffff


	//   ....[23]....
        /*0088*/ 	.word	0xffffffff


	//   ....[24]....
        /*008c*/ 	.word	0xffffffff


	//   ....[25]....
        /*0090*/ 	.word	0xffffffff


	//   ....[26]....
        /*0094*/ 	.word	0xffffffff


	//   ....[27]....
        /*0098*/ 	.word	0xffffffff


	//   ....[28]....
        /*009c*/ 	.word	0xffffffff


	//   ....[29]....
        /*00a0*/ 	.word	0xffffffff


	//   ....[30]....
        /*00a4*/ 	.word	0xffffffff


	//   ....[31]....
        /*00a8*/ 	.word	0xffffffff


	//   ....[32]....
        /*00ac*/ 	.word	0xffffffff


	//   ....[33]....
        /*00b0*/ 	.word	0xffffffff


	//   ....[34]....
        /*00b4*/ 	.word	0xffffffff


	//   ....[35]....
        /*00b8*/ 	.word	0xffffffff


	//   ....[36]....
        /*00bc*/ 	.word	0xffffffff


	//   ....[37]....
        /*00c0*/ 	.word	0xffffffff


	//   ....[38]....
        /*00c4*/ 	.word	0xffffffff


	//   ....[39]....
        /*00c8*/ 	.word	0xffffffff


	//   ....[40]....
        /*00cc*/ 	.word	0xffffffff


	//   ....[41]....
        /*00d0*/ 	.word	0xffffffff


	//   ....[42]....
        /*00d4*/ 	.word	0xffffffff


	//   ....[43]....
        /*00d8*/ 	.word	0xffffffff


	//   ....[44]....
        /*00dc*/ 	.word	0xffffffff


	//   ....[45]....
        /*00e0*/ 	.word	0xffffffff


	//   ....[46]....
        /*00e4*/ 	.word	0xffffffff


	//   ....[47]....
        /*00e8*/ 	.word	0xffffffff


	//   ....[48]....
        /*00ec*/ 	.word	0xffffffff


	//   ....[49]....
        /*00f0*/ 	.word	0xffffffff


	//   ....[50]....
        /*00f4*/ 	.word	0xffffffff


	//   ....[51]....
        /*00f8*/ 	.word	0xffffffff


	//   ....[52]....
        /*00fc*/ 	.word	0xffffffff


	//   ....[53]....
        /*0100*/ 	.word	0xffffffff


	//   ....[54]....
        /*0104*/ 	.word	0xffffffff


	//   ....[55]....
        /*0108*/ 	.word	0xffffffff


	//   ....[56]....
        /*010c*/ 	.word	0xffffffff


	//   ....[57]....
        /*0110*/ 	.word	0xffffffff


	//   ....[58]....
        /*0114*/ 	.word	0xffffffff


	//----- nvinfo : EIATTR_COOP_GROUP_INSTR_OFFSETS
	.align		4
.L_3283:
        /*0118*/ 	.byte	0x04, 0x28
        /*011a*/ 	.short	(.L_3285 - .L_3284)


	//   ....[0]....
.L_3284:
        /*011c*/ 	.word	0x00000bf0


	//   ....[1]....
        /*0120*/ 	.word	0x00000c50


	//   ....[2]....
        /*0124*/ 	.word	0x00000e30


	//   ....[3]....
        /*0128*/ 	.word	0x00002070


	//   ....[4]....
        /*012c*/ 	.word	0x00002460


	//   ....[5]....
        /*0130*/ 	.word	0x00002930


	//   ....[6]....
        /*0134*/ 	.word	0x00002ab0


	//   ....[7]....
        /*0138*/ 	.word	0x00003050


	//   ....[8]....
        /*013c*/ 	.word	0x000035c0


	//   ....[9]....
        /*0140*/ 	.word	0x000035f0


	//   ....[10]....
        /*0144*/ 	.word	0x00003670


	//   ....[11]....
        /*0148*/ 	.word	0x000036a0


	//   ....[12]....
        /*014c*/ 	.word	0x000036d0


	//   ....[13]....
        /*0150*/ 	.word	0x000036e0


	//   ....[14]....
        /*0154*/ 	.word	0x00003730


	//   ....[15]....
        /*0158*/ 	.word	0x00003750


	//   ....[16]....
        /*015c*/ 	.word	0x00003790


	//   ....[17]....
        /*0160*/ 	.word	0x000037a0


	//   ....[18]....
        /*0164*/ 	.word	0x000037f0


	//   ....[19]....
        /*0168*/ 	.word	0x00003810


	//   ....[20]....
        /*016c*/ 	.word	0x00003850


	//   ....[21]....
        /*0170*/ 	.word	0x00003860


	//   ....[22]....
        /*0174*/ 	.word	0x000038a0


	//   ....[23]....
        /*0178*/ 	.word	0x000038e0


	//   ....[24]....
        /*017c*/ 	.word	0x00003950


	//   ....[25]....
        /*0180*/ 	.word	0x00003960


	//   ....[26]....
        /*0184*/ 	.word	0x000039b0


	//   ....[27]....
        /*0188*/ 	.word	0x000039c0


	//   ....[28]....
        /*018c*/ 	.word	0x00003a10


	//   ....[29]....
        /*0190*/ 	.word	0x00003a20


	//   ....[30]....
        /*0194*/ 	.word	0x00003a60


	//   ....[31]....
        /*0198*/ 	.word	0x00003a80


	//   ....[32]....
        /*019c*/ 	.word	0x00003a90


	//   ....[33]....
        /*01a0*/ 	.word	0x00003aa0


	//   ....[34]....
        /*01a4*/ 	.word	0x00003ab0


	//   ....[35]....
        /*01a8*/ 	.word	0x00003af0


	//   ....[36]....
        /*01ac*/ 	.word	0x000043a0


	//   ....[37]....
        /*01b0*/ 	.word	0x000043e0


	//   ....[38]....
        /*01b4*/ 	.word	0x00004570


	//   ....[39]....
        /*01b8*/ 	.word	0x000045a0


	//   ....[40]....
        /*01bc*/ 	.word	0x000045d0


	//   ....[41]....
        /*01c0*/ 	.word	0x000045f0


	//   ....[42]....
        /*01c4*/ 	.word	0x00004620


	//   ....[43]....
        /*01c8*/ 	.word	0x00004640


	//   ....[44]....
        /*01cc*/ 	.word	0x00004680


	//   ....[45]....
        /*01d0*/ 	.word	0x000046c0


	//   ....[46]....
        /*01d4*/ 	.word	0x00004960


	//   ....[47]....
        /*01d8*/ 	.word	0x00004d00


	//   ....[48]....
        /*01dc*/ 	.word	0x00005000


	//   ....[49]....
        /*01e0*/ 	.word	0x00005180


	//   ....[50]....
        /*01e4*/ 	.word	0x000051c0


	//   ....[51]....
        /*01e8*/ 	.word	0x00005220


	//   ....[52]....
        /*01ec*/ 	.word	0x00005250


	//   ....[53]....
        /*01f0*/ 	.word	0x00005270


	//   ....[54]....
        /*01f4*/ 	.word	0x00005340


	//   ....[55]....
        /*01f8*/ 	.word	0x00005380


	//   ....[56]....
        /*01fc*/ 	.word	0x000053d0


	//   ....[57]....
        /*0200*/ 	.word	0x00005400


	//   ....[58]....
        /*0204*/ 	.word	0x00005420


	//----- nvinfo : EIATTR_VRC_CTA_INIT_COUNT
	.align		4
.L_3285:
        /*0208*/ 	.byte	0x02, 0x4a
	.zero		1
	.zero		1


	//----- nvinfo : EIATTR_EXIT_INSTR_OFFSETS
	.align		4
        /*020c*/ 	.byte	0x04, 0x1c
        /*020e*/ 	.short	(.L_3287 - .L_3286)


	//   ....[0]....
.L_3286:
        /*0210*/ 	.word	0x000054c0


	//   ....[1]....
        /*0214*/ 	.word	0x000056e0


	//----- nvinfo : EIATTR_MAX_THREADS
	.align		4
.L_3287:
        /*0218*/ 	.byte	0x04, 0x05
        /*021a*/ 	.short	(.L_3289 - .L_3288)
.L_3288:
        /*021c*/ 	.word	0x00000020
        /*0220*/ 	.word	0x00000001
        /*0224*/ 	.word	0x00000001


	//----- nvinfo : EIATTR_CRS_STACK_SIZE
	.align		4
.L_3289:
        /*0228*/ 	.byte	0x04, 0x1e
        /*022a*/ 	.short	(.L_3291 - .L_3290)
.L_3290:
        /*022c*/ 	.word	0x00000000


	//----- nvinfo : EIATTR_CBANK_PARAM_SIZE
	.align		4
.L_3291:
        /*0230*/ 	.byte	0x03, 0x19
        /*0232*/ 	.short	0x01f0


	//----- nvinfo : EIATTR_PARAM_CBANK
	.align		4
        /*0234*/ 	.byte	0x04, 0x0a
        /*0236*/ 	.short	(.L_3293 - .L_3292)
	.align		4
.L_3292:
        /*0238*/ 	.word	index@(.nv.constant0._Z25selective_scan_bwd_kernelI32Selective_Scan_bwd_kernel_traitsILi32ELi8ELb1ELb0ELb1ELb1ELb1EN3c104HalfEfEEv12SSMParamsBwd)
        /*023c*/ 	.short	0x0380
        /*023e*/ 	.short	0x01f0


	//----- nvinfo : EIATTR_SW_WAR
	.align		4
.L_3293:
        /*0240*/ 	.byte	0x04, 0x36
        /*0242*/ 	.short	(.L_3295 - .L_3294)
.L_3294:
        /*0244*/ 	.word	0x00000008
.L_3295:


//--------------------- .nv.info._Z25selective_scan_bwd_kernelI32Selective_Scan_bwd_kernel_traitsILi32ELi8ELb1ELb1ELb0ELb0ELb0EN3c104HalfEfEEv12SSMParamsBwd --------------------------
	.section	.nv.info._Z25selective_scan_bwd_kernelI32Selective_Scan_bwd_kernel_traitsILi32ELi8ELb1ELb1ELb0ELb0ELb0EN3c104HalfEfEEv12SSMParamsBwd,"",@"SHT_CUDA_INFO"
	.sectionflags	@""
	.align	4


	//----- nvinfo : EIATTR_CUDA_API_VERSION
	.align		4
        /*0000*/ 	.byte	0x04, 0x37
        /*0002*/ 	.short	(.L_3297 - .L_3296)
.L_3296:
        /*0004*/ 	.word	0x00000082


	//----- nvinfo : EIATTR_KPARAM_INFO
	.align		4
.L_3297:
        /*0008*/ 	.byte	0x04, 0x17
        /*000a*/ 	.short	(.L_3299 - .L_3298)
.L_3298:
        /*000c*/ 	.word	0x00000000
        /*0010*/ 	.short	0x0000
        /*0012*/ 	.short	0x0000
        /*0014*/ 	.byte	0x00, 0xf0, 0xc1, 0x07


	//----- nvinfo : EIATTR_SPARSE_MMA_MASK
	.align		4
.L_3299:
        /*0018*/ 	.byte	0x03, 0x50
        /*001a*/ 	.short	0x0000


	//----- nvinfo : EIATTR_MAXREG_COUNT
	.align		4
        /*001c*/ 	.byte	0x03, 0x1b
        /*001e*/ 	.short	0x00ff


	//----- nvinfo : EIATTR_NUM_BARRIERS
	.align		4
        /*0020*/ 	.byte	0x02, 0x4c
        /*0022*/ 	.byte	0x01
	.zero		1


	//----- nvinfo : EIATTR_MERCURY_ISA_VERSION
	.align		4
        /*0024*/ 	.byte	0x03, 0x5f
        /*0026*/ 	.short	0x0101


	//----- nvinfo : EIATTR_COOP_GROUP_MASK_REGIDS
	.align		4
        /*0028*/ 	.byte	0x04, 0x29
        /*002a*/ 	.short	(.L_3301 - .L_3300)


	//   ....[0]....
.L_3300:
        /*002c*/ 	.word	0xffffffff


	//   ....[1]....
        /*0030*/ 	.word	0xffffffff


	//   ....[2]....
        /*0034*/ 	.word	0xffffffff


	//   ....[3]....
        /*0038*/ 	.word	0xffffffff


	//   ....[4]....
        /*003c*/ 	.word	0xffffffff


	//   ....[5]....
        /*0040*/ 	.word	0xffffffff


	//   ....[6]....
        /*0044*/ 	.word	0xffffffff


	//   ....[7]....
        /*0048*/ 	.word	0xffffffff


	//   ....[8]....
        /*004c*/ 	.word	0xffffffff


	//   ....[9]....
        /*0050*/ 	.word	0xffffffff


	//   ....[10]....
        /*0054*/ 	.word	0xffffffff


	//   ....[11]....
        /*0058*/ 	.word	0xffffffff


	//   ....[12]....
        /*005c*/ 	.word	0xffffffff


	//   ....[13]....
        /*0060*/ 	.word	0xffffffff


	//   ....[14]....
        /*0064*/ 	.word	0xffffffff


	//   ....[15]....
        /*0068*/ 	.word	0xffffffff


	//   ....[16]....
        /*006c*/ 	.word	0xffffffff


	//   ....[17]....
        /*0070*/ 	.word	0xffffffff


	//   ....[18]....
        /*0074*/ 	.word	0xffffffff


	//   ....[19]....
        /*0078*/ 	.word	0xffffffff


	//   ....[20]....
        /*007c*/ 	.word	0xffffffff


	//   ....[21]....
        /*0080*/ 	.word	0xffffffff


	//   ....[22]....
        /*0084*/ 	.word	0xffffffff


	//   ....[23]....
        /*0088*/ 	.word	0xffffffff


	//   ....[24]....
        /*008c*/ 	.word	0xffffffff


	//   ....[25]....
        /*0090*/ 	.word	0xffffffff


	//   ....[26]....
        /*0094*/ 	.word	0xffffffff


	//   ....[27]....
        /*0098*/ 	.word	0xffffffff


	//   ....[28]....
        /*009c*/ 	.word	0xffffffff


	//   ....[29]....
        /*00a0*/ 	.word	0xffffffff


	//   ....[30]....
        /*00a4*/ 	.word	0xffffffff


	//   ....[31]....
        /*00a8*/ 	.word	0xffffffff


	//   ....[32]....
        /*00ac*/ 	.word	0xffffffff


	//   ....[33]....
        /*00b0*/ 	.word	0xffffffff


	//   ....[34]....
        /*00b4*/ 	.word	0xffffffff


	//   ....[35]....
        /*00b8*/ 	.word	0xffffffff


	//   ....[36]....
        /*00bc*/ 	.word	0xffffffff


	//   ....[37]....
        /*00c0*/ 	.word	0xffffffff


	//   ....[38]....
        /*00c4*/ 	.word	0xffffffff


	//   ....[39]....
        /*00c8*/ 	.word	0xffffffff


	//   ....[40]....
        /*00cc*/ 	.word	0xffffffff


	//   ....[41]....
        /*00d0*/ 	.word	0xffffffff


	//   ....[42]....
        /*00d4*/ 	.word	0xffffffff


	//   ....[43]....
        /*00d8*/ 	.word	0xffffffff


	//   ....[44]....
        /*00dc*/ 	.word	0xffffffff


	//   ....[45]....
        /*00e0*/ 	.word	0xffffffff


	//   ....[46]....
        /*00e4*/ 	.word	0xffffffff


	//   ....[47]....
        /*00e8*/ 	.word	0xffffffff


	//   ....[48]....
        /*00ec*/ 	.word	0xffffffff


	//   ....[49]....
        /*00f0*/ 	.word	0xffffffff


	//   ....[50]....
        /*00f4*/ 	.word	0xffffffff


	//   ....[51]....
        /*00f8*/ 	.word	0xffffffff


	//   ....[52]....
        /*00fc*/ 	.word	0xffffffff


	//   ....[53]....
        /*0100*/ 	.word	0xffffffff


	//----- nvinfo : EIATTR_COOP_GROUP_INSTR_OFFSETS
	.align		4
.L_3301:
        /*0104*/ 	.byte	0x04, 0x28
        /*0106*/ 	.short	(.L_3303 - .L_3302)


	//   ....[0]....
.L_3302:
        /*0108*/ 	.word	0x00000b60


	//   ....[1]....
        /*010c*/ 	.word	0x00000bb0


	//   ....[2]....
        /*0110*/ 	.word	0x00000d10


	//   ....[3]....
        /*0114*/ 	.word	0x00001300


	//   ....[4]....
        /*0118*/ 	.word	0x00001920


	//   ....[5]....
        /*011c*/ 	.word	0x00001960


	//   ....[6]....
        /*0120*/ 	.word	0x00001990


	//   ....[7]....
        /*0124*/ 	.word	0x000019a0


	//   ....[8]....
        /*0128*/ 	.word	0x000019f0


	//   ....[9]....
        /*012c*/ 	.word	0x00001a10


	//   ....[10]....
        /*0130*/ 	.word	0x00001a50


	//   ....[11]....
        /*0134*/ 	.word	0x00001a60


	//   ....[12]....
        /*0138*/ 	.word	0x00001aa0


	//   ....[13]....
        /*013c*/ 	.word	0x00001ad0


	//   ....[14]....
        /*0140*/ 	.word	0x00001b10


	//   ....[15]....
        /*0144*/ 	.word	0x00001b30


	//   ....[16]....
        /*0148*/ 	.word	0x00001b60


	//   ....[17]....
        /*014c*/ 	.word	0x00001ba0


	//   ....[18]....
        /*0150*/ 	.word	0x00001bf0


	//   ....[19]....
        /*0154*/ 	.word	0x00001c40


	//   ....[20]....
        /*0158*/ 	.word	0x00001c50


	//   ....[21]....
        /*015c*/ 	.word	0x00001c80


	//   ....[22]....
        /*0160*/ 	.word	0x00001cd0


	//   ....[23]....
        /*0164*/ 	.word	0x00001cf0


	//   ....[24]....
        /*0168*/ 	.word	0x00001d00


	//   ....[25]....
        /*016c*/ 	.word	0x00001d10


	//   ....[26]....
        /*0170*/ 	.word	0x00001d30


	//   ....[27]....
        /*0174*/ 	.word	0x00001d60


	//   ....[28]....
        /*0178*/ 	.word	0x00001d80


	//   ....[29]....
        /*017c*/ 	.word	0x00001dc0


	//   ....[30]....
        /*0180*/ 	.word	0x00001dd0


	//   ....[31]....
        /*0184*/ 	.word	0x00001ef0


	//   ....[32]....
        /*0188*/ 	.word	0x000025b0


	//   ....[33]....
        /*018c*/ 	.word	0x000025f0


	//   ....[34]....
        /*0190*/ 	.word	0x00002780


	//   ....[35]....
        /*0194*/ 	.word	0x000027c0


	//   ....[36]....
        /*0198*/ 	.word	0x00002800


	//   ....[37]....
        /*019c*/ 	.word	0x00002820


	//   ....[38]....
        /*01a0*/ 	.word	0x00002850


	//   ....[39]....
        /*01a4*/ 	.word	0x00002890


	//   ....[40]....
        /*01a8*/ 	.word	0x00002910


	//   ....[41]....
        /*01ac*/ 	.word	0x00002950


	//   ....[42]....
        /*01b0*/ 	.word	0x00002c90


	//   ....[43]....
        /*01b4*/ 	.word	0x00002eb0


	//   ....[44]....
        /*01b8*/ 	.word	0x00002fc0


	//   ....[45]....
        /*01bc*/ 	.word	0x00003010


	//   ....[46]....
        /*01c0*/ 	.word	0x00003060


	//   ....[47]....
        /*01c4*/ 	.word	0x00003090


	//   ....[48]....
        /*01c8*/ 	.word	0x000030b0


	//   ....[49]....
        /*01cc*/ 	.word	0x00003180


	//   ....[50]....
        /*01d0*/ 	.word	0x000031c0


	//   ....[51]....
        /*01d4*/ 	.word	0x00003210


	//   ....[52]....
        /*01d8*/ 	.word	0x00003240


	//   ....[53]....
        /*01dc*/ 	.word	0x00003260


	//----- nvinfo : EIATTR_VRC_CTA_INIT_COUNT
	.align		4
.L_3303:
        /*01e0*/ 	.byte	0x02, 0x4a
	.zero		1
	.zero		1


	//----- nvinfo : EIATTR_EXIT_INSTR_OFFSETS
	.align		4
        /*01e4*/ 	.byte	0x04, 0x1c
        /*01e6*/ 	.short	(.L_3305 - .L_3304)


	//   ....[0]....
.L_3304:
        /*01e8*/ 	.word	0x00003300


	//   ....[1]....
        /*01ec*/ 	.word	0x00003560


	//----- nvinfo : EIATTR_MAX_THREADS
	.align		4
.L_3305:
        /*01f0*/ 	.byte	0x04, 0x05
        /*01f2*/ 	.short	(.L_3307 - .L_3306)
.L_3306:
        /*01f4*/ 	.word	0x00000020
        /*01f8*/ 	.word	0x00000001
        /*01fc*/ 	.word	0x00000001


	//----- nvinfo : EIATTR_CRS_STACK_SIZE
	.align		4
.L_3307:
        /*0200*/ 	.byte	0x04, 0x1e
        /*0202*/ 	.short	(.L_3309 - .L_3308)
.L_3308:
        /*0204*/ 	.word	0x00000000


	//----- nvinfo : EIATTR_CBANK_PARAM_SIZE
	.align		4
.L_3309:
        /*0208*/ 	.byte	0x03, 0x19
        /*020a*/ 	.short	0x01f0


	//----- nvinfo : EIATTR_PARAM_CBANK
	.align		4
        /*020c*/ 	.byte	0x04, 0x0a
        /*020e*/ 	.short	(.L_3311 - .L_3310)
	.align		4
.L_3310:
        /*0210*/ 	.word	index@(.nv.constant0._Z25selective_scan_bwd_kernelI32Selective_Scan_bwd_kernel_traitsILi32ELi8ELb1ELb1ELb0ELb0ELb0EN3c104HalfEfEEv12SSMParamsBwd)
        /*0214*/ 	.short	0x0380
        /*0216*/ 	.short	0x01f0


	//----- nvinfo : EIATTR_SW_WAR
	.align		4
.L_3311:
        /*0218*/ 	.byte	0x04, 0x36
        /*021a*/ 	.short	(.L_3313 - .L_3312)
.L_3312:
        /*021c*/ 	.word	0x00000008
.L_3313:


//--------------------- .nv.info._Z25selective_scan_bwd_kernelI32Selective_Scan_bwd_kernel_traitsILi32ELi8ELb1ELb1ELb0ELb0ELb1EN3c104HalfEfEEv12SSMParamsBwd --------------------------
	.section	.nv.info._Z25selective_scan_bwd_kernelI32Selective_Scan_bwd_kernel_traitsILi32ELi8ELb1ELb1ELb0ELb0ELb1EN3c104HalfEfEEv12SSMParamsBwd,"",@"SHT_CUDA_INFO"
	.sectionflags	@""
	.align	4


	//----- nvinfo : EIATTR_CUDA_API_VERSION
	.align		4
        /*0000*/ 	.byte	0x04, 0x37
        /*0002*/ 	.short	(.L_3315 - .L_3314)
.L_3314:
        /*0004*/ 	.word	0x00000082


	//----- nvinfo : EIATTR_KPARAM_INFO
	.align		4
.L_3315:
        /*0008*/ 	.byte	0x04, 0x17
        /*000a*/ 	.short	(.L_3317 - .L_3316)
.L_3316:
        /*000c*/ 	.word	0x00000000
        /*0010*/ 	.short	0x0000
        /*0012*/ 	.short	0x0000
        /*0014*/ 	.byte	0x00, 0xf0, 0xc1, 0x07


	//----- nvinfo : EIATTR_SPARSE_MMA_MASK
	.align		4
.L_3317:
        /*0018*/ 	.byte	0x03, 0x50
        /*001a*/ 	.short	0x0000


	//----- nvinfo : EIATTR_MAXREG_COUNT
	.align		4
        /*001c*/ 	.byte	0x03, 0x1b
        /*001e*/ 	.short	0x00ff


	//----- nvinfo : EIATTR_NUM_BARRIERS
	.align		4
        /*0020*/ 	.byte	0x02, 0x4c
        /*0022*/ 	.byte	0x01
	.zero		1


	//----- nvinfo : EIATTR_MERCURY_ISA_VERSION
	.align		4
        /*0024*/ 	.byte	0x03, 0x5f
        /*0026*/ 	.short	0x0101


	//----- nvinfo : EIATTR_COOP_GROUP_MASK_REGIDS
	.align		4
        /*0028*/ 	.byte	0x04, 0x29
        /*002a*/ 	.short	(.L_3319 - .L_3318)


	//   ....[0]....
.L_3318:
        /*002c*/ 	.word	0xffffffff


	//   ....[1]....
        /*0030*/ 	.word	0xffffffff


	//   ....[2]....
        /*0034*/ 	.word	0xffffffff


	//   ....[3]....
        /*0038*/ 	.word	0xffffffff


	//   ....[4]....
        /*003c*/ 	.word	0xffffffff


	//   ....[5]....
        /*0040*/ 	.word	0xffffffff


	//   ....[6]....
        /*0044*/ 	.word	0xffffffff


	//   ....[7]....
        /*0048*/ 	.word	0xffffffff


	//   ....[8]....
        /*004c*/ 	.word	0xffffffff


	//   ....[9]....
        /*0050*/ 	.word	0xffffffff


	//   ....[10]....
        /*0054*/ 	.word	0xffffffff


	//   ....[11]....
        /*0058*/ 	.word	0xffffffff


	//   ....[12]....
        /*005c*/ 	.word	0xffffffff


	//   ....[13]....
        /*0060*/ 	.word	0xffffffff


	//   ....[14]....
        /*0064*/ 	.word	0xffffffff


	//   ....[15]....
        /*0068*/ 	.word	0xffffffff


	//   ....[16]....
        /*006c*/ 	.word	0xffffffff


	//   ....[17]....
        /*0070*/ 	.word	0xffffffff


	//   ....[18]....
        /*0074*/ 	.word	0xffffffff


	//   ....[19]....
        /*0078*/ 	.word	0xffffffff


	//   ....[20]....
        /*007c*/ 	.word	0xffffffff


	//   ....[21]....
        /*0080*/ 	.word	0xffffffff


	//   ....[22]....
        /*0084*/ 	.word	0xffffffff


	//   ....[23]....
        /*0088*/ 	.word	0xffffffff


	//   ....[24]....
        /*008c*/ 	.word	0xffffffff


	//   ....[25]....
        /*0090*/ 	.word	0xffffffff


	//   ....[26]....
        /*0094*/ 	.word	0xffffffff


	//   ....[27]....
        /*0098*/ 	.word	0xffffffff


	//   ....[28]....
        /*009c*/ 	.word	0xffffffff


	//   ....[29]....
        /*00a0*/ 	.word	0xffffffff


	//   ....[30]....
        /*00a4*/ 	.word	0xffffffff


	//   ....[31]....
        /*00a8*/ 	.word	0xffffffff


	//   ....[32]....
        /*00ac*/ 	.word	0xffffffff


	//   ....[33]....
        /*00b0*/ 	.word	0xffffffff


	//   ....[34]....
        /*00b4*/ 	.word	0xffffffff


	//   ....[35]....
        /*00b8*/ 	.word	0xffffffff


	//   ....[36]....
        /*00bc*/ 	.word	0xffffffff


	//   ....[37]....
        /*00c0*/ 	.word	0xffffffff


	//   ....[38]....
        /*00c4*/ 	.word	0xffffffff


	//   ....[39]....
        /*00c8*/ 	.word	0xffffffff


	//   ....[40]....
        /*00cc*/ 	.word	0xffffffff


	//   ....[41]....
        /*00d0*/ 	.word	0xffffffff


	//   ....[42]....
        /*00d4*/ 	.word	0xffffffff


	//   ....[43]....
        /*00d8*/ 	.word	0xffffffff


	//   ....[44]....
        /*00dc*/ 	.word	0xffffffff


	//   ....[45]....
        /*00e0*/ 	.word	0xffffffff


	//   ....[46]....
        /*00e4*/ 	.word	0xffffffff


	//   ....[47]....
        /*00e8*/ 	.word	0xffffffff


	//   ....[48]....
        /*00ec*/ 	.word	0xffffffff


	//   ....[49]....
        /*00f0*/ 	.word	0xffffffff


	//   ....[50]....
        /*00f4*/ 	.word	0xffffffff


	//   ....[51]....
        /*00f8*/ 	.word	0xffffffff


	//   ....[52]....
        /*00fc*/ 	.word	0xffffffff


	//   ....[53]....
        /*0100*/ 	.word	0xffffffff


	//   ....[54]....
        /*0104*/ 	.word	0xffffffff


	//   ....[55]....
        /*0108*/ 	.word	0xffffffff


	//   ....[56]....
        /*010c*/ 	.word	0xffffffff


	//   ....[57]....
        /*0110*/ 	.word	0xffffffff


	//----- nvinfo : EIATTR_COOP_GROUP_INSTR_OFFSETS
	.align		4
.L_3319:
        /*0114*/ 	.byte	0x04, 0x28
        /*0116*/ 	.short	(.L_3321 - .L_3320)


	//   ....[0]....
.L_3320:
        /*0118*/ 	.word	0x00000c40


	//   ....[1]....
        /*011c*/ 	.word	0x00000c90


	//   ....[2]....
        /*0120*/ 	.word	0x00000d60


	//   ....[3]....
        /*0124*/ 	.word	0x00000e20


	//   ....[4]....
        /*0128*/ 	.word	0x00001300


	//   ....[5]....
        /*012c*/ 	.word	0x00001770


	//   ....[6]....
        /*0130*/ 	.word	0x000018f0


	//   ....[7]....
        /*0134*/ 	.word	0x00001ec0


	//   ....[8]....
        /*0138*/ 	.word	0x000024b0


	//   ....[9]....
        /*013c*/ 	.word	0x000024f0


	//   ....[10]....
        /*0140*/ 	.word	0x00002520


	//   ....[11]....
        /*0144*/ 	.word	0x00002570


	//   ....[12]....
        /*0148*/ 	.word	0x000025b0


	//   ....[13]....
        /*014c*/ 	.word	0x000025d0


	//   ....[14]....
        /*0150*/ 	.word	0x00002610


	//   ....[15]....
        /*0154*/ 	.word	0x00002640


	//   ....[16]....
        /*0158*/ 	.word	0x00002650


	//   ....[17]....
        /*015c*/ 	.word	0x00002680


	//   ....[18]....
        /*0160*/ 	.word	0x000026c0


	//   ....[19]....
        /*0164*/ 	.word	0x000026f0


	//   ....[20]....
        /*0168*/ 	.word	0x00002710


	//   ....[21]....
        /*016c*/ 	.word	0x00002750


	//   ....[22]....
        /*0170*/ 	.word	0x00002780


	//   ....[23]....
        /*0174*/ 	.word	0x000027e0


	//   ....[24]....
        /*0178*/ 	.word	0x00002800


	//   ....[25]....
        /*017c*/ 	.word	0x00002840


	//   ....[26]....
        /*0180*/ 	.word	0x00002860


	//   ....[27]....
        /*0184*/ 	.word	0x00002870


	//   ....[28]....
        /*0188*/ 	.word	0x000028b0


	//   ....[29]....
        /*018c*/ 	.word	0x000028e0


	//   ....[30]....
        /*0190*/ 	.word	0x00002910


	//   ....[31]....
        /*0194*/ 	.word	0x00002920


	//   ....[32]....
        /*0198*/ 	.word	0x00002930


	//   ....[33]....
        /*019c*/ 	.word	0x00002970


	//   ....[34]....
        /*01a0*/ 	.word	0x00002990


	//   ....[35]....
        /*01a4*/ 	.word	0x00002ac0


	//   ....[36]....
        /*01a8*/ 	.word	0x00003170


	//   ....[37]....
        /*01ac*/ 	.word	0x000031b0


	//   ....[38]....
        /*01b0*/ 	.word	0x00003340


	//   ....[39]....
        /*01b4*/ 	.word	0x00003370


	//   ....[40]....
        /*01b8*/ 	.word	0x000033a0


	//   ....[41]....
        /*01bc*/ 	.word	0x000033c0


	//   ....[42]....
        /*01c0*/ 	.word	0x000033f0


	//   ....[43]....
        /*01c4*/ 	.word	0x00003430


	//   ....[44]....
        /*01c8*/ 	.word	0x000034f0


	//   ....[45]....
        /*01cc*/ 	.word	0x00003530


	//   ....[46]....
        /*01d0*/ 	.word	0x00003860


	//   ....[47]....
        /*01d4*/ 	.word	0x00003a70


	//   ....[48]....
        /*01d8*/ 	.word	0x00003b80


	//   ....[49]....
        /*01dc*/ 	.word	0x00003bc0


	//   ....[50]....
        /*01e0*/ 	.word	0x00003c20


	//   ....[51]....
        /*01e4*/ 	.word	0x00003c50


	//   ....[52]....
        /*01e8*/ 	.word	0x00003c70


	//   ....[53]....
        /*01ec*/ 	.word	0x00003d40


	//   ....[54]....
        /*01f0*/ 	.word	0x00003d80


	//   ....[55]....
        /*01f4*/ 	.word	0x00003dd0


	//   ....[56]....
        /*01f8*/ 	.word	0x00003e00


	//   ....[57]....
        /*01fc*/ 	.word	0x00003e20


	//----- nvinfo : EIATTR_VRC_CTA_INIT_COUNT
	.align		4
.L_3321:
        /*0200*/ 	.byte	0x02, 0x4a
	.zero		1
	.zero		1


	//----- nvinfo : EIATTR_EXIT_INSTR_OFFSETS
	.align		4
        /*0204*/ 	.byte	0x04, 0x1c
        /*0206*/ 	.short	(.L_3323 - .L_3322)


	//   ....[0]....
.L_3322:
        /*0208*/ 	.word	0x00003ec0


	//   ....[1]....
        /*020c*/ 	.word	0x00004130


	//----- nvinfo : EIATTR_MAX_THREADS
	.align		4
.L_3323:
        /*0210*/ 	.byte	0x04, 0x05
        /*0212*/ 	.short	(.L_3325 - .L_3324)
.L_3324:
        /*0214*/ 	.word	0x00000020
        /*0218*/ 	.word	0x00000001
        /*021c*/ 	.word	0x00000001


	//----- nvinfo : EIATTR_CRS_STACK_SIZE
	.align		4
.L_3325:
        /*0220*/ 	.byte	0x04, 0x1e
        /*0222*/ 	.short	(.L_3327 - .L_3326)
.L_3326:
        /*0224*/ 	.word	0x00000000


	//----- nvinfo : EIATTR_CBANK_PARAM_SIZE
	.align		4
.L_3327:
        /*0228*/ 	.byte	0x03, 0x19
        /*022a*/ 	.short	0x01f0


	//----- nvinfo : EIATTR_PARAM_CBANK
	.align		4
        /*022c*/ 	.byte	0x04, 0x0a
        /*022e*/ 	.short	(.L_3329 - .L_3328)
	.align		4
.L_3328:
        /*0230*/ 	.word	index@(.nv.constant0._Z25selective_scan_bwd_kernelI32Selective_Scan_bwd_kernel_traitsILi32ELi8ELb1ELb1ELb0ELb0ELb1EN3c104HalfEfEEv12SSMParamsBwd)
        /*0234*/ 	.short	0x0380
        /*0236*/ 	.short	0x01f0


	//----- nvinfo : EIATTR_SW_WAR
	.align		4
.L_3329:
        /*0238*/ 	.byte	0x04, 0x36
        /*023a*/ 	.short	(.L_3331 - .L_3330)
.L_3330:
        /*023c*/ 	.word	0x00000008
.L_3331:


//--------------------- .nv.info._Z25selective_scan_bwd_kernelI32Selective_Scan_bwd_kernel_traitsILi32ELi8ELb1ELb1ELb0ELb1ELb0EN3c104HalfEfEEv12SSMParamsBwd --------------------------
	.section	.nv.info._Z25selective_scan_bwd_kernelI32Selective_Scan_bwd_kernel_traitsILi32ELi8ELb1ELb1ELb0ELb1ELb0EN3c104HalfEfEEv12SSMParamsBwd,"",@"SHT_CUDA_INFO"
	.sectionflags	@""
	.align	4


	//----- nvinfo : EIATTR_CUDA_API_VERSION
	.align		4
        /*0000*/ 	.byte	0x04, 0x37
        /*0002*/ 	.short	(.L_3333 - .L_3332)
.L_3332:
        /*0004*/ 	.word	0x00000082


	//----- nvinfo : EIATTR_KPARAM_INFO
	.align		4
.L_3333:
        /*0008*/ 	.byte	0x04, 0x17
        /*000a*/ 	.short	(.L_3335 - .L_3334)
.L_3334:
        /*000c*/ 	.word	0x00000000
        /*0010*/ 	.short	0x0000
        /*0012*/ 	.short	0x0000
        /*0014*/ 	.byte	0x00, 0xf0, 0xc1, 0x07


	//----- nvinfo : EIATTR_SPARSE_MMA_MASK
	.align		4
.L_3335:
        /*0018*/ 	.byte	0x03, 0x50
        /*001a*/ 	.short	0x0000


	//----- nvinfo : EIATTR_MAXREG_COUNT
	.align		4
        /*001c*/ 	.byte	0x03, 0x1b
        /*001e*/ 	.short	0x00ff


	//----- nvinfo : EIATTR_NUM_BARRIERS
	.align		4
        /*0020*/ 	.byte	0x02, 0x4c
        /*0022*/ 	.byte	0x01
	.zero		1


	//----- nvinfo : EIATTR_MERCURY_ISA_VERSION
	.align		4
        /*0024*/ 	.byte	0x03, 0x5f
        /*0026*/ 	.short	0x0101


	//----- nvinfo : EIATTR_COOP_GROUP_MASK_REGIDS
	.align		4
        /*0028*/ 	.byte	0x04, 0x29
        /*002a*/ 	.short	(.L_3337 - .L_3336)


	//   ....[0]....
.L_3336:
        /*002c*/ 	.word	0xffffffff


	//   ....[1]....
        /*0030*/ 	.word	0xffffffff


	//   ....[2]....
        /*0034*/ 	.word	0xffffffff


	//   ....[3]....
        /*0038*/ 	.word	0xffffffff


	//   ....[4]....
        /*003c*/ 	.word	0xffffffff


	//   ....[5]....
        /*0040*/ 	.word	0xffffffff


	//   ....[6]....
        /*0044*/ 	.word	0xffffffff


	//   ....[7]....
        /*0048*/ 	.word	0xffffffff


	//   ....[8]....
        /*004c*/ 	.word	0xffffffff


	//   ....[9]....
        /*0050*/ 	.word	0xffffffff


	//   ....[10]....
        /*0054*/ 	.word	0xffffffff


	//   ....[11]....
        /*0058*/ 	.word	0xffffffff


	//   ....[12]....
        /*005c*/ 	.word	0xffffffff


	//   ....[13]....
        /*0060*/ 	.word	0xffffffff


	//   ....[14]....
        /*0064*/ 	.word	0xffffffff


	//   ....[15]....
        /*0068*/ 	.word	0xffffffff


	//   ....[16]....
        /*006c*/ 	.word	0xffffffff


	//   ....[17]....
        /*0070*/ 	.word	0xffffffff


	//   ....[18]....
        /*0074*/ 	.word	0xffffffff


	//   ....[19]....
        /*0078*/ 	.word	0xffffffff


	//   ....[20]....
        /*007c*/ 	.word	0xffffffff


	//   ....[21]....
        /*0080*/ 	.word	0xffffffff


	//   ....[22]....
        /*0084*/ 	.word	0xffffffff


	//   ....[23]....
        /*0088*/ 	.word	0xffffffff


	//   ....[24]....
        /*008c*/ 	.word	0xffffffff


	//   ....[25]....
        /*0090*/ 	.word	0xffffffff


	//   ....[26]....
        /*0094*/ 	.word	0xffffffff


	//   ....[27]....
        /*0098*/ 	.word	0xffffffff


	//   ....[28]....
        /*009c*/ 	.word	0xffffffff


	//   ....[29]....
        /*00a0*/ 	.word	0xffffffff


	//   ....[30]....
        /*00a4*/ 	.word	0xffffffff


	//   ....[31]....
        /*00a8*/ 	.word	0xffffffff


	//   ....[32]....
        /*00ac*/ 	.word	0xffffffff


	//   ....[33]....
        /*00b0*/ 	.word	0xffffffff


	//   ....[34]....
        /*00b4*/ 	.word	0xffffffff


	//   ....[35]....
        /*00b8*/ 	.word	0xffffffff


	//   ....[36]....
        /*00bc*/ 	.word	0xffffffff


	//   ....[37]....
        /*00c0*/ 	.word	0xffffffff


	//   ....[38]....
        /*00c4*/ 	.word	0xffffffff


	//   ....[39]....
        /*00c8*/ 	.word	0xffffffff


	//   ....[40]....
        /*00cc*/ 	.word	0xffffffff


	//   ....[41]....
        /*00d0*/ 	.word	0xffffffff


	//   ....[42]....
        /*00d4*/ 	.word	0xffffffff


	//   ....[43]....
        /*00d8*/ 	.word	0xffffffff


	//   ....[44]....
        /*00dc*/ 	.word	0xffffffff


	//   ....[45]....
        /*00e0*/ 	.word	0xffffffff


	//   ....[46]....
        /*00e4*/ 	.word	0xffffffff


	//   ....[47]....
        /*00e8*/ 	.word	0xffffffff


	//   ....[48]....
        /*00ec*/ 	.word	0xffffffff


	//   ....[49]....
        /*00f0*/ 	.word	0xffffffff


	//   ....[50]....
        /*00f4*/ 	.word	0xffffffff


	//   ....[51]....
        /*00f8*/ 	.word	0xffffffff


	//   ....[52]....
        /*00fc*/ 	.word	0xffffffff


	//   ....[53]....
        /*0100*/ 	.word	0xffffffff


	//   ....[54]....
        /*0104*/ 	.word	0xffffffff


	//----- nvinfo : EIATTR_COOP_GROUP_INSTR_OFFSETS
	.align		4
.L_3337:
        /*0108*/ 	.byte	0x04, 0x28
        /*010a*/ 	.short	(.L_3339 - .L_3338)


	//   ....[0]....
.L_3338:
        /*010c*/ 	.word	0x00000b40


	//   ....[1]....
        /*0110*/ 	.word	0x00000ba0


	//   ....[2]....
        /*0114*/ 	.word	0x00000d90


	//   ....[3]....
        /*0118*/ 	.word	0x000023e0


	//   ....[4]....
        /*011c*/ 	.word	0x000029d0


	//   ....[5]....
        /*0120*/ 	.word	0x00002a10


	//   ....[6]....
        /*0124*/ 	.word	0x00002a40


	//   ....[7]....
        /*0128*/ 	.word	0x00002ac0


	//   ....[8]....
        /*012c*/ 	.word	0x00002ae0


	//   ....[9]....
        /*0130*/ 	.word	0x00002b00


	//   ....[10]....
        /*0134*/ 	.word	0x00002b10


	//   ....[11]....
        /*0138*/ 	.word	0x00002b40


	//   ....[12]....
        /*013c*/ 	.word	0x00002b90


	//   ....[13]....
        /*0140*/ 	.word	0x00002bb0


	//   ....[14]....
        /*0144*/ 	.word	0x00002bd0


	//   ....[15]....
        /*0148*/ 	.word	0x00002bf0


	//   ....[16]....
        /*014c*/ 	.word	0x00002c40


	//   ....[17]....
        /*0150*/ 	.word	0x00002ca0


	//   ....[18]....
        /*0154*/ 	.word	0x00002cc0


	//   ....[19]....
        /*0158*/ 	.word	0x00002d00


	//   ....[20]....
        /*015c*/ 	.word	0x00002d30


	//   ....[21]....
        /*0160*/ 	.word	0x00002d70


	//   ....[22]....
        /*0164*/ 	.word	0x00002da0


	//   ....[23]....
        /*0168*/ 	.word	0x00002db0


	//   ....[24]....
        /*016c*/ 	.word	0x00002de0


	//   ....[25]....
        /*0170*/ 	.word	0x00002df0


	//   ....[26]....
        /*0174*/ 	.word	0x00002e00


	//   ....[27]....
        /*0178*/ 	.word	0x00002e50


	//   ....[28]....
        /*017c*/ 	.word	0x00002e70


	//   ....[29]....
        /*0180*/ 	.word	0x00002e90


	//   ....[30]....
        /*0184*/ 	.word	0x00002eb0


	//   ....[31]....
        /*0188*/ 	.word	0x00002ff0


	//   ....[32]....
        /*018c*/ 	.word	0x00003690


	//   ....[33]....
        /*0190*/ 	.word	0x000036d0


	//   ....[34]....
        /*0194*/ 	.word	0x00003860


	//   ....[35]....
        /*0198*/ 	.word	0x000038a0


	//   ....[36]....
        /*019c*/ 	.word	0x000039c0


	//   ....[37]....
        /*01a0*/ 	.word	0x000039e0


	//   ....[38]....
        /*01a4*/ 	.word	0x00003a10


	//   ....[39]....
        /*01a8*/ 	.word	0x00003a30


	//   ....[40]....
        /*01ac*/ 	.word	0x00003a90


	//   ....[41]....
        /*01b0*/ 	.word	0x00003ac0


	//   ....[42]....
        /*01b4*/ 	.word	0x00003cd0


	//   ....[43]....
        /*01b8*/ 	.word	0x00004060


	//   ....[44]....
        /*01bc*/ 	.word	0x000043a0


	//   ....[45]....
        /*01c0*/ 	.word	0x000044f0


	//   ....[46]....
        /*01c4*/ 	.word	0x00004540


	//   ....[47]....
        /*01c8*/ 	.word	0x00004590


	//   ....[48]....
        /*01cc*/ 	.word	0x000045c0


	//   ....[49]....
        /*01d0*/ 	.word	0x000045e0


	//   ....[50]....
        /*01d4*/ 	.word	0x000046b0


	//   ....[51]....
        /*01d8*/ 	.word	0x000046f0


	//   ....[52]....
        /*01dc*/ 	.word	0x00004740


	//   ....[53]....
        /*01e0*/ 	.word	0x00004770


	//   ....[54]....
        /*01e4*/ 	.word	0x00004790


	//----- nvinfo : EIATTR_VRC_CTA_INIT_COUNT
	.align		4
.L_3339:
        /*01e8*/ 	.byte	0x02, 0x4a
	.zero		1
	.zero		1


	//----- nvinfo : EIATTR_EXIT_INSTR_OFFSETS
	.align		4
        /*01ec*/ 	.byte	0x04, 0x1c
        /*01ee*/ 	.short	(.L_3341 - .L_3340)


	//   ....[0]....
.L_3340:
        /*01f0*/ 	.word	0x00004830


	//   ....[1]....
        /*01f4*/ 	.word	0x00004a90


	//----- nvinfo : EIATTR_MAX_THREADS
	.align		4
.L_3341:
        /*01f8*/ 	.byte	0x04, 0x05
        /*01fa*/ 	.short	(.L_3343 - .L_3342)
.L_3342:
        /*01fc*/ 	.word	0x00000020
        /*0200*/ 	.word	0x00000001
        /*0204*/ 	.word	0x00000001


	//----- nvinfo : EIATTR_CRS_STACK_SIZE
	.align		4
.L_3343:
        /*0208*/ 	.byte	0x04, 0x1e
        /*020a*/ 	.short	(.L_3345 - .L_3344)
.L_3344:
        /*020c*/ 	.word	0x00000000


	//----- nvinfo : EIATTR_CBANK_PARAM_SIZE
	.align		4
.L_3345:
        /*0210*/ 	.byte	0x03, 0x19
        /*0212*/ 	.short	0x01f0


	//----- nvinfo : EIATTR_PARAM_CBANK
	.align		4
        /*0214*/ 	.byte	0x04, 0x0a
        /*0216*/ 	.short	(.L_3347 - .L_3346)
	.align		4
.L_3346:
        /*0218*/ 	.word	index@(.nv.constant0._Z25selective_scan_bwd_kernelI32Selective_Scan_bwd_kernel_traitsILi32ELi8ELb1ELb1ELb0ELb1ELb0EN3c104HalfEfEEv12SSMParamsBwd)
        /*021c*/ 	.short	0x0380
        /*021e*/ 	.short	0x01f0


	//----- nvinfo : EIATTR_SW_WAR
	.align		4
.L_3347:
        /*0220*/ 	.byte	0x04, 0x36
        /*0222*/ 	.short	(.L_3349 - .L_3348)
.L_3348:
        /*0224*/ 	.word	0x00000008
.L_3349:


//--------------------- .nv.info._Z25selective_scan_bwd_kernelI32Selective_Scan_bwd_kernel_traitsILi32ELi8ELb1ELb1ELb0ELb1ELb1EN3c104HalfEfEEv12SSMParamsBwd --------------------------
	.section	.nv.info._Z25selective_scan_bwd_kernelI32Selective_Scan_bwd_kernel_traitsILi32ELi8ELb1ELb1ELb0ELb1ELb1EN3c104HalfEfEEv12SSMParamsBwd,"",@"SHT_CUDA_INFO"
	.sectionflags	@""
	.align	4


	//----- nvinfo : EIATTR_CUDA_API_VERSION
	.align		4
        /*0000*/ 	.byte	0x04, 0x37
        /*0002*/ 	.short	(.L_3351 - .L_3350)
.L_3350:
        /*0004*/ 	.word	0x00000082


	//----- nvinfo : EIATTR_KPARAM_INFO
	.align		4
.L_3351:
        /*0008*/ 	.byte	0x04, 0x17
        /*000a*/ 	.short	(.L_3353 - .L_3352)
.L_3352:
        /*000c*/ 	.word	0x00000000
        /*0010*/ 	.short	0x0000
        /*0012*/ 	.short	0x0000
        /*0014*/ 	.byte	0x00, 0xf0, 0xc1, 0x07


	//----- nvinfo : EIATTR_SPARSE_MMA_MASK
	.align		4
.L_3353:
        /*0018*/ 	.byte	0x03, 0x50
        /*001a*/ 	.short	0x0000


	//----- nvinfo : EIATTR_MAXREG_COUNT
	.align		4
        /*001c*/ 	.byte	0x03, 0x1b
        /*001e*/ 	.short	0x00ff


	//----- nvinfo : EIATTR_NUM_BARRIERS
	.align		4
        /*0020*/ 	.byte	0x02, 0x4c
        /*0022*/ 	.byte	0x01
	.zero		1


	//----- nvinfo : EIATTR_MERCURY_ISA_VERSION
	.align		4
        /*0024*/ 	.byte	0x03, 0x5f
        /*0026*/ 	.short	0x0101


	//----- nvinfo : EIATTR_COOP_GROUP_MASK_REGIDS
	.align		4
        /*0028*/ 	.byte	0x04, 0x29
        /*002a*/ 	.short	(.L_3355 - .L_3354)


	//   ....[0]....
.L_3354:
        /*002c*/ 	.word	0xffffffff


	//   ....[1]....
        /*0030*/ 	.word	0xffffffff


	//   ....[2]....
        /*0034*/ 	.word	0xffffffff


	//   ....[3]....
        /*0038*/ 	.word	0xffffffff


	//   ....[4]....
        /*003c*/ 	.word	0xffffffff


	//   ....[5]....
        /*0040*/ 	.word	0xffffffff


	//   ....[6]....
        /*0044*/ 	.word	0xffffffff


	//   ....[7]....
        /*0048*/ 	.word	0xffffffff


	//   ....[8]....
        /*004c*/ 	.word	0xffffffff


	//   ....[9]....
        /*0050*/ 	.word	0xffffffff


	//   ....[10]....
        /*0054*/ 	.word	0xffffffff


	//   ....[11]....
        /*0058*/ 	.word	0xffffffff


	//   ....[12]....
        /*005c*/ 	.word	0xffffffff


	//   ....[13]....
        /*0060*/ 	.word	0xffffffff


	//   ....[14]....
        /*0064*/ 	.word	0xffffffff


	//   ....[15]....
        /*0068*/ 	.word	0xffffffff


	//   ....[16]....
        /*006c*/ 	.word	0xffffffff


	//   ....[17]....
        /*0070*/ 	.word	0xffffffff


	//   ....[18]....
        /*0074*/ 	.word	0xffffffff


	//   ....[19]....
        /*0078*/ 	.word	0xffffffff


	//   ....[20]....
        /*007c*/ 	.word	0xffffffff


	//   ....[21]....
        /*0080*/ 	.word	0xffffffff


	//   ....[22]....
        /*0084*/ 	.word	0xffffffff


	//   ....[23]....
        /*0088*/ 	.word	0xffffffff


	//   ....[24]....
        /*008c*/ 	.word	0xffffffff


	//   ....[25]....
        /*0090*/ 	.word	0xffffffff


	//   ....[26]....
        /*0094*/ 	.word	0xffffffff


	//   ....[27]....
        /*0098*/ 	.word	0xffffffff


	//   ....[28]....
        /*009c*/ 	.word	0xffffffff


	//   ....[29]....
        /*00a0*/ 	.word	0xffffffff


	//   ....[30]....
        /*00a4*/ 	.word	0xffffffff


	//   ....[31]....
        /*00a8*/ 	.word	0xffffffff


	//   ....[32]....
        /*00ac*/ 	.word	0xffffffff


	//   ....[33]....
        /*00b0*/ 	.word	0xffffffff


	//   ....[34]....
        /*00b4*/ 	.word	0xffffffff


	//   ....[35]....
        /*00b8*/ 	.word	0xffffffff


	//   ....[36]....
        /*00bc*/ 	.word	0xffffffff


	//   ....[37]....
        /*00c0*/ 	.word	0xffffffff


	//   ....[38]....
        /*00c4*/ 	.word	0xffffffff


	//   ....[39]....
        /*00c8*/ 	.word	0xffffffff


	//   ....[40]....
        /*00cc*/ 	.word	0xffffffff


	//   ....[41]....
        /*00d0*/ 	.word	0xffffffff


	//   ....[42]....
        /*00d4*/ 	.word	0xffffffff


	//   ....[43]....
        /*00d8*/ 	.word	0xffffffff


	//   ....[44]....
        /*00dc*/ 	.word	0xffffffff


	//   ....[45]....
        /*00e0*/ 	.word	0xffffffff


	//   ....[46]....
        /*00e4*/ 	.word	0xffffffff


	//   ....[47]....
        /*00e8*/ 	.word	0xffffffff


	//   ....[48]....
        /*00ec*/ 	.word	0xffffffff


	//   ....[49]....
        /*00f0*/ 	.word	0xffffffff


	//   ....[50]....
        /*00f4*/ 	.word	0xffffffff


	//   ....[51]....
        /*00f8*/ 	.word	0xffffffff


	//   ....[52]....
        /*00fc*/ 	.word	0xffffffff


	//   ....[53]....
        /*0100*/ 	.word	0xffffffff


	//   ....[54]....
        /*0104*/ 	.word	0xffffffff


	//   ....[55]....
        /*0108*/ 	.word	0xffffffff


	//   ....[56]....
        /*010c*/ 	.word	0xffffffff


	//   ....[57]....
        /*0110*/ 	.word	0xffffffff


	//   ....[58]....
        /*0114*/ 	.word	0xffffffff


	//----- nvinfo : EIATTR_COOP_GROUP_INSTR_OFFSETS
	.align		4
.L_3355:
        /*0118*/ 	.byte	0x04, 0x28
        /*011a*/ 	.short	(.L_3357 - .L_3356)


	//   ....[0]....
.L_3356:
        /*011c*/ 	.word	0x00000bc0


	//   ....[1]....
        /*0120*/ 	.word	0x00000c20


	//   ....[2]....
        /*0124*/ 	.word	0x00000dd0


	//   ....[3]....
        /*0128*/ 	.word	0x00002040


	//   ....[4]....
        /*012c*/ 	.word	0x00002430


	//   ....[5]....
        /*0130*/ 	.word	0x000028f0


	//   ....[6]....
        /*0134*/ 	.word	0x00002a80


	//   ....[7]....
        /*0138*/ 	.word	0x00002fc0


	//   ....[8]....
        /*013c*/ 	.word	0x000035c0


	//   ....[9]....
        /*0140*/ 	.word	0x000035f0


	//   ....[10]....
        /*0144*/ 	.word	0x00003650


	//   ....[11]....
        /*0148*/ 	.word	0x00003670


	//   ....[12]....
        /*014c*/ 	.word	0x000036b0


	//   ....[13]....
        /*0150*/ 	.word	0x000036c0


	//   ....[14]....
        /*0154*/ 	.word	0x00003710


	//   ....[15]....
        /*0158*/ 	.word	0x00003740


	//   ....[16]....
        /*015c*/ 	.word	0x00003760


	//   ....[17]....
        /*0160*/ 	.word	0x00003780


	//   ....[18]....
        /*0164*/ 	.word	0x000037d0


	//   ....[19]....
        /*0168*/ 	.word	0x00003810


	//   ....[20]....
        /*016c*/ 	.word	0x00003840


	//   ....[21]....
        /*0170*/ 	.word	0x00003860


	//   ....[22]....
        /*0174*/ 	.word	0x000038c0


	//   ....[23]....
        /*0178*/ 	.word	0x000038f0


	//   ....[24]....
        /*017c*/ 	.word	0x00003930


	//   ....[25]....
        /*0180*/ 	.word	0x00003940


	//   ....[26]....
        /*0184*/ 	.word	0x00003980


	//   ....[27]....
        /*0188*/ 	.word	0x000039b0


	//   ....[28]....
        /*018c*/ 	.word	0x000039f0


	//   ....[29]....
        /*0190*/ 	.word	0x00003a00


	//   ....[30]....
        /*0194*/ 	.word	0x00003a10


	//   ....[31]....
        /*0198*/ 	.word	0x00003a50


	//   ....[32]....
        /*019c*/ 	.word	0x00003a80


	//   ....[33]....
        /*01a0*/ 	.word	0x00003aa0


	//   ....[34]....
        /*01a4*/ 	.word	0x00003ac0


	//   ....[35]....
        /*01a8*/ 	.word	0x00003bd0


	//   ....[36]....
        /*01ac*/ 	.word	0x00004270


	//   ....[37]....
        /*01b0*/ 	.word	0x000042b0


	//   ....[38]....
        /*01b4*/ 	.word	0x00004440


	//   ....[39]....
        /*01b8*/ 	.word	0x00004480


	//   ....[40]....
        /*01bc*/ 	.word	0x00004560


	//   ....[41]....
        /*01c0*/ 	.word	0x00004580


	//   ....[42]....
        /*01c4*/ 	.word	0x000045b0


	//   ....[43]....
        /*01c8*/ 	.word	0x000045d0


	//   ....[44]....
        /*01cc*/ 	.word	0x00004610


	//   ....[45]....
        /*01d0*/ 	.word	0x00004650


	//   ....[46]....
        /*01d4*/ 	.word	0x000048b0


	//   ....[47]....
        /*01d8*/ 	.word	0x00004c40


	//   ....[48]....
        /*01dc*/ 	.word	0x00004f80


	//   ....[49]....
        /*01e0*/ 	.word	0x000050d0


	//   ....[50]....
        /*01e4*/ 	.word	0x00005110


	//   ....[51]....
        /*01e8*/ 	.word	0x00005170


	//   ....[52]....
        /*01ec*/ 	.word	0x000051a0


	//   ....[53]....
        /*01f0*/ 	.word	0x000051c0


	//   ....[54]....
        /*01f4*/ 	.word	0x00005290


	//   ....[55]....
        /*01f8*/ 	.word	0x000052d0


	//   ....[56]....
        /*01fc*/ 	.word	0x00005320


	//   ....[57]....
        /*0200*/ 	.word	0x00005350


	//   ....[58]....
        /*0204*/ 	.word	0x00005370


	//----- nvinfo : EIATTR_VRC_CTA_INIT_COUNT
	.align		4
.L_3357:
        /*0208*/ 	.byte	0x02, 0x4a
	.zero		1
	.zero		1


	//----- nvinfo : EIATTR_EXIT_INSTR_OFFSETS
	.align		4
        /*020c*/ 	.byte	0x04, 0x1c
        /*020e*/ 	.short	(.L_3359 - .L_3358)


	//   ....[0]....
.L_3358:
        /*0210*/ 	.word	0x00005410


	//   ....[1]....
        /*0214*/ 	.word	0x00005680


	//----- nvinfo : EIATTR_MAX_THREADS
	.align		4
.L_3359:
        /*0218*/ 	.byte	0x04, 0x05
        /*021a*/ 	.short	(.L_3361 - .L_3360)
.L_3360:
        /*021c*/ 	.word	0x00000020
        /*0220*/ 	.word	0x00000001
        /*0224*/ 	.word	0x00000001


	//----- nvinfo : EIATTR_CRS_STACK_SIZE
	.align		4
.L_3361:
        /*0228*/ 	.byte	0x04, 0x1e
        /*022a*/ 	.short	(.L_3363 - .L_3362)
.L_3362:
        /*022c*/ 	.word	0x00000000


	//----- nvinfo : EIATTR_CBANK_PARAM_SIZE
	.align		4
.L_3363:
        /*0230*/ 	.byte	0x03, 0x19
        /*0232*/ 	.short	0x01f0


	//----- nvinfo : EIATTR_PARAM_CBANK
	.align		4
        /*0234*/ 	.byte	0x04, 0x0a
        /*0236*/ 	.short	(.L_3365 - .L_3364)
	.align		4
.L_3364:
        /*0238*/ 	.word	index@(.nv.constant0._Z25selective_scan_bwd_kernelI32Selective_Scan_bwd_kernel_traitsILi32ELi8ELb1ELb1ELb0ELb1ELb1EN3c104HalfEfEEv12SSMParamsBwd)
        /*023c*/ 	.short	0x0380
        /*023e*/ 	.short	0x01f0


	//----- nvinfo : EIATTR_SW_WAR
	.align		4
.L_3365:
        /*0240*/ 	.byte	0x04, 0x36
        /*0242*/ 	.short	(.L_3367 - .L_3366)
.L_3366:
        /*0244*/ 	.word	0x00000008
.L_3367:


//--------------------- .nv.info._Z25selective_scan_bwd_kernelI32Selective_Scan_bwd_kernel_traitsILi32ELi8ELb1ELb1ELb1ELb0ELb0EN3c104HalfEfEEv12SSMParamsBwd --------------------------
	.section	.nv.info._Z25selective_scan_bwd_kernelI32Selective_Scan_bwd_kernel_traitsILi32ELi8ELb1ELb1ELb1ELb0ELb0EN3c104HalfEfEEv12SSMParamsBwd,"",@"SHT_CUDA_INFO"
	.sectionflags	@""
	.align	4


	//----- nvinfo : EIATTR_CUDA_API_VERSION
	.align		4
        /*0000*/ 	.byte	0x04, 0x37
        /*0002*/ 	.short	(.L_3369 - .L_3368)
.L_3368:
        /*0004*/ 	.word	0x00000082


	//----- nvinfo : EIATTR_KPARAM_INFO
	.align		4
.L_3369:
        /*0008*/ 	.byte	0x04, 0x17
        /*000a*/ 	.short	(.L_3371 - .L_3370)
.L_3370:
        /*000c*/ 	.word	0x00000000
        /*0010*/ 	.short	0x0000
        /*0012*/ 	.short	0x0000
        /*0014*/ 	.byte	0x00, 0xf0, 0xc1, 0x07


	//----- nvinfo : EIATTR_SPARSE_MMA_MASK
	.align		4
.L_3371:
        /*0018*/ 	.byte	0x03, 0x50
        /*001a*/ 	.short	0x0000


	//----- nvinfo : EIATTR_MAXREG_COUNT
	.align		4
        /*001c*/ 	.byte	0x03, 0x1b
        /*001e*/ 	.short	0x00ff


	//----- nvinfo : EIATTR_NUM_BARRIERS
	.align		4
        /*0020*/ 	.byte	0x02, 0x4c
        /*0022*/ 	.byte	0x01
	.zero		1


	//----- nvinfo : EIATTR_MERCURY_ISA_VERSION
	.align		4
        /*0024*/ 	.byte	0x03, 0x5f
        /*0026*/ 	.short	0x0101


	//----- nvinfo : EIATTR_COOP_GROUP_MASK_REGIDS
	.align		4
        /*0028*/ 	.byte	0x04, 0x29
        /*002a*/ 	.short	(.L_3373 - .L_3372)


	//   ....[0]....
.L_3372:
        /*002c*/ 	.word	0xffffffff


	//   ....[1]....
        /*0030*/ 	.word	0xffffffff


	//   ....[2]....
        /*0034*/ 	.word	0xffffffff


	//   ....[3]....
        /*0038*/ 	.word	0xffffffff


	//   ....[4]....
        /*003c*/ 	.word	0xffffffff


	//   ....[5]....
        /*0040*/ 	.word	0xffffffff


	//   ....[6]....
        /*0044*/ 	.word	0xffffffff


	//   ....[7]....
        /*0048*/ 	.word	0xffffffff


	//   ....[8]....
        /*004c*/ 	.word	0xffffffff


	//   ....[9]....
        /*0050*/ 	.word	0xffffffff


	//   ....[10]....
        /*0054*/ 	.word	0xffffffff


	//   ....[11]....
        /*0058*/ 	.word	0xffffffff


	//   ....[12]....
        /*005c*/ 	.word	0xffffffff


	//   ....[13]....
        /*0060*/ 	.word	0xffffffff


	//   ....[14]....
        /*0064*/ 	.word	0xffffffff


	//   ....[15]....
        /*0068*/ 	.word	0xffffffff


	//   ....[16]....
        /*006c*/ 	.word	0xffffffff


	//   ....[17]....
        /*0070*/ 	.word	0xffffffff


	//   ....[18]....
        /*0074*/ 	.word	0xffffffff


	//   ....[19]....
        /*0078*/ 	.word	0xffffffff


	//   ....[20]....
        /*007c*/ 	.word	0xffffffff


	//   ....[21]....
        /*0080*/ 	.word	0xffffffff


	//   ....[22]....
        /*0084*/ 	.word	0xffffffff


	//   ....[23]....
        /*0088*/ 	.word	0xffffffff


	//   ....[24]....
        /*008c*/ 	.word	0xffffffff


	//   ....[25]....
        /*0090*/ 	.word	0xffffffff


	//   ....[26]....
        /*0094*/ 	.word	0xffffffff


	//   ....[27]....
        /*0098*/ 	.word	0xffffffff


	//   ....[28]....
        /*009c*/ 	.word	0xffffffff


	//   ....[29]....
        /*00a0*/ 	.word	0xffffffff


	//   ....[30]....
        /*00a4*/ 	.word	0xffffffff


	//   ....[31]....
        /*00a8*/ 	.word	0xffffffff


	//   ....[32]....
        /*00ac*/ 	.word	0xffffffff


	//   ....[33]....
        /*00b0*/ 	.word	0xffffffff


	//   ....[34]....
        /*00b4*/ 	.word	0xffffffff


	//   ....[35]....
        /*00b8*/ 	.word	0xffffffff


	//   ....[36]....
        /*00bc*/ 	.word	0xffffffff


	//   ....[37]....
        /*00c0*/ 	.word	0xffffffff


	//   ....[38]....
        /*00c4*/ 	.word	0xffffffff


	//   ....[39]....
        /*00c8*/ 	.word	0xffffffff


	//   ....[40]....
        /*00cc*/ 	.word	0xffffffff


	//   ....[41]....
        /*00d0*/ 	.word	0xffffffff


	//   ....[42]....
        /*00d4*/ 	.word	0xffffffff


	//   ....[43]....
        /*00d8*/ 	.word	0xffffffff


	//   ....[44]....
        /*00dc*/ 	.word	0xffffffff


	//   ....[45]....
        /*00e0*/ 	.word	0xffffffff


	//   ....[46]....
        /*00e4*/ 	.word	0xffffffff


	//   ....[47]....
        /*00e8*/ 	.word	0xffffffff


	//   ....[48]....
        /*00ec*/ 	.word	0xffffffff


	//   ....[49]....
        /*00f0*/ 	.word	0xffffffff


	//----- nvinfo : EIATTR_COOP_GROUP_INSTR_OFFSETS
	.align		4
.L_3373:
        /*00f4*/ 	.byte	0x04, 0x28
        /*00f6*/ 	.short	(.L_3375 - .L_3374)


	//   ....[0]....
.L_3374:
        /*00f8*/ 	.word	0x00000c80


	//   ....[1]....
        /*00fc*/ 	.word	0x00000cd0


	//   ....[2]....
        /*0100*/ 	.word	0x00000e00


	//   ....[3]....
        /*0104*/ 	.word	0x00001400


	//   ....[4]....
        /*0108*/ 	.word	0x00001640


	//   ....[5]....
        /*010c*/ 	.word	0x00001aa0


	//   ....[6]....
        /*0110*/ 	.word	0x00001ad0


	//   ....[7]....
        /*0114*/ 	.word	0x00001b00


	//   ....[8]....
        /*0118*/ 	.word	0x00001ba0


	//   ....[9]....
        /*011c*/ 	.word	0x00001bc0


	//   ....[10]....
        /*0120*/ 	.word	0x00001be0


	//   ....[11]....
        /*0124*/ 	.word	0x00001bf0


	//   ....[12]....
        /*0128*/ 	.word	0x00001c30


	//   ....[13]....
        /*012c*/ 	.word	0x00001c80


	//   ....[14]....
        /*0130*/ 	.word	0x00001c90


	//   ....[15]....
        /*0134*/ 	.word	0x00001cb0


	//   ....[16]....
        /*0138*/ 	.word	0x00001ce0


	//   ....[17]....
        /*013c*/ 	.word	0x00001d30


	//   ....[18]....
        /*0140*/ 	.word	0x00001db0


	//   ....[19]....
        /*0144*/ 	.word	0x00001dc0


	//   ....[20]....
        /*0148*/ 	.word	0x00001e00


	//   ....[21]....
        /*014c*/ 	.word	0x00001e10


	//   ....[22]....
        /*0150*/ 	.word	0x00001e60


	//   ....[23]....
        /*0154*/ 	.word	0x00001e80


	//   ....[24]....
        /*0158*/ 	.word	0x00001eb0


	//   ....[25]....
        /*015c*/ 	.word	0x00001ec0


	//   ....[26]....
        /*0160*/ 	.word	0x00001ed0


	//   ....[27]....
        /*0164*/ 	.word	0x00001ee0


	//   ....[28]....
        /*0168*/ 	.word	0x00001f40


	//   ....[29]....
        /*016c*/ 	.word	0x00001f60


	//   ....[30]....
        /*0170*/ 	.word	0x00001f70


	//   ....[31]....
        /*0174*/ 	.word	0x00001f80


	//   ....[32]....
        /*0178*/ 	.word	0x000020c0


	//   ....[33]....
        /*017c*/ 	.word	0x00002940


	//   ....[34]....
        /*0180*/ 	.word	0x00002b10


	//   ....[35]....
        /*0184*/ 	.word	0x00002b40


	//   ....[36]....
        /*0188*/ 	.word	0x00002b90


	//   ....[37]....
        /*018c*/ 	.word	0x00002ce0


	//   ....[38]....
        /*0190*/ 	.word	0x00002ee0


	//   ....[39]....
        /*0194*/ 	.word	0x00003120


	//   ....[40]....
        /*0198*/ 	.word	0x00003230


	//   ....[41]....
        /*019c*/ 	.word	0x00003280


	//   ....[42]....
        /*01a0*/ 	.word	0x000032d0


	//   ....[43]....
        /*01a4*/ 	.word	0x00003300


	//   ....[44]....
        /*01a8*/ 	.word	0x00003320


	//   ....[45]....
        /*01ac*/ 	.word	0x000033f0


	//   ....[46]....
        /*01b0*/ 	.word	0x00003430


	//   ....[47]....
        /*01b4*/ 	.word	0x00003480


	//   ....[48]....
        /*01b8*/ 	.word	0x000034b0


	//   ....[49]....
        /*01bc*/ 	.word	0x000034d0


	//----- nvinfo : EIATTR_VRC_CTA_INIT_COUNT
	.align		4
.L_3375:
        /*01c0*/ 	.byte	0x02, 0x4a
	.zero		1
	.zero		1


	//----- nvinfo : EIATTR_EXIT_INSTR_OFFSETS
	.align		4
        /*01c4*/ 	.byte	0x04, 0x1c
        /*01c6*/ 	.short	(.L_3377 - .L_3376)


	//   ....[0]....
.L_3376:
        /*01c8*/ 	.word	0x00003570


	//   ....[1]....
        /*01cc*/ 	.word	0x000036d0


	//----- nvinfo : EIATTR_MAX_THREADS
	.align		4
.L_3377:
        /*01d0*/ 	.byte	0x04, 0x05
        /*01d2*/ 	.short	(.L_3379 - .L_3378)
.L_3378:
        /*01d4*/ 	.word	0x00000020
        /*01d8*/ 	.word	0x00000001
        /*01dc*/ 	.word	0x00000001


	//----- nvinfo : EIATTR_CRS_STACK_SIZE
	.align		4
.L_3379:
        /*01e0*/ 	.byte	0x04, 0x1e
        /*01e2*/ 	.short	(.L_3381 - .L_3380)
.L_3380:
        /*01e4*/ 	.word	0x00000000


	//----- nvinfo : EIATTR_CBANK_PARAM_SIZE
	.align		4
.L_3381:
        /*01e8*/ 	.byte	0x03, 0x19
        /*01ea*/ 	.short	0x01f0


	//----- nvinfo : EIATTR_PARAM_CBANK
	.align		4
        /*01ec*/ 	.byte	0x04, 0x0a
        /*01ee*/ 	.short	(.L_3383 - .L_3382)
	.align		4
.L_3382:
        /*01f0*/ 	.word	index@(.nv.constant0._Z25selective_scan_bwd_kernelI32Selective_Scan_bwd_kernel_traitsILi32ELi8ELb1ELb1ELb1ELb0ELb0EN3c104HalfEfEEv12SSMParamsBwd)
        /*01f4*/ 	.short	0x0380
        /*01f6*/ 	.short	0x01f0


	//----- nvinfo : EIATTR_SW_WAR
	.align		4
.L_3383:
        /*01f8*/ 	.byte	0x04, 0x36
        /*01fa*/ 	.short	(.L_3385 - .L_3384)
.L_3384:
        /*01fc*/ 	.word	0x00000008
.L_3385:


//--------------------- .nv.info._Z25selective_scan_bwd_kernelI32Selective_Scan_bwd_kernel_traitsILi32ELi8ELb1ELb1ELb1ELb0ELb1EN3c104HalfEfEEv12SSMParamsBwd --------------------------
	.section	.nv.info._Z25selective_scan_bwd_kernelI32Selective_Scan_bwd_kernel_traitsILi32ELi8ELb1ELb1ELb1ELb0ELb1EN3c104HalfEfEEv12SSMParamsBwd,"",@"SHT_CUDA_INFO"
	.sectionflags	@""
	.align	4


	//----- nvinfo : EIATTR_CUDA_API_VERSION
	.align		4
        /*0000*/ 	.byte	0x04, 0x37
        /*0002*/ 	.short	(.L_3387 - .L_3386)
.L_3386:
        /*0004*/ 	.word	0x00000082


	//----- nvinfo : EIATTR_KPARAM_INFO
	.align		4
.L_3387:
        /*0008*/ 	.byte	0x04, 0x17
        /*000a*/ 	.short	(.L_3389 - .L_3388)
.L_3388:
        /*000c*/ 	.word	0x00000000
        /*0010*/ 	.short	0x0000
        /*0012*/ 	.short	0x0000
        /*0014*/ 	.byte	0x00, 0xf0, 0xc1, 0x07


	//----- nvinfo : EIATTR_SPARSE_MMA_MASK
	.align		4
.L_3389:
        /*0018*/ 	.byte	0x03, 0x50
        /*001a*/ 	.short	0x0000


	//----- nvinfo : EIATTR_MAXREG_COUNT
	.align		4
        /*001c*/ 	.byte	0x03, 0x1b
        /*001e*/ 	.short	0x00ff


	//----- nvinfo : EIATTR_NUM_BARRIERS
	.align		4
        /*0020*/ 	.byte	0x02, 0x4c
        /*0022*/ 	.byte	0x01
	.zero		1


	//----- nvinfo : EIATTR_MERCURY_ISA_VERSION
	.align		4
        /*0024*/ 	.byte	0x03, 0x5f
        /*0026*/ 	.short	0x0101


	//----- nvinfo : EIATTR_COOP_GROUP_MASK_REGIDS
	.align		4
        /*0028*/ 	.byte	0x04, 0x29
        /*002a*/ 	.short	(.L_3391 - .L_3390)


	//   ....[0]....
.L_3390:
        /*002c*/ 	.word	0xffffffff


	//   ....[1]....
        /*0030*/ 	.word	0xffffffff


	//   ....[2]....
        /*0034*/ 	.word	0xffffffff


	//   ....[3]....
        /*0038*/ 	.word	0xffffffff


	//   ....[4]....
        /*003c*/ 	.word	0xffffffff


	//   ....[5]....
        /*0040*/ 	.word	0xffffffff


	//   ....[6]....
        /*0044*/ 	.word	0xffffffff


	//   ....[7]....
        /*0048*/ 	.word	0xffffffff


	//   ....[8]....
        /*004c*/ 	.word	0xffffffff


	//   ....[9]....
        /*0050*/ 	.word	0xffffffff


	//   ....[10]....
        /*0054*/ 	.word	0xffffffff


	//   ....[11]....
        /*0058*/ 	.word	0xffffffff


	//   ....[12]....
        /*005c*/ 	.word	0xffffffff


	//   ....[13]....
        /*0060*/ 	.word	0xffffffff


	//   ....[14]....
        /*0064*/ 	.word	0xffffffff


	//   ....[15]....
        /*0068*/ 	.word	0xffffffff


	//   ....[16]....
        /*006c*/ 	.word	0xffffffff


	//   ....[17]....
        /*0070*/ 	.word	0xffffffff


	//   ....[18]....
        /*0074*/ 	.word	0xffffffff


	//   ....[19]....
        /*0078*/ 	.word	0xffffffff


	//   ....[20]....
        /*007c*/ 	.word	0xffffffff


	//   ....[21]....
        /*0080*/ 	.word	0xffffffff


	//   ....[22]....
        /*0084*/ 	.word	0xffffffff


	//   ....[23]....
        /*0088*/ 	.word	0xffffffff


	//   ....[24]....
        /*008c*/ 	.word	0xffffffff


	//   ....[25]....
        /*0090*/ 	.word	0xffffffff


	//   ....[26]....
        /*0094*/ 	.word	0xffffffff


	//   ....[27]....
        /*0098*/ 	.word	0xffffffff


	//   ....[28]....
        /*009c*/ 	.word	0xffffffff


	//   ....[29]....
        /*00a0*/ 	.word	0xffffffff


	//   ....[30]....
        /*00a4*/ 	.word	0xffffffff


	//   ....[31]....
        /*00a8*/ 	.word	0xffffffff


	//   ....[32]....
        /*00ac*/ 	.word	0xffffffff


	//   ....[33]....
        /*00b0*/ 	.word	0xffffffff


	//   ....[34]....
        /*00b4*/ 	.word	0xffffffff


	//   ....[35]....
        /*00b8*/ 	.word	0xffffffff


	//   ....[36]....
        /*00bc*/ 	.word	0xffffffff


	//   ....[37]....
        /*00c0*/ 	.word	0xffffffff


	//   ....[38]....
        /*00c4*/ 	.word	0xffffffff


	//   ....[39]....
        /*00c8*/ 	.word	0xffffffff


	//   ....[40]....
        /*00cc*/ 	.word	0xffffffff


	//   ....[41]....
        /*00d0*/ 	.word	0xffffffff


	//   ....[42]....
        /*00d4*/ 	.word	0xffffffff


	//   ....[43]....
        /*00d8*/ 	.word	0xffffffff


	//   ....[44]....
        /*00dc*/ 	.word	0xffffffff


	//   ....[45]....
        /*00e0*/ 	.word	0xffffffff


	//   ....[46]....
        /*00e4*/ 	.word	0xffffffff


	//   ....[47]....
        /*00e8*/ 	.word	0xffffffff


	//   ....[48]....
        /*00ec*/ 	.word	0xffffffff


	//   ....[49]....
        /*00f0*/ 	.word	0xffffffff


	//   ....[50]....
        /*00f4*/ 	.word	0xffffffff


	//   ....[51]....
        /*00f8*/ 	.word	0xffffffff


	//   ....[52]....
        /*00fc*/ 	.word	0xffffffff


	//   ....[53]....
        /*0100*/ 	.word	0xffffffff


	//----- nvinfo : EIATTR_COOP_GROUP_INSTR_OFFSETS
	.align		4
.L_3391:
        /*0104*/ 	.byte	0x04, 0x28
        /*0106*/ 	.short	(.L_3393 - .L_3392)


	//   ....[0]....
.L_3392:
        /*0108*/ 	.word	0x00000d00


	//   ....[1]....
        /*010c*/ 	.word	0x00000d70


	//   ....[2]....
        /*0110*/ 	.word	0x00000e50


	//   ....[3]....
        /*0114*/ 	.word	0x00000f10


	//   ....[4]....
        /*0118*/ 	.word	0x00001390


	//   ....[5]....
        /*011c*/ 	.word	0x00001850


	//   ....[6]....
        /*0120*/ 	.word	0x000019c0


	//   ....[7]....
        /*0124*/ 	.word	0x00001fa0


	//   ....[8]....
        /*0128*/ 	.word	0x000021f0


	//   ....[9]....
        /*012c*/ 	.word	0x00002640


	//   ....[10]....
        /*0130*/ 	.word	0x00002670


	//   ....[11]....
        /*0134*/ 	.word	0x000026a0


	//   ....[12]....
        /*0138*/ 	.word	0x00002740


	//   ....[13]....
        /*013c*/ 	.word	0x00002760


	//   ....[14]....
        /*0140*/ 	.word	0x00002780


	//   ....[15]....
        /*0144*/ 	.word	0x00002790


	//   ....[16]....
        /*0148*/ 	.word	0x000027d0


	//   ....[17]....
        /*014c*/ 	.word	0x00002820


	//   ....[18]....
        /*0150*/ 	.word	0x00002830


	//   ....[19]....
        /*0154*/ 	.word	0x00002860


	//   ....[20]....
        /*0158*/ 	.word	0x00002890


	//   ....[21]....
        /*015c*/ 	.word	0x000028d0


	//   ....[22]....
        /*0160*/ 	.word	0x00002920


	//   ....[23]....
        /*0164*/ 	.word	0x00002940


	//   ....[24]....
        /*0168*/ 	.word	0x000029a0


	//   ....[25]....
        /*016c*/ 	.word	0x000029b0


	//   ....[26]....
        /*0170*/ 	.word	0x000029f0


	//   ....[27]....
        /*0174*/ 	.word	0x00002a20


	//   ....[28]....
        /*0178*/ 	.word	0x00002a50


	//   ....[29]....
        /*017c*/ 	.word	0x00002a60


	//   ....[30]....
        /*0180*/ 	.word	0x00002a70


	//   ....[31]....
        /*0184*/ 	.word	0x00002a80


	//   ....[32]....
        /*0188*/ 	.word	0x00002ad0


	//   ....[33]....
        /*018c*/ 	.word	0x00002b00


	//   ....[34]....
        /*0190*/ 	.word	0x00002b10


	//   ....[35]....
        /*0194*/ 	.word	0x00002b20


	//   ....[36]....
        /*0198*/ 	.word	0x00002c30


	//   ....[37]....
        /*019c*/ 	.word	0x000034e0


	//   ....[38]....
        /*01a0*/ 	.word	0x000036b0


	//   ....[39]....
        /*01a4*/ 	.word	0x00003780


	//   ....[40]....
        /*01a8*/ 	.word	0x000037f0


	//   ....[41]....
        /*01ac*/ 	.word	0x00003860


	//   ....[42]....
        /*01b0*/ 	.word	0x00003aa0


	//   ....[43]....
        /*01b4*/ 	.word	0x00003cc0


	//   ....[44]....
        /*01b8*/ 	.word	0x00003dd0


	//   ....[45]....
        /*01bc*/ 	.word	0x00003e20


	//   ....[46]....
        /*01c0*/ 	.word	0x00003e70


	//   ....[47]....
        /*01c4*/ 	.word	0x00003ea0


	//   ....[48]....
        /*01c8*/ 	.word	0x00003ec0


	//   ....[49]....
        /*01cc*/ 	.word	0x00003f90


	//   ....[50]....
        /*01d0*/ 	.word	0x00003fd0


	//   ....[51]....
        /*01d4*/ 	.word	0x00004020


	//   ....[52]....
        /*01d8*/ 	.word	0x00004050


	//   ....[53]....
        /*01dc*/ 	.word	0x00004070


	//----- nvinfo : EIATTR_VRC_CTA_INIT_COUNT
	.align		4
.L_3393:
        /*01e0*/ 	.byte	0x02, 0x4a
	.zero		1
	.zero		1


	//----- nvinfo : EIATTR_EXIT_INSTR_OFFSETS
	.align		4
        /*01e4*/ 	.byte	0x04, 0x1c
        /*01e6*/ 	.short	(.L_3395 - .L_3394)


	//   ....[0]....
.L_3394:
        /*01e8*/ 	.word	0x00004110


	//   ....[1]....
        /*01ec*/ 	.word	0x00004270


	//----- nvinfo : EIATTR_MAX_THREADS
	.align		4
.L_3395:
        /*01f0*/ 	.byte	0x04, 0x05
        /*01f2*/ 	.short	(.L_3397 - .L_3396)
.L_3396:
        /*01f4*/ 	.word	0x00000020
        /*01f8*/ 	.word	0x00000001
        /*01fc*/ 	.word	0x00000001


	//----- nvinfo : EIATTR_CRS_STACK_SIZE
	.align		4
.L_3397:
        /*0200*/ 	.byte	0x04, 0x1e
        /*0202*/ 	.short	(.L_3399 - .L_3398)
.L_3398:
        /*0204*/ 	.word	0x00000000


	//----- nvinfo : EIATTR_CBANK_PARAM_SIZE
	.align		4
.L_3399:
        /*0208*/ 	.byte	0x03, 0x19
        /*020a*/ 	.short	0x01f0


	//----- nvinfo : EIATTR_PARAM_CBANK
	.align		4
        /*020c*/ 	.byte	0x04, 0x0a
        /*020e*/ 	.short	(.L_3401 - .L_3400)
	.align		4
.L_3400:
        /*0210*/ 	.word	index@(.nv.constant0._Z25selective_scan_bwd_kernelI32Selective_Scan_bwd_kernel_traitsILi32ELi8ELb1ELb1ELb1ELb0ELb1EN3c104HalfEfEEv12SSMParamsBwd)
        /*0214*/ 	.short	0x0380
        /*0216*/ 	.short	0x01f0


	//----- nvinfo : EIATTR_SW_WAR
	.align		4
.L_3401:
        /*0218*/ 	.byte	0x04, 0x36
        /*021a*/ 	.short	(.L_3403 - .L_3402)
.L_3402:
        /*021c*/ 	.word	0x00000008
.L_3403:


//--------------------- .nv.info._Z25selective_scan_bwd_kernelI32Selective_Scan_bwd_kernel_traitsILi32ELi8ELb1ELb1ELb1ELb1ELb0EN3c104HalfEfEEv12SSMParamsBwd --------------------------
	.section	.nv.info._Z25selective_scan_bwd_kernelI32Selective_Scan_bwd_kernel_traitsILi32ELi8ELb1ELb1ELb1ELb1ELb0EN3c104HalfEfEEv12SSMParamsBwd,"",@"SHT_CUDA_INFO"
	.sectionflags	@""
	.align	4


	//----- nvinfo : EIATTR_CUDA_API_VERSION
	.align		4
        /*0000*/ 	.byte	0x04, 0x37
        /*0002*/ 	.short	(.L_3405 - .L_3404)
.L_3404:
        /*0004*/ 	.word	0x00000082


	//----- nvinfo : EIATTR_KPARAM_INFO
	.align		4
.L_3405:
        /*0008*/ 	.byte	0x04, 0x17
        /*000a*/ 	.short	(.L_3407 - .L_3406)
.L_3406:
        /*000c*/ 	.word	0x00000000
        /*0010*/ 	.short	0x0000
        /*0012*/ 	.short	0x0000
        /*0014*/ 	.byte	0x00, 0xf0, 0xc1, 0x07


	//----- nvinfo : EIATTR_SPARSE_MMA_MASK
	.align		4
.L_3407:
        /*0018*/ 	.byte	0x03, 0x50
        /*001a*/ 	.short	0x0000


	//----- nvinfo : EIATTR_MAXREG_COUNT
	.align		4
        /*001c*/ 	.byte	0x03, 0x1b
        /*001e*/ 	.short	0x00ff


	//----- nvinfo : EIATTR_NUM_BARRIERS
	.align		4
        /*0020*/ 	.byte	0x02, 0x4c
        /*0022*/ 	.byte	0x01
	.zero		1


	//----- nvinfo : EIATTR_MERCURY_ISA_VERSION
	.align		4
        /*0024*/ 	.byte	0x03, 0x5f
        /*0026*/ 	.short	0x0101


	//----- nvinfo : EIATTR_COOP_GROUP_MASK_REGIDS
	.align		4
        /*0028*/ 	.byte	0x04, 0x29
        /*002a*/ 	.short	(.L_3409 - .L_3408)


	//   ....[0]....
.L_3408:
        /*002c*/ 	.word	0xffffffff


	//   ....[1]....
        /*0030*/ 	.word	0xffffffff


	//   ....[2]....
        /*0034*/ 	.word	0xffffffff


	//   ....[3]....
        /*0038*/ 	.word	0xffffffff


	//   ....[4]....
        /*003c*/ 	.word	0xffffffff


	//   ....[5]....
        /*0040*/ 	.word	0xffffffff


	//   ....[6]....
        /*0044*/ 	.word	0xffffffff


	//   ....[7]....
        /*0048*/ 	.word	0xffffffff


	//   ....[8]....
        /*004c*/ 	.word	0xffffffff


	//   ....[9]....
        /*0050*/ 	.word	0xffffffff


	//   ....[10]....
        /*0054*/ 	.word	0xffffffff


	//   ....[11]....
        /*0058*/ 	.word	0xffffffff


	//   ....[12]....
        /*005c*/ 	.word	0xffffffff


	//   ....[13]....
        /*0060*/ 	.word	0xffffffff


	//   ....[14]....
        /*0064*/ 	.word	0xffffffff


	//   ....[15]....
        /*0068*/ 	.word	0xffffffff


	//   ....[16]....
        /*006c*/ 	.word	0xffffffff


	//   ....[17]....
        /*0070*/ 	.word	0xffffffff


	//   ....[18]....
        /*0074*/ 	.word	0xffffffff


	//   ....[19]....
        /*0078*/ 	.word	0xffffffff


	//   ....[20]....
        /*007c*/ 	.word	0xffffffff


	//   ....[21]....
        /*0080*/ 	.word	0xffffffff


	//   ....[22]....
        /*0084*/ 	.word	0xffffffff


	//   ....[23]....
        /*0088*/ 	.word	0xffffffff


	//   ....[24]....
        /*008c*/ 	.word	0xffffffff


	//   ....[25]....
        /*0090*/ 	.word	0xffffffff


	//   ....[26]....
        /*0094*/ 	.word	0xffffffff


	//   ....[27]....
        /*0098*/ 	.word	0xffffffff


	//   ....[28]....
        /*009c*/ 	.word	0xffffffff


	//   ....[29]....
        /*00a0*/ 	.word	0xffffffff


	//   ....[30]....
        /*00a4*/ 	.word	0xffffffff


	//   ....[31]....
        /*00a8*/ 	.word	0xffffffff


	//   ....[32]....
        /*00ac*/ 	.word	0xffffffff


	//   ....[33]....
        /*00b0*/ 	.word	0xffffffff


	//   ....[34]....
        /*00b4*/ 	.word	0xffffffff


	//   ....[35]....
        /*00b8*/ 	.word	0xffffffff


	//   ....[36]....
        /*00bc*/ 	.word	0xffffffff


	//   ....[37]....
        /*00c0*/ 	.word	0xffffffff


	//   ....[38]....
        /*00c4*/ 	.word	0xffffffff


	//   ....[39]....
        /*00c8*/ 	.word	0xffffffff


	//   ....[40]....
        /*00cc*/ 	.word	0xffffffff


	//   ....[41]....
        /*00d0*/ 	.word	0xffffffff


	//   ....[42]....
        /*00d4*/ 	.word	0xffffffff


	//   ....[43]....
        /*00d8*/ 	.word	0xffffffff


	//   ....[44]....
        /*00dc*/ 	.word	0xffffffff


	//   ....[45]....
        /*00e0*/ 	.word	0xffffffff


	//   ....[46]....
        /*00e4*/ 	.word	0xffffffff


	//   ....[47]....
        /*00e8*/ 	.word	0xffffffff


	//   ....[48]....
        /*00ec*/ 	.word	0xffffffff


	//   ....[49]....
        /*00f0*/ 	.word	0xffffffff


	//   ....[50]....
        /*00f4*/ 	.word	0xffffffff


	//----- nvinfo : EIATTR_COOP_GROUP_INSTR_OFFSETS
	.align		4
.L_3409:
        /*00f8*/ 	.byte	0x04, 0x28
        /*00fa*/ 	.short	(.L_3411 - .L_3410)


	//   ....[0]....
.L_3410:
        /*00fc*/ 	.word	0x00000c60


	//   ....[1]....
        /*0100*/ 	.word	0x00000cc0


	//   ....[2]....
        /*0104*/ 	.word	0x00000eb0


	//   ....[3]....
        /*0108*/ 	.word	0x00002560


	//   ....[4]....
        /*010c*/ 	.word	0x000027a0


	//   ....[5]....
        /*0110*/ 	.word	0x00002c00


	//   ....[6]....
        /*0114*/ 	.word	0x00002c30


	//   ....[7]....
        /*0118*/ 	.word	0x00002c60


	//   ....[8]....
        /*011c*/ 	.word	0x00002d00


	//   ....[9]....
        /*0120*/ 	.word	0x00002d20


	//   ....[10]....
        /*0124*/ 	.word	0x00002d40


	//   ....[11]....
        /*0128*/ 	.word	0x00002d50


	//   ....[12]....
        /*012c*/ 	.word	0x00002d90


	//   ....[13]....
        /*0130*/ 	.word	0x00002de0


	//   ....[14]....
        /*0134*/ 	.word	0x00002df0


	//   ....[15]....
        /*0138*/ 	.word	0x00002e20


	//   ....[16]....
        /*013c*/ 	.word	0x00002e50


	//   ....[17]....
        /*0140*/ 	.word	0x00002ea0


	//   ....[18]....
        /*0144*/ 	.word	0x00002f10


	//   ....[19]....
        /*0148*/ 	.word	0x00002f20


	//   ....[20]....
        /*014c*/ 	.word	0x00002f60


	//   ....[21]....
        /*0150*/ 	.word	0x00002f70


	//   ....[22]....
        /*0154*/ 	.word	0x00002fc0


	//   ....[23]....
        /*0158*/ 	.word	0x00002fe0


	//   ....[24]....
        /*015c*/ 	.word	0x00003010


	//   ....[25]....
        /*0160*/ 	.word	0x00003020


	//   ....[26]....
        /*0164*/ 	.word	0x00003030


	//   ....[27]....
        /*0168*/ 	.word	0x00003040


	//   ....[28]....
        /*016c*/ 	.word	0x000030a0


	//   ....[29]....
        /*0170*/ 	.word	0x000030c0


	//   ....[30]....
        /*0174*/ 	.word	0x000030d0


	//   ....[31]....
        /*0178*/ 	.word	0x000030e0


	//   ....[32]....
        /*017c*/ 	.word	0x00003220


	//   ....[33]....
        /*0180*/ 	.word	0x00003aa0


	//   ....[34]....
        /*0184*/ 	.word	0x00003c60


	//   ....[35]....
        /*0188*/ 	.word	0x00003c90


	//   ....[36]....
        /*018c*/ 	.word	0x00003cf0


	//   ....[37]....
        /*0190*/ 	.word	0x00003e00


	//   ....[38]....
        /*0194*/ 	.word	0x00003fd0


	//   ....[39]....
        /*0198*/ 	.word	0x00004310


	//   ....[40]....
        /*019c*/ 	.word	0x00004660


	//   ....[41]....
        /*01a0*/ 	.word	0x000047e0


	//   ....[42]....
        /*01a4*/ 	.word	0x00004830


	//   ....[43]....
        /*01a8*/ 	.word	0x00004880


	//   ....[44]....
        /*01ac*/ 	.word	0x000048b0


	//   ....[45]....
        /*01b0*/ 	.word	0x000048d0


	//   ....[46]....
        /*01b4*/ 	.word	0x000049a0


	//   ....[47]....
        /*01b8*/ 	.word	0x000049e0


	//   ....[48]....
        /*01bc*/ 	.word	0x00004a30


	//   ....[49]....
        /*01c0*/ 	.word	0x00004a60


	//   ....[50]....
        /*01c4*/ 	.word	0x00004a80


	//----- nvinfo : EIATTR_VRC_CTA_INIT_COUNT
	.align		4
.L_3411:
        /*01c8*/ 	.byte	0x02, 0x4a
	.zero		1
	.zero		1


	//----- nvinfo : EIATTR_EXIT_INSTR_OFFSETS
	.align		4
        /*01cc*/ 	.byte	0x04, 0x1c
        /*01ce*/ 	.short	(.L_3413 - .L_3412)


	//   ....[0]....
.L_3412:
        /*01d0*/ 	.word	0x00004b20


	//   ....[1]....
        /*01d4*/ 	.word	0x00004c80


	//----- nvinfo : EIATTR_MAX_THREADS
	.align		4
.L_3413:
        /*01d8*/ 	.byte	0x04, 0x05
        /*01da*/ 	.short	(.L_3415 - .L_3414)
.L_3414:
        /*01dc*/ 	.word	0x00000020
        /*01e0*/ 	.word	0x00000001
        /*01e4*/ 	.word	0x00000001


	//----- nvinfo : EIATTR_CRS_STACK_SIZE
	.align		4
.L_3415:
        /*01e8*/ 	.byte	0x04, 0x1e
        /*01ea*/ 	.short	(.L_3417 - .L_3416)
.L_3416:
        /*01ec*/ 	.word	0x00000000


	//----- nvinfo : EIATTR_CBANK_PARAM_SIZE
	.align		4
.L_3417:
        /*01f0*/ 	.byte	0x03, 0x19
        /*01f2*/ 	.short	0x01f0


	//----- nvinfo : EIATTR_PARAM_CBANK
	.align		4
        /*01f4*/ 	.byte	0x04, 0x0a
        /*01f6*/ 	.short	(.L_3419 - .L_3418)
	.align		4
.L_3418:
        /*01f8*/ 	.word	index@(.nv.constant0._Z25selective_scan_bwd_kernelI32Selective_Scan_bwd_kernel_traitsILi32ELi8ELb1ELb1ELb1ELb1ELb0EN3c104HalfEfEEv12SSMParamsBwd)
        /*01fc*/ 	.short	0x0380
        /*01fe*/ 	.short	0x01f0


	//----- nvinfo : EIATTR_SW_WAR
	.align		4
.L_3419:
        /*0200*/ 	.byte	0x04, 0x36
        /*0202*/ 	.short	(.L_3421 - .L_3420)
.L_3420:
        /*0204*/ 	.word	0x00000008
.L_3421:


//--------------------- .nv.info._Z25selective_scan_bwd_kernelI32Selective_Scan_bwd_kernel_traitsILi32ELi8ELb1ELb1ELb1ELb1ELb1EN3c104HalfEfEEv12SSMParamsBwd --------------------------
	.section	.nv.info._Z25selective_scan_bwd_kernelI32Selective_Scan_bwd_kernel_traitsILi32ELi8ELb1ELb1ELb1ELb1ELb1EN3c104HalfEfEEv12SSMParamsBwd,"",@"SHT_CUDA_INFO"
	.sectionflags	@""
	.align	4


	//----- nvinfo : EIATTR_CUDA_API_VERSION
	.align		4
        /*0000*/ 	.byte	0x04, 0x37
        /*0002*/ 	.short	(.L_3423 - .L_3422)
.L_3422:
        /*0004*/ 	.word	0x00000082


	//----- nvinfo : EIATTR_KPARAM_INFO
	.align		4
.L_3423:
        /*0008*/ 	.byte	0x04, 0x17
        /*000a*/ 	.short	(.L_3425 - .L_3424)
.L_3424:
        /*000c*/ 	.word	0x00000000
        /*0010*/ 	.short	0x0000
        /*0012*/ 	.short	0x0000
        /*0014*/ 	.byte	0x00, 0xf0, 0xc1, 0x07


	//----- nvinfo : EIATTR_SPARSE_MMA_MASK
	.align		4
.L_3425:
        /*0018*/ 	.byte	0x03, 0x50
        /*001a*/ 	.short	0x0000


	//----- nvinfo : EIATTR_MAXREG_COUNT
	.align		4
        /*001c*/ 	.byte	0x03, 0x1b
        /*001e*/ 	.short	0x00ff


	//----- nvinfo : EIATTR_NUM_BARRIERS
	.align		4
        /*0020*/ 	.byte	0x02, 0x4c
        /*0022*/ 	.byte	0x01
	.zero		1


	//----- nvinfo : EIATTR_MERCURY_ISA_VERSION
	.align		4
        /*0024*/ 	.byte	0x03, 0x5f
        /*0026*/ 	.short	0x0101


	//----- nvinfo : EIATTR_COOP_GROUP_MASK_REGIDS
	.align		4
        /*0028*/ 	.byte	0x04, 0x29
        /*002a*/ 	.short	(.L_3427 - .L_3426)


	//   ....[0]....
.L_3426:
        /*002c*/ 	.word	0xffffffff


	//   ....[1]....
        /*0030*/ 	.word	0xffffffff


	//   ....[2]....
        /*0034*/ 	.word	0xffffffff


	//   ....[3]....
        /*0038*/ 	.word	0xffffffff


	//   ....[4]....
        /*003c*/ 	.word	0xffffffff


	//   ....[5]....
        /*0040*/ 	.word	0xffffffff


	//   ....[6]....
        /*0044*/ 	.word	0xffffffff


	//   ....[7]....
        /*0048*/ 	.word	0xffffffff


	//   ....[8]....
        /*004c*/ 	.word	0xffffffff


	//   ....[9]....
        /*0050*/ 	.word	0xffffffff


	//   ....[10]....
        /*0054*/ 	.word	0xffffffff


	//   ....[11]....
        /*0058*/ 	.word	0xffffffff


	//   ....[12]....
        /*005c*/ 	.word	0xffffffff


	//   ....[13]....
        /*0060*/ 	.word	0xffffffff


	//   ....[14]....
        /*0064*/ 	.word	0xffffffff


	//   ....[15]....
        /*0068*/ 	.word	0xffffffff


	//   ....[16]....
        /*006c*/ 	.word	0xffffffff


	//   ....[17]....
        /*0070*/ 	.word	0xffffffff


	//   ....[18]....
        /*0074*/ 	.word	0xffffffff


	//   ....[19]....
        /*0078*/ 	.word	0xffffffff


	//   ....[20]....
        /*007c*/ 	.word	0xffffffff


	//   ....[21]....
        /*0080*/ 	.word	0xffffffff


	//   ....[22]....
        /*0084*/ 	.word	0xffffffff


	//   ....[23]....
        /*0088*/ 	.word	0xffffffff


	//   ....[24]....
        /*008c*/ 	.word	0xffffffff


	//   ....[25]....
        /*0090*/ 	.word	0xffffffff


	//   ....[26]....
        /*0094*/ 	.word	0xffffffff


	//   ....[27]....
        /*0098*/ 	.word	0xffffffff


	//   ....[28]....
        /*009c*/ 	.word	0xffffffff


	//   ....[29]....
        /*00a0*/ 	.word	0xffffffff


	//   ....[30]....
        /*00a4*/ 	.word	0xffffffff


	//   ....[31]....
        /*00a8*/ 	.word	0xffffffff


	//   ....[32]....
        /*00ac*/ 	.word	0xffffffff


	//   ....[33]....
        /*00b0*/ 	.word	0xffffffff


	//   ....[34]....
        /*00b4*/ 	.word	0xffffffff


	//   ....[35]....
        /*00b8*/ 	.word	0xffffffff


	//   ....[36]....
        /*00bc*/ 	.word	0xffffffff


	//   ....[37]....
        /*00c0*/ 	.word	0xffffffff


	//   ....[38]....
        /*00c4*/ 	.word	0xffffffff


	//   ....[39]....
        /*00c8*/ 	.word	0xffffffff


	//   ....[40]....
        /*00cc*/ 	.word	0xffffffff


	//   ....[41]....
        /*00d0*/ 	.word	0xffffffff


	//   ....[42]....
        /*00d4*/ 	.word	0xffffffff


	//   ....[43]....
        /*00d8*/ 	.word	0xffffffff


	//   ....[44]....
        /*00dc*/ 	.word	0xffffffff


	//   ....[45]....
        /*00e0*/ 	.word	0xffffffff


	//   ....[46]....
        /*00e4*/ 	.word	0xffffffff


	//   ....[47]....
        /*00e8*/ 	.word	0xffffffff


	//   ....[48]....
        /*00ec*/ 	.word	0xffffffff


	//   ....[49]....
        /*00f0*/ 	.word	0xffffffff


	//   ....[50]....
        /*00f4*/ 	.word	0xffffffff


	//   ....[51]....
        /*00f8*/ 	.word	0xffffffff


	//   ....[52]....
        /*00fc*/ 	.word	0xffffffff


	//   ....[53]....
        /*0100*/ 	.word	0xffffffff


	//   ....[54]....
        /*0104*/ 	.word	0xffffffff


	//----- nvinfo : EIATTR_COOP_GROUP_INSTR_OFFSETS
	.align		4
.L_3427:
        /*0108*/ 	.byte	0x04, 0x28
        /*010a*/ 	.short	(.L_3429 - .L_3428)


	//   ....[0]....
.L_3428:
        /*010c*/ 	.word	0x00000ca0


	//   ....[1]....
        /*0110*/ 	.word	0x00000cf0


	//   ....[2]....
        /*0114*/ 	.word	0x00000f10


	//   ....[3]....
        /*0118*/ 	.word	0x00002130


	//   ....[4]....
        /*011c*/ 	.word	0x000024e0


	//   ....[5]....
        /*0120*/ 	.word	0x000029d0


	//   ....[6]....
        /*0124*/ 	.word	0x00002b50


	//   ....[7]....
        /*0128*/ 	.word	0x000030a0


	//   ....[8]....
        /*012c*/ 	.word	0x000032e0


	//   ....[9]....
        /*0130*/ 	.word	0x00003740


	//   ....[10]....
        /*0134*/ 	.word	0x00003770


	//   ....[11]....
        /*0138*/ 	.word	0x000037a0


	//   ....[12]....
        /*013c*/ 	.word	0x00003840


	//   ....[13]....
        /*0140*/ 	.word	0x00003860


	//   ....[14]....
        /*0144*/ 	.word	0x00003880


	//   ....[15]....
        /*0148*/ 	.word	0x00003890


	//   ....[16]....
        /*014c*/ 	.word	0x000038c0


	//   ....[17]....
        /*0150*/ 	.word	0x00003910


	//   ....[18]....
        /*0154*/ 	.word	0x00003930


	//   ....[19]....
        /*0158*/ 	.word	0x00003960


	//   ....[20]....
        /*015c*/ 	.word	0x00003980


	//   ....[21]....
        /*0160*/ 	.word	0x000039c0


	//   ....[22]....
        /*0164*/ 	.word	0x00003a20


	//   ....[23]....
        /*0168*/ 	.word	0x00003a40


	//   ....[24]....
        /*016c*/ 	.word	0x00003a80


	//   ....[25]....
        /*0170*/ 	.word	0x00003ab0


	//   ....[26]....
        /*0174*/ 	.word	0x00003af0


	//   ....[27]....
        /*0178*/ 	.word	0x00003b20


	//   ....[28]....
        /*017c*/ 	.word	0x00003b40


	//   ....[29]....
        /*0180*/ 	.word	0x00003b60


	//   ....[30]....
        /*0184*/ 	.word	0x00003b70


	//   ....[31]....
        /*0188*/ 	.word	0x00003b90


	//   ....[32]....
        /*018c*/ 	.word	0x00003bd0


	//   ....[33]....
        /*0190*/ 	.word	0x00003bf0


	//   ....[34]....
        /*0194*/ 	.word	0x00003c10


	//   ....[35]....
        /*0198*/ 	.word	0x00003c20


	//   ....[36]....
        /*019c*/ 	.word	0x00003d90


	//   ....[37]....
        /*01a0*/ 	.word	0x000045e0


	//   ....[38]....
        /*01a4*/ 	.word	0x000047b0


	//   ....[39]....
        /*01a8*/ 	.word	0x00004900


	//   ....[40]....
        /*01ac*/ 	.word	0x00004960


	//   ....[41]....
        /*01b0*/ 	.word	0x00004980


	//   ....[42]....
        /*01b4*/ 	.word	0x00004ac0


	//   ....[43]....
        /*01b8*/ 	.word	0x00004e70


	//   ....[44]....
        /*01bc*/ 	.word	0x000051f0


	//   ....[45]....
        /*01c0*/ 	.word	0x00005320


	//   ....[46]....
        /*01c4*/ 	.word	0x00005370


	//   ....[47]....
        /*01c8*/ 	.word	0x000053c0


	//   ....[48]....
        /*01cc*/ 	.word	0x000053f0


	//   ....[49]....
        /*01d0*/ 	.word	0x00005410


	//   ....[50]....
        /*01d4*/ 	.word	0x000054e0


	//   ....[51]....
        /*01d8*/ 	.word	0x00005520


	//   ....[52]....
        /*01dc*/ 	.word	0x00005570


	//   ....[53]....
        /*01e0*/ 	.word	0x000055a0


	//   ....[54]....
        /*01e4*/ 	.word	0x000055c0


	//----- nvinfo : EIATTR_VRC_CTA_INIT_COUNT
	.align		4
.L_3429:
        /*01e8*/ 	.byte	0x02, 0x4a
	.zero		1
	.zero		1


	//----- nvinfo : EIATTR_EXIT_INSTR_OFFSETS
	.align		4
        /*01ec*/ 	.byte	0x04, 0x1c
        /*01ee*/ 	.short	(.L_3431 - .L_3430)


	//   ....[0]....
.L_3430:
        /*01f0*/ 	.word	0x00005660


	//   ....[1]....
        /*01f4*/ 	.word	0x000057c0


	//----- nvinfo : EIATTR_MAX_THREADS
	.align		4
.L_3431:
        /*01f8*/ 	.byte	0x04, 0x05
        /*01fa*/ 	.short	(.L_3433 - .L_3432)
.L_3432:
        /*01fc*/ 	.word	0x00000020
        /*0200*/ 	.word	0x00000001
        /*0204*/ 	.word	0x00000001


	//----- nvinfo : EIATTR_CRS_STACK_SIZE
	.align		4
.L_3433:
        /*0208*/ 	.byte	0x04, 0x1e
        /*020a*/ 	.short	(.L_3435 - .L_3434)
.L_3434:
        /*020c*/ 	.word	0x00000000


	//----- nvinfo : EIATTR_CBANK_PARAM_SIZE
	.align		4
.L_3435:
        /*0210*/ 	.byte	0x03, 0x19
        /*0212*/ 	.short	0x01f0


	//----- nvinfo : EIATTR_PARAM_CBANK
	.align		4
        /*0214*/ 	.byte	0x04, 0x0a
        /*0216*/ 	.short	(.L_3437 - .L_3436)
	.align		4
.L_3436:
        /*0218*/ 	.word	index@(.nv.constant0._Z25selective_scan_bwd_kernelI32Selective_Scan_bwd_kernel_traitsILi32ELi8ELb1ELb1ELb1ELb1ELb1EN3c104HalfEfEEv12SSMParamsBwd)
        /*021c*/ 	.short	0x0380
        /*021e*/ 	.short	0x01f0


	//----- nvinfo : EIATTR_SW_WAR
	.align		4
.L_3437:
        /*0220*/ 	.byte	0x04, 0x36
        /*0222*/ 	.short	(.L_3439 - .L_3438)
.L_3438:
        /*0224*/ 	.word	0x00000008
.L_3439:


//--------------------- .nv.info._Z25selective_scan_bwd_kernelI32Selective_Scan_bwd_kernel_traitsILi32ELi4ELb0ELb0ELb0ELb0ELb0EN3c104HalfEfEEv12SSMParamsBwd --------------------------
	.section	.nv.info._Z25selective_scan_bwd_kernelI32Selective_Scan_bwd_kernel_traitsILi32ELi4ELb0ELb0ELb0ELb0ELb0EN3c104HalfEfEEv12SSMParamsBwd,"",@"SHT_CUDA_INFO"
	.sectionflags	@""
	.align	4


	//----- nvinfo : EIATTR_CUDA_API_VERSION
	.align		4
        /*0000*/ 	.byte	0x04, 0x37
        /*0002*/ 	.short	(.L_3441 - .L_3440)
.L_3440:
        /*0004*/ 	.word	0x00000082


	//----- nvinfo : EIATTR_KPARAM_INFO
	.align		4
.L_3441:
        /*0008*/ 	.byte	0x04, 0x17
        /*000a*/ 	.short	(.L_3443 - .L_3442)
.L_3442:
        /*000c*/ 	.word	0x00000000
        /*0010*/ 	.short	0x0000
        /*0012*/ 	.short	0x0000
        /*0014*/ 	.byte	0x00, 0xf0, 0xc1, 0x07


	//----- nvinfo : EIATTR_SPARSE_MMA_MASK
	.align		4
.L_3443:
        /*0018*/ 	.byte	0x03, 0x50
        /*001a*/ 	.short	0x0000


	//----- nvinfo : EIATTR_MAXREG_COUNT
	.align		4
        /*001c*/ 	.byte	0x03, 0x1b
        /*001e*/ 	.short	0x00ff


	//----- nvinfo : EIATTR_NUM_BARRIERS
	.align		4
        /*0020*/ 	.byte	0x02, 0x4c
        /*0022*/ 	.byte	0x01
	.zero		1


	//----- nvinfo : EIATTR_MERCURY_ISA_VERSION
	.align		4
        /*0024*/ 	.byte	0x03, 0x5f
        /*0026*/ 	.short	0x0101


	//----- nvinfo : EIATTR_COOP_GROUP_MASK_REGIDS
	.align		4
        /*0028*/ 	.byte	0x04, 0x29
        /*002a*/ 	.short	(.L_3445 - .L_3444)


	//   ....[0]....
.L_3444:
        /*002c*/ 	.word	0xffffffff


	//   ....[1]....
        /*0030*/ 	.word	0xffffffff


	//   ....[2]....
        /*0034*/ 	.word	0xffffffff


	//   ....[3]....
        /*0038*/ 	.word	0xffffffff


	//   ....[4]....
        /*003c*/ 	.word	0xffffffff


	//   ....[5]....
        /*0040*/ 	.word	0xffffffff


	//   ....[6]....
        /*0044*/ 	.word	0xffffffff


	//   ....[7]....
        /*0048*/ 	.word	0xffffffff


	//   ....[8]....
        /*004c*/ 	.word	0xffffffff


	//   ....[9]....
        /*0050*/ 	.word	0xffffffff


	//   ....[10]....
        /*0054*/ 	.word	0xffffffff


	//   ....[11]....
        /*0058*/ 	.word	0xffffffff


	//   ....[12]....
        /*005c*/ 	.word	0xffffffff


	//   ....[13]....
        /*0060*/ 	.word	0xffffffff


	//   ....[14]....
        /*0064*/ 	.word	0xffffffff


	//   ....[15]....
        /*0068*/ 	.word	0xffffffff


	//   ....[16]....
        /*006c*/ 	.word	0xffffffff


	//   ....[17]....
        /*0070*/ 	.word	0xffffffff


	//   ....[18]....
        /*0074*/ 	.word	0xffffffff


	//   ....[19]....
        /*0078*/ 	.word	0xffffffff


	//   ....[20]....
        /*007c*/ 	.word	0xffffffff


	//   ....[21]....
        /*0080*/ 	.word	0xffffffff


	//   ....[22]....
        /*0084*/ 	.word	0xffffffff


	//   ....[23]....
        /*0088*/ 	.word	0xffffffff


	//   ....[24]....
        /*008c*/ 	.word	0xffffffff


	//   ....[25]....
        /*0090*/ 	.word	0xffffffff


	//   ....[26]....
        /*0094*/ 	.word	0xffffffff


	//   ....[27]....
        /*0098*/ 	.word	0xffffffff


	//   ....[28]....
        /*009c*/ 	.word	0xffffffff


	//   ....[29]....
        /*00a0*/ 	.word	0xffffffff


	//   ....[30]....
        /*00a4*/ 	.word	0xffffffff


	//   ....[31]....
        /*00a8*/ 	.word	0xffffffff


	//   ....[32]....
        /*00ac*/ 	.word	0xffffffff


	//   ....[33]....
        /*00b0*/ 	.word	0xffffffff


	//   ....[34]....
        /*00b4*/ 	.word	0xffffffff


	//   ....[35]....
        /*00b8*/ 	.word	0xffffffff


	//   ....[36]....
        /*00bc*/ 	.word	0xffffffff


	//   ....[37]....
        /*00c0*/ 	.word	0xffffffff


	//   ....[38]....
        /*00c4*/ 	.word	0xffffffff


	//   ....[39]....
        /*00c8*/ 	.word	0xffffffff


	//   ....[40]....
        /*00cc*/ 	.word	0xffffffff


	//   ....[41]....
        /*00d0*/ 	.word	0xffffffff


	//   ....[42]....
        /*00d4*/ 	.word	0xffffffff


	//   ....[43]....
        /*00d8*/ 	.word	0xffffffff


	//   ....[44]....
        /*00dc*/ 	.word	0xffffffff


	//   ....[45]....
        /*00e0*/ 	.word	0xffffffff


	//   ....[46]....
        /*00e4*/ 	.word	0xffffffff


	//   ....[47]....
        /*00e8*/ 	.word	0xffffffff


	//   ....[48]....
        /*00ec*/ 	.word	0xffffffff


	//   ....[49]....
        /*00f0*/ 	.word	0xffffffff


	//   ....[50]....
        /*00f4*/ 	.word	0xffffffff


	//   ....[51]....
        /*00f8*/ 	.word	0xffffffff


	//   ....[52]....
        /*00fc*/ 	.word	0xffffffff


	//----- nvinfo : EIATTR_COOP_GROUP_INSTR_OFFSETS
	.align		4
.L_3445:
        /*0100*/ 	.byte	0x04, 0x28
        /*0102*/ 	.short	(.L_3447 - .L_3446)


	//   ....[0]....
.L_3446:
        /*0104*/ 	.word	0x000008e0


	//   ....[1]....
        /*0108*/ 	.word	0x000009f0


	//   ....[2]....
        /*010c*/ 	.word	0x00000b20


	//   ....[3]....
        /*0110*/ 	.word	0x00001250


	//   ....[4]....
        /*0114*/ 	.word	0x00001290


	//   ....[5]....
        /*0118*/ 	.word	0x000012c0


	//   ....[6]....
        /*011c*/ 	.word	0x000012d0


	//   ....[7]....
        /*0120*/ 	.word	0x00001340


	//   ....[8]....
        /*0124*/ 	.word	0x00001350


	//   ....[9]....
        /*0128*/ 	.word	0x00001370


	//   ....[10]....
        /*012c*/ 	.word	0x000013a0


	//   ....[11]....
        /*0130*/ 	.word	0x000013d0


	//   ....[12]....
        /*0134*/ 	.word	0x00001410


	//   ....[13]....
        /*0138*/ 	.word	0x00001450


	//   ....[14]....
        /*013c*/ 	.word	0x00001460


	//   ....[15]....
        /*0140*/ 	.word	0x00001480


	//   ....[16]....
        /*0144*/ 	.word	0x000014d0


	//   ....[17]....
        /*0148*/ 	.word	0x00001520


	//   ....[18]....
        /*014c*/ 	.word	0x00001540


	//   ....[19]....
        /*0150*/ 	.word	0x00001570


	//   ....[20]....
        /*0154*/ 	.word	0x000015b0


	//   ....[21]....
        /*0158*/ 	.word	0x000015f0


	//   ....[22]....
        /*015c*/ 	.word	0x00001620


	//   ....[23]....
        /*0160*/ 	.word	0x00001630


	//   ....[24]....
        /*0164*/ 	.word	0x00001640


	//   ....[25]....
        /*0168*/ 	.word	0x00001650


	//   ....[26]....
        /*016c*/ 	.word	0x00001690


	//   ....[27]....
        /*0170*/ 	.word	0x000016c0


	//   ....[28]....
        /*0174*/ 	.word	0x000016e0


	//   ....[29]....
        /*0178*/ 	.word	0x00001700


	//   ....[30]....
        /*017c*/ 	.word	0x000017d0


	//   ....[31]....
        /*0180*/ 	.word	0x00001980


	//   ....[32]....
        /*0184*/ 	.word	0x000019c0


	//   ....[33]....
        /*0188*/ 	.word	0x00001aa0


	//   ....[34]....
        /*018c*/ 	.word	0x00001ac0


	//   ....[35]....
        /*0190*/ 	.word	0x00001af0


	//   ....[36]....
        /*0194*/ 	.word	0x00001b10


	//   ....[37]....
        /*0198*/ 	.word	0x00001b40


	//   ....[38]....
        /*019c*/ 	.word	0x00001b60


	//   ....[39]....
        /*01a0*/ 	.word	0x00001b90


	//   ....[40]....
        /*01a4*/ 	.word	0x00001bb0


	//   ....[41]....
        /*01a8*/ 	.word	0x00001ee0


	//   ....[42]....
        /*01ac*/ 	.word	0x000020e0


	//   ....[43]....
        /*01b0*/ 	.word	0x00002350


	//   ....[44]....
        /*01b4*/ 	.word	0x000023a0


	//   ....[45]....
        /*01b8*/ 	.word	0x000023f0


	//   ....[46]....
        /*01bc*/ 	.word	0x00002420


	//   ....[47]....
        /*01c0*/ 	.word	0x00002440


	//   ....[48]....
        /*01c4*/ 	.word	0x00002510


	//   ....[49]....
        /*01c8*/ 	.word	0x00002550


	//   ....[50]....
        /*01cc*/ 	.word	0x000025a0


	//   ....[51]....
        /*01d0*/ 	.word	0x000025d0


	//   ....[52]....
        /*01d4*/ 	.word	0x000025f0


	//----- nvinfo : EIATTR_VRC_CTA_INIT_COUNT
	.align		4
.L_3447:
        /*01d8*/ 	.byte	0x02, 0x4a
	.zero		1
	.zero		1


	//----- nvinfo : EIATTR_EXIT_INSTR_OFFSETS
	.align		4
        /*01dc*/ 	.byte	0x04, 0x1c
        /*01de*/ 	.short	(.L_3449 - .L_3448)


	//   ....[0]....
.L_3448:
        /*01e0*/ 	.word	0x00002690


	//   ....[1]....
        /*01e4*/ 	.word	0x00002b20


	//----- nvinfo : EIATTR_MAX_THREADS
	.align		4
.L_3449:
        /*01e8*/ 	.byte	0x04, 0x05
        /*01ea*/ 	.short	(.L_3451 - .L_3450)
.L_3450:
        /*01ec*/ 	.word	0x00000020
        /*01f0*/ 	.word	0x00000001
        /*01f4*/ 	.word	0x00000001


	//----- nvinfo : EIATTR_CRS_STACK_SIZE
	.align		4
.L_3451:
        /*01f8*/ 	.byte	0x04, 0x1e
        /*01fa*/ 	.short	(.L_3453 - .L_3452)
.L_3452:
        /*01fc*/ 	.word	0x00000000


	//----- nvinfo : EIATTR_CBANK_PARAM_SIZE
	.align		4
.L_3453:
        /*0200*/ 	.byte	0x03, 0x19
        /*0202*/ 	.short	0x01f0


	//----- nvinfo : EIATTR_PARAM_CBANK
	.align		4
        /*0204*/ 	.byte	0x04, 0x0a
        /*0206*/ 	.short	(.L_3455 - .L_3454)
	.align		4
.L_3454:
        /*0208*/ 	.word	index@(.nv.constant0._Z25selective_scan_bwd_kernelI32Selective_Scan_bwd_kernel_traitsILi32ELi4ELb0ELb0ELb0ELb0ELb0EN3c104HalfEfEEv12SSMParamsBwd)
        /*020c*/ 	.short	0x0380
        /*020e*/ 	.short	0x01f0


	//----- nvinfo : EIATTR_SW_WAR
	.align		4
.L_3455:
        /*0210*/ 	.byte	0x04, 0x36
        /*0212*/ 	.short	(.L_3457 - .L_3456)
.L_3456:
        /*0214*/ 	.word	0x00000008
.L_3457:


//--------------------- .nv.info._Z25selective_scan_bwd_kernelI32Selective_Scan_bwd_kernel_traitsILi32ELi4ELb0ELb0ELb0ELb0ELb1EN3c104HalfEfEEv12SSMParamsBwd --------------------------
	.section	.nv.info._Z25selective_scan_bwd_kernelI32Selective_Scan_bwd_kernel_traitsILi32ELi4ELb0ELb0ELb0ELb0ELb1EN3c104HalfEfEEv12SSMParamsBwd,"",@"SHT_CUDA_INFO"
	.sectionflags	@""
	.align	4


	//----- nvinfo : EIATTR_CUDA_API_VERSION
	.align		4
        /*0000*/ 	.byte	0x04, 0x37
        /*0002*/ 	.short	(.L_3459 - .L_3458)
.L_3458:
        /*0004*/ 	.word	0x00000082


	//----- nvinfo : EIATTR_KPARAM_INFO
	.align		4
.L_3459:
        /*0008*/ 	.byte	0x04, 0x17
        /*000a*/ 	.short	(.L_3461 - .L_3460)
.L_3460:
        /*000c*/ 	.word	0x00000000
        /*0010*/ 	.short	0x0000
        /*0012*/ 	.short	0x0000
        /*0014*/ 	.byte	0x00, 0xf0, 0xc1, 0x07


	//----- nvinfo : EIATTR_SPARSE_MMA_MASK
	.align		4
.L_3461:
        /*0018*/ 	.byte	0x03, 0x50
        /*001a*/ 	.short	0x0000


	//----- nvinfo : EIATTR_MAXREG_COUNT
	.align		4
        /*001c*/ 	.byte	0x03, 0x1b
        /*001e*/ 	.short	0x00ff


	//----- nvinfo : EIATTR_NUM_BARRIERS
	.align		4
        /*0020*/ 	.byte	0x02, 0x4c
        /*0022*/ 	.byte	0x01
	.zero		1


	//----- nvinfo : EIATTR_MERCURY_ISA_VERSION
	.align		4
        /*0024*/ 	.byte	0x03, 0x5f
        /*0026*/ 	.short	0x0101


	//----- nvinfo : EIATTR_COOP_GROUP_MASK_REGIDS
	.align		4
        /*0028*/ 	.byte	0x04, 0x29
        /*002a*/ 	.short	(.L_3463 - .L_3462)


	//   ....[0]....
.L_3462:
        /*002c*/ 	.word	0xffffffff


	//   ....[1]....
        /*0030*/ 	.word	0xffffffff


	//   ....[2]....
        /*0034*/ 	.word	0xffffffff


	//   ....[3]....
        /*0038*/ 	.word	0xffffffff


	//   ....[4]....
        /*003c*/ 	.word	0xffffffff


	//   ....[5]....
        /*0040*/ 	.word	0xffffffff


	//   ....[6]....
        /*0044*/ 	.word	0xffffffff


	//   ....[7]....
        /*0048*/ 	.word	0xffffffff


	//   ....[8]....
        /*004c*/ 	.word	0xffffffff


	//   ....[9]....
        /*0050*/ 	.word	0xffffffff


	//   ....[10]....
        /*0054*/ 	.word	0xffffffff


	//   ....[11]....
        /*0058*/ 	.word	0xffffffff


	//   ....[12]....
        /*005c*/ 	.word	0xffffffff


	//   ....[13]....
        /*0060*/ 	.word	0xffffffff


	//   ....[14]....
        /*0064*/ 	.word	0xffffffff


	//   ....[15]....
        /*0068*/ 	.word	0xffffffff


	//   ....[16]....
        /*006c*/ 	.word	0xffffffff


	//   ....[17]....
        /*0070*/ 	.word	0xffffffff


	//   ....[18]....
        /*0074*/ 	.word	0xffffffff


	//   ....[19]....
        /*0078*/ 	.word	0xffffffff


	//   ....[20]....
        /*007c*/ 	.word	0xffffffff


	//   ....[21]....
        /*0080*/ 	.word	0xffffffff


	//   ....[22]....
        /*0084*/ 	.word	0xffffffff


	//   ....[23]....
        /*0088*/ 	.word	0xffffffff


	//   ....[24]....
        /*008c*/ 	.word	0xffffffff


	//   ....[25]....
        /*0090*/ 	.word	0xffffffff


	//   ....[26]....
        /*0094*/ 	.word	0xffffffff


	//   ....[27]....
        /*0098*/ 	.word	0xffffffff


	//   ....[28]....
        /*009c*/ 	.word	0xffffffff


	//   ....[29]....
        /*00a0*/ 	.word	0xffffffff


	//   ....[30]....
        /*00a4*/ 	.word	0xffffffff


	//   ....[31]....
        /*00a8*/ 	.word	0xffffffff


	//   ....[32]....
        /*00ac*/ 	.word	0xffffffff


	//   ....[33]....
        /*00b0*/ 	.word	0xffffffff


	//   ....[34]....
        /*00b4*/ 	.word	0xffffffff


	//   ....[35]....
        /*00b8*/ 	.word	0xffffffff


	//   ....[36]....
        /*00bc*/ 	.word	0xffffffff


	//   ....[37]....
        /*00c0*/ 	.word	0xffffffff


	//   ....[38]....
        /*00c4*/ 	.word	0xffffffff


	//   ....[39]....
        /*00c8*/ 	.word	0xffffffff


	//   ....[40]....
        /*00cc*/ 	.word	0xffffffff


	//   ....[41]....
        /*00d0*/ 	.word	0xffffffff


	//   ....[42]....
        /*00d4*/ 	.word	0xffffffff


	//   ....[43]....
        /*00d8*/ 	.word	0xffffffff


	//   ....[44]....
        /*00dc*/ 	.word	0xffffffff


	//   ....[45]....
        /*00e0*/ 	.word	0xffffffff


	//   ....[46]....
        /*00e4*/ 	.word	0xffffffff


	//   ....[47]....
        /*00e8*/ 	.word	0xffffffff


	//   ....[48]....
        /*00ec*/ 	.word	0xffffffff


	//   ....[49]....
        /*00f0*/ 	.word	0xffffffff


	//   ....[50]....
        /*00f4*/ 	.word	0xffffffff


	//   ....[51]....
        /*00f8*/ 	.word	0xffffffff


	//   ....[52]....
        /*00fc*/ 	.word	0xffffffff


	//   ....[53]....
        /*0100*/ 	.word	0xffffffff


	//   ....[54]....
        /*0104*/ 	.word	0xffffffff


	//   ....[55]....
        /*0108*/ 	.word	0xffffffff


	//   ....[56]....
        /*010c*/ 	.word	0xffffffff


	//----- nvinfo : EIATTR_COOP_GROUP_INSTR_OFFSETS
	.align		4
.L_3463:
        /*0110*/ 	.byte	0x04, 0x28
        /*0112*/ 	.short	(.L_3465 - .L_3464)


	//   ....[0]....
.L_3464:
        /*0114*/ 	.word	0x00000920


	//   ....[1]....
        /*0118*/ 	.word	0x00000a10


	//   ....[2]....
        /*011c*/ 	.word	0x00000bd0


	//   ....[3]....
        /*0120*/ 	.word	0x00000d60


	//   ....[4]....
        /*0124*/ 	.word	0x00000fe0


	//   ....[5]....
        /*0128*/ 	.word	0x00001290


	//   ....[6]....
        /*012c*/ 	.word	0x000014d0


	//   ....[7]....
        /*0130*/ 	.word	0x00001dd0


	//   ....[8]....
        /*0134*/ 	.word	0x00001e10


	//   ....[9]....
        /*0138*/ 	.word	0x00001e40


	//   ....[10]....
        /*013c*/ 	.word	0x00001e50


	//   ....[11]....
        /*0140*/ 	.word	0x00001ec0


	//   ....[12]....
        /*0144*/ 	.word	0x00001ed0


	//   ....[13]....
        /*0148*/ 	.word	0x00001ef0


	//   ....[14]....
        /*014c*/ 	.word	0x00001f20


	//   ....[15]....
        /*0150*/ 	.word	0x00001f50


	//   ....[16]....
        /*0154*/ 	.word	0x00001f90


	//   ....[17]....
        /*0158*/ 	.word	0x00001fd0


	//   ....[18]....
        /*015c*/ 	.word	0x00001fe0


	//   ....[19]....
        /*0160*/ 	.word	0x00002000


	//   ....[20]....
        /*0164*/ 	.word	0x00002050


	//   ....[21]....
        /*0168*/ 	.word	0x000020b0


	//   ....[22]....
        /*016c*/ 	.word	0x000020c0


	//   ....[23]....
        /*0170*/ 	.word	0x000020f0


	//   ....[24]....
        /*0174*/ 	.word	0x00002140


	//   ....[25]....
        /*0178*/ 	.word	0x00002180


	//   ....[26]....
        /*017c*/ 	.word	0x00002190


	//   ....[27]....
        /*0180*/ 	.word	0x000021b0


	//   ....[28]....
        /*0184*/ 	.word	0x000021c0


	//   ....[29]....
        /*0188*/ 	.word	0x000021e0


	//   ....[30]....
        /*018c*/ 	.word	0x00002220


	//   ....[31]....
        /*0190*/ 	.word	0x00002260


	//   ....[32]....
        /*0194*/ 	.word	0x00002270


	//   ....[33]....
        /*0198*/ 	.word	0x00002280


	//   ....[34]....
        /*019c*/ 	.word	0x00002340


	//   ....[35]....
        /*01a0*/ 	.word	0x000024f0


	//   ....[36]....
        /*01a4*/ 	.word	0x00002530


	//   ....[37]....
        /*01a8*/ 	.word	0x00002590


	//   ....[38]....
        /*01ac*/ 	.word	0x000025b0


	//   ....[39]....
        /*01b0*/ 	.word	0x000025e0


	//   ....[40]....
        /*01b4*/ 	.word	0x00002600


	//   ....[41]....
        /*01b8*/ 	.word	0x00002630


	//   ....[42]....
        /*01bc*/ 	.word	0x00002650


	//   ....[43]....
        /*01c0*/ 	.word	0x00002680


	//   ....[44]....
        /*01c4*/ 	.word	0x000026a0


	//   ....[45]....
        /*01c8*/ 	.word	0x00002a30


	//   ....[46]....
        /*01cc*/ 	.word	0x00002c30


	//   ....[47]....
        /*01d0*/ 	.word	0x00002ea0


	//   ....[48]....
        /*01d4*/ 	.word	0x00002ef0


	//   ....[49]....
        /*01d8*/ 	.word	0x00002f40


	//   ....[50]....
        /*01dc*/ 	.word	0x00002f70


	//   ....[51]....
        /*01e0*/ 	.word	0x00002f90


	//   ....[52]....
        /*01e4*/ 	.word	0x00003060


	//   ....[53]....
        /*01e8*/ 	.word	0x000030a0


	//   ....[54]....
        /*01ec*/ 	.word	0x000030f0


	//   ....[55]....
        /*01f0*/ 	.word	0x00003120


	//   ....[56]....
        /*01f4*/ 	.word	0x00003140


	//----- nvinfo : EIATTR_VRC_CTA_INIT_COUNT
	.align		4
.L_3465:
        /*01f8*/ 	.byte	0x02, 0x4a
	.zero		1
	.zero		1


	//----- nvinfo : EIATTR_EXIT_INSTR_OFFSETS
	.align		4
        /*01fc*/ 	.byte	0x04, 0x1c
        /*01fe*/ 	.short	(.L_3467 - .L_3466)


	//   ....[0]....
.L_3466:
        /*0200*/ 	.word	0x000031e0


	//   ....[1]....
        /*0204*/ 	.word	0x00003670


	//----- nvinfo : EIATTR_MAX_THREADS
	.align		4
.L_3467:
        /*0208*/ 	.byte	0x04, 0x05
        /*020a*/ 	.short	(.L_3469 - .L_3468)
.L_3468:
        /*020c*/ 	.word	0x00000020
        /*0210*/ 	.word	0x00000001
        /*0214*/ 	.word	0x00000001


	//----- nvinfo : EIATTR_CRS_STACK_SIZE
	.align		4
.L_3469:
        /*0218*/ 	.byte	0x04, 0x1e
        /*021a*/ 	.short	(.L_3471 - .L_3470)
.L_3470:
        /*021c*/ 	.word	0x00000000


	//----- nvinfo : EIATTR_CBANK_PARAM_SIZE
	.align		4
.L_3471:
        /*0220*/ 	.byte	0x03, 0x19
        /*0222*/ 	.short	0x01f0


	//----- nvinfo : EIATTR_PARAM_CBANK
	.align		4
        /*0224*/ 	.byte	0x04, 0x0a
        /*0226*/ 	.short	(.L_3473 - .L_3472)
	.align		4
.L_3472:
        /*0228*/ 	.word	index@(.nv.constant0._Z25selective_scan_bwd_kernelI32Selective_Scan_bwd_kernel_traitsILi32ELi4ELb0ELb0ELb0ELb0ELb1EN3c104HalfEfEEv12SSMParamsBwd)
        /*022c*/ 	.short	0x0380
        /*022e*/ 	.short	0x01f0


	//----- nvinfo : EIATTR_SW_WAR
	.align		4
.L_3473:
        /*0230*/ 	.byte	0x04, 0x36
        /*0232*/ 	.short	(.L_3475 - .L_3474)
.L_3474:
        /*0234*/ 	.word	0x00000008
.L_3475:


//--------------------- .nv.info._Z25selective_scan_bwd_kernelI32Selective_Scan_bwd_kernel_traitsILi32ELi4ELb0ELb0ELb0ELb1ELb0EN3c104HalfEfEEv12SSMParamsBwd --------------------------
	.section	.nv.info._Z25selective_scan_bwd_kernelI32Selective_Scan_bwd_kernel_traitsILi32ELi4ELb0ELb0ELb0ELb1ELb0EN3c104HalfEfEEv12SSMParamsBwd,"",@"SHT_CUDA_INFO"
	.sectionflags	@""
	.align	4


	//----- nvinfo : EIATTR_CUDA_API_VERSION
	.align		4
        /*0000*/ 	.byte	0x04, 0x37
        /*0002*/ 	.short	(.L_3477 - .L_3476)
.L_3476:
        /*0004*/ 	.word	0x00000082


	//----- nvinfo : EIATTR_KPARAM_INFO
	.align		4
.L_3477:
        /*0008*/ 	.byte	0x04, 0x17
        /*000a*/ 	.short	(.L_3479 - .L_3478)
.L_3478:
        /*000c*/ 	.word	0x00000000
        /*0010*/ 	.short	0x0000
        /*0012*/ 	.short	0x0000
        /*0014*/ 	.byte	0x00, 0xf0, 0xc1, 0x07


	//----- nvinfo : EIATTR_SPARSE_MMA_MASK
	.align		4
.L_3479:
        /*0018*/ 	.byte	0x03, 0x50
        /*001a*/ 	.short	0x0000


	//----- nvinfo : EIATTR_MAXREG_COUNT
	.align		4
        /*001c*/ 	.byte	0x03, 0x1b
        /*001e*/ 	.short	0x00ff


	//----- nvinfo : EIATTR_NUM_BARRIERS
	.align		4
        /*0020*/ 	.byte	0x02, 0x4c
        /*0022*/ 	.byte	0x01
	.zero		1


	//----- nvinfo : EIATTR_MERCURY_ISA_VERSION
	.align		4
        /*0024*/ 	.byte	0x03, 0x5f
        /*0026*/ 	.short	0x0101


	//----- nvinfo : EIATTR_COOP_GROUP_MASK_REGIDS
	.align		4
        /*0028*/ 	.byte	0x04, 0x29
        /*002a*/ 	.short	(.L_3481 - .L_3480)


	//   ....[0]....
.L_3480:
        /*002c*/ 	.word	0xffffffff


	//   ....[1]....
        /*0030*/ 	.word	0xffffffff


	//   ....[2]....
        /*0034*/ 	.word	0xffffffff


	//   ....[3]....
        /*0038*/ 	.word	0xffffffff


	//   ....[4]....
        /*003c*/ 	.word	0xffffffff


	//   ....[5]....
        /*0040*/ 	.word	0xffffffff


	//   ....[6]....
        /*0044*/ 	.word	0xffffffff


	//   ....[7]....
        /*0048*/ 	.word	0xffffffff


	//   ....[8]....
        /*004c*/ 	.word	0xffffffff


	//   ....[9]....
        /*0050*/ 	.word	0xffffffff


	//   ....[10]....
        /*0054*/ 	.word	0xffffffff


	//   ....[11]....
        /*0058*/ 	.word	0xffffffff


	//   ....[12]....
        /*005c*/ 	.word	0xffffffff


	//   ....[13]....
        /*0060*/ 	.word	0xffffffff


	//   ....[14]....
        /*0064*/ 	.word	0xffffffff


	//   ....[15]....
        /*0068*/ 	.word	0xffffffff


	//   ....[16]....
        /*006c*/ 	.word	0xffffffff


	//   ....[17]....
        /*0070*/ 	.word	0xffffffff


	//   ....[18]....
        /*0074*/ 	.word	0xffffffff


	//   ....[19]....
        /*0078*/ 	.word	0xffffffff


	//   ....[20]....
        /*007c*/ 	.word	0xffffffff


	//   ....[21]....
        /*0080*/ 	.word	0xffffffff


	//   ....[22]....
        /*0084*/ 	.word	0xffffffff


	//   ....[23]....
        /*0088*/ 	.word	0xffffffff


	//   ....[24]....
        /*008c*/ 	.word	0xffffffff


	//   ....[25]....
        /*0090*/ 	.word	0xffffffff


	//   ....[26]....
        /*0094*/ 	.word	0xffffffff


	//   ....[27]....
        /*0098*/ 	.word	0xffffffff


	//   ....[28]....
        /*009c*/ 	.word	0xffffffff


	//   ....[29]....
        /*00a0*/ 	.word	0xffffffff


	//   ....[30]....
        /*00a4*/ 	.word	0xffffffff


	//   ....[31]....
        /*00a8*/ 	.word	0xffffffff


	//   ....[32]....
        /*00ac*/ 	.word	0xffffffff


	//   ....[33]....
        /*00b0*/ 	.word	0xffffffff


	//   ....[34]....
        /*00b4*/ 	.word	0xffffffff


	//   ....[35]....
        /*00b8*/ 	.word	0xffffffff


	//   ....[36]....
        /*00bc*/ 	.word	0xffffffff


	//   ....[37]....
        /*00c0*/ 	.word	0xffffffff


	//   ....[38]....
        /*00c4*/ 	.word	0xffffffff


	//   ....[39]....
        /*00c8*/ 	.word	0xffffffff


	//   ....[40]....
        /*00cc*/ 	.word	0xffffffff


	//   ....[41]....
        /*00d0*/ 	.word	0xffffffff


	//   ....[42]....
        /*00d4*/ 	.word	0xffffffff


	//   ....[43]....
        /*00d8*/ 	.word	0xffffffff


	//   ....[44]....
        /*00dc*/ 	.word	0xffffffff


	//   ....[45]....
        /*00e0*/ 	.word	0xffffffff


	//   ....[46]....
        /*00e4*/ 	.word	0xffffffff


	//   ....[47]....
        /*00e8*/ 	.word	0xffffffff


	//   ....[48]....
        /*00ec*/ 	.word	0xffffffff


	//   ....[49]....
        /*00f0*/ 	.word	0xffffffff


	//   ....[50]....
        /*00f4*/ 	.word	0xffffffff


	//   ....[51]....
        /*00f8*/ 	.word	0xffffffff


	//   ....[52]....
        /*00fc*/ 	.word	0xffffffff


	//   ....[53]....
        /*0100*/ 	.word	0xffffffff


	//----- nvinfo : EIATTR_COOP_GROUP_INSTR_OFFSETS
	.align		4
.L_3481:
        /*0104*/ 	.byte	0x04, 0x28
        /*0106*/ 	.short	(.L_3483 - .L_3482)


	//   ....[0]....
.L_3482:
        /*0108*/ 	.word	0x000008d0


	//   ....[1]....
        /*010c*/ 	.word	0x000009e0


	//   ....[2]....
        /*0110*/ 	.word	0x00000b70


	//   ....[3]....
        /*0114*/ 	.word	0x00001ad0


	//   ....[4]....
        /*0118*/ 	.word	0x00001b10


	//   ....[5]....
        /*011c*/ 	.word	0x00001b40


	//   ....[6]....
        /*0120*/ 	.word	0x00001b90


	//   ....[7]....
        /*0124*/ 	.word	0x00001bc0


	//   ....[8]....
        /*0128*/ 	.word	0x00001be0


	//   ....[9]....
        /*012c*/ 	.word	0x00001bf0


	//   ....[10]....
        /*0130*/ 	.word	0x00001c30


	//   ....[11]....
        /*0134*/ 	.word	0x00001c80


	//   ....[12]....
        /*0138*/ 	.word	0x00001c90


	//   ....[13]....
        /*013c*/ 	.word	0x00001cb0


	//   ....[14]....
        /*0140*/ 	.word	0x00001ce0


	//   ....[15]....
        /*0144*/ 	.word	0x00001d10


	//   ....[16]....
        /*0148*/ 	.word	0x00001d50


	//   ....[17]....
        /*014c*/ 	.word	0x00001d80


	//   ....[18]....
        /*0150*/ 	.word	0x00001dc0


	//   ....[19]....
        /*0154*/ 	.word	0x00001df0


	//   ....[20]....
        /*0158*/ 	.word	0x00001e40


	//   ....[21]....
        /*015c*/ 	.word	0x00001e80


	//   ....[22]....
        /*0160*/ 	.word	0x00001e90


	//   ....[23]....
        /*0164*/ 	.word	0x00001eb0


	//   ....[24]....
        /*0168*/ 	.word	0x00001ec0


	//   ....[25]....
        /*016c*/ 	.word	0x00001ee0


	//   ....[26]....
        /*0170*/ 	.word	0x00001f20


	//   ....[27]....
        /*0174*/ 	.word	0x00001f60


	//   ....[28]....
        /*0178*/ 	.word	0x00001f70


	//   ....[29]....
        /*017c*/ 	.word	0x00001f80


	//   ....[30]....
        /*0180*/ 	.word	0x00002020


	//   ....[31]....
        /*0184*/ 	.word	0x000021f0


	//   ....[32]....
        /*0188*/ 	.word	0x00002230


	//   ....[33]....
        /*018c*/ 	.word	0x00002320


	//   ....[34]....
        /*0190*/ 	.word	0x00002340


	//   ....[35]....
        /*0194*/ 	.word	0x00002370


	//   ....[36]....
        /*0198*/ 	.word	0x00002390


	//   ....[37]....
        /*019c*/ 	.word	0x000023c0


	//   ....[38]....
        /*01a0*/ 	.word	0x000023e0


	//   ....[39]....
        /*01a4*/ 	.word	0x00002410


	//   ....[40]....
        /*01a8*/ 	.word	0x00002430


	//   ....[41]....
        /*01ac*/ 	.word	0x000027f0


	//   ....[42]....
        /*01b0*/ 	.word	0x00002830


	//   ....[43]....
        /*01b4*/ 	.word	0x00002c80


	//   ....[44]....
        /*01b8*/ 	.word	0x00002ef0


	//   ....[45]....
        /*01bc*/ 	.word	0x00002f40


	//   ....[46]....
        /*01c0*/ 	.word	0x00002f90


	//   ....[47]....
        /*01c4*/ 	.word	0x00002fc0


	//   ....[48]....
        /*01c8*/ 	.word	0x00002fe0


	//   ....[49]....
        /*01cc*/ 	.word	0x000030b0


	//   ....[50]....
        /*01d0*/ 	.word	0x000030f0


	//   ....[51]....
        /*01d4*/ 	.word	0x00003140


	//   ....[52]....
        /*01d8*/ 	.word	0x00003170


	//   ....[53]....
        /*01dc*/ 	.word	0x00003190


	//----- nvinfo : EIATTR_VRC_CTA_INIT_COUNT
	.align		4
.L_3483:
        /*01e0*/ 	.byte	0x02, 0x4a
	.zero		1
	.zero		1


	//----- nvinfo : EIATTR_EXIT_INSTR_OFFSETS
	.align		4
        /*01e4*/ 	.byte	0x04, 0x1c
        /*01e6*/ 	.short	(.L_3485 - .L_3484)


	//   ....[0]....
.L_3484:
        /*01e8*/ 	.word	0x00003230


	//   ....[1]....
        /*01ec*/ 	.word	0x000036c0


	//----- nvinfo : EIATTR_MAX_THREADS
	.align		4
.L_3485:
        /*01f0*/ 	.byte	0x04, 0x05
        /*01f2*/ 	.short	(.L_3487 - .L_3486)
.L_3486:
        /*01f4*/ 	.word	0x00000020
        /*01f8*/ 	.word	0x00000001
        /*01fc*/ 	.word	0x00000001


	//----- nvinfo : EIATTR_CRS_STACK_SIZE
	.align		4
.L_3487:
        /*0200*/ 	.byte	0x04, 0x1e
        /*0202*/ 	.short	(.L_3489 - .L_3488)
.L_3488:
        /*0204*/ 	.word	0x00000000


	//----- nvinfo : EIATTR_CBANK_PARAM_SIZE
	.align		4
.L_3489:
        /*0208*/ 	.byte	0x03, 0x19
        /*020a*/ 	.short	0x01f0


	//----- nvinfo : EIATTR_PARAM_CBANK
	.align		4
        /*020c*/ 	.byte	0x04, 0x0a
        /*020e*/ 	.short	(.L_3491 - .L_3490)
	.align		4
.L_3490:
        /*0210*/ 	.word	index@(.nv.constant0._Z25selective_scan_bwd_kernelI32Selective_Scan_bwd_kernel_traitsILi32ELi4ELb0ELb0ELb0ELb1ELb0EN3c104HalfEfEEv12SSMParamsBwd)
        /*0214*/ 	.short	0x0380
        /*0216*/ 	.short	0x01f0


	//----- nvinfo : EIATTR_SW_WAR
	.align		4
.L_3491:
        /*0218*/ 	.byte	0x04, 0x36
        /*021a*/ 	.short	(.L_3493 - .L_3492)
.L_3492:
        /*021c*/ 	.word	0x00000008
.L_3493:


//--------------------- .nv.info._Z25selective_scan_bwd_kernelI32Selective_Scan_bwd_kernel_traitsILi32ELi4ELb0ELb0ELb0ELb1ELb1EN3c104HalfEfEEv12SSMParamsBwd --------------------------
	.section	.nv.info._Z25selective_scan_bwd_kernelI32Selective_Scan_bwd_kernel_traitsILi32ELi4ELb0ELb0ELb0ELb1ELb1EN3c104HalfEfEEv12SSMParamsBwd,"",@"SHT_CUDA_INFO"
	.sectionflags	@""
	.align	4


	//----- nvinfo : EIATTR_CUDA_API_VERSION
	.align		4
        /*0000*/ 	.byte	0x04, 0x37
        /*0002*/ 	.short	(.L_3495 - .L_3494)
.L_3494:
        /*0004*/ 	.word	0x00000082


	//----- nvinfo : EIATTR_KPARAM_INFO
	.align		4
.L_3495:
        /*0008*/ 	.byte	0x04, 0x17
        /*000a*/ 	.short	(.L_3497 - .L_3496)
.L_3496:
        /*000c*/ 	.word	0x00000000
        /*0010*/ 	.short	0x0000
        /*0012*/ 	.short	0x0000
        /*0014*/ 	.byte	0x00, 0xf0, 0xc1, 0x07


	//----- nvinfo : EIATTR_SPARSE_MMA_MASK
	.align		4
.L_3497:
        /*0018*/ 	.byte	0x03, 0x50
        /*001a*/ 	.short	0x0000


	//----- nvinfo : EIATTR_MAXREG_COUNT
	.align		4
        /*001c*/ 	.byte	0x03, 0x1b
        /*001e*/ 	.short	0x00ff


	//----- nvinfo : EIATTR_NUM_BARRIERS
	.align		4
        /*0020*/ 	.byte	0x02, 0x4c
        /*0022*/ 	.byte	0x01
	.zero		1


	//----- nvinfo : EIATTR_MERCURY_ISA_VERSION
	.align		4
        /*0024*/ 	.byte	0x03, 0x5f
        /*0026*/ 	.short	0x0101


	//----- nvinfo : EIATTR_COOP_GROUP_MASK_REGIDS
	.align		4
        /*0028*/ 	.byte	0x04, 0x29
        /*002a*/ 	.short	(.L_3499 - .L_3498)


	//   ....[0]....
.L_3498:
        /*002c*/ 	.word	0xffffffff


	//   ....[1]....
        /*0030*/ 	.word	0xffffffff


	//   ....[2]....
        /*0034*/ 	.word	0xffffffff


	//   ....[3]....
        /*0038*/ 	.word	0xffffffff


	//   ....[4]....
        /*003c*/ 	.word	0xffffffff


	//   ....[5]....
        /*0040*/ 	.word	0xffffffff


	//   ....[6]....
        /*0044*/ 	.word	0xffffffff


	//   ....[7]....
        /*0048*/ 	.word	0xffffffff


	//   ....[8]....
        /*004c*/ 	.word	0xffffffff


	//   ....[9]....
        /*0050*/ 	.word	0xffffffff


	//   ....[10]....
        /*0054*/ 	.word	0xffffffff


	//   ....[11]....
        /*0058*/ 	.word	0xffffffff


	//   ....[12]....
        /*005c*/ 	.word	0xffffffff


	//   ....[13]....
        /*0060*/ 	.word	0xffffffff


	//   ....[14]....
        /*0064*/ 	.word	0xffffffff


	//   ....[15]....
        /*0068*/ 	.word	0xffffffff


	//   ....[16]....
        /*006c*/ 	.word	0xffffffff


	//   ....[17]....
        /*0070*/ 	.word	0xffffffff


	//   ....[18]....
        /*0074*/ 	.word	0xffffffff


	//   ....[19]....
        /*0078*/ 	.word	0xffffffff


	//   ....[20]....
        /*007c*/ 	.word	0xffffffff


	//   ....[21]....
        /*0080*/ 	.word	0xffffffff


	//   ....[22]....
        /*0084*/ 	.word	0xffffffff


	//   ....[23]....
        /*0088*/ 	.word	0xffffffff


	//   ....[24]....
        /*008c*/ 	.word	0xffffffff


	//   ....[25]....
        /*0090*/ 	.word	0xffffffff


	//   ....[26]....
        /*0094*/ 	.word	0xffffffff


	//   ....[27]....
        /*0098*/ 	.word	0xffffffff


	//   ....[28]....
        /*009c*/ 	.word	0xffffffff


	//   ....[29]....
        /*00a0*/ 	.word	0xffffffff


	//   ....[30]....
        /*00a4*/ 	.word	0xffffffff


	//   ....[31]....
        /*00a8*/ 	.word	0xffffffff


	//   ....[32]....
        /*00ac*/ 	.word	0xffffffff


	//   ....[33]....
        /*00b0*/ 	.word	0xffffffff


	//   ....[34]....
        /*00b4*/ 	.word	0xffffffff


	//   ....[35]....
        /*00b8*/ 	.word	0xffffffff


	//   ....[36]....
        /*00bc*/ 	.word	0xffffffff


	//   ....[37]....
        /*00c0*/ 	.word	0xffffffff


	//   ....[38]....
        /*00c4*/ 	.word	0xffffffff


	//   ....[39]....
        /*00c8*/ 	.word	0xffffffff


	//   ....[40]....
        /*00cc*/ 	.word	0xffffffff


	//   ....[41]....
        /*00d0*/ 	.word	0xffffffff


	//   ....[42]....
        /*00d4*/ 	.word	0xffffffff


	//   ....[43]....
        /*00d8*/ 	.word	0xffffffff


	//   ....[44]....
        /*00dc*/ 	.word	0xffffffff


	//   ....[45]....
        /*00e0*/ 	.word	0xffffffff


	//   ....[46]....
        /*00e4*/ 	.word	0xffffffff


	//   ....[47]....
        /*00e8*/ 	.word	0xffffffff


	//   ....[48]....
        /*00ec*/ 	.word	0xffffffff


	//   ....[49]....
        /*00f0*/ 	.word	0xffffffff


	//   ....[50]....
        /*00f4*/ 	.word	0xffffffff


	//   ....[51]....
        /*00f8*/ 	.word	0xffffffff


	//   ....[52]....
        /*00fc*/ 	.word	0xffffffff


	//   ....[53]....
        /*0100*/ 	.word	0xffffffff


	//   ....[54]....
        /*0104*/ 	.word	0xffffffff


	//   ....[55]....
        /*0108*/ 	.word	0xffffffff


	//   ....[56]....
        /*010c*/ 	.word	0xffffffff


	//   ....[57]....
        /*0110*/ 	.word	0xffffffff


	//----- nvinfo : EIATTR_COOP_GROUP_INSTR_OFFSETS
	.align		4
.L_3499:
        /*0114*/ 	.byte	0x04, 0x28
        /*0116*/ 	.short	(.L_3501 - .L_3500)


	//   ....[0]....
.L_3500:
        /*0118*/ 	.word	0x000008c0


	//   ....[1]....
        /*011c*/ 	.word	0x000009d0


	//   ....[2]....
        /*0120*/ 	.word	0x00000b10


	//   ....[3]....
        /*0124*/ 	.word	0x00001640


	//   ....[4]....
        /*0128*/ 	.word	0x00001920


	//   ....[5]....
        /*012c*/ 	.word	0x00001b70


	//   ....[6]....
        /*0130*/ 	.word	0x00001da0


	//   ....[7]....
        /*0134*/ 	.word	0x00002670


	//   ....[8]....
        /*0138*/ 	.word	0x000026b0


	//   ....[9]....
        /*013c*/ 	.word	0x000026e0


	//   ....[10]....
        /*0140*/ 	.word	0x00002710


	//   ....[11]....
        /*0144*/ 	.word	0x00002760


	//   ....[12]....
        /*0148*/ 	.word	0x00002770


	//   ....[13]....
        /*014c*/ 	.word	0x00002790


	//   ....[14]....
        /*0150*/ 	.word	0x000027c0


	//   ....[15]....
        /*0154*/ 	.word	0x000027f0


	//   ....[16]....
        /*0158*/ 	.word	0x00002830


	//   ....[17]....
        /*015c*/ 	.word	0x00002850


	//   ....[18]....
        /*0160*/ 	.word	0x00002880


	//   ....[19]....
        /*0164*/ 	.word	0x000028a0


	//   ....[20]....
        /*0168*/ 	.word	0x000028f0


	//   ....[21]....
        /*016c*/ 	.word	0x00002950


	//   ....[22]....
        /*0170*/ 	.word	0x00002960


	//   ....[23]....
        /*0174*/ 	.word	0x00002990


	//   ....[24]....
        /*0178*/ 	.word	0x000029e0


	//   ....[25]....
        /*017c*/ 	.word	0x00002a20


	//   ....[26]....
        /*0180*/ 	.word	0x00002a30


	//   ....[27]....
        /*0184*/ 	.word	0x00002a50


	//   ....[28]....
        /*0188*/ 	.word	0x00002a70


	//   ....[29]....
        /*018c*/ 	.word	0x00002ab0


	//   ....[30]....
        /*0190*/ 	.word	0x00002ae0


	//   ....[31]....
        /*0194*/ 	.word	0x00002b00


	//   ....[32]....
        /*0198*/ 	.word	0x00002b10


	//   ....[33]....
        /*019c*/ 	.word	0x00002b20


	//   ....[34]....
        /*01a0*/ 	.word	0x00002bc0


	//   ....[35]....
        /*01a4*/ 	.word	0x00002d80


	//   ....[36]....
        /*01a8*/ 	.word	0x00002dc0


	//   ....[37]....
        /*01ac*/ 	.word	0x00002e20


	//   ....[38]....
        /*01b0*/ 	.word	0x00002e50


	//   ....[39]....
        /*01b4*/ 	.word	0x00002e80


	//   ....[40]....
        /*01b8*/ 	.word	0x00002ea0


	//   ....[41]....
        /*01bc*/ 	.word	0x00002ed0


	//   ....[42]....
        /*01c0*/ 	.word	0x00002ef0


	//   ....[43]....
        /*01c4*/ 	.word	0x00002f20


	//   ....[44]....
        /*01c8*/ 	.word	0x00002f40


	//   ....[45]....
        /*01cc*/ 	.word	0x00003390


	//   ....[46]....
        /*01d0*/ 	.word	0x000033d0


	//   ....[47]....
        /*01d4*/ 	.word	0x00003800


	//   ....[48]....
        /*01d8*/ 	.word	0x00003a70


	//   ....[49]....
        /*01dc*/ 	.word	0x00003ac0


	//   ....[50]....
        /*01e0*/ 	.word	0x00003b10


	//   ....[51]....
        /*01e4*/ 	.word	0x00003b40


	//   ....[52]....
        /*01e8*/ 	.word	0x00003b60


	//   ....[53]....
        /*01ec*/ 	.word	0x00003c30


	//   ....[54]....
        /*01f0*/ 	.word	0x00003c70


	//   ....[55]....
        /*01f4*/ 	.word	0x00003cc0


	//   ....[56]....
        /*01f8*/ 	.word	0x00003cf0


	//   ....[57]....
        /*01fc*/ 	.word	0x00003d10


	//----- nvinfo : EIATTR_VRC_CTA_INIT_COUNT
	.align		4
.L_3501:
        /*0200*/ 	.byte	0x02, 0x4a
	.zero		1
	.zero		1


	//----- nvinfo : EIATTR_EXIT_INSTR_OFFSETS
	.align		4
        /*0204*/ 	.byte	0x04, 0x1c
        /*0206*/ 	.short	(.L_3503 - .L_3502)


	//   ....[0]....
.L_3502:
        /*0208*/ 	.word	0x00003db0


	//   ....[1]....
        /*020c*/ 	.word	0x00004240


	//----- nvinfo : EIATTR_MAX_THREADS
	.align		4
.L_3503:
        /*0210*/ 	.byte	0x04, 0x05
        /*0212*/ 	.short	(.L_3505 - .L_3504)
.L_3504:
        /*0214*/ 	.word	0x00000020
        /*0218*/ 	.word	0x00000001
        /*021c*/ 	.word	0x00000001


	//----- nvinfo : EIATTR_CRS_STACK_SIZE
	.align		4
.L_3505:
        /*0220*/ 	.byte	0x04, 0x1e
        /*0222*/ 	.short	(.L_3507 - .L_3506)
.L_3506:
        /*0224*/ 	.word	0x00000000


	//----- nvinfo : EIATTR_CBANK_PARAM_SIZE
	.align		4
.L_3507:
        /*0228*/ 	.byte	0x03, 0x19
        /*022a*/ 	.short	0x01f0


	//----- nvinfo : EIATTR_PARAM_CBANK
	.align		4
        /*022c*/ 	.byte	0x04, 0x0a
        /*022e*/ 	.short	(.L_3509 - .L_3508)
	.align		4
.L_3508:
        /*0230*/ 	.word	index@(.nv.constant0._Z25selective_scan_bwd_kernelI32Selective_Scan_bwd_kernel_traitsILi32ELi4ELb0ELb0ELb0ELb1ELb1EN3c104HalfEfEEv12SSMParamsBwd)
        /*0234*/ 	.short	0x0380
        /*0236*/ 	.short	0x01f0


	//----- nvinfo : EIATTR_SW_WAR
	.align		4
.L_3509:
        /*0238*/ 	.byte	0x04, 0x36
        /*023a*/ 	.short	(.L_3511 - .L_3510)
.L_3510:
        /*023c*/ 	.word	0x00000008
.L_3511:


//--------------------- .nv.info._Z25selective_scan_bwd_kernelI32Selective_Scan_bwd_kernel_traitsILi32ELi4ELb0ELb0ELb1ELb0ELb0EN3c104HalfEfEEv12SSMParamsBwd --------------------------
	.section	.nv.info._Z25selective_scan_bwd_kernelI32Selective_Scan_bwd_kernel_traitsILi32ELi4ELb0ELb0ELb1ELb0ELb0EN3c104HalfEfEEv12SSMParamsBwd,"",@"SHT_CUDA_INFO"
	.sectionflags	@""
	.align	4


	//----- nvinfo : EIATTR_CUDA_API_VERSION
	.align		4
        /*0000*/ 	.byte	0x04, 0x37
        /*0002*/ 	.short	(.L_3513 - .L_3512)
.L_3512:
        /*0004*/ 	.word	0x00000082


	//----- nvinfo : EIATTR_KPARAM_INFO
	.align		4
.L_3513:
        /*0008*/ 	.byte	0x04, 0x17
        /*000a*/ 	.short	(.L_3515 - .L_3514)
.L_3514:
        /*000c*/ 	.word	0x00000000
        /*0010*/ 	.short	0x0000
        /*0012*/ 	.short	0x0000
        /*0014*/ 	.byte	0x00, 0xf0, 0xc1, 0x07


	//----- nvinfo : EIATTR_SPARSE_MMA_MASK
	.align		4
.L_3515:
        /*0018*/ 	.byte	0x03, 0x50
        /*001a*/ 	.short	0x0000


	//----- nvinfo : EIATTR_MAXREG_COUNT
	.align		4
        /*001c*/ 	.byte	0x03, 0x1b
        /*001e*/ 	.short	0x00ff


	//----- nvinfo : EIATTR_NUM_BARRIERS
	.align		4
        /*0020*/ 	.byte	0x02, 0x4c
        /*0022*/ 	.byte	0x01
	.zero		1


	//----- nvinfo : EIATTR_MERCURY_ISA_VERSION
	.align		4
        /*0024*/ 	.byte	0x03, 0x5f
        /*0026*/ 	.short	0x0101


	//----- nvinfo : EIATTR_COOP_GROUP_MASK_REGIDS
	.align		4
        /*0028*/ 	.byte	0x04, 0x29
        /*002a*/ 	.short	(.L_3517 - .L_3516)


	//   ....[0]....
.L_3516:
        /*002c*/ 	.word	0xffffffff


	//   ....[1]....
        /*0030*/ 	.word	0xffffffff


	//   ....[2]....
        /*0034*/ 	.word	0xffffffff


	//   ....[3]....
        /*0038*/ 	.word	0xffffffff


	//   ....[4]....
        /*003c*/ 	.word	0xffffffff


	//   ....[5]....
        /*0040*/ 	.word	0xffffffff


	//   ....[6]....
        /*0044*/ 	.word	0xffffffff


	//   ....[7]....
        /*0048*/ 	.word	0xffffffff


	//   ....[8]....
        /*004c*/ 	.word	0xffffffff


	//   ....[9]....
        /*0050*/ 	.word	0xffffffff


	//   ....[10]....
        /*0054*/ 	.word	0xffffffff


	//   ....[11]....
        /*0058*/ 	.word	0xffffffff


	//   ....[12]....
        /*005c*/ 	.word	0xffffffff


	//   ....[13]....
        /*0060*/ 	.word	0xffffffff


	//   ....[14]....
        /*0064*/ 	.word	0xffffffff


	//   ....[15]....
        /*0068*/ 	.word	0xffffffff


	//   ....[16]....
        /*006c*/ 	.word	0xffffffff


	//   ....[17]....
        /*0070*/ 	.word	0xffffffff


	//   ....[18]....
        /*0074*/ 	.word	0xffffffff


	//   ....[19]....
        /*0078*/ 	.word	0xffffffff


	//   ....[20]....
        /*007c*/ 	.word	0xffffffff


	//   ....[21]....
        /*0080*/ 	.word	0xffffffff


	//   ....[22]....
        /*0084*/ 	.word	0xffffffff


	//   ....[23]....
        /*0088*/ 	.word	0xffffffff


	//   ....[24]....
        /*008c*/ 	.word	0xffffffff


	//   ....[25]....
        /*0090*/ 	.word	0xffffffff


	//   ....[26]....
        /*0094*/ 	.word	0xffffffff


	//   ....[27]....
        /*0098*/ 	.word	0xffffffff


	//   ....[28]....
        /*009c*/ 	.word	0xffffffff


	//   ....[29]....
        /*00a0*/ 	.word	0xffffffff


	//   ....[30]....
        /*00a4*/ 	.word	0xffffffff


	//   ....[31]....
        /*00a8*/ 	.word	0xffffffff


	//   ....[32]....
        /*00ac*/ 	.word	0xffffffff


	//   ....[33]....
        /*00b0*/ 	.word	0xffffffff


	//   ....[34]....
        /*00b4*/ 	.word	0xffffffff


	//   ....[35]....
        /*00b8*/ 	.word	0xffffffff


	//   ....[36]....
        /*00bc*/ 	.word	0xffffffff


	//   ....[37]....
        /*00c0*/ 	.word	0xffffffff


	//   ....[38]....
        /*00c4*/ 	.word	0xffffffff


	//   ....[39]....
        /*00c8*/ 	.word	0xffffffff


	//   ....[40]....
        /*00cc*/ 	.word	0xffffffff


	//   ....[41]....
        /*00d0*/ 	.word	0xffffffff


	//   ....[42]....
        /*00d4*/ 	.word	0xffffffff


	//   ....[43]....
        /*00d8*/ 	.word	0xffffffff


	//   ....[44]....
        /*00dc*/ 	.word	0xffffffff


	//   ....[45]....
        /*00e0*/ 	.word	0xffffffff


	//   ....[46]....
        /*00e4*/ 	.word	0xffffffff


	//   ....[47]....
        /*00e8*/ 	.word	0xffffffff


	//   ....[48]....
        /*00ec*/ 	.word	0xffffffff


	//   ....[49]....
        /*00f0*/ 	.word	0xffffffff


	//   ....[50]....
        /*00f4*/ 	.word	0xffffffff


	//   ....[51]....
        /*00f8*/ 	.word	0xffffffff


	//   ....[52]....
        /*00fc*/ 	.word	0xffffffff


	//   ....[53]....
        /*0100*/ 	.word	0xffffffff


	//----- nvinfo : EIATTR_COOP_GROUP_INSTR_OFFSETS
	.align		4
.L_3517:
        /*0104*/ 	.byte	0x04, 0x28
        /*0106*/ 	.short	(.L_3519 - .L_3518)


	//   ....[0]....
.L_3518:
        /*0108*/ 	.word	0x00000c10


	//   ....[1]....
        /*010c*/ 	.word	0x00000d10


	//   ....[2]....
        /*0110*/ 	.word	0x00000e30


	//   ....[3]....
        /*0114*/ 	.word	0x00001410


	//   ....[4]....
        /*0118*/ 	.word	0x000017a0


	//   ....[5]....
        /*011c*/ 	.word	0x000017c0


	//   ....[6]....
        /*0120*/ 	.word	0x000017f0


	//   ....[7]....
        /*0124*/ 	.word	0x00001820


	//   ....[8]....
        /*0128*/ 	.word	0x00001860


	//   ....[9]....
        /*012c*/ 	.word	0x000018b0


	//   ....[10]....
        /*0130*/ 	.word	0x000018d0


	//   ....[11]....
        /*0134*/ 	.word	0x000018e0


	//   ....[12]....
        /*0138*/ 	.word	0x00001920


	//   ....[13]....
        /*013c*/ 	.word	0x00001970


	//   ....[14]....
        /*0140*/ 	.word	0x00001990


	//   ....[15]....
        /*0144*/ 	.word	0x000019a0


	//   ....[16]....
        /*0148*/ 	.word	0x000019e0


	//   ....[17]....
        /*014c*/ 	.word	0x00001a20


	//   ....[18]....
        /*0150*/ 	.word	0x00001a30


	//   ....[19]....
        /*0154*/ 	.word	0x00001a60


	//   ....[20]....
        /*0158*/ 	.word	0x00001ab0


	//   ....[21]....
        /*015c*/ 	.word	0x00001ae0


	//   ....[22]....
        /*0160*/ 	.word	0x00001b10


	//   ....[23]....
        /*0164*/ 	.word	0x00001b50


	//   ....[24]....
        /*0168*/ 	.word	0x00001bc0


	//   ....[25]....
        /*016c*/ 	.word	0x00001bd0


	//   ....[26]....
        /*0170*/ 	.word	0x00001bf0


	//   ....[27]....
        /*0174*/ 	.word	0x00001c20


	//   ....[28]....
        /*0178*/ 	.word	0x00001c30


	//   ....[29]....
        /*017c*/ 	.word	0x00001c40


	//   ....[30]....
        /*0180*/ 	.word	0x00001c50


	//   ....[31]....
        /*0184*/ 	.word	0x00001c60


	//   ....[32]....
        /*0188*/ 	.word	0x000020f0


	//   ....[33]....
        /*018c*/ 	.word	0x00002130


	//   ....[34]....
        /*0190*/ 	.word	0x00002210


	//   ....[35]....
        /*0194*/ 	.word	0x00002230


	//   ....[36]....
        /*0198*/ 	.word	0x00002260


	//   ....[37]....
        /*019c*/ 	.word	0x00002280


	//   ....[38]....
        /*01a0*/ 	.word	0x000022b0


	//   ....[39]....
        /*01a4*/ 	.word	0x000022d0


	//   ....[40]....
        /*01a8*/ 	.word	0x00002300


	//   ....[41]....
        /*01ac*/ 	.word	0x00002320


	//   ....[42]....
        /*01b0*/ 	.word	0x00002590


	//   ....[43]....
        /*01b4*/ 	.word	0x000027c0


	//   ....[44]....
        /*01b8*/ 	.word	0x00002a80


	//   ....[45]....
        /*01bc*/ 	.word	0x00002ac0


	//   ....[46]....
        /*01c0*/ 	.word	0x00002b20


	//   ....[47]....
        /*01c4*/ 	.word	0x00002b50


	//   ....[48]....
        /*01c8*/ 	.word	0x00002b70


	//   ....[49]....
        /*01cc*/ 	.word	0x00002c40


	//   ....[50]....
        /*01d0*/ 	.word	0x00002c80


	//   ....[51]....
        /*01d4*/ 	.word	0x00002cd0


	//   ....[52]....
        /*01d8*/ 	.word	0x00002d00


	//   ....[53]....
        /*01dc*/ 	.word	0x00002d20


	//----- nvinfo : EIATTR_VRC_CTA_INIT_COUNT
	.align		4
.L_3519:
        /*01e0*/ 	.byte	0x02, 0x4a
	.zero		1
	.zero		1


	//----- nvinfo : EIATTR_EXIT_INSTR_OFFSETS
	.align		4
        /*01e4*/ 	.byte	0x04, 0x1c
        /*01e6*/ 	.short	(.L_3521 - .L_3520)


	//   ....[0]....
.L_3520:
        /*01e8*/ 	.word	0x00002dc0


	//   ....[1]....
        /*01ec*/ 	.word	0x00002fe0


	//----- nvinfo : EIATTR_MAX_THREADS
	.align		4
.L_3521:
        /*01f0*/ 	.byte	0x04, 0x05
        /*01f2*/ 	.short	(.L_3523 - .L_3522)
.L_3522:
        /*01f4*/ 	.word	0x00000020
        /*01f8*/ 	.word	0x00000001
        /*01fc*/ 	.word	0x00000001


	//----- nvinfo : EIATTR_CRS_STACK_SIZE
	.align		4
.L_3523:
        /*0200*/ 	.byte	0x04, 0x1e
        /*0202*/ 	.short	(.L_3525 - .L_3524)
.L_3524:
        /*0204*/ 	.word	0x00000000


	//----- nvinfo : EIATTR_CBANK_PARAM_SIZE
	.align		4
.L_3525:
        /*0208*/ 	.byte	0x03, 0x19
        /*020a*/ 	.short	0x01f0


	//----- nvinfo : EIATTR_PARAM_CBANK
	.align		4
        /*020c*/ 	.byte	0x04, 0x0a
        /*020e*/ 	.short	(.L_3527 - .L_3526)
	.align		4
.L_3526:
        /*0210*/ 	.word	index@(.nv.constant0._Z25selective_scan_bwd_kernelI32Selective_Scan_bwd_kernel_traitsILi32ELi4ELb0ELb0ELb1ELb0ELb0EN3c104HalfEfEEv12SSMParamsBwd)
        /*0214*/ 	.short	0x0380
        /*0216*/ 	.short	0x01f0


	//----- nvinfo : EIATTR_SW_WAR
	.align		4
.L_3527:
        /*0218*/ 	.byte	0x04, 0x36
        /*021a*/ 	.short	(.L_3529 - .L_3528)
.L_3528:
        /*021c*/ 	.word	0x00000008
.L_3529:


//--------------------- .nv.info._Z25selective_scan_bwd_kernelI32Selective_Scan_bwd_kernel_traitsILi32ELi4ELb0ELb0ELb1ELb0ELb1EN3c104HalfEfEEv12SSMParamsBwd --------------------------
	.section	.nv.info._Z25selective_scan_bwd_kernelI32Selective_Scan_bwd_kernel_traitsILi32ELi4ELb0ELb0ELb1ELb0ELb1EN3c104HalfEfEEv12SSMParamsBwd,"",@"SHT_CUDA_INFO"
	.sectionflags	@""
	.align	4


	//----- nvinfo : EIATTR_CUDA_API_VERSION
	.align		4
        /*0000*/ 	.byte	0x04, 0x37
        /*0002*/ 	.short	(.L_3531 - .L_3530)
.L_3530:
        /*0004*/ 	.word	0x00000082


	//----- nvinfo : EIATTR_KPARAM_INFO
	.align		4
.L_3531:
        /*0008*/ 	.byte	0x04, 0x17
        /*000a*/ 	.short	(.L_3533 - .L_3532)
.L_3532:
        /*000c*/ 	.word	0x00000000
        /*0010*/ 	.short	0x0000
        /*0012*/ 	.short	0x0000
        /*0014*/ 	.byte	0x00, 0xf0, 0xc1, 0x07


	//----- nvinfo : EIATTR_SPARSE_MMA_MASK
	.align		4
.L_3533:
        /*0018*/ 	.byte	0x03, 0x50
        /*001a*/ 	.short	0x0000


	//----- nvinfo : EIATTR_MAXREG_COUNT
	.align		4
        /*001c*/ 	.byte	0x03, 0x1b
        /*001e*/ 	.short	0x00ff


	//----- nvinfo : EIATTR_NUM_BARRIERS
	.align		4
        /*0020*/ 	.byte	0x02, 0x4c
        /*0022*/ 	.byte	0x01
	.zero		1


	//----- nvinfo : EIATTR_MERCURY_ISA_VERSION
	.align		4
        /*0024*/ 	.byte	0x03, 0x5f
        /*0026*/ 	.short	0x0101


	//----- nvinfo : EIATTR_COOP_GROUP_MASK_REGIDS
	.align		4
        /*0028*/ 	.byte	0x04, 0x29
        /*002a*/ 	.short	(.L_3535 - .L_3534)


	//   ....[0]....
.L_3534:
        /*002c*/ 	.word	0xffffffff


	//   ....[1]....
        /*0030*/ 	.word	0xffffffff


	//   ....[2]....
        /*0034*/ 	.word	0xffffffff


	//   ....[3]....
        /*0038*/ 	.word	0xffffffff


	//   ....[4]....
        /*003c*/ 	.word	0xffffffff


	//   ....[5]....
        /*0040*/ 	.word	0xffffffff


	//   ....[6]....
        /*0044*/ 	.word	0xffffffff


	//   ....[7]....
        /*0048*/ 	.word	0xffffffff


	//   ....[8]....
        /*004c*/ 	.word	0xffffffff


	//   ....[9]....
        /*0050*/ 	.word	0xffffffff


	//   ....[10]....
        /*0054*/ 	.word	0xffffffff


	//   ....[11]....
        /*0058*/ 	.word	0xffffffff


	//   ....[12]....
        /*005c*/ 	.word	0xffffffff


	//   ....[13]....
        /*0060*/ 	.word	0xffffffff


	//   ....[14]....
        /*0064*/ 	.word	0xffffffff


	//   ....[15]....
        /*0068*/ 	.word	0xffffffff


	//   ....[16]....
        /*006c*/ 	.word	0xffffffff


	//   ....[17]....
        /*0070*/ 	.word	0xffffffff


	//   ....[18]....
        /*0074*/ 	.word	0xffffffff


	//   ....[19]....
        /*0078*/ 	.word	0xffffffff


	//   ....[20]....
        /*007c*/ 	.word	0xffffffff


	//   ....[21]....
        /*0080*/ 	.word	0xffffffff


	//   ....[22]....
        /*0084*/ 	.word	0xffffffff


	//   ....[23]....
        /*0088*/ 	.word	0xffffffff


	//   ....[24]....
        /*008c*/ 	.word	0xffffffff


	//   ....[25]....
        /*0090*/ 	.word	0xffffffff


	//   ....[26]....
        /*0094*/ 	.word	0xffffffff


	//   ....[27]....
        /*0098*/ 	.word	0xffffffff


	//   ....[28]....
        /*009c*/ 	.word	0xffffffff


	//   ....[29]....
        /*00a0*/ 	.word	0xffffffff


	//   ....[30]....
        /*00a4*/ 	.word	0xffffffff


	//   ....[31]....
        /*00a8*/ 	.word	0xffffffff


	//   ....[32]....
        /*00ac*/ 	.word	0xffffffff


	//   ....[33]....
        /*00b0*/ 	.word	0xffffffff


	//   ....[34]....
        /*00b4*/ 	.word	0xffffffff


	//   ....[35]....
        /*00b8*/ 	.word	0xffffffff


	//   ....[36]....
        /*00bc*/ 	.word	0xffffffff


	//   ....[37]....
        /*00c0*/ 	.word	0xffffffff


	//   ....[38]....
        /*00c4*/ 	.word	0xffffffff


	//   ....[39]....
        /*00c8*/ 	.word	0xffffffff


	//   ....[40]....
        /*00cc*/ 	.word	0xffffffff


	//   ....[41]....
        /*00d0*/ 	.word	0xffffffff


	//   ....[42]....
        /*00d4*/ 	.word	0xffffffff


	//   ....[43]....
        /*00d8*/ 	.word	0xffffffff


	//   ....[44]....
        /*00dc*/ 	.word	0xffffffff


	//   ....[45]....
        /*00e0*/ 	.word	0xffffffff


	//   ....[46]....
        /*00e4*/ 	.word	0xffffffff


	//   ....[47]....
        /*00e8*/ 	.word	0xffffffff


	//   ....[48]....
        /*00ec*/ 	.word	0xffffffff


	//   ....[49]....
        /*00f0*/ 	.word	0xffffffff


	//   ....[50]....
        /*00f4*/ 	.word	0xffffffff


	//   ....[51]....
        /*00f8*/ 	.word	0xffffffff


	//   ....[52]....
        /*00fc*/ 	.word	0xffffffff


	//   ....[53]....
        /*0100*/ 	.word	0xffffffff


	//   ....[54]....
        /*0104*/ 	.word	0xffffffff


	//   ....[55]....
        /*0108*/ 	.word	0xffffffff


	//   ....[56]....
        /*010c*/ 	.word	0xffffffff


	//   ....[57]....
        /*0110*/ 	.word	0xffffffff


	//----- nvinfo : EIATTR_COOP_GROUP_INSTR_OFFSETS
	.align		4
.L_3535:
        /*0114*/ 	.byte	0x04, 0x28
        /*0116*/ 	.short	(.L_3537 - .L_3536)


	//   ....[0]....
.L_3536:
        /*0118*/ 	.word	0x00000c90


	//   ....[1]....
        /*011c*/ 	.word	0x00000d80


	//   ....[2]....
        /*0120*/ 	.word	0x00000f00


	//   ....[3]....
        /*0124*/ 	.word	0x00001090


	//   ....[4]....
        /*0128*/ 	.word	0x00001270


	//   ....[5]....
        /*012c*/ 	.word	0x00001530


	//   ....[6]....
        /*0130*/ 	.word	0x00001790


	//   ....[7]....
        /*0134*/ 	.word	0x00001f00


	//   ....[8]....
        /*0138*/ 	.word	0x000022a0


	//   ....[9]....
        /*013c*/ 	.word	0x000022c0


	//   ....[10]....
        /*0140*/ 	.word	0x000022f0


	//   ....[11]....
        /*0144*/ 	.word	0x00002310


	//   ....[12]....
        /*0148*/ 	.word	0x00002350


	//   ....[13]....
        /*014c*/ 	.word	0x000023a0


	//   ....[14]....
        /*0150*/ 	.word	0x000023c0


	//   ....[15]....
        /*0154*/ 	.word	0x000023d0


	//   ....[16]....
        /*0158*/ 	.word	0x00002420


	//   ....[17]....
        /*015c*/ 	.word	0x00002450


	//   ....[18]....
        /*0160*/ 	.word	0x00002480


	//   ....[19]....
        /*0164*/ 	.word	0x00002490


	//   ....[20]....
        /*0168*/ 	.word	0x000024e0


	//   ....[21]....
        /*016c*/ 	.word	0x00002510


	//   ....[22]....
        /*0170*/ 	.word	0x00002540


	//   ....[23]....
        /*0174*/ 	.word	0x00002550


	//   ....[24]....
        /*0178*/ 	.word	0x000025c0


	//   ....[25]....
        /*017c*/ 	.word	0x000025f0


	//   ....[26]....
        /*0180*/ 	.word	0x00002620


	//   ....[27]....
        /*0184*/ 	.word	0x00002640


	//   ....[28]....
        /*0188*/ 	.word	0x000026c0


	//   ....[29]....
        /*018c*/ 	.word	0x000026d0


	//   ....[30]....
        /*0190*/ 	.word	0x00002700


	//   ....[31]....
        /*0194*/ 	.word	0x00002710


	//   ....[32]....
        /*0198*/ 	.word	0x00002720


	//   ....[33]....
        /*019c*/ 	.word	0x00002730


	//   ....[34]....
        /*01a0*/ 	.word	0x00002740


	//   ....[35]....
        /*01a4*/ 	.word	0x00002750


	//   ....[36]....
        /*01a8*/ 	.word	0x00002be0


	//   ....[37]....
        /*01ac*/ 	.word	0x00002c20


	//   ....[38]....
        /*01b0*/ 	.word	0x00002d80


	//   ....[39]....
        /*01b4*/ 	.word	0x00002da0


	//   ....[40]....
        /*01b8*/ 	.word	0x00002dd0


	//   ....[41]....
        /*01bc*/ 	.word	0x00002df0


	//   ....[42]....
        /*01c0*/ 	.word	0x00002e20


	//   ....[43]....
        /*01c4*/ 	.word	0x00002e40


	//   ....[44]....
        /*01c8*/ 	.word	0x00002e70


	//   ....[45]....
        /*01cc*/ 	.word	0x00002e90


	//   ....[46]....
        /*01d0*/ 	.word	0x000030d0


	//   ....[47]....
        /*01d4*/ 	.word	0x000032a0


	//   ....[48]....
        /*01d8*/ 	.word	0x00003560


	//   ....[49]....
        /*01dc*/ 	.word	0x000035a0


	//   ....[50]....
        /*01e0*/ 	.word	0x00003600


	//   ....[51]....
        /*01e4*/ 	.word	0x00003630


	//   ....[52]....
        /*01e8*/ 	.word	0x00003650


	//   ....[53]....
        /*01ec*/ 	.word	0x00003720


	//   ....[54]....
        /*01f0*/ 	.word	0x00003760


	//   ....[55]....
        /*01f4*/ 	.word	0x000037b0


	//   ....[56]....
        /*01f8*/ 	.word	0x000037e0


	//   ....[57]....
        /*01fc*/ 	.word	0x00003800


	//----- nvinfo : EIATTR_VRC_CTA_INIT_COUNT
	.align		4
.L_3537:
        /*0200*/ 	.byte	0x02, 0x4a
	.zero		1
	.zero		1


	//----- nvinfo : EIATTR_EXIT_INSTR_OFFSETS
	.align		4
        /*0204*/ 	.byte	0x04, 0x1c
        /*0206*/ 	.short	(.L_3539 - .L_3538)


	//   ....[0]....
.L_3538:
        /*0208*/ 	.word	0x000038a0


	//   ....[1]....
        /*020c*/ 	.word	0x00003ac0


	//----- nvinfo : EIATTR_MAX_THREADS
	.align		4
.L_3539:
        /*0210*/ 	.byte	0x04, 0x05
        /*0212*/ 	.short	(.L_3541 - .L_3540)
.L_3540:
        /*0214*/ 	.word	0x00000020
        /*0218*/ 	.word	0x00000001
        /*021c*/ 	.word	0x00000001


	//----- nvinfo : EIATTR_CRS_STACK_SIZE
	.align		4
.L_3541:
        /*0220*/ 	.byte	0x04, 0x1e
        /*0222*/ 	.short	(.L_3543 - .L_3542)
.L_3542:
        /*0224*/ 	.word	0x00000000


	//----- nvinfo : EIATTR_CBANK_PARAM_SIZE
	.align		4
.L_3543:
        /*0228*/ 	.byte	0x03, 0x19
        /*022a*/ 	.short	0x01f0


	//----- nvinfo : EIATTR_PARAM_CBANK
	.align		4
        /*022c*/ 	.byte	0x04, 0x0a
        /*022e*/ 	.short	(.L_3545 - .L_3544)
	.align		4
.L_3544:
        /*0230*/ 	.word	index@(.nv.constant0._Z25selective_scan_bwd_kernelI32Selective_Scan_bwd_kernel_traitsILi32ELi4ELb0ELb0ELb1ELb0ELb1EN3c104HalfEfEEv12SSMParamsBwd)
        /*0234*/ 	.short	0x0380
        /*0236*/ 	.short	0x01f0


	//----- nvinfo : EIATTR_SW_WAR
	.align		4
.L_3545:
        /*0238*/ 	.byte	0x04, 0x36
        /*023a*/ 	.short	(.L_3547 - .L_3546)
.L_3546:
        /*023c*/ 	.word	0x00000008
.L_3547:


//--------------------- .nv.info._Z25selective_scan_bwd_kernelI32Selective_Scan_bwd_kernel_traitsILi32ELi4ELb0ELb0ELb1ELb1ELb0EN3c104HalfEfEEv12SSMParamsBwd --------------------------
	.section	.nv.info._Z25selective_scan_bwd_kernelI32Selective_Scan_bwd_kernel_traitsILi32ELi4ELb0ELb0ELb1ELb1ELb0EN3c104HalfEfEEv12SSMParamsBwd,"",@"SHT_CUDA_INFO"
	.sectionflags	@""
	.align	4


	//----- nvinfo : EIATTR_CUDA_API_VERSION
	.align		4
        /*0000*/ 	.byte	0x04, 0x37
        /*0002*/ 	.short	(.L_3549 - .L_3548)
.L_3548:
        /*0004*/ 	.word	0x00000082


	//----- nvinfo : EIATTR_KPARAM_INFO
	.align		4
.L_3549:
        /*0008*/ 	.byte	0x04, 0x17
        /*000a*/ 	.short	(.L_3551 - .L_3550)
.L_3550:
        /*000c*/ 	.word	0x00000000
        /*0010*/ 	.short	0x0000
        /*0012*/ 	.short	0x0000
        /*0014*/ 	.byte	0x00, 0xf0, 0xc1, 0x07


	//----- nvinfo : EIATTR_SPARSE_MMA_MASK
	.align		4
.L_3551:
        /*0018*/ 	.byte	0x03, 0x50
        /*001a*/ 	.short	0x0000


	//----- nvinfo : EIATTR_MAXREG_COUNT
	.align		4
        /*001c*/ 	.byte	0x03, 0x1b
        /*001e*/ 	.short	0x00ff


	//----- nvinfo : EIATTR_NUM_BARRIERS
	.align		4
        /*0020*/ 	.byte	0x02, 0x4c
        /*0022*/ 	.byte	0x01
	.zero		1


	//----- nvinfo : EIATTR_MERCURY_ISA_VERSION
	.align		4
        /*0024*/ 	.byte	0x03, 0x5f
        /*0026*/ 	.short	0x0101


	//----- nvinfo : EIATTR_COOP_GROUP_MASK_REGIDS
	.align		4
        /*0028*/ 	.byte	0x04, 0x29
        /*002a*/ 	.short	(.L_3553 - .L_3552)


	//   ....[0]....
.L_3552:
        /*002c*/ 	.word	0xffffffff


	//   ....[1]....
        /*0030*/ 	.word	0xffffffff


	//   ....[2]....
        /*0034*/ 	.word	0xffffffff


	//   ....[3]....
        /*0038*/ 	.word	0xffffffff


	//   ....[4]....
        /*003c*/ 	.word	0xffffffff


	//   ....[5]....
        /*0040*/ 	.word	0xffffffff


	//   ....[6]....
        /*0044*/ 	.word	0xffffffff


	//   ....[7]....
        /*0048*/ 	.word	0xffffffff


	//   ....[8]....
        /*004c*/ 	.word	0xffffffff


	//   ....[9]....
        /*0050*/ 	.word	0xffffffff


	//   ....[10]....
        /*0054*/ 	.word	0xffffffff


	//   ....[11]....
        /*0058*/ 	.word	0xffffffff


	//   ....[12]....
        /*005c*/ 	.word	0xffffffff


	//   ....[13]....
        /*0060*/ 	.word	0xffffffff


	//   ....[14]....
        /*0064*/ 	.word	0xffffffff


	//   ....[15]....
        /*0068*/ 	.word	0xffffffff


	//   ....[16]....
        /*006c*/ 	.word	0xffffffff


	//   ....[17]....
        /*0070*/ 	.word	0xffffffff


	//   ....[18]....
        /*0074*/ 	.word	0xffffffff


	//   ....[19]....
        /*0078*/ 	.word	0xffffffff


	//   ....[20]....
        /*007c*/ 	.word	0xffffffff


	//   ....[21]....
        /*0080*/ 	.word	0xffffffff


	//   ....[22]....
        /*0084*/ 	.word	0xffffffff


	//   ....[23]....
        /*0088*/ 	.word	0xffffffff


	//   ....[24]....
        /*008c*/ 	.word	0xffffffff


	//   ....[25]....
        /*0090*/ 	.word	0xffffffff


	//   ....[26]....
        /*0094*/ 	.word	0xffffffff


	//   ....[27]....
        /*0098*/ 	.word	0xffffffff


	//   ....[28]....
        /*009c*/ 	.word	0xffffffff


	//   ....[29]....
        /*00a0*/ 	.word	0xffffffff


	//   ....[30]....
        /*00a4*/ 	.word	0xffffffff


	//   ....[31]....
        /*00a8*/ 	.word	0xffffffff


	//   ....[32]....
        /*00ac*/ 	.word	0xffffffff


	//   ....[33]....
        /*00b0*/ 	.word	0xffffffff


	//   ....[34]....
        /*00b4*/ 	.word	0xffffffff


	//   ....[35]....
        /*00b8*/ 	.word	0xffffffff


	//   ....[36]....
        /*00bc*/ 	.word	0xffffffff


	//   ....[37]....
        /*00c0*/ 	.word	0xffffffff


	//   ....[38]....
        /*00c4*/ 	.word	0xffffffff


	//   ....[39]....
        /*00c8*/ 	.word	0xffffffff


	//   ....[40]....
        /*00cc*/ 	.word	0xffffffff


	//   ....[41]....
        /*00d0*/ 	.word	0xffffffff


	//   ....[42]....
        /*00d4*/ 	.word	0xffffffff


	//   ....[43]....
        /*00d8*/ 	.word	0xffffffff


	//   ....[44]....
        /*00dc*/ 	.word	0xffffffff


	//   ....[45]....
        /*00e0*/ 	.word	0xffffffff


	//   ....[46]....
        /*00e4*/ 	.word	0xffffffff


	//   ....[47]....
        /*00e8*/ 	.word	0xffffffff


	//   ....[48]....
        /*00ec*/ 	.word	0xffffffff


	//   ....[49]....
        /*00f0*/ 	.word	0xffffffff


	//   ....[50]....
        /*00f4*/ 	.word	0xffffffff


	//   ....[51]....
        /*00f8*/ 	.word	0xffffffff


	//   ....[52]....
        /*00fc*/ 	.word	0xffffffff


	//   ....[53]....
        /*0100*/ 	.word	0xffffffff


	//   ....[54]....
        /*0104*/ 	.word	0xffffffff


	//----- nvinfo : EIATTR_COOP_GROUP_INSTR_OFFSETS
	.align		4
.L_3553:
        /*0108*/ 	.byte	0x04, 0x28
        /*010a*/ 	.short	(.L_3555 - .L_3554)


	//   ....[0]....
.L_3554:
        /*010c*/ 	.word	0x00000bf0


	//   ....[1]....
        /*0110*/ 	.word	0x00000d00


	//   ....[2]....
        /*0114*/ 	.word	0x00000e70


	//   ....[3]....
        /*0118*/ 	.word	0x00001cc0


	//   ....[4]....
        /*011c*/ 	.word	0x00002040


	//   ....[5]....
        /*0120*/ 	.word	0x00002070


	//   ....[6]....
        /*0124*/ 	.word	0x000020a0


	//   ....[7]....
        /*0128*/ 	.word	0x000020d0


	//   ....[8]....
        /*012c*/ 	.word	0x00002110


	//   ....[9]....
        /*0130*/ 	.word	0x00002160


	//   ....[10]....
        /*0134*/ 	.word	0x00002180


	//   ....[11]....
        /*0138*/ 	.word	0x00002190


	//   ....[12]....
        /*013c*/ 	.word	0x000021d0


	//   ....[13]....
        /*0140*/ 	.word	0x00002220


	//   ....[14]....
        /*0144*/ 	.word	0x00002240


	//   ....[15]....
        /*0148*/ 	.word	0x00002250


	//   ....[16]....
        /*014c*/ 	.word	0x000022a0


	//   ....[17]....
        /*0150*/ 	.word	0x000022d0


	//   ....[18]....
        /*0154*/ 	.word	0x00002300


	//   ....[19]....
        /*0158*/ 	.word	0x00002310


	//   ....[20]....
        /*015c*/ 	.word	0x00002380


	//   ....[21]....
        /*0160*/ 	.word	0x000023b0


	//   ....[22]....
        /*0164*/ 	.word	0x000023d0


	//   ....[23]....
        /*0168*/ 	.word	0x00002400


	//   ....[24]....
        /*016c*/ 	.word	0x00002470


	//   ....[25]....
        /*0170*/ 	.word	0x00002490


	//   ....[26]....
        /*0174*/ 	.word	0x000024b0


	//   ....[27]....
        /*0178*/ 	.word	0x000024d0


	//   ....[28]....
        /*017c*/ 	.word	0x000024e0


	//   ....[29]....
        /*0180*/ 	.word	0x000024f0


	//   ....[30]....
        /*0184*/ 	.word	0x00002510


	//   ....[31]....
        /*0188*/ 	.word	0x00002540


	//   ....[32]....
        /*018c*/ 	.word	0x000029a0


	//   ....[33]....
        /*0190*/ 	.word	0x000029e0


	//   ....[34]....
        /*0194*/ 	.word	0x00002b00


	//   ....[35]....
        /*0198*/ 	.word	0x00002b20


	//   ....[36]....
        /*019c*/ 	.word	0x00002b50


	//   ....[37]....
        /*01a0*/ 	.word	0x00002b70


	//   ....[38]....
        /*01a4*/ 	.word	0x00002ba0


	//   ....[39]....
        /*01a8*/ 	.word	0x00002bc0


	//   ....[40]....
        /*01ac*/ 	.word	0x00002bf0


	//   ....[41]....
        /*01b0*/ 	.word	0x00002c10


	//   ....[42]....
        /*01b4*/ 	.word	0x00002f10


	//   ....[43]....
        /*01b8*/ 	.word	0x00002f50


	//   ....[44]....
        /*01bc*/ 	.word	0x00003390


	//   ....[45]....
        /*01c0*/ 	.word	0x00003650


	//   ....[46]....
        /*01c4*/ 	.word	0x00003690


	//   ....[47]....
        /*01c8*/ 	.word	0x000036f0


	//   ....[48]....
        /*01cc*/ 	.word	0x00003720


	//   ....[49]....
        /*01d0*/ 	.word	0x00003740


	//   ....[50]....
        /*01d4*/ 	.word	0x00003810


	//   ....[51]....
        /*01d8*/ 	.word	0x00003850


	//   ....[52]....
        /*01dc*/ 	.word	0x000038a0


	//   ....[53]....
        /*01e0*/ 	.word	0x000038d0


	//   ....[54]....
        /*01e4*/ 	.word	0x000038f0


	//----- nvinfo : EIATTR_VRC_CTA_INIT_COUNT
	.align		4
.L_3555:
        /*01e8*/ 	.byte	0x02, 0x4a
	.zero		1
	.zero		1


	//----- nvinfo : EIATTR_EXIT_INSTR_OFFSETS
	.align		4
        /*01ec*/ 	.byte	0x04, 0x1c
        /*01ee*/ 	.short	(.L_3557 - .L_3556)


	//   ....[0]....
.L_3556:
        /*01f0*/ 	.word	0x00003990


	//   ....[1]....
        /*01f4*/ 	.word	0x00003bb0


	//----- nvinfo : EIATTR_MAX_THREADS
	.align		4
.L_3557:
        /*01f8*/ 	.byte	0x04, 0x05
        /*01fa*/ 	.short	(.L_3559 - .L_3558)
.L_3558:
        /*01fc*/ 	.word	0x00000020
        /*0200*/ 	.word	0x00000001
        /*0204*/ 	.word	0x00000001


	//----- nvinfo : EIATTR_CRS_STACK_SIZE
	.align		4
.L_3559:
        /*0208*/ 	.byte	0x04, 0x1e
        /*020a*/ 	.short	(.L_3561 - .L_3560)
.L_3560:
        /*020c*/ 	.word	0x00000000


	//----- nvinfo : EIATTR_CBANK_PARAM_SIZE
	.align		4
.L_3561:
        /*0210*/ 	.byte	0x03, 0x19
        /*0212*/ 	.short	0x01f0


	//----- nvinfo : EIATTR_PARAM_CBANK
	.align		4
        /*0214*/ 	.byte	0x04, 0x0a
        /*0216*/ 	.short	(.L_3563 - .L_3562)
	.align		4
.L_3562:
        /*0218*/ 	.word	index@(.nv.constant0._Z25selective_scan_bwd_kernelI32Selective_Scan_bwd_kernel_traitsILi32ELi4ELb0ELb0ELb1ELb1ELb0EN3c104HalfEfEEv12SSMParamsBwd)
        /*021c*/ 	.short	0x0380
        /*021e*/ 	.short	0x01f0


	//----- nvinfo : EIATTR_SW_WAR
	.align		4
.L_3563:
        /*0220*/ 	.byte	0x04, 0x36
        /*0222*/ 	.short	(.L_3565 - .L_3564)
.L_3564:
        /*0224*/ 	.word	0x00000008
.L_3565:


//--------------------- .nv.info._Z25selective_scan_bwd_kernelI32Selective_Scan_bwd_kernel_traitsILi32ELi4ELb0ELb0ELb1ELb1ELb1EN3c104HalfEfEEv12SSMParamsBwd --------------------------
	.section	.nv.info._Z25selective_scan_bwd_kernelI32Selective_Scan_bwd_kernel_traitsILi32ELi4ELb0ELb0ELb1ELb1ELb1EN3c104HalfEfEEv12SSMParamsBwd,"",@"SHT_CUDA_INFO"
	.sectionflags	@""
	.align	4


	//----- nvinfo : EIATTR_CUDA_API_VERSION
	.align		4
        /*0000*/ 	.byte	0x04, 0x37
        /*0002*/ 	.short	(.L_3567 - .L_3566)
.L_3566:
        /*0004*/ 	.word	0x00000082


	//----- nvinfo : EIATTR_KPARAM_INFO
	.align		4
.L_3567:
        /*0008*/ 	.byte	0x04, 0x17
        /*000a*/ 	.short	(.L_3569 - .L_3568)
.L_3568:
        /*000c*/ 	.word	0x00000000
        /*0010*/ 	.short	0x0000
        /*0012*/ 	.short	0x0000
        /*0014*/ 	.byte	0x00, 0xf0, 0xc1, 0x07


	//----- nvinfo : EIATTR_SPARSE_MMA_MASK
	.align		4
.L_3569:
        /*0018*/ 	.byte	0x03, 0x50
        /*001a*/ 	.short	0x0000


	//----- nvinfo : EIATTR_MAXREG_COUNT
	.align		4
        /*001c*/ 	.byte	0x03, 0x1b
        /*001e*/ 	.short	0x00ff


	//----- nvinfo : EIATTR_NUM_BARRIERS
	.align		4
        /*0020*/ 	.byte	0x02, 0x4c
        /*0022*/ 	.byte	0x01
	.zero		1


	//----- nvinfo : EIATTR_MERCURY_ISA_VERSION
	.align		4
        /*0024*/ 	.byte	0x03, 0x5f
        /*0026*/ 	.short	0x0101


	//----- nvinfo : EIATTR_COOP_GROUP_MASK_REGIDS
	.align		4
        /*0028*/ 	.byte	0x04, 0x29
        /*002a*/ 	.short	(.L_3571 - .L_3570)


	//   ....[0]....
.L_3570:
        /*002c*/ 	.word	0xffffffff


	//   ....[1]....
        /*0030*/ 	.word	0xffffffff


	//   ....[2]....
        /*0034*/ 	.word	0xffffffff


	//   ....[3]....
        /*0038*/ 	.word	0xffffffff


	//   ....[4]....
        /*003c*/ 	.word	0xffffffff


	//   ....[5]....
        /*0040*/ 	.word	0xffffffff


	//   ....[6]....
        /*0044*/ 	.word	0xffffffff


	//   ....[7]....
        /*0048*/ 	.word	0xffffffff


	//   ....[8]....
        /*004c*/ 	.word	0xffffffff


	//   ....[9]....
        /*0050*/ 	.word	0xffffffff


	//   ....[10]....
        /*0054*/ 	.word	0xffffffff


	//   ....[11]....
        /*0058*/ 	.word	0xffffffff


	//   ....[12]....
        /*005c*/ 	.word	0xffffffff


	//   ....[13]....
        /*0060*/ 	.word	0xffffffff


	//   ....[14]....
        /*0064*/ 	.word	0xffffffff


	//   ....[15]....
        /*0068*/ 	.word	0xffffffff


	//   ....[16]....
        /*006c*/ 	.word	0xffffffff


	//   ....[17]....
        /*0070*/ 	.word	0xffffffff


	//   ....[18]....
        /*0074*/ 	.word	0xffffffff


	//   ....[19]....
        /*0078*/ 	.word	0xffffffff


	//   ....[20]....
        /*007c*/ 	.word	0xffffffff


	//   ....[21]....
        /*0080*/ 	.word	0xffffffff


	//   ....[22]....
        /*0084*/ 	.word	0xffffffff


	//   ....[23]....
        /*0088*/ 	.word	0xffffffff


	//   ....[24]....
        /*008c*/ 	.word	0xffffffff


	//   ....[25]....
        /*0090*/ 	.word	0xffffffff


	//   ....[26]....
        /*0094*/ 	.word	0xffffffff


	//   ....[27]....
        /*0098*/ 	.word	0xffffffff


	//   ....[28]....
        /*009c*/ 	.word	0xffffffff


	//   ....[29]....
        /*00a0*/ 	.word	0xffffffff


	//   ....[30]....
        /*00a4*/ 	.word	0xffffffff


	//   ....[31]....
        /*00a8*/ 	.word	0xffffffff


	//   ....[32]....
        /*00ac*/ 	.word	0xffffffff


	//   ....[33]....
        /*00b0*/ 	.word	0xffffffff


	//   ....[34]....
        /*00b4*/ 	.word	0xffffffff


	//   ....[35]....
        /*00b8*/ 	.word	0xffffffff


	//   ....[36]....
        /*00bc*/ 	.word	0xffffffff


	//   ....[37]....
        /*00c0*/ 	.word	0xffffffff


	//   ....[38]....
        /*00c4*/ 	.word	0xffffffff


	//   ....[39]....
        /*00c8*/ 	.word	0xffffffff


	//   ....[40]....
        /*00cc*/ 	.word	0xffffffff


	//   ....[41]....
        /*00d0*/ 	.word	0xffffffff


	//   ....[42]....
        /*00d4*/ 	.word	0xffffffff


	//   ....[43]....
        /*00d8*/ 	.word	0xffffffff


	//   ....[44]....
        /*00dc*/ 	.word	0xffffffff


	//   ....[45]....
        /*00e0*/ 	.word	0xffffffff


	//   ....[46]....
        /*00e4*/ 	.word	0xffffffff


	//   ....[47]....
        /*00e8*/ 	.word	0xffffffff


	//   ....[48]....
        /*00ec*/ 	.word	0xffffffff


	//   ....[49]....
        /*00f0*/ 	.word	0xffffffff


	//   ....[50]....
        /*00f4*/ 	.word	0xffffffff


	//   ....[51]....
        /*00f8*/ 	.word	0xffffffff


	//   ....[52]....
        /*00fc*/ 	.word	0xffffffff


	//   ....[53]....
        /*0100*/ 	.word	0xffffffff


	//   ....[54]....
        /*0104*/ 	.word	0xffffffff


	//   ....[55]....
        /*0108*/ 	.word	0xffffffff


	//   ....[56]....
        /*010c*/ 	.word	0xffffffff


	//   ....[57]....
        /*0110*/ 	.word	0xffffffff


	//   ....[58]....
        /*0114*/ 	.word	0xffffffff


	//----- nvinfo : EIATTR_COOP_GROUP_INSTR_OFFSETS
	.align		4
.L_3571:
        /*0118*/ 	.byte	0x04, 0x28
        /*011a*/ 	.short	(.L_3573 - .L_3572)


	//   ....[0]....
.L_3572:
        /*011c*/ 	.word	0x00000bf0


	//   ....[1]....
        /*0120*/ 	.word	0x00000d20


	//   ....[2]....
        /*0124*/ 	.word	0x00000e60


	//   ....[3]....
        /*0128*/ 	.word	0x00001990


	//   ....[4]....
        /*012c*/ 	.word	0x00001ba0


	//   ....[5]....
        /*0130*/ 	.word	0x00001e20


	//   ....[6]....
        /*0134*/ 	.word	0x00002060


	//   ....[7]....
        /*0138*/ 	.word	0x000027a0


	//   ....[8]....
        /*013c*/ 	.word	0x00002b30


	//   ....[9]....
        /*0140*/ 	.word	0x00002b50


	//   ....[10]....
        /*0144*/ 	.word	0x00002b80


	//   ....[11]....
        /*0148*/ 	.word	0x00002bb0


	//   ....[12]....
        /*014c*/ 	.word	0x00002bf0


	//   ....[13]....
        /*0150*/ 	.word	0x00002c40


	//   ....[14]....
        /*0154*/ 	.word	0x00002c60


	//   ....[15]....
        /*0158*/ 	.word	0x00002c70


	//   ....[16]....
        /*015c*/ 	.word	0x00002cb0


	//   ....[17]....
        /*0160*/ 	.word	0x00002d00


	//   ....[18]....
        /*0164*/ 	.word	0x00002d20


	//   ....[19]....
        /*0168*/ 	.word	0x00002d30


	//   ....[20]....
        /*016c*/ 	.word	0x00002d80


	//   ....[21]....
        /*0170*/ 	.word	0x00002db0


	//   ....[22]....
        /*0174*/ 	.word	0x00002de0


	//   ....[23]....
        /*0178*/ 	.word	0x00002df0


	//   ....[24]....
        /*017c*/ 	.word	0x00002e60


	//   ....[25]....
        /*0180*/ 	.word	0x00002e90


	//   ....[26]....
        /*0184*/ 	.word	0x00002eb0


	//   ....[27]....
        /*0188*/ 	.word	0x00002ee0


	//   ....[28]....
        /*018c*/ 	.word	0x00002f60


	//   ....[29]....
        /*0190*/ 	.word	0x00002f80


	//   ....[30]....
        /*0194*/ 	.word	0x00002fa0


	//   ....[31]....
        /*0198*/ 	.word	0x00002fb0


	//   ....[32]....
        /*019c*/ 	.word	0x00002fc0


	//   ....[33]....
        /*01a0*/ 	.word	0x00002fd0


	//   ....[34]....
        /*01a4*/ 	.word	0x00002fe0


	//   ....[35]....
        /*01a8*/ 	.word	0x00002ff0


	//   ....[36]....
        /*01ac*/ 	.word	0x00003480


	//   ....[37]....
        /*01b0*/ 	.word	0x000034c0


	//   ....[38]....
        /*01b4*/ 	.word	0x00003620


	//   ....[39]....
        /*01b8*/ 	.word	0x00003640


	//   ....[40]....
        /*01bc*/ 	.word	0x00003670


	//   ....[41]....
        /*01c0*/ 	.word	0x00003690


	//   ....[42]....
        /*01c4*/ 	.word	0x000036c0


	//   ....[43]....
        /*01c8*/ 	.word	0x000036e0


	//   ....[44]....
        /*01cc*/ 	.word	0x00003710


	//   ....[45]....
        /*01d0*/ 	.word	0x00003730


	//   ....[46]....
        /*01d4*/ 	.word	0x000039c0


	//   ....[47]....
        /*01d8*/ 	.word	0x00003a00


	//   ....[48]....
        /*01dc*/ 	.word	0x00003e60


	//   ....[49]....
        /*01e0*/ 	.word	0x00004120


	//   ....[50]....
        /*01e4*/ 	.word	0x00004160


	//   ....[51]....
        /*01e8*/ 	.word	0x000041c0


	//   ....[52]....
        /*01ec*/ 	.word	0x000041f0


	//   ....[53]....
        /*01f0*/ 	.word	0x00004210


	//   ....[54]....
        /*01f4*/ 	.word	0x000042e0


	//   ....[55]....
        /*01f8*/ 	.word	0x00004320


	//   ....[56]....
        /*01fc*/ 	.word	0x00004370


	//   ....[57]....
        /*0200*/ 	.word	0x000043a0


	//   ....[58]....
        /*0204*/ 	.word	0x000043c0


	//----- nvinfo : EIATTR_VRC_CTA_INIT_COUNT
	.align		4
.L_3573:
        /*0208*/ 	.byte	0x02, 0x4a
	.zero		1
	.zero		1


	//----- nvinfo : EIATTR_EXIT_INSTR_OFFSETS
	.align		4
        /*020c*/ 	.byte	0x04, 0x1c
        /*020e*/ 	.short	(.L_3575 - .L_3574)


	//   ....[0]....
.L_3574:
        /*0210*/ 	.word	0x00004460


	//   ....[1]....
        /*0214*/ 	.word	0x00004680


	//----- nvinfo : EIATTR_MAX_THREADS
	.align		4
.L_3575:
        /*0218*/ 	.byte	0x04, 0x05
        /*021a*/ 	.short	(.L_3577 - .L_3576)
.L_3576:
        /*021c*/ 	.word	0x00000020
        /*0220*/ 	.word	0x00000001
        /*0224*/ 	.word	0x00000001


	//----- nvinfo : EIATTR_CRS_STACK_SIZE
	.align		4
.L_3577:
        /*0228*/ 	.byte	0x04, 0x1e
        /*022a*/ 	.short	(.L_3579 - .L_3578)
.L_3578:
        /*022c*/ 	.word	0x00000000


	//----- nvinfo : EIATTR_CBANK_PARAM_SIZE
	.align		4
.L_3579:
        /*0230*/ 	.byte	0x03, 0x19
        /*0232*/ 	.short	0x01f0


	//----- nvinfo : EIATTR_PARAM_CBANK
	.align		4
        /*0234*/ 	.byte	0x04, 0x0a
        /*0236*/ 	.short	(.L_3581 - .L_3580)
	.align		4
.L_3580:
        /*0238*/ 	.word	index@(.nv.constant0._Z25selective_scan_bwd_kernelI32Selective_Scan_bwd_kernel_traitsILi32ELi4ELb0ELb0ELb1ELb1ELb1EN3c104HalfEfEEv12SSMParamsBwd)
        /*023c*/ 	.short	0x0380
        /*023e*/ 	.short	0x01f0


	//----- nvinfo : EIATTR_SW_WAR
	.align		4
.L_3581:
        /*0240*/ 	.byte	0x04, 0x36
        /*0242*/ 	.short	(.L_3583 - .L_3582)
.L_3582:
        /*0244*/ 	.word	0x00000008
.L_3583:


//--------------------- .nv.info._Z25selective_scan_bwd_kernelI32Selective_Scan_bwd_kernel_traitsILi32ELi4ELb0ELb1ELb0ELb0ELb0EN3c104HalfEfEEv12SSMParamsBwd --------------------------
	.section	.nv.info._Z25selective_scan_bwd_kernelI32Selective_Scan_bwd_kernel_traitsILi32ELi4ELb0ELb1ELb0ELb0ELb0EN3c104HalfEfEEv12SSMParamsBwd,"",@"SHT_CUDA_INFO"
	.sectionflags	@""
	.align	4


	//----- nvinfo : EIATTR_CUDA_API_VERSION
	.align		4
        /*0000*/ 	.byte	0x04, 0x37
        /*0002*/ 	.short	(.L_3585 - .L_3584)
.L_3584:
        /*0004*/ 	.word	0x00000082


	//----- nvinfo : EIATTR_KPARAM_INFO
	.align		4
.L_3585:
        /*0008*/ 	.byte	0x04, 0x17
        /*000a*/ 	.short	(.L_3587 - .L_3586)
.L_3586:
        /*000c*/ 	.word	0x00000000
        /*0010*/ 	.short	0x0000
        /*0012*/ 	.short	0x0000
        /*0014*/ 	.byte	0x00, 0xf0, 0xc1, 0x07


	//----- nvinfo : EIATTR_SPARSE_MMA_MASK
	.align		4
.L_3587:
        /*0018*/ 	.byte	0x03, 0x50
        /*001a*/ 	.short	0x0000


	//----- nvinfo : EIATTR_MAXREG_COUNT
	.align		4
        /*001c*/ 	.byte	0x03, 0x1b
        /*001e*/ 	.short	0x00ff


	//----- nvinfo : EIATTR_NUM_BARRIERS
	.align		4
        /*0020*/ 	.byte	0x02, 0x4c
        /*0022*/ 	.byte	0x01
	.zero		1


	//----- nvinfo : EIATTR_MERCURY_ISA_VERSION
	.align		4
        /*0024*/ 	.byte	0x03, 0x5f
        /*0026*/ 	.short	0x0101


	//----- nvinfo : EIATTR_COOP_GROUP_MASK_REGIDS
	.align		4
        /*0028*/ 	.byte	0x04, 0x29
        /*002a*/ 	.short	(.L_3589 - .L_3588)


	//   ....[0]....
.L_3588:
        /*002c*/ 	.word	0xffffffff


	//   ....[1]....
        /*0030*/ 	.word	0xffffffff


	//   ....[2]....
        /*0034*/ 	.word	0xffffffff


	//   ....[3]....
        /*0038*/ 	.word	0xffffffff


	//   ....[4]....
        /*003c*/ 	.word	0xffffffff


	//   ....[5]....
        /*0040*/ 	.word	0xffffffff


	//   ....[6]....
        /*0044*/ 	.word	0xffffffff


	//   ....[7]....
        /*0048*/ 	.word	0xffffffff


	//   ....[8]....
        /*004c*/ 	.word	0xffffffff


	//   ....[9]....
        /*0050*/ 	.word	0xffffffff


	//   ....[10]....
        /*0054*/ 	.word	0xffffffff


	//   ....[11]....
        /*0058*/ 	.word	0xffffffff


	//   ....[12]....
        /*005c*/ 	.word	0xffffffff


	//   ....[13]....
        /*0060*/ 	.word	0xffffffff


	//   ....[14]....
        /*0064*/ 	.word	0xffffffff


	//   ....[15]....
        /*0068*/ 	.word	0xffffffff


	//   ....[16]....
        /*006c*/ 	.word	0xffffffff


	//   ....[17]....
        /*0070*/ 	.word	0xffffffff


	//   ....[18]....
        /*0074*/ 	.word	0xffffffff


	//   ....[19]....
        /*0078*/ 	.word	0xffffffff


	//   ....[20]....
        /*007c*/ 	.word	0xffffffff


	//   ....[21]....
        /*0080*/ 	.word	0xffffffff


	//   ....[22]....
        /*0084*/ 	.word	0xffffffff


	//   ....[23]....
        /*0088*/ 	.word	0xffffffff


	//   ....[24]....
        /*008c*/ 	.word	0xffffffff


	//   ....[25]....
        /*0090*/ 	.word	0xffffffff


	//   ....[26]....
        /*0094*/ 	.word	0xffffffff


	//   ....[27]....
        /*0098*/ 	.word	0xffffffff


	//   ....[28]....
        /*009c*/ 	.word	0xffffffff


	//   ....[29]....
        /*00a0*/ 	.word	0xffffffff


	//   ....[30]....
        /*00a4*/ 	.word	0xffffffff


	//   ....[31]....
        /*00a8*/ 	.word	0xffffffff


	//   ....[32]....
        /*00ac*/ 	.word	0xffffffff


	//   ....[33]....
        /*00b0*/ 	.word	0xffffffff


	//   ....[34]....
        /*00b4*/ 	.word	0xffffffff


	//   ....[35]....
        /*00b8*/ 	.word	0xffffffff


	//   ....[36]....
        /*00bc*/ 	.word	0xffffffff


	//   ....[37]....
        /*00c0*/ 	.word	0xffffffff


	//   ....[38]....
        /*00c4*/ 	.word	0xffffffff


	//   ....[39]....
        /*00c8*/ 	.word	0xffffffff


	//   ....[40]....
        /*00cc*/ 	.word	0xffffffff


	//   ....[41]....
        /*00d0*/ 	.word	0xffffffff


	//   ....[42]....
        /*00d4*/ 	.word	0xffffffff


	//   ....[43]....
        /*00d8*/ 	.word	0xffffffff


	//   ....[44]....
        /*00dc*/ 	.word	0xffffffff


	//   ....[45]....
        /*00e0*/ 	.word	0xffffffff


	//   ....[46]....
        /*00e4*/ 	.word	0xffffffff


	//   ....[47]....
        /*00e8*/ 	.word	0xffffffff


	//   ....[48]....
        /*00ec*/ 	.word	0xffffffff


	//   ....[49]....
        /*00f0*/ 	.word	0xffffffff


	//   ....[50]....
        /*00f4*/ 	.word	0xffffffff


	//   ....[51]....
        /*00f8*/ 	.word	0xffffffff


	//   ....[52]....
        /*00fc*/ 	.word	0xffffffff


	//   ....[53]....
        /*0100*/ 	.word	0xffffffff


	//----- nvinfo : EIATTR_COOP_GROUP_INSTR_OFFSETS
	.align		4
.L_3589:
        /*0104*/ 	.byte	0x04, 0x28
        /*0106*/ 	.short	(.L_3591 - .L_3590)


	//   ....[0]....
.L_3590:
        /*0108*/ 	.word	0x00000b90


	//   ....[1]....
        /*010c*/ 	.word	0x00000ca0


	//   ....[2]....
        /*0110*/ 	.word	0x00000dc0


	//   ....[3]....
        /*0114*/ 	.word	0x00001360


	//   ....[4]....
        /*0118*/ 	.word	0x00001750


	//   ....[5]....
        /*011c*/ 	.word	0x00001780


	//   ....[6]....
        /*0120*/ 	.word	0x000017b0


	//   ....[7]....
        /*0124*/ 	.word	0x00001800


	//   ....[8]....
        /*0128*/ 	.word	0x00001820


	//   ....[9]....
        /*012c*/ 	.word	0x00001830


	//   ....[10]....
        /*0130*/ 	.word	0x00001880


	//   ....[11]....
        /*0134*/ 	.word	0x000018b0


	//   ....[12]....
        /*0138*/ 	.word	0x000018e0


	//   ....[13]....
        /*013c*/ 	.word	0x000018f0


	//   ....[14]....
        /*0140*/ 	.word	0x00001910


	//   ....[15]....
        /*0144*/ 	.word	0x00001980


	//   ....[16]....
        /*0148*/ 	.word	0x000019c0


	//   ....[17]....
        /*014c*/ 	.word	0x000019e0


	//   ....[18]....
        /*0150*/ 	.word	0x00001a20


	//   ....[19]....
        /*0154*/ 	.word	0x00001a80


	//   ....[20]....
        /*0158*/ 	.word	0x00001aa0


	//   ....[21]....
        /*015c*/ 	.word	0x00001ab0


	//   ....[22]....
        /*0160*/ 	.word	0x00001ad0


	//   ....[23]....
        /*0164*/ 	.word	0x00001ae0


	//   ....[24]....
        /*0168*/ 	.word	0x00001b00


	//   ....[25]....
        /*016c*/ 	.word	0x00001b50


	//   ....[26]....
        /*0170*/ 	.word	0x00001b80


	//   ....[27]....
        /*0174*/ 	.word	0x00001b90


	//   ....[28]....
        /*0178*/ 	.word	0x00001ba0


	//   ....[29]....
        /*017c*/ 	.word	0x00001c70


	//   ....[30]....
        /*0180*/ 	.word	0x00001cb0


	//   ....[31]....
        /*0184*/ 	.word	0x00001d00


	//   ....[32]....
        /*0188*/ 	.word	0x00002010


	//   ....[33]....
        /*018c*/ 	.word	0x00002050


	//   ....[34]....
        /*0190*/ 	.word	0x000021e0


	//   ....[35]....
        /*0194*/ 	.word	0x00002210


	//   ....[36]....
        /*0198*/ 	.word	0x00002240


	//   ....[37]....
        /*019c*/ 	.word	0x00002260


	//   ....[38]....
        /*01a0*/ 	.word	0x00002290


	//   ....[39]....
        /*01a4*/ 	.word	0x000022b0


	//   ....[40]....
        /*01a8*/ 	.word	0x000022e0


	//   ....[41]....
        /*01ac*/ 	.word	0x00002300


	//   ....[42]....
        /*01b0*/ 	.word	0x00002540


	//   ....[43]....
        /*01b4*/ 	.word	0x00002720


	//   ....[44]....
        /*01b8*/ 	.word	0x000029e0


	//   ....[45]....
        /*01bc*/ 	.word	0x00002a30


	//   ....[46]....
        /*01c0*/ 	.word	0x00002a80


	//   ....[47]....
        /*01c4*/ 	.word	0x00002ab0


	//   ....[48]....
        /*01c8*/ 	.word	0x00002ad0


	//   ....[49]....
        /*01cc*/ 	.word	0x00002ba0


	//   ....[50]....
        /*01d0*/ 	.word	0x00002be0


	//   ....[51]....
        /*01d4*/ 	.word	0x00002c30


	//   ....[52]....
        /*01d8*/ 	.word	0x00002c60


	//   ....[53]....
        /*01dc*/ 	.word	0x00002c80


	//----- nvinfo : EIATTR_VRC_CTA_INIT_COUNT
	.align		4
.L_3591:
        /*01e0*/ 	.byte	0x02, 0x4a
	.zero		1
	.zero		1


	//----- nvinfo : EIATTR_EXIT_INSTR_OFFSETS
	.align		4
        /*01e4*/ 	.byte	0x04, 0x1c
        /*01e6*/ 	.short	(.L_3593 - .L_3592)


	//   ....[0]....
.L_3592:
        /*01e8*/ 	.word	0x00002d20


	//   ....[1]....
        /*01ec*/ 	.word	0x00002f80


	//----- nvinfo : EIATTR_MAX_THREADS
	.align		4
.L_3593:
        /*01f0*/ 	.byte	0x04, 0x05
        /*01f2*/ 	.short	(.L_3595 - .L_3594)
.L_3594:
        /*01f4*/ 	.word	0x00000020
        /*01f8*/ 	.word	0x00000001
        /*01fc*/ 	.word	0x00000001


	//----- nvinfo : EIATTR_CRS_STACK_SIZE
	.align		4
.L_3595:
        /*0200*/ 	.byte	0x04, 0x1e
        /*0202*/ 	.short	(.L_3597 - .L_3596)
.L_3596:
        /*0204*/ 	.word	0x00000000


	//----- nvinfo : EIATTR_CBANK_PARAM_SIZE
	.align		4
.L_3597:
        /*0208*/ 	.byte	0x03, 0x19
        /*020a*/ 	.short	0x01f0


	//----- nvinfo : EIATTR_PARAM_CBANK
	.align		4
        /*020c*/ 	.byte	0x04, 0x0a
        /*020e*/ 	.short	(.L_3599 - .L_3598)
	.align		4
.L_3598:
        /*0210*/ 	.word	index@(.nv.constant0._Z25selective_scan_bwd_kernelI32Selective_Scan_bwd_kernel_traitsILi32ELi4ELb0ELb1ELb0ELb0ELb0EN3c104HalfEfEEv12SSMParamsBwd)
        /*0214*/ 	.short	0x0380
        /*0216*/ 	.short	0x01f0


	//----- nvinfo : EIATTR_SW_WAR
	.align		4
.L_3599:
        /*0218*/ 	.byte	0x04, 0x36
        /*021a*/ 	.short	(.L_3601 - .L_3600)
.L_3600:
        /*021c*/ 	.word	0x00000008
.L_3601:


//--------------------- .nv.info._Z25selective_scan_bwd_kernelI32Selective_Scan_bwd_kernel_traitsILi32ELi4ELb0ELb1ELb0ELb0ELb1EN3c104HalfEfEEv12SSMParamsBwd --------------------------
	.section	.nv.info._Z25selective_scan_bwd_kernelI32Selective_Scan_bwd_kernel_traitsILi32ELi4ELb0ELb1ELb0ELb0ELb1EN3c104HalfEfEEv12SSMParamsBwd,"",@"SHT_CUDA_INFO"
	.sectionflags	@""
	.align	4


	//----- nvinfo : EIATTR_CUDA_API_VERSION
	.align		4
        /*0000*/ 	.byte	0x04, 0x37
        /*0002*/ 	.short	(.L_3603 - .L_3602)
.L_3602:
        /*0004*/ 	.word	0x00000082


	//----- nvinfo : EIATTR_KPARAM_INFO
	.align		4
.L_3603:
        /*0008*/ 	.byte	0x04, 0x17
        /*000a*/ 	.short	(.L_3605 - .L_3604)
.L_3604:
        /*000c*/ 	.word	0x00000000
        /*0010*/ 	.short	0x0000
        /*0012*/ 	.short	0x0000
        /*0014*/ 	.byte	0x00, 0xf0, 0xc1, 0x07


	//----- nvinfo : EIATTR_SPARSE_MMA_MASK
	.align		4
.L_3605:
        /*0018*/ 	.byte	0x03, 0x50
        /*001a*/ 	.short	0x0000


	//----- nvinfo : EIATTR_MAXREG_COUNT
	.align		4
        /*001c*/ 	.byte	0x03, 0x1b
        /*001e*/ 	.short	0x00ff


	//----- nvinfo : EIATTR_NUM_BARRIERS
	.align		4
        /*0020*/ 	.byte	0x02, 0x4c
        /*0022*/ 	.byte	0x01
	.zero		1


	//----- nvinfo : EIATTR_MERCURY_ISA_VERSION
	.align		4
        /*0024*/ 	.byte	0x03, 0x5f
        /*0026*/ 	.short	0x0101


	//----- nvinfo : EIATTR_COOP_GROUP_MASK_REGIDS
	.align		4
        /*0028*/ 	.byte	0x04, 0x29
        /*002a*/ 	.short	(.L_3607 - .L_3606)


	//   ....[0]....
.L_3606:
        /*002c*/ 	.word	0xffffffff


	//   ....[1]....
        /*0030*/ 	.word	0xffffffff


	//   ....[2]....
        /*0034*/ 	.word	0xffffffff


	//   ....[3]....
        /*0038*/ 	.word	0xffffffff


	//   ....[4]....
        /*003c*/ 	.word	0xffffffff


	//   ....[5]....
        /*0040*/ 	.word	0xffffffff


	//   ....[6]....
        /*0044*/ 	.word	0xffffffff


	//   ....[7]....
        /*0048*/ 	.word	0xffffffff


	//   ....[8]....
        /*004c*/ 	.word	0xffffffff


	//   ....[9]....
        /*0050*/ 	.word	0xffffffff


	//   ....[10]....
        /*0054*/ 	.word	0xffffffff


	//   ....[11]....
        /*0058*/ 	.word	0xffffffff


	//   ....[12]....
        /*005c*/ 	.word	0xffffffff


	//   ....[13]....
        /*0060*/ 	.word	0xffffffff


	//   ....[14]....
        /*0064*/ 	.word	0xffffffff


	//   ....[15]....
        /*0068*/ 	.word	0xffffffff


	//   ....[16]....
        /*006c*/ 	.word	0xffffffff


	//   ....[17]....
        /*0070*/ 	.word	0xffffffff


	//   ....[18]....
        /*0074*/ 	.word	0xffffffff


	//   ....[19]....
        /*0078*/ 	.word	0xffffffff


	//   ....[20]....
        /*007c*/ 	.word	0xffffffff


	//   ....[21]....
        /*0080*/ 	.word	0xffffffff


	//   ....[22]....
        /*0084*/ 	.word	0xffffffff


	//   ....[23]....
        /*0088*/ 	.word	0xffffffff


	//   ....[24]....
        /*008c*/ 	.word	0xffffffff


	//   ....[25]....
        /*0090*/ 	.word	0xffffffff


	//   ....[26]....
        /*0094*/ 	.word	0xffffffff


	//   ....[27]....
        /*0098*/ 	.word	0xffffffff


	//   ....[28]....
        /*009c*/ 	.word	0xffffffff


	//   ....[29]....
        /*00a0*/ 	.word	0xffffffff


	//   ....[30]....
        /*00a4*/ 	.word	0xffffffff


	//   ....[31]....
        /*00a8*/ 	.word	0xffffffff


	//   ....[32]....
        /*00ac*/ 	.word	0xffffffff


	//   ....[33]....
        /*00b0*/ 	.word	0xffffffff


	//   ....[34]....
        /*00b4*/ 	.word	0xffffffff


	//   ....[35]....
        /*00b8*/ 	.word	0xffffffff


	//   ....[36]....
        /*00bc*/ 	.word	0xffffffff


	//   ....[37]....
        /*00c0*/ 	.word	0xffffffff


	//   ....[38]....
        /*00c4*/ 	.word	0xffffffff


	//   ....[39]....
        /*00c8*/ 	.word	0xffffffff


	//   ....[40]....
        /*00cc*/ 	.word	0xffffffff


	//   ....[41]....
        /*00d0*/ 	.word	0xffffffff


	//   ....[42]....
        /*00d4*/ 	.word	0xffffffff


	//   ....[43]....
        /*00d8*/ 	.word	0xffffffff


	//   ....[44]....
        /*00dc*/ 	.word	0xffffffff


	//   ....[45]....
        /*00e0*/ 	.word	0xffffffff


	//   ....[46]....
        /*00e4*/ 	.word	0xffffffff


	//   ....[47]....
        /*00e8*/ 	.word	0xffffffff


	//   ....[48]....
        /*00ec*/ 	.word	0xffffffff


	//   ....[49]....
        /*00f0*/ 	.word	0xffffffff


	//   ....[50]....
        /*00f4*/ 	.word	0xffffffff


	//   ....[51]....
        /*00f8*/ 	.word	0xffffffff


	//   ....[52]....
        /*00fc*/ 	.word	0xffffffff


	//   ....[53]....
        /*0100*/ 	.word	0xffffffff


	//   ....[54]....
        /*0104*/ 	.word	0xffffffff


	//   ....[55]....
        /*0108*/ 	.word	0xffffffff


	//   ....[56]....
        /*010c*/ 	.word	0xffffffff


	//   ....[57]....
        /*0110*/ 	.word	0xffffffff


	//----- nvinfo : EIATTR_COOP_GROUP_INSTR_OFFSETS
	.align		4
.L_3607:
        /*0114*/ 	.byte	0x04, 0x28
        /*0116*/ 	.short	(.L_3609 - .L_3608)


	//   ....[0]....
.L_3608:
        /*0118*/ 	.word	0x00000c00


	//   ....[1]....
        /*011c*/ 	.word	0x00000d10


	//   ....[2]....
        /*0120*/ 	.word	0x00000e90


	//   ....[3]....
        /*0124*/ 	.word	0x00001030


	//   ....[4]....
        /*0128*/ 	.word	0x00001270


	//   ....[5]....
        /*012c*/ 	.word	0x00001480


	//   ....[6]....
        /*0130*/ 	.word	0x00001730


	//   ....[7]....
        /*0134*/ 	.word	0x00001e60


	//   ....[8]....
        /*0138*/ 	.word	0x00002250


	//   ....[9]....
        /*013c*/ 	.word	0x00002280


	//   ....[10]....
        /*0140*/ 	.word	0x00002300


	//   ....[11]....
        /*0144*/ 	.word	0x00002310


	//   ....[12]....
        /*0148*/ 	.word	0x00002320


	//   ....[13]....
        /*014c*/ 	.word	0x00002330


	//   ....[14]....
        /*0150*/ 	.word	0x00002360


	//   ....[15]....
        /*0154*/ 	.word	0x000023c0


	//   ....[16]....
        /*0158*/ 	.word	0x000023e0


	//   ....[17]....
        /*015c*/ 	.word	0x000023f0


	//   ....[18]....
        /*0160*/ 	.word	0x00002410


	//   ....[19]....
        /*0164*/ 	.word	0x00002490


	//   ....[20]....
        /*0168*/ 	.word	0x000024c0


	//   ....[21]....
        /*016c*/ 	.word	0x000024e0


	//   ....[22]....
        /*0170*/ 	.word	0x00002500


	//   ....[23]....
        /*0174*/ 	.word	0x00002580


	//   ....[24]....
        /*0178*/ 	.word	0x000025a0


	//   ....[25]....
        /*017c*/ 	.word	0x000025b0


	//   ....[26]....
        /*0180*/ 	.word	0x000025d0


	//   ....[27]....
        /*0184*/ 	.word	0x000025f0


	//   ....[28]....
        /*0188*/ 	.word	0x00002630


	//   ....[29]....
        /*018c*/ 	.word	0x00002660


	//   ....[30]....
        /*0190*/ 	.word	0x00002680


	//   ....[31]....
        /*0194*/ 	.word	0x00002690


	//   ....[32]....
        /*0198*/ 	.word	0x000026a0


	//   ....[33]....
        /*019c*/ 	.word	0x00002770


	//   ....[34]....
        /*01a0*/ 	.word	0x000027c0


	//   ....[35]....
        /*01a4*/ 	.word	0x00002880


	//   ....[36]....
        /*01a8*/ 	.word	0x00002b10


	//   ....[37]....
        /*01ac*/ 	.word	0x00002b50


	//   ....[38]....
        /*01b0*/ 	.word	0x00002ce0


	//   ....[39]....
        /*01b4*/ 	.word	0x00002d10


	//   ....[40]....
        /*01b8*/ 	.word	0x00002d40


	//   ....[41]....
        /*01bc*/ 	.word	0x00002d60


	//   ....[42]....
        /*01c0*/ 	.word	0x00002d90


	//   ....[43]....
        /*01c4*/ 	.word	0x00002db0


	//   ....[44]....
        /*01c8*/ 	.word	0x00002de0


	//   ....[45]....
        /*01cc*/ 	.word	0x00002e00


	//   ....[46]....
        /*01d0*/ 	.word	0x00003040


	//   ....[47]....
        /*01d4*/ 	.word	0x00003210


	//   ....[48]....
        /*01d8*/ 	.word	0x000034d0


	//   ....[49]....
        /*01dc*/ 	.word	0x00003520


	//   ....[50]....
        /*01e0*/ 	.word	0x00003570


	//   ....[51]....
        /*01e4*/ 	.word	0x000035a0


	//   ....[52]....
        /*01e8*/ 	.word	0x000035c0


	//   ....[53]....
        /*01ec*/ 	.word	0x00003690


	//   ....[54]....
        /*01f0*/ 	.word	0x000036d0


	//   ....[55]....
        /*01f4*/ 	.word	0x00003720


	//   ....[56]....
        /*01f8*/ 	.word	0x00003750


	//   ....[57]....
        /*01fc*/ 	.word	0x00003770


	//----- nvinfo : EIATTR_VRC_CTA_INIT_COUNT
	.align		4
.L_3609:
        /*0200*/ 	.byte	0x02, 0x4a
	.zero		1
	.zero		1


	//----- nvinfo : EIATTR_EXIT_INSTR_OFFSETS
	.align		4
        /*0204*/ 	.byte	0x04, 0x1c
        /*0206*/ 	.short	(.L_3611 - .L_3610)


	//   ....[0]....
.L_3610:
        /*0208*/ 	.word	0x00003810


	//   ....[1]....
        /*020c*/ 	.word	0x00003a70


	//----- nvinfo : EIATTR_MAX_THREADS
	.align		4
.L_3611:
        /*0210*/ 	.byte	0x04, 0x05
        /*0212*/ 	.short	(.L_3613 - .L_3612)
.L_3612:
        /*0214*/ 	.word	0x00000020
        /*0218*/ 	.word	0x00000001
        /*021c*/ 	.word	0x00000001


	//----- nvinfo : EIATTR_CRS_STACK_SIZE
	.align		4
.L_3613:
        /*0220*/ 	.byte	0x04, 0x1e
        /*0222*/ 	.short	(.L_3615 - .L_3614)
.L_3614:
        /*0224*/ 	.word	0x00000000


	//----- nvinfo : EIATTR_CBANK_PARAM_SIZE
	.align		4
.L_3615:
        /*0228*/ 	.byte	0x03, 0x19
        /*022a*/ 	.short	0x01f0


	//----- nvinfo : EIATTR_PARAM_CBANK
	.align		4
        /*022c*/ 	.byte	0x04, 0x0a
        /*022e*/ 	.short	(.L_3617 - .L_3616)
	.align		4
.L_3616:
        /*0230*/ 	.word	index@(.nv.constant0._Z25selective_scan_bwd_kernelI32Selective_Scan_bwd_kernel_traitsILi32ELi4ELb0ELb1ELb0ELb0ELb1EN3c104HalfEfEEv12SSMParamsBwd)
        /*0234*/ 	.short	0x0380
        /*0236*/ 	.short	0x01f0


	//----- nvinfo : EIATTR_SW_WAR
	.align		4
.L_3617:
        /*0238*/ 	.byte	0x04, 0x36
        /*023a*/ 	.short	(.L_3619 - .L_3618)
.L_3618:
        /*023c*/ 	.word	0x00000008
.L_3619:


//--------------------- .nv.info._Z25selective_scan_bwd_kernelI32Selective_Scan_bwd_kernel_traitsILi32ELi4ELb0ELb1ELb0ELb1ELb0EN3c104HalfEfEEv12SSMParamsBwd --------------------------
	.section	.nv.info._Z25selective_scan_bwd_kernelI32Selective_Scan_bwd_kernel_traitsILi32ELi4ELb0ELb1ELb0ELb1ELb0EN3c104HalfEfEEv12SSMParamsBwd,"",@"SHT_CUDA_INFO"
	.sectionflags	@""
	.align	4


	//----- nvinfo : EIATTR_CUDA_API_VERSION
	.align		4
        /*0000*/ 	.byte	0x04, 0x37
        /*0002*/ 	.short	(.L_3621 - .L_3620)
.L_3620:
        /*0004*/ 	.word	0x00000082


	//----- nvinfo : EIATTR_KPARAM_INFO
	.align		4
.L_3621:
        /*0008*/ 	.byte	0x04, 0x17
        /*000a*/ 	.short	(.L_3623 - .L_3622)
.L_3622:
        /*000c*/ 	.word	0x00000000
        /*0010*/ 	.short	0x0000
        /*0012*/ 	.short	0x0000
        /*0014*/ 	.byte	0x00, 0xf0, 0xc1, 0x07


	//----- nvinfo : EIATTR_SPARSE_MMA_MASK
	.align		4
.L_3623:
        /*0018*/ 	.byte	0x03, 0x50
        /*001a*/ 	.short	0x0000


	//----- nvinfo : EIATTR_MAXREG_COUNT
	.align		4
        /*001c*/ 	.byte	0x03, 0x1b
        /*001e*/ 	.short	0x00ff


	//----- nvinfo : EIATTR_NUM_BARRIERS
	.align		4
        /*0020*/ 	.byte	0x02, 0x4c
        /*0022*/ 	.byte	0x01
	.zero		1


	//----- nvinfo : EIATTR_MERCURY_ISA_VERSION
	.align		4
        /*0024*/ 	.byte	0x03, 0x5f
        /*0026*/ 	.short	0x0101


	//----- nvinfo : EIATTR_COOP_GROUP_MASK_REGIDS
	.align		4
        /*0028*/ 	.byte	0x04, 0x29
        /*002a*/ 	.short	(.L_3625 - .L_3624)


	//   ....[0]....
.L_3624:
        /*002c*/ 	.word	0xffffffff


	//   ....[1]....
        /*0030*/ 	.word	0xffffffff


	//   ....[2]....
        /*0034*/ 	.word	0xffffffff


	//   ....[3]....
        /*0038*/ 	.word	0xffffffff


	//   ....[4]....
        /*003c*/ 	.word	0xffffffff


	//   ....[5]....
        /*0040*/ 	.word	0xffffffff


	//   ....[6]....
        /*0044*/ 	.word	0xffffffff


	//   ....[7]....
        /*0048*/ 	.word	0xffffffff


	//   ....[8]....
        /*004c*/ 	.word	0xffffffff


	//   ....[9]....
        /*0050*/ 	.word	0xffffffff


	//   ....[10]....
        /*0054*/ 	.word	0xffffffff


	//   ....[11]....
        /*0058*/ 	.word	0xffffffff


	//   ....[12]....
        /*005c*/ 	.word	0xffffffff


	//   ....[13]....
        /*0060*/ 	.word	0xffffffff


	//   ....[14]....
        /*0064*/ 	.word	0xffffffff


	//   ....[15]....
        /*0068*/ 	.word	0xffffffff


	//   ....[16]....
        /*006c*/ 	.word	0xffffffff


	//   ....[17]....
        /*0070*/ 	.word	0xffffffff


	//   ....[18]....
        /*0074*/ 	.word	0xffffffff


	//   ....[19]....
        /*0078*/ 	.word	0xffffffff


	//   ....[20]....
        /*007c*/ 	.word	0xffffffff


	//   ....[21]....
        /*0080*/ 	.word	0xffffffff


	//   ....[22]....
        /*0084*/ 	.word	0xffffffff


	//   ....[23]....
        /*0088*/ 	.word	0xffffffff


	//   ....[24]....
        /*008c*/ 	.word	0xffffffff


	//   ....[25]....
        /*0090*/ 	.word	0xffffffff


	//   ....[26]....
        /*0094*/ 	.word	0xffffffff


	//   ....[27]....
        /*0098*/ 	.word	0xffffffff


	//   ....[28]....
        /*009c*/ 	.word	0xffffffff


	//   ....[29]....
        /*00a0*/ 	.word	0xffffffff


	//   ....[30]....
        /*00a4*/ 	.word	0xffffffff


	//   ....[31]....
        /*00a8*/ 	.word	0xffffffff


	//   ....[32]....
        /*00ac*/ 	.word	0xffffffff


	//   ....[33]....
        /*00b0*/ 	.word	0xffffffff


	//   ....[34]....
        /*00b4*/ 	.word	0xffffffff


	//   ....[35]....
        /*00b8*/ 	.word	0xffffffff


	//   ....[36]....
        /*00bc*/ 	.word	0xffffffff


	//   ....[37]....
        /*00c0*/ 	.word	0xffffffff


	//   ....[38]....
        /*00c4*/ 	.word	0xffffffff


	//   ....[39]....
        /*00c8*/ 	.word	0xffffffff


	//   ....[40]....
        /*00cc*/ 	.word	0xffffffff


	//   ....[41]....
        /*00d0*/ 	.word	0xffffffff


	//   ....[42]....
        /*00d4*/ 	.word	0xffffffff


	//   ....[43]....
        /*00d8*/ 	.word	0xffffffff


	//   ....[44]....
        /*00dc*/ 	.word	0xffffffff


	//   ....[45]....
        /*00e0*/ 	.word	0xffffffff


	//   ....[46]....
        /*00e4*/ 	.word	0xffffffff


	//   ....[47]....
        /*00e8*/ 	.word	0xffffffff


	//   ....[48]....
        /*00ec*/ 	.word	0xffffffff


	//   ....[49]....
        /*00f0*/ 	.word	0xffffffff


	//   ....[50]....
        /*00f4*/ 	.word	0xffffffff


	//   ....[51]....
        /*00f8*/ 	.word	0xffffffff


	//   ....[52]....
        /*00fc*/ 	.word	0xffffffff


	//   ....[53]....
        /*0100*/ 	.word	0xffffffff


	//   ....[54]....
        /*0104*/ 	.word	0xffffffff


	//----- nvinfo : EIATTR_COOP_GROUP_INSTR_OFFSETS
	.align		4
.L_3625:
        /*0108*/ 	.byte	0x04, 0x28
        /*010a*/ 	.short	(.L_3627 - .L_3626)


	//   ....[0]....
.L_3626:
        /*010c*/ 	.word	0x00000b80


	//   ....[1]....
        /*0110*/ 	.word	0x00000c90


	//   ....[2]....
        /*0114*/ 	.word	0x00000de0


	//   ....[3]....
        /*0118*/ 	.word	0x00001be0


	//   ....[4]....
        /*011c*/ 	.word	0x00001fc0


	//   ....[5]....
        /*0120*/ 	.word	0x00001ff0


	//   ....[6]....
        /*0124*/ 	.word	0x00002010


	//   ....[7]....
        /*0128*/ 	.word	0x00002070


	//   ....[8]....
        /*012c*/ 	.word	0x00002090


	//   ....[9]....
        /*0130*/ 	.word	0x000020c0


	//   ....[10]....
        /*0134*/ 	.word	0x000020e0


	//   ....[11]....
        /*0138*/ 	.word	0x00002110


	//   ....[12]....
        /*013c*/ 	.word	0x00002160


	//   ....[13]....
        /*0140*/ 	.word	0x00002170


	//   ....[14]....
        /*0144*/ 	.word	0x000021a0


	//   ....[15]....
        /*0148*/ 	.word	0x00002210


	//   ....[16]....
        /*014c*/ 	.word	0x00002240


	//   ....[17]....
        /*0150*/ 	.word	0x00002260


	//   ....[18]....
        /*0154*/ 	.word	0x00002280


	//   ....[19]....
        /*0158*/ 	.word	0x00002300


	//   ....[20]....
        /*015c*/ 	.word	0x00002320


	//   ....[21]....
        /*0160*/ 	.word	0x00002330


	//   ....[22]....
        /*0164*/ 	.word	0x00002350


	//   ....[23]....
        /*0168*/ 	.word	0x00002370


	//   ....[24]....
        /*016c*/ 	.word	0x000023c0


	//   ....[25]....
        /*0170*/ 	.word	0x000023f0


	//   ....[26]....
        /*0174*/ 	.word	0x00002400


	//   ....[27]....
        /*0178*/ 	.word	0x00002410


	//   ....[28]....
        /*017c*/ 	.word	0x00002420


	//   ....[29]....
        /*0180*/ 	.word	0x00002500


	//   ....[30]....
        /*0184*/ 	.word	0x00002560


	//   ....[31]....
        /*0188*/ 	.word	0x00002600


	//   ....[32]....
        /*018c*/ 	.word	0x00002890


	//   ....[33]....
        /*0190*/ 	.word	0x000028d0


	//   ....[34]....
        /*0194*/ 	.word	0x00002a60


	//   ....[35]....
        /*0198*/ 	.word	0x00002a90


	//   ....[36]....
        /*019c*/ 	.word	0x00002ac0


	//   ....[37]....
        /*01a0*/ 	.word	0x00002ae0


	//   ....[38]....
        /*01a4*/ 	.word	0x00002b10


	//   ....[39]....
        /*01a8*/ 	.word	0x00002b30


	//   ....[40]....
        /*01ac*/ 	.word	0x00002b60


	//   ....[41]....
        /*01b0*/ 	.word	0x00002b80


	//   ....[42]....
        /*01b4*/ 	.word	0x00002e40


	//   ....[43]....
        /*01b8*/ 	.word	0x00002e80


	//   ....[44]....
        /*01bc*/ 	.word	0x000032c0


	//   ....[45]....
        /*01c0*/ 	.word	0x00003580


	//   ....[46]....
        /*01c4*/ 	.word	0x000035c0


	//   ....[47]....
        /*01c8*/ 	.word	0x00003620


	//   ....[48]....
        /*01cc*/ 	.word	0x00003650


	//   ....[49]....
        /*01d0*/ 	.word	0x00003670


	//   ....[50]....
        /*01d4*/ 	.word	0x00003740


	//   ....[51]....
        /*01d8*/ 	.word	0x00003780


	//   ....[52]....
        /*01dc*/ 	.word	0x000037d0


	//   ....[53]....
        /*01e0*/ 	.word	0x00003800


	//   ....[54]....
        /*01e4*/ 	.word	0x00003820


	//----- nvinfo : EIATTR_VRC_CTA_INIT_COUNT
	.align		4
.L_3627:
        /*01e8*/ 	.byte	0x02, 0x4a
	.zero		1
	.zero		1


	//----- nvinfo : EIATTR_EXIT_INSTR_OFFSETS
	.align		4
        /*01ec*/ 	.byte	0x04, 0x1c
        /*01ee*/ 	.short	(.L_3629 - .L_3628)


	//   ....[0]....
.L_3628:
        /*01f0*/ 	.word	0x000038c0


	//   ....[1]....
        /*01f4*/ 	.word	0x00003b30


	//----- nvinfo : EIATTR_MAX_THREADS
	.align		4
.L_3629:
        /*01f8*/ 	.byte	0x04, 0x05
        /*01fa*/ 	.short	(.L_3631 - .L_3630)
.L_3630:
        /*01fc*/ 	.word	0x00000020
        /*0200*/ 	.word	0x00000001
        /*0204*/ 	.word	0x00000001


	//----- nvinfo : EIATTR_CRS_STACK_SIZE
	.align		4
.L_3631:
        /*0208*/ 	.byte	0x04, 0x1e
        /*020a*/ 	.short	(.L_3633 - .L_3632)
.L_3632:
        /*020c*/ 	.word	0x00000000


	//----- nvinfo : EIATTR_CBANK_PARAM_SIZE
	.align		4
.L_3633:
        /*0210*/ 	.byte	0x03, 0x19
        /*0212*/ 	.short	0x01f0


	//----- nvinfo : EIATTR_PARAM_CBANK
	.align		4
        /*0214*/ 	.byte	0x04, 0x0a
        /*0216*/ 	.short	(.L_3635 - .L_3634)
	.align		4
.L_3634:
        /*0218*/ 	.word	index@(.nv.constant0._Z25selective_scan_bwd_kernelI32Selective_Scan_bwd_kernel_traitsILi32ELi4ELb0ELb1ELb0ELb1ELb0EN3c104HalfEfEEv12SSMParamsBwd)
        /*021c*/ 	.short	0x0380
        /*021e*/ 	.short	0x01f0


	//----- nvinfo : EIATTR_SW_WAR
	.align		4
.L_3635:
        /*0220*/ 	.byte	0x04, 0x36
        /*0222*/ 	.short	(.L_3637 - .L_3636)
.L_3636:
        /*0224*/ 	.word	0x00000008
.L_3637:


//--------------------- .nv.info._Z25selective_scan_bwd_kernelI32Selective_Scan_bwd_kernel_traitsILi32ELi4ELb0ELb1ELb0ELb1ELb1EN3c104HalfEfEEv12SSMParamsBwd --------------------------
	.section	.nv.info._Z25selective_scan_bwd_kernelI32Selective_Scan_bwd_kernel_traitsILi32ELi4ELb0ELb1ELb0ELb1ELb1EN3c104HalfEfEEv12SSMParamsBwd,"",@"SHT_CUDA_INFO"
	.sectionflags	@""
	.align	4


	//----- nvinfo : EIATTR_CUDA_API_VERSION
	.align		4
        /*0000*/ 	.byte	0x04, 0x37
        /*0002*/ 	.short	(.L_3639 - .L_3638)
.L_3638:
        /*0004*/ 	.word	0x00000082


	//----- nvinfo : EIATTR_KPARAM_INFO
	.align		4
.L_3639:
        /*0008*/ 	.byte	0x04, 0x17
        /*000a*/ 	.short	(.L_3641 - .L_3640)
.L_3640:
        /*000c*/ 	.word	0x00000000
        /*0010*/ 	.short	0x0000
        /*0012*/ 	.short	0x0000
        /*0014*/ 	.byte	0x00, 0xf0, 0xc1, 0x07


	//----- nvinfo : EIATTR_SPARSE_MMA_MASK
	.align		4
.L_3641:
        /*0018*/ 	.byte	0x03, 0x50
        /*001a*/ 	.short	0x0000


	//----- nvinfo : EIATTR_MAXREG_COUNT
	.align		4
        /*001c*/ 	.byte	0x03, 0x1b
        /*001e*/ 	.short	0x00ff


	//----- nvinfo : EIATTR_NUM_BARRIERS
	.align		4
        /*0020*/ 	.byte	0x02, 0x4c
        /*0022*/ 	.byte	0x01
	.zero		1


	//----- nvinfo : EIATTR_MERCURY_ISA_VERSION
	.align		4
        /*0024*/ 	.byte	0x03, 0x5f
        /*0026*/ 	.short	0x0101


	//----- nvinfo : EIATTR_COOP_GROUP_MASK_REGIDS
	.align		4
        /*0028*/ 	.byte	0x04, 0x29
        /*002a*/ 	.short	(.L_3643 - .L_3642)


	//   ....[0]....
.L_3642:
        /*002c*/ 	.word	0xffffffff


	//   ....[1]....
        /*0030*/ 	.word	0xffffffff


	//   ....[2]....
        /*0034*/ 	.word	0xffffffff


	//   ....[3]....
        /*0038*/ 	.word	0xffffffff


	//   ....[4]....
        /*003c*/ 	.word	0xffffffff


	//   ....[5]....
        /*0040*/ 	.word	0xffffffff


	//   ....[6]....
        /*0044*/ 	.word	0xffffffff


	//   ....[7]....
        /*0048*/ 	.word	0xffffffff


	//   ....[8]....
        /*004c*/ 	.word	0xffffffff


	//   ....[9]....
        /*0050*/ 	.word	0xffffffff


	//   ....[10]....
        /*0054*/ 	.word	0xffffffff


	//   ....[11]....
        /*0058*/ 	.word	0xffffffff


	//   ....[12]....
        /*005c*/ 	.word	0xffffffff


	//   ....[13]....
        /*0060*/ 	.word	0xffffffff


	//   ....[14]....
        /*0064*/ 	.word	0xffffffff


	//   ....[15]....
        /*0068*/ 	.word	0xffffffff


	//   ....[16]....
        /*006c*/ 	.word	0xffffffff


	//   ....[17]....
        /*0070*/ 	.word	0xffffffff


	//   ....[18]....
        /*0074*/ 	.word	0xffffffff


	//   ....[19]....
        /*0078*/ 	.word	0xffffffff


	//   ....[20]....
        /*007c*/ 	.word	0xffffffff


	//   ....[21]....
        /*0080*/ 	.word	0xffffffff


	//   ....[22]....
        /*0084*/ 	.word	0xffffffff


	//   ....[23]....
        /*0088*/ 	.word	0xffffffff


	//   ....[24]....
        /*008c*/ 	.word	0xffffffff


	//   ....[25]....
        /*0090*/ 	.word	0xffffffff


	//   ....[26]....
        /*0094*/ 	.word	0xffffffff


	//   ....[27]....
        /*0098*/ 	.word	0xffffffff


	//   ....[28]....
        /*009c*/ 	.word	0xffffffff


	//   ....[29]....
        /*00a0*/ 	.word	0xffffffff


	//   ....[30]....
        /*00a4*/ 	.word	0xffffffff


	//   ....[31]....
        /*00a8*/ 	.word	0xffffffff


	//   ....[32]....
        /*00ac*/ 	.word	0xffffffff


	//   ....[33]....
        /*00b0*/ 	.word	0xffffffff


	//   ....[34]....
        /*00b4*/ 	.word	0xffffffff


	//   ....[35]....
        /*00b8*/ 	.word	0xffffffff


	//   ....[36]....
        /*00bc*/ 	.word	0xffffffff


	//   ....[37]....
        /*00c0*/ 	.word	0xffffffff


	//   ....[38]....
        /*00c4*/ 	.word	0xffffffff


	//   ....[39]....
        /*00c8*/ 	.word	0xffffffff


	//   ....[40]....
        /*00cc*/ 	.word	0xffffffff


	//   ....[41]....
        /*00d0*/ 	.word	0xffffffff


	//   ....[42]....
        /*00d4*/ 	.word	0xffffffff


	//   ....[43]....
        /*00d8*/ 	.word	0xffffffff


	//   ....[44]....
        /*00dc*/ 	.word	0xffffffff


	//   ....[45]....
        /*00e0*/ 	.word	0xffffffff


	//   ....[46]....
        /*00e4*/ 	.word	0xffffffff


	//   ....[47]....
        /*00e8*/ 	.word	0xffffffff


	//   ....[48]....
        /*00ec*/ 	.word	0xffffffff


	//   ....[49]....
        /*00f0*/ 	.word	0xffffffff


	//   ....[50]....
        /*00f4*/ 	.word	0xffffffff


	//   ....[51]....
        /*00f8*/ 	.word	0xffffffff


	//   ....[52]....
        /*00fc*/ 	.word	0xffffffff


	//   ....[53]....
        /*0100*/ 	.word	0xffffffff


	//   ....[54]....
        /*0104*/ 	.word	0xffffffff


	//   ....[55]....
        /*0108*/ 	.word	0xffffffff


	//   ....[56]....
        /*010c*/ 	.word	0xffffffff


	//   ....[57]....
        /*0110*/ 	.word	0xffffffff


	//   ....[58]....
        /*0114*/ 	.word	0xffffffff


	//----- nvinfo : EIATTR_COOP_GROUP_INSTR_OFFSETS
	.align		4
.L_3643:
        /*0118*/ 	.byte	0x04, 0x28
        /*011a*/ 	.short	(.L_3645 - .L_3644)


	//   ....[0]....
.L_3644:
        /*011c*/ 	.word	0x00000b80


	//   ....[1]....
        /*0120*/ 	.word	0x00000ca0


	//   ....[2]....
        /*0124*/ 	.word	0x00000df0


	//   ....[3]....
        /*0128*/ 	.word	0x00001920


	//   ....[4]....
        /*012c*/ 	.word	0x00001b70


	//   ....[5]....
        /*0130*/ 	.word	0x00001d90


	//   ....[6]....
        /*0134*/ 	.word	0x00001ff0


	//   ....[7]....
        /*0138*/ 	.word	0x00002700


	//   ....[8]....
        /*013c*/ 	.word	0x00002ae0


	//   ....[9]....
        /*0140*/ 	.word	0x00002b10


	//   ....[10]....
        /*0144*/ 	.word	0x00002b90


	//   ....[11]....
        /*0148*/ 	.word	0x00002bb0


	//   ....[12]....
        /*014c*/ 	.word	0x00002bc0


	//   ....[13]....
        /*0150*/ 	.word	0x00002bd0


	//   ....[14]....
        /*0154*/ 	.word	0x00002c30


	//   ....[15]....
        /*0158*/ 	.word	0x00002c70


	//   ....[16]....
        /*015c*/ 	.word	0x00002c80


	//   ....[17]....
        /*0160*/ 	.word	0x00002c90


	//   ....[18]....
        /*0164*/ 	.word	0x00002cf0


	//   ....[19]....
        /*0168*/ 	.word	0x00002d30


	//   ....[20]....
        /*016c*/ 	.word	0x00002d60


	//   ....[21]....
        /*0170*/ 	.word	0x00002d80


	//   ....[22]....
        /*0174*/ 	.word	0x00002e00


	//   ....[23]....
        /*0178*/ 	.word	0x00002e30


	//   ....[24]....
        /*017c*/ 	.word	0x00002e40


	//   ....[25]....
        /*0180*/ 	.word	0x00002e50


	//   ....[26]....
        /*0184*/ 	.word	0x00002e70


	//   ....[27]....
        /*0188*/ 	.word	0x00002ec0


	//   ....[28]....
        /*018c*/ 	.word	0x00002ef0


	//   ....[29]....
        /*0190*/ 	.word	0x00002f10


	//   ....[30]....
        /*0194*/ 	.word	0x00002f20


	//   ....[31]....
        /*0198*/ 	.word	0x00002f30


	//   ....[32]....
        /*019c*/ 	.word	0x00002f40


	//   ....[33]....
        /*01a0*/ 	.word	0x00002fd0


	//   ....[34]....
        /*01a4*/ 	.word	0x000030a0


	//   ....[35]....
        /*01a8*/ 	.word	0x00003120


	//   ....[36]....
        /*01ac*/ 	.word	0x000033b0


	//   ....[37]....
        /*01b0*/ 	.word	0x000033f0


	//   ....[38]....
        /*01b4*/ 	.word	0x00003580


	//   ....[39]....
        /*01b8*/ 	.word	0x000035b0


	//   ....[40]....
        /*01bc*/ 	.word	0x000035e0


	//   ....[41]....
        /*01c0*/ 	.word	0x00003600


	//   ....[42]....
        /*01c4*/ 	.word	0x00003630


	//   ....[43]....
        /*01c8*/ 	.word	0x00003650


	//   ....[44]....
        /*01cc*/ 	.word	0x00003680


	//   ....[45]....
        /*01d0*/ 	.word	0x000036a0


	//   ....[46]....
        /*01d4*/ 	.word	0x00003940


	//   ....[47]....
        /*01d8*/ 	.word	0x00003980


	//   ....[48]....
        /*01dc*/ 	.word	0x00003de0


	//   ....[49]....
        /*01e0*/ 	.word	0x000040a0


	//   ....[50]....
        /*01e4*/ 	.word	0x000040e0


	//   ....[51]....
        /*01e8*/ 	.word	0x00004140


	//   ....[52]....
        /*01ec*/ 	.word	0x00004170


	//   ....[53]....
        /*01f0*/ 	.word	0x00004190


	//   ....[54]....
        /*01f4*/ 	.word	0x00004260


	//   ....[55]....
        /*01f8*/ 	.word	0x000042a0


	//   ....[56]....
        /*01fc*/ 	.word	0x000042f0


	//   ....[57]....
        /*0200*/ 	.word	0x00004320


	//   ....[58]....
        /*0204*/ 	.word	0x00004340


	//----- nvinfo : EIATTR_VRC_CTA_INIT_COUNT
	.align		4
.L_3645:
        /*0208*/ 	.byte	0x02, 0x4a
	.zero		1
	.zero		1


	//----- nvinfo : EIATTR_EXIT_INSTR_OFFSETS
	.align		4
        /*020c*/ 	.byte	0x04, 0x1c
        /*020e*/ 	.short	(.L_3647 - .L_3646)


	//   ....[0]....
.L_3646:
        /*0210*/ 	.word	0x000043e0


	//   ....[1]....
        /*0214*/ 	.word	0x00004650


	//----- nvinfo : EIATTR_MAX_THREADS
	.align		4
.L_3647:
        /*0218*/ 	.byte	0x04, 0x05
        /*021a*/ 	.short	(.L_3649 - .L_3648)
.L_3648:
        /*021c*/ 	.word	0x00000020
        /*0220*/ 	.word	0x00000001
        /*0224*/ 	.word	0x00000001


	//----- nvinfo : EIATTR_CRS_STACK_SIZE
	.align		4
.L_3649:
        /*0228*/ 	.byte	0x04, 0x1e
        /*022a*/ 	.short	(.L_3651 - .L_3650)
.L_3650:
        /*022c*/ 	.word	0x00000000


	//----- nvinfo : EIATTR_CBANK_PARAM_SIZE
	.align		4
.L_3651:
        /*0230*/ 	.byte	0x03, 0x19
        /*0232*/ 	.short	0x01f0


	//----- nvinfo : EIATTR_PARAM_CBANK
	.align		4
        /*0234*/ 	.byte	0x04, 0x0a
        /*0236*/ 	.short	(.L_3653 - .L_3652)
	.align		4
.L_3652:
        /*0238*/ 	.word	index@(.nv.constant0._Z25selective_scan_bwd_kernelI32Selective_Scan_bwd_kernel_traitsILi32ELi4ELb0ELb1ELb0ELb1ELb1EN3c104HalfEfEEv12SSMParamsBwd)
        /*023c*/ 	.short	0x0380
        /*023e*/ 	.short	0x01f0


	//----- nvinfo : EIATTR_SW_WAR
	.align		4
.L_3653:
        /*0240*/ 	.byte	0x04, 0x36
        /*0242*/ 	.short	(.L_3655 - .L_3654)
.L_3654:
        /*0244*/ 	.word	0x00000008
.L_3655:


//--------------------- .nv.info._Z25selective_scan_bwd_kernelI32Selective_Scan_bwd_kernel_traitsILi32ELi4ELb0ELb1ELb1ELb0ELb0EN3c104HalfEfEEv12SSMParamsBwd --------------------------
	.section	.nv.info._Z25selective_scan_bwd_kernelI32Selective_Scan_bwd_kernel_traitsILi32ELi4ELb0ELb1ELb1ELb0ELb0EN3c104HalfEfEEv12SSMParamsBwd,"",@"SHT_CUDA_INFO"
	.sectionflags	@""
	.align	4


	//----- nvinfo : EIATTR_CUDA_API_VERSION
	.align		4
        /*0000*/ 	.byte	0x04, 0x37
        /*0002*/ 	.short	(.L_3657 - .L_3656)
.L_3656:
        /*0004*/ 	.word	0x00000082


	//----- nvinfo : EIATTR_KPARAM_INFO
	.align		4
.L_3657:
        /*0008*/ 	.byte	0x04, 0x17
        /*000a*/ 	.short	(.L_3659 - .L_3658)
.L_3658:
        /*000c*/ 	.word	0x00000000
        /*0010*/ 	.short	0x0000
        /*0012*/ 	.short	0x0000
        /*0014*/ 	.byte	0x00, 0xf0, 0xc1, 0x07


	//----- nvinfo : EIATTR_SPARSE_MMA_MASK
	.align		4
.L_3659:
        /*0018*/ 	.byte	0x03, 0x50
        /*001a*/ 	.short	0x0000


	//----- nvinfo : EIATTR_MAXREG_COUNT
	.align		4
        /*001c*/ 	.byte	0x03, 0x1b
        /*001e*/ 	.short	0x00ff


	//----- nvinfo : EIATTR_NUM_BARRIERS
	.align		4
        /*0020*/ 	.byte	0x02, 0x4c
        /*0022*/ 	.byte	0x01
	.zero		1


	//----- nvinfo : EIATTR_MERCURY_ISA_VERSION
	.align		4
        /*0024*/ 	.byte	0x03, 0x5f
        /*0026*/ 	.short	0x0101


	//----- nvinfo : EIATTR_COOP_GROUP_MASK_REGIDS
	.align		4
        /*0028*/ 	.byte	0x04, 0x29
        /*002a*/ 	.short	(.L_3661 - .L_3660)


	//   ....[0]....
.L_3660:
        /*002c*/ 	.word	0xffffffff


	//   ....[1]....
        /*0030*/ 	.word	0xffffffff


	//   ....[2]....
        /*0034*/ 	.word	0xffffffff


	//   ....[3]....
        /*0038*/ 	.word	0xffffffff


	//   ....[4]....
        /*003c*/ 	.word	0xffffffff


	//   ....[5]....
        /*0040*/ 	.word	0xffffffff


	//   ....[6]....
        /*0044*/ 	.word	0xffffffff


	//   ....[7]....
        /*0048*/ 	.word	0xffffffff


	//   ....[8]....
        /*004c*/ 	.word	0xffffffff


	//   ....[9]....
        /*0050*/ 	.word	0xffffffff


	//   ....[10]....
        /*0054*/ 	.word	0xffffffff


	//   ....[11]....
        /*0058*/ 	.word	0xffffffff


	//   ....[12]....
        /*005c*/ 	.word	0xffffffff


	//   ....[13]....
        /*0060*/ 	.word	0xffffffff


	//   ....[14]....
        /*0064*/ 	.word	0xffffffff


	//   ....[15]....
        /*0068*/ 	.word	0xffffffff


	//   ....[16]....
        /*006c*/ 	.word	0xffffffff


	//   ....[17]....
        /*0070*/ 	.word	0xffffffff


	//   ....[18]....
        /*0074*/ 	.word	0xffffffff


	//   ....[19]....
        /*0078*/ 	.word	0xffffffff


	//   ....[20]....
        /*007c*/ 	.word	0xffffffff


	//   ....[21]....
        /*0080*/ 	.word	0xffffffff


	//   ....[22]....
        /*0084*/ 	.word	0xffffffff


	//   ....[23]....
        /*0088*/ 	.word	0xffffffff


	//   ....[24]....
        /*008c*/ 	.word	0xffffffff


	//   ....[25]....
        /*0090*/ 	.word	0xffffffff


	//   ....[26]....
        /*0094*/ 	.word	0xffffffff


	//   ....[27]....
        /*0098*/ 	.word	0xffffffff


	//   ....[28]....
        /*009c*/ 	.word	0xffffffff


	//   ....[29]....
        /*00a0*/ 	.word	0xffffffff


	//   ....[30]....
        /*00a4*/ 	.word	0xffffffff


	//   ....[31]....
        /*00a8*/ 	.word	0xffffffff


	//   ....[32]....
        /*00ac*/ 	.word	0xffffffff


	//   ....[33]....
        /*00b0*/ 	.word	0xffffffff


	//   ....[34]....
        /*00b4*/ 	.word	0xffffffff


	//   ....[35]....
        /*00b8*/ 	.word	0xffffffff


	//   ....[36]....
        /*00bc*/ 	.word	0xffffffff


	//   ....[37]....
        /*00c0*/ 	.word	0xffffffff


	//   ....[38]....
        /*00c4*/ 	.word	0xffffffff


	//   ....[39]....
        /*00c8*/ 	.word	0xffffffff


	//   ....[40]....
        /*00cc*/ 	.word	0xffffffff


	//   ....[41]....
        /*00d0*/ 	.word	0xffffffff


	//   ....[42]....
        /*00d4*/ 	.word	0xffffffff


	//   ....[43]....
        /*00d8*/ 	.word	0xffffffff


	//   ....[44]....
        /*00dc*/ 	.word	0xffffffff


	//   ....[45]....
        /*00e0*/ 	.word	0xffffffff


	//   ....[46]....
        /*00e4*/ 	.word	0xffffffff


	//   ....[47]....
        /*00e8*/ 	.word	0xffffffff


	//   ....[48]....
        /*00ec*/ 	.word	0xffffffff


	//   ....[49]....
        /*00f0*/ 	.word	0xffffffff


	//----- nvinfo : EIATTR_COOP_GROUP_INSTR_OFFSETS
	.align		4
.L_3661:
        /*00f4*/ 	.byte	0x04, 0x28
        /*00f6*/ 	.short	(.L_3663 - .L_3662)


	//   ....[0]....
.L_3662:
        /*00f8*/ 	.word	0x00000cb0


	//   ....[1]....
        /*00fc*/ 	.word	0x00000db0


	//   ....[2]....
        /*0100*/ 	.word	0x00000ec0


	//   ....[3]....
        /*0104*/ 	.word	0x00001480


	//   ....[4]....
        /*0108*/ 	.word	0x00001660


	//   ....[5]....
        /*010c*/ 	.word	0x000019c0


	//   ....[6]....
        /*0110*/ 	.word	0x00001a00


	//   ....[7]....
        /*0114*/ 	.word	0x00001a30


	//   ....[8]....
        /*0118*/ 	.word	0x00001a80


	//   ....[9]....
        /*011c*/ 	.word	0x00001ab0


	//   ....[10]....
        /*0120*/ 	.word	0x00001ad0


	//   ....[11]....
        /*0124*/ 	.word	0x00001ae0


	//   ....[12]....
        /*0128*/ 	.word	0x00001b20


	//   ....[13]....
        /*012c*/ 	.word	0x00001b80


	//   ....[14]....
        /*0130*/ 	.word	0x00001ba0


	//   ....[15]....
        /*0134*/ 	.word	0x00001bb0


	//   ....[16]....
        /*0138*/ 	.word	0x00001be0


	//   ....[17]....
        /*013c*/ 	.word	0x00001c50


	//   ....[18]....
        /*0140*/ 	.word	0x00001c60


	//   ....[19]....
        /*0144*/ 	.word	0x00001c90


	//   ....[20]....
        /*0148*/ 	.word	0x00001cc0


	//   ....[21]....
        /*014c*/ 	.word	0x00001d10


	//   ....[22]....
        /*0150*/ 	.word	0x00001d40


	//   ....[23]....
        /*0154*/ 	.word	0x00001d80


	//   ....[24]....
        /*0158*/ 	.word	0x00001d90


	//   ....[25]....
        /*015c*/ 	.word	0x00001db0


	//   ....[26]....
        /*0160*/ 	.word	0x00001dd0


	//   ....[27]....
        /*0164*/ 	.word	0x00001e00


	//   ....[28]....
        /*0168*/ 	.word	0x00001e20


	//   ....[29]....
        /*016c*/ 	.word	0x00001e50


	//   ....[30]....
        /*0170*/ 	.word	0x00001e60


	//   ....[31]....
        /*0174*/ 	.word	0x00001e70


	//   ....[32]....
        /*0178*/ 	.word	0x00001f70


	//   ....[33]....
        /*017c*/ 	.word	0x00002360


	//   ....[34]....
        /*0180*/ 	.word	0x00002480


	//   ....[35]....
        /*0184*/ 	.word	0x000024b0


	//   ....[36]....
        /*0188*/ 	.word	0x00002510


	//   ....[37]....
        /*018c*/ 	.word	0x00002580


	//   ....[38]....
        /*0190*/ 	.word	0x00002700


	//   ....[39]....
        /*0194*/ 	.word	0x00002930


	//   ....[40]....
        /*0198*/ 	.word	0x00002c10


	//   ....[41]....
        /*019c*/ 	.word	0x00002c60


	//   ....[42]....
        /*01a0*/ 	.word	0x00002cb0


	//   ....[43]....
        /*01a4*/ 	.word	0x00002ce0


	//   ....[44]....
        /*01a8*/ 	.word	0x00002d00


	//   ....[45]....
        /*01ac*/ 	.word	0x00002dd0


	//   ....[46]....
        /*01b0*/ 	.word	0x00002e10


	//   ....[47]....
        /*01b4*/ 	.word	0x00002e60


	//   ....[48]....
        /*01b8*/ 	.word	0x00002e90


	//   ....[49]....
        /*01bc*/ 	.word	0x00002eb0


	//----- nvinfo : EIATTR_VRC_CTA_INIT_COUNT
	.align		4
.L_3663:
        /*01c0*/ 	.byte	0x02, 0x4a
	.zero		1
	.zero		1


	//----- nvinfo : EIATTR_EXIT_INSTR_OFFSETS
	.align		4
        /*01c4*/ 	.byte	0x04, 0x1c
        /*01c6*/ 	.short	(.L_3665 - .L_3664)


	//   ....[0]....
.L_3664:
        /*01c8*/ 	.word	0x00002f50


	//   ....[1]....
        /*01cc*/ 	.word	0x000030c0


	//----- nvinfo : EIATTR_MAX_THREADS
	.align		4
.L_3665:
        /*01d0*/ 	.byte	0x04, 0x05
        /*01d2*/ 	.short	(.L_3667 - .L_3666)
.L_3666:
        /*01d4*/ 	.word	0x00000020
        /*01d8*/ 	.word	0x00000001
        /*01dc*/ 	.word	0x00000001


	//----- nvinfo : EIATTR_CRS_STACK_SIZE
	.align		4
.L_3667:
        /*01e0*/ 	.byte	0x04, 0x1e
        /*01e2*/ 	.short	(.L_3669 - .L_3668)
.L_3668:
        /*01e4*/ 	.word	0x00000000


	//----- nvinfo : EIATTR_CBANK_PARAM_SIZE
	.align		4
.L_3669:
        /*01e8*/ 	.byte	0x03, 0x19
        /*01ea*/ 	.short	0x01f0


	//----- nvinfo : EIATTR_PARAM_CBANK
	.align		4
        /*01ec*/ 	.byte	0x04, 0x0a
        /*01ee*/ 	.short	(.L_3671 - .L_3670)
	.align		4
.L_3670:
        /*01f0*/ 	.word	index@(.nv.constant0._Z25selective_scan_bwd_kernelI32Selective_Scan_bwd_kernel_traitsILi32ELi4ELb0ELb1ELb1ELb0ELb0EN3c104HalfEfEEv12SSMParamsBwd)
        /*01f4*/ 	.short	0x0380
        /*01f6*/ 	.short	0x01f0


	//----- nvinfo : EIATTR_SW_WAR
	.align		4
.L_3671:
        /*01f8*/ 	.byte	0x04, 0x36
        /*01fa*/ 	.short	(.L_3673 - .L_3672)
.L_3672:
        /*01fc*/ 	.word	0x00000008
.L_3673:


//--------------------- .nv.info._Z25selective_scan_bwd_kernelI32Selective_Scan_bwd_kernel_traitsILi32ELi4ELb0ELb1ELb1ELb0ELb1EN3c104HalfEfEEv12SSMParamsBwd --------------------------
	.section	.nv.info._Z25selective_scan_bwd_kernelI32Selective_Scan_bwd_kernel_traitsILi32ELi4ELb0ELb1ELb1ELb0ELb1EN3c104HalfEfEEv12SSMParamsBwd,"",@"SHT_CUDA_INFO"
	.sectionflags	@""
	.align	4


	//----- nvinfo : EIATTR_CUDA_API_VERSION
	.align		4
        /*0000*/ 	.byte	0x04, 0x37
        /*0002*/ 	.short	(.L_3675 - .L_3674)
.L_3674:
        /*0004*/ 	.word	0x00000082


	//----- nvinfo : EIATTR_KPARAM_INFO
	.align		4
.L_3675:
        /*0008*/ 	.byte	0x04, 0x17
        /*000a*/ 	.short	(.L_3677 - .L_3676)
.L_3676:
        /*000c*/ 	.word	0x00000000
        /*0010*/ 	.short	0x0000
        /*0012*/ 	.short	0x0000
        /*0014*/ 	.byte	0x00, 0xf0, 0xc1, 0x07


	//----- nvinfo : EIATTR_SPARSE_MMA_MASK
	.align		4
.L_3677:
        /*0018*/ 	.byte	0x03, 0x50
        /*001a*/ 	.short	0x0000


	//----- nvinfo : EIATTR_MAXREG_COUNT
	.align		4
        /*001c*/ 	.byte	0x03, 0x1b
        /*001e*/ 	.short	0x00ff


	//----- nvinfo : EIATTR_NUM_BARRIERS
	.align		4
        /*0020*/ 	.byte	0x02, 0x4c
        /*0022*/ 	.byte	0x01
	.zero		1


	//----- nvinfo : EIATTR_MERCURY_ISA_VERSION
	.align		4
        /*0024*/ 	.byte	0x03, 0x5f
        /*0026*/ 	.short	0x0101


	//----- nvinfo : EIATTR_COOP_GROUP_MASK_REGIDS
	.align		4
        /*0028*/ 	.byte	0x04, 0x29
        /*002a*/ 	.short	(.L_3679 - .L_3678)


	//   ....[0]....
.L_3678:
        /*002c*/ 	.word	0xffffffff


	//   ....[1]....
        /*0030*/ 	.word	0xffffffff


	//   ....[2]....
        /*0034*/ 	.word	0xffffffff


	//   ....[3]....
        /*0038*/ 	.word	0xffffffff


	//   ....[4]....
        /*003c*/ 	.word	0xffffffff


	//   ....[5]....
        /*0040*/ 	.word	0xffffffff


	//   ....[6]....
        /*0044*/ 	.word	0xffffffff


	//   ....[7]....
        /*0048*/ 	.word	0xffffffff


	//   ....[8]....
        /*004c*/ 	.word	0xffffffff


	//   ....[9]....
        /*0050*/ 	.word	0xffffffff


	//   ....[10]....
        /*0054*/ 	.word	0xffffffff


	//   ....[11]....
        /*0058*/ 	.word	0xffffffff


	//   ....[12]....
        /*005c*/ 	.word	0xffffffff


	//   ....[13]....
        /*0060*/ 	.word	0xffffffff


	//   ....[14]....
        /*0064*/ 	.word	0xffffffff


	//   ....[15]....
        /*0068*/ 	.word	0xffffffff


	//   ....[16]....
        /*006c*/ 	.word	0xffffffff


	//   ....[17]....
        /*0070*/ 	.word	0xffffffff


	//   ....[18]....
        /*0074*/ 	.word	0xffffffff


	//   ....[19]....
        /*0078*/ 	.word	0xffffffff


	//   ....[20]....
        /*007c*/ 	.word	0xffffffff


	//   ....[21]....
        /*0080*/ 	.word	0xffffffff


	//   ....[22]....
        /*0084*/ 	.word	0xffffffff


	//   ....[23]....
        /*0088*/ 	.word	0xffffffff


	//   ....[24]....
        /*008c*/ 	.word	0xffffffff


	//   ....[25]....
        /*0090*/ 	.word	0xffffffff


	//   ....[26]....
        /*0094*/ 	.word	0xffffffff


	//   ....[27]....
        /*0098*/ 	.word	0xffffffff


	//   ....[28]....
        /*009c*/ 	.word	0xffffffff


	//   ....[29]....
        /*00a0*/ 	.word	0xffffffff


	//   ....[30]....
        /*00a4*/ 	.word	0xffffffff


	//   ....[31]....
        /*00a8*/ 	.word	0xffffffff


	//   ....[32]....
        /*00ac*/ 	.word	0xffffffff


	//   ....[33]....
        /*00b0*/ 	.word	0xffffffff


	//   ....[34]....
        /*00b4*/ 	.word	0xffffffff


	//   ....[35]....
        /*00b8*/ 	.word	0xffffffff


	//   ....[36]....
        /*00bc*/ 	.word	0xffffffff


	//   ....[37]....
        /*00c0*/ 	.word	0xffffffff


	//   ....[38]....
        /*00c4*/ 	.word	0xffffffff


	//   ....[39]....
        /*00c8*/ 	.word	0xffffffff


	//   ....[40]....
        /*00cc*/ 	.word	0xffffffff


	//   ....[41]....
        /*00d0*/ 	.word	0xffffffff


	//   ....[42]....
        /*00d4*/ 	.word	0xffffffff


	//   ....[43]....
        /*00d8*/ 	.word	0xffffffff


	//   ....[44]....
        /*00dc*/ 	.word	0xffffffff


	//   ....[45]....
        /*00e0*/ 	.word	0xffffffff


	//   ....[46]....
        /*00e4*/ 	.word	0xffffffff


	//   ....[47]....
        /*00e8*/ 	.word	0xffffffff


	//   ....[48]....
        /*00ec*/ 	.word	0xffffffff


	//   ....[49]....
        /*00f0*/ 	.word	0xffffffff


	//   ....[50]....
        /*00f4*/ 	.word	0xffffffff


	//   ....[51]....
        /*00f8*/ 	.word	0xffffffff


	//   ....[52]....
        /*00fc*/ 	.word	0xffffffff


	//   ....[53]....
        /*0100*/ 	.word	0xffffffff


	//----- nvinfo : EIATTR_COOP_GROUP_INSTR_OFFSETS
	.align		4
.L_3679:
        /*0104*/ 	.byte	0x04, 0x28
        /*0106*/ 	.short	(.L_3681 - .L_3680)


	//   ....[0]....
.L_3680:
        /*0108*/ 	.word	0x00000d20


	//   ....[1]....
        /*010c*/ 	.word	0x00000e10


	//   ....[2]....
        /*0110*/ 	.word	0x00000f90


	//   ....[3]....
        /*0114*/ 	.word	0x00001150


	//   ....[4]....
        /*0118*/ 	.word	0x00001340


	//   ....[5]....
        /*011c*/ 	.word	0x00001580


	//   ....[6]....
        /*0120*/ 	.word	0x00001830


	//   ....[7]....
        /*0124*/ 	.word	0x00001f70


	//   ....[8]....
        /*0128*/ 	.word	0x000020e0


	//   ....[9]....
        /*012c*/ 	.word	0x000024b0


	//   ....[10]....
        /*0130*/ 	.word	0x000024f0


	//   ....[11]....
        /*0134*/ 	.word	0x00002520


	//   ....[12]....
        /*0138*/ 	.word	0x00002530


	//   ....[13]....
        /*013c*/ 	.word	0x000025a0


	//   ....[14]....
        /*0140*/ 	.word	0x000025b0


	//   ....[15]....
        /*0144*/ 	.word	0x000025d0


	//   ....[16]....
        /*0148*/ 	.word	0x00002600


	//   ....[17]....
        /*014c*/ 	.word	0x00002660


	//   ....[18]....
        /*0150*/ 	.word	0x000026a0


	//   ....[19]....
        /*0154*/ 	.word	0x000026c0


	//   ....[20]....
        /*0158*/ 	.word	0x000026d0


	//   ....[21]....
        /*015c*/ 	.word	0x00002730


	//   ....[22]....
        /*0160*/ 	.word	0x00002740


	//   ....[23]....
        /*0164*/ 	.word	0x00002770


	//   ....[24]....
        /*0168*/ 	.word	0x000027c0


	//   ....[25]....
        /*016c*/ 	.word	0x000027f0


	//   ....[26]....
        /*0170*/ 	.word	0x00002820


	//   ....[27]....
        /*0174*/ 	.word	0x00002860


	//   ....[28]....
        /*0178*/ 	.word	0x00002870


	//   ....[29]....
        /*017c*/ 	.word	0x000028a0


	//   ....[30]....
        /*0180*/ 	.word	0x000028d0


	//   ....[31]....
        /*0184*/ 	.word	0x000028f0


	//   ....[32]....
        /*0188*/ 	.word	0x00002930


	//   ....[33]....
        /*018c*/ 	.word	0x00002940


	//   ....[34]....
        /*0190*/ 	.word	0x00002950


	//   ....[35]....
        /*0194*/ 	.word	0x00002960


	//   ....[36]....
        /*0198*/ 	.word	0x00002a50


	//   ....[37]....
        /*019c*/ 	.word	0x00002e50


	//   ....[38]....
        /*01a0*/ 	.word	0x00002f50


	//   ....[39]....
        /*01a4*/ 	.word	0x00002f80


	//   ....[40]....
        /*01a8*/ 	.word	0x00002fd0


	//   ....[41]....
        /*01ac*/ 	.word	0x00003030


	//   ....[42]....
        /*01b0*/ 	.word	0x00003240


	//   ....[43]....
        /*01b4*/ 	.word	0x00003430


	//   ....[44]....
        /*01b8*/ 	.word	0x000036f0


	//   ....[45]....
        /*01bc*/ 	.word	0x00003740


	//   ....[46]....
        /*01c0*/ 	.word	0x00003790


	//   ....[47]....
        /*01c4*/ 	.word	0x000037c0


	//   ....[48]....
        /*01c8*/ 	.word	0x000037e0


	//   ....[49]....
        /*01cc*/ 	.word	0x000038b0


	//   ....[50]....
        /*01d0*/ 	.word	0x000038f0


	//   ....[51]....
        /*01d4*/ 	.word	0x00003940


	//   ....[52]....
        /*01d8*/ 	.word	0x00003970


	//   ....[53]....
        /*01dc*/ 	.word	0x00003990


	//----- nvinfo : EIATTR_VRC_CTA_INIT_COUNT
	.align		4
.L_3681:
        /*01e0*/ 	.byte	0x02, 0x4a
	.zero		1
	.zero		1


	//----- nvinfo : EIATTR_EXIT_INSTR_OFFSETS
	.align		4
        /*01e4*/ 	.byte	0x04, 0x1c
        /*01e6*/ 	.short	(.L_3683 - .L_3682)


	//   ....[0]....
.L_3682:
        /*01e8*/ 	.word	0x00003a30


	//   ....[1]....
        /*01ec*/ 	.word	0x00003b90


	//----- nvinfo : EIATTR_MAX_THREADS
	.align		4
.L_3683:
        /*01f0*/ 	.byte	0x04, 0x05
        /*01f2*/ 	.short	(.L_3685 - .L_3684)
.L_3684:
        /*01f4*/ 	.word	0x00000020
        /*01f8*/ 	.word	0x00000001
        /*01fc*/ 	.word	0x00000001


	//----- nvinfo : EIATTR_CRS_STACK_SIZE
	.align		4
.L_3685:
        /*0200*/ 	.byte	0x04, 0x1e
        /*0202*/ 	.short	(.L_3687 - .L_3686)
.L_3686:
        /*0204*/ 	.word	0x00000000


	//----- nvinfo : EIATTR_CBANK_PARAM_SIZE
	.align		4
.L_3687:
        /*0208*/ 	.byte	0x03, 0x19
        /*020a*/ 	.short	0x01f0


	//----- nvinfo : EIATTR_PARAM_CBANK
	.align		4
        /*020c*/ 	.byte	0x04, 0x0a
        /*020e*/ 	.short	(.L_3689 - .L_3688)
	.align		4
.L_3688:
        /*0210*/ 	.word	index@(.nv.constant0._Z25selective_scan_bwd_kernelI32Selective_Scan_bwd_kernel_traitsILi32ELi4ELb0ELb1ELb1ELb0ELb1EN3c104HalfEfEEv12SSMParamsBwd)
        /*0214*/ 	.short	0x0380
        /*0216*/ 	.short	0x01f0


	//----- nvinfo : EIATTR_SW_WAR
	.align		4
.L_3689:
        /*0218*/ 	.byte	0x04, 0x36
        /*021a*/ 	.short	(.L_3691 - .L_3690)
.L_3690:
        /*021c*/ 	.word	0x00000008
.L_3691:


//--------------------- .nv.info._Z25selective_scan_bwd_kernelI32Selective_Scan_bwd_kernel_traitsILi32ELi4ELb0ELb1ELb1ELb1ELb0EN3c104HalfEfEEv12SSMParamsBwd --------------------------
	.section	.nv.info._Z25selective_scan_bwd_kernelI32Selective_Scan_bwd_kernel_traitsILi32ELi4ELb0ELb1ELb1ELb1ELb0EN3c104HalfEfEEv12SSMParamsBwd,"",@"SHT_CUDA_INFO"
	.sectionflags	@""
	.align	4


	//----- nvinfo : EIATTR_CUDA_API_VERSION
	.align		4
        /*0000*/ 	.byte	0x04, 0x37
        /*0002*/ 	.short	(.L_3693 - .L_3692)
.L_3692:
        /*0004*/ 	.word	0x00000082


	//----- nvinfo : EIATTR_KPARAM_INFO
	.align		4
.L_3693:
        /*0008*/ 	.byte	0x04, 0x17
        /*000a*/ 	.short	(.L_3695 - .L_3694)
.L_3694:
        /*000c*/ 	.word	0x00000000
        /*0010*/ 	.short	0x0000
        /*0012*/ 	.short	0x0000
        /*0014*/ 	.byte	0x00, 0xf0, 0xc1, 0x07


	//----- nvinfo : EIATTR_SPARSE_MMA_MASK
	.align		4
.L_3695:
        /*0018*/ 	.byte	0x03, 0x50
        /*001a*/ 	.short	0x0000


	//----- nvinfo : EIATTR_MAXREG_COUNT
	.align		4
        /*001c*/ 	.byte	0x03, 0x1b
        /*001e*/ 	.short	0x00ff


	//----- nvinfo : EIATTR_NUM_BARRIERS
	.align		4
        /*0020*/ 	.byte	0x02, 0x4c
        /*0022*/ 	.byte	0x01
	.zero		1


	//----- nvinfo : EIATTR_MERCURY_ISA_VERSION
	.align		4
        /*0024*/ 	.byte	0x03, 0x5f
        /*0026*/ 	.short	0x0101


	//----- nvinfo : EIATTR_COOP_GROUP_MASK_REGIDS
	.align		4
        /*0028*/ 	.byte	0x04, 0x29
        /*002a*/ 	.short	(.L_3697 - .L_3696)


	//   ....[0]....
.L_3696:
        /*002c*/ 	.word	0xffffffff


	//   ....[1]....
        /*0030*/ 	.word	0xffffffff


	//   ....[2]....
        /*0034*/ 	.word	0xffffffff


	//   ....[3]....
        /*0038*/ 	.word	0xffffffff


	//   ....[4]....
        /*003c*/ 	.word	0xffffffff


	//   ....[5]....
        /*0040*/ 	.word	0xffffffff


	//   ....[6]....
        /*0044*/ 	.word	0xffffffff


	//   ....[7]....
        /*0048*/ 	.word	0xffffffff


	//   ....[8]....
        /*004c*/ 	.word	0xffffffff


	//   ....[9]....
        /*0050*/ 	.word	0xffffffff


	//   ....[10]....
        /*0054*/ 	.word	0xffffffff


	//   ....[11]....
        /*0058*/ 	.word	0xffffffff


	//   ....[12]....
        /*005c*/ 	.word	0xffffffff


	//   ....[13]....
        /*0060*/ 	.word	0xffffffff


	//   ....[14]....
        /*0064*/ 	.word	0xffffffff


	//   ....[15]....
        /*0068*/ 	.word	0xffffffff


	//   ....[16]....
        /*006c*/ 	.word	0xffffffff


	//   ....[17]....
        /*0070*/ 	.word	0xffffffff


	//   ....[18]....
        /*0074*/ 	.word	0xffffffff


	//   ....[19]....
        /*0078*/ 	.word	0xffffffff


	//   ....[20]....
        /*007c*/ 	.word	0xffffffff


	//   ....[21]....
        /*0080*/ 	.word	0xffffffff


	//   ....[22]....
        /*0084*/ 	.word	0xffffffff


	//   ....[23]....
        /*0088*/ 	.word	0xffffffff


	//   ....[24]....
        /*008c*/ 	.word	0xffffffff


	//   ....[25]....
        /*0090*/ 	.word	0xffffffff


	//   ....[26]....
        /*0094*/ 	.word	0xffffffff


	//   ....[27]....
        /*0098*/ 	.word	0xffffffff


	//   ....[28]....
        /*009c*/ 	.word	0xffffffff


	//   ....[29]....
        /*00a0*/ 	.word	0xffffffff


	//   ....[30]....
        /*00a4*/ 	.word	0xffffffff


	//   ....[31]....
        /*00a8*/ 	.word	0xffffffff


	//   ....[32]....
        /*00ac*/ 	.word	0xffffffff


	//   ....[33]....
        /*00b0*/ 	.word	0xffffffff


	//   ....[34]....
        /*00b4*/ 	.word	0xffffffff


	//   ....[35]....
        /*00b8*/ 	.word	0xffffffff


	//   ....[36]....
        /*00bc*/ 	.word	0xffffffff


	//   ....[37]....
        /*00c0*/ 	.word	0xffffffff


	//   ....[38]....
        /*00c4*/ 	.word	0xffffffff


	//   ....[39]....
        /*00c8*/ 	.word	0xffffffff


	//   ....[40]....
        /*00cc*/ 	.word	0xffffffff


	//   ....[41]....
        /*00d0*/ 	.word	0xffffffff


	//   ....[42]....
        /*00d4*/ 	.word	0xffffffff


	//   ....[43]....
        /*00d8*/ 	.word	0xffffffff


	//   ....[44]....
        /*00dc*/ 	.word	0xffffffff


	//   ....[45]....
        /*00e0*/ 	.word	0xffffffff


	//   ....[46]....
        /*00e4*/ 	.word	0xffffffff


	//   ....[47]....
        /*00e8*/ 	.word	0xffffffff


	//   ....[48]....
        /*00ec*/ 	.word	0xffffffff


	//   ....[49]....
        /*00f0*/ 	.word	0xffffffff


	//   ....[50]....
        /*00f4*/ 	.word	0xffffffff


	//----- nvinfo : EIATTR_COOP_GROUP_INSTR_OFFSETS
	.align		4
.L_3697:
        /*00f8*/ 	.byte	0x04, 0x28
        /*00fa*/ 	.short	(.L_3699 - .L_3698)


	//   ....[0]....
.L_3698:
        /*00fc*/ 	.word	0x00000ca0


	//   ....[1]....
        /*0100*/ 	.word	0x00000db0


	//   ....[2]....
        /*0104*/ 	.word	0x00000f40


	//   ....[3]....
        /*0108*/ 	.word	0x00001d20


	//   ....[4]....
        /*010c*/ 	.word	0x00001f10


	//   ....[5]....
        /*0110*/ 	.word	0x00002260


	//   ....[6]....
        /*0114*/ 	.word	0x000022a0


	//   ....[7]....
        /*0118*/ 	.word	0x000022e0


	//   ....[8]....
        /*011c*/ 	.word	0x000022f0


	//   ....[9]....
        /*0120*/ 	.word	0x00002350


	//   ....[10]....
        /*0124*/ 	.word	0x00002370


	//   ....[11]....
        /*0128*/ 	.word	0x00002380


	//   ....[12]....
        /*012c*/ 	.word	0x000023b0


	//   ....[13]....
        /*0130*/ 	.word	0x00002410


	//   ....[14]....
        /*0134*/ 	.word	0x00002440


	//   ....[15]....
        /*0138*/ 	.word	0x00002460


	//   ....[16]....
        /*013c*/ 	.word	0x00002480


	//   ....[17]....
        /*0140*/ 	.word	0x000024f0


	//   ....[18]....
        /*0144*/ 	.word	0x00002500


	//   ....[19]....
        /*0148*/ 	.word	0x00002530


	//   ....[20]....
        /*014c*/ 	.word	0x00002580


	//   ....[21]....
        /*0150*/ 	.word	0x000025b0


	//   ....[22]....
        /*0154*/ 	.word	0x000025e0


	//   ....[23]....
        /*0158*/ 	.word	0x00002620


	//   ....[24]....
        /*015c*/ 	.word	0x00002630


	//   ....[25]....
        /*0160*/ 	.word	0x00002650


	//   ....[26]....
        /*0164*/ 	.word	0x00002660


	//   ....[27]....
        /*0168*/ 	.word	0x000026a0


	//   ....[28]....
        /*016c*/ 	.word	0x000026e0


	//   ....[29]....
        /*0170*/ 	.word	0x000026f0


	//   ....[30]....
        /*0174*/ 	.word	0x00002700


	//   ....[31]....
        /*0178*/ 	.word	0x00002710


	//   ....[32]....
        /*017c*/ 	.word	0x00002830


	//   ....[33]....
        /*0180*/ 	.word	0x00002c00


	//   ....[34]....
        /*0184*/ 	.word	0x00002d00


	//   ....[35]....
        /*0188*/ 	.word	0x00002d20


	//   ....[36]....
        /*018c*/ 	.word	0x00002d60


	//   ....[37]....
        /*0190*/ 	.word	0x00002e20


	//   ....[38]....
        /*0194*/ 	.word	0x00003070


	//   ....[39]....
        /*0198*/ 	.word	0x000030b0


	//   ....[40]....
        /*019c*/ 	.word	0x00003510


	//   ....[41]....
        /*01a0*/ 	.word	0x000037d0


	//   ....[42]....
        /*01a4*/ 	.word	0x00003820


	//   ....[43]....
        /*01a8*/ 	.word	0x00003870


	//   ....[44]....
        /*01ac*/ 	.word	0x000038a0


	//   ....[45]....
        /*01b0*/ 	.word	0x000038c0


	//   ....[46]....
        /*01b4*/ 	.word	0x00003990


	//   ....[47]....
        /*01b8*/ 	.word	0x000039d0


	//   ....[48]....
        /*01bc*/ 	.word	0x00003a20


	//   ....[49]....
        /*01c0*/ 	.word	0x00003a50


	//   ....[50]....
        /*01c4*/ 	.word	0x00003a70


	//----- nvinfo : EIATTR_VRC_CTA_INIT_COUNT
	.align		4
.L_3699:
        /*01c8*/ 	.byte	0x02, 0x4a
	.zero		1
	.zero		1


	//----- nvinfo : EIATTR_EXIT_INSTR_OFFSETS
	.align		4
        /*01cc*/ 	.byte	0x04, 0x1c
        /*01ce*/ 	.short	(.L_3701 - .L_3700)


	//   ....[0]....
.L_3700:
        /*01d0*/ 	.word	0x00003b10


	//   ....[1]....
        /*01d4*/ 	.word	0x00003c70


	//----- nvinfo : EIATTR_MAX_THREADS
	.align		4
.L_3701:
        /*01d8*/ 	.byte	0x04, 0x05
        /*01da*/ 	.short	(.L_3703 - .L_3702)
.L_3702:
        /*01dc*/ 	.word	0x00000020
        /*01e0*/ 	.word	0x00000001
        /*01e4*/ 	.word	0x00000001


	//----- nvinfo : EIATTR_CRS_STACK_SIZE
	.align		4
.L_3703:
        /*01e8*/ 	.byte	0x04, 0x1e
        /*01ea*/ 	.short	(.L_3705 - .L_3704)
.L_3704:
        /*01ec*/ 	.word	0x00000000


	//----- nvinfo : EIATTR_CBANK_PARAM_SIZE
	.align		4
.L_3705:
        /*01f0*/ 	.byte	0x03, 0x19
        /*01f2*/ 	.short	0x01f0


	//----- nvinfo : EIATTR_PARAM_CBANK
	.align		4
        /*01f4*/ 	.byte	0x04, 0x0a
        /*01f6*/ 	.short	(.L_3707 - .L_3706)
	.align		4
.L_3706:
        /*01f8*/ 	.word	index@(.nv.constant0._Z25selective_scan_bwd_kernelI32Selective_Scan_bwd_kernel_traitsILi32ELi4ELb0ELb1ELb1ELb1ELb0EN3c104HalfEfEEv12SSMParamsBwd)
        /*01fc*/ 	.short	0x0380
        /*01fe*/ 	.short	0x01f0


	//----- nvinfo : EIATTR_SW_WAR
	.align		4
.L_3707:
        /*0200*/ 	.byte	0x04, 0x36
        /*0202*/ 	.short	(.L_3709 - .L_3708)
.L_3708:
        /*0204*/ 	.word	0x00000008
.L_3709:


//--------------------- .nv.info._Z25selective_scan_bwd_kernelI32Selective_Scan_bwd_kernel_traitsILi32ELi4ELb0ELb1ELb1ELb1ELb1EN3c104HalfEfEEv12SSMParamsBwd --------------------------
	.section	.nv.info._Z25selective_scan_bwd_kernelI32Selective_Scan_bwd_kernel_traitsILi32ELi4ELb0ELb1ELb1ELb1ELb1EN3c104HalfEfEEv12SSMParamsBwd,"",@"SHT_CUDA_INFO"
	.sectionflags	@""
	.align	4


	//----- nvinfo : EIATTR_CUDA_API_VERSION
	.align		4
        /*0000*/ 	.byte	0x04, 0x37
        /*0002*/ 	.short	(.L_3711 - .L_3710)
.L_3710:
        /*0004*/ 	.word	0x00000082


	//----- nvinfo : EIATTR_KPARAM_INFO
	.align		4
.L_3711:
        /*0008*/ 	.byte	0x04, 0x17
        /*000a*/ 	.short	(.L_3713 - .L_3712)
.L_3712:
        /*000c*/ 	.word	0x00000000
        /*0010*/ 	.short	0x0000
        /*0012*/ 	.short	0x0000
        /*0014*/ 	.byte	0x00, 0xf0, 0xc1, 0x07


	//----- nvinfo : EIATTR_SPARSE_MMA_MASK
	.align		4
.L_3713:
        /*0018*/ 	.byte	0x03, 0x50
        /*001a*/ 	.short	0x0000


	//----- nvinfo : EIATTR_MAXREG_COUNT
	.align		4
        /*001c*/ 	.byte	0x03, 0x1b
        /*001e*/ 	.short	0x00ff


	//----- nvinfo : EIATTR_NUM_BARRIERS
	.align		4
        /*0020*/ 	.byte	0x02, 0x4c
        /*0022*/ 	.byte	0x01
	.zero		1


	//----- nvinfo : EIATTR_MERCURY_ISA_VERSION
	.align		4
        /*0024*/ 	.byte	0x03, 0x5f
        /*0026*/ 	.short	0x0101


	//----- nvinfo : EIATTR_COOP_GROUP_MASK_REGIDS
	.align		4
        /*0028*/ 	.byte	0x04, 0x29
        /*002a*/ 	.short	(.L_3715 - .L_3714)


	//   ....[0]....
.L_3714:
        /*002c*/ 	.word	0xffffffff


	//   ....[1]....
        /*0030*/ 	.word	0xffffffff


	//   ....[2]....
        /*0034*/ 	.word	0xffffffff


	//   ....[3]....
        /*0038*/ 	.word	0xffffffff


	//   ....[4]....
        /*003c*/ 	.word	0xffffffff


	//   ....[5]....
        /*0040*/ 	.word	0xffffffff


	//   ....[6]....
        /*0044*/ 	.word	0xffffffff


	//   ....[7]....
        /*0048*/ 	.word	0xffffffff


	//   ....[8]....
        /*004c*/ 	.word	0xffffffff


	//   ....[9]....
        /*0050*/ 	.word	0xffffffff


	//   ....[10]....
        /*0054*/ 	.word	0xffffffff


	//   ....[11]....
        /*0058*/ 	.word	0xffffffff


	//   ....[12]....
        /*005c*/ 	.word	0xffffffff


	//   ....[13]....
        /*0060*/ 	.word	0xffffffff


	//   ....[14]....
        /*0064*/ 	.word	0xffffffff


	//   ....[15]....
        /*0068*/ 	.word	0xffffffff


	//   ....[16]....
        /*006c*/ 	.word	0xffffffff


	//   ....[17]....
        /*0070*/ 	.word	0xffffffff


	//   ....[18]....
        /*0074*/ 	.word	0xffffffff


	//   ....[19]....
        /*0078*/ 	.word	0xffffffff


	//   ....[20]....
        /*007c*/ 	.word	0xffffffff


	//   ....[21]....
        /*0080*/ 	.word	0xffffffff


	//   ....[22]....
        /*0084*/ 	.word	0xffffffff


	//   ....[23]....
        /*0088*/ 	.word	0xffffffff


	//   ....[24]....
        /*008c*/ 	.word	0xffffffff


	//   ....[25]....
        /*0090*/ 	.word	0xffffffff


	//   ....[26]....
        /*0094*/ 	.word	0xffffffff


	//   ....[27]....
        /*0098*/ 	.word	0xffffffff


	//   ....[28]....
        /*009c*/ 	.word	0xffffffff


	//   ....[29]....
        /*00a0*/ 	.word	0xffffffff


	//   ....[30]....
        /*00a4*/ 	.word	0xffffffff


	//   ....[31]....
        /*00a8*/ 	.word	0xffffffff


	//   ....[32]....
        /*00ac*/ 	.word	0xffffffff


	//   ....[33]....
        /*00b0*/ 	.word	0xffffffff


	//   ....[34]....
        /*00b4*/ 	.word	0xffffffff


	//   ....[35]....
        /*00b8*/ 	.word	0xffffffff


	//   ....[36]....
        /*00bc*/ 	.word	0xffffffff


	//   ....[37]....
        /*00c0*/ 	.word	0xffffffff


	//   ....[38]....
        /*00c4*/ 	.word	0xffffffff


	//   ....[39]....
        /*00c8*/ 	.word	0xffffffff


	//   ....[40]....
        /*00cc*/ 	.word	0xffffffff


	//   ....[41]....
        /*00d0*/ 	.word	0xffffffff


	//   ....[42]....
        /*00d4*/ 	.word	0xffffffff


	//   ....[43]....
        /*00d8*/ 	.word	0xffffffff


	//   ....[44]....
        /*00dc*/ 	.word	0xffffffff


	//   ....[45]....
        /*00e0*/ 	.word	0xffffffff


	//   ....[46]....
        /*00e4*/ 	.word	0xffffffff


	//   ....[47]....
        /*00e8*/ 	.word	0xffffffff


	//   ....[48]....
        /*00ec*/ 	.word	0xffffffff


	//   ....[49]....
        /*00f0*/ 	.word	0xffffffff


	//   ....[50]....
        /*00f4*/ 	.word	0xffffffff


	//   ....[51]....
        /*00f8*/ 	.word	0xffffffff


	//   ....[52]....
        /*00fc*/ 	.word	0xffffffff


	//   ....[53]....
        /*0100*/ 	.word	0xffffffff


	//   ....[54]....
        /*0104*/ 	.word	0xffffffff


	//----- nvinfo : EIATTR_COOP_GROUP_INSTR_OFFSETS
	.align		4
.L_3715:
        /*0108*/ 	.byte	0x04, 0x28
        /*010a*/ 	.short	(.L_3717 - .L_3716)


	//   ....[0]....
.L_3716:
        /*010c*/ 	.word	0x00000c90


	//   ....[1]....
        /*0110*/ 	.word	0x00000dc0


	//   ....[2]....
        /*0114*/ 	.word	0x00000f00


	//   ....[3]....
        /*0118*/ 	.word	0x00001a50


	//   ....[4]....
        /*011c*/ 	.word	0x00001c50


	//   ....[5]....
        /*0120*/ 	.word	0x00001e90


	//   ....[6]....
        /*0124*/ 	.word	0x00002100


	//   ....[7]....
        /*0128*/ 	.word	0x00002810


	//   ....[8]....
        /*012c*/ 	.word	0x000029e0


	//   ....[9]....
        /*0130*/ 	.word	0x00002d50


	//   ....[10]....
        /*0134*/ 	.word	0x00002d90


	//   ....[11]....
        /*0138*/ 	.word	0x00002dd0


	//   ....[12]....
        /*013c*/ 	.word	0x00002df0


	//   ....[13]....
        /*0140*/ 	.word	0x00002e60


	//   ....[14]....
        /*0144*/ 	.word	0x00002e70


	//   ....[15]....
        /*0148*/ 	.word	0x00002e90


	//   ....[16]....
        /*014c*/ 	.word	0x00002ec0


	//   ....[17]....
        /*0150*/ 	.word	0x00002f10


	//   ....[18]....
        /*0154*/ 	.word	0x00002f30


	//   ....[19]....
        /*0158*/ 	.word	0x00002f70


	//   ....[20]....
        /*015c*/ 	.word	0x00002f90


	//   ....[21]....
        /*0160*/ 	.word	0x00002fc0


	//   ....[22]....
        /*0164*/ 	.word	0x00003000


	//   ....[23]....
        /*0168*/ 	.word	0x00003030


	//   ....[24]....
        /*016c*/ 	.word	0x00003080


	//   ....[25]....
        /*0170*/ 	.word	0x000030a0


	//   ....[26]....
        /*0174*/ 	.word	0x000030e0


	//   ....[27]....
        /*0178*/ 	.word	0x00003110


	//   ....[28]....
        /*017c*/ 	.word	0x00003130


	//   ....[29]....
        /*0180*/ 	.word	0x00003150


	//   ....[30]....
        /*0184*/ 	.word	0x00003190


	//   ....[31]....
        /*0188*/ 	.word	0x000031b0


	//   ....[32]....
        /*018c*/ 	.word	0x000031e0


	//   ....[33]....
        /*0190*/ 	.word	0x000031f0


	//   ....[34]....
        /*0194*/ 	.word	0x00003200


	//   ....[35]....
        /*0198*/ 	.word	0x00003210


	//   ....[36]....
        /*019c*/ 	.word	0x000032f0


	//   ....[37]....
        /*01a0*/ 	.word	0x000036f0


	//   ....[38]....
        /*01a4*/ 	.word	0x00003830


	//   ....[39]....
        /*01a8*/ 	.word	0x00003850


	//   ....[40]....
        /*01ac*/ 	.word	0x00003890


	//   ....[41]....
        /*01b0*/ 	.word	0x00003910


	//   ....[42]....
        /*01b4*/ 	.word	0x00003b10


	//   ....[43]....
        /*01b8*/ 	.word	0x00003c70


	//   ....[44]....
        /*01bc*/ 	.word	0x00004000


	//   ....[45]....
        /*01c0*/ 	.word	0x000042c0


	//   ....[46]....
        /*01c4*/ 	.word	0x00004310


	//   ....[47]....
        /*01c8*/ 	.word	0x00004360


	//   ....[48]....
        /*01cc*/ 	.word	0x00004390


	//   ....[49]....
        /*01d0*/ 	.word	0x000043b0


	//   ....[50]....
        /*01d4*/ 	.word	0x00004480


	//   ....[51]....
        /*01d8*/ 	.word	0x000044c0


	//   ....[52]....
        /*01dc*/ 	.word	0x00004510


	//   ....[53]....
        /*01e0*/ 	.word	0x00004540


	//   ....[54]....
        /*01e4*/ 	.word	0x00004560


	//----- nvinfo : EIATTR_VRC_CTA_INIT_COUNT
	.align		4
.L_3717:
        /*01e8*/ 	.byte	0x02, 0x4a
	.zero		1
	.zero		1


	//----- nvinfo : EIATTR_EXIT_INSTR_OFFSETS
	.align		4
        /*01ec*/ 	.byte	0x04, 0x1c
        /*01ee*/ 	.short	(.L_3719 - .L_3718)


	//   ....[0]....
.L_3718:
        /*01f0*/ 	.word	0x00004600


	//   ....[1]....
        /*01f4*/ 	.word	0x00004760


	//----- nvinfo : EIATTR_MAX_THREADS
	.align		4
.L_3719:
        /*01f8*/ 	.byte	0x04, 0x05
        /*01fa*/ 	.short	(.L_3721 - .L_3720)
.L_3720:
        /*01fc*/ 	.word	0x00000020
        /*0200*/ 	.word	0x00000001
        /*0204*/ 	.word	0x00000001


	//----- nvinfo : EIATTR_CRS_STACK_SIZE
	.align		4
.L_3721:
        /*0208*/ 	.byte	0x04, 0x1e
        /*020a*/ 	.short	(.L_3723 - .L_3722)
.L_3722:
        /*020c*/ 	.word	0x00000000


	//----- nvinfo : EIATTR_CBANK_PARAM_SIZE
	.align		4
.L_3723:
        /*0210*/ 	.byte	0x03, 0x19
        /*0212*/ 	.short	0x01f0


	//----- nvinfo : EIATTR_PARAM_CBANK
	.align		4
        /*0214*/ 	.byte	0x04, 0x0a
        /*0216*/ 	.short	(.L_3725 - .L_3724)
	.align		4
.L_3724:
        /*0218*/ 	.word	index@(.nv.constant0._Z25selective_scan_bwd_kernelI32Selective_Scan_bwd_kernel_traitsILi32ELi4ELb0ELb1ELb1ELb1ELb1EN3c104HalfEfEEv12SSMParamsBwd)
        /*021c*/ 	.short	0x0380
        /*021e*/ 	.short	0x01f0


	//----- nvinfo : EIATTR_SW_WAR
	.align		4
.L_3725:
        /*0220*/ 	.byte	0x04, 0x36
        /*0222*/ 	.short	(.L_3727 - .L_3726)
.L_3726:
        /*0224*/ 	.word	0x00000008
.L_3727:


//--------------------- .nv.info._Z25selective_scan_bwd_kernelI32Selective_Scan_bwd_kernel_traitsILi32ELi4ELb1ELb0ELb0ELb0ELb0EN3c104HalfEfEEv12SSMParamsBwd --------------------------
	.section	.nv.info._Z25selective_scan_bwd_kernelI32Selective_Scan_bwd_kernel_traitsILi32ELi4ELb1ELb0ELb0ELb0ELb0EN3c104HalfEfEEv12SSMParamsBwd,"",@"SHT_CUDA_INFO"
	.sectionflags	@""
	.align	4


	//----- nvinfo : EIATTR_CUDA_API_VERSION
	.align		4
        /*0000*/ 	.byte	0x04, 0x37
        /*0002*/ 	.short	(.L_3729 - .L_3728)
.L_3728:
        /*0004*/ 	.word	0x00000082


	//----- nvinfo : EIATTR_KPARAM_INFO
	.align		4
.L_3729:
        /*0008*/ 	.byte	0x04, 0x17
        /*000a*/ 	.short	(.L_3731 - .L_3730)
.L_3730:
        /*000c*/ 	.word	0x00000000
        /*0010*/ 	.short	0x0000
        /*0012*/ 	.short	0x0000
        /*0014*/ 	.byte	0x00, 0xf0, 0xc1, 0x07


	//----- nvinfo : EIATTR_SPARSE_MMA_MASK
	.align		4
.L_3731:
        /*0018*/ 	.byte	0x03, 0x50
        /*001a*/ 	.short	0x0000


	//----- nvinfo : EIATTR_MAXREG_COUNT
	.align		4
        /*001c*/ 	.byte	0x03, 0x1b
        /*001e*/ 	.short	0x00ff


	//----- nvinfo : EIATTR_NUM_BARRIERS
	.align		4
        /*0020*/ 	.byte	0x02, 0x4c
        /*0022*/ 	.byte	0x01
	.zero		1


	//----- nvinfo : EIATTR_MERCURY_ISA_VERSION
	.align		4
        /*0024*/ 	.byte	0x03, 0x5f
        /*0026*/ 	.short	0x0101


	//----- nvinfo : EIATTR_COOP_GROUP_MASK_REGIDS
	.align		4
        /*0028*/ 	.byte	0x04, 0x29
        /*002a*/ 	.short	(.L_3733 - .L_3732)


	//   ....[0]....
.L_3732:
        /*002c*/ 	.word	0xffffffff


	//   ....[1]....
        /*0030*/ 	.word	0xffffffff


	//   ....[2]....
        /*0034*/ 	.word	0xffffffff


	//   ....[3]....
        /*0038*/ 	.word	0xffffffff


	//   ....[4]....
        /*003c*/ 	.word	0xffffffff


	//   ....[5]....
        /*0040*/ 	.word	0xffffffff


	//   ....[6]....
        /*0044*/ 	.word	0xffffffff


	//   ....[7]....
        /*0048*/ 	.word	0xffffffff


	//   ....[8]....
        /*004c*/ 	.word	0xffffffff


	//   ....[9]....
        /*0050*/ 	.word	0xffffffff


	//   ....[10]....
        /*0054*/ 	.word	0xffffffff


	//   ....[11]....
        /*0058*/ 	.word	0xffffffff


	//   ....[12]....
        /*005c*/ 	.word	0xffffffff


	//   ....[13]....
        /*0060*/ 	.word	0xffffffff


	//   ....[14]....
        /*0064*/ 	.word	0xffffffff


	//   ....[15]....
        /*0068*/ 	.word	0xffffffff


	//   ....[16]....
        /*006c*/ 	.word	0xffffffff


	//   ....[17]....
        /*0070*/ 	.word	0xffffffff


	//   ....[18]....
        /*0074*/ 	.word	0xffffffff


	//   ....[19]....
        /*0078*/ 	.word	0xffffffff


	//   ....[20]....
        /*007c*/ 	.word	0xffffffff


	//   ....[21]....
        /*0080*/ 	.word	0xffffffff


	//   ....[22]....
        /*0084*/ 	.word	0xffffffff


	//   ....[23]....
        /*0088*/ 	.word	0xffffffff


	//   ....[24]....
        /*008c*/ 	.word	0xffffffff


	//   ....[25]....
        /*0090*/ 	.word	0xffffffff


	//   ....[26]....
        /*0094*/ 	.word	0xffffffff


	//   ....[27]....
        /*0098*/ 	.word	0xffffffff


	//   ....[28]....
        /*009c*/ 	.word	0xffffffff


	//   ....[29]....
        /*00a0*/ 	.word	0xffffffff


	//   ....[30]....
        /*00a4*/ 	.word	0xffffffff


	//   ....[31]....
        /*00a8*/ 	.word	0xffffffff


	//   ....[32]....
        /*00ac*/ 	.word	0xffffffff


	//   ....[33]....
        /*00b0*/ 	.word	0xffffffff


	//   ....[34]....
        /*00b4*/ 	.word	0xffffffff


	//   ....[35]....
        /*00b8*/ 	.word	0xffffffff


	//   ....[36]....
        /*00bc*/ 	.word	0xffffffff


	//   ....[37]....
        /*00c0*/ 	.word	0xffffffff


	//   ....[38]....
        /*00c4*/ 	.word	0xffffffff


	//   ....[39]....
        /*00c8*/ 	.word	0xffffffff


	//   ....[40]....
        /*00cc*/ 	.word	0xffffffff


	//   ....[41]....
        /*00d0*/ 	.word	0xffffffff


	//   ....[42]....
        /*00d4*/ 	.word	0xffffffff


	//   ....[43]....
        /*00d8*/ 	.word	0xffffffff


	//   ....[44]....
        /*00dc*/ 	.word	0xffffffff


	//   ....[45]....
        /*00e0*/ 	.word	0xffffffff


	//   ....[46]....
        /*00e4*/ 	.word	0xffffffff


	//   ....[47]....
        /*00e8*/ 	.word	0xffffffff


	//   ....[48]....
        /*00ec*/ 	.word	0xffffffff


	//   ....[49]....
        /*00f0*/ 	.word	0xffffffff


	//   ....[50]....
        /*00f4*/ 	.word	0xffffffff


	//   ....[51]....
        /*00f8*/ 	.word	0xffffffff


	//   ....[52]....
        /*00fc*/ 	.word	0xffffffff


	//----- nvinfo : EIATTR_COOP_GROUP_INSTR_OFFSETS
	.align		4
.L_3733:
        /*0100*/ 	.byte	0x04, 0x28
        /*0102*/ 	.short	(.L_3735 - .L_3734)


	//   ....[0]....
.L_3734:
        /*0104*/ 	.word	0x000006b0


	//   ....[1]....
        /*0108*/ 	.word	0x00000710


	//   ....[2]....
        /*010c*/ 	.word	0x00000810


	//   ....[3]....
        /*0110*/ 	.word	0x00000f80


	//   ....[4]....
        /*0114*/ 	.word	0x00000fc0


	//   ....[5]....
        /*0118*/ 	.word	0x00000ff0


	//   ....[6]....
        /*011c*/ 	.word	0x00001000


	//   ....[7]....
        /*0120*/ 	.word	0x00001060


	//   ....[8]....
        /*0124*/ 	.word	0x00001070


	//   ....[9]....
        /*0128*/ 	.word	0x00001090


	//   ....[10]....
        /*012c*/ 	.word	0x000010c0


	//   ....[11]....
        /*0130*/ 	.word	0x00001120


	//   ....[12]....
        /*0134*/ 	.word	0x00001160


	//   ....[13]....
        /*0138*/ 	.word	0x00001170


	//   ....[14]....
        /*013c*/ 	.word	0x00001180


	//   ....[15]....
        /*0140*/ 	.word	0x000011e0


	//   ....[16]....
        /*0144*/ 	.word	0x00001200


	//   ....[17]....
        /*0148*/ 	.word	0x00001240


	//   ....[18]....
        /*014c*/ 	.word	0x00001260


	//   ....[19]....
        /*0150*/ 	.word	0x000012a0


	//   ....[20]....
        /*0154*/ 	.word	0x000012f0


	//   ....[21]....
        /*0158*/ 	.word	0x00001310


	//   ....[22]....
        /*015c*/ 	.word	0x00001330


	//   ....[23]....
        /*0160*/ 	.word	0x00001350


	//   ....[24]....
        /*0164*/ 	.word	0x00001370


	//   ....[25]....
        /*0168*/ 	.word	0x00001390


	//   ....[26]....
        /*016c*/ 	.word	0x000013d0


	//   ....[27]....
        /*0170*/ 	.word	0x000013f0


	//   ....[28]....
        /*0174*/ 	.word	0x00001410


	//   ....[29]....
        /*0178*/ 	.word	0x00001420


	//   ....[30]....
        /*017c*/ 	.word	0x000014d0


	//   ....[31]....
        /*0180*/ 	.word	0x00001680


	//   ....[32]....
        /*0184*/ 	.word	0x000016c0


	//   ....[33]....
        /*0188*/ 	.word	0x000017a0


	//   ....[34]....
        /*018c*/ 	.word	0x000017c0


	//   ....[35]....
        /*0190*/ 	.word	0x000017f0


	//   ....[36]....
        /*0194*/ 	.word	0x00001810


	//   ....[37]....
        /*0198*/ 	.word	0x00001840


	//   ....[38]....
        /*019c*/ 	.word	0x00001860


	//   ....[39]....
        /*01a0*/ 	.word	0x000018b0


	//   ....[40]....
        /*01a4*/ 	.word	0x000018d0


	//   ....[41]....
        /*01a8*/ 	.word	0x00001c50


	//   ....[42]....
        /*01ac*/ 	.word	0x00001e10


	//   ....[43]....
        /*01b0*/ 	.word	0x00001f30


	//   ....[44]....
        /*01b4*/ 	.word	0x00001f80


	//   ....[45]....
        /*01b8*/ 	.word	0x00001fd0


	//   ....[46]....
        /*01bc*/ 	.word	0x00002000


	//   ....[47]....
        /*01c0*/ 	.word	0x00002020


	//   ....[48]....
        /*01c4*/ 	.word	0x000020f0


	//   ....[49]....
        /*01c8*/ 	.word	0x00002130


	//   ....[50]....
        /*01cc*/ 	.word	0x00002180


	//   ....[51]....
        /*01d0*/ 	.word	0x000021b0


	//   ....[52]....
        /*01d4*/ 	.word	0x000021d0


	//----- nvinfo : EIATTR_VRC_CTA_INIT_COUNT
	.align		4
.L_3735:
        /*01d8*/ 	.byte	0x02, 0x4a
	.zero		1
	.zero		1


	//----- nvinfo : EIATTR_EXIT_INSTR_OFFSETS
	.align		4
        /*01dc*/ 	.byte	0x04, 0x1c
        /*01de*/ 	.short	(.L_3737 - .L_3736)


	//   ....[0]....
.L_3736:
        /*01e0*/ 	.word	0x00002270


	//   ....[1]....
        /*01e4*/ 	.word	0x00002700


	//----- nvinfo : EIATTR_MAX_THREADS
	.align		4
.L_3737:
        /*01e8*/ 	.byte	0x04, 0x05
        /*01ea*/ 	.short	(.L_3739 - .L_3738)
.L_3738:
        /*01ec*/ 	.word	0x00000020
        /*01f0*/ 	.word	0x00000001
        /*01f4*/ 	.word	0x00000001


	//----- nvinfo : EIATTR_CRS_STACK_SIZE
	.align		4
.L_3739:
        /*01f8*/ 	.byte	0x04, 0x1e
        /*01fa*/ 	.short	(.L_3741 - .L_3740)
.L_3740:
        /*01fc*/ 	.word	0x00000000


	//----- nvinfo : EIATTR_CBANK_PARAM_SIZE
	.align		4
.L_3741:
        /*0200*/ 	.byte	0x03, 0x19
        /*0202*/ 	.short	0x01f0


	//----- nvinfo : EIATTR_PARAM_CBANK
	.align		4
        /*0204*/ 	.byte	0x04, 0x0a
        /*0206*/ 	.short	(.L_3743 - .L_3742)
	.align		4
.L_3742:
        /*0208*/ 	.word	index@(.nv.constant0._Z25selective_scan_bwd_kernelI32Selective_Scan_bwd_kernel_traitsILi32ELi4ELb1ELb0ELb0ELb0ELb0EN3c104HalfEfEEv12SSMParamsBwd)
        /*020c*/ 	.short	0x0380
        /*020e*/ 	.short	0x01f0


	//----- nvinfo : EIATTR_SW_WAR
	.align		4
.L_3743:
        /*0210*/ 	.byte	0x04, 0x36
        /*0212*/ 	.short	(.L_3745 - .L_3744)
.L_3744:
        /*0214*/ 	.word	0x00000008
.L_3745:


//--------------------- .nv.info._Z25selective_scan_bwd_kernelI32Selective_Scan_bwd_kernel_traitsILi32ELi4ELb1ELb0ELb0ELb0ELb1EN3c104HalfEfEEv12SSMParamsBwd --------------------------
	.section	.nv.info._Z25selective_scan_bwd_kernelI32Selective_Scan_bwd_kernel_traitsILi32ELi4ELb1ELb0ELb0ELb0ELb1EN3c104HalfEfEEv12SSMParamsBwd,"",@"SHT_CUDA_INFO"
	.sectionflags	@""
	.align	4


	//----- nvinfo : EIATTR_CUDA_API_VERSION
	.align		4
        /*0000*/ 	.byte	0x04, 0x37
        /*0002*/ 	.short	(.L_3747 - .L_3746)
.L_3746:
        /*0004*/ 	.word	0x00000082


	//----- nvinfo : EIATTR_KPARAM_INFO
	.align		4
.L_3747:
        /*0008*/ 	.byte	0x04, 0x17
        /*000a*/ 	.short	(.L_3749 - .L_3748)
.L_3748:
        /*000c*/ 	.word	0x00000000
        /*0010*/ 	.short	0x0000
        /*0012*/ 	.short	0x0000
        /*0014*/ 	.byte	0x00, 0xf0, 0xc1, 0x07


	//----- nvinfo : EIATTR_SPARSE_MMA_MASK
	.align		4
.L_3749:
        /*0018*/ 	.byte	0x03, 0x50
        /*001a*/ 	.short	0x0000


	//----- nvinfo : EIATTR_MAXREG_COUNT
	.align		4
        /*001c*/ 	.byte	0x03, 0x1b
        /*001e*/ 	.short	0x00ff


	//----- nvinfo : EIATTR_NUM_BARRIERS
	.align		4
        /*0020*/ 	.byte	0x02, 0x4c
        /*0022*/ 	.byte	0x01
	.zero		1


	//----- nvinfo : EIATTR_MERCURY_ISA_VERSION
	.align		4
        /*0024*/ 	.byte	0x03, 0x5f
        /*0026*/ 	.short	0x0101


	//----- nvinfo : EIATTR_COOP_GROUP_MASK_REGIDS
	.align		4
        /*0028*/ 	.byte	0x04, 0x29
        /*002a*/ 	.short	(.L_3751 - .L_3750)


	//   ....[0]....
.L_3750:
        /*002c*/ 	.word	0xffffffff


	//   ....[1]....
        /*0030*/ 	.word	0xffffffff


	//   ....[2]....
        /*0034*/ 	.word	0xffffffff


	//   ....[3]....
        /*0038*/ 	.word	0xffffffff


	//   ....[4]....
        /*003c*/ 	.word	0xffffffff


	//   ....[5]....
        /*0040*/ 	.word	0xffffffff


	//   ....[6]....
        /*0044*/ 	.word	0xffffffff


	//   ....[7]....
        /*0048*/ 	.word	0xffffffff


	//   ....[8]....
        /*004c*/ 	.word	0xffffffff


	//   ....[9]....
        /*0050*/ 	.word	0xffffffff


	//   ....[10]....
        /*0054*/ 	.word	0xffffffff


	//   ....[11]....
        /*0058*/ 	.word	0xffffffff


	//   ....[12]....
        /*005c*/ 	.word	0xffffffff


	//   ....[13]....
        /*0060*/ 	.word	0xffffffff


	//   ....[14]....
        /*0064*/ 	.word	0xffffffff


	//   ....[15]....
        /*0068*/ 	.word	0xffffffff


	//   ....[16]....
        /*006c*/ 	.word	0xffffffff


	//   ....[17]....
        /*0070*/ 	.word	0xffffffff


	//   ....[18]....
        /*0074*/ 	.word	0xffffffff


	//   ....[19]....
        /*0078*/ 	.word	0xffffffff


	//   ....[20]....
        /*007c*/ 	.word	0xffffffff


	//   ....[21]....
        /*0080*/ 	.word	0xffffffff


	//   ....[22]....
        /*0084*/ 	.word	0xffffffff


	//   ....[23]....
        /*0088*/ 	.word	0xffffffff


	//   ....[24]....
        /*008c*/ 	.word	0xffffffff


	//   ....[25]....
        /*0090*/ 	.word	0xffffffff


	//   ....[26]....
        /*0094*/ 	.word	0xffffffff


	//   ....[27]....
        /*0098*/ 	.word	0xffffffff


	//   ....[28]....
        /*009c*/ 	.word	0xffffffff


	//   ....[29]....
        /*00a0*/ 	.word	0xffffffff


	//   ....[30]....
        /*00a4*/ 	.word	0xffffffff


	//   ....[31]....
        /*00a8*/ 	.word	0xffffffff


	//   ....[32]....
        /*00ac*/ 	.word	0xffffffff


	//   ....[33]....
        /*00b0*/ 	.word	0xffffffff


	//   ....[34]....
        /*00b4*/ 	.word	0xffffffff


	//   ....[35]....
        /*00b8*/ 	.word	0xffffffff


	//   ....[36]....
        /*00bc*/ 	.word	0xffffffff


	//   ....[37]....
        /*00c0*/ 	.word	0xffffffff


	//   ....[38]....
        /*00c4*/ 	.word	0xffffffff


	//   ....[39]....
        /*00c8*/ 	.word	0xffffffff


	//   ....[40]....
        /*00cc*/ 	.word	0xffffffff


	//   ....[41]....
        /*00d0*/ 	.word	0xffffffff


	//   ....[42]....
        /*00d4*/ 	.word	0xffffffff


	//   ....[43]....
        /*00d8*/ 	.word	0xffffffff


	//   ....[44]....
        /*00dc*/ 	.word	0xffffffff


	//   ....[45]....
        /*00e0*/ 	.word	0xffffffff


	//   ....[46]....
        /*00e4*/ 	.word	0xffffffff


	//   ....[47]....
        /*00e8*/ 	.word	0xffffffff


	//   ....[48]....
        /*00ec*/ 	.word	0xffffffff


	//   ....[49]....
        /*00f0*/ 	.word	0xffffffff


	//   ....[50]....
        /*00f4*/ 	.word	0xffffffff


	//   ....[51]....
        /*00f8*/ 	.word	0xffffffff


	//   ....[52]....
        /*00fc*/ 	.word	0xffffffff


	//   ....[53]....
        /*0100*/ 	.word	0xffffffff


	//   ....[54]....
        /*0104*/ 	.word	0xffffffff


	//   ....[55]....
        /*0108*/ 	.word	0xffffffff


	//   ....[56]....
        /*010c*/ 	.word	0xffffffff


	//----- nvinfo : EIATTR_COOP_GROUP_INSTR_OFFSETS
	.align		4
.L_3751:
        /*0110*/ 	.byte	0x04, 0x28
        /*0112*/ 	.short	(.L_3753 - .L_3752)


	//   ....[0]....
.L_3752:
        /*0114*/ 	.word	0x00000780


	//   ....[1]....
        /*0118*/ 	.word	0x00000800


	//   ....[2]....
        /*011c*/ 	.word	0x00000910


	//   ....[3]....
        /*0120*/ 	.word	0x00000a00


	//   ....[4]....
        /*0124*/ 	.word	0x00000c30


	//   ....[5]....
        /*0128*/ 	.word	0x00000f30


	//   ....[6]....
        /*012c*/ 	.word	0x00001130


	//   ....[7]....
        /*0130*/ 	.word	0x00001940


	//   ....[8]....
        /*0134*/ 	.word	0x00001980


	//   ....[9]....
        /*0138*/ 	.word	0x000019b0


	//   ....[10]....
        /*013c*/ 	.word	0x000019c0


	//   ....[11]....
        /*0140*/ 	.word	0x00001a20


	//   ....[12]....
        /*0144*/ 	.word	0x00001a30


	//   ....[13]....
        /*0148*/ 	.word	0x00001a50


	//   ....[14]....
        /*014c*/ 	.word	0x00001a80


	//   ....[15]....
        /*0150*/ 	.word	0x00001ae0


	//   ....[16]....
        /*0154*/ 	.word	0x00001b20


	//   ....[17]....
        /*0158*/ 	.word	0x00001b30


	//   ....[18]....
        /*015c*/ 	.word	0x00001b40


	//   ....[19]....
        /*0160*/ 	.word	0x00001ba0


	//   ....[20]....
        /*0164*/ 	.word	0x00001bc0


	//   ....[21]....
        /*0168*/ 	.word	0x00001c00


	//   ....[22]....
        /*016c*/ 	.word	0x00001c20


	//   ....[23]....
        /*0170*/ 	.word	0x00001c60


	//   ....[24]....
        /*0174*/ 	.word	0x00001cb0


	//   ....[25]....
        /*0178*/ 	.word	0x00001cd0


	//   ....[26]....
        /*017c*/ 	.word	0x00001cf0


	//   ....[27]....
        /*0180*/ 	.word	0x00001d10


	//   ....[28]....
        /*0184*/ 	.word	0x00001d30


	//   ....[29]....
        /*0188*/ 	.word	0x00001d50


	//   ....[30]....
        /*018c*/ 	.word	0x00001d90


	//   ....[31]....
        /*0190*/ 	.word	0x00001db0


	//   ....[32]....
        /*0194*/ 	.word	0x00001dd0


	//   ....[33]....
        /*0198*/ 	.word	0x00001de0


	//   ....[34]....
        /*019c*/ 	.word	0x00001e90


	//   ....[35]....
        /*01a0*/ 	.word	0x00002030


	//   ....[36]....
        /*01a4*/ 	.word	0x00002070


	//   ....[37]....
        /*01a8*/ 	.word	0x00002160


	//   ....[38]....
        /*01ac*/ 	.word	0x00002180


	//   ....[39]....
        /*01b0*/ 	.word	0x000021b0


	//   ....[40]....
        /*01b4*/ 	.word	0x000021d0


	//   ....[41]....
        /*01b8*/ 	.word	0x00002200


	//   ....[42]....
        /*01bc*/ 	.word	0x00002220


	//   ....[43]....
        /*01c0*/ 	.word	0x00002270


	//   ....[44]....
        /*01c4*/ 	.word	0x00002290


	//   ....[45]....
        /*01c8*/ 	.word	0x00002600


	//   ....[46]....
        /*01cc*/ 	.word	0x000027e0


	//   ....[47]....
        /*01d0*/ 	.word	0x000028e0


	//   ....[48]....
        /*01d4*/ 	.word	0x00002930


	//   ....[49]....
        /*01d8*/ 	.word	0x00002980


	//   ....[50]....
        /*01dc*/ 	.word	0x000029b0


	//   ....[51]....
        /*01e0*/ 	.word	0x000029d0


	//   ....[52]....
        /*01e4*/ 	.word	0x00002aa0


	//   ....[53]....
        /*01e8*/ 	.word	0x00002ae0


	//   ....[54]....
        /*01ec*/ 	.word	0x00002b30


	//   ....[55]....
        /*01f0*/ 	.word	0x00002b60


	//   ....[56]....
        /*01f4*/ 	.word	0x00002b80


	//----- nvinfo : EIATTR_VRC_CTA_INIT_COUNT
	.align		4
.L_3753:
        /*01f8*/ 	.byte	0x02, 0x4a
	.zero		1
	.zero		1


	//----- nvinfo : EIATTR_EXIT_INSTR_OFFSETS
	.align		4
        /*01fc*/ 	.byte	0x04, 0x1c
        /*01fe*/ 	.short	(.L_3755 - .L_3754)


	//   ....[0]....
.L_3754:
        /*0200*/ 	.word	0x00002c20


	//   ....[1]....
        /*0204*/ 	.word	0x000030b0


	//----- nvinfo : EIATTR_MAX_THREADS
	.align		4
.L_3755:
        /*0208*/ 	.byte	0x04, 0x05
        /*020a*/ 	.short	(.L_3757 - .L_3756)
.L_3756:
        /*020c*/ 	.word	0x00000020
        /*0210*/ 	.word	0x00000001
        /*0214*/ 	.word	0x00000001


	//----- nvinfo : EIATTR_CRS_STACK_SIZE
	.align		4
.L_3757:
        /*0218*/ 	.byte	0x04, 0x1e
        /*021a*/ 	.short	(.L_3759 - .L_3758)
.L_3758:
        /*021c*/ 	.word	0x00000000


	//----- nvinfo : EIATTR_CBANK_PARAM_SIZE
	.align		4
.L_3759:
        /*0220*/ 	.byte	0x03, 0x19
        /*0222*/ 	.short	0x01f0


	//----- nvinfo : EIATTR_PARAM_CBANK
	.align		4
        /*0224*/ 	.byte	0x04, 0x0a
        /*0226*/ 	.short	(.L_3761 - .L_3760)
	.align		4
.L_3760:
        /*0228*/ 	.word	index@(.nv.constant0._Z25selective_scan_bwd_kernelI32Selective_Scan_bwd_kernel_traitsILi32ELi4ELb1ELb0ELb0ELb0ELb1EN3c104HalfEfEEv12SSMParamsBwd)
        /*022c*/ 	.short	0x0380
        /*022e*/ 	.short	0x01f0


	//----- nvinfo : EIATTR_SW_WAR
	.align		4
.L_3761:
        /*0230*/ 	.byte	0x04, 0x36
        /*0232*/ 	.short	(.L_3763 - .L_3762)
.L_3762:
        /*0234*/ 	.word	0x00000008
.L_3763:


//--------------------- .nv.info._Z25selective_scan_bwd_kernelI32Selective_Scan_bwd_kernel_traitsILi32ELi4ELb1ELb0ELb0ELb1ELb0EN3c104HalfEfEEv12SSMParamsBwd --------------------------
	.section	.nv.info._Z25selective_scan_bwd_kernelI32Selective_Scan_bwd_kernel_traitsILi32ELi4ELb1ELb0ELb0ELb1ELb0EN3c104HalfEfEEv12SSMParamsBwd,"",@"SHT_CUDA_INFO"
	.sectionflags	@""
	.align	4


	//----- nvinfo : EIATTR_CUDA_API_VERSION
	.align		4
        /*0000*/ 	.byte	0x04, 0x37
        /*0002*/ 	.short	(.L_3765 - .L_3764)
.L_3764:
        /*0004*/ 	.word	0x00000082


	//----- nvinfo : EIATTR_KPARAM_INFO
	.align		4
.L_3765:
        /*0008*/ 	.byte	0x04, 0x17
        /*000a*/ 	.short	(.L_3767 - .L_3766)
.L_3766:
        /*000c*/ 	.word	0x00000000
        /*0010*/ 	.short	0x0000
        /*0012*/ 	.short	0x0000
        /*0014*/ 	.byte	0x00, 0xf0, 0xc1, 0x07


	//----- nvinfo : EIATTR_SPARSE_MMA_MASK
	.align		4
.L_3767:
        /*0018*/ 	.byte	0x03, 0x50
        /*001a*/ 	.short	0x0000


	//----- nvinfo : EIATTR_MAXREG_COUNT
	.align		4
        /*001c*/ 	.byte	0x03, 0x1b
        /*001e*/ 	.short	0x00ff


	//----- nvinfo : EIATTR_NUM_BARRIERS
	.align		4
        /*0020*/ 	.byte	0x02, 0x4c
        /*0022*/ 	.byte	0x01
	.zero		1


	//----- nvinfo : EIATTR_MERCURY_ISA_VERSION
	.align		4
        /*0024*/ 	.byte	0x03, 0x5f
        /*0026*/ 	.short	0x0101


	//----- nvinfo : EIATTR_COOP_GROUP_MASK_REGIDS
	.align		4
        /*0028*/ 	.byte	0x04, 0x29
        /*002a*/ 	.short	(.L_3769 - .L_3768)


	//   ....[0]....
.L_3768:
        /*002c*/ 	.word	0xffffffff


	//   ....[1]....
        /*0030*/ 	.word	0xffffffff


	//   ....[2]....
        /*0034*/ 	.word	0xffffffff


	//   ....[3]....
        /*0038*/ 	.word	0xffffffff


	//   ....[4]....
        /*003c*/ 	.word	0xffffffff


	//   ....[5]....
        /*0040*/ 	.word	0xffffffff


	//   ....[6]....
        /*0044*/ 	.word	0xffffffff


	//   ....[7]....
        /*0048*/ 	.word	0xffffffff


	//   ....[8]....
        /*004c*/ 	.word	0xffffffff


	//   ....[9]....
        /*0050*/ 	.word	0xffffffff


	//   ....[10]....
        /*0054*/ 	.word	0xffffffff


	//   ....[11]....
        /*0058*/ 	.word	0xffffffff


	//   ....[12]....
        /*005c*/ 	.word	0xffffffff


	//   ....[13]....
        /*0060*/ 	.word	0xffffffff


	//   ....[14]....
        /*0064*/ 	.word	0xffffffff


	//   ....[15]....
        /*0068*/ 	.word	0xffffffff


	//   ....[16]....
        /*006c*/ 	.word	0xffffffff


	//   ....[17]....
        /*0070*/ 	.word	0xffffffff


	//   ....[18]....
        /*0074*/ 	.word	0xffffffff


	//   ....[19]....
        /*0078*/ 	.word	0xffffffff


	//   ....[20]....
        /*007c*/ 	.word	0xffffffff


	//   ....[21]....
        /*0080*/ 	.word	0xffffffff


	//   ....[22]....
        /*0084*/ 	.word	0xffffffff


	//   ....[23]....
        /*0088*/ 	.word	0xffffffff


	//   ....[24]....
        /*008c*/ 	.word	0xffffffff


	//   ....[25]....
        /*0090*/ 	.word	0xffffffff


	//   ....[26]....
        /*0094*/ 	.word	0xffffffff


	//   ....[27]....
        /*0098*/ 	.word	0xffffffff


	//   ....[28]....
        /*009c*/ 	.word	0xffffffff


	//   ....[29]....
        /*00a0*/ 	.word	0xffffffff


	//   ....[30]....
        /*00a4*/ 	.word	0xffffffff


	//   ....[31]....
        /*00a8*/ 	.word	0xffffffff


	//   ....[32]....
        /*00ac*/ 	.word	0xffffffff


	//   ....[33]....
        /*00b0*/ 	.word	0xffffffff


	//   ....[34]....
        /*00b4*/ 	.word	0xffffffff


	//   ....[35]....
        /*00b8*/ 	.word	0xffffffff


	//   ....[36]....
        /*00bc*/ 	.word	0xffffffff


	//   ....[37]....
        /*00c0*/ 	.word	0xffffffff


	//   ....[38]....
        /*00c4*/ 	.word	0xffffffff


	//   ....[39]....
        /*00c8*/ 	.word	0xffffffff


	//   ....[40]....
        /*00cc*/ 	.word	0xffffffff


	//   ....[41]....
        /*00d0*/ 	.word	0xffffffff


	//   ....[42]....
        /*00d4*/ 	.word	0xffffffff


	//   ....[43]....
        /*00d8*/ 	.word	0xffffffff


	//   ....[44]....
        /*00dc*/ 	.word	0xffffffff


	//   ....[45]....
        /*00e0*/ 	.word	0xffffffff


	//   ....[46]....
        /*00e4*/ 	.word	0xffffffff


	//   ....[47]....
        /*00e8*/ 	.word	0xffffffff


	//   ....[48]....
        /*00ec*/ 	.word	0xffffffff


	//   ....[49]....
        /*00f0*/ 	.word	0xffffffff


	//   ....[50]....
        /*00f4*/ 	.word	0xffffffff


	//   ....[51]....
        /*00f8*/ 	.word	0xffffffff


	//   ....[52]....
        /*00fc*/ 	.word	0xffffffff


	//   ....[53]....
        /*0100*/ 	.word	0xffffffff


	//----- nvinfo : EIATTR_COOP_GROUP_INSTR_OFFSETS
	.align		4
.L_3769:
        /*0104*/ 	.byte	0x04, 0x28
        /*0106*/ 	.short	(.L_3771 - .L_3770)


	//   ....[0]....
.L_3770:
        /*0108*/ 	.word	0x000006d0


	//   ....[1]....
        /*010c*/ 	.word	0x00000730


	//   ....[2]....
        /*0110*/ 	.word	0x000008c0


	//   ....[3]....
        /*0114*/ 	.word	0x00001850


	//   ....[4]....
        /*0118*/ 	.word	0x00001890


	//   ....[5]....
        /*011c*/ 	.word	0x000018c0


	//   ....[6]....
        /*0120*/ 	.word	0x00001900


	//   ....[7]....
        /*0124*/ 	.word	0x00001930


	//   ....[8]....
        /*0128*/ 	.word	0x00001950


	//   ....[9]....
        /*012c*/ 	.word	0x00001960


	//   ....[10]....
        /*0130*/ 	.word	0x000019a0


	//   ....[11]....
        /*0134*/ 	.word	0x000019f0


	//   ....[12]....
        /*0138*/ 	.word	0x00001a00


	//   ....[13]....
        /*013c*/ 	.word	0x00001a20


	//   ....[14]....
        /*0140*/ 	.word	0x00001a50


	//   ....[15]....
        /*0144*/ 	.word	0x00001a80


	//   ....[16]....
        /*0148*/ 	.word	0x00001ad0


	//   ....[17]....
        /*014c*/ 	.word	0x00001b00


	//   ....[18]....
        /*0150*/ 	.word	0x00001b30


	//   ....[19]....
        /*0154*/ 	.word	0x00001b60


	//   ....[20]....
        /*0158*/ 	.word	0x00001bb0


	//   ....[21]....
        /*015c*/ 	.word	0x00001bf0


	//   ....[22]....
        /*0160*/ 	.word	0x00001c00


	//   ....[23]....
        /*0164*/ 	.word	0x00001c20


	//   ....[24]....
        /*0168*/ 	.word	0x00001c60


	//   ....[25]....
        /*016c*/ 	.word	0x00001c90


	//   ....[26]....
        /*0170*/ 	.word	0x00001cc0


	//   ....[27]....
        /*0174*/ 	.word	0x00001cd0


	//   ....[28]....
        /*0178*/ 	.word	0x00001d00


	//   ....[29]....
        /*017c*/ 	.word	0x00001d40


	//   ....[30]....
        /*0180*/ 	.word	0x00001ee0


	//   ....[31]....
        /*0184*/ 	.word	0x00001f20


	//   ....[32]....
        /*0188*/ 	.word	0x00001fb0


	//   ....[33]....
        /*018c*/ 	.word	0x00001fd0


	//   ....[34]....
        /*0190*/ 	.word	0x00002000


	//   ....[35]....
        /*0194*/ 	.word	0x00002020


	//   ....[36]....
        /*0198*/ 	.word	0x00002040


	//   ....[37]....
        /*019c*/ 	.word	0x00002070


	//   ....[38]....
        /*01a0*/ 	.word	0x00002080


	//   ....[39]....
        /*01a4*/ 	.word	0x00002110


	//   ....[40]....
        /*01a8*/ 	.word	0x00002120


	//   ....[41]....
        /*01ac*/ 	.word	0x00002490


	//   ....[42]....
        /*01b0*/ 	.word	0x00002680


	//   ....[43]....
        /*01b4*/ 	.word	0x00002920


	//   ....[44]....
        /*01b8*/ 	.word	0x00002a70


	//   ....[45]....
        /*01bc*/ 	.word	0x00002ac0


	//   ....[46]....
        /*01c0*/ 	.word	0x00002b10


	//   ....[47]....
        /*01c4*/ 	.word	0x00002b40


	//   ....[48]....
        /*01c8*/ 	.word	0x00002b60


	//   ....[49]....
        /*01cc*/ 	.word	0x00002c30


	//   ....[50]....
        /*01d0*/ 	.word	0x00002c70


	//   ....[51]....
        /*01d4*/ 	.word	0x00002cc0


	//   ....[52]....
        /*01d8*/ 	.word	0x00002cf0


	//   ....[53]....
        /*01dc*/ 	.word	0x00002d10


	//----- nvinfo : EIATTR_VRC_CTA_INIT_COUNT
	.align		4
.L_3771:
        /*01e0*/ 	.byte	0x02, 0x4a
	.zero		1
	.zero		1


	//----- nvinfo : EIATTR_EXIT_INSTR_OFFSETS
	.align		4
        /*01e4*/ 	.byte	0x04, 0x1c
        /*01e6*/ 	.short	(.L_3773 - .L_3772)


	//   ....[0]....
.L_3772:
        /*01e8*/ 	.word	0x00002db0


	//   ....[1]....
        /*01ec*/ 	.word	0x00003240


	//----- nvinfo : EIATTR_MAX_THREADS
	.align		4
.L_3773:
        /*01f0*/ 	.byte	0x04, 0x05
        /*01f2*/ 	.short	(.L_3775 - .L_3774)
.L_3774:
        /*01f4*/ 	.word	0x00000020
        /*01f8*/ 	.word	0x00000001
        /*01fc*/ 	.word	0x00000001


	//----- nvinfo : EIATTR_CRS_STACK_SIZE
	.align		4
.L_3775:
        /*0200*/ 	.byte	0x04, 0x1e
        /*0202*/ 	.short	(.L_3777 - .L_3776)
.L_3776:
        /*0204*/ 	.word	0x00000000


	//----- nvinfo : EIATTR_CBANK_PARAM_SIZE
	.align		4
.L_3777:
        /*0208*/ 	.byte	0x03, 0x19
        /*020a*/ 	.short	0x01f0


	//----- nvinfo : EIATTR_PARAM_CBANK
	.align		4
        /*020c*/ 	.byte	0x04, 0x0a
        /*020e*/ 	.short	(.L_3779 - .L_3778)
	.align		4
.L_3778:
        /*0210*/ 	.word	index@(.nv.constant0._Z25selective_scan_bwd_kernelI32Selective_Scan_bwd_kernel_traitsILi32ELi4ELb1ELb0ELb0ELb1ELb0EN3c104HalfEfEEv12SSMParamsBwd)
        /*0214*/ 	.short	0x0380
        /*0216*/ 	.short	0x01f0


	//----- nvinfo : EIATTR_SW_WAR
	.align		4
.L_3779:
        /*0218*/ 	.byte	0x04, 0x36
        /*021a*/ 	.short	(.L_3781 - .L_3780)
.L_3780:
        /*021c*/ 	.word	0x00000008
.L_3781:


//--------------------- .nv.info._Z25selective_scan_bwd_kernelI32Selective_Scan_bwd_kernel_traitsILi32ELi4ELb1ELb0ELb0ELb1ELb1EN3c104HalfEfEEv12SSMParamsBwd --------------------------
	.section	.nv.info._Z25selective_scan_bwd_kernelI32Selective_Scan_bwd_kernel_traitsILi32ELi4ELb1ELb0ELb0ELb1ELb1EN3c104HalfEfEEv12SSMParamsBwd,"",@"SHT_CUDA_INFO"
	.sectionflags	@""
	.align	4


	//----- nvinfo : EIATTR_CUDA_API_VERSION
	.align		4
        /*0000*/ 	.byte	0x04, 0x37
        /*0002*/ 	.short	(.L_3783 - .L_3782)
.L_3782:
        /*0004*/ 	.word	0x00000082


	//----- nvinfo : EIATTR_KPARAM_INFO
	.align		4
.L_3783:
        /*0008*/ 	.byte	0x04, 0x17
        /*000a*/ 	.short	(.L_3785 - .L_3784)
.L_3784:
        /*000c*/ 	.word	0x00000000
        /*0010*/ 	.short	0x0000
        /*0012*/ 	.short	0x0000
        /*0014*/ 	.byte	0x00, 0xf0, 0xc1, 0x07


	//----- nvinfo : EIATTR_SPARSE_MMA_MASK
	.align		4
.L_3785:
        /*0018*/ 	.byte	0x03, 0x50
        /*001a*/ 	.short	0x0000


	//----- nvinfo : EIATTR_MAXREG_COUNT
	.align		4
        /*001c*/ 	.byte	0x03, 0x1b
        /*001e*/ 	.short	0x00ff


	//----- nvinfo : EIATTR_NUM_BARRIERS
	.align		4
        /*0020*/ 	.byte	0x02, 0x4c
        /*0022*/ 	.byte	0x01
	.zero		1


	//----- nvinfo : EIATTR_MERCURY_ISA_VERSION
	.align		4
        /*0024*/ 	.byte	0x03, 0x5f
        /*0026*/ 	.short	0x0101


	//----- nvinfo : EIATTR_COOP_GROUP_MASK_REGIDS
	.align		4
        /*0028*/ 	.byte	0x04, 0x29
        /*002a*/ 	.short	(.L_3787 - .L_3786)


	//   ....[0]....
.L_3786:
        /*002c*/ 	.word	0xffffffff


	//   ....[1]....
        /*0030*/ 	.word	0xffffffff


	//   ....[2]....
        /*0034*/ 	.word	0xffffffff


	//   ....[3]....
        /*0038*/ 	.word	0xffffffff


	//   ....[4]....
        /*003c*/ 	.word	0xffffffff


	//   ....[5]....
        /*0040*/ 	.word	0xffffffff


	//   ....[6]....
        /*0044*/ 	.word	0xffffffff


	//   ....[7]....
        /*0048*/ 	.word	0xffffffff


	//   ....[8]....
        /*004c*/ 	.word	0xffffffff


	//   ....[9]....
        /*0050*/ 	.word	0xffffffff


	//   ....[10]....
        /*0054*/ 	.word	0xffffffff


	//   ....[11]....
        /*0058*/ 	.word	0xffffffff


	//   ....[12]....
        /*005c*/ 	.word	0xffffffff


	//   ....[13]....
        /*0060*/ 	.word	0xffffffff


	//   ....[14]....
        /*0064*/ 	.word	0xffffffff


	//   ....[15]....
        /*0068*/ 	.word	0xffffffff


	//   ....[16]....
        /*006c*/ 	.word	0xffffffff


	//   ....[17]....
        /*0070*/ 	.word	0xffffffff


	//   ....[18]....
        /*0074*/ 	.word	0xffffffff


	//   ....[19]....
        /*0078*/ 	.word	0xffffffff


	//   ....[20]....
        /*007c*/ 	.word	0xffffffff


	//   ....[21]....
        /*0080*/ 	.word	0xffffffff


	//   ....[22]....
        /*0084*/ 	.word	0xffffffff


	//   ....[23]....
        /*0088*/ 	.word	0xffffffff


	//   ....[24]....
        /*008c*/ 	.word	0xffffffff


	//   ....[25]....
        /*0090*/ 	.word	0xffffffff


	//   ....[26]....
        /*0094*/ 	.word	0xffffffff


	//   ....[27]....
        /*0098*/ 	.word	0xffffffff


	//   ....[28]....
        /*009c*/ 	.word	0xffffffff


	//   ....[29]....
        /*00a0*/ 	.word	0xffffffff


	//   ....[30]....
        /*00a4*/ 	.word	0xffffffff


	//   ....[31]....
        /*00a8*/ 	.word	0xffffffff


	//   ....[32]....
        /*00ac*/ 	.word	0xffffffff


	//   ....[33]....
        /*00b0*/ 	.word	0xffffffff


	//   ....[34]....
        /*00b4*/ 	.word	0xffffffff


	//   ....[35]....
        /*00b8*/ 	.word	0xffffffff


	//   ....[36]....
        /*00bc*/ 	.word	0xffffffff


	//   ....[37]....
        /*00c0*/ 	.word	0xffffffff


	//   ....[38]....
        /*00c4*/ 	.word	0xffffffff


	//   ....[39]....
        /*00c8*/ 	.word	0xffffffff


	//   ....[40]....
        /*00cc*/ 	.word	0xffffffff


	//   ....[41]....
        /*00d0*/ 	.word	0xffffffff


	//   ....[42]....
        /*00d4*/ 	.word	0xffffffff


	//   ....[43]....
        /*00d8*/ 	.word	0xffffffff


	//   ....[44]....
        /*00dc*/ 	.word	0xffffffff


	//   ....[45]....
        /*00e0*/ 	.word	0xffffffff


	//   ....[46]....
        /*00e4*/ 	.word	0xffffffff


	//   ....[47]....
        /*00e8*/ 	.word	0xffffffff


	//   ....[48]....
        /*00ec*/ 	.word	0xffffffff


	//   ....[49]....
        /*00f0*/ 	.word	0xffffffff


	//   ....[50]....
        /*00f4*/ 	.word	0xffffffff


	//   ....[51]....
        /*00f8*/ 	.word	0xffffffff


	//   ....[52]....
        /*00fc*/ 	.word	0xffffffff


	//   ....[53]....
        /*0100*/ 	.word	0xffffffff


	//   ....[54]....
        /*0104*/ 	.word	0xffffffff


	//   ....[55]....
        /*0108*/ 	.word	0xffffffff


	//   ....[56]....
        /*010c*/ 	.word	0xffffffff


	//   ....[57]....
        /*0110*/ 	.word	0xffffffff


	//----- nvinfo : EIATTR_COOP_GROUP_INSTR_OFFSETS
	.align		4
.L_3787:
        /*0114*/ 	.byte	0x04, 0x28
        /*0116*/ 	.short	(.L_3789 - .L_3788)


	//   ....[0]....
.L_3788:
        /*0118*/ 	.word	0x000006d0


	//   ....[1]....
        /*011c*/ 	.word	0x00000730


	//   ....[2]....
        /*0120*/ 	.word	0x00000870


	//   ....[3]....
        /*0124*/ 	.word	0x000012b0


	//   ....[4]....
        /*0128*/ 	.word	0x00001510


	//   ....[5]....
        /*012c*/ 	.word	0x000017f0


	//   ....[6]....
        /*0130*/ 	.word	0x000019c0


	//   ....[7]....
        /*0134*/ 	.word	0x00002170


	//   ....[8]....
        /*0138*/ 	.word	0x000021b0


	//   ....[9]....
        /*013c*/ 	.word	0x000021e0


	//   ....[10]....
        /*0140*/ 	.word	0x00002220


	//   ....[11]....
        /*0144*/ 	.word	0x00002250


	//   ....[12]....
        /*0148*/ 	.word	0x00002270


	//   ....[13]....
        /*014c*/ 	.word	0x00002280


	//   ....[14]....
        /*0150*/ 	.word	0x000022c0


	//   ....[15]....
        /*0154*/ 	.word	0x00002310


	//   ....[16]....
        /*0158*/ 	.word	0x00002320


	//   ....[17]....
        /*015c*/ 	.word	0x00002340


	//   ....[18]....
        /*0160*/ 	.word	0x00002370


	//   ....[19]....
        /*0164*/ 	.word	0x000023a0


	//   ....[20]....
        /*0168*/ 	.word	0x000023f0


	//   ....[21]....
        /*016c*/ 	.word	0x00002420


	//   ....[22]....
        /*0170*/ 	.word	0x00002450


	//   ....[23]....
        /*0174*/ 	.word	0x00002480


	//   ....[24]....
        /*0178*/ 	.word	0x000024d0


	//   ....[25]....
        /*017c*/ 	.word	0x00002510


	//   ....[26]....
        /*0180*/ 	.word	0x00002520


	//   ....[27]....
        /*0184*/ 	.word	0x00002540


	//   ....[28]....
        /*0188*/ 	.word	0x00002580


	//   ....[29]....
        /*018c*/ 	.word	0x000025b0


	//   ....[30]....
        /*0190*/ 	.word	0x000025e0


	//   ....[31]....
        /*0194*/ 	.word	0x000025f0


	//   ....[32]....
        /*0198*/ 	.word	0x00002620


	//   ....[33]....
        /*019c*/ 	.word	0x00002660


	//   ....[34]....
        /*01a0*/ 	.word	0x00002800


	//   ....[35]....
        /*01a4*/ 	.word	0x00002840


	//   ....[36]....
        /*01a8*/ 	.word	0x000028d0


	//   ....[37]....
        /*01ac*/ 	.word	0x000028f0


	//   ....[38]....
        /*01b0*/ 	.word	0x00002920


	//   ....[39]....
        /*01b4*/ 	.word	0x00002940


	//   ....[40]....
        /*01b8*/ 	.word	0x00002960


	//   ....[41]....
        /*01bc*/ 	.word	0x00002990


	//   ....[42]....
        /*01c0*/ 	.word	0x000029a0


	//   ....[43]....
        /*01c4*/ 	.word	0x00002a30


	//   ....[44]....
        /*01c8*/ 	.word	0x00002a40


	//   ....[45]....
        /*01cc*/ 	.word	0x00002da0


	//   ....[46]....
        /*01d0*/ 	.word	0x00002f90


	//   ....[47]....
        /*01d4*/ 	.word	0x00003230


	//   ....[48]....
        /*01d8*/ 	.word	0x00003380


	//   ....[49]....
        /*01dc*/ 	.word	0x000033d0


	//   ....[50]....
        /*01e0*/ 	.word	0x00003420


	//   ....[51]....
        /*01e4*/ 	.word	0x00003450


	//   ....[52]....
        /*01e8*/ 	.word	0x00003470


	//   ....[53]....
        /*01ec*/ 	.word	0x00003540


	//   ....[54]....
        /*01f0*/ 	.word	0x00003580


	//   ....[55]....
        /*01f4*/ 	.word	0x000035d0


	//   ....[56]....
        /*01f8*/ 	.word	0x00003600


	//   ....[57]....
        /*01fc*/ 	.word	0x00003620


	//----- nvinfo : EIATTR_VRC_CTA_INIT_COUNT
	.align		4
.L_3789:
        /*0200*/ 	.byte	0x02, 0x4a
	.zero		1
	.zero		1


	//----- nvinfo : EIATTR_EXIT_INSTR_OFFSETS
	.align		4
        /*0204*/ 	.byte	0x04, 0x1c
        /*0206*/ 	.short	(.L_3791 - .L_3790)


	//   ....[0]....
.L_3790:
        /*0208*/ 	.word	0x000036c0


	//   ....[1]....
        /*020c*/ 	.word	0x00003b50


	//----- nvinfo : EIATTR_MAX_THREADS
	.align		4
.L_3791:
        /*0210*/ 	.byte	0x04, 0x05
        /*0212*/ 	.short	(.L_3793 - .L_3792)
.L_3792:
        /*0214*/ 	.word	0x00000020
        /*0218*/ 	.word	0x00000001
        /*021c*/ 	.word	0x00000001


	//----- nvinfo : EIATTR_CRS_STACK_SIZE
	.align		4
.L_3793:
        /*0220*/ 	.byte	0x04, 0x1e
        /*0222*/ 	.short	(.L_3795 - .L_3794)
.L_3794:
        /*0224*/ 	.word	0x00000000


	//----- nvinfo : EIATTR_CBANK_PARAM_SIZE
	.align		4
.L_3795:
        /*0228*/ 	.byte	0x03, 0x19
        /*022a*/ 	.short	0x01f0


	//----- nvinfo : EIATTR_PARAM_CBANK
	.align		4
        /*022c*/ 	.byte	0x04, 0x0a
        /*022e*/ 	.short	(.L_3797 - .L_3796)
	.align		4
.L_3796:
        /*0230*/ 	.word	index@(.nv.constant0._Z25selective_scan_bwd_kernelI32Selective_Scan_bwd_kernel_traitsILi32ELi4ELb1ELb0ELb0ELb1ELb1EN3c104HalfEfEEv12SSMParamsBwd)
        /*0234*/ 	.short	0x0380
        /*0236*/ 	.short	0x01f0


	//----- nvinfo : EIATTR_SW_WAR
	.align		4
.L_3797:
        /*0238*/ 	.byte	0x04, 0x36
        /*023a*/ 	.short	(.L_3799 - .L_3798)
.L_3798:
        /*023c*/ 	.word	0x00000008
.L_3799:


//--------------------- .nv.info._Z25selective_scan_bwd_kernelI32Selective_Scan_bwd_kernel_traitsILi32ELi4ELb1ELb0ELb1ELb0ELb0EN3c104HalfEfEEv12SSMParamsBwd --------------------------
	.section	.nv.info._Z25selective_scan_bwd_kernelI32Selective_Scan_bwd_kernel_traitsILi32ELi4ELb1ELb0ELb1ELb0ELb0EN3c104HalfEfEEv12SSMParamsBwd,"",@"SHT_CUDA_INFO"
	.sectionflags	@""
	.align	4


	//----- nvinfo : EIATTR_CUDA_API_VERSION
	.align		4
        /*0000*/ 	.byte	0x04, 0x37
        /*0002*/ 	.short	(.L_3801 - .L_3800)
.L_3800:
        /*0004*/ 	.word	0x00000082


	//----- nvinfo : EIATTR_KPARAM_INFO
	.align		4
.L_3801:
        /*0008*/ 	.byte	0x04, 0x17
        /*000a*/ 	.short	(.L_3803 - .L_3802)
.L_3802:
        /*000c*/ 	.word	0x00000000
        /*0010*/ 	.short	0x0000
        /*0012*/ 	.short	0x0000
        /*0014*/ 	.byte	0x00, 0xf0, 0xc1, 0x07


	//----- nvinfo : EIATTR_SPARSE_MMA_MASK
	.align		4
.L_3803:
        /*0018*/ 	.byte	0x03, 0x50
        /*001a*/ 	.short	0x0000


	//----- nvinfo : EIATTR_MAXREG_COUNT
	.align		4
        /*001c*/ 	.byte	0x03, 0x1b
        /*001e*/ 	.short	0x00ff


	//----- nvinfo : EIATTR_NUM_BARRIERS
	.align		4
        /*0020*/ 	.byte	0x02, 0x4c
        /*0022*/ 	.byte	0x01
	.zero		1


	//----- nvinfo : EIATTR_MERCURY_ISA_VERSION
	.align		4
        /*0024*/ 	.byte	0x03, 0x5f
        /*0026*/ 	.short	0x0101


	//----- nvinfo : EIATTR_COOP_GROUP_MASK_REGIDS
	.align		4
        /*0028*/ 	.byte	0x04, 0x29
        /*002a*/ 	.short	(.L_3805 - .L_3804)


	//   ....[0]....
.L_3804:
        /*002c*/ 	.word	0xffffffff


	//   ....[1]....
        /*0030*/ 	.word	0xffffffff


	//   ....[2]....
        /*0034*/ 	.word	0xffffffff


	//   ....[3]....
        /*0038*/ 	.word	0xffffffff


	//   ....[4]....
        /*003c*/ 	.word	0xffffffff


	//   ....[5]....
        /*0040*/ 	.word	0xffffffff


	//   ....[6]....
        /*0044*/ 	.word	0xffffffff


	//   ....[7]....
        /*0048*/ 	.word	0xffffffff


	//   ....[8]....
        /*004c*/ 	.word	0xffffffff


	//   ....[9]....
        /*0050*/ 	.word	0xffffffff


	//   ....[10]....
        /*0054*/ 	.word	0xffffffff


	//   ....[11]....
        /*0058*/ 	.word	0xffffffff


	//   ....[12]....
        /*005c*/ 	.word	0xffffffff


	//   ....[13]....
        /*0060*/ 	.word	0xffffffff


	//   ....[14]....
        /*0064*/ 	.word	0xffffffff


	//   ....[15]....
        /*0068*/ 	.word	0xffffffff


	//   ....[16]....
        /*006c*/ 	.word	0xffffffff


	//   ....[17]....
        /*0070*/ 	.word	0xffffffff


	//   ....[18]....
        /*0074*/ 	.word	0xffffffff


	//   ....[19]....
        /*0078*/ 	.word	0xffffffff


	//   ....[20]....
        /*007c*/ 	.word	0xffffffff


	//   ....[21]....
        /*0080*/ 	.word	0xffffffff


	//   ....[22]....
        /*0084*/ 	.word	0xffffffff


	//   ....[23]....
        /*0088*/ 	.word	0xffffffff


	//   ....[24]....
        /*008c*/ 	.word	0xffffffff


	//   ....[25]....
        /*0090*/ 	.word	0xffffffff


	//   ....[26]....
        /*0094*/ 	.word	0xffffffff


	//   ....[27]....
        /*0098*/ 	.word	0xffffffff


	//   ....[28]....
        /*009c*/ 	.word	0xffffffff


	//   ....[29]....
        /*00a0*/ 	.word	0xffffffff


	//   ....[30]....
        /*00a4*/ 	.word	0xffffffff


	//   ....[31]....
        /*00a8*/ 	.word	0xffffffff


	//   ....[32]....
        /*00ac*/ 	.word	0xffffffff


	//   ....[33]....
        /*00b0*/ 	.word	0xffffffff


	//   ....[34]....
        /*00b4*/ 	.word	0xffffffff


	//   ....[35]....
        /*00b8*/ 	.word	0xffffffff


	//   ....[36]....
        /*00bc*/ 	.word	0xffffffff


	//   ....[37]....
        /*00c0*/ 	.word	0xffffffff


	//   ....[38]....
        /*00c4*/ 	.word	0xffffffff


	//   ....[39]....
        /*00c8*/ 	.word	0xffffffff


	//   ....[40]....
        /*00cc*/ 	.word	0xffffffff


	//   ....[41]....
        /*00d0*/ 	.word	0xffffffff


	//   ....[42]....
        /*00d4*/ 	.word	0xffffffff


	//   ....[43]....
        /*00d8*/ 	.word	0xffffffff


	//   ....[44]....
        /*00dc*/ 	.word	0xffffffff


	//   ....[45]....
        /*00e0*/ 	.word	0xffffffff


	//   ....[46]....
        /*00e4*/ 	.word	0xffffffff


	//   ....[47]....
        /*00e8*/ 	.word	0xffffffff


	//   ....[48]....
        /*00ec*/ 	.word	0xffffffff


	//   ....[49]....
        /*00f0*/ 	.word	0xffffffff


	//   ....[50]....
        /*00f4*/ 	.word	0xffffffff


	//   ....[51]....
        /*00f8*/ 	.word	0xffffffff


	//   ....[52]....
        /*00fc*/ 	.word	0xffffffff


	//   ....[53]....
        /*0100*/ 	.word	0xffffffff


	//----- nvinfo : EIATTR_COOP_GROUP_INSTR_OFFSETS
	.align		4
.L_3805:
        /*0104*/ 	.byte	0x04, 0x28
        /*0106*/ 	.short	(.L_3807 - .L_3806)


	//   ....[0]....
.L_3806:
        /*0108*/ 	.word	0x00000a10


	//   ....[1]....
        /*010c*/ 	.word	0x00000a80


	//   ....[2]....
        /*0110*/ 	.word	0x00000b90


	//   ....[3]....
        /*0114*/ 	.word	0x000010d0


	//   ....[4]....
        /*0118*/ 	.word	0x00001420


	//   ....[5]....
        /*011c*/ 	.word	0x00001460


	//   ....[6]....
        /*0120*/ 	.word	0x000014a0


	//   ....[7]....
        /*0124*/ 	.word	0x000014b0


	//   ....[8]....
        /*0128*/ 	.word	0x00001520


	//   ....[9]....
        /*012c*/ 	.word	0x00001540


	//   ....[10]....
        /*0130*/ 	.word	0x00001570


	//   ....[11]....
        /*0134*/ 	.word	0x00001590


	//   ....[12]....
        /*0138*/ 	.word	0x000015c0


	//   ....[13]....
        /*013c*/ 	.word	0x00001610


	//   ....[14]....
        /*0140*/ 	.word	0x00001620


	//   ....[15]....
        /*0144*/ 	.word	0x00001650


	//   ....[16]....
        /*0148*/ 	.word	0x000016b0


	//   ....[17]....
        /*014c*/ 	.word	0x000016d0


	//   ....[18]....
        /*0150*/ 	.word	0x00001700


	//   ....[19]....
        /*0154*/ 	.word	0x00001710


	//   ....[20]....
        /*0158*/ 	.word	0x00001760


	//   ....[21]....
        /*015c*/ 	.word	0x000017a0


	//   ....[22]....
        /*0160*/ 	.word	0x000017f0


	//   ....[23]....
        /*0164*/ 	.word	0x00001800


	//   ....[24]....
        /*0168*/ 	.word	0x00001870


	//   ....[25]....
        /*016c*/ 	.word	0x000018a0


	//   ....[26]....
        /*0170*/ 	.word	0x000018c0


	//   ....[27]....
        /*0174*/ 	.word	0x000018e0


	//   ....[28]....
        /*0178*/ 	.word	0x000018f0


	//   ....[29]....
        /*017c*/ 	.word	0x00001900


	//   ....[30]....
        /*0180*/ 	.word	0x00001910


	//   ....[31]....
        /*0184*/ 	.word	0x00001940


	//   ....[32]....
        /*0188*/ 	.word	0x00001da0


	//   ....[33]....
        /*018c*/ 	.word	0x00001de0


	//   ....[34]....
        /*0190*/ 	.word	0x00001ec0


	//   ....[35]....
        /*0194*/ 	.word	0x00001ee0


	//   ....[36]....
        /*0198*/ 	.word	0x00001f10


	//   ....[37]....
        /*019c*/ 	.word	0x00001f30


	//   ....[38]....
        /*01a0*/ 	.word	0x00001f60


	//   ....[39]....
        /*01a4*/ 	.word	0x00001f80


	//   ....[40]....
        /*01a8*/ 	.word	0x00001fb0


	//   ....[41]....
        /*01ac*/ 	.word	0x00001fd0


	//   ....[42]....
        /*01b0*/ 	.word	0x00002350


	//   ....[43]....
        /*01b4*/ 	.word	0x00002520


	//   ....[44]....
        /*01b8*/ 	.word	0x00002630


	//   ....[45]....
        /*01bc*/ 	.word	0x00002680


	//   ....[46]....
        /*01c0*/ 	.word	0x000026d0


	//   ....[47]....
        /*01c4*/ 	.word	0x00002700


	//   ....[48]....
        /*01c8*/ 	.word	0x00002720


	//   ....[49]....
        /*01cc*/ 	.word	0x000027f0


	//   ....[50]....
        /*01d0*/ 	.word	0x00002830


	//   ....[51]....
        /*01d4*/ 	.word	0x00002880


	//   ....[52]....
        /*01d8*/ 	.word	0x000028b0


	//   ....[53]....
        /*01dc*/ 	.word	0x000028d0


	//----- nvinfo : EIATTR_VRC_CTA_INIT_COUNT
	.align		4
.L_3807:
        /*01e0*/ 	.byte	0x02, 0x4a
	.zero		1
	.zero		1


	//----- nvinfo : EIATTR_EXIT_INSTR_OFFSETS
	.align		4
        /*01e4*/ 	.byte	0x04, 0x1c
        /*01e6*/ 	.short	(.L_3809 - .L_3808)


	//   ....[0]....
.L_3808:
        /*01e8*/ 	.word	0x00002970


	//   ....[1]....
        /*01ec*/ 	.word	0x00002b90


	//----- nvinfo : EIATTR_MAX_THREADS
	.align		4
.L_3809:
        /*01f0*/ 	.byte	0x04, 0x05
        /*01f2*/ 	.short	(.L_3811 - .L_3810)
.L_3810:
        /*01f4*/ 	.word	0x00000020
        /*01f8*/ 	.word	0x00000001
        /*01fc*/ 	.word	0x00000001


	//----- nvinfo : EIATTR_CRS_STACK_SIZE
	.align		4
.L_3811:
        /*0200*/ 	.byte	0x04, 0x1e
        /*0202*/ 	.short	(.L_3813 - .L_3812)
.L_3812:
        /*0204*/ 	.word	0x00000000


	//----- nvinfo : EIATTR_CBANK_PARAM_SIZE
	.align		4
.L_3813:
        /*0208*/ 	.byte	0x03, 0x19
        /*020a*/ 	.short	0x01f0


	//----- nvinfo : EIATTR_PARAM_CBANK
	.align		4
        /*020c*/ 	.byte	0x04, 0x0a
        /*020e*/ 	.short	(.L_3815 - .L_3814)
	.align		4
.L_3814:
        /*0210*/ 	.word	index@(.nv.constant0._Z25selective_scan_bwd_kernelI32Selective_Scan_bwd_kernel_traitsILi32ELi4ELb1ELb0ELb1ELb0ELb0EN3c104HalfEfEEv12SSMParamsBwd)
        /*0214*/ 	.short	0x0380
        /*0216*/ 	.short	0x01f0


	//----- nvinfo : EIATTR_SW_WAR
	.align		4
.L_3815:
        /*0218*/ 	.byte	0x04, 0x36
        /*021a*/ 	.short	(.L_3817 - .L_3816)
.L_3816:
        /*021c*/ 	.word	0x00000008
.L_3817:


//--------------------- .nv.info._Z25selective_scan_bwd_kernelI32Selective_Scan_bwd_kernel_traitsILi32ELi4ELb1ELb0ELb1ELb0ELb1EN3c104HalfEfEEv12SSMParamsBwd --------------------------
	.section	.nv.info._Z25selective_scan_bwd_kernelI32Selective_Scan_bwd_kernel_traitsILi32ELi4ELb1ELb0ELb1ELb0ELb1EN3c104HalfEfEEv12SSMParamsBwd,"",@"SHT_CUDA_INFO"
	.sectionflags	@""
	.align	4


	//----- nvinfo : EIATTR_CUDA_API_VERSION
	.align		4
        /*0000*/ 	.byte	0x04, 0x37
        /*0002*/ 	.short	(.L_3819 - .L_3818)
.L_3818:
        /*0004*/ 	.word	0x00000082


	//----- nvinfo : EIATTR_KPARAM_INFO
	.align		4
.L_3819:
        /*0008*/ 	.byte	0x04, 0x17
        /*000a*/ 	.short	(.L_3821 - .L_3820)
.L_3820:
        /*000c*/ 	.word	0x00000000
        /*0010*/ 	.short	0x0000
        /*0012*/ 	.short	0x0000
        /*0014*/ 	.byte	0x00, 0xf0, 0xc1, 0x07


	//----- nvinfo : EIATTR_SPARSE_MMA_MASK
	.align		4
.L_3821:
        /*0018*/ 	.byte	0x03, 0x50
        /*001a*/ 	.short	0x0000


	//----- nvinfo : EIATTR_MAXREG_COUNT
	.align		4
        /*001c*/ 	.byte	0x03, 0x1b
        /*001e*/ 	.short	0x00ff


	//----- nvinfo : EIATTR_NUM_BARRIERS
	.align		4
        /*0020*/ 	.byte	0x02, 0x4c
        /*0022*/ 	.byte	0x01
	.zero		1


	//----- nvinfo : EIATTR_MERCURY_ISA_VERSION
	.align		4
        /*0024*/ 	.byte	0x03, 0x5f
        /*0026*/ 	.short	0x0101


	//----- nvinfo : EIATTR_COOP_GROUP_MASK_REGIDS
	.align		4
        /*0028*/ 	.byte	0x04, 0x29
        /*002a*/ 	.short	(.L_3823 - .L_3822)


	//   ....[0]....
.L_3822:
        /*002c*/ 	.word	0xffffffff


	//   ....[1]....
        /*0030*/ 	.word	0xffffffff


	//   ....[2]....
        /*0034*/ 	.word	0xffffffff


	//   ....[3]....
        /*0038*/ 	.word	0xffffffff


	//   ....[4]....
        /*003c*/ 	.word	0xffffffff


	//   ....[5]....
        /*0040*/ 	.word	0xffffffff


	//   ....[6]....
        /*0044*/ 	.word	0xffffffff


	//   ....[7]....
        /*0048*/ 	.word	0xffffffff


	//   ....[8]....
        /*004c*/ 	.word	0xffffffff


	//   ....[9]....
        /*0050*/ 	.word	0xffffffff


	//   ....[10]....
        /*0054*/ 	.word	0xffffffff


	//   ....[11]....
        /*0058*/ 	.word	0xffffffff


	//   ....[12]....
        /*005c*/ 	.word	0xffffffff


	//   ....[13]....
        /*0060*/ 	.word	0xffffffff


	//   ....[14]....
        /*0064*/ 	.word	0xffffffff


	//   ....[15]....
        /*0068*/ 	.word	0xffffffff


	//   ....[16]....
        /*006c*/ 	.word	0xffffffff


	//   ....[17]....
        /*0070*/ 	.word	0xffffffff


	//   ....[18]....
        /*0074*/ 	.word	0xffffffff


	//   ....[19]....
        /*0078*/ 	.word	0xffffffff


	//   ....[20]....
        /*007c*/ 	.word	0xffffffff


	//   ....[21]....
        /*0080*/ 	.word	0xffffffff


	//   ....[22]....
        /*0084*/ 	.word	0xffffffff


	//   ....[23]....
        /*0088*/ 	.word	0xffffffff


	//   ....[24]....
        /*008c*/ 	.word	0xffffffff


	//   ....[25]....
        /*0090*/ 	.word	0xffffffff


	//   ....[26]....
        /*0094*/ 	.word	0xffffffff


	//   ....[27]....
        /*0098*/ 	.word	0xffffffff


	//   ....[28]....
        /*009c*/ 	.word	0xffffffff


	//   ....[29]....
        /*00a0*/ 	.word	0xffffffff


	//   ....[30]....
        /*00a4*/ 	.word	0xffffffff


	//   ....[31]....
        /*00a8*/ 	.word	0xffffffff


	//   ....[32]....
        /*00ac*/ 	.word	0xffffffff


	//   ....[33]....
        /*00b0*/ 	.word	0xffffffff


	//   ....[34]....
        /*00b4*/ 	.word	0xffffffff


	//   ....[35]....
        /*00b8*/ 	.word	0xffffffff


	//   ....[36]....
        /*00bc*/ 	.word	0xffffffff


	//   ....[37]....
        /*00c0*/ 	.word	0xffffffff


	//   ....[38]....
        /*00c4*/ 	.word	0xffffffff


	//   ....[39]....
        /*00c8*/ 	.word	0xffffffff


	//   ....[40]....
        /*00cc*/ 	.word	0xffffffff


	//   ....[41]....
        /*00d0*/ 	.word	0xffffffff


	//   ....[42]....
        /*00d4*/ 	.word	0xffffffff


	//   ....[43]....
        /*00d8*/ 	.word	0xffffffff


	//   ....[44]....
        /*00dc*/ 	.word	0xffffffff


	//   ....[45]....
        /*00e0*/ 	.word	0xffffffff


	//   ....[46]....
        /*00e4*/ 	.word	0xffffffff


	//   ....[47]....
        /*00e8*/ 	.word	0xffffffff


	//   ....[48]....
        /*00ec*/ 	.word	0xffffffff


	//   ....[49]....
        /*00f0*/ 	.word	0xffffffff


	//   ....[50]....
        /*00f4*/ 	.word	0xffffffff


	//   ....[51]....
        /*00f8*/ 	.word	0xffffffff


	//   ....[52]....
        /*00fc*/ 	.word	0xffffffff


	//   ....[53]....
        /*0100*/ 	.word	0xffffffff


	//   ....[54]....
        /*0104*/ 	.word	0xffffffff


	//   ....[55]....
        /*0108*/ 	.word	0xffffffff


	//   ....[56]....
        /*010c*/ 	.word	0xffffffff


	//   ....[57]....
        /*0110*/ 	.word	0xffffffff


	//----- nvinfo : EIATTR_COOP_GROUP_INSTR_OFFSETS
	.align		4
.L_3823:
        /*0114*/ 	.byte	0x04, 0x28
        /*0116*/ 	.short	(.L_3825 - .L_3824)


	//   ....[0]....
.L_3824:
        /*0118*/ 	.word	0x00000aa0


	//   ....[1]....
        /*011c*/ 	.word	0x00000b20


	//   ....[2]....
        /*0120*/ 	.word	0x00000c10


	//   ....[3]....
        /*0124*/ 	.word	0x00000cd0


	//   ....[4]....
        /*0128*/ 	.word	0x00000ec0


	//   ....[5]....
        /*012c*/ 	.word	0x00001230


	//   ....[6]....
        /*0130*/ 	.word	0x000013b0


	//   ....[7]....
        /*0134*/ 	.word	0x00001990


	//   ....[8]....
        /*0138*/ 	.word	0x00001ce0


	//   ....[9]....
        /*013c*/ 	.word	0x00001d20


	//   ....[10]....
        /*0140*/ 	.word	0x00001d60


	//   ....[11]....
        /*0144*/ 	.word	0x00001d70


	//   ....[12]....
        /*0148*/ 	.word	0x00001df0


	//   ....[13]....
        /*014c*/ 	.word	0x00001e30


	//   ....[14]....
        /*0150*/ 	.word	0x00001e40


	//   ....[15]....
        /*0154*/ 	.word	0x00001e50


	//   ....[16]....
        /*0158*/ 	.word	0x00001eb0


	//   ....[17]....
        /*015c*/ 	.word	0x00001ef0


	//   ....[18]....
        /*0160*/ 	.word	0x00001f00


	//   ....[19]....
        /*0164*/ 	.word	0x00001f10


	//   ....[20]....
        /*0168*/ 	.word	0x00001f70


	//   ....[21]....
        /*016c*/ 	.word	0x00001fb0


	//   ....[22]....
        /*0170*/ 	.word	0x00001fc0


	//   ....[23]....
        /*0174*/ 	.word	0x00001fd0


	//   ....[24]....
        /*0178*/ 	.word	0x00002040


	//   ....[25]....
        /*017c*/ 	.word	0x00002070


	//   ....[26]....
        /*0180*/ 	.word	0x000020b0


	//   ....[27]....
        /*0184*/ 	.word	0x000020c0


	//   ....[28]....
        /*0188*/ 	.word	0x00002140


	//   ....[29]....
        /*018c*/ 	.word	0x00002170


	//   ....[30]....
        /*0190*/ 	.word	0x00002190


	//   ....[31]....
        /*0194*/ 	.word	0x000021a0


	//   ....[32]....
        /*0198*/ 	.word	0x000021b0


	//   ....[33]....
        /*019c*/ 	.word	0x000021c0


	//   ....[34]....
        /*01a0*/ 	.word	0x000021d0


	//   ....[35]....
        /*01a4*/ 	.word	0x000021f0


	//   ....[36]....
        /*01a8*/ 	.word	0x00002660


	//   ....[37]....
        /*01ac*/ 	.word	0x000026a0


	//   ....[38]....
        /*01b0*/ 	.word	0x00002740


	//   ....[39]....
        /*01b4*/ 	.word	0x00002760


	//   ....[40]....
        /*01b8*/ 	.word	0x00002790


	//   ....[41]....
        /*01bc*/ 	.word	0x000027b0


	//   ....[42]....
        /*01c0*/ 	.word	0x000027e0


	//   ....[43]....
        /*01c4*/ 	.word	0x00002800


	//   ....[44]....
        /*01c8*/ 	.word	0x00002840


	//   ....[45]....
        /*01cc*/ 	.word	0x00002880


	//   ....[46]....
        /*01d0*/ 	.word	0x00002c10


	//   ....[47]....
        /*01d4*/ 	.word	0x00002dd0


	//   ....[48]....
        /*01d8*/ 	.word	0x00002ef0


	//   ....[49]....
        /*01dc*/ 	.word	0x00002f40


	//   ....[50]....
        /*01e0*/ 	.word	0x00002f90


	//   ....[51]....
        /*01e4*/ 	.word	0x00002fc0


	//   ....[52]....
        /*01e8*/ 	.word	0x00002fe0


	//   ....[53]....
        /*01ec*/ 	.word	0x000030b0


	//   ....[54]....
        /*01f0*/ 	.word	0x000030f0


	//   ....[55]....
        /*01f4*/ 	.word	0x00003140


	//   ....[56]....
        /*01f8*/ 	.word	0x00003170


	//   ....[57]....
        /*01fc*/ 	.word	0x00003190


	//----- nvinfo : EIATTR_VRC_CTA_INIT_COUNT
	.align		4
.L_3825:
        /*0200*/ 	.byte	0x02, 0x4a
	.zero		1
	.zero		1


	//----- nvinfo : EIATTR_EXIT_INSTR_OFFSETS
	.align		4
        /*0204*/ 	.byte	0x04, 0x1c
        /*0206*/ 	.short	(.L_3827 - .L_3826)


	//   ....[0]....
.L_3826:
        /*0208*/ 	.word	0x00003230


	//   ....[1]....
        /*020c*/ 	.word	0x00003450


	//----- nvinfo : EIATTR_MAX_THREADS
	.align		4
.L_3827:
        /*0210*/ 	.byte	0x04, 0x05
        /*0212*/ 	.short	(.L_3829 - .L_3828)
.L_3828:
        /*0214*/ 	.word	0x00000020
        /*0218*/ 	.word	0x00000001
        /*021c*/ 	.word	0x00000001


	//----- nvinfo : EIATTR_CRS_STACK_SIZE
	.align		4
.L_3829:
        /*0220*/ 	.byte	0x04, 0x1e
        /*0222*/ 	.short	(.L_3831 - .L_3830)
.L_3830:
        /*0224*/ 	.word	0x00000000


	//----- nvinfo : EIATTR_CBANK_PARAM_SIZE
	.align		4
.L_3831:
        /*0228*/ 	.byte	0x03, 0x19
        /*022a*/ 	.short	0x01f0


	//----- nvinfo : EIATTR_PARAM_CBANK
	.align		4
        /*022c*/ 	.byte	0x04, 0x0a
        /*022e*/ 	.short	(.L_3833 - .L_3832)
	.align		4
.L_3832:
        /*0230*/ 	.word	index@(.nv.constant0._Z25selective_scan_bwd_kernelI32Selective_Scan_bwd_kernel_traitsILi32ELi4ELb1ELb0ELb1ELb0ELb1EN3c104HalfEfEEv12SSMParamsBwd)
        /*0234*/ 	.short	0x0380
        /*0236*/ 	.short	0x01f0


	//----- nvinfo : EIATTR_SW_WAR
	.align		4
.L_3833:
        /*0238*/ 	.byte	0x04, 0x36
        /*023a*/ 	.short	(.L_3835 - .L_3834)
.L_3834:
        /*023c*/ 	.word	0x00000008
.L_3835:


//--------------------- .nv.info._Z25selective_scan_bwd_kernelI32Selective_Scan_bwd_kernel_traitsILi32ELi4ELb1ELb0ELb1ELb1ELb0EN3c104HalfEfEEv12SSMParamsBwd --------------------------
	.section	.nv.info._Z25selective_scan_bwd_kernelI32Selective_Scan_bwd_kernel_traitsILi32ELi4ELb1ELb0ELb1ELb1ELb0EN3c104HalfEfEEv12SSMParamsBwd,"",@"SHT_CUDA_INFO"
	.sectionflags	@""
	.align	4


	//----- nvinfo : EIATTR_CUDA_API_VERSION
	.align		4
        /*0000*/ 	.byte	0x04, 0x37
        /*0002*/ 	.short	(.L_3837 - .L_3836)
.L_3836:
        /*0004*/ 	.word	0x00000082


	//----- nvinfo : EIATTR_KPARAM_INFO
	.align		4
.L_3837:
        /*0008*/ 	.byte	0x04, 0x17
        /*000a*/ 	.short	(.L_3839 - .L_3838)
.L_3838:
        /*000c*/ 	.word	0x00000000
        /*0010*/ 	.short	0x0000
        /*0012*/ 	.short	0x0000
        /*0014*/ 	.byte	0x00, 0xf0, 0xc1, 0x07


	//----- nvinfo : EIATTR_SPARSE_MMA_MASK
	.align		4
.L_3839:
        /*0018*/ 	.byte	0x03, 0x50
        /*001a*/ 	.short	0x0000


	//----- nvinfo : EIATTR_MAXREG_COUNT
	.align		4
        /*001c*/ 	.byte	0x03, 0x1b
        /*001e*/ 	.short	0x00ff


	//----- nvinfo : EIATTR_NUM_BARRIERS
	.align		4
        /*0020*/ 	.byte	0x02, 0x4c
        /*0022*/ 	.byte	0x01
	.zero		1


	//----- nvinfo : EIATTR_MERCURY_ISA_VERSION
	.align		4
        /*0024*/ 	.byte	0x03, 0x5f
        /*0026*/ 	.short	0x0101


	//----- nvinfo : EIATTR_COOP_GROUP_MASK_REGIDS
	.align		4
        /*0028*/ 	.byte	0x04, 0x29
        /*002a*/ 	.short	(.L_3841 - .L_3840)


	//   ....[0]....
.L_3840:
        /*002c*/ 	.word	0xffffffff


	//   ....[1]....
        /*0030*/ 	.word	0xffffffff


	//   ....[2]....
        /*0034*/ 	.word	0xffffffff


	//   ....[3]....
        /*0038*/ 	.word	0xffffffff


	//   ....[4]....
        /*003c*/ 	.word	0xffffffff


	//   ....[5]....
        /*0040*/ 	.word	0xffffffff


	//   ....[6]....
        /*0044*/ 	.word	0xffffffff


	//   ....[7]....
        /*0048*/ 	.word	0xffffffff


	//   ....[8]....
        /*004c*/ 	.word	0xffffffff


	//   ....[9]....
        /*0050*/ 	.word	0xffffffff


	//   ....[10]....
        /*0054*/ 	.word	0xffffffff


	//   ....[11]....
        /*0058*/ 	.word	0xffffffff


	//   ....[12]....
        /*005c*/ 	.word	0xffffffff


	//   ....[13]....
        /*0060*/ 	.word	0xffffffff


	//   ....[14]....
        /*0064*/ 	.word	0xffffffff


	//   ....[15]....
        /*0068*/ 	.word	0xffffffff


	//   ....[16]....
        /*006c*/ 	.word	0xffffffff


	//   ....[17]....
        /*0070*/ 	.word	0xffffffff


	//   ....[18]....
        /*0074*/ 	.word	0xffffffff


	//   ....[19]....
        /*0078*/ 	.word	0xffffffff


	//   ....[20]....
        /*007c*/ 	.word	0xffffffff


	//   ....[21]....
        /*0080*/ 	.word	0xffffffff


	//   ....[22]....
        /*0084*/ 	.word	0xffffffff


	//   ....[23]....
        /*0088*/ 	.word	0xffffffff


	//   ....[24]....
        /*008c*/ 	.word	0xffffffff


	//   ....[25]....
        /*0090*/ 	.word	0xffffffff


	//   ....[26]....
        /*0094*/ 	.word	0xffffffff


	//   ....[27]....
        /*0098*/ 	.word	0xffffffff


	//   ....[28]....
        /*009c*/ 	.word	0xffffffff


	//   ....[29]....
        /*00a0*/ 	.word	0xffffffff


	//   ....[30]....
        /*00a4*/ 	.word	0xffffffff


	//   ....[31]....
        /*00a8*/ 	.word	0xffffffff


	//   ....[32]....
        /*00ac*/ 	.word	0xffffffff


	//   ....[33]....
        /*00b0*/ 	.word	0xffffffff


	//   ....[34]....
        /*00b4*/ 	.word	0xffffffff


	//   ....[35]....
        /*00b8*/ 	.word	0xffffffff


	//   ....[36]....
        /*00bc*/ 	.word	0xffffffff


	//   ....[37]....
        /*00c0*/ 	.word	0xffffffff


	//   ....[38]....
        /*00c4*/ 	.word	0xffffffff


	//   ....[39]....
        /*00c8*/ 	.word	0xffffffff


	//   ....[40]....
        /*00cc*/ 	.word	0xffffffff


	//   ....[41]....
        /*00d0*/ 	.word	0xffffffff


	//   ....[42]....
        /*00d4*/ 	.word	0xffffffff


	//   ....[43]....
        /*00d8*/ 	.word	0xffffffff


	//   ....[44]....
        /*00dc*/ 	.word	0xffffffff


	//   ....[45]....
        /*00e0*/ 	.word	0xffffffff


	//   ....[46]....
        /*00e4*/ 	.word	0xffffffff


	//   ....[47]....
        /*00e8*/ 	.word	0xffffffff


	//   ....[48]....
        /*00ec*/ 	.word	0xffffffff


	//   ....[49]....
        /*00f0*/ 	.word	0xffffffff


	//   ....[50]....
        /*00f4*/ 	.word	0xffffffff


	//   ....[51]....
        /*00f8*/ 	.word	0xffffffff


	//   ....[52]....
        /*00fc*/ 	.word	0xffffffff


	//   ....[53]....
        /*0100*/ 	.word	0xffffffff


	//   ....[54]....
        /*0104*/ 	.word	0xffffffff


	//----- nvinfo : EIATTR_COOP_GROUP_INSTR_OFFSETS
	.align		4
.L_3841:
        /*0108*/ 	.byte	0x04, 0x28
        /*010a*/ 	.short	(.L_3843 - .L_3842)


	//   ....[0]....
.L_3842:
        /*010c*/ 	.word	0x000009d0


	//   ....[1]....
        /*0110*/ 	.word	0x00000a30


	//   ....[2]....
        /*0114*/ 	.word	0x00000bb0


	//   ....[3]....
        /*0118*/ 	.word	0x00001900


	//   ....[4]....
        /*011c*/ 	.word	0x00001c50


	//   ....[5]....
        /*0120*/ 	.word	0x00001c90


	//   ....[6]....
        /*0124*/ 	.word	0x00001cd0


	//   ....[7]....
        /*0128*/ 	.word	0x00001ce0


	//   ....[8]....
        /*012c*/ 	.word	0x00001d60


	//   ....[9]....
        /*0130*/ 	.word	0x00001da0


	//   ....[10]....
        /*0134*/ 	.word	0x00001db0


	//   ....[11]....
        /*0138*/ 	.word	0x00001dc0


	//   ....[12]....
        /*013c*/ 	.word	0x00001e20


	//   ....[13]....
        /*0140*/ 	.word	0x00001e60


	//   ....[14]....
        /*0144*/ 	.word	0x00001e70


	//   ....[15]....
        /*0148*/ 	.word	0x00001e80


	//   ....[16]....
        /*014c*/ 	.word	0x00001ee0


	//   ....[17]....
        /*0150*/ 	.word	0x00001f20


	//   ....[18]....
        /*0154*/ 	.word	0x00001f30


	//   ....[19]....
        /*0158*/ 	.word	0x00001f40


	//   ....[20]....
        /*015c*/ 	.word	0x00001fb0


	//   ....[21]....
        /*0160*/ 	.word	0x00001fe0


	//   ....[22]....
        /*0164*/ 	.word	0x00002020


	//   ....[23]....
        /*0168*/ 	.word	0x00002030


	//   ....[24]....
        /*016c*/ 	.word	0x000020b0


	//   ....[25]....
        /*0170*/ 	.word	0x000020e0


	//   ....[26]....
        /*0174*/ 	.word	0x00002100


	//   ....[27]....
        /*0178*/ 	.word	0x00002110


	//   ....[28]....
        /*017c*/ 	.word	0x00002120


	//   ....[29]....
        /*0180*/ 	.word	0x00002130


	//   ....[30]....
        /*0184*/ 	.word	0x00002140


	//   ....[31]....
        /*0188*/ 	.word	0x00002190


	//   ....[32]....
        /*018c*/ 	.word	0x000025d0


	//   ....[33]....
        /*0190*/ 	.word	0x00002610


	//   ....[34]....
        /*0194*/ 	.word	0x00002770


	//   ....[35]....
        /*0198*/ 	.word	0x00002790


	//   ....[36]....
        /*019c*/ 	.word	0x000027c0


	//   ....[37]....
        /*01a0*/ 	.word	0x000027e0


	//   ....[38]....
        /*01a4*/ 	.word	0x00002810


	//   ....[39]....
        /*01a8*/ 	.word	0x00002830


	//   ....[40]....
        /*01ac*/ 	.word	0x00002860


	//   ....[41]....
        /*01b0*/ 	.word	0x00002880


	//   ....[42]....
        /*01b4*/ 	.word	0x00002aa0


	//   ....[43]....
        /*01b8*/ 	.word	0x00002c80


	//   ....[44]....
        /*01bc*/ 	.word	0x00002fa0


	//   ....[45]....
        /*01c0*/ 	.word	0x000030d0


	//   ....[46]....
        /*01c4*/ 	.word	0x00003120


	//   ....[47]....
        /*01c8*/ 	.word	0x00003170


	//   ....[48]....
        /*01cc*/ 	.word	0x000031a0


	//   ....[49]....
        /*01d0*/ 	.word	0x000031c0


	//   ....[50]....
        /*01d4*/ 	.word	0x00003290


	//   ....[51]....
        /*01d8*/ 	.word	0x000032d0


	//   ....[52]....
        /*01dc*/ 	.word	0x00003320


	//   ....[53]....
        /*01e0*/ 	.word	0x00003350


	//   ....[54]....
        /*01e4*/ 	.word	0x00003370


	//----- nvinfo : EIATTR_VRC_CTA_INIT_COUNT
	.align		4
.L_3843:
        /*01e8*/ 	.byte	0x02, 0x4a
	.zero		1
	.zero		1


	//----- nvinfo : EIATTR_EXIT_INSTR_OFFSETS
	.align		4
        /*01ec*/ 	.byte	0x04, 0x1c
        /*01ee*/ 	.short	(.L_3845 - .L_3844)


	//   ....[0]....
.L_3844:
        /*01f0*/ 	.word	0x00003410


	//   ....[1]....
        /*01f4*/ 	.word	0x00003630


	//----- nvinfo : EIATTR_MAX_THREADS
	.align		4
.L_3845:
        /*01f8*/ 	.byte	0x04, 0x05
        /*01fa*/ 	.short	(.L_3847 - .L_3846)
.L_3846:
        /*01fc*/ 	.word	0x00000020
        /*0200*/ 	.word	0x00000001
        /*0204*/ 	.word	0x00000001


	//----- nvinfo : EIATTR_CRS_STACK_SIZE
	.align		4
.L_3847:
        /*0208*/ 	.byte	0x04, 0x1e
        /*020a*/ 	.short	(.L_3849 - .L_3848)
.L_3848:
        /*020c*/ 	.word	0x00000000


	//----- nvinfo : EIATTR_CBANK_PARAM_SIZE
	.align		4
.L_3849:
        /*0210*/ 	.byte	0x03, 0x19
        /*0212*/ 	.short	0x01f0


	//----- nvinfo : EIATTR_PARAM_CBANK
	.align		4
        /*0214*/ 	.byte	0x04, 0x0a
        /*0216*/ 	.short	(.L_3851 - .L_3850)
	.align		4
.L_3850:
        /*0218*/ 	.word	index@(.nv.constant0._Z25selective_scan_bwd_kernelI32Selective_Scan_bwd_kernel_traitsILi32ELi4ELb1ELb0ELb1ELb1ELb0EN3c104HalfEfEEv12SSMParamsBwd)
        /*021c*/ 	.short	0x0380
        /*021e*/ 	.short	0x01f0


	//----- nvinfo : EIATTR_SW_WAR
	.align		4
.L_3851:
        /*0220*/ 	.byte	0x04, 0x36
        /*0222*/ 	.short	(.L_3853 - .L_3852)
.L_3852:
        /*0224*/ 	.word	0x00000008
.L_3853:


//--------------------- .nv.info._Z25selective_scan_bwd_kernelI32Selective_Scan_bwd_kernel_traitsILi32ELi4ELb1ELb0ELb1ELb1ELb1EN3c104HalfEfEEv12SSMParamsBwd --------------------------
	.section	.nv.info._Z25selective_scan_bwd_kernelI32Selective_Scan_bwd_kernel_traitsILi32ELi4ELb1ELb0ELb1ELb1ELb1EN3c104HalfEfEEv12SSMParamsBwd,"",@"SHT_CUDA_INFO"
	.sectionflags	@""
	.align	4


	//----- nvinfo : EIATTR_CUDA_API_VERSION
	.align		4
        /*0000*/ 	.byte	0x04, 0x37
        /*0002*/ 	.short	(.L_3855 - .L_3854)
.L_3854:
        /*0004*/ 	.word	0x00000082


	//----- nvinfo : EIATTR_KPARAM_INFO
	.align		4
.L_3855:
        /*0008*/ 	.byte	0x04, 0x17
        /*000a*/ 	.short	(.L_3857 - .L_3856)
.L_3856:
        /*000c*/ 	.word	0x00000000
        /*0010*/ 	.short	0x0000
        /*0012*/ 	.short	0x0000
        /*0014*/ 	.byte	0x00, 0xf0, 0xc1, 0x07


	//----- nvinfo : EIATTR_SPARSE_MMA_MASK
	.align		4
.L_3857:
        /*0018*/ 	.byte	0x03, 0x50
        /*001a*/ 	.short	0x0000


	//----- nvinfo : EIATTR_MAXREG_COUNT
	.align		4
        /*001c*/ 	.byte	0x03, 0x1b
        /*001e*/ 	.short	0x00ff


	//----- nvinfo : EIATTR_NUM_BARRIERS
	.align		4
        /*0020*/ 	.byte	0x02, 0x4c
        /*0022*/ 	.byte	0x01
	.zero		1


	//----- nvinfo : EIATTR_MERCURY_ISA_VERSION
	.align		4
        /*0024*/ 	.byte	0x03, 0x5f
        /*0026*/ 	.short	0x0101


	//----- nvinfo : EIATTR_COOP_GROUP_MASK_REGIDS
	.align		4
        /*0028*/ 	.byte	0x04, 0x29
        /*002a*/ 	.short	(.L_3859 - .L_3858)


	//   ....[0]....
.L_3858:
        /*002c*/ 	.word	0xffffffff


	//   ....[1]....
        /*0030*/ 	.word	0xffffffff


	//   ....[2]....
        /*0034*/ 	.word	0xffffffff


	//   ....[3]....
        /*0038*/ 	.word	0xffffffff


	//   ....[4]....
        /*003c*/ 	.word	0xffffffff


	//   ....[5]....
        /*0040*/ 	.word	0xffffffff


	//   ....[6]....
        /*0044*/ 	.word	0xffffffff


	//   ....[7]....
        /*0048*/ 	.word	0xffffffff


	//   ....[8]....
        /*004c*/ 	.word	0xffffffff


	//   ....[9]....
        /*0050*/ 	.word	0xffffffff


	//   ....[10]....
        /*0054*/ 	.word	0xffffffff


	//   ....[11]....
        /*0058*/ 	.word	0xffffffff


	//   ....[12]....
        /*005c*/ 	.word	0xffffffff


	//   ....[13]....
        /*0060*/ 	.word	0xffffffff


	//   ....[14]....
        /*0064*/ 	.word	0xffffffff


	//   ....[15]....
        /*0068*/ 	.word	0xffffffff


	//   ....[16]....
        /*006c*/ 	.word	0xffffffff


	//   ....[17]....
        /*0070*/ 	.word	0xffffffff


	//   ....[18]....
        /*0074*/ 	.word	0xffffffff


	//   ....[19]....
        /*0078*/ 	.word	0xffffffff


	//   ....[20]....
        /*007c*/ 	.word	0xffffffff


	//   ....[21]....
        /*0080*/ 	.word	0xffffffff


	//   ....[22]....
        /*0084*/ 	.word	0xffffffff


	//   ....[23]....
        /*0088*/ 	.word	0xffffffff


	//   ....[24]....
        /*008c*/ 	.word	0xffffffff


	//   ....[25]....
        /*0090*/ 	.word	0xffffffff


	//   ....[26]....
        /*0094*/ 	.word	0xffffffff


	//   ....[27]....
        /*0098*/ 	.word	0xffffffff


	//   ....[28]....
        /*009c*/ 	.word	0xffffffff


	//   ....[29]....
        /*00a0*/ 	.word	0xffffffff


	//   ....[30]....
        /*00a4*/ 	.word	0xffffffff


	//   ....[31]....
        /*00a8*/ 	.word	0xffffffff


	//   ....[32]....
        /*00ac*/ 	.word	0xffffffff


	//   ....[33]....
        /*00b0*/ 	.word	0xffffffff


	//   ....[34]....
        /*00b4*/ 	.word	0xffffffff


	//   ....[35]....
        /*00b8*/ 	.word	0xffffffff


	//   ....[36]....
        /*00bc*/ 	.word	0xffffffff


	//   ....[37]....
        /*00c0*/ 	.word	0xffffffff


	//   ....[38]....
        /*00c4*/ 	.word	0xffffffff


	//   ....[39]....
        /*00c8*/ 	.word	0xffffffff


	//   ....[40]....
        /*00cc*/ 	.word	0xffffffff


	//   ....[41]....
        /*00d0*/ 	.word	0xffffffff


	//   ....[42]....
        /*00d4*/ 	.word	0xffffffff


	//   ....[43]....
        /*00d8*/ 	.word	0xffffffff


	//   ....[44]....
        /*00dc*/ 	.word	0xffffffff


	//   ....[45]....
        /*00e0*/ 	.word	0xffffffff


	//   ....[46]....
        /*00e4*/ 	.word	0xffffffff


	//   ....[47]....
        /*00e8*/ 	.word	0xffffffff


	//   ....[48]....
        /*00ec*/ 	.word	0xffffffff


	//   ....[49]....
        /*00f0*/ 	.word	0xffffffff


	//   ....[50]....
        /*00f4*/ 	.word	0xffffffff


	//   ....[51]....
        /*00f8*/ 	.word	0xffffffff


	//   ....[52]....
        /*00fc*/ 	.word	0xffffffff


	//   ....[53]....
        /*0100*/ 	.word	0xffffffff


	//   ....[54]....
        /*0104*/ 	.word	0xffffffff


	//   ....[55]....
        /*0108*/ 	.word	0xffffffff


	//   ....[56]....
        /*010c*/ 	.word	0xffffffff


	//   ....[57]....
        /*0110*/ 	.word	0xffffffff


	//   ....[58]....
        /*0114*/ 	.word	0xffffffff


	//----- nvinfo : EIATTR_COOP_GROUP_INSTR_OFFSETS
	.align		4
.L_3859:
        /*0118*/ 	.byte	0x04, 0x28
        /*011a*/ 	.short	(.L_3861 - .L_3860)


	//   ....[0]....
.L_3860:
        /*011c*/ 	.word	0x00000a40


	//   ....[1]....
        /*0120*/ 	.word	0x00000ac0


	//   ....[2]....
        /*0124*/ 	.word	0x00000c20


	//   ....[3]....
        /*0128*/ 	.word	0x000015f0


	//   ....[4]....
        /*012c*/ 	.word	0x000017d0


	//   ....[5]....
        /*0130*/ 	.word	0x00001b30


	//   ....[6]....
        /*0134*/ 	.word	0x00001cb0


	//   ....[7]....
        /*0138*/ 	.word	0x00002200


	//   ....[8]....
        /*013c*/ 	.word	0x00002550


	//   ....[9]....
        /*0140*/ 	.word	0x00002590


	//   ....[10]....
        /*0144*/ 	.word	0x000025c0


	//   ....[11]....
        /*0148*/ 	.word	0x000025d0


	//   ....[12]....
        /*014c*/ 	.word	0x00002650


	//   ....[13]....
        /*0150*/ 	.word	0x00002690


	//   ....[14]....
        /*0154*/ 	.word	0x000026a0


	//   ....[15]....
        /*0158*/ 	.word	0x000026b0


	//   ....[16]....
        /*015c*/ 	.word	0x00002710


	//   ....[17]....
        /*0160*/ 	.word	0x00002750


	//   ....[18]....
        /*0164*/ 	.word	0x00002760


	//   ....[19]....
        /*0168*/ 	.word	0x00002770


	//   ....[20]....
        /*016c*/ 	.word	0x000027d0


	//   ....[21]....
        /*0170*/ 	.word	0x00002810


	//   ....[22]....
        /*0174*/ 	.word	0x00002820


	//   ....[23]....
        /*0178*/ 	.word	0x00002830


	//   ....[24]....
        /*017c*/ 	.word	0x00002890


	//   ....[25]....
        /*0180*/ 	.word	0x000028d0


	//   ....[26]....
        /*0184*/ 	.word	0x00002910


	//   ....[27]....
        /*0188*/ 	.word	0x00002920


	//   ....[28]....
        /*018c*/ 	.word	0x00002990


	//   ....[29]....
        /*0190*/ 	.word	0x000029b0


	//   ....[30]....
        /*0194*/ 	.word	0x000029d0


	//   ....[31]....
        /*0198*/ 	.word	0x00002a00


	//   ....[32]....
        /*019c*/ 	.word	0x00002a10


	//   ....[33]....
        /*01a0*/ 	.word	0x00002a20


	//   ....[34]....
        /*01a4*/ 	.word	0x00002a30


	//   ....[35]....
        /*01a8*/ 	.word	0x00002a50


	//   ....[36]....
        /*01ac*/ 	.word	0x00002ec0


	//   ....[37]....
        /*01b0*/ 	.word	0x00002f00


	//   ....[38]....
        /*01b4*/ 	.word	0x00002ff0


	//   ....[39]....
        /*01b8*/ 	.word	0x00003010


	//   ....[40]....
        /*01bc*/ 	.word	0x00003040


	//   ....[41]....
        /*01c0*/ 	.word	0x00003060


	//   ....[42]....
        /*01c4*/ 	.word	0x00003090


	//   ....[43]....
        /*01c8*/ 	.word	0x000030b0


	//   ....[44]....
        /*01cc*/ 	.word	0x000030f0


	//   ....[45]....
        /*01d0*/ 	.word	0x00003130


	//   ....[46]....
        /*01d4*/ 	.word	0x00003370


	//   ....[47]....
        /*01d8*/ 	.word	0x00003590


	//   ....[48]....
        /*01dc*/ 	.word	0x00003880


	//   ....[49]....
        /*01e0*/ 	.word	0x000039c0


	//   ....[50]....
        /*01e4*/ 	.word	0x00003a10


	//   ....[51]....
        /*01e8*/ 	.word	0x00003a60


	//   ....[52]....
        /*01ec*/ 	.word	0x00003a90


	//   ....[53]....
        /*01f0*/ 	.word	0x00003ab0


	//   ....[54]....
        /*01f4*/ 	.word	0x00003b80


	//   ....[55]....
        /*01f8*/ 	.word	0x00003bc0


	//   ....[56]....
        /*01fc*/ 	.word	0x00003c10


	//   ....[57]....
        /*0200*/ 	.word	0x00003c40


	//   ....[58]....
        /*0204*/ 	.word	0x00003c60


	//----- nvinfo : EIATTR_VRC_CTA_INIT_COUNT
	.align		4
.L_3861:
        /*0208*/ 	.byte	0x02, 0x4a
	.zero		1
	.zero		1


	//----- nvinfo : EIATTR_EXIT_INSTR_OFFSETS
	.align		4
        /*020c*/ 	.byte	0x04, 0x1c
        /*020e*/ 	.short	(.L_3863 - .L_3862)


	//   ....[0]....
.L_3862:
        /*0210*/ 	.word	0x00003d00


	//   ....[1]....
        /*0214*/ 	.word	0x00003f20


	//----- nvinfo : EIATTR_MAX_THREADS
	.align		4
.L_3863:
        /*0218*/ 	.byte	0x04, 0x05
        /*021a*/ 	.short	(.L_3865 - .L_3864)
.L_3864:
        /*021c*/ 	.word	0x00000020
        /*0220*/ 	.word	0x00000001
        /*0224*/ 	.word	0x00000001


	//----- nvinfo : EIATTR_CRS_STACK_SIZE
	.align		4
.L_3865:
        /*0228*/ 	.byte	0x04, 0x1e
        /*022a*/ 	.short	(.L_3867 - .L_3866)
.L_3866:
        /*022c*/ 	.word	0x00000000


	//----- nvinfo : EIATTR_CBANK_PARAM_SIZE
	.align		4
.L_3867:
        /*0230*/ 	.byte	0x03, 0x19
        /*0232*/ 	.short	0x01f0


	//----- nvinfo : EIATTR_PARAM_CBANK
	.align		4
        /*0234*/ 	.byte	0x04, 0x0a
        /*0236*/ 	.short	(.L_3869 - .L_3868)
	.align		4
.L_3868:
        /*0238*/ 	.word	index@(.nv.constant0._Z25selective_scan_bwd_kernelI32Selective_Scan_bwd_kernel_traitsILi32ELi4ELb1ELb0ELb1ELb1ELb1EN3c104HalfEfEEv12SSMParamsBwd)
        /*023c*/ 	.short	0x0380
        /*023e*/ 	.short	0x01f0


	//----- nvinfo : EIATTR_SW_WAR
	.align		4
.L_3869:
        /*0240*/ 	.byte	0x04, 0x36
        /*0242*/ 	.short	(.L_3871 - .L_3870)
.L_3870:
        /*0244*/ 	.word	0x00000008
.L_3871:


//--------------------- .nv.info._Z25selective_scan_bwd_kernelI32Selective_Scan_bwd_kernel_traitsILi32ELi4ELb1ELb1ELb0ELb0ELb0EN3c104HalfEfEEv12SSMParamsBwd --------------------------
	.section	.nv.info._Z25selective_scan_bwd_kernelI32Selective_Scan_bwd_kernel_traitsILi32ELi4ELb1ELb1ELb0ELb0ELb0EN3c104HalfEfEEv12SSMParamsBwd,"",@"SHT_CUDA_INFO"
	.sectionflags	@""
	.align	4


	//----- nvinfo : EIATTR_CUDA_API_VERSION
	.align		4
        /*0000*/ 	.byte	0x04, 0x37
        /*0002*/ 	.short	(.L_3873 - .L_3872)
.L_3872:
        /*0004*/ 	.word	0x00000082


	//----- nvinfo : EIATTR_KPARAM_INFO
	.align		4
.L_3873:
        /*0008*/ 	.byte	0x04, 0x17
        /*000a*/ 	.short	(.L_3875 - .L_3874)
.L_3874:
        /*000c*/ 	.word	0x00000000
        /*0010*/ 	.short	0x0000
        /*0012*/ 	.short	0x0000
        /*0014*/ 	.byte	0x00, 0xf0, 0xc1, 0x07


	//----- nvinfo : EIATTR_SPARSE_MMA_MASK
	.align		4
.L_3875:
        /*0018*/ 	.byte	0x03, 0x50
        /*001a*/ 	.short	0x0000


	//----- nvinfo : EIATTR_MAXREG_COUNT
	.align		4
        /*001c*/ 	.byte	0x03, 0x1b
        /*001e*/ 	.short	0x00ff


	//----- nvinfo : EIATTR_NUM_BARRIERS
	.align		4
        /*0020*/ 	.byte	0x02, 0x4c
        /*0022*/ 	.byte	0x01
	.zero		1


	//----- nvinfo : EIATTR_MERCURY_ISA_VERSION
	.align		4
        /*0024*/ 	.byte	0x03, 0x5f
        /*0026*/ 	.short	0x0101


	//----- nvinfo : EIATTR_COOP_GROUP_MASK_REGIDS
	.align		4
        /*0028*/ 	.byte	0x04, 0x29
        /*002a*/ 	.short	(.L_3877 - .L_3876)


	//   ....[0]....
.L_3876:
        /*002c*/ 	.word	0xffffffff


	//   ....[1]....
        /*0030*/ 	.word	0xffffffff


	//   ....[2]....
        /*0034*/ 	.word	0xffffffff


	//   ....[3]....
        /*0038*/ 	.word	0xffffffff


	//   ....[4]....
        /*003c*/ 	.word	0xffffffff


	//   ....[5]....
        /*0040*/ 	.word	0xffffffff


	//   ....[6]....
        /*0044*/ 	.word	0xffffffff


	//   ....[7]....
        /*0048*/ 	.word	0xffffffff


	//   ....[8]....
        /*004c*/ 	.word	0xffffffff


	//   ....[9]....
        /*0050*/ 	.word	0xffffffff


	//   ....[10]....
        /*0054*/ 	.word	0xffffffff


	//   ....[11]....
        /*0058*/ 	.word	0xffffffff


	//   ....[12]....
        /*005c*/ 	.word	0xffffffff


	//   ....[13]....
        /*0060*/ 	.word	0xffffffff


	//   ....[14]....
        /*0064*/ 	.word	0xffffffff


	//   ....[15]....
        /*0068*/ 	.word	0xffffffff


	//   ....[16]....
        /*006c*/ 	.word	0xffffffff


	//   ....[17]....
        /*0070*/ 	.word	0xffffffff


	//   ....[18]....
        /*0074*/ 	.word	0xffffffff


	//   ....[19]....
        /*0078*/ 	.word	0xffffffff


	//   ....[20]....
        /*007c*/ 	.word	0xffffffff


	//   ....[21]....
        /*0080*/ 	.word	0xffffffff


	//   ....[22]....
        /*0084*/ 	.word	0xffffffff


	//   ....[23]....
        /*0088*/ 	.word	0xffffffff


	//   ....[24]....
        /*008c*/ 	.word	0xffffffff


	//   ....[25]....
        /*0090*/ 	.word	0xffffffff


	//   ....[26]....
        /*0094*/ 	.word	0xffffffff


	//   ....[27]....
        /*0098*/ 	.word	0xffffffff


	//   ....[28]....
        /*009c*/ 	.word	0xffffffff


	//   ....[29]....
        /*00a0*/ 	.word	0xffffffff


	//   ....[30]....
        /*00a4*/ 	.word	0xffffffff


	//   ....[31]....
        /*00a8*/ 	.word	0xffffffff


	//   ....[32]....
        /*00ac*/ 	.word	0xffffffff


	//   ....[33]....
        /*00b0*/ 	.word	0xffffffff


	//   ....[34]....
        /*00b4*/ 	.word	0xffffffff


	//   ....[35]....
        /*00b8*/ 	.word	0xffffffff


	//   ....[36]....
        /*00bc*/ 	.word	0xffffffff


	//   ....[37]....
        /*00c0*/ 	.word	0xffffffff


	//   ....[38]....
        /*00c4*/ 	.word	0xffffffff


	//   ....[39]....
        /*00c8*/ 	.word	0xffffffff


	//   ....[40]....
        /*00cc*/ 	.word	0xffffffff


	//   ....[41]....
        /*00d0*/ 	.word	0xffffffff


	//   ....[42]....
        /*00d4*/ 	.word	0xffffffff


	//   ....[43]....
        /*00d8*/ 	.word	0xffffffff


	//   ....[44]....
        /*00dc*/ 	.word	0xffffffff


	//   ....[45]....
        /*00e0*/ 	.word	0xffffffff


	//   ....[46]....
        /*00e4*/ 	.word	0xffffffff


	//   ....[47]....
        /*00e8*/ 	.word	0xffffffff


	//   ....[48]....
        /*00ec*/ 	.word	0xffffffff


	//   ....[49]....
        /*00f0*/ 	.word	0xffffffff


	//   ....[50]....
        /*00f4*/ 	.word	0xffffffff


	//   ....[51]....
        /*00f8*/ 	.word	0xffffffff


	//   ....[52]....
        /*00fc*/ 	.word	0xffffffff


	//   ....[53]....
        /*0100*/ 	.word	0xffffffff


	//----- nvinfo : EIATTR_COOP_GROUP_INSTR_OFFSETS
	.align		4
.L_3877:
        /*0104*/ 	.byte	0x04, 0x28
        /*0106*/ 	.short	(.L_3879 - .L_3878)


	//   ....[0]....
.L_3878:
        /*0108*/ 	.word	0x000009e0


	//   ....[1]....
        /*010c*/ 	.word	0x00000a50


	//   ....[2]....
        /*0110*/ 	.word	0x00000b60


	//   ....[3]....
        /*0114*/ 	.word	0x00001040


	//   ....[4]....
        /*0118*/ 	.word	0x000013f0


	//   ....[5]....
        /*011c*/ 	.word	0x00001420


	//   ....[6]....
        /*0120*/ 	.word	0x000014b0


	//   ....[7]....
        /*0124*/ 	.word	0x000014e0


	//   ....[8]....
        /*0128*/ 	.word	0x000014f0


	//   ....[9]....
        /*012c*/ 	.word	0x00001500


	//   ....[10]....
        /*0130*/ 	.word	0x00001560


	//   ....[11]....
        /*0134*/ 	.word	0x000015a0


	//   ....[12]....
        /*0138*/ 	.word	0x000015b0


	//   ....[13]....
        /*013c*/ 	.word	0x000015c0


	//   ....[14]....
        /*0140*/ 	.word	0x00001620


	//   ....[15]....
        /*0144*/ 	.word	0x00001660


	//   ....[16]....
        /*0148*/ 	.word	0x00001690


	//   ....[17]....
        /*014c*/ 	.word	0x000016b0


	//   ....[18]....
        /*0150*/ 	.word	0x00001730


	//   ....[19]....
        /*0154*/ 	.word	0x00001760


	//   ....[20]....
        /*0158*/ 	.word	0x00001770


	//   ....[21]....
        /*015c*/ 	.word	0x00001780


	//   ....[22]....
        /*0160*/ 	.word	0x000017c0


	//   ....[23]....
        /*0164*/ 	.word	0x000017f0


	//   ....[24]....
        /*0168*/ 	.word	0x00001830


	//   ....[25]....
        /*016c*/ 	.word	0x00001840


	//   ....[26]....
        /*0170*/ 	.word	0x00001850


	//   ....[27]....
        /*0174*/ 	.word	0x00001860


	//   ....[28]....
        /*0178*/ 	.word	0x00001870


	//   ....[29]....
        /*017c*/ 	.word	0x00001950


	//   ....[30]....
        /*0180*/ 	.word	0x000019f0


	//   ....[31]....
        /*0184*/ 	.word	0x00001a00


	//   ....[32]....
        /*0188*/ 	.word	0x00001cf0


	//   ....[33]....
        /*018c*/ 	.word	0x00001d30


	//   ....[34]....
        /*0190*/ 	.word	0x00001ec0


	//   ....[35]....
        /*0194*/ 	.word	0x00001ef0


	//   ....[36]....
        /*0198*/ 	.word	0x00001f20


	//   ....[37]....
        /*019c*/ 	.word	0x00001f40


	//   ....[38]....
        /*01a0*/ 	.word	0x00001f70


	//   ....[39]....
        /*01a4*/ 	.word	0x00001f90


	//   ....[40]....
        /*01a8*/ 	.word	0x00001fc0


	//   ....[41]....
        /*01ac*/ 	.word	0x00001fe0


	//   ....[42]....
        /*01b0*/ 	.word	0x000022d0


	//   ....[43]....
        /*01b4*/ 	.word	0x000024b0


	//   ....[44]....
        /*01b8*/ 	.word	0x000025c0


	//   ....[45]....
        /*01bc*/ 	.word	0x00002610


	//   ....[46]....
        /*01c0*/ 	.word	0x00002660


	//   ....[47]....
        /*01c4*/ 	.word	0x00002690


	//   ....[48]....
        /*01c8*/ 	.word	0x000026b0


	//   ....[49]....
        /*01cc*/ 	.word	0x00002780


	//   ....[50]....
        /*01d0*/ 	.word	0x000027c0


	//   ....[51]....
        /*01d4*/ 	.word	0x00002810


	//   ....[52]....
        /*01d8*/ 	.word	0x00002840


	//   ....[53]....
        /*01dc*/ 	.word	0x00002860


	//----- nvinfo : EIATTR_VRC_CTA_INIT_COUNT
	.align		4
.L_3879:
        /*01e0*/ 	.byte	0x02, 0x4a
	.zero		1
	.zero		1


	//----- nvinfo : EIATTR_EXIT_INSTR_OFFSETS
	.align		4
        /*01e4*/ 	.byte	0x04, 0x1c
        /*01e6*/ 	.short	(.L_3881 - .L_3880)


	//   ....[0]....
.L_3880:
        /*01e8*/ 	.word	0x00002900


	//   ....[1]....
        /*01ec*/ 	.word	0x00002b60


	//----- nvinfo : EIATTR_MAX_THREADS
	.align		4
.L_3881:
        /*01f0*/ 	.byte	0x04, 0x05
        /*01f2*/ 	.short	(.L_3883 - .L_3882)
.L_3882:
        /*01f4*/ 	.word	0x00000020
        /*01f8*/ 	.word	0x00000001
        /*01fc*/ 	.word	0x00000001


	//----- nvinfo : EIATTR_CRS_STACK_SIZE
	.align		4
.L_3883:
        /*0200*/ 	.byte	0x04, 0x1e
        /*0202*/ 	.short	(.L_3885 - .L_3884)
.L_3884:
        /*0204*/ 	.word	0x00000000


	//----- nvinfo : EIATTR_CBANK_PARAM_SIZE
	.align		4
.L_3885:
        /*0208*/ 	.byte	0x03, 0x19
        /*020a*/ 	.short	0x01f0


	//----- nvinfo : EIATTR_PARAM_CBANK
	.align		4
        /*020c*/ 	.byte	0x04, 0x0a
        /*020e*/ 	.short	(.L_3887 - .L_3886)
	.align		4
.L_3886:
        /*0210*/ 	.word	index@(.nv.constant0._Z25selective_scan_bwd_kernelI32Selective_Scan_bwd_kernel_traitsILi32ELi4ELb1ELb1ELb0ELb0ELb0EN3c104HalfEfEEv12SSMParamsBwd)
        /*0214*/ 	.short	0x0380
        /*0216*/ 	.short	0x01f0


	//----- nvinfo : EIATTR_SW_WAR
	.align		4
.L_3887:
        /*0218*/ 	.byte	0x04, 0x36
        /*021a*/ 	.short	(.L_3889 - .L_3888)
.L_3888:
        /*021c*/ 	.word	0x00000008
.L_3889:


//--------------------- .nv.info._Z25selective_scan_bwd_kernelI32Selective_Scan_bwd_kernel_traitsILi32ELi4ELb1ELb1ELb0ELb0ELb1EN3c104HalfEfEEv12SSMParamsBwd --------------------------
	.section	.nv.info._Z25selective_scan_bwd_kernelI32Selective_Scan_bwd_kernel_traitsILi32ELi4ELb1ELb1ELb0ELb0ELb1EN3c104HalfEfEEv12SSMParamsBwd,"",@"SHT_CUDA_INFO"
	.sectionflags	@""
	.align	4


	//----- nvinfo : EIATTR_CUDA_API_VERSION
	.align		4
        /*0000*/ 	.byte	0x04, 0x37
        /*0002*/ 	.short	(.L_3891 - .L_3890)
.L_3890:
        /*0004*/ 	.word	0x00000082


	//----- nvinfo : EIATTR_KPARAM_INFO
	.align		4
.L_3891:
        /*0008*/ 	.byte	0x04, 0x17
        /*000a*/ 	.short	(.L_3893 - .L_3892)
.L_3892:
        /*000c*/ 	.word	0x00000000
        /*0010*/ 	.short	0x0000
        /*0012*/ 	.short	0x0000
        /*0014*/ 	.byte	0x00, 0xf0, 0xc1, 0x07


	//----- nvinfo : EIATTR_SPARSE_MMA_MASK
	.align		4
.L_3893:
        /*0018*/ 	.byte	0x03, 0x50
        /*001a*/ 	.short	0x0000


	//----- nvinfo : EIATTR_MAXREG_COUNT
	.align		4
        /*001c*/ 	.byte	0x03, 0x1b
        /*001e*/ 	.short	0x00ff


	//----- nvinfo : EIATTR_NUM_BARRIERS
	.align		4
        /*0020*/ 	.byte	0x02, 0x4c
        /*0022*/ 	.byte	0x01
	.zero		1


	//----- nvinfo : EIATTR_MERCURY_ISA_VERSION
	.align		4
        /*0024*/ 	.byte	0x03, 0x5f
        /*0026*/ 	.short	0x0101


	//----- nvinfo : EIATTR_COOP_GROUP_MASK_REGIDS
	.align		4
        /*0028*/ 	.byte	0x04, 0x29
        /*002a*/ 	.short	(.L_3895 - .L_3894)


	//   ....[0]....
.L_3894:
        /*002c*/ 	.word	0xffffffff


	//   ....[1]....
        /*0030*/ 	.word	0xffffffff


	//   ....[2]....
        /*0034*/ 	.word	0xffffffff


	//   ....[3]....
        /*0038*/ 	.word	0xffffffff


	//   ....[4]....
        /*003c*/ 	.word	0xffffffff


	//   ....[5]....
        /*0040*/ 	.word	0xffffffff


	//   ....[6]....
        /*0044*/ 	.word	0xffffffff


	//   ....[7]....
        /*0048*/ 	.word	0xffffffff


	//   ....[8]....
        /*004c*/ 	.word	0xffffffff


	//   ....[9]....
        /*0050*/ 	.word	0xffffffff


	//   ....[10]....
        /*0054*/ 	.word	0xffffffff


	//   ....[11]....
        /*0058*/ 	.word	0xffffffff


	//   ....[12]....
        /*005c*/ 	.word	0xffffffff


	//   ....[13]....
        /*0060*/ 	.word	0xffffffff


	//   ....[14]....
        /*0064*/ 	.word	0xffffffff


	//   ....[15]....
        /*0068*/ 	.word	0xffffffff


	//   ....[16]....
        /*006c*/ 	.word	0xffffffff


	//   ....[17]....
        /*0070*/ 	.word	0xffffffff


	//   ....[18]....
        /*0074*/ 	.word	0xffffffff


	//   ....[19]....
        /*0078*/ 	.word	0xffffffff


	//   ....[20]....
        /*007c*/ 	.word	0xffffffff


	//   ....[21]....
        /*0080*/ 	.word	0xffffffff


	//   ....[22]....
        /*0084*/ 	.word	0xffffffff


	//   ....[23]....
        /*0088*/ 	.word	0xffffffff


	//   ....[24]....
        /*008c*/ 	.word	0xffffffff


	//   ....[25]....
        /*0090*/ 	.word	0xffffffff


	//   ....[26]....
        /*0094*/ 	.word	0xffffffff


	//   ....[27]....
        /*0098*/ 	.word	0xffffffff


	//   ....[28]....
        /*009c*/ 	.word	0xffffffff


	//   ....[29]....
        /*00a0*/ 	.word	0xffffffff


	//   ....[30]....
        /*00a4*/ 	.word	0xffffffff


	//   ....[31]....
        /*00a8*/ 	.word	0xffffffff


	//   ....[32]....
        /*00ac*/ 	.word	0xffffffff


	//   ....[33]....
        /*00b0*/ 	.word	0xffffffff


	//   ....[34]....
        /*00b4*/ 	.word	0xffffffff


	//   ....[35]....
        /*00b8*/ 	.word	0xffffffff


	//   ....[36]....
        /*00bc*/ 	.word	0xffffffff


	//   ....[37]....
        /*00c0*/ 	.word	0xffffffff


	//   ....[38]....
        /*00c4*/ 	.word	0xffffffff


	//   ....[39]....
        /*00c8*/ 	.word	0xffffffff


	//   ....[40]....
        /*00cc*/ 	.word	0xffffffff


	//   ....[41]....
        /*00d0*/ 	.word	0xffffffff


	//   ....[42]....
        /*00d4*/ 	.word	0xffffffff


	//   ....[43]....
        /*00d8*/ 	.word	0xffffffff


	//   ....[44]....
        /*00dc*/ 	.word	0xffffffff


	//   ....[45]....
        /*00e0*/ 	.word	0xffffffff


	//   ....[46]....
        /*00e4*/ 	.word	0xffffffff


	//   ....[47]....
        /*00e8*/ 	.word	0xffffffff


	//   ....[48]....
        /*00ec*/ 	.word	0xffffffff


	//   ....[49]....
        /*00f0*/ 	.word	0xffffffff


	//   ....[50]....
        /*00f4*/ 	.word	0xffffffff


	//   ....[51]....
        /*00f8*/ 	.word	0xffffffff


	//   ....[52]....
        /*00fc*/ 	.word	0xffffffff


	//   ....[53]....
        /*0100*/ 	.word	0xffffffff


	//   ....[54]....
        /*0104*/ 	.word	0xffffffff


	//   ....[55]....
        /*0108*/ 	.word	0xffffffff


	//   ....[56]....
        /*010c*/ 	.word	0xffffffff


	//   ....[57]....
        /*0110*/ 	.word	0xffffffff


	//----- nvinfo : EIATTR_COOP_GROUP_INSTR_OFFSETS
	.align		4
.L_3895:
        /*0114*/ 	.byte	0x04, 0x28
        /*0116*/ 	.short	(.L_3897 - .L_3896)


	//   ....[0]....
.L_3896:
        /*0118*/ 	.word	0x00000a80


	//   ....[1]....
        /*011c*/ 	.word	0x00000b00


	//   ....[2]....
        /*0120*/ 	.word	0x00000bf0


	//   ....[3]....
        /*0124*/ 	.word	0x00000cb0


	//   ....[4]....
        /*0128*/ 	.word	0x00000e60


	//   ....[5]....
        /*012c*/ 	.word	0x000011e0


	//   ....[6]....
        /*0130*/ 	.word	0x00001390


	//   ....[7]....
        /*0134*/ 	.word	0x00001900


	//   ....[8]....
        /*0138*/ 	.word	0x00001cb0


	//   ....[9]....
        /*013c*/ 	.word	0x00001ce0


	//   ....[10]....
        /*0140*/ 	.word	0x00001d70


	//   ....[11]....
        /*0144*/ 	.word	0x00001d90


	//   ....[12]....
        /*0148*/ 	.word	0x00001db0


	//   ....[13]....
        /*014c*/ 	.word	0x00001dc0


	//   ....[14]....
        /*0150*/ 	.word	0x00001df0


	//   ....[15]....
        /*0154*/ 	.word	0x00001e50


	//   ....[16]....
        /*0158*/ 	.word	0x00001e70


	//   ....[17]....
        /*015c*/ 	.word	0x00001e80


	//   ....[18]....
        /*0160*/ 	.word	0x00001ea0


	//   ....[19]....
        /*0164*/ 	.word	0x00001f10


	//   ....[20]....
        /*0168*/ 	.word	0x00001f50


	//   ....[21]....
        /*016c*/ 	.word	0x00001f70


	//   ....[22]....
        /*0170*/ 	.word	0x00001f90


	//   ....[23]....
        /*0174*/ 	.word	0x00002010


	//   ....[24]....
        /*0178*/ 	.word	0x00002030


	//   ....[25]....
        /*017c*/ 	.word	0x00002040


	//   ....[26]....
        /*0180*/ 	.word	0x00002060


	//   ....[27]....
        /*0184*/ 	.word	0x00002070


	//   ....[28]....
        /*0188*/ 	.word	0x00002090


	//   ....[29]....
        /*018c*/ 	.word	0x000020f0


	//   ....[30]....
        /*0190*/ 	.word	0x00002110


	//   ....[31]....
        /*0194*/ 	.word	0x00002120


	//   ....[32]....
        /*0198*/ 	.word	0x00002130


	//   ....[33]....
        /*019c*/ 	.word	0x00002200


	//   ....[34]....
        /*01a0*/ 	.word	0x000022b0


	//   ....[35]....
        /*01a4*/ 	.word	0x00002340


	//   ....[36]....
        /*01a8*/ 	.word	0x000025b0


	//   ....[37]....
        /*01ac*/ 	.word	0x000025f0


	//   ....[38]....
        /*01b0*/ 	.word	0x00002780


	//   ....[39]....
        /*01b4*/ 	.word	0x000027b0


	//   ....[40]....
        /*01b8*/ 	.word	0x000027e0


	//   ....[41]....
        /*01bc*/ 	.word	0x00002800


	//   ....[42]....
        /*01c0*/ 	.word	0x00002830


	//   ....[43]....
        /*01c4*/ 	.word	0x00002850


	//   ....[44]....
        /*01c8*/ 	.word	0x00002880


	//   ....[45]....
        /*01cc*/ 	.word	0x000028a0


	//   ....[46]....
        /*01d0*/ 	.word	0x00002b90


	//   ....[47]....
        /*01d4*/ 	.word	0x00002d60


	//   ....[48]....
        /*01d8*/ 	.word	0x00002e80


	//   ....[49]....
        /*01dc*/ 	.word	0x00002ed0


	//   ....[50]....
        /*01e0*/ 	.word	0x00002f20


	//   ....[51]....
        /*01e4*/ 	.word	0x00002f50


	//   ....[52]....
        /*01e8*/ 	.word	0x00002f70


	//   ....[53]....
        /*01ec*/ 	.word	0x00003040


	//   ....[54]....
        /*01f0*/ 	.word	0x00003080


	//   ....[55]....
        /*01f4*/ 	.word	0x000030d0


	//   ....[56]....
        /*01f8*/ 	.word	0x00003100


	//   ....[57]....
        /*01fc*/ 	.word	0x00003120


	//----- nvinfo : EIATTR_VRC_CTA_INIT_COUNT
	.align		4
.L_3897:
        /*0200*/ 	.byte	0x02, 0x4a
	.zero		1
	.zero		1


	//----- nvinfo : EIATTR_EXIT_INSTR_OFFSETS
	.align		4
        /*0204*/ 	.byte	0x04, 0x1c
        /*0206*/ 	.short	(.L_3899 - .L_3898)


	//   ....[0]....
.L_3898:
        /*0208*/ 	.word	0x000031c0


	//   ....[1]....
        /*020c*/ 	.word	0x00003420


	//----- nvinfo : EIATTR_MAX_THREADS
	.align		4
.L_3899:
        /*0210*/ 	.byte	0x04, 0x05
        /*0212*/ 	.short	(.L_3901 - .L_3900)
.L_3900:
        /*0214*/ 	.word	0x00000020
        /*0218*/ 	.word	0x00000001
        /*021c*/ 	.word	0x00000001


	//----- nvinfo : EIATTR_CRS_STACK_SIZE
	.align		4
.L_3901:
        /*0220*/ 	.byte	0x04, 0x1e
        /*0222*/ 	.short	(.L_3903 - .L_3902)
.L_3902:
        /*0224*/ 	.word	0x00000000


	//----- nvinfo : EIATTR_CBANK_PARAM_SIZE
	.align		4
.L_3903:
        /*0228*/ 	.byte	0x03, 0x19
        /*022a*/ 	.short	0x01f0


	//----- nvinfo : EIATTR_PARAM_CBANK
	.align		4
        /*022c*/ 	.byte	0x04, 0x0a
        /*022e*/ 	.short	(.L_3905 - .L_3904)
	.align		4
.L_3904:
        /*0230*/ 	.word	index@(.nv.constant0._Z25selective_scan_bwd_kernelI32Selective_Scan_bwd_kernel_traitsILi32ELi4ELb1ELb1ELb0ELb0ELb1EN3c104HalfEfEEv12SSMParamsBwd)
        /*0234*/ 	.short	0x0380
        /*0236*/ 	.short	0x01f0


	//----- nvinfo : EIATTR_SW_WAR
	.align		4
.L_3905:
        /*0238*/ 	.byte	0x04, 0x36
        /*023a*/ 	.short	(.L_3907 - .L_3906)
.L_3906:
        /*023c*/ 	.word	0x00000008
.L_3907:


//--------------------- .nv.info._Z25selective_scan_bwd_kernelI32Selective_Scan_bwd_kernel_traitsILi32ELi4ELb1ELb1ELb0ELb1ELb0EN3c104HalfEfEEv12SSMParamsBwd --------------------------
	.section	.nv.info._Z25selective_scan_bwd_kernelI32Selective_Scan_bwd_kernel_traitsILi32ELi4ELb1ELb1ELb0ELb1ELb0EN3c104HalfEfEEv12SSMParamsBwd,"",@"SHT_CUDA_INFO"
	.sectionflags	@""
	.align	4


	//----- nvinfo : EIATTR_CUDA_API_VERSION
	.align		4
        /*0000*/ 	.byte	0x04, 0x37
        /*0002*/ 	.short	(.L_3909 - .L_3908)
.L_3908:
        /*0004*/ 	.word	0x00000082


	//----- nvinfo : EIATTR_KPARAM_INFO
	.align		4
.L_3909:
        /*0008*/ 	.byte	0x04, 0x17
        /*000a*/ 	.short	(.L_3911 - .L_3910)
.L_3910:
        /*000c*/ 	.word	0x00000000
        /*0010*/ 	.short	0x0000
        /*0012*/ 	.short	0x0000
        /*0014*/ 	.byte	0x00, 0xf0, 0xc1, 0x07


	//----- nvinfo : EIATTR_SPARSE_MMA_MASK
	.align		4
.L_3911:
        /*0018*/ 	.byte	0x03, 0x50
        /*001a*/ 	.short	0x0000


	//----- nvinfo : EIATTR_MAXREG_COUNT
	.align		4
        /*001c*/ 	.byte	0x03, 0x1b
        /*001e*/ 	.short	0x00ff


	//----- nvinfo : EIATTR_NUM_BARRIERS
	.align		4
        /*0020*/ 	.byte	0x02, 0x4c
        /*0022*/ 	.byte	0x01
	.zero		1


	//----- nvinfo : EIATTR_MERCURY_ISA_VERSION
	.align		4
        /*0024*/ 	.byte	0x03, 0x5f
        /*0026*/ 	.short	0x0101


	//----- nvinfo : EIATTR_COOP_GROUP_MASK_REGIDS
	.align		4
        /*0028*/ 	.byte	0x04, 0x29
        /*002a*/ 	.short	(.L_3913 - .L_3912)


	//   ....[0]....
.L_3912:
        /*002c*/ 	.word	0xffffffff


	//   ....[1]....
        /*0030*/ 	.word	0xffffffff


	//   ....[2]....
        /*0034*/ 	.word	0xffffffff


	//   ....[3]....
        /*0038*/ 	.word	0xffffffff


	//   ....[4]....
        /*003c*/ 	.word	0xffffffff


	//   ....[5]....
        /*0040*/ 	.word	0xffffffff


	//   ....[6]....
        /*0044*/ 	.word	0xffffffff


	//   ....[7]....
        /*0048*/ 	.word	0xffffffff


	//   ....[8]....
        /*004c*/ 	.word	0xffffffff


	//   ....[9]....
        /*0050*/ 	.word	0xffffffff


	//   ....[10]....
        /*0054*/ 	.word	0xffffffff


	//   ....[11]....
        /*0058*/ 	.word	0xffffffff


	//   ....[12]....
        /*005c*/ 	.word	0xffffffff


	//   ....[13]....
        /*0060*/ 	.word	0xffffffff


	//   ....[14]....
        /*0064*/ 	.word	0xffffffff


	//   ....[15]....
        /*0068*/ 	.word	0xffffffff


	//   ....[16]....
        /*006c*/ 	.word	0xffffffff


	//   ....[17]....
        /*0070*/ 	.word	0xffffffff


	//   ....[18]....
        /*0074*/ 	.word	0xffffffff


	//   ....[19]....
        /*0078*/ 	.word	0xffffffff


	//   ....[20]....
        /*007c*/ 	.word	0xffffffff


	//   ....[21]....
        /*0080*/ 	.word	0xffffffff


	//   ....[22]....
        /*0084*/ 	.word	0xffffffff


	//   ....[23]....
        /*0088*/ 	.word	0xffffffff


	//   ....[24]....
        /*008c*/ 	.word	0xffffffff


	//   ....[25]....
        /*0090*/ 	.word	0xffffffff


	//   ....[26]....
        /*0094*/ 	.word	0xffffffff


	//   ....[27]....
        /*0098*/ 	.word	0xffffffff


	//   ....[28]....
        /*009c*/ 	.word	0xffffffff


	//   ....[29]....
        /*00a0*/ 	.word	0xffffffff


	//   ....[30]....
        /*00a4*/ 	.word	0xffffffff


	//   ....[31]....
        /*00a8*/ 	.word	0xffffffff


	//   ....[32]....
        /*00ac*/ 	.word	0xffffffff


	//   ....[33]....
        /*00b0*/ 	.word	0xffffffff


	//   ....[34]....
        /*00b4*/ 	.word	0xffffffff


	//   ....[35]....
        /*00b8*/ 	.word	0xffffffff


	//   ....[36]....
        /*00bc*/ 	.word	0xffffffff


	//   ....[37]....
        /*00c0*/ 	.word	0xffffffff


	//   ....[38]....
        /*00c4*/ 	.word	0xffffffff


	//   ....[39]....
        /*00c8*/ 	.word	0xffffffff


	//   ....[40]....
        /*00cc*/ 	.word	0xffffffff


	//   ....[41]....
        /*00d0*/ 	.word	0xffffffff


	//   ....[42]....
        /*00d4*/ 	.word	0xffffffff


	//   ....[43]....
        /*00d8*/ 	.word	0xffffffff


	//   ....[44]....
        /*00dc*/ 	.word	0xffffffff


	//   ....[45]....
        /*00e0*/ 	.word	0xffffffff


	//   ....[46]....
        /*00e4*/ 	.word	0xffffffff


	//   ....[47]....
        /*00e8*/ 	.word	0xffffffff


	//   ....[48]....
        /*00ec*/ 	.word	0xffffffff


	//   ....[49]....
        /*00f0*/ 	.word	0xffffffff


	//   ....[50]....
        /*00f4*/ 	.word	0xffffffff


	//   ....[51]....
        /*00f8*/ 	.word	0xffffffff


	//   ....[52]....
        /*00fc*/ 	.word	0xffffffff


	//   ....[53]....
        /*0100*/ 	.word	0xffffffff


	//   ....[54]....
        /*0104*/ 	.word	0xffffffff


	//----- nvinfo : EIATTR_COOP_GROUP_INSTR_OFFSETS
	.align		4
.L_3913:
        /*0108*/ 	.byte	0x04, 0x28
        /*010a*/ 	.short	(.L_3915 - .L_3914)


	//   ....[0]....
.L_3914:
        /*010c*/ 	.word	0x000009a0


	//   ....[1]....
        /*0110*/ 	.word	0x00000a00


	//   ....[2]....
        /*0114*/ 	.word	0x00000b80


	//   ....[3]....
        /*0118*/ 	.word	0x00001870


	//   ....[4]....
        /*011c*/ 	.word	0x00001c20


	//   ....[5]....
        /*0120*/ 	.word	0x00001c60


	//   ....[6]....
        /*0124*/ 	.word	0x00001ce0


	//   ....[7]....
        /*0128*/ 	.word	0x00001d10


	//   ....[8]....
        /*012c*/ 	.word	0x00001d20


	//   ....[9]....
        /*0130*/ 	.word	0x00001d30


	//   ....[10]....
        /*0134*/ 	.word	0x00001d90


	//   ....[11]....
        /*0138*/ 	.word	0x00001dd0


	//   ....[12]....
        /*013c*/ 	.word	0x00001de0


	//   ....[13]....
        /*0140*/ 	.word	0x00001df0


	//   ....[14]....
        /*0144*/ 	.word	0x00001e70


	//   ....[15]....
        /*0148*/ 	.word	0x00001ea0


	//   ....[16]....
        /*014c*/ 	.word	0x00001ed0


	//   ....[17]....
        /*0150*/ 	.word	0x00001ee0


	//   ....[18]....
        /*0154*/ 	.word	0x00001f60


	//   ....[19]....
        /*0158*/ 	.word	0x00001f90


	//   ....[20]....
        /*015c*/ 	.word	0x00001fa0


	//   ....[21]....
        /*0160*/ 	.word	0x00001fb0


	//   ....[22]....
        /*0164*/ 	.word	0x00001fd0


	//   ....[23]....
        /*0168*/ 	.word	0x00002020


	//   ....[24]....
        /*016c*/ 	.word	0x00002060


	//   ....[25]....
        /*0170*/ 	.word	0x00002070


	//   ....[26]....
        /*0174*/ 	.word	0x00002080


	//   ....[27]....
        /*0178*/ 	.word	0x00002090


	//   ....[28]....
        /*017c*/ 	.word	0x000020a0


	//   ....[29]....
        /*0180*/ 	.word	0x000020f0


	//   ....[30]....
        /*0184*/ 	.word	0x00002140


	//   ....[31]....
        /*0188*/ 	.word	0x00002210


	//   ....[32]....
        /*018c*/ 	.word	0x00002520


	//   ....[33]....
        /*0190*/ 	.word	0x00002560


	//   ....[34]....
        /*0194*/ 	.word	0x000026f0


	//   ....[35]....
        /*0198*/ 	.word	0x00002720


	//   ....[36]....
        /*019c*/ 	.word	0x00002750


	//   ....[37]....
        /*01a0*/ 	.word	0x00002770


	//   ....[38]....
        /*01a4*/ 	.word	0x000027a0


	//   ....[39]....
        /*01a8*/ 	.word	0x000027c0


	//   ....[40]....
        /*01ac*/ 	.word	0x000027f0


	//   ....[41]....
        /*01b0*/ 	.word	0x00002810


	//   ....[42]....
        /*01b4*/ 	.word	0x00002a30


	//   ....[43]....
        /*01b8*/ 	.word	0x00002c10


	//   ....[44]....
        /*01bc*/ 	.word	0x00002f30


	//   ....[45]....
        /*01c0*/ 	.word	0x00003060


	//   ....[46]....
        /*01c4*/ 	.word	0x000030b0


	//   ....[47]....
        /*01c8*/ 	.word	0x00003100


	//   ....[48]....
        /*01cc*/ 	.word	0x00003130


	//   ....[49]....
        /*01d0*/ 	.word	0x00003150


	//   ....[50]....
        /*01d4*/ 	.word	0x00003220


	//   ....[51]....
        /*01d8*/ 	.word	0x00003260


	//   ....[52]....
        /*01dc*/ 	.word	0x000032b0


	//   ....[53]....
        /*01e0*/ 	.word	0x000032e0


	//   ....[54]....
        /*01e4*/ 	.word	0x00003300


	//----- nvinfo : EIATTR_VRC_CTA_INIT_COUNT
	.align		4
.L_3915:
        /*01e8*/ 	.byte	0x02, 0x4a
	.zero		1
	.zero		1


	//----- nvinfo : EIATTR_EXIT_INSTR_OFFSETS
	.align		4
        /*01ec*/ 	.byte	0x04, 0x1c
        /*01ee*/ 	.short	(.L_3917 - .L_3916)


	//   ....[0]....
.L_3916:
        /*01f0*/ 	.word	0x000033a0


	//   ....[1]....
        /*01f4*/ 	.word	0x00003600


	//----- nvinfo : EIATTR_MAX_THREADS
	.align		4
.L_3917:
        /*01f8*/ 	.byte	0x04, 0x05
        /*01fa*/ 	.short	(.L_3919 - .L_3918)
.L_3918:
        /*01fc*/ 	.word	0x00000020
        /*0200*/ 	.word	0x00000001
        /*0204*/ 	.word	0x00000001


	//----- nvinfo : EIATTR_CRS_STACK_SIZE
	.align		4
.L_3919:
        /*0208*/ 	.byte	0x04, 0x1e
        /*020a*/ 	.short	(.L_3921 - .L_3920)
.L_3920:
        /*020c*/ 	.word	0x00000000


	//----- nvinfo : EIATTR_CBANK_PARAM_SIZE
	.align		4
.L_3921:
        /*0210*/ 	.byte	0x03, 0x19
        /*0212*/ 	.short	0x01f0


	//----- nvinfo : EIATTR_PARAM_CBANK
	.align		4
        /*0214*/ 	.byte	0x04, 0x0a
        /*0216*/ 	.short	(.L_3923 - .L_3922)
	.align		4
.L_3922:
        /*0218*/ 	.word	index@(.nv.constant0._Z25selective_scan_bwd_kernelI32Selective_Scan_bwd_kernel_traitsILi32ELi4ELb1ELb1ELb0ELb1ELb0EN3c104HalfEfEEv12SSMParamsBwd)
        /*021c*/ 	.short	0x0380
        /*021e*/ 	.short	0x01f0


	//----- nvinfo : EIATTR_SW_WAR
	.align		4
.L_3923:
        /*0220*/ 	.byte	0x04, 0x36
        /*0222*/ 	.short	(.L_3925 - .L_3924)
.L_3924:
        /*0224*/ 	.word	0x00000008
.L_3925:


//--------------------- .nv.info._Z25selective_scan_bwd_kernelI32Selective_Scan_bwd_kernel_traitsILi32ELi4ELb1ELb1ELb0ELb1ELb1EN3c104HalfEfEEv12SSMParamsBwd --------------------------
	.section	.nv.info._Z25selective_scan_bwd_kernelI32Selective_Scan_bwd_kernel_traitsILi32ELi4ELb1ELb1ELb0ELb1ELb1EN3c104HalfEfEEv12SSMParamsBwd,"",@"SHT_CUDA_INFO"
	.sectionflags	@""
	.align	4


	//----- nvinfo : EIATTR_CUDA_API_VERSION
	.align		4
        /*0000*/ 	.byte	0x04, 0x37
        /*0002*/ 	.short	(.L_3927 - .L_3926)
.L_3926:
        /*0004*/ 	.word	0x00000082


	//----- nvinfo : EIATTR_KPARAM_INFO
	.align		4
.L_3927:
        /*0008*/ 	.byte	0x04, 0x17
        /*000a*/ 	.short	(.L_3929 - .L_3928)
.L_3928:
        /*000c*/ 	.word	0x00000000
        /*0010*/ 	.short	0x0000
        /*0012*/ 	.short	0x0000
        /*0014*/ 	.byte	0x00, 0xf0, 0xc1, 0x07


	//----- nvinfo : EIATTR_SPARSE_MMA_MASK
	.align		4
.L_3929:
        /*0018*/ 	.byte	0x03, 0x50
        /*001a*/ 	.short	0x0000


	//----- nvinfo : EIATTR_MAXREG_COUNT
	.align		4
        /*001c*/ 	.byte	0x03, 0x1b
        /*001e*/ 	.short	0x00ff


	//----- nvinfo : EIATTR_NUM_BARRIERS
	.align		4
        /*0020*/ 	.byte	0x02, 0x4c
        /*0022*/ 	.byte	0x01
	.zero		1


	//----- nvinfo : EIATTR_MERCURY_ISA_VERSION
	.align		4
        /*0024*/ 	.byte	0x03, 0x5f
        /*0026*/ 	.short	0x0101


	//----- nvinfo : EIATTR_COOP_GROUP_MASK_REGIDS
	.align		4
        /*0028*/ 	.byte	0x04, 0x29
        /*002a*/ 	.short	(.L_3931 - .L_3930)


	//   ....[0]....
.L_3930:
        /*002c*/ 	.word	0xffffffff


	//   ....[1]....
        /*0030*/ 	.word	0xffffffff


	//   ....[2]....
        /*0034*/ 	.word	0xffffffff


	//   ....[3]....
        /*0038*/ 	.word	0xffffffff


	//   ....[4]....
        /*003c*/ 	.word	0xffffffff


	//   ....[5]....
        /*0040*/ 	.word	0xffffffff


	//   ....[6]....
        /*0044*/ 	.word	0xffffffff


	//   ....[7]....
        /*0048*/ 	.word	0xffffffff


	//   ....[8]....
        /*004c*/ 	.word	0xffffffff


	//   ....[9]....
        /*0050*/ 	.word	0xffffffff


	//   ....[10]....
        /*0054*/ 	.word	0xffffffff


	//   ....[11]....
        /*0058*/ 	.word	0xffffffff


	//   ....[12]....
        /*005c*/ 	.word	0xffffffff


	//   ....[13]....
        /*0060*/ 	.word	0xffffffff


	//   ....[14]....
        /*0064*/ 	.word	0xffffffff


	//   ....[15]....
        /*0068*/ 	.word	0xffffffff


	//   ....[16]....
        /*006c*/ 	.word	0xffffffff


	//   ....[17]....
        /*0070*/ 	.word	0xffffffff


	//   ....[18]....
        /*0074*/ 	.word	0xffffffff


	//   ....[19]....
        /*0078*/ 	.word	0xffffffff


	//   ....[20]....
        /*007c*/ 	.word	0xffffffff


	//   ....[21]....
        /*0080*/ 	.word	0xffffffff


	//   ....[22]....
        /*0084*/ 	.word	0xffffffff


	//   ....[23]....
        /*0088*/ 	.word	0xffffffff


	//   ....[24]....
        /*008c*/ 	.word	0xffffffff


	//   ....[25]....
        /*0090*/ 	.word	0xffffffff


	//   ....[26]....
        /*0094*/ 	.word	0xffffffff


	//   ....[27]....
        /*0098*/ 	.word	0xffffffff


	//   ....[28]....
        /*009c*/ 	.word	0xffffffff


	//   ....[29]....
        /*00a0*/ 	.word	0xffffffff


	//   ....[30]....
        /*00a4*/ 	.word	0xffffffff


	//   ....[31]....
        /*00a8*/ 	.word	0xffffffff


	//   ....[32]....
        /*00ac*/ 	.word	0xffffffff


	//   ....[33]....
        /*00b0*/ 	.word	0xffffffff


	//   ....[34]....
        /*00b4*/ 	.word	0xffffffff


	//   ....[35]....
        /*00b8*/ 	.word	0xffffffff


	//   ....[36]....
        /*00bc*/ 	.word	0xffffffff


	//   ....[37]....
        /*00c0*/ 	.word	0xffffffff


	//   ....[38]....
        /*00c4*/ 	.word	0xffffffff


	//   ....[39]....
        /*00c8*/ 	.word	0xffffffff


	//   ....[40]....
        /*00cc*/ 	.word	0xffffffff


	//   ....[41]....
        /*00d0*/ 	.word	0xffffffff


	//   ....[42]....
        /*00d4*/ 	.word	0xffffffff


	//   ....[43]....
        /*00d8*/ 	.word	0xffffffff


	//   ....[44]....
        /*00dc*/ 	.word	0xffffffff


	//   ....[45]....
        /*00e0*/ 	.word	0xffffffff


	//   ....[46]....
        /*00e4*/ 	.word	0xffffffff


	//   ....[47]....
        /*00e8*/ 	.word	0xffffffff


	//   ....[48]....
        /*00ec*/ 	.word	0xffffffff


	//   ....[49]....
        /*00f0*/ 	.word	0xffffffff


	//   ....[50]....
        /*00f4*/ 	.word	0xffffffff


	//   ....[51]....
        /*00f8*/ 	.word	0xffffffff


	//   ....[52]....
        /*00fc*/ 	.word	0xffffffff


	//   ....[53]....
        /*0100*/ 	.word	0xffffffff


	//   ....[54]....
        /*0104*/ 	.word	0xffffffff


	//   ....[55]....
        /*0108*/ 	.word	0xffffffff


	//   ....[56]....
        /*010c*/ 	.word	0xffffffff


	//   ....[57]....
        /*0110*/ 	.word	0xffffffff


	//   ....[58]....
        /*0114*/ 	.word	0xffffffff


	//----- nvinfo : EIATTR_COOP_GROUP_INSTR_OFFSETS
	.align		4
.L_3931:
        /*0118*/ 	.byte	0x04, 0x28
        /*011a*/ 	.short	(.L_3933 - .L_3932)


	//   ....[0]....
.L_3932:
        /*011c*/ 	.word	0x00000a10


	//   ....[1]....
        /*0120*/ 	.word	0x00000a90


	//   ....[2]....
        /*0124*/ 	.word	0x00000c00


	//   ....[3]....
        /*0128*/ 	.word	0x000015c0


	//   ....[4]....
        /*012c*/ 	.word	0x000017a0


	//   ....[5]....
        /*0130*/ 	.word	0x00001b10


	//   ....[6]....
        /*0134*/ 	.word	0x00001c80


	//   ....[7]....
        /*0138*/ 	.word	0x00002170


	//   ....[8]....
        /*013c*/ 	.word	0x00002520


	//   ....[9]....
        /*0140*/ 	.word	0x00002560


	//   ....[10]....
        /*0144*/ 	.word	0x000025d0


	//   ....[11]....
        /*0148*/ 	.word	0x00002600


	//   ....[12]....
        /*014c*/ 	.word	0x00002620


	//   ....[13]....
        /*0150*/ 	.word	0x00002630


	//   ....[14]....
        /*0154*/ 	.word	0x00002690


	//   ....[15]....
        /*0158*/ 	.word	0x000026d0


	//   ....[16]....
        /*015c*/ 	.word	0x000026e0


	//   ....[17]....
        /*0160*/ 	.word	0x000026f0


	//   ....[18]....
        /*0164*/ 	.word	0x00002770


	//   ....[19]....
        /*0168*/ 	.word	0x000027a0


	//   ....[20]....
        /*016c*/ 	.word	0x000027d0


	//   ....[21]....
        /*0170*/ 	.word	0x000027e0


	//   ....[22]....
        /*0174*/ 	.word	0x00002860


	//   ....[23]....
        /*0178*/ 	.word	0x00002890


	//   ....[24]....
        /*017c*/ 	.word	0x000028a0


	//   ....[25]....
        /*0180*/ 	.word	0x000028b0


	//   ....[26]....
        /*0184*/ 	.word	0x000028d0


	//   ....[27]....
        /*0188*/ 	.word	0x00002930


	//   ....[28]....
        /*018c*/ 	.word	0x00002960


	//   ....[29]....
        /*0190*/ 	.word	0x00002970


	//   ....[30]....
        /*0194*/ 	.word	0x00002980


	//   ....[31]....
        /*0198*/ 	.word	0x00002990


	//   ....[32]....
        /*019c*/ 	.word	0x000029a0


	//   ....[33]....
        /*01a0*/ 	.word	0x00002a50


	//   ....[34]....
        /*01a4*/ 	.word	0x00002aa0


	//   ....[35]....
        /*01a8*/ 	.word	0x00002b10


	//   ....[36]....
        /*01ac*/ 	.word	0x00002e20


	//   ....[37]....
        /*01b0*/ 	.word	0x00002e60


	//   ....[38]....
        /*01b4*/ 	.word	0x00002ff0


	//   ....[39]....
        /*01b8*/ 	.word	0x00003020


	//   ....[40]....
        /*01bc*/ 	.word	0x00003050


	//   ....[41]....
        /*01c0*/ 	.word	0x00003070


	//   ....[42]....
        /*01c4*/ 	.word	0x000030a0


	//   ....[43]....
        /*01c8*/ 	.word	0x000030c0


	//   ....[44]....
        /*01cc*/ 	.word	0x000030f0


	//   ....[45]....
        /*01d0*/ 	.word	0x00003110


	//   ....[46]....
        /*01d4*/ 	.word	0x00003340


	//   ....[47]....
        /*01d8*/ 	.word	0x00003520


	//   ....[48]....
        /*01dc*/ 	.word	0x00003850


	//   ....[49]....
        /*01e0*/ 	.word	0x00003960


	//   ....[50]....
        /*01e4*/ 	.word	0x000039b0


	//   ....[51]....
        /*01e8*/ 	.word	0x00003a00


	//   ....[52]....
        /*01ec*/ 	.word	0x00003a30


	//   ....[53]....
        /*01f0*/ 	.word	0x00003a50


	//   ....[54]....
        /*01f4*/ 	.word	0x00003b20


	//   ....[55]....
        /*01f8*/ 	.word	0x00003b60


	//   ....[56]....
        /*01fc*/ 	.word	0x00003bb0


	//   ....[57]....
        /*0200*/ 	.word	0x00003be0


	//   ....[58]....
        /*0204*/ 	.word	0x00003c00


	//----- nvinfo : EIATTR_VRC_CTA_INIT_COUNT
	.align		4
.L_3933:
        /*0208*/ 	.byte	0x02, 0x4a
	.zero		1
	.zero		1


	//----- nvinfo : EIATTR_EXIT_INSTR_OFFSETS
	.align		4
        /*020c*/ 	.byte	0x04, 0x1c
        /*020e*/ 	.short	(.L_3935 - .L_3934)


	//   ....[0]....
.L_3934:
        /*0210*/ 	.word	0x00003ca0


	//   ....[1]....
        /*0214*/ 	.word	0x00003f00


	//----- nvinfo : EIATTR_MAX_THREADS
	.align		4
.L_3935:
        /*0218*/ 	.byte	0x04, 0x05
        /*021a*/ 	.short	(.L_3937 - .L_3936)
.L_3936:
        /*021c*/ 	.word	0x00000020
        /*0220*/ 	.word	0x00000001
        /*0224*/ 	.word	0x00000001


	//----- nvinfo : EIATTR_CRS_STACK_SIZE
	.align		4
.L_3937:
        /*0228*/ 	.byte	0x04, 0x1e
        /*022a*/ 	.short	(.L_3939 - .L_3938)
.L_3938:
        /*022c*/ 	.word	0x00000000


	//----- nvinfo : EIATTR_CBANK_PARAM_SIZE
	.align		4
.L_3939:
        /*0230*/ 	.byte	0x03, 0x19
        /*0232*/ 	.short	0x01f0


	//----- nvinfo : EIATTR_PARAM_CBANK
	.align		4
        /*0234*/ 	.byte	0x04, 0x0a
        /*0236*/ 	.short	(.L_3941 - .L_3940)
	.align		4
.L_3940:
        /*0238*/ 	.word	index@(.nv.constant0._Z25selective_scan_bwd_kernelI32Selective_Scan_bwd_kernel_traitsILi32ELi4ELb1ELb1ELb0ELb1ELb1EN3c104HalfEfEEv12SSMParamsBwd)
        /*023c*/ 	.short	0x0380
        /*023e*/ 	.short	0x01f0


	//----- nvinfo : EIATTR_SW_WAR
	.align		4
.L_3941:
        /*0240*/ 	.byte	0x04, 0x36
        /*0242*/ 	.short	(.L_3943 - .L_3942)
.L_3942:
        /*0244*/ 	.word	0x00000008
.L_3943:


//--------------------- .nv.info._Z25selective_scan_bwd_kernelI32Selective_Scan_bwd_kernel_traitsILi32ELi4ELb1ELb1ELb1ELb0ELb0EN3c104HalfEfEEv12SSMParamsBwd --------------------------
	.section	.nv.info._Z25selective_scan_bwd_kernelI32Selective_Scan_bwd_kernel_traitsILi32ELi4ELb1ELb1ELb1ELb0ELb0EN3c104HalfEfEEv12SSMParamsBwd,"",@"SHT_CUDA_INFO"
	.sectionflags	@""
	.align	4


	//----- nvinfo : EIATTR_CUDA_API_VERSION
	.align		4
        /*0000*/ 	.byte	0x04, 0x37
        /*0002*/ 	.short	(.L_3945 - .L_3944)
.L_3944:
        /*0004*/ 	.word	0x00000082


	//----- nvinfo : EIATTR_KPARAM_INFO
	.align		4
.L_3945:
        /*0008*/ 	.byte	0x04, 0x17
        /*000a*/ 	.short	(.L_3947 - .L_3946)
.L_3946:
        /*000c*/ 	.word	0x00000000
        /*0010*/ 	.short	0x0000
        /*0012*/ 	.short	0x0000
        /*0014*/ 	.byte	0x00, 0xf0, 0xc1, 0x07


	//----- nvinfo : EIATTR_SPARSE_MMA_MASK
	.align		4
.L_3947:
        /*0018*/ 	.byte	0x03, 0x50
        /*001a*/ 	.short	0x0000


	//----- nvinfo : EIATTR_MAXREG_COUNT
	.align		4
        /*001c*/ 	.byte	0x03, 0x1b
        /*001e*/ 	.short	0x00ff


	//----- nvinfo : EIATTR_NUM_BARRIERS
	.align		4
        /*0020*/ 	.byte	0x02, 0x4c
        /*0022*/ 	.byte	0x01
	.zero		1


	//----- nvinfo : EIATTR_MERCURY_ISA_VERSION
	.align		4
        /*0024*/ 	.byte	0x03, 0x5f
        /*0026*/ 	.short	0x0101


	//----- nvinfo : EIATTR_COOP_GROUP_MASK_REGIDS
	.align		4
        /*0028*/ 	.byte	0x04, 0x29
        /*002a*/ 	.short	(.L_3949 - .L_3948)


	//   ....[0]....
.L_3948:
        /*002c*/ 	.word	0xffffffff


	//   ....[1]....
        /*0030*/ 	.word	0xffffffff


	//   ....[2]....
        /*0034*/ 	.word	0xffffffff


	//   ....[3]....
        /*0038*/ 	.word	0xffffffff


	//   ....[4]....
        /*003c*/ 	.word	0xffffffff


	//   ....[5]....
        /*0040*/ 	.word	0xffffffff


	//   ....[6]....
        /*0044*/ 	.word	0xffffffff


	//   ....[7]....
        /*0048*/ 	.word	0xffffffff


	//   ....[8]....
        /*004c*/ 	.word	0xffffffff


	//   ....[9]....
        /*0050*/ 	.word	0xffffffff


	//   ....[10]....
        /*0054*/ 	.word	0xffffffff


	//   ....[11]....
        /*0058*/ 	.word	0xffffffff


	//   ....[12]....
        /*005c*/ 	.word	0xffffffff


	//   ....[13]....
        /*0060*/ 	.word	0xffffffff


	//   ....[14]....
        /*0064*/ 	.word	0xffffffff


	//   ....[15]....
        /*0068*/ 	.word	0xffffffff


	//   ....[16]....
        /*006c*/ 	.word	0xffffffff


	//   ....[17]....
        /*0070*/ 	.word	0xffffffff


	//   ....[18]....
        /*0074*/ 	.word	0xffffffff


	//   ....[19]....
        /*0078*/ 	.word	0xffffffff


	//   ....[20]....
        /*007c*/ 	.word	0xffffffff


	//   ....[21]....
        /*0080*/ 	.word	0xffffffff


	//   ....[22]....
        /*0084*/ 	.word	0xffffffff


	//   ....[23]....
        /*0088*/ 	.word	0xffffffff


	//   ....[24]....
        /*008c*/ 	.word	0xffffffff


	//   ....[25]....
        /*0090*/ 	.word	0xffffffff


	//   ....[26]....
        /*0094*/ 	.word	0xffffffff


	//   ....[27]....
        /*0098*/ 	.word	0xffffffff


	//   ....[28]....
        /*009c*/ 	.word	0xffffffff


	//   ....[29]....
        /*00a0*/ 	.word	0xffffffff


	//   ....[30]....
        /*00a4*/ 	.word	0xffffffff


	//   ....[31]....
        /*00a8*/ 	.word	0xffffffff


	//   ....[32]....
        /*00ac*/ 	.word	0xffffffff


	//   ....[33]....
        /*00b0*/ 	.word	0xffffffff


	//   ....[34]....
        /*00b4*/ 	.word	0xffffffff


	//   ....[35]....
        /*00b8*/ 	.word	0xffffffff


	//   ....[36]....
        /*00bc*/ 	.word	0xffffffff


	//   ....[37]....
        /*00c0*/ 	.word	0xffffffff


	//   ....[38]....
        /*00c4*/ 	.word	0xffffffff


	//   ....[39]....
        /*00c8*/ 	.word	0xffffffff


	//   ....[40]....
        /*00cc*/ 	.word	0xffffffff


	//   ....[41]....
        /*00d0*/ 	.word	0xffffffff


	//   ....[42]....
        /*00d4*/ 	.word	0xffffffff


	//   ....[43]....
        /*00d8*/ 	.word	0xffffffff


	//   ....[44]....
        /*00dc*/ 	.word	0xffffffff


	//   ....[45]....
        /*00e0*/ 	.word	0xffffffff


	//   ....[46]....
        /*00e4*/ 	.word	0xffffffff


	//   ....[47]....
        /*00e8*/ 	.word	0xffffffff


	//   ....[48]....
        /*00ec*/ 	.word	0xffffffff


	//   ....[49]....
        /*00f0*/ 	.word	0xffffffff


	//----- nvinfo : EIATTR_COOP_GROUP_INSTR_OFFSETS
	.align		4
.L_3949:
        /*00f4*/ 	.byte	0x04, 0x28
        /*00f6*/ 	.short	(.L_3951 - .L_3950)


	//   ....[0]....
.L_3950:
        /*00f8*/ 	.word	0x00000b00


	//   ....[1]....
        /*00fc*/ 	.word	0x00000b50


	//   ....[2]....
        /*0100*/ 	.word	0x00000c50


	//   ....[3]....
        /*0104*/ 	.word	0x00001160


	//   ....[4]....
        /*0108*/ 	.word	0x000012d0


	//   ....[5]....
        /*010c*/ 	.word	0x00001580


	//   ....[6]....
        /*0110*/ 	.word	0x000015c0


	//   ....[7]....
        /*0114*/ 	.word	0x00001600


	//   ....[8]....
        /*0118*/ 	.word	0x00001630


	//   ....[9]....
        /*011c*/ 	.word	0x000016d0


	//   ....[10]....
        /*0120*/ 	.word	0x000016e0


	//   ....[11]....
        /*0124*/ 	.word	0x00001700


	//   ....[12]....
        /*0128*/ 	.word	0x00001730


	//   ....[13]....
        /*012c*/ 	.word	0x00001780


	//   ....[14]....
        /*0130*/ 	.word	0x000017a0


	//   ....[15]....
        /*0134*/ 	.word	0x000017e0


	//   ....[16]....
        /*0138*/ 	.word	0x00001800


	//   ....[17]....
        /*013c*/ 	.word	0x00001830


	//   ....[18]....
        /*0140*/ 	.word	0x00001870


	//   ....[19]....
        /*0144*/ 	.word	0x000018a0


	//   ....[20]....
        /*0148*/ 	.word	0x000018e0


	//   ....[21]....
        /*014c*/ 	.word	0x00001930


	//   ....[22]....
        /*0150*/ 	.word	0x00001960


	//   ....[23]....
        /*0154*/ 	.word	0x00001990


	//   ....[24]....
        /*0158*/ 	.word	0x000019b0


	//   ....[25]....
        /*015c*/ 	.word	0x000019d0


	//   ....[26]....
        /*0160*/ 	.word	0x000019f0


	//   ....[27]....
        /*0164*/ 	.word	0x00001a20


	//   ....[28]....
        /*0168*/ 	.word	0x00001a50


	//   ....[29]....
        /*016c*/ 	.word	0x00001a90


	//   ....[30]....
        /*0170*/ 	.word	0x00001aa0


	//   ....[31]....
        /*0174*/ 	.word	0x00001ab0


	//   ....[32]....
        /*0178*/ 	.word	0x00001b60


	//   ....[33]....
        /*017c*/ 	.word	0x00001f60


	//   ....[34]....
        /*0180*/ 	.word	0x00002120


	//   ....[35]....
        /*0184*/ 	.word	0x00002140


	//   ....[36]....
        /*0188*/ 	.word	0x00002160


	//   ....[37]....
        /*018c*/ 	.word	0x00002180


	//   ....[38]....
        /*0190*/ 	.word	0x00002460


	//   ....[39]....
        /*0194*/ 	.word	0x00002620


	//   ....[40]....
        /*0198*/ 	.word	0x00002710


	//   ....[41]....
        /*019c*/ 	.word	0x00002760


	//   ....[42]....
        /*01a0*/ 	.word	0x000027b0


	//   ....[43]....
        /*01a4*/ 	.word	0x000027e0


	//   ....[44]....
        /*01a8*/ 	.word	0x00002800


	//   ....[45]....
        /*01ac*/ 	.word	0x000028d0


	//   ....[46]....
        /*01b0*/ 	.word	0x00002910


	//   ....[47]....
        /*01b4*/ 	.word	0x00002960


	//   ....[48]....
        /*01b8*/ 	.word	0x00002990


	//   ....[49]....
        /*01bc*/ 	.word	0x000029b0


	//----- nvinfo : EIATTR_VRC_CTA_INIT_COUNT
	.align		4
.L_3951:
        /*01c0*/ 	.byte	0x02, 0x4a
	.zero		1
	.zero		1


	//----- nvinfo : EIATTR_EXIT_INSTR_OFFSETS
	.align		4
        /*01c4*/ 	.byte	0x04, 0x1c
        /*01c6*/ 	.short	(.L_3953 - .L_3952)


	//   ....[0]....
.L_3952:
        /*01c8*/ 	.word	0x00002a50


	//   ....[1]....
        /*01cc*/ 	.word	0x00002bb0


	//----- nvinfo : EIATTR_MAX_THREADS
	.align		4
.L_3953:
        /*01d0*/ 	.byte	0x04, 0x05
        /*01d2*/ 	.short	(.L_3955 - .L_3954)
.L_3954:
        /*01d4*/ 	.word	0x00000020
        /*01d8*/ 	.word	0x00000001
        /*01dc*/ 	.word	0x00000001


	//----- nvinfo : EIATTR_CRS_STACK_SIZE
	.align		4
.L_3955:
        /*01e0*/ 	.byte	0x04, 0x1e
        /*01e2*/ 	.short	(.L_3957 - .L_3956)
.L_3956:
        /*01e4*/ 	.word	0x00000000


	//----- nvinfo : EIATTR_CBANK_PARAM_SIZE
	.align		4
.L_3957:
        /*01e8*/ 	.byte	0x03, 0x19
        /*01ea*/ 	.short	0x01f0


	//----- nvinfo : EIATTR_PARAM_CBANK
	.align		4
        /*01ec*/ 	.byte	0x04, 0x0a
        /*01ee*/ 	.short	(.L_3959 - .L_3958)
	.align		4
.L_3958:
        /*01f0*/ 	.word	index@(.nv.constant0._Z25selective_scan_bwd_kernelI32Selective_Scan_bwd_kernel_traitsILi32ELi4ELb1ELb1ELb1ELb0ELb0EN3c104HalfEfEEv12SSMParamsBwd)
        /*01f4*/ 	.short	0x0380
        /*01f6*/ 	.short	0x01f0


	//----- nvinfo : EIATTR_SW_WAR
	.align		4
.L_3959:
        /*01f8*/ 	.byte	0x04, 0x36
        /*01fa*/ 	.short	(.L_3961 - .L_3960)
.L_3960:
        /*01fc*/ 	.word	0x00000008
.L_3961:


//--------------------- .nv.info._Z25selective_scan_bwd_kernelI32Selective_Scan_bwd_kernel_traitsILi32ELi4ELb1ELb1ELb1ELb0ELb1EN3c104HalfEfEEv12SSMParamsBwd --------------------------
	.section	.nv.info._Z25selective_scan_bwd_kernelI32Selective_Scan_bwd_kernel_traitsILi32ELi4ELb1ELb1ELb1ELb0ELb1EN3c104HalfEfEEv12SSMParamsBwd,"",@"SHT_CUDA_INFO"
	.sectionflags	@""
	.align	4


	//----- nvinfo : EIATTR_CUDA_API_VERSION
	.align		4
        /*0000*/ 	.byte	0x04, 0x37
        /*0002*/ 	.short	(.L_3963 - .L_3962)
.L_3962:
        /*0004*/ 	.word	0x00000082


	//----- nvinfo : EIATTR_KPARAM_INFO
	.align		4
.L_3963:
        /*0008*/ 	.byte	0x04, 0x17
        /*000a*/ 	.short	(.L_3965 - .L_3964)
.L_3964:
        /*000c*/ 	.word	0x00000000
        /*0010*/ 	.short	0x0000
        /*0012*/ 	.short	0x0000
        /*0014*/ 	.byte	0x00, 0xf0, 0xc1, 0x07


	//----- nvinfo : EIATTR_SPARSE_MMA_MASK
	.align		4
.L_3965:
        /*0018*/ 	.byte	0x03, 0x50
        /*001a*/ 	.short	0x0000


	//----- nvinfo : EIATTR_MAXREG_COUNT
	.align		4
        /*001c*/ 	.byte	0x03, 0x1b
        /*001e*/ 	.short	0x00ff


	//----- nvinfo : EIATTR_NUM_BARRIERS
	.align		4
        /*0020*/ 	.byte	0x02, 0x4c
        /*0022*/ 	.byte	0x01
	.zero		1


	//----- nvinfo : EIATTR_MERCURY_ISA_VERSION
	.align		4
        /*0024*/ 	.byte	0x03, 0x5f
        /*0026*/ 	.short	0x0101


	//----- nvinfo : EIATTR_COOP_GROUP_MASK_REGIDS
	.align		4
        /*0028*/ 	.byte	0x04, 0x29
        /*002a*/ 	.short	(.L_3967 - .L_3966)


	//   ....[0]....
.L_3966:
        /*002c*/ 	.word	0xffffffff


	//   ....[1]....
        /*0030*/ 	.word	0xffffffff


	//   ....[2]....
        /*0034*/ 	.word	0xffffffff


	//   ....[3]....
        /*0038*/ 	.word	0xffffffff


	//   ....[4]....
        /*003c*/ 	.word	0xffffffff


	//   ....[5]....
        /*0040*/ 	.word	0xffffffff


	//   ....[6]....
        /*0044*/ 	.word	0xffffffff


	//   ....[7]....
        /*0048*/ 	.word	0xffffffff


	//   ....[8]....
        /*004c*/ 	.word	0xffffffff


	//   ....[9]....
        /*0050*/ 	.word	0xffffffff


	//   ....[10]....
        /*0054*/ 	.word	0xffffffff


	//   ....[11]....
        /*0058*/ 	.word	0xffffffff


	//   ....[12]....
        /*005c*/ 	.word	0xffffffff


	//   ....[13]....
        /*0060*/ 	.word	0xffffffff


	//   ....[14]....
        /*0064*/ 	.word	0xffffffff


	//   ....[15]....
        /*0068*/ 	.word	0xffffffff


	//   ....[16]....
        /*006c*/ 	.word	0xffffffff


	//   ....[17]....
        /*0070*/ 	.word	0xffffffff


	//   ....[18]....
        /*0074*/ 	.word	0xffffffff


	//   ....[19]....
        /*0078*/ 	.word	0xffffffff


	//   ....[20]....
        /*007c*/ 	.word	0xffffffff


	//   ....[21]....
        /*0080*/ 	.word	0xffffffff


	//   ....[22]....
        /*0084*/ 	.word	0xffffffff


	//   ....[23]....
        /*0088*/ 	.word	0xffffffff


	//   ....[24]....
        /*008c*/ 	.word	0xffffffff


	//   ....[25]....
        /*0090*/ 	.word	0xffffffff


	//   ....[26]....
        /*0094*/ 	.word	0xffffffff


	//   ....[27]....
        /*0098*/ 	.word	0xffffffff


	//   ....[28]....
        /*009c*/ 	.word	0xffffffff


	//   ....[29]....
        /*00a0*/ 	.word	0xffffffff


	//   ....[30]....
        /*00a4*/ 	.word	0xffffffff


	//   ....[31]....
        /*00a8*/ 	.word	0xffffffff


	//   ....[32]....
        /*00ac*/ 	.word	0xffffffff


	//   ....[33]....
        /*00b0*/ 	.word	0xffffffff


	//   ....[34]....
        /*00b4*/ 	.word	0xffffffff


	//   ....[35]....
        /*00b8*/ 	.word	0xffffffff


	//   ....[36]....
        /*00bc*/ 	.word	0xffffffff


	//   ....[37]....
        /*00c0*/ 	.word	0xffffffff


	//   ....[38]....
        /*00c4*/ 	.word	0xffffffff


	//   ....[39]....
        /*00c8*/ 	.word	0xffffffff


	//   ....[40]....
        /*00cc*/ 	.word	0xffffffff


	//   ....[41]....
        /*00d0*/ 	.word	0xffffffff


	//   ....[42]....
        /*00d4*/ 	.word	0xffffffff


	//   ....[43]....
        /*00d8*/ 	.word	0xffffffff


	//   ....[44]....
        /*00dc*/ 	.word	0xffffffff


	//   ....[45]....
        /*00e0*/ 	.word	0xffffffff


	//   ....[46]....
        /*00e4*/ 	.word	0xffffffff


	//   ....[47]....
        /*00e8*/ 	.word	0xffffffff


	//   ....[48]....
        /*00ec*/ 	.word	0xffffffff


	//   ....[49]....
        /*00f0*/ 	.word	0xffffffff


	//   ....[50]....
        /*00f4*/ 	.word	0xffffffff


	//   ....[51]....
        /*00f8*/ 	.word	0xffffffff


	//   ....[52]....
        /*00fc*/ 	.word	0xffffffff


	//   ....[53]....
        /*0100*/ 	.word	0xffffffff


	//----- nvinfo : EIATTR_COOP_GROUP_INSTR_OFFSETS
	.align		4
.L_3967:
        /*0104*/ 	.byte	0x04, 0x28
        /*0106*/ 	.short	(.L_3969 - .L_3968)


	//   ....[0]....
.L_3968:
        /*0108*/ 	.word	0x00000ba0


	//   ....[1]....
        /*010c*/ 	.word	0x00000bf0


	//   ....[2]....
        /*0110*/ 	.word	0x00000cd0


	//   ....[3]....
        /*0114*/ 	.word	0x00000d90


	//   ....[4]....
        /*0118*/ 	.word	0x00000fa0


	//   ....[5]....
        /*011c*/ 	.word	0x000012b0


	//   ....[6]....
        /*0120*/ 	.word	0x00001470


	//   ....[7]....
        /*0124*/ 	.word	0x00001a10


	//   ....[8]....
        /*0128*/ 	.word	0x00001b80


	//   ....[9]....
        /*012c*/ 	.word	0x00001e30


	//   ....[10]....
        /*0130*/ 	.word	0x00001e70


	//   ....[11]....
        /*0134*/ 	.word	0x00001eb0


	//   ....[12]....
        /*0138*/ 	.word	0x00001ec0


	//   ....[13]....
        /*013c*/ 	.word	0x00001f40


	//   ....[14]....
        /*0140*/ 	.word	0x00001f50


	//   ....[15]....
        /*0144*/ 	.word	0x00001f70


	//   ....[16]....
        /*0148*/ 	.word	0x00001fa0


	//   ....[17]....
        /*014c*/ 	.word	0x00001ff0


	//   ....[18]....
        /*0150*/ 	.word	0x00002010


	//   ....[19]....
        /*0154*/ 	.word	0x00002050


	//   ....[20]....
        /*0158*/ 	.word	0x00002070


	//   ....[21]....
        /*015c*/ 	.word	0x000020a0


	//   ....[22]....
        /*0160*/ 	.word	0x000020e0


	//   ....[23]....
        /*0164*/ 	.word	0x00002110


	//   ....[24]....
        /*0168*/ 	.word	0x00002150


	//   ....[25]....
        /*016c*/ 	.word	0x000021c0


	//   ....[26]....
        /*0170*/ 	.word	0x000021d0


	//   ....[27]....
        /*0174*/ 	.word	0x00002210


	//   ....[28]....
        /*0178*/ 	.word	0x00002220


	//   ....[29]....
        /*017c*/ 	.word	0x00002250


	//   ....[30]....
        /*0180*/ 	.word	0x00002290


	//   ....[31]....
        /*0184*/ 	.word	0x000022c0


	//   ....[32]....
        /*0188*/ 	.word	0x000022f0


	//   ....[33]....
        /*018c*/ 	.word	0x00002310


	//   ....[34]....
        /*0190*/ 	.word	0x00002320


	//   ....[35]....
        /*0194*/ 	.word	0x00002330


	//   ....[36]....
        /*0198*/ 	.word	0x000023e0


	//   ....[37]....
        /*019c*/ 	.word	0x00002810


	//   ....[38]....
        /*01a0*/ 	.word	0x00002930


	//   ....[39]....
        /*01a4*/ 	.word	0x00002950


	//   ....[40]....
        /*01a8*/ 	.word	0x000029a0


	//   ....[41]....
        /*01ac*/ 	.word	0x00002a30


	//   ....[42]....
        /*01b0*/ 	.word	0x00002ce0


	//   ....[43]....
        /*01b4*/ 	.word	0x00002ec0


	//   ....[44]....
        /*01b8*/ 	.word	0x00002fb0


	//   ....[45]....
        /*01bc*/ 	.word	0x00003000


	//   ....[46]....
        /*01c0*/ 	.word	0x00003050


	//   ....[47]....
        /*01c4*/ 	.word	0x00003080


	//   ....[48]....
        /*01c8*/ 	.word	0x000030a0


	//   ....[49]....
        /*01cc*/ 	.word	0x00003170


	//   ....[50]....
        /*01d0*/ 	.word	0x000031b0


	//   ....[51]....
        /*01d4*/ 	.word	0x00003200


	//   ....[52]....
        /*01d8*/ 	.word	0x00003230


	//   ....[53]....
        /*01dc*/ 	.word	0x00003250


	//----- nvinfo : EIATTR_VRC_CTA_INIT_COUNT
	.align		4
.L_3969:
        /*01e0*/ 	.byte	0x02, 0x4a
	.zero		1
	.zero		1


	//----- nvinfo : EIATTR_EXIT_INSTR_OFFSETS
	.align		4
        /*01e4*/ 	.byte	0x04, 0x1c
        /*01e6*/ 	.short	(.L_3971 - .L_3970)


	//   ....[0]....
.L_3970:
        /*01e8*/ 	.word	0x000032f0


	//   ....[1]....
        /*01ec*/ 	.word	0x00003450


	//----- nvinfo : EIATTR_MAX_THREADS
	.align		4
.L_3971:
        /*01f0*/ 	.byte	0x04, 0x05
        /*01f2*/ 	.short	(.L_3973 - .L_3972)
.L_3972:
        /*01f4*/ 	.word	0x00000020
        /*01f8*/ 	.word	0x00000001
        /*01fc*/ 	.word	0x00000001


	//----- nvinfo : EIATTR_CRS_STACK_SIZE
	.align		4
.L_3973:
        /*0200*/ 	.byte	0x04, 0x1e
        /*0202*/ 	.short	(.L_3975 - .L_3974)
.L_3974:
        /*0204*/ 	.word	0x00000000


	//----- nvinfo : EIATTR_CBANK_PARAM_SIZE
	.align		4
.L_3975:
        /*0208*/ 	.byte	0x03, 0x19
        /*020a*/ 	.short	0x01f0


	//----- nvinfo : EIATTR_PARAM_CBANK
	.align		4
        /*020c*/ 	.byte	0x04, 0x0a
        /*020e*/ 	.short	(.L_3977 - .L_3976)
	.align		4
.L_3976:
        /*0210*/ 	.word	index@(.nv.constant0._Z25selective_scan_bwd_kernelI32Selective_Scan_bwd_kernel_traitsILi32ELi4ELb1ELb1ELb1ELb0ELb1EN3c104HalfEfEEv12SSMParamsBwd)
        /*0214*/ 	.short	0x0380
        /*0216*/ 	.short	0x01f0


	//----- nvinfo : EIATTR_SW_WAR
	.align		4
.L_3977:
        /*0218*/ 	.byte	0x04, 0x36
        /*021a*/ 	.short	(.L_3979 - .L_3978)
.L_3978:
        /*021c*/ 	.word	0x00000008
.L_3979:


//--------------------- .nv.info._Z25selective_scan_bwd_kernelI32Selective_Scan_bwd_kernel_traitsILi32ELi4ELb1ELb1ELb1ELb1ELb0EN3c104HalfEfEEv12SSMParamsBwd --------------------------
	.section	.nv.info._Z25selective_scan_bwd_kernelI32Selective_Scan_bwd_kernel_traitsILi32ELi4ELb1ELb1ELb1ELb1ELb0EN3c104HalfEfEEv12SSMParamsBwd,"",@"SHT_CUDA_INFO"
	.sectionflags	@""
	.align	4


	//----- nvinfo : EIATTR_CUDA_API_VERSION
	.align		4
        /*0000*/ 	.byte	0x04, 0x37
        /*0002*/ 	.short	(.L_3981 - .L_3980)
.L_3980:
        /*0004*/ 	.word	0x00000082


	//----- nvinfo : EIATTR_KPARAM_INFO
	.align		4
.L_3981:
        /*0008*/ 	.byte	0x04, 0x17
        /*000a*/ 	.short	(.L_3983 - .L_3982)
.L_3982:
        /*000c*/ 	.word	0x00000000
        /*0010*/ 	.short	0x0000
        /*0012*/ 	.short	0x0000
        /*0014*/ 	.byte	0x00, 0xf0, 0xc1, 0x07


	//----- nvinfo : EIATTR_SPARSE_MMA_MASK
	.align		4
.L_3983:
        /*0018*/ 	.byte	0x03, 0x50
        /*001a*/ 	.short	0x0000


	//----- nvinfo : EIATTR_MAXREG_COUNT
	.align		4
        /*001c*/ 	.byte	0x03, 0x1b
        /*001e*/ 	.short	0x00ff


	//----- nvinfo : EIATTR_NUM_BARRIERS
	.align		4
        /*0020*/ 	.byte	0x02, 0x4c
        /*0022*/ 	.byte	0x01
	.zero		1


	//----- nvinfo : EIATTR_MERCURY_ISA_VERSION
	.align		4
        /*0024*/ 	.byte	0x03, 0x5f
        /*0026*/ 	.short	0x0101


	//----- nvinfo : EIATTR_COOP_GROUP_MASK_REGIDS
	.align		4
        /*0028*/ 	.byte	0x04, 0x29
        /*002a*/ 	.short	(.L_3985 - .L_3984)


	//   ....[0]....
.L_3984:
        /*002c*/ 	.word	0xffffffff


	//   ....[1]....
        /*0030*/ 	.word	0xffffffff


	//   ....[2]....
        /*0034*/ 	.word	0xffffffff


	//   ....[3]....
        /*0038*/ 	.word	0xffffffff


	//   ....[4]....
        /*003c*/ 	.word	0xffffffff


	//   ....[5]....
        /*0040*/ 	.word	0xffffffff


	//   ....[6]....
        /*0044*/ 	.word	0xffffffff


	//   ....[7]....
        /*0048*/ 	.word	0xffffffff


	//   ....[8]....
        /*004c*/ 	.word	0xffffffff


	//   ....[9]....
        /*0050*/ 	.word	0xffffffff


	//   ....[10]....
        /*0054*/ 	.word	0xffffffff


	//   ....[11]....
        /*0058*/ 	.word	0xffffffff


	//   ....[12]....
        /*005c*/ 	.word	0xffffffff


	//   ....[13]....
        /*0060*/ 	.word	0xffffffff


	//   ....[14]....
        /*0064*/ 	.word	0xffffffff


	//   ....[15]....
        /*0068*/ 	.word	0xffffffff


	//   ....[16]....
        /*006c*/ 	.word	0xffffffff


	//   ....[17]....
        /*0070*/ 	.word	0xffffffff


	//   ....[18]....
        /*0074*/ 	.word	0xffffffff


	//   ....[19]....
        /*0078*/ 	.word	0xffffffff


	//   ....[20]....
        /*007c*/ 	.word	0xffffffff


	//   ....[21]....
        /*0080*/ 	.word	0xffffffff


	//   ....[22]....
        /*0084*/ 	.word	0xffffffff


	//   ....[23]....
        /*0088*/ 	.word	0xffffffff


	//   ....[24]....
        /*008c*/ 	.word	0xffffffff


	//   ....[25]....
        /*0090*/ 	.word	0xffffffff


	//   ....[26]....
        /*0094*/ 	.word	0xffffffff


	//   ....[27]....
        /*0098*/ 	.word	0xffffffff


	//   ....[28]....
        /*009c*/ 	.word	0xffffffff


	//   ....[29]....
        /*00a0*/ 	.word	0xffffffff


	//   ....[30]....
        /*00a4*/ 	.word	0xffffffff


	//   ....[31]....
        /*00a8*/ 	.word	0xffffffff


	//   ....[32]....
        /*00ac*/ 	.word	0xffffffff


	//   ....[33]....
        /*00b0*/ 	.word	0xffffffff


	//   ....[34]....
        /*00b4*/ 	.word	0xffffffff


	//   ....[35]....
        /*00b8*/ 	.word	0xffffffff


	//   ....[36]....
        /*00bc*/ 	.word	0xffffffff


	//   ....[37]....
        /*00c0*/ 	.word	0xffffffff


	//   ....[38]....
        /*00c4*/ 	.word	0xffffffff


	//   ....[39]....
        /*00c8*/ 	.word	0xffffffff


	//   ....[40]....
        /*00cc*/ 	.word	0xffffffff


	//   ....[41]....
        /*00d0*/ 	.word	0xffffffff


	//   ....[42]....
        /*00d4*/ 	.word	0xffffffff


	//   ....[43]....
        /*00d8*/ 	.word	0xffffffff


	//   ....[44]....
        /*00dc*/ 	.word	0xffffffff


	//   ....[45]....
        /*00e0*/ 	.word	0xffffffff


	//   ....[46]....
        /*00e4*/ 	.word	0xffffffff


	//   ....[47]....
        /*00e8*/ 	.word	0xffffffff


	//   ....[48]....
        /*00ec*/ 	.word	0xffffffff


	//   ....[49]....
        /*00f0*/ 	.word	0xffffffff


	//   ....[50]....
        /*00f4*/ 	.word	0xffffffff


	//----- nvinfo : EIATTR_COOP_GROUP_INSTR_OFFSETS
	.align		4
.L_3985:
        /*00f8*/ 	.byte	0x04, 0x28
        /*00fa*/ 	.short	(.L_3987 - .L_3986)


	//   ....[0]....
.L_3986:
        /*00fc*/ 	.word	0x00000ae0


	//   ....[1]....
        /*0100*/ 	.word	0x00000b40


	//   ....[2]....
        /*0104*/ 	.word	0x00000cd0


	//   ....[3]....
        /*0108*/ 	.word	0x000019e0


	//   ....[4]....
        /*010c*/ 	.word	0x00001b50


	//   ....[5]....
        /*0110*/ 	.word	0x00001e00


	//   ....[6]....
        /*0114*/ 	.word	0x00001e40


	//   ....[7]....
        /*0118*/ 	.word	0x00001e80


	//   ....[8]....
        /*011c*/ 	.word	0x00001f00


	//   ....[9]....
        /*0120*/ 	.word	0x00001f10


	//   ....[10]....
        /*0124*/ 	.word	0x00001f30


	//   ....[11]....
        /*0128*/ 	.word	0x00001f40


	//   ....[12]....
        /*012c*/ 	.word	0x00001f90


	//   ....[13]....
        /*0130*/ 	.word	0x00001fe0


	//   ....[14]....
        /*0134*/ 	.word	0x00001ff0


	//   ....[15]....
        /*0138*/ 	.word	0x00002000


	//   ....[16]....
        /*013c*/ 	.word	0x00002030


	//   ....[17]....
        /*0140*/ 	.word	0x000020a0


	//   ....[18]....
        /*0144*/ 	.word	0x000020b0


	//   ....[19]....
        /*0148*/ 	.word	0x000020e0


	//   ....[20]....
        /*014c*/ 	.word	0x00002120


	//   ....[21]....
        /*0150*/ 	.word	0x00002170


	//   ....[22]....
        /*0154*/ 	.word	0x000021a0


	//   ....[23]....
        /*0158*/ 	.word	0x000021e0


	//   ....[24]....
        /*015c*/ 	.word	0x000021f0


	//   ....[25]....
        /*0160*/ 	.word	0x00002210


	//   ....[26]....
        /*0164*/ 	.word	0x00002250


	//   ....[27]....
        /*0168*/ 	.word	0x00002280


	//   ....[28]....
        /*016c*/ 	.word	0x000022c0


	//   ....[29]....
        /*0170*/ 	.word	0x000022d0


	//   ....[30]....
        /*0174*/ 	.word	0x000022e0


	//   ....[31]....
        /*0178*/ 	.word	0x000022f0


	//   ....[32]....
        /*017c*/ 	.word	0x00002400


	//   ....[33]....
        /*0180*/ 	.word	0x000027e0


	//   ....[34]....
        /*0184*/ 	.word	0x000028c0


	//   ....[35]....
        /*0188*/ 	.word	0x000028f0


	//   ....[36]....
        /*018c*/ 	.word	0x00002950


	//   ....[37]....
        /*0190*/ 	.word	0x000029e0


	//   ....[38]....
        /*0194*/ 	.word	0x00002bc0


	//   ....[39]....
        /*0198*/ 	.word	0x00002db0


	//   ....[40]....
        /*019c*/ 	.word	0x000030d0


	//   ....[41]....
        /*01a0*/ 	.word	0x00003200


	//   ....[42]....
        /*01a4*/ 	.word	0x00003250


	//   ....[43]....
        /*01a8*/ 	.word	0x000032a0


	//   ....[44]....
        /*01ac*/ 	.word	0x000032d0


	//   ....[45]....
        /*01b0*/ 	.word	0x000032f0


	//   ....[46]....
        /*01b4*/ 	.word	0x000033c0


	//   ....[47]....
        /*01b8*/ 	.word	0x00003400


	//   ....[48]....
        /*01bc*/ 	.word	0x00003450


	//   ....[49]....
        /*01c0*/ 	.word	0x00003480


	//   ....[50]....
        /*01c4*/ 	.word	0x000034a0


	//----- nvinfo : EIATTR_VRC_CTA_INIT_COUNT
	.align		4
.L_3987:
        /*01c8*/ 	.byte	0x02, 0x4a
	.zero		1
	.zero		1


	//----- nvinfo : EIATTR_EXIT_INSTR_OFFSETS
	.align		4
        /*01cc*/ 	.byte	0x04, 0x1c
        /*01ce*/ 	.short	(.L_3989 - .L_3988)


	//   ....[0]....
.L_3988:
        /*01d0*/ 	.word	0x00003540


	//   ....[1]....
        /*01d4*/ 	.word	0x000036a0


	//----- nvinfo : EIATTR_MAX_THREADS
	.align		4
.L_3989:
        /*01d8*/ 	.byte	0x04, 0x05
        /*01da*/ 	.short	(.L_3991 - .L_3990)
.L_3990:
        /*01dc*/ 	.word	0x00000020
        /*01e0*/ 	.word	0x00000001
        /*01e4*/ 	.word	0x00000001


	//----- nvinfo : EIATTR_CRS_STACK_SIZE
	.align		4
.L_3991:
        /*01e8*/ 	.byte	0x04, 0x1e
        /*01ea*/ 	.short	(.L_3993 - .L_3992)
.L_3992:
        /*01ec*/ 	.word	0x00000000


	//----- nvinfo : EIATTR_CBANK_PARAM_SIZE
	.align		4
.L_3993:
        /*01f0*/ 	.byte	0x03, 0x19
        /*01f2*/ 	.short	0x01f0


	//----- nvinfo : EIATTR_PARAM_CBANK
	.align		4
        /*01f4*/ 	.byte	0x04, 0x0a
        /*01f6*/ 	.short	(.L_3995 - .L_3994)
	.align		4
.L_3994:
        /*01f8*/ 	.word	index@(.nv.constant0._Z25selective_scan_bwd_kernelI32Selective_Scan_bwd_kernel_traitsILi32ELi4ELb1ELb1ELb1ELb1ELb0EN3c104HalfEfEEv12SSMParamsBwd)
        /*01fc*/ 	.short	0x0380
        /*01fe*/ 	.short	0x01f0


	//----- nvinfo : EIATTR_SW_WAR
	.align		4
.L_3995:
        /*0200*/ 	.byte	0x04, 0x36
        /*0202*/ 	.short	(.L_3997 - .L_3996)
.L_3996:
        /*0204*/ 	.word	0x00000008
.L_3997:


//--------------------- .nv.info._Z25selective_scan_bwd_kernelI32Selective_Scan_bwd_kernel_traitsILi32ELi4ELb1ELb1ELb1ELb1ELb1EN3c104HalfEfEEv12SSMParamsBwd --------------------------
	.section	.nv.info._Z25selective_scan_bwd_kernelI32Selective_Scan_bwd_kernel_traitsILi32ELi4ELb1ELb1ELb1ELb1ELb1EN3c104HalfEfEEv12SSMParamsBwd,"",@"SHT_CUDA_INFO"
	.sectionflags	@""
	.align	4


	//----- nvinfo : EIATTR_CUDA_API_VERSION
	.align		4
        /*0000*/ 	.byte	0x04, 0x37
        /*0002*/ 	.short	(.L_3999 - .L_3998)
.L_3998:
        /*0004*/ 	.word	0x00000082


	//----- nvinfo : EIATTR_KPARAM_INFO
	.align		4
.L_3999:
        /*0008*/ 	.byte	0x04, 0x17
        /*000a*/ 	.short	(.L_4001 - .L_4000)
.L_4000:
        /*000c*/ 	.word	0x00000000
        /*0010*/ 	.short	0x0000
        /*0012*/ 	.short	0x0000
        /*0014*/ 	.byte	0x00, 0xf0, 0xc1, 0x07


	//----- nvinfo : EIATTR_SPARSE_MMA_MASK
	.align		4
.L_4001:
        /*0018*/ 	.byte	0x03, 0x50
        /*001a*/ 	.short	0x0000


	//----- nvinfo : EIATTR_MAXREG_COUNT
	.align		4
        /*001c*/ 	.byte	0x03, 0x1b
        /*001e*/ 	.short	0x00ff


	//----- nvinfo : EIATTR_NUM_BARRIERS
	.align		4
        /*0020*/ 	.byte	0x02, 0x4c
        /*0022*/ 	.byte	0x01
	.zero		1


	//----- nvinfo : EIATTR_MERCURY_ISA_VERSION
	.align		4
        /*0024*/ 	.byte	0x03, 0x5f
        /*0026*/ 	.short	0x0101


	//----- nvinfo : EIATTR_COOP_GROUP_MASK_REGIDS
	.align		4
        /*0028*/ 	.byte	0x04, 0x29
        /*002a*/ 	.short	(.L_4003 - .L_4002)


	//   ....[0]....
.L_4002:
        /*002c*/ 	.word	0xffffffff


	//   ....[1]....
        /*0030*/ 	.word	0xffffffff


	//   ....[2]....
        /*0034*/ 	.word	0xffffffff


	//   ....[3]....
        /*0038*/ 	.word	0xffffffff


	//   ....[4]....
        /*003c*/ 	.word	0xffffffff


	//   ....[5]....
        /*0040*/ 	.word	0xffffffff


	//   ....[6]....
        /*0044*/ 	.word	0xffffffff


	//   ....[7]....
        /*0048*/ 	.word	0xffffffff


	//   ....[8]....
        /*004c*/ 	.word	0xffffffff


	//   ....[9]....
        /*0050*/ 	.word	0xffffffff


	//   ....[10]....
        /*0054*/ 	.word	0xffffffff


	//   ....[11]....
        /*0058*/ 	.word	0xffffffff


	//   ....[12]....
        /*005c*/ 	.word	0xffffffff


	//   ....[13]....
        /*0060*/ 	.word	0xffffffff


	//   ....[14]....
        /*0064*/ 	.word	0xffffffff


	//   ....[15]....
        /*0068*/ 	.word	0xffffffff


	//   ....[16]....
        /*006c*/ 	.word	0xffffffff


	//   ....[17]....
        /*0070*/ 	.word	0xffffffff


	//   ....[18]....
        /*0074*/ 	.word	0xffffffff


	//   ....[19]....
        /*0078*/ 	.word	0xffffffff


	//   ....[20]....
        /*007c*/ 	.word	0xffffffff


	//   ....[21]....
        /*0080*/ 	.word	0xffffffff


	//   ....[22]....
        /*0084*/ 	.word	0xffffffff


	//   ....[23]....
        /*0088*/ 	.word	0xffffffff


	//   ....[24]....
        /*008c*/ 	.word	0xffffffff


	//   ....[25]....
        /*0090*/ 	.word	0xffffffff


	//   ....[26]....
        /*0094*/ 	.word	0xffffffff


	//   ....[27]....
        /*0098*/ 	.word	0xffffffff


	//   ....[28]....
        /*009c*/ 	.word	0xffffffff


	//   ....[29]....
        /*00a0*/ 	.word	0xffffffff


	//   ....[30]....
        /*00a4*/ 	.word	0xffffffff


	//   ....[31]....
        /*00a8*/ 	.word	0xffffffff


	//   ....[32]....
        /*00ac*/ 	.word	0xffffffff


	//   ....[33]....
        /*00b0*/ 	.word	0xffffffff


	//   ....[34]....
        /*00b4*/ 	.word	0xffffffff


	//   ....[35]....
        /*00b8*/ 	.word	0xffffffff


	//   ....[36]....
        /*00bc*/ 	.word	0xffffffff


	//   ....[37]....
        /*00c0*/ 	.word	0xffffffff


	//   ....[38]....
        /*00c4*/ 	.word	0xffffffff


	//   ....[39]....
        /*00c8*/ 	.word	0xffffffff


	//   ....[40]....
        /*00cc*/ 	.word	0xffffffff


	//   ....[41]....
        /*00d0*/ 	.word	0xffffffff


	//   ....[42]....
        /*00d4*/ 	.word	0xffffffff


	//   ....[43]....
        /*00d8*/ 	.word	0xffffffff


	//   ....[44]....
        /*00dc*/ 	.word	0xffffffff


	//   ....[45]....
        /*00e0*/ 	.word	0xffffffff


	//   ....[46]....
        /*00e4*/ 	.word	0xffffffff


	//   ....[47]....
        /*00e8*/ 	.word	0xffffffff


	//   ....[48]....
        /*00ec*/ 	.word	0xffffffff


	//   ....[49]....
        /*00f0*/ 	.word	0xffffffff


	//   ....[50]....
        /*00f4*/ 	.word	0xffffffff


	//   ....[51]....
        /*00f8*/ 	.word	0xffffffff


	//   ....[52]....
        /*00fc*/ 	.word	0xffffffff


	//   ....[53]....
        /*0100*/ 	.word	0xffffffff


	//   ....[54]....
        /*0104*/ 	.word	0xffffffff


	//----- nvinfo : EIATTR_COOP_GROUP_INSTR_OFFSETS
	.align		4
.L_4003:
        /*0108*/ 	.byte	0x04, 0x28
        /*010a*/ 	.short	(.L_4005 - .L_4004)


	//   ....[0]....
.L_4004:
        /*010c*/ 	.word	0x00000b20


	//   ....[1]....
        /*0110*/ 	.word	0x00000ba0


	//   ....[2]....
        /*0114*/ 	.word	0x00000cc0


	//   ....[3]....
        /*0118*/ 	.word	0x00001700


	//   ....[4]....
        /*011c*/ 	.word	0x000018c0


	//   ....[5]....
        /*0120*/ 	.word	0x00001c20


	//   ....[6]....
        /*0124*/ 	.word	0x00001da0


	//   ....[7]....
        /*0128*/ 	.word	0x000022e0


	//   ....[8]....
        /*012c*/ 	.word	0x00002470


	//   ....[9]....
        /*0130*/ 	.word	0x00002700


	//   ....[10]....
        /*0134*/ 	.word	0x00002740


	//   ....[11]....
        /*0138*/ 	.word	0x00002780


	//   ....[12]....
        /*013c*/ 	.word	0x00002790


	//   ....[13]....
        /*0140*/ 	.word	0x00002820


	//   ....[14]....
        /*0144*/ 	.word	0x00002830


	//   ....[15]....
        /*0148*/ 	.word	0x00002850


	//   ....[16]....
        /*014c*/ 	.word	0x00002880


	//   ....[17]....
        /*0150*/ 	.word	0x000028e0


	//   ....[18]....
        /*0154*/ 	.word	0x00002920


	//   ....[19]....
        /*0158*/ 	.word	0x00002940


	//   ....[20]....
        /*015c*/ 	.word	0x00002950


	//   ....[21]....
        /*0160*/ 	.word	0x000029b0


	//   ....[22]....
        /*0164*/ 	.word	0x000029c0


	//   ....[23]....
        /*0168*/ 	.word	0x000029f0


	//   ....[24]....
        /*016c*/ 	.word	0x00002a40


	//   ....[25]....
        /*0170*/ 	.word	0x00002a70


	//   ....[26]....
        /*0174*/ 	.word	0x00002aa0


	//   ....[27]....
        /*0178*/ 	.word	0x00002ae0


	//   ....[28]....
        /*017c*/ 	.word	0x00002af0


	//   ....[29]....
        /*0180*/ 	.word	0x00002b20


	//   ....[30]....
        /*0184*/ 	.word	0x00002b50


	//   ....[31]....
        /*0188*/ 	.word	0x00002b80


	//   ....[32]....
        /*018c*/ 	.word	0x00002bc0


	//   ....[33]....
        /*0190*/ 	.word	0x00002bd0


	//   ....[34]....
        /*0194*/ 	.word	0x00002be0


	//   ....[35]....
        /*0198*/ 	.word	0x00002bf0


	//   ....[36]....
        /*019c*/ 	.word	0x00002cf0


	//   ....[37]....
        /*01a0*/ 	.word	0x000030e0


	//   ....[38]....
        /*01a4*/ 	.word	0x00003200


	//   ....[39]....
        /*01a8*/ 	.word	0x00003230


	//   ....[40]....
        /*01ac*/ 	.word	0x000032a0


	//   ....[41]....
        /*01b0*/ 	.word	0x00003300


	//   ....[42]....
        /*01b4*/ 	.word	0x000034b0


	//   ....[43]....
        /*01b8*/ 	.word	0x000036c0


	//   ....[44]....
        /*01bc*/ 	.word	0x000039c0


	//   ....[45]....
        /*01c0*/ 	.word	0x00003af0


	//   ....[46]....
        /*01c4*/ 	.word	0x00003b40


	//   ....[47]....
        /*01c8*/ 	.word	0x00003b90


	//   ....[48]....
        /*01cc*/ 	.word	0x00003bc0


	//   ....[49]....
        /*01d0*/ 	.word	0x00003be0


	//   ....[50]....
        /*01d4*/ 	.word	0x00003cb0


	//   ....[51]....
        /*01d8*/ 	.word	0x00003cf0


	//   ....[52]....
        /*01dc*/ 	.word	0x00003d40


	//   ....[53]....
        /*01e0*/ 	.word	0x00003d70


	//   ....[54]....
        /*01e4*/ 	.word	0x00003d90


	//----- nvinfo : EIATTR_VRC_CTA_INIT_COUNT
	.align		4
.L_4005:
        /*01e8*/ 	.byte	0x02, 0x4a
	.zero		1
	.zero		1


	//----- nvinfo : EIATTR_EXIT_INSTR_OFFSETS
	.align		4
        /*01ec*/ 	.byte	0x04, 0x1c
        /*01ee*/ 	.short	(.L_4007 - .L_4006)


	//   ....[0]....
.L_4006:
        /*01f0*/ 	.word	0x00003e30


	//   ....[1]....
        /*01f4*/ 	.word	0x00003f90


	//----- nvinfo : EIATTR_MAX_THREADS
	.align		4
.L_4007:
        /*01f8*/ 	.byte	0x04, 0x05
        /*01fa*/ 	.short	(.L_4009 - .L_4008)
.L_4008:
        /*01fc*/ 	.word	0x00000020
        /*0200*/ 	.word	0x00000001
        /*0204*/ 	.word	0x00000001


	//----- nvinfo : EIATTR_CRS_STACK_SIZE
	.align		4
.L_4009:
        /*0208*/ 	.byte	0x04, 0x1e
        /*020a*/ 	.short	(.L_4011 - .L_4010)
.L_4010:
        /*020c*/ 	.word	0x00000000


	//----- nvinfo : EIATTR_CBANK_PARAM_SIZE
	.align		4
.L_4011:
        /*0210*/ 	.byte	0x03, 0x19
        /*0212*/ 	.short	0x01f0


	//----- nvinfo : EIATTR_PARAM_CBANK
	.align		4
        /*0214*/ 	.byte	0x04, 0x0a
        /*0216*/ 	.short	(.L_4013 - .L_4012)
	.align		4
.L_4012:
        /*0218*/ 	.word	index@(.nv.constant0._Z25selective_scan_bwd_kernelI32Selective_Scan_bwd_kernel_traitsILi32ELi4ELb1ELb1ELb1ELb1ELb1EN3c104HalfEfEEv12SSMParamsBwd)
        /*021c*/ 	.short	0x0380
        /*021e*/ 	.short	0x01f0


	//----- nvinfo : EIATTR_SW_WAR
	.align		4
.L_4013:
        /*0220*/ 	.byte	0x04, 0x36
        /*0222*/ 	.short	(.L_4015 - .L_4014)
.L_4014:
        /*0224*/ 	.word	0x00000008
.L_4015:


//--------------------- .nv.callgraph             --------------------------
	.section	.nv.callgraph,"",@"SHT_CUDA_CALLGRAPH"
	.align	4
	.sectionentsize	8
	.align		4
        /*0000*/ 	.word	0x00000000
	.align		4
        /*0004*/ 	.word	0xffffffff
	.align		4
        /*0008*/ 	.word	0x00000000
	.align		4
        /*000c*/ 	.word	0xfffffffe
	.align		4
        /*0010*/ 	.word	0x00000000
	.align		4
        /*0014*/ 	.word	0xfffffffd
	.align		4
        /*0018*/ 	.word	0x00000000
	.align		4
        /*001c*/ 	.word	0xfffffffc


//--------------------- .nv.constant4             --------------------------
	.section	.nv.constant4,"a",@progbits
	.align	8
	.align		8
.nv.constant4:
        /*0000*/ 	.dword	_ZN67_INTERNAL_c6abb748_31_selective_scan_bwd_fp16_real_cu_4ac64e5f_35514cuda3std3__45__cpo5beginE
	.align		8
        /*0008*/ 	.dword	_ZN67_INTERNAL_c6abb748_31_selective_scan_bwd_fp16_real_cu_4ac64e5f_35514cuda3std3__45__cpo3endE
	.align		8
        /*0010*/ 	.dword	_ZN67_INTERNAL_c6abb748_31_selective_scan_bwd_fp16_real_cu_4ac64e5f_35514cuda3std3__45__cpo6cbeginE
	.align		8
        /*0018*/ 	.dword	_ZN67_INTERNAL_c6abb748_31_selective_scan_bwd_fp16_real_cu_4ac64e5f_35514cuda3std3__45__cpo4cendE
	.align		8
        /*0020*/ 	.dword	_ZN67_INTERNAL_c6abb748_31_selective_scan_bwd_fp16_real_cu_4ac64e5f_35514cuda3std3__45__cpo6rbeginE
	.align		8
        /*0028*/ 	.dword	_ZN67_INTERNAL_c6abb748_31_selective_scan_bwd_fp16_real_cu_4ac64e5f_35514cuda3std3__45__cpo4rendE
	.align		8
        /*0030*/ 	.dword	_ZN67_INTERNAL_c6abb748_31_selective_scan_bwd_fp16_real_cu_4ac64e5f_35514cuda3std3__45__cpo7crbeginE
	.align		8
        /*0038*/ 	.dword	_ZN67_INTERNAL_c6abb748_31_selective_scan_bwd_fp16_real_cu_4ac64e5f_35514cuda3std3__45__cpo5crendE
	.align		8
        /*0040*/ 	.dword	_ZN67_INTERNAL_c6abb748_31_selective_scan_bwd_fp16_real_cu_4ac64e5f_35514cuda3std3__469_GLOBAL__N__c6abb748_31_selective_scan_bwd_fp16_real_cu_4ac64e5f_35516ignoreE
	.align		8
        /*0048*/ 	.dword	_ZN67_INTERNAL_c6abb748_31_selective_scan_bwd_fp16_real_cu_4ac64e5f_35514cuda3std3__419piecewise_constructE
	.align		8
        /*0050*/ 	.dword	_ZN67_INTERNAL_c6abb748_31_selective_scan_bwd_fp16_real_cu_4ac64e5f_35514cuda3std3__48in_placeE
	.align		8
        /*0058*/ 	.dword	_ZN67_INTERNAL_c6abb748_31_selective_scan_bwd_fp16_real_cu_4ac64e5f_35514cuda3std3__420unreachable_sentinelE
	.align		8
        /*0060*/ 	.dword	_ZN67_INTERNAL_c6abb748_31_selective_scan_bwd_fp16_real_cu_4ac64e5f_35514cuda3std6ranges3__45__cpo4swapE
	.align		8
        /*0068*/ 	.dword	_ZN67_INTERNAL_c6abb748_31_selective_scan_bwd_fp16_real_cu_4ac64e5f_35514cuda3std6ranges3__45__cpo9iter_moveE
	.align		8
        /*0070*/ 	.dword	_ZN67_INTERNAL_c6abb748_31_selective_scan_bwd_fp16_real_cu_4ac64e5f_35514cuda3std6ranges3__45__cpo5beginE
	.align		8
        /*0078*/ 	.dword	_ZN67_INTERNAL_c6abb748_31_selective_scan_bwd_fp16_real_cu_4ac64e5f_35514cuda3std6ranges3__45__cpo3endE
	.align		8
        /*0080*/ 	.dword	_ZN67_INTERNAL_c6abb748_31_selective_scan_bwd_fp16_real_cu_4ac64e5f_35514cuda3std6ranges3__45__cpo6cbeginE
	.align		8
        /*0088*/ 	.dword	_ZN67_INTERNAL_c6abb748_31_selective_scan_bwd_fp16_real_cu_4ac64e5f_35514cuda3std6ranges3__45__cpo4cendE
	.align		8
        /*0090*/ 	.dword	_ZN67_INTERNAL_c6abb748_31_selective_scan_bwd_fp16_real_cu_4ac64e5f_35514cuda3std6ranges3__45__cpo7advanceE
	.align		8
        /*0098*/ 	.dword	_ZN67_INTERNAL_c6abb748_31_selective_scan_bwd_fp16_real_cu_4ac64e5f_35514cuda3std6ranges3__45__cpo9iter_swapE
	.align		8
        /*00a0*/ 	.dword	_ZN67_INTERNAL_c6abb748_31_selective_scan_bwd_fp16_real_cu_4ac64e5f_35514cuda3std6ranges3__45__cpo4nextE
	.align		8
        /*00a8*/ 	.dword	_ZN67_INTERNAL_c6abb748_31_selective_scan_bwd_fp16_real_cu_4ac64e5f_35514cuda3std6ranges3__45__cpo4prevE
	.align		8
        /*00b0*/ 	.dword	_ZN67_INTERNAL_c6abb748_31_selective_scan_bwd_fp16_real_cu_4ac64e5f_35514cuda3std6ranges3__45__cpo4dataE
	.align		8
        /*00b8*/ 	.dword	_ZN67_INTERNAL_c6abb748_31_selective_scan_bwd_fp16_real_cu_4ac64e5f_35514cuda3std6ranges3__45__cpo5cdataE
	.align		8
        /*00c0*/ 	.dword	_ZN67_INTERNAL_c6abb748_31_selective_scan_bwd_fp16_real_cu_4ac64e5f_35514cuda3std6ranges3__45__cpo4sizeE
	.align		8
        /*00c8*/ 	.dword	_ZN67_INTERNAL_c6abb748_31_selective_scan_bwd_fp16_real_cu_4ac64e5f_35514cuda3std6ranges3__45__cpo5ssizeE
	.align		8
        /*00d0*/ 	.dword	_ZN67_INTERNAL_c6abb748_31_selective_scan_bwd_fp16_real_cu_4ac64e5f_35514cuda3std6ranges3__45__cpo8distanceE
	.align		8
        /*00d8*/ 	.dword	_ZN67_INTERNAL_c6abb748_31_selective_scan_bwd_fp16_real_cu_4ac64e5f_35516thrust24THRUST_300001_SM_1000_NS6system6detail10sequential3seqE


//--------------------- .text._Z25selective_scan_bwd_kernelI32Selective_Scan_bwd_kernel_traitsILi128ELi16ELb0ELb0ELb0ELb0ELb0EN3c104HalfEfEEv12SSMParamsBwd --------------------------
	.section	.text._Z25selective_scan_bwd_kernelI32Selective_Scan_bwd_kernel_traitsILi128ELi16ELb0ELb0ELb0ELb0ELb0EN3c104HalfEfEEv12SSMParamsBwd,"ax",@progbits
	.align	128
        .global         _Z25selective_scan_bwd_kernelI32Selective_Scan_bwd_kernel_traitsILi128ELi16ELb0ELb0ELb0ELb0ELb0EN3c104HalfEfEEv12SSMParamsBwd
        .type           _Z25selective_scan_bwd_kernelI32Selective_Scan_bwd_kernel_traitsILi128ELi16ELb0ELb0ELb0ELb0ELb0EN3c104HalfEfEEv12SSMParamsBwd,@function
        .size           _Z25selective_scan_bwd_kernelI32Selective_Scan_bwd_kernel_traitsILi128ELi16ELb0ELb0ELb0ELb0ELb0EN3c104HalfEfEEv12SSMParamsBwd,(.L_x_10408 - _Z25selective_scan_bwd_kernelI32Selective_Scan_bwd_kernel_traitsILi128ELi16ELb0ELb0ELb0ELb0ELb0EN3c104HalfEfEEv12SSMParamsBwd)
        .other          _Z25selective_scan_bwd_kernelI32Selective_Scan_bwd_kernel_traitsILi128ELi16ELb0ELb0ELb0ELb0ELb0EN3c104HalfEfEEv12SSMParamsBwd,@"STO_CUDA_ENTRY STV_DEFAULT"
_Z25selective_scan_bwd_kernelI32Selective_Scan_bwd_kernel_traitsILi128ELi16ELb0ELb0ELb0ELb0ELb0EN3c104HalfEfEEv12SSMParamsBwd:
.text._Z25selective_scan_bwd_kernelI32Selective_Scan_bwd_kernel_traitsILi128ELi16ELb0ELb0ELb0ELb0ELb0EN3c104HalfEfEEv12SSMParamsBwd:
[----:B------:R-:W0:Y:S01]  /*0000*/  LDC R1, c[0x0][0x37c] ;  /* 0x0000df00ff017b82 */ /* 0x000e220000000800 */
[----:B------:R-:W1:Y:S07]  /*0010*/  LDCU.64 UR4, c[0x0][0x458] ;  /* 0x00008b00ff0477ac */ /* 0x000e6e0008000a00 */
[----:B------:R-:W2:Y:S01]  /*0020*/  S2UR UR8, SR_CTAID.Y ;  /* 0x00000000000879c3 */ /* 0x000ea20000002600 */
[----:B0-----:R-:W-:Y:S01]  /*0030*/  IADD3 R1, PT, PT, R1, -0x10, RZ ;  /* 0xfffffff001017810 */ /* 0x001fe20007ffe0ff */
[----:B------:R-:W0:Y:S01]  /*0040*/  LDCU.64 UR6, c[0x0][0x470] ;  /* 0x00008e00ff0677ac */ /* 0x000e220008000a00 */
[----:B------:R-:W3:Y:S05]  /*0050*/  LDCU.64 UR30, c[0x0][0x358] ;  /* 0x00006b00ff1e77ac */ /* 0x000eea0008000a00 */
[----:B------:R-:W4:Y:S01]  /*0060*/  S2UR UR9, SR_CTAID.X ;  /* 0x00000000000979c3 */ /* 0x000f220000002500 */
[----:B------:R-:W4:Y:S01]  /*0070*/  LDCU.128 UR12, c[0x0][0x3f0] ;  /* 0x00007e00ff0c77ac */ /* 0x000f220008000c00 */
[----:B------:R-:W5:Y:S01]  /*0080*/  LDCU.128 UR16, c[0x0][0x400] ;  /* 0x00008000ff1077ac */ /* 0x000f620008000c00 */
[----:B-1----:R-:W-:-:S02]  /*0090*/  UISETP.NE.U32.AND UP0, UPT, UR4, URZ, UPT ;  /* 0x000000ff0400728c */ /* 0x002fc4000bf05070 */
[----:B0-----:R-:W-:Y:S02]  /*00a0*/  UISETP.NE.U32.AND UP1, UPT, UR6, URZ, UPT ;  /* 0x000000ff0600728c */ /* 0x001fe4000bf25070 */
[----:B------:R-:W-:Y:S02]  /*00b0*/  UISETP.NE.AND.EX UP0, UPT, UR5, URZ, UPT, UP0 ;  /* 0x000000ff0500728c */ /* 0x000fe4000bf05300 */
[----:B------:R-:W-:Y:S01]  /*00c0*/  UISETP.NE.AND.EX UP1, UPT, UR7, URZ, UPT, UP1 ;  /* 0x000000ff0700728c */ /* 0x000fe2000bf25310 */
[----:B------:R-:W0:Y:S03]  /*00d0*/  LDCU UR27, c[0x0][0x394] ;  /* 0x00007280ff1b77ac */ /* 0x000e260008000800 */
[----:B------:R-:W-:Y:S02]  /*00e0*/  PLOP3.LUT P0, PT, PT, PT, UP0, 0x80, 0x8 ;  /* 0x000000000008781c */ /* 0x000fe40003f0f008 */
[----:B------:R-:W-:Y:S01]  /*00f0*/  PLOP3.LUT P1, PT, PT, PT, UP1, 0x80, 0x8 ;  /* 0x000000000008781c */ /* 0x000fe20003f2f018 */
[----:B------:R-:W1:Y:S02]  /*0100*/  LDCU.64 UR22, c[0x0][0x498] ;  /* 0x00009300ff1677ac */ /* 0x000e640008000a00 */
[----:B--2---:R-:W-:-:S02]  /*0110*/  @UP0 ULEA UR4, UP2, UR8, UR4, 0x2 ;  /* 0x0000000408040291 */ /* 0x004fc4000f8410ff */
[----:B------:R-:W-:Y:S02]  /*0120*/  @UP1 ULEA UR6, UP3, UR8, UR6, 0x2 ;  /* 0x0000000608061291 */ /* 0x000fe4000f8610ff */
[----:B------:R-:W-:Y:S02]  /*0130*/  @UP0 ULEA.HI.X UR5, UR8, UR5, URZ, 0x2, UP2 ;  /* 0x0000000508050291 */ /* 0x000fe400090f14ff */
[----:B------:R-:W-:Y:S01]  /*0140*/  @UP1 ULEA.HI.X UR7, UR8, UR7, URZ, 0x2, UP3 ;  /* 0x0000000708071291 */ /* 0x000fe200098f14ff */
[----:B------:R-:W-:Y:S01]  /*0150*/  MOV R2, UR4 ;  /* 0x0000000400027c02 */ /* 0x000fe20008000f00 */
[----:B------:R-:W2:Y:S01]  /*0160*/  LDCU.64 UR24, c[0x0][0x4a0] ;  /* 0x00009400ff1877ac */ /* 0x000ea20008000a00 */
[----:B------:R-:W-:Y:S02]  /*0170*/  MOV R4, UR6 ;  /* 0x0000000600047c02 */ /* 0x000fe40008000f00 */
[----:B------:R-:W-:Y:S01]  /*0180*/  MOV R3, UR5 ;  /* 0x0000000500037c02 */ /* 0x000fe20008000f00 */
[----:B------:R-:W2:Y:S01]  /*0190*/  LDCU.64 UR28, c[0x0][0x528] ;  /* 0x0000a500ff1c77ac */ /* 0x000ea20008000a00 */
[----:B------:R-:W-:-:S03]  /*01a0*/  MOV R5, UR7 ;  /* 0x0000000700057c02 */ /* 0x000fc60008000f00 */
[----:B---3--:R-:W3:Y:S01]  /*01b0*/  @P0 LDG.E R2, desc[UR30][R2.64] ;  /* 0x0000001e02020981 */ /* 0x008ee2000c1e1900 */
[----:B------:R-:W1:Y:S03]  /*01c0*/  LDCU.64 UR6, c[0x0][0x480] ;  /* 0x00009000ff0677ac */ /* 0x000e660008000a00 */
[----:B------:R-:W3:Y:S01]  /*01d0*/  @P1 LDG.E R4, desc[UR30][R4.64] ;  /* 0x0000001e04041981 */ /* 0x000ee2000c1e1900 */
[----:B----4-:R-:W-:Y:S02]  /*01e0*/  UIMAD.WIDE.U32 UR4, UR9, UR12, URZ ;  /* 0x0000000c090472a5 */ /* 0x010fe4000f8e00ff */
[----:B------:R-:W-:Y:S01]  /*01f0*/  UIMAD UR21, UR8, UR15, URZ ;  /* 0x0000000f081572a4 */ /* 0x000fe2000f8e02ff */
[----:B------:R4:W-:Y:S01]  /*0200*/  STL [R1+0x8], RZ ;  /* 0x000008ff01007387 */ /* 0x0009e20000100800 */
[----:B------:R-:W-:Y:S02]  /*0210*/  UIMAD UR5, UR9, UR13, UR5 ;  /* 0x0000000d090572a4 */ /* 0x000fe4000f8e0205 */
[----:B-----5:R-:W-:Y:S01]  /*0220*/  UIMAD.WIDE.U32 UR12, UR9, UR16, URZ ;  /* 0x00000010090c72a5 */ /* 0x020fe2000f8e00ff */
[----:B------:R4:W-:Y:S01]  /*0230*/  STL [R1+0x4], RZ ;  /* 0x000004ff01007387 */ /* 0x0009e20000100800 */
[----:B------:R-:W-:-:S02]  /*0240*/  UIMAD.WIDE.U32 UR10, UR8, UR14, UR4 ;  /* 0x0000000e080a72a5 */ /* 0x000fc4000f8e0004 */
[----:B------:R-:W-:Y:S02]  /*0250*/  UIMAD UR13, UR9, UR17, UR13 ;  /* 0x00000011090d72a4 */ /* 0x000fe4000f8e020d */
[----:B0-----:R-:W-:Y:S02]  /*0260*/  ULEA UR16, UR27, 0xfffff800, 0xb ;  /* 0xfffff8001b107891 */ /* 0x001fe4000f8e58ff */
[----:B-1----:R-:W-:Y:S02]  /*0270*/  UISETP.NE.U32.AND UP0, UPT, UR6, URZ, UPT ;  /* 0x000000ff0600728c */ /* 0x002fe4000bf05070 */
[----:B------:R-:W-:Y:S02]  /*0280*/  UIMAD.WIDE.U32 UR12, UR8, UR18, UR12 ;  /* 0x00000012080c72a5 */ /* 0x000fe4000f8e000c */
[----:B------:R-:W-:Y:S01]  /*0290*/  UISETP.NE.AND.EX UP0, UPT, UR7, URZ, UPT, UP0 ;  /* 0x000000ff0700728c */ /* 0x000fe2000bf05300 */
[----:B------:R-:W0:Y:S01]  /*02a0*/  LDCU.128 UR4, c[0x0][0x460] ;  /* 0x00008c00ff0477ac */ /* 0x000e220008000c00 */
[----:B------:R-:W-:-:S02]  /*02b0*/  UIMAD.WIDE.U32 UR14, UR9, UR22, URZ ;  /* 0x00000016090e72a5 */ /* 0x000fc4000f8e00ff */
[----:B------:R-:W-:Y:S02]  /*02c0*/  UIMAD UR22, UR8, UR19, URZ ;  /* 0x00000013081672a4 */ /* 0x000fe4000f8e02ff */
[----:B------:R-:W-:Y:S02]  /*02d0*/  USHF.R.S32.HI UR17, URZ, 0x1f, UR16 ;  /* 0x0000001fff117899 */ /* 0x000fe40008011410 */
[----:B------:R-:W-:Y:S02]  /*02e0*/  UIADD3 UR20, UP3, UPT, UR16, UR12, URZ ;  /* 0x0000000c10147290 */ /* 0x000fe4000ff7e0ff */
[----:B------:R-:W-:Y:S01]  /*02f0*/  UIMAD UR15, UR9, UR23, UR15 ;  /* 0x00000017090f72a4 */ /* 0x000fe2000f8e020f */
[----:B------:R-:W1:Y:S01]  /*0300*/  @UP0 LDCU UR23, c[0x0][0x384] ;  /* 0x00007080ff1707ac */ /* 0x000e620008000800 */
[----:B------:R-:W-:Y:S02]  /*0310*/  UIADD3.X UR12, UPT, UPT, UR17, UR13, UR22, UP3, !UPT ;  /* 0x0000000d110c7290 */ /* 0x000fe40009ffe416 */
[----:B0-----:R-:W-:Y:S01]  /*0320*/  ULEA UR19, UP4, UR20, UR6, 0x1 ;  /* 0x0000000614137291 */ /* 0x001fe2000f8808ff */
[----:B------:R-:W0:Y:S01]  /*0330*/  @UP0 LDCU UR26, c[0x0][0x38c] ;  /* 0x00007180ff1a07ac */ /* 0x000e220008000800 */
[----:B------:R-:W-:-:S02]  /*0340*/  UIADD3 UR18, UP1, UPT, UR16, UR10, URZ ;  /* 0x0000000a10127290 */ /* 0x000fc4000ff3e0ff */
[----:B------:R-:W-:-:S05]  /*0350*/  ULEA.HI.X UR20, UR20, UR7, UR12, 0x1, UP4 ;  /* 0x0000000714147291 */ /* 0x000fca000a0f0c0c */
[----:B------:R-:W5:Y:S01]  /*0360*/  @UP0 LDCU.64 UR12, c[0x0][0x480] ;  /* 0x00009000ff0c07ac */ /* 0x000f620008000a00 */
[----:B------:R-:W-:Y:S02]  /*0370*/  ULEA UR10, UP2, UR18, UR4, 0x1 ;  /* 0x00000004120a7291 */ /* 0x000fe4000f8408ff */
[----:B------:R-:W-:Y:S02]  /*0380*/  UIADD3.X UR11, UPT, UPT, UR17, UR11, UR21, UP1, !UPT ;  /* 0x0000000b110b7290 */ /* 0x000fe40008ffe415 */
[----:B-1----:R-:W-:Y:S02]  /*0390*/  @UP0 UIMAD UR9, UR9, UR23, UR8 ;  /* 0x00000017090902a4 */ /* 0x002fe4000f8e0208 */
[----:B------:R-:W-:Y:S02]  /*03a0*/  ULEA.HI.X UR18, UR18, UR5, UR11, 0x1, UP2 ;  /* 0x0000000512127291 */ /* 0x000fe400090f0c0b */
[----:B--2---:R-:W-:Y:S02]  /*03b0*/  UIMAD.WIDE.U32 UR4, UR8, UR24, UR14 ;  /* 0x00000018080472a5 */ /* 0x004fe4000f8e000e */
[----:B------:R-:W-:-:S02]  /*03c0*/  @UP0 UIMAD UR9, UR9, UR27, URZ ;  /* 0x0000001b090902a4 */ /* 0x000fc4000f8e02ff */
[----:B------:R-:W-:Y:S02]  /*03d0*/  UIMAD UR22, UR8, UR25, URZ ;  /* 0x00000019081672a4 */ /* 0x000fe4000f8e02ff */
[----:B------:R-:W-:Y:S02]  /*03e0*/  UIADD3 UR16, UP1, UPT, UR16, UR4, URZ ;  /* 0x0000000410107290 */ /* 0x000fe4000ff3e0ff */
[----:B0-----:R-:W-:Y:S02]  /*03f0*/  @UP0 UIMAD UR9, UR9, UR26, URZ ;  /* 0x0000001a090902a4 */ /* 0x001fe4000f8e02ff */
[----:B------:R-:W-:Y:S01]  /*0400*/  UIADD3.X UR22, UPT, UPT, UR17, UR5, UR22, UP1, !UPT ;  /* 0x0000000511167290 */ /* 0x000fe20008ffe416 */
[----:B------:R-:W-:Y:S02]  /*0410*/  UMOV UR4, URZ ;  /* 0x000000ff00047c82 */ /* 0x000fe40008000000 */
[----:B------:R-:W-:Y:S01]  /*0420*/  UMOV UR5, URZ ;  /* 0x000000ff00057c82 */ /* 0x000fe20008000000 */
[----:B-----5:R-:W-:-:S02]  /*0430*/  @UP0 UIMAD.WIDE UR4, UR9, 0x8, UR12 ;  /* 0x00000008090408a5 */ /* 0x020fc4000f8e020c */
[----:B------:R-:W-:Y:S01]  /*0440*/  UISETP.GE.AND UP0, UPT, UR27, 0x1, UPT ;  /* 0x000000011b00788c */ /* 0x000fe2000bf06270 */
[----:B------:R-:W-:Y:S01]  /*0450*/  UMOV UR7, URZ ;  /* 0x000000ff00077c82 */ /* 0x000fe20008000000 */
[----:B------:R-:W-:Y:S01]  /*0460*/  UMOV UR6, URZ ;  /* 0x000000ff00067c82 */ /* 0x000fe20008000000 */
[----:B------:R-:W-:-:S04]  /*0470*/  ULEA UR21, UP1, UR16, UR28, 0x1 ;  /* 0x0000001c10157291 */ /* 0x000fc8000f8208ff */
[----:B------:R-:W-:Y:S01]  /*0480*/  ULEA.HI.X UR22, UR16, UR29, UR22, 0x1, UP1 ;  /* 0x0000001d10167291 */ /* 0x000fe200088f0c16 */
[----:B---3--:R-:W-:Y:S02]  /*0490*/  @P0 R2UR UR7, R2 ;  /* 0x00000000020702ca */ /* 0x008fe400000e0000 */
[----:B------:R-:W-:Y:S01]  /*04a0*/  @P1 R2UR UR6, R4 ;  /* 0x00000000040612ca */ /* 0x000fe200000e0000 */
[----:B----4-:R-:W-:-:S14]  /*04b0*/  BRA.U !UP0, `(.L_x_0) ;  /* 0x00000055084c7547 */ /* 0x010fdc000b800000 */
[----:B------:R-:W0:Y:S01]  /*04c0*/  S2R R0, SR_TID.X ;  /* 0x0000000000007919 */ /* 0x000e220000002100 */
[----:B------:R-:W1:Y:S01]  /*04d0*/  LDCU UR16, c[0x0][0x394] ;  /* 0x00007280ff1077ac */ /* 0x000e620008000800 */
[----:B------:R2:W-:Y:S01]  /*04e0*/  STL [R1+0x4], RZ ;  /* 0x000004ff01007387 */ /* 0x0005e20000100800 */
[----:B------:R-:W-:-:S03]  /*04f0*/  UMOV UR17, UR10 ;  /* 0x0000000a00117c82 */ /* 0x000fc60008000000 */
[----:B------:R2:W-:Y:S01]  /*0500*/  STL [R1+0x8], RZ ;  /* 0x000008ff01007387 */ /* 0x0005e20000100800 */
[C---:B0-----:R-:W-:Y:S01]  /*0510*/  IMAD.SHL.U32 R3, R0.reuse, 0x10, RZ ;  /* 0x0000001000037824 */ /* 0x041fe200078e00ff */
[----:B------:R-:W-:-:S04]  /*0520*/  LOP3.LUT R4, R0, 0x1f, RZ, 0xc0, !PT ;  /* 0x0000001f00047812 */ /* 0x000fc800078ec0ff */
[----:B-12---:R-:W-:-:S07]  /*0530*/  LOP3.LUT R9, R4, 0x3e00, R3, 0xf8, !PT ;  /* 0x00003e0004097812 */ /* 0x006fce00078ef803 */
.L_x_15:
[----:B0-----:R-:W0:Y:S01]  /*0540*/  LDCU UR9, c[0x0][0x388] ;  /* 0x00007100ff0977ac */ /* 0x001e220008000800 */
[----:B------:R-:W-:Y:S02]  /*0550*/  SHF.L.U32 R5, R0, 0x4, RZ ;  /* 0x0000000400057819 */ /* 0x000fe400000006ff */
[----:B------:R-:W-:Y:S01]  /*0560*/  MOV R2, UR17 ;  /* 0x0000001100027c02 */ /* 0x000fe20008000f00 */
[----:B------:R-:W-:Y:S01]  /*0570*/  ULEA UR8, UR16, 0xfffff800, 0xb ;  /* 0xfffff80010087891 */ /* 0x000fe2000f8e58ff */
[----:B------:R-:W-:Y:S02]  /*0580*/  LOP3.LUT R35, R5, 0x3e00, RZ, 0xc0, !PT ;  /* 0x00003e0005237812 */ /* 0x000fe400078ec0ff */
[----:B------:R-:W-:Y:S02]  /*0590*/  MOV R3, UR18 ;  /* 0x0000001200037c02 */ /* 0x000fe40008000f00 */
[----:B------:R-:W-:Y:S02]  /*05a0*/  LOP3.LUT R18, R18, 0xfffffeff, RZ, 0xc0, !PT ;  /* 0xfffffeff12127812 */ /* 0x000fe400078ec0ff */
[----:B------:R-:W-:-:S02]  /*05b0*/  PRMT R19, RZ, 0x7610, R19 ;  /* 0x00007610ff137816 */ /* 0x000fc40000000013 */
[----:B------:R-:W-:Y:S02]  /*05c0*/  PRMT R21, RZ, 0x7610, R21 ;  /* 0x00007610ff157816 */ /* 0x000fe40000000015 */
[----:B------:R-:W-:Y:S02]  /*05d0*/  PRMT R11, RZ, 0x7610, R11 ;  /* 0x00007610ff0b7816 */ /* 0x000fe4000000000b */
[----:B------:R-:W-:Y:S01]  /*05e0*/  PRMT R17, RZ, 0x7610, R17 ;  /* 0x00007610ff117816 */ /* 0x000fe20000000011 */
[----:B0-----:R-:W-:Y:S01]  /*05f0*/  UIADD3 UR8, UPT, UPT, -UR8, UR9, URZ ;  /* 0x0000000908087290 */ /* 0x001fe2000fffe1ff */
[----:B------:R-:W-:Y:S02]  /*0600*/  LOP3.LUT R28, R35, 0x20, R4, 0xfe, !PT ;  /* 0x00000020231c7812 */ /* 0x000fe400078efe04 */
[----:B------:R-:W-:Y:S02]  /*0610*/  PRMT R15, RZ, 0x7610, R15 ;  /* 0x00007610ff0f7816 */ /* 0x000fe4000000000f */
[----:B------:R-:W-:-:S02]  /*0620*/  PRMT R12, RZ, 0x7610, R12 ;  /* 0x00007610ff0c7816 */ /* 0x000fc4000000000c */
[----:B------:R-:W-:Y:S02]  /*0630*/  PRMT R13, RZ, 0x7610, R13 ;  /* 0x00007610ff0d7816 */ /* 0x000fe4000000000d */
[----:B------:R-:W-:Y:S02]  /*0640*/  PRMT R10, RZ, 0x7610, R10 ;  /* 0x00007610ff0a7816 */ /* 0x000fe4000000000a */
[----:B------:R-:W-:Y:S02]  /*0650*/  PRMT R22, RZ, 0x7610, R22 ;  /* 0x00007610ff167816 */ /* 0x000fe40000000016 */
[----:B------:R-:W-:Y:S02]  /*0660*/  PRMT R25, RZ, 0x7610, R25 ;  /* 0x00007610ff197816 */ /* 0x000fe40000000019 */
[----:B------:R-:W-:Y:S02]  /*0670*/  PRMT R26, RZ, 0x7610, R26 ;  /* 0x00007610ff1a7816 */ /* 0x000fe4000000001a */
[----:B------:R-:W-:-:S02]  /*0680*/  PRMT R29, RZ, 0x7610, R29 ;  /* 0x00007610ff1d7816 */ /* 0x000fc4000000001d */
[----:B------:R-:W-:Y:S02]  /*0690*/  PRMT R30, RZ, 0x7610, R30 ;  /* 0x00007610ff1e7816 */ /* 0x000fe4000000001e */
[----:B------:R-:W-:Y:S02]  /*06a0*/  PRMT R33, RZ, 0x7610, R33 ;  /* 0x00007610ff217816 */ /* 0x000fe40000000021 */
[----:B------:R-:W-:Y:S01]  /*06b0*/  PRMT R34, RZ, 0x7610, R34 ;  /* 0x00007610ff227816 */ /* 0x000fe20000000022 */
[----:B------:R-:W-:Y:S01]  /*06c0*/  BAR.SYNC.DEFER_BLOCKING 0x0 ;  /* 0x0000000000007b1d */ /* 0x000fe20000010000 */
[C---:B------:R-:W-:Y:S01]  /*06d0*/  ISETP.GE.AND P1, PT, R9.reuse, UR8, PT ;  /* 0x0000000809007c0c */ /* 0x040fe2000bf26270 */
[----:B------:R-:W-:Y:S01]  /*06e0*/  IMAD.WIDE.U32 R8, R9, 0x2, R2 ;  /* 0x0000000209087825 */ /* 0x000fe200078e0002 */
[----:B------:R-:W-:Y:S02]  /*06f0*/  LOP3.LUT R32, R35, R4, RZ, 0xfc, !PT ;  /* 0x0000000423207212 */ /* 0x000fe400078efcff */
[----:B------:R-:W-:Y:S01]  /*0700*/  ISETP.GE.AND P0, PT, R28, UR8, PT ;  /* 0x000000081c007c0c */ /* 0x000fe2000bf06270 */
[----:B------:R-:W0:Y:S01]  /*0710*/  S2R R48, SR_LANEID ;  /* 0x0000000000307919 */ /* 0x000e220000000000 */
[C---:B------:R-:W-:Y:S01]  /*0720*/  LOP3.LUT R3, R32.reuse, 0x40, RZ, 0xfc, !PT ;  /* 0x0000004020037812 */ /* 0x040fe200078efcff */
[----:B------:R-:W-:Y:S01]  /*0730*/  UMOV UR23, 0x400 ;  /* 0x0000040000177882 */ /* 0x000fe20000000000 */
[----:B------:R-:W-:Y:S01]  /*0740*/  LOP3.LUT R5, R32, 0x60, RZ, 0xfc, !PT ;  /* 0x0000006020057812 */ /* 0x000fe200078efcff */
[----:B------:R-:W1:Y:S01]  /*0750*/  LDCU UR38, c[0x0][0x38c] ;  /* 0x00007180ff2677ac */ /* 0x000e620008000800 */
[----:B------:R-:W-:-:S03]  /*0760*/  ISETP.GE.AND P6, PT, R3, UR8, PT ;  /* 0x0000000803007c0c */ /* 0x000fc6000bfc6270 */
[----:B------:R-:W-:Y:S02]  /*0770*/  @P1 LOP3.LUT R18, R18, 0x100, RZ, 0xfc, !PT ;  /* 0x0000010012121812 */ /* 0x000fe400078efcff */
[----:B------:R-:W-:Y:S02]  /*0780*/  ISETP.GE.AND P5, PT, R5, UR8, PT ;  /* 0x0000000805007c0c */ /* 0x000fe4000bfa6270 */
[----:B------:R-:W-:Y:S02]  /*0790*/  LOP3.LUT R18, R18, 0xffffff7f, RZ, 0xc0, !PT ;  /* 0xffffff7f12127812 */ /* 0x000fe400078ec0ff */
[----:B------:R-:W-:Y:S02]  /*07a0*/  LOP3.LUT R6, R32, 0x80, RZ, 0xfc, !PT ;  /* 0x0000008020067812 */ /* 0x000fe400078efcff */
[----:B------:R-:W-:Y:S02]  /*07b0*/  @P0 LOP3.LUT R18, R18, 0x80, RZ, 0xfc, !PT ;  /* 0x0000008012120812 */ /* 0x000fe400078efcff */
[----:B------:R-:W-:Y:S01]  /*07c0*/  ISETP.GE.AND P4, PT, R6, UR8, PT ;  /* 0x0000000806007c0c */ /* 0x000fe2000bf86270 */
[----:B------:R-:W2:Y:S01]  /*07d0*/  @!P6 LDG.E.U16 R10, desc[UR30][R8.64+0x80] ;  /* 0x0000801e080ae981 */ /* 0x000ea2000c1e1500 */
[----:B------:R-:W-:-:S02]  /*07e0*/  LOP3.LUT R18, R18, 0xffffffbf, RZ, 0xc0, !PT ;  /* 0xffffffbf12127812 */ /* 0x000fc400078ec0ff */
[----:B------:R-:W-:Y:S01]  /*07f0*/  LOP3.LUT R3, R32, 0xa0, RZ, 0xfc, !PT ;  /* 0x000000a020037812 */ /* 0x000fe200078efcff */
[----:B------:R-:W3:Y:S01]  /*0800*/  @!P5 LDG.E.U16 R13, desc[UR30][R8.64+0xc0] ;  /* 0x0000c01e080dd981 */ /* 0x000ee2000c1e1500 */
[----:B------:R-:W-:Y:S02]  /*0810*/  @P6 LOP3.LUT R18, R18, 0x40, RZ, 0xfc, !PT ;  /* 0x0000004012126812 */ /* 0x000fe400078efcff */
[----:B------:R-:W-:Y:S02]  /*0820*/  SHF.L.U32 R2, R32, 0x1, RZ ;  /* 0x0000000120027819 */ /* 0x000fe400000006ff */
[----:B------:R-:W-:Y:S02]  /*0830*/  LOP3.LUT R18, R18, 0xffffffdf, RZ, 0xc0, !PT ;  /* 0xffffffdf12127812 */ /* 0x000fe400078ec0ff */
[----:B------:R-:W-:Y:S01]  /*0840*/  ISETP.GE.AND P3, PT, R3, UR8, PT ;  /* 0x0000000803007c0c */ /* 0x000fe2000bf66270 */
[----:B------:R-:W4:Y:S01]  /*0850*/  @!P4 LDG.E.U16 R12, desc[UR30][R8.64+0x100] ;  /* 0x0001001e080cc981 */ /* 0x000f22000c1e1500 */
[----:B------:R-:W-:-:S02]  /*0860*/  @P5 LOP3.LUT R18, R18, 0x20, RZ, 0xfc, !PT ;  /* 0x0000002012125812 */ /* 0x000fc400078efcff */
[----:B------:R-:W-:Y:S02]  /*0870*/  IADD3 R6, P1, PT, R2, UR19, RZ ;  /* 0x0000001302067c10 */ /* 0x000fe4000ff3e0ff */
[----:B------:R-:W-:Y:S02]  /*0880*/  LOP3.LUT R18, R18, 0xffffffef, RZ, 0xc0, !PT ;  /* 0xffffffef12127812 */ /* 0x000fe400078ec0ff */
[----:B------:R-:W-:Y:S02]  /*0890*/  LOP3.LUT R5, R32, 0xc0, RZ, 0xfc, !PT ;  /* 0x000000c020057812 */ /* 0x000fe400078efcff */
[----:B------:R-:W-:Y:S02]  /*08a0*/  @P4 LOP3.LUT R18, R18, 0x10, RZ, 0xfc, !PT ;  /* 0x0000001012124812 */ /* 0x000fe400078efcff */
[----:B------:R-:W-:Y:S01]  /*08b0*/  IADD3.X R7, PT, PT, RZ, UR20, RZ, P1, !PT ;  /* 0x00000014ff077c10 */ /* 0x000fe20008ffe4ff */
[----:B------:R-:W5:Y:S01]  /*08c0*/  @!P3 LDG.E.U16 R15, desc[UR30][R8.64+0x140] ;  /* 0x0001401e080fb981 */ /* 0x000f62000c1e1500 */
[----:B------:R-:W-:-:S02]  /*08d0*/  LOP3.LUT P1, RZ, R18, 0x100, RZ, 0xc0, !PT ;  /* 0x0000010012ff7812 */ /* 0x000fc4000782c0ff */
[----:B------:R-:W-:Y:S02]  /*08e0*/  ISETP.GE.AND P2, PT, R5, UR8, PT ;  /* 0x0000000805007c0c */ /* 0x000fe4000bf46270 */
[----:B------:R-:W-:Y:S02]  /*08f0*/  LOP3.LUT R18, R18, 0xfffffff7, RZ, 0xc0, !PT ;  /* 0xfffffff712127812 */ /* 0x000fe400078ec0ff */
[----:B------:R-:W-:Y:S02]  /*0900*/  IADD3 R2, P0, PT, R2, UR21, RZ ;  /* 0x0000001502027c10 */ /* 0x000fe4000ff1e0ff */
[----:B------:R-:W-:Y:S02]  /*0910*/  LOP3.LUT R14, R32, 0xe0, RZ, 0xfc, !PT ;  /* 0x000000e0200e7812 */ /* 0x000fe400078efcff */
[----:B------:R-:W-:Y:S01]  /*0920*/  @P3 LOP3.LUT R18, R18, 0x8, RZ, 0xfc, !PT ;  /* 0x0000000812123812 */ /* 0x000fe200078efcff */
[----:B------:R-:W-:Y:S01]  /*0930*/  IMAD.X R3, RZ, RZ, UR22, P0 ;  /* 0x00000016ff037e24 */ /* 0x000fe200080e06ff */
[----:B------:R-:W-:-:S02]  /*0940*/  ISETP.GE.AND P0, PT, R14, UR8, PT ;  /* 0x000000080e007c0c */ /* 0x000fc4000bf06270 */
[----:B------:R-:W-:Y:S01]  /*0950*/  LOP3.LUT R18, R18, 0xfffffffb, RZ, 0xc0, !PT ;  /* 0xfffffffb12127812 */ /* 0x000fe200078ec0ff */
[----:B------:R-:W5:Y:S01]  /*0960*/  @!P2 LDG.E.U16 R17, desc[UR30][R8.64+0x180] ;  /* 0x0001801e0811a981 */ /* 0x000f62000c1e1500 */
[----:B------:R-:W-:Y:S02]  /*0970*/  PRMT R5, RZ, 0x7610, R5 ;  /* 0x00007610ff057816 */ /* 0x000fe40000000005 */
[----:B------:R-:W-:Y:S02]  /*0980*/  @P2 LOP3.LUT R18, R18, 0x4, RZ, 0xfc, !PT ;  /* 0x0000000412122812 */ /* 0x000fe400078efcff */
[----:B------:R-:W-:Y:S02]  /*0990*/  LOP3.LUT R16, R32, 0x100, RZ, 0xfc, !PT ;  /* 0x0000010020107812 */ /* 0x000fe400078efcff */
[----:B------:R-:W-:Y:S01]  /*09a0*/  LOP3.LUT R18, R18, 0xfffffffd, RZ, 0xc0, !PT ;  /* 0xfffffffd12127812 */ /* 0x000fe200078ec0ff */
[----:B------:R-:W2:Y:S01]  /*09b0*/  @!P1 LDG.E.U16 R5, desc[UR30][R8.64] ;  /* 0x0000001e08059981 */ /* 0x000ea2000c1e1500 */
[----:B------:R-:W-:-:S02]  /*09c0*/  ISETP.GE.AND P1, PT, R28, UR8, PT ;  /* 0x000000081c007c0c */ /* 0x000fc4000bf26270 */
[----:B------:R-:W-:Y:S01]  /*09d0*/  @P0 LOP3.LUT R18, R18, 0x2, RZ, 0xfc, !PT ;  /* 0x0000000212120812 */ /* 0x000fe200078efcff */
[----:B------:R-:W5:Y:S01]  /*09e0*/  @!P0 LDG.E.U16 R19, desc[UR30][R8.64+0x1c0] ;  /* 0x0001c01e08138981 */ /* 0x000f62000c1e1500 */
[----:B------:R-:W-:Y:S02]  /*09f0*/  ISETP.GE.AND P0, PT, R16, UR8, PT ;  /* 0x0000000810007c0c */ /* 0x000fe4000bf06270 */
[----:B------:R-:W-:Y:S02]  /*0a00*/  LOP3.LUT R18, R18, 0xfffffffe, RZ, 0xc0, !PT ;  /* 0xfffffffe12127812 */ /* 0x000fe400078ec0ff */
[C---:B------:R-:W-:Y:S02]  /*0a10*/  LOP3.LUT R20, R32.reuse, 0x120, RZ, 0xfc, !PT ;  /* 0x0000012020147812 */ /* 0x040fe400078efcff */
[C---:B------:R-:W-:Y:S02]  /*0a20*/  LOP3.LUT R23, R32.reuse, 0x140, RZ, 0xfc, !PT ;  /* 0x0000014020177812 */ /* 0x040fe400078efcff */
[C---:B------:R-:W-:Y:S01]  /*0a30*/  LOP3.LUT R24, R32.reuse, 0x160, RZ, 0xfc, !PT ;  /* 0x0000016020187812 */ /* 0x040fe200078efcff */
[----:B------:R-:W3:Y:S01]  /*0a40*/  @!P1 LDG.E.U16 R11, desc[UR30][R8.64+0x40] ;  /* 0x0000401e080b9981 */ /* 0x000ee2000c1e1500 */
[----:B------:R-:W-:-:S02]  /*0a50*/  LOP3.LUT R27, R32, 0x180, RZ, 0xfc, !PT ;  /* 0x00000180201b7812 */ /* 0x000fc400078efcff */
[----:B------:R-:W-:Y:S01]  /*0a60*/  LOP3.LUT R28, R32, 0x1a0, RZ, 0xfc, !PT ;  /* 0x000001a0201c7812 */ /* 0x000fe200078efcff */
[----:B------:R-:W5:Y:S01]  /*0a70*/  @!P0 LDG.E.U16 R21, desc[UR30][R8.64+0x200] ;  /* 0x0002001e08158981 */ /* 0x000f62000c1e1500 */
[----:B------:R-:W-:Y:S02]  /*0a80*/  @P0 LOP3.LUT R18, R18, 0x1, RZ, 0xfc, !PT ;  /* 0x0000000112120812 */ /* 0x000fe400078efcff */
[----:B------:R-:W-:Y:S02]  /*0a90*/  ISETP.GE.AND P0, PT, R20, UR8, PT ;  /* 0x0000000814007c0c */ /* 0x000fe4000bf06270 */
[C---:B------:R-:W-:Y:S02]  /*0aa0*/  LOP3.LUT R31, R32.reuse, 0x1c0, RZ, 0xfc, !PT ;  /* 0x000001c0201f7812 */ /* 0x040fe400078efcff */
[----:B------:R-:W-:Y:S02]  /*0ab0*/  ISETP.GE.AND P1, PT, R23, UR8, PT ;  /* 0x0000000817007c0c */ /* 0x000fe4000bf26270 */
[----:B------:R-:W-:-:S02]  /*0ac0*/  LOP3.LUT R32, R32, 0x1e0, RZ, 0xfc, !PT ;  /* 0x000001e020207812 */ /* 0x000fc400078efcff */
[----:B------:R-:W-:Y:S02]  /*0ad0*/  ISETP.GE.AND P2, PT, R24, UR8, PT ;  /* 0x0000000818007c0c */ /* 0x000fe4000bf46270 */
[----:B------:R-:W-:Y:S02]  /*0ae0*/  ISETP.GE.AND P3, PT, R27, UR8, PT ;  /* 0x000000081b007c0c */ /* 0x000fe4000bf66270 */
[----:B------:R-:W-:Y:S01]  /*0af0*/  ISETP.GE.AND P4, PT, R28, UR8, PT ;  /* 0x000000081c007c0c */ /* 0x000fe2000bf86270 */
[----:B------:R-:W5:Y:S01]  /*0b00*/  @!P0 LDG.E.U16 R22, desc[UR30][R8.64+0x240] ;  /* 0x0002401e08168981 */ /* 0x000f62000c1e1500 */
[----:B------:R-:W-:Y:S02]  /*0b10*/  ISETP.GE.AND P5, PT, R31, UR8, PT ;  /* 0x000000081f007c0c */ /* 0x000fe4000bfa6270 */
[----:B------:R-:W-:Y:S01]  /*0b20*/  ISETP.GE.AND P6, PT, R32, UR8, PT ;  /* 0x0000000820007c0c */ /* 0x000fe2000bfc6270 */
[----:B------:R-:W5:Y:S04]  /*0b30*/  @!P1 LDG.E.U16 R25, desc[UR30][R8.64+0x280] ;  /* 0x0002801e08199981 */ /* 0x000f68000c1e1500 */
[----:B------:R-:W5:Y:S04]  /*0b40*/  @!P2 LDG.E.U16 R26, desc[UR30][R8.64+0x2c0] ;  /* 0x0002c01e081aa981 */ /* 0x000f68000c1e1500 */
[----:B------:R-:W5:Y:S04]  /*0b50*/  @!P3 LDG.E.U16 R29, desc[UR30][R8.64+0x300] ;  /* 0x0003001e081db981 */ /* 0x000f68000c1e1500 */
[----:B------:R-:W5:Y:S04]  /*0b60*/  @!P4 LDG.E.U16 R30, desc[UR30][R8.64+0x340] ;  /* 0x0003401e081ec981 */ /* 0x000f68000c1e1500 */
[----:B------:R-:W5:Y:S04]  /*0b70*/  @!P5 LDG.E.U16 R33, desc[UR30][R8.64+0x380] ;  /* 0x0003801e0821d981 */ /* 0x000f68000c1e1500 */
[----:B------:R1:W5:Y:S01]  /*0b80*/  @!P6 LDG.E.U16 R34, desc[UR30][R8.64+0x3c0] ;  /* 0x0003c01e0822e981 */ /* 0x000362000c1e1500 */
[----:B------:R-:W1:Y:S01]  /*0b90*/  S2UR UR8, SR_CgaCtaId ;  /* 0x00000000000879c3 */ /* 0x000e620000008800 */
[----:B0-----:R-:W-:-:S02]  /*0ba0*/  IADD3 R14, PT, PT, R35, R48, RZ ;  /* 0x00000030230e7210 */ /* 0x001fc40007ffe0ff */
[----:B------:R-:W-:Y:S02]  /*0bb0*/  P2R R61, PR, RZ, 0x1 ;  /* 0x00000001ff3d7803 */ /* 0x000fe40000000000 */
[----:B------:R-:W-:Y:S02]  /*0bc0*/  IADD3 R23, PT, PT, R14, 0x20, RZ ;  /* 0x000000200e177810 */ /* 0x000fe40007ffe0ff */
[----:B------:R-:W-:Y:S02]  /*0bd0*/  LOP3.LUT P0, RZ, R18, 0x1, RZ, 0xc0, !PT ;  /* 0x0000000112ff7812 */ /* 0x000fe4000780c0ff */
[C---:B------:R-:W-:Y:S01]  /*0be0*/  IADD3 R27, PT, PT, R14.reuse, 0x40, RZ ;  /* 0x000000400e1b7810 */ /* 0x040fe20007ffe0ff */
[C---:B-1----:R-:W-:Y:S01]  /*0bf0*/  VIADD R9, R14.reuse, 0xa0 ;  /* 0x000000a00e097836 */ /* 0x042fe20000000000 */
[C---:B------:R-:W-:Y:S02]  /*0c00*/  IADD3 R31, PT, PT, R14.reuse, 0x60, RZ ;  /* 0x000000600e1f7810 */ /* 0x040fe40007ffe0ff */
[----:B------:R-:W-:-:S02]  /*0c10*/  LEA.HI.SX32 R16, R14, R14, 0x1b ;  /* 0x0000000e0e107211 */ /* 0x000fc400078fdaff */
[C---:B------:R-:W-:Y:S02]  /*0c20*/  IADD3 R35, PT, PT, R14.reuse, 0x80, RZ ;  /* 0x000000800e237810 */ /* 0x040fe40007ffe0ff */
[-C--:B------:R-:W-:Y:S02]  /*0c30*/  LEA.HI.SX32 R23, R23, R14.reuse, 0x1b ;  /* 0x0000000e17177211 */ /* 0x080fe400078fdaff */
[----:B------:R-:W-:Y:S01]  /*0c40*/  P2R R58, PR, RZ, 0x1 ;  /* 0x00000001ff3a7803 */ /* 0x000fe20000000000 */
[----:B------:R-:W-:Y:S01]  /*0c50*/  ULEA UR23, UR8, UR23, 0x18 ;  /* 0x0000001708177291 */ /* 0x000fe2000f8ec0ff */
[----:B------:R-:W-:Y:S02]  /*0c60*/  IADD3 R37, PT, PT, R14, 0xc0, RZ ;  /* 0x000000c00e257810 */ /* 0x000fe40007ffe0ff */
[----:B------:R-:W-:Y:S02]  /*0c70*/  LEA.HI.SX32 R27, R27, R14, 0x1b ;  /* 0x0000000e1b1b7211 */ /* 0x000fe400078fdaff */
[----:B------:R-:W-:-:S02]  /*0c80*/  LOP3.LUT P0, RZ, R18, 0x2, RZ, 0xc0, !PT ;  /* 0x0000000212ff7812 */ /* 0x000fc4000780c0ff */
[----:B------:R-:W-:Y:S02]  /*0c90*/  IADD3 R39, PT, PT, R14, 0xe0, RZ ;  /* 0x000000e00e277810 */ /* 0x000fe40007ffe0ff */
[-C--:B------:R-:W-:Y:S02]  /*0ca0*/  LEA.HI.SX32 R31, R31, R14.reuse, 0x1b ;  /* 0x0000000e1f1f7211 */ /* 0x080fe400078fdaff */
[----:B------:R-:W-:Y:S02]  /*0cb0*/  LOP3.LUT R0, R0, 0x3e0, RZ, 0xc0, !PT ;  /* 0x000003e000007812 */ /* 0x000fe400078ec0ff */
[----:B------:R-:W-:Y:S02]  /*0cc0*/  IADD3 R41, PT, PT, R14, 0x100, RZ ;  /* 0x000001000e297810 */ /* 0x000fe40007ffe0ff */
[----:B------:R-:W-:Y:S02]  /*0cd0*/  LEA R64, R16, UR23, 0x1 ;  /* 0x0000001710407c11 */ /* 0x000fe4000f8e08ff */
[----:B------:R-:W-:Y:S01]  /*0ce0*/  LEA.HI.SX32 R35, R35, R14, 0x1b ;  /* 0x0000000e23237211 */ /* 0x000fe200078fdaff */
[C---:B------:R-:W-:Y:S01]  /*0cf0*/  VIADD R47, R14.reuse, 0x160 ;  /* 0x000001600e2f7836 */ /* 0x040fe20000000000 */
[----:B------:R-:W-:-:S02]  /*0d00*/  IADD3 R43, PT, PT, R14, 0x120, RZ ;  /* 0x000001200e2b7810 */ /* 0x000fc40007ffe0ff */
[-C--:B------:R-:W-:Y:S02]  /*0d10*/  LEA.HI.SX32 R9, R9, R14.reuse, 0x1b ;  /* 0x0000000e09097211 */ /* 0x080fe400078fdaff */
[----:B------:R-:W-:Y:S02]  /*0d20*/  LEA R164, R23, UR23, 0x1 ;  /* 0x0000001717a47c11 */ /* 0x000fe4000f8e08ff */
[----:B------:R-:W-:Y:S02]  /*0d30*/  IADD3 R45, PT, PT, R14, 0x140, RZ ;  /* 0x000001400e2d7810 */ /* 0x000fe40007ffe0ff */
[----:B------:R-:W-:Y:S02]  /*0d40*/  LEA.HI.SX32 R37, R37, R14, 0x1b ;  /* 0x0000000e25257211 */ /* 0x000fe400078fdaff */
[----:B------:R-:W-:Y:S02]  /*0d50*/  LEA R161, R27, UR23, 0x1 ;  /* 0x000000171ba17c11 */ /* 0x000fe4000f8e08ff */
[----:B------:R-:W-:-:S02]  /*0d60*/  P2R R52, PR, RZ, 0x1 ;  /* 0x00000001ff347803 */ /* 0x000fc40000000000 */
[----:B------:R-:W-:Y:S02]  /*0d70*/  LEA.HI.SX32 R39, R39, R14, 0x1b ;  /* 0x0000000e27277211 */ /* 0x000fe400078fdaff */
[----:B------:R-:W-:Y:S02]  /*0d80*/  LEA R160, R31, UR23, 0x1 ;  /* 0x000000171fa07c11 */ /* 0x000fe4000f8e08ff */
[----:B------:R-:W-:Y:S02]  /*0d90*/  IADD3 R0, PT, PT, R0, R48, RZ ;  /* 0x0000003000007210 */ /* 0x000fe40007ffe0ff */
[----:B------:R-:W-:Y:S02]  /*0da0*/  LOP3.LUT P0, RZ, R18, 0x4, RZ, 0xc0, !PT ;  /* 0x0000000412ff7812 */ /* 0x000fe4000780c0ff */
[----:B------:R-:W-:Y:S02]  /*0db0*/  IADD3 R49, PT, PT, R14, 0x180, RZ ;  /* 0x000001800e317810 */ /* 0x000fe40007ffe0ff */
[----:B------:R-:W-:-:S02]  /*0dc0*/  LEA.HI.SX32 R41, R41, R14, 0x1b ;  /* 0x0000000e29297211 */ /* 0x000fc400078fdaff */
[----:B------:R-:W-:Y:S02]  /*0dd0*/  LEA R159, R35, UR23, 0x1 ;  /* 0x00000017239f7c11 */ /* 0x000fe4000f8e08ff */
[C---:B------:R-:W-:Y:S02]  /*0de0*/  IADD3 R51, PT, PT, R14.reuse, 0x1a0, RZ ;  /* 0x000001a00e337810 */ /* 0x040fe40007ffe0ff */
[-C--:B------:R-:W-:Y:S02]  /*0df0*/  LEA.HI.SX32 R43, R43, R14.reuse, 0x1b ;  /* 0x0000000e2b2b7211 */ /* 0x080fe400078fdaff */
[----:B------:R-:W-:Y:S02]  /*0e00*/  LEA R158, R9, UR23, 0x1 ;  /* 0x00000017099e7c11 */ /* 0x000fe4000f8e08ff */
[----:B------:R-:W-:Y:S02]  /*0e10*/  IADD3 R53, PT, PT, R14, 0x1c0, RZ ;  /* 0x000001c00e357810 */ /* 0x000fe40007ffe0ff */
[----:B------:R-:W-:-:S02]  /*0e20*/  LEA.HI.SX32 R45, R45, R14, 0x1b ;  /* 0x0000000e2d2d7211 */ /* 0x000fc400078fdaff */
[----:B------:R-:W-:Y:S01]  /*0e30*/  LEA R156, R37, UR23, 0x1 ;  /* 0x00000017259c7c11 */ /* 0x000fe2000f8e08ff */
[----:B------:R-:W-:Y:S01]  /*0e40*/  IMAD.SHL.U32 R0, R0, 0x10, RZ ;  /* 0x0000001000007824 */ /* 0x000fe200078e00ff */
[----:B------:R-:W-:Y:S02]  /*0e50*/  IADD3 R55, PT, PT, R14, 0x1e0, RZ ;  /* 0x000001e00e377810 */ /* 0x000fe40007ffe0ff */
[-C--:B------:R-:W-:Y:S02]  /*0e60*/  LEA.HI.SX32 R47, R47, R14.reuse, 0x1b ;  /* 0x0000000e2f2f7211 */ /* 0x080fe400078fdaff */
[----:B------:R-:W-:Y:S02]  /*0e70*/  LEA R134, R39, UR23, 0x1 ;  /* 0x0000001727867c11 */ /* 0x000fe4000f8e08ff */
[----:B------:R-:W-:Y:S02]  /*0e80*/  P2R R46, PR, RZ, 0x1 ;  /* 0x00000001ff2e7803 */ /* 0x000fe40000000000 */
[----:B------:R-:W-:-:S02]  /*0e90*/  LEA.HI.SX32 R49, R49, R14, 0x1b ;  /* 0x0000000e31317211 */ /* 0x000fc400078fdaff */
[----:B------:R-:W-:Y:S02]  /*0ea0*/  LEA R100, R41, UR23, 0x1 ;  /* 0x0000001729647c11 */ /* 0x000fe4000f8e08ff */
[----:B------:R-:W-:Y:S02]  /*0eb0*/  LOP3.LUT P0, RZ, R18, 0x8, RZ, 0xc0, !PT ;  /* 0x0000000812ff7812 */ /* 0x000fe4000780c0ff */
[-C--:B------:R-:W-:Y:S02]  /*0ec0*/  LEA.HI.SX32 R51, R51, R14.reuse, 0x1b ;  /* 0x0000000e33337211 */ /* 0x080fe400078fdaff */
[----:B------:R-:W-:Y:S02]  /*0ed0*/  LEA R99, R43, UR23, 0x1 ;  /* 0x000000172b637c11 */ /* 0x000fe4000f8e08ff */
[----:B------:R-:W-:Y:S02]  /*0ee0*/  LEA.HI.SX32 R53, R53, R14, 0x1b ;  /* 0x0000000e35357211 */ /* 0x000fe400078fdaff */
[----:B------:R-:W-:-:S02]  /*0ef0*/  LEA R98, R45, UR23, 0x1 ;  /* 0x000000172d627c11 */ /* 0x000fc4000f8e08ff */
[----:B------:R-:W-:Y:S02]  /*0f00*/  LEA.HI.SX32 R55, R55, R14, 0x1b ;  /* 0x0000000e37377211 */ /* 0x000fe400078fdaff */
[----:B------:R-:W-:Y:S02]  /*0f10*/  LEA R97, R47, UR23, 0x1 ;  /* 0x000000172f617c11 */ /* 0x000fe4000f8e08ff */
[----:B------:R-:W-:Y:S02]  /*0f20*/  LEA R96, R49, UR23, 0x1 ;  /* 0x0000001731607c11 */ /* 0x000fe4000f8e08ff */
[----:B------:R-:W-:Y:S02]  /*0f30*/  P2R R44, PR, RZ, 0x1 ;  /* 0x00000001ff2c7803 */ /* 0x000fe40000000000 */
[----:B------:R-:W-:Y:S02]  /*0f40*/  LEA R95, R51, UR23, 0x1 ;  /* 0x00000017335f7c11 */ /* 0x000fe4000f8e08ff */
[----:B------:R-:W-:-:S02]  /*0f50*/  LEA.HI.SX32 R92, R0, R0, 0x1b ;  /* 0x00000000005c7211 */ /* 0x000fc400078fdaff */
[----:B------:R-:W-:Y:S02]  /*0f60*/  LOP3.LUT P0, RZ, R18, 0x10, RZ, 0xc0, !PT ;  /* 0x0000001012ff7812 */ /* 0x000fe4000780c0ff */
[----:B------:R-:W-:Y:S02]  /*0f70*/  LEA R94, R53, UR23, 0x1 ;  /* 0x00000017355e7c11 */ /* 0x000fe4000f8e08ff */
[----:B------:R-:W-:Y:S02]  /*0f80*/  LEA R93, R55, UR23, 0x1 ;  /* 0x00000017375d7c11 */ /* 0x000fe4000f8e08ff */
[----:B------:R-:W-:Y:S02]  /*0f90*/  LEA R92, R92, UR23, 0x1 ;  /* 0x000000175c5c7c11 */ /* 0x000fe4000f8e08ff */
[----:B------:R-:W-:Y:S02]  /*0fa0*/  P2R R42, PR, RZ, 0x1 ;  /* 0x00000001ff2a7803 */ /* 0x000fe40000000000 */
[----:B------:R-:W-:-:S04]  /*0fb0*/  LOP3.LUT P0, RZ, R18, 0x20, RZ, 0xc0, !PT ;  /* 0x0000002012ff7812 */ /* 0x000fc8000780c0ff */
[----:B------:R-:W-:Y:S02]  /*0fc0*/  P2R R40, PR, RZ, 0x1 ;  /* 0x00000001ff287803 */ /* 0x000fe40000000000 */
[----:B------:R-:W-:-:S04]  /*0fd0*/  LOP3.LUT P0, RZ, R18, 0x40, RZ, 0xc0, !PT ;  /* 0x0000004012ff7812 */ /* 0x000fc8000780c0ff */
[----:B------:R-:W-:Y:S02]  /*0fe0*/  P2R R38, PR, RZ, 0x1 ;  /* 0x00000001ff267803 */ /* 0x000fe40000000000 */
[----:B------:R-:W-:-:S04]  /*0ff0*/  LOP3.LUT P0, RZ, R18, 0x80, RZ, 0xc0, !PT ;  /* 0x0000008012ff7812 */ /* 0x000fc8000780c0ff */
[----:B------:R-:W-:Y:S02]  /*1000*/  P2R R36, PR, RZ, 0x1 ;  /* 0x00000001ff247803 */ /* 0x000fe40000000000 */
[----:B------:R-:W-:Y:S02]  /*1010*/  LOP3.LUT P0, RZ, R18, 0x100, RZ, 0xc0, !PT ;  /* 0x0000010012ff7812 */ /* 0x000fe4000780c0ff */
[----:B------:R-:W-:Y:S02]  /*1020*/  PRMT R9, RZ, 0x7610, R9 ;  /* 0x00007610ff097816 */ /* 0x000fe40000000009 */
[----:B------:R-:W-:Y:S01]  /*1030*/  PRMT R8, RZ, 0x7610, R8 ;  /* 0x00007610ff087816 */ /* 0x000fe20000000008 */
[----:B--2---:R0:W-:Y:S04]  /*1040*/  STS.U16 [R64], R5 ;  /* 0x0000000540007388 */ /* 0x0041e80000000400 */
[----:B---3--:R1:W-:Y:S04]  /*1050*/  STS.U16 [R164+0x40], R11 ;  /* 0x0000400ba4007388 */ /* 0x0083e80000000400 */
[----:B------:R2:W-:Y:S04]  /*1060*/  STS.U16 [R161+0x80], R10 ;  /* 0x0000800aa1007388 */ /* 0x0005e80000000400 */
[----:B------:R3:W-:Y:S04]  /*1070*/  STS.U16 [R160+0xc0], R13 ;  /* 0x0000c00da0007388 */ /* 0x0007e80000000400 */
[----:B----4-:R-:W-:Y:S04]  /*1080*/  STS.U16 [R159+0x100], R12 ;  /* 0x0001000c9f007388 */ /* 0x010fe80000000400 */
[----:B-----5:R4:W-:Y:S04]  /*1090*/  STS.U16 [R158+0x140], R15 ;  /* 0x0001400f9e007388 */ /* 0x0209e80000000400 */
[----:B------:R5:W-:Y:S04]  /*10a0*/  STS.U16 [R156+0x180], R17 ;  /* 0x000180119c007388 */ /* 0x000be80000000400 */
[----:B------:R5:W-:Y:S04]  /*10b0*/  STS.U16 [R134+0x1c0], R19 ;  /* 0x0001c01386007388 */ /* 0x000be80000000400 */
[----:B------:R5:W-:Y:S04]  /*10c0*/  STS.U16 [R100+0x200], R21 ;  /* 0x0002001564007388 */ /* 0x000be80000000400 */
[----:B------:R-:W-:Y:S04]  /*10d0*/  STS.U16 [R99+0x240], R22 ;  /* 0x0002401663007388 */ /* 0x000fe80000000400 */
[----:B------:R5:W-:Y:S04]  /*10e0*/  STS.U16 [R98+0x280], R25 ;  /* 0x0002801962007388 */ /* 0x000be80000000400 */
[----:B------:R-:W-:Y:S04]  /*10f0*/  STS.U16 [R97+0x2c0], R26 ;  /* 0x0002c01a61007388 */ /* 0x000fe80000000400 */
[----:B------:R-:W-:Y:S04]  /*1100*/  STS.U16 [R96+0x300], R29 ;  /* 0x0003001d60007388 */ /* 0x000fe80000000400 */
[----:B------:R-:W-:Y:S04]  /*1110*/  STS.U16 [R95+0x340], R30 ;  /* 0x0003401e5f007388 */ /* 0x000fe80000000400 */
[----:B------:R5:W-:Y:S04]  /*1120*/  STS.U16 [R94+0x380], R33 ;  /* 0x000380215e007388 */ /* 0x000be80000000400 */
[----:B------:R-:W-:Y:S01]  /*1130*/  STS.U16 [R93+0x3c0], R34 ;  /* 0x0003c0225d007388 */ /* 0x000fe20000000400 */
[----:B------:R-:W-:-:S03]  /*1140*/  NOP ;  /* 0x0000000000007918 */ /* 0x000fc60000000000 */
[----:B------:R-:W5:Y:S04]  /*1150*/  LDS.U16 R69, [R92] ;  /* 0x000000005c457984 */ /* 0x000f680000000400 */
[----:B------:R-:W5:Y:S04]  /*1160*/  LDS.U16 R68, [R92+0x2] ;  /* 0x000002005c447984 */ /* 0x000f680000000400 */
        /* <DEDUP_REMOVED lines=13> */
[----:B------:R-:W5:Y:S01]  /*1240*/  LDS.U16 R47, [R92+0x1e] ;  /* 0x00001e005c2f7984 */ /* 0x000f620000000400 */
[----:B0-----:R-:W-:Y:S01]  /*1250*/  PRMT R5, RZ, 0x7610, R5 ;  /* 0x00007610ff057816 */ /* 0x001fe20000000005 */
[----:B------:R-:W-:Y:S06]  /*1260*/  BAR.SYNC.DEFER_BLOCKING 0x0 ;  /* 0x0000000000007b1d */ /* 0x000fec0000010000 */
[----:B------:R-:W5:Y:S01]  /*1270*/  @!P0 LDG.E.U16 R5, desc[UR30][R6.64] ;  /* 0x0000001e06058981 */ /* 0x000f62000c1e1500 */
[----:B------:R-:W-:-:S13]  /*1280*/  ISETP.NE.AND P0, PT, R36, RZ, PT ;  /* 0x000000ff2400720c */ /* 0x000fda0003f05270 */
[----:B------:R-:W5:Y:S01]  /*1290*/  @!P0 LDG.E.U16 R9, desc[UR30][R6.64+0x40] ;  /* 0x0000401e06098981 */ /* 0x000f62000c1e1500 */
[----:B------:R-:W-:Y:S02]  /*12a0*/  ISETP.NE.AND P0, PT, R38, RZ, PT ;  /* 0x000000ff2600720c */ /* 0x000fe40003f05270 */
[----:B-1----:R-:W-:-:S11]  /*12b0*/  PRMT R11, RZ, 0x7610, R11 ;  /* 0x00007610ff0b7816 */ /* 0x002fd6000000000b */
[----:B------:R-:W5:Y:S01]  /*12c0*/  @!P0 LDG.E.U16 R8, desc[UR30][R6.64+0x80] ;  /* 0x0000801e06088981 */ /* 0x000f62000c1e1500 */
[----:B------:R-:W-:Y:S02]  /*12d0*/  ISETP.NE.AND P0, PT, R40, RZ, PT ;  /* 0x000000ff2800720c */ /* 0x000fe40003f05270 */
[----:B--2---:R-:W-:-:S11]  /*12e0*/  PRMT R10, RZ, 0x7610, R10 ;  /* 0x00007610ff0a7816 */ /* 0x004fd6000000000a */
[----:B------:R-:W2:Y:S01]  /*12f0*/  @!P0 LDG.E.U16 R11, desc[UR30][R6.64+0xc0] ;  /* 0x0000c01e060b8981 */ /* 0x000ea2000c1e1500 */
[----:B------:R-:W-:Y:S02]  /*1300*/  ISETP.NE.AND P0, PT, R42, RZ, PT ;  /* 0x000000ff2a00720c */ /* 0x000fe40003f05270 */
[----:B---3--:R-:W-:-:S11]  /*1310*/  PRMT R13, RZ, 0x7610, R13 ;  /* 0x00007610ff0d7816 */ /* 0x008fd6000000000d */
[----:B------:R-:W3:Y:S01]  /*1320*/  @!P0 LDG.E.U16 R10, desc[UR30][R6.64+0x100] ;  /* 0x0001001e060a8981 */ /* 0x000ee2000c1e1500 */
[----:B------:R-:W-:Y:S02]  /*1330*/  ISETP.NE.AND P0, PT, R44, RZ, PT ;  /* 0x000000ff2c00720c */ /* 0x000fe40003f05270 */
[----:B----4-:R-:W-:-:S11]  /*1340*/  PRMT R15, RZ, 0x7610, R15 ;  /* 0x00007610ff0f7816 */ /* 0x010fd6000000000f */
[----:B------:R-:W4:Y:S01]  /*1350*/  @!P0 LDG.E.U16 R13, desc[UR30][R6.64+0x140] ;  /* 0x0001401e060d8981 */ /* 0x000f22000c1e1500 */
[----:B------:R-:W-:Y:S02]  /*1360*/  ISETP.NE.AND P0, PT, R46, RZ, PT ;  /* 0x000000ff2e00720c */ /* 0x000fe40003f05270 */
[----:B-----5:R-:W-:-:S11]  /*1370*/  PRMT R17, RZ, 0x7610, R17 ;  /* 0x00007610ff117816 */ /* 0x020fd60000000011 */
[----:B------:R-:W5:Y:S01]  /*1380*/  @!P0 LDG.E.U16 R15, desc[UR30][R6.64+0x180] ;  /* 0x0001801e060f8981 */ /* 0x000f62000c1e1500 */
[----:B------:R-:W-:Y:S02]  /*1390*/  ISETP.NE.AND P0, PT, R52, RZ, PT ;  /* 0x000000ff3400720c */ /* 0x000fe40003f05270 */
[----:B------:R-:W-:-:S11]  /*13a0*/  PRMT R19, RZ, 0x7610, R19 ;  /* 0x00007610ff137816 */ /* 0x000fd60000000013 */
[----:B------:R-:W5:Y:S01]  /*13b0*/  @!P0 LDG.E.U16 R17, desc[UR30][R6.64+0x1c0] ;  /* 0x0001c01e06118981 */ /* 0x000f62000c1e1500 */
[----:B------:R-:W-:Y:S02]  /*13c0*/  ISETP.NE.AND P0, PT, R58, RZ, PT ;  /* 0x000000ff3a00720c */ /* 0x000fe40003f05270 */
[----:B------:R-:W-:Y:S02]  /*13d0*/  PRMT R12, RZ, 0x7610, R12 ;  /* 0x00007610ff0c7816 */ /* 0x000fe4000000000c */
[----:B------:R-:W-:Y:S02]  /*13e0*/  PRMT R21, RZ, 0x7610, R21 ;  /* 0x00007610ff157816 */ /* 0x000fe40000000015 */
[----:B------:R-:W-:Y:S02]  /*13f0*/  PRMT R14, RZ, 0x7610, R14 ;  /* 0x00007610ff0e7816 */ /* 0x000fe4000000000e */
[----:B------:R-:W-:Y:S02]  /*1400*/  PRMT R23, RZ, 0x7610, R23 ;  /* 0x00007610ff177816 */ /* 0x000fe40000000017 */
[----:B------:R-:W-:Y:S01]  /*1410*/  PRMT R0, RZ, 0x7610, R0 ;  /* 0x00007610ff007816 */ /* 0x000fe20000000000 */
[----:B------:R-:W5:Y:S04]  /*1420*/  @!P1 LDG.E.U16 R21, desc[UR30][R6.64+0x280] ;  /* 0x0002801e06159981 */ /* 0x000f68000c1e1500 */
[----:B------:R-:W5:Y:S01]  /*1430*/  @!P0 LDG.E.U16 R19, desc[UR30][R6.64+0x200] ;  /* 0x0002001e06138981 */ /* 0x000f62000c1e1500 */
[----:B------:R-:W-:-:S02]  /*1440*/  ISETP.NE.AND P0, PT, R61, RZ, PT ;  /* 0x000000ff3d00720c */ /* 0x000fc40003f05270 */
[----:B------:R-:W-:Y:S01]  /*1450*/  PRMT R25, RZ, 0x7610, R25 ;  /* 0x00007610ff197816 */ /* 0x000fe20000000019 */
[----:B------:R-:W5:Y:S01]  /*1460*/  @!P2 LDG.E.U16 R14, desc[UR30][R6.64+0x2c0] ;  /* 0x0002c01e060ea981 */ /* 0x000f62000c1e1500 */
[----:B------:R-:W-:-:S03]  /*1470*/  PRMT R20, RZ, 0x7610, R20 ;  /* 0x00007610ff147816 */ /* 0x000fc60000000014 */
[----:B------:R-:W5:Y:S04]  /*1480*/  @!P3 LDG.E.U16 R23, desc[UR30][R6.64+0x300] ;  /* 0x0003001e0617b981 */ /* 0x000f68000c1e1500 */
[----:B------:R-:W5:Y:S04]  /*1490*/  @!P4 LDG.E.U16 R0, desc[UR30][R6.64+0x340] ;  /* 0x0003401e0600c981 */ /* 0x000f68000c1e1500 */
[----:B------:R-:W5:Y:S04]  /*14a0*/  @!P0 LDG.E.U16 R12, desc[UR30][R6.64+0x240] ;  /* 0x0002401e060c8981 */ /* 0x000f68000c1e1500 */
[----:B------:R-:W5:Y:S04]  /*14b0*/  @!P5 LDG.E.U16 R25, desc[UR30][R6.64+0x380] ;  /* 0x0003801e0619d981 */ /* 0x000f68000c1e1500 */
[----:B------:R-:W5:Y:S01]  /*14c0*/  @!P6 LDG.E.U16 R20, desc[UR30][R6.64+0x3c0] ;  /* 0x0003c01e0614e981 */ /* 0x000f62000c1e1500 */
[----:B------:R-:W-:-:S02]  /*14d0*/  P2R R33, PR, RZ, 0x1 ;  /* 0x00000001ff217803 */ /* 0x000fc40000000000 */
[----:B------:R-:W-:-:S04]  /*14e0*/  LOP3.LUT P0, RZ, R18, 0x1, RZ, 0xc0, !PT ;  /* 0x0000000112ff7812 */ /* 0x000fc8000780c0ff */
[----:B------:R-:W-:Y:S02]  /*14f0*/  P2R R32, PR, RZ, 0x1 ;  /* 0x00000001ff207803 */ /* 0x000fe40000000000 */
        /* <DEDUP_REMOVED lines=15> */
[----:B------:R-:W-:Y:S01]  /*15f0*/  PRMT R22, RZ, 0x7610, R22 ;  /* 0x00007610ff167816 */ /* 0x000fe20000000016 */
[----:B------:R-:W-:Y:S04]  /*1600*/  STS.U16 [R64], R5 ;  /* 0x0000000540007388 */ /* 0x000fe80000000400 */
[----:B------:R-:W-:Y:S04]  /*1610*/  STS.U16 [R164+0x40], R9 ;  /* 0x00004009a4007388 */ /* 0x000fe80000000400 */
[----:B------:R-:W-:Y:S04]  /*1620*/  STS.U16 [R161+0x80], R8 ;  /* 0x00008008a1007388 */ /* 0x000fe80000000400 */
[----:B--2---:R-:W-:Y:S04]  /*1630*/  STS.U16 [R160+0xc0], R11 ;  /* 0x0000c00ba0007388 */ /* 0x004fe80000000400 */
[----:B---3--:R-:W-:Y:S04]  /*1640*/  STS.U16 [R159+0x100], R10 ;  /* 0x0001000a9f007388 */ /* 0x008fe80000000400 */
[----:B----4-:R-:W-:Y:S04]  /*1650*/  STS.U16 [R158+0x140], R13 ;  /* 0x0001400d9e007388 */ /* 0x010fe80000000400 */
[----:B-----5:R-:W-:Y:S04]  /*1660*/  STS.U16 [R156+0x180], R15 ;  /* 0x0001800f9c007388 */ /* 0x020fe80000000400 */
[----:B------:R-:W-:Y:S04]  /*1670*/  STS.U16 [R134+0x1c0], R17 ;  /* 0x0001c01186007388 */ /* 0x000fe80000000400 */
[----:B------:R0:W-:Y:S04]  /*1680*/  STS.U16 [R100+0x200], R19 ;  /* 0x0002001364007388 */ /* 0x0001e80000000400 */
[----:B------:R-:W-:Y:S04]  /*1690*/  STS.U16 [R99+0x240], R12 ;  /* 0x0002400c63007388 */ /* 0x000fe80000000400 */
[----:B------:R-:W-:Y:S04]  /*16a0*/  STS.U16 [R98+0x280], R21 ;  /* 0x0002801562007388 */ /* 0x000fe80000000400 */
[----:B------:R-:W-:Y:S04]  /*16b0*/  STS.U16 [R97+0x2c0], R14 ;  /* 0x0002c00e61007388 */ /* 0x000fe80000000400 */
[----:B------:R-:W-:Y:S04]  /*16c0*/  STS.U16 [R96+0x300], R23 ;  /* 0x0003001760007388 */ /* 0x000fe80000000400 */
[----:B------:R-:W-:Y:S04]  /*16d0*/  STS.U16 [R95+0x340], R0 ;  /* 0x000340005f007388 */ /* 0x000fe80000000400 */
[----:B------:R-:W-:Y:S04]  /*16e0*/  STS.U16 [R94+0x380], R25 ;  /* 0x000380195e007388 */ /* 0x000fe80000000400 */
[----:B------:R1:W-:Y:S01]  /*16f0*/  STS.U16 [R93+0x3c0], R20 ;  /* 0x0003c0145d007388 */ /* 0x0003e20000000400 */
[----:B------:R-:W-:-:S03]  /*1700*/  NOP ;  /* 0x0000000000007918 */ /* 0x000fc60000000000 */
[----:B------:R-:W-:Y:S04]  /*1710*/  LDS.U16 R42, [R92] ;  /* 0x000000005c2a7984 */ /* 0x000fe80000000400 */
[----:B------:R-:W-:Y:S04]  /*1720*/  LDS.U16 R41, [R92+0x2] ;  /* 0x000002005c297984 */ /* 0x000fe80000000400 */
        /* <DEDUP_REMOVED lines=13> */
[----:B------:R-:W-:Y:S01]  /*1800*/  LDS.U16 R5, [R92+0x1e] ;  /* 0x00001e005c057984 */ /* 0x000fe20000000400 */
[----:B------:R-:W-:Y:S01]  /*1810*/  BAR.SYNC.DEFER_BLOCKING 0x0 ;  /* 0x0000000000007b1d */ /* 0x000fe20000010000 */
[----:B0-----:R-:W-:-:S05]  /*1820*/  PRMT R19, RZ, 0x7610, R19 ;  /* 0x00007610ff137816 */ /* 0x001fca0000000013 */
[----:B------:R-:W2:Y:S01]  /*1830*/  @!P0 LDG.E.U16 R22, desc[UR30][R2.64] ;  /* 0x0000001e02168981 */ /* 0x000ea2000c1e1500 */
[----:B------:R-:W-:Y:S02]  /*1840*/  ISETP.NE.AND P0, PT, R24, RZ, PT ;  /* 0x000000ff1800720c */ /* 0x000fe40003f05270 */
[----:B-1----:R-:W-:-:S11]  /*1850*/  PRMT R20, RZ, 0x7610, R20 ;  /* 0x00007610ff147816 */ /* 0x002fd60000000014 */
[----:B------:R-:W3:Y:S01]  /*1860*/  @!P0 LDG.E.U16 R19, desc[UR30][R2.64+0x40] ;  /* 0x0000401e02138981 */ /* 0x000ee2000c1e1500 */
[----:B------:R-:W-:Y:S02]  /*1870*/  ISETP.NE.AND P0, PT, R26, RZ, PT ;  /* 0x000000ff1a00720c */ /* 0x000fe40003f05270 */
[----:B------:R-:W-:-:S11]  /*1880*/  PRMT R21, RZ, 0x7610, R21 ;  /* 0x00007610ff157816 */ /* 0x000fd60000000015 */
[----:B------:R-:W4:Y:S01]  /*1890*/  @!P0 LDG.E.U16 R20, desc[UR30][R2.64+0x80] ;  /* 0x0000801e02148981 */ /* 0x000f22000c1e1500 */
[----:B------:R-:W-:Y:S02]  /*18a0*/  ISETP.NE.AND P0, PT, R27, RZ, PT ;  /* 0x000000ff1b00720c */ /* 0x000fe40003f05270 */
[----:B------:R-:W-:-:S11]  /*18b0*/  PRMT R24, RZ, 0x7610, R24 ;  /* 0x00007610ff187816 */ /* 0x000fd60000000018 */
[----:B------:R-:W5:Y:S01]  /*18c0*/  @!P0 LDG.E.U16 R21, desc[UR30][R2.64+0xc0] ;  /* 0x0000c01e02158981 */ /* 0x000f62000c1e1500 */
        /* <DEDUP_REMOVED lines=28> */
[----:B------:R-:W5:Y:S04]  /*1a90*/  @!P6 LDG.E.U16 R0, desc[UR30][R2.64+0x3c0] ;  /* 0x0003c01e0200e981 */ /* 0x000f68000c1e1500 */
[----:B------:R-:W-:Y:S04]  /*1aa0*/  STL [R1], R64 ;  /* 0x0000004001007387 */ /* 0x000fe80000100800 */
[----:B------:R-:W5:Y:S01]  /*1ab0*/  LDL.LU R3, [R1+0x8] ;  /* 0x0000080001037983 */ /* 0x000f620000300800 */
[----:B------:R-:W-:-:S02]  /*1ac0*/  HADD2.F32 R69, -RZ, R69.H0_H0 ;  /* 0x20000045ff457230 */ /* 0x000fc40000004100 */
[----:B------:R-:W-:Y:S02]  /*1ad0*/  HADD2.F32 R68, -RZ, R68.H0_H0 ;  /* 0x20000044ff447230 */ /* 0x000fe40000004100 */
[----:B------:R-:W-:Y:S02]  /*1ae0*/  HADD2.F32 R66, -RZ, R66.H0_H0 ;  /* 0x20000042ff427230 */ /* 0x000fe40000004100 */
[----:B------:R-:W-:Y:S02]  /*1af0*/  HADD2.F32 R65, -RZ, R65.H0_H0 ;  /* 0x20000041ff417230 */ /* 0x000fe40000004100 */
[----:B------:R-:W-:Y:S02]  /*1b00*/  HADD2.F32 R63, -RZ, R63.H0_H0 ;  /* 0x2000003fff3f7230 */ /* 0x000fe40000004100 */
[----:B------:R-:W-:Y:S02]  /*1b10*/  HADD2.F32 R62, -RZ, R62.H0_H0 ;  /* 0x2000003eff3e7230 */ /* 0x000fe40000004100 */
        /* <DEDUP_REMOVED lines=9> */
[----:B------:R-:W-:Y:S01]  /*1bb0*/  HADD2.F32 R47, -RZ, R47.H0_H0 ;  /* 0x2000002fff2f7230 */ /* 0x000fe20000004100 */
[----:B--2---:R-:W-:Y:S04]  /*1bc0*/  STS.U16 [R64], R22 ;  /* 0x0000001640007388 */ /* 0x004fe80000000400 */
[----:B---3--:R-:W-:Y:S04]  /*1bd0*/  STS.U16 [R164+0x40], R19 ;  /* 0x00004013a4007388 */ /* 0x008fe80000000400 */
[----:B----4-:R-:W-:Y:S04]  /*1be0*/  STS.U16 [R161+0x80], R20 ;  /* 0x00008014a1007388 */ /* 0x010fe80000000400 */
[----:B-----5:R-:W-:Y:S04]  /*1bf0*/  STS.U16 [R160+0xc0], R21 ;  /* 0x0000c015a0007388 */ /* 0x020fe80000000400 */
[----:B------:R-:W-:Y:S04]  /*1c00*/  STS.U16 [R159+0x100], R24 ;  /* 0x000100189f007388 */ /* 0x000fe80000000400 */
        /* <DEDUP_REMOVED lines=10> */
[----:B------:R-:W-:Y:S01]  /*1cb0*/  STS.U16 [R93+0x3c0], R0 ;  /* 0x0003c0005d007388 */ /* 0x000fe20000000400 */
[----:B------:R-:W-:-:S03]  /*1cc0*/  NOP ;  /* 0x0000000000007918 */ /* 0x000fc60000000000 */
[----:B------:R-:W0:Y:S04]  /*1cd0*/  LDS.U16 R2, [R92] ;  /* 0x000000005c027984 */ /* 0x000e280000000400 */
[----:B------:R-:W1:Y:S04]  /*1ce0*/  LDS.U16 R67, [R92+0x2] ;  /* 0x000002005c437984 */ /* 0x000e680000000400 */
[----:B------:R-:W2:Y:S04]  /*1cf0*/  LDS.U16 R64, [R92+0x4] ;  /* 0x000004005c407984 */ /* 0x000ea80000000400 */
[----:B------:R-:W3:Y:S04]  /*1d00*/  LDS.U16 R61, [R92+0x6] ;  /* 0x000006005c3d7984 */ /* 0x000ee80000000400 */
[----:B------:R-:W4:Y:S04]  /*1d10*/  LDS.U16 R58, [R92+0x8] ;  /* 0x000008005c3a7984 */ /* 0x000f280000000400 */
[----:B------:R-:W5:Y:S04]  /*1d20*/  LDS.U16 R55, [R92+0xa] ;  /* 0x00000a005c377984 */ /* 0x000f680000000400 */
[----:B------:R-:W5:Y:S04]  /*1d30*/  LDS.U16 R52, [R92+0xc] ;  /* 0x00000c005c347984 */ /* 0x000f680000000400 */
[----:B------:R-:W5:Y:S04]  /*1d40*/  LDS.U16 R49, [R92+0xe] ;  /* 0x00000e005c317984 */ /* 0x000f680000000400 */
[----:B------:R-:W5:Y:S04]  /*1d50*/  LDS.U16 R46, [R92+0x10] ;  /* 0x000010005c2e7984 */ /* 0x000f680000000400 */
[----:B------:R-:W5:Y:S04]  /*1d60*/  LDS.U16 R45, [R92+0x12] ;  /* 0x000012005c2d7984 */ /* 0x000f680000000400 */
[----:B------:R-:W5:Y:S01]  /*1d70*/  LDS.U16 R44, [R92+0x14] ;  /* 0x000014005c2c7984 */ /* 0x000f620000000400 */
[----:B0-----:R-:W-:-:S03]  /*1d80*/  HADD2.F32 R0, -RZ, R2.H0_H0 ;  /* 0x20000002ff007230 */ /* 0x001fc60000004100 */
[----:B------:R-:W0:Y:S01]  /*1d90*/  LDS.U16 R39, [R92+0x16] ;  /* 0x000016005c277984 */ /* 0x000e220000000400 */
[----:B-1----:R-:W-:Y:S02]  /*1da0*/  HADD2.F32 R67, -RZ, R67.H0_H0 ;  /* 0x20000043ff437230 */ /* 0x002fe40000004100 */
[----:B------:R-:W-:Y:S01]  /*1db0*/  FFMA.FTZ R2, R0, R69, R3 ;  /* 0x0000004500027223 */ /* 0x000fe20000010003 */
[----:B------:R-:W1:Y:S01]  /*1dc0*/  LDS.U16 R38, [R92+0x18] ;  /* 0x000018005c267984 */ /* 0x000e620000000400 */
[----:B--2---:R-:W-:Y:S02]  /*1dd0*/  HADD2.F32 R64, -RZ, R64.H0_H0 ;  /* 0x20000040ff407230 */ /* 0x004fe40000004100 */
[----:B------:R-:W-:Y:S01]  /*1de0*/  FFMA.FTZ R3, R67, R68, R2 ;  /* 0x0000004443037223 */ /* 0x000fe20000010002 */
[----:B------:R-:W2:Y:S01]  /*1df0*/  LDS.U16 R37, [R92+0x1a] ;  /* 0x00001a005c257984 */ /* 0x000ea20000000400 */
[----:B---3--:R-:W-:Y:S02]  /*1e00*/  HADD2.F32 R61, -RZ, R61.H0_H0 ;  /* 0x2000003dff3d7230 */ /* 0x008fe40000004100 */
[----:B------:R-:W-:Y:S01]  /*1e10*/  FFMA.FTZ R2, R64, R66, R3 ;  /* 0x0000004240027223 */ /* 0x000fe20000010003 */
[----:B------:R-:W3:Y:S01]  /*1e20*/  LDS.U16 R36, [R92+0x1c] ;  /* 0x00001c005c247984 */ /* 0x000ee20000000400 */
[----:B----4-:R-:W-:-:S02]  /*1e30*/  HADD2.F32 R58, -RZ, R58.H0_H0 ;  /* 0x2000003aff3a7230 */ /* 0x010fc40000004100 */
[----:B------:R-:W-:Y:S01]  /*1e40*/  FFMA.FTZ R3, R61, R65, R2 ;  /* 0x000000413d037223 */ /* 0x000fe20000010002 */
[----:B------:R-:W4:Y:S01]  /*1e50*/  LDS.U16 R35, [R92+0x1e] ;  /* 0x00001e005c237984 */ /* 0x000f220000000400 */
[----:B-----5:R-:W-:Y:S02]  /*1e60*/  HADD2.F32 R55, -RZ, R55.H0_H0 ;  /* 0x20000037ff377230 */ /* 0x020fe40000004100 */
[----:B------:R-:W-:Y:S01]  /*1e70*/  FFMA.FTZ R2, R58, R63, R3 ;  /* 0x0000003f3a027223 */ /* 0x000fe20000010003 */
[----:B------:R-:W-:-:S03]  /*1e80*/  HADD2.F32 R52, -RZ, R52.H0_H0 ;  /* 0x20000034ff347230 */ /* 0x000fc60000004100 */
        /* <DEDUP_REMOVED lines=9> */
[----:B0-----:R-:W-:-:S03]  /*1f20*/  HADD2.F32 R39, -RZ, R39.H0_H0 ;  /* 0x20000027ff277230 */ /* 0x001fc60000004100 */
[----:B------:R-:W-:Y:S01]  /*1f30*/  FFMA.FTZ R2, R44, R54, R3 ;  /* 0x000000362c027223 */ /* 0x000fe20000010003 */
[----:B-1----:R-:W-:-:S03]  /*1f40*/  HADD2.F32 R38, -RZ, R38.H0_H0 ;  /* 0x20000026ff267230 */ /* 0x002fc60000004100 */
[----:B------:R-:W-:Y:S01]  /*1f50*/  FFMA.FTZ R3, R39, R53, R2 ;  /* 0x0000003527037223 */ /* 0x000fe20000010002 */
[----:B--2---:R-:W-:-:S03]  /*1f60*/  HADD2.F32 R37, -RZ, R37.H0_H0 ;  /* 0x20000025ff257230 */ /* 0x004fc60000004100 */
[----:B------:R-:W-:Y:S01]  /*1f70*/  FFMA.FTZ R2, R38, R51, R3 ;  /* 0x0000003326027223 */ /* 0x000fe20000010003 */
[----:B---3--:R-:W-:-:S03]  /*1f80*/  HADD2.F32 R36, -RZ, R36.H0_H0 ;  /* 0x20000024ff247230 */ /* 0x008fc60000004100 */
[----:B------:R-:W-:Y:S01]  /*1f90*/  FFMA.FTZ R3, R37, R50, R2 ;  /* 0x0000003225037223 */ /* 0x000fe20000010002 */
[----:B----4-:R-:W-:-:S03]  /*1fa0*/  HADD2.F32 R35, -RZ, R35.H0_H0 ;  /* 0x20000023ff237230 */ /* 0x010fc60000004100 */
[----:B------:R-:W-:-:S04]  /*1fb0*/  FFMA.FTZ R2, R36, R48, R3 ;  /* 0x0000003024027223 */ /* 0x000fc80000010003 */
[----:B------:R-:W-:-:S05]  /*1fc0*/  FFMA.FTZ R2, R35, R47, R2 ;  /* 0x0000002f23027223 */ /* 0x000fca0000010002 */
[----:B------:R0:W-:Y:S01]  /*1fd0*/  STL [R1+0x8], R2 ;  /* 0x0000080201007387 */ /* 0x0001e20000100800 */
[----:B------:R-:W-:Y:S01]  /*1fe0*/  UISETP.GE.AND UP0, UPT, UR38, 0x1, UPT ;  /* 0x000000012600788c */ /* 0x000fe2000bf06270 */
[----:B------:R-:W-:Y:S02]  /*1ff0*/  CS2R R90, SRZ ;  /* 0x00000000005a7805 */ /* 0x000fe4000001ff00 */
[----:B------:R-:W-:Y:S02]  /*2000*/  CS2R R88, SRZ ;  /* 0x0000000000587805 */ /* 0x000fe4000001ff00 */
[----:B------:R-:W-:Y:S02]  /*2010*/  CS2R R80, SRZ ;  /* 0x0000000000507805 */ /* 0x000fe4000001ff00 */
[----:B------:R-:W-:Y:S02]  /*2020*/  CS2R R78, SRZ ;  /* 0x00000000004e7805 */ /* 0x000fe4000001ff00 */
[----:B------:R-:W-:-:S02]  /*2030*/  CS2R R76, SRZ ;  /* 0x00000000004c7805 */ /* 0x000fc4000001ff00 */
[----:B------:R-:W-:Y:S02]  /*2040*/  CS2R R74, SRZ ;  /* 0x00000000004a7805 */ /* 0x000fe4000001ff00 */
[----:B------:R-:W-:Y:S02]  /*2050*/  CS2R R72, SRZ ;  /* 0x0000000000487805 */ /* 0x000fe4000001ff00 */
[----:B------:R-:W-:Y:S01]  /*2060*/  CS2R R70, SRZ ;  /* 0x0000000000467805 */ /* 0x000fe2000001ff00 */
[----:B------:R-:W-:Y:S01]  /*2070*/  FMUL.FTZ R34, R0, UR7 ;  /* 0x0000000700227c20 */ /* 0x000fe20008410000 */
        /* <DEDUP_REMOVED lines=15> */
[----:B------:R-:W-:Y:S06]  /*2170*/  BAR.SYNC.DEFER_BLOCKING 0x0 ;  /* 0x0000000000007b1d */ /* 0x000fec0000010000 */
[----:B0-----:R-:W-:Y:S05]  /*2180*/  BRA.U !UP0, `(.L_x_1) ;  /* 0x0000002908207547 */ /* 0x001fea000b800000 */
[----:B------:R-:W0:Y:S01]  /*2190*/  S2UR UR39, SR_CTAID.Y ;  /* 0x00000000002779c3 */ /* 0x000e220000002600 */
[----:B------:R-:W0:Y:S01]  /*21a0*/  LDCU.64 UR34, c[0x0][0x3d8] ;  /* 0x00007b00ff2277ac */ /* 0x000e220008000a00 */
[----:B------:R-:W-:Y:S01]  /*21b0*/  HADD2.F32 R3, -RZ, R16.H0_H0 ;  /* 0x20000010ff037230 */ /* 0x000fe20000004100 */
[----:B------:R-:W-:Y:S01]  /*21c0*/  LOP3.LUT R18, R18, 0xfffffffd, RZ, 0xc0, !PT ;  /* 0xfffffffd12127812 */ /* 0x000fe200078ec0ff */
[----:B------:R-:W-:Y:S01]  /*21d0*/  HADD2.F32 R42, -RZ, R42.H0_H0 ;  /* 0x2000002aff2a7230 */ /* 0x000fe20000004100 */
[----:B------:R-:W1:Y:S01]  /*21e0*/  LDCU.128 UR8, c[0x0][0x3a0] ;  /* 0x00007400ff0877ac */ /* 0x000e620008000c00 */
[----:B------:R-:W-:Y:S02]  /*21f0*/  HADD2.F32 R41, -RZ, R41.H0_H0 ;  /* 0x20000029ff297230 */ /* 0x000fe40000004100 */
[----:B------:R-:W-:Y:S01]  /*2200*/  HFMA2 R91, -RZ, RZ, 0, 0 ;  /* 0x00000000ff5b7431 */ /* 0x000fe200000001ff */
[----:B------:R-:W2:Y:S01]  /*2210*/  LDC R2, c[0x0][0x394] ;  /* 0x0000e500ff027b82 */ /* 0x000ea20000000800 */
[----:B------:R-:W3:Y:S01]  /*2220*/  LDCU.64 UR36, c[0x0][0x450] ;  /* 0x00008a00ff2477ac */ /* 0x000ee20008000a00 */
[----:B------:R-:W-:-:S02]  /*2230*/  HADD2.F32 R40, -RZ, R40.H0_H0 ;  /* 0x20000028ff287230 */ /* 0x000fc40000004100 */
[----:B------:R-:W-:Y:S01]  /*2240*/  FADD.FTZ R16, R41, UR6 ;  /* 0x0000000629107e21 */ /* 0x000fe20008010000 */
[----:B------:R-:W-:Y:S01]  /*2250*/  HADD2.F32 R43, -RZ, R14.H0_H0 ;  /* 0x2000000eff2b7230 */ /* 0x000fe20000004100 */
[----:B------:R-:W4:Y:S01]  /*2260*/  LDCU.64 UR32, c[0x0][0x3b8] ;  /* 0x00007700ff2077ac */ /* 0x000f220008000a00 */
[----:B------:R-:W-:Y:S02]  /*2270*/  HADD2.F32 R82, -RZ, R13.H0_H0 ;  /* 0x2000000dff527230 */ /* 0x000fe40000004100 */
[----:B------:R-:W-:Y:S01]  /*2280*/  FADD.FTZ R13, R3, UR6 ;  /* 0x00000006030d7e21 */ /* 0x000fe20008010000 */
[----:B------:R-:W-:Y:S01]  /*2290*/  HADD2.F32 R83, -RZ, R12.H0_H0 ;  /* 0x2000000cff537230 */ /* 0x000fe20000004100 */
[----:B------:R-:W5:Y:S01]  /*22a0*/  LDCU.128 UR12, c[0x0][0x440] ;  /* 0x00008800ff0c77ac */ /* 0x000f620008000c00 */
[----:B------:R-:W-:Y:S02]  /*22b0*/  HADD2.F32 R84, -RZ, R11.H0_H0 ;  /* 0x2000000bff547230 */ /* 0x000fe40000004100 */
[----:B------:R-:W-:Y:S01]  /*22c0*/  FADD.FTZ R11, R43, UR6 ;  /* 0x000000062b0b7e21 */ /* 0x000fe20008010000 */
[----:B------:R-:W-:-:S02]  /*22d0*/  HADD2.F32 R85, -RZ, R10.H0_H0 ;  /* 0x2000000aff557230 */ /* 0x000fc40000004100 */
[----:B------:R-:W-:Y:S01]  /*22e0*/  FADD.FTZ R10, R82, UR6 ;  /* 0x00000006520a7e21 */ /* 0x000fe20008010000 */
[----:B------:R-:W-:Y:S02]  /*22f0*/  HADD2.F32 R86, -RZ, R9.H0_H0 ;  /* 0x20000009ff567230 */ /* 0x000fe40000004100 */
[----:B------:R-:W-:Y:S01]  /*2300*/  FADD.FTZ R9, R83, UR6 ;  /* 0x0000000653097e21 */ /* 0x000fe20008010000 */
[----:B0-----:R-:W-:Y:S01]  /*2310*/  UIMAD.WIDE.U32 UR26, UR39, UR34, URZ ;  /* 0x00000022271a72a5 */ /* 0x001fe2000f8e00ff */
[----:B------:R-:W-:Y:S01]  /*2320*/  HADD2.F32 R87, -RZ, R8.H0_H0 ;  /* 0x20000008ff577230 */ /* 0x000fe20000004100 */
[----:B-1----:R-:W-:Y:S01]  /*2330*/  UIMAD.WIDE.U32 UR28, UR39, UR8, URZ ;  /* 0x00000008271c72a5 */ /* 0x002fe2000f8e00ff */
[----:B------:R-:W-:Y:S01]  /*2340*/  HADD2.F32 R101, -RZ, R7.H0_H0 ;  /* 0x20000007ff657230 */ /* 0x000fe20000004100 */
[----:B------:R-:W-:Y:S01]  /*2350*/  UIMAD UR8, UR39, UR35, UR27 ;  /* 0x00000023270872a4 */ /* 0x000fe2000f8e021b */
[----:B------:R-:W-:Y:S01]  /*2360*/  HADD2.F32 R102, -RZ, R6.H0_H0 ;  /* 0x20000006ff667230 */ /* 0x000fe20000004100 */
[----:B---3--:R-:W-:Y:S01]  /*2370*/  ULEA UR27, UP1, UR26, UR36, 0x2 ;  /* 0x000000241a1b7291 */ /* 0x008fe2000f8210ff */
[----:B------:R-:W-:Y:S01]  /*2380*/  HADD2.F32 R103, -RZ, R5.H0_H0 ;  /* 0x20000005ff677230 */ /* 0x000fe20000004100 */
[----:B--2---:R-:W-:Y:S01]  /*2390*/  ISETP.LE.AND P0, PT, R2, UR16, PT ;  /* 0x0000001002007c0c */ /* 0x004fe2000bf03270 */
[----:B------:R-:W0:Y:S01]  /*23a0*/  LDCU.64 UR34, c[0x0][0x3c0] ;  /* 0x00007800ff2277ac */ /* 0x000e220008000a00 */
[----:B------:R-:W-:-:S02]  /*23b0*/  HADD2.F32 R2, -RZ, R17.H0_H0 ;  /* 0x20000011ff027230 */ /* 0x000fc40000004100 */
[----:B------:R-:W-:Y:S01]  /*23c0*/  FADD.FTZ R17, R42, UR6 ;  /* 0x000000062a117e21 */ /* 0x000fe20008010000 */
[----:B------:R-:W-:Y:S01]  /*23d0*/  ISETP.EQ.AND P0, PT, R4, RZ, !P0 ;  /* 0x000000ff0400720c */ /* 0x000fe20004702270 */
[----:B------:R-:W-:Y:S01]  /*23e0*/  ULEA.HI.X UR26, UR26, UR37, UR8, 0x2, UP1 ;  /* 0x000000251a1a7291 */ /* 0x000fe200088f1408 */
[----:B------:R-:W-:Y:S01]  /*23f0*/  HADD2.F32 R4, -RZ, R15.H0_H0 ;  /* 0x2000000fff047230 */ /* 0x000fe20000004100 */
[----:B------:R-:W1:Y:S01]  /*2400*/  LDCU.64 UR36, c[0x0][0x3e0] ;  /* 0x00007c00ff2477ac */ /* 0x000e620008000a00 */
[----:B------:R-:W-:Y:S01]  /*2410*/  FADD.FTZ R14, R2, UR6 ;  /* 0x00000006020e7e21 */ /* 0x000fe20008010000 */
[----:B------:R-:W-:Y:S01]  /*2420*/  FADD.FTZ R15, R40, UR6 ;  /* 0x00000006280f7e21 */ /* 0x000fe20008010000 */
[----:B------:R-:W-:Y:S01]  /*2430*/  FADD.FTZ R8, R84, UR6 ;  /* 0x0000000654087e21 */ /* 0x000fe20008010000 */
[----:B----4-:R-:W-:Y:S01]  /*2440*/  UIMAD.WIDE.U32 UR24, UR39, UR32, URZ ;  /* 0x00000020271872a5 */ /* 0x010fe2000f8e00ff */
[----:B------:R-:W-:Y:S01]  /*2450*/  FADD.FTZ R12, R4, UR6 ;  /* 0x00000006040c7e21 */ /* 0x000fe20008010000 */
[----:B------:R-:W-:Y:S01]  /*2460*/  UIMAD UR9, UR39, UR9, UR29 ;  /* 0x00000009270972a4 */ /* 0x000fe2000f8e021d */
[----:B------:R-:W-:Y:S01]  /*2470*/  FADD.FTZ R7, R85, UR6 ;  /* 0x0000000655077e21 */ /* 0x000fe20008010000 */
[----:B------:R-:W-:Y:S01]  /*2480*/  UIMAD UR33, UR39, UR33, UR25 ;  /* 0x00000021272172a4 */ /* 0x000fe2000f8e0219 */
[----:B------:R-:W-:Y:S01]  /*2490*/  FADD.FTZ R6, R86, UR6 ;  /* 0x0000000656067e21 */ /* 0x000fe20008010000 */
[----:B-----5:R-:W-:Y:S01]  /*24a0*/  ULEA UR25, UP2, UR28, UR12, 0x2 ;  /* 0x0000000c1c197291 */ /* 0x020fe2000f8410ff */
[----:B------:R-:W-:Y:S01]  /*24b0*/  @P0 LOP3.LUT R18, R18, 0x2, RZ, 0xfc, !PT ;  /* 0x0000000212120812 */ /* 0x000fe200078efcff */
[----:B------:R-:W-:Y:S01]  /*24c0*/  ULEA UR8, UR16, 0xffffff00, 0x8 ;  /* 0xffffff0010087891 */ /* 0x000fe2000f8e40ff */
[----:B------:R-:W-:Y:S01]  /*24d0*/  FADD.FTZ R5, R87, UR6 ;  /* 0x0000000657057e21 */ /* 0x000fe20008010000 */
[----:B------:R-:W-:Y:S01]  /*24e0*/  ULEA UR32, UP0, UR24, UR14, 0x2 ;  /* 0x0000000e18207291 */ /* 0x000fe2000f8010ff */
[----:B------:R-:W-:Y:S01]  /*24f0*/  FADD.FTZ R4, R101, UR6 ;  /* 0x0000000665047e21 */ /* 0x000fe20008010000 */
[----:B------:R-:W-:Y:S01]  /*2500*/  ULEA.HI.X UR28, UR28, UR13, UR9, 0x2, UP2 ;  /* 0x0000000d1c1c7291 */ /* 0x000fe200090f1409 */
[----:B------:R-:W-:Y:S01]  /*2510*/  FADD.FTZ R3, R102, UR6 ;  /* 0x0000000666037e21 */ /* 0x000fe20008010000 */
[----:B------:R-:W-:Y:S01]  /*2520*/  UIADD3 UR9, UPT, UPT, UR16, -0x2, URZ ;  /* 0xfffffffe10097890 */ /* 0x000fe2000fffe0ff */
[----:B------:R-:W-:Y:S01]  /*2530*/  FADD.FTZ R2, R103, UR6 ;  /* 0x0000000667027e21 */ /* 0x000fe20008010000 */
[----:B------:R-:W-:-:S02]  /*2540*/  USHF.L.U64.HI UR14, UR10, 0x2, UR11 ;  /* 0x000000020a0e7899 */ /* 0x000fc4000801020b */
[----:B------:R-:W-:Y:S02]  /*2550*/  ULEA.HI.X UR29, UR24, UR15, UR33, 0x2, UP0 ;  /* 0x0000000f181d7291 */ /* 0x000fe400080f1421 */
[----:B------:R-:W-:Y:S02]  /*2560*/  ULOP3.LUT UR11, UR8, 0x100, URZ, 0xc0, !UPT ;  /* 0x00000100080b7892 */ /* 0x000fe4000f8ec0ff */
[----:B------:R-:W-:Y:S02]  /*2570*/  UIADD3 UR33, UPT, UPT, UR23, 0x1ae0, URZ ;  /* 0x00001ae017217890 */ /* 0x000fe4000fffe0ff */
[----:B------:R-:W-:Y:S01]  /*2580*/  UIADD3 UR12, UPT, UPT, UR23, 0x24e0, URZ ;  /* 0x000024e0170c7890 */ /* 0x000fe2000fffe0ff */
[----:B------:R-:W2:Y:S01]  /*2590*/  LDCU UR40, c[0x0][0x394] ;  /* 0x00007280ff2877ac */ /* 0x000ea20008000800 */
[----:B------:R-:W3:Y:S01]  /*25a0*/  LDCU UR41, c[0x0][0x38c] ;  /* 0x00007180ff2977ac */ /* 0x000ee20008000800 */
[----:B------:R-:W-:Y:S02]  /*25b0*/  UIMAD UR9, UR9, UR38, URZ ;  /* 0x00000026090972a4 */ /* 0x000fe4000f8e02ff */
[----:B-1----:R-:W-:-:S02]  /*25c0*/  USHF.L.U64.HI UR24, UR36, 0x2, UR37 ;  /* 0x0000000224187899 */ /* 0x002fc40008010225 */
[----:B0-----:R-:W-:Y:S01]  /*25d0*/  USHF.L.U64.HI UR15, UR34, 0x2, UR35 ;  /* 0x00000002220f7899 */ /* 0x001fe20008010223 */
[----:B------:R-:W-:-:S11]  /*25e0*/  UMOV UR8, URZ ;  /* 0x000000ff00087c82 */ /* 0x000fd60008000000 */
.L_x_14:
[----:B------:R-:W-:Y:S02]  /*25f0*/  MOV R40, UR25 ;  /* 0x0000001900287c02 */ /* 0x000fe40008000f00 */
[----:B------:R-:W-:-:S05]  /*2600*/  MOV R41, UR28 ;  /* 0x0000001c00297c02 */ /* 0x000fca0008000f00 */
[----:B0-----:R0:W4:Y:S01]  /*2610*/  LDG.E R82, desc[UR30][R40.64] ;  /* 0x0000001e28527981 */ /* 0x001122000c1e1900 */
[----:B------:R-:W-:Y:S01]  /*2620*/  IMAD.U32 R42, RZ, RZ, UR27 ;  /* 0x0000001bff2a7e24 */ /* 0x000fe2000f8e00ff */
[----:B------:R-:W-:-:S05]  /*2630*/  MOV R43, UR26 ;  /* 0x0000001a002b7c02 */ /* 0x000fca0008000f00 */
[----:B------:R-:W5:Y:S01]  /*2640*/  LDG.E R42, desc[UR30][R42.64] ;  /* 0x0000001e2a2a7981 */ /* 0x000f62000c1e1900 */
[----:B0-----:R-:W-:Y:S02]  /*2650*/  MOV R40, UR32 ;  /* 0x0000002000287c02 */ /* 0x001fe40008000f00 */
[----:B------:R-:W-:-:S05]  /*2660*/  MOV R41, UR29 ;  /* 0x0000001d00297c02 */ /* 0x000fca0008000f00 */
[----:B------:R0:W5:Y:S01]  /*2670*/  LDG.E R83, desc[UR30][R40.64] ;  /* 0x0000001e28537981 */ /* 0x000162000c1e1900 */
[----:B-1----:R-:W1:Y:S01]  /*2680*/  S2R R106, SR_TID.X ;  /* 0x00000000006a7919 */ /* 0x002e620000002100 */
[----:B------:R-:W2:Y:S01]  /*2690*/  S2UR UR13, SR_CgaCtaId ;  /* 0x00000000000d79c3 */ /* 0x000ea20000008800 */
[----:B------:R-:W-:Y:S01]  /*26a0*/  UMOV UR23, 0x400 ;  /* 0x0000040000177882 */ /* 0x000fe20000000000 */
[----:B------:R-:W-:Y:S01]  /*26b0*/  BSSY.RECONVERGENT B0, `(.L_x_2) ;  /* 0x0000048000007945 */ /* 0x000fe20003800200 */
[----:B--2---:R-:W-:Y:S01]  /*26c0*/  ULEA UR23, UR13, UR23, 0x18 ;  /* 0x000000170d177291 */ /* 0x004fe2000f8ec0ff */
[C---:B-1----:R-:W-:Y:S02]  /*26d0*/  ISETP.NE.AND P0, PT, R106.reuse, RZ, PT ;  /* 0x000000ff6a00720c */ /* 0x042fe40003f05270 */
[C---:B0-----:R-:W-:Y:S02]  /*26e0*/  IADD3 R40, PT, PT, R106.reuse, 0x200, RZ ;  /* 0x000002006a287810 */ /* 0x041fe40007ffe0ff */
[----:B------:R-:W-:-:S02]  /*26f0*/  ISETP.NE.AND P1, PT, R106, 0x7f, PT ;  /* 0x0000007f6a00780c */ /* 0x000fc40003f25270 */
[----:B------:R-:W-:-:S04]  /*2700*/  SEL R40, R40, UR11, P0 ;  /* 0x0000000b28287c07 */ /* 0x000fc80008000000 */
[----:B------:R-:W-:Y:S02]  /*2710*/  LEA R40, R40, UR23, 0x2 ;  /* 0x0000001728287c11 */ /* 0x000fe4000f8e10ff */
[----:B----4-:R-:W-:-:S13]  /*2720*/  R2UR UR35, R82 ;  /* 0x00000000522372ca */ /* 0x010fda00000e0000 */
[----:B------:R-:W-:-:S05]  /*2730*/  MOV R82, UR35 ;  /* 0x0000002300527c02 */ /* 0x000fca0008000f00 */
[----:B------:R-:W-:-:S04]  /*2740*/  FMUL.FTZ R82, R82, 1.4426950216293334961 ;  /* 0x3fb8aa3b52527820 */ /* 0x000fc80000410000 */
[-C--:B------:R-:W-:Y:S01]  /*2750*/  FMUL.FTZ R151, R17, R82.reuse ;  /* 0x0000005211977220 */ /* 0x080fe20000410000 */
[-C--:B------:R-:W-:Y:S01]  /*2760*/  FMUL.FTZ R101, R16, R82.reuse ;  /* 0x0000005210657220 */ /* 0x080fe20000410000 */
[-C--:B------:R-:W-:Y:S01]  /*2770*/  FMUL.FTZ R102, R15, R82.reuse ;  /* 0x000000520f667220 */ /* 0x080fe20000410000 */
[----:B------:R-:W-:-:S03]  /*2780*/  FMUL.FTZ R103, R14, R82 ;  /* 0x000000520e677220 */ /* 0x000fc60000410000 */
[----:B------:R-:W0:Y:S01]  /*2790*/  MUFU.EX2 R151, R151 ;  /* 0x0000009700977308 */ /* 0x000e220000000800 */
[-C--:B------:R-:W-:Y:S01]  /*27a0*/  FMUL.FTZ R104, R13, R82.reuse ;  /* 0x000000520d687220 */ /* 0x080fe20000410000 */
        /* <DEDUP_REMOVED lines=10> */
[----:B------:R-:W-:Y:S01]  /*2850*/  FMUL.FTZ R122, R2, R82 ;  /* 0x00000052027a7220 */ /* 0x000fe20000410000 */
[----:B------:R-:W1:Y:S08]  /*2860*/  MUFU.EX2 R101, R101 ;  /* 0x0000006500657308 */ /* 0x000e700000000800 */
[----:B------:R-:W2:Y:S08]  /*2870*/  MUFU.EX2 R102, R102 ;  /* 0x0000006600667308 */ /* 0x000eb00000000800 */
[----:B------:R-:W4:Y:S08]  /*2880*/  MUFU.EX2 R103, R103 ;  /* 0x0000006700677308 */ /* 0x000f300000000800 */
[----:B------:R-:W0:Y:S08]  /*2890*/  MUFU.EX2 R104, R104 ;  /* 0x0000006800687308 */ /* 0x000e300000000800 */
        /* <DEDUP_REMOVED lines=9> */
[----:B------:R-:W1:Y:S08]  /*2930*/  MUFU.EX2 R116, R116 ;  /* 0x0000007400747308 */ /* 0x000e700000000800 */
[----:B------:R-:W1:Y:S01]  /*2940*/  MUFU.EX2 R122, R122 ;  /* 0x0000007a007a7308 */ /* 0x000e620000000800 */
[----:B-----5:R-:W-:Y:S01]  /*2950*/  FMUL.FTZ R42, R83, R42 ;  /* 0x0000002a532a7220 */ /* 0x020fe20000410000 */
[----:B0-----:R0:W-:Y:S03]  /*2960*/  STS [R40+0x1ae0], R151 ;  /* 0x001ae09728007388 */ /* 0x0011e60000000800 */
        /* <DEDUP_REMOVED lines=16> */
[----:B------:R-:W-:Y:S06]  /*2a70*/  BAR.SYNC.DEFER_BLOCKING 0x0 ;  /* 0x0000000000007b1d */ /* 0x000fec0000010000 */
[----:B012-4-:R-:W-:Y:S05]  /*2a80*/  @P1 BRA `(.L_x_3) ;  /* 0x0000000000201947 */ /* 0x017fea0003800000 */
[----:B------:R-:W-:Y:S01]  /*2a90*/  UISETP.NE.AND UP0, UPT, UR16, UR40, UPT ;  /* 0x000000281000728c */ /* 0x000fe2000bf05270 */
[----:B------:R-:W-:-:S08]  /*2aa0*/  HFMA2 R133, -RZ, RZ, 1.875, 0 ;  /* 0x3f800000ff857431 */ /* 0x000fd000000001ff */
[----:B------:R-:W-:Y:S05]  /*2ab0*/  BRA.U !UP0, `(.L_x_4) ;  /* 0x00000001081c7547 */ /* 0x000fea000b800000 */
[----:B------:R-:W-:Y:S01]  /*2ac0*/  USHF.L.U32 UR13, UR16, 0xa, URZ ;  /* 0x0000000a100d7899 */ /* 0x000fe200080006ff */
[----:B------:R-:W-:-:S03]  /*2ad0*/  MOV R133, UR33 ;  /* 0x0000002100857c02 */ /* 0x000fc60008000f00 */
[----:B------:R-:W-:-:S09]  /*2ae0*/  ULOP3.LUT UR13, UR13, 0x400, URZ, 0xc0, !UPT ;  /* 0x000004000d0d7892 */ /* 0x000fd2000f8ec0ff */
[----:B------:R-:W1:Y:S01]  /*2af0*/  LDS R133, [R133+UR13] ;  /* 0x0000000d85857984 */ /* 0x000e620008000800 */
[----:B------:R-:W-:Y:S05]  /*2b00*/  BRA `(.L_x_4) ;  /* 0x0000000000087947 */ /* 0x000fea0003800000 */
.L_x_3:
[----:B------:R-:W-:-:S06]  /*2b10*/  LEA R133, R106, UR23, 0x2 ;  /* 0x000000176a857c11 */ /* 0x000fcc000f8e10ff */
[----:B------:R-:W0:Y:S02]  /*2b20*/  LDS R133, [R133+0x22e4] ;  /* 0x0022e40085857984 */ /* 0x000e240000000800 */
.L_x_4:
[----:B---3--:R-:W-:Y:S05]  /*2b30*/  BSYNC.RECONVERGENT B0 ;  /* 0x0000000000007941 */ /* 0x008fea0003800200 */
.L_x_2:
[----:B------:R-:W-:Y:S01]  /*2b40*/  IMAD.U32 R40, RZ, RZ, UR16 ;  /* 0x00000010ff287e24 */ /* 0x000fe2000f8e00ff */
[----:B------:R-:W-:Y:S01]  /*2b50*/  LOP3.LUT P1, RZ, R106, 0x1f, RZ, 0xc0, !PT ;  /* 0x0000001f6aff7812 */ /* 0x000fe2000782c0ff */
[----:B------:R-:W-:-:S03]  /*2b60*/  HFMA2 R41, -RZ, RZ, 0, 0 ;  /* 0x00000000ff297431 */ /* 0x000fc600000001ff */
[----:B------:R-:W-:Y:S01]  /*2b70*/  ISETP.EQ.OR P1, PT, R40, 0x1, P1 ;  /* 0x000000012800780c */ /* 0x000fe20000f22670 */
[----:B------:R-:W-:Y:S01]  /*2b80*/  FMUL.FTZ R152, R17, R69 ;  /* 0x0000004511987220 */ /* 0x000fe20000410000 */
[----:B------:R-:W-:Y:S01]  /*2b90*/  FMUL.FTZ R135, R16, R68 ;  /* 0x0000004410877220 */ /* 0x000fe20000410000 */
[----:B------:R-:W-:Y:S01]  /*2ba0*/  FMUL.FTZ R83, R151, R101 ;  /* 0x0000006597537220 */ /* 0x000fe20000410000 */
[----:B------:R-:W-:Y:S01]  /*2bb0*/  FMUL.FTZ R136, R15, R66 ;  /* 0x000000420f887220 */ /* 0x000fe20000410000 */
[----:B------:R-:W-:-:S08]  /*2bc0*/  MOV R40, 0x3f800000 ;  /* 0x3f80000000287802 */ /* 0x000fd00000000f00 */
[----:B------:R-:W-:Y:S01]  /*2bd0*/  VOTEU.ALL UP0, P1 ;  /* 0x0000000000ff7886 */ /* 0x000fe20000800000 */
[----:B------:R-:W-:-:S04]  /*2be0*/  FFMA.FTZ R85, R101, R152, R135 ;  /* 0x0000009865557223 */ /* 0x000fc80000010087 */
[----:B------:R-:W-:Y:S01]  /*2bf0*/  @!UP0 UIMAD.WIDE UR38, UR9, 0x8, UR4 ;  /* 0x00000008092688a5 */ /* 0x000fe2000f8e0204 */
[----:B------:R-:W-:Y:S01]  /*2c00*/  FMUL.FTZ R82, R102, R83 ;  /* 0x0000005366527220 */ /* 0x000fe20000410000 */
[----:B------:R-:W-:Y:S01]  /*2c10*/  FMUL.FTZ R137, R14, R65 ;  /* 0x000000410e897220 */ /* 0x000fe20000410000 */
[----:B------:R-:W-:-:S03]  /*2c20*/  FFMA.FTZ R84, R102, R85, R136 ;  /* 0x0000005566547223 */ /* 0x000fc60000010088 */
[----:B------:R-:W-:Y:S02]  /*2c30*/  MOV R42, UR38 ;  /* 0x00000026002a7c02 */ /* 0x000fe40008000f00 */
[----:B------:R-:W-:Y:S01]  /*2c40*/  MOV R43, UR39 ;  /* 0x00000027002b7c02 */ /* 0x000fe20008000f00 */
[----:B------:R-:W-:Y:S01]  /*2c50*/  FMUL.FTZ R83, R103, R82 ;  /* 0x0000005267537220 */ /* 0x000fe20000410000 */
[----:B------:R-:W-:-:S03]  /*2c60*/  FMUL.FTZ R138, R13, R63 ;  /* 0x0000003f0d8a7220 */ /* 0x000fc60000410000 */
[----:B------:R2:W5:Y:S01]  /*2c70*/  @!P1 LDG.E.64 R40, desc[UR30][R42.64] ;  /* 0x0000001e2a289981 */ /* 0x000562000c1e1b00 */
[----:B------:R-:W-:Y:S01]  /*2c80*/  FMUL.FTZ R139, R12, R62 ;  /* 0x0000003e0c8b7220 */ /* 0x000fe20000410000 */
        /* <DEDUP_REMOVED lines=8> */
[----:B--2---:R-:W-:Y:S01]  /*2d10*/  FFMA.FTZ R43, R103, R84, R137 ;  /* 0x00000054672b7223 */ /* 0x004fe20000010089 */
[----:B------:R-:W-:Y:S01]  /*2d20*/  FMUL.FTZ R42, R104, R83 ;  /* 0x00000053682a7220 */ /* 0x000fe20000410000 */
[----:B------:R-:W-:Y:S01]  /*2d30*/  FMUL.FTZ R148, R3, R48 ;  /* 0x0000003003947220 */ /* 0x000fe20000410000 */
[----:B------:R-:W-:Y:S01]  /*2d40*/  ISETP.GT.U32.AND P2, PT, R106, 0x1f, PT ;  /* 0x0000001f6a00780c */ /* 0x000fe20003f44070 */
[----:B------:R-:W-:Y:S01]  /*2d50*/  FFMA.FTZ R82, R104, R43, R138 ;  /* 0x0000002b68527223 */ /* 0x000fe2000001008a */
[C---:B------:R-:W-:Y:S01]  /*2d60*/  FMUL.FTZ R42, R105.reuse, R42 ;  /* 0x0000002a692a7220 */ /* 0x040fe20000410000 */
[----:B------:R-:W-:Y:S01]  /*2d70*/  LEA.HI R150, R106, R106, RZ, 0x1e ;  /* 0x0000006a6a967211 */ /* 0x000fe200078ff0ff */
[----:B------:R-:W-:Y:S01]  /*2d80*/  FMUL.FTZ R149, R2, R47 ;  /* 0x0000002f02957220 */ /* 0x000fe20000410000 */
[----:B------:R-:W-:Y:S01]  /*2d90*/  FFMA.FTZ R82, R105, R82, R139 ;  /* 0x0000005269527223 */ /* 0x000fe2000001008b */
[----:B------:R-:W-:Y:S01]  /*2da0*/  FMUL.FTZ R43, R107, R42 ;  /* 0x0000002a6b2b7220 */ /* 0x000fe20000410000 */
[----:B------:R-:W-:-:S02]  /*2db0*/  LEA R150, R150, UR23, 0x3 ;  /* 0x0000001796967c11 */ /* 0x000fc4000f8e18ff */
[----:B------:R-:W-:Y:S01]  /*2dc0*/  FFMA.FTZ R82, R107, R82, R140 ;  /* 0x000000526b527223 */ /* 0x000fe2000001008c */
[----:B------:R-:W-:Y:S01]  /*2dd0*/  FMUL.FTZ R42, R108, R43 ;  /* 0x0000002b6c2a7220 */ /* 0x000fe20000410000 */
[----:B------:R-:W-:Y:S02]  /*2de0*/  LOP3.LUT R18, R18, 0xfffffffe, RZ, 0xc0, !PT ;  /* 0xfffffffe12127812 */ /* 0x000fe400078ec0ff */
[----:B------:R-:W-:Y:S01]  /*2df0*/  FFMA.FTZ R82, R108, R82, R141 ;  /* 0x000000526c527223 */ /* 0x000fe2000001008d */
[C---:B------:R-:W-:Y:S01]  /*2e00*/  FMUL.FTZ R43, R109.reuse, R42 ;  /* 0x0000002a6d2b7220 */ /* 0x040fe20000410000 */
[----:B------:R-:W-:Y:S02]  /*2e10*/  @P2 LOP3.LUT R18, R18, 0x1, RZ, 0xfc, !PT ;  /* 0x0000000112122812 */ /* 0x000fe400078efcff */
[----:B------:R-:W-:Y:S01]  /*2e20*/  FFMA.FTZ R82, R109, R82, R142 ;  /* 0x000000526d527223 */ /* 0x000fe2000001008e */
[----:B------:R-:W-:-:S03]  /*2e30*/  FMUL.FTZ R42, R110, R43 ;  /* 0x0000002b6e2a7220 */ /* 0x000fc60000410000 */
        /* <DEDUP_REMOVED lines=12> */
[----:B------:R-:W-:-:S05]  /*2f00*/  FFMA.FTZ R43, R122, R83, R149 ;  /* 0x000000537a2b7223 */ /* 0x000fca0000010095 */
[----:B------:R2:W-:Y:S01]  /*2f10*/  STS.64 [R150+0x10d0], R42 ;  /* 0x0010d02a96007388 */ /* 0x0005e20000000a00 */
[----:B------:R-:W-:Y:S06]  /*2f20*/  BAR.SYNC.DEFER_BLOCKING 0x0 ;  /* 0x0000000000007b1d */ /* 0x000fec0000010000 */
[----:B------:R-:W-:Y:S05]  /*2f30*/  @P2 BRA `(.L_x_5) ;  /* 0x00000004000c2947 */ /* 0x000fea0003800000 */
[----:B------:R-:W-:Y:S01]  /*2f40*/  MOV R153, 0x28 ;  /* 0x0000002800997802 */ /* 0x000fe20000000f00 */
[----:B------:R-:W3:Y:S01]  /*2f50*/  S2R R154, SR_LANEID ;  /* 0x00000000009a7919 */ /* 0x000ee20000000000 */
[----:B------:R-:W-:-:S03]  /*2f60*/  UMOV UR13, 0xffffffff ;  /* 0xffffffff000d7882 */ /* 0x000fc60000000000 */
[----:B------:R-:W-:-:S05]  /*2f70*/  IMAD R153, R106, R153, UR23 ;  /* 0x000000176a997e24 */ /* 0x000fca000f8e0299 */
[----:B--2---:R-:W-:Y:S04]  /*2f80*/  LDS.64 R42, [R153+0x10d0] ;  /* 0x0010d000992a7984 */ /* 0x004fe80000000a00 */
[----:B------:R-:W2:Y:S04]  /*2f90*/  LDS.64 R82, [R153+0x10d8] ;  /* 0x0010d80099527984 */ /* 0x000ea80000000a00 */
[----:B------:R-:W4:Y:S04]  /*2fa0*/  LDS.64 R84, [R153+0x10e0] ;  /* 0x0010e00099547984 */ /* 0x000f280000000a00 */
[----:B------:R-:W0:Y:S01]  /*2fb0*/  LDS.64 R86, [R153+0x10e8] ;  /* 0x0010e80099567984 */ /* 0x000e220000000a00 */
[----:B---3--:R-:W-:-:S02]  /*2fc0*/  ISETP.GE.AND P1, PT, R154, 0x10, PT ;  /* 0x000000109a00780c */ /* 0x008fc40003f26270 */
[C---:B------:R-:W-:Y:S02]  /*2fd0*/  ISETP.GE.AND P2, PT, R154.reuse, 0x8, PT ;  /* 0x000000089a00780c */ /* 0x040fe40003f46270 */
[C---:B------:R-:W-:Y:S02]  /*2fe0*/  ISETP.GE.AND P3, PT, R154.reuse, 0x4, PT ;  /* 0x000000049a00780c */ /* 0x040fe40003f66270 */
[C---:B------:R-:W-:Y:S02]  /*2ff0*/  ISETP.GE.AND P4, PT, R154.reuse, 0x2, PT ;  /* 0x000000029a00780c */ /* 0x040fe40003f86270 */
[----:B------:R-:W-:Y:S01]  /*3000*/  ISETP.GE.AND P5, PT, R154, 0x1, PT ;  /* 0x000000019a00780c */ /* 0x000fe20003fa6270 */
[-C--:B--2---:R-:W-:Y:S01]  /*3010*/  FMUL.FTZ R157, R42, R82.reuse ;  /* 0x000000522a9d7220 */ /* 0x084fe20000410000 */
[----:B------:R-:W-:-:S03]  /*3020*/  FFMA.FTZ R155, R43, R82, R83 ;  /* 0x000000522b9b7223 */ /* 0x000fc60000010053 */
[C---:B----4-:R-:W-:Y:S01]  /*3030*/  FMUL.FTZ R157, R84.reuse, R157 ;  /* 0x0000009d549d7220 */ /* 0x050fe20000410000 */
[----:B------:R-:W-:-:S03]  /*3040*/  FFMA.FTZ R155, R84, R155, R85 ;  /* 0x0000009b549b7223 */ /* 0x000fc60000010055 */
[C---:B0-----:R-:W-:Y:S01]  /*3050*/  FMUL.FTZ R162, R86.reuse, R157 ;  /* 0x0000009d56a27220 */ /* 0x041fe20000410000 */
[----:B------:R-:W-:Y:S01]  /*3060*/  FFMA.FTZ R155, R86, R155, R87 ;  /* 0x0000009b569b7223 */ /* 0x000fe20000010057 */
[----:B------:R-:W-:Y:S06]  /*3070*/  BRA.DIV UR13, `(.L_x_6) ;  /* 0x000000360d347947 */ /* 0x000fec000b800000 */
[----:B------:R-:W0:Y:S04]  /*3080*/  SHFL.UP PT, R163, R155, 0x1, RZ ;  /* 0x042000009ba37989 */ /* 0x000e2800000e00ff */
[----:B------:R-:W2:Y:S01]  /*3090*/  SHFL.UP PT, R157, R162, 0x1, RZ ;  /* 0x04200000a29d7989 */ /* 0x000ea200000e00ff */
[C---:B0-----:R-:W-:Y:S01]  /*30a0*/  FFMA.FTZ R86, R162.reuse, R163, R155 ;  /* 0x000000a3a2567223 */ /* 0x041fe2000001009b */
[----:B--2---:R-:W-:-:S04]  /*30b0*/  @P5 FMUL.FTZ R162, R162, R157 ;  /* 0x0000009da2a25220 */ /* 0x004fc80000410000 */
[----:B------:R-:W-:Y:S02]  /*30c0*/  FSEL R157, R155, R86, !P5 ;  /* 0x000000569b9d7208 */ /* 0x000fe40006800000 */
[----:B------:R-:W-:Y:S04]  /*30d0*/  SHFL.UP PT, R155, R162, 0x2, RZ ;  /* 0x04400000a29b7989 */ /* 0x000fe800000e00ff */
[----:B------:R-:W0:Y:S02]  /*30e0*/  SHFL.UP PT, R163, R157, 0x2, RZ ;  /* 0x044000009da37989 */ /* 0x000e2400000e00ff */
[C---:B0-----:R-:W-:Y:S01]  /*30f0*/  FFMA.FTZ R86, R162.reuse, R163, R157 ;  /* 0x000000a3a2567223 */ /* 0x041fe2000001009d */
[----:B------:R-:W-:-:S04]  /*3100*/  @P4 FMUL.FTZ R162, R162, R155 ;  /* 0x0000009ba2a24220 */ /* 0x000fc80000410000 */
[----:B------:R-:W-:Y:S01]  /*3110*/  FSEL R157, R157, R86, !P4 ;  /* 0x000000569d9d7208 */ /* 0x000fe20006000000 */
        /* <DEDUP_REMOVED lines=10> */
[----:B------:R0:W2:Y:S04]  /*31c0*/  SHFL.UP PT, R155, R162, 0x10, RZ ;  /* 0x06000000a29b7989 */ /* 0x0000a800000e00ff */
[----:B------:R0:W3:Y:S02]  /*31d0*/  SHFL.UP PT, R163, R157, 0x10, RZ ;  /* 0x060000009da37989 */ /* 0x0000e400000e00ff */
.L_x_32:
[C---:B---3--:R-:W-:Y:S01]  /*31e0*/  FFMA.FTZ R86, R162.reuse, R163, R157 ;  /* 0x000000a3a2567223 */ /* 0x048fe2000001009d */
[----:B------:R-:W-:Y:S01]  /*31f0*/  UMOV UR13, 0xffffffff ;  /* 0xffffffff000d7882 */ /* 0x000fe20000000000 */
[----:B0-2---:R-:W-:-:S03]  /*3200*/  @P1 FMUL.FTZ R162, R162, R155 ;  /* 0x0000009ba2a21220 */ /* 0x005fc60000410000 */
[----:B------:R-:W-:Y:S01]  /*3210*/  FSEL R163, R157, R86, !P1 ;  /* 0x000000569da37208 */ /* 0x000fe20004800000 */
[----:B------:R-:W-:Y:S06]  /*3220*/  BRA.DIV UR13, `(.L_x_7) ;  /* 0x0000003a0d047947 */ /* 0x000fec000b800000 */
.L_x_35:
[----:B------:R-:W-:-:S03]  /*3230*/  UMOV UR13, 0xffffffff ;  /* 0xffffffff000d7882 */ /* 0x000fc60000000000 */
[----:B------:R-:W-:Y:S05]  /*3240*/  BRA.DIV UR13, `(.L_x_8) ;  /* 0x0000003a0d247947 */ /* 0x000fea000b800000 */
.L_x_38:
[----:B------:R-:W-:-:S03]  /*3250*/  UMOV UR13, 0xffffffff ;  /* 0xffffffff000d7882 */ /* 0x000fc60000000000 */
[----:B------:R-:W-:Y:S05]  /*3260*/  BRA.DIV UR13, `(.L_x_9) ;  /* 0x0000003a0d447947 */ /* 0x000fea000b800000 */
[----:B------:R-:W0:Y:S04]  /*3270*/  SHFL.UP PT, R162, R162, 0x1, RZ ;  /* 0x04200000a2a27989 */ /* 0x000e2800000e00ff */
[----:B------:R-:W2:Y:S04]  /*3280*/  SHFL.UP PT, R163, R163, 0x1, RZ ;  /* 0x04200000a3a37989 */ /* 0x000ea800000e00ff */
[----:B-----5:R-:W3:Y:S04]  /*3290*/  SHFL.IDX PT, R40, R40, RZ, 0x1f ;  /* 0x00001fff28287589 */ /* 0x020ee800000e0000 */
[----:B------:R-:W4:Y:S02]  /*32a0*/  SHFL.IDX PT, R41, R41, RZ, 0x1f ;  /* 0x00001fff29297589 */ /* 0x000f2400000e0000 */
.L_x_44:
[C---:B0-2-4-:R-:W-:Y:S01]  /*32b0*/  @P0 FFMA.FTZ R41, R162.reuse, R41, R163 ;  /* 0x00000029a2290223 */ /* 0x055fe200000100a3 */
[----:B---3--:R-:W-:-:S03]  /*32c0*/  @P0 FMUL.FTZ R40, R162, R40 ;  /* 0x00000028a2280220 */ /* 0x008fc60000410000 */
[C---:B------:R-:W-:Y:S01]  /*32d0*/  FFMA.FTZ R43, R42.reuse, R41, R43 ;  /* 0x000000292a2b7223 */ /* 0x040fe2000001002b */
[----:B------:R-:W-:Y:S01]  /*32e0*/  FMUL.FTZ R42, R42, R40 ;  /* 0x000000282a2a7220 */ /* 0x000fe20000410000 */
[----:B------:R3:W-:Y:S02]  /*32f0*/  STS.64 [R153+0x10d0], R40 ;  /* 0x0010d02899007388 */ /* 0x0007e40000000a00 */
[C---:B------:R-:W-:Y:S01]  /*3300*/  FFMA.FTZ R83, R82.reuse, R43, R83 ;  /* 0x0000002b52537223 */ /* 0x040fe20000010053 */
[----:B------:R-:W-:Y:S01]  /*3310*/  FMUL.FTZ R82, R82, R42 ;  /* 0x0000002a52527220 */ /* 0x000fe20000410000 */
[----:B------:R3:W-:Y:S02]  /*3320*/  STS.64 [R153+0x10d8], R42 ;  /* 0x0010d82a99007388 */ /* 0x0007e40000000a00 */
[C---:B------:R-:W-:Y:S01]  /*3330*/  FFMA.FTZ R85, R84.reuse, R83, R85 ;  /* 0x0000005354557223 */ /* 0x040fe20000010055 */
[----:B------:R-:W-:Y:S01]  /*3340*/  FMUL.FTZ R84, R84, R82 ;  /* 0x0000005254547220 */ /* 0x000fe20000410000 */
[----:B------:R3:W-:Y:S04]  /*3350*/  STS.64 [R153+0x10e0], R82 ;  /* 0x0010e05299007388 */ /* 0x0007e80000000a00 */
[----:B------:R3:W-:Y:S02]  /*3360*/  STS.64 [R153+0x10e8], R84 ;  /* 0x0010e85499007388 */ /* 0x0007e40000000a00 */
.L_x_5:
[----:B------:R-:W-:Y:S05]  /*3370*/  WARPSYNC.ALL ;  /* 0x0000000000007948 */ /* 0x000fea0003800000 */
[----:B------:R-:W-:Y:S01]  /*3380*/  BAR.SYNC.DEFER_BLOCKING 0x0 ;  /* 0x0000000000007b1d */ /* 0x000fe20000010000 */
[C---:B01-3-5:R-:W-:Y:S01]  /*3390*/  FMUL.FTZ R41, R122.reuse, R133 ;  /* 0x000000857a297220 */ /* 0x06bfe20000410000 */
[----:B--2---:R-:W-:Y:S01]  /*33a0*/  FFMA.FTZ R43, R122, R132, R131 ;  /* 0x000000847a2b7223 */ /* 0x004fe20000010083 */
[----:B------:R-:W-:Y:S02]  /*33b0*/  LOP3.LUT P0, RZ, R18, 0x2, RZ, 0xc0, !PT ;  /* 0x0000000212ff7812 */ /* 0x000fe4000780c0ff */
[C---:B------:R-:W-:Y:S01]  /*33c0*/  FMUL.FTZ R41, R116.reuse, R41 ;  /* 0x0000002974297220 */ /* 0x040fe20000410000 */
[----:B------:R-:W-:-:S04]  /*33d0*/  FFMA.FTZ R43, R116, R43, R130 ;  /* 0x0000002b742b7223 */ /* 0x000fc80000010082 */
[----:B------:R-:W-:-:S04]  /*33e0*/  FFMA.FTZ R43, R114, R43, R129 ;  /* 0x0000002b722b7223 */ /* 0x000fc80000010081 */
[----:B------:R-:W-:-:S04]  /*33f0*/  FFMA.FTZ R43, R113, R43, R128 ;  /* 0x0000002b712b7223 */ /* 0x000fc80000010080 */
[----:B------:R-:W-:-:S04]  /*3400*/  FFMA.FTZ R43, R112, R43, R127 ;  /* 0x0000002b702b7223 */ /* 0x000fc8000001007f */
[----:B------:R-:W-:Y:S01]  /*3410*/  FFMA.FTZ R43, R111, R43, R126 ;  /* 0x0000002b6f2b7223 */ /* 0x000fe2000001007e */
[----:B------:R-:W0:Y:S03]  /*3420*/  LDS R40, [R150+0x10d4] ;  /* 0x0010d40096287984 */ /* 0x000e260000000800 */
[----:B------:R-:W-:-:S04]  /*3430*/  FFMA.FTZ R43, R110, R43, R125 ;  /* 0x0000002b6e2b7223 */ /* 0x000fc8000001007d */
[----:B------:R-:W-:-:S04]  /*3440*/  FFMA.FTZ R43, R109, R43, R124 ;  /* 0x0000002b6d2b7223 */ /* 0x000fc8000001007c */
[----:B------:R-:W-:-:S04]  /*3450*/  FFMA.FTZ R42, R108, R43, R123 ;  /* 0x0000002b6c2a7223 */ /* 0x000fc8000001007b */
[----:B------:R-:W-:-:S04]  /*3460*/  FFMA.FTZ R42, R107, R42, R121 ;  /* 0x0000002a6b2a7223 */ /* 0x000fc80000010079 */
[----:B------:R-:W-:-:S04]  /*3470*/  FFMA.FTZ R42, R105, R42, R120 ;  /* 0x0000002a692a7223 */ /* 0x000fc80000010078 */
[----:B------:R-:W-:-:S04]  /*3480*/  FFMA.FTZ R42, R104, R42, R119 ;  /* 0x0000002a682a7223 */ /* 0x000fc80000010077 */
[----:B------:R-:W-:-:S04]  /*3490*/  FFMA.FTZ R42, R103, R42, R118 ;  /* 0x0000002a672a7223 */ /* 0x000fc80000010076 */
[----:B------:R-:W-:-:S04]  /*34a0*/  FFMA.FTZ R82, R102, R42, R117 ;  /* 0x0000002a66527223 */ /* 0x000fc80000010075 */
[----:B------:R-:W-:Y:S01]  /*34b0*/  FFMA.FTZ R43, R101, R82, R115 ;  /* 0x00000052652b7223 */ /* 0x000fe20000010073 */
[----:B0-----:R-:W-:Y:S01]  /*34c0*/  FFMA.FTZ R151, R151, R40, R152 ;  /* 0x0000002897977223 */ /* 0x001fe20000010098 */
        /* <DEDUP_REMOVED lines=22> */
[----:B------:R-:W-:Y:S01]  /*3630*/  FMUL.FTZ R40, R102, R41 ;  /* 0x0000002966287220 */ /* 0x000fe20000410000 */
[----:B------:R-:W-:Y:S02]  /*3640*/  MOV R41, RZ ;  /* 0x000000ff00297202 */ /* 0x000fe40000000f00 */
[----:B------:R-:W-:Y:S01]  /*3650*/  FFMA.FTZ R146, R113, R145, R146 ;  /* 0x0000009171927223 */ /* 0x000fe20000010092 */
[----:B------:R-:W-:Y:S01]  /*3660*/  FMUL.FTZ R42, R101, R40 ;  /* 0x00000028652a7220 */ /* 0x000fe20000410000 */
[----:B------:R-:W-:Y:S02]  /*3670*/  IMAD.MOV.U32 R40, RZ, RZ, 0x3f800000 ;  /* 0x3f800000ff287424 */ /* 0x000fe400078e00ff */
[----:B------:R-:W-:-:S04]  /*3680*/  FFMA.FTZ R147, R114, R146, R147 ;  /* 0x0000009272937223 */ /* 0x000fc80000010093 */
[----:B------:R-:W0:Y:S01]  /*3690*/  @P0 LDS.64 R40, [UR12] ;  /* 0x0000000cff280984 */ /* 0x000e220008000a00 */
[----:B------:R-:W-:Y:S01]  /*36a0*/  ISETP.GT.U32.AND P0, PT, R106, 0x1f, PT ;  /* 0x0000001f6a00780c */ /* 0x000fe20003f04070 */
[----:B------:R-:W-:Y:S02]  /*36b0*/  FFMA.FTZ R148, R116, R147, R148 ;  /* 0x0000009374947223 */ /* 0x000fe40000010094 */
[----:B------:R1:W-:Y:S02]  /*36c0*/  STS.64 [R150+0x15e0], R42 ;  /* 0x0015e02a96007388 */ /* 0x0003e40000000a00 */
[----:B-1----:R-:W-:Y:S01]  /*36d0*/  FFMA.FTZ R150, R122, R148, R149 ;  /* 0x000000947a967223 */ /* 0x002fe20000010095 */
[----:B------:R-:W-:Y:S07]  /*36e0*/  BAR.SYNC.DEFER_BLOCKING 0x0 ;  /* 0x0000000000007b1d */ /* 0x000fee0000010000 */
[----:B------:R-:W-:Y:S05]  /*36f0*/  @P0 BRA `(.L_x_10) ;  /* 0x0000000400240947 */ /* 0x000fea0003800000 */
[----:B------:R-:W-:Y:S01]  /*3700*/  HFMA2 R149, -RZ, RZ, 0, 2.384185791015625e-06 ;  /* 0x00000028ff957431 */ /* 0x000fe200000001ff */
[----:B------:R-:W-:-:S04]  /*3710*/  UMOV UR13, 0xffffffff ;  /* 0xffffffff000d7882 */ /* 0x000fc80000000000 */
[----:B------:R-:W-:-:S05]  /*3720*/  IMAD R149, R106, R149, UR23 ;  /* 0x000000176a957e24 */ /* 0x000fca000f8e0295 */
[----:B------:R-:W-:Y:S04]  /*3730*/  LDS.64 R42, [R149+0x15f0] ;  /* 0x0015f000952a7984 */ /* 0x000fe80000000a00 */
[----:B------:R-:W1:Y:S04]  /*3740*/  LDS.64 R82, [R149+0x15f8] ;  /* 0x0015f80095527984 */ /* 0x000e680000000a00 */
[----:B------:R-:W2:Y:S04]  /*3750*/  LDS.64 R84, [R149+0x15e8] ;  /* 0x0015e80095547984 */ /* 0x000ea80000000a00 */
[----:B------:R-:W3:Y:S01]  /*3760*/  LDS.64 R86, [R149+0x15e0] ;  /* 0x0015e00095567984 */ /* 0x000ee20000000a00 */
[----:B-1----:R-:W-:-:S04]  /*3770*/  FFMA.FTZ R152, R42, R83, R43 ;  /* 0x000000532a987223 */ /* 0x002fc8000001002b */
[----:B--2---:R-:W-:-:S04]  /*3780*/  FFMA.FTZ R152, R84, R152, R85 ;  /* 0x0000009854987223 */ /* 0x004fc80000010055 */
[----:B---3--:R-:W-:Y:S01]  /*3790*/  FFMA.FTZ R163, R86, R152, R87 ;  /* 0x0000009856a37223 */ /* 0x008fe20000010057 */
[----:B------:R-:W-:Y:S01]  /*37a0*/  FMUL.FTZ R87, R42, R82 ;  /* 0x000000522a577220 */ /* 0x000fe20000410000 */
[----:B------:R-:W-:-:S03]  /*37b0*/  LOP3.LUT R152, R106, 0x1f, RZ, 0xc0, !PT ;  /* 0x0000001f6a987812 */ /* 0x000fc600078ec0ff */
[----:B------:R-:W-:Y:S01]  /*37c0*/  FMUL.FTZ R87, R84, R87 ;  /* 0x0000005754577220 */ /* 0x000fe20000410000 */
[----:B------:R-:W-:-:S03]  /*37d0*/  ISETP.NE.AND P0, PT, R152, 0x1f, PT ;  /* 0x0000001f9800780c */ /* 0x000fc60003f05270 */
[----:B------:R-:W-:Y:S01]  /*37e0*/  FMUL.FTZ R162, R86, R87 ;  /* 0x0000005756a27220 */ /* 0x000fe20000410000 */
[----:B------:R-:W-:Y:S09]  /*37f0*/  BRA.DIV UR13, `(.L_x_11) ;  /* 0x000000360d607947 */ /* 0x000ff2000b800000 */
[----:B------:R-:W1:Y:S01]  /*3800*/  SHFL.DOWN PT, R86, R163, 0x1, 0x1f ;  /* 0x08201f00a3567f89 */ /* 0x000e6200000e0000 */
[C---:B------:R-:W-:Y:S02]  /*3810*/  ISETP.GT.U32.AND P1, PT, R152.reuse, 0x1b, PT ;  /* 0x0000001b9800780c */ /* 0x040fe40003f24070 */
[C---:B------:R-:W-:Y:S01]  /*3820*/  ISETP.GT.U32.AND P2, PT, R152.reuse, 0x17, PT ;  /* 0x000000179800780c */ /* 0x040fe20003f44070 */
[----:B------:R-:W2:Y:S01]  /*3830*/  SHFL.DOWN PT, R153, R162, 0x1, 0x1f ;  /* 0x08201f00a2997f89 */ /* 0x000ea200000e0000 */
[----:B------:R-:W-:Y:S01]  /*3840*/  ISETP.GT.U32.AND P3, PT, R152, 0xf, PT ;  /* 0x0000000f9800780c */ /* 0x000fe20003f64070 */
[----:B-1----:R-:W-:Y:S01]  /*3850*/  @P0 FFMA.FTZ R154, R162, R86, R163 ;  /* 0x00000056a29a0223 */ /* 0x002fe200000100a3 */
[----:B--2---:R-:W-:-:S04]  /*3860*/  @P0 FMUL.FTZ R153, R153, R162 ;  /* 0x000000a299990220 */ /* 0x004fc80000410000 */
[----:B------:R-:W-:Y:S02]  /*3870*/  @P0 MOV R163, R154 ;  /* 0x0000009a00a30202 */ /* 0x000fe40000000f00 */
[----:B------:R-:W-:-:S03]  /*3880*/  @P0 MOV R162, R153 ;  /* 0x0000009900a20202 */ /* 0x000fc60000000f00 */
[----:B------:R-:W1:Y:S01]  /*3890*/  SHFL.DOWN PT, R154, R163, 0x2, 0x1f ;  /* 0x08401f00a39a7f89 */ /* 0x000e6200000e0000 */
[----:B------:R-:W-:-:S03]  /*38a0*/  ISETP.GT.U32.AND P0, PT, R152, 0x1d, PT ;  /* 0x0000001d9800780c */ /* 0x000fc60003f04070 */
[----:B------:R-:W2:Y:S10]  /*38b0*/  SHFL.DOWN PT, R153, R162, 0x2, 0x1f ;  /* 0x08401f00a2997f89 */ /* 0x000eb400000e0000 */
[C---:B-1----:R-:W-:Y:S01]  /*38c0*/  @!P0 FFMA.FTZ R154, R162.reuse, R154, R163 ;  /* 0x0000009aa29a8223 */ /* 0x042fe200000100a3 */
[----:B--2---:R-:W-:-:S04]  /*38d0*/  @!P0 FMUL.FTZ R153, R162, R153 ;  /* 0x00000099a2998220 */ /* 0x004fc80000410000 */
[----:B------:R-:W-:Y:S01]  /*38e0*/  @!P0 MOV R163, R154 ;  /* 0x0000009a00a38202 */ /* 0x000fe20000000f00 */
[----:B------:R-:W-:Y:S01]  /*38f0*/  @!P0 IMAD.MOV.U32 R162, RZ, RZ, R153 ;  /* 0x000000ffffa28224 */ /* 0x000fe200078e0099 */
[----:B------:R-:W-:-:S03]  /*3900*/  ISETP.NE.AND P0, PT, R106, 0x1f, PT ;  /* 0x0000001f6a00780c */ /* 0x000fc60003f05270 */
[----:B------:R-:W1:Y:S04]  /*3910*/  SHFL.DOWN PT, R154, R163, 0x4, 0x1f ;  /* 0x08801f00a39a7f89 */ /* 0x000e6800000e0000 */
[----:B------:R-:W2:Y:S01]  /*3920*/  SHFL.DOWN PT, R153, R162, 0x4, 0x1f ;  /* 0x08801f00a2997f89 */ /* 0x000ea200000e0000 */
[C---:B-1----:R-:W-:Y:S01]  /*3930*/  @!P1 FFMA.FTZ R154, R162.reuse, R154, R163 ;  /* 0x0000009aa29a9223 */ /* 0x042fe200000100a3 */
[----:B--2---:R-:W-:-:S04]  /*3940*/  @!P1 FMUL.FTZ R153, R162, R153 ;  /* 0x00000099a2999220 */ /* 0x004fc80000410000 */
[----:B------:R-:W-:Y:S02]  /*3950*/  @!P1 MOV R163, R154 ;  /* 0x0000009a00a39202 */ /* 0x000fe40000000f00 */
[----:B------:R-:W-:-:S03]  /*3960*/  @!P1 MOV R162, R153 ;  /* 0x0000009900a29202 */ /* 0x000fc60000000f00 */
        /* <DEDUP_REMOVED lines=9> */
[----:B--2---:R-:W-:-:S03]  /*3a00*/  @!P3 FMUL.FTZ R152, R162, R152 ;  /* 0x00000098a298b220 */ /* 0x004fc60000410000 */
[----:B------:R-:W-:Y:S02]  /*3a10*/  @!P3 IMAD.MOV.U32 R163, RZ, RZ, R154 ;  /* 0x000000ffffa3b224 */ /* 0x000fe400078e009a */
[----:B------:R-:W-:-:S03]  /*3a20*/  @!P3 MOV R162, R152 ;  /* 0x0000009800a2b202 */ /* 0x000fc60000000f00 */
[----:B------:R-:W-:Y:S04]  /*3a30*/  SHFL.IDX PT, R152, R163, RZ, 0x1f ;  /* 0x00001fffa3987589 */ /* 0x000fe800000e0000 */
[----:B------:R-:W0:Y:S04]  /*3a40*/  SHFL.IDX PT, R153, R162, RZ, 0x1f ;  /* 0x00001fffa2997589 */ /* 0x000e2800000e0000 */
[----:B------:R-:W1:Y:S04]  /*3a50*/  SHFL.DOWN PT, R162, R162, 0x1, 0x1f ;  /* 0x08201f00a2a27f89 */ /* 0x000e6800000e0000 */
[----:B------:R-:W2:Y:S01]  /*3a60*/  SHFL.DOWN PT, R163, R163, 0x1, 0x1f ;  /* 0x08201f00a3a37f89 */ /* 0x000ea200000e0000 */
[-C--:B0-----:R-:W-:Y:S01]  /*3a70*/  FFMA.FTZ R152, R41, R153.reuse, R152 ;  /* 0x0000009929987223 */ /* 0x081fe20000010098 */
[----:B------:R-:W-:-:S02]  /*3a80*/  FMUL.FTZ R153, R40, R153 ;  /* 0x0000009928997220 */ /* 0x000fc40000410000 */
[----:B------:R-:W0:Y:S04]  /*3a90*/  SHFL.IDX PT, R41, R41, RZ, 0x1f ;  /* 0x00001fff29297589 */ /* 0x000e2800000e0000 */
[----:B-1----:R-:W3:Y:S02]  /*3aa0*/  SHFL.IDX PT, R40, R40, RZ, 0x1f ;  /* 0x00001fff28287589 */ /* 0x002ee400000e0000 */
.L_x_61:
[C---:B0-2---:R-:W-:Y:S01]  /*3ab0*/  @P0 FFMA.FTZ R41, R162.reuse, R41, R163 ;  /* 0x00000029a2290223 */ /* 0x045fe200000100a3 */
        /* <DEDUP_REMOVED lines=10> */
[----:B------:R1:W-:Y:S01]  /*3b60*/  STS.64 [R149+0x15e0], R84 ;  /* 0x0015e05495007388 */ /* 0x0003e20000000a00 */
[----:B0-----:R-:W-:-:S02]  /*3b70*/  MOV R41, R152 ;  /* 0x0000009800297202 */ /* 0x001fc40000000f00 */
[----:B------:R-:W-:-:S07]  /*3b80*/  MOV R40, R153 ;  /* 0x0000009900287202 */ /* 0x000fce0000000f00 */
.L_x_10:
[----:B------:R-:W-:Y:S05]  /*3b90*/  WARPSYNC.ALL ;  /* 0x0000000000007948 */ /* 0x000fea0003800000 */
[----:B------:R-:W-:Y:S01]  /*3ba0*/  BAR.SYNC.DEFER_BLOCKING 0x0 ;  /* 0x0000000000007b1d */ /* 0x000fe20000010000 */
[----:B-1----:R-:W-:Y:S01]  /*3bb0*/  SHF.R.U32.HI R83, RZ, 0x2, R106 ;  /* 0x00000002ff537819 */ /* 0x002fe2000001166a */
[----:B------:R-:W-:Y:S01]  /*3bc0*/  FFMA.FTZ R82, R0, R151, RZ ;  /* 0x0000009700527223 */ /* 0x000fe200000100ff */
[----:B------:R-:W-:Y:S01]  /*3bd0*/  FFMA.FTZ R84, -R17, R69, R151 ;  /* 0x0000004511547223 */ /* 0x000fe20000010197 */
[----:B------:R-:W-:Y:S02]  /*3be0*/  ISETP.NE.AND P2, PT, R106, RZ, PT ;  /* 0x000000ff6a00720c */ /* 0x000fe40003f45270 */
[----:B------:R-:W-:Y:S01]  /*3bf0*/  IADD3 R42, PT, PT, R83, R106, RZ ;  /* 0x0000006a532a7210 */ /* 0x000fe20007ffe0ff */
[----:B------:R-:W-:Y:S01]  /*3c00*/  BSSY.RECONVERGENT B0, `(.L_x_12) ;  /* 0x00000d3000007945 */ /* 0x000fe20003800200 */
[----:B------:R-:W1:Y:S02]  /*3c10*/  S2R R149, SR_LANEID ;  /* 0x0000000000957919 */ /* 0x000e640000000000 */
[----:B------:R-:W-:-:S05]  /*3c20*/  LEA R42, R42, UR23, 0x3 ;  /* 0x000000172a2a7c11 */ /* 0x000fca000f8e18ff */
[----:B------:R-:W2:Y:S04]  /*3c30*/  LDS R43, [R42+0x15e4] ;  /* 0x0015e4002a2b7984 */ /* 0x000ea80000000800 */
[----:B0-----:R0:W-:Y:S01]  /*3c40*/  @!P2 STS.64 [UR12], R40 ;  /* 0x00000028ff00a988 */ /* 0x0011e20008000a0c */
[C---:B-1----:R-:W-:Y:S02]  /*3c50*/  ISETP.GT.AND P1, PT, R149.reuse, 0x1e, PT ;  /* 0x0000001e9500780c */ /* 0x042fe40003f24270 */
[----:B------:R-:W-:Y:S01]  /*3c60*/  ISETP.GT.AND P0, PT, R149, 0x1d, PT ;  /* 0x0000001d9500780c */ /* 0x000fe20003f04270 */
[----:B--2---:R-:W-:Y:S01]  /*3c70*/  FFMA.FTZ R132, R43, R133, R132 ;  /* 0x000000852b847223 */ /* 0x004fe20000010084 */
[----:B------:R-:W-:Y:S01]  /*3c80*/  FFMA.FTZ R43, R67, R135, R82 ;  /* 0x00000087432b7223 */ /* 0x000fe20000010052 */
[----:B------:R-:W-:-:S02]  /*3c90*/  FFMA.FTZ R135, -R16, R68, R135 ;  /* 0x0000004410877223 */ /* 0x000fc40000010187 */
[----:B------:R-:W-:Y:S01]  /*3ca0*/  FFMA.FTZ R131, R122, R132, R131 ;  /* 0x000000847a837223 */ /* 0x000fe20000010083 */
[----:B------:R-:W-:Y:S01]  /*3cb0*/  FFMA.FTZ R42, R64, R136, R43 ;  /* 0x00000088402a7223 */ /* 0x000fe2000001002b */
[----:B------:R-:W-:Y:S01]  /*3cc0*/  FFMA.FTZ R136, -R15, R66, R136 ;  /* 0x000000420f887223 */ /* 0x000fe20000010188 */
[----:B------:R-:W-:Y:S01]  /*3cd0*/  FMUL.FTZ R106, R132, UR35 ;  /* 0x00000023846a7c20 */ /* 0x000fe20008410000 */
[----:B------:R-:W-:Y:S01]  /*3ce0*/  FFMA.FTZ R85, R116, R131, R130 ;  /* 0x0000008374557223 */ /* 0x000fe20000010082 */
[----:B------:R-:W-:Y:S01]  /*3cf0*/  FFMA.FTZ R43, R61, R137, R42 ;  /* 0x000000893d2b7223 */ /* 0x000fe2000001002a */
[----:B------:R-:W-:Y:S01]  /*3d00*/  FFMA.FTZ R137, -R14, R65, R137 ;  /* 0x000000410e897223 */ /* 0x000fe20000010189 */
[----:B------:R-:W-:Y:S01]  /*3d10*/  FMUL.FTZ R130, R3, R131 ;  /* 0x0000008303827220 */ /* 0x000fe20000410000 */
[----:B------:R-:W-:Y:S01]  /*3d20*/  FFMA.FTZ R114, R114, R85, R129 ;  /* 0x0000005572727223 */ /* 0x000fe20000010081 */
[----:B------:R-:W-:Y:S01]  /*3d30*/  FFMA.FTZ R42, R58, R138, R43 ;  /* 0x0000008a3a2a7223 */ /* 0x000fe2000001002b */
[----:B------:R-:W-:Y:S01]  /*3d40*/  FFMA.FTZ R138, -R13, R63, R138 ;  /* 0x0000003f0d8a7223 */ /* 0x000fe2000001018a */
[----:B------:R-:W-:Y:S01]  /*3d50*/  FADD.FTZ R20, R130, R20 ;  /* 0x0000001482147221 */ /* 0x000fe20000010000 */
[----:B------:R-:W-:Y:S01]  /*3d60*/  FFMA.FTZ R113, R113, R114, R128 ;  /* 0x0000007271717223 */ /* 0x000fe20000010080 */
[----:B------:R-:W-:Y:S01]  /*3d70*/  FFMA.FTZ R43, R55, R139, R42 ;  /* 0x0000008b372b7223 */ /* 0x000fe2000001002a */
[----:B------:R-:W-:Y:S01]  /*3d80*/  FFMA.FTZ R139, -R12, R62, R139 ;  /* 0x0000003e0c8b7223 */ /* 0x000fe2000001018b */
[----:B0-----:R-:W-:Y:S01]  /*3d90*/  FMUL.FTZ R40, R85, UR35 ;  /* 0x0000002355287c20 */ /* 0x001fe20008410000 */
[----:B------:R-:W-:Y:S01]  /*3da0*/  FFMA.FTZ R112, R112, R113, R127 ;  /* 0x0000007170707223 */ /* 0x000fe2000001007f */
[----:B------:R-:W-:Y:S01]  /*3db0*/  FFMA.FTZ R42, R52, R140, R43 ;  /* 0x0000008c342a7223 */ /* 0x000fe2000001002b */
[----:B------:R-:W-:Y:S01]  /*3dc0*/  FFMA.FTZ R140, -R11, R60, R140 ;  /* 0x0000003c0b8c7223 */ /* 0x000fe2000001018c */
[----:B------:R-:W-:Y:S01]  /*3dd0*/  FMUL.FTZ R41, R114, UR35 ;  /* 0x0000002372297c20 */ /* 0x000fe20008410000 */
[----:B------:R-:W-:Y:S01]  /*3de0*/  FFMA.FTZ R111, R111, R112, R126 ;  /* 0x000000706f6f7223 */ /* 0x000fe2000001007e */
[----:B------:R-:W-:Y:S01]  /*3df0*/  FFMA.FTZ R43, R49, R141, R42 ;  /* 0x0000008d312b7223 */ /* 0x000fe2000001002a */
[----:B------:R-:W-:-:S02]  /*3e00*/  FFMA.FTZ R141, -R10, R59, R141 ;  /* 0x0000003b0a8d7223 */ /* 0x000fc4000001018d */
[----:B------:R-:W-:Y:S01]  /*3e10*/  FFMA.FTZ R110, R110, R111, R125 ;  /* 0x0000006f6e6e7223 */ /* 0x000fe2000001007d */
[----:B------:R-:W-:Y:S01]  /*3e20*/  FFMA.FTZ R82, R46, R142, R43 ;  /* 0x0000008e2e527223 */ /* 0x000fe2000001002b */
[----:B------:R-:W-:Y:S02]  /*3e30*/  FFMA.FTZ R142, -R9, R57, R142 ;  /* 0x00000039098e7223 */ /* 0x000fe4000001018e */
[----:B------:R-:W-:Y:S01]  /*3e40*/  FFMA.FTZ R109, R109, R110, R124 ;  /* 0x0000006e6d6d7223 */ /* 0x000fe2000001007c */
[----:B------:R-:W-:Y:S01]  /*3e50*/  FFMA.FTZ R87, R45, R143, R82 ;  /* 0x0000008f2d577223 */ /* 0x000fe20000010052 */
[----:B------:R-:W-:Y:S02]  /*3e60*/  FFMA.FTZ R143, -R8, R56, R143 ;  /* 0x00000038088f7223 */ /* 0x000fe4000001018f */
[----:B------:R-:W-:Y:S01]  /*3e70*/  FFMA.FTZ R108, R108, R109, R123 ;  /* 0x0000006d6c6c7223 */ /* 0x000fe2000001007b */
[----:B------:R-:W-:Y:S01]  /*3e80*/  FFMA.FTZ R82, R44, R144, R87 ;  /* 0x000000902c527223 */ /* 0x000fe20000010057 */
[----:B------:R-:W-:-:S02]  /*3e90*/  FFMA.FTZ R144, -R7, R54, R144 ;  /* 0x0000003607907223 */ /* 0x000fc40000010190 */
[----:B------:R-:W-:Y:S01]  /*3ea0*/  FFMA.FTZ R107, R107, R108, R121 ;  /* 0x0000006c6b6b7223 */ /* 0x000fe20000010079 */
[----:B------:R-:W-:-:S03]  /*3eb0*/  FMUL.FTZ R121, R5, R114 ;  /* 0x0000007205797220 */ /* 0x000fc60000410000 */
[----:B------:R-:W-:Y:S01]  /*3ec0*/  FFMA.FTZ R120, R105, R107, R120 ;  /* 0x0000006b69787223 */ /* 0x000fe20000010078 */
[----:B------:R-:W-:Y:S01]  /*3ed0*/  FFMA.FTZ R105, R39, R145, R82 ;  /* 0x0000009127697223 */ /* 0x000fe20000010052 */
[----:B------:R-:W-:Y:S01]  /*3ee0*/  FFMA.FTZ R145, -R6, R53, R145 ;  /* 0x0000003506917223 */ /* 0x000fe20000010191 */
[----:B------:R-:W-:Y:S01]  /*3ef0*/  FADD.FTZ R22, R121, R22 ;  /* 0x0000001679167221 */ /* 0x000fe20000010000 */
[----:B------:R-:W-:Y:S01]  /*3f00*/  FFMA.FTZ R104, R104, R120, R119 ;  /* 0x0000007868687223 */ /* 0x000fe20000010077 */
[----:B------:R-:W-:-:S03]  /*3f10*/  FMUL.FTZ R119, R7, R112 ;  /* 0x0000007007777220 */ /* 0x000fc60000410000 */
[-C--:B------:R-:W-:Y:S01]  /*3f20*/  FFMA.FTZ R103, R103, R104.reuse, R118 ;  /* 0x0000006867677223 */ /* 0x080fe20000010076 */
[----:B------:R-:W-:Y:S01]  /*3f30*/  FMUL.FTZ R82, R14, R104 ;  /* 0x000000680e527220 */ /* 0x000fe20000410000 */
[----:B------:R-:W-:Y:S01]  /*3f40*/  FFMA.FTZ R118, R38, R146, R105 ;  /* 0x0000009226767223 */ /* 0x000fe20000010069 */
[----:B------:R-:W-:Y:S01]  /*3f50*/  FMUL.FTZ R105, R13, R120 ;  /* 0x000000780d697220 */ /* 0x000fe20000410000 */
[-C--:B------:R-:W-:Y:S01]  /*3f60*/  FFMA.FTZ R102, R102, R103.reuse, R117 ;  /* 0x0000006766667223 */ /* 0x080fe20000010075 */
[----:B------:R-:W-:Y:S01]  /*3f70*/  FMUL.FTZ R87, R15, R103 ;  /* 0x000000670f577220 */ /* 0x000fe20000410000 */
[----:B------:R-:W-:Y:S01]  /*3f80*/  FMUL.FTZ R117, R9, R110 ;  /* 0x0000006e09757220 */ /* 0x000fe20000410000 */
[----:B------:R-:W-:Y:S01]  /*3f90*/  FFMA.FTZ R146, -R5, R51, R146 ;  /* 0x0000003305927223 */ /* 0x000fe20000010192 */
[-C--:B------:R-:W-:Y:S01]  /*3fa0*/  FFMA.FTZ R42, R101, R102.reuse, R115 ;  /* 0x00000066652a7223 */ /* 0x080fe20000010073 */
[----:B------:R-:W-:Y:S01]  /*3fb0*/  FMUL.FTZ R116, R16, R102 ;  /* 0x0000006610747220 */ /* 0x000fe20000410000 */
[----:B------:R-:W-:Y:S01]  /*3fc0*/  FFMA.FTZ R115, R37, R147, R118 ;  /* 0x0000009325737223 */ /* 0x000fe20000010076 */
[----:B------:R-:W-:Y:S01]  /*3fd0*/  FMUL.FTZ R118, R12, R107 ;  /* 0x0000006b0c767220 */ /* 0x000fe20000410000 */
[----:B------:R-:W-:Y:S01]  /*3fe0*/  FMUL.FTZ R43, R17, R42 ;  /* 0x0000002a112b7220 */ /* 0x000fe20000410000 */
[----:B------:R-:W-:Y:S01]  /*3ff0*/  FFMA.FTZ R147, -R4, R50, R147 ;  /* 0x0000003204937223 */ /* 0x000fe20000010193 */
[----:B------:R-:W-:Y:S01]  /*4000*/  FFMA.FTZ R122, R36, R148, R115 ;  /* 0x00000094247a7223 */ /* 0x000fe20000010073 */
[----:B------:R-:W-:Y:S01]  /*4010*/  FMUL.FTZ R115, R11, R108 ;  /* 0x0000006c0b737220 */ /* 0x000fe20000410000 */
[----:B------:R-:W-:Y:S01]  /*4020*/  FFMA.FTZ R101, R43, R84, RZ ;  /* 0x000000542b657223 */ /* 0x000fe200000100ff */
[----:B------:R-:W-:Y:S01]  /*4030*/  FFMA.FTZ R148, -R3, R48, R148 ;  /* 0x0000003003947223 */ /* 0x000fe20000010194 */
[----:B------:R-:W-:Y:S01]  /*4040*/  FADD.FTZ R31, R82, R31 ;  /* 0x0000001f521f7221 */ /* 0x000fe20000010000 */
[----:B------:R-:W-:Y:S01]  /*4050*/  FADD.FTZ R30, R105, R30 ;  /* 0x0000001e691e7221 */ /* 0x000fe20000010000 */
[----:B------:R-:W-:Y:S01]  /*4060*/  FFMA.FTZ R86, R116, R135, R101 ;  /* 0x0000008774567223 */ /* 0x000fe20000010065 */
[----:B------:R-:W-:Y:S01]  /*4070*/  FADD.FTZ R24, R119, R24 ;  /* 0x0000001877187221 */ /* 0x000fe20000010000 */
[----:B------:R-:W-:Y:S01]  /*4080*/  FADD.FTZ R26, R117, R26 ;  /* 0x0000001a751a7221 */ /* 0x000fe20000010000 */
[----:B------:R-:W-:Y:S01]  /*4090*/  FADD.FTZ R28, R115, R28 ;  /* 0x0000001c731c7221 */ /* 0x000fe20000010000 */
[C---:B------:R-:W-:Y:S01]  /*40a0*/  FFMA.FTZ R101, R87.reuse, R136, R86 ;  /* 0x0000008857657223 */ /* 0x040fe20000010056 */
[----:B------:R-:W-:Y:S01]  /*40b0*/  FADD.FTZ R29, R118, R29 ;  /* 0x0000001d761d7221 */ /* 0x000fe20000010000 */
[----:B------:R-:W-:Y:S01]  /*40c0*/  FADD.FTZ R32, R87, R32 ;  /* 0x0000002057207221 */ /* 0x000fe20000010000 */
[----:B------:R-:W-:Y:S01]  /*40d0*/  FADD.FTZ R33, R116, R33 ;  /* 0x0000002174217221 */ /* 0x000fe20000010000 */
[----:B------:R-:W-:Y:S01]  /*40e0*/  FFMA.FTZ R86, R82, R137, R101 ;  /* 0x0000008952567223 */ /* 0x000fe20000010065 */
[----:B------:R-:W-:-:S03]  /*40f0*/  FADD.FTZ R34, R43, R34 ;  /* 0x000000222b227221 */ /* 0x000fc60000010000 */
[----:B------:R-:W-:Y:S01]  /*4100*/  FFMA.FTZ R101, R105, R138, R86 ;  /* 0x0000008a69657223 */ /* 0x000fe20000010056 */
[----:B------:R-:W-:Y:S01]  /*4110*/  FFMA.FTZ R86, R35, R150, R122 ;  /* 0x0000009623567223 */ /* 0x000fe2000001007a */
[----:B------:R-:W-:Y:S02]  /*4120*/  FMUL.FTZ R122, R10, R109 ;  /* 0x0000006d0a7a7220 */ /* 0x000fe40000410000 */
[----:B------:R-:W-:Y:S02]  /*4130*/  FFMA.FTZ R124, R118, R139, R101 ;  /* 0x0000008b767c7223 */ /* 0x000fe40000010065 */
[----:B------:R-:W0:Y:S01]  /*4140*/  SHFL.DOWN PT, R123, R86, 0x1, 0x1f ;  /* 0x08201f00567b7f89 */ /* 0x000e2200000e0000 */
[----:B------:R-:W-:Y:S01]  /*4150*/  FADD.FTZ R27, R122, R27 ;  /* 0x0000001b7a1b7221 */ /* 0x000fe20000010000 */
[----:B------:R-:W-:Y:S01]  /*4160*/  FFMA.FTZ R101, R115, R140, R124 ;  /* 0x0000008c73657223 */ /* 0x000fe2000001007c */
[----:B------:R-:W-:-:S03]  /*4170*/  FMUL.FTZ R124, R8, R111 ;  /* 0x0000006f087c7220 */ /* 0x000fc60000410000 */
[----:B------:R-:W-:Y:S01]  /*4180*/  FFMA.FTZ R126, R122, R141, R101 ;  /* 0x0000008d7a7e7223 */ /* 0x000fe20000010065 */
[----:B------:R-:W-:-:S03]  /*4190*/  FADD.FTZ R25, R124, R25 ;  /* 0x000000197c197221 */ /* 0x000fc60000010000 */
[----:B------:R-:W-:Y:S01]  /*41a0*/  FFMA.FTZ R101, R117, R142, R126 ;  /* 0x0000008e75657223 */ /* 0x000fe2000001007e */
[----:B------:R-:W-:-:S03]  /*41b0*/  FMUL.FTZ R126, R6, R113 ;  /* 0x00000071067e7220 */ /* 0x000fc60000410000 */
[----:B------:R-:W-:Y:S01]  /*41c0*/  FFMA.FTZ R128, R124, R143, R101 ;  /* 0x0000008f7c807223 */ /* 0x000fe20000010065 */
[----:B------:R-:W-:-:S03]  /*41d0*/  FADD.FTZ R23, R126, R23 ;  /* 0x000000177e177221 */ /* 0x000fc60000010000 */
[----:B------:R-:W-:-:S04]  /*41e0*/  FFMA.FTZ R101, R119, R144, R128 ;  /* 0x0000009077657223 */ /* 0x000fc80000010080 */
[----:B------:R-:W-:Y:S01]  /*41f0*/  FFMA.FTZ R128, R126, R145, R101 ;  /* 0x000000917e807223 */ /* 0x000fe20000010065 */
[----:B0-----:R-:W-:Y:S01]  /*4200*/  @!P1 FADD.FTZ R86, R86, R123 ;  /* 0x0000007b56569221 */ /* 0x001fe20000010000 */
[----:B------:R-:W-:Y:S02]  /*4210*/  FFMA.FTZ R123, -R2, R47, R150 ;  /* 0x0000002f027b7223 */ /* 0x000fe40000010196 */
[----:B------:R-:W-:Y:S01]  /*4220*/  FFMA.FTZ R101, R121, R146, R128 ;  /* 0x0000009279657223 */ /* 0x000fe20000010080 */
[----:B------:R-:W-:Y:S01]  /*4230*/  FMUL.FTZ R128, R4, R85 ;  /* 0x0000005504807220 */ /* 0x000fe20000410000 */
[----:B------:R-:W-:Y:S01]  /*4240*/  FMUL.FTZ R150, R2, R132 ;  /* 0x0000008402967220 */ /* 0x000fe20000410000 */
[----:B------:R-:W0:Y:S01]  /*4250*/  SHFL.DOWN PT, R125, R86, 0x2, 0x1f ;  /* 0x08401f00567d7f89 */ /* 0x000e2200000e0000 */
[----:B------:R-:W-:Y:S01]  /*4260*/  FMUL.FTZ R106, R123, R106 ;  /* 0x0000006a7b6a7220 */ /* 0x000fe20000410000 */
[----:B------:R-:W-:Y:S01]  /*4270*/  FFMA.FTZ R101, R128, R147, R101 ;  /* 0x0000009380657223 */ /* 0x000fe20000010065 */
[----:B------:R-:W-:Y:S01]  /*4280*/  FMUL.FTZ R147, R147, R40 ;  /* 0x0000002893937220 */ /* 0x000fe20000410000 */
[----:B------:R-:W-:Y:S01]  /*4290*/  FMUL.FTZ R40, R113, UR35 ;  /* 0x0000002371287c20 */ /* 0x000fe20008410000 */
[----:B------:R-:W-:Y:S01]  /*42a0*/  FFMA.FTZ R106, R47, R132, R106 ;  /* 0x000000842f6a7223 */ /* 0x000fe2000001006a */
[----:B------:R-:W-:Y:S01]  /*42b0*/  FFMA.FTZ R101, R130, R148, R101 ;  /* 0x0000009482657223 */ /* 0x000fe20000010065 */
[----:B------:R-:W-:Y:S01]  /*42c0*/  FMUL.FTZ R146, R146, R41 ;  /* 0x0000002992927220 */ /* 0x000fe20000410000 */
[----:B------:R-:W-:Y:S01]  /*42d0*/  FMUL.FTZ R41, R112, UR35 ;  /* 0x0000002370297c20 */ /* 0x000fe20008410000 */
[----:B------:R-:W-:Y:S01]  /*42e0*/  FADD.FTZ R91, R106, R91 ;  /* 0x0000005b6a5b7221 */ /* 0x000fe20000010000 */
[----:B------:R-:W-:Y:S01]  /*42f0*/  FFMA.FTZ R101, R150, R123, R101 ;  /* 0x0000007b96657223 */ /* 0x000fe20000010065 */
[----:B------:R-:W-:Y:S01]  /*4300*/  FMUL.FTZ R106, R145, R40 ;  /* 0x00000028916a7220 */ /* 0x000fe20000410000 */
[----:B------:R-:W-:Y:S01]  /*4310*/  FADD.FTZ R21, R128, R21 ;  /* 0x0000001580157221 */ /* 0x000fe20000010000 */
[----:B------:R-:W-:Y:S01]  /*4320*/  FMUL.FTZ R40, R111, UR35 ;  /* 0x000000236f287c20 */ /* 0x000fe20008410000 */
[----:B------:R-:W-:Y:S01]  /*4330*/  FFMA.FTZ R128, R50, R85, R147 ;  /* 0x0000005532807223 */ /* 0x000fe20000010093 */
[----:B------:R-:W1:Y:S01]  /*4340*/  SHFL.DOWN PT, R152, R101, 0x1, 0x1f ;  /* 0x08201f0065987f89 */ /* 0x000e6200000e0000 */
[----:B------:R-:W-:Y:S01]  /*4350*/  FMUL.FTZ R85, R144, R41 ;  /* 0x0000002990557220 */ /* 0x000fe20000410000 */
[----:B------:R-:W-:Y:S01]  /*4360*/  FFMA.FTZ R106, R53, R113, R106 ;  /* 0x00000071356a7223 */ /* 0x000fe2000001006a */
[----:B------:R-:W-:Y:S01]  /*4370*/  FMUL.FTZ R143, R143, R40 ;  /* 0x000000288f8f7220 */ /* 0x000fe20000410000 */
[----:B------:R-:W-:Y:S01]  /*4380*/  FMUL.FTZ R40, R109, UR35 ;  /* 0x000000236d287c20 */ /* 0x000fe20008410000 */
[----:B------:R-:W-:Y:S01]  /*4390*/  FFMA.FTZ R85, R54, R112, R85 ;  /* 0x0000007036557223 */ /* 0x000fe20000010055 */
[----:B------:R-:W-:Y:S01]  /*43a0*/  FADD.FTZ R81, R106, R81 ;  /* 0x000000516a517221 */ /* 0x000fe20000010000 */
[----:B------:R-:W-:Y:S01]  /*43b0*/  FMUL.FTZ R41, R110, UR35 ;  /* 0x000000236e297c20 */ /* 0x000fe20008410000 */
[----:B------:R-:W-:Y:S01]  /*43c0*/  FFMA.FTZ R106, R56, R111, R143 ;  /* 0x0000006f386a7223 */ /* 0x000fe2000001008f */
[----:B0-----:R-:W-:Y:S01]  /*43d0*/  @!P0 FADD.FTZ R86, R86, R125 ;  /* 0x0000007d56568221 */ /* 0x001fe20000010000 */
[----:B------:R-:W-:Y:S01]  /*43e0*/  FMUL.FTZ R40, R141, R40 ;  /* 0x000000288d287220 */ /* 0x000fe20000410000 */
[----:B------:R-:W-:Y:S01]  /*43f0*/  FMUL.FTZ R142, R142, R41 ;  /* 0x000000298e8e7220 */ /* 0x000fe20000410000 */
[----:B------:R-:W-:Y:S01]  /*4400*/  FADD.FTZ R79, R106, R79 ;  /* 0x0000004f6a4f7221 */ /* 0x000fe20000010000 */
[----:B------:R-:W-:Y:S01]  /*4410*/  FMUL.FTZ R41, R108, UR35 ;  /* 0x000000236c297c20 */ /* 0x000fe20008410000 */
[----:B------:R-:W0:Y:S01]  /*4420*/  SHFL.DOWN PT, R125, R86, 0x4, 0x1f ;  /* 0x08801f00567d7f89 */ /* 0x000e2200000e0000 */
[----:B------:R-:W-:Y:S01]  /*4430*/  FFMA.FTZ R106, R59, R109, R40 ;  /* 0x0000006d3b6a7223 */ /* 0x000fe20000010028 */
[----:B------:R-:W-:Y:S01]  /*4440*/  FMUL.FTZ R40, R107, UR35 ;  /* 0x000000236b287c20 */ /* 0x000fe20008410000 */
[----:B------:R-:W-:Y:S01]  /*4450*/  FADD.FTZ R80, R85, R80 ;  /* 0x0000005055507221 */ /* 0x000fe20000010000 */
[----:B------:R-:W-:Y:S01]  /*4460*/  FMUL.FTZ R85, R140, R41 ;  /* 0x000000298c557220 */ /* 0x000fe20000410000 */
[----:B------:R-:W-:Y:S01]  /*4470*/  FMUL.FTZ R41, R120, UR35 ;  /* 0x0000002378297c20 */ /* 0x000fe20008410000 */
[----:B------:R-:W-:Y:S01]  /*4480*/  FMUL.FTZ R139, R139, R40 ;  /* 0x000000288b8b7220 */ /* 0x000fe20000410000 */
[----:B------:R-:W-:Y:S01]  /*4490*/  FMUL.FTZ R40, R104, UR35 ;  /* 0x0000002368287c20 */ /* 0x000fe20008410000 */
[----:B------:R-:W-:Y:S01]  /*44a0*/  FFMA.FTZ R85, R60, R108, R85 ;  /* 0x0000006c3c557223 */ /* 0x000fe20000010055 */
[----:B------:R-:W-:Y:S01]  /*44b0*/  FMUL.FTZ R138, R138, R41 ;  /* 0x000000298a8a7220 */ /* 0x000fe20000410000 */
[----:B-1----:R-:W-:Y:S01]  /*44c0*/  @!P1 FADD.FTZ R101, R101, R152 ;  /* 0x0000009865659221 */ /* 0x002fe20000010000 */
[----:B------:R-:W-:Y:S01]  /*44d0*/  ISETP.GT.AND P1, PT, R149, 0x1b, PT ;  /* 0x0000001b9500780c */ /* 0x000fe20003f24270 */
[----:B------:R-:W-:Y:S01]  /*44e0*/  FMUL.FTZ R40, R137, R40 ;  /* 0x0000002889287220 */ /* 0x000fe20000410000 */
[----:B------:R-:W-:Y:S01]  /*44f0*/  FMUL.FTZ R41, R103, UR35 ;  /* 0x0000002367297c20 */ /* 0x000fe20008410000 */
[----:B------:R-:W-:Y:S01]  /*4500*/  FADD.FTZ R76, R85, R76 ;  /* 0x0000004c554c7221 */ /* 0x000fe20000010000 */
[----:B------:R-:W1:Y:S01]  /*4510*/  SHFL.DOWN PT, R152, R101, 0x2, 0x1f ;  /* 0x08401f0065987f89 */ /* 0x000e6200000e0000 */
[----:B------:R-:W-:Y:S01]  /*4520*/  FFMA.FTZ R104, R65, R104, R40 ;  /* 0x0000006841687223 */ /* 0x000fe20000010028 */
[----:B------:R-:W-:Y:S01]  /*4530*/  FMUL.FTZ R85, R136, R41 ;  /* 0x0000002988557220 */ /* 0x000fe20000410000 */
[----:B------:R-:W-:Y:S01]  /*4540*/  FMUL.FTZ R123, R131, UR35 ;  /* 0x00000023837b7c20 */ /* 0x000fe20008410000 */
[----:B------:R-:W-:Y:S01]  /*4550*/  FADD.FTZ R77, R106, R77 ;  /* 0x0000004d6a4d7221 */ /* 0x000fe20000010000 */
[----:B------:R-:W-:Y:S01]  /*4560*/  FMUL.FTZ R40, R102, UR35 ;  /* 0x0000002366287c20 */ /* 0x000fe20008410000 */
[----:B------:R-:W-:Y:S01]  /*4570*/  FMUL.FTZ R41, R42, UR35 ;  /* 0x000000232a297c20 */ /* 0x000fe20008410000 */
[----:B------:R-:W-:Y:S01]  /*4580*/  FFMA.FTZ R106, R62, R107, R139 ;  /* 0x0000006b3e6a7223 */ /* 0x000fe2000001008b */
[----:B------:R-:W-:Y:S01]  /*4590*/  FMUL.FTZ R123, R148, R123 ;  /* 0x0000007b947b7220 */ /* 0x000fe20000410000 */
[----:B0-----:R-:W-:Y:S01]  /*45a0*/  @!P1 FADD.FTZ R86, R86, R125 ;  /* 0x0000007d56569221 */ /* 0x001fe20000010000 */
[----:B------:R-:W-:Y:S01]  /*45b0*/  FMUL.FTZ R135, R135, R40 ;  /* 0x0000002887877220 */ /* 0x000fe20000410000 */
[----:B------:R-:W-:Y:S01]  /*45c0*/  FMUL.FTZ R84, R84, R41 ;  /* 0x0000002954547220 */ /* 0x000fe20000410000 */
[----:B------:R-:W-:Y:S01]  /*45d0*/  FFMA.FTZ R123, R48, R131, R123 ;  /* 0x00000083307b7223 */ /* 0x000fe2000001007b */
[----:B------:R-:W-:Y:S01]  /*45e0*/  FFMA.FTZ R121, R51, R114, R146 ;  /* 0x0000007233797223 */ /* 0x000fe20000010092 */
[----:B------:R-:W0:Y:S01]  /*45f0*/  SHFL.DOWN PT, R125, R86, 0x8, 0x1f ;  /* 0x09001f00567d7f89 */ /* 0x000e2200000e0000 */
[----:B------:R-:W-:Y:S01]  /*4600*/  FFMA.FTZ R111, R57, R110, R142 ;  /* 0x0000006e396f7223 */ /* 0x000fe2000001008e */
[----:B------:R-:W-:Y:S01]  /*4610*/  FFMA.FTZ R105, R63, R120, R138 ;  /* 0x000000783f697223 */ /* 0x000fe2000001008a */
[----:B------:R-:W-:Y:S01]  /*4620*/  FFMA.FTZ R85, R66, R103, R85 ;  /* 0x0000006742557223 */ /* 0x000fe20000010055 */
[----:B------:R-:W-:Y:S01]  /*4630*/  FFMA.FTZ R102, R68, R102, R135 ;  /* 0x0000006644667223 */ /* 0x000fe20000010087 */
[----:B------:R-:W-:Y:S01]  /*4640*/  FFMA.FTZ R41, R69, R42, R84 ;  /* 0x0000002a45297223 */ /* 0x000fe20000010054 */
[----:B------:R-:W-:Y:S01]  /*4650*/  FADD.FTZ R19, R150, R19 ;  /* 0x0000001396137221 */ /* 0x000fe20000010000 */
[----:B------:R-:W-:Y:S01]  /*4660*/  FADD.FTZ R90, R123, R90 ;  /* 0x0000005a7b5a7221 */ /* 0x000fe20000010000 */
[----:B------:R-:W-:Y:S01]  /*4670*/  FADD.FTZ R89, R128, R89 ;  /* 0x0000005980597221 */ /* 0x000fe20000010000 */
[----:B------:R-:W-:Y:S01]  /*4680*/  FADD.FTZ R88, R121, R88 ;  /* 0x0000005879587221 */ /* 0x000fe20000010000 */
[----:B-1----:R-:W-:Y:S01]  /*4690*/  @!P0 FADD.FTZ R101, R101, R152 ;  /* 0x0000009865658221 */ /* 0x002fe20000010000 */
[----:B------:R-:W-:Y:S01]  /*46a0*/  ISETP.GT.AND P0, PT, R149, 0x17, PT ;  /* 0x000000179500780c */ /* 0x000fe20003f04270 */
[----:B------:R-:W-:Y:S01]  /*46b0*/  FADD.FTZ R78, R111, R78 ;  /* 0x0000004e6f4e7221 */ /* 0x000fe20000010000 */
[----:B------:R-:W-:Y:S01]  /*46c0*/  FADD.FTZ R75, R106, R75 ;  /* 0x0000004b6a4b7221 */ /* 0x000fe20000010000 */
[----:B------:R-:W-:Y:S01]  /*46d0*/  FADD.FTZ R74, R105, R74 ;  /* 0x0000004a694a7221 */ /* 0x000fe20000010000 */
[----:B------:R-:W1:Y:S01]  /*46e0*/  SHFL.DOWN PT, R152, R101, 0x4, 0x1f ;  /* 0x08801f0065987f89 */ /* 0x000e6200000e0000 */
[----:B------:R-:W-:Y:S01]  /*46f0*/  FADD.FTZ R73, R104, R73 ;  /* 0x0000004968497221 */ /* 0x000fe20000010000 */
[----:B------:R-:W-:Y:S01]  /*4700*/  FADD.FTZ R72, R85, R72 ;  /* 0x0000004855487221 */ /* 0x000fe20000010000 */
[----:B------:R-:W-:Y:S01]  /*4710*/  FADD.FTZ R71, R102, R71 ;  /* 0x0000004766477221 */ /* 0x000fe20000010000 */
[----:B------:R-:W-:-:S05]  /*4720*/  FADD.FTZ R70, R41, R70 ;  /* 0x0000004629467221 */ /* 0x000fca0000010000 */
[----:B0-----:R-:W-:-:S05]  /*4730*/  @!P0 FADD.FTZ R86, R86, R125 ;  /* 0x0000007d56568221 */ /* 0x001fca0000010000 */
[----:B------:R-:W-:Y:S01]  /*4740*/  SHFL.DOWN PT, R113, R86, 0x10, 0x1f ;  /* 0x0a001f0056717f89 */ /* 0x000fe200000e0000 */
[----:B-1----:R-:W-:-:S05]  /*4750*/  @!P1 FADD.FTZ R101, R101, R152 ;  /* 0x0000009865659221 */ /* 0x002fca0000010000 */
[----:B------:R-:W0:Y:S02]  /*4760*/  SHFL.DOWN PT, R130, R101, 0x8, 0x1f ;  /* 0x09001f0065827f89 */ /* 0x000e2400000e0000 */
[----:B0-----:R-:W-:Y:S01]  /*4770*/  @!P0 FADD.FTZ R101, R101, R130 ;  /* 0x0000008265658221 */ /* 0x001fe20000010000 */
[----:B------:R-:W-:-:S04]  /*4780*/  ISETP.NE.AND P0, PT, R149, RZ, PT ;  /* 0x000000ff9500720c */ /* 0x000fc80003f05270 */
[----:B------:R-:W0:Y:S09]  /*4790*/  SHFL.DOWN PT, R112, R101, 0x10, 0x1f ;  /* 0x0a001f0065707f89 */ /* 0x000e3200000e0000 */
[----:B------:R-:W-:Y:S01]  /*47a0*/  @!P0 LOP3.LUT R107, R83, 0xf8, RZ, 0xc0, !PT ;  /* 0x000000f8536b8812 */ /* 0x000fe200078ec0ff */
[----:B------:R-:W-:Y:S01]  /*47b0*/  FADD.FTZ R83, R86, R113 ;  /* 0x0000007156537221 */ /* 0x000fe20000010000 */
[----:B0-----:R-:W-:-:S05]  /*47c0*/  FADD.FTZ R82, R101, R112 ;  /* 0x0000007065527221 */ /* 0x001fca0000010000 */
[----:B------:R0:W-:Y:S01]  /*47d0*/  @!P0 STS.64 [R107+UR23+0x1098], R82 ;  /* 0x001098526b008988 */ /* 0x0001e20008000a17 */
[----:B------:R-:W-:Y:S06]  /*47e0*/  BAR.SYNC.DEFER_BLOCKING 0x0 ;  /* 0x0000000000007b1d */ /* 0x000fec0000010000 */
[----:B------:R-:W-:Y:S05]  /*47f0*/  @P2 BRA `(.L_x_13) ;  /* 0x00000000004c2947 */ /* 0x000fea0003800000 */
[----:B------:R-:W1:Y:S01]  /*4800*/  LDC R40, c[0x0][0x394] ;  /* 0x0000e500ff287b82 */ /* 0x000e620000000800 */
[----:B------:R-:W-:Y:S01]  /*4810*/  LDS.64 R84, [UR23+0x10b0] ;  /* 0x0010b017ff547984 */ /* 0x000fe20008000a00 */
[----:B------:R-:W-:-:S04]  /*4820*/  ISETP.GT.AND P0, PT, R149, 0xf, PT ;  /* 0x0000000f9500780c */ /* 0x000fc80003f04270 */
[----:B------:R-:W-:Y:S02]  /*4830*/  FSEL R86, R86, R83, P0 ;  /* 0x0000005356567208 */ /* 0x000fe40000000000 */
[----:B------:R-:W-:Y:S02]  /*4840*/  FSEL R101, R101, R82, P0 ;  /* 0x0000005265657208 */ /* 0x000fe40000000000 */
[----:B-1----:R-:W-:Y:S02]  /*4850*/  ISETP.NE.AND P1, PT, R40, UR16, PT ;  /* 0x0000001028007c0c */ /* 0x002fe4000bf25270 */
[----:B------:R-:W1:Y:S11]  /*4860*/  LDS.128 R40, [UR23+0x10a0] ;  /* 0x0010a017ff287984 */ /* 0x000e760008000c00 */
[----:B------:R-:W2:Y:S04]  /*4870*/  @P1 LDS R102, [UR33+0x1600] ;  /* 0x00160021ff661984 */ /* 0x000ea80008000800 */
[----:B------:R-:W3:Y:S01]  /*4880*/  @P1 LDS R87, [UR33+0x1200] ;  /* 0x00120021ff571984 */ /* 0x000ee20008000800 */
[----:B-1----:R-:W-:Y:S01]  /*4890*/  FADD.FTZ R86, R41, R86 ;  /* 0x0000005629567221 */ /* 0x002fe20000010000 */
[----:B------:R-:W-:-:S03]  /*48a0*/  FADD.FTZ R101, R40, R101 ;  /* 0x0000006528657221 */ /* 0x000fc60000010000 */
[----:B------:R-:W-:Y:S01]  /*48b0*/  FADD.FTZ R86, R43, R86 ;  /* 0x000000562b567221 */ /* 0x000fe20000010000 */
[----:B------:R-:W-:-:S03]  /*48c0*/  FADD.FTZ R101, R42, R101 ;  /* 0x000000652a657221 */ /* 0x000fc60000010000 */
[----:B------:R-:W-:Y:S01]  /*48d0*/  FADD.FTZ R85, R86, R85 ;  /* 0x0000005556557221 */ /* 0x000fe20000010000 */
[----:B------:R-:W-:-:S03]  /*48e0*/  FADD.FTZ R84, R101, R84 ;  /* 0x0000005465547221 */ /* 0x000fc60000010000 */
[----:B--2---:R-:W-:Y:S01]  /*48f0*/  @P1 FADD.FTZ R85, R85, R102 ;  /* 0x0000006655551221 */ /* 0x004fe20000010000 */
[----:B---3--:R-:W-:-:S04]  /*4900*/  @P1 FADD.FTZ R84, R84, R87 ;  /* 0x0000005754541221 */ /* 0x008fc80000010000 */
[----:B------:R1:W-:Y:S04]  /*4910*/  STS [UR33+0x1600], R85 ;  /* 0x00160055ff007988 */ /* 0x0003e80008000821 */
[----:B------:R1:W-:Y:S02]  /*4920*/  STS [UR33+0x1200], R84 ;  /* 0x00120054ff007988 */ /* 0x0003e40008000821 */
.L_x_13:
[----:B------:R-:W-:Y:S05]  /*4930*/  BSYNC.RECONVERGENT B0 ;  /* 0x0000000000007941 */ /* 0x000fea0003800200 */
.L_x_12:
[----:B------:R-:W-:Y:S02]  /*4940*/  ULEA UR27, UP0, UR36, UR27, 0x2 ;  /* 0x0000001b241b7291 */ /* 0x000fe4000f8010ff */
[----:B------:R-:W-:Y:S02]  /*4950*/  UIADD3 UR8, UPT, UPT, UR8, 0x1, URZ ;  /* 0x0000000108087890 */ /* 0x000fe4000fffe0ff */
[----:B------:R-:W-:Y:S02]  /*4960*/  UIADD3.X UR26, UPT, UPT, UR26, UR24, URZ, UP0, !UPT ;  /* 0x000000181a1a7290 */ /* 0x000fe400087fe4ff */
[----:B------:R-:W-:Y:S02]  /*4970*/  UISETP.GE.AND UP0, UPT, UR8, UR41, UPT ;  /* 0x000000290800728c */ /* 0x000fe4000bf06270 */
[----:B------:R-:W-:Y:S02]  /*4980*/  ULEA UR32, UP1, UR34, UR32, 0x2 ;  /* 0x0000002022207291 */ /* 0x000fe4000f8210ff */
[----:B------:R-:W-:-:S02]  /*4990*/  ULEA UR25, UP2, UR10, UR25, 0x2 ;  /* 0x000000190a197291 */ /* 0x000fc4000f8410ff */
[----:B------:R-:W-:Y:S02]  /*49a0*/  UIADD3 UR9, UPT, UPT, UR9, 0x1, URZ ;  /* 0x0000000109097890 */ /* 0x000fe4000fffe0ff */
[----:B------:R-:W-:Y:S02]  /*49b0*/  UIADD3 UR33, UPT, UPT, UR33, 0x4, URZ ;  /* 0x0000000421217890 */ /* 0x000fe4000fffe0ff */
[----:B------:R-:W-:Y:S02]  /*49c0*/  UIADD3 UR12, UPT, UPT, UR12, 0x8, URZ ;  /* 0x000000080c0c7890 */ /* 0x000fe4000fffe0ff */
[----:B------:R-:W-:Y:S02]  /*49d0*/  UIADD3 UR11, UPT, UPT, UR11, 0x1, URZ ;  /* 0x000000010b0b7890 */ /* 0x000fe4000fffe0ff */
[----:B------:R-:W-:Y:S02]  /*49e0*/  UIADD3.X UR29, UPT, UPT, UR29, UR15, URZ, UP1, !UPT ;  /* 0x0000000f1d1d7290 */ /* 0x000fe40008ffe4ff */
[----:B------:R-:W-:Y:S01]  /*49f0*/  UIADD3.X UR28, UPT, UPT, UR28, UR14, URZ, UP2, !UPT ;  /* 0x0000000e1c1c7290 */ /* 0x000fe200097fe4ff */
[----:B------:R-:W-:Y:S11]  /*4a00*/  BRA.U !UP0, `(.L_x_14) ;  /* 0xffffffd908f87547 */ /* 0x000ff6000b83ffff */
.L_x_1:
[----:B------:R-:W2:Y:S01]  /*4a10*/  LDL.LU R42, [R1] ;  /* 0x00000000012a7983 */ /* 0x000ea20000300800 */
[----:B------:R-:W3:Y:S01]  /*4a20*/  LDC R10, c[0x0][0x388] ;  /* 0x0000e200ff0a7b82 */ /* 0x000ee20000000800 */
[----:B------:R-:W4:Y:S07]  /*4a30*/  S2R R0, SR_TID.X ;  /* 0x0000000000007919 */ /* 0x000f2e0000002100 */
[----:B------:R-:W-:Y:S01]  /*4a40*/  BAR.SYNC.DEFER_BLOCKING 0x0 ;  /* 0x0000000000007b1d */ /* 0x000fe20000010000 */
[----:B------:R-:W-:-:S02]  /*4a50*/  F2FP.F16.F32.PACK_AB R33, R33, R34 ;  /* 0x000000222121723e */ /* 0x000fc400000000ff */
[----:B------:R-:W-:Y:S02]  /*4a60*/  F2FP.F16.F32.PACK_AB R31, R31, R32 ;  /* 0x000000201f1f723e */ /* 0x000fe400000000ff */
[----:B------:R-:W-:Y:S02]  /*4a70*/  F2FP.F16.F32.PACK_AB R29, R29, R30 ;  /* 0x0000001e1d1d723e */ /* 0x000fe400000000ff */
[----:B------:R-:W-:Y:S01]  /*4a80*/  F2FP.F16.F32.PACK_AB R27, R27, R28 ;  /* 0x0000001c1b1b723e */ /* 0x000fe200000000ff */
[----:B------:R-:W5:Y:S01]  /*4a90*/  LDL.LU R40, [R1+0x4] ;  /* 0x0000040001287983 */ /* 0x000f620000300800 */
[----:B------:R-:W-:Y:S01]  /*4aa0*/  PRMT R46, R33, 0x7632, R46 ;  /* 0x00007632212e7816 */ /* 0x000fe2000000002e */
[----:B------:R-:W-:Y:S01]  /*4ab0*/  ULEA UR12, UR16, 0xfffff800, 0xb ;  /* 0xfffff800100c7891 */ /* 0x000fe2000f8e58ff */
[----:B------:R-:W-:Y:S01]  /*4ac0*/  PRMT R2, R31, 0x7632, R2 ;  /* 0x000076321f027816 */ /* 0x000fe20000000002 */
[----:B------:R-:W0:Y:S01]  /*4ad0*/  S2UR UR26, SR_CTAID.X ;  /* 0x00000000001a79c3 */ /* 0x000e220000002500 */
[----:B------:R-:W-:Y:S01]  /*4ae0*/  PRMT R3, R29, 0x7632, R3 ;  /* 0x000076321d037816 */ /* 0x000fe20000000003 */
[----:B------:R-:W0:Y:S01]  /*4af0*/  LDCU.64 UR14, c[0x0][0x4f8] ;  /* 0x00009f00ff0e77ac */ /* 0x000e220008000a00 */
[----:B------:R-:W-:-:S02]  /*4b00*/  F2FP.F16.F32.PACK_AB R25, R25, R26 ;  /* 0x0000001a1919723e */ /* 0x000fc400000000ff */
[----:B------:R-:W-:Y:S01]  /*4b10*/  F2FP.F16.F32.PACK_AB R23, R23, R24 ;  /* 0x000000181717723e */ /* 0x000fe200000000ff */
[----:B------:R-:W1:Y:S01]  /*4b20*/  LDCU.64 UR24, c[0x0][0x500] ;  /* 0x0000a000ff1877ac */ /* 0x000e620008000a00 */
[----:B------:R-:W-:Y:S01]  /*4b30*/  F2FP.F16.F32.PACK_AB R21, R21, R22 ;  /* 0x000000161515723e */ /* 0x000fe200000000ff */
[----:B------:R-:W1:Y:S01]  /*4b40*/  S2UR UR8, SR_CTAID.Y ;  /* 0x00000000000879c3 */ /* 0x000e620000002600 */
[----:B------:R-:W-:Y:S01]  /*4b50*/  F2FP.F16.F32.PACK_AB R19, R19, R20 ;  /* 0x000000141313723e */ /* 0x000fe200000000ff */
[----:B------:R-:W-:Y:S01]  /*4b60*/  USHF.R.S32.HI UR13, URZ, 0x1f, UR12 ;  /* 0x0000001fff0d7899 */ /* 0x000fe2000801140c */
[----:B------:R-:W-:Y:S01]  /*4b70*/  PRMT R4, R21, 0x7632, R4 ;  /* 0x0000763215047816 */ /* 0x000fe20000000004 */
[----:B------:R0:W-:Y:S01]  /*4b80*/  STS.U16 [R92+0x2], R46 ;  /* 0x0000022e5c007388 */ /* 0x0001e20000000400 */
[----:B---3--:R-:W-:Y:S01]  /*4b90*/  IADD3 R10, PT, PT, R10, -UR12, RZ ;  /* 0x8000000c0a0a7c10 */ /* 0x008fe2000fffe0ff */
[----:B------:R-:W-:Y:S01]  /*4ba0*/  UIADD3 UR17, UP0, UPT, UR17, -0x1000, URZ ;  /* 0xfffff00011117890 */ /* 0x000fe2000ff1e0ff */
[C---:B----4-:R-:W-:Y:S01]  /*4bb0*/  ISETP.NE.AND P0, PT, R0.reuse, RZ, PT ;  /* 0x000000ff0000720c */ /* 0x050fe20003f05270 */
[----:B------:R3:W-:Y:S01]  /*4bc0*/  STS.U16 [R92+0x6], R2 ;  /* 0x000006025c007388 */ /* 0x0007e20000000400 */
[----:B------:R-:W-:Y:S01]  /*4bd0*/  SHF.L.U32 R9, R0, 0x4, RZ ;  /* 0x0000000400097819 */ /* 0x000fe200000006ff */
[----:B------:R-:W-:-:S02]  /*4be0*/  UIADD3.X UR18, UPT, UPT, UR18, -0x1, URZ, UP0, !UPT ;  /* 0xffffffff12127890 */ /* 0x000fc400087fe4ff */
[----:B------:R4:W-:Y:S01]  /*4bf0*/  STS.U16 [R92+0xa], R3 ;  /* 0x00000a035c007388 */ /* 0x0009e20000000400 */
[----:B0-----:R-:W-:Y:S01]  /*4c00*/  PRMT R46, R27, 0x7632, R46 ;  /* 0x000076321b2e7816 */ /* 0x001fe2000000002e */
[----:B------:R-:W-:Y:S02]  /*4c10*/  UISETP.GT.AND UP0, UPT, UR16, 0x1, UPT ;  /* 0x000000011000788c */ /* 0x000fe4000bf04270 */
[----:B------:R-:W-:Y:S01]  /*4c20*/  STS.U16 [R92], R33 ;  /* 0x000000215c007388 */ /* 0x000fe20000000400 */
[----:B------:R-:W-:Y:S01]  /*4c30*/  UIMAD.WIDE.U32 UR10, UR26, UR14, UR12 ;  /* 0x0000000e1a0a72a5 */ /* 0x000fe2000f8e000c */
[----:B---3--:R-:W-:Y:S01]  /*4c40*/  PRMT R2, R25, 0x7632, R2 ;  /* 0x0000763219027816 */ /* 0x008fe20000000002 */
[----:B------:R-:W-:Y:S01]  /*4c50*/  UIADD3 UR19, UP1, UPT, UR19, -0x1000, URZ ;  /* 0xfffff00013137890 */ /* 0x000fe2000ff3e0ff */
[----:B------:R0:W-:Y:S01]  /*4c60*/  STS.U16 [R92+0xe], R46 ;  /* 0x00000e2e5c007388 */ /* 0x0001e20000000400 */
[----:B------:R-:W-:Y:S01]  /*4c70*/  UIMAD UR11, UR26, UR15, UR11 ;  /* 0x0000000f1a0b72a4 */ /* 0x000fe2000f8e020b */
[----:B----4-:R-:W-:Y:S01]  /*4c80*/  PRMT R3, R23, 0x7632, R3 ;  /* 0x0000763217037816 */ /* 0x010fe20000000003 */
[----:B------:R-:W3:Y:S01]  /*4c90*/  LDCU.64 UR14, c[0x0][0x550] ;  /* 0x0000aa00ff0e77ac */ /* 0x000ee20008000a00 */
[----:B------:R-:W-:Y:S01]  /*4ca0*/  STS.U16 [R92+0x4], R31 ;  /* 0x0000041f5c007388 */ /* 0x000fe20000000400 */
[----:B-1----:R-:W-:-:S03]  /*4cb0*/  UIMAD UR9, UR8, UR25, URZ ;  /* 0x00000019080972a4 */ /* 0x002fc6000f8e02ff */
[----:B------:R-:W-:Y:S01]  /*4cc0*/  STS.U16 [R92+0x8], R29 ;  /* 0x0000081d5c007388 */ /* 0x000fe20000000400 */
[----:B------:R-:W-:Y:S01]  /*4cd0*/  UIMAD.WIDE.U32 UR10, UR8, UR24, UR10 ;  /* 0x00000018080a72a5 */ /* 0x000fe2000f8e000a */
[----:B0-----:R-:W-:Y:S01]  /*4ce0*/  PRMT R46, R19, 0x7632, R46 ;  /* 0x00007632132e7816 */ /* 0x001fe2000000002e */
[----:B------:R-:W0:Y:S01]  /*4cf0*/  LDCU.64 UR24, c[0x0][0x560] ;  /* 0x0000ac00ff1877ac */ /* 0x000e220008000a00 */
[----:B------:R-:W-:Y:S01]  /*4d00*/  STS.U16 [R92+0xc], R27 ;  /* 0x00000c1b5c007388 */ /* 0x000fe20000000400 */
[----:B------:R-:W-:Y:S01]  /*4d10*/  IMAD.U32 R8, RZ, RZ, UR9 ;  /* 0x00000009ff087e24 */ /* 0x000fe2000f8e00ff */
[----:B------:R-:W-:Y:S02]  /*4d20*/  UIADD3 UR21, UP2, UPT, UR21, -0x1000, URZ ;  /* 0xfffff00015157890 */ /* 0x000fe4000ff5e0ff */
[----:B------:R-:W-:Y:S01]  /*4d30*/  STS.U16 [R92+0x10], R25 ;  /* 0x000010195c007388 */ /* 0x000fe20000000400 */
[----:B------:R-:W-:Y:S02]  /*4d40*/  UIADD3.X UR20, UPT, UPT, UR20, -0x1, URZ, UP1, !UPT ;  /* 0xffffffff14147890 */ /* 0x000fe40008ffe4ff */
[----:B------:R-:W-:Y:S01]  /*4d50*/  UIADD3.X UR22, UPT, UPT, UR22, -0x1, URZ, UP2, !UPT ;  /* 0xffffffff16167890 */ /* 0x000fe200097fe4ff */
[----:B------:R-:W-:Y:S04]  /*4d60*/  STS.U16 [R92+0x12], R2 ;  /* 0x000012025c007388 */ /* 0x000fe80000000400 */
[----:B------:R-:W-:Y:S04]  /*4d70*/  STS.U16 [R92+0x14], R23 ;  /* 0x000014175c007388 */ /* 0x000fe80000000400 */
[----:B------:R-:W-:Y:S04]  /*4d80*/  STS.U16 [R92+0x16], R3 ;  /* 0x000016035c007388 */ /* 0x000fe80000000400 */
[----:B------:R-:W-:Y:S04]  /*4d90*/  STS.U16 [R92+0x18], R21 ;  /* 0x000018155c007388 */ /* 0x000fe80000000400 */
[----:B------:R1:W-:Y:S04]  /*4da0*/  STS.U16 [R92+0x1a], R4 ;  /* 0x00001a045c007388 */ /* 0x0003e80000000400 */
[----:B------:R-:W-:Y:S04]  /*4db0*/  STS.U16 [R92+0x1c], R19 ;  /* 0x00001c135c007388 */ /* 0x000fe80000000400 */
[----:B------:R-:W-:Y:S01]  /*4dc0*/  STS.U16 [R92+0x1e], R46 ;  /* 0x00001e2e5c007388 */ /* 0x000fe20000000400 */
[----:B------:R-:W-:-:S03]  /*4dd0*/  NOP ;  /* 0x0000000000007918 */ /* 0x000fc60000000000 */
[----:B------:R-:W-:Y:S01]  /*4de0*/  LDS.U16 R7, [R164+0x40] ;  /* 0x00004000a4077984 */ /* 0x000fe20000000400 */
[----:B-1----:R-:W-:-:S03]  /*4df0*/  LOP3.LUT R4, R0, 0x1f, RZ, 0xc0, !PT ;  /* 0x0000001f00047812 */ /* 0x002fc600078ec0ff */
[----:B------:R-:W-:Y:S01]  /*4e00*/  LDS.U16 R11, [R161+0x80] ;  /* 0x00008000a10b7984 */ /* 0x000fe20000000400 */
[----:B------:R-:W-:-:S03]  /*4e10*/  LOP3.LUT R9, R4, 0x3e00, R9, 0xf8, !PT ;  /* 0x00003e0004097812 */ /* 0x000fc600078ef809 */
[----:B------:R-:W-:Y:S01]  /*4e20*/  LDS.U16 R13, [R160+0xc0] ;  /* 0x0000c000a00d7984 */ /* 0x000fe20000000400 */
[C---:B------:R-:W-:Y:S02]  /*4e30*/  IADD3 R3, P1, PT, R9.reuse, UR10, RZ ;  /* 0x0000000a09037c10 */ /* 0x040fe4000ff3e0ff */
[----:B------:R-:W-:Y:S01]  /*4e40*/  LOP3.LUT R39, R9, 0x20, RZ, 0xfc, !PT ;  /* 0x0000002009277812 */ /* 0x000fe200078efcff */
[----:B------:R-:W-:Y:S01]  /*4e50*/  LDS.U16 R15, [R159+0x100] ;  /* 0x000100009f0f7984 */ /* 0x000fe20000000400 */
[----:B------:R-:W-:Y:S01]  /*4e60*/  IADD3.X R8, PT, PT, R8, UR11, RZ, P1, !PT ;  /* 0x0000000b08087c10 */ /* 0x000fe20008ffe4ff */
[----:B------:R-:W1:Y:S01]  /*4e70*/  LDCU.64 UR10, c[0x0][0x518] ;  /* 0x0000a300ff0a77ac */ /* 0x000e620008000a00 */
[----:B---3--:R-:W-:Y:S01]  /*4e80*/  LEA R2, P1, R3, UR14, 0x1 ;  /* 0x0000000e03027c11 */ /* 0x008fe2000f8208ff */
[----:B------:R-:W-:Y:S01]  /*4e90*/  LDS.U16 R17, [R158+0x140] ;  /* 0x000140009e117984 */ /* 0x000fe20000000400 */
[----:B------:R-:W-:Y:S02]  /*4ea0*/  LOP3.LUT R41, R9, 0x40, RZ, 0xfc, !PT ;  /* 0x0000004009297812 */ /* 0x000fe400078efcff */
[----:B------:R-:W-:Y:S01]  /*4eb0*/  LEA.HI.X R3, R3, UR15, R8, 0x1, P1 ;  /* 0x0000000f03037c11 */ /* 0x000fe200088f0c08 */
[----:B------:R-:W-:Y:S01]  /*4ec0*/  LDS.U16 R19, [R156+0x180] ;  /* 0x000180009c137984 */ /* 0x000fe20000000400 */
[C---:B------:R-:W-:Y:S01]  /*4ed0*/  LOP3.LUT R43, R9.reuse, 0x60, RZ, 0xfc, !PT ;  /* 0x00000060092b7812 */ /* 0x040fe200078efcff */
[----:B------:R-:W3:Y:S01]  /*4ee0*/  LDCU.64 UR14, c[0x0][0x520] ;  /* 0x0000a400ff0e77ac */ /* 0x000ee20008000a00 */
[C---:B------:R-:W-:Y:S01]  /*4ef0*/  LOP3.LUT R45, R9.reuse, 0x80, RZ, 0xfc, !PT ;  /* 0x00000080092d7812 */ /* 0x040fe200078efcff */
[----:B------:R-:W-:Y:S01]  /*4f00*/  LDS.U16 R21, [R134+0x1c0] ;  /* 0x0001c00086157984 */ /* 0x000fe20000000400 */
[----:B------:R-:W-:-:S02]  /*4f10*/  LOP3.LUT R47, R9, 0xa0, RZ, 0xfc, !PT ;  /* 0x000000a0092f7812 */ /* 0x000fc400078efcff */
[C---:B------:R-:W-:Y:S01]  /*4f20*/  LOP3.LUT R49, R9.reuse, 0xc0, RZ, 0xfc, !PT ;  /* 0x000000c009317812 */ /* 0x040fe200078efcff */
[----:B------:R-:W-:Y:S01]  /*4f30*/  LDS.U16 R23, [R100+0x200] ;  /* 0x0002000064177984 */ /* 0x000fe20000000400 */
[C---:B------:R-:W-:Y:S02]  /*4f40*/  LOP3.LUT R51, R9.reuse, 0xe0, RZ, 0xfc, !PT ;  /* 0x000000e009337812 */ /* 0x040fe400078efcff */
[C---:B------:R-:W-:Y:S01]  /*4f50*/  LOP3.LUT R53, R9.reuse, 0x100, RZ, 0xfc, !PT ;  /* 0x0000010009357812 */ /* 0x040fe200078efcff */
[----:B------:R-:W-:Y:S01]  /*4f60*/  LDS.U16 R25, [R99+0x240] ;  /* 0x0002400063197984 */ /* 0x000fe20000000400 */
[C---:B------:R-:W-:Y:S01]  /*4f70*/  LOP3.LUT R55, R9.reuse, 0x120, RZ, 0xfc, !PT ;  /* 0x0000012009377812 */ /* 0x040fe200078efcff */
[----:B-1----:R-:W-:Y:S01]  /*4f80*/  UIMAD.WIDE.U32 UR12, UR26, UR10, UR12 ;  /* 0x0000000a1a0c72a5 */ /* 0x002fe2000f8e000c */
[C---:B------:R-:W-:Y:S01]  /*4f90*/  LOP3.LUT R57, R9.reuse, 0x140, RZ, 0xfc, !PT ;  /* 0x0000014009397812 */ /* 0x040fe200078efcff */
[----:B------:R-:W-:Y:S01]  /*4fa0*/  LDS.U16 R27, [R98+0x280] ;  /* 0x00028000621b7984 */ /* 0x000fe20000000400 */
[C---:B------:R-:W-:Y:S01]  /*4fb0*/  LOP3.LUT R59, R9.reuse, 0x160, RZ, 0xfc, !PT ;  /* 0x00000160093b7812 */ /* 0x040fe200078efcff */
[----:B------:R-:W-:Y:S01]  /*4fc0*/  UIMAD UR11, UR26, UR11, UR13 ;  /* 0x0000000b1a0b72a4 */ /* 0x000fe2000f8e020d */
[C---:B------:R-:W-:Y:S01]  /*4fd0*/  LOP3.LUT R61, R9.reuse, 0x180, RZ, 0xfc, !PT ;  /* 0x00000180093d7812 */ /* 0x040fe200078efcff */
[----:B------:R-:W-:Y:S01]  /*4fe0*/  LDS.U16 R29, [R97+0x2c0] ;  /* 0x0002c000611d7984 */ /* 0x000fe20000000400 */
[C---:B------:R-:W-:Y:S01]  /*4ff0*/  LOP3.LUT R63, R9.reuse, 0x1a0, RZ, 0xfc, !PT ;  /* 0x000001a0093f7812 */ /* 0x040fe200078efcff */
[----:B------:R-:W-:Y:S01]  /*5000*/  UMOV UR10, UR12 ;  /* 0x0000000c000a7c82 */ /* 0x000fe20008000000 */
[C---:B------:R-:W-:Y:S01]  /*5010*/  LOP3.LUT R65, R9.reuse, 0x1c0, RZ, 0xfc, !PT ;  /* 0x000001c009417812 */ /* 0x040fe200078efcff */
[----:B------:R-:W-:Y:S01]  /*5020*/  LDS.U16 R31, [R96+0x300] ;  /* 0x00030000601f7984 */ /* 0x000fe20000000400 */
[----:B------:R-:W-:Y:S01]  /*5030*/  LOP3.LUT R67, R9, 0x1e0, RZ, 0xfc, !PT ;  /* 0x000001e009437812 */ /* 0x000fe200078efcff */
[----:B---3--:R-:W-:-:S02]  /*5040*/  UIMAD.WIDE.U32 UR10, UR8, UR14, UR10 ;  /* 0x0000000e080a72a5 */ /* 0x008fc4000f8e000a */
[----:B------:R-:W-:Y:S02]  /*5050*/  LDS.U16 R33, [R95+0x340] ;  /* 0x000340005f217984 */ /* 0x000fe40000000400 */
[----:B------:R-:W-:Y:S02]  /*5060*/  UIMAD UR9, UR8, UR15, UR11 ;  /* 0x0000000f080972a4 */ /* 0x000fe4000f8e020b */
[----:B------:R-:W-:Y:S04]  /*5070*/  LDS.U16 R35, [R94+0x380] ;  /* 0x000380005e237984 */ /* 0x000fe80000000400 */
[----:B------:R-:W-:Y:S04]  /*5080*/  LDS.U16 R37, [R93+0x3c0] ;  /* 0x0003c0005d257984 */ /* 0x000fe80000000400 */
[----:B--2---:R-:W-:Y:S04]  /*5090*/  LDS.U16 R5, [R42] ;  /* 0x000000002a057984 */ /* 0x004fe80000000400 */
[----:B------:R-:W-:Y:S01]  /*50a0*/  @!P0 STS [UR23+0x1080], R10 ;  /* 0x0010800aff008988 */ /* 0x000fe20008000817 */
[----:B------:R-:W-:Y:S06]  /*50b0*/  BAR.SYNC.DEFER_BLOCKING 0x0 ;  /* 0x0000000000007b1d */ /* 0x000fec0000010000 */
[----:B------:R-:W1:Y:S02]  /*50c0*/  LDS R6, [UR23+0x1080] ;  /* 0x00108017ff067984 */ /* 0x000e640008000800 */
[----:B-1----:R-:W-:-:S02]  /*50d0*/  ISETP.GE.AND P2, PT, R9, R6, PT ;  /* 0x000000060900720c */ /* 0x002fc40003f46270 */
[-C--:B------:R-:W-:Y:S02]  /*50e0*/  ISETP.GE.AND P3, PT, R39, R6.reuse, PT ;  /* 0x000000062700720c */ /* 0x080fe40003f66270 */
[-C--:B------:R-:W-:Y:S02]  /*50f0*/  ISETP.GE.AND P1, PT, R41, R6.reuse, PT ;  /* 0x000000062900720c */ /* 0x080fe40003f26270 */
[-C--:B------:R-:W-:Y:S02]  /*5100*/  ISETP.GE.AND P4, PT, R47, R6.reuse, PT ;  /* 0x000000062f00720c */ /* 0x080fe40003f86270 */
[-C--:B------:R-:W-:Y:S02]  /*5110*/  ISETP.GE.AND P5, PT, R49, R6.reuse, PT ;  /* 0x000000063100720c */ /* 0x080fe40003fa6270 */
[----:B------:R-:W-:-:S03]  /*5120*/  ISETP.GE.AND P6, PT, R51, R6, PT ;  /* 0x000000063300720c */ /* 0x000fc60003fc6270 */
[----:B------:R1:W-:Y:S01]  /*5130*/  @!P2 STG.E.U16 desc[UR30][R2.64], R5 ;  /* 0x000000050200a986 */ /* 0x0003e2000c10151e */
[----:B------:R-:W-:-:S03]  /*5140*/  ISETP.GE.AND P2, PT, R43, R6, PT ;  /* 0x000000062b00720c */ /* 0x000fc60003f46270 */
[----:B------:R-:W-:Y:S01]  /*5150*/  @!P3 STG.E.U16 desc[UR30][R2.64+0x40], R7 ;  /* 0x000040070200b986 */ /* 0x000fe2000c10151e */
[----:B------:R-:W-:-:S03]  /*5160*/  ISETP.GE.AND P3, PT, R45, R6, PT ;  /* 0x000000062d00720c */ /* 0x000fc60003f66270 */
[----:B------:R2:W-:Y:S01]  /*5170*/  @!P1 STG.E.U16 desc[UR30][R2.64+0x80], R11 ;  /* 0x0000800b02009986 */ /* 0x0005e2000c10151e */
[----:B------:R-:W-:-:S03]  /*5180*/  ISETP.GE.AND P1, PT, R53, R6, PT ;  /* 0x000000063500720c */ /* 0x000fc60003f26270 */
[----:B------:R-:W-:Y:S01]  /*5190*/  @!P4 STG.E.U16 desc[UR30][R2.64+0x140], R17 ;  /* 0x000140110200c986 */ /* 0x000fe2000c10151e */
[----:B------:R-:W-:Y:S02]  /*51a0*/  ISETP.GE.AND P4, PT, R61, R6, PT ;  /* 0x000000063d00720c */ /* 0x000fe40003f86270 */
[----:B-1----:R-:W-:Y:S01]  /*51b0*/  F2FP.F16.F32.PACK_AB R5, R71, R70 ;  /* 0x000000464705723e */ /* 0x002fe200000000ff */
[----:B------:R-:W-:Y:S01]  /*51c0*/  @!P2 STG.E.U16 desc[UR30][R2.64+0xc0], R13 ;  /* 0x0000c00d0200a986 */ /* 0x000fe2000c10151e */
[-C--:B------:R-:W-:Y:S01]  /*51d0*/  ISETP.GE.AND P2, PT, R55, R6.reuse, PT ;  /* 0x000000063700720c */ /* 0x080fe20003f46270 */
[----:B-----5:R-:W-:Y:S01]  /*51e0*/  FADD.FTZ R70, R70, R40 ;  /* 0x0000002846467221 */ /* 0x020fe20000010000 */
[----:B------:R-:W-:Y:S01]  /*51f0*/  PRMT R46, R5, 0x7610, R46 ;  /* 0x00007610052e7816 */ /* 0x000fe2000000002e */
[----:B------:R-:W-:Y:S01]  /*5200*/  @!P3 STG.E.U16 desc[UR30][R2.64+0x100], R15 ;  /* 0x0001000f0200b986 */ /* 0x000fe2000c10151e */
[----:B------:R-:W-:Y:S01]  /*5210*/  ISETP.GE.AND P3, PT, R63, R6, PT ;  /* 0x000000063f00720c */ /* 0x000fe20003f66270 */
[----:B------:R-:W-:-:S02]  /*5220*/  FADD.FTZ R71, R70, R71 ;  /* 0x0000004746477221 */ /* 0x000fc40000010000 */
[----:B------:R-:W-:Y:S01]  /*5230*/  @!P5 STG.E.U16 desc[UR30][R2.64+0x180], R19 ;  /* 0x000180130200d986 */ /* 0x000fe2000c10151e */
[----:B------:R-:W-:-:S03]  /*5240*/  ISETP.GE.AND P5, PT, R59, R6, PT ;  /* 0x000000063b00720c */ /* 0x000fc60003fa6270 */
[----:B------:R-:W-:Y:S01]  /*5250*/  @!P6 STG.E.U16 desc[UR30][R2.64+0x1c0], R21 ;  /* 0x0001c0150200e986 */ /* 0x000fe2000c10151e */
[----:B------:R-:W-:-:S03]  /*5260*/  ISETP.GE.AND P6, PT, R57, R6, PT ;  /* 0x000000063900720c */ /* 0x000fc60003fc6270 */
[----:B------:R-:W-:Y:S01]  /*5270*/  @!P1 STG.E.U16 desc[UR30][R2.64+0x200], R23 ;  /* 0x0002001702009986 */ /* 0x000fe2000c10151e */
[----:B------:R-:W-:-:S03]  /*5280*/  ISETP.GE.AND P1, PT, R65, R6, PT ;  /* 0x000000064100720c */ /* 0x000fc60003f26270 */
[----:B------:R-:W-:Y:S01]  /*5290*/  @!P2 STG.E.U16 desc[UR30][R2.64+0x240], R25 ;  /* 0x000240190200a986 */ /* 0x000fe2000c10151e */
[----:B------:R-:W-:Y:S02]  /*52a0*/  ISETP.GE.AND P2, PT, R67, R6, PT ;  /* 0x000000064300720c */ /* 0x000fe40003f46270 */
[----:B------:R-:W-:Y:S01]  /*52b0*/  PRMT R6, R5, 0x7632, R6 ;  /* 0x0000763205067816 */ /* 0x000fe20000000006 */
[----:B------:R-:W-:Y:S01]  /*52c0*/  @!P5 STG.E.U16 desc[UR30][R2.64+0x2c0], R29 ;  /* 0x0002c01d0200d986 */ /* 0x000fe2000c10151e */
[----:B------:R-:W-:-:S03]  /*52d0*/  F2FP.F16.F32.PACK_AB R5, R75, R74 ;  /* 0x0000004a4b05723e */ /* 0x000fc600000000ff */
[----:B------:R-:W-:Y:S01]  /*52e0*/  @!P6 STG.E.U16 desc[UR30][R2.64+0x280], R27 ;  /* 0x0002801b0200e986 */ /* 0x000fe2000c10151e */
[C---:B------:R-:W-:Y:S02]  /*52f0*/  PRMT R12, R5.reuse, 0x7632, R12 ;  /* 0x00007632050c7816 */ /* 0x040fe4000000000c */
[----:B--2---:R-:W-:Y:S01]  /*5300*/  PRMT R11, R5, 0x7610, R11 ;  /* 0x00007610050b7816 */ /* 0x004fe2000000000b */
[----:B------:R-:W-:Y:S01]  /*5310*/  @!P4 STG.E.U16 desc[UR30][R2.64+0x300], R31 ;  /* 0x0003001f0200c986 */ /* 0x000fe2000c10151e */
[----:B------:R-:W-:-:S03]  /*5320*/  F2FP.F16.F32.PACK_AB R5, R81, R80 ;  /* 0x000000505105723e */ /* 0x000fc600000000ff */
[----:B------:R-:W-:Y:S04]  /*5330*/  @!P3 STG.E.U16 desc[UR30][R2.64+0x340], R33 ;  /* 0x000340210200b986 */ /* 0x000fe8000c10151e */
[----:B------:R-:W-:Y:S04]  /*5340*/  @!P1 STG.E.U16 desc[UR30][R2.64+0x380], R35 ;  /* 0x0003802302009986 */ /* 0x000fe8000c10151e */
[----:B------:R1:W-:Y:S01]  /*5350*/  @!P2 STG.E.U16 desc[UR30][R2.64+0x3c0], R37 ;  /* 0x0003c0250200a986 */ /* 0x0003e2000c10151e */
[----:B------:R-:W-:Y:S01]  /*5360*/  BAR.SYNC.DEFER_BLOCKING 0x0 ;  /* 0x0000000000007b1d */ /* 0x000fe20000010000 */
[----:B-1----:R-:W-:Y:S01]  /*5370*/  F2FP.F16.F32.PACK_AB R3, R73, R72 ;  /* 0x000000484903723e */ /* 0x002fe200000000ff */
[----:B------:R-:W-:Y:S01]  /*5380*/  FADD.FTZ R72, R71, R72 ;  /* 0x0000004847487221 */ /* 0x000fe20000010000 */
[----:B------:R-:W-:-:S02]  /*5390*/  F2FP.F16.F32.PACK_AB R2, R77, R76 ;  /* 0x0000004c4d02723e */ /* 0x000fc400000000ff */
[C---:B------:R-:W-:Y:S01]  /*53a0*/  PRMT R7, R3.reuse, 0x7610, R7 ;  /* 0x0000761003077816 */ /* 0x040fe20000000007 */
[----:B------:R-:W-:Y:S01]  /*53b0*/  FADD.FTZ R73, R72, R73 ;  /* 0x0000004948497221 */ /* 0x000fe20000010000 */
[----:B------:R-:W-:Y:S02]  /*53c0*/  PRMT R8, R3, 0x7632, R8 ;  /* 0x0000763203087816 */ /* 0x000fe40000000008 */
[----:B------:R-:W-:Y:S01]  /*53d0*/  F2FP.F16.F32.PACK_AB R3, R79, R78 ;  /* 0x0000004e4f03723e */ /* 0x000fe200000000ff */
[----:B------:R-:W-:-:S03]  /*53e0*/  FADD.FTZ R74, R73, R74 ;  /* 0x0000004a494a7221 */ /* 0x000fc60000010000 */
[C---:B------:R-:W-:Y:S01]  /*53f0*/  PRMT R13, R3.reuse, 0x7610, R13 ;  /* 0x00007610030d7816 */ /* 0x040fe2000000000d */
[----:B------:R-:W-:Y:S01]  /*5400*/  FADD.FTZ R75, R74, R75 ;  /* 0x0000004b4a4b7221 */ /* 0x000fe20000010000 */
[----:B------:R-:W-:Y:S01]  /*5410*/  PRMT R14, R3, 0x7632, R14 ;  /* 0x00007632030e7816 */ /* 0x000fe2000000000e */
[----:B------:R1:W-:Y:S01]  /*5420*/  STS.U16 [R92], R46 ;  /* 0x0000002e5c007388 */ /* 0x0003e20000000400 */
[----:B------:R-:W-:Y:S01]  /*5430*/  F2FP.F16.F32.PACK_AB R3, R91, R90 ;  /* 0x0000005a5b03723e */ /* 0x000fe200000000ff */
[----:B------:R-:W-:Y:S02]  /*5440*/  FADD.FTZ R76, R75, R76 ;  /* 0x0000004c4b4c7221 */ /* 0x000fe40000010000 */
[----:B------:R2:W-:Y:S02]  /*5450*/  STS.U16 [R92+0x2], R6 ;  /* 0x000002065c007388 */ /* 0x0005e40000000400 */
[----:B------:R-:W-:Y:S02]  /*5460*/  FADD.FTZ R77, R76, R77 ;  /* 0x0000004d4c4d7221 */ /* 0x000fe40000010000 */
[----:B------:R3:W-:Y:S01]  /*5470*/  STS.U16 [R92+0x6], R8 ;  /* 0x000006085c007388 */ /* 0x0007e20000000400 */
[----:B-1----:R-:W-:Y:S01]  /*5480*/  PRMT R46, R2, 0x7610, R46 ;  /* 0x00007610022e7816 */ /* 0x002fe2000000002e */
[----:B------:R-:W-:-:S02]  /*5490*/  FADD.FTZ R78, R77, R78 ;  /* 0x0000004e4d4e7221 */ /* 0x000fc40000010000 */
[----:B------:R1:W-:Y:S01]  /*54a0*/  STS.U16 [R92+0xa], R12 ;  /* 0x00000a0c5c007388 */ /* 0x0003e20000000400 */
[----:B--2---:R-:W-:Y:S01]  /*54b0*/  PRMT R6, R2, 0x7632, R6 ;  /* 0x0000763202067816 */ /* 0x004fe20000000006 */
[----:B------:R-:W-:Y:S01]  /*54c0*/  FADD.FTZ R79, R78, R79 ;  /* 0x0000004f4e4f7221 */ /* 0x000fe20000010000 */
[----:B------:R-:W-:Y:S01]  /*54d0*/  F2FP.F16.F32.PACK_AB R2, R89, R88 ;  /* 0x000000585902723e */ /* 0x000fe200000000ff */
[----:B------:R2:W-:Y:S01]  /*54e0*/  STS.U16 [R92+0xc], R46 ;  /* 0x00000c2e5c007388 */ /* 0x0005e20000000400 */
[----:B---3--:R-:W-:Y:S01]  /*54f0*/  PRMT R8, R5, 0x7632, R8 ;  /* 0x0000763205087816 */ /* 0x008fe20000000008 */
[----:B------:R-:W-:Y:S02]  /*5500*/  FADD.FTZ R80, R79, R80 ;  /* 0x000000504f507221 */ /* 0x000fe40000010000 */
[----:B------:R-:W-:Y:S01]  /*5510*/  STS.U16 [R92+0x4], R7 ;  /* 0x000004075c007388 */ /* 0x000fe20000000400 */
[----:B-1----:R-:W-:Y:S01]  /*5520*/  PRMT R12, R2, 0x7632, R12 ;  /* 0x00007632020c7816 */ /* 0x002fe2000000000c */
[----:B------:R-:W-:-:S02]  /*5530*/  FADD.FTZ R81, R80, R81 ;  /* 0x0000005150517221 */ /* 0x000fc40000010000 */
[----:B------:R-:W-:Y:S01]  /*5540*/  STS.U16 [R92+0x8], R11 ;  /* 0x0000080b5c007388 */ /* 0x000fe20000000400 */
[----:B--2---:R-:W-:Y:S01]  /*5550*/  PRMT R46, R3, 0x7632, R46 ;  /* 0x00007632032e7816 */ /* 0x004fe2000000002e */
[----:B------:R-:W-:Y:S02]  /*5560*/  FADD.FTZ R88, R81, R88 ;  /* 0x0000005851587221 */ /* 0x000fe40000010000 */
[----:B------:R-:W-:Y:S02]  /*5570*/  STS.U16 [R92+0xe], R6 ;  /* 0x00000e065c007388 */ /* 0x000fe40000000400 */
[----:B------:R-:W-:Y:S02]  /*5580*/  FADD.FTZ R89, R88, R89 ;  /* 0x0000005958597221 */ /* 0x000fe40000010000 */
[----:B------:R-:W-:Y:S02]  /*5590*/  STS.U16 [R92+0x10], R13 ;  /* 0x0000100d5c007388 */ /* 0x000fe40000000400 */
[----:B------:R-:W-:-:S02]  /*55a0*/  FADD.FTZ R90, R89, R90 ;  /* 0x0000005a595a7221 */ /* 0x000fc40000010000 */
[----:B------:R-:W-:Y:S04]  /*55b0*/  STS.U16 [R92+0x12], R14 ;  /* 0x0000120e5c007388 */ /* 0x000fe80000000400 */
[----:B------:R-:W-:Y:S04]  /*55c0*/  STS.U16 [R92+0x14], R5 ;  /* 0x000014055c007388 */ /* 0x000fe80000000400 */
[----:B------:R-:W-:Y:S04]  /*55d0*/  STS.U16 [R92+0x16], R8 ;  /* 0x000016085c007388 */ /* 0x000fe80000000400 */
[----:B------:R-:W-:Y:S04]  /*55e0*/  STS.U16 [R92+0x18], R2 ;  /* 0x000018025c007388 */ /* 0x000fe80000000400 */
[----:B------:R-:W-:Y:S04]  /*55f0*/  STS.U16 [R92+0x1a], R12 ;  /* 0x00001a0c5c007388 */ /* 0x000fe80000000400 */
[----:B------:R1:W-:Y:S04]  /*5600*/  STS.U16 [R92+0x1c], R3 ;  /* 0x00001c035c007388 */ /* 0x0003e80000000400 */
[----:B------:R-:W-:Y:S01]  /*5610*/  STS.U16 [R92+0x1e], R46 ;  /* 0x00001e2e5c007388 */ /* 0x000fe20000000400 */
        /* <DEDUP_REMOVED lines=17> */
[----:B------:R-:W-:Y:S01]  /*5730*/  @!P0 STS [UR23+0x1080], R10 ;  /* 0x0010800aff008988 */ /* 0x000fe20008000817 */
[----:B------:R-:W-:Y:S01]  /*5740*/  BAR.SYNC.DEFER_BLOCKING 0x0 ;  /* 0x0000000000007b1d */ /* 0x000fe20000010000 */
[----:B-1----:R-:W-:-:S04]  /*5750*/  IADD3 R3, P0, PT, R9, UR10, RZ ;  /* 0x0000000a09037c10 */ /* 0x002fc8000ff1e0ff */
[----:B------:R-:W-:Y:S01]  /*5760*/  IADD3.X R8, PT, PT, RZ, UR9, RZ, P0, !PT ;  /* 0x00000009ff087c10 */ /* 0x000fe200087fe4ff */
[----:B------:R-:W-:Y:S01]  /*5770*/  UIADD3 UR9, UPT, UPT, UR16, -0x1, URZ ;  /* 0xffffffff10097890 */ /* 0x000fe2000fffe0ff */
[----:B0-----:R-:W-:-:S04]  /*5780*/  LEA R2, P3, R3, UR24, 0x1 ;  /* 0x0000001803027c11 */ /* 0x001fc8000f8608ff */
[----:B------:R-:W-:Y:S02]  /*5790*/  LEA.HI.X R3, R3, UR25, R8, 0x1, P3 ;  /* 0x0000001903037c11 */ /* 0x000fe400098f0c08 */
[----:B------:R-:W-:Y:S01]  /*57a0*/  UMOV UR16, UR9 ;  /* 0x0000000900107c82 */ /* 0x000fe20008000000 */
[----:B------:R-:W0:Y:S02]  /*57b0*/  LDS R6, [UR23+0x1080] ;  /* 0x00108017ff067984 */ /* 0x000e240008000800 */
[-C--:B0-----:R-:W-:Y:S02]  /*57c0*/  ISETP.GE.AND P2, PT, R9, R6.reuse, PT ;  /* 0x000000060900720c */ /* 0x081fe40003f46270 */
[-C--:B------:R-:W-:Y:S02]  /*57d0*/  ISETP.GE.AND P1, PT, R39, R6.reuse, PT ;  /* 0x000000062700720c */ /* 0x080fe40003f26270 */
[-C--:B------:R-:W-:Y:S02]  /*57e0*/  ISETP.GE.AND P0, PT, R41, R6.reuse, PT ;  /* 0x000000062900720c */ /* 0x080fe40003f06270 */
[----:B------:R-:W-:-:S02]  /*57f0*/  ISETP.GE.AND P4, PT, R43, R6, PT ;  /* 0x000000062b00720c */ /* 0x000fc40003f86270 */
[-C--:B------:R-:W-:Y:S02]  /*5800*/  ISETP.GE.AND P6, PT, R45, R6.reuse, PT ;  /* 0x000000062d00720c */ /* 0x080fe40003fc6270 */
[-C--:B------:R-:W-:Y:S02]  /*5810*/  ISETP.GE.AND P5, PT, R47, R6.reuse, PT ;  /* 0x000000062f00720c */ /* 0x080fe40003fa6270 */
[-C--:B------:R-:W-:Y:S01]  /*5820*/  ISETP.GE.AND P3, PT, R49, R6.reuse, PT ;  /* 0x000000063100720c */ /* 0x080fe20003f66270 */
[----:B------:R-:W-:Y:S01]  /*5830*/  @!P2 STG.E.U16 desc[UR30][R2.64], R5 ;  /* 0x000000050200a986 */ /* 0x000fe2000c10151e */
[----:B------:R-:W-:-:S03]  /*5840*/  ISETP.GE.AND P2, PT, R51, R6, PT ;  /* 0x000000063300720c */ /* 0x000fc60003f46270 */
        /* <DEDUP_REMOVED lines=16> */
[----:B------:R-:W-:Y:S04]  /*5950*/  @!P0 STG.E.U16 desc[UR30][R2.64+0x240], R99 ;  /* 0x0002406302008986 */ /* 0x000fe8000c10151e */
[----:B------:R-:W-:Y:S04]  /*5960*/  @!P4 STG.E.U16 desc[UR30][R2.64+0x280], R21 ;  /* 0x000280150200c986 */ /* 0x000fe8000c10151e */
[----:B------:R-:W-:Y:S04]  /*5970*/  @!P6 STG.E.U16 desc[UR30][R2.64+0x2c0], R97 ;  /* 0x0002c0610200e986 */ /* 0x000fe8000c10151e */
[----:B------:R-:W-:Y:S04]  /*5980*/  @!P5 STG.E.U16 desc[UR30][R2.64+0x300], R23 ;  /* 0x000300170200d986 */ /* 0x000fe8000c10151e */
[----:B------:R-:W-:Y:S04]  /*5990*/  @!P3 STG.E.U16 desc[UR30][R2.64+0x340], R95 ;  /* 0x0003405f0200b986 */ /* 0x000fe8000c10151e */
[----:B------:R-:W-:Y:S04]  /*59a0*/  @!P2 STG.E.U16 desc[UR30][R2.64+0x380], R25 ;  /* 0x000380190200a986 */ /* 0x000fe8000c10151e */
[----:B------:R0:W-:Y:S02]  /*59b0*/  @!P1 STG.E.U16 desc[UR30][R2.64+0x3c0], R93 ;  /* 0x0003c05d02009986 */ /* 0x0001e4000c10151e */
[----:B0-----:R-:W-:-:S05]  /*59c0*/  FADD.FTZ R2, R90, R91 ;  /* 0x0000005b5a027221 */ /* 0x001fca0000010000 */
[----:B------:R0:W-:Y:S01]  /*59d0*/  STL [R1+0x4], R2 ;  /* 0x0000040201007387 */ /* 0x0001e20000100800 */
[----:B------:R-:W-:Y:S05]  /*59e0*/  BRA.U UP0, `(.L_x_15) ;  /* 0xffffffa900d47547 */ /* 0x000fea000b83ffff */
.L_x_0:
[----:B------:R-:W1:Y:S01]  /*59f0*/  LDCU.64 UR6, c[0x0][0x548] ;  /* 0x0000a900ff0677ac */ /* 0x000e620008000a00 */
[----:B------:R-:W2:Y:S01]  /*5a00*/  S2R R11, SR_TID.X ;  /* 0x00000000000b7919 */ /* 0x000ea20000002100 */
[----:B------:R-:W3:Y:S01]  /*5a10*/  LDCU UR21, c[0x0][0x38c] ;  /* 0x00007180ff1577ac */ /* 0x000ee20008000800 */
[----:B------:R-:W4:Y:S01]  /*5a20*/  LDCU.64 UR10, c[0x0][0x568] ;  /* 0x0000ad00ff0a77ac */ /* 0x000f220008000a00 */
[----:B-1----:R-:W-:-:S04]  /*5a30*/  UISETP.NE.U32.AND UP0, UPT, UR6, URZ, UPT ;  /* 0x000000ff0600728c */ /* 0x002fc8000bf05070 */
[----:B------:R-:W-:-:S09]  /*5a40*/  UISETP.NE.AND.EX UP0, UPT, UR7, URZ, UPT, UP0 ;  /* 0x000000ff0700728c */ /* 0x000fd2000bf05300 */
[----:B---34-:R-:W-:Y:S05]  /*5a50*/  BRA.U !UP0, `(.L_x_16) ;  /* 0x00000001089c7547 */ /* 0x018fea000b800000 */
[----:B0-----:R-:W3:Y:S01]  /*5a60*/  LDL.LU R2, [R1+0x8] ;  /* 0x0000080001027983 */ /* 0x001ee20000300800 */
[----:B------:R-:W-:Y:S01]  /*5a70*/  BSSY.RECONVERGENT B0, `(.L_x_16) ;  /* 0x0000025000007945 */ /* 0x000fe20003800200 */
[----:B------:R-:W0:Y:S01]  /*5a80*/  S2R R4, SR_LANEID ;  /* 0x0000000000047919 */ /* 0x000e220000000000 */
[----:B------:R-:W1:Y:S01]  /*5a90*/  S2R R6, SR_TID.X ;  /* 0x0000000000067919 */ /* 0x000e620000002100 */
[----:B0-----:R-:W-:-:S13]  /*5aa0*/  ISETP.NE.AND P1, PT, R4, RZ, PT ;  /* 0x000000ff0400720c */ /* 0x001fda0003f25270 */
[----:B------:R-:W0:Y:S01]  /*5ab0*/  @!P1 S2R R8, SR_CgaCtaId ;  /* 0x0000000000089919 */ /* 0x000e220000008800 */
[----:B------:R-:W-:-:S04]  /*5ac0*/  @!P1 MOV R7, 0x400 ;  /* 0x0000040000079802 */ /* 0x000fc80000000f00 */
[----:B0-----:R-:W-:Y:S01]  /*5ad0*/  @!P1 LEA R7, R8, R7, 0x18 ;  /* 0x0000000708079211 */ /* 0x001fe200078ec0ff */
[----:B---3--:R-:W0:Y:S02]  /*5ae0*/  SHFL.DOWN P0, R0, R2, 0x1, 0x1f ;  /* 0x08201f0002007f89 */ /* 0x008e240000000000 */
[----:B0-----:R-:W-:-:S05]  /*5af0*/  @P0 FADD R0, R0, R2 ;  /* 0x0000000200000221 */ /* 0x001fca0000000000 */
[----:B------:R-:W0:Y:S02]  /*5b00*/  SHFL.DOWN P0, R3, R0, 0x2, 0x1f ;  /* 0x08401f0000037f89 */ /* 0x000e240000000000 */
[----:B0-----:R-:W-:Y:S01]  /*5b10*/  @P0 FADD R3, R0, R3 ;  /* 0x0000000300030221 */ /* 0x001fe20000000000 */
[----:B-1----:R-:W-:-:S04]  /*5b20*/  @!P1 SHF.R.U32.HI R0, RZ, 0x3, R6 ;  /* 0x00000003ff009819 */ /* 0x002fc80000011606 */
[----:B------:R-:W0:Y:S01]  /*5b30*/  SHFL.DOWN P0, R2, R3, 0x4, 0x1f ;  /* 0x08801f0003027f89 */ /* 0x000e220000000000 */
[----:B------:R-:W-:Y:S01]  /*5b40*/  @!P1 LOP3.LUT R0, R0, 0x7c, RZ, 0xc0, !PT ;  /* 0x0000007c00009812 */ /* 0x000fe200078ec0ff */
[----:B0-----:R-:W-:-:S03]  /*5b50*/  @P0 FADD R2, R3, R2 ;  /* 0x0000000203020221 */ /* 0x001fc60000000000 */
[----:B------:R-:W-:Y:S02]  /*5b60*/  @!P1 IADD3 R3, PT, PT, R7, R0, RZ ;  /* 0x0000000007039210 */ /* 0x000fe40007ffe0ff */
[----:B------:R-:W0:Y:S02]  /*5b70*/  SHFL.DOWN P0, R5, R2, 0x8, 0x1f ;  /* 0x09001f0002057f89 */ /* 0x000e240000000000 */
[----:B0-----:R-:W-:-:S05]  /*5b80*/  @P0 FADD R5, R2, R5 ;  /* 0x0000000502050221 */ /* 0x001fca0000000000 */
[----:B------:R-:W0:Y:S02]  /*5b90*/  SHFL.DOWN P0, R4, R5, 0x10, 0x1f ;  /* 0x0a001f0005047f89 */ /* 0x000e240000000000 */
[----:B0-----:R-:W-:Y:S01]  /*5ba0*/  @P0 FADD R4, R5, R4 ;  /* 0x0000000405040221 */ /* 0x001fe20000000000 */
[----:B------:R-:W-:-:S04]  /*5bb0*/  ISETP.NE.AND P0, PT, R6, RZ, PT ;  /* 0x000000ff0600720c */ /* 0x000fc80003f05270 */
[----:B------:R0:W-:Y:S01]  /*5bc0*/  @!P1 STS [R3+0x1094], R4 ;  /* 0x0010940403009388 */ /* 0x0001e20000000800 */
[----:B------:R-:W-:Y:S08]  /*5bd0*/  BAR.SYNC.DEFER_BLOCKING 0x0 ;  /* 0x0000000000007b1d */ /* 0x000ff00000010000 */
[----:B------:R-:W-:Y:S05]  /*5be0*/  @P0 BRA `(.L_x_17) ;  /* 0x0000000000340947 */ /* 0x000fea0003800000 */
[----:B------:R-:W1:Y:S01]  /*5bf0*/  S2UR UR5, SR_CgaCtaId ;  /* 0x00000000000579c3 */ /* 0x000e620000008800 */
[----:B------:R-:W-:Y:S02]  /*5c00*/  UMOV UR4, 0x400 ;  /* 0x0000040000047882 */ /* 0x000fe40000000000 */
[----:B-1----:R-:W-:-:S09]  /*5c10*/  ULEA UR4, UR5, UR4, 0x18 ;  /* 0x0000000405047291 */ /* 0x002fd2000f8ec0ff */
[----:B0-----:R-:W0:Y:S04]  /*5c20*/  LDS.64 R2, [UR4+0x1098] ;  /* 0x00109804ff027984 */ /* 0x001e280008000a00 */
[----:B------:R-:W1:Y:S01]  /*5c30*/  LDS R5, [UR4+0x10a0] ;  /* 0x0010a004ff057984 */ /* 0x000e620008000800 */
[----:B------:R-:W-:-:S04]  /*5c40*/  ULEA UR4, UP0, UR8, UR6, 0x2 ;  /* 0x0000000608047291 */ /* 0x000fc8000f8010ff */
[----:B------:R-:W-:Y:S01]  /*5c50*/  ULEA.HI.X UR5, UR8, UR7, URZ, 0x2, UP0 ;  /* 0x0000000708057291 */ /* 0x000fe200080f14ff */
[----:B0-----:R-:W-:-:S04]  /*5c60*/  FADD.FTZ R2, R4, R2 ;  /* 0x0000000204027221 */ /* 0x001fc80000010000 */
[----:B------:R-:W-:Y:S01]  /*5c70*/  FADD.FTZ R0, R3, R2 ;  /* 0x0000000203007221 */ /* 0x000fe20000010000 */
[----:B------:R-:W-:Y:S02]  /*5c80*/  MOV R2, UR4 ;  /* 0x0000000400027c02 */ /* 0x000fe40008000f00 */
[----:B------:R-:W-:Y:S01]  /*5c90*/  MOV R3, UR5 ;  /* 0x0000000500037c02 */ /* 0x000fe20008000f00 */
[----:B-1----:R-:W-:-:S05]  /*5ca0*/  FADD.FTZ R5, R0, R5 ;  /* 0x0000000500057221 */ /* 0x002fca0000010000 */
[----:B------:R1:W-:Y:S02]  /*5cb0*/  REDG.E.ADD.F32.FTZ.RN.STRONG.GPU desc[UR30][R2.64], R5 ;  /* 0x00000005020079a6 */ /* 0x0003e4000c12f31e */
.L_x_17:
[----:B------:R-:W-:Y:S05]  /*5cc0*/  BSYNC.RECONVERGENT B0 ;  /* 0x0000000000007941 */ /* 0x000fea0003800200 */
.L_x_16:
[----:B------:R-:W-:Y:S01]  /*5cd0*/  UISETP.NE.U32.AND UP0, UPT, UR10, URZ, UPT ;  /* 0x000000ff0a00728c */ /* 0x000fe2000bf05070 */
[----:B--2---:R-:W-:-:S03]  /*5ce0*/  ISETP.GE.AND P0, PT, R11, UR21, PT ;  /* 0x000000150b007c0c */ /* 0x004fc6000bf06270 */
[----:B------:R-:W-:-:S09]  /*5cf0*/  UISETP.NE.AND.EX UP0, UPT, UR11, URZ, UPT, UP0 ;  /* 0x000000ff0b00728c */ /* 0x000fd2000bf05300 */
[----:B------:R-:W-:Y:S05]  /*5d00*/  BRA.U !UP0, `(.L_x_18) ;  /* 0x0000000108a07547 */ /* 0x000fea000b800000 */
[----:B01----:R-:W2:Y:S01]  /*5d10*/  LDL.LU R2, [R1+0x4] ;  /* 0x0000040001027983 */ /* 0x003ea20000300800 */
[----:B------:R-:W-:Y:S01]  /*5d20*/  BSSY.RECONVERGENT B0, `(.L_x_18) ;  /* 0x0000026000007945 */ /* 0x000fe20003800200 */
[----:B------:R-:W0:Y:S01]  /*5d30*/  S2R R4, SR_LANEID ;  /* 0x0000000000047919 */ /* 0x000e220000000000 */
[----:B------:R-:W1:Y:S01]  /*5d40*/  S2R R6, SR_TID.X ;  /* 0x0000000000067919 */ /* 0x000e620000002100 */
[----:B------:R-:W-:Y:S01]  /*5d50*/  BAR.SYNC.DEFER_BLOCKING 0x0 ;  /* 0x0000000000007b1d */ /* 0x000fe20000010000 */
[----:B0-----:R-:W-:-:S13]  /*5d60*/  ISETP.NE.AND P2, PT, R4, RZ, PT ;  /* 0x000000ff0400720c */ /* 0x001fda0003f45270 */
[----:B------:R-:W0:Y:S01]  /*5d70*/  @!P2 S2R R8, SR_CgaCtaId ;  /* 0x000000000008a919 */ /* 0x000e220000008800 */
[----:B------:R-:W-:-:S04]  /*5d80*/  @!P2 MOV R7, 0x400 ;  /* 0x000004000007a802 */ /* 0x000fc80000000f00 */
[----:B0-----:R-:W-:Y:S01]  /*5d90*/  @!P2 LEA R7, R8, R7, 0x18 ;  /* 0x000000070807a211 */ /* 0x001fe200078ec0ff */
[----:B--2---:R-:W0:Y:S02]  /*5da0*/  SHFL.DOWN P1, R0, R2, 0x1, 0x1f ;  /* 0x08201f0002007f89 */ /* 0x004e240000020000 */
[----:B0-----:R-:W-:-:S05]  /*5db0*/  @P1 FADD R0, R0, R2 ;  /* 0x0000000200001221 */ /* 0x001fca0000000000 */
[----:B------:R-:W0:Y:S02]  /*5dc0*/  SHFL.DOWN P1, R3, R0, 0x2, 0x1f ;  /* 0x08401f0000037f89 */ /* 0x000e240000020000 */
[----:B0-----:R-:W-:Y:S01]  /*5dd0*/  @P1 FADD R3, R0, R3 ;  /* 0x0000000300031221 */ /* 0x001fe20000000000 */
[----:B-1----:R-:W-:-:S04]  /*5de0*/  @!P2 SHF.R.U32.HI R0, RZ, 0x3, R6 ;  /* 0x00000003ff00a819 */ /* 0x002fc80000011606 */
[----:B------:R-:W0:Y:S01]  /*5df0*/  SHFL.DOWN P1, R2, R3, 0x4, 0x1f ;  /* 0x08801f0003027f89 */ /* 0x000e220000020000 */
[----:B------:R-:W-:-:S04]  /*5e00*/  @!P2 LOP3.LUT R0, R0, 0x7c, RZ, 0xc0, !PT ;  /* 0x0000007c0000a812 */ /* 0x000fc800078ec0ff */
[----:B------:R-:W-:Y:S01]  /*5e10*/  @!P2 IADD3 R7, PT, PT, R7, R0, RZ ;  /* 0x000000000707a210 */ /* 0x000fe20007ffe0ff */
[----:B0-----:R-:W-:-:S05]  /*5e20*/  @P1 FADD R2, R3, R2 ;  /* 0x0000000203021221 */ /* 0x001fca0000000000 */
        /* <DEDUP_REMOVED lines=11> */
[----:B------:R-:W1:Y:S04]  /*5ee0*/  LDS.64 R2, [UR4+0x1098] ;  /* 0x00109804ff027984 */ /* 0x000e680008000a00 */
[----:B------:R-:W2:Y:S01]  /*5ef0*/  LDS R5, [UR4+0x10a0] ;  /* 0x0010a004ff057984 */ /* 0x000ea20008000800 */
[----:B------:R-:W-:-:S04]  /*5f00*/  ULEA UR4, UP0, UR8, UR10, 0x2 ;  /* 0x0000000a08047291 */ /* 0x000fc8000f8010ff */
[----:B------:R-:W-:Y:S01]  /*5f10*/  ULEA.HI.X UR5, UR8, UR11, URZ, 0x2, UP0 ;  /* 0x0000000b08057291 */ /* 0x000fe200080f14ff */
[----:B-1----:R-:W-:-:S04]  /*5f20*/  FADD.FTZ R2, R4, R2 ;  /* 0x0000000204027221 */ /* 0x002fc80000010000 */
[----:B------:R-:W-:Y:S01]  /*5f30*/  FADD.FTZ R0, R3, R2 ;  /* 0x0000000203007221 */ /* 0x000fe20000010000 */
[----:B------:R-:W-:Y:S01]  /*5f40*/  IMAD.U32 R2, RZ, RZ, UR4 ;  /* 0x00000004ff027e24 */ /* 0x000fe2000f8e00ff */
[----:B------:R-:W-:Y:S02]  /*5f50*/  MOV R3, UR5 ;  /* 0x0000000500037c02 */ /* 0x000fe40008000f00 */
[----:B--2---:R-:W-:-:S05]  /*5f60*/  FADD.FTZ R5, R0, R5 ;  /* 0x0000000500057221 */ /* 0x004fca0000010000 */
[----:B------:R1:W-:Y:S02]  /*5f70*/  REDG.E.ADD.F32.FTZ.RN.STRONG.GPU desc[UR30][R2.64], R5 ;  /* 0x00000005020079a6 */ /* 0x0003e4000c12f31e */
.L_x_19:
[----:B------:R-:W-:Y:S05]  /*5f80*/  BSYNC.RECONVERGENT B0 ;  /* 0x0000000000007941 */ /* 0x000fea0003800200 */
.L_x_18:
[----:B------:R-:W-:Y:S05]  /*5f90*/  @P0 EXIT ;  /* 0x000000000000094d */ /* 0x000fea0003800000 */
[----:B------:R-:W2:Y:S01]  /*5fa0*/  LDCU.64 UR10, c[0x0][0x4c8] ;  /* 0x00009900ff0a77ac */ /* 0x000ea20008000a00 */
[----:B------:R-:W3:Y:S01]  /*5fb0*/  S2UR UR20, SR_CgaCtaId ;  /* 0x00000000001479c3 */ /* 0x000ee20000008800 */
[----:B------:R-:W-:Y:S01]  /*5fc0*/  BSSY.RECONVERGENT B0, `(.L_x_20) ;  /* 0x0000057000007945 */ /* 0x000fe20003800200 */
[----:B------:R-:W4:Y:S01]  /*5fd0*/  LDCU.64 UR22, c[0x0][0x3d8] ;  /* 0x00007b00ff1677ac */ /* 0x000f220008000a00 */
[----:B------:R-:W5:Y:S01]  /*5fe0*/  LDCU.64 UR16, c[0x0][0x4e8] ;  /* 0x00009d00ff1077ac */ /* 0x000f620008000a00 */
[----:B------:R-:W0:Y:S01]  /*5ff0*/  LDCU.64 UR26, c[0x0][0x3b8] ;  /* 0x00007700ff1a77ac */ /* 0x000e220008000a00 */
[----:B------:R-:W1:Y:S01]  /*6000*/  LDCU.64 UR18, c[0x0][0x4a8] ;  /* 0x00009500ff1277ac */ /* 0x000e620008000a00 */
[----:B------:R-:W3:Y:S01]  /*6010*/  LDCU.64 UR24, c[0x0][0x450] ;  /* 0x00008a00ff1877ac */ /* 0x000ee20008000a00 */
[----:B------:R-:W3:Y:S01]  /*6020*/  LDCU.64 UR28, c[0x0][0x448] ;  /* 0x00008900ff1c77ac */ /* 0x000ee20008000a00 */
[----:B--2---:R-:W-:Y:S02]  /*6030*/  UIMAD.WIDE.U32 UR6, UR8, UR10, URZ ;  /* 0x0000000a080672a5 */ /* 0x004fe4000f8e00ff */
[----:B----4-:R-:W-:-:S02]  /*6040*/  UIMAD.WIDE.U32 UR12, UR8, UR22, URZ ;  /* 0x00000016080c72a5 */ /* 0x010fc4000f8e00ff */
[----:B-----5:R-:W-:Y:S02]  /*6050*/  UIMAD.WIDE.U32 UR4, UR8, UR16, URZ ;  /* 0x00000010080472a5 */ /* 0x020fe4000f8e00ff */
[----:B------:R-:W-:Y:S02]  /*6060*/  UIMAD UR16, UR8, UR11, UR7 ;  /* 0x0000000b081072a4 */ /* 0x000fe4000f8e0207 */
[----:B0-----:R-:W-:Y:S02]  /*6070*/  UIMAD.WIDE.U32 UR14, UR8, UR26, URZ ;  /* 0x0000001a080e72a5 */ /* 0x001fe4000f8e00ff */
[----:B-1----:R-:W-:Y:S02]  /*6080*/  UIMAD.WIDE.U32 UR10, UR8, UR18, URZ ;  /* 0x00000012080a72a5 */ /* 0x002fe4000f8e00ff */
[----:B------:R-:W-:Y:S02]  /*6090*/  UIMAD UR23, UR8, UR23, UR13 ;  /* 0x00000017081772a4 */ /* 0x000fe4000f8e020d */
[----:B------:R-:W-:-:S02]  /*60a0*/  UIMAD UR27, UR8, UR27, UR15 ;  /* 0x0000001b081b72a4 */ /* 0x000fc4000f8e020f */
[----:B---3--:R-:W-:Y:S02]  /*60b0*/  ULEA UR24, UP0, UR12, UR24, 0x2 ;  /* 0x000000180c187291 */ /* 0x008fe4000f8010ff */
[----:B------:R-:W-:Y:S02]  /*60c0*/  ULEA UR28, UP1, UR14, UR28, 0x2 ;  /* 0x0000001c0e1c7291 */ /* 0x000fe4000f8210ff */
[----:B------:R-:W-:Y:S02]  /*60d0*/  UIMAD UR17, UR8, UR17, UR5 ;  /* 0x00000011081172a4 */ /* 0x000fe4000f8e0205 */
[----:B------:R-:W-:Y:S01]  /*60e0*/  UIMAD UR9, UR8, UR19, UR11 ;  /* 0x00000013080972a4 */ /* 0x000fe2000f8e020b */
[----:B------:R-:W0:Y:S02]  /*60f0*/  LDCU UR13, c[0x0][0x360] ;  /* 0x00006c00ff0d77ac */ /* 0x000e240008000800 */
[----:B------:R-:W-:Y:S01]  /*6100*/  UMOV UR8, 0x400 ;  /* 0x0000040000087882 */ /* 0x000fe20000000000 */
[----:B------:R-:W1:Y:S01]  /*6110*/  LDCU.64 UR42, c[0x0][0x3e0] ;  /* 0x00007c00ff2a77ac */ /* 0x000e620008000a00 */
[----:B------:R-:W2:Y:S01]  /*6120*/  LDCU.64 UR44, c[0x0][0x3c0] ;  /* 0x00007800ff2c77ac */ /* 0x000ea20008000a00 */
[----:B------:R-:W3:Y:S01]  /*6130*/  LDCU.64 UR18, c[0x0][0x4b0] ;  /* 0x00009600ff1277ac */ /* 0x000ee20008000a00 */
[----:B------:R-:W4:Y:S01]  /*6140*/  LDCU.64 UR36, c[0x0][0x4d0] ;  /* 0x00009a00ff2477ac */ /* 0x000f220008000a00 */
[----:B------:R-:W0:Y:S01]  /*6150*/  LDCU.64 UR38, c[0x0][0x4f0] ;  /* 0x00009e00ff2677ac */ /* 0x000e220008000a00 */
[----:B------:R-:W0:Y:S01]  /*6160*/  LDCU.64 UR40, c[0x0][0x540] ;  /* 0x0000a800ff2877ac */ /* 0x000e220008000a00 */
[----:B------:R-:W0:Y:S01]  /*6170*/  LDCU.128 UR32, c[0x0][0x530] ;  /* 0x0000a600ff2077ac */ /* 0x000e220008000c00 */
[----:B------:R-:W-:-:S02]  /*6180*/  ULEA.HI.X UR23, UR12, UR25, UR23, 0x2, UP0 ;  /* 0x000000190c177291 */ /* 0x000fc400080f1417 */
[----:B------:R-:W-:Y:S02]  /*6190*/  ULEA.HI.X UR27, UR14, UR29, UR27, 0x2, UP1 ;  /* 0x0000001d0e1b7291 */ /* 0x000fe400088f141b */
[----:B------:R-:W-:-:S12]  /*61a0*/  ULEA UR8, UR20, UR8, 0x18 ;  /* 0x0000000814087291 */ /* 0x000fd8000f8ec0ff */
.L_x_21:
[C---:B------:R-:W-:Y:S01]  /*61b0*/  LEA R0, R11.reuse, UR8, 0x2 ;  /* 0x000000080b007c11 */ /* 0x040fe2000f8e10ff */
[C---:B01----:R-:W-:Y:S01]  /*61c0*/  IMAD.WIDE.U32 R6, R11.reuse, UR42, RZ ;  /* 0x0000002a0b067c25 */ /* 0x043fe2000f8e00ff */
[----:B------:R-:W-:Y:S02]  /*61d0*/  MOV R4, UR10 ;  /* 0x0000000a00047c02 */ /* 0x000fe40008000f00 */
[----:B------:R-:W-:Y:S01]  /*61e0*/  SHF.R.S32.HI R10, RZ, 0x1f, R11 ;  /* 0x0000001fff0a7819 */ /* 0x000fe2000001140b */
[----:B------:R-:W1:Y:S01]  /*61f0*/  LDS R13, [R0+0x2ce0] ;  /* 0x002ce000000d7984 */ /* 0x000e620000000800 */
[----:B------:R-:W-:Y:S02]  /*6200*/  MOV R3, UR9 ;  /* 0x0000000900037c02 */ /* 0x000fe40008000f00 */
[----:B------:R-:W-:Y:S01]  /*6210*/  MOV R2, R4 ;  /* 0x0000000400027202 */ /* 0x000fe20000000f00 */
[C---:B---3--:R-:W-:Y:S01]  /*6220*/  IMAD R4, R10.reuse, UR18, RZ ;  /* 0x000000120a047c24 */ /* 0x048fe2000f8e02ff */
[----:B------:R-:W-:Y:S01]  /*6230*/  MOV R5, UR11 ;  /* 0x0000000b00057c02 */ /* 0x000fe20008000f00 */
[----:B------:R-:W-:Y:S01]  /*6240*/  IMAD R8, R10, UR42, RZ ;  /* 0x0000002a0a087c24 */ /* 0x000fe2000f8e02ff */
[----:B------:R-:W3:Y:S01]  /*6250*/  LDS R0, [R0+0x30e0] ;  /* 0x0030e00000007984 */ /* 0x000ee20000000800 */
[----:B------:R-:W-:-:S04]  /*6260*/  IMAD.WIDE.U32 R2, R11, UR18, R2 ;  /* 0x000000120b027c25 */ /* 0x000fc8000f8e0002 */
[C---:B------:R-:W-:Y:S01]  /*6270*/  IMAD R5, R11.reuse, UR19, R4 ;  /* 0x000000130b057c24 */ /* 0x040fe2000f8e0204 */
[----:B0-----:R-:W-:Y:S01]  /*6280*/  LEA R4, P0, R2, UR32, 0x2 ;  /* 0x0000002002047c11 */ /* 0x001fe2000f8010ff */
[----:B------:R-:W-:Y:S01]  /*6290*/  IMAD R9, R11, UR43, R8 ;  /* 0x0000002b0b097c24 */ /* 0x000fe2000f8e0208 */
[----:B------:R-:W-:Y:S01]  /*62a0*/  LEA R8, P1, R6, UR24, 0x2 ;  /* 0x0000001806087c11 */ /* 0x000fe2000f8210ff */
[----:B------:R-:W-:-:S03]  /*62b0*/  IMAD.IADD R5, R3, 0x1, R5 ;  /* 0x0000000103057824 */ /* 0x000fc600078e0205 */
[----:B------:R-:W-:Y:S02]  /*62c0*/  IADD3 R3, PT, PT, R7, R9, RZ ;  /* 0x0000000907037210 */ /* 0x000fe40007ffe0ff */
[----:B------:R-:W-:Y:S02]  /*62d0*/  LEA.HI.X R5, R2, UR33, R5, 0x2, P0 ;  /* 0x0000002102057c11 */ /* 0x000fe400080f1405 */
[----:B------:R-:W-:-:S03]  /*62e0*/  LEA.HI.X R9, R6, UR23, R3, 0x2, P1 ;  /* 0x0000001706097c11 */ /* 0x000fc600088f1403 */
[----:B-1----:R0:W-:Y:S04]  /*62f0*/  REDG.E.ADD.F32.FTZ.RN.STRONG.GPU desc[UR30][R4.64], R13 ;  /* 0x0000000d040079a6 */ /* 0x0021e8000c12f31e */
[----:B------:R1:W3:Y:S01]  /*6300*/  LDG.E R15, desc[UR30][R8.64] ;  /* 0x0000001e080f7981 */ /* 0x0002e2000c1e1900 */
[----:B------:R-:W-:Y:S01]  /*6310*/  MOV R6, UR6 ;  /* 0x0000000600067c02 */ /* 0x000fe20008000f00 */
[C---:B----4-:R-:W-:Y:S01]  /*6320*/  IMAD R12, R10.reuse, UR36, RZ ;  /* 0x000000240a0c7c24 */ /* 0x050fe2000f8e02ff */
[----:B------:R-:W-:Y:S01]  /*6330*/  MOV R3, UR16 ;  /* 0x0000001000037c02 */ /* 0x000fe20008000f00 */
[----:B--2---:R-:W-:Y:S01]  /*6340*/  IMAD R14, R10, UR44, RZ ;  /* 0x0000002c0a0e7c24 */ /* 0x004fe2000f8e02ff */
[----:B------:R-:W-:Y:S01]  /*6350*/  MOV R2, R6 ;  /* 0x0000000600027202 */ /* 0x000fe20000000f00 */
[C---:B------:R-:W-:Y:S01]  /*6360*/  IMAD R17, R11.reuse, UR37, R12 ;  /* 0x000000250b117c24 */ /* 0x040fe2000f8e020c */
[----:B------:R-:W-:Y:S01]  /*6370*/  MOV R7, UR7 ;  /* 0x0000000700077c02 */ /* 0x000fe20008000f00 */
[----:B------:R-:W-:-:S04]  /*6380*/  IMAD.WIDE.U32 R6, R11, UR44, RZ ;  /* 0x0000002c0b067c25 */ /* 0x000fc8000f8e00ff */
[----:B------:R-:W-:Y:S01]  /*6390*/  IMAD.WIDE.U32 R2, R11, UR36, R2 ;  /* 0x000000240b027c25 */ /* 0x000fe2000f8e0002 */
[----:B-1----:R-:W-:-:S03]  /*63a0*/  LEA R8, P1, R6, UR28, 0x2 ;  /* 0x0000001c06087c11 */ /* 0x002fc6000f8210ff */
[----:B0-----:R-:W-:Y:S01]  /*63b0*/  IMAD R13, R11, UR45, R14 ;  /* 0x0000002d0b0d7c24 */ /* 0x001fe2000f8e020e */
[----:B------:R-:W-:Y:S01]  /*63c0*/  LEA R4, P0, R2, UR34, 0x2 ;  /* 0x0000002202047c11 */ /* 0x000fe2000f8010ff */
[----:B------:R-:W-:-:S03]  /*63d0*/  IMAD.IADD R5, R3, 0x1, R17 ;  /* 0x0000000103057824 */ /* 0x000fc600078e0211 */
[----:B------:R-:W-:Y:S02]  /*63e0*/  IADD3 R3, PT, PT, R7, R13, RZ ;  /* 0x0000000d07037210 */ /* 0x000fe40007ffe0ff */
[----:B------:R-:W-:Y:S02]  /*63f0*/  LEA.HI.X R5, R2, UR35, R5, 0x2, P0 ;  /* 0x0000002302057c11 */ /* 0x000fe400080f1405 */
[----:B------:R-:W-:Y:S01]  /*6400*/  LEA.HI.X R9, R6, UR27, R3, 0x2, P1 ;  /* 0x0000001b06097c11 */ /* 0x000fe200088f1403 */
[----:B---3--:R-:W-:-:S05]  /*6410*/  FMUL.FTZ R15, R0, R15 ;  /* 0x0000000f000f7220 */ /* 0x008fca0000410000 */
[----:B------:R0:W-:Y:S04]  /*6420*/  REDG.E.ADD.F32.FTZ.RN.STRONG.GPU desc[UR30][R4.64], R15 ;  /* 0x0000000f040079a6 */ /* 0x0001e8000c12f31e */
[----:B------:R-:W2:Y:S01]  /*6430*/  LDG.E R9, desc[UR30][R8.64] ;  /* 0x0000001e08097981 */ /* 0x000ea2000c1e1900 */
[----:B------:R-:W-:Y:S01]  /*6440*/  MOV R6, UR4 ;  /* 0x0000000400067c02 */ /* 0x000fe20008000f00 */
[----:B------:R-:W-:Y:S01]  /*6450*/  IMAD R10, R10, UR38, RZ ;  /* 0x000000260a0a7c24 */ /* 0x000fe2000f8e02ff */
[----:B------:R-:W-:Y:S02]  /*6460*/  MOV R3, UR17 ;  /* 0x0000001100037c02 */ /* 0x000fe40008000f00 */
[----:B------:R-:W-:Y:S02]  /*6470*/  MOV R2, R6 ;  /* 0x0000000600027202 */ /* 0x000fe40000000f00 */
[----:B------:R-:W-:Y:S01]  /*6480*/  MOV R7, UR5 ;  /* 0x0000000500077c02 */ /* 0x000fe20008000f00 */
[----:B------:R-:W-:-:S02]  /*6490*/  IMAD R7, R11, UR39, R10 ;  /* 0x000000270b077c24 */ /* 0x000fc4000f8e020a */
[C---:B------:R-:W-:Y:S01]  /*64a0*/  IMAD.WIDE.U32 R2, R11.reuse, UR38, R2 ;  /* 0x000000260b027c25 */ /* 0x040fe2000f8e0002 */
[----:B------:R-:W-:-:S03]  /*64b0*/  IADD3 R11, PT, PT, R11, UR13, RZ ;  /* 0x0000000d0b0b7c10 */ /* 0x000fc6000fffe0ff */
[----:B------:R-:W-:Y:S01]  /*64c0*/  IMAD.IADD R3, R3, 0x1, R7 ;  /* 0x0000000103037824 */ /* 0x000fe200078e0207 */
[----:B------:R-:W-:-:S04]  /*64d0*/  LEA R6, P0, R2, UR40, 0x2 ;  /* 0x0000002802067c11 */ /* 0x000fc8000f8010ff */
[----:B------:R-:W-:Y:S02]  /*64e0*/  LEA.HI.X R7, R2, UR41, R3, 0x2, P0 ;  /* 0x0000002902077c11 */ /* 0x000fe400080f1403 */
[----:B------:R-:W-:Y:S01]  /*64f0*/  ISETP.GE.AND P0, PT, R11, UR21, PT ;  /* 0x000000150b007c0c */ /* 0x000fe2000bf06270 */
[----:B--2---:R-:W-:-:S05]  /*6500*/  FMUL.FTZ R3, R0, R9 ;  /* 0x0000000900037220 */ /* 0x004fca0000410000 */
[----:B------:R0:W-:Y:S07]  /*6510*/  REDG.E.ADD.F32.FTZ.RN.STRONG.GPU desc[UR30][R6.64], R3 ;  /* 0x00000003060079a6 */ /* 0x0001ee000c12f31e */
[----:B------:R-:W-:Y:S05]  /*6520*/  @!P0 BRA `(.L_x_21) ;  /* 0xfffffffc00208947 */ /* 0x000fea000383ffff */
[----:B------:R-:W-:Y:S05]  /*6530*/  BSYNC.RECONVERGENT B0 ;  /* 0x0000000000007941 */ /* 0x000fea0003800200 */
.L_x_20:
[----:B------:R-:W-:Y:S05]  /*6540*/  EXIT ;  /* 0x000000000000794d */ /* 0x000fea0003800000 */
.L_x_6:
[----:B------:R-:W-:Y:S01]  /*6550*/  HFMA2 R154, -RZ, RZ, 0, 5.9604644775390625e-08 ;  /* 0x00000001ff9a7431 */ /* 0x000fe200000001ff */
[----:B------:R-:W-:Y:S02]  /*6560*/  MOV R86, 0xffffffff ;  /* 0xffffffff00567802 */ /* 0x000fe40000000f00 */
[----:B------:R-:W-:Y:S02]  /*6570*/  MOV R165, R162 ;  /* 0x000000a200a57202 */ /* 0x000fe40000000f00 */
[----:B------:R-:W-:-:S07]  /*6580*/  MOV R87, RZ ;  /* 0x000000ff00577202 */ /* 0x000fce0000000f00 */
[----:B-1---5:R-:W-:Y:S05]  /*6590*/  WARPSYNC.COLLECTIVE R86, `(.L_x_22) ;  /* 0x0000000056087348 */ /* 0x022fea0003c00000 */
[----:B------:R0:W2:Y:S02]  /*65a0*/  SHFL.UP P6, R86, R165, R154, R87 ;  /* 0x0400009aa5567389 */ /* 0x0000a400000c0057 */
[----:B012--5:R-:W-:Y:S05]  /*65b0*/  ENDCOLLECTIVE ;  /* 0x000000000000791b */ /* 0x027fea0003800000 */
.L_x_22:
[----:B------:R-:W-:Y:S01]  /*65c0*/  MOV R165, R155 ;  /* 0x0000009b00a57202 */ /* 0x000fe20000000f00 */
[----:B------:R-:W-:Y:S01]  /*65d0*/  IMAD.MOV.U32 R157, RZ, RZ, R86 ;  /* 0x000000ffff9d7224 */ /* 0x000fe200078e0056 */
[----:B------:R-:W-:-:S07]  /*65e0*/  MOV R86, 0xffffffff ;  /* 0xffffffff00567802 */ /* 0x000fce0000000f00 */
[----:B------:R-:W-:Y:S05]  /*65f0*/  WARPSYNC.COLLECTIVE R86, `(.L_x_23) ;  /* 0x0000000056087348 */ /* 0x000fea0003c00000 */
[----:B------:R0:W1:Y:S02]  /*6600*/  SHFL.UP P6, R86, R165, R154, R87 ;  /* 0x0400009aa5567389 */ /* 0x00006400000c0057 */
[----:B01----:R-:W-:Y:S05]  /*6610*/  ENDCOLLECTIVE ;  /* 0x000000000000791b */ /* 0x003fea0003800000 */
.L_x_23:
[----:B------:R-:W-:Y:S01]  /*6620*/  HFMA2 R154, -RZ, RZ, 0, 1.1920928955078125e-07 ;  /* 0x00000002ff9a7431 */ /* 0x000fe200000001ff */
[----:B------:R-:W-:Y:S01]  /*6630*/  MOV R163, R86 ;  /* 0x0000005600a37202 */ /* 0x000fe20000000f00 */
[----:B------:R-:W-:-:S04]  /*6640*/  IMAD.MOV.U32 R86, RZ, RZ, -0x1 ;  /* 0xffffffffff567424 */ /* 0x000fc800078e00ff */
[C---:B------:R-:W-:Y:S01]  /*6650*/  FFMA.FTZ R163, R162.reuse, R163, R155 ;  /* 0x000000a3a2a37223 */ /* 0x040fe2000001009b */
[----:B------:R-:W-:-:S04]  /*6660*/  @P5 FMUL.FTZ R162, R162, R157 ;  /* 0x0000009da2a25220 */ /* 0x000fc80000410000 */
[----:B------:R-:W-:Y:S02]  /*6670*/  FSEL R157, R155, R163, !P5 ;  /* 0x000000a39b9d7208 */ /* 0x000fe40006800000 */
[----:B------:R-:W-:-:S07]  /*6680*/  MOV R165, R162 ;  /* 0x000000a200a57202 */ /* 0x000fce0000000f00 */
[----:B------:R-:W-:Y:S05]  /*6690*/  WARPSYNC.COLLECTIVE R86, `(.L_x_24) ;  /* 0x0000000056087348 */ /* 0x000fea0003c00000 */
[----:B------:R0:W1:Y:S02]  /*66a0*/  SHFL.UP P6, R86, R165, R154, R87 ;  /* 0x0400009aa5567389 */ /* 0x00006400000c0057 */
[----:B01----:R-:W-:Y:S05]  /*66b0*/  ENDCOLLECTIVE ;  /* 0x000000000000791b */ /* 0x003fea0003800000 */
.L_x_24:
[----:B------:R-:W-:Y:S02]  /*66c0*/  MOV R165, R157 ;  /* 0x0000009d00a57202 */ /* 0x000fe40000000f00 */
[----:B------:R-:W-:Y:S02]  /*66d0*/  MOV R155, R86 ;  /* 0x00000056009b7202 */ /* 0x000fe40000000f00 */
[----:B------:R-:W-:-:S07]  /*66e0*/  MOV R86, 0xffffffff ;  /* 0xffffffff00567802 */ /* 0x000fce0000000f00 */
[----:B------:R-:W-:Y:S05]  /*66f0*/  WARPSYNC.COLLECTIVE R86, `(.L_x_25) ;  /* 0x0000000056087348 */ /* 0x000fea0003c00000 */
[----:B------:R0:W1:Y:S02]  /*6700*/  SHFL.UP P6, R86, R165, R154, R87 ;  /* 0x0400009aa5567389 */ /* 0x00006400000c0057 */
[----:B01----:R-:W-:Y:S05]  /*6710*/  ENDCOLLECTIVE ;  /* 0x000000000000791b */ /* 0x003fea0003800000 */
.L_x_25:
[----:B------:R-:W-:Y:S01]  /*6720*/  IMAD.MOV.U32 R154, RZ, RZ, 0x4 ;  /* 0x00000004ff9a7424 */ /* 0x000fe200078e00ff */
[----:B------:R-:W-:Y:S02]  /*6730*/  MOV R163, R86 ;  /* 0x0000005600a37202 */ /* 0x000fe40000000f00 */
[----:B------:R-:W-:-:S03]  /*6740*/  MOV R86, 0xffffffff ;  /* 0xffffffff00567802 */ /* 0x000fc60000000f00 */
[C---:B------:R-:W-:Y:S01]  /*6750*/  FFMA.FTZ R163, R162.reuse, R163, R157 ;  /* 0x000000a3a2a37223 */ /* 0x040fe2000001009d */
[----:B------:R-:W-:-:S04]  /*6760*/  @P4 FMUL.FTZ R162, R162, R155 ;  /* 0x0000009ba2a24220 */ /* 0x000fc80000410000 */
[----:B------:R-:W-:Y:S02]  /*6770*/  FSEL R157, R157, R163, !P4 ;  /* 0x000000a39d9d7208 */ /* 0x000fe40006000000 */
[----:B------:R-:W-:-:S07]  /*6780*/  MOV R165, R162 ;  /* 0x000000a200a57202 */ /* 0x000fce0000000f00 */
[----:B------:R-:W-:Y:S05]  /*6790*/  WARPSYNC.COLLECTIVE R86, `(.L_x_26) ;  /* 0x0000000056087348 */ /* 0x000fea0003c00000 */
[----:B------:R0:W1:Y:S02]  /*67a0*/  SHFL.UP P6, R86, R165, R154, R87 ;  /* 0x0400009aa5567389 */ /* 0x00006400000c0057 */
[----:B01----:R-:W-:Y:S05]  /*67b0*/  ENDCOLLECTIVE ;  /* 0x000000000000791b */ /* 0x003fea0003800000 */
.L_x_26:
[----:B------:R-:W-:Y:S02]  /*67c0*/  MOV R165, R157 ;  /* 0x0000009d00a57202 */ /* 0x000fe40000000f00 */
[----:B------:R-:W-:Y:S02]  /*67d0*/  MOV R155, R86 ;  /* 0x00000056009b7202 */ /* 0x000fe40000000f00 */
[----:B------:R-:W-:-:S07]  /*67e0*/  MOV R86, 0xffffffff ;  /* 0xffffffff00567802 */ /* 0x000fce0000000f00 */
[----:B------:R-:W-:Y:S05]  /*67f0*/  WARPSYNC.COLLECTIVE R86, `(.L_x_27) ;  /* 0x0000000056087348 */ /* 0x000fea0003c00000 */
[----:B------:R0:W1:Y:S02]  /*6800*/  SHFL.UP P6, R86, R165, R154, R87 ;  /* 0x0400009aa5567389 */ /* 0x00006400000c0057 */
[----:B01----:R-:W-:Y:S05]  /*6810*/  ENDCOLLECTIVE ;  /* 0x000000000000791b */ /* 0x003fea0003800000 */
.L_x_27:
[----:B------:R-:W-:Y:S01]  /*6820*/  HFMA2 R154, -RZ, RZ, 0, 4.76837158203125e-07 ;  /* 0x00000008ff9a7431 */ /* 0x000fe200000001ff */
[----:B------:R-:W-:Y:S02]  /*6830*/  MOV R163, R86 ;  /* 0x0000005600a37202 */ /* 0x000fe40000000f00 */
[----:B------:R-:W-:-:S03]  /*6840*/  MOV R86, 0xffffffff ;  /* 0xffffffff00567802 */ /* 0x000fc60000000f00 */
[C---:B------:R-:W-:Y:S01]  /*6850*/  FFMA.FTZ R163, R162.reuse, R163, R157 ;  /* 0x000000a3a2a37223 */ /* 0x040fe2000001009d */
[----:B------:R-:W-:-:S04]  /*6860*/  @P3 FMUL.FTZ R162, R162, R155 ;  /* 0x0000009ba2a23220 */ /* 0x000fc80000410000 */
[----:B------:R-:W-:Y:S01]  /*6870*/  IMAD.MOV.U32 R165, RZ, RZ, R162 ;  /* 0x000000ffffa57224 */ /* 0x000fe200078e00a2 */
[----:B------:R-:W-:-:S07]  /*6880*/  FSEL R157, R157, R163, !P3 ;  /* 0x000000a39d9d7208 */ /* 0x000fce0005800000 */
[----:B------:R-:W-:Y:S05]  /*6890*/  WARPSYNC.COLLECTIVE R86, `(.L_x_28) ;  /* 0x0000000056087348 */ /* 0x000fea0003c00000 */
[----:B------:R0:W1:Y:S02]  /*68a0*/  SHFL.UP P6, R86, R165, R154, R87 ;  /* 0x0400009aa5567389 */ /* 0x00006400000c0057 */
[----:B01----:R-:W-:Y:S05]  /*68b0*/  ENDCOLLECTIVE ;  /* 0x000000000000791b */ /* 0x003fea0003800000 */
.L_x_28:
[----:B------:R-:W-:Y:S02]  /*68c0*/  MOV R165, R157 ;  /* 0x0000009d00a57202 */ /* 0x000fe40000000f00 */
[----:B------:R-:W-:Y:S02]  /*68d0*/  MOV R155, R86 ;  /* 0x00000056009b7202 */ /* 0x000fe40000000f00 */
[----:B------:R-:W-:-:S07]  /*68e0*/  MOV R86, 0xffffffff ;  /* 0xffffffff00567802 */ /* 0x000fce0000000f00 */
[----:B------:R-:W-:Y:S05]  /*68f0*/  WARPSYNC.COLLECTIVE R86, `(.L_x_29) ;  /* 0x0000000056087348 */ /* 0x000fea0003c00000 */
[----:B------:R0:W1:Y:S02]  /*6900*/  SHFL.UP P6, R86, R165, R154, R87 ;  /* 0x0400009aa5567389 */ /* 0x00006400000c0057 */
[----:B01----:R-:W-:Y:S05]  /*6910*/  ENDCOLLECTIVE ;  /* 0x000000000000791b */ /* 0x003fea0003800000 */
.L_x_29:
[----:B------:R-:W-:Y:S02]  /*6920*/  HFMA2 R154, -RZ, RZ, 0, 9.5367431640625e-07 ;  /* 0x00000010ff9a7431 */ /* 0x000fe400000001ff */
[----:B------:R-:W-:Y:S01]  /*6930*/  IMAD.MOV.U32 R163, RZ, RZ, R86 ;  /* 0x000000ffffa37224 */ /* 0x000fe200078e0056 */
        /* <DEDUP_REMOVED lines=8> */
.L_x_30:
[----:B------:R-:W-:Y:S02]  /*69c0*/  MOV R165, R157 ;  /* 0x0000009d00a57202 */ /* 0x000fe40000000f00 */
[----:B------:R-:W-:Y:S01]  /*69d0*/  MOV R155, R86 ;  /* 0x00000056009b7202 */ /* 0x000fe20000000f00 */
[----:B------:R-:W-:-:S07]  /*69e0*/  IMAD.MOV.U32 R86, RZ, RZ, -0x1 ;  /* 0xffffffffff567424 */ /* 0x000fce00078e00ff */
[----:B------:R-:W-:Y:S05]  /*69f0*/  WARPSYNC.COLLECTIVE R86, `(.L_x_31) ;  /* 0x0000000056087348 */ /* 0x000fea0003c00000 */
[----:B------:R0:W1:Y:S02]  /*6a00*/  SHFL.UP P6, R86, R165, R154, R87 ;  /* 0x0400009aa5567389 */ /* 0x00006400000c0057 */
[----:B01----:R-:W-:Y:S05]  /*6a10*/  ENDCOLLECTIVE ;  /* 0x000000000000791b */ /* 0x003fea0003800000 */
.L_x_31:
[----:B------:R-:W-:Y:S01]  /*6a20*/  MOV R163, R86 ;  /* 0x0000005600a37202 */ /* 0x000fe20000000f00 */
[----:B------:R-:W-:Y:S06]  /*6a30*/  BRA `(.L_x_32) ;  /* 0xffffffc400e87947 */ /* 0x000fec000383ffff */
.L_x_7:
[----:B------:R-:W-:Y:S01]  /*6a40*/  HFMA2 R154, -RZ, RZ, 0, 1.847743988037109375e-06 ;  /* 0x0000001fff9a7431 */ /* 0x000fe200000001ff */
[----:B------:R-:W-:Y:S01]  /*6a50*/  BSSY B0, `(.L_x_33) ;  /* 0x0000007000007945 */ /* 0x000fe20003800000 */
[----:B------:R-:W-:Y:S02]  /*6a60*/  MOV R87, R162 ;  /* 0x000000a200577202 */ /* 0x000fe40000000f00 */
[----:B------:R-:W-:Y:S02]  /*6a70*/  MOV R155, 0x1f ;  /* 0x0000001f009b7802 */ /* 0x000fe40000000f00 */
[----:B------:R-:W-:-:S07]  /*6a80*/  MOV R86, 0xffffffff ;  /* 0xffffffff00567802 */ /* 0x000fce0000000f00 */
[----:B-1---5:R-:W-:Y:S05]  /*6a90*/  WARPSYNC.COLLECTIVE R86, `(.L_x_34) ;  /* 0x0000000056087348 */ /* 0x022fea0003c00000 */
[----:B------:R0:W2:Y:S02]  /*6aa0*/  SHFL.IDX P1, R157, R87, R154, R155 ;  /* 0x0000009a579d7389 */ /* 0x0000a4000002009b */
[----:B012--5:R-:W-:Y:S05]  /*6ab0*/  ENDCOLLECTIVE ;  /* 0x000000000000791b */ /* 0x027fea0003800000 */
.L_x_34:
[----:B------:R-:W-:Y:S05]  /*6ac0*/  BSYNC B0 ;  /* 0x0000000000007941 */ /* 0x000fea0003800000 */
.L_x_33:
[----:B------:R-:W-:Y:S05]  /*6ad0*/  BRA `(.L_x_35) ;  /* 0xffffffc400d47947 */ /* 0x000fea000383ffff */
.L_x_8:
[----:B------:R-:W-:Y:S01]  /*6ae0*/  HFMA2 R154, -RZ, RZ, 0, 1.847743988037109375e-06 ;  /* 0x0000001fff9a7431 */ /* 0x000fe200000001ff */
[----:B------:R-:W-:Y:S01]  /*6af0*/  BSSY B0, `(.L_x_36) ;  /* 0x0000007000007945 */ /* 0x000fe20003800000 */
[----:B------:R-:W-:Y:S01]  /*6b00*/  IMAD.MOV.U32 R87, RZ, RZ, R163 ;  /* 0x000000ffff577224 */ /* 0x000fe200078e00a3 */
[----:B------:R-:W-:Y:S02]  /*6b10*/  MOV R155, 0x1f ;  /* 0x0000001f009b7802 */ /* 0x000fe40000000f00 */
[----:B------:R-:W-:-:S07]  /*6b20*/  MOV R86, 0xffffffff ;  /* 0xffffffff00567802 */ /* 0x000fce0000000f00 */
[----:B-1---5:R-:W-:Y:S05]  /*6b30*/  WARPSYNC.COLLECTIVE R86, `(.L_x_37) ;  /* 0x0000000056087348 */ /* 0x022fea0003c00000 */
[----:B------:R0:W2:Y:S02]  /*6b40*/  SHFL.IDX P1, R157, R87, R154, R155 ;  /* 0x0000009a579d7389 */ /* 0x0000a4000002009b */
[----:B012--5:R-:W-:Y:S05]  /*6b50*/  ENDCOLLECTIVE ;  /* 0x000000000000791b */ /* 0x027fea0003800000 */
.L_x_37:
[----:B------:R-:W-:Y:S05]  /*6b60*/  BSYNC B0 ;  /* 0x0000000000007941 */ /* 0x000fea0003800000 */
.L_x_36:
[----:B------:R-:W-:Y:S05]  /*6b70*/  BRA `(.L_x_38) ;  /* 0xffffffc400b47947 */ /* 0x000fea000383ffff */
.L_x_9:
[----:B------:R-:W-:Y:S01]  /*6b80*/  HFMA2 R154, -RZ, RZ, 0, 5.9604644775390625e-08 ;  /* 0x00000001ff9a7431 */ /* 0x000fe200000001ff */
[----:B------:R-:W-:Y:S01]  /*6b90*/  BSSY B0, `(.L_x_39) ;  /* 0x0000007000007945 */ /* 0x000fe20003800000 */
[----:B------:R-:W-:Y:S01]  /*6ba0*/  MOV R165, R162 ;  /* 0x000000a200a57202 */ /* 0x000fe20000000f00 */
[----:B------:R-:W-:Y:S01]  /*6bb0*/  IMAD.MOV.U32 R87, RZ, RZ, RZ ;  /* 0x000000ffff577224 */ /* 0x000fe200078e00ff */
[----:B------:R-:W-:-:S07]  /*6bc0*/  MOV R86, 0xffffffff ;  /* 0xffffffff00567802 */ /* 0x000fce0000000f00 */
[----:B-1---5:R-:W-:Y:S05]  /*6bd0*/  WARPSYNC.COLLECTIVE R86, `(.L_x_40) ;  /* 0x0000000056087348 */ /* 0x022fea0003c00000 */
[----:B------:R0:W2:Y:S02]  /*6be0*/  SHFL.UP P6, R86, R165, R154, R87 ;  /* 0x0400009aa5567389 */ /* 0x0000a400000c0057 */
[----:B012--5:R-:W-:Y:S05]  /*6bf0*/  ENDCOLLECTIVE ;  /* 0x000000000000791b */ /* 0x027fea0003800000 */
.L_x_40:
[----:B------:R-:W-:Y:S05]  /*6c00*/  BSYNC B0 ;  /* 0x0000000000007941 */ /* 0x000fea0003800000 */
.L_x_39:
[----:B------:R-:W-:Y:S01]  /*6c10*/  MOV R162, R86 ;  /* 0x0000005600a27202 */ /* 0x000fe20000000f00 */
[----:B------:R-:W-:Y:S02]  /*6c20*/  HFMA2 R154, -RZ, RZ, 0, 5.9604644775390625e-08 ;  /* 0x00000001ff9a7431 */ /* 0x000fe400000001ff */
[----:B------:R-:W-:Y:S01]  /*6c30*/  IMAD.MOV.U32 R86, RZ, RZ, -0x1 ;  /* 0xffffffffff567424 */ /* 0x000fe200078e00ff */
[----:B------:R-:W-:Y:S02]  /*6c40*/  MOV R165, R163 ;  /* 0x000000a300a57202 */ /* 0x000fe40000000f00 */
[----:B------:R-:W-:Y:S02]  /*6c50*/  MOV R87, RZ ;  /* 0x000000ff00577202 */ /* 0x000fe40000000f00 */
[----:B------:R-:W-:-:S07]  /*6c60*/  MOV R155, 0x1f ;  /* 0x0000001f009b7802 */ /* 0x000fce0000000f00 */
[----:B------:R-:W-:Y:S05]  /*6c70*/  WARPSYNC.COLLECTIVE R86, `(.L_x_41) ;  /* 0x0000000056087348 */ /* 0x000fea0003c00000 */
[----:B------:R0:W1:Y:S02]  /*6c80*/  SHFL.UP P6, R86, R165, R154, R87 ;  /* 0x0400009aa5567389 */ /* 0x00006400000c0057 */
[----:B01----:R-:W-:Y:S05]  /*6c90*/  ENDCOLLECTIVE ;  /* 0x000000000000791b */ /* 0x003fea0003800000 */
.L_x_41:
[----:B------:R-:W-:Y:S01]  /*6ca0*/  HFMA2 R154, -RZ, RZ, 0, 0 ;  /* 0x00000000ff9a7431 */ /* 0x000fe200000001ff */
[----:B------:R-:W-:Y:S02]  /*6cb0*/  MOV R87, R40 ;  /* 0x0000002800577202 */ /* 0x000fe40000000f00 */
[----:B------:R-:W-:Y:S02]  /*6cc0*/  MOV R163, R86 ;  /* 0x0000005600a37202 */ /* 0x000fe40000000f00 */
[----:B------:R-:W-:-:S07]  /*6cd0*/  MOV R86, 0xffffffff ;  /* 0xffffffff00567802 */ /* 0x000fce0000000f00 */
[----:B------:R-:W-:Y:S05]  /*6ce0*/  WARPSYNC.COLLECTIVE R86, `(.L_x_42) ;  /* 0x0000000056087348 */ /* 0x000fea0003c00000 */
[----:B------:R0:W1:Y:S02]  /*6cf0*/  SHFL.IDX P1, R157, R87, R154, R155 ;  /* 0x0000009a579d7389 */ /* 0x000064000002009b */
[----:B01----:R-:W-:Y:S05]  /*6d00*/  ENDCOLLECTIVE ;  /* 0x000000000000791b */ /* 0x003fea0003800000 */
.L_x_42:
[----:B------:R-:W-:Y:S01]  /*6d10*/  MOV R87, R41 ;  /* 0x0000002900577202 */ /* 0x000fe20000000f00 */
[----:B------:R-:W-:-:S07]  /*6d20*/  IMAD.MOV.U32 R40, RZ, RZ, R157 ;  /* 0x000000ffff287224 */ /* 0x000fce00078e009d */
[----:B------:R-:W-:Y:S05]  /*6d30*/  WARPSYNC.COLLECTIVE R86, `(.L_x_43) ;  /* 0x0000000056087348 */ /* 0x000fea0003c00000 */
[----:B------:R0:W1:Y:S02]  /*6d40*/  SHFL.IDX P1, R157, R87, R154, R155 ;  /* 0x0000009a579d7389 */ /* 0x000064000002009b */
[----:B01----:R-:W-:Y:S05]  /*6d50*/  ENDCOLLECTIVE ;  /* 0x000000000000791b */ /* 0x003fea0003800000 */
.L_x_43:
[----:B------:R-:W-:Y:S01]  /*6d60*/  MOV R41, R157 ;  /* 0x0000009d00297202 */ /* 0x000fe20000000f00 */
[----:B------:R-:W-:Y:S06]  /*6d70*/  BRA `(.L_x_44) ;  /* 0xffffffc4004c7947 */ /* 0x000fec000383ffff */
.L_x_11:
[----:B------:R-:W-:Y:S01]  /*6d80*/  MOV R165, R162 ;  /* 0x000000a200a57202 */ /* 0x000fe20000000f00 */
[----:B------:R-:W-:Y:S01]  /*6d90*/  IMAD.MOV.U32 R86, RZ, RZ, -0x1 ;  /* 0xffffffffff567424 */ /* 0x000fe200078e00ff */
[----:B------:R-:W-:Y:S02]  /*6da0*/  MOV R87, 0x1 ;  /* 0x0000000100577802 */ /* 0x000fe40000000f00 */
[----:B------:R-:W-:Y:S02]  /*6db0*/  MOV R157, 0x1f ;  /* 0x0000001f009d7802 */ /* 0x000fe40000000f00 */
[C---:B------:R-:W-:Y:S02]  /*6dc0*/  ISETP.GT.U32.AND P1, PT, R152.reuse, 0x1b, PT ;  /* 0x0000001b9800780c */ /* 0x040fe40003f24070 */
[----:B------:R-:W-:-:S13]  /*6dd0*/  ISETP.GT.U32.AND P2, PT, R152, 0x17, PT ;  /* 0x000000179800780c */ /* 0x000fda0003f44070 */
[----:B0-----:R-:W-:Y:S05]  /*6de0*/  WARPSYNC.COLLECTIVE R86, `(.L_x_45) ;  /* 0x0000000056087348 */ /* 0x001fea0003c00000 */
[----:B------:R1:W2:Y:S02]  /*6df0*/  SHFL.DOWN P4, R154, R165, R87, R157 ;  /* 0x08000057a59a7389 */ /* 0x0002a4000008009d */
[----:B012---:R-:W-:Y:S05]  /*6e00*/  ENDCOLLECTIVE ;  /* 0x000000000000791b */ /* 0x007fea0003800000 */
.L_x_45:
[----:B------:R-:W-:Y:S02]  /*6e10*/  ISETP.GT.U32.AND P3, PT, R152, 0xf, PT ;  /* 0x0000000f9800780c */ /* 0x000fe40003f64070 */
[----:B------:R-:W-:Y:S02]  /*6e20*/  MOV R155, 0x1f ;  /* 0x0000001f009b7802 */ /* 0x000fe40000000f00 */
[----:B------:R-:W-:Y:S02]  /*6e30*/  MOV R165, R163 ;  /* 0x000000a300a57202 */ /* 0x000fe40000000f00 */
[----:B------:R-:W-:-:S07]  /*6e40*/  MOV R153, R154 ;  /* 0x0000009a00997202 */ /* 0x000fce0000000f00 */
[----:B------:R-:W-:Y:S05]  /*6e50*/  WARPSYNC.COLLECTIVE R86, `(.L_x_46) ;  /* 0x0000000056087348 */ /* 0x000fea0003c00000 */
[----:B------:R0:W1:Y:S02]  /*6e60*/  SHFL.DOWN P4, R154, R165, R87, R157 ;  /* 0x08000057a59a7389 */ /* 0x000064000008009d */
[----:B01----:R-:W-:Y:S05]  /*6e70*/  ENDCOLLECTIVE ;  /* 0x000000000000791b */ /* 0x003fea0003800000 */
.L_x_46:
[----:B------:R-:W-:Y:S01]  /*6e80*/  @P0 FMUL.FTZ R153, R153, R162 ;  /* 0x000000a299990220 */ /* 0x000fe20000410000 */
[----:B------:R-:W-:Y:S02]  /*6e90*/  MOV R87, 0x2 ;  /* 0x0000000200577802 */ /* 0x000fe40000000f00 */
[----:B------:R-:W-:-:S05]  /*6ea0*/  MOV R86, R154 ;  /* 0x0000009a00567202 */ /* 0x000fca0000000f00 */
[----:B------:R-:W-:Y:S01]  /*6eb0*/  @P0 FFMA.FTZ R154, R162, R86, R163 ;  /* 0x00000056a29a0223 */ /* 0x000fe200000100a3 */
[----:B------:R-:W-:Y:S02]  /*6ec0*/  @P0 MOV R162, R153 ;  /* 0x0000009900a20202 */ /* 0x000fe40000000f00 */
[----:B------:R-:W-:Y:S02]  /*6ed0*/  MOV R86, 0xffffffff ;  /* 0xffffffff00567802 */ /* 0x000fe40000000f00 */
[----:B------:R-:W-:Y:S01]  /*6ee0*/  @P0 MOV R163, R154 ;  /* 0x0000009a00a30202 */ /* 0x000fe20000000f00 */
[----:B------:R-:W-:Y:S01]  /*6ef0*/  IMAD.MOV.U32 R165, RZ, RZ, R162 ;  /* 0x000000ffffa57224 */ /* 0x000fe200078e00a2 */
[----:B------:R-:W-:-:S13]  /*6f00*/  ISETP.GT.U32.AND P0, PT, R152, 0x1d, PT ;  /* 0x0000001d9800780c */ /* 0x000fda0003f04070 */
[----:B------:R-:W-:Y:S05]  /*6f10*/  WARPSYNC.COLLECTIVE R86, `(.L_x_47) ;  /* 0x0000000056087348 */ /* 0x000fea0003c00000 */
[----:B------:R0:W1:Y:S02]  /*6f20*/  SHFL.DOWN P4, R154, R165, R87, R157 ;  /* 0x08000057a59a7389 */ /* 0x000064000008009d */
[----:B01----:R-:W-:Y:S05]  /*6f30*/  ENDCOLLECTIVE ;  /* 0x000000000000791b */ /* 0x003fea0003800000 */
.L_x_47:
[----:B------:R-:W-:Y:S02]  /*6f40*/  MOV R165, R163 ;  /* 0x000000a300a57202 */ /* 0x000fe40000000f00 */
[----:B------:R-:W-:-:S07]  /*6f50*/  MOV R153, R154 ;  /* 0x0000009a00997202 */ /* 0x000fce0000000f00 */
[----:B------:R-:W-:Y:S05]  /*6f60*/  WARPSYNC.COLLECTIVE R86, `(.L_x_48) ;  /* 0x0000000056087348 */ /* 0x000fea0003c00000 */
[----:B------:R0:W1:Y:S02]  /*6f70*/  SHFL.DOWN P4, R154, R165, R87, R157 ;  /* 0x08000057a59a7389 */ /* 0x000064000008009d */
[----:B01----:R-:W-:Y:S05]  /*6f80*/  ENDCOLLECTIVE ;  /* 0x000000000000791b */ /* 0x003fea0003800000 */
.L_x_48:
[C---:B------:R-:W-:Y:S01]  /*6f90*/  @!P0 FMUL.FTZ R153, R162.reuse, R153 ;  /* 0x00000099a2998220 */ /* 0x040fe20000410000 */
[----:B------:R-:W-:Y:S01]  /*6fa0*/  MOV R87, 0x4 ;  /* 0x0000000400577802 */ /* 0x000fe20000000f00 */
[----:B------:R-:W-:-:S03]  /*6fb0*/  @!P0 FFMA.FTZ R154, R162, R154, R163 ;  /* 0x0000009aa29a8223 */ /* 0x000fc600000100a3 */
[----:B------:R-:W-:Y:S02]  /*6fc0*/  @!P0 MOV R162, R153 ;  /* 0x0000009900a28202 */ /* 0x000fe40000000f00 */
[----:B------:R-:W-:-:S03]  /*6fd0*/  @!P0 MOV R163, R154 ;  /* 0x0000009a00a38202 */ /* 0x000fc60000000f00 */
[----:B------:R-:W-:Y:S01]  /*6fe0*/  IMAD.MOV.U32 R165, RZ, RZ, R162 ;  /* 0x000000ffffa57224 */ /* 0x000fe200078e00a2 */
[----:B------:R-:W-:-:S13]  /*6ff0*/  ISETP.NE.AND P0, PT, R106, 0x1f, PT ;  /* 0x0000001f6a00780c */ /* 0x000fda0003f05270 */
[----:B------:R-:W-:Y:S05]  /*7000*/  WARPSYNC.COLLECTIVE R86, `(.L_x_49) ;  /* 0x0000000056087348 */ /* 0x000fea0003c00000 */
[----:B------:R0:W1:Y:S02]  /*7010*/  SHFL.DOWN P4, R154, R165, R87, R157 ;  /* 0x08000057a59a7389 */ /* 0x000064000008009d */
[----:B01----:R-:W-:Y:S05]  /*7020*/  ENDCOLLECTIVE ;  /* 0x000000000000791b */ /* 0x003fea0003800000 */
.L_x_49:
[----:B------:R-:W-:Y:S02]  /*7030*/  MOV R165, R163 ;  /* 0x000000a300a57202 */ /* 0x000fe40000000f00 */
[----:B------:R-:W-:-:S07]  /*7040*/  MOV R153, R154 ;  /* 0x0000009a00997202 */ /* 0x000fce0000000f00 */
[----:B------:R-:W-:Y:S05]  /*7050*/  WARPSYNC.COLLECTIVE R86, `(.L_x_50) ;  /* 0x0000000056087348 */ /* 0x000fea0003c00000 */
[----:B------:R0:W1:Y:S02]  /*7060*/  SHFL.DOWN P4, R154, R165, R87, R157 ;  /* 0x08000057a59a7389 */ /* 0x000064000008009d */
[----:B01----:R-:W-:Y:S05]  /*7070*/  ENDCOLLECTIVE ;  /* 0x000000000000791b */ /* 0x003fea0003800000 */
.L_x_50:
[C---:B------:R-:W-:Y:S01]  /*7080*/  @!P1 FMUL.FTZ R153, R162.reuse, R153 ;  /* 0x00000099a2999220 */ /* 0x040fe20000410000 */
[----:B------:R-:W-:Y:S02]  /*7090*/  IMAD.MOV.U32 R87, RZ, RZ, 0x8 ;  /* 0x00000008ff577424 */ /* 0x000fe400078e00ff */
[----:B------:R-:W-:Y:S02]  /*70a0*/  @!P1 FFMA.FTZ R154, R162, R154, R163 ;  /* 0x0000009aa29a9223 */ /* 0x000fe400000100a3 */
[----:B------:R-:W-:-:S04]  /*70b0*/  @!P1 MOV R162, R153 ;  /* 0x0000009900a29202 */ /* 0x000fc80000000f00 */
[----:B------:R-:W-:Y:S02]  /*70c0*/  MOV R165, R162 ;  /* 0x000000a200a57202 */ /* 0x000fe40000000f00 */
[----:B------:R-:W-:-:S07]  /*70d0*/  @!P1 MOV R163, R154 ;  /* 0x0000009a00a39202 */ /* 0x000fce0000000f00 */
[----:B------:R-:W-:Y:S05]  /*70e0*/  WARPSYNC.COLLECTIVE R86, `(.L_x_51) ;  /* 0x0000000056087348 */ /* 0x000fea0003c00000 */
[----:B------:R0:W1:Y:S02]  /*70f0*/  SHFL.DOWN P4, R154, R165, R87, R157 ;  /* 0x08000057a59a7389 */ /* 0x000064000008009d */
[----:B01----:R-:W-:Y:S05]  /*7100*/  ENDCOLLECTIVE ;  /* 0x000000000000791b */ /* 0x003fea0003800000 */
.L_x_51:
[----:B------:R-:W-:Y:S02]  /*7110*/  MOV R165, R163 ;  /* 0x000000a300a57202 */ /* 0x000fe40000000f00 */
[----:B------:R-:W-:-:S07]  /*7120*/  MOV R153, R154 ;  /* 0x0000009a00997202 */ /* 0x000fce0000000f00 */
[----:B------:R-:W-:Y:S05]  /*7130*/  WARPSYNC.COLLECTIVE R86, `(.L_x_52) ;  /* 0x0000000056087348 */ /* 0x000fea0003c00000 */
[----:B------:R0:W1:Y:S02]  /*7140*/  SHFL.DOWN P4, R154, R165, R87, R157 ;  /* 0x08000057a59a7389 */ /* 0x000064000008009d */
[----:B01----:R-:W-:Y:S05]  /*7150*/  ENDCOLLECTIVE ;  /* 0x000000000000791b */ /* 0x003fea0003800000 */
.L_x_52:
[C---:B------:R-:W-:Y:S01]  /*7160*/  @!P2 FMUL.FTZ R153, R162.reuse, R153 ;  /* 0x00000099a299a220 */ /* 0x040fe20000410000 */
[----:B------:R-:W-:Y:S01]  /*7170*/  MOV R87, 0x10 ;  /* 0x0000001000577802 */ /* 0x000fe20000000f00 */
[----:B------:R-:W-:-:S03]  /*7180*/  @!P2 FFMA.FTZ R154, R162, R154, R163 ;  /* 0x0000009aa29aa223 */ /* 0x000fc600000100a3 */
[----:B------:R-:W-:-:S04]  /*7190*/  @!P2 MOV R162, R153 ;  /* 0x0000009900a2a202 */ /* 0x000fc80000000f00 */
[----:B------:R-:W-:Y:S02]  /*71a0*/  MOV R165, R162 ;  /* 0x000000a200a57202 */ /* 0x000fe40000000f00 */
[----:B------:R-:W-:-:S07]  /*71b0*/  @!P2 MOV R163, R154 ;  /* 0x0000009a00a3a202 */ /* 0x000fce0000000f00 */
[----:B------:R-:W-:Y:S05]  /*71c0*/  WARPSYNC.COLLECTIVE R86, `(.L_x_53) ;  /* 0x0000000056087348 */ /* 0x000fea0003c00000 */
[----:B------:R0:W1:Y:S02]  /*71d0*/  SHFL.DOWN P4, R154, R165, R87, R157 ;  /* 0x08000057a59a7389 */ /* 0x000064000008009d */
[----:B01----:R-:W-:Y:S05]  /*71e0*/  ENDCOLLECTIVE ;  /* 0x000000000000791b */ /* 0x003fea0003800000 */
.L_x_53:
[----:B------:R-:W-:Y:S01]  /*71f0*/  MOV R165, R163 ;  /* 0x000000a300a57202 */ /* 0x000fe20000000f00 */
[----:B------:R-:W-:-:S07]  /*7200*/  IMAD.MOV.U32 R152, RZ, RZ, R154 ;  /* 0x000000ffff987224 */ /* 0x000fce00078e009a */
[----:B------:R-:W-:Y:S05]  /*7210*/  WARPSYNC.COLLECTIVE R86, `(.L_x_54) ;  /* 0x0000000056087348 */ /* 0x000fea0003c00000 */
[----:B------:R0:W1:Y:S02]  /*7220*/  SHFL.DOWN P4, R154, R165, R87, R157 ;  /* 0x08000057a59a7389 */ /* 0x000064000008009d */
[----:B01----:R-:W-:Y:S05]  /*7230*/  ENDCOLLECTIVE ;  /* 0x000000000000791b */ /* 0x003fea0003800000 */
.L_x_54:
[C---:B------:R-:W-:Y:S01]  /*7240*/  @!P3 FMUL.FTZ R152, R162.reuse, R152 ;  /* 0x00000098a298b220 */ /* 0x040fe20000410000 */
[----:B------:R-:W-:-:S04]  /*7250*/  @!P3 FFMA.FTZ R154, R162, R154, R163 ;  /* 0x0000009aa29ab223 */ /* 0x000fc800000100a3 */
[----:B------:R-:W-:Y:S02]  /*7260*/  @!P3 MOV R162, R152 ;  /* 0x0000009800a2b202 */ /* 0x000fe40000000f00 */
[----:B------:R-:W-:Y:S02]  /*7270*/  @!P3 MOV R163, R154 ;  /* 0x0000009a00a3b202 */ /* 0x000fe40000000f00 */
[-C--:B------:R-:W-:Y:S02]  /*7280*/  MOV R87, R162.reuse ;  /* 0x000000a200577202 */ /* 0x080fe40000000f00 */
[----:B------:R-:W-:Y:S02]  /*7290*/  MOV R154, RZ ;  /* 0x000000ff009a7202 */ /* 0x000fe40000000f00 */
[----:B------:R-:W-:-:S07]  /*72a0*/  MOV R165, R162 ;  /* 0x000000a200a57202 */ /* 0x000fce0000000f00 */
[----:B------:R-:W-:Y:S05]  /*72b0*/  WARPSYNC.COLLECTIVE R86, `(.L_x_55) ;  /* 0x0000000056087348 */ /* 0x000fea0003c00000 */
[----:B------:R0:W1:Y:S02]  /*72c0*/  SHFL.IDX P1, R157, R87, R154, R155 ;  /* 0x0000009a579d7389 */ /* 0x000064000002009b */
[----:B01----:R-:W-:Y:S05]  /*72d0*/  ENDCOLLECTIVE ;  /* 0x000000000000791b */ /* 0x003fea0003800000 */
.L_x_55:
[----:B------:R-:W-:Y:S01]  /*72e0*/  MOV R87, R163 ;  /* 0x000000a300577202 */ /* 0x000fe20000000f00 */
[----:B------:R-:W-:-:S07]  /*72f0*/  IMAD.MOV.U32 R153, RZ, RZ, R157 ;  /* 0x000000ffff997224 */ /* 0x000fce00078e009d */
[----:B------:R-:W-:Y:S05]  /*7300*/  WARPSYNC.COLLECTIVE R86, `(.L_x_56) ;  /* 0x0000000056087348 */ /* 0x000fea0003c00000 */
[----:B------:R0:W1:Y:S02]  /*7310*/  SHFL.IDX P1, R157, R87, R154, R155 ;  /* 0x0000009a579d7389 */ /* 0x000064000002009b */
[----:B01----:R-:W-:Y:S05]  /*7320*/  ENDCOLLECTIVE ;  /* 0x000000000000791b */ /* 0x003fea0003800000 */
.L_x_56:
[----:B------:R-:W-:Y:S02]  /*7330*/  MOV R87, 0x1 ;  /* 0x0000000100577802 */ /* 0x000fe40000000f00 */
[----:B------:R-:W-:Y:S02]  /*7340*/  MOV R152, R157 ;  /* 0x0000009d00987202 */ /* 0x000fe40000000f00 */
[----:B------:R-:W-:-:S03]  /*7350*/  MOV R157, 0x1f ;  /* 0x0000001f009d7802 */ /* 0x000fc60000000f00 */
[-C--:B------:R-:W-:Y:S01]  /*7360*/  FFMA.FTZ R152, R41, R153.reuse, R152 ;  /* 0x0000009929987223 */ /* 0x080fe20000010098 */
[----:B------:R-:W-:-:S07]  /*7370*/  FMUL.FTZ R153, R40, R153 ;  /* 0x0000009928997220 */ /* 0x000fce0000410000 */
[----:B------:R-:W-:Y:S05]  /*7380*/  WARPSYNC.COLLECTIVE R86, `(.L_x_57) ;  /* 0x0000000056087348 */ /* 0x000fea0003c00000 */
[----:B------:R0:W1:Y:S02]  /*7390*/  SHFL.DOWN P4, R154, R165, R87, R157 ;  /* 0x08000057a59a7389 */ /* 0x000064000008009d */
[----:B01----:R-:W-:Y:S05]  /*73a0*/  ENDCOLLECTIVE ;  /* 0x000000000000791b */ /* 0x003fea0003800000 */
.L_x_57:
[----:B------:R-:W-:Y:S01]  /*73b0*/  IMAD.MOV.U32 R165, RZ, RZ, R163 ;  /* 0x000000ffffa57224 */ /* 0x000fe200078e00a3 */
[----:B------:R-:W-:-:S07]  /*73c0*/  MOV R162, R154 ;  /* 0x0000009a00a27202 */ /* 0x000fce0000000f00 */
[----:B------:R-:W-:Y:S05]  /*73d0*/  WARPSYNC.COLLECTIVE R86, `(.L_x_58) ;  /* 0x0000000056087348 */ /* 0x000fea0003c00000 */
[----:B------:R0:W1:Y:S02]  /*73e0*/  SHFL.DOWN P4, R154, R165, R87, R157 ;  /* 0x08000057a59a7389 */ /* 0x000064000008009d */
[----:B01----:R-:W-:Y:S05]  /*73f0*/  ENDCOLLECTIVE ;  /* 0x000000000000791b */ /* 0x003fea0003800000 */
.L_x_58:
[----:B------:R-:W-:Y:S02]  /*7400*/  MOV R87, R40 ;  /* 0x0000002800577202 */ /* 0x000fe40000000f00 */
[----:B------:R-:W-:Y:S02]  /*7410*/  MOV R163, R154 ;  /* 0x0000009a00a37202 */ /* 0x000fe40000000f00 */
[----:B------:R-:W-:-:S07]  /*7420*/  MOV R154, RZ ;  /* 0x000000ff009a7202 */ /* 0x000fce0000000f00 */
[----:B------:R-:W-:Y:S05]  /*7430*/  WARPSYNC.COLLECTIVE R86, `(.L_x_59) ;  /* 0x0000000056087348 */ /* 0x000fea0003c00000 */
[----:B------:R0:W1:Y:S02]  /*7440*/  SHFL.IDX P1, R157, R87, R154, R155 ;  /* 0x0000009a579d7389 */ /* 0x000064000002009b */
[----:B01----:R-:W-:Y:S05]  /*7450*/  ENDCOLLECTIVE ;  /* 0x000000000000791b */ /* 0x003fea0003800000 */
.L_x_59:
[----:B------:R-:W-:Y:S02]  /*7460*/  MOV R87, R41 ;  /* 0x0000002900577202 */ /* 0x000fe40000000f00 */
[----:B------:R-:W-:-:S07]  /*7470*/  MOV R40, R157 ;  /* 0x0000009d00287202 */ /* 0x000fce0000000f00 */
[----:B------:R-:W-:Y:S05]  /*7480*/  WARPSYNC.COLLECTIVE R86, `(.L_x_60) ;  /* 0x0000000056087348 */ /* 0x000fea0003c00000 */
[----:B------:R0:W1:Y:S02]  /*7490*/  SHFL.IDX P1, R157, R87, R154, R155 ;  /* 0x0000009a579d7389 */ /* 0x000064000002009b */
[----:B01----:R-:W-:Y:S05]  /*74a0*/  ENDCOLLECTIVE ;  /* 0x000000000000791b */ /* 0x003fea0003800000 */
.L_x_60:
[----:B------:R-:W-:Y:S01]  /*74b0*/  MOV R41, R157 ;  /* 0x0000009d00297202 */ /* 0x000fe20000000f00 */
[----:B------:R-:W-:Y:S06]  /*74c0*/  BRA `(.L_x_61) ;  /* 0xffffffc400787947 */ /* 0x000fec000383ffff */
.L_x_62:
[----:B------:R-:W-:-:S00]  /*74d0*/  BRA `(.L_x_62) ;  /* 0xfffffffc00fc7947 */ /* 0x000fc0000383ffff */
[----:B------:R-:W-:-:S00]  /*74e0*/  NOP ;  /* 0x0000000000007918 */ /* 0x000fc00000000000 */
        /* <DEDUP_REMOVED lines=9> */
.L_x_10408:


//--------------------- .text._Z25selective_scan_bwd_kernelI32Selective_Scan_bwd_kernel_traitsILi128ELi16ELb0ELb0ELb0ELb0ELb1EN3c104HalfEfEEv12SSMParamsBwd --------------------------
	.section	.text._Z25selective_scan_bwd_kernelI32Selective_Scan_bwd_kernel_traitsILi128ELi16ELb0ELb0ELb0ELb0ELb1EN3c104HalfEfEEv12SSMParamsBwd,"ax",@progbits
	.align	128
        .global         _Z25selective_scan_bwd_kernelI32Selective_Scan_bwd_kernel_traitsILi128ELi16ELb0ELb0ELb0ELb0ELb1EN3c104HalfEfEEv12SSMParamsBwd
        .type           _Z25selective_scan_bwd_kernelI32Selective_Scan_bwd_kernel_traitsILi128ELi16ELb0ELb0ELb0ELb0ELb1EN3c104HalfEfEEv12SSMParamsBwd,@function
        .size           _Z25selective_scan_bwd_kernelI32Selective_Scan_bwd_kernel_traitsILi128ELi16ELb0ELb0ELb0ELb0ELb1EN3c104HalfEfEEv12SSMParamsBwd,(.L_x_10409 - _Z25selective_scan_bwd_kernelI32Selective_Scan_bwd_kernel_traitsILi128ELi16ELb0ELb0ELb0ELb0ELb1EN3c104HalfEfEEv12SSMParamsBwd)
        .other          _Z25selective_scan_bwd_kernelI32Selective_Scan_bwd_kernel_traitsILi128ELi16ELb0ELb0ELb0ELb0ELb1EN3c104HalfEfEEv12SSMParamsBwd,@"STO_CUDA_ENTRY STV_DEFAULT"
_Z25selective_scan_bwd_kernelI32Selective_Scan_bwd_kernel_traitsILi128ELi16ELb0ELb0ELb0ELb0ELb1EN3c104HalfEfEEv12SSMParamsBwd:
.text._Z25selective_scan_bwd_kernelI32Selective_Scan_bwd_kernel_traitsILi128ELi16ELb0ELb0ELb0ELb0ELb1EN3c104HalfEfEEv12SSMParamsBwd:
        /* <DEDUP_REMOVED lines=31> */
[----:B0-----:R-:W-:Y:S01]  /*01f0*/  ULEA UR11, UR34, 0xfffff800, 0xb ;  /* 0xfffff800220b7891 */ /* 0x001fe2000f8e58ff */
[----:B------:R0:W-:Y:S01]  /*0200*/  STL [R1+0xc], RZ ;  /* 0x00000cff01007387 */ /* 0x0001e20000100800 */
[----:B------:R-:W-:Y:S02]  /*0210*/  UIMAD UR5, UR16, UR13, UR5 ;  /* 0x0000000d100572a4 */ /* 0x000fe4000f8e0205 */
[----:B-----5:R-:W-:Y:S01]  /*0220*/  UIMAD.WIDE.U32 UR12, UR16, UR20, URZ ;  /* 0x00000014100c72a5 */ /* 0x020fe2000f8e00ff */
[----:B------:R0:W-:Y:S01]  /*0230*/  STL [R1+0x8], RZ ;  /* 0x000008ff01007387 */ /* 0x0001e20000100800 */
[----:B------:R-:W-:-:S02]  /*0240*/  UIMAD.WIDE.U32 UR8, UR10, UR14, UR4 ;  /* 0x0000000e0a0872a5 */ /* 0x000fc4000f8e0004 */
[----:B------:R-:W-:Y:S02]  /*0250*/  UIMAD UR13, UR16, UR21, UR13 ;  /* 0x00000015100d72a4 */ /* 0x000fe4000f8e020d */
[----:B------:R-:W-:Y:S02]  /*0260*/  UIMAD UR19, UR10, UR23, URZ ;  /* 0x000000170a1372a4 */ /* 0x000fe4000f8e02ff */
[----:B-1----:R-:W-:Y:S02]  /*0270*/  UISETP.NE.U32.AND UP0, UPT, UR6, URZ, UPT ;  /* 0x000000ff0600728c */ /* 0x002fe4000bf05070 */
[----:B------:R-:W-:Y:S02]  /*0280*/  UIMAD.WIDE.U32 UR12, UR10, UR22, UR12 ;  /* 0x000000160a0c72a5 */ /* 0x000fe4000f8e000c */
[----:B------:R-:W-:Y:S01]  /*0290*/  UISETP.NE.AND.EX UP0, UPT, UR7, URZ, UPT, UP0 ;  /* 0x000000ff0700728c */ /* 0x000fe2000bf05300 */
[----:B------:R-:W1:Y:S01]  /*02a0*/  LDCU.128 UR4, c[0x0][0x460] ;  /* 0x00008c00ff0477ac */ /* 0x000e620008000c00 */
[----:B------:R-:W-:-:S02]  /*02b0*/  USHF.R.S32.HI UR17, URZ, 0x1f, UR11 ;  /* 0x0000001fff117899 */ /* 0x000fc4000801140b */
[----:B------:R-:W-:Y:S02]  /*02c0*/  UIADD3 UR22, UP3, UPT, UR11, UR12, URZ ;  /* 0x0000000c0b167290 */ /* 0x000fe4000ff7e0ff */
[----:B------:R-:W-:-:S05]  /*02d0*/  UIMAD UR18, UR10, UR15, URZ ;  /* 0x0000000f0a1272a4 */ /* 0x000fca000f8e02ff */
[----:B------:R-:W4:Y:S01]  /*02e0*/  @UP0 LDCU UR20, c[0x0][0x384] ;  /* 0x00007080ff1407ac */ /* 0x000f220008000800 */
[----:B------:R-:W-:Y:S02]  /*02f0*/  UIADD3.X UR12, UPT, UPT, UR17, UR13, UR19, UP3, !UPT ;  /* 0x0000000d110c7290 */ /* 0x000fe40009ffe413 */
[----:B------:R-:W-:Y:S02]  /*0300*/  UIMAD.WIDE.U32 UR14, UR16, UR24, URZ ;  /* 0x00000018100e72a5 */ /* 0x000fe4000f8e00ff */
[----:B-1----:R-:W-:Y:S02]  /*0310*/  ULEA UR21, UP4, UR22, UR6, 0x1 ;  /* 0x0000000616157291 */ /* 0x002fe4000f8808ff */
[----:B------:R-:W-:Y:S01]  /*0320*/  UIMAD UR15, UR16, UR25, UR15 ;  /* 0x00000019100f72a4 */ /* 0x000fe2000f8e020f */
[----:B------:R-:W1:Y:S01]  /*0330*/  @UP0 LDCU UR27, c[0x0][0x38c] ;  /* 0x00007180ff1b07ac */ /* 0x000e620008000800 */
[----:B------:R-:W-:Y:S02]  /*0340*/  UIADD3 UR25, UP1, UPT, UR11, UR8, URZ ;  /* 0x000000080b197290 */ /* 0x000fe4000ff3e0ff */
[----:B------:R-:W-:Y:S01]  /*0350*/  ULEA.HI.X UR22, UR22, UR7, UR12, 0x1, UP4 ;  /* 0x0000000716167291 */ /* 0x000fe2000a0f0c0c */
[----:B------:R-:W5:Y:S01]  /*0360*/  @UP0 LDCU.64 UR12, c[0x0][0x480] ;  /* 0x00009000ff0c07ac */ /* 0x000f620008000a00 */
[----:B------:R-:W-:-:S02]  /*0370*/  ULEA UR26, UP2, UR25, UR4, 0x1 ;  /* 0x00000004191a7291 */ /* 0x000fc4000f8408ff */
[----:B------:R-:W-:Y:S02]  /*0380*/  UIADD3.X UR8, UPT, UPT, UR17, UR9, UR18, UP1, !UPT ;  /* 0x0000000911087290 */ /* 0x000fe40008ffe412 */
[----:B--2---:R-:W-:Y:S02]  /*0390*/  UIMAD UR24, UR10, UR31, URZ ;  /* 0x0000001f0a1872a4 */ /* 0x004fe4000f8e02ff */
[----:B------:R-:W-:Y:S02]  /*03a0*/  ULEA.HI.X UR25, UR25, UR5, UR8, 0x1, UP2 ;  /* 0x0000000519197291 */ /* 0x000fe400090f0c08 */
[----:B----4-:R-:W-:Y:S02]  /*03b0*/  @UP0 UIMAD UR8, UR16, UR20, UR10 ;  /* 0x00000014100802a4 */ /* 0x010fe4000f8e020a */
[----:B------:R-:W-:Y:S02]  /*03c0*/  UIMAD.WIDE.U32 UR4, UR10, UR30, UR14 ;  /* 0x0000001e0a0472a5 */ /* 0x000fe4000f8e000e */
[----:B------:R-:W-:-:S02]  /*03d0*/  @UP0 UIMAD UR8, UR8, UR34, URZ ;  /* 0x00000022080802a4 */ /* 0x000fc4000f8e02ff */
[----:B------:R-:W-:Y:S02]  /*03e0*/  UIADD3 UR11, UP1, UPT, UR11, UR4, URZ ;  /* 0x000000040b0b7290 */ /* 0x000fe4000ff3e0ff */
[----:B-1----:R-:W-:Y:S02]  /*03f0*/  @UP0 UIMAD UR8, UR8, UR27, URZ ;  /* 0x0000001b080802a4 */ /* 0x002fe4000f8e02ff */
[----:B------:R-:W-:Y:S01]  /*0400*/  UIADD3.X UR24, UPT, UPT, UR17, UR5, UR24, UP1, !UPT ;  /* 0x0000000511187290 */ /* 0x000fe20008ffe418 */
[----:B------:R-:W-:Y:S02]  /*0410*/  UMOV UR4, URZ ;  /* 0x000000ff00047c82 */ /* 0x000fe40008000000 */
[----:B------:R-:W-:Y:S01]  /*0420*/  UMOV UR5, URZ ;  /* 0x000000ff00057c82 */ /* 0x000fe20008000000 */
[----:B-----5:R-:W-:Y:S02]  /*0430*/  @UP0 UIMAD.WIDE UR4, UR8, 0x8, UR12 ;  /* 0x00000008080408a5 */ /* 0x020fe4000f8e020c */
[----:B------:R-:W-:Y:S01]  /*0440*/  UISETP.GE.AND UP0, UPT, UR34, 0x1, UPT ;  /* 0x000000012200788c */ /* 0x000fe2000bf06270 */
[----:B------:R-:W-:Y:S01]  /*0450*/  UMOV UR6, URZ ;  /* 0x000000ff00067c82 */ /* 0x000fe20008000000 */
[----:B------:R-:W-:Y:S01]  /*0460*/  UMOV UR7, URZ ;  /* 0x000000ff00077c82 */ /* 0x000fe20008000000 */
[----:B------:R-:W-:-:S04]  /*0470*/  ULEA UR23, UP1, UR11, UR32, 0x1 ;  /* 0x000000200b177291 */ /* 0x000fc8000f8208ff */
[----:B------:R-:W-:Y:S01]  /*0480*/  ULEA.HI.X UR24, UR11, UR33, UR24, 0x1, UP1 ;  /* 0x000000210b187291 */ /* 0x000fe200088f0c18 */
[----:B---3--:R-:W-:Y:S02]  /*0490*/  @P0 R2UR UR6, R2 ;  /* 0x00000000020602ca */ /* 0x008fe400000e0000 */
[----:B------:R-:W-:Y:S01]  /*04a0*/  @P1 R2UR UR7, R4 ;  /* 0x00000000040712ca */ /* 0x000fe200000e0000 */
[----:B0-----:R-:W-:-:S14]  /*04b0*/  BRA.U !UP0, `(.L_x_63) ;  /* 0x0000007908507547 */ /* 0x001fdc000b800000 */
[----:B------:R-:W0:Y:S01]  /*04c0*/  S2R R100, SR_TID.X ;  /* 0x0000000000647919 */ /* 0x000e220000002100 */
[----:B------:R-:W1:Y:S01]  /*04d0*/  LDCU UR20, c[0x0][0x394] ;  /* 0x00007280ff1477ac */ /* 0x000e620008000800 */
[----:B------:R2:W-:Y:S04]  /*04e0*/  STL [R1+0x8], RZ ;  /* 0x000008ff01007387 */ /* 0x0005e80000100800 */
[----:B------:R2:W-:Y:S01]  /*04f0*/  STL [R1+0xc], RZ ;  /* 0x00000cff01007387 */ /* 0x0005e20000100800 */
[C---:B0-----:R-:W-:Y:S02]  /*0500*/  SHF.L.U32 R0, R100.reuse, 0x4, RZ ;  /* 0x0000000464007819 */ /* 0x041fe400000006ff */
[----:B------:R-:W-:-:S04]  /*0510*/  LOP3.LUT R41, R100, 0x1f, RZ, 0xc0, !PT ;  /* 0x0000001f64297812 */ /* 0x000fc800078ec0ff */
[----:B-12---:R-:W-:-:S07]  /*0520*/  LOP3.LUT R3, R41, 0x3e00, R0, 0xf8, !PT ;  /* 0x00003e0029037812 */ /* 0x006fce00078ef800 */
.L_x_79:
[----:B0-----:R-:W0:Y:S01]  /*0530*/  S2UR UR33, SR_CTAID.X ;  /* 0x00000000002179c3 */ /* 0x001e220000002500 */
[----:B------:R-:W0:Y:S01]  /*0540*/  LDCU.128 UR12, c[0x0][0x410] ;  /* 0x00008200ff0c77ac */ /* 0x000e220008000c00 */
[----:B------:R-:W-:Y:S02]  /*0550*/  SHF.L.U32 R0, R100, 0x4, RZ ;  /* 0x0000000464007819 */ /* 0x000fe400000006ff */
[----:B------:R-:W-:Y:S01]  /*0560*/  MOV R6, UR26 ;  /* 0x0000001a00067c02 */ /* 0x000fe20008000f00 */
[----:B------:R-:W-:Y:S01]  /*0570*/  USHF.L.U32 UR8, UR20, 0xb, URZ ;  /* 0x0000000b14087899 */ /* 0x000fe200080006ff */
[----:B------:R-:W-:Y:S01]  /*0580*/  LOP3.LUT R36, R0, 0x3e00, RZ, 0xc0, !PT ;  /* 0x00003e0000247812 */ /* 0x000fe200078ec0ff */
[----:B------:R-:W1:Y:S01]  /*0590*/  LDCU.128 UR16, c[0x0][0x420] ;  /* 0x00008400ff1077ac */ /* 0x000e620008000c00 */
[----:B------:R-:W2:Y:S01]  /*05a0*/  S2UR UR27, SR_CTAID.Y ;  /* 0x00000000001b79c3 */ /* 0x000ea20000002600 */
[----:B------:R-:W-:Y:S01]  /*05b0*/  MOV R7, UR25 ;  /* 0x0000001900077c02 */ /* 0x000fe20008000f00 */
[----:B------:R-:W-:Y:S01]  /*05c0*/  UIADD3 UR8, UPT, UPT, UR8, -0x800, URZ ;  /* 0xfffff80008087890 */ /* 0x000fe2000fffe0ff */
[----:B------:R-:W-:Y:S01]  /*05d0*/  LOP3.LUT R40, R36, R41, RZ, 0xfc, !PT ;  /* 0x0000002924287212 */ /* 0x000fe200078efcff */
[----:B------:R-:W-:Y:S01]  /*05e0*/  UMOV UR9, URZ ;  /* 0x000000ff00097c82 */ /* 0x000fe20008000000 */
[----:B------:R-:W3:Y:S01]  /*05f0*/  LDCU.64 UR34, c[0x0][0x488] ;  /* 0x00009100ff2277ac */ /* 0x000ee20008000a00 */
[----:B------:R-:W-:Y:S01]  /*0600*/  IMAD.WIDE.U32 R8, R3, 0x2, R6 ;  /* 0x0000000203087825 */ /* 0x000fe200078e0006 */
[----:B------:R-:W-:Y:S01]  /*0610*/  SHF.L.U32 R56, R40, 0x1, RZ ;  /* 0x0000000128387819 */ /* 0x000fe200000006ff */
[----:B------:R-:W4:Y:S01]  /*0620*/  LDCU UR32, c[0x0][0x388] ;  /* 0x00007100ff2077ac */ /* 0x000f220008000800 */
[----:B------:R-:W-:-:S02]  /*0630*/  LOP3.LUT R41, R36, 0x20, R41, 0xfe, !PT ;  /* 0x0000002024297812 */ /* 0x000fc400078efe29 */
[----:B------:R-:W-:Y:S02]  /*0640*/  LOP3.LUT R26, R40, 0xe0, RZ, 0xfc, !PT ;  /* 0x000000e0281a7812 */ /* 0x000fe400078efcff */
[----:B------:R-:W-:Y:S01]  /*0650*/  LOP3.LUT R2, R2, 0xfffffeff, RZ, 0xc0, !PT ;  /* 0xfffffeff02027812 */ /* 0x000fe200078ec0ff */
[----:B0-----:R-:W-:Y:S01]  /*0660*/  UIMAD.WIDE.U32 UR10, UR33, UR12, UR8 ;  /* 0x0000000c210a72a5 */ /* 0x001fe2000f8e0008 */
[----:B------:R-:W-:Y:S01]  /*0670*/  PRMT R17, RZ, 0x7610, R17 ;  /* 0x00007610ff117816 */ /* 0x000fe20000000011 */
[----:B-1----:R-:W-:Y:S01]  /*0680*/  UIMAD.WIDE.U32 UR30, UR33, UR16, UR8 ;  /* 0x00000010211e72a5 */ /* 0x002fe2000f8e0008 */
[C---:B------:R-:W-:Y:S01]  /*0690*/  LOP3.LUT R27, R40.reuse, 0x100, RZ, 0xfc, !PT ;  /* 0x00000100281b7812 */ /* 0x040fe200078efcff */
[----:B------:R-:W-:Y:S01]  /*06a0*/  UIMAD UR11, UR33, UR13, UR11 ;  /* 0x0000000d210b72a4 */ /* 0x000fe2000f8e020b */
[C---:B------:R-:W-:Y:S01]  /*06b0*/  LOP3.LUT R25, R40.reuse, 0xc0, RZ, 0xfc, !PT ;  /* 0x000000c028197812 */ /* 0x040fe200078efcff */
[----:B------:R-:W-:Y:S01]  /*06c0*/  UIMAD UR13, UR33, UR17, UR31 ;  /* 0x00000011210d72a4 */ /* 0x000fe2000f8e021f */
[C---:B------:R-:W-:Y:S01]  /*06d0*/  LOP3.LUT R24, R40.reuse, 0xa0, RZ, 0xfc, !PT ;  /* 0x000000a028187812 */ /* 0x040fe200078efcff */
[----:B--2---:R-:W-:Y:S01]  /*06e0*/  UIMAD.WIDE.U32 UR10, UR27, UR14, UR10 ;  /* 0x0000000e1b0a72a5 */ /* 0x004fe2000f8e000a */
[C---:B------:R-:W-:Y:S01]  /*06f0*/  LOP3.LUT R23, R40.reuse, 0x80, RZ, 0xfc, !PT ;  /* 0x0000008028177812 */ /* 0x040fe200078efcff */
[----:B------:R-:W-:Y:S01]  /*0700*/  UMOV UR12, UR30 ;  /* 0x0000001e000c7c82 */ /* 0x000fe20008000000 */
[----:B------:R-:W0:Y:S01]  /*0710*/  LDCU.64 UR16, c[0x0][0x478] ;  /* 0x00008f00ff1077ac */ /* 0x000e220008000a00 */
[----:B------:R-:W-:-:S02]  /*0720*/  LOP3.LUT R22, R40, 0x60, RZ, 0xfc, !PT ;  /* 0x0000006028167812 */ /* 0x000fc400078efcff */
[C---:B------:R-:W-:Y:S01]  /*0730*/  IADD3 R5, P0, PT, R40.reuse, UR10, RZ ;  /* 0x0000000a28057c10 */ /* 0x040fe2000ff1e0ff */
[----:B------:R-:W-:Y:S01]  /*0740*/  UIMAD UR15, UR27, UR15, UR11 ;  /* 0x0000000f1b0f72a4 */ /* 0x000fe2000f8e020b */
[----:B------:R-:W-:Y:S01]  /*0750*/  LOP3.LUT R21, R40, 0x40, RZ, 0xfc, !PT ;  /* 0x0000004028157812 */ /* 0x000fe200078efcff */
[----:B------:R-:W-:Y:S01]  /*0760*/  UIMAD.WIDE.U32 UR12, UR27, UR18, UR12 ;  /* 0x000000121b0c72a5 */ /* 0x000fe2000f8e000c */
[----:B------:R-:W-:Y:S01]  /*0770*/  PRMT R19, RZ, 0x7610, R19 ;  /* 0x00007610ff137816 */ /* 0x000fe20000000013 */
[----:B----4-:R-:W-:Y:S01]  /*0780*/  UIADD3 UR18, UPT, UPT, -UR8, UR32, URZ ;  /* 0x0000002008127290 */ /* 0x010fe2000fffe1ff */
[----:B------:R-:W-:Y:S01]  /*0790*/  PRMT R15, RZ, 0x7610, R15 ;  /* 0x00007610ff0f7816 */ /* 0x000fe2000000000f */
[----:B------:R-:W-:Y:S01]  /*07a0*/  UIMAD UR19, UR27, UR19, UR13 ;  /* 0x000000131b1372a4 */ /* 0x000fe2000f8e020d */
[----:B------:R-:W-:Y:S02]  /*07b0*/  IADD3.X R10, PT, PT, RZ, UR15, RZ, P0, !PT ;  /* 0x0000000fff0a7c10 */ /* 0x000fe400087fe4ff */
[----:B---3--:R-:W-:-:S02]  /*07c0*/  LEA R4, P0, R5, UR34, 0x1 ;  /* 0x0000002205047c11 */ /* 0x008fc4000f8008ff */
[----:B------:R-:W-:Y:S02]  /*07d0*/  ISETP.GE.AND P2, PT, R3, UR18, PT ;  /* 0x0000001203007c0c */ /* 0x000fe4000bf46270 */
[----:B------:R-:W-:Y:S02]  /*07e0*/  PRMT R12, RZ, 0x7610, R12 ;  /* 0x00007610ff0c7816 */ /* 0x000fe4000000000c */
[C---:B------:R-:W-:Y:S02]  /*07f0*/  LOP3.LUT R28, R40.reuse, 0x120, RZ, 0xfc, !PT ;  /* 0x00000120281c7812 */ /* 0x040fe400078efcff */
[----:B------:R-:W-:Y:S02]  /*0800*/  PRMT R13, RZ, 0x7610, R13 ;  /* 0x00007610ff0d7816 */ /* 0x000fe4000000000d */
[C---:B------:R-:W-:Y:S02]  /*0810*/  LOP3.LUT R29, R40.reuse, 0x140, RZ, 0xfc, !PT ;  /* 0x00000140281d7812 */ /* 0x040fe400078efcff */
[----:B------:R-:W-:-:S02]  /*0820*/  LOP3.LUT R30, R40, 0x160, RZ, 0xfc, !PT ;  /* 0x00000160281e7812 */ /* 0x000fc400078efcff */
[C---:B------:R-:W-:Y:S02]  /*0830*/  LOP3.LUT R31, R40.reuse, 0x180, RZ, 0xfc, !PT ;  /* 0x00000180281f7812 */ /* 0x040fe400078efcff */
[C---:B------:R-:W-:Y:S02]  /*0840*/  LOP3.LUT R32, R40.reuse, 0x1a0, RZ, 0xfc, !PT ;  /* 0x000001a028207812 */ /* 0x040fe400078efcff */
[C---:B------:R-:W-:Y:S02]  /*0850*/  LOP3.LUT R33, R40.reuse, 0x1c0, RZ, 0xfc, !PT ;  /* 0x000001c028217812 */ /* 0x040fe400078efcff */
[----:B------:R-:W-:Y:S02]  /*0860*/  LOP3.LUT R34, R40, 0x1e0, RZ, 0xfc, !PT ;  /* 0x000001e028227812 */ /* 0x000fe400078efcff */
[----:B------:R-:W-:Y:S02]  /*0870*/  PRMT R14, RZ, 0x7610, R14 ;  /* 0x00007610ff0e7816 */ /* 0x000fe4000000000e */
[----:B------:R-:W-:-:S02]  /*0880*/  PRMT R35, RZ, 0x7610, R35 ;  /* 0x00007610ff237816 */ /* 0x000fc40000000023 */
[----:B------:R-:W-:Y:S02]  /*0890*/  PRMT R16, RZ, 0x7610, R16 ;  /* 0x00007610ff107816 */ /* 0x000fe40000000010 */
[----:B------:R-:W-:Y:S02]  /*08a0*/  PRMT R37, RZ, 0x7610, R37 ;  /* 0x00007610ff257816 */ /* 0x000fe40000000025 */
[----:B------:R-:W-:Y:S02]  /*08b0*/  PRMT R18, RZ, 0x7610, R18 ;  /* 0x00007610ff127816 */ /* 0x000fe40000000012 */
[----:B------:R-:W-:Y:S02]  /*08c0*/  PRMT R39, RZ, 0x7610, R39 ;  /* 0x00007610ff277816 */ /* 0x000fe40000000027 */
[----:B------:R-:W-:Y:S01]  /*08d0*/  PRMT R20, RZ, 0x7610, R20 ;  /* 0x00007610ff147816 */ /* 0x000fe20000000014 */
[----:B------:R-:W-:Y:S01]  /*08e0*/  BAR.SYNC.DEFER_BLOCKING 0x0 ;  /* 0x0000000000007b1d */ /* 0x000fe20000010000 */
[----:B------:R-:W-:-:S02]  /*08f0*/  LEA.HI.X R5, R5, UR35, R10, 0x1, P0 ;  /* 0x0000002305057c11 */ /* 0x000fc400080f0c0a */
[----:B------:R-:W-:Y:S02]  /*0900*/  IADD3 R6, P0, PT, R56, UR21, RZ ;  /* 0x0000001538067c10 */ /* 0x000fe4000ff1e0ff */
[----:B------:R-:W-:Y:S01]  /*0910*/  PRMT R3, RZ, 0x7610, R3 ;  /* 0x00007610ff037816 */ /* 0x000fe20000000003 */
[----:B------:R-:W1:Y:S01]  /*0920*/  S2R R44, SR_LANEID ;  /* 0x00000000002c7919 */ /* 0x000e620000000000 */
[----:B------:R-:W-:Y:S01]  /*0930*/  IADD3.X R7, PT, PT, RZ, UR22, RZ, P0, !PT ;  /* 0x00000016ff077c10 */ /* 0x000fe200087fe4ff */
[----:B------:R-:W2:Y:S01]  /*0940*/  S2UR UR10, SR_CgaCtaId ;  /* 0x00000000000a79c3 */ /* 0x000ea20000008800 */
[----:B------:R-:W-:Y:S01]  /*0950*/  ISETP.GE.AND P0, PT, R41, UR18, PT ;  /* 0x0000001229007c0c */ /* 0x000fe2000bf06270 */
[----:B------:R-:W3:Y:S01]  /*0960*/  LDCU.64 UR14, c[0x0][0x510] ;  /* 0x0000a200ff0e77ac */ /* 0x000ee20008000a00 */
[----:B------:R-:W-:Y:S02]  /*0970*/  IADD3 R0, P1, PT, R40, UR12, RZ ;  /* 0x0000000c28007c10 */ /* 0x000fe4000ff3e0ff */
[----:B------:R-:W-:Y:S01]  /*0980*/  @P2 LOP3.LUT R2, R2, 0x100, RZ, 0xfc, !PT ;  /* 0x0000010002022812 */ /* 0x000fe200078efcff */
[----:B------:R-:W4:Y:S01]  /*0990*/  LDCU.64 UR12, c[0x0][0x508] ;  /* 0x0000a100ff0c77ac */ /* 0x000f220008000a00 */
[----:B------:R-:W-:-:S02]  /*09a0*/  IADD3.X R11, PT, PT, RZ, UR19, RZ, P1, !PT ;  /* 0x00000013ff0b7c10 */ /* 0x000fc40008ffe4ff */
[C---:B0-----:R-:W-:Y:S02]  /*09b0*/  LEA R42, P1, R0.reuse, UR16, 0x1 ;  /* 0x00000010002a7c11 */ /* 0x041fe4000f8208ff */
[----:B------:R-:W-:Y:S02]  /*09c0*/  ISETP.GE.AND P2, PT, R25, UR18, PT ;  /* 0x0000001219007c0c */ /* 0x000fe4000bf46270 */
[----:B------:R-:W-:Y:S01]  /*09d0*/  LEA.HI.X R43, R0, UR17, R11, 0x1, P1 ;  /* 0x00000011002b7c11 */ /* 0x000fe200088f0c0b */
[----:B------:R-:W5:Y:S01]  /*09e0*/  @!P0 LDG.E.U16 R3, desc[UR28][R8.64+0x40] ;  /* 0x0000401c08038981 */ /* 0x000f62000c1e1500 */
[----:B------:R-:W-:Y:S02]  /*09f0*/  ISETP.GE.AND P0, PT, R26, UR18, PT ;  /* 0x000000121a007c0c */ /* 0x000fe4000bf06270 */
[----:B------:R-:W-:Y:S02]  /*0a00*/  ISETP.GE.AND P3, PT, R24, UR18, PT ;  /* 0x0000001218007c0c */ /* 0x000fe4000bf66270 */
[----:B------:R-:W-:-:S02]  /*0a10*/  ISETP.GE.AND P4, PT, R23, UR18, PT ;  /* 0x0000001217007c0c */ /* 0x000fc4000bf86270 */
[----:B------:R-:W-:Y:S02]  /*0a20*/  ISETP.GE.AND P5, PT, R22, UR18, PT ;  /* 0x0000001216007c0c */ /* 0x000fe4000bfa6270 */
[----:B------:R-:W-:Y:S01]  /*0a30*/  ISETP.GE.AND P6, PT, R21, UR18, PT ;  /* 0x0000001215007c0c */ /* 0x000fe2000bfc6270 */
[----:B------:R-:W3:Y:S01]  /*0a40*/  @!P2 LDG.E.U16 R15, desc[UR28][R8.64+0x180] ;  /* 0x0001801c080fa981 */ /* 0x000ee2000c1e1500 */
[----:B------:R-:W-:Y:S02]  /*0a50*/  IADD3 R56, P1, PT, R56, UR23, RZ ;  /* 0x0000001738387c10 */ /* 0x000fe4000ff3e0ff */
[----:B------:R-:W-:Y:S01]  /*0a60*/  PRMT R10, RZ, 0x7610, R10 ;  /* 0x00007610ff0a7816 */ /* 0x000fe2000000000a */
[----:B------:R-:W4:Y:S01]  /*0a70*/  @!P0 LDG.E.U16 R17, desc[UR28][R8.64+0x1c0] ;  /* 0x0001c01c08118981 */ /* 0x000f22000c1e1500 */
[----:B------:R-:W-:Y:S02]  /*0a80*/  IADD3.X R57, PT, PT, RZ, UR24, RZ, P1, !PT ;  /* 0x00000018ff397c10 */ /* 0x000fe40008ffe4ff */
[----:B-1----:R-:W-:Y:S01]  /*0a90*/  IADD3 R36, PT, PT, R36, R44, RZ ;  /* 0x0000002c24247210 */ /* 0x002fe20007ffe0ff */
[----:B------:R-:W3:Y:S01]  /*0aa0*/  @!P3 LDG.E.U16 R12, desc[UR28][R8.64+0x140] ;  /* 0x0001401c080cb981 */ /* 0x000ee2000c1e1500 */
[----:B------:R-:W-:Y:S01]  /*0ab0*/  ISETP.GE.AND P0, PT, R27, UR18, PT ;  /* 0x000000121b007c0c */ /* 0x000fe2000bf06270 */
[----:B------:R-:W-:Y:S01]  /*0ac0*/  UMOV UR16, 0x400 ;  /* 0x0000040000107882 */ /* 0x000fe20000000000 */
[----:B------:R-:W-:Y:S01]  /*0ad0*/  LOP3.LUT P1, RZ, R2, 0x100, RZ, 0xc0, !PT ;  /* 0x0000010002ff7812 */ /* 0x000fe2000782c0ff */
[----:B------:R-:W4:Y:S01]  /*0ae0*/  @!P4 LDG.E.U16 R13, desc[UR28][R8.64+0x100] ;  /* 0x0001001c080dc981 */ /* 0x000f22000c1e1500 */
[----:B------:R-:W-:Y:S01]  /*0af0*/  PRMT R0, RZ, 0x7610, R0 ;  /* 0x00007610ff007816 */ /* 0x000fe20000000000 */
[----:B------:R-:W0:Y:S01]  /*0b00*/  LDCU UR17, c[0x0][0x38c] ;  /* 0x00007180ff1177ac */ /* 0x000e220008000800 */
[----:B------:R-:W-:Y:S01]  /*0b10*/  PRMT R11, RZ, 0x7610, R11 ;  /* 0x00007610ff0b7816 */ /* 0x000fe2000000000b */
[----:B------:R-:W3:Y:S01]  /*0b20*/  @!P5 LDG.E.U16 R10, desc[UR28][R8.64+0xc0] ;  /* 0x0000c01c080ad981 */ /* 0x000ee2000c1e1500 */
[----:B------:R-:W-:-:S05]  /*0b30*/  ISETP.GE.AND P2, PT, R30, UR18, PT ;  /* 0x000000121e007c0c */ /* 0x000fca000bf46270 */
[----:B------:R-:W4:Y:S01]  /*0b40*/  @!P0 LDG.E.U16 R19, desc[UR28][R8.64+0x200] ;  /* 0x0002001c08138981 */ /* 0x000f22000c1e1500 */
[----:B------:R-:W-:-:S03]  /*0b50*/  ISETP.GE.AND P0, PT, R28, UR18, PT ;  /* 0x000000121c007c0c */ /* 0x000fc6000bf06270 */
[----:B------:R-:W5:Y:S01]  /*0b60*/  @!P1 LDG.E.U16 R0, desc[UR28][R8.64] ;  /* 0x0000001c08009981 */ /* 0x000f62000c1e1500 */
[----:B------:R-:W-:Y:S02]  /*0b70*/  ISETP.GE.AND P1, PT, R29, UR18, PT ;  /* 0x000000121d007c0c */ /* 0x000fe4000bf26270 */
[----:B------:R-:W-:Y:S01]  /*0b80*/  ISETP.GE.AND P3, PT, R31, UR18, PT ;  /* 0x000000121f007c0c */ /* 0x000fe2000bf66270 */
[----:B------:R-:W3:Y:S01]  /*0b90*/  @!P6 LDG.E.U16 R11, desc[UR28][R8.64+0x80] ;  /* 0x0000801c080be981 */ /* 0x000ee2000c1e1500 */
[----:B------:R-:W-:Y:S02]  /*0ba0*/  ISETP.GE.AND P4, PT, R32, UR18, PT ;  /* 0x0000001220007c0c */ /* 0x000fe4000bf86270 */
[----:B------:R-:W-:Y:S01]  /*0bb0*/  ISETP.GE.AND P5, PT, R33, UR18, PT ;  /* 0x0000001221007c0c */ /* 0x000fe2000bfa6270 */
[----:B------:R-:W4:Y:S01]  /*0bc0*/  @!P2 LDG.E.U16 R16, desc[UR28][R8.64+0x2c0] ;  /* 0x0002c01c0810a981 */ /* 0x000f22000c1e1500 */
[----:B------:R-:W-:-:S03]  /*0bd0*/  ISETP.GE.AND P6, PT, R34, UR18, PT ;  /* 0x0000001222007c0c */ /* 0x000fc6000bfc6270 */
[----:B------:R-:W4:Y:S04]  /*0be0*/  @!P0 LDG.E.U16 R14, desc[UR28][R8.64+0x240] ;  /* 0x0002401c080e8981 */ /* 0x000f28000c1e1500 */
[----:B------:R-:W4:Y:S04]  /*0bf0*/  @!P1 LDG.E.U16 R35, desc[UR28][R8.64+0x280] ;  /* 0x0002801c08239981 */ /* 0x000f28000c1e1500 */
[----:B------:R-:W4:Y:S04]  /*0c00*/  @!P3 LDG.E.U16 R37, desc[UR28][R8.64+0x300] ;  /* 0x0003001c0825b981 */ /* 0x000f28000c1e1500 */
[----:B------:R-:W4:Y:S04]  /*0c10*/  @!P4 LDG.E.U16 R18, desc[UR28][R8.64+0x340] ;  /* 0x0003401c0812c981 */ /* 0x000f28000c1e1500 */
[----:B------:R-:W4:Y:S04]  /*0c20*/  @!P5 LDG.E.U16 R39, desc[UR28][R8.64+0x380] ;  /* 0x0003801c0827d981 */ /* 0x000f28000c1e1500 */
[----:B------:R1:W4:Y:S01]  /*0c30*/  @!P6 LDG.E.U16 R20, desc[UR28][R8.64+0x3c0] ;  /* 0x0003c01c0814e981 */ /* 0x000322000c1e1500 */
[C---:B------:R-:W-:Y:S01]  /*0c40*/  IADD3 R45, PT, PT, R36.reuse, 0x20, RZ ;  /* 0x00000020242d7810 */ /* 0x040fe20007ffe0ff */
[----:B--2---:R-:W-:Y:S01]  /*0c50*/  ULEA UR16, UR10, UR16, 0x18 ;  /* 0x000000100a107291 */ /* 0x004fe2000f8ec0ff */
[----:B------:R-:W-:-:S02]  /*0c60*/  IADD3 R47, PT, PT, R36, 0x40, RZ ;  /* 0x00000040242f7810 */ /* 0x000fc40007ffe0ff */
[C---:B------:R-:W-:Y:S02]  /*0c70*/  IADD3 R49, PT, PT, R36.reuse, 0x60, RZ ;  /* 0x0000006024317810 */ /* 0x040fe40007ffe0ff */
[CC--:B------:R-:W-:Y:S02]  /*0c80*/  LEA.HI.SX32 R38, R36.reuse, R36.reuse, 0x1b ;  /* 0x0000002424267211 */ /* 0x0c0fe400078fdaff */
[C---:B------:R-:W-:Y:S02]  /*0c90*/  IADD3 R51, PT, PT, R36.reuse, 0x80, RZ ;  /* 0x0000008024337810 */ /* 0x040fe40007ffe0ff */
[C---:B-1----:R-:W-:Y:S02]  /*0ca0*/  IADD3 R9, PT, PT, R36.reuse, 0xa0, RZ ;  /* 0x000000a024097810 */ /* 0x042fe40007ffe0ff */
[----:B------:R-:W-:Y:S02]  /*0cb0*/  LEA.HI.SX32 R45, R45, R36, 0x1b ;  /* 0x000000242d2d7211 */ /* 0x000fe400078fdaff */
[----:B------:R-:W-:-:S02]  /*0cc0*/  IADD3 R53, PT, PT, R36, 0xc0, RZ ;  /* 0x000000c024357810 */ /* 0x000fc40007ffe0ff */
[-C--:B------:R-:W-:Y:S02]  /*0cd0*/  LEA.HI.SX32 R47, R47, R36.reuse, 0x1b ;  /* 0x000000242f2f7211 */ /* 0x080fe400078fdaff */
[C---:B------:R-:W-:Y:S02]  /*0ce0*/  IADD3 R55, PT, PT, R36.reuse, 0xe0, RZ ;  /* 0x000000e024377810 */ /* 0x040fe40007ffe0ff */
[-C--:B------:R-:W-:Y:S02]  /*0cf0*/  LEA.HI.SX32 R49, R49, R36.reuse, 0x1b ;  /* 0x0000002431317211 */ /* 0x080fe400078fdaff */
[----:B------:R-:W-:Y:S02]  /*0d00*/  IADD3 R59, PT, PT, R36, 0x100, RZ ;  /* 0x00000100243b7810 */ /* 0x000fe40007ffe0ff */
[----:B------:R-:W-:Y:S02]  /*0d10*/  LEA R146, R38, UR16, 0x1 ;  /* 0x0000001026927c11 */ /* 0x000fe4000f8e08ff */
[----:B------:R-:W-:-:S02]  /*0d20*/  LEA.HI.SX32 R51, R51, R36, 0x1b ;  /* 0x0000002433337211 */ /* 0x000fc400078fdaff */
[----:B------:R-:W-:Y:S02]  /*0d30*/  IADD3 R61, PT, PT, R36, 0x120, RZ ;  /* 0x00000120243d7810 */ /* 0x000fe40007ffe0ff */
[-C--:B------:R-:W-:Y:S02]  /*0d40*/  LEA.HI.SX32 R9, R9, R36.reuse, 0x1b ;  /* 0x0000002409097211 */ /* 0x080fe400078fdaff */
[----:B------:R-:W-:Y:S02]  /*0d50*/  LEA R144, R45, UR16, 0x1 ;  /* 0x000000102d907c11 */ /* 0x000fe4000f8e08ff */
[----:B------:R-:W-:Y:S02]  /*0d60*/  LOP3.LUT R100, R100, 0x3e0, RZ, 0xc0, !PT ;  /* 0x000003e064647812 */ /* 0x000fe400078ec0ff */
        /* <DEDUP_REMOVED lines=8> */
[----:B------:R-:W-:Y:S02]  /*0df0*/  LEA R160, R51, UR16, 0x1 ;  /* 0x0000001033a07c11 */ /* 0x000fe4000f8e08ff */
[----:B------:R-:W-:Y:S02]  /*0e00*/  IADD3 R69, PT, PT, R36, 0x1a0, RZ ;  /* 0x000001a024457810 */ /* 0x000fe40007ffe0ff */
[----:B------:R-:W-:Y:S02]  /*0e10*/  LEA.HI.SX32 R61, R61, R36, 0x1b ;  /* 0x000000243d3d7211 */ /* 0x000fe400078fdaff */
[----:B------:R-:W-:Y:S02]  /*0e20*/  LEA R159, R9, UR16, 0x1 ;  /* 0x00000010099f7c11 */ /* 0x000fe4000f8e08ff */
[----:B------:R-:W-:Y:S02]  /*0e30*/  IADD3 R100, PT, PT, R100, R44, RZ ;  /* 0x0000002c64647210 */ /* 0x000fe40007ffe0ff */
[----:B------:R-:W-:-:S02]  /*0e40*/  IADD3 R71, PT, PT, R36, 0x1c0, RZ ;  /* 0x000001c024477810 */ /* 0x000fc40007ffe0ff */
[-C--:B------:R-:W-:Y:S02]  /*0e50*/  LEA.HI.SX32 R63, R63, R36.reuse, 0x1b ;  /* 0x000000243f3f7211 */ /* 0x080fe400078fdaff */
[----:B------:R-:W-:Y:S02]  /*0e60*/  LEA R158, R53, UR16, 0x1 ;  /* 0x00000010359e7c11 */ /* 0x000fe4000f8e08ff */
[----:B------:R-:W-:Y:S02]  /*0e70*/  IADD3 R73, PT, PT, R36, 0x1e0, RZ ;  /* 0x000001e024497810 */ /* 0x000fe40007ffe0ff */
[-C--:B------:R-:W-:Y:S02]  /*0e80*/  LEA.HI.SX32 R65, R65, R36.reuse, 0x1b ;  /* 0x0000002441417211 */ /* 0x080fe400078fdaff */
[----:B------:R-:W-:Y:S02]  /*0e90*/  LEA R156, R55, UR16, 0x1 ;  /* 0x00000010379c7c11 */ /* 0x000fe4000f8e08ff */
[----:B------:R-:W-:-:S02]  /*0ea0*/  LEA.HI.SX32 R67, R67, R36, 0x1b ;  /* 0x0000002443437211 */ /* 0x000fc400078fdaff */
[----:B------:R-:W-:Y:S02]  /*0eb0*/  LEA R134, R59, UR16, 0x1 ;  /* 0x000000103b867c11 */ /* 0x000fe4000f8e08ff */
[-C--:B------:R-:W-:Y:S02]  /*0ec0*/  LEA.HI.SX32 R69, R69, R36.reuse, 0x1b ;  /* 0x0000002445457211 */ /* 0x080fe400078fdaff */
[----:B------:R-:W-:Y:S02]  /*0ed0*/  LEA R99, R61, UR16, 0x1 ;  /* 0x000000103d637c11 */ /* 0x000fe4000f8e08ff */
[----:B------:R-:W-:Y:S02]  /*0ee0*/  SHF.L.U32 R100, R100, 0x4, RZ ;  /* 0x0000000464647819 */ /* 0x000fe400000006ff */
[----:B------:R-:W-:Y:S02]  /*0ef0*/  LEA.HI.SX32 R71, R71, R36, 0x1b ;  /* 0x0000002447477211 */ /* 0x000fe400078fdaff */
[----:B------:R-:W-:-:S02]  /*0f00*/  LEA R98, R63, UR16, 0x1 ;  /* 0x000000103f627c11 */ /* 0x000fc4000f8e08ff */
[----:B------:R-:W-:Y:S02]  /*0f10*/  LEA.HI.SX32 R73, R73, R36, 0x1b ;  /* 0x0000002449497211 */ /* 0x000fe400078fdaff */
[----:B------:R-:W-:Y:S02]  /*0f20*/  LEA R97, R65, UR16, 0x1 ;  /* 0x0000001041617c11 */ /* 0x000fe4000f8e08ff */
[----:B------:R-:W-:Y:S02]  /*0f30*/  LEA R96, R67, UR16, 0x1 ;  /* 0x0000001043607c11 */ /* 0x000fe4000f8e08ff */
[----:B------:R-:W-:Y:S02]  /*0f40*/  LEA R95, R69, UR16, 0x1 ;  /* 0x00000010455f7c11 */ /* 0x000fe4000f8e08ff */
[----:B------:R-:W-:Y:S02]  /*0f50*/  LEA.HI.SX32 R92, R100, R100, 0x1b ;  /* 0x00000064645c7211 */ /* 0x000fe400078fdaff */
[----:B------:R-:W-:-:S02]  /*0f60*/  LEA R94, R71, UR16, 0x1 ;  /* 0x00000010475e7c11 */ /* 0x000fc4000f8e08ff */
[----:B------:R-:W-:Y:S02]  /*0f70*/  LEA R93, R73, UR16, 0x1 ;  /* 0x00000010495d7c11 */ /* 0x000fe4000f8e08ff */
[----:B------:R-:W-:Y:S02]  /*0f80*/  LEA R92, R92, UR16, 0x1 ;  /* 0x000000105c5c7c11 */ /* 0x000fe4000f8e08ff */
[----:B------:R-:W-:Y:S02]  /*0f90*/  P2R R64, PR, RZ, 0x1 ;  /* 0x00000001ff407803 */ /* 0x000fe40000000000 */
[----:B------:R-:W-:Y:S02]  /*0fa0*/  LOP3.LUT P0, RZ, R2, 0x100, RZ, 0xc0, !PT ;  /* 0x0000010002ff7812 */ /* 0x000fe4000780c0ff */
[----:B------:R-:W-:Y:S02]  /*0fb0*/  P2R R62, PR, RZ, 0x2 ;  /* 0x00000002ff3e7803 */ /* 0x000fe40000000000 */
[----:B------:R-:W-:-:S02]  /*0fc0*/  P2R R60, PR, RZ, 0x4 ;  /* 0x00000004ff3c7803 */ /* 0x000fc40000000000 */
[----:B------:R-:W-:Y:S02]  /*0fd0*/  ISETP.GE.AND P1, PT, R22, UR18, PT ;  /* 0x0000001216007c0c */ /* 0x000fe4000bf26270 */
[----:B------:R-:W-:Y:S02]  /*0fe0*/  P2R R58, PR, RZ, 0x8 ;  /* 0x00000008ff3a7803 */ /* 0x000fe40000000000 */
[----:B------:R-:W-:Y:S02]  /*0ff0*/  ISETP.GE.AND P2, PT, R21, UR18, PT ;  /* 0x0000001215007c0c */ /* 0x000fe4000bf46270 */
[----:B------:R-:W-:Y:S02]  /*1000*/  ISETP.GE.AND P3, PT, R41, UR18, PT ;  /* 0x0000001229007c0c */ /* 0x000fe4000bf66270 */
[----:B------:R-:W-:Y:S02]  /*1010*/  PRMT R8, RZ, 0x7610, R8 ;  /* 0x00007610ff087816 */ /* 0x000fe40000000008 */
[----:B------:R-:W-:-:S02]  /*1020*/  PRMT R9, RZ, 0x7610, R9 ;  /* 0x00007610ff097816 */ /* 0x000fc40000000009 */
[----:B------:R-:W-:Y:S02]  /*1030*/  PRMT R55, RZ, 0x7610, R55 ;  /* 0x00007610ff377816 */ /* 0x000fe40000000037 */
[----:B------:R-:W-:Y:S01]  /*1040*/  PRMT R59, RZ, 0x7610, R59 ;  /* 0x00007610ff3b7816 */ /* 0x000fe2000000003b */
[----:B-----5:R1:W-:Y:S04]  /*1050*/  STS.U16 [R146], R0 ;  /* 0x0000000092007388 */ /* 0x0203e80000000400 */
[----:B------:R-:W-:Y:S04]  /*1060*/  STS.U16 [R144+0x40], R3 ;  /* 0x0000400390007388 */ /* 0x000fe80000000400 */
[----:B---3--:R2:W-:Y:S04]  /*1070*/  STS.U16 [R164+0x80], R11 ;  /* 0x0000800ba4007388 */ /* 0x0085e80000000400 */
[----:B------:R-:W-:Y:S04]  /*1080*/  STS.U16 [R161+0xc0], R10 ;  /* 0x0000c00aa1007388 */ /* 0x000fe80000000400 */
[----:B----4-:R-:W-:Y:S04]  /*1090*/  STS.U16 [R160+0x100], R13 ;  /* 0x0001000da0007388 */ /* 0x010fe80000000400 */
[----:B------:R-:W-:Y:S04]  /*10a0*/  STS.U16 [R159+0x140], R12 ;  /* 0x0001400c9f007388 */ /* 0x000fe80000000400 */
[----:B------:R-:W-:Y:S04]  /*10b0*/  STS.U16 [R158+0x180], R15 ;  /* 0x0001800f9e007388 */ /* 0x000fe80000000400 */
[----:B------:R3:W-:Y:S04]  /*10c0*/  STS.U16 [R156+0x1c0], R17 ;  /* 0x0001c0119c007388 */ /* 0x0007e80000000400 */
[----:B------:R4:W-:Y:S04]  /*10d0*/  STS.U16 [R134+0x200], R19 ;  /* 0x0002001386007388 */ /* 0x0009e80000000400 */
[----:B------:R5:W-:Y:S04]  /*10e0*/  STS.U16 [R99+0x240], R14 ;  /* 0x0002400e63007388 */ /* 0x000be80000000400 */
[----:B------:R-:W-:Y:S04]  /*10f0*/  STS.U16 [R98+0x280], R35 ;  /* 0x0002802362007388 */ /* 0x000fe80000000400 */
[----:B------:R0:W-:Y:S04]  /*1100*/  STS.U16 [R97+0x2c0], R16 ;  /* 0x0002c01061007388 */ /* 0x0001e80000000400 */
[----:B------:R-:W-:Y:S04]  /*1110*/  STS.U16 [R96+0x300], R37 ;  /* 0x0003002560007388 */ /* 0x000fe80000000400 */
[----:B------:R0:W-:Y:S04]  /*1120*/  STS.U16 [R95+0x340], R18 ;  /* 0x000340125f007388 */ /* 0x0001e80000000400 */
[----:B------:R-:W-:Y:S04]  /*1130*/  STS.U16 [R94+0x380], R39 ;  /* 0x000380275e007388 */ /* 0x000fe80000000400 */
        /* <DEDUP_REMOVED lines=19> */
[----:B-1----:R-:W-:-:S02]  /*1270*/  PRMT R0, RZ, 0x7610, R0 ;  /* 0x00007610ff007816 */ /* 0x002fc40000000000 */
[----:B--2---:R-:W-:Y:S02]  /*1280*/  PRMT R11, RZ, 0x7610, R11 ;  /* 0x00007610ff0b7816 */ /* 0x004fe4000000000b */
[----:B------:R-:W-:Y:S02]  /*1290*/  PRMT R3, RZ, 0x7610, R3 ;  /* 0x00007610ff037816 */ /* 0x000fe40000000003 */
[----:B------:R-:W2:Y:S01]  /*12a0*/  @!P0 LDG.E.U16 R0, desc[UR28][R6.64] ;  /* 0x0000001c06008981 */ /* 0x000ea2000c1e1500 */
[----:B------:R-:W-:-:S03]  /*12b0*/  ISETP.GE.AND P0, PT, R23, UR18, PT ;  /* 0x0000001217007c0c */ /* 0x000fc6000bf06270 */
[----:B------:R-:W2:Y:S01]  /*12c0*/  @!P1 LDG.E.U16 R8, desc[UR28][R6.64+0xc0] ;  /* 0x0000c01c06089981 */ /* 0x000ea2000c1e1500 */
[----:B------:R-:W-:-:S03]  /*12d0*/  ISETP.GE.AND P1, PT, R26, UR18, PT ;  /* 0x000000121a007c0c */ /* 0x000fc6000bf26270 */
[----:B------:R-:W2:Y:S01]  /*12e0*/  @!P2 LDG.E.U16 R9, desc[UR28][R6.64+0x80] ;  /* 0x0000801c0609a981 */ /* 0x000ea2000c1e1500 */
[----:B------:R-:W-:-:S03]  /*12f0*/  ISETP.GE.AND P2, PT, R25, UR18, PT ;  /* 0x0000001219007c0c */ /* 0x000fc6000bf46270 */
[----:B------:R-:W2:Y:S04]  /*1300*/  @!P3 LDG.E.U16 R3, desc[UR28][R6.64+0x40] ;  /* 0x0000401c0603b981 */ /* 0x000ea8000c1e1500 */
[----:B------:R-:W2:Y:S01]  /*1310*/  @!P0 LDG.E.U16 R11, desc[UR28][R6.64+0x100] ;  /* 0x0001001c060b8981 */ /* 0x000ea2000c1e1500 */
[----:B------:R-:W-:Y:S02]  /*1320*/  ISETP.GE.AND P0, PT, R27, UR18, PT ;  /* 0x000000121b007c0c */ /* 0x000fe4000bf06270 */
[----:B------:R-:W-:Y:S01]  /*1330*/  ISETP.GE.AND P3, PT, R24, UR18, PT ;  /* 0x0000001218007c0c */ /* 0x000fe2000bf66270 */
[----:B------:R-:W2:Y:S01]  /*1340*/  @!P5 LDG.E.U16 R59, desc[UR28][R6.64+0x380] ;  /* 0x0003801c063bd981 */ /* 0x000ea2000c1e1500 */
[----:B---3--:R-:W-:Y:S02]  /*1350*/  PRMT R17, RZ, 0x7610, R17 ;  /* 0x00007610ff117816 */ /* 0x008fe40000000011 */
[----:B------:R-:W-:-:S02]  /*1360*/  PRMT R15, RZ, 0x7610, R15 ;  /* 0x00007610ff0f7816 */ /* 0x000fc4000000000f */
[----:B------:R-:W-:Y:S02]  /*1370*/  PRMT R13, RZ, 0x7610, R13 ;  /* 0x00007610ff0d7816 */ /* 0x000fe4000000000d */
[----:B------:R-:W-:Y:S02]  /*1380*/  PRMT R10, RZ, 0x7610, R10 ;  /* 0x00007610ff0a7816 */ /* 0x000fe4000000000a */
[----:B------:R-:W3:Y:S01]  /*1390*/  @!P1 LDG.E.U16 R15, desc[UR28][R6.64+0x1c0] ;  /* 0x0001c01c060f9981 */ /* 0x000ee2000c1e1500 */
[----:B------:R-:W-:-:S03]  /*13a0*/  ISETP.NE.AND P1, PT, R62, RZ, PT ;  /* 0x000000ff3e00720c */ /* 0x000fc60003f25270 */
[----:B------:R-:W3:Y:S01]  /*13b0*/  @!P0 LDG.E.U16 R17, desc[UR28][R6.64+0x200] ;  /* 0x0002001c06118981 */ /* 0x000ee2000c1e1500 */
[----:B------:R-:W-:-:S03]  /*13c0*/  ISETP.NE.AND P0, PT, R64, RZ, PT ;  /* 0x000000ff4000720c */ /* 0x000fc60003f05270 */
[----:B------:R-:W3:Y:S01]  /*13d0*/  @!P2 LDG.E.U16 R13, desc[UR28][R6.64+0x180] ;  /* 0x0001801c060da981 */ /* 0x000ee2000c1e1500 */
[----:B------:R-:W-:-:S03]  /*13e0*/  ISETP.NE.AND P2, PT, R60, RZ, PT ;  /* 0x000000ff3c00720c */ /* 0x000fc60003f45270 */
[----:B------:R-:W3:Y:S01]  /*13f0*/  @!P3 LDG.E.U16 R10, desc[UR28][R6.64+0x140] ;  /* 0x0001401c060ab981 */ /* 0x000ee2000c1e1500 */
[----:B------:R-:W-:Y:S02]  /*1400*/  ISETP.NE.AND P3, PT, R58, RZ, PT ;  /* 0x000000ff3a00720c */ /* 0x000fe40003f65270 */
[----:B------:R-:W-:Y:S02]  /*1410*/  PRMT R12, RZ, 0x7610, R12 ;  /* 0x00007610ff0c7816 */ /* 0x000fe4000000000c */
[----:B----4-:R-:W-:Y:S02]  /*1420*/  PRMT R19, RZ, 0x7610, R19 ;  /* 0x00007610ff137816 */ /* 0x010fe40000000013 */
[----:B-----5:R-:W-:Y:S02]  /*1430*/  PRMT R14, RZ, 0x7610, R14 ;  /* 0x00007610ff0e7816 */ /* 0x020fe4000000000e */
[----:B0-----:R-:W-:Y:S01]  /*1440*/  PRMT R16, RZ, 0x7610, R16 ;  /* 0x00007610ff107816 */ /* 0x001fe20000000010 */
[----:B------:R-:W4:Y:S01]  /*1450*/  @!P0 LDG.E.U16 R12, desc[UR28][R6.64+0x240] ;  /* 0x0002401c060c8981 */ /* 0x000f22000c1e1500 */
[----:B------:R-:W-:-:S03]  /*1460*/  PRMT R18, RZ, 0x7610, R18 ;  /* 0x00007610ff127816 */ /* 0x000fc60000000012 */
[----:B------:R-:W5:Y:S04]  /*1470*/  @!P1 LDG.E.U16 R19, desc[UR28][R6.64+0x280] ;  /* 0x0002801c06139981 */ /* 0x000f68000c1e1500 */
[----:B------:R-:W5:Y:S04]  /*1480*/  @!P2 LDG.E.U16 R14, desc[UR28][R6.64+0x2c0] ;  /* 0x0002c01c060ea981 */ /* 0x000f68000c1e1500 */
[----:B------:R-:W5:Y:S04]  /*1490*/  @!P3 LDG.E.U16 R55, desc[UR28][R6.64+0x300] ;  /* 0x0003001c0637b981 */ /* 0x000f68000c1e1500 */
[----:B------:R-:W5:Y:S04]  /*14a0*/  @!P4 LDG.E.U16 R16, desc[UR28][R6.64+0x340] ;  /* 0x0003401c0610c981 */ /* 0x000f68000c1e1500 */
[----:B------:R-:W5:Y:S01]  /*14b0*/  @!P6 LDG.E.U16 R18, desc[UR28][R6.64+0x3c0] ;  /* 0x0003c01c0612e981 */ /* 0x000f62000c1e1500 */
[----:B------:R-:W-:-:S02]  /*14c0*/  P2R R75, PR, RZ, 0x1 ;  /* 0x00000001ff4b7803 */ /* 0x000fc40000000000 */
[----:B------:R-:W-:Y:S02]  /*14d0*/  LOP3.LUT P0, RZ, R2, 0x100, RZ, 0xc0, !PT ;  /* 0x0000010002ff7812 */ /* 0x000fe4000780c0ff */
[----:B------:R-:W-:Y:S02]  /*14e0*/  P2R R74, PR, RZ, 0x2 ;  /* 0x00000002ff4a7803 */ /* 0x000fe40000000000 */
[----:B------:R-:W-:Y:S02]  /*14f0*/  P2R R73, PR, RZ, 0x4 ;  /* 0x00000004ff497803 */ /* 0x000fe40000000000 */
[----:B------:R-:W-:Y:S02]  /*1500*/  ISETP.GE.AND P1, PT, R22, UR18, PT ;  /* 0x0000001216007c0c */ /* 0x000fe4000bf26270 */
[----:B------:R-:W-:Y:S02]  /*1510*/  P2R R72, PR, RZ, 0x8 ;  /* 0x00000008ff487803 */ /* 0x000fe40000000000 */
[----:B------:R-:W-:-:S02]  /*1520*/  ISETP.GE.AND P2, PT, R21, UR18, PT ;  /* 0x0000001215007c0c */ /* 0x000fc4000bf46270 */
[----:B------:R-:W-:Y:S02]  /*1530*/  ISETP.GE.AND P3, PT, R41, UR18, PT ;  /* 0x0000001229007c0c */ /* 0x000fe4000bf66270 */
[----:B------:R-:W-:Y:S02]  /*1540*/  PRMT R63, RZ, 0x7610, R63 ;  /* 0x00007610ff3f7816 */ /* 0x000fe4000000003f */
[----:B------:R-:W-:Y:S02]  /*1550*/  PRMT R60, RZ, 0x7610, R60 ;  /* 0x00007610ff3c7816 */ /* 0x000fe4000000003c */
[----:B------:R-:W-:Y:S02]  /*1560*/  PRMT R61, RZ, 0x7610, R61 ;  /* 0x00007610ff3d7816 */ /* 0x000fe4000000003d */
        /* <DEDUP_REMOVED lines=9> */
[----:B------:R-:W-:Y:S01]  /*1600*/  PRMT R70, RZ, 0x7610, R70 ;  /* 0x00007610ff467816 */ /* 0x000fe20000000046 */
[----:B--2---:R0:W-:Y:S04]  /*1610*/  STS.U16 [R146], R0 ;  /* 0x0000000092007388 */ /* 0x0041e80000000400 */
[----:B------:R-:W-:Y:S04]  /*1620*/  STS.U16 [R144+0x40], R3 ;  /* 0x0000400390007388 */ /* 0x000fe80000000400 */
[----:B------:R-:W-:Y:S04]  /*1630*/  STS.U16 [R164+0x80], R9 ;  /* 0x00008009a4007388 */ /* 0x000fe80000000400 */
[----:B------:R-:W-:Y:S04]  /*1640*/  STS.U16 [R161+0xc0], R8 ;  /* 0x0000c008a1007388 */ /* 0x000fe80000000400 */
[----:B------:R-:W-:Y:S04]  /*1650*/  STS.U16 [R160+0x100], R11 ;  /* 0x0001000ba0007388 */ /* 0x000fe80000000400 */
[----:B---3--:R-:W-:Y:S04]  /*1660*/  STS.U16 [R159+0x140], R10 ;  /* 0x0001400a9f007388 */ /* 0x008fe80000000400 */
[----:B------:R-:W-:Y:S04]  /*1670*/  STS.U16 [R158+0x180], R13 ;  /* 0x0001800d9e007388 */ /* 0x000fe80000000400 */
[----:B------:R-:W-:Y:S04]  /*1680*/  STS.U16 [R156+0x1c0], R15 ;  /* 0x0001c00f9c007388 */ /* 0x000fe80000000400 */
[----:B------:R-:W-:Y:S04]  /*1690*/  STS.U16 [R134+0x200], R17 ;  /* 0x0002001186007388 */ /* 0x000fe80000000400 */
[----:B----4-:R-:W-:Y:S04]  /*16a0*/  STS.U16 [R99+0x240], R12 ;  /* 0x0002400c63007388 */ /* 0x010fe80000000400 */
[----:B-----5:R-:W-:Y:S04]  /*16b0*/  STS.U16 [R98+0x280], R19 ;  /* 0x0002801362007388 */ /* 0x020fe80000000400 */
[----:B------:R-:W-:Y:S04]  /*16c0*/  STS.U16 [R97+0x2c0], R14 ;  /* 0x0002c00e61007388 */ /* 0x000fe80000000400 */
[----:B------:R1:W-:Y:S04]  /*16d0*/  STS.U16 [R96+0x300], R55 ;  /* 0x0003003760007388 */ /* 0x0003e80000000400 */
        /* <DEDUP_REMOVED lines=21> */
[----:B0-----:R-:W-:-:S06]  /*1830*/  PRMT R0, RZ, 0x7610, R0 ;  /* 0x00007610ff007816 */ /* 0x001fcc0000000000 */
[----:B------:R-:W3:Y:S01]  /*1840*/  @!P0 LDG.E.U16 R0, desc[UR28][R56.64] ;  /* 0x0000001c38008981 */ /* 0x000ee2000c1e1500 */
[----:B------:R-:W-:-:S03]  /*1850*/  ISETP.GE.AND P0, PT, R23, UR18, PT ;  /* 0x0000001217007c0c */ /* 0x000fc6000bf06270 */
[----:B------:R-:W4:Y:S01]  /*1860*/  @!P1 LDG.E.U16 R60, desc[UR28][R56.64+0xc0] ;  /* 0x0000c01c383c9981 */ /* 0x000f22000c1e1500 */
[----:B------:R-:W-:-:S03]  /*1870*/  ISETP.GE.AND P1, PT, R26, UR18, PT ;  /* 0x000000121a007c0c */ /* 0x000fc6000bf26270 */
[----:B------:R-:W5:Y:S01]  /*1880*/  @!P2 LDG.E.U16 R61, desc[UR28][R56.64+0x80] ;  /* 0x0000801c383da981 */ /* 0x000f62000c1e1500 */
[----:B------:R-:W-:-:S03]  /*1890*/  ISETP.GE.AND P2, PT, R25, UR18, PT ;  /* 0x0000001219007c0c */ /* 0x000fc6000bf46270 */
[----:B------:R-:W4:Y:S04]  /*18a0*/  @!P3 LDG.E.U16 R58, desc[UR28][R56.64+0x40] ;  /* 0x0000401c383ab981 */ /* 0x000f28000c1e1500 */
[----:B------:R-:W5:Y:S01]  /*18b0*/  @!P0 LDG.E.U16 R63, desc[UR28][R56.64+0x100] ;  /* 0x0001001c383f8981 */ /* 0x000f62000c1e1500 */
[----:B------:R-:W-:Y:S02]  /*18c0*/  ISETP.GE.AND P0, PT, R27, UR18, PT ;  /* 0x000000121b007c0c */ /* 0x000fe4000bf06270 */
[----:B------:R-:W-:Y:S01]  /*18d0*/  ISETP.GE.AND P3, PT, R24, UR18, PT ;  /* 0x0000001218007c0c */ /* 0x000fe2000bf66270 */
[----:B------:R-:W5:Y:S01]  /*18e0*/  @!P4 LDG.E.U16 R68, desc[UR28][R56.64+0x340] ;  /* 0x0003401c3844c981 */ /* 0x000f62000c1e1500 */
[----:B-1----:R-:W-:-:S03]  /*18f0*/  PRMT R55, RZ, 0x7610, R55 ;  /* 0x00007610ff377816 */ /* 0x002fc60000000037 */
[----:B------:R-:W5:Y:S01]  /*1900*/  @!P2 LDG.E.U16 R65, desc[UR28][R56.64+0x180] ;  /* 0x0001801c3841a981 */ /* 0x000f62000c1e1500 */
[----:B------:R-:W-:-:S03]  /*1910*/  ISETP.NE.AND P2, PT, R73, RZ, PT ;  /* 0x000000ff4900720c */ /* 0x000fc60003f45270 */
[----:B------:R-:W5:Y:S01]  /*1920*/  @!P1 LDG.E.U16 R55, desc[UR28][R56.64+0x1c0] ;  /* 0x0001c01c38379981 */ /* 0x000f62000c1e1500 */
[----:B------:R-:W-:-:S03]  /*1930*/  ISETP.NE.AND P1, PT, R74, RZ, PT ;  /* 0x000000ff4a00720c */ /* 0x000fc60003f25270 */
[----:B------:R-:W5:Y:S01]  /*1940*/  @!P0 LDG.E.U16 R67, desc[UR28][R56.64+0x200] ;  /* 0x0002001c38438981 */ /* 0x000f62000c1e1500 */
[----:B------:R-:W-:-:S03]  /*1950*/  ISETP.NE.AND P0, PT, R75, RZ, PT ;  /* 0x000000ff4b00720c */ /* 0x000fc60003f05270 */
[----:B------:R-:W5:Y:S01]  /*1960*/  @!P3 LDG.E.U16 R62, desc[UR28][R56.64+0x140] ;  /* 0x0001401c383eb981 */ /* 0x000f62000c1e1500 */
[----:B------:R-:W-:Y:S02]  /*1970*/  ISETP.NE.AND P3, PT, R72, RZ, PT ;  /* 0x000000ff4800720c */ /* 0x000fe40003f65270 */
[----:B--2---:R-:W-:Y:S01]  /*1980*/  PRMT R59, RZ, 0x7610, R59 ;  /* 0x00007610ff3b7816 */ /* 0x004fe2000000003b */
[----:B------:R-:W2:Y:S04]  /*1990*/  @!P2 LDG.E.U16 R66, desc[UR28][R56.64+0x2c0] ;  /* 0x0002c01c3842a981 */ /* 0x000ea8000c1e1500 */
[----:B------:R-:W2:Y:S04]  /*19a0*/  @!P5 LDG.E.U16 R71, desc[UR28][R56.64+0x380] ;  /* 0x0003801c3847d981 */ /* 0x000ea8000c1e1500 */
[----:B------:R-:W2:Y:S04]  /*19b0*/  @!P0 LDG.E.U16 R64, desc[UR28][R56.64+0x240] ;  /* 0x0002401c38408981 */ /* 0x000ea8000c1e1500 */
[----:B------:R-:W2:Y:S04]  /*19c0*/  @!P1 LDG.E.U16 R59, desc[UR28][R56.64+0x280] ;  /* 0x0002801c383b9981 */ /* 0x000ea8000c1e1500 */
[----:B------:R-:W2:Y:S04]  /*19d0*/  @!P3 LDG.E.U16 R69, desc[UR28][R56.64+0x300] ;  /* 0x0003001c3845b981 */ /* 0x000ea8000c1e1500 */
[----:B------:R0:W2:Y:S01]  /*19e0*/  @!P6 LDG.E.U16 R70, desc[UR28][R56.64+0x3c0] ;  /* 0x0003c01c3846e981 */ /* 0x0000a2000c1e1500 */
        /* <DEDUP_REMOVED lines=8> */
[----:B0-----:R-:W-:Y:S02]  /*1a70*/  PRMT R57, RZ, 0x7610, R57 ;  /* 0x00007610ff397816 */ /* 0x001fe40000000039 */
[----:B------:R-:W-:Y:S02]  /*1a80*/  PRMT R56, RZ, 0x7610, R56 ;  /* 0x00007610ff387816 */ /* 0x000fe40000000038 */
[----:B------:R-:W-:Y:S02]  /*1a90*/  PRMT R79, RZ, 0x7610, R79 ;  /* 0x00007610ff4f7816 */ /* 0x000fe4000000004f */
[----:B------:R-:W-:Y:S02]  /*1aa0*/  PRMT R81, RZ, 0x7610, R81 ;  /* 0x00007610ff517816 */ /* 0x000fe40000000051 */
[----:B------:R-:W-:Y:S01]  /*1ab0*/  PRMT R80, RZ, 0x7610, R80 ;  /* 0x00007610ff507816 */ /* 0x000fe20000000050 */
[----:B---3--:R0:W-:Y:S04]  /*1ac0*/  STS.U16 [R146], R0 ;  /* 0x0000000092007388 */ /* 0x0081e80000000400 */
[----:B----4-:R1:W-:Y:S04]  /*1ad0*/  STS.U16 [R144+0x40], R58 ;  /* 0x0000403a90007388 */ /* 0x0103e80000000400 */
[----:B-----5:R-:W-:Y:S04]  /*1ae0*/  STS.U16 [R164+0x80], R61 ;  /* 0x0000803da4007388 */ /* 0x020fe80000000400 */
[----:B------:R-:W-:Y:S04]  /*1af0*/  STS.U16 [R161+0xc0], R60 ;  /* 0x0000c03ca1007388 */ /* 0x000fe80000000400 */
[----:B------:R-:W-:Y:S04]  /*1b00*/  STS.U16 [R160+0x100], R63 ;  /* 0x0001003fa0007388 */ /* 0x000fe80000000400 */
[----:B------:R-:W-:Y:S04]  /*1b10*/  STS.U16 [R159+0x140], R62 ;  /* 0x0001403e9f007388 */ /* 0x000fe80000000400 */
[----:B------:R-:W-:Y:S04]  /*1b20*/  STS.U16 [R158+0x180], R65 ;  /* 0x000180419e007388 */ /* 0x000fe80000000400 */
[----:B------:R3:W-:Y:S04]  /*1b30*/  STS.U16 [R156+0x1c0], R55 ;  /* 0x0001c0379c007388 */ /* 0x0007e80000000400 */
[----:B------:R-:W-:Y:S04]  /*1b40*/  STS.U16 [R134+0x200], R67 ;  /* 0x0002004386007388 */ /* 0x000fe80000000400 */
[----:B--2---:R-:W-:Y:S04]  /*1b50*/  STS.U16 [R99+0x240], R64 ;  /* 0x0002404063007388 */ /* 0x004fe80000000400 */
[----:B------:R2:W-:Y:S04]  /*1b60*/  STS.U16 [R98+0x280], R59 ;  /* 0x0002803b62007388 */ /* 0x0005e80000000400 */
[----:B------:R4:W-:Y:S04]  /*1b70*/  STS.U16 [R97+0x2c0], R66 ;  /* 0x0002c04261007388 */ /* 0x0009e80000000400 */
[----:B------:R-:W-:Y:S04]  /*1b80*/  STS.U16 [R96+0x300], R69 ;  /* 0x0003004560007388 */ /* 0x000fe80000000400 */
[----:B------:R-:W-:Y:S04]  /*1b90*/  STS.U16 [R95+0x340], R68 ;  /* 0x000340445f007388 */ /* 0x000fe80000000400 */
        /* <DEDUP_REMOVED lines=20> */
[----:B0-----:R-:W-:-:S02]  /*1ce0*/  PRMT R0, RZ, 0x7610, R0 ;  /* 0x00007610ff007816 */ /* 0x001fc40000000000 */
[----:B-1----:R-:W-:Y:S02]  /*1cf0*/  PRMT R58, RZ, 0x7610, R58 ;  /* 0x00007610ff3a7816 */ /* 0x002fe4000000003a */
[----:B---3--:R-:W-:Y:S02]  /*1d00*/  PRMT R55, RZ, 0x7610, R55 ;  /* 0x00007610ff377816 */ /* 0x008fe40000000037 */
[----:B------:R-:W3:Y:S01]  /*1d10*/  @!P0 LDG.E.U16 R0, desc[UR28][R4.64] ;  /* 0x0000001c04008981 */ /* 0x000ee2000c1e1500 */
[----:B------:R-:W-:-:S03]  /*1d20*/  ISETP.GE.AND P0, PT, R23, UR18, PT ;  /* 0x0000001217007c0c */ /* 0x000fc6000bf06270 */
[----:B------:R-:W5:Y:S01]  /*1d30*/  @!P1 LDG.E.U16 R58, desc[UR28][R4.64+0xc0] ;  /* 0x0000c01c043a9981 */ /* 0x000f62000c1e1500 */
[----:B------:R-:W-:-:S03]  /*1d40*/  ISETP.GE.AND P1, PT, R26, UR18, PT ;  /* 0x000000121a007c0c */ /* 0x000fc6000bf26270 */
[----:B------:R-:W5:Y:S01]  /*1d50*/  @!P2 LDG.E.U16 R55, desc[UR28][R4.64+0x80] ;  /* 0x0000801c0437a981 */ /* 0x000f62000c1e1500 */
[----:B------:R-:W-:-:S03]  /*1d60*/  ISETP.GE.AND P2, PT, R25, UR18, PT ;  /* 0x0000001219007c0c */ /* 0x000fc6000bf46270 */
[----:B------:R-:W5:Y:S04]  /*1d70*/  @!P3 LDG.E.U16 R56, desc[UR28][R4.64+0x40] ;  /* 0x0000401c0438b981 */ /* 0x000f68000c1e1500 */
[----:B------:R-:W5:Y:S01]  /*1d80*/  @!P0 LDG.E.U16 R57, desc[UR28][R4.64+0x100] ;  /* 0x0001001c04398981 */ /* 0x000f62000c1e1500 */
[----:B------:R-:W-:Y:S02]  /*1d90*/  ISETP.GE.AND P0, PT, R27, UR18, PT ;  /* 0x000000121b007c0c */ /* 0x000fe4000bf06270 */
[----:B------:R-:W-:Y:S01]  /*1da0*/  ISETP.GE.AND P3, PT, R24, UR18, PT ;  /* 0x0000001218007c0c */ /* 0x000fe2000bf66270 */
[----:B------:R-:W5:Y:S01]  /*1db0*/  @!P5 LDG.E.U16 R81, desc[UR28][R4.64+0x380] ;  /* 0x0003801c0451d981 */ /* 0x000f62000c1e1500 */
[----:B------:R-:W-:Y:S02]  /*1dc0*/  PRMT R63, RZ, 0x7610, R63 ;  /* 0x00007610ff3f7816 */ /* 0x000fe4000000003f */
[----:B------:R-:W-:Y:S01]  /*1dd0*/  PRMT R61, RZ, 0x7610, R61 ;  /* 0x00007610ff3d7816 */ /* 0x000fe2000000003d */
[----:B------:R-:W5:Y:S01]  /*1de0*/  @!P6 LDG.E.U16 R80, desc[UR28][R4.64+0x3c0] ;  /* 0x0003c01c0450e981 */ /* 0x000f62000c1e1500 */
[----:B--2---:R-:W-:-:S02]  /*1df0*/  PRMT R59, RZ, 0x7610, R59 ;  /* 0x00007610ff3b7816 */ /* 0x004fc4000000003b */
[----:B------:R-:W-:Y:S02]  /*1e00*/  PRMT R60, RZ, 0x7610, R60 ;  /* 0x00007610ff3c7816 */ /* 0x000fe4000000003c */
[----:B------:R-:W2:Y:S01]  /*1e10*/  @!P1 LDG.E.U16 R61, desc[UR28][R4.64+0x1c0] ;  /* 0x0001c01c043d9981 */ /* 0x000ea2000c1e1500 */
[----:B------:R-:W-:-:S03]  /*1e20*/  ISETP.NE.AND P1, PT, R84, RZ, PT ;  /* 0x000000ff5400720c */ /* 0x000fc60003f25270 */
[----:B------:R-:W2:Y:S01]  /*1e30*/  @!P0 LDG.E.U16 R63, desc[UR28][R4.64+0x200] ;  /* 0x0002001c043f8981 */ /* 0x000ea2000c1e1500 */
[----:B------:R-:W-:-:S03]  /*1e40*/  ISETP.NE.AND P0, PT, R85, RZ, PT ;  /* 0x000000ff5500720c */ /* 0x000fc60003f05270 */
[----:B------:R-:W2:Y:S01]  /*1e50*/  @!P2 LDG.E.U16 R59, desc[UR28][R4.64+0x180] ;  /* 0x0001801c043ba981 */ /* 0x000ea2000c1e1500 */
[----:B------:R-:W-:-:S03]  /*1e60*/  ISETP.NE.AND P2, PT, R83, RZ, PT ;  /* 0x000000ff5300720c */ /* 0x000fc60003f45270 */
[----:B------:R-:W2:Y:S01]  /*1e70*/  @!P3 LDG.E.U16 R60, desc[UR28][R4.64+0x140] ;  /* 0x0001401c043cb981 */ /* 0x000ea2000c1e1500 */
[----:B------:R-:W-:Y:S02]  /*1e80*/  ISETP.NE.AND P3, PT, R82, RZ, PT ;  /* 0x000000ff5200720c */ /* 0x000fe40003f65270 */
[----:B------:R-:W-:Y:S02]  /*1e90*/  PRMT R62, RZ, 0x7610, R62 ;  /* 0x00007610ff3e7816 */ /* 0x000fe4000000003e */
[----:B------:R-:W-:Y:S02]  /*1ea0*/  PRMT R65, RZ, 0x7610, R65 ;  /* 0x00007610ff417816 */ /* 0x000fe40000000041 */
[----:B------:R-:W-:Y:S02]  /*1eb0*/  PRMT R64, RZ, 0x7610, R64 ;  /* 0x00007610ff407816 */ /* 0x000fe40000000040 */
[----:B----4-:R-:W-:Y:S01]  /*1ec0*/  PRMT R66, RZ, 0x7610, R66 ;  /* 0x00007610ff427816 */ /* 0x010fe20000000042 */
[----:B------:R-:W4:Y:S04]  /*1ed0*/  @!P0 LDG.E.U16 R62, desc[UR28][R4.64+0x240] ;  /* 0x0002401c043e8981 */ /* 0x000f28000c1e1500 */
[----:B------:R-:W4:Y:S04]  /*1ee0*/  @!P1 LDG.E.U16 R65, desc[UR28][R4.64+0x280] ;  /* 0x0002801c04419981 */ /* 0x000f28000c1e1500 */
[----:B------:R-:W4:Y:S04]  /*1ef0*/  @!P2 LDG.E.U16 R64, desc[UR28][R4.64+0x2c0] ;  /* 0x0002c01c0440a981 */ /* 0x000f28000c1e1500 */
[----:B------:R-:W4:Y:S04]  /*1f00*/  @!P3 LDG.E.U16 R79, desc[UR28][R4.64+0x300] ;  /* 0x0003001c044fb981 */ /* 0x000f28000c1e1500 */
[----:B------:R0:W4:Y:S01]  /*1f10*/  @!P4 LDG.E.U16 R66, desc[UR28][R4.64+0x340] ;  /* 0x0003401c0442c981 */ /* 0x000122000c1e1500 */
[----:B------:R-:W-:-:S02]  /*1f20*/  P2R R89, PR, RZ, 0x1 ;  /* 0x00000001ff597803 */ /* 0x000fc40000000000 */
[----:B------:R-:W-:Y:S02]  /*1f30*/  LOP3.LUT P0, RZ, R2, 0x100, RZ, 0xc0, !PT ;  /* 0x0000010002ff7812 */ /* 0x000fe4000780c0ff */
[----:B------:R-:W-:Y:S02]  /*1f40*/  PRMT R109, RZ, 0x7610, R109 ;  /* 0x00007610ff6d7816 */ /* 0x000fe4000000006d */
[----:B------:R-:W-:Y:S02]  /*1f50*/  P2R R88, PR, RZ, 0x2 ;  /* 0x00000002ff587803 */ /* 0x000fe40000000000 */
[----:B------:R-:W-:Y:S02]  /*1f60*/  ISETP.GE.AND P1, PT, R41, UR18, PT ;  /* 0x0000001229007c0c */ /* 0x000fe4000bf26270 */
[----:B------:R-:W-:Y:S02]  /*1f70*/  PRMT R111, RZ, 0x7610, R111 ;  /* 0x00007610ff6f7816 */ /* 0x000fe4000000006f */
[----:B------:R-:W-:-:S02]  /*1f80*/  PRMT R105, RZ, 0x7610, R105 ;  /* 0x00007610ff697816 */ /* 0x000fc40000000069 */
[----:B------:R-:W-:Y:S02]  /*1f90*/  PRMT R116, RZ, 0x7610, R116 ;  /* 0x00007610ff747816 */ /* 0x000fe40000000074 */
[----:B------:R-:W-:Y:S02]  /*1fa0*/  PRMT R107, RZ, 0x7610, R107 ;  /* 0x00007610ff6b7816 */ /* 0x000fe4000000006b */
[----:B0-----:R-:W-:Y:S02]  /*1fb0*/  PRMT R4, RZ, 0x7610, R4 ;  /* 0x00007610ff047816 */ /* 0x001fe40000000004 */
[----:B------:R-:W-:Y:S02]  /*1fc0*/  PRMT R101, RZ, 0x7610, R101 ;  /* 0x00007610ff657816 */ /* 0x000fe40000000065 */
[----:B------:R-:W-:Y:S02]  /*1fd0*/  PRMT R103, RZ, 0x7610, R103 ;  /* 0x00007610ff677816 */ /* 0x000fe40000000067 */
[----:B------:R-:W-:Y:S01]  /*1fe0*/  PRMT R108, RZ, 0x7610, R108 ;  /* 0x00007610ff6c7816 */ /* 0x000fe2000000006c */
[----:B---3--:R-:W-:Y:S04]  /*1ff0*/  STS.U16 [R146], R0 ;  /* 0x0000000092007388 */ /* 0x008fe80000000400 */
[----:B-----5:R-:W-:Y:S04]  /*2000*/  STS.U16 [R144+0x40], R56 ;  /* 0x0000403890007388 */ /* 0x020fe80000000400 */
[----:B------:R-:W-:Y:S04]  /*2010*/  STS.U16 [R164+0x80], R55 ;  /* 0x00008037a4007388 */ /* 0x000fe80000000400 */
[----:B------:R-:W-:Y:S04]  /*2020*/  STS.U16 [R161+0xc0], R58 ;  /* 0x0000c03aa1007388 */ /* 0x000fe80000000400 */
[----:B------:R-:W-:Y:S04]  /*2030*/  STS.U16 [R160+0x100], R57 ;  /* 0x00010039a0007388 */ /* 0x000fe80000000400 */
[----:B--2---:R-:W-:Y:S04]  /*2040*/  STS.U16 [R159+0x140], R60 ;  /* 0x0001403c9f007388 */ /* 0x004fe80000000400 */
[----:B------:R-:W-:Y:S04]  /*2050*/  STS.U16 [R158+0x180], R59 ;  /* 0x0001803b9e007388 */ /* 0x000fe80000000400 */
[----:B------:R-:W-:Y:S04]  /*2060*/  STS.U16 [R156+0x1c0], R61 ;  /* 0x0001c03d9c007388 */ /* 0x000fe80000000400 */
[----:B------:R0:W-:Y:S04]  /*2070*/  STS.U16 [R134+0x200], R63 ;  /* 0x0002003f86007388 */ /* 0x0001e80000000400 */
[----:B----4-:R-:W-:Y:S04]  /*2080*/  STS.U16 [R99+0x240], R62 ;  /* 0x0002403e63007388 */ /* 0x010fe80000000400 */
[----:B------:R1:W-:Y:S04]  /*2090*/  STS.U16 [R98+0x280], R65 ;  /* 0x0002804162007388 */ /* 0x0003e80000000400 */
[----:B------:R2:W-:Y:S04]  /*20a0*/  STS.U16 [R97+0x2c0], R64 ;  /* 0x0002c04061007388 */ /* 0x0005e80000000400 */
[----:B------:R-:W-:Y:S04]  /*20b0*/  STS.U16 [R96+0x300], R79 ;  /* 0x0003004f60007388 */ /* 0x000fe80000000400 */
[----:B------:R-:W-:Y:S04]  /*20c0*/  STS.U16 [R95+0x340], R66 ;  /* 0x000340425f007388 */ /* 0x000fe80000000400 */
[----:B------:R-:W-:Y:S04]  /*20d0*/  STS.U16 [R94+0x380], R81 ;  /* 0x000380515e007388 */ /* 0x000fe80000000400 */
[----:B------:R-:W-:Y:S01]  /*20e0*/  STS.U16 [R93+0x3c0], R80 ;  /* 0x0003c0505d007388 */ /* 0x000fe20000000400 */
[----:B------:R-:W-:-:S03]  /*20f0*/  NOP ;  /* 0x0000000000007918 */ /* 0x000fc60000000000 */
[----:B------:R-:W3:Y:S04]  /*2100*/  LDS.U16 R5, [R92] ;  /* 0x000000005c057984 */ /* 0x000ee80000000400 */
[----:B------:R-:W-:Y:S04]  /*2110*/  LDS.U16 R110, [R92+0x2] ;  /* 0x000002005c6e7984 */ /* 0x000fe80000000400 */
[----:B------:R-:W-:Y:S04]  /*2120*/  LDS.U16 R106, [R92+0x4] ;  /* 0x000004005c6a7984 */ /* 0x000fe80000000400 */
[----:B------:R-:W-:Y:S04]  /*2130*/  LDS.U16 R104, [R92+0x6] ;  /* 0x000006005c687984 */ /* 0x000fe80000000400 */
[----:B------:R-:W-:Y:S04]  /*2140*/  LDS.U16 R102, [R92+0x8] ;  /* 0x000008005c667984 */ /* 0x000fe80000000400 */
[----:B------:R-:W4:Y:S04]  /*2150*/  LDS.U16 R90, [R92+0xa] ;  /* 0x00000a005c5a7984 */ /* 0x000f280000000400 */
[----:B------:R-:W-:Y:S04]  /*2160*/  LDS.U16 R0, [R92+0xc] ;  /* 0x00000c005c007984 */ /* 0x000fe80000000400 */
[----:B------:R-:W-:Y:S04]  /*2170*/  LDS.U16 R79, [R92+0xe] ;  /* 0x00000e005c4f7984 */ /* 0x000fe80000000400 */
[----:B------:R-:W5:Y:S04]  /*2180*/  LDS.U16 R55, [R92+0x10] ;  /* 0x000010005c377984 */ /* 0x000f680000000400 */
[----:B------:R-:W5:Y:S04]  /*2190*/  LDS.U16 R81, [R92+0x12] ;  /* 0x000012005c517984 */ /* 0x000f680000000400 */
[----:B------:R-:W5:Y:S04]  /*21a0*/  LDS.U16 R82, [R92+0x14] ;  /* 0x000014005c527984 */ /* 0x000f680000000400 */
[----:B------:R-:W5:Y:S04]  /*21b0*/  LDS.U16 R83, [R92+0x16] ;  /* 0x000016005c537984 */ /* 0x000f680000000400 */
[----:B------:R-:W-:Y:S04]  /*21c0*/  LDS.U16 R84, [R92+0x18] ;  /* 0x000018005c547984 */ /* 0x000fe80000000400 */
[----:B------:R-:W-:Y:S04]  /*21d0*/  LDS.U16 R85, [R92+0x1a] ;  /* 0x00001a005c557984 */ /* 0x000fe80000000400 */
[----:B------:R-:W-:Y:S04]  /*21e0*/  LDS.U16 R86, [R92+0x1c] ;  /* 0x00001c005c567984 */ /* 0x000fe80000000400 */
[----:B------:R-:W5:Y:S01]  /*21f0*/  LDS.U16 R87, [R92+0x1e] ;  /* 0x00001e005c577984 */ /* 0x000f620000000400 */
[----:B------:R-:W-:Y:S01]  /*2200*/  BAR.SYNC.DEFER_BLOCKING 0x0 ;  /* 0x0000000000007b1d */ /* 0x000fe20000010000 */
[----:B0-----:R-:W-:-:S05]  /*2210*/  PRMT R63, RZ, 0x7610, R63 ;  /* 0x00007610ff3f7816 */ /* 0x001fca000000003f */
[----:B------:R-:W5:Y:S01]  /*2220*/  @!P0 LDG.E.U16 R109, desc[UR28][R42.64] ;  /* 0x0000001c2a6d8981 */ /* 0x000f62000c1e1500 */
[----:B------:R-:W-:-:S03]  /*2230*/  ISETP.GE.AND P0, PT, R21, UR18, PT ;  /* 0x0000001215007c0c */ /* 0x000fc6000bf06270 */
[----:B------:R-:W5:Y:S01]  /*2240*/  @!P1 LDG.E.U16 R63, desc[UR28][R42.64+0x40] ;  /* 0x0000401c2a3f9981 */ /* 0x000f62000c1e1500 */
[----:B------:R-:W-:-:S09]  /*2250*/  ISETP.GE.AND P1, PT, R22, UR18, PT ;  /* 0x0000001216007c0c */ /* 0x000fd2000bf26270 */
        /* <DEDUP_REMOVED lines=11> */
[----:B------:R-:W-:-:S09]  /*2310*/  ISETP.NE.AND P1, PT, R88, RZ, PT ;  /* 0x000000ff5800720c */ /* 0x000fd20003f25270 */
[----:B------:R-:W5:Y:S01]  /*2320*/  @!P0 LDG.E.U16 R101, desc[UR28][R42.64+0x200] ;  /* 0x0002001c2a658981 */ /* 0x000f62000c1e1500 */
[----:B------:R-:W-:Y:S02]  /*2330*/  ISETP.NE.AND P0, PT, R89, RZ, PT ;  /* 0x000000ff5900720c */ /* 0x000fe40003f05270 */
[----:B-1----:R-:W-:Y:S02]  /*2340*/  PRMT R65, RZ, 0x7610, R65 ;  /* 0x00007610ff417816 */ /* 0x002fe40000000041 */
[----:B--2---:R-:W-:Y:S02]  /*2350*/  PRMT R64, RZ, 0x7610, R64 ;  /* 0x00007610ff407816 */ /* 0x004fe40000000040 */
[----:B------:R-:W-:Y:S02]  /*2360*/  PRMT R89, RZ, 0x7610, R89 ;  /* 0x00007610ff597816 */ /* 0x000fe40000000059 */
[----:B------:R-:W-:Y:S01]  /*2370*/  PRMT R56, RZ, 0x7610, R56 ;  /* 0x00007610ff387816 */ /* 0x000fe20000000038 */
[----:B------:R-:W2:Y:S01]  /*2380*/  @!P1 LDG.E.U16 R65, desc[UR28][R42.64+0x280] ;  /* 0x0002801c2a419981 */ /* 0x000ea2000c1e1500 */
[----:B------:R-:W-:-:S02]  /*2390*/  PRMT R59, RZ, 0x7610, R59 ;  /* 0x00007610ff3b7816 */ /* 0x000fc4000000003b */
[----:B------:R-:W-:Y:S01]  /*23a0*/  PRMT R62, RZ, 0x7610, R62 ;  /* 0x00007610ff3e7816 */ /* 0x000fe2000000003e */
[----:B------:R-:W2:Y:S04]  /*23b0*/  @!P0 LDG.E.U16 R108, desc[UR28][R42.64+0x240] ;  /* 0x0002401c2a6c8981 */ /* 0x000ea8000c1e1500 */
[----:B------:R-:W2:Y:S04]  /*23c0*/  @!P2 LDG.E.U16 R64, desc[UR28][R42.64+0x2c0] ;  /* 0x0002c01c2a40a981 */ /* 0x000ea8000c1e1500 */
[----:B------:R-:W2:Y:S04]  /*23d0*/  @!P3 LDG.E.U16 R89, desc[UR28][R42.64+0x300] ;  /* 0x0003001c2a59b981 */ /* 0x000ea8000c1e1500 */
[----:B------:R-:W2:Y:S04]  /*23e0*/  @!P4 LDG.E.U16 R56, desc[UR28][R42.64+0x340] ;  /* 0x0003401c2a38c981 */ /* 0x000ea8000c1e1500 */
[----:B------:R-:W2:Y:S04]  /*23f0*/  @!P5 LDG.E.U16 R59, desc[UR28][R42.64+0x380] ;  /* 0x0003801c2a3bd981 */ /* 0x000ea8000c1e1500 */
[----:B------:R0:W2:Y:S01]  /*2400*/  @!P6 LDG.E.U16 R62, desc[UR28][R42.64+0x3c0] ;  /* 0x0003c01c2a3ee981 */ /* 0x0000a2000c1e1500 */
[----:B---3--:R-:W-:-:S02]  /*2410*/  HADD2.F32 R5, -RZ, R5.H0_H0 ;  /* 0x20000005ff057230 */ /* 0x008fc40000004100 */
[----:B----4-:R-:W-:-:S03]  /*2420*/  HADD2.F32 R90, -RZ, R90.H0_H0 ;  /* 0x2000005aff5a7230 */ /* 0x010fc60000004100 */
[----:B------:R-:W-:Y:S02]  /*2430*/  FMUL.FTZ R57, R5, -1.4426950216293334961 ;  /* 0xbfb8aa3b05397820 */ /* 0x000fe40000410000 */
[----:B------:R-:W-:Y:S02]  /*2440*/  FMUL.FTZ R66, R90, -1.4426950216293334961 ;  /* 0xbfb8aa3b5a427820 */ /* 0x000fe40000410000 */
[----:B------:R-:W-:Y:S01]  /*2450*/  MUFU.EX2 R113, R57 ;  /* 0x0000003900717308 */ /* 0x000fe20000000800 */
[----:B------:R-:W-:Y:S02]  /*2460*/  HADD2.F32 R110, -RZ, R110.H0_H0 ;  /* 0x2000006eff6e7230 */ /* 0x000fe40000004100 */
[----:B------:R-:W-:-:S05]  /*2470*/  HADD2.F32 R106, -RZ, R106.H0_H0 ;  /* 0x2000006aff6a7230 */ /* 0x000fca0000004100 */
[----:B------:R-:W1:Y:S01]  /*2480*/  MUFU.EX2 R66, R66 ;  /* 0x0000004200427308 */ /* 0x000e620000000800 */
[----:B------:R-:W-:Y:S01]  /*2490*/  FMUL.FTZ R58, R110, -1.4426950216293334961 ;  /* 0xbfb8aa3b6e3a7820 */ /* 0x000fe20000410000 */
[----:B------:R-:W-:Y:S02]  /*24a0*/  HADD2.F32 R104, -RZ, R104.H0_H0 ;  /* 0x20000068ff687230 */ /* 0x000fe40000004100 */
[----:B------:R-:W-:Y:S01]  /*24b0*/  FMUL.FTZ R60, R106, -1.4426950216293334961 ;  /* 0xbfb8aa3b6a3c7820 */ /* 0x000fe20000410000 */
[----:B-----5:R-:W-:-:S03]  /*24c0*/  HADD2.F32 R80, -RZ, R55.H0_H0 ;  /* 0x20000037ff507230 */ /* 0x020fc60000004100 */
[----:B------:R3:W-:Y:S01]  /*24d0*/  MUFU.EX2 R117, R58 ;  /* 0x0000003a00757308 */ /* 0x0007e20000000800 */
[----:B0-----:R-:W-:Y:S01]  /*24e0*/  FMUL.FTZ R42, R104, -1.4426950216293334961 ;  /* 0xbfb8aa3b682a7820 */ /* 0x001fe20000410000 */
[----:B------:R-:W-:-:S06]  /*24f0*/  HADD2.F32 R81, -RZ, R81.H0_H0 ;  /* 0x20000051ff517230 */ /* 0x000fcc0000004100 */
[----:B------:R0:W-:Y:S01]  /*2500*/  MUFU.EX2 R118, R60 ;  /* 0x0000003c00767308 */ /* 0x0001e20000000800 */
[----:B---3--:R-:W-:Y:S01]  /*2510*/  FMUL.FTZ R58, R80, -1.4426950216293334961 ;  /* 0xbfb8aa3b503a7820 */ /* 0x008fe20000410000 */
[----:B-1----:R-:W-:Y:S01]  /*2520*/  FADD.FTZ R66, R66, 1 ;  /* 0x3f80000042427421 */ /* 0x002fe20000010000 */
[----:B------:R-:W-:-:S05]  /*2530*/  HADD2.F32 R91, -RZ, R91.H0_H0 ;  /* 0x2000005bff5b7230 */ /* 0x000fca0000004100 */
[----:B------:R-:W-:Y:S01]  /*2540*/  MUFU.EX2 R119, R42 ;  /* 0x0000002a00777308 */ /* 0x000fe20000000800 */
[----:B------:R-:W-:Y:S01]  /*2550*/  FMUL.FTZ R57, R81, -1.4426950216293334961 ;  /* 0xbfb8aa3b51397820 */ /* 0x000fe20000410000 */
[----:B------:R-:W-:-:S06]  /*2560*/  HADD2.F32 R0, -RZ, R0.H0_H0 ;  /* 0x20000000ff007230 */ /* 0x000fcc0000004100 */
[----:B------:R-:W-:Y:S01]  /*2570*/  MUFU.EX2 R58, R58 ;  /* 0x0000003a003a7308 */ /* 0x000fe20000000800 */
[----:B------:R-:W-:Y:S02]  /*2580*/  HADD2.F32 R79, -RZ, R79.H0_H0 ;  /* 0x2000004fff4f7230 */ /* 0x000fe40000004100 */
[----:B------:R-:W-:Y:S02]  /*2590*/  HADD2.F32 R82, -RZ, R82.H0_H0 ;  /* 0x20000052ff527230 */ /* 0x000fe40000004100 */
[----:B------:R-:W-:-:S03]  /*25a0*/  FMUL.FTZ R88, R0, -1.4426950216293334961 ;  /* 0xbfb8aa3b00587820 */ /* 0x000fc60000410000 */
[----:B------:R-:W-:Y:S01]  /*25b0*/  MUFU.EX2 R57, R57 ;  /* 0x0000003900397308 */ /* 0x000fe20000000800 */
[----:B------:R-:W-:Y:S01]  /*25c0*/  FMUL.FTZ R100, R79, -1.4426950216293334961 ;  /* 0xbfb8aa3b4f647820 */ /* 0x000fe20000410000 */
[----:B------:R-:W-:Y:S01]  /*25d0*/  FMUL.FTZ R61, R82, -1.4426950216293334961 ;  /* 0xbfb8aa3b523d7820 */ /* 0x000fe20000410000 */
[----:B------:R-:W-:-:S05]  /*25e0*/  HADD2.F32 R102, -RZ, R102.H0_H0 ;  /* 0x20000066ff667230 */ /* 0x000fca0000004100 */
[----:B------:R-:W-:Y:S01]  /*25f0*/  MUFU.EX2 R88, R88 ;  /* 0x0000005800587308 */ /* 0x000fe20000000800 */
[----:B------:R-:W-:Y:S02]  /*2600*/  HADD2.F32 R83, -RZ, R83.H0_H0 ;  /* 0x20000053ff537230 */ /* 0x000fe40000004100 */
[----:B------:R-:W-:-:S05]  /*2610*/  FMUL.FTZ R43, R102, -1.4426950216293334961 ;  /* 0xbfb8aa3b662b7820 */ /* 0x000fca0000410000 */
[----:B------:R-:W-:Y:S01]  /*2620*/  MUFU.EX2 R100, R100 ;  /* 0x0000006400647308 */ /* 0x000fe20000000800 */
[----:B0-----:R-:W-:-:S07]  /*2630*/  FMUL.FTZ R60, R83, -1.4426950216293334961 ;  /* 0xbfb8aa3b533c7820 */ /* 0x001fce0000410000 */
[----:B------:R-:W0:Y:S01]  /*2640*/  MUFU.EX2 R61, R61 ;  /* 0x0000003d003d7308 */ /* 0x000e220000000800 */
[----:B------:R-:W-:Y:S02]  /*2650*/  HADD2.F32 R76, -RZ, R76.H0_H0 ;  /* 0x2000004cff4c7230 */ /* 0x000fe40000004100 */
[----:B------:R-:W-:Y:S02]  /*2660*/  HADD2.F32 R87, -RZ, R87.H0_H0 ;  /* 0x20000057ff577230 */ /* 0x000fe40000004100 */
[----:B------:R-:W-:-:S03]  /*2670*/  HADD2.F32 R75, -RZ, R75.H0_H0 ;  /* 0x2000004bff4b7230 */ /* 0x000fc60000004100 */
[----:B------:R-:W1:Y:S01]  /*2680*/  MUFU.EX2 R120, R43 ;  /* 0x0000002b00787308 */ /* 0x000e620000000800 */
[----:B------:R-:W-:Y:S02]  /*2690*/  HADD2.F32 R74, -RZ, R74.H0_H0 ;  /* 0x2000004aff4a7230 */ /* 0x000fe40000004100 */
[----:B------:R-:W-:-:S05]  /*26a0*/  FMUL.FTZ R121, R87, -1.4426950216293334961 ;  /* 0xbfb8aa3b57797820 */ /* 0x000fca0000410000 */
[----:B------:R-:W3:Y:S01]  /*26b0*/  MUFU.EX2 R60, R60 ;  /* 0x0000003c003c7308 */ /* 0x000ee20000000800 */
[----:B0-----:R-:W-:Y:S01]  /*26c0*/  FADD.FTZ R61, R61, 1 ;  /* 0x3f8000003d3d7421 */ /* 0x001fe20000010000 */
[----:B------:R-:W-:Y:S02]  /*26d0*/  HADD2.F32 R72, -RZ, R72.H0_H0 ;  /* 0x20000048ff487230 */ /* 0x000fe40000004100 */
[----:B------:R-:W-:Y:S01]  /*26e0*/  HADD2.F32 R85, -RZ, R85.H0_H0 ;  /* 0x20000055ff557230 */ /* 0x000fe20000004100 */
[----:B------:R-:W-:Y:S04]  /*26f0*/  STS.U16 [R146], R109 ;  /* 0x0000006d92007388 */ /* 0x000fe80000000400 */
[----:B------:R-:W-:Y:S04]  /*2700*/  STS.U16 [R144+0x40], R63 ;  /* 0x0000403f90007388 */ /* 0x000fe80000000400 */
[----:B------:R0:W-:Y:S04]  /*2710*/  STS.U16 [R164+0x80], R111 ;  /* 0x0000806fa4007388 */ /* 0x0001e80000000400 */
[----:B------:R-:W-:Y:S04]  /*2720*/  STS.U16 [R161+0xc0], R116 ;  /* 0x0000c074a1007388 */ /* 0x000fe80000000400 */
[----:B------:R-:W-:Y:S04]  /*2730*/  STS.U16 [R160+0x100], R105 ;  /* 0x00010069a0007388 */ /* 0x000fe80000000400 */
[----:B------:R4:W-:Y:S04]  /*2740*/  STS.U16 [R159+0x140], R4 ;  /* 0x000140049f007388 */ /* 0x0009e80000000400 */
[----:B------:R-:W-:Y:S04]  /*2750*/  STS.U16 [R158+0x180], R107 ;  /* 0x0001806b9e007388 */ /* 0x000fe80000000400 */
[----:B------:R5:W-:Y:S04]  /*2760*/  STS.U16 [R156+0x1c0], R103 ;  /* 0x0001c0679c007388 */ /* 0x000be80000000400 */
[----:B------:R-:W-:Y:S04]  /*2770*/  STS.U16 [R134+0x200], R101 ;  /* 0x0002006586007388 */ /* 0x000fe80000000400 */
[----:B--2---:R2:W-:Y:S04]  /*2780*/  STS.U16 [R99+0x240], R108 ;  /* 0x0002406c63007388 */ /* 0x0045e80000000400 */
[----:B------:R-:W-:Y:S04]  /*2790*/  STS.U16 [R98+0x280], R65 ;  /* 0x0002804162007388 */ /* 0x000fe80000000400 */
[----:B------:R-:W-:Y:S04]  /*27a0*/  STS.U16 [R97+0x2c0], R64 ;  /* 0x0002c04061007388 */ /* 0x000fe80000000400 */
[----:B------:R1:W-:Y:S04]  /*27b0*/  STS.U16 [R96+0x300], R89 ;  /* 0x0003005960007388 */ /* 0x0003e80000000400 */
[----:B------:R-:W-:Y:S04]  /*27c0*/  STS.U16 [R95+0x340], R56 ;  /* 0x000340385f007388 */ /* 0x000fe80000000400 */
[----:B------:R-:W-:Y:S04]  /*27d0*/  STS.U16 [R94+0x380], R59 ;  /* 0x0003803b5e007388 */ /* 0x000fe80000000400 */
[----:B------:R-:W-:Y:S01]  /*27e0*/  STS.U16 [R93+0x3c0], R62 ;  /* 0x0003c03e5d007388 */ /* 0x000fe20000000400 */
[----:B------:R-:W-:-:S03]  /*27f0*/  NOP ;  /* 0x0000000000007918 */ /* 0x000fc60000000000 */
[----:B------:R-:W3:Y:S01]  /*2800*/  LDS.U16 R101, [R92] ;  /* 0x000000005c657984 */ /* 0x000ee20000000400 */
[----:B0-----:R-:W-:-:S03]  /*2810*/  FADD.FTZ R111, R113, 1 ;  /* 0x3f800000716f7421 */ /* 0x001fc60000010000 */
[----:B------:R-:W0:Y:S04]  /*2820*/  LDS.U16 R59, [R92+0x2] ;  /* 0x000002005c3b7984 */ /* 0x000e280000000400 */
[----:B------:R-:W0:Y:S01]  /*2830*/  LDS.U16 R62, [R92+0x4] ;  /* 0x000004005c3e7984 */ /* 0x000e220000000400 */
[----:B----4-:R-:W4:Y:S03]  /*2840*/  MUFU.RCP R4, R111 ;  /* 0x0000006f00047308 */ /* 0x010f260000001000 */
[----:B------:R-:W0:Y:S05]  /*2850*/  LDS.U16 R64, [R92+0x6] ;  /* 0x000006005c407984 */ /* 0x000e2a0000000400 */
[----:B-----5:R5:W-:Y:S01]  /*2860*/  MUFU.RCP R103, R66 ;  /* 0x0000004200677308 */ /* 0x020be20000001000 */
[----:B------:R-:W-:Y:S01]  /*2870*/  FADD.FTZ R113, R117, 1 ;  /* 0x3f80000075717421 */ /* 0x000fe20000010000 */
[----:B------:R-:W-:Y:S01]  /*2880*/  FADD.FTZ R109, R118, 1 ;  /* 0x3f800000766d7421 */ /* 0x000fe20000010000 */
[----:B------:R-:W-:Y:S01]  /*2890*/  FADD.FTZ R107, R119, 1 ;  /* 0x3f800000776b7421 */ /* 0x000fe20000010000 */
[----:B--2---:R-:W-:Y:S01]  /*28a0*/  FADD.FTZ R108, R57, 1 ;  /* 0x3f800000396c7421 */ /* 0x004fe20000010000 */
[----:B-1----:R-:W-:Y:S01]  /*28b0*/  FADD.FTZ R89, R88, 1 ;  /* 0x3f80000058597421 */ /* 0x002fe20000010000 */
[----:B------:R-:W-:Y:S04]  /*28c0*/  LDS.U16 R118, [R92+0xc] ;  /* 0x00000c005c767984 */ /* 0x000fe80000000400 */
[----:B-----5:R-:W1:Y:S01]  /*28d0*/  LDS.U16 R66, [R92+0xa] ;  /* 0x00000a005c427984 */ /* 0x020e620000000400 */
[----:B------:R-:W-:Y:S01]  /*28e0*/  MUFU.EX2 R63, R121 ;  /* 0x00000079003f7308 */ /* 0x000fe20000000800 */
[----:B------:R-:W-:-:S02]  /*28f0*/  FADD.FTZ R105, R120, 1 ;  /* 0x3f80000078697421 */ /* 0x000fc40000010000 */
[----:B------:R-:W-:Y:S01]  /*2900*/  LDS.U16 R125, [R92+0xe] ;  /* 0x00000e005c7d7984 */ /* 0x000fe20000000400 */
[----:B---3--:R-:W-:Y:S01]  /*2910*/  FADD.FTZ R116, R60, 1 ;  /* 0x3f8000003c747421 */ /* 0x008fe20000010000 */
[----:B------:R-:W-:Y:S02]  /*2920*/  HADD2.F32 R86, -RZ, R86.H0_H0 ;  /* 0x20000056ff567230 */ /* 0x000fe40000004100 */
[----:B------:R-:W-:Y:S01]  /*2930*/  FMUL.FTZ R43, R85, -1.4426950216293334961 ;  /* 0xbfb8aa3b552b7820 */ /* 0x000fe20000410000 */
[----:B------:R-:W-:Y:S01]  /*2940*/  HADD2.F32 R84, -RZ, R84.H0_H0 ;  /* 0x20000054ff547230 */ /* 0x000fe20000004100 */
[----:B------:R-:W-:Y:S01]  /*2950*/  LDS.U16 R131, [R92+0x1c] ;  /* 0x00001c005c837984 */ /* 0x000fe20000000400 */
[----:B------:R-:W-:-:S03]  /*2960*/  HADD2.F32 R56, -RZ, R101.H0_H0 ;  /* 0x20000065ff387230 */ /* 0x000fc60000004100 */
[----:B------:R-:W-:Y:S02]  /*2970*/  LDS.U16 R130, [R92+0x1e] ;  /* 0x00001e005c827984 */ /* 0x000fe40000000400 */
[----:B------:R-:W-:-:S04]  /*2980*/  FMUL.FTZ R65, R91, R56 ;  /* 0x000000385b417220 */ /* 0x000fc80000410000 */
[----:B----4-:R-:W-:Y:S02]  /*2990*/  FMUL.FTZ R117, R4, R65 ;  /* 0x0000004104757220 */ /* 0x010fe40000410000 */
[----:B------:R-:W2:Y:S01]  /*29a0*/  LDS.U16 R65, [R92+0x8] ;  /* 0x000008005c417984 */ /* 0x000ea20000000400 */
[----:B------:R-:W3:Y:S01]  /*29b0*/  MUFU.RCP R113, R113 ;  /* 0x0000007100717308 */ /* 0x000ee20000001000 */
[----:B------:R-:W-:Y:S01]  /*29c0*/  FADD.FTZ R101, R58, 1 ;  /* 0x3f8000003a657421 */ /* 0x000fe20000010000 */
[----:B------:R-:W-:-:S06]  /*29d0*/  FADD.FTZ R58, -R4, 1 ;  /* 0x3f800000043a7421 */ /* 0x000fcc0000010100 */
[----:B------:R-:W4:Y:S01]  /*29e0*/  MUFU.RCP R109, R109 ;  /* 0x0000006d006d7308 */ /* 0x000f220000001000 */
[----:B------:R-:W-:Y:S01]  /*29f0*/  FFMA.FTZ R58, R5, R58, 1 ;  /* 0x3f800000053a7423 */ /* 0x000fe2000001003a */
[----:B0-----:R-:W-:-:S06]  /*2a00*/  HADD2.F32 R57, -RZ, R59.H0_H0 ;  /* 0x2000003bff397230 */ /* 0x001fcc0000004100 */
[----:B------:R-:W0:Y:S01]  /*2a10*/  MUFU.RCP R107, R107 ;  /* 0x0000006b006b7308 */ /* 0x000e220000001000 */
[----:B------:R-:W-:Y:S01]  /*2a20*/  FMUL.FTZ R117, R117, R58 ;  /* 0x0000003a75757220 */ /* 0x000fe20000410000 */
[----:B------:R-:W-:Y:S02]  /*2a30*/  HADD2.F32 R58, -RZ, R62.H0_H0 ;  /* 0x2000003eff3a7230 */ /* 0x000fe40000004100 */
[----:B---3--:R-:W-:Y:S01]  /*2a40*/  FADD.FTZ R111, -R113, 1 ;  /* 0x3f800000716f7421 */ /* 0x008fe20000010100 */
[----:B------:R-:W-:Y:S02]  /*2a50*/  HADD2.F32 R59, -RZ, R64.H0_H0 ;  /* 0x20000040ff3b7230 */ /* 0x000fe40000004100 */
[----:B------:R-:W-:Y:S01]  /*2a60*/  FMUL.FTZ R62, R76, R57 ;  /* 0x000000394c3e7220 */ /* 0x000fe20000410000 */
[----:B------:R-:W-:Y:S01]  /*2a70*/  FMUL.FTZ R64, R75, R58 ;  /* 0x0000003a4b407220 */ /* 0x000fe20000410000 */
[----:B----4-:R-:W-:Y:S01]  /*2a80*/  FADD.FTZ R119, -R109, 1 ;  /* 0x3f8000006d777421 */ /* 0x010fe20000010100 */
[----:B------:R-:W-:Y:S01]  /*2a90*/  FFMA.FTZ R111, R110, R111, 1 ;  /* 0x3f8000006e6f7423 */ /* 0x000fe2000001006f */
[----:B------:R-:W-:Y:S01]  /*2aa0*/  FADD.FTZ R88, R100, 1 ;  /* 0x3f80000064587421 */ /* 0x000fe20000010000 */
[----:B------:R-:W-:Y:S01]  /*2ab0*/  FMUL.FTZ R62, R113, R62 ;  /* 0x0000003e713e7220 */ /* 0x000fe20000410000 */
[----:B------:R-:W-:Y:S01]  /*2ac0*/  FFMA.FTZ R119, R106, R119, 1 ;  /* 0x3f8000006a777423 */ /* 0x000fe20000010077 */
[----:B------:R-:W-:Y:S01]  /*2ad0*/  FMUL.FTZ R100, R74, R59 ;  /* 0x0000003b4a647220 */ /* 0x000fe20000410000 */
[----:B------:R-:W-:Y:S01]  /*2ae0*/  FMUL.FTZ R64, R109, R64 ;  /* 0x000000406d407220 */ /* 0x000fe20000410000 */
[C---:B0-----:R-:W-:Y:S01]  /*2af0*/  FADD.FTZ R121, -R107.reuse, 1 ;  /* 0x3f8000006b797421 */ /* 0x041fe20000010100 */
[----:B------:R-:W-:Y:S01]  /*2b00*/  FMUL.FTZ R122, R62, R111 ;  /* 0x0000006f3e7a7220 */ /* 0x000fe20000410000 */
[----:B------:R-:W-:Y:S01]  /*2b10*/  FMUL.FTZ R100, R107, R100 ;  /* 0x000000646b647220 */ /* 0x000fe20000410000 */
[----:B------:R1:W-:Y:S01]  /*2b20*/  MUFU.RCP R111, R61 ;  /* 0x0000003d006f7308 */ /* 0x0003e20000001000 */
[----:B------:R-:W-:Y:S01]  /*2b30*/  FFMA.FTZ R121, R104, R121, 1 ;  /* 0x3f80000068797423 */ /* 0x000fe20000010079 */
[----:B------:R-:W-:-:S02]  /*2b40*/  FMUL.FTZ R123, R64, R119 ;  /* 0x00000077407b7220 */ /* 0x000fc40000410000 */
[----:B------:R-:W0:Y:S01]  /*2b50*/  LDS.U16 R119, [R92+0x10] ;  /* 0x000010005c777984 */ /* 0x000e220000000400 */
[----:B------:R-:W-:Y:S01]  /*2b60*/  FMUL.FTZ R120, R100, R121 ;  /* 0x0000007964787220 */ /* 0x000fe20000410000 */
[----:B------:R-:W-:Y:S02]  /*2b70*/  FADD.FTZ R127, -R103, 1 ;  /* 0x3f800000677f7421 */ /* 0x000fe40000010100 */
[----:B------:R-:W3:Y:S01]  /*2b80*/  LDS.U16 R100, [R92+0x12] ;  /* 0x000012005c647984 */ /* 0x000ee20000000400 */
[----:B-1----:R-:W-:-:S05]  /*2b90*/  HADD2.F32 R61, -RZ, R66.H0_H0 ;  /* 0x20000042ff3d7230 */ /* 0x002fca0000004100 */
[----:B------:R-:W-:Y:S01]  /*2ba0*/  FMUL.FTZ R66, R72, R61 ;  /* 0x0000003d48427220 */ /* 0x000fe20000410000 */
[----:B--2---:R-:W-:Y:S02]  /*2bb0*/  HADD2.F32 R60, -RZ, R65.H0_H0 ;  /* 0x20000041ff3c7230 */ /* 0x004fe40000004100 */
[----:B------:R-:W-:Y:S01]  /*2bc0*/  FFMA.FTZ R65, R90, R127, 1 ;  /* 0x3f8000005a417423 */ /* 0x000fe2000001007f */
[----:B------:R-:W-:Y:S01]  /*2bd0*/  FMUL.FTZ R66, R103, R66 ;  /* 0x0000004267427220 */ /* 0x000fe20000410000 */
[----:B------:R-:W-:-:S03]  /*2be0*/  FMUL.FTZ R42, R86, -1.4426950216293334961 ;  /* 0xbfb8aa3b562a7820 */ /* 0x000fc60000410000 */
[----:B------:R-:W-:Y:S02]  /*2bf0*/  FMUL.FTZ R128, R66, R65 ;  /* 0x0000004142807220 */ /* 0x000fe40000410000 */
[----:B------:R-:W1:Y:S01]  /*2c00*/  LDS.U16 R66, [R92+0x14] ;  /* 0x000014005c427984 */ /* 0x000e620000000400 */
[----:B------:R-:W-:Y:S01]  /*2c10*/  FMUL.FTZ R55, R84, -1.4426950216293334961 ;  /* 0xbfb8aa3b54377820 */ /* 0x000fe20000410000 */
[----:B------:R-:W2:Y:S08]  /*2c20*/  MUFU.RCP R105, R105 ;  /* 0x0000006900697308 */ /* 0x000eb00000001000 */
[----:B------:R-:W4:Y:S08]  /*2c30*/  MUFU.EX2 R43, R43 ;  /* 0x0000002b002b7308 */ /* 0x000f300000000800 */
[----:B------:R-:W5:Y:S01]  /*2c40*/  MUFU.RCP R101, R101 ;  /* 0x0000006500657308 */ /* 0x000f620000001000 */
[----:B------:R-:W-:Y:S01]  /*2c50*/  HADD2.F32 R73, -RZ, R73.H0_H0 ;  /* 0x20000049ff497230 */ /* 0x000fe20000004100 */
[----:B------:R-:W1:Y:S06]  /*2c60*/  LDS.U16 R65, [R92+0x16] ;  /* 0x000016005c417984 */ /* 0x000e6c0000000400 */
[----:B------:R-:W0:Y:S08]  /*2c70*/  MUFU.EX2 R42, R42 ;  /* 0x0000002a002a7308 */ /* 0x000e300000000800 */
[----:B------:R-:W3:Y:S08]  /*2c80*/  MUFU.EX2 R55, R55 ;  /* 0x0000003700377308 */ /* 0x000ef00000000800 */
[----:B------:R-:W1:Y:S01]  /*2c90*/  MUFU.RCP R88, R88 ;  /* 0x0000005800587308 */ /* 0x000e620000001000 */
[----:B--2---:R-:W-:Y:S01]  /*2ca0*/  FADD.FTZ R121, -R105, 1 ;  /* 0x3f80000069797421 */ /* 0x004fe20000010100 */
[----:B------:R-:W-:Y:S01]  /*2cb0*/  FMUL.FTZ R64, R73, R60 ;  /* 0x0000003c49407220 */ /* 0x000fe20000410000 */
[----:B----4-:R-:W-:-:S05]  /*2cc0*/  FADD.FTZ R124, R43, 1 ;  /* 0x3f8000002b7c7421 */ /* 0x010fca0000010000 */
[----:B------:R-:W2:Y:S01]  /*2cd0*/  MUFU.RCP R89, R89 ;  /* 0x0000005900597308 */ /* 0x000ea20000001000 */
[----:B-----5:R-:W-:Y:S01]  /*2ce0*/  FADD.FTZ R43, -R101, 1 ;  /* 0x3f800000652b7421 */ /* 0x020fe20000010100 */
[----:B------:R-:W-:Y:S01]  /*2cf0*/  FFMA.FTZ R121, R102, R121, 1 ;  /* 0x3f80000066797423 */ /* 0x000fe20000010079 */
[----:B------:R-:W-:Y:S01]  /*2d00*/  FMUL.FTZ R64, R105, R64 ;  /* 0x0000004069407220 */ /* 0x000fe20000410000 */
[----:B0-----:R-:W-:Y:S01]  /*2d10*/  FADD.FTZ R137, R42, 1 ;  /* 0x3f8000002a897421 */ /* 0x001fe20000010000 */
[----:B---3--:R-:W-:Y:S01]  /*2d20*/  FADD.FTZ R55, R55, 1 ;  /* 0x3f80000037377421 */ /* 0x008fe20000010000 */
[----:B------:R-:W-:Y:S02]  /*2d30*/  FFMA.FTZ R133, R80, R43, 1 ;  /* 0x3f80000050857423 */ /* 0x000fe4000001002b */
[----:B------:R-:W0:Y:S01]  /*2d40*/  MUFU.RCP R108, R108 ;  /* 0x0000006c006c7308 */ /* 0x000e220000001000 */
[----:B-1----:R-:W-:Y:S01]  /*2d50*/  FADD.FTZ R42, -R88, 1 ;  /* 0x3f800000582a7421 */ /* 0x002fe20000010100 */
[----:B------:R-:W-:-:S02]  /*2d60*/  HADD2.F32 R71, -RZ, R71.H0_H0 ;  /* 0x20000047ff477230 */ /* 0x000fc40000004100 */
[----:B------:R-:W-:-:S04]  /*2d70*/  HADD2.F32 R62, -RZ, R118.H0_H0 ;  /* 0x20000076ff3e7230 */ /* 0x000fc80000004100 */
[----:B------:R-:W1:Y:S01]  /*2d80*/  MUFU.RCP R116, R116 ;  /* 0x0000007400747308 */ /* 0x000e620000001000 */
[----:B------:R-:W-:Y:S02]  /*2d90*/  HADD2.F32 R78, -RZ, R78.H0_H0 ;  /* 0x2000004eff4e7230 */ /* 0x000fe40000004100 */
[----:B------:R-:W-:Y:S02]  /*2da0*/  HADD2.F32 R43, -RZ, R119.H0_H0 ;  /* 0x20000077ff2b7230 */ /* 0x000fe40000004100 */
[----:B------:R-:W-:Y:S01]  /*2db0*/  FMUL.FTZ R127, R64, R121 ;  /* 0x00000079407f7220 */ /* 0x000fe20000410000 */
[----:B------:R-:W-:Y:S01]  /*2dc0*/  FFMA.FTZ R132, R79, R42, 1 ;  /* 0x3f8000004f847423 */ /* 0x000fe2000001002a */
[----:B------:R-:W-:Y:S02]  /*2dd0*/  HADD2.F32 R70, -RZ, R70.H0_H0 ;  /* 0x20000046ff467230 */ /* 0x000fe40000004100 */
[----:B------:R-:W-:Y:S01]  /*2de0*/  FMUL.FTZ R118, R71, R62 ;  /* 0x0000003e47767220 */ /* 0x000fe20000410000 */
[----:B------:R3:W4:Y:S01]  /*2df0*/  MUFU.RCP R121, R55 ;  /* 0x0000003700797308 */ /* 0x0007220000001000 */
[----:B------:R-:W-:-:S02]  /*2e00*/  HADD2.F32 R42, -RZ, R100.H0_H0 ;  /* 0x20000064ff2a7230 */ /* 0x000fc40000004100 */
[----:B------:R-:W-:Y:S01]  /*2e10*/  FMUL.FTZ R100, R78, R43 ;  /* 0x0000002b4e647220 */ /* 0x000fe20000410000 */
[C---:B--2---:R-:W-:Y:S01]  /*2e20*/  FADD.FTZ R129, -R89.reuse, 1 ;  /* 0x3f80000059817421 */ /* 0x044fe20000010100 */
[----:B------:R-:W-:Y:S01]  /*2e30*/  FMUL.FTZ R118, R89, R118 ;  /* 0x0000007659767220 */ /* 0x000fe20000410000 */
[----:B------:R-:W-:Y:S01]  /*2e40*/  HADD2.F32 R77, -RZ, R77.H0_H0 ;  /* 0x2000004dff4d7230 */ /* 0x000fe20000004100 */
[----:B------:R-:W2:Y:S01]  /*2e50*/  LDS.U16 R64, [R92+0x18] ;  /* 0x000018005c407984 */ /* 0x000ea20000000400 */
[----:B---3--:R-:W-:Y:S02]  /*2e60*/  HADD2.F32 R55, -RZ, R125.H0_H0 ;  /* 0x2000007dff377230 */ /* 0x008fe40000004100 */
[----:B------:R-:W-:Y:S01]  /*2e70*/  FMUL.FTZ R100, R101, R100 ;  /* 0x0000006465647220 */ /* 0x000fe20000410000 */
[----:B------:R-:W-:Y:S02]  /*2e80*/  FFMA.FTZ R129, R0, R129, 1 ;  /* 0x3f80000000817423 */ /* 0x000fe40000010081 */
[----:B------:R-:W-:Y:S01]  /*2e90*/  FMUL.FTZ R119, R70, R55 ;  /* 0x0000003746777220 */ /* 0x000fe20000410000 */
[----:B------:R-:W-:Y:S01]  /*2ea0*/  FMUL.FTZ R133, R100, R133 ;  /* 0x0000008564857220 */ /* 0x000fe20000410000 */
[----:B------:R-:W-:Y:S01]  /*2eb0*/  FMUL.FTZ R129, R118, R129 ;  /* 0x0000008176817220 */ /* 0x000fe20000410000 */
[----:B0-----:R-:W-:Y:S01]  /*2ec0*/  FADD.FTZ R126, -R108, 1 ;  /* 0x3f8000006c7e7421 */ /* 0x001fe20000010100 */
[----:B------:R-:W-:Y:S01]  /*2ed0*/  FMUL.FTZ R119, R88, R119 ;  /* 0x0000007758777220 */ /* 0x000fe20000410000 */
[----:B------:R-:W-:-:S02]  /*2ee0*/  HADD2.F32 R69, -RZ, R69.H0_H0 ;  /* 0x20000045ff457230 */ /* 0x000fc40000004100 */
[----:B-1----:R-:W-:Y:S01]  /*2ef0*/  FADD.FTZ R100, -R116, 1 ;  /* 0x3f80000074647421 */ /* 0x002fe20000010100 */
[----:B------:R-:W-:Y:S01]  /*2f00*/  HADD2.F32 R66, -RZ, R66.H0_H0 ;  /* 0x20000042ff427230 */ /* 0x000fe20000004100 */
[----:B------:R-:W0:Y:S01]  /*2f10*/  LDS.U16 R118, [R92+0x1a] ;  /* 0x00001a005c767984 */ /* 0x000e220000000400 */
[----:B------:R-:W-:Y:S01]  /*2f20*/  FMUL.FTZ R125, R77, R42 ;  /* 0x0000002a4d7d7220 */ /* 0x000fe20000410000 */
[----:B------:R-:W-:Y:S01]  /*2f30*/  FMUL.FTZ R132, R119, R132 ;  /* 0x0000008477847220 */ /* 0x000fe20000410000 */
[----:B------:R-:W-:Y:S01]  /*2f40*/  FFMA.FTZ R135, R81, R126, 1 ;  /* 0x3f80000051877423 */ /* 0x000fe2000001007e */
[----:B------:R-:W-:Y:S01]  /*2f50*/  FFMA.FTZ R119, R83, R100, 1 ;  /* 0x3f80000053777423 */ /* 0x000fe20000010064 */
[----:B------:R-:W-:Y:S01]  /*2f60*/  FMUL.FTZ R136, R108, R125 ;  /* 0x0000007d6c887220 */ /* 0x000fe20000410000 */
[----:B------:R-:W-:Y:S01]  /*2f70*/  FADD.FTZ R126, R63, 1 ;  /* 0x3f8000003f7e7421 */ /* 0x000fe20000010000 */
[----:B------:R-:W-:Y:S01]  /*2f80*/  FMUL.FTZ R100, R69, R66 ;  /* 0x0000004245647220 */ /* 0x000fe20000410000 */
[----:B------:R-:W-:Y:S01]  /*2f90*/  FADD.FTZ R63, -R111, 1 ;  /* 0x3f8000006f3f7421 */ /* 0x000fe20000010100 */
[----:B------:R-:W-:-:S02]  /*2fa0*/  FMUL.FTZ R136, R136, R135 ;  /* 0x0000008788887220 */ /* 0x000fc40000410000 */
[----:B------:R-:W-:Y:S01]  /*2fb0*/  FMUL.FTZ R100, R111, R100 ;  /* 0x000000646f647220 */ /* 0x000fe20000410000 */
[----:B------:R-:W-:-:S04]  /*2fc0*/  FFMA.FTZ R135, R82, R63, 1 ;  /* 0x3f80000052877423 */ /* 0x000fc8000001003f */
[----:B------:R-:W-:Y:S02]  /*2fd0*/  FMUL.FTZ R135, R100, R135 ;  /* 0x0000008764877220 */ /* 0x000fe40000410000 */
[----:B------:R-:W1:Y:S01]  /*2fe0*/  S2R R100, SR_TID.X ;  /* 0x0000000000647919 */ /* 0x000e620000002100 */
[----:B------:R-:W3:Y:S01]  /*2ff0*/  MUFU.RCP R124, R124 ;  /* 0x0000007c007c7308 */ /* 0x000ee20000001000 */
[----:B------:R-:W-:Y:S02]  /*3000*/  HADD2.F32 R112, -RZ, R112.H0_H0 ;  /* 0x20000070ff707230 */ /* 0x000fe40000004100 */
[----:B------:R-:W-:Y:S02]  /*3010*/  HADD2.F32 R65, -RZ, R65.H0_H0 ;  /* 0x20000041ff417230 */ /* 0x000fe40000004100 */
[----:B------:R-:W-:-:S03]  /*3020*/  HADD2.F32 R115, -RZ, R115.H0_H0 ;  /* 0x20000073ff737230 */ /* 0x000fc60000004100 */
[----:B------:R-:W-:Y:S01]  /*3030*/  FMUL.FTZ R63, R112, R65 ;  /* 0x00000041703f7220 */ /* 0x000fe20000410000 */
[----:B------:R4:W5:Y:S01]  /*3040*/  MUFU.RCP R125, R137 ;  /* 0x00000089007d7308 */ /* 0x0009620000001000 */
[----:B--2---:R-:W-:Y:S02]  /*3050*/  HADD2.F32 R64, -RZ, R64.H0_H0 ;  /* 0x20000040ff407230 */ /* 0x004fe40000004100 */
[----:B------:R-:W-:Y:S01]  /*3060*/  FMUL.FTZ R138, R116, R63 ;  /* 0x0000003f748a7220 */ /* 0x000fe20000410000 */
[----:B------:R-:W-:-:S04]  /*3070*/  HADD2.F32 R114, -RZ, R114.H0_H0 ;  /* 0x20000072ff727230 */ /* 0x000fc80000004100 */
[----:B------:R-:W2:Y:S01]  /*3080*/  MUFU.RCP R126, R126 ;  /* 0x0000007e007e7308 */ /* 0x000ea20000001000 */
[----:B----4-:R-:W-:Y:S01]  /*3090*/  FADD.FTZ R137, -R121, 1 ;  /* 0x3f80000079897421 */ /* 0x010fe20000010100 */
[----:B------:R-:W-:Y:S01]  /*30a0*/  FMUL.FTZ R140, R115, R64 ;  /* 0x00000040738c7220 */ /* 0x000fe20000410000 */
[----:B0-----:R-:W-:Y:S02]  /*30b0*/  HADD2.F32 R63, -RZ, R118.H0_H0 ;  /* 0x20000076ff3f7230 */ /* 0x001fe40000004100 */
[----:B---3--:R-:W-:Y:S01]  /*30c0*/  FADD.FTZ R118, -R124, 1 ;  /* 0x3f8000007c767421 */ /* 0x008fe20000010100 */
[----:B------:R-:W-:Y:S01]  /*30d0*/  FFMA.FTZ R142, R84, R137, 1 ;  /* 0x3f800000548e7423 */ /* 0x000fe20000010089 */
[----:B------:R-:W-:Y:S01]  /*30e0*/  FMUL.FTZ R137, R121, R140 ;  /* 0x0000008c79897220 */ /* 0x000fe20000410000 */
[----:B------:R-:W-:Y:S01]  /*30f0*/  FMUL.FTZ R139, R114, R63 ;  /* 0x0000003f728b7220 */ /* 0x000fe20000410000 */
[----:B------:R-:W-:Y:S01]  /*3100*/  FMUL.FTZ R138, R138, R119 ;  /* 0x000000778a8a7220 */ /* 0x000fe20000410000 */
[----:B------:R-:W-:Y:S01]  /*3110*/  FFMA.FTZ R140, R85, R118, 1 ;  /* 0x3f800000558c7423 */ /* 0x000fe20000010076 */
[----:B------:R-:W-:Y:S01]  /*3120*/  HADD2.F32 R119, -RZ, R68.H0_H0 ;  /* 0x20000044ff777230 */ /* 0x000fe20000004100 */
[----:B-1----:R-:W-:Y:S01]  /*3130*/  ISETP.NE.AND P0, PT, R100, RZ, PT ;  /* 0x000000ff6400720c */ /* 0x002fe20003f05270 */
[----:B------:R-:W-:-:S02]  /*3140*/  HADD2.F32 R118, -RZ, R67.H0_H0 ;  /* 0x20000043ff767230 */ /* 0x000fc40000004100 */
[----:B------:R-:W-:Y:S01]  /*3150*/  FMUL.FTZ R139, R124, R139 ;  /* 0x0000008b7c8b7220 */ /* 0x000fe20000410000 */
[----:B------:R-:W-:Y:S02]  /*3160*/  HADD2.F32 R68, -RZ, R131.H0_H0 ;  /* 0x20000083ff447230 */ /* 0x000fe40000004100 */
[----:B------:R-:W-:Y:S02]  /*3170*/  HADD2.F32 R67, -RZ, R130.H0_H0 ;  /* 0x20000082ff437230 */ /* 0x000fe40000004100 */
[----:B------:R-:W-:Y:S01]  /*3180*/  FMUL.FTZ R137, R137, R142 ;  /* 0x0000008e89897220 */ /* 0x000fe20000410000 */
[----:B------:R-:W-:Y:S01]  /*3190*/  FMUL.FTZ R130, R139, R140 ;  /* 0x0000008c8b827220 */ /* 0x000fe20000410000 */
[----:B-----5:R-:W-:Y:S01]  /*31a0*/  FADD.FTZ R131, -R125, 1 ;  /* 0x3f8000007d837421 */ /* 0x020fe20000010100 */
[----:B--2---:R-:W-:Y:S01]  /*31b0*/  FADD.FTZ R142, -R126, 1 ;  /* 0x3f8000007e8e7421 */ /* 0x004fe20000010100 */
[----:B------:R-:W-:Y:S01]  /*31c0*/  FMUL.FTZ R140, R119, R68 ;  /* 0x00000044778c7220 */ /* 0x000fe20000410000 */
[----:B------:R-:W-:Y:S01]  /*31d0*/  FMUL.FTZ R139, R118, R67 ;  /* 0x00000043768b7220 */ /* 0x000fe20000410000 */
[----:B------:R-:W-:Y:S01]  /*31e0*/  F2FP.F16.F32.PACK_AB R141, R122, R117 ;  /* 0x000000757a8d723e */ /* 0x000fe200000000ff */
[----:B------:R-:W-:Y:S01]  /*31f0*/  BAR.SYNC.DEFER_BLOCKING 0x0 ;  /* 0x0000000000007b1d */ /* 0x000fe20000010000 */
[----:B------:R-:W-:Y:S01]  /*3200*/  FFMA.FTZ R131, R86, R131, 1 ;  /* 0x3f80000056837423 */ /* 0x000fe20000010083 */
[----:B------:R-:W-:Y:S01]  /*3210*/  FFMA.FTZ R142, R87, R142, 1 ;  /* 0x3f800000578e7423 */ /* 0x000fe2000001008e */
[----:B------:R-:W-:Y:S01]  /*3220*/  FMUL.FTZ R140, R125, R140 ;  /* 0x0000008c7d8c7220 */ /* 0x000fe20000410000 */
[----:B------:R-:W-:Y:S01]  /*3230*/  FMUL.FTZ R139, R126, R139 ;  /* 0x0000008b7e8b7220 */ /* 0x000fe20000410000 */
[----:B------:R-:W-:Y:S01]  /*3240*/  F2FP.F16.F32.PACK_AB R120, R120, R123 ;  /* 0x0000007b7878723e */ /* 0x000fe200000000ff */
[----:B------:R-:W-:Y:S01]  /*3250*/  VOTEU.ALL UP0, P0 ;  /* 0x0000000000ff7886 */ /* 0x000fe20000000000 */
[----:B------:R-:W-:-:S02]  /*3260*/  PRMT R123, R141, 0x7632, R123 ;  /* 0x000076328d7b7816 */ /* 0x000fc4000000007b */
[----:B------:R-:W-:Y:S01]  /*3270*/  F2FP.F16.F32.PACK_AB R133, R136, R133 ;  /* 0x000000858885723e */ /* 0x000fe200000000ff */
[----:B------:R-:W-:Y:S01]  /*3280*/  FMUL.FTZ R117, R140, R131 ;  /* 0x000000838c757220 */ /* 0x000fe20000410000 */
[----:B------:R-:W-:Y:S01]  /*3290*/  F2FP.F16.F32.PACK_AB R129, R132, R129 ;  /* 0x000000818481723e */ /* 0x000fe200000000ff */
[----:B------:R-:W-:Y:S01]  /*32a0*/  FMUL.FTZ R122, R139, R142 ;  /* 0x0000008e8b7a7220 */ /* 0x000fe20000410000 */
[----:B------:R-:W-:Y:S01]  /*32b0*/  F2FP.F16.F32.PACK_AB R127, R128, R127 ;  /* 0x0000007f807f723e */ /* 0x000fe200000000ff */
[----:B------:R-:W-:Y:S01]  /*32c0*/  @!UP0 UIMAD UR10, UR20, -0x800, UR32 ;  /* 0xfffff800140a88a4 */ /* 0x000fe2000f8e0220 */
[----:B------:R-:W-:Y:S02]  /*32d0*/  PRMT R128, R120, 0x7632, R128 ;  /* 0x0000763278807816 */ /* 0x000fe40000000080 */
[----:B------:R-:W-:Y:S02]  /*32e0*/  F2FP.F16.F32.PACK_AB R135, R138, R135 ;  /* 0x000000878a87723e */ /* 0x000fe400000000ff */
[----:B------:R-:W-:Y:S01]  /*32f0*/  F2FP.F16.F32.PACK_AB R130, R130, R137 ;  /* 0x000000898282723e */ /* 0x000fe200000000ff */
[----:B------:R0:W-:Y:S01]  /*3300*/  STS.U16 [R92+0x4], R120 ;  /* 0x000004785c007388 */ /* 0x0001e20000000400 */
[----:B------:R-:W-:-:S03]  /*3310*/  F2FP.F16.F32.PACK_AB R117, R122, R117 ;  /* 0x000000757a75723e */ /* 0x000fc600000000ff */
[----:B------:R1:W-:Y:S01]  /*3320*/  STS.U16 [R92+0x2], R123 ;  /* 0x0000027b5c007388 */ /* 0x0003e20000000400 */
[----:B0-----:R-:W-:Y:S02]  /*3330*/  PRMT R120, R133, 0x7632, R120 ;  /* 0x0000763285787816 */ /* 0x001fe40000000078 */
[----:B-1----:R-:W-:-:S03]  /*3340*/  PRMT R123, R129, 0x7632, R123 ;  /* 0x00007632817b7816 */ /* 0x002fc6000000007b */
[----:B------:R0:W-:Y:S01]  /*3350*/  STS.U16 [R92+0x12], R120 ;  /* 0x000012785c007388 */ /* 0x0001e20000000400 */
[----:B------:R-:W-:Y:S02]  /*3360*/  PRMT R131, R127, 0x7632, R131 ;  /* 0x000076327f837816 */ /* 0x000fe40000000083 */
[----:B------:R-:W-:Y:S01]  /*3370*/  PRMT R122, R130, 0x7632, R122 ;  /* 0x00007632827a7816 */ /* 0x000fe2000000007a */
[----:B------:R1:W-:Y:S04]  /*3380*/  STS.U16 [R92+0x8], R127 ;  /* 0x0000087f5c007388 */ /* 0x0003e80000000400 */
[----:B------:R2:W-:Y:S01]  /*3390*/  STS.U16 [R92+0xe], R123 ;  /* 0x00000e7b5c007388 */ /* 0x0005e20000000400 */
[----:B0-----:R-:W-:Y:S02]  /*33a0*/  MOV R120, UR10 ;  /* 0x0000000a00787c02 */ /* 0x001fe40008000f00 */
[----:B-1----:R-:W-:-:S02]  /*33b0*/  PRMT R127, R135, 0x7632, R127 ;  /* 0x00007632877f7816 */ /* 0x002fc4000000007f */
[----:B--2---:R-:W-:Y:S02]  /*33c0*/  PRMT R123, R117, 0x7632, R123 ;  /* 0x00007632757b7816 */ /* 0x004fe4000000007b */
[----:B------:R-:W-:Y:S01]  /*33d0*/  @!P0 IADD3 R120, PT, PT, R120, 0x800, RZ ;  /* 0x0000080078788810 */ /* 0x000fe20007ffe0ff */
[----:B------:R-:W-:Y:S04]  /*33e0*/  STS.U16 [R92], R141 ;  /* 0x0000008d5c007388 */ /* 0x000fe80000000400 */
[----:B------:R0:W-:Y:S04]  /*33f0*/  STS.U16 [R92+0x6], R128 ;  /* 0x000006805c007388 */ /* 0x0001e80000000400 */
        /* <DEDUP_REMOVED lines=26> */
[----:B------:R1:W-:Y:S01]  /*35a0*/  @!P0 STS [UR16+0x1080], R120 ;  /* 0x00108078ff008988 */ /* 0x0003e20008000810 */
[----:B------:R-:W-:Y:S01]  /*35b0*/  BAR.SYNC.DEFER_BLOCKING 0x0 ;  /* 0x0000000000007b1d */ /* 0x000fe20000010000 */
[----:B------:R-:W-:-:S04]  /*35c0*/  UIMAD.WIDE.U32 UR10, UR33, UR12, UR8 ;  /* 0x0000000c210a72a5 */ /* 0x000fc8000f8e0008 */
[----:B------:R-:W-:Y:S01]  /*35d0*/  UIMAD UR11, UR33, UR13, UR11 ;  /* 0x0000000d210b72a4 */ /* 0x000fe2000f8e020b */
[----:B------:R-:W2:Y:S01]  /*35e0*/  LDCU.64 UR12, c[0x0][0x558] ;  /* 0x0000ab00ff0c77ac */ /* 0x000ea20008000a00 */
[----:B------:R-:W3:Y:S02]  /*35f0*/  LDS R122, [UR16+0x1080] ;  /* 0x00108010ff7a7984 */ /* 0x000ee40008000800 */
[----:B------:R-:W-:-:S04]  /*3600*/  UIMAD.WIDE.U32 UR10, UR27, UR14, UR10 ;  /* 0x0000000e1b0a72a5 */ /* 0x000fc8000f8e000a */
[----:B------:R-:W-:Y:S02]  /*3610*/  UIMAD UR11, UR27, UR15, UR11 ;  /* 0x0000000f1b0b72a4 */ /* 0x000fe4000f8e020b */
[----:B0-----:R-:W-:Y:S01]  /*3620*/  IADD3 R128, P1, PT, R40, UR10, RZ ;  /* 0x0000000a28807c10 */ /* 0x001fe2000ff3e0ff */
[----:B-1----:R-:W-:-:S03]  /*3630*/  FMUL.FTZ R120, R5, R4 ;  /* 0x0000000405787220 */ /* 0x002fc60000410000 */
[----:B------:R-:W-:Y:S02]  /*3640*/  IADD3.X R5, PT, PT, RZ, UR11, RZ, P1, !PT ;  /* 0x0000000bff057c10 */ /* 0x000fe40008ffe4ff */
[----:B--2---:R-:W-:-:S03]  /*3650*/  LEA R4, P1, R128, UR12, 0x1 ;  /* 0x0000000c80047c11 */ /* 0x004fc6000f8208ff */
[----:B------:R-:W0:Y:S01]  /*3660*/  LDCU.64 UR10, c[0x0][0x490] ;  /* 0x00009200ff0a77ac */ /* 0x000e220008000a00 */
[----:B------:R-:W-:Y:S02]  /*3670*/  LEA.HI.X R5, R128, UR13, R5, 0x1, P1 ;  /* 0x0000000d80057c11 */ /* 0x000fe400088f0c05 */
[-C--:B---3--:R-:W-:Y:S02]  /*3680*/  ISETP.GE.AND P3, PT, R40, R122.reuse, PT ;  /* 0x0000007a2800720c */ /* 0x088fe40003f66270 */
[-C--:B------:R-:W-:Y:S02]  /*3690*/  ISETP.GE.AND P1, PT, R41, R122.reuse, PT ;  /* 0x0000007a2900720c */ /* 0x080fe40003f26270 */
[-C--:B------:R-:W-:Y:S02]  /*36a0*/  ISETP.GE.AND P2, PT, R21, R122.reuse, PT ;  /* 0x0000007a1500720c */ /* 0x080fe40003f46270 */
[-C--:B------:R-:W-:Y:S02]  /*36b0*/  ISETP.GE.AND P4, PT, R22, R122.reuse, PT ;  /* 0x0000007a1600720c */ /* 0x080fe40003f86270 */
[----:B------:R-:W-:-:S02]  /*36c0*/  ISETP.GE.AND P5, PT, R23, R122, PT ;  /* 0x0000007a1700720c */ /* 0x000fc40003fa6270 */
[----:B------:R-:W-:-:S03]  /*36d0*/  ISETP.GE.AND P6, PT, R24, R122, PT ;  /* 0x0000007a1800720c */ /* 0x000fc60003fc6270 */
[----:B------:R1:W-:Y:S01]  /*36e0*/  @!P3 STG.E.U16 desc[UR28][R4.64], R151 ;  /* 0x000000970400b986 */ /* 0x0003e2000c10151c */
        /* <DEDUP_REMOVED lines=19> */
[----:B------:R1:W-:Y:S04]  /*3820*/  STL [R1+0x4], R146 ;  /* 0x0000049201007387 */ /* 0x0003e80000100800 */
[----:B------:R1:W-:Y:S04]  /*3830*/  STL [R1], R144 ;  /* 0x0000009001007387 */ /* 0x0003e80000100800 */
[----:B------:R1:W-:Y:S04]  /*3840*/  @!P3 STG.E.U16 desc[UR28][R4.64+0x280], R127 ;  /* 0x0002807f0400b986 */ /* 0x0003e8000c10151c */
[----:B------:R1:W-:Y:S04]  /*3850*/  @!P6 STG.E.U16 desc[UR28][R4.64+0x2c0], R129 ;  /* 0x0002c0810400e986 */ /* 0x0003e8000c10151c */
[----:B------:R1:W-:Y:S04]  /*3860*/  @!P5 STG.E.U16 desc[UR28][R4.64+0x300], R131 ;  /* 0x000300830400d986 */ /* 0x0003e8000c10151c */
[----:B------:R1:W-:Y:S04]  /*3870*/  @!P1 STG.E.U16 desc[UR28][R4.64+0x340], R133 ;  /* 0x0003408504009986 */ /* 0x0003e8000c10151c */
[----:B------:R1:W-:Y:S04]  /*3880*/  @!P2 STG.E.U16 desc[UR28][R4.64+0x380], R135 ;  /* 0x000380870400a986 */ /* 0x0003e8000c10151c */
[----:B------:R1:W-:Y:S01]  /*3890*/  @!P4 STG.E.U16 desc[UR28][R4.64+0x3c0], R117 ;  /* 0x0003c0750400c986 */ /* 0x0003e2000c10151c */
[----:B0-----:R-:W-:-:S04]  /*38a0*/  UISETP.NE.U32.AND UP0, UPT, UR10, URZ, UPT ;  /* 0x000000ff0a00728c */ /* 0x001fc8000bf05070 */
[----:B------:R-:W-:Y:S01]  /*38b0*/  UISETP.NE.AND.EX UP0, UPT, UR11, URZ, UPT, UP0 ;  /* 0x000000ff0b00728c */ /* 0x000fe2000bf05300 */
        /* <DEDUP_REMOVED lines=31> */
[----:B-1----:R-:W-:Y:S06]  /*3ab0*/  BRA.U !UP0, `(.L_x_64) ;  /* 0x0000000508bc7547 */ /* 0x002fec000b800000 */
[----:B------:R-:W-:Y:S01]  /*3ac0*/  BAR.SYNC.DEFER_BLOCKING 0x0 ;  /* 0x0000000000007b1d */ /* 0x000fe20000010000 */
[----:B------:R-:W-:Y:S01]  /*3ad0*/  FMUL.FTZ R56, R120, R56 ;  /* 0x0000003878387220 */ /* 0x000fe20000410000 */
[----:B------:R-:W-:Y:S01]  /*3ae0*/  FMUL.FTZ R57, R110, R57 ;  /* 0x000000396e397220 */ /* 0x000fe20000410000 */
[----:B------:R-:W-:Y:S01]  /*3af0*/  FMUL.FTZ R58, R106, R58 ;  /* 0x0000003a6a3a7220 */ /* 0x000fe20000410000 */
[----:B------:R-:W-:Y:S01]  /*3b00*/  FMUL.FTZ R59, R104, R59 ;  /* 0x0000003b683b7220 */ /* 0x000fe20000410000 */
[----:B------:R-:W-:Y:S01]  /*3b10*/  FMUL.FTZ R62, R105, R62 ;  /* 0x0000003e693e7220 */ /* 0x000fe20000410000 */
[----:B------:R-:W-:Y:S01]  /*3b20*/  FMUL.FTZ R55, R107, R55 ;  /* 0x000000376b377220 */ /* 0x000fe20000410000 */
[----:B------:R-:W-:Y:S01]  /*3b30*/  F2FP.F16.F32.PACK_AB R56, R57, R56 ;  /* 0x000000383938723e */ /* 0x000fe200000000ff */
[----:B------:R-:W-:Y:S01]  /*3b40*/  FMUL.FTZ R60, R102, R60 ;  /* 0x0000003c663c7220 */ /* 0x000fe20000410000 */
[----:B------:R-:W-:Y:S01]  /*3b50*/  F2FP.F16.F32.PACK_AB R58, R59, R58 ;  /* 0x0000003a3b3a723e */ /* 0x000fe200000000ff */
        /* <DEDUP_REMOVED lines=9> */
[----:B------:R-:W-:Y:S01]  /*3bf0*/  PRMT R4, R56, 0x7632, R4 ;  /* 0x0000763238047816 */ /* 0x000fe20000000004 */
[----:B------:R-:W0:Y:S01]  /*3c00*/  LDCU.128 UR12, c[0x0][0x430] ;  /* 0x00008600ff0c77ac */ /* 0x000e220008000c00 */
[----:B------:R-:W-:-:S02]  /*3c10*/  F2FP.F16.F32.PACK_AB R55, R55, R62 ;  /* 0x0000003e3737723e */ /* 0x000fc400000000ff */
[----:B------:R-:W-:Y:S01]  /*3c20*/  PRMT R5, R58, 0x7632, R5 ;  /* 0x000076323a057816 */ /* 0x000fe20000000005 */
[----:B------:R1:W-:Y:S01]  /*3c30*/  STS.U16 [R92+0x2], R4 ;  /* 0x000002045c007388 */ /* 0x0003e20000000400 */
[----:B------:R-:W-:Y:S02]  /*3c40*/  F2FP.F16.F32.PACK_AB R60, R61, R60 ;  /* 0x0000003c3d3c723e */ /* 0x000fe400000000ff */
[----:B------:R-:W-:Y:S01]  /*3c50*/  F2FP.F16.F32.PACK_AB R42, R42, R43 ;  /* 0x0000002b2a2a723e */ /* 0x000fe200000000ff */
[----:B------:R2:W-:Y:S01]  /*3c60*/  STS.U16 [R92], R56 ;  /* 0x000000385c007388 */ /* 0x0005e20000000400 */
[----:B------:R-:W-:Y:S02]  /*3c70*/  F2FP.F16.F32.PACK_AB R65, R65, R66 ;  /* 0x000000424141723e */ /* 0x000fe400000000ff */
[----:B------:R-:W-:Y:S01]  /*3c80*/  F2FP.F16.F32.PACK_AB R63, R63, R64 ;  /* 0x000000403f3f723e */ /* 0x000fe200000000ff */
[----:B------:R3:W-:Y:S01]  /*3c90*/  STS.U16 [R92+0x4], R58 ;  /* 0x0000043a5c007388 */ /* 0x0007e20000000400 */
[----:B------:R-:W-:-:S02]  /*3ca0*/  F2FP.F16.F32.PACK_AB R67, R67, R68 ;  /* 0x000000444343723e */ /* 0x000fc400000000ff */
[----:B-1----:R-:W-:Y:S01]  /*3cb0*/  PRMT R4, R55, 0x7632, R4 ;  /* 0x0000763237047816 */ /* 0x002fe20000000004 */
[----:B------:R1:W-:Y:S01]  /*3cc0*/  STS.U16 [R92+0x6], R5 ;  /* 0x000006055c007388 */ /* 0x0003e20000000400 */
[----:B------:R-:W-:Y:S01]  /*3cd0*/  PRMT R57, R60, 0x7632, R57 ;  /* 0x000076323c397816 */ /* 0x000fe20000000039 */
[----:B0-----:R-:W-:Y:S01]  /*3ce0*/  UIMAD.WIDE.U32 UR8, UR33, UR12, UR8 ;  /* 0x0000000c210872a5 */ /* 0x001fe2000f8e0008 */
[----:B------:R-:W-:Y:S01]  /*3cf0*/  PRMT R43, R42, 0x7632, R43 ;  /* 0x000076322a2b7816 */ /* 0x000fe2000000002b */
[----:B------:R0:W-:Y:S01]  /*3d00*/  STS.U16 [R92+0xe], R4 ;  /* 0x00000e045c007388 */ /* 0x0001e20000000400 */
[----:B--2---:R-:W-:Y:S01]  /*3d10*/  PRMT R56, R63, 0x7632, R56 ;  /* 0x000076323f387816 */ /* 0x004fe20000000038 */
[----:B------:R-:W-:Y:S01]  /*3d20*/  UIMAD UR9, UR33, UR13, UR9 ;  /* 0x0000000d210972a4 */ /* 0x000fe2000f8e0209 */
[----:B---3--:R-:W-:Y:S01]  /*3d30*/  PRMT R58, R67, 0x7632, R58 ;  /* 0x00007632433a7816 */ /* 0x008fe2000000003a */
[----:B------:R-:W-:Y:S01]  /*3d40*/  STS.U16 [R92+0x8], R60 ;  /* 0x0000083c5c007388 */ /* 0x000fe20000000400 */
[----:B-1----:R-:W-:Y:S01]  /*3d50*/  PRMT R5, R65, 0x7632, R5 ;  /* 0x0000763241057816 */ /* 0x002fe20000000005 */
[----:B------:R-:W-:-:S02]  /*3d60*/  UIMAD.WIDE.U32 UR8, UR27, UR14, UR8 ;  /* 0x0000000e1b0872a5 */ /* 0x000fc4000f8e0008 */
[----:B------:R-:W-:Y:S01]  /*3d70*/  STS.U16 [R92+0xa], R57 ;  /* 0x00000a395c007388 */ /* 0x000fe20000000400 */
[----:B0-----:R-:W-:Y:S01]  /*3d80*/  MOV R4, UR18 ;  /* 0x0000001200047c02 */ /* 0x001fe20008000f00 */
[----:B------:R-:W-:Y:S02]  /*3d90*/  UIMAD UR15, UR27, UR15, UR9 ;  /* 0x0000000f1b0f72a4 */ /* 0x000fe4000f8e0209 */
[----:B------:R-:W-:Y:S04]  /*3da0*/  STS.U16 [R92+0xc], R55 ;  /* 0x00000c375c007388 */ /* 0x000fe80000000400 */
[----:B------:R-:W-:Y:S04]  /*3db0*/  STS.U16 [R92+0x10], R42 ;  /* 0x0000102a5c007388 */ /* 0x000fe80000000400 */
[----:B------:R-:W-:Y:S04]  /*3dc0*/  STS.U16 [R92+0x12], R43 ;  /* 0x0000122b5c007388 */ /* 0x000fe80000000400 */
[----:B------:R-:W-:Y:S04]  /*3dd0*/  STS.U16 [R92+0x14], R65 ;  /* 0x000014415c007388 */ /* 0x000fe80000000400 */
[----:B------:R0:W-:Y:S04]  /*3de0*/  STS.U16 [R92+0x16], R5 ;  /* 0x000016055c007388 */ /* 0x0001e80000000400 */
[----:B------:R-:W-:Y:S04]  /*3df0*/  STS.U16 [R92+0x18], R63 ;  /* 0x0000183f5c007388 */ /* 0x000fe80000000400 */
[----:B------:R-:W-:Y:S01]  /*3e00*/  STS.U16 [R92+0x1a], R56 ;  /* 0x00001a385c007388 */ /* 0x000fe20000000400 */
[----:B0-----:R-:W-:-:S03]  /*3e10*/  IADD3 R5, P1, PT, R40, UR8, RZ ;  /* 0x0000000828057c10 */ /* 0x001fc6000ff3e0ff */
        /* <DEDUP_REMOVED lines=20> */
[----:B------:R-:W-:Y:S06]  /*3f60*/  BAR.SYNC.DEFER_BLOCKING 0x0 ;  /* 0x0000000000007b1d */ /* 0x000fec0000010000 */
[----:B------:R-:W0:Y:S02]  /*3f70*/  LDS R42, [UR16+0x1080] ;  /* 0x00108010ff2a7984 */ /* 0x000e240008000800 */
[----:B0-----:R-:W-:-:S02]  /*3f80*/  ISETP.GE.AND P2, PT, R40, R42, PT ;  /* 0x0000002a2800720c */ /* 0x001fc40003f46270 */
[-C--:B------:R-:W-:Y:S02]  /*3f90*/  ISETP.GE.AND P3, PT, R41, R42.reuse, PT ;  /* 0x0000002a2900720c */ /* 0x080fe40003f66270 */
[-C--:B------:R-:W-:Y:S02]  /*3fa0*/  ISETP.GE.AND P4, PT, R21, R42.reuse, PT ;  /* 0x0000002a1500720c */ /* 0x080fe40003f86270 */
[-C--:B------:R-:W-:Y:S02]  /*3fb0*/  ISETP.GE.AND P5, PT, R22, R42.reuse, PT ;  /* 0x0000002a1600720c */ /* 0x080fe40003fa6270 */
[----:B------:R-:W-:Y:S02]  /*3fc0*/  IADD3.X R40, PT, PT, RZ, UR15, RZ, P1, !PT ;  /* 0x0000000fff287c10 */ /* 0x000fe40008ffe4ff */
[----:B------:R-:W-:Y:S02]  /*3fd0*/  LEA R4, P1, R5, UR10, 0x1 ;  /* 0x0000000a05047c11 */ /* 0x000fe4000f8208ff */
[----:B------:R-:W-:-:S02]  /*3fe0*/  ISETP.GE.AND P6, PT, R23, R42, PT ;  /* 0x0000002a1700720c */ /* 0x000fc40003fc6270 */
[----:B------:R-:W-:Y:S02]  /*3ff0*/  LEA.HI.X R5, R5, UR11, R40, 0x1, P1 ;  /* 0x0000000b05057c11 */ /* 0x000fe400088f0c28 */
        /* <DEDUP_REMOVED lines=21> */
[----:B------:R0:W-:Y:S04]  /*4150*/  @!P6 STG.E.U16 desc[UR28][R4.64+0x280], R85 ;  /* 0x000280550400e986 */ /* 0x0001e8000c10151c */
[----:B------:R0:W-:Y:S04]  /*4160*/  @!P1 STG.E.U16 desc[UR28][R4.64+0x2c0], R87 ;  /* 0x0002c05704009986 */ /* 0x0001e8000c10151c */
[----:B------:R0:W-:Y:S04]  /*4170*/  @!P2 STG.E.U16 desc[UR28][R4.64+0x300], R101 ;  /* 0x000300650400a986 */ /* 0x0001e8000c10151c */
[----:B------:R0:W-:Y:S04]  /*4180*/  @!P3 STG.E.U16 desc[UR28][R4.64+0x340], R103 ;  /* 0x000340670400b986 */ /* 0x0001e8000c10151c */
[----:B------:R0:W-:Y:S04]  /*4190*/  @!P4 STG.E.U16 desc[UR28][R4.64+0x380], R105 ;  /* 0x000380690400c986 */ /* 0x0001e8000c10151c */
[----:B------:R0:W-:Y:S02]  /*41a0*/  @!P5 STG.E.U16 desc[UR28][R4.64+0x3c0], R107 ;  /* 0x0003c06b0400d986 */ /* 0x0001e4000c10151c */
.L_x_64:
[----:B0-----:R-:W2:Y:S01]  /*41b0*/  LDL.LU R4, [R1+0xc] ;  /* 0x00000c0001047983 */ /* 0x001ea20000300800 */
[----:B------:R-:W-:Y:S01]  /*41c0*/  HADD2.F32 R54, -RZ, R54.H0_H0 ;  /* 0x20000036ff367230 */ /* 0x000fe20000004100 */
[----:B------:R-:W-:Y:S01]  /*41d0*/  UISETP.GE.AND UP0, UPT, UR17, 0x1, UPT ;  /* 0x000000011100788c */ /* 0x000fe2000bf06270 */
[----:B------:R-:W-:Y:S02]  /*41e0*/  HADD2.F32 R53, -RZ, R53.H0_H0 ;  /* 0x20000035ff357230 */ /* 0x000fe40000004100 */
[----:B------:R-:W-:Y:S02]  /*41f0*/  HFMA2 R70, -RZ, RZ, 0, 0 ;  /* 0x00000000ff467431 */ /* 0x000fe400000001ff */
[----:B------:R-:W-:Y:S01]  /*4200*/  HADD2.F32 R52, -RZ, R52.H0_H0 ;  /* 0x20000034ff347230 */ /* 0x000fe20000004100 */
[----:B------:R-:W-:Y:S01]  /*4210*/  CS2R R68, SRZ ;  /* 0x0000000000447805 */ /* 0x000fe2000001ff00 */
        /* <DEDUP_REMOVED lines=8> */
[----:B------:R-:W-:-:S02]  /*42a0*/  HADD2.F32 R6, -RZ, R6.H0_H0 ;  /* 0x20000006ff067230 */ /* 0x000fc40000004100 */
[----:B------:R-:W-:Y:S01]  /*42b0*/  FADD.FTZ R34, R3, UR7 ;  /* 0x0000000703227e21 */ /* 0x000fe20008010000 */
[----:B------:R-:W-:Y:S01]  /*42c0*/  HADD2.F32 R48, -RZ, R48.H0_H0 ;  /* 0x20000030ff307230 */ /* 0x000fe20000004100 */
[----:B------:R-:W-:Y:S01]  /*42d0*/  CS2R R58, SRZ ;  /* 0x00000000003a7805 */ /* 0x000fe2000001ff00 */
[----:B------:R-:W-:Y:S02]  /*42e0*/  HADD2.F32 R47, -RZ, R47.H0_H0 ;  /* 0x2000002fff2f7230 */ /* 0x000fe40000004100 */
[----:B------:R-:W-:Y:S01]  /*42f0*/  FADD.FTZ R33, R6, UR7 ;  /* 0x0000000706217e21 */ /* 0x000fe20008010000 */
[----:B------:R-:W-:Y:S01]  /*4300*/  HADD2.F32 R46, -RZ, R46.H0_H0 ;  /* 0x2000002eff2e7230 */ /* 0x000fe20000004100 */
[----:B------:R-:W-:Y:S01]  /*4310*/  CS2R R56, SRZ ;  /* 0x0000000000387805 */ /* 0x000fe2000001ff00 */
[----:B------:R-:W-:Y:S01]  /*4320*/  HADD2.F32 R45, -RZ, R45.H0_H0 ;  /* 0x2000002dff2d7230 */ /* 0x000fe20000004100 */
[----:B------:R-:W-:Y:S01]  /*4330*/  MOV R55, RZ ;  /* 0x000000ff00377202 */ /* 0x000fe20000000f00 */
[----:B------:R-:W-:Y:S01]  /*4340*/  HADD2.F32 R19, -RZ, R19.H0_H0 ;  /* 0x20000013ff137230 */ /* 0x000fe20000004100 */
[----:B------:R-:W-:Y:S01]  /*4350*/  LOP3.LUT R40, R100, 0x1f, RZ, 0xc0, !PT ;  /* 0x0000001f64287812 */ /* 0x000fe200078ec0ff */
        /* <DEDUP_REMOVED lines=9> */
[----:B------:R-:W-:Y:S01]  /*43f0*/  FADD.FTZ R32, R7, UR7 ;  /* 0x0000000707207e21 */ /* 0x000fe20008010000 */
[----:B------:R-:W-:Y:S02]  /*4400*/  HADD2.F32 R10, -RZ, R10.H0_H0 ;  /* 0x2000000aff0a7230 */ /* 0x000fe40000004100 */
[----:B------:R-:W-:Y:S01]  /*4410*/  FADD.FTZ R31, R8, UR7 ;  /* 0x00000007081f7e21 */ /* 0x000fe20008010000 */
[----:B------:R-:W-:Y:S02]  /*4420*/  HADD2.F32 R11, -RZ, R11.H0_H0 ;  /* 0x2000000bff0b7230 */ /* 0x000fe40000004100 */
[----:B------:R-:W-:Y:S01]  /*4430*/  FADD.FTZ R30, R9, UR7 ;  /* 0x00000007091e7e21 */ /* 0x000fe20008010000 */
[----:B------:R-:W-:-:S02]  /*4440*/  HADD2.F32 R12, -RZ, R12.H0_H0 ;  /* 0x2000000cff0c7230 */ /* 0x000fc40000004100 */
[----:B------:R-:W-:Y:S01]  /*4450*/  FADD.FTZ R29, R10, UR7 ;  /* 0x000000070a1d7e21 */ /* 0x000fe20008010000 */
        /* <DEDUP_REMOVED lines=12> */
[----:B------:R-:W-:Y:S01]  /*4520*/  FMUL.FTZ R16, R90, UR6 ;  /* 0x000000065a107c20 */ /* 0x000fe20008410000 */
[----:B------:R-:W-:Y:S01]  /*4530*/  FADD.FTZ R22, R17, UR7 ;  /* 0x0000000711167e21 */ /* 0x000fe20008010000 */
[----:B------:R-:W-:Y:S01]  /*4540*/  FMUL.FTZ R17, R91, UR6 ;  /* 0x000000065b117c20 */ /* 0x000fe20008410000 */
[----:B------:R-:W-:Y:S01]  /*4550*/  FADD.FTZ R21, R18, UR7 ;  /* 0x0000000712157e21 */ /* 0x000fe20008010000 */
        /* <DEDUP_REMOVED lines=10> */
[----:B------:R-:W-:Y:S01]  /*4600*/  BAR.SYNC.DEFER_BLOCKING 0x0 ;  /* 0x0000000000007b1d */ /* 0x000fe20000010000 */
[----:B--2---:R-:W-:-:S04]  /*4610*/  FFMA.FTZ R4, R0, R54, R4 ;  /* 0x0000003600047223 */ /* 0x004fc80000010004 */
[----:B------:R-:W-:-:S04]  /*4620*/  FFMA.FTZ R5, R91, R53, R4 ;  /* 0x000000355b057223 */ /* 0x000fc80000010004 */
[----:B------:R-:W-:-:S04]  /*4630*/  FFMA.FTZ R4, R90, R52, R5 ;  /* 0x000000345a047223 */ /* 0x000fc80000010005 */
[----:B------:R-:W-:Y:S01]  /*4640*/  FFMA.FTZ R5, R89, R51, R4 ;  /* 0x0000003359057223 */ /* 0x000fe20000010004 */
[----:B------:R-:W-:-:S03]  /*4650*/  HADD2.F32 R4, -RZ, R20.H0_H0 ;  /* 0x20000014ff047230 */ /* 0x000fc60000004100 */
[----:B------:R-:W-:Y:S01]  /*4660*/  FFMA.FTZ R20, R88, R50, R5 ;  /* 0x0000003258147223 */ /* 0x000fe20000010005 */
[----:B------:R-:W-:-:S03]  /*4670*/  FMUL.FTZ R5, R73, UR6 ;  /* 0x0000000649057c20 */ /* 0x000fc60008410000 */
[----:B------:R-:W-:Y:S01]  /*4680*/  FFMA.FTZ R3, R81, R49, R20 ;  /* 0x0000003151037223 */ /* 0x000fe20000010014 */
[----:B------:R-:W-:Y:S01]  /*4690*/  FADD.FTZ R20, R19, UR7 ;  /* 0x0000000713147e21 */ /* 0x000fe20008010000 */
[----:B------:R-:W-:Y:S02]  /*46a0*/  FADD.FTZ R19, R4, UR7 ;  /* 0x0000000704137e21 */ /* 0x000fe40008010000 */
[----:B------:R-:W-:-:S04]  /*46b0*/  FFMA.FTZ R6, R80, R48, R3 ;  /* 0x0000003050067223 */ /* 0x000fc80000010003 */
[----:B------:R-:W-:-:S04]  /*46c0*/  FFMA.FTZ R3, R79, R47, R6 ;  /* 0x0000002f4f037223 */ /* 0x000fc80000010006 */
[----:B------:R-:W-:-:S04]  /*46d0*/  FFMA.FTZ R6, R78, R46, R3 ;  /* 0x0000002e4e067223 */ /* 0x000fc80000010003 */
[----:B------:R-:W-:Y:S01]  /*46e0*/  FFMA.FTZ R3, R77, R45, R6 ;  /* 0x0000002d4d037223 */ /* 0x000fe20000010006 */
[----:B------:R-:W-:-:S03]  /*46f0*/  FMUL.FTZ R6, R74, UR6 ;  /* 0x000000064a067c20 */ /* 0x000fc60008410000 */
[----:B------:R-:W-:-:S04]  /*4700*/  FFMA.FTZ R4, R76, R44, R3 ;  /* 0x0000002c4c047223 */ /* 0x000fc80000010003 */
[----:B------:R-:W-:-:S04]  /*4710*/  FFMA.FTZ R3, R75, R39, R4 ;  /* 0x000000274b037223 */ /* 0x000fc80000010004 */
[----:B------:R-:W-:-:S04]  /*4720*/  FFMA.FTZ R4, R74, R38, R3 ;  /* 0x000000264a047223 */ /* 0x000fc80000010003 */
[----:B------:R-:W-:Y:S01]  /*4730*/  FFMA.FTZ R3, R73, R37, R4 ;  /* 0x0000002549037223 */ /* 0x000fe20000010004 */
[----:B------:R-:W-:-:S03]  /*4740*/  FMUL.FTZ R4, R72, UR6 ;  /* 0x0000000648047c20 */ /* 0x000fc60008410000 */
[----:B------:R-:W-:Y:S01]  /*4750*/  FFMA.FTZ R42, R72, R36, R3 ;  /* 0x00000024482a7223 */ /* 0x000fe20000010003 */
[----:B------:R-:W-:-:S03]  /*4760*/  FMUL.FTZ R3, R71, UR6 ;  /* 0x0000000647037c20 */ /* 0x000fc60008410000 */
[----:B------:R-:W-:-:S05]  /*4770*/  FFMA.FTZ R41, R71, R35, R42 ;  /* 0x0000002347297223 */ /* 0x000fca000001002a */
[----:B------:R0:W-:Y:S01]  /*4780*/  STL [R1+0xc], R41 ;  /* 0x00000c2901007387 */ /* 0x0001e20000100800 */
[----:B------:R-:W-:Y:S05]  /*4790*/  BRA.U !UP0, `(.L_x_65) ;  /* 0x00000025089c7547 */ /* 0x000fea000b800000 */
[----:B------:R-:W1:Y:S01]  /*47a0*/  LDCU.64 UR32, c[0x0][0x3b8] ;  /* 0x00007700ff2077ac */ /* 0x000e620008000a00 */
[----:B------:R-:W2:Y:S01]  /*47b0*/  S2R R100, SR_TID.X ;  /* 0x0000000000647919 */ /* 0x000ea20000002100 */
[----:B------:R-:W-:Y:S01]  /*47c0*/  LOP3.LUT R2, R2, 0xfffffffd, RZ, 0xc0, !PT ;  /* 0xfffffffd02027812 */ /* 0x000fe200078ec0ff */
[----:B------:R-:W3:Y:S01]  /*47d0*/  LDCU.128 UR8, c[0x0][0x3a0] ;  /* 0x00007400ff0877ac */ /* 0x000ee20008000c00 */
[----:B------:R-:W-:Y:S01]  /*47e0*/  MOV R70, RZ ;  /* 0x000000ff00467202 */ /* 0x000fe20000000f00 */
[----:B------:R-:W4:Y:S01]  /*47f0*/  LDCU.128 UR12, c[0x0][0x440] ;  /* 0x00008800ff0c77ac */ /* 0x000f220008000c00 */
[----:B------:R-:W5:Y:S01]  /*4800*/  LDCU.64 UR34, c[0x0][0x3d8] ;  /* 0x00007b00ff2277ac */ /* 0x000f620008000a00 */
[----:B------:R-:W0:Y:S01]  /*4810*/  LDCU.64 UR36, c[0x0][0x450] ;  /* 0x00008a00ff2477ac */ /* 0x000e220008000a00 */
[----:B------:R-:W0:Y:S01]  /*4820*/  LDCU UR40, c[0x0][0x394] ;  /* 0x00007280ff2877ac */ /* 0x000e220008000800 */
[----:B-1----:R-:W-:Y:S02]  /*4830*/  UIMAD.WIDE.U32 UR18, UR27, UR32, URZ ;  /* 0x000000201b1272a5 */ /* 0x002fe4000f8e00ff */
[----:B---3--:R-:W-:-:S02]  /*4840*/  UIMAD.WIDE.U32 UR30, UR27, UR8, URZ ;  /* 0x000000081b1e72a5 */ /* 0x008fc4000f8e00ff */
[----:B------:R-:W-:Y:S02]  /*4850*/  UIMAD UR33, UR27, UR33, UR19 ;  /* 0x000000211b2172a4 */ /* 0x000fe4000f8e0213 */
[----:B----4-:R-:W-:Y:S02]  /*4860*/  ULEA UR19, UP1, UR30, UR12, 0x2 ;  /* 0x0000000c1e137291 */ /* 0x010fe4000f8210ff */
[----:B------:R-:W-:Y:S02]  /*4870*/  ULEA UR32, UP0, UR18, UR14, 0x2 ;  /* 0x0000000e12207291 */ /* 0x000fe4000f8010ff */
[----:B------:R-:W-:Y:S02]  /*4880*/  UIMAD UR12, UR27, UR9, UR31 ;  /* 0x000000091b0c72a4 */ /* 0x000fe4000f8e021f */
[----:B-----5:R-:W-:Y:S02]  /*4890*/  UIMAD.WIDE.U32 UR8, UR27, UR34, URZ ;  /* 0x000000221b0872a5 */ /* 0x020fe4000f8e00ff */
[----:B------:R-:W-:Y:S01]  /*48a0*/  ULEA.HI.X UR31, UR18, UR15, UR33, 0x2, UP0 ;  /* 0x0000000f121f7291 */ /* 0x000fe200080f1421 */
[----:B------:R-:W1:Y:S01]  /*48b0*/  S2UR UR33, SR_CgaCtaId ;  /* 0x00000000002179c3 */ /* 0x000e620000008800 */
[----:B------:R-:W-:-:S02]  /*48c0*/  UIMAD UR27, UR27, UR35, UR9 ;  /* 0x000000231b1b72a4 */ /* 0x000fc4000f8e0209 */
[----:B0-----:R-:W-:Y:S01]  /*48d0*/  ULEA UR18, UP0, UR8, UR36, 0x2 ;  /* 0x0000002408127291 */ /* 0x001fe2000f8010ff */
[----:B------:R-:W0:Y:S03]  /*48e0*/  LDCU.64 UR34, c[0x0][0x3e0] ;  /* 0x00007c00ff2277ac */ /* 0x000e260008000a00 */
[----:B------:R-:W-:Y:S02]  /*48f0*/  ULEA.HI.X UR27, UR8, UR37, UR27, 0x2, UP0 ;  /* 0x00000025081b7291 */ /* 0x000fe400080f141b */
[----:B------:R-:W-:Y:S01]  /*4900*/  UISETP.GE.AND UP0, UPT, UR20, UR40, UPT ;  /* 0x000000281400728c */ /* 0x000fe2000bf06270 */
[----:B------:R-:W3:Y:S05]  /*4910*/  LDCU.64 UR38, c[0x0][0x3c0] ;  /* 0x00007800ff2677ac */ /* 0x000eea0008000a00 */
[----:B------:R-:W-:Y:S01]  /*4920*/  PLOP3.LUT P0, PT, PT, PT, UP0, 0x80, 0x8 ;  /* 0x000000000008781c */ /* 0x000fe20003f0f008 */
[----:B------:R-:W-:-:S02]  /*4930*/  ULEA UR8, UR20, 0xffffff00, 0x8 ;  /* 0xffffff0014087891 */ /* 0x000fc4000f8e40ff */
[----:B------:R-:W-:Y:S01]  /*4940*/  UIADD3 UR9, UPT, UPT, UR20, -0x2, URZ ;  /* 0xfffffffe14097890 */ /* 0x000fe2000fffe0ff */
[----:B------:R-:W-:Y:S01]  /*4950*/  ISETP.EQ.AND P0, PT, R40, RZ, !P0 ;  /* 0x000000ff2800720c */ /* 0x000fe20004702270 */
[----:B------:R-:W-:Y:S02]  /*4960*/  ULEA.HI.X UR30, UR30, UR13, UR12, 0x2, UP1 ;  /* 0x0000000d1e1e7291 */ /* 0x000fe400088f140c */
[----:B------:R-:W-:Y:S01]  /*4970*/  USHF.L.U64.HI UR14, UR10, 0x2, UR11 ;  /* 0x000000020a0e7899 */ /* 0x000fe2000801020b */
[----:B------:R-:W-:Y:S01]  /*4980*/  UMOV UR13, 0x400 ;  /* 0x00000400000d7882 */ /* 0x000fe20000000000 */
[----:B------:R-:W-:Y:S02]  /*4990*/  UIADD3 UR36, UPT, UPT, UR16, 0x1ae0, URZ ;  /* 0x00001ae010247890 */ /* 0x000fe4000fffe0ff */
[----:B------:R-:W-:Y:S02]  /*49a0*/  UIADD3 UR12, UPT, UPT, UR16, 0x24e0, URZ ;  /* 0x000024e0100c7890 */ /* 0x000fe4000fffe0ff */
[----:B------:R-:W-:-:S02]  /*49b0*/  ULOP3.LUT UR11, UR8, 0x100, URZ, 0xc0, !UPT ;  /* 0x00000100080b7892 */ /* 0x000fc4000f8ec0ff */
[----:B------:R-:W-:Y:S02]  /*49c0*/  UIMAD UR9, UR9, UR17, URZ ;  /* 0x00000011090972a4 */ /* 0x000fe4000f8e02ff */
[----:B------:R-:W-:Y:S01]  /*49d0*/  @P0 LOP3.LUT R2, R2, 0x2, RZ, 0xfc, !PT ;  /* 0x0000000202020812 */ /* 0x000fe200078efcff */
[----:B------:R-:W4:Y:S01]  /*49e0*/  LDCU UR37, c[0x0][0x394] ;  /* 0x00007280ff2577ac */ /* 0x000f220008000800 */
[----:B------:R-:W2:Y:S01]  /*49f0*/  LDCU UR42, c[0x0][0x38c] ;  /* 0x00007180ff2a77ac */ /* 0x000ea20008000800 */
[----:B0-----:R-:W-:Y:S02]  /*4a00*/  USHF.L.U64.HI UR17, UR34, 0x2, UR35 ;  /* 0x0000000222117899 */ /* 0x001fe40008010223 */
[----:B---3--:R-:W-:Y:S02]  /*4a10*/  USHF.L.U64.HI UR15, UR38, 0x2, UR39 ;  /* 0x00000002260f7899 */ /* 0x008fe40008010227 */
[----:B-1----:R-:W-:Y:S01]  /*4a20*/  ULEA UR16, UR33, UR13, 0x18 ;  /* 0x0000000d21107291 */ /* 0x002fe2000f8ec0ff */
[----:B------:R-:W-:-:S11]  /*4a30*/  UMOV UR8, URZ ;  /* 0x000000ff00087c82 */ /* 0x000fd60008000000 */
.L_x_78:
[----:B------:R-:W-:Y:S02]  /*4a40*/  MOV R40, UR19 ;  /* 0x0000001300287c02 */ /* 0x000fe40008000f00 */
[----:B------:R-:W-:-:S05]  /*4a50*/  MOV R41, UR30 ;  /* 0x0000001e00297c02 */ /* 0x000fca0008000f00 */
[----:B0-----:R0:W3:Y:S01]  /*4a60*/  LDG.E R101, desc[UR28][R40.64] ;  /* 0x0000001c28657981 */ /* 0x0010e2000c1e1900 */
[----:B------:R-:W-:Y:S02]  /*4a70*/  MOV R42, UR18 ;  /* 0x00000012002a7c02 */ /* 0x000fe40008000f00 */
[----:B------:R-:W-:-:S05]  /*4a80*/  MOV R43, UR27 ;  /* 0x0000001b002b7c02 */ /* 0x000fca0008000f00 */
[----:B------:R-:W5:Y:S01]  /*4a90*/  LDG.E R42, desc[UR28][R42.64] ;  /* 0x0000001c2a2a7981 */ /* 0x000f62000c1e1900 */
[----:B0-----:R-:W-:Y:S02]  /*4aa0*/  MOV R40, UR32 ;  /* 0x0000002000287c02 */ /* 0x001fe40008000f00 */
[----:B------:R-:W-:-:S05]  /*4ab0*/  MOV R41, UR31 ;  /* 0x0000001f00297c02 */ /* 0x000fca0008000f00 */
[----:B------:R0:W5:Y:S01]  /*4ac0*/  LDG.E R83, desc[UR28][R40.64] ;  /* 0x0000001c28537981 */ /* 0x000162000c1e1900 */
[C---:B--2---:R-:W-:Y:S02]  /*4ad0*/  ISETP.NE.AND P1, PT, R100.reuse, RZ, PT ;  /* 0x000000ff6400720c */ /* 0x044fe40003f25270 */
[C---:B------:R-:W-:Y:S02]  /*4ae0*/  ISETP.NE.AND P0, PT, R100.reuse, 0x7f, PT ;  /* 0x0000007f6400780c */ /* 0x040fe40003f05270 */
[----:B0-----:R-:W-:-:S04]  /*4af0*/  IADD3 R40, PT, PT, R100, 0x200, RZ ;  /* 0x0000020064287810 */ /* 0x001fc80007ffe0ff */
[----:B------:R-:W-:-:S04]  /*4b00*/  SEL R40, R40, UR11, P1 ;  /* 0x0000000b28287c07 */ /* 0x000fc80008800000 */
[----:B------:R-:W-:Y:S01]  /*4b10*/  LEA R40, R40, UR16, 0x2 ;  /* 0x0000001028287c11 */ /* 0x000fe2000f8e10ff */
[----:B------:R-:W-:Y:S01]  /*4b20*/  BSSY.RECONVERGENT B0, `(.L_x_66) ;  /* 0x0000040000007945 */ /* 0x000fe20003800200 */
[----:B---3--:R-:W-:-:S04]  /*4b30*/  FMUL.FTZ R82, R101, 1.4426950216293334961 ;  /* 0x3fb8aa3b65527820 */ /* 0x008fc80000410000 */
        /* <DEDUP_REMOVED lines=17> */
[----:B-1----:R-:W1:Y:S08]  /*4c50*/  MUFU.EX2 R102, R102 ;  /* 0x0000006600667308 */ /* 0x002e700000000800 */
[----:B------:R-:W2:Y:S08]  /*4c60*/  MUFU.EX2 R103, R103 ;  /* 0x0000006700677308 */ /* 0x000eb00000000800 */
[----:B------:R-:W3:Y:S08]  /*4c70*/  MUFU.EX2 R104, R104 ;  /* 0x0000006800687308 */ /* 0x000ef00000000800 */
        /* <DEDUP_REMOVED lines=31> */
[----:B0123--:R-:W-:Y:S05]  /*4e70*/  @P0 BRA `(.L_x_67) ;  /* 0x0000000000200947 */ /* 0x00ffea0003800000 */
[----:B----4-:R-:W-:Y:S01]  /*4e80*/  UISETP.NE.AND UP0, UPT, UR20, UR37, UPT ;  /* 0x000000251400728c */ /* 0x010fe2000bf05270 */
[----:B------:R-:W-:-:S08]  /*4e90*/  HFMA2 R133, -RZ, RZ, 1.875, 0 ;  /* 0x3f800000ff857431 */ /* 0x000fd000000001ff */
[----:B------:R-:W-:Y:S05]  /*4ea0*/  BRA.U !UP0, `(.L_x_68) ;  /* 0x00000001081c7547 */ /* 0x000fea000b800000 */
[----:B------:R-:W-:Y:S01]  /*4eb0*/  USHF.L.U32 UR13, UR20, 0xa, URZ ;  /* 0x0000000a140d7899 */ /* 0x000fe200080006ff */
[----:B------:R-:W-:-:S03]  /*4ec0*/  MOV R133, UR36 ;  /* 0x0000002400857c02 */ /* 0x000fc60008000f00 */
[----:B------:R-:W-:-:S09]  /*4ed0*/  ULOP3.LUT UR13, UR13, 0x400, URZ, 0xc0, !UPT ;  /* 0x000004000d0d7892 */ /* 0x000fd2000f8ec0ff */
[----:B------:R-:W1:Y:S01]  /*4ee0*/  LDS R133, [R133+UR13] ;  /* 0x0000000d85857984 */ /* 0x000e620008000800 */
[----:B------:R-:W-:Y:S05]  /*4ef0*/  BRA `(.L_x_68) ;  /* 0x0000000000087947 */ /* 0x000fea0003800000 */
.L_x_67:
[----:B------:R-:W-:-:S06]  /*4f00*/  LEA R133, R100, UR16, 0x2 ;  /* 0x0000001064857c11 */ /* 0x000fcc000f8e10ff */
[----:B------:R-:W0:Y:S02]  /*4f10*/  LDS R133, [R133+0x22e4] ;  /* 0x0022e40085857984 */ /* 0x000e240000000800 */
.L_x_68:
[----:B----4-:R-:W-:Y:S05]  /*4f20*/  BSYNC.RECONVERGENT B0 ;  /* 0x0000000000007941 */ /* 0x010fea0003800200 */
.L_x_66:
[----:B------:R-:W-:Y:S02]  /*4f30*/  LOP3.LUT P0, RZ, R100, 0x1f, RZ, 0xc0, !PT ;  /* 0x0000001f64ff7812 */ /* 0x000fe4000780c0ff */
[----:B------:R-:W-:Y:S01]  /*4f40*/  MOV R40, UR20 ;  /* 0x0000001400287c02 */ /* 0x000fe20008000f00 */
[----:B------:R-:W-:-:S03]  /*4f50*/  HFMA2 R41, -RZ, RZ, 0, 0 ;  /* 0x00000000ff297431 */ /* 0x000fc600000001ff */
[----:B------:R-:W-:Y:S01]  /*4f60*/  ISETP.EQ.OR P0, PT, R40, 0x1, P0 ;  /* 0x000000012800780c */ /* 0x000fe20000702670 */
[----:B------:R-:W-:Y:S01]  /*4f70*/  FMUL.FTZ R152, R34, R54 ;  /* 0x0000003622987220 */ /* 0x000fe20000410000 */
[----:B------:R-:W-:Y:S01]  /*4f80*/  FMUL.FTZ R135, R33, R53 ;  /* 0x0000003521877220 */ /* 0x000fe20000410000 */
[----:B------:R-:W-:Y:S01]  /*4f90*/  FMUL.FTZ R82, R151, R102 ;  /* 0x0000006697527220 */ /* 0x000fe20000410000 */
[----:B------:R-:W-:Y:S01]  /*4fa0*/  FMUL.FTZ R136, R32, R52 ;  /* 0x0000003420887220 */ /* 0x000fe20000410000 */
[----:B------:R-:W-:Y:S01]  /*4fb0*/  MOV R40, 0x3f800000 ;  /* 0x3f80000000287802 */ /* 0x000fe20000000f00 */
[----:B------:R-:W-:-:S07]  /*4fc0*/  FFMA.FTZ R83, R102, R152, R135 ;  /* 0x0000009866537223 */ /* 0x000fce0000010087 */
[----:B------:R-:W-:Y:S01]  /*4fd0*/  VOTEU.ALL UP0, P0 ;  /* 0x0000000000ff7886 */ /* 0x000fe20000000000 */
[----:B------:R-:W-:-:S04]  /*4fe0*/  FMUL.FTZ R85, R103, R82 ;  /* 0x0000005267557220 */ /* 0x000fc80000410000 */
[----:B------:R-:W-:Y:S01]  /*4ff0*/  @!UP0 UIMAD.WIDE UR40, UR9, 0x8, UR4 ;  /* 0x00000008092888a5 */ /* 0x000fe2000f8e0204 */
[----:B------:R-:W-:Y:S01]  /*5000*/  FMUL.FTZ R137, R31, R51 ;  /* 0x000000331f897220 */ /* 0x000fe20000410000 */
[----:B------:R-:W-:Y:S01]  /*5010*/  FFMA.FTZ R83, R103, R83, R136 ;  /* 0x0000005367537223 */ /* 0x000fe20000010088 */
[----:B------:R-:W-:-:S03]  /*5020*/  FMUL.FTZ R82, R104, R85 ;  /* 0x0000005568527220 */ /* 0x000fc60000410000 */
[----:B------:R-:W-:Y:S02]  /*5030*/  MOV R42, UR40 ;  /* 0x00000028002a7c02 */ /* 0x000fe40008000f00 */
[----:B------:R-:W-:Y:S01]  /*5040*/  MOV R43, UR41 ;  /* 0x00000029002b7c02 */ /* 0x000fe20008000f00 */
[----:B------:R-:W-:Y:S01]  /*5050*/  FMUL.FTZ R138, R30, R50 ;  /* 0x000000321e8a7220 */ /* 0x000fe20000410000 */
[----:B------:R-:W-:Y:S01]  /*5060*/  FFMA.FTZ R83, R104, R83, R137 ;  /* 0x0000005368537223 */ /* 0x000fe20000010089 */
[----:B------:R-:W-:Y:S02]  /*5070*/  FMUL.FTZ R139, R29, R49 ;  /* 0x000000311d8b7220 */ /* 0x000fe40000410000 */
[----:B------:R2:W5:Y:S01]  /*5080*/  @!P0 LDG.E.64 R40, desc[UR28][R42.64] ;  /* 0x0000001c2a288981 */ /* 0x000562000c1e1b00 */
[----:B------:R-:W-:Y:S01]  /*5090*/  FFMA.FTZ R83, R105, R83, R138 ;  /* 0x0000005369537223 */ /* 0x000fe2000001008a */
[----:B------:R-:W-:Y:S01]  /*50a0*/  FMUL.FTZ R140, R28, R48 ;  /* 0x000000301c8c7220 */ /* 0x000fe20000410000 */
[----:B------:R-:W-:Y:S01]  /*50b0*/  FMUL.FTZ R141, R27, R47 ;  /* 0x0000002f1b8d7220 */ /* 0x000fe20000410000 */
[----:B------:R-:W-:Y:S01]  /*50c0*/  FMUL.FTZ R142, R26, R46 ;  /* 0x0000002e1a8e7220 */ /* 0x000fe20000410000 */
[----:B------:R-:W-:Y:S01]  /*50d0*/  FFMA.FTZ R83, R106, R83, R139 ;  /* 0x000000536a537223 */ /* 0x000fe2000001008b */
[----:B------:R-:W-:Y:S01]  /*50e0*/  FMUL.FTZ R143, R25, R45 ;  /* 0x0000002d198f7220 */ /* 0x000fe20000410000 */
[----:B------:R-:W-:Y:S01]  /*50f0*/  FMUL.FTZ R144, R24, R44 ;  /* 0x0000002c18907220 */ /* 0x000fe20000410000 */
[----:B------:R-:W-:Y:S01]  /*5100*/  FMUL.FTZ R145, R23, R39 ;  /* 0x0000002717917220 */ /* 0x000fe20000410000 */
[----:B------:R-:W-:Y:S01]  /*5110*/  FFMA.FTZ R83, R107, R83, R140 ;  /* 0x000000536b537223 */ /* 0x000fe2000001008c */
[----:B--2---:R-:W-:Y:S01]  /*5120*/  FMUL.FTZ R43, R105, R82 ;  /* 0x00000052692b7220 */ /* 0x004fe20000410000 */
[----:B------:R-:W-:Y:S01]  /*5130*/  FMUL.FTZ R146, R22, R38 ;  /* 0x0000002616927220 */ /* 0x000fe20000410000 */
[----:B------:R-:W-:Y:S01]  /*5140*/  FMUL.FTZ R147, R21, R37 ;  /* 0x0000002515937220 */ /* 0x000fe20000410000 */
[----:B------:R-:W-:Y:S01]  /*5150*/  FFMA.FTZ R83, R108, R83, R141 ;  /* 0x000000536c537223 */ /* 0x000fe2000001008d */
[----:B------:R-:W-:Y:S01]  /*5160*/  FMUL.FTZ R42, R106, R43 ;  /* 0x0000002b6a2a7220 */ /* 0x000fe20000410000 */
[----:B------:R-:W-:Y:S01]  /*5170*/  FMUL.FTZ R148, R20, R36 ;  /* 0x0000002414947220 */ /* 0x000fe20000410000 */
[C---:B------:R-:W-:Y:S01]  /*5180*/  ISETP.GT.U32.AND P0, PT, R100.reuse, 0x1f, PT ;  /* 0x0000001f6400780c */ /* 0x040fe20003f04070 */
[----:B------:R-:W-:Y:S01]  /*5190*/  FFMA.FTZ R83, R109, R83, R142 ;  /* 0x000000536d537223 */ /* 0x000fe2000001008e */
[----:B------:R-:W-:Y:S01]  /*51a0*/  FMUL.FTZ R43, R107, R42 ;  /* 0x0000002a6b2b7220 */ /* 0x000fe20000410000 */
[----:B------:R-:W-:Y:S01]  /*51b0*/  LEA.HI R150, R100, R100, RZ, 0x1e ;  /* 0x0000006464967211 */ /* 0x000fe200078ff0ff */
[----:B------:R-:W-:Y:S01]  /*51c0*/  FMUL.FTZ R149, R19, R35 ;  /* 0x0000002313957220 */ /* 0x000fe20000410000 */
[----:B------:R-:W-:Y:S01]  /*51d0*/  FFMA.FTZ R83, R110, R83, R143 ;  /* 0x000000536e537223 */ /* 0x000fe2000001008f */
[----:B------:R-:W-:Y:S01]  /*51e0*/  FMUL.FTZ R42, R108, R43 ;  /* 0x0000002b6c2a7220 */ /* 0x000fe20000410000 */
[----:B------:R-:W-:-:S02]  /*51f0*/  LEA R150, R150, UR16, 0x3 ;  /* 0x0000001096967c11 */ /* 0x000fc4000f8e18ff */
        /* <DEDUP_REMOVED lines=9> */
[----:B------:R-:W-:-:S04]  /*5290*/  FMUL.FTZ R43, R113, R42 ;  /* 0x0000002a712b7220 */ /* 0x000fc80000410000 */
[----:B------:R-:W-:-:S04]  /*52a0*/  FMUL.FTZ R43, R114, R43 ;  /* 0x0000002b722b7220 */ /* 0x000fc80000410000 */
[----:B------:R-:W-:-:S04]  /*52b0*/  FMUL.FTZ R43, R116, R43 ;  /* 0x0000002b742b7220 */ /* 0x000fc80000410000 */
[C---:B------:R-:W-:Y:S01]  /*52c0*/  FMUL.FTZ R42, R122.reuse, R43 ;  /* 0x0000002b7a2a7220 */ /* 0x040fe20000410000 */
[----:B------:R-:W-:-:S05]  /*52d0*/  FFMA.FTZ R43, R122, R83, R149 ;  /* 0x000000537a2b7223 */ /* 0x000fca0000010095 */
[----:B------:R2:W-:Y:S01]  /*52e0*/  STS.64 [R150+0x10d0], R42 ;  /* 0x0010d02a96007388 */ /* 0x0005e20000000a00 */
[----:B------:R-:W-:Y:S06]  /*52f0*/  BAR.SYNC.DEFER_BLOCKING 0x0 ;  /* 0x0000000000007b1d */ /* 0x000fec0000010000 */
[----:B------:R-:W-:Y:S05]  /*5300*/  @P0 BRA `(.L_x_69) ;  /* 0x00000004001c0947 */ /* 0x000fea0003800000 */
[----:B------:R-:W-:Y:S01]  /*5310*/  MOV R153, 0x28 ;  /* 0x0000002800997802 */ /* 0x000fe20000000f00 */
[----:B------:R-:W3:Y:S01]  /*5320*/  S2R R154, SR_LANEID ;  /* 0x00000000009a7919 */ /* 0x000ee20000000000 */
[----:B------:R-:W-:Y:S01]  /*5330*/  LOP3.LUT R2, R2, 0xfffffffe, RZ, 0xc0, !PT ;  /* 0xfffffffe02027812 */ /* 0x000fe200078ec0ff */
[----:B------:R-:W-:Y:S02]  /*5340*/  UMOV UR13, 0xffffffff ;  /* 0xffffffff000d7882 */ /* 0x000fe40000000000 */
        /* <DEDUP_REMOVED lines=8> */
[----:B------:R-:W-:-:S07]  /*53d0*/  ISETP.GE.AND P5, PT, R154, 0x1, PT ;  /* 0x000000019a00780c */ /* 0x000fce0003fa6270 */
[----:B------:R-:W-:Y:S02]  /*53e0*/  @P4 LOP3.LUT R2, R2, 0x1, RZ, 0xfc, !PT ;  /* 0x0000000102024812 */ /* 0x000fe400078efcff */
        /* <DEDUP_REMOVED lines=30> */
.L_x_96:
[----:B------:R-:W4:Y:S01]  /*55d0*/  S2R R87, SR_LANEID ;  /* 0x0000000000577919 */ /* 0x000f220000000000 */
[----:B---3--:R-:W-:Y:S01]  /*55e0*/  FFMA.FTZ R86, R162, R86, R157 ;  /* 0x00000056a2567223 */ /* 0x008fe2000001009d */
[----:B------:R-:W-:Y:S01]  /*55f0*/  UMOV UR13, 0xffffffff ;  /* 0xffffffff000d7882 */ /* 0x000fe20000000000 */
[----:B----4-:R-:W-:-:S04]  /*5600*/  ISETP.GE.AND P2, PT, R87, 0x10, PT ;  /* 0x000000105700780c */ /* 0x010fc80003f46270 */
[----:B------:R-:W-:-:S09]  /*5610*/  FSEL R163, R157, R86, !P2 ;  /* 0x000000569da37208 */ /* 0x000fd20005000000 */
[----:B0-2---:R-:W-:Y:S01]  /*5620*/  @P2 FMUL.FTZ R162, R162, R155 ;  /* 0x0000009ba2a22220 */ /* 0x005fe20000410000 */
[----:B------:R-:W-:Y:S06]  /*5630*/  BRA.DIV UR13, `(.L_x_71) ;  /* 0x000000360df07947 */ /* 0x000fec000b800000 */
.L_x_99:
[----:B------:R-:W-:-:S03]  /*5640*/  UMOV UR13, 0xffffffff ;  /* 0xffffffff000d7882 */ /* 0x000fc60000000000 */
[----:B------:R-:W-:Y:S05]  /*5650*/  BRA.DIV UR13, `(.L_x_72) ;  /* 0x0000003a0d107947 */ /* 0x000fea000b800000 */
.L_x_102:
[----:B------:R-:W-:-:S03]  /*5660*/  UMOV UR13, 0xffffffff ;  /* 0xffffffff000d7882 */ /* 0x000fc60000000000 */
[----:B------:R-:W-:Y:S05]  /*5670*/  BRA.DIV UR13, `(.L_x_73) ;  /* 0x0000003a0d307947 */ /* 0x000fea000b800000 */
[----:B------:R-:W0:Y:S04]  /*5680*/  SHFL.UP PT, R162, R162, 0x1, RZ ;  /* 0x04200000a2a27989 */ /* 0x000e2800000e00ff */
[----:B------:R-:W2:Y:S04]  /*5690*/  SHFL.UP PT, R163, R163, 0x1, RZ ;  /* 0x04200000a3a37989 */ /* 0x000ea800000e00ff */
[----:B-----5:R-:W3:Y:S04]  /*56a0*/  SHFL.IDX PT, R40, R40, RZ, 0x1f ;  /* 0x00001fff28287589 */ /* 0x020ee800000e0000 */
[----:B------:R-:W4:Y:S02]  /*56b0*/  SHFL.IDX PT, R41, R41, RZ, 0x1f ;  /* 0x00001fff29297589 */ /* 0x000f2400000e0000 */
.L_x_108:
        /* <DEDUP_REMOVED lines=12> */
.L_x_69:
        /* <DEDUP_REMOVED lines=45> */
[----:B------:R-:W-:Y:S02]  /*5a50*/  MOV R40, 0x3f800000 ;  /* 0x3f80000000287802 */ /* 0x000fe40000000f00 */
[----:B------:R-:W-:Y:S01]  /*5a60*/  FFMA.FTZ R146, R113, R145, R146 ;  /* 0x0000009171927223 */ /* 0x000fe20000010092 */
[----:B------:R-:W-:Y:S01]  /*5a70*/  FMUL.FTZ R42, R102, R41 ;  /* 0x00000029662a7220 */ /* 0x000fe20000410000 */
[----:B------:R-:W-:Y:S02]  /*5a80*/  MOV R41, RZ ;  /* 0x000000ff00297202 */ /* 0x000fe40000000f00 */
[----:B------:R-:W-:-:S04]  /*5a90*/  FFMA.FTZ R147, R114, R146, R147 ;  /* 0x0000009272937223 */ /* 0x000fc80000010093 */
[----:B------:R-:W0:Y:S01]  /*5aa0*/  @P1 LDS.64 R40, [UR12] ;  /* 0x0000000cff281984 */ /* 0x000e220008000a00 */
[----:B------:R-:W-:-:S03]  /*5ab0*/  FFMA.FTZ R148, R116, R147, R148 ;  /* 0x0000009374947223 */ /* 0x000fc60000010094 */
[----:B------:R1:W-:Y:S02]  /*5ac0*/  STS.64 [R150+0x15e0], R42 ;  /* 0x0015e02a96007388 */ /* 0x0003e40000000a00 */
[----:B-1----:R-:W-:Y:S01]  /*5ad0*/  FFMA.FTZ R150, R122, R148, R149 ;  /* 0x000000947a967223 */ /* 0x002fe20000010095 */
[----:B------:R-:W-:Y:S06]  /*5ae0*/  BAR.SYNC.DEFER_BLOCKING 0x0 ;  /* 0x0000000000007b1d */ /* 0x000fec0000010000 */
[----:B------:R-:W-:Y:S05]  /*5af0*/  @P0 BRA `(.L_x_74) ;  /* 0x0000000400240947 */ /* 0x000fea0003800000 */
[----:B------:R-:W-:Y:S01]  /*5b00*/  HFMA2 R149, -RZ, RZ, 0, 2.384185791015625e-06 ;  /* 0x00000028ff957431 */ /* 0x000fe200000001ff */
[----:B------:R-:W-:Y:S01]  /*5b10*/  UMOV UR13, 0xffffffff ;  /* 0xffffffff000d7882 */ /* 0x000fe20000000000 */
[----:B------:R-:W-:-:S04]  /*5b20*/  LOP3.LUT R152, R100, 0x1f, RZ, 0xc0, !PT ;  /* 0x0000001f64987812 */ /* 0x000fc800078ec0ff */
[----:B------:R-:W-:Y:S01]  /*5b30*/  ISETP.NE.AND P0, PT, R152, 0x1f, PT ;  /* 0x0000001f9800780c */ /* 0x000fe20003f05270 */
[----:B------:R-:W-:-:S05]  /*5b40*/  IMAD R149, R100, R149, UR16 ;  /* 0x0000001064957e24 */ /* 0x000fca000f8e0295 */
[----:B------:R-:W-:Y:S04]  /*5b50*/  LDS.64 R42, [R149+0x15f0] ;  /* 0x0015f000952a7984 */ /* 0x000fe80000000a00 */
[----:B------:R-:W1:Y:S04]  /*5b60*/  LDS.64 R82, [R149+0x15f8] ;  /* 0x0015f80095527984 */ /* 0x000e680000000a00 */
[----:B------:R-:W2:Y:S04]  /*5b70*/  LDS.64 R84, [R149+0x15e8] ;  /* 0x0015e80095547984 */ /* 0x000ea80000000a00 */
[----:B------:R-:W3:Y:S01]  /*5b80*/  LDS.64 R86, [R149+0x15e0] ;  /* 0x0015e00095567984 */ /* 0x000ee20000000a00 */
[C---:B-1----:R-:W-:Y:S01]  /*5b90*/  FMUL.FTZ R153, R42.reuse, R82 ;  /* 0x000000522a997220 */ /* 0x042fe20000410000 */
[----:B------:R-:W-:-:S03]  /*5ba0*/  FFMA.FTZ R163, R42, R83, R43 ;  /* 0x000000532aa37223 */ /* 0x000fc6000001002b */
[C---:B--2---:R-:W-:Y:S01]  /*5bb0*/  FMUL.FTZ R153, R84.reuse, R153 ;  /* 0x0000009954997220 */ /* 0x044fe20000410000 */
[----:B------:R-:W-:-:S03]  /*5bc0*/  FFMA.FTZ R163, R84, R163, R85 ;  /* 0x000000a354a37223 */ /* 0x000fc60000010055 */
[C---:B---3--:R-:W-:Y:S01]  /*5bd0*/  FMUL.FTZ R162, R86.reuse, R153 ;  /* 0x0000009956a27220 */ /* 0x048fe20000410000 */
[----:B------:R-:W-:Y:S01]  /*5be0*/  FFMA.FTZ R163, R86, R163, R87 ;  /* 0x000000a356a37223 */ /* 0x000fe20000010057 */
[----:B------:R-:W-:Y:S06]  /*5bf0*/  BRA.DIV UR13, `(.L_x_75) ;  /* 0x000000360d507947 */ /* 0x000fec000b800000 */
        /* <DEDUP_REMOVED lines=14> */
[----:B------:R-:W-:Y:S02]  /*5ce0*/  @!P0 MOV R163, R153 ;  /* 0x0000009900a38202 */ /* 0x000fe40000000f00 */
[----:B------:R-:W-:-:S03]  /*5cf0*/  @!P0 MOV R162, R152 ;  /* 0x0000009800a28202 */ /* 0x000fc60000000f00 */
[----:B------:R-:W1:Y:S01]  /*5d00*/  SHFL.DOWN PT, R154, R163, 0x4, 0x1f ;  /* 0x08801f00a39a7f89 */ /* 0x000e6200000e0000 */
[----:B------:R-:W-:-:S03]  /*5d10*/  ISETP.NE.AND P0, PT, R100, 0x1f, PT ;  /* 0x0000001f6400780c */ /* 0x000fc60003f05270 */
        /* <DEDUP_REMOVED lines=25> */
.L_x_125:
        /* <DEDUP_REMOVED lines=14> */
.L_x_74:
[----:B------:R-:W-:Y:S05]  /*5f90*/  WARPSYNC.ALL ;  /* 0x0000000000007948 */ /* 0x000fea0003800000 */
[----:B------:R-:W-:Y:S01]  /*5fa0*/  BAR.SYNC.DEFER_BLOCKING 0x0 ;  /* 0x0000000000007b1d */ /* 0x000fe20000010000 */
[----:B-1----:R-:W-:Y:S01]  /*5fb0*/  SHF.R.U32.HI R83, RZ, 0x2, R100 ;  /* 0x00000002ff537819 */ /* 0x002fe20000011664 */
[----:B------:R-:W-:-:S03]  /*5fc0*/  FFMA.FTZ R82, R0, R151, RZ ;  /* 0x0000009700527223 */ /* 0x000fc600000100ff */
[----:B------:R-:W-:Y:S01]  /*5fd0*/  IADD3 R42, PT, PT, R83, R100, RZ ;  /* 0x00000064532a7210 */ /* 0x000fe20007ffe0ff */
[----:B------:R-:W-:Y:S01]  /*5fe0*/  BSSY.RECONVERGENT B0, `(.L_x_76) ;  /* 0x00000d5000007945 */ /* 0x000fe20003800200 */
[----:B------:R-:W1:Y:S02]  /*5ff0*/  S2R R149, SR_LANEID ;  /* 0x0000000000957919 */ /* 0x000e640000000000 */
[----:B------:R-:W-:-:S05]  /*6000*/  LEA R42, R42, UR16, 0x3 ;  /* 0x000000102a2a7c11 */ /* 0x000fca000f8e18ff */
[----:B------:R-:W2:Y:S01]  /*6010*/  LDS R43, [R42+0x15e4] ;  /* 0x0015e4002a2b7984 */ /* 0x000ea20000000800 */
[C---:B-1----:R-:W-:Y:S02]  /*6020*/  ISETP.GT.AND P0, PT, R149.reuse, 0x1e, PT ;  /* 0x0000001e9500780c */ /* 0x042fe40003f04270 */
[C---:B------:R-:W-:Y:S02]  /*6030*/  ISETP.GT.AND P1, PT, R149.reuse, 0x1d, PT ;  /* 0x0000001d9500780c */ /* 0x040fe40003f24270 */
[----:B------:R-:W-:Y:S01]  /*6040*/  ISETP.GT.AND P2, PT, R149, 0x1b, PT ;  /* 0x0000001b9500780c */ /* 0x000fe20003f44270 */
[----:B--2---:R-:W-:Y:S01]  /*6050*/  FFMA.FTZ R132, R43, R133, R132 ;  /* 0x000000852b847223 */ /* 0x004fe20000010084 */
[----:B------:R-:W-:Y:S01]  /*6060*/  FFMA.FTZ R43, R91, R135, R82 ;  /* 0x000000875b2b7223 */ /* 0x000fe20000010052 */
[----:B------:R-:W-:Y:S02]  /*6070*/  FFMA.FTZ R135, -R33, R53, R135 ;  /* 0x0000003521877223 */ /* 0x000fe40000010187 */
        /* <DEDUP_REMOVED lines=19> */
[----:B------:R-:W-:-:S02]  /*61b0*/  FFMA.FTZ R141, -R27, R47, R141 ;  /* 0x0000002f1b8d7223 */ /* 0x000fc4000001018d */
[----:B------:R-:W-:Y:S01]  /*61c0*/  FFMA.FTZ R125, R110, R126, R125 ;  /* 0x0000007e6e7d7223 */ /* 0x000fe2000001007d */
[----:B------:R-:W-:Y:S01]  /*61d0*/  FFMA.FTZ R82, R78, R142, R43 ;  /* 0x0000008e4e527223 */ /* 0x000fe2000001002b */
[----:B------:R-:W-:Y:S01]  /*61e0*/  FFMA.FTZ R110, -R34, R54, R151 ;  /* 0x00000036226e7223 */ /* 0x000fe20000010197 */
[----:B------:R-:W-:Y:S01]  /*61f0*/  FFMA.FTZ R142, -R26, R46, R142 ;  /* 0x0000002e1a8e7223 */ /* 0x000fe2000001018e */
        /* <DEDUP_REMOVED lines=10> */
[----:B------:R-:W-:Y:S01]  /*62a0*/  FMUL.FTZ R107, R26, R125 ;  /* 0x0000007d1a6b7220 */ /* 0x000fe20000410000 */
[----:B------:R-:W-:Y:S01]  /*62b0*/  FFMA.FTZ R145, -R23, R39, R145 ;  /* 0x0000002717917223 */ /* 0x000fe20000010191 */
[----:B------:R-:W-:Y:S01]  /*62c0*/  FFMA.FTZ R106, R106, R42, R120 ;  /* 0x0000002a6a6a7223 */ /* 0x000fe20000010078 */
[----:B------:R-:W-:Y:S01]  /*62d0*/  FFMA.FTZ R82, R74, R146, R85 ;  /* 0x000000924a527223 */ /* 0x000fe20000010055 */
[----:B------:R-:W-:Y:S01]  /*62e0*/  FFMA.FTZ R146, -R22, R38, R146 ;  /* 0x0000002616927223 */ /* 0x000fe20000010192 */
[----:B------:R-:W-:Y:S01]  /*62f0*/  FADD.FTZ R10, R107, R10 ;  /* 0x0000000a6b0a7221 */ /* 0x000fe20000010000 */
[----:B------:R-:W-:-:S04]  /*6300*/  FFMA.FTZ R84, R105, R106, R119 ;  /* 0x0000006a69547223 */ /* 0x000fc80000010077 */
[----:B------:R-:W-:-:S04]  /*6310*/  FFMA.FTZ R104, R104, R84, R118 ;  /* 0x0000005468687223 */ /* 0x000fc80000010076 */
[-C--:B------:R-:W-:Y:S01]  /*6320*/  FFMA.FTZ R86, R103, R104.reuse, R117 ;  /* 0x0000006867567223 */ /* 0x080fe20000010075 */
[----:B------:R-:W-:Y:S01]  /*6330*/  FFMA.FTZ R103, R73, R147, R82 ;  /* 0x0000009349677223 */ /* 0x000fe20000010052 */
[----:B------:R-:W-:Y:S01]  /*6340*/  FMUL.FTZ R85, R32, R104 ;  /* 0x0000006820557220 */ /* 0x000fe20000410000 */
[----:B------:R-:W-:Y:S01]  /*6350*/  FMUL.FTZ R82, R31, R84 ;  /* 0x000000541f527220 */ /* 0x000fe20000410000 */
[-C--:B------:R-:W-:Y:S01]  /*6360*/  FFMA.FTZ R115, R102, R86.reuse, R115 ;  /* 0x0000005666737223 */ /* 0x080fe20000010073 */
[----:B------:R-:W-:Y:S01]  /*6370*/  FMUL.FTZ R112, R33, R86 ;  /* 0x0000005621707220 */ /* 0x000fe20000410000 */
[----:B------:R-:W-:Y:S01]  /*6380*/  FFMA.FTZ R114, R72, R148, R103 ;  /* 0x0000009448727223 */ /* 0x000fe20000010067 */
[----:B------:R-:W-:Y:S01]  /*6390*/  FFMA.FTZ R147, -R21, R37, R147 ;  /* 0x0000002515937223 */ /* 0x000fe20000010193 */
[----:B------:R-:W-:Y:S01]  /*63a0*/  FMUL.FTZ R43, R34, R115 ;  /* 0x00000073222b7220 */ /* 0x000fe20000410000 */
[----:B------:R-:W-:Y:S01]  /*63b0*/  FFMA.FTZ R148, -R20, R36, R148 ;  /* 0x0000002414947223 */ /* 0x000fe20000010194 */
[----:B------:R-:W-:Y:S01]  /*63c0*/  FMUL.FTZ R117, R19, R132 ;  /* 0x0000008413757220 */ /* 0x000fe20000410000 */
[----:B------:R-:W-:Y:S01]  /*63d0*/  FADD.FTZ R16, R85, R16 ;  /* 0x0000001055107221 */ /* 0x000fe20000010000 */
[----:B------:R-:W-:Y:S01]  /*63e0*/  FFMA.FTZ R87, R43, R110, RZ ;  /* 0x0000006e2b577223 */ /* 0x000fe200000100ff */
[----:B------:R-:W-:Y:S01]  /*63f0*/  FADD.FTZ R15, R82, R15 ;  /* 0x0000000f520f7221 */ /* 0x000fe20000010000 */
[----:B------:R-:W-:Y:S01]  /*6400*/  FADD.FTZ R3, R117, R3 ;  /* 0x0000000375037221 */ /* 0x000fe20000010000 */
[C---:B------:R-:W-:Y:S01]  /*6410*/  FADD.FTZ R17, R112.reuse, R17 ;  /* 0x0000001170117221 */ /* 0x040fe20000010000 */
[----:B------:R-:W-:Y:S01]  /*6420*/  FFMA.FTZ R102, R112, R135, R87 ;  /* 0x0000008770667223 */ /* 0x000fe20000010057 */
[----:B------:R-:W-:Y:S01]  /*6430*/  FMUL.FTZ R87, R30, R106 ;  /* 0x0000006a1e577220 */ /* 0x000fe20000410000 */
[----:B------:R-:W-:-:S02]  /*6440*/  FADD.FTZ R18, R43, R18 ;  /* 0x000000122b127221 */ /* 0x000fc40000010000 */
[----:B------:R-:W-:Y:S01]  /*6450*/  FFMA.FTZ R103, R85, R136, R102 ;  /* 0x0000008855677223 */ /* 0x000fe20000010066 */
[----:B------:R-:W-:Y:S01]  /*6460*/  FFMA.FTZ R102, R71, R150, R114 ;  /* 0x0000009647667223 */ /* 0x000fe20000010072 */
[----:B------:R-:W-:Y:S01]  /*6470*/  FMUL.FTZ R114, R29, R42 ;  /* 0x0000002a1d727220 */ /* 0x000fe20000410000 */
[----:B------:R-:W-:Y:S01]  /*6480*/  FFMA.FTZ R150, -R19, R35, R150 ;  /* 0x0000002313967223 */ /* 0x000fe20000010196 */
[----:B------:R-:W-:Y:S01]  /*6490*/  FFMA.FTZ R118, R82, R137, R103 ;  /* 0x0000008952767223 */ /* 0x000fe20000010067 */
[----:B------:R-:W-:Y:S01]  /*64a0*/  FMUL.FTZ R103, R28, R108 ;  /* 0x0000006c1c677220 */ /* 0x000fe20000410000 */
[----:B------:R-:W1:Y:S01]  /*64b0*/  SHFL.DOWN PT, R111, R102, 0x1, 0x1f ;  /* 0x08201f00666f7f89 */ /* 0x000e6200000e0000 */
[C---:B------:R-:W-:Y:S01]  /*64c0*/  FADD.FTZ R14, R87.reuse, R14 ;  /* 0x0000000e570e7221 */ /* 0x040fe20000010000 */
[----:B------:R-:W-:Y:S01]  /*64d0*/  FFMA.FTZ R105, R87, R138, R118 ;  /* 0x0000008a57697223 */ /* 0x000fe20000010076 */
[----:B------:R-:W-:Y:S01]  /*64e0*/  FMUL.FTZ R118, R27, R124 ;  /* 0x0000007c1b767220 */ /* 0x000fe20000410000 */
[----:B------:R-:W-:Y:S01]  /*64f0*/  FADD.FTZ R12, R103, R12 ;  /* 0x0000000c670c7221 */ /* 0x000fe20000010000 */
[C---:B------:R-:W-:Y:S01]  /*6500*/  FADD.FTZ R13, R114.reuse, R13 ;  /* 0x0000000d720d7221 */ /* 0x040fe20000010000 */
        /* <DEDUP_REMOVED lines=8> */
[----:B-1----:R-:W-:Y:S01]  /*6590*/  @!P0 FADD.FTZ R102, R102, R111 ;  /* 0x0000006f66668221 */ /* 0x002fe20000010000 */
[----:B------:R-:W-:Y:S02]  /*65a0*/  FMUL.FTZ R111, R22, R129 ;  /* 0x00000081166f7220 */ /* 0x000fe40000410000 */
[----:B------:R-:W-:Y:S01]  /*65b0*/  FFMA.FTZ R105, R109, R144, R122 ;  /* 0x000000906d697223 */ /* 0x000fe2000001007a */
[----:B------:R-:W-:Y:S01]  /*65c0*/  FMUL.FTZ R122, R23, R128 ;  /* 0x00000080177a7220 */ /* 0x000fe20000410000 */
[----:B------:R-:W1:Y:S01]  /*65d0*/  SHFL.DOWN PT, R119, R102, 0x2, 0x1f ;  /* 0x08401f0066777f89 */ /* 0x000e6200000e0000 */
[----:B------:R-:W-:Y:S02]  /*65e0*/  FADD.FTZ R6, R111, R6 ;  /* 0x000000066f067221 */ /* 0x000fe40000010000 */
[C---:B------:R-:W-:Y:S01]  /*65f0*/  FFMA.FTZ R130, R122.reuse, R145, R105 ;  /* 0x000000917a827223 */ /* 0x040fe20000010069 */
[----:B------:R-:W-:-:S03]  /*6600*/  FADD.FTZ R7, R122, R7 ;  /* 0x000000077a077221 */ /* 0x000fc60000010000 */
[----:B------:R-:W-:Y:S01]  /*6610*/  FFMA.FTZ R105, R111, R146, R130 ;  /* 0x000000926f697223 */ /* 0x000fe20000010082 */
[----:B------:R-:W-:-:S04]  /*6620*/  FMUL.FTZ R130, R21, R116 ;  /* 0x0000007415827220 */ /* 0x000fc80000410000 */
[C---:B------:R-:W-:Y:S01]  /*6630*/  FFMA.FTZ R152, R130.reuse, R147, R105 ;  /* 0x0000009382987223 */ /* 0x040fe20000010069 */
[----:B------:R-:W-:-:S03]  /*6640*/  FADD.FTZ R5, R130, R5 ;  /* 0x0000000582057221 */ /* 0x000fc60000010000 */
[----:B------:R-:W-:-:S04]  /*6650*/  FFMA.FTZ R152, R113, R148, R152 ;  /* 0x0000009471987223 */ /* 0x000fc80000010098 */
[----:B------:R-:W-:-:S05]  /*6660*/  FFMA.FTZ R105, R117, R150, R152 ;  /* 0x0000009675697223 */ /* 0x000fca0000010098 */
[----:B------:R-:W2:Y:S01]  /*6670*/  SHFL.DOWN PT, R152, R105, 0x1, 0x1f ;  /* 0x08201f0069987f89 */ /* 0x000ea200000e0000 */
[----:B-1----:R-:W-:-:S05]  /*6680*/  @!P1 FADD.FTZ R102, R102, R119 ;  /* 0x0000007766669221 */ /* 0x002fca0000010000 */
[----:B------:R-:W1:Y:S01]  /*6690*/  SHFL.DOWN PT, R119, R102, 0x4, 0x1f ;  /* 0x08801f0066777f89 */ /* 0x000e6200000e0000 */
[----:B--2---:R-:W-:Y:S01]  /*66a0*/  @!P0 FADD.FTZ R105, R105, R152 ;  /* 0x0000009869698221 */ /* 0x004fe20000010000 */
[----:B------:R-:W-:-:S04]  /*66b0*/  ISETP.NE.AND P0, PT, R100, RZ, PT ;  /* 0x000000ff6400720c */ /* 0x000fc80003f05270 */
[----:B------:R-:W2:Y:S01]  /*66c0*/  SHFL.DOWN PT, R152, R105, 0x2, 0x1f ;  /* 0x08401f0069987f89 */ /* 0x000ea200000e0000 */
[----:B-1----:R-:W-:Y:S01]  /*66d0*/  @!P2 FADD.FTZ R102, R102, R119 ;  /* 0x000000776666a221 */ /* 0x002fe20000010000 */
[----:B------:R-:W-:-:S04]  /*66e0*/  FMUL.FTZ R119, R101, R132 ;  /* 0x0000008465777220 */ /* 0x000fc80000410000 */
[----:B------:R-:W1:Y:S01]  /*66f0*/  SHFL.DOWN PT, R121, R102, 0x8, 0x1f ;  /* 0x09001f0066797f89 */ /* 0x000e6200000e0000 */
[----:B------:R-:W-:-:S03]  /*6700*/  FMUL.FTZ R150, R150, R119 ;  /* 0x0000007796967220 */ /* 0x000fc60000410000 */
[----:B0-----:R0:W-:Y:S01]  /*6710*/  @!P0 STS.64 [UR12], R40 ;  /* 0x00000028ff008988 */ /* 0x0011e20008000a0c */
[----:B------:R-:W-:-:S04]  /*6720*/  FFMA.FTZ R113, R35, R132, R150 ;  /* 0x0000008423717223 */ /* 0x000fc80000010096 */
[----:B------:R-:W-:Y:S01]  /*6730*/  FADD.FTZ R70, R113, R70 ;  /* 0x0000004671467221 */ /* 0x000fe20000010000 */
[C---:B0-----:R-:W-:Y:S01]  /*6740*/  FMUL.FTZ R41, R101.reuse, R131 ;  /* 0x0000008365297220 */ /* 0x041fe20000410000 */
[----:B------:R-:W-:Y:S01]  /*6750*/  FMUL.FTZ R40, R101, R116 ;  /* 0x0000007465287220 */ /* 0x000fe20000410000 */
[----:B--2---:R-:W-:Y:S02]  /*6760*/  @!P1 FADD.FTZ R105, R105, R152 ;  /* 0x0000009869699221 */ /* 0x004fe40000010000 */
[----:B------:R-:W-:Y:S01]  /*6770*/  FMUL.FTZ R41, R148, R41 ;  /* 0x0000002994297220 */ /* 0x000fe20000410000 */
[----:B------:R-:W-:Y:S01]  /*6780*/  FMUL.FTZ R130, R147, R40 ;  /* 0x0000002893827220 */ /* 0x000fe20000410000 */
[----:B------:R-:W-:Y:S01]  /*6790*/  FMUL.FTZ R40, R101, R128 ;  /* 0x0000008065287220 */ /* 0x000fe20000410000 */
[----:B------:R-:W-:Y:S01]  /*67a0*/  ISETP.GT.AND P1, PT, R149, 0x17, PT ;  /* 0x000000179500780c */ /* 0x000fe20003f24270 */
[----:B------:R-:W0:Y:S01]  /*67b0*/  SHFL.DOWN PT, R152, R105, 0x4, 0x1f ;  /* 0x08801f0069987f89 */ /* 0x000e2200000e0000 */
[----:B------:R-:W-:Y:S01]  /*67c0*/  FFMA.FTZ R132, R36, R131, R41 ;  /* 0x0000008324847223 */ /* 0x000fe20000010029 */
[----:B------:R-:W-:Y:S01]  /*67d0*/  FMUL.FTZ R41, R101, R129 ;  /* 0x0000008165297220 */ /* 0x000fe20000410000 */
[----:B------:R-:W-:Y:S01]  /*67e0*/  FFMA.FTZ R113, R37, R116, R130 ;  /* 0x0000007425717223 */ /* 0x000fe20000010082 */
[----:B------:R-:W-:Y:S01]  /*67f0*/  FMUL.FTZ R116, R145, R40 ;  /* 0x0000002891747220 */ /* 0x000fe20000410000 */
[C---:B------:R-:W-:Y:S01]  /*6800*/  FMUL.FTZ R40, R101.reuse, R126 ;  /* 0x0000007e65287220 */ /* 0x040fe20000410000 */
[----:B------:R-:W-:Y:S01]  /*6810*/  FMUL.FTZ R111, R146, R41 ;  /* 0x00000029926f7220 */ /* 0x000fe20000410000 */
[----:B------:R-:W-:Y:S01]  /*6820*/  FMUL.FTZ R41, R101, R127 ;  /* 0x0000007f65297220 */ /* 0x000fe20000410000 */
[----:B------:R-:W-:Y:S01]  /*6830*/  FADD.FTZ R69, R132, R69 ;  /* 0x0000004584457221 */ /* 0x000fe20000010000 */
[----:B------:R-:W-:Y:S01]  /*6840*/  FMUL.FTZ R40, R143, R40 ;  /* 0x000000288f287220 */ /* 0x000fe20000410000 */
[----:B------:R-:W-:Y:S01]  /*6850*/  FFMA.FTZ R122, R38, R129, R111 ;  /* 0x00000081267a7223 */ /* 0x000fe2000001006f */
[----:B------:R-:W-:Y:S01]  /*6860*/  FMUL.FTZ R109, R144, R41 ;  /* 0x00000029906d7220 */ /* 0x000fe20000410000 */
[----:B------:R-:W-:Y:S01]  /*6870*/  FFMA.FTZ R111, R39, R128, R116 ;  /* 0x00000080276f7223 */ /* 0x000fe20000010074 */
[----:B------:R-:W-:Y:S01]  /*6880*/  FMUL.FTZ R41, R101, R125 ;  /* 0x0000007d65297220 */ /* 0x000fe20000410000 */
[----:B-1----:R-:W-:Y:S01]  /*6890*/  @!P1 FADD.FTZ R102, R102, R121 ;  /* 0x0000007966669221 */ /* 0x002fe20000010000 */
[----:B------:R-:W-:Y:S01]  /*68a0*/  FFMA.FTZ R116, R44, R127, R109 ;  /* 0x0000007f2c747223 */ /* 0x000fe2000001006d */
[----:B------:R-:W-:Y:S01]  /*68b0*/  FFMA.FTZ R109, R45, R126, R40 ;  /* 0x0000007e2d6d7223 */ /* 0x000fe20000010028 */
[----:B------:R-:W-:Y:S01]  /*68c0*/  FMUL.FTZ R40, R101, R124 ;  /* 0x0000007c65287220 */ /* 0x000fe20000410000 */
[----:B------:R-:W-:Y:S01]  /*68d0*/  FMUL.FTZ R107, R142, R41 ;  /* 0x000000298e6b7220 */ /* 0x000fe20000410000 */
[----:B------:R-:W-:Y:S01]  /*68e0*/  FADD.FTZ R66, R111, R66 ;  /* 0x000000426f427221 */ /* 0x000fe20000010000 */
[----:B------:R-:W-:Y:S01]  /*68f0*/  FADD.FTZ R65, R116, R65 ;  /* 0x0000004174417221 */ /* 0x000fe20000010000 */
[----:B------:R-:W-:Y:S01]  /*6900*/  FMUL.FTZ R40, R141, R40 ;  /* 0x000000288d287220 */ /* 0x000fe20000410000 */
[----:B------:R-:W-:Y:S01]  /*6910*/  SHFL.DOWN PT, R111, R102, 0x10, 0x1f ;  /* 0x0a001f00666f7f89 */ /* 0x000fe200000e0000 */
[----:B------:R-:W-:Y:S01]  /*6920*/  FFMA.FTZ R116, R46, R125, R107 ;  /* 0x0000007d2e747223 */ /* 0x000fe2000001006b */
[----:B0-----:R-:W-:Y:S01]  /*6930*/  @!P2 FADD.FTZ R105, R105, R152 ;  /* 0x000000986969a221 */ /* 0x001fe20000010000 */
[----:B------:R-:W-:Y:S01]  /*6940*/  FFMA.FTZ R107, R47, R124, R40 ;  /* 0x0000007c2f6b7223 */ /* 0x000fe20000010028 */
[C---:B------:R-:W-:Y:S01]  /*6950*/  FMUL.FTZ R40, R101.reuse, R42 ;  /* 0x0000002a65287220 */ /* 0x040fe20000410000 */
[----:B------:R-:W-:Y:S01]  /*6960*/  FMUL.FTZ R41, R101, R108 ;  /* 0x0000006c65297220 */ /* 0x000fe20000410000 */
[----:B------:R-:W-:Y:S01]  /*6970*/  FADD.FTZ R68, R113, R68 ;  /* 0x0000004471447221 */ /* 0x000fe20000010000 */
[----:B------:R-:W0:Y:S01]  /*6980*/  SHFL.DOWN PT, R148, R105, 0x8, 0x1f ;  /* 0x09001f0069947f89 */ /* 0x000e2200000e0000 */
[----:B------:R-:W-:Y:S01]  /*6990*/  FMUL.FTZ R40, R139, R40 ;  /* 0x000000288b287220 */ /* 0x000fe20000410000 */
[----:B------:R-:W-:Y:S01]  /*69a0*/  FMUL.FTZ R103, R140, R41 ;  /* 0x000000298c677220 */ /* 0x000fe20000410000 */
[----:B------:R-:W-:Y:S01]  /*69b0*/  FMUL.FTZ R41, R101, R106 ;  /* 0x0000006a65297220 */ /* 0x000fe20000410000 */
[----:B------:R-:W-:Y:S01]  /*69c0*/  FADD.FTZ R67, R122, R67 ;  /* 0x000000437a437221 */ /* 0x000fe20000010000 */
[----:B------:R-:W-:Y:S01]  /*69d0*/  FFMA.FTZ R87, R49, R42, R40 ;  /* 0x0000002a31577223 */ /* 0x000fe20000010028 */
[----:B------:R-:W-:Y:S01]  /*69e0*/  FMUL.FTZ R40, R101, R84 ;  /* 0x0000005465287220 */ /* 0x000fe20000410000 */
[----:B------:R-:W-:Y:S01]  /*69f0*/  FMUL.FTZ R41, R138, R41 ;  /* 0x000000298a297220 */ /* 0x000fe20000410000 */
[----:B------:R-:W-:Y:S01]  /*6a00*/  FFMA.FTZ R108, R48, R108, R103 ;  /* 0x0000006c306c7223 */ /* 0x000fe20000010067 */
[----:B------:R-:W-:Y:S01]  /*6a10*/  FADD.FTZ R64, R109, R64 ;  /* 0x000000406d407221 */ /* 0x000fe20000010000 */
[----:B------:R-:W-:Y:S01]  /*6a20*/  FMUL.FTZ R40, R137, R40 ;  /* 0x0000002889287220 */ /* 0x000fe20000410000 */
[----:B------:R-:W-:Y:S01]  /*6a30*/  FFMA.FTZ R106, R50, R106, R41 ;  /* 0x0000006a326a7223 */ /* 0x000fe20000010029 */
[----:B------:R-:W-:Y:S01]  /*6a40*/  FMUL.FTZ R41, R101, R104 ;  /* 0x0000006865297220 */ /* 0x000fe20000410000 */
[----:B------:R-:W-:Y:S01]  /*6a50*/  FADD.FTZ R63, R116, R63 ;  /* 0x0000003f743f7221 */ /* 0x000fe20000010000 */
[----:B------:R-:W-:Y:S01]  /*6a60*/  FFMA.FTZ R85, R51, R84, R40 ;  /* 0x0000005433557223 */ /* 0x000fe20000010028 */
[C---:B------:R-:W-:Y:S01]  /*6a70*/  FMUL.FTZ R40, R101.reuse, R86 ;  /* 0x0000005665287220 */ /* 0x040fe20000410000 */
[----:B------:R-:W-:Y:S01]  /*6a80*/  FMUL.FTZ R101, R101, R115 ;  /* 0x0000007365657220 */ /* 0x000fe20000410000 */
[----:B------:R-:W-:Y:S01]  /*6a90*/  FMUL.FTZ R41, R136, R41 ;  /* 0x0000002988297220 */ /* 0x000fe20000410000 */
[----:B------:R-:W-:Y:S01]  /*6aa0*/  FADD.FTZ R62, R107, R62 ;  /* 0x0000003e6b3e7221 */ /* 0x000fe20000010000 */
[----:B------:R-:W-:Y:S01]  /*6ab0*/  FMUL.FTZ R40, R135, R40 ;  /* 0x0000002887287220 */ /* 0x000fe20000410000 */
[----:B------:R-:W-:Y:S01]  /*6ac0*/  FMUL.FTZ R101, R110, R101 ;  /* 0x000000656e657220 */ /* 0x000fe20000410000 */
[----:B------:R-:W-:Y:S01]  /*6ad0*/  FFMA.FTZ R104, R52, R104, R41 ;  /* 0x0000006834687223 */ /* 0x000fe20000010029 */
[----:B------:R-:W-:Y:S01]  /*6ae0*/  FADD.FTZ R61, R108, R61 ;  /* 0x0000003d6c3d7221 */ /* 0x000fe20000010000 */
[----:B------:R-:W-:Y:S01]  /*6af0*/  FFMA.FTZ R41, R53, R86, R40 ;  /* 0x0000005635297223 */ /* 0x000fe20000010028 */
[----:B0-----:R-:W-:Y:S01]  /*6b00*/  @!P1 FADD.FTZ R105, R105, R148 ;  /* 0x0000009469699221 */ /* 0x001fe20000010000 */
[----:B------:R-:W-:Y:S01]  /*6b10*/  ISETP.NE.AND P1, PT, R149, RZ, PT ;  /* 0x000000ff9500720c */ /* 0x000fe20003f25270 */
[----:B------:R-:W-:Y:S01]  /*6b20*/  FFMA.FTZ R40, R54, R115, R101 ;  /* 0x0000007336287223 */ /* 0x000fe20000010065 */
[----:B------:R-:W-:Y:S01]  /*6b30*/  FADD.FTZ R60, R87, R60 ;  /* 0x0000003c573c7221 */ /* 0x000fe20000010000 */
[----:B------:R-:W-:Y:S01]  /*6b40*/  FADD.FTZ R59, R106, R59 ;  /* 0x0000003b6a3b7221 */ /* 0x000fe20000010000 */
[----:B------:R-:W0:Y:S01]  /*6b50*/  SHFL.DOWN PT, R118, R105, 0x10, 0x1f ;  /* 0x0a001f0069767f89 */ /* 0x000e2200000e0000 */
[----:B------:R-:W-:Y:S01]  /*6b60*/  FADD.FTZ R58, R85, R58 ;  /* 0x0000003a553a7221 */ /* 0x000fe20000010000 */
[----:B------:R-:W-:Y:S01]  /*6b70*/  FADD.FTZ R57, R104, R57 ;  /* 0x0000003968397221 */ /* 0x000fe20000010000 */
[----:B------:R-:W-:Y:S01]  /*6b80*/  FADD.FTZ R56, R41, R56 ;  /* 0x0000003829387221 */ /* 0x000fe20000010000 */
[----:B------:R-:W-:-:S05]  /*6b90*/  FADD.FTZ R55, R40, R55 ;  /* 0x0000003728377221 */ /* 0x000fca0000010000 */
[----:B------:R-:W-:Y:S01]  /*6ba0*/  @!P1 LOP3.LUT R42, R83, 0xf8, RZ, 0xc0, !PT ;  /* 0x000000f8532a9812 */ /* 0x000fe200078ec0ff */
[----:B------:R-:W-:Y:S01]  /*6bb0*/  FADD.FTZ R83, R102, R111 ;  /* 0x0000006f66537221 */ /* 0x000fe20000010000 */
[----:B0-----:R-:W-:-:S05]  /*6bc0*/  FADD.FTZ R82, R105, R118 ;  /* 0x0000007669527221 */ /* 0x001fca0000010000 */
[----:B------:R0:W-:Y:S01]  /*6bd0*/  @!P1 STS.64 [R42+UR16+0x1098], R82 ;  /* 0x001098522a009988 */ /* 0x0001e20008000a10 */
[----:B------:R-:W-:Y:S06]  /*6be0*/  BAR.SYNC.DEFER_BLOCKING 0x0 ;  /* 0x0000000000007b1d */ /* 0x000fec0000010000 */
[----:B------:R-:W-:Y:S05]  /*6bf0*/  @P0 BRA `(.L_x_77) ;  /* 0x00000000004c0947 */ /* 0x000fea0003800000 */
[----:B------:R-:W-:Y:S01]  /*6c00*/  UISETP.NE.AND UP0, UPT, UR20, UR37, UPT ;  /* 0x000000251400728c */ /* 0x000fe2000bf05270 */
[----:B0-----:R-:W0:Y:S01]  /*6c10*/  LDS.128 R40, [UR16+0x10a0] ;  /* 0x0010a010ff287984 */ /* 0x001e220008000c00 */
[----:B------:R-:W-:-:S03]  /*6c20*/  ISETP.GT.AND P1, PT, R149, 0xf, PT ;  /* 0x0000000f9500780c */ /* 0x000fc60003f24270 */
[----:B------:R-:W1:Y:S01]  /*6c30*/  LDS.64 R84, [UR16+0x10b0] ;  /* 0x0010b010ff547984 */ /* 0x000e620008000a00 */
[----:B------:R-:W-:Y:S02]  /*6c40*/  PLOP3.LUT P2, PT, PT, PT, UP0, 0x80, 0x8 ;  /* 0x000000000008781c */ /* 0x000fe40003f4f008 */
[----:B------:R-:W-:Y:S02]  /*6c50*/  FSEL R102, R102, R83, P1 ;  /* 0x0000005366667208 */ /* 0x000fe40000800000 */
[----:B------:R-:W-:-:S09]  /*6c60*/  FSEL R105, R105, R82, P1 ;  /* 0x0000005269697208 */ /* 0x000fd20000800000 */
[----:B------:R-:W2:Y:S04]  /*6c70*/  @P2 LDS R86, [UR36+0x1600] ;  /* 0x00160024ff562984 */ /* 0x000ea80008000800 */
[----:B------:R-:W3:Y:S01]  /*6c80*/  @P2 LDS R87, [UR36+0x1200] ;  /* 0x00120024ff572984 */ /* 0x000ee20008000800 */
[----:B0-----:R-:W-:Y:S01]  /*6c90*/  FADD.FTZ R102, R41, R102 ;  /* 0x0000006629667221 */ /* 0x001fe20000010000 */
[----:B------:R-:W-:-:S03]  /*6ca0*/  FADD.FTZ R105, R40, R105 ;  /* 0x0000006928697221 */ /* 0x000fc60000010000 */
[----:B------:R-:W-:Y:S01]  /*6cb0*/  FADD.FTZ R102, R43, R102 ;  /* 0x000000662b667221 */ /* 0x000fe20000010000 */
[----:B------:R-:W-:-:S03]  /*6cc0*/  FADD.FTZ R105, R42, R105 ;  /* 0x000000692a697221 */ /* 0x000fc60000010000 */
[----:B-1----:R-:W-:Y:S01]  /*6cd0*/  FADD.FTZ R85, R102, R85 ;  /* 0x0000005566557221 */ /* 0x002fe20000010000 */
[----:B------:R-:W-:-:S03]  /*6ce0*/  FADD.FTZ R84, R105, R84 ;  /* 0x0000005469547221 */ /* 0x000fc60000010000 */
[----:B--2---:R-:W-:Y:S01]  /*6cf0*/  @P2 FADD.FTZ R85, R85, R86 ;  /* 0x0000005655552221 */ /* 0x004fe20000010000 */
[----:B---3--:R-:W-:-:S04]  /*6d00*/  @P2 FADD.FTZ R84, R84, R87 ;  /* 0x0000005754542221 */ /* 0x008fc80000010000 */
[----:B------:R1:W-:Y:S04]  /*6d10*/  STS [UR36+0x1600], R85 ;  /* 0x00160055ff007988 */ /* 0x0003e80008000824 */
[----:B------:R1:W-:Y:S02]  /*6d20*/  STS [UR36+0x1200], R84 ;  /* 0x00120054ff007988 */ /* 0x0003e40008000824 */
.L_x_77:
[----:B------:R-:W-:Y:S05]  /*6d30*/  BSYNC.RECONVERGENT B0 ;  /* 0x0000000000007941 */ /* 0x000fea0003800200 */
.L_x_76:
        /* <DEDUP_REMOVED lines=13> */
.L_x_65:
[----:B0-----:R-:W2:Y:S01]  /*6e10*/  LDL.LU R82, [R1+0x4] ;  /* 0x0000040001527983 */ /* 0x001ea20000300800 */
[----:B------:R-:W0:Y:S03]  /*6e20*/  LDCU UR8, c[0x0][0x388] ;  /* 0x00007100ff0877ac */ /* 0x000e260008000800 */
[----:B------:R-:W3:Y:S01]  /*6e30*/  LDL.LU R42, [R1] ;  /* 0x00000000012a7983 */ /* 0x000ee20000300800 */
[----:B------:R-:W-:Y:S01]  /*6e40*/  F2FP.F16.F32.PACK_AB R17, R17, R18 ;  /* 0x000000121111723e */ /* 0x000fe200000000ff */
[----:B------:R-:W-:Y:S01]  /*6e50*/  BAR.SYNC.DEFER_BLOCKING 0x0 ;  /* 0x0000000000007b1d */ /* 0x000fe20000010000 */
[----:B------:R-:W-:Y:S02]  /*6e60*/  F2FP.F16.F32.PACK_AB R15, R15, R16 ;  /* 0x000000100f0f723e */ /* 0x000fe400000000ff */
[----:B------:R-:W-:Y:S02]  /*6e70*/  F2FP.F16.F32.PACK_AB R13, R13, R14 ;  /* 0x0000000e0d0d723e */ /* 0x000fe400000000ff */
[----:B------:R-:W-:-:S02]  /*6e80*/  F2FP.F16.F32.PACK_AB R11, R11, R12 ;  /* 0x0000000c0b0b723e */ /* 0x000fc400000000ff */
[----:B------:R-:W-:Y:S01]  /*6e90*/  F2FP.F16.F32.PACK_AB R9, R9, R10 ;  /* 0x0000000a0909723e */ /* 0x000fe200000000ff */
[----:B------:R-:W4:Y:S01]  /*6ea0*/  LDL.LU R40, [R1+0x8] ;  /* 0x0000080001287983 */ /* 0x000f220000300800 */
[----:B------:R-:W-:Y:S01]  /*6eb0*/  PRMT R46, R17, 0x7632, R46 ;  /* 0x00007632112e7816 */ /* 0x000fe2000000002e */
[----:B------:R-:W5:Y:S01]  /*6ec0*/  S2UR UR17, SR_CTAID.X ;  /* 0x00000000001179c3 */ /* 0x000f620000002500 */
[----:B0-----:R-:W-:Y:S01]  /*6ed0*/  UIMAD UR8, UR20, -0x800, UR8 ;  /* 0xfffff800140878a4 */ /* 0x001fe2000f8e0208 */
[----:B------:R-:W-:Y:S01]  /*6ee0*/  PRMT R0, R15, 0x7632, R0 ;  /* 0x000076320f007816 */ /* 0x000fe20000000000 */
[----:B------:R-:W5:Y:S01]  /*6ef0*/  LDCU.64 UR14, c[0x0][0x4f8] ;  /* 0x00009f00ff0e77ac */ /* 0x000f620008000a00 */
[----:B------:R-:W-:Y:S02]  /*6f00*/  F2FP.F16.F32.PACK_AB R7, R7, R8 ;  /* 0x000000080707723e */ /* 0x000fe400000000ff */
[----:B------:R-:W-:Y:S01]  /*6f10*/  F2FP.F16.F32.PACK_AB R5, R5, R6 ;  /* 0x000000060505723e */ /* 0x000fe200000000ff */
[----:B------:R-:W-:Y:S01]  /*6f20*/  UIADD3 UR8, UPT, UPT, UR8, 0x800, URZ ;  /* 0x0000080008087890 */ /* 0x000fe2000fffe0ff */
[----:B------:R-:W-:Y:S01]  /*6f30*/  F2FP.F16.F32.PACK_AB R3, R3, R4 ;  /* 0x000000040303723e */ /* 0x000fe200000000ff */
[----:B------:R-:W0:Y:S01]  /*6f40*/  S2UR UR10, SR_CTAID.Y ;  /* 0x00000000000a79c3 */ /* 0x000e220000002600 */
[----:B------:R-:W-:Y:S01]  /*6f50*/  PRMT R14, R13, 0x7632, R14 ;  /* 0x000076320d0e7816 */ /* 0x000fe2000000000e */
[----:B------:R-:W0:Y:S01]  /*6f60*/  LDCU.64 UR18, c[0x0][0x500] ;  /* 0x0000a000ff1277ac */ /* 0x000e220008000a00 */
[----:B------:R-:W-:Y:S01]  /*6f70*/  PRMT R10, R11, 0x7632, R10 ;  /* 0x000076320b0a7816 */ /* 0x000fe2000000000a */
[----:B------:R1:W-:Y:S01]  /*6f80*/  STS.U16 [R92+0x2], R46 ;  /* 0x0000022e5c007388 */ /* 0x0003e20000000400 */
[----:B------:R-:W-:Y:S01]  /*6f90*/  PRMT R4, R5, 0x7632, R4 ;  /* 0x0000763205047816 */ /* 0x000fe20000000004 */
[----:B------:R-:W-:Y:S01]  /*6fa0*/  UMOV UR9, URZ ;  /* 0x000000ff00097c82 */ /* 0x000fe20008000000 */
[----:B------:R-:W-:Y:S01]  /*6fb0*/  PRMT R6, R3, 0x7632, R6 ;  /* 0x0000763203067816 */ /* 0x000fe20000000006 */
[----:B------:R5:W-:Y:S01]  /*6fc0*/  STS.U16 [R92+0x6], R0 ;  /* 0x000006005c007388 */ /* 0x000be20000000400 */
[----:B------:R-:W-:Y:S01]  /*6fd0*/  MOV R8, UR8 ;  /* 0x0000000800087c02 */ /* 0x000fe20008000f00 */
[----:B------:R-:W-:Y:S01]  /*6fe0*/  USHF.L.U32 UR8, UR20, 0xb, URZ ;  /* 0x0000000b14087899 */ /* 0x000fe200080006ff */
[----:B------:R-:W-:Y:S01]  /*6ff0*/  LOP3.LUT R41, R100, 0x1f, RZ, 0xc0, !PT ;  /* 0x0000001f64297812 */ /* 0x000fe200078ec0ff */
[----:B------:R-:W-:Y:S01]  /*7000*/  STS.U16 [R92], R17 ;  /* 0x000000115c007388 */ /* 0x000fe20000000400 */
[----:B------:R-:W-:Y:S01]  /*7010*/  UIADD3 UR26, UP0, UPT, UR26, -0x1000, URZ ;  /* 0xfffff0001a1a7890 */ /* 0x000fe2000ff1e0ff */
[----:B-1----:R-:W-:Y:S01]  /*7020*/  PRMT R46, R9, 0x7632, R46 ;  /* 0x00007632092e7816 */ /* 0x002fe2000000002e */
[----:B------:R-:W-:Y:S01]  /*7030*/  UIADD3 UR8, UPT, UPT, UR8, -0x800, URZ ;  /* 0xfffff80008087890 */ /* 0x000fe2000fffe0ff */
[----:B------:R-:W-:Y:S01]  /*7040*/  STS.U16 [R92+0x4], R15 ;  /* 0x0000040f5c007388 */ /* 0x000fe20000000400 */
[----:B------:R-:W-:Y:S01]  /*7050*/  UIADD3.X UR25, UPT, UPT, UR25, -0x1, URZ, UP0, !UPT ;  /* 0xffffffff19197890 */ /* 0x000fe200087fe4ff */
[----:B-----5:R-:W-:Y:S01]  /*7060*/  PRMT R0, R7, 0x7632, R0 ;  /* 0x0000763207007816 */ /* 0x020fe20000000000 */
[----:B------:R-:W-:Y:S01]  /*7070*/  UIMAD.WIDE.U32 UR12, UR17, UR14, UR8 ;  /* 0x0000000e110c72a5 */ /* 0x000fe2000f8e0008 */
[----:B------:R-:W-:Y:S01]  /*7080*/  STS.U16 [R92+0x8], R13 ;  /* 0x0000080d5c007388 */ /* 0x000fe20000000400 */
[----:B------:R-:W-:-:S02]  /*7090*/  UISETP.GT.AND UP0, UPT, UR20, 0x1, UPT ;  /* 0x000000011400788c */ /* 0x000fc4000bf04270 */
[----:B------:R-:W-:Y:S01]  /*70a0*/  UIMAD UR13, UR17, UR15, UR13 ;  /* 0x0000000f110d72a4 */ /* 0x000fe2000f8e020d */
[----:B------:R-:W-:Y:S01]  /*70b0*/  STS.U16 [R92+0xa], R14 ;  /* 0x00000a0e5c007388 */ /* 0x000fe20000000400 */
[----:B------:R-:W1:Y:S03]  /*70c0*/  LDCU.64 UR14, c[0x0][0x550] ;  /* 0x0000aa00ff0e77ac */ /* 0x000e660008000a00 */
[----:B------:R-:W-:Y:S01]  /*70d0*/  STS.U16 [R92+0xc], R11 ;  /* 0x00000c0b5c007388 */ /* 0x000fe20000000400 */
[----:B0-----:R-:W-:Y:S02]  /*70e0*/  UIMAD UR11, UR10, UR19, URZ ;  /* 0x000000130a0b72a4 */ /* 0x001fe4000f8e02ff */
[----:B------:R-:W-:Y:S01]  /*70f0*/  UIMAD.WIDE.U32 UR12, UR10, UR18, UR12 ;  /* 0x000000120a0c72a5 */ /* 0x000fe2000f8e000c */
[----:B------:R-:W-:Y:S01]  /*7100*/  STS.U16 [R92+0xe], R10 ;  /* 0x00000e0a5c007388 */ /* 0x000fe20000000400 */
[----:B------:R-:W-:-:S02]  /*7110*/  UIADD3 UR21, UP1, UPT, UR21, -0x1000, URZ ;  /* 0xfffff00015157890 */ /* 0x000fc4000ff3e0ff */
[----:B------:R-:W-:Y:S01]  /*7120*/  UIADD3 UR23, UP2, UPT, UR23, -0x1000, URZ ;  /* 0xfffff00017177890 */ /* 0x000fe2000ff5e0ff */
        /* <DEDUP_REMOVED lines=9> */
[----:B------:R5:W-:Y:S01]  /*71c0*/  STS.U16 [R92+0x1e], R6 ;  /* 0x00001e065c007388 */ /* 0x000be20000000400 */
[----:B------:R-:W-:-:S03]  /*71d0*/  NOP ;  /* 0x0000000000007918 */ /* 0x000fc60000000000 */
[----:B------:R-:W-:Y:S01]  /*71e0*/  LDS.U16 R11, [R164+0x80] ;  /* 0x00008000a40b7984 */ /* 0x000fe20000000400 */
[----:B0-----:R-:W-:Y:S02]  /*71f0*/  SHF.L.U32 R4, R100, 0x4, RZ ;  /* 0x0000000464047819 */ /* 0x001fe400000006ff */
[----:B-----5:R-:W-:Y:S01]  /*7200*/  MOV R6, UR11 ;  /* 0x0000000b00067c02 */ /* 0x020fe20008000f00 */
[----:B------:R-:W-:Y:S01]  /*7210*/  LDS.U16 R13, [R161+0xc0] ;  /* 0x0000c000a10d7984 */ /* 0x000fe20000000400 */
[----:B------:R-:W-:-:S03]  /*7220*/  LOP3.LUT R3, R41, 0x3e00, R4, 0xf8, !PT ;  /* 0x00003e0029037812 */ /* 0x000fc600078ef804 */
[----:B------:R-:W-:Y:S01]  /*7230*/  LDS.U16 R15, [R160+0x100] ;  /* 0x00010000a00f7984 */ /* 0x000fe20000000400 */
[C---:B------:R-:W-:Y:S02]  /*7240*/  IADD3 R5, P1, PT, R3.reuse, UR12, RZ ;  /* 0x0000000c03057c10 */ /* 0x040fe4000ff3e0ff */
[----:B------:R-:W-:Y:S01]  /*7250*/  LOP3.LUT R39, R3, 0x20, RZ, 0xfc, !PT ;  /* 0x0000002003277812 */ /* 0x000fe200078efcff */
[----:B------:R-:W-:Y:S01]  /*7260*/  LDS.U16 R17, [R159+0x140] ;  /* 0x000140009f117984 */ /* 0x000fe20000000400 */
[----:B------:R-:W-:Y:S01]  /*7270*/  IADD3.X R6, PT, PT, R6, UR13, RZ, P1, !PT ;  /* 0x0000000d06067c10 */ /* 0x000fe20008ffe4ff */
[----:B------:R-:W0:Y:S01]  /*7280*/  LDCU.64 UR12, c[0x0][0x518] ;  /* 0x0000a300ff0c77ac */ /* 0x000e220008000a00 */
[----:B-1----:R-:W-:Y:S01]  /*7290*/  LEA R4, P1, R5, UR14, 0x1 ;  /* 0x0000000e05047c11 */ /* 0x002fe2000f8208ff */
[----:B------:R-:W-:Y:S01]  /*72a0*/  LDS.U16 R19, [R158+0x180] ;  /* 0x000180009e137984 */ /* 0x000fe20000000400 */
[----:B------:R-:W-:Y:S02]  /*72b0*/  LOP3.LUT R43, R3, 0x40, RZ, 0xfc, !PT ;  /* 0x00000040032b7812 */ /* 0x000fe400078efcff */
[----:B------:R-:W-:Y:S01]  /*72c0*/  LEA.HI.X R5, R5, UR15, R6, 0x1, P1 ;  /* 0x0000000f05057c11 */ /* 0x000fe200088f0c06 */
[----:B------:R-:W-:Y:S01]  /*72d0*/  LDS.U16 R21, [R156+0x1c0] ;  /* 0x0001c0009c157984 */ /* 0x000fe20000000400 */
[C---:B------:R-:W-:Y:S01]  /*72e0*/  LOP3.LUT R45, R3.reuse, 0x60, RZ, 0xfc, !PT ;  /* 0x00000060032d7812 */ /* 0x040fe200078efcff */
[----:B------:R-:W1:Y:S01]  /*72f0*/  LDCU.64 UR14, c[0x0][0x520] ;  /* 0x0000a400ff0e77ac */ /* 0x000e620008000a00 */
        /* <DEDUP_REMOVED lines=9> */
[----:B0-----:R-:W-:Y:S01]  /*7390*/  UIMAD.WIDE.U32 UR8, UR17, UR12, UR8 ;  /* 0x0000000c110872a5 */ /* 0x001fe2000f8e0008 */
[C---:B------:R-:W-:Y:S01]  /*73a0*/  LOP3.LUT R75, R3.reuse, 0x140, RZ, 0xfc, !PT ;  /* 0x00000140034b7812 */ /* 0x040fe200078efcff */
[----:B------:R-:W-:Y:S01]  /*73b0*/  LDS.U16 R29, [R97+0x2c0] ;  /* 0x0002c000611d7984 */ /* 0x000fe20000000400 */
[C---:B------:R-:W-:Y:S01]  /*73c0*/  LOP3.LUT R77, R3.reuse, 0x160, RZ, 0xfc, !PT ;  /* 0x00000160034d7812 */ /* 0x040fe200078efcff */
[----:B------:R-:W-:Y:S01]  /*73d0*/  UIMAD UR9, UR17, UR13, UR9 ;  /* 0x0000000d110972a4 */ /* 0x000fe2000f8e0209 */
[C---:B------:R-:W-:Y:S01]  /*73e0*/  LOP3.LUT R79, R3.reuse, 0x180, RZ, 0xfc, !PT ;  /* 0x00000180034f7812 */ /* 0x040fe200078efcff */
[----:B------:R-:W-:Y:S01]  /*73f0*/  LDS.U16 R31, [R96+0x300] ;  /* 0x00030000601f7984 */ /* 0x000fe20000000400 */
[C---:B------:R-:W-:Y:S01]  /*7400*/  LOP3.LUT R81, R3.reuse, 0x1a0, RZ, 0xfc, !PT ;  /* 0x000001a003517812 */ /* 0x040fe200078efcff */
[----:B------:R-:W0:Y:S01]  /*7410*/  LDCU.64 UR12, c[0x0][0x560] ;  /* 0x0000ac00ff0c77ac */ /* 0x000e220008000a00 */
[C---:B------:R-:W-:Y:S01]  /*7420*/  LOP3.LUT R83, R3.reuse, 0x1c0, RZ, 0xfc, !PT ;  /* 0x000001c003537812 */ /* 0x040fe200078efcff */
[----:B------:R-:W-:Y:S01]  /*7430*/  LDS.U16 R33, [R95+0x340] ;  /* 0x000340005f217984 */ /* 0x000fe20000000400 */
[----:B------:R-:W-:Y:S01]  /*7440*/  LOP3.LUT R85, R3, 0x1e0, RZ, 0xfc, !PT ;  /* 0x000001e003557812 */ /* 0x000fe200078efcff */
[----:B-1----:R-:W-:-:S02]  /*7450*/  UIMAD.WIDE.U32 UR8, UR10, UR14, UR8 ;  /* 0x0000000e0a0872a5 */ /* 0x002fc4000f8e0008 */
[----:B------:R-:W-:Y:S02]  /*7460*/  LDS.U16 R35, [R94+0x380] ;  /* 0x000380005e237984 */ /* 0x000fe40000000400 */
[----:B------:R-:W-:Y:S02]  /*7470*/  UIMAD UR9, UR10, UR15, UR9 ;  /* 0x0000000f0a0972a4 */ /* 0x000fe4000f8e0209 */
[----:B------:R-:W-:Y:S04]  /*7480*/  LDS.U16 R37, [R93+0x3c0] ;  /* 0x0003c0005d257984 */ /* 0x000fe80000000400 */
[----:B--2---:R-:W-:Y:S04]  /*7490*/  LDS.U16 R7, [R82] ;  /* 0x0000000052077984 */ /* 0x004fe80000000400 */
[----:B---3--:R-:W-:Y:S04]  /*74a0*/  LDS.U16 R9, [R42+0x40] ;  /* 0x000040002a097984 */ /* 0x008fe80000000400 */
        /* <DEDUP_REMOVED lines=9> */
[----:B------:R-:W-:Y:S01]  /*7540*/  @!P2 STG.E.U16 desc[UR28][R4.64], R7 ;  /* 0x000000070400a986 */ /* 0x000fe2000c10151c */
[----:B------:R-:W-:-:S03]  /*7550*/  ISETP.GE.AND P2, PT, R45, R0, PT ;  /* 0x000000002d00720c */ /* 0x000fc60003f46270 */
[----:B------:R-:W-:Y:S01]  /*7560*/  @!P3 STG.E.U16 desc[UR28][R4.64+0x40], R9 ;  /* 0x000040090400b986 */ /* 0x000fe2000c10151c */
[----:B------:R-:W-:-:S03]  /*7570*/  ISETP.GE.AND P3, PT, R47, R0, PT ;  /* 0x000000002f00720c */ /* 0x000fc60003f66270 */
[----:B------:R1:W-:Y:S01]  /*7580*/  @!P1 STG.E.U16 desc[UR28][R4.64+0x80], R11 ;  /* 0x0000800b04009986 */ /* 0x0003e2000c10151c */
        /* <DEDUP_REMOVED lines=15> */
[----:B------:R-:W-:Y:S01]  /*7680*/  F2FP.F16.F32.PACK_AB R0, R56, R55 ;  /* 0x000000373800723e */ /* 0x000fe200000000ff */
[----:B------:R-:W-:Y:S01]  /*7690*/  @!P5 STG.E.U16 desc[UR28][R4.64+0x2c0], R29 ;  /* 0x0002c01d0400d986 */ /* 0x000fe2000c10151c */
[----:B----4-:R-:W-:Y:S02]  /*76a0*/  FADD.FTZ R55, R55, R40 ;  /* 0x0000002837377221 */ /* 0x010fe40000010000 */
[C---:B------:R-:W-:Y:S01]  /*76b0*/  PRMT R46, R0.reuse, 0x7610, R46 ;  /* 0x00007610002e7816 */ /* 0x040fe2000000002e */
[----:B------:R-:W-:Y:S01]  /*76c0*/  @!P6 STG.E.U16 desc[UR28][R4.64+0x280], R27 ;  /* 0x0002801b0400e986 */ /* 0x000fe2000c10151c */
[----:B------:R-:W-:Y:S01]  /*76d0*/  PRMT R6, R0, 0x7632, R6 ;  /* 0x0000763200067816 */ /* 0x000fe20000000006 */
[----:B------:R-:W-:Y:S01]  /*76e0*/  FADD.FTZ R56, R55, R56 ;  /* 0x0000003837387221 */ /* 0x000fe20000010000 */
[----:B------:R-:W-:Y:S01]  /*76f0*/  F2FP.F16.F32.PACK_AB R0, R60, R59 ;  /* 0x0000003b3c00723e */ /* 0x000fe200000000ff */
[----:B------:R-:W-:Y:S03]  /*7700*/  @!P4 STG.E.U16 desc[UR28][R4.64+0x300], R31 ;  /* 0x0003001f0400c986 */ /* 0x000fe6000c10151c */
[C---:B------:R-:W-:Y:S01]  /*7710*/  PRMT R10, R0.reuse, 0x7610, R10 ;  /* 0x00007610000a7816 */ /* 0x040fe2000000000a */
[----:B------:R-:W-:Y:S01]  /*7720*/  @!P3 STG.E.U16 desc[UR28][R4.64+0x340], R33 ;  /* 0x000340210400b986 */ /* 0x000fe2000c10151c */
[----:B-1----:R-:W-:-:S02]  /*7730*/  PRMT R11, R0, 0x7632, R11 ;  /* 0x00007632000b7816 */ /* 0x002fc4000000000b */
[----:B------:R-:W-:Y:S01]  /*7740*/  F2FP.F16.F32.PACK_AB R0, R62, R61 ;  /* 0x0000003d3e00723e */ /* 0x000fe200000000ff */
[----:B------:R-:W-:Y:S04]  /*7750*/  @!P1 STG.E.U16 desc[UR28][R4.64+0x380], R35 ;  /* 0x0003802304009986 */ /* 0x000fe8000c10151c */
[----:B------:R1:W-:Y:S01]  /*7760*/  @!P2 STG.E.U16 desc[UR28][R4.64+0x3c0], R37 ;  /* 0x0003c0250400a986 */ /* 0x0003e2000c10151c */
[----:B------:R-:W-:Y:S01]  /*7770*/  BAR.SYNC.DEFER_BLOCKING 0x0 ;  /* 0x0000000000007b1d */ /* 0x000fe20000010000 */
[----:B-1----:R-:W-:Y:S01]  /*7780*/  F2FP.F16.F32.PACK_AB R5, R58, R57 ;  /* 0x000000393a05723e */ /* 0x002fe200000000ff */
[----:B------:R-:W-:Y:S01]  /*7790*/  FADD.FTZ R57, R56, R57 ;  /* 0x0000003938397221 */ /* 0x000fe20000010000 */
[----:B------:R-:W-:Y:S02]  /*77a0*/  F2FP.F16.F32.PACK_AB R4, R64, R63 ;  /* 0x0000003f4004723e */ /* 0x000fe400000000ff */
[----:B------:R-:W-:Y:S01]  /*77b0*/  PRMT R7, R5, 0x7610, R7 ;  /* 0x0000761005077816 */ /* 0x000fe20000000007 */
[----:B------:R-:W-:Y:S01]  /*77c0*/  FADD.FTZ R58, R57, R58 ;  /* 0x0000003a393a7221 */ /* 0x000fe20000010000 */
[----:B------:R-:W-:-:S02]  /*77d0*/  PRMT R9, R5, 0x7632, R9 ;  /* 0x0000763205097816 */ /* 0x000fc40000000009 */
[----:B------:R-:W-:Y:S01]  /*77e0*/  PRMT R12, R4, 0x7610, R12 ;  /* 0x00007610040c7816 */ /* 0x000fe2000000000c */
[----:B------:R-:W-:Y:S01]  /*77f0*/  FADD.FTZ R59, R58, R59 ;  /* 0x0000003b3a3b7221 */ /* 0x000fe20000010000 */
[----:B------:R-:W-:Y:S02]  /*7800*/  PRMT R13, R4, 0x7632, R13 ;  /* 0x00007632040d7816 */ /* 0x000fe4000000000d */
[----:B------:R-:W-:Y:S01]  /*7810*/  F2FP.F16.F32.PACK_AB R5, R66, R65 ;  /* 0x000000414205723e */ /* 0x000fe200000000ff */
[----:B------:R-:W-:Y:S01]  /*7820*/  FADD.FTZ R60, R59, R60 ;  /* 0x0000003c3b3c7221 */ /* 0x000fe20000010000 */
[----:B------:R-:W-:Y:S01]  /*7830*/  F2FP.F16.F32.PACK_AB R4, R70, R69 ;  /* 0x000000454604723e */ /* 0x000fe200000000ff */
[----:B------:R1:W-:Y:S02]  /*7840*/  STS.U16 [R92], R46 ;  /* 0x0000002e5c007388 */ /* 0x0003e40000000400 */
[----:B------:R-:W-:Y:S02]  /*7850*/  FADD.FTZ R61, R60, R61 ;  /* 0x0000003d3c3d7221 */ /* 0x000fe40000010000 */
[----:B------:R2:W-:Y:S02]  /*7860*/  STS.U16 [R92+0x2], R6 ;  /* 0x000002065c007388 */ /* 0x0005e40000000400 */
[----:B------:R-:W-:-:S02]  /*7870*/  FADD.FTZ R62, R61, R62 ;  /* 0x0000003e3d3e7221 */ /* 0x000fc40000010000 */
[----:B------:R3:W-:Y:S02]  /*7880*/  STS.U16 [R92+0x8], R10 ;  /* 0x0000080a5c007388 */ /* 0x0007e40000000400 */
[----:B------:R-:W-:Y:S01]  /*7890*/  FADD.FTZ R63, R62, R63 ;  /* 0x0000003f3e3f7221 */ /* 0x000fe20000010000 */
[C---:B-1----:R-:W-:Y:S01]  /*78a0*/  PRMT R46, R0.reuse, 0x7610, R46 ;  /* 0x00007610002e7816 */ /* 0x042fe2000000002e */
[----:B------:R-:W-:Y:S02]  /*78b0*/  STS.U16 [R92+0x4], R7 ;  /* 0x000004075c007388 */ /* 0x000fe40000000400 */
[----:B------:R-:W-:Y:S01]  /*78c0*/  FADD.FTZ R64, R63, R64 ;  /* 0x000000403f407221 */ /* 0x000fe20000010000 */
[----:B--2---:R-:W-:Y:S02]  /*78d0*/  PRMT R6, R0, 0x7632, R6 ;  /* 0x0000763200067816 */ /* 0x004fe40000000006 */
[----:B------:R-:W-:Y:S01]  /*78e0*/  F2FP.F16.F32.PACK_AB R0, R68, R67 ;  /* 0x000000434400723e */ /* 0x000fe200000000ff */
[----:B------:R1:W-:Y:S01]  /*78f0*/  STS.U16 [R92+0xc], R46 ;  /* 0x00000c2e5c007388 */ /* 0x0003e20000000400 */
[----:B---3--:R-:W-:Y:S01]  /*7900*/  PRMT R10, R5, 0x7632, R10 ;  /* 0x00007632050a7816 */ /* 0x008fe2000000000a */
[----:B------:R-:W-:Y:S01]  /*7910*/  FADD.FTZ R65, R64, R65 ;  /* 0x0000004140417221 */ /* 0x000fe20000010000 */
[----:B------:R-:W-:Y:S01]  /*7920*/  PRMT R14, R0, 0x7632, R14 ;  /* 0x00007632000e7816 */ /* 0x000fe2000000000e */
[----:B------:R-:W-:Y:S02]  /*7930*/  STS.U16 [R92+0x6], R9 ;  /* 0x000006095c007388 */ /* 0x000fe40000000400 */
[----:B------:R-:W-:-:S02]  /*7940*/  FADD.FTZ R66, R65, R66 ;  /* 0x0000004241427221 */ /* 0x000fc40000010000 */
[----:B------:R-:W-:Y:S01]  /*7950*/  STS.U16 [R92+0xa], R11 ;  /* 0x00000a0b5c007388 */ /* 0x000fe20000000400 */
[----:B-1----:R-:W-:Y:S01]  /*7960*/  PRMT R46, R4, 0x7632, R46 ;  /* 0x00007632042e7816 */ /* 0x002fe2000000002e */
[----:B------:R-:W-:Y:S02]  /*7970*/  FADD.FTZ R67, R66, R67 ;  /* 0x0000004342437221 */ /* 0x000fe40000010000 */
[----:B------:R-:W-:Y:S02]  /*7980*/  STS.U16 [R92+0xe], R6 ;  /* 0x00000e065c007388 */ /* 0x000fe40000000400 */
[----:B------:R-:W-:Y:S02]  /*7990*/  FADD.FTZ R68, R67, R68 ;  /* 0x0000004443447221 */ /* 0x000fe40000010000 */
[----:B------:R-:W-:Y:S02]  /*79a0*/  STS.U16 [R92+0x10], R12 ;  /* 0x0000100c5c007388 */ /* 0x000fe40000000400 */
[----:B------:R-:W-:-:S02]  /*79b0*/  FADD.FTZ R69, R68, R69 ;  /* 0x0000004544457221 */ /* 0x000fc40000010000 */
        /* <DEDUP_REMOVED lines=26> */
[----:B-1----:R-:W-:Y:S01]  /*7b60*/  IADD3 R5, P0, PT, R3, UR8, RZ ;  /* 0x0000000803057c10 */ /* 0x002fe2000ff1e0ff */
[----:B------:R-:W-:-:S03]  /*7b70*/  UIADD3 UR8, UPT, UPT, UR20, -0x1, URZ ;  /* 0xffffffff14087890 */ /* 0x000fc6000fffe0ff */
[----:B------:R-:W-:Y:S02]  /*7b80*/  IADD3.X R6, PT, PT, RZ, UR9, RZ, P0, !PT ;  /* 0x00000009ff067c10 */ /* 0x000fe400087fe4ff */
[C---:B0-----:R-:W-:Y:S02]  /*7b90*/  LEA R4, P3, R5.reuse, UR12, 0x1 ;  /* 0x0000000c05047c11 */ /* 0x041fe4000f8608ff */
[----:B------:R-:W-:Y:S02]  /*7ba0*/  UMOV UR20, UR8 ;  /* 0x0000000800147c82 */ /* 0x000fe40008000000 */
[----:B------:R-:W-:Y:S01]  /*7bb0*/  LEA.HI.X R5, R5, UR13, R6, 0x1, P3 ;  /* 0x0000000d05057c11 */ /* 0x000fe200098f0c06 */
[----:B------:R-:W0:Y:S02]  /*7bc0*/  LDS R0, [UR16+0x1080] ;  /* 0x00108010ff007984 */ /* 0x000e240008000800 */
[-C--:B0-----:R-:W-:Y:S02]  /*7bd0*/  ISETP.GE.AND P2, PT, R3, R0.reuse, PT ;  /* 0x000000000300720c */ /* 0x081fe40003f46270 */
[----:B------:R-:W-:-:S02]  /*7be0*/  ISETP.GE.AND P1, PT, R39, R0, PT ;  /* 0x000000002700720c */ /* 0x000fc40003f26270 */
[-C--:B------:R-:W-:Y:S02]  /*7bf0*/  ISETP.GE.AND P0, PT, R43, R0.reuse, PT ;  /* 0x000000002b00720c */ /* 0x080fe40003f06270 */
[-C--:B------:R-:W-:Y:S02]  /*7c00*/  ISETP.GE.AND P4, PT, R45, R0.reuse, PT ;  /* 0x000000002d00720c */ /* 0x080fe40003f86270 */
[-C--:B------:R-:W-:Y:S02]  /*7c10*/  ISETP.GE.AND P6, PT, R47, R0.reuse, PT ;  /* 0x000000002f00720c */ /* 0x080fe40003fc6270 */
[-C--:B------:R-:W-:Y:S02]  /*7c20*/  ISETP.GE.AND P5, PT, R49, R0.reuse, PT ;  /* 0x000000003100720c */ /* 0x080fe40003fa6270 */
[-C--:B------:R-:W-:Y:S01]  /*7c30*/  ISETP.GE.AND P3, PT, R51, R0.reuse, PT ;  /* 0x000000003300720c */ /* 0x080fe20003f66270 */
        /* <DEDUP_REMOVED lines=17> */
[----:B------:R-:W-:Y:S01]  /*7d50*/  ISETP.GE.AND P1, PT, R85, R0, PT ;  /* 0x000000005500720c */ /* 0x000fe20003f26270 */
[----:B------:R-:W-:Y:S02]  /*7d60*/  FADD.FTZ R0, R69, R70 ;  /* 0x0000004645007221 */ /* 0x000fe40000010000 */
[----:B------:R0:W-:Y:S04]  /*7d70*/  @!P0 STG.E.U16 desc[UR28][R4.64+0x240], R99 ;  /* 0x0002406304008986 */ /* 0x0001e8000c10151c */
[----:B------:R0:W-:Y:S04]  /*7d80*/  @!P4 STG.E.U16 desc[UR28][R4.64+0x280], R21 ;  /* 0x000280150400c986 */ /* 0x0001e8000c10151c */
[----:B------:R0:W-:Y:S04]  /*7d90*/  @!P6 STG.E.U16 desc[UR28][R4.64+0x2c0], R97 ;  /* 0x0002c0610400e986 */ /* 0x0001e8000c10151c */
[----:B------:R0:W-:Y:S04]  /*7da0*/  @!P5 STG.E.U16 desc[UR28][R4.64+0x300], R23 ;  /* 0x000300170400d986 */ /* 0x0001e8000c10151c */
[----:B------:R0:W-:Y:S04]  /*7db0*/  @!P3 STG.E.U16 desc[UR28][R4.64+0x340], R95 ;  /* 0x0003405f0400b986 */ /* 0x0001e8000c10151c */
[----:B------:R0:W-:Y:S04]  /*7dc0*/  @!P2 STG.E.U16 desc[UR28][R4.64+0x380], R25 ;  /* 0x000380190400a986 */ /* 0x0001e8000c10151c */
[----:B------:R0:W-:Y:S04]  /*7dd0*/  @!P1 STG.E.U16 desc[UR28][R4.64+0x3c0], R93 ;  /* 0x0003c05d04009986 */ /* 0x0001e8000c10151c */
[----:B------:R0:W-:Y:S01]  /*7de0*/  STL [R1+0x8], R0 ;  /* 0x0000080001007387 */ /* 0x0001e20000100800 */
[----:B------:R-:W-:Y:S05]  /*7df0*/  BRA.U UP0, `(.L_x_79) ;  /* 0xffffff8500cc7547 */ /* 0x000fea000b83ffff */
.L_x_63:
[----:B------:R-:W1:Y:S01]  /*7e00*/  LDCU.64 UR6, c[0x0][0x548] ;  /* 0x0000a900ff0677ac */ /* 0x000e620008000a00 */
[----:B0-----:R-:W0:Y:S01]  /*7e10*/  S2R R11, SR_TID.X ;  /* 0x00000000000b7919 */ /* 0x001e220000002100 */
[----:B------:R-:W2:Y:S01]  /*7e20*/  LDCU UR21, c[0x0][0x38c] ;  /* 0x00007180ff1577ac */ /* 0x000ea20008000800 */
[----:B------:R-:W3:Y:S01]  /*7e30*/  LDCU.64 UR8, c[0x0][0x568] ;  /* 0x0000ad00ff0877ac */ /* 0x000ee20008000a00 */
[----:B-1----:R-:W-:-:S04]  /*7e40*/  UISETP.NE.U32.AND UP0, UPT, UR6, URZ, UPT ;  /* 0x000000ff0600728c */ /* 0x002fc8000bf05070 */
[----:B------:R-:W-:-:S09]  /*7e50*/  UISETP.NE.AND.EX UP0, UPT, UR7, URZ, UPT, UP0 ;  /* 0x000000ff0700728c */ /* 0x000fd2000bf05300 */
[----:B--23--:R-:W-:Y:S05]  /*7e60*/  BRA.U !UP0, `(.L_x_80) ;  /* 0x00000001089c7547 */ /* 0x00cfea000b800000 */
[----:B------:R-:W2:Y:S01]  /*7e70*/  LDL.LU R4, [R1+0xc] ;  /* 0x00000c0001047983 */ /* 0x000ea20000300800 */
[----:B------:R-:W-:Y:S01]  /*7e80*/  BSSY.RECONVERGENT B0, `(.L_x_80) ;  /* 0x0000025000007945 */ /* 0x000fe20003800200 */
[----:B------:R-:W1:Y:S02]  /*7e90*/  S2R R6, SR_TID.X ;  /* 0x0000000000067919 */ /* 0x000e640000002100 */
[----:B--2---:R-:W2:Y:S02]  /*7ea0*/  SHFL.DOWN P0, R0, R4, 0x1, 0x1f ;  /* 0x08201f0004007f89 */ /* 0x004ea40000000000 */
[----:B--2---:R-:W-:Y:S02]  /*7eb0*/  @P0 FADD R0, R0, R4 ;  /* 0x0000000400000221 */ /* 0x004fe40000000000 */
[----:B------:R-:W2:Y:S03]  /*7ec0*/  S2R R4, SR_LANEID ;  /* 0x0000000000047919 */ /* 0x000ea60000000000 */
[----:B------:R-:W3:Y:S02]  /*7ed0*/  SHFL.DOWN P0, R3, R0, 0x2, 0x1f ;  /* 0x08401f0000037f89 */ /* 0x000ee40000000000 */
[----:B---3--:R-:W-:Y:S01]  /*7ee0*/  @P0 FADD R3, R0, R3 ;  /* 0x0000000300030221 */ /* 0x008fe20000000000 */
[----:B--2---:R-:W-:-:S04]  /*7ef0*/  ISETP.NE.AND P1, PT, R4, RZ, PT ;  /* 0x000000ff0400720c */ /* 0x004fc80003f25270 */
[----:B------:R-:W2:Y:S09]  /*7f00*/  SHFL.DOWN P0, R2, R3, 0x4, 0x1f ;  /* 0x08801f0003027f89 */ /* 0x000eb20000000000 */
[----:B------:R-:W3:Y:S01]  /*7f10*/  @!P1 S2R R8, SR_CgaCtaId ;  /* 0x0000000000089919 */ /* 0x000ee20000008800 */
[----:B------:R-:W-:-:S02]  /*7f20*/  @!P1 MOV R7, 0x400 ;  /* 0x0000040000079802 */ /* 0x000fc40000000f00 */
[----:B-1----:R-:W-:-:S04]  /*7f30*/  @!P1 SHF.R.U32.HI R0, RZ, 0x3, R6 ;  /* 0x00000003ff009819 */ /* 0x002fc80000011606 */
[----:B------:R-:W-:Y:S01]  /*7f40*/  @!P1 LOP3.LUT R0, R0, 0x7c, RZ, 0xc0, !PT ;  /* 0x0000007c00009812 */ /* 0x000fe200078ec0ff */
[----:B--2---:R-:W-:-:S05]  /*7f50*/  @P0 FADD R2, R3, R2 ;  /* 0x0000000203020221 */ /* 0x004fca0000000000 */
[----:B------:R-:W1:Y:S01]  /*7f60*/  SHFL.DOWN P0, R5, R2, 0x8, 0x1f ;  /* 0x09001f0002057f89 */ /* 0x000e620000000000 */
[----:B---3--:R-:W-:-:S04]  /*7f70*/  @!P1 LEA R7, R8, R7, 0x18 ;  /* 0x0000000708079211 */ /* 0x008fc800078ec0ff */
[----:B------:R-:W-:Y:S01]  /*7f80*/  @!P1 IADD3 R3, PT, PT, R7, R0, RZ ;  /* 0x0000000007039210 */ /* 0x000fe20007ffe0ff */
[----:B-1----:R-:W-:-:S05]  /*7f90*/  @P0 FADD R5, R2, R5 ;  /* 0x0000000502050221 */ /* 0x002fca0000000000 */
[----:B------:R-:W1:Y:S02]  /*7fa0*/  SHFL.DOWN P0, R4, R5, 0x10, 0x1f ;  /* 0x0a001f0005047f89 */ /* 0x000e640000000000 */
[----:B-1----:R-:W-:Y:S01]  /*7fb0*/  @P0 FADD R4, R5, R4 ;  /* 0x0000000405040221 */ /* 0x002fe20000000000 */
[----:B------:R-:W-:-:S04]  /*7fc0*/  ISETP.NE.AND P0, PT, R6, RZ, PT ;  /* 0x000000ff0600720c */ /* 0x000fc80003f05270 */
[----:B------:R1:W-:Y:S01]  /*7fd0*/  @!P1 STS [R3+0x1094], R4 ;  /* 0x0010940403009388 */ /* 0x0003e20000000800 */
[----:B------:R-:W-:Y:S08]  /*7fe0*/  BAR.SYNC.DEFER_BLOCKING 0x0 ;  /* 0x0000000000007b1d */ /* 0x000ff00000010000 */
[----:B------:R-:W-:Y:S05]  /*7ff0*/  @P0 BRA `(.L_x_81) ;  /* 0x0000000000340947 */ /* 0x000fea0003800000 */
[----:B------:R-:W2:Y:S01]  /*8000*/  S2UR UR5, SR_CgaCtaId ;  /* 0x00000000000579c3 */ /* 0x000ea20000008800 */
[----:B------:R-:W-:Y:S02]  /*8010*/  UMOV UR4, 0x400 ;  /* 0x0000040000047882 */ /* 0x000fe40000000000 */
[----:B--2---:R-:W-:-:S09]  /*8020*/  ULEA UR4, UR5, UR4, 0x18 ;  /* 0x0000000405047291 */ /* 0x004fd2000f8ec0ff */
[----:B-1----:R-:W1:Y:S04]  /*8030*/  LDS.64 R2, [UR4+0x1098] ;  /* 0x00109804ff027984 */ /* 0x002e680008000a00 */
[----:B------:R-:W2:Y:S01]  /*8040*/  LDS R5, [UR4+0x10a0] ;  /* 0x0010a004ff057984 */ /* 0x000ea20008000800 */
[----:B------:R-:W-:-:S04]  /*8050*/  ULEA UR4, UP0, UR10, UR6, 0x2 ;  /* 0x000000060a047291 */ /* 0x000fc8000f8010ff */
[----:B------:R-:W-:Y:S01]  /*8060*/  ULEA.HI.X UR5, UR10, UR7, URZ, 0x2, UP0 ;  /* 0x000000070a057291 */ /* 0x000fe200080f14ff */
[----:B-1----:R-:W-:-:S04]  /*8070*/  FADD.FTZ R2, R4, R2 ;  /* 0x0000000204027221 */ /* 0x002fc80000010000 */
[----:B------:R-:W-:Y:S01]  /*8080*/  FADD.FTZ R0, R3, R2 ;  /* 0x0000000203007221 */ /* 0x000fe20000010000 */
[----:B------:R-:W-:Y:S02]  /*8090*/  MOV R2, UR4 ;  /* 0x0000000400027c02 */ /* 0x000fe40008000f00 */
[----:B------:R-:W-:Y:S01]  /*80a0*/  MOV R3, UR5 ;  /* 0x0000000500037c02 */ /* 0x000fe20008000f00 */
[----:B--2---:R-:W-:-:S05]  /*80b0*/  FADD.FTZ R5, R0, R5 ;  /* 0x0000000500057221 */ /* 0x004fca0000010000 */
[----:B------:R2:W-:Y:S02]  /*80c0*/  REDG.E.ADD.F32.FTZ.RN.STRONG.GPU desc[UR28][R2.64], R5 ;  /* 0x00000005020079a6 */ /* 0x0005e4000c12f31c */
.L_x_81:
[----:B------:R-:W-:Y:S05]  /*80d0*/  BSYNC.RECONVERGENT B0 ;  /* 0x0000000000007941 */ /* 0x000fea0003800200 */
.L_x_80:
[----:B------:R-:W-:Y:S01]  /*80e0*/  UISETP.NE.U32.AND UP0, UPT, UR8, URZ, UPT ;  /* 0x000000ff0800728c */ /* 0x000fe2000bf05070 */
[----:B0-----:R-:W-:-:S03]  /*80f0*/  ISETP.GE.AND P0, PT, R11, UR21, PT ;  /* 0x000000150b007c0c */ /* 0x001fc6000bf06270 */
[----:B------:R-:W-:-:S09]  /*8100*/  UISETP.NE.AND.EX UP0, UPT, UR9, URZ, UPT, UP0 ;  /* 0x000000ff0900728c */ /* 0x000fd2000bf05300 */
[----:B------:R-:W-:Y:S05]  /*8110*/  BRA.U !UP0, `(.L_x_82) ;  /* 0x0000000108a07547 */ /* 0x000fea000b800000 */
[----:B--2---:R-:W2:Y:S01]  /*8120*/  LDL.LU R2, [R1+0x8] ;  /* 0x0000080001027983 */ /* 0x004ea20000300800 */
[----:B------:R-:W-:Y:S01]  /*8130*/  BSSY.RECONVERGENT B0, `(.L_x_82) ;  /* 0x0000026000007945 */ /* 0x000fe20003800200 */
[----:B-1----:R-:W0:Y:S01]  /*8140*/  S2R R4, SR_LANEID ;  /* 0x0000000000047919 */ /* 0x002e220000000000 */
        /* <DEDUP_REMOVED lines=36> */
.L_x_83:
[----:B------:R-:W-:Y:S05]  /*8390*/  BSYNC.RECONVERGENT B0 ;  /* 0x0000000000007941 */ /* 0x000fea0003800200 */
.L_x_82:
[----:B------:R-:W-:Y:S05]  /*83a0*/  @P0 EXIT ;  /* 0x000000000000094d */ /* 0x000fea0003800000 */
[----:B------:R-:W3:Y:S01]  /*83b0*/  LDCU.64 UR8, c[0x0][0x4c8] ;  /* 0x00009900ff0877ac */ /* 0x000ee20008000a00 */
[----:B------:R-:W4:Y:S01]  /*83c0*/  S2UR UR20, SR_CgaCtaId ;  /* 0x00000000001479c3 */ /* 0x000f220000008800 */
[----:B------:R-:W-:Y:S01]  /*83d0*/  BSSY.RECONVERGENT B0, `(.L_x_84) ;  /* 0x0000057000007945 */ /* 0x000fe20003800200 */
[----:B------:R-:W5:Y:S01]  /*83e0*/  LDCU.64 UR22, c[0x0][0x3d8] ;  /* 0x00007b00ff1677ac */ /* 0x000f620008000a00 */
[----:B------:R-:W0:Y:S01]  /*83f0*/  LDCU.64 UR16, c[0x0][0x4e8] ;  /* 0x00009d00ff1077ac */ /* 0x000e220008000a00 */
[----:B------:R-:W1:Y:S01]  /*8400*/  LDCU.64 UR26, c[0x0][0x3b8] ;  /* 0x00007700ff1a77ac */ /* 0x000e620008000a00 */
[----:B------:R-:W2:Y:S01]  /*8410*/  LDCU.64 UR18, c[0x0][0x4a8] ;  /* 0x00009500ff1277ac */ /* 0x000ea20008000a00 */
[----:B------:R-:W4:Y:S01]  /*8420*/  LDCU.64 UR24, c[0x0][0x450] ;  /* 0x00008a00ff1877ac */ /* 0x000f220008000a00 */
[----:B------:R-:W4:Y:S01]  /*8430*/  LDCU.64 UR30, c[0x0][0x448] ;  /* 0x00008900ff1e77ac */ /* 0x000f220008000a00 */
[----:B---3--:R-:W-:Y:S02]  /*8440*/  UIMAD.WIDE.U32 UR6, UR10, UR8, URZ ;  /* 0x000000080a0672a5 */ /* 0x008fe4000f8e00ff */
[----:B-----5:R-:W-:-:S02]  /*8450*/  UIMAD.WIDE.U32 UR12, UR10, UR22, URZ ;  /* 0x000000160a0c72a5 */ /* 0x020fc4000f8e00ff */
[----:B0-----:R-:W-:Y:S02]  /*8460*/  UIMAD.WIDE.U32 UR4, UR10, UR16, URZ ;  /* 0x000000100a0472a5 */ /* 0x001fe4000f8e00ff */
[----:B------:R-:W-:Y:S02]  /*8470*/  UIMAD UR16, UR10, UR9, UR7 ;  /* 0x000000090a1072a4 */ /* 0x000fe4000f8e0207 */
[----:B-1----:R-:W-:Y:S02]  /*8480*/  UIMAD.WIDE.U32 UR14, UR10, UR26, URZ ;  /* 0x0000001a0a0e72a5 */ /* 0x002fe4000f8e00ff */
[----:B--2---:R-:W-:Y:S02]  /*8490*/  UIMAD.WIDE.U32 UR8, UR10, UR18, URZ ;  /* 0x000000120a0872a5 */ /* 0x004fe4000f8e00ff */
[----:B------:R-:W-:Y:S02]  /*84a0*/  UIMAD UR23, UR10, UR23, UR13 ;  /* 0x000000170a1772a4 */ /* 0x000fe4000f8e020d */
[----:B------:R-:W-:-:S02]  /*84b0*/  UIMAD UR27, UR10, UR27, UR15 ;  /* 0x0000001b0a1b72a4 */ /* 0x000fc4000f8e020f */
[----:B----4-:R-:W-:Y:S02]  /*84c0*/  ULEA UR24, UP0, UR12, UR24, 0x2 ;  /* 0x000000180c187291 */ /* 0x010fe4000f8010ff */
        /* <DEDUP_REMOVED lines=15> */
.L_x_85:
        /* <DEDUP_REMOVED lines=15> */
[----:B------:R-:W-:Y:S02]  /*86b0*/  LEA R8, P1, R6, UR24, 0x2 ;  /* 0x0000001806087c11 */ /* 0x000fe4000f8210ff */
[----:B------:R-:W-:Y:S02]  /*86c0*/  IADD3 R5, PT, PT, R3, R5, RZ ;  /* 0x0000000503057210 */ /* 0x000fe40007ffe0ff */
        /* <DEDUP_REMOVED lines=16> */
[----:B------:R-:W-:Y:S02]  /*87d0*/  IADD3 R5, PT, PT, R3, R17, RZ ;  /* 0x0000001103057210 */ /* 0x000fe40007ffe0ff */
[C---:B------:R-:W-:Y:S02]  /*87e0*/  LEA R4, P0, R2.reuse, UR34, 0x2 ;  /* 0x0000002202047c11 */ /* 0x040fe4000f8010ff */
        /* <DEDUP_REMOVED lines=13> */
[----:B------:R-:W-:-:S04]  /*88c0*/  IADD3 R11, PT, PT, R11, UR13, RZ ;  /* 0x0000000d0b0b7c10 */ /* 0x000fc8000fffe0ff */
[----:B------:R-:W-:Y:S02]  /*88d0*/  IADD3 R3, PT, PT, R3, R7, RZ ;  /* 0x0000000703037210 */ /* 0x000fe40007ffe0ff */
[----:B------:R-:W-:-:S04]  /*88e0*/  LEA R6, P0, R2, UR40, 0x2 ;  /* 0x0000002802067c11 */ /* 0x000fc8000f8010ff */
[----:B------:R-:W-:Y:S02]  /*88f0*/  LEA.HI.X R7, R2, UR41, R3, 0x2, P0 ;  /* 0x0000002902077c11 */ /* 0x000fe400080f1403 */
[----:B------:R-:W-:Y:S01]  /*8900*/  ISETP.GE.AND P0, PT, R11, UR21, PT ;  /* 0x000000150b007c0c */ /* 0x000fe2000bf06270 */
[----:B--2---:R-:W-:-:S05]  /*8910*/  FMUL.FTZ R3, R0, R9 ;  /* 0x0000000900037220 */ /* 0x004fca0000410000 */
[----:B------:R0:W-:Y:S07]  /*8920*/  REDG.E.ADD.F32.FTZ.RN.STRONG.GPU desc[UR28][R6.64], R3 ;  /* 0x00000003060079a6 */ /* 0x0001ee000c12f31c */
[----:B------:R-:W-:Y:S05]  /*8930*/  @!P0 BRA `(.L_x_85) ;  /* 0xfffffffc00208947 */ /* 0x000fea000383ffff */
[----:B------:R-:W-:Y:S05]  /*8940*/  BSYNC.RECONVERGENT B0 ;  /* 0x0000000000007941 */ /* 0x000fea0003800200 */
.L_x_84:
[----:B------:R-:W-:Y:S05]  /*8950*/  EXIT ;  /* 0x000000000000794d */ /* 0x000fea0003800000 */
.L_x_70:
[----:B------:R-:W-:Y:S01]  /*8960*/  HFMA2 R154, -RZ, RZ, 0, 5.9604644775390625e-08 ;  /* 0x00000001ff9a7431 */ /* 0x000fe200000001ff */
[----:B------:R-:W-:Y:S02]  /*8970*/  MOV R86, 0xffffffff ;  /* 0xffffffff00567802 */ /* 0x000fe40000000f00 */
[----:B------:R-:W-:Y:S02]  /*8980*/  MOV R165, R162 ;  /* 0x000000a200a57202 */ /* 0x000fe40000000f00 */
[----:B------:R-:W-:-:S07]  /*8990*/  MOV R87, RZ ;  /* 0x000000ff00577202 */ /* 0x000fce0000000f00 */
[----:B-1---5:R-:W-:Y:S05]  /*89a0*/  WARPSYNC.COLLECTIVE R86, `(.L_x_86) ;  /* 0x0000000056087348 */ /* 0x022fea0003c00000 */
[----:B------:R0:W2:Y:S02]  /*89b0*/  SHFL.UP P6, R86, R165, R154, R87 ;  /* 0x0400009aa5567389 */ /* 0x0000a400000c0057 */
[----:B012--5:R-:W-:Y:S05]  /*89c0*/  ENDCOLLECTIVE ;  /* 0x000000000000791b */ /* 0x027fea0003800000 */
.L_x_86:
[----:B------:R-:W-:Y:S02]  /*89d0*/  MOV R165, R155 ;  /* 0x0000009b00a57202 */ /* 0x000fe40000000f00 */
[----:B------:R-:W-:Y:S02]  /*89e0*/  MOV R157, R86 ;  /* 0x00000056009d7202 */ /* 0x000fe40000000f00 */
[----:B------:R-:W-:-:S07]  /*89f0*/  MOV R86, 0xffffffff ;  /* 0xffffffff00567802 */ /* 0x000fce0000000f00 */
[----:B------:R-:W-:Y:S05]  /*8a00*/  WARPSYNC.COLLECTIVE R86, `(.L_x_87) ;  /* 0x0000000056087348 */ /* 0x000fea0003c00000 */
[----:B------:R0:W1:Y:S02]  /*8a10*/  SHFL.UP P6, R86, R165, R154, R87 ;  /* 0x0400009aa5567389 */ /* 0x00006400000c0057 */
[----:B01----:R-:W-:Y:S05]  /*8a20*/  ENDCOLLECTIVE ;  /* 0x000000000000791b */ /* 0x003fea0003800000 */
.L_x_87:
[----:B------:R-:W-:Y:S02]  /*8a30*/  HFMA2 R154, -RZ, RZ, 0, 1.1920928955078125e-07 ;  /* 0x00000002ff9a7431 */ /* 0x000fe400000001ff */
[C---:B------:R-:W-:Y:S01]  /*8a40*/  FFMA.FTZ R163, R162.reuse, R86, R155 ;  /* 0x00000056a2a37223 */ /* 0x040fe2000001009b */
[----:B------:R-:W-:Y:S01]  /*8a50*/  @P5 FMUL.FTZ R162, R162, R157 ;  /* 0x0000009da2a25220 */ /* 0x000fe20000410000 */
[----:B------:R-:W-:-:S03]  /*8a60*/  MOV R86, 0xffffffff ;  /* 0xffffffff00567802 */ /* 0x000fc60000000f00 */
[----:B------:R-:W-:Y:S02]  /*8a70*/  FSEL R157, R155, R163, !P5 ;  /* 0x000000a39b9d7208 */ /* 0x000fe40006800000 */
[----:B------:R-:W-:-:S07]  /*8a80*/  MOV R165, R162 ;  /* 0x000000a200a57202 */ /* 0x000fce0000000f00 */
[----:B------:R-:W-:Y:S05]  /*8a90*/  WARPSYNC.COLLECTIVE R86, `(.L_x_88) ;  /* 0x0000000056087348 */ /* 0x000fea0003c00000 */
[----:B------:R0:W1:Y:S02]  /*8aa0*/  SHFL.UP P6, R86, R165, R154, R87 ;  /* 0x0400009aa5567389 */ /* 0x00006400000c0057 */
[----:B01----:R-:W-:Y:S05]  /*8ab0*/  ENDCOLLECTIVE ;  /* 0x000000000000791b */ /* 0x003fea0003800000 */
.L_x_88:
[----:B------:R-:W-:Y:S02]  /*8ac0*/  MOV R165, R157 ;  /* 0x0000009d00a57202 */ /* 0x000fe40000000f00 */
[----:B------:R-:W-:Y:S02]  /*8ad0*/  MOV R155, R86 ;  /* 0x00000056009b7202 */ /* 0x000fe40000000f00 */
[----:B------:R-:W-:-:S07]  /*8ae0*/  MOV R86, 0xffffffff ;  /* 0xffffffff00567802 */ /* 0x000fce0000000f00 */
[----:B------:R-:W-:Y:S05]  /*8af0*/  WARPSYNC.COLLECTIVE R86, `(.L_x_89) ;  /* 0x0000000056087348 */ /* 0x000fea0003c00000 */
[----:B------:R0:W1:Y:S02]  /*8b00*/  SHFL.UP P6, R86, R165, R154, R87 ;  /* 0x0400009aa5567389 */ /* 0x00006400000c0057 */
[----:B01----:R-:W-:Y:S05]  /*8b10*/  ENDCOLLECTIVE ;  /* 0x000000000000791b */ /* 0x003fea0003800000 */
.L_x_89:
[----:B------:R-:W-:Y:S02]  /*8b20*/  HFMA2 R154, -RZ, RZ, 0, 2.384185791015625e-07 ;  /* 0x00000004ff9a7431 */ /* 0x000fe400000001ff */
[C---:B------:R-:W-:Y:S01]  /*8b30*/  FFMA.FTZ R86, R162.reuse, R86, R157 ;  /* 0x00000056a2567223 */ /* 0x040fe2000001009d */
[----:B------:R-:W-:-:S04]  /*8b40*/  @P4 FMUL.FTZ R162, R162, R155 ;  /* 0x0000009ba2a24220 */ /* 0x000fc80000410000 */
[----:B------:R-:W-:Y:S02]  /*8b50*/  FSEL R157, R157, R86, !P4 ;  /* 0x000000569d9d7208 */ /* 0x000fe40006000000 */
[----:B------:R-:W-:Y:S02]  /*8b60*/  MOV R86, 0xffffffff ;  /* 0xffffffff00567802 */ /* 0x000fe40000000f00 */
[----:B------:R-:W-:-:S07]  /*8b70*/  MOV R165, R162 ;  /* 0x000000a200a57202 */ /* 0x000fce0000000f00 */
[----:B------:R-:W-:Y:S05]  /*8b80*/  WARPSYNC.COLLECTIVE R86, `(.L_x_90) ;  /* 0x0000000056087348 */ /* 0x000fea0003c00000 */
[----:B------:R0:W1:Y:S02]  /*8b90*/  SHFL.UP P6, R86, R165, R154, R87 ;  /* 0x0400009aa5567389 */ /* 0x00006400000c0057 */
[----:B01----:R-:W-:Y:S05]  /*8ba0*/  ENDCOLLECTIVE ;  /* 0x000000000000791b */ /* 0x003fea0003800000 */
.L_x_90:
[----:B------:R-:W-:Y:S02]  /*8bb0*/  MOV R165, R157 ;  /* 0x0000009d00a57202 */ /* 0x000fe40000000f00 */
[----:B------:R-:W-:Y:S02]  /*8bc0*/  MOV R155, R86 ;  /* 0x00000056009b7202 */ /* 0x000fe40000000f00 */
[----:B------:R-:W-:-:S07]  /*8bd0*/  MOV R86, 0xffffffff ;  /* 0xffffffff00567802 */ /* 0x000fce0000000f00 */
[----:B------:R-:W-:Y:S05]  /*8be0*/  WARPSYNC.COLLECTIVE R86, `(.L_x_91) ;  /* 0x0000000056087348 */ /* 0x000fea0003c00000 */
[----:B------:R0:W1:Y:S02]  /*8bf0*/  SHFL.UP P6, R86, R165, R154, R87 ;  /* 0x0400009aa5567389 */ /* 0x00006400000c0057 */
[----:B01----:R-:W-:Y:S05]  /*8c00*/  ENDCOLLECTIVE ;  /* 0x000000000000791b */ /* 0x003fea0003800000 */
.L_x_91:
[----:B------:R-:W-:Y:S02]  /*8c10*/  HFMA2 R154, -RZ, RZ, 0, 4.76837158203125e-07 ;  /* 0x00000008ff9a7431 */ /* 0x000fe400000001ff */
        /* <DEDUP_REMOVED lines=8> */
.L_x_92:
[----:B------:R-:W-:Y:S02]  /*8ca0*/  MOV R165, R157 ;  /* 0x0000009d00a57202 */ /* 0x000fe40000000f00 */
[----:B------:R-:W-:Y:S02]  /*8cb0*/  MOV R155, R86 ;  /* 0x00000056009b7202 */ /* 0x000fe40000000f00 */
[----:B------:R-:W-:-:S07]  /*8cc0*/  MOV R86, 0xffffffff ;  /* 0xffffffff00567802 */ /* 0x000fce0000000f00 */
[----:B------:R-:W-:Y:S05]  /*8cd0*/  WARPSYNC.COLLECTIVE R86, `(.L_x_93) ;  /* 0x0000000056087348 */ /* 0x000fea0003c00000 */
[----:B------:R0:W1:Y:S02]  /*8ce0*/  SHFL.UP P6, R86, R165, R154, R87 ;  /* 0x0400009aa5567389 */ /* 0x00006400000c0057 */
[----:B01----:R-:W-:Y:S05]  /*8cf0*/  ENDCOLLECTIVE ;  /* 0x000000000000791b */ /* 0x003fea0003800000 */
.L_x_93:
[----:B------:R-:W-:Y:S02]  /*8d00*/  HFMA2 R154, -RZ, RZ, 0, 9.5367431640625e-07 ;  /* 0x00000010ff9a7431 */ /* 0x000fe400000001ff */
        /* <DEDUP_REMOVED lines=8> */
.L_x_94:
[----:B------:R-:W-:Y:S02]  /*8d90*/  MOV R165, R157 ;  /* 0x0000009d00a57202 */ /* 0x000fe40000000f00 */
[----:B------:R-:W-:Y:S02]  /*8da0*/  MOV R155, R86 ;  /* 0x00000056009b7202 */ /* 0x000fe40000000f00 */
[----:B------:R-:W-:-:S07]  /*8db0*/  MOV R86, 0xffffffff ;  /* 0xffffffff00567802 */ /* 0x000fce0000000f00 */
[----:B------:R-:W-:Y:S05]  /*8dc0*/  WARPSYNC.COLLECTIVE R86, `(.L_x_95) ;  /* 0x0000000056087348 */ /* 0x000fea0003c00000 */
[----:B------:R0:W1:Y:S02]  /*8dd0*/  SHFL.UP P6, R86, R165, R154, R87 ;  /* 0x0400009aa5567389 */ /* 0x00006400000c0057 */
[----:B01----:R-:W-:Y:S05]  /*8de0*/  ENDCOLLECTIVE ;  /* 0x000000000000791b */ /* 0x003fea0003800000 */
.L_x_95:
[----:B------:R-:W-:Y:S05]  /*8df0*/  BRA `(.L_x_96) ;  /* 0xffffffc400f47947 */ /* 0x000fea000383ffff */
.L_x_71:
        /* <DEDUP_REMOVED lines=8> */
.L_x_98:
[----:B------:R-:W-:Y:S05]  /*8e80*/  BSYNC B0 ;  /* 0x0000000000007941 */ /* 0x000fea0003800000 */
.L_x_97:
[----:B------:R-:W-:Y:S05]  /*8e90*/  BRA `(.L_x_99) ;  /* 0xffffffc400e87947 */ /* 0x000fea000383ffff */
.L_x_72:
        /* <DEDUP_REMOVED lines=8> */
.L_x_101:
[----:B------:R-:W-:Y:S05]  /*8f20*/  BSYNC B0 ;  /* 0x0000000000007941 */ /* 0x000fea0003800000 */
.L_x_100:
[----:B------:R-:W-:Y:S05]  /*8f30*/  BRA `(.L_x_102) ;  /* 0xffffffc400c87947 */ /* 0x000fea000383ffff */
.L_x_73:
[----:B------:R-:W-:Y:S01]  /*8f40*/  HFMA2 R154, -RZ, RZ, 0, 5.9604644775390625e-08 ;  /* 0x00000001ff9a7431 */ /* 0x000fe200000001ff */
[----:B------:R-:W-:Y:S01]  /*8f50*/  BSSY B0, `(.L_x_103) ;  /* 0x0000007000007945 */ /* 0x000fe20003800000 */
[----:B------:R-:W-:Y:S02]  /*8f60*/  MOV R165, R162 ;  /* 0x000000a200a57202 */ /* 0x000fe40000000f00 */
[----:B------:R-:W-:Y:S02]  /*8f70*/  MOV R87, RZ ;  /* 0x000000ff00577202 */ /* 0x000fe40000000f00 */
[----:B------:R-:W-:-:S07]  /*8f80*/  MOV R86, 0xffffffff ;  /* 0xffffffff00567802 */ /* 0x000fce0000000f00 */
[----:B-1---5:R-:W-:Y:S05]  /*8f90*/  WARPSYNC.COLLECTIVE R86, `(.L_x_104) ;  /* 0x0000000056087348 */ /* 0x022fea0003c00000 */
[----:B------:R0:W2:Y:S02]  /*8fa0*/  SHFL.UP P6, R86, R165, R154, R87 ;  /* 0x0400009aa5567389 */ /* 0x0000a400000c0057 */
[----:B012--5:R-:W-:Y:S05]  /*8fb0*/  ENDCOLLECTIVE ;  /* 0x000000000000791b */ /* 0x027fea0003800000 */
.L_x_104:
[----:B------:R-:W-:Y:S05]  /*8fc0*/  BSYNC B0 ;  /* 0x0000000000007941 */ /* 0x000fea0003800000 */
.L_x_103:
[----:B------:R-:W-:Y:S01]  /*8fd0*/  MOV R162, R86 ;  /* 0x0000005600a27202 */ /* 0x000fe20000000f00 */
[----:B------:R-:W-:Y:S01]  /*8fe0*/  HFMA2 R154, -RZ, RZ, 0, 5.9604644775390625e-08 ;  /* 0x00000001ff9a7431 */ /* 0x000fe200000001ff */
[----:B------:R-:W-:Y:S02]  /*8ff0*/  MOV R86, 0xffffffff ;  /* 0xffffffff00567802 */ /* 0x000fe40000000f00 */
[----:B------:R-:W-:Y:S02]  /*9000*/  MOV R165, R163 ;  /* 0x000000a300a57202 */ /* 0x000fe40000000f00 */
[----:B------:R-:W-:Y:S02]  /*9010*/  MOV R87, RZ ;  /* 0x000000ff00577202 */ /* 0x000fe40000000f00 */
[----:B------:R-:W-:-:S07]  /*9020*/  MOV R155, 0x1f ;  /* 0x0000001f009b7802 */ /* 0x000fce0000000f00 */
[----:B------:R-:W-:Y:S05]  /*9030*/  WARPSYNC.COLLECTIVE R86, `(.L_x_105) ;  /* 0x0000000056087348 */ /* 0x000fea0003c00000 */
[----:B------:R0:W1:Y:S02]  /*9040*/  SHFL.UP P6, R86, R165, R154, R87 ;  /* 0x0400009aa5567389 */ /* 0x00006400000c0057 */
[----:B01----:R-:W-:Y:S05]  /*9050*/  ENDCOLLECTIVE ;  /* 0x000000000000791b */ /* 0x003fea0003800000 */
.L_x_105:
[----:B------:R-:W-:Y:S01]  /*9060*/  HFMA2 R154, -RZ, RZ, 0, 0 ;  /* 0x00000000ff9a7431 */ /* 0x000fe200000001ff */
[----:B------:R-:W-:Y:S02]  /*9070*/  MOV R87, R40 ;  /* 0x0000002800577202 */ /* 0x000fe40000000f00 */
[----:B------:R-:W-:Y:S02]  /*9080*/  MOV R163, R86 ;  /* 0x0000005600a37202 */ /* 0x000fe40000000f00 */
[----:B------:R-:W-:-:S07]  /*9090*/  MOV R86, 0xffffffff ;  /* 0xffffffff00567802 */ /* 0x000fce0000000f00 */
[----:B------:R-:W-:Y:S05]  /*90a0*/  WARPSYNC.COLLECTIVE R86, `(.L_x_106) ;  /* 0x0000000056087348 */ /* 0x000fea0003c00000 */
[----:B------:R0:W1:Y:S02]  /*90b0*/  SHFL.IDX P2, R157, R87, R154, R155 ;  /* 0x0000009a579d7389 */ /* 0x000064000004009b */
[----:B01----:R-:W-:Y:S05]  /*90c0*/  ENDCOLLECTIVE ;  /* 0x000000000000791b */ /* 0x003fea0003800000 */
.L_x_106:
[----:B------:R-:W-:Y:S02]  /*90d0*/  MOV R87, R41 ;  /* 0x0000002900577202 */ /* 0x000fe40000000f00 */
[----:B------:R-:W-:-:S07]  /*90e0*/  MOV R40, R157 ;  /* 0x0000009d00287202 */ /* 0x000fce0000000f00 */
[----:B------:R-:W-:Y:S05]  /*90f0*/  WARPSYNC.COLLECTIVE R86, `(.L_x_107) ;  /* 0x0000000056087348 */ /* 0x000fea0003c00000 */
[----:B------:R0:W1:Y:S02]  /*9100*/  SHFL.IDX P2, R157, R87, R154, R155 ;  /* 0x0000009a579d7389 */ /* 0x000064000004009b */
[----:B01----:R-:W-:Y:S05]  /*9110*/  ENDCOLLECTIVE ;  /* 0x000000000000791b */ /* 0x003fea0003800000 */
.L_x_107:
[----:B------:R-:W-:Y:S01]  /*9120*/  MOV R41, R157 ;  /* 0x0000009d00297202 */ /* 0x000fe20000000f00 */
[----:B------:R-:W-:Y:S06]  /*9130*/  BRA `(.L_x_108) ;  /* 0xffffffc400607947 */ /* 0x000fec000383ffff */
.L_x_75:
[----:B------:R-:W-:Y:S02]  /*9140*/  MOV R165, R162 ;  /* 0x000000a200a57202 */ /* 0x000fe40000000f00 */
[----:B------:R-:W-:Y:S02]  /*9150*/  MOV R87, 0x1 ;  /* 0x0000000100577802 */ /* 0x000fe40000000f00 */
[----:B------:R-:W-:Y:S02]  /*9160*/  MOV R157, 0x1f ;  /* 0x0000001f009d7802 */ /* 0x000fe40000000f00 */
[----:B------:R-:W-:Y:S02]  /*9170*/  MOV R86, 0xffffffff ;  /* 0xffffffff00567802 */ /* 0x000fe40000000f00 */
[C---:B------:R-:W-:Y:S02]  /*9180*/  ISETP.GT.U32.AND P1, PT, R152.reuse, 0x1b, PT ;  /* 0x0000001b9800780c */ /* 0x040fe40003f24070 */
[----:B------:R-:W-:-:S13]  /*9190*/  ISETP.GT.U32.AND P2, PT, R152, 0x17, PT ;  /* 0x000000179800780c */ /* 0x000fda0003f44070 */
[----:B0-----:R-:W-:Y:S05]  /*91a0*/  WARPSYNC.COLLECTIVE R86, `(.L_x_109) ;  /* 0x0000000056087348 */ /* 0x001fea0003c00000 */
[----:B------:R1:W2:Y:S02]  /*91b0*/  SHFL.DOWN P4, R154, R165, R87, R157 ;  /* 0x08000057a59a7389 */ /* 0x0002a4000008009d */
[----:B012---:R-:W-:Y:S05]  /*91c0*/  ENDCOLLECTIVE ;  /* 0x000000000000791b */ /* 0x007fea0003800000 */
.L_x_109:
[----:B------:R-:W-:Y:S02]  /*91d0*/  ISETP.GT.U32.AND P3, PT, R152, 0xf, PT ;  /* 0x0000000f9800780c */ /* 0x000fe40003f64070 */
[----:B------:R-:W-:Y:S02]  /*91e0*/  MOV R155, 0x1f ;  /* 0x0000001f009b7802 */ /* 0x000fe40000000f00 */
[----:B------:R-:W-:Y:S02]  /*91f0*/  MOV R165, R163 ;  /* 0x000000a300a57202 */ /* 0x000fe40000000f00 */
[----:B------:R-:W-:-:S07]  /*9200*/  MOV R153, R154 ;  /* 0x0000009a00997202 */ /* 0x000fce0000000f00 */
[----:B------:R-:W-:Y:S05]  /*9210*/  WARPSYNC.COLLECTIVE R86, `(.L_x_110) ;  /* 0x0000000056087348 */ /* 0x000fea0003c00000 */
[----:B------:R0:W1:Y:S02]  /*9220*/  SHFL.DOWN P4, R154, R165, R87, R157 ;  /* 0x08000057a59a7389 */ /* 0x000064000008009d */
[----:B01----:R-:W-:Y:S05]  /*9230*/  ENDCOLLECTIVE ;  /* 0x000000000000791b */ /* 0x003fea0003800000 */
.L_x_110:
[----:B------:R-:W-:Y:S01]  /*9240*/  @P0 FMUL.FTZ R153, R153, R162 ;  /* 0x000000a299990220 */ /* 0x000fe20000410000 */
[----:B------:R-:W-:Y:S02]  /*9250*/  MOV R87, 0x2 ;  /* 0x0000000200577802 */ /* 0x000fe40000000f00 */
[----:B------:R-:W-:-:S05]  /*9260*/  MOV R86, R154 ;  /* 0x0000009a00567202 */ /* 0x000fca0000000f00 */
[----:B------:R-:W-:Y:S01]  /*9270*/  @P0 FFMA.FTZ R86, R162, R86, R163 ;  /* 0x00000056a2560223 */ /* 0x000fe200000100a3 */
[----:B------:R-:W-:-:S04]  /*9280*/  @P0 MOV R162, R153 ;  /* 0x0000009900a20202 */ /* 0x000fc80000000f00 */
[----:B------:R-:W-:Y:S02]  /*9290*/  @P0 MOV R163, R86 ;  /* 0x0000005600a30202 */ /* 0x000fe40000000f00 */
[----:B------:R-:W-:Y:S02]  /*92a0*/  MOV R165, R162 ;  /* 0x000000a200a57202 */ /* 0x000fe40000000f00 */
[----:B------:R-:W-:Y:S02]  /*92b0*/  MOV R86, 0xffffffff ;  /* 0xffffffff00567802 */ /* 0x000fe40000000f00 */
[----:B------:R-:W-:-:S13]  /*92c0*/  ISETP.GT.U32.AND P0, PT, R152, 0x1d, PT ;  /* 0x0000001d9800780c */ /* 0x000fda0003f04070 */
[----:B------:R-:W-:Y:S05]  /*92d0*/  WARPSYNC.COLLECTIVE R86, `(.L_x_111) ;  /* 0x0000000056087348 */ /* 0x000fea0003c00000 */
[----:B------:R0:W1:Y:S02]  /*92e0*/  SHFL.DOWN P4, R154, R165, R87, R157 ;  /* 0x08000057a59a7389 */ /* 0x000064000008009d */
[----:B01----:R-:W-:Y:S05]  /*92f0*/  ENDCOLLECTIVE ;  /* 0x000000000000791b */ /* 0x003fea0003800000 */
.L_x_111:
[----:B------:R-:W-:Y:S02]  /*9300*/  MOV R165, R163 ;  /* 0x000000a300a57202 */ /* 0x000fe40000000f00 */
[----:B------:R-:W-:-:S07]  /*9310*/  MOV R152, R154 ;  /* 0x0000009a00987202 */ /* 0x000fce0000000f00 */
[----:B------:R-:W-:Y:S05]  /*9320*/  WARPSYNC.COLLECTIVE R86, `(.L_x_112) ;  /* 0x0000000056087348 */ /* 0x000fea0003c00000 */
[----:B------:R0:W1:Y:S02]  /*9330*/  SHFL.DOWN P4, R154, R165, R87, R157 ;  /* 0x08000057a59a7389 */ /* 0x000064000008009d */
[----:B01----:R-:W-:Y:S05]  /*9340*/  ENDCOLLECTIVE ;  /* 0x000000000000791b */ /* 0x003fea0003800000 */
.L_x_112:
[C---:B------:R-:W-:Y:S01]  /*9350*/  @!P0 FMUL.FTZ R152, R162.reuse, R152 ;  /* 0x00000098a2988220 */ /* 0x040fe20000410000 */
[----:B------:R-:W-:Y:S01]  /*9360*/  MOV R87, 0x4 ;  /* 0x0000000400577802 */ /* 0x000fe20000000f00 */
[----:B------:R-:W-:-:S03]  /*9370*/  @!P0 FFMA.FTZ R153, R162, R154, R163 ;  /* 0x0000009aa2998223 */ /* 0x000fc600000100a3 */
[----:B------:R-:W-:-:S04]  /*9380*/  @!P0 MOV R162, R152 ;  /* 0x0000009800a28202 */ /* 0x000fc80000000f00 */
[----:B------:R-:W-:Y:S02]  /*9390*/  MOV R165, R162 ;  /* 0x000000a200a57202 */ /* 0x000fe40000000f00 */
[----:B------:R-:W-:Y:S02]  /*93a0*/  @!P0 MOV R163, R153 ;  /* 0x0000009900a38202 */ /* 0x000fe40000000f00 */
[----:B------:R-:W-:-:S13]  /*93b0*/  ISETP.NE.AND P0, PT, R100, 0x1f, PT ;  /* 0x0000001f6400780c */ /* 0x000fda0003f05270 */
[----:B------:R-:W-:Y:S05]  /*93c0*/  WARPSYNC.COLLECTIVE R86, `(.L_x_113) ;  /* 0x0000000056087348 */ /* 0x000fea0003c00000 */
[----:B------:R0:W1:Y:S02]  /*93d0*/  SHFL.DOWN P4, R154, R165, R87, R157 ;  /* 0x08000057a59a7389 */ /* 0x000064000008009d */
[----:B01----:R-:W-:Y:S05]  /*93e0*/  ENDCOLLECTIVE ;  /* 0x000000000000791b */ /* 0x003fea0003800000 */
.L_x_113:
[----:B------:R-:W-:Y:S02]  /*93f0*/  MOV R165, R163 ;  /* 0x000000a300a57202 */ /* 0x000fe40000000f00 */
[----:B------:R-:W-:-:S07]  /*9400*/  MOV R152, R154 ;  /* 0x0000009a00987202 */ /* 0x000fce0000000f00 */
[----:B------:R-:W-:Y:S05]  /*9410*/  WARPSYNC.COLLECTIVE R86, `(.L_x_114) ;  /* 0x0000000056087348 */ /* 0x000fea0003c00000 */
[----:B------:R0:W1:Y:S02]  /*9420*/  SHFL.DOWN P4, R154, R165, R87, R157 ;  /* 0x08000057a59a7389 */ /* 0x000064000008009d */
[----:B01----:R-:W-:Y:S05]  /*9430*/  ENDCOLLECTIVE ;  /* 0x000000000000791b */ /* 0x003fea0003800000 */
.L_x_114:
        /* <DEDUP_REMOVED lines=9> */
.L_x_115:
[----:B------:R-:W-:Y:S02]  /*94d0*/  MOV R165, R163 ;  /* 0x000000a300a57202 */ /* 0x000fe40000000f00 */
[----:B------:R-:W-:-:S07]  /*94e0*/  MOV R152, R154 ;  /* 0x0000009a00987202 */ /* 0x000fce0000000f00 */
[----:B------:R-:W-:Y:S05]  /*94f0*/  WARPSYNC.COLLECTIVE R86, `(.L_x_116) ;  /* 0x0000000056087348 */ /* 0x000fea0003c00000 */
[----:B------:R0:W1:Y:S02]  /*9500*/  SHFL.DOWN P4, R154, R165, R87, R157 ;  /* 0x08000057a59a7389 */ /* 0x000064000008009d */
[----:B01----:R-:W-:Y:S05]  /*9510*/  ENDCOLLECTIVE ;  /* 0x000000000000791b */ /* 0x003fea0003800000 */
.L_x_116:
        /* <DEDUP_REMOVED lines=9> */
.L_x_117:
[----:B------:R-:W-:Y:S02]  /*95b0*/  MOV R165, R163 ;  /* 0x000000a300a57202 */ /* 0x000fe40000000f00 */
[----:B------:R-:W-:-:S07]  /*95c0*/  MOV R152, R154 ;  /* 0x0000009a00987202 */ /* 0x000fce0000000f00 */
[----:B------:R-:W-:Y:S05]  /*95d0*/  WARPSYNC.COLLECTIVE R86, `(.L_x_118) ;  /* 0x0000000056087348 */ /* 0x000fea0003c00000 */
[----:B------:R0:W1:Y:S02]  /*95e0*/  SHFL.DOWN P4, R154, R165, R87, R157 ;  /* 0x08000057a59a7389 */ /* 0x000064000008009d */
[----:B01----:R-:W-:Y:S05]  /*95f0*/  ENDCOLLECTIVE ;  /* 0x000000000000791b */ /* 0x003fea0003800000 */
.L_x_118:
[C---:B------:R-:W-:Y:S01]  /*9600*/  @!P3 FMUL.FTZ R152, R162.reuse, R152 ;  /* 0x00000098a298b220 */ /* 0x040fe20000410000 */
[----:B------:R-:W-:-:S04]  /*9610*/  @!P3 FFMA.FTZ R153, R162, R154, R163 ;  /* 0x0000009aa299b223 */ /* 0x000fc800000100a3 */
[----:B------:R-:W-:Y:S02]  /*9620*/  @!P3 MOV R162, R152 ;  /* 0x0000009800a2b202 */ /* 0x000fe40000000f00 */
[----:B------:R-:W-:Y:S02]  /*9630*/  MOV R154, RZ ;  /* 0x000000ff009a7202 */ /* 0x000fe40000000f00 */
[-C--:B------:R-:W-:Y:S02]  /*9640*/  MOV R87, R162.reuse ;  /* 0x000000a200577202 */ /* 0x080fe40000000f00 */
[----:B------:R-:W-:Y:S02]  /*9650*/  @!P3 MOV R163, R153 ;  /* 0x0000009900a3b202 */ /* 0x000fe40000000f00 */
[----:B------:R-:W-:-:S07]  /*9660*/  MOV R165, R162 ;  /* 0x000000a200a57202 */ /* 0x000fce0000000f00 */
[----:B------:R-:W-:Y:S05]  /*9670*/  WARPSYNC.COLLECTIVE R86, `(.L_x_119) ;  /* 0x0000000056087348 */ /* 0x000fea0003c00000 */
[----:B------:R0:W1:Y:S02]  /*9680*/  SHFL.IDX P2, R157, R87, R154, R155 ;  /* 0x0000009a579d7389 */ /* 0x000064000004009b */
[----:B01----:R-:W-:Y:S05]  /*9690*/  ENDCOLLECTIVE ;  /* 0x000000000000791b */ /* 0x003fea0003800000 */
.L_x_119:
[----:B------:R-:W-:Y:S02]  /*96a0*/  MOV R87, R163 ;  /* 0x000000a300577202 */ /* 0x000fe40000000f00 */
[----:B------:R-:W-:-:S07]  /*96b0*/  MOV R153, R157 ;  /* 0x0000009d00997202 */ /* 0x000fce0000000f00 */
[----:B------:R-:W-:Y:S05]  /*96c0*/  WARPSYNC.COLLECTIVE R86, `(.L_x_120) ;  /* 0x0000000056087348 */ /* 0x000fea0003c00000 */
[----:B------:R0:W1:Y:S02]  /*96d0*/  SHFL.IDX P2, R157, R87, R154, R155 ;  /* 0x0000009a579d7389 */ /* 0x000064000004009b */
[----:B01----:R-:W-:Y:S05]  /*96e0*/  ENDCOLLECTIVE ;  /* 0x000000000000791b */ /* 0x003fea0003800000 */
.L_x_120:
        /* <DEDUP_REMOVED lines=8> */
.L_x_121:
[----:B------:R-:W-:Y:S02]  /*9770*/  MOV R165, R163 ;  /* 0x000000a300a57202 */ /* 0x000fe40000000f00 */
[----:B------:R-:W-:-:S07]  /*9780*/  MOV R162, R154 ;  /* 0x0000009a00a27202 */ /* 0x000fce0000000f00 */
[----:B------:R-:W-:Y:S05]  /*9790*/  WARPSYNC.COLLECTIVE R86, `(.L_x_122) ;  /* 0x0000000056087348 */ /* 0x000fea0003c00000 */
[----:B------:R0:W1:Y:S02]  /*97a0*/  SHFL.DOWN P4, R154, R165, R87, R157 ;  /* 0x08000057a59a7389 */ /* 0x000064000008009d */
[----:B01----:R-:W-:Y:S05]  /*97b0*/  ENDCOLLECTIVE ;  /* 0x000000000000791b */ /* 0x003fea0003800000 */
.L_x_122:
[----:B------:R-:W-:Y:S02]  /*97c0*/  MOV R87, R40 ;  /* 0x0000002800577202 */ /* 0x000fe40000000f00 */
[----:B------:R-:W-:Y:S02]  /*97d0*/  MOV R163, R154 ;  /* 0x0000009a00a37202 */ /* 0x000fe40000000f00 */
[----:B------:R-:W-:-:S07]  /*97e0*/  MOV R154, RZ ;  /* 0x000000ff009a7202 */ /* 0x000fce0000000f00 */
[----:B------:R-:W-:Y:S05]  /*97f0*/  WARPSYNC.COLLECTIVE R86, `(.L_x_123) ;  /* 0x0000000056087348 */ /* 0x000fea0003c00000 */
[----:B------:R0:W1:Y:S02]  /*9800*/  SHFL.IDX P2, R157, R87, R154, R155 ;  /* 0x0000009a579d7389 */ /* 0x000064000004009b */
[----:B01----:R-:W-:Y:S05]  /*9810*/  ENDCOLLECTIVE ;  /* 0x000000000000791b */ /* 0x003fea0003800000 */
.L_x_123:
[----:B------:R-:W-:Y:S02]  /*9820*/  MOV R87, R41 ;  /* 0x0000002900577202 */ /* 0x000fe40000000f00 */
[----:B------:R-:W-:-:S07]  /*9830*/  MOV R40, R157 ;  /* 0x0000009d00287202 */ /* 0x000fce0000000f00 */
[----:B------:R-:W-:Y:S05]  /*9840*/  WARPSYNC.COLLECTIVE R86, `(.L_x_124) ;  /* 0x0000000056087348 */ /* 0x000fea0003c00000 */
[----:B------:R0:W1:Y:S02]  /*9850*/  SHFL.IDX P2, R157, R87, R154, R155 ;  /* 0x0000009a579d7389 */ /* 0x000064000004009b */
[----:B01----:R-:W-:Y:S05]  /*9860*/  ENDCOLLECTIVE ;  /* 0x000000000000791b */ /* 0x003fea0003800000 */
.L_x_124:
[----:B------:R-:W-:Y:S01]  /*9870*/  MOV R41, R157 ;  /* 0x0000009d00297202 */ /* 0x000fe20000000f00 */
[----:B------:R-:W-:Y:S06]  /*9880*/  BRA `(.L_x_125) ;  /* 0xffffffc400887947 */ /* 0x000fec000383ffff */
.L_x_126:
        /* <DEDUP_REMOVED lines=15> */
.L_x_10409:


//--------------------- .text._Z25selective_scan_bwd_kernelI32Selective_Scan_bwd_kernel_traitsILi128ELi16ELb0ELb0ELb0ELb1ELb0EN3c104HalfEfEEv12SSMParamsBwd --------------------------
	.section	.text._Z25selective_scan_bwd_kernelI32Selective_Scan_bwd_kernel_traitsILi128ELi16ELb0ELb0ELb0ELb1ELb0EN3c104HalfEfEEv12SSMParamsBwd,"ax",@progbits
	.align	128
        .global         _Z25selective_scan_bwd_kernelI32Selective_Scan_bwd_kernel_traitsILi128ELi16ELb0ELb0ELb0ELb1ELb0EN3c104HalfEfEEv12SSMParamsBwd
        .type           _Z25selective_scan_bwd_kernelI32Selective_Scan_bwd_kernel_traitsILi128ELi16ELb0ELb0ELb0ELb1ELb0EN3c104HalfEfEEv12SSMParamsBwd,@function
        .size           _Z25selective_scan_bwd_kernelI32Selective_Scan_bwd_kernel_traitsILi128ELi16ELb0ELb0ELb0ELb1ELb0EN3c104HalfEfEEv12SSMParamsBwd,(.L_x_10410 - _Z25selective_scan_bwd_kernelI32Selective_Scan_bwd_kernel_traitsILi128ELi16ELb0ELb0ELb0ELb1ELb0EN3c104HalfEfEEv12SSMParamsBwd)
        .other          _Z25selective_scan_bwd_kernelI32Selective_Scan_bwd_kernel_traitsILi128ELi16ELb0ELb0ELb0ELb1ELb0EN3c104HalfEfEEv12SSMParamsBwd,@"STO_CUDA_ENTRY STV_DEFAULT"
_Z25selective_scan_bwd_kernelI32Selective_Scan_bwd_kernel_traitsILi128ELi16ELb0ELb0ELb0ELb1ELb0EN3c104HalfEfEEv12SSMParamsBwd:
.text._Z25selective_scan_bwd_kernelI32Selective_Scan_bwd_kernel_traitsILi128ELi16ELb0ELb0ELb0ELb1ELb0EN3c104HalfEfEEv12SSMParamsBwd:
        /* <DEDUP_REMOVED lines=81> */
[C---:B0-----:R-:W-:Y:S02]  /*0510*/  SHF.L.U32 R19, R0.reuse, 0x4, RZ ;  /* 0x0000000400137819 */ /* 0x041fe400000006ff */
[----:B------:R-:W-:-:S04]  /*0520*/  LOP3.LUT R40, R0, 0x1f, RZ, 0xc0, !PT ;  /* 0x0000001f00287812 */ /* 0x000fc800078ec0ff */
[----:B-12---:R-:W-:-:S07]  /*0530*/  LOP3.LUT R19, R40, 0x3e00, R19, 0xf8, !PT ;  /* 0x00003e0028137812 */ /* 0x006fce00078ef813 */
.L_x_174:
[----:B------:R-:W0:Y:S01]  /*0540*/  LDCU UR9, c[0x0][0x388] ;  /* 0x00007100ff0977ac */ /* 0x000e220008000800 */
[----:B------:R-:W-:Y:S02]  /*0550*/  SHF.L.U32 R3, R0, 0x4, RZ ;  /* 0x0000000400037819 */ /* 0x000fe400000006ff */
[----:B------:R-:W-:Y:S01]  /*0560*/  LOP3.LUT R2, R2, 0xfffffeff, RZ, 0xc0, !PT ;  /* 0xfffffeff02027812 */ /* 0x000fe200078ec0ff */
[----:B------:R-:W-:Y:S01]  /*0570*/  ULEA UR8, UR16, 0xfffff800, 0xb ;  /* 0xfffff80010087891 */ /* 0x000fe2000f8e58ff */
[----:B------:R-:W-:Y:S02]  /*0580*/  LOP3.LUT R33, R3, 0x3e00, RZ, 0xc0, !PT ;  /* 0x00003e0003217812 */ /* 0x000fe400078ec0ff */
[----:B------:R-:W-:Y:S02]  /*0590*/  MOV R4, UR17 ;  /* 0x0000001100047c02 */ /* 0x000fe40008000f00 */
[C---:B------:R-:W-:Y:S02]  /*05a0*/  LOP3.LUT R28, R33.reuse, 0x20, R40, 0xfe, !PT ;  /* 0x00000020211c7812 */ /* 0x040fe400078efe28 */
[----:B------:R-:W-:-:S02]  /*05b0*/  LOP3.LUT R32, R33, R40, RZ, 0xfc, !PT ;  /* 0x0000002821207212 */ /* 0x000fc400078efcff */
[----:B------:R-:W-:Y:S02]  /*05c0*/  MOV R5, UR18 ;  /* 0x0000001200057c02 */ /* 0x000fe40008000f00 */
[C---:B------:R-:W-:Y:S02]  /*05d0*/  LOP3.LUT R3, R32.reuse, 0x40, RZ, 0xfc, !PT ;  /* 0x0000004020037812 */ /* 0x040fe400078efcff */
[C---:B------:R-:W-:Y:S01]  /*05e0*/  LOP3.LUT R6, R32.reuse, 0x80, RZ, 0xfc, !PT ;  /* 0x0000008020067812 */ /* 0x040fe200078efcff */
[----:B0-----:R-:W-:Y:S01]  /*05f0*/  UIADD3 UR8, UPT, UPT, -UR8, UR9, URZ ;  /* 0x0000000908087290 */ /* 0x001fe2000fffe1ff */
[C---:B------:R-:W-:Y:S01]  /*0600*/  IMAD.WIDE.U32 R8, R19.reuse, 0x2, R4 ;  /* 0x0000000213087825 */ /* 0x040fe200078e0004 */
[C---:B------:R-:W-:Y:S02]  /*0610*/  LOP3.LUT R5, R32.reuse, 0x60, RZ, 0xfc, !PT ;  /* 0x0000006020057812 */ /* 0x040fe400078efcff */
[----:B------:R-:W-:Y:S02]  /*0620*/  SHF.L.U32 R4, R32, 0x1, RZ ;  /* 0x0000000120047819 */ /* 0x000fe400000006ff */
[----:B------:R-:W-:-:S02]  /*0630*/  ISETP.GE.AND P1, PT, R19, UR8, PT ;  /* 0x0000000813007c0c */ /* 0x000fc4000bf26270 */
[----:B------:R-:W-:Y:S02]  /*0640*/  ISETP.GE.AND P0, PT, R28, UR8, PT ;  /* 0x000000081c007c0c */ /* 0x000fe4000bf06270 */
[----:B------:R-:W-:Y:S02]  /*0650*/  ISETP.GE.AND P6, PT, R3, UR8, PT ;  /* 0x0000000803007c0c */ /* 0x000fe4000bfc6270 */
[----:B------:R-:W-:Y:S02]  /*0660*/  ISETP.GE.AND P5, PT, R5, UR8, PT ;  /* 0x0000000805007c0c */ /* 0x000fe4000bfa6270 */
[----:B------:R-:W-:Y:S02]  /*0670*/  ISETP.GE.AND P4, PT, R6, UR8, PT ;  /* 0x0000000806007c0c */ /* 0x000fe4000bf86270 */
[C---:B------:R-:W-:Y:S02]  /*0680*/  LOP3.LUT R3, R32.reuse, 0xa0, RZ, 0xfc, !PT ;  /* 0x000000a020037812 */ /* 0x040fe400078efcff */
[----:B------:R-:W-:-:S02]  /*0690*/  LOP3.LUT R10, R32, 0xc0, RZ, 0xfc, !PT ;  /* 0x000000c0200a7812 */ /* 0x000fc400078efcff */
[----:B------:R-:W-:Y:S02]  /*06a0*/  @P1 LOP3.LUT R2, R2, 0x100, RZ, 0xfc, !PT ;  /* 0x0000010002021812 */ /* 0x000fe400078efcff */
[----:B------:R-:W-:Y:S02]  /*06b0*/  ISETP.GE.AND P3, PT, R3, UR8, PT ;  /* 0x0000000803007c0c */ /* 0x000fe4000bf66270 */
[----:B------:R-:W-:Y:S02]  /*06c0*/  LOP3.LUT R2, R2, 0xffffff7f, RZ, 0xc0, !PT ;  /* 0xffffff7f02027812 */ /* 0x000fe400078ec0ff */
[----:B------:R-:W-:Y:S02]  /*06d0*/  IADD3 R6, P1, PT, R4, UR19, RZ ;  /* 0x0000001304067c10 */ /* 0x000fe4000ff3e0ff */
[----:B------:R-:W-:Y:S02]  /*06e0*/  @P0 LOP3.LUT R2, R2, 0x80, RZ, 0xfc, !PT ;  /* 0x0000008002020812 */ /* 0x000fe400078efcff */
[----:B------:R-:W-:-:S02]  /*06f0*/  IADD3.X R7, PT, PT, RZ, UR20, RZ, P1, !PT ;  /* 0x00000014ff077c10 */ /* 0x000fc40008ffe4ff */
[----:B------:R-:W-:Y:S02]  /*0700*/  LOP3.LUT R2, R2, 0xffffffbf, RZ, 0xc0, !PT ;  /* 0xffffffbf02027812 */ /* 0x000fe400078ec0ff */
[----:B------:R-:W-:Y:S02]  /*0710*/  ISETP.GE.AND P2, PT, R10, UR8, PT ;  /* 0x000000080a007c0c */ /* 0x000fe4000bf46270 */
[----:B------:R-:W-:Y:S02]  /*0720*/  @P6 LOP3.LUT R2, R2, 0x40, RZ, 0xfc, !PT ;  /* 0x0000004002026812 */ /* 0x000fe400078efcff */
[----:B------:R-:W-:Y:S02]  /*0730*/  IADD3 R4, P0, PT, R4, UR21, RZ ;  /* 0x0000001504047c10 */ /* 0x000fe4000ff1e0ff */
[----:B------:R-:W-:Y:S02]  /*0740*/  LOP3.LUT R2, R2, 0xffffffdf, RZ, 0xc0, !PT ;  /* 0xffffffdf02027812 */ /* 0x000fe400078ec0ff */
[----:B------:R-:W-:-:S02]  /*0750*/  LOP3.LUT R16, R32, 0xe0, RZ, 0xfc, !PT ;  /* 0x000000e020107812 */ /* 0x000fc400078efcff */
[----:B------:R-:W-:Y:S02]  /*0760*/  @P5 LOP3.LUT R2, R2, 0x20, RZ, 0xfc, !PT ;  /* 0x0000002002025812 */ /* 0x000fe400078efcff */
[----:B------:R-:W-:Y:S02]  /*0770*/  IADD3.X R5, PT, PT, RZ, UR22, RZ, P0, !PT ;  /* 0x00000016ff057c10 */ /* 0x000fe400087fe4ff */
[----:B------:R-:W-:Y:S02]  /*0780*/  LOP3.LUT R2, R2, 0xffffffef, RZ, 0xc0, !PT ;  /* 0xffffffef02027812 */ /* 0x000fe400078ec0ff */
[----:B------:R-:W-:Y:S02]  /*0790*/  PRMT R17, RZ, 0x7610, R17 ;  /* 0x00007610ff117816 */ /* 0x000fe40000000011 */
[----:B------:R-:W-:Y:S02]  /*07a0*/  @P4 LOP3.LUT R2, R2, 0x10, RZ, 0xfc, !PT ;  /* 0x0000001002024812 */ /* 0x000fe400078efcff */
[----:B------:R-:W-:-:S02]  /*07b0*/  PRMT R3, RZ, 0x7610, R3 ;  /* 0x00007610ff037816 */ /* 0x000fc40000000003 */
[C---:B------:R-:W-:Y:S01]  /*07c0*/  LOP3.LUT P1, RZ, R2.reuse, 0x100, RZ, 0xc0, !PT ;  /* 0x0000010002ff7812 */ /* 0x040fe2000782c0ff */
[----:B------:R-:W-:Y:S01]  /*07d0*/  BAR.SYNC.DEFER_BLOCKING 0x0 ;  /* 0x0000000000007b1d */ /* 0x000fe20000010000 */
[----:B------:R-:W-:Y:S02]  /*07e0*/  LOP3.LUT R2, R2, 0xfffffff7, RZ, 0xc0, !PT ;  /* 0xfffffff702027812 */ /* 0x000fe400078ec0ff */
[----:B------:R-:W-:Y:S02]  /*07f0*/  LOP3.LUT R18, R32, 0x100, RZ, 0xfc, !PT ;  /* 0x0000010020127812 */ /* 0x000fe400078efcff */
[----:B------:R-:W-:Y:S02]  /*0800*/  @P3 LOP3.LUT R2, R2, 0x8, RZ, 0xfc, !PT ;  /* 0x0000000802023812 */ /* 0x000fe400078efcff */
[----:B------:R-:W-:Y:S02]  /*0810*/  ISETP.GE.AND P0, PT, R16, UR8, PT ;  /* 0x0000000810007c0c */ /* 0x000fe4000bf06270 */
[----:B------:R-:W-:-:S02]  /*0820*/  LOP3.LUT R2, R2, 0xfffffffb, RZ, 0xc0, !PT ;  /* 0xfffffffb02027812 */ /* 0x000fc400078ec0ff */
[----:B------:R-:W-:Y:S02]  /*0830*/  PRMT R19, RZ, 0x7610, R19 ;  /* 0x00007610ff137816 */ /* 0x000fe40000000013 */
[----:B------:R-:W-:Y:S02]  /*0840*/  @P2 LOP3.LUT R2, R2, 0x4, RZ, 0xfc, !PT ;  /* 0x0000000402022812 */ /* 0x000fe400078efcff */
[----:B------:R-:W-:Y:S02]  /*0850*/  PRMT R10, RZ, 0x7610, R10 ;  /* 0x00007610ff0a7816 */ /* 0x000fe4000000000a */
[----:B------:R-:W-:Y:S02]  /*0860*/  LOP3.LUT R2, R2, 0xfffffffd, RZ, 0xc0, !PT ;  /* 0xfffffffd02027812 */ /* 0x000fe400078ec0ff */
[----:B------:R-:W-:Y:S02]  /*0870*/  PRMT R15, RZ, 0x7610, R15 ;  /* 0x00007610ff0f7816 */ /* 0x000fe4000000000f */
[----:B------:R-:W-:-:S02]  /*0880*/  @P0 LOP3.LUT R2, R2, 0x2, RZ, 0xfc, !PT ;  /* 0x0000000202020812 */ /* 0x000fc400078efcff */
[----:B------:R-:W-:Y:S01]  /*0890*/  PRMT R14, RZ, 0x7610, R14 ;  /* 0x00007610ff0e7816 */ /* 0x000fe2000000000e */
[----:B------:R-:W2:Y:S01]  /*08a0*/  @!P0 LDG.E.U16 R17, desc[UR30][R8.64+0x1c0] ;  /* 0x0001c01e08118981 */ /* 0x000ea2000c1e1500 */
[----:B------:R-:W-:Y:S02]  /*08b0*/  ISETP.GE.AND P0, PT, R18, UR8, PT ;  /* 0x0000000812007c0c */ /* 0x000fe4000bf06270 */
[----:B------:R-:W-:Y:S01]  /*08c0*/  PRMT R13, RZ, 0x7610, R13 ;  /* 0x00007610ff0d7816 */ /* 0x000fe2000000000d */
[----:B------:R-:W3:Y:S01]  /*08d0*/  @!P1 LDG.E.U16 R3, desc[UR30][R8.64] ;  /* 0x0000001e08039981 */ /* 0x000ee2000c1e1500 */
[----:B------:R-:W-:Y:S02]  /*08e0*/  ISETP.GE.AND P1, PT, R28, UR8, PT ;  /* 0x000000081c007c0c */ /* 0x000fe4000bf26270 */
[----:B------:R-:W-:Y:S01]  /*08f0*/  LOP3.LUT R2, R2, 0xfffffffe, RZ, 0xc0, !PT ;  /* 0xfffffffe02027812 */ /* 0x000fe200078ec0ff */
[----:B------:R-:W4:Y:S01]  /*0900*/  @!P2 LDG.E.U16 R15, desc[UR30][R8.64+0x180] ;  /* 0x0001801e080fa981 */ /* 0x000f22000c1e1500 */
[----:B------:R-:W-:-:S02]  /*0910*/  LOP3.LUT R20, R32, 0x120, RZ, 0xfc, !PT ;  /* 0x0000012020147812 */ /* 0x000fc400078efcff */
[C---:B------:R-:W-:Y:S01]  /*0920*/  LOP3.LUT R21, R32.reuse, 0x140, RZ, 0xfc, !PT ;  /* 0x0000014020157812 */ /* 0x040fe200078efcff */
[----:B------:R-:W5:Y:S01]  /*0930*/  @!P3 LDG.E.U16 R14, desc[UR30][R8.64+0x140] ;  /* 0x0001401e080eb981 */ /* 0x000f62000c1e1500 */
[----:B------:R-:W-:Y:S02]  /*0940*/  PRMT R12, RZ, 0x7610, R12 ;  /* 0x00007610ff0c7816 */ /* 0x000fe4000000000c */
[C---:B------:R-:W-:Y:S01]  /*0950*/  LOP3.LUT R24, R32.reuse, 0x160, RZ, 0xfc, !PT ;  /* 0x0000016020187812 */ /* 0x040fe200078efcff */
[----:B------:R-:W2:Y:S01]  /*0960*/  @!P0 LDG.E.U16 R19, desc[UR30][R8.64+0x200] ;  /* 0x0002001e08138981 */ /* 0x000ea2000c1e1500 */
[----:B------:R-:W-:Y:S02]  /*0970*/  PRMT R11, RZ, 0x7610, R11 ;  /* 0x00007610ff0b7816 */ /* 0x000fe4000000000b */
[----:B------:R-:W-:Y:S01]  /*0980*/  LOP3.LUT R25, R32, 0x180, RZ, 0xfc, !PT ;  /* 0x0000018020197812 */ /* 0x000fe200078efcff */
[----:B------:R-:W4:Y:S01]  /*0990*/  @!P1 LDG.E.U16 R10, desc[UR30][R8.64+0x40] ;  /* 0x0000401e080a9981 */ /* 0x000f22000c1e1500 */
[----:B------:R-:W-:-:S02]  /*09a0*/  @P0 LOP3.LUT R2, R2, 0x1, RZ, 0xfc, !PT ;  /* 0x0000000102020812 */ /* 0x000fc400078efcff */
[----:B------:R-:W-:Y:S01]  /*09b0*/  LOP3.LUT R28, R32, 0x1a0, RZ, 0xfc, !PT ;  /* 0x000001a0201c7812 */ /* 0x000fe200078efcff */
[----:B------:R-:W5:Y:S01]  /*09c0*/  @!P4 LDG.E.U16 R13, desc[UR30][R8.64+0x100] ;  /* 0x0001001e080dc981 */ /* 0x000f62000c1e1500 */
[----:B------:R-:W-:Y:S02]  /*09d0*/  ISETP.GE.AND P0, PT, R20, UR8, PT ;  /* 0x0000000814007c0c */ /* 0x000fe4000bf06270 */
[C---:B------:R-:W-:Y:S01]  /*09e0*/  LOP3.LUT R29, R32.reuse, 0x1c0, RZ, 0xfc, !PT ;  /* 0x000001c0201d7812 */ /* 0x040fe200078efcff */
[----:B------:R-:W2:Y:S01]  /*09f0*/  @!P5 LDG.E.U16 R12, desc[UR30][R8.64+0xc0] ;  /* 0x0000c01e080cd981 */ /* 0x000ea2000c1e1500 */
[----:B------:R-:W-:Y:S02]  /*0a00*/  ISETP.GE.AND P1, PT, R21, UR8, PT ;  /* 0x0000000815007c0c */ /* 0x000fe4000bf26270 */
[----:B------:R-:W-:Y:S01]  /*0a10*/  LOP3.LUT R32, R32, 0x1e0, RZ, 0xfc, !PT ;  /* 0x000001e020207812 */ /* 0x000fe200078efcff */
[----:B------:R-:W5:Y:S01]  /*0a20*/  @!P6 LDG.E.U16 R11, desc[UR30][R8.64+0x80] ;  /* 0x0000801e080be981 */ /* 0x000f62000c1e1500 */
[----:B------:R-:W-:-:S02]  /*0a30*/  ISETP.GE.AND P2, PT, R24, UR8, PT ;  /* 0x0000000818007c0c */ /* 0x000fc4000bf46270 */
[----:B------:R-:W-:Y:S02]  /*0a40*/  ISETP.GE.AND P3, PT, R25, UR8, PT ;  /* 0x0000000819007c0c */ /* 0x000fe4000bf66270 */
[----:B------:R-:W-:Y:S02]  /*0a50*/  ISETP.GE.AND P4, PT, R28, UR8, PT ;  /* 0x000000081c007c0c */ /* 0x000fe4000bf86270 */
[----:B------:R-:W-:Y:S02]  /*0a60*/  ISETP.GE.AND P5, PT, R29, UR8, PT ;  /* 0x000000081d007c0c */ /* 0x000fe4000bfa6270 */
[----:B------:R-:W-:Y:S02]  /*0a70*/  ISETP.GE.AND P6, PT, R32, UR8, PT ;  /* 0x0000000820007c0c */ /* 0x000fe4000bfc6270 */
[----:B------:R-:W-:Y:S02]  /*0a80*/  PRMT R22, RZ, 0x7610, R22 ;  /* 0x00007610ff167816 */ /* 0x000fe40000000016 */
[----:B------:R-:W-:-:S02]  /*0a90*/  PRMT R23, RZ, 0x7610, R23 ;  /* 0x00007610ff177816 */ /* 0x000fc40000000017 */
[----:B------:R-:W-:Y:S02]  /*0aa0*/  PRMT R26, RZ, 0x7610, R26 ;  /* 0x00007610ff1a7816 */ /* 0x000fe4000000001a */
[----:B------:R-:W-:Y:S01]  /*0ab0*/  PRMT R27, RZ, 0x7610, R27 ;  /* 0x00007610ff1b7816 */ /* 0x000fe2000000001b */
[----:B------:R-:W2:Y:S01]  /*0ac0*/  @!P0 LDG.E.U16 R22, desc[UR30][R8.64+0x240] ;  /* 0x0002401e08168981 */ /* 0x000ea2000c1e1500 */
[----:B------:R-:W-:Y:S02]  /*0ad0*/  PRMT R30, RZ, 0x7610, R30 ;  /* 0x00007610ff1e7816 */ /* 0x000fe4000000001e */
[----:B------:R-:W-:Y:S01]  /*0ae0*/  PRMT R31, RZ, 0x7610, R31 ;  /* 0x00007610ff1f7816 */ /* 0x000fe2000000001f */
[----:B------:R-:W2:Y:S01]  /*0af0*/  @!P1 LDG.E.U16 R23, desc[UR30][R8.64+0x280] ;  /* 0x0002801e08179981 */ /* 0x000ea2000c1e1500 */
[----:B------:R-:W-:-:S03]  /*0b00*/  PRMT R34, RZ, 0x7610, R34 ;  /* 0x00007610ff227816 */ /* 0x000fc60000000022 */
[----:B------:R-:W2:Y:S04]  /*0b10*/  @!P2 LDG.E.U16 R26, desc[UR30][R8.64+0x2c0] ;  /* 0x0002c01e081aa981 */ /* 0x000ea8000c1e1500 */
[----:B------:R-:W2:Y:S04]  /*0b20*/  @!P3 LDG.E.U16 R27, desc[UR30][R8.64+0x300] ;  /* 0x0003001e081bb981 */ /* 0x000ea8000c1e1500 */
[----:B------:R-:W2:Y:S04]  /*0b30*/  @!P4 LDG.E.U16 R30, desc[UR30][R8.64+0x340] ;  /* 0x0003401e081ec981 */ /* 0x000ea8000c1e1500 */
[----:B------:R-:W2:Y:S04]  /*0b40*/  @!P5 LDG.E.U16 R31, desc[UR30][R8.64+0x380] ;  /* 0x0003801e081fd981 */ /* 0x000ea8000c1e1500 */
[----:B------:R0:W2:Y:S01]  /*0b50*/  @!P6 LDG.E.U16 R34, desc[UR30][R8.64+0x3c0] ;  /* 0x0003c01e0822e981 */ /* 0x0000a2000c1e1500 */
[----:B------:R-:W1:Y:S01]  /*0b60*/  S2R R44, SR_LANEID ;  /* 0x00000000002c7919 */ /* 0x000e620000000000 */
[----:B------:R-:W0:Y:S01]  /*0b70*/  S2UR UR8, SR_CgaCtaId ;  /* 0x00000000000879c3 */ /* 0x000e220000008800 */
[----:B------:R-:W-:Y:S01]  /*0b80*/  UMOV UR23, 0x400 ;  /* 0x0000040000177882 */ /* 0x000fe20000000000 */
[----:B------:R-:W-:-:S02]  /*0b90*/  P2R R65, PR, RZ, 0x1 ;  /* 0x00000001ff417803 */ /* 0x000fc40000000000 */
[----:B------:R-:W-:-:S04]  /*0ba0*/  LOP3.LUT P0, RZ, R2, 0x1, RZ, 0xc0, !PT ;  /* 0x0000000102ff7812 */ /* 0x000fc8000780c0ff */
[----:B------:R-:W-:Y:S02]  /*0bb0*/  P2R R64, PR, RZ, 0x1 ;  /* 0x00000001ff407803 */ /* 0x000fe40000000000 */
[----:B------:R-:W-:Y:S02]  /*0bc0*/  LOP3.LUT P0, RZ, R2, 0x2, RZ, 0xc0, !PT ;  /* 0x0000000202ff7812 */ /* 0x000fe4000780c0ff */
[----:B------:R-:W-:Y:S02]  /*0bd0*/  LOP3.LUT R0, R0, 0x3e0, RZ, 0xc0, !PT ;  /* 0x000003e000007812 */ /* 0x000fe400078ec0ff */
[----:B------:R-:W-:Y:S01]  /*0be0*/  P2R R63, PR, RZ, 0x1 ;  /* 0x00000001ff3f7803 */ /* 0x000fe20000000000 */
[----:B0-----:R-:W-:Y:S01]  /*0bf0*/  ULEA UR23, UR8, UR23, 0x18 ;  /* 0x0000001708177291 */ /* 0x001fe2000f8ec0ff */
[----:B-1----:R-:W-:-:S04]  /*0c00*/  IADD3 R16, PT, PT, R33, R44, RZ ;  /* 0x0000002c21107210 */ /* 0x002fc80007ffe0ff */
[C---:B------:R-:W-:Y:S02]  /*0c10*/  IADD3 R21, PT, PT, R16.reuse, 0x20, RZ ;  /* 0x0000002010157810 */ /* 0x040fe40007ffe0ff */
[C---:B------:R-:W-:Y:S02]  /*0c20*/  IADD3 R25, PT, PT, R16.reuse, 0x40, RZ ;  /* 0x0000004010197810 */ /* 0x040fe40007ffe0ff */
[C---:B------:R-:W-:Y:S02]  /*0c30*/  IADD3 R29, PT, PT, R16.reuse, 0x60, RZ ;  /* 0x00000060101d7810 */ /* 0x040fe40007ffe0ff */
[C---:B------:R-:W-:Y:S02]  /*0c40*/  LEA.HI.SX32 R18, R16.reuse, R16, 0x1b ;  /* 0x0000001010127211 */ /* 0x040fe400078fdaff */
[C---:B------:R-:W-:Y:S02]  /*0c50*/  IADD3 R33, PT, PT, R16.reuse, 0x80, RZ ;  /* 0x0000008010217810 */ /* 0x040fe40007ffe0ff */
[----:B------:R-:W-:-:S02]  /*0c60*/  IADD3 R9, PT, PT, R16, 0xa0, RZ ;  /* 0x000000a010097810 */ /* 0x000fc40007ffe0ff */
[-C--:B------:R-:W-:Y:S02]  /*0c70*/  LEA.HI.SX32 R21, R21, R16.reuse, 0x1b ;  /* 0x0000001015157211 */ /* 0x080fe400078fdaff */
[C---:B------:R-:W-:Y:S02]  /*0c80*/  IADD3 R35, PT, PT, R16.reuse, 0xc0, RZ ;  /* 0x000000c010237810 */ /* 0x040fe40007ffe0ff */
[-C--:B------:R-:W-:Y:S02]  /*0c90*/  LEA.HI.SX32 R25, R25, R16.reuse, 0x1b ;  /* 0x0000001019197211 */ /* 0x080fe400078fdaff */
[C---:B------:R-:W-:Y:S02]  /*0ca0*/  IADD3 R37, PT, PT, R16.reuse, 0xe0, RZ ;  /* 0x000000e010257810 */ /* 0x040fe40007ffe0ff */
[----:B------:R-:W-:Y:S02]  /*0cb0*/  LEA.HI.SX32 R29, R29, R16, 0x1b ;  /* 0x000000101d1d7211 */ /* 0x000fe400078fdaff */
[----:B------:R-:W-:-:S02]  /*0cc0*/  IADD3 R39, PT, PT, R16, 0x100, RZ ;  /* 0x0000010010277810 */ /* 0x000fc40007ffe0ff */
[----:B------:R-:W-:Y:S02]  /*0cd0*/  LEA R67, R18, UR23, 0x1 ;  /* 0x0000001712437c11 */ /* 0x000fe4000f8e08ff */
[-C--:B------:R-:W-:Y:S02]  /*0ce0*/  LEA.HI.SX32 R33, R33, R16.reuse, 0x1b ;  /* 0x0000001021217211 */ /* 0x080fe400078fdaff */
[C---:B------:R-:W-:Y:S02]  /*0cf0*/  IADD3 R41, PT, PT, R16.reuse, 0x120, RZ ;  /* 0x0000012010297810 */ /* 0x040fe40007ffe0ff */
[----:B------:R-:W-:Y:S02]  /*0d00*/  LEA.HI.SX32 R9, R9, R16, 0x1b ;  /* 0x0000001009097211 */ /* 0x000fe400078fdaff */
[----:B------:R-:W-:Y:S02]  /*0d10*/  LEA R66, R21, UR23, 0x1 ;  /* 0x0000001715427c11 */ /* 0x000fe4000f8e08ff */
[----:B------:R-:W-:-:S02]  /*0d20*/  IADD3 R43, PT, PT, R16, 0x140, RZ ;  /* 0x00000140102b7810 */ /* 0x000fc40007ffe0ff */
[-C--:B------:R-:W-:Y:S02]  /*0d30*/  LEA.HI.SX32 R35, R35, R16.reuse, 0x1b ;  /* 0x0000001023237211 */ /* 0x080fe400078fdaff */
[----:B------:R-:W-:Y:S02]  /*0d40*/  LEA R164, R25, UR23, 0x1 ;  /* 0x0000001719a47c11 */ /* 0x000fe4000f8e08ff */
[----:B------:R-:W-:Y:S02]  /*0d50*/  IADD3 R45, PT, PT, R16, 0x160, RZ ;  /* 0x00000160102d7810 */ /* 0x000fe40007ffe0ff */
[----:B------:R-:W-:Y:S02]  /*0d60*/  LEA.HI.SX32 R37, R37, R16, 0x1b ;  /* 0x0000001025257211 */ /* 0x000fe400078fdaff */
[----:B------:R-:W-:Y:S02]  /*0d70*/  LEA R161, R29, UR23, 0x1 ;  /* 0x000000171da17c11 */ /* 0x000fe4000f8e08ff */
[----:B------:R-:W-:-:S02]  /*0d80*/  LOP3.LUT P0, RZ, R2, 0x4, RZ, 0xc0, !PT ;  /* 0x0000000402ff7812 */ /* 0x000fc4000780c0ff */
[C---:B------:R-:W-:Y:S02]  /*0d90*/  IADD3 R47, PT, PT, R16.reuse, 0x180, RZ ;  /* 0x00000180102f7810 */ /* 0x040fe40007ffe0ff */
[-C--:B------:R-:W-:Y:S02]  /*0da0*/  LEA.HI.SX32 R39, R39, R16.reuse, 0x1b ;  /* 0x0000001027277211 */ /* 0x080fe400078fdaff */
[----:B------:R-:W-:Y:S02]  /*0db0*/  LEA R160, R33, UR23, 0x1 ;  /* 0x0000001721a07c11 */ /* 0x000fe4000f8e08ff */
[----:B------:R-:W-:Y:S02]  /*0dc0*/  IADD3 R49, PT, PT, R16, 0x1a0, RZ ;  /* 0x000001a010317810 */ /* 0x000fe40007ffe0ff */
[----:B------:R-:W-:Y:S02]  /*0dd0*/  LEA.HI.SX32 R41, R41, R16, 0x1b ;  /* 0x0000001029297211 */ /* 0x000fe400078fdaff */
[----:B------:R-:W-:-:S02]  /*0de0*/  LEA R159, R9, UR23, 0x1 ;  /* 0x00000017099f7c11 */ /* 0x000fc4000f8e08ff */
[----:B------:R-:W-:Y:S02]  /*0df0*/  IADD3 R0, PT, PT, R0, R44, RZ ;  /* 0x0000002c00007210 */ /* 0x000fe40007ffe0ff */
[C---:B------:R-:W-:Y:S02]  /*0e00*/  IADD3 R51, PT, PT, R16.reuse, 0x1c0, RZ ;  /* 0x000001c010337810 */ /* 0x040fe40007ffe0ff */
[-C--:B------:R-:W-:Y:S02]  /*0e10*/  LEA.HI.SX32 R43, R43, R16.reuse, 0x1b ;  /* 0x000000102b2b7211 */ /* 0x080fe400078fdaff */
[----:B------:R-:W-:Y:S02]  /*0e20*/  LEA R158, R35, UR23, 0x1 ;  /* 0x00000017239e7c11 */ /* 0x000fe4000f8e08ff */
[----:B------:R-:W-:Y:S02]  /*0e30*/  IADD3 R53, PT, PT, R16, 0x1e0, RZ ;  /* 0x000001e010357810 */ /* 0x000fe40007ffe0ff */
[----:B------:R-:W-:-:S02]  /*0e40*/  LEA.HI.SX32 R45, R45, R16, 0x1b ;  /* 0x000000102d2d7211 */ /* 0x000fc400078fdaff */
[----:B------:R-:W-:Y:S02]  /*0e50*/  LEA R156, R37, UR23, 0x1 ;  /* 0x00000017259c7c11 */ /* 0x000fe4000f8e08ff */
[----:B------:R-:W-:Y:S02]  /*0e60*/  P2R R61, PR, RZ, 0x1 ;  /* 0x00000001ff3d7803 */ /* 0x000fe40000000000 */
[-C--:B------:R-:W-:Y:S02]  /*0e70*/  LEA.HI.SX32 R47, R47, R16.reuse, 0x1b ;  /* 0x000000102f2f7211 */ /* 0x080fe400078fdaff */
[----:B------:R-:W-:Y:S02]  /*0e80*/  LEA R134, R39, UR23, 0x1 ;  /* 0x0000001727867c11 */ /* 0x000fe4000f8e08ff */
[----:B------:R-:W-:Y:S02]  /*0e90*/  LOP3.LUT P0, RZ, R2, 0x8, RZ, 0xc0, !PT ;  /* 0x0000000802ff7812 */ /* 0x000fe4000780c0ff */
[----:B------:R-:W-:-:S02]  /*0ea0*/  LEA.HI.SX32 R49, R49, R16, 0x1b ;  /* 0x0000001031317211 */ /* 0x000fc400078fdaff */
[----:B------:R-:W-:Y:S02]  /*0eb0*/  LEA R99, R41, UR23, 0x1 ;  /* 0x0000001729637c11 */ /* 0x000fe4000f8e08ff */
[----:B------:R-:W-:Y:S02]  /*0ec0*/  SHF.L.U32 R0, R0, 0x4, RZ ;  /* 0x0000000400007819 */ /* 0x000fe400000006ff */
[-C--:B------:R-:W-:Y:S02]  /*0ed0*/  LEA.HI.SX32 R51, R51, R16.reuse, 0x1b ;  /* 0x0000001033337211 */ /* 0x080fe400078fdaff */
[----:B------:R-:W-:Y:S02]  /*0ee0*/  LEA R98, R43, UR23, 0x1 ;  /* 0x000000172b627c11 */ /* 0x000fe4000f8e08ff */
[----:B------:R-:W-:Y:S02]  /*0ef0*/  LEA.HI.SX32 R53, R53, R16, 0x1b ;  /* 0x0000001035357211 */ /* 0x000fe400078fdaff */
[----:B------:R-:W-:-:S02]  /*0f00*/  LEA R97, R45, UR23, 0x1 ;  /* 0x000000172d617c11 */ /* 0x000fc4000f8e08ff */
[----:B------:R-:W-:Y:S02]  /*0f10*/  LEA R96, R47, UR23, 0x1 ;  /* 0x000000172f607c11 */ /* 0x000fe4000f8e08ff */
[----:B------:R-:W-:Y:S02]  /*0f20*/  P2R R56, PR, RZ, 0x1 ;  /* 0x00000001ff387803 */ /* 0x000fe40000000000 */
[----:B------:R-:W-:Y:S02]  /*0f30*/  LEA R95, R49, UR23, 0x1 ;  /* 0x00000017315f7c11 */ /* 0x000fe4000f8e08ff */
[----:B------:R-:W-:Y:S02]  /*0f40*/  LEA.HI.SX32 R92, R0, R0, 0x1b ;  /* 0x00000000005c7211 */ /* 0x000fe400078fdaff */
[----:B------:R-:W-:Y:S02]  /*0f50*/  LOP3.LUT P0, RZ, R2, 0x10, RZ, 0xc0, !PT ;  /* 0x0000001002ff7812 */ /* 0x000fe4000780c0ff */
[----:B------:R-:W-:-:S02]  /*0f60*/  LEA R94, R51, UR23, 0x1 ;  /* 0x00000017335e7c11 */ /* 0x000fc4000f8e08ff */
        /* <DEDUP_REMOVED lines=11> */
[----:B---3--:R0:W-:Y:S04]  /*1020*/  STS.U16 [R67], R3 ;  /* 0x0000000343007388 */ /* 0x0081e80000000400 */
[----:B----4-:R1:W-:Y:S04]  /*1030*/  STS.U16 [R66+0x40], R10 ;  /* 0x0000400a42007388 */ /* 0x0103e80000000400 */
[----:B-----5:R3:W-:Y:S04]  /*1040*/  STS.U16 [R164+0x80], R11 ;  /* 0x0000800ba4007388 */ /* 0x0207e80000000400 */
[----:B--2---:R2:W-:Y:S04]  /*1050*/  STS.U16 [R161+0xc0], R12 ;  /* 0x0000c00ca1007388 */ /* 0x0045e80000000400 */
[----:B------:R4:W-:Y:S04]  /*1060*/  STS.U16 [R160+0x100], R13 ;  /* 0x0001000da0007388 */ /* 0x0009e80000000400 */
[----:B------:R-:W-:Y:S04]  /*1070*/  STS.U16 [R159+0x140], R14 ;  /* 0x0001400e9f007388 */ /* 0x000fe80000000400 */
        /* <DEDUP_REMOVED lines=27> */
[----:B0-----:R-:W-:Y:S01]  /*1230*/  PRMT R3, RZ, 0x7610, R3 ;  /* 0x00007610ff037816 */ /* 0x001fe20000000003 */
[----:B------:R-:W-:Y:S01]  /*1240*/  BAR.SYNC.DEFER_BLOCKING 0x0 ;  /* 0x0000000000007b1d */ /* 0x000fe20000010000 */
[----:B------:R-:W-:-:S05]  /*1250*/  PRMT R9, RZ, 0x7610, R9 ;  /* 0x00007610ff097816 */ /* 0x000fca0000000009 */
[----:B------:R-:W5:Y:S01]  /*1260*/  @!P0 LDG.E.U16 R3, desc[UR30][R6.64] ;  /* 0x0000001e06038981 */ /* 0x000f62000c1e1500 */
[----:B------:R-:W-:-:S13]  /*1270*/  ISETP.NE.AND P0, PT, R20, RZ, PT ;  /* 0x000000ff1400720c */ /* 0x000fda0003f05270 */
[----:B------:R-:W5:Y:S01]  /*1280*/  @!P0 LDG.E.U16 R8, desc[UR30][R6.64+0x40] ;  /* 0x0000401e06088981 */ /* 0x000f62000c1e1500 */
[----:B------:R-:W-:Y:S02]  /*1290*/  ISETP.NE.AND P0, PT, R36, RZ, PT ;  /* 0x000000ff2400720c */ /* 0x000fe40003f05270 */
[----:B-1----:R-:W-:-:S11]  /*12a0*/  PRMT R10, RZ, 0x7610, R10 ;  /* 0x00007610ff0a7816 */ /* 0x002fd6000000000a */
[----:B------:R-:W5:Y:S01]  /*12b0*/  @!P0 LDG.E.U16 R9, desc[UR30][R6.64+0x80] ;  /* 0x0000801e06098981 */ /* 0x000f62000c1e1500 */
[----:B------:R-:W-:Y:S02]  /*12c0*/  ISETP.NE.AND P0, PT, R38, RZ, PT ;  /* 0x000000ff2600720c */ /* 0x000fe40003f05270 */
[----:B---3--:R-:W-:-:S11]  /*12d0*/  PRMT R11, RZ, 0x7610, R11 ;  /* 0x00007610ff0b7816 */ /* 0x008fd6000000000b */
[----:B------:R-:W3:Y:S01]  /*12e0*/  @!P0 LDG.E.U16 R10, desc[UR30][R6.64+0xc0] ;  /* 0x0000c01e060a8981 */ /* 0x000ee2000c1e1500 */
[----:B------:R-:W-:Y:S02]  /*12f0*/  ISETP.NE.AND P0, PT, R42, RZ, PT ;  /* 0x000000ff2a00720c */ /* 0x000fe40003f05270 */
[----:B--2---:R-:W-:-:S11]  /*1300*/  PRMT R12, RZ, 0x7610, R12 ;  /* 0x00007610ff0c7816 */ /* 0x004fd6000000000c */
[----:B------:R-:W2:Y:S01]  /*1310*/  @!P0 LDG.E.U16 R11, desc[UR30][R6.64+0x100] ;  /* 0x0001001e060b8981 */ /* 0x000ea2000c1e1500 */
        /* <DEDUP_REMOVED lines=48> */
[----:B---3--:R-:W-:Y:S04]  /*1620*/  STS.U16 [R161+0xc0], R10 ;  /* 0x0000c00aa1007388 */ /* 0x008fe80000000400 */
[----:B--2---:R-:W-:Y:S04]  /*1630*/  STS.U16 [R160+0x100], R11 ;  /* 0x0001000ba0007388 */ /* 0x004fe80000000400 */
        /* <DEDUP_REMOVED lines=12> */
[----:B------:R-:W1:Y:S04]  /*1700*/  LDS.U16 R12, [R92] ;  /* 0x000000005c0c7984 */ /* 0x000e680000000400 */
[----:B------:R-:W2:Y:S04]  /*1710*/  LDS.U16 R13, [R92+0x2] ;  /* 0x000002005c0d7984 */ /* 0x000ea80000000400 */
[----:B------:R-:W3:Y:S04]  /*1720*/  LDS.U16 R14, [R92+0x4] ;  /* 0x000004005c0e7984 */ /* 0x000ee80000000400 */
[----:B------:R-:W4:Y:S04]  /*1730*/  LDS.U16 R15, [R92+0x6] ;  /* 0x000006005c0f7984 */ /* 0x000f280000000400 */
[----:B------:R-:W5:Y:S04]  /*1740*/  LDS.U16 R16, [R92+0x8] ;  /* 0x000008005c107984 */ /* 0x000f680000000400 */
[----:B------:R-:W5:Y:S04]  /*1750*/  LDS.U16 R17, [R92+0xa] ;  /* 0x00000a005c117984 */ /* 0x000f680000000400 */
[----:B------:R-:W5:Y:S04]  /*1760*/  LDS.U16 R27, [R92+0xc] ;  /* 0x00000c005c1b7984 */ /* 0x000f680000000400 */
[----:B------:R-:W1:Y:S04]  /*1770*/  LDS.U16 R31, [R92+0xe] ;  /* 0x00000e005c1f7984 */ /* 0x000e680000000400 */
[----:B------:R-:W1:Y:S04]  /*1780*/  LDS.U16 R11, [R92+0x10] ;  /* 0x000010005c0b7984 */ /* 0x000e680000000400 */
[----:B------:R-:W1:Y:S04]  /*1790*/  LDS.U16 R10, [R92+0x12] ;  /* 0x000012005c0a7984 */ /* 0x000e680000000400 */
[----:B------:R-:W1:Y:S04]  /*17a0*/  LDS.U16 R9, [R92+0x14] ;  /* 0x000014005c097984 */ /* 0x000e680000000400 */
[----:B------:R-:W1:Y:S04]  /*17b0*/  LDS.U16 R8, [R92+0x16] ;  /* 0x000016005c087984 */ /* 0x000e680000000400 */
[----:B------:R-:W1:Y:S04]  /*17c0*/  LDS.U16 R0, [R92+0x18] ;  /* 0x000018005c007984 */ /* 0x000e680000000400 */
[----:B------:R-:W1:Y:S04]  /*17d0*/  LDS.U16 R7, [R92+0x1a] ;  /* 0x00001a005c077984 */ /* 0x000e680000000400 */
[----:B------:R-:W1:Y:S04]  /*17e0*/  LDS.U16 R6, [R92+0x1c] ;  /* 0x00001c005c067984 */ /* 0x000e680000000400 */
[----:B------:R-:W1:Y:S01]  /*17f0*/  LDS.U16 R3, [R92+0x1e] ;  /* 0x00001e005c037984 */ /* 0x000e620000000400 */
[----:B------:R-:W-:Y:S01]  /*1800*/  BAR.SYNC.DEFER_BLOCKING 0x0 ;  /* 0x0000000000007b1d */ /* 0x000fe20000010000 */
[----:B0-----:R-:W-:-:S05]  /*1810*/  PRMT R18, RZ, 0x7610, R18 ;  /* 0x00007610ff127816 */ /* 0x001fca0000000012 */
        /* <DEDUP_REMOVED lines=38> */
[----:B------:R0:W5:Y:S04]  /*1a80*/  @!P6 LDG.E.U16 R42, desc[UR30][R4.64+0x3c0] ;  /* 0x0003c01e042ae981 */ /* 0x000168000c1e1500 */
[----:B------:R-:W-:Y:S01]  /*1a90*/  STL [R1+0x4], R67 ;  /* 0x0000044301007387 */ /* 0x000fe20000100800 */
[----:B0-----:R-:W-:-:S03]  /*1aa0*/  PRMT R4, RZ, 0x7610, R4 ;  /* 0x00007610ff047816 */ /* 0x001fc60000000004 */
[----:B------:R-:W-:Y:S04]  /*1ab0*/  STL [R1], R66 ;  /* 0x0000004201007387 */ /* 0x000fe80000100800 */
[----:B------:R-:W-:Y:S01]  /*1ac0*/  STL.S16 [R1+0x8], R4 ;  /* 0x0000080401007387 */ /* 0x000fe20000100600 */
[----:B-1----:R-:W-:-:S05]  /*1ad0*/  HADD2.F32 R12, -RZ, R12.H0_H0 ;  /* 0x2000000cff0c7230 */ /* 0x002fca0000004100 */
[----:B------:R-:W-:-:S05]  /*1ae0*/  FADD.FTZ R76, R12, UR6 ;  /* 0x000000060c4c7e21 */ /* 0x000fca0008010000 */
[----:B------:R-:W-:Y:S01]  /*1af0*/  FSETP.GTU.FTZ.AND P0, PT, R76, 20, PT ;  /* 0x41a000004c00780b */ /* 0x000fe20003f1c000 */
[----:B--2---:R-:W-:Y:S02]  /*1b00*/  HADD2.F32 R13, -RZ, R13.H0_H0 ;  /* 0x2000000dff0d7230 */ /* 0x004fe40000004100 */
[----:B---3--:R-:W-:Y:S02]  /*1b10*/  HADD2.F32 R14, -RZ, R14.H0_H0 ;  /* 0x2000000eff0e7230 */ /* 0x008fe40000004100 */
[----:B----4-:R-:W-:Y:S02]  /*1b20*/  HADD2.F32 R15, -RZ, R15.H0_H0 ;  /* 0x2000000fff0f7230 */ /* 0x010fe40000004100 */
[----:B-----5:R-:W-:Y:S02]  /*1b30*/  HADD2.F32 R16, -RZ, R16.H0_H0 ;  /* 0x20000010ff107230 */ /* 0x020fe40000004100 */
[----:B------:R-:W-:Y:S02]  /*1b40*/  HADD2.F32 R17, -RZ, R17.H0_H0 ;  /* 0x20000011ff117230 */ /* 0x000fe40000004100 */
[----:B------:R-:W-:Y:S01]  /*1b50*/  FADD.FTZ R75, R13, UR6 ;  /* 0x000000060d4b7e21 */ /* 0x000fe20008010000 */
[----:B------:R-:W-:Y:S01]  /*1b60*/  FADD.FTZ R74, R14, UR6 ;  /* 0x000000060e4a7e21 */ /* 0x000fe20008010000 */
[----:B------:R-:W-:Y:S01]  /*1b70*/  FADD.FTZ R73, R15, UR6 ;  /* 0x000000060f497e21 */ /* 0x000fe20008010000 */
[----:B------:R-:W-:Y:S01]  /*1b80*/  FADD.FTZ R72, R16, UR6 ;  /* 0x0000000610487e21 */ /* 0x000fe20008010000 */
[----:B------:R-:W-:Y:S01]  /*1b90*/  FADD.FTZ R71, R17, UR6 ;  /* 0x0000000611477e21 */ /* 0x000fe20008010000 */
[----:B------:R-:W-:Y:S01]  /*1ba0*/  HADD2.F32 R27, -RZ, R27.H0_H0 ;  /* 0x2000001bff1b7230 */ /* 0x000fe20000004100 */
[----:B------:R-:W-:Y:S01]  /*1bb0*/  BSSY.RECONVERGENT B0, `(.L_x_128) ;  /* 0x000004f000007945 */ /* 0x000fe20003800200 */
[----:B------:R-:W-:Y:S01]  /*1bc0*/  HFMA2 R77, -RZ, RZ, 0, 0 ;  /* 0x00000000ff4d7431 */ /* 0x000fe200000001ff */
[----:B------:R-:W-:-:S02]  /*1bd0*/  CS2R R90, SRZ ;  /* 0x00000000005a7805 */ /* 0x000fc4000001ff00 */
[----:B------:R-:W-:Y:S02]  /*1be0*/  CS2R R88, SRZ ;  /* 0x0000000000587805 */ /* 0x000fe4000001ff00 */
[----:B------:R-:W-:Y:S02]  /*1bf0*/  CS2R R80, SRZ ;  /* 0x0000000000507805 */ /* 0x000fe4000001ff00 */
[----:B------:R-:W-:Y:S02]  /*1c00*/  CS2R R78, SRZ ;  /* 0x00000000004e7805 */ /* 0x000fe4000001ff00 */
[----:B------:R-:W-:Y:S02]  /*1c10*/  FSETP.GTU.FTZ.AND P1, PT, R75, 20, PT ;  /* 0x41a000004b00780b */ /* 0x000fe40003f3c000 */
[----:B------:R-:W-:Y:S02]  /*1c20*/  CS2R R68, SRZ ;  /* 0x0000000000447805 */ /* 0x000fe4000001ff00 */
[----:B------:R-:W-:-:S02]  /*1c30*/  FSETP.GTU.FTZ.AND P2, PT, R74, 20, PT ;  /* 0x41a000004a00780b */ /* 0x000fc40003f5c000 */
[----:B------:R-:W-:Y:S02]  /*1c40*/  FSETP.GTU.FTZ.AND P3, PT, R73, 20, PT ;  /* 0x41a000004900780b */ /* 0x000fe40003f7c000 */
[----:B------:R-:W-:Y:S02]  /*1c50*/  FSETP.GTU.FTZ.AND P4, PT, R72, 20, PT ;  /* 0x41a000004800780b */ /* 0x000fe40003f9c000 */
[----:B------:R-:W-:Y:S02]  /*1c60*/  FSETP.GTU.FTZ.AND P5, PT, R71, 20, PT ;  /* 0x41a000004700780b */ /* 0x000fe40003fbc000 */
[----:B------:R-:W-:Y:S01]  /*1c70*/  MOV R70, RZ ;  /* 0x000000ff00467202 */ /* 0x000fe20000000f00 */
[----:B------:R0:W-:Y:S04]  /*1c80*/  STS.U16 [R67], R20 ;  /* 0x0000001443007388 */ /* 0x0001e80000000400 */
[----:B------:R1:W-:Y:S04]  /*1c90*/  STS.U16 [R66+0x40], R18 ;  /* 0x0000401242007388 */ /* 0x0003e80000000400 */
        /* <DEDUP_REMOVED lines=13> */
[----:B------:R2:W-:Y:S01]  /*1d70*/  STS.U16 [R93+0x3c0], R42 ;  /* 0x0003c02a5d007388 */ /* 0x0005e20000000400 */
[----:B------:R-:W-:-:S03]  /*1d80*/  NOP ;  /* 0x0000000000007918 */ /* 0x000fc60000000000 */
[----:B------:R2:W3:Y:S04]  /*1d90*/  LDS.U16 R4, [R92] ;  /* 0x000000005c047984 */ /* 0x0004e80000000400 */
[----:B------:R2:W4:Y:S04]  /*1da0*/  LDS.U16 R38, [R92+0x2] ;  /* 0x000002005c267984 */ /* 0x0005280000000400 */
[----:B------:R2:W0:Y:S04]  /*1db0*/  LDS.U16 R36, [R92+0x4] ;  /* 0x000004005c247984 */ /* 0x0004280000000400 */
[----:B------:R2:W0:Y:S04]  /*1dc0*/  LDS.U16 R35, [R92+0x6] ;  /* 0x000006005c237984 */ /* 0x0004280000000400 */
[----:B------:R2:W0:Y:S04]  /*1dd0*/  LDS.U16 R33, [R92+0x8] ;  /* 0x000008005c217984 */ /* 0x0004280000000400 */
[----:B------:R2:W0:Y:S04]  /*1de0*/  LDS.U16 R32, [R92+0xa] ;  /* 0x00000a005c207984 */ /* 0x0004280000000400 */
[----:B------:R2:W2:Y:S04]  /*1df0*/  LDS.U16 R30, [R92+0xc] ;  /* 0x00000c005c1e7984 */ /* 0x0004a80000000400 */
        /* <DEDUP_REMOVED lines=8> */
[----:B------:R2:W2:Y:S01]  /*1e80*/  LDS.U16 R19, [R92+0x1e] ;  /* 0x00001e005c137984 */ /* 0x0004a20000000400 */
[----:B0-----:R-:W-:-:S02]  /*1e90*/  HFMA2 R67, -RZ, RZ, 0, 0 ;  /* 0x00000000ff437431 */ /* 0x001fc400000001ff */
[----:B-1----:R-:W-:Y:S01]  /*1ea0*/  FADD.FTZ R66, R27, UR6 ;  /* 0x000000061b427e21 */ /* 0x002fe20008010000 */
[----:B---34-:R-:W-:Y:S06]  /*1eb0*/  @P0 BRA `(.L_x_129) ;  /* 0x0000000000780947 */ /* 0x018fec0003800000 */
[----:B------:R-:W-:Y:S01]  /*1ec0*/  FMUL.FTZ R76, R76, 1.4426950216293334961 ;  /* 0x3fb8aa3b4c4c7820 */ /* 0x000fe20000410000 */
[----:B------:R-:W-:Y:S02]  /*1ed0*/  MOV R14, 0x3e800000 ;  /* 0x3e800000000e7802 */ /* 0x000fe40000000f00 */
[----:B------:R-:W-:Y:S01]  /*1ee0*/  MOV R15, 0x3d39bf78 ;  /* 0x3d39bf78000f7802 */ /* 0x000fe20000000f00 */
[----:B------:R-:W0:Y:S02]  /*1ef0*/  MUFU.EX2 R16, R76 ;  /* 0x0000004c00107308 */ /* 0x000e240000000800 */
[C---:B0-----:R-:W-:Y:S01]  /*1f00*/  FADD.FTZ.RZ R5, R16.reuse, 1 ;  /* 0x3f80000010057421 */ /* 0x041fe2000001c000 */
[----:B------:R-:W-:-:S04]  /*1f10*/  ISETP.GE.U32.AND P0, PT, R16, 0x7f800000, PT ;  /* 0x7f8000001000780c */ /* 0x000fc80003f06070 */
[----:B------:R-:W-:Y:S02]  /*1f20*/  IADD3 R5, PT, PT, R5, -0x3f400000, RZ ;  /* 0xc0c0000005057810 */ /* 0x000fe40007ffe0ff */
[----:B------:R-:W-:Y:S02]  /*1f30*/  ISETP.GT.AND P6, PT, R16, -0x40800000, P0 ;  /* 0xbf8000001000780c */ /* 0x000fe400007c4270 */
[----:B------:R-:W-:-:S04]  /*1f40*/  LOP3.LUT R5, R5, 0xff800000, RZ, 0xc0, !PT ;  /* 0xff80000005057812 */ /* 0x000fc800078ec0ff */
[----:B------:R-:W-:Y:S02]  /*1f50*/  IADD3 R13, PT, PT, -R5, 0x40800000, RZ ;  /* 0x40800000050d7810 */ /* 0x000fe40007ffe1ff */
[-C--:B------:R-:W-:Y:S02]  /*1f60*/  IADD3 R12, PT, PT, R16, -R5.reuse, RZ ;  /* 0x80000005100c7210 */ /* 0x080fe40007ffe0ff */
[----:B------:R-:W-:Y:S01]  /*1f70*/  I2FP.F32.S32 R5, R5 ;  /* 0x0000000500057245 */ /* 0x000fe20000201400 */
[----:B------:R-:W-:-:S04]  /*1f80*/  FFMA.FTZ R13, R13, R14, -1 ;  /* 0xbf8000000d0d7423 */ /* 0x000fc8000001000e */
[----:B------:R-:W-:Y:S01]  /*1f90*/  FADD.FTZ R12, R12, R13 ;  /* 0x0000000d0c0c7221 */ /* 0x000fe20000010000 */
[----:B------:R-:W-:-:S03]  /*1fa0*/  FMUL.FTZ R5, R5, 1.1920928955078125e-07 ;  /* 0x3400000005057820 */ /* 0x000fc60000410000 */
[----:B------:R-:W-:-:S04]  /*1fb0*/  FFMA.FTZ R13, R12, -R15, 0.10546888411045074463 ;  /* 0x3dd800120c0d7423 */ /* 0x000fc8000001080f */
[----:B------:R-:W-:-:S04]  /*1fc0*/  FFMA.FTZ R13, R12, R13, -0.13229703903198242188 ;  /* 0xbe0778e00c0d7423 */ /* 0x000fc8000001000d */
[----:B------:R-:W-:-:S04]  /*1fd0*/  FFMA.FTZ R13, R12, R13, 0.14491446316242218018 ;  /* 0x3e1464750c0d7423 */ /* 0x000fc8000001000d */
[----:B------:R-:W-:-:S04]  /*1fe0*/  FFMA.FTZ R13, R12, R13, -0.16641564667224884033 ;  /* 0xbe2a68dd0c0d7423 */ /* 0x000fc8000001000d */
[----:B------:R-:W-:-:S04]  /*1ff0*/  FFMA.FTZ R13, R12, R13, 0.19988867640495300293 ;  /* 0x3e4caf9e0c0d7423 */ /* 0x000fc8000001000d */
[----:B------:R-:W-:-:S04]  /*2000*/  FFMA.FTZ R13, R12, R13, -0.25000196695327758789 ;  /* 0xbe8000420c0d7423 */ /* 0x000fc8000001000d */
[----:B------:R-:W-:-:S04]  /*2010*/  FFMA.FTZ R13, R12, R13, 0.33333510160446166992 ;  /* 0x3eaaaae60c0d7423 */ /* 0x000fc8000001000d */
[----:B------:R-:W-:-:S04]  /*2020*/  FFMA.FTZ R13, R12, R13, -0.5 ;  /* 0xbf0000000c0d7423 */ /* 0x000fc8000001000d */
[----:B------:R-:W-:-:S04]  /*2030*/  FMUL.FTZ R13, R12, R13 ;  /* 0x0000000d0c0d7220 */ /* 0x000fc80000410000 */
[----:B------:R-:W-:Y:S01]  /*2040*/  FFMA.FTZ R12, R12, R13, R12 ;  /* 0x0000000d0c0c7223 */ /* 0x000fe2000001000c */
[----:B------:R-:W-:-:S03]  /*2050*/  @P0 MOV R13, 0x7f800000 ;  /* 0x7f800000000d0802 */ /* 0x000fc60000000f00 */
[----:B------:R-:W-:Y:S02]  /*2060*/  FFMA.FTZ R76, R5, 0.69314718246459960938, R12 ;  /* 0x3f317218054c7823 */ /* 0x000fe4000001000c */
[C---:B------:R-:W-:Y:S01]  /*2070*/  @P6 FFMA.FTZ R76, R16.reuse, R13, +INF ;  /* 0x7f800000104c6423 */ /* 0x040fe2000001000d */
[----:B------:R-:W-:-:S04]  /*2080*/  @P0 FSETP.NEU.FTZ.AND P6, PT, R16, RZ, PT ;  /* 0x000000ff1000020b */ /* 0x000fc80003fdd000 */
[----:B------:R-:W-:-:S09]  /*2090*/  @P0 FSEL R76, R76, -RZ, P6 ;  /* 0x800000ff4c4c0208 */ /* 0x000fd20003000000 */
.L_x_129:
[----:B------:R-:W-:Y:S05]  /*20a0*/  BSYNC.RECONVERGENT B0 ;  /* 0x0000000000007941 */ /* 0x000fea0003800200 */
.L_x_128:
[----:B------:R-:W-:Y:S01]  /*20b0*/  HADD2.F32 R31, -RZ, R31.H0_H0 ;  /* 0x2000001fff1f7230 */ /* 0x000fe20000004100 */
[----:B------:R-:W-:Y:S01]  /*20c0*/  BSSY.RECONVERGENT B0, `(.L_x_130) ;  /* 0x0000025000007945 */ /* 0x000fe20003800200 */
[----:B------:R-:W-:Y:S02]  /*20d0*/  FSETP.GTU.FTZ.AND P0, PT, R66, 20, PT ;  /* 0x41a000004200780b */ /* 0x000fe40003f1c000 */
[----:B------:R-:W-:Y:S02]  /*20e0*/  CS2R R64, SRZ ;  /* 0x0000000000407805 */ /* 0x000fe4000001ff00 */
[----:B------:R-:W-:Y:S01]  /*20f0*/  MOV R63, RZ ;  /* 0x000000ff003f7202 */ /* 0x000fe20000000f00 */
[----:B------:R-:W-:Y:S02]  /*2100*/  HADD2.F32 R62, -RZ, R62.H0_H0 ;  /* 0x2000003eff3e7230 */ /* 0x000fe40000004100 */
[----:B------:R-:W-:Y:S01]  /*2110*/  FADD.FTZ R61, R31, UR6 ;  /* 0x000000061f3d7e21 */ /* 0x000fe20008010000 */
[----:B------:R-:W-:Y:S06]  /*2120*/  @P1 BRA `(.L_x_131) ;  /* 0x0000000000781947 */ /* 0x000fec0003800000 */
[----:B------:R-:W-:Y:S01]  /*2130*/  FMUL.FTZ R75, R75, 1.4426950216293334961 ;  /* 0x3fb8aa3b4b4b7820 */ /* 0x000fe20000410000 */
[----:B------:R-:W-:Y:S01]  /*2140*/  HFMA2 R16, -RZ, RZ, 1.625, 0 ;  /* 0x3e800000ff107431 */ /* 0x000fe200000001ff */
[----:B------:R-:W-:Y:S02]  /*2150*/  MOV R15, 0x3d39bf78 ;  /* 0x3d39bf78000f7802 */ /* 0x000fe40000000f00 */
        /* <DEDUP_REMOVED lines=27> */
.L_x_131:
[----:B------:R-:W-:Y:S05]  /*2310*/  BSYNC.RECONVERGENT B0 ;  /* 0x0000000000007941 */ /* 0x000fea0003800200 */
.L_x_130:
[----:B------:R-:W-:Y:S01]  /*2320*/  HADD2.F32 R11, -RZ, R11.H0_H0 ;  /* 0x2000000bff0b7230 */ /* 0x000fe20000004100 */
[----:B------:R-:W-:Y:S01]  /*2330*/  BSSY.RECONVERGENT B0, `(.L_x_132) ;  /* 0x0000026000007945 */ /* 0x000fe20003800200 */
[----:B------:R-:W-:Y:S01]  /*2340*/  FSETP.GTU.FTZ.AND P1, PT, R61, 20, PT ;  /* 0x41a000003d00780b */ /* 0x000fe20003f3c000 */
[----:B------:R-:W-:Y:S02]  /*2350*/  HADD2.F32 R60, -RZ, R60.H0_H0 ;  /* 0x2000003cff3c7230 */ /* 0x000fe40000004100 */
[----:B------:R-:W-:Y:S02]  /*2360*/  HADD2.F32 R59, -RZ, R59.H0_H0 ;  /* 0x2000003bff3b7230 */ /* 0x000fe40000004100 */
[----:B------:R-:W-:Y:S01]  /*2370*/  FADD.FTZ R56, R11, UR6 ;  /* 0x000000060b387e21 */ /* 0x000fe20008010000 */
[----:B------:R-:W-:Y:S02]  /*2380*/  HADD2.F32 R58, -RZ, R58.H0_H0 ;  /* 0x2000003aff3a7230 */ /* 0x000fe40000004100 */
[----:B------:R-:W-:Y:S01]  /*2390*/  HADD2.F32 R57, -RZ, R57.H0_H0 ;  /* 0x20000039ff397230 */ /* 0x000fe20000004100 */
        /* <DEDUP_REMOVED lines=31> */
.L_x_133:
[----:B------:R-:W-:Y:S05]  /*2590*/  BSYNC.RECONVERGENT B0 ;  /* 0x0000000000007941 */ /* 0x000fea0003800200 */
.L_x_132:
        /* <DEDUP_REMOVED lines=39> */
.L_x_135:
[----:B------:R-:W-:Y:S05]  /*2810*/  BSYNC.RECONVERGENT B0 ;  /* 0x0000000000007941 */ /* 0x000fea0003800200 */
.L_x_134:
[----:B------:R-:W-:Y:S01]  /*2820*/  HADD2.F32 R9, -RZ, R9.H0_H0 ;  /* 0x20000009ff097230 */ /* 0x000fe20000004100 */
[----:B------:R-:W-:Y:S01]  /*2830*/  BSSY.RECONVERGENT B0, `(.L_x_136) ;  /* 0x0000026000007945 */ /* 0x000fe20003800200 */
[----:B------:R-:W-:Y:S01]  /*2840*/  FSETP.GTU.FTZ.AND P3, PT, R51, 20, PT ;  /* 0x41a000003300780b */ /* 0x000fe20003f7c000 */
[----:B------:R-:W-:Y:S02]  /*2850*/  HADD2.F32 R50, -RZ, R50.H0_H0 ;  /* 0x20000032ff327230 */ /* 0x000fe40000004100 */
[----:B------:R-:W-:Y:S02]  /*2860*/  HADD2.F32 R49, -RZ, R49.H0_H0 ;  /* 0x20000031ff317230 */ /* 0x000fe40000004100 */
[----:B------:R-:W-:Y:S01]  /*2870*/  FADD.FTZ R47, R9, UR6 ;  /* 0x00000006092f7e21 */ /* 0x000fe20008010000 */
[----:B------:R-:W-:Y:S02]  /*2880*/  HADD2.F32 R48, -RZ, R48.H0_H0 ;  /* 0x20000030ff307230 */ /* 0x000fe40000004100 */
[----:B--2---:R-:W-:Y:S01]  /*2890*/  HADD2.F32 R39, -RZ, R8.H0_H0 ;  /* 0x20000008ff277230 */ /* 0x004fe20000004100 */
        /* <DEDUP_REMOVED lines=31> */
.L_x_137:
[----:B------:R-:W-:Y:S05]  /*2a90*/  BSYNC.RECONVERGENT B0 ;  /* 0x0000000000007941 */ /* 0x000fea0003800200 */
.L_x_136:
[----:B------:R-:W-:Y:S01]  /*2aa0*/  BSSY.RECONVERGENT B0, `(.L_x_138) ;  /* 0x0000027000007945 */ /* 0x000fe20003800200 */
[----:B------:R-:W-:Y:S01]  /*2ab0*/  HADD2.F32 R37, -RZ, R0.H0_H0 ;  /* 0x20000000ff257230 */ /* 0x000fe20000004100 */
[----:B------:R-:W-:Y:S01]  /*2ac0*/  FSETP.GTU.FTZ.AND P4, PT, R47, 20, PT ;  /* 0x41a000002f00780b */ /* 0x000fe20003f9c000 */
[----:B------:R-:W-:Y:S02]  /*2ad0*/  HADD2.F32 R46, -RZ, R46.H0_H0 ;  /* 0x2000002eff2e7230 */ /* 0x000fe40000004100 */
[----:B------:R-:W-:Y:S01]  /*2ae0*/  FADD.FTZ R39, R39, UR6 ;  /* 0x0000000627277e21 */ /* 0x000fe20008010000 */
[----:B------:R-:W-:Y:S02]  /*2af0*/  HADD2.F32 R45, -RZ, R45.H0_H0 ;  /* 0x2000002dff2d7230 */ /* 0x000fe40000004100 */
        /* <DEDUP_REMOVED lines=33> */
.L_x_139:
[----:B------:R-:W-:Y:S05]  /*2d10*/  BSYNC.RECONVERGENT B0 ;  /* 0x0000000000007941 */ /* 0x000fea0003800200 */
.L_x_138:
[----:B------:R-:W2:Y:S01]  /*2d20*/  LDL.LU R4, [R1+0x10] ;  /* 0x0000100001047983 */ /* 0x000ea20000300800 */
[----:B------:R-:W-:Y:S01]  /*2d30*/  HADD2.F32 R38, -RZ, R38.H0_H0 ;  /* 0x20000026ff267230 */ /* 0x000fe20000004100 */
[----:B------:R-:W-:Y:S01]  /*2d40*/  BSSY.RECONVERGENT B0, `(.L_x_140) ;  /* 0x0000026000007945 */ /* 0x000fe20003800200 */
[----:B------:R-:W-:Y:S01]  /*2d50*/  FSETP.GTU.FTZ.AND P5, PT, R39, 20, PT ;  /* 0x41a000002700780b */ /* 0x000fe20003fbc000 */
[----:B------:R-:W-:Y:S02]  /*2d60*/  HADD2.F32 R34, -RZ, R7.H0_H0 ;  /* 0x20000007ff227230 */ /* 0x000fe40000004100 */
[----:B------:R-:W-:Y:S01]  /*2d70*/  FADD.FTZ R37, R37, UR6 ;  /* 0x0000000625257e21 */ /* 0x000fe20008010000 */
[----:B------:R-:W-:Y:S02]  /*2d80*/  HADD2.F32 R36, -RZ, R36.H0_H0 ;  /* 0x20000024ff247230 */ /* 0x000fe40000004100 */
[----:B--2---:R-:W-:-:S04]  /*2d90*/  FFMA.FTZ R5, R0, R62, R4 ;  /* 0x0000003e00057223 */ /* 0x004fc80000010004 */
[----:B------:R-:W-:Y:S01]  /*2da0*/  FFMA.FTZ R9, R38, R60, R5 ;  /* 0x0000003c26097223 */ /* 0x000fe20000010005 */
        /* <DEDUP_REMOVED lines=31> */
.L_x_141:
[----:B------:R-:W-:Y:S05]  /*2fa0*/  BSYNC.RECONVERGENT B0 ;  /* 0x0000000000007941 */ /* 0x000fea0003800200 */
.L_x_140:
[----:B------:R-:W-:Y:S02]  /*2fb0*/  HADD2.F32 R35, -RZ, R35.H0_H0 ;  /* 0x20000023ff237230 */ /* 0x000fe40000004100 */
[----:B------:R-:W-:Y:S01]  /*2fc0*/  FFMA.FTZ R4, R36, R59, R9 ;  /* 0x0000003b24047223 */ /* 0x000fe20000010009 */
[----:B------:R-:W-:Y:S01]  /*2fd0*/  BSSY.RECONVERGENT B0, `(.L_x_142) ;  /* 0x0000025000007945 */ /* 0x000fe20003800200 */
[----:B------:R-:W-:Y:S01]  /*2fe0*/  FSETP.GTU.FTZ.AND P0, PT, R37, 20, PT ;  /* 0x41a000002500780b */ /* 0x000fe20003f1c000 */
[----:B------:R-:W-:Y:S02]  /*2ff0*/  HADD2.F32 R31, -RZ, R6.H0_H0 ;  /* 0x20000006ff1f7230 */ /* 0x000fe40000004100 */
[----:B------:R-:W-:Y:S01]  /*3000*/  FADD.FTZ R34, R34, UR6 ;  /* 0x0000000622227e21 */ /* 0x000fe20008010000 */
[----:B------:R-:W-:Y:S02]  /*3010*/  HADD2.F32 R33, -RZ, R33.H0_H0 ;  /* 0x20000021ff217230 */ /* 0x000fe40000004100 */
        /* <DEDUP_REMOVED lines=32> */
.L_x_143:
[----:B------:R-:W-:Y:S05]  /*3220*/  BSYNC.RECONVERGENT B0 ;  /* 0x0000000000007941 */ /* 0x000fea0003800200 */
.L_x_142:
        /* <DEDUP_REMOVED lines=39> */
.L_x_145:
[----:B------:R-:W-:Y:S05]  /*34a0*/  BSYNC.RECONVERGENT B0 ;  /* 0x0000000000007941 */ /* 0x000fea0003800200 */
.L_x_144:
        /* <DEDUP_REMOVED lines=39> */
.L_x_147:
[----:B------:R-:W-:Y:S05]  /*3720*/  BSYNC.RECONVERGENT B0 ;  /* 0x0000000000007941 */ /* 0x000fea0003800200 */
.L_x_146:
[----:B------:R-:W-:Y:S02]  /*3730*/  HADD2.F32 R25, -RZ, R25.H0_H0 ;  /* 0x20000019ff197230 */ /* 0x000fe40000004100 */
[----:B------:R-:W-:Y:S01]  /*3740*/  FFMA.FTZ R4, R26, R52, R7 ;  /* 0x000000341a047223 */ /* 0x000fe20000010007 */
[----:B------:R-:W-:Y:S01]  /*3750*/  HADD2.F32 R24, -RZ, R24.H0_H0 ;  /* 0x20000018ff187230 */ /* 0x000fe20000004100 */
[----:B------:R-:W-:Y:S01]  /*3760*/  BSSY.RECONVERGENT B0, `(.L_x_148) ;  /* 0x0000029000007945 */ /* 0x000fe20003800200 */
[----:B------:R-:W-:Y:S01]  /*3770*/  FSETP.GTU.FTZ.AND P3, PT, R27, 20, PT ;  /* 0x41a000001b00780b */ /* 0x000fe20003f7c000 */
[----:B------:R-:W-:Y:S01]  /*3780*/  FFMA.FTZ R3, R25, R50, R4 ;  /* 0x0000003219037223 */ /* 0x000fe20000010004 */
[----:B------:R-:W-:Y:S02]  /*3790*/  HADD2.F32 R23, -RZ, R23.H0_H0 ;  /* 0x20000017ff177230 */ /* 0x000fe40000004100 */
[----:B------:R-:W-:Y:S01]  /*37a0*/  FMUL.FTZ R18, R0, UR7 ;  /* 0x0000000700127c20 */ /* 0x000fe20008410000 */
[----:B------:R-:W-:-:S02]  /*37b0*/  HADD2.F32 R22, -RZ, R22.H0_H0 ;  /* 0x20000016ff167230 */ /* 0x000fc40000004100 */
[----:B------:R-:W-:Y:S01]  /*37c0*/  FFMA.FTZ R4, R24, R49, R3 ;  /* 0x0000003118047223 */ /* 0x000fe20000010003 */
        /* <DEDUP_REMOVED lines=34> */
.L_x_149:
[----:B------:R-:W-:Y:S05]  /*39f0*/  BSYNC.RECONVERGENT B0 ;  /* 0x0000000000007941 */ /* 0x000fea0003800200 */
.L_x_148:
[----:B------:R-:W-:Y:S04]  /*3a00*/  BSSY.RECONVERGENT B0, `(.L_x_150) ;  /* 0x0000020000007945 */ /* 0x000fe80003800200 */
[----:B------:R-:W-:Y:S05]  /*3a10*/  @P5 BRA `(.L_x_151) ;  /* 0x0000000000785947 */ /* 0x000fea0003800000 */
        /* <DEDUP_REMOVED lines=12> */
[----:B------:R-:W-:Y:S01]  /*3ae0*/  FFMA.FTZ R6, R6, R7, -1 ;  /* 0xbf80000006067423 */ /* 0x000fe20000010007 */
[----:B------:R-:W-:-:S03]  /*3af0*/  @P4 FSETP.NEU.FTZ.AND P5, PT, R8, RZ, PT ;  /* 0x000000ff0800420b */ /* 0x000fc60003fbd000 */
        /* <DEDUP_REMOVED lines=14> */
[----:B------:R-:W-:-:S05]  /*3be0*/  @P6 FFMA.FTZ R39, R8, R5, +INF ;  /* 0x7f80000008276423 */ /* 0x000fca0000010005 */
[----:B------:R-:W-:-:S07]  /*3bf0*/  @P4 FSEL R39, R39, -RZ, P5 ;  /* 0x800000ff27274208 */ /* 0x000fce0002800000 */
.L_x_151:
[----:B------:R-:W-:Y:S05]  /*3c00*/  BSYNC.RECONVERGENT B0 ;  /* 0x0000000000007941 */ /* 0x000fea0003800200 */
.L_x_150:
        /* <DEDUP_REMOVED lines=32> */
.L_x_153:
[----:B------:R-:W-:Y:S05]  /*3e10*/  BSYNC.RECONVERGENT B0 ;  /* 0x0000000000007941 */ /* 0x000fea0003800200 */
.L_x_152:
        /* <DEDUP_REMOVED lines=32> */
.L_x_155:
[----:B------:R-:W-:Y:S05]  /*4020*/  BSYNC.RECONVERGENT B0 ;  /* 0x0000000000007941 */ /* 0x000fea0003800200 */
.L_x_154:
        /* <DEDUP_REMOVED lines=32> */
.L_x_157:
[----:B------:R-:W-:Y:S05]  /*4230*/  BSYNC.RECONVERGENT B0 ;  /* 0x0000000000007941 */ /* 0x000fea0003800200 */
.L_x_156:
        /* <DEDUP_REMOVED lines=32> */
.L_x_159:
[----:B------:R-:W-:Y:S05]  /*4440*/  BSYNC.RECONVERGENT B0 ;  /* 0x0000000000007941 */ /* 0x000fea0003800200 */
.L_x_158:
[----:B------:R-:W-:Y:S01]  /*4450*/  FFMA.FTZ R3, R23, R48, R4 ;  /* 0x0000003017037223 */ /* 0x000fe20000010004 */
[----:B------:R-:W0:Y:S01]  /*4460*/  LDCU UR39, c[0x0][0x38c] ;  /* 0x00007180ff2777ac */ /* 0x000e220008000800 */
[----:B------:R-:W-:Y:S01]  /*4470*/  FMUL.FTZ R17, R38, UR7 ;  /* 0x0000000726117c20 */ /* 0x000fe20008410000 */
[----:B------:R-:W-:Y:S01]  /*4480*/  FMUL.FTZ R16, R36, UR7 ;  /* 0x0000000724107c20 */ /* 0x000fe20008410000 */
[----:B------:R-:W-:Y:S01]  /*4490*/  FFMA.FTZ R4, R22, R46, R3 ;  /* 0x0000002e16047223 */ /* 0x000fe20000010003 */
[----:B------:R-:W-:Y:S01]  /*44a0*/  FMUL.FTZ R15, R35, UR7 ;  /* 0x00000007230f7c20 */ /* 0x000fe20008410000 */
        /* <DEDUP_REMOVED lines=13> */
[----:B0-----:R-:W-:Y:S01]  /*4580*/  UISETP.GE.AND UP0, UPT, UR39, 0x1, UPT ;  /* 0x000000012700788c */ /* 0x001fe2000bf06270 */
[----:B------:R-:W-:Y:S01]  /*4590*/  FMUL.FTZ R4, R20, UR7 ;  /* 0x0000000714047c20 */ /* 0x000fe20008410000 */
[----:B------:R0:W-:Y:S01]  /*45a0*/  STL [R1+0x10], R41 ;  /* 0x0000102901007387 */ /* 0x0001e20000100800 */
[----:B------:R-:W-:Y:S01]  /*45b0*/  FMUL.FTZ R3, R19, UR7 ;  /* 0x0000000713037c20 */ /* 0x000fe20008410000 */
[----:B------:R-:W-:Y:S06]  /*45c0*/  BAR.SYNC.DEFER_BLOCKING 0x0 ;  /* 0x0000000000007b1d */ /* 0x000fec0000010000 */
[----:B------:R-:W-:Y:S05]  /*45d0*/  BRA.U !UP0, `(.L_x_160) ;  /* 0x0000002508987547 */ /* 0x000fea000b800000 */
[----:B0-----:R-:W0:Y:S01]  /*45e0*/  LDC R41, c[0x0][0x394] ;  /* 0x0000e500ff297b82 */ /* 0x001e220000000800 */
[----:B------:R-:W1:Y:S01]  /*45f0*/  LDCU.64 UR28, c[0x0][0x3b8] ;  /* 0x00007700ff1c77ac */ /* 0x000e620008000a00 */
[----:B------:R-:W-:Y:S01]  /*4600*/  LOP3.LUT R2, R2, 0xfffffffd, RZ, 0xc0, !PT ;  /* 0xfffffffd02027812 */ /* 0x000fe200078ec0ff */
[----:B------:R-:W-:Y:S01]  /*4610*/  HFMA2 R91, -RZ, RZ, 0, 0 ;  /* 0x00000000ff5b7431 */ /* 0x000fe200000001ff */
[----:B------:R-:W2:Y:S04]  /*4620*/  LDCU.128 UR8, c[0x0][0x3a0] ;  /* 0x00007400ff0877ac */ /* 0x000ea80008000c00 */
[----:B------:R-:W1:Y:S01]  /*4630*/  S2UR UR42, SR_CTAID.Y ;  /* 0x00000000002a79c3 */ /* 0x000e620000002600 */
[----:B------:R-:W3:Y:S01]  /*4640*/  LDCU.64 UR32, c[0x0][0x3d8] ;  /* 0x00007b00ff2077ac */ /* 0x000ee20008000a00 */
[----:B------:R-:W4:Y:S01]  /*4650*/  LDCU.128 UR12, c[0x0][0x440] ;  /* 0x00008800ff0c77ac */ /* 0x000f220008000c00 */
[----:B------:R-:W5:Y:S01]  /*4660*/  LDCU.64 UR40, c[0x0][0x450] ;  /* 0x00008a00ff2877ac */ /* 0x000f620008000a00 */
[----:B------:R-:W5:Y:S01]  /*4670*/  LDCU.64 UR34, c[0x0][0x3e0] ;  /* 0x00007c00ff2277ac */ /* 0x000f620008000a00 */
[----:B0-----:R-:W-:Y:S01]  /*4680*/  ISETP.LE.AND P0, PT, R41, UR16, PT ;  /* 0x0000001029007c0c */ /* 0x001fe2000bf03270 */
[----:B------:R-:W0:Y:S03]  /*4690*/  LDCU.64 UR36, c[0x0][0x3c0] ;  /* 0x00007800ff2477ac */ /* 0x000e260008000a00 */
[----:B------:R-:W-:Y:S01]  /*46a0*/  ISETP.EQ.AND P0, PT, R40, RZ, !P0 ;  /* 0x000000ff2800720c */ /* 0x000fe20004702270 */
[----:B-1----:R-:W-:-:S02]  /*46b0*/  UIMAD.WIDE.U32 UR24, UR42, UR28, URZ ;  /* 0x0000001c2a1872a5 */ /* 0x002fc4000f8e00ff */
[----:B---3--:R-:W-:Y:S02]  /*46c0*/  UIMAD.WIDE.U32 UR26, UR42, UR32, URZ ;  /* 0x000000202a1a72a5 */ /* 0x008fe4000f8e00ff */
[----:B------:R-:W-:Y:S02]  /*46d0*/  UIMAD UR38, UR42, UR29, UR25 ;  /* 0x0000001d2a2672a4 */ /* 0x000fe4000f8e0219 */
[----:B--2---:R-:W-:Y:S02]  /*46e0*/  UIMAD.WIDE.U32 UR28, UR42, UR8, URZ ;  /* 0x000000082a1c72a5 */ /* 0x004fe4000f8e00ff */
[----:B------:R-:W-:-:S04]  /*46f0*/  ULEA UR8, UR16, 0xffffff00, 0x8 ;  /* 0xffffff0010087891 */ /* 0x000fc8000f8e40ff */
[----:B------:R-:W-:Y:S01]  /*4700*/  @P0 LOP3.LUT R2, R2, 0x2, RZ, 0xfc, !PT ;  /* 0x0000000202020812 */ /* 0x000fe200078efcff */
[----:B----4-:R-:W-:Y:S02]  /*4710*/  ULEA UR25, UP2, UR28, UR12, 0x2 ;  /* 0x0000000c1c197291 */ /* 0x010fe4000f8410ff */
[----:B------:R-:W-:Y:S02]  /*4720*/  UIMAD UR9, UR42, UR9, UR29 ;  /* 0x000000092a0972a4 */ /* 0x000fe4000f8e021d */
[----:B------:R-:W-:Y:S02]  /*4730*/  UIMAD UR33, UR42, UR33, UR27 ;  /* 0x000000212a2172a4 */ /* 0x000fe4000f8e021b */
[----:B------:R-:W-:Y:S02]  /*4740*/  ULEA UR32, UP0, UR24, UR14, 0x2 ;  /* 0x0000000e18207291 */ /* 0x000fe4000f8010ff */
[----:B-----5:R-:W-:Y:S02]  /*4750*/  ULEA UR27, UP1, UR26, UR40, 0x2 ;  /* 0x000000281a1b7291 */ /* 0x020fe4000f8210ff */
[----:B------:R-:W-:-:S02]  /*4760*/  ULEA.HI.X UR28, UR28, UR13, UR9, 0x2, UP2 ;  /* 0x0000000d1c1c7291 */ /* 0x000fc400090f1409 */
[----:B------:R-:W-:Y:S02]  /*4770*/  UIADD3 UR9, UPT, UPT, UR16, -0x2, URZ ;  /* 0xfffffffe10097890 */ /* 0x000fe4000fffe0ff */
[----:B------:R-:W-:Y:S02]  /*4780*/  USHF.L.U64.HI UR14, UR10, 0x2, UR11 ;  /* 0x000000020a0e7899 */ /* 0x000fe4000801020b */
[----:B------:R-:W-:Y:S02]  /*4790*/  ULEA.HI.X UR29, UR24, UR15, UR38, 0x2, UP0 ;  /* 0x0000000f181d7291 */ /* 0x000fe400080f1426 */
[----:B------:R-:W-:Y:S02]  /*47a0*/  ULEA.HI.X UR26, UR26, UR41, UR33, 0x2, UP1 ;  /* 0x000000291a1a7291 */ /* 0x000fe400088f1421 */
[----:B------:R-:W-:Y:S02]  /*47b0*/  ULOP3.LUT UR11, UR8, 0x100, URZ, 0xc0, !UPT ;  /* 0x00000100080b7892 */ /* 0x000fe4000f8ec0ff */
[----:B------:R-:W-:-:S02]  /*47c0*/  UIADD3 UR33, UPT, UPT, UR23, 0x1ae0, URZ ;  /* 0x00001ae017217890 */ /* 0x000fc4000fffe0ff */
[----:B------:R-:W-:Y:S01]  /*47d0*/  UIADD3 UR12, UPT, UPT, UR23, 0x24e0, URZ ;  /* 0x000024e0170c7890 */ /* 0x000fe2000fffe0ff */
[----:B------:R-:W1:Y:S01]  /*47e0*/  LDCU UR40, c[0x0][0x394] ;  /* 0x00007280ff2877ac */ /* 0x000e620008000800 */
[----:B------:R-:W2:Y:S01]  /*47f0*/  LDCU UR41, c[0x0][0x38c] ;  /* 0x00007180ff2977ac */ /* 0x000ea20008000800 */
[----:B------:R-:W-:Y:S02]  /*4800*/  UIMAD UR9, UR9, UR39, URZ ;  /* 0x00000027090972a4 */ /* 0x000fe4000f8e02ff */
[----:B------:R-:W-:Y:S02]  /*4810*/  USHF.L.U64.HI UR24, UR34, 0x2, UR35 ;  /* 0x0000000222187899 */ /* 0x000fe40008010223 */
[----:B0-----:R-:W-:Y:S01]  /*4820*/  USHF.L.U64.HI UR15, UR36, 0x2, UR37 ;  /* 0x00000002240f7899 */ /* 0x001fe20008010225 */
[----:B------:R-:W-:-:S11]  /*4830*/  UMOV UR8, URZ ;  /* 0x000000ff00087c82 */ /* 0x000fd60008000000 */
.L_x_173:
[----:B------:R-:W-:Y:S02]  /*4840*/  MOV R40, UR25 ;  /* 0x0000001900287c02 */ /* 0x000fe40008000f00 */
[----:B------:R-:W-:-:S05]  /*4850*/  MOV R41, UR28 ;  /* 0x0000001c00297c02 */ /* 0x000fca0008000f00 */
[----:B0-----:R0:W3:Y:S01]  /*4860*/  LDG.E R100, desc[UR30][R40.64] ;  /* 0x0000001e28647981 */ /* 0x0010e2000c1e1900 */
[----:B------:R-:W-:Y:S02]  /*4870*/  MOV R42, UR27 ;  /* 0x0000001b002a7c02 */ /* 0x000fe40008000f00 */
[----:B------:R-:W-:-:S05]  /*4880*/  MOV R43, UR26 ;  /* 0x0000001a002b7c02 */ /* 0x000fca0008000f00 */
[----:B------:R-:W4:Y:S01]  /*4890*/  LDG.E R42, desc[UR30][R42.64] ;  /* 0x0000001e2a2a7981 */ /* 0x000f22000c1e1900 */
[----:B0-----:R-:W-:Y:S02]  /*48a0*/  MOV R40, UR32 ;  /* 0x0000002000287c02 */ /* 0x001fe40008000f00 */
[----:B------:R-:W-:-:S05]  /*48b0*/  MOV R41, UR29 ;  /* 0x0000001d00297c02 */ /* 0x000fca0008000f00 */
[----:B------:R0:W4:Y:S01]  /*48c0*/  LDG.E R83, desc[UR30][R40.64] ;  /* 0x0000001e28537981 */ /* 0x000122000c1e1900 */
[----:B------:R-:W5:Y:S01]  /*48d0*/  S2R R106, SR_TID.X ;  /* 0x00000000006a7919 */ /* 0x000f620000002100 */
[----:B-1----:R-:W1:Y:S01]  /*48e0*/  S2UR UR13, SR_CgaCtaId ;  /* 0x00000000000d79c3 */ /* 0x002e620000008800 */
[----:B------:R-:W-:Y:S01]  /*48f0*/  UMOV UR23, 0x400 ;  /* 0x0000040000177882 */ /* 0x000fe20000000000 */
[----:B------:R-:W-:Y:S01]  /*4900*/  BSSY.RECONVERGENT B0, `(.L_x_161) ;  /* 0x0000046000007945 */ /* 0x000fe20003800200 */
[----:B-1----:R-:W-:Y:S01]  /*4910*/  ULEA UR23, UR13, UR23, 0x18 ;  /* 0x000000170d177291 */ /* 0x002fe2000f8ec0ff */
[C---:B-----5:R-:W-:Y:S02]  /*4920*/  ISETP.NE.AND P0, PT, R106.reuse, RZ, PT ;  /* 0x000000ff6a00720c */ /* 0x060fe40003f05270 */
[C---:B0-----:R-:W-:Y:S02]  /*4930*/  IADD3 R40, PT, PT, R106.reuse, 0x200, RZ ;  /* 0x000002006a287810 */ /* 0x041fe40007ffe0ff */
[----:B------:R-:W-:-:S02]  /*4940*/  ISETP.NE.AND P1, PT, R106, 0x7f, PT ;  /* 0x0000007f6a00780c */ /* 0x000fc40003f25270 */
[----:B------:R-:W-:-:S04]  /*4950*/  SEL R40, R40, UR11, P0 ;  /* 0x0000000b28287c07 */ /* 0x000fc80008000000 */
[----:B------:R-:W-:Y:S01]  /*4960*/  LEA R40, R40, UR23, 0x2 ;  /* 0x0000001728287c11 */ /* 0x000fe2000f8e10ff */
[----:B---3--:R-:W-:-:S04]  /*4970*/  FMUL.FTZ R82, R100, 1.4426950216293334961 ;  /* 0x3fb8aa3b64527820 */ /* 0x008fc80000410000 */
[C---:B------:R-:W-:Y:S01]  /*4980*/  FMUL.FTZ R151, R82.reuse, R76 ;  /* 0x0000004c52977220 */ /* 0x040fe20000410000 */
[C---:B------:R-:W-:Y:S01]  /*4990*/  FMUL.FTZ R101, R82.reuse, R75 ;  /* 0x0000004b52657220 */ /* 0x040fe20000410000 */
[C---:B------:R-:W-:Y:S01]  /*49a0*/  FMUL.FTZ R102, R82.reuse, R74 ;  /* 0x0000004a52667220 */ /* 0x040fe20000410000 */
[----:B------:R-:W-:-:S03]  /*49b0*/  FMUL.FTZ R103, R82, R73 ;  /* 0x0000004952677220 */ /* 0x000fc60000410000 */
[----:B------:R-:W0:Y:S01]  /*49c0*/  MUFU.EX2 R151, R151 ;  /* 0x0000009700977308 */ /* 0x000e220000000800 */
[C---:B------:R-:W-:Y:S01]  /*49d0*/  FMUL.FTZ R104, R82.reuse, R72 ;  /* 0x0000004852687220 */ /* 0x040fe20000410000 */
        /* <DEDUP_REMOVED lines=10> */
[----:B------:R-:W-:Y:S01]  /*4a80*/  FMUL.FTZ R122, R82, R27 ;  /* 0x0000001b527a7220 */ /* 0x000fe20000410000 */
[----:B------:R-:W1:Y:S08]  /*4a90*/  MUFU.EX2 R101, R101 ;  /* 0x0000006500657308 */ /* 0x000e700000000800 */
        /* <DEDUP_REMOVED lines=14> */
[----:B----4-:R-:W-:Y:S01]  /*4b80*/  FMUL.FTZ R83, R83, R42 ;  /* 0x0000002a53537220 */ /* 0x010fe20000410000 */
        /* <DEDUP_REMOVED lines=18> */
[----:B01-3--:R-:W-:Y:S05]  /*4cb0*/  @P1 BRA `(.L_x_162) ;  /* 0x0000000000201947 */ /* 0x00bfea0003800000 */
        /* <DEDUP_REMOVED lines=8> */
.L_x_162:
[----:B------:R-:W-:-:S06]  /*4d40*/  LEA R133, R106, UR23, 0x2 ;  /* 0x000000176a857c11 */ /* 0x000fcc000f8e10ff */
[----:B------:R-:W0:Y:S02]  /*4d50*/  LDS R133, [R133+0x22e4] ;  /* 0x0022e40085857984 */ /* 0x000e240000000800 */
.L_x_163:
[----:B--2---:R-:W-:Y:S05]  /*4d60*/  BSYNC.RECONVERGENT B0 ;  /* 0x0000000000007941 */ /* 0x004fea0003800200 */
.L_x_161:
        /* <DEDUP_REMOVED lines=106> */
.L_x_191:
[C---:B---3--:R-:W-:Y:S01]  /*5410*/  FFMA.FTZ R86, R162.reuse, R86, R157 ;  /* 0x00000056a2567223 */ /* 0x048fe2000001009d */
[----:B------:R-:W-:Y:S01]  /*5420*/  UMOV UR13, 0xffffffff ;  /* 0xffffffff000d7882 */ /* 0x000fe20000000000 */
[----:B0-2---:R-:W-:-:S03]  /*5430*/  @P1 FMUL.FTZ R162, R162, R155 ;  /* 0x0000009ba2a21220 */ /* 0x005fc60000410000 */
[----:B------:R-:W-:Y:S01]  /*5440*/  FSEL R163, R157, R86, !P1 ;  /* 0x000000569da37208 */ /* 0x000fe20004800000 */
[----:B------:R-:W-:Y:S06]  /*5450*/  BRA.DIV UR13, `(.L_x_166) ;  /* 0x000000460d587947 */ /* 0x000fec000b800000 */
.L_x_194:
[----:B------:R-:W-:-:S03]  /*5460*/  UMOV UR13, 0xffffffff ;  /* 0xffffffff000d7882 */ /* 0x000fc60000000000 */
[----:B------:R-:W-:Y:S05]  /*5470*/  BRA.DIV UR13, `(.L_x_167) ;  /* 0x000000460d787947 */ /* 0x000fea000b800000 */
.L_x_197:
[----:B------:R-:W-:-:S03]  /*5480*/  UMOV UR13, 0xffffffff ;  /* 0xffffffff000d7882 */ /* 0x000fc60000000000 */
[----:B------:R-:W-:Y:S05]  /*5490*/  BRA.DIV UR13, `(.L_x_168) ;  /* 0x000000460d987947 */ /* 0x000fea000b800000 */
[----:B------:R-:W0:Y:S04]  /*54a0*/  SHFL.UP PT, R162, R162, 0x1, RZ ;  /* 0x04200000a2a27989 */ /* 0x000e2800000e00ff */
[----:B------:R-:W2:Y:S04]  /*54b0*/  SHFL.UP PT, R163, R163, 0x1, RZ ;  /* 0x04200000a3a37989 */ /* 0x000ea800000e00ff */
[----:B-----5:R-:W3:Y:S04]  /*54c0*/  SHFL.IDX PT, R40, R40, RZ, 0x1f ;  /* 0x00001fff28287589 */ /* 0x020ee800000e0000 */
[----:B------:R-:W4:Y:S02]  /*54d0*/  SHFL.IDX PT, R41, R41, RZ, 0x1f ;  /* 0x00001fff29297589 */ /* 0x000f2400000e0000 */
.L_x_203:
        /* <DEDUP_REMOVED lines=12> */
.L_x_164:
        /* <DEDUP_REMOVED lines=48> */
[----:B------:R-:W-:Y:S02]  /*58a0*/  MOV R40, 0x3f800000 ;  /* 0x3f80000000287802 */ /* 0x000fe40000000f00 */
        /* <DEDUP_REMOVED lines=67> */
.L_x_220:
        /* <DEDUP_REMOVED lines=14> */
.L_x_169:
[----:B------:R-:W-:Y:S05]  /*5dc0*/  WARPSYNC.ALL ;  /* 0x0000000000007948 */ /* 0x000fea0003800000 */
[----:B------:R-:W-:Y:S01]  /*5dd0*/  BAR.SYNC.DEFER_BLOCKING 0x0 ;  /* 0x0000000000007b1d */ /* 0x000fe20000010000 */
[----:B-1----:R-:W-:Y:S01]  /*5de0*/  SHF.R.U32.HI R83, RZ, 0x2, R106 ;  /* 0x00000002ff537819 */ /* 0x002fe2000001166a */
[----:B------:R-:W-:Y:S01]  /*5df0*/  FFMA.FTZ R84, R62, -R76, R151 ;  /* 0x8000004c3e547223 */ /* 0x000fe20000010097 */
        /* <DEDUP_REMOVED lines=10> */
[----:B------:R-:W-:-:S03]  /*5ea0*/  FFMA.FTZ R43, R0, R151, RZ ;  /* 0x00000097002b7223 */ /* 0x000fc600000100ff */
[----:B------:R-:W-:Y:S01]  /*5eb0*/  FFMA.FTZ R131, R122, R133, R131 ;  /* 0x000000857a837223 */ /* 0x000fe20000010083 */
[----:B------:R-:W-:Y:S01]  /*5ec0*/  FFMA.FTZ R43, R38, R135, R43 ;  /* 0x00000087262b7223 */ /* 0x000fe2000001002b */
[----:B------:R-:W-:Y:S02]  /*5ed0*/  FFMA.FTZ R135, R60, -R75, R135 ;  /* 0x8000004b3c877223 */ /* 0x000fe40000010087 */
[----:B------:R-:W-:Y:S01]  /*5ee0*/  FFMA.FTZ R85, R116, R131, R130 ;  /* 0x0000008374557223 */ /* 0x000fe20000010082 */
[----:B------:R-:W-:Y:S01]  /*5ef0*/  FFMA.FTZ R82, R36, R136, R43 ;  /* 0x0000008824527223 */ /* 0x000fe2000001002b */
[----:B------:R-:W-:Y:S01]  /*5f00*/  FFMA.FTZ R136, R59, -R74, R136 ;  /* 0x8000004a3b887223 */ /* 0x000fe20000010088 */
[----:B------:R-:W-:Y:S01]  /*5f10*/  FMUL.FTZ R149, R131, R31 ;  /* 0x0000001f83957220 */ /* 0x000fe20000410000 */
[----:B------:R-:W-:Y:S01]  /*5f20*/  FFMA.FTZ R129, R114, R85, R129 ;  /* 0x0000005572817223 */ /* 0x000fe20000010081 */
[----:B------:R-:W-:Y:S01]  /*5f30*/  FFMA.FTZ R82, R35, R137, R82 ;  /* 0x0000008923527223 */ /* 0x000fe20000010052 */
[----:B------:R-:W-:Y:S01]  /*5f40*/  FFMA.FTZ R137, R58, -R73, R137 ;  /* 0x800000493a897223 */ /* 0x000fe20000010089 */
[C---:B0-----:R-:W-:Y:S01]  /*5f50*/  FMUL.FTZ R40, R100.reuse, R85 ;  /* 0x0000005564287220 */ /* 0x041fe20000410000 */
[----:B------:R-:W-:Y:S01]  /*5f60*/  FFMA.FTZ R113, R113, R129, R128 ;  /* 0x0000008171717223 */ /* 0x000fe20000010080 */
[----:B------:R-:W-:Y:S01]  /*5f70*/  FFMA.FTZ R43, R33, R138, R82 ;  /* 0x0000008a212b7223 */ /* 0x000fe20000010052 */
[----:B------:R-:W-:Y:S01]  /*5f80*/  FFMA.FTZ R138, R57, -R72, R138 ;  /* 0x80000048398a7223 */ /* 0x000fe2000001008a */
[----:B------:R-:W-:Y:S01]  /*5f90*/  FMUL.FTZ R41, R100, R131 ;  /* 0x0000008364297220 */ /* 0x000fe20000410000 */
[----:B------:R-:W-:Y:S01]  /*5fa0*/  FFMA.FTZ R112, R112, R113, R127 ;  /* 0x0000007170707223 */ /* 0x000fe2000001007f */
[----:B------:R-:W-:Y:S01]  /*5fb0*/  FFMA.FTZ R43, R32, R139, R43 ;  /* 0x0000008b202b7223 */ /* 0x000fe2000001002b */
[----:B------:R-:W-:Y:S01]  /*5fc0*/  FFMA.FTZ R139, R55, -R71, R139 ;  /* 0x80000047378b7223 */ /* 0x000fe2000001008b */
[----:B------:R-:W-:Y:S01]  /*5fd0*/  FADD.FTZ R4, R149, R4 ;  /* 0x0000000495047221 */ /* 0x000fe20000010000 */
[----:B------:R-:W-:Y:S01]  /*5fe0*/  FFMA.FTZ R111, R111, R112, R126 ;  /* 0x000000706f6f7223 */ /* 0x000fe2000001007e */
[----:B------:R-:W-:Y:S01]  /*5ff0*/  FFMA.FTZ R82, R30, R140, R43 ;  /* 0x0000008c1e527223 */ /* 0x000fe2000001002b */
[----:B------:R-:W-:-:S02]  /*6000*/  FFMA.FTZ R140, R54, -R66, R140 ;  /* 0x80000042368c7223 */ /* 0x000fc4000001008c */
[----:B------:R-:W-:Y:S01]  /*6010*/  FFMA.FTZ R125, R110, R111, R125 ;  /* 0x0000006f6e7d7223 */ /* 0x000fe2000001007d */
[----:B------:R-:W-:Y:S01]  /*6020*/  FFMA.FTZ R43, R29, R141, R82 ;  /* 0x0000008d1d2b7223 */ /* 0x000fe20000010052 */
[----:B------:R-:W-:Y:S02]  /*6030*/  FFMA.FTZ R141, R53, -R61, R141 ;  /* 0x8000003d358d7223 */ /* 0x000fe4000001008d */
[----:B------:R-:W-:Y:S01]  /*6040*/  FFMA.FTZ R124, R109, R125, R124 ;  /* 0x0000007d6d7c7223 */ /* 0x000fe2000001007c */
[----:B------:R-:W-:Y:S01]  /*6050*/  FFMA.FTZ R82, R26, R142, R43 ;  /* 0x0000008e1a527223 */ /* 0x000fe2000001002b */
[----:B------:R-:W-:Y:S02]  /*6060*/  FFMA.FTZ R142, R52, -R56, R142 ;  /* 0x80000038348e7223 */ /* 0x000fe4000001008e */
[----:B------:R-:W-:Y:S01]  /*6070*/  FFMA.FTZ R123, R108, R124, R123 ;  /* 0x0000007c6c7b7223 */ /* 0x000fe2000001007b */
[----:B------:R-:W-:Y:S01]  /*6080*/  FFMA.FTZ R43, R25, R143, R82 ;  /* 0x0000008f192b7223 */ /* 0x000fe20000010052 */
[----:B------:R-:W-:-:S02]  /*6090*/  FFMA.FTZ R143, R50, -R51, R143 ;  /* 0x80000033328f7223 */ /* 0x000fc4000001008f */
[----:B------:R-:W-:Y:S01]  /*60a0*/  FFMA.FTZ R42, R107, R123, R121 ;  /* 0x0000007b6b2a7223 */ /* 0x000fe20000010079 */
[----:B------:R-:W-:Y:S01]  /*60b0*/  FFMA.FTZ R82, R24, R144, R43 ;  /* 0x0000009018527223 */ /* 0x000fe2000001002b */
[-C--:B------:R-:W-:Y:S01]  /*60c0*/  FFMA.FTZ R144, R49, -R47.reuse, R144 ;  /* 0x8000002f31907223 */ /* 0x080fe20000010090 */
        /* <DEDUP_REMOVED lines=10> */
[----:B------:R-:W-:Y:S01]  /*6170*/  FMUL.FTZ R82, R119, R73 ;  /* 0x0000004977527220 */ /* 0x000fe20000410000 */
[----:B------:R-:W-:Y:S01]  /*6180*/  FFMA.FTZ R147, R45, -R34, R147 ;  /* 0x800000222d937223 */ /* 0x000fe20000010093 */
[----:B------:R-:W-:Y:S01]  /*6190*/  FFMA.FTZ R102, R102, R103, R117 ;  /* 0x0000006766667223 */ /* 0x000fe20000010075 */
[----:B------:R-:W-:Y:S01]  /*61a0*/  FMUL.FTZ R87, R103, R74 ;  /* 0x0000004a67577220 */ /* 0x000fe20000410000 */
[----:B------:R-:W-:Y:S01]  /*61b0*/  FFMA.FTZ R108, R20, R148, R109 ;  /* 0x00000094146c7223 */ /* 0x000fe2000001006d */
[----:B------:R-:W-:Y:S01]  /*61c0*/  FMUL.FTZ R117, R125, R56 ;  /* 0x000000387d757220 */ /* 0x000fe20000410000 */
[----:B------:R-:W-:Y:S01]  /*61d0*/  FFMA.FTZ R101, R101, R102, R115 ;  /* 0x0000006665657223 */ /* 0x000fe20000010073 */
[----:B------:R-:W-:Y:S01]  /*61e0*/  FMUL.FTZ R104, R102, R75 ;  /* 0x0000004b66687220 */ /* 0x000fe20000410000 */
[----:B------:R-:W-:Y:S01]  /*61f0*/  FMUL.FTZ R115, R123, R66 ;  /* 0x000000427b737220 */ /* 0x000fe20000410000 */
[----:B------:R-:W-:Y:S01]  /*6200*/  FFMA.FTZ R148, R44, -R31, R148 ;  /* 0x8000001f2c947223 */ /* 0x000fe20000010094 */
[----:B------:R-:W-:Y:S01]  /*6210*/  FMUL.FTZ R43, R101, R76 ;  /* 0x0000004c652b7220 */ /* 0x000fe20000410000 */
[----:B------:R-:W-:Y:S01]  /*6220*/  FADD.FTZ R15, R82, R15 ;  /* 0x0000000f520f7221 */ /* 0x000fe20000010000 */
[----:B------:R-:W-:Y:S01]  /*6230*/  FADD.FTZ R10, R117, R10 ;  /* 0x0000000a750a7221 */ /* 0x000fe20000010000 */
[----:B------:R-:W-:Y:S01]  /*6240*/  FMUL.FTZ R41, R148, R41 ;  /* 0x0000002994297220 */ /* 0x000fe20000410000 */
[----:B------:R-:W-:Y:S01]  /*6250*/  FFMA.FTZ R107, R43, R84, RZ ;  /* 0x000000542b6b7223 */ /* 0x000fe200000100ff */
[----:B------:R-:W-:Y:S01]  /*6260*/  FADD.FTZ R12, R115, R12 ;  /* 0x0000000c730c7221 */ /* 0x000fe20000010000 */
[----:B------:R-:W-:Y:S01]  /*6270*/  FADD.FTZ R16, R87, R16 ;  /* 0x0000001057107221 */ /* 0x000fe20000010000 */
[----:B------:R-:W-:Y:S01]  /*6280*/  FFMA.FTZ R131, R44, R131, R41 ;  /* 0x000000832c837223 */ /* 0x000fe20000010029 */
[----:B------:R-:W-:Y:S01]  /*6290*/  FFMA.FTZ R86, R104, R135, R107 ;  /* 0x0000008768567223 */ /* 0x000fe2000001006b */
[----:B------:R-:W-:Y:S01]  /*62a0*/  FMUL.FTZ R107, R105, R72 ;  /* 0x00000048696b7220 */ /* 0x000fe20000410000 */
[----:B------:R-:W-:Y:S01]  /*62b0*/  FMUL.FTZ R41, R100, R129 ;  /* 0x0000008164297220 */ /* 0x000fe20000410000 */
[----:B------:R-:W-:Y:S01]  /*62c0*/  FADD.FTZ R90, R131, R90 ;  /* 0x0000005a835a7221 */ /* 0x000fe20000010000 */
[----:B------:R-:W-:Y:S01]  /*62d0*/  FFMA.FTZ R109, R87, R136, R86 ;  /* 0x00000088576d7223 */ /* 0x000fe20000010056 */
[----:B------:R-:W-:Y:S01]  /*62e0*/  FFMA.FTZ R86, R19, R150, R108 ;  /* 0x0000009613567223 */ /* 0x000fe2000001006c */
[----:B------:R-:W-:Y:S01]  /*62f0*/  FMUL.FTZ R108, R42, R71 ;  /* 0x000000472a6c7220 */ /* 0x000fe20000410000 */
[----:B------:R-:W-:Y:S01]  /*6300*/  FFMA.FTZ R150, R28, -R27, R150 ;  /* 0x8000001b1c967223 */ /* 0x000fe20000010096 */
[----:B------:R-:W-:Y:S01]  /*6310*/  FFMA.FTZ R110, R82, R137, R109 ;  /* 0x00000089526e7223 */ /* 0x000fe2000001006d */
[C---:B------:R-:W-:Y:S01]  /*6320*/  FADD.FTZ R14, R107.reuse, R14 ;  /* 0x0000000e6b0e7221 */ /* 0x040fe20000010000 */
[----:B------:R-:W0:Y:S01]  /*6330*/  SHFL.DOWN PT, R127, R86, 0x1, 0x1f ;  /* 0x08201f00567f7f89 */ /* 0x000e2200000e0000 */
[----:B------:R-:W-:Y:S01]  /*6340*/  FADD.FTZ R13, R108, R13 ;  /* 0x0000000d6c0d7221 */ /* 0x000fe20000010000 */
[----:B------:R-:W-:Y:S01]  /*6350*/  FFMA.FTZ R109, R107, R138, R110 ;  /* 0x0000008a6b6d7223 */ /* 0x000fe2000001006e */
[----:B------:R-:W-:Y:S01]  /*6360*/  FMUL.FTZ R110, R124, R61 ;  /* 0x0000003d7c6e7220 */ /* 0x000fe20000410000 */
[----:B------:R-:W-:Y:S01]  /*6370*/  FADD.FTZ R17, R104, R17 ;  /* 0x0000001168117221 */ /* 0x000fe20000010000 */
[----:B------:R-:W-:Y:S01]  /*6380*/  FADD.FTZ R18, R43, R18 ;  /* 0x000000122b127221 */ /* 0x000fe20000010000 */
        /* <DEDUP_REMOVED lines=9> */
[----:B------:R-:W-:Y:S02]  /*6420*/  FMUL.FTZ R127, R129, R37 ;  /* 0x00000025817f7220 */ /* 0x000fe40000410000 */
[----:B------:R-:W-:Y:S01]  /*6430*/  FFMA.FTZ R109, R121, R144, R116 ;  /* 0x00000090796d7223 */ /* 0x000fe20000010074 */
[----:B------:R-:W-:Y:S01]  /*6440*/  FMUL.FTZ R116, R113, R39 ;  /* 0x0000002771747220 */ /* 0x000fe20000410000 */
[----:B------:R-:W0:Y:S01]  /*6450*/  SHFL.DOWN PT, R151, R86, 0x2, 0x1f ;  /* 0x08401f0056977f89 */ /* 0x000e2200000e0000 */
[----:B------:R-:W-:Y:S02]  /*6460*/  FADD.FTZ R6, R127, R6 ;  /* 0x000000067f067221 */ /* 0x000fe40000010000 */
[C---:B------:R-:W-:Y:S01]  /*6470*/  FFMA.FTZ R118, R116.reuse, R145, R109 ;  /* 0x0000009174767223 */ /* 0x040fe2000001006d */
[----:B------:R-:W-:-:S03]  /*6480*/  FADD.FTZ R7, R116, R7 ;  /* 0x0000000774077221 */ /* 0x000fc60000010000 */
[----:B------:R-:W-:Y:S01]  /*6490*/  FFMA.FTZ R109, R127, R146, R118 ;  /* 0x000000927f6d7223 */ /* 0x000fe20000010076 */
[----:B------:R-:W-:Y:S01]  /*64a0*/  FMUL.FTZ R118, R85, R34 ;  /* 0x0000002255767220 */ /* 0x000fe20000410000 */
[----:B------:R-:W-:Y:S01]  /*64b0*/  FMUL.FTZ R127, R146, R41 ;  /* 0x00000029927f7220 */ /* 0x000fe20000410000 */
[----:B------:R-:W-:Y:S02]  /*64c0*/  FMUL.FTZ R41, R100, R112 ;  /* 0x0000007064297220 */ /* 0x000fe40000410000 */
[C---:B------:R-:W-:Y:S01]  /*64d0*/  FFMA.FTZ R120, R118.reuse, R147, R109 ;  /* 0x0000009376787223 */ /* 0x040fe2000001006d */
[----:B------:R-:W-:Y:S01]  /*64e0*/  FADD.FTZ R5, R118, R5 ;  /* 0x0000000576057221 */ /* 0x000fe20000010000 */
[----:B------:R-:W-:Y:S01]  /*64f0*/  FMUL.FTZ R144, R144, R41 ;  /* 0x0000002990907220 */ /* 0x000fe20000410000 */
[----:B------:R-:W-:Y:S01]  /*6500*/  FMUL.FTZ R41, R100, R125 ;  /* 0x0000007d64297220 */ /* 0x000fe20000410000 */
[----:B------:R-:W-:Y:S01]  /*6510*/  FFMA.FTZ R109, R149, R148, R120 ;  /* 0x00000094956d7223 */ /* 0x000fe20000010078 */
[----:B------:R-:W-:Y:S01]  /*6520*/  FMUL.FTZ R120, R133, R27 ;  /* 0x0000001b85787220 */ /* 0x000fe20000410000 */
[----:B------:R-:W-:-:S03]  /*6530*/  FFMA.FTZ R127, R46, R129, R127 ;  /* 0x000000812e7f7223 */ /* 0x000fc6000001007f */
[C---:B------:R-:W-:Y:S01]  /*6540*/  FFMA.FTZ R109, R120.reuse, R150, R109 ;  /* 0x00000096786d7223 */ /* 0x040fe2000001006d */
[----:B------:R-:W-:Y:S01]  /*6550*/  FADD.FTZ R3, R120, R3 ;  /* 0x0000000378037221 */ /* 0x000fe20000010000 */
[----:B------:R-:W-:Y:S01]  /*6560*/  FADD.FTZ R88, R127, R88 ;  /* 0x000000587f587221 */ /* 0x000fe20000010000 */
[----:B0-----:R-:W-:Y:S02]  /*6570*/  @!P0 FADD.FTZ R86, R86, R151 ;  /* 0x0000009756568221 */ /* 0x001fe40000010000 */
[----:B------:R-:W0:Y:S04]  /*6580*/  SHFL.DOWN PT, R122, R109, 0x1, 0x1f ;  /* 0x08201f006d7a7f89 */ /* 0x000e2800000e0000 */
[----:B------:R-:W1:Y:S01]  /*6590*/  SHFL.DOWN PT, R151, R86, 0x4, 0x1f ;  /* 0x08801f0056977f89 */ /* 0x000e6200000e0000 */
[----:B0-----:R-:W-:Y:S01]  /*65a0*/  @!P1 FADD.FTZ R109, R109, R122 ;  /* 0x0000007a6d6d9221 */ /* 0x001fe20000010000 */
[----:B------:R-:W-:-:S04]  /*65b0*/  ISETP.GT.AND P1, PT, R152, 0x1b, PT ;  /* 0x0000001b9800780c */ /* 0x000fc80003f24270 */
[----:B------:R-:W0:Y:S09]  /*65c0*/  SHFL.DOWN PT, R122, R109, 0x2, 0x1f ;  /* 0x08401f006d7a7f89 */ /* 0x000e3200000e0000 */
[----:B-1----:R-:W-:Y:S01]  /*65d0*/  @!P1 FADD.FTZ R86, R86, R151 ;  /* 0x0000009756569221 */ /* 0x002fe20000010000 */
[----:B------:R-:W-:-:S04]  /*65e0*/  FMUL.FTZ R151, R100, R133 ;  /* 0x0000008564977220 */ /* 0x000fc80000410000 */
[----:B------:R-:W1:Y:S01]  /*65f0*/  SHFL.DOWN PT, R153, R86, 0x8, 0x1f ;  /* 0x09001f0056997f89 */ /* 0x000e6200000e0000 */
[----:B------:R-:W-:-:S04]  /*6600*/  FMUL.FTZ R151, R150, R151 ;  /* 0x0000009796977220 */ /* 0x000fc80000410000 */
[----:B------:R-:W-:-:S04]  /*6610*/  FFMA.FTZ R120, R28, R133, R151 ;  /* 0x000000851c787223 */ /* 0x000fc80000010097 */
[----:B------:R-:W-:Y:S01]  /*6620*/  FADD.FTZ R91, R120, R91 ;  /* 0x0000005b785b7221 */ /* 0x000fe20000010000 */
[----:B0-----:R-:W-:Y:S01]  /*6630*/  @!P0 FADD.FTZ R109, R109, R122 ;  /* 0x0000007a6d6d8221 */ /* 0x001fe20000010000 */
[----:B------:R-:W-:-:S04]  /*6640*/  ISETP.GT.AND P0, PT, R152, 0x17, PT ;  /* 0x000000179800780c */ /* 0x000fc80003f04270 */
[----:B------:R-:W0:Y:S09]  /*6650*/  SHFL.DOWN PT, R106, R109, 0x4, 0x1f ;  /* 0x08801f006d6a7f89 */ /* 0x000e3200000e0000 */
[----:B-1----:R-:W-:Y:S01]  /*6660*/  @!P0 FADD.FTZ R86, R86, R153 ;  /* 0x0000009956568221 */ /* 0x002fe20000010000 */
[----:B0-----:R-:W-:Y:S01]  /*6670*/  @!P1 FADD.FTZ R109, R109, R106 ;  /* 0x0000006a6d6d9221 */ /* 0x001fe20000010000 */
[----:B------:R-:W-:Y:S01]  /*6680*/  FMUL.FTZ R106, R147, R40 ;  /* 0x00000028936a7220 */ /* 0x000fe20000410000 */
[----:B------:R-:W-:-:S03]  /*6690*/  FMUL.FTZ R40, R100, R113 ;  /* 0x0000007164287220 */ /* 0x000fc60000410000 */
[----:B------:R-:W0:Y:S01]  /*66a0*/  SHFL.DOWN PT, R118, R109, 0x8, 0x1f ;  /* 0x09001f006d767f89 */ /* 0x000e2200000e0000 */
[----:B------:R-:W-:Y:S01]  /*66b0*/  FFMA.FTZ R106, R45, R85, R106 ;  /* 0x000000552d6a7223 */ /* 0x000fe2000001006a */
[----:B------:R-:W-:Y:S01]  /*66c0*/  FMUL.FTZ R145, R145, R40 ;  /* 0x0000002891917220 */ /* 0x000fe20000410000 */
[----:B------:R-:W-:Y:S01]  /*66d0*/  FMUL.FTZ R40, R100, R111 ;  /* 0x0000006f64287220 */ /* 0x000fe20000410000 */
[----:B------:R-:W-:Y:S01]  /*66e0*/  FMUL.FTZ R85, R142, R41 ;  /* 0x000000298e557220 */ /* 0x000fe20000410000 */
[----:B------:R-:W-:Y:S01]  /*66f0*/  FADD.FTZ R89, R106, R89 ;  /* 0x000000596a597221 */ /* 0x000fe20000010000 */
[----:B------:R-:W-:Y:S01]  /*6700*/  FFMA.FTZ R106, R48, R113, R145 ;  /* 0x00000071306a7223 */ /* 0x000fe20000010091 */
[----:B------:R-:W-:Y:S01]  /*6710*/  FMUL.FTZ R143, R143, R40 ;  /* 0x000000288f8f7220 */ /* 0x000fe20000410000 */
[C---:B------:R-:W-:Y:S01]  /*6720*/  FMUL.FTZ R40, R100.reuse, R124 ;  /* 0x0000007c64287220 */ /* 0x040fe20000410000 */
[----:B------:R-:W-:Y:S01]  /*6730*/  FMUL.FTZ R41, R100, R123 ;  /* 0x0000007b64297220 */ /* 0x000fe20000410000 */
[----:B------:R-:W-:Y:S01]  /*6740*/  FADD.FTZ R81, R106, R81 ;  /* 0x000000516a517221 */ /* 0x000fe20000010000 */
[----:B------:R-:W-:Y:S01]  /*6750*/  FFMA.FTZ R106, R50, R111, R143 ;  /* 0x0000006f326a7223 */ /* 0x000fe2000001008f */
[----:B------:R-:W-:Y:S01]  /*6760*/  FMUL.FTZ R40, R141, R40 ;  /* 0x000000288d287220 */ /* 0x000fe20000410000 */
[----:B------:R-:W1:Y:S01]  /*6770*/  SHFL.DOWN PT, R111, R86, 0x10, 0x1f ;  /* 0x0a001f00566f7f89 */ /* 0x000e6200000e0000 */
[----:B------:R-:W-:Y:S01]  /*6780*/  FFMA.FTZ R125, R52, R125, R85 ;  /* 0x0000007d347d7223 */ /* 0x000fe20000010055 */
[----:B------:R-:W-:Y:S01]  /*6790*/  FMUL.FTZ R85, R140, R41 ;  /* 0x000000298c557220 */ /* 0x000fe20000410000 */
[----:B------:R-:W-:Y:S01]  /*67a0*/  FFMA.FTZ R124, R53, R124, R40 ;  /* 0x0000007c357c7223 */ /* 0x000fe20000010028 */
[C---:B------:R-:W-:Y:S01]  /*67b0*/  FMUL.FTZ R40, R100.reuse, R42 ;  /* 0x0000002a64287220 */ /* 0x040fe20000410000 */
[----:B------:R-:W-:Y:S01]  /*67c0*/  FMUL.FTZ R41, R100, R105 ;  /* 0x0000006964297220 */ /* 0x000fe20000410000 */
[----:B------:R-:W-:Y:S01]  /*67d0*/  FFMA.FTZ R85, R54, R123, R85 ;  /* 0x0000007b36557223 */ /* 0x000fe20000010055 */
[----:B------:R-:W-:Y:S01]  /*67e0*/  FFMA.FTZ R113, R49, R112, R144 ;  /* 0x0000007031717223 */ /* 0x000fe20000010090 */
[----:B------:R-:W-:Y:S01]  /*67f0*/  FMUL.FTZ R40, R139, R40 ;  /* 0x000000288b287220 */ /* 0x000fe20000410000 */
[----:B------:R-:W-:Y:S01]  /*6800*/  FMUL.FTZ R138, R138, R41 ;  /* 0x000000298a8a7220 */ /* 0x000fe20000410000 */
[----:B------:R-:W-:Y:S01]  /*6810*/  FMUL.FTZ R41, R100, R103 ;  /* 0x0000006764297220 */ /* 0x000fe20000410000 */
[----:B0-----:R-:W-:Y:S01]  /*6820*/  @!P0 FADD.FTZ R109, R109, R118 ;  /* 0x000000766d6d8221 */ /* 0x001fe20000010000 */
[----:B------:R-:W-:Y:S01]  /*6830*/  ISETP.NE.AND P0, PT, R152, RZ, PT ;  /* 0x000000ff9800720c */ /* 0x000fe20003f05270 */
[----:B------:R-:W-:Y:S01]  /*6840*/  FFMA.FTZ R42, R55, R42, R40 ;  /* 0x0000002a372a7223 */ /* 0x000fe20000010028 */
[----:B------:R-:W-:Y:S01]  /*6850*/  FMUL.FTZ R40, R100, R119 ;  /* 0x0000007764287220 */ /* 0x000fe20000410000 */
[----:B------:R-:W-:Y:S01]  /*6860*/  FMUL.FTZ R136, R136, R41 ;  /* 0x0000002988887220 */ /* 0x000fe20000410000 */
[----:B------:R-:W0:Y:S01]  /*6870*/  SHFL.DOWN PT, R110, R109, 0x10, 0x1f ;  /* 0x0a001f006d6e7f89 */ /* 0x000e2200000e0000 */
[C---:B------:R-:W-:Y:S01]  /*6880*/  FMUL.FTZ R41, R100.reuse, R101 ;  /* 0x0000006564297220 */ /* 0x040fe20000410000 */
[----:B------:R-:W-:Y:S01]  /*6890*/  FMUL.FTZ R137, R137, R40 ;  /* 0x0000002889897220 */ /* 0x000fe20000410000 */
[----:B------:R-:W-:Y:S01]  /*68a0*/  FMUL.FTZ R40, R100, R102 ;  /* 0x0000006664287220 */ /* 0x000fe20000410000 */
[----:B------:R-:W-:Y:S01]  /*68b0*/  FADD.FTZ R70, R85, R70 ;  /* 0x0000004655467221 */ /* 0x000fe20000010000 */
[----:B------:R-:W-:Y:S01]  /*68c0*/  FMUL.FTZ R41, R84, R41 ;  /* 0x0000002954297220 */ /* 0x000fe20000410000 */
[----:B------:R-:W-:Y:S01]  /*68d0*/  FADD.FTZ R69, R42, R69 ;  /* 0x000000452a457221 */ /* 0x000fe20000010000 */
[----:B------:R-:W-:Y:S01]  /*68e0*/  FMUL.FTZ R135, R135, R40 ;  /* 0x0000002887877220 */ /* 0x000fe20000410000 */
[----:B------:R-:W-:Y:S01]  /*68f0*/  FFMA.FTZ R105, R57, R105, R138 ;  /* 0x0000006939697223 */ /* 0x000fe2000001008a */
[----:B------:R-:W-:Y:S01]  /*6900*/  @!P0 LOP3.LUT R85, R83, 0xf8, RZ, 0xc0, !PT ;  /* 0x000000f853558812 */ /* 0x000fe200078ec0ff */
[----:B-1----:R-:W-:Y:S01]  /*6910*/  FADD.FTZ R83, R86, R111 ;  /* 0x0000006f56537221 */ /* 0x002fe20000010000 */
        /* <DEDUP_REMOVED lines=13> */
[----:B0-----:R-:W-:-:S05]  /*69f0*/  FADD.FTZ R82, R109, R110 ;  /* 0x0000006e6d527221 */ /* 0x001fca0000010000 */
[----:B------:R0:W-:Y:S01]  /*6a00*/  @!P0 STS.64 [R85+UR23+0x1098], R82 ;  /* 0x0010985255008988 */ /* 0x0001e20008000a17 */
[----:B------:R-:W-:Y:S06]  /*6a10*/  BAR.SYNC.DEFER_BLOCKING 0x0 ;  /* 0x0000000000007b1d */ /* 0x000fec0000010000 */
[----:B------:R-:W-:Y:S05]  /*6a20*/  @P2 BRA `(.L_x_172) ;  /* 0x00000000004c2947 */ /* 0x000fea0003800000 */
[----:B------:R-:W1:Y:S01]  /*6a30*/  LDC R40, c[0x0][0x394] ;  /* 0x0000e500ff287b82 */ /* 0x000e620000000800 */
[----:B0-----:R-:W-:Y:S01]  /*6a40*/  LDS.64 R84, [UR23+0x10b0] ;  /* 0x0010b017ff547984 */ /* 0x001fe20008000a00 */
[----:B------:R-:W-:-:S04]  /*6a50*/  ISETP.GT.AND P0, PT, R152, 0xf, PT ;  /* 0x0000000f9800780c */ /* 0x000fc80003f04270 */
[----:B------:R-:W-:Y:S02]  /*6a60*/  FSEL R86, R86, R83, P0 ;  /* 0x0000005356567208 */ /* 0x000fe40000000000 */
[----:B------:R-:W-:Y:S02]  /*6a70*/  FSEL R109, R109, R82, P0 ;  /* 0x000000526d6d7208 */ /* 0x000fe40000000000 */
[----:B-1----:R-:W-:Y:S02]  /*6a80*/  ISETP.NE.AND P1, PT, R40, UR16, PT ;  /* 0x0000001028007c0c */ /* 0x002fe4000bf25270 */
[----:B------:R-:W0:Y:S11]  /*6a90*/  LDS.128 R40, [UR23+0x10a0] ;  /* 0x0010a017ff287984 */ /* 0x000e360008000c00 */
[----:B------:R-:W1:Y:S04]  /*6aa0*/  @P1 LDS R100, [UR33+0x1600] ;  /* 0x00160021ff641984 */ /* 0x000e680008000800 */
[----:B------:R-:W2:Y:S01]  /*6ab0*/  @P1 LDS R87, [UR33+0x1200] ;  /* 0x00120021ff571984 */ /* 0x000ea20008000800 */
[----:B0-----:R-:W-:Y:S01]  /*6ac0*/  FADD.FTZ R86, R41, R86 ;  /* 0x0000005629567221 */ /* 0x001fe20000010000 */
[----:B------:R-:W-:-:S03]  /*6ad0*/  FADD.FTZ R109, R40, R109 ;  /* 0x0000006d286d7221 */ /* 0x000fc60000010000 */
[----:B------:R-:W-:Y:S01]  /*6ae0*/  FADD.FTZ R86, R43, R86 ;  /* 0x000000562b567221 */ /* 0x000fe20000010000 */
[----:B------:R-:W-:-:S03]  /*6af0*/  FADD.FTZ R109, R42, R109 ;  /* 0x0000006d2a6d7221 */ /* 0x000fc60000010000 */
[----:B------:R-:W-:Y:S01]  /*6b00*/  FADD.FTZ R85, R86, R85 ;  /* 0x0000005556557221 */ /* 0x000fe20000010000 */
[----:B------:R-:W-:-:S03]  /*6b10*/  FADD.FTZ R84, R109, R84 ;  /* 0x000000546d547221 */ /* 0x000fc60000010000 */
[----:B-1----:R-:W-:Y:S01]  /*6b20*/  @P1 FADD.FTZ R85, R85, R100 ;  /* 0x0000006455551221 */ /* 0x002fe20000010000 */
[----:B--2---:R-:W-:-:S04]  /*6b30*/  @P1 FADD.FTZ R84, R84, R87 ;  /* 0x0000005754541221 */ /* 0x004fc80000010000 */
[----:B------:R1:W-:Y:S04]  /*6b40*/  STS [UR33+0x1600], R85 ;  /* 0x00160055ff007988 */ /* 0x0003e80008000821 */
[----:B------:R1:W-:Y:S02]  /*6b50*/  STS [UR33+0x1200], R84 ;  /* 0x00120054ff007988 */ /* 0x0003e40008000821 */
.L_x_172:
[----:B------:R-:W-:Y:S05]  /*6b60*/  BSYNC.RECONVERGENT B0 ;  /* 0x0000000000007941 */ /* 0x000fea0003800200 */
.L_x_171:
        /* <DEDUP_REMOVED lines=13> */
.L_x_160:
[----:B------:R2:W3:Y:S01]  /*6c40*/  LDL.LU R42, [R1+0x8] ;  /* 0x00000800012a7983 */ /* 0x0004e20000300800 */
[----:B------:R-:W4:Y:S01]  /*6c50*/  LDC R22, c[0x0][0x388] ;  /* 0x0000e200ff167b82 */ /* 0x000f220000000800 */
[----:B------:R-:W5:Y:S01]  /*6c60*/  S2R R0, SR_TID.X ;  /* 0x0000000000007919 */ /* 0x000f620000002100 */
[----:B------:R-:W-:Y:S01]  /*6c70*/  ULEA UR12, UR16, 0xfffff800, 0xb ;  /* 0xfffff800100c7891 */ /* 0x000fe2000f8e58ff */
[----:B------:R-:W-:Y:S01]  /*6c80*/  MOV R20, UR19 ;  /* 0x0000001300147c02 */ /* 0x000fe20008000f00 */
[----:B------:R-:W2:Y:S01]  /*6c90*/  LDCU.64 UR14, c[0x0][0x4f8] ;  /* 0x00009f00ff0e77ac */ /* 0x000ea20008000a00 */
[----:B------:R-:W-:Y:S01]  /*6ca0*/  MOV R21, UR20 ;  /* 0x0000001400157c02 */ /* 0x000fe20008000f00 */
[----:B-1----:R-:W2:Y:S01]  /*6cb0*/  LDL.LU R84, [R1+0x4] ;  /* 0x0000040001547983 */ /* 0x002ea20000300800 */
[----:B------:R-:W-:Y:S02]  /*6cc0*/  PRMT R24, RZ, 0x7610, R24 ;  /* 0x00007610ff187816 */ /* 0x000fe40000000018 */
[----:B------:R-:W-:Y:S01]  /*6cd0*/  PRMT R26, RZ, 0x7610, R26 ;  /* 0x00007610ff1a7816 */ /* 0x000fe2000000001a */
[----:B0-----:R-:W2:Y:S01]  /*6ce0*/  LDL.LU R82, [R1] ;  /* 0x0000000001527983 */ /* 0x001ea20000300800 */
        /* <DEDUP_REMOVED lines=12> */
[----:B------:R-:W-:Y:S01]  /*6db0*/  PRMT R75, RZ, 0x7610, R75 ;  /* 0x00007610ff4b7816 */ /* 0x000fe2000000004b */
[----:B------:R-:W-:Y:S01]  /*6dc0*/  BAR.SYNC.DEFER_BLOCKING 0x0 ;  /* 0x0000000000007b1d */ /* 0x000fe20000010000 */
[----:B-----5:R-:W-:-:S02]  /*6dd0*/  SHF.L.U32 R19, R0, 0x4, RZ ;  /* 0x0000000400137819 */ /* 0x020fc400000006ff */
[----:B------:R-:W-:Y:S02]  /*6de0*/  LOP3.LUT R40, R0, 0x1f, RZ, 0xc0, !PT ;  /* 0x0000001f00287812 */ /* 0x000fe400078ec0ff */
[----:B----4-:R-:W-:Y:S02]  /*6df0*/  IADD3 R22, PT, PT, R22, -UR12, RZ ;  /* 0x8000000c16167c10 */ /* 0x010fe4000fffe0ff */
[----:B------:R-:W-:Y:S02]  /*6e00*/  F2FP.F16.F32.PACK_AB R17, R17, R18 ;  /* 0x000000121111723e */ /* 0x000fe400000000ff */
[----:B------:R-:W-:Y:S02]  /*6e10*/  F2FP.F16.F32.PACK_AB R16, R15, R16 ;  /* 0x000000100f10723e */ /* 0x000fe400000000ff */
[----:B------:R-:W-:Y:S02]  /*6e20*/  F2FP.F16.F32.PACK_AB R9, R9, R10 ;  /* 0x0000000a0909723e */ /* 0x000fe400000000ff */
[----:B------:R-:W-:-:S02]  /*6e30*/  F2FP.F16.F32.PACK_AB R7, R7, R8 ;  /* 0x000000080707723e */ /* 0x000fc400000000ff */
[----:B------:R-:W-:Y:S02]  /*6e40*/  F2FP.F16.F32.PACK_AB R11, R11, R12 ;  /* 0x0000000c0b0b723e */ /* 0x000fe400000000ff */
[----:B------:R-:W-:Y:S02]  /*6e50*/  F2FP.F16.F32.PACK_AB R6, R5, R6 ;  /* 0x000000060506723e */ /* 0x000fe400000000ff */
[----:B------:R-:W-:Y:S01]  /*6e60*/  F2FP.F16.F32.PACK_AB R3, R3, R4 ;  /* 0x000000040303723e */ /* 0x000fe200000000ff */
[----:B------:R-:W0:Y:S01]  /*6e70*/  S2UR UR26, SR_CTAID.X ;  /* 0x00000000001a79c3 */ /* 0x000e220000002500 */
[----:B------:R-:W-:Y:S01]  /*6e80*/  LOP3.LUT R19, R40, 0x3e00, R19, 0xf8, !PT ;  /* 0x00003e0028137812 */ /* 0x000fe200078ef813 */
[----:B------:R-:W1:Y:S03]  /*6e90*/  LDCU.64 UR24, c[0x0][0x500] ;  /* 0x0000a000ff1877ac */ /* 0x000e660008000a00 */
[C---:B------:R-:W-:Y:S01]  /*6ea0*/  LOP3.LUT R51, R19.reuse, 0x20, RZ, 0xfc, !PT ;  /* 0x0000002013337812 */ /* 0x040fe200078efcff */
[C---:B------:R-:W-:Y:S01]  /*6eb0*/  IMAD.WIDE.U32 R20, R19.reuse, 0x2, R20 ;  /* 0x0000000213147825 */ /* 0x040fe200078e0014 */
[----:B------:R-:W-:-:S02]  /*6ec0*/  ISETP.GE.AND P2, PT, R19, R22, PT ;  /* 0x000000161300720c */ /* 0x000fc40003f46270 */
[-C--:B------:R-:W-:Y:S02]  /*6ed0*/  ISETP.GE.AND P1, PT, R51, R22.reuse, PT ;  /* 0x000000163300720c */ /* 0x080fe40003f26270 */
[C---:B------:R-:W-:Y:S02]  /*6ee0*/  LOP3.LUT R23, R19.reuse, 0x40, RZ, 0xfc, !PT ;  /* 0x0000004013177812 */ /* 0x040fe400078efcff */
[C---:B------:R-:W-:Y:S02]  /*6ef0*/  LOP3.LUT R47, R19.reuse, 0x60, RZ, 0xfc, !PT ;  /* 0x00000060132f7812 */ /* 0x040fe400078efcff */
[C---:B------:R-:W-:Y:S02]  /*6f00*/  LOP3.LUT R49, R19.reuse, 0x80, RZ, 0xfc, !PT ;  /* 0x0000008013317812 */ /* 0x040fe400078efcff */
[C---:B------:R-:W-:Y:S02]  /*6f10*/  LOP3.LUT R25, R19.reuse, 0xa0, RZ, 0xfc, !PT ;  /* 0x000000a013197812 */ /* 0x040fe400078efcff */
[----:B------:R-:W-:Y:S01]  /*6f20*/  LOP3.LUT R45, R19, 0xc0, RZ, 0xfc, !PT ;  /* 0x000000c0132d7812 */ /* 0x000fe200078efcff */
[----:B------:R-:W2:Y:S01]  /*6f30*/  @!P2 LDG.E.U16 R24, desc[UR30][R20.64] ;  /* 0x0000001e1418a981 */ /* 0x000ea2000c1e1500 */
[----:B------:R-:W-:-:S02]  /*6f40*/  ISETP.GE.AND P0, PT, R23, R22, PT ;  /* 0x000000161700720c */ /* 0x000fc40003f06270 */
[----:B------:R-:W-:Y:S01]  /*6f50*/  LOP3.LUT R43, R19, 0xe0, RZ, 0xfc, !PT ;  /* 0x000000e0132b7812 */ /* 0x000fe200078efcff */
[----:B------:R-:W4:Y:S01]  /*6f60*/  @!P1 LDG.E.U16 R26, desc[UR30][R20.64+0x40] ;  /* 0x0000401e141a9981 */ /* 0x000f22000c1e1500 */
[-C--:B------:R-:W-:Y:S02]  /*6f70*/  ISETP.GE.AND P4, PT, R47, R22.reuse, PT ;  /* 0x000000162f00720c */ /* 0x080fe40003f86270 */
[----:B------:R-:W-:Y:S02]  /*6f80*/  LOP3.LUT R41, R19, 0x100, RZ, 0xfc, !PT ;  /* 0x0000010013297812 */ /* 0x000fe400078efcff */
[-C--:B------:R-:W-:Y:S02]  /*6f90*/  ISETP.GE.AND P6, PT, R49, R22.reuse, PT ;  /* 0x000000163100720c */ /* 0x080fe40003fc6270 */
[-C--:B------:R-:W-:Y:S02]  /*6fa0*/  ISETP.GE.AND P5, PT, R25, R22.reuse, PT ;  /* 0x000000161900720c */ /* 0x080fe40003fa6270 */
[-C--:B------:R-:W-:Y:S01]  /*6fb0*/  ISETP.GE.AND P3, PT, R45, R22.reuse, PT ;  /* 0x000000162d00720c */ /* 0x080fe20003f66270 */
[----:B------:R-:W5:Y:S01]  /*6fc0*/  @!P0 LDG.E.U16 R53, desc[UR30][R20.64+0x80] ;  /* 0x0000801e14358981 */ /* 0x000f62000c1e1500 */
[----:B------:R-:W-:-:S02]  /*6fd0*/  ISETP.GE.AND P2, PT, R43, R22, PT ;  /* 0x000000162b00720c */ /* 0x000fc40003f46270 */
[----:B------:R-:W-:Y:S01]  /*6fe0*/  ISETP.GE.AND P1, PT, R41, R22, PT ;  /* 0x000000162900720c */ /* 0x000fe20003f26270 */
[----:B------:R-:W5:Y:S01]  /*6ff0*/  @!P4 LDG.E.U16 R28, desc[UR30][R20.64+0xc0] ;  /* 0x0000c01e141cc981 */ /* 0x000f62000c1e1500 */
[C---:B------:R-:W-:Y:S02]  /*7000*/  LOP3.LUT R39, R19.reuse, 0x120, RZ, 0xfc, !PT ;  /* 0x0000012013277812 */ /* 0x040fe400078efcff */
[C---:B------:R-:W-:Y:S01]  /*7010*/  LOP3.LUT R37, R19.reuse, 0x140, RZ, 0xfc, !PT ;  /* 0x0000014013257812 */ /* 0x040fe200078efcff */
[----:B------:R-:W5:Y:S01]  /*7020*/  @!P6 LDG.E.U16 R55, desc[UR30][R20.64+0x100] ;  /* 0x0001001e1437e981 */ /* 0x000f62000c1e1500 */
[C---:B------:R-:W-:Y:S02]  /*7030*/  LOP3.LUT R35, R19.reuse, 0x160, RZ, 0xfc, !PT ;  /* 0x0000016013237812 */ /* 0x040fe400078efcff */
[C---:B------:R-:W-:Y:S01]  /*7040*/  LOP3.LUT R33, R19.reuse, 0x180, RZ, 0xfc, !PT ;  /* 0x0000018013217812 */ /* 0x040fe200078efcff */
[----:B------:R-:W5:Y:S01]  /*7050*/  @!P5 LDG.E.U16 R30, desc[UR30][R20.64+0x140] ;  /* 0x0001401e141ed981 */ /* 0x000f62000c1e1500 */
[----:B------:R-:W-:-:S02]  /*7060*/  LOP3.LUT R31, R19, 0x1a0, RZ, 0xfc, !PT ;  /* 0x000001a0131f7812 */ /* 0x000fc400078efcff */
[-C--:B------:R-:W-:Y:S01]  /*7070*/  ISETP.GE.AND P0, PT, R39, R22.reuse, PT ;  /* 0x000000162700720c */ /* 0x080fe20003f06270 */
[----:B------:R-:W5:Y:S01]  /*7080*/  @!P3 LDG.E.U16 R57, desc[UR30][R20.64+0x180] ;  /* 0x0001801e1439b981 */ /* 0x000f62000c1e1500 */
[----:B------:R-:W-:Y:S02]  /*7090*/  LOP3.LUT R29, R19, 0x1c0, RZ, 0xfc, !PT ;  /* 0x000001c0131d7812 */ /* 0x000fe400078efcff */
[-C--:B------:R-:W-:Y:S01]  /*70a0*/  ISETP.GE.AND P4, PT, R37, R22.reuse, PT ;  /* 0x000000162500720c */ /* 0x080fe20003f86270 */
[----:B------:R-:W5:Y:S01]  /*70b0*/  @!P2 LDG.E.U16 R59, desc[UR30][R20.64+0x1c0] ;  /* 0x0001c01e143ba981 */ /* 0x000f62000c1e1500 */
[----:B------:R-:W-:Y:S02]  /*70c0*/  LOP3.LUT R27, R19, 0x1e0, RZ, 0xfc, !PT ;  /* 0x000001e0131b7812 */ /* 0x000fe400078efcff */
[-C--:B------:R-:W-:Y:S01]  /*70d0*/  ISETP.GE.AND P6, PT, R35, R22.reuse, PT ;  /* 0x000000162300720c */ /* 0x080fe20003fc6270 */
[----:B------:R-:W5:Y:S01]  /*70e0*/  @!P1 LDG.E.U16 R61, desc[UR30][R20.64+0x200] ;  /* 0x0002001e143d9981 */ /* 0x000f62000c1e1500 */
[----:B------:R-:W-:-:S02]  /*70f0*/  ISETP.GE.AND P5, PT, R33, R22, PT ;  /* 0x000000162100720c */ /* 0x000fc40003fa6270 */
[-C--:B------:R-:W-:Y:S01]  /*7100*/  ISETP.GE.AND P3, PT, R31, R22.reuse, PT ;  /* 0x000000161f00720c */ /* 0x080fe20003f66270 */
[----:B------:R-:W5:Y:S01]  /*7110*/  @!P0 LDG.E.U16 R32, desc[UR30][R20.64+0x240] ;  /* 0x0002401e14208981 */ /* 0x000f62000c1e1500 */
[-C--:B------:R-:W-:Y:S02]  /*7120*/  ISETP.GE.AND P2, PT, R29, R22.reuse, PT ;  /* 0x000000161d00720c */ /* 0x080fe40003f46270 */
[----:B------:R-:W-:Y:S01]  /*7130*/  ISETP.GE.AND P1, PT, R27, R22, PT ;  /* 0x000000161b00720c */ /* 0x000fe20003f26270 */
[----:B------:R-:W5:Y:S04]  /*7140*/  @!P4 LDG.E.U16 R71, desc[UR30][R20.64+0x280] ;  /* 0x0002801e1447c981 */ /* 0x000f68000c1e1500 */
[----:B------:R-:W5:Y:S04]  /*7150*/  @!P6 LDG.E.U16 R34, desc[UR30][R20.64+0x2c0] ;  /* 0x0002c01e1422e981 */ /* 0x000f68000c1e1500 */
[----:B------:R-:W5:Y:S04]  /*7160*/  @!P5 LDG.E.U16 R73, desc[UR30][R20.64+0x300] ;  /* 0x0003001e1449d981 */ /* 0x000f68000c1e1500 */
[----:B------:R-:W5:Y:S04]  /*7170*/  @!P3 LDG.E.U16 R36, desc[UR30][R20.64+0x340] ;  /* 0x0003401e1424b981 */ /* 0x000f68000c1e1500 */
[----:B------:R-:W5:Y:S04]  /*7180*/  @!P2 LDG.E.U16 R75, desc[UR30][R20.64+0x380] ;  /* 0x0003801e144ba981 */ /* 0x000f68000c1e1500 */
[----:B---3--:R-:W3:Y:S04]  /*7190*/  @!P1 LDG.E.U16 R42, desc[UR30][R20.64+0x3c0] ;  /* 0x0003c01e142a9981 */ /* 0x008ee8000c1e1500 */
[----:B--2---:R-:W-:Y:S04]  /*71a0*/  STS.U16 [R84], R24 ;  /* 0x0000001854007388 */ /* 0x004fe80000000400 */
        /* <DEDUP_REMOVED lines=14> */
[----:B------:R-:W-:-:S03]  /*7290*/  F2FP.F16.F32.PACK_AB R18, R13, R14 ;  /* 0x0000000e0d12723e */ /* 0x000fc600000000ff */
[----:B---3--:R-:W-:Y:S01]  /*72a0*/  STS.U16 [R93+0x3c0], R42 ;  /* 0x0003c02a5d007388 */ /* 0x008fe20000000400 */
[----:B------:R-:W-:-:S03]  /*72b0*/  NOP ;  /* 0x0000000000007918 */ /* 0x000fc60000000000 */
[----:B------:R-:W2:Y:S04]  /*72c0*/  LDS.U16 R20, [R92] ;  /* 0x000000005c147984 */ /* 0x000ea80000000400 */
[----:B------:R-:W3:Y:S04]  /*72d0*/  LDS.U16 R21, [R92+0x2] ;  /* 0x000002005c157984 */ /* 0x000ee80000000400 */
[----:B------:R-:W4:Y:S04]  /*72e0*/  LDS.U16 R24, [R92+0x4] ;  /* 0x000004005c187984 */ /* 0x000f280000000400 */
[----:B------:R-:W5:Y:S04]  /*72f0*/  LDS.U16 R26, [R92+0x6] ;  /* 0x000006005c1a7984 */ /* 0x000f680000000400 */
[----:B------:R-:W-:Y:S04]  /*7300*/  @!P1 STL [R1+0x8], R42 ;  /* 0x0000082a01009387 */ /* 0x000fe80000100800 */
[----:B------:R-:W-:Y:S04]  /*7310*/  LDS.U16 R28, [R92+0x10] ;  /* 0x000010005c1c7984 */ /* 0x000fe80000000400 */
[----:B------:R-:W-:Y:S04]  /*7320*/  LDS.U16 R30, [R92+0x12] ;  /* 0x000012005c1e7984 */ /* 0x000fe80000000400 */
[----:B------:R-:W5:Y:S04]  /*7330*/  LDL.LU R48, [R1+0xc] ;  /* 0x00000c0001307983 */ /* 0x000f680000300800 */
[----:B------:R-:W-:Y:S04]  /*7340*/  LDS.U16 R13, [R92+0x1a] ;  /* 0x00001a005c0d7984 */ /* 0x000fe80000000400 */
[----:B------:R-:W-:Y:S01]  /*7350*/  LDS.U16 R15, [R92+0x1e] ;  /* 0x00001e005c0f7984 */ /* 0x000fe20000000400 */
[----:B--2---:R-:W-:-:S03]  /*7360*/  HADD2.F32 R20, -RZ, R20.H0_H0 ;  /* 0x20000014ff147230 */ /* 0x004fc60000004100 */
[----:B------:R-:W-:Y:S01]  /*7370*/  LDS.U16 R14, [R92+0x1c] ;  /* 0x00001c005c0e7984 */ /* 0x000fe20000000400 */
[----:B---3--:R-:W-:Y:S02]  /*7380*/  HADD2.F32 R21, -RZ, R21.H0_H0 ;  /* 0x20000015ff157230 */ /* 0x008fe40000004100 */
[----:B------:R-:W-:Y:S02]  /*7390*/  FADD.FTZ R32, R20, UR6 ;  /* 0x0000000614207e21 */ /* 0x000fe40008010000 */
[----:B------:R-:W2:Y:S01]  /*73a0*/  LDS.U16 R20, [R92+0x8] ;  /* 0x000008005c147984 */ /* 0x000ea20000000400 */
[----:B------:R-:W-:-:S03]  /*73b0*/  FADD.FTZ R34, R21, UR6 ;  /* 0x0000000615227e21 */ /* 0x000fc60008010000 */
[----:B------:R-:W3:Y:S01]  /*73c0*/  LDS.U16 R21, [R92+0xa] ;  /* 0x00000a005c157984 */ /* 0x000ee20000000400 */
[----:B----4-:R-:W-:Y:S01]  /*73d0*/  HADD2.F32 R24, -RZ, R24.H0_H0 ;  /* 0x20000018ff187230 */ /* 0x010fe20000004100 */
[----:B------:R-:W-:-:S04]  /*73e0*/  FSETP.GTU.FTZ.AND P1, PT, R32, 20, PT ;  /* 0x41a000002000780b */ /* 0x000fc80003f3c000 */
[----:B------:R-:W-:Y:S01]  /*73f0*/  FADD.FTZ R36, R24, UR6 ;  /* 0x0000000618247e21 */ /* 0x000fe20008010000 */
[----:B------:R-:W-:Y:S01]  /*7400*/  FSETP.GTU.FTZ.AND P6, PT, R34, 20, PT ;  /* 0x41a000002200780b */ /* 0x000fe20003fdc000 */
[----:B------:R-:W4:Y:S03]  /*7410*/  LDS.U16 R24, [R92+0xc] ;  /* 0x00000c005c187984 */ /* 0x000f260000000400 */
[----:B------:R-:W-:-:S04]  /*7420*/  FSETP.GTU.FTZ.AND P5, PT, R36, 20, PT ;  /* 0x41a000002400780b */ /* 0x000fc80003fbc000 */
[----:B------:R-:W-:Y:S01]  /*7430*/  @!P1 FMUL.FTZ R32, R32, -1.4426950216293334961 ;  /* 0xbfb8aa3b20209820 */ /* 0x000fe20000410000 */
[----:B-----5:R-:W-:-:S04]  /*7440*/  HADD2.F32 R26, -RZ, R26.H0_H0 ;  /* 0x2000001aff1a7230 */ /* 0x020fc80000004100 */
[----:B------:R-:W-:Y:S01]  /*7450*/  @!P6 FMUL.FTZ R34, R34, -1.4426950216293334961 ;  /* 0xbfb8aa3b2222e820 */ /* 0x000fe20000410000 */
[----:B------:R-:W5:Y:S03]  /*7460*/  @!P1 MUFU.EX2 R32, R32 ;  /* 0x0000002000209308 */ /* 0x000f660000000800 */
[----:B------:R-:W-:Y:S01]  /*7470*/  @!P5 FMUL.FTZ R36, R36, -1.4426950216293334961 ;  /* 0xbfb8aa3b2424d820 */ /* 0x000fe20000410000 */
[----:B------:R-:W-:Y:S02]  /*7480*/  FADD.FTZ R38, R26, UR6 ;  /* 0x000000061a267e21 */ /* 0x000fe40008010000 */
[----:B------:R-:W1:Y:S02]  /*7490*/  LDS.U16 R26, [R92+0xe] ;  /* 0x00000e005c1a7984 */ /* 0x000e640000000400 */
[----:B------:R-:W0:Y:S01]  /*74a0*/  @!P6 MUFU.EX2 R34, R34 ;  /* 0x000000220022e308 */ /* 0x000e220000000800 */
[----:B--2---:R-:W-:-:S07]  /*74b0*/  HADD2.F32 R20, -RZ, R20.H0_H0 ;  /* 0x20000014ff147230 */ /* 0x004fce0000004100 */
[----:B------:R-:W2:Y:S01]  /*74c0*/  @!P5 MUFU.EX2 R36, R36 ;  /* 0x000000240024d308 */ /* 0x000ea20000000800 */
[----:B---3--:R-:W-:Y:S02]  /*74d0*/  HADD2.F32 R21, -RZ, R21.H0_H0 ;  /* 0x20000015ff157230 */ /* 0x008fe40000004100 */
[----:B------:R-:W-:Y:S01]  /*74e0*/  FADD.FTZ R20, R20, UR6 ;  /* 0x0000000614147e21 */ /* 0x000fe20008010000 */
[----:B-----5:R-:W-:Y:S02]  /*74f0*/  @!P1 FADD.FTZ R32, R32, 1 ;  /* 0x3f80000020209421 */ /* 0x020fe40000010000 */
[----:B------:R-:W-:Y:S02]  /*7500*/  FADD.FTZ R21, R21, UR6 ;  /* 0x0000000615157e21 */ /* 0x000fe40008010000 */
[----:B------:R-:W-:-:S03]  /*7510*/  FSETP.GTU.FTZ.AND P4, PT, R20, 20, PT ;  /* 0x41a000001400780b */ /* 0x000fc60003f9c000 */
[----:B------:R-:W-:Y:S01]  /*7520*/  FSETP.GTU.FTZ.AND P3, PT, R21, 20, PT ;  /* 0x41a000001500780b */ /* 0x000fe20003f7c000 */
[----:B------:R-:W3:Y:S01]  /*7530*/  @!P1 MUFU.RCP R32, R32 ;  /* 0x0000002000209308 */ /* 0x000ee20000001000 */
[----:B0-----:R-:W-:Y:S01]  /*7540*/  @!P6 FADD.FTZ R34, R34, 1 ;  /* 0x3f8000002222e421 */ /* 0x001fe20000010000 */
[----:B--2---:R-:W-:Y:S01]  /*7550*/  @!P5 FADD.FTZ R36, R36, 1 ;  /* 0x3f8000002424d421 */ /* 0x004fe20000010000 */
[----:B----4-:R-:W-:-:S05]  /*7560*/  HADD2.F32 R24, -RZ, R24.H0_H0 ;  /* 0x20000018ff187230 */ /* 0x010fca0000004100 */
[----:B------:R-:W0:Y:S01]  /*7570*/  @!P6 MUFU.RCP R53, R34 ;  /* 0x000000220035e308 */ /* 0x000e220000001000 */
[----:B------:R-:W-:-:S03]  /*7580*/  @!P4 FMUL.FTZ R20, R20, -1.4426950216293334961 ;  /* 0xbfb8aa3b1414c820 */ /* 0x000fc60000410000 */
[----:B------:R-:W-:-:S04]  /*7590*/  @!P3 FMUL.FTZ R21, R21, -1.4426950216293334961 ;  /* 0xbfb8aa3b1515b820 */ /* 0x000fc80000410000 */
[----:B------:R-:W2:Y:S01]  /*75a0*/  @!P5 MUFU.RCP R36, R36 ;  /* 0x000000240024d308 */ /* 0x000ea20000001000 */
[----:B------:R-:W-:Y:S01]  /*75b0*/  FADD.FTZ R42, R24, UR6 ;  /* 0x00000006182a7e21 */ /* 0x000fe20008010000 */
[----:B------:R-:W-:Y:S02]  /*75c0*/  HADD2.F32 R28, -RZ, R28.H0_H0 ;  /* 0x2000001cff1c7230 */ /* 0x000fe40000004100 */
[----:B------:R-:W-:-:S04]  /*75d0*/  HADD2.F32 R30, -RZ, R30.H0_H0 ;  /* 0x2000001eff1e7230 */ /* 0x000fc80000004100 */
[----:B------:R-:W4:Y:S01]  /*75e0*/  @!P4 MUFU.EX2 R20, R20 ;  /* 0x000000140014c308 */ /* 0x000f220000000800 */
[----:B---3--:R-:W-:Y:S01]  /*75f0*/  @!P1 FMUL.FTZ R63, R63, R32 ;  /* 0x000000203f3f9220 */ /* 0x008fe20000410000 */
[----:B------:R-:W-:-:S06]  /*7600*/  FADD.FTZ R32, R28, UR6 ;  /* 0x000000061c207e21 */ /* 0x000fcc0008010000 */
[----:B------:R4:W3:Y:S01]  /*7610*/  @!P3 MUFU.EX2 R24, R21 ;  /* 0x000000150018b308 */ /* 0x0008e20000000800 */
[----:B------:R-:W-:Y:S01]  /*7620*/  FADD.FTZ R44, R30, UR6 ;  /* 0x000000061e2c7e21 */ /* 0x000fe20008010000 */
[----:B-1----:R-:W-:Y:S02]  /*7630*/  HADD2.F32 R26, -RZ, R26.H0_H0 ;  /* 0x2000001aff1a7230 */ /* 0x002fe40000004100 */
[----:B0-----:R-:W-:Y:S01]  /*7640*/  @!P6 FMUL.FTZ R64, R64, R53 ;  /* 0x000000354040e220 */ /* 0x001fe20000410000 */
[----:B------:R-:W-:Y:S01]  /*7650*/  FSETP.GTU.FTZ.AND P6, PT, R32, 20, PT ;  /* 0x41a000002000780b */ /* 0x000fe20003fdc000 */
[----:B--2---:R-:W-:Y:S01]  /*7660*/  @!P5 FMUL.FTZ R65, R65, R36 ;  /* 0x000000244141d220 */ /* 0x004fe20000410000 */
[----:B------:R-:W-:Y:S01]  /*7670*/  FSETP.GTU.FTZ.AND P5, PT, R44, 20, PT ;  /* 0x41a000002c00780b */ /* 0x000fe20003fbc000 */
[----:B------:R-:W-:Y:S01]  /*7680*/  FADD.FTZ R34, R26, UR6 ;  /* 0x000000061a227e21 */ /* 0x000fe20008010000 */
[----:B------:R-:W-:Y:S01]  /*7690*/  FSETP.GTU.FTZ.AND P0, PT, R38, 20, PT ;  /* 0x41a000002600780b */ /* 0x000fe20003f1c000 */
[----:B----4-:R-:W-:Y:S01]  /*76a0*/  @!P4 FADD.FTZ R21, R20, 1 ;  /* 0x3f8000001415c421 */ /* 0x010fe20000010000 */
[----:B------:R-:W-:Y:S01]  /*76b0*/  FSETP.GTU.FTZ.AND P2, PT, R42, 20, PT ;  /* 0x41a000002a00780b */ /* 0x000fe20003f5c000 */
[----:B------:R-:W-:Y:S01]  /*76c0*/  LDS.U16 R20, [R92+0x14] ;  /* 0x000014005c147984 */ /* 0x000fe20000000400 */
[----:B------:R-:W-:Y:S01]  /*76d0*/  FSETP.GTU.FTZ.AND P1, PT, R34, 20, PT ;  /* 0x41a000002200780b */ /* 0x000fe20003f3c000 */
[----:B------:R0:W-:Y:S01]  /*76e0*/  @!P4 MUFU.RCP R53, R21 ;  /* 0x000000150035c308 */ /* 0x0001e20000001000 */
[----:B---3--:R-:W-:-:S03]  /*76f0*/  @!P3 FADD.FTZ R24, R24, 1 ;  /* 0x3f8000001818b421 */ /* 0x008fc60000010000 */
[----:B------:R-:W-:Y:S02]  /*7700*/  @!P6 FMUL.FTZ R30, R32, -1.4426950216293334961 ;  /* 0xbfb8aa3b201ee820 */ /* 0x000fe40000410000 */
[----:B------:R-:W-:Y:S01]  /*7710*/  @!P5 FMUL.FTZ R32, R44, -1.4426950216293334961 ;  /* 0xbfb8aa3b2c20d820 */ /* 0x000fe20000410000 */
[----:B0-----:R-:W0:Y:S01]  /*7720*/  LDS.U16 R21, [R92+0x16] ;  /* 0x000016005c157984 */ /* 0x001e220000000400 */
[----:B------:R-:W1:Y:S01]  /*7730*/  @!P3 MUFU.RCP R24, R24 ;  /* 0x000000180018b308 */ /* 0x000e620000001000 */
[----:B------:R-:W-:-:S03]  /*7740*/  @!P0 FMUL.FTZ R38, R38, -1.4426950216293334961 ;  /* 0xbfb8aa3b26268820 */ /* 0x000fc60000410000 */
[----:B------:R-:W-:-:S04]  /*7750*/  @!P1 FMUL.FTZ R28, R34, -1.4426950216293334961 ;  /* 0xbfb8aa3b221c9820 */ /* 0x000fc80000410000 */
[----:B------:R-:W2:Y:S08]  /*7760*/  @!P5 MUFU.EX2 R32, R32 ;  /* 0x000000200020d308 */ /* 0x000eb00000000800 */
[----:B------:R-:W3:Y:S01]  /*7770*/  @!P0 MUFU.EX2 R38, R38 ;  /* 0x0000002600268308 */ /* 0x000ee20000000800 */
[----:B------:R-:W-:Y:S01]  /*7780*/  @!P2 FMUL.FTZ R26, R42, -1.4426950216293334961 ;  /* 0xbfb8aa3b2a1aa820 */ /* 0x000fe20000410000 */
[----:B-1----:R-:W-:-:S02]  /*7790*/  @!P3 FMUL.FTZ R69, R69, R24 ;  /* 0x000000184545b220 */ /* 0x002fc40000410000 */
[----:B------:R-:W1:Y:S04]  /*77a0*/  LDS.U16 R24, [R92+0x18] ;  /* 0x000018005c187984 */ /* 0x000e680000000400 */
[----:B------:R-:W4:Y:S01]  /*77b0*/  @!P1 MUFU.EX2 R28, R28 ;  /* 0x0000001c001c9308 */ /* 0x000f220000000800 */
[----:B--2---:R-:W-:Y:S01]  /*77c0*/  @!P5 FADD.FTZ R32, R32, 1 ;  /* 0x3f8000002020d421 */ /* 0x004fe20000010000 */
[----:B------:R-:W-:Y:S06]  /*77d0*/  BAR.SYNC.DEFER_BLOCKING 0x0 ;  /* 0x0000000000007b1d */ /* 0x000fec0000010000 */
[----:B------:R-:W2:Y:S01]  /*77e0*/  @!P6 MUFU.EX2 R30, R30 ;  /* 0x0000001e001ee308 */ /* 0x000ea20000000800 */
[----:B---3--:R-:W-:-:S07]  /*77f0*/  @!P0 FADD.FTZ R38, R38, 1 ;  /* 0x3f80000026268421 */ /* 0x008fce0000010000 */
[----:B------:R-:W3:Y:S01]  /*7800*/  @!P2 MUFU.EX2 R26, R26 ;  /* 0x0000001a001aa308 */ /* 0x000ee20000000800 */
[----:B----4-:R-:W-:-:S07]  /*7810*/  @!P1 FADD.FTZ R28, R28, 1 ;  /* 0x3f8000001c1c9421 */ /* 0x010fce0000010000 */
[----:B------:R-:W4:Y:S01]  /*7820*/  @!P5 MUFU.RCP R32, R32 ;  /* 0x000000200020d308 */ /* 0x000f220000001000 */
[----:B--2---:R-:W-:Y:S01]  /*7830*/  @!P6 FADD.FTZ R30, R30, 1 ;  /* 0x3f8000001e1ee421 */ /* 0x004fe20000010000 */
[----:B0-----:R-:W-:-:S06]  /*7840*/  HADD2.F32 R21, -RZ, R21.H0_H0 ;  /* 0x20000015ff157230 */ /* 0x001fcc0000004100 */
[----:B------:R-:W0:Y:S01]  /*7850*/  @!P0 MUFU.RCP R38, R38 ;  /* 0x0000002600268308 */ /* 0x000e220000001000 */
[----:B------:R-:W-:Y:S02]  /*7860*/  HADD2.F32 R13, -RZ, R13.H0_H0 ;  /* 0x2000000dff0d7230 */ /* 0x000fe40000004100 */
[----:B------:R-:W-:Y:S02]  /*7870*/  HADD2.F32 R15, -RZ, R15.H0_H0 ;  /* 0x2000000fff0f7230 */ /* 0x000fe40000004100 */
[----:B---3--:R-:W-:-:S03]  /*7880*/  @!P2 FADD.FTZ R26, R26, 1 ;  /* 0x3f8000001a1aa421 */ /* 0x008fc60000010000 */
[----:B------:R-:W2:Y:S01]  /*7890*/  @!P1 MUFU.RCP R28, R28 ;  /* 0x0000001c001c9308 */ /* 0x000ea20000001000 */
[----:B------:R-:W-:Y:S01]  /*78a0*/  PRMT R46, R17, 0x7632, R46 ;  /* 0x00007632112e7816 */ /* 0x000fe2000000002e */
[----:B------:R-:W-:Y:S01]  /*78b0*/  FADD.FTZ R21, R21, UR6 ;  /* 0x0000000615157e21 */ /* 0x000fe20008010000 */
[----:B------:R-:W-:Y:S01]  /*78c0*/  FADD.FTZ R13, R13, UR6 ;  /* 0x000000060d0d7e21 */ /* 0x000fe20008010000 */
[----:B------:R-:W-:-:S04]  /*78d0*/  FADD.FTZ R15, R15, UR6 ;  /* 0x000000060f0f7e21 */ /* 0x000fc80008010000 */
[----:B------:R-:W3:Y:S01]  /*78e0*/  @!P6 MUFU.RCP R57, R30 ;  /* 0x0000001e0039e308 */ /* 0x000ee20000001000 */
[----:B------:R-:W-:Y:S01]  /*78f0*/  @!P4 FMUL.FTZ R68, R68, R53 ;  /* 0x000000354444c220 */ /* 0x000fe20000410000 */
[----:B----4-:R-:W-:Y:S01]  /*7900*/  @!P5 FMUL.FTZ R79, R79, R32 ;  /* 0x000000204f4fd220 */ /* 0x010fe20000410000 */
[----:B------:R4:W-:Y:S01]  /*7910*/  STS.U16 [R92+0x2], R46 ;  /* 0x0000022e5c007388 */ /* 0x0009e20000000400 */
[----:B------:R-:W-:-:S04]  /*7920*/  HADD2.F32 R20, -RZ, R20.H0_H0 ;  /* 0x20000014ff147230 */ /* 0x000fc80000004100 */
[----:B------:R5:W1:Y:S01]  /*7930*/  @!P2 MUFU.RCP R55, R26 ;  /* 0x0000001a0037a308 */ /* 0x000a620000001000 */
[----:B------:R-:W-:Y:S01]  /*7940*/  FSETP.GTU.FTZ.AND P3, PT, R21, 20, PT ;  /* 0x41a000001500780b */ /* 0x000fe20003f7c000 */
[----:B0-----:R-:W-:Y:S01]  /*7950*/  @!P0 FMUL.FTZ R67, R67, R38 ;  /* 0x0000002643438220 */ /* 0x001fe20000410000 */
[----:B------:R-:W-:Y:S02]  /*7960*/  FSETP.GTU.FTZ.AND P5, PT, R13, 20, PT ;  /* 0x41a000000d00780b */ /* 0x000fe40003fbc000 */
[----:B------:R-:W-:Y:S02]  /*7970*/  FSETP.GTU.FTZ.AND P4, PT, R15, 20, PT ;  /* 0x41a000000f00780b */ /* 0x000fe40003f9c000 */
[----:B----4-:R-:W-:Y:S02]  /*7980*/  PRMT R46, R9, 0x7632, R46 ;  /* 0x00007632092e7816 */ /* 0x010fe4000000002e */
[----:B------:R-:W-:Y:S01]  /*7990*/  ISETP.NE.AND P0, PT, R0, RZ, PT ;  /* 0x000000ff0000720c */ /* 0x000fe20003f05270 */
[----:B------:R-:W-:Y:S01]  /*79a0*/  FADD.FTZ R20, R20, UR6 ;  /* 0x0000000614147e21 */ /* 0x000fe20008010000 */
[----:B--2---:R-:W-:Y:S01]  /*79b0*/  @!P1 FMUL.FTZ R77, R77, R28 ;  /* 0x0000001c4d4d9220 */ /* 0x004fe20000410000 */
[----:B------:R0:W-:Y:S01]  /*79c0*/  STS.U16 [R92+0x10], R9 ;  /* 0x000010095c007388 */ /* 0x0001e20000000400 */
[----:B------:R-:W-:-:S02]  /*79d0*/  PRMT R8, R7, 0x7632, R8 ;  /* 0x0000763207087816 */ /* 0x000fc40000000008 */
[----:B-----5:R-:W-:Y:S01]  /*79e0*/  PRMT R26, R16, 0x7632, R26 ;  /* 0x00007632101a7816 */ /* 0x020fe2000000001a */
[----:B------:R2:W-:Y:S01]  /*79f0*/  STS.U16 [R92+0x12], R46 ;  /* 0x0000122e5c007388 */ /* 0x0005e20000000400 */
[----:B------:R-:W-:Y:S02]  /*7a00*/  PRMT R12, R18, 0x7632, R12 ;  /* 0x00007632120c7816 */ /* 0x000fe4000000000c */
[----:B------:R-:W-:Y:S01]  /*7a10*/  PRMT R28, R11, 0x7632, R28 ;  /* 0x000076320b1c7816 */ /* 0x000fe2000000001c */
[----:B------:R4:W-:Y:S01]  /*7a20*/  STS.U16 [R92+0x14], R7 ;  /* 0x000014075c007388 */ /* 0x0009e20000000400 */
[C---:B------:R-:W-:Y:S02]  /*7a30*/  PRMT R10, R3.reuse, 0x7632, R10 ;  /* 0x00007632030a7816 */ /* 0x040fe4000000000a */
[----:B0-----:R-:W-:Y:S01]  /*7a40*/  PRMT R9, R6, 0x7610, R9 ;  /* 0x0000761006097816 */ /* 0x001fe20000000009 */
[----:B---3--:R-:W-:Y:S01]  /*7a50*/  @!P6 FMUL.FTZ R78, R78, R57 ;  /* 0x000000394e4ee220 */ /* 0x008fe20000410000 */
[----:B--2---:R-:W-:Y:S01]  /*7a60*/  PRMT R46, R6, 0x7632, R46 ;  /* 0x00007632062e7816 */ /* 0x004fe2000000002e */
[----:B-1----:R-:W-:Y:S01]  /*7a70*/  HADD2.F32 R24, -RZ, R24.H0_H0 ;  /* 0x20000018ff187230 */ /* 0x002fe20000004100 */
[----:B----4-:R-:W-:Y:S01]  /*7a80*/  PRMT R7, R3, 0x7610, R7 ;  /* 0x0000761003077816 */ /* 0x010fe20000000007 */
[----:B------:R-:W-:Y:S01]  /*7a90*/  HADD2.F32 R14, -RZ, R14.H0_H0 ;  /* 0x2000000eff0e7230 */ /* 0x000fe20000004100 */
[----:B------:R-:W-:Y:S01]  /*7aa0*/  FSETP.GTU.FTZ.AND P6, PT, R20, 20, PT ;  /* 0x41a000001400780b */ /* 0x000fe20003fdc000 */
[----:B------:R-:W-:Y:S01]  /*7ab0*/  STS.U16 [R92], R17 ;  /* 0x000000115c007388 */ /* 0x000fe20000000400 */
[----:B------:R-:W-:Y:S01]  /*7ac0*/  @!P2 FMUL.FTZ R70, R70, R55 ;  /* 0x000000374646a220 */ /* 0x000fe20000410000 */
[----:B------:R-:W-:Y:S01]  /*7ad0*/  @!P3 FMUL.FTZ R6, R21, -1.4426950216293334961 ;  /* 0xbfb8aa3b1506b820 */ /* 0x000fe20000410000 */
[----:B------:R-:W-:Y:S01]  /*7ae0*/  @!P5 FMUL.FTZ R4, R13, -1.4426950216293334961 ;  /* 0xbfb8aa3b0d04d820 */ /* 0x000fe20000410000 */
[----:B------:R-:W-:Y:S01]  /*7af0*/  STS.U16 [R92+0x4], R16 ;  /* 0x000004105c007388 */ /* 0x000fe20000000400 */
[----:B------:R-:W-:-:S03]  /*7b00*/  FADD.FTZ R24, R24, UR6 ;  /* 0x0000000618187e21 */ /* 0x000fc60008010000 */
[----:B------:R-:W-:Y:S01]  /*7b10*/  STS.U16 [R92+0x6], R26 ;  /* 0x0000061a5c007388 */ /* 0x000fe20000000400 */
[----:B------:R-:W-:-:S03]  /*7b20*/  FADD.FTZ R14, R14, UR6 ;  /* 0x000000060e0e7e21 */ /* 0x000fc60008010000 */
[----:B------:R-:W-:Y:S04]  /*7b30*/  STS.U16 [R92+0x8], R18 ;  /* 0x000008125c007388 */ /* 0x000fe80000000400 */
[----:B------:R-:W-:Y:S04]  /*7b40*/  STS.U16 [R92+0xa], R12 ;  /* 0x00000a0c5c007388 */ /* 0x000fe80000000400 */
[----:B------:R-:W-:Y:S04]  /*7b50*/  STS.U16 [R92+0xc], R11 ;  /* 0x00000c0b5c007388 */ /* 0x000fe80000000400 */
[----:B------:R-:W-:Y:S04]  /*7b60*/  STS.U16 [R92+0xe], R28 ;  /* 0x00000e1c5c007388 */ /* 0x000fe80000000400 */
[----:B------:R0:W-:Y:S04]  /*7b70*/  STS.U16 [R92+0x16], R8 ;  /* 0x000016085c007388 */ /* 0x0001e80000000400 */
[----:B------:R-:W-:Y:S04]  /*7b80*/  STS.U16 [R92+0x18], R9 ;  /* 0x000018095c007388 */ /* 0x000fe80000000400 */
[----:B------:R-:W-:Y:S01]  /*7b90*/  STS.U16 [R92+0x1a], R46 ;  /* 0x00001a2e5c007388 */ /* 0x000fe20000000400 */
[----:B0-----:R-:W-:-:S03]  /*7ba0*/  @!P4 FMUL.FTZ R8, R15, -1.4426950216293334961 ;  /* 0xbfb8aa3b0f08c820 */ /* 0x001fc60000410000 */
        /* <DEDUP_REMOVED lines=21> */
[----:B------:R-:W-:-:S02]  /*7d00*/  FSETP.GTU.FTZ.AND P2, PT, R24, 20, PT ;  /* 0x41a000001800780b */ /* 0x000fc40003f5c000 */
[----:B------:R-:W-:Y:S01]  /*7d10*/  FSETP.GTU.FTZ.AND P1, PT, R14, 20, PT ;  /* 0x41a000000e00780b */ /* 0x000fe20003f3c000 */
[----:B------:R-:W-:Y:S02]  /*7d20*/  @!P6 FMUL.FTZ R5, R20, -1.4426950216293334961 ;  /* 0xbfb8aa3b1405e820 */ /* 0x000fe40000410000 */
[----:B------:R-:W-:Y:S08]  /*7d30*/  @!P3 MUFU.EX2 R6, R6 ;  /* 0x000000060006b308 */ /* 0x000ff00000000800 */
[----:B------:R-:W1:Y:S01]  /*7d40*/  @!P6 MUFU.EX2 R5, R5 ;  /* 0x000000050005e308 */ /* 0x000e620000000800 */
[----:B------:R-:W-:Y:S01]  /*7d50*/  @!P2 FMUL.FTZ R3, R24, -1.4426950216293334961 ;  /* 0xbfb8aa3b1803a820 */ /* 0x000fe20000410000 */
[----:B0-----:R-:W-:Y:S01]  /*7d60*/  @!P1 FMUL.FTZ R7, R14, -1.4426950216293334961 ;  /* 0xbfb8aa3b0e079820 */ /* 0x001fe20000410000 */
[----:B------:R-:W0:Y:S05]  /*7d70*/  S2UR UR8, SR_CTAID.Y ;  /* 0x00000000000879c3 */ /* 0x000e2a0000002600 */
[----:B------:R-:W2:Y:S01]  /*7d80*/  @!P2 MUFU.EX2 R3, R3 ;  /* 0x000000030003a308 */ /* 0x000ea20000000800 */
[----:B------:R-:W3:Y:S07]  /*7d90*/  LDS R10, [UR23+0x1080] ;  /* 0x00108017ff0a7984 */ /* 0x000eee0008000800 */
[----:B------:R-:W4:Y:S01]  /*7da0*/  @!P1 MUFU.EX2 R7, R7 ;  /* 0x0000000700079308 */ /* 0x000f220000000800 */
[----:B-1----:R-:W-:Y:S01]  /*7db0*/  @!P6 FADD.FTZ R5, R5, 1 ;  /* 0x3f8000000505e421 */ /* 0x002fe20000010000 */
[----:B------:R-:W-:Y:S01]  /*7dc0*/  USHF.R.S32.HI UR13, URZ, 0x1f, UR12 ;  /* 0x0000001fff0d7899 */ /* 0x000fe2000801140c */
[----:B------:R-:W-:-:S03]  /*7dd0*/  @!P3 FADD.FTZ R6, R6, 1 ;  /* 0x3f8000000606b421 */ /* 0x000fc60000010000 */
[----:B------:R-:W-:Y:S02]  /*7de0*/  UIMAD.WIDE.U32 UR10, UR26, UR14, UR12 ;  /* 0x0000000e1a0a72a5 */ /* 0x000fe4000f8e000c */
[----:B------:R-:W1:Y:S01]  /*7df0*/  @!P6 MUFU.RCP R5, R5 ;  /* 0x000000050005e308 */ /* 0x000e620000001000 */
[----:B--2---:R-:W-:Y:S01]  /*7e00*/  @!P2 FADD.FTZ R3, R3, 1 ;  /* 0x3f8000000303a421 */ /* 0x004fe20000010000 */
[----:B------:R-:W-:Y:S01]  /*7e10*/  UIMAD UR11, UR26, UR15, UR11 ;  /* 0x0000000f1a0b72a4 */ /* 0x000fe2000f8e020b */
[----:B------:R-:W2:Y:S05]  /*7e20*/  LDCU.64 UR14, c[0x0][0x550] ;  /* 0x0000aa00ff0e77ac */ /* 0x000eaa0008000a00 */
[----:B------:R-:W5:Y:S01]  /*7e30*/  @!P5 MUFU.EX2 R4, R4 ;  /* 0x000000040004d308 */ /* 0x000f620000000800 */
[----:B----4-:R-:W-:-:S07]  /*7e40*/  @!P1 FADD.FTZ R7, R7, 1 ;  /* 0x3f80000007079421 */ /* 0x010fce0000010000 */
[----:B------:R-:W4:Y:S08]  /*7e50*/  @!P4 MUFU.EX2 R8, R8 ;  /* 0x000000080008c308 */ /* 0x000f300000000800 */
[----:B------:R-:W2:Y:S01]  /*7e60*/  @!P3 MUFU.RCP R6, R6 ;  /* 0x000000060006b308 */ /* 0x000ea20000001000 */
[----:B0-----:R-:W-:Y:S02]  /*7e70*/  UIMAD UR9, UR8, UR25, URZ ;  /* 0x00000019080972a4 */ /* 0x001fe4000f8e02ff */
[----:B------:R-:W-:-:S05]  /*7e80*/  UIMAD.WIDE.U32 UR10, UR8, UR24, UR10 ;  /* 0x00000018080a72a5 */ /* 0x000fca000f8e000a */
[----:B------:R-:W0:Y:S01]  /*7e90*/  @!P2 MUFU.RCP R3, R3 ;  /* 0x000000030003a308 */ /* 0x000e220000001000 */
[----:B-1----:R-:W-:-:S07]  /*7ea0*/  @!P6 FMUL.FTZ R80, R80, R5 ;  /* 0x000000055050e220 */ /* 0x002fce0000410000 */
[----:B------:R-:W1:Y:S01]  /*7eb0*/  @!P1 MUFU.RCP R7, R7 ;  /* 0x0000000700079308 */ /* 0x000e620000001000 */
[----:B-----5:R-:W-:Y:S01]  /*7ec0*/  @!P5 FADD.FTZ R4, R4, 1 ;  /* 0x3f8000000404d421 */ /* 0x020fe20000010000 */
[----:B----4-:R-:W-:Y:S01]  /*7ed0*/  @!P4 FADD.FTZ R8, R8, 1 ;  /* 0x3f8000000808c421 */ /* 0x010fe20000010000 */
[----:B------:R-:W-:Y:S01]  /*7ee0*/  MOV R14, UR9 ;  /* 0x00000009000e7c02 */ /* 0x000fe20008000f00 */
[----:B--2---:R-:W-:Y:S01]  /*7ef0*/  @!P3 FMUL.FTZ R81, R81, R6 ;  /* 0x000000065151b220 */ /* 0x004fe20000410000 */
[C---:B------:R-:W-:Y:S01]  /*7f00*/  IADD3 R5, P6, PT, R19.reuse, UR10, RZ ;  /* 0x0000000a13057c10 */ /* 0x040fe2000ffde0ff */
[----:B------:R-:W2:Y:S02]  /*7f10*/  LDCU.64 UR24, c[0x0][0x560] ;  /* 0x0000ac00ff1877ac */ /* 0x000ea40008000a00 */
[----:B------:R4:W5:Y:S01]  /*7f20*/  @!P5 MUFU.RCP R12, R4 ;  /* 0x00000004000cd308 */ /* 0x0009620000001000 */
[----:B------:R-:W-:Y:S01]  /*7f30*/  IADD3.X R6, PT, PT, R14, UR11, RZ, P6, !PT ;  /* 0x0000000b0e067c10 */ /* 0x000fe2000b7fe4ff */
[----:B0-----:R-:W-:Y:S01]  /*7f40*/  @!P2 FMUL.FTZ R88, R88, R3 ;  /* 0x000000035858a220 */ /* 0x001fe20000410000 */
[-C--:B---3--:R-:W-:Y:S01]  /*7f50*/  ISETP.GE.AND P2, PT, R19, R10.reuse, PT ;  /* 0x0000000a1300720c */ /* 0x088fe20003f46270 */
[----:B------:R-:W0:Y:S04]  /*7f60*/  LDCU.64 UR10, c[0x0][0x518] ;  /* 0x0000a300ff0a77ac */ /* 0x000e280008000a00 */
[----:B------:R-:W3:Y:S01]  /*7f70*/  @!P4 MUFU.RCP R8, R8 ;  /* 0x000000080008c308 */ /* 0x000ee20000001000 */
[----:B----4-:R-:W-:Y:S01]  /*7f80*/  LEA R4, P6, R5, UR14, 0x1 ;  /* 0x0000000e05047c11 */ /* 0x010fe2000f8c08ff */
[----:B-1----:R-:W-:Y:S01]  /*7f90*/  @!P1 FMUL.FTZ R90, R90, R7 ;  /* 0x000000075a5a9220 */ /* 0x002fe20000410000 */
[----:B------:R-:W-:-:S02]  /*7fa0*/  ISETP.GE.AND P3, PT, R51, R10, PT ;  /* 0x0000000a3300720c */ /* 0x000fc40003f66270 */
[----:B------:R-:W-:Y:S01]  /*7fb0*/  LEA.HI.X R5, R5, UR15, R6, 0x1, P6 ;  /* 0x0000000f05057c11 */ /* 0x000fe2000b0f0c06 */
[----:B------:R-:W1:Y:S01]  /*7fc0*/  LDCU.64 UR14, c[0x0][0x520] ;  /* 0x0000a400ff0e77ac */ /* 0x000e620008000a00 */
[-C--:B------:R-:W-:Y:S02]  /*7fd0*/  ISETP.GE.AND P6, PT, R23, R10.reuse, PT ;  /* 0x0000000a1700720c */ /* 0x080fe40003fc6270 */
[----:B------:R-:W-:Y:S01]  /*7fe0*/  ISETP.GE.AND P1, PT, R47, R10, PT ;  /* 0x0000000a2f00720c */ /* 0x000fe20003f26270 */
[----:B-----5:R-:W-:Y:S01]  /*7ff0*/  @!P5 FMUL.FTZ R89, R89, R12 ;  /* 0x0000000c5959d220 */ /* 0x020fe20000410000 */
[----:B------:R-:W-:Y:S01]  /*8000*/  @!P2 STG.E.U16 desc[UR30][R4.64], R9 ;  /* 0x000000090400a986 */ /* 0x000fe2000c10151e */
[-C--:B------:R-:W-:Y:S02]  /*8010*/  ISETP.GE.AND P2, PT, R49, R10.reuse, PT ;  /* 0x0000000a3100720c */ /* 0x080fe40003f46270 */
[----:B------:R-:W-:Y:S02]  /*8020*/  ISETP.GE.AND P5, PT, R43, R10, PT ;  /* 0x0000000a2b00720c */ /* 0x000fe40003fa6270 */
[----:B------:R-:W-:Y:S01]  /*8030*/  @!P3 STG.E.U16 desc[UR30][R4.64+0x40], R11 ;  /* 0x0000400b0400b986 */ /* 0x000fe2000c10151e */
[----:B---3--:R-:W-:Y:S01]  /*8040*/  @!P4 FMUL.FTZ R91, R91, R8 ;  /* 0x000000085b5bc220 */ /* 0x008fe20000410000 */
[----:B------:R-:W-:-:S02]  /*8050*/  ISETP.GE.AND P3, PT, R25, R10, PT ;  /* 0x0000000a1900720c */ /* 0x000fc40003f66270 */
[----:B------:R-:W-:Y:S01]  /*8060*/  @!P6 STG.E.U16 desc[UR30][R4.64+0x80], R13 ;  /* 0x0000800d0400e986 */ /* 0x000fe2000c10151e */
        /* <DEDUP_REMOVED lines=21> */
[----:B------:R3:W-:Y:S01]  /*81c0*/  @!P1 STG.E.U16 desc[UR30][R4.64+0x3c0], R85 ;  /* 0x0003c05504009986 */ /* 0x0007e2000c10151e */
[----:B------:R-:W-:-:S04]  /*81d0*/  F2FP.F16.F32.PACK_AB R3, R64, R63 ;  /* 0x0000003f4003723e */ /* 0x000fc800000000ff */
[C---:B------:R-:W-:Y:S01]  /*81e0*/  PRMT R46, R3.reuse, 0x7610, R46 ;  /* 0x00007610032e7816 */ /* 0x040fe2000000002e */
[----:B------:R-:W-:Y:S01]  /*81f0*/  BAR.SYNC.DEFER_BLOCKING 0x0 ;  /* 0x0000000000007b1d */ /* 0x000fe20000010000 */
[----:B------:R-:W-:Y:S02]  /*8200*/  PRMT R6, R3, 0x7632, R6 ;  /* 0x0000763203067816 */ /* 0x000fe40000000006 */
[----:B------:R-:W-:Y:S02]  /*8210*/  F2FP.F16.F32.PACK_AB R3, R69, R68 ;  /* 0x000000444503723e */ /* 0x000fe400000000ff */
[----:B---3--:R-:W-:Y:S02]  /*8220*/  F2FP.F16.F32.PACK_AB R5, R67, R65 ;  /* 0x000000414305723e */ /* 0x008fe400000000ff */
[C---:B------:R-:W-:Y:S02]  /*8230*/  PRMT R9, R3.reuse, 0x7610, R9 ;  /* 0x0000761003097816 */ /* 0x040fe40000000009 */
[----:B------:R-:W-:-:S02]  /*8240*/  PRMT R10, R3, 0x7632, R10 ;  /* 0x00007632030a7816 */ /* 0x000fc4000000000a */
[----:B------:R-:W-:Y:S02]  /*8250*/  F2FP.F16.F32.PACK_AB R3, R77, R70 ;  /* 0x000000464d03723e */ /* 0x000fe400000000ff */
[----:B------:R-:W-:Y:S02]  /*8260*/  F2FP.F16.F32.PACK_AB R4, R79, R78 ;  /* 0x0000004e4f04723e */ /* 0x000fe400000000ff */
[C---:B------:R-:W-:Y:S02]  /*8270*/  PRMT R8, R5.reuse, 0x7632, R8 ;  /* 0x0000763205087816 */ /* 0x040fe40000000008 */
[----:B------:R-:W-:Y:S02]  /*8280*/  PRMT R7, R5, 0x7610, R7 ;  /* 0x0000761005077816 */ /* 0x000fe40000000007 */
[C---:B------:R-:W-:Y:S02]  /*8290*/  PRMT R11, R4.reuse, 0x7610, R11 ;  /* 0x00007610040b7816 */ /* 0x040fe4000000000b */
[----:B------:R-:W-:Y:S01]  /*82a0*/  PRMT R12, R4, 0x7632, R12 ;  /* 0x00007632040c7816 */ /* 0x000fe2000000000c */
[----:B------:R3:W-:Y:S01]  /*82b0*/  STS.U16 [R92], R46 ;  /* 0x0000002e5c007388 */ /* 0x0007e20000000400 */
[----:B------:R-:W-:-:S03]  /*82c0*/  F2FP.F16.F32.PACK_AB R5, R81, R80 ;  /* 0x000000505105723e */ /* 0x000fc600000000ff */
[----:B------:R4:W-:Y:S01]  /*82d0*/  STS.U16 [R92+0x2], R6 ;  /* 0x000002065c007388 */ /* 0x0009e20000000400 */
[----:B------:R-:W-:Y:S02]  /*82e0*/  F2FP.F16.F32.PACK_AB R4, R91, R90 ;  /* 0x0000005a5b04723e */ /* 0x000fe400000000ff */
[C---:B---3--:R-:W-:Y:S02]  /*82f0*/  PRMT R46, R3.reuse, 0x7610, R46 ;  /* 0x00007610032e7816 */ /* 0x048fe4000000002e */
[----:B----4-:R-:W-:Y:S02]  /*8300*/  PRMT R6, R3, 0x7632, R6 ;  /* 0x0000763203067816 */ /* 0x010fe40000000006 */
[----:B------:R-:W-:Y:S01]  /*8310*/  F2FP.F16.F32.PACK_AB R3, R89, R88 ;  /* 0x000000585903723e */ /* 0x000fe200000000ff */
[----:B------:R3:W-:Y:S03]  /*8320*/  STS.U16 [R92+0x6], R8 ;  /* 0x000006085c007388 */ /* 0x0007e60000000400 */
[----:B------:R-:W-:Y:S01]  /*8330*/  PRMT R13, R3, 0x7632, R13 ;  /* 0x00007632030d7816 */ /* 0x000fe2000000000d */
[----:B------:R4:W-:Y:S04]  /*8340*/  STS.U16 [R92+0xa], R10 ;  /* 0x00000a0a5c007388 */ /* 0x0009e80000000400 */
[----:B------:R5:W-:Y:S01]  /*8350*/  STS.U16 [R92+0xc], R46 ;  /* 0x00000c2e5c007388 */ /* 0x000be20000000400 */
[----:B---3--:R-:W-:-:S02]  /*8360*/  PRMT R8, R5, 0x7632, R8 ;  /* 0x0000763205087816 */ /* 0x008fc40000000008 */
[----:B----4-:R-:W-:Y:S02]  /*8370*/  PRMT R10, R3, 0x7610, R10 ;  /* 0x00007610030a7816 */ /* 0x010fe4000000000a */
[----:B-----5:R-:W-:Y:S01]  /*8380*/  PRMT R46, R4, 0x7632, R46 ;  /* 0x00007632042e7816 */ /* 0x020fe2000000002e */
[----:B------:R-:W-:Y:S04]  /*8390*/  STS.U16 [R92+0x4], R7 ;  /* 0x000004075c007388 */ /* 0x000fe80000000400 */
[----:B------:R-:W-:Y:S04]  /*83a0*/  STS.U16 [R92+0x8], R9 ;  /* 0x000008095c007388 */ /* 0x000fe80000000400 */
[----:B------:R-:W-:Y:S04]  /*83b0*/  STS.U16 [R92+0xe], R6 ;  /* 0x00000e065c007388 */ /* 0x000fe80000000400 */
[----:B------:R-:W-:Y:S04]  /*83c0*/  STS.U16 [R92+0x10], R11 ;  /* 0x0000100b5c007388 */ /* 0x000fe80000000400 */
[----:B------:R-:W-:Y:S04]  /*83d0*/  STS.U16 [R92+0x12], R12 ;  /* 0x0000120c5c007388 */ /* 0x000fe80000000400 */
[----:B------:R3:W-:Y:S04]  /*83e0*/  STS.U16 [R92+0x14], R5 ;  /* 0x000014055c007388 */ /* 0x0007e80000000400 */
[----:B------:R4:W-:Y:S04]  /*83f0*/  STS.U16 [R92+0x16], R8 ;  /* 0x000016085c007388 */ /* 0x0009e80000000400 */
        /* <DEDUP_REMOVED lines=23> */
[----:B------:R-:W-:-:S05]  /*8570*/  FADD.FTZ R63, R63, R48 ;  /* 0x000000303f3f7221 */ /* 0x000fca0000010000 */
[----:B------:R-:W5:Y:S01]  /*8580*/  LDS R6, [UR23+0x1080] ;  /* 0x00108017ff067984 */ /* 0x000f620008000800 */
[----:B------:R-:W-:Y:S01]  /*8590*/  FADD.FTZ R64, R63, R64 ;  /* 0x000000403f407221 */ /* 0x000fe20000010000 */
[----:B0-----:R-:W-:-:S03]  /*85a0*/  UIMAD.WIDE.U32 UR12, UR26, UR10, UR12 ;  /* 0x0000000a1a0c72a5 */ /* 0x001fc6000f8e000c */
[----:B------:R-:W-:Y:S01]  /*85b0*/  FADD.FTZ R64, R64, R65 ;  /* 0x0000004140407221 */ /* 0x000fe20000010000 */
[----:B------:R-:W-:-:S03]  /*85c0*/  UIMAD UR11, UR26, UR11, UR13 ;  /* 0x0000000b1a0b72a4 */ /* 0x000fc6000f8e020d */
[----:B------:R-:W-:Y:S01]  /*85d0*/  FADD.FTZ R67, R64, R67 ;  /* 0x0000004340437221 */ /* 0x000fe20000010000 */
[----:B------:R-:W-:-:S03]  /*85e0*/  UMOV UR10, UR12 ;  /* 0x0000000c000a7c82 */ /* 0x000fc60008000000 */
[----:B------:R-:W-:Y:S01]  /*85f0*/  FADD.FTZ R68, R67, R68 ;  /* 0x0000004443447221 */ /* 0x000fe20000010000 */
[----:B-1----:R-:W-:-:S03]  /*8600*/  UIMAD.WIDE.U32 UR10, UR8, UR14, UR10 ;  /* 0x0000000e080a72a5 */ /* 0x002fc6000f8e000a */
[----:B------:R-:W-:Y:S01]  /*8610*/  FADD.FTZ R69, R68, R69 ;  /* 0x0000004544457221 */ /* 0x000fe20000010000 */
[----:B------:R-:W-:Y:S02]  /*8620*/  UIMAD UR9, UR8, UR15, UR11 ;  /* 0x0000000f080972a4 */ /* 0x000fe4000f8e020b */
[----:B---3--:R-:W-:Y:S01]  /*8630*/  IADD3 R5, P0, PT, R19, UR10, RZ ;  /* 0x0000000a13057c10 */ /* 0x008fe2000ff1e0ff */
[----:B------:R-:W-:-:S03]  /*8640*/  FADD.FTZ R70, R69, R70 ;  /* 0x0000004645467221 */ /* 0x000fc60000010000 */
[----:B----4-:R-:W-:Y:S01]  /*8650*/  IADD3.X R8, PT, PT, RZ, UR9, RZ, P0, !PT ;  /* 0x00000009ff087c10 */ /* 0x010fe200087fe4ff */
[----:B------:R-:W-:Y:S01]  /*8660*/  FADD.FTZ R77, R70, R77 ;  /* 0x0000004d464d7221 */ /* 0x000fe20000010000 */
[----:B--2---:R-:W-:-:S03]  /*8670*/  LEA R4, P3, R5, UR24, 0x1 ;  /* 0x0000001805047c11 */ /* 0x004fc6000f8608ff */
[----:B------:R-:W-:Y:S01]  /*8680*/  FADD.FTZ R78, R77, R78 ;  /* 0x0000004e4d4e7221 */ /* 0x000fe20000010000 */
[----:B------:R-:W-:Y:S02]  /*8690*/  LEA.HI.X R5, R5, UR25, R8, 0x1, P3 ;  /* 0x0000001905057c11 */ /* 0x000fe400098f0c08 */
[-C--:B-----5:R-:W-:Y:S02]  /*86a0*/  ISETP.GE.AND P2, PT, R19, R6.reuse, PT ;  /* 0x000000061300720c */ /* 0x0a0fe40003f46270 */
[-C--:B------:R-:W-:Y:S01]  /*86b0*/  ISETP.GE.AND P1, PT, R51, R6.reuse, PT ;  /* 0x000000063300720c */ /* 0x080fe20003f26270 */
[----:B------:R-:W-:Y:S01]  /*86c0*/  FADD.FTZ R79, R78, R79 ;  /* 0x0000004f4e4f7221 */ /* 0x000fe20000010000 */
[-C--:B------:R-:W-:Y:S02]  /*86d0*/  ISETP.GE.AND P0, PT, R23, R6.reuse, PT ;  /* 0x000000061700720c */ /* 0x080fe40003f06270 */
[-C--:B------:R-:W-:Y:S02]  /*86e0*/  ISETP.GE.AND P4, PT, R47, R6.reuse, PT ;  /* 0x000000062f00720c */ /* 0x080fe40003f86270 */
[----:B------:R-:W-:-:S02]  /*86f0*/  ISETP.GE.AND P6, PT, R49, R6, PT ;  /* 0x000000063100720c */ /* 0x000fc40003fc6270 */
[-C--:B------:R-:W-:Y:S02]  /*8700*/  ISETP.GE.AND P5, PT, R25, R6.reuse, PT ;  /* 0x000000061900720c */ /* 0x080fe40003fa6270 */
[-C--:B------:R-:W-:Y:S01]  /*8710*/  ISETP.GE.AND P3, PT, R45, R6.reuse, PT ;  /* 0x000000062d00720c */ /* 0x080fe20003f66270 */
[----:B------:R0:W-:Y:S01]  /*8720*/  @!P2 STG.E.U16 desc[UR30][R4.64], R3 ;  /* 0x000000030400a986 */ /* 0x0001e2000c10151e */
[----:B------:R-:W-:-:S03]  /*8730*/  ISETP.GE.AND P2, PT, R43, R6, PT ;  /* 0x000000062b00720c */ /* 0x000fc60003f46270 */
[----:B------:R1:W-:Y:S01]  /*8740*/  @!P1 STG.E.U16 desc[UR30][R4.64+0x40], R7 ;  /* 0x0000400704009986 */ /* 0x0003e2000c10151e */
[----:B------:R-:W-:Y:S01]  /*8750*/  ISETP.GE.AND P1, PT, R41, R6, PT ;  /* 0x000000062900720c */ /* 0x000fe20003f26270 */
[----:B------:R-:W-:-:S04]  /*8760*/  FADD.FTZ R80, R79, R80 ;  /* 0x000000504f507221 */ /* 0x000fc80000010000 */
[----:B------:R-:W-:Y:S01]  /*8770*/  FADD.FTZ R81, R80, R81 ;  /* 0x0000005150517221 */ /* 0x000fe20000010000 */
[----:B------:R1:W-:Y:S03]  /*8780*/  @!P0 STG.E.U16 desc[UR30][R4.64+0x80], R9 ;  /* 0x0000800904008986 */ /* 0x0003e6000c10151e */
[----:B------:R-:W-:Y:S01]  /*8790*/  FADD.FTZ R88, R81, R88 ;  /* 0x0000005851587221 */ /* 0x000fe20000010000 */
[----:B------:R1:W-:Y:S01]  /*87a0*/  @!P4 STG.E.U16 desc[UR30][R4.64+0xc0], R161 ;  /* 0x0000c0a10400c986 */ /* 0x0003e2000c10151e */
[-C--:B------:R-:W-:Y:S02]  /*87b0*/  ISETP.GE.AND P0, PT, R39, R6.reuse, PT ;  /* 0x000000062700720c */ /* 0x080fe40003f06270 */
[-C--:B------:R-:W-:Y:S01]  /*87c0*/  ISETP.GE.AND P4, PT, R37, R6.reuse, PT ;  /* 0x000000062500720c */ /* 0x080fe20003f86270 */
[----:B------:R1:W-:Y:S01]  /*87d0*/  @!P6 STG.E.U16 desc[UR30][R4.64+0x100], R11 ;  /* 0x0001000b0400e986 */ /* 0x0003e2000c10151e */
[----:B------:R-:W-:Y:S01]  /*87e0*/  ISETP.GE.AND P6, PT, R35, R6, PT ;  /* 0x000000062300720c */ /* 0x000fe20003fc6270 */
[----:B------:R-:W-:-:S02]  /*87f0*/  FADD.FTZ R89, R88, R89 ;  /* 0x0000005958597221 */ /* 0x000fc40000010000 */
        /* <DEDUP_REMOVED lines=8> */
[----:B------:R-:W-:-:S04]  /*8880*/  FADD.FTZ R90, R89, R90 ;  /* 0x0000005a595a7221 */ /* 0x000fc80000010000 */
[----:B0-----:R-:W-:Y:S01]  /*8890*/  FADD.FTZ R3, R90, R91 ;  /* 0x0000005b5a037221 */ /* 0x001fe20000010000 */
        /* <DEDUP_REMOVED lines=8> */
[----:B------:R-:W-:-:S04]  /*8920*/  UIADD3 UR17, UP0, UPT, UR17, -0x1000, URZ ;  /* 0xfffff00011117890 */ /* 0x000fc8000ff1e0ff */
[----:B------:R-:W-:Y:S02]  /*8930*/  UIADD3.X UR18, UPT, UPT, UR18, -0x1, URZ, UP0, !UPT ;  /* 0xffffffff12127890 */ /* 0x000fe400087fe4ff */
[----:B------:R-:W-:Y:S02]  /*8940*/  UISETP.GT.AND UP0, UPT, UR16, 0x1, UPT ;  /* 0x000000011000788c */ /* 0x000fe4000bf04270 */
[----:B------:R-:W-:Y:S02]  /*8950*/  UIADD3 UR9, UPT, UPT, UR16, -0x1, URZ ;  /* 0xffffffff10097890 */ /* 0x000fe4000fffe0ff */
[----:B------:R-:W-:Y:S02]  /*8960*/  UIADD3 UR21, UP1, UPT, UR21, -0x1000, URZ ;  /* 0xfffff00015157890 */ /* 0x000fe4000ff3e0ff */
[----:B------:R-:W-:Y:S02]  /*8970*/  UIADD3 UR19, UP2, UPT, UR19, -0x1000, URZ ;  /* 0xfffff00013137890 */ /* 0x000fe4000ff5e0ff */
[----:B------:R-:W-:-:S02]  /*8980*/  UIADD3.X UR22, UPT, UPT, UR22, -0x1, URZ, UP1, !UPT ;  /* 0xffffffff16167890 */ /* 0x000fc40008ffe4ff */
[----:B------:R-:W-:Y:S01]  /*8990*/  UIADD3.X UR20, UPT, UPT, UR20, -0x1, URZ, UP2, !UPT ;  /* 0xffffffff14147890 */ /* 0x000fe200097fe4ff */
[----:B------:R-:W-:Y:S01]  /*89a0*/  UMOV UR16, UR9 ;  /* 0x0000000900107c82 */ /* 0x000fe20008000000 */
[----:B-1----:R-:W-:Y:S10]  /*89b0*/  BRA.U UP0, `(.L_x_174) ;  /* 0xffffff7900e07547 */ /* 0x002ff4000b83ffff */
.L_x_127:
[----:B------:R-:W0:Y:S01]  /*89c0*/  LDCU.64 UR6, c[0x0][0x548] ;  /* 0x0000a900ff0677ac */ /* 0x000e220008000a00 */
[----:B------:R-:W1:Y:S01]  /*89d0*/  S2R R11, SR_TID.X ;  /* 0x00000000000b7919 */ /* 0x000e620000002100 */
[----:B------:R-:W2:Y:S01]  /*89e0*/  LDCU UR21, c[0x0][0x38c] ;  /* 0x00007180ff1577ac */ /* 0x000ea20008000800 */
[----:B------:R-:W3:Y:S01]  /*89f0*/  LDCU.64 UR10, c[0x0][0x568] ;  /* 0x0000ad00ff0a77ac */ /* 0x000ee20008000a00 */
[----:B0-----:R-:W-:-:S04]  /*8a00*/  UISETP.NE.U32.AND UP0, UPT, UR6, URZ, UPT ;  /* 0x000000ff0600728c */ /* 0x001fc8000bf05070 */
[----:B------:R-:W-:-:S09]  /*8a10*/  UISETP.NE.AND.EX UP0, UPT, UR7, URZ, UPT, UP0 ;  /* 0x000000ff0700728c */ /* 0x000fd2000bf05300 */
[----:B--23--:R-:W-:Y:S05]  /*8a20*/  BRA.U !UP0, `(.L_x_175) ;  /* 0x00000001089c7547 */ /* 0x00cfea000b800000 */
[----:B------:R-:W2:Y:S01]  /*8a30*/  LDL.LU R3, [R1+0x10] ;  /* 0x0000100001037983 */ /* 0x000ea20000300800 */
[----:B------:R-:W-:Y:S01]  /*8a40*/  BSSY.RECONVERGENT B0, `(.L_x_175) ;  /* 0x0000025000007945 */ /* 0x000fe20003800200 */
[----:B------:R-:W0:Y:S01]  /*8a50*/  S2R R4, SR_LANEID ;  /* 0x0000000000047919 */ /* 0x000e220000000000 */
[----:B------:R-:W3:Y:S01]  /*8a60*/  S2R R6, SR_TID.X ;  /* 0x0000000000067919 */ /* 0x000ee20000002100 */
        /* <DEDUP_REMOVED lines=8> */
[----:B---3--:R-:W-:-:S04]  /*8af0*/  @!P1 SHF.R.U32.HI R0, RZ, 0x3, R6 ;  /* 0x00000003ff009819 */ /* 0x008fc80000011606 */
        /* <DEDUP_REMOVED lines=12> */
[----:B------:R-:W2:Y:S01]  /*8bc0*/  S2UR UR5, SR_CgaCtaId ;  /* 0x00000000000579c3 */ /* 0x000ea20000008800 */
[----:B------:R-:W-:Y:S02]  /*8bd0*/  UMOV UR4, 0x400 ;  /* 0x0000040000047882 */ /* 0x000fe40000000000 */
[----:B--2---:R-:W-:-:S09]  /*8be0*/  ULEA UR4, UR5, UR4, 0x18 ;  /* 0x0000000405047291 */ /* 0x004fd2000f8ec0ff */
[----:B0-----:R-:W0:Y:S04]  /*8bf0*/  LDS.64 R2, [UR4+0x1098] ;  /* 0x00109804ff027984 */ /* 0x001e280008000a00 */
[----:B------:R-:W2:Y:S01]  /*8c00*/  LDS R5, [UR4+0x10a0] ;  /* 0x0010a004ff057984 */ /* 0x000ea20008000800 */
[----:B------:R-:W-:-:S04]  /*8c10*/  ULEA UR4, UP0, UR8, UR6, 0x2 ;  /* 0x0000000608047291 */ /* 0x000fc8000f8010ff */
[----:B------:R-:W-:Y:S01]  /*8c20*/  ULEA.HI.X UR5, UR8, UR7, URZ, 0x2, UP0 ;  /* 0x0000000708057291 */ /* 0x000fe200080f14ff */
[----:B0-----:R-:W-:-:S04]  /*8c30*/  FADD.FTZ R2, R4, R2 ;  /* 0x0000000204027221 */ /* 0x001fc80000010000 */
[----:B------:R-:W-:Y:S01]  /*8c40*/  FADD.FTZ R0, R3, R2 ;  /* 0x0000000203007221 */ /* 0x000fe20000010000 */
[----:B------:R-:W-:Y:S02]  /*8c50*/  MOV R2, UR4 ;  /* 0x0000000400027c02 */ /* 0x000fe40008000f00 */
[----:B------:R-:W-:Y:S01]  /*8c60*/  MOV R3, UR5 ;  /* 0x0000000500037c02 */ /* 0x000fe20008000f00 */
[----:B--2---:R-:W-:-:S05]  /*8c70*/  FADD.FTZ R5, R0, R5 ;  /* 0x0000000500057221 */ /* 0x004fca0000010000 */
[----:B------:R2:W-:Y:S02]  /*8c80*/  REDG.E.ADD.F32.FTZ.RN.STRONG.GPU desc[UR30][R2.64], R5 ;  /* 0x00000005020079a6 */ /* 0x0005e4000c12f31e */
.L_x_176:
[----:B------:R-:W-:Y:S05]  /*8c90*/  BSYNC.RECONVERGENT B0 ;  /* 0x0000000000007941 */ /* 0x000fea0003800200 */
.L_x_175:
[----:B------:R-:W-:Y:S01]  /*8ca0*/  UISETP.NE.U32.AND UP0, UPT, UR10, URZ, UPT ;  /* 0x000000ff0a00728c */ /* 0x000fe2000bf05070 */
[----:B-1----:R-:W-:-:S03]  /*8cb0*/  ISETP.GE.AND P0, PT, R11, UR21, PT ;  /* 0x000000150b007c0c */ /* 0x002fc6000bf06270 */
[----:B------:R-:W-:-:S09]  /*8cc0*/  UISETP.NE.AND.EX UP0, UPT, UR11, URZ, UPT, UP0 ;  /* 0x000000ff0b00728c */ /* 0x000fd2000bf05300 */
[----:B------:R-:W-:Y:S05]  /*8cd0*/  BRA.U !UP0, `(.L_x_177) ;  /* 0x0000000108a07547 */ /* 0x000fea000b800000 */
[----:B--2---:R-:W2:Y:S01]  /*8ce0*/  LDL.LU R2, [R1+0xc] ;  /* 0x00000c0001027983 */ /* 0x004ea20000300800 */
[----:B------:R-:W-:Y:S01]  /*8cf0*/  BSSY.RECONVERGENT B0, `(.L_x_177) ;  /* 0x0000026000007945 */ /* 0x000fe20003800200 */
[----:B0-----:R-:W0:Y:S01]  /*8d00*/  S2R R4, SR_LANEID ;  /* 0x0000000000047919 */ /* 0x001e220000000000 */
        /* <DEDUP_REMOVED lines=36> */
.L_x_178:
[----:B------:R-:W-:Y:S05]  /*8f50*/  BSYNC.RECONVERGENT B0 ;  /* 0x0000000000007941 */ /* 0x000fea0003800200 */
.L_x_177:
        /* <DEDUP_REMOVED lines=34> */
.L_x_180:
        /* <DEDUP_REMOVED lines=57> */
.L_x_179:
[----:B------:R-:W-:Y:S05]  /*9510*/  EXIT ;  /* 0x000000000000794d */ /* 0x000fea0003800000 */
.L_x_165:
[----:B------:R-:W-:Y:S01]  /*9520*/  HFMA2 R154, -RZ, RZ, 0, 5.9604644775390625e-08 ;  /* 0x00000001ff9a7431 */ /* 0x000fe200000001ff */
[----:B------:R-:W-:Y:S02]  /*9530*/  MOV R86, 0xffffffff ;  /* 0xffffffff00567802 */ /* 0x000fe40000000f00 */
[----:B------:R-:W-:Y:S02]  /*9540*/  MOV R165, R162 ;  /* 0x000000a200a57202 */ /* 0x000fe40000000f00 */
[----:B------:R-:W-:-:S07]  /*9550*/  MOV R87, RZ ;  /* 0x000000ff00577202 */ /* 0x000fce0000000f00 */
[----:B-1---5:R-:W-:Y:S05]  /*9560*/  WARPSYNC.COLLECTIVE R86, `(.L_x_181) ;  /* 0x0000000056087348 */ /* 0x022fea0003c00000 */
[----:B------:R0:W2:Y:S02]  /*9570*/  SHFL.UP P6, R86, R165, R154, R87 ;  /* 0x0400009aa5567389 */ /* 0x0000a400000c0057 */
[----:B012--5:R-:W-:Y:S05]  /*9580*/  ENDCOLLECTIVE ;  /* 0x000000000000791b */ /* 0x027fea0003800000 */
.L_x_181:
[----:B------:R-:W-:Y:S02]  /*9590*/  MOV R165, R155 ;  /* 0x0000009b00a57202 */ /* 0x000fe40000000f00 */
[----:B------:R-:W-:Y:S02]  /*95a0*/  MOV R157, R86 ;  /* 0x00000056009d7202 */ /* 0x000fe40000000f00 */
[----:B------:R-:W-:-:S07]  /*95b0*/  MOV R86, 0xffffffff ;  /* 0xffffffff00567802 */ /* 0x000fce0000000f00 */
[----:B------:R-:W-:Y:S05]  /*95c0*/  WARPSYNC.COLLECTIVE R86, `(.L_x_182) ;  /* 0x0000000056087348 */ /* 0x000fea0003c00000 */
[----:B------:R0:W1:Y:S02]  /*95d0*/  SHFL.UP P6, R86, R165, R154, R87 ;  /* 0x0400009aa5567389 */ /* 0x00006400000c0057 */
[----:B01----:R-:W-:Y:S05]  /*95e0*/  ENDCOLLECTIVE ;  /* 0x000000000000791b */ /* 0x003fea0003800000 */
.L_x_182:
        /* <DEDUP_REMOVED lines=9> */
.L_x_183:
[----:B------:R-:W-:Y:S02]  /*9680*/  MOV R165, R157 ;  /* 0x0000009d00a57202 */ /* 0x000fe40000000f00 */
[----:B------:R-:W-:Y:S02]  /*9690*/  MOV R155, R86 ;  /* 0x00000056009b7202 */ /* 0x000fe40000000f00 */
[----:B------:R-:W-:-:S07]  /*96a0*/  MOV R86, 0xffffffff ;  /* 0xffffffff00567802 */ /* 0x000fce0000000f00 */
[----:B------:R-:W-:Y:S05]  /*96b0*/  WARPSYNC.COLLECTIVE R86, `(.L_x_184) ;  /* 0x0000000056087348 */ /* 0x000fea0003c00000 */
[----:B------:R0:W1:Y:S02]  /*96c0*/  SHFL.UP P6, R86, R165, R154, R87 ;  /* 0x0400009aa5567389 */ /* 0x00006400000c0057 */
[----:B01----:R-:W-:Y:S05]  /*96d0*/  ENDCOLLECTIVE ;  /* 0x000000000000791b */ /* 0x003fea0003800000 */
.L_x_184:
        /* <DEDUP_REMOVED lines=9> */
.L_x_185:
[----:B------:R-:W-:Y:S02]  /*9770*/  MOV R165, R157 ;  /* 0x0000009d00a57202 */ /* 0x000fe40000000f00 */
[----:B------:R-:W-:Y:S02]  /*9780*/  MOV R155, R86 ;  /* 0x00000056009b7202 */ /* 0x000fe40000000f00 */
[----:B------:R-:W-:-:S07]  /*9790*/  MOV R86, 0xffffffff ;  /* 0xffffffff00567802 */ /* 0x000fce0000000f00 */
[----:B------:R-:W-:Y:S05]  /*97a0*/  WARPSYNC.COLLECTIVE R86, `(.L_x_186) ;  /* 0x0000000056087348 */ /* 0x000fea0003c00000 */
[----:B------:R0:W1:Y:S02]  /*97b0*/  SHFL.UP P6, R86, R165, R154, R87 ;  /* 0x0400009aa5567389 */ /* 0x00006400000c0057 */
[----:B01----:R-:W-:Y:S05]  /*97c0*/  ENDCOLLECTIVE ;  /* 0x000000000000791b */ /* 0x003fea0003800000 */
.L_x_186:
        /* <DEDUP_REMOVED lines=9> */
.L_x_187:
[----:B------:R-:W-:Y:S02]  /*9860*/  MOV R165, R157 ;  /* 0x0000009d00a57202 */ /* 0x000fe40000000f00 */
[----:B------:R-:W-:Y:S02]  /*9870*/  MOV R155, R86 ;  /* 0x00000056009b7202 */ /* 0x000fe40000000f00 */
[----:B------:R-:W-:-:S07]  /*9880*/  MOV R86, 0xffffffff ;  /* 0xffffffff00567802 */ /* 0x000fce0000000f00 */
[----:B------:R-:W-:Y:S05]  /*9890*/  WARPSYNC.COLLECTIVE R86, `(.L_x_188) ;  /* 0x0000000056087348 */ /* 0x000fea0003c00000 */
[----:B------:R0:W1:Y:S02]  /*98a0*/  SHFL.UP P6, R86, R165, R154, R87 ;  /* 0x0400009aa5567389 */ /* 0x00006400000c0057 */
[----:B01----:R-:W-:Y:S05]  /*98b0*/  ENDCOLLECTIVE ;  /* 0x000000000000791b */ /* 0x003fea0003800000 */
.L_x_188:
        /* <DEDUP_REMOVED lines=9> */
.L_x_189:
[----:B------:R-:W-:Y:S02]  /*9950*/  MOV R165, R157 ;  /* 0x0000009d00a57202 */ /* 0x000fe40000000f00 */
[----:B------:R-:W-:Y:S02]  /*9960*/  MOV R155, R86 ;  /* 0x00000056009b7202 */ /* 0x000fe40000000f00 */
[----:B------:R-:W-:-:S07]  /*9970*/  MOV R86, 0xffffffff ;  /* 0xffffffff00567802 */ /* 0x000fce0000000f00 */
[----:B------:R-:W-:Y:S05]  /*9980*/  WARPSYNC.COLLECTIVE R86, `(.L_x_190) ;  /* 0x0000000056087348 */ /* 0x000fea0003c00000 */
[----:B------:R0:W1:Y:S02]  /*9990*/  SHFL.UP P6, R86, R165, R154, R87 ;  /* 0x0400009aa5567389 */ /* 0x00006400000c0057 */
[----:B01----:R-:W-:Y:S05]  /*99a0*/  ENDCOLLECTIVE ;  /* 0x000000000000791b */ /* 0x003fea0003800000 */
.L_x_190:
[----:B------:R-:W-:Y:S05]  /*99b0*/  BRA `(.L_x_191) ;  /* 0xffffffb800947947 */ /* 0x000fea000383ffff */
.L_x_166:
        /* <DEDUP_REMOVED lines=8> */
.L_x_193:
[----:B------:R-:W-:Y:S05]  /*9a40*/  BSYNC B0 ;  /* 0x0000000000007941 */ /* 0x000fea0003800000 */
.L_x_192:
[----:B------:R-:W-:Y:S05]  /*9a50*/  BRA `(.L_x_194) ;  /* 0xffffffb800807947 */ /* 0x000fea000383ffff */
.L_x_167:
        /* <DEDUP_REMOVED lines=8> */
.L_x_196:
[----:B------:R-:W-:Y:S05]  /*9ae0*/  BSYNC B0 ;  /* 0x0000000000007941 */ /* 0x000fea0003800000 */
.L_x_195:
[----:B------:R-:W-:Y:S05]  /*9af0*/  BRA `(.L_x_197) ;  /* 0xffffffb800607947 */ /* 0x000fea000383ffff */
.L_x_168:
        /* <DEDUP_REMOVED lines=8> */
.L_x_199:
[----:B------:R-:W-:Y:S05]  /*9b80*/  BSYNC B0 ;  /* 0x0000000000007941 */ /* 0x000fea0003800000 */
.L_x_198:
        /* <DEDUP_REMOVED lines=9> */
.L_x_200:
[----:B------:R-:W-:Y:S01]  /*9c20*/  HFMA2 R154, -RZ, RZ, 0, 0 ;  /* 0x00000000ff9a7431 */ /* 0x000fe200000001ff */
[----:B------:R-:W-:Y:S02]  /*9c30*/  MOV R87, R40 ;  /* 0x0000002800577202 */ /* 0x000fe40000000f00 */
[----:B------:R-:W-:Y:S02]  /*9c40*/  MOV R163, R86 ;  /* 0x0000005600a37202 */ /* 0x000fe40000000f00 */
[----:B------:R-:W-:-:S07]  /*9c50*/  MOV R86, 0xffffffff ;  /* 0xffffffff00567802 */ /* 0x000fce0000000f00 */
[----:B------:R-:W-:Y:S05]  /*9c60*/  WARPSYNC.COLLECTIVE R86, `(.L_x_201) ;  /* 0x0000000056087348 */ /* 0x000fea0003c00000 */
[----:B------:R0:W1:Y:S02]  /*9c70*/  SHFL.IDX P1, R157, R87, R154, R155 ;  /* 0x0000009a579d7389 */ /* 0x000064000002009b */
[----:B01----:R-:W-:Y:S05]  /*9c80*/  ENDCOLLECTIVE ;  /* 0x000000000000791b */ /* 0x003fea0003800000 */
.L_x_201:
[----:B------:R-:W-:Y:S02]  /*9c90*/  MOV R87, R41 ;  /* 0x0000002900577202 */ /* 0x000fe40000000f00 */
[----:B------:R-:W-:-:S07]  /*9ca0*/  MOV R40, R157 ;  /* 0x0000009d00287202 */ /* 0x000fce0000000f00 */
[----:B------:R-:W-:Y:S05]  /*9cb0*/  WARPSYNC.COLLECTIVE R86, `(.L_x_202) ;  /* 0x0000000056087348 */ /* 0x000fea0003c00000 */
[----:B------:R0:W1:Y:S02]  /*9cc0*/  SHFL.IDX P1, R157, R87, R154, R155 ;  /* 0x0000009a579d7389 */ /* 0x000064000002009b */
[----:B01----:R-:W-:Y:S05]  /*9cd0*/  ENDCOLLECTIVE ;  /* 0x000000000000791b */ /* 0x003fea0003800000 */
.L_x_202:
[----:B------:R-:W-:Y:S01]  /*9ce0*/  MOV R41, R157 ;  /* 0x0000009d00297202 */ /* 0x000fe20000000f00 */
[----:B------:R-:W-:Y:S06]  /*9cf0*/  BRA `(.L_x_203) ;  /* 0xffffffb400f87947 */ /* 0x000fec000383ffff */
.L_x_170:
        /* <DEDUP_REMOVED lines=9> */
.L_x_204:
[----:B------:R-:W-:Y:S02]  /*9d90*/  ISETP.GT.U32.AND P3, PT, R152, 0xf, PT ;  /* 0x0000000f9800780c */ /* 0x000fe40003f64070 */
[----:B------:R-:W-:Y:S02]  /*9da0*/  MOV R155, 0x1f ;  /* 0x0000001f009b7802 */ /* 0x000fe40000000f00 */
[----:B------:R-:W-:Y:S02]  /*9db0*/  MOV R165, R163 ;  /* 0x000000a300a57202 */ /* 0x000fe40000000f00 */
[----:B------:R-:W-:-:S07]  /*9dc0*/  MOV R153, R154 ;  /* 0x0000009a00997202 */ /* 0x000fce0000000f00 */
[----:B------:R-:W-:Y:S05]  /*9dd0*/  WARPSYNC.COLLECTIVE R86, `(.L_x_205) ;  /* 0x0000000056087348 */ /* 0x000fea0003c00000 */
[----:B------:R0:W1:Y:S02]  /*9de0*/  SHFL.DOWN P4, R154, R165, R87, R157 ;  /* 0x08000057a59a7389 */ /* 0x000064000008009d */
[----:B01----:R-:W-:Y:S05]  /*9df0*/  ENDCOLLECTIVE ;  /* 0x000000000000791b */ /* 0x003fea0003800000 */
.L_x_205:
        /* <DEDUP_REMOVED lines=12> */
.L_x_206:
[----:B------:R-:W-:Y:S02]  /*9ec0*/  MOV R165, R163 ;  /* 0x000000a300a57202 */ /* 0x000fe40000000f00 */
[----:B------:R-:W-:-:S07]  /*9ed0*/  MOV R152, R154 ;  /* 0x0000009a00987202 */ /* 0x000fce0000000f00 */
[----:B------:R-:W-:Y:S05]  /*9ee0*/  WARPSYNC.COLLECTIVE R86, `(.L_x_207) ;  /* 0x0000000056087348 */ /* 0x000fea0003c00000 */
[----:B------:R0:W1:Y:S02]  /*9ef0*/  SHFL.DOWN P4, R154, R165, R87, R157 ;  /* 0x08000057a59a7389 */ /* 0x000064000008009d */
[----:B01----:R-:W-:Y:S05]  /*9f00*/  ENDCOLLECTIVE ;  /* 0x000000000000791b */ /* 0x003fea0003800000 */
.L_x_207:
        /* <DEDUP_REMOVED lines=10> */
.L_x_208:
[----:B------:R-:W-:Y:S02]  /*9fb0*/  MOV R165, R163 ;  /* 0x000000a300a57202 */ /* 0x000fe40000000f00 */
[----:B------:R-:W-:-:S07]  /*9fc0*/  MOV R152, R154 ;  /* 0x0000009a00987202 */ /* 0x000fce0000000f00 */
[----:B------:R-:W-:Y:S05]  /*9fd0*/  WARPSYNC.COLLECTIVE R86, `(.L_x_209) ;  /* 0x0000000056087348 */ /* 0x000fea0003c00000 */
[----:B------:R0:W1:Y:S02]  /*9fe0*/  SHFL.DOWN P4, R154, R165, R87, R157 ;  /* 0x08000057a59a7389 */ /* 0x000064000008009d */
[----:B01----:R-:W-:Y:S05]  /*9ff0*/  ENDCOLLECTIVE ;  /* 0x000000000000791b */ /* 0x003fea0003800000 */
.L_x_209:
        /* <DEDUP_REMOVED lines=9> */
.L_x_210:
[----:B------:R-:W-:Y:S02]  /*a090*/  MOV R165, R163 ;  /* 0x000000a300a57202 */ /* 0x000fe40000000f00 */
[----:B------:R-:W-:-:S07]  /*a0a0*/  MOV R152, R154 ;  /* 0x0000009a00987202 */ /* 0x000fce0000000f00 */
[----:B------:R-:W-:Y:S05]  /*a0b0*/  WARPSYNC.COLLECTIVE R86, `(.L_x_211) ;  /* 0x0000000056087348 */ /* 0x000fea0003c00000 */
[----:B------:R0:W1:Y:S02]  /*a0c0*/  SHFL.DOWN P4, R154, R165, R87, R157 ;  /* 0x08000057a59a7389 */ /* 0x000064000008009d */
[----:B01----:R-:W-:Y:S05]  /*a0d0*/  ENDCOLLECTIVE ;  /* 0x000000000000791b */ /* 0x003fea0003800000 */
.L_x_211:
        /* <DEDUP_REMOVED lines=9> */
.L_x_212:
[----:B------:R-:W-:Y:S02]  /*a170*/  MOV R165, R163 ;  /* 0x000000a300a57202 */ /* 0x000fe40000000f00 */
[----:B------:R-:W-:-:S07]  /*a180*/  MOV R152, R154 ;  /* 0x0000009a00987202 */ /* 0x000fce0000000f00 */
[----:B------:R-:W-:Y:S05]  /*a190*/  WARPSYNC.COLLECTIVE R86, `(.L_x_213) ;  /* 0x0000000056087348 */ /* 0x000fea0003c00000 */
[----:B------:R0:W1:Y:S02]  /*a1a0*/  SHFL.DOWN P4, R154, R165, R87, R157 ;  /* 0x08000057a59a7389 */ /* 0x000064000008009d */
[----:B01----:R-:W-:Y:S05]  /*a1b0*/  ENDCOLLECTIVE ;  /* 0x000000000000791b */ /* 0x003fea0003800000 */
.L_x_213:
        /* <DEDUP_REMOVED lines=10> */
.L_x_214:
[----:B------:R-:W-:Y:S02]  /*a260*/  MOV R87, R163 ;  /* 0x000000a300577202 */ /* 0x000fe40000000f00 */
[----:B------:R-:W-:-:S07]  /*a270*/  MOV R153, R157 ;  /* 0x0000009d00997202 */ /* 0x000fce0000000f00 */
[----:B------:R-:W-:Y:S05]  /*a280*/  WARPSYNC.COLLECTIVE R86, `(.L_x_215) ;  /* 0x0000000056087348 */ /* 0x000fea0003c00000 */
[----:B------:R0:W1:Y:S02]  /*a290*/  SHFL.IDX P1, R157, R87, R154, R155 ;  /* 0x0000009a579d7389 */ /* 0x000064000002009b */
[----:B01----:R-:W-:Y:S05]  /*a2a0*/  ENDCOLLECTIVE ;  /* 0x000000000000791b */ /* 0x003fea0003800000 */
.L_x_215:
        /* <DEDUP_REMOVED lines=8> */
.L_x_216:
[----:B------:R-:W-:Y:S02]  /*a330*/  MOV R165, R163 ;  /* 0x000000a300a57202 */ /* 0x000fe40000000f00 */
[----:B------:R-:W-:-:S07]  /*a340*/  MOV R162, R154 ;  /* 0x0000009a00a27202 */ /* 0x000fce0000000f00 */
[----:B------:R-:W-:Y:S05]  /*a350*/  WARPSYNC.COLLECTIVE R86, `(.L_x_217) ;  /* 0x0000000056087348 */ /* 0x000fea0003c00000 */
[----:B------:R0:W1:Y:S02]  /*a360*/  SHFL.DOWN P4, R154, R165, R87, R157 ;  /* 0x08000057a59a7389 */ /* 0x000064000008009d */
[----:B01----:R-:W-:Y:S05]  /*a370*/  ENDCOLLECTIVE ;  /* 0x000000000000791b */ /* 0x003fea0003800000 */
.L_x_217:
[----:B------:R-:W-:Y:S02]  /*a380*/  MOV R87, R40 ;  /* 0x0000002800577202 */ /* 0x000fe40000000f00 */
[----:B------:R-:W-:Y:S02]  /*a390*/  MOV R163, R154 ;  /* 0x0000009a00a37202 */ /* 0x000fe40000000f00 */
[----:B------:R-:W-:-:S07]  /*a3a0*/  MOV R154, RZ ;  /* 0x000000ff009a7202 */ /* 0x000fce0000000f00 */
[----:B------:R-:W-:Y:S05]  /*a3b0*/  WARPSYNC.COLLECTIVE R86, `(.L_x_218) ;  /* 0x0000000056087348 */ /* 0x000fea0003c00000 */
[----:B------:R0:W1:Y:S02]  /*a3c0*/  SHFL.IDX P1, R157, R87, R154, R155 ;  /* 0x0000009a579d7389 */ /* 0x000064000002009b */
[----:B01----:R-:W-:Y:S05]  /*a3d0*/  ENDCOLLECTIVE ;  /* 0x000000000000791b */ /* 0x003fea0003800000 */
.L_x_218:
[----:B------:R-:W-:Y:S02]  /*a3e0*/  MOV R87, R41 ;  /* 0x0000002900577202 */ /* 0x000fe40000000f00 */
[----:B------:R-:W-:-:S07]  /*a3f0*/  MOV R40, R157 ;  /* 0x0000009d00287202 */ /* 0x000fce0000000f00 */
[----:B------:R-:W-:Y:S05]  /*a400*/  WARPSYNC.COLLECTIVE R86, `(.L_x_219) ;  /* 0x0000000056087348 */ /* 0x000fea0003c00000 */
[----:B------:R0:W1:Y:S02]  /*a410*/  SHFL.IDX P1, R157, R87, R154, R155 ;  /* 0x0000009a579d7389 */ /* 0x000064000002009b */
[----:B01----:R-:W-:Y:S05]  /*a420*/  ENDCOLLECTIVE ;  /* 0x000000000000791b */ /* 0x003fea0003800000 */
.L_x_219:
[----:B------:R-:W-:Y:S01]  /*a430*/  MOV R41, R157 ;  /* 0x0000009d00297202 */ /* 0x000fe20000000f00 */
[----:B------:R-:W-:Y:S06]  /*a440*/  BRA `(.L_x_220) ;  /* 0xffffffb800247947 */ /* 0x000fec000383ffff */
.L_x_221:
        /* <DEDUP_REMOVED lines=11> */
.L_x_10410:


//--------------------- .text._Z25selective_scan_bwd_kernelI32Selective_Scan_bwd_kernel_traitsILi128ELi16ELb0ELb0ELb0ELb1ELb1EN3c104HalfEfEEv12SSMParamsBwd --------------------------
	.section	.text._Z25selective_scan_bwd_kernelI32Selective_Scan_bwd_kernel_traitsILi128ELi16ELb0ELb0ELb0ELb1ELb1EN3c104HalfEfEEv12SSMParamsBwd,"ax",@progbits
	.align	128
        .global         _Z25selective_scan_bwd_kernelI32Selective_Scan_bwd_kernel_traitsILi128ELi16ELb0ELb0ELb0ELb1ELb1EN3c104HalfEfEEv12SSMParamsBwd
        .type           _Z25selective_scan_bwd_kernelI32Selective_Scan_bwd_kernel_traitsILi128ELi16ELb0ELb0ELb0ELb1ELb1EN3c104HalfEfEEv12SSMParamsBwd,@function
        .size           _Z25selective_scan_bwd_kernelI32Selective_Scan_bwd_kernel_traitsILi128ELi16ELb0ELb0ELb0ELb1ELb1EN3c104HalfEfEEv12SSMParamsBwd,(.L_x_10411 - _Z25selective_scan_bwd_kernelI32Selective_Scan_bwd_kernel_traitsILi128ELi16ELb0ELb0ELb0ELb1ELb1EN3c104HalfEfEEv12SSMParamsBwd)
        .other          _Z25selective_scan_bwd_kernelI32Selective_Scan_bwd_kernel_traitsILi128ELi16ELb0ELb0ELb0ELb1ELb1EN3c104HalfEfEEv12SSMParamsBwd,@"STO_CUDA_ENTRY STV_DEFAULT"
_Z25selective_scan_bwd_kernelI32Selective_Scan_bwd_kernel_traitsILi128ELi16ELb0ELb0ELb0ELb1ELb1EN3c104HalfEfEEv12SSMParamsBwd:
.text._Z25selective_scan_bwd_kernelI32Selective_Scan_bwd_kernel_traitsILi128ELi16ELb0ELb0ELb0ELb1ELb1EN3c104HalfEfEEv12SSMParamsBwd:
        /* <DEDUP_REMOVED lines=13> */
[----:B------:R-:W0:Y:S03]  /*00d0*/  LDCU.64 UR18, c[0x0][0x498] ;  /* 0x00009300ff1277ac */ /* 0x000e260008000a00 */
[----:B------:R-:W-:Y:S02]  /*00e0*/  PLOP3.LUT P0, PT, PT, PT, UP0, 0x80, 0x8 ;  /* 0x000000000008781c */ /* 0x000fe40003f0f008 */
[----:B------:R-:W-:Y:S01]  /*00f0*/  PLOP3.LUT P1, PT, PT, PT, UP1, 0x80, 0x8 ;  /* 0x000000000008781c */ /* 0x000fe20003f2f018 */
[----:B------:R-:W1:Y:S02]  /*0100*/  LDCU UR32, c[0x0][0x394] ;  /* 0x00007280ff2077ac */ /* 0x000e640008000800 */
[----:B--2---:R-:W-:-:S02]  /*0110*/  @UP0 ULEA UR4, UP2, UR10, UR4, 0x2 ;  /* 0x000000040a040291 */ /* 0x004fc4000f8410ff */
[----:B------:R-:W-:Y:S02]  /*0120*/  @UP1 ULEA UR6, UP3, UR10, UR6, 0x2 ;  /* 0x000000060a061291 */ /* 0x000fe4000f8610ff */
[----:B------:R-:W-:Y:S02]  /*0130*/  @UP0 ULEA.HI.X UR5, UR10, UR5, URZ, 0x2, UP2 ;  /* 0x000000050a050291 */ /* 0x000fe400090f14ff */
[----:B------:R-:W-:Y:S01]  /*0140*/  @UP1 ULEA.HI.X UR7, UR10, UR7, URZ, 0x2, UP3 ;  /* 0x000000070a071291 */ /* 0x000fe200098f14ff */
[----:B------:R-:W-:Y:S01]  /*0150*/  MOV R2, UR4 ;  /* 0x0000000400027c02 */ /* 0x000fe20008000f00 */
[----:B------:R-:W2:Y:S01]  /*0160*/  LDCU.64 UR22, c[0x0][0x4a0] ;  /* 0x00009400ff1677ac */ /* 0x000ea20008000a00 */
[----:B------:R-:W-:Y:S02]  /*0170*/  MOV R4, UR6 ;  /* 0x0000000600047c02 */ /* 0x000fe40008000f00 */
[----:B------:R-:W-:Y:S02]  /*0180*/  MOV R3, UR5 ;  /* 0x0000000500037c02 */ /* 0x000fe40008000f00 */
        /* <DEDUP_REMOVED lines=12> */
[----:B0-----:R-:W-:Y:S02]  /*0250*/  UIMAD.WIDE.U32 UR14, UR16, UR18, URZ ;  /* 0x00000012100e72a5 */ /* 0x001fe4000f8e00ff */
[----:B-1----:R-:W-:Y:S02]  /*0260*/  UISETP.NE.U32.AND UP0, UPT, UR6, URZ, UPT ;  /* 0x000000ff0600728c */ /* 0x002fe4000bf05070 */
[----:B------:R-:W-:Y:S02]  /*0270*/  UIMAD UR21, UR10, UR31, URZ ;  /* 0x0000001f0a1572a4 */ /* 0x000fe4000f8e02ff */
[----:B------:R-:W-:Y:S01]  /*0280*/  UISETP.NE.AND.EX UP0, UPT, UR7, URZ, UPT, UP0 ;  /* 0x000000ff0700728c */ /* 0x000fe2000bf05300 */
[----:B------:R-:W0:Y:S01]  /*0290*/  LDCU.128 UR4, c[0x0][0x460] ;  /* 0x00008c00ff0477ac */ /* 0x000e220008000c00 */
[----:B------:R-:W-:-:S02]  /*02a0*/  ULEA UR11, UR32, 0xfffff800, 0xb ;  /* 0xfffff800200b7891 */ /* 0x000fc4000f8e58ff */
[----:B------:R-:W-:Y:S02]  /*02b0*/  UIMAD.WIDE.U32 UR12, UR10, UR30, UR12 ;  /* 0x0000001e0a0c72a5 */ /* 0x000fe4000f8e000c */
[----:B------:R-:W-:-:S05]  /*02c0*/  UIMAD UR15, UR16, UR19, UR15 ;  /* 0x00000013100f72a4 */ /* 0x000fca000f8e020f */
[----:B------:R-:W1:Y:S01]  /*02d0*/  @UP0 LDCU UR24, c[0x0][0x384] ;  /* 0x00007080ff1807ac */ /* 0x000e620008000800 */
[----:B------:R-:W-:Y:S02]  /*02e0*/  UIADD3 UR19, UP1, UPT, UR11, UR8, URZ ;  /* 0x000000080b137290 */ /* 0x000fe4000ff3e0ff */
[----:B------:R-:W-:Y:S02]  /*02f0*/  USHF.R.S32.HI UR17, URZ, 0x1f, UR11 ;  /* 0x0000001fff117899 */ /* 0x000fe4000801140b */
[----:B------:R-:W-:Y:S01]  /*0300*/  UIADD3 UR8, UP3, UPT, UR11, UR12, URZ ;  /* 0x0000000c0b087290 */ /* 0x000fe2000ff7e0ff */
[----:B------:R-:W5:Y:S01]  /*0310*/  @UP0 LDCU UR25, c[0x0][0x38c] ;  /* 0x00007180ff1907ac */ /* 0x000f620008000800 */
[----:B0-----:R-:W-:Y:S02]  /*0320*/  ULEA UR18, UP2, UR19, UR4, 0x1 ;  /* 0x0000000413127291 */ /* 0x001fe4000f8408ff */
[----:B------:R-:W-:Y:S02]  /*0330*/  UIADD3.X UR4, UPT, UPT, UR17, UR9, UR20, UP1, !UPT ;  /* 0x0000000911047290 */ /* 0x000fe40008ffe414 */
[----:B------:R-:W-:Y:S01]  /*0340*/  UIADD3.X UR9, UPT, UPT, UR17, UR13, UR21, UP3, !UPT ;  /* 0x0000000d11097290 */ /* 0x000fe20009ffe415 */
[----:B------:R-:W0:Y:S01]  /*0350*/  @UP0 LDCU.64 UR20, c[0x0][0x480] ;  /* 0x00009000ff1407ac */ /* 0x000e220008000a00 */
[----:B------:R-:W-:-:S02]  /*0360*/  ULEA UR12, UP4, UR8, UR6, 0x1 ;  /* 0x00000006080c7291 */ /* 0x000fc4000f8808ff */
[----:B------:R-:W-:Y:S02]  /*0370*/  ULEA.HI.X UR19, UR19, UR5, UR4, 0x1, UP2 ;  /* 0x0000000513137291 */ /* 0x000fe400090f0c04 */
[----:B------:R-:W-:Y:S02]  /*0380*/  ULEA.HI.X UR9, UR8, UR7, UR9, 0x1, UP4 ;  /* 0x0000000708097291 */ /* 0x000fe4000a0f0c09 */
[----:B-1----:R-:W-:Y:S02]  /*0390*/  @UP0 UIMAD UR8, UR16, UR24, UR10 ;  /* 0x00000018100802a4 */ /* 0x002fe4000f8e020a */
[----:B--2---:R-:W-:Y:S02]  /*03a0*/  UIMAD.WIDE.U32 UR4, UR10, UR22, UR14 ;  /* 0x000000160a0472a5 */ /* 0x004fe4000f8e000e */
[----:B------:R-:W-:Y:S01]  /*03b0*/  @UP0 UIMAD UR8, UR8, UR32, URZ ;  /* 0x00000020080802a4 */ /* 0x000fe2000f8e02ff */
[----:B------:R-:W1:Y:S01]  /*03c0*/  LDCU.64 UR28, c[0x0][0x528] ;  /* 0x0000a500ff1c77ac */ /* 0x000e620008000a00 */
[----:B------:R-:W-:-:S02]  /*03d0*/  UIMAD UR14, UR10, UR23, URZ ;  /* 0x000000170a0e72a4 */ /* 0x000fc4000f8e02ff */
[----:B------:R-:W-:Y:S02]  /*03e0*/  UIADD3 UR11, UP1, UPT, UR11, UR4, URZ ;  /* 0x000000040b0b7290 */ /* 0x000fe4000ff3e0ff */
[----:B-----5:R-:W-:Y:S02]  /*03f0*/  @UP0 UIMAD UR8, UR8, UR25, URZ ;  /* 0x00000019080802a4 */ /* 0x020fe4000f8e02ff */
[----:B------:R-:W-:Y:S01]  /*0400*/  UIADD3.X UR14, UPT, UPT, UR17, UR5, UR14, UP1, !UPT ;  /* 0x00000005110e7290 */ /* 0x000fe20008ffe40e */
[----:B------:R-:W-:Y:S02]  /*0410*/  UMOV UR4, URZ ;  /* 0x000000ff00047c82 */ /* 0x000fe40008000000 */
[----:B------:R-:W-:Y:S01]  /*0420*/  UMOV UR5, URZ ;  /* 0x000000ff00057c82 */ /* 0x000fe20008000000 */
[----:B0-----:R-:W-:Y:S02]  /*0430*/  @UP0 UIMAD.WIDE UR4, UR8, 0x8, UR20 ;  /* 0x00000008080408a5 */ /* 0x001fe4000f8e0214 */
[----:B------:R-:W-:Y:S01]  /*0440*/  UISETP.GE.AND UP0, UPT, UR32, 0x1, UPT ;  /* 0x000000012000788c */ /* 0x000fe2000bf06270 */
[----:B------:R-:W-:Y:S01]  /*0450*/  UMOV UR6, URZ ;  /* 0x000000ff00067c82 */ /* 0x000fe20008000000 */
[----:B------:R-:W-:Y:S01]  /*0460*/  UMOV UR7, URZ ;  /* 0x000000ff00077c82 */ /* 0x000fe20008000000 */
[----:B-1----:R-:W-:-:S04]  /*0470*/  ULEA UR13, UP1, UR11, UR28, 0x1 ;  /* 0x0000001c0b0d7291 */ /* 0x002fc8000f8208ff */
[----:B------:R-:W-:Y:S01]  /*0480*/  ULEA.HI.X UR14, UR11, UR29, UR14, 0x1, UP1 ;  /* 0x0000001d0b0e7291 */ /* 0x000fe200088f0c0e */
[----:B---3--:R-:W-:Y:S02]  /*0490*/  @P0 R2UR UR6, R2 ;  /* 0x00000000020602ca */ /* 0x008fe400000e0000 */
[----:B------:R-:W-:Y:S01]  /*04a0*/  @P1 R2UR UR7, R4 ;  /* 0x00000000040712ca */ /* 0x000fe200000e0000 */
[----:B----4-:R-:W-:-:S14]  /*04b0*/  BRA.U !UP0, `(.L_x_222) ;  /* 0x000000ad085c7547 */ /* 0x010fdc000b800000 */
[----:B------:R-:W0:Y:S01]  /*04c0*/  S2R R100, SR_TID.X ;  /* 0x0000000000647919 */ /* 0x000e220000002100 */
[----:B------:R-:W-:Y:S01]  /*04d0*/  UMOV UR17, UR12 ;  /* 0x0000000c00117c82 */ /* 0x000fe20008000000 */
[----:B------:R-:W1:Y:S01]  /*04e0*/  LDCU UR16, c[0x0][0x394] ;  /* 0x00007280ff1077ac */ /* 0x000e620008000800 */
[----:B------:R2:W-:Y:S01]  /*04f0*/  STL [R1+0xc], RZ ;  /* 0x00000cff01007387 */ /* 0x0005e20000100800 */
[----:B------:R-:W-:Y:S01]  /*0500*/  UMOV UR15, UR19 ;  /* 0x00000013000f7c82 */ /* 0x000fe20008000000 */
[----:B------:R-:W-:Y:S02]  /*0510*/  UMOV UR12, UR9 ;  /* 0x00000009000c7c82 */ /* 0x000fe40008000000 */
[----:B------:R2:W-:Y:S01]  /*0520*/  STL [R1+0x10], RZ ;  /* 0x000010ff01007387 */ /* 0x0005e20000100800 */
[C---:B0-----:R-:W-:Y:S02]  /*0530*/  SHF.L.U32 R3, R100.reuse, 0x4, RZ ;  /* 0x0000000464037819 */ /* 0x041fe400000006ff */
[----:B------:R-:W-:-:S04]  /*0540*/  LOP3.LUT R0, R100, 0x1f, RZ, 0xc0, !PT ;  /* 0x0000001f64007812 */ /* 0x000fc800078ec0ff */
[----:B-12---:R-:W-:-:S07]  /*0550*/  LOP3.LUT R20, R0, 0x3e00, R3, 0xf8, !PT ;  /* 0x00003e0000147812 */ /* 0x006fce00078ef803 */
.L_x_270:
[----:B------:R-:W0:Y:S01]  /*0560*/  LDCU UR25, c[0x0][0x388] ;  /* 0x00007100ff1977ac */ /* 0x000e220008000800 */
[----:B------:R-:W-:Y:S02]  /*0570*/  MOV R2, UR18 ;  /* 0x0000001200027c02 */ /* 0x000fe40008000f00 */
[----:B------:R-:W-:Y:S01]  /*0580*/  MOV R3, UR15 ;  /* 0x0000000f00037c02 */ /* 0x000fe20008000f00 */
[----:B------:R-:W-:Y:S01]  /*0590*/  USHF.L.U32 UR8, UR16, 0xb, URZ ;  /* 0x0000000b10087899 */ /* 0x000fe200080006ff */
[----:B------:R-:W-:Y:S02]  /*05a0*/  LOP3.LUT R69, R69, 0xfffffbff, RZ, 0xc0, !PT ;  /* 0xfffffbff45457812 */ /* 0x000fe400078ec0ff */
[----:B------:R-:W-:Y:S01]  /*05b0*/  PRMT R31, RZ, 0x7610, R31 ;  /* 0x00007610ff1f7816 */ /* 0x000fe2000000001f */
[----:B------:R-:W-:Y:S01]  /*05c0*/  UIADD3 UR10, UPT, UPT, UR8, -0x800, URZ ;  /* 0xfffff800080a7890 */ /* 0x000fe2000fffe0ff */
[----:B------:R-:W-:Y:S01]  /*05d0*/  IMAD.WIDE.U32 R18, R20, 0x2, R2 ;  /* 0x0000000214127825 */ /* 0x000fe200078e0002 */
[----:B------:R-:W-:-:S02]  /*05e0*/  SHF.L.U32 R2, R100, 0x4, RZ ;  /* 0x0000000464027819 */ /* 0x000fc400000006ff */
[----:B------:R-:W-:Y:S02]  /*05f0*/  PRMT R23, RZ, 0x7610, R23 ;  /* 0x00007610ff177816 */ /* 0x000fe40000000017 */
[----:B------:R-:W-:Y:S02]  /*0600*/  LOP3.LUT R43, R2, 0x3e00, RZ, 0xc0, !PT ;  /* 0x00003e00022b7812 */ /* 0x000fe400078ec0ff */
[----:B------:R-:W-:Y:S01]  /*0610*/  PRMT R22, RZ, 0x7610, R22 ;  /* 0x00007610ff167816 */ /* 0x000fe20000000016 */
[----:B0-----:R-:W-:Y:S01]  /*0620*/  UIADD3 UR29, UPT, UPT, -UR10, UR25, URZ ;  /* 0x000000190a1d7290 */ /* 0x001fe2000fffe1ff */
[C---:B------:R-:W-:Y:S02]  /*0630*/  LOP3.LUT R26, R43.reuse, 0x20, R0, 0xfe, !PT ;  /* 0x000000202b1a7812 */ /* 0x040fe400078efe00 */
[----:B------:R-:W-:Y:S02]  /*0640*/  LOP3.LUT R27, R43, R0, RZ, 0xfc, !PT ;  /* 0x000000002b1b7212 */ /* 0x000fe400078efcff */
[----:B------:R-:W-:-:S02]  /*0650*/  PRMT R35, RZ, 0x7610, R35 ;  /* 0x00007610ff237816 */ /* 0x000fc40000000023 */
[----:B------:R-:W-:Y:S02]  /*0660*/  ISETP.GE.AND P0, PT, R20, UR29, PT ;  /* 0x0000001d14007c0c */ /* 0x000fe4000bf06270 */
[C---:B------:R-:W-:Y:S02]  /*0670*/  LOP3.LUT R4, R27.reuse, 0x40, RZ, 0xfc, !PT ;  /* 0x000000401b047812 */ /* 0x040fe400078efcff */
[C---:B------:R-:W-:Y:S02]  /*0680*/  LOP3.LUT R5, R27.reuse, 0x60, RZ, 0xfc, !PT ;  /* 0x000000601b057812 */ /* 0x040fe400078efcff */
[----:B------:R-:W-:Y:S01]  /*0690*/  ISETP.GE.AND P6, PT, R4, UR29, PT ;  /* 0x0000001d04007c0c */ /* 0x000fe2000bfc6270 */
[----:B------:R-:W-:Y:S01]  /*06a0*/  BAR.SYNC.DEFER_BLOCKING 0x0 ;  /* 0x0000000000007b1d */ /* 0x000fe20000010000 */
[----:B------:R-:W-:Y:S02]  /*06b0*/  SHF.L.U32 R32, R27, 0x1, RZ ;  /* 0x000000011b207819 */ /* 0x000fe400000006ff */
[----:B------:R-:W-:-:S02]  /*06c0*/  ISETP.GE.AND P5, PT, R5, UR29, PT ;  /* 0x0000001d05007c0c */ /* 0x000fc4000bfa6270 */
[----:B------:R-:W-:Y:S02]  /*06d0*/  IADD3 R2, P1, PT, R32, UR17, RZ ;  /* 0x0000001120027c10 */ /* 0x000fe4000ff3e0ff */
[----:B------:R-:W-:Y:S02]  /*06e0*/  @P0 LOP3.LUT R69, R69, 0x400, RZ, 0xfc, !PT ;  /* 0x0000040045450812 */ /* 0x000fe400078efcff */
[----:B------:R-:W-:Y:S02]  /*06f0*/  ISETP.GE.AND P0, PT, R26, UR29, PT ;  /* 0x0000001d1a007c0c */ /* 0x000fe4000bf06270 */
[----:B------:R-:W-:Y:S02]  /*0700*/  LOP3.LUT R69, R69, 0xfffffdff, RZ, 0xc0, !PT ;  /* 0xfffffdff45457812 */ /* 0x000fe400078ec0ff */
[----:B------:R-:W-:Y:S02]  /*0710*/  LOP3.LUT R6, R27, 0x80, RZ, 0xfc, !PT ;  /* 0x000000801b067812 */ /* 0x000fe400078efcff */
[----:B------:R-:W-:-:S02]  /*0720*/  IADD3.X R3, PT, PT, RZ, UR12, RZ, P1, !PT ;  /* 0x0000000cff037c10 */ /* 0x000fc40008ffe4ff */
[----:B------:R-:W-:Y:S02]  /*0730*/  ISETP.GE.AND P4, PT, R6, UR29, PT ;  /* 0x0000001d06007c0c */ /* 0x000fe4000bf86270 */
[C---:B------:R-:W-:Y:S02]  /*0740*/  LOP3.LUT R7, R27.reuse, 0xa0, RZ, 0xfc, !PT ;  /* 0x000000a01b077812 */ /* 0x040fe400078efcff */
[----:B------:R-:W-:Y:S02]  /*0750*/  LOP3.LUT R8, R27, 0xc0, RZ, 0xfc, !PT ;  /* 0x000000c01b087812 */ /* 0x000fe400078efcff */
[----:B------:R-:W-:Y:S01]  /*0760*/  @P0 LOP3.LUT R69, R69, 0x200, RZ, 0xfc, !PT ;  /* 0x0000020045450812 */ /* 0x000fe200078efcff */
[----:B------:R-:W2:Y:S01]  /*0770*/  @!P6 LDG.E.U16 R23, desc[UR26][R18.64+0x80] ;  /* 0x0000801a1217e981 */ /* 0x000ea2000c1e1500 */
[----:B------:R-:W-:Y:S02]  /*0780*/  IADD3 R32, P0, PT, R32, UR13, RZ ;  /* 0x0000000d20207c10 */ /* 0x000fe4000ff1e0ff */
[----:B------:R-:W-:Y:S01]  /*0790*/  LOP3.LUT R69, R69, 0xfffffeff, RZ, 0xc0, !PT ;  /* 0xfffffeff45457812 */ /* 0x000fe200078ec0ff */
[----:B------:R-:W3:Y:S01]  /*07a0*/  @!P5 LDG.E.U16 R22, desc[UR26][R18.64+0xc0] ;  /* 0x0000c01a1216d981 */ /* 0x000ee2000c1e1500 */
[----:B------:R-:W-:-:S02]  /*07b0*/  ISETP.GE.AND P3, PT, R7, UR29, PT ;  /* 0x0000001d07007c0c */ /* 0x000fc4000bf66270 */
[----:B------:R-:W-:Y:S02]  /*07c0*/  @P6 LOP3.LUT R69, R69, 0x100, RZ, 0xfc, !PT ;  /* 0x0000010045456812 */ /* 0x000fe400078efcff */
[----:B------:R-:W-:Y:S02]  /*07d0*/  IADD3.X R33, PT, PT, RZ, UR14, RZ, P0, !PT ;  /* 0x0000000eff217c10 */ /* 0x000fe400087fe4ff */
[C---:B------:R-:W-:Y:S02]  /*07e0*/  LOP3.LUT P1, RZ, R69.reuse, 0x200, RZ, 0xc0, !PT ;  /* 0x0000020045ff7812 */ /* 0x040fe4000782c0ff */
[----:B------:R-:W-:Y:S02]  /*07f0*/  LOP3.LUT R69, R69, 0xffffff7f, RZ, 0xc0, !PT ;  /* 0xffffff7f45457812 */ /* 0x000fe400078ec0ff */
[----:B------:R-:W-:Y:S02]  /*0800*/  ISETP.GE.AND P2, PT, R8, UR29, PT ;  /* 0x0000001d08007c0c */ /* 0x000fe4000bf46270 */
[----:B------:R-:W-:-:S02]  /*0810*/  @P5 LOP3.LUT R69, R69, 0x80, RZ, 0xfc, !PT ;  /* 0x0000008045455812 */ /* 0x000fc400078efcff */
[----:B------:R-:W-:Y:S02]  /*0820*/  PRMT R20, RZ, 0x7610, R20 ;  /* 0x00007610ff147816 */ /* 0x000fe40000000014 */
[----:B------:R-:W-:Y:S02]  /*0830*/  LOP3.LUT R69, R69, 0xffffffbf, RZ, 0xc0, !PT ;  /* 0xffffffbf45457812 */ /* 0x000fe400078ec0ff */
[----:B------:R-:W-:Y:S02]  /*0840*/  LOP3.LUT R9, R27, 0xe0, RZ, 0xfc, !PT ;  /* 0x000000e01b097812 */ /* 0x000fe400078efcff */
[----:B------:R-:W-:Y:S02]  /*0850*/  @P4 LOP3.LUT R69, R69, 0x40, RZ, 0xfc, !PT ;  /* 0x0000004045454812 */ /* 0x000fe400078efcff */
[----:B------:R-:W-:Y:S02]  /*0860*/  LOP3.LUT R10, R27, 0x100, RZ, 0xfc, !PT ;  /* 0x000001001b0a7812 */ /* 0x000fe400078efcff */
[----:B------:R-:W-:-:S02]  /*0870*/  LOP3.LUT P0, RZ, R69, 0x400, RZ, 0xc0, !PT ;  /* 0x0000040045ff7812 */ /* 0x000fc4000780c0ff */
[----:B------:R-:W-:Y:S02]  /*0880*/  LOP3.LUT R69, R69, 0xffffffdf, RZ, 0xc0, !PT ;  /* 0xffffffdf45457812 */ /* 0x000fe400078ec0ff */
[----:B------:R-:W-:Y:S02]  /*0890*/  PRMT R21, RZ, 0x7610, R21 ;  /* 0x00007610ff157816 */ /* 0x000fe40000000015 */
[----:B------:R-:W-:Y:S02]  /*08a0*/  @P3 LOP3.LUT R69, R69, 0x20, RZ, 0xfc, !PT ;  /* 0x0000002045453812 */ /* 0x000fe400078efcff */
[----:B------:R-:W-:Y:S02]  /*08b0*/  LOP3.LUT R11, R27, 0x120, RZ, 0xfc, !PT ;  /* 0x000001201b0b7812 */ /* 0x000fe400078efcff */
[----:B------:R-:W-:Y:S01]  /*08c0*/  LOP3.LUT R69, R69, 0xffffffef, RZ, 0xc0, !PT ;  /* 0xffffffef45457812 */ /* 0x000fe200078ec0ff */
[----:B------:R-:W4:Y:S01]  /*08d0*/  @!P1 LDG.E.U16 R21, desc[UR26][R18.64+0x40] ;  /* 0x0000401a12159981 */ /* 0x000f22000c1e1500 */
[----:B------:R-:W-:-:S02]  /*08e0*/  PRMT R29, RZ, 0x7610, R29 ;  /* 0x00007610ff1d7816 */ /* 0x000fc4000000001d */
[----:B------:R-:W-:Y:S01]  /*08f0*/  @P2 LOP3.LUT R69, R69, 0x10, RZ, 0xfc, !PT ;  /* 0x0000001045452812 */ /* 0x000fe200078efcff */
[----:B------:R-:W5:Y:S01]  /*0900*/  @!P0 LDG.E.U16 R20, desc[UR26][R18.64] ;  /* 0x0000001a12148981 */ /* 0x000f62000c1e1500 */
[----:B------:R-:W-:Y:S02]  /*0910*/  ISETP.GE.AND P0, PT, R9, UR29, PT ;  /* 0x0000001d09007c0c */ /* 0x000fe4000bf06270 */
[----:B------:R-:W-:Y:S01]  /*0920*/  LOP3.LUT R69, R69, 0xfffffff7, RZ, 0xc0, !PT ;  /* 0xfffffff745457812 */ /* 0x000fe200078ec0ff */
[----:B------:R-:W3:Y:S01]  /*0930*/  @!P2 LDG.E.U16 R29, desc[UR26][R18.64+0x180] ;  /* 0x0001801a121da981 */ /* 0x000ee2000c1e1500 */
[C---:B------:R-:W-:Y:S02]  /*0940*/  LOP3.LUT R12, R27.reuse, 0x140, RZ, 0xfc, !PT ;  /* 0x000001401b0c7812 */ /* 0x040fe400078efcff */
[----:B------:R-:W-:Y:S02]  /*0950*/  PRMT R24, RZ, 0x7610, R24 ;  /* 0x00007610ff187816 */ /* 0x000fe40000000018 */
[----:B------:R-:W-:-:S02]  /*0960*/  LOP3.LUT R13, R27, 0x160, RZ, 0xfc, !PT ;  /* 0x000001601b0d7812 */ /* 0x000fc400078efcff */
[----:B------:R-:W-:Y:S02]  /*0970*/  PRMT R25, RZ, 0x7610, R25 ;  /* 0x00007610ff197816 */ /* 0x000fe40000000019 */
[----:B------:R-:W-:Y:S01]  /*0980*/  LOP3.LUT R14, R27, 0x180, RZ, 0xfc, !PT ;  /* 0x000001801b0e7812 */ /* 0x000fe200078efcff */
[----:B------:R-:W3:Y:S01]  /*0990*/  @!P0 LDG.E.U16 R31, desc[UR26][R18.64+0x1c0] ;  /* 0x0001c01a121f8981 */ /* 0x000ee2000c1e1500 */
[----:B------:R-:W-:Y:S02]  /*09a0*/  @P0 LOP3.LUT R69, R69, 0x8, RZ, 0xfc, !PT ;  /* 0x0000000845450812 */ /* 0x000fe400078efcff */
[----:B------:R-:W-:Y:S01]  /*09b0*/  ISETP.GE.AND P0, PT, R10, UR29, PT ;  /* 0x0000001d0a007c0c */ /* 0x000fe2000bf06270 */
[----:B------:R-:W3:Y:S01]  /*09c0*/  @!P3 LDG.E.U16 R24, desc[UR26][R18.64+0x140] ;  /* 0x0001401a1218b981 */ /* 0x000ee2000c1e1500 */
[----:B------:R-:W-:Y:S02]  /*09d0*/  LOP3.LUT R69, R69, 0xfffffffb, RZ, 0xc0, !PT ;  /* 0xfffffffb45457812 */ /* 0x000fe400078ec0ff */
[----:B------:R-:W-:Y:S01]  /*09e0*/  LOP3.LUT R15, R27, 0x1a0, RZ, 0xfc, !PT ;  /* 0x000001a01b0f7812 */ /* 0x000fe200078efcff */
[----:B------:R-:W3:Y:S01]  /*09f0*/  @!P4 LDG.E.U16 R25, desc[UR26][R18.64+0x100] ;  /* 0x0001001a1219c981 */ /* 0x000ee2000c1e1500 */
[----:B------:R-:W-:-:S02]  /*0a00*/  ISETP.GE.AND P6, PT, R11, UR29, PT ;  /* 0x0000001d0b007c0c */ /* 0x000fc4000bfc6270 */
[C---:B------:R-:W-:Y:S02]  /*0a10*/  LOP3.LUT R16, R27.reuse, 0x1c0, RZ, 0xfc, !PT ;  /* 0x000001c01b107812 */ /* 0x040fe400078efcff */
[----:B------:R-:W-:Y:S02]  /*0a20*/  ISETP.GE.AND P5, PT, R12, UR29, PT ;  /* 0x0000001d0c007c0c */ /* 0x000fe4000bfa6270 */
[----:B------:R-:W-:Y:S01]  /*0a30*/  LOP3.LUT R17, R27, 0x1e0, RZ, 0xfc, !PT ;  /* 0x000001e01b117812 */ /* 0x000fe200078efcff */
[----:B------:R-:W3:Y:S01]  /*0a40*/  @!P0 LDG.E.U16 R35, desc[UR26][R18.64+0x200] ;  /* 0x0002001a12238981 */ /* 0x000ee2000c1e1500 */
[----:B------:R-:W-:Y:S02]  /*0a50*/  @P0 LOP3.LUT R69, R69, 0x4, RZ, 0xfc, !PT ;  /* 0x0000000445450812 */ /* 0x000fe400078efcff */
[----:B------:R-:W-:Y:S02]  /*0a60*/  ISETP.GE.AND P0, PT, R13, UR29, PT ;  /* 0x0000001d0d007c0c */ /* 0x000fe4000bf06270 */
[----:B------:R-:W-:-:S02]  /*0a70*/  ISETP.GE.AND P1, PT, R14, UR29, PT ;  /* 0x0000001d0e007c0c */ /* 0x000fc4000bf26270 */
[----:B------:R-:W-:Y:S02]  /*0a80*/  ISETP.GE.AND P2, PT, R15, UR29, PT ;  /* 0x0000001d0f007c0c */ /* 0x000fe4000bf46270 */
[----:B------:R-:W-:Y:S02]  /*0a90*/  ISETP.GE.AND P3, PT, R16, UR29, PT ;  /* 0x0000001d10007c0c */ /* 0x000fe4000bf66270 */
[----:B------:R-:W-:Y:S02]  /*0aa0*/  ISETP.GE.AND P4, PT, R17, UR29, PT ;  /* 0x0000001d11007c0c */ /* 0x000fe4000bf86270 */
[----:B------:R-:W-:Y:S02]  /*0ab0*/  PRMT R28, RZ, 0x7610, R28 ;  /* 0x00007610ff1c7816 */ /* 0x000fe4000000001c */
[----:B------:R-:W-:Y:S02]  /*0ac0*/  PRMT R37, RZ, 0x7610, R37 ;  /* 0x00007610ff257816 */ /* 0x000fe40000000025 */
[----:B------:R-:W-:-:S02]  /*0ad0*/  PRMT R30, RZ, 0x7610, R30 ;  /* 0x00007610ff1e7816 */ /* 0x000fc4000000001e */
[----:B------:R-:W-:Y:S01]  /*0ae0*/  PRMT R39, RZ, 0x7610, R39 ;  /* 0x00007610ff277816 */ /* 0x000fe20000000027 */
[----:B------:R-:W3:Y:S01]  /*0af0*/  @!P6 LDG.E.U16 R28, desc[UR26][R18.64+0x240] ;  /* 0x0002401a121ce981 */ /* 0x000ee2000c1e1500 */
[----:B------:R-:W-:Y:S02]  /*0b00*/  PRMT R34, RZ, 0x7610, R34 ;  /* 0x00007610ff227816 */ /* 0x000fe40000000022 */
[----:B------:R-:W-:Y:S01]  /*0b10*/  PRMT R41, RZ, 0x7610, R41 ;  /* 0x00007610ff297816 */ /* 0x000fe20000000029 */
[----:B------:R-:W3:Y:S01]  /*0b20*/  @!P5 LDG.E.U16 R37, desc[UR26][R18.64+0x280] ;  /* 0x0002801a1225d981 */ /* 0x000ee2000c1e1500 */
[----:B------:R-:W-:-:S03]  /*0b30*/  PRMT R0, RZ, 0x7610, R0 ;  /* 0x00007610ff007816 */ /* 0x000fc60000000000 */
[----:B------:R-:W3:Y:S04]  /*0b40*/  @!P0 LDG.E.U16 R30, desc[UR26][R18.64+0x2c0] ;  /* 0x0002c01a121e8981 */ /* 0x000ee8000c1e1500 */
[----:B------:R-:W3:Y:S04]  /*0b50*/  @!P1 LDG.E.U16 R39, desc[UR26][R18.64+0x300] ;  /* 0x0003001a12279981 */ /* 0x000ee8000c1e1500 */
[----:B------:R-:W3:Y:S04]  /*0b60*/  @!P2 LDG.E.U16 R34, desc[UR26][R18.64+0x340] ;  /* 0x0003401a1222a981 */ /* 0x000ee8000c1e1500 */
[----:B------:R-:W3:Y:S04]  /*0b70*/  @!P3 LDG.E.U16 R41, desc[UR26][R18.64+0x380] ;  /* 0x0003801a1229b981 */ /* 0x000ee8000c1e1500 */
[----:B------:R0:W3:Y:S01]  /*0b80*/  @!P4 LDG.E.U16 R0, desc[UR26][R18.64+0x3c0] ;  /* 0x0003c01a1200c981 */ /* 0x0000e2000c1e1500 */
[----:B------:R-:W1:Y:S01]  /*0b90*/  S2R R44, SR_LANEID ;  /* 0x00000000002c7919 */ /* 0x000e620000000000 */
[----:B------:R-:W0:Y:S01]  /*0ba0*/  S2UR UR8, SR_CgaCtaId ;  /* 0x00000000000879c3 */ /* 0x000e220000008800 */
[----:B------:R-:W-:Y:S01]  /*0bb0*/  LOP3.LUT R69, R69, 0xfffffffd, RZ, 0xc0, !PT ;  /* 0xfffffffd45457812 */ /* 0x000fe200078ec0ff */
[----:B------:R-:W-:-:S03]  /*0bc0*/  UMOV UR19, 0x400 ;  /* 0x0000040000137882 */ /* 0x000fc60000000000 */
[----:B------:R-:W-:Y:S02]  /*0bd0*/  @P6 LOP3.LUT R69, R69, 0x2, RZ, 0xfc, !PT ;  /* 0x0000000245456812 */ /* 0x000fe400078efcff */
[----:B------:R-:W-:Y:S02]  /*0be0*/  P2R R64, PR, RZ, 0x40 ;  /* 0x00000040ff407803 */ /* 0x000fe40000000000 */
[----:B------:R-:W-:-:S04]  /*0bf0*/  LOP3.LUT P6, RZ, R69, 0x4, RZ, 0xc0, !PT ;  /* 0x0000000445ff7812 */ /* 0x000fc800078cc0ff */
[----:B------:R-:W-:Y:S02]  /*0c00*/  P2R R62, PR, RZ, 0x40 ;  /* 0x00000040ff3e7803 */ /* 0x000fe40000000000 */
[----:B------:R-:W-:Y:S02]  /*0c10*/  LOP3.LUT P6, RZ, R69, 0x8, RZ, 0xc0, !PT ;  /* 0x0000000845ff7812 */ /* 0x000fe400078cc0ff */
[----:B------:R-:W-:Y:S01]  /*0c20*/  LOP3.LUT R100, R100, 0x3e0, RZ, 0xc0, !PT ;  /* 0x000003e064647812 */ /* 0x000fe200078ec0ff */
        /* <DEDUP_REMOVED lines=22> */
[----:B------:R-:W-:Y:S02]  /*0d90*/  P2R R60, PR, RZ, 0x40 ;  /* 0x00000040ff3c7803 */ /* 0x000fe40000000000 */
[----:B------:R-:W-:Y:S02]  /*0da0*/  IADD3 R61, PT, PT, R36, 0x160, RZ ;  /* 0x00000160243d7810 */ /* 0x000fe40007ffe0ff */
[----:B------:R-:W-:Y:S02]  /*0db0*/  LEA.HI.SX32 R53, R53, R36, 0x1b ;  /* 0x0000002435357211 */ /* 0x000fe400078fdaff */
[----:B------:R-:W-:-:S02]  /*0dc0*/  LEA R161, R47, UR19, 0x1 ;  /* 0x000000132fa17c11 */ /* 0x000fc4000f8e08ff */
[----:B------:R-:W-:Y:S02]  /*0dd0*/  LOP3.LUT P6, RZ, R69, 0x10, RZ, 0xc0, !PT ;  /* 0x0000001045ff7812 */ /* 0x000fe400078cc0ff */
[C---:B------:R-:W-:Y:S02]  /*0de0*/  IADD3 R63, PT, PT, R36.reuse, 0x180, RZ ;  /* 0x00000180243f7810 */ /* 0x040fe40007ffe0ff */
[-C--:B------:R-:W-:Y:S02]  /*0df0*/  LEA.HI.SX32 R55, R55, R36.reuse, 0x1b ;  /* 0x0000002437377211 */ /* 0x080fe400078fdaff */
[----:B------:R-:W-:Y:S02]  /*0e00*/  LEA R160, R49, UR19, 0x1 ;  /* 0x0000001331a07c11 */ /* 0x000fe4000f8e08ff */
[----:B------:R-:W-:Y:S02]  /*0e10*/  IADD3 R65, PT, PT, R36, 0x1a0, RZ ;  /* 0x000001a024417810 */ /* 0x000fe40007ffe0ff */
[----:B------:R-:W-:-:S02]  /*0e20*/  LEA.HI.SX32 R57, R57, R36, 0x1b ;  /* 0x0000002439397211 */ /* 0x000fc400078fdaff */
[----:B------:R-:W-:Y:S02]  /*0e30*/  LEA R159, R19, UR19, 0x1 ;  /* 0x00000013139f7c11 */ /* 0x000fe4000f8e08ff */
[----:B------:R-:W-:Y:S02]  /*0e40*/  IADD3 R100, PT, PT, R100, R44, RZ ;  /* 0x0000002c64647210 */ /* 0x000fe40007ffe0ff */
[C---:B------:R-:W-:Y:S02]  /*0e50*/  IADD3 R67, PT, PT, R36.reuse, 0x1c0, RZ ;  /* 0x000001c024437810 */ /* 0x040fe40007ffe0ff */
[----:B------:R-:W-:Y:S02]  /*0e60*/  LEA.HI.SX32 R59, R59, R36, 0x1b ;  /* 0x000000243b3b7211 */ /* 0x000fe400078fdaff */
[----:B------:R-:W-:Y:S02]  /*0e70*/  LEA R158, R51, UR19, 0x1 ;  /* 0x00000013339e7c11 */ /* 0x000fe4000f8e08ff */
[----:B------:R-:W-:-:S02]  /*0e80*/  IADD3 R71, PT, PT, R36, 0x1e0, RZ ;  /* 0x000001e024477810 */ /* 0x000fc40007ffe0ff */
[-C--:B------:R-:W-:Y:S02]  /*0e90*/  LEA.HI.SX32 R61, R61, R36.reuse, 0x1b ;  /* 0x000000243d3d7211 */ /* 0x080fe400078fdaff */
[----:B------:R-:W-:Y:S02]  /*0ea0*/  LEA R156, R53, UR19, 0x1 ;  /* 0x00000013359c7c11 */ /* 0x000fe4000f8e08ff */
[----:B------:R-:W-:Y:S02]  /*0eb0*/  P2R R58, PR, RZ, 0x40 ;  /* 0x00000040ff3a7803 */ /* 0x000fe40000000000 */
[----:B------:R-:W-:Y:S02]  /*0ec0*/  LEA.HI.SX32 R63, R63, R36, 0x1b ;  /* 0x000000243f3f7211 */ /* 0x000fe400078fdaff */
[----:B------:R-:W-:Y:S02]  /*0ed0*/  LEA R134, R55, UR19, 0x1 ;  /* 0x0000001337867c11 */ /* 0x000fe4000f8e08ff */
[----:B------:R-:W-:-:S02]  /*0ee0*/  LOP3.LUT P6, RZ, R69, 0x20, RZ, 0xc0, !PT ;  /* 0x0000002045ff7812 */ /* 0x000fc400078cc0ff */
[-C--:B------:R-:W-:Y:S02]  /*0ef0*/  LEA.HI.SX32 R65, R65, R36.reuse, 0x1b ;  /* 0x0000002441417211 */ /* 0x080fe400078fdaff */
[----:B------:R-:W-:Y:S02]  /*0f00*/  LEA R99, R57, UR19, 0x1 ;  /* 0x0000001339637c11 */ /* 0x000fe4000f8e08ff */
[----:B------:R-:W-:Y:S02]  /*0f10*/  SHF.L.U32 R100, R100, 0x4, RZ ;  /* 0x0000000464647819 */ /* 0x000fe400000006ff */
[-C--:B------:R-:W-:Y:S02]  /*0f20*/  LEA.HI.SX32 R67, R67, R36.reuse, 0x1b ;  /* 0x0000002443437211 */ /* 0x080fe400078fdaff */
[----:B------:R-:W-:Y:S02]  /*0f30*/  LEA R98, R59, UR19, 0x1 ;  /* 0x000000133b627c11 */ /* 0x000fe4000f8e08ff */
[----:B------:R-:W-:-:S02]  /*0f40*/  LEA.HI.SX32 R71, R71, R36, 0x1b ;  /* 0x0000002447477211 */ /* 0x000fc400078fdaff */
[----:B------:R-:W-:Y:S02]  /*0f50*/  LEA R97, R61, UR19, 0x1 ;  /* 0x000000133d617c11 */ /* 0x000fe4000f8e08ff */
[----:B------:R-:W-:Y:S02]  /*0f60*/  LEA R96, R63, UR19, 0x1 ;  /* 0x000000133f607c11 */ /* 0x000fe4000f8e08ff */
[----:B------:R-:W-:Y:S02]  /*0f70*/  P2R R56, PR, RZ, 0x40 ;  /* 0x00000040ff387803 */ /* 0x000fe40000000000 */
[----:B------:R-:W-:Y:S02]  /*0f80*/  LEA R95, R65, UR19, 0x1 ;  /* 0x00000013415f7c11 */ /* 0x000fe4000f8e08ff */
[----:B------:R-:W-:Y:S02]  /*0f90*/  LEA.HI.SX32 R92, R100, R100, 0x1b ;  /* 0x00000064645c7211 */ /* 0x000fe400078fdaff */
[----:B------:R-:W-:-:S02]  /*0fa0*/  LOP3.LUT P6, RZ, R69, 0x40, RZ, 0xc0, !PT ;  /* 0x0000004045ff7812 */ /* 0x000fc400078cc0ff */
        /* <DEDUP_REMOVED lines=10> */
[----:B------:R-:W-:Y:S01]  /*1050*/  LOP3.LUT P6, RZ, R69, 0x400, RZ, 0xc0, !PT ;  /* 0x0000040045ff7812 */ /* 0x000fe200078cc0ff */
[----:B-----5:R-:W-:Y:S04]  /*1060*/  STS.U16 [R146], R20 ;  /* 0x0000001492007388 */ /* 0x020fe80000000400 */
[----:B----4-:R-:W-:Y:S04]  /*1070*/  STS.U16 [R144+0x40], R21 ;  /* 0x0000401590007388 */ /* 0x010fe80000000400 */
[----:B--2---:R-:W-:Y:S04]  /*1080*/  STS.U16 [R164+0x80], R23 ;  /* 0x00008017a4007388 */ /* 0x004fe80000000400 */
[----:B---3--:R-:W-:Y:S04]  /*1090*/  STS.U16 [R161+0xc0], R22 ;  /* 0x0000c016a1007388 */ /* 0x008fe80000000400 */
[----:B------:R-:W-:Y:S04]  /*10a0*/  STS.U16 [R160+0x100], R25 ;  /* 0x00010019a0007388 */ /* 0x000fe80000000400 */
[----:B------:R-:W-:Y:S04]  /*10b0*/  STS.U16 [R159+0x140], R24 ;  /* 0x000140189f007388 */ /* 0x000fe80000000400 */
[----:B------:R0:W-:Y:S04]  /*10c0*/  STS.U16 [R158+0x180], R29 ;  /* 0x0001801d9e007388 */ /* 0x0001e80000000400 */
[----:B------:R-:W-:Y:S04]  /*10d0*/  STS.U16 [R156+0x1c0], R31 ;  /* 0x0001c01f9c007388 */ /* 0x000fe80000000400 */
[----:B------:R1:W-:Y:S04]  /*10e0*/  STS.U16 [R134+0x200], R35 ;  /* 0x0002002386007388 */ /* 0x0003e80000000400 */
[----:B------:R-:W-:Y:S04]  /*10f0*/  STS.U16 [R99+0x240], R28 ;  /* 0x0002401c63007388 */ /* 0x000fe80000000400 */
[----:B------:R-:W-:Y:S04]  /*1100*/  STS.U16 [R98+0x280], R37 ;  /* 0x0002802562007388 */ /* 0x000fe80000000400 */
[----:B------:R2:W-:Y:S04]  /*1110*/  STS.U16 [R97+0x2c0], R30 ;  /* 0x0002c01e61007388 */ /* 0x0005e80000000400 */
[----:B------:R3:W-:Y:S04]  /*1120*/  STS.U16 [R96+0x300], R39 ;  /* 0x0003002760007388 */ /* 0x0007e80000000400 */
[----:B------:R-:W-:Y:S04]  /*1130*/  STS.U16 [R95+0x340], R34 ;  /* 0x000340225f007388 */ /* 0x000fe80000000400 */
[----:B------:R4:W-:Y:S04]  /*1140*/  STS.U16 [R94+0x380], R41 ;  /* 0x000380295e007388 */ /* 0x0009e80000000400 */
        /* <DEDUP_REMOVED lines=20> */
[----:B-1----:R-:W-:-:S05]  /*1290*/  PRMT R35, RZ, 0x7610, R35 ;  /* 0x00007610ff237816 */ /* 0x002fca0000000023 */
        /* <DEDUP_REMOVED lines=20> */
[----:B------:R-:W-:-:S11]  /*13e0*/  PRMT R49, RZ, 0x7610, R49 ;  /* 0x00007610ff317816 */ /* 0x000fd60000000031 */
[----:B------:R-:W4:Y:S01]  /*13f0*/  @!P6 LDG.E.U16 R41, desc[UR26][R2.64+0x1c0] ;  /* 0x0001c01a0229e981 */ /* 0x000f22000c1e1500 */
[----:B------:R-:W-:Y:S02]  /*1400*/  ISETP.NE.AND P6, PT, R62, RZ, PT ;  /* 0x000000ff3e00720c */ /* 0x000fe40003fc5270 */
[----:B-----5:R-:W-:Y:S02]  /*1410*/  PRMT R0, RZ, 0x7610, R0 ;  /* 0x00007610ff007816 */ /* 0x020fe40000000000 */
        /* <DEDUP_REMOVED lines=15> */
[----:B------:R-:W-:-:S04]  /*1510*/  LOP3.LUT R69, R69, 0xfffffffe, RZ, 0xc0, !PT ;  /* 0xfffffffe45457812 */ /* 0x000fc800078ec0ff */
[----:B------:R-:W-:Y:S02]  /*1520*/  @P5 LOP3.LUT R69, R69, 0x1, RZ, 0xfc, !PT ;  /* 0x0000000145455812 */ /* 0x000fe400078efcff */
        /* <DEDUP_REMOVED lines=19> */
[----:B------:R-:W-:Y:S02]  /*1660*/  PRMT R54, RZ, 0x7610, R54 ;  /* 0x00007610ff367816 */ /* 0x000fe40000000036 */
[----:B------:R-:W-:Y:S02]  /*1670*/  PRMT R59, RZ, 0x7610, R59 ;  /* 0x00007610ff3b7816 */ /* 0x000fe4000000003b */
[----:B------:R-:W-:Y:S01]  /*1680*/  PRMT R56, RZ, 0x7610, R56 ;  /* 0x00007610ff387816 */ /* 0x000fe20000000038 */
[----:B------:R-:W-:Y:S04]  /*1690*/  STS.U16 [R146], R29 ;  /* 0x0000001d92007388 */ /* 0x000fe80000000400 */
[----:B------:R-:W-:Y:S04]  /*16a0*/  STS.U16 [R144+0x40], R35 ;  /* 0x0000402390007388 */ /* 0x000fe80000000400 */
[----:B------:R-:W-:Y:S04]  /*16b0*/  STS.U16 [R164+0x80], R43 ;  /* 0x0000802ba4007388 */ /* 0x000fe80000000400 */
[----:B------:R-:W-:Y:S04]  /*16c0*/  STS.U16 [R161+0xc0], R36 ;  /* 0x0000c024a1007388 */ /* 0x000fe80000000400 */
[----:B--2---:R-:W-:Y:S04]  /*16d0*/  STS.U16 [R160+0x100], R45 ;  /* 0x0001002da0007388 */ /* 0x004fe80000000400 */
[----:B---3--:R-:W-:Y:S04]  /*16e0*/  STS.U16 [R159+0x140], R30 ;  /* 0x0001401e9f007388 */ /* 0x008fe80000000400 */
[----:B----4-:R-:W-:Y:S04]  /*16f0*/  STS.U16 [R158+0x180], R39 ;  /* 0x000180279e007388 */ /* 0x010fe80000000400 */
[----:B------:R-:W-:Y:S04]  /*1700*/  STS.U16 [R156+0x1c0], R41 ;  /* 0x0001c0299c007388 */ /* 0x000fe80000000400 */
[----:B-----5:R0:W-:Y:S04]  /*1710*/  STS.U16 [R134+0x200], R49 ;  /* 0x0002003186007388 */ /* 0x0201e80000000400 */
[----:B------:R-:W-:Y:S04]  /*1720*/  STS.U16 [R99+0x240], R0 ;  /* 0x0002400063007388 */ /* 0x000fe80000000400 */
[----:B------:R1:W-:Y:S04]  /*1730*/  STS.U16 [R98+0x280], R51 ;  /* 0x0002803362007388 */ /* 0x0003e80000000400 */
[----:B------:R-:W-:Y:S04]  /*1740*/  STS.U16 [R97+0x2c0], R38 ;  /* 0x0002c02661007388 */ /* 0x000fe80000000400 */
[----:B------:R2:W-:Y:S04]  /*1750*/  STS.U16 [R96+0x300], R55 ;  /* 0x0003003760007388 */ /* 0x0005e80000000400 */
[----:B------:R-:W-:Y:S04]  /*1760*/  STS.U16 [R95+0x340], R40 ;  /* 0x000340285f007388 */ /* 0x000fe80000000400 */
[----:B------:R3:W-:Y:S04]  /*1770*/  STS.U16 [R94+0x380], R57 ;  /* 0x000380395e007388 */ /* 0x0007e80000000400 */
[----:B------:R-:W-:Y:S01]  /*1780*/  STS.U16 [R93+0x3c0], R42 ;  /* 0x0003c02a5d007388 */ /* 0x000fe20000000400 */
[----:B------:R-:W-:-:S03]  /*1790*/  NOP ;  /* 0x0000000000007918 */ /* 0x000fc60000000000 */
[----:B------:R-:W4:Y:S04]  /*17a0*/  LDS.U16 R0, [R92] ;  /* 0x000000005c007984 */ /* 0x000f280000000400 */
        /* <DEDUP_REMOVED lines=15> */
[----:B------:R-:W-:Y:S06]  /*18a0*/  BAR.SYNC.DEFER_BLOCKING 0x0 ;  /* 0x0000000000007b1d */ /* 0x000fec0000010000 */
[----:B------:R-:W5:Y:S01]  /*18b0*/  @!P6 LDG.E.U16 R52, desc[UR26][R32.64] ;  /* 0x0000001a2034e981 */ /* 0x000f62000c1e1500 */
[----:B------:R-:W-:-:S13]  /*18c0*/  ISETP.NE.AND P6, PT, R67, RZ, PT ;  /* 0x000000ff4300720c */ /* 0x000fda0003fc5270 */
[----:B------:R-:W5:Y:S01]  /*18d0*/  @!P6 LDG.E.U16 R54, desc[UR26][R32.64+0x40] ;  /* 0x0000401a2036e981 */ /* 0x000f62000c1e1500 */
[----:B------:R-:W-:-:S13]  /*18e0*/  ISETP.NE.AND P6, PT, R68, RZ, PT ;  /* 0x000000ff4400720c */ /* 0x000fda0003fc5270 */
[----:B------:R-:W5:Y:S01]  /*18f0*/  @!P6 LDG.E.U16 R59, desc[UR26][R32.64+0x80] ;  /* 0x0000801a203be981 */ /* 0x000f62000c1e1500 */
[----:B------:R-:W-:Y:S02]  /*1900*/  ISETP.NE.AND P6, PT, R70, RZ, PT ;  /* 0x000000ff4600720c */ /* 0x000fe40003fc5270 */
[----:B0-----:R-:W-:-:S11]  /*1910*/  PRMT R49, RZ, 0x7610, R49 ;  /* 0x00007610ff317816 */ /* 0x001fd60000000031 */
[----:B------:R-:W5:Y:S01]  /*1920*/  @!P6 LDG.E.U16 R56, desc[UR26][R32.64+0xc0] ;  /* 0x0000c01a2038e981 */ /* 0x000f62000c1e1500 */
[----:B------:R-:W-:Y:S02]  /*1930*/  ISETP.NE.AND P6, PT, R71, RZ, PT ;  /* 0x000000ff4700720c */ /* 0x000fe40003fc5270 */
[----:B------:R-:W-:-:S11]  /*1940*/  PRMT R58, RZ, 0x7610, R58 ;  /* 0x00007610ff3a7816 */ /* 0x000fd6000000003a */
        /* <DEDUP_REMOVED lines=8> */
[----:B------:R-:W-:-:S11]  /*19d0*/  PRMT R61, RZ, 0x7610, R61 ;  /* 0x00007610ff3d7816 */ /* 0x000fd6000000003d */
[----:B------:R-:W2:Y:S01]  /*19e0*/  @!P6 LDG.E.U16 R55, desc[UR26][R32.64+0x1c0] ;  /* 0x0001c01a2037e981 */ /* 0x000ea2000c1e1500 */
[----:B------:R-:W-:Y:S02]  /*19f0*/  ISETP.NE.AND P6, PT, R75, RZ, PT ;  /* 0x000000ff4b00720c */ /* 0x000fe40003fc5270 */
[----:B------:R-:W-:Y:S02]  /*1a00*/  PRMT R60, RZ, 0x7610, R60 ;  /* 0x00007610ff3c7816 */ /* 0x000fe4000000003c */
[----:B---3--:R-:W-:Y:S02]  /*1a10*/  PRMT R57, RZ, 0x7610, R57 ;  /* 0x00007610ff397816 */ /* 0x008fe40000000039 */
[----:B------:R-:W-:Y:S02]  /*1a20*/  PRMT R62, RZ, 0x7610, R62 ;  /* 0x00007610ff3e7816 */ /* 0x000fe4000000003e */
[----:B------:R-:W-:Y:S02]  /*1a30*/  PRMT R63, RZ, 0x7610, R63 ;  /* 0x00007610ff3f7816 */ /* 0x000fe4000000003f */
[----:B------:R-:W-:Y:S01]  /*1a40*/  PRMT R64, RZ, 0x7610, R64 ;  /* 0x00007610ff407816 */ /* 0x000fe20000000040 */
[----:B------:R-:W3:Y:S04]  /*1a50*/  @!P5 LDG.E.U16 R57, desc[UR26][R32.64+0x280] ;  /* 0x0002801a2039d981 */ /* 0x000ee8000c1e1500 */
[----:B------:R-:W3:Y:S01]  /*1a60*/  @!P6 LDG.E.U16 R61, desc[UR26][R32.64+0x200] ;  /* 0x0002001a203de981 */ /* 0x000ee2000c1e1500 */
[----:B------:R-:W-:-:S02]  /*1a70*/  ISETP.NE.AND P6, PT, R76, RZ, PT ;  /* 0x000000ff4c00720c */ /* 0x000fc40003fc5270 */
[----:B------:R-:W-:Y:S01]  /*1a80*/  PRMT R65, RZ, 0x7610, R65 ;  /* 0x00007610ff417816 */ /* 0x000fe20000000041 */
[----:B------:R-:W3:Y:S01]  /*1a90*/  @!P0 LDG.E.U16 R62, desc[UR26][R32.64+0x2c0] ;  /* 0x0002c01a203e8981 */ /* 0x000ee2000c1e1500 */
[----:B------:R-:W-:-:S03]  /*1aa0*/  PRMT R66, RZ, 0x7610, R66 ;  /* 0x00007610ff427816 */ /* 0x000fc60000000042 */
[----:B------:R-:W3:Y:S04]  /*1ab0*/  @!P1 LDG.E.U16 R63, desc[UR26][R32.64+0x300] ;  /* 0x0003001a203f9981 */ /* 0x000ee8000c1e1500 */
[----:B------:R-:W3:Y:S04]  /*1ac0*/  @!P2 LDG.E.U16 R64, desc[UR26][R32.64+0x340] ;  /* 0x0003401a2040a981 */ /* 0x000ee8000c1e1500 */
[----:B------:R-:W3:Y:S04]  /*1ad0*/  @!P6 LDG.E.U16 R60, desc[UR26][R32.64+0x240] ;  /* 0x0002401a203ce981 */ /* 0x000ee8000c1e1500 */
[----:B------:R-:W3:Y:S04]  /*1ae0*/  @!P3 LDG.E.U16 R65, desc[UR26][R32.64+0x380] ;  /* 0x0003801a2041b981 */ /* 0x000ee8000c1e1500 */
[----:B------:R-:W3:Y:S01]  /*1af0*/  @!P4 LDG.E.U16 R66, desc[UR26][R32.64+0x3c0] ;  /* 0x0003c01a2042c981 */ /* 0x000ee2000c1e1500 */
[----:B----4-:R-:W-:-:S03]  /*1b00*/  HADD2.F32 R0, -RZ, R0.H0_H0 ;  /* 0x20000000ff007230 */ /* 0x010fc60000004100 */
[----:B------:R0:W-:Y:S02]  /*1b10*/  STL [R1+0x4], R146 ;  /* 0x0000049201007387 */ /* 0x0001e40000100800 */
[----:B------:R-:W-:Y:S02]  /*1b20*/  FADD.FTZ R91, R0, UR7 ;  /* 0x00000007005b7e21 */ /* 0x000fe40008010000 */
[----:B------:R0:W-:Y:S03]  /*1b30*/  STL [R1], R144 ;  /* 0x0000009001007387 */ /* 0x0001e60000100800 */
[----:B------:R-:W-:Y:S01]  /*1b40*/  FSETP.GTU.FTZ.AND P5, PT, R91, 20, PT ;  /* 0x41a000005b00780b */ /* 0x000fe20003fbc000 */
[----:B-----5:R-:W-:Y:S02]  /*1b50*/  HADD2.F32 R2, -RZ, R2.H0_H0 ;  /* 0x20000002ff027230 */ /* 0x020fe40000004100 */
        /* <DEDUP_REMOVED lines=13> */
[----:B------:R-:W-:Y:S01]  /*1c30*/  HADD2.F32 R48, -RZ, R48.H0_H0 ;  /* 0x20000030ff307230 */ /* 0x000fe20000004100 */
[----:B------:R-:W-:Y:S01]  /*1c40*/  BSSY.RECONVERGENT B0, `(.L_x_223) ;  /* 0x0000040000007945 */ /* 0x000fe20003800200 */
[----:B------:R-:W-:Y:S01]  /*1c50*/  FADD.FTZ R90, R2, UR7 ;  /* 0x00000007025a7e21 */ /* 0x000fe20008010000 */
        /* <DEDUP_REMOVED lines=14> */
[----:B------:R0:W-:Y:S04]  /*1d40*/  STS.U16 [R146], R52 ;  /* 0x0000003492007388 */ /* 0x0001e80000000400 */
[----:B------:R0:W-:Y:S04]  /*1d50*/  STS.U16 [R144+0x40], R54 ;  /* 0x0000403690007388 */ /* 0x0001e80000000400 */
[----:B------:R0:W-:Y:S04]  /*1d60*/  STS.U16 [R164+0x80], R59 ;  /* 0x0000803ba4007388 */ /* 0x0001e80000000400 */
[----:B------:R0:W-:Y:S04]  /*1d70*/  STS.U16 [R161+0xc0], R56 ;  /* 0x0000c038a1007388 */ /* 0x0001e80000000400 */
[----:B------:R0:W-:Y:S04]  /*1d80*/  STS.U16 [R160+0x100], R49 ;  /* 0x00010031a0007388 */ /* 0x0001e80000000400 */
[----:B------:R0:W-:Y:S04]  /*1d90*/  STS.U16 [R159+0x140], R58 ;  /* 0x0001403a9f007388 */ /* 0x0001e80000000400 */
[----:B--2---:R0:W-:Y:S04]  /*1da0*/  STS.U16 [R158+0x180], R51 ;  /* 0x000180339e007388 */ /* 0x0041e80000000400 */
[----:B------:R0:W-:Y:S04]  /*1db0*/  STS.U16 [R156+0x1c0], R55 ;  /* 0x0001c0379c007388 */ /* 0x0001e80000000400 */
[----:B---3--:R0:W-:Y:S04]  /*1dc0*/  STS.U16 [R134+0x200], R61 ;  /* 0x0002003d86007388 */ /* 0x0081e80000000400 */
[----:B------:R0:W-:Y:S04]  /*1dd0*/  STS.U16 [R99+0x240], R60 ;  /* 0x0002403c63007388 */ /* 0x0001e80000000400 */
[----:B------:R0:W-:Y:S04]  /*1de0*/  STS.U16 [R98+0x280], R57 ;  /* 0x0002803962007388 */ /* 0x0001e80000000400 */
[----:B------:R0:W-:Y:S04]  /*1df0*/  STS.U16 [R97+0x2c0], R62 ;  /* 0x0002c03e61007388 */ /* 0x0001e80000000400 */
[----:B------:R0:W-:Y:S04]  /*1e00*/  STS.U16 [R96+0x300], R63 ;  /* 0x0003003f60007388 */ /* 0x0001e80000000400 */
[----:B------:R0:W-:Y:S04]  /*1e10*/  STS.U16 [R95+0x340], R64 ;  /* 0x000340405f007388 */ /* 0x0001e80000000400 */
[----:B------:R0:W-:Y:S04]  /*1e20*/  STS.U16 [R94+0x380], R65 ;  /* 0x000380415e007388 */ /* 0x0001e80000000400 */
[----:B------:R0:W-:Y:S01]  /*1e30*/  STS.U16 [R93+0x3c0], R66 ;  /* 0x0003c0425d007388 */ /* 0x0001e20000000400 */
[----:B------:R-:W-:Y:S01]  /*1e40*/  NOP ;  /* 0x0000000000007918 */ /* 0x000fe20000000000 */
[----:B------:R-:W-:Y:S05]  /*1e50*/  @P5 BRA `(.L_x_224) ;  /* 0x0000000000785947 */ /* 0x000fea0003800000 */
[----:B------:R-:W-:Y:S01]  /*1e60*/  FMUL.FTZ R91, R91, 1.4426950216293334961 ;  /* 0x3fb8aa3b5b5b7820 */ /* 0x000fe20000410000 */
[----:B------:R-:W-:Y:S01]  /*1e70*/  HFMA2 R30, -RZ, RZ, 1.625, 0 ;  /* 0x3e800000ff1e7431 */ /* 0x000fe200000001ff */
[----:B------:R-:W-:Y:S02]  /*1e80*/  MOV R29, 0x3d39bf78 ;  /* 0x3d39bf78001d7802 */ /* 0x000fe40000000f00 */
[----:B------:R-:W1:Y:S02]  /*1e90*/  MUFU.EX2 R33, R91 ;  /* 0x0000005b00217308 */ /* 0x000e640000000800 */
[C---:B-1----:R-:W-:Y:S01]  /*1ea0*/  FADD.FTZ.RZ R0, R33.reuse, 1 ;  /* 0x3f80000021007421 */ /* 0x042fe2000001c000 */
        /* <DEDUP_REMOVED lines=25> */
.L_x_224:
[----:B------:R-:W-:Y:S05]  /*2040*/  BSYNC.RECONVERGENT B0 ;  /* 0x0000000000007941 */ /* 0x000fea0003800200 */
.L_x_223:
[----:B------:R-:W-:Y:S01]  /*2050*/  FSETP.GTU.FTZ.AND P5, PT, R90, 20, PT ;  /* 0x41a000005a00780b */ /* 0x000fe20003fbc000 */
[----:B------:R-:W-:-:S12]  /*2060*/  BSSY.RECONVERGENT B0, `(.L_x_225) ;  /* 0x0000020000007945 */ /* 0x000fd80003800200 */
        /* <DEDUP_REMOVED lines=31> */
.L_x_226:
[----:B------:R-:W-:Y:S05]  /*2260*/  BSYNC.RECONVERGENT B0 ;  /* 0x0000000000007941 */ /* 0x000fea0003800200 */
.L_x_225:
        /* <DEDUP_REMOVED lines=33> */
.L_x_228:
[----:B------:R-:W-:Y:S05]  /*2480*/  BSYNC.RECONVERGENT B0 ;  /* 0x0000000000007941 */ /* 0x000fea0003800200 */
.L_x_227:
        /* <DEDUP_REMOVED lines=33> */
.L_x_230:
[----:B------:R-:W-:Y:S05]  /*26a0*/  BSYNC.RECONVERGENT B0 ;  /* 0x0000000000007941 */ /* 0x000fea0003800200 */
.L_x_229:
        /* <DEDUP_REMOVED lines=33> */
.L_x_232:
[----:B------:R-:W-:Y:S05]  /*28c0*/  BSYNC.RECONVERGENT B0 ;  /* 0x0000000000007941 */ /* 0x000fea0003800200 */
.L_x_231:
        /* <DEDUP_REMOVED lines=33> */
.L_x_234:
[----:B------:R-:W-:Y:S05]  /*2ae0*/  BSYNC.RECONVERGENT B0 ;  /* 0x0000000000007941 */ /* 0x000fea0003800200 */
.L_x_233:
        /* <DEDUP_REMOVED lines=33> */
.L_x_236:
[----:B------:R-:W-:Y:S05]  /*2d00*/  BSYNC.RECONVERGENT B0 ;  /* 0x0000000000007941 */ /* 0x000fea0003800200 */
.L_x_235:
        /* <DEDUP_REMOVED lines=33> */
.L_x_238:
[----:B------:R-:W-:Y:S05]  /*2f20*/  BSYNC.RECONVERGENT B0 ;  /* 0x0000000000007941 */ /* 0x000fea0003800200 */
.L_x_237:
        /* <DEDUP_REMOVED lines=33> */
.L_x_240:
[----:B------:R-:W-:Y:S05]  /*3140*/  BSYNC.RECONVERGENT B0 ;  /* 0x0000000000007941 */ /* 0x000fea0003800200 */
.L_x_239:
        /* <DEDUP_REMOVED lines=33> */
.L_x_242:
[----:B------:R-:W-:Y:S05]  /*3360*/  BSYNC.RECONVERGENT B0 ;  /* 0x0000000000007941 */ /* 0x000fea0003800200 */
.L_x_241:
        /* <DEDUP_REMOVED lines=33> */
.L_x_244:
[----:B------:R-:W-:Y:S05]  /*3580*/  BSYNC.RECONVERGENT B0 ;  /* 0x0000000000007941 */ /* 0x000fea0003800200 */
.L_x_243:
        /* <DEDUP_REMOVED lines=33> */
.L_x_246:
[----:B------:R-:W-:Y:S05]  /*37a0*/  BSYNC.RECONVERGENT B0 ;  /* 0x0000000000007941 */ /* 0x000fea0003800200 */
.L_x_245:
        /* <DEDUP_REMOVED lines=33> */
.L_x_248:
[----:B------:R-:W-:Y:S05]  /*39c0*/  BSYNC.RECONVERGENT B0 ;  /* 0x0000000000007941 */ /* 0x000fea0003800200 */
.L_x_247:
        /* <DEDUP_REMOVED lines=33> */
.L_x_250:
[----:B------:R-:W-:Y:S05]  /*3be0*/  BSYNC.RECONVERGENT B0 ;  /* 0x0000000000007941 */ /* 0x000fea0003800200 */
.L_x_249:
        /* <DEDUP_REMOVED lines=33> */
.L_x_252:
[----:B------:R-:W-:Y:S05]  /*3e00*/  BSYNC.RECONVERGENT B0 ;  /* 0x0000000000007941 */ /* 0x000fea0003800200 */
.L_x_251:
        /* <DEDUP_REMOVED lines=33> */
.L_x_254:
[----:B------:R-:W-:Y:S05]  /*4020*/  BSYNC.RECONVERGENT B0 ;  /* 0x0000000000007941 */ /* 0x000fea0003800200 */
.L_x_253:
[----:B------:R-:W1:Y:S01]  /*4030*/  S2UR UR28, SR_CTAID.X ;  /* 0x00000000001c79c3 */ /* 0x000e620000002500 */
[----:B------:R-:W1:Y:S01]  /*4040*/  LDCU.128 UR20, c[0x0][0x410] ;  /* 0x00008200ff1477ac */ /* 0x000e620008000c00 */
[----:B0-----:R-:W-:Y:S01]  /*4050*/  P2R R64, PR, RZ, 0x1 ;  /* 0x00000001ff407803 */ /* 0x001fe20000000000 */
[----:B------:R-:W0:Y:S01]  /*4060*/  LDS.U16 R87, [R92] ;  /* 0x000000005c577984 */ /* 0x000e220000000400 */
[C---:B------:R-:W-:Y:S01]  /*4070*/  LOP3.LUT P0, RZ, R69.reuse, 0x40, RZ, 0xc0, !PT ;  /* 0x0000004045ff7812 */ /* 0x040fe2000780c0ff */
[----:B------:R-:W-:Y:S01]  /*4080*/  UMOV UR8, UR10 ;  /* 0x0000000a00087c82 */ /* 0x000fe20008000000 */
[----:B------:R-:W-:Y:S01]  /*4090*/  UMOV UR9, URZ ;  /* 0x000000ff00097c82 */ /* 0x000fe20008000000 */
[----:B------:R-:W2:Y:S01]  /*40a0*/  LDS.U16 R51, [R92+0x2] ;  /* 0x000002005c337984 */ /* 0x000ea20000000400 */
[----:B------:R-:W3:Y:S01]  /*40b0*/  S2UR UR24, SR_CTAID.Y ;  /* 0x00000000001879c3 */ /* 0x000ee20000002600 */
[----:B------:R-:W-:Y:S02]  /*40c0*/  P2R R63, PR, RZ, 0x1 ;  /* 0x00000001ff3f7803 */ /* 0x000fe40000000000 */
[----:B------:R-:W-:Y:S01]  /*40d0*/  LOP3.LUT P0, RZ, R69, 0x80, RZ, 0xc0, !PT ;  /* 0x0000008045ff7812 */ /* 0x000fe2000780c0ff */
[----:B------:R-:W4:Y:S01]  /*40e0*/  LDS.U16 R52, [R92+0x4] ;  /* 0x000004005c347984 */ /* 0x000f220000000400 */
[----:B------:R-:W-:-:S02]  /*40f0*/  PRMT R35, RZ, 0x7610, R35 ;  /* 0x00007610ff237816 */ /* 0x000fc40000000023 */
[----:B------:R-:W-:Y:S01]  /*4100*/  P2R R58, PR, RZ, 0x1 ;  /* 0x00000001ff3a7803 */ /* 0x000fe20000000000 */
[----:B------:R-:W5:Y:S01]  /*4110*/  LDS.U16 R66, [R92+0x6] ;  /* 0x000006005c427984 */ /* 0x000f620000000400 */
[C---:B------:R-:W-:Y:S02]  /*4120*/  LOP3.LUT P0, RZ, R69.reuse, 0x100, RZ, 0xc0, !PT ;  /* 0x0000010045ff7812 */ /* 0x040fe4000780c0ff */
[----:B------:R-:W-:Y:S01]  /*4130*/  P2R R67, PR, RZ, 0x2 ;  /* 0x00000002ff437803 */ /* 0x000fe20000000000 */
[----:B------:R-:W-:Y:S01]  /*4140*/  LDS.U16 R65, [R92+0x8] ;  /* 0x000008005c417984 */ /* 0x000fe20000000400 */
[----:B------:R-:W-:Y:S02]  /*4150*/  P2R R56, PR, RZ, 0x1 ;  /* 0x00000001ff387803 */ /* 0x000fe40000000000 */
[C---:B------:R-:W-:Y:S01]  /*4160*/  LOP3.LUT P0, RZ, R69.reuse, 0x200, RZ, 0xc0, !PT ;  /* 0x0000020045ff7812 */ /* 0x040fe2000780c0ff */
[----:B-1----:R-:W-:Y:S01]  /*4170*/  UIMAD.WIDE.U32 UR10, UR28, UR20, UR8 ;  /* 0x000000141c0a72a5 */ /* 0x002fe2000f8e0008 */
[----:B------:R-:W-:Y:S01]  /*4180*/  LDS.U16 R49, [R92+0xa] ;  /* 0x00000a005c317984 */ /* 0x000fe20000000400 */
[----:B------:R-:W-:-:S02]  /*4190*/  LOP3.LUT P1, RZ, R69, 0x20, RZ, 0xc0, !PT ;  /* 0x0000002045ff7812 */ /* 0x000fc4000782c0ff */
[----:B------:R-:W-:Y:S01]  /*41a0*/  UIMAD UR11, UR28, UR21, UR11 ;  /* 0x000000151c0b72a4 */ /* 0x000fe2000f8e020b */
[----:B------:R-:W-:Y:S01]  /*41b0*/  LDS.U16 R48, [R92+0xc] ;  /* 0x00000c005c307984 */ /* 0x000fe20000000400 */
[----:B------:R-:W-:Y:S02]  /*41c0*/  P2R R54, PR, RZ, 0x1 ;  /* 0x00000001ff367803 */ /* 0x000fe40000000000 */
[----:B---3--:R-:W-:Y:S01]  /*41d0*/  UIMAD.WIDE.U32 UR10, UR24, UR22, UR10 ;  /* 0x00000016180a72a5 */ /* 0x008fe2000f8e000a */
[----:B------:R-:W-:Y:S01]  /*41e0*/  LDS.U16 R62, [R92+0xe] ;  /* 0x00000e005c3e7984 */ /* 0x000fe20000000400 */
[----:B------:R-:W-:Y:S02]  /*41f0*/  LOP3.LUT P0, RZ, R69, 0x400, RZ, 0xc0, !PT ;  /* 0x0000040045ff7812 */ /* 0x000fe4000780c0ff */
[----:B------:R-:W-:Y:S01]  /*4200*/  UIMAD UR23, UR24, UR23, UR11 ;  /* 0x00000017181772a4 */ /* 0x000fe2000f8e020b */
[----:B------:R-:W-:Y:S01]  /*4210*/  LDS.U16 R61, [R92+0x10] ;  /* 0x000010005c3d7984 */ /* 0x000fe20000000400 */
[----:B------:R-:W-:-:S02]  /*4220*/  IADD3 R3, P5, PT, R27, UR10, RZ ;  /* 0x0000000a1b037c10 */ /* 0x000fc4000ffbe0ff */
[----:B------:R-:W-:Y:S01]  /*4230*/  P2R R68, PR, RZ, 0x4 ;  /* 0x00000004ff447803 */ /* 0x000fe20000000000 */
[----:B------:R-:W-:Y:S01]  /*4240*/  LDS.U16 R60, [R92+0x12] ;  /* 0x000012005c3c7984 */ /* 0x000fe20000000400 */
[----:B------:R-:W-:Y:S02]  /*4250*/  IADD3.X R30, PT, PT, RZ, UR23, RZ, P5, !PT ;  /* 0x00000017ff1e7c10 */ /* 0x000fe4000affe4ff */
[C---:B------:R-:W-:Y:S01]  /*4260*/  LOP3.LUT P2, RZ, R69.reuse, 0x10, RZ, 0xc0, !PT ;  /* 0x0000001045ff7812 */ /* 0x040fe2000784c0ff */
[----:B------:R-:W-:Y:S01]  /*4270*/  LDS.U16 R113, [R92+0x14] ;  /* 0x000014005c717984 */ /* 0x000fe20000000400 */
[----:B------:R-:W-:Y:S01]  /*4280*/  P2R R82, PR, RZ, 0x8 ;  /* 0x00000008ff527803 */ /* 0x000fe20000000000 */
[----:B------:R-:W1:Y:S01]  /*4290*/  LDCU.128 UR20, c[0x0][0x420] ;  /* 0x00008400ff1477ac */ /* 0x000e620008000c00 */
[----:B------:R-:W-:Y:S01]  /*42a0*/  LOP3.LUT P3, RZ, R69, 0x8, RZ, 0xc0, !PT ;  /* 0x0000000845ff7812 */ /* 0x000fe2000786c0ff */
[----:B------:R-:W-:Y:S01]  /*42b0*/  LDS.U16 R112, [R92+0x16] ;  /* 0x000016005c707984 */ /* 0x000fe20000000400 */
[----:B------:R-:W-:-:S02]  /*42c0*/  P2R R83, PR, RZ, 0x10 ;  /* 0x00000010ff537803 */ /* 0x000fc40000000000 */
[----:B------:R-:W-:Y:S01]  /*42d0*/  LOP3.LUT P4, RZ, R69, 0x4, RZ, 0xc0, !PT ;  /* 0x0000000445ff7812 */ /* 0x000fe2000788c0ff */
[----:B------:R-:W-:Y:S01]  /*42e0*/  LDS.U16 R114, [R92+0x18] ;  /* 0x000018005c727984 */ /* 0x000fe20000000400 */
[----:B------:R-:W-:Y:S02]  /*42f0*/  PRMT R39, RZ, 0x7610, R39 ;  /* 0x00007610ff277816 */ /* 0x000fe40000000027 */
[----:B------:R-:W-:Y:S01]  /*4300*/  PRMT R36, RZ, 0x7610, R36 ;  /* 0x00007610ff247816 */ /* 0x000fe20000000024 */
[----:B------:R-:W-:Y:S01]  /*4310*/  LDS.U16 R115, [R92+0x1a] ;  /* 0x00001a005c737984 */ /* 0x000fe20000000400 */
[----:B------:R-:W-:Y:S02]  /*4320*/  PRMT R41, RZ, 0x7610, R41 ;  /* 0x00007610ff297816 */ /* 0x000fe40000000029 */
[----:B------:R-:W-:Y:S01]  /*4330*/  PRMT R43, RZ, 0x7610, R43 ;  /* 0x00007610ff2b7816 */ /* 0x000fe2000000002b */
[----:B------:R-:W-:Y:S01]  /*4340*/  LDS.U16 R110, [R92+0x1c] ;  /* 0x00001c005c6e7984 */ /* 0x000fe20000000400 */
[----:B------:R-:W-:-:S02]  /*4350*/  PRMT R45, RZ, 0x7610, R45 ;  /* 0x00007610ff2d7816 */ /* 0x000fc4000000002d */
[----:B------:R-:W-:Y:S01]  /*4360*/  LOP3.LUT P6, RZ, R69, 0x1, RZ, 0xc0, !PT ;  /* 0x0000000145ff7812 */ /* 0x000fe200078cc0ff */
[----:B-1----:R-:W-:Y:S01]  /*4370*/  UIMAD.WIDE.U32 UR10, UR28, UR20, UR8 ;  /* 0x000000141c0a72a5 */ /* 0x002fe2000f8e0008 */
[----:B------:R-:W-:Y:S01]  /*4380*/  LDS.U16 R108, [R92+0x1e] ;  /* 0x00001e005c6c7984 */ /* 0x000fe20000000400 */
[----:B------:R-:W-:Y:S02]  /*4390*/  PRMT R38, RZ, 0x7610, R38 ;  /* 0x00007610ff267816 */ /* 0x000fe40000000026 */
[----:B------:R-:W-:Y:S01]  /*43a0*/  UIMAD UR11, UR28, UR21, UR11 ;  /* 0x000000151c0b72a4 */ /* 0x000fe2000f8e020b */
[----:B------:R-:W-:Y:S02]  /*43b0*/  PRMT R55, RZ, 0x7610, R55 ;  /* 0x00007610ff377816 */ /* 0x000fe40000000037 */
[----:B------:R-:W-:Y:S01]  /*43c0*/  PRMT R40, RZ, 0x7610, R40 ;  /* 0x00007610ff287816 */ /* 0x000fe20000000028 */
[----:B------:R-:W-:Y:S01]  /*43d0*/  UIMAD.WIDE.U32 UR10, UR24, UR22, UR10 ;  /* 0x00000016180a72a5 */ /* 0x000fe2000f8e000a */
[----:B------:R-:W-:-:S02]  /*43e0*/  PRMT R57, RZ, 0x7610, R57 ;  /* 0x00007610ff397816 */ /* 0x000fc40000000039 */
[----:B------:R-:W-:Y:S01]  /*43f0*/  PRMT R42, RZ, 0x7610, R42 ;  /* 0x00007610ff2a7816 */ /* 0x000fe2000000002a */
[----:B------:R-:W-:Y:S01]  /*4400*/  UIMAD UR23, UR24, UR23, UR11 ;  /* 0x00000017181772a4 */ /* 0x000fe2000f8e020b */
[----:B------:R-:W-:Y:S02]  /*4410*/  PRMT R59, RZ, 0x7610, R59 ;  /* 0x00007610ff3b7816 */ /* 0x000fe4000000003b */
[----:B------:R-:W-:Y:S02]  /*4420*/  PRMT R46, RZ, 0x7610, R46 ;  /* 0x00007610ff2e7816 */ /* 0x000fe4000000002e */
[----:B------:R-:W-:Y:S02]  /*4430*/  PRMT R103, RZ, 0x7610, R103 ;  /* 0x00007610ff677816 */ /* 0x000fe40000000067 */
[----:B------:R-:W-:Y:S02]  /*4440*/  PRMT R116, RZ, 0x7610, R116 ;  /* 0x00007610ff747816 */ /* 0x000fe40000000074 */
[----:B------:R-:W-:-:S02]  /*4450*/  PRMT R105, RZ, 0x7610, R105 ;  /* 0x00007610ff697816 */ /* 0x000fc40000000069 */
[----:B------:R-:W-:Y:S02]  /*4460*/  PRMT R118, RZ, 0x7610, R118 ;  /* 0x00007610ff767816 */ /* 0x000fe40000000076 */
[----:B------:R-:W-:Y:S01]  /*4470*/  PRMT R107, RZ, 0x7610, R107 ;  /* 0x00007610ff6b7816 */ /* 0x000fe2000000006b */
[----:B0-----:R-:W-:Y:S01]  /*4480*/  HADD2.F32 R87, -RZ, R87.H0_H0 ;  /* 0x20000057ff577230 */ /* 0x001fe20000004100 */
[----:B------:R-:W-:Y:S01]  /*4490*/  IADD3 R0, P5, PT, R27, UR10, RZ ;  /* 0x0000000a1b007c10 */ /* 0x000fe2000ffbe0ff */
[----:B------:R-:W0:Y:S03]  /*44a0*/  LDCU.64 UR10, c[0x0][0x488] ;  /* 0x00009100ff0a77ac */ /* 0x000e260008000a00 */
[----:B------:R-:W-:Y:S01]  /*44b0*/  IADD3.X R29, PT, PT, RZ, UR23, RZ, P5, !PT ;  /* 0x00000017ff1d7c10 */ /* 0x000fe2000affe4ff */
[----:B--2---:R-:W-:Y:S01]  /*44c0*/  HADD2.F32 R51, -RZ, R51.H0_H0 ;  /* 0x20000033ff337230 */ /* 0x004fe20000004100 */
[----:B------:R-:W1:Y:S01]  /*44d0*/  LDCU.64 UR20, c[0x0][0x508] ;  /* 0x0000a100ff1477ac */ /* 0x000e620008000a00 */
[----:B----4-:R-:W-:-:S02]  /*44e0*/  HADD2.F32 R52, -RZ, R52.H0_H0 ;  /* 0x20000034ff347230 */ /* 0x010fc40000004100 */
[----:B-----5:R-:W-:Y:S01]  /*44f0*/  HADD2.F32 R66, -RZ, R66.H0_H0 ;  /* 0x20000042ff427230 */ /* 0x020fe20000004100 */
[----:B------:R-:W2:Y:S01]  /*4500*/  LDCU.64 UR22, c[0x0][0x510] ;  /* 0x0000a200ff1677ac */ /* 0x000ea20008000a00 */
[----:B0-----:R-:W-:-:S04]  /*4510*/  LEA R2, P5, R3, UR10, 0x1 ;  /* 0x0000000a03027c11 */ /* 0x001fc8000f8a08ff */
[--C-:B------:R-:W-:Y:S01]  /*4520*/  LEA.HI.X R3, R3, UR11, R30.reuse, 0x1, P5 ;  /* 0x0000000b03037c11 */ /* 0x100fe2000a8f0c1e */
[----:B------:R-:W0:Y:S01]  /*4530*/  LDCU.64 UR10, c[0x0][0x478] ;  /* 0x00008f00ff0a77ac */ /* 0x000e220008000a00 */
[----:B------:R-:W-:Y:S01]  /*4540*/  BAR.SYNC.DEFER_BLOCKING 0x0 ;  /* 0x0000000000007b1d */ /* 0x000fe20000010000 */
[----:B------:R-:W-:Y:S02]  /*4550*/  PRMT R30, RZ, 0x7610, R30 ;  /* 0x00007610ff1e7816 */ /* 0x000fe4000000001e */
[----:B0-----:R-:W-:-:S04]  /*4560*/  LEA R32, P5, R0, UR10, 0x1 ;  /* 0x0000000a00207c11 */ /* 0x001fc8000f8a08ff */
[--C-:B------:R-:W-:Y:S02]  /*4570*/  LEA.HI.X R33, R0, UR11, R29.reuse, 0x1, P5 ;  /* 0x0000000b00217c11 */ /* 0x100fe4000a8f0c1d */
[----:B------:R-:W-:Y:S01]  /*4580*/  PRMT R0, RZ, 0x7610, R0 ;  /* 0x00007610ff007816 */ /* 0x000fe20000000000 */
[----:B------:R-:W3:Y:S01]  /*4590*/  @!P1 LDG.E.U16 R36, desc[UR26][R2.64+0x140] ;  /* 0x0001401a02249981 */ /* 0x000ee2000c1e1500 */
[----:B------:R-:W-:Y:S02]  /*45a0*/  PRMT R29, RZ, 0x7610, R29 ;  /* 0x00007610ff1d7816 */ /* 0x000fe4000000001d */
[----:B------:R-:W-:Y:S01]  /*45b0*/  LOP3.LUT P5, RZ, R69, 0x2, RZ, 0xc0, !PT ;  /* 0x0000000245ff7812 */ /* 0x000fe200078ac0ff */
[----:B------:R-:W4:Y:S04]  /*45c0*/  @!P2 LDG.E.U16 R41, desc[UR26][R2.64+0x180] ;  /* 0x0001801a0229a981 */ /* 0x000f28000c1e1500 */
[----:B------:R-:W5:Y:S01]  /*45d0*/  @!P0 LDG.E.U16 R0, desc[UR26][R2.64] ;  /* 0x0000001a02008981 */ /* 0x000f62000c1e1500 */
[----:B------:R-:W-:-:S02]  /*45e0*/  ISETP.NE.AND P0, PT, R54, RZ, PT ;  /* 0x000000ff3600720c */ /* 0x000fc40003f05270 */
[----:B------:R-:W-:Y:S01]  /*45f0*/  ISETP.NE.AND P1, PT, R67, RZ, PT ;  /* 0x000000ff4300720c */ /* 0x000fe20003f25270 */
[----:B------:R-:W2:Y:S04]  /*4600*/  @!P3 LDG.E.U16 R43, desc[UR26][R2.64+0x1c0] ;  /* 0x0001c01a022bb981 */ /* 0x000ea8000c1e1500 */
[----:B------:R-:W2:Y:S04]  /*4610*/  @!P4 LDG.E.U16 R45, desc[UR26][R2.64+0x200] ;  /* 0x0002001a022dc981 */ /* 0x000ea8000c1e1500 */
[----:B------:R-:W2:Y:S04]  /*4620*/  @!P5 LDG.E.U16 R38, desc[UR26][R2.64+0x240] ;  /* 0x0002401a0226d981 */ /* 0x000ea8000c1e1500 */
[----:B------:R-:W3:Y:S01]  /*4630*/  @!P0 LDG.E.U16 R29, desc[UR26][R2.64+0x40] ;  /* 0x0000401a021d8981 */ /* 0x000ee2000c1e1500 */
[----:B------:R-:W-:-:S02]  /*4640*/  ISETP.NE.AND P0, PT, R56, RZ, PT ;  /* 0x000000ff3800720c */ /* 0x000fc40003f05270 */
[----:B------:R-:W-:Y:S01]  /*4650*/  ISETP.NE.AND P2, PT, R68, RZ, PT ;  /* 0x000000ff4400720c */ /* 0x000fe20003f45270 */
[----:B------:R-:W2:Y:S04]  /*4660*/  @!P6 LDG.E.U16 R55, desc[UR26][R2.64+0x280] ;  /* 0x0002801a0237e981 */ /* 0x000ea8000c1e1500 */
[----:B------:R-:W2:Y:S06]  /*4670*/  @!P1 LDG.E.U16 R57, desc[UR26][R2.64+0x300] ;  /* 0x0003001a02399981 */ /* 0x000eac000c1e1500 */
[----:B------:R-:W4:Y:S01]  /*4680*/  @!P0 LDG.E.U16 R35, desc[UR26][R2.64+0x80] ;  /* 0x0000801a02238981 */ /* 0x000f22000c1e1500 */
[----:B------:R-:W-:-:S02]  /*4690*/  ISETP.NE.AND P0, PT, R58, RZ, PT ;  /* 0x000000ff3a00720c */ /* 0x000fc40003f05270 */
[----:B------:R-:W-:Y:S01]  /*46a0*/  ISETP.NE.AND P3, PT, R82, RZ, PT ;  /* 0x000000ff5200720c */ /* 0x000fe20003f65270 */
[----:B------:R-:W2:Y:S10]  /*46b0*/  @!P2 LDG.E.U16 R42, desc[UR26][R2.64+0x340] ;  /* 0x0003401a022aa981 */ /* 0x000eb4000c1e1500 */
[----:B------:R-:W2:Y:S01]  /*46c0*/  @!P0 LDG.E.U16 R30, desc[UR26][R2.64+0xc0] ;  /* 0x0000c01a021e8981 */ /* 0x000ea2000c1e1500 */
[----:B------:R-:W-:-:S02]  /*46d0*/  ISETP.NE.AND P0, PT, R63, RZ, PT ;  /* 0x000000ff3f00720c */ /* 0x000fc40003f05270 */
[----:B------:R-:W-:Y:S01]  /*46e0*/  ISETP.NE.AND P4, PT, R83, RZ, PT ;  /* 0x000000ff5300720c */ /* 0x000fe20003f85270 */
[----:B------:R-:W2:Y:S10]  /*46f0*/  @!P3 LDG.E.U16 R59, desc[UR26][R2.64+0x380] ;  /* 0x0003801a023bb981 */ /* 0x000eb4000c1e1500 */
[----:B------:R-:W2:Y:S01]  /*4700*/  @!P0 LDG.E.U16 R39, desc[UR26][R2.64+0x100] ;  /* 0x0001001a02278981 */ /* 0x000ea2000c1e1500 */
[----:B------:R-:W-:-:S03]  /*4710*/  ISETP.NE.AND P0, PT, R64, RZ, PT ;  /* 0x000000ff4000720c */ /* 0x000fc60003f05270 */
[----:B------:R-:W2:Y:S10]  /*4720*/  @!P4 LDG.E.U16 R46, desc[UR26][R2.64+0x3c0] ;  /* 0x0003c01a022ec981 */ /* 0x000eb4000c1e1500 */
[----:B------:R0:W2:Y:S01]  /*4730*/  @!P0 LDG.E.U16 R40, desc[UR26][R2.64+0x2c0] ;  /* 0x0002c01a02288981 */ /* 0x0000a2000c1e1500 */
        /* <DEDUP_REMOVED lines=18> */
[----:B0-----:R-:W-:Y:S01]  /*4860*/  PRMT R2, RZ, 0x7610, R2 ;  /* 0x00007610ff027816 */ /* 0x001fe20000000002 */
[----:B-----5:R-:W-:Y:S04]  /*4870*/  STS.U16 [R146], R0 ;  /* 0x0000000092007388 */ /* 0x020fe80000000400 */
[----:B---3--:R-:W-:Y:S04]  /*4880*/  STS.U16 [R144+0x40], R29 ;  /* 0x0000401d90007388 */ /* 0x008fe80000000400 */
[----:B----4-:R-:W-:Y:S04]  /*4890*/  STS.U16 [R164+0x80], R35 ;  /* 0x00008023a4007388 */ /* 0x010fe80000000400 */
[----:B--2---:R-:W-:Y:S04]  /*48a0*/  STS.U16 [R161+0xc0], R30 ;  /* 0x0000c01ea1007388 */ /* 0x004fe80000000400 */
        /* <DEDUP_REMOVED lines=13> */
[----:B------:R-:W3:Y:S04]  /*4980*/  LDS.U16 R3, [R92] ;  /* 0x000000005c037984 */ /* 0x000ee80000000400 */
[----:B------:R-:W-:Y:S04]  /*4990*/  LDS.U16 R104, [R92+0x2] ;  /* 0x000002005c687984 */ /* 0x000fe80000000400 */
[----:B------:R-:W4:Y:S04]  /*49a0*/  LDS.U16 R102, [R92+0x4] ;  /* 0x000004005c667984 */ /* 0x000f280000000400 */
[----:B------:R-:W5:Y:S04]  /*49b0*/  LDS.U16 R86, [R92+0x6] ;  /* 0x000006005c567984 */ /* 0x000f680000000400 */
[----:B------:R-:W-:Y:S04]  /*49c0*/  LDS.U16 R84, [R92+0x8] ;  /* 0x000008005c547984 */ /* 0x000fe80000000400 */
[----:B------:R-:W-:Y:S04]  /*49d0*/  LDS.U16 R0, [R92+0xa] ;  /* 0x00000a005c007984 */ /* 0x000fe80000000400 */
[----:B------:R-:W-:Y:S04]  /*49e0*/  LDS.U16 R54, [R92+0xc] ;  /* 0x00000c005c367984 */ /* 0x000fe80000000400 */
[----:B------:R-:W-:Y:S04]  /*49f0*/  LDS.U16 R55, [R92+0xe] ;  /* 0x00000e005c377984 */ /* 0x000fe80000000400 */
[----:B------:R-:W1:Y:S04]  /*4a00*/  LDS.U16 R56, [R92+0x10] ;  /* 0x000010005c387984 */ /* 0x000e680000000400 */
[----:B------:R-:W1:Y:S04]  /*4a10*/  LDS.U16 R57, [R92+0x12] ;  /* 0x000012005c397984 */ /* 0x000e680000000400 */
[----:B------:R-:W1:Y:S04]  /*4a20*/  LDS.U16 R58, [R92+0x14] ;  /* 0x000014005c3a7984 */ /* 0x000e680000000400 */
[----:B------:R-:W1:Y:S04]  /*4a30*/  LDS.U16 R59, [R92+0x16] ;  /* 0x000016005c3b7984 */ /* 0x000e680000000400 */
[----:B------:R-:W-:Y:S04]  /*4a40*/  LDS.U16 R63, [R92+0x18] ;  /* 0x000018005c3f7984 */ /* 0x000fe80000000400 */
[----:B------:R-:W-:Y:S04]  /*4a50*/  LDS.U16 R64, [R92+0x1a] ;  /* 0x00001a005c407984 */ /* 0x000fe80000000400 */
[----:B------:R-:W-:Y:S04]  /*4a60*/  LDS.U16 R67, [R92+0x1c] ;  /* 0x00001c005c437984 */ /* 0x000fe80000000400 */
[----:B------:R-:W1:Y:S01]  /*4a70*/  LDS.U16 R68, [R92+0x1e] ;  /* 0x00001e005c447984 */ /* 0x000e620000000400 */
[----:B------:R-:W-:Y:S01]  /*4a80*/  BAR.SYNC.DEFER_BLOCKING 0x0 ;  /* 0x0000000000007b1d */ /* 0x000fe20000010000 */
[----:B0-----:R-:W-:-:S05]  /*4a90*/  PRMT R42, RZ, 0x7610, R42 ;  /* 0x00007610ff2a7816 */ /* 0x001fca000000002a */
[----:B------:R-:W5:Y:S01]  /*4aa0*/  @!P5 LDG.E.U16 R2, desc[UR26][R32.64] ;  /* 0x0000001a2002d981 */ /* 0x000f62000c1e1500 */
[----:B------:R-:W-:-:S13]  /*4ab0*/  ISETP.NE.AND P5, PT, R82, RZ, PT ;  /* 0x000000ff5200720c */ /* 0x000fda0003fa5270 */
        /* <DEDUP_REMOVED lines=18> */
[----:B--2---:R-:W-:Y:S02]  /*4be0*/  PRMT R46, RZ, 0x7610, R46 ;  /* 0x00007610ff2e7816 */ /* 0x004fe4000000002e */
[----:B------:R-:W-:Y:S02]  /*4bf0*/  PRMT R45, RZ, 0x7610, R45 ;  /* 0x00007610ff2d7816 */ /* 0x000fe4000000002d */
[----:B------:R-:W-:Y:S01]  /*4c00*/  PRMT R36, RZ, 0x7610, R36 ;  /* 0x00007610ff247816 */ /* 0x000fe20000000024 */
[----:B------:R-:W2:Y:S04]  /*4c10*/  @!P6 LDG.E.U16 R43, desc[UR26][R32.64+0x280] ;  /* 0x0002801a202be981 */ /* 0x000ea8000c1e1500 */
[----:B------:R-:W2:Y:S01]  /*4c20*/  @!P5 LDG.E.U16 R83, desc[UR26][R32.64+0x200] ;  /* 0x0002001a2053d981 */ /* 0x000ea2000c1e1500 */
[----:B------:R-:W-:-:S02]  /*4c30*/  ISETP.NE.AND P5, PT, R117, RZ, PT ;  /* 0x000000ff7500720c */ /* 0x000fc40003fa5270 */
        /* <DEDUP_REMOVED lines=8> */
[----:B---3--:R-:W-:-:S05]  /*4cc0*/  HADD2.F32 R3, -RZ, R3.H0_H0 ;  /* 0x20000003ff037230 */ /* 0x008fca0000004100 */
[----:B------:R-:W-:-:S04]  /*4cd0*/  FMUL.FTZ R29, R3, -1.4426950216293334961 ;  /* 0xbfb8aa3b031d7820 */ /* 0x000fc80000410000 */
[----:B------:R3:W3:Y:S01]  /*4ce0*/  MUFU.EX2 R109, R29 ;  /* 0x0000001d006d7308 */ /* 0x0006e20000000800 */
[----:B----4-:R-:W-:Y:S02]  /*4cf0*/  HADD2.F32 R102, -RZ, R102.H0_H0 ;  /* 0x20000066ff667230 */ /* 0x010fe40000004100 */
[----:B------:R-:W-:-:S03]  /*4d00*/  HADD2.F32 R104, -RZ, R104.H0_H0 ;  /* 0x20000068ff687230 */ /* 0x000fc60000004100 */
[----:B------:R-:W-:Y:S01]  /*4d10*/  FMUL.FTZ R39, R102, -1.4426950216293334961 ;  /* 0xbfb8aa3b66277820 */ /* 0x000fe20000410000 */
[----:B-----5:R-:W-:Y:S02]  /*4d20*/  HADD2.F32 R86, -RZ, R86.H0_H0 ;  /* 0x20000056ff567230 */ /* 0x020fe40000004100 */
[----:B------:R-:W-:Y:S01]  /*4d30*/  FMUL.FTZ R30, R104, -1.4426950216293334961 ;  /* 0xbfb8aa3b681e7820 */ /* 0x000fe20000410000 */
[----:B------:R-:W-:Y:S01]  /*4d40*/  MUFU.EX2 R117, R39 ;  /* 0x0000002700757308 */ /* 0x000fe20000000800 */
[----:B-1----:R-:W-:Y:S02]  /*4d50*/  HADD2.F32 R56, -RZ, R56.H0_H0 ;  /* 0x20000038ff387230 */ /* 0x002fe40000004100 */
[----:B0-----:R-:W-:-:S05]  /*4d60*/  FMUL.FTZ R32, R86, -1.4426950216293334961 ;  /* 0xbfb8aa3b56207820 */ /* 0x001fca0000410000 */
[----:B------:R-:W-:Y:S01]  /*4d70*/  MUFU.EX2 R111, R30 ;  /* 0x0000001e006f7308 */ /* 0x000fe20000000800 */
[----:B------:R-:W-:Y:S01]  /*4d80*/  FMUL.FTZ R33, R56, -1.4426950216293334961 ;  /* 0xbfb8aa3b38217820 */ /* 0x000fe20000410000 */
[----:B------:R-:W-:-:S06]  /*4d90*/  HADD2.F32 R84, -RZ, R84.H0_H0 ;  /* 0x20000054ff547230 */ /* 0x000fcc0000004100 */
[----:B------:R0:W-:Y:S01]  /*4da0*/  MUFU.EX2 R119, R32 ;  /* 0x0000002000777308 */ /* 0x0001e20000000800 */
[----:B------:R-:W-:Y:S02]  /*4db0*/  HADD2.F32 R0, -RZ, R0.H0_H0 ;  /* 0x20000000ff007230 */ /* 0x000fe40000004100 */
[----:B---3--:R-:W-:Y:S01]  /*4dc0*/  FMUL.FTZ R29, R84, -1.4426950216293334961 ;  /* 0xbfb8aa3b541d7820 */ /* 0x008fe20000410000 */
[----:B------:R-:W-:Y:S02]  /*4dd0*/  HADD2.F32 R54, -RZ, R54.H0_H0 ;  /* 0x20000036ff367230 */ /* 0x000fe40000004100 */
[----:B------:R-:W-:Y:S02]  /*4de0*/  HADD2.F32 R55, -RZ, R55.H0_H0 ;  /* 0x20000037ff377230 */ /* 0x000fe40000004100 */
[----:B------:R-:W-:Y:S01]  /*4df0*/  HADD2.F32 R57, -RZ, R57.H0_H0 ;  /* 0x20000039ff397230 */ /* 0x000fe20000004100 */
[----:B------:R-:W-:Y:S01]  /*4e00*/  MUFU.EX2 R33, R33 ;  /* 0x0000002100217308 */ /* 0x000fe20000000800 */
[----:B------:R-:W-:Y:S01]  /*4e10*/  FMUL.FTZ R82, R0, -1.4426950216293334961 ;  /* 0xbfb8aa3b00527820 */ /* 0x000fe20000410000 */
[----:B------:R-:W-:Y:S01]  /*4e20*/  FMUL.FTZ R85, R54, -1.4426950216293334961 ;  /* 0xbfb8aa3b36557820 */ /* 0x000fe20000410000 */
[----:B------:R-:W-:Y:S01]  /*4e30*/  FMUL.FTZ R100, R55, -1.4426950216293334961 ;  /* 0xbfb8aa3b37647820 */ /* 0x000fe20000410000 */
[----:B0-----:R-:W-:-:S04]  /*4e40*/  FMUL.FTZ R32, R57, -1.4426950216293334961 ;  /* 0xbfb8aa3b39207820 */ /* 0x001fc80000410000 */
[----:B------:R0:W-:Y:S01]  /*4e50*/  MUFU.EX2 R120, R29 ;  /* 0x0000001d00787308 */ /* 0x0001e20000000800 */
[----:B------:R-:W-:Y:S02]  /*4e60*/  HADD2.F32 R58, -RZ, R58.H0_H0 ;  /* 0x2000003aff3a7230 */ /* 0x000fe40000004100 */
[----:B------:R-:W-:-:S05]  /*4e70*/  HADD2.F32 R59, -RZ, R59.H0_H0 ;  /* 0x2000003bff3b7230 */ /* 0x000fca0000004100 */
[----:B------:R-:W-:Y:S01]  /*4e80*/  MUFU.EX2 R82, R82 ;  /* 0x0000005200527308 */ /* 0x000fe20000000800 */
[----:B------:R-:W-:-:S07]  /*4e90*/  FMUL.FTZ R30, R58, -1.4426950216293334961 ;  /* 0xbfb8aa3b3a1e7820 */ /* 0x000fce0000410000 */
[----:B------:R-:W-:Y:S01]  /*4ea0*/  MUFU.EX2 R85, R85 ;  /* 0x0000005500557308 */ /* 0x000fe20000000800 */
[----:B0-----:R-:W-:-:S07]  /*4eb0*/  FMUL.FTZ R29, R59, -1.4426950216293334961 ;  /* 0xbfb8aa3b3b1d7820 */ /* 0x001fce0000410000 */
[----:B------:R-:W-:Y:S08]  /*4ec0*/  MUFU.EX2 R100, R100 ;  /* 0x0000006400647308 */ /* 0x000ff00000000800 */
[----:B------:R-:W-:Y:S01]  /*4ed0*/  MUFU.EX2 R32, R32 ;  /* 0x0000002000207308 */ /* 0x000fe20000000800 */
[----:B------:R-:W-:-:S07]  /*4ee0*/  HADD2.F32 R68, -RZ, R68.H0_H0 ;  /* 0x20000044ff447230 */ /* 0x000fce0000004100 */
[----:B------:R-:W-:Y:S01]  /*4ef0*/  MUFU.EX2 R30, R30 ;  /* 0x0000001e001e7308 */ /* 0x000fe20000000800 */
[----:B------:R0:W-:Y:S04]  /*4f00*/  STS.U16 [R146], R2 ;  /* 0x0000000292007388 */ /* 0x0001e80000000400 */
[----:B------:R-:W-:Y:S04]  /*4f10*/  STS.U16 [R144+0x40], R42 ;  /* 0x0000402a90007388 */ /* 0x000fe80000000400 */
[----:B------:R-:W-:Y:S04]  /*4f20*/  STS.U16 [R164+0x80], R103 ;  /* 0x00008067a4007388 */ /* 0x000fe80000000400 */
[----:B------:R-:W-:Y:S01]  /*4f30*/  STS.U16 [R161+0xc0], R116 ;  /* 0x0000c074a1007388 */ /* 0x000fe20000000400 */
[----:B0-----:R-:W-:-:S03]  /*4f40*/  FADD.FTZ R2, R109, 1 ;  /* 0x3f8000006d027421 */ /* 0x001fc60000010000 */
[----:B------:R-:W-:Y:S04]  /*4f50*/  STS.U16 [R160+0x100], R105 ;  /* 0x00010069a0007388 */ /* 0x000fe80000000400 */
[----:B------:R-:W-:Y:S04]  /*4f60*/  STS.U16 [R159+0x140], R118 ;  /* 0x000140769f007388 */ /* 0x000fe80000000400 */
[----:B------:R-:W-:Y:S04]  /*4f70*/  STS.U16 [R158+0x180], R107 ;  /* 0x0001806b9e007388 */ /* 0x000fe80000000400 */
[----:B------:R-:W-:Y:S01]  /*4f80*/  STS.U16 [R156+0x1c0], R101 ;  /* 0x0001c0659c007388 */ /* 0x000fe20000000400 */
[----:B------:R-:W0:Y:S03]  /*4f90*/  MUFU.RCP R2, R2 ;  /* 0x0000000200027308 */ /* 0x000e260000001000 */
[----:B--2---:R-:W-:Y:S04]  /*4fa0*/  STS.U16 [R134+0x200], R83 ;  /* 0x0002005386007388 */ /* 0x004fe80000000400 */
[----:B------:R-:W-:Y:S04]  /*4fb0*/  STS.U16 [R99+0x240], R106 ;  /* 0x0002406a63007388 */ /* 0x000fe80000000400 */
[----:B------:R-:W-:Y:S04]  /*4fc0*/  STS.U16 [R98+0x280], R43 ;  /* 0x0002802b62007388 */ /* 0x000fe80000000400 */
[----:B------:R0:W-:Y:S04]  /*4fd0*/  STS.U16 [R97+0x2c0], R46 ;  /* 0x0002c02e61007388 */ /* 0x0001e80000000400 */
[----:B------:R-:W-:Y:S04]  /*4fe0*/  STS.U16 [R96+0x300], R45 ;  /* 0x0003002d60007388 */ /* 0x000fe80000000400 */
[----:B------:R-:W-:Y:S04]  /*4ff0*/  STS.U16 [R95+0x340], R36 ;  /* 0x000340245f007388 */ /* 0x000fe80000000400 */
[----:B------:R-:W-:Y:S04]  /*5000*/  STS.U16 [R94+0x380], R35 ;  /* 0x000380235e007388 */ /* 0x000fe80000000400 */
[----:B------:R-:W-:Y:S01]  /*5010*/  STS.U16 [R93+0x3c0], R38 ;  /* 0x0003c0265d007388 */ /* 0x000fe20000000400 */
[----:B------:R-:W-:-:S03]  /*5020*/  NOP ;  /* 0x0000000000007918 */ /* 0x000fc60000000000 */
[----:B------:R-:W1:Y:S04]  /*5030*/  LDS.U16 R101, [R92] ;  /* 0x000000005c657984 */ /* 0x000e680000000400 */
[----:B------:R-:W2:Y:S04]  /*5040*/  LDS.U16 R36, [R92+0x2] ;  /* 0x000002005c247984 */ /* 0x000ea80000000400 */
[----:B------:R-:W3:Y:S04]  /*5050*/  LDS.U16 R35, [R92+0x4] ;  /* 0x000004005c237984 */ /* 0x000ee80000000400 */
[----:B------:R-:W4:Y:S01]  /*5060*/  LDS.U16 R43, [R92+0x6] ;  /* 0x000006005c2b7984 */ /* 0x000f220000000400 */
[----:B0-----:R-:W-:-:S03]  /*5070*/  FADD.FTZ R46, -R2, 1 ;  /* 0x3f800000022e7421 */ /* 0x001fc60000010100 */
[----:B------:R-:W0:Y:S01]  /*5080*/  LDS.U16 R45, [R92+0x8] ;  /* 0x000008005c2d7984 */ /* 0x000e220000000400 */
[----:B------:R-:W-:Y:S01]  /*5090*/  FADD.FTZ R107, R117, 1 ;  /* 0x3f800000756b7421 */ /* 0x000fe20000010000 */
[----:B------:R-:W-:Y:S02]  /*50a0*/  FFMA.FTZ R116, R3, R46, 1 ;  /* 0x3f80000003747423 */ /* 0x000fe4000001002e */
[----:B------:R-:W-:Y:S04]  /*50b0*/  LDS.U16 R46, [R92+0xa] ;  /* 0x00000a005c2e7984 */ /* 0x000fe80000000400 */
[----:B------:R-:W5:Y:S01]  /*50c0*/  LDS.U16 R117, [R92+0xc] ;  /* 0x00000c005c757984 */ /* 0x000f620000000400 */
[----:B------:R-:W-:Y:S01]  /*50d0*/  FADD.FTZ R109, R111, 1 ;  /* 0x3f8000006f6d7421 */ /* 0x000fe20000010000 */
[----:B------:R-:W-:Y:S01]  /*50e0*/  FADD.FTZ R105, R119, 1 ;  /* 0x3f80000077697421 */ /* 0x000fe20000010000 */
[----:B------:R-:W4:Y:S01]  /*50f0*/  MUFU.RCP R107, R107 ;  /* 0x0000006b006b7308 */ /* 0x000f220000001000 */
[----:B------:R-:W-:Y:S01]  /*5100*/  FADD.FTZ R103, R120, 1 ;  /* 0x3f80000078677421 */ /* 0x000fe20000010000 */
[----:B------:R-:W-:Y:S01]  /*5110*/  FMUL.FTZ R121, R68, -1.4426950216293334961 ;  /* 0xbfb8aa3b44797820 */ /* 0x000fe20000410000 */
[----:B------:R-:W-:Y:S01]  /*5120*/  FADD.FTZ R83, R82, 1 ;  /* 0x3f80000052537421 */ /* 0x000fe20000010000 */
[----:B------:R-:W-:-:S04]  /*5130*/  FADD.FTZ R85, R85, 1 ;  /* 0x3f80000055557421 */ /* 0x000fc80000010000 */
[----:B------:R-:W-:Y:S01]  /*5140*/  MUFU.EX2 R29, R29 ;  /* 0x0000001d001d7308 */ /* 0x000fe20000000800 */
[----:B------:R-:W-:Y:S01]  /*5150*/  FADD.FTZ R106, R32, 1 ;  /* 0x3f800000206a7421 */ /* 0x000fe20000010000 */
[----:B------:R-:W-:Y:S01]  /*5160*/  FADD.FTZ R30, R30, 1 ;  /* 0x3f8000001e1e7421 */ /* 0x000fe20000010000 */
[----:B------:R-:W-:Y:S01]  /*5170*/  LDS.U16 R124, [R92+0xe] ;  /* 0x00000e005c7c7984 */ /* 0x000fe20000000400 */
[----:B-1----:R-:W-:-:S04]  /*5180*/  HADD2.F32 R38, -RZ, R101.H0_H0 ;  /* 0x20000065ff267230 */ /* 0x002fc80000004100 */
[----:B------:R-:W1:Y:S01]  /*5190*/  MUFU.RCP R109, R109 ;  /* 0x0000006d006d7308 */ /* 0x000e620000001000 */
[----:B------:R-:W-:Y:S01]  /*51a0*/  FADD.FTZ R101, R33, 1 ;  /* 0x3f80000021657421 */ /* 0x000fe20000010000 */
[----:B------:R-:W-:-:S06]  /*51b0*/  FMUL.FTZ R33, R87, R38 ;  /* 0x0000002657217220 */ /* 0x000fcc0000410000 */
[----:B------:R-:W0:Y:S01]  /*51c0*/  MUFU.RCP R105, R105 ;  /* 0x0000006900697308 */ /* 0x000e220000001000 */
[----:B------:R-:W-:Y:S01]  /*51d0*/  FMUL.FTZ R33, R2, R33 ;  /* 0x0000002102217220 */ /* 0x000fe20000410000 */
[----:B--2---:R-:W-:Y:S02]  /*51e0*/  HADD2.F32 R36, -RZ, R36.H0_H0 ;  /* 0x20000024ff247230 */ /* 0x004fe40000004100 */
[----:B---3--:R-:W-:Y:S02]  /*51f0*/  HADD2.F32 R35, -RZ, R35.H0_H0 ;  /* 0x20000023ff237230 */ /* 0x008fe40000004100 */
[----:B------:R-:W-:Y:S01]  /*5200*/  FMUL.FTZ R116, R33, R116 ;  /* 0x0000007421747220 */ /* 0x000fe20000410000 */
[----:B----4-:R-:W-:Y:S02]  /*5210*/  HADD2.F32 R33, -RZ, R43.H0_H0 ;  /* 0x2000002bff217230 */ /* 0x010fe40000004100 */
[----:B------:R-:W-:Y:S01]  /*5220*/  FADD.FTZ R82, R100, 1 ;  /* 0x3f80000064527421 */ /* 0x000fe20000010000 */
[----:B------:R-:W2:Y:S01]  /*5230*/  MUFU.RCP R103, R103 ;  /* 0x0000006700677308 */ /* 0x000ea20000001000 */
[----:B------:R-:W-:Y:S01]  /*5240*/  FADD.FTZ R119, -R107, 1 ;  /* 0x3f8000006b777421 */ /* 0x000fe20000010100 */
[----:B-1----:R-:W-:Y:S01]  /*5250*/  FADD.FTZ R111, -R109, 1 ;  /* 0x3f8000006d6f7421 */ /* 0x002fe20000010100 */
[----:B------:R-:W-:Y:S01]  /*5260*/  FMUL.FTZ R32, R51, R36 ;  /* 0x0000002433207220 */ /* 0x000fe20000410000 */
[----:B------:R-:W-:Y:S01]  /*5270*/  FMUL.FTZ R100, R52, R35 ;  /* 0x0000002334647220 */ /* 0x000fe20000410000 */
[----:B------:R-:W-:Y:S01]  /*5280*/  FFMA.FTZ R119, R102, R119, 1 ;  /* 0x3f80000066777423 */ /* 0x000fe20000010077 */
[----:B------:R-:W-:-:S02]  /*5290*/  FMUL.FTZ R118, R66, R33 ;  /* 0x0000002142767220 */ /* 0x000fc40000410000 */
[----:B------:R1:W-:Y:S01]  /*52a0*/  MUFU.EX2 R42, R121 ;  /* 0x00000079002a7308 */ /* 0x0003e20000000800 */
[----:B------:R-:W-:Y:S01]  /*52b0*/  FFMA.FTZ R111, R104, R111, 1 ;  /* 0x3f800000686f7423 */ /* 0x000fe2000001006f */
[----:B------:R-:W-:Y:S01]  /*52c0*/  FMUL.FTZ R32, R109, R32 ;  /* 0x000000206d207220 */ /* 0x000fe20000410000 */
[----:B------:R-:W-:Y:S01]  /*52d0*/  FMUL.FTZ R100, R107, R100 ;  /* 0x000000646b647220 */ /* 0x000fe20000410000 */
[C---:B0-----:R-:W-:Y:S01]  /*52e0*/  FMUL.FTZ R118, R105.reuse, R118 ;  /* 0x0000007669767220 */ /* 0x041fe20000410000 */
[----:B-1----:R-:W-:-:S03]  /*52f0*/  FADD.FTZ R121, -R105, 1 ;  /* 0x3f80000069797421 */ /* 0x002fc60000010100 */
[----:B------:R-:W0:Y:S01]  /*5300*/  MUFU.RCP R85, R85 ;  /* 0x0000005500557308 */ /* 0x000e220000001000 */
[----:B------:R-:W-:Y:S01]  /*5310*/  FMUL.FTZ R123, R32, R111 ;  /* 0x0000006f207b7220 */ /* 0x000fe20000410000 */
[----:B------:R-:W-:Y:S01]  /*5320*/  FMUL.FTZ R122, R100, R119 ;  /* 0x00000077647a7220 */ /* 0x000fe20000410000 */
[----:B------:R-:W-:Y:S01]  /*5330*/  FFMA.FTZ R121, R86, R121, 1 ;  /* 0x3f80000056797423 */ /* 0x000fe20000010079 */
[----:B------:R-:W-:Y:S01]  /*5340*/  HADD2.F32 R65, -RZ, R65.H0_H0 ;  /* 0x20000041ff417230 */ /* 0x000fe20000004100 */
[----:B------:R-:W1:Y:S01]  /*5350*/  LDS.U16 R119, [R92+0x10] ;  /* 0x000010005c777984 */ /* 0x000e620000000400 */
[----:B------:R-:W-:Y:S02]  /*5360*/  HADD2.F32 R32, -RZ, R45.H0_H0 ;  /* 0x2000002dff207230 */ /* 0x000fe40000004100 */
[----:B------:R-:W-:Y:S01]  /*5370*/  FMUL.FTZ R121, R118, R121 ;  /* 0x0000007976797220 */ /* 0x000fe20000410000 */
[----:B------:R3:W-:Y:S01]  /*5380*/  MUFU.RCP R111, R30 ;  /* 0x0000001e006f7308 */ /* 0x0007e20000001000 */
[----:B------:R-:W-:Y:S01]  /*5390*/  FADD.FTZ R118, R29, 1 ;  /* 0x3f8000001d767421 */ /* 0x000fe20000010000 */
[----:B------:R-:W4:Y:S01]  /*53a0*/  LDS.U16 R100, [R92+0x12] ;  /* 0x000012005c647984 */ /* 0x000f220000000400 */
[----:B------:R-:W-:-:S02]  /*53b0*/  HADD2.F32 R48, -RZ, R48.H0_H0 ;  /* 0x20000030ff307230 */ /* 0x000fc40000004100 */
[----:B-----5:R-:W-:Y:S02]  /*53c0*/  HADD2.F32 R29, -RZ, R117.H0_H0 ;  /* 0x20000075ff1d7230 */ /* 0x020fe40000004100 */
[----:B--2---:R-:W-:Y:S01]  /*53d0*/  FADD.FTZ R43, -R103, 1 ;  /* 0x3f800000672b7421 */ /* 0x004fe20000010100 */
[----:B------:R-:W-:Y:S02]  /*53e0*/  HADD2.F32 R63, -RZ, R63.H0_H0 ;  /* 0x2000003fff3f7230 */ /* 0x000fe40000004100 */
[----:B---3--:R-:W-:Y:S02]  /*53f0*/  HADD2.F32 R30, -RZ, R46.H0_H0 ;  /* 0x2000002eff1e7230 */ /* 0x008fe40000004100 */
[----:B------:R-:W-:Y:S01]  /*5400*/  FMUL.FTZ R46, R65, R32 ;  /* 0x00000020412e7220 */ /* 0x000fe20000410000 */
[----:B------:R-:W-:Y:S02]  /*5410*/  HADD2.F32 R67, -RZ, R67.H0_H0 ;  /* 0x20000043ff437230 */ /* 0x000fe40000004100 */
[----:B------:R-:W-:Y:S01]  /*5420*/  FMUL.FTZ R126, R48, R29 ;  /* 0x0000001d307e7220 */ /* 0x000fe20000410000 */
[----:B------:R-:W-:-:S02]  /*5430*/  HADD2.F32 R64, -RZ, R64.H0_H0 ;  /* 0x20000040ff407230 */ /* 0x000fc40000004100 */
[----:B------:R-:W-:Y:S01]  /*5440*/  FMUL.FTZ R46, R103, R46 ;  /* 0x0000002e672e7220 */ /* 0x000fe20000410000 */
[----:B------:R-:W-:Y:S01]  /*5450*/  FFMA.FTZ R43, R84, R43, 1 ;  /* 0x3f800000542b7423 */ /* 0x000fe2000001002b */
[----:B------:R-:W-:Y:S01]  /*5460*/  FMUL.FTZ R41, R63, -1.4426950216293334961 ;  /* 0xbfb8aa3b3f297820 */ /* 0x000fe20000410000 */
[----:B------:R-:W-:Y:S01]  /*5470*/  FMUL.FTZ R40, R67, -1.4426950216293334961 ;  /* 0xbfb8aa3b43287820 */ /* 0x000fe20000410000 */
[----:B------:R-:W2:Y:S01]  /*5480*/  MUFU.RCP R83, R83 ;  /* 0x0000005300537308 */ /* 0x000ea20000001000 */
[----:B0-----:R-:W-:Y:S01]  /*5490*/  FMUL.FTZ R128, R85, R126 ;  /* 0x0000007e55807220 */ /* 0x001fe20000410000 */
[----:B------:R-:W-:Y:S01]  /*54a0*/  FMUL.FTZ R126, R46, R43 ;  /* 0x0000002b2e7e7220 */ /* 0x000fe20000410000 */
[----:B------:R-:W-:Y:S01]  /*54b0*/  FMUL.FTZ R39, R64, -1.4426950216293334961 ;  /* 0xbfb8aa3b40277820 */ /* 0x000fe20000410000 */
[----:B------:R-:W0:Y:S04]  /*54c0*/  LDS.U16 R46, [R92+0x14] ;  /* 0x000014005c2e7984 */ /* 0x000e280000000400 */
[----:B------:R-:W3:Y:S01]  /*54d0*/  MUFU.EX2 R41, R41 ;  /* 0x0000002900297308 */ /* 0x000ee20000000800 */
[----:B------:R-:W-:-:S07]  /*54e0*/  HADD2.F32 R49, -RZ, R49.H0_H0 ;  /* 0x20000031ff317230 */ /* 0x000fce0000004100 */
[----:B------:R-:W-:Y:S08]  /*54f0*/  MUFU.RCP R82, R82 ;  /* 0x0000005200527308 */ /* 0x000ff00000001000 */
[----:B------:R-:W-:Y:S01]  /*5500*/  MUFU.RCP R101, R101 ;  /* 0x0000006500657308 */ /* 0x000fe20000001000 */
[----:B------:R-:W-:Y:S01]  /*5510*/  FADD.FTZ R127, -R85, 1 ;  /* 0x3f800000557f7421 */ /* 0x000fe20000010100 */
[----:B------:R-:W-:Y:S01]  /*5520*/  HADD2.F32 R62, -RZ, R62.H0_H0 ;  /* 0x2000003eff3e7230 */ /* 0x000fe20000004100 */
[----:B------:R-:W-:Y:S05]  /*5530*/  LDS.U16 R117, [R92+0x1a] ;  /* 0x00001a005c757984 */ /* 0x000fea0000000400 */
[----:B------:R-:W5:Y:S01]  /*5540*/  MUFU.EX2 R40, R40 ;  /* 0x0000002800287308 */ /* 0x000f620000000800 */
[----:B------:R-:W-:Y:S01]  /*5550*/  FMUL.FTZ R120, R49, R30 ;  /* 0x0000001e31787220 */ /* 0x000fe20000410000 */
[C---:B--2---:R-:W-:Y:S01]  /*5560*/  FADD.FTZ R125, -R83.reuse, 1 ;  /* 0x3f800000537d7421 */ /* 0x044fe20000010100 */
[----:B------:R-:W-:Y:S01]  /*5570*/  HADD2.F32 R61, -RZ, R61.H0_H0 ;  /* 0x2000003dff3d7230 */ /* 0x000fe20000004100 */
[----:B------:R-:W-:Y:S04]  /*5580*/  LDS.U16 R43, [R92+0x18] ;  /* 0x000018005c2b7984 */ /* 0x000fe80000000400 */
[----:B------:R-:W2:Y:S01]  /*5590*/  MUFU.EX2 R39, R39 ;  /* 0x0000002700277308 */ /* 0x000ea20000000800 */
[----:B------:R-:W-:Y:S01]  /*55a0*/  FMUL.FTZ R120, R83, R120 ;  /* 0x0000007853787220 */ /* 0x000fe20000410000 */
[----:B------:R-:W-:Y:S01]  /*55b0*/  FFMA.FTZ R125, R0, R125, 1 ;  /* 0x3f800000007d7423 */ /* 0x000fe2000001007d */
[----:B---3--:R-:W-:Y:S01]  /*55c0*/  FADD.FTZ R41, R41, 1 ;  /* 0x3f80000029297421 */ /* 0x008fe20000010000 */
[----:B------:R-:W-:-:S02]  /*55d0*/  FFMA.FTZ R45, R54, R127, 1 ;  /* 0x3f800000362d7423 */ /* 0x000fc4000001007f */
[----:B------:R-:W-:Y:S01]  /*55e0*/  FMUL.FTZ R127, R120, R125 ;  /* 0x0000007d787f7220 */ /* 0x000fe20000410000 */
[----:B-----5:R-:W-:Y:S01]  /*55f0*/  FADD.FTZ R137, R40, 1 ;  /* 0x3f80000028897421 */ /* 0x020fe20000010000 */
[----:B------:R-:W-:Y:S01]  /*5600*/  FADD.FTZ R40, -R82, 1 ;  /* 0x3f80000052287421 */ /* 0x000fe20000010100 */
[----:B------:R-:W3:Y:S03]  /*5610*/  MUFU.RCP R118, R118 ;  /* 0x0000007600767308 */ /* 0x000ee60000001000 */
[----:B------:R-:W-:Y:S01]  /*5620*/  FFMA.FTZ R132, R55, R40, 1 ;  /* 0x3f80000037847423 */ /* 0x000fe20000010028 */
[----:B-1----:R-:W-:Y:S02]  /*5630*/  HADD2.F32 R40, -RZ, R119.H0_H0 ;  /* 0x20000077ff287230 */ /* 0x002fe40000004100 */
[----:B--2---:R-:W-:Y:S01]  /*5640*/  FADD.FTZ R125, R39, 1 ;  /* 0x3f800000277d7421 */ /* 0x004fe20000010000 */
[----:B------:R-:W-:Y:S01]  /*5650*/  HADD2.F32 R39, -RZ, R124.H0_H0 ;  /* 0x2000007cff277230 */ /* 0x000fe20000004100 */
[----:B------:R1:W-:Y:S01]  /*5660*/  MUFU.RCP R120, R41 ;  /* 0x0000002900787308 */ /* 0x0003e20000001000 */
[----:B------:R-:W-:-:S02]  /*5670*/  FMUL.FTZ R128, R128, R45 ;  /* 0x0000002d80807220 */ /* 0x000fc40000410000 */
[----:B------:R-:W2:Y:S05]  /*5680*/  LDS.U16 R45, [R92+0x16] ;  /* 0x000016005c2d7984 */ /* 0x000eaa0000000400 */
[----:B------:R-:W5:Y:S01]  /*5690*/  MUFU.RCP R106, R106 ;  /* 0x0000006a006a7308 */ /* 0x000f620000001000 */
[----:B-1----:R-:W-:Y:S01]  /*56a0*/  FADD.FTZ R41, -R101, 1 ;  /* 0x3f80000065297421 */ /* 0x002fe20000010100 */
[----:B------:R-:W-:-:S03]  /*56b0*/  FMUL.FTZ R119, R62, R39 ;  /* 0x000000273e777220 */ /* 0x000fc60000410000 */
[----:B------:R-:W-:Y:S01]  /*56c0*/  FFMA.FTZ R129, R56, R41, 1 ;  /* 0x3f80000038817423 */ /* 0x000fe20000010029 */
[----:B----4-:R-:W-:Y:S02]  /*56d0*/  HADD2.F32 R41, -RZ, R100.H0_H0 ;  /* 0x20000064ff297230 */ /* 0x010fe40000004100 */
[----:B------:R-:W-:Y:S01]  /*56e0*/  FMUL.FTZ R100, R61, R40 ;  /* 0x000000283d647220 */ /* 0x000fe20000410000 */
[----:B------:R-:W-:Y:S01]  /*56f0*/  FMUL.FTZ R131, R82, R119 ;  /* 0x0000007752837220 */ /* 0x000fe20000410000 */
[----:B------:R-:W-:Y:S02]  /*5700*/  HADD2.F32 R113, -RZ, R113.H0_H0 ;  /* 0x20000071ff717230 */ /* 0x000fe40000004100 */
[----:B------:R-:W-:Y:S01]  /*5710*/  FADD.FTZ R135, -R111, 1 ;  /* 0x3f8000006f877421 */ /* 0x000fe20000010100 */
[----:B------:R-:W-:Y:S01]  /*5720*/  FMUL.FTZ R100, R101, R100 ;  /* 0x0000006465647220 */ /* 0x000fe20000410000 */
[----:B------:R-:W-:Y:S01]  /*5730*/  FMUL.FTZ R131, R131, R132 ;  /* 0x0000008483837220 */ /* 0x000fe20000410000 */
[----:B0-----:R-:W-:Y:S01]  /*5740*/  HADD2.F32 R46, -RZ, R46.H0_H0 ;  /* 0x2000002eff2e7230 */ /* 0x001fe20000004100 */
[----:B------:R-:W-:Y:S01]  /*5750*/  LDS.U16 R119, [R92+0x1e] ;  /* 0x00001e005c777984 */ /* 0x000fe20000000400 */
[----:B------:R-:W-:Y:S01]  /*5760*/  FMUL.FTZ R132, R100, R129 ;  /* 0x0000008164847220 */ /* 0x000fe20000410000 */
[----:B------:R-:W-:Y:S01]  /*5770*/  FADD.FTZ R129, R42, 1 ;  /* 0x3f8000002a817421 */ /* 0x000fe20000010000 */
[----:B---3--:R-:W-:Y:S01]  /*5780*/  FADD.FTZ R42, -R118, 1 ;  /* 0x3f800000762a7421 */ /* 0x008fe20000010100 */
[----:B-----5:R-:W-:-:S03]  /*5790*/  FADD.FTZ R130, -R106, 1 ;  /* 0x3f8000006a827421 */ /* 0x020fc60000010100 */
[----:B------:R-:W-:Y:S01]  /*57a0*/  FFMA.FTZ R139, R59, R42, 1 ;  /* 0x3f8000003b8b7423 */ /* 0x000fe2000001002a */
[----:B------:R-:W-:Y:S01]  /*57b0*/  FMUL.FTZ R42, R113, R46 ;  /* 0x0000002e712a7220 */ /* 0x000fe20000410000 */
[----:B------:R-:W-:Y:S01]  /*57c0*/  FFMA.FTZ R136, R57, R130, 1 ;  /* 0x3f80000039887423 */ /* 0x000fe20000010082 */
[----:B------:R-:W-:Y:S01]  /*57d0*/  FFMA.FTZ R100, R58, R135, 1 ;  /* 0x3f8000003a647423 */ /* 0x000fe20000010087 */
[----:B------:R-:W0:Y:S01]  /*57e0*/  LDS.U16 R130, [R92+0x1c] ;  /* 0x00001c005c827984 */ /* 0x000e220000000400 */
[----:B------:R-:W-:-:S04]  /*57f0*/  FMUL.FTZ R135, R111, R42 ;  /* 0x0000002a6f877220 */ /* 0x000fc80000410000 */
[----:B------:R-:W-:Y:S02]  /*5800*/  FMUL.FTZ R135, R135, R100 ;  /* 0x0000006487877220 */ /* 0x000fe40000410000 */
[----:B------:R-:W1:Y:S01]  /*5810*/  S2R R100, SR_TID.X ;  /* 0x0000000000647919 */ /* 0x000e620000002100 */
[----:B------:R-:W-:Y:S01]  /*5820*/  HADD2.F32 R60, -RZ, R60.H0_H0 ;  /* 0x2000003cff3c7230 */ /* 0x000fe20000004100 */
[----:B------:R-:W3:Y:S04]  /*5830*/  MUFU.RCP R125, R125 ;  /* 0x0000007d007d7308 */ /* 0x000ee80000001000 */
[----:B------:R-:W-:Y:S01]  /*5840*/  FMUL.FTZ R133, R60, R41 ;  /* 0x000000293c857220 */ /* 0x000fe20000410000 */
[----:B------:R-:W-:Y:S02]  /*5850*/  HADD2.F32 R112, -RZ, R112.H0_H0 ;  /* 0x20000070ff707230 */ /* 0x000fe40000004100 */
[----:B--2---:R-:W-:-:S02]  /*5860*/  HADD2.F32 R45, -RZ, R45.H0_H0 ;  /* 0x2000002dff2d7230 */ /* 0x004fc40000004100 */
[----:B------:R-:W-:Y:S01]  /*5870*/  FMUL.FTZ R133, R106, R133 ;  /* 0x000000856a857220 */ /* 0x000fe20000410000 */
[----:B------:R-:W-:Y:S02]  /*5880*/  HADD2.F32 R114, -RZ, R114.H0_H0 ;  /* 0x20000072ff727230 */ /* 0x000fe40000004100 */
[----:B------:R-:W-:Y:S02]  /*5890*/  HADD2.F32 R43, -RZ, R43.H0_H0 ;  /* 0x2000002bff2b7230 */ /* 0x000fe40000004100 */
[----:B------:R-:W-:Y:S01]  /*58a0*/  FMUL.FTZ R133, R133, R136 ;  /* 0x0000008885857220 */ /* 0x000fe20000410000 */
[----:B------:R2:W4:Y:S01]  /*58b0*/  MUFU.RCP R124, R137 ;  /* 0x00000089007c7308 */ /* 0x0005220000001000 */
[----:B------:R-:W-:Y:S01]  /*58c0*/  FADD.FTZ R136, -R120, 1 ;  /* 0x3f80000078887421 */ /* 0x000fe20000010100 */
[----:B------:R-:W-:-:S03]  /*58d0*/  FMUL.FTZ R141, R114, R43 ;  /* 0x0000002b728d7220 */ /* 0x000fc60000410000 */
[----:B------:R-:W-:Y:S01]  /*58e0*/  FFMA.FTZ R138, R63, R136, 1 ;  /* 0x3f8000003f8a7423 */ /* 0x000fe20000010088 */
[----:B--2---:R-:W-:Y:S02]  /*58f0*/  FMUL.FTZ R137, R112, R45 ;  /* 0x0000002d70897220 */ /* 0x004fe40000410000 */
[----:B------:R-:W2:Y:S01]  /*5900*/  MUFU.RCP R129, R129 ;  /* 0x0000008100817308 */ /* 0x000ea20000001000 */
[----:B------:R-:W-:Y:S02]  /*5910*/  HADD2.F32 R115, -RZ, R115.H0_H0 ;  /* 0x20000073ff737230 */ /* 0x000fe40000004100 */
[----:B------:R-:W-:Y:S01]  /*5920*/  FMUL.FTZ R136, R118, R137 ;  /* 0x0000008976887220 */ /* 0x000fe20000410000 */
[----:B------:R-:W-:Y:S01]  /*5930*/  FMUL.FTZ R137, R120, R141 ;  /* 0x0000008d78897220 */ /* 0x000fe20000410000 */
[----:B------:R-:W-:Y:S02]  /*5940*/  HADD2.F32 R42, -RZ, R117.H0_H0 ;  /* 0x20000075ff2a7230 */ /* 0x000fe40000004100 */
[----:B------:R-:W-:Y:S01]  /*5950*/  FMUL.FTZ R136, R136, R139 ;  /* 0x0000008b88887220 */ /* 0x000fe20000410000 */
[----:B------:R-:W-:Y:S01]  /*5960*/  FMUL.FTZ R137, R137, R138 ;  /* 0x0000008a89897220 */ /* 0x000fe20000410000 */
[----:B---3--:R-:W-:Y:S01]  /*5970*/  FADD.FTZ R139, -R125, 1 ;  /* 0x3f8000007d8b7421 */ /* 0x008fe20000010100 */
[----:B------:R-:W-:Y:S01]  /*5980*/  FMUL.FTZ R138, R115, R42 ;  /* 0x0000002a738a7220 */ /* 0x000fe20000410000 */
[----:B------:R-:W-:Y:S01]  /*5990*/  HADD2.F32 R117, -RZ, R110.H0_H0 ;  /* 0x2000006eff757230 */ /* 0x000fe20000004100 */
[----:B-1----:R-:W-:Y:S01]  /*59a0*/  ISETP.NE.AND P0, PT, R100, RZ, PT ;  /* 0x000000ff6400720c */ /* 0x002fe20003f05270 */
[----:B------:R-:W-:-:S02]  /*59b0*/  HADD2.F32 R110, -RZ, R108.H0_H0 ;  /* 0x2000006cff6e7230 */ /* 0x000fc40000004100 */
[----:B------:R-:W-:Y:S01]  /*59c0*/  FFMA.FTZ R139, R64, R139, 1 ;  /* 0x3f800000408b7423 */ /* 0x000fe2000001008b */
[----:B------:R-:W-:Y:S01]  /*59d0*/  FMUL.FTZ R138, R125, R138 ;  /* 0x0000008a7d8a7220 */ /* 0x000fe20000410000 */
[----:B0-----:R-:W-:Y:S02]  /*59e0*/  HADD2.F32 R108, -RZ, R130.H0_H0 ;  /* 0x20000082ff6c7230 */ /* 0x001fe40000004100 */
[----:B------:R-:W-:Y:S02]  /*59f0*/  HADD2.F32 R119, -RZ, R119.H0_H0 ;  /* 0x20000077ff777230 */ /* 0x000fe40000004100 */
[----:B------:R-:W-:Y:S01]  /*5a00*/  FMUL.FTZ R130, R138, R139 ;  /* 0x0000008b8a827220 */ /* 0x000fe20000410000 */
[----:B----4-:R-:W-:Y:S01]  /*5a10*/  FADD.FTZ R138, -R124, 1 ;  /* 0x3f8000007c8a7421 */ /* 0x010fe20000010100 */
        /* <DEDUP_REMOVED lines=9> */
[----:B------:R-:W-:-:S02]  /*5ab0*/  F2FP.F16.F32.PACK_AB R121, R121, R122 ;  /* 0x0000007a7979723e */ /* 0x000fc400000000ff */
[----:B------:R-:W-:Y:S01]  /*5ac0*/  PRMT R122, R142, 0x7632, R122 ;  /* 0x000076328e7a7816 */ /* 0x000fe2000000007a */
[----:B------:R-:W-:Y:S01]  /*5ad0*/  VOTEU.ALL UP0, P0 ;  /* 0x0000000000ff7886 */ /* 0x000fe20000000000 */
[----:B------:R-:W-:Y:S01]  /*5ae0*/  F2FP.F16.F32.PACK_AB R128, R131, R128 ;  /* 0x000000808380723e */ /* 0x000fe200000000ff */
[----:B------:R-:W-:Y:S01]  /*5af0*/  FMUL.FTZ R116, R139, R138 ;  /* 0x0000008a8b747220 */ /* 0x000fe20000410000 */
[----:B------:R-:W-:Y:S01]  /*5b00*/  F2FP.F16.F32.PACK_AB R132, R133, R132 ;  /* 0x000000848584723e */ /* 0x000fe200000000ff */
[----:B------:R-:W-:Y:S01]  /*5b10*/  FMUL.FTZ R123, R140, R141 ;  /* 0x0000008d8c7b7220 */ /* 0x000fe20000410000 */
[----:B------:R-:W-:Y:S02]  /*5b20*/  F2FP.F16.F32.PACK_AB R126, R127, R126 ;  /* 0x0000007e7f7e723e */ /* 0x000fe400000000ff */
[----:B------:R-:W-:Y:S01]  /*5b30*/  PRMT R127, R121, 0x7632, R127 ;  /* 0x00007632797f7816 */ /* 0x000fe2000000007f */
[----:B------:R-:W-:Y:S01]  /*5b40*/  @!UP0 UIMAD UR10, UR16, -0x800, UR25 ;  /* 0xfffff800100a88a4 */ /* 0x000fe2000f8e0219 */
[----:B------:R-:W-:-:S02]  /*5b50*/  F2FP.F16.F32.PACK_AB R116, R123, R116 ;  /* 0x000000747b74723e */ /* 0x000fc400000000ff */
[----:B------:R-:W-:Y:S01]  /*5b60*/  F2FP.F16.F32.PACK_AB R135, R136, R135 ;  /* 0x000000878887723e */ /* 0x000fe200000000ff */
[----:B------:R0:W-:Y:S04]  /*5b70*/  STS.U16 [R92+0x2], R122 ;  /* 0x0000027a5c007388 */ /* 0x0001e80000000400 */
[----:B------:R1:W-:Y:S01]  /*5b80*/  STS.U16 [R92+0x4], R121 ;  /* 0x000004795c007388 */ /* 0x0003e20000000400 */
[----:B------:R-:W-:Y:S02]  /*5b90*/  F2FP.F16.F32.PACK_AB R130, R130, R137 ;  /* 0x000000898282723e */ /* 0x000fe400000000ff */
[----:B0-----:R-:W-:Y:S02]  /*5ba0*/  PRMT R122, R128, 0x7632, R122 ;  /* 0x00007632807a7816 */ /* 0x001fe4000000007a */
[----:B-1----:R-:W-:-:S03]  /*5bb0*/  PRMT R121, R132, 0x7632, R121 ;  /* 0x0000763284797816 */ /* 0x002fc60000000079 */
[----:B------:R0:W-:Y:S01]  /*5bc0*/  STS.U16 [R92+0xe], R122 ;  /* 0x00000e7a5c007388 */ /* 0x0001e20000000400 */
[----:B------:R-:W-:-:S03]  /*5bd0*/  PRMT R138, R126, 0x7632, R138 ;  /* 0x000076327e8a7816 */ /* 0x000fc6000000008a */
[----:B------:R1:W-:Y:S01]  /*5be0*/  STS.U16 [R92+0x12], R121 ;  /* 0x000012795c007388 */ /* 0x0003e20000000400 */
[----:B------:R-:W-:-:S03]  /*5bf0*/  PRMT R123, R130, 0x7632, R123 ;  /* 0x00007632827b7816 */ /* 0x000fc6000000007b */
[----:B------:R2:W-:Y:S01]  /*5c00*/  STS.U16 [R92+0x8], R126 ;  /* 0x0000087e5c007388 */ /* 0x0005e20000000400 */
[C---:B0-----:R-:W-:Y:S02]  /*5c10*/  PRMT R122, R116.reuse, 0x7610, R122 ;  /* 0x00007610747a7816 */ /* 0x041fe4000000007a */
[----:B-1----:R-:W-:Y:S02]  /*5c20*/  PRMT R121, R116, 0x7632, R121 ;  /* 0x0000763274797816 */ /* 0x002fe40000000079 */
[----:B------:R-:W-:Y:S02]  /*5c30*/  MOV R116, UR10 ;  /* 0x0000000a00747c02 */ /* 0x000fe40008000f00 */
[----:B--2---:R-:W-:Y:S02]  /*5c40*/  PRMT R126, R135, 0x7632, R126 ;  /* 0x00007632877e7816 */ /* 0x004fe4000000007e */
[----:B------:R-:W-:Y:S01]  /*5c50*/  @!P0 IADD3 R116, PT, PT, R116, 0x800, RZ ;  /* 0x0000080074748810 */ /* 0x000fe20007ffe0ff */
[----:B------:R-:W-:Y:S04]  /*5c60*/  STS.U16 [R92], R142 ;  /* 0x0000008e5c007388 */ /* 0x000fe80000000400 */
[----:B------:R-:W-:Y:S04]  /*5c70*/  STS.U16 [R92+0x6], R127 ;  /* 0x0000067f5c007388 */ /* 0x000fe80000000400 */
[----:B------:R-:W-:Y:S04]  /*5c80*/  STS.U16 [R92+0xa], R138 ;  /* 0x00000a8a5c007388 */ /* 0x000fe80000000400 */
[----:B------:R-:W-:Y:S04]  /*5c90*/  STS.U16 [R92+0xc], R128 ;  /* 0x00000c805c007388 */ /* 0x000fe80000000400 */
        /* <DEDUP_REMOVED lines=26> */
[----:B------:R-:W-:-:S05]  /*5e40*/  UIMAD.WIDE.U32 UR10, UR28, UR20, UR8 ;  /* 0x000000141c0a72a5 */ /* 0x000fca000f8e0008 */
[----:B------:R-:W2:Y:S01]  /*5e50*/  LDS R122, [UR19+0x1080] ;  /* 0x00108013ff7a7984 */ /* 0x000ea20008000800 */
[----:B------:R-:W-:Y:S01]  /*5e60*/  UIMAD UR11, UR28, UR21, UR11 ;  /* 0x000000151c0b72a4 */ /* 0x000fe2000f8e020b */
[----:B------:R-:W3:Y:S03]  /*5e70*/  LDCU.64 UR20, c[0x0][0x558] ;  /* 0x0000ab00ff1477ac */ /* 0x000ee60008000a00 */
[----:B------:R-:W-:-:S04]  /*5e80*/  UIMAD.WIDE.U32 UR10, UR24, UR22, UR10 ;  /* 0x00000016180a72a5 */ /* 0x000fc8000f8e000a */
[----:B------:R-:W-:Y:S02]  /*5e90*/  UIMAD UR11, UR24, UR23, UR11 ;  /* 0x00000017180b72a4 */ /* 0x000fe4000f8e020b */
[----:B0-----:R-:W-:Y:S01]  /*5ea0*/  IADD3 R126, P1, PT, R27, UR10, RZ ;  /* 0x0000000a1b7e7c10 */ /* 0x001fe2000ff3e0ff */
[----:B-1----:R-:W-:-:S03]  /*5eb0*/  FMUL.FTZ R116, R3, R2 ;  /* 0x0000000203747220 */ /* 0x002fc60000410000 */
[----:B------:R-:W-:Y:S02]  /*5ec0*/  IADD3.X R3, PT, PT, RZ, UR11, RZ, P1, !PT ;  /* 0x0000000bff037c10 */ /* 0x000fe40008ffe4ff */
[----:B---3--:R-:W-:-:S03]  /*5ed0*/  LEA R2, P2, R126, UR20, 0x1 ;  /* 0x000000147e027c11 */ /* 0x008fc6000f8408ff */
[----:B------:R-:W0:Y:S01]  /*5ee0*/  LDCU.64 UR10, c[0x0][0x490] ;  /* 0x00009200ff0a77ac */ /* 0x000e220008000a00 */
[----:B------:R-:W-:Y:S02]  /*5ef0*/  LEA.HI.X R3, R126, UR21, R3, 0x1, P2 ;  /* 0x000000157e037c11 */ /* 0x000fe400090f0c03 */
[-C--:B--2---:R-:W-:Y:S02]  /*5f00*/  ISETP.GE.AND P1, PT, R27, R122.reuse, PT ;  /* 0x0000007a1b00720c */ /* 0x084fe40003f26270 */
[-C--:B------:R-:W-:Y:S02]  /*5f10*/  ISETP.GE.AND P5, PT, R26, R122.reuse, PT ;  /* 0x0000007a1a00720c */ /* 0x080fe40003fa6270 */
[----:B------:R-:W-:-:S09]  /*5f20*/  ISETP.GE.AND P6, PT, R4, R122, PT ;  /* 0x0000007a0400720c */ /* 0x000fd20003fc6270 */
[----:B------:R1:W-:Y:S01]  /*5f30*/  @!P1 STG.E.U16 desc[UR26][R2.64], R151 ;  /* 0x0000009702009986 */ /* 0x0003e2000c10151a */
[-C--:B------:R-:W-:Y:S02]  /*5f40*/  ISETP.GE.AND P1, PT, R5, R122.reuse, PT ;  /* 0x0000007a0500720c */ /* 0x080fe40003f26270 */
[-C--:B------:R-:W-:Y:S01]  /*5f50*/  ISETP.GE.AND P2, PT, R6, R122.reuse, PT ;  /* 0x0000007a0600720c */ /* 0x080fe20003f46270 */
[----:B------:R1:W-:Y:S01]  /*5f60*/  @!P5 STG.E.U16 desc[UR26][R2.64+0x40], R153 ;  /* 0x000040990200d986 */ /* 0x0003e2000c10151a */
[-C--:B------:R-:W-:Y:S02]  /*5f70*/  ISETP.GE.AND P3, PT, R7, R122.reuse, PT ;  /* 0x0000007a0700720c */ /* 0x080fe40003f66270 */
[-C--:B------:R-:W-:Y:S01]  /*5f80*/  ISETP.GE.AND P4, PT, R8, R122.reuse, PT ;  /* 0x0000007a0800720c */ /* 0x080fe20003f86270 */
[----:B------:R1:W-:Y:S01]  /*5f90*/  @!P6 STG.E.U16 desc[UR26][R2.64+0x80], R155 ;  /* 0x0000809b0200e986 */ /* 0x0003e2000c10151a */
[-C--:B------:R-:W-:Y:S02]  /*5fa0*/  ISETP.GE.AND P5, PT, R9, R122.reuse, PT ;  /* 0x0000007a0900720c */ /* 0x080fe40003fa6270 */
        /* <DEDUP_REMOVED lines=77> */
[----:B------:R-:W-:Y:S01]  /*6480*/  F2FP.F16.F32.PACK_AB R32, R83, R32 ;  /* 0x000000205320723e */ /* 0x000fe200000000ff */
[----:B------:R1:W-:Y:S01]  /*6490*/  STS.U16 [R92+0x2], R2 ;  /* 0x000002025c007388 */ /* 0x0003e20000000400 */
[----:B------:R-:W-:Y:S02]  /*64a0*/  PRMT R30, R35, 0x7632, R30 ;  /* 0x00007632231e7816 */ /* 0x000fe4000000001e */
        /* <DEDUP_REMOVED lines=30> */
[----:B------:R0:W-:Y:S01]  /*6690*/  STS.U16 [R92+0x1e], R32 ;  /* 0x00001e205c007388 */ /* 0x0001e20000000400 */
[----:B------:R-:W-:-:S03]  /*66a0*/  NOP ;  /* 0x0000000000007918 */ /* 0x000fc60000000000 */
[----:B------:R-:W-:Y:S01]  /*66b0*/  LDS.U16 R29, [R146] ;  /* 0x00000000921d7984 */ /* 0x000fe20000000400 */
[----:B0-----:R-:W-:-:S03]  /*66c0*/  IADD3.X R32, PT, PT, RZ, UR23, RZ, P1, !PT ;  /* 0x00000017ff207c10 */ /* 0x001fc60008ffe4ff */
        /* <DEDUP_REMOVED lines=17> */
[----:B0-----:R-:W-:-:S04]  /*67e0*/  LEA R2, P1, R3, UR10, 0x1 ;  /* 0x0000000a03027c11 */ /* 0x001fc8000f8208ff */
[----:B------:R-:W-:Y:S01]  /*67f0*/  LEA.HI.X R3, R3, UR11, R32, 0x1, P1 ;  /* 0x0000000b03037c11 */ /* 0x000fe200088f0c20 */
[----:B------:R-:W0:Y:S02]  /*6800*/  LDS R30, [UR19+0x1080] ;  /* 0x00108013ff1e7984 */ /* 0x000e240008000800 */
[-C--:B0-----:R-:W-:Y:S02]  /*6810*/  ISETP.GE.AND P2, PT, R27, R30.reuse, PT ;  /* 0x0000001e1b00720c */ /* 0x081fe40003f46270 */
        /* <DEDUP_REMOVED lines=31> */
.L_x_255:
[----:B0-----:R-:W2:Y:S01]  /*6a10*/  LDL.LU R2, [R1+0x10] ;  /* 0x0000100001027983 */ /* 0x001ea20000300800 */
[----:B------:R-:W-:Y:S01]  /*6a20*/  PRMT R3, RZ, 0x7610, R3 ;  /* 0x00007610ff037816 */ /* 0x000fe20000000003 */
[----:B------:R-:W-:Y:S01]  /*6a30*/  HADD2.F32 R53, -RZ, R53.H0_H0 ;  /* 0x20000035ff357230 */ /* 0x000fe20000004100 */
[----:B------:R-:W0:Y:S01]  /*6a40*/  LDCU UR33, c[0x0][0x38c] ;  /* 0x00007180ff2177ac */ /* 0x000e220008000800 */
[----:B------:R-:W-:Y:S02]  /*6a50*/  HADD2.F32 R50, -RZ, R50.H0_H0 ;  /* 0x20000032ff327230 */ /* 0x000fe40000004100 */
[----:B------:R-:W-:Y:S01]  /*6a60*/  HFMA2 R52, -RZ, RZ, 0, 0 ;  /* 0x00000000ff347431 */ /* 0x000fe200000001ff */
[----:B------:R2:W-:Y:S01]  /*6a70*/  STL.S16 [R1+0x8], R3 ;  /* 0x0000080301007387 */ /* 0x0005e20000100600 */
[----:B------:R-:W-:Y:S02]  /*6a80*/  HADD2.F32 R47, -RZ, R47.H0_H0 ;  /* 0x2000002fff2f7230 */ /* 0x000fe40000004100 */
[----:B------:R-:W-:-:S02]  /*6a90*/  HFMA2 R46, -RZ, RZ, 0, 0 ;  /* 0x00000000ff2e7431 */ /* 0x000fc400000001ff */
[----:B------:R-:W-:Y:S02]  /*6aa0*/  HADD2.F32 R44, -RZ, R44.H0_H0 ;  /* 0x2000002cff2c7230 */ /* 0x000fe40000004100 */
[----:B------:R-:W-:Y:S02]  /*6ab0*/  HFMA2 R36, -RZ, RZ, 0, 0 ;  /* 0x00000000ff247431 */ /* 0x000fe400000001ff */
[----:B------:R-:W-:Y:S02]  /*6ac0*/  HADD2.F32 R37, -RZ, R37.H0_H0 ;  /* 0x20000025ff257230 */ /* 0x000fe40000004100 */
[----:B------:R-:W-:Y:S02]  /*6ad0*/  HFMA2 R30, -RZ, RZ, 0, 0 ;  /* 0x00000000ff1e7431 */ /* 0x000fe400000001ff */
[----:B------:R-:W-:Y:S01]  /*6ae0*/  HADD2.F32 R34, -RZ, R34.H0_H0 ;  /* 0x20000022ff227230 */ /* 0x000fe20000004100 */
[----:B------:R-:W-:Y:S01]  /*6af0*/  MOV R51, RZ ;  /* 0x000000ff00337202 */ /* 0x000fe20000000f00 */
[----:B------:R-:W-:Y:S01]  /*6b00*/  HADD2.F32 R31, -RZ, R31.H0_H0 ;  /* 0x2000001fff1f7230 */ /* 0x000fe20000004100 */
[----:B------:R-:W-:Y:S01]  /*6b10*/  CS2R R48, SRZ ;  /* 0x0000000000307805 */ /* 0x000fe2000001ff00 */
[----:B------:R-:W-:Y:S01]  /*6b20*/  HADD2.F32 R28, -RZ, R28.H0_H0 ;  /* 0x2000001cff1c7230 */ /* 0x000fe20000004100 */
[----:B------:R-:W-:Y:S01]  /*6b30*/  MOV R45, RZ ;  /* 0x000000ff002d7202 */ /* 0x000fe20000000f00 */
[----:B------:R-:W-:Y:S01]  /*6b40*/  HADD2.F32 R25, -RZ, R25.H0_H0 ;  /* 0x20000019ff197230 */ /* 0x000fe20000004100 */
[----:B------:R-:W-:Y:S01]  /*6b50*/  CS2R R38, SRZ ;  /* 0x0000000000267805 */ /* 0x000fe2000001ff00 */
[----:B------:R-:W-:Y:S01]  /*6b60*/  HADD2.F32 R24, -RZ, R24.H0_H0 ;  /* 0x20000018ff187230 */ /* 0x000fe20000004100 */
[----:B0-----:R-:W-:Y:S01]  /*6b70*/  UISETP.GE.AND UP0, UPT, UR33, 0x1, UPT ;  /* 0x000000012100788c */ /* 0x001fe2000bf06270 */
        /* <DEDUP_REMOVED lines=9> */
[----:B------:R-:W-:Y:S01]  /*6c10*/  LOP3.LUT R40, R100, 0x1f, RZ, 0xc0, !PT ;  /* 0x0000001f64287812 */ /* 0x000fe200078ec0ff */
[----:B------:R-:W-:-:S02]  /*6c20*/  HADD2.F32 R18, -RZ, R18.H0_H0 ;  /* 0x20000012ff127230 */ /* 0x000fc40000004100 */
        /* <DEDUP_REMOVED lines=43> */
[----:B-1----:R-:W-:Y:S01]  /*6ee0*/  UIMAD.WIDE.U32 UR28, UR24, UR30, URZ ;  /* 0x0000001e181c72a5 */ /* 0x002fe2000f8e00ff */
[----:B------:R-:W1:Y:S03]  /*6ef0*/  LDCU UR40, c[0x0][0x394] ;  /* 0x00007280ff2877ac */ /* 0x000e660008000800 */
[----:B------:R-:W-:-:S02]  /*6f00*/  UIMAD UR29, UR24, UR31, UR29 ;  /* 0x0000001f181d72a4 */ /* 0x000fc4000f8e021d */
[----:B---3--:R-:W-:Y:S02]  /*6f10*/  UIMAD.WIDE.U32 UR30, UR24, UR8, URZ ;  /* 0x00000008181e72a5 */ /* 0x008fe4000f8e00ff */
[----:B----4-:R-:W-:Y:S02]  /*6f20*/  ULEA UR32, UP0, UR28, UR22, 0x2 ;  /* 0x000000161c207291 */ /* 0x010fe4000f8010ff */
[----:B------:R-:W-:Y:S02]  /*6f30*/  ULEA UR25, UP1, UR30, UR20, 0x2 ;  /* 0x000000141e197291 */ /* 0x000fe4000f8210ff */
[----:B------:R-:W-:Y:S02]  /*6f40*/  UIMAD UR20, UR24, UR9, UR31 ;  /* 0x00000009181472a4 */ /* 0x000fe4000f8e021f */
[----:B-----5:R-:W-:Y:S02]  /*6f50*/  UIMAD.WIDE.U32 UR8, UR24, UR34, URZ ;  /* 0x00000022180872a5 */ /* 0x020fe4000f8e00ff */
[----:B------:R-:W-:-:S02]  /*6f60*/  ULEA.HI.X UR31, UR28, UR23, UR29, 0x2, UP0 ;  /* 0x000000171c1f7291 */ /* 0x000fc400080f141d */
[----:B------:R-:W-:Y:S02]  /*6f70*/  UIMAD UR24, UR24, UR35, UR9 ;  /* 0x00000023181872a4 */ /* 0x000fe4000f8e0209 */
[----:B0-----:R-:W-:Y:S02]  /*6f80*/  ULEA UR28, UP0, UR8, UR36, 0x2 ;  /* 0x00000024081c7291 */ /* 0x001fe4000f8010ff */
[----:B------:R-:W-:Y:S01]  /*6f90*/  ULEA.HI.X UR30, UR30, UR21, UR20, 0x2, UP1 ;  /* 0x000000151e1e7291 */ /* 0x000fe200088f1414 */
[----:B------:R-:W0:Y:S01]  /*6fa0*/  S2UR UR21, SR_CgaCtaId ;  /* 0x00000000001579c3 */ /* 0x000e220000008800 */
[----:B------:R-:W-:Y:S02]  /*6fb0*/  ULEA.HI.X UR29, UR8, UR37, UR24, 0x2, UP0 ;  /* 0x00000025081d7291 */ /* 0x000fe400080f1418 */
[----:B-1----:R-:W-:Y:S01]  /*6fc0*/  UISETP.GE.AND UP0, UPT, UR16, UR40, UPT ;  /* 0x000000281000728c */ /* 0x002fe2000bf06270 */
[----:B------:R-:W1:Y:S05]  /*6fd0*/  LDCU.64 UR34, c[0x0][0x3e0] ;  /* 0x00007c00ff2277ac */ /* 0x000e6a0008000a00 */
[----:B------:R-:W-:Y:S01]  /*6fe0*/  PLOP3.LUT P0, PT, PT, PT, UP0, 0x80, 0x8 ;  /* 0x000000000008781c */ /* 0x000fe20003f0f008 */
[----:B------:R-:W3:Y:S03]  /*6ff0*/  LDCU.64 UR38, c[0x0][0x3c0] ;  /* 0x00007800ff2677ac */ /* 0x000ee60008000a00 */
[----:B------:R-:W-:Y:S01]  /*7000*/  ISETP.EQ.AND P0, PT, R40, RZ, !P0 ;  /* 0x000000ff2800720c */ /* 0x000fe20004702270 */
[----:B------:R-:W-:-:S02]  /*7010*/  ULEA UR8, UR16, 0xffffff00, 0x8 ;  /* 0xffffff0010087891 */ /* 0x000fc4000f8e40ff */
[----:B------:R-:W-:Y:S02]  /*7020*/  UIADD3 UR9, UPT, UPT, UR16, -0x2, URZ ;  /* 0xfffffffe10097890 */ /* 0x000fe4000fffe0ff */
[----:B------:R-:W-:Y:S02]  /*7030*/  UIADD3 UR36, UPT, UPT, UR19, 0x1ae0, URZ ;  /* 0x00001ae013247890 */ /* 0x000fe4000fffe0ff */
[----:B------:R-:W-:Y:S02]  /*7040*/  UIADD3 UR20, UPT, UPT, UR19, 0x24e0, URZ ;  /* 0x000024e013147890 */ /* 0x000fe4000fffe0ff */
[----:B------:R-:W-:Y:S01]  /*7050*/  USHF.L.U64.HI UR22, UR10, 0x2, UR11 ;  /* 0x000000020a167899 */ /* 0x000fe2000801020b */
[----:B------:R-:W-:Y:S01]  /*7060*/  UMOV UR19, 0x400 ;  /* 0x0000040000137882 */ /* 0x000fe20000000000 */
[----:B------:R-:W-:Y:S02]  /*7070*/  ULOP3.LUT UR11, UR8, 0x100, URZ, 0xc0, !UPT ;  /* 0x00000100080b7892 */ /* 0x000fe4000f8ec0ff */
[----:B------:R-:W-:Y:S01]  /*7080*/  @P0 LOP3.LUT R69, R69, 0x2, RZ, 0xfc, !PT ;  /* 0x0000000245450812 */ /* 0x000fe200078efcff */
[----:B------:R-:W4:Y:S01]  /*7090*/  LDCU UR37, c[0x0][0x394] ;  /* 0x00007280ff2577ac */ /* 0x000f220008000800 */
[----:B------:R-:W2:Y:S01]  /*70a0*/  LDCU UR42, c[0x0][0x38c] ;  /* 0x00007180ff2a77ac */ /* 0x000ea20008000800 */
[----:B------:R-:W-:-:S02]  /*70b0*/  UIMAD UR9, UR9, UR33, URZ ;  /* 0x00000021090972a4 */ /* 0x000fc4000f8e02ff */
[----:B-1----:R-:W-:Y:S02]  /*70c0*/  USHF.L.U64.HI UR24, UR34, 0x2, UR35 ;  /* 0x0000000222187899 */ /* 0x002fe40008010223 */
[----:B---3--:R-:W-:Y:S02]  /*70d0*/  USHF.L.U64.HI UR23, UR38, 0x2, UR39 ;  /* 0x0000000226177899 */ /* 0x008fe40008010227 */
[----:B0-----:R-:W-:Y:S01]  /*70e0*/  ULEA UR19, UR21, UR19, 0x18 ;  /* 0x0000001315137291 */ /* 0x001fe2000f8ec0ff */
[----:B------:R-:W-:-:S11]  /*70f0*/  UMOV UR8, URZ ;  /* 0x000000ff00087c82 */ /* 0x000fd60008000000 */
.L_x_269:
        /* <DEDUP_REMOVED lines=76> */
.L_x_258:
[----:B------:R-:W-:-:S06]  /*75c0*/  LEA R133, R100, UR19, 0x2 ;  /* 0x0000001364857c11 */ /* 0x000fcc000f8e10ff */
[----:B------:R-:W0:Y:S02]  /*75d0*/  LDS R133, [R133+0x22e4] ;  /* 0x0022e40085857984 */ /* 0x000e240000000800 */
.L_x_259:
[----:B----4-:R-:W-:Y:S05]  /*75e0*/  BSYNC.RECONVERGENT B0 ;  /* 0x0000000000007941 */ /* 0x010fea0003800200 */
.L_x_257:
        /* <DEDUP_REMOVED lines=106> */
.L_x_287:
[----:B------:R-:W4:Y:S01]  /*7c90*/  S2R R87, SR_LANEID ;  /* 0x0000000000577919 */ /* 0x000f220000000000 */
[----:B---3--:R-:W-:Y:S01]  /*7ca0*/  FFMA.FTZ R86, R162, R86, R157 ;  /* 0x00000056a2567223 */ /* 0x008fe2000001009d */
[----:B------:R-:W-:Y:S01]  /*7cb0*/  UMOV UR21, 0xffffffff ;  /* 0xffffffff00157882 */ /* 0x000fe20000000000 */
[----:B----4-:R-:W-:-:S04]  /*7cc0*/  ISETP.GE.AND P2, PT, R87, 0x10, PT ;  /* 0x000000105700780c */ /* 0x010fc80003f46270 */
[----:B------:R-:W-:-:S09]  /*7cd0*/  FSEL R163, R157, R86, !P2 ;  /* 0x000000569da37208 */ /* 0x000fd20005000000 */
[----:B0-2---:R-:W-:Y:S01]  /*7ce0*/  @P2 FMUL.FTZ R162, R162, R155 ;  /* 0x0000009ba2a22220 */ /* 0x005fe20000410000 */
[----:B------:R-:W-:Y:S06]  /*7cf0*/  BRA.DIV UR21, `(.L_x_262) ;  /* 0x00000046154c7947 */ /* 0x000fec000b800000 */
.L_x_290:
[----:B------:R-:W-:-:S03]  /*7d00*/  UMOV UR21, 0xffffffff ;  /* 0xffffffff00157882 */ /* 0x000fc60000000000 */
[----:B------:R-:W-:Y:S05]  /*7d10*/  BRA.DIV UR21, `(.L_x_263) ;  /* 0x00000046156c7947 */ /* 0x000fea000b800000 */
.L_x_293:
[----:B------:R-:W-:-:S03]  /*7d20*/  UMOV UR21, 0xffffffff ;  /* 0xffffffff00157882 */ /* 0x000fc60000000000 */
[----:B------:R-:W-:Y:S05]  /*7d30*/  BRA.DIV UR21, `(.L_x_264) ;  /* 0x00000046158c7947 */ /* 0x000fea000b800000 */
[----:B------:R-:W0:Y:S04]  /*7d40*/  SHFL.UP PT, R162, R162, 0x1, RZ ;  /* 0x04200000a2a27989 */ /* 0x000e2800000e00ff */
[----:B------:R-:W2:Y:S04]  /*7d50*/  SHFL.UP PT, R163, R163, 0x1, RZ ;  /* 0x04200000a3a37989 */ /* 0x000ea800000e00ff */
[----:B-----5:R-:W3:Y:S04]  /*7d60*/  SHFL.IDX PT, R40, R40, RZ, 0x1f ;  /* 0x00001fff28287589 */ /* 0x020ee800000e0000 */
[----:B------:R-:W4:Y:S02]  /*7d70*/  SHFL.IDX PT, R41, R41, RZ, 0x1f ;  /* 0x00001fff29297589 */ /* 0x000f2400000e0000 */
.L_x_299:
        /* <DEDUP_REMOVED lines=12> */
.L_x_260:
        /* <DEDUP_REMOVED lines=115> */
.L_x_316:
        /* <DEDUP_REMOVED lines=14> */
.L_x_265:
[----:B------:R-:W-:Y:S05]  /*8650*/  WARPSYNC.ALL ;  /* 0x0000000000007948 */ /* 0x000fea0003800000 */
[----:B------:R-:W-:Y:S01]  /*8660*/  BAR.SYNC.DEFER_BLOCKING 0x0 ;  /* 0x0000000000007b1d */ /* 0x000fe20000010000 */
[----:B-1----:R-:W-:Y:S01]  /*8670*/  SHF.R.U32.HI R43, RZ, 0x2, R100 ;  /* 0x00000002ff2b7819 */ /* 0x002fe20000011664 */
[----:B------:R-:W-:Y:S01]  /*8680*/  FFMA.FTZ R85, R0, R151, RZ ;  /* 0x0000009700557223 */ /* 0x000fe200000100ff */
[----:B------:R-:W-:Y:S02]  /*8690*/  FFMA.FTZ R151, R53, -R91, R151 ;  /* 0x8000005b35977223 */ /* 0x000fe40000010097 */
[----:B------:R-:W-:Y:S01]  /*86a0*/  IADD3 R42, PT, PT, R43, R100, RZ ;  /* 0x000000642b2a7210 */ /* 0x000fe20007ffe0ff */
[----:B------:R-:W-:Y:S01]  /*86b0*/  FFMA.FTZ R82, R68, R135, R85 ;  /* 0x0000008744527223 */ /* 0x000fe20000010055 */
[----:B------:R-:W-:Y:S01]  /*86c0*/  FFMA.FTZ R135, R50, -R90, R135 ;  /* 0x8000005a32877223 */ /* 0x000fe20000010087 */
[----:B------:R-:W1:Y:S01]  /*86d0*/  S2R R149, SR_LANEID ;  /* 0x0000000000957919 */ /* 0x000e620000000000 */
[----:B------:R-:W-:Y:S01]  /*86e0*/  LEA R42, R42, UR19, 0x3 ;  /* 0x000000132a2a7c11 */ /* 0x000fe2000f8e18ff */
[----:B------:R-:W-:Y:S01]  /*86f0*/  FFMA.FTZ R85, R67, R136, R82 ;  /* 0x0000008843557223 */ /* 0x000fe20000010052 */
[----:B------:R-:W-:Y:S01]  /*8700*/  FFMA.FTZ R136, R47, -R89, R136 ;  /* 0x800000592f887223 */ /* 0x000fe20000010088 */
[----:B------:R-:W-:Y:S02]  /*8710*/  BSSY.RECONVERGENT B0, `(.L_x_267) ;  /* 0x00000ce000007945 */ /* 0x000fe40003800200 */
[----:B------:R2:W3:Y:S02]  /*8720*/  LDS R83, [R42+0x15e4] ;  /* 0x0015e4002a537984 */ /* 0x0004e40000000800 */
[----:B--2---:R-:W-:Y:S01]  /*8730*/  FFMA.FTZ R42, R66, R137, R85 ;  /* 0x00000089422a7223 */ /* 0x004fe20000010055 */
[----:B------:R-:W-:-:S03]  /*8740*/  FFMA.FTZ R137, R44, -R88, R137 ;  /* 0x800000582c897223 */ /* 0x000fc60000010089 */
[----:B------:R-:W-:Y:S01]  /*8750*/  FFMA.FTZ R85, R65, R138, R42 ;  /* 0x0000008a41557223 */ /* 0x000fe2000001002a */
[----:B------:R-:W-:-:S03]  /*8760*/  FFMA.FTZ R138, R37, -R81, R138 ;  /* 0x80000051258a7223 */ /* 0x000fc6000001008a */
[----:B------:R-:W-:Y:S01]  /*8770*/  FFMA.FTZ R42, R64, R139, R85 ;  /* 0x0000008b402a7223 */ /* 0x000fe20000010055 */
[----:B------:R-:W-:Y:S01]  /*8780*/  FFMA.FTZ R139, R34, -R80, R139 ;  /* 0x80000050228b7223 */ /* 0x000fe2000001008b */
[----:B-1----:R-:W-:Y:S02]  /*8790*/  ISETP.GT.AND P0, PT, R149, 0x1e, PT ;  /* 0x0000001e9500780c */ /* 0x002fe40003f04270 */
[----:B------:R-:W-:Y:S01]  /*87a0*/  FFMA.FTZ R85, R63, R140, R42 ;  /* 0x0000008c3f557223 */ /* 0x000fe2000001002a */
[----:B------:R-:W-:Y:S01]  /*87b0*/  FFMA.FTZ R140, R31, -R79, R140 ;  /* 0x8000004f1f8c7223 */ /* 0x000fe2000001008c */
[C---:B------:R-:W-:Y:S02]  /*87c0*/  ISETP.GT.AND P1, PT, R149.reuse, 0x1d, PT ;  /* 0x0000001d9500780c */ /* 0x040fe40003f24270 */
[----:B------:R-:W-:Y:S01]  /*87d0*/  FFMA.FTZ R42, R62, R141, R85 ;  /* 0x0000008d3e2a7223 */ /* 0x000fe20000010055 */
[----:B------:R-:W-:-:S03]  /*87e0*/  ISETP.GT.AND P2, PT, R149, 0x1b, PT ;  /* 0x0000001b9500780c */ /* 0x000fc60003f44270 */
[----:B------:R-:W-:Y:S01]  /*87f0*/  FFMA.FTZ R85, R61, R142, R42 ;  /* 0x0000008e3d557223 */ /* 0x000fe2000001002a */
[----:B------:R-:W-:-:S03]  /*8800*/  FFMA.FTZ R142, R25, -R77, R142 ;  /* 0x8000004d198e7223 */ /* 0x000fc6000001008e */
[----:B------:R-:W-:Y:S01]  /*8810*/  FFMA.FTZ R42, R60, R143, R85 ;  /* 0x0000008f3c2a7223 */ /* 0x000fe20000010055 */
[----:B------:R-:W-:-:S03]  /*8820*/  FFMA.FTZ R143, R24, -R76, R143 ;  /* 0x8000004c188f7223 */ /* 0x000fc6000001008f */
[----:B------:R-:W-:Y:S01]  /*8830*/  FFMA.FTZ R85, R59, R144, R42 ;  /* 0x000000903b557223 */ /* 0x000fe2000001002a */
[----:B------:R-:W-:Y:S01]  /*8840*/  FFMA.FTZ R144, R23, -R75, R144 ;  /* 0x8000004b17907223 */ /* 0x000fe20000010090 */
[----:B---3--:R-:W-:Y:S02]  /*8850*/  FFMA.FTZ R133, R83, R133, R132 ;  /* 0x0000008553857223 */ /* 0x008fe40000010084 */
[----:B------:R-:W-:Y:S01]  /*8860*/  FFMA.FTZ R42, R58, R145, R85 ;  /* 0x000000913a2a7223 */ /* 0x000fe20000010055 */
[----:B------:R-:W-:Y:S01]  /*8870*/  FFMA.FTZ R145, R22, -R74, R145 ;  /* 0x8000004a16917223 */ /* 0x000fe20000010091 */
[----:B------:R-:W-:Y:S02]  /*8880*/  FFMA.FTZ R122, R122, R133, R131 ;  /* 0x000000857a7a7223 */ /* 0x000fe40000010083 */
[----:B------:R-:W-:Y:S01]  /*8890*/  FFMA.FTZ R85, R57, R146, R42 ;  /* 0x0000009239557223 */ /* 0x000fe2000001002a */
[----:B------:R-:W-:Y:S01]  /*88a0*/  FFMA.FTZ R146, R21, -R73, R146 ;  /* 0x8000004915927223 */ /* 0x000fe20000010092 */
[----:B------:R-:W-:-:S02]  /*88b0*/  FFMA.FTZ R83, R116, R122, R130 ;  /* 0x0000007a74537223 */ /* 0x000fc40000010082 */
[----:B------:R-:W-:Y:S01]  /*88c0*/  FFMA.FTZ R82, R56, R147, R85 ;  /* 0x0000009338527223 */ /* 0x000fe20000010055 */
[----:B------:R-:W-:Y:S01]  /*88d0*/  FFMA.FTZ R147, R20, -R72, R147 ;  /* 0x8000004814937223 */ /* 0x000fe20000010093 */
        /* <DEDUP_REMOVED lines=14> */
[----:B------:R-:W-:-:S03]  /*89c0*/  FMUL.FTZ R121, R111, R76 ;  /* 0x0000004c6f797220 */ /* 0x000fc60000410000 */
[----:B------:R-:W-:Y:S01]  /*89d0*/  FFMA.FTZ R106, R106, R107, R120 ;  /* 0x0000006b6a6a7223 */ /* 0x000fe20000010078 */
[----:B------:R-:W-:Y:S01]  /*89e0*/  FMUL.FTZ R120, R110, R77 ;  /* 0x0000004d6e787220 */ /* 0x000fe20000410000 */
[----:B------:R-:W-:Y:S02]  /*89f0*/  FADD.FTZ R8, R121, R8 ;  /* 0x0000000879087221 */ /* 0x000fe40000010000 */
[----:B------:R-:W-:Y:S01]  /*8a00*/  FFMA.FTZ R105, R105, R106, R119 ;  /* 0x0000006a69697223 */ /* 0x000fe20000010077 */
[----:B------:R-:W-:Y:S01]  /*8a10*/  FMUL.FTZ R119, R109, R78 ;  /* 0x0000004e6d777220 */ /* 0x000fe20000410000 */
[----:B------:R-:W-:Y:S02]  /*8a20*/  FADD.FTZ R9, R120, R9 ;  /* 0x0000000978097221 */ /* 0x000fe40000010000 */
[----:B------:R-:W-:Y:S01]  /*8a30*/  FFMA.FTZ R104, R104, R105, R118 ;  /* 0x0000006968687223 */ /* 0x000fe20000010076 */
[----:B------:R-:W-:-:S03]  /*8a40*/  FADD.FTZ R10, R119, R10 ;  /* 0x0000000a770a7221 */ /* 0x000fc60000010000 */
[----:B------:R-:W-:Y:S01]  /*8a50*/  FFMA.FTZ R103, R103, R104, R117 ;  /* 0x0000006867677223 */ /* 0x000fe20000010075 */
[----:B------:R-:W-:-:S03]  /*8a60*/  FMUL.FTZ R85, R104, R89 ;  /* 0x0000005968557220 */ /* 0x000fc60000410000 */
[----:B------:R-:W-:Y:S01]  /*8a70*/  FFMA.FTZ R102, R102, R103, R115 ;  /* 0x0000006766667223 */ /* 0x000fe20000010073 */
[----:B------:R-:W-:Y:S01]  /*8a80*/  FMUL.FTZ R84, R103, R90 ;  /* 0x0000005a67547220 */ /* 0x000fe20000410000 */
[----:B------:R-:W-:Y:S01]  /*8a90*/  FFMA.FTZ R115, R55, R148, R82 ;  /* 0x0000009437737223 */ /* 0x000fe20000010052 */
[----:B------:R-:W-:Y:S01]  /*8aa0*/  FMUL.FTZ R82, R105, R88 ;  /* 0x0000005869527220 */ /* 0x000fe20000410000 */
[----:B------:R-:W-:Y:S01]  /*8ab0*/  FMUL.FTZ R42, R102, R91 ;  /* 0x0000005b662a7220 */ /* 0x000fe20000410000 */
[----:B------:R-:W-:Y:S01]  /*8ac0*/  FFMA.FTZ R148, R19, -R71, R148 ;  /* 0x8000004713947223 */ /* 0x000fe20000010094 */
[----:B------:R-:W-:Y:S01]  /*8ad0*/  FFMA.FTZ R86, R54, R150, R115 ;  /* 0x0000009636567223 */ /* 0x000fe20000010073 */
[----:B------:R-:W-:Y:S01]  /*8ae0*/  FFMA.FTZ R150, R18, -R70, R150 ;  /* 0x8000004612967223 */ /* 0x000fe20000010096 */
[----:B------:R-:W-:Y:S01]  /*8af0*/  FFMA.FTZ R87, R42, R151, RZ ;  /* 0x000000972a577223 */ /* 0x000fe200000100ff */
[----:B------:R-:W-:Y:S01]  /*8b00*/  FADD.FTZ R14, R82, R14 ;  /* 0x0000000e520e7221 */ /* 0x000fe20000010000 */
[C---:B------:R-:W-:Y:S01]  /*8b10*/  FADD.FTZ R16, R84.reuse, R16 ;  /* 0x0000001054107221 */ /* 0x040fe20000010000 */
[----:B------:R-:W1:Y:S01]  /*8b20*/  SHFL.DOWN PT, R123, R86, 0x1, 0x1f ;  /* 0x08201f00567b7f89 */ /* 0x000e6200000e0000 */
[----:B------:R-:W-:Y:S01]  /*8b30*/  FFMA.FTZ R116, R84, R135, R87 ;  /* 0x0000008754747223 */ /* 0x000fe20000010057 */
[----:B------:R-:W-:Y:S01]  /*8b40*/  FMUL.FTZ R87, R106, R81 ;  /* 0x000000516a577220 */ /* 0x000fe20000410000 */
[C---:B------:R-:W-:Y:S01]  /*8b50*/  FADD.FTZ R15, R85.reuse, R15 ;  /* 0x0000000f550f7221 */ /* 0x040fe20000010000 */
[----:B------:R-:W-:Y:S01]  /*8b60*/  FADD.FTZ R17, R42, R17 ;  /* 0x000000112a117221 */ /* 0x000fe20000010000 */
[----:B------:R-:W-:Y:S01]  /*8b70*/  FFMA.FTZ R115, R85, R136, R116 ;  /* 0x0000008855737223 */ /* 0x000fe20000010074 */
[----:B------:R-:W-:-:S03]  /*8b80*/  FADD.FTZ R13, R87, R13 ;  /* 0x0000000d570d7221 */ /* 0x000fc60000010000 */
[----:B------:R-:W-:Y:S01]  /*8b90*/  FFMA.FTZ R116, R82, R137, R115 ;  /* 0x0000008952747223 */ /* 0x000fe20000010073 */
[----:B------:R-:W-:-:S03]  /*8ba0*/  FMUL.FTZ R115, R107, R80 ;  /* 0x000000506b737220 */ /* 0x000fc60000410000 */
[----:B------:R-:W-:Y:S01]  /*8bb0*/  FFMA.FTZ R118, R87, R138, R116 ;  /* 0x0000008a57767223 */ /* 0x000fe20000010074 */
[----:B------:R-:W-:Y:S01]  /*8bc0*/  FMUL.FTZ R116, R108, R79 ;  /* 0x0000004f6c747220 */ /* 0x000fe20000410000 */
[C---:B------:R-:W-:Y:S02]  /*8bd0*/  FADD.FTZ R12, R115.reuse, R12 ;  /* 0x0000000c730c7221 */ /* 0x040fe40000010000 */
[----:B------:R-:W-:Y:S01]  /*8be0*/  FFMA.FTZ R117, R115, R139, R118 ;  /* 0x0000008b73757223 */ /* 0x000fe20000010076 */
[----:B------:R-:W-:Y:S01]  /*8bf0*/  FFMA.FTZ R118, R28, -R78, R141 ;  /* 0x8000004e1c767223 */ /* 0x000fe2000001008d */
[C---:B------:R-:W-:Y:S02]  /*8c00*/  FADD.FTZ R11, R116.reuse, R11 ;  /* 0x0000000b740b7221 */ /* 0x040fe40000010000 */
[----:B------:R-:W-:Y:S01]  /*8c10*/  FFMA.FTZ R124, R116, R140, R117 ;  /* 0x0000008c747c7223 */ /* 0x000fe20000010075 */
[----:B-1----:R-:W-:-:S03]  /*8c20*/  @!P0 FADD.FTZ R86, R86, R123 ;  /* 0x0000007b56568221 */ /* 0x002fc60000010000 */
[----:B------:R-:W-:Y:S01]  /*8c30*/  FFMA.FTZ R117, R119, R118, R124 ;  /* 0x0000007677757223 */ /* 0x000fe2000001007c */
[----:B------:R-:W-:-:S03]  /*8c40*/  FMUL.FTZ R123, R112, R75 ;  /* 0x0000004b707b7220 */ /* 0x000fc60000410000 */
[----:B------:R-:W-:Y:S01]  /*8c50*/  FFMA.FTZ R124, R120, R142, R117 ;  /* 0x0000008e787c7223 */ /* 0x000fe20000010075 */
[----:B------:R-:W1:Y:S01]  /*8c60*/  SHFL.DOWN PT, R131, R86, 0x2, 0x1f ;  /* 0x08401f0056837f89 */ /* 0x000e6200000e0000 */
[----:B------:R-:W-:Y:S02]  /*8c70*/  FADD.FTZ R7, R123, R7 ;  /* 0x000000077b077221 */ /* 0x000fe40000010000 */
[----:B------:R-:W-:-:S04]  /*8c80*/  FFMA.FTZ R124, R121, R143, R124 ;  /* 0x0000008f797c7223 */ /* 0x000fc8000001007c */
[----:B------:R-:W-:Y:S01]  /*8c90*/  FFMA.FTZ R117, R123, R144, R124 ;  /* 0x000000907b757223 */ /* 0x000fe2000001007c */
[----:B------:R-:W-:-:S04]  /*8ca0*/  FMUL.FTZ R124, R113, R74 ;  /* 0x0000004a717c7220 */ /* 0x000fc80000410000 */
[C---:B------:R-:W-:Y:S01]  /*8cb0*/  FFMA.FTZ R126, R124.reuse, R145, R117 ;  /* 0x000000917c7e7223 */ /* 0x040fe20000010075 */
[----:B------:R-:W-:-:S03]  /*8cc0*/  FADD.FTZ R6, R124, R6 ;  /* 0x000000067c067221 */ /* 0x000fc60000010000 */
[----:B------:R-:W-:Y:S01]  /*8cd0*/  FFMA.FTZ R117, R125, R146, R126 ;  /* 0x000000927d757223 */ /* 0x000fe2000001007e */
[----:B------:R-:W-:-:S04]  /*8ce0*/  FMUL.FTZ R126, R83, R72 ;  /* 0x00000048537e7220 */ /* 0x000fc80000410000 */
[C---:B------:R-:W-:Y:S01]  /*8cf0*/  FFMA.FTZ R128, R126.reuse, R147, R117 ;  /* 0x000000937e807223 */ /* 0x040fe20000010075 */
[----:B------:R-:W-:Y:S01]  /*8d00*/  FADD.FTZ R4, R126, R4 ;  /* 0x000000047e047221 */ /* 0x000fe20000010000 */
[----:B-1----:R-:W-:Y:S02]  /*8d10*/  @!P1 FADD.FTZ R86, R86, R131 ;  /* 0x0000008356569221 */ /* 0x002fe40000010000 */
[----:B------:R-:W-:Y:S01]  /*8d20*/  FFMA.FTZ R128, R127, R148, R128 ;  /* 0x000000947f807223 */ /* 0x000fe20000010080 */
[----:B------:R-:W-:-:S03]  /*8d30*/  FMUL.FTZ R127, R101, R122 ;  /* 0x0000007a657f7220 */ /* 0x000fc60000410000 */
[----:B------:R-:W-:Y:S01]  /*8d40*/  FFMA.FTZ R117, R129, R150, R128 ;  /* 0x0000009681757223 */ /* 0x000fe20000010080 */
[----:B------:R-:W1:Y:S01]  /*8d50*/  SHFL.DOWN PT, R131, R86, 0x4, 0x1f ;  /* 0x08801f0056837f89 */ /* 0x000e6200000e0000 */
[----:B------:R-:W-:-:S03]  /*8d60*/  FMUL.FTZ R148, R148, R127 ;  /* 0x0000007f94947220 */ /* 0x000fc60000410000 */
[----:B------:R-:W2:Y:S01]  /*8d70*/  SHFL.DOWN PT, R128, R117, 0x1, 0x1f ;  /* 0x08201f0075807f89 */ /* 0x000ea200000e0000 */
[----:B------:R-:W-:Y:S01]  /*8d80*/  FFMA.FTZ R148, R19, R122, R148 ;  /* 0x0000007a13947223 */ /* 0x000fe20000010094 */
[----:B------:R-:W-:-:S03]  /*8d90*/  FMUL.FTZ R122, R101, R113 ;  /* 0x00000071657a7220 */ /* 0x000fc60000410000 */
[----:B------:R-:W-:Y:S01]  /*8da0*/  FADD.FTZ R51, R148, R51 ;  /* 0x0000003394337221 */ /* 0x000fe20000010000 */
[----:B------:R-:W-:-:S04]  /*8db0*/  FMUL.FTZ R145, R145, R122 ;  /* 0x0000007a91917220 */ /* 0x000fc80000410000 */
[----:B------:R-:W-:-:S04]  /*8dc0*/  FFMA.FTZ R145, R22, R113, R145 ;  /* 0x0000007116917223 */ /* 0x000fc80000010091 */
[----:B------:R-:W-:Y:S01]  /*8dd0*/  FADD.FTZ R46, R145, R46 ;  /* 0x0000002e912e7221 */ /* 0x000fe20000010000 */
[----:B-1----:R-:W-:Y:S01]  /*8de0*/  @!P2 FADD.FTZ R86, R86, R131 ;  /* 0x000000835656a221 */ /* 0x002fe20000010000 */
[----:B------:R-:W-:Y:S01]  /*8df0*/  FMUL.FTZ R131, R101, R133 ;  /* 0x0000008565837220 */ /* 0x000fe20000410000 */
[----:B--2---:R-:W-:Y:S01]  /*8e00*/  @!P0 FADD.FTZ R117, R117, R128 ;  /* 0x0000008075758221 */ /* 0x004fe20000010000 */
[----:B------:R-:W-:Y:S02]  /*8e10*/  ISETP.NE.AND P0, PT, R100, RZ, PT ;  /* 0x000000ff6400720c */ /* 0x000fe40003f05270 */
[----:B------:R-:W-:Y:S01]  /*8e20*/  SHFL.DOWN PT, R141, R86, 0x8, 0x1f ;  /* 0x09001f00568d7f89 */ /* 0x000fe200000e0000 */
[----:B------:R-:W-:-:S03]  /*8e30*/  FMUL.FTZ R131, R150, R131 ;  /* 0x0000008396837220 */ /* 0x000fc60000410000 */
[----:B------:R-:W1:Y:S01]  /*8e40*/  SHFL.DOWN PT, R128, R117, 0x2, 0x1f ;  /* 0x08401f0075807f89 */ /* 0x000e6200000e0000 */
[----:B------:R-:W-:-:S04]  /*8e50*/  FFMA.FTZ R131, R18, R133, R131 ;  /* 0x0000008512837223 */ /* 0x000fc80000010083 */
[----:B------:R-:W-:Y:S02]  /*8e60*/  FADD.FTZ R52, R131, R52 ;  /* 0x0000003483347221 */ /* 0x000fe40000010000 */
[----:B0-----:R0:W-:Y:S02]  /*8e70*/  @!P0 STS.64 [UR20], R40 ;  /* 0x00000028ff008988 */ /* 0x0011e40008000a14 */
[C---:B0-----:R-:W-:Y:S01]  /*8e80*/  FMUL.FTZ R40, R101.reuse, R83 ;  /* 0x0000005365287220 */ /* 0x041fe20000410000 */
[----:B------:R-:W-:-:S03]  /*8e90*/  FMUL.FTZ R41, R101, R114 ;  /* 0x0000007265297220 */ /* 0x000fc60000410000 */
[----:B------:R-:W-:Y:S01]  /*8ea0*/  FMUL.FTZ R147, R147, R40 ;  /* 0x0000002893937220 */ /* 0x000fe20000410000 */
[----:B------:R-:W-:Y:S01]  /*8eb0*/  FMUL.FTZ R146, R146, R41 ;  /* 0x0000002992927220 */ /* 0x000fe20000410000 */
[----:B-1----:R-:W-:Y:S01]  /*8ec0*/  @!P1 FADD.FTZ R117, R117, R128 ;  /* 0x0000008075759221 */ /* 0x002fe20000010000 */
[----:B------:R-:W-:Y:S01]  /*8ed0*/  ISETP.GT.AND P1, PT, R149, 0x17, PT ;  /* 0x000000179500780c */ /* 0x000fe20003f24270 */
[----:B------:R-:W-:Y:S01]  /*8ee0*/  FFMA.FTZ R126, R20, R83, R147 ;  /* 0x00000053147e7223 */ /* 0x000fe20000010093 */
[----:B------:R-:W-:Y:S01]  /*8ef0*/  FMUL.FTZ R41, R101, R112 ;  /* 0x0000007065297220 */ /* 0x000fe20000410000 */
[----:B------:R-:W-:Y:S01]  /*8f00*/  FFMA.FTZ R83, R21, R114, R146 ;  /* 0x0000007215537223 */ /* 0x000fe20000010092 */
[----:B------:R-:W0:Y:S01]  /*8f10*/  SHFL.DOWN PT, R128, R117, 0x4, 0x1f ;  /* 0x08801f0075807f89 */ /* 0x000e2200000e0000 */
[C---:B------:R-:W-:Y:S01]  /*8f20*/  FMUL.FTZ R114, R101.reuse, R111 ;  /* 0x0000006f65727220 */ /* 0x040fe20000410000 */
[----:B------:R-:W-:Y:S01]  /*8f30*/  FMUL.FTZ R144, R144, R41 ;  /* 0x0000002990907220 */ /* 0x000fe20000410000 */
[----:B------:R-:W-:Y:S01]  /*8f40*/  FMUL.FTZ R41, R101, R110 ;  /* 0x0000006e65297220 */ /* 0x000fe20000410000 */
[----:B------:R-:W-:Y:S01]  /*8f50*/  FADD.FTZ R48, R83, R48 ;  /* 0x0000003053307221 */ /* 0x000fe20000010000 */
[----:B------:R-:W-:Y:S01]  /*8f60*/  FMUL.FTZ R143, R143, R114 ;  /* 0x000000728f8f7220 */ /* 0x000fe20000410000 */
[----:B------:R-:W-:Y:S01]  /*8f70*/  FFMA.FTZ R144, R23, R112, R144 ;  /* 0x0000007017907223 */ /* 0x000fe20000010090 */
[----:B------:R-:W-:Y:S01]  /*8f80*/  FMUL.FTZ R142, R142, R41 ;  /* 0x000000298e8e7220 */ /* 0x000fe20000410000 */
[----:B------:R-:W-:Y:S01]  /*8f90*/  FMUL.FTZ R41, R101, R109 ;  /* 0x0000006d65297220 */ /* 0x000fe20000410000 */
[----:B------:R-:W-:Y:S01]  /*8fa0*/  @!P1 FADD.FTZ R86, R86, R141 ;  /* 0x0000008d56569221 */ /* 0x000fe20000010000 */
[----:B------:R-:W-:Y:S01]  /*8fb0*/  FFMA.FTZ R112, R24, R111, R143 ;  /* 0x0000006f18707223 */ /* 0x000fe2000001008f */
[----:B------:R-:W-:Y:S01]  /*8fc0*/  FFMA.FTZ R111, R25, R110, R142 ;  /* 0x0000006e196f7223 */ /* 0x000fe2000001008e */
[----:B------:R-:W-:Y:S01]  /*8fd0*/  FMUL.FTZ R83, R118, R41 ;  /* 0x0000002976537220 */ /* 0x000fe20000410000 */
[C---:B------:R-:W-:Y:S01]  /*8fe0*/  FMUL.FTZ R41, R101.reuse, R108 ;  /* 0x0000006c65297220 */ /* 0x040fe20000410000 */
[----:B------:R-:W1:Y:S01]  /*8ff0*/  SHFL.DOWN PT, R113, R86, 0x10, 0x1f ;  /* 0x0a001f0056717f89 */ /* 0x000e6200000e0000 */
[----:B------:R-:W-:Y:S01]  /*9000*/  FADD.FTZ R49, R126, R49 ;  /* 0x000000317e317221 */ /* 0x000fe20000010000 */
[----:B------:R-:W-:Y:S01]  /*9010*/  FFMA.FTZ R83, R28, R109, R83 ;  /* 0x0000006d1c537223 */ /* 0x000fe20000010053 */
[----:B------:R-:W-:Y:S01]  /*9020*/  FMUL.FTZ R140, R140, R41 ;  /* 0x000000298c8c7220 */ /* 0x000fe20000410000 */
[----:B------:R-:W-:Y:S01]  /*9030*/  FMUL.FTZ R41, R101, R106 ;  /* 0x0000006a65297220 */ /* 0x000fe20000410000 */
[----:B------:R-:W-:Y:S01]  /*9040*/  FADD.FTZ R45, R144, R45 ;  /* 0x0000002d902d7221 */ /* 0x000fe20000010000 */
[----:B------:R-:W-:Y:S01]  /*9050*/  FADD.FTZ R36, R83, R36 ;  /* 0x0000002453247221 */ /* 0x000fe20000010000 */
[----:B------:R-:W-:Y:S01]  /*9060*/  FFMA.FTZ R140, R31, R108, R140 ;  /* 0x0000006c1f8c7223 */ /* 0x000fe2000001008c */
[----:B------:R-:W-:Y:S01]  /*9070*/  FMUL.FTZ R138, R138, R41 ;  /* 0x000000298a8a7220 */ /* 0x000fe20000410000 */
[-C--:B------:R-:W-:Y:S01]  /*9080*/  FMUL.FTZ R41, R101, R104.reuse ;  /* 0x0000006865297220 */ /* 0x080fe20000410000 */
[----:B0-----:R-:W-:Y:S01]  /*9090*/  @!P2 FADD.FTZ R117, R117, R128 ;  /* 0x000000807575a221 */ /* 0x001fe20000010000 */
[----:B------:R-:W-:Y:S01]  /*90a0*/  FADD.FTZ R39, R112, R39 ;  /* 0x0000002770277221 */ /* 0x000fe20000010000 */
[----:B------:R-:W-:Y:S01]  /*90b0*/  FADD.FTZ R38, R111, R38 ;  /* 0x000000266f267221 */ /* 0x000fe20000010000 */
[----:B------:R-:W-:Y:S01]  /*90c0*/  FMUL.FTZ R136, R136, R41 ;  /* 0x0000002988887220 */ /* 0x000fe20000410000 */
[----:B------:R-:W-:Y:S01]  /*90d0*/  FADD.FTZ R35, R140, R35 ;  /* 0x000000238c237221 */ /* 0x000fe20000010000 */
[----:B------:R-:W0:Y:S02]  /*90e0*/  SHFL.DOWN PT, R40, R117, 0x8, 0x1f ;  /* 0x09001f0075287f89 */ /* 0x000e2400000e0000 */
[----:B------:R-:W-:-:S04]  /*90f0*/  FFMA.FTZ R136, R47, R104, R136 ;  /* 0x000000682f887223 */ /* 0x000fc80000010088 */
[----:B------:R-:W-:Y:S01]  /*9100*/  FADD.FTZ R29, R136, R29 ;  /* 0x0000001d881d7221 */ /* 0x000fe20000010000 */
[----:B-1----:R-:W-:Y:S01]  /*9110*/  FADD.FTZ R83, R86, R113 ;  /* 0x0000007156537221 */ /* 0x002fe20000010000 */
[----:B0-----:R-:W-:Y:S01]  /*9120*/  @!P1 FADD.FTZ R117, R117, R40 ;  /* 0x0000002875759221 */ /* 0x001fe20000010000 */
[----:B------:R-:W-:Y:S01]  /*9130*/  ISETP.NE.AND P1, PT, R149, RZ, PT ;  /* 0x000000ff9500720c */ /* 0x000fe20003f25270 */
[----:B------:R-:W-:-:S03]  /*9140*/  FMUL.FTZ R40, R101, R107 ;  /* 0x0000006b65287220 */ /* 0x000fc60000410000 */
[----:B------:R-:W0:Y:S01]  /*9150*/  SHFL.DOWN PT, R114, R117, 0x10, 0x1f ;  /* 0x0a001f0075727f89 */ /* 0x000e2200000e0000 */
[----:B------:R-:W-:Y:S01]  /*9160*/  FMUL.FTZ R139, R139, R40 ;  /* 0x000000288b8b7220 */ /* 0x000fe20000410000 */
[----:B------:R-:W-:-:S03]  /*9170*/  FMUL.FTZ R40, R101, R105 ;  /* 0x0000006965287220 */ /* 0x000fc60000410000 */
[----:B------:R-:W-:Y:S01]  /*9180*/  FFMA.FTZ R108, R34, R107, R139 ;  /* 0x0000006b226c7223 */ /* 0x000fe2000001008b */
[----:B------:R-:W-:Y:S01]  /*9190*/  FMUL.FTZ R137, R137, R40 ;  /* 0x0000002889897220 */ /* 0x000fe20000410000 */
[----:B------:R-:W-:Y:S02]  /*91a0*/  FMUL.FTZ R40, R101, R102 ;  /* 0x0000006665287220 */ /* 0x000fe40000410000 */
[----:B------:R-:W-:Y:S01]  /*91b0*/  @!P1 LOP3.LUT R87, R43, 0xf8, RZ, 0xc0, !PT ;  /* 0x000000f82b579812 */ /* 0x000fe200078ec0ff */
[----:B------:R-:W-:Y:S01]  /*91c0*/  FFMA.FTZ R43, R37, R106, R138 ;  /* 0x0000006a252b7223 */ /* 0x000fe2000001008a */
[----:B------:R-:W-:Y:S01]  /*91d0*/  FMUL.FTZ R106, R101, R103 ;  /* 0x00000067656a7220 */ /* 0x000fe20000410000 */
[----:B------:R-:W-:Y:S01]  /*91e0*/  FMUL.FTZ R40, R151, R40 ;  /* 0x0000002897287220 */ /* 0x000fe20000410000 */
[----:B------:R-:W-:Y:S01]  /*91f0*/  FFMA.FTZ R137, R44, R105, R137 ;  /* 0x000000692c897223 */ /* 0x000fe20000010089 */
[----:B------:R-:W-:Y:S01]  /*9200*/  FADD.FTZ R33, R108, R33 ;  /* 0x000000216c217221 */ /* 0x000fe20000010000 */
[----:B------:R-:W-:Y:S01]  /*9210*/  FMUL.FTZ R135, R135, R106 ;  /* 0x0000006a87877220 */ /* 0x000fe20000410000 */
[----:B------:R-:W-:Y:S01]  /*9220*/  FFMA.FTZ R41, R53, R102, R40 ;  /* 0x0000006635297223 */ /* 0x000fe20000010028 */
[----:B------:R-:W-:Y:S01]  /*9230*/  FADD.FTZ R32, R43, R32 ;  /* 0x000000202b207221 */ /* 0x000fe20000010000 */
[----:B------:R-:W-:Y:S01]  /*9240*/  FADD.FTZ R30, R137, R30 ;  /* 0x0000001e891e7221 */ /* 0x000fe20000010000 */
[----:B------:R-:W-:Y:S01]  /*9250*/  FFMA.FTZ R84, R50, R103, R135 ;  /* 0x0000006732547223 */ /* 0x000fe20000010087 */
[----:B------:R-:W-:-:S03]  /*9260*/  FADD.FTZ R26, R41, R26 ;  /* 0x0000001a291a7221 */ /* 0x000fc60000010000 */
[----:B------:R-:W-:Y:S01]  /*9270*/  FADD.FTZ R27, R84, R27 ;  /* 0x0000001b541b7221 */ /* 0x000fe20000010000 */
[----:B0-----:R-:W-:-:S05]  /*9280*/  FADD.FTZ R82, R117, R114 ;  /* 0x0000007275527221 */ /* 0x001fca0000010000 */
[----:B------:R0:W-:Y:S01]  /*9290*/  @!P1 STS.64 [R87+UR19+0x1098], R82 ;  /* 0x0010985257009988 */ /* 0x0001e20008000a13 */
[----:B------:R-:W-:Y:S06]  /*92a0*/  BAR.SYNC.DEFER_BLOCKING 0x0 ;  /* 0x0000000000007b1d */ /* 0x000fec0000010000 */
[----:B------:R-:W-:Y:S05]  /*92b0*/  @P0 BRA `(.L_x_268) ;  /* 0x00000000004c0947 */ /* 0x000fea0003800000 */
[----:B------:R-:W-:Y:S01]  /*92c0*/  UISETP.NE.AND UP0, UPT, UR16, UR37, UPT ;  /* 0x000000251000728c */ /* 0x000fe2000bf05270 */
[----:B------:R-:W1:Y:S01]  /*92d0*/  LDS.128 R40, [UR19+0x10a0] ;  /* 0x0010a013ff287984 */ /* 0x000e620008000c00 */
[----:B------:R-:W-:-:S03]  /*92e0*/  ISETP.GT.AND P1, PT, R149, 0xf, PT ;  /* 0x0000000f9500780c */ /* 0x000fc60003f24270 */
[----:B------:R-:W2:Y:S01]  /*92f0*/  LDS.64 R84, [UR19+0x10b0] ;  /* 0x0010b013ff547984 */ /* 0x000ea20008000a00 */
[----:B------:R-:W-:Y:S02]  /*9300*/  PLOP3.LUT P2, PT, PT, PT, UP0, 0x80, 0x8 ;  /* 0x000000000008781c */ /* 0x000fe40003f4f008 */
[----:B------:R-:W-:Y:S02]  /*9310*/  FSEL R86, R86, R83, P1 ;  /* 0x0000005356567208 */ /* 0x000fe40000800000 */
[----:B------:R-:W-:-:S09]  /*9320*/  FSEL R117, R117, R82, P1 ;  /* 0x0000005275757208 */ /* 0x000fd20000800000 */
[----:B------:R-:W3:Y:S04]  /*9330*/  @P2 LDS R102, [UR36+0x1600] ;  /* 0x00160024ff662984 */ /* 0x000ee80008000800 */
[----:B0-----:R-:W0:Y:S01]  /*9340*/  @P2 LDS R87, [UR36+0x1200] ;  /* 0x00120024ff572984 */ /* 0x001e220008000800 */
[----:B-1----:R-:W-:Y:S01]  /*9350*/  FADD.FTZ R86, R41, R86 ;  /* 0x0000005629567221 */ /* 0x002fe20000010000 */
[----:B------:R-:W-:-:S03]  /*9360*/  FADD.FTZ R117, R40, R117 ;  /* 0x0000007528757221 */ /* 0x000fc60000010000 */
[----:B------:R-:W-:Y:S01]  /*9370*/  FADD.FTZ R86, R43, R86 ;  /* 0x000000562b567221 */ /* 0x000fe20000010000 */
[----:B------:R-:W-:-:S03]  /*9380*/  FADD.FTZ R117, R42, R117 ;  /* 0x000000752a757221 */ /* 0x000fc60000010000 */
[----:B--2---:R-:W-:Y:S01]  /*9390*/  FADD.FTZ R85, R86, R85 ;  /* 0x0000005556557221 */ /* 0x004fe20000010000 */
[----:B------:R-:W-:-:S03]  /*93a0*/  FADD.FTZ R84, R117, R84 ;  /* 0x0000005475547221 */ /* 0x000fc60000010000 */
[----:B---3--:R-:W-:Y:S01]  /*93b0*/  @P2 FADD.FTZ R85, R85, R102 ;  /* 0x0000006655552221 */ /* 0x008fe20000010000 */
[----:B0-----:R-:W-:-:S04]  /*93c0*/  @P2 FADD.FTZ R84, R84, R87 ;  /* 0x0000005754542221 */ /* 0x001fc80000010000 */
[----:B------:R1:W-:Y:S04]  /*93d0*/  STS [UR36+0x1600], R85 ;  /* 0x00160055ff007988 */ /* 0x0003e80008000824 */
[----:B------:R1:W-:Y:S02]  /*93e0*/  STS [UR36+0x1200], R84 ;  /* 0x00120054ff007988 */ /* 0x0003e40008000824 */
.L_x_268:
[----:B------:R-:W-:Y:S05]  /*93f0*/  BSYNC.RECONVERGENT B0 ;  /* 0x0000000000007941 */ /* 0x000fea0003800200 */
.L_x_267:
        /* <DEDUP_REMOVED lines=13> */
.L_x_256:
[----:B-1----:R1:W2:Y:S01]  /*94d0*/  LDL.LU R84, [R1+0x8] ;  /* 0x0000080001547983 */ /* 0x0022a20000300800 */
[----:B------:R-:W3:Y:S01]  /*94e0*/  LDCU UR9, c[0x0][0x388] ;  /* 0x00007100ff0977ac */ /* 0x000ee20008000800 */
[C---:B------:R-:W-:Y:S01]  /*94f0*/  SHF.L.U32 R21, R100.reuse, 0x4, RZ ;  /* 0x0000000464157819 */ /* 0x040fe200000006ff */
[----:B------:R-:W-:Y:S01]  /*9500*/  USHF.L.U32 UR8, UR16, 0xb, URZ ;  /* 0x0000000b10087899 */ /* 0x000fe200080006ff */
[----:B------:R-:W-:Y:S01]  /*9510*/  LOP3.LUT R0, R100, 0x1f, RZ, 0xc0, !PT ;  /* 0x0000001f64007812 */ /* 0x000fe200078ec0ff */
[----:B0-----:R-:W4:Y:S01]  /*9520*/  LDL.LU R83, [R1+0x4] ;  /* 0x0000040001537983 */ /* 0x001f220000300800 */
[----:B------:R-:W-:Y:S01]  /*9530*/  MOV R18, UR17 ;  /* 0x0000001100127c02 */ /* 0x000fe20008000f00 */
[----:B------:R-:W-:Y:S01]  /*9540*/  UIADD3 UR8, UPT, UPT, UR8, -0x800, URZ ;  /* 0xfffff80008087890 */ /* 0x000fe2000fffe0ff */
[----:B------:R-:W-:Y:S01]  /*9550*/  LOP3.LUT R20, R0, 0x3e00, R21, 0xf8, !PT ;  /* 0x00003e0000147812 */ /* 0x000fe200078ef815 */
[----:B------:R-:W5:Y:S01]  /*9560*/  LDL.LU R82, [R1] ;  /* 0x0000000001527983 */ /* 0x000f620000300800 */
[----:B------:R-:W-:-:S02]  /*9570*/  MOV R19, UR12 ;  /* 0x0000000c00137c02 */ /* 0x000fc40008000f00 */
[----:B------:R-:W-:Y:S02]  /*9580*/  PRMT R50, RZ, 0x7610, R50 ;  /* 0x00007610ff327816 */ /* 0x000fe40000000032 */
[----:B------:R-:W-:Y:S01]  /*9590*/  PRMT R53, RZ, 0x7610, R53 ;  /* 0x00007610ff357816 */ /* 0x000fe20000000035 */
[C---:B------:R-:W-:Y:S01]  /*95a0*/  IMAD.WIDE.U32 R18, R20.reuse, 0x2, R18 ;  /* 0x0000000214127825 */ /* 0x040fe200078e0012 */
[C---:B------:R-:W-:Y:S01]  /*95b0*/  LOP3.LUT R47, R20.reuse, 0x20, RZ, 0xfc, !PT ;  /* 0x00000020142f7812 */ /* 0x040fe200078efcff */
[----:B---3--:R-:W-:Y:S01]  /*95c0*/  UIADD3 UR9, UPT, UPT, -UR8, UR9, URZ ;  /* 0x0000000908097290 */ /* 0x008fe2000fffe1ff */
[----:B------:R-:W-:Y:S02]  /*95d0*/  LOP3.LUT R21, R20, 0x40, RZ, 0xfc, !PT ;  /* 0x0000004014157812 */ /* 0x000fe400078efcff */
        /* <DEDUP_REMOVED lines=14> */
[----:B------:R-:W-:-:S02]  /*96c0*/  LOP3.LUT R43, R20, 0x60, RZ, 0xfc, !PT ;  /* 0x00000060142b7812 */ /* 0x000fc400078efcff */
[----:B------:R-:W-:Y:S02]  /*96d0*/  ISETP.GE.AND P2, PT, R20, UR9, PT ;  /* 0x0000000914007c0c */ /* 0x000fe4000bf46270 */
[----:B------:R-:W-:Y:S02]  /*96e0*/  ISETP.GE.AND P3, PT, R47, UR9, PT ;  /* 0x000000092f007c0c */ /* 0x000fe4000bf66270 */
        /* <DEDUP_REMOVED lines=8> */
[----:B------:R-:W-:Y:S01]  /*9770*/  ISETP.GE.AND P4, PT, R21, UR9, PT ;  /* 0x0000000915007c0c */ /* 0x000fe2000bf86270 */
[----:B------:R-:W0:Y:S01]  /*9780*/  LDCU.64 UR22, c[0x0][0x4f8] ;  /* 0x00009f00ff1677ac */ /* 0x000e220008000a00 */
[----:B------:R-:W-:Y:S01]  /*9790*/  ISETP.GE.AND P5, PT, R43, UR9, PT ;  /* 0x000000092b007c0c */ /* 0x000fe2000bfa6270 */
[----:B------:R-:W4:Y:S01]  /*97a0*/  @!P2 LDG.E.U16 R50, desc[UR26][R18.64] ;  /* 0x0000001a1232a981 */ /* 0x000f22000c1e1500 */
[C---:B------:R-:W-:Y:S01]  /*97b0*/  LOP3.LUT R44, R20.reuse, 0x80, RZ, 0xfc, !PT ;  /* 0x00000080142c7812 */ /* 0x040fe200078efcff */
[----:B------:R-:W3:Y:S01]  /*97c0*/  LDCU.64 UR24, c[0x0][0x500] ;  /* 0x0000a000ff1877ac */ /* 0x000ee20008000a00 */
[C---:B------:R-:W-:Y:S01]  /*97d0*/  LOP3.LUT R22, R20.reuse, 0xa0, RZ, 0xfc, !PT ;  /* 0x000000a014167812 */ /* 0x040fe200078efcff */
[----:B------:R-:W5:Y:S01]  /*97e0*/  @!P3 LDG.E.U16 R53, desc[UR26][R18.64+0x40] ;  /* 0x0000401a1235b981 */ /* 0x000f62000c1e1500 */
[----:B------:R-:W-:-:S02]  /*97f0*/  LOP3.LUT R42, R20, 0xc0, RZ, 0xfc, !PT ;  /* 0x000000c0142a7812 */ /* 0x000fc400078efcff */
[C---:B------:R-:W-:Y:S02]  /*9800*/  LOP3.LUT R41, R20.reuse, 0xe0, RZ, 0xfc, !PT ;  /* 0x000000e014297812 */ /* 0x040fe400078efcff */
[----:B------:R-:W-:Y:S01]  /*9810*/  LOP3.LUT R40, R20, 0x100, RZ, 0xfc, !PT ;  /* 0x0000010014287812 */ /* 0x000fe200078efcff */
[----:B------:R-:W3:Y:S01]  /*9820*/  @!P4 LDG.E.U16 R55, desc[UR26][R18.64+0x80] ;  /* 0x0000801a1237c981 */ /* 0x000ee2000c1e1500 */
[----:B------:R-:W-:Y:S02]  /*9830*/  ISETP.GE.AND P6, PT, R44, UR9, PT ;  /* 0x000000092c007c0c */ /* 0x000fe4000bfc6270 */
[----:B------:R-:W-:Y:S01]  /*9840*/  LOP3.LUT R37, R20, 0x120, RZ, 0xfc, !PT ;  /* 0x0000012014257812 */ /* 0x000fe200078efcff */
[----:B------:R-:W3:Y:S01]  /*9850*/  @!P5 LDG.E.U16 R54, desc[UR26][R18.64+0xc0] ;  /* 0x0000c01a1236d981 */ /* 0x000ee2000c1e1500 */
[----:B------:R-:W-:Y:S02]  /*9860*/  ISETP.GE.AND P1, PT, R22, UR9, PT ;  /* 0x0000000916007c0c */ /* 0x000fe4000bf26270 */
[----:B------:R-:W-:-:S02]  /*9870*/  ISETP.GE.AND P2, PT, R42, UR9, PT ;  /* 0x000000092a007c0c */ /* 0x000fc4000bf46270 */
[----:B------:R-:W-:Y:S02]  /*9880*/  ISETP.GE.AND P3, PT, R41, UR9, PT ;  /* 0x0000000929007c0c */ /* 0x000fe4000bf66270 */
[----:B------:R-:W-:Y:S02]  /*9890*/  ISETP.GE.AND P4, PT, R40, UR9, PT ;  /* 0x0000000928007c0c */ /* 0x000fe4000bf86270 */
[----:B------:R-:W-:Y:S01]  /*98a0*/  ISETP.GE.AND P5, PT, R37, UR9, PT ;  /* 0x0000000925007c0c */ /* 0x000fe2000bfa6270 */
[----:B------:R-:W3:Y:S01]  /*98b0*/  @!P6 LDG.E.U16 R57, desc[UR26][R18.64+0x100] ;  /* 0x0001001a1239e981 */ /* 0x000ee2000c1e1500 */
[C---:B------:R-:W-:Y:S02]  /*98c0*/  LOP3.LUT R34, R20.reuse, 0x140, RZ, 0xfc, !PT ;  /* 0x0000014014227812 */ /* 0x040fe400078efcff */
[C---:B------:R-:W-:Y:S01]  /*98d0*/  LOP3.LUT R31, R20.reuse, 0x160, RZ, 0xfc, !PT ;  /* 0x00000160141f7812 */ /* 0x040fe200078efcff */
[----:B------:R-:W3:Y:S01]  /*98e0*/  @!P1 LDG.E.U16 R56, desc[UR26][R18.64+0x140] ;  /* 0x0001401a12389981 */ /* 0x000ee2000c1e1500 */
[----:B------:R-:W-:-:S02]  /*98f0*/  LOP3.LUT R28, R20, 0x180, RZ, 0xfc, !PT ;  /* 0x00000180141c7812 */ /* 0x000fc400078efcff */
[C---:B------:R-:W-:Y:S01]  /*9900*/  LOP3.LUT R25, R20.reuse, 0x1a0, RZ, 0xfc, !PT ;  /* 0x000001a014197812 */ /* 0x040fe200078efcff */
[----:B------:R-:W3:Y:S01]  /*9910*/  @!P2 LDG.E.U16 R59, desc[UR26][R18.64+0x180] ;  /* 0x0001801a123ba981 */ /* 0x000ee2000c1e1500 */
[----:B------:R-:W-:Y:S02]  /*9920*/  LOP3.LUT R24, R20, 0x1c0, RZ, 0xfc, !PT ;  /* 0x000001c014187812 */ /* 0x000fe400078efcff */
[----:B------:R-:W-:Y:S01]  /*9930*/  ISETP.GE.AND P6, PT, R34, UR9, PT ;  /* 0x0000000922007c0c */ /* 0x000fe2000bfc6270 */
[----:B------:R-:W3:Y:S01]  /*9940*/  @!P3 LDG.E.U16 R61, desc[UR26][R18.64+0x1c0] ;  /* 0x0001c01a123db981 */ /* 0x000ee2000c1e1500 */
[----:B------:R-:W-:Y:S02]  /*9950*/  LOP3.LUT R23, R20, 0x1e0, RZ, 0xfc, !PT ;  /* 0x000001e014177812 */ /* 0x000fe400078efcff */
[----:B------:R-:W-:Y:S01]  /*9960*/  ISETP.GE.AND P1, PT, R31, UR9, PT ;  /* 0x000000091f007c0c */ /* 0x000fe2000bf26270 */
[----:B------:R-:W3:Y:S01]  /*9970*/  @!P4 LDG.E.U16 R63, desc[UR26][R18.64+0x200] ;  /* 0x0002001a123fc981 */ /* 0x000ee2000c1e1500 */
[----:B------:R-:W-:-:S02]  /*9980*/  ISETP.GE.AND P2, PT, R28, UR9, PT ;  /* 0x000000091c007c0c */ /* 0x000fc4000bf46270 */
[----:B------:R-:W-:Y:S01]  /*9990*/  ISETP.GE.AND P3, PT, R25, UR9, PT ;  /* 0x0000000919007c0c */ /* 0x000fe2000bf66270 */
[----:B------:R-:W3:Y:S01]  /*99a0*/  @!P5 LDG.E.U16 R58, desc[UR26][R18.64+0x240] ;  /* 0x0002401a123ad981 */ /* 0x000ee2000c1e1500 */
[----:B------:R-:W-:Y:S02]  /*99b0*/  ISETP.GE.AND P4, PT, R24, UR9, PT ;  /* 0x0000000918007c0c */ /* 0x000fe4000bf86270 */
[----:B------:R-:W-:Y:S01]  /*99c0*/  ISETP.GE.AND P5, PT, R23, UR9, PT ;  /* 0x0000000917007c0c */ /* 0x000fe2000bfa6270 */
[----:B------:R-:W3:Y:S04]  /*99d0*/  @!P6 LDG.E.U16 R65, desc[UR26][R18.64+0x280] ;  /* 0x0002801a1241e981 */ /* 0x000ee8000c1e1500 */
[----:B------:R-:W3:Y:S04]  /*99e0*/  @!P1 LDG.E.U16 R60, desc[UR26][R18.64+0x2c0] ;  /* 0x0002c01a123c9981 */ /* 0x000ee8000c1e1500 */
[----:B------:R-:W3:Y:S04]  /*99f0*/  @!P2 LDG.E.U16 R67, desc[UR26][R18.64+0x300] ;  /* 0x0003001a1243a981 */ /* 0x000ee8000c1e1500 */
[----:B------:R-:W3:Y:S04]  /*9a00*/  @!P3 LDG.E.U16 R62, desc[UR26][R18.64+0x340] ;  /* 0x0003401a123eb981 */ /* 0x000ee8000c1e1500 */
[----:B------:R-:W3:Y:S04]  /*9a10*/  @!P4 LDG.E.U16 R71, desc[UR26][R18.64+0x380] ;  /* 0x0003801a1247c981 */ /* 0x000ee8000c1e1500 */
[----:B--2---:R-:W2:Y:S04]  /*9a20*/  @!P5 LDG.E.U16 R84, desc[UR26][R18.64+0x3c0] ;  /* 0x0003c01a1254d981 */ /* 0x004ea8000c1e1500 */
[----:B----4-:R-:W-:Y:S04]  /*9a30*/  STS.U16 [R83], R50 ;  /* 0x0000003253007388 */ /* 0x010fe80000000400 */
[----:B-----5:R-:W-:Y:S04]  /*9a40*/  STS.U16 [R82+0x40], R53 ;  /* 0x0000403552007388 */ /* 0x020fe80000000400 */
[----:B---3--:R-:W-:Y:S04]  /*9a50*/  STS.U16 [R164+0x80], R55 ;  /* 0x00008037a4007388 */ /* 0x008fe80000000400 */
        /* <DEDUP_REMOVED lines=11> */
[----:B------:R-:W-:Y:S01]  /*9b10*/  STS.U16 [R94+0x380], R71 ;  /* 0x000380475e007388 */ /* 0x000fe20000000400 */
[----:B------:R-:W-:-:S03]  /*9b20*/  F2FP.F16.F32.PACK_AB R17, R12, R13 ;  /* 0x0000000d0c11723e */ /* 0x000fc600000000ff */
[----:B--2---:R-:W-:Y:S01]  /*9b30*/  STS.U16 [R93+0x3c0], R84 ;  /* 0x0003c0545d007388 */ /* 0x004fe20000000400 */
[----:B------:R-:W-:-:S03]  /*9b40*/  NOP ;  /* 0x0000000000007918 */ /* 0x000fc60000000000 */
[----:B------:R-:W2:Y:S04]  /*9b50*/  LDS.U16 R18, [R92] ;  /* 0x000000005c127984 */ /* 0x000ea80000000400 */
[----:B------:R-:W4:Y:S04]  /*9b60*/  LDS.U16 R19, [R92+0x2] ;  /* 0x000002005c137984 */ /* 0x000f280000000400 */
[----:B------:R-:W5:Y:S04]  /*9b70*/  LDS.U16 R50, [R92+0x4] ;  /* 0x000004005c327984 */ /* 0x000f680000000400 */
[----:B------:R-:W1:Y:S04]  /*9b80*/  LDS.U16 R53, [R92+0x6] ;  /* 0x000006005c357984 */ /* 0x000e680000000400 */
[----:B------:R-:W-:Y:S04]  /*9b90*/  @!P5 STL [R1+0x8], R84 ;  /* 0x000008540100d387 */ /* 0x000fe80000100800 */
[----:B------:R-:W-:Y:S04]  /*9ba0*/  LDS.U16 R54, [R92+0x10] ;  /* 0x000010005c367984 */ /* 0x000fe80000000400 */
[----:B---3--:R-:W3:Y:S04]  /*9bb0*/  LDL.LU R62, [R1+0xc] ;  /* 0x00000c00013e7983 */ /* 0x008ee80000300800 */
[----:B------:R-:W-:Y:S04]  /*9bc0*/  LDS.U16 R12, [R92+0x1a] ;  /* 0x00001a005c0c7984 */ /* 0x000fe80000000400 */
[----:B------:R-:W-:Y:S04]  /*9bd0*/  LDS.U16 R13, [R92+0x1c] ;  /* 0x00001c005c0d7984 */ /* 0x000fe80000000400 */
[----:B------:R-:W-:Y:S01]  /*9be0*/  LDS.U16 R14, [R92+0x1e] ;  /* 0x00001e005c0e7984 */ /* 0x000fe20000000400 */
[----:B--2---:R-:W-:-:S02]  /*9bf0*/  HADD2.F32 R18, -RZ, R18.H0_H0 ;  /* 0x20000012ff127230 */ /* 0x004fc40000004100 */
[----:B----4-:R-:W-:-:S03]  /*9c00*/  HADD2.F32 R19, -RZ, R19.H0_H0 ;  /* 0x20000013ff137230 */ /* 0x010fc60000004100 */
[----:B------:R-:W-:Y:S02]  /*9c10*/  FADD.FTZ R55, R18, UR7 ;  /* 0x0000000712377e21 */ /* 0x000fe40008010000 */
[----:B------:R-:W2:Y:S01]  /*9c20*/  LDS.U16 R18, [R92+0x8] ;  /* 0x000008005c127984 */ /* 0x000ea20000000400 */
[----:B------:R-:W-:-:S03]  /*9c30*/  FADD.FTZ R57, R19, UR7 ;  /* 0x0000000713397e21 */ /* 0x000fc60008010000 */
[----:B------:R-:W4:Y:S01]  /*9c40*/  LDS.U16 R19, [R92+0xa] ;  /* 0x00000a005c137984 */ /* 0x000f220000000400 */
[----:B-----5:R-:W-:Y:S01]  /*9c50*/  HADD2.F32 R50, -RZ, R50.H0_H0 ;  /* 0x20000032ff327230 */ /* 0x020fe20000004100 */
[----:B------:R-:W-:-:S04]  /*9c60*/  FSETP.GTU.FTZ.AND P6, PT, R57, 20, PT ;  /* 0x41a000003900780b */ /* 0x000fc80003fdc000 */
[----:B------:R-:W-:Y:S01]  /*9c70*/  FADD.FTZ R58, R50, UR7 ;  /* 0x00000007323a7e21 */ /* 0x000fe20008010000 */
[----:B-1----:R-:W-:Y:S01]  /*9c80*/  HADD2.F32 R53, -RZ, R53.H0_H0 ;  /* 0x20000035ff357230 */ /* 0x002fe20000004100 */
[----:B------:R-:W-:Y:S01]  /*9c90*/  FSETP.GTU.FTZ.AND P5, PT, R55, 20, PT ;  /* 0x41a000003700780b */ /* 0x000fe20003fbc000 */
[----:B------:R-:W1:Y:S02]  /*9ca0*/  LDS.U16 R50, [R92+0xc] ;  /* 0x00000c005c327984 */ /* 0x000e640000000400 */
[----:B------:R-:W-:Y:S01]  /*9cb0*/  FSETP.GTU.FTZ.AND P1, PT, R58, 20, PT ;  /* 0x41a000003a00780b */ /* 0x000fe20003f3c000 */
[----:B------:R-:W-:Y:S02]  /*9cc0*/  FADD.FTZ R59, R53, UR7 ;  /* 0x00000007353b7e21 */ /* 0x000fe40008010000 */
[----:B------:R-:W5:Y:S01]  /*9cd0*/  LDS.U16 R53, [R92+0xe] ;  /* 0x00000e005c357984 */ /* 0x000f620000000400 */
[----:B------:R-:W-:-:S06]  /*9ce0*/  @!P6 FMUL.FTZ R57, R57, -1.4426950216293334961 ;  /* 0xbfb8aa3b3939e820 */ /* 0x000fcc0000410000 */
[----:B------:R-:W-:-:S03]  /*9cf0*/  @!P5 FMUL.FTZ R55, R55, -1.4426950216293334961 ;  /* 0xbfb8aa3b3737d820 */ /* 0x000fc60000410000 */
[----:B------:R-:W-:Y:S01]  /*9d00*/  @!P1 FMUL.FTZ R58, R58, -1.4426950216293334961 ;  /* 0xbfb8aa3b3a3a9820 */ /* 0x000fe20000410000 */
[----:B------:R-:W0:Y:S01]  /*9d10*/  @!P6 MUFU.EX2 R57, R57 ;  /* 0x000000390039e308 */ /* 0x000e220000000800 */
[----:B------:R-:W-:-:S07]  /*9d20*/  FSETP.GTU.FTZ.AND P2, PT, R59, 20, PT ;  /* 0x41a000003b00780b */ /* 0x000fce0003f5c000 */
[----:B------:R0:W1:Y:S01]  /*9d30*/  @!P5 MUFU.EX2 R56, R55 ;  /* 0x000000370038d308 */ /* 0x0000620000000800 */
[----:B--2---:R-:W-:-:S07]  /*9d40*/  HADD2.F32 R18, -RZ, R18.H0_H0 ;  /* 0x20000012ff127230 */ /* 0x004fce0000004100 */
[----:B------:R-:W2:Y:S01]  /*9d50*/  @!P1 MUFU.EX2 R58, R58 ;  /* 0x0000003a003a9308 */ /* 0x000ea20000000800 */
[----:B------:R-:W-:Y:S01]  /*9d60*/  FADD.FTZ R18, R18, UR7 ;  /* 0x0000000712127e21 */ /* 0x000fe20008010000 */
[----:B----4-:R-:W-:Y:S01]  /*9d70*/  HADD2.F32 R19, -RZ, R19.H0_H0 ;  /* 0x20000013ff137230 */ /* 0x010fe20000004100 */
[----:B0-----:R-:W0:Y:S03]  /*9d80*/  LDS.U16 R55, [R92+0x12] ;  /* 0x000012005c377984 */ /* 0x001e260000000400 */
[----:B------:R-:W-:Y:S01]  /*9d90*/  FSETP.GTU.FTZ.AND P3, PT, R18, 20, PT ;  /* 0x41a000001200780b */ /* 0x000fe20003f7c000 */
[----:B------:R-:W-:Y:S01]  /*9da0*/  FADD.FTZ R19, R19, UR7 ;  /* 0x0000000713137e21 */ /* 0x000fe20008010000 */
[----:B------:R-:W-:Y:S01]  /*9db0*/  @!P6 FADD.FTZ R57, R57, 1 ;  /* 0x3f8000003939e421 */ /* 0x000fe20000010000 */
[----:B------:R-:W-:Y:S01]  /*9dc0*/  @!P2 FMUL.FTZ R59, R59, -1.4426950216293334961 ;  /* 0xbfb8aa3b3b3ba820 */ /* 0x000fe20000410000 */
[----:B-1----:R-:W-:-:S02]  /*9dd0*/  @!P5 FADD.FTZ R56, R56, 1 ;  /* 0x3f8000003838d421 */ /* 0x002fc40000010000 */
[----:B------:R-:W-:Y:S01]  /*9de0*/  FSETP.GTU.FTZ.AND P4, PT, R19, 20, PT ;  /* 0x41a000001300780b */ /* 0x000fe20003f9c000 */
[----:B------:R-:W1:Y:S01]  /*9df0*/  @!P6 MUFU.RCP R60, R57 ;  /* 0x00000039003ce308 */ /* 0x000e620000001000 */
[----:B--2---:R-:W-:-:S05]  /*9e00*/  @!P1 FADD.FTZ R58, R58, 1 ;  /* 0x3f8000003a3a9421 */ /* 0x004fca0000010000 */
[----:B------:R-:W-:Y:S02]  /*9e10*/  @!P3 FMUL.FTZ R18, R18, -1.4426950216293334961 ;  /* 0xbfb8aa3b1212b820 */ /* 0x000fe40000410000 */
[----:B------:R2:W4:Y:S01]  /*9e20*/  @!P5 MUFU.RCP R61, R56 ;  /* 0x00000038003dd308 */ /* 0x0005220000001000 */
[----:B------:R-:W-:Y:S02]  /*9e30*/  HADD2.F32 R50, -RZ, R50.H0_H0 ;  /* 0x20000032ff327230 */ /* 0x000fe40000004100 */
[----:B-----5:R-:W-:-:S05]  /*9e40*/  HADD2.F32 R53, -RZ, R53.H0_H0 ;  /* 0x20000035ff357230 */ /* 0x020fca0000004100 */
[----:B------:R-:W5:Y:S01]  /*9e50*/  @!P2 MUFU.EX2 R59, R59 ;  /* 0x0000003b003ba308 */ /* 0x000f620000000800 */
[----:B------:R-:W-:-:S07]  /*9e60*/  @!P4 FMUL.FTZ R19, R19, -1.4426950216293334961 ;  /* 0xbfb8aa3b1313c820 */ /* 0x000fce0000410000 */
[----:B------:R-:W0:Y:S01]  /*9e70*/  @!P1 MUFU.RCP R58, R58 ;  /* 0x0000003a003a9308 */ /* 0x000e220000001000 */
[----:B--2---:R-:W-:Y:S01]  /*9e80*/  FADD.FTZ R56, R50, UR7 ;  /* 0x0000000732387e21 */ /* 0x004fe20008010000 */
[----:B------:R-:W-:Y:S02]  /*9e90*/  HADD2.F32 R54, -RZ, R54.H0_H0 ;  /* 0x20000036ff367230 */ /* 0x000fe40000004100 */
[----:B------:R-:W-:-:S04]  /*9ea0*/  FADD.FTZ R57, R53, UR7 ;  /* 0x0000000735397e21 */ /* 0x000fc80008010000 */
[----:B------:R-:W2:Y:S01]  /*9eb0*/  @!P3 MUFU.EX2 R18, R18 ;  /* 0x000000120012b308 */ /* 0x000ea20000000800 */
[----:B-1----:R-:W-:Y:S01]  /*9ec0*/  @!P6 FMUL.FTZ R27, R27, R60 ;  /* 0x0000003c1b1be220 */ /* 0x002fe20000410000 */
[----:B------:R-:W-:Y:S01]  /*9ed0*/  FADD.FTZ R60, R54, UR7 ;  /* 0x00000007363c7e21 */ /* 0x000fe20008010000 */
[----:B------:R-:W-:-:S05]  /*9ee0*/  FSETP.GTU.FTZ.AND P6, PT, R57, 20, PT ;  /* 0x41a000003900780b */ /* 0x000fca0003fdc000 */
[----:B------:R2:W1:Y:S01]  /*9ef0*/  @!P4 MUFU.EX2 R50, R19 ;  /* 0x000000130032c308 */ /* 0x0004620000000800 */
[----:B----4-:R-:W-:Y:S01]  /*9f00*/  @!P5 FMUL.FTZ R26, R26, R61 ;  /* 0x0000003d1a1ad220 */ /* 0x010fe20000410000 */
[----:B-----5:R-:W-:Y:S01]  /*9f10*/  @!P2 FADD.FTZ R59, R59, 1 ;  /* 0x3f8000003b3ba421 */ /* 0x020fe20000010000 */
[----:B------:R-:W-:Y:S01]  /*9f20*/  FSETP.GTU.FTZ.AND P5, PT, R56, 20, PT ;  /* 0x41a000003800780b */ /* 0x000fe20003fbc000 */
[----:B0-----:R-:W-:Y:S01]  /*9f30*/  @!P1 FMUL.FTZ R29, R29, R58 ;  /* 0x0000003a1d1d9220 */ /* 0x001fe20000410000 */
[----:B------:R-:W-:-:S03]  /*9f40*/  FSETP.GTU.FTZ.AND P1, PT, R60, 20, PT ;  /* 0x41a000003c00780b */ /* 0x000fc60003f3c000 */
[----:B------:R-:W0:Y:S01]  /*9f50*/  @!P2 MUFU.RCP R59, R59 ;  /* 0x0000003b003ba308 */ /* 0x000e220000001000 */
[----:B--2---:R-:W-:Y:S01]  /*9f60*/  @!P3 FADD.FTZ R19, R18, 1 ;  /* 0x3f8000001213b421 */ /* 0x004fe20000010000 */
[----:B------:R-:W-:Y:S02]  /*9f70*/  HADD2.F32 R55, -RZ, R55.H0_H0 ;  /* 0x20000037ff377230 */ /* 0x000fe40000004100 */
[----:B------:R-:W-:Y:S01]  /*9f80*/  @!P6 FMUL.FTZ R54, R57, -1.4426950216293334961 ;  /* 0xbfb8aa3b3936e820 */ /* 0x000fe20000410000 */
[----:B------:R-:W-:Y:S03]  /*9f90*/  LDS.U16 R18, [R92+0x14] ;  /* 0x000014005c127984 */ /* 0x000fe60000000400 */
[----:B------:R2:W-:Y:S01]  /*9fa0*/  @!P3 MUFU.RCP R57, R19 ;  /* 0x000000130039b308 */ /* 0x0005e20000001000 */
[----:B-1----:R-:W-:Y:S01]  /*9fb0*/  @!P4 FADD.FTZ R50, R50, 1 ;  /* 0x3f8000003232c421 */ /* 0x002fe20000010000 */
[----:B------:R-:W-:Y:S01]  /*9fc0*/  @!P5 FMUL.FTZ R53, R56, -1.4426950216293334961 ;  /* 0xbfb8aa3b3835d820 */ /* 0x000fe20000410000 */
[----:B------:R-:W-:Y:S01]  /*9fd0*/  FADD.FTZ R58, R55, UR7 ;  /* 0x00000007373a7e21 */ /* 0x000fe20008010000 */
[----:B------:R-:W-:Y:S01]  /*9fe0*/  @!P1 FMUL.FTZ R55, R60, -1.4426950216293334961 ;  /* 0xbfb8aa3b3c379820 */ /* 0x000fe20000410000 */
[----:B--2---:R-:W1:Y:S03]  /*9ff0*/  LDS.U16 R19, [R92+0x16] ;  /* 0x000016005c137984 */ /* 0x004e660000000400 */
[----:B------:R-:W2:Y:S01]  /*a000*/  @!P4 MUFU.RCP R50, R50 ;  /* 0x000000320032c308 */ /* 0x000ea20000001000 */
[----:B0-----:R-:W-:Y:S01]  /*a010*/  @!P2 FMUL.FTZ R30, R30, R59 ;  /* 0x0000003b1e1ea220 */ /* 0x001fe20000410000 */
[----:B------:R-:W-:-:S06]  /*a020*/  FSETP.GTU.FTZ.AND P2, PT, R58, 20, PT ;  /* 0x41a000003a00780b */ /* 0x000fcc0003f5c000 */
[----:B------:R-:W0:Y:S08]  /*a030*/  @!P5 MUFU.EX2 R53, R53 ;  /* 0x000000350035d308 */ /* 0x000e300000000800 */
[----:B------:R-:W4:Y:S01]  /*a040*/  @!P1 MUFU.EX2 R55, R55 ;  /* 0x0000003700379308 */ /* 0x000f220000000800 */
[----:B--2---:R-:W-:Y:S02]  /*a050*/  @!P4 FMUL.FTZ R33, R33, R50 ;  /* 0x000000322121c220 */ /* 0x004fe40000410000 */
[----:B------:R-:W2:Y:S01]  /*a060*/  LDS.U16 R50, [R92+0x18] ;  /* 0x000018005c327984 */ /* 0x000ea20000000400 */
[----:B------:R-:W-:Y:S01]  /*a070*/  @!P2 FMUL.FTZ R56, R58, -1.4426950216293334961 ;  /* 0xbfb8aa3b3a38a820 */ /* 0x000fe20000410000 */
[----:B------:R-:W-:Y:S01]  /*a080*/  BAR.SYNC.DEFER_BLOCKING 0x0 ;  /* 0x0000000000007b1d */ /* 0x000fe20000010000 */
[----:B0-----:R-:W-:-:S05]  /*a090*/  @!P5 FADD.FTZ R53, R53, 1 ;  /* 0x3f8000003535d421 */ /* 0x001fca0000010000 */
[----:B------:R-:W0:Y:S01]  /*a0a0*/  @!P6 MUFU.EX2 R54, R54 ;  /* 0x000000360036e308 */ /* 0x000e220000000800 */
[----:B----4-:R-:W-:-:S07]  /*a0b0*/  @!P1 FADD.FTZ R55, R55, 1 ;  /* 0x3f80000037379421 */ /* 0x010fce0000010000 */
[----:B------:R-:W4:Y:S01]  /*a0c0*/  @!P5 MUFU.RCP R58, R53 ;  /* 0x00000035003ad308 */ /* 0x000f220000001000 */
[----:B------:R-:W-:-:S07]  /*a0d0*/  HADD2.F32 R12, -RZ, R12.H0_H0 ;  /* 0x2000000cff0c7230 */ /* 0x000fce0000004100 */
[----:B------:R-:W5:Y:S01]  /*a0e0*/  @!P2 MUFU.EX2 R56, R56 ;  /* 0x000000380038a308 */ /* 0x000f620000000800 */
[----:B0-----:R-:W-:-:S07]  /*a0f0*/  @!P6 FADD.FTZ R54, R54, 1 ;  /* 0x3f8000003636e421 */ /* 0x001fce0000010000 */
[----:B------:R-:W0:Y:S01]  /*a100*/  @!P1 MUFU.RCP R55, R55 ;  /* 0x0000003700379308 */ /* 0x000e220000001000 */
[----:B-1----:R-:W-:Y:S02]  /*a110*/  HADD2.F32 R19, -RZ, R19.H0_H0 ;  /* 0x20000013ff137230 */ /* 0x002fe40000004100 */
[----:B------:R-:W-:Y:S01]  /*a120*/  FADD.FTZ R12, R12, UR7 ;  /* 0x000000070c0c7e21 */ /* 0x000fe20008010000 */
[----:B------:R-:W-:Y:S02]  /*a130*/  HADD2.F32 R13, -RZ, R13.H0_H0 ;  /* 0x2000000dff0d7230 */ /* 0x000fe40000004100 */
[----:B----4-:R-:W-:Y:S02]  /*a140*/  @!P5 FMUL.FTZ R35, R35, R58 ;  /* 0x0000003a2323d220 */ /* 0x010fe40000410000 */
[----:B------:R1:W4:Y:S01]  /*a150*/  @!P6 MUFU.RCP R59, R54 ;  /* 0x00000036003be308 */ /* 0x0003220000001000 */
[----:B------:R-:W-:Y:S01]  /*a160*/  FADD.FTZ R19, R19, UR7 ;  /* 0x0000000713137e21 */ /* 0x000fe20008010000 */
[----:B------:R-:W-:Y:S01]  /*a170*/  FADD.FTZ R13, R13, UR7 ;  /* 0x000000070d0d7e21 */ /* 0x000fe20008010000 */
[----:B------:R-:W-:Y:S01]  /*a180*/  FSETP.GTU.FTZ.AND P5, PT, R12, 20, PT ;  /* 0x41a000000c00780b */ /* 0x000fe20003fbc000 */
[----:B-----5:R-:W-:Y:S01]  /*a190*/  @!P2 FADD.FTZ R56, R56, 1 ;  /* 0x3f8000003838a421 */ /* 0x020fe20000010000 */
[----:B------:R-:W-:Y:S01]  /*a1a0*/  @!P3 FMUL.FTZ R32, R32, R57 ;  /* 0x000000392020b220 */ /* 0x000fe20000410000 */
[----:B------:R-:W-:Y:S01]  /*a1b0*/  HADD2.F32 R18, -RZ, R18.H0_H0 ;  /* 0x20000012ff127230 */ /* 0x000fe20000004100 */
[----:B------:R-:W-:Y:S01]  /*a1c0*/  FSETP.GTU.FTZ.AND P3, PT, R19, 20, PT ;  /* 0x41a000001300780b */ /* 0x000fe20003f7c000 */
[----:B0-----:R-:W-:Y:S01]  /*a1d0*/  @!P1 FMUL.FTZ R38, R38, R55 ;  /* 0x0000003726269220 */ /* 0x001fe20000410000 */
[----:B------:R-:W-:-:S02]  /*a1e0*/  FSETP.GTU.FTZ.AND P1, PT, R13, 20, PT ;  /* 0x41a000000d00780b */ /* 0x000fc40003f3c000 */
[----:B------:R-:W-:Y:S01]  /*a1f0*/  PRMT R9, R8, 0x7632, R9 ;  /* 0x0000763208097816 */ /* 0x000fe20000000009 */
[----:B------:R-:W0:Y:S01]  /*a200*/  @!P2 MUFU.RCP R56, R56 ;  /* 0x000000380038a308 */ /* 0x000e220000001000 */
[----:B------:R-:W-:Y:S01]  /*a210*/  FADD.FTZ R18, R18, UR7 ;  /* 0x0000000712127e21 */ /* 0x000fe20008010000 */
[----:B------:R-:W-:Y:S01]  /*a220*/  PRMT R55, R10, 0x7632, R55 ;  /* 0x000076320a377816 */ /* 0x000fe20000000037 */
[----:B------:R5:W-:Y:S01]  /*a230*/  STS.U16 [R92+0xc], R10 ;  /* 0x00000c0a5c007388 */ /* 0x000be20000000400 */
[----:B------:R-:W-:Y:S02]  /*a240*/  PRMT R7, R6, 0x7632, R7 ;  /* 0x0000763206077816 */ /* 0x000fe40000000007 */
[----:B------:R-:W-:Y:S01]  /*a250*/  PRMT R53, R16, 0x7632, R53 ;  /* 0x0000763210357816 */ /* 0x000fe20000000035 */
[----:B------:R2:W-:Y:S01]  /*a260*/  STS.U16 [R92+0x10], R8 ;  /* 0x000010085c007388 */ /* 0x0005e20000000400 */
[----:B-1----:R-:W-:Y:S02]  /*a270*/  PRMT R54, R15, 0x7632, R54 ;  /* 0x000076320f367816 */ /* 0x002fe40000000036 */
[----:B------:R-:W-:Y:S01]  /*a280*/  PRMT R11, R17, 0x7632, R11 ;  /* 0x00007632110b7816 */ /* 0x000fe2000000000b */
[----:B------:R1:W-:Y:S01]  /*a290*/  STS.U16 [R92+0x12], R9 ;  /* 0x000012095c007388 */ /* 0x0003e20000000400 */
[----:B-----5:R-:W-:-:S03]  /*a2a0*/  PRMT R10, R2, 0x7632, R10 ;  /* 0x00007632020a7816 */ /* 0x020fc6000000000a */
[----:B------:R5:W-:Y:S01]  /*a2b0*/  STS.U16 [R92+0x14], R6 ;  /* 0x000014065c007388 */ /* 0x000be20000000400 */
[C---:B--2---:R-:W-:Y:S01]  /*a2c0*/  PRMT R8, R5.reuse, 0x7610, R8 ;  /* 0x0000761005087816 */ /* 0x044fe20000000008 */
[----:B----4-:R-:W-:Y:S01]  /*a2d0*/  @!P6 FMUL.FTZ R36, R36, R59 ;  /* 0x0000003b2424e220 */ /* 0x010fe20000410000 */
[----:B------:R-:W-:Y:S01]  /*a2e0*/  @!P5 FMUL.FTZ R3, R12, -1.4426950216293334961 ;  /* 0xbfb8aa3b0c03d820 */ /* 0x000fe20000410000 */
[----:B-1----:R-:W-:Y:S02]  /*a2f0*/  PRMT R9, R5, 0x7632, R9 ;  /* 0x0000763205097816 */ /* 0x002fe40000000009 */
[----:B-----5:R-:W-:Y:S02]  /*a300*/  PRMT R6, R2, 0x7610, R6 ;  /* 0x0000761002067816 */ /* 0x020fe40000000006 */
[----:B------:R-:W-:Y:S02]  /*a310*/  FSETP.GTU.FTZ.AND P6, PT, R18, 20, PT ;  /* 0x41a000001200780b */ /* 0x000fe40003fdc000 */
[----:B------:R-:W-:Y:S01]  /*a320*/  MOV R12, UR9 ;  /* 0x00000009000c7c02 */ /* 0x000fe20008000f00 */
[----:B------:R-:W-:Y:S01]  /*a330*/  STS.U16 [R92], R16 ;  /* 0x000000105c007388 */ /* 0x000fe20000000400 */
[----:B------:R-:W-:-:S02]  /*a340*/  HADD2.F32 R50, -RZ, R50.H0_H0 ;  /* 0x20000032ff327230 */ /* 0x000fc40000004100 */
[----:B------:R-:W-:Y:S01]  /*a350*/  @!P3 FMUL.FTZ R5, R19, -1.4426950216293334961 ;  /* 0xbfb8aa3b1305b820 */ /* 0x000fe20000410000 */
        /* <DEDUP_REMOVED lines=10> */
[----:B------:R2:W-:Y:S01]  /*a400*/  STS.U16 [R92+0x1e], R10 ;  /* 0x00001e0a5c007388 */ /* 0x0005e20000000400 */
[----:B------:R-:W-:Y:S01]  /*a410*/  NOP ;  /* 0x0000000000007918 */ /* 0x000fe20000000000 */
[----:B-1----:R-:W-:-:S02]  /*a420*/  @!P1 FMUL.FTZ R6, R13, -1.4426950216293334961 ;  /* 0xbfb8aa3b0d069820 */ /* 0x002fc40000410000 */
[----:B------:R-:W-:Y:S01]  /*a430*/  LDS.U16 R9, [R83] ;  /* 0x0000000053097984 */ /* 0x000fe20000000400 */
[----:B------:R-:W-:-:S03]  /*a440*/  FADD.FTZ R50, R50, UR7 ;  /* 0x0000000732327e21 */ /* 0x000fc60008010000 */
        /* <DEDUP_REMOVED lines=17> */
[----:B0-----:R-:W-:Y:S01]  /*a560*/  @!P2 FMUL.FTZ R39, R39, R56 ;  /* 0x000000382727a220 */ /* 0x001fe20000410000 */
[----:B------:R-:W-:Y:S01]  /*a570*/  FSETP.GTU.FTZ.AND P2, PT, R50, 20, PT ;  /* 0x41a000003200780b */ /* 0x000fe20003f5c000 */
[----:B------:R-:W-:Y:S01]  /*a580*/  @!P6 FMUL.FTZ R4, R18, -1.4426950216293334961 ;  /* 0xbfb8aa3b1204e820 */ /* 0x000fe20000410000 */
[----:B------:R-:W-:-:S05]  /*a590*/  HADD2.F32 R14, -RZ, R14.H0_H0 ;  /* 0x2000000eff0e7230 */ /* 0x000fca0000004100 */
[----:B------:R-:W0:Y:S01]  /*a5a0*/  @!P6 MUFU.EX2 R4, R4 ;  /* 0x000000040004e308 */ /* 0x000e220000000800 */
[----:B------:R-:W-:-:S05]  /*a5b0*/  FADD.FTZ R14, R14, UR7 ;  /* 0x000000070e0e7e21 */ /* 0x000fca0008010000 */
[----:B------:R-:W-:Y:S01]  /*a5c0*/  FSETP.GTU.FTZ.AND P4, PT, R14, 20, PT ;  /* 0x41a000000e00780b */ /* 0x000fe20003f9c000 */
[----:B------:R-:W-:Y:S01]  /*a5d0*/  @!P2 FMUL.FTZ R2, R50, -1.4426950216293334961 ;  /* 0xbfb8aa3b3202a820 */ /* 0x000fe20000410000 */
[----:B------:R-:W1:Y:S01]  /*a5e0*/  @!P3 MUFU.EX2 R5, R5 ;  /* 0x000000050005b308 */ /* 0x000e620000000800 */
[----:B------:R-:W4:Y:S01]  /*a5f0*/  S2UR UR10, SR_CTAID.Y ;  /* 0x00000000000a79c3 */ /* 0x000f220000002600 */
[----:B------:R-:W5:Y:S06]  /*a600*/  LDS R8, [UR19+0x1080] ;  /* 0x00108013ff087984 */ /* 0x000f6c0008000800 */
[----:B------:R-:W3:Y:S01]  /*a610*/  @!P1 MUFU.EX2 R6, R6 ;  /* 0x0000000600069308 */ /* 0x000ee20000000800 */
[----:B0-----:R-:W-:-:S07]  /*a620*/  @!P6 FADD.FTZ R4, R4, 1 ;  /* 0x3f8000000404e421 */ /* 0x001fce0000010000 */
[----:B------:R-:W0:Y:S01]  /*a630*/  @!P2 MUFU.EX2 R2, R2 ;  /* 0x000000020002a308 */ /* 0x000e220000000800 */
[----:B------:R-:W-:Y:S01]  /*a640*/  @!P4 FMUL.FTZ R7, R14, -1.4426950216293334961 ;  /* 0xbfb8aa3b0e07c820 */ /* 0x000fe20000410000 */
[----:B------:R-:W-:Y:S02]  /*a650*/  UMOV UR9, URZ ;  /* 0x000000ff00097c82 */ /* 0x000fe40008000000 */
[----:B------:R-:W-:-:S04]  /*a660*/  UIMAD.WIDE.U32 UR20, UR28, UR22, UR8 ;  /* 0x000000161c1472a5 */ /* 0x000fc8000f8e0008 */
[----:B------:R-:W2:Y:S01]  /*a670*/  @!P5 MUFU.EX2 R3, R3 ;  /* 0x000000030003d308 */ /* 0x000ea20000000800 */
[----:B-1----:R-:W-:Y:S01]  /*a680*/  @!P3 FADD.FTZ R5, R5, 1 ;  /* 0x3f8000000505b421 */ /* 0x002fe20000010000 */
[----:B------:R-:W-:Y:S01]  /*a690*/  UIMAD UR21, UR28, UR23, UR21 ;  /* 0x000000171c1572a4 */ /* 0x000fe2000f8e0215 */
[----:B---3--:R-:W-:Y:S01]  /*a6a0*/  @!P1 FADD.FTZ R6, R6, 1 ;  /* 0x3f80000006069421 */ /* 0x008fe20000010000 */
[----:B------:R-:W1:Y:S04]  /*a6b0*/  LDCU.64 UR22, c[0x0][0x550] ;  /* 0x0000aa00ff1677ac */ /* 0x000e680008000a00 */
[----:B------:R-:W3:Y:S01]  /*a6c0*/  @!P6 MUFU.RCP R4, R4 ;  /* 0x000000040004e308 */ /* 0x000ee20000001000 */
[----:B0-----:R-:W-:-:S07]  /*a6d0*/  @!P2 FADD.FTZ R2, R2, 1 ;  /* 0x3f8000000202a421 */ /* 0x001fce0000010000 */
[----:B------:R-:W0:Y:S01]  /*a6e0*/  @!P4 MUFU.EX2 R7, R7 ;  /* 0x000000070007c308 */ /* 0x000e220000000800 */
[----:B----4-:R-:W-:Y:S01]  /*a6f0*/  UIMAD UR11, UR10, UR25, URZ ;  /* 0x000000190a0b72a4 */ /* 0x010fe2000f8e02ff */
[----:B--2---:R-:W-:Y:S01]  /*a700*/  @!P5 FADD.FTZ R3, R3, 1 ;  /* 0x3f8000000303d421 */ /* 0x004fe20000010000 */
[----:B------:R-:W-:-:S05]  /*a710*/  UIMAD.WIDE.U32 UR20, UR10, UR24, UR20 ;  /* 0x000000180a1472a5 */ /* 0x000fca000f8e0014 */
[----:B------:R-:W2:Y:S01]  /*a720*/  @!P3 MUFU.RCP R5, R5 ;  /* 0x000000050005b308 */ /* 0x000ea20000001000 */
[----:B---3--:R-:W-:-:S07]  /*a730*/  @!P6 FMUL.FTZ R45, R45, R4 ;  /* 0x000000042d2de220 */ /* 0x008fce0000410000 */
[----:B------:R-:W3:Y:S08]  /*a740*/  @!P2 MUFU.RCP R75, R2 ;  /* 0x00000002004ba308 */ /* 0x000ef00000001000 */
[----:B------:R-:W4:Y:S01]  /*a750*/  @!P1 MUFU.RCP R6, R6 ;  /* 0x0000000600069308 */ /* 0x000f220000001000 */
[----:B0-----:R-:W-:Y:S01]  /*a760*/  @!P4 FADD.FTZ R7, R7, 1 ;  /* 0x3f8000000707c421 */ /* 0x001fe20000010000 */
[----:B------:R-:W-:-:S06]  /*a770*/  MOV R4, UR11 ;  /* 0x0000000b00047c02 */ /* 0x000fcc0008000f00 */
[----:B------:R0:W5:Y:S02]  /*a780*/  @!P5 MUFU.RCP R10, R3 ;  /* 0x00000003000ad308 */ /* 0x0001640000001000 */
[----:B0-----:R-:W-:-:S06]  /*a790*/  IADD3 R3, P6, PT, R20, UR20, RZ ;  /* 0x0000001414037c10 */ /* 0x001fcc000ffde0ff */
[----:B------:R-:W0:Y:S01]  /*a7a0*/  @!P4 MUFU.RCP R7, R7 ;  /* 0x000000070007c308 */ /* 0x000e220000001000 */
[----:B------:R-:W-:Y:S01]  /*a7b0*/  IADD3.X R4, PT, PT, R4, UR21, RZ, P6, !PT ;  /* 0x0000001504047c10 */ /* 0x000fe2000b7fe4ff */
[----:B--2---:R-:W-:Y:S01]  /*a7c0*/  @!P3 FMUL.FTZ R46, R46, R5 ;  /* 0x000000052e2eb220 */ /* 0x004fe20000410000 */
[----:B-1----:R-:W-:Y:S01]  /*a7d0*/  LEA R2, P6, R3, UR22, 0x1 ;  /* 0x0000001603027c11 */ /* 0x002fe2000f8c08ff */
[----:B---3--:R-:W-:Y:S01]  /*a7e0*/  @!P2 FMUL.FTZ R48, R48, R75 ;  /* 0x0000004b3030a220 */ /* 0x008fe20000410000 */
[----:B----4-:R-:W-:Y:S01]  /*a7f0*/  @!P1 FMUL.FTZ R51, R51, R6 ;  /* 0x0000000633339220 */ /* 0x010fe20000410000 */
[----:B-----5:R-:W-:Y:S01]  /*a800*/  ISETP.GE.AND P2, PT, R20, R8, PT ;  /* 0x000000081400720c */ /* 0x020fe20003f46270 */
[----:B------:R-:W-:Y:S01]  /*a810*/  @!P5 FMUL.FTZ R49, R49, R10 ;  /* 0x0000000a3131d220 */ /* 0x000fe20000410000 */
[----:B------:R-:W-:Y:S01]  /*a820*/  LEA.HI.X R3, R3, UR23, R4, 0x1, P6 ;  /* 0x0000001703037c11 */ /* 0x000fe2000b0f0c04 */
[----:B------:R-:W1:Y:S01]  /*a830*/  LDCU.64 UR20, c[0x0][0x518] ;  /* 0x0000a300ff1477ac */ /* 0x000e620008000a00 */
[----:B------:R-:W-:-:S02]  /*a840*/  ISETP.GE.AND P3, PT, R47, R8, PT ;  /* 0x000000082f00720c */ /* 0x000fc40003f66270 */
[-C--:B------:R-:W-:Y:S01]  /*a850*/  ISETP.GE.AND P6, PT, R21, R8.reuse, PT ;  /* 0x000000081500720c */ /* 0x080fe20003fc6270 */
[----:B------:R-:W2:Y:S01]  /*a860*/  LDCU.64 UR22, c[0x0][0x520] ;  /* 0x0000a400ff1677ac */ /* 0x000ea20008000a00 */
[-C--:B------:R-:W-:Y:S01]  /*a870*/  ISETP.GE.AND P1, PT, R43, R8.reuse, PT ;  /* 0x000000082b00720c */ /* 0x080fe20003f26270 */
[----:B0-----:R-:W-:Y:S01]  /*a880*/  @!P4 FMUL.FTZ R52, R52, R7 ;  /* 0x000000073434c220 */ /* 0x001fe20000410000 */
        /* <DEDUP_REMOVED lines=32> */
[----:B0-----:R-:W-:Y:S02]  /*aa90*/  F2FP.F16.F32.PACK_AB R3, R30, R29 ;  /* 0x0000001d1e03723e */ /* 0x001fe400000000ff */
[----:B------:R-:W-:Y:S02]  /*aaa0*/  F2FP.F16.F32.PACK_AB R4, R33, R32 ;  /* 0x000000202104723e */ /* 0x000fe400000000ff */
[C---:B------:R-:W-:Y:S02]  /*aab0*/  PRMT R7, R3.reuse, 0x7610, R7 ;  /* 0x0000761003077816 */ /* 0x040fe40000000007 */
[----:B------:R-:W-:-:S02]  /*aac0*/  PRMT R8, R3, 0x7632, R8 ;  /* 0x0000763203087816 */ /* 0x000fc40000000008 */
[----:B------:R-:W-:Y:S02]  /*aad0*/  F2FP.F16.F32.PACK_AB R2, R36, R35 ;  /* 0x000000232402723e */ /* 0x000fe400000000ff */
[----:B------:R-:W-:Y:S02]  /*aae0*/  F2FP.F16.F32.PACK_AB R3, R39, R38 ;  /* 0x000000262703723e */ /* 0x000fe400000000ff */
[C---:B------:R-:W-:Y:S02]  /*aaf0*/  PRMT R10, R4.reuse, 0x7632, R10 ;  /* 0x00007632040a7816 */ /* 0x040fe4000000000a */
[----:B------:R-:W-:Y:S02]  /*ab00*/  PRMT R9, R4, 0x7610, R9 ;  /* 0x0000761004097816 */ /* 0x000fe40000000009 */
[C---:B------:R-:W-:Y:S01]  /*ab10*/  PRMT R11, R3.reuse, 0x7610, R11 ;  /* 0x00007610030b7816 */ /* 0x040fe2000000000b */
[----:B------:R0:W-:Y:S01]  /*ab20*/  STS.U16 [R92], R5 ;  /* 0x000000055c007388 */ /* 0x0001e20000000400 */
[----:B------:R-:W-:-:S03]  /*ab30*/  PRMT R13, R3, 0x7632, R13 ;  /* 0x00007632030d7816 */ /* 0x000fc6000000000d */
[----:B------:R3:W-:Y:S01]  /*ab40*/  STS.U16 [R92+0x2], R6 ;  /* 0x000002065c007388 */ /* 0x0007e20000000400 */
[----:B------:R-:W-:Y:S02]  /*ab50*/  F2FP.F16.F32.PACK_AB R4, R46, R45 ;  /* 0x0000002d2e04723e */ /* 0x000fe400000000ff */
[----:B------:R-:W-:Y:S02]  /*ab60*/  F2FP.F16.F32.PACK_AB R3, R52, R51 ;  /* 0x000000333403723e */ /* 0x000fe400000000ff */
[C---:B0-----:R-:W-:Y:S02]  /*ab70*/  PRMT R5, R2.reuse, 0x7610, R5 ;  /* 0x0000761002057816 */ /* 0x041fe40000000005 */
[----:B---3--:R-:W-:Y:S02]  /*ab80*/  PRMT R6, R2, 0x7632, R6 ;  /* 0x0000763202067816 */ /* 0x008fe40000000006 */
[----:B------:R-:W-:Y:S01]  /*ab90*/  F2FP.F16.F32.PACK_AB R2, R49, R48 ;  /* 0x000000303102723e */ /* 0x000fe200000000ff */
[----:B------:R0:W-:Y:S01]  /*aba0*/  STS.U16 [R92+0x6], R8 ;  /* 0x000006085c007388 */ /* 0x0001e20000000400 */
[----:B------:R-:W-:-:S03]  /*abb0*/  PRMT R14, R3, 0x7632, R14 ;  /* 0x00007632030e7816 */ /* 0x000fc6000000000e */
[----:B------:R3:W-:Y:S01]  /*abc0*/  STS.U16 [R92+0xa], R10 ;  /* 0x00000a0a5c007388 */ /* 0x0007e20000000400 */
[----:B0-----:R-:W-:Y:S02]  /*abd0*/  PRMT R8, R4, 0x7632, R8 ;  /* 0x0000763204087816 */ /* 0x001fe40000000008 */
[----:B---3--:R-:W-:Y:S01]  /*abe0*/  PRMT R10, R2, 0x7632, R10 ;  /* 0x00007632020a7816 */ /* 0x008fe2000000000a */
        /* <DEDUP_REMOVED lines=31> */
[----:B-1----:R-:W-:Y:S01]  /*ade0*/  UIMAD.WIDE.U32 UR8, UR28, UR20, UR8 ;  /* 0x000000141c0872a5 */ /* 0x002fe2000f8e0008 */
[----:B------:R-:W-:-:S04]  /*adf0*/  FADD.FTZ R26, R26, R62 ;  /* 0x0000003e1a1a7221 */ /* 0x000fc80000010000 */
[----:B------:R-:W1:Y:S01]  /*ae00*/  LDS R4, [UR19+0x1080] ;  /* 0x00108013ff047984 */ /* 0x000e620008000800 */
[----:B------:R-:W-:Y:S01]  /*ae10*/  UIMAD UR9, UR28, UR21, UR9 ;  /* 0x000000151c0972a4 */ /* 0x000fe2000f8e0209 */
[----:B------:R-:W-:Y:S01]  /*ae20*/  FADD.FTZ R26, R26, R27 ;  /* 0x0000001b1a1a7221 */ /* 0x000fe20000010000 */
[----:B------:R-:W3:Y:S03]  /*ae30*/  LDCU.64 UR20, c[0x0][0x560] ;  /* 0x0000ac00ff1477ac */ /* 0x000ee60008000a00 */
[----:B------:R-:W-:Y:S01]  /*ae40*/  FADD.FTZ R29, R26, R29 ;  /* 0x0000001d1a1d7221 */ /* 0x000fe20000010000 */
[----:B--2---:R-:W-:-:S03]  /*ae50*/  UIMAD.WIDE.U32 UR8, UR10, UR22, UR8 ;  /* 0x000000160a0872a5 */ /* 0x004fc6000f8e0008 */
[----:B------:R-:W-:Y:S01]  /*ae60*/  FADD.FTZ R29, R29, R30 ;  /* 0x0000001e1d1d7221 */ /* 0x000fe20000010000 */
[----:B------:R-:W-:-:S03]  /*ae70*/  UIMAD UR9, UR10, UR23, UR9 ;  /* 0x000000170a0972a4 */ /* 0x000fc6000f8e0209 */
[----:B------:R-:W-:Y:S01]  /*ae80*/  FADD.FTZ R32, R29, R32 ;  /* 0x000000201d207221 */ /* 0x000fe20000010000 */
[----:B0-----:R-:W-:-:S03]  /*ae90*/  IADD3 R3, P0, PT, R20, UR8, RZ ;  /* 0x0000000814037c10 */ /* 0x001fc6000ff1e0ff */
[----:B------:R-:W-:Y:S01]  /*aea0*/  FADD.FTZ R32, R32, R33 ;  /* 0x0000002120207221 */ /* 0x000fe20000010000 */
[----:B------:R-:W-:Y:S02]  /*aeb0*/  IADD3.X R6, PT, PT, RZ, UR9, RZ, P0, !PT ;  /* 0x00000009ff067c10 */ /* 0x000fe400087fe4ff */
[----:B---3--:R-:W-:Y:S01]  /*aec0*/  LEA R2, P3, R3, UR20, 0x1 ;  /* 0x0000001403027c11 */ /* 0x008fe2000f8608ff */
[----:B------:R-:W-:-:S03]  /*aed0*/  FADD.FTZ R35, R32, R35 ;  /* 0x0000002320237221 */ /* 0x000fc60000010000 */
[----:B------:R-:W-:Y:S01]  /*aee0*/  LEA.HI.X R3, R3, UR21, R6, 0x1, P3 ;  /* 0x0000001503037c11 */ /* 0x000fe200098f0c06 */
[----:B------:R-:W-:Y:S01]  /*aef0*/  FADD.FTZ R35, R35, R36 ;  /* 0x0000002423237221 */ /* 0x000fe20000010000 */
[-C--:B-1----:R-:W-:Y:S02]  /*af00*/  ISETP.GE.AND P2, PT, R20, R4.reuse, PT ;  /* 0x000000041400720c */ /* 0x082fe40003f46270 */
[-C--:B------:R-:W-:Y:S01]  /*af10*/  ISETP.GE.AND P1, PT, R47, R4.reuse, PT ;  /* 0x000000042f00720c */ /* 0x080fe20003f26270 */
[----:B------:R-:W-:Y:S01]  /*af20*/  FADD.FTZ R38, R35, R38 ;  /* 0x0000002623267221 */ /* 0x000fe20000010000 */
[-C--:B------:R-:W-:Y:S02]  /*af30*/  ISETP.GE.AND P0, PT, R21, R4.reuse, PT ;  /* 0x000000041500720c */ /* 0x080fe40003f06270 */
[-C--:B------:R-:W-:Y:S02]  /*af40*/  ISETP.GE.AND P4, PT, R43, R4.reuse, PT ;  /* 0x000000042b00720c */ /* 0x080fe40003f86270 */
[----:B------:R-:W-:-:S02]  /*af50*/  ISETP.GE.AND P6, PT, R44, R4, PT ;  /* 0x000000042c00720c */ /* 0x000fc40003fc6270 */
[-C--:B------:R-:W-:Y:S02]  /*af60*/  ISETP.GE.AND P5, PT, R22, R4.reuse, PT ;  /* 0x000000041600720c */ /* 0x080fe40003fa6270 */
[-C--:B------:R-:W-:Y:S01]  /*af70*/  ISETP.GE.AND P3, PT, R42, R4.reuse, PT ;  /* 0x000000042a00720c */ /* 0x080fe20003f66270 */
[----:B------:R-:W-:Y:S01]  /*af80*/  @!P2 STG.E.U16 desc[UR26][R2.64], R5 ;  /* 0x000000050200a986 */ /* 0x000fe2000c10151a */
[----:B------:R-:W-:-:S03]  /*af90*/  ISETP.GE.AND P2, PT, R41, R4, PT ;  /* 0x000000042900720c */ /* 0x000fc60003f46270 */
[----:B------:R-:W-:Y:S01]  /*afa0*/  @!P1 STG.E.U16 desc[UR26][R2.64+0x40], R7 ;  /* 0x0000400702009986 */ /* 0x000fe2000c10151a */
[----:B------:R-:W-:Y:S01]  /*afb0*/  ISETP.GE.AND P1, PT, R40, R4, PT ;  /* 0x000000042800720c */ /* 0x000fe20003f26270 */
[----:B------:R-:W-:-:S04]  /*afc0*/  FADD.FTZ R38, R38, R39 ;  /* 0x0000002726267221 */ /* 0x000fc80000010000 */
[----:B------:R-:W-:Y:S01]  /*afd0*/  FADD.FTZ R45, R38, R45 ;  /* 0x0000002d262d7221 */ /* 0x000fe20000010000 */
[----:B------:R-:W-:Y:S01]  /*afe0*/  @!P0 STG.E.U16 desc[UR26][R2.64+0x80], R9 ;  /* 0x0000800902008986 */ /* 0x000fe2000c10151a */
[-C--:B------:R-:W-:Y:S02]  /*aff0*/  ISETP.GE.AND P0, PT, R37, R4.reuse, PT ;  /* 0x000000042500720c */ /* 0x080fe40003f06270 */
[----:B------:R-:W-:Y:S01]  /*b000*/  FADD.FTZ R45, R45, R46 ;  /* 0x0000002e2d2d7221 */ /* 0x000fe20000010000 */
        /* <DEDUP_REMOVED lines=11> */
[----:B------:R-:W-:Y:S01]  /*b0c0*/  ISETP.GE.AND P1, PT, R23, R4, PT ;  /* 0x000000041700720c */ /* 0x000fe20003f26270 */
[----:B------:R-:W-:-:S04]  /*b0d0*/  FADD.FTZ R48, R45, R48 ;  /* 0x000000302d307221 */ /* 0x000fc80000010000 */
[----:B------:R-:W-:Y:S01]  /*b0e0*/  FADD.FTZ R48, R48, R49 ;  /* 0x0000003130307221 */ /* 0x000fe20000010000 */
[----:B------:R-:W-:Y:S03]  /*b0f0*/  @!P0 STG.E.U16 desc[UR26][R2.64+0x240], R99 ;  /* 0x0002406302008986 */ /* 0x000fe6000c10151a */
[----:B------:R-:W-:Y:S01]  /*b100*/  FADD.FTZ R51, R48, R51 ;  /* 0x0000003330337221 */ /* 0x000fe20000010000 */
[----:B------:R-:W-:Y:S04]  /*b110*/  @!P4 STG.E.U16 desc[UR26][R2.64+0x280], R19 ;  /* 0x000280130200c986 */ /* 0x000fe8000c10151a */
[----:B------:R-:W-:Y:S04]  /*b120*/  @!P6 STG.E.U16 desc[UR26][R2.64+0x2c0], R97 ;  /* 0x0002c0610200e986 */ /* 0x000fe8000c10151a */
[----:B------:R-:W-:Y:S04]  /*b130*/  @!P5 STG.E.U16 desc[UR26][R2.64+0x300], R53 ;  /* 0x000300350200d986 */ /* 0x000fe8000c10151a */
[----:B------:R-:W-:Y:S04]  /*b140*/  @!P3 STG.E.U16 desc[UR26][R2.64+0x340], R95 ;  /* 0x0003405f0200b986 */ /* 0x000fe8000c10151a */
[----:B------:R-:W-:Y:S04]  /*b150*/  @!P2 STG.E.U16 desc[UR26][R2.64+0x380], R55 ;  /* 0x000380370200a986 */ /* 0x000fe8000c10151a */
[----:B------:R0:W-:Y:S01]  /*b160*/  @!P1 STG.E.U16 desc[UR26][R2.64+0x3c0], R93 ;  /* 0x0003c05d02009986 */ /* 0x0001e2000c10151a */
[----:B------:R-:W-:Y:S01]  /*b170*/  UIADD3 UR18, UP0, UPT, UR18, -0x1000, URZ ;  /* 0xfffff00012127890 */ /* 0x000fe2000ff1e0ff */
[----:B0-----:R-:W-:-:S05]  /*b180*/  FADD.FTZ R2, R51, R52 ;  /* 0x0000003433027221 */ /* 0x001fca0000010000 */
[----:B------:R0:W-:Y:S01]  /*b190*/  STL [R1+0xc], R2 ;  /* 0x00000c0201007387 */ /* 0x0001e20000100800 */
        /* <DEDUP_REMOVED lines=8> */
[----:B0-----:R-:W-:Y:S10]  /*b220*/  BRA.U UP0, `(.L_x_270) ;  /* 0xffffff5100cc7547 */ /* 0x001ff4000b83ffff */
.L_x_222:
        /* <DEDUP_REMOVED lines=45> */
.L_x_272:
[----:B------:R-:W-:Y:S05]  /*b500*/  BSYNC.RECONVERGENT B0 ;  /* 0x0000000000007941 */ /* 0x000fea0003800200 */
.L_x_271:
        /* <DEDUP_REMOVED lines=43> */
.L_x_274:
[----:B------:R-:W-:Y:S05]  /*b7c0*/  BSYNC.RECONVERGENT B0 ;  /* 0x0000000000007941 */ /* 0x000fea0003800200 */
.L_x_273:
        /* <DEDUP_REMOVED lines=34> */
.L_x_276:
        /* <DEDUP_REMOVED lines=57> */
.L_x_275:
[----:B------:R-:W-:Y:S05]  /*bd80*/  EXIT ;  /* 0x000000000000794d */ /* 0x000fea0003800000 */
.L_x_261:
[----:B------:R-:W-:Y:S01]  /*bd90*/  HFMA2 R154, -RZ, RZ, 0, 5.9604644775390625e-08 ;  /* 0x00000001ff9a7431 */ /* 0x000fe200000001ff */
[----:B------:R-:W-:Y:S02]  /*bda0*/  MOV R86, 0xffffffff ;  /* 0xffffffff00567802 */ /* 0x000fe40000000f00 */
[----:B------:R-:W-:Y:S02]  /*bdb0*/  MOV R165, R162 ;  /* 0x000000a200a57202 */ /* 0x000fe40000000f00 */
[----:B------:R-:W-:-:S07]  /*bdc0*/  MOV R87, RZ ;  /* 0x000000ff00577202 */ /* 0x000fce0000000f00 */
[----:B-1---5:R-:W-:Y:S05]  /*bdd0*/  WARPSYNC.COLLECTIVE R86, `(.L_x_277) ;  /* 0x0000000056087348 */ /* 0x022fea0003c00000 */
[----:B------:R0:W2:Y:S02]  /*bde0*/  SHFL.UP P6, R86, R165, R154, R87 ;  /* 0x0400009aa5567389 */ /* 0x0000a400000c0057 */
[----:B012--5:R-:W-:Y:S05]  /*bdf0*/  ENDCOLLECTIVE ;  /* 0x000000000000791b */ /* 0x027fea0003800000 */
.L_x_277:
[----:B------:R-:W-:Y:S02]  /*be00*/  MOV R165, R155 ;  /* 0x0000009b00a57202 */ /* 0x000fe40000000f00 */
[----:B------:R-:W-:Y:S02]  /*be10*/  MOV R157, R86 ;  /* 0x00000056009d7202 */ /* 0x000fe40000000f00 */
[----:B------:R-:W-:-:S07]  /*be20*/  MOV R86, 0xffffffff ;  /* 0xffffffff00567802 */ /* 0x000fce0000000f00 */
[----:B------:R-:W-:Y:S05]  /*be30*/  WARPSYNC.COLLECTIVE R86, `(.L_x_278) ;  /* 0x0000000056087348 */ /* 0x000fea0003c00000 */
[----:B------:R0:W1:Y:S02]  /*be40*/  SHFL.UP P6, R86, R165, R154, R87 ;  /* 0x0400009aa5567389 */ /* 0x00006400000c0057 */
[----:B01----:R-:W-:Y:S05]  /*be50*/  ENDCOLLECTIVE ;  /* 0x000000000000791b */ /* 0x003fea0003800000 */
.L_x_278:
        /* <DEDUP_REMOVED lines=9> */
.L_x_279:
[----:B------:R-:W-:Y:S02]  /*bef0*/  MOV R165, R157 ;  /* 0x0000009d00a57202 */ /* 0x000fe40000000f00 */
[----:B------:R-:W-:Y:S02]  /*bf00*/  MOV R155, R86 ;  /* 0x00000056009b7202 */ /* 0x000fe40000000f00 */
[----:B------:R-:W-:-:S07]  /*bf10*/  MOV R86, 0xffffffff ;  /* 0xffffffff00567802 */ /* 0x000fce0000000f00 */
[----:B------:R-:W-:Y:S05]  /*bf20*/  WARPSYNC.COLLECTIVE R86, `(.L_x_280) ;  /* 0x0000000056087348 */ /* 0x000fea0003c00000 */
[----:B------:R0:W1:Y:S02]  /*bf30*/  SHFL.UP P6, R86, R165, R154, R87 ;  /* 0x0400009aa5567389 */ /* 0x00006400000c0057 */
[----:B01----:R-:W-:Y:S05]  /*bf40*/  ENDCOLLECTIVE ;  /* 0x000000000000791b */ /* 0x003fea0003800000 */
.L_x_280:
        /* <DEDUP_REMOVED lines=9> */
.L_x_281:
[----:B------:R-:W-:Y:S02]  /*bfe0*/  MOV R165, R157 ;  /* 0x0000009d00a57202 */ /* 0x000fe40000000f00 */
[----:B------:R-:W-:Y:S02]  /*bff0*/  MOV R155, R86 ;  /* 0x00000056009b7202 */ /* 0x000fe40000000f00 */
[----:B------:R-:W-:-:S07]  /*c000*/  MOV R86, 0xffffffff ;  /* 0xffffffff00567802 */ /* 0x000fce0000000f00 */
[----:B------:R-:W-:Y:S05]  /*c010*/  WARPSYNC.COLLECTIVE R86, `(.L_x_282) ;  /* 0x0000000056087348 */ /* 0x000fea0003c00000 */
[----:B------:R0:W1:Y:S02]  /*c020*/  SHFL.UP P6, R86, R165, R154, R87 ;  /* 0x0400009aa5567389 */ /* 0x00006400000c0057 */
[----:B01----:R-:W-:Y:S05]  /*c030*/  ENDCOLLECTIVE ;  /* 0x000000000000791b */ /* 0x003fea0003800000 */
.L_x_282:
        /* <DEDUP_REMOVED lines=9> */
.L_x_283:
[----:B------:R-:W-:Y:S02]  /*c0d0*/  MOV R165, R157 ;  /* 0x0000009d00a57202 */ /* 0x000fe40000000f00 */
[----:B------:R-:W-:Y:S02]  /*c0e0*/  MOV R155, R86 ;  /* 0x00000056009b7202 */ /* 0x000fe40000000f00 */
[----:B------:R-:W-:-:S07]  /*c0f0*/  MOV R86, 0xffffffff ;  /* 0xffffffff00567802 */ /* 0x000fce0000000f00 */
[----:B------:R-:W-:Y:S05]  /*c100*/  WARPSYNC.COLLECTIVE R86, `(.L_x_284) ;  /* 0x0000000056087348 */ /* 0x000fea0003c00000 */
[----:B------:R0:W1:Y:S02]  /*c110*/  SHFL.UP P6, R86, R165, R154, R87 ;  /* 0x0400009aa5567389 */ /* 0x00006400000c0057 */
[----:B01----:R-:W-:Y:S05]  /*c120*/  ENDCOLLECTIVE ;  /* 0x000000000000791b */ /* 0x003fea0003800000 */
.L_x_284:
        /* <DEDUP_REMOVED lines=9> */
.L_x_285:
[----:B------:R-:W-:Y:S02]  /*c1c0*/  MOV R165, R157 ;  /* 0x0000009d00a57202 */ /* 0x000fe40000000f00 */
[----:B------:R-:W-:Y:S02]  /*c1d0*/  MOV R155, R86 ;  /* 0x00000056009b7202 */ /* 0x000fe40000000f00 */
[----:B------:R-:W-:-:S07]  /*c1e0*/  MOV R86, 0xffffffff ;  /* 0xffffffff00567802 */ /* 0x000fce0000000f00 */
[----:B------:R-:W-:Y:S05]  /*c1f0*/  WARPSYNC.COLLECTIVE R86, `(.L_x_286) ;  /* 0x0000000056087348 */ /* 0x000fea0003c00000 */
[----:B------:R0:W1:Y:S02]  /*c200*/  SHFL.UP P6, R86, R165, R154, R87 ;  /* 0x0400009aa5567389 */ /* 0x00006400000c0057 */
[----:B01----:R-:W-:Y:S05]  /*c210*/  ENDCOLLECTIVE ;  /* 0x000000000000791b */ /* 0x003fea0003800000 */
.L_x_286:
[----:B------:R-:W-:Y:S05]  /*c220*/  BRA `(.L_x_287) ;  /* 0xffffffb800987947 */ /* 0x000fea000383ffff */
.L_x_262:
        /* <DEDUP_REMOVED lines=8> */
.L_x_289:
[----:B------:R-:W-:Y:S05]  /*c2b0*/  BSYNC B0 ;  /* 0x0000000000007941 */ /* 0x000fea0003800000 */
.L_x_288:
[----:B------:R-:W-:Y:S05]  /*c2c0*/  BRA `(.L_x_290) ;  /* 0xffffffb8008c7947 */ /* 0x000fea000383ffff */
.L_x_263:
        /* <DEDUP_REMOVED lines=8> */
.L_x_292:
[----:B------:R-:W-:Y:S05]  /*c350*/  BSYNC B0 ;  /* 0x0000000000007941 */ /* 0x000fea0003800000 */
.L_x_291:
[----:B------:R-:W-:Y:S05]  /*c360*/  BRA `(.L_x_293) ;  /* 0xffffffb8006c7947 */ /* 0x000fea000383ffff */
.L_x_264:
        /* <DEDUP_REMOVED lines=8> */
.L_x_295:
[----:B------:R-:W-:Y:S05]  /*c3f0*/  BSYNC B0 ;  /* 0x0000000000007941 */ /* 0x000fea0003800000 */
.L_x_294:
        /* <DEDUP_REMOVED lines=9> */
.L_x_296:
[----:B------:R-:W-:Y:S01]  /*c490*/  HFMA2 R154, -RZ, RZ, 0, 0 ;  /* 0x00000000ff9a7431 */ /* 0x000fe200000001ff */
[----:B------:R-:W-:Y:S02]  /*c4a0*/  MOV R87, R40 ;  /* 0x0000002800577202 */ /* 0x000fe40000000f00 */
[----:B------:R-:W-:Y:S02]  /*c4b0*/  MOV R163, R86 ;  /* 0x0000005600a37202 */ /* 0x000fe40000000f00 */
[----:B------:R-:W-:-:S07]  /*c4c0*/  MOV R86, 0xffffffff ;  /* 0xffffffff00567802 */ /* 0x000fce0000000f00 */
[----:B------:R-:W-:Y:S05]  /*c4d0*/  WARPSYNC.COLLECTIVE R86, `(.L_x_297) ;  /* 0x0000000056087348 */ /* 0x000fea0003c00000 */
[----:B------:R0:W1:Y:S02]  /*c4e0*/  SHFL.IDX P2, R157, R87, R154, R155 ;  /* 0x0000009a579d7389 */ /* 0x000064000004009b */
[----:B01----:R-:W-:Y:S05]  /*c4f0*/  ENDCOLLECTIVE ;  /* 0x000000000000791b */ /* 0x003fea0003800000 */
.L_x_297:
[----:B------:R-:W-:Y:S02]  /*c500*/  MOV R87, R41 ;  /* 0x0000002900577202 */ /* 0x000fe40000000f00 */
[----:B------:R-:W-:-:S07]  /*c510*/  MOV R40, R157 ;  /* 0x0000009d00287202 */ /* 0x000fce0000000f00 */
[----:B------:R-:W-:Y:S05]  /*c520*/  WARPSYNC.COLLECTIVE R86, `(.L_x_298) ;  /* 0x0000000056087348 */ /* 0x000fea0003c00000 */
[----:B------:R0:W1:Y:S02]  /*c530*/  SHFL.IDX P2, R157, R87, R154, R155 ;  /* 0x0000009a579d7389 */ /* 0x000064000004009b */
[----:B01----:R-:W-:Y:S05]  /*c540*/  ENDCOLLECTIVE ;  /* 0x000000000000791b */ /* 0x003fea0003800000 */
.L_x_298:
[----:B------:R-:W-:Y:S01]  /*c550*/  MOV R41, R157 ;  /* 0x0000009d00297202 */ /* 0x000fe20000000f00 */
[----:B------:R-:W-:Y:S06]  /*c560*/  BRA `(.L_x_299) ;  /* 0xffffffb800047947 */ /* 0x000fec000383ffff */
.L_x_266:
        /* <DEDUP_REMOVED lines=9> */
.L_x_300:
[----:B------:R-:W-:Y:S02]  /*c600*/  ISETP.GT.U32.AND P3, PT, R152, 0xf, PT ;  /* 0x0000000f9800780c */ /* 0x000fe40003f64070 */
[----:B------:R-:W-:Y:S02]  /*c610*/  MOV R155, 0x1f ;  /* 0x0000001f009b7802 */ /* 0x000fe40000000f00 */
[----:B------:R-:W-:Y:S02]  /*c620*/  MOV R165, R163 ;  /* 0x000000a300a57202 */ /* 0x000fe40000000f00 */
[----:B------:R-:W-:-:S07]  /*c630*/  MOV R153, R154 ;  /* 0x0000009a00997202 */ /* 0x000fce0000000f00 */
[----:B------:R-:W-:Y:S05]  /*c640*/  WARPSYNC.COLLECTIVE R86, `(.L_x_301) ;  /* 0x0000000056087348 */ /* 0x000fea0003c00000 */
[----:B------:R0:W1:Y:S02]  /*c650*/  SHFL.DOWN P4, R154, R165, R87, R157 ;  /* 0x08000057a59a7389 */ /* 0x000064000008009d */
[----:B01----:R-:W-:Y:S05]  /*c660*/  ENDCOLLECTIVE ;  /* 0x000000000000791b */ /* 0x003fea0003800000 */
.L_x_301:
        /* <DEDUP_REMOVED lines=12> */
.L_x_302:
[----:B------:R-:W-:Y:S02]  /*c730*/  MOV R165, R163 ;  /* 0x000000a300a57202 */ /* 0x000fe40000000f00 */
[----:B------:R-:W-:-:S07]  /*c740*/  MOV R152, R154 ;  /* 0x0000009a00987202 */ /* 0x000fce0000000f00 */
[----:B------:R-:W-:Y:S05]  /*c750*/  WARPSYNC.COLLECTIVE R86, `(.L_x_303) ;  /* 0x0000000056087348 */ /* 0x000fea0003c00000 */
[----:B------:R0:W1:Y:S02]  /*c760*/  SHFL.DOWN P4, R154, R165, R87, R157 ;  /* 0x08000057a59a7389 */ /* 0x000064000008009d */
[----:B01----:R-:W-:Y:S05]  /*c770*/  ENDCOLLECTIVE ;  /* 0x000000000000791b */ /* 0x003fea0003800000 */
.L_x_303:
[----:B------:R-:W-:Y:S01]  /*c780*/  @!P0 FMUL.FTZ R152, R162, R152 ;  /* 0x00000098a2988220 */ /* 0x000fe20000410000 */
[----:B------:R-:W-:Y:S02]  /*c790*/  MOV R87, 0x4 ;  /* 0x0000000400577802 */ /* 0x000fe40000000f00 */
[----:B------:R-:W-:-:S05]  /*c7a0*/  MOV R86, R154 ;  /* 0x0000009a00567202 */ /* 0x000fca0000000f00 */
[----:B------:R-:W-:Y:S01]  /*c7b0*/  @!P0 FFMA.FTZ R86, R162, R86, R163 ;  /* 0x00000056a2568223 */ /* 0x000fe200000100a3 */
[----:B------:R-:W-:-:S04]  /*c7c0*/  @!P0 MOV R162, R152 ;  /* 0x0000009800a28202 */ /* 0x000fc80000000f00 */
[----:B------:R-:W-:Y:S02]  /*c7d0*/  @!P0 MOV R163, R86 ;  /* 0x0000005600a38202 */ /* 0x000fe40000000f00 */
[----:B------:R-:W-:Y:S02]  /*c7e0*/  MOV R165, R162 ;  /* 0x000000a200a57202 */ /* 0x000fe40000000f00 */
[----:B------:R-:W-:Y:S02]  /*c7f0*/  MOV R86, 0xffffffff ;  /* 0xffffffff00567802 */ /* 0x000fe40000000f00 */
[----:B------:R-:W-:-:S13]  /*c800*/  ISETP.NE.AND P0, PT, R100, 0x1f, PT ;  /* 0x0000001f6400780c */ /* 0x000fda0003f05270 */
[----:B------:R-:W-:Y:S05]  /*c810*/  WARPSYNC.COLLECTIVE R86, `(.L_x_304) ;  /* 0x0000000056087348 */ /* 0x000fea0003c00000 */
[----:B------:R0:W1:Y:S02]  /*c820*/  SHFL.DOWN P4, R154, R165, R87, R157 ;  /* 0x08000057a59a7389 */ /* 0x000064000008009d */
[----:B01----:R-:W-:Y:S05]  /*c830*/  ENDCOLLECTIVE ;  /* 0x000000000000791b */ /* 0x003fea0003800000 */
.L_x_304:
[----:B------:R-:W-:Y:S02]  /*c840*/  MOV R165, R163 ;  /* 0x000000a300a57202 */ /* 0x000fe40000000f00 */
[----:B------:R-:W-:-:S07]  /*c850*/  MOV R152, R154 ;  /* 0x0000009a00987202 */ /* 0x000fce0000000f00 */
[----:B------:R-:W-:Y:S05]  /*c860*/  WARPSYNC.COLLECTIVE R86, `(.L_x_305) ;  /* 0x0000000056087348 */ /* 0x000fea0003c00000 */
[----:B------:R0:W1:Y:S02]  /*c870*/  SHFL.DOWN P4, R154, R165, R87, R157 ;  /* 0x08000057a59a7389 */ /* 0x000064000008009d */
[----:B01----:R-:W-:Y:S05]  /*c880*/  ENDCOLLECTIVE ;  /* 0x000000000000791b */ /* 0x003fea0003800000 */
.L_x_305:
[----:B------:R-:W-:Y:S01]  /*c890*/  @!P1 FMUL.FTZ R152, R162, R152 ;  /* 0x00000098a2989220 */ /* 0x000fe20000410000 */
[----:B------:R-:W-:Y:S02]  /*c8a0*/  MOV R87, 0x8 ;  /* 0x0000000800577802 */ /* 0x000fe40000000f00 */
[----:B------:R-:W-:-:S05]  /*c8b0*/  MOV R86, R154 ;  /* 0x0000009a00567202 */ /* 0x000fca0000000f00 */
[----:B------:R-:W-:Y:S01]  /*c8c0*/  @!P1 FFMA.FTZ R86, R162, R86, R163 ;  /* 0x00000056a2569223 */ /* 0x000fe200000100a3 */
[----:B------:R-:W-:-:S04]  /*c8d0*/  @!P1 MOV R162, R152 ;  /* 0x0000009800a29202 */ /* 0x000fc80000000f00 */
[----:B------:R-:W-:Y:S02]  /*c8e0*/  @!P1 MOV R163, R86 ;  /* 0x0000005600a39202 */ /* 0x000fe40000000f00 */
[----:B------:R-:W-:Y:S02]  /*c8f0*/  MOV R165, R162 ;  /* 0x000000a200a57202 */ /* 0x000fe40000000f00 */
[----:B------:R-:W-:-:S07]  /*c900*/  MOV R86, 0xffffffff ;  /* 0xffffffff00567802 */ /* 0x000fce0000000f00 */
[----:B------:R-:W-:Y:S05]  /*c910*/  WARPSYNC.COLLECTIVE R86, `(.L_x_306) ;  /* 0x0000000056087348 */ /* 0x000fea0003c00000 */
[----:B------:R0:W1:Y:S02]  /*c920*/  SHFL.DOWN P4, R154, R165, R87, R157 ;  /* 0x08000057a59a7389 */ /* 0x000064000008009d */
[----:B01----:R-:W-:Y:S05]  /*c930*/  ENDCOLLECTIVE ;  /* 0x000000000000791b */ /* 0x003fea0003800000 */
.L_x_306:
[----:B------:R-:W-:Y:S02]  /*c940*/  MOV R165, R163 ;  /* 0x000000a300a57202 */ /* 0x000fe40000000f00 */
[----:B------:R-:W-:-:S07]  /*c950*/  MOV R152, R154 ;  /* 0x0000009a00987202 */ /* 0x000fce0000000f00 */
[----:B------:R-:W-:Y:S05]  /*c960*/  WARPSYNC.COLLECTIVE R86, `(.L_x_307) ;  /* 0x0000000056087348 */ /* 0x000fea0003c00000 */
[----:B------:R0:W1:Y:S02]  /*c970*/  SHFL.DOWN P4, R154, R165, R87, R157 ;  /* 0x08000057a59a7389 */ /* 0x000064000008009d */
[----:B01----:R-:W-:Y:S05]  /*c980*/  ENDCOLLECTIVE ;  /* 0x000000000000791b */ /* 0x003fea0003800000 */
.L_x_307:
        /* <DEDUP_REMOVED lines=11> */
.L_x_308:
[----:B------:R-:W-:Y:S02]  /*ca40*/  MOV R165, R163 ;  /* 0x000000a300a57202 */ /* 0x000fe40000000f00 */
[----:B------:R-:W-:-:S07]  /*ca50*/  MOV R152, R154 ;  /* 0x0000009a00987202 */ /* 0x000fce0000000f00 */
[----:B------:R-:W-:Y:S05]  /*ca60*/  WARPSYNC.COLLECTIVE R86, `(.L_x_309) ;  /* 0x0000000056087348 */ /* 0x000fea0003c00000 */
[----:B------:R0:W1:Y:S02]  /*ca70*/  SHFL.DOWN P4, R154, R165, R87, R157 ;  /* 0x08000057a59a7389 */ /* 0x000064000008009d */
[----:B01----:R-:W-:Y:S05]  /*ca80*/  ENDCOLLECTIVE ;  /* 0x000000000000791b */ /* 0x003fea0003800000 */
.L_x_309:
[----:B------:R-:W-:Y:S01]  /*ca90*/  @!P3 FMUL.FTZ R152, R162, R152 ;  /* 0x00000098a298b220 */ /* 0x000fe20000410000 */
[----:B------:R-:W-:Y:S02]  /*caa0*/  MOV R86, R154 ;  /* 0x0000009a00567202 */ /* 0x000fe40000000f00 */
[----:B------:R-:W-:-:S03]  /*cab0*/  MOV R154, RZ ;  /* 0x000000ff009a7202 */ /* 0x000fc60000000f00 */
[----:B------:R-:W-:Y:S01]  /*cac0*/  @!P3 FFMA.FTZ R86, R162, R86, R163 ;  /* 0x00000056a256b223 */ /* 0x000fe200000100a3 */
[----:B------:R-:W-:-:S04]  /*cad0*/  @!P3 MOV R162, R152 ;  /* 0x0000009800a2b202 */ /* 0x000fc80000000f00 */
[----:B------:R-:W-:Y:S02]  /*cae0*/  @!P3 MOV R163, R86 ;  /* 0x0000005600a3b202 */ /* 0x000fe40000000f00 */
[-C--:B------:R-:W-:Y:S02]  /*caf0*/  MOV R87, R162.reuse ;  /* 0x000000a200577202 */ /* 0x080fe40000000f00 */
[----:B------:R-:W-:Y:S02]  /*cb00*/  MOV R86, 0xffffffff ;  /* 0xffffffff00567802 */ /* 0x000fe40000000f00 */
[----:B------:R-:W-:-:S07]  /*cb10*/  MOV R165, R162 ;  /* 0x000000a200a57202 */ /* 0x000fce0000000f00 */
[----:B------:R-:W-:Y:S05]  /*cb20*/  WARPSYNC.COLLECTIVE R86, `(.L_x_310) ;  /* 0x0000000056087348 */ /* 0x000fea0003c00000 */
[----:B------:R0:W1:Y:S02]  /*cb30*/  SHFL.IDX P2, R157, R87, R154, R155 ;  /* 0x0000009a579d7389 */ /* 0x000064000004009b */
[----:B01----:R-:W-:Y:S05]  /*cb40*/  ENDCOLLECTIVE ;  /* 0x000000000000791b */ /* 0x003fea0003800000 */
.L_x_310:
[----:B------:R-:W-:Y:S02]  /*cb50*/  MOV R87, R163 ;  /* 0x000000a300577202 */ /* 0x000fe40000000f00 */
[----:B------:R-:W-:-:S07]  /*cb60*/  MOV R153, R157 ;  /* 0x0000009d00997202 */ /* 0x000fce0000000f00 */
[----:B------:R-:W-:Y:S05]  /*cb70*/  WARPSYNC.COLLECTIVE R86, `(.L_x_311) ;  /* 0x0000000056087348 */ /* 0x000fea0003c00000 */
[----:B------:R0:W1:Y:S02]  /*cb80*/  SHFL.IDX P2, R157, R87, R154, R155 ;  /* 0x0000009a579d7389 */ /* 0x000064000004009b */
[----:B01----:R-:W-:Y:S05]  /*cb90*/  ENDCOLLECTIVE ;  /* 0x000000000000791b */ /* 0x003fea0003800000 */
.L_x_311:
        /* <DEDUP_REMOVED lines=8> */
.L_x_312:
[----:B------:R-:W-:Y:S02]  /*cc20*/  MOV R165, R163 ;  /* 0x000000a300a57202 */ /* 0x000fe40000000f00 */
[----:B------:R-:W-:-:S07]  /*cc30*/  MOV R162, R154 ;  /* 0x0000009a00a27202 */ /* 0x000fce0000000f00 */
[----:B------:R-:W-:Y:S05]  /*cc40*/  WARPSYNC.COLLECTIVE R86, `(.L_x_313) ;  /* 0x0000000056087348 */ /* 0x000fea0003c00000 */
[----:B------:R0:W1:Y:S02]  /*cc50*/  SHFL.DOWN P4, R154, R165, R87, R157 ;  /* 0x08000057a59a7389 */ /* 0x000064000008009d */
[----:B01----:R-:W-:Y:S05]  /*cc60*/  ENDCOLLECTIVE ;  /* 0x000000000000791b */ /* 0x003fea0003800000 */
.L_x_313:
[----:B------:R-:W-:Y:S02]  /*cc70*/  MOV R87, R40 ;  /* 0x0000002800577202 */ /* 0x000fe40000000f00 */
[----:B------:R-:W-:Y:S02]  /*cc80*/  MOV R163, R154 ;  /* 0x0000009a00a37202 */ /* 0x000fe40000000f00 */
[----:B------:R-:W-:-:S07]  /*cc90*/  MOV R154, RZ ;  /* 0x000000ff009a7202 */ /* 0x000fce0000000f00 */
[----:B------:R-:W-:Y:S05]  /*cca0*/  WARPSYNC.COLLECTIVE R86, `(.L_x_314) ;  /* 0x0000000056087348 */ /* 0x000fea0003c00000 */
[----:B------:R0:W1:Y:S02]  /*ccb0*/  SHFL.IDX P2, R157, R87, R154, R155 ;  /* 0x0000009a579d7389 */ /* 0x000064000004009b */
[----:B01----:R-:W-:Y:S05]  /*ccc0*/  ENDCOLLECTIVE ;  /* 0x000000000000791b */ /* 0x003fea0003800000 */
.L_x_314:
[----:B------:R-:W-:Y:S02]  /*ccd0*/  MOV R87, R41 ;  /* 0x0000002900577202 */ /* 0x000fe40000000f00 */
[----:B------:R-:W-:-:S07]  /*cce0*/  MOV R40, R157 ;  /* 0x0000009d00287202 */ /* 0x000fce0000000f00 */
[----:B------:R-:W-:Y:S05]  /*ccf0*/  WARPSYNC.COLLECTIVE R86, `(.L_x_315) ;  /* 0x0000000056087348 */ /* 0x000fea0003c00000 */
[----:B------:R0:W1:Y:S02]  /*cd00*/  SHFL.IDX P2, R157, R87, R154, R155 ;  /* 0x0000009a579d7389 */ /* 0x000064000004009b */
[----:B01----:R-:W-:Y:S05]  /*cd10*/  ENDCOLLECTIVE ;  /* 0x000000000000791b */ /* 0x003fea0003800000 */
.L_x_315:
[----:B------:R-:W-:Y:S01]  /*cd20*/  MOV R41, R157 ;  /* 0x0000009d00297202 */ /* 0x000fe20000000f00 */
[----:B------:R-:W-:Y:S06]  /*cd30*/  BRA `(.L_x_316) ;  /* 0xffffffb8000c7947 */ /* 0x000fec000383ffff */
.L_x_317:
        /* <DEDUP_REMOVED lines=12> */
.L_x_10411:


//--------------------- .text._Z25selective_scan_bwd_kernelI32Selective_Scan_bwd_kernel_traitsILi128ELi16ELb0ELb0ELb1ELb0ELb0EN3c104HalfEfEEv12SSMParamsBwd --------------------------
	.section	.text._Z25selective_scan_bwd_kernelI32Selective_Scan_bwd_kernel_traitsILi128ELi16ELb0ELb0ELb1ELb0ELb0EN3c104HalfEfEEv12SSMParamsBwd,"ax",@progbits
	.align	128
        .global         _Z25selective_scan_bwd_kernelI32Selective_Scan_bwd_kernel_traitsILi128ELi16ELb0ELb0ELb1ELb0ELb0EN3c104HalfEfEEv12SSMParamsBwd
        .type           _Z25selective_scan_bwd_kernelI32Selective_Scan_bwd_kernel_traitsILi128ELi16ELb0ELb0ELb1ELb0ELb0EN3c104HalfEfEEv12SSMParamsBwd,@function
        .size           _Z25selective_scan_bwd_kernelI32Selective_Scan_bwd_kernel_traitsILi128ELi16ELb0ELb0ELb1ELb0ELb0EN3c104HalfEfEEv12SSMParamsBwd,(.L_x_10412 - _Z25selective_scan_bwd_kernelI32Selective_Scan_bwd_kernel_traitsILi128ELi16ELb0ELb0ELb1ELb0ELb0EN3c104HalfEfEEv12SSMParamsBwd)
        .other          _Z25selective_scan_bwd_kernelI32Selective_Scan_bwd_kernel_traitsILi128ELi16ELb0ELb0ELb1ELb0ELb0EN3c104HalfEfEEv12SSMParamsBwd,@"STO_CUDA_ENTRY STV_DEFAULT"
_Z25selective_scan_bwd_kernelI32Selective_Scan_bwd_kernel_traitsILi128ELi16ELb0ELb0ELb1ELb0ELb0EN3c104HalfEfEEv12SSMParamsBwd:
.text._Z25selective_scan_bwd_kernelI32Selective_Scan_bwd_kernel_traitsILi128ELi16ELb0ELb0ELb1ELb0ELb0EN3c104HalfEfEEv12SSMParamsBwd:
[----:B------:R-:W0:Y:S01]  /*0000*/  LDC R1, c[0x0][0x37c] ;  /* 0x0000df00ff017b82 */ /* 0x000e220000000800 */
[----:B------:R-:W1:Y:S07]  /*0010*/  LDCU.64 UR4, c[0x0][0x458] ;  /* 0x00008b00ff0477ac */ /* 0x000e6e0008000a00 */
[----:B------:R-:W2:Y:S01]  /*0020*/  S2UR UR8, SR_CTAID.Y ;  /* 0x00000000000879c3 */ /* 0x000ea20000002600 */
[----:B0-----:R-:W-:Y:S01]  /*0030*/  IADD3 R1, PT, PT, R1, -0xd0, RZ ;  /* 0xffffff3001017810 */ /* 0x001fe20007ffe0ff */
[----:B------:R-:W0:Y:S01]  /*0040*/  LDCU.64 UR6, c[0x0][0x470] ;  /* 0x00008e00ff0677ac */ /* 0x000e220008000a00 */
[----:B------:R-:W3:Y:S01]  /*0050*/  LDCU.64 UR32, c[0x0][0x358] ;  /* 0x00006b00ff2077ac */ /* 0x000ee20008000a00 */
[----:B------:R-:W4:Y:S04]  /*0060*/  LDCU UR25, c[0x0][0x398] ;  /* 0x00007300ff1977ac */ /* 0x000f280008000800 */
[----:B------:R-:W5:Y:S01]  /*0070*/  S2UR UR10, SR_CTAID.X ;  /* 0x00000000000a79c3 */ /* 0x000f620000002500 */
[----:B------:R-:W5:Y:S01]  /*0080*/  LDCU.128 UR12, c[0x0][0x3f0] ;  /* 0x00007e00ff0c77ac */ /* 0x000f620008000c00 */
[----:B-1----:R-:W-:-:S02]  /*0090*/  UISETP.NE.U32.AND UP0, UPT, UR4, URZ, UPT ;  /* 0x000000ff0400728c */ /* 0x002fc4000bf05070 */
[----:B0-----:R-:W-:Y:S02]  /*00a0*/  UISETP.NE.U32.AND UP1, UPT, UR6, URZ, UPT ;  /* 0x000000ff0600728c */ /* 0x001fe4000bf25070 */
[----:B------:R-:W-:Y:S02]  /*00b0*/  UISETP.NE.AND.EX UP0, UPT, UR5, URZ, UPT, UP0 ;  /* 0x000000ff0500728c */ /* 0x000fe4000bf05300 */
[----:B------:R-:W-:Y:S01]  /*00c0*/  UISETP.NE.AND.EX UP1, UPT, UR7, URZ, UPT, UP1 ;  /* 0x000000ff0700728c */ /* 0x000fe2000bf25310 */
[----:B------:R-:W0:Y:S03]  /*00d0*/  LDCU.128 UR16, c[0x0][0x400] ;  /* 0x00008000ff1077ac */ /* 0x000e260008000c00 */
        /* <DEDUP_REMOVED lines=9> */
[----:B------:R-:W-:Y:S01]  /*0170*/  MOV R4, UR6 ;  /* 0x0000000600047c02 */ /* 0x000fe20008000f00 */
[----:B------:R-:W-:Y:S02]  /*0180*/  IMAD.U32 R3, RZ, RZ, UR5 ;  /* 0x00000005ff037e24 */ /* 0x000fe4000f8e00ff */
[----:B------:R-:W-:Y:S01]  /*0190*/  IMAD.U32 R5, RZ, RZ, UR7 ;  /* 0x00000007ff057e24 */ /* 0x000fe2000f8e00ff */
[----:B------:R-:W2:Y:S03]  /*01a0*/  LDCU.64 UR26, c[0x0][0x480] ;  /* 0x00009000ff1a77ac */ /* 0x000ea60008000a00 */
[----:B---3--:R3:W2:Y:S04]  /*01b0*/  @P0 LDG.E R3, desc[UR32][R2.64] ;  /* 0x0000002002030981 */ /* 0x0086a8000c1e1900 */
[----:B------:R-:W2:Y:S01]  /*01c0*/  @P1 LDG.E R4, desc[UR32][R4.64] ;  /* 0x0000002004041981 */ /* 0x000ea2000c1e1900 */
[----:B----4-:R-:W-:Y:S01]  /*01d0*/  MOV R0, UR25 ;  /* 0x0000001900007c02 */ /* 0x010fe20008000f00 */
[----:B-----5:R-:W-:-:S02]  /*01e0*/  UIMAD.WIDE.U32 UR4, UR10, UR12, URZ ;  /* 0x0000000c0a0472a5 */ /* 0x020fc4000f8e00ff */
[----:B0-----:R-:W-:Y:S01]  /*01f0*/  UIMAD.WIDE.U32 UR6, UR10, UR16, URZ ;  /* 0x000000100a0672a5 */ /* 0x001fe2000f8e00ff */
[----:B------:R-:W-:Y:S01]  /*0200*/  IABS R0, R0 ;  /* 0x0000000000007213 */ /* 0x000fe20000000000 */
[----:B------:R-:W-:Y:S01]  /*0210*/  UIMAD UR5, UR10, UR13, UR5 ;  /* 0x0000000d0a0572a4 */ /* 0x000fe2000f8e0205 */
[----:B------:R0:W-:Y:S01]  /*0220*/  STL [R1+0xc8], RZ ;  /* 0x0000c8ff01007387 */ /* 0x0001e20000100800 */
[----:B------:R-:W-:Y:S01]  /*0230*/  UIMAD UR7, UR10, UR17, UR7 ;  /* 0x000000110a0772a4 */ /* 0x000fe2000f8e0207 */
[----:B------:R-:W-:Y:S01]  /*0240*/  R2UR UR30, R0 ;  /* 0x00000000001e72ca */ /* 0x000fe200000e0000 */
[----:B------:R-:W-:Y:S01]  /*0250*/  UIMAD.WIDE.U32 UR4, UR8, UR14, UR4 ;  /* 0x0000000e080472a5 */ /* 0x000fe2000f8e0004 */
[----:B------:R0:W-:Y:S01]  /*0260*/  STL [R1+0xc4], RZ ;  /* 0x0000c4ff01007387 */ /* 0x0001e20000100800 */
[----:B------:R-:W-:Y:S02]  /*0270*/  UIMAD.WIDE.U32 UR20, UR8, UR18, UR6 ;  /* 0x00000012081472a5 */ /* 0x000fe4000f8e0006 */
[----:B------:R-:W-:Y:S01]  /*0280*/  UIMAD UR22, UR8, UR15, UR5 ;  /* 0x0000000f081672a4 */ /* 0x000fe2000f8e0205 */
[----:B------:R-:W4:Y:S01]  /*0290*/  LDCU.128 UR12, c[0x0][0x460] ;  /* 0x00008c00ff0c77ac */ /* 0x000f220008000c00 */
[----:B-1----:R-:W-:-:S06]  /*02a0*/  ULEA UR16, UR23, 0xfffff800, 0xb ;  /* 0xfffff80017107891 */ /* 0x002fcc000f8e58ff */
[----:B------:R-:W1:Y:S01]  /*02b0*/  I2F.RP R0, UR30 ;  /* 0x0000001e00007d06 */ /* 0x000e620008209400 */
[----:B------:R-:W-:Y:S02]  /*02c0*/  UIMAD UR9, UR8, UR19, UR21 ;  /* 0x00000013080972a4 */ /* 0x000fe4000f8e0215 */
[----:B------:R-:W-:Y:S02]  /*02d0*/  UIADD3 UR21, UP0, UPT, UR16, UR4, URZ ;  /* 0x0000000410157290 */ /* 0x000fe4000ff1e0ff */
[----:B------:R-:W-:Y:S01]  /*02e0*/  USHF.R.S32.HI UR11, URZ, 0x1f, UR16 ;  /* 0x0000001fff0b7899 */ /* 0x000fe20008011410 */
[----:B------:R-:W-:Y:S01]  /*02f0*/  UMOV UR4, URZ ;  /* 0x000000ff00047c82 */ /* 0x000fe20008000000 */
[----:B------:R-:W-:Y:S01]  /*0300*/  UIADD3 UR20, UP2, UPT, UR16, UR20, URZ ;  /* 0x0000001410147290 */ /* 0x000fe2000ff5e0ff */
[----:B------:R-:W5:Y:S03]  /*0310*/  LDCU.64 UR18, c[0x0][0x498] ;  /* 0x00009300ff1277ac */ /* 0x000f660008000a00 */
[----:B------:R-:W-:Y:S01]  /*0320*/  UIADD3.X UR9, UPT, UPT, UR11, UR9, URZ, UP2, !UPT ;  /* 0x000000090b097290 */ /* 0x000fe200097fe4ff */
[----:B-1----:R-:W3:Y:S01]  /*0330*/  MUFU.RCP R0, R0 ;  /* 0x0000000000007308 */ /* 0x002ee20000001000 */
[----:B----4-:R-:W-:Y:S01]  /*0340*/  ULEA UR12, UP1, UR21, UR12, 0x1 ;  /* 0x0000000c150c7291 */ /* 0x010fe2000f8208ff */
[----:B------:R-:W1:Y:S01]  /*0350*/  LDCU.64 UR6, c[0x0][0x3d0] ;  /* 0x00007a00ff0677ac */ /* 0x000e620008000a00 */
[----:B---3--:R-:W-:Y:S01]  /*0360*/  VIADD R2, R0, 0xffffffe ;  /* 0x0ffffffe00027836 */ /* 0x008fe20000000000 */
[----:B------:R-:W-:-:S04]  /*0370*/  MOV R0, UR8 ;  /* 0x0000000800007c02 */ /* 0x000fc80008000f00 */
[----:B------:R-:W-:Y:S01]  /*0380*/  IABS R0, R0 ;  /* 0x0000000000007213 */ /* 0x000fe20000000000 */
[----:B------:R-:W3:Y:S03]  /*0390*/  F2I.FTZ.U32.TRUNC.NTZ R2, R2 ;  /* 0x0000000200027305 */ /* 0x000ee6000021f000 */
[----:B------:R-:W-:Y:S02]  /*03a0*/  R2UR UR24, R0 ;  /* 0x00000000001872ca */ /* 0x000fe400000e0000 */
[----:B---3--:R-:W-:-:S13]  /*03b0*/  R2UR UR5, R2 ;  /* 0x00000000020572ca */ /* 0x008fda00000e0000 */
[----:B------:R-:W-:-:S04]  /*03c0*/  UIADD3 UR17, UPT, UPT, URZ, -UR5, URZ ;  /* 0x80000005ff117290 */ /* 0x000fc8000fffe0ff */
[----:B------:R-:W-:-:S04]  /*03d0*/  UIMAD UR17, UR17, UR30, URZ ;  /* 0x0000001e111172a4 */ /* 0x000fc8000f8e02ff */
[----:B------:R-:W-:Y:S02]  /*03e0*/  UIMAD.WIDE.U32 UR4, UR5, UR17, UR4 ;  /* 0x00000011050472a5 */ /* 0x000fe4000f8e0004 */
[----:B------:R-:W-:Y:S02]  /*03f0*/  ULEA UR17, UP3, UR20, UR14, 0x1 ;  /* 0x0000000e14117291 */ /* 0x000fe4000f8608ff */
[----:B------:R-:W-:Y:S02]  /*0400*/  UIMAD.WIDE.U32 UR4, UR5, UR24, URZ ;  /* 0x00000018050472a5 */ /* 0x000fe4000f8e00ff */
[----:B------:R-:W-:Y:S02]  /*0410*/  UIADD3.X UR14, UPT, UPT, UR11, UR22, URZ, UP0, !UPT ;  /* 0x000000160b0e7290 */ /* 0x000fe400087fe4ff */
[----:B------:R-:W-:Y:S02]  /*0420*/  ULEA.HI.X UR15, UR20, UR15, UR9, 0x1, UP3 ;  /* 0x0000000f140f7291 */ /* 0x000fe400098f0c09 */
[----:B------:R-:W-:Y:S01]  /*0430*/  ULEA.HI.X UR13, UR21, UR13, UR14, 0x1, UP1 ;  /* 0x0000000d150d7291 */ /* 0x000fe200088f0c0e */
[----:B------:R-:W-:Y:S01]  /*0440*/  UMOV UR9, UR5 ;  /* 0x0000000500097c82 */ /* 0x000fe20008000000 */
[----:B-----5:R-:W-:-:S02]  /*0450*/  UIMAD.WIDE.U32 UR4, UR10, UR18, URZ ;  /* 0x000000120a0472a5 */ /* 0x020fc4000f8e00ff */
[----:B------:R-:W-:Y:S02]  /*0460*/  UIADD3 UR14, UPT, UPT, -UR9, URZ, URZ ;  /* 0x000000ff090e7290 */ /* 0x000fe4000fffe1ff */
[----:B------:R-:W-:Y:S02]  /*0470*/  UIMAD UR5, UR10, UR19, UR5 ;  /* 0x000000130a0572a4 */ /* 0x000fe4000f8e0205 */
[----:B------:R-:W-:Y:S02]  /*0480*/  UIMAD UR14, UR30, UR14, UR24 ;  /* 0x0000000e1e0e72a4 */ /* 0x000fe4000f8e0218 */
[----:B-1----:R-:W-:Y:S02]  /*0490*/  UIMAD.WIDE.U32 UR20, UR10, UR6, URZ ;  /* 0x000000060a1472a5 */ /* 0x002fe4000f8e00ff */
[----:B------:R-:W-:Y:S02]  /*04a0*/  UISETP.GT.U32.AND UP2, UPT, UR30, UR14, UPT ;  /* 0x0000000e1e00728c */ /* 0x000fe4000bf44070 */
[----:B--2---:R-:W-:-:S02]  /*04b0*/  UIMAD.WIDE.U32 UR18, UR8, UR28, UR4 ;  /* 0x0000001c081272a5 */ /* 0x004fc4000f8e0004 */
[----:B------:R-:W-:Y:S02]  /*04c0*/  UISETP.NE.U32.AND UP0, UPT, UR26, URZ, UPT ;  /* 0x000000ff1a00728c */ /* 0x000fe4000bf05070 */
[----:B------:R-:W-:Y:S02]  /*04d0*/  UIMAD UR21, UR10, UR7, UR21 ;  /* 0x000000070a1572a4 */ /* 0x000fe4000f8e0215 */
[----:B------:R-:W-:Y:S02]  /*04e0*/  ULOP3.LUT UR6, UR8, UR25, URZ, 0x3c, !UPT ;  /* 0x0000001908067292 */ /* 0x000fe4000f8e3cff */
[----:B------:R-:W-:Y:S02]  /*04f0*/  UIMAD UR7, UR8, UR29, UR19 ;  /* 0x0000001d080772a4 */ /* 0x000fe4000f8e0213 */
[----:B------:R-:W-:Y:S02]  /*0500*/  @!UP2 UIADD3 UR14, UPT, UPT, UR14, -UR30, URZ ;  /* 0x8000001e0e0ea290 */ /* 0x000fe4000fffe0ff */
[----:B------:R-:W-:-:S02]  /*0510*/  @!UP2 UIADD3 UR9, UPT, UPT, UR9, 0x1, URZ ;  /* 0x000000010909a890 */ /* 0x000fc4000fffe0ff */
[----:B------:R-:W-:Y:S02]  /*0520*/  UISETP.GE.U32.AND UP1, UPT, UR14, UR30, UPT ;  /* 0x0000001e0e00728c */ /* 0x000fe4000bf26070 */
[----:B------:R-:W-:Y:S01]  /*0530*/  UISETP.NE.AND.EX UP0, UPT, UR27, URZ, UPT, UP0 ;  /* 0x000000ff1b00728c */ /* 0x000fe2000bf05300 */
[----:B------:R-:W1:Y:S01]  /*0540*/  LDCU.64 UR28, c[0x0][0x528] ;  /* 0x0000a500ff1c77ac */ /* 0x000e620008000a00 */
[----:B------:R-:W-:Y:S01]  /*0550*/  UISETP.GE.AND UP2, UPT, UR6, URZ, UPT ;  /* 0x000000ff0600728c */ /* 0x000fe2000bf46270 */
[----:B------:R-:W2:Y:S06]  /*0560*/  LDCU.64 UR26, c[0x0][0x3e8] ;  /* 0x00007d00ff1a77ac */ /* 0x000eac0008000a00 */
[----:B------:R-:W-:-:S02]  /*0570*/  @UP1 UIADD3 UR9, UPT, UPT, UR9, 0x1, URZ ;  /* 0x0000000109091890 */ /* 0x000fc4000fffe0ff */
[----:B------:R-:W-:Y:S01]  /*0580*/  UISETP.NE.AND UP1, UPT, UR25, URZ, UPT ;  /* 0x000000ff1900728c */ /* 0x000fe2000bf25270 */
[----:B------:R-:W3:Y:S01]  /*0590*/  @UP0 LDCU UR22, c[0x0][0x384] ;  /* 0x00007080ff1607ac */ /* 0x000ee20008000800 */
[----:B------:R-:W-:Y:S02]  /*05a0*/  @!UP2 UIADD3 UR9, UPT, UPT, -UR9, URZ, URZ ;  /* 0x000000ff0909a290 */ /* 0x000fe4000fffe1ff */
[----:B------:R-:W-:Y:S01]  /*05b0*/  UIADD3 UR14, UP2, UPT, UR16, UR18, URZ ;  /* 0x00000012100e7290 */ /* 0x000fe2000ff5e0ff */
[----:B------:R-:W4:Y:S06]  /*05c0*/  LDCU.64 UR4, c[0x0][0x450] ;  /* 0x00008a00ff0477ac */ /* 0x000f2c0008000a00 */
[----:B------:R-:W-:-:S02]  /*05d0*/  @!UP1 ULOP3.LUT UR9, URZ, UR25, URZ, 0x33, !UPT ;  /* 0x00000019ff099292 */ /* 0x000fc4000f8e33ff */
[----:B------:R-:W-:Y:S02]  /*05e0*/  UIADD3.X UR7, UPT, UPT, UR11, UR7, URZ, UP2, !UPT ;  /* 0x000000070b077290 */ /* 0x000fe400097fe4ff */
[----:B-1----:R-:W-:Y:S02]  /*05f0*/  ULEA UR19, UP1, UR14, UR28, 0x1 ;  /* 0x0000001c0e137291 */ /* 0x002fe4000f8208ff */
[----:B------:R-:W-:Y:S01]  /*0600*/  USHF.R.S32.HI UR6, URZ, 0x1f, UR9 ;  /* 0x0000001fff067899 */ /* 0x000fe20008011409 */
[----:B------:R-:W1:Y:S01]  /*0610*/  @UP0 LDCU UR24, c[0x0][0x38c] ;  /* 0x00007180ff1807ac */ /* 0x000e620008000800 */
[----:B------:R-:W-:Y:S02]  /*0620*/  ULEA.HI.X UR14, UR14, UR29, UR7, 0x1, UP1 ;  /* 0x0000001d0e0e7291 */ /* 0x000fe400088f0c07 */
[----:B--2---:R-:W-:Y:S01]  /*0630*/  UIMAD UR6, UR6, UR26, URZ ;  /* 0x0000001a060672a4 */ /* 0x004fe2000f8e02ff */
[----:B------:R-:W2:Y:S01]  /*0640*/  @UP0 LDCU.64 UR28, c[0x0][0x480] ;  /* 0x00009000ff1c07ac */ /* 0x000ea20008000a00 */
[----:B------:R-:W-:-:S02]  /*0650*/  UIMAD.WIDE.U32 UR20, UR9, UR26, UR20 ;  /* 0x0000001a091472a5 */ /* 0x000fc4000f8e0014 */
[----:B------:R-:W-:Y:S02]  /*0660*/  UIMAD UR18, UR9, UR27, UR6 ;  /* 0x0000001b091272a4 */ /* 0x000fe4000f8e0206 */
[----:B---3--:R-:W-:Y:S02]  /*0670*/  @UP0 UIMAD UR10, UR10, UR22, UR8 ;  /* 0x000000160a0a02a4 */ /* 0x008fe4000f8e0208 */
[----:B------:R-:W-:Y:S02]  /*0680*/  UIADD3 UR16, UP1, UPT, UR16, UR20, URZ ;  /* 0x0000001410107290 */ /* 0x000fe4000ff3e0ff */
[----:B------:R-:W-:Y:S02]  /*0690*/  UIADD3 UR18, UPT, UPT, UR21, UR18, URZ ;  /* 0x0000001215127290 */ /* 0x000fe4000fffe0ff */
[----:B------:R-:W-:Y:S02]  /*06a0*/  @UP0 UIMAD UR10, UR10, UR23, URZ ;  /* 0x000000170a0a02a4 */ /* 0x000fe4000f8e02ff */
[----:B----4-:R-:W-:-:S02]  /*06b0*/  ULEA UR21, UP2, UR16, UR4, 0x1 ;  /* 0x0000000410157291 */ /* 0x010fc4000f8408ff */
[----:B------:R-:W-:Y:S02]  /*06c0*/  UIADD3.X UR22, UPT, UPT, UR11, UR18, URZ, UP1, !UPT ;  /* 0x000000120b167290 */ /* 0x000fe40008ffe4ff */
[----:B-1----:R-:W-:Y:S02]  /*06d0*/  @UP0 UIMAD UR10, UR10, UR24, URZ ;  /* 0x000000180a0a02a4 */ /* 0x002fe4000f8e02ff */
[----:B------:R-:W-:Y:S01]  /*06e0*/  ULEA.HI.X UR22, UR16, UR5, UR22, 0x1, UP2 ;  /* 0x0000000510167291 */ /* 0x000fe200090f0c16 */
[----:B------:R-:W-:Y:S02]  /*06f0*/  UMOV UR4, URZ ;  /* 0x000000ff00047c82 */ /* 0x000fe40008000000 */
[----:B------:R-:W-:Y:S01]  /*0700*/  UMOV UR5, URZ ;  /* 0x000000ff00057c82 */ /* 0x000fe20008000000 */
[----:B--2---:R-:W-:Y:S02]  /*0710*/  @UP0 UIMAD.WIDE UR4, UR10, 0x8, UR28 ;  /* 0x000000080a0408a5 */ /* 0x004fe4000f8e021c */
[----:B------:R-:W-:Y:S01]  /*0720*/  UISETP.GE.AND UP0, UPT, UR23, 0x1, UPT ;  /* 0x000000011700788c */ /* 0x000fe2000bf06270 */
[----:B------:R-:W-:Y:S01]  /*0730*/  UMOV UR7, URZ ;  /* 0x000000ff00077c82 */ /* 0x000fe20008000000 */
[----:B------:R-:W-:Y:S01]  /*0740*/  UMOV UR6, URZ ;  /* 0x000000ff00067c82 */ /* 0x000fe20008000000 */
[----:B------:R-:W-:-:S02]  /*0750*/  @P0 R2UR UR7, R3 ;  /* 0x00000000030702ca */ /* 0x000fc400000e0000 */
[----:B------:R-:W-:-:S04]  /*0760*/  @P1 R2UR UR6, R4 ;  /* 0x00000000040612ca */ /* 0x000fc800000e0000 */
[----:B0-----:R-:W-:Y:S11]  /*0770*/  BRA.U !UP0, `(.L_x_318) ;  /* 0x0000007908787547 */ /* 0x001ff6000b800000 */
[----:B------:R-:W0:Y:S01]  /*0780*/  S2R R0, SR_TID.X ;  /* 0x0000000000007919 */ /* 0x000e220000002100 */
[----:B------:R-:W1:Y:S01]  /*0790*/  LDCU UR10, c[0x0][0x394] ;  /* 0x00007280ff0a77ac */ /* 0x000e620008000800 */
[----:B------:R2:W-:Y:S01]  /*07a0*/  STL [R1+0xc4], RZ ;  /* 0x0000c4ff01007387 */ /* 0x0005e20000100800 */
[----:B------:R-:W-:Y:S01]  /*07b0*/  UMOV UR11, UR12 ;  /* 0x0000000c000b7c82 */ /* 0x000fe20008000000 */
[----:B------:R-:W-:Y:S01]  /*07c0*/  UMOV UR16, UR13 ;  /* 0x0000000d00107c82 */ /* 0x000fe20008000000 */
[----:B------:R-:W-:Y:S01]  /*07d0*/  UMOV UR18, UR15 ;  /* 0x0000000f00127c82 */ /* 0x000fe20008000000 */
[----:B------:R2:W-:Y:S01]  /*07e0*/  STL [R1+0xc8], RZ ;  /* 0x0000c8ff01007387 */ /* 0x0005e20000100800 */
[----:B------:R-:W-:Y:S01]  /*07f0*/  UMOV UR20, UR14 ;  /* 0x0000000e00147c82 */ /* 0x000fe20008000000 */
[C---:B0-----:R-:W-:Y:S02]  /*0800*/  SHF.L.U32 R3, R0.reuse, 0x4, RZ ;  /* 0x0000000400037819 */ /* 0x041fe400000006ff */
[----:B------:R-:W-:-:S04]  /*0810*/  LOP3.LUT R4, R0, 0x1f, RZ, 0xc0, !PT ;  /* 0x0000001f00047812 */ /* 0x000fc800078ec0ff */
[----:B-12---:R-:W-:-:S07]  /*0820*/  LOP3.LUT R11, R4, 0x3e00, R3, 0xf8, !PT ;  /* 0x00003e00040b7812 */ /* 0x006fce00078ef803 */
.L_x_365:
[----:B0-----:R-:W0:Y:S01]  /*0830*/  LDCU UR28, c[0x0][0x388] ;  /* 0x00007100ff1c77ac */ /* 0x001e220008000800 */
[----:B------:R-:W-:Y:S01]  /*0840*/  SHF.L.U32 R85, R0, 0x4, RZ ;  /* 0x0000000400557819 */ /* 0x000fe200000006ff */
[----:B------:R-:W-:Y:S01]  /*0850*/  IMAD.U32 R2, RZ, RZ, UR11 ;  /* 0x0000000bff027e24 */ /* 0x000fe2000f8e00ff */
[----:B------:R-:W-:Y:S01]  /*0860*/  MOV R3, UR16 ;  /* 0x0000001000037c02 */ /* 0x000fe20008000f00 */
[----:B------:R-:W-:Y:S01]  /*0870*/  ULEA UR8, UR10, 0xfffff800, 0xb ;  /* 0xfffff8000a087891 */ /* 0x000fe2000f8e58ff */
[----:B------:R-:W-:Y:S02]  /*0880*/  LOP3.LUT R78, R85, 0x3e00, RZ, 0xc0, !PT ;  /* 0x00003e00554e7812 */ /* 0x000fe400078ec0ff */
[----:B------:R-:W-:Y:S02]  /*0890*/  PRMT R0, RZ, 0x7610, R0 ;  /* 0x00007610ff007816 */ /* 0x000fe40000000000 */
[----:B------:R-:W-:Y:S02]  /*08a0*/  LOP3.LUT R77, R78, R4, RZ, 0xfc, !PT ;  /* 0x000000044e4d7212 */ /* 0x000fe400078efcff */
[----:B------:R-:W-:-:S02]  /*08b0*/  PRMT R16, RZ, 0x7610, R16 ;  /* 0x00007610ff107816 */ /* 0x000fc40000000010 */
[----:B------:R-:W-:Y:S02]  /*08c0*/  PRMT R17, RZ, 0x7610, R17 ;  /* 0x00007610ff117816 */ /* 0x000fe40000000011 */
[----:B------:R-:W-:Y:S02]  /*08d0*/  PRMT R5, RZ, 0x7610, R5 ;  /* 0x00007610ff057816 */ /* 0x000fe40000000005 */
[----:B------:R-:W-:Y:S01]  /*08e0*/  PRMT R7, RZ, 0x7610, R7 ;  /* 0x00007610ff077816 */ /* 0x000fe20000000007 */
[----:B0-----:R-:W-:Y:S01]  /*08f0*/  UIADD3 UR8, UPT, UPT, -UR8, UR28, URZ ;  /* 0x0000001c08087290 */ /* 0x001fe2000fffe1ff */
[----:B------:R-:W-:Y:S02]  /*0900*/  PRMT R15, RZ, 0x7610, R15 ;  /* 0x00007610ff0f7816 */ /* 0x000fe4000000000f */
[----:B------:R-:W-:Y:S02]  /*0910*/  PRMT R12, RZ, 0x7610, R12 ;  /* 0x00007610ff0c7816 */ /* 0x000fe4000000000c */
[----:B------:R-:W-:-:S02]  /*0920*/  PRMT R14, RZ, 0x7610, R14 ;  /* 0x00007610ff0e7816 */ /* 0x000fc4000000000e */
[C---:B------:R-:W-:Y:S01]  /*0930*/  ISETP.GE.AND P0, PT, R11.reuse, UR8, PT ;  /* 0x000000080b007c0c */ /* 0x040fe2000bf06270 */
[----:B------:R-:W-:Y:S01]  /*0940*/  IMAD.WIDE.U32 R10, R11, 0x2, R2 ;  /* 0x000000020b0a7825 */ /* 0x000fe200078e0002 */
[----:B------:R-:W-:Y:S01]  /*0950*/  BAR.SYNC.DEFER_BLOCKING 0x0 ;  /* 0x0000000000007b1d */ /* 0x000fe20000010000 */
[C---:B------:R-:W-:Y:S02]  /*0960*/  LOP3.LUT R76, R77.reuse, 0x20, RZ, 0xfc, !PT ;  /* 0x000000204d4c7812 */ /* 0x040fe400078efcff */
[----:B------:R-:W-:Y:S01]  /*0970*/  P2R R51, PR, RZ, 0x1 ;  /* 0x00000001ff337803 */ /* 0x000fe20000000000 */
[C---:B------:R-:W-:Y:S01]  /*0980*/  IMAD.SHL.U32 R2, R77.reuse, 0x2, RZ ;  /* 0x000000024d027824 */ /* 0x040fe200078e00ff */
[----:B------:R-:W-:Y:S02]  /*0990*/  LOP3.LUT R70, R77, 0xe0, RZ, 0xfc, !PT ;  /* 0x000000e04d467812 */ /* 0x000fe400078efcff */
[----:B------:R-:W-:Y:S02]  /*09a0*/  PRMT R13, RZ, 0x7610, R13 ;  /* 0x00007610ff0d7816 */ /* 0x000fe4000000000d */
[----:B------:R-:W-:-:S02]  /*09b0*/  IADD3 R8, P1, PT, R2, UR17, RZ ;  /* 0x0000001102087c10 */ /* 0x000fc4000ff3e0ff */
[----:B------:R-:W-:Y:S02]  /*09c0*/  PRMT R18, RZ, 0x7610, R18 ;  /* 0x00007610ff127816 */ /* 0x000fe40000000012 */
[----:B------:R-:W-:Y:S02]  /*09d0*/  PRMT R19, RZ, 0x7610, R19 ;  /* 0x00007610ff137816 */ /* 0x000fe40000000013 */
[----:B------:R-:W-:Y:S02]  /*09e0*/  PRMT R20, RZ, 0x7610, R20 ;  /* 0x00007610ff147816 */ /* 0x000fe40000000014 */
[----:B------:R-:W-:Y:S02]  /*09f0*/  PRMT R21, RZ, 0x7610, R21 ;  /* 0x00007610ff157816 */ /* 0x000fe40000000015 */
[----:B------:R-:W-:Y:S02]  /*0a00*/  PRMT R22, RZ, 0x7610, R22 ;  /* 0x00007610ff167816 */ /* 0x000fe40000000016 */
[----:B------:R-:W-:-:S02]  /*0a10*/  PRMT R23, RZ, 0x7610, R23 ;  /* 0x00007610ff177816 */ /* 0x000fc40000000017 */
[----:B------:R-:W-:Y:S01]  /*0a20*/  PRMT R24, RZ, 0x7610, R24 ;  /* 0x00007610ff187816 */ /* 0x000fe20000000018 */
[----:B------:R-:W2:Y:S01]  /*0a30*/  @!P0 LDG.E.U16 R0, desc[UR32][R10.64] ;  /* 0x000000200a008981 */ /* 0x000ea2000c1e1500 */
[----:B------:R-:W-:Y:S02]  /*0a40*/  ISETP.GE.AND P0, PT, R76, UR8, PT ;  /* 0x000000084c007c0c */ /* 0x000fe4000bf06270 */
[----:B------:R-:W-:Y:S02]  /*0a50*/  LOP3.LUT R6, R6, 0xfffffffd, RZ, 0xc0, !PT ;  /* 0xfffffffd06067812 */ /* 0x000fe400078ec0ff */
[----:B------:R-:W-:Y:S02]  /*0a60*/  P2R R40, PR, RZ, 0x1 ;  /* 0x00000001ff287803 */ /* 0x000fe40000000000 */
[----:B------:R-:W-:Y:S02]  /*0a70*/  IADD3 R2, P0, PT, R2, UR19, RZ ;  /* 0x0000001302027c10 */ /* 0x000fe4000ff1e0ff */
[----:B------:R-:W-:-:S02]  /*0a80*/  LOP3.LUT R69, R77, 0x100, RZ, 0xfc, !PT ;  /* 0x000001004d457812 */ /* 0x000fc400078efcff */
[----:B------:R-:W-:Y:S02]  /*0a90*/  IADD3.X R3, PT, PT, RZ, UR20, RZ, P0, !PT ;  /* 0x00000014ff037c10 */ /* 0x000fe400087fe4ff */
[----:B------:R-:W-:Y:S02]  /*0aa0*/  ISETP.GE.AND P0, PT, R70, UR8, PT ;  /* 0x0000000846007c0c */ /* 0x000fe4000bf06270 */
[C---:B------:R-:W-:Y:S02]  /*0ab0*/  LOP3.LUT R75, R77.reuse, 0x40, RZ, 0xfc, !PT ;  /* 0x000000404d4b7812 */ /* 0x040fe400078efcff */
[C---:B------:R-:W-:Y:S02]  /*0ac0*/  LOP3.LUT R71, R77.reuse, 0xc0, RZ, 0xfc, !PT ;  /* 0x000000c04d477812 */ /* 0x040fe400078efcff */
[C---:B------:R-:W-:Y:S02]  /*0ad0*/  LOP3.LUT R74, R77.reuse, 0x60, RZ, 0xfc, !PT ;  /* 0x000000604d4a7812 */ /* 0x040fe400078efcff */
[----:B------:R-:W-:-:S02]  /*0ae0*/  LOP3.LUT R72, R77, 0xa0, RZ, 0xfc, !PT ;  /* 0x000000a04d487812 */ /* 0x000fc400078efcff */
[----:B------:R-:W-:Y:S02]  /*0af0*/  LOP3.LUT R73, R77, 0x80, RZ, 0xfc, !PT ;  /* 0x000000804d497812 */ /* 0x000fe400078efcff */
[----:B------:R-:W-:Y:S01]  /*0b00*/  IADD3.X R9, PT, PT, RZ, UR18, RZ, P1, !PT ;  /* 0x00000012ff097c10 */ /* 0x000fe20008ffe4ff */
[----:B------:R-:W3:Y:S01]  /*0b10*/  @!P0 LDG.E.U16 R16, desc[UR32][R10.64+0x1c0] ;  /* 0x0001c0200a108981 */ /* 0x000ee2000c1e1500 */
[----:B------:R-:W-:Y:S02]  /*0b20*/  @P0 LOP3.LUT R6, R6, 0x2, RZ, 0xfc, !PT ;  /* 0x0000000206060812 */ /* 0x000fe400078efcff */
[----:B------:R-:W-:Y:S02]  /*0b30*/  ISETP.GE.AND P0, PT, R69, UR8, PT ;  /* 0x0000000845007c0c */ /* 0x000fe4000bf06270 */
[----:B------:R-:W-:Y:S02]  /*0b40*/  ISETP.GE.AND P1, PT, R76, UR8, PT ;  /* 0x000000084c007c0c */ /* 0x000fe4000bf26270 */
[----:B------:R-:W-:-:S02]  /*0b50*/  ISETP.GE.AND P6, PT, R75, UR8, PT ;  /* 0x000000084b007c0c */ /* 0x000fc4000bfc6270 */
[----:B------:R-:W-:Y:S02]  /*0b60*/  ISETP.GE.AND P2, PT, R71, UR8, PT ;  /* 0x0000000847007c0c */ /* 0x000fe4000bf46270 */
[----:B------:R-:W-:Y:S02]  /*0b70*/  ISETP.GE.AND P5, PT, R74, UR8, PT ;  /* 0x000000084a007c0c */ /* 0x000fe4000bfa6270 */
[----:B------:R-:W-:Y:S02]  /*0b80*/  ISETP.GE.AND P3, PT, R72, UR8, PT ;  /* 0x0000000848007c0c */ /* 0x000fe4000bf66270 */
[----:B------:R-:W-:Y:S01]  /*0b90*/  ISETP.GE.AND P4, PT, R73, UR8, PT ;  /* 0x0000000849007c0c */ /* 0x000fe2000bf86270 */
[----:B------:R-:W4:Y:S01]  /*0ba0*/  @!P0 LDG.E.U16 R17, desc[UR32][R10.64+0x200] ;  /* 0x000200200a118981 */ /* 0x000f22000c1e1500 */
[----:B------:R-:W-:Y:S02]  /*0bb0*/  LOP3.LUT R6, R6, 0xfffffffe, RZ, 0xc0, !PT ;  /* 0xfffffffe06067812 */ /* 0x000fe400078ec0ff */
[C---:B------:R-:W-:Y:S01]  /*0bc0*/  LOP3.LUT R68, R77.reuse, 0x120, RZ, 0xfc, !PT ;  /* 0x000001204d447812 */ /* 0x040fe200078efcff */
[----:B------:R-:W5:Y:S01]  /*0bd0*/  @!P1 LDG.E.U16 R5, desc[UR32][R10.64+0x40] ;  /* 0x000040200a059981 */ /* 0x000f62000c1e1500 */
[----:B------:R-:W-:-:S02]  /*0be0*/  LOP3.LUT R67, R77, 0x140, RZ, 0xfc, !PT ;  /* 0x000001404d437812 */ /* 0x000fc400078efcff */
[C---:B------:R-:W-:Y:S01]  /*0bf0*/  LOP3.LUT R66, R77.reuse, 0x160, RZ, 0xfc, !PT ;  /* 0x000001604d427812 */ /* 0x040fe200078efcff */
[----:B------:R-:W3:Y:S01]  /*0c00*/  @!P6 LDG.E.U16 R7, desc[UR32][R10.64+0x80] ;  /* 0x000080200a07e981 */ /* 0x000ee2000c1e1500 */
[C---:B------:R-:W-:Y:S02]  /*0c10*/  LOP3.LUT R65, R77.reuse, 0x180, RZ, 0xfc, !PT ;  /* 0x000001804d417812 */ /* 0x040fe400078efcff */
[----:B------:R-:W-:Y:S01]  /*0c20*/  @P0 LOP3.LUT R6, R6, 0x1, RZ, 0xfc, !PT ;  /* 0x0000000106060812 */ /* 0x000fe200078efcff */
[----:B------:R-:W4:Y:S01]  /*0c30*/  @!P2 LDG.E.U16 R15, desc[UR32][R10.64+0x180] ;  /* 0x000180200a0fa981 */ /* 0x000f22000c1e1500 */
[----:B------:R-:W-:Y:S02]  /*0c40*/  LOP3.LUT R64, R77, 0x1a0, RZ, 0xfc, !PT ;  /* 0x000001a04d407812 */ /* 0x000fe400078efcff */
[----:B------:R-:W-:Y:S01]  /*0c50*/  ISETP.GE.AND P0, PT, R68, UR8, PT ;  /* 0x0000000844007c0c */ /* 0x000fe2000bf06270 */
[----:B------:R-:W4:Y:S01]  /*0c60*/  @!P5 LDG.E.U16 R12, desc[UR32][R10.64+0xc0] ;  /* 0x0000c0200a0cd981 */ /* 0x000f22000c1e1500 */
[----:B------:R-:W-:-:S02]  /*0c70*/  P2R R48, PR, RZ, 0x4 ;  /* 0x00000004ff307803 */ /* 0x000fc40000000000 */
[----:B------:R-:W-:Y:S01]  /*0c80*/  LOP3.LUT R63, R77, 0x1c0, RZ, 0xfc, !PT ;  /* 0x000001c04d3f7812 */ /* 0x000fe200078efcff */
[----:B------:R-:W4:Y:S01]  /*0c90*/  @!P3 LDG.E.U16 R14, desc[UR32][R10.64+0x140] ;  /* 0x000140200a0eb981 */ /* 0x000f22000c1e1500 */
[----:B------:R-:W-:Y:S02]  /*0ca0*/  ISETP.GE.AND P1, PT, R67, UR8, PT ;  /* 0x0000000843007c0c */ /* 0x000fe4000bf26270 */
[----:B------:R-:W-:Y:S01]  /*0cb0*/  P2R R45, PR, RZ, 0x8 ;  /* 0x00000008ff2d7803 */ /* 0x000fe20000000000 */
[----:B------:R-:W4:Y:S01]  /*0cc0*/  @!P4 LDG.E.U16 R13, desc[UR32][R10.64+0x100] ;  /* 0x000100200a0dc981 */ /* 0x000f22000c1e1500 */
[----:B------:R-:W-:Y:S02]  /*0cd0*/  LOP3.LUT R62, R77, 0x1e0, RZ, 0xfc, !PT ;  /* 0x000001e04d3e7812 */ /* 0x000fe400078efcff */
[----:B------:R-:W-:Y:S01]  /*0ce0*/  ISETP.GE.AND P2, PT, R66, UR8, PT ;  /* 0x0000000842007c0c */ /* 0x000fe2000bf46270 */
[----:B------:R-:W4:Y:S01]  /*0cf0*/  @!P0 LDG.E.U16 R18, desc[UR32][R10.64+0x240] ;  /* 0x000240200a128981 */ /* 0x000f22000c1e1500 */
[----:B------:R-:W-:-:S02]  /*0d00*/  P2R R43, PR, RZ, 0x10 ;  /* 0x00000010ff2b7803 */ /* 0x000fc40000000000 */
[----:B------:R-:W-:Y:S02]  /*0d10*/  ISETP.GE.AND P3, PT, R65, UR8, PT ;  /* 0x0000000841007c0c */ /* 0x000fe4000bf66270 */
[----:B------:R-:W-:Y:S01]  /*0d20*/  P2R R42, PR, RZ, 0x20 ;  /* 0x00000020ff2a7803 */ /* 0x000fe20000000000 */
[----:B------:R-:W4:Y:S01]  /*0d30*/  @!P1 LDG.E.U16 R19, desc[UR32][R10.64+0x280] ;  /* 0x000280200a139981 */ /* 0x000f22000c1e1500 */
[----:B------:R-:W-:Y:S02]  /*0d40*/  ISETP.GE.AND P4, PT, R64, UR8, PT ;  /* 0x0000000840007c0c */ /* 0x000fe4000bf86270 */
[----:B------:R-:W-:Y:S02]  /*0d50*/  P2R R41, PR, RZ, 0x40 ;  /* 0x00000040ff297803 */ /* 0x000fe40000000000 */
[----:B------:R-:W-:Y:S01]  /*0d60*/  ISETP.GE.AND P5, PT, R63, UR8, PT ;  /* 0x000000083f007c0c */ /* 0x000fe2000bfa6270 */
[----:B------:R-:W4:Y:S01]  /*0d70*/  @!P2 LDG.E.U16 R20, desc[UR32][R10.64+0x2c0] ;  /* 0x0002c0200a14a981 */ /* 0x000f22000c1e1500 */
[----:B------:R-:W-:-:S03]  /*0d80*/  ISETP.GE.AND P6, PT, R62, UR8, PT ;  /* 0x000000083e007c0c */ /* 0x000fc6000bfc6270 */
[----:B------:R-:W4:Y:S04]  /*0d90*/  @!P3 LDG.E.U16 R21, desc[UR32][R10.64+0x300] ;  /* 0x000300200a15b981 */ /* 0x000f28000c1e1500 */
[----:B------:R-:W4:Y:S04]  /*0da0*/  @!P4 LDG.E.U16 R22, desc[UR32][R10.64+0x340] ;  /* 0x000340200a16c981 */ /* 0x000f28000c1e1500 */
[----:B------:R-:W4:Y:S04]  /*0db0*/  @!P5 LDG.E.U16 R23, desc[UR32][R10.64+0x380] ;  /* 0x000380200a17d981 */ /* 0x000f28000c1e1500 */
[----:B------:R0:W4:Y:S01]  /*0dc0*/  @!P6 LDG.E.U16 R24, desc[UR32][R10.64+0x3c0] ;  /* 0x0003c0200a18e981 */ /* 0x000122000c1e1500 */
[----:B------:R-:W1:Y:S01]  /*0dd0*/  S2R R27, SR_LANEID ;  /* 0x00000000001b7919 */ /* 0x000e620000000000 */
[----:B------:R-:W0:Y:S01]  /*0de0*/  S2UR UR8, SR_CgaCtaId ;  /* 0x00000000000879c3 */ /* 0x000e220000008800 */
[----:B------:R-:W-:-:S02]  /*0df0*/  UMOV UR23, 0x400 ;  /* 0x0000040000177882 */ /* 0x000fc40000000000 */
[----:B0-----:R-:W-:Y:S01]  /*0e00*/  ULEA UR23, UR8, UR23, 0x18 ;  /* 0x0000001708177291 */ /* 0x001fe2000f8ec0ff */
[----:B------:R-:W-:Y:S01]  /*0e10*/  P2R R54, PR, RZ, 0x1 ;  /* 0x00000001ff367803 */ /* 0x000fe20000000000 */
[----:B------:R-:W0:Y:S01]  /*0e20*/  LDCU UR8, c[0x0][0x38c] ;  /* 0x00007180ff0877ac */ /* 0x000e220008000800 */
[----:B-1----:R-:W-:-:S04]  /*0e30*/  IMAD.IADD R25, R78, 0x1, R27 ;  /* 0x000000014e197824 */ /* 0x002fc800078e021b */
[C---:B------:R-:W-:Y:S01]  /*0e40*/  VIADD R10, R25.reuse, 0x60 ;  /* 0x00000060190a7836 */ /* 0x040fe20000000000 */
[CC--:B------:R-:W-:Y:S02]  /*0e50*/  LEA.HI.SX32 R26, R25.reuse, R25.reuse, 0x1b ;  /* 0x00000019191a7211 */ /* 0x0c0fe400078fdaff */
[C---:B------:R-:W-:Y:S02]  /*0e60*/  IADD3 R28, PT, PT, R25.reuse, 0x40, RZ ;  /* 0x00000040191c7810 */ /* 0x040fe40007ffe0ff */
[----:B------:R-:W-:Y:S02]  /*0e70*/  LEA R116, R26, UR23, 0x1 ;  /* 0x000000171a747c11 */ /* 0x000fe4000f8e08ff */
[C---:B------:R-:W-:Y:S02]  /*0e80*/  IADD3 R26, PT, PT, R25.reuse, 0x20, RZ ;  /* 0x00000020191a7810 */ /* 0x040fe40007ffe0ff */
[----:B------:R-:W-:Y:S02]  /*0e90*/  LEA.HI.SX32 R10, R10, R25, 0x1b ;  /* 0x000000190a0a7211 */ /* 0x000fe400078fdaff */
[----:B------:R-:W-:-:S02]  /*0ea0*/  IADD3 R30, PT, PT, R25, 0x80, RZ ;  /* 0x00000080191e7810 */ /* 0x000fc40007ffe0ff */
[C---:B------:R-:W-:Y:S02]  /*0eb0*/  IADD3 R32, PT, PT, R25.reuse, 0xa0, RZ ;  /* 0x000000a019207810 */ /* 0x040fe40007ffe0ff */
[-C--:B------:R-:W-:Y:S02]  /*0ec0*/  LEA.HI.SX32 R26, R26, R25.reuse, 0x1b ;  /* 0x000000191a1a7211 */ /* 0x080fe400078fdaff */
[-C--:B------:R-:W-:Y:S02]  /*0ed0*/  LEA.HI.SX32 R28, R28, R25.reuse, 0x1b ;  /* 0x000000191c1c7211 */ /* 0x080fe400078fdaff */
[----:B------:R-:W-:Y:S02]  /*0ee0*/  LEA R113, R10, UR23, 0x1 ;  /* 0x000000170a717c11 */ /* 0x000fe4000f8e08ff */
[----:B------:R-:W-:Y:S02]  /*0ef0*/  IADD3 R10, PT, PT, R25, 0xe0, RZ ;  /* 0x000000e0190a7810 */ /* 0x000fe40007ffe0ff */
[----:B------:R-:W-:-:S02]  /*0f00*/  LEA.HI.SX32 R30, R30, R25, 0x1b ;  /* 0x000000191e1e7211 */ /* 0x000fc400078fdaff */
[-C--:B------:R-:W-:Y:S02]  /*0f10*/  LEA.HI.SX32 R32, R32, R25.reuse, 0x1b ;  /* 0x0000001920207211 */ /* 0x080fe400078fdaff */
[----:B------:R-:W-:Y:S02]  /*0f20*/  LEA R115, R26, UR23, 0x1 ;  /* 0x000000171a737c11 */ /* 0x000fe4000f8e08ff */
[----:B------:R-:W-:Y:S02]  /*0f30*/  LEA R114, R28, UR23, 0x1 ;  /* 0x000000171c727c11 */ /* 0x000fe4000f8e08ff */
[C---:B------:R-:W-:Y:S02]  /*0f40*/  IADD3 R26, PT, PT, R25.reuse, 0x100, RZ ;  /* 0x00000100191a7810 */ /* 0x040fe40007ffe0ff */
[----:B------:R-:W-:Y:S01]  /*0f50*/  LEA.HI.SX32 R10, R10, R25, 0x1b ;  /* 0x000000190a0a7211 */ /* 0x000fe200078fdaff */
[----:B------:R-:W-:Y:S01]  /*0f60*/  VIADD R28, R25, 0x120 ;  /* 0x00000120191c7836 */ /* 0x000fe20000000000 */
[----:B------:R-:W-:-:S02]  /*0f70*/  LEA R112, R30, UR23, 0x1 ;  /* 0x000000171e707c11 */ /* 0x000fc4000f8e08ff */
[----:B------:R-:W-:Y:S02]  /*0f80*/  LEA R111, R32, UR23, 0x1 ;  /* 0x00000017206f7c11 */ /* 0x000fe4000f8e08ff */
[-C--:B------:R-:W-:Y:S02]  /*0f90*/  LEA.HI.SX32 R26, R26, R25.reuse, 0x1b ;  /* 0x000000191a1a7211 */ /* 0x080fe400078fdaff */
[C---:B------:R-:W-:Y:S02]  /*0fa0*/  IADD3 R30, PT, PT, R25.reuse, 0x140, RZ ;  /* 0x00000140191e7810 */ /* 0x040fe40007ffe0ff */
[----:B------:R-:W-:Y:S01]  /*0fb0*/  LEA R109, R10, UR23, 0x1 ;  /* 0x000000170a6d7c11 */ /* 0x000fe2000f8e08ff */
[C---:B------:R-:W-:Y:S01]  /*0fc0*/  VIADD R10, R25.reuse, 0x180 ;  /* 0x00000180190a7836 */ /* 0x040fe20000000000 */
[-C--:B------:R-:W-:Y:S02]  /*0fd0*/  LEA.HI.SX32 R28, R28, R25.reuse, 0x1b ;  /* 0x000000191c1c7211 */ /* 0x080fe400078fdaff */
[----:B------:R-:W-:Y:S01]  /*0fe0*/  LEA R108, R26, UR23, 0x1 ;  /* 0x000000171a6c7c11 */ /* 0x000fe2000f8e08ff */
[----:B------:R-:W-:Y:S01]  /*0ff0*/  VIADD R26, R25, 0x1e0 ;  /* 0x000001e0191a7836 */ /* 0x000fe20000000000 */
[----:B------:R-:W-:-:S02]  /*1000*/  LEA.HI.SX32 R30, R30, R25, 0x1b ;  /* 0x000000191e1e7211 */ /* 0x000fc400078fdaff */
[----:B------:R-:W-:Y:S02]  /*1010*/  LOP3.LUT P0, RZ, R6, 0x1, RZ, 0xc0, !PT ;  /* 0x0000000106ff7812 */ /* 0x000fe4000780c0ff */
[-C--:B------:R-:W-:Y:S02]  /*1020*/  LEA.HI.SX32 R10, R10, R25.reuse, 0x1b ;  /* 0x000000190a0a7211 */ /* 0x080fe400078fdaff */
[----:B------:R-:W-:Y:S02]  /*1030*/  LEA R107, R28, UR23, 0x1 ;  /* 0x000000171c6b7c11 */ /* 0x000fe4000f8e08ff */
[----:B------:R-:W-:Y:S02]  /*1040*/  LEA R106, R30, UR23, 0x1 ;  /* 0x000000171e6a7c11 */ /* 0x000fe4000f8e08ff */
[----:B------:R-:W-:Y:S02]  /*1050*/  LEA.HI.SX32 R26, R26, R25, 0x1b ;  /* 0x000000191a1a7211 */ /* 0x000fe400078fdaff */
[----:B------:R-:W-:-:S02]  /*1060*/  P2R R56, PR, RZ, 0x1 ;  /* 0x00000001ff387803 */ /* 0x000fc40000000000 */
[----:B------:R-:W-:Y:S02]  /*1070*/  LEA R104, R10, UR23, 0x1 ;  /* 0x000000170a687c11 */ /* 0x000fe4000f8e08ff */
[----:B------:R-:W-:Y:S02]  /*1080*/  LOP3.LUT P0, RZ, R6, 0x2, RZ, 0xc0, !PT ;  /* 0x0000000206ff7812 */ /* 0x000fe4000780c0ff */
[----:B------:R-:W-:Y:S02]  /*1090*/  LEA R101, R26, UR23, 0x1 ;  /* 0x000000171a657c11 */ /* 0x000fe4000f8e08ff */
[----:B------:R-:W-:Y:S02]  /*10a0*/  P2R R55, PR, RZ, 0x1 ;  /* 0x00000001ff377803 */ /* 0x000fe40000000000 */
[----:B------:R-:W-:-:S04]  /*10b0*/  ISETP.NE.AND P0, PT, R48, RZ, PT ;  /* 0x000000ff3000720c */ /* 0x000fc80003f05270 */
        /* <DEDUP_REMOVED lines=10> */
[----:B------:R-:W-:Y:S01]  /*1160*/  P2R R35, PR, RZ, 0x1 ;  /* 0x00000001ff237803 */ /* 0x000fe20000000000 */
[----:B--2---:R1:W-:Y:S02]  /*1170*/  STS.U16 [R116], R0 ;  /* 0x0000000074007388 */ /* 0x0043e40000000400 */
[----:B-1----:R-:W-:-:S05]  /*1180*/  VIADD R0, R25, 0xc0 ;  /* 0x000000c019007836 */ /* 0x002fca0000000000 */
[----:B------:R-:W-:-:S04]  /*1190*/  LEA.HI.SX32 R0, R0, R25, 0x1b ;  /* 0x0000001900007211 */ /* 0x000fc800078fdaff */
[----:B------:R-:W-:Y:S02]  /*11a0*/  LEA R110, R0, UR23, 0x1 ;  /* 0x00000017006e7c11 */ /* 0x000fe4000f8e08ff */
[----:B------:R-:W-:-:S04]  /*11b0*/  IADD3 R0, PT, PT, R25, 0x160, RZ ;  /* 0x0000016019007810 */ /* 0x000fc80007ffe0ff */
[----:B------:R-:W-:-:S04]  /*11c0*/  LEA.HI.SX32 R0, R0, R25, 0x1b ;  /* 0x0000001900007211 */ /* 0x000fc800078fdaff */
[----:B------:R-:W-:Y:S01]  /*11d0*/  LEA R105, R0, UR23, 0x1 ;  /* 0x0000001700697c11 */ /* 0x000fe2000f8e08ff */
[----:B-----5:R-:W-:Y:S04]  /*11e0*/  STS.U16 [R115+0x40], R5 ;  /* 0x0000400573007388 */ /* 0x020fe80000000400 */
[----:B---3--:R-:W-:Y:S04]  /*11f0*/  STS.U16 [R114+0x80], R7 ;  /* 0x0000800772007388 */ /* 0x008fe80000000400 */
[----:B----4-:R1:W-:Y:S04]  /*1200*/  STS.U16 [R113+0xc0], R12 ;  /* 0x0000c00c71007388 */ /* 0x0103e80000000400 */
[----:B------:R-:W-:Y:S01]  /*1210*/  STS.U16 [R112+0x100], R13 ;  /* 0x0001000d70007388 */ /* 0x000fe20000000400 */
[----:B-1----:R-:W-:-:S03]  /*1220*/  IADD3 R12, PT, PT, R25, 0x1a0, RZ ;  /* 0x000001a0190c7810 */ /* 0x002fc60007ffe0ff */
[----:B------:R1:W-:Y:S01]  /*1230*/  STS.U16 [R111+0x140], R14 ;  /* 0x0001400e6f007388 */ /* 0x0003e20000000400 */
[----:B------:R-:W-:-:S03]  /*1240*/  LEA.HI.SX32 R12, R12, R25, 0x1b ;  /* 0x000000190c0c7211 */ /* 0x000fc600078fdaff */
[----:B------:R-:W-:Y:S01]  /*1250*/  STS.U16 [R110+0x180], R15 ;  /* 0x0001800f6e007388 */ /* 0x000fe20000000400 */
[----:B-1----:R-:W-:-:S03]  /*1260*/  IADD3 R14, PT, PT, R25, 0x1c0, RZ ;  /* 0x000001c0190e7810 */ /* 0x002fc60007ffe0ff */
[----:B------:R-:W-:Y:S01]  /*1270*/  STS.U16 [R109+0x1c0], R16 ;  /* 0x0001c0106d007388 */ /* 0x000fe20000000400 */
[----:B------:R-:W-:-:S03]  /*1280*/  LEA.HI.SX32 R14, R14, R25, 0x1b ;  /* 0x000000190e0e7211 */ /* 0x000fc600078fdaff */
[----:B------:R-:W-:Y:S01]  /*1290*/  STS.U16 [R108+0x200], R17 ;  /* 0x000200116c007388 */ /* 0x000fe20000000400 */
[----:B------:R-:W-:Y:S02]  /*12a0*/  LEA R103, R12, UR23, 0x1 ;  /* 0x000000170c677c11 */ /* 0x000fe4000f8e08ff */
[----:B------:R-:W-:Y:S01]  /*12b0*/  LEA R102, R14, UR23, 0x1 ;  /* 0x000000170e667c11 */ /* 0x000fe2000f8e08ff */
[----:B------:R1:W-:Y:S01]  /*12c0*/  STS.U16 [R107+0x240], R18 ;  /* 0x000240126b007388 */ /* 0x0003e20000000400 */
[----:B------:R-:W-:-:S03]  /*12d0*/  IMAD R25, R27, 0xf, R25 ;  /* 0x0000000f1b197824 */ /* 0x000fc600078e0219 */
[----:B------:R-:W-:Y:S04]  /*12e0*/  STS.U16 [R106+0x280], R19 ;  /* 0x000280136a007388 */ /* 0x000fe80000000400 */
[----:B------:R2:W-:Y:S04]  /*12f0*/  STS.U16 [R105+0x2c0], R20 ;  /* 0x0002c01469007388 */ /* 0x0005e80000000400 */
[----:B------:R-:W-:Y:S01]  /*1300*/  STS.U16 [R104+0x300], R21 ;  /* 0x0003001568007388 */ /* 0x000fe20000000400 */
[----:B------:R-:W-:-:S03]  /*1310*/  VIADD R12, R25, 0x3 ;  /* 0x00000003190c7836 */ /* 0x000fc60000000000 */
[----:B------:R3:W-:Y:S01]  /*1320*/  STS.U16 [R103+0x340], R22 ;  /* 0x0003401667007388 */ /* 0x0007e20000000400 */
[----:B-1----:R-:W-:-:S03]  /*1330*/  VIADD R18, R25, 0x6 ;  /* 0x0000000619127836 */ /* 0x002fc60000000000 */
[----:B------:R-:W-:Y:S01]  /*1340*/  STS.U16 [R102+0x380], R23 ;  /* 0x0003801766007388 */ /* 0x000fe20000000400 */
[C---:B------:R-:W-:Y:S01]  /*1350*/  VIADD R30, R25.reuse, 0xc ;  /* 0x0000000c191e7836 */ /* 0x040fe20000000000 */
[C---:B------:R-:W-:Y:S01]  /*1360*/  IADD3 R0, PT, PT, R25.reuse, 0x1, RZ ;  /* 0x0000000119007810 */ /* 0x040fe20007ffe0ff */
[C---:B------:R-:W-:Y:S01]  /*1370*/  VIADD R36, R25.reuse, 0xf ;  /* 0x0000000f19247836 */ /* 0x040fe20000000000 */
[----:B------:R1:W-:Y:S01]  /*1380*/  STS.U16 [R101+0x3c0], R24 ;  /* 0x0003c01865007388 */ /* 0x0003e20000000400 */
[C---:B------:R-:W-:Y:S02]  /*1390*/  IADD3 R10, PT, PT, R25.reuse, 0x2, RZ ;  /* 0x00000002190a7810 */ /* 0x040fe40007ffe0ff */
[C---:B------:R-:W-:Y:S02]  /*13a0*/  IADD3 R14, PT, PT, R25.reuse, 0x4, RZ ;  /* 0x00000004190e7810 */ /* 0x040fe40007ffe0ff */
[C---:B------:R-:W-:Y:S02]  /*13b0*/  IADD3 R16, PT, PT, R25.reuse, 0x5, RZ ;  /* 0x0000000519107810 */ /* 0x040fe40007ffe0ff */
[----:B--2---:R-:W-:-:S02]  /*13c0*/  IADD3 R20, PT, PT, R25, 0x7, RZ ;  /* 0x0000000719147810 */ /* 0x004fc40007ffe0ff */
[C---:B---3--:R-:W-:Y:S01]  /*13d0*/  IADD3 R22, PT, PT, R25.reuse, 0x8, RZ ;  /* 0x0000000819167810 */ /* 0x048fe20007ffe0ff */
[C---:B-1----:R-:W-:Y:S01]  /*13e0*/  VIADD R24, R25.reuse, 0x9 ;  /* 0x0000000919187836 */ /* 0x042fe20000000000 */
[C---:B------:R-:W-:Y:S02]  /*13f0*/  IADD3 R26, PT, PT, R25.reuse, 0xa, RZ ;  /* 0x0000000a191a7810 */ /* 0x040fe40007ffe0ff */
[C---:B------:R-:W-:Y:S02]  /*1400*/  IADD3 R28, PT, PT, R25.reuse, 0xb, RZ ;  /* 0x0000000b191c7810 */ /* 0x040fe40007ffe0ff */
[C---:B------:R-:W-:Y:S02]  /*1410*/  IADD3 R32, PT, PT, R25.reuse, 0xd, RZ ;  /* 0x0000000d19207810 */ /* 0x040fe40007ffe0ff */
[----:B------:R-:W-:Y:S02]  /*1420*/  IADD3 R34, PT, PT, R25, 0xe, RZ ;  /* 0x0000000e19227810 */ /* 0x000fe40007ffe0ff */
[----:B------:R-:W-:-:S02]  /*1430*/  LEA.HI.SX32 R0, R0, R25, 0x1b ;  /* 0x0000001900007211 */ /* 0x000fc400078fdaff */
[-C--:B------:R-:W-:Y:S02]  /*1440*/  LEA.HI.SX32 R10, R10, R25.reuse, 0x1b ;  /* 0x000000190a0a7211 */ /* 0x080fe400078fdaff */
[-C--:B------:R-:W-:Y:S02]  /*1450*/  LEA.HI.SX32 R12, R12, R25.reuse, 0x1b ;  /* 0x000000190c0c7211 */ /* 0x080fe400078fdaff */
[-C--:B------:R-:W-:Y:S02]  /*1460*/  LEA.HI.SX32 R14, R14, R25.reuse, 0x1b ;  /* 0x000000190e0e7211 */ /* 0x080fe400078fdaff */
[-C--:B------:R-:W-:Y:S02]  /*1470*/  LEA.HI.SX32 R16, R16, R25.reuse, 0x1b ;  /* 0x0000001910107211 */ /* 0x080fe400078fdaff */
[-C--:B------:R-:W-:Y:S02]  /*1480*/  LEA.HI.SX32 R18, R18, R25.reuse, 0x1b ;  /* 0x0000001912127211 */ /* 0x080fe400078fdaff */
        /* <DEDUP_REMOVED lines=9> */
[----:B------:R-:W-:Y:S02]  /*1520*/  LEA.HI.SX32 R25, R25, R25, 0x1b ;  /* 0x0000001919197211 */ /* 0x000fe400078fdaff */
[----:B------:R-:W-:Y:S01]  /*1530*/  LEA R99, R0, UR23, 0x1 ;  /* 0x0000001700637c11 */ /* 0x000fe2000f8e08ff */
[----:B------:R-:W-:Y:S01]  /*1540*/  NOP ;  /* 0x0000000000007918 */ /* 0x000fe20000000000 */
[----:B------:R-:W-:-:S03]  /*1550*/  LEA R100, R25, UR23, 0x1 ;  /* 0x0000001719647c11 */ /* 0x000fc6000f8e08ff */
[----:B------:R-:W-:Y:S01]  /*1560*/  LDS.U16 R52, [R99+0x2] ;  /* 0x0000020063347984 */ /* 0x000fe20000000400 */
[----:B------:R-:W-:Y:S02]  /*1570*/  LEA R98, R10, UR23, 0x1 ;  /* 0x000000170a627c11 */ /* 0x000fe4000f8e08ff */
[----:B------:R-:W-:Y:S01]  /*1580*/  LEA R97, R12, UR23, 0x1 ;  /* 0x000000170c617c11 */ /* 0x000fe2000f8e08ff */
[----:B------:R-:W1:Y:S01]  /*1590*/  LDS.U16 R53, [R100] ;  /* 0x0000000064357984 */ /* 0x000e620000000400 */
[----:B------:R-:W-:Y:S02]  /*15a0*/  LEA R96, R14, UR23, 0x1 ;  /* 0x000000170e607c11 */ /* 0x000fe4000f8e08ff */
[----:B------:R-:W-:Y:S01]  /*15b0*/  LEA R95, R16, UR23, 0x1 ;  /* 0x00000017105f7c11 */ /* 0x000fe2000f8e08ff */
[----:B------:R-:W-:Y:S01]  /*15c0*/  LDS.U16 R50, [R98+0x4] ;  /* 0x0000040062327984 */ /* 0x000fe20000000400 */
[----:B------:R-:W-:Y:S02]  /*15d0*/  LEA R94, R18, UR23, 0x1 ;  /* 0x00000017125e7c11 */ /* 0x000fe4000f8e08ff */
[----:B------:R-:W-:Y:S01]  /*15e0*/  LEA R93, R20, UR23, 0x1 ;  /* 0x00000017145d7c11 */ /* 0x000fe2000f8e08ff */
[----:B------:R-:W-:Y:S01]  /*15f0*/  LDS.U16 R49, [R97+0x6] ;  /* 0x0000060061317984 */ /* 0x000fe20000000400 */
[----:B------:R-:W-:-:S02]  /*1600*/  LEA R92, R22, UR23, 0x1 ;  /* 0x00000017165c7c11 */ /* 0x000fc4000f8e08ff */
[----:B------:R-:W-:Y:S01]  /*1610*/  LEA R91, R24, UR23, 0x1 ;  /* 0x00000017185b7c11 */ /* 0x000fe2000f8e08ff */
[----:B------:R-:W-:Y:S01]  /*1620*/  LDS.U16 R47, [R96+0x8] ;  /* 0x00000800602f7984 */ /* 0x000fe20000000400 */
        /* <DEDUP_REMOVED lines=17> */
[----:B------:R-:W-:-:S02]  /*1740*/  ISETP.NE.AND P0, PT, R51, RZ, PT ;  /* 0x000000ff3300720c */ /* 0x000fc40003f05270 */
[----:B------:R-:W-:Y:S01]  /*1750*/  PRMT R5, RZ, 0x7610, R5 ;  /* 0x00007610ff057816 */ /* 0x000fe20000000005 */
[----:B------:R-:W-:Y:S01]  /*1760*/  BAR.SYNC.DEFER_BLOCKING 0x0 ;  /* 0x0000000000007b1d */ /* 0x000fe20000010000 */
[----:B------:R-:W-:-:S09]  /*1770*/  PRMT R7, RZ, 0x7610, R7 ;  /* 0x00007610ff077816 */ /* 0x000fd20000000007 */
[----:B------:R-:W2:Y:S01]  /*1780*/  @!P0 LDG.E.U16 R5, desc[UR32][R8.64] ;  /* 0x0000002008058981 */ /* 0x000ea2000c1e1500 */
[----:B------:R-:W-:Y:S02]  /*1790*/  ISETP.NE.AND P0, PT, R35, RZ, PT ;  /* 0x000000ff2300720c */ /* 0x000fe40003f05270 */
[----:B------:R-:W-:-:S11]  /*17a0*/  PRMT R11, RZ, 0x7610, R11 ;  /* 0x00007610ff0b7816 */ /* 0x000fd6000000000b */
        /* <DEDUP_REMOVED lines=53> */
[----:B------:R-:W-:Y:S02]  /*1b00*/  ISETP.NE.AND P0, PT, R51, RZ, PT ;  /* 0x000000ff3300720c */ /* 0x000fe40003f05270 */
[----:B------:R-:W-:Y:S01]  /*1b10*/  PRMT R0, RZ, 0x7610, R0 ;  /* 0x00007610ff007816 */ /* 0x000fe20000000000 */
[----:B--2---:R-:W-:Y:S04]  /*1b20*/  STS.U16 [R116], R5 ;  /* 0x0000000574007388 */ /* 0x004fe80000000400 */
[----:B---3--:R-:W-:Y:S04]  /*1b30*/  STS.U16 [R115+0x40], R7 ;  /* 0x0000400773007388 */ /* 0x008fe80000000400 */
[----:B----4-:R-:W-:Y:S04]  /*1b40*/  STS.U16 [R114+0x80], R11 ;  /* 0x0000800b72007388 */ /* 0x010fe80000000400 */
[----:B-----5:R-:W-:Y:S04]  /*1b50*/  STS.U16 [R113+0xc0], R13 ;  /* 0x0000c00d71007388 */ /* 0x020fe80000000400 */
[----:B------:R-:W-:Y:S04]  /*1b60*/  STS.U16 [R112+0x100], R15 ;  /* 0x0001000f70007388 */ /* 0x000fe80000000400 */
[----:B------:R-:W-:Y:S04]  /*1b70*/  STS.U16 [R111+0x140], R17 ;  /* 0x000140116f007388 */ /* 0x000fe80000000400 */
        /* <DEDUP_REMOVED lines=28> */
[----:B--2---:R-:W-:-:S05]  /*1d40*/  PRMT R19, RZ, 0x7610, R19 ;  /* 0x00007610ff137816 */ /* 0x004fca0000000013 */
[----:B------:R-:W2:Y:S01]  /*1d50*/  @!P0 LDG.E.U16 R0, desc[UR32][R2.64] ;  /* 0x0000002002008981 */ /* 0x000ea2000c1e1500 */
[----:B------:R-:W-:Y:S02]  /*1d60*/  ISETP.NE.AND P0, PT, R20, RZ, PT ;  /* 0x000000ff1400720c */ /* 0x000fe40003f05270 */
[----:B------:R-:W-:-:S11]  /*1d70*/  PRMT R20, RZ, 0x7610, R20 ;  /* 0x00007610ff147816 */ /* 0x000fd60000000014 */
[----:B------:R-:W5:Y:S01]  /*1d80*/  @!P0 LDG.E.U16 R19, desc[UR32][R2.64+0x40] ;  /* 0x0000402002138981 */ /* 0x000f62000c1e1500 */
[----:B------:R-:W-:Y:S02]  /*1d90*/  ISETP.NE.AND P0, PT, R22, RZ, PT ;  /* 0x000000ff1600720c */ /* 0x000fe40003f05270 */
[----:B---3--:R-:W-:-:S11]  /*1da0*/  PRMT R21, RZ, 0x7610, R21 ;  /* 0x00007610ff157816 */ /* 0x008fd60000000015 */
[----:B------:R-:W3:Y:S01]  /*1db0*/  @!P0 LDG.E.U16 R20, desc[UR32][R2.64+0x80] ;  /* 0x0000802002148981 */ /* 0x000ee2000c1e1500 */
[----:B------:R-:W-:Y:S02]  /*1dc0*/  ISETP.NE.AND P0, PT, R24, RZ, PT ;  /* 0x000000ff1800720c */ /* 0x000fe40003f05270 */
[----:B------:R-:W-:-:S11]  /*1dd0*/  PRMT R22, RZ, 0x7610, R22 ;  /* 0x00007610ff167816 */ /* 0x000fd60000000016 */
        /* <DEDUP_REMOVED lines=14> */
[----:B------:R-:W-:Y:S02]  /*1ec0*/  PRMT R29, RZ, 0x7610, R29 ;  /* 0x00007610ff1d7816 */ /* 0x000fe4000000001d */
[----:B------:R-:W-:Y:S02]  /*1ed0*/  PRMT R32, RZ, 0x7610, R32 ;  /* 0x00007610ff207816 */ /* 0x000fe40000000020 */
[----:B------:R-:W-:Y:S02]  /*1ee0*/  PRMT R35, RZ, 0x7610, R35 ;  /* 0x00007610ff237816 */ /* 0x000fe40000000023 */
[----:B------:R-:W-:Y:S02]  /*1ef0*/  PRMT R43, RZ, 0x7610, R43 ;  /* 0x00007610ff2b7816 */ /* 0x000fe4000000002b */
[----:B------:R-:W4:Y:S04]  /*1f00*/  @!P1 LDG.E.U16 R32, desc[UR32][R2.64+0x280] ;  /* 0x0002802002209981 */ /* 0x000f28000c1e1500 */
[----:B------:R-:W4:Y:S01]  /*1f10*/  @!P0 LDG.E.U16 R26, desc[UR32][R2.64+0x200] ;  /* 0x00020020021a8981 */ /* 0x000f22000c1e1500 */
[----:B------:R-:W-:-:S02]  /*1f20*/  ISETP.NE.AND P0, PT, R38, RZ, PT ;  /* 0x000000ff2600720c */ /* 0x000fc40003f05270 */
[----:B------:R-:W-:Y:S01]  /*1f30*/  PRMT R38, RZ, 0x7610, R38 ;  /* 0x00007610ff267816 */ /* 0x000fe20000000026 */
[----:B------:R-:W4:Y:S04]  /*1f40*/  @!P2 LDG.E.U16 R35, desc[UR32][R2.64+0x2c0] ;  /* 0x0002c0200223a981 */ /* 0x000f28000c1e1500 */
[----:B------:R-:W4:Y:S04]  /*1f50*/  @!P4 LDG.E.U16 R43, desc[UR32][R2.64+0x340] ;  /* 0x00034020022bc981 */ /* 0x000f28000c1e1500 */
[----:B------:R-:W4:Y:S04]  /*1f60*/  @!P3 LDG.E.U16 R38, desc[UR32][R2.64+0x300] ;  /* 0x000300200226b981 */ /* 0x000f28000c1e1500 */
[----:B------:R-:W4:Y:S01]  /*1f70*/  @!P0 LDG.E.U16 R29, desc[UR32][R2.64+0x240] ;  /* 0x00024020021d8981 */ /* 0x000f22000c1e1500 */
[----:B------:R-:W-:-:S02]  /*1f80*/  PRMT R45, RZ, 0x7610, R45 ;  /* 0x00007610ff2d7816 */ /* 0x000fc4000000002d */
[----:B------:R-:W-:-:S04]  /*1f90*/  PRMT R48, RZ, 0x7610, R48 ;  /* 0x00007610ff307816 */ /* 0x000fc80000000030 */
[----:B------:R-:W4:Y:S04]  /*1fa0*/  @!P5 LDG.E.U16 R45, desc[UR32][R2.64+0x380] ;  /* 0x00038020022dd981 */ /* 0x000f28000c1e1500 */
[----:B------:R-:W4:Y:S04]  /*1fb0*/  @!P6 LDG.E.U16 R48, desc[UR32][R2.64+0x3c0] ;  /* 0x0003c0200230e981 */ /* 0x000f28000c1e1500 */
[----:B------:R-:W-:Y:S04]  /*1fc0*/  STL [R1+0xc0], R116 ;  /* 0x0000c07401007387 */ /* 0x000fe80000100800 */
        /* <DEDUP_REMOVED lines=31> */
[----:B------:R-:W-:Y:S04]  /*21c0*/  STL [R1], RZ ;  /* 0x000000ff01007387 */ /* 0x000fe80000100800 */
[----:B--2---:R-:W-:Y:S04]  /*21d0*/  STS.U16 [R116], R0 ;  /* 0x0000000074007388 */ /* 0x004fe80000000400 */
[----:B-----5:R-:W-:Y:S04]  /*21e0*/  STS.U16 [R115+0x40], R19 ;  /* 0x0000401373007388 */ /* 0x020fe80000000400 */
[----:B---3--:R-:W-:Y:S04]  /*21f0*/  STS.U16 [R114+0x80], R20 ;  /* 0x0000801472007388 */ /* 0x008fe80000000400 */
[----:B------:R-:W-:Y:S04]  /*2200*/  STS.U16 [R113+0xc0], R21 ;  /* 0x0000c01571007388 */ /* 0x000fe80000000400 */
[----:B----4-:R-:W-:Y:S04]  /*2210*/  STS.U16 [R112+0x100], R22 ;  /* 0x0001001670007388 */ /* 0x010fe80000000400 */
        /* <DEDUP_REMOVED lines=9> */
[----:B--2---:R-:W2:Y:S04]  /*22b0*/  LDL.LU R43, [R1+0xc8] ;  /* 0x0000c800012b7983 */ /* 0x004ea80000300800 */
[----:B------:R-:W-:Y:S04]  /*22c0*/  STS.U16 [R102+0x380], R45 ;  /* 0x0003802d66007388 */ /* 0x000fe80000000400 */
[----:B------:R-:W-:Y:S01]  /*22d0*/  STS.U16 [R101+0x3c0], R48 ;  /* 0x0003c03065007388 */ /* 0x000fe20000000400 */
[----:B------:R-:W-:-:S03]  /*22e0*/  NOP ;  /* 0x0000000000007918 */ /* 0x000fc60000000000 */
[----:B------:R-:W3:Y:S04]  /*22f0*/  LDS.U16 R0, [R100] ;  /* 0x0000000064007984 */ /* 0x000ee80000000400 */
[----:B------:R-:W4:Y:S04]  /*2300*/  LDS.U16 R51, [R99+0x2] ;  /* 0x0000020063337984 */ /* 0x000f280000000400 */
[----:B------:R-:W5:Y:S04]  /*2310*/  LDS.U16 R2, [R98+0x4] ;  /* 0x0000040062027984 */ /* 0x000f680000000400 */
[----:B------:R-:W0:Y:S04]  /*2320*/  LDS.U16 R3, [R97+0x6] ;  /* 0x0000060061037984 */ /* 0x000e280000000400 */
[----:B------:R-:W0:Y:S04]  /*2330*/  LDS.U16 R38, [R96+0x8] ;  /* 0x0000080060267984 */ /* 0x000e280000000400 */
[----:B------:R-:W0:Y:S04]  /*2340*/  LDS.U16 R35, [R95+0xa] ;  /* 0x00000a005f237984 */ /* 0x000e280000000400 */
[----:B------:R-:W0:Y:S04]  /*2350*/  LDS.U16 R32, [R94+0xc] ;  /* 0x00000c005e207984 */ /* 0x000e280000000400 */
[----:B------:R-:W0:Y:S04]  /*2360*/  LDS.U16 R29, [R93+0xe] ;  /* 0x00000e005d1d7984 */ /* 0x000e280000000400 */
[----:B------:R-:W0:Y:S04]  /*2370*/  LDS.U16 R26, [R92+0x10] ;  /* 0x000010005c1a7984 */ /* 0x000e280000000400 */
[----:B------:R-:W0:Y:S01]  /*2380*/  LDS.U16 R25, [R91+0x12] ;  /* 0x000012005b197984 */ /* 0x000e220000000400 */
[----:B-1----:R-:W-:-:S03]  /*2390*/  HADD2.F32 R53, -RZ, R53.H0_H0 ;  /* 0x20000035ff357230 */ /* 0x002fc60000004100 */
[----:B------:R-:W1:Y:S01]  /*23a0*/  LDS.U16 R24, [R90+0x14] ;  /* 0x000014005a187984 */ /* 0x000e620000000400 */
[----:B---3--:R-:W-:Y:S02]  /*23b0*/  HADD2.F32 R0, -RZ, R0.H0_H0 ;  /* 0x20000000ff007230 */ /* 0x008fe40000004100 */
[----:B------:R-:W-:Y:S01]  /*23c0*/  HADD2.F32 R52, -RZ, R52.H0_H0 ;  /* 0x20000034ff347230 */ /* 0x000fe20000004100 */
[----:B------:R-:W3:Y:S01]  /*23d0*/  LDS.U16 R23, [R89+0x16] ;  /* 0x0000160059177984 */ /* 0x000ee20000000400 */
[----:B----4-:R-:W-:Y:S02]  /*23e0*/  HADD2.F32 R51, -RZ, R51.H0_H0 ;  /* 0x20000033ff337230 */ /* 0x010fe40000004100 */
[----:B------:R-:W-:Y:S01]  /*23f0*/  HADD2.F32 R50, -RZ, R50.H0_H0 ;  /* 0x20000032ff327230 */ /* 0x000fe20000004100 */
[----:B------:R-:W4:Y:S01]  /*2400*/  LDS.U16 R22, [R88+0x18] ;  /* 0x0000180058167984 */ /* 0x000f220000000400 */
[----:B-----5:R-:W-:Y:S02]  /*2410*/  HADD2.F32 R48, -RZ, R2.H0_H0 ;  /* 0x20000002ff307230 */ /* 0x020fe40000004100 */
[----:B------:R-:W-:Y:S01]  /*2420*/  HADD2.F32 R49, -RZ, R49.H0_H0 ;  /* 0x20000031ff317230 */ /* 0x000fe20000004100 */
[----:B------:R-:W5:Y:S01]  /*2430*/  LDS.U16 R21, [R87+0x1a] ;  /* 0x00001a0057157984 */ /* 0x000f620000000400 */
[----:B0-----:R-:W-:-:S02]  /*2440*/  HADD2.F32 R45, -RZ, R3.H0_H0 ;  /* 0x20000003ff2d7230 */ /* 0x001fc40000004100 */
[----:B------:R-:W-:Y:S01]  /*2450*/  HADD2.F32 R47, -RZ, R47.H0_H0 ;  /* 0x2000002fff2f7230 */ /* 0x000fe20000004100 */
[----:B------:R-:W0:Y:S01]  /*2460*/  LDS.U16 R20, [R86+0x1c] ;  /* 0x00001c0056147984 */ /* 0x000e220000000400 */
[----:B------:R-:W-:Y:S02]  /*2470*/  HADD2.F32 R38, -RZ, R38.H0_H0 ;  /* 0x20000026ff267230 */ /* 0x000fe40000004100 */
[----:B------:R-:W-:Y:S01]  /*2480*/  HADD2.F32 R46, -RZ, R46.H0_H0 ;  /* 0x2000002eff2e7230 */ /* 0x000fe20000004100 */
[----:B------:R-:W0:Y:S01]  /*2490*/  LDS.U16 R19, [R84+0x1e] ;  /* 0x00001e0054137984 */ /* 0x000e220000000400 */
        /* <DEDUP_REMOVED lines=10> */
[----:B-1----:R-:W-:Y:S02]  /*2540*/  HADD2.F32 R24, -RZ, R24.H0_H0 ;  /* 0x20000018ff187230 */ /* 0x002fe40000004100 */
[----:B------:R-:W-:Y:S02]  /*2550*/  HADD2.F32 R33, -RZ, R33.H0_H0 ;  /* 0x20000021ff217230 */ /* 0x000fe40000004100 */
[----:B---3--:R-:W-:Y:S02]  /*2560*/  HADD2.F32 R23, -RZ, R23.H0_H0 ;  /* 0x20000017ff177230 */ /* 0x008fe40000004100 */
[----:B------:R-:W-:Y:S01]  /*2570*/  FMUL.FTZ R79, R48, UR7 ;  /* 0x00000007304f7c20 */ /* 0x000fe20008410000 */
[----:B------:R-:W-:Y:S02]  /*2580*/  HADD2.F32 R31, -RZ, R31.H0_H0 ;  /* 0x2000001fff1f7230 */ /* 0x000fe40000004100 */
[----:B----4-:R-:W-:-:S02]  /*2590*/  HADD2.F32 R22, -RZ, R22.H0_H0 ;  /* 0x20000016ff167230 */ /* 0x010fc40000004100 */
[----:B------:R-:W-:Y:S02]  /*25a0*/  HADD2.F32 R30, -RZ, R30.H0_H0 ;  /* 0x2000001eff1e7230 */ /* 0x000fe40000004100 */
[----:B-----5:R-:W-:Y:S02]  /*25b0*/  HADD2.F32 R21, -RZ, R21.H0_H0 ;  /* 0x20000015ff157230 */ /* 0x020fe40000004100 */
[----:B------:R-:W-:Y:S02]  /*25c0*/  HADD2.F32 R28, -RZ, R28.H0_H0 ;  /* 0x2000001cff1c7230 */ /* 0x000fe40000004100 */
[----:B0-----:R-:W-:Y:S02]  /*25d0*/  HADD2.F32 R20, -RZ, R20.H0_H0 ;  /* 0x20000014ff147230 */ /* 0x001fe40000004100 */
[----:B------:R-:W-:Y:S02]  /*25e0*/  HADD2.F32 R27, -RZ, R27.H0_H0 ;  /* 0x2000001bff1b7230 */ /* 0x000fe40000004100 */
[----:B------:R-:W-:Y:S01]  /*25f0*/  HADD2.F32 R19, -RZ, R19.H0_H0 ;  /* 0x20000013ff137230 */ /* 0x000fe20000004100 */
[----:B------:R-:W-:Y:S01]  /*2600*/  UISETP.GE.AND UP0, UPT, UR8, 0x1, UPT ;  /* 0x000000010800788c */ /* 0x000fe2000bf06270 */
[----:B------:R-:W-:Y:S01]  /*2610*/  HFMA2 R154, -RZ, RZ, 0, 0 ;  /* 0x00000000ff9a7431 */ /* 0x000fe200000001ff */
[----:B------:R-:W-:-:S02]  /*2620*/  CS2R R60, SRZ ;  /* 0x00000000003c7805 */ /* 0x000fc4000001ff00 */
[----:B------:R-:W-:Y:S02]  /*2630*/  CS2R R164, SRZ ;  /* 0x0000000000a47805 */ /* 0x000fe4000001ff00 */
[----:B------:R-:W-:Y:S02]  /*2640*/  CS2R R160, SRZ ;  /* 0x0000000000a07805 */ /* 0x000fe4000001ff00 */
[----:B------:R-:W-:Y:S02]  /*2650*/  CS2R R158, SRZ ;  /* 0x00000000009e7805 */ /* 0x000fe4000001ff00 */
[----:B------:R-:W-:Y:S02]  /*2660*/  CS2R R58, SRZ ;  /* 0x00000000003a7805 */ /* 0x000fe4000001ff00 */
[----:B------:R-:W-:Y:S02]  /*2670*/  CS2R R56, SRZ ;  /* 0x0000000000387805 */ /* 0x000fe4000001ff00 */
[----:B------:R-:W-:Y:S01]  /*2680*/  CS2R R54, SRZ ;  /* 0x0000000000367805 */ /* 0x000fe2000001ff00 */
        /* <DEDUP_REMOVED lines=12> */
[----:B------:R-:W-:Y:S01]  /*2750*/  FMUL.FTZ R3, R51, UR7 ;  /* 0x0000000733037c20 */ /* 0x000fe20008410000 */
[----:B------:R0:W-:Y:S04]  /*2760*/  STL [R1+0x40], R43 ;  /* 0x0000402b01007387 */ /* 0x0001e80000100800 */
[----:B------:R1:W-:Y:S01]  /*2770*/  STL [R1+0x3c], R3 ;  /* 0x00003c0301007387 */ /* 0x0003e20000100800 */
[----:B0-----:R-:W-:Y:S01]  /*2780*/  FMUL.FTZ R43, R45, UR7 ;  /* 0x000000072d2b7c20 */ /* 0x001fe20008410000 */
[----:B-1----:R-:W-:Y:S01]  /*2790*/  FFMA.FTZ R3, R23, R33, R2 ;  /* 0x0000002117037223 */ /* 0x002fe20000010002 */
[----:B------:R-:W-:Y:S01]  /*27a0*/  FMUL.FTZ R2, R38, UR7 ;  /* 0x0000000726027c20 */ /* 0x000fe20008410000 */
[----:B------:R0:W-:Y:S04]  /*27b0*/  STL [R1+0x38], R79 ;  /* 0x0000384f01007387 */ /* 0x0001e80000100800 */
[----:B------:R1:W-:Y:S04]  /*27c0*/  STL [R1+0x34], R43 ;  /* 0x0000342b01007387 */ /* 0x0003e80000100800 */
[----:B------:R2:W-:Y:S01]  /*27d0*/  STL [R1+0x30], R2 ;  /* 0x0000300201007387 */ /* 0x0005e20000100800 */
[----:B0-----:R-:W-:Y:S01]  /*27e0*/  FMUL.FTZ R79, R35, UR7 ;  /* 0x00000007234f7c20 */ /* 0x001fe20008410000 */
[----:B-1----:R-:W-:-:S04]  /*27f0*/  FMUL.FTZ R43, R32, UR7 ;  /* 0x00000007202b7c20 */ /* 0x002fc80008410000 */
[----:B------:R0:W-:Y:S01]  /*2800*/  STL [R1+0x2c], R79 ;  /* 0x00002c4f01007387 */ /* 0x0001e20000100800 */
[----:B--2---:R-:W-:Y:S01]  /*2810*/  FFMA.FTZ R2, R22, R31, R3 ;  /* 0x0000001f16027223 */ /* 0x004fe20000010003 */
[----:B------:R-:W-:Y:S02]  /*2820*/  FMUL.FTZ R3, R29, UR7 ;  /* 0x000000071d037c20 */ /* 0x000fe40008410000 */
[----:B------:R1:W-:Y:S01]  /*2830*/  STL [R1+0x28], R43 ;  /* 0x0000282b01007387 */ /* 0x0003e20000100800 */
[----:B0-----:R-:W-:-:S03]  /*2840*/  FMUL.FTZ R79, R26, UR7 ;  /* 0x000000071a4f7c20 */ /* 0x001fc60008410000 */
[----:B------:R0:W-:Y:S01]  /*2850*/  STL [R1+0x24], R3 ;  /* 0x0000240301007387 */ /* 0x0001e20000100800 */
[----:B-1----:R-:W-:-:S03]  /*2860*/  FMUL.FTZ R43, R25, UR7 ;  /* 0x00000007192b7c20 */ /* 0x002fc60008410000 */
[----:B------:R1:W-:Y:S01]  /*2870*/  STL [R1+0x20], R79 ;  /* 0x0000204f01007387 */ /* 0x0003e20000100800 */
[----:B0-----:R-:W-:Y:S01]  /*2880*/  FFMA.FTZ R3, R21, R30, R2 ;  /* 0x0000001e15037223 */ /* 0x001fe20000010002 */
[----:B------:R-:W-:Y:S02]  /*2890*/  FMUL.FTZ R2, R24, UR7 ;  /* 0x0000000718027c20 */ /* 0x000fe40008410000 */
[----:B------:R0:W-:Y:S01]  /*28a0*/  STL [R1+0x1c], R43 ;  /* 0x00001c2b01007387 */ /* 0x0001e20000100800 */
[----:B-1----:R-:W-:-:S03]  /*28b0*/  FMUL.FTZ R79, R23, UR7 ;  /* 0x00000007174f7c20 */ /* 0x002fc60008410000 */
[----:B------:R1:W-:Y:S01]  /*28c0*/  STL [R1+0x18], R2 ;  /* 0x0000180201007387 */ /* 0x0003e20000100800 */
[----:B0-----:R-:W-:-:S03]  /*28d0*/  FMUL.FTZ R43, R22, UR7 ;  /* 0x00000007162b7c20 */ /* 0x001fc60008410000 */
[----:B------:R0:W-:Y:S01]  /*28e0*/  STL [R1+0x14], R79 ;  /* 0x0000144f01007387 */ /* 0x0001e20000100800 */
[----:B-1----:R-:W-:-:S03]  /*28f0*/  FFMA.FTZ R2, R20, R28, R3 ;  /* 0x0000001c14027223 */ /* 0x002fc60000010003 */
[----:B------:R1:W-:Y:S01]  /*2900*/  STL [R1+0x10], R43 ;  /* 0x0000102b01007387 */ /* 0x0003e20000100800 */
[C---:B------:R-:W-:Y:S01]  /*2910*/  FMUL.FTZ R3, R19.reuse, UR7 ;  /* 0x0000000713037c20 */ /* 0x040fe20008410000 */
[----:B------:R-:W-:Y:S01]  /*2920*/  FFMA.FTZ R2, R19, R27, R2 ;  /* 0x0000001b13027223 */ /* 0x000fe20000010002 */
[----:B0-----:R-:W-:Y:S01]  /*2930*/  FMUL.FTZ R79, R21, UR7 ;  /* 0x00000007154f7c20 */ /* 0x001fe20008410000 */
[----:B-1----:R-:W-:-:S04]  /*2940*/  FMUL.FTZ R43, R20, UR7 ;  /* 0x00000007142b7c20 */ /* 0x002fc80008410000 */
[----:B------:R0:W-:Y:S04]  /*2950*/  STL [R1+0xc], R79 ;  /* 0x00000c4f01007387 */ /* 0x0001e80000100800 */
[----:B------:R0:W-:Y:S04]  /*2960*/  STL [R1+0x8], R43 ;  /* 0x0000082b01007387 */ /* 0x0001e80000100800 */
[----:B------:R0:W-:Y:S04]  /*2970*/  STL [R1+0xc8], R2 ;  /* 0x0000c80201007387 */ /* 0x0001e80000100800 */
[----:B------:R0:W-:Y:S01]  /*2980*/  STL [R1+0x4], R3 ;  /* 0x0000040301007387 */ /* 0x0001e20000100800 */
[----:B------:R-:W-:Y:S06]  /*2990*/  BAR.SYNC.DEFER_BLOCKING 0x0 ;  /* 0x0000000000007b1d */ /* 0x000fec0000010000 */
[----:B------:R-:W-:Y:S05]  /*29a0*/  BRA.U !UP0, `(.L_x_319) ;  /* 0x0000004508507547 */ /* 0x000fea000b800000 */
[----:B------:R-:W1:Y:S01]  /*29b0*/  S2UR UR8, SR_CTAID.Y ;  /* 0x00000000000879c3 */ /* 0x000e620000002600 */
[----:B------:R-:W1:Y:S01]  /*29c0*/  LDCU.64 UR30, c[0x0][0x3b8] ;  /* 0x00007700ff1e77ac */ /* 0x000e620008000a00 */
[----:B0-----:R-:W0:Y:S01]  /*29d0*/  S2R R79, SR_TID.X ;  /* 0x00000000004f7919 */ /* 0x001e220000002100 */
[----:B------:R-:W-:Y:S01]  /*29e0*/  HADD2.F32 R11, -RZ, R11.H0_H0 ;  /* 0x2000000bff0b7230 */ /* 0x000fe20000004100 */
[----:B------:R-:W-:Y:S01]  /*29f0*/  LOP3.LUT R6, R6, 0xfffffffb, RZ, 0xc0, !PT ;  /* 0xfffffffb06067812 */ /* 0x000fe200078ec0ff */
[----:B------:R-:W2:Y:S01]  /*2a00*/  LDCU.64 UR24, c[0x0][0x3a0] ;  /* 0x00007400ff1877ac */ /* 0x000ea20008000a00 */
[----:B------:R-:W-:Y:S01]  /*2a10*/  HADD2.F32 R12, -RZ, R12.H0_H0 ;  /* 0x2000000cff0c7230 */ /* 0x000fe20000004100 */
[----:B------:R-:W-:Y:S01]  /*2a20*/  MOV R61, RZ ;  /* 0x000000ff003d7202 */ /* 0x000fe20000000f00 */
[----:B------:R-:W-:Y:S01]  /*2a30*/  HADD2.F32 R13, -RZ, R13.H0_H0 ;  /* 0x2000000dff0d7230 */ /* 0x000fe20000004100 */
[----:B------:R-:W-:Y:S01]  /*2a40*/  UISETP.NE.AND UP0, UPT, UR10, 0x1, UPT ;  /* 0x000000010a00788c */ /* 0x000fe2000bf05270 */
[----:B------:R-:W-:Y:S01]  /*2a50*/  HADD2.F32 R10, -RZ, R10.H0_H0 ;  /* 0x2000000aff0a7230 */ /* 0x000fe20000004100 */
[----:B------:R-:W3:Y:S01]  /*2a60*/  LDCU UR49, c[0x0][0x394] ;  /* 0x00007280ff3177ac */ /* 0x000ee20008000800 */
[----:B------:R-:W-:-:S02]  /*2a70*/  HADD2.F32 R2, -RZ, R15.H0_H0 ;  /* 0x2000000fff027230 */ /* 0x000fc40000004100 */
[----:B------:R-:W-:Y:S01]  /*2a80*/  FADD.FTZ R15, R13, UR6 ;  /* 0x000000060d0f7e21 */ /* 0x000fe20008010000 */
[----:B------:R-:W-:Y:S01]  /*2a90*/  HADD2.F32 R3, -RZ, R16.H0_H0 ;  /* 0x20000010ff037230 */ /* 0x000fe20000004100 */
[----:B------:R-:W-:Y:S01]  /*2aa0*/  PLOP3.LUT P2, PT, PT, PT, UP0, 0x80, 0x8 ;  /* 0x000000000008781c */ /* 0x000fe20003f4f008 */
[----:B------:R-:W-:Y:S02]  /*2ab0*/  HADD2.F32 R14, -RZ, R14.H0_H0 ;  /* 0x2000000eff0e7230 */ /* 0x000fe40000004100 */
[----:B------:R-:W-:Y:S01]  /*2ac0*/  FADD.FTZ R16, R12, UR6 ;  /* 0x000000060c107e21 */ /* 0x000fe20008010000 */
[----:B------:R-:W-:Y:S01]  /*2ad0*/  HADD2.F32 R43, -RZ, R18.H0_H0 ;  /* 0x20000012ff2b7230 */ /* 0x000fe20000004100 */
[----:B------:R-:W-:Y:S01]  /*2ae0*/  ISETP.EQ.AND P2, PT, R4, RZ, P2 ;  /* 0x000000ff0400720c */ /* 0x000fe20001742270 */
[----:B------:R-:W-:Y:S02]  /*2af0*/  HADD2.F32 R4, -RZ, R17.H0_H0 ;  /* 0x20000011ff047230 */ /* 0x000fe40000004100 */
[----:B------:R-:W-:Y:S01]  /*2b00*/  FADD.FTZ R17, R11, UR6 ;  /* 0x000000060b117e21 */ /* 0x000fe20008010000 */
[----:B------:R-:W-:-:S02]  /*2b10*/  HADD2.F32 R40, -RZ, R40.H0_H0 ;  /* 0x20000028ff287230 */ /* 0x000fc40000004100 */
[----:B------:R-:W-:Y:S01]  /*2b20*/  FADD.FTZ R18, R10, UR6 ;  /* 0x000000060a127e21 */ /* 0x000fe20008010000 */
[----:B-1----:R-:W-:Y:S01]  /*2b30*/  UIMAD.WIDE.U32 UR14, UR8, UR30, URZ ;  /* 0x0000001e080e72a5 */ /* 0x002fe2000f8e00ff */
[----:B------:R-:W-:Y:S01]  /*2b40*/  HADD2.F32 R41, -RZ, R41.H0_H0 ;  /* 0x20000029ff297230 */ /* 0x000fe20000004100 */
[----:B------:R-:W-:Y:S01]  /*2b50*/  UIMAD UR30, UR10, -0x800, UR28 ;  /* 0xfffff8000a1e78a4 */ /* 0x000fe2000f8e021c */
[----:B------:R-:W-:Y:S01]  /*2b60*/  HADD2.F32 R42, -RZ, R42.H0_H0 ;  /* 0x2000002aff2a7230 */ /* 0x000fe20000004100 */
[----:B--2---:R-:W-:Y:S01]  /*2b70*/  UIMAD.WIDE.U32 UR12, UR8, UR24, URZ ;  /* 0x00000018080c72a5 */ /* 0x004fe2000f8e00ff */
[----:B------:R-:W-:Y:S01]  /*2b80*/  HADD2.F32 R5, -RZ, R5.H0_H0 ;  /* 0x20000005ff057230 */ /* 0x000fe20000004100 */
[----:B------:R-:W-:Y:S01]  /*2b90*/  UIADD3 UR30, UPT, UPT, UR30, 0x800, URZ ;  /* 0x000008001e1e7890 */ /* 0x000fe2000fffe0ff */
[----:B------:R-:W-:Y:S02]  /*2ba0*/  HADD2.F32 R62, -RZ, R7.H0_H0 ;  /* 0x20000007ff3e7230 */ /* 0x000fe40000004100 */
[----:B------:R-:W-:Y:S01]  /*2bb0*/  FADD.FTZ R13, R2, UR6 ;  /* 0x00000006020d7e21 */ /* 0x000fe20008010000 */
[----:B------:R-:W-:-:S02]  /*2bc0*/  HADD2.F32 R63, -RZ, R8.H0_H0 ;  /* 0x20000008ff3f7230 */ /* 0x000fc40000004100 */
[----:B------:R-:W-:Y:S01]  /*2bd0*/  FADD.FTZ R12, R3, UR6 ;  /* 0x00000006030c7e21 */ /* 0x000fe20008010000 */
[----:B------:R-:W-:Y:S01]  /*2be0*/  HADD2.F32 R64, -RZ, R9.H0_H0 ;  /* 0x20000009ff407230 */ /* 0x000fe20000004100 */
[----:B------:R-:W-:Y:S01]  /*2bf0*/  ISETP.GE.AND P0, PT, R77, UR30, PT ;  /* 0x0000001e4d007c0c */ /* 0x000fe2000bf06270 */
        /* <DEDUP_REMOVED lines=10> */
[----:B------:R-:W-:-:S02]  /*2ca0*/  UIMAD UR29, UR8, UR25, UR13 ;  /* 0x00000019081d72a4 */ /* 0x000fc4000f8e020d */
[----:B------:R-:W-:Y:S01]  /*2cb0*/  @P0 LOP3.LUT R6, R6, 0x4, RZ, 0xfc, !PT ;  /* 0x0000000406060812 */ /* 0x000fe200078efcff */
[----:B------:R-:W-:Y:S01]  /*2cc0*/  UIMAD UR31, UR8, UR31, UR15 ;  /* 0x0000001f081f72a4 */ /* 0x000fe2000f8e020f */
[----:B------:R-:W1:Y:S01]  /*2cd0*/  LDCU UR50, c[0x0][0x38c] ;  /* 0x00007180ff3277ac */ /* 0x000e620008000800 */
[----:B------:R-:W2:Y:S01]  /*2ce0*/  LDCU UR28, c[0x0][0x388] ;  /* 0x00007100ff1c77ac */ /* 0x000ea20008000800 */
[----:B------:R-:W4:Y:S01]  /*2cf0*/  LDCU.64 UR36, c[0x0][0x3a8] ;  /* 0x00007500ff2477ac */ /* 0x000f220008000a00 */
[----:B------:R-:W0:Y:S01]  /*2d00*/  LDCU.64 UR38, c[0x0][0x3c0] ;  /* 0x00007800ff2677ac */ /* 0x000e220008000a00 */
[----:B------:R-:W0:Y:S01]  /*2d10*/  LDCU.64 UR40, c[0x0][0x3e0] ;  /* 0x00007c00ff2877ac */ /* 0x000e220008000a00 */
[----:B------:R-:W0:Y:S01]  /*2d20*/  LDCU.64 UR42, c[0x0][0x4e0] ;  /* 0x00009c00ff2a77ac */ /* 0x000e220008000a00 */
[----:B------:R-:W0:Y:S01]  /*2d30*/  LDCU.64 UR44, c[0x0][0x4f0] ;  /* 0x00009e00ff2c77ac */ /* 0x000e220008000a00 */
[----:B------:R-:W0:Y:S01]  /*2d40*/  LDCU.64 UR46, c[0x0][0x540] ;  /* 0x0000a800ff2e77ac */ /* 0x000e220008000a00 */
[----:B------:R-:W0:Y:S01]  /*2d50*/  LDCU.128 UR24, c[0x0][0x440] ;  /* 0x00008800ff1877ac */ /* 0x000e220008000c00 */
[----:B---3--:R-:W-:-:S05]  /*2d60*/  UMOV UR8, URZ ;  /* 0x000000ff00087c82 */ /* 0x008fca0008000000 */
.L_x_364:
[----:B------:R-:W-:Y:S01]  /*2d70*/  MOV R40, R77 ;  /* 0x0000004d00287202 */ /* 0x000fe20000000f00 */
[----:B0-----:R-:W-:Y:S01]  /*2d80*/  IMAD.U32 R43, RZ, RZ, UR40 ;  /* 0x00000028ff2b7e24 */ /* 0x001fe2000f8e00ff */
[----:B------:R-:W3:Y:S01]  /*2d90*/  LDL R94, [R1+0xc0] ;  /* 0x0000c000015e7983 */ /* 0x000ee20000100800 */
[----:B------:R-:W-:Y:S01]  /*2da0*/  IMAD.MOV.U32 R41, RZ, RZ, RZ ;  /* 0x000000ffff297224 */ /* 0x000fe200078e00ff */
[----:B------:R-:W-:Y:S02]  /*2db0*/  MOV R63, UR41 ;  /* 0x00000029003f7c02 */ /* 0x000fe40008000f00 */
[----:B------:R-:W-:Y:S01]  /*2dc0*/  LOP3.LUT R75, R77, 0x40, RZ, 0xfc, !PT ;  /* 0x000000404d4b7812 */ /* 0x000fe200078efcff */
[----:B------:R-:W-:Y:S01]  /*2dd0*/  IMAD.WIDE.U32 R42, R43, UR8, R40 ;  /* 0x000000082b2a7c25 */ /* 0x000fe2000f8e0028 */
[----:B------:R-:W-:Y:S01]  /*2de0*/  LOP3.LUT P6, RZ, R6, 0x4, RZ, 0xc0, !PT ;  /* 0x0000000406ff7812 */ /* 0x000fe200078cc0ff */
[----:B------:R-:W5:Y:S02]  /*2df0*/  LDL R106, [R1+0xbc] ;  /* 0x0000bc00016a7983 */ /* 0x000f640000100800 */
[----:B------:R-:W-:Y:S01]  /*2e00*/  IMAD R41, R63, UR8, R43 ;  /* 0x000000083f297c24 */ /* 0x000fe2000f8e022b */
[----:B------:R-:W-:Y:S01]  /*2e10*/  LEA R40, P1, R42, UR21, 0x1 ;  /* 0x000000152a287c11 */ /* 0x000fe2000f8208ff */
[----:B------:R-:W2:Y:S01]  /*2e20*/  LDL R105, [R1+0xb8] ;  /* 0x0000b80001697983 */ /* 0x000ea20000100800 */
[----:B------:R-:W-:-:S02]  /*2e30*/  LOP3.LUT R76, R77, 0x20, RZ, 0xfc, !PT ;  /* 0x000000204d4c7812 */ /* 0x000fc400078efcff */
[----:B------:R-:W-:Y:S01]  /*2e40*/  LEA.HI.X R41, R42, UR22, R41, 0x1, P1 ;  /* 0x000000162a297c11 */ /* 0x000fe200088f0c29 */
[----:B------:R-:W2:Y:S01]  /*2e50*/  LDL R104, [R1+0xb4] ;  /* 0x0000b40001687983 */ /* 0x000ea20000100800 */
[----:B------:R-:W-:Y:S02]  /*2e60*/  ISETP.GE.AND P1, PT, R75, UR30, PT ;  /* 0x0000001e4b007c0c */ /* 0x000fe4000bf26270 */
[C---:B------:R-:W-:Y:S01]  /*2e70*/  LOP3.LUT R74, R77.reuse, 0x60, RZ, 0xfc, !PT ;  /* 0x000000604d4a7812 */ /* 0x040fe200078efcff */
[----:B------:R-:W4:Y:S01]  /*2e80*/  @!P6 LDG.E.U16 R65, desc[UR32][R40.64] ;  /* 0x000000202841e981 */ /* 0x000f22000c1e1500 */
[----:B------:R-:W-:Y:S02]  /*2e90*/  ISETP.GE.AND P0, PT, R76, UR30, PT ;  /* 0x0000001e4c007c0c */ /* 0x000fe4000bf06270 */
[----:B------:R-:W-:Y:S01]  /*2ea0*/  LOP3.LUT R73, R77, 0x80, RZ, 0xfc, !PT ;  /* 0x000000804d497812 */ /* 0x000fe200078efcff */
[----:B------:R-:W2:Y:S01]  /*2eb0*/  LDL R103, [R1+0xb0] ;  /* 0x0000b00001677983 */ /* 0x000ea20000100800 */
[----:B------:R-:W-:-:S02]  /*2ec0*/  ISETP.GE.AND P3, PT, R74, UR30, PT ;  /* 0x0000001e4a007c0c */ /* 0x000fc4000bf66270 */
[----:B------:R-:W-:Y:S01]  /*2ed0*/  ISETP.GE.AND P4, PT, R73, UR30, PT ;  /* 0x0000001e49007c0c */ /* 0x000fe2000bf86270 */
[----:B------:R-:W2:Y:S04]  /*2ee0*/  LDL R102, [R1+0xac] ;  /* 0x0000ac0001667983 */ /* 0x000ea80000100800 */
[----:B------:R-:W3:Y:S04]  /*2ef0*/  @!P1 LDG.E.U16 R42, desc[UR32][R40.64+0x80] ;  /* 0x00008020282a9981 */ /* 0x000ee8000c1e1500 */
[----:B------:R-:W5:Y:S04]  /*2f00*/  @!P0 LDG.E.U16 R43, desc[UR32][R40.64+0x40] ;  /* 0x00004020282b8981 */ /* 0x000f68000c1e1500 */
[----:B------:R-:W2:Y:S04]  /*2f10*/  @!P3 LDG.E.U16 R63, desc[UR32][R40.64+0xc0] ;  /* 0x0000c020283fb981 */ /* 0x000ea8000c1e1500 */
[----:B------:R-:W2:Y:S01]  /*2f20*/  @!P4 LDG.E.U16 R62, desc[UR32][R40.64+0x100] ;  /* 0x00010020283ec981 */ /* 0x000ea2000c1e1500 */
[----:B------:R-:W-:-:S02]  /*2f30*/  LOP3.LUT R72, R77, 0xa0, RZ, 0xfc, !PT ;  /* 0x000000a04d487812 */ /* 0x000fc400078efcff */
[----:B------:R-:W-:Y:S02]  /*2f40*/  CS2R R80, SRZ ;  /* 0x0000000000507805 */ /* 0x000fe4000001ff00 */
[----:B-1----:R-:W-:Y:S02]  /*2f50*/  CS2R R82, SRZ ;  /* 0x0000000000527805 */ /* 0x002fe4000001ff00 */
[C---:B------:R-:W-:Y:S01]  /*2f60*/  LOP3.LUT R71, R77.reuse, 0xc0, RZ, 0xfc, !PT ;  /* 0x000000c04d477812 */ /* 0x040fe200078efcff */
[----:B------:R-:W2:Y:S01]  /*2f70*/  LDL R101, [R1+0xa8] ;  /* 0x0000a80001657983 */ /* 0x000ea20000100800 */
[----:B------:R-:W-:Y:S02]  /*2f80*/  ISETP.GE.AND P5, PT, R72, UR30, PT ;  /* 0x0000001e48007c0c */ /* 0x000fe4000bfa6270 */
[C---:B------:R-:W-:Y:S01]  /*2f90*/  LOP3.LUT R69, R77.reuse, 0x100, RZ, 0xfc, !PT ;  /* 0x000001004d457812 */ /* 0x040fe200078efcff */
[----:B------:R-:W2:Y:S01]  /*2fa0*/  LDL R100, [R1+0xa4] ;  /* 0x0000a40001647983 */ /* 0x000ea20000100800 */
[----:B------:R-:W-:-:S02]  /*2fb0*/  LOP3.LUT R68, R77, 0x120, RZ, 0xfc, !PT ;  /* 0x000001204d447812 */ /* 0x000fc400078efcff */
[C---:B------:R-:W-:Y:S01]  /*2fc0*/  LOP3.LUT R70, R77.reuse, 0xe0, RZ, 0xfc, !PT ;  /* 0x000000e04d467812 */ /* 0x040fe200078efcff */
[----:B------:R-:W-:Y:S01]  /*2fd0*/  UMOV UR34, UR12 ;  /* 0x0000000c00227c82 */ /* 0x000fe20008000000 */
[----:B------:R-:W-:Y:S01]  /*2fe0*/  UMOV UR35, UR29 ;  /* 0x0000001d00237c82 */ /* 0x000fe20008000000 */
[C---:B------:R-:W-:Y:S01]  /*2ff0*/  LOP3.LUT R67, R77.reuse, 0x140, RZ, 0xfc, !PT ;  /* 0x000001404d437812 */ /* 0x040fe200078efcff */
[----:B------:R-:W2:Y:S04]  /*3000*/  LDL R99, [R1+0xa0] ;  /* 0x0000a00001637983 */ /* 0x000ea80000100800 */
[----:B------:R-:W2:Y:S01]  /*3010*/  @!P5 LDG.E.U16 R64, desc[UR32][R40.64+0x140] ;  /* 0x000140202840d981 */ /* 0x000ea2000c1e1500 */
[----:B------:R-:W-:-:S03]  /*3020*/  LOP3.LUT R66, R77, 0x160, RZ, 0xfc, !PT ;  /* 0x000001604d427812 */ /* 0x000fc600078efcff */
[----:B------:R-:W2:Y:S04]  /*3030*/  LDL R98, [R1+0x9c] ;  /* 0x00009c0001627983 */ /* 0x000ea80000100800 */
[----:B------:R-:W2:Y:S04]  /*3040*/  LDL R97, [R1+0x98] ;  /* 0x0000980001617983 */ /* 0x000ea80000100800 */
[----:B------:R-:W2:Y:S04]  /*3050*/  LDL R96, [R1+0x94] ;  /* 0x0000940001607983 */ /* 0x000ea80000100800 */
[----:B------:R-:W2:Y:S01]  /*3060*/  LDL R95, [R1+0x90] ;  /* 0x00009000015f7983 */ /* 0x000ea20000100800 */
[----:B----4-:R-:W-:-:S02]  /*3070*/  @!P6 PRMT R80, R65, 0x5410, RZ ;  /* 0x000054104150e816 */ /* 0x010fc400000000ff */
[----:B---3--:R-:W-:Y:S02]  /*3080*/  @!P1 PRMT R82, R42, 0x5410, RZ ;  /* 0x000054102a529816 */ /* 0x008fe400000000ff */
[----:B-----5:R-:W-:Y:S02]  /*3090*/  @!P0 PRMT R80, R80, 0x5410, R43 ;  /* 0x0000541050508816 */ /* 0x020fe4000000002b */
[----:B------:R-:W-:Y:S02]  /*30a0*/  ISETP.GE.AND P0, PT, R71, UR30, PT ;  /* 0x0000001e47007c0c */ /* 0x000fe4000bf06270 */
[----:B--2---:R-:W-:Y:S02]  /*30b0*/  @!P3 PRMT R82, R82, 0x5410, R63 ;  /* 0x000054105252b816 */ /* 0x004fe4000000003f */
[----:B------:R-:W-:Y:S02]  /*30c0*/  ISETP.GE.AND P3, PT, R69, UR30, PT ;  /* 0x0000001e45007c0c */ /* 0x000fe4000bf66270 */
[----:B------:R-:W-:-:S02]  /*30d0*/  @!P4 PRMT R81, R62, 0x5410, RZ ;  /* 0x000054103e51c816 */ /* 0x000fc400000000ff */
[----:B------:R-:W-:-:S05]  /*30e0*/  ISETP.GE.AND P4, PT, R68, UR30, PT ;  /* 0x0000001e44007c0c */ /* 0x000fca000bf86270 */
[----:B------:R-:W2:Y:S04]  /*30f0*/  @!P0 LDG.E.U16 R65, desc[UR32][R40.64+0x180] ;  /* 0x0001802028418981 */ /* 0x000ea8000c1e1500 */
[----:B------:R-:W3:Y:S04]  /*3100*/  @!P3 LDG.E.U16 R84, desc[UR32][R40.64+0x200] ;  /* 0x000200202854b981 */ /* 0x000ee8000c1e1500 */
[----:B------:R-:W4:Y:S01]  /*3110*/  @!P4 LDG.E.U16 R85, desc[UR32][R40.64+0x240] ;  /* 0x000240202855c981 */ /* 0x000f22000c1e1500 */
[----:B------:R-:W-:-:S13]  /*3120*/  ISETP.GE.AND P1, PT, R70, UR30, PT ;  /* 0x0000001e46007c0c */ /* 0x000fda000bf26270 */
[----:B------:R-:W5:Y:S01]  /*3130*/  @!P1 LDG.E.U16 R62, desc[UR32][R40.64+0x1c0] ;  /* 0x0001c020283e9981 */ /* 0x000f62000c1e1500 */
[----:B------:R-:W-:Y:S01]  /*3140*/  UIMAD.WIDE.U32 UR34, UR8, UR36, UR34 ;  /* 0x00000024082272a5 */ /* 0x000fe2000f8e0022 */
[----:B------:R-:W-:Y:S02]  /*3150*/  @!P5 PRMT R81, R81, 0x5410, R64 ;  /* 0x000054105151d816 */ /* 0x000fe40000000040 */
[----:B------:R-:W-:Y:S01]  /*3160*/  ISETP.GE.AND P5, PT, R67, UR30, PT ;  /* 0x0000001e43007c0c */ /* 0x000fe2000bfa6270 */
[----:B------:R-:W-:Y:S02]  /*3170*/  UIMAD UR23, UR8, UR37, UR35 ;  /* 0x00000025081772a4 */ /* 0x000fe4000f8e0223 */
[----:B------:R-:W-:-:S04]  /*3180*/  ULEA UR35, UP0, UR34, UR24, 0x2 ;  /* 0x0000001822237291 */ /* 0x000fc8000f8010ff */
[----:B------:R-:W-:Y:S02]  /*3190*/  ULEA.HI.X UR34, UR34, UR25, UR23, 0x2, UP0 ;  /* 0x0000001922227291 */ /* 0x000fe400080f1417 */
[----:B------:R-:W-:-:S04]  /*31a0*/  MOV R42, UR35 ;  /* 0x00000023002a7c02 */ /* 0x000fc80008000f00 */
[----:B------:R-:W-:Y:S01]  /*31b0*/  MOV R43, UR34 ;  /* 0x00000022002b7c02 */ /* 0x000fe20008000f00 */
[----:B------:R-:W5:Y:S04]  /*31c0*/  @!P5 LDG.E.U16 R86, desc[UR32][R40.64+0x280] ;  /* 0x000280202856d981 */ /* 0x000f68000c1e1500 */
[----:B------:R0:W5:Y:S01]  /*31d0*/  LDG.E R89, desc[UR32][R42.64] ;  /* 0x000000202a597981 */ /* 0x000162000c1e1900 */
[----:B------:R-:W-:Y:S01]  /*31e0*/  LOP3.LUT R64, R77, 0x1a0, RZ, 0xfc, !PT ;  /* 0x000001a04d407812 */ /* 0x000fe200078efcff */
[----:B0-----:R-:W-:Y:S02]  /*31f0*/  IMAD.MOV.U32 R42, RZ, RZ, RZ ;  /* 0x000000ffff2a7224 */ /* 0x001fe400078e00ff */
[----:B------:R0:W-:Y:S04]  /*3200*/  STS.U16 [R94], R80 ;  /* 0x000000505e007388 */ /* 0x0001e80000000400 */
[----:B0-----:R-:W5:Y:S01]  /*3210*/  LDL R94, [R1+0x8c] ;  /* 0x00008c00015e7983 */ /* 0x001f620000100800 */
[----:B--2---:R-:W-:-:S02]  /*3220*/  @!P0 PRMT R83, R65, 0x5410, RZ ;  /* 0x0000541041538816 */ /* 0x004fc400000000ff */
[----:B------:R-:W-:Y:S02]  /*3230*/  LOP3.LUT R65, R77, 0x180, RZ, 0xfc, !PT ;  /* 0x000001804d417812 */ /* 0x000fe400078efcff */
[----:B---3--:R-:W-:Y:S02]  /*3240*/  @!P3 PRMT R42, R84, 0x5410, RZ ;  /* 0x00005410542ab816 */ /* 0x008fe400000000ff */
[----:B------:R-:W-:Y:S02]  /*3250*/  ISETP.GE.AND P3, PT, R65, UR30, PT ;  /* 0x0000001e41007c0c */ /* 0x000fe4000bf66270 */
[----:B----4-:R-:W-:Y:S02]  /*3260*/  @!P4 PRMT R42, R42, 0x5410, R85 ;  /* 0x000054102a2ac816 */ /* 0x010fe40000000055 */
[----:B------:R-:W-:Y:S02]  /*3270*/  ISETP.GE.AND P4, PT, R66, UR30, PT ;  /* 0x0000001e42007c0c */ /* 0x000fe4000bf86270 */
[----:B------:R-:W-:-:S07]  /*3280*/  ISETP.GE.AND P0, PT, R64, UR30, PT ;  /* 0x0000001e40007c0c */ /* 0x000fce000bf06270 */
[----:B------:R-:W2:Y:S04]  /*3290*/  @!P3 LDG.E.U16 R88, desc[UR32][R40.64+0x300] ;  /* 0x000300202858b981 */ /* 0x000ea8000c1e1500 */
[----:B------:R-:W3:Y:S04]  /*32a0*/  @!P4 LDG.E.U16 R90, desc[UR32][R40.64+0x2c0] ;  /* 0x0002c020285ac981 */ /* 0x000ee8000c1e1500 */
[----:B------:R-:W4:Y:S01]  /*32b0*/  @!P0 LDG.E.U16 R87, desc[UR32][R40.64+0x340] ;  /* 0x0003402028578981 */ /* 0x000f22000c1e1500 */
[----:B------:R-:W-:-:S04]  /*32c0*/  @!P0 LOP3.LUT R77, R78, 0x1f, R79, 0xf8, !PT ;  /* 0x0000001f4e4d8812 */ /* 0x000fc800078ef84f */
[----:B------:R-:W-:Y:S02]  /*32d0*/  LOP3.LUT R63, R77, 0x1c0, RZ, 0xfc, !PT ;  /* 0x000001c04d3f7812 */ /* 0x000fe400078efcff */
[----:B-----5:R-:W-:Y:S02]  /*32e0*/  @!P1 PRMT R83, R83, 0x5410, R62 ;  /* 0x0000541053539816 */ /* 0x020fe4000000003e */
[----:B------:R-:W-:Y:S01]  /*32f0*/  ISETP.GE.AND P1, PT, R63, UR30, PT ;  /* 0x0000001e3f007c0c */ /* 0x000fe2000bf26270 */
[----:B------:R-:W-:-:S12]  /*3300*/  HFMA2 R85, -RZ, RZ, 0, 0 ;  /* 0x00000000ff557431 */ /* 0x000fd800000001ff */
[----:B------:R-:W-:Y:S01]  /*3310*/  @!P1 SHF.L.U32 R43, R79, 0x4, RZ ;  /* 0x000000044f2b9819 */ /* 0x000fe200000006ff */
[----:B------:R-:W-:Y:S01]  /*3320*/  UMOV UR34, UR14 ;  /* 0x0000000e00227c82 */ /* 0x000fe20008000000 */
[----:B------:R-:W-:Y:S01]  /*3330*/  UMOV UR35, UR31 ;  /* 0x0000001f00237c82 */ /* 0x000fe20008000000 */
[----:B------:R-:W-:Y:S01]  /*3340*/  R2UR UR51, R89 ;  /* 0x00000000593372ca */ /* 0x000fe200000e0000 */
[----:B------:R-:W5:Y:S01]  /*3350*/  @!P1 LDG.E.U16 R84, desc[UR32][R40.64+0x380] ;  /* 0x0003802028549981 */ /* 0x000f62000c1e1500 */
[----:B------:R-:W-:-:S04]  /*3360*/  @!P1 LOP3.LUT R78, R43, 0x3e00, RZ, 0xc0, !PT ;  /* 0x00003e002b4e9812 */ /* 0x000fc800078ec0ff */
[----:B------:R-:W-:Y:S01]  /*3370*/  @!P1 LOP3.LUT R77, R78, 0x1f, R79, 0xf8, !PT ;  /* 0x0000001f4e4d9812 */ /* 0x000fe200078ef84f */
[----:B------:R-:W-:-:S03]  /*3380*/  UIMAD.WIDE.U32 UR34, UR8, UR38, UR34 ;  /* 0x00000026082272a5 */ /* 0x000fc6000f8e0022 */
[----:B------:R-:W-:Y:S02]  /*3390*/  LOP3.LUT R62, R77, 0x1e0, RZ, 0xfc, !PT ;  /* 0x000001e04d3e7812 */ /* 0x000fe400078efcff */
[----:B------:R-:W-:Y:S02]  /*33a0*/  @!P5 PRMT R85, R86, 0x5410, RZ ;  /* 0x000054105655d816 */ /* 0x000fe400000000ff */
[----:B------:R-:W-:Y:S01]  /*33b0*/  ISETP.GE.AND P5, PT, R62, UR30, PT ;  /* 0x0000001e3e007c0c */ /* 0x000fe2000bfa6270 */
[----:B------:R-:W-:Y:S02]  /*33c0*/  UIMAD UR23, UR8, UR39, UR35 ;  /* 0x00000027081772a4 */ /* 0x000fe4000f8e0223 */
[----:B------:R-:W-:-:S04]  /*33d0*/  ULEA UR35, UP0, UR34, UR26, 0x2 ;  /* 0x0000001a22237291 */ /* 0x000fc8000f8010ff */
[----:B------:R-:W-:Y:S01]  /*33e0*/  ULEA.HI.X UR34, UR34, UR27, UR23, 0x2, UP0 ;  /* 0x0000001b22227291 */ /* 0x000fe200080f1417 */
[----:B------:R-:W-:-:S05]  /*33f0*/  MOV R89, UR51 ;  /* 0x0000003300597c02 */ /* 0x000fca0008000f00 */
[----:B------:R0:W5:Y:S02]  /*3400*/  @!P5 LDG.E.U16 R86, desc[UR32][R40.64+0x3c0] ;  /* 0x0003c0202856d981 */ /* 0x000164000c1e1500 */
[----:B0-----:R-:W-:Y:S01]  /*3410*/  IMAD.U32 R40, RZ, RZ, UR35 ;  /* 0x00000023ff287e24 */ /* 0x001fe2000f8e00ff */
[----:B------:R-:W-:-:S05]  /*3420*/  MOV R41, UR34 ;  /* 0x0000002200297c02 */ /* 0x000fca0008000f00 */
[----:B------:R0:W5:Y:S01]  /*3430*/  LDG.E R43, desc[UR32][R40.64] ;  /* 0x00000020282b7981 */ /* 0x000162000c1e1900 */
[----:B------:R-:W-:Y:S02]  /*3440*/  PRMT R91, R81, 0x7632, R91 ;  /* 0x00007632515b7816 */ /* 0x000fe4000000005b */
[----:B------:R-:W-:Y:S02]  /*3450*/  PRMT R92, R83, 0x7632, R92 ;  /* 0x00007632535c7816 */ /* 0x000fe4000000005c */
[----:B0-----:R-:W-:Y:S01]  /*3460*/  PRMT R41, R80, 0x7632, R41 ;  /* 0x0000763250297816 */ /* 0x001fe20000000029 */
[----:B------:R-:W-:Y:S01]  /*3470*/  FMUL.FTZ R40, R89, 1.4426950216293334961 ;  /* 0x3fb8aa3b59287820 */ /* 0x000fe20000410000 */
[----:B------:R-:W-:Y:S01]  /*3480*/  PRMT R89, R82, 0x7632, R89 ;  /* 0x0000763252597816 */ /* 0x000fe20000000059 */
[----:B------:R-:W-:Y:S02]  /*3490*/  IMAD.MOV.U32 R80, RZ, RZ, RZ ;  /* 0x000000ffff507224 */ /* 0x000fe400078e00ff */
[----:B------:R-:W-:Y:S01]  /*34a0*/  STS.U16 [R106+0x40], R41 ;  /* 0x000040296a007388 */ /* 0x000fe20000000400 */
[----:B------:R-:W-:-:S03]  /*34b0*/  PRMT R93, R42, 0x7632, R93 ;  /* 0x000076322a5d7816 */ /* 0x000fc6000000005d */
[----:B------:R-:W-:Y:S04]  /*34c0*/  STS.U16 [R105+0x80], R82 ;  /* 0x0000805269007388 */ /* 0x000fe80000000400 */
[----:B------:R-:W-:Y:S04]  /*34d0*/  STS.U16 [R104+0xc0], R89 ;  /* 0x0000c05968007388 */ /* 0x000fe80000000400 */
[----:B------:R-:W-:Y:S04]  /*34e0*/  STS.U16 [R103+0x100], R81 ;  /* 0x0001005167007388 */ /* 0x000fe80000000400 */
[----:B------:R-:W-:Y:S04]  /*34f0*/  STS.U16 [R102+0x140], R91 ;  /* 0x0001405b66007388 */ /* 0x000fe80000000400 */
[----:B------:R-:W-:Y:S04]  /*3500*/  STS.U16 [R101+0x180], R83 ;  /* 0x0001805365007388 */ /* 0x000fe80000000400 */
[----:B------:R0:W-:Y:S04]  /*3510*/  STS.U16 [R100+0x1c0], R92 ;  /* 0x0001c05c64007388 */ /* 0x0001e80000000400 */
[----:B------:R-:W-:Y:S04]  /*3520*/  STS.U16 [R99+0x200], R42 ;  /* 0x0002002a63007388 */ /* 0x000fe80000000400 */
[----:B------:R1:W-:Y:S04]  /*3530*/  STS.U16 [R98+0x240], R93 ;  /* 0x0002405d62007388 */ /* 0x0003e80000000400 */
[----:B0-----:R-:W5:Y:S04]  /*3540*/  LDL R100, [R1+0x88] ;  /* 0x0000880001647983 */ /* 0x001f680000100800 */
[----:B------:R-:W5:Y:S04]  /*3550*/  LDL R92, [R1+0x6c] ;  /* 0x00006c00015c7983 */ /* 0x000f680000100800 */
[----:B-1----:R-:W5:Y:S04]  /*3560*/  LDL R98, [R1+0x84] ;  /* 0x0000840001627983 */ /* 0x002f680000100800 */
[----:B------:R-:W5:Y:S04]  /*3570*/  LDL R93, [R1+0x70] ;  /* 0x00007000015d7983 */ /* 0x000f680000100800 */
[----:B------:R-:W5:Y:S04]  /*3580*/  LDL R91, [R1+0x68] ;  /* 0x00006800015b7983 */ /* 0x000f680000100800 */
[----:B------:R-:W5:Y:S04]  /*3590*/  LDL R89, [R1+0x60] ;  /* 0x0000600001597983 */ /* 0x000f680000100800 */
[----:B------:R-:W5:Y:S04]  /*35a0*/  LDL R83, [R1+0x50] ;  /* 0x0000500001537983 */ /* 0x000f680000100800 */
[----:B------:R-:W5:Y:S01]  /*35b0*/  LDL R82, [R1+0x4c] ;  /* 0x00004c0001527983 */ /* 0x000f620000100800 */
[----:B--2---:R-:W-:-:S03]  /*35c0*/  @!P3 PRMT R80, R88, 0x5410, RZ ;  /* 0x000054105850b816 */ /* 0x004fc600000000ff */
[----:B------:R-:W2:Y:S01]  /*35d0*/  LDL R88, [R1+0x5c] ;  /* 0x00005c0001587983 */ /* 0x000ea20000100800 */
[----:B---3--:R-:W-:-:S03]  /*35e0*/  @!P4 PRMT R85, R85, 0x5410, R90 ;  /* 0x000054105555c816 */ /* 0x008fc6000000005a */
[----:B------:R-:W3:Y:S01]  /*35f0*/  LDL R90, [R1+0x64] ;  /* 0x00006400015a7983 */ /* 0x000ee20000100800 */
[----:B----4-:R-:W-:Y:S02]  /*3600*/  @!P0 PRMT R80, R80, 0x5410, R87 ;  /* 0x0000541050508816 */ /* 0x010fe40000000057 */
[----:B------:R-:W-:Y:S01]  /*3610*/  PRMT R81, R85, 0x7632, R81 ;  /* 0x0000763255517816 */ /* 0x000fe20000000051 */
[----:B------:R0:W-:Y:S01]  /*3620*/  STS.U16 [R97+0x280], R85 ;  /* 0x0002805561007388 */ /* 0x0001e20000000400 */
[----:B------:R-:W-:-:S03]  /*3630*/  PRMT R42, R80, 0x7632, R42 ;  /* 0x00007632502a7816 */ /* 0x000fc6000000002a */
[----:B------:R1:W-:Y:S04]  /*3640*/  STS.U16 [R96+0x2c0], R81 ;  /* 0x0002c05160007388 */ /* 0x0003e80000000400 */
[----:B------:R4:W-:Y:S04]  /*3650*/  STS.U16 [R95+0x300], R80 ;  /* 0x000300505f007388 */ /* 0x0009e80000000400 */
[----:B------:R4:W-:Y:S04]  /*3660*/  STS.U16 [R94+0x340], R42 ;  /* 0x0003402a5e007388 */ /* 0x0009e80000000400 */
[----:B0-----:R-:W3:Y:S04]  /*3670*/  LDL R97, [R1+0x80] ;  /* 0x0000800001617983 */ /* 0x001ee80000100800 */
[----:B-1----:R-:W3:Y:S04]  /*3680*/  LDL R96, [R1+0x7c] ;  /* 0x00007c0001607983 */ /* 0x002ee80000100800 */
[----:B----4-:R-:W4:Y:S04]  /*3690*/  LDL R95, [R1+0x78] ;  /* 0x00007800015f7983 */ /* 0x010f280000100800 */
[----:B------:R-:W4:Y:S04]  /*36a0*/  LDL R94, [R1+0x74] ;  /* 0x00007400015e7983 */ /* 0x000f280000100800 */
[----:B------:R-:W4:Y:S04]  /*36b0*/  LDL R87, [R1+0x58] ;  /* 0x0000580001577983 */ /* 0x000f280000100800 */
[----:B------:R-:W4:Y:S04]  /*36c0*/  LDL R85, [R1+0x54] ;  /* 0x0000540001557983 */ /* 0x000f280000100800 */
[----:B------:R-:W4:Y:S04]  /*36d0*/  LDL R81, [R1+0x48] ;  /* 0x0000480001517983 */ /* 0x000f280000100800 */
[----:B------:R-:W4:Y:S01]  /*36e0*/  LDL R80, [R1+0x44] ;  /* 0x0000440001507983 */ /* 0x000f220000100800 */
[----:B------:R-:W-:Y:S01]  /*36f0*/  HFMA2 R41, -RZ, RZ, 0, 0 ;  /* 0x00000000ff297431 */ /* 0x000fe200000001ff */
[----:B------:R-:W-:Y:S01]  /*3700*/  ULEA UR23, UR10, 0xffffff00, 0x8 ;  /* 0xffffff000a177891 */ /* 0x000fe2000f8e40ff */
[----:B-----5:R-:W-:-:S03]  /*3710*/  @!P1 PRMT R41, R84, 0x5410, RZ ;  /* 0x0000541054299816 */ /* 0x020fc600000000ff */
[----:B------:R-:W-:Y:S01]  /*3720*/  ULOP3.LUT UR23, UR23, 0x100, URZ, 0xc0, !UPT ;  /* 0x0000010017177892 */ /* 0x000fe2000f8ec0ff */
[----:B------:R-:W-:-:S03]  /*3730*/  @!P5 PRMT R41, R41, 0x5410, R86 ;  /* 0x000054102929d816 */ /* 0x000fc60000000056 */
[----:B------:R-:W-:Y:S01]  /*3740*/  UIADD3 UR34, UPT, UPT, UR23, UR8, URZ ;  /* 0x0000000817227290 */ /* 0x000fe2000fffe0ff */
[C---:B------:R-:W-:Y:S02]  /*3750*/  ISETP.NE.AND P0, PT, R79.reuse, 0x7f, PT ;  /* 0x0000007f4f00780c */ /* 0x040fe40003f05270 */
[C---:B------:R-:W-:Y:S02]  /*3760*/  ISETP.NE.AND P1, PT, R79.reuse, RZ, PT ;  /* 0x000000ff4f00720c */ /* 0x040fe40003f25270 */
[----:B------:R-:W-:Y:S02]  /*3770*/  IADD3 R99, PT, PT, R79, 0x200, RZ ;  /* 0x000002004f637810 */ /* 0x000fe40007ffe0ff */
[----:B------:R-:W-:Y:S02]  /*3780*/  PRMT R79, R41, 0x7632, R79 ;  /* 0x00007632294f7816 */ /* 0x000fe4000000004f */
[----:B------:R-:W-:Y:S01]  /*3790*/  SEL R42, R99, UR34, P1 ;  /* 0x00000022632a7c07 */ /* 0x000fe20008800000 */
[----:B------:R-:W0:Y:S01]  /*37a0*/  S2UR UR48, SR_CgaCtaId ;  /* 0x00000000003079c3 */ /* 0x000e220000008800 */
[-C--:B------:R-:W-:Y:S01]  /*37b0*/  FMUL.FTZ R150, R18, R40.reuse ;  /* 0x0000002812967220 */ /* 0x080fe20000410000 */
[-C--:B------:R-:W-:Y:S01]  /*37c0*/  FMUL.FTZ R117, R17, R40.reuse ;  /* 0x0000002811757220 */ /* 0x080fe20000410000 */
[-C--:B------:R-:W-:Y:S01]  /*37d0*/  FMUL.FTZ R116, R16, R40.reuse ;  /* 0x0000002810747220 */ /* 0x080fe20000410000 */
[----:B------:R-:W-:-:S03]  /*37e0*/  FMUL.FTZ R115, R15, R40 ;  /* 0x000000280f737220 */ /* 0x000fc60000410000 */
[----:B------:R-:W1:Y:S01]  /*37f0*/  MUFU.EX2 R150, R150 ;  /* 0x0000009600967308 */ /* 0x000e620000000800 */
        /* <DEDUP_REMOVED lines=12> */
[----:B------:R-:W-:Y:S01]  /*38c0*/  UMOV UR35, 0x400 ;  /* 0x0000040000237882 */ /* 0x000fe20000000000 */
[----:B------:R-:W-:Y:S04]  /*38d0*/  STS.U16 [R100+0x380], R41 ;  /* 0x0003802964007388 */ /* 0x000fe80000000400 */
[----:B------:R-:W-:Y:S01]  /*38e0*/  STS.U16 [R98+0x3c0], R79 ;  /* 0x0003c04f62007388 */ /* 0x000fe20000000400 */
[----:B------:R-:W-:-:S03]  /*38f0*/  NOP ;  /* 0x0000000000007918 */ /* 0x000fc60000000000 */
[----:B------:R-:W5:Y:S01]  /*3900*/  LDS.U16 R98, [R93+0x8] ;  /* 0x000008005d627984 */ /* 0x000f620000000400 */
[----:B0-----:R-:W-:Y:S01]  /*3910*/  ULEA UR23, UR48, UR35, 0x18 ;  /* 0x0000002330177291 */ /* 0x001fe2000f8ec0ff */
[----:B------:R-:W0:Y:S01]  /*3920*/  MUFU.EX2 R117, R117 ;  /* 0x0000007500757308 */ /* 0x000e220000000800 */
[----:B------:R-:W-:-:S04]  /*3930*/  R2UR UR48, R43 ;  /* 0x000000002b3072ca */ /* 0x000fc800000e0000 */
[----:B------:R-:W-:-:S03]  /*3940*/  LEA R43, R42, UR23, 0x2 ;  /* 0x000000172a2b7c11 */ /* 0x000fc6000f8e10ff */
        /* <DEDUP_REMOVED lines=13> */
[----:B------:R-:W0:Y:S01]  /*3a20*/  MUFU.EX2 R103, R103 ;  /* 0x0000006700677308 */ /* 0x000e220000000800 */
[----:B------:R-:W-:Y:S01]  /*3a30*/  BSSY.RECONVERGENT B0, `(.L_x_320) ;  /* 0x000002f000007945 */ /* 0x000fe20003800200 */
[----:B-----5:R-:W-:Y:S01]  /*3a40*/  HADD2.F32 R98, -RZ, R98.H0_H0 ;  /* 0x20000062ff627230 */ /* 0x020fe20000004100 */
[----:B--2---:R-:W-:Y:S04]  /*3a50*/  LDS.U16 R93, [R88+0x12] ;  /* 0x00001200585d7984 */ /* 0x004fe80000000400 */
[----:B---3--:R-:W2:Y:S04]  /*3a60*/  LDS.U16 R102, [R97] ;  /* 0x0000000061667984 */ /* 0x008ea80000000400 */
[----:B------:R-:W3:Y:S04]  /*3a70*/  LDS.U16 R101, [R96+0x2] ;  /* 0x0000020060657984 */ /* 0x000ee80000000400 */
[----:B----4-:R-:W4:Y:S04]  /*3a80*/  LDS.U16 R100, [R95+0x4] ;  /* 0x000004005f647984 */ /* 0x010f280000000400 */
[----:B------:R-:W5:Y:S04]  /*3a90*/  LDS.U16 R99, [R94+0x6] ;  /* 0x000006005e637984 */ /* 0x000f680000000400 */
[----:B------:R-:W0:Y:S04]  /*3aa0*/  LDS.U16 R97, [R92+0xa] ;  /* 0x00000a005c617984 */ /* 0x000e280000000400 */
        /* <DEDUP_REMOVED lines=9> */
[----:B-1----:R1:W-:Y:S01]  /*3b40*/  STS [R43+0x3be0], R150 ;  /* 0x003be0962b007388 */ /* 0x0023e20000000800 */
[----:B--2---:R-:W-:-:S02]  /*3b50*/  HADD2.F32 R102, -RZ, R102.H0_H0 ;  /* 0x20000066ff667230 */ /* 0x004fc40000004100 */
[----:B---3--:R-:W-:Y:S02]  /*3b60*/  HADD2.F32 R101, -RZ, R101.H0_H0 ;  /* 0x20000065ff657230 */ /* 0x008fe40000004100 */
[----:B----4-:R-:W-:Y:S02]  /*3b70*/  HADD2.F32 R100, -RZ, R100.H0_H0 ;  /* 0x20000064ff647230 */ /* 0x010fe40000004100 */
[----:B-----5:R-:W-:Y:S02]  /*3b80*/  HADD2.F32 R99, -RZ, R99.H0_H0 ;  /* 0x20000063ff637230 */ /* 0x020fe40000004100 */
[----:B0-----:R-:W-:Y:S02]  /*3b90*/  HADD2.F32 R97, -RZ, R97.H0_H0 ;  /* 0x20000061ff617230 */ /* 0x001fe40000004100 */
        /* <DEDUP_REMOVED lines=9> */
[----:B------:R-:W-:Y:S01]  /*3c30*/  HADD2.F32 R41, -RZ, R41.H0_H0 ;  /* 0x20000029ff297230 */ /* 0x000fe20000004100 */
[----:B------:R-:W-:Y:S06]  /*3c40*/  BAR.SYNC.DEFER_BLOCKING 0x0 ;  /* 0x0000000000007b1d */ /* 0x000fec0000010000 */
[----:B-1----:R-:W-:Y:S05]  /*3c50*/  @P0 BRA `(.L_x_321) ;  /* 0x0000000000240947 */ /* 0x002fea0003800000 */
[----:B------:R-:W-:Y:S01]  /*3c60*/  UISETP.NE.AND UP0, UPT, UR10, UR49, UPT ;  /* 0x000000310a00728c */ /* 0x000fe2000bf05270 */
[----:B------:R-:W-:-:S08]  /*3c70*/  IMAD.MOV.U32 R40, RZ, RZ, 0x3f800000 ;  /* 0x3f800000ff287424 */ /* 0x000fd000078e00ff */
[----:B------:R-:W-:Y:S05]  /*3c80*/  BRA.U !UP0, `(.L_x_322) ;  /* 0x0000000108247547 */ /* 0x000fea000b800000 */
[----:B------:R-:W-:-:S04]  /*3c90*/  USHF.L.U32 UR34, UR10, 0x8, URZ ;  /* 0x000000080a227899 */ /* 0x000fc800080006ff */
[----:B------:R-:W-:-:S04]  /*3ca0*/  ULOP3.LUT UR34, UR34, 0x100, URZ, 0xc0, !UPT ;  /* 0x0000010022227892 */ /* 0x000fc8000f8ec0ff */
[----:B------:R-:W-:-:S04]  /*3cb0*/  UIADD3 UR34, UPT, UPT, UR34, UR8, URZ ;  /* 0x0000000822227290 */ /* 0x000fc8000fffe0ff */
[----:B------:R-:W-:-:S09]  /*3cc0*/  ULEA UR34, UR34, UR23, 0x2 ;  /* 0x0000001722227291 */ /* 0x000fd2000f8e10ff */
[----:B------:R-:W1:Y:S01]  /*3cd0*/  LDS R40, [UR34+0x3be0] ;  /* 0x003be022ff287984 */ /* 0x000e620008000800 */
[----:B------:R-:W-:Y:S05]  /*3ce0*/  BRA `(.L_x_322) ;  /* 0x00000000000c7947 */ /* 0x000fea0003800000 */
.L_x_321:
[----:B------:R-:W0:Y:S02]  /*3cf0*/  S2R R40, SR_TID.X ;  /* 0x0000000000287919 */ /* 0x000e240000002100 */
[----:B0-----:R-:W-:-:S06]  /*3d00*/  LEA R40, R40, UR23, 0x2 ;  /* 0x0000001728287c11 */ /* 0x001fcc000f8e10ff */
[----:B------:R-:W0:Y:S02]  /*3d10*/  LDS R40, [R40+0x43e4] ;  /* 0x0043e40028287984 */ /* 0x000e240000000800 */
.L_x_322:
[----:B------:R-:W-:Y:S05]  /*3d20*/  BSYNC.RECONVERGENT B0 ;  /* 0x0000000000007941 */ /* 0x000fea0003800200 */
.L_x_320:
[----:B------:R-:W2:Y:S01]  /*3d30*/  @P2 LDC R80, c[0x0][0x38c] ;  /* 0x0000e300ff502b82 */ /* 0x000ea20000000800 */
[----:B------:R-:W-:Y:S01]  /*3d40*/  MOV R42, UR10 ;  /* 0x0000000a002a7c02 */ /* 0x000fe20008000f00 */
[----:B------:R-:W-:Y:S02]  /*3d50*/  HFMA2 R43, -RZ, RZ, 0, 0 ;  /* 0x00000000ff2b7431 */ /* 0x000fe400000001ff */
[----:B------:R-:W-:Y:S01]  /*3d60*/  IMAD.MOV.U32 R81, RZ, RZ, 0x8 ;  /* 0x00000008ff517424 */ /* 0x000fe200078e00ff */
[----:B------:R-:W-:Y:S01]  /*3d70*/  @P2 IADD3 R42, PT, PT, R42, -0x2, RZ ;  /* 0xfffffffe2a2a2810 */ /* 0x000fe20007ffe0ff */
[----:B------:R-:W-:Y:S01]  /*3d80*/  FMUL.FTZ R134, R18, R53 ;  /* 0x0000003512867220 */ /* 0x000fe20000410000 */
[----:B------:R-:W-:Y:S01]  /*3d90*/  FMUL.FTZ R133, R17, R52 ;  /* 0x0000003411857220 */ /* 0x000fe20000410000 */
[----:B------:R-:W-:Y:S01]  /*3da0*/  FMUL.FTZ R132, R16, R50 ;  /* 0x0000003210847220 */ /* 0x000fe20000410000 */
[----:B------:R-:W-:Y:S01]  /*3db0*/  FMUL.FTZ R131, R15, R49 ;  /* 0x000000310f837220 */ /* 0x000fe20000410000 */
[----:B--2---:R-:W-:Y:S01]  /*3dc0*/  @P2 IMAD R80, R42, R80, UR8 ;  /* 0x000000082a502e24 */ /* 0x004fe2000f8e0250 */
[----:B------:R-:W-:-:S03]  /*3dd0*/  MOV R42, 0x3f800000 ;  /* 0x3f800000002a7802 */ /* 0x000fc60000000f00 */
[----:B------:R-:W-:-:S05]  /*3de0*/  @P2 IMAD.WIDE R80, R80, R81, UR4 ;  /* 0x0000000450502e25 */ /* 0x000fca000f8e0251 */
[----:B------:R2:W5:Y:S01]  /*3df0*/  @P2 LDG.E.64 R42, desc[UR32][R80.64] ;  /* 0x00000020502a2981 */ /* 0x000562000c1e1b00 */
[----:B------:R-:W-:Y:S01]  /*3e00*/  FMUL.FTZ R130, R14, R47 ;  /* 0x0000002f0e827220 */ /* 0x000fe20000410000 */
[----:B------:R-:W-:Y:S01]  /*3e10*/  FMUL.FTZ R129, R13, R46 ;  /* 0x0000002e0d817220 */ /* 0x000fe20000410000 */
[----:B------:R-:W-:Y:S01]  /*3e20*/  FMUL.FTZ R128, R12, R44 ;  /* 0x0000002c0c807220 */ /* 0x000fe20000410000 */
[----:B------:R-:W3:Y:S01]  /*3e30*/  S2R R79, SR_TID.X ;  /* 0x00000000004f7919 */ /* 0x000ee20000002100 */
[----:B------:R-:W-:Y:S01]  /*3e40*/  FMUL.FTZ R127, R11, R39 ;  /* 0x000000270b7f7220 */ /* 0x000fe20000410000 */
[----:B------:R-:W-:Y:S01]  /*3e50*/  FMUL.FTZ R126, R10, R37 ;  /* 0x000000250a7e7220 */ /* 0x000fe20000410000 */
[----:B------:R-:W-:Y:S01]  /*3e60*/  FMUL.FTZ R125, R9, R36 ;  /* 0x00000024097d7220 */ /* 0x000fe20000410000 */
[----:B------:R-:W-:Y:S01]  /*3e70*/  FMUL.FTZ R124, R8, R34 ;  /* 0x00000022087c7220 */ /* 0x000fe20000410000 */
[----:B------:R-:W-:Y:S01]  /*3e80*/  FMUL.FTZ R123, R7, R33 ;  /* 0x00000021077b7220 */ /* 0x000fe20000410000 */
[----:B--2---:R-:W-:Y:S01]  /*3e90*/  FMUL.FTZ R80, R150, R117 ;  /* 0x0000007596507220 */ /* 0x004fe20000410000 */
[----:B------:R-:W-:Y:S01]  /*3ea0*/  FFMA.FTZ R81, R117, R134, R133 ;  /* 0x0000008675517223 */ /* 0x000fe20000010085 */
[----:B------:R-:W-:Y:S01]  /*3eb0*/  FMUL.FTZ R122, R5, R31 ;  /* 0x0000001f057a7220 */ /* 0x000fe20000410000 */
[----:B------:R-:W-:Y:S01]  /*3ec0*/  FMUL.FTZ R121, R4, R30 ;  /* 0x0000001e04797220 */ /* 0x000fe20000410000 */
[C---:B------:R-:W-:Y:S01]  /*3ed0*/  FMUL.FTZ R80, R116.reuse, R80 ;  /* 0x0000005074507220 */ /* 0x040fe20000410000 */
[----:B------:R-:W-:Y:S01]  /*3ee0*/  FFMA.FTZ R81, R116, R81, R132 ;  /* 0x0000005174517223 */ /* 0x000fe20000010084 */
[----:B------:R-:W-:Y:S01]  /*3ef0*/  FMUL.FTZ R120, R3, R28 ;  /* 0x0000001c03787220 */ /* 0x000fe20000410000 */
[----:B------:R-:W-:Y:S01]  /*3f00*/  FMUL.FTZ R119, R2, R27 ;  /* 0x0000001b02777220 */ /* 0x000fe20000410000 */
[C---:B------:R-:W-:Y:S01]  /*3f10*/  FMUL.FTZ R80, R115.reuse, R80 ;  /* 0x0000005073507220 */ /* 0x040fe20000410000 */
[----:B------:R-:W-:-:S03]  /*3f20*/  FFMA.FTZ R81, R115, R81, R131 ;  /* 0x0000005173517223 */ /* 0x000fc60000010083 */
[C---:B------:R-:W-:Y:S01]  /*3f30*/  FMUL.FTZ R80, R114.reuse, R80 ;  /* 0x0000005072507220 */ /* 0x040fe20000410000 */
[----:B------:R-:W-:-:S03]  /*3f40*/  FFMA.FTZ R81, R114, R81, R130 ;  /* 0x0000005172517223 */ /* 0x000fc60000010082 */
[C---:B------:R-:W-:Y:S01]  /*3f50*/  FMUL.FTZ R80, R113.reuse, R80 ;  /* 0x0000005071507220 */ /* 0x040fe20000410000 */
[----:B------:R-:W-:-:S03]  /*3f60*/  FFMA.FTZ R81, R113, R81, R129 ;  /* 0x0000005171517223 */ /* 0x000fc60000010081 */
[C---:B------:R-:W-:Y:S01]  /*3f70*/  FMUL.FTZ R80, R112.reuse, R80 ;  /* 0x0000005070507220 */ /* 0x040fe20000410000 */
[----:B------:R-:W-:-:S03]  /*3f80*/  FFMA.FTZ R81, R112, R81, R128 ;  /* 0x0000005170517223 */ /* 0x000fc60000010080 */
[C---:B------:R-:W-:Y:S01]  /*3f90*/  FMUL.FTZ R80, R111.reuse, R80 ;  /* 0x000000506f507220 */ /* 0x040fe20000410000 */
[----:B------:R-:W-:Y:S01]  /*3fa0*/  FFMA.FTZ R81, R111, R81, R127 ;  /* 0x000000516f517223 */ /* 0x000fe2000001007f */
[C---:B---3--:R-:W-:Y:S02]  /*3fb0*/  ISETP.GT.U32.AND P0, PT, R79.reuse, 0x1f, PT ;  /* 0x0000001f4f00780c */ /* 0x048fe40003f04070 */
[C---:B------:R-:W-:Y:S01]  /*3fc0*/  FMUL.FTZ R80, R110.reuse, R80 ;  /* 0x000000506e507220 */ /* 0x040fe20000410000 */
[----:B------:R-:W-:Y:S01]  /*3fd0*/  FFMA.FTZ R81, R110, R81, R126 ;  /* 0x000000516e517223 */ /* 0x000fe2000001007e */
[----:B------:R-:W-:Y:S02]  /*3fe0*/  LEA.HI R118, R79, R79, RZ, 0x1e ;  /* 0x0000004f4f767211 */ /* 0x000fe400078ff0ff */
[C---:B------:R-:W-:Y:S01]  /*3ff0*/  FMUL.FTZ R80, R109.reuse, R80 ;  /* 0x000000506d507220 */ /* 0x040fe20000410000 */
[----:B------:R-:W-:Y:S01]  /*4000*/  FFMA.FTZ R81, R109, R81, R125 ;  /* 0x000000516d517223 */ /* 0x000fe2000001007d */
[----:B------:R-:W-:-:S02]  /*4010*/  LEA R118, R118, UR23, 0x3 ;  /* 0x0000001776767c11 */ /* 0x000fc4000f8e18ff */
        /* <DEDUP_REMOVED lines=11> */
[----:B------:R-:W-:-:S05]  /*40d0*/  FFMA.FTZ R81, R103, R81, R119 ;  /* 0x0000005167517223 */ /* 0x000fca0000010077 */
[----:B------:R2:W-:Y:S01]  /*40e0*/  STS.64 [R118+0x31d0], R80 ;  /* 0x0031d05076007388 */ /* 0x0005e20000000a00 */
[----:B------:R-:W-:Y:S06]  /*40f0*/  BAR.SYNC.DEFER_BLOCKING 0x0 ;  /* 0x0000000000007b1d */ /* 0x000fec0000010000 */
[----:B------:R-:W-:Y:S05]  /*4100*/  @P0 BRA `(.L_x_323) ;  /* 0x0000000400240947 */ /* 0x000fea0003800000 */
[----:B------:R-:W-:Y:S01]  /*4110*/  IMAD.MOV.U32 R135, RZ, RZ, 0x28 ;  /* 0x00000028ff877424 */ /* 0x000fe200078e00ff */
[----:B------:R-:W3:Y:S01]  /*4120*/  S2R R141, SR_LANEID ;  /* 0x00000000008d7919 */ /* 0x000ee20000000000 */
[----:B------:R-:W-:Y:S01]  /*4130*/  LOP3.LUT R6, R6, 0xfffffffd, RZ, 0xc0, !PT ;  /* 0xfffffffd06067812 */ /* 0x000fe200078ec0ff */
[----:B------:R-:W-:Y:S01]  /*4140*/  UMOV UR34, 0xffffffff ;  /* 0xffffffff00227882 */ /* 0x000fe20000000000 */
[----:B------:R-:W-:-:S05]  /*4150*/  IMAD R135, R79, R135, UR23 ;  /* 0x000000174f877e24 */ /* 0x000fca000f8e0287 */
[----:B--2---:R-:W-:Y:S04]  /*4160*/  LDS.64 R80, [R135+0x31d0] ;  /* 0x0031d00087507984 */ /* 0x004fe80000000a00 */
[----:B------:R-:W2:Y:S04]  /*4170*/  LDS.64 R82, [R135+0x31d8] ;  /* 0x0031d80087527984 */ /* 0x000ea80000000a00 */
[----:B------:R-:W4:Y:S04]  /*4180*/  LDS.64 R84, [R135+0x31e0] ;  /* 0x0031e00087547984 */ /* 0x000f280000000a00 */
[----:B------:R-:W0:Y:S01]  /*4190*/  LDS.64 R86, [R135+0x31e8] ;  /* 0x0031e80087567984 */ /* 0x000e220000000a00 */
[----:B---3--:R-:W-:-:S02]  /*41a0*/  ISETP.GE.AND P5, PT, R141, 0x10, PT ;  /* 0x000000108d00780c */ /* 0x008fc40003fa6270 */
[C---:B------:R-:W-:Y:S02]  /*41b0*/  ISETP.GE.AND P4, PT, R141.reuse, 0x8, PT ;  /* 0x000000088d00780c */ /* 0x040fe40003f86270 */
[----:B------:R-:W-:-:S09]  /*41c0*/  ISETP.GE.AND P3, PT, R141, 0x4, PT ;  /* 0x000000048d00780c */ /* 0x000fd20003f66270 */
[----:B------:R-:W-:Y:S02]  /*41d0*/  @P5 LOP3.LUT R6, R6, 0x2, RZ, 0xfc, !PT ;  /* 0x0000000206065812 */ /* 0x000fe400078efcff */
[----:B------:R-:W-:Y:S02]  /*41e0*/  ISETP.GE.AND P5, PT, R141, 0x1, PT ;  /* 0x000000018d00780c */ /* 0x000fe40003fa6270 */
[----:B------:R-:W-:Y:S01]  /*41f0*/  LOP3.LUT R6, R6, 0xfffffffe, RZ, 0xc0, !PT ;  /* 0xfffffffe06067812 */ /* 0x000fe200078ec0ff */
[-C--:B--2---:R-:W-:Y:S01]  /*4200*/  FMUL.FTZ R136, R80, R82.reuse ;  /* 0x0000005250887220 */ /* 0x084fe20000410000 */
[----:B------:R-:W-:Y:S02]  /*4210*/  FFMA.FTZ R137, R81, R82, R83 ;  /* 0x0000005251897223 */ /* 0x000fe40000010053 */
[----:B------:R-:W-:Y:S01]  /*4220*/  @P4 LOP3.LUT R6, R6, 0x1, RZ, 0xfc, !PT ;  /* 0x0000000106064812 */ /* 0x000fe200078efcff */
[C---:B----4-:R-:W-:Y:S01]  /*4230*/  FMUL.FTZ R136, R84.reuse, R136 ;  /* 0x0000008854887220 */ /* 0x050fe20000410000 */
[----:B------:R-:W-:Y:S01]  /*4240*/  FFMA.FTZ R137, R84, R137, R85 ;  /* 0x0000008954897223 */ /* 0x000fe20000010055 */
[----:B------:R-:W-:-:S02]  /*4250*/  ISETP.GE.AND P4, PT, R141, 0x2, PT ;  /* 0x000000028d00780c */ /* 0x000fc40003f86270 */
[C---:B0-----:R-:W-:Y:S01]  /*4260*/  FMUL.FTZ R136, R86.reuse, R136 ;  /* 0x0000008856887220 */ /* 0x041fe20000410000 */
[----:B------:R-:W-:Y:S01]  /*4270*/  FFMA.FTZ R137, R86, R137, R87 ;  /* 0x0000008956897223 */ /* 0x000fe20000010057 */
[----:B------:R-:W-:Y:S09]  /*4280*/  BRA.DIV UR34, `(.L_x_324) ;  /* 0x0000004622d47947 */ /* 0x000ff2000b800000 */
[----:B------:R-:W0:Y:S01]  /*4290*/  SHFL.UP PT, R86, R137, 0x1, RZ ;  /* 0x0420000089567989 */ /* 0x000e2200000e00ff */
[----:B------:R-:W-:-:S03]  /*42a0*/  ISETP.GE.AND P6, PT, R141, 0x8, PT ;  /* 0x000000088d00780c */ /* 0x000fc60003fc6270 */
        /* <DEDUP_REMOVED lines=21> */
.L_x_382:
[----:B------:R-:W-:Y:S01]  /*4400*/  ISETP.GE.AND P3, PT, R141, 0x10, PT ;  /* 0x000000108d00780c */ /* 0x000fe20003f66270 */
[----:B---3--:R-:W-:Y:S01]  /*4410*/  FFMA.FTZ R86, R136, R86, R138 ;  /* 0x0000005688567223 */ /* 0x008fe2000001008a */
[----:B------:R-:W-:-:S11]  /*4420*/  UMOV UR34, 0xffffffff ;  /* 0xffffffff00227882 */ /* 0x000fd60000000000 */
[----:B0-2---:R-:W-:Y:S01]  /*4430*/  @P3 FMUL.FTZ R136, R136, R137 ;  /* 0x0000008988883220 */ /* 0x005fe20000410000 */
[----:B------:R-:W-:Y:S01]  /*4440*/  FSEL R137, R138, R86, !P3 ;  /* 0x000000568a897208 */ /* 0x000fe20005800000 */
[----:B------:R-:W-:Y:S06]  /*4450*/  BRA.DIV UR34, `(.L_x_325) ;  /* 0x0000004a228c7947 */ /* 0x000fec000b800000 */
.L_x_385:
[----:B------:R-:W-:-:S03]  /*4460*/  UMOV UR34, 0xffffffff ;  /* 0xffffffff00227882 */ /* 0x000fc60000000000 */
[----:B------:R-:W-:Y:S05]  /*4470*/  BRA.DIV UR34, `(.L_x_326) ;  /* 0x0000004a22ac7947 */ /* 0x000fea000b800000 */
.L_x_388:
[----:B------:R-:W-:-:S03]  /*4480*/  UMOV UR34, 0xffffffff ;  /* 0xffffffff00227882 */ /* 0x000fc60000000000 */
[----:B------:R-:W-:Y:S05]  /*4490*/  BRA.DIV UR34, `(.L_x_327) ;  /* 0x0000004a22cc7947 */ /* 0x000fea000b800000 */
[----:B------:R-:W0:Y:S04]  /*44a0*/  SHFL.UP PT, R136, R136, 0x1, RZ ;  /* 0x0420000088887989 */ /* 0x000e2800000e00ff */
[----:B------:R-:W2:Y:S04]  /*44b0*/  SHFL.UP PT, R137, R137, 0x1, RZ ;  /* 0x0420000089897989 */ /* 0x000ea800000e00ff */
[----:B-----5:R-:W3:Y:S04]  /*44c0*/  SHFL.IDX PT, R42, R42, RZ, 0x1f ;  /* 0x00001fff2a2a7589 */ /* 0x020ee800000e0000 */
[----:B------:R-:W4:Y:S02]  /*44d0*/  SHFL.IDX PT, R43, R43, RZ, 0x1f ;  /* 0x00001fff2b2b7589 */ /* 0x000f2400000e0000 */
.L_x_394:
        /* <DEDUP_REMOVED lines=12> */
.L_x_323:
[----:B------:R-:W-:Y:S05]  /*45a0*/  WARPSYNC.ALL ;  /* 0x0000000000007948 */ /* 0x000fea0003800000 */
[----:B------:R-:W-:Y:S01]  /*45b0*/  LOP3.LUT P1, RZ, R79, 0x1f, RZ, 0xc0, !PT ;  /* 0x0000001f4fff7812 */ /* 0x000fe2000782c0ff */
[----:B------:R-:W-:Y:S01]  /*45c0*/  BAR.SYNC.DEFER_BLOCKING 0x0 ;  /* 0x0000000000007b1d */ /* 0x000fe20000010000 */
[----:B------:R-:W-:Y:S01]  /*45d0*/  FMUL.FTZ R149, R41, UR48 ;  /* 0x0000003029957c20 */ /* 0x000fe20008410000 */
[----:B------:R-:W-:Y:S01]  /*45e0*/  FMUL.FTZ R148, R88, UR48 ;  /* 0x0000003058947c20 */ /* 0x000fe20008410000 */
[----:B------:R-:W-:Y:S01]  /*45f0*/  FMUL.FTZ R147, R89, UR48 ;  /* 0x0000003059937c20 */ /* 0x000fe20008410000 */
[----:B0123--:R-:W-:Y:S01]  /*4600*/  FMUL.FTZ R80, R103, R40 ;  /* 0x0000002867507220 */ /* 0x00ffe20000410000 */
[----:B------:R-:W-:Y:S01]  /*4610*/  FMUL.FTZ R149, R19, R149 ;  /* 0x0000009513957220 */ /* 0x000fe20000410000 */
[----:B------:R-:W-:Y:S01]  /*4620*/  FMUL.FTZ R148, R20, R148 ;  /* 0x0000009414947220 */ /* 0x000fe20000410000 */
[----:B------:R-:W-:Y:S01]  /*4630*/  FMUL.FTZ R147, R21, R147 ;  /* 0x0000009315937220 */ /* 0x000fe20000410000 */
[----:B------:R-:W-:Y:S01]  /*4640*/  FMUL.FTZ R146, R90, UR48 ;  /* 0x000000305a927c20 */ /* 0x000fe20008410000 */
[----:B------:R-:W-:Y:S01]  /*4650*/  FMUL.FTZ R80, R104, R80 ;  /* 0x0000005068507220 */ /* 0x000fe20000410000 */
[----:B------:R-:W-:Y:S01]  /*4660*/  FFMA.FTZ R81, R103, R149, R148 ;  /* 0x0000009567517223 */ /* 0x000fe20000010094 */
[----:B------:R-:W-:Y:S01]  /*4670*/  FMUL.FTZ R145, R91, UR48 ;  /* 0x000000305b917c20 */ /* 0x000fe20008410000 */
[----:B------:R-:W-:Y:S01]  /*4680*/  FMUL.FTZ R146, R22, R146 ;  /* 0x0000009216927220 */ /* 0x000fe20000410000 */
[----:B------:R-:W-:Y:S01]  /*4690*/  FMUL.FTZ R144, R92, UR48 ;  /* 0x000000305c907c20 */ /* 0x000fe20008410000 */
[----:B------:R-:W-:Y:S01]  /*46a0*/  FFMA.FTZ R81, R104, R81, R147 ;  /* 0x0000005168517223 */ /* 0x000fe20000010093 */
[----:B------:R-:W-:Y:S01]  /*46b0*/  FMUL.FTZ R80, R105, R80 ;  /* 0x0000005069507220 */ /* 0x000fe20000410000 */
[----:B------:R-:W-:Y:S01]  /*46c0*/  FMUL.FTZ R145, R23, R145 ;  /* 0x0000009117917220 */ /* 0x000fe20000410000 */
[----:B------:R-:W-:Y:S01]  /*46d0*/  FMUL.FTZ R144, R24, R144 ;  /* 0x0000009018907220 */ /* 0x000fe20000410000 */
[----:B------:R-:W-:Y:S01]  /*46e0*/  FFMA.FTZ R81, R105, R81, R146 ;  /* 0x0000005169517223 */ /* 0x000fe20000010092 */
[----:B------:R-:W-:Y:S01]  /*46f0*/  FMUL.FTZ R80, R106, R80 ;  /* 0x000000506a507220 */ /* 0x000fe20000410000 */
[----:B------:R-:W-:Y:S01]  /*4700*/  FMUL.FTZ R143, R93, UR48 ;  /* 0x000000305d8f7c20 */ /* 0x000fe20008410000 */
[----:B------:R-:W-:Y:S01]  /*4710*/  FMUL.FTZ R142, R94, UR48 ;  /* 0x000000305e8e7c20 */ /* 0x000fe20008410000 */
[----:B------:R-:W-:Y:S01]  /*4720*/  FFMA.FTZ R81, R106, R81, R145 ;  /* 0x000000516a517223 */ /* 0x000fe20000010091 */
[----:B------:R-:W-:Y:S01]  /*4730*/  FMUL.FTZ R80, R107, R80 ;  /* 0x000000506b507220 */ /* 0x000fe20000410000 */
[----:B-----5:R-:W0:Y:S01]  /*4740*/  LDS R42, [R118+0x31d4] ;  /* 0x0031d400762a7984 */ /* 0x020e220000000800 */
[----:B------:R-:W-:Y:S01]  /*4750*/  FMUL.FTZ R143, R25, R143 ;  /* 0x0000008f198f7220 */ /* 0x000fe20000410000 */
[----:B------:R-:W-:Y:S01]  /*4760*/  FFMA.FTZ R81, R107, R81, R144 ;  /* 0x000000516b517223 */ /* 0x000fe20000010090 */
[----:B------:R-:W-:Y:S01]  /*4770*/  FMUL.FTZ R141, R95, UR48 ;  /* 0x000000305f8d7c20 */ /* 0x000fe20008410000 */
[----:B------:R-:W-:Y:S01]  /*4780*/  FMUL.FTZ R80, R108, R80 ;  /* 0x000000506c507220 */ /* 0x000fe20000410000 */
[----:B------:R-:W-:Y:S01]  /*4790*/  FMUL.FTZ R142, R26, R142 ;  /* 0x0000008e1a8e7220 */ /* 0x000fe20000410000 */
[----:B------:R-:W-:Y:S01]  /*47a0*/  FFMA.FTZ R81, R108, R81, R143 ;  /* 0x000000516c517223 */ /* 0x000fe2000001008f */
[----:B------:R-:W-:Y:S01]  /*47b0*/  FMUL.FTZ R141, R29, R141 ;  /* 0x0000008d1d8d7220 */ /* 0x000fe20000410000 */
[C---:B------:R-:W-:Y:S01]  /*47c0*/  FMUL.FTZ R80, R109.reuse, R80 ;  /* 0x000000506d507220 */ /* 0x040fe20000410000 */
[----:B------:R-:W-:Y:S01]  /*47d0*/  FMUL.FTZ R140, R96, UR48 ;  /* 0x00000030608c7c20 */ /* 0x000fe20008410000 */
[----:B------:R-:W-:Y:S01]  /*47e0*/  FFMA.FTZ R81, R109, R81, R142 ;  /* 0x000000516d517223 */ /* 0x000fe2000001008e */
[----:B------:R-:W-:Y:S01]  /*47f0*/  FMUL.FTZ R139, R97, UR48 ;  /* 0x00000030618b7c20 */ /* 0x000fe20008410000 */
[----:B------:R-:W-:Y:S01]  /*4800*/  FMUL.FTZ R80, R110, R80 ;  /* 0x000000506e507220 */ /* 0x000fe20000410000 */
[----:B------:R-:W-:Y:S01]  /*4810*/  FMUL.FTZ R140, R32, R140 ;  /* 0x0000008c208c7220 */ /* 0x000fe20000410000 */
[----:B------:R-:W-:Y:S01]  /*4820*/  FFMA.FTZ R81, R110, R81, R141 ;  /* 0x000000516e517223 */ /* 0x000fe2000001008d */
[----:B------:R-:W-:Y:S01]  /*4830*/  MOV R43, UR49 ;  /* 0x00000031002b7c02 */ /* 0x000fe20008000f00 */
[----:B------:R-:W-:Y:S01]  /*4840*/  FMUL.FTZ R138, R98, UR48 ;  /* 0x00000030628a7c20 */ /* 0x000fe20008410000 */
[----:B------:R-:W-:Y:S01]  /*4850*/  FMUL.FTZ R80, R111, R80 ;  /* 0x000000506f507220 */ /* 0x000fe20000410000 */
[----:B------:R-:W-:Y:S01]  /*4860*/  FMUL.FTZ R139, R35, R139 ;  /* 0x0000008b238b7220 */ /* 0x000fe20000410000 */
[----:B------:R-:W-:Y:S01]  /*4870*/  FFMA.FTZ R81, R111, R81, R140 ;  /* 0x000000516f517223 */ /* 0x000fe2000001008c */
[----:B------:R-:W-:Y:S01]  /*4880*/  ISETP.LE.OR P1, PT, R43, UR10, P1 ;  /* 0x0000000a2b007c0c */ /* 0x000fe20008f23670 */
        /* <DEDUP_REMOVED lines=8> */
[----:B------:R-:W-:Y:S01]  /*4910*/  FMUL.FTZ R135, R101, UR48 ;  /* 0x0000003065877c20 */ /* 0x000fe20008410000 */
[----:B------:R-:W-:Y:S01]  /*4920*/  FMUL.FTZ R80, R114, R80 ;  /* 0x0000005072507220 */ /* 0x000fe20000410000 */
[----:B------:R-:W-:Y:S01]  /*4930*/  FMUL.FTZ R136, R48, R136 ;  /* 0x0000008830887220 */ /* 0x000fe20000410000 */
[----:B------:R-:W-:Y:S01]  /*4940*/  FFMA.FTZ R81, R114, R81, R137 ;  /* 0x0000005172517223 */ /* 0x000fe20000010089 */
[----:B------:R-:W-:Y:S01]  /*4950*/  VOTEU.ALL UP0, P1 ;  /* 0x0000000000ff7886 */ /* 0x000fe20000800000 */
[----:B------:R-:W-:Y:S01]  /*4960*/  FMUL.FTZ R135, R51, R135 ;  /* 0x0000008733877220 */ /* 0x000fe20000410000 */
[C---:B------:R-:W-:Y:S01]  /*4970*/  FMUL.FTZ R80, R115.reuse, R80 ;  /* 0x0000005073507220 */ /* 0x040fe20000410000 */
[----:B------:R-:W-:Y:S01]  /*4980*/  FFMA.FTZ R81, R115, R81, R136 ;  /* 0x0000005173517223 */ /* 0x000fe20000010088 */
[----:B------:R-:W-:Y:S01]  /*4990*/  IMAD.MOV.U32 R43, RZ, RZ, RZ ;  /* 0x000000ffff2b7224 */ /* 0x000fe200078e00ff */
[----:B------:R-:W-:Y:S01]  /*49a0*/  @!UP0 ULEA UR34, UR8, UR23, 0x3 ;  /* 0x0000001708228291 */ /* 0x000fe2000f8e18ff */
[----:B------:R-:W-:Y:S01]  /*49b0*/  FMUL.FTZ R80, R116, R80 ;  /* 0x0000005074507220 */ /* 0x000fe20000410000 */
[----:B0-----:R-:W-:Y:S01]  /*49c0*/  FFMA.FTZ R150, R150, R42, R134 ;  /* 0x0000002a96967223 */ /* 0x001fe20000010086 */
[----:B------:R-:W-:Y:S01]  /*49d0*/  FMUL.FTZ R134, R102, UR48 ;  /* 0x0000003066867c20 */ /* 0x000fe20008410000 */
[----:B------:R-:W-:-:S02]  /*49e0*/  HFMA2 R42, -RZ, RZ, 1.875, 0 ;  /* 0x3f800000ff2a7431 */ /* 0x000fc400000001ff */
[----:B------:R-:W-:Y:S01]  /*49f0*/  FFMA.FTZ R81, R116, R81, R135 ;  /* 0x0000005174517223 */ /* 0x000fe20000010087 */
[C---:B------:R-:W-:Y:S01]  /*4a00*/  FFMA.FTZ R133, R117.reuse, R150, R133 ;  /* 0x0000009675857223 */ /* 0x040fe20000010085 */
[----:B------:R-:W-:Y:S01]  /*4a10*/  FMUL.FTZ R134, R0, R134 ;  /* 0x0000008600867220 */ /* 0x000fe20000410000 */
[C---:B------:R-:W-:Y:S02]  /*4a20*/  FMUL.FTZ R80, R117.reuse, R80 ;  /* 0x0000005075507220 */ /* 0x040fe40000410000 */
[----:B------:R-:W-:Y:S01]  /*4a30*/  FFMA.FTZ R132, R116, R133, R132 ;  /* 0x0000008574847223 */ /* 0x000fe20000010084 */
[----:B------:R-:W-:-:S03]  /*4a40*/  FFMA.FTZ R81, R117, R81, R134 ;  /* 0x0000005175517223 */ /* 0x000fc60000010086 */
[----:B------:R-:W-:Y:S01]  /*4a50*/  FFMA.FTZ R131, R115, R132, R131 ;  /* 0x0000008473837223 */ /* 0x000fe20000010083 */
[----:B------:R-:W0:Y:S03]  /*4a60*/  @!P1 LDS.64 R42, [UR34+0x45e0] ;  /* 0x0045e022ff2a9984 */ /* 0x000e260008000a00 */
[----:B------:R-:W-:Y:S01]  /*4a70*/  FFMA.FTZ R130, R114, R131, R130 ;  /* 0x0000008372827223 */ /* 0x000fe20000010082 */
[----:B------:R1:W-:Y:S03]  /*4a80*/  STS.64 [R118+0x36e0], R80 ;  /* 0x0036e05076007388 */ /* 0x0003e60000000a00 */
        /* <DEDUP_REMOVED lines=11> */
[----:B------:R-:W-:Y:S06]  /*4b40*/  BAR.SYNC.DEFER_BLOCKING 0x0 ;  /* 0x0000000000007b1d */ /* 0x000fec0000010000 */
[----:B01----:R-:W-:Y:S05]  /*4b50*/  @P0 BRA `(.L_x_328) ;  /* 0x0000000400240947 */ /* 0x003fea0003800000 */
[----:B------:R-:W-:Y:S01]  /*4b60*/  MOV R155, 0x28 ;  /* 0x00000028009b7802 */ /* 0x000fe20000000f00 */
[----:B------:R-:W-:Y:S01]  /*4b70*/  UMOV UR34, 0xffffffff ;  /* 0xffffffff00227882 */ /* 0x000fe20000000000 */
[----:B------:R-:W-:-:S03]  /*4b80*/  LOP3.LUT R156, R79, 0x1f, RZ, 0xc0, !PT ;  /* 0x0000001f4f9c7812 */ /* 0x000fc600078ec0ff */
[----:B------:R-:W-:Y:S01]  /*4b90*/  IMAD R155, R79, R155, UR23 ;  /* 0x000000174f9b7e24 */ /* 0x000fe2000f8e029b */
[----:B------:R-:W-:-:S04]  /*4ba0*/  ISETP.NE.AND P1, PT, R156, 0x1f, PT ;  /* 0x0000001f9c00780c */ /* 0x000fc80003f25270 */
[----:B------:R-:W-:Y:S04]  /*4bb0*/  LDS.64 R80, [R155+0x36f0] ;  /* 0x0036f0009b507984 */ /* 0x000fe80000000a00 */
[----:B------:R-:W0:Y:S04]  /*4bc0*/  LDS.64 R82, [R155+0x36f8] ;  /* 0x0036f8009b527984 */ /* 0x000e280000000a00 */
[----:B------:R-:W1:Y:S04]  /*4bd0*/  LDS.64 R84, [R155+0x36e8] ;  /* 0x0036e8009b547984 */ /* 0x000e680000000a00 */
[----:B------:R-:W2:Y:S01]  /*4be0*/  LDS.64 R86, [R155+0x36e0] ;  /* 0x0036e0009b567984 */ /* 0x000ea20000000a00 */
[C---:B0-----:R-:W-:Y:S01]  /*4bf0*/  FMUL.FTZ R162, R80.reuse, R82 ;  /* 0x0000005250a27220 */ /* 0x041fe20000410000 */
[----:B------:R-:W-:-:S03]  /*4c00*/  FFMA.FTZ R163, R80, R83, R81 ;  /* 0x0000005350a37223 */ /* 0x000fc60000010051 */
[C---:B-1----:R-:W-:Y:S01]  /*4c10*/  FMUL.FTZ R162, R84.reuse, R162 ;  /* 0x000000a254a27220 */ /* 0x042fe20000410000 */
[----:B------:R-:W-:-:S03]  /*4c20*/  FFMA.FTZ R163, R84, R163, R85 ;  /* 0x000000a354a37223 */ /* 0x000fc60000010055 */
[C---:B--2---:R-:W-:Y:S01]  /*4c30*/  FMUL.FTZ R162, R86.reuse, R162 ;  /* 0x000000a256a27220 */ /* 0x044fe20000410000 */
[----:B------:R-:W-:Y:S01]  /*4c40*/  FFMA.FTZ R163, R86, R163, R87 ;  /* 0x000000a356a37223 */ /* 0x000fe20000010057 */
[----:B------:R-:W-:Y:S06]  /*4c50*/  BRA.DIV UR34, `(.L_x_329) ;  /* 0x0000004622587947 */ /* 0x000fec000b800000 */
[----:B------:R-:W0:Y:S01]  /*4c60*/  SHFL.DOWN PT, R86, R163, 0x1, 0x1f ;  /* 0x08201f00a3567f89 */ /* 0x000e2200000e0000 */
[C---:B------:R-:W-:Y:S02]  /*4c70*/  ISETP.GT.U32.AND P3, PT, R156.reuse, 0x1b, PT ;  /* 0x0000001b9c00780c */ /* 0x040fe40003f64070 */
[C---:B------:R-:W-:Y:S01]  /*4c80*/  ISETP.GT.U32.AND P4, PT, R156.reuse, 0x17, PT ;  /* 0x000000179c00780c */ /* 0x040fe20003f84070 */
[----:B------:R-:W1:Y:S01]  /*4c90*/  SHFL.DOWN PT, R151, R162, 0x1, 0x1f ;  /* 0x08201f00a2977f89 */ /* 0x000e6200000e0000 */
[----:B------:R-:W-:Y:S02]  /*4ca0*/  ISETP.GT.U32.AND P5, PT, R156, 0xf, PT ;  /* 0x0000000f9c00780c */ /* 0x000fe40003fa4070 */
[----:B------:R-:W-:Y:S01]  /*4cb0*/  ISETP.NE.AND P0, PT, R79, 0x1f, PT ;  /* 0x0000001f4f00780c */ /* 0x000fe20003f05270 */
[----:B0-----:R-:W-:Y:S01]  /*4cc0*/  @P1 FFMA.FTZ R86, R162, R86, R163 ;  /* 0x00000056a2561223 */ /* 0x001fe200000100a3 */
[----:B-1----:R-:W-:-:S04]  /*4cd0*/  @P1 FMUL.FTZ R151, R151, R162 ;  /* 0x000000a297971220 */ /* 0x002fc80000410000 */
[----:B------:R-:W-:Y:S01]  /*4ce0*/  @P1 MOV R163, R86 ;  /* 0x0000005600a31202 */ /* 0x000fe20000000f00 */
[----:B------:R-:W-:Y:S01]  /*4cf0*/  @P1 IMAD.MOV.U32 R162, RZ, RZ, R151 ;  /* 0x000000ffffa21224 */ /* 0x000fe200078e0097 */
[----:B------:R-:W-:-:S03]  /*4d00*/  ISETP.GT.U32.AND P1, PT, R156, 0x1d, PT ;  /* 0x0000001d9c00780c */ /* 0x000fc60003f24070 */
[----:B------:R-:W0:Y:S04]  /*4d10*/  SHFL.DOWN PT, R86, R163, 0x2, 0x1f ;  /* 0x08401f00a3567f89 */ /* 0x000e2800000e0000 */
[----:B------:R-:W1:Y:S06]  /*4d20*/  SHFL.DOWN PT, R151, R162, 0x2, 0x1f ;  /* 0x08401f00a2977f89 */ /* 0x000e6c00000e0000 */
[C---:B0-----:R-:W-:Y:S01]  /*4d30*/  @!P1 FFMA.FTZ R86, R162.reuse, R86, R163 ;  /* 0x00000056a2569223 */ /* 0x041fe200000100a3 */
[----:B-1----:R-:W-:-:S04]  /*4d40*/  @!P1 FMUL.FTZ R151, R162, R151 ;  /* 0x00000097a2979220 */ /* 0x002fc80000410000 */
[----:B------:R-:W-:Y:S02]  /*4d50*/  @!P1 MOV R163, R86 ;  /* 0x0000005600a39202 */ /* 0x000fe40000000f00 */
[----:B------:R-:W-:-:S03]  /*4d60*/  @!P1 MOV R162, R151 ;  /* 0x0000009700a29202 */ /* 0x000fc60000000f00 */
[----:B------:R-:W0:Y:S04]  /*4d70*/  SHFL.DOWN PT, R86, R163, 0x4, 0x1f ;  /* 0x08801f00a3567f89 */ /* 0x000e2800000e0000 */
[----:B------:R-:W1:Y:S01]  /*4d80*/  SHFL.DOWN PT, R151, R162, 0x4, 0x1f ;  /* 0x08801f00a2977f89 */ /* 0x000e6200000e0000 */
[C---:B0-----:R-:W-:Y:S01]  /*4d90*/  @!P3 FFMA.FTZ R86, R162.reuse, R86, R163 ;  /* 0x00000056a256b223 */ /* 0x041fe200000100a3 */
[----:B-1----:R-:W-:-:S03]  /*4da0*/  @!P3 FMUL.FTZ R151, R162, R151 ;  /* 0x00000097a297b220 */ /* 0x002fc60000410000 */
[----:B------:R-:W-:Y:S02]  /*4db0*/  @!P3 IMAD.MOV.U32 R163, RZ, RZ, R86 ;  /* 0x000000ffffa3b224 */ /* 0x000fe400078e0056 */
[----:B------:R-:W-:-:S03]  /*4dc0*/  @!P3 MOV R162, R151 ;  /* 0x0000009700a2b202 */ /* 0x000fc60000000f00 */
[----:B------:R-:W0:Y:S04]  /*4dd0*/  SHFL.DOWN PT, R86, R163, 0x8, 0x1f ;  /* 0x09001f00a3567f89 */ /* 0x000e2800000e0000 */
[----:B------:R-:W1:Y:S01]  /*4de0*/  SHFL.DOWN PT, R151, R162, 0x8, 0x1f ;  /* 0x09001f00a2977f89 */ /* 0x000e6200000e0000 */
[C---:B0-----:R-:W-:Y:S01]  /*4df0*/  @!P4 FFMA.FTZ R86, R162.reuse, R86, R163 ;  /* 0x00000056a256c223 */ /* 0x041fe200000100a3 */
[----:B-1----:R-:W-:-:S04]  /*4e00*/  @!P4 FMUL.FTZ R151, R162, R151 ;  /* 0x00000097a297c220 */ /* 0x002fc80000410000 */
[----:B------:R-:W-:Y:S01]  /*4e10*/  @!P4 MOV R163, R86 ;  /* 0x0000005600a3c202 */ /* 0x000fe20000000f00 */
[----:B------:R-:W-:-:S04]  /*4e20*/  @!P4 IMAD.MOV.U32 R162, RZ, RZ, R151 ;  /* 0x000000ffffa2c224 */ /* 0x000fc800078e0097 */
[----:B------:R-:W0:Y:S04]  /*4e30*/  SHFL.DOWN PT, R86, R163, 0x10, 0x1f ;  /* 0x0a001f00a3567f89 */ /* 0x000e2800000e0000 */
[----:B------:R-:W1:Y:S01]  /*4e40*/  SHFL.DOWN PT, R151, R162, 0x10, 0x1f ;  /* 0x0a001f00a2977f89 */ /* 0x000e6200000e0000 */
[C---:B0-----:R-:W-:Y:S01]  /*4e50*/  @!P5 FFMA.FTZ R86, R162.reuse, R86, R163 ;  /* 0x00000056a256d223 */ /* 0x041fe200000100a3 */
[----:B-1----:R-:W-:-:S04]  /*4e60*/  @!P5 FMUL.FTZ R151, R162, R151 ;  /* 0x00000097a297d220 */ /* 0x002fc80000410000 */
        /* <DEDUP_REMOVED lines=10> */
.L_x_411:
        /* <DEDUP_REMOVED lines=12> */
[----:B0-----:R-:W-:Y:S01]  /*4fd0*/  IMAD.MOV.U32 R43, RZ, RZ, R156 ;  /* 0x000000ffff2b7224 */ /* 0x001fe200078e009c */
[----:B------:R-:W-:-:S07]  /*4fe0*/  MOV R42, R157 ;  /* 0x0000009d002a7202 */ /* 0x000fce0000000f00 */
.L_x_328:
[----:B------:R-:W-:Y:S05]  /*4ff0*/  WARPSYNC.ALL ;  /* 0x0000000000007948 */ /* 0x000fea0003800000 */
[----:B------:R-:W-:Y:S01]  /*5000*/  ISETP.NE.AND P0, PT, R79, RZ, PT ;  /* 0x000000ff4f00720c */ /* 0x000fe20003f05270 */
[----:B------:R-:W2:Y:S04]  /*5010*/  LDL.LU R157, [R1+0x28] ;  /* 0x00002800019d7983 */ /* 0x000ea80000300800 */
[----:B------:R-:W3:Y:S01]  /*5020*/  LDL.LU R156, [R1+0x24] ;  /* 0x00002400019c7983 */ /* 0x000ee20000300800 */
[----:B------:R-:W-:Y:S01]  /*5030*/  BAR.SYNC.DEFER_BLOCKING 0x0 ;  /* 0x0000000000007b1d */ /* 0x000fe20000010000 */
        /* <DEDUP_REMOVED lines=13> */
[----:B-1----:R-:W4:Y:S04]  /*5110*/  LDL.LU R155, [R1+0x20] ;  /* 0x00002000019b7983 */ /* 0x002f280000300800 */
[----:B------:R-:W0:Y:S01]  /*5120*/  LDS R118, [R118+0x36e4] ;  /* 0x0036e40076767984 */ /* 0x000e220000000800 */
[----:B------:R-:W-:Y:S01]  /*5130*/  FFMA.FTZ R102, R0, R102, RZ ;  /* 0x0000006600667223 */ /* 0x000fe200000100ff */
[----:B------:R-:W-:-:S02]  /*5140*/  FMUL.FTZ R84, R89, R121 ;  /* 0x0000007959547220 */ /* 0x000fc40000410000 */
[----:B------:R-:W5:Y:S01]  /*5150*/  LDL.LU R153, [R1+0x1c] ;  /* 0x00001c0001997983 */ /* 0x000f620000300800 */
[----:B------:R-:W-:-:S03]  /*5160*/  FFMA.FTZ R101, R51, R101, R102 ;  /* 0x0000006533657223 */ /* 0x000fc60000010066 */
[----:B------:R-:W5:Y:S01]  /*5170*/  LDL.LU R152, [R1+0x2c] ;  /* 0x00002c0001987983 */ /* 0x000f620000300800 */
[----:B------:R-:W-:-:S03]  /*5180*/  FFMA.FTZ R100, R48, R100, R101 ;  /* 0x0000006430647223 */ /* 0x000fc60000010065 */
[----:B------:R-:W5:Y:S01]  /*5190*/  LDL.LU R151, [R1+0x18] ;  /* 0x0000180001977983 */ /* 0x000f620000300800 */
[----:B------:R-:W-:Y:S01]  /*51a0*/  FFMA.FTZ R99, R45, R99, R100 ;  /* 0x000000632d637223 */ /* 0x000fe20000010064 */
[----:B------:R-:W-:Y:S01]  /*51b0*/  USHF.L.U32 UR52, UR10, 0xb, URZ ;  /* 0x0000000b0a347899 */ /* 0x000fe200080006ff */
[----:B------:R-:W-:Y:S01]  /*51c0*/  FMUL.FTZ R88, R88, R120 ;  /* 0x0000007858587220 */ /* 0x000fe20000410000 */
[----:B------:R-:W-:Y:S01]  /*51d0*/  VOTEU.ALL UP0, P0 ;  /* 0x0000000000ff7886 */ /* 0x000fe20000000000 */
[----:B------:R-:W-:Y:S01]  /*51e0*/  FFMA.FTZ R98, R38, R98, R99 ;  /* 0x0000006226627223 */ /* 0x000fe20000010063 */
[----:B------:R-:W-:Y:S01]  /*51f0*/  UIADD3 UR35, UPT, UPT, UR52, -0x800, URZ ;  /* 0xfffff80034237890 */ /* 0x000fe2000fffe0ff */
[----:B------:R-:W-:Y:S01]  /*5200*/  FMUL.FTZ R41, R41, R119 ;  /* 0x0000007729297220 */ /* 0x000fe20000410000 */
[----:B------:R-:W-:Y:S02]  /*5210*/  IMAD.SHL.U32 R85, R79, 0x10, RZ ;  /* 0x000000104f557824 */ /* 0x000fe400078e00ff */
[----:B------:R-:W-:Y:S01]  /*5220*/  FFMA.FTZ R97, R35, R97, R98 ;  /* 0x0000006123617223 */ /* 0x000fe20000010062 */
[----:B------:R-:W-:Y:S01]  /*5230*/  @!UP0 ULEA UR34, UR8, UR23, 0x3 ;  /* 0x0000001708228291 */ /* 0x000fe2000f8e18ff */
[----:B------:R-:W-:Y:S01]  /*5240*/  LOP3.LUT R80, R79, UR52, RZ, 0xfc, !PT ;  /* 0x000000344f507c12 */ /* 0x000fe2000f8efcff */
[----:B------:R-:W-:Y:S01]  /*5250*/  FMUL.FTZ R81, R133, UR48 ;  /* 0x0000003085517c20 */ /* 0x000fe20008410000 */
[----:B------:R-:W-:Y:S01]  /*5260*/  FFMA.FTZ R96, R32, R96, R97 ;  /* 0x0000006020607223 */ /* 0x000fe20000010061 */
[----:B------:R-:W-:Y:S01]  /*5270*/  FFMA.FTZ R133, -R17, R52, R133 ;  /* 0x0000003411857223 */ /* 0x000fe20000010185 */
[----:B------:R-:W-:Y:S01]  /*5280*/  FFMA.FTZ R89, -R12, R44, R128 ;  /* 0x0000002c0c597223 */ /* 0x000fe20000010180 */
[----:B------:R-:W-:Y:S01]  /*5290*/  FMUL.FTZ R81, R51, R81 ;  /* 0x0000005133517220 */ /* 0x000fe20000410000 */
[----:B------:R-:W-:-:S02]  /*52a0*/  FFMA.FTZ R95, R29, R95, R96 ;  /* 0x0000005f1d5f7223 */ /* 0x000fc40000010060 */
[----:B------:R1:W-:Y:S02]  /*52b0*/  @!P0 STS.64 [UR34+0x45e0], R42 ;  /* 0x0045e02aff008988 */ /* 0x0003e40008000a22 */
[----:B------:R-:W-:Y:S02]  /*52c0*/  FFMA.FTZ R94, R26, R94, R95 ;  /* 0x0000005e1a5e7223 */ /* 0x000fe4000001005f */
[----:B------:R-:W5:Y:S02]  /*52d0*/  LDL.LU R95, [R1+0x14] ;  /* 0x00001400015f7983 */ /* 0x000f640000300800 */
[----:B------:R-:W-:Y:S01]  /*52e0*/  FFMA.FTZ R93, R25, R93, R94 ;  /* 0x0000005d195d7223 */ /* 0x000fe2000001005e */
[----:B0-----:R-:W-:-:S03]  /*52f0*/  FFMA.FTZ R149, R118, R40, R149 ;  /* 0x0000002876957223 */ /* 0x001fc60000010095 */
[----:B------:R-:W-:Y:S01]  /*5300*/  FFMA.FTZ R92, R24, R92, R93 ;  /* 0x0000005c185c7223 */ /* 0x000fe2000001005d */
[----:B------:R-:W-:Y:S01]  /*5310*/  LOP3.LUT R40, R79, UR35, RZ, 0xfc, !PT ;  /* 0x000000234f287c12 */ /* 0x000fe2000f8efcff */
[----:B-1----:R-:W-:Y:S01]  /*5320*/  FMUL.FTZ R43, R132, UR48 ;  /* 0x00000030842b7c20 */ /* 0x002fe20008410000 */
[----:B------:R-:W-:Y:S01]  /*5330*/  FFMA.FTZ R103, R103, R149, R148 ;  /* 0x0000009567677223 */ /* 0x000fe20000010094 */
[----:B------:R-:W-:Y:S01]  /*5340*/  FFMA.FTZ R91, R23, R91, R92 ;  /* 0x0000005b175b7223 */ /* 0x000fe2000001005c */
[----:B------:R-:W-:Y:S01]  /*5350*/  IADD3 R40, PT, PT, -R40, UR28, RZ ;  /* 0x0000001c28287c10 */ /* 0x000fe2000fffe1ff */
[----:B------:R-:W-:Y:S01]  /*5360*/  FMUL.FTZ R43, R48, R43 ;  /* 0x0000002b302b7220 */ /* 0x000fe20000410000 */
[----:B------:R-:W-:Y:S01]  /*5370*/  FFMA.FTZ R104, R104, R103, R147 ;  /* 0x0000006768687223 */ /* 0x000fe20000010093 */
[----:B------:R-:W-:Y:S01]  /*5380*/  FFMA.FTZ R90, R22, R90, R91 ;  /* 0x0000005a165a7223 */ /* 0x000fe2000001005b */
[----:B------:R-:W-:Y:S01]  /*5390*/  LEA.HI R42, R79, R85, RZ, 0x1f ;  /* 0x000000554f2a7211 */ /* 0x000fe200078ff8ff */
[----:B------:R-:W-:Y:S01]  /*53a0*/  FFMA.FTZ R132, -R16, R50, R132 ;  /* 0x0000003210847223 */ /* 0x000fe20000010184 */
[----:B------:R-:W-:Y:S01]  /*53b0*/  FFMA.FTZ R105, R105, R104, R146 ;  /* 0x0000006869697223 */ /* 0x000fe20000010092 */
[----:B------:R-:W-:Y:S01]  /*53c0*/  FFMA.FTZ R84, R21, R84, R90 ;  /* 0x0000005415547223 */ /* 0x000fe2000001005a */
[----:B------:R-:W-:-:S02]  /*53d0*/  ISETP.GE.AND P1, PT, R40, 0x1, PT ;  /* 0x000000012800780c */ /* 0x000fc40003f26270 */
[----:B------:R-:W-:Y:S01]  /*53e0*/  FFMA.FTZ R106, R106, R105, R145 ;  /* 0x000000696a6a7223 */ /* 0x000fe20000010091 */
[----:B------:R-:W-:Y:S01]  /*53f0*/  FFMA.FTZ R84, R20, R88, R84 ;  /* 0x0000005814547223 */ /* 0x000fe20000010054 */
[----:B------:R-:W-:Y:S02]  /*5400*/  MOV R40, UR28 ;  /* 0x0000001c00287c02 */ /* 0x000fe40008000f00 */
[----:B------:R-:W-:Y:S01]  /*5410*/  FFMA.FTZ R107, R107, R106, R144 ;  /* 0x0000006a6b6b7223 */ /* 0x000fe20000010090 */
[----:B------:R-:W-:Y:S01]  /*5420*/  FFMA.FTZ R84, R19, R41, R84 ;  /* 0x0000002913547223 */ /* 0x000fe20000010054 */
[----:B------:R-:W-:Y:S01]  /*5430*/  FMUL.FTZ R41, R150, UR48 ;  /* 0x0000003096297c20 */ /* 0x000fe20008410000 */
[----:B------:R-:W-:Y:S01]  /*5440*/  LEA R42, R42, UR23, 0x2 ;  /* 0x000000172a2a7c11 */ /* 0x000fe2000f8e10ff */
[----:B------:R-:W-:Y:S01]  /*5450*/  FFMA.FTZ R108, R108, R107, R143 ;  /* 0x0000006b6c6c7223 */ /* 0x000fe2000001008f */
[----:B------:R-:W-:Y:S01]  /*5460*/  IADD3 R80, PT, PT, -R80, 0x800, R40 ;  /* 0x0000080050507810 */ /* 0x000fe20007ffe128 */
[----:B------:R-:W-:Y:S01]  /*5470*/  FMUL.FTZ R41, R0, R41 ;  /* 0x0000002900297220 */ /* 0x000fe20000410000 */
[----:B------:R-:W-:Y:S01]  /*5480*/  LEA.HI R40, R85, R85, RZ, 0x1b ;  /* 0x0000005555287211 */ /* 0x000fe200078fd8ff */
[----:B------:R-:W-:Y:S01]  /*5490*/  FFMA.FTZ R109, R109, R108, R142 ;  /* 0x0000006c6d6d7223 */ /* 0x000fe2000001008e */
[----:B------:R-:W-:-:S02]  /*54a0*/  FFMA.FTZ R150, -R18, R53, R150 ;  /* 0x0000003512967223 */ /* 0x000fc40000010196 */
[----:B------:R0:W-:Y:S01]  /*54b0*/  STS [R42+0x1090], R41 ;  /* 0x001090292a007388 */ /* 0x0001e20000000800 */
[----:B------:R-:W-:Y:S01]  /*54c0*/  FFMA.FTZ R110, R110, R109, R141 ;  /* 0x0000006d6e6e7223 */ /* 0x000fe2000001008d */
[----:B------:R-:W-:-:S03]  /*54d0*/  LEA R40, R40, UR23, 0x2 ;  /* 0x0000001728287c11 */ /* 0x000fc6000f8e10ff */
[-C--:B------:R-:W-:Y:S01]  /*54e0*/  FFMA.FTZ R111, R111, R110.reuse, R140 ;  /* 0x0000006e6f6f7223 */ /* 0x080fe2000001008c */
[----:B------:R-:W-:Y:S01]  /*54f0*/  FMUL.FTZ R92, R11, R110 ;  /* 0x0000006e0b5c7220 */ /* 0x000fe20000410000 */
[----:B------:R1:W-:Y:S02]  /*5500*/  STS [R40+0x1098], R43 ;  /* 0x0010982b28007388 */ /* 0x0003e40000000800 */
[-C--:B------:R-:W-:Y:S01]  /*5510*/  FMUL.FTZ R90, R12, R111.reuse ;  /* 0x0000006f0c5a7220 */ /* 0x080fe20000410000 */
[----:B------:R-:W-:Y:S01]  /*5520*/  FFMA.FTZ R112, R112, R111, R139 ;  /* 0x0000006f70707223 */ /* 0x000fe2000001008b */
[----:B0-----:R-:W-:Y:S01]  /*5530*/  FMUL.FTZ R41, R131, UR48 ;  /* 0x0000003083297c20 */ /* 0x001fe20008410000 */
[----:B------:R-:W-:Y:S01]  /*5540*/  FMUL.FTZ R42, R130, UR48 ;  /* 0x00000030822a7c20 */ /* 0x000fe20008410000 */
[----:B------:R0:W-:Y:S01]  /*5550*/  STS [R40+0x1094], R81 ;  /* 0x0010945128007388 */ /* 0x0001e20000000800 */
[----:B------:R-:W-:Y:S01]  /*5560*/  FFMA.FTZ R113, R113, R112, R138 ;  /* 0x0000007071717223 */ /* 0x000fe2000001008a */
[----:B------:R-:W-:Y:S01]  /*5570*/  FMUL.FTZ R41, R45, R41 ;  /* 0x000000292d297220 */ /* 0x000fe20000410000 */
[----:B------:R-:W-:Y:S01]  /*5580*/  FMUL.FTZ R42, R38, R42 ;  /* 0x0000002a262a7220 */ /* 0x000fe20000410000 */
[----:B-1----:R-:W-:Y:S01]  /*5590*/  FMUL.FTZ R43, R129, UR48 ;  /* 0x00000030812b7c20 */ /* 0x002fe20008410000 */
[----:B------:R-:W-:Y:S01]  /*55a0*/  FFMA.FTZ R114, R114, R113, R137 ;  /* 0x0000007172727223 */ /* 0x000fe20000010089 */
[----:B------:R-:W-:Y:S01]  /*55b0*/  FFMA.FTZ R131, -R15, R49, R131 ;  /* 0x000000310f837223 */ /* 0x000fe20000010183 */
[----:B------:R1:W-:Y:S01]  /*55c0*/  STS [R40+0x109c], R41 ;  /* 0x00109c2928007388 */ /* 0x0003e20000000800 */
[----:B------:R-:W-:Y:S01]  /*55d0*/  FMUL.FTZ R43, R35, R43 ;  /* 0x0000002b232b7220 */ /* 0x000fe20000410000 */
[-C--:B------:R-:W-:Y:S01]  /*55e0*/  FFMA.FTZ R115, R115, R114.reuse, R136 ;  /* 0x0000007273737223 */ /* 0x080fe20000010088 */
[----:B0-----:R-:W-:Y:S01]  /*55f0*/  FMUL.FTZ R81, R121, UR48 ;  /* 0x0000003079517c20 */ /* 0x001fe20008410000 */
[----:B------:R0:W-:Y:S01]  /*5600*/  STS [R40+0x10a0], R42 ;  /* 0x0010a02a28007388 */ /* 0x0001e20000000800 */
[----:B------:R-:W-:Y:S01]  /*5610*/  FMUL.FTZ R87, R15, R114 ;  /* 0x000000720f577220 */ /* 0x000fe20000410000 */
[-C--:B------:R-:W-:Y:S01]  /*5620*/  FFMA.FTZ R116, R116, R115.reuse, R135 ;  /* 0x0000007374747223 */ /* 0x080fe20000010087 */
[----:B------:R-:W-:Y:S01]  /*5630*/  FMUL.FTZ R86, R16, R115 ;  /* 0x0000007310567220 */ /* 0x000fe20000410000 */
[----:B------:R0:W-:Y:S01]  /*5640*/  STS [R40+0x10a4], R43 ;  /* 0x0010a42b28007388 */ /* 0x0001e20000000800 */
[----:B------:R-:W-:Y:S01]  /*5650*/  FFMA.FTZ R130, -R14, R47, R130 ;  /* 0x0000002f0e827223 */ /* 0x000fe20000010182 */
[----:B-1----:R-:W-:Y:S01]  /*5660*/  FMUL.FTZ R41, R128, UR48 ;  /* 0x0000003080297c20 */ /* 0x002fe20008410000 */
[-C--:B------:R-:W-:Y:S01]  /*5670*/  FFMA.FTZ R117, R117, R116.reuse, R134 ;  /* 0x0000007475757223 */ /* 0x080fe20000010086 */
[----:B------:R-:W-:Y:S01]  /*5680*/  FMUL.FTZ R83, R17, R116 ;  /* 0x0000007411537220 */ /* 0x000fe20000410000 */
[----:B------:R-:W-:Y:S01]  /*5690*/  FFMA.FTZ R129, -R13, R46, R129 ;  /* 0x0000002e0d817223 */ /* 0x000fe20000010181 */
[----:B0-----:R-:W-:Y:S01]  /*56a0*/  FMUL.FTZ R42, R127, UR48 ;  /* 0x000000307f2a7c20 */ /* 0x001fe20008410000 */
[----:B------:R-:W-:Y:S01]  /*56b0*/  FMUL.FTZ R41, R32, R41 ;  /* 0x0000002920297220 */ /* 0x000fe20000410000 */
[----:B------:R-:W-:Y:S01]  /*56c0*/  FMUL.FTZ R82, R18, R117 ;  /* 0x0000007512527220 */ /* 0x000fe20000410000 */
[----:B------:R-:W-:Y:S01]  /*56d0*/  FMUL.FTZ R43, R126, UR48 ;  /* 0x000000307e2b7c20 */ /* 0x000fe20008410000 */
[----:B------:R-:W-:-:S02]  /*56e0*/  FMUL.FTZ R42, R29, R42 ;  /* 0x0000002a1d2a7220 */ /* 0x000fc40000410000 */
[----:B------:R0:W-:Y:S01]  /*56f0*/  STS [R40+0x10a8], R41 ;  /* 0x0010a82928007388 */ /* 0x0001e20000000800 */
[----:B------:R-:W-:Y:S01]  /*5700*/  FFMA.FTZ R88, R82, R150, RZ ;  /* 0x0000009652587223 */ /* 0x000fe200000100ff */
[----:B------:R-:W-:Y:S02]  /*5710*/  FMUL.FTZ R43, R26, R43 ;  /* 0x0000002b1a2b7220 */ /* 0x000fe40000410000 */
[----:B------:R1:W-:Y:S01]  /*5720*/  STS [R40+0x10ac], R42 ;  /* 0x0010ac2a28007388 */ /* 0x0003e20000000800 */
[----:B------:R-:W-:-:S03]  /*5730*/  FFMA.FTZ R88, R83, R133, R88 ;  /* 0x0000008553587223 */ /* 0x000fc60000010058 */
[----:B------:R1:W-:Y:S01]  /*5740*/  STS [R40+0x10b0], R43 ;  /* 0x0010b02b28007388 */ /* 0x0003e20000000800 */
[----:B------:R-:W-:Y:S01]  /*5750*/  FFMA.FTZ R88, R86, R132, R88 ;  /* 0x0000008456587223 */ /* 0x000fe20000010058 */
[----:B0-----:R-:W-:-:S03]  /*5760*/  FMUL.FTZ R41, R125, UR48 ;  /* 0x000000307d297c20 */ /* 0x001fc60008410000 */
[----:B------:R-:W-:Y:S01]  /*5770*/  FFMA.FTZ R88, R87, R131, R88 ;  /* 0x0000008357587223 */ /* 0x000fe20000010058 */
[----:B-1----:R-:W-:Y:S01]  /*5780*/  FMUL.FTZ R42, R124, UR48 ;  /* 0x000000307c2a7c20 */ /* 0x002fe20008410000 */
[----:B------:R-:W-:Y:S01]  /*5790*/  FMUL.FTZ R41, R25, R41 ;  /* 0x0000002919297220 */ /* 0x000fe20000410000 */
[----:B------:R-:W-:Y:S02]  /*57a0*/  FMUL.FTZ R43, R123, UR48 ;  /* 0x000000307b2b7c20 */ /* 0x000fe40008410000 */
[----:B------:R-:W-:Y:S02]  /*57b0*/  FMUL.FTZ R42, R24, R42 ;  /* 0x0000002a182a7220 */ /* 0x000fe40000410000 */
[----:B------:R0:W-:Y:S01]  /*57c0*/  STS [R40+0x10b4], R41 ;  /* 0x0010b42928007388 */ /* 0x0001e20000000800 */
[----:B------:R-:W-:-:S03]  /*57d0*/  FMUL.FTZ R43, R23, R43 ;  /* 0x0000002b172b7220 */ /* 0x000fc60000410000 */
[----:B------:R1:W-:Y:S04]  /*57e0*/  STS [R40+0x10b8], R42 ;  /* 0x0010b82a28007388 */ /* 0x0003e80000000800 */
[----:B------:R1:W-:Y:S01]  /*57f0*/  STS [R40+0x10bc], R43 ;  /* 0x0010bc2b28007388 */ /* 0x0003e20000000800 */
[----:B0-----:R-:W-:-:S04]  /*5800*/  FMUL.FTZ R41, R122, UR48 ;  /* 0x000000307a297c20 */ /* 0x001fc80008410000 */
[----:B-1----:R-:W-:Y:S01]  /*5810*/  FMUL.FTZ R42, R22, R41 ;  /* 0x00000029162a7220 */ /* 0x002fe20000410000 */
[----:B------:R-:W-:Y:S01]  /*5820*/  FMUL.FTZ R41, R21, R81 ;  /* 0x0000005115297220 */ /* 0x000fe20000410000 */
[----:B------:R-:W-:Y:S01]  /*5830*/  FMUL.FTZ R81, R14, R113 ;  /* 0x000000710e517220 */ /* 0x000fe20000410000 */
[----:B------:R-:W-:Y:S02]  /*5840*/  FMUL.FTZ R43, R119, UR48 ;  /* 0x00000030772b7c20 */ /* 0x000fe40008410000 */
[----:B------:R0:W-:Y:S01]  /*5850*/  STS [R40+0x10c0], R42 ;  /* 0x0010c02a28007388 */ /* 0x0001e20000000800 */
[----:B------:R-:W-:Y:S01]  /*5860*/  FFMA.FTZ R88, R81, R130, R88 ;  /* 0x0000008251587223 */ /* 0x000fe20000010058 */
[----:B------:R-:W-:Y:S01]  /*5870*/  FMUL.FTZ R43, R19, R43 ;  /* 0x0000002b132b7220 */ /* 0x000fe20000410000 */
[----:B--2---:R-:W-:Y:S01]  /*5880*/  FADD.FTZ R157, R90, R157 ;  /* 0x0000009d5a9d7221 */ /* 0x004fe20000010000 */
[----:B0-----:R-:W-:-:S03]  /*5890*/  FMUL.FTZ R42, R13, R112 ;  /* 0x000000700d2a7220 */ /* 0x001fc60000410000 */
[----:B------:R0:W-:Y:S01]  /*58a0*/  STS [R40+0x10cc], R43 ;  /* 0x0010cc2b28007388 */ /* 0x0001e20000000800 */
[----:B---3--:R-:W-:Y:S01]  /*58b0*/  FADD.FTZ R156, R92, R156 ;  /* 0x0000009c5c9c7221 */ /* 0x008fe20000010000 */
[----:B------:R-:W-:Y:S02]  /*58c0*/  FFMA.FTZ R88, R42, R129, R88 ;  /* 0x000000812a587223 */ /* 0x000fe40000010058 */
[----:B------:R-:W-:Y:S04]  /*58d0*/  STL [R1+0x28], R157 ;  /* 0x0000289d01007387 */ /* 0x000fe80000100800 */
[----:B------:R-:W-:Y:S04]  /*58e0*/  STL [R1+0x24], R156 ;  /* 0x0000249c01007387 */ /* 0x000fe80000100800 */
[----:B------:R-:W2:Y:S01]  /*58f0*/  LDL.LU R100, [R1+0x10] ;  /* 0x0000100001647983 */ /* 0x000ea20000300800 */
[----:B0-----:R-:W-:Y:S01]  /*5900*/  FFMA.FTZ R43, R90, R89, R88 ;  /* 0x000000595a2b7223 */ /* 0x001fe20000010058 */
[----:B------:R-:W-:Y:S01]  /*5910*/  FFMA.FTZ R127, -R11, R39, R127 ;  /* 0x000000270b7f7223 */ /* 0x000fe2000001017f */
[C---:B------:R-:W-:Y:S01]  /*5920*/  FMUL.FTZ R91, R10.reuse, R109 ;  /* 0x0000006d0a5b7220 */ /* 0x040fe20000410000 */
[----:B------:R-:W-:Y:S01]  /*5930*/  FMUL.FTZ R93, R111, UR51 ;  /* 0x000000336f5d7c20 */ /* 0x000fe20008410000 */
[----:B------:R-:W-:Y:S01]  /*5940*/  FFMA.FTZ R126, -R10, R37, R126 ;  /* 0x000000250a7e7223 */ /* 0x000fe2000001017e */
[----:B------:R-:W-:Y:S01]  /*5950*/  FFMA.FTZ R43, R92, R127, R43 ;  /* 0x0000007f5c2b7223 */ /* 0x000fe2000001002b */
[----:B------:R-:W-:Y:S01]  /*5960*/  FMUL.FTZ R92, R9, R108 ;  /* 0x0000006c095c7220 */ /* 0x000fe20000410000 */
[----:B----4-:R-:W-:Y:S01]  /*5970*/  FADD.FTZ R155, R91, R155 ;  /* 0x0000009b5b9b7221 */ /* 0x010fe20000010000 */
[----:B------:R-:W-:Y:S01]  /*5980*/  FMUL.FTZ R89, R89, R93 ;  /* 0x0000005d59597220 */ /* 0x000fe20000410000 */
[C---:B------:R-:W-:Y:S01]  /*5990*/  FMUL.FTZ R93, R8.reuse, R107 ;  /* 0x0000006b085d7220 */ /* 0x040fe20000410000 */
[----:B------:R-:W-:Y:S01]  /*59a0*/  FFMA.FTZ R43, R91, R126, R43 ;  /* 0x0000007e5b2b7223 */ /* 0x000fe2000001002b */
[----:B------:R-:W-:Y:S01]  /*59b0*/  FFMA.FTZ R125, -R9, R36, R125 ;  /* 0x00000024097d7223 */ /* 0x000fe2000001017d */
[----:B------:R-:W-:Y:S01]  /*59c0*/  STL [R1+0x20], R155 ;  /* 0x0000209b01007387 */ /* 0x000fe20000100800 */
[----:B------:R-:W-:Y:S01]  /*59d0*/  FFMA.FTZ R124, -R8, R34, R124 ;  /* 0x00000022087c7223 */ /* 0x000fe2000001017c */
[----:B------:R-:W-:Y:S01]  /*59e0*/  FMUL.FTZ R94, R107, UR51 ;  /* 0x000000336b5e7c20 */ /* 0x000fe20008410000 */
[----:B------:R-:W-:Y:S01]  /*59f0*/  FMUL.FTZ R96, R5, R105 ;  /* 0x0000006905607220 */ /* 0x000fe20000410000 */
[----:B------:R0:W-:Y:S01]  /*5a00*/  STS [R40+0x10c4], R41 ;  /* 0x0010c42928007388 */ /* 0x0001e20000000800 */
[C---:B-----5:R-:W-:Y:S01]  /*5a10*/  FADD.FTZ R153, R92.reuse, R153 ;  /* 0x000000995c997221 */ /* 0x060fe20000010000 */
[----:B------:R-:W-:Y:S01]  /*5a20*/  FFMA.FTZ R43, R92, R125, R43 ;  /* 0x0000007d5c2b7223 */ /* 0x000fe2000001002b */
[----:B------:R-:W-:-:S03]  /*5a30*/  FADD.FTZ R152, R42, R152 ;  /* 0x000000982a987221 */ /* 0x000fc60000010000 */
[----:B------:R-:W-:Y:S01]  /*5a40*/  STL [R1+0x1c], R153 ;  /* 0x00001c9901007387 */ /* 0x000fe20000100800 */
[----:B0-----:R-:W-:Y:S01]  /*5a50*/  FMUL.FTZ R41, R120, UR48 ;  /* 0x0000003078297c20 */ /* 0x001fe20008410000 */
[----:B------:R-:W-:Y:S02]  /*5a60*/  FADD.FTZ R151, R93, R151 ;  /* 0x000000975d977221 */ /* 0x000fe40000010000 */
[----:B------:R-:W3:Y:S01]  /*5a70*/  LDL.LU R98, [R1+0xc] ;  /* 0x00000c0001627983 */ /* 0x000ee20000300800 */
[----:B------:R-:W-:Y:S01]  /*5a80*/  FMUL.FTZ R92, R124, R94 ;  /* 0x0000005e7c5c7220 */ /* 0x000fe20000410000 */
[----:B------:R-:W-:Y:S01]  /*5a90*/  FMUL.FTZ R94, R7, R106 ;  /* 0x0000006a075e7220 */ /* 0x000fe20000410000 */
[----:B------:R-:W-:Y:S01]  /*5aa0*/  FMUL.FTZ R41, R20, R41 ;  /* 0x0000002914297220 */ /* 0x000fe20000410000 */
[----:B------:R-:W-:Y:S04]  /*5ab0*/  STL [R1+0x2c], R152 ;  /* 0x00002c9801007387 */ /* 0x000fe80000100800 */
[----:B------:R-:W-:Y:S04]  /*5ac0*/  STL [R1+0x18], R151 ;  /* 0x0000189701007387 */ /* 0x000fe80000100800 */
[----:B------:R-:W4:Y:S01]  /*5ad0*/  LDL.LU R99, [R1+0x8] ;  /* 0x0000080001637983 */ /* 0x000f220000300800 */
[----:B------:R-:W0:Y:S03]  /*5ae0*/  S2UR UR34, SR_CTAID.X ;  /* 0x00000000002279c3 */ /* 0x000e260000002500 */
[----:B------:R1:W-:Y:S01]  /*5af0*/  STS [R40+0x10c8], R41 ;  /* 0x0010c82928007388 */ /* 0x0003e20000000800 */
[----:B------:R-:W-:-:S04]  /*5b00*/  FADD.FTZ R95, R94, R95 ;  /* 0x0000005f5e5f7221 */ /* 0x000fc80000010000 */
[----:B-1----:R-:W0:Y:S01]  /*5b10*/  LDC.64 R40, c[0x0][0x4d8] ;  /* 0x00013600ff287b82 */ /* 0x002e220000000a00 */
[----:B------:R-:W-:Y:S01]  /*5b20*/  STL [R1+0x14], R95 ;  /* 0x0000145f01007387 */ /* 0x000fe20000100800 */
[----:B--2---:R-:W-:-:S05]  /*5b30*/  FADD.FTZ R100, R96, R100 ;  /* 0x0000006460647221 */ /* 0x004fca0000010000 */
[----:B------:R1:W-:Y:S04]  /*5b40*/  STL [R1+0x10], R100 ;  /* 0x0000106401007387 */ /* 0x0003e80000100800 */
[----:B-1----:R-:W2:Y:S01]  /*5b50*/  LDL.LU R100, [R1+0x4] ;  /* 0x0000040001647983 */ /* 0x002ea20000300800 */
[----:B------:R-:W-:Y:S01]  /*5b60*/  FFMA.FTZ R124, R93, R124, R43 ;  /* 0x0000007c5d7c7223 */ /* 0x000fe2000001002b */
[----:B------:R-:W-:Y:S01]  /*5b70*/  HFMA2 R43, -RZ, RZ, 0, 0 ;  /* 0x00000000ff2b7431 */ /* 0x000fe200000001ff */
[----:B------:R-:W-:Y:S01]  /*5b80*/  MOV R42, R79 ;  /* 0x0000004f002a7202 */ /* 0x000fe20000000f00 */
[----:B------:R-:W-:Y:S01]  /*5b90*/  FFMA.FTZ R123, -R7, R33, R123 ;  /* 0x00000021077b7223 */ /* 0x000fe2000001017b */
[----:B------:R-:W-:-:S03]  /*5ba0*/  IADD3 R97, PT, PT, R79, 0x80, RZ ;  /* 0x000000804f617810 */ /* 0x000fc60007ffe0ff */
[----:B0-----:R-:W-:-:S04]  /*5bb0*/  IMAD.WIDE.U32 R42, R40, UR34, R42 ;  /* 0x00000022282a7c25 */ /* 0x001fc8000f8e002a */
[----:B------:R-:W-:Y:S01]  /*5bc0*/  FFMA.FTZ R40, R94, R123, R124 ;  /* 0x0000007b5e287223 */ /* 0x000fe2000001007c */
[----:B------:R-:W-:Y:S01]  /*5bd0*/  FMUL.FTZ R94, R105, UR51 ;  /* 0x00000033695e7c20 */ /* 0x000fe20008410000 */
[----:B------:R-:W-:Y:S02]  /*5be0*/  IMAD R43, R41, UR34, R43 ;  /* 0x00000022292b7c24 */ /* 0x000fe4000f8e022b */
[----:B------:R-:W-:-:S04]  /*5bf0*/  FFMA.FTZ R41, -R5, R31, R122 ;  /* 0x0000001f05297223 */ /* 0x000fc8000001017a */
[----:B------:R-:W-:Y:S01]  /*5c00*/  FMUL.FTZ R94, R41, R94 ;  /* 0x0000005e295e7220 */ /* 0x000fe20000410000 */
[----:B------:R-:W-:Y:S01]  /*5c10*/  FFMA.FTZ R41, R96, R41, R40 ;  /* 0x0000002960297223 */ /* 0x000fe20000010028 */
[----:B------:R-:W-:-:S04]  /*5c20*/  LEA.HI R40, R97, R79, RZ, 0x1b ;  /* 0x0000004f61287211 */ /* 0x000fc800078fd8ff */
[----:B------:R-:W-:Y:S01]  /*5c30*/  LEA R97, R40, UR23, 0x2 ;  /* 0x0000001728617c11 */ /* 0x000fe2000f8e10ff */
[----:B------:R-:W-:Y:S01]  /*5c40*/  BAR.SYNC.DEFER_BLOCKING 0x0 ;  /* 0x0000000000007b1d */ /* 0x000fe20000010000 */
[----:B------:R-:W-:Y:S01]  /*5c50*/  USHF.R.S32.HI UR34, URZ, 0x1f, UR9 ;  /* 0x0000001fff227899 */ /* 0x000fe20008011409 */
[----:B------:R-:W-:-:S03]  /*5c60*/  IMAD.U32 R95, RZ, RZ, UR42 ;  /* 0x0000002aff5f7e24 */ /* 0x000fc6000f8e00ff */
[----:B------:R-:W-:Y:S01]  /*5c70*/  UIMAD UR34, UR34, UR42, URZ ;  /* 0x0000002a222272a4 */ /* 0x000fe2000f8e02ff */
[----:B------:R-:W-:-:S04]  /*5c80*/  IMAD.WIDE.U32 R42, R95, UR9, R42 ;  /* 0x000000095f2a7c25 */ /* 0x000fc8000f8e002a */
[C---:B------:R-:W-:Y:S01]  /*5c90*/  FFMA.FTZ R121, -R4.reuse, R30, R121 ;  /* 0x0000001e04797223 */ /* 0x040fe20000010179 */
[----:B------:R-:W-:Y:S01]  /*5ca0*/  FMUL.FTZ R95, R4, R104 ;  /* 0x00000068045f7220 */ /* 0x000fe20000410000 */
[----:B------:R-:W-:Y:S01]  /*5cb0*/  UIMAD UR34, UR9, UR43, UR34 ;  /* 0x0000002b092272a4 */ /* 0x000fe2000f8e0222 */
[----:B------:R-:W-:Y:S01]  /*5cc0*/  IADD3 R40, P3, PT, R42, UR35, RZ ;  /* 0x000000232a287c10 */ /* 0x000fe2000ff7e0ff */
[----:B------:R-:W0:Y:S01]  /*5cd0*/  LDS R97, [R97+0x1290] ;  /* 0x0012900061617984 */ /* 0x000e220000000800 */
[C---:B---3--:R-:W-:Y:S01]  /*5ce0*/  FADD.FTZ R98, R95.reuse, R98 ;  /* 0x000000625f627221 */ /* 0x048fe20000010000 */
[----:B------:R-:W-:Y:S02]  /*5cf0*/  FFMA.FTZ R42, R95, R121, R41 ;  /* 0x000000795f2a7223 */ /* 0x000fe40000010029 */
[----:B------:R-:W-:Y:S02]  /*5d00*/  IADD3.X R41, PT, PT, R43, UR34, RZ, P3, !PT ;  /* 0x000000222b297c10 */ /* 0x000fe40009ffe4ff */
[----:B------:R-:W-:Y:S01]  /*5d10*/  MOV R95, UR44 ;  /* 0x0000002c005f7c02 */ /* 0x000fe20008000f00 */
[C---:B------:R-:W-:Y:S01]  /*5d20*/  FMUL.FTZ R43, R3.reuse, R103 ;  /* 0x00000067032b7220 */ /* 0x040fe20000410000 */
[----:B------:R1:W-:Y:S01]  /*5d30*/  STL [R1+0xc], R98 ;  /* 0x00000c6201007387 */ /* 0x0003e20000100800 */
[----:B------:R-:W-:-:S02]  /*5d40*/  FFMA.FTZ R120, -R3, R28, R120 ;  /* 0x0000001c03787223 */ /* 0x000fc40000010178 */
[----:B------:R-:W-:-:S04]  /*5d50*/  IMAD.WIDE.U32 R40, R95, UR8, R40 ;  /* 0x000000085f287c25 */ /* 0x000fc8000f8e0028 */
[----:B----4-:R-:W-:Y:S01]  /*5d60*/  FADD.FTZ R99, R43, R99 ;  /* 0x000000632b637221 */ /* 0x010fe20000010000 */
[----:B------:R-:W-:Y:S02]  /*5d70*/  IMAD.U32 R95, RZ, RZ, UR45 ;  /* 0x0000002dff5f7e24 */ /* 0x000fe4000f8e00ff */
[----:B-1----:R-:W-:Y:S02]  /*5d80*/  FMUL.FTZ R98, R103, UR51 ;  /* 0x0000003367627c20 */ /* 0x002fe40008410000 */
[----:B------:R-:W-:Y:S01]  /*5d90*/  IMAD R41, R95, UR8, R41 ;  /* 0x000000085f297c24 */ /* 0x000fe2000f8e0229 */
[----:B------:R1:W-:Y:S01]  /*5da0*/  STL [R1+0x8], R99 ;  /* 0x0000086301007387 */ /* 0x0003e20000100800 */
[----:B------:R-:W-:Y:S01]  /*5db0*/  FMUL.FTZ R98, R120, R98 ;  /* 0x0000006278627220 */ /* 0x000fe20000410000 */
[----:B------:R-:W-:Y:S01]  /*5dc0*/  FFMA.FTZ R120, R43, R120, R42 ;  /* 0x000000782b787223 */ /* 0x000fe2000001002a */
[----:B------:R-:W-:Y:S01]  /*5dd0*/  LEA R42, P3, R40, UR46, 0x2 ;  /* 0x0000002e282a7c11 */ /* 0x000fe2000f8610ff */
[C---:B------:R-:W-:Y:S01]  /*5de0*/  FMUL.FTZ R95, R2.reuse, R149 ;  /* 0x00000095025f7220 */ /* 0x040fe20000410000 */
[----:B------:R-:W-:Y:S01]  /*5df0*/  FFMA.FTZ R119, -R2, R27, R119 ;  /* 0x0000001b02777223 */ /* 0x000fe20000010177 */
[----:B------:R-:W-:Y:S01]  /*5e00*/  FMUL.FTZ R118, R149, UR51 ;  /* 0x0000003395767c20 */ /* 0x000fe20008410000 */
[----:B-1----:R-:W-:-:S02]  /*5e10*/  IADD3 R99, PT, PT, R79, 0x100, RZ ;  /* 0x000001004f637810 */ /* 0x002fc40007ffe0ff */
[----:B------:R-:W-:Y:S01]  /*5e20*/  LEA.HI.X R43, R40, UR47, R41, 0x2, P3 ;  /* 0x0000002f282b7c11 */ /* 0x000fe200098f1429 */
[----:B------:R-:W-:Y:S01]  /*5e30*/  FMUL.FTZ R90, R110, UR51 ;  /* 0x000000336e5a7c20 */ /* 0x000fe20008410000 */
[----:B------:R-:W-:Y:S01]  /*5e40*/  LEA.HI R40, R99, R79, RZ, 0x1b ;  /* 0x0000004f63287211 */ /* 0x000fe200078fd8ff */
[----:B------:R-:W-:Y:S01]  /*5e50*/  FMUL.FTZ R88, R109, UR51 ;  /* 0x000000336d587c20 */ /* 0x000fe20008410000 */
[----:B------:R-:W-:Y:S01]  /*5e60*/  FMUL.FTZ R91, R108, UR51 ;  /* 0x000000336c5b7c20 */ /* 0x000fe20008410000 */
[----:B------:R-:W-:Y:S01]  /*5e70*/  FMUL.FTZ R93, R106, UR51 ;  /* 0x000000336a5d7c20 */ /* 0x000fe20008410000 */
[----:B------:R-:W-:Y:S01]  /*5e80*/  FMUL.FTZ R96, R104, UR51 ;  /* 0x0000003368607c20 */ /* 0x000fe20008410000 */
[----:B------:R-:W-:Y:S01]  /*5e90*/  BSSY.RECONVERGENT B0, `(.L_x_330) ;  /* 0x0000018000007945 */ /* 0x000fe20003800200 */
[----:B------:R-:W-:Y:S01]  /*5ea0*/  FMUL.FTZ R118, R119, R118 ;  /* 0x0000007677767220 */ /* 0x000fe20000410000 */
[----:B------:R-:W-:Y:S01]  /*5eb0*/  FMUL.FTZ R90, R127, R90 ;  /* 0x0000005a7f5a7220 */ /* 0x000fe20000410000 */
[----:B------:R-:W-:Y:S01]  /*5ec0*/  FMUL.FTZ R88, R126, R88 ;  /* 0x000000587e587220 */ /* 0x000fe20000410000 */
[----:B------:R-:W-:Y:S01]  /*5ed0*/  FMUL.FTZ R91, R125, R91 ;  /* 0x0000005b7d5b7220 */ /* 0x000fe20000410000 */
[----:B------:R-:W-:Y:S01]  /*5ee0*/  FMUL.FTZ R93, R123, R93 ;  /* 0x0000005d7b5d7220 */ /* 0x000fe20000410000 */
[----:B------:R-:W-:Y:S01]  /*5ef0*/  FMUL.FTZ R96, R121, R96 ;  /* 0x0000006079607220 */ /* 0x000fe20000410000 */
[----:B------:R-:W-:Y:S01]  /*5f00*/  ISETP.GE.AND P3, PT, R80, 0x81, PT ;  /* 0x000000815000780c */ /* 0x000fe20003f66270 */
[----:B------:R-:W-:Y:S01]  /*5f10*/  FMUL.FTZ R102, R112, UR51 ;  /* 0x0000003370667c20 */ /* 0x000fe20008410000 */
[----:B------:R-:W-:Y:S01]  /*5f20*/  ISETP.GE.AND P4, PT, R80, 0x101, PT ;  /* 0x000001015000780c */ /* 0x000fe20003f86270 */
[----:B------:R-:W-:Y:S01]  /*5f30*/  FMUL.FTZ R101, R113, UR51 ;  /* 0x0000003371657c20 */ /* 0x000fe20008410000 */
[----:B------:R-:W-:Y:S01]  /*5f40*/  FMUL.FTZ R99, R115, UR51 ;  /* 0x0000003373637c20 */ /* 0x000fe20008410000 */
[----:B------:R-:W-:Y:S01]  /*5f50*/  FMUL.FTZ R41, R116, UR51 ;  /* 0x0000003374297c20 */ /* 0x000fe20008410000 */
[C---:B--2---:R-:W-:Y:S01]  /*5f60*/  FADD.FTZ R100, R95.reuse, R100 ;  /* 0x000000645f647221 */ /* 0x044fe20000010000 */
[----:B------:R-:W-:Y:S01]  /*5f70*/  FFMA.FTZ R95, R95, R119, R120 ;  /* 0x000000775f5f7223 */ /* 0x000fe20000010078 */
[----:B------:R-:W-:Y:S01]  /*5f80*/  LEA R119, R40, UR23, 0x2 ;  /* 0x0000001728777c11 */ /* 0x000fe2000f8e10ff */
[----:B------:R-:W-:-:S02]  /*5f90*/  FMUL.FTZ R40, R117, UR51 ;  /* 0x0000003375287c20 */ /* 0x000fc40008410000 */
[----:B------:R1:W-:Y:S02]  /*5fa0*/  STL [R1+0x4], R100 ;  /* 0x0000046401007387 */ /* 0x0003e40000100800 */
[----:B-1----:R-:W-:Y:S01]  /*5fb0*/  FMUL.FTZ R100, R114, UR51 ;  /* 0x0000003372647c20 */ /* 0x002fe20008410000 */
[----:B0-----:R-:W-:Y:S06]  /*5fc0*/  @!P1 BRA `(.L_x_331) ;  /* 0x0000000000109947 */ /* 0x001fec0003800000 */
[----:B------:R-:W-:-:S04]  /*5fd0*/  LEA.HI R120, R79, R79, RZ, 0x1b ;  /* 0x0000004f4f787211 */ /* 0x000fc800078fd8ff */
[----:B------:R-:W-:-:S06]  /*5fe0*/  LEA R120, R120, UR23, 0x2 ;  /* 0x0000001778787c11 */ /* 0x000fcc000f8e10ff */
[----:B------:R-:W0:Y:S04]  /*5ff0*/  LDS R120, [R120+0x1090] ;  /* 0x0010900078787984 */ /* 0x000e280000000800 */
[----:B0-----:R0:W-:Y:S02]  /*6000*/  REDG.E.ADD.F32.FTZ.RN.STRONG.GPU desc[UR32][R42.64], R120 ;  /* 0x000000782a0079a6 */ /* 0x0011e4000c12f320 */
.L_x_331:
[----:B------:R-:W-:Y:S05]  /*6010*/  BSYNC.RECONVERGENT B0 ;  /* 0x0000000000007941 */ /* 0x000fea0003800200 */
.L_x_330:
[----:B------:R-:W-:Y:S04]  /*6020*/  BSSY.RECONVERGENT B0, `(.L_x_332) ;  /* 0x0000003000007945 */ /* 0x000fe80003800200 */
[----:B------:R-:W-:Y:S05]  /*6030*/  @!P3 BRA `(.L_x_333) ;  /* 0x000000000004b947 */ /* 0x000fea0003800000 */
[----:B------:R1:W-:Y:S02]  /*6040*/  REDG.E.ADD.F32.FTZ.RN.STRONG.GPU desc[UR32][R42.64+0x200], R97 ;  /* 0x000200612a0079a6 */ /* 0x0003e4000c12f320 */
.L_x_333:
[----:B------:R-:W-:Y:S05]  /*6050*/  BSYNC.RECONVERGENT B0 ;  /* 0x0000000000007941 */ /* 0x000fea0003800200 */
.L_x_332:
[----:B------:R-:W2:Y:S01]  /*6060*/  LDS R119, [R119+0x1490] ;  /* 0x0014900077777984 */ /* 0x000ea20000000800 */
[----:B------:R-:W-:Y:S01]  /*6070*/  BSSY.RECONVERGENT B0, `(.L_x_334) ;  /* 0x0000004000007945 */ /* 0x000fe20003800200 */
[----:B-1----:R-:W-:-:S03]  /*6080*/  IADD3 R97, PT, PT, R79, 0x180, RZ ;  /* 0x000001804f617810 */ /* 0x002fc60007ffe0ff */
[----:B------:R-:W-:Y:S05]  /*6090*/  @!P4 BRA `(.L_x_335) ;  /* 0x000000000004c947 */ /* 0x000fea0003800000 */
[----:B--2---:R1:W-:Y:S02]  /*60a0*/  REDG.E.ADD.F32.FTZ.RN.STRONG.GPU desc[UR32][R42.64+0x400], R119 ;  /* 0x000400772a0079a6 */ /* 0x0043e4000c12f320 */
.L_x_335:
[----:B------:R-:W-:Y:S05]  /*60b0*/  BSYNC.RECONVERGENT B0 ;  /* 0x0000000000007941 */ /* 0x000fea0003800200 */
.L_x_334:
[-C--:B------:R-:W-:Y:S01]  /*60c0*/  LEA.HI R97, R97, R79.reuse, RZ, 0x1b ;  /* 0x0000004f61617211 */ /* 0x080fe200078fd8ff */
[----:B-12---:R-:W-:Y:S01]  /*60d0*/  VIADD R119, R79, 0x200 ;  /* 0x000002004f777836 */ /* 0x006fe20000000000 */
[C---:B------:R-:W-:Y:S01]  /*60e0*/  ISETP.GE.AND P1, PT, R80.reuse, 0x181, PT ;  /* 0x000001815000780c */ /* 0x040fe20003f26270 */
[----:B------:R-:W-:Y:S01]  /*60f0*/  BSSY.RECONVERGENT B0, `(.L_x_336) ;  /* 0x000000d000007945 */ /* 0x000fe20003800200 */
[----:B------:R-:W-:Y:S02]  /*6100*/  LEA R97, R97, UR23, 0x2 ;  /* 0x0000001761617c11 */ /* 0x000fe4000f8e10ff */
[----:B------:R-:W-:Y:S02]  /*6110*/  LEA.HI R119, R119, R79, RZ, 0x1b ;  /* 0x0000004f77777211 */ /* 0x000fe400078fd8ff */
[----:B0-----:R-:W-:Y:S02]  /*6120*/  IADD3 R120, PT, PT, R79, 0x280, RZ ;  /* 0x000002804f787810 */ /* 0x001fe40007ffe0ff */
[----:B------:R-:W0:Y:S01]  /*6130*/  LDS R97, [R97+0x1690] ;  /* 0x0016900061617984 */ /* 0x000e220000000800 */
[----:B------:R-:W-:-:S02]  /*6140*/  ISETP.GE.AND P3, PT, R80, 0x201, PT ;  /* 0x000002015000780c */ /* 0x000fc40003f66270 */
[C---:B------:R-:W-:Y:S02]  /*6150*/  ISETP.GE.AND P4, PT, R80.reuse, 0x281, PT ;  /* 0x000002815000780c */ /* 0x040fe40003f86270 */
[----:B------:R-:W-:Y:S02]  /*6160*/  ISETP.GE.AND P5, PT, R80, 0x301, PT ;  /* 0x000003015000780c */ /* 0x000fe40003fa6270 */
[----:B------:R-:W-:Y:S02]  /*6170*/  LEA R119, R119, UR23, 0x2 ;  /* 0x0000001777777c11 */ /* 0x000fe4000f8e10ff */
[----:B------:R-:W-:Y:S02]  /*6180*/  LEA.HI R120, R120, R79, RZ, 0x1b ;  /* 0x0000004f78787211 */ /* 0x000fe400078fd8ff */
[----:B------:R-:W-:Y:S01]  /*6190*/  IADD3 R121, PT, PT, R79, 0x300, RZ ;  /* 0x000003004f797810 */ /* 0x000fe20007ffe0ff */
[----:B------:R-:W-:Y:S06]  /*61a0*/  @!P1 BRA `(.L_x_337) ;  /* 0x0000000000049947 */ /* 0x000fec0003800000 */
[----:B0-----:R1:W-:Y:S02]  /*61b0*/  REDG.E.ADD.F32.FTZ.RN.STRONG.GPU desc[UR32][R42.64+0x600], R97 ;  /* 0x000600612a0079a6 */ /* 0x0013e4000c12f320 */
.L_x_337:
[----:B------:R-:W-:Y:S05]  /*61c0*/  BSYNC.RECONVERGENT B0 ;  /* 0x0000000000007941 */ /* 0x000fea0003800200 */
.L_x_336:
[----:B------:R-:W2:Y:S01]  /*61d0*/  LDS R119, [R119+0x1890] ;  /* 0x0018900077777984 */ /* 0x000ea20000000800 */
[----:B------:R-:W-:Y:S01]  /*61e0*/  BSSY.RECONVERGENT B0, `(.L_x_338) ;  /* 0x0000005000007945 */ /* 0x000fe20003800200 */
[----:B01----:R-:W-:Y:S02]  /*61f0*/  LEA.HI R97, R121, R79, RZ, 0x1b ;  /* 0x0000004f79617211 */ /* 0x003fe400078fd8ff */
[----:B------:R-:W-:Y:S01]  /*6200*/  LEA R120, R120, UR23, 0x2 ;  /* 0x0000001778787c11 */ /* 0x000fe2000f8e10ff */
[----:B------:R-:W-:Y:S06]  /*6210*/  @!P3 BRA `(.L_x_339) ;  /* 0x000000000004b947 */ /* 0x000fec0003800000 */
[----:B--2---:R0:W-:Y:S02]  /*6220*/  REDG.E.ADD.F32.FTZ.RN.STRONG.GPU desc[UR32][R42.64+0x800], R119 ;  /* 0x000800772a0079a6 */ /* 0x0041e4000c12f320 */
.L_x_339:
[----:B------:R-:W-:Y:S05]  /*6230*/  BSYNC.RECONVERGENT B0 ;  /* 0x0000000000007941 */ /* 0x000fea0003800200 */
.L_x_338:
[----:B------:R-:W1:Y:S01]  /*6240*/  LDS R120, [R120+0x1a90] ;  /* 0x001a900078787984 */ /* 0x000e620000000800 */
[----:B------:R-:W-:Y:S01]  /*6250*/  BSSY.RECONVERGENT B0, `(.L_x_340) ;  /* 0x0000004000007945 */ /* 0x000fe20003800200 */
[----:B------:R-:W-:-:S03]  /*6260*/  LEA R97, R97, UR23, 0x2 ;  /* 0x0000001761617c11 */ /* 0x000fc6000f8e10ff */
[----:B------:R-:W-:Y:S05]  /*6270*/  @!P4 BRA `(.L_x_341) ;  /* 0x000000000004c947 */ /* 0x000fea0003800000 */
[----:B-1----:R3:W-:Y:S02]  /*6280*/  REDG.E.ADD.F32.FTZ.RN.STRONG.GPU desc[UR32][R42.64+0xa00], R120 ;  /* 0x000a00782a0079a6 */ /* 0x0027e4000c12f320 */
.L_x_341:
[----:B------:R-:W-:Y:S05]  /*6290*/  BSYNC.RECONVERGENT B0 ;  /* 0x0000000000007941 */ /* 0x000fea0003800200 */
.L_x_340:
[----:B------:R-:W4:Y:S01]  /*62a0*/  LDS R97, [R97+0x1c90] ;  /* 0x001c900061617984 */ /* 0x000f220000000800 */
[----:B------:R-:W-:Y:S01]  /*62b0*/  BSSY.RECONVERGENT B0, `(.L_x_342) ;  /* 0x0000004000007945 */ /* 0x000fe20003800200 */
[----:B0-2---:R-:W-:-:S03]  /*62c0*/  VIADD R119, R79, 0x380 ;  /* 0x000003804f777836 */ /* 0x005fc60000000000 */
[----:B------:R-:W-:Y:S05]  /*62d0*/  @!P5 BRA `(.L_x_343) ;  /* 0x000000000004d947 */ /* 0x000fea0003800000 */
[----:B----4-:R0:W-:Y:S02]  /*62e0*/  REDG.E.ADD.F32.FTZ.RN.STRONG.GPU desc[UR32][R42.64+0xc00], R97 ;  /* 0x000c00612a0079a6 */ /* 0x0101e4000c12f320 */
.L_x_343:
[----:B------:R-:W-:Y:S05]  /*62f0*/  BSYNC.RECONVERGENT B0 ;  /* 0x0000000000007941 */ /* 0x000fea0003800200 */
.L_x_342:
[-C--:B0---4-:R-:W-:Y:S01]  /*6300*/  LEA.HI R97, R119, R79.reuse, RZ, 0x1b ;  /* 0x0000004f77617211 */ /* 0x091fe200078fd8ff */
[----:B------:R-:W-:Y:S01]  /*6310*/  BSSY.RECONVERGENT B0, `(.L_x_344) ;  /* 0x000000f000007945 */ /* 0x000fe20003800200 */
[----:B------:R-:W-:Y:S02]  /*6320*/  ISETP.GE.AND P1, PT, R80, 0x381, PT ;  /* 0x000003815000780c */ /* 0x000fe40003f26270 */
[----:B------:R-:W-:Y:S02]  /*6330*/  LEA R97, R97, UR23, 0x2 ;  /* 0x0000001761617c11 */ /* 0x000fe4000f8e10ff */
[C---:B-1-3--:R-:W-:Y:S02]  /*6340*/  LOP3.LUT R120, R79.reuse, 0x400, RZ, 0xfc, !PT ;  /* 0x000004004f787812 */ /* 0x04afe400078efcff */
[----:B------:R-:W-:Y:S02]  /*6350*/  IADD3 R121, PT, PT, R79, 0x480, RZ ;  /* 0x000004804f797810 */ /* 0x000fe40007ffe0ff */
[----:B------:R-:W0:Y:S01]  /*6360*/  LDS R97, [R97+0x1e90] ;  /* 0x001e900061617984 */ /* 0x000e220000000800 */
[----:B------:R-:W-:-:S02]  /*6370*/  LEA.HI R119, R120, R79, RZ, 0x1b ;  /* 0x0000004f78777211 */ /* 0x000fc400078fd8ff */
[----:B------:R-:W-:Y:S02]  /*6380*/  LEA.HI R120, R121, R79, RZ, 0x1b ;  /* 0x0000004f79787211 */ /* 0x000fe400078fd8ff */
[C---:B------:R-:W-:Y:S02]  /*6390*/  ISETP.GE.AND P3, PT, R80.reuse, 0x401, PT ;  /* 0x000004015000780c */ /* 0x040fe40003f66270 */
[C---:B------:R-:W-:Y:S02]  /*63a0*/  ISETP.GE.AND P4, PT, R80.reuse, 0x481, PT ;  /* 0x000004815000780c */ /* 0x040fe40003f86270 */
[----:B------:R-:W-:Y:S02]  /*63b0*/  ISETP.GE.AND P5, PT, R80, 0x501, PT ;  /* 0x000005015000780c */ /* 0x000fe40003fa6270 */
[----:B------:R-:W-:Y:S02]  /*63c0*/  LEA R119, R119, UR23, 0x2 ;  /* 0x0000001777777c11 */ /* 0x000fe4000f8e10ff */
[----:B------:R-:W-:Y:S01]  /*63d0*/  IADD3 R121, PT, PT, R79, 0x500, RZ ;  /* 0x000005004f797810 */ /* 0x000fe20007ffe0ff */
[----:B------:R-:W-:Y:S08]  /*63e0*/  @!P1 BRA `(.L_x_345) ;  /* 0x0000000000049947 */ /* 0x000ff00003800000 */
[----:B0-----:R1:W-:Y:S02]  /*63f0*/  REDG.E.ADD.F32.FTZ.RN.STRONG.GPU desc[UR32][R42.64+0xe00], R97 ;  /* 0x000e00612a0079a6 */ /* 0x0013e4000c12f320 */
.L_x_345:
[----:B------:R-:W-:Y:S05]  /*6400*/  BSYNC.RECONVERGENT B0 ;  /* 0x0000000000007941 */ /* 0x000fea0003800200 */
.L_x_344:
[----:B------:R-:W2:Y:S01]  /*6410*/  LDS R119, [R119+0x2090] ;  /* 0x0020900077777984 */ /* 0x000ea20000000800 */
[----:B------:R-:W-:Y:S01]  /*6420*/  BSSY.RECONVERGENT B0, `(.L_x_346) ;  /* 0x0000005000007945 */ /* 0x000fe20003800200 */
[----:B01----:R-:W-:Y:S02]  /*6430*/  LEA.HI R97, R121, R79, RZ, 0x1b ;  /* 0x0000004f79617211 */ /* 0x003fe400078fd8ff */
[----:B------:R-:W-:Y:S01]  /*6440*/  LEA R120, R120, UR23, 0x2 ;  /* 0x0000001778787c11 */ /* 0x000fe2000f8e10ff */
[----:B------:R-:W-:Y:S06]  /*6450*/  @!P3 BRA `(.L_x_347) ;  /* 0x000000000004b947 */ /* 0x000fec0003800000 */
[----:B--2---:R0:W-:Y:S02]  /*6460*/  REDG.E.ADD.F32.FTZ.RN.STRONG.GPU desc[UR32][R42.64+0x1000], R119 ;  /* 0x001000772a0079a6 */ /* 0x0041e4000c12f320 */
.L_x_347:
[----:B------:R-:W-:Y:S05]  /*6470*/  BSYNC.RECONVERGENT B0 ;  /* 0x0000000000007941 */ /* 0x000fea0003800200 */
.L_x_346:
[----:B------:R-:W1:Y:S01]  /*6480*/  LDS R120, [R120+0x2290] ;  /* 0x0022900078787984 */ /* 0x000e620000000800 */
[----:B------:R-:W-:Y:S01]  /*6490*/  BSSY.RECONVERGENT B0, `(.L_x_348) ;  /* 0x0000004000007945 */ /* 0x000fe20003800200 */
[----:B------:R-:W-:-:S03]  /*64a0*/  LEA R97, R97, UR23, 0x2 ;  /* 0x0000001761617c11 */ /* 0x000fc6000f8e10ff */
[----:B------:R-:W-:Y:S05]  /*64b0*/  @!P4 BRA `(.L_x_349) ;  /* 0x000000000004c947 */ /* 0x000fea0003800000 */
[----:B-1----:R3:W-:Y:S02]  /*64c0*/  REDG.E.ADD.F32.FTZ.RN.STRONG.GPU desc[UR32][R42.64+0x1200], R120 ;  /* 0x001200782a0079a6 */ /* 0x0027e4000c12f320 */
.L_x_349:
[----:B------:R-:W-:Y:S05]  /*64d0*/  BSYNC.RECONVERGENT B0 ;  /* 0x0000000000007941 */ /* 0x000fea0003800200 */
.L_x_348:
[----:B------:R-:W4:Y:S01]  /*64e0*/  LDS R97, [R97+0x2490] ;  /* 0x0024900061617984 */ /* 0x000f220000000800 */
[----:B------:R-:W-:Y:S01]  /*64f0*/  BSSY.RECONVERGENT B0, `(.L_x_350) ;  /* 0x0000005000007945 */ /* 0x000fe20003800200 */
[C---:B0-2---:R-:W-:Y:S01]  /*6500*/  VIADD R119, R79.reuse, 0x580 ;  /* 0x000005804f777836 */ /* 0x045fe20000000000 */
[----:B-1-3--:R-:W-:Y:S02]  /*6510*/  IADD3 R120, PT, PT, R79, 0x600, RZ ;  /* 0x000006004f787810 */ /* 0x00afe40007ffe0ff */
[----:B------:R-:W-:Y:S05]  /*6520*/  @!P5 BRA `(.L_x_351) ;  /* 0x000000000004d947 */ /* 0x000fea0003800000 */
[----:B----4-:R0:W-:Y:S02]  /*6530*/  REDG.E.ADD.F32.FTZ.RN.STRONG.GPU desc[UR32][R42.64+0x1400], R97 ;  /* 0x001400612a0079a6 */ /* 0x0101e4000c12f320 */
.L_x_351:
[----:B------:R-:W-:Y:S05]  /*6540*/  BSYNC.RECONVERGENT B0 ;  /* 0x0000000000007941 */ /* 0x000fea0003800200 */
.L_x_350:
[-C--:B------:R-:W-:Y:S01]  /*6550*/  LEA.HI R119, R119, R79.reuse, RZ, 0x1b ;  /* 0x0000004f77777211 */ /* 0x080fe200078fd8ff */
[----:B------:R-:W-:Y:S01]  /*6560*/  BSSY.RECONVERGENT B0, `(.L_x_352) ;  /* 0x000000f000007945 */ /* 0x000fe20003800200 */
[----:B------:R-:W-:Y:S01]  /*6570*/  ISETP.GE.AND P6, PT, R80, 0x581, PT ;  /* 0x000005815000780c */ /* 0x000fe20003fc6270 */
[----:B------:R-:W-:Y:S01]  /*6580*/  VIADD R121, R79, 0x700 ;  /* 0x000007004f797836 */ /* 0x000fe20000000000 */
[----:B------:R-:W-:Y:S02]  /*6590*/  LEA R119, R119, UR23, 0x2 ;  /* 0x0000001777777c11 */ /* 0x000fe4000f8e10ff */
[----:B0---4-:R-:W-:Y:S02]  /*65a0*/  IADD3 R97, PT, PT, R79, 0x680, RZ ;  /* 0x000006804f617810 */ /* 0x011fe40007ffe0ff */
[-C--:B------:R-:W-:Y:S02]  /*65b0*/  LEA.HI R120, R120, R79.reuse, RZ, 0x1b ;  /* 0x0000004f78787211 */ /* 0x080fe400078fd8ff */
[----:B------:R-:W0:Y:S01]  /*65c0*/  LDS R119, [R119+0x2690] ;  /* 0x0026900077777984 */ /* 0x000e220000000800 */
[----:B------:R-:W-:-:S02]  /*65d0*/  LEA.HI R97, R97, R79, RZ, 0x1b ;  /* 0x0000004f61617211 */ /* 0x000fc400078fd8ff */
[----:B------:R-:W-:Y:S02]  /*65e0*/  LEA R120, R120, UR23, 0x2 ;  /* 0x0000001778787c11 */ /* 0x000fe4000f8e10ff */
[C---:B------:R-:W-:Y:S02]  /*65f0*/  ISETP.GE.AND P1, PT, R80.reuse, 0x601, PT ;  /* 0x000006015000780c */ /* 0x040fe40003f26270 */
[C---:B------:R-:W-:Y:S02]  /*6600*/  ISETP.GE.AND P3, PT, R80.reuse, 0x681, PT ;  /* 0x000006815000780c */ /* 0x040fe40003f66270 */
[C---:B------:R-:W-:Y:S02]  /*6610*/  ISETP.GE.AND P4, PT, R80.reuse, 0x701, PT ;  /* 0x000007015000780c */ /* 0x040fe40003f86270 */
[----:B------:R-:W-:Y:S01]  /*6620*/  ISETP.GE.AND P5, PT, R80, 0x781, PT ;  /* 0x000007815000780c */ /* 0x000fe20003fa6270 */
[----:B------:R-:W-:-:S12]  /*6630*/  @!P6 BRA `(.L_x_353) ;  /* 0x000000000004e947 */ /* 0x000fd80003800000 */
[----:B0-----:R1:W-:Y:S02]  /*6640*/  REDG.E.ADD.F32.FTZ.RN.STRONG.GPU desc[UR32][R42.64+0x1600], R119 ;  /* 0x001600772a0079a6 */ /* 0x0013e4000c12f320 */
.L_x_353:
[----:B------:R-:W-:Y:S05]  /*6650*/  BSYNC.RECONVERGENT B0 ;  /* 0x0000000000007941 */ /* 0x000fea0003800200 */
.L_x_352:
[----:B------:R-:W2:Y:S01]  /*6660*/  LDS R120, [R120+0x2890] ;  /* 0x0028900078787984 */ /* 0x000ea20000000800 */
[----:B------:R-:W-:Y:S01]  /*6670*/  BSSY.RECONVERGENT B0, `(.L_x_354) ;  /* 0x0000006000007945 */ /* 0x000fe20003800200 */
[----:B01----:R-:W-:Y:S02]  /*6680*/  IADD3 R119, PT, PT, R79, 0x780, RZ ;  /* 0x000007804f777810 */ /* 0x003fe40007ffe0ff */
[----:B------:R-:W-:Y:S02]  /*6690*/  LEA.HI R80, R121, R79, RZ, 0x1b ;  /* 0x0000004f79507211 */ /* 0x000fe400078fd8ff */
[----:B------:R-:W-:Y:S01]  /*66a0*/  LEA R97, R97, UR23, 0x2 ;  /* 0x0000001761617c11 */ /* 0x000fe2000f8e10ff */
[----:B------:R-:W-:Y:S06]  /*66b0*/  @!P1 BRA `(.L_x_355) ;  /* 0x0000000000049947 */ /* 0x000fec0003800000 */
[----:B--2---:R0:W-:Y:S02]  /*66c0*/  REDG.E.ADD.F32.FTZ.RN.STRONG.GPU desc[UR32][R42.64+0x1800], R120 ;  /* 0x001800782a0079a6 */ /* 0x0041e4000c12f320 */
.L_x_355:
[----:B------:R-:W-:Y:S05]  /*66d0*/  BSYNC.RECONVERGENT B0 ;  /* 0x0000000000007941 */ /* 0x000fea0003800200 */
.L_x_354:
[----:B------:R-:W1:Y:S01]  /*66e0*/  LDS R97, [R97+0x2a90] ;  /* 0x002a900061617984 */ /* 0x000e620000000800 */
[----:B------:R-:W-:Y:S01]  /*66f0*/  BSSY.RECONVERGENT B0, `(.L_x_356) ;  /* 0x0000005000007945 */ /* 0x000fe20003800200 */
[----:B------:R-:W-:Y:S02]  /*6700*/  LEA.HI R119, R119, R79, RZ, 0x1b ;  /* 0x0000004f77777211 */ /* 0x000fe400078fd8ff */
[----:B------:R-:W-:Y:S01]  /*6710*/  LEA R80, R80, UR23, 0x2 ;  /* 0x0000001750507c11 */ /* 0x000fe2000f8e10ff */
[----:B------:R-:W-:Y:S06]  /*6720*/  @!P3 BRA `(.L_x_357) ;  /* 0x000000000004b947 */ /* 0x000fec0003800000 */
[----:B-1----:R3:W-:Y:S02]  /*6730*/  REDG.E.ADD.F32.FTZ.RN.STRONG.GPU desc[UR32][R42.64+0x1a00], R97 ;  /* 0x001a00612a0079a6 */ /* 0x0027e4000c12f320 */
.L_x_357:
[----:B------:R-:W-:Y:S05]  /*6740*/  BSYNC.RECONVERGENT B0 ;  /* 0x0000000000007941 */ /* 0x000fea0003800200 */
.L_x_356:
[----:B------:R-:W4:Y:S01]  /*6750*/  LDS R80, [R80+0x2c90] ;  /* 0x002c900050507984 */ /* 0x000f220000000800 */
[----:B------:R-:W-:Y:S01]  /*6760*/  BSSY.RECONVERGENT B0, `(.L_x_358) ;  /* 0x0000004000007945 */ /* 0x000fe20003800200 */
[----:B------:R-:W-:-:S03]  /*6770*/  LEA R119, R119, UR23, 0x2 ;  /* 0x0000001777777c11 */ /* 0x000fc6000f8e10ff */
[----:B------:R-:W-:Y:S05]  /*6780*/  @!P4 BRA `(.L_x_359) ;  /* 0x000000000004c947 */ /* 0x000fea0003800000 */
[----:B----4-:R4:W-:Y:S02]  /*6790*/  REDG.E.ADD.F32.FTZ.RN.STRONG.GPU desc[UR32][R42.64+0x1c00], R80 ;  /* 0x001c00502a0079a6 */ /* 0x0109e4000c12f320 */
.L_x_359:
[----:B------:R-:W-:Y:S05]  /*67a0*/  BSYNC.RECONVERGENT B0 ;  /* 0x0000000000007941 */ /* 0x000fea0003800200 */
.L_x_358:
[----:B------:R-:W0:Y:S01]  /*67b0*/  LDS R119, [R119+0x2e90] ;  /* 0x002e900077777984 */ /* 0x000e220000000800 */
[----:B------:R-:W-:Y:S04]  /*67c0*/  BSSY.RECONVERGENT B0, `(.L_x_360) ;  /* 0x0000003000007945 */ /* 0x000fe80003800200 */
[----:B------:R-:W-:Y:S05]  /*67d0*/  @!P5 BRA `(.L_x_361) ;  /* 0x000000000004d947 */ /* 0x000fea0003800000 */
[----:B0-----:R0:W-:Y:S02]  /*67e0*/  REDG.E.ADD.F32.FTZ.RN.STRONG.GPU desc[UR32][R42.64+0x1e00], R119 ;  /* 0x001e00772a0079a6 */ /* 0x0011e4000c12f320 */
.L_x_361:
[----:B------:R-:W-:Y:S05]  /*67f0*/  BSYNC.RECONVERGENT B0 ;  /* 0x0000000000007941 */ /* 0x000fea0003800200 */
.L_x_360:
[----:B------:R-:W-:Y:S01]  /*6800*/  FFMA.FTZ R118, R27, R149, R118 ;  /* 0x000000951b767223 */ /* 0x000fe20000010076 */
[----:B------:R-:W5:Y:S01]  /*6810*/  LDL.LU R121, [R1] ;  /* 0x0000000001797983 */ /* 0x000f620000300800 */
[----:B------:R-:W-:Y:S02]  /*6820*/  FFMA.FTZ R96, R30, R104, R96 ;  /* 0x000000681e607223 */ /* 0x000fe40000010060 */
[----:B------:R-:W-:Y:S01]  /*6830*/  FADD.FTZ R61, R118, R61 ;  /* 0x0000003d763d7221 */ /* 0x000fe20000010000 */
[----:B0-2---:R-:W2:Y:S01]  /*6840*/  LDL.LU R120, [R1+0x30] ;  /* 0x0000300001787983 */ /* 0x005ea20000300800 */
[----:B------:R-:W-:-:S03]  /*6850*/  FFMA.FTZ R98, R28, R103, R98 ;  /* 0x000000671c627223 */ /* 0x000fc60000010062 */
[----:B------:R-:W2:Y:S04]  /*6860*/  LDL.LU R119, [R1+0x34] ;  /* 0x0000340001777983 */ /* 0x000ea80000300800 */
[----:B------:R-:W2:Y:S04]  /*6870*/  LDL.LU R118, [R1+0x38] ;  /* 0x0000380001767983 */ /* 0x000ea80000300800 */
[----:B------:R-:W2:Y:S04]  /*6880*/  LDL.LU R104, [R1+0x3c] ;  /* 0x00003c0001687983 */ /* 0x000ea80000300800 */
[----:B------:R-:W2:Y:S01]  /*6890*/  LDL.LU R103, [R1+0x40] ;  /* 0x0000400001677983 */ /* 0x000ea20000300800 */
[----:B-1-3--:R-:W0:Y:S03]  /*68a0*/  S2R R97, SR_LANEID ;  /* 0x0000000000617919 */ /* 0x00ae260000000000 */
[----:B----4-:R-:W1:Y:S04]  /*68b0*/  SHFL.DOWN PT, R42, R95, 0x1, 0x1f ;  /* 0x08201f005f2a7f89 */ /* 0x010e6800000e0000 */
[----:B------:R-:W3:Y:S01]  /*68c0*/  SHFL.DOWN PT, R43, R84, 0x1, 0x1f ;  /* 0x08201f00542b7f89 */ /* 0x000ee200000e0000 */
[----:B0-----:R-:W-:-:S13]  /*68d0*/  ISETP.GT.AND P1, PT, R97, 0x1e, PT ;  /* 0x0000001e6100780c */ /* 0x001fda0003f24270 */
[----:B-1----:R-:W-:Y:S01]  /*68e0*/  @!P1 FADD.FTZ R95, R95, R42 ;  /* 0x0000002a5f5f9221 */ /* 0x002fe20000010000 */
[----:B---3--:R-:W-:Y:S01]  /*68f0*/  @!P1 FADD.FTZ R84, R84, R43 ;  /* 0x0000002b54549221 */ /* 0x008fe20000010000 */
[----:B------:R-:W-:-:S03]  /*6900*/  ISETP.GT.AND P1, PT, R97, 0x1d, PT ;  /* 0x0000001d6100780c */ /* 0x000fc60003f24270 */
[----:B------:R-:W0:Y:S04]  /*6910*/  SHFL.DOWN PT, R42, R95, 0x2, 0x1f ;  /* 0x08401f005f2a7f89 */ /* 0x000e2800000e0000 */
[----:B------:R-:W1:Y:S06]  /*6920*/  SHFL.DOWN PT, R43, R84, 0x2, 0x1f ;  /* 0x08401f00542b7f89 */ /* 0x000e6c00000e0000 */
[----:B0-----:R-:W-:Y:S01]  /*6930*/  @!P1 FADD.FTZ R95, R95, R42 ;  /* 0x0000002a5f5f9221 */ /* 0x001fe20000010000 */
[----:B-1----:R-:W-:-:S04]  /*6940*/  @!P1 FADD.FTZ R84, R84, R43 ;  /* 0x0000002b54549221 */ /* 0x002fc80000010000 */
[----:B------:R-:W0:Y:S01]  /*6950*/  SHFL.DOWN PT, R42, R95, 0x4, 0x1f ;  /* 0x08801f005f2a7f89 */ /* 0x000e2200000e0000 */
[----:B------:R-:W-:-:S03]  /*6960*/  ISETP.GT.AND P1, PT, R97, 0x1b, PT ;  /* 0x0000001b6100780c */ /* 0x000fc60003f24270 */
[----:B------:R-:W1:Y:S10]  /*6970*/  SHFL.DOWN PT, R43, R84, 0x4, 0x1f ;  /* 0x08801f00542b7f89 */ /* 0x000e7400000e0000 */
[----:B0-----:R-:W-:Y:S01]  /*6980*/  @!P1 FADD.FTZ R95, R95, R42 ;  /* 0x0000002a5f5f9221 */ /* 0x001fe20000010000 */
[----:B-1----:R-:W-:-:S04]  /*6990*/  @!P1 FADD.FTZ R84, R84, R43 ;  /* 0x0000002b54549221 */ /* 0x002fc80000010000 */
[----:B------:R-:W0:Y:S01]  /*69a0*/  SHFL.DOWN PT, R42, R95, 0x8, 0x1f ;  /* 0x09001f005f2a7f89 */ /* 0x000e2200000e0000 */
[----:B------:R-:W-:-:S03]  /*69b0*/  ISETP.GT.AND P1, PT, R97, 0x17, PT ;  /* 0x000000176100780c */ /* 0x000fc60003f24270 */
[----:B------:R-:W1:Y:S10]  /*69c0*/  SHFL.DOWN PT, R43, R84, 0x8, 0x1f ;  /* 0x09001f00542b7f89 */ /* 0x000e7400000e0000 */
[----:B0-----:R-:W-:Y:S01]  /*69d0*/  @!P1 FADD.FTZ R95, R95, R42 ;  /* 0x0000002a5f5f9221 */ /* 0x001fe20000010000 */
[----:B-1----:R-:W-:-:S04]  /*69e0*/  @!P1 FADD.FTZ R84, R84, R43 ;  /* 0x0000002b54549221 */ /* 0x002fc80000010000 */
[----:B------:R-:W0:Y:S04]  /*69f0*/  SHFL.DOWN PT, R80, R95, 0x10, 0x1f ;  /* 0x0a001f005f507f89 */ /* 0x000e2800000e0000 */
[----:B------:R-:W1:Y:S01]  /*6a00*/  SHFL.DOWN PT, R42, R84, 0x10, 0x1f ;  /* 0x0a001f00542a7f89 */ /* 0x000e6200000e0000 */
[----:B------:R-:W-:Y:S01]  /*6a10*/  ISETP.NE.AND P1, PT, R97, RZ, PT ;  /* 0x000000ff6100720c */ /* 0x000fe20003f25270 */
[----:B------:R-:W-:Y:S01]  /*6a20*/  FMUL.FTZ R102, R129, R102 ;  /* 0x0000006681667220 */ /* 0x000fe20000410000 */
[----:B------:R-:W-:Y:S01]  /*6a30*/  FMUL.FTZ R130, R130, R101 ;  /* 0x0000006582827220 */ /* 0x000fe20000410000 */
[----:B------:R-:W-:Y:S01]  /*6a40*/  FMUL.FTZ R100, R131, R100 ;  /* 0x0000006483647220 */ /* 0x000fe20000410000 */
[----:B------:R-:W-:Y:S01]  /*6a50*/  FMUL.FTZ R99, R132, R99 ;  /* 0x0000006384637220 */ /* 0x000fe20000410000 */
[----:B------:R-:W-:Y:S01]  /*6a60*/  FMUL.FTZ R41, R133, R41 ;  /* 0x0000002985297220 */ /* 0x000fe20000410000 */
[----:B------:R-:W-:-:S07]  /*6a70*/  FMUL.FTZ R40, R150, R40 ;  /* 0x0000002896287220 */ /* 0x000fce0000410000 */
[----:B------:R-:W-:-:S04]  /*6a80*/  @!P1 SHF.R.U32.HI R43, RZ, 0x2, R79 ;  /* 0x00000002ff2b9819 */ /* 0x000fc8000001164f */
[----:B------:R-:W-:Y:S01]  /*6a90*/  @!P1 LOP3.LUT R43, R43, 0xf8, RZ, 0xc0, !PT ;  /* 0x000000f82b2b9812 */ /* 0x000fe200078ec0ff */
[----:B0-----:R-:W-:Y:S01]  /*6aa0*/  FADD.FTZ R80, R95, R80 ;  /* 0x000000505f507221 */ /* 0x001fe20000010000 */
[----:B------:R-:W-:Y:S01]  /*6ab0*/  FFMA.FTZ R94, R31, R105, R94 ;  /* 0x000000691f5e7223 */ /* 0x000fe2000001005e */
        /* <DEDUP_REMOVED lines=12> */
[----:B------:R-:W-:Y:S01]  /*6b80*/  BSSY.RECONVERGENT B0, `(.L_x_362) ;  /* 0x0000033000007945 */ /* 0x000fe20003800200 */
        /* <DEDUP_REMOVED lines=14> */
[----:B-----5:R-:W-:Y:S01]  /*6c70*/  FADD.FTZ R121, R98, R121 ;  /* 0x0000007962797221 */ /* 0x020fe20000010000 */
[----:B--2---:R-:W-:-:S04]  /*6c80*/  FADD.FTZ R120, R81, R120 ;  /* 0x0000007851787221 */ /* 0x004fc80000010000 */
[----:B------:R0:W-:Y:S01]  /*6c90*/  STL [R1], R121 ;  /* 0x0000007901007387 */ /* 0x0001e20000100800 */
[----:B------:R-:W-:-:S03]  /*6ca0*/  FADD.FTZ R119, R87, R119 ;  /* 0x0000007757777221 */ /* 0x000fc60000010000 */
[----:B------:R0:W-:Y:S01]  /*6cb0*/  STL [R1+0x30], R120 ;  /* 0x0000307801007387 */ /* 0x0001e20000100800 */
[----:B------:R-:W-:-:S03]  /*6cc0*/  FADD.FTZ R118, R86, R118 ;  /* 0x0000007656767221 */ /* 0x000fc60000010000 */
[----:B------:R0:W-:Y:S01]  /*6cd0*/  STL [R1+0x34], R119 ;  /* 0x0000347701007387 */ /* 0x0001e20000100800 */
[----:B------:R-:W-:-:S03]  /*6ce0*/  FADD.FTZ R104, R83, R104 ;  /* 0x0000006853687221 */ /* 0x000fc60000010000 */
[----:B------:R0:W-:Y:S01]  /*6cf0*/  STL [R1+0x38], R118 ;  /* 0x0000387601007387 */ /* 0x0001e20000100800 */
[----:B------:R-:W-:-:S03]  /*6d00*/  FADD.FTZ R103, R82, R103 ;  /* 0x0000006752677221 */ /* 0x000fc60000010000 */
[----:B------:R0:W-:Y:S04]  /*6d10*/  STL [R1+0x3c], R104 ;  /* 0x00003c6801007387 */ /* 0x0001e80000100800 */
[----:B------:R0:W-:Y:S01]  /*6d20*/  STL [R1+0x40], R103 ;  /* 0x0000406701007387 */ /* 0x0001e20000100800 */
[----:B-1----:R-:W-:-:S05]  /*6d30*/  FADD.FTZ R81, R84, R42 ;  /* 0x0000002a54517221 */ /* 0x002fca0000010000 */
[----:B------:R0:W-:Y:S01]  /*6d40*/  @!P1 STS.64 [R43+UR23+0x3198], R80 ;  /* 0x003198502b009988 */ /* 0x0001e20008000a17 */
[----:B------:R-:W-:Y:S06]  /*6d50*/  BAR.SYNC.DEFER_BLOCKING 0x0 ;  /* 0x0000000000007b1d */ /* 0x000fec0000010000 */
[----:B------:R-:W-:Y:S05]  /*6d60*/  @P0 BRA `(.L_x_363) ;  /* 0x0000000000500947 */ /* 0x000fea0003800000 */
[----:B------:R-:W-:Y:S01]  /*6d70*/  UISETP.NE.AND UP0, UPT, UR10, UR49, UPT ;  /* 0x000000310a00728c */ /* 0x000fe2000bf05270 */
[----:B0-----:R-:W0:Y:S01]  /*6d80*/  LDS.128 R40, [UR23+0x31a0] ;  /* 0x0031a017ff287984 */ /* 0x001e220008000c00 */
[----:B------:R-:W-:Y:S01]  /*6d90*/  ULEA UR34, UR8, UR23, 0x2 ;  /* 0x0000001708227291 */ /* 0x000fe2000f8e10ff */
[----:B------:R-:W-:Y:S02]  /*6da0*/  ISETP.GT.AND P0, PT, R97, 0xf, PT ;  /* 0x0000000f6100780c */ /* 0x000fe40003f04270 */
        /* <DEDUP_REMOVED lines=16> */
.L_x_363:
[----:B------:R-:W-:Y:S05]  /*6eb0*/  BSYNC.RECONVERGENT B0 ;  /* 0x0000000000007941 */ /* 0x000fea0003800200 */
.L_x_362:
[----:B------:R-:W-:-:S04]  /*6ec0*/  UIADD3 UR8, UPT, UPT, UR8, 0x1, URZ ;  /* 0x0000000108087890 */ /* 0x000fc8000fffe0ff */
[----:B------:R-:W-:-:S09]  /*6ed0*/  UISETP.GE.AND UP0, UPT, UR8, UR50, UPT ;  /* 0x000000320800728c */ /* 0x000fd2000bf06270 */
[----:B------:R-:W-:Y:S05]  /*6ee0*/  BRA.U !UP0, `(.L_x_364) ;  /* 0xffffffbd08a07547 */ /* 0x000fea000b83ffff */
.L_x_319:
[----:B------:R-:W2:Y:S01]  /*6ef0*/  LDL.LU R93, [R1+0x3c] ;  /* 0x00003c00015d7983 */ /* 0x000ea20000300800 */
[----:B------:R-:W-:Y:S01]  /*6f00*/  BAR.SYNC.DEFER_BLOCKING 0x0 ;  /* 0x0000000000007b1d */ /* 0x000fe20000010000 */
[----:B------:R-:W-:-:S07]  /*6f10*/  UIMAD UR28, UR10, -0x800, UR28 ;  /* 0xfffff8000a1c78a4 */ /* 0x000fce000f8e021c */
[----:B------:R-:W3:Y:S01]  /*6f20*/  S2UR UR29, SR_CTAID.X ;  /* 0x00000000001d79c3 */ /* 0x000ee20000002500 */
[----:B------:R-:W3:Y:S01]  /*6f30*/  LDCU.64 UR24, c[0x0][0x4f8] ;  /* 0x00009f00ff1877ac */ /* 0x000ee20008000a00 */
[----:B------:R-:W2:Y:S01]  /*6f40*/  LDL.LU R92, [R1+0x40] ;  /* 0x00004000015c7983 */ /* 0x000ea20000300800 */
[----:B------:R-:W4:Y:S03]  /*6f50*/  LDCU.64 UR26, c[0x0][0x500] ;  /* 0x0000a000ff1a77ac */ /* 0x000f260008000a00 */
[----:B-1----:R-:W5:Y:S02]  /*6f60*/  LDL.LU R83, [R1+0x20] ;  /* 0x0000200001537983 */ /* 0x002f640000300800 */
[----:B------:R-:W4:Y:S01]  /*6f70*/  S2UR UR8, SR_CTAID.Y ;  /* 0x00000000000879c3 */ /* 0x000f220000002600 */
[----:B------:R-:W-:Y:S01]  /*6f80*/  ULEA UR14, UR10, 0xfffff800, 0xb ;  /* 0xfffff8000a0e7891 */ /* 0x000fe2000f8e58ff */
[----:B------:R-:W5:Y:S01]  /*6f90*/  LDL.LU R84, [R1+0x1c] ;  /* 0x00001c0001547983 */ /* 0x000f620000300800 */
[----:B------:R-:W1:Y:S03]  /*6fa0*/  LDCU.64 UR30, c[0x0][0x550] ;  /* 0x0000aa00ff1e77ac */ /* 0x000e660008000a00 */
[----:B------:R-:W3:Y:S04]  /*6fb0*/  LDL.LU R91, [R1+0x34] ;  /* 0x00003400015b7983 */ /* 0x000ee80000300800 */
[----:B------:R-:W3:Y:S04]  /*6fc0*/  LDL.LU R90, [R1+0x38] ;  /* 0x00003800015a7983 */ /* 0x000ee80000300800 */
[----:B0-----:R-:W4:Y:S04]  /*6fd0*/  LDL.LU R81, [R1+0x18] ;  /* 0x0000180001517983 */ /* 0x001f280000300800 */
[----:B------:R-:W4:Y:S04]  /*6fe0*/  LDL.LU R82, [R1+0x14] ;  /* 0x0000140001527983 */ /* 0x000f280000300800 */
[----:B------:R-:W4:Y:S04]  /*6ff0*/  LDL.LU R43, [R1+0x10] ;  /* 0x00001000012b7983 */ /* 0x000f280000300800 */
[----:B------:R-:W4:Y:S04]  /*7000*/  LDL.LU R80, [R1+0xc] ;  /* 0x00000c0001507983 */ /* 0x000f280000300800 */
[----:B------:R-:W5:Y:S04]  /*7010*/  LDL.LU R88, [R1+0x30] ;  /* 0x0000300001587983 */ /* 0x000f680000300800 */
[----:B------:R-:W5:Y:S04]  /*7020*/  LDL.LU R89, [R1+0x2c] ;  /* 0x00002c0001597983 */ /* 0x000f680000300800 */
[----:B------:R-:W4:Y:S04]  /*7030*/  LDL.LU R41, [R1+0x8] ;  /* 0x0000080001297983 */ /* 0x000f280000300800 */
[----:B------:R-:W4:Y:S04]  /*7040*/  LDL.LU R42, [R1+0x4] ;  /* 0x00000400012a7983 */ /* 0x000f280000300800 */
[----:B------:R-:W4:Y:S04]  /*7050*/  LDL.LU R40, [R1] ;  /* 0x0000000001287983 */ /* 0x000f280000300800 */
[----:B------:R-:W4:Y:S04]  /*7060*/  LDL.LU R86, [R1+0x28] ;  /* 0x0000280001567983 */ /* 0x000f280000300800 */
        /* <DEDUP_REMOVED lines=16> */
[----:B------:R-:W4:Y:S01]  /*7170*/  LDL.LU R94, [R1+0x44] ;  /* 0x00004400015e7983 */ /* 0x000f220000300800 */
[----:B--2---:R-:W-:-:S03]  /*7180*/  F2FP.F16.F32.PACK_AB R0, R93, R92 ;  /* 0x0000005c5d00723e */ /* 0x004fc600000000ff */
[----:B------:R-:W2:Y:S01]  /*7190*/  LDL.LU R93, [R1+0xc0] ;  /* 0x0000c000015d7983 */ /* 0x000ea20000300800 */
[C---:B------:R-:W-:Y:S02]  /*71a0*/  PRMT R3, R0.reuse, 0x7610, R3 ;  /* 0x0000761000037816 */ /* 0x040fe40000000003 */
[----:B------:R-:W-:Y:S01]  /*71b0*/  PRMT R4, R0, 0x7632, R4 ;  /* 0x0000763200047816 */ /* 0x000fe20000000004 */
[----:B------:R-:W2:Y:S01]  /*71c0*/  LDL.LU R92, [R1+0xbc] ;  /* 0x0000bc00015c7983 */ /* 0x000ea20000300800 */
[----:B---3--:R-:W-:-:S03]  /*71d0*/  F2FP.F16.F32.PACK_AB R2, R91, R90 ;  /* 0x0000005a5b02723e */ /* 0x008fc600000000ff */
[----:B------:R-:W3:Y:S01]  /*71e0*/  LDL.LU R91, [R1+0xb8] ;  /* 0x0000b800015b7983 */ /* 0x000ee20000300800 */
[C---:B------:R-:W-:Y:S02]  /*71f0*/  PRMT R5, R2.reuse, 0x7610, R5 ;  /* 0x0000761002057816 */ /* 0x040fe40000000005 */
[----:B------:R-:W-:Y:S01]  /*7200*/  PRMT R7, R2, 0x7632, R7 ;  /* 0x0000763202077816 */ /* 0x000fe20000000007 */
[----:B------:R-:W3:Y:S01]  /*7210*/  LDL.LU R90, [R1+0xb4] ;  /* 0x0000b400015a7983 */ /* 0x000ee20000300800 */
[----:B-----5:R-:W-:-:S03]  /*7220*/  F2FP.F16.F32.PACK_AB R0, R89, R88 ;  /* 0x000000585900723e */ /* 0x020fc600000000ff */
[----:B------:R-:W5:Y:S04]  /*7230*/  LDL.LU R89, [R1+0xb0] ;  /* 0x0000b00001597983 */ /* 0x000f680000300800 */
[----:B------:R-:W5:Y:S01]  /*7240*/  LDL.LU R88, [R1+0xac] ;  /* 0x0000ac0001587983 */ /* 0x000f620000300800 */
[----:B----4-:R-:W-:-:S03]  /*7250*/  F2FP.F16.F32.PACK_AB R2, R87, R86 ;  /* 0x000000565702723e */ /* 0x010fc600000000ff */
[----:B------:R-:W4:Y:S01]  /*7260*/  LDL.LU R87, [R1+0xa8] ;  /* 0x0000a80001577983 */ /* 0x000f220000300800 */
[----:B------:R-:W-:-:S03]  /*7270*/  PRMT R10, R2, 0x7610, R10 ;  /* 0x00007610020a7816 */ /* 0x000fc6000000000a */
[----:B------:R0:W-:Y:S04]  /*7280*/  STS.U16 [R109], R3 ;  /* 0x000000036d007388 */ /* 0x0001e80000000400 */
[----:B------:R1:W-:Y:S04]  /*7290*/  STS.U16 [R108+0x2], R4 ;  /* 0x000002046c007388 */ /* 0x0003e80000000400 */
[----:B------:R-:W4:Y:S01]  /*72a0*/  LDL.LU R86, [R1+0xa4] ;  /* 0x0000a40001567983 */ /* 0x000f220000300800 */
[----:B0-----:R-:W-:Y:S02]  /*72b0*/  F2FP.F16.F32.PACK_AB R3, R84, R83 ;  /* 0x000000535403723e */ /* 0x001fe400000000ff */
[----:B-1----:R-:W-:Y:S01]  /*72c0*/  PRMT R4, R2, 0x7632, R4 ;  /* 0x0000763202047816 */ /* 0x002fe20000000004 */
[----:B------:R0:W-:Y:S01]  /*72d0*/  STS.U16 [R107+0x4], R5 ;  /* 0x000004056b007388 */ /* 0x0001e20000000400 */
[----:B------:R-:W-:-:S03]  /*72e0*/  F2FP.F16.F32.PACK_AB R2, R82, R81 ;  /* 0x000000515202723e */ /* 0x000fc600000000ff */
[----:B------:R-:W4:Y:S01]  /*72f0*/  LDL.LU R84, [R1+0xa0] ;  /* 0x0000a00001547983 */ /* 0x000f220000300800 */
[----:B------:R-:W-:-:S03]  /*7300*/  PRMT R12, R2, 0x7632, R12 ;  /* 0x00007632020c7816 */ /* 0x000fc6000000000c */
[----:B------:R1:W-:Y:S01]  /*7310*/  STS.U16 [R106+0x6], R7 ;  /* 0x000006076a007388 */ /* 0x0003e20000000400 */
[----:B------:R-:W-:-:S03]  /*7320*/  PRMT R11, R3, 0x7632, R11 ;  /* 0x00007632030b7816 */ /* 0x000fc6000000000b */
[----:B------:R-:W4:Y:S01]  /*7330*/  LDL.LU R83, [R1+0x9c] ;  /* 0x00009c0001537983 */ /* 0x000f220000300800 */
[----:B0-----:R-:W-:-:S03]  /*7340*/  PRMT R5, R3, 0x7610, R5 ;  /* 0x0000761003057816 */ /* 0x001fc60000000005 */
[----:B------:R-:W4:Y:S01]  /*7350*/  LDL.LU R82, [R1+0x98] ;  /* 0x0000980001527983 */ /* 0x000f220000300800 */
[----:B-1----:R-:W-:Y:S02]  /*7360*/  PRMT R7, R2, 0x7610, R7 ;  /* 0x0000761002077816 */ /* 0x002fe40000000007 */
[----:B------:R-:W-:Y:S01]  /*7370*/  F2FP.F16.F32.PACK_AB R2, R80, R43 ;  /* 0x0000002b5002723e */ /* 0x000fe200000000ff */
[----:B------:R-:W4:Y:S01]  /*7380*/  LDL.LU R81, [R1+0x94] ;  /* 0x0000940001517983 */ /* 0x000f220000300800 */
[----:B------:R-:W-:-:S03]  /*7390*/  F2FP.F16.F32.PACK_AB R3, R42, R41 ;  /* 0x000000292a03723e */ /* 0x000fc600000000ff */
[----:B------:R-:W4:Y:S04]  /*73a0*/  LDL.LU R80, [R1+0x90] ;  /* 0x0000900001507983 */ /* 0x000f280000300800 */
[----:B------:R-:W4:Y:S04]  /*73b0*/  LDL.LU R43, [R1+0x8c] ;  /* 0x00008c00012b7983 */ /* 0x000f280000300800 */
[----:B------:R-:W4:Y:S04]  /*73c0*/  LDL.LU R42, [R1+0x88] ;  /* 0x00008800012a7983 */ /* 0x000f280000300800 */
[----:B------:R-:W4:Y:S01]  /*73d0*/  LDL.LU R41, [R1+0x84] ;  /* 0x0000840001297983 */ /* 0x000f220000300800 */
[----:B------:R-:W-:-:S02]  /*73e0*/  PRMT R8, R0, 0x7610, R8 ;  /* 0x0000761000087816 */ /* 0x000fc40000000008 */
[----:B------:R-:W-:Y:S02]  /*73f0*/  PRMT R9, R0, 0x7632, R9 ;  /* 0x0000763200097816 */ /* 0x000fe40000000009 */
[----:B------:R-:W0:Y:S01]  /*7400*/  S2R R0, SR_TID.X ;  /* 0x0000000000007919 */ /* 0x000e220000002100 */
[----:B------:R-:W-:Y:S01]  /*7410*/  UIADD3 UR28, UPT, UPT, UR28, 0x800, URZ ;  /* 0x000008001c1c7890 */ /* 0x000fe2000fffe0ff */
[----:B------:R1:W-:Y:S04]  /*7420*/  STS.U16 [R105+0x8], R8 ;  /* 0x0000080869007388 */ /* 0x0003e80000000400 */
[----:B------:R-:W-:Y:S04]  /*7430*/  STS.U16 [R104+0xa], R9 ;  /* 0x00000a0968007388 */ /* 0x000fe80000000400 */
[----:B------:R-:W-:Y:S01]  /*7440*/  STS.U16 [R103+0xc], R10 ;  /* 0x00000c0a67007388 */ /* 0x000fe20000000400 */
[----:B-1----:R-:W-:-:S03]  /*7450*/  PRMT R8, R2, 0x7632, R8 ;  /* 0x0000763202087816 */ /* 0x002fc60000000008 */
[----:B------:R1:W-:Y:S04]  /*7460*/  STS.U16 [R102+0xe], R4 ;  /* 0x00000e0466007388 */ /* 0x0003e80000000400 */
[----:B------:R-:W-:Y:S04]  /*7470*/  STS.U16 [R101+0x10], R5 ;  /* 0x0000100565007388 */ /* 0x000fe80000000400 */
[----:B------:R-:W-:Y:S01]  /*7480*/  STS.U16 [R100+0x12], R11 ;  /* 0x0000120b64007388 */ /* 0x000fe20000000400 */
[----:B-1----:R-:W-:Y:S02]  /*7490*/  PRMT R4, R3, 0x7632, R4 ;  /* 0x0000763203047816 */ /* 0x002fe40000000004 */
[----:B0-----:R-:W-:Y:S01]  /*74a0*/  ISETP.NE.AND P0, PT, R0, RZ, PT ;  /* 0x000000ff0000720c */ /* 0x001fe20003f05270 */
[----:B------:R-:W-:Y:S04]  /*74b0*/  STS.U16 [R99+0x14], R7 ;  /* 0x0000140763007388 */ /* 0x000fe80000000400 */
[----:B------:R0:W-:Y:S04]  /*74c0*/  STS.U16 [R98+0x16], R12 ;  /* 0x0000160c62007388 */ /* 0x0001e80000000400 */
[----:B------:R-:W-:Y:S04]  /*74d0*/  STS.U16 [R97+0x18], R2 ;  /* 0x0000180261007388 */ /* 0x000fe80000000400 */
[----:B------:R-:W-:Y:S01]  /*74e0*/  STS.U16 [R96+0x1a], R8 ;  /* 0x00001a0860007388 */ /* 0x000fe20000000400 */
[----:B0-----:R-:W-:-:S03]  /*74f0*/  MOV R12, UR28 ;  /* 0x0000001c000c7c02 */ /* 0x001fc60008000f00 */
[----:B------:R-:W-:Y:S04]  /*7500*/  STS.U16 [R95+0x1c], R3 ;  /* 0x00001c035f007388 */ /* 0x000fe80000000400 */
[----:B------:R0:W-:Y:S01]  /*7510*/  STS.U16 [R94+0x1e], R4 ;  /* 0x00001e045e007388 */ /* 0x0001e20000000400 */
[----:B------:R-:W-:Y:S01]  /*7520*/  NOP ;  /* 0x0000000000007918 */ /* 0x000fe20000000000 */
[----:B------:R-:W-:-:S04]  /*7530*/  USHF.R.S32.HI UR15, URZ, 0x1f, UR14 ;  /* 0x0000001fff0f7899 */ /* 0x000fc8000801140e */
[----:B------:R-:W-:Y:S01]  /*7540*/  UIMAD.WIDE.U32 UR12, UR29, UR24, UR14 ;  /* 0x000000181d0c72a5 */ /* 0x000fe2000f8e000e */
[----:B0-----:R-:W-:-:S03]  /*7550*/  LOP3.LUT R4, R0, 0x1f, RZ, 0xc0, !PT ;  /* 0x0000001f00047812 */ /* 0x001fc600078ec0ff */
[----:B------:R-:W-:Y:S02]  /*7560*/  UIMAD UR13, UR29, UR25, UR13 ;  /* 0x000000191d0d72a4 */ /* 0x000fe4000f8e020d */
[----:B------:R-:W-:Y:S02]  /*7570*/  UIMAD UR24, UR8, UR27, URZ ;  /* 0x0000001b081872a4 */ /* 0x000fe4000f8e02ff */
[----:B------:R-:W-:Y:S01]  /*7580*/  UIMAD.WIDE.U32 UR12, UR8, UR26, UR12 ;  /* 0x0000001a080c72a5 */ /* 0x000fe2000f8e000c */
[----:B------:R-:W-:Y:S01]  /*7590*/  LOP3.LUT R11, R4, 0x3e00, R85, 0xf8, !PT ;  /* 0x00003e00040b7812 */ /* 0x000fe200078ef855 */
[----:B------:R-:W0:Y:S02]  /*75a0*/  LDCU.64 UR26, c[0x0][0x560] ;  /* 0x0000ac00ff1a77ac */ /* 0x000e240008000a00 */
[----:B------:R-:W-:Y:S02]  /*75b0*/  IMAD.U32 R10, RZ, RZ, UR24 ;  /* 0x00000018ff0a7e24 */ /* 0x000fe4000f8e00ff */
[----:B------:R-:W-:-:S03]  /*75c0*/  IADD3 R3, P1, PT, R11, UR12, RZ ;  /* 0x0000000c0b037c10 */ /* 0x000fc6000ff3e0ff */
[----:B------:R-:W1:Y:S01]  /*75d0*/  LDCU.64 UR24, c[0x0][0x520] ;  /* 0x0000a400ff1877ac */ /* 0x000e620008000a00 */
[----:B------:R-:W-:Y:S02]  /*75e0*/  IADD3.X R10, PT, PT, R10, UR13, RZ, P1, !PT ;  /* 0x0000000d0a0a7c10 */ /* 0x000fe40008ffe4ff */
[C---:B------:R-:W-:Y:S01]  /*75f0*/  LEA R2, P4, R3.reuse, UR30, 0x1 ;  /* 0x0000001e03027c11 */ /* 0x040fe2000f8808ff */
[----:B------:R-:W0:Y:S03]  /*7600*/  LDCU.64 UR12, c[0x0][0x518] ;  /* 0x0000a300ff0c77ac */ /* 0x000e260008000a00 */
[----:B------:R-:W-:Y:S01]  /*7610*/  LEA.HI.X R3, R3, UR31, R10, 0x1, P4 ;  /* 0x0000001f03037c11 */ /* 0x000fe2000a0f0c0a */
[----:B--2---:R-:W-:Y:S04]  /*7620*/  LDS.U16 R5, [R93] ;  /* 0x000000005d057984 */ /* 0x004fe80000000400 */
[----:B------:R-:W-:Y:S04]  /*7630*/  LDS.U16 R7, [R92+0x40] ;  /* 0x000040005c077984 */ /* 0x000fe80000000400 */
[----:B---3--:R-:W-:Y:S04]  /*7640*/  LDS.U16 R9, [R91+0x80] ;  /* 0x000080005b097984 */ /* 0x008fe80000000400 */
[----:B------:R-:W-:Y:S04]  /*7650*/  LDS.U16 R13, [R90+0xc0] ;  /* 0x0000c0005a0d7984 */ /* 0x000fe80000000400 */
[----:B-----5:R-:W-:Y:S04]  /*7660*/  LDS.U16 R15, [R89+0x100] ;  /* 0x00010000590f7984 */ /* 0x020fe80000000400 */
[----:B------:R-:W-:Y:S04]  /*7670*/  LDS.U16 R17, [R88+0x140] ;  /* 0x0001400058117984 */ /* 0x000fe80000000400 */
[----:B----4-:R-:W-:Y:S04]  /*7680*/  LDS.U16 R19, [R87+0x180] ;  /* 0x0001800057137984 */ /* 0x010fe80000000400 */
        /* <DEDUP_REMOVED lines=11> */
[----:B------:R-:W2:Y:S02]  /*7740*/  LDS R8, [UR23+0x1080] ;  /* 0x00108017ff087984 */ /* 0x000ea40008000800 */
[----:B--2---:R-:W-:-:S02]  /*7750*/  ISETP.GE.AND P1, PT, R76, R8, PT ;  /* 0x000000084c00720c */ /* 0x004fc40003f26270 */
        /* <DEDUP_REMOVED lines=31> */
[----:B------:R-:W-:Y:S01]  /*7950*/  BAR.SYNC.DEFER_BLOCKING 0x0 ;  /* 0x0000000000007b1d */ /* 0x000fe20000010000 */
[----:B--2---:R-:W-:-:S04]  /*7960*/  F2FP.F16.F32.PACK_AB R7, R55, R54 ;  /* 0x000000363707723e */ /* 0x004fc800000000ff */
[----:B------:R-:W-:Y:S02]  /*7970*/  PRMT R8, R7, 0x7610, R8 ;  /* 0x0000761007087816 */ /* 0x000fe40000000008 */
[----:B---3--:R-:W-:Y:S02]  /*7980*/  F2FP.F16.F32.PACK_AB R3, R57, R56 ;  /* 0x000000383903723e */ /* 0x008fe400000000ff */
[----:B------:R-:W-:Y:S02]  /*7990*/  PRMT R9, R7, 0x7632, R9 ;  /* 0x0000763207097816 */ /* 0x000fe40000000009 */
[----:B------:R-:W-:Y:S02]  /*79a0*/  F2FP.F16.F32.PACK_AB R7, R59, R58 ;  /* 0x0000003a3b07723e */ /* 0x000fe400000000ff */
[----:B------:R-:W-:Y:S02]  /*79b0*/  PRMT R10, R3, 0x7610, R10 ;  /* 0x00007610030a7816 */ /* 0x000fe4000000000a */
[----:B------:R-:W-:-:S02]  /*79c0*/  F2FP.F16.F32.PACK_AB R2, R154, R60 ;  /* 0x0000003c9a02723e */ /* 0x000fc400000000ff */
[----:B------:R-:W-:Y:S02]  /*79d0*/  PRMT R13, R3, 0x7632, R13 ;  /* 0x00007632030d7816 */ /* 0x000fe4000000000d */
[----:B------:R-:W-:Y:S02]  /*79e0*/  F2FP.F16.F32.PACK_AB R3, R159, R158 ;  /* 0x0000009e9f03723e */ /* 0x000fe400000000ff */
[----:B------:R-:W-:Y:S01]  /*79f0*/  PRMT R5, R7, 0x7632, R5 ;  /* 0x0000763207057816 */ /* 0x000fe20000000005 */
[----:B------:R2:W-:Y:S01]  /*7a00*/  STS.U16 [R109], R8 ;  /* 0x000000086d007388 */ /* 0x0005e20000000400 */
[----:B------:R-:W-:-:S03]  /*7a10*/  PRMT R14, R2, 0x7610, R14 ;  /* 0x00007610020e7816 */ /* 0x000fc6000000000e */
[----:B------:R3:W-:Y:S04]  /*7a20*/  STS.U16 [R108+0x2], R9 ;  /* 0x000002096c007388 */ /* 0x0007e80000000400 */
[----:B------:R4:W-:Y:S01]  /*7a30*/  STS.U16 [R107+0x4], R10 ;  /* 0x0000040a6b007388 */ /* 0x0009e20000000400 */
[----:B--2---:R-:W-:-:S03]  /*7a40*/  PRMT R8, R2, 0x7632, R8 ;  /* 0x0000763202087816 */ /* 0x004fc60000000008 */
[----:B------:R-:W-:Y:S01]  /*7a50*/  STS.U16 [R106+0x6], R13 ;  /* 0x0000060d6a007388 */ /* 0x000fe20000000400 */
[----:B---3--:R-:W-:-:S03]  /*7a60*/  PRMT R9, R3, 0x7610, R9 ;  /* 0x0000761003097816 */ /* 0x008fc60000000009 */
[----:B------:R-:W-:Y:S01]  /*7a70*/  STS.U16 [R105+0x8], R7 ;  /* 0x0000080769007388 */ /* 0x000fe20000000400 */
[----:B----4-:R-:W-:-:S03]  /*7a80*/  PRMT R10, R3, 0x7632, R10 ;  /* 0x00007632030a7816 */ /* 0x010fc6000000000a */
[----:B------:R-:W-:Y:S04]  /*7a90*/  STS.U16 [R104+0xa], R5 ;  /* 0x00000a0568007388 */ /* 0x000fe80000000400 */
[----:B------:R-:W-:Y:S04]  /*7aa0*/  STS.U16 [R103+0xc], R14 ;  /* 0x00000c0e67007388 */ /* 0x000fe80000000400 */
[----:B------:R-:W-:Y:S04]  /*7ab0*/  STS.U16 [R102+0xe], R8 ;  /* 0x00000e0866007388 */ /* 0x000fe80000000400 */
[----:B------:R-:W-:Y:S04]  /*7ac0*/  STS.U16 [R101+0x10], R9 ;  /* 0x0000100965007388 */ /* 0x000fe80000000400 */
[----:B------:R2:W-:Y:S04]  /*7ad0*/  STS.U16 [R100+0x12], R10 ;  /* 0x0000120a64007388 */ /* 0x0005e80000000400 */
[----:B--2---:R-:W2:Y:S01]  /*7ae0*/  LDL.LU R10, [R1+0xc4] ;  /* 0x0000c400010a7983 */ /* 0x004ea20000300800 */
[----:B------:R-:W-:-:S02]  /*7af0*/  F2FP.F16.F32.PACK_AB R2, R161, R160 ;  /* 0x000000a0a102723e */ /* 0x000fc400000000ff */
[----:B------:R-:W-:Y:S02]  /*7b00*/  F2FP.F16.F32.PACK_AB R3, R165, R164 ;  /* 0x000000a4a503723e */ /* 0x000fe400000000ff */
[C---:B------:R-:W-:Y:S02]  /*7b10*/  PRMT R13, R2.reuse, 0x7610, R13 ;  /* 0x00007610020d7816 */ /* 0x040fe4000000000d */
[----:B------:R-:W-:Y:S02]  /*7b20*/  PRMT R15, R2, 0x7632, R15 ;  /* 0x00007632020f7816 */ /* 0x000fe4000000000f */
[----:B------:R-:W-:Y:S02]  /*7b30*/  F2FP.F16.F32.PACK_AB R2, R61, R40 ;  /* 0x000000283d02723e */ /* 0x000fe400000000ff */
[----:B------:R-:W-:Y:S01]  /*7b40*/  PRMT R14, R3, 0x7632, R14 ;  /* 0x00007632030e7816 */ /* 0x000fe2000000000e */
[----:B------:R-:W-:Y:S01]  /*7b50*/  STS.U16 [R99+0x14], R13 ;  /* 0x0000140d63007388 */ /* 0x000fe20000000400 */
[----:B------:R-:W-:-:S03]  /*7b60*/  PRMT R8, R2, 0x7632, R8 ;  /* 0x0000763202087816 */ /* 0x000fc60000000008 */
        /* <DEDUP_REMOVED lines=24> */
[----:B------:R-:W5:Y:S01]  /*7cf0*/  LDS R8, [UR23+0x1080] ;  /* 0x00108017ff087984 */ /* 0x000f620008000800 */
[----:B0-----:R-:W-:-:S04]  /*7d00*/  UIMAD.WIDE.U32 UR14, UR29, UR12, UR14 ;  /* 0x0000000c1d0e72a5 */ /* 0x001fc8000f8e000e */
[----:B------:R-:W-:-:S03]  /*7d10*/  UIMAD UR13, UR29, UR13, UR15 ;  /* 0x0000000d1d0d72a4 */ /* 0x000fc6000f8e020f */
[----:B------:R-:W-:Y:S02]  /*7d20*/  UMOV UR12, UR14 ;  /* 0x0000000e000c7c82 */ /* 0x000fe40008000000 */
[----:B-1----:R-:W-:-:S04]  /*7d30*/  UIMAD.WIDE.U32 UR12, UR8, UR24, UR12 ;  /* 0x00000018080c72a5 */ /* 0x002fc8000f8e000c */
[----:B------:R-:W-:Y:S02]  /*7d40*/  UIMAD UR13, UR8, UR25, UR13 ;  /* 0x00000019080d72a4 */ /* 0x000fe4000f8e020d */
[----:B---3--:R-:W-:-:S04]  /*7d50*/  IADD3 R3, P0, PT, R11, UR12, RZ ;  /* 0x0000000c0b037c10 */ /* 0x008fc8000ff1e0ff */
[----:B----4-:R-:W-:Y:S02]  /*7d60*/  LEA R2, P3, R3, UR26, 0x1 ;  /* 0x0000001a03027c11 */ /* 0x010fe4000f8608ff */
[-C--:B-----5:R-:W-:Y:S02]  /*7d70*/  ISETP.GE.AND P2, PT, R11, R8.reuse, PT ;  /* 0x000000080b00720c */ /* 0x0a0fe40003f46270 */
[-C--:B------:R-:W-:Y:S02]  /*7d80*/  ISETP.GE.AND P1, PT, R76, R8.reuse, PT ;  /* 0x000000084c00720c */ /* 0x080fe40003f26270 */
[-C--:B------:R-:W-:Y:S02]  /*7d90*/  ISETP.GE.AND P4, PT, R74, R8.reuse, PT ;  /* 0x000000084a00720c */ /* 0x080fe40003f86270 */
[-C--:B------:R-:W-:Y:S02]  /*7da0*/  ISETP.GE.AND P6, PT, R73, R8.reuse, PT ;  /* 0x000000084900720c */ /* 0x080fe40003fc6270 */
[----:B------:R-:W-:Y:S01]  /*7db0*/  ISETP.GE.AND P5, PT, R72, R8, PT ;  /* 0x000000084800720c */ /* 0x000fe20003fa6270 */
[----:B------:R-:W-:-:S04]  /*7dc0*/  UIADD3 UR21, UP0, UPT, UR21, -0x1000, URZ ;  /* 0xfffff00015157890 */ /* 0x000fc8000ff1e0ff */
[----:B------:R-:W-:Y:S02]  /*7dd0*/  UIADD3.X UR22, UPT, UPT, UR22, -0x1, URZ, UP0, !UPT ;  /* 0xffffffff16167890 */ /* 0x000fe400087fe4ff */
[----:B------:R-:W-:Y:S02]  /*7de0*/  UISETP.GT.AND UP0, UPT, UR10, 0x1, UPT ;  /* 0x000000010a00788c */ /* 0x000fe4000bf04270 */
[----:B------:R-:W-:Y:S02]  /*7df0*/  UIADD3 UR12, UPT, UPT, UR10, -0x1, URZ ;  /* 0xffffffff0a0c7890 */ /* 0x000fe4000fffe0ff */
[----:B------:R-:W-:Y:S02]  /*7e00*/  UIADD3 UR11, UP1, UPT, UR11, -0x1000, URZ ;  /* 0xfffff0000b0b7890 */ /* 0x000fe4000ff3e0ff */
[----:B------:R-:W-:Y:S02]  /*7e10*/  UIADD3 UR17, UP2, UPT, UR17, -0x1000, URZ ;  /* 0xfffff00011117890 */ /* 0x000fe4000ff5e0ff */
[----:B------:R-:W-:-:S02]  /*7e20*/  UIADD3 UR19, UP3, UPT, UR19, -0x1000, URZ ;  /* 0xfffff00013137890 */ /* 0x000fc4000ff7e0ff */
[----:B------:R-:W-:Y:S02]  /*7e30*/  UIADD3.X UR16, UPT, UPT, UR16, -0x1, URZ, UP1, !UPT ;  /* 0xffffffff10107890 */ /* 0x000fe40008ffe4ff */
[----:B------:R-:W-:Y:S02]  /*7e40*/  UIADD3.X UR18, UPT, UPT, UR18, -0x1, URZ, UP2, !UPT ;  /* 0xffffffff12127890 */ /* 0x000fe400097fe4ff */
[----:B------:R-:W-:Y:S01]  /*7e50*/  UIADD3.X UR20, UPT, UPT, UR20, -0x1, URZ, UP3, !UPT ;  /* 0xffffffff14147890 */ /* 0x000fe20009ffe4ff */
[----:B------:R-:W-:Y:S01]  /*7e60*/  UMOV UR10, UR12 ;  /* 0x0000000c000a7c82 */ /* 0x000fe20008000000 */
[----:B--2---:R-:W-:-:S04]  /*7e70*/  FADD.FTZ R54, R54, R10 ;  /* 0x0000000a36367221 */ /* 0x004fc80000010000 */
[----:B------:R-:W-:-:S04]  /*7e80*/  FADD.FTZ R55, R54, R55 ;  /* 0x0000003736377221 */ /* 0x000fc80000010000 */
[----:B------:R-:W-:-:S04]  /*7e90*/  FADD.FTZ R56, R55, R56 ;  /* 0x0000003837387221 */ /* 0x000fc80000010000 */
[----:B------:R-:W-:-:S04]  /*7ea0*/  FADD.FTZ R57, R56, R57 ;  /* 0x0000003938397221 */ /* 0x000fc80000010000 */
[----:B------:R-:W-:Y:S01]  /*7eb0*/  FADD.FTZ R58, R57, R58 ;  /* 0x0000003a393a7221 */ /* 0x000fe20000010000 */
[----:B------:R-:W-:-:S03]  /*7ec0*/  IADD3.X R10, PT, PT, RZ, UR13, RZ, P0, !PT ;  /* 0x0000000dff0a7c10 */ /* 0x000fc600087fe4ff */
[----:B------:R-:W-:Y:S01]  /*7ed0*/  FADD.FTZ R59, R58, R59 ;  /* 0x0000003b3a3b7221 */ /* 0x000fe20000010000 */
[----:B------:R-:W-:-:S03]  /*7ee0*/  LEA.HI.X R3, R3, UR27, R10, 0x1, P3 ;  /* 0x0000001b03037c11 */ /* 0x000fc600098f0c0a */
[----:B------:R-:W-:-:S04]  /*7ef0*/  FADD.FTZ R59, R59, R60 ;  /* 0x0000003c3b3b7221 */ /* 0x000fc80000010000 */
[----:B------:R-:W-:Y:S01]  /*7f00*/  FADD.FTZ R59, R59, R154 ;  /* 0x0000009a3b3b7221 */ /* 0x000fe20000010000 */
[----:B------:R-:W-:Y:S01]  /*7f10*/  @!P2 STG.E.U16 desc[UR32][R2.64], R5 ;  /* 0x000000050200a986 */ /* 0x000fe2000c101520 */
[-C--:B------:R-:W-:Y:S02]  /*7f20*/  ISETP.GE.AND P0, PT, R75, R8.reuse, PT ;  /* 0x000000084b00720c */ /* 0x080fe40003f06270 */
[----:B------:R-:W-:Y:S01]  /*7f30*/  FADD.FTZ R158, R59, R158 ;  /* 0x0000009e3b9e7221 */ /* 0x000fe20000010000 */
[----:B------:R-:W-:Y:S01]  /*7f40*/  @!P1 STG.E.U16 desc[UR32][R2.64+0x40], R7 ;  /* 0x0000400702009986 */ /* 0x000fe2000c101520 */
[-C--:B------:R-:W-:Y:S02]  /*7f50*/  ISETP.GE.AND P3, PT, R71, R8.reuse, PT ;  /* 0x000000084700720c */ /* 0x080fe40003f66270 */
[-C--:B------:R-:W-:Y:S02]  /*7f60*/  ISETP.GE.AND P2, PT, R70, R8.reuse, PT ;  /* 0x000000084600720c */ /* 0x080fe40003f46270 */
        /* <DEDUP_REMOVED lines=31> */
.L_x_318:
        /* <DEDUP_REMOVED lines=41> */
[----:B------:R-:W-:Y:S01]  /*83f0*/  IMAD.U32 R2, RZ, RZ, UR4 ;  /* 0x00000004ff027e24 */ /* 0x000fe2000f8e00ff */
[----:B------:R-:W-:Y:S02]  /*8400*/  MOV R3, UR5 ;  /* 0x0000000500037c02 */ /* 0x000fe40008000f00 */
[----:B-1----:R-:W-:-:S05]  /*8410*/  FADD.FTZ R5, R0, R5 ;  /* 0x0000000500057221 */ /* 0x002fca0000010000 */
[----:B------:R1:W-:Y:S02]  /*8420*/  REDG.E.ADD.F32.FTZ.RN.STRONG.GPU desc[UR32][R2.64], R5 ;  /* 0x00000005020079a6 */ /* 0x0003e4000c12f320 */
.L_x_367:
[----:B------:R-:W-:Y:S05]  /*8430*/  BSYNC.RECONVERGENT B0 ;  /* 0x0000000000007941 */ /* 0x000fea0003800200 */
.L_x_366:
        /* <DEDUP_REMOVED lines=43> */
.L_x_369:
[----:B------:R-:W-:Y:S05]  /*86f0*/  BSYNC.RECONVERGENT B0 ;  /* 0x0000000000007941 */ /* 0x000fea0003800200 */
.L_x_368:
[----:B------:R-:W-:Y:S05]  /*8700*/  @P0 EXIT ;  /* 0x000000000000094d */ /* 0x000fea0003800000 */
[----:B------:R-:W2:Y:S01]  /*8710*/  S2UR UR14, SR_CgaCtaId ;  /* 0x00000000000e79c3 */ /* 0x000ea20000008800 */
[----:B------:R-:W3:Y:S01]  /*8720*/  LDCU.64 UR10, c[0x0][0x4a8] ;  /* 0x00009500ff0a77ac */ /* 0x000ee20008000a00 */
[----:B------:R-:W-:Y:S01]  /*8730*/  BSSY.RECONVERGENT B0, `(.L_x_370) ;  /* 0x0000029000007945 */ /* 0x000fe20003800200 */
[----:B------:R-:W4:Y:S01]  /*8740*/  LDCU.64 UR12, c[0x0][0x4c8] ;  /* 0x00009900ff0c77ac */ /* 0x000f220008000a00 */
[----:B------:R-:W0:Y:S01]  /*8750*/  LDCU UR15, c[0x0][0x360] ;  /* 0x00006c00ff0f77ac */ /* 0x000e220008000800 */
[----:B------:R-:W0:Y:S01]  /*8760*/  LDCU.64 UR16, c[0x0][0x4b0] ;  /* 0x00009600ff1077ac */ /* 0x000e220008000a00 */
[----:B------:R-:W0:Y:S01]  /*8770*/  LDCU.64 UR18, c[0x0][0x4d0] ;  /* 0x00009a00ff1277ac */ /* 0x000e220008000a00 */
[----:B---3--:R-:W-:Y:S02]  /*8780*/  UIMAD.WIDE.U32 UR4, UR8, UR10, URZ ;  /* 0x0000000a080472a5 */ /* 0x008fe4000f8e00ff */
[----:B----4-:R-:W-:Y:S01]  /*8790*/  UIMAD.WIDE.U32 UR6, UR8, UR12, URZ ;  /* 0x0000000c080672a5 */ /* 0x010fe2000f8e00ff */
[----:B------:R-:W-:Y:S01]  /*87a0*/  UMOV UR10, 0x400 ;  /* 0x00000400000a7882 */ /* 0x000fe20000000000 */
[----:B------:R-:W-:Y:S01]  /*87b0*/  UIMAD UR9, UR8, UR11, UR5 ;  /* 0x0000000b080972a4 */ /* 0x000fe2000f8e0205 */
[----:B------:R-:W3:Y:S01]  /*87c0*/  LDCU.128 UR20, c[0x0][0x530] ;  /* 0x0000a600ff1477ac */ /* 0x000ee20008000c00 */
[----:B------:R-:W-:-:S02]  /*87d0*/  UIMAD UR8, UR8, UR13, UR7 ;  /* 0x0000000d080872a4 */ /* 0x000fc4000f8e0207 */
[----:B0-2---:R-:W-:-:S12]  /*87e0*/  ULEA UR10, UR14, UR10, 0x18 ;  /* 0x0000000a0e0a7291 */ /* 0x005fd8000f8ec0ff */
.L_x_371:
[----:B------:R-:W-:Y:S01]  /*87f0*/  LEA R0, R11, UR10, 0x2 ;  /* 0x0000000a0b007c11 */ /* 0x000fe2000f8e10ff */
[----:B0-----:R-:W-:Y:S01]  /*8800*/  IMAD.U32 R4, RZ, RZ, UR4 ;  /* 0x00000004ff047e24 */ /* 0x001fe2000f8e00ff */
[----:B-1----:R-:W-:Y:S01]  /*8810*/  MOV R5, UR5 ;  /* 0x0000000500057c02 */ /* 0x002fe20008000f00 */
[----:B------:R-:W-:Y:S01]  /*8820*/  IMAD.U32 R8, RZ, RZ, UR6 ;  /* 0x00000006ff087e24 */ /* 0x000fe2000f8e00ff */
[----:B------:R-:W-:Y:S01]  /*8830*/  SHF.R.S32.HI R5, RZ, 0x1f, R11 ;  /* 0x0000001fff057819 */ /* 0x000fe2000001140b */
[----:B------:R-:W0:Y:S01]  /*8840*/  LDS R13, [R0+0x4de0] ;  /* 0x004de000000d7984 */ /* 0x000e220000000800 */
[----:B------:R-:W-:Y:S01]  /*8850*/  MOV R3, UR9 ;  /* 0x0000000900037c02 */ /* 0x000fe20008000f00 */
[----:B------:R-:W-:Y:S01]  /*8860*/  IMAD.MOV.U32 R6, RZ, RZ, R8 ;  /* 0x000000ffff067224 */ /* 0x000fe200078e0008 */
[----:B------:R-:W-:Y:S01]  /*8870*/  MOV R2, R4 ;  /* 0x0000000400027202 */ /* 0x000fe20000000f00 */
[----:B------:R-:W1:Y:S01]  /*8880*/  LDS R15, [R0+0x51e0] ;  /* 0x0051e000000f7984 */ /* 0x000e620000000800 */
[C---:B------:R-:W-:Y:S01]  /*8890*/  IMAD R4, R5.reuse, UR16, RZ ;  /* 0x0000001005047c24 */ /* 0x040fe2000f8e02ff */
[----:B------:R-:W-:Y:S01]  /*88a0*/  MOV R7, UR8 ;  /* 0x0000000800077c02 */ /* 0x000fe20008000f00 */
[----:B------:R-:W-:Y:S01]  /*88b0*/  IMAD R10, R5, UR18, RZ ;  /* 0x00000012050a7c24 */ /* 0x000fe2000f8e02ff */
[----:B------:R-:W-:Y:S01]  /*88c0*/  MOV R9, UR7 ;  /* 0x0000000700097c02 */ /* 0x000fe20008000f00 */
[----:B------:R-:W-:-:S04]  /*88d0*/  IMAD.WIDE.U32 R2, R11, UR16, R2 ;  /* 0x000000100b027c25 */ /* 0x000fc8000f8e0002 */
[C---:B------:R-:W-:Y:S01]  /*88e0*/  IMAD R5, R11.reuse, UR17, R4 ;  /* 0x000000110b057c24 */ /* 0x040fe2000f8e0204 */
[----:B---3--:R-:W-:Y:S01]  /*88f0*/  LEA R4, P0, R2, UR20, 0x2 ;  /* 0x0000001402047c11 */ /* 0x008fe2000f8010ff */
[C---:B------:R-:W-:Y:S02]  /*8900*/  IMAD R9, R11.reuse, UR19, R10 ;  /* 0x000000130b097c24 */ /* 0x040fe4000f8e020a */
[----:B------:R-:W-:Y:S01]  /*8910*/  IMAD.WIDE.U32 R6, R11, UR18, R6 ;  /* 0x000000120b067c25 */ /* 0x000fe2000f8e0006 */
[----:B------:R-:W-:-:S03]  /*8920*/  IADD3 R5, PT, PT, R3, R5, RZ ;  /* 0x0000000503057210 */ /* 0x000fc60007ffe0ff */
[----:B------:R-:W-:Y:S01]  /*8930*/  VIADD R11, R11, UR15 ;  /* 0x0000000f0b0b7c36 */ /* 0x000fe20008000000 */
[----:B------:R-:W-:Y:S02]  /*8940*/  LEA.HI.X R5, R2, UR21, R5, 0x2, P0 ;  /* 0x0000001502057c11 */ /* 0x000fe400080f1405 */
[----:B------:R-:W-:Y:S02]  /*8950*/  IADD3 R3, PT, PT, R7, R9, RZ ;  /* 0x0000000907037210 */ /* 0x000fe40007ffe0ff */
[----:B------:R-:W-:Y:S02]  /*8960*/  ISETP.GE.AND P0, PT, R11, UR24, PT ;  /* 0x000000180b007c0c */ /* 0x000fe4000bf06270 */
[----:B------:R-:W-:-:S04]  /*8970*/  LEA R8, P1, R6, UR22, 0x2 ;  /* 0x0000001606087c11 */ /* 0x000fc8000f8210ff */
[----:B------:R-:W-:Y:S01]  /*8980*/  LEA.HI.X R9, R6, UR23, R3, 0x2, P1 ;  /* 0x0000001706097c11 */ /* 0x000fe200088f1403 */
[----:B0-----:R0:W-:Y:S04]  /*8990*/  REDG.E.ADD.F32.FTZ.RN.STRONG.GPU desc[UR32][R4.64], R13 ;  /* 0x0000000d040079a6 */ /* 0x0011e8000c12f320 */
[----:B-1----:R0:W-:Y:S02]  /*89a0*/  REDG.E.ADD.F32.FTZ.RN.STRONG.GPU desc[UR32][R8.64], R15 ;  /* 0x0000000f080079a6 */ /* 0x0021e4000c12f320 */
[----:B------:R-:W-:Y:S05]  /*89b0*/  @!P0 BRA `(.L_x_371) ;  /* 0xfffffffc008c8947 */ /* 0x000fea000383ffff */
[----:B------:R-:W-:Y:S05]  /*89c0*/  BSYNC.RECONVERGENT B0 ;  /* 0x0000000000007941 */ /* 0x000fea0003800200 */
.L_x_370:
[----:B------:R-:W-:Y:S05]  /*89d0*/  EXIT ;  /* 0x000000000000794d */ /* 0x000fea0003800000 */
.L_x_324:
[----:B------:R-:W-:Y:S01]  /*89e0*/  HFMA2 R87, -RZ, RZ, 0, 5.9604644775390625e-08 ;  /* 0x00000001ff577431 */ /* 0x000fe200000001ff */
[----:B------:R-:W-:Y:S01]  /*89f0*/  MOV R139, R136 ;  /* 0x00000088008b7202 */ /* 0x000fe20000000f00 */
[----:B------:R-:W-:Y:S01]  /*8a00*/  IMAD.MOV.U32 R86, RZ, RZ, RZ ;  /* 0x000000ffff567224 */ /* 0x000fe200078e00ff */
[----:B------:R-:W-:-:S07]  /*8a10*/  MOV R152, 0xffffffff ;  /* 0xffffffff00987802 */ /* 0x000fce0000000f00 */
[----:B-1---5:R-:W-:Y:S05]  /*8a20*/  WARPSYNC.COLLECTIVE R152, `(.L_x_372) ;  /* 0x0000000098087348 */ /* 0x022fea0003c00000 */
[----:B------:R0:W2:Y:S02]  /*8a30*/  SHFL.UP P6, R140, R139, R87, R86 ;  /* 0x040000578b8c7389 */ /* 0x0000a400000c0056 */
[----:B012--5:R-:W-:Y:S05]  /*8a40*/  ENDCOLLECTIVE ;  /* 0x000000000000791b */ /* 0x027fea0003800000 */
.L_x_372:
[----:B------:R-:W-:Y:S01]  /*8a50*/  IMAD.MOV.U32 R139, RZ, RZ, R137 ;  /* 0x000000ffff8b7224 */ /* 0x000fe200078e0089 */
[----:B------:R-:W-:-:S07]  /*8a60*/  MOV R138, R140 ;  /* 0x0000008c008a7202 */ /* 0x000fce0000000f00 */
[----:B------:R-:W-:Y:S05]  /*8a70*/  WARPSYNC.COLLECTIVE R152, `(.L_x_373) ;  /* 0x0000000098087348 */ /* 0x000fea0003c00000 */
[----:B------:R0:W1:Y:S02]  /*8a80*/  SHFL.UP P6, R140, R139, R87, R86 ;  /* 0x040000578b8c7389 */ /* 0x00006400000c0056 */
[----:B01----:R-:W-:Y:S05]  /*8a90*/  ENDCOLLECTIVE ;  /* 0x000000000000791b */ /* 0x003fea0003800000 */
.L_x_373:
[----:B------:R-:W-:Y:S01]  /*8aa0*/  IMAD.MOV.U32 R87, RZ, RZ, 0x2 ;  /* 0x00000002ff577424 */ /* 0x000fe200078e00ff */
[----:B------:R-:W-:-:S05]  /*8ab0*/  MOV R86, R140 ;  /* 0x0000008c00567202 */ /* 0x000fca0000000f00 */
[C---:B------:R-:W-:Y:S01]  /*8ac0*/  FFMA.FTZ R140, R136.reuse, R86, R137 ;  /* 0x00000056888c7223 */ /* 0x040fe20000010089 */
[----:B------:R-:W-:Y:S01]  /*8ad0*/  @P5 FMUL.FTZ R136, R136, R138 ;  /* 0x0000008a88885220 */ /* 0x000fe20000410000 */
[----:B------:R-:W-:-:S03]  /*8ae0*/  HFMA2 R86, -RZ, RZ, 0, 0 ;  /* 0x00000000ff567431 */ /* 0x000fc600000001ff */
[----:B------:R-:W-:Y:S02]  /*8af0*/  FSEL R138, R137, R140, !P5 ;  /* 0x0000008c898a7208 */ /* 0x000fe40006800000 */
[----:B------:R-:W-:Y:S02]  /*8b00*/  MOV R139, R136 ;  /* 0x00000088008b7202 */ /* 0x000fe40000000f00 */
[----:B------:R-:W-:-:S13]  /*8b10*/  ISETP.GE.AND P5, PT, R141, 0x8, PT ;  /* 0x000000088d00780c */ /* 0x000fda0003fa6270 */
[----:B------:R-:W-:Y:S05]  /*8b20*/  WARPSYNC.COLLECTIVE R152, `(.L_x_374) ;  /* 0x0000000098087348 */ /* 0x000fea0003c00000 */
[----:B------:R0:W1:Y:S02]  /*8b30*/  SHFL.UP P6, R140, R139, R87, R86 ;  /* 0x040000578b8c7389 */ /* 0x00006400000c0056 */
[----:B01----:R-:W-:Y:S05]  /*8b40*/  ENDCOLLECTIVE ;  /* 0x000000000000791b */ /* 0x003fea0003800000 */
.L_x_374:
[----:B------:R-:W-:Y:S01]  /*8b50*/  IMAD.MOV.U32 R139, RZ, RZ, R138 ;  /* 0x000000ffff8b7224 */ /* 0x000fe200078e008a */
[----:B------:R-:W-:-:S07]  /*8b60*/  MOV R137, R140 ;  /* 0x0000008c00897202 */ /* 0x000fce0000000f00 */
[----:B------:R-:W-:Y:S05]  /*8b70*/  WARPSYNC.COLLECTIVE R152, `(.L_x_375) ;  /* 0x0000000098087348 */ /* 0x000fea0003c00000 */
[----:B------:R0:W1:Y:S02]  /*8b80*/  SHFL.UP P6, R140, R139, R87, R86 ;  /* 0x040000578b8c7389 */ /* 0x00006400000c0056 */
[----:B01----:R-:W-:Y:S05]  /*8b90*/  ENDCOLLECTIVE ;  /* 0x000000000000791b */ /* 0x003fea0003800000 */
.L_x_375:
[----:B------:R-:W-:Y:S01]  /*8ba0*/  IMAD.MOV.U32 R87, RZ, RZ, 0x4 ;  /* 0x00000004ff577424 */ /* 0x000fe200078e00ff */
[----:B------:R-:W-:-:S05]  /*8bb0*/  MOV R86, R140 ;  /* 0x0000008c00567202 */ /* 0x000fca0000000f00 */
[C---:B------:R-:W-:Y:S01]  /*8bc0*/  FFMA.FTZ R86, R136.reuse, R86, R138 ;  /* 0x0000005688567223 */ /* 0x040fe2000001008a */
[----:B------:R-:W-:-:S04]  /*8bd0*/  @P4 FMUL.FTZ R136, R136, R137 ;  /* 0x0000008988884220 */ /* 0x000fc80000410000 */
[----:B------:R-:W-:Y:S01]  /*8be0*/  FSEL R138, R138, R86, !P4 ;  /* 0x000000568a8a7208 */ /* 0x000fe20006000000 */
[----:B------:R-:W-:Y:S01]  /*8bf0*/  HFMA2 R86, -RZ, RZ, 0, 0 ;  /* 0x00000000ff567431 */ /* 0x000fe200000001ff */
[----:B------:R-:W-:-:S07]  /*8c00*/  MOV R139, R136 ;  /* 0x00000088008b7202 */ /* 0x000fce0000000f00 */
[----:B------:R-:W-:Y:S05]  /*8c10*/  WARPSYNC.COLLECTIVE R152, `(.L_x_376) ;  /* 0x0000000098087348 */ /* 0x000fea0003c00000 */
[----:B------:R0:W1:Y:S02]  /*8c20*/  SHFL.UP P6, R140, R139, R87, R86 ;  /* 0x040000578b8c7389 */ /* 0x00006400000c0056 */
[----:B01----:R-:W-:Y:S05]  /*8c30*/  ENDCOLLECTIVE ;  /* 0x000000000000791b */ /* 0x003fea0003800000 */
.L_x_376:
[----:B------:R-:W-:Y:S01]  /*8c40*/  IMAD.MOV.U32 R139, RZ, RZ, R138 ;  /* 0x000000ffff8b7224 */ /* 0x000fe200078e008a */
[----:B------:R-:W-:-:S07]  /*8c50*/  MOV R137, R140 ;  /* 0x0000008c00897202 */ /* 0x000fce0000000f00 */
[----:B------:R-:W-:Y:S05]  /*8c60*/  WARPSYNC.COLLECTIVE R152, `(.L_x_377) ;  /* 0x0000000098087348 */ /* 0x000fea0003c00000 */
[----:B------:R0:W1:Y:S02]  /*8c70*/  SHFL.UP P6, R140, R139, R87, R86 ;  /* 0x040000578b8c7389 */ /* 0x00006400000c0056 */
[----:B01----:R-:W-:Y:S05]  /*8c80*/  ENDCOLLECTIVE ;  /* 0x000000000000791b */ /* 0x003fea0003800000 */
.L_x_377:
        /* <DEDUP_REMOVED lines=10> */
.L_x_378:
[----:B------:R-:W-:Y:S01]  /*8d30*/  IMAD.MOV.U32 R139, RZ, RZ, R138 ;  /* 0x000000ffff8b7224 */ /* 0x000fe200078e008a */
[----:B------:R-:W-:-:S07]  /*8d40*/  MOV R137, R140 ;  /* 0x0000008c00897202 */ /* 0x000fce0000000f00 */
[----:B------:R-:W-:Y:S05]  /*8d50*/  WARPSYNC.COLLECTIVE R152, `(.L_x_379) ;  /* 0x0000000098087348 */ /* 0x000fea0003c00000 */
[----:B------:R0:W1:Y:S02]  /*8d60*/  SHFL.UP P6, R140, R139, R87, R86 ;  /* 0x040000578b8c7389 */ /* 0x00006400000c0056 */
[----:B01----:R-:W-:Y:S05]  /*8d70*/  ENDCOLLECTIVE ;  /* 0x000000000000791b */ /* 0x003fea0003800000 */
.L_x_379:
        /* <DEDUP_REMOVED lines=10> */
.L_x_380:
[----:B------:R-:W-:Y:S01]  /*8e20*/  IMAD.MOV.U32 R139, RZ, RZ, R138 ;  /* 0x000000ffff8b7224 */ /* 0x000fe200078e008a */
[----:B------:R-:W-:-:S07]  /*8e30*/  MOV R137, R140 ;  /* 0x0000008c00897202 */ /* 0x000fce0000000f00 */
[----:B------:R-:W-:Y:S05]  /*8e40*/  WARPSYNC.COLLECTIVE R152, `(.L_x_381) ;  /* 0x0000000098087348 */ /* 0x000fea0003c00000 */
[----:B------:R0:W1:Y:S02]  /*8e50*/  SHFL.UP P6, R140, R139, R87, R86 ;  /* 0x040000578b8c7389 */ /* 0x00006400000c0056 */
[----:B01----:R-:W-:Y:S05]  /*8e60*/  ENDCOLLECTIVE ;  /* 0x000000000000791b */ /* 0x003fea0003800000 */
.L_x_381:
[----:B------:R-:W-:Y:S01]  /*8e70*/  MOV R86, R140 ;  /* 0x0000008c00567202 */ /* 0x000fe20000000f00 */
[----:B------:R-:W-:Y:S06]  /*8e80*/  BRA `(.L_x_382) ;  /* 0xffffffb4005c7947 */ /* 0x000fec000383ffff */
.L_x_325:
[----:B------:R-:W-:Y:S01]  /*8e90*/  HFMA2 R86, -RZ, RZ, 0, 1.847743988037109375e-06 ;  /* 0x0000001fff567431 */ /* 0x000fe200000001ff */
[----:B------:R-:W-:Y:S01]  /*8ea0*/  BSSY B0, `(.L_x_383) ;  /* 0x0000007000007945 */ /* 0x000fe20003800000 */
[----:B------:R-:W-:Y:S01]  /*8eb0*/  MOV R151, R136 ;  /* 0x0000008800977202 */ /* 0x000fe20000000f00 */
[----:B------:R-:W-:Y:S01]  /*8ec0*/  IMAD.MOV.U32 R87, RZ, RZ, 0x1f ;  /* 0x0000001fff577424 */ /* 0x000fe200078e00ff */
[----:B------:R-:W-:-:S07]  /*8ed0*/  MOV R152, 0xffffffff ;  /* 0xffffffff00987802 */ /* 0x000fce0000000f00 */
[----:B-1---5:R-:W-:Y:S05]  /*8ee0*/  WARPSYNC.COLLECTIVE R152, `(.L_x_384) ;  /* 0x0000000098087348 */ /* 0x022fea0003c00000 */
[----:B------:R0:W2:Y:S02]  /*8ef0*/  SHFL.IDX P3, R153, R151, R87, R86 ;  /* 0x0000005797997389 */ /* 0x0000a40000060056 */
[----:B012--5:R-:W-:Y:S05]  /*8f00*/  ENDCOLLECTIVE ;  /* 0x000000000000791b */ /* 0x027fea0003800000 */
.L_x_384:
[----:B------:R-:W-:Y:S05]  /*8f10*/  BSYNC B0 ;  /* 0x0000000000007941 */ /* 0x000fea0003800000 */
.L_x_383:
[----:B------:R-:W-:Y:S05]  /*8f20*/  BRA `(.L_x_385) ;  /* 0xffffffb4004c7947 */ /* 0x000fea000383ffff */
.L_x_326:
[----:B------:R-:W-:Y:S01]  /*8f30*/  HFMA2 R87, -RZ, RZ, 0, 1.847743988037109375e-06 ;  /* 0x0000001fff577431 */ /* 0x000fe200000001ff */
[----:B------:R-:W-:Y:S01]  /*8f40*/  BSSY B0, `(.L_x_386) ;  /* 0x0000007000007945 */ /* 0x000fe20003800000 */
[----:B------:R-:W-:Y:S01]  /*8f50*/  IMAD.MOV.U32 R151, RZ, RZ, R137 ;  /* 0x000000ffff977224 */ /* 0x000fe200078e0089 */
[----:B------:R-:W-:Y:S01]  /*8f60*/  MOV R86, 0x1f ;  /* 0x0000001f00567802 */ /* 0x000fe20000000f00 */
[----:B------:R-:W-:-:S07]  /*8f70*/  IMAD.MOV.U32 R152, RZ, RZ, -0x1 ;  /* 0xffffffffff987424 */ /* 0x000fce00078e00ff */
[----:B-1---5:R-:W-:Y:S05]  /*8f80*/  WARPSYNC.COLLECTIVE R152, `(.L_x_387) ;  /* 0x0000000098087348 */ /* 0x022fea0003c00000 */
[----:B------:R0:W2:Y:S02]  /*8f90*/  SHFL.IDX P3, R153, R151, R87, R86 ;  /* 0x0000005797997389 */ /* 0x0000a40000060056 */
[----:B012--5:R-:W-:Y:S05]  /*8fa0*/  ENDCOLLECTIVE ;  /* 0x000000000000791b */ /* 0x027fea0003800000 */
.L_x_387:
[----:B------:R-:W-:Y:S05]  /*8fb0*/  BSYNC B0 ;  /* 0x0000000000007941 */ /* 0x000fea0003800000 */
.L_x_386:
[----:B------:R-:W-:Y:S05]  /*8fc0*/  BRA `(.L_x_388) ;  /* 0xffffffb4002c7947 */ /* 0x000fea000383ffff */
.L_x_327:
        /* <DEDUP_REMOVED lines=8> */
.L_x_390:
[----:B------:R-:W-:Y:S05]  /*9050*/  BSYNC B0 ;  /* 0x0000000000007941 */ /* 0x000fea0003800000 */
.L_x_389:
[----:B------:R-:W-:Y:S02]  /*9060*/  HFMA2 R87, -RZ, RZ, 0, 5.9604644775390625e-08 ;  /* 0x00000001ff577431 */ /* 0x000fe400000001ff */
[----:B------:R-:W-:Y:S01]  /*9070*/  IMAD.MOV.U32 R139, RZ, RZ, R137 ;  /* 0x000000ffff8b7224 */ /* 0x000fe200078e0089 */
[----:B------:R-:W-:Y:S01]  /*9080*/  MOV R86, RZ ;  /* 0x000000ff00567202 */ /* 0x000fe20000000f00 */
[----:B------:R-:W-:Y:S01]  /*9090*/  IMAD.MOV.U32 R152, RZ, RZ, -0x1 ;  /* 0xffffffffff987424 */ /* 0x000fe200078e00ff */
[----:B------:R-:W-:Y:S02]  /*90a0*/  MOV R136, R140 ;  /* 0x0000008c00887202 */ /* 0x000fe40000000f00 */
[----:B------:R-:W-:-:S07]  /*90b0*/  MOV R151, R42 ;  /* 0x0000002a00977202 */ /* 0x000fce0000000f00 */
[----:B------:R-:W-:Y:S05]  /*90c0*/  WARPSYNC.COLLECTIVE R152, `(.L_x_391) ;  /* 0x0000000098087348 */ /* 0x000fea0003c00000 */
[----:B------:R0:W1:Y:S02]  /*90d0*/  SHFL.UP P6, R140, R139, R87, R86 ;  /* 0x040000578b8c7389 */ /* 0x00006400000c0056 */
[----:B01----:R-:W-:Y:S05]  /*90e0*/  ENDCOLLECTIVE ;  /* 0x000000000000791b */ /* 0x003fea0003800000 */
.L_x_391:
[----:B------:R-:W-:Y:S02]  /*90f0*/  HFMA2 R86, -RZ, RZ, 0, 1.847743988037109375e-06 ;  /* 0x0000001fff567431 */ /* 0x000fe400000001ff */
[----:B------:R-:W-:-:S07]  /*9100*/  IMAD.MOV.U32 R87, RZ, RZ, RZ ;  /* 0x000000ffff577224 */ /* 0x000fce00078e00ff */
[----:B------:R-:W-:Y:S05]  /*9110*/  WARPSYNC.COLLECTIVE R152, `(.L_x_392) ;  /* 0x0000000098087348 */ /* 0x000fea0003c00000 */
[----:B------:R0:W1:Y:S02]  /*9120*/  SHFL.IDX P3, R153, R151, R87, R86 ;  /* 0x0000005797997389 */ /* 0x0000640000060056 */
[----:B01----:R-:W-:Y:S05]  /*9130*/  ENDCOLLECTIVE ;  /* 0x000000000000791b */ /* 0x003fea0003800000 */
.L_x_392:
[----:B------:R-:W-:Y:S01]  /*9140*/  MOV R137, R140 ;  /* 0x0000008c00897202 */ /* 0x000fe20000000f00 */
[----:B------:R-:W-:Y:S01]  /*9150*/  IMAD.MOV.U32 R151, RZ, RZ, R43 ;  /* 0x000000ffff977224 */ /* 0x000fe200078e002b */
[----:B------:R-:W-:-:S07]  /*9160*/  MOV R42, R153 ;  /* 0x00000099002a7202 */ /* 0x000fce0000000f00 */
[----:B------:R-:W-:Y:S05]  /*9170*/  WARPSYNC.COLLECTIVE R152, `(.L_x_393) ;  /* 0x0000000098087348 */ /* 0x000fea0003c00000 */
[----:B------:R0:W1:Y:S02]  /*9180*/  SHFL.IDX P3, R153, R151, R87, R86 ;  /* 0x0000005797997389 */ /* 0x0000640000060056 */
[----:B01----:R-:W-:Y:S05]  /*9190*/  ENDCOLLECTIVE ;  /* 0x000000000000791b */ /* 0x003fea0003800000 */
.L_x_393:
[----:B------:R-:W-:Y:S01]  /*91a0*/  MOV R43, R153 ;  /* 0x00000099002b7202 */ /* 0x000fe20000000f00 */
[----:B------:R-:W-:Y:S06]  /*91b0*/  BRA `(.L_x_394) ;  /* 0xffffffb000c87947 */ /* 0x000fec000383ffff */
.L_x_329:
[----:B------:R-:W-:Y:S01]  /*91c0*/  HFMA2 R87, -RZ, RZ, 0, 1.847743988037109375e-06 ;  /* 0x0000001fff577431 */ /* 0x000fe200000001ff */
[----:B------:R-:W-:Y:S01]  /*91d0*/  MOV R153, R162 ;  /* 0x000000a200997202 */ /* 0x000fe20000000f00 */
[----:B------:R-:W-:Y:S01]  /*91e0*/  IMAD.MOV.U32 R86, RZ, RZ, 0x1 ;  /* 0x00000001ff567424 */ /* 0x000fe200078e00ff */
[----:B------:R-:W-:Y:S02]  /*91f0*/  MOV R152, 0xffffffff ;  /* 0xffffffff00987802 */ /* 0x000fe40000000f00 */
[C---:B------:R-:W-:Y:S02]  /*9200*/  ISETP.GT.U32.AND P3, PT, R156.reuse, 0x1b, PT ;  /* 0x0000001b9c00780c */ /* 0x040fe40003f64070 */
[----:B------:R-:W-:-:S13]  /*9210*/  ISETP.GT.U32.AND P4, PT, R156, 0x17, PT ;  /* 0x000000179c00780c */ /* 0x000fda0003f84070 */
[----:B------:R-:W-:Y:S05]  /*9220*/  WARPSYNC.COLLECTIVE R152, `(.L_x_395) ;  /* 0x0000000098087348 */ /* 0x000fea0003c00000 */
[----:B------:R0:W1:Y:S02]  /*9230*/  SHFL.DOWN P0, R153, R153, R86, R87 ;  /* 0x0800005699997389 */ /* 0x0000640000000057 */
[----:B01----:R-:W-:Y:S05]  /*9240*/  ENDCOLLECTIVE ;  /* 0x000000000000791b */ /* 0x003fea0003800000 */
.L_x_395:
[----:B------:R-:W-:Y:S01]  /*9250*/  ISETP.GT.U32.AND P5, PT, R156, 0xf, PT ;  /* 0x0000000f9c00780c */ /* 0x000fe20003fa4070 */
[----:B------:R-:W-:Y:S01]  /*9260*/  IMAD.MOV.U32 R151, RZ, RZ, R153 ;  /* 0x000000ffff977224 */ /* 0x000fe200078e0099 */
[----:B------:R-:W-:-:S03]  /*9270*/  MOV R153, R163 ;  /* 0x000000a300997202 */ /* 0x000fc60000000f00 */
[----:B------:R-:W-:-:S08]  /*9280*/  @P1 FMUL.FTZ R151, R151, R162 ;  /* 0x000000a297971220 */ /* 0x000fd00000410000 */
[----:B------:R-:W-:Y:S05]  /*9290*/  WARPSYNC.COLLECTIVE R152, `(.L_x_396) ;  /* 0x0000000098087348 */ /* 0x000fea0003c00000 */
[----:B------:R0:W1:Y:S02]  /*92a0*/  SHFL.DOWN P0, R153, R153, R86, R87 ;  /* 0x0800005699997389 */ /* 0x0000640000000057 */
[----:B01----:R-:W-:Y:S05]  /*92b0*/  ENDCOLLECTIVE ;  /* 0x000000000000791b */ /* 0x003fea0003800000 */
.L_x_396:
[----:B------:R-:W-:-:S05]  /*92c0*/  MOV R86, R153 ;  /* 0x0000009900567202 */ /* 0x000fca0000000f00 */
[----:B------:R-:W-:Y:S01]  /*92d0*/  @P1 FFMA.FTZ R86, R162, R86, R163 ;  /* 0x00000056a2561223 */ /* 0x000fe200000100a3 */
[----:B------:R-:W-:-:S03]  /*92e0*/  @P1 MOV R162, R151 ;  /* 0x0000009700a21202 */ /* 0x000fc60000000f00 */
[----:B------:R-:W-:Y:S01]  /*92f0*/  @P1 IMAD.MOV.U32 R163, RZ, RZ, R86 ;  /* 0x000000ffffa31224 */ /* 0x000fe200078e0056 */
[----:B------:R-:W-:Y:S01]  /*9300*/  MOV R153, R162 ;  /* 0x000000a200997202 */ /* 0x000fe20000000f00 */
[----:B------:R-:W-:Y:S01]  /*9310*/  IMAD.MOV.U32 R86, RZ, RZ, 0x2 ;  /* 0x00000002ff567424 */ /* 0x000fe200078e00ff */
[----:B------:R-:W-:-:S13]  /*9320*/  ISETP.GT.U32.AND P1, PT, R156, 0x1d, PT ;  /* 0x0000001d9c00780c */ /* 0x000fda0003f24070 */
[----:B------:R-:W-:Y:S05]  /*9330*/  WARPSYNC.COLLECTIVE R152, `(.L_x_397) ;  /* 0x0000000098087348 */ /* 0x000fea0003c00000 */
[----:B------:R0:W1:Y:S02]  /*9340*/  SHFL.DOWN P0, R153, R153, R86, R87 ;  /* 0x0800005699997389 */ /* 0x0000640000000057 */
[----:B01----:R-:W-:Y:S05]  /*9350*/  ENDCOLLECTIVE ;  /* 0x000000000000791b */ /* 0x003fea0003800000 */
.L_x_397:
[----:B------:R-:W-:Y:S02]  /*9360*/  MOV R151, R153 ;  /* 0x0000009900977202 */ /* 0x000fe40000000f00 */
[----:B------:R-:W-:-:S03]  /*9370*/  MOV R153, R163 ;  /* 0x000000a300997202 */ /* 0x000fc60000000f00 */
[----:B------:R-:W-:-:S07]  /*9380*/  @!P1 FMUL.FTZ R151, R162, R151 ;  /* 0x00000097a2979220 */ /* 0x000fce0000410000 */
[----:B------:R-:W-:Y:S05]  /*9390*/  WARPSYNC.COLLECTIVE R152, `(.L_x_398) ;  /* 0x0000000098087348 */ /* 0x000fea0003c00000 */
[----:B------:R0:W1:Y:S02]  /*93a0*/  SHFL.DOWN P0, R153, R153, R86, R87 ;  /* 0x0800005699997389 */ /* 0x0000640000000057 */
[----:B01----:R-:W-:Y:S05]  /*93b0*/  ENDCOLLECTIVE ;  /* 0x000000000000791b */ /* 0x003fea0003800000 */
.L_x_398:
[----:B------:R-:W-:-:S04]  /*93c0*/  IMAD.MOV.U32 R86, RZ, RZ, R153 ;  /* 0x000000ffff567224 */ /* 0x000fc800078e0099 */
[----:B------:R-:W-:Y:S01]  /*93d0*/  @!P1 FFMA.FTZ R86, R162, R86, R163 ;  /* 0x00000056a2569223 */ /* 0x000fe200000100a3 */
[----:B------:R-:W-:-:S04]  /*93e0*/  @!P1 MOV R162, R151 ;  /* 0x0000009700a29202 */ /* 0x000fc80000000f00 */
[----:B------:R-:W-:Y:S01]  /*93f0*/  @!P1 MOV R163, R86 ;  /* 0x0000005600a39202 */ /* 0x000fe20000000f00 */
[----:B------:R-:W-:Y:S02]  /*9400*/  HFMA2 R86, -RZ, RZ, 0, 2.384185791015625e-07 ;  /* 0x00000004ff567431 */ /* 0x000fe400000001ff */
[----:B------:R-:W-:-:S07]  /*9410*/  IMAD.MOV.U32 R153, RZ, RZ, R162 ;  /* 0x000000ffff997224 */ /* 0x000fce00078e00a2 */
[----:B------:R-:W-:Y:S05]  /*9420*/  WARPSYNC.COLLECTIVE R152, `(.L_x_399) ;  /* 0x0000000098087348 */ /* 0x000fea0003c00000 */
[----:B------:R0:W1:Y:S02]  /*9430*/  SHFL.DOWN P0, R153, R153, R86, R87 ;  /* 0x0800005699997389 */ /* 0x0000640000000057 */
[----:B01----:R-:W-:Y:S05]  /*9440*/  ENDCOLLECTIVE ;  /* 0x000000000000791b */ /* 0x003fea0003800000 */
.L_x_399:
[----:B------:R-:W-:Y:S01]  /*9450*/  MOV R151, R153 ;  /* 0x0000009900977202 */ /* 0x000fe20000000f00 */
[----:B------:R-:W-:-:S04]  /*9460*/  IMAD.MOV.U32 R153, RZ, RZ, R163 ;  /* 0x000000ffff997224 */ /* 0x000fc800078e00a3 */
[----:B------:R-:W-:-:S07]  /*9470*/  @!P3 FMUL.FTZ R151, R162, R151 ;  /* 0x00000097a297b220 */ /* 0x000fce0000410000 */
[----:B------:R-:W-:Y:S05]  /*9480*/  WARPSYNC.COLLECTIVE R152, `(.L_x_400) ;  /* 0x0000000098087348 */ /* 0x000fea0003c00000 */
[----:B------:R0:W1:Y:S02]  /*9490*/  SHFL.DOWN P0, R153, R153, R86, R87 ;  /* 0x0800005699997389 */ /* 0x0000640000000057 */
[----:B01----:R-:W-:Y:S05]  /*94a0*/  ENDCOLLECTIVE ;  /* 0x000000000000791b */ /* 0x003fea0003800000 */
.L_x_400:
[----:B------:R-:W-:-:S05]  /*94b0*/  MOV R86, R153 ;  /* 0x0000009900567202 */ /* 0x000fca0000000f00 */
[----:B------:R-:W-:Y:S01]  /*94c0*/  @!P3 FFMA.FTZ R86, R162, R86, R163 ;  /* 0x00000056a256b223 */ /* 0x000fe200000100a3 */
[----:B------:R-:W-:-:S04]  /*94d0*/  @!P3 IMAD.MOV.U32 R162, RZ, RZ, R151 ;  /* 0x000000ffffa2b224 */ /* 0x000fc800078e0097 */
[----:B------:R-:W-:Y:S01]  /*94e0*/  @!P3 MOV R163, R86 ;  /* 0x0000005600a3b202 */ /* 0x000fe20000000f00 */
[----:B------:R-:W-:Y:S01]  /*94f0*/  HFMA2 R86, -RZ, RZ, 0, 4.76837158203125e-07 ;  /* 0x00000008ff567431 */ /* 0x000fe200000001ff */
[----:B------:R-:W-:-:S07]  /*9500*/  MOV R153, R162 ;  /* 0x000000a200997202 */ /* 0x000fce0000000f00 */
[----:B------:R-:W-:Y:S05]  /*9510*/  WARPSYNC.COLLECTIVE R152, `(.L_x_401) ;  /* 0x0000000098087348 */ /* 0x000fea0003c00000 */
[----:B------:R0:W1:Y:S02]  /*9520*/  SHFL.DOWN P0, R153, R153, R86, R87 ;  /* 0x0800005699997389 */ /* 0x0000640000000057 */
[----:B01----:R-:W-:Y:S05]  /*9530*/  ENDCOLLECTIVE ;  /* 0x000000000000791b */ /* 0x003fea0003800000 */
.L_x_401:
[----:B------:R-:W-:Y:S01]  /*9540*/  IMAD.MOV.U32 R151, RZ, RZ, R153 ;  /* 0x000000ffff977224 */ /* 0x000fe200078e0099 */
[----:B------:R-:W-:-:S03]  /*9550*/  MOV R153, R163 ;  /* 0x000000a300997202 */ /* 0x000fc60000000f00 */
[----:B------:R-:W-:-:S07]  /*9560*/  @!P4 FMUL.FTZ R151, R162, R151 ;  /* 0x00000097a297c220 */ /* 0x000fce0000410000 */
[----:B------:R-:W-:Y:S05]  /*9570*/  WARPSYNC.COLLECTIVE R152, `(.L_x_402) ;  /* 0x0000000098087348 */ /* 0x000fea0003c00000 */
[----:B------:R0:W1:Y:S02]  /*9580*/  SHFL.DOWN P0, R153, R153, R86, R87 ;  /* 0x0800005699997389 */ /* 0x0000640000000057 */
[----:B01----:R-:W-:Y:S05]  /*9590*/  ENDCOLLECTIVE ;  /* 0x000000000000791b */ /* 0x003fea0003800000 */
.L_x_402:
[----:B------:R-:W-:-:S05]  /*95a0*/  MOV R86, R153 ;  /* 0x0000009900567202 */ /* 0x000fca0000000f00 */
[----:B------:R-:W-:Y:S01]  /*95b0*/  @!P4 FFMA.FTZ R86, R162, R86, R163 ;  /* 0x00000056a256c223 */ /* 0x000fe200000100a3 */
[----:B------:R-:W-:-:S03]  /*95c0*/  @!P4 MOV R162, R151 ;  /* 0x0000009700a2c202 */ /* 0x000fc60000000f00 */
[----:B------:R-:W-:Y:S01]  /*95d0*/  @!P4 IMAD.MOV.U32 R163, RZ, RZ, R86 ;  /* 0x000000ffffa3c224 */ /* 0x000fe200078e0056 */
[----:B------:R-:W-:Y:S01]  /*95e0*/  MOV R153, R162 ;  /* 0x000000a200997202 */ /* 0x000fe20000000f00 */
[----:B------:R-:W-:-:S07]  /*95f0*/  IMAD.MOV.U32 R86, RZ, RZ, 0x10 ;  /* 0x00000010ff567424 */ /* 0x000fce00078e00ff */
[----:B------:R-:W-:Y:S05]  /*9600*/  WARPSYNC.COLLECTIVE R152, `(.L_x_403) ;  /* 0x0000000098087348 */ /* 0x000fea0003c00000 */
[----:B------:R0:W1:Y:S02]  /*9610*/  SHFL.DOWN P0, R153, R153, R86, R87 ;  /* 0x0800005699997389 */ /* 0x0000640000000057 */
[----:B01----:R-:W-:Y:S05]  /*9620*/  ENDCOLLECTIVE ;  /* 0x000000000000791b */ /* 0x003fea0003800000 */
.L_x_403:
[----:B------:R-:W-:Y:S02]  /*9630*/  MOV R151, R153 ;  /* 0x0000009900977202 */ /* 0x000fe40000000f00 */
[----:B------:R-:W-:-:S03]  /*9640*/  MOV R153, R163 ;  /* 0x000000a300997202 */ /* 0x000fc60000000f00 */
[----:B------:R-:W-:-:S07]  /*9650*/  @!P5 FMUL.FTZ R151, R162, R151 ;  /* 0x00000097a297d220 */ /* 0x000fce0000410000 */
[----:B------:R-:W-:Y:S05]  /*9660*/  WARPSYNC.COLLECTIVE R152, `(.L_x_404) ;  /* 0x0000000098087348 */ /* 0x000fea0003c00000 */
[----:B------:R0:W1:Y:S02]  /*9670*/  SHFL.DOWN P0, R153, R153, R86, R87 ;  /* 0x0800005699997389 */ /* 0x0000640000000057 */
[----:B01----:R-:W-:Y:S05]  /*9680*/  ENDCOLLECTIVE ;  /* 0x000000000000791b */ /* 0x003fea0003800000 */
.L_x_404:
[----:B------:R-:W-:Y:S02]  /*9690*/  HFMA2 R87, -RZ, RZ, 0, 0 ;  /* 0x00000000ff577431 */ /* 0x000fe400000001ff */
[----:B------:R-:W-:-:S04]  /*96a0*/  IMAD.MOV.U32 R86, RZ, RZ, R153 ;  /* 0x000000ffff567224 */ /* 0x000fc800078e0099 */
[----:B------:R-:W-:Y:S01]  /*96b0*/  @!P5 FFMA.FTZ R86, R162, R86, R163 ;  /* 0x00000056a256d223 */ /* 0x000fe200000100a3 */
[----:B------:R-:W-:-:S04]  /*96c0*/  @!P5 MOV R162, R151 ;  /* 0x0000009700a2d202 */ /* 0x000fc80000000f00 */
[----:B------:R-:W-:Y:S01]  /*96d0*/  @!P5 MOV R163, R86 ;  /* 0x0000005600a3d202 */ /* 0x000fe20000000f00 */
[----:B------:R-:W-:Y:S01]  /*96e0*/  IMAD.MOV.U32 R151, RZ, RZ, R162 ;  /* 0x000000ffff977224 */ /* 0x000fe200078e00a2 */
[----:B------:R-:W-:-:S07]  /*96f0*/  MOV R86, 0x1f ;  /* 0x0000001f00567802 */ /* 0x000fce0000000f00 */
[----:B------:R-:W-:Y:S05]  /*9700*/  WARPSYNC.COLLECTIVE R152, `(.L_x_405) ;  /* 0x0000000098087348 */ /* 0x000fea0003c00000 */
[----:B------:R0:W1:Y:S02]  /*9710*/  SHFL.IDX P3, R153, R151, R87, R86 ;  /* 0x0000005797997389 */ /* 0x0000640000060056 */
[----:B01----:R-:W-:Y:S05]  /*9720*/  ENDCOLLECTIVE ;  /* 0x000000000000791b */ /* 0x003fea0003800000 */
.L_x_405:
[----:B------:R-:W-:Y:S01]  /*9730*/  MOV R151, R163 ;  /* 0x000000a300977202 */ /* 0x000fe20000000f00 */
[----:B------:R-:W-:-:S07]  /*9740*/  IMAD.MOV.U32 R157, RZ, RZ, R153 ;  /* 0x000000ffff9d7224 */ /* 0x000fce00078e0099 */
[----:B------:R-:W-:Y:S05]  /*9750*/  WARPSYNC.COLLECTIVE R152, `(.L_x_406) ;  /* 0x0000000098087348 */ /* 0x000fea0003c00000 */
[----:B------:R0:W1:Y:S02]  /*9760*/  SHFL.IDX P3, R153, R151, R87, R86 ;  /* 0x0000005797997389 */ /* 0x0000640000060056 */
[----:B01----:R-:W-:Y:S05]  /*9770*/  ENDCOLLECTIVE ;  /* 0x000000000000791b */ /* 0x003fea0003800000 */
.L_x_406:
[----:B------:R-:W-:Y:S01]  /*9780*/  HFMA2 R86, -RZ, RZ, 0, 5.9604644775390625e-08 ;  /* 0x00000001ff567431 */ /* 0x000fe200000001ff */
[----:B------:R-:W-:Y:S01]  /*9790*/  MOV R87, 0x1f ;  /* 0x0000001f00577802 */ /* 0x000fe20000000f00 */
[----:B------:R-:W-:Y:S01]  /*97a0*/  IMAD.MOV.U32 R151, RZ, RZ, R42 ;  /* 0x000000ffff977224 */ /* 0x000fe200078e002a */
[----:B------:R-:W-:Y:S01]  /*97b0*/  MOV R156, R153 ;  /* 0x00000099009c7202 */ /* 0x000fe20000000f00 */
[----:B------:R-:W-:-:S04]  /*97c0*/  IMAD.MOV.U32 R153, RZ, RZ, R162 ;  /* 0x000000ffff997224 */ /* 0x000fc800078e00a2 */
[-C--:B------:R-:W-:Y:S01]  /*97d0*/  FFMA.FTZ R156, R43, R157.reuse, R156 ;  /* 0x0000009d2b9c7223 */ /* 0x080fe2000001009c */
[----:B------:R-:W-:-:S07]  /*97e0*/  FMUL.FTZ R157, R42, R157 ;  /* 0x0000009d2a9d7220 */ /* 0x000fce0000410000 */
[----:B------:R-:W-:Y:S05]  /*97f0*/  WARPSYNC.COLLECTIVE R152, `(.L_x_407) ;  /* 0x0000000098087348 */ /* 0x000fea0003c00000 */
[----:B------:R0:W1:Y:S02]  /*9800*/  SHFL.DOWN P0, R153, R153, R86, R87 ;  /* 0x0800005699997389 */ /* 0x0000640000000057 */
[----:B01----:R-:W-:Y:S05]  /*9810*/  ENDCOLLECTIVE ;  /* 0x000000000000791b */ /* 0x003fea0003800000 */
.L_x_407:
[----:B------:R-:W-:Y:S01]  /*9820*/  IMAD.MOV.U32 R162, RZ, RZ, R153 ;  /* 0x000000ffffa27224 */ /* 0x000fe200078e0099 */
[----:B------:R-:W-:-:S07]  /*9830*/  MOV R153, R163 ;  /* 0x000000a300997202 */ /* 0x000fce0000000f00 */
[----:B------:R-:W-:Y:S05]  /*9840*/  WARPSYNC.COLLECTIVE R152, `(.L_x_408) ;  /* 0x0000000098087348 */ /* 0x000fea0003c00000 */
[----:B------:R0:W1:Y:S02]  /*9850*/  SHFL.DOWN P0, R153, R153, R86, R87 ;  /* 0x0800005699997389 */ /* 0x0000640000000057 */
[----:B01----:R-:W-:Y:S05]  /*9860*/  ENDCOLLECTIVE ;  /* 0x000000000000791b */ /* 0x003fea0003800000 */
.L_x_408:
[----:B------:R-:W-:Y:S01]  /*9870*/  HFMA2 R87, -RZ, RZ, 0, 0 ;  /* 0x00000000ff577431 */ /* 0x000fe200000001ff */
[----:B------:R-:W-:Y:S02]  /*9880*/  MOV R86, 0x1f ;  /* 0x0000001f00567802 */ /* 0x000fe40000000f00 */
[----:B------:R-:W-:-:S07]  /*9890*/  MOV R163, R153 ;  /* 0x0000009900a37202 */ /* 0x000fce0000000f00 */
[----:B------:R-:W-:Y:S05]  /*98a0*/  WARPSYNC.COLLECTIVE R152, `(.L_x_409) ;  /* 0x0000000098087348 */ /* 0x000fea0003c00000 */
[----:B------:R0:W1:Y:S02]  /*98b0*/  SHFL.IDX P3, R153, R151, R87, R86 ;  /* 0x0000005797997389 */ /* 0x0000640000060056 */
[----:B01----:R-:W-:Y:S05]  /*98c0*/  ENDCOLLECTIVE ;  /* 0x000000000000791b */ /* 0x003fea0003800000 */
.L_x_409:
[----:B------:R-:W-:Y:S02]  /*98d0*/  ISETP.NE.AND P0, PT, R79, 0x1f, PT ;  /* 0x0000001f4f00780c */ /* 0x000fe40003f05270 */
[----:B------:R-:W-:Y:S01]  /*98e0*/  MOV R151, R43 ;  /* 0x0000002b00977202 */ /* 0x000fe20000000f00 */
[----:B------:R-:W-:-:S10]  /*98f0*/  IMAD.MOV.U32 R42, RZ, RZ, R153 ;  /* 0x000000ffff2a7224 */ /* 0x000fd400078e0099 */
[----:B------:R-:W-:Y:S05]  /*9900*/  WARPSYNC.COLLECTIVE R152, `(.L_x_410) ;  /* 0x0000000098087348 */ /* 0x000fea0003c00000 */
[----:B------:R0:W1:Y:S02]  /*9910*/  SHFL.IDX P3, R153, R151, R87, R86 ;  /* 0x0000005797997389 */ /* 0x0000640000060056 */
[----:B01----:R-:W-:Y:S05]  /*9920*/  ENDCOLLECTIVE ;  /* 0x000000000000791b */ /* 0x003fea0003800000 */
.L_x_410:
[----:B------:R-:W-:Y:S01]  /*9930*/  MOV R43, R153 ;  /* 0x00000099002b7202 */ /* 0x000fe20000000f00 */
[----:B------:R-:W-:Y:S06]  /*9940*/  BRA `(.L_x_411) ;  /* 0xffffffb400707947 */ /* 0x000fec000383ffff */
.L_x_412:
        /* <DEDUP_REMOVED lines=11> */
.L_x_10412:


//--------------------- .text._Z25selective_scan_bwd_kernelI32Selective_Scan_bwd_kernel_traitsILi128ELi16ELb0ELb0ELb1ELb0ELb1EN3c104HalfEfEEv12SSMParamsBwd --------------------------
	.section	.text._Z25selective_scan_bwd_kernelI32Selective_Scan_bwd_kernel_traitsILi128ELi16ELb0ELb0ELb1ELb0ELb1EN3c104HalfEfEEv12SSMParamsBwd,"ax",@progbits
	.align	128
        .global         _Z25selective_scan_bwd_kernelI32Selective_Scan_bwd_kernel_traitsILi128ELi16ELb0ELb0ELb1ELb0ELb1EN3c104HalfEfEEv12SSMParamsBwd
        .type           _Z25selective_scan_bwd_kernelI32Selective_Scan_bwd_kernel_traitsILi128ELi16ELb0ELb0ELb1ELb0ELb1EN3c104HalfEfEEv12SSMParamsBwd,@function
        .size           _Z25selective_scan_bwd_kernelI32Selective_Scan_bwd_kernel_traitsILi128ELi16ELb0ELb0ELb1ELb0ELb1EN3c104HalfEfEEv12SSMParamsBwd,(.L_x_10413 - _Z25selective_scan_bwd_kernelI32Selective_Scan_bwd_kernel_traitsILi128ELi16ELb0ELb0ELb1ELb0ELb1EN3c104HalfEfEEv12SSMParamsBwd)
        .other          _Z25selective_scan_bwd_kernelI32Selective_Scan_bwd_kernel_traitsILi128ELi16ELb0ELb0ELb1ELb0ELb1EN3c104HalfEfEEv12SSMParamsBwd,@"STO_CUDA_ENTRY STV_DEFAULT"
_Z25selective_scan_bwd_kernelI32Selective_Scan_bwd_kernel_traitsILi128ELi16ELb0ELb0ELb1ELb0ELb1EN3c104HalfEfEEv12SSMParamsBwd:
.text._Z25selective_scan_bwd_kernelI32Selective_Scan_bwd_kernel_traitsILi128ELi16ELb0ELb0ELb1ELb0ELb1EN3c104HalfEfEEv12SSMParamsBwd:
        /* <DEDUP_REMOVED lines=25> */
[----:B------:R-:W-:Y:S01]  /*0190*/  MOV R5, UR7 ;  /* 0x0000000700057c02 */ /* 0x000fe20008000f00 */
[----:B------:R-:W2:Y:S03]  /*01a0*/  LDCU.64 UR30, c[0x0][0x4a0] ;  /* 0x00009400ff1e77ac */ /* 0x000ea60008000a00 */
[----:B---3--:R3:W2:Y:S01]  /*01b0*/  @P0 LDG.E R3, desc[UR34][R2.64] ;  /* 0x0000002202030981 */ /* 0x0086a2000c1e1900 */
[----:B------:R-:W3:Y:S03]  /*01c0*/  LDCU.64 UR26, c[0x0][0x480] ;  /* 0x00009000ff1a77ac */ /* 0x000ee60008000a00 */
[----:B------:R-:W2:Y:S01]  /*01d0*/  @P1 LDG.E R4, desc[UR34][R4.64] ;  /* 0x0000002204041981 */ /* 0x000ea2000c1e1900 */
[----:B----4-:R-:W-:Y:S01]  /*01e0*/  IMAD.U32 R0, RZ, RZ, UR29 ;  /* 0x0000001dff007e24 */ /* 0x010fe2000f8e00ff */
[----:B-----5:R-:W-:-:S02]  /*01f0*/  UIMAD.WIDE.U32 UR4, UR13, UR8, URZ ;  /* 0x000000080d0472a5 */ /* 0x020fc4000f8e00ff */
[----:B0-----:R-:W-:Y:S01]  /*0200*/  UIMAD.WIDE.U32 UR6, UR13, UR20, URZ ;  /* 0x000000140d0672a5 */ /* 0x001fe2000f8e00ff */
[----:B------:R0:W-:Y:S01]  /*0210*/  STL [R1+0xc8], RZ ;  /* 0x0000c8ff01007387 */ /* 0x0001e20000100800 */
[----:B------:R-:W-:Y:S01]  /*0220*/  IABS R0, R0 ;  /* 0x0000000000007213 */ /* 0x000fe20000000000 */
[----:B------:R-:W-:Y:S02]  /*0230*/  UIMAD UR5, UR13, UR9, UR5 ;  /* 0x000000090d0572a4 */ /* 0x000fe4000f8e0205 */
[----:B------:R-:W-:Y:S01]  /*0240*/  UIMAD UR7, UR13, UR21, UR7 ;  /* 0x000000150d0772a4 */ /* 0x000fe2000f8e0207 */
[----:B------:R-:W-:Y:S01]  /*0250*/  R2UR UR32, R0 ;  /* 0x00000000002072ca */ /* 0x000fe200000e0000 */
[----:B------:R-:W-:Y:S01]  /*0260*/  UIMAD.WIDE.U32 UR4, UR12, UR10, UR4 ;  /* 0x0000000a0c0472a5 */ /* 0x000fe2000f8e0004 */
[----:B------:R0:W-:Y:S01]  /*0270*/  STL [R1+0xc4], RZ ;  /* 0x0000c4ff01007387 */ /* 0x0001e20000100800 */
[----:B------:R-:W-:Y:S02]  /*0280*/  UIMAD.WIDE.U32 UR18, UR12, UR22, UR6 ;  /* 0x000000160c1272a5 */ /* 0x000fe4000f8e0006 */
[----:B------:R-:W-:Y:S01]  /*0290*/  UIMAD UR24, UR12, UR11, UR5 ;  /* 0x0000000b0c1872a4 */ /* 0x000fe2000f8e0205 */
[----:B------:R-:W4:Y:S01]  /*02a0*/  LDCU.128 UR8, c[0x0][0x460] ;  /* 0x00008c00ff0877ac */ /* 0x000f220008000c00 */
[----:B------:R-:W-:-:S06]  /*02b0*/  UIMAD UR23, UR12, UR23, UR19 ;  /* 0x000000170c1772a4 */ /* 0x000fcc000f8e0213 */
[----:B------:R-:W5:Y:S01]  /*02c0*/  I2F.RP R0, UR32 ;  /* 0x0000002000007d06 */ /* 0x000f620008209400 */
[----:B-1----:R-:W-:Y:S01]  /*02d0*/  ULEA UR15, UR28, 0xfffff800, 0xb ;  /* 0xfffff8001c0f7891 */ /* 0x002fe2000f8e58ff */
[----:B------:R-:W1:Y:S03]  /*02e0*/  LDCU.64 UR6, c[0x0][0x3d0] ;  /* 0x00007a00ff0677ac */ /* 0x000e660008000a00 */
[----:B------:R-:W-:Y:S02]  /*02f0*/  UIADD3 UR21, UP0, UPT, UR15, UR4, URZ ;  /* 0x000000040f157290 */ /* 0x000fe4000ff1e0ff */
[----:B------:R-:W-:Y:S01]  /*0300*/  USHF.R.S32.HI UR14, URZ, 0x1f, UR15 ;  /* 0x0000001fff0e7899 */ /* 0x000fe2000801140f */
[----:B------:R-:W-:Y:S01]  /*0310*/  UMOV UR4, URZ ;  /* 0x000000ff00047c82 */ /* 0x000fe20008000000 */
[----:B------:R-:W-:Y:S02]  /*0320*/  UIADD3 UR18, UP2, UPT, UR15, UR18, URZ ;  /* 0x000000120f127290 */ /* 0x000fe4000ff5e0ff */
[----:B----4-:R-:W-:Y:S01]  /*0330*/  ULEA UR20, UP1, UR21, UR8, 0x1 ;  /* 0x0000000815147291 */ /* 0x010fe2000f8208ff */
[----:B-----5:R-:W4:Y:S01]  /*0340*/  MUFU.RCP R0, R0 ;  /* 0x0000000000007308 */ /* 0x020f220000001000 */
[----:B------:R-:W-:-:S02]  /*0350*/  ULEA UR22, UP3, UR18, UR10, 0x1 ;  /* 0x0000000a12167291 */ /* 0x000fc4000f8608ff */
[----:B------:R-:W-:Y:S02]  /*0360*/  UIADD3.X UR23, UPT, UPT, UR14, UR23, URZ, UP2, !UPT ;  /* 0x000000170e177290 */ /* 0x000fe400097fe4ff */
[----:B------:R-:W-:Y:S02]  /*0370*/  UIADD3.X UR8, UPT, UPT, UR14, UR24, URZ, UP0, !UPT ;  /* 0x000000180e087290 */ /* 0x000fe400087fe4ff */
[----:B------:R-:W-:Y:S02]  /*0380*/  ULEA.HI.X UR23, UR18, UR11, UR23, 0x1, UP3 ;  /* 0x0000000b12177291 */ /* 0x000fe400098f0c17 */
[----:B------:R-:W-:Y:S02]  /*0390*/  ULEA.HI.X UR21, UR21, UR9, UR8, 0x1, UP1 ;  /* 0x0000000915157291 */ /* 0x000fe400088f0c08 */
[----:B---3--:R-:W-:-:S04]  /*03a0*/  UISETP.NE.U32.AND UP0, UPT, UR26, URZ, UPT ;  /* 0x000000ff1a00728c */ /* 0x008fc8000bf05070 */
[----:B------:R-:W-:Y:S01]  /*03b0*/  UISETP.NE.AND.EX UP0, UPT, UR27, URZ, UPT, UP0 ;  /* 0x000000ff1b00728c */ /* 0x000fe2000bf05300 */
[----:B----4-:R-:W-:Y:S02]  /*03c0*/  IADD3 R2, PT, PT, R0, 0xffffffe, RZ ;  /* 0x0ffffffe00027810 */ /* 0x010fe40007ffe0ff */
[----:B------:R-:W-:-:S04]  /*03d0*/  MOV R0, UR12 ;  /* 0x0000000c00007c02 */ /* 0x000fc80008000f00 */
[----:B------:R-:W3:Y:S01]  /*03e0*/  F2I.FTZ.U32.TRUNC.NTZ R2, R2 ;  /* 0x0000000200027305 */ /* 0x000ee2000021f000 */
[----:B------:R-:W-:-:S04]  /*03f0*/  IABS R0, R0 ;  /* 0x0000000000007213 */ /* 0x000fc80000000000 */
[----:B------:R-:W-:Y:S02]  /*0400*/  R2UR UR25, R0 ;  /* 0x00000000001972ca */ /* 0x000fe400000e0000 */
[----:B---3--:R-:W-:-:S13]  /*0410*/  R2UR UR5, R2 ;  /* 0x00000000020572ca */ /* 0x008fda00000e0000 */
[----:B------:R-:W-:-:S04]  /*0420*/  UIADD3 UR19, UPT, UPT, URZ, -UR5, URZ ;  /* 0x80000005ff137290 */ /* 0x000fc8000fffe0ff */
[----:B------:R-:W-:-:S04]  /*0430*/  UIMAD UR19, UR19, UR32, URZ ;  /* 0x00000020131372a4 */ /* 0x000fc8000f8e02ff */
[----:B------:R-:W-:-:S04]  /*0440*/  UIMAD.WIDE.U32 UR4, UR5, UR19, UR4 ;  /* 0x00000013050472a5 */ /* 0x000fc8000f8e0004 */
[----:B------:R-:W-:-:S03]  /*0450*/  UIMAD.WIDE.U32 UR4, UR5, UR25, URZ ;  /* 0x00000019050472a5 */ /* 0x000fc6000f8e00ff */
[----:B------:R-:W3:Y:S04]  /*0460*/  LDCU.64 UR18, c[0x0][0x3e8] ;  /* 0x00007d00ff1277ac */ /* 0x000ee80008000a00 */
[----:B------:R-:W-:Y:S01]  /*0470*/  UMOV UR10, UR5 ;  /* 0x00000005000a7c82 */ /* 0x000fe20008000000 */
[----:B--2---:R-:W-:Y:S02]  /*0480*/  UIMAD.WIDE.U32 UR4, UR13, UR16, URZ ;  /* 0x000000100d0472a5 */ /* 0x004fe4000f8e00ff */
[----:B------:R-:W-:Y:S02]  /*0490*/  UIADD3 UR11, UPT, UPT, -UR10, URZ, URZ ;  /* 0x000000ff0a0b7290 */ /* 0x000fe4000fffe1ff */
[----:B------:R-:W-:Y:S02]  /*04a0*/  UIMAD UR5, UR13, UR17, UR5 ;  /* 0x000000110d0572a4 */ /* 0x000fe4000f8e0205 */
[----:B------:R-:W-:-:S02]  /*04b0*/  UIMAD UR11, UR32, UR11, UR25 ;  /* 0x0000000b200b72a4 */ /* 0x000fc4000f8e0219 */
[----:B------:R-:W-:Y:S02]  /*04c0*/  UIMAD.WIDE.U32 UR8, UR12, UR30, UR4 ;  /* 0x0000001e0c0872a5 */ /* 0x000fe4000f8e0004 */
[----:B------:R-:W-:Y:S02]  /*04d0*/  UISETP.GT.U32.AND UP2, UPT, UR32, UR11, UPT ;  /* 0x0000000b2000728c */ /* 0x000fe4000bf44070 */
[----:B-1----:R-:W-:Y:S02]  /*04e0*/  UIMAD.WIDE.U32 UR16, UR13, UR6, URZ ;  /* 0x000000060d1072a5 */ /* 0x002fe4000f8e00ff */
[----:B------:R-:W-:Y:S02]  /*04f0*/  UIMAD UR25, UR12, UR31, UR9 ;  /* 0x0000001f0c1972a4 */ /* 0x000fe4000f8e0209 */
[----:B------:R-:W-:Y:S02]  /*0500*/  ULOP3.LUT UR9, UR12, UR29, URZ, 0x3c, !UPT ;  /* 0x0000001d0c097292 */ /* 0x000fe4000f8e3cff */
[----:B------:R-:W-:Y:S01]  /*0510*/  UIMAD UR17, UR13, UR7, UR17 ;  /* 0x000000070d1172a4 */ /* 0x000fe2000f8e0211 */
[----:B------:R-:W1:Y:S02]  /*0520*/  LDCU.64 UR6, c[0x0][0x528] ;  /* 0x0000a500ff0677ac */ /* 0x000e640008000a00 */
[----:B------:R-:W-:-:S02]  /*0530*/  @!UP2 UIADD3 UR11, UPT, UPT, UR11, -UR32, URZ ;  /* 0x800000200b0ba290 */ /* 0x000fc4000fffe0ff */
[----:B------:R-:W-:Y:S02]  /*0540*/  @!UP2 UIADD3 UR10, UPT, UPT, UR10, 0x1, URZ ;  /* 0x000000010a0aa890 */ /* 0x000fe4000fffe0ff */
[----:B------:R-:W-:Y:S02]  /*0550*/  UISETP.GE.U32.AND UP1, UPT, UR11, UR32, UPT ;  /* 0x000000200b00728c */ /* 0x000fe4000bf26070 */
[----:B------:R-:W-:Y:S01]  /*0560*/  UISETP.GE.AND UP2, UPT, UR9, URZ, UPT ;  /* 0x000000ff0900728c */ /* 0x000fe2000bf46270 */
[----:B------:R-:W2:Y:S01]  /*0570*/  @UP0 LDCU UR9, c[0x0][0x384] ;  /* 0x00007080ff0907ac */ /* 0x000ea20008000800 */
[----:B------:R-:W4:Y:S07]  /*0580*/  LDCU.64 UR4, c[0x0][0x450] ;  /* 0x00008a00ff0477ac */ /* 0x000f2e0008000a00 */
[----:B------:R-:W-:-:S02]  /*0590*/  @UP1 UIADD3 UR10, UPT, UPT, UR10, 0x1, URZ ;  /* 0x000000010a0a1890 */ /* 0x000fc4000fffe0ff */
[----:B------:R-:W-:Y:S02]  /*05a0*/  UISETP.NE.AND UP1, UPT, UR29, URZ, UPT ;  /* 0x000000ff1d00728c */ /* 0x000fe4000bf25270 */
[----:B------:R-:W-:Y:S02]  /*05b0*/  @!UP2 UIADD3 UR10, UPT, UPT, -UR10, URZ, URZ ;  /* 0x000000ff0a0aa290 */ /* 0x000fe4000fffe1ff */
[----:B------:R-:W-:Y:S01]  /*05c0*/  UIADD3 UR8, UP2, UPT, UR15, UR8, URZ ;  /* 0x000000080f087290 */ /* 0x000fe2000ff5e0ff */
[----:B------:R-:W5:Y:S03]  /*05d0*/  @UP0 LDCU UR11, c[0x0][0x38c] ;  /* 0x00007180ff0b07ac */ /* 0x000f660008000800 */
[----:B------:R-:W-:-:S03]  /*05e0*/  UIADD3.X UR25, UPT, UPT, UR14, UR25, URZ, UP2, !UPT ;  /* 0x000000190e197290 */ /* 0x000fc600097fe4ff */
[----:B------:R-:W-:Y:S02]  /*05f0*/  @!UP1 ULOP3.LUT UR10, URZ, UR29, URZ, 0x33, !UPT ;  /* 0x0000001dff0a9292 */ /* 0x000fe4000f8e33ff */
[----:B-1----:R-:W-:Y:S02]  /*0600*/  ULEA UR24, UP1, UR8, UR6, 0x1 ;  /* 0x0000000608187291 */ /* 0x002fe4000f8208ff */
[----:B------:R-:W-:Y:S01]  /*0610*/  USHF.R.S32.HI UR6, URZ, 0x1f, UR10 ;  /* 0x0000001fff067899 */ /* 0x000fe2000801140a */
[----:B------:R-:W1:Y:S03]  /*0620*/  @UP0 LDCU.64 UR30, c[0x0][0x480] ;  /* 0x00009000ff1e07ac */ /* 0x000e660008000a00 */
[----:B---3--:R-:W-:Y:S02]  /*0630*/  UIMAD UR6, UR6, UR18, URZ ;  /* 0x00000012060672a4 */ /* 0x008fe4000f8e02ff */
[----:B------:R-:W-:-:S02]  /*0640*/  ULEA.HI.X UR25, UR8, UR7, UR25, 0x1, UP1 ;  /* 0x0000000708197291 */ /* 0x000fc400088f0c19 */
[----:B------:R-:W-:Y:S02]  /*0650*/  UIMAD.WIDE.U32 UR16, UR10, UR18, UR16 ;  /* 0x000000120a1072a5 */ /* 0x000fe4000f8e0010 */
[----:B------:R-:W-:Y:S02]  /*0660*/  UIMAD UR8, UR10, UR19, UR6 ;  /* 0x000000130a0872a4 */ /* 0x000fe4000f8e0206 */
[----:B--2---:R-:W-:Y:S02]  /*0670*/  @UP0 UIMAD UR13, UR13, UR9, UR12 ;  /* 0x000000090d0d02a4 */ /* 0x004fe4000f8e020c */
[----:B------:R-:W-:Y:S02]  /*0680*/  UIADD3 UR15, UP1, UPT, UR15, UR16, URZ ;  /* 0x000000100f0f7290 */ /* 0x000fe4000ff3e0ff */
[----:B------:R-:W-:Y:S02]  /*0690*/  UIADD3 UR8, UPT, UPT, UR17, UR8, URZ ;  /* 0x0000000811087290 */ /* 0x000fe4000fffe0ff */
[----:B------:R-:W-:-:S02]  /*06a0*/  @UP0 UIMAD UR13, UR13, UR28, URZ ;  /* 0x0000001c0d0d02a4 */ /* 0x000fc4000f8e02ff */
[----:B----4-:R-:W-:Y:S02]  /*06b0*/  ULEA UR26, UP2, UR15, UR4, 0x1 ;  /* 0x000000040f1a7291 */ /* 0x010fe4000f8408ff */
[----:B------:R-:W-:Y:S02]  /*06c0*/  UIADD3.X UR27, UPT, UPT, UR14, UR8, URZ, UP1, !UPT ;  /* 0x000000080e1b7290 */ /* 0x000fe40008ffe4ff */
[----:B-----5:R-:W-:Y:S02]  /*06d0*/  @UP0 UIMAD UR13, UR13, UR11, URZ ;  /* 0x0000000b0d0d02a4 */ /* 0x020fe4000f8e02ff */
[----:B------:R-:W-:Y:S01]  /*06e0*/  ULEA.HI.X UR27, UR15, UR5, UR27, 0x1, UP2 ;  /* 0x000000050f1b7291 */ /* 0x000fe200090f0c1b */
[----:B------:R-:W-:Y:S02]  /*06f0*/  UMOV UR4, URZ ;  /* 0x000000ff00047c82 */ /* 0x000fe40008000000 */
[----:B------:R-:W-:Y:S01]  /*0700*/  UMOV UR5, URZ ;  /* 0x000000ff00057c82 */ /* 0x000fe20008000000 */
[----:B-1----:R-:W-:-:S02]  /*0710*/  @UP0 UIMAD.WIDE UR4, UR13, 0x8, UR30 ;  /* 0x000000080d0408a5 */ /* 0x002fc4000f8e021e */
[----:B------:R-:W-:Y:S01]  /*0720*/  UISETP.GE.AND UP0, UPT, UR28, 0x1, UPT ;  /* 0x000000011c00788c */ /* 0x000fe2000bf06270 */
[----:B------:R-:W-:Y:S01]  /*0730*/  UMOV UR6, URZ ;  /* 0x000000ff00067c82 */ /* 0x000fe20008000000 */
[----:B------:R-:W-:Y:S01]  /*0740*/  UMOV UR7, URZ ;  /* 0x000000ff00077c82 */ /* 0x000fe20008000000 */
[----:B------:R-:W-:Y:S02]  /*0750*/  @P0 R2UR UR6, R3 ;  /* 0x00000000030602ca */ /* 0x000fe400000e0000 */
[----:B------:R-:W-:-:S04]  /*0760*/  @P1 R2UR UR7, R4 ;  /* 0x00000000040712ca */ /* 0x000fc800000e0000 */
[----:B0-----:R-:W-:Y:S11]  /*0770*/  BRA.U !UP0, `(.L_x_413) ;  /* 0x000000a108947547 */ /* 0x001ff6000b800000 */
[----:B------:R-:W0:Y:S01]  /*0780*/  S2R R79, SR_TID.X ;  /* 0x00000000004f7919 */ /* 0x000e220000002100 */
[----:B------:R-:W1:Y:S01]  /*0790*/  LDCU UR11, c[0x0][0x394] ;  /* 0x00007280ff0b77ac */ /* 0x000e620008000800 */
[----:B------:R2:W-:Y:S04]  /*07a0*/  STL [R1+0xc4], RZ ;  /* 0x0000c4ff01007387 */ /* 0x0005e80000100800 */
[----:B------:R2:W-:Y:S01]  /*07b0*/  STL [R1+0xc8], RZ ;  /* 0x0000c8ff01007387 */ /* 0x0005e20000100800 */
[C---:B0-----:R-:W-:Y:S01]  /*07c0*/  IMAD.SHL.U32 R0, R79.reuse, 0x10, RZ ;  /* 0x000000104f007824 */ /* 0x041fe200078e00ff */
[----:B------:R-:W-:-:S04]  /*07d0*/  LOP3.LUT R77, R79, 0x1f, RZ, 0xc0, !PT ;  /* 0x0000001f4f4d7812 */ /* 0x000fc800078ec0ff */
[----:B-12---:R-:W-:-:S07]  /*07e0*/  LOP3.LUT R0, R77, 0x3e00, R0, 0xf8, !PT ;  /* 0x00003e004d007812 */ /* 0x006fce00078ef800 */
.L_x_461:
[----:B------:R-:W0:Y:S01]  /*07f0*/  S2UR UR28, SR_CTAID.X ;  /* 0x00000000001c79c3 */ /* 0x000e220000002500 */
[----:B------:R-:W0:Y:S01]  /*0800*/  LDCU.128 UR12, c[0x0][0x410] ;  /* 0x00008200ff0c77ac */ /* 0x000e220008000c00 */
[----:B------:R-:W-:Y:S01]  /*0810*/  SHF.L.U32 R85, R79, 0x4, RZ ;  /* 0x000000044f557819 */ /* 0x000fe200000006ff */
[----:B-1----:R-:W-:Y:S01]  /*0820*/  IMAD.U32 R9, RZ, RZ, UR21 ;  /* 0x00000015ff097e24 */ /* 0x002fe2000f8e00ff */
[----:B------:R-:W-:Y:S01]  /*0830*/  LOP3.LUT R2, R2, 0xfffffeff, RZ, 0xc0, !PT ;  /* 0xfffffeff02027812 */ /* 0x000fe200078ec0ff */
[----:B------:R-:W1:Y:S01]  /*0840*/  LDCU.128 UR16, c[0x0][0x420] ;  /* 0x00008400ff1077ac */ /* 0x000e620008000c00 */
[----:B------:R-:W-:Y:S02]  /*0850*/  LOP3.LUT R78, R85, 0x3e00, RZ, 0xc0, !PT ;  /* 0x00003e00554e7812 */ /* 0x000fe400078ec0ff */
[----:B------:R-:W2:Y:S01]  /*0860*/  S2UR UR31, SR_CTAID.Y ;  /* 0x00000000001f79c3 */ /* 0x000ea20000002600 */
[----:B------:R-:W-:Y:S01]  /*0870*/  USHF.L.U32 UR29, UR11, 0xb, URZ ;  /* 0x0000000b0b1d7899 */ /* 0x000fe200080006ff */
[----:B------:R-:W-:Y:S01]  /*0880*/  LOP3.LUT R77, R78, R77, RZ, 0xfc, !PT ;  /* 0x0000004d4e4d7212 */ /* 0x000fe200078efcff */
[----:B------:R-:W3:Y:S01]  /*0890*/  LDCU UR30, c[0x0][0x388] ;  /* 0x00007100ff1e77ac */ /* 0x000ee20008000800 */
[----:B------:R-:W-:-:S02]  /*08a0*/  MOV R8, UR20 ;  /* 0x0000001400087c02 */ /* 0x000fc40008000f00 */
[C---:B------:R-:W-:Y:S01]  /*08b0*/  LOP3.LUT R76, R77.reuse, 0x20, RZ, 0xfc, !PT ;  /* 0x000000204d4c7812 */ /* 0x040fe200078efcff */
[----:B------:R-:W-:Y:S01]  /*08c0*/  UIADD3 UR29, UPT, UPT, UR29, -0x800, URZ ;  /* 0xfffff8001d1d7890 */ /* 0x000fe2000fffe0ff */
[C---:B------:R-:W-:Y:S01]  /*08d0*/  LOP3.LUT R75, R77.reuse, 0x40, RZ, 0xfc, !PT ;  /* 0x000000404d4b7812 */ /* 0x040fe200078efcff */
[----:B------:R-:W-:Y:S01]  /*08e0*/  UMOV UR9, URZ ;  /* 0x000000ff00097c82 */ /* 0x000fe20008000000 */
[----:B------:R-:W4:Y:S01]  /*08f0*/  LDCU.64 UR38, c[0x0][0x488] ;  /* 0x00009100ff2677ac */ /* 0x000f220008000a00 */
[----:B------:R-:W-:Y:S01]  /*0900*/  IMAD.WIDE.U32 R12, R0, 0x2, R8 ;  /* 0x00000002000c7825 */ /* 0x000fe200078e0008 */
[C---:B------:R-:W-:Y:S02]  /*0910*/  LOP3.LUT R74, R77.reuse, 0x60, RZ, 0xfc, !PT ;  /* 0x000000604d4a7812 */ /* 0x040fe400078efcff */
[----:B------:R-:W-:Y:S01]  /*0920*/  UMOV UR8, UR29 ;  /* 0x0000001d00087c82 */ /* 0x000fe20008000000 */
[C---:B------:R-:W-:Y:S01]  /*0930*/  IMAD.SHL.U32 R8, R77.reuse, 0x2, RZ ;  /* 0x000000024d087824 */ /* 0x040fe200078e00ff */
[----:B0-----:R-:W-:Y:S01]  /*0940*/  UIMAD UR36, UR28, UR13, URZ ;  /* 0x0000000d1c2472a4 */ /* 0x001fe2000f8e02ff */
[C---:B------:R-:W-:Y:S01]  /*0950*/  LOP3.LUT R73, R77.reuse, 0x80, RZ, 0xfc, !PT ;  /* 0x000000804d497812 */ /* 0x040fe200078efcff */
[----:B------:R-:W-:Y:S01]  /*0960*/  UIMAD.WIDE.U32 UR12, UR28, UR12, UR8 ;  /* 0x0000000c1c0c72a5 */ /* 0x000fe2000f8e0008 */
[C---:B------:R-:W-:Y:S01]  /*0970*/  LOP3.LUT R72, R77.reuse, 0xa0, RZ, 0xfc, !PT ;  /* 0x000000a04d487812 */ /* 0x040fe200078efcff */
[----:B-1----:R-:W-:Y:S01]  /*0980*/  UIMAD.WIDE.U32 UR32, UR28, UR16, UR8 ;  /* 0x000000101c2072a5 */ /* 0x002fe2000f8e0008 */
[C---:B------:R-:W-:Y:S01]  /*0990*/  LOP3.LUT R71, R77.reuse, 0xc0, RZ, 0xfc, !PT ;  /* 0x000000c04d477812 */ /* 0x040fe200078efcff */
[----:B------:R-:W-:Y:S01]  /*09a0*/  UIADD3 UR13, UPT, UPT, UR13, UR36, URZ ;  /* 0x000000240d0d7290 */ /* 0x000fe2000fffe0ff */
[C---:B------:R-:W-:Y:S01]  /*09b0*/  LOP3.LUT R70, R77.reuse, 0xe0, RZ, 0xfc, !PT ;  /* 0x000000e04d467812 */ /* 0x040fe200078efcff */
[----:B------:R-:W-:Y:S01]  /*09c0*/  UIMAD UR17, UR28, UR17, UR33 ;  /* 0x000000111c1172a4 */ /* 0x000fe2000f8e0221 */
[----:B------:R-:W-:Y:S01]  /*09d0*/  PRMT R19, RZ, 0x7610, R19 ;  /* 0x00007610ff137816 */ /* 0x000fe20000000013 */
[----:B--2---:R-:W-:Y:S01]  /*09e0*/  UIMAD.WIDE.U32 UR12, UR31, UR14, UR12 ;  /* 0x0000000e1f0c72a5 */ /* 0x004fe2000f8e000c */
[----:B------:R-:W-:Y:S01]  /*09f0*/  LOP3.LUT R69, R77, 0x100, RZ, 0xfc, !PT ;  /* 0x000001004d457812 */ /* 0x000fe200078efcff */
[----:B------:R-:W0:Y:S01]  /*0a00*/  LDCU.64 UR36, c[0x0][0x478] ;  /* 0x00008f00ff2477ac */ /* 0x000e220008000a00 */
[----:B------:R-:W-:-:S02]  /*0a10*/  PRMT R20, RZ, 0x7610, R20 ;  /* 0x00007610ff147816 */ /* 0x000fc40000000014 */
[----:B------:R-:W-:Y:S01]  /*0a20*/  PRMT R18, RZ, 0x7610, R18 ;  /* 0x00007610ff127816 */ /* 0x000fe20000000012 */
[----:B------:R-:W-:Y:S01]  /*0a30*/  UMOV UR16, UR32 ;  /* 0x0000002000107c82 */ /* 0x000fe20008000000 */
[C---:B------:R-:W-:Y:S01]  /*0a40*/  IADD3 R5, P0, PT, R77.reuse, UR12, RZ ;  /* 0x0000000c4d057c10 */ /* 0x040fe2000ff1e0ff */
[----:B------:R-:W-:Y:S01]  /*0a50*/  UIMAD.WIDE.U32 UR16, UR31, UR18, UR16 ;  /* 0x000000121f1072a5 */ /* 0x000fe2000f8e0010 */
[----:B------:R-:W-:Y:S01]  /*0a60*/  PRMT R15, RZ, 0x7610, R15 ;  /* 0x00007610ff0f7816 */ /* 0x000fe2000000000f */
[----:B---3--:R-:W-:Y:S01]  /*0a70*/  UIADD3 UR12, UPT, UPT, -UR29, UR30, URZ ;  /* 0x0000001e1d0c7290 */ /* 0x008fe2000fffe1ff */
[----:B------:R-:W-:Y:S01]  /*0a80*/  PRMT R17, RZ, 0x7610, R17 ;  /* 0x00007610ff117816 */ /* 0x000fe20000000011 */
[----:B------:R-:W-:Y:S01]  /*0a90*/  UIMAD UR19, UR31, UR19, UR17 ;  /* 0x000000131f1372a4 */ /* 0x000fe2000f8e0211 */
[C---:B------:R-:W-:Y:S01]  /*0aa0*/  LOP3.LUT R68, R77.reuse, 0x120, RZ, 0xfc, !PT ;  /* 0x000001204d447812 */ /* 0x040fe200078efcff */
[----:B------:R-:W-:Y:S01]  /*0ab0*/  UIMAD UR15, UR31, UR15, UR13 ;  /* 0x0000000f1f0f72a4 */ /* 0x000fe2000f8e020d */
[----:B------:R-:W-:-:S02]  /*0ac0*/  IADD3 R3, P1, PT, R77, UR16, RZ ;  /* 0x000000104d037c10 */ /* 0x000fc4000ff3e0ff */
[----:B------:R-:W-:Y:S02]  /*0ad0*/  PRMT R16, RZ, 0x7610, R16 ;  /* 0x00007610ff107816 */ /* 0x000fe40000000010 */
[C---:B------:R-:W-:Y:S02]  /*0ae0*/  LOP3.LUT R67, R77.reuse, 0x140, RZ, 0xfc, !PT ;  /* 0x000001404d437812 */ /* 0x040fe400078efcff */
[C---:B------:R-:W-:Y:S02]  /*0af0*/  LOP3.LUT R66, R77.reuse, 0x160, RZ, 0xfc, !PT ;  /* 0x000001604d427812 */ /* 0x040fe400078efcff */
[C---:B------:R-:W-:Y:S02]  /*0b00*/  LOP3.LUT R65, R77.reuse, 0x180, RZ, 0xfc, !PT ;  /* 0x000001804d417812 */ /* 0x040fe400078efcff */
[C---:B------:R-:W-:Y:S02]  /*0b10*/  LOP3.LUT R64, R77.reuse, 0x1a0, RZ, 0xfc, !PT ;  /* 0x000001a04d407812 */ /* 0x040fe400078efcff */
[----:B------:R-:W-:-:S02]  /*0b20*/  LOP3.LUT R63, R77, 0x1c0, RZ, 0xfc, !PT ;  /* 0x000001c04d3f7812 */ /* 0x000fc400078efcff */
[----:B------:R-:W-:Y:S02]  /*0b30*/  LOP3.LUT R62, R77, 0x1e0, RZ, 0xfc, !PT ;  /* 0x000001e04d3e7812 */ /* 0x000fe400078efcff */
[----:B------:R-:W-:Y:S02]  /*0b40*/  PRMT R21, RZ, 0x7610, R21 ;  /* 0x00007610ff157816 */ /* 0x000fe40000000015 */
[----:B------:R-:W-:Y:S02]  /*0b50*/  PRMT R22, RZ, 0x7610, R22 ;  /* 0x00007610ff167816 */ /* 0x000fe40000000016 */
[----:B------:R-:W-:Y:S02]  /*0b60*/  PRMT R23, RZ, 0x7610, R23 ;  /* 0x00007610ff177816 */ /* 0x000fe40000000017 */
[----:B------:R-:W-:Y:S02]  /*0b70*/  PRMT R24, RZ, 0x7610, R24 ;  /* 0x00007610ff187816 */ /* 0x000fe40000000018 */
[----:B------:R-:W-:-:S02]  /*0b80*/  PRMT R25, RZ, 0x7610, R25 ;  /* 0x00007610ff197816 */ /* 0x000fc40000000019 */
[----:B------:R-:W-:Y:S02]  /*0b90*/  PRMT R26, RZ, 0x7610, R26 ;  /* 0x00007610ff1a7816 */ /* 0x000fe4000000001a */
[----:B------:R-:W-:Y:S01]  /*0ba0*/  PRMT R27, RZ, 0x7610, R27 ;  /* 0x00007610ff1b7816 */ /* 0x000fe2000000001b */
[----:B------:R-:W-:Y:S01]  /*0bb0*/  BAR.SYNC.DEFER_BLOCKING 0x0 ;  /* 0x0000000000007b1d */ /* 0x000fe20000010000 */
[----:B------:R-:W-:Y:S02]  /*0bc0*/  ISETP.GE.AND P2, PT, R0, UR12, PT ;  /* 0x0000000c00007c0c */ /* 0x000fe4000bf46270 */
[----:B------:R-:W-:Y:S02]  /*0bd0*/  IADD3.X R10, PT, PT, RZ, UR19, RZ, P1, !PT ;  /* 0x00000013ff0a7c10 */ /* 0x000fe40008ffe4ff */
[C---:B0-----:R-:W-:Y:S01]  /*0be0*/  LEA R6, P1, R3.reuse, UR36, 0x1 ;  /* 0x0000002403067c11 */ /* 0x041fe2000f8208ff */
[----:B------:R-:W0:Y:S03]  /*0bf0*/  S2R R30, SR_LANEID ;  /* 0x00000000001e7919 */ /* 0x000e260000000000 */
[----:B------:R-:W-:Y:S01]  /*0c00*/  LEA.HI.X R7, R3, UR37, R10, 0x1, P1 ;  /* 0x0000002503077c11 */ /* 0x000fe200088f0c0a */
[----:B------:R-:W-:Y:S01]  /*0c10*/  UMOV UR32, 0x400 ;  /* 0x0000040000207882 */ /* 0x000fe20000000000 */
[----:B------:R-:W-:Y:S01]  /*0c20*/  ISETP.GE.AND P1, PT, R76, UR12, PT ;  /* 0x0000000c4c007c0c */ /* 0x000fe2000bf26270 */
[----:B------:R-:W1:Y:S01]  /*0c30*/  LDCU.64 UR16, c[0x0][0x490] ;  /* 0x00009200ff1077ac */ /* 0x000e620008000a00 */
[----:B------:R-:W-:-:S02]  /*0c40*/  ISETP.GE.AND P6, PT, R75, UR12, PT ;  /* 0x0000000c4b007c0c */ /* 0x000fc4000bfc6270 */
[----:B------:R-:W-:Y:S01]  /*0c50*/  @P2 LOP3.LUT R2, R2, 0x100, RZ, 0xfc, !PT ;  /* 0x0000010002022812 */ /* 0x000fe200078efcff */
[----:B------:R-:W2:Y:S01]  /*0c60*/  LDCU UR18, c[0x0][0x38c] ;  /* 0x00007180ff1277ac */ /* 0x000ea20008000800 */
[----:B------:R-:W-:Y:S02]  /*0c70*/  IADD3.X R14, PT, PT, RZ, UR15, RZ, P0, !PT ;  /* 0x0000000fff0e7c10 */ /* 0x000fe400087fe4ff */
[----:B------:R-:W-:Y:S01]  /*0c80*/  LOP3.LUT R2, R2, 0xffffff7f, RZ, 0xc0, !PT ;  /* 0xffffff7f02027812 */ /* 0x000fe200078ec0ff */
[----:B------:R-:W3:Y:S01]  /*0c90*/  LDCU.64 UR14, c[0x0][0x510] ;  /* 0x0000a200ff0e77ac */ /* 0x000ee20008000a00 */
[----:B----4-:R-:W-:Y:S02]  /*0ca0*/  LEA R4, P0, R5, UR38, 0x1 ;  /* 0x0000002605047c11 */ /* 0x010fe4000f8008ff */
[----:B------:R-:W-:Y:S02]  /*0cb0*/  ISETP.GE.AND P5, PT, R74, UR12, PT ;  /* 0x0000000c4a007c0c */ /* 0x000fe4000bfa6270 */
[----:B------:R-:W-:-:S02]  /*0cc0*/  @P1 LOP3.LUT R2, R2, 0x80, RZ, 0xfc, !PT ;  /* 0x0000008002021812 */ /* 0x000fc400078efcff */
[----:B------:R-:W-:Y:S02]  /*0cd0*/  LEA.HI.X R5, R5, UR39, R14, 0x1, P0 ;  /* 0x0000002705057c11 */ /* 0x000fe400080f0c0e */
[----:B------:R-:W-:Y:S02]  /*0ce0*/  LOP3.LUT R2, R2, 0xffffffbf, RZ, 0xc0, !PT ;  /* 0xffffffbf02027812 */ /* 0x000fe400078ec0ff */
[C---:B------:R-:W-:Y:S02]  /*0cf0*/  IADD3 R10, P0, PT, R8.reuse, UR22, RZ ;  /* 0x00000016080a7c10 */ /* 0x040fe4000ff1e0ff */
[----:B------:R-:W-:Y:S02]  /*0d00*/  IADD3 R8, P1, PT, R8, UR24, RZ ;  /* 0x0000001808087c10 */ /* 0x000fe4000ff3e0ff */
[----:B------:R-:W-:Y:S01]  /*0d10*/  @P6 LOP3.LUT R2, R2, 0x40, RZ, 0xfc, !PT ;  /* 0x0000004002026812 */ /* 0x000fe200078efcff */
[----:B------:R-:W4:Y:S01]  /*0d20*/  @!P5 LDG.E.U16 R15, desc[UR34][R12.64+0xc0] ;  /* 0x0000c0220c0fd981 */ /* 0x000f22000c1e1500 */
[----:B------:R-:W-:-:S02]  /*0d30*/  IADD3.X R9, PT, PT, RZ, UR25, RZ, P1, !PT ;  /* 0x00000019ff097c10 */ /* 0x000fc40008ffe4ff */
[----:B------:R-:W-:Y:S02]  /*0d40*/  ISETP.GE.AND P4, PT, R73, UR12, PT ;  /* 0x0000000c49007c0c */ /* 0x000fe4000bf86270 */
[C---:B------:R-:W-:Y:S02]  /*0d50*/  LOP3.LUT P1, RZ, R2.reuse, 0x100, RZ, 0xc0, !PT ;  /* 0x0000010002ff7812 */ /* 0x040fe4000782c0ff */
[----:B------:R-:W-:Y:S02]  /*0d60*/  LOP3.LUT R2, R2, 0xffffffdf, RZ, 0xc0, !PT ;  /* 0xffffffdf02027812 */ /* 0x000fe400078ec0ff */
[----:B------:R-:W-:Y:S02]  /*0d70*/  ISETP.GE.AND P3, PT, R72, UR12, PT ;  /* 0x0000000c48007c0c */ /* 0x000fe4000bf66270 */
[----:B------:R-:W-:Y:S02]  /*0d80*/  @P5 LOP3.LUT R2, R2, 0x20, RZ, 0xfc, !PT ;  /* 0x0000002002025812 */ /* 0x000fe400078efcff */
[----:B------:R-:W-:-:S02]  /*0d90*/  IADD3.X R11, PT, PT, RZ, UR23, RZ, P0, !PT ;  /* 0x00000017ff0b7c10 */ /* 0x000fc400087fe4ff */
[----:B------:R-:W-:Y:S01]  /*0da0*/  LOP3.LUT R2, R2, 0xffffffef, RZ, 0xc0, !PT ;  /* 0xffffffef02027812 */ /* 0x000fe200078ec0ff */
[----:B------:R-:W5:Y:S01]  /*0db0*/  @!P4 LDG.E.U16 R16, desc[UR34][R12.64+0x100] ;  /* 0x000100220c10c981 */ /* 0x000f62000c1e1500 */
[----:B------:R-:W-:Y:S02]  /*0dc0*/  ISETP.GE.AND P0, PT, R76, UR12, PT ;  /* 0x0000000c4c007c0c */ /* 0x000fe4000bf06270 */
[----:B------:R-:W-:Y:S02]  /*0dd0*/  @P4 LOP3.LUT R2, R2, 0x10, RZ, 0xfc, !PT ;  /* 0x0000001002024812 */ /* 0x000fe400078efcff */
[----:B------:R-:W-:Y:S01]  /*0de0*/  ISETP.GE.AND P2, PT, R71, UR12, PT ;  /* 0x0000000c47007c0c */ /* 0x000fe2000bf46270 */
[----:B------:R-:W2:Y:S01]  /*0df0*/  @!P3 LDG.E.U16 R17, desc[UR34][R12.64+0x140] ;  /* 0x000140220c11b981 */ /* 0x000ea2000c1e1500 */
[----:B------:R-:W-:Y:S02]  /*0e00*/  PRMT R3, RZ, 0x7610, R3 ;  /* 0x00007610ff037816 */ /* 0x000fe40000000003 */
[----:B------:R-:W-:-:S02]  /*0e10*/  LOP3.LUT R2, R2, 0xfffffff7, RZ, 0xc0, !PT ;  /* 0xfffffff702027812 */ /* 0x000fc400078ec0ff */
[----:B------:R-:W-:Y:S02]  /*0e20*/  PRMT R0, RZ, 0x7610, R0 ;  /* 0x00007610ff007816 */ /* 0x000fe40000000000 */
[----:B------:R-:W-:Y:S01]  /*0e30*/  @P3 LOP3.LUT R2, R2, 0x8, RZ, 0xfc, !PT ;  /* 0x0000000802023812 */ /* 0x000fe200078efcff */
[----:B------:R-:W3:Y:S01]  /*0e40*/  @!P0 LDG.E.U16 R3, desc[UR34][R12.64+0x40] ;  /* 0x000040220c038981 */ /* 0x000ee2000c1e1500 */
[----:B------:R-:W-:Y:S02]  /*0e50*/  ISETP.GE.AND P0, PT, R70, UR12, PT ;  /* 0x0000000c46007c0c */ /* 0x000fe4000bf06270 */
[----:B------:R-:W-:Y:S01]  /*0e60*/  LOP3.LUT R2, R2, 0xfffffffb, RZ, 0xc0, !PT ;  /* 0xfffffffb02027812 */ /* 0x000fe200078ec0ff */
[----:B------:R-:W4:Y:S01]  /*0e70*/  @!P1 LDG.E.U16 R0, desc[UR34][R12.64] ;  /* 0x000000220c009981 */ /* 0x000f22000c1e1500 */
[----:B------:R-:W-:Y:S02]  /*0e80*/  PRMT R14, RZ, 0x7610, R14 ;  /* 0x00007610ff0e7816 */ /* 0x000fe4000000000e */
[----:B------:R-:W-:Y:S01]  /*0e90*/  @P2 LOP3.LUT R2, R2, 0x4, RZ, 0xfc, !PT ;  /* 0x0000000402022812 */ /* 0x000fe200078efcff */
[----:B------:R-:W2:Y:S03]  /*0ea0*/  @!P2 LDG.E.U16 R18, desc[UR34][R12.64+0x180] ;  /* 0x000180220c12a981 */ /* 0x000ea6000c1e1500 */
[----:B------:R-:W-:Y:S01]  /*0eb0*/  LOP3.LUT R2, R2, 0xfffffffd, RZ, 0xc0, !PT ;  /* 0xfffffffd02027812 */ /* 0x000fe200078ec0ff */
[----:B------:R-:W5:Y:S03]  /*0ec0*/  @!P6 LDG.E.U16 R14, desc[UR34][R12.64+0x80] ;  /* 0x000080220c0ee981 */ /* 0x000f66000c1e1500 */
[----:B------:R-:W-:Y:S01]  /*0ed0*/  @P0 LOP3.LUT R2, R2, 0x2, RZ, 0xfc, !PT ;  /* 0x0000000202020812 */ /* 0x000fe200078efcff */
[----:B------:R-:W2:Y:S01]  /*0ee0*/  @!P0 LDG.E.U16 R19, desc[UR34][R12.64+0x1c0] ;  /* 0x0001c0220c138981 */ /* 0x000ea2000c1e1500 */
[----:B------:R-:W-:-:S02]  /*0ef0*/  ISETP.GE.AND P0, PT, R69, UR12, PT ;  /* 0x0000000c45007c0c */ /* 0x000fc4000bf06270 */
[----:B------:R-:W-:Y:S02]  /*0f00*/  LOP3.LUT R2, R2, 0xfffffffe, RZ, 0xc0, !PT ;  /* 0xfffffffe02027812 */ /* 0x000fe400078ec0ff */
[----:B------:R-:W-:Y:S02]  /*0f10*/  ISETP.GE.AND P1, PT, R67, UR12, PT ;  /* 0x0000000c43007c0c */ /* 0x000fe4000bf26270 */
[----:B------:R-:W-:Y:S02]  /*0f20*/  ISETP.GE.AND P2, PT, R66, UR12, PT ;  /* 0x0000000c42007c0c */ /* 0x000fe4000bf46270 */
[----:B------:R-:W-:-:S05]  /*0f30*/  ISETP.GE.AND P3, PT, R65, UR12, PT ;  /* 0x0000000c41007c0c */ /* 0x000fca000bf66270 */
[----:B------:R-:W-:Y:S01]  /*0f40*/  @P0 LOP3.LUT R2, R2, 0x1, RZ, 0xfc, !PT ;  /* 0x0000000102020812 */ /* 0x000fe200078efcff */
[----:B------:R-:W2:Y:S01]  /*0f50*/  @!P0 LDG.E.U16 R20, desc[UR34][R12.64+0x200] ;  /* 0x000200220c148981 */ /* 0x000ea2000c1e1500 */
[----:B------:R-:W-:Y:S02]  /*0f60*/  ISETP.GE.AND P0, PT, R68, UR12, PT ;  /* 0x0000000c44007c0c */ /* 0x000fe4000bf06270 */
[----:B------:R-:W-:Y:S01]  /*0f70*/  ISETP.GE.AND P4, PT, R64, UR12, PT ;  /* 0x0000000c40007c0c */ /* 0x000fe2000bf86270 */
[----:B------:R-:W2:Y:S01]  /*0f80*/  @!P1 LDG.E.U16 R22, desc[UR34][R12.64+0x280] ;  /* 0x000280220c169981 */ /* 0x000ea2000c1e1500 */
[----:B------:R-:W-:Y:S02]  /*0f90*/  ISETP.GE.AND P5, PT, R63, UR12, PT ;  /* 0x0000000c3f007c0c */ /* 0x000fe4000bfa6270 */
[----:B------:R-:W-:Y:S01]  /*0fa0*/  ISETP.GE.AND P6, PT, R62, UR12, PT ;  /* 0x0000000c3e007c0c */ /* 0x000fe2000bfc6270 */
[----:B------:R-:W2:Y:S04]  /*0fb0*/  @!P2 LDG.E.U16 R23, desc[UR34][R12.64+0x2c0] ;  /* 0x0002c0220c17a981 */ /* 0x000ea8000c1e1500 */
[----:B------:R-:W2:Y:S04]  /*0fc0*/  @!P3 LDG.E.U16 R24, desc[UR34][R12.64+0x300] ;  /* 0x000300220c18b981 */ /* 0x000ea8000c1e1500 */
[----:B------:R-:W2:Y:S04]  /*0fd0*/  @!P0 LDG.E.U16 R21, desc[UR34][R12.64+0x240] ;  /* 0x000240220c158981 */ /* 0x000ea8000c1e1500 */
[----:B------:R-:W2:Y:S04]  /*0fe0*/  @!P4 LDG.E.U16 R25, desc[UR34][R12.64+0x340] ;  /* 0x000340220c19c981 */ /* 0x000ea8000c1e1500 */
[----:B------:R-:W2:Y:S04]  /*0ff0*/  @!P5 LDG.E.U16 R26, desc[UR34][R12.64+0x380] ;  /* 0x000380220c1ad981 */ /* 0x000ea8000c1e1500 */
[----:B------:R1:W2:Y:S01]  /*1000*/  @!P6 LDG.E.U16 R27, desc[UR34][R12.64+0x3c0] ;  /* 0x0003c0220c1be981 */ /* 0x0002a2000c1e1500 */
[----:B------:R-:W1:Y:S01]  /*1010*/  S2UR UR12, SR_CgaCtaId ;  /* 0x00000000000c79c3 */ /* 0x000e620000008800 */
[----:B0-----:R-:W-:-:S05]  /*1020*/  IMAD.IADD R28, R78, 0x1, R30 ;  /* 0x000000014e1c7824 */ /* 0x001fca00078e021e */
[C---:B------:R-:W-:Y:S01]  /*1030*/  LEA.HI.SX32 R29, R28.reuse, R28, 0x1b ;  /* 0x0000001c1c1d7211 */ /* 0x040fe200078fdaff */
[C---:B-1----:R-:W-:Y:S01]  /*1040*/  VIADD R13, R28.reuse, 0x60 ;  /* 0x000000601c0d7836 */ /* 0x042fe20000000000 */
[----:B------:R-:W-:-:S04]  /*1050*/  IADD3 R31, PT, PT, R28, 0x40, RZ ;  /* 0x000000401c1f7810 */ /* 0x000fc80007ffe0ff */
[----:B------:R-:W-:Y:S01]  /*1060*/  LEA.HI.SX32 R13, R13, R28, 0x1b ;  /* 0x0000001c0d0d7211 */ /* 0x000fe200078fdaff */
[----:B------:R-:W-:Y:S01]  /*1070*/  ULEA UR32, UR12, UR32, 0x18 ;  /* 0x000000200c207291 */ /* 0x000fe2000f8ec0ff */
[C---:B------:R-:W-:Y:S01]  /*1080*/  IADD3 R33, PT, PT, R28.reuse, 0x80, RZ ;  /* 0x000000801c217810 */ /* 0x040fe20007ffe0ff */
[----:B------:R-:W0:Y:S04]  /*1090*/  LDCU.64 UR12, c[0x0][0x508] ;  /* 0x0000a100ff0c77ac */ /* 0x000e280008000a00 */
[----:B------:R-:W-:Y:S02]  /*10a0*/  LEA R152, R29, UR32, 0x1 ;  /* 0x000000201d987c11 */ /* 0x000fe4000f8e08ff */
[C---:B------:R-:W-:Y:S02]  /*10b0*/  IADD3 R29, PT, PT, R28.reuse, 0x20, RZ ;  /* 0x000000201c1d7810 */ /* 0x040fe40007ffe0ff */
[----:B------:R-:W-:-:S02]  /*10c0*/  IADD3 R35, PT, PT, R28, 0xa0, RZ ;  /* 0x000000a01c237810 */ /* 0x000fc40007ffe0ff */
[-C--:B------:R-:W-:Y:S02]  /*10d0*/  LEA.HI.SX32 R29, R29, R28.reuse, 0x1b ;  /* 0x0000001c1d1d7211 */ /* 0x080fe400078fdaff */
[----:B------:R-:W-:Y:S01]  /*10e0*/  LEA R149, R13, UR32, 0x1 ;  /* 0x000000200d957c11 */ /* 0x000fe2000f8e08ff */
[----:B------:R-:W-:Y:S01]  /*10f0*/  VIADD R13, R28, 0xc0 ;  /* 0x000000c01c0d7836 */ /* 0x000fe20000000000 */
[-C--:B------:R-:W-:Y:S02]  /*1100*/  LEA.HI.SX32 R31, R31, R28.reuse, 0x1b ;  /* 0x0000001c1f1f7211 */ /* 0x080fe400078fdaff */
[-C--:B------:R-:W-:Y:S02]  /*1110*/  LEA.HI.SX32 R33, R33, R28.reuse, 0x1b ;  /* 0x0000001c21217211 */ /* 0x080fe400078fdaff */
[----:B------:R-:W-:Y:S02]  /*1120*/  LEA.HI.SX32 R35, R35, R28, 0x1b ;  /* 0x0000001c23237211 */ /* 0x000fe400078fdaff */
[----:B------:R-:W-:-:S02]  /*1130*/  LEA R151, R29, UR32, 0x1 ;  /* 0x000000201d977c11 */ /* 0x000fc4000f8e08ff */
[----:B------:R-:W-:Y:S02]  /*1140*/  LEA R150, R31, UR32, 0x1 ;  /* 0x000000201f967c11 */ /* 0x000fe4000f8e08ff */
[C---:B------:R-:W-:Y:S02]  /*1150*/  IADD3 R29, PT, PT, R28.reuse, 0xe0, RZ ;  /* 0x000000e01c1d7810 */ /* 0x040fe40007ffe0ff */
[----:B------:R-:W-:Y:S02]  /*1160*/  LEA.HI.SX32 R13, R13, R28, 0x1b ;  /* 0x0000001c0d0d7211 */ /* 0x000fe400078fdaff */
[----:B------:R-:W-:Y:S01]  /*1170*/  LEA R148, R33, UR32, 0x1 ;  /* 0x0000002021947c11 */ /* 0x000fe2000f8e08ff */
[C---:B------:R-:W-:Y:S01]  /*1180*/  VIADD R33, R28.reuse, 0x120 ;  /* 0x000001201c217836 */ /* 0x040fe20000000000 */
[----:B------:R-:W-:Y:S02]  /*1190*/  LEA R147, R35, UR32, 0x1 ;  /* 0x0000002023937c11 */ /* 0x000fe4000f8e08ff */
[----:B------:R-:W-:-:S02]  /*11a0*/  IADD3 R31, PT, PT, R28, 0x100, RZ ;  /* 0x000001001c1f7810 */ /* 0x000fc40007ffe0ff */
[-C--:B------:R-:W-:Y:S02]  /*11b0*/  LEA.HI.SX32 R29, R29, R28.reuse, 0x1b ;  /* 0x0000001c1d1d7211 */ /* 0x080fe400078fdaff */
[C---:B------:R-:W-:Y:S02]  /*11c0*/  IADD3 R35, PT, PT, R28.reuse, 0x140, RZ ;  /* 0x000001401c237810 */ /* 0x040fe40007ffe0ff */
[----:B------:R-:W-:Y:S01]  /*11d0*/  LEA R146, R13, UR32, 0x1 ;  /* 0x000000200d927c11 */ /* 0x000fe2000f8e08ff */
[C---:B------:R-:W-:Y:S01]  /*11e0*/  VIADD R13, R28.reuse, 0x180 ;  /* 0x000001801c0d7836 */ /* 0x040fe20000000000 */
[-C--:B------:R-:W-:Y:S02]  /*11f0*/  LEA.HI.SX32 R31, R31, R28.reuse, 0x1b ;  /* 0x0000001c1f1f7211 */ /* 0x080fe400078fdaff */
[-C--:B------:R-:W-:Y:S02]  /*1200*/  LEA.HI.SX32 R33, R33, R28.reuse, 0x1b ;  /* 0x0000001c21217211 */ /* 0x080fe400078fdaff */
[----:B------:R-:W-:Y:S01]  /*1210*/  LEA R145, R29, UR32, 0x1 ;  /* 0x000000201d917c11 */ /* 0x000fe2000f8e08ff */
[----:B------:R-:W-:Y:S01]  /*1220*/  VIADD R29, R28, 0x1e0 ;  /* 0x000001e01c1d7836 */ /* 0x000fe20000000000 */
[----:B------:R-:W-:-:S02]  /*1230*/  LEA.HI.SX32 R35, R35, R28, 0x1b ;  /* 0x0000001c23237211 */ /* 0x000fc400078fdaff */
[----:B------:R-:W-:Y:S02]  /*1240*/  P2R R36, PR, RZ, 0x1 ;  /* 0x00000001ff247803 */ /* 0x000fe40000000000 */
[----:B------:R-:W-:Y:S02]  /*1250*/  LOP3.LUT P0, RZ, R2, 0x1, RZ, 0xc0, !PT ;  /* 0x0000000102ff7812 */ /* 0x000fe4000780c0ff */
[----:B------:R-:W-:Y:S02]  /*1260*/  LEA R144, R31, UR32, 0x1 ;  /* 0x000000201f907c11 */ /* 0x000fe4000f8e08ff */
[----:B------:R-:W-:Y:S02]  /*1270*/  LEA.HI.SX32 R13, R13, R28, 0x1b ;  /* 0x0000001c0d0d7211 */ /* 0x000fe400078fdaff */
[----:B------:R-:W-:Y:S02]  /*1280*/  LEA R142, R33, UR32, 0x1 ;  /* 0x00000020218e7c11 */ /* 0x000fe4000f8e08ff */
[----:B------:R-:W-:-:S02]  /*1290*/  LEA R140, R35, UR32, 0x1 ;  /* 0x00000020238c7c11 */ /* 0x000fc4000f8e08ff */
[----:B------:R-:W-:Y:S02]  /*12a0*/  LEA.HI.SX32 R29, R29, R28, 0x1b ;  /* 0x0000001c1d1d7211 */ /* 0x000fe400078fdaff */
[----:B------:R-:W-:Y:S02]  /*12b0*/  P2R R37, PR, RZ, 0x1 ;  /* 0x00000001ff257803 */ /* 0x000fe40000000000 */
[----:B------:R-:W-:Y:S02]  /*12c0*/  LEA R136, R13, UR32, 0x1 ;  /* 0x000000200d887c11 */ /* 0x000fe4000f8e08ff */
[----:B------:R-:W-:Y:S02]  /*12d0*/  LOP3.LUT P0, RZ, R2, 0x2, RZ, 0xc0, !PT ;  /* 0x0000000202ff7812 */ /* 0x000fe4000780c0ff */
[----:B------:R-:W-:Y:S02]  /*12e0*/  LEA R130, R29, UR32, 0x1 ;  /* 0x000000201d827c11 */ /* 0x000fe4000f8e08ff */
        /* <DEDUP_REMOVED lines=15> */
[----:B----4-:R-:W-:Y:S04]  /*13e0*/  STS.U16 [R152], R0 ;  /* 0x0000000098007388 */ /* 0x010fe80000000400 */
[----:B---3--:R1:W-:Y:S04]  /*13f0*/  STS.U16 [R151+0x40], R3 ;  /* 0x0000400397007388 */ /* 0x0083e80000000400 */
[----:B-----5:R-:W-:Y:S04]  /*1400*/  STS.U16 [R150+0x80], R14 ;  /* 0x0000800e96007388 */ /* 0x020fe80000000400 */
[----:B------:R3:W-:Y:S01]  /*1410*/  STS.U16 [R149+0xc0], R15 ;  /* 0x0000c00f95007388 */ /* 0x0007e20000000400 */
[----:B-1----:R-:W-:-:S03]  /*1420*/  IADD3 R3, PT, PT, R28, 0x160, RZ ;  /* 0x000001601c037810 */ /* 0x002fc60007ffe0ff */
[----:B------:R-:W-:Y:S01]  /*1430*/  STS.U16 [R148+0x100], R16 ;  /* 0x0001001094007388 */ /* 0x000fe20000000400 */
[----:B------:R-:W-:-:S03]  /*1440*/  LEA.HI.SX32 R3, R3, R28, 0x1b ;  /* 0x0000001c03037211 */ /* 0x000fc600078fdaff */
[----:B--2---:R1:W-:Y:S01]  /*1450*/  STS.U16 [R147+0x140], R17 ;  /* 0x0001401193007388 */ /* 0x0043e20000000400 */
[----:B---3--:R-:W-:-:S03]  /*1460*/  IADD3 R15, PT, PT, R28, 0x1a0, RZ ;  /* 0x000001a01c0f7810 */ /* 0x008fc60007ffe0ff */
[----:B------:R-:W-:Y:S01]  /*1470*/  STS.U16 [R146+0x180], R18 ;  /* 0x0001801292007388 */ /* 0x000fe20000000400 */
[-C--:B------:R-:W-:Y:S02]  /*1480*/  LEA.HI.SX32 R15, R15, R28.reuse, 0x1b ;  /* 0x0000001c0f0f7211 */ /* 0x080fe400078fdaff */
[----:B-1----:R-:W-:Y:S01]  /*1490*/  IADD3 R17, PT, PT, R28, 0x1c0, RZ ;  /* 0x000001c01c117810 */ /* 0x002fe20007ffe0ff */
[----:B------:R-:W-:Y:S01]  /*14a0*/  STS.U16 [R145+0x1c0], R19 ;  /* 0x0001c01391007388 */ /* 0x000fe20000000400 */
[----:B------:R-:W-:Y:S02]  /*14b0*/  LEA R138, R3, UR32, 0x1 ;  /* 0x00000020038a7c11 */ /* 0x000fe4000f8e08ff */
[----:B------:R-:W-:Y:S01]  /*14c0*/  LEA.HI.SX32 R17, R17, R28, 0x1b ;  /* 0x0000001c11117211 */ /* 0x000fe200078fdaff */
[----:B------:R-:W-:Y:S01]  /*14d0*/  STS.U16 [R144+0x200], R20 ;  /* 0x0002001490007388 */ /* 0x000fe20000000400 */
[----:B------:R-:W-:Y:S02]  /*14e0*/  LEA R134, R15, UR32, 0x1 ;  /* 0x000000200f867c11 */ /* 0x000fe4000f8e08ff */
[----:B------:R-:W-:Y:S01]  /*14f0*/  LEA R132, R17, UR32, 0x1 ;  /* 0x0000002011847c11 */ /* 0x000fe2000f8e08ff */
[----:B------:R-:W-:Y:S01]  /*1500*/  IMAD R28, R30, 0xf, R28 ;  /* 0x0000000f1e1c7824 */ /* 0x000fe200078e021c */
[----:B------:R1:W-:Y:S04]  /*1510*/  STS.U16 [R142+0x240], R21 ;  /* 0x000240158e007388 */ /* 0x0003e80000000400 */
        /* <DEDUP_REMOVED lines=39> */
[----:B------:R-:W-:Y:S02]  /*1790*/  LEA R127, R28, UR32, 0x1 ;  /* 0x000000201c7f7c11 */ /* 0x000fe4000f8e08ff */
[----:B------:R-:W-:-:S02]  /*17a0*/  LEA R111, R13, UR32, 0x1 ;  /* 0x000000200d6f7c11 */ /* 0x000fc4000f8e08ff */
[----:B------:R-:W-:Y:S01]  /*17b0*/  LEA R165, R15, UR32, 0x1 ;  /* 0x000000200fa57c11 */ /* 0x000fe2000f8e08ff */
[----:B------:R-:W-:Y:S01]  /*17c0*/  LDS.U16 R34, [R127] ;  /* 0x000000007f227984 */ /* 0x000fe20000000400 */
        /* <DEDUP_REMOVED lines=27> */
[----:B------:R-:W-:Y:S01]  /*1980*/  PRMT R0, RZ, 0x7610, R0 ;  /* 0x00007610ff007816 */ /* 0x000fe20000000000 */
[----:B------:R-:W-:Y:S01]  /*1990*/  BAR.SYNC.DEFER_BLOCKING 0x0 ;  /* 0x0000000000007b1d */ /* 0x000fe20000010000 */
[----:B------:R-:W-:-:S05]  /*19a0*/  PRMT R14, RZ, 0x7610, R14 ;  /* 0x00007610ff0e7816 */ /* 0x000fca000000000e */
[----:B------:R-:W2:Y:S01]  /*19b0*/  @!P0 LDG.E.U16 R0, desc[UR34][R10.64] ;  /* 0x000000220a008981 */ /* 0x000ea2000c1e1500 */
[----:B------:R-:W-:-:S13]  /*19c0*/  ISETP.NE.AND P0, PT, R44, RZ, PT ;  /* 0x000000ff2c00720c */ /* 0x000fda0003f05270 */
        /* <DEDUP_REMOVED lines=58> */
[----:B--2---:R1:W-:Y:S04]  /*1d70*/  STS.U16 [R152], R0 ;  /* 0x0000000098007388 */ /* 0x0043e80000000400 */
[----:B---3--:R-:W-:Y:S04]  /*1d80*/  STS.U16 [R151+0x40], R12 ;  /* 0x0000400c97007388 */ /* 0x008fe80000000400 */
[----:B----4-:R-:W-:Y:S04]  /*1d90*/  STS.U16 [R150+0x80], R14 ;  /* 0x0000800e96007388 */ /* 0x010fe80000000400 */
[----:B-----5:R-:W-:Y:S04]  /*1da0*/  STS.U16 [R149+0xc0], R16 ;  /* 0x0000c01095007388 */ /* 0x020fe80000000400 */
[----:B------:R-:W-:Y:S04]  /*1db0*/  STS.U16 [R148+0x100], R18 ;  /* 0x0001001294007388 */ /* 0x000fe80000000400 */
[----:B------:R2:W-:Y:S04]  /*1dc0*/  STS.U16 [R147+0x140], R46 ;  /* 0x0001402e93007388 */ /* 0x0005e80000000400 */
[----:B------:R3:W-:Y:S04]  /*1dd0*/  STS.U16 [R146+0x180], R48 ;  /* 0x0001803092007388 */ /* 0x0007e80000000400 */
[----:B------:R4:W-:Y:S04]  /*1de0*/  STS.U16 [R145+0x1c0], R49 ;  /* 0x0001c03191007388 */ /* 0x0009e80000000400 */
[----:B------:R5:W-:Y:S04]  /*1df0*/  STS.U16 [R144+0x200], R50 ;  /* 0x0002003290007388 */ /* 0x000be80000000400 */
[----:B------:R0:W-:Y:S04]  /*1e00*/  STS.U16 [R142+0x240], R51 ;  /* 0x000240338e007388 */ /* 0x0001e80000000400 */
        /* <DEDUP_REMOVED lines=23> */
[----:B-1----:R-:W-:Y:S01]  /*1f80*/  PRMT R0, RZ, 0x7610, R0 ;  /* 0x00007610ff007816 */ /* 0x002fe20000000000 */
[----:B------:R-:W-:Y:S06]  /*1f90*/  BAR.SYNC.DEFER_BLOCKING 0x0 ;  /* 0x0000000000007b1d */ /* 0x000fec0000010000 */
        /* <DEDUP_REMOVED lines=20> */
[----:B------:R-:W-:Y:S02]  /*20e0*/  PRMT R47, RZ, 0x7610, R47 ;  /* 0x00007610ff2f7816 */ /* 0x000fe4000000002f */
[----:B---3--:R-:W-:Y:S02]  /*20f0*/  PRMT R48, RZ, 0x7610, R48 ;  /* 0x00007610ff307816 */ /* 0x008fe40000000030 */
[----:B----4-:R-:W-:Y:S02]  /*2100*/  PRMT R49, RZ, 0x7610, R49 ;  /* 0x00007610ff317816 */ /* 0x010fe40000000031 */
[----:B-----5:R-:W-:Y:S02]  /*2110*/  PRMT R50, RZ, 0x7610, R50 ;  /* 0x00007610ff327816 */ /* 0x020fe40000000032 */
[----:B0-----:R-:W-:Y:S01]  /*2120*/  PRMT R51, RZ, 0x7610, R51 ;  /* 0x00007610ff337816 */ /* 0x001fe20000000033 */
[----:B------:R-:W3:Y:S04]  /*2130*/  @!P1 LDG.E.U16 R48, desc[UR34][R8.64+0x280] ;  /* 0x0002802208309981 */ /* 0x000ee8000c1e1500 */
[----:B------:R-:W4:Y:S01]  /*2140*/  @!P0 LDG.E.U16 R46, desc[UR34][R8.64+0x200] ;  /* 0x00020022082e8981 */ /* 0x000f22000c1e1500 */
[----:B------:R-:W-:-:S02]  /*2150*/  ISETP.NE.AND P0, PT, R86, RZ, PT ;  /* 0x000000ff5600720c */ /* 0x000fc40003f05270 */
[----:B------:R-:W-:Y:S01]  /*2160*/  PRMT R52, RZ, 0x7610, R52 ;  /* 0x00007610ff347816 */ /* 0x000fe20000000034 */
[----:B------:R-:W5:Y:S01]  /*2170*/  @!P2 LDG.E.U16 R49, desc[UR34][R8.64+0x2c0] ;  /* 0x0002c0220831a981 */ /* 0x000f62000c1e1500 */
[----:B------:R-:W-:-:S03]  /*2180*/  PRMT R53, RZ, 0x7610, R53 ;  /* 0x00007610ff357816 */ /* 0x000fc60000000035 */
[----:B------:R-:W5:Y:S04]  /*2190*/  @!P3 LDG.E.U16 R50, desc[UR34][R8.64+0x300] ;  /* 0x000300220832b981 */ /* 0x000f68000c1e1500 */
[----:B------:R-:W5:Y:S04]  /*21a0*/  @!P4 LDG.E.U16 R51, desc[UR34][R8.64+0x340] ;  /* 0x000340220833c981 */ /* 0x000f68000c1e1500 */
[----:B------:R-:W3:Y:S04]  /*21b0*/  @!P0 LDG.E.U16 R47, desc[UR34][R8.64+0x240] ;  /* 0x00024022082f8981 */ /* 0x000ee8000c1e1500 */
[----:B------:R-:W5:Y:S04]  /*21c0*/  @!P5 LDG.E.U16 R52, desc[UR34][R8.64+0x380] ;  /* 0x000380220834d981 */ /* 0x000f68000c1e1500 */
[----:B------:R0:W5:Y:S01]  /*21d0*/  @!P6 LDG.E.U16 R53, desc[UR34][R8.64+0x3c0] ;  /* 0x0003c0220835e981 */ /* 0x000162000c1e1500 */
        /* <DEDUP_REMOVED lines=18> */
[----:B0-----:R-:W-:Y:S02]  /*2300*/  PRMT R8, RZ, 0x7610, R8 ;  /* 0x00007610ff087816 */ /* 0x001fe40000000008 */
[----:B------:R-:W-:Y:S01]  /*2310*/  PRMT R9, RZ, 0x7610, R9 ;  /* 0x00007610ff097816 */ /* 0x000fe20000000009 */
[----:B------:R0:W-:Y:S04]  /*2320*/  STS.U16 [R152], R0 ;  /* 0x0000000098007388 */ /* 0x0001e80000000400 */
[----:B------:R1:W-:Y:S04]  /*2330*/  STS.U16 [R151+0x40], R35 ;  /* 0x0000402397007388 */ /* 0x0003e80000000400 */
[----:B------:R1:W-:Y:S04]  /*2340*/  STS.U16 [R150+0x80], R36 ;  /* 0x0000802496007388 */ /* 0x0003e80000000400 */
[----:B------:R1:W-:Y:S04]  /*2350*/  STS.U16 [R149+0xc0], R37 ;  /* 0x0000c02595007388 */ /* 0x0003e80000000400 */
[----:B------:R1:W-:Y:S04]  /*2360*/  STS.U16 [R148+0x100], R38 ;  /* 0x0001002694007388 */ /* 0x0003e80000000400 */
[----:B------:R1:W-:Y:S04]  /*2370*/  STS.U16 [R147+0x140], R39 ;  /* 0x0001402793007388 */ /* 0x0003e80000000400 */
[----:B------:R1:W-:Y:S04]  /*2380*/  STS.U16 [R146+0x180], R44 ;  /* 0x0001802c92007388 */ /* 0x0003e80000000400 */
[----:B--2---:R2:W-:Y:S04]  /*2390*/  STS.U16 [R145+0x1c0], R45 ;  /* 0x0001c02d91007388 */ /* 0x0045e80000000400 */
[----:B----4-:R4:W-:Y:S04]  /*23a0*/  STS.U16 [R144+0x200], R46 ;  /* 0x0002002e90007388 */ /* 0x0109e80000000400 */
[----:B---3--:R-:W-:Y:S04]  /*23b0*/  STS.U16 [R142+0x240], R47 ;  /* 0x0002402f8e007388 */ /* 0x008fe80000000400 */
[----:B------:R-:W-:Y:S04]  /*23c0*/  STS.U16 [R140+0x280], R48 ;  /* 0x000280308c007388 */ /* 0x000fe80000000400 */
[----:B-----5:R-:W-:Y:S04]  /*23d0*/  STS.U16 [R138+0x2c0], R49 ;  /* 0x0002c0318a007388 */ /* 0x020fe80000000400 */
[----:B------:R3:W-:Y:S04]  /*23e0*/  STS.U16 [R136+0x300], R50 ;  /* 0x0003003288007388 */ /* 0x0007e80000000400 */
        /* <DEDUP_REMOVED lines=44> */
[----:B--2---:R-:W-:Y:S02]  /*26b0*/  PRMT R45, RZ, 0x7610, R45 ;  /* 0x00007610ff2d7816 */ /* 0x004fe4000000002d */
[----:B----4-:R-:W-:Y:S02]  /*26c0*/  PRMT R46, RZ, 0x7610, R46 ;  /* 0x00007610ff2e7816 */ /* 0x010fe4000000002e */
[----:B---3--:R-:W-:Y:S02]  /*26d0*/  PRMT R50, RZ, 0x7610, R50 ;  /* 0x00007610ff327816 */ /* 0x008fe40000000032 */
[----:B------:R-:W-:Y:S02]  /*26e0*/  PRMT R79, RZ, 0x7610, R79 ;  /* 0x00007610ff4f7816 */ /* 0x000fe4000000004f */
[----:B------:R-:W-:Y:S01]  /*26f0*/  PRMT R82, RZ, 0x7610, R82 ;  /* 0x00007610ff527816 */ /* 0x000fe20000000052 */
[----:B------:R-:W2:Y:S04]  /*2700*/  @!P1 LDG.E.U16 R46, desc[UR34][R4.64+0x280] ;  /* 0x00028022042e9981 */ /* 0x000ea8000c1e1500 */
[----:B------:R-:W3:Y:S01]  /*2710*/  @!P0 LDG.E.U16 R44, desc[UR34][R4.64+0x200] ;  /* 0x00020022042c8981 */ /* 0x000ee2000c1e1500 */
[----:B------:R-:W-:-:S02]  /*2720*/  ISETP.NE.AND P0, PT, R94, RZ, PT ;  /* 0x000000ff5e00720c */ /* 0x000fc40003f05270 */
[----:B------:R-:W-:Y:S01]  /*2730*/  PRMT R83, RZ, 0x7610, R83 ;  /* 0x00007610ff537816 */ /* 0x000fe20000000053 */
[----:B------:R-:W4:Y:S01]  /*2740*/  @!P2 LDG.E.U16 R50, desc[UR34][R4.64+0x2c0] ;  /* 0x0002c0220432a981 */ /* 0x000f22000c1e1500 */
[----:B------:R-:W-:-:S03]  /*2750*/  PRMT R84, RZ, 0x7610, R84 ;  /* 0x00007610ff547816 */ /* 0x000fc60000000054 */
[----:B------:R-:W4:Y:S04]  /*2760*/  @!P3 LDG.E.U16 R79, desc[UR34][R4.64+0x300] ;  /* 0x00030022044fb981 */ /* 0x000f28000c1e1500 */
[----:B------:R-:W4:Y:S04]  /*2770*/  @!P4 LDG.E.U16 R82, desc[UR34][R4.64+0x340] ;  /* 0x000340220452c981 */ /* 0x000f28000c1e1500 */
[----:B------:R-:W2:Y:S04]  /*2780*/  @!P0 LDG.E.U16 R45, desc[UR34][R4.64+0x240] ;  /* 0x00024022042d8981 */ /* 0x000ea8000c1e1500 */
[----:B------:R-:W4:Y:S04]  /*2790*/  @!P5 LDG.E.U16 R83, desc[UR34][R4.64+0x380] ;  /* 0x000380220453d981 */ /* 0x000f28000c1e1500 */
[----:B------:R-:W4:Y:S01]  /*27a0*/  @!P6 LDG.E.U16 R84, desc[UR34][R4.64+0x3c0] ;  /* 0x0003c0220454e981 */ /* 0x000f22000c1e1500 */
        /* <DEDUP_REMOVED lines=20> */
[----:B------:R-:W-:Y:S01]  /*28f0*/  PRMT R93, RZ, 0x7610, R93 ;  /* 0x00007610ff5d7816 */ /* 0x000fe2000000005d */
[----:B-----5:R-:W-:Y:S04]  /*2900*/  STS.U16 [R152], R0 ;  /* 0x0000000098007388 */ /* 0x020fe80000000400 */
[----:B------:R-:W-:Y:S04]  /*2910*/  STS.U16 [R151+0x40], R8 ;  /* 0x0000400897007388 */ /* 0x000fe80000000400 */
[----:B------:R-:W-:Y:S04]  /*2920*/  STS.U16 [R150+0x80], R9 ;  /* 0x0000800996007388 */ /* 0x000fe80000000400 */
[----:B------:R-:W-:Y:S04]  /*2930*/  STS.U16 [R149+0xc0], R35 ;  /* 0x0000c02395007388 */ /* 0x000fe80000000400 */
[----:B------:R-:W-:Y:S04]  /*2940*/  STS.U16 [R148+0x100], R36 ;  /* 0x0001002494007388 */ /* 0x000fe80000000400 */
[----:B------:R-:W-:Y:S04]  /*2950*/  STS.U16 [R147+0x140], R37 ;  /* 0x0001402593007388 */ /* 0x000fe80000000400 */
[----:B------:R-:W-:Y:S04]  /*2960*/  STS.U16 [R146+0x180], R38 ;  /* 0x0001802692007388 */ /* 0x000fe80000000400 */
[----:B------:R-:W-:Y:S04]  /*2970*/  STS.U16 [R145+0x1c0], R39 ;  /* 0x0001c02791007388 */ /* 0x000fe80000000400 */
[----:B---3--:R-:W-:Y:S04]  /*2980*/  STS.U16 [R144+0x200], R44 ;  /* 0x0002002c90007388 */ /* 0x008fe80000000400 */
[----:B--2---:R-:W-:Y:S04]  /*2990*/  STS.U16 [R142+0x240], R45 ;  /* 0x0002402d8e007388 */ /* 0x004fe80000000400 */
[----:B------:R-:W-:Y:S04]  /*29a0*/  STS.U16 [R140+0x280], R46 ;  /* 0x0002802e8c007388 */ /* 0x000fe80000000400 */
[----:B----4-:R-:W-:Y:S04]  /*29b0*/  STS.U16 [R138+0x2c0], R50 ;  /* 0x0002c0328a007388 */ /* 0x010fe80000000400 */
[----:B------:R-:W-:Y:S04]  /*29c0*/  STS.U16 [R136+0x300], R79 ;  /* 0x0003004f88007388 */ /* 0x000fe80000000400 */
[----:B------:R-:W-:Y:S04]  /*29d0*/  STS.U16 [R134+0x340], R82 ;  /* 0x0003405286007388 */ /* 0x000fe80000000400 */
[----:B------:R-:W-:Y:S04]  /*29e0*/  STS.U16 [R132+0x380], R83 ;  /* 0x0003805384007388 */ /* 0x000fe80000000400 */
[----:B------:R-:W-:Y:S01]  /*29f0*/  STS.U16 [R130+0x3c0], R84 ;  /* 0x0003c05482007388 */ /* 0x000fe20000000400 */
[----:B------:R-:W-:-:S03]  /*2a00*/  NOP ;  /* 0x0000000000007918 */ /* 0x000fc60000000000 */
[----:B------:R-:W0:Y:S04]  /*2a10*/  LDS.U16 R35, [R127] ;  /* 0x000000007f237984 */ /* 0x000e280000000400 */
[----:B------:R-:W1:Y:S04]  /*2a20*/  LDS.U16 R44, [R112+0x2] ;  /* 0x00000200702c7984 */ /* 0x000e680000000400 */
[----:B------:R-:W-:Y:S04]  /*2a30*/  LDS.U16 R36, [R111+0x4] ;  /* 0x000004006f247984 */ /* 0x000fe80000000400 */
[----:B------:R-:W2:Y:S04]  /*2a40*/  LDS.U16 R87, [R165+0x6] ;  /* 0x00000600a5577984 */ /* 0x000ea80000000400 */
[----:B------:R-:W3:Y:S04]  /*2a50*/  LDS.U16 R89, [R164+0x8] ;  /* 0x00000800a4597984 */ /* 0x000ee80000000400 */
[----:B------:R-:W4:Y:S04]  /*2a60*/  LDS.U16 R37, [R163+0xa] ;  /* 0x00000a00a3257984 */ /* 0x000f280000000400 */
[----:B------:R-:W-:Y:S04]  /*2a70*/  LDS.U16 R79, [R162+0xc] ;  /* 0x00000c00a24f7984 */ /* 0x000fe80000000400 */
[----:B------:R-:W5:Y:S04]  /*2a80*/  LDS.U16 R86, [R161+0xe] ;  /* 0x00000e00a1567984 */ /* 0x000f680000000400 */
        /* <DEDUP_REMOVED lines=8> */
[----:B------:R-:W-:Y:S06]  /*2b10*/  BAR.SYNC.DEFER_BLOCKING 0x0 ;  /* 0x0000000000007b1d */ /* 0x000fec0000010000 */
        /* <DEDUP_REMOVED lines=31> */
[----:B------:R-:W-:Y:S02]  /*2d10*/  PRMT R109, RZ, 0x7610, R109 ;  /* 0x00007610ff6d7816 */ /* 0x000fe4000000006d */
[----:B------:R-:W-:Y:S01]  /*2d20*/  PRMT R110, RZ, 0x7610, R110 ;  /* 0x00007610ff6e7816 */ /* 0x000fe2000000006e */
[----:B------:R-:W5:Y:S04]  /*2d30*/  @!P3 LDG.E.U16 R107, desc[UR34][R6.64+0x300] ;  /* 0x00030022066bb981 */ /* 0x000f68000c1e1500 */
[----:B------:R-:W5:Y:S04]  /*2d40*/  @!P4 LDG.E.U16 R108, desc[UR34][R6.64+0x340] ;  /* 0x00034022066cc981 */ /* 0x000f68000c1e1500 */
[----:B------:R-:W5:Y:S04]  /*2d50*/  @!P0 LDG.E.U16 R104, desc[UR34][R6.64+0x240] ;  /* 0x0002402206688981 */ /* 0x000f68000c1e1500 */
[----:B------:R-:W5:Y:S04]  /*2d60*/  @!P5 LDG.E.U16 R109, desc[UR34][R6.64+0x380] ;  /* 0x00038022066dd981 */ /* 0x000f68000c1e1500 */
[----:B------:R-:W5:Y:S01]  /*2d70*/  @!P6 LDG.E.U16 R110, desc[UR34][R6.64+0x3c0] ;  /* 0x0003c022066ee981 */ /* 0x000f62000c1e1500 */
[----:B0-----:R-:W-:-:S05]  /*2d80*/  HADD2.F32 R45, -RZ, R35.H0_H0 ;  /* 0x20000023ff2d7230 */ /* 0x001fca0000004100 */
[----:B------:R-:W-:Y:S01]  /*2d90*/  FMUL.FTZ R90, R45, -1.4426950216293334961 ;  /* 0xbfb8aa3b2d5a7820 */ /* 0x000fe20000410000 */
[----:B-1----:R-:W-:-:S05]  /*2da0*/  HADD2.F32 R44, -RZ, R44.H0_H0 ;  /* 0x2000002cff2c7230 */ /* 0x002fca0000004100 */
[----:B------:R-:W0:Y:S01]  /*2db0*/  MUFU.EX2 R90, R90 ;  /* 0x0000005a005a7308 */ /* 0x000e220000000800 */
[----:B--2---:R-:W-:Y:S02]  /*2dc0*/  HADD2.F32 R87, -RZ, R87.H0_H0 ;  /* 0x20000057ff577230 */ /* 0x004fe40000004100 */
[----:B------:R-:W-:-:S03]  /*2dd0*/  FMUL.FTZ R88, R44, -1.4426950216293334961 ;  /* 0xbfb8aa3b2c587820 */ /* 0x000fc60000410000 */
[----:B------:R-:W-:-:S03]  /*2de0*/  FMUL.FTZ R38, R87, -1.4426950216293334961 ;  /* 0xbfb8aa3b57267820 */ /* 0x000fc60000410000 */
[----:B------:R-:W1:Y:S01]  /*2df0*/  MUFU.EX2 R88, R88 ;  /* 0x0000005800587308 */ /* 0x000e620000000800 */
[----:B------:R-:W-:-:S07]  /*2e00*/  HADD2.F32 R83, -RZ, R36.H0_H0 ;  /* 0x20000024ff537230 */ /* 0x000fce0000004100 */
[----:B------:R-:W2:Y:S01]  /*2e10*/  MUFU.EX2 R38, R38 ;  /* 0x0000002600267308 */ /* 0x000ea20000000800 */
[----:B0-----:R-:W-:Y:S01]  /*2e20*/  FADD.FTZ R90, R90, 1 ;  /* 0x3f8000005a5a7421 */ /* 0x001fe20000010000 */
[----:B------:R-:W-:-:S06]  /*2e30*/  FMUL.FTZ R39, R83, -1.4426950216293334961 ;  /* 0xbfb8aa3b53277820 */ /* 0x000fcc0000410000 */
[----:B------:R-:W0:Y:S01]  /*2e40*/  MUFU.RCP R90, R90 ;  /* 0x0000005a005a7308 */ /* 0x000e220000001000 */
[----:B---3--:R-:W-:-:S07]  /*2e50*/  HADD2.F32 R89, -RZ, R89.H0_H0 ;  /* 0x20000059ff597230 */ /* 0x008fce0000004100 */
[----:B------:R-:W3:Y:S01]  /*2e60*/  MUFU.EX2 R39, R39 ;  /* 0x0000002700277308 */ /* 0x000ee20000000800 */
[----:B----4-:R-:W-:Y:S02]  /*2e70*/  HADD2.F32 R37, -RZ, R37.H0_H0 ;  /* 0x20000025ff257230 */ /* 0x010fe40000004100 */
[----:B------:R-:W-:Y:S01]  /*2e80*/  FMUL.FTZ R46, R89, -1.4426950216293334961 ;  /* 0xbfb8aa3b592e7820 */ /* 0x000fe20000410000 */
[----:B------:R-:W-:Y:S02]  /*2e90*/  HADD2.F32 R100, -RZ, R100.H0_H0 ;  /* 0x20000064ff647230 */ /* 0x000fe40000004100 */
[----:B------:R-:W-:-:S03]  /*2ea0*/  FMUL.FTZ R82, R37, -1.4426950216293334961 ;  /* 0xbfb8aa3b25527820 */ /* 0x000fc60000410000 */
[----:B------:R-:W-:Y:S01]  /*2eb0*/  MUFU.EX2 R46, R46 ;  /* 0x0000002e002e7308 */ /* 0x000fe20000000800 */
[----:B------:R-:W-:Y:S01]  /*2ec0*/  STL [R1+0xc0], R152 ;  /* 0x0000c09801007387 */ /* 0x000fe20000100800 */
[----:B------:R-:W-:-:S03]  /*2ed0*/  HADD2.F32 R61, -RZ, R61.H0_H0 ;  /* 0x2000003dff3d7230 */ /* 0x000fc60000004100 */
[----:B------:R-:W-:Y:S03]  /*2ee0*/  STL [R1+0xbc], R151 ;  /* 0x0000bc9701007387 */ /* 0x000fe60000100800 */
[----:B------:R-:W-:Y:S01]  /*2ef0*/  MUFU.EX2 R82, R82 ;  /* 0x0000005200527308 */ /* 0x000fe20000000800 */
[----:B------:R-:W-:Y:S04]  /*2f00*/  STL [R1+0xb8], R150 ;  /* 0x0000b89601007387 */ /* 0x000fe80000100800 */
[----:B------:R-:W-:Y:S04]  /*2f10*/  STL [R1+0xb4], R149 ;  /* 0x0000b49501007387 */ /* 0x000fe80000100800 */
[----:B------:R-:W-:Y:S04]  /*2f20*/  STL [R1+0xb0], R148 ;  /* 0x0000b09401007387 */ /* 0x000fe80000100800 */
[----:B------:R-:W-:Y:S04]  /*2f30*/  STL [R1+0xac], R147 ;  /* 0x0000ac9301007387 */ /* 0x000fe80000100800 */
[----:B------:R-:W-:Y:S04]  /*2f40*/  STL [R1+0xa8], R146 ;  /* 0x0000a89201007387 */ /* 0x000fe80000100800 */
[----:B------:R-:W-:Y:S01]  /*2f50*/  STL [R1+0xa4], R145 ;  /* 0x0000a49101007387 */ /* 0x000fe20000100800 */
[----:B-----5:R-:W-:-:S03]  /*2f60*/  HADD2.F32 R35, -RZ, R86.H0_H0 ;  /* 0x20000056ff237230 */ /* 0x020fc60000004100 */
[----:B------:R-:W-:Y:S04]  /*2f70*/  STL [R1+0xa0], R144 ;  /* 0x0000a09001007387 */ /* 0x000fe80000100800 */
[----:B------:R-:W-:Y:S04]  /*2f80*/  STS.U16 [R152], R91 ;  /* 0x0000005b98007388 */ /* 0x000fe80000000400 */
        /* <DEDUP_REMOVED lines=16> */
[----:B------:R-:W4:Y:S04]  /*3090*/  LDS.U16 R91, [R127] ;  /* 0x000000007f5b7984 */ /* 0x000f280000000400 */
[----:B------:R-:W5:Y:S04]  /*30a0*/  LDS.U16 R94, [R112+0x2] ;  /* 0x00000200705e7984 */ /* 0x000f680000000400 */
[----:B------:R-:W5:Y:S04]  /*30b0*/  LDS.U16 R95, [R111+0x4] ;  /* 0x000004006f5f7984 */ /* 0x000f680000000400 */
[----:B------:R-:W5:Y:S01]  /*30c0*/  LDS.U16 R93, [R165+0x6] ;  /* 0x00000600a55d7984 */ /* 0x000f620000000400 */
[----:B-1----:R-:W-:Y:S01]  /*30d0*/  FADD.FTZ R97, R88, 1 ;  /* 0x3f80000058617421 */ /* 0x002fe20000010000 */
[----:B--2---:R-:W-:Y:S01]  /*30e0*/  FADD.FTZ R98, R38, 1 ;  /* 0x3f80000026627421 */ /* 0x004fe20000010000 */
[----:B0-----:R-:W-:Y:S01]  /*30f0*/  FADD.FTZ R104, -R90, 1 ;  /* 0x3f8000005a687421 */ /* 0x001fe20000010100 */
[----:B---3--:R-:W-:Y:S01]  /*3100*/  FADD.FTZ R96, R39, 1 ;  /* 0x3f80000027607421 */ /* 0x008fe20000010000 */
[----:B------:R-:W-:Y:S02]  /*3110*/  STL [R1+0x9c], R142 ;  /* 0x00009c8e01007387 */ /* 0x000fe40000100800 */
[----:B------:R-:W0:Y:S01]  /*3120*/  MUFU.RCP R97, R97 ;  /* 0x0000006100617308 */ /* 0x000e220000001000 */
[C---:B------:R-:W-:Y:S01]  /*3130*/  FFMA.FTZ R104, R45.reuse, R104, 1 ;  /* 0x3f8000002d687423 */ /* 0x040fe20000010068 */
[----:B------:R-:W-:Y:S01]  /*3140*/  FMUL.FTZ R45, R45, R90 ;  /* 0x0000005a2d2d7220 */ /* 0x000fe20000410000 */
[----:B------:R-:W-:Y:S01]  /*3150*/  LDS.U16 R88, [R164+0x8] ;  /* 0x00000800a4587984 */ /* 0x000fe20000000400 */
[----:B------:R-:W-:-:S02]  /*3160*/  HADD2.F32 R60, -RZ, R60.H0_H0 ;  /* 0x2000003cff3c7230 */ /* 0x000fc40000004100 */
[----:B------:R-:W-:Y:S01]  /*3170*/  FMUL.FTZ R86, R35, -1.4426950216293334961 ;  /* 0xbfb8aa3b23567820 */ /* 0x000fe20000410000 */
[----:B------:R-:W-:Y:S01]  /*3180*/  HADD2.F32 R36, -RZ, R79.H0_H0 ;  /* 0x2000004fff247230 */ /* 0x000fe20000004100 */
[----:B------:R-:W-:Y:S01]  /*3190*/  LDS.U16 R109, [R156+0x18] ;  /* 0x000018009c6d7984 */ /* 0x000fe20000000400 */
[----:B----4-:R-:W-:-:S05]  /*31a0*/  HADD2.F32 R38, -RZ, R91.H0_H0 ;  /* 0x2000005bff267230 */ /* 0x010fca0000004100 */
[----:B------:R-:W-:-:S04]  /*31b0*/  FMUL.FTZ R91, R100, R38 ;  /* 0x00000026645b7220 */ /* 0x000fc80000410000 */
[----:B------:R-:W-:Y:S02]  /*31c0*/  FMUL.FTZ R91, R90, R91 ;  /* 0x0000005b5a5b7220 */ /* 0x000fe40000410000 */
[----:B------:R-:W1:Y:S01]  /*31d0*/  LDS.U16 R90, [R163+0xa] ;  /* 0x00000a00a35a7984 */ /* 0x000e620000000400 */
[----:B-----5:R-:W-:Y:S01]  /*31e0*/  HADD2.F32 R39, -RZ, R94.H0_H0 ;  /* 0x2000005eff277230 */ /* 0x020fe20000004100 */
[----:B------:R-:W2:Y:S01]  /*31f0*/  MUFU.RCP R96, R96 ;  /* 0x0000006000607308 */ /* 0x000ea20000001000 */
[----:B0-----:R-:W-:Y:S01]  /*3200*/  FADD.FTZ R99, -R97, 1 ;  /* 0x3f80000061637421 */ /* 0x001fe20000010100 */
[----:B------:R-:W-:Y:S02]  /*3210*/  STL [R1+0x98], R140 ;  /* 0x0000988c01007387 */ /* 0x000fe40000100800 */
[----:B------:R-:W-:Y:S01]  /*3220*/  FMUL.FTZ R94, R61, R39 ;  /* 0x000000273d5e7220 */ /* 0x000fe20000410000 */
[C---:B------:R-:W-:Y:S01]  /*3230*/  FFMA.FTZ R105, R44.reuse, R99, 1 ;  /* 0x3f8000002c697423 */ /* 0x040fe20000010063 */
[----:B------:R-:W-:Y:S01]  /*3240*/  STL [R1+0x94], R138 ;  /* 0x0000948a01007387 */ /* 0x000fe20000100800 */
[----:B------:R-:W-:Y:S01]  /*3250*/  FMUL.FTZ R44, R44, R97 ;  /* 0x000000612c2c7220 */ /* 0x000fe20000410000 */
[----:B------:R-:W0:Y:S01]  /*3260*/  MUFU.RCP R98, R98 ;  /* 0x0000006200627308 */ /* 0x000e220000001000 */
[----:B------:R-:W-:Y:S01]  /*3270*/  FMUL.FTZ R94, R97, R94 ;  /* 0x0000005e615e7220 */ /* 0x000fe20000410000 */
[----:B------:R-:W-:Y:S01]  /*3280*/  STL [R1+0x90], R136 ;  /* 0x0000908801007387 */ /* 0x000fe20000100800 */
[----:B------:R-:W-:Y:S01]  /*3290*/  FADD.FTZ R97, R46, 1 ;  /* 0x3f8000002e617421 */ /* 0x000fe20000010000 */
[----:B------:R-:W-:-:S02]  /*32a0*/  HADD2.F32 R46, -RZ, R95.H0_H0 ;  /* 0x2000005fff2e7230 */ /* 0x000fc40000004100 */
[----:B------:R-:W-:Y:S01]  /*32b0*/  STL [R1+0x8c], R134 ;  /* 0x00008c8601007387 */ /* 0x000fe20000100800 */
[----:B------:R-:W-:-:S03]  /*32c0*/  HADD2.F32 R9, -RZ, R9.H0_H0 ;  /* 0x20000009ff097230 */ /* 0x000fc60000004100 */
[----:B------:R-:W-:Y:S04]  /*32d0*/  STL [R1+0x88], R132 ;  /* 0x0000888401007387 */ /* 0x000fe80000100800 */
[----:B------:R-:W-:Y:S04]  /*32e0*/  STL [R1+0x84], R130 ;  /* 0x0000848201007387 */ /* 0x000fe80000100800 */
[----:B------:R-:W-:Y:S01]  /*32f0*/  STL [R1+0x80], R127 ;  /* 0x0000807f01007387 */ /* 0x000fe20000100800 */
[----:B------:R-:W-:-:S03]  /*3300*/  HADD2.F32 R59, -RZ, R59.H0_H0 ;  /* 0x2000003bff3b7230 */ /* 0x000fc60000004100 */
[----:B------:R3:W-:Y:S01]  /*3310*/  STL [R1+0x7c], R112 ;  /* 0x00007c7001007387 */ /* 0x0007e20000100800 */
[----:B------:R-:W-:Y:S01]  /*3320*/  FMUL.FTZ R84, R36, -1.4426950216293334961 ;  /* 0xbfb8aa3b24547820 */ /* 0x000fe20000410000 */
[----:B------:R-:W-:Y:S01]  /*3330*/  FMUL.FTZ R99, R91, R104 ;  /* 0x000000685b637220 */ /* 0x000fe20000410000 */
[----:B------:R-:W4:Y:S01]  /*3340*/  MUFU.EX2 R86, R86 ;  /* 0x0000005600567308 */ /* 0x000f220000000800 */
[----:B------:R-:W-:Y:S01]  /*3350*/  FMUL.FTZ R79, R9, -1.4426950216293334961 ;  /* 0xbfb8aa3b094f7820 */ /* 0x000fe20000410000 */
[----:B------:R-:W5:Y:S01]  /*3360*/  LDS.U16 R91, [R162+0xc] ;  /* 0x00000c00a25b7984 */ /* 0x000f620000000400 */
[----:B---3--:R-:W-:Y:S01]  /*3370*/  FADD.FTZ R112, R82, 1 ;  /* 0x3f80000052707421 */ /* 0x008fe20000010000 */
[----:B------:R-:W-:Y:S02]  /*3380*/  HADD2.F32 R82, -RZ, R93.H0_H0 ;  /* 0x2000005dff527230 */ /* 0x000fe40000004100 */
[----:B------:R-:W-:Y:S01]  /*3390*/  FMUL.FTZ R93, R60, R46 ;  /* 0x0000002e3c5d7220 */ /* 0x000fe20000410000 */
[----:B------:R3:W-:Y:S01]  /*33a0*/  STL [R1+0x78], R111 ;  /* 0x0000786f01007387 */ /* 0x0007e20000100800 */
[C---:B--2---:R-:W-:Y:S01]  /*33b0*/  FADD.FTZ R104, -R96.reuse, 1 ;  /* 0x3f80000060687421 */ /* 0x044fe20000010100 */
[----:B------:R-:W2:Y:S01]  /*33c0*/  MUFU.EX2 R84, R84 ;  /* 0x0000005400547308 */ /* 0x000ea20000000800 */
[----:B---3--:R-:W-:Y:S01]  /*33d0*/  FMUL.FTZ R111, R96, R93 ;  /* 0x0000005d606f7220 */ /* 0x008fe20000410000 */
[----:B------:R-:W-:-:S06]  /*33e0*/  FMUL.FTZ R93, R59, R82 ;  /* 0x000000523b5d7220 */ /* 0x000fcc0000410000 */
[----:B------:R-:W3:Y:S01]  /*33f0*/  MUFU.EX2 R79, R79 ;  /* 0x0000004f004f7308 */ /* 0x000ee20000000800 */
[C---:B------:R-:W-:Y:S01]  /*3400*/  FFMA.FTZ R104, R83.reuse, R104, 1 ;  /* 0x3f80000053687423 */ /* 0x040fe20000010068 */
[----:B------:R-:W-:Y:S01]  /*3410*/  FMUL.FTZ R83, R83, R96 ;  /* 0x0000006053537220 */ /* 0x000fe20000410000 */
[C---:B0-----:R-:W-:Y:S01]  /*3420*/  FMUL.FTZ R114, R98.reuse, R93 ;  /* 0x0000005d62727220 */ /* 0x041fe20000410000 */
[----:B------:R-:W-:Y:S04]  /*3430*/  LDS.U16 R96, [R161+0xe] ;  /* 0x00000e00a1607984 */ /* 0x000fe80000000400 */
[----:B------:R-:W0:Y:S01]  /*3440*/  MUFU.RCP R112, R112 ;  /* 0x0000007000707308 */ /* 0x000e220000001000 */
[----:B------:R-:W5:Y:S01]  /*3450*/  LDS.U16 R93, [R160+0x10] ;  /* 0x00001000a05d7984 */ /* 0x000f620000000400 */
[----:B------:R-:W-:Y:S01]  /*3460*/  FADD.FTZ R108, -R98, 1 ;  /* 0x3f800000626c7421 */ /* 0x000fe20000010100 */
[----:B------:R-:W-:-:S03]  /*3470*/  HADD2.F32 R8, -RZ, R8.H0_H0 ;  /* 0x20000008ff087230 */ /* 0x000fc60000004100 */
[C---:B------:R-:W-:Y:S01]  /*3480*/  FFMA.FTZ R95, R87.reuse, R108, 1 ;  /* 0x3f800000575f7423 */ /* 0x040fe2000001006c */
[----:B------:R-:W-:Y:S01]  /*3490*/  FMUL.FTZ R87, R87, R98 ;  /* 0x0000006257577220 */ /* 0x000fe20000410000 */
[----:B------:R0:W0:Y:S01]  /*34a0*/  MUFU.RCP R110, R97 ;  /* 0x00000061006e7308 */ /* 0x0000220000001000 */
[----:B----4-:R-:W-:Y:S01]  /*34b0*/  FADD.FTZ R98, R86, 1 ;  /* 0x3f80000056627421 */ /* 0x010fe20000010000 */
[----:B------:R-:W-:Y:S02]  /*34c0*/  HADD2.F32 R57, -RZ, R57.H0_H0 ;  /* 0x20000039ff397230 */ /* 0x000fe40000004100 */
[----:B-1----:R-:W-:Y:S02]  /*34d0*/  HADD2.F32 R86, -RZ, R90.H0_H0 ;  /* 0x2000005aff567230 */ /* 0x002fe40000004100 */
[----:B--2---:R-:W-:Y:S01]  /*34e0*/  FADD.FTZ R143, R84, 1 ;  /* 0x3f800000548f7421 */ /* 0x004fe20000010000 */
[----:B------:R-:W-:Y:S02]  /*34f0*/  HADD2.F32 R7, -RZ, R5.H0_H0 ;  /* 0x20000005ff077230 */ /* 0x000fe40000004100 */
[----:B------:R-:W-:Y:S01]  /*3500*/  FMUL.FTZ R5, R8, -1.4426950216293334961 ;  /* 0xbfb8aa3b08057820 */ /* 0x000fe20000410000 */
[----:B---3--:R-:W-:Y:S01]  /*3510*/  FADD.FTZ R108, R79, 1 ;  /* 0x3f8000004f6c7421 */ /* 0x008fe20000010000 */
[----:B0-----:R-:W-:Y:S01]  /*3520*/  FMUL.FTZ R97, R57, R86 ;  /* 0x0000005639617220 */ /* 0x001fe20000410000 */
[----:B------:R-:W0:Y:S01]  /*3530*/  LDS.U16 R79, [R159+0x12] ;  /* 0x000012009f4f7984 */ /* 0x000e220000000400 */
[----:B------:R-:W-:Y:S01]  /*3540*/  FADD.FTZ R90, -R112, 1 ;  /* 0x3f800000705a7421 */ /* 0x000fe20000010100 */
[----:B------:R-:W-:-:S02]  /*3550*/  HADD2.F32 R58, -RZ, R58.H0_H0 ;  /* 0x2000003aff3a7230 */ /* 0x000fc40000004100 */
[----:B------:R-:W-:Y:S01]  /*3560*/  FMUL.FTZ R97, R112, R97 ;  /* 0x0000006170617220 */ /* 0x000fe20000410000 */
[----:B------:R-:W-:Y:S01]  /*3570*/  HADD2.F32 R84, -RZ, R88.H0_H0 ;  /* 0x20000058ff547230 */ /* 0x000fe20000004100 */
[----:B------:R-:W1:Y:S01]  /*3580*/  MUFU.RCP R143, R143 ;  /* 0x0000008f008f7308 */ /* 0x000e620000001000 */
[----:B------:R-:W-:Y:S01]  /*3590*/  FFMA.FTZ R90, R37, R90, 1 ;  /* 0x3f800000255a7423 */ /* 0x000fe2000001005a */
[----:B------:R-:W-:Y:S01]  /*35a0*/  FADD.FTZ R88, -R110, 1 ;  /* 0x3f8000006e587421 */ /* 0x000fe20000010100 */
[----:B------:R-:W-:Y:S01]  /*35b0*/  FMUL.FTZ R114, R114, R95 ;  /* 0x0000005f72727220 */ /* 0x000fe20000410000 */
[----:B------:R-:W-:Y:S01]  /*35c0*/  FMUL.FTZ R95, R58, R84 ;  /* 0x000000543a5f7220 */ /* 0x000fe20000410000 */
[----:B------:R-:W-:Y:S02]  /*35d0*/  FMUL.FTZ R116, R97, R90 ;  /* 0x0000005a61747220 */ /* 0x000fe40000410000 */
[----:B------:R-:W2:Y:S01]  /*35e0*/  LDS.U16 R97, [R158+0x14] ;  /* 0x000014009e617984 */ /* 0x000ea20000000400 */
[----:B------:R-:W3:Y:S01]  /*35f0*/  MUFU.EX2 R5, R5 ;  /* 0x0000000500057308 */ /* 0x000ee20000000800 */
[----:B------:R-:W-:-:S02]  /*3600*/  HADD2.F32 R6, -RZ, R4.H0_H0 ;  /* 0x20000004ff067230 */ /* 0x000fc40000004100 */
[----:B------:R-:W-:Y:S01]  /*3610*/  FFMA.FTZ R88, R89, R88, 1 ;  /* 0x3f80000059587423 */ /* 0x000fe20000010058 */
[----:B------:R-:W-:Y:S01]  /*3620*/  FMUL.FTZ R4, R7, -1.4426950216293334961 ;  /* 0xbfb8aa3b07047820 */ /* 0x000fe20000410000 */
[----:B------:R-:W-:Y:S01]  /*3630*/  FMUL.FTZ R89, R89, R110 ;  /* 0x0000006e59597220 */ /* 0x000fe20000410000 */
[----:B------:R-:W-:Y:S02]  /*3640*/  FMUL.FTZ R95, R110, R95 ;  /* 0x0000005f6e5f7220 */ /* 0x000fe40000410000 */
[----:B------:R-:W4:Y:S01]  /*3650*/  MUFU.RCP R108, R108 ;  /* 0x0000006c006c7308 */ /* 0x000f220000001000 */
[----:B------:R-:W-:Y:S02]  /*3660*/  HADD2.F32 R56, -RZ, R56.H0_H0 ;  /* 0x20000038ff387230 */ /* 0x000fe40000004100 */
[----:B-----5:R-:W-:-:S05]  /*3670*/  HADD2.F32 R91, -RZ, R91.H0_H0 ;  /* 0x2000005bff5b7230 */ /* 0x020fca0000004100 */
[----:B------:R5:W0:Y:S01]  /*3680*/  MUFU.RCP R110, R98 ;  /* 0x00000062006e7308 */ /* 0x000a220000001000 */
[----:B------:R-:W-:Y:S02]  /*3690*/  HADD2.F32 R0, -RZ, R0.H0_H0 ;  /* 0x20000000ff007230 */ /* 0x000fe40000004100 */
[----:B------:R-:W-:Y:S01]  /*36a0*/  FMUL.FTZ R106, R94, R105 ;  /* 0x000000695e6a7220 */ /* 0x000fe20000410000 */
[----:B-1----:R-:W-:Y:S01]  /*36b0*/  FADD.FTZ R105, -R143, 1 ;  /* 0x3f8000008f697421 */ /* 0x002fe20000010100 */
[----:B---3--:R-:W-:-:S03]  /*36c0*/  FADD.FTZ R5, R5, 1 ;  /* 0x3f80000005057421 */ /* 0x008fc60000010000 */
[----:B------:R-:W1:Y:S01]  /*36d0*/  MUFU.EX2 R4, R4 ;  /* 0x0000000400047308 */ /* 0x000e620000000800 */
[----:B-----5:R-:W-:Y:S01]  /*36e0*/  FMUL.FTZ R98, R56, R91 ;  /* 0x0000005b38627220 */ /* 0x020fe20000410000 */
[----:B------:R-:W-:Y:S01]  /*36f0*/  FMUL.FTZ R111, R111, R104 ;  /* 0x000000686f6f7220 */ /* 0x000fe20000410000 */
[----:B------:R-:W-:Y:S01]  /*3700*/  FMUL.FTZ R104, R0, -1.4426950216293334961 ;  /* 0xbfb8aa3b00687820 */ /* 0x000fe20000410000 */
[----:B------:R-:W-:Y:S01]  /*3710*/  FMUL.FTZ R92, R6, -1.4426950216293334961 ;  /* 0xbfb8aa3b065c7820 */ /* 0x000fe20000410000 */
[----:B------:R-:W-:Y:S01]  /*3720*/  FFMA.FTZ R105, R36, R105, 1 ;  /* 0x3f80000024697423 */ /* 0x000fe20000010069 */
[----:B------:R-:W-:Y:S01]  /*3730*/  FMUL.FTZ R98, R143, R98 ;  /* 0x000000628f627220 */ /* 0x000fe20000410000 */
[----:B------:R-:W-:Y:S01]  /*3740*/  FMUL.FTZ R113, R95, R88 ;  /* 0x000000585f717220 */ /* 0x000fe20000410000 */
[----:B------:R-:W-:Y:S02]  /*3750*/  HADD2.F32 R54, -RZ, R54.H0_H0 ;  /* 0x20000036ff367230 */ /* 0x000fe40000004100 */
[----:B------:R-:W-:-:S02]  /*3760*/  HADD2.F32 R90, -RZ, R93.H0_H0 ;  /* 0x2000005dff5a7230 */ /* 0x000fc40000004100 */
[----:B------:R-:W-:Y:S02]  /*3770*/  HADD2.F32 R55, -RZ, R55.H0_H0 ;  /* 0x20000037ff377230 */ /* 0x000fe40000004100 */
[----:B------:R-:W-:Y:S01]  /*3780*/  HADD2.F32 R88, -RZ, R96.H0_H0 ;  /* 0x20000060ff587230 */ /* 0x000fe20000004100 */
[----:B------:R-:W3:Y:S01]  /*3790*/  MUFU.RCP R5, R5 ;  /* 0x0000000500057308 */ /* 0x000ee20000001000 */
[----:B------:R-:W-:Y:S01]  /*37a0*/  FMUL.FTZ R115, R98, R105 ;  /* 0x0000006962737220 */ /* 0x000fe20000410000 */
[----:B------:R-:W-:Y:S02]  /*37b0*/  HADD2.F32 R50, -RZ, R50.H0_H0 ;  /* 0x20000032ff327230 */ /* 0x000fe40000004100 */
[----:B----4-:R-:W-:Y:S01]  /*37c0*/  FADD.FTZ R98, -R108, 1 ;  /* 0x3f8000006c627421 */ /* 0x010fe20000010100 */
[----:B------:R-:W-:Y:S01]  /*37d0*/  FMUL.FTZ R105, R54, R90 ;  /* 0x0000005a36697220 */ /* 0x000fe20000410000 */
[----:B0-----:R-:W-:Y:S01]  /*37e0*/  FADD.FTZ R96, -R110, 1 ;  /* 0x3f8000006e607421 */ /* 0x001fe20000010100 */
[----:B------:R-:W-:Y:S01]  /*37f0*/  FMUL.FTZ R93, R55, R88 ;  /* 0x00000058375d7220 */ /* 0x000fe20000410000 */
[----:B------:R0:W-:Y:S01]  /*3800*/  MUFU.EX2 R95, R104 ;  /* 0x00000068005f7308 */ /* 0x0001e20000000800 */
[----:B------:R-:W-:Y:S01]  /*3810*/  FFMA.FTZ R98, R9, R98, 1 ;  /* 0x3f80000009627423 */ /* 0x000fe20000010062 */
[----:B------:R-:W-:Y:S01]  /*3820*/  FMUL.FTZ R105, R108, R105 ;  /* 0x000000696c697220 */ /* 0x000fe20000410000 */
[----:B------:R-:W-:-:S02]  /*3830*/  HADD2.F32 R102, -RZ, R102.H0_H0 ;  /* 0x20000066ff667230 */ /* 0x000fc40000004100 */
[----:B------:R-:W-:-:S03]  /*3840*/  FMUL.FTZ R107, R50, -1.4426950216293334961 ;  /* 0xbfb8aa3b326b7820 */ /* 0x000fc60000410000 */
[----:B------:R-:W4:Y:S01]  /*3850*/  MUFU.EX2 R92, R92 ;  /* 0x0000005c005c7308 */ /* 0x000f220000000800 */
[----:B0-----:R-:W0:Y:S01]  /*3860*/  LDS.U16 R104, [R157+0x16] ;  /* 0x000016009d687984 */ /* 0x001e220000000400 */
[----:B------:R-:W-:Y:S01]  /*3870*/  FFMA.FTZ R96, R35, R96, 1 ;  /* 0x3f80000023607423 */ /* 0x000fe20000010060 */
[----:B------:R-:W-:Y:S01]  /*3880*/  FMUL.FTZ R93, R110, R93 ;  /* 0x0000005d6e5d7220 */ /* 0x000fe20000410000 */
[----:B-1----:R-:W-:Y:S01]  /*3890*/  FADD.FTZ R4, R4, 1 ;  /* 0x3f80000004047421 */ /* 0x002fe20000010000 */
[----:B------:R-:W-:Y:S01]  /*38a0*/  FMUL.FTZ R117, R105, R98 ;  /* 0x0000006269757220 */ /* 0x000fe20000410000 */
[----:B------:R-:W-:Y:S01]  /*38b0*/  FMUL.FTZ R98, R102, -1.4426950216293334961 ;  /* 0xbfb8aa3b66627820 */ /* 0x000fe20000410000 */
[----:B------:R-:W-:Y:S01]  /*38c0*/  FMUL.FTZ R118, R93, R96 ;  /* 0x000000605d767220 */ /* 0x000fe20000410000 */
[----:B------:R-:W1:Y:S01]  /*38d0*/  MUFU.EX2 R94, R107 ;  /* 0x0000006b005e7308 */ /* 0x000e620000000800 */
[----:B------:R-:W-:Y:S02]  /*38e0*/  HADD2.F32 R53, -RZ, R53.H0_H0 ;  /* 0x20000035ff357230 */ /* 0x000fe40000004100 */
[----:B------:R-:W-:-:S02]  /*38f0*/  HADD2.F32 R93, -RZ, R79.H0_H0 ;  /* 0x2000004fff5d7230 */ /* 0x000fc40000004100 */
[----:B---3--:R-:W-:-:S03]  /*3900*/  FADD.FTZ R79, -R5, 1 ;  /* 0x3f800000054f7421 */ /* 0x008fc60000010100 */
[----:B------:R-:W3:Y:S01]  /*3910*/  MUFU.RCP R4, R4 ;  /* 0x0000000400047308 */ /* 0x000ee20000001000 */
[----:B------:R-:W-:Y:S01]  /*3920*/  FMUL.FTZ R96, R53, R93 ;  /* 0x0000005d35607220 */ /* 0x000fe20000410000 */
[----:B----4-:R-:W-:Y:S01]  /*3930*/  FADD.FTZ R141, R92, 1 ;  /* 0x3f8000005c8d7421 */ /* 0x010fe20000010000 */
[----:B------:R-:W-:Y:S01]  /*3940*/  FFMA.FTZ R105, R8, R79, 1 ;  /* 0x3f80000008697423 */ /* 0x000fe2000001004f */
[----:B------:R-:W-:-:S04]  /*3950*/  HADD2.F32 R52, -RZ, R52.H0_H0 ;  /* 0x20000034ff347230 */ /* 0x000fc80000004100 */
[----:B------:R-:W4:Y:S01]  /*3960*/  MUFU.EX2 R98, R98 ;  /* 0x0000006200627308 */ /* 0x000f220000000800 */
[----:B------:R-:W-:Y:S01]  /*3970*/  FMUL.FTZ R96, R5, R96 ;  /* 0x0000006005607220 */ /* 0x000fe20000410000 */
[----:B--2---:R-:W-:Y:S02]  /*3980*/  HADD2.F32 R92, -RZ, R97.H0_H0 ;  /* 0x20000061ff5c7230 */ /* 0x004fe40000004100 */
[----:B-1----:R-:W-:Y:S01]  /*3990*/  FADD.FTZ R123, R94, 1 ;  /* 0x3f8000005e7b7421 */ /* 0x002fe20000010000 */
[----:B------:R-:W-:Y:S02]  /*39a0*/  HADD2.F32 R103, -RZ, R103.H0_H0 ;  /* 0x20000067ff677230 */ /* 0x000fe40000004100 */
[----:B------:R-:W-:Y:S01]  /*39b0*/  FMUL.FTZ R120, R96, R105 ;  /* 0x0000006960787220 */ /* 0x000fe20000410000 */
[----:B------:R-:W1:Y:S01]  /*39c0*/  LDS.U16 R97, [R154+0x1c] ;  /* 0x00001c009a617984 */ /* 0x000e620000000400 */
[----:B------:R-:W-:Y:S01]  /*39d0*/  FMUL.FTZ R105, R52, R92 ;  /* 0x0000005c34697220 */ /* 0x000fe20000410000 */
[----:B------:R-:W2:Y:S01]  /*39e0*/  MUFU.RCP R141, R141 ;  /* 0x0000008d008d7308 */ /* 0x000ea20000001000 */
[----:B------:R-:W-:Y:S01]  /*39f0*/  FMUL.FTZ R79, R103, -1.4426950216293334961 ;  /* 0xbfb8aa3b674f7820 */ /* 0x000fe20000410000 */
[C---:B---3--:R-:W-:Y:S01]  /*3a00*/  FADD.FTZ R122, -R4.reuse, 1 ;  /* 0x3f800000047a7421 */ /* 0x048fe20000010100 */
[----:B------:R-:W-:Y:S01]  /*3a10*/  FMUL.FTZ R119, R4, R105 ;  /* 0x0000006904777220 */ /* 0x000fe20000410000 */
[----:B----4-:R-:W-:-:S04]  /*3a20*/  FADD.FTZ R125, R98, 1 ;  /* 0x3f800000627d7421 */ /* 0x010fc80000010000 */
[----:B------:R-:W3:Y:S01]  /*3a30*/  MUFU.RCP R105, R123 ;  /* 0x0000007b00697308 */ /* 0x000ee20000001000 */
[----:B------:R-:W4:Y:S01]  /*3a40*/  LDS.U16 R98, [R153+0x1e] ;  /* 0x00001e0099627984 */ /* 0x000f220000000400 */
[----:B------:R-:W-:Y:S01]  /*3a50*/  FADD.FTZ R107, R95, 1 ;  /* 0x3f8000005f6b7421 */ /* 0x000fe20000010000 */
[----:B------:R-:W-:Y:S02]  /*3a60*/  HADD2.F32 R51, -RZ, R51.H0_H0 ;  /* 0x20000033ff337230 */ /* 0x000fe40000004100 */
[----:B0-----:R-:W-:Y:S02]  /*3a70*/  HADD2.F32 R95, -RZ, R104.H0_H0 ;  /* 0x20000068ff5f7230 */ /* 0x001fe40000004100 */
[----:B------:R-:W-:Y:S01]  /*3a80*/  HADD2.F32 R101, -RZ, R101.H0_H0 ;  /* 0x20000065ff657230 */ /* 0x000fe20000004100 */
[----:B------:R-:W0:Y:S01]  /*3a90*/  MUFU.EX2 R79, R79 ;  /* 0x0000004f004f7308 */ /* 0x000e220000000800 */
[----:B------:R-:W-:Y:S01]  /*3aa0*/  FFMA.FTZ R122, R7, R122, 1 ;  /* 0x3f800000077a7423 */ /* 0x000fe2000001007a */
[----:B------:R-:W-:-:S02]  /*3ab0*/  HADD2.F32 R94, -RZ, R109.H0_H0 ;  /* 0x2000006dff5e7230 */ /* 0x000fc40000004100 */
[----:B--2---:R-:W-:Y:S01]  /*3ac0*/  FADD.FTZ R121, -R141, 1 ;  /* 0x3f8000008d797421 */ /* 0x004fe20000010100 */
[----:B------:R-:W-:Y:S01]  /*3ad0*/  FMUL.FTZ R104, R51, R95 ;  /* 0x0000005f33687220 */ /* 0x000fe20000410000 */
[----:B------:R-:W-:Y:S01]  /*3ae0*/  FMUL.FTZ R119, R119, R122 ;  /* 0x0000007a77777220 */ /* 0x000fe20000410000 */
[----:B------:R-:W-:Y:S02]  /*3af0*/  HADD2.F32 R48, -RZ, R48.H0_H0 ;  /* 0x20000030ff307230 */ /* 0x000fe40000004100 */
[----:B------:R-:W-:Y:S01]  /*3b00*/  FMUL.FTZ R122, R101, R94 ;  /* 0x0000005e657a7220 */ /* 0x000fe20000410000 */
[----:B------:R-:W-:Y:S02]  /*3b10*/  HADD2.F32 R47, -RZ, R47.H0_H0 ;  /* 0x2000002fff2f7230 */ /* 0x000fe40000004100 */
[----:B---3--:R-:W-:Y:S01]  /*3b20*/  FADD.FTZ R123, -R105, 1 ;  /* 0x3f800000697b7421 */ /* 0x008fe20000010100 */
[----:B------:R-:W-:Y:S01]  /*3b30*/  FFMA.FTZ R121, R6, R121, 1 ;  /* 0x3f80000006797423 */ /* 0x000fe20000010079 */
[----:B------:R-:W-:Y:S01]  /*3b40*/  FMUL.FTZ R104, R141, R104 ;  /* 0x000000688d687220 */ /* 0x000fe20000410000 */
[----:B------:R-:W-:Y:S01]  /*3b50*/  STL [R1+0x74], R165 ;  /* 0x000074a501007387 */ /* 0x000fe20000100800 */
[----:B------:R-:W-:Y:S01]  /*3b60*/  FFMA.FTZ R124, R50, R123, 1 ;  /* 0x3f800000327c7423 */ /* 0x000fe2000001007b */
[----:B------:R-:W-:Y:S01]  /*3b70*/  FMUL.FTZ R123, R105, R122 ;  /* 0x0000007a697b7220 */ /* 0x000fe20000410000 */
[----:B------:R-:W-:Y:S01]  /*3b80*/  FMUL.FTZ R122, R104, R121 ;  /* 0x00000079687a7220 */ /* 0x000fe20000410000 */
[----:B------:R-:W2:Y:S01]  /*3b90*/  MUFU.RCP R109, R125 ;  /* 0x0000007d006d7308 */ /* 0x000ea20000001000 */
[----:B0-----:R-:W-:Y:S01]  /*3ba0*/  FADD.FTZ R104, R79, 1 ;  /* 0x3f8000004f687421 */ /* 0x001fe20000010000 */
[----:B------:R-:W-:Y:S01]  /*3bb0*/  F2FP.F16.F32.PACK_AB R99, R106, R99 ;  /* 0x000000636a63723e */ /* 0x000fe200000000ff */
[----:B------:R-:W0:Y:S01]  /*3bc0*/  LDS.U16 R96, [R155+0x1a] ;  /* 0x00001a009b607984 */ /* 0x000e220000000400 */
[----:B-1----:R-:W-:-:S02]  /*3bd0*/  HADD2.F32 R97, -RZ, R97.H0_H0 ;  /* 0x20000061ff617230 */ /* 0x002fc40000004100 */
[----:B------:R-:W-:Y:S01]  /*3be0*/  FMUL.FTZ R121, R123, R124 ;  /* 0x0000007c7b797220 */ /* 0x000fe20000410000 */
[----:B------:R-:W-:Y:S01]  /*3bf0*/  STL [R1+0x70], R164 ;  /* 0x000070a401007387 */ /* 0x000fe20000100800 */
[----:B------:R-:W1:Y:S01]  /*3c00*/  MUFU.RCP R104, R104 ;  /* 0x0000006800687308 */ /* 0x000e620000001000 */
[----:B------:R-:W-:Y:S02]  /*3c10*/  FMUL.FTZ R126, R48, R97 ;  /* 0x00000061307e7220 */ /* 0x000fe40000410000 */
[----:B------:R-:W-:Y:S01]  /*3c20*/  STL [R1+0x6c], R163 ;  /* 0x00006ca301007387 */ /* 0x000fe20000100800 */
[----:B------:R-:W-:Y:S01]  /*3c30*/  HADD2.F32 R49, -RZ, R49.H0_H0 ;  /* 0x20000031ff317230 */ /* 0x000fe20000004100 */
[----:B------:R-:W-:Y:S01]  /*3c40*/  BAR.SYNC.DEFER_BLOCKING 0x0 ;  /* 0x0000000000007b1d */ /* 0x000fe20000010000 */
[----:B--2---:R-:W-:Y:S01]  /*3c50*/  FADD.FTZ R123, -R109, 1 ;  /* 0x3f8000006d7b7421 */ /* 0x004fe20000010100 */
[----:B----4-:R-:W-:-:S03]  /*3c60*/  HADD2.F32 R98, -RZ, R98.H0_H0 ;  /* 0x20000062ff627230 */ /* 0x010fc60000004100 */
[----:B------:R-:W-:Y:S01]  /*3c70*/  FFMA.FTZ R128, R102, R123, 1 ;  /* 0x3f80000066807423 */ /* 0x000fe2000001007b */
[----:B------:R-:W-:Y:S01]  /*3c80*/  FMUL.FTZ R123, R109, R126 ;  /* 0x0000007e6d7b7220 */ /* 0x000fe20000410000 */
[----:B------:R-:W-:Y:S01]  /*3c90*/  STL [R1+0x68], R162 ;  /* 0x000068a201007387 */ /* 0x000fe20000100800 */
[----:B------:R-:W-:Y:S01]  /*3ca0*/  FMUL.FTZ R125, R47, R98 ;  /* 0x000000622f7d7220 */ /* 0x000fe20000410000 */
[C---:B-1----:R-:W-:Y:S02]  /*3cb0*/  FADD.FTZ R126, -R104.reuse, 1 ;  /* 0x3f800000687e7421 */ /* 0x042fe40000010100 */
[----:B------:R-:W-:Y:S01]  /*3cc0*/  STL [R1+0x64], R161 ;  /* 0x000064a101007387 */ /* 0x000fe20000100800 */
[----:B------:R-:W-:Y:S01]  /*3cd0*/  FMUL.FTZ R125, R104, R125 ;  /* 0x0000007d687d7220 */ /* 0x000fe20000410000 */
[----:B------:R-:W-:Y:S02]  /*3ce0*/  FFMA.FTZ R126, R103, R126, 1 ;  /* 0x3f800000677e7423 */ /* 0x000fe4000001007e */
[----:B------:R-:W-:Y:S04]  /*3cf0*/  STL [R1+0x60], R160 ;  /* 0x000060a001007387 */ /* 0x000fe80000100800 */
[----:B------:R-:W-:Y:S04]  /*3d00*/  STL [R1+0x5c], R159 ;  /* 0x00005c9f01007387 */ /* 0x000fe80000100800 */
[----:B------:R-:W-:Y:S04]  /*3d10*/  STL [R1+0x58], R158 ;  /* 0x0000589e01007387 */ /* 0x000fe80000100800 */
[----:B------:R-:W-:Y:S01]  /*3d20*/  STL [R1+0x54], R157 ;  /* 0x0000549d01007387 */ /* 0x000fe20000100800 */
[----:B------:R-:W-:-:S03]  /*3d30*/  FMUL.FTZ R106, R125, R126 ;  /* 0x0000007e7d6a7220 */ /* 0x000fc60000410000 */
[----:B------:R-:W-:Y:S01]  /*3d40*/  STL [R1+0x50], R156 ;  /* 0x0000509c01007387 */ /* 0x000fe20000100800 */
[----:B------:R-:W-:-:S03]  /*3d50*/  FMUL.FTZ R123, R123, R128 ;  /* 0x000000807b7b7220 */ /* 0x000fc60000410000 */
[----:B------:R-:W-:Y:S04]  /*3d60*/  STL [R1+0x4c], R155 ;  /* 0x00004c9b01007387 */ /* 0x000fe80000100800 */
[----:B------:R-:W-:Y:S04]  /*3d70*/  STL [R1+0x48], R154 ;  /* 0x0000489a01007387 */ /* 0x000fe80000100800 */
[----:B------:R-:W-:Y:S04]  /*3d80*/  STL [R1+0x44], R153 ;  /* 0x0000449901007387 */ /* 0x000fe80000100800 */
[----:B------:R-:W2:Y:S04]  /*3d90*/  LDL R126, [R1+0x7c] ;  /* 0x00007c00017e7983 */ /* 0x000ea80000100800 */
[----:B------:R-:W3:Y:S01]  /*3da0*/  LDL R128, [R1+0x78] ;  /* 0x0000780001807983 */ /* 0x000ee20000100800 */
[----:B------:R-:W1:Y:S01]  /*3db0*/  MUFU.RCP R107, R107 ;  /* 0x0000006b006b7308 */ /* 0x000e620000001000 */
[----:B0-----:R-:W-:-:S05]  /*3dc0*/  HADD2.F32 R96, -RZ, R96.H0_H0 ;  /* 0x20000060ff607230 */ /* 0x001fca0000004100 */
[----:B------:R-:W-:Y:S01]  /*3dd0*/  FMUL.FTZ R124, R49, R96 ;  /* 0x00000060317c7220 */ /* 0x000fe20000410000 */
[----:B-1----:R-:W-:-:S03]  /*3de0*/  FADD.FTZ R79, -R107, 1 ;  /* 0x3f8000006b4f7421 */ /* 0x002fc60000010100 */
[----:B------:R-:W-:Y:S01]  /*3df0*/  FMUL.FTZ R124, R107, R124 ;  /* 0x0000007c6b7c7220 */ /* 0x000fe20000410000 */
[----:B------:R-:W-:-:S04]  /*3e00*/  FFMA.FTZ R79, R0, R79, 1 ;  /* 0x3f800000004f7423 */ /* 0x000fc8000001004f */
[----:B------:R-:W-:Y:S02]  /*3e10*/  FMUL.FTZ R124, R124, R79 ;  /* 0x0000004f7c7c7220 */ /* 0x000fe40000410000 */
[----:B------:R-:W0:Y:S01]  /*3e20*/  S2R R79, SR_TID.X ;  /* 0x00000000004f7919 */ /* 0x000e220000002100 */
[----:B------:R-:W-:Y:S02]  /*3e30*/  F2FP.F16.F32.PACK_AB R111, R114, R111 ;  /* 0x0000006f726f723e */ /* 0x000fe400000000ff */
[----:B------:R-:W-:Y:S02]  /*3e40*/  F2FP.F16.F32.PACK_AB R113, R116, R113 ;  /* 0x000000717471723e */ /* 0x000fe400000000ff */
[----:B------:R-:W-:Y:S02]  /*3e50*/  PRMT R114, R99, 0x7632, R114 ;  /* 0x0000763263727816 */ /* 0x000fe40000000072 */
[----:B------:R-:W-:Y:S02]  /*3e60*/  PRMT R116, R111, 0x7632, R116 ;  /* 0x000076326f747816 */ /* 0x000fe40000000074 */
[----:B------:R-:W-:Y:S01]  /*3e70*/  F2FP.F16.F32.PACK_AB R115, R118, R115 ;  /* 0x000000737673723e */ /* 0x000fe200000000ff */
[----:B------:R1:W-:Y:S01]  /*3e80*/  STS.U16 [R127], R99 ;  /* 0x000000637f007388 */ /* 0x0003e20000000400 */
[----:B------:R-:W-:-:S02]  /*3e90*/  PRMT R125, R113, 0x7632, R125 ;  /* 0x00007632717d7816 */ /* 0x000fc4000000007d */
[----:B------:R-:W-:Y:S02]  /*3ea0*/  F2FP.F16.F32.PACK_AB R117, R120, R117 ;  /* 0x000000757875723e */ /* 0x000fe400000000ff */
[----:B------:R-:W-:Y:S02]  /*3eb0*/  PRMT R118, R115, 0x7632, R118 ;  /* 0x0000763273767816 */ /* 0x000fe40000000076 */
[----:B------:R-:W-:Y:S02]  /*3ec0*/  F2FP.F16.F32.PACK_AB R119, R122, R119 ;  /* 0x000000777a77723e */ /* 0x000fe400000000ff */
[----:B------:R-:W-:Y:S02]  /*3ed0*/  F2FP.F16.F32.PACK_AB R121, R124, R121 ;  /* 0x000000797c79723e */ /* 0x000fe400000000ff */
[----:B-1----:R-:W-:Y:S02]  /*3ee0*/  MOV R99, UR11 ;  /* 0x0000000b00637c02 */ /* 0x002fe40008000f00 */
[----:B0-----:R-:W-:-:S02]  /*3ef0*/  ISETP.NE.AND P0, PT, R79, RZ, PT ;  /* 0x000000ff4f00720c */ /* 0x001fc40003f05270 */
[----:B------:R-:W-:-:S04]  /*3f00*/  F2FP.F16.F32.PACK_AB R106, R106, R123 ;  /* 0x0000007b6a6a723e */ /* 0x000fc800000000ff */
[----:B------:R-:W-:Y:S01]  /*3f10*/  PRMT R120, R106, 0x7632, R120 ;  /* 0x000076326a787816 */ /* 0x000fe20000000078 */
[----:B------:R-:W-:-:S04]  /*3f20*/  UIMAD.WIDE.U32 UR8, UR28, UR12, UR8 ;  /* 0x0000000c1c0872a5 */ /* 0x000fc8000f8e0008 */
[----:B------:R-:W-:Y:S01]  /*3f30*/  UIMAD UR9, UR28, UR13, UR9 ;  /* 0x0000000d1c0972a4 */ /* 0x000fe2000f8e0209 */
[----:B------:R-:W0:Y:S03]  /*3f40*/  LDCU.64 UR12, c[0x0][0x558] ;  /* 0x0000ab00ff0c77ac */ /* 0x000e260008000a00 */
[----:B------:R-:W-:Y:S01]  /*3f50*/  UIMAD.WIDE.U32 UR8, UR31, UR14, UR8 ;  /* 0x0000000e1f0872a5 */ /* 0x000fe2000f8e0008 */
[----:B------:R-:W-:-:S03]  /*3f60*/  FMUL.FTZ R8, R8, R5 ;  /* 0x0000000508087220 */ /* 0x000fc60000410000 */
[----:B------:R-:W-:Y:S02]  /*3f70*/  UIMAD UR9, UR31, UR15, UR9 ;  /* 0x0000000f1f0972a4 */ /* 0x000fe4000f8e0209 */
[----:B------:R-:W-:Y:S01]  /*3f80*/  IADD3 R5, P3, PT, R77, UR8, RZ ;  /* 0x000000084d057c10 */ /* 0x000fe2000ff7e0ff */
[----:B------:R-:W-:Y:S01]  /*3f90*/  FMUL.FTZ R9, R9, R108 ;  /* 0x0000006c09097220 */ /* 0x000fe20000410000 */
[----:B------:R-:W-:Y:S02]  /*3fa0*/  FMUL.FTZ R7, R7, R4 ;  /* 0x0000000407077220 */ /* 0x000fe40000410000 */
[----:B------:R-:W-:Y:S02]  /*3fb0*/  IADD3.X R108, PT, PT, RZ, UR9, RZ, P3, !PT ;  /* 0x00000009ff6c7c10 */ /* 0x000fe40009ffe4ff */
[----:B0-----:R-:W-:-:S04]  /*3fc0*/  LEA R4, P4, R5, UR12, 0x1 ;  /* 0x0000000c05047c11 */ /* 0x001fc8000f8808ff */
[----:B------:R-:W-:Y:S01]  /*3fd0*/  LEA.HI.X R5, R5, UR13, R108, 0x1, P4 ;  /* 0x0000000d05057c11 */ /* 0x000fe2000a0f0c6c */
[----:B------:R-:W-:-:S04]  /*3fe0*/  UISETP.NE.U32.AND UP0, UPT, UR16, URZ, UPT ;  /* 0x000000ff1000728c */ /* 0x000fc8000bf05070 */
        /* <DEDUP_REMOVED lines=25> */
[----:B--2---:R0:W-:Y:S04]  /*4180*/  STS.U16 [R126+0x2], R114 ;  /* 0x000002727e007388 */ /* 0x0041e80000000400 */
[----:B---3--:R1:W-:Y:S04]  /*4190*/  STS.U16 [R128+0x4], R111 ;  /* 0x0000046f80007388 */ /* 0x0083e80000000400 */
[----:B------:R2:W-:Y:S01]  /*41a0*/  STS.U16 [R165+0x6], R116 ;  /* 0x00000674a5007388 */ /* 0x0005e20000000400 */
[----:B0-----:R-:W-:-:S03]  /*41b0*/  MOV R114, 0xfffff800 ;  /* 0xfffff80000727802 */ /* 0x001fc60000000f00 */
[----:B------:R-:W-:Y:S01]  /*41c0*/  STS.U16 [R164+0x8], R113 ;  /* 0x00000871a4007388 */ /* 0x000fe20000000400 */
[----:B-1----:R-:W-:-:S03]  /*41d0*/  PRMT R111, R117, 0x7632, R111 ;  /* 0x00007632756f7816 */ /* 0x002fc6000000006f */
[----:B------:R-:W-:Y:S01]  /*41e0*/  STS.U16 [R163+0xa], R125 ;  /* 0x00000a7da3007388 */ /* 0x000fe20000000400 */
[----:B--2---:R-:W-:-:S03]  /*41f0*/  PRMT R116, R119, 0x7632, R116 ;  /* 0x0000763277747816 */ /* 0x004fc60000000074 */
[----:B------:R-:W-:Y:S01]  /*4200*/  STS.U16 [R162+0xc], R115 ;  /* 0x00000c73a2007388 */ /* 0x000fe20000000400 */
[----:B------:R-:W-:-:S03]  /*4210*/  @!P0 IMAD R99, R99, R114, UR30 ;  /* 0x0000001e63638e24 */ /* 0x000fc6000f8e0272 */
[----:B------:R0:W-:Y:S04]  /*4220*/  STS.U16 [R161+0xe], R118 ;  /* 0x00000e76a1007388 */ /* 0x0001e80000000400 */
[----:B------:R-:W-:Y:S04]  /*4230*/  STS.U16 [R160+0x10], R117 ;  /* 0x00001075a0007388 */ /* 0x000fe80000000400 */
[----:B------:R-:W-:Y:S01]  /*4240*/  STS.U16 [R159+0x12], R111 ;  /* 0x0000126f9f007388 */ /* 0x000fe20000000400 */
[----:B0-----:R-:W-:-:S03]  /*4250*/  PRMT R118, R121, 0x7632, R118 ;  /* 0x0000763279767816 */ /* 0x001fc60000000076 */
[----:B------:R-:W-:Y:S01]  /*4260*/  STS.U16 [R158+0x14], R119 ;  /* 0x000014779e007388 */ /* 0x000fe20000000400 */
[----:B------:R-:W-:-:S03]  /*4270*/  @!P0 VIADD R114, R99, 0x800 ;  /* 0x0000080063728836 */ /* 0x000fc60000000000 */
        /* <DEDUP_REMOVED lines=28> */
[----:B------:R-:W-:-:S07]  /*4440*/  ISETP.GE.AND P4, PT, R74, R106, PT ;  /* 0x0000006a4a00720c */ /* 0x000fce0003f86270 */
        /* <DEDUP_REMOVED lines=11> */
[-C--:B------:R-:W-:Y:S02]  /*4500*/  ISETP.GE.AND P2, PT, R68, R106.reuse, PT ;  /* 0x0000006a4400720c */ /* 0x080fe40003f46270 */
[-C--:B------:R-:W-:Y:S01]  /*4510*/  ISETP.GE.AND P6, PT, R66, R106.reuse, PT ;  /* 0x0000006a4200720c */ /* 0x080fe20003fc6270 */
[----:B------:R0:W-:Y:S01]  /*4520*/  @!P3 STG.E.U16 desc[UR34][R4.64+0x180], R123 ;  /* 0x0001807b0400b986 */ /* 0x0001e2000c101522 */
        /* <DEDUP_REMOVED lines=14> */
[----:B------:R-:W-:Y:S05]  /*4610*/  BRA.U !UP0, `(.L_x_414) ;  /* 0x0000000508d07547 */ /* 0x000fea000b800000 */
[----:B------:R-:W2:Y:S01]  /*4620*/  LDL R122, [R1+0x80] ;  /* 0x00008000017a7983 */ /* 0x000ea20000100800 */
[----:B------:R-:W-:Y:S01]  /*4630*/  FMUL.FTZ R38, R45, R38 ;  /* 0x000000262d267220 */ /* 0x000fe20000410000 */
[----:B------:R-:W-:Y:S01]  /*4640*/  FMUL.FTZ R39, R44, R39 ;  /* 0x000000272c277220 */ /* 0x000fe20000410000 */
[----:B------:R-:W-:Y:S01]  /*4650*/  FMUL.FTZ R46, R83, R46 ;  /* 0x0000002e532e7220 */ /* 0x000fe20000410000 */
[----:B------:R-:W-:Y:S01]  /*4660*/  BAR.SYNC.DEFER_BLOCKING 0x0 ;  /* 0x0000000000007b1d */ /* 0x000fe20000010000 */
        /* <DEDUP_REMOVED lines=9> */
[----:B0-----:R-:W-:Y:S01]  /*4700*/  PRMT R4, R38, 0x7632, R4 ;  /* 0x0000763226047816 */ /* 0x001fe20000000004 */
[----:B------:R-:W-:Y:S01]  /*4710*/  FMUL.FTZ R7, R7, R92 ;  /* 0x0000005c07077220 */ /* 0x000fe20000410000 */
[----:B------:R-:W-:Y:S01]  /*4720*/  F2FP.F16.F32.PACK_AB R37, R37, R84 ;  /* 0x000000542525723e */ /* 0x000fe200000000ff */
[----:B------:R-:W-:Y:S01]  /*4730*/  FMUL.FTZ R6, R6, R95 ;  /* 0x0000005f06067220 */ /* 0x000fe20000410000 */
[----:B------:R-:W-:Y:S01]  /*4740*/  PRMT R5, R46, 0x7632, R5 ;  /* 0x000076322e057816 */ /* 0x000fe20000000005 */
        /* <DEDUP_REMOVED lines=8> */
[----:B------:R-:W-:Y:S01]  /*47d0*/  VOTEU.ALL UP0, P0 ;  /* 0x0000000000ff7886 */ /* 0x000fe20000000000 */
[----:B------:R-:W-:Y:S01]  /*47e0*/  F2FP.F16.F32.PACK_AB R6, R6, R7 ;  /* 0x000000070606723e */ /* 0x000fe200000000ff */
[----:B------:R-:W0:Y:S01]  /*47f0*/  LDCU.128 UR12, c[0x0][0x430] ;  /* 0x00008600ff0c77ac */ /* 0x000e220008000c00 */
[----:B------:R-:W-:-:S02]  /*4800*/  F2FP.F16.F32.PACK_AB R94, R107, R94 ;  /* 0x0000005e6b5e723e */ /* 0x000fc400000000ff */
[----:B------:R-:W-:Y:S01]  /*4810*/  F2FP.F16.F32.PACK_AB R97, R98, R97 ;  /* 0x000000616261723e */ /* 0x000fe200000000ff */
[----:B------:R-:W-:Y:S01]  /*4820*/  @!UP0 UIADD3 UR8, UPT, UPT, -UR29, UR30, URZ ;  /* 0x0000001e1d088290 */ /* 0x000fe2000fffe1ff */
[----:B------:R-:W-:Y:S01]  /*4830*/  PRMT R36, R94, 0x7632, R36 ;  /* 0x000076325e247816 */ /* 0x000fe20000000024 */
[----:B------:R-:W-:Y:S01]  /*4840*/  UMOV UR9, URZ ;  /* 0x000000ff00097c82 */ /* 0x000fe20008000000 */
[----:B--2---:R-:W-:Y:S04]  /*4850*/  STS.U16 [R122], R38 ;  /* 0x000000267a007388 */ /* 0x004fe80000000400 */
[----:B------:R1:W-:Y:S04]  /*4860*/  STS.U16 [R126+0x2], R4 ;  /* 0x000002047e007388 */ /* 0x0003e80000000400 */
[----:B------:R-:W-:Y:S04]  /*4870*/  STS.U16 [R128+0x4], R46 ;  /* 0x0000042e80007388 */ /* 0x000fe80000000400 */
[----:B------:R2:W-:Y:S01]  /*4880*/  STS.U16 [R165+0x6], R5 ;  /* 0x00000605a5007388 */ /* 0x0005e20000000400 */
[----:B-1----:R-:W-:-:S03]  /*4890*/  PRMT R4, R8, 0x7632, R4 ;  /* 0x0000763208047816 */ /* 0x002fc60000000004 */
[----:B------:R-:W-:Y:S04]  /*48a0*/  STS.U16 [R164+0x8], R37 ;  /* 0x00000825a4007388 */ /* 0x000fe80000000400 */
[----:B------:R-:W-:Y:S01]  /*48b0*/  STS.U16 [R163+0xa], R39 ;  /* 0x00000a27a3007388 */ /* 0x000fe20000000400 */
[----:B--2---:R-:W-:-:S03]  /*48c0*/  PRMT R5, R6, 0x7632, R5 ;  /* 0x0000763206057816 */ /* 0x004fc60000000005 */
[----:B------:R-:W-:Y:S04]  /*48d0*/  STS.U16 [R162+0xc], R35 ;  /* 0x00000c23a2007388 */ /* 0x000fe80000000400 */
[----:B------:R-:W-:Y:S04]  /*48e0*/  STS.U16 [R161+0xe], R9 ;  /* 0x00000e09a1007388 */ /* 0x000fe80000000400 */
[----:B------:R1:W-:Y:S04]  /*48f0*/  STS.U16 [R160+0x10], R8 ;  /* 0x00001008a0007388 */ /* 0x0003e80000000400 */
[----:B------:R2:W-:Y:S04]  /*4900*/  STS.U16 [R159+0x12], R4 ;  /* 0x000012049f007388 */ /* 0x0005e80000000400 */
[----:B------:R-:W-:Y:S01]  /*4910*/  STS.U16 [R158+0x14], R6 ;  /* 0x000014069e007388 */ /* 0x000fe20000000400 */
[----:B-1----:R-:W-:-:S03]  /*4920*/  PRMT R8, R97, 0x7632, R8 ;  /* 0x0000763261087816 */ /* 0x002fc60000000008 */
[----:B------:R1:W-:Y:S01]  /*4930*/  STS.U16 [R157+0x16], R5 ;  /* 0x000016059d007388 */ /* 0x0003e20000000400 */
[----:B--2---:R-:W-:Y:S01]  /*4940*/  MOV R4, UR8 ;  /* 0x0000000800047c02 */ /* 0x004fe20008000f00 */
[----:B------:R-:W-:Y:S02]  /*4950*/  UMOV UR8, UR29 ;  /* 0x0000001d00087c82 */ /* 0x000fe40008000000 */
[----:B------:R-:W-:Y:S01]  /*4960*/  STS.U16 [R156+0x18], R94 ;  /* 0x0000185e9c007388 */ /* 0x000fe20000000400 */
[----:B0-----:R-:W-:-:S03]  /*4970*/  UIMAD.WIDE.U32 UR8, UR28, UR12, UR8 ;  /* 0x0000000c1c0872a5 */ /* 0x001fc6000f8e0008 */
[----:B------:R-:W-:Y:S01]  /*4980*/  STS.U16 [R155+0x1a], R36 ;  /* 0x00001a249b007388 */ /* 0x000fe20000000400 */
[----:B------:R-:W-:-:S03]  /*4990*/  UIMAD UR9, UR28, UR13, UR9 ;  /* 0x0000000d1c0972a4 */ /* 0x000fc6000f8e0209 */
[----:B------:R-:W-:Y:S01]  /*49a0*/  STS.U16 [R154+0x1c], R97 ;  /* 0x00001c619a007388 */ /* 0x000fe20000000400 */
[----:B------:R-:W-:-:S03]  /*49b0*/  UIMAD.WIDE.U32 UR8, UR31, UR14, UR8 ;  /* 0x0000000e1f0872a5 */ /* 0x000fc6000f8e0008 */
[----:B------:R0:W-:Y:S01]  /*49c0*/  STS.U16 [R153+0x1e], R8 ;  /* 0x00001e0899007388 */ /* 0x0001e20000000400 */
[----:B------:R-:W-:-:S03]  /*49d0*/  NOP ;  /* 0x0000000000007918 */ /* 0x000fc60000000000 */
[----:B------:R-:W-:Y:S01]  /*49e0*/  LDS.U16 R7, [R152] ;  /* 0x0000000098077984 */ /* 0x000fe20000000400 */
[----:B------:R-:W-:Y:S01]  /*49f0*/  UIMAD UR15, UR31, UR15, UR9 ;  /* 0x0000000f1f0f72a4 */ /* 0x000fe2000f8e0209 */
[----:B-1----:R-:W-:Y:S02]  /*4a00*/  IADD3 R5, P1, PT, R77, UR8, RZ ;  /* 0x000000084d057c10 */ /* 0x002fe4000ff3e0ff */
[----:B------:R-:W-:Y:S03]  /*4a10*/  LDS.U16 R9, [R151+0x40] ;  /* 0x0000400097097984 */ /* 0x000fe60000000400 */
[----:B0-----:R-:W-:Y:S01]  /*4a20*/  IMAD.X R8, RZ, RZ, UR15, P1 ;  /* 0x0000000fff087e24 */ /* 0x001fe200088e06ff */
        /* <DEDUP_REMOVED lines=51> */
.L_x_414:
[----:B------:R-:W-:Y:S01]  /*4d60*/  STL [R1], RZ ;  /* 0x000000ff01007387 */ /* 0x000fe20000100800 */
[----:B------:R-:W-:-:S03]  /*4d70*/  HFMA2 R46, -RZ, RZ, 0, 0 ;  /* 0x00000000ff2e7431 */ /* 0x000fc600000001ff */
[----:B01----:R-:W2:Y:S01]  /*4d80*/  LDL.LU R4, [R1+0xc8] ;  /* 0x0000c80001047983 */ /* 0x003ea20000300800 */
[----:B------:R-:W-:Y:S01]  /*4d90*/  HADD2.F32 R34, -RZ, R34.H0_H0 ;  /* 0x20000022ff227230 */ /* 0x000fe20000004100 */
[----:B------:R-:W-:Y:S01]  /*4da0*/  UISETP.GE.AND UP0, UPT, UR18, 0x1, UPT ;  /* 0x000000011200788c */ /* 0x000fe2000bf06270 */
[----:B------:R-:W-:Y:S01]  /*4db0*/  HADD2.F32 R33, -RZ, R33.H0_H0 ;  /* 0x20000021ff217230 */ /* 0x000fe20000004100 */
[----:B------:R-:W-:Y:S01]  /*4dc0*/  CS2R R164, SRZ ;  /* 0x0000000000a47805 */ /* 0x000fe2000001ff00 */
[----:B------:R-:W-:Y:S01]  /*4dd0*/  HADD2.F32 R32, -RZ, R32.H0_H0 ;  /* 0x20000020ff207230 */ /* 0x000fe20000004100 */
[----:B------:R-:W-:Y:S01]  /*4de0*/  CS2R R160, SRZ ;  /* 0x0000000000a07805 */ /* 0x000fe2000001ff00 */
[----:B------:R-:W-:Y:S01]  /*4df0*/  HADD2.F32 R31, -RZ, R31.H0_H0 ;  /* 0x2000001fff1f7230 */ /* 0x000fe20000004100 */
[----:B------:R-:W-:Y:S01]  /*4e00*/  CS2R R158, SRZ ;  /* 0x00000000009e7805 */ /* 0x000fe2000001ff00 */
[----:B------:R-:W-:Y:S01]  /*4e10*/  HADD2.F32 R30, -RZ, R30.H0_H0 ;  /* 0x2000001eff1e7230 */ /* 0x000fe20000004100 */
[----:B------:R-:W-:Y:S01]  /*4e20*/  MOV R154, RZ ;  /* 0x000000ff009a7202 */ /* 0x000fe20000000f00 */
[----:B------:R-:W-:Y:S01]  /*4e30*/  HADD2.F32 R29, -RZ, R29.H0_H0 ;  /* 0x2000001dff1d7230 */ /* 0x000fe20000004100 */
[----:B------:R-:W-:Y:S01]  /*4e40*/  CS2R R44, SRZ ;  /* 0x00000000002c7805 */ /* 0x000fe2000001ff00 */
[----:B------:R-:W-:Y:S01]  /*4e50*/  HADD2.F32 R86, -RZ, R10.H0_H0 ;  /* 0x2000000aff567230 */ /* 0x000fe20000004100 */
[----:B------:R-:W-:Y:S01]  /*4e60*/  CS2R R38, SRZ ;  /* 0x0000000000267805 */ /* 0x000fe2000001ff00 */
[----:B------:R-:W-:Y:S01]  /*4e70*/  HADD2.F32 R40, -RZ, R40.H0_H0 ;  /* 0x20000028ff287230 */ /* 0x000fe20000004100 */
[----:B------:R-:W-:Y:S01]  /*4e80*/  CS2R R36, SRZ ;  /* 0x0000000000247805 */ /* 0x000fe2000001ff00 */
        /* <DEDUP_REMOVED lines=13> */
[----:B------:R-:W-:Y:S02]  /*4f60*/  HADD2.F32 R9, -RZ, R15.H0_H0 ;  /* 0x2000000fff097230 */ /* 0x000fe40000004100 */
[----:B------:R-:W-:Y:S01]  /*4f70*/  FADD.FTZ R15, R42, UR7 ;  /* 0x000000072a0f7e21 */ /* 0x000fe20008010000 */
[----:B------:R-:W-:Y:S01]  /*4f80*/  FMUL.FTZ R42, R61, UR6 ;  /* 0x000000063d2a7c20 */ /* 0x000fe20008410000 */
[----:B------:R-:W-:-:S02]  /*4f90*/  HADD2.F32 R23, -RZ, R23.H0_H0 ;  /* 0x20000017ff177230 */ /* 0x000fc40000004100 */
[----:B------:R-:W-:Y:S01]  /*4fa0*/  FADD.FTZ R8, R8, UR7 ;  /* 0x0000000708087e21 */ /* 0x000fe20008010000 */
[----:B------:R-:W-:Y:S02]  /*4fb0*/  HADD2.F32 R22, -RZ, R22.H0_H0 ;  /* 0x20000016ff167230 */ /* 0x000fe40000004100 */
[----:B------:R-:W-:Y:S01]  /*4fc0*/  FADD.FTZ R9, R9, UR7 ;  /* 0x0000000709097e21 */ /* 0x000fe20008010000 */
[----:B------:R-:W-:Y:S02]  /*4fd0*/  HADD2.F32 R21, -RZ, R21.H0_H0 ;  /* 0x20000015ff157230 */ /* 0x000fe40000004100 */
[----:B------:R-:W-:Y:S02]  /*4fe0*/  HADD2.F32 R20, -RZ, R20.H0_H0 ;  /* 0x20000014ff147230 */ /* 0x000fe40000004100 */
[----:B------:R-:W-:Y:S02]  /*4ff0*/  HADD2.F32 R19, -RZ, R19.H0_H0 ;  /* 0x20000013ff137230 */ /* 0x000fe40000004100 */
[----:B------:R-:W-:-:S02]  /*5000*/  HADD2.F32 R81, -RZ, R81.H0_H0 ;  /* 0x20000051ff517230 */ /* 0x000fc40000004100 */
[----:B------:R-:W-:Y:S02]  /*5010*/  HADD2.F32 R80, -RZ, R80.H0_H0 ;  /* 0x20000050ff507230 */ /* 0x000fe40000004100 */
[----:B------:R-:W-:Y:S02]  /*5020*/  HADD2.F32 R83, -RZ, R12.H0_H0 ;  /* 0x2000000cff537230 */ /* 0x000fe40000004100 */
[----:B------:R-:W-:Y:S02]  /*5030*/  HADD2.F32 R3, -RZ, R3.H0_H0 ;  /* 0x20000003ff037230 */ /* 0x000fe40000004100 */
[----:B------:R-:W-:Y:S01]  /*5040*/  FADD.FTZ R17, R80, UR7 ;  /* 0x0000000750117e21 */ /* 0x000fe20008010000 */
[----:B------:R-:W-:Y:S02]  /*5050*/  IMAD.MOV.U32 R35, RZ, RZ, RZ ;  /* 0x000000ffff237224 */ /* 0x000fe400078e00ff */
[----:B------:R-:W-:Y:S01]  /*5060*/  FADD.FTZ R3, R3, UR7 ;  /* 0x0000000703037e21 */ /* 0x000fe20008010000 */
[----:B------:R-:W-:Y:S01]  /*5070*/  BAR.SYNC.DEFER_BLOCKING 0x0 ;  /* 0x0000000000007b1d */ /* 0x000fe20000010000 */
[----:B--2---:R-:W-:Y:S01]  /*5080*/  FFMA.FTZ R6, R0, R34, R4 ;  /* 0x0000002200067223 */ /* 0x004fe20000010004 */
[----:B------:R-:W-:-:S02]  /*5090*/  HADD2.F32 R4, -RZ, R18.H0_H0 ;  /* 0x20000012ff047230 */ /* 0x000fc40000004100 */
[----:B------:R-:W-:Y:S01]  /*50a0*/  FADD.FTZ R18, R81, UR7 ;  /* 0x0000000751127e21 */ /* 0x000fe20008010000 */
[----:B------:R-:W-:Y:S01]  /*50b0*/  FFMA.FTZ R7, R61, R33, R6 ;  /* 0x000000213d077223 */ /* 0x000fe20000010006 */
[----:B------:R-:W-:Y:S02]  /*50c0*/  HADD2.F32 R6, -RZ, R16.H0_H0 ;  /* 0x20000010ff067230 */ /* 0x000fe40000004100 */
[----:B------:R-:W-:Y:S01]  /*50d0*/  FADD.FTZ R12, R4, UR7 ;  /* 0x00000007040c7e21 */ /* 0x000fe20008010000 */
[----:B------:R-:W-:Y:S01]  /*50e0*/  FADD.FTZ R4, R86, UR7 ;  /* 0x0000000756047e21 */ /* 0x000fe20008010000 */
[----:B------:R-:W-:Y:S01]  /*50f0*/  FFMA.FTZ R16, R60, R32, R7 ;  /* 0x000000203c107223 */ /* 0x000fe20000010007 */
[----:B------:R-:W-:-:S03]  /*5100*/  HADD2.F32 R7, -RZ, R13.H0_H0 ;  /* 0x2000000dff077230 */ /* 0x000fc60000004100 */
[----:B------:R-:W-:Y:S01]  /*5110*/  FFMA.FTZ R13, R59, R31, R16 ;  /* 0x0000001f3b0d7223 */ /* 0x000fe20000010010 */
[----:B------:R-:W-:Y:S01]  /*5120*/  FADD.FTZ R16, R43, UR7 ;  /* 0x000000072b107e21 */ /* 0x000fe20008010000 */
[----:B------:R-:W-:Y:S01]  /*5130*/  FMUL.FTZ R43, R0, UR6 ;  /* 0x00000006002b7c20 */ /* 0x000fe20008410000 */
[----:B------:R-:W-:Y:S01]  /*5140*/  FADD.FTZ R7, R7, UR7 ;  /* 0x0000000707077e21 */ /* 0x000fe20008010000 */
[----:B------:R-:W-:Y:S01]  /*5150*/  FFMA.FTZ R10, R58, R30, R13 ;  /* 0x0000001e3a0a7223 */ /* 0x000fe2000001000d */
[----:B------:R-:W-:Y:S02]  /*5160*/  FADD.FTZ R13, R40, UR7 ;  /* 0x00000007280d7e21 */ /* 0x000fe40008010000 */
[----:B------:R0:W-:Y:S01]  /*5170*/  STL [R1+0x40], R43 ;  /* 0x0000402b01007387 */ /* 0x0001e20000100800 */
[----:B------:R-:W-:Y:S01]  /*5180*/  FFMA.FTZ R11, R57, R29, R10 ;  /* 0x0000001d390b7223 */ /* 0x000fe2000001000a */
[----:B------:R-:W-:Y:S01]  /*5190*/  FADD.FTZ R10, R6, UR7 ;  /* 0x00000007060a7e21 */ /* 0x000fe20008010000 */
[----:B------:R-:W-:Y:S01]  /*51a0*/  FADD.FTZ R6, R83, UR7 ;  /* 0x0000000753067e21 */ /* 0x000fe20008010000 */
[----:B------:R1:W-:Y:S01]  /*51b0*/  STL [R1+0x3c], R42 ;  /* 0x00003c2a01007387 */ /* 0x0003e20000100800 */
[----:B------:R-:W-:Y:S01]  /*51c0*/  FFMA.FTZ R40, R56, R28, R11 ;  /* 0x0000001c38287223 */ /* 0x000fe2000001000b */
[----:B------:R-:W-:-:S03]  /*51d0*/  FADD.FTZ R11, R5, UR7 ;  /* 0x00000007050b7e21 */ /* 0x000fc60008010000 */
[----:B------:R-:W-:Y:S01]  /*51e0*/  FFMA.FTZ R5, R55, R27, R40 ;  /* 0x0000001b37057223 */ /* 0x000fe20000010028 */
[----:B0-----:R-:W-:-:S03]  /*51f0*/  FMUL.FTZ R43, R57, UR6 ;  /* 0x00000006392b7c20 */ /* 0x001fc60008410000 */
[----:B------:R-:W-:Y:S01]  /*5200*/  FFMA.FTZ R40, R54, R26, R5 ;  /* 0x0000001a36287223 */ /* 0x000fe20000010005 */
[----:B-1----:R-:W-:Y:S01]  /*5210*/  FMUL.FTZ R42, R59, UR6 ;  /* 0x000000063b2a7c20 */ /* 0x002fe20008410000 */
[----:B------:R-:W-:Y:S02]  /*5220*/  FADD.FTZ R5, R84, UR7 ;  /* 0x0000000754057e21 */ /* 0x000fe40008010000 */
[----:B------:R-:W-:-:S04]  /*5230*/  FFMA.FTZ R41, R53, R25, R40 ;  /* 0x0000001935297223 */ /* 0x000fc80000010028 */
[----:B------:R-:W-:Y:S01]  /*5240*/  FFMA.FTZ R40, R52, R24, R41 ;  /* 0x0000001834287223 */ /* 0x000fe20000010029 */
[----:B------:R-:W-:-:S05]  /*5250*/  FMUL.FTZ R41, R60, UR6 ;  /* 0x000000063c297c20 */ /* 0x000fca0008410000 */
[----:B------:R0:W-:Y:S04]  /*5260*/  STL [R1+0x38], R41 ;  /* 0x0000382901007387 */ /* 0x0001e80000100800 */
[----:B------:R1:W-:Y:S01]  /*5270*/  STL [R1+0x34], R42 ;  /* 0x0000342a01007387 */ /* 0x0003e20000100800 */
[----:B0-----:R-:W-:Y:S01]  /*5280*/  FFMA.FTZ R41, R51, R23, R40 ;  /* 0x0000001733297223 */ /* 0x001fe20000010028 */
[----:B------:R-:W-:Y:S01]  /*5290*/  FMUL.FTZ R40, R58, UR6 ;  /* 0x000000063a287c20 */ /* 0x000fe20008410000 */
[----:B-1----:R-:W-:-:S04]  /*52a0*/  FMUL.FTZ R42, R56, UR6 ;  /* 0x00000006382a7c20 */ /* 0x002fc80008410000 */
[----:B------:R0:W-:Y:S04]  /*52b0*/  STL [R1+0x30], R40 ;  /* 0x0000302801007387 */ /* 0x0001e80000100800 */
[----:B------:R1:W-:Y:S04]  /*52c0*/  STL [R1+0x2c], R43 ;  /* 0x00002c2b01007387 */ /* 0x0003e80000100800 */
[----:B------:R2:W-:Y:S01]  /*52d0*/  STL [R1+0x28], R42 ;  /* 0x0000282a01007387 */ /* 0x0005e20000100800 */
[----:B0-----:R-:W-:Y:S01]  /*52e0*/  FFMA.FTZ R40, R50, R22, R41 ;  /* 0x0000001632287223 */ /* 0x001fe20000010029 */
[----:B------:R-:W-:Y:S01]  /*52f0*/  FMUL.FTZ R41, R55, UR6 ;  /* 0x0000000637297c20 */ /* 0x000fe20008410000 */
[----:B-1----:R-:W-:-:S04]  /*5300*/  FMUL.FTZ R43, R54, UR6 ;  /* 0x00000006362b7c20 */ /* 0x002fc80008410000 */
[----:B------:R0:W-:Y:S01]  /*5310*/  STL [R1+0x24], R41 ;  /* 0x0000242901007387 */ /* 0x0001e20000100800 */
[----:B--2---:R-:W-:-:S03]  /*5320*/  FMUL.FTZ R42, R53, UR6 ;  /* 0x00000006352a7c20 */ /* 0x004fc60008410000 */
        /* <DEDUP_REMOVED lines=9> */
[C---:B0-----:R-:W-:Y:S01]  /*53c0*/  FFMA.FTZ R40, R48.reuse, R20, R41 ;  /* 0x0000001430287223 */ /* 0x041fe20000010029 */
[----:B------:R-:W-:Y:S01]  /*53d0*/  FMUL.FTZ R41, R47, UR6 ;  /* 0x000000062f297c20 */ /* 0x000fe20008410000 */
[----:B-1----:R-:W-:Y:S02]  /*53e0*/  FMUL.FTZ R43, R49, UR6 ;  /* 0x00000006312b7c20 */ /* 0x002fe40008410000 */
[----:B------:R-:W-:Y:S01]  /*53f0*/  FFMA.FTZ R40, R47, R19, R40 ;  /* 0x000000132f287223 */ /* 0x000fe20000010028 */
[----:B--2---:R-:W-:-:S02]  /*5400*/  FMUL.FTZ R42, R48, UR6 ;  /* 0x00000006302a7c20 */ /* 0x004fc40008410000 */
[----:B------:R0:W-:Y:S04]  /*5410*/  STL [R1+0xc], R43 ;  /* 0x00000c2b01007387 */ /* 0x0001e80000100800 */
[----:B------:R0:W-:Y:S04]  /*5420*/  STL [R1+0x8], R42 ;  /* 0x0000082a01007387 */ /* 0x0001e80000100800 */
[----:B------:R0:W-:Y:S04]  /*5430*/  STL [R1+0xc8], R40 ;  /* 0x0000c82801007387 */ /* 0x0001e80000100800 */
[----:B------:R0:W-:Y:S01]  /*5440*/  STL [R1+0x4], R41 ;  /* 0x0000042901007387 */ /* 0x0001e20000100800 */
[----:B------:R-:W-:Y:S05]  /*5450*/  BRA.U !UP0, `(.L_x_415) ;  /* 0x0000004108cc7547 */ /* 0x000fea000b800000 */
[----:B------:R-:W-:Y:S01]  /*5460*/  UIMAD UR9, UR11, -0x800, UR30 ;  /* 0xfffff8000b0978a4 */ /* 0x000fe2000f8e021e */
[----:B------:R-:W-:Y:S01]  /*5470*/  LOP3.LUT R2, R2, 0xfffffffb, RZ, 0xc0, !PT ;  /* 0xfffffffb02027812 */ /* 0x000fe200078ec0ff */
[----:B------:R-:W1:Y:S01]  /*5480*/  LDCU.64 UR32, c[0x0][0x3a0] ;  /* 0x00007400ff2077ac */ /* 0x000e620008000a00 */
[----:B------:R-:W-:Y:S01]  /*5490*/  MOV R46, RZ ;  /* 0x000000ff002e7202 */ /* 0x000fe20000000f00 */
[----:B------:R-:W2:Y:S01]  /*54a0*/  LDCU.64 UR28, c[0x0][0x3b8] ;  /* 0x00007700ff1c77ac */ /* 0x000ea20008000a00 */
[----:B------:R-:W-:Y:S02]  /*54b0*/  UIADD3 UR9, UPT, UPT, UR9, 0x800, URZ ;  /* 0x0000080009097890 */ /* 0x000fe4000fffe0ff */
[----:B------:R-:W-:Y:S01]  /*54c0*/  UISETP.NE.AND UP0, UPT, UR11, 0x1, UPT ;  /* 0x000000010b00788c */ /* 0x000fe2000bf05270 */
[----:B------:R-:W3:Y:S03]  /*54d0*/  LDCU UR49, c[0x0][0x394] ;  /* 0x00007280ff3177ac */ /* 0x000ee60008000800 */
[----:B------:R-:W-:-:S02]  /*54e0*/  ISETP.GE.AND P0, PT, R77, UR9, PT ;  /* 0x000000094d007c0c */ /* 0x000fc4000bf06270 */
[----:B------:R-:W-:Y:S01]  /*54f0*/  PLOP3.LUT P2, PT, PT, PT, UP0, 0x80, 0x8 ;  /* 0x000000000008781c */ /* 0x000fe20003f4f008 */
[----:B------:R-:W4:Y:S03]  /*5500*/  LDCU UR50, c[0x0][0x38c] ;  /* 0x00007180ff3277ac */ /* 0x000f260008000800 */
[----:B------:R-:W-:Y:S01]  /*5510*/  ISETP.EQ.AND P2, PT, R82, RZ, P2 ;  /* 0x000000ff5200720c */ /* 0x000fe20001742270 */
[----:B-1----:R-:W-:Y:S02]  /*5520*/  UIMAD.WIDE.U32 UR16, UR31, UR32, URZ ;  /* 0x000000201f1072a5 */ /* 0x002fe4000f8e00ff */
[----:B--2---:R-:W-:Y:S02]  /*5530*/  UIMAD.WIDE.U32 UR18, UR31, UR28, URZ ;  /* 0x0000001c1f1272a5 */ /* 0x004fe4000f8e00ff */
[----:B------:R-:W-:Y:S02]  /*5540*/  UIMAD UR33, UR31, UR33, UR17 ;  /* 0x000000211f2172a4 */ /* 0x000fe4000f8e0211 */
[----:B------:R-:W-:Y:S01]  /*5550*/  @P0 LOP3.LUT R2, R2, 0x4, RZ, 0xfc, !PT ;  /* 0x0000000402020812 */ /* 0x000fe200078efcff */
[----:B------:R-:W1:Y:S01]  /*5560*/  LDCU UR30, c[0x0][0x388] ;  /* 0x00007100ff1e77ac */ /* 0x000e620008000800 */
[----:B------:R-:W2:Y:S01]  /*5570*/  LDCU.64 UR36, c[0x0][0x3a8] ;  /* 0x00007500ff2477ac */ /* 0x000ea20008000a00 */
[----:B------:R-:W0:Y:S01]  /*5580*/  LDCU.64 UR38, c[0x0][0x3c0] ;  /* 0x00007800ff2677ac */ /* 0x000e220008000a00 */
[----:B------:R-:W0:Y:S01]  /*5590*/  LDCU.64 UR40, c[0x0][0x3e0] ;  /* 0x00007c00ff2877ac */ /* 0x000e220008000a00 */
[----:B------:R-:W0:Y:S01]  /*55a0*/  LDCU.64 UR42, c[0x0][0x4e0] ;  /* 0x00009c00ff2a77ac */ /* 0x000e220008000a00 */
[----:B------:R-:W0:Y:S01]  /*55b0*/  LDCU.64 UR44, c[0x0][0x4f0] ;  /* 0x00009e00ff2c77ac */ /* 0x000e220008000a00 */
[----:B------:R-:W0:Y:S01]  /*55c0*/  LDCU.64 UR46, c[0x0][0x540] ;  /* 0x0000a800ff2e77ac */ /* 0x000e220008000a00 */
[----:B------:R-:W0:Y:S01]  /*55d0*/  LDCU.128 UR12, c[0x0][0x440] ;  /* 0x00008800ff0c77ac */ /* 0x000e220008000c00 */
[----:B------:R-:W-:Y:S01]  /*55e0*/  UIMAD UR31, UR31, UR29, UR19 ;  /* 0x0000001d1f1f72a4 */ /* 0x000fe2000f8e0213 */
[----:B---34-:R-:W-:-:S11]  /*55f0*/  UMOV UR8, URZ ;  /* 0x000000ff00087c82 */ /* 0x018fd60008000000 */
.L_x_460:
[----:B0-----:R-:W-:Y:S01]  /*5600*/  HFMA2 R41, -RZ, RZ, 0, 0 ;  /* 0x00000000ff297431 */ /* 0x001fe200000001ff */
[----:B------:R-:W-:Y:S01]  /*5610*/  MOV R43, UR40 ;  /* 0x00000028002b7c02 */ /* 0x000fe20008000f00 */
[----:B------:R-:W3:Y:S01]  /*5620*/  LDL R94, [R1+0xc0] ;  /* 0x0000c000015e7983 */ /* 0x000ee20000100800 */
[----:B------:R-:W-:Y:S01]  /*5630*/  MOV R40, R77 ;  /* 0x0000004d00287202 */ /* 0x000fe20000000f00 */
[----:B------:R-:W-:Y:S01]  /*5640*/  IMAD.U32 R63, RZ, RZ, UR41 ;  /* 0x00000029ff3f7e24 */ /* 0x000fe2000f8e00ff */
[----:B------:R-:W-:Y:S01]  /*5650*/  LOP3.LUT R75, R77, 0x40, RZ, 0xfc, !PT ;  /* 0x000000404d4b7812 */ /* 0x000fe200078efcff */
[----:B------:R-:W4:Y:S02]  /*5660*/  LDL R106, [R1+0xbc] ;  /* 0x0000bc00016a7983 */ /* 0x000f240000100800 */
[----:B------:R-:W-:Y:S01]  /*5670*/  IMAD.WIDE.U32 R42, R43, UR8, R40 ;  /* 0x000000082b2a7c25 */ /* 0x000fe2000f8e0028 */
[----:B------:R-:W-:Y:S01]  /*5680*/  LOP3.LUT P6, RZ, R2, 0x4, RZ, 0xc0, !PT ;  /* 0x0000000402ff7812 */ /* 0x000fe200078cc0ff */
[----:B------:R-:W5:Y:S02]  /*5690*/  LDL R105, [R1+0xb8] ;  /* 0x0000b80001697983 */ /* 0x000f640000100800 */
[----:B------:R-:W-:Y:S01]  /*56a0*/  IMAD R41, R63, UR8, R43 ;  /* 0x000000083f297c24 */ /* 0x000fe2000f8e022b */
[----:B------:R-:W-:Y:S01]  /*56b0*/  LEA R40, P1, R42, UR26, 0x1 ;  /* 0x0000001a2a287c11 */ /* 0x000fe2000f8208ff */
[----:B------:R-:W5:Y:S01]  /*56c0*/  LDL R104, [R1+0xb4] ;  /* 0x0000b40001687983 */ /* 0x000f620000100800 */
[----:B------:R-:W-:-:S02]  /*56d0*/  LOP3.LUT R76, R77, 0x20, RZ, 0xfc, !PT ;  /* 0x000000204d4c7812 */ /* 0x000fc400078efcff */
[----:B------:R-:W-:Y:S01]  /*56e0*/  LEA.HI.X R41, R42, UR27, R41, 0x1, P1 ;  /* 0x0000001b2a297c11 */ /* 0x000fe200088f0c29 */
[----:B------:R-:W5:Y:S01]  /*56f0*/  LDL R103, [R1+0xb0] ;  /* 0x0000b00001677983 */ /* 0x000f620000100800 */
[----:B------:R-:W-:Y:S02]  /*5700*/  ISETP.GE.AND P1, PT, R75, UR9, PT ;  /* 0x000000094b007c0c */ /* 0x000fe4000bf26270 */
[C---:B------:R-:W-:Y:S01]  /*5710*/  LOP3.LUT R74, R77.reuse, 0x60, RZ, 0xfc, !PT ;  /* 0x000000604d4a7812 */ /* 0x040fe200078efcff */
[----:B------:R-:W2:Y:S01]  /*5720*/  @!P6 LDG.E.U16 R65, desc[UR34][R40.64] ;  /* 0x000000222841e981 */ /* 0x000ea2000c1e1500 */
[----:B------:R-:W-:Y:S02]  /*5730*/  ISETP.GE.AND P0, PT, R76, UR9, PT ;  /* 0x000000094c007c0c */ /* 0x000fe4000bf06270 */
[----:B------:R-:W-:Y:S01]  /*5740*/  LOP3.LUT R73, R77, 0x80, RZ, 0xfc, !PT ;  /* 0x000000804d497812 */ /* 0x000fe200078efcff */
[----:B------:R-:W5:Y:S01]  /*5750*/  LDL R102, [R1+0xac] ;  /* 0x0000ac0001667983 */ /* 0x000f620000100800 */
[----:B------:R-:W-:-:S02]  /*5760*/  ISETP.GE.AND P3, PT, R74, UR9, PT ;  /* 0x000000094a007c0c */ /* 0x000fc4000bf66270 */
[----:B------:R-:W-:Y:S01]  /*5770*/  ISETP.GE.AND P4, PT, R73, UR9, PT ;  /* 0x0000000949007c0c */ /* 0x000fe2000bf86270 */
[----:B------:R-:W5:Y:S04]  /*5780*/  LDL R101, [R1+0xa8] ;  /* 0x0000a80001657983 */ /* 0x000f680000100800 */
[----:B------:R-:W3:Y:S04]  /*5790*/  @!P1 LDG.E.U16 R42, desc[UR34][R40.64+0x80] ;  /* 0x00008022282a9981 */ /* 0x000ee8000c1e1500 */
[----:B------:R-:W4:Y:S04]  /*57a0*/  @!P0 LDG.E.U16 R43, desc[UR34][R40.64+0x40] ;  /* 0x00004022282b8981 */ /* 0x000f28000c1e1500 */
[----:B------:R-:W5:Y:S04]  /*57b0*/  @!P3 LDG.E.U16 R63, desc[UR34][R40.64+0xc0] ;  /* 0x0000c022283fb981 */ /* 0x000f68000c1e1500 */
[----:B------:R-:W5:Y:S01]  /*57c0*/  @!P4 LDG.E.U16 R62, desc[UR34][R40.64+0x100] ;  /* 0x00010022283ec981 */ /* 0x000f62000c1e1500 */
[----:B------:R-:W-:-:S02]  /*57d0*/  LOP3.LUT R72, R77, 0xa0, RZ, 0xfc, !PT ;  /* 0x000000a04d487812 */ /* 0x000fc400078efcff */
[----:B------:R-:W-:Y:S02]  /*57e0*/  CS2R R80, SRZ ;  /* 0x0000000000507805 */ /* 0x000fe4000001ff00 */
[----:B-1----:R-:W-:Y:S02]  /*57f0*/  CS2R R82, SRZ ;  /* 0x0000000000527805 */ /* 0x002fe4000001ff00 */
[C---:B------:R-:W-:Y:S01]  /*5800*/  LOP3.LUT R71, R77.reuse, 0xc0, RZ, 0xfc, !PT ;  /* 0x000000c04d477812 */ /* 0x040fe200078efcff */
[----:B------:R-:W5:Y:S01]  /*5810*/  LDL R100, [R1+0xa4] ;  /* 0x0000a40001647983 */ /* 0x000f620000100800 */
[----:B------:R-:W-:Y:S02]  /*5820*/  ISETP.GE.AND P5, PT, R72, UR9, PT ;  /* 0x0000000948007c0c */ /* 0x000fe4000bfa6270 */
[C---:B------:R-:W-:Y:S01]  /*5830*/  LOP3.LUT R69, R77.reuse, 0x100, RZ, 0xfc, !PT ;  /* 0x000001004d457812 */ /* 0x040fe200078efcff */
[----:B------:R-:W5:Y:S01]  /*5840*/  LDL R99, [R1+0xa0] ;  /* 0x0000a00001637983 */ /* 0x000f620000100800 */
[----:B------:R-:W-:-:S02]  /*5850*/  LOP3.LUT R68, R77, 0x120, RZ, 0xfc, !PT ;  /* 0x000001204d447812 */ /* 0x000fc400078efcff */
[C---:B------:R-:W-:Y:S01]  /*5860*/  LOP3.LUT R70, R77.reuse, 0xe0, RZ, 0xfc, !PT ;  /* 0x000000e04d467812 */ /* 0x040fe200078efcff */
[----:B------:R-:W-:Y:S01]  /*5870*/  UMOV UR32, UR16 ;  /* 0x0000001000207c82 */ /* 0x000fe20008000000 */
[C---:B------:R-:W-:Y:S01]  /*5880*/  LOP3.LUT R67, R77.reuse, 0x140, RZ, 0xfc, !PT ;  /* 0x000001404d437812 */ /* 0x040fe200078efcff */
[----:B------:R-:W5:Y:S04]  /*5890*/  LDL R98, [R1+0x9c] ;  /* 0x00009c0001627983 */ /* 0x000f680000100800 */
[----:B------:R-:W5:Y:S01]  /*58a0*/  @!P5 LDG.E.U16 R64, desc[UR34][R40.64+0x140] ;  /* 0x000140222840d981 */ /* 0x000f62000c1e1500 */
[----:B------:R-:W-:-:S03]  /*58b0*/  LOP3.LUT R66, R77, 0x160, RZ, 0xfc, !PT ;  /* 0x000001604d427812 */ /* 0x000fc600078efcff */
[----:B------:R-:W5:Y:S04]  /*58c0*/  LDL R97, [R1+0x98] ;  /* 0x0000980001617983 */ /* 0x000f680000100800 */
[----:B------:R-:W5:Y:S04]  /*58d0*/  LDL R96, [R1+0x94] ;  /* 0x0000940001607983 */ /* 0x000f680000100800 */
[----:B------:R-:W5:Y:S01]  /*58e0*/  LDL R95, [R1+0x90] ;  /* 0x00009000015f7983 */ /* 0x000f620000100800 */
[----:B--2---:R-:W-:Y:S02]  /*58f0*/  @!P6 PRMT R80, R65, 0x5410, RZ ;  /* 0x000054104150e816 */ /* 0x004fe400000000ff */
[----:B---3--:R-:W-:-:S02]  /*5900*/  @!P1 PRMT R82, R42, 0x5410, RZ ;  /* 0x000054102a529816 */ /* 0x008fc400000000ff */
[----:B----4-:R-:W-:Y:S02]  /*5910*/  @!P0 PRMT R80, R80, 0x5410, R43 ;  /* 0x0000541050508816 */ /* 0x010fe4000000002b */
[----:B------:R-:W-:Y:S02]  /*5920*/  ISETP.GE.AND P0, PT, R71, UR9, PT ;  /* 0x0000000947007c0c */ /* 0x000fe4000bf06270 */
[----:B-----5:R-:W-:Y:S02]  /*5930*/  @!P3 PRMT R82, R82, 0x5410, R63 ;  /* 0x000054105252b816 */ /* 0x020fe4000000003f */
[----:B------:R-:W-:Y:S02]  /*5940*/  ISETP.GE.AND P3, PT, R69, UR9, PT ;  /* 0x0000000945007c0c */ /* 0x000fe4000bf66270 */
[----:B------:R-:W-:Y:S02]  /*5950*/  @!P4 PRMT R81, R62, 0x5410, RZ ;  /* 0x000054103e51c816 */ /* 0x000fe400000000ff */
[----:B------:R-:W-:-:S05]  /*5960*/  ISETP.GE.AND P4, PT, R68, UR9, PT ;  /* 0x0000000944007c0c */ /* 0x000fca000bf86270 */
[----:B------:R-:W2:Y:S04]  /*5970*/  @!P0 LDG.E.U16 R65, desc[UR34][R40.64+0x180] ;  /* 0x0001802228418981 */ /* 0x000ea8000c1e1500 */
[----:B------:R-:W3:Y:S04]  /*5980*/  @!P3 LDG.E.U16 R84, desc[UR34][R40.64+0x200] ;  /* 0x000200222854b981 */ /* 0x000ee8000c1e1500 */
[----:B------:R-:W4:Y:S01]  /*5990*/  @!P4 LDG.E.U16 R85, desc[UR34][R40.64+0x240] ;  /* 0x000240222855c981 */ /* 0x000f22000c1e1500 */
[----:B------:R-:W-:-:S13]  /*59a0*/  ISETP.GE.AND P1, PT, R70, UR9, PT ;  /* 0x0000000946007c0c */ /* 0x000fda000bf26270 */
[----:B------:R-:W5:Y:S01]  /*59b0*/  @!P1 LDG.E.U16 R62, desc[UR34][R40.64+0x1c0] ;  /* 0x0001c022283e9981 */ /* 0x000f62000c1e1500 */
[----:B------:R-:W-:Y:S01]  /*59c0*/  @!P5 PRMT R81, R81, 0x5410, R64 ;  /* 0x000054105151d816 */ /* 0x000fe20000000040 */
[----:B------:R-:W-:Y:S01]  /*59d0*/  UIMAD.WIDE.U32 UR28, UR8, UR36, UR32 ;  /* 0x00000024081c72a5 */ /* 0x000fe2000f8e0020 */
[----:B------:R-:W-:-:S03]  /*59e0*/  ISETP.GE.AND P5, PT, R67, UR9, PT ;  /* 0x0000000943007c0c */ /* 0x000fc6000bfa6270 */
[----:B------:R-:W-:Y:S02]  /*59f0*/  UIMAD UR29, UR8, UR37, UR29 ;  /* 0x00000025081d72a4 */ /* 0x000fe4000f8e021d */
[----:B------:R-:W-:-:S04]  /*5a00*/  ULEA UR32, UP0, UR28, UR12, 0x2 ;  /* 0x0000000c1c207291 */ /* 0x000fc8000f8010ff */
[----:B------:R-:W-:Y:S02]  /*5a10*/  ULEA.HI.X UR28, UR28, UR13, UR29, 0x2, UP0 ;  /* 0x0000000d1c1c7291 */ /* 0x000fe400080f141d */
[----:B------:R-:W-:Y:S02]  /*5a20*/  IMAD.U32 R42, RZ, RZ, UR32 ;  /* 0x00000020ff2a7e24 */ /* 0x000fe4000f8e00ff */
[----:B------:R-:W5:Y:S02]  /*5a30*/  @!P5 LDG.E.U16 R86, desc[UR34][R40.64+0x280] ;  /* 0x000280222856d981 */ /* 0x000f64000c1e1500 */
[----:B------:R-:W-:-:S05]  /*5a40*/  MOV R43, UR28 ;  /* 0x0000001c002b7c02 */ /* 0x000fca0008000f00 */
[----:B------:R0:W5:Y:S01]  /*5a50*/  LDG.E R89, desc[UR34][R42.64] ;  /* 0x000000222a597981 */ /* 0x000162000c1e1900 */
[----:B------:R-:W-:Y:S01]  /*5a60*/  LOP3.LUT R64, R77, 0x1a0, RZ, 0xfc, !PT ;  /* 0x000001a04d407812 */ /* 0x000fe200078efcff */
[----:B0-----:R-:W-:Y:S02]  /*5a70*/  HFMA2 R42, -RZ, RZ, 0, 0 ;  /* 0x00000000ff2a7431 */ /* 0x001fe400000001ff */
[----:B------:R0:W-:Y:S04]  /*5a80*/  STS.U16 [R94], R80 ;  /* 0x000000505e007388 */ /* 0x0001e80000000400 */
[----:B0-----:R-:W5:Y:S01]  /*5a90*/  LDL R94, [R1+0x8c] ;  /* 0x00008c00015e7983 */ /* 0x001f620000100800 */
[----:B--2---:R-:W-:Y:S02]  /*5aa0*/  @!P0 PRMT R83, R65, 0x5410, RZ ;  /* 0x0000541041538816 */ /* 0x004fe400000000ff */
[----:B------:R-:W-:-:S02]  /*5ab0*/  LOP3.LUT R65, R77, 0x180, RZ, 0xfc, !PT ;  /* 0x000001804d417812 */ /* 0x000fc400078efcff */
        /* <DEDUP_REMOVED lines=11> */
[----:B------:R-:W-:-:S13]  /*5b70*/  ISETP.GE.AND P1, PT, R63, UR9, PT ;  /* 0x000000093f007c0c */ /* 0x000fda000bf26270 */
[----:B------:R-:W-:Y:S01]  /*5b80*/  @!P1 IMAD.SHL.U32 R43, R79, 0x10, RZ ;  /* 0x000000104f2b9824 */ /* 0x000fe200078e00ff */
[----:B------:R-:W-:Y:S01]  /*5b90*/  MOV R85, RZ ;  /* 0x000000ff00557202 */ /* 0x000fe20000000f00 */
[----:B------:R-:W-:Y:S01]  /*5ba0*/  UMOV UR28, UR18 ;  /* 0x00000012001c7c82 */ /* 0x000fe20008000000 */
[----:B------:R-:W-:Y:S01]  /*5bb0*/  UMOV UR29, UR31 ;  /* 0x0000001f001d7c82 */ /* 0x000fe20008000000 */
[----:B------:R-:W-:Y:S01]  /*5bc0*/  R2UR UR51, R89 ;  /* 0x00000000593372ca */ /* 0x000fe200000e0000 */
[----:B------:R-:W5:Y:S01]  /*5bd0*/  @!P1 LDG.E.U16 R84, desc[UR34][R40.64+0x380] ;  /* 0x0003802228549981 */ /* 0x000f62000c1e1500 */
[----:B------:R-:W-:-:S04]  /*5be0*/  @!P1 LOP3.LUT R78, R43, 0x3e00, RZ, 0xc0, !PT ;  /* 0x00003e002b4e9812 */ /* 0x000fc800078ec0ff */
[----:B------:R-:W-:-:S04]  /*5bf0*/  @!P1 LOP3.LUT R77, R78, 0x1f, R79, 0xf8, !PT ;  /* 0x0000001f4e4d9812 */ /* 0x000fc800078ef84f */
[----:B------:R-:W-:Y:S01]  /*5c00*/  LOP3.LUT R62, R77, 0x1e0, RZ, 0xfc, !PT ;  /* 0x000001e04d3e7812 */ /* 0x000fe200078efcff */
[----:B------:R-:W-:Y:S01]  /*5c10*/  UIMAD.WIDE.U32 UR28, UR8, UR38, UR28 ;  /* 0x00000026081c72a5 */ /* 0x000fe2000f8e001c */
[----:B------:R-:W-:Y:S02]  /*5c20*/  @!P5 PRMT R85, R86, 0x5410, RZ ;  /* 0x000054105655d816 */ /* 0x000fe400000000ff */
[----:B------:R-:W-:Y:S01]  /*5c30*/  ISETP.GE.AND P5, PT, R62, UR9, PT ;  /* 0x000000093e007c0c */ /* 0x000fe2000bfa6270 */
[----:B------:R-:W-:Y:S02]  /*5c40*/  UIMAD UR29, UR8, UR39, UR29 ;  /* 0x00000027081d72a4 */ /* 0x000fe4000f8e021d */
[----:B------:R-:W-:-:S04]  /*5c50*/  ULEA UR32, UP0, UR28, UR14, 0x2 ;  /* 0x0000000e1c207291 */ /* 0x000fc8000f8010ff */
[----:B------:R-:W-:Y:S01]  /*5c60*/  ULEA.HI.X UR28, UR28, UR15, UR29, 0x2, UP0 ;  /* 0x0000000f1c1c7291 */ /* 0x000fe200080f141d */
[----:B------:R-:W-:-:S05]  /*5c70*/  MOV R89, UR51 ;  /* 0x0000003300597c02 */ /* 0x000fca0008000f00 */
[----:B------:R0:W5:Y:S02]  /*5c80*/  @!P5 LDG.E.U16 R86, desc[UR34][R40.64+0x3c0] ;  /* 0x0003c0222856d981 */ /* 0x000164000c1e1500 */
[----:B0-----:R-:W-:Y:S01]  /*5c90*/  MOV R40, UR32 ;  /* 0x0000002000287c02 */ /* 0x001fe20008000f00 */
[----:B------:R-:W-:-:S05]  /*5ca0*/  IMAD.U32 R41, RZ, RZ, UR28 ;  /* 0x0000001cff297e24 */ /* 0x000fca000f8e00ff */
[----:B------:R0:W5:Y:S01]  /*5cb0*/  LDG.E R43, desc[UR34][R40.64] ;  /* 0x00000022282b7981 */ /* 0x000162000c1e1900 */
[----:B------:R-:W-:Y:S02]  /*5cc0*/  PRMT R91, R81, 0x7632, R91 ;  /* 0x00007632515b7816 */ /* 0x000fe4000000005b */
[----:B0-----:R-:W-:Y:S01]  /*5cd0*/  PRMT R41, R80, 0x7632, R41 ;  /* 0x0000763250297816 */ /* 0x001fe20000000029 */
[----:B------:R-:W-:Y:S02]  /*5ce0*/  HFMA2 R80, -RZ, RZ, 0, 0 ;  /* 0x00000000ff507431 */ /* 0x000fe400000001ff */
[----:B------:R-:W-:Y:S01]  /*5cf0*/  FMUL.FTZ R40, R89, 1.4426950216293334961 ;  /* 0x3fb8aa3b59287820 */ /* 0x000fe20000410000 */
[----:B------:R-:W-:Y:S01]  /*5d00*/  PRMT R89, R82, 0x7632, R89 ;  /* 0x0000763252597816 */ /* 0x000fe20000000059 */
[----:B------:R-:W-:Y:S01]  /*5d10*/  STS.U16 [R106+0x40], R41 ;  /* 0x000040296a007388 */ /* 0x000fe20000000400 */
[----:B------:R-:W-:-:S03]  /*5d20*/  PRMT R92, R83, 0x7632, R92 ;  /* 0x00007632535c7816 */ /* 0x000fc6000000005c */
[----:B------:R-:W-:Y:S01]  /*5d30*/  STS.U16 [R105+0x80], R82 ;  /* 0x0000805269007388 */ /* 0x000fe20000000400 */
[----:B------:R-:W-:-:S03]  /*5d40*/  PRMT R93, R42, 0x7632, R93 ;  /* 0x000076322a5d7816 */ /* 0x000fc6000000005d */
        /* <DEDUP_REMOVED lines=34> */
[----:B------:R-:W-:Y:S01]  /*5f70*/  IMAD.MOV.U32 R41, RZ, RZ, RZ ;  /* 0x000000ffff297224 */ /* 0x000fe200078e00ff */
[----:B-----5:R-:W-:Y:S01]  /*5f80*/  @!P1 PRMT R41, R84, 0x5410, RZ ;  /* 0x0000541054299816 */ /* 0x020fe200000000ff */
[----:B------:R-:W-:-:S03]  /*5f90*/  ULEA UR28, UR11, 0xffffff00, 0x8 ;  /* 0xffffff000b1c7891 */ /* 0x000fc6000f8e40ff */
[----:B------:R-:W-:Y:S01]  /*5fa0*/  @!P5 PRMT R41, R41, 0x5410, R86 ;  /* 0x000054102929d816 */ /* 0x000fe20000000056 */
[----:B------:R-:W-:Y:S01]  /*5fb0*/  ULOP3.LUT UR28, UR28, 0x100, URZ, 0xc0, !UPT ;  /* 0x000001001c1c7892 */ /* 0x000fe2000f8ec0ff */
[C---:B------:R-:W-:Y:S02]  /*5fc0*/  ISETP.NE.AND P0, PT, R79.reuse, 0x7f, PT ;  /* 0x0000007f4f00780c */ /* 0x040fe40003f05270 */
[C---:B------:R-:W-:Y:S01]  /*5fd0*/  ISETP.NE.AND P1, PT, R79.reuse, RZ, PT ;  /* 0x000000ff4f00720c */ /* 0x040fe20003f25270 */
[----:B------:R-:W-:Y:S01]  /*5fe0*/  UIADD3 UR28, UPT, UPT, UR28, UR8, URZ ;  /* 0x000000081c1c7290 */ /* 0x000fe2000fffe0ff */
[----:B------:R-:W-:Y:S02]  /*5ff0*/  IADD3 R99, PT, PT, R79, 0x200, RZ ;  /* 0x000002004f637810 */ /* 0x000fe40007ffe0ff */
[----:B------:R-:W-:-:S03]  /*6000*/  PRMT R79, R41, 0x7632, R79 ;  /* 0x00007632294f7816 */ /* 0x000fc6000000004f */
        /* <DEDUP_REMOVED lines=20> */
[----:B------:R-:W1:Y:S01]  /*6150*/  MUFU.EX2 R117, R117 ;  /* 0x0000007500757308 */ /* 0x000e620000000800 */
[----:B0-----:R-:W-:Y:S01]  /*6160*/  ULEA UR32, UR29, UR32, 0x18 ;  /* 0x000000201d207291 */ /* 0x001fe2000f8ec0ff */
[----:B------:R-:W-:Y:S04]  /*6170*/  STS.U16 [R100+0x380], R41 ;  /* 0x0003802964007388 */ /* 0x000fe80000000400 */
[----:B------:R-:W-:Y:S01]  /*6180*/  STS.U16 [R98+0x3c0], R79 ;  /* 0x0003c04f62007388 */ /* 0x000fe20000000400 */
[----:B------:R-:W-:-:S03]  /*6190*/  NOP ;  /* 0x0000000000007918 */ /* 0x000fc60000000000 */
[----:B------:R-:W0:Y:S01]  /*61a0*/  LDS.U16 R98, [R93+0x8] ;  /* 0x000008005d627984 */ /* 0x000e220000000400 */
[----:B------:R-:W0:Y:S01]  /*61b0*/  MUFU.EX2 R116, R116 ;  /* 0x0000007400747308 */ /* 0x000e220000000800 */
[----:B------:R-:W-:Y:S02]  /*61c0*/  R2UR UR48, R43 ;  /* 0x000000002b3072ca */ /* 0x000fe400000e0000 */
[----:B------:R-:W-:-:S05]  /*61d0*/  LEA R43, R42, UR32, 0x2 ;  /* 0x000000202a2b7c11 */ /* 0x000fca000f8e10ff */
        /* <DEDUP_REMOVED lines=13> */
[----:B------:R-:W-:Y:S01]  /*62b0*/  BSSY.RECONVERGENT B0, `(.L_x_416) ;  /* 0x000002f000007945 */ /* 0x000fe20003800200 */
[----:B0-----:R-:W-:Y:S01]  /*62c0*/  HADD2.F32 R98, -RZ, R98.H0_H0 ;  /* 0x20000062ff627230 */ /* 0x001fe20000004100 */
[----:B--2---:R-:W-:Y:S04]  /*62d0*/  LDS.U16 R93, [R88+0x12] ;  /* 0x00001200585d7984 */ /* 0x004fe80000000400 */
[----:B---3--:R-:W0:Y:S04]  /*62e0*/  LDS.U16 R102, [R97] ;  /* 0x0000000061667984 */ /* 0x008e280000000400 */
[----:B------:R-:W2:Y:S04]  /*62f0*/  LDS.U16 R101, [R96+0x2] ;  /* 0x0000020060657984 */ /* 0x000ea80000000400 */
[----:B----4-:R-:W3:Y:S04]  /*6300*/  LDS.U16 R100, [R95+0x4] ;  /* 0x000004005f647984 */ /* 0x010ee80000000400 */
[----:B------:R-:W4:Y:S04]  /*6310*/  LDS.U16 R99, [R94+0x6] ;  /* 0x000006005e637984 */ /* 0x000f280000000400 */
        /* <DEDUP_REMOVED lines=10> */
[----:B-1----:R1:W-:Y:S01]  /*63c0*/  STS [R43+0x3be0], R150 ;  /* 0x003be0962b007388 */ /* 0x0023e20000000800 */
[----:B0-----:R-:W-:-:S02]  /*63d0*/  HADD2.F32 R102, -RZ, R102.H0_H0 ;  /* 0x20000066ff667230 */ /* 0x001fc40000004100 */
[----:B--2---:R-:W-:Y:S02]  /*63e0*/  HADD2.F32 R101, -RZ, R101.H0_H0 ;  /* 0x20000065ff657230 */ /* 0x004fe40000004100 */
[----:B---3--:R-:W-:Y:S02]  /*63f0*/  HADD2.F32 R100, -RZ, R100.H0_H0 ;  /* 0x20000064ff647230 */ /* 0x008fe40000004100 */
[----:B----4-:R-:W-:Y:S02]  /*6400*/  HADD2.F32 R99, -RZ, R99.H0_H0 ;  /* 0x20000063ff637230 */ /* 0x010fe40000004100 */
[----:B-----5:R-:W-:Y:S02]  /*6410*/  HADD2.F32 R97, -RZ, R97.H0_H0 ;  /* 0x20000061ff617230 */ /* 0x020fe40000004100 */
        /* <DEDUP_REMOVED lines=13> */
[----:B------:R-:W-:-:S08]  /*64f0*/  MOV R40, 0x3f800000 ;  /* 0x3f80000000287802 */ /* 0x000fd00000000f00 */
[----:B------:R-:W-:Y:S05]  /*6500*/  BRA.U !UP0, `(.L_x_418) ;  /* 0x0000000108247547 */ /* 0x000fea000b800000 */
[----:B------:R-:W-:-:S04]  /*6510*/  USHF.L.U32 UR28, UR11, 0x8, URZ ;  /* 0x000000080b1c7899 */ /* 0x000fc800080006ff */
[----:B------:R-:W-:-:S04]  /*6520*/  ULOP3.LUT UR28, UR28, 0x100, URZ, 0xc0, !UPT ;  /* 0x000001001c1c7892 */ /* 0x000fc8000f8ec0ff */
[----:B------:R-:W-:-:S04]  /*6530*/  UIADD3 UR28, UPT, UPT, UR28, UR8, URZ ;  /* 0x000000081c1c7290 */ /* 0x000fc8000fffe0ff */
[----:B------:R-:W-:-:S09]  /*6540*/  ULEA UR28, UR28, UR32, 0x2 ;  /* 0x000000201c1c7291 */ /* 0x000fd2000f8e10ff */
[----:B------:R-:W1:Y:S01]  /*6550*/  LDS R40, [UR28+0x3be0] ;  /* 0x003be01cff287984 */ /* 0x000e620008000800 */
[----:B------:R-:W-:Y:S05]  /*6560*/  BRA `(.L_x_418) ;  /* 0x00000000000c7947 */ /* 0x000fea0003800000 */
.L_x_417:
[----:B------:R-:W0:Y:S02]  /*6570*/  S2R R40, SR_TID.X ;  /* 0x0000000000287919 */ /* 0x000e240000002100 */
[----:B0-----:R-:W-:-:S06]  /*6580*/  LEA R40, R40, UR32, 0x2 ;  /* 0x0000002028287c11 */ /* 0x001fcc000f8e10ff */
[----:B------:R-:W0:Y:S02]  /*6590*/  LDS R40, [R40+0x43e4] ;  /* 0x0043e40028287984 */ /* 0x000e240000000800 */
.L_x_418:
[----:B------:R-:W-:Y:S05]  /*65a0*/  BSYNC.RECONVERGENT B0 ;  /* 0x0000000000007941 */ /* 0x000fea0003800200 */
.L_x_416:
[----:B------:R-:W2:Y:S01]  /*65b0*/  @P2 LDC R80, c[0x0][0x38c] ;  /* 0x0000e300ff502b82 */ /* 0x000ea20000000800 */
[----:B------:R-:W-:Y:S01]  /*65c0*/  IMAD.U32 R42, RZ, RZ, UR11 ;  /* 0x0000000bff2a7e24 */ /* 0x000fe2000f8e00ff */
[----:B------:R-:W-:Y:S01]  /*65d0*/  MOV R81, 0x8 ;  /* 0x0000000800517802 */ /* 0x000fe20000000f00 */
[----:B------:R-:W-:-:S03]  /*65e0*/  HFMA2 R43, -RZ, RZ, 0, 0 ;  /* 0x00000000ff2b7431 */ /* 0x000fc600000001ff */
[----:B------:R-:W-:Y:S01]  /*65f0*/  @P2 IADD3 R42, PT, PT, R42, -0x2, RZ ;  /* 0xfffffffe2a2a2810 */ /* 0x000fe20007ffe0ff */
[----:B------:R-:W-:Y:S01]  /*6600*/  FMUL.FTZ R134, R18, R34 ;  /* 0x0000002212867220 */ /* 0x000fe20000410000 */
[----:B------:R-:W-:Y:S01]  /*6610*/  FMUL.FTZ R133, R17, R33 ;  /* 0x0000002111857220 */ /* 0x000fe20000410000 */
[----:B------:R-:W-:Y:S01]  /*6620*/  FMUL.FTZ R132, R16, R32 ;  /* 0x0000002010847220 */ /* 0x000fe20000410000 */
[----:B------:R-:W-:Y:S01]  /*6630*/  FMUL.FTZ R131, R15, R31 ;  /* 0x0000001f0f837220 */ /* 0x000fe20000410000 */
[----:B--2---:R-:W-:Y:S02]  /*6640*/  @P2 IMAD R80, R42, R80, UR8 ;  /* 0x000000082a502e24 */ /* 0x004fe4000f8e0250 */
[----:B------:R-:W-:Y:S02]  /*6650*/  IMAD.MOV.U32 R42, RZ, RZ, 0x3f800000 ;  /* 0x3f800000ff2a7424 */ /* 0x000fe400078e00ff */
        /* <DEDUP_REMOVED lines=98> */
.L_x_478:
[----:B------:R-:W-:Y:S01]  /*6c80*/  ISETP.GE.AND P3, PT, R141, 0x10, PT ;  /* 0x000000108d00780c */ /* 0x000fe20003f66270 */
[----:B---3--:R-:W-:Y:S01]  /*6c90*/  FFMA.FTZ R86, R136, R86, R138 ;  /* 0x0000005688567223 */ /* 0x008fe2000001008a */
[----:B------:R-:W-:-:S11]  /*6ca0*/  UMOV UR28, 0xffffffff ;  /* 0xffffffff001c7882 */ /* 0x000fd60000000000 */
[----:B0-2---:R-:W-:Y:S01]  /*6cb0*/  @P3 FMUL.FTZ R136, R136, R137 ;  /* 0x0000008988883220 */ /* 0x005fe20000410000 */
[----:B------:R-:W-:Y:S01]  /*6cc0*/  FSEL R137, R138, R86, !P3 ;  /* 0x000000568a897208 */ /* 0x000fe20005800000 */
[----:B------:R-:W-:Y:S06]  /*6cd0*/  BRA.DIV UR28, `(.L_x_421) ;  /* 0x0000004a1c887947 */ /* 0x000fec000b800000 */
.L_x_481:
[----:B------:R-:W-:-:S03]  /*6ce0*/  UMOV UR28, 0xffffffff ;  /* 0xffffffff001c7882 */ /* 0x000fc60000000000 */
[----:B------:R-:W-:Y:S05]  /*6cf0*/  BRA.DIV UR28, `(.L_x_422) ;  /* 0x0000004a1ca87947 */ /* 0x000fea000b800000 */
.L_x_484:
[----:B------:R-:W-:-:S03]  /*6d00*/  UMOV UR28, 0xffffffff ;  /* 0xffffffff001c7882 */ /* 0x000fc60000000000 */
[----:B------:R-:W-:Y:S05]  /*6d10*/  BRA.DIV UR28, `(.L_x_423) ;  /* 0x0000004a1cc87947 */ /* 0x000fea000b800000 */
[----:B------:R-:W0:Y:S04]  /*6d20*/  SHFL.UP PT, R136, R136, 0x1, RZ ;  /* 0x0420000088887989 */ /* 0x000e2800000e00ff */
[----:B------:R-:W2:Y:S04]  /*6d30*/  SHFL.UP PT, R137, R137, 0x1, RZ ;  /* 0x0420000089897989 */ /* 0x000ea800000e00ff */
[----:B-----5:R-:W3:Y:S04]  /*6d40*/  SHFL.IDX PT, R42, R42, RZ, 0x1f ;  /* 0x00001fff2a2a7589 */ /* 0x020ee800000e0000 */
[----:B------:R-:W4:Y:S02]  /*6d50*/  SHFL.IDX PT, R43, R43, RZ, 0x1f ;  /* 0x00001fff2b2b7589 */ /* 0x000f2400000e0000 */
.L_x_490:
        /* <DEDUP_REMOVED lines=12> */
.L_x_419:
        /* <DEDUP_REMOVED lines=37> */
[----:B------:R-:W-:-:S02]  /*7070*/  IMAD.U32 R43, RZ, RZ, UR49 ;  /* 0x00000031ff2b7e24 */ /* 0x000fc4000f8e00ff */
[----:B------:R-:W-:Y:S01]  /*7080*/  FMUL.FTZ R80, R110, R80 ;  /* 0x000000506e507220 */ /* 0x000fe20000410000 */
[----:B------:R-:W-:Y:S01]  /*7090*/  FMUL.FTZ R140, R56, R140 ;  /* 0x0000008c388c7220 */ /* 0x000fe20000410000 */
[----:B------:R-:W-:Y:S01]  /*70a0*/  FFMA.FTZ R81, R110, R81, R141 ;  /* 0x000000516e517223 */ /* 0x000fe2000001008d */
[----:B------:R-:W-:Y:S01]  /*70b0*/  FMUL.FTZ R139, R97, UR48 ;  /* 0x00000030618b7c20 */ /* 0x000fe20008410000 */
[----:B------:R-:W-:Y:S01]  /*70c0*/  FMUL.FTZ R138, R98, UR48 ;  /* 0x00000030628a7c20 */ /* 0x000fe20008410000 */
[C---:B------:R-:W-:Y:S01]  /*70d0*/  FMUL.FTZ R80, R111.reuse, R80 ;  /* 0x000000506f507220 */ /* 0x040fe20000410000 */
[----:B------:R-:W-:Y:S01]  /*70e0*/  FFMA.FTZ R81, R111, R81, R140 ;  /* 0x000000516f517223 */ /* 0x000fe2000001008c */
[----:B------:R-:W-:Y:S01]  /*70f0*/  FMUL.FTZ R139, R57, R139 ;  /* 0x0000008b398b7220 */ /* 0x000fe20000410000 */
        /* <DEDUP_REMOVED lines=17> */
[----:B------:R-:W-:Y:S01]  /*7210*/  MOV R43, RZ ;  /* 0x000000ff002b7202 */ /* 0x000fe20000000f00 */
        /* <DEDUP_REMOVED lines=28> */
[----:B------:R-:W-:Y:S01]  /*73e0*/  IMAD.MOV.U32 R155, RZ, RZ, 0x28 ;  /* 0x00000028ff9b7424 */ /* 0x000fe200078e00ff */
[----:B------:R-:W-:Y:S01]  /*73f0*/  UMOV UR28, 0xffffffff ;  /* 0xffffffff001c7882 */ /* 0x000fe20000000000 */
[C---:B------:R-:W-:Y:S02]  /*7400*/  LOP3.LUT R156, R79.reuse, 0x1f, RZ, 0xc0, !PT ;  /* 0x0000001f4f9c7812 */ /* 0x040fe400078ec0ff */
[----:B------:R-:W-:Y:S02]  /*7410*/  IMAD R155, R79, R155, UR32 ;  /* 0x000000204f9b7e24 */ /* 0x000fe4000f8e029b */
[----:B------:R-:W-:-:S03]  /*7420*/  ISETP.NE.AND P1, PT, R156, 0x1f, PT ;  /* 0x0000001f9c00780c */ /* 0x000fc60003f25270 */
        /* <DEDUP_REMOVED lines=17> */
[----:B0-----:R-:W-:Y:S01]  /*7540*/  @P1 FMUL.FTZ R151, R151, R162 ;  /* 0x000000a297971220 */ /* 0x001fe20000410000 */
[----:B-1----:R-:W-:-:S04]  /*7550*/  @P1 FFMA.FTZ R86, R162, R86, R163 ;  /* 0x00000056a2561223 */ /* 0x002fc800000100a3 */
[----:B------:R-:W-:Y:S02]  /*7560*/  @P1 MOV R162, R151 ;  /* 0x0000009700a21202 */ /* 0x000fe40000000f00 */
[----:B------:R-:W-:-:S03]  /*7570*/  @P1 MOV R163, R86 ;  /* 0x0000005600a31202 */ /* 0x000fc60000000f00 */
[----:B------:R-:W0:Y:S01]  /*7580*/  SHFL.DOWN PT, R151, R162, 0x2, 0x1f ;  /* 0x08401f00a2977f89 */ /* 0x000e2200000e0000 */
[----:B------:R-:W-:-:S03]  /*7590*/  ISETP.GT.U32.AND P1, PT, R156, 0x1d, PT ;  /* 0x0000001d9c00780c */ /* 0x000fc60003f24070 */
[----:B------:R-:W1:Y:S10]  /*75a0*/  SHFL.DOWN PT, R86, R163, 0x2, 0x1f ;  /* 0x08401f00a3567f89 */ /* 0x000e7400000e0000 */
[C---:B0-----:R-:W-:Y:S01]  /*75b0*/  @!P1 FMUL.FTZ R151, R162.reuse, R151 ;  /* 0x00000097a2979220 */ /* 0x041fe20000410000 */
[----:B-1----:R-:W-:-:S04]  /*75c0*/  @!P1 FFMA.FTZ R86, R162, R86, R163 ;  /* 0x00000056a2569223 */ /* 0x002fc800000100a3 */
[----:B------:R-:W-:Y:S01]  /*75d0*/  @!P1 MOV R162, R151 ;  /* 0x0000009700a29202 */ /* 0x000fe20000000f00 */
[----:B------:R-:W-:-:S04]  /*75e0*/  @!P1 IMAD.MOV.U32 R163, RZ, RZ, R86 ;  /* 0x000000ffffa39224 */ /* 0x000fc800078e0056 */
[----:B------:R-:W0:Y:S04]  /*75f0*/  SHFL.DOWN PT, R151, R162, 0x4, 0x1f ;  /* 0x08801f00a2977f89 */ /* 0x000e2800000e0000 */
[----:B------:R-:W1:Y:S01]  /*7600*/  SHFL.DOWN PT, R86, R163, 0x4, 0x1f ;  /* 0x08801f00a3567f89 */ /* 0x000e6200000e0000 */
[C---:B0-----:R-:W-:Y:S01]  /*7610*/  @!P3 FMUL.FTZ R151, R162.reuse, R151 ;  /* 0x00000097a297b220 */ /* 0x041fe20000410000 */
[----:B-1----:R-:W-:-:S03]  /*7620*/  @!P3 FFMA.FTZ R86, R162, R86, R163 ;  /* 0x00000056a256b223 */ /* 0x002fc600000100a3 */
[----:B------:R-:W-:Y:S02]  /*7630*/  @!P3 IMAD.MOV.U32 R162, RZ, RZ, R151 ;  /* 0x000000ffffa2b224 */ /* 0x000fe400078e0097 */
[----:B------:R-:W-:-:S03]  /*7640*/  @!P3 MOV R163, R86 ;  /* 0x0000005600a3b202 */ /* 0x000fc60000000f00 */
[----:B------:R-:W0:Y:S04]  /*7650*/  SHFL.DOWN PT, R151, R162, 0x8, 0x1f ;  /* 0x09001f00a2977f89 */ /* 0x000e2800000e0000 */
[----:B------:R-:W1:Y:S01]  /*7660*/  SHFL.DOWN PT, R86, R163, 0x8, 0x1f ;  /* 0x09001f00a3567f89 */ /* 0x000e6200000e0000 */
[C---:B0-----:R-:W-:Y:S01]  /*7670*/  @!P4 FMUL.FTZ R151, R162.reuse, R151 ;  /* 0x00000097a297c220 */ /* 0x041fe20000410000 */
[----:B-1----:R-:W-:-:S04]  /*7680*/  @!P4 FFMA.FTZ R86, R162, R86, R163 ;  /* 0x00000056a256c223 */ /* 0x002fc800000100a3 */
[----:B------:R-:W-:Y:S02]  /*7690*/  @!P4 MOV R162, R151 ;  /* 0x0000009700a2c202 */ /* 0x000fe40000000f00 */
[----:B------:R-:W-:-:S03]  /*76a0*/  @!P4 MOV R163, R86 ;  /* 0x0000005600a3c202 */ /* 0x000fc60000000f00 */
[----:B------:R-:W0:Y:S04]  /*76b0*/  SHFL.DOWN PT, R151, R162, 0x10, 0x1f ;  /* 0x0a001f00a2977f89 */ /* 0x000e2800000e0000 */
[----:B------:R-:W1:Y:S01]  /*76c0*/  SHFL.DOWN PT, R86, R163, 0x10, 0x1f ;  /* 0x0a001f00a3567f89 */ /* 0x000e6200000e0000 */
[C---:B0-----:R-:W-:Y:S01]  /*76d0*/  @!P5 FMUL.FTZ R151, R162.reuse, R151 ;  /* 0x00000097a297d220 */ /* 0x041fe20000410000 */
[----:B-1----:R-:W-:-:S04]  /*76e0*/  @!P5 FFMA.FTZ R86, R162, R86, R163 ;  /* 0x00000056a256d223 */ /* 0x002fc800000100a3 */
[----:B------:R-:W-:Y:S01]  /*76f0*/  @!P5 MOV R162, R151 ;  /* 0x0000009700a2d202 */ /* 0x000fe20000000f00 */
[----:B------:R-:W-:-:S04]  /*7700*/  @!P5 IMAD.MOV.U32 R163, RZ, RZ, R86 ;  /* 0x000000ffffa3d224 */ /* 0x000fc800078e0056 */
        /* <DEDUP_REMOVED lines=8> */
.L_x_507:
        /* <DEDUP_REMOVED lines=12> */
[----:B0-----:R-:W-:Y:S01]  /*7850*/  MOV R43, R156 ;  /* 0x0000009c002b7202 */ /* 0x001fe20000000f00 */
[----:B------:R-:W-:-:S07]  /*7860*/  IMAD.MOV.U32 R42, RZ, RZ, R157 ;  /* 0x000000ffff2a7224 */ /* 0x000fce00078e009d */
.L_x_424:
[----:B------:R-:W-:Y:S05]  /*7870*/  WARPSYNC.ALL ;  /* 0x0000000000007948 */ /* 0x000fea0003800000 */
[----:B------:R-:W-:Y:S01]  /*7880*/  ISETP.NE.AND P0, PT, R79, RZ, PT ;  /* 0x000000ff4f00720c */ /* 0x000fe20003f05270 */
[----:B------:R-:W2:Y:S04]  /*7890*/  LDL.LU R156, [R1+0x28] ;  /* 0x00002800019c7983 */ /* 0x000ea80000300800 */
[----:B-1----:R-:W3:Y:S01]  /*78a0*/  LDL.LU R155, [R1+0x24] ;  /* 0x00002400019b7983 */ /* 0x002ee20000300800 */
[----:B------:R-:W-:Y:S01]  /*78b0*/  BAR.SYNC.DEFER_BLOCKING 0x0 ;  /* 0x0000000000007b1d */ /* 0x000fe20000010000 */
[----:B------:R-:W-:Y:S01]  /*78c0*/  FMUL.FTZ R102, R102, R150 ;  /* 0x0000009666667220 */ /* 0x000fe20000410000 */
[----:B------:R-:W-:-:S03]  /*78d0*/  FMUL.FTZ R101, R101, R133 ;  /* 0x0000008565657220 */ /* 0x000fc60000410000 */
[----:B------:R-:W-:Y:S01]  /*78e0*/  FFMA.FTZ R102, R0, R102, RZ ;  /* 0x0000006600667223 */ /* 0x000fe200000100ff */
        /* <DEDUP_REMOVED lines=13> */
[----:B------:R-:W-:Y:S01]  /*79c0*/  USHF.L.U32 UR29, UR11, 0xb, URZ ;  /* 0x0000000b0b1d7899 */ /* 0x000fe200080006ff */
[----:B------:R-:W-:Y:S01]  /*79d0*/  FMUL.FTZ R90, R90, R122 ;  /* 0x0000007a5a5a7220 */ /* 0x000fe20000410000 */
[----:B------:R-:W-:Y:S01]  /*79e0*/  VOTEU.ALL UP0, P0 ;  /* 0x0000000000ff7886 */ /* 0x000fe20000000000 */
[----:B------:R-:W-:Y:S01]  /*79f0*/  FMUL.FTZ R89, R89, R121 ;  /* 0x0000007959597220 */ /* 0x000fe20000410000 */
[----:B------:R-:W-:Y:S01]  /*7a00*/  FMUL.FTZ R88, R88, R120 ;  /* 0x0000007858587220 */ /* 0x000fe20000410000 */
[----:B------:R-:W0:Y:S01]  /*7a10*/  LDS R118, [R118+0x36e4] ;  /* 0x0036e40076767984 */ /* 0x000e220000000800 */
[----:B------:R-:W-:Y:S01]  /*7a20*/  FFMA.FTZ R98, R58, R98, R99 ;  /* 0x000000623a627223 */ /* 0x000fe20000010063 */
[----:B------:R-:W-:Y:S01]  /*7a30*/  FMUL.FTZ R41, R41, R119 ;  /* 0x0000007729297220 */ /* 0x000fe20000410000 */
[----:B------:R-:W-:Y:S01]  /*7a40*/  SHF.L.U32 R85, R79, 0x4, RZ ;  /* 0x000000044f557819 */ /* 0x000fe200000006ff */
[----:B------:R-:W-:Y:S01]  /*7a50*/  FMUL.FTZ R81, R133, UR48 ;  /* 0x0000003085517c20 */ /* 0x000fe20008410000 */
[----:B------:R-:W-:Y:S01]  /*7a60*/  FFMA.FTZ R97, R57, R97, R98 ;  /* 0x0000006139617223 */ /* 0x000fe20000010062 */
[----:B------:R-:W4:Y:S03]  /*7a70*/  LDL.LU R153, [R1+0x20] ;  /* 0x0000200001997983 */ /* 0x000f260000300800 */
[----:B------:R-:W-:Y:S01]  /*7a80*/  FFMA.FTZ R96, R56, R96, R97 ;  /* 0x0000006038607223 */ /* 0x000fe20000010061 */
[----:B------:R-:W-:-:S02]  /*7a90*/  UIADD3 UR29, UPT, UPT, UR29, -0x800, URZ ;  /* 0xfffff8001d1d7890 */ /* 0x000fc4000fffe0ff */
[----:B------:R-:W-:Y:S01]  /*7aa0*/  @!UP0 ULEA UR28, UR8, UR32, 0x3 ;  /* 0x00000020081c8291 */ /* 0x000fe2000f8e18ff */
[----:B------:R-:W-:Y:S01]  /*7ab0*/  FFMA.FTZ R95, R55, R95, R96 ;  /* 0x0000005f375f7223 */ /* 0x000fe20000010060 */
[----:B------:R-:W-:Y:S01]  /*7ac0*/  LEA.HI R82, R79, R85, RZ, 0x1f ;  /* 0x000000554f527211 */ /* 0x000fe200078ff8ff */
[----:B------:R-:W-:Y:S01]  /*7ad0*/  FMUL.FTZ R81, R61, R81 ;  /* 0x000000513d517220 */ /* 0x000fe20000410000 */
[----:B------:R-:W5:Y:S01]  /*7ae0*/  LDL.LU R152, [R1+0x1c] ;  /* 0x00001c0001987983 */ /* 0x000f620000300800 */
[----:B------:R-:W-:-:S04]  /*7af0*/  FFMA.FTZ R94, R54, R94, R95 ;  /* 0x0000005e365e7223 */ /* 0x000fc8000001005f */
[----:B------:R1:W-:Y:S01]  /*7b00*/  @!P0 STS.64 [UR28+0x45e0], R42 ;  /* 0x0045e02aff008988 */ /* 0x0003e20008000a1c */
[----:B------:R-:W-:Y:S01]  /*7b10*/  FFMA.FTZ R93, R53, R93, R94 ;  /* 0x0000005d355d7223 */ /* 0x000fe2000001005e */
[----:B------:R-:W-:Y:S02]  /*7b20*/  LEA R82, R82, UR32, 0x2 ;  /* 0x0000002052527c11 */ /* 0x000fe4000f8e10ff */
[----:B------:R-:W5:Y:S01]  /*7b30*/  LDL.LU R151, [R1+0x18] ;  /* 0x0000180001977983 */ /* 0x000f620000300800 */
[----:B------:R-:W-:Y:S01]  /*7b40*/  FFMA.FTZ R92, R52, R92, R93 ;  /* 0x0000005c345c7223 */ /* 0x000fe2000001005d */
[----:B------:R-:W-:Y:S01]  /*7b50*/  USHF.L.U32 UR52, UR11, 0xb, URZ ;  /* 0x0000000b0b347899 */ /* 0x000fe200080006ff */
[----:B------:R-:W-:Y:S01]  /*7b60*/  MOV R83, UR30 ;  /* 0x0000001e00537c02 */ /* 0x000fe20008000f00 */
[----:B------:R-:W5:Y:S01]  /*7b70*/  LDL.LU R97, [R1+0x2c] ;  /* 0x00002c0001617983 */ /* 0x000f620000300800 */
[----:B------:R-:W-:Y:S01]  /*7b80*/  FFMA.FTZ R91, R51, R91, R92 ;  /* 0x0000005b335b7223 */ /* 0x000fe2000001005c */
[----:B-1----:R-:W-:Y:S01]  /*7b90*/  FMUL.FTZ R42, R130, UR48 ;  /* 0x00000030822a7c20 */ /* 0x002fe20008410000 */
[----:B------:R-:W-:Y:S01]  /*7ba0*/  FMUL.FTZ R43, R129, UR48 ;  /* 0x00000030812b7c20 */ /* 0x000fe20008410000 */
[----:B------:R-:W5:Y:S01]  /*7bb0*/  LDL.LU R96, [R1+0x14] ;  /* 0x0000140001607983 */ /* 0x000f620000300800 */
[----:B------:R-:W-:Y:S01]  /*7bc0*/  FFMA.FTZ R91, R50, R90, R91 ;  /* 0x0000005a325b7223 */ /* 0x000fe2000001005b */
[----:B------:R-:W-:Y:S01]  /*7bd0*/  FMUL.FTZ R42, R58, R42 ;  /* 0x0000002a3a2a7220 */ /* 0x000fe20000410000 */
[----:B------:R-:W-:Y:S01]  /*7be0*/  FMUL.FTZ R43, R57, R43 ;  /* 0x0000002b392b7220 */ /* 0x000fe20000410000 */
[----:B------:R-:W-:Y:S01]  /*7bf0*/  LOP3.LUT R80, R79, UR52, RZ, 0xfc, !PT ;  /* 0x000000344f507c12 */ /* 0x000fe2000f8efcff */
[----:B------:R-:W-:Y:S01]  /*7c00*/  FFMA.FTZ R89, R49, R89, R91 ;  /* 0x0000005931597223 */ /* 0x000fe2000001005b */
[----:B------:R-:W-:Y:S01]  /*7c10*/  FFMA.FTZ R133, -R17, R33, R133 ;  /* 0x0000002111857223 */ /* 0x000fe20000010185 */
[----:B0-----:R-:W-:Y:S01]  /*7c20*/  FFMA.FTZ R149, R118, R40, R149 ;  /* 0x0000002876957223 */ /* 0x001fe20000010095 */
[----:B------:R-:W-:Y:S01]  /*7c30*/  LOP3.LUT R40, R79, UR29, RZ, 0xfc, !PT ;  /* 0x0000001d4f287c12 */ /* 0x000fe2000f8efcff */
[----:B------:R-:W-:Y:S01]  /*7c40*/  FFMA.FTZ R88, R48, R88, R89 ;  /* 0x0000005830587223 */ /* 0x000fe20000010059 */
[----:B------:R-:W-:Y:S01]  /*7c50*/  IADD3 R80, PT, PT, -R80, 0x800, R83 ;  /* 0x0000080050507810 */ /* 0x000fe20007ffe153 */
[----:B------:R-:W-:Y:S01]  /*7c60*/  FFMA.FTZ R103, R103, R149, R148 ;  /* 0x0000009567677223 */ /* 0x000fe20000010094 */
[----:B------:R-:W-:Y:S01]  /*7c70*/  IADD3 R40, PT, PT, -R40, UR30, RZ ;  /* 0x0000001e28287c10 */ /* 0x000fe2000fffe1ff */
[----:B------:R-:W-:Y:S01]  /*7c80*/  FFMA.FTZ R84, R47, R41, R88 ;  /* 0x000000292f547223 */ /* 0x000fe20000010058 */
[----:B------:R-:W-:Y:S01]  /*7c90*/  FMUL.FTZ R41, R150, UR48 ;  /* 0x0000003096297c20 */ /* 0x000fe20008410000 */
[----:B------:R-:W-:Y:S01]  /*7ca0*/  FFMA.FTZ R104, R104, R103, R147 ;  /* 0x0000006768687223 */ /* 0x000fe20000010093 */
[----:B------:R-:W-:Y:S01]  /*7cb0*/  ISETP.GE.AND P1, PT, R40, 0x1, PT ;  /* 0x000000012800780c */ /* 0x000fe20003f26270 */
[----:B------:R-:W-:Y:S01]  /*7cc0*/  FFMA.FTZ R150, -R18, R34, R150 ;  /* 0x0000002212967223 */ /* 0x000fe20000010196 */
[----:B------:R-:W-:Y:S01]  /*7cd0*/  LEA.HI R40, R85, R85, RZ, 0x1b ;  /* 0x0000005555287211 */ /* 0x000fe200078fd8ff */
[----:B------:R-:W-:Y:S01]  /*7ce0*/  FMUL.FTZ R41, R0, R41 ;  /* 0x0000002900297220 */ /* 0x000fe20000410000 */
[----:B------:R-:W-:Y:S01]  /*7cf0*/  FFMA.FTZ R105, R105, R104, R146 ;  /* 0x0000006869697223 */ /* 0x000fe20000010092 */
[----:B------:R-:W-:Y:S01]  /*7d00*/  FFMA.FTZ R130, -R14, R30, R130 ;  /* 0x0000001e0e827223 */ /* 0x000fe20000010182 */
[----:B------:R-:W-:Y:S01]  /*7d10*/  LEA R40, R40, UR32, 0x2 ;  /* 0x0000002028287c11 */ /* 0x000fe2000f8e10ff */
[----:B------:R-:W-:Y:S01]  /*7d20*/  FFMA.FTZ R129, -R13, R29, R129 ;  /* 0x0000001d0d817223 */ /* 0x000fe20000010181 */
[----:B------:R0:W-:Y:S01]  /*7d30*/  STS [R82+0x1090], R41 ;  /* 0x0010902952007388 */ /* 0x0001e20000000800 */
[----:B------:R-:W-:Y:S01]  /*7d40*/  FFMA.FTZ R106, R106, R105, R145 ;  /* 0x000000696a6a7223 */ /* 0x000fe20000010091 */
[----:B------:R-:W-:-:S02]  /*7d50*/  FFMA.FTZ R90, -R12, R28, R128 ;  /* 0x0000001c0c5a7223 */ /* 0x000fc40000010180 */
[----:B------:R1:W-:Y:S01]  /*7d60*/  STS [R40+0x1094], R81 ;  /* 0x0010945128007388 */ /* 0x0003e20000000800 */
[----:B------:R-:W-:-:S03]  /*7d70*/  FFMA.FTZ R107, R107, R106, R144 ;  /* 0x0000006a6b6b7223 */ /* 0x000fc60000010090 */
[----:B------:R1:W-:Y:S01]  /*7d80*/  STS [R40+0x10a0], R42 ;  /* 0x0010a02a28007388 */ /* 0x0003e20000000800 */
[----:B------:R-:W-:Y:S01]  /*7d90*/  FFMA.FTZ R108, R108, R107, R143 ;  /* 0x0000006b6c6c7223 */ /* 0x000fe2000001008f */
[----:B0-----:R-:W-:Y:S01]  /*7da0*/  FMUL.FTZ R41, R131, UR48 ;  /* 0x0000003083297c20 */ /* 0x001fe20008410000 */
[----:B------:R-:W-:Y:S01]  /*7db0*/  FFMA.FTZ R131, -R15, R31, R131 ;  /* 0x0000001f0f837223 */ /* 0x000fe20000010183 */
[----:B------:R0:W-:Y:S01]  /*7dc0*/  STS [R40+0x10a4], R43 ;  /* 0x0010a42b28007388 */ /* 0x0001e20000000800 */
[----:B------:R-:W-:Y:S01]  /*7dd0*/  FFMA.FTZ R109, R109, R108, R142 ;  /* 0x0000006c6d6d7223 */ /* 0x000fe2000001008e */
[----:B-1----:R-:W-:Y:S01]  /*7de0*/  FMUL.FTZ R81, R132, UR48 ;  /* 0x0000003084517c20 */ /* 0x002fe20008410000 */
[----:B------:R-:W-:Y:S01]  /*7df0*/  FMUL.FTZ R41, R59, R41 ;  /* 0x000000293b297220 */ /* 0x000fe20000410000 */
[----:B------:R-:W-:Y:S01]  /*7e00*/  FFMA.FTZ R132, -R16, R32, R132 ;  /* 0x0000002010847223 */ /* 0x000fe20000010184 */
[----:B------:R-:W-:Y:S01]  /*7e10*/  FFMA.FTZ R110, R110, R109, R141 ;  /* 0x0000006d6e6e7223 */ /* 0x000fe2000001008d */
[----:B------:R-:W-:Y:S01]  /*7e20*/  FMUL.FTZ R42, R126, UR48 ;  /* 0x000000307e2a7c20 */ /* 0x000fe20008410000 */
[----:B------:R-:W-:Y:S01]  /*7e30*/  FMUL.FTZ R81, R60, R81 ;  /* 0x000000513c517220 */ /* 0x000fe20000410000 */
[----:B------:R1:W-:Y:S01]  /*7e40*/  STS [R40+0x109c], R41 ;  /* 0x00109c2928007388 */ /* 0x0003e20000000800 */
[----:B------:R-:W-:Y:S01]  /*7e50*/  FFMA.FTZ R111, R111, R110, R140 ;  /* 0x0000006e6f6f7223 */ /* 0x000fe2000001008c */
[----:B0-----:R-:W-:Y:S01]  /*7e60*/  FMUL.FTZ R43, R125, UR48 ;  /* 0x000000307d2b7c20 */ /* 0x001fe20008410000 */
[----:B------:R-:W-:Y:S01]  /*7e70*/  FMUL.FTZ R42, R54, R42 ;  /* 0x0000002a362a7220 */ /* 0x000fe20000410000 */
[----:B------:R0:W-:Y:S01]  /*7e80*/  STS [R40+0x1098], R81 ;  /* 0x0010985128007388 */ /* 0x0001e20000000800 */
[----:B------:R-:W-:Y:S01]  /*7e90*/  FFMA.FTZ R112, R112, R111, R139 ;  /* 0x0000006f70707223 */ /* 0x000fe2000001008b */
[----:B------:R-:W-:Y:S01]  /*7ea0*/  FMUL.FTZ R43, R53, R43 ;  /* 0x0000002b352b7220 */ /* 0x000fe20000410000 */
[----:B------:R-:W-:Y:S01]  /*7eb0*/  FMUL.FTZ R93, R10, R109 ;  /* 0x0000006d0a5d7220 */ /* 0x000fe20000410000 */
[----:B------:R0:W-:Y:S01]  /*7ec0*/  STS [R40+0x10b0], R42 ;  /* 0x0010b02a28007388 */ /* 0x0001e20000000800 */
[----:B------:R-:W-:Y:S01]  /*7ed0*/  FFMA.FTZ R113, R113, R112, R138 ;  /* 0x0000007071717223 */ /* 0x000fe2000001008a */
[----:B-1----:R-:W-:Y:S01]  /*7ee0*/  FMUL.FTZ R41, R127, UR48 ;  /* 0x000000307f297c20 */ /* 0x002fe20008410000 */
[----:B------:R-:W-:Y:S01]  /*7ef0*/  FFMA.FTZ R127, -R11, R27, R127 ;  /* 0x0000001b0b7f7223 */ /* 0x000fe2000001017f */
[----:B------:R1:W-:Y:S01]  /*7f00*/  STS [R40+0x10b4], R43 ;  /* 0x0010b42b28007388 */ /* 0x0003e20000000800 */
[----:B------:R-:W-:Y:S01]  /*7f10*/  FFMA.FTZ R114, R114, R113, R137 ;  /* 0x0000007172727223 */ /* 0x000fe20000010089 */
[----:B0-----:R-:W-:Y:S01]  /*7f20*/  FMUL.FTZ R81, R128, UR48 ;  /* 0x0000003080517c20 */ /* 0x001fe20008410000 */
[----:B------:R-:W-:Y:S01]  /*7f30*/  FMUL.FTZ R41, R55, R41 ;  /* 0x0000002937297220 */ /* 0x000fe20000410000 */
[----:B------:R-:W-:Y:S01]  /*7f40*/  FMUL.FTZ R92, R9, R108 ;  /* 0x0000006c095c7220 */ /* 0x000fe20000410000 */
[----:B------:R-:W-:Y:S01]  /*7f50*/  FFMA.FTZ R115, R115, R114, R136 ;  /* 0x0000007273737223 */ /* 0x000fe20000010088 */
[----:B------:R-:W-:Y:S01]  /*7f60*/  FMUL.FTZ R42, R121, UR48 ;  /* 0x00000030792a7c20 */ /* 0x000fe20008410000 */
[----:B------:R-:W-:Y:S01]  /*7f70*/  FMUL.FTZ R81, R56, R81 ;  /* 0x0000005138517220 */ /* 0x000fe20000410000 */
[----:B------:R0:W-:Y:S01]  /*7f80*/  STS [R40+0x10ac], R41 ;  /* 0x0010ac2928007388 */ /* 0x0001e20000000800 */
[----:B------:R-:W-:Y:S01]  /*7f90*/  FFMA.FTZ R116, R116, R115, R135 ;  /* 0x0000007374747223 */ /* 0x000fe20000010087 */
[----:B-1----:R-:W-:Y:S01]  /*7fa0*/  FMUL.FTZ R43, R124, UR48 ;  /* 0x000000307c2b7c20 */ /* 0x002fe20008410000 */
[----:B------:R-:W-:Y:S01]  /*7fb0*/  FMUL.FTZ R42, R49, R42 ;  /* 0x0000002a312a7220 */ /* 0x000fe20000410000 */
[----:B------:R1:W-:Y:S01]  /*7fc0*/  STS [R40+0x10a8], R81 ;  /* 0x0010a85128007388 */ /* 0x0003e20000000800 */
[-C--:B------:R-:W-:Y:S01]  /*7fd0*/  FFMA.FTZ R117, R117, R116.reuse, R134 ;  /* 0x0000007475757223 */ /* 0x080fe20000010086 */
[----:B------:R-:W-:Y:S01]  /*7fe0*/  FMUL.FTZ R43, R52, R43 ;  /* 0x0000002b342b7220 */ /* 0x000fe20000410000 */
[----:B------:R-:W-:Y:S01]  /*7ff0*/  FMUL.FTZ R83, R17, R116 ;  /* 0x0000007411537220 */ /* 0x000fe20000410000 */
[----:B------:R1:W-:Y:S01]  /*8000*/  STS [R40+0x10c4], R42 ;  /* 0x0010c42a28007388 */ /* 0x0003e20000000800 */
[----:B------:R-:W-:Y:S01]  /*8010*/  FMUL.FTZ R82, R18, R117 ;  /* 0x0000007512527220 */ /* 0x000fe20000410000 */
[----:B0-----:R-:W-:Y:S01]  /*8020*/  FMUL.FTZ R41, R122, UR48 ;  /* 0x000000307a297c20 */ /* 0x001fe20008410000 */
[----:B------:R-:W-:Y:S01]  /*8030*/  FMUL.FTZ R86, R16, R115 ;  /* 0x0000007310567220 */ /* 0x000fe20000410000 */
[----:B------:R0:W-:Y:S01]  /*8040*/  STS [R40+0x10b8], R43 ;  /* 0x0010b82b28007388 */ /* 0x0001e20000000800 */
[----:B------:R-:W-:Y:S01]  /*8050*/  FMUL.FTZ R87, R15, R114 ;  /* 0x000000720f577220 */ /* 0x000fe20000410000 */
[----:B-1----:R-:W-:Y:S01]  /*8060*/  FMUL.FTZ R81, R123, UR48 ;  /* 0x000000307b517c20 */ /* 0x002fe20008410000 */
[----:B------:R-:W-:Y:S01]  /*8070*/  FMUL.FTZ R41, R50, R41 ;  /* 0x0000002932297220 */ /* 0x000fe20000410000 */
[----:B------:R-:W-:Y:S01]  /*8080*/  FMUL.FTZ R95, R7, R106 ;  /* 0x0000006a075f7220 */ /* 0x000fe20000410000 */
[----:B------:R-:W1:Y:S01]  /*8090*/  S2UR UR28, SR_CTAID.X ;  /* 0x00000000001c79c3 */ /* 0x000e620000002500 */
[----:B------:R-:W-:Y:S01]  /*80a0*/  FMUL.FTZ R42, R120, UR48 ;  /* 0x00000030782a7c20 */ /* 0x000fe20008410000 */
[----:B------:R-:W-:Y:S01]  /*80b0*/  FMUL.FTZ R81, R51, R81 ;  /* 0x0000005133517220 */ /* 0x000fe20000410000 */
[----:B------:R0:W-:Y:S01]  /*80c0*/  STS [R40+0x10c0], R41 ;  /* 0x0010c02928007388 */ /* 0x0001e20000000800 */
[----:B------:R-:W-:Y:S01]  /*80d0*/  FMUL.FTZ R118, R149, UR51 ;  /* 0x0000003395767c20 */ /* 0x000fe20008410000 */
[----:B0-----:R-:W-:Y:S01]  /*80e0*/  FMUL.FTZ R43, R119, UR48 ;  /* 0x00000030772b7c20 */ /* 0x001fe20008410000 */
[----:B------:R-:W-:Y:S01]  /*80f0*/  FMUL.FTZ R42, R48, R42 ;  /* 0x0000002a302a7220 */ /* 0x000fe20000410000 */
[----:B------:R0:W-:Y:S01]  /*8100*/  STS [R40+0x10bc], R81 ;  /* 0x0010bc5128007388 */ /* 0x0001e20000000800 */
[----:B------:R-:W-:Y:S01]  /*8110*/  FMUL.FTZ R88, R110, UR51 ;  /* 0x000000336e587c20 */ /* 0x000fe20008410000 */
[----:B------:R-:W-:-:S02]  /*8120*/  FMUL.FTZ R43, R47, R43 ;  /* 0x0000002b2f2b7220 */ /* 0x000fc40000410000 */
[----:B------:R1:W-:Y:S01]  /*8130*/  STS [R40+0x10c8], R42 ;  /* 0x0010c82a28007388 */ /* 0x0003e20000000800 */
[----:B------:R-:W-:-:S03]  /*8140*/  FFMA.FTZ R41, R82, R150, RZ ;  /* 0x0000009652297223 */ /* 0x000fc600000100ff */
[----:B------:R1:W-:Y:S01]  /*8150*/  STS [R40+0x10cc], R43 ;  /* 0x0010cc2b28007388 */ /* 0x0003e20000000800 */
[----:B------:R-:W-:Y:S01]  /*8160*/  FFMA.FTZ R41, R83, R133, R41 ;  /* 0x0000008553297223 */ /* 0x000fe20000010029 */
[----:B0-----:R-:W-:-:S03]  /*8170*/  FMUL.FTZ R81, R14, R113 ;  /* 0x000000710e517220 */ /* 0x001fc60000410000 */
[----:B------:R-:W-:Y:S01]  /*8180*/  FFMA.FTZ R41, R86, R132, R41 ;  /* 0x0000008456297223 */ /* 0x000fe20000010029 */
[----:B-1----:R-:W-:Y:S01]  /*8190*/  FMUL.FTZ R42, R13, R112 ;  /* 0x000000700d2a7220 */ /* 0x002fe20000410000 */
[----:B------:R-:W-:Y:S01]  /*81a0*/  FMUL.FTZ R40, R12, R111 ;  /* 0x0000006f0c287220 */ /* 0x000fe20000410000 */
[----:B------:R-:W-:Y:S01]  /*81b0*/  FMUL.FTZ R43, R11, R110 ;  /* 0x0000006e0b2b7220 */ /* 0x000fe20000410000 */
[----:B------:R-:W-:-:S04]  /*81c0*/  FFMA.FTZ R41, R87, R131, R41 ;  /* 0x0000008357297223 */ /* 0x000fc80000010029 */
[----:B------:R-:W-:-:S04]  /*81d0*/  FFMA.FTZ R41, R81, R130, R41 ;  /* 0x0000008251297223 */ /* 0x000fc80000010029 */
[----:B------:R-:W-:-:S04]  /*81e0*/  FFMA.FTZ R41, R42, R129, R41 ;  /* 0x000000812a297223 */ /* 0x000fc80000010029 */
[C---:B------:R-:W-:Y:S01]  /*81f0*/  FFMA.FTZ R41, R40.reuse, R90, R41 ;  /* 0x0000005a28297223 */ /* 0x040fe20000010029 */
[----:B--2---:R-:W-:Y:S01]  /*8200*/  FADD.FTZ R156, R40, R156 ;  /* 0x0000009c289c7221 */ /* 0x004fe20000010000 */
[----:B---3--:R-:W-:-:S04]  /*8210*/  FADD.FTZ R155, R43, R155 ;  /* 0x0000009b2b9b7221 */ /* 0x008fc80000010000 */
[----:B------:R-:W-:Y:S04]  /*8220*/  STL [R1+0x28], R156 ;  /* 0x0000289c01007387 */ /* 0x000fe80000100800 */
[----:B------:R-:W-:Y:S04]  /*8230*/  STL [R1+0x24], R155 ;  /* 0x0000249b01007387 */ /* 0x000fe80000100800 */
[----:B------:R-:W2:Y:S01]  /*8240*/  LDL.LU R100, [R1+0x10] ;  /* 0x0000100001647983 */ /* 0x000ea20000300800 */
[----:B------:R-:W-:Y:S01]  /*8250*/  FFMA.FTZ R43, R43, R127, R41 ;  /* 0x0000007f2b2b7223 */ /* 0x000fe20000010029 */
[----:B------:R-:W-:Y:S01]  /*8260*/  FFMA.FTZ R126, -R10, R26, R126 ;  /* 0x0000001a0a7e7223 */ /* 0x000fe2000001017e */
[----:B------:R-:W0:Y:S03]  /*8270*/  LDC.64 R40, c[0x0][0x4d8] ;  /* 0x00013600ff287b82 */ /* 0x000e260000000a00 */
[C---:B------:R-:W-:Y:S01]  /*8280*/  FFMA.FTZ R43, R93.reuse, R126, R43 ;  /* 0x0000007e5d2b7223 */ /* 0x040fe2000001002b */
[----:B----4-:R-:W-:Y:S01]  /*8290*/  FADD.FTZ R153, R93, R153 ;  /* 0x000000995d997221 */ /* 0x010fe20000010000 */
[----:B------:R-:W-:-:S04]  /*82a0*/  FMUL.FTZ R93, R8, R107 ;  /* 0x0000006b085d7220 */ /* 0x000fc80000410000 */
[----:B------:R-:W-:Y:S01]  /*82b0*/  STL [R1+0x20], R153 ;  /* 0x0000209901007387 */ /* 0x000fe20000100800 */
[----:B-----5:R-:W-:-:S05]  /*82c0*/  FADD.FTZ R152, R92, R152 ;  /* 0x000000985c987221 */ /* 0x020fca0000010000 */
[----:B------:R-:W-:Y:S01]  /*82d0*/  STL [R1+0x1c], R152 ;  /* 0x00001c9801007387 */ /* 0x000fe20000100800 */
[----:B------:R-:W-:-:S03]  /*82e0*/  FADD.FTZ R151, R93, R151 ;  /* 0x000000975d977221 */ /* 0x000fc60000010000 */
[----:B------:R-:W3:Y:S01]  /*82f0*/  LDL.LU R98, [R1+0xc] ;  /* 0x00000c0001627983 */ /* 0x000ee20000300800 */
[----:B------:R-:W-:-:S03]  /*8300*/  FADD.FTZ R97, R42, R97 ;  /* 0x000000612a617221 */ /* 0x000fc60000010000 */
[----:B------:R-:W-:Y:S01]  /*8310*/  STL [R1+0x18], R151 ;  /* 0x0000189701007387 */ /* 0x000fe20000100800 */
[----:B------:R-:W-:-:S03]  /*8320*/  FADD.FTZ R96, R95, R96 ;  /* 0x000000605f607221 */ /* 0x000fc60000010000 */
[----:B------:R-:W4:Y:S04]  /*8330*/  LDL.LU R99, [R1+0x8] ;  /* 0x0000080001637983 */ /* 0x000f280000300800 */
[----:B------:R-:W-:Y:S04]  /*8340*/  STL [R1+0x2c], R97 ;  /* 0x00002c6101007387 */ /* 0x000fe80000100800 */
[----:B------:R1:W-:Y:S02]  /*8350*/  STL [R1+0x14], R96 ;  /* 0x0000146001007387 */ /* 0x0003e40000100800 */
[----:B-1----:R-:W-:Y:S01]  /*8360*/  FMUL.FTZ R96, R6, R105 ;  /* 0x0000006906607220 */ /* 0x002fe20000410000 */
[----:B------:R-:W-:Y:S01]  /*8370*/  FFMA.FTZ R125, -R9, R25, R125 ;  /* 0x00000019097d7223 */ /* 0x000fe2000001017d */
[----:B------:R-:W-:Y:S01]  /*8380*/  FFMA.FTZ R124, -R8, R24, R124 ;  /* 0x00000018087c7223 */ /* 0x000fe2000001017c */
[----:B------:R-:W-:Y:S01]  /*8390*/  FFMA.FTZ R123, -R7, R23, R123 ;  /* 0x00000017077b7223 */ /* 0x000fe2000001017b */
[----:B------:R-:W-:Y:S01]  /*83a0*/  FMUL.FTZ R94, R111, UR51 ;  /* 0x000000336f5e7c20 */ /* 0x000fe20008410000 */
[----:B------:R-:W-:Y:S01]  /*83b0*/  USHF.R.S32.HI UR48, URZ, 0x1f, UR10 ;  /* 0x0000001fff307899 */ /* 0x000fe2000801140a */
[----:B------:R-:W-:Y:S01]  /*83c0*/  FFMA.FTZ R121, -R5, R21, R121 ;  /* 0x0000001505797223 */ /* 0x000fe20000010179 */
[----:B------:R-:W-:Y:S01]  /*83d0*/  FFMA.FTZ R120, -R4, R20, R120 ;  /* 0x0000001404787223 */ /* 0x000fe20000010178 */
[----:B------:R-:W-:Y:S01]  /*83e0*/  FFMA.FTZ R119, -R3, R19, R119 ;  /* 0x0000001303777223 */ /* 0x000fe20000010177 */
[----:B------:R-:W-:Y:S01]  /*83f0*/  FMUL.FTZ R91, R109, UR51 ;  /* 0x000000336d5b7c20 */ /* 0x000fe20008410000 */
[----:B------:R-:W-:Y:S01]  /*8400*/  FMUL.FTZ R89, R108, UR51 ;  /* 0x000000336c597c20 */ /* 0x000fe20008410000 */
[----:B------:R-:W-:Y:S01]  /*8410*/  BSSY.RECONVERGENT B0, `(.L_x_426) ;  /* 0x000004a000007945 */ /* 0x000fe20003800200 */
[----:B------:R-:W-:Y:S01]  /*8420*/  FMUL.FTZ R88, R127, R88 ;  /* 0x000000587f587220 */ /* 0x000fe20000410000 */
[----:B------:R-:W-:Y:S01]  /*8430*/  ISETP.GE.AND P4, PT, R80, 0x101, PT ;  /* 0x000001015000780c */ /* 0x000fe20003f86270 */
[----:B------:R-:W-:Y:S01]  /*8440*/  FMUL.FTZ R102, R112, UR51 ;  /* 0x0000003370667c20 */ /* 0x000fe20008410000 */
[----:B------:R-:W-:Y:S01]  /*8450*/  FMUL.FTZ R101, R113, UR51 ;  /* 0x0000003371657c20 */ /* 0x000fe20008410000 */
[----:B------:R-:W-:Y:S01]  /*8460*/  BAR.SYNC.DEFER_BLOCKING 0x0 ;  /* 0x0000000000007b1d */ /* 0x000fe20000010000 */
[----:B--2---:R-:W-:-:S05]  /*8470*/  FADD.FTZ R100, R96, R100 ;  /* 0x0000006460647221 */ /* 0x004fca0000010000 */
[----:B------:R1:W-:Y:S04]  /*8480*/  STL [R1+0x10], R100 ;  /* 0x0000106401007387 */ /* 0x0003e80000100800 */
[----:B-1----:R-:W2:Y:S01]  /*8490*/  LDL.LU R100, [R1+0x4] ;  /* 0x0000040001647983 */ /* 0x002ea20000300800 */
[----:B------:R-:W-:-:S04]  /*84a0*/  FFMA.FTZ R43, R92, R125, R43 ;  /* 0x0000007d5c2b7223 */ /* 0x000fc8000001002b */
[----:B------:R-:W-:-:S04]  /*84b0*/  FFMA.FTZ R43, R93, R124, R43 ;  /* 0x0000007c5d2b7223 */ /* 0x000fc8000001002b */
[----:B------:R-:W-:Y:S01]  /*84c0*/  FFMA.FTZ R95, R95, R123, R43 ;  /* 0x0000007b5f5f7223 */ /* 0x000fe2000001002b */
[----:B------:R-:W-:Y:S02]  /*84d0*/  HFMA2 R43, -RZ, RZ, 0, 0 ;  /* 0x00000000ff2b7431 */ /* 0x000fe400000001ff */
[----:B------:R-:W-:Y:S02]  /*84e0*/  IMAD.MOV.U32 R42, RZ, RZ, R79 ;  /* 0x000000ffff2a7224 */ /* 0x000fe400078e004f */
[----:B------:R-:W-:Y:S01]  /*84f0*/  FMUL.FTZ R90, R90, R94 ;  /* 0x0000005e5a5a7220 */ /* 0x000fe20000410000 */
[----:B------:R-:W-:Y:S01]  /*8500*/  FMUL.FTZ R94, R106, UR51 ;  /* 0x000000336a5e7c20 */ /* 0x000fe20008410000 */
[----:B0-----:R-:W-:Y:S02]  /*8510*/  IMAD R97, R41, UR28, RZ ;  /* 0x0000001c29617c24 */ /* 0x001fe4000f8e02ff */
[----:B------:R-:W-:Y:S01]  /*8520*/  FFMA.FTZ R41, -R6, R22, R122 ;  /* 0x0000001606297223 */ /* 0x000fe2000001017a */
[----:B------:R-:W-:Y:S01]  /*8530*/  FMUL.FTZ R93, R123, R94 ;  /* 0x0000005e7b5d7220 */ /* 0x000fe20000410000 */
[----:B------:R-:W-:-:S04]  /*8540*/  IMAD.WIDE.U32 R42, R40, UR28, R42 ;  /* 0x0000001c282a7c25 */ /* 0x000fc8000f8e002a */
[----:B------:R-:W-:Y:S01]  /*8550*/  FMUL.FTZ R94, R105, UR51 ;  /* 0x00000033695e7c20 */ /* 0x000fe20008410000 */
[----:B------:R-:W-:Y:S01]  /*8560*/  IMAD.IADD R43, R43, 0x1, R97 ;  /* 0x000000012b2b7824 */ /* 0x000fe200078e0261 */
[----:B------:R-:W-:Y:S02]  /*8570*/  IADD3 R97, PT, PT, R79, 0x80, RZ ;  /* 0x000000804f617810 */ /* 0x000fe40007ffe0ff */
[----:B------:R-:W-:Y:S01]  /*8580*/  FMUL.FTZ R94, R41, R94 ;  /* 0x0000005e295e7220 */ /* 0x000fe20000410000 */
[----:B------:R-:W-:Y:S01]  /*8590*/  FFMA.FTZ R41, R96, R41, R95 ;  /* 0x0000002960297223 */ /* 0x000fe2000001005f */
[----:B------:R-:W-:-:S04]  /*85a0*/  LEA.HI R95, R97, R79, RZ, 0x1b ;  /* 0x0000004f615f7211 */ /* 0x000fc800078fd8ff */
[----:B------:R-:W-:Y:S02]  /*85b0*/  LEA R97, R95, UR32, 0x2 ;  /* 0x000000205f617c11 */ /* 0x000fe4000f8e10ff */
[----:B------:R-:W-:-:S04]  /*85c0*/  MOV R40, UR42 ;  /* 0x0000002a00287c02 */ /* 0x000fc80008000f00 */
[----:B------:R-:W0:Y:S01]  /*85d0*/  LDS R97, [R97+0x1290] ;  /* 0x0012900061617984 */ /* 0x000e220000000800 */
[----:B------:R-:W-:Y:S01]  /*85e0*/  UIMAD UR48, UR48, UR42, URZ ;  /* 0x0000002a303072a4 */ /* 0x000fe2000f8e02ff */
[----:B------:R-:W-:-:S04]  /*85f0*/  IMAD.WIDE.U32 R42, R40, UR10, R42 ;  /* 0x0000000a282a7c25 */ /* 0x000fc8000f8e002a */
[----:B------:R-:W-:Y:S01]  /*8600*/  FMUL.FTZ R95, R5, R104 ;  /* 0x00000068055f7220 */ /* 0x000fe20000410000 */
[----:B------:R-:W-:Y:S01]  /*8610*/  UIMAD UR48, UR10, UR43, UR48 ;  /* 0x0000002b0a3072a4 */ /* 0x000fe2000f8e0230 */
[----:B------:R-:W-:Y:S02]  /*8620*/  IADD3 R40, P3, PT, R42, UR29, RZ ;  /* 0x0000001d2a287c10 */ /* 0x000fe4000ff7e0ff */
[C---:B---3--:R-:W-:Y:S01]  /*8630*/  FADD.FTZ R98, R95.reuse, R98 ;  /* 0x000000625f627221 */ /* 0x048fe20000010000 */
[----:B------:R-:W-:Y:S01]  /*8640*/  FFMA.FTZ R42, R95, R121, R41 ;  /* 0x000000795f2a7223 */ /* 0x000fe20000010029 */
[----:B------:R-:W-:Y:S02]  /*8650*/  MOV R95, UR44 ;  /* 0x0000002c005f7c02 */ /* 0x000fe40008000f00 */
[----:B------:R-:W-:Y:S01]  /*8660*/  IADD3.X R41, PT, PT, R43, UR48, RZ, P3, !PT ;  /* 0x000000302b297c10 */ /* 0x000fe20009ffe4ff */
[----:B------:R-:W-:Y:S01]  /*8670*/  FMUL.FTZ R43, R4, R103 ;  /* 0x00000067042b7220 */ /* 0x000fe20000410000 */
[----:B------:R1:W-:Y:S01]  /*8680*/  STL [R1+0xc], R98 ;  /* 0x00000c6201007387 */ /* 0x0003e20000100800 */
        /* <DEDUP_REMOVED lines=9> */
[----:B------:R-:W-:Y:S01]  /*8720*/  FMUL.FTZ R95, R3, R149 ;  /* 0x00000095035f7220 */ /* 0x000fe20000410000 */
[----:B-1----:R-:W-:-:S02]  /*8730*/  IADD3 R99, PT, PT, R79, 0x100, RZ ;  /* 0x000001004f637810 */ /* 0x002fc40007ffe0ff */
[----:B------:R-:W-:Y:S01]  /*8740*/  LEA.HI.X R43, R40, UR47, R41, 0x2, P3 ;  /* 0x0000002f282b7c11 */ /* 0x000fe200098f1429 */
[----:B------:R-:W-:Y:S01]  /*8750*/  FMUL.FTZ R92, R107, UR51 ;  /* 0x000000336b5c7c20 */ /* 0x000fe20008410000 */
[----:B------:R-:W-:Y:S01]  /*8760*/  LEA.HI R40, R99, R79, RZ, 0x1b ;  /* 0x0000004f63287211 */ /* 0x000fe200078fd8ff */
[----:B------:R-:W-:Y:S01]  /*8770*/  FMUL.FTZ R96, R104, UR51 ;  /* 0x0000003368607c20 */ /* 0x000fe20008410000 */
[----:B------:R-:W-:Y:S01]  /*8780*/  FMUL.FTZ R118, R119, R118 ;  /* 0x0000007677767220 */ /* 0x000fe20000410000 */
[----:B------:R-:W-:Y:S01]  /*8790*/  FMUL.FTZ R91, R126, R91 ;  /* 0x0000005b7e5b7220 */ /* 0x000fe20000410000 */
[----:B------:R-:W-:Y:S01]  /*87a0*/  FMUL.FTZ R89, R125, R89 ;  /* 0x000000597d597220 */ /* 0x000fe20000410000 */
[----:B------:R-:W-:Y:S01]  /*87b0*/  FMUL.FTZ R92, R124, R92 ;  /* 0x0000005c7c5c7220 */ /* 0x000fe20000410000 */
[----:B------:R-:W-:Y:S01]  /*87c0*/  FMUL.FTZ R96, R121, R96 ;  /* 0x0000006079607220 */ /* 0x000fe20000410000 */
[----:B------:R-:W-:Y:S01]  /*87d0*/  ISETP.GE.AND P3, PT, R80, 0x81, PT ;  /* 0x000000815000780c */ /* 0x000fe20003f66270 */
        /* <DEDUP_REMOVED lines=13> */
.L_x_427:
[----:B------:R-:W-:Y:S05]  /*88b0*/  BSYNC.RECONVERGENT B0 ;  /* 0x0000000000007941 */ /* 0x000fea0003800200 */
.L_x_426:
[----:B------:R-:W-:Y:S04]  /*88c0*/  BSSY.RECONVERGENT B0, `(.L_x_428) ;  /* 0x0000003000007945 */ /* 0x000fe80003800200 */
[----:B------:R-:W-:Y:S05]  /*88d0*/  @!P3 BRA `(.L_x_429) ;  /* 0x000000000004b947 */ /* 0x000fea0003800000 */
[----:B------:R1:W-:Y:S02]  /*88e0*/  REDG.E.ADD.F32.FTZ.RN.STRONG.GPU desc[UR34][R42.64+0x200], R97 ;  /* 0x000200612a0079a6 */ /* 0x0003e4000c12f322 */
.L_x_429:
[----:B------:R-:W-:Y:S05]  /*88f0*/  BSYNC.RECONVERGENT B0 ;  /* 0x0000000000007941 */ /* 0x000fea0003800200 */
.L_x_428:
[----:B------:R-:W2:Y:S01]  /*8900*/  LDS R119, [R119+0x1490] ;  /* 0x0014900077777984 */ /* 0x000ea20000000800 */
[----:B------:R-:W-:Y:S01]  /*8910*/  BSSY.RECONVERGENT B0, `(.L_x_430) ;  /* 0x0000004000007945 */ /* 0x000fe20003800200 */
[----:B-1----:R-:W-:-:S03]  /*8920*/  IADD3 R97, PT, PT, R79, 0x180, RZ ;  /* 0x000001804f617810 */ /* 0x002fc60007ffe0ff */
[----:B------:R-:W-:Y:S05]  /*8930*/  @!P4 BRA `(.L_x_431) ;  /* 0x000000000004c947 */ /* 0x000fea0003800000 */
[----:B--2---:R1:W-:Y:S02]  /*8940*/  REDG.E.ADD.F32.FTZ.RN.STRONG.GPU desc[UR34][R42.64+0x400], R119 ;  /* 0x000400772a0079a6 */ /* 0x0043e4000c12f322 */
.L_x_431:
[----:B------:R-:W-:Y:S05]  /*8950*/  BSYNC.RECONVERGENT B0 ;  /* 0x0000000000007941 */ /* 0x000fea0003800200 */
.L_x_430:
        /* <DEDUP_REMOVED lines=16> */
.L_x_433:
[----:B------:R-:W-:Y:S05]  /*8a60*/  BSYNC.RECONVERGENT B0 ;  /* 0x0000000000007941 */ /* 0x000fea0003800200 */
.L_x_432:
[----:B------:R-:W2:Y:S01]  /*8a70*/  LDS R119, [R119+0x1890] ;  /* 0x0018900077777984 */ /* 0x000ea20000000800 */
[----:B------:R-:W-:Y:S01]  /*8a80*/  BSSY.RECONVERGENT B0, `(.L_x_434) ;  /* 0x0000005000007945 */ /* 0x000fe20003800200 */
[----:B01----:R-:W-:Y:S02]  /*8a90*/  LEA.HI R97, R121, R79, RZ, 0x1b ;  /* 0x0000004f79617211 */ /* 0x003fe400078fd8ff */
[----:B------:R-:W-:Y:S01]  /*8aa0*/  LEA R120, R120, UR32, 0x2 ;  /* 0x0000002078787c11 */ /* 0x000fe2000f8e10ff */
[----:B------:R-:W-:Y:S06]  /*8ab0*/  @!P3 BRA `(.L_x_435) ;  /* 0x000000000004b947 */ /* 0x000fec0003800000 */
[----:B--2---:R0:W-:Y:S02]  /*8ac0*/  REDG.E.ADD.F32.FTZ.RN.STRONG.GPU desc[UR34][R42.64+0x800], R119 ;  /* 0x000800772a0079a6 */ /* 0x0041e4000c12f322 */
.L_x_435:
[----:B------:R-:W-:Y:S05]  /*8ad0*/  BSYNC.RECONVERGENT B0 ;  /* 0x0000000000007941 */ /* 0x000fea0003800200 */
.L_x_434:
[----:B------:R-:W1:Y:S01]  /*8ae0*/  LDS R120, [R120+0x1a90] ;  /* 0x001a900078787984 */ /* 0x000e620000000800 */
[----:B------:R-:W-:Y:S01]  /*8af0*/  BSSY.RECONVERGENT B0, `(.L_x_436) ;  /* 0x0000004000007945 */ /* 0x000fe20003800200 */
[----:B------:R-:W-:-:S03]  /*8b00*/  LEA R97, R97, UR32, 0x2 ;  /* 0x0000002061617c11 */ /* 0x000fc6000f8e10ff */
[----:B------:R-:W-:Y:S05]  /*8b10*/  @!P4 BRA `(.L_x_437) ;  /* 0x000000000004c947 */ /* 0x000fea0003800000 */
[----:B-1----:R3:W-:Y:S02]  /*8b20*/  REDG.E.ADD.F32.FTZ.RN.STRONG.GPU desc[UR34][R42.64+0xa00], R120 ;  /* 0x000a00782a0079a6 */ /* 0x0027e4000c12f322 */
.L_x_437:
[----:B------:R-:W-:Y:S05]  /*8b30*/  BSYNC.RECONVERGENT B0 ;  /* 0x0000000000007941 */ /* 0x000fea0003800200 */
.L_x_436:
[----:B------:R-:W4:Y:S01]  /*8b40*/  LDS R97, [R97+0x1c90] ;  /* 0x001c900061617984 */ /* 0x000f220000000800 */
[----:B------:R-:W-:Y:S01]  /*8b50*/  BSSY.RECONVERGENT B0, `(.L_x_438) ;  /* 0x0000004000007945 */ /* 0x000fe20003800200 */
[----:B0-2---:R-:W-:-:S03]  /*8b60*/  VIADD R119, R79, 0x380 ;  /* 0x000003804f777836 */ /* 0x005fc60000000000 */
[----:B------:R-:W-:Y:S05]  /*8b70*/  @!P5 BRA `(.L_x_439) ;  /* 0x000000000004d947 */ /* 0x000fea0003800000 */
[----:B----4-:R0:W-:Y:S02]  /*8b80*/  REDG.E.ADD.F32.FTZ.RN.STRONG.GPU desc[UR34][R42.64+0xc00], R97 ;  /* 0x000c00612a0079a6 */ /* 0x0101e4000c12f322 */
.L_x_439:
[----:B------:R-:W-:Y:S05]  /*8b90*/  BSYNC.RECONVERGENT B0 ;  /* 0x0000000000007941 */ /* 0x000fea0003800200 */
.L_x_438:
        /* <DEDUP_REMOVED lines=16> */
.L_x_441:
[----:B------:R-:W-:Y:S05]  /*8ca0*/  BSYNC.RECONVERGENT B0 ;  /* 0x0000000000007941 */ /* 0x000fea0003800200 */
.L_x_440:
[----:B------:R-:W2:Y:S01]  /*8cb0*/  LDS R119, [R119+0x2090] ;  /* 0x0020900077777984 */ /* 0x000ea20000000800 */
[----:B------:R-:W-:Y:S01]  /*8cc0*/  BSSY.RECONVERGENT B0, `(.L_x_442) ;  /* 0x0000005000007945 */ /* 0x000fe20003800200 */
[----:B01----:R-:W-:Y:S02]  /*8cd0*/  LEA.HI R97, R121, R79, RZ, 0x1b ;  /* 0x0000004f79617211 */ /* 0x003fe400078fd8ff */
[----:B------:R-:W-:Y:S01]  /*8ce0*/  LEA R120, R120, UR32, 0x2 ;  /* 0x0000002078787c11 */ /* 0x000fe2000f8e10ff */
[----:B------:R-:W-:Y:S06]  /*8cf0*/  @!P3 BRA `(.L_x_443) ;  /* 0x000000000004b947 */ /* 0x000fec0003800000 */
[----:B--2---:R0:W-:Y:S02]  /*8d00*/  REDG.E.ADD.F32.FTZ.RN.STRONG.GPU desc[UR34][R42.64+0x1000], R119 ;  /* 0x001000772a0079a6 */ /* 0x0041e4000c12f322 */
.L_x_443:
[----:B------:R-:W-:Y:S05]  /*8d10*/  BSYNC.RECONVERGENT B0 ;  /* 0x0000000000007941 */ /* 0x000fea0003800200 */
.L_x_442:
[----:B------:R-:W1:Y:S01]  /*8d20*/  LDS R120, [R120+0x2290] ;  /* 0x0022900078787984 */ /* 0x000e620000000800 */
[----:B------:R-:W-:Y:S01]  /*8d30*/  BSSY.RECONVERGENT B0, `(.L_x_444) ;  /* 0x0000004000007945 */ /* 0x000fe20003800200 */
[----:B------:R-:W-:-:S03]  /*8d40*/  LEA R97, R97, UR32, 0x2 ;  /* 0x0000002061617c11 */ /* 0x000fc6000f8e10ff */
[----:B------:R-:W-:Y:S05]  /*8d50*/  @!P4 BRA `(.L_x_445) ;  /* 0x000000000004c947 */ /* 0x000fea0003800000 */
[----:B-1----:R3:W-:Y:S02]  /*8d60*/  REDG.E.ADD.F32.FTZ.RN.STRONG.GPU desc[UR34][R42.64+0x1200], R120 ;  /* 0x001200782a0079a6 */ /* 0x0027e4000c12f322 */
.L_x_445:
[----:B------:R-:W-:Y:S05]  /*8d70*/  BSYNC.RECONVERGENT B0 ;  /* 0x0000000000007941 */ /* 0x000fea0003800200 */
.L_x_444:
[----:B------:R-:W4:Y:S01]  /*8d80*/  LDS R97, [R97+0x2490] ;  /* 0x0024900061617984 */ /* 0x000f220000000800 */
[----:B------:R-:W-:Y:S01]  /*8d90*/  BSSY.RECONVERGENT B0, `(.L_x_446) ;  /* 0x0000005000007945 */ /* 0x000fe20003800200 */
[C---:B0-2---:R-:W-:Y:S01]  /*8da0*/  VIADD R119, R79.reuse, 0x580 ;  /* 0x000005804f777836 */ /* 0x045fe20000000000 */
[----:B-1-3--:R-:W-:Y:S02]  /*8db0*/  IADD3 R120, PT, PT, R79, 0x600, RZ ;  /* 0x000006004f787810 */ /* 0x00afe40007ffe0ff */
[----:B------:R-:W-:Y:S05]  /*8dc0*/  @!P5 BRA `(.L_x_447) ;  /* 0x000000000004d947 */ /* 0x000fea0003800000 */
[----:B----4-:R0:W-:Y:S02]  /*8dd0*/  REDG.E.ADD.F32.FTZ.RN.STRONG.GPU desc[UR34][R42.64+0x1400], R97 ;  /* 0x001400612a0079a6 */ /* 0x0101e4000c12f322 */
.L_x_447:
[----:B------:R-:W-:Y:S05]  /*8de0*/  BSYNC.RECONVERGENT B0 ;  /* 0x0000000000007941 */ /* 0x000fea0003800200 */
.L_x_446:
        /* <DEDUP_REMOVED lines=16> */
.L_x_449:
[----:B------:R-:W-:Y:S05]  /*8ef0*/  BSYNC.RECONVERGENT B0 ;  /* 0x0000000000007941 */ /* 0x000fea0003800200 */
.L_x_448:
[----:B------:R-:W2:Y:S01]  /*8f00*/  LDS R120, [R120+0x2890] ;  /* 0x0028900078787984 */ /* 0x000ea20000000800 */
[----:B------:R-:W-:Y:S01]  /*8f10*/  BSSY.RECONVERGENT B0, `(.L_x_450) ;  /* 0x0000006000007945 */ /* 0x000fe20003800200 */
[----:B01----:R-:W-:Y:S02]  /*8f20*/  IADD3 R119, PT, PT, R79, 0x780, RZ ;  /* 0x000007804f777810 */ /* 0x003fe40007ffe0ff */
[----:B------:R-:W-:Y:S02]  /*8f30*/  LEA.HI R80, R121, R79, RZ, 0x1b ;  /* 0x0000004f79507211 */ /* 0x000fe400078fd8ff */
[----:B------:R-:W-:Y:S01]  /*8f40*/  LEA R97, R97, UR32, 0x2 ;  /* 0x0000002061617c11 */ /* 0x000fe2000f8e10ff */
[----:B------:R-:W-:Y:S06]  /*8f50*/  @!P1 BRA `(.L_x_451) ;  /* 0x0000000000049947 */ /* 0x000fec0003800000 */
[----:B--2---:R0:W-:Y:S02]  /*8f60*/  REDG.E.ADD.F32.FTZ.RN.STRONG.GPU desc[UR34][R42.64+0x1800], R120 ;  /* 0x001800782a0079a6 */ /* 0x0041e4000c12f322 */
.L_x_451:
[----:B------:R-:W-:Y:S05]  /*8f70*/  BSYNC.RECONVERGENT B0 ;  /* 0x0000000000007941 */ /* 0x000fea0003800200 */
.L_x_450:
[----:B------:R-:W1:Y:S01]  /*8f80*/  LDS R97, [R97+0x2a90] ;  /* 0x002a900061617984 */ /* 0x000e620000000800 */
[----:B------:R-:W-:Y:S01]  /*8f90*/  BSSY.RECONVERGENT B0, `(.L_x_452) ;  /* 0x0000005000007945 */ /* 0x000fe20003800200 */
[----:B------:R-:W-:Y:S02]  /*8fa0*/  LEA.HI R119, R119, R79, RZ, 0x1b ;  /* 0x0000004f77777211 */ /* 0x000fe400078fd8ff */
[----:B------:R-:W-:Y:S01]  /*8fb0*/  LEA R80, R80, UR32, 0x2 ;  /* 0x0000002050507c11 */ /* 0x000fe2000f8e10ff */
[----:B------:R-:W-:Y:S06]  /*8fc0*/  @!P3 BRA `(.L_x_453) ;  /* 0x000000000004b947 */ /* 0x000fec0003800000 */
[----:B-1----:R3:W-:Y:S02]  /*8fd0*/  REDG.E.ADD.F32.FTZ.RN.STRONG.GPU desc[UR34][R42.64+0x1a00], R97 ;  /* 0x001a00612a0079a6 */ /* 0x0027e4000c12f322 */
.L_x_453:
[----:B------:R-:W-:Y:S05]  /*8fe0*/  BSYNC.RECONVERGENT B0 ;  /* 0x0000000000007941 */ /* 0x000fea0003800200 */
.L_x_452:
[----:B------:R-:W4:Y:S01]  /*8ff0*/  LDS R80, [R80+0x2c90] ;  /* 0x002c900050507984 */ /* 0x000f220000000800 */
[----:B------:R-:W-:Y:S01]  /*9000*/  BSSY.RECONVERGENT B0, `(.L_x_454) ;  /* 0x0000004000007945 */ /* 0x000fe20003800200 */
[----:B------:R-:W-:-:S03]  /*9010*/  LEA R119, R119, UR32, 0x2 ;  /* 0x0000002077777c11 */ /* 0x000fc6000f8e10ff */
[----:B------:R-:W-:Y:S05]  /*9020*/  @!P4 BRA `(.L_x_455) ;  /* 0x000000000004c947 */ /* 0x000fea0003800000 */
[----:B----4-:R4:W-:Y:S02]  /*9030*/  REDG.E.ADD.F32.FTZ.RN.STRONG.GPU desc[UR34][R42.64+0x1c00], R80 ;  /* 0x001c00502a0079a6 */ /* 0x0109e4000c12f322 */
.L_x_455:
[----:B------:R-:W-:Y:S05]  /*9040*/  BSYNC.RECONVERGENT B0 ;  /* 0x0000000000007941 */ /* 0x000fea0003800200 */
.L_x_454:
[----:B------:R-:W0:Y:S01]  /*9050*/  LDS R119, [R119+0x2e90] ;  /* 0x002e900077777984 */ /* 0x000e220000000800 */
[----:B------:R-:W-:Y:S04]  /*9060*/  BSSY.RECONVERGENT B0, `(.L_x_456) ;  /* 0x0000003000007945 */ /* 0x000fe80003800200 */
[----:B------:R-:W-:Y:S05]  /*9070*/  @!P5 BRA `(.L_x_457) ;  /* 0x000000000004d947 */ /* 0x000fea0003800000 */
[----:B0-----:R0:W-:Y:S02]  /*9080*/  REDG.E.ADD.F32.FTZ.RN.STRONG.GPU desc[UR34][R42.64+0x1e00], R119 ;  /* 0x001e00772a0079a6 */ /* 0x0011e4000c12f322 */
.L_x_457:
[----:B------:R-:W-:Y:S05]  /*9090*/  BSYNC.RECONVERGENT B0 ;  /* 0x0000000000007941 */ /* 0x000fea0003800200 */
.L_x_456:
        /* <DEDUP_REMOVED lines=31> */
[----:B------:R-:W-:Y:S01]  /*9290*/  SHFL.DOWN PT, R42, R84, 0x10, 0x1f ;  /* 0x0a001f00542a7f89 */ /* 0x000fe200000e0000 */
[----:B------:R-:W-:-:S03]  /*92a0*/  ISETP.NE.AND P1, PT, R97, RZ, PT ;  /* 0x000000ff6100720c */ /* 0x000fc60003f25270 */
[----:B------:R-:W0:Y:S01]  /*92b0*/  SHFL.DOWN PT, R80, R95, 0x10, 0x1f ;  /* 0x0a001f005f507f89 */ /* 0x000e2200000e0000 */
[----:B------:R-:W-:Y:S01]  /*92c0*/  FFMA.FTZ R88, R27, R110, R88 ;  /* 0x0000006e1b587223 */ /* 0x000fe20000010058 */
[----:B------:R-:W-:Y:S01]  /*92d0*/  FMUL.FTZ R102, R129, R102 ;  /* 0x0000006681667220 */ /* 0x000fe20000410000 */
[----:B------:R-:W-:Y:S02]  /*92e0*/  FMUL.FTZ R101, R130, R101 ;  /* 0x0000006582657220 */ /* 0x000fe40000410000 */
[----:B------:R-:W-:-:S05]  /*92f0*/  FADD.FTZ R154, R88, R154 ;  /* 0x0000009a589a7221 */ /* 0x000fca0000010000 */
[----:B------:R-:W-:Y:S01]  /*9300*/  @!P1 SHF.R.U32.HI R43, RZ, 0x2, R79 ;  /* 0x00000002ff2b9819 */ /* 0x000fe2000001164f */
[----:B------:R-:W-:-:S03]  /*9310*/  FMUL.FTZ R100, R131, R100 ;  /* 0x0000006483647220 */ /* 0x000fc60000410000 */
[----:B------:R-:W-:Y:S01]  /*9320*/  @!P1 LOP3.LUT R88, R43, 0xf8, RZ, 0xc0, !PT ;  /* 0x000000f82b589812 */ /* 0x000fe200078ec0ff */
[----:B------:R-:W-:Y:S01]  /*9330*/  FFMA.FTZ R43, R29, R112, R102 ;  /* 0x000000701d2b7223 */ /* 0x000fe20000010066 */
[----:B------:R-:W-:-:S03]  /*9340*/  FMUL.FTZ R99, R132, R99 ;  /* 0x0000006384637220 */ /* 0x000fc60000410000 */
[----:B------:R-:W-:Y:S01]  /*9350*/  FADD.FTZ R44, R43, R44 ;  /* 0x0000002c2b2c7221 */ /* 0x000fe20000010000 */
[----:B------:R-:W-:Y:S01]  /*9360*/  FFMA.FTZ R43, R31, R114, R100 ;  /* 0x000000721f2b7223 */ /* 0x000fe20000010064 */
[----:B0-----:R-:W-:-:S03]  /*9370*/  FADD.FTZ R80, R95, R80 ;  /* 0x000000505f507221 */ /* 0x001fc60000010000 */
[----:B------:R-:W-:Y:S01]  /*9380*/  FADD.FTZ R38, R43, R38 ;  /* 0x000000262b267221 */ /* 0x000fe20000010000 */
        /* <DEDUP_REMOVED lines=26> */
[----:B------:R-:W-:Y:S01]  /*9530*/  FADD.FTZ R81, R84, R42 ;  /* 0x0000002a54517221 */ /* 0x000fe20000010000 */
[----:B------:R-:W-:-:S04]  /*9540*/  FFMA.FTZ R42, R30, R113, R101 ;  /* 0x000000711e2a7223 */ /* 0x000fc80000010065 */
[----:B------:R-:W-:Y:S01]  /*9550*/  FADD.FTZ R39, R42, R39 ;  /* 0x000000272a277221 */ /* 0x000fe20000010000 */
[----:B------:R-:W-:Y:S01]  /*9560*/  FMUL.FTZ R42, R133, R41 ;  /* 0x00000029852a7220 */ /* 0x000fe20000410000 */
[----:B------:R-:W-:Y:S01]  /*9570*/  FMUL.FTZ R41, R150, R40 ;  /* 0x0000002896297220 */ /* 0x000fe20000410000 */
[----:B------:R0:W-:Y:S01]  /*9580*/  @!P1 STS.64 [R88+UR32+0x3198], R80 ;  /* 0x0031985058009988 */ /* 0x0001e20008000a20 */
[----:B------:R-:W-:Y:S01]  /*9590*/  FFMA.FTZ R86, R32, R115, R99 ;  /* 0x0000007320567223 */ /* 0x000fe20000010063 */
[----:B------:R-:W-:Y:S01]  /*95a0*/  FFMA.FTZ R43, R33, R116, R42 ;  /* 0x00000074212b7223 */ /* 0x000fe2000001002a */
[----:B------:R-:W-:Y:S02]  /*95b0*/  FFMA.FTZ R40, R34, R117, R41 ;  /* 0x0000007522287223 */ /* 0x000fe40000010029 */
[----:B------:R-:W-:Y:S01]  /*95c0*/  FADD.FTZ R37, R86, R37 ;  /* 0x0000002556257221 */ /* 0x000fe20000010000 */
[----:B------:R-:W-:Y:S01]  /*95d0*/  FADD.FTZ R36, R43, R36 ;  /* 0x000000242b247221 */ /* 0x000fe20000010000 */
[----:B------:R-:W-:Y:S01]  /*95e0*/  FADD.FTZ R35, R40, R35 ;  /* 0x0000002328237221 */ /* 0x000fe20000010000 */
[----:B------:R-:W-:Y:S06]  /*95f0*/  BAR.SYNC.DEFER_BLOCKING 0x0 ;  /* 0x0000000000007b1d */ /* 0x000fec0000010000 */
[----:B------:R-:W-:Y:S05]  /*9600*/  @P0 BRA `(.L_x_459) ;  /* 0x0000000000500947 */ /* 0x000fea0003800000 */
[----:B------:R-:W-:Y:S01]  /*9610*/  UISETP.NE.AND UP0, UPT, UR11, UR49, UPT ;  /* 0x000000310b00728c */ /* 0x000fe2000bf05270 */
[----:B------:R-:W1:Y:S01]  /*9620*/  LDS.128 R40, [UR32+0x31a0] ;  /* 0x0031a020ff287984 */ /* 0x000e620008000c00 */
[----:B------:R-:W-:Y:S01]  /*9630*/  ULEA UR48, UR8, UR32, 0x2 ;  /* 0x0000002008307291 */ /* 0x000fe2000f8e10ff */
[----:B------:R-:W-:Y:S02]  /*9640*/  ISETP.GT.AND P1, PT, R97, 0xf, PT ;  /* 0x0000000f6100780c */ /* 0x000fe40003f24270 */
[----:B------:R-:W2:Y:S01]  /*9650*/  LDS.64 R82, [UR32+0x31b0] ;  /* 0x0031b020ff527984 */ /* 0x000ea20008000a00 */
[----:B------:R-:W-:Y:S02]  /*9660*/  PLOP3.LUT P3, PT, PT, PT, UP0, 0x80, 0x8 ;  /* 0x000000000008781c */ /* 0x000fe40003f6f008 */
[----:B------:R-:W-:Y:S02]  /*9670*/  FSEL R84, R84, R81, P1 ;  /* 0x0000005154547208 */ /* 0x000fe40000800000 */
[----:B------:R-:W-:-:S09]  /*9680*/  FSEL R95, R95, R80, P1 ;  /* 0x000000505f5f7208 */ /* 0x000fd20000800000 */
[----:B------:R-:W3:Y:S04]  /*9690*/  @P3 LDS R86, [UR48+0x51e0] ;  /* 0x0051e030ff563984 */ /* 0x000ee80008000800 */
[----:B------:R-:W4:Y:S01]  /*96a0*/  @P3 LDS R87, [UR48+0x4de0] ;  /* 0x004de030ff573984 */ /* 0x000f220008000800 */
[----:B-1----:R-:W-:Y:S01]  /*96b0*/  FADD.FTZ R84, R41, R84 ;  /* 0x0000005429547221 */ /* 0x002fe20000010000 */
[----:B------:R-:W-:-:S03]  /*96c0*/  FADD.FTZ R95, R40, R95 ;  /* 0x0000005f285f7221 */ /* 0x000fc60000010000 */
[----:B------:R-:W-:Y:S01]  /*96d0*/  FADD.FTZ R84, R43, R84 ;  /* 0x000000542b547221 */ /* 0x000fe20000010000 */
[----:B------:R-:W-:-:S03]  /*96e0*/  FADD.FTZ R95, R42, R95 ;  /* 0x0000005f2a5f7221 */ /* 0x000fc60000010000 */
[----:B--2---:R-:W-:Y:S01]  /*96f0*/  FADD.FTZ R83, R84, R83 ;  /* 0x0000005354537221 */ /* 0x004fe20000010000 */
[----:B------:R-:W-:-:S03]  /*9700*/  FADD.FTZ R82, R95, R82 ;  /* 0x000000525f527221 */ /* 0x000fc60000010000 */
[----:B---3--:R-:W-:Y:S01]  /*9710*/  @P3 FADD.FTZ R83, R83, R86 ;  /* 0x0000005653533221 */ /* 0x008fe20000010000 */
[----:B----4-:R-:W-:-:S04]  /*9720*/  @P3 FADD.FTZ R82, R82, R87 ;  /* 0x0000005752523221 */ /* 0x010fc80000010000 */
[----:B------:R1:W-:Y:S04]  /*9730*/  STS [UR48+0x51e0], R83 ;  /* 0x0051e053ff007988 */ /* 0x0003e80008000830 */
[----:B------:R1:W-:Y:S02]  /*9740*/  STS [UR48+0x4de0], R82 ;  /* 0x004de052ff007988 */ /* 0x0003e40008000830 */
.L_x_459:
[----:B------:R-:W-:Y:S05]  /*9750*/  BSYNC.RECONVERGENT B0 ;  /* 0x0000000000007941 */ /* 0x000fea0003800200 */
.L_x_458:
[----:B------:R-:W-:-:S04]  /*9760*/  UIADD3 UR8, UPT, UPT, UR8, 0x1, URZ ;  /* 0x0000000108087890 */ /* 0x000fc8000fffe0ff */
[----:B------:R-:W-:-:S09]  /*9770*/  UISETP.GE.AND UP0, UPT, UR8, UR50, UPT ;  /* 0x000000320800728c */ /* 0x000fd2000bf06270 */
[----:B------:R-:W-:Y:S05]  /*9780*/  BRA.U !UP0, `(.L_x_460) ;  /* 0xffffffbd089c7547 */ /* 0x000fea000b83ffff */
.L_x_415:
[----:B------:R-:W2:Y:S01]  /*9790*/  LDL.LU R93, [R1+0x3c] ;  /* 0x00003c00015d7983 */ /* 0x000ea20000300800 */
[----:B------:R-:W-:Y:S01]  /*97a0*/  BAR.SYNC.DEFER_BLOCKING 0x0 ;  /* 0x0000000000007b1d */ /* 0x000fe20000010000 */
[----:B------:R-:W-:-:S05]  /*97b0*/  UIMAD UR30, UR11, -0x800, UR30 ;  /* 0xfffff8000b1e78a4 */ /* 0x000fca000f8e021e */
[----:B------:R-:W3:Y:S01]  /*97c0*/  LDCU.64 UR16, c[0x0][0x4f8] ;  /* 0x00009f00ff1077ac */ /* 0x000ee20008000a00 */
[----:B------:R-:W2:Y:S01]  /*97d0*/  LDL.LU R92, [R1+0x40] ;  /* 0x00004000015c7983 */ /* 0x000ea20000300800 */
[----:B------:R-:W4:Y:S01]  /*97e0*/  S2UR UR12, SR_CTAID.Y ;  /* 0x00000000000c79c3 */ /* 0x000f220000002600 */
[----:B------:R-:W4:Y:S02]  /*97f0*/  LDCU.64 UR18, c[0x0][0x500] ;  /* 0x0000a000ff1277ac */ /* 0x000f240008000a00 */
[----:B------:R-:W5:Y:S04]  /*9800*/  LDL.LU R91, [R1+0x34] ;  /* 0x00003400015b7983 */ /* 0x000f680000300800 */
[----:B------:R-:W5:Y:S04]  /*9810*/  LDL.LU R90, [R1+0x38] ;  /* 0x00003800015a7983 */ /* 0x000f680000300800 */
[----:B0-----:R-:W3:Y:S04]  /*9820*/  LDL.LU R43, [R1+0x10] ;  /* 0x00001000012b7983 */ /* 0x001ee80000300800 */
[----:B------:R-:W3:Y:S04]  /*9830*/  LDL.LU R80, [R1+0xc] ;  /* 0x00000c0001507983 */ /* 0x000ee80000300800 */
[----:B------:R-:W4:Y:S04]  /*9840*/  LDL.LU R89, [R1+0x2c] ;  /* 0x00002c0001597983 */ /* 0x000f280000300800 */
[----:B------:R-:W4:Y:S04]  /*9850*/  LDL.LU R88, [R1+0x30] ;  /* 0x0000300001587983 */ /* 0x000f280000300800 */
[----:B------:R-:W3:Y:S04]  /*9860*/  LDL.LU R41, [R1+0x8] ;  /* 0x0000080001297983 */ /* 0x000ee80000300800 */
[----:B------:R-:W3:Y:S04]  /*9870*/  LDL.LU R42, [R1+0x4] ;  /* 0x00000400012a7983 */ /* 0x000ee80000300800 */
[----:B------:R-:W3:Y:S04]  /*9880*/  LDL.LU R40, [R1] ;  /* 0x0000000001287983 */ /* 0x000ee80000300800 */
[----:B------:R-:W3:Y:S04]  /*9890*/  LDL.LU R81, [R1+0x18] ;  /* 0x0000180001517983 */ /* 0x000ee80000300800 */
[----:B------:R-:W3:Y:S04]  /*98a0*/  LDL.LU R86, [R1+0x28] ;  /* 0x0000280001567983 */ /* 0x000ee80000300800 */
[----:B------:R-:W3:Y:S04]  /*98b0*/  LDL.LU R87, [R1+0x24] ;  /* 0x0000240001577983 */ /* 0x000ee80000300800 */
[----:B-1----:R-:W3:Y:S04]  /*98c0*/  LDL.LU R82, [R1+0x14] ;  /* 0x0000140001527983 */ /* 0x002ee80000300800 */
[----:B------:R-:W3:Y:S04]  /*98d0*/  LDL.LU R83, [R1+0x20] ;  /* 0x0000200001537983 */ /* 0x000ee80000300800 */
        /* <DEDUP_REMOVED lines=18> */
[----:B------:R-:W3:Y:S01]  /*9a00*/  LDL.LU R94, [R1+0xbc] ;  /* 0x0000bc00015e7983 */ /* 0x000ee20000300800 */
[----:B--2---:R-:W-:-:S03]  /*9a10*/  F2FP.F16.F32.PACK_AB R0, R93, R92 ;  /* 0x0000005c5d00723e */ /* 0x004fc600000000ff */
[----:B------:R-:W2:Y:S01]  /*9a20*/  LDL.LU R93, [R1+0xb8] ;  /* 0x0000b800015d7983 */ /* 0x000ea20000300800 */
[C---:B------:R-:W-:Y:S02]  /*9a30*/  PRMT R4, R0.reuse, 0x7610, R4 ;  /* 0x0000761000047816 */ /* 0x040fe40000000004 */
[----:B------:R-:W-:Y:S01]  /*9a40*/  PRMT R5, R0, 0x7632, R5 ;  /* 0x0000763200057816 */ /* 0x000fe20000000005 */
[----:B------:R-:W2:Y:S01]  /*9a50*/  LDL.LU R92, [R1+0xb4] ;  /* 0x0000b400015c7983 */ /* 0x000ea20000300800 */
[----:B-----5:R-:W-:-:S03]  /*9a60*/  F2FP.F16.F32.PACK_AB R3, R91, R90 ;  /* 0x0000005a5b03723e */ /* 0x020fc600000000ff */
[----:B------:R-:W5:Y:S01]  /*9a70*/  LDL.LU R91, [R1+0xb0] ;  /* 0x0000b000015b7983 */ /* 0x000f620000300800 */
[C---:B------:R-:W-:Y:S02]  /*9a80*/  PRMT R6, R3.reuse, 0x7610, R6 ;  /* 0x0000761003067816 */ /* 0x040fe40000000006 */
[----:B------:R-:W-:Y:S01]  /*9a90*/  PRMT R7, R3, 0x7632, R7 ;  /* 0x0000763203077816 */ /* 0x000fe20000000007 */
[----:B------:R-:W5:Y:S01]  /*9aa0*/  LDL.LU R90, [R1+0xac] ;  /* 0x0000ac00015a7983 */ /* 0x000f620000300800 */
[----:B----4-:R-:W-:-:S03]  /*9ab0*/  F2FP.F16.F32.PACK_AB R0, R89, R88 ;  /* 0x000000585900723e */ /* 0x010fc600000000ff */
[----:B------:R-:W4:Y:S01]  /*9ac0*/  LDL.LU R89, [R1+0xa8] ;  /* 0x0000a80001597983 */ /* 0x000f220000300800 */
[C---:B------:R-:W-:Y:S02]  /*9ad0*/  PRMT R8, R0.reuse, 0x7610, R8 ;  /* 0x0000761000087816 */ /* 0x040fe40000000008 */
[----:B------:R-:W-:Y:S01]  /*9ae0*/  PRMT R9, R0, 0x7632, R9 ;  /* 0x0000763200097816 */ /* 0x000fe20000000009 */
[----:B------:R-:W4:Y:S01]  /*9af0*/  LDL.LU R88, [R1+0xa4] ;  /* 0x0000a40001587983 */ /* 0x000f220000300800 */
[----:B---3--:R-:W-:-:S03]  /*9b00*/  F2FP.F16.F32.PACK_AB R3, R87, R86 ;  /* 0x000000565703723e */ /* 0x008fc600000000ff */
[----:B------:R-:W3:Y:S01]  /*9b10*/  LDL.LU R87, [R1+0xa0] ;  /* 0x0000a00001577983 */ /* 0x000ee20000300800 */
[----:B------:R-:W-:-:S03]  /*9b20*/  PRMT R10, R3, 0x7610, R10 ;  /* 0x00007610030a7816 */ /* 0x000fc6000000000a */
[----:B------:R-:W3:Y:S01]  /*9b30*/  LDL.LU R86, [R1+0x9c] ;  /* 0x00009c0001567983 */ /* 0x000ee20000300800 */
[----:B------:R-:W-:-:S03]  /*9b40*/  F2FP.F16.F32.PACK_AB R0, R84, R83 ;  /* 0x000000535400723e */ /* 0x000fc600000000ff */
[----:B------:R-:W3:Y:S04]  /*9b50*/  LDL.LU R84, [R1+0x98] ;  /* 0x0000980001547983 */ /* 0x000ee80000300800 */
[----:B------:R0:W-:Y:S04]  /*9b60*/  STS.U16 [R111], R4 ;  /* 0x000000046f007388 */ /* 0x0001e80000000400 */
[----:B------:R1:W-:Y:S04]  /*9b70*/  STS.U16 [R110+0x2], R5 ;  /* 0x000002056e007388 */ /* 0x0003e80000000400 */
[----:B------:R1:W-:Y:S01]  /*9b80*/  STS.U16 [R109+0x4], R6 ;  /* 0x000004066d007388 */ /* 0x0003e20000000400 */
[----:B0-----:R-:W-:-:S02]  /*9b90*/  PRMT R4, R3, 0x7632, R4 ;  /* 0x0000763203047816 */ /* 0x001fc40000000004 */
[----:B------:R-:W-:Y:S01]  /*9ba0*/  F2FP.F16.F32.PACK_AB R3, R82, R81 ;  /* 0x000000515203723e */ /* 0x000fe200000000ff */
[----:B------:R0:W-:Y:S01]  /*9bb0*/  STS.U16 [R108+0x6], R7 ;  /* 0x000006076c007388 */ /* 0x0001e20000000400 */
[----:B-1----:R-:W-:-:S03]  /*9bc0*/  PRMT R5, R0, 0x7610, R5 ;  /* 0x0000761000057816 */ /* 0x002fc60000000005 */
[----:B------:R-:W-:Y:S01]  /*9bd0*/  STS.U16 [R107+0x8], R8 ;  /* 0x000008086b007388 */ /* 0x000fe20000000400 */
[----:B------:R-:W-:-:S03]  /*9be0*/  PRMT R6, R0, 0x7632, R6 ;  /* 0x0000763200067816 */ /* 0x000fc60000000006 */
[----:B------:R-:W3:Y:S01]  /*9bf0*/  LDL.LU R83, [R1+0x94] ;  /* 0x0000940001537983 */ /* 0x000ee20000300800 */
[----:B------:R-:W-:Y:S02]  /*9c00*/  F2FP.F16.F32.PACK_AB R0, R80, R43 ;  /* 0x0000002b5000723e */ /* 0x000fe400000000ff */
[C---:B0-----:R-:W-:Y:S01]  /*9c10*/  PRMT R7, R3.reuse, 0x7610, R7 ;  /* 0x0000761003077816 */ /* 0x041fe20000000007 */
[----:B------:R0:W-:Y:S04]  /*9c20*/  STS.U16 [R106+0xa], R9 ;  /* 0x00000a096a007388 */ /* 0x0001e80000000400 */
[----:B------:R-:W3:Y:S04]  /*9c30*/  LDL.LU R82, [R1+0x90] ;  /* 0x0000900001527983 */ /* 0x000ee80000300800 */
[----:B------:R-:W3:Y:S01]  /*9c40*/  LDL.LU R81, [R1+0x8c] ;  /* 0x00008c0001517983 */ /* 0x000ee20000300800 */
[----:B0-----:R-:W-:-:S02]  /*9c50*/  PRMT R9, R3, 0x7632, R9 ;  /* 0x0000763203097816 */ /* 0x001fc40000000009 */
[----:B------:R-:W-:Y:S01]  /*9c60*/  F2FP.F16.F32.PACK_AB R3, R42, R41 ;  /* 0x000000292a03723e */ /* 0x000fe200000000ff */
[----:B------:R-:W3:Y:S04]  /*9c70*/  LDL.LU R80, [R1+0x88] ;  /* 0x0000880001507983 */ /* 0x000ee80000300800 */
[----:B------:R-:W3:Y:S01]  /*9c80*/  LDL.LU R42, [R1+0x84] ;  /* 0x00008400012a7983 */ /* 0x000ee20000300800 */
[----:B------:R-:W-:-:S03]  /*9c90*/  UIADD3 UR30, UPT, UPT, UR30, 0x800, URZ ;  /* 0x000008001e1e7890 */ /* 0x000fc6000fffe0ff */
[----:B------:R0:W-:Y:S04]  /*9ca0*/  STS.U16 [R105+0xc], R10 ;  /* 0x00000c0a69007388 */ /* 0x0001e80000000400 */
[----:B------:R1:W-:Y:S04]  /*9cb0*/  STS.U16 [R104+0xe], R4 ;  /* 0x00000e0468007388 */ /* 0x0003e80000000400 */
[----:B------:R1:W-:Y:S01]  /*9cc0*/  STS.U16 [R103+0x10], R5 ;  /* 0x0000100567007388 */ /* 0x0003e20000000400 */
[----:B0-----:R-:W-:-:S03]  /*9cd0*/  PRMT R10, R3, 0x7610, R10 ;  /* 0x00007610030a7816 */ /* 0x001fc6000000000a */
[----:B------:R-:W-:Y:S01]  /*9ce0*/  STS.U16 [R102+0x12], R6 ;  /* 0x0000120666007388 */ /* 0x000fe20000000400 */
[----:B-1----:R-:W-:-:S03]  /*9cf0*/  PRMT R4, R0, 0x7632, R4 ;  /* 0x0000763200047816 */ /* 0x002fc60000000004 */
[----:B------:R-:W-:Y:S01]  /*9d00*/  STS.U16 [R101+0x14], R7 ;  /* 0x0000140765007388 */ /* 0x000fe20000000400 */
[----:B------:R-:W-:-:S03]  /*9d10*/  PRMT R5, R3, 0x7632, R5 ;  /* 0x0000763203057816 */ /* 0x000fc60000000005 */
[----:B------:R-:W-:Y:S01]  /*9d20*/  STS.U16 [R100+0x16], R9 ;  /* 0x0000160964007388 */ /* 0x000fe20000000400 */
[----:B------:R-:W-:-:S03]  /*9d30*/  MOV R8, UR30 ;  /* 0x0000001e00087c02 */ /* 0x000fc60008000f00 */
[----:B------:R0:W-:Y:S04]  /*9d40*/  STS.U16 [R99+0x18], R0 ;  /* 0x0000180063007388 */ /* 0x0001e80000000400 */
[----:B------:R-:W-:Y:S04]  /*9d50*/  STS.U16 [R98+0x1a], R4 ;  /* 0x00001a0462007388 */ /* 0x000fe80000000400 */
[----:B------:R-:W-:Y:S04]  /*9d60*/  STS.U16 [R97+0x1c], R10 ;  /* 0x00001c0a61007388 */ /* 0x000fe80000000400 */
[----:B------:R1:W-:Y:S01]  /*9d70*/  STS.U16 [R96+0x1e], R5 ;  /* 0x00001e0560007388 */ /* 0x0003e20000000400 */
[----:B------:R-:W-:-:S03]  /*9d80*/  NOP ;  /* 0x0000000000007918 */ /* 0x000fc60000000000 */
[----:B------:R-:W-:Y:S04]  /*9d90*/  LDS.U16 R3, [R95] ;  /* 0x000000005f037984 */ /* 0x000fe80000000400 */
[----:B------:R-:W-:Y:S01]  /*9da0*/  LDS.U16 R7, [R94+0x40] ;  /* 0x000040005e077984 */ /* 0x000fe20000000400 */
[----:B------:R-:W-:Y:S01]  /*9db0*/  UMOV UR8, UR29 ;  /* 0x0000001d00087c82 */ /* 0x000fe20008000000 */
[----:B------:R-:W-:Y:S02]  /*9dc0*/  UMOV UR9, URZ ;  /* 0x000000ff00097c82 */ /* 0x000fe40008000000 */
[----:B------:R-:W-:Y:S01]  /*9dd0*/  UIMAD.WIDE.U32 UR14, UR28, UR16, UR8 ;  /* 0x000000101c0e72a5 */ /* 0x000fe2000f8e0008 */
[----:B------:R-:W-:-:S03]  /*9de0*/  LOP3.LUT R77, R79, 0x1f, RZ, 0xc0, !PT ;  /* 0x0000001f4f4d7812 */ /* 0x000fc600078ec0ff */
[----:B------:R-:W-:Y:S01]  /*9df0*/  UIMAD UR15, UR28, UR17, UR15 ;  /* 0x000000111c0f72a4 */ /* 0x000fe2000f8e020f */
[----:B------:R-:W1:Y:S01]  /*9e00*/  LDCU.64 UR16, c[0x0][0x550] ;  /* 0x0000aa00ff1077ac */ /* 0x000e620008000a00 */
[----:B0-----:R-:W-:Y:S01]  /*9e10*/  LOP3.LUT R0, R77, 0x3e00, R85, 0xf8, !PT ;  /* 0x00003e004d007812 */ /* 0x001fe200078ef855 */
[----:B------:R-:W-:Y:S02]  /*9e20*/  UIMAD UR13, UR12, UR19, URZ ;  /* 0x000000130c0d72a4 */ /* 0x000fe4000f8e02ff */
[----:B------:R-:W-:-:S04]  /*9e30*/  UIMAD.WIDE.U32 UR14, UR12, UR18, UR14 ;  /* 0x000000120c0e72a5 */ /* 0x000fc8000f8e000e */
[----:B------:R-:W-:Y:S02]  /*9e40*/  IMAD.U32 R6, RZ, RZ, UR13 ;  /* 0x0000000dff067e24 */ /* 0x000fe4000f8e00ff */
[----:B-1----:R-:W-:-:S04]  /*9e50*/  IADD3 R5, P1, PT, R0, UR14, RZ ;  /* 0x0000000e00057c10 */ /* 0x002fc8000ff3e0ff */
[----:B------:R-:W-:Y:S01]  /*9e60*/  IADD3.X R6, PT, PT, R6, UR15, RZ, P1, !PT ;  /* 0x0000000f06067c10 */ /* 0x000fe20008ffe4ff */
[----:B------:R-:W0:Y:S01]  /*9e70*/  LDCU.64 UR14, c[0x0][0x518] ;  /* 0x0000a300ff0e77ac */ /* 0x000e220008000a00 */
[----:B------:R-:W-:-:S04]  /*9e80*/  LEA R4, P4, R5, UR16, 0x1 ;  /* 0x0000001005047c11 */ /* 0x000fc8000f8808ff */
[----:B------:R-:W-:Y:S01]  /*9e90*/  LEA.HI.X R5, R5, UR17, R6, 0x1, P4 ;  /* 0x0000001105057c11 */ /* 0x000fe2000a0f0c06 */
[----:B------:R-:W1:Y:S01]  /*9ea0*/  LDCU.64 UR16, c[0x0][0x520] ;  /* 0x0000a400ff1077ac */ /* 0x000e620008000a00 */
[----:B--2---:R-:W-:Y:S04]  /*9eb0*/  LDS.U16 R9, [R93+0x80] ;  /* 0x000080005d097984 */ /* 0x004fe80000000400 */
[----:B------:R-:W-:Y:S04]  /*9ec0*/  LDS.U16 R11, [R92+0xc0] ;  /* 0x0000c0005c0b7984 */ /* 0x000fe80000000400 */
[----:B-----5:R-:W-:Y:S04]  /*9ed0*/  LDS.U16 R13, [R91+0x100] ;  /* 0x000100005b0d7984 */ /* 0x020fe80000000400 */
[----:B------:R-:W-:Y:S04]  /*9ee0*/  LDS.U16 R15, [R90+0x140] ;  /* 0x000140005a0f7984 */ /* 0x000fe80000000400 */
[----:B----4-:R-:W-:Y:S04]  /*9ef0*/  LDS.U16 R17, [R89+0x180] ;  /* 0x0001800059117984 */ /* 0x010fe80000000400 */
[----:B------:R-:W-:Y:S04]  /*9f00*/  LDS.U16 R19, [R88+0x1c0] ;  /* 0x0001c00058137984 */ /* 0x000fe80000000400 */
[----:B---3--:R-:W-:Y:S04]  /*9f10*/  LDS.U16 R21, [R87+0x200] ;  /* 0x0002000057157984 */ /* 0x008fe80000000400 */
        /* <DEDUP_REMOVED lines=43> */
[----:B------:R-:W-:-:S04]  /*a1d0*/  F2FP.F16.F32.PACK_AB R6, R36, R35 ;  /* 0x000000232406723e */ /* 0x000fc800000000ff */
[C---:B--2---:R-:W-:Y:S02]  /*a1e0*/  PRMT R7, R6.reuse, 0x7610, R7 ;  /* 0x0000761006077816 */ /* 0x044fe40000000007 */
[----:B---3--:R-:W-:Y:S02]  /*a1f0*/  PRMT R9, R6, 0x7632, R9 ;  /* 0x0000763206097816 */ /* 0x008fe40000000009 */
[----:B----4-:R-:W-:Y:S02]  /*a200*/  F2FP.F16.F32.PACK_AB R5, R38, R37 ;  /* 0x000000252605723e */ /* 0x010fe400000000ff */
[----:B------:R-:W-:Y:S02]  /*a210*/  F2FP.F16.F32.PACK_AB R6, R44, R39 ;  /* 0x000000272c06723e */ /* 0x000fe400000000ff */
[----:B------:R-:W-:Y:S02]  /*a220*/  F2FP.F16.F32.PACK_AB R3, R154, R45 ;  /* 0x0000002d9a03723e */ /* 0x000fe400000000ff */
[----:B------:R-:W-:-:S02]  /*a230*/  PRMT R10, R5, 0x7632, R10 ;  /* 0x00007632050a7816 */ /* 0x000fc4000000000a */
[----:B------:R-:W-:Y:S02]  /*a240*/  F2FP.F16.F32.PACK_AB R4, R159, R158 ;  /* 0x0000009e9f04723e */ /* 0x000fe400000000ff */
[----:B------:R-:W-:Y:S02]  /*a250*/  PRMT R11, R6, 0x7632, R11 ;  /* 0x00007632060b7816 */ /* 0x000fe4000000000b */
[C---:B------:R-:W-:Y:S01]  /*a260*/  PRMT R12, R3.reuse, 0x7610, R12 ;  /* 0x00007610030c7816 */ /* 0x040fe2000000000c */
[----:B------:R2:W-:Y:S04]  /*a270*/  STS.U16 [R111], R7 ;  /* 0x000000076f007388 */ /* 0x0005e80000000400 */
        /* <DEDUP_REMOVED lines=20> */
[----:B------:R-:W-:-:S02]  /*a3c0*/  PRMT R14, R3, 0x7610, R14 ;  /* 0x00007610030e7816 */ /* 0x000fc4000000000e */
[----:B------:R-:W-:Y:S01]  /*a3d0*/  PRMT R16, R3, 0x7632, R16 ;  /* 0x0000763203107816 */ /* 0x000fe20000000010 */
        /* <DEDUP_REMOVED lines=24> */
[----:B0-----:R-:W-:-:S05]  /*a560*/  UIMAD.WIDE.U32 UR8, UR28, UR14, UR8 ;  /* 0x0000000e1c0872a5 */ /* 0x001fca000f8e0008 */
[----:B------:R-:W0:Y:S01]  /*a570*/  LDS R43, [UR32+0x1080] ;  /* 0x00108020ff2b7984 */ /* 0x000e220008000800 */
[----:B------:R-:W-:Y:S01]  /*a580*/  UIMAD UR9, UR28, UR15, UR9 ;  /* 0x0000000f1c0972a4 */ /* 0x000fe2000f8e0209 */
[----:B------:R-:W3:Y:S03]  /*a590*/  LDCU.64 UR14, c[0x0][0x560] ;  /* 0x0000ac00ff0e77ac */ /* 0x000ee60008000a00 */
[----:B-1----:R-:W-:-:S04]  /*a5a0*/  UIMAD.WIDE.U32 UR8, UR12, UR16, UR8 ;  /* 0x000000100c0872a5 */ /* 0x002fc8000f8e0008 */
[----:B------:R-:W-:Y:S01]  /*a5b0*/  UIMAD UR9, UR12, UR17, UR9 ;  /* 0x000000110c0972a4 */ /* 0x000fe2000f8e0209 */
[-C--:B0-----:R-:W-:Y:S02]  /*a5c0*/  ISETP.GE.AND P2, PT, R0, R43.reuse, PT ;  /* 0x0000002b0000720c */ /* 0x081fe40003f46270 */
[-C--:B------:R-:W-:Y:S02]  /*a5d0*/  ISETP.GE.AND P1, PT, R76, R43.reuse, PT ;  /* 0x0000002b4c00720c */ /* 0x080fe40003f26270 */
[-C--:B------:R-:W-:Y:S02]  /*a5e0*/  ISETP.GE.AND P4, PT, R74, R43.reuse, PT ;  /* 0x0000002b4a00720c */ /* 0x080fe40003f86270 */
[-C--:B------:R-:W-:Y:S02]  /*a5f0*/  ISETP.GE.AND P6, PT, R73, R43.reuse, PT ;  /* 0x0000002b4900720c */ /* 0x080fe40003fc6270 */
[----:B------:R-:W-:Y:S01]  /*a600*/  ISETP.GE.AND P5, PT, R72, R43, PT ;  /* 0x0000002b4800720c */ /* 0x000fe20003fa6270 */
[----:B------:R-:W-:-:S04]  /*a610*/  UIADD3 UR26, UP0, UPT, UR26, -0x1000, URZ ;  /* 0xfffff0001a1a7890 */ /* 0x000fc8000ff1e0ff */
[----:B------:R-:W-:Y:S02]  /*a620*/  UIADD3.X UR27, UPT, UPT, UR27, -0x1, URZ, UP0, !UPT ;  /* 0xffffffff1b1b7890 */ /* 0x000fe400087fe4ff */
[----:B------:R-:W-:Y:S02]  /*a630*/  UISETP.GT.AND UP0, UPT, UR11, 0x1, UPT ;  /* 0x000000010b00788c */ /* 0x000fe4000bf04270 */
[----:B------:R-:W-:Y:S02]  /*a640*/  UIADD3 UR20, UP1, UPT, UR20, -0x1000, URZ ;  /* 0xfffff00014147890 */ /* 0x000fe4000ff3e0ff */
[----:B------:R-:W-:Y:S02]  /*a650*/  UIADD3 UR22, UP2, UPT, UR22, -0x1000, URZ ;  /* 0xfffff00016167890 */ /* 0x000fe4000ff5e0ff */
[----:B------:R-:W-:Y:S02]  /*a660*/  UIADD3 UR24, UP3, UPT, UR24, -0x1000, URZ ;  /* 0xfffff00018187890 */ /* 0x000fe4000ff7e0ff */
[----:B------:R-:W-:-:S02]  /*a670*/  UIADD3.X UR21, UPT, UPT, UR21, -0x1, URZ, UP1, !UPT ;  /* 0xffffffff15157890 */ /* 0x000fc40008ffe4ff */
[----:B------:R-:W-:Y:S02]  /*a680*/  UIADD3.X UR23, UPT, UPT, UR23, -0x1, URZ, UP2, !UPT ;  /* 0xffffffff17177890 */ /* 0x000fe400097fe4ff */
[----:B------:R-:W-:Y:S01]  /*a690*/  UIADD3.X UR25, UPT, UPT, UR25, -0x1, URZ, UP3, !UPT ;  /* 0xffffffff19197890 */ /* 0x000fe20009ffe4ff */
[----:B--2---:R-:W-:-:S04]  /*a6a0*/  FADD.FTZ R35, R35, R5 ;  /* 0x0000000523237221 */ /* 0x004fc80000010000 */
[----:B------:R-:W-:-:S04]  /*a6b0*/  FADD.FTZ R36, R35, R36 ;  /* 0x0000002423247221 */ /* 0x000fc80000010000 */
[----:B------:R-:W-:-:S04]  /*a6c0*/  FADD.FTZ R37, R36, R37 ;  /* 0x0000002524257221 */ /* 0x000fc80000010000 */
[----:B------:R-:W-:-:S04]  /*a6d0*/  FADD.FTZ R38, R37, R38 ;  /* 0x0000002625267221 */ /* 0x000fc80000010000 */
[----:B------:R-:W-:-:S04]  /*a6e0*/  FADD.FTZ R39, R38, R39 ;  /* 0x0000002726277221 */ /* 0x000fc80000010000 */
[----:B------:R-:W-:Y:S01]  /*a6f0*/  FADD.FTZ R44, R39, R44 ;  /* 0x0000002c272c7221 */ /* 0x000fe20000010000 */
[----:B------:R-:W-:-:S03]  /*a700*/  IADD3 R5, P0, PT, R0, UR8, RZ ;  /* 0x0000000800057c10 */ /* 0x000fc6000ff1e0ff */
[----:B------:R-:W-:Y:S01]  /*a710*/  FADD.FTZ R45, R44, R45 ;  /* 0x0000002d2c2d7221 */ /* 0x000fe20000010000 */
[----:B------:R-:W-:Y:S02]  /*a720*/  IADD3.X R6, PT, PT, RZ, UR9, RZ, P0, !PT ;  /* 0x00000009ff067c10 */ /* 0x000fe400087fe4ff */
[----:B---3--:R-:W-:Y:S01]  /*a730*/  LEA R4, P3, R5, UR14, 0x1 ;  /* 0x0000000e05047c11 */ /* 0x008fe2000f8608ff */
[----:B------:R-:W-:-:S03]  /*a740*/  FADD.FTZ R45, R45, R154 ;  /* 0x0000009a2d2d7221 */ /* 0x000fc60000010000 */
[----:B------:R-:W-:Y:S01]  /*a750*/  LEA.HI.X R5, R5, UR15, R6, 0x1, P3 ;  /* 0x0000000f05057c11 */ /* 0x000fe200098f0c06 */
[----:B------:R-:W-:Y:S01]  /*a760*/  FADD.FTZ R158, R45, R158 ;  /* 0x0000009e2d9e7221 */ /* 0x000fe20000010000 */
[----:B------:R-:W-:-:S03]  /*a770*/  ISETP.GE.AND P0, PT, R75, R43, PT ;  /* 0x0000002b4b00720c */ /* 0x000fc60003f06270 */
[----:B------:R-:W-:Y:S01]  /*a780*/  FADD.FTZ R159, R158, R159 ;  /* 0x0000009f9e9f7221 */ /* 0x000fe20000010000 */
[----:B------:R0:W-:Y:S01]  /*a790*/  @!P2 STG.E.U16 desc[UR34][R4.64], R3 ;  /* 0x000000030400a986 */ /* 0x0001e2000c101522 */
[-C--:B------:R-:W-:Y:S02]  /*a7a0*/  ISETP.GE.AND P3, PT, R71, R43.reuse, PT ;  /* 0x0000002b4700720c */ /* 0x080fe40003f66270 */
[-C--:B------:R-:W-:Y:S01]  /*a7b0*/  ISETP.GE.AND P2, PT, R70, R43.reuse, PT ;  /* 0x0000002b4600720c */ /* 0x080fe20003f46270 */
        /* <DEDUP_REMOVED lines=20> */
[----:B0-----:R-:W-:-:S04]  /*a900*/  FADD.FTZ R3, R164, R40 ;  /* 0x00000028a4037221 */ /* 0x001fc80000010000 */
[----:B------:R-:W-:Y:S01]  /*a910*/  FADD.FTZ R3, R3, R46 ;  /* 0x0000002e03037221 */ /* 0x000fe20000010000 */
        /* <DEDUP_REMOVED lines=8> */
[----:B------:R-:W-:-:S07]  /*a9a0*/  UIADD3 UR8, UPT, UPT, UR11, -0x1, URZ ;  /* 0xffffffff0b087890 */ /* 0x000fce000fffe0ff */
[----:B------:R-:W-:Y:S01]  /*a9b0*/  UMOV UR11, UR8 ;  /* 0x00000008000b7c82 */ /* 0x000fe20008000000 */
[----:B------:R-:W-:Y:S05]  /*a9c0*/  BRA.U UP0, `(.L_x_461) ;  /* 0xffffff5d00887547 */ /* 0x000fea000b83ffff */
.L_x_413:
[----:B------:R-:W0:Y:S01]  /*a9d0*/  LDCU.64 UR6, c[0x0][0x548] ;  /* 0x0000a900ff0677ac */ /* 0x000e220008000a00 */
[----:B-1----:R-:W1:Y:S01]  /*a9e0*/  S2R R11, SR_TID.X ;  /* 0x00000000000b7919 */ /* 0x002e620000002100 */
        /* <DEDUP_REMOVED lines=39> */
[----:B------:R-:W-:Y:S01]  /*ac60*/  IMAD.U32 R2, RZ, RZ, UR4 ;  /* 0x00000004ff027e24 */ /* 0x000fe2000f8e00ff */
[----:B------:R-:W-:Y:S02]  /*ac70*/  MOV R3, UR5 ;  /* 0x0000000500037c02 */ /* 0x000fe40008000f00 */
[----:B--2---:R-:W-:-:S05]  /*ac80*/  FADD.FTZ R5, R0, R5 ;  /* 0x0000000500057221 */ /* 0x004fca0000010000 */
[----:B------:R2:W-:Y:S02]  /*ac90*/  REDG.E.ADD.F32.FTZ.RN.STRONG.GPU desc[UR34][R2.64], R5 ;  /* 0x00000005020079a6 */ /* 0x0005e4000c12f322 */
.L_x_463:
[----:B------:R-:W-:Y:S05]  /*aca0*/  BSYNC.RECONVERGENT B0 ;  /* 0x0000000000007941 */ /* 0x000fea0003800200 */
.L_x_462:
        /* <DEDUP_REMOVED lines=43> */
.L_x_465:
[----:B------:R-:W-:Y:S05]  /*af60*/  BSYNC.RECONVERGENT B0 ;  /* 0x0000000000007941 */ /* 0x000fea0003800200 */
.L_x_464:
[----:B------:R-:W-:Y:S05]  /*af70*/  @P0 EXIT ;  /* 0x000000000000094d */ /* 0x000fea0003800000 */
[----:B------:R-:W3:Y:S01]  /*af80*/  LDCU.64 UR8, c[0x0][0x4a8] ;  /* 0x00009500ff0877ac */ /* 0x000ee20008000a00 */
[----:B------:R-:W4:Y:S01]  /*af90*/  S2UR UR13, SR_CgaCtaId ;  /* 0x00000000000d79c3 */ /* 0x000f220000008800 */
[----:B------:R-:W-:Y:S01]  /*afa0*/  BSSY.RECONVERGENT B0, `(.L_x_466) ;  /* 0x0000029000007945 */ /* 0x000fe20003800200 */
[----:B------:R-:W5:Y:S01]  /*afb0*/  LDCU.64 UR10, c[0x0][0x4c8] ;  /* 0x00009900ff0a77ac */ /* 0x000f620008000a00 */
[----:B------:R-:W0:Y:S01]  /*afc0*/  LDCU UR14, c[0x0][0x360] ;  /* 0x00006c00ff0e77ac */ /* 0x000e220008000800 */
[----:B------:R-:W0:Y:S01]  /*afd0*/  LDCU.64 UR16, c[0x0][0x4b0] ;  /* 0x00009600ff1077ac */ /* 0x000e220008000a00 */
[----:B------:R-:W0:Y:S01]  /*afe0*/  LDCU.64 UR18, c[0x0][0x4d0] ;  /* 0x00009a00ff1277ac */ /* 0x000e220008000a00 */
[----:B---3--:R-:W-:Y:S02]  /*aff0*/  UIMAD.WIDE.U32 UR4, UR12, UR8, URZ ;  /* 0x000000080c0472a5 */ /* 0x008fe4000f8e00ff */
[----:B-----5:R-:W-:Y:S02]  /*b000*/  UIMAD.WIDE.U32 UR6, UR12, UR10, URZ ;  /* 0x0000000a0c0672a5 */ /* 0x020fe4000f8e00ff */
[----:B------:R-:W-:Y:S01]  /*b010*/  UIMAD UR8, UR12, UR9, UR5 ;  /* 0x000000090c0872a4 */ /* 0x000fe2000f8e0205 */
[----:B------:R-:W3:Y:S02]  /*b020*/  LDCU.128 UR20, c[0x0][0x530] ;  /* 0x0000a600ff1477ac */ /* 0x000ee40008000c00 */
[----:B------:R-:W-:Y:S01]  /*b030*/  UMOV UR9, 0x400 ;  /* 0x0000040000097882 */ /* 0x000fe20000000000 */
[----:B------:R-:W-:-:S02]  /*b040*/  UIMAD UR12, UR12, UR11, UR7 ;  /* 0x0000000b0c0c72a4 */ /* 0x000fc4000f8e0207 */
[----:B0---4-:R-:W-:-:S12]  /*b050*/  ULEA UR9, UR13, UR9, 0x18 ;  /* 0x000000090d097291 */ /* 0x011fd8000f8ec0ff */
.L_x_467:
[----:B------:R-:W-:Y:S01]  /*b060*/  LEA R0, R11, UR9, 0x2 ;  /* 0x000000090b007c11 */ /* 0x000fe2000f8e10ff */
[----:B0-----:R-:W-:Y:S01]  /*b070*/  IMAD.U32 R4, RZ, RZ, UR4 ;  /* 0x00000004ff047e24 */ /* 0x001fe2000f8e00ff */
[----:B-12---:R-:W-:Y:S01]  /*b080*/  MOV R5, UR5 ;  /* 0x0000000500057c02 */ /* 0x006fe20008000f00 */
        /* <DEDUP_REMOVED lines=27> */
.L_x_466:
[----:B------:R-:W-:Y:S05]  /*b240*/  EXIT ;  /* 0x000000000000794d */ /* 0x000fea0003800000 */
.L_x_420:
[----:B------:R-:W-:Y:S01]  /*b250*/  HFMA2 R87, -RZ, RZ, 0, 5.9604644775390625e-08 ;  /* 0x00000001ff577431 */ /* 0x000fe200000001ff */
[----:B------:R-:W-:Y:S01]  /*b260*/  MOV R139, R136 ;  /* 0x00000088008b7202 */ /* 0x000fe20000000f00 */
[----:B------:R-:W-:Y:S01]  /*b270*/  IMAD.MOV.U32 R86, RZ, RZ, RZ ;  /* 0x000000ffff567224 */ /* 0x000fe200078e00ff */
[----:B------:R-:W-:-:S07]  /*b280*/  MOV R152, 0xffffffff ;  /* 0xffffffff00987802 */ /* 0x000fce0000000f00 */
[----:B-1---5:R-:W-:Y:S05]  /*b290*/  WARPSYNC.COLLECTIVE R152, `(.L_x_468) ;  /* 0x0000000098087348 */ /* 0x022fea0003c00000 */
[----:B------:R0:W2:Y:S02]  /*b2a0*/  SHFL.UP P6, R140, R139, R87, R86 ;  /* 0x040000578b8c7389 */ /* 0x0000a400000c0056 */
[----:B012--5:R-:W-:Y:S05]  /*b2b0*/  ENDCOLLECTIVE ;  /* 0x000000000000791b */ /* 0x027fea0003800000 */
.L_x_468:
[----:B------:R-:W-:Y:S02]  /*b2c0*/  MOV R139, R137 ;  /* 0x00000089008b7202 */ /* 0x000fe40000000f00 */
[----:B------:R-:W-:-:S07]  /*b2d0*/  MOV R138, R140 ;  /* 0x0000008c008a7202 */ /* 0x000fce0000000f00 */
[----:B------:R-:W-:Y:S05]  /*b2e0*/  WARPSYNC.COLLECTIVE R152, `(.L_x_469) ;  /* 0x0000000098087348 */ /* 0x000fea0003c00000 */
[----:B------:R0:W1:Y:S02]  /*b2f0*/  SHFL.UP P6, R140, R139, R87, R86 ;  /* 0x040000578b8c7389 */ /* 0x00006400000c0056 */
[----:B01----:R-:W-:Y:S05]  /*b300*/  ENDCOLLECTIVE ;  /* 0x000000000000791b */ /* 0x003fea0003800000 */
.L_x_469:
[----:B------:R-:W-:Y:S02]  /*b310*/  HFMA2 R87, -RZ, RZ, 0, 1.1920928955078125e-07 ;  /* 0x00000002ff577431 */ /* 0x000fe400000001ff */
[----:B------:R-:W-:-:S04]  /*b320*/  IMAD.MOV.U32 R86, RZ, RZ, R140 ;  /* 0x000000ffff567224 */ /* 0x000fc800078e008c */
[C---:B------:R-:W-:Y:S01]  /*b330*/  FFMA.FTZ R140, R136.reuse, R86, R137 ;  /* 0x00000056888c7223 */ /* 0x040fe20000010089 */
[----:B------:R-:W-:Y:S01]  /*b340*/  @P5 FMUL.FTZ R136, R136, R138 ;  /* 0x0000008a88885220 */ /* 0x000fe20000410000 */
[----:B------:R-:W-:-:S03]  /*b350*/  MOV R86, RZ ;  /* 0x000000ff00567202 */ /* 0x000fc60000000f00 */
[----:B------:R-:W-:Y:S02]  /*b360*/  FSEL R138, R137, R140, !P5 ;  /* 0x0000008c898a7208 */ /* 0x000fe40006800000 */
[----:B------:R-:W-:Y:S02]  /*b370*/  MOV R139, R136 ;  /* 0x00000088008b7202 */ /* 0x000fe40000000f00 */
[----:B------:R-:W-:-:S13]  /*b380*/  ISETP.GE.AND P5, PT, R141, 0x8, PT ;  /* 0x000000088d00780c */ /* 0x000fda0003fa6270 */
[----:B------:R-:W-:Y:S05]  /*b390*/  WARPSYNC.COLLECTIVE R152, `(.L_x_470) ;  /* 0x0000000098087348 */ /* 0x000fea0003c00000 */
[----:B------:R0:W1:Y:S02]  /*b3a0*/  SHFL.UP P6, R140, R139, R87, R86 ;  /* 0x040000578b8c7389 */ /* 0x00006400000c0056 */
[----:B01----:R-:W-:Y:S05]  /*b3b0*/  ENDCOLLECTIVE ;  /* 0x000000000000791b */ /* 0x003fea0003800000 */
.L_x_470:
[----:B------:R-:W-:Y:S01]  /*b3c0*/  MOV R139, R138 ;  /* 0x0000008a008b7202 */ /* 0x000fe20000000f00 */
[----:B------:R-:W-:-:S07]  /*b3d0*/  IMAD.MOV.U32 R137, RZ, RZ, R140 ;  /* 0x000000ffff897224 */ /* 0x000fce00078e008c */
[----:B------:R-:W-:Y:S05]  /*b3e0*/  WARPSYNC.COLLECTIVE R152, `(.L_x_471) ;  /* 0x0000000098087348 */ /* 0x000fea0003c00000 */
[----:B------:R0:W1:Y:S02]  /*b3f0*/  SHFL.UP P6, R140, R139, R87, R86 ;  /* 0x040000578b8c7389 */ /* 0x00006400000c0056 */
[----:B01----:R-:W-:Y:S05]  /*b400*/  ENDCOLLECTIVE ;  /* 0x000000000000791b */ /* 0x003fea0003800000 */
.L_x_471:
        /* <DEDUP_REMOVED lines=10> */
.L_x_472:
[----:B------:R-:W-:Y:S02]  /*b4b0*/  MOV R139, R138 ;  /* 0x0000008a008b7202 */ /* 0x000fe40000000f00 */
[----:B------:R-:W-:-:S07]  /*b4c0*/  MOV R137, R140 ;  /* 0x0000008c00897202 */ /* 0x000fce0000000f00 */
[----:B------:R-:W-:Y:S05]  /*b4d0*/  WARPSYNC.COLLECTIVE R152, `(.L_x_473) ;  /* 0x0000000098087348 */ /* 0x000fea0003c00000 */
[----:B------:R0:W1:Y:S02]  /*b4e0*/  SHFL.UP P6, R140, R139, R87, R86 ;  /* 0x040000578b8c7389 */ /* 0x00006400000c0056 */
[----:B01----:R-:W-:Y:S05]  /*b4f0*/  ENDCOLLECTIVE ;  /* 0x000000000000791b */ /* 0x003fea0003800000 */
.L_x_473:
[----:B------:R-:W-:Y:S02]  /*b500*/  HFMA2 R87, -RZ, RZ, 0, 4.76837158203125e-07 ;  /* 0x00000008ff577431 */ /* 0x000fe400000001ff */
[----:B------:R-:W-:-:S04]  /*b510*/  IMAD.MOV.U32 R86, RZ, RZ, R140 ;  /* 0x000000ffff567224 */ /* 0x000fc800078e008c */
[C---:B------:R-:W-:Y:S01]  /*b520*/  FFMA.FTZ R86, R136.reuse, R86, R138 ;  /* 0x0000005688567223 */ /* 0x040fe2000001008a */
[----:B------:R-:W-:-:S04]  /*b530*/  @P3 FMUL.FTZ R136, R136, R137 ;  /* 0x0000008988883220 */ /* 0x000fc80000410000 */
[----:B------:R-:W-:Y:S02]  /*b540*/  FSEL R138, R138, R86, !P3 ;  /* 0x000000568a8a7208 */ /* 0x000fe40005800000 */
[----:B------:R-:W-:Y:S02]  /*b550*/  MOV R139, R136 ;  /* 0x00000088008b7202 */ /* 0x000fe40000000f00 */
[----:B------:R-:W-:-:S07]  /*b560*/  MOV R86, RZ ;  /* 0x000000ff00567202 */ /* 0x000fce0000000f00 */
[----:B------:R-:W-:Y:S05]  /*b570*/  WARPSYNC.COLLECTIVE R152, `(.L_x_474) ;  /* 0x0000000098087348 */ /* 0x000fea0003c00000 */
[----:B------:R0:W1:Y:S02]  /*b580*/  SHFL.UP P6, R140, R139, R87, R86 ;  /* 0x040000578b8c7389 */ /* 0x00006400000c0056 */
[----:B01----:R-:W-:Y:S05]  /*b590*/  ENDCOLLECTIVE ;  /* 0x000000000000791b */ /* 0x003fea0003800000 */
.L_x_474:
[----:B------:R-:W-:Y:S01]  /*b5a0*/  MOV R139, R138 ;  /* 0x0000008a008b7202 */ /* 0x000fe20000000f00 */
[----:B------:R-:W-:-:S07]  /*b5b0*/  IMAD.MOV.U32 R137, RZ, RZ, R140 ;  /* 0x000000ffff897224 */ /* 0x000fce00078e008c */
[----:B------:R-:W-:Y:S05]  /*b5c0*/  WARPSYNC.COLLECTIVE R152, `(.L_x_475) ;  /* 0x0000000098087348 */ /* 0x000fea0003c00000 */
[----:B------:R0:W1:Y:S02]  /*b5d0*/  SHFL.UP P6, R140, R139, R87, R86 ;  /* 0x040000578b8c7389 */ /* 0x00006400000c0056 */
[----:B01----:R-:W-:Y:S05]  /*b5e0*/  ENDCOLLECTIVE ;  /* 0x000000000000791b */ /* 0x003fea0003800000 */
.L_x_475:
        /* <DEDUP_REMOVED lines=10> */
.L_x_476:
[----:B------:R-:W-:Y:S02]  /*b690*/  MOV R139, R138 ;  /* 0x0000008a008b7202 */ /* 0x000fe40000000f00 */
[----:B------:R-:W-:-:S07]  /*b6a0*/  MOV R137, R140 ;  /* 0x0000008c00897202 */ /* 0x000fce0000000f00 */
[----:B------:R-:W-:Y:S05]  /*b6b0*/  WARPSYNC.COLLECTIVE R152, `(.L_x_477) ;  /* 0x0000000098087348 */ /* 0x000fea0003c00000 */
[----:B------:R0:W1:Y:S02]  /*b6c0*/  SHFL.UP P6, R140, R139, R87, R86 ;  /* 0x040000578b8c7389 */ /* 0x00006400000c0056 */
[----:B01----:R-:W-:Y:S05]  /*b6d0*/  ENDCOLLECTIVE ;  /* 0x000000000000791b */ /* 0x003fea0003800000 */
.L_x_477:
[----:B------:R-:W-:Y:S01]  /*b6e0*/  IMAD.MOV.U32 R86, RZ, RZ, R140 ;  /* 0x000000ffff567224 */ /* 0x000fe200078e008c */
[----:B------:R-:W-:Y:S06]  /*b6f0*/  BRA `(.L_x_478) ;  /* 0xffffffb400607947 */ /* 0x000fec000383ffff */
.L_x_421:
[----:B------:R-:W-:Y:S01]  /*b700*/  HFMA2 R87, -RZ, RZ, 0, 1.847743988037109375e-06 ;  /* 0x0000001fff577431 */ /* 0x000fe200000001ff */
[----:B------:R-:W-:Y:S01]  /*b710*/  BSSY B0, `(.L_x_479) ;  /* 0x0000007000007945 */ /* 0x000fe20003800000 */
[----:B------:R-:W-:Y:S01]  /*b720*/  MOV R151, R136 ;  /* 0x0000008800977202 */ /* 0x000fe20000000f00 */
[----:B------:R-:W-:Y:S01]  /*b730*/  IMAD.MOV.U32 R152, RZ, RZ, -0x1 ;  /* 0xffffffffff987424 */ /* 0x000fe200078e00ff */
[----:B------:R-:W-:-:S07]  /*b740*/  MOV R86, 0x1f ;  /* 0x0000001f00567802 */ /* 0x000fce0000000f00 */
[----:B-1---5:R-:W-:Y:S05]  /*b750*/  WARPSYNC.COLLECTIVE R152, `(.L_x_480) ;  /* 0x0000000098087348 */ /* 0x022fea0003c00000 */
[----:B------:R0:W2:Y:S02]  /*b760*/  SHFL.IDX P3, R153, R151, R87, R86 ;  /* 0x0000005797997389 */ /* 0x0000a40000060056 */
[----:B012--5:R-:W-:Y:S05]  /*b770*/  ENDCOLLECTIVE ;  /* 0x000000000000791b */ /* 0x027fea0003800000 */
.L_x_480:
[----:B------:R-:W-:Y:S05]  /*b780*/  BSYNC B0 ;  /* 0x0000000000007941 */ /* 0x000fea0003800000 */
.L_x_479:
[----:B------:R-:W-:Y:S05]  /*b790*/  BRA `(.L_x_481) ;  /* 0xffffffb400507947 */ /* 0x000fea000383ffff */
.L_x_422:
        /* <DEDUP_REMOVED lines=8> */
.L_x_483:
[----:B------:R-:W-:Y:S05]  /*b820*/  BSYNC B0 ;  /* 0x0000000000007941 */ /* 0x000fea0003800000 */
.L_x_482:
[----:B------:R-:W-:Y:S05]  /*b830*/  BRA `(.L_x_484) ;  /* 0xffffffb400307947 */ /* 0x000fea000383ffff */
.L_x_423:
[----:B------:R-:W-:Y:S01]  /*b840*/  HFMA2 R87, -RZ, RZ, 0, 5.9604644775390625e-08 ;  /* 0x00000001ff577431 */ /* 0x000fe200000001ff */
[----:B------:R-:W-:Y:S01]  /*b850*/  BSSY B0, `(.L_x_485) ;  /* 0x0000007000007945 */ /* 0x000fe20003800000 */
[----:B------:R-:W-:Y:S01]  /*b860*/  MOV R139, R136 ;  /* 0x00000088008b7202 */ /* 0x000fe20000000f00 */
[----:B------:R-:W-:Y:S01]  /*b870*/  IMAD.MOV.U32 R152, RZ, RZ, -0x1 ;  /* 0xffffffffff987424 */ /* 0x000fe200078e00ff */
[----:B------:R-:W-:-:S07]  /*b880*/  MOV R86, RZ ;  /* 0x000000ff00567202 */ /* 0x000fce0000000f00 */
[----:B-1---5:R-:W-:Y:S05]  /*b890*/  WARPSYNC.COLLECTIVE R152, `(.L_x_486) ;  /* 0x0000000098087348 */ /* 0x022fea0003c00000 */
[----:B------:R0:W2:Y:S02]  /*b8a0*/  SHFL.UP P6, R140, R139, R87, R86 ;  /* 0x040000578b8c7389 */ /* 0x0000a400000c0056 */
[----:B012--5:R-:W-:Y:S05]  /*b8b0*/  ENDCOLLECTIVE ;  /* 0x000000000000791b */ /* 0x027fea0003800000 */
.L_x_486:
[----:B------:R-:W-:Y:S05]  /*b8c0*/  BSYNC B0 ;  /* 0x0000000000007941 */ /* 0x000fea0003800000 */
.L_x_485:
[----:B------:R-:W-:Y:S01]  /*b8d0*/  HFMA2 R87, -RZ, RZ, 0, 5.9604644775390625e-08 ;  /* 0x00000001ff577431 */ /* 0x000fe200000001ff */
[----:B------:R-:W-:Y:S01]  /*b8e0*/  MOV R139, R137 ;  /* 0x00000089008b7202 */ /* 0x000fe20000000f00 */
[----:B------:R-:W-:Y:S01]  /*b8f0*/  IMAD.MOV.U32 R86, RZ, RZ, RZ ;  /* 0x000000ffff567224 */ /* 0x000fe200078e00ff */
[----:B------:R-:W-:Y:S02]  /*b900*/  MOV R152, 0xffffffff ;  /* 0xffffffff00987802 */ /* 0x000fe40000000f00 */
[----:B------:R-:W-:Y:S02]  /*b910*/  MOV R136, R140 ;  /* 0x0000008c00887202 */ /* 0x000fe40000000f00 */
[----:B------:R-:W-:-:S07]  /*b920*/  MOV R151, R42 ;  /* 0x0000002a00977202 */ /* 0x000fce0000000f00 */
[----:B------:R-:W-:Y:S05]  /*b930*/  WARPSYNC.COLLECTIVE R152, `(.L_x_487) ;  /* 0x0000000098087348 */ /* 0x000fea0003c00000 */
[----:B------:R0:W1:Y:S02]  /*b940*/  SHFL.UP P6, R140, R139, R87, R86 ;  /* 0x040000578b8c7389 */ /* 0x00006400000c0056 */
[----:B01----:R-:W-:Y:S05]  /*b950*/  ENDCOLLECTIVE ;  /* 0x000000000000791b */ /* 0x003fea0003800000 */
.L_x_487:
[----:B------:R-:W-:Y:S02]  /*b960*/  HFMA2 R86, -RZ, RZ, 0, 1.847743988037109375e-06 ;  /* 0x0000001fff567431 */ /* 0x000fe400000001ff */
[----:B------:R-:W-:-:S07]  /*b970*/  IMAD.MOV.U32 R87, RZ, RZ, RZ ;  /* 0x000000ffff577224 */ /* 0x000fce00078e00ff */
[----:B------:R-:W-:Y:S05]  /*b980*/  WARPSYNC.COLLECTIVE R152, `(.L_x_488) ;  /* 0x0000000098087348 */ /* 0x000fea0003c00000 */
[----:B------:R0:W1:Y:S02]  /*b990*/  SHFL.IDX P3, R153, R151, R87, R86 ;  /* 0x0000005797997389 */ /* 0x0000640000060056 */
[----:B01----:R-:W-:Y:S05]  /*b9a0*/  ENDCOLLECTIVE ;  /* 0x000000000000791b */ /* 0x003fea0003800000 */
.L_x_488:
[----:B------:R-:W-:Y:S02]  /*b9b0*/  MOV R137, R140 ;  /* 0x0000008c00897202 */ /* 0x000fe40000000f00 */
[----:B------:R-:W-:Y:S02]  /*b9c0*/  MOV R151, R43 ;  /* 0x0000002b00977202 */ /* 0x000fe40000000f00 */
[----:B------:R-:W-:-:S07]  /*b9d0*/  MOV R42, R153 ;  /* 0x00000099002a7202 */ /* 0x000fce0000000f00 */
[----:B------:R-:W-:Y:S05]  /*b9e0*/  WARPSYNC.COLLECTIVE R152, `(.L_x_489) ;  /* 0x0000000098087348 */ /* 0x000fea0003c00000 */
[----:B------:R0:W1:Y:S02]  /*b9f0*/  SHFL.IDX P3, R153, R151, R87, R86 ;  /* 0x0000005797997389 */ /* 0x0000640000060056 */
[----:B01----:R-:W-:Y:S05]  /*ba00*/  ENDCOLLECTIVE ;  /* 0x000000000000791b */ /* 0x003fea0003800000 */
.L_x_489:
[----:B------:R-:W-:Y:S01]  /*ba10*/  IMAD.MOV.U32 R43, RZ, RZ, R153 ;  /* 0x000000ffff2b7224 */ /* 0x000fe200078e0099 */
[----:B------:R-:W-:Y:S06]  /*ba20*/  BRA `(.L_x_490) ;  /* 0xffffffb000cc7947 */ /* 0x000fec000383ffff */
.L_x_425:
[----:B------:R-:W-:Y:S01]  /*ba30*/  HFMA2 R86, -RZ, RZ, 0, 5.9604644775390625e-08 ;  /* 0x00000001ff567431 */ /* 0x000fe200000001ff */
[----:B------:R-:W-:Y:S01]  /*ba40*/  MOV R153, R162 ;  /* 0x000000a200997202 */ /* 0x000fe20000000f00 */
[----:B------:R-:W-:Y:S01]  /*ba50*/  IMAD.MOV.U32 R152, RZ, RZ, -0x1 ;  /* 0xffffffffff987424 */ /* 0x000fe200078e00ff */
[----:B------:R-:W-:Y:S02]  /*ba60*/  MOV R87, 0x1f ;  /* 0x0000001f00577802 */ /* 0x000fe40000000f00 */
[C---:B------:R-:W-:Y:S02]  /*ba70*/  ISETP.GT.U32.AND P3, PT, R156.reuse, 0x1b, PT ;  /* 0x0000001b9c00780c */ /* 0x040fe40003f64070 */
[----:B------:R-:W-:-:S13]  /*ba80*/  ISETP.GT.U32.AND P4, PT, R156, 0x17, PT ;  /* 0x000000179c00780c */ /* 0x000fda0003f84070 */
[----:B------:R-:W-:Y:S05]  /*ba90*/  WARPSYNC.COLLECTIVE R152, `(.L_x_491) ;  /* 0x0000000098087348 */ /* 0x000fea0003c00000 */
[----:B------:R0:W1:Y:S02]  /*baa0*/  SHFL.DOWN P0, R153, R153, R86, R87 ;  /* 0x0800005699997389 */ /* 0x0000640000000057 */
[----:B01----:R-:W-:Y:S05]  /*bab0*/  ENDCOLLECTIVE ;  /* 0x000000000000791b */ /* 0x003fea0003800000 */
.L_x_491:
[----:B------:R-:W-:Y:S02]  /*bac0*/  ISETP.GT.U32.AND P5, PT, R156, 0xf, PT ;  /* 0x0000000f9c00780c */ /* 0x000fe40003fa4070 */
[----:B------:R-:W-:Y:S02]  /*bad0*/  MOV R151, R153 ;  /* 0x0000009900977202 */ /* 0x000fe40000000f00 */
[----:B------:R-:W-:-:S03]  /*bae0*/  MOV R153, R163 ;  /* 0x000000a300997202 */ /* 0x000fc60000000f00 */
[----:B------:R-:W-:-:S07]  /*baf0*/  @P1 FMUL.FTZ R151, R151, R162 ;  /* 0x000000a297971220 */ /* 0x000fce0000410000 */
[----:B------:R-:W-:Y:S05]  /*bb00*/  WARPSYNC.COLLECTIVE R152, `(.L_x_492) ;  /* 0x0000000098087348 */ /* 0x000fea0003c00000 */
[----:B------:R0:W1:Y:S02]  /*bb10*/  SHFL.DOWN P0, R153, R153, R86, R87 ;  /* 0x0800005699997389 */ /* 0x0000640000000057 */
[----:B01----:R-:W-:Y:S05]  /*bb20*/  ENDCOLLECTIVE ;  /* 0x000000000000791b */ /* 0x003fea0003800000 */
.L_x_492:
[----:B------:R-:W-:-:S05]  /*bb30*/  MOV R86, R153 ;  /* 0x0000009900567202 */ /* 0x000fca0000000f00 */
[----:B------:R-:W-:Y:S01]  /*bb40*/  @P1 FFMA.FTZ R86, R162, R86, R163 ;  /* 0x00000056a2561223 */ /* 0x000fe200000100a3 */
[----:B------:R-:W-:-:S03]  /*bb50*/  @P1 MOV R162, R151 ;  /* 0x0000009700a21202 */ /* 0x000fc60000000f00 */
[----:B------:R-:W-:Y:S02]  /*bb60*/  @P1 IMAD.MOV.U32 R163, RZ, RZ, R86 ;  /* 0x000000ffffa31224 */ /* 0x000fe400078e0056 */
[----:B------:R-:W-:Y:S01]  /*bb70*/  HFMA2 R86, -RZ, RZ, 0, 1.1920928955078125e-07 ;  /* 0x00000002ff567431 */ /* 0x000fe200000001ff */
[----:B------:R-:W-:Y:S02]  /*bb80*/  MOV R153, R162 ;  /* 0x000000a200997202 */ /* 0x000fe40000000f00 */
[----:B------:R-:W-:-:S13]  /*bb90*/  ISETP.GT.U32.AND P1, PT, R156, 0x1d, PT ;  /* 0x0000001d9c00780c */ /* 0x000fda0003f24070 */
[----:B------:R-:W-:Y:S05]  /*bba0*/  WARPSYNC.COLLECTIVE R152, `(.L_x_493) ;  /* 0x0000000098087348 */ /* 0x000fea0003c00000 */
[----:B------:R0:W1:Y:S02]  /*bbb0*/  SHFL.DOWN P0, R153, R153, R86, R87 ;  /* 0x0800005699997389 */ /* 0x0000640000000057 */
[----:B01----:R-:W-:Y:S05]  /*bbc0*/  ENDCOLLECTIVE ;  /* 0x000000000000791b */ /* 0x003fea0003800000 */
.L_x_493:
[----:B------:R-:W-:Y:S01]  /*bbd0*/  IMAD.MOV.U32 R151, RZ, RZ, R153 ;  /* 0x000000ffff977224 */ /* 0x000fe200078e0099 */
[----:B------:R-:W-:-:S03]  /*bbe0*/  MOV R153, R163 ;  /* 0x000000a300997202 */ /* 0x000fc60000000f00 */
[----:B------:R-:W-:-:S07]  /*bbf0*/  @!P1 FMUL.FTZ R151, R162, R151 ;  /* 0x00000097a2979220 */ /* 0x000fce0000410000 */
[----:B------:R-:W-:Y:S05]  /*bc00*/  WARPSYNC.COLLECTIVE R152, `(.L_x_494) ;  /* 0x0000000098087348 */ /* 0x000fea0003c00000 */
[----:B------:R0:W1:Y:S02]  /*bc10*/  SHFL.DOWN P0, R153, R153, R86, R87 ;  /* 0x0800005699997389 */ /* 0x0000640000000057 */
[----:B01----:R-:W-:Y:S05]  /*bc20*/  ENDCOLLECTIVE ;  /* 0x000000000000791b */ /* 0x003fea0003800000 */
.L_x_494:
[----:B------:R-:W-:-:S05]  /*bc30*/  MOV R86, R153 ;  /* 0x0000009900567202 */ /* 0x000fca0000000f00 */
[----:B------:R-:W-:Y:S01]  /*bc40*/  @!P1 FFMA.FTZ R86, R162, R86, R163 ;  /* 0x00000056a2569223 */ /* 0x000fe200000100a3 */
[----:B------:R-:W-:-:S04]  /*bc50*/  @!P1 IMAD.MOV.U32 R162, RZ, RZ, R151 ;  /* 0x000000ffffa29224 */ /* 0x000fc800078e0097 */
[----:B------:R-:W-:Y:S01]  /*bc60*/  @!P1 MOV R163, R86 ;  /* 0x0000005600a39202 */ /* 0x000fe20000000f00 */
[----:B------:R-:W-:Y:S01]  /*bc70*/  HFMA2 R86, -RZ, RZ, 0, 2.384185791015625e-07 ;  /* 0x00000004ff567431 */ /* 0x000fe200000001ff */
[----:B------:R-:W-:-:S07]  /*bc80*/  MOV R153, R162 ;  /* 0x000000a200997202 */ /* 0x000fce0000000f00 */
[----:B------:R-:W-:Y:S05]  /*bc90*/  WARPSYNC.COLLECTIVE R152, `(.L_x_495) ;  /* 0x0000000098087348 */ /* 0x000fea0003c00000 */
[----:B------:R0:W1:Y:S02]  /*bca0*/  SHFL.DOWN P0, R153, R153, R86, R87 ;  /* 0x0800005699997389 */ /* 0x0000640000000057 */
[----:B01----:R-:W-:Y:S05]  /*bcb0*/  ENDCOLLECTIVE ;  /* 0x000000000000791b */ /* 0x003fea0003800000 */
.L_x_495:
[----:B------:R-:W-:Y:S01]  /*bcc0*/  MOV R151, R153 ;  /* 0x0000009900977202 */ /* 0x000fe20000000f00 */
[----:B------:R-:W-:-:S04]  /*bcd0*/  IMAD.MOV.U32 R153, RZ, RZ, R163 ;  /* 0x000000ffff997224 */ /* 0x000fc800078e00a3 */
[----:B------:R-:W-:-:S07]  /*bce0*/  @!P3 FMUL.FTZ R151, R162, R151 ;  /* 0x00000097a297b220 */ /* 0x000fce0000410000 */
[----:B------:R-:W-:Y:S05]  /*bcf0*/  WARPSYNC.COLLECTIVE R152, `(.L_x_496) ;  /* 0x0000000098087348 */ /* 0x000fea0003c00000 */
[----:B------:R0:W1:Y:S02]  /*bd00*/  SHFL.DOWN P0, R153, R153, R86, R87 ;  /* 0x0800005699997389 */ /* 0x0000640000000057 */
[----:B01----:R-:W-:Y:S05]  /*bd10*/  ENDCOLLECTIVE ;  /* 0x000000000000791b */ /* 0x003fea0003800000 */
.L_x_496:
[----:B------:R-:W-:-:S05]  /*bd20*/  MOV R86, R153 ;  /* 0x0000009900567202 */ /* 0x000fca0000000f00 */
[----:B------:R-:W-:Y:S01]  /*bd30*/  @!P3 FFMA.FTZ R86, R162, R86, R163 ;  /* 0x00000056a256b223 */ /* 0x000fe200000100a3 */
[----:B------:R-:W-:-:S04]  /*bd40*/  @!P3 MOV R162, R151 ;  /* 0x0000009700a2b202 */ /* 0x000fc80000000f00 */
[----:B------:R-:W-:Y:S01]  /*bd50*/  @!P3 MOV R163, R86 ;  /* 0x0000005600a3b202 */ /* 0x000fe20000000f00 */
[----:B------:R-:W-:Y:S02]  /*bd60*/  HFMA2 R86, -RZ, RZ, 0, 4.76837158203125e-07 ;  /* 0x00000008ff567431 */ /* 0x000fe400000001ff */
[----:B------:R-:W-:-:S07]  /*bd70*/  IMAD.MOV.U32 R153, RZ, RZ, R162 ;  /* 0x000000ffff997224 */ /* 0x000fce00078e00a2 */
[----:B------:R-:W-:Y:S05]  /*bd80*/  WARPSYNC.COLLECTIVE R152, `(.L_x_497) ;  /* 0x0000000098087348 */ /* 0x000fea0003c00000 */
[----:B------:R0:W1:Y:S02]  /*bd90*/  SHFL.DOWN P0, R153, R153, R86, R87 ;  /* 0x0800005699997389 */ /* 0x0000640000000057 */
[----:B01----:R-:W-:Y:S05]  /*bda0*/  ENDCOLLECTIVE ;  /* 0x000000000000791b */ /* 0x003fea0003800000 */
.L_x_497:
[----:B------:R-:W-:Y:S02]  /*bdb0*/  MOV R151, R153 ;  /* 0x0000009900977202 */ /* 0x000fe40000000f00 */
[----:B------:R-:W-:-:S03]  /*bdc0*/  MOV R153, R163 ;  /* 0x000000a300997202 */ /* 0x000fc60000000f00 */
[----:B------:R-:W-:-:S07]  /*bdd0*/  @!P4 FMUL.FTZ R151, R162, R151 ;  /* 0x00000097a297c220 */ /* 0x000fce0000410000 */
[----:B------:R-:W-:Y:S05]  /*bde0*/  WARPSYNC.COLLECTIVE R152, `(.L_x_498) ;  /* 0x0000000098087348 */ /* 0x000fea0003c00000 */
[----:B------:R0:W1:Y:S02]  /*bdf0*/  SHFL.DOWN P0, R153, R153, R86, R87 ;  /* 0x0800005699997389 */ /* 0x0000640000000057 */
[----:B01----:R-:W-:Y:S05]  /*be00*/  ENDCOLLECTIVE ;  /* 0x000000000000791b */ /* 0x003fea0003800000 */
.L_x_498:
[----:B------:R-:W-:-:S04]  /*be10*/  IMAD.MOV.U32 R86, RZ, RZ, R153 ;  /* 0x000000ffff567224 */ /* 0x000fc800078e0099 */
[----:B------:R-:W-:Y:S01]  /*be20*/  @!P4 FFMA.FTZ R86, R162, R86, R163 ;  /* 0x00000056a256c223 */ /* 0x000fe200000100a3 */
[----:B------:R-:W-:-:S04]  /*be30*/  @!P4 MOV R162, R151 ;  /* 0x0000009700a2c202 */ /* 0x000fc80000000f00 */
[----:B------:R-:W-:Y:S01]  /*be40*/  @!P4 MOV R163, R86 ;  /* 0x0000005600a3c202 */ /* 0x000fe20000000f00 */
[----:B------:R-:W-:Y:S01]  /*be50*/  IMAD.MOV.U32 R86, RZ, RZ, 0x10 ;  /* 0x00000010ff567424 */ /* 0x000fe200078e00ff */
[----:B------:R-:W-:-:S07]  /*be60*/  MOV R153, R162 ;  /* 0x000000a200997202 */ /* 0x000fce0000000f00 */
[----:B------:R-:W-:Y:S05]  /*be70*/  WARPSYNC.COLLECTIVE R152, `(.L_x_499) ;  /* 0x0000000098087348 */ /* 0x000fea0003c00000 */
[----:B------:R0:W1:Y:S02]  /*be80*/  SHFL.DOWN P0, R153, R153, R86, R87 ;  /* 0x0800005699997389 */ /* 0x0000640000000057 */
[----:B01----:R-:W-:Y:S05]  /*be90*/  ENDCOLLECTIVE ;  /* 0x000000000000791b */ /* 0x003fea0003800000 */
.L_x_499:
[----:B------:R-:W-:Y:S02]  /*bea0*/  MOV R151, R153 ;  /* 0x0000009900977202 */ /* 0x000fe40000000f00 */
[----:B------:R-:W-:-:S03]  /*beb0*/  MOV R153, R163 ;  /* 0x000000a300997202 */ /* 0x000fc60000000f00 */
[----:B------:R-:W-:-:S07]  /*bec0*/  @!P5 FMUL.FTZ R151, R162, R151 ;  /* 0x00000097a297d220 */ /* 0x000fce0000410000 */
[----:B------:R-:W-:Y:S05]  /*bed0*/  WARPSYNC.COLLECTIVE R152, `(.L_x_500) ;  /* 0x0000000098087348 */ /* 0x000fea0003c00000 */
[----:B------:R0:W1:Y:S02]  /*bee0*/  SHFL.DOWN P0, R153, R153, R86, R87 ;  /* 0x0800005699997389 */ /* 0x0000640000000057 */
[----:B01----:R-:W-:Y:S05]  /*bef0*/  ENDCOLLECTIVE ;  /* 0x000000000000791b */ /* 0x003fea0003800000 */
.L_x_500:
[----:B------:R-:W-:Y:S01]  /*bf00*/  HFMA2 R87, -RZ, RZ, 0, 0 ;  /* 0x00000000ff577431 */ /* 0x000fe200000001ff */
[----:B------:R-:W-:-:S05]  /*bf10*/  MOV R86, R153 ;  /* 0x0000009900567202 */ /* 0x000fca0000000f00 */
[----:B------:R-:W-:Y:S01]  /*bf20*/  @!P5 FFMA.FTZ R86, R162, R86, R163 ;  /* 0x00000056a256d223 */ /* 0x000fe200000100a3 */
[----:B------:R-:W-:-:S03]  /*bf30*/  @!P5 MOV R162, R151 ;  /* 0x0000009700a2d202 */ /* 0x000fc60000000f00 */
[----:B------:R-:W-:Y:S01]  /*bf40*/  @!P5 IMAD.MOV.U32 R163, RZ, RZ, R86 ;  /* 0x000000ffffa3d224 */ /* 0x000fe200078e0056 */
[----:B------:R-:W-:Y:S01]  /*bf50*/  MOV R151, R162 ;  /* 0x000000a200977202 */ /* 0x000fe20000000f00 */
[----:B------:R-:W-:-:S07]  /*bf60*/  IMAD.MOV.U32 R86, RZ, RZ, 0x1f ;  /* 0x0000001fff567424 */ /* 0x000fce00078e00ff */
[----:B------:R-:W-:Y:S05]  /*bf70*/  WARPSYNC.COLLECTIVE R152, `(.L_x_501) ;  /* 0x0000000098087348 */ /* 0x000fea0003c00000 */
[----:B------:R0:W1:Y:S02]  /*bf80*/  SHFL.IDX P3, R153, R151, R87, R86 ;  /* 0x0000005797997389 */ /* 0x0000640000060056 */
[----:B01----:R-:W-:Y:S05]  /*bf90*/  ENDCOLLECTIVE ;  /* 0x000000000000791b */ /* 0x003fea0003800000 */
.L_x_501:
[----:B------:R-:W-:Y:S02]  /*bfa0*/  MOV R151, R163 ;  /* 0x000000a300977202 */ /* 0x000fe40000000f00 */
[----:B------:R-:W-:-:S07]  /*bfb0*/  MOV R157, R153 ;  /* 0x00000099009d7202 */ /* 0x000fce0000000f00 */
[----:B------:R-:W-:Y:S05]  /*bfc0*/  WARPSYNC.COLLECTIVE R152, `(.L_x_502) ;  /* 0x0000000098087348 */ /* 0x000fea0003c00000 */
[----:B------:R0:W1:Y:S02]  /*bfd0*/  SHFL.IDX P3, R153, R151, R87, R86 ;  /* 0x0000005797997389 */ /* 0x0000640000060056 */
[----:B01----:R-:W-:Y:S05]  /*bfe0*/  ENDCOLLECTIVE ;  /* 0x000000000000791b */ /* 0x003fea0003800000 */
.L_x_502:
[----:B------:R-:W-:Y:S01]  /*bff0*/  HFMA2 R86, -RZ, RZ, 0, 5.9604644775390625e-08 ;  /* 0x00000001ff567431 */ /* 0x000fe200000001ff */
[----:B------:R-:W-:Y:S02]  /*c000*/  MOV R87, 0x1f ;  /* 0x0000001f00577802 */ /* 0x000fe40000000f00 */
[----:B------:R-:W-:Y:S02]  /*c010*/  MOV R151, R42 ;  /* 0x0000002a00977202 */ /* 0x000fe40000000f00 */
[----:B------:R-:W-:Y:S01]  /*c020*/  MOV R156, R153 ;  /* 0x00000099009c7202 */ /* 0x000fe20000000f00 */
[----:B------:R-:W-:-:S04]  /*c030*/  IMAD.MOV.U32 R153, RZ, RZ, R162 ;  /* 0x000000ffff997224 */ /* 0x000fc800078e00a2 */
[-C--:B------:R-:W-:Y:S01]  /*c040*/  FFMA.FTZ R156, R43, R157.reuse, R156 ;  /* 0x0000009d2b9c7223 */ /* 0x080fe2000001009c */
[----:B------:R-:W-:-:S07]  /*c050*/  FMUL.FTZ R157, R42, R157 ;  /* 0x0000009d2a9d7220 */ /* 0x000fce0000410000 */
[----:B------:R-:W-:Y:S05]  /*c060*/  WARPSYNC.COLLECTIVE R152, `(.L_x_503) ;  /* 0x0000000098087348 */ /* 0x000fea0003c00000 */
[----:B------:R0:W1:Y:S02]  /*c070*/  SHFL.DOWN P0, R153, R153, R86, R87 ;  /* 0x0800005699997389 */ /* 0x0000640000000057 */
[----:B01----:R-:W-:Y:S05]  /*c080*/  ENDCOLLECTIVE ;  /* 0x000000000000791b */ /* 0x003fea0003800000 */
.L_x_503:
[----:B------:R-:W-:Y:S01]  /*c090*/  MOV R162, R153 ;  /* 0x0000009900a27202 */ /* 0x000fe20000000f00 */
[----:B------:R-:W-:-:S07]  /*c0a0*/  IMAD.MOV.U32 R153, RZ, RZ, R163 ;  /* 0x000000ffff997224 */ /* 0x000fce00078e00a3 */
[----:B------:R-:W-:Y:S05]  /*c0b0*/  WARPSYNC.COLLECTIVE R152, `(.L_x_504) ;  /* 0x0000000098087348 */ /* 0x000fea0003c00000 */
[----:B------:R0:W1:Y:S02]  /*c0c0*/  SHFL.DOWN P0, R153, R153, R86, R87 ;  /* 0x0800005699997389 */ /* 0x0000640000000057 */
[----:B01----:R-:W-:Y:S05]  /*c0d0*/  ENDCOLLECTIVE ;  /* 0x000000000000791b */ /* 0x003fea0003800000 */
.L_x_504:
[----:B------:R-:W-:Y:S02]  /*c0e0*/  HFMA2 R87, -RZ, RZ, 0, 0 ;  /* 0x00000000ff577431 */ /* 0x000fe400000001ff */
[----:B------:R-:W-:Y:S01]  /*c0f0*/  IMAD.MOV.U32 R86, RZ, RZ, 0x1f ;  /* 0x0000001fff567424 */ /* 0x000fe200078e00ff */
[----:B------:R-:W-:-:S07]  /*c100*/  MOV R163, R153 ;  /* 0x0000009900a37202 */ /* 0x000fce0000000f00 */
[----:B------:R-:W-:Y:S05]  /*c110*/  WARPSYNC.COLLECTIVE R152, `(.L_x_505) ;  /* 0x0000000098087348 */ /* 0x000fea0003c00000 */
[----:B------:R0:W1:Y:S02]  /*c120*/  SHFL.IDX P3, R153, R151, R87, R86 ;  /* 0x0000005797997389 */ /* 0x0000640000060056 */
[----:B01----:R-:W-:Y:S05]  /*c130*/  ENDCOLLECTIVE ;  /* 0x000000000000791b */ /* 0x003fea0003800000 */
.L_x_505:
[----:B------:R-:W-:Y:S02]  /*c140*/  ISETP.NE.AND P0, PT, R79, 0x1f, PT ;  /* 0x0000001f4f00780c */ /* 0x000fe40003f05270 */
[----:B------:R-:W-:Y:S02]  /*c150*/  MOV R151, R43 ;  /* 0x0000002b00977202 */ /* 0x000fe40000000f00 */
[----:B------:R-:W-:-:S09]  /*c160*/  MOV R42, R153 ;  /* 0x00000099002a7202 */ /* 0x000fd20000000f00 */
[----:B------:R-:W-:Y:S05]  /*c170*/  WARPSYNC.COLLECTIVE R152, `(.L_x_506) ;  /* 0x0000000098087348 */ /* 0x000fea0003c00000 */
[----:B------:R0:W1:Y:S02]  /*c180*/  SHFL.IDX P3, R153, R151, R87, R86 ;  /* 0x0000005797997389 */ /* 0x0000640000060056 */
[----:B01----:R-:W-:Y:S05]  /*c190*/  ENDCOLLECTIVE ;  /* 0x000000000000791b */ /* 0x003fea0003800000 */
.L_x_506:
[----:B------:R-:W-:Y:S01]  /*c1a0*/  MOV R43, R153 ;  /* 0x00000099002b7202 */ /* 0x000fe20000000f00 */
[----:B------:R-:W-:Y:S06]  /*c1b0*/  BRA `(.L_x_507) ;  /* 0xffffffb400747947 */ /* 0x000fec000383ffff */
.L_x_508:
        /* <DEDUP_REMOVED lines=12> */
.L_x_10413:


//--------------------- .text._Z25selective_scan_bwd_kernelI32Selective_Scan_bwd_kernel_traitsILi128ELi16ELb0ELb0ELb1ELb1ELb0EN3c104HalfEfEEv12SSMParamsBwd --------------------------
	.section	.text._Z25selective_scan_bwd_kernelI32Selective_Scan_bwd_kernel_traitsILi128ELi16ELb0ELb0ELb1ELb1ELb0EN3c104HalfEfEEv12SSMParamsBwd,"ax",@progbits
	.align	128
        .global         _Z25selective_scan_bwd_kernelI32Selective_Scan_bwd_kernel_traitsILi128ELi16ELb0ELb0ELb1ELb1ELb0EN3c104HalfEfEEv12SSMParamsBwd
        .type           _Z25selective_scan_bwd_kernelI32Selective_Scan_bwd_kernel_traitsILi128ELi16ELb0ELb0ELb1ELb1ELb0EN3c104HalfEfEEv12SSMParamsBwd,@function
        .size           _Z25selective_scan_bwd_kernelI32Selective_Scan_bwd_kernel_traitsILi128ELi16ELb0ELb0ELb1ELb1ELb0EN3c104HalfEfEEv12SSMParamsBwd,(.L_x_10414 - _Z25selective_scan_bwd_kernelI32Selective_Scan_bwd_kernel_traitsILi128ELi16ELb0ELb0ELb1ELb1ELb0EN3c104HalfEfEEv12SSMParamsBwd)
        .other          _Z25selective_scan_bwd_kernelI32Selective_Scan_bwd_kernel_traitsILi128ELi16ELb0ELb0ELb1ELb1ELb0EN3c104HalfEfEEv12SSMParamsBwd,@"STO_CUDA_ENTRY STV_DEFAULT"
_Z25selective_scan_bwd_kernelI32Selective_Scan_bwd_kernel_traitsILi128ELi16ELb0ELb0ELb1ELb1ELb0EN3c104HalfEfEEv12SSMParamsBwd:
.text._Z25selective_scan_bwd_kernelI32Selective_Scan_bwd_kernel_traitsILi128ELi16ELb0ELb0ELb1ELb1ELb0EN3c104HalfEfEEv12SSMParamsBwd:
        /* <DEDUP_REMOVED lines=26> */
[----:B------:R-:W-:-:S04]  /*01a0*/  MOV R5, UR7 ;  /* 0x0000000700057c02 */ /* 0x000fc80008000f00 */
[----:B---3--:R3:W2:Y:S04]  /*01b0*/  @P0 LDG.E R3, desc[UR34][R2.64] ;  /* 0x0000002202030981 */ /* 0x0086a8000c1e1900 */
[----:B------:R-:W2:Y:S01]  /*01c0*/  @P1 LDG.E R4, desc[UR34][R4.64] ;  /* 0x0000002204041981 */ /* 0x000ea2000c1e1900 */
[----:B----4-:R-:W-:Y:S01]  /*01d0*/  MOV R0, UR25 ;  /* 0x0000001900007c02 */ /* 0x010fe20008000f00 */
[----:B-----5:R-:W-:Y:S02]  /*01e0*/  UIMAD.WIDE.U32 UR4, UR10, UR12, URZ ;  /* 0x0000000c0a0472a5 */ /* 0x020fe4000f8e00ff */
        /* <DEDUP_REMOVED lines=8> */
[----:B------:R-:W-:-:S02]  /*0270*/  UIMAD.WIDE.U32 UR20, UR8, UR18, UR6 ;  /* 0x00000012081472a5 */ /* 0x000fc4000f8e0006 */
        /* <DEDUP_REMOVED lines=14> */
[----:B---3--:R-:W-:Y:S01]  /*0360*/  IADD3 R2, PT, PT, R0, 0xffffffe, RZ ;  /* 0x0ffffffe00027810 */ /* 0x008fe20007ffe0ff */
[----:B------:R-:W-:-:S05]  /*0370*/  IMAD.U32 R0, RZ, RZ, UR8 ;  /* 0x00000008ff007e24 */ /* 0x000fca000f8e00ff */
[----:B------:R-:W3:Y:S01]  /*0380*/  F2I.FTZ.U32.TRUNC.NTZ R2, R2 ;  /* 0x0000000200027305 */ /* 0x000ee2000021f000 */
[----:B------:R-:W-:-:S04]  /*0390*/  IABS R0, R0 ;  /* 0x0000000000007213 */ /* 0x000fc80000000000 */
        /* <DEDUP_REMOVED lines=73> */
.L_x_588:
[----:B------:R-:W0:Y:S01]  /*0830*/  LDCU UR23, c[0x0][0x388] ;  /* 0x00007100ff1777ac */ /* 0x000e220008000800 */
[----:B------:R-:W-:Y:S02]  /*0840*/  MOV R4, UR11 ;  /* 0x0000000b00047c02 */ /* 0x000fe40008000f00 */
[----:B------:R-:W-:Y:S01]  /*0850*/  MOV R5, UR16 ;  /* 0x0000001000057c02 */ /* 0x000fe20008000f00 */
[----:B------:R-:W-:Y:S01]  /*0860*/  ULEA UR8, UR10, 0xfffff800, 0xb ;  /* 0xfffff8000a087891 */ /* 0x000fe2000f8e58ff */
[----:B------:R-:W-:Y:S02]  /*0870*/  PRMT R15, RZ, 0x7610, R15 ;  /* 0x00007610ff0f7816 */ /* 0x000fe4000000000f */
[----:B------:R-:W-:Y:S01]  /*0880*/  PRMT R16, RZ, 0x7610, R16 ;  /* 0x00007610ff107816 */ /* 0x000fe20000000010 */
[----:B------:R-:W-:Y:S01]  /*0890*/  IMAD.WIDE.U32 R8, R85, 0x2, R4 ;  /* 0x0000000255087825 */ /* 0x000fe200078e0004 */
[----:B------:R-:W-:Y:S02]  /*08a0*/  PRMT R3, RZ, 0x7610, R3 ;  /* 0x00007610ff037816 */ /* 0x000fe40000000003 */
        /* <DEDUP_REMOVED lines=8> */
[----:B------:R-:W-:Y:S02]  /*0930*/  ISETP.GE.AND P0, PT, R85, UR8, PT ;  /* 0x0000000855007c0c */ /* 0x000fe4000bf06270 */
[----:B------:R-:W-:Y:S02]  /*0940*/  SHF.L.U32 R85, R0, 0x4, RZ ;  /* 0x0000000400557819 */ /* 0x000fe400000006ff */
[----:B------:R-:W-:Y:S01]  /*0950*/  PRMT R0, RZ, 0x7610, R0 ;  /* 0x00007610ff007816 */ /* 0x000fe20000000000 */
[----:B------:R-:W-:Y:S01]  /*0960*/  BAR.SYNC.DEFER_BLOCKING 0x0 ;  /* 0x0000000000007b1d */ /* 0x000fe20000010000 */
[----:B------:R-:W-:Y:S02]  /*0970*/  LOP3.LUT R78, R85, 0x3e00, RZ, 0xc0, !PT ;  /* 0x00003e00554e7812 */ /* 0x000fe400078ec0ff */
[----:B------:R-:W-:Y:S02]  /*0980*/  P2R R58, PR, RZ, 0x1 ;  /* 0x00000001ff3a7803 */ /* 0x000fe40000000000 */
[----:B------:R-:W-:-:S02]  /*0990*/  LOP3.LUT R77, R78, R40, RZ, 0xfc, !PT ;  /* 0x000000284e4d7212 */ /* 0x000fc400078efcff */
[----:B------:R-:W-:Y:S02]  /*09a0*/  PRMT R19, RZ, 0x7610, R19 ;  /* 0x00007610ff137816 */ /* 0x000fe40000000013 */
[C---:B------:R-:W-:Y:S02]  /*09b0*/  LOP3.LUT R76, R77.reuse, 0x20, RZ, 0xfc, !PT ;  /* 0x000000204d4c7812 */ /* 0x040fe400078efcff */
[C---:B------:R-:W-:Y:S02]  /*09c0*/  SHF.L.U32 R4, R77.reuse, 0x1, RZ ;  /* 0x000000014d047819 */ /* 0x040fe400000006ff */
[----:B------:R-:W-:Y:S02]  /*09d0*/  LOP3.LUT R70, R77, 0xe0, RZ, 0xfc, !PT ;  /* 0x000000e04d467812 */ /* 0x000fe400078efcff */
[----:B------:R-:W-:Y:S02]  /*09e0*/  IADD3 R6, P1, PT, R4, UR17, RZ ;  /* 0x0000001104067c10 */ /* 0x000fe4000ff3e0ff */
[----:B------:R-:W-:-:S02]  /*09f0*/  PRMT R20, RZ, 0x7610, R20 ;  /* 0x00007610ff147816 */ /* 0x000fc40000000014 */
[----:B------:R-:W-:Y:S02]  /*0a00*/  PRMT R21, RZ, 0x7610, R21 ;  /* 0x00007610ff157816 */ /* 0x000fe40000000015 */
[----:B------:R-:W-:Y:S02]  /*0a10*/  PRMT R22, RZ, 0x7610, R22 ;  /* 0x00007610ff167816 */ /* 0x000fe40000000016 */
[----:B------:R-:W-:Y:S01]  /*0a20*/  PRMT R23, RZ, 0x7610, R23 ;  /* 0x00007610ff177816 */ /* 0x000fe20000000017 */
[----:B------:R-:W2:Y:S01]  /*0a30*/  @!P0 LDG.E.U16 R0, desc[UR34][R8.64] ;  /* 0x0000002208008981 */ /* 0x000ea2000c1e1500 */
[----:B------:R-:W-:Y:S02]  /*0a40*/  ISETP.GE.AND P0, PT, R76, UR8, PT ;  /* 0x000000084c007c0c */ /* 0x000fe4000bf06270 */
[----:B------:R-:W-:Y:S02]  /*0a50*/  LOP3.LUT R69, R77, 0x100, RZ, 0xfc, !PT ;  /* 0x000001004d457812 */ /* 0x000fe400078efcff */
[----:B------:R-:W-:-:S02]  /*0a60*/  P2R R51, PR, RZ, 0x1 ;  /* 0x00000001ff337803 */ /* 0x000fc40000000000 */
[----:B------:R-:W-:Y:S02]  /*0a70*/  IADD3 R4, P0, PT, R4, UR19, RZ ;  /* 0x0000001304047c10 */ /* 0x000fe4000ff1e0ff */
[C---:B------:R-:W-:Y:S02]  /*0a80*/  LOP3.LUT R75, R77.reuse, 0x40, RZ, 0xfc, !PT ;  /* 0x000000404d4b7812 */ /* 0x040fe400078efcff */
[----:B------:R-:W-:Y:S02]  /*0a90*/  IADD3.X R5, PT, PT, RZ, UR20, RZ, P0, !PT ;  /* 0x00000014ff057c10 */ /* 0x000fe400087fe4ff */
[----:B------:R-:W-:Y:S02]  /*0aa0*/  ISETP.GE.AND P0, PT, R70, UR8, PT ;  /* 0x0000000846007c0c */ /* 0x000fe4000bf06270 */
[C---:B------:R-:W-:Y:S02]  /*0ab0*/  LOP3.LUT R71, R77.reuse, 0xc0, RZ, 0xfc, !PT ;  /* 0x000000c04d477812 */ /* 0x040fe400078efcff */
[----:B------:R-:W-:-:S02]  /*0ac0*/  LOP3.LUT R74, R77, 0x60, RZ, 0xfc, !PT ;  /* 0x000000604d4a7812 */ /* 0x000fc400078efcff */
[C---:B------:R-:W-:Y:S02]  /*0ad0*/  LOP3.LUT R72, R77.reuse, 0xa0, RZ, 0xfc, !PT ;  /* 0x000000a04d487812 */ /* 0x040fe400078efcff */
[----:B------:R-:W-:Y:S02]  /*0ae0*/  P2R R56, PR, RZ, 0x1 ;  /* 0x00000001ff387803 */ /* 0x000fe40000000000 */
[----:B------:R-:W-:Y:S02]  /*0af0*/  LOP3.LUT R73, R77, 0x80, RZ, 0xfc, !PT ;  /* 0x000000804d497812 */ /* 0x000fe400078efcff */
[----:B------:R-:W-:Y:S01]  /*0b00*/  IADD3.X R7, PT, PT, RZ, UR18, RZ, P1, !PT ;  /* 0x00000012ff077c10 */ /* 0x000fe20008ffe4ff */
[----:B------:R-:W3:Y:S01]  /*0b10*/  @!P0 LDG.E.U16 R15, desc[UR34][R8.64+0x1c0] ;  /* 0x0001c022080f8981 */ /* 0x000ee2000c1e1500 */
[----:B------:R-:W-:Y:S02]  /*0b20*/  ISETP.GE.AND P0, PT, R69, UR8, PT ;  /* 0x0000000845007c0c */ /* 0x000fe4000bf06270 */
[----:B------:R-:W-:-:S02]  /*0b30*/  ISETP.GE.AND P1, PT, R76, UR8, PT ;  /* 0x000000084c007c0c */ /* 0x000fc4000bf26270 */
[----:B------:R-:W-:Y:S02]  /*0b40*/  ISETP.GE.AND P6, PT, R75, UR8, PT ;  /* 0x000000084b007c0c */ /* 0x000fe4000bfc6270 */
[----:B------:R-:W-:Y:S02]  /*0b50*/  ISETP.GE.AND P2, PT, R71, UR8, PT ;  /* 0x0000000847007c0c */ /* 0x000fe4000bf46270 */
[----:B------:R-:W-:Y:S02]  /*0b60*/  ISETP.GE.AND P5, PT, R74, UR8, PT ;  /* 0x000000084a007c0c */ /* 0x000fe4000bfa6270 */
[----:B------:R-:W-:Y:S02]  /*0b70*/  ISETP.GE.AND P3, PT, R72, UR8, PT ;  /* 0x0000000848007c0c */ /* 0x000fe4000bf66270 */
[----:B------:R-:W-:Y:S01]  /*0b80*/  ISETP.GE.AND P4, PT, R73, UR8, PT ;  /* 0x0000000849007c0c */ /* 0x000fe2000bf86270 */
[----:B------:R-:W4:Y:S01]  /*0b90*/  @!P0 LDG.E.U16 R16, desc[UR34][R8.64+0x200] ;  /* 0x0002002208108981 */ /* 0x000f22000c1e1500 */
[----:B------:R-:W-:-:S02]  /*0ba0*/  LOP3.LUT R2, R2, 0xfffffffe, RZ, 0xc0, !PT ;  /* 0xfffffffe02027812 */ /* 0x000fc400078ec0ff */
[C---:B------:R-:W-:Y:S01]  /*0bb0*/  LOP3.LUT R68, R77.reuse, 0x120, RZ, 0xfc, !PT ;  /* 0x000001204d447812 */ /* 0x040fe200078efcff */
[----:B------:R-:W5:Y:S01]  /*0bc0*/  @!P1 LDG.E.U16 R3, desc[UR34][R8.64+0x40] ;  /* 0x0000402208039981 */ /* 0x000f62000c1e1500 */
[C---:B------:R-:W-:Y:S02]  /*0bd0*/  LOP3.LUT R67, R77.reuse, 0x140, RZ, 0xfc, !PT ;  /* 0x000001404d437812 */ /* 0x040fe400078efcff */
[C---:B------:R-:W-:Y:S01]  /*0be0*/  LOP3.LUT R66, R77.reuse, 0x160, RZ, 0xfc, !PT ;  /* 0x000001604d427812 */ /* 0x040fe200078efcff */
[----:B------:R-:W3:Y:S01]  /*0bf0*/  @!P6 LDG.E.U16 R10, desc[UR34][R8.64+0x80] ;  /* 0x00008022080ae981 */ /* 0x000ee2000c1e1500 */
[C---:B------:R-:W-:Y:S02]  /*0c00*/  LOP3.LUT R65, R77.reuse, 0x180, RZ, 0xfc, !PT ;  /* 0x000001804d417812 */ /* 0x040fe400078efcff */
[----:B------:R-:W-:Y:S01]  /*0c10*/  @P0 LOP3.LUT R2, R2, 0x1, RZ, 0xfc, !PT ;  /* 0x0000000102020812 */ /* 0x000fe200078efcff */
[----:B------:R-:W4:Y:S01]  /*0c20*/  @!P2 LDG.E.U16 R14, desc[UR34][R8.64+0x180] ;  /* 0x00018022080ea981 */ /* 0x000f22000c1e1500 */
[----:B------:R-:W-:-:S02]  /*0c30*/  LOP3.LUT R64, R77, 0x1a0, RZ, 0xfc, !PT ;  /* 0x000001a04d407812 */ /* 0x000fc400078efcff */
[----:B------:R-:W-:Y:S01]  /*0c40*/  ISETP.GE.AND P0, PT, R68, UR8, PT ;  /* 0x0000000844007c0c */ /* 0x000fe2000bf06270 */
[----:B------:R-:W4:Y:S01]  /*0c50*/  @!P5 LDG.E.U16 R11, desc[UR34][R8.64+0xc0] ;  /* 0x0000c022080bd981 */ /* 0x000f22000c1e1500 */
[----:B------:R-:W-:Y:S02]  /*0c60*/  P2R R57, PR, RZ, 0x4 ;  /* 0x00000004ff397803 */ /* 0x000fe40000000000 */
[----:B------:R-:W-:Y:S01]  /*0c70*/  LOP3.LUT R63, R77, 0x1c0, RZ, 0xfc, !PT ;  /* 0x000001c04d3f7812 */ /* 0x000fe200078efcff */
[----:B------:R-:W4:Y:S01]  /*0c80*/  @!P3 LDG.E.U16 R13, desc[UR34][R8.64+0x140] ;  /* 0x00014022080db981 */ /* 0x000f22000c1e1500 */
[----:B------:R-:W-:Y:S02]  /*0c90*/  ISETP.GE.AND P1, PT, R67, UR8, PT ;  /* 0x0000000843007c0c */ /* 0x000fe4000bf26270 */
[----:B------:R-:W-:Y:S01]  /*0ca0*/  P2R R55, PR, RZ, 0x8 ;  /* 0x00000008ff377803 */ /* 0x000fe20000000000 */
[----:B------:R-:W4:Y:S01]  /*0cb0*/  @!P4 LDG.E.U16 R12, desc[UR34][R8.64+0x100] ;  /* 0x00010022080cc981 */ /* 0x000f22000c1e1500 */
[----:B------:R-:W-:-:S02]  /*0cc0*/  LOP3.LUT R62, R77, 0x1e0, RZ, 0xfc, !PT ;  /* 0x000001e04d3e7812 */ /* 0x000fc400078efcff */
[----:B------:R-:W-:Y:S01]  /*0cd0*/  ISETP.GE.AND P2, PT, R66, UR8, PT ;  /* 0x0000000842007c0c */ /* 0x000fe2000bf46270 */
[----:B------:R-:W4:Y:S01]  /*0ce0*/  @!P0 LDG.E.U16 R17, desc[UR34][R8.64+0x240] ;  /* 0x0002402208118981 */ /* 0x000f22000c1e1500 */
[----:B------:R-:W-:Y:S02]  /*0cf0*/  P2R R54, PR, RZ, 0x10 ;  /* 0x00000010ff367803 */ /* 0x000fe40000000000 */
[----:B------:R-:W-:Y:S02]  /*0d00*/  ISETP.GE.AND P3, PT, R65, UR8, PT ;  /* 0x0000000841007c0c */ /* 0x000fe4000bf66270 */
[----:B------:R-:W-:Y:S01]  /*0d10*/  P2R R53, PR, RZ, 0x20 ;  /* 0x00000020ff357803 */ /* 0x000fe20000000000 */
[----:B------:R-:W4:Y:S01]  /*0d20*/  @!P1 LDG.E.U16 R18, desc[UR34][R8.64+0x280] ;  /* 0x0002802208129981 */ /* 0x000f22000c1e1500 */
[----:B------:R-:W-:Y:S02]  /*0d30*/  ISETP.GE.AND P4, PT, R64, UR8, PT ;  /* 0x0000000840007c0c */ /* 0x000fe4000bf86270 */
[----:B------:R-:W-:-:S02]  /*0d40*/  P2R R52, PR, RZ, 0x40 ;  /* 0x00000040ff347803 */ /* 0x000fc40000000000 */
        /* <DEDUP_REMOVED lines=11> */
[----:B-1----:R-:W-:-:S05]  /*0e00*/  IMAD.IADD R24, R78, 0x1, R26 ;  /* 0x000000014e187824 */ /* 0x002fca00078e021a */
[CC--:B------:R-:W-:Y:S02]  /*0e10*/  LEA.HI.SX32 R25, R24.reuse, R24.reuse, 0x1b ;  /* 0x0000001818197211 */ /* 0x0c0fe400078fdaff */
[C---:B------:R-:W-:Y:S02]  /*0e20*/  IADD3 R9, PT, PT, R24.reuse, 0x60, RZ ;  /* 0x0000006018097810 */ /* 0x040fe40007ffe0ff */
[----:B------:R-:W-:Y:S02]  /*0e30*/  LEA R116, R25, UR29, 0x1 ;  /* 0x0000001d19747c11 */ /* 0x000fe4000f8e08ff */
[C---:B------:R-:W-:Y:S02]  /*0e40*/  IADD3 R25, PT, PT, R24.reuse, 0x20, RZ ;  /* 0x0000002018197810 */ /* 0x040fe40007ffe0ff */
[----:B------:R-:W-:Y:S02]  /*0e50*/  IADD3 R27, PT, PT, R24, 0x40, RZ ;  /* 0x00000040181b7810 */ /* 0x000fe40007ffe0ff */
[----:B------:R-:W-:-:S02]  /*0e60*/  LEA.HI.SX32 R9, R9, R24, 0x1b ;  /* 0x0000001809097211 */ /* 0x000fc400078fdaff */
[C---:B------:R-:W-:Y:S02]  /*0e70*/  IADD3 R29, PT, PT, R24.reuse, 0x80, RZ ;  /* 0x00000080181d7810 */ /* 0x040fe40007ffe0ff */
[----:B------:R-:W-:Y:S02]  /*0e80*/  IADD3 R31, PT, PT, R24, 0xa0, RZ ;  /* 0x000000a0181f7810 */ /* 0x000fe40007ffe0ff */
[-C--:B------:R-:W-:Y:S02]  /*0e90*/  LEA.HI.SX32 R25, R25, R24.reuse, 0x1b ;  /* 0x0000001819197211 */ /* 0x080fe400078fdaff */
[-C--:B------:R-:W-:Y:S02]  /*0ea0*/  LEA.HI.SX32 R27, R27, R24.reuse, 0x1b ;  /* 0x000000181b1b7211 */ /* 0x080fe400078fdaff */
[----:B------:R-:W-:Y:S02]  /*0eb0*/  LEA R113, R9, UR29, 0x1 ;  /* 0x0000001d09717c11 */ /* 0x000fe4000f8e08ff */
[----:B------:R-:W-:-:S02]  /*0ec0*/  LEA.HI.SX32 R29, R29, R24, 0x1b ;  /* 0x000000181d1d7211 */ /* 0x000fc400078fdaff */
[C---:B------:R-:W-:Y:S02]  /*0ed0*/  IADD3 R9, PT, PT, R24.reuse, 0xc0, RZ ;  /* 0x000000c018097810 */ /* 0x040fe40007ffe0ff */
[----:B------:R-:W-:Y:S02]  /*0ee0*/  LEA.HI.SX32 R31, R31, R24, 0x1b ;  /* 0x000000181f1f7211 */ /* 0x000fe400078fdaff */
[----:B------:R-:W-:Y:S02]  /*0ef0*/  LEA R115, R25, UR29, 0x1 ;  /* 0x0000001d19737c11 */ /* 0x000fe4000f8e08ff */
[----:B------:R-:W-:Y:S01]  /*0f00*/  LEA R114, R27, UR29, 0x1 ;  /* 0x0000001d1b727c11 */ /* 0x000fe2000f8e08ff */
[C---:B------:R-:W-:Y:S01]  /*0f10*/  VIADD R27, R24.reuse, 0x100 ;  /* 0x00000100181b7836 */ /* 0x040fe20000000000 */
[----:B------:R-:W-:Y:S02]  /*0f20*/  IADD3 R25, PT, PT, R24, 0xe0, RZ ;  /* 0x000000e018197810 */ /* 0x000fe40007ffe0ff */
[----:B------:R-:W-:-:S02]  /*0f30*/  LEA R112, R29, UR29, 0x1 ;  /* 0x0000001d1d707c11 */ /* 0x000fc4000f8e08ff */
[-C--:B------:R-:W-:Y:S02]  /*0f40*/  LEA.HI.SX32 R9, R9, R24.reuse, 0x1b ;  /* 0x0000001809097211 */ /* 0x080fe400078fdaff */
[----:B------:R-:W-:Y:S02]  /*0f50*/  LEA R111, R31, UR29, 0x1 ;  /* 0x0000001d1f6f7c11 */ /* 0x000fe4000f8e08ff */
[C---:B------:R-:W-:Y:S02]  /*0f60*/  IADD3 R29, PT, PT, R24.reuse, 0x120, RZ ;  /* 0x00000120181d7810 */ /* 0x040fe40007ffe0ff */
[----:B------:R-:W-:Y:S02]  /*0f70*/  IADD3 R31, PT, PT, R24, 0x140, RZ ;  /* 0x00000140181f7810 */ /* 0x000fe40007ffe0ff */
[----:B------:R-:W-:Y:S02]  /*0f80*/  LEA.HI.SX32 R25, R25, R24, 0x1b ;  /* 0x0000001819197211 */ /* 0x000fe400078fdaff */
[----:B------:R-:W-:-:S02]  /*0f90*/  LEA R110, R9, UR29, 0x1 ;  /* 0x0000001d096e7c11 */ /* 0x000fc4000f8e08ff */
[-C--:B------:R-:W-:Y:S02]  /*0fa0*/  LEA.HI.SX32 R27, R27, R24.reuse, 0x1b ;  /* 0x000000181b1b7211 */ /* 0x080fe400078fdaff */
[----:B------:R-:W-:Y:S02]  /*0fb0*/  IADD3 R9, PT, PT, R24, 0x180, RZ ;  /* 0x0000018018097810 */ /* 0x000fe40007ffe0ff */
[-C--:B------:R-:W-:Y:S02]  /*0fc0*/  LEA.HI.SX32 R29, R29, R24.reuse, 0x1b ;  /* 0x000000181d1d7211 */ /* 0x080fe400078fdaff */
[----:B------:R-:W-:Y:S02]  /*0fd0*/  LEA.HI.SX32 R31, R31, R24, 0x1b ;  /* 0x000000181f1f7211 */ /* 0x000fe400078fdaff */
[----:B------:R-:W-:Y:S02]  /*0fe0*/  LEA R109, R25, UR29, 0x1 ;  /* 0x0000001d196d7c11 */ /* 0x000fe4000f8e08ff */
[----:B------:R-:W-:-:S02]  /*0ff0*/  P2R R36, PR, RZ, 0x1 ;  /* 0x00000001ff247803 */ /* 0x000fc40000000000 */
[----:B------:R-:W-:Y:S02]  /*1000*/  IADD3 R25, PT, PT, R24, 0x1e0, RZ ;  /* 0x000001e018197810 */ /* 0x000fe40007ffe0ff */
        /* <DEDUP_REMOVED lines=8> */
[----:B------:R-:W-:Y:S02]  /*1090*/  ISETP.NE.AND P0, PT, R56, RZ, PT ;  /* 0x000000ff3800720c */ /* 0x000fe40003f05270 */
[----:B------:R-:W-:Y:S02]  /*10a0*/  LEA R101, R25, UR29, 0x1 ;  /* 0x0000001d19657c11 */ /* 0x000fe4000f8e08ff */
[----:B------:R-:W-:-:S02]  /*10b0*/  P2R R42, PR, RZ, 0x1 ;  /* 0x00000001ff2a7803 */ /* 0x000fc40000000000 */
        /* <DEDUP_REMOVED lines=10> */
[----:B------:R-:W-:Y:S01]  /*1160*/  ISETP.NE.AND P0, PT, R51, RZ, PT ;  /* 0x000000ff3300720c */ /* 0x000fe20003f05270 */
[----:B--2---:R-:W-:Y:S04]  /*1170*/  STS.U16 [R116], R0 ;  /* 0x0000000074007388 */ /* 0x004fe80000000400 */
[----:B-----5:R0:W-:Y:S04]  /*1180*/  STS.U16 [R115+0x40], R3 ;  /* 0x0000400373007388 */ /* 0x0201e80000000400 */
[----:B---3--:R-:W-:Y:S01]  /*1190*/  STS.U16 [R114+0x80], R10 ;  /* 0x0000800a72007388 */ /* 0x008fe20000000400 */
[----:B0-----:R-:W-:-:S03]  /*11a0*/  IADD3 R3, PT, PT, R24, 0x160, RZ ;  /* 0x0000016018037810 */ /* 0x001fc60007ffe0ff */
[----:B----4-:R0:W-:Y:S01]  /*11b0*/  STS.U16 [R113+0xc0], R11 ;  /* 0x0000c00b71007388 */ /* 0x0101e20000000400 */
[----:B------:R-:W-:-:S03]  /*11c0*/  LEA.HI.SX32 R3, R3, R24, 0x1b ;  /* 0x0000001803037211 */ /* 0x000fc600078fdaff */
[----:B------:R-:W-:Y:S01]  /*11d0*/  STS.U16 [R112+0x100], R12 ;  /* 0x0001000c70007388 */ /* 0x000fe20000000400 */
[----:B0-----:R-:W-:-:S03]  /*11e0*/  IADD3 R11, PT, PT, R24, 0x1a0, RZ ;  /* 0x000001a0180b7810 */ /* 0x001fc60007ffe0ff */
[----:B------:R0:W-:Y:S01]  /*11f0*/  STS.U16 [R111+0x140], R13 ;  /* 0x0001400d6f007388 */ /* 0x0001e20000000400 */
[----:B------:R-:W-:-:S03]  /*1200*/  LEA.HI.SX32 R11, R11, R24, 0x1b ;  /* 0x000000180b0b7211 */ /* 0x000fc600078fdaff */
[----:B------:R-:W-:Y:S01]  /*1210*/  STS.U16 [R110+0x180], R14 ;  /* 0x0001800e6e007388 */ /* 0x000fe20000000400 */
[----:B------:R-:W-:Y:S02]  /*1220*/  LEA R105, R3, UR29, 0x1 ;  /* 0x0000001d03697c11 */ /* 0x000fe4000f8e08ff */
[----:B0-----:R-:W-:Y:S01]  /*1230*/  IADD3 R13, PT, PT, R24, 0x1c0, RZ ;  /* 0x000001c0180d7810 */ /* 0x001fe20007ffe0ff */
[----:B------:R0:W-:Y:S03]  /*1240*/  STS.U16 [R109+0x1c0], R15 ;  /* 0x0001c00f6d007388 */ /* 0x0001e60000000400 */
[----:B------:R-:W-:Y:S01]  /*1250*/  LEA.HI.SX32 R13, R13, R24, 0x1b ;  /* 0x000000180d0d7211 */ /* 0x000fe200078fdaff */
        /* <DEDUP_REMOVED lines=10> */
[----:B------:R-:W-:-:S03]  /*1300*/  IADD3 R9, PT, PT, R24, 0x2, RZ ;  /* 0x0000000218097810 */ /* 0x000fc60007ffe0ff */
[----:B------:R-:W-:Y:S01]  /*1310*/  STS.U16 [R102+0x380], R22 ;  /* 0x0003801666007388 */ /* 0x000fe20000000400 */
[----:B------:R-:W-:-:S03]  /*1320*/  IADD3 R11, PT, PT, R24, 0x3, RZ ;  /* 0x00000003180b7810 */ /* 0x000fc60007ffe0ff */
[----:B------:R4:W-:Y:S01]  /*1330*/  STS.U16 [R101+0x3c0], R23 ;  /* 0x0003c01765007388 */ /* 0x0009e20000000400 */
[C---:B------:R-:W-:Y:S02]  /*1340*/  IADD3 R13, PT, PT, R24.reuse, 0x4, RZ ;  /* 0x00000004180d7810 */ /* 0x040fe40007ffe0ff */
[C---:B0-----:R-:W-:Y:S02]  /*1350*/  IADD3 R15, PT, PT, R24.reuse, 0x5, RZ ;  /* 0x00000005180f7810 */ /* 0x041fe40007ffe0ff */
[C---:B-1----:R-:W-:Y:S02]  /*1360*/  IADD3 R17, PT, PT, R24.reuse, 0x6, RZ ;  /* 0x0000000618117810 */ /* 0x042fe40007ffe0ff */
[C---:B--2---:R-:W-:Y:S02]  /*1370*/  IADD3 R19, PT, PT, R24.reuse, 0x7, RZ ;  /* 0x0000000718137810 */ /* 0x044fe40007ffe0ff */
[C---:B---3--:R-:W-:Y:S01]  /*1380*/  IADD3 R21, PT, PT, R24.reuse, 0x8, RZ ;  /* 0x0000000818157810 */ /* 0x048fe20007ffe0ff */
[C---:B----4-:R-:W-:Y:S01]  /*1390*/  VIADD R23, R24.reuse, 0x9 ;  /* 0x0000000918177836 */ /* 0x050fe20000000000 */
[----:B------:R-:W-:-:S02]  /*13a0*/  IADD3 R25, PT, PT, R24, 0xa, RZ ;  /* 0x0000000a18197810 */ /* 0x000fc40007ffe0ff */
[C---:B------:R-:W-:Y:S02]  /*13b0*/  IADD3 R27, PT, PT, R24.reuse, 0xb, RZ ;  /* 0x0000000b181b7810 */ /* 0x040fe40007ffe0ff */
        /* <DEDUP_REMOVED lines=53> */
[----:B------:R-:W-:-:S02]  /*1710*/  P2R R50, PR, RZ, 0x1 ;  /* 0x00000001ff327803 */ /* 0x000fc40000000000 */
[----:B------:R-:W-:Y:S02]  /*1720*/  ISETP.NE.AND P0, PT, R58, RZ, PT ;  /* 0x000000ff3a00720c */ /* 0x000fe40003f05270 */
        /* <DEDUP_REMOVED lines=64> */
[----:B-----5:R0:W-:Y:S04]  /*1b30*/  STS.U16 [R113+0xc0], R14 ;  /* 0x0000c00e71007388 */ /* 0x0201e80000000400 */
[----:B------:R1:W-:Y:S04]  /*1b40*/  STS.U16 [R112+0x100], R16 ;  /* 0x0001001070007388 */ /* 0x0003e80000000400 */
[----:B------:R-:W-:Y:S04]  /*1b50*/  STS.U16 [R111+0x140], R18 ;  /* 0x000140126f007388 */ /* 0x000fe80000000400 */
[----:B------:R-:W-:Y:S04]  /*1b60*/  STS.U16 [R110+0x180], R59 ;  /* 0x0001803b6e007388 */ /* 0x000fe80000000400 */
        /* <DEDUP_REMOVED lines=17> */
[----:B------:R-:W0:Y:S04]  /*1c80*/  LDS.U16 R23, [R93+0xe] ;  /* 0x00000e005d177984 */ /* 0x000e280000000400 */
[----:B------:R-:W0:Y:S04]  /*1c90*/  LDS.U16 R18, [R92+0x10] ;  /* 0x000010005c127984 */ /* 0x000e280000000400 */
[----:B------:R-:W0:Y:S04]  /*1ca0*/  LDS.U16 R15, [R91+0x12] ;  /* 0x000012005b0f7984 */ /* 0x000e280000000400 */
[----:B------:R-:W0:Y:S04]  /*1cb0*/  LDS.U16 R11, [R90+0x14] ;  /* 0x000014005a0b7984 */ /* 0x000e280000000400 */
[----:B------:R-:W1:Y:S04]  /*1cc0*/  LDS.U16 R10, [R89+0x16] ;  /* 0x00001600590a7984 */ /* 0x000e680000000400 */
[----:B------:R-:W1:Y:S04]  /*1cd0*/  LDS.U16 R0, [R88+0x18] ;  /* 0x0000180058007984 */ /* 0x000e680000000400 */
[----:B------:R-:W1:Y:S04]  /*1ce0*/  LDS.U16 R8, [R87+0x1a] ;  /* 0x00001a0057087984 */ /* 0x000e680000000400 */
[----:B------:R-:W2:Y:S04]  /*1cf0*/  LDS.U16 R7, [R86+0x1c] ;  /* 0x00001c0056077984 */ /* 0x000ea80000000400 */
[----:B------:R-:W2:Y:S01]  /*1d00*/  LDS.U16 R6, [R84+0x1e] ;  /* 0x00001e0054067984 */ /* 0x000ea20000000400 */
[----:B------:R-:W-:Y:S06]  /*1d10*/  BAR.SYNC.DEFER_BLOCKING 0x0 ;  /* 0x0000000000007b1d */ /* 0x000fec0000010000 */
[----:B------:R-:W5:Y:S01]  /*1d20*/  @!P0 LDG.E.U16 R3, desc[UR34][R4.64] ;  /* 0x0000002204038981 */ /* 0x000f62000c1e1500 */
[----:B------:R-:W-:-:S02]  /*1d30*/  ISETP.NE.AND P0, PT, R9, RZ, PT ;  /* 0x000000ff0900720c */ /* 0x000fc40003f05270 */
[----:B------:R-:W-:-:S11]  /*1d40*/  PRMT R9, RZ, 0x7610, R9 ;  /* 0x00007610ff097816 */ /* 0x000fd60000000009 */
[----:B------:R-:W5:Y:S01]  /*1d50*/  @!P0 LDG.E.U16 R9, desc[UR34][R4.64+0x40] ;  /* 0x0000402204098981 */ /* 0x000f62000c1e1500 */
[----:B------:R-:W-:Y:S02]  /*1d60*/  ISETP.NE.AND P0, PT, R13, RZ, PT ;  /* 0x000000ff0d00720c */ /* 0x000fe40003f05270 */
[----:B------:R-:W-:Y:S02]  /*1d70*/  PRMT R13, RZ, 0x7610, R13 ;  /* 0x00007610ff0d7816 */ /* 0x000fe4000000000d */
[----:B0-----:R-:W-:-:S09]  /*1d80*/  PRMT R14, RZ, 0x7610, R14 ;  /* 0x00007610ff0e7816 */ /* 0x001fd2000000000e */
        /* <DEDUP_REMOVED lines=17> */
[----:B------:R-:W-:Y:S02]  /*1ea0*/  PRMT R41, RZ, 0x7610, R41 ;  /* 0x00007610ff297816 */ /* 0x000fe40000000029 */
[----:B------:R-:W-:Y:S02]  /*1eb0*/  PRMT R42, RZ, 0x7610, R42 ;  /* 0x00007610ff2a7816 */ /* 0x000fe4000000002a */
        /* <DEDUP_REMOVED lines=13> */
[----:B------:R-:W3:Y:S04]  /*1f90*/  @!P6 LDG.E.U16 R53, desc[UR34][R4.64+0x3c0] ;  /* 0x0003c0220435e981 */ /* 0x000ee8000c1e1500 */
        /* <DEDUP_REMOVED lines=31> */
[----:B------:R-:W-:Y:S01]  /*2190*/  STL [R1+0x44], R84 ;  /* 0x0000445401007387 */ /* 0x000fe20000100800 */
[----:B----4-:R-:W-:-:S03]  /*21a0*/  HADD2.F32 R27, -RZ, R27.H0_H0 ;  /* 0x2000001bff1b7230 */ /* 0x010fc60000004100 */
[----:B-----5:R0:W-:Y:S04]  /*21b0*/  STS.U16 [R116], R3 ;  /* 0x0000000374007388 */ /* 0x0201e80000000400 */
[----:B------:R-:W-:Y:S01]  /*21c0*/  STS.U16 [R115+0x40], R9 ;  /* 0x0000400973007388 */ /* 0x000fe20000000400 */
[----:B0-----:R-:W-:-:S03]  /*21d0*/  PRMT R3, RZ, 0x7610, R3 ;  /* 0x00007610ff037816 */ /* 0x001fc60000000003 */
[----:B------:R-:W-:Y:S04]  /*21e0*/  STS.U16 [R114+0x80], R13 ;  /* 0x0000800d72007388 */ /* 0x000fe80000000400 */
[----:B------:R-:W-:Y:S04]  /*21f0*/  STS.U16 [R113+0xc0], R14 ;  /* 0x0000c00e71007388 */ /* 0x000fe80000000400 */
[----:B------:R-:W-:Y:S04]  /*2200*/  STS.U16 [R112+0x100], R16 ;  /* 0x0001001070007388 */ /* 0x000fe80000000400 */
[----:B------:R-:W-:Y:S04]  /*2210*/  STS.U16 [R111+0x140], R17 ;  /* 0x000140116f007388 */ /* 0x000fe80000000400 */
[----:B------:R-:W-:Y:S04]  /*2220*/  STL.S16 [R1+0xc4], R3 ;  /* 0x0000c40301007387 */ /* 0x000fe80000100600 */
[----:B--2---:R-:W-:Y:S04]  /*2230*/  STS.U16 [R110+0x180], R19 ;  /* 0x000180136e007388 */ /* 0x004fe80000000400 */
[----:B---3--:R-:W-:Y:S04]  /*2240*/  STS.U16 [R109+0x1c0], R20 ;  /* 0x0001c0146d007388 */ /* 0x008fe80000000400 */
        /* <DEDUP_REMOVED lines=21> */
[----:B------:R2:W1:Y:S04]  /*23a0*/  LDS.U16 R41, [R88+0x18] ;  /* 0x0000180058297984 */ /* 0x0004680000000400 */
[----:B------:R2:W1:Y:S04]  /*23b0*/  LDS.U16 R5, [R87+0x1a] ;  /* 0x00001a0057057984 */ /* 0x0004680000000400 */
[----:B------:R2:W2:Y:S04]  /*23c0*/  LDS.U16 R4, [R86+0x1c] ;  /* 0x00001c0056047984 */ /* 0x0004a80000000400 */
[----:B------:R0:W2:Y:S01]  /*23d0*/  LDS.U16 R3, [R84+0x1e] ;  /* 0x00001e0054037984 */ /* 0x0000a20000000400 */
[----:B------:R-:W-:-:S03]  /*23e0*/  FADD.FTZ R60, R27, UR6 ;  /* 0x000000061b3c7e21 */ /* 0x000fc60008010000 */
[----:B------:R0:W-:Y:S02]  /*23f0*/  STL [R1], RZ ;  /* 0x000000ff01007387 */ /* 0x0001e40000100800 */
[----:B------:R-:W-:Y:S01]  /*2400*/  FSETP.GTU.FTZ.AND P0, PT, R60, 20, PT ;  /* 0x41a000003c00780b */ /* 0x000fe20003f1c000 */
[----:B------:R-:W-:Y:S02]  /*2410*/  HADD2.F32 R31, -RZ, R31.H0_H0 ;  /* 0x2000001fff1f7230 */ /* 0x000fe40000004100 */
[----:B------:R-:W-:Y:S02]  /*2420*/  HADD2.F32 R36, -RZ, R36.H0_H0 ;  /* 0x20000024ff247230 */ /* 0x000fe40000004100 */
[----:B------:R-:W-:Y:S02]  /*2430*/  HADD2.F32 R45, -RZ, R45.H0_H0 ;  /* 0x2000002dff2d7230 */ /* 0x000fe40000004100 */
[----:B------:R-:W-:Y:S02]  /*2440*/  HADD2.F32 R47, -RZ, R47.H0_H0 ;  /* 0x2000002fff2f7230 */ /* 0x000fe40000004100 */
[----:B------:R-:W-:-:S02]  /*2450*/  HADD2.F32 R48, -RZ, R48.H0_H0 ;  /* 0x20000030ff307230 */ /* 0x000fc40000004100 */
[----:B------:R-:W-:Y:S01]  /*2460*/  FADD.FTZ R59, R31, UR6 ;  /* 0x000000061f3b7e21 */ /* 0x000fe20008010000 */
[----:B------:R-:W-:Y:S01]  /*2470*/  FADD.FTZ R58, R36, UR6 ;  /* 0x00000006243a7e21 */ /* 0x000fe20008010000 */
[----:B------:R-:W-:Y:S01]  /*2480*/  FADD.FTZ R57, R45, UR6 ;  /* 0x000000062d397e21 */ /* 0x000fe20008010000 */
[----:B------:R-:W-:Y:S01]  /*2490*/  FADD.FTZ R56, R47, UR6 ;  /* 0x000000062f387e21 */ /* 0x000fe20008010000 */
[----:B------:R-:W-:Y:S01]  /*24a0*/  FADD.FTZ R55, R48, UR6 ;  /* 0x0000000630377e21 */ /* 0x000fe20008010000 */
[----:B------:R-:W-:Y:S01]  /*24b0*/  HADD2.F32 R49, -RZ, R49.H0_H0 ;  /* 0x20000031ff317230 */ /* 0x000fe20000004100 */
[----:B------:R-:W-:Y:S01]  /*24c0*/  BSSY.RECONVERGENT B0, `(.L_x_510) ;  /* 0x000002e000007945 */ /* 0x000fe20003800200 */
[----:B------:R-:W-:Y:S02]  /*24d0*/  HFMA2 R61, -RZ, RZ, 0, 0 ;  /* 0x00000000ff3d7431 */ /* 0x000fe400000001ff */
[----:B0-----:R-:W-:Y:S01]  /*24e0*/  HFMA2 R51, -RZ, RZ, 0, 0 ;  /* 0x00000000ff337431 */ /* 0x001fe200000001ff */
[----:B------:R-:W-:-:S02]  /*24f0*/  CS2R R164, SRZ ;  /* 0x0000000000a47805 */ /* 0x000fc4000001ff00 */
[----:B------:R-:W-:Y:S02]  /*2500*/  CS2R R160, SRZ ;  /* 0x0000000000a07805 */ /* 0x000fe4000001ff00 */
[----:B------:R-:W-:Y:S01]  /*2510*/  CS2R R158, SRZ ;  /* 0x00000000009e7805 */ /* 0x000fe2000001ff00 */
[----:B------:R-:W-:Y:S01]  /*2520*/  IMAD.MOV.U32 R154, RZ, RZ, RZ ;  /* 0x000000ffff9a7224 */ /* 0x000fe200078e00ff */
[----:B------:R-:W-:Y:S02]  /*2530*/  FSETP.GTU.FTZ.AND P1, PT, R59, 20, PT ;  /* 0x41a000003b00780b */ /* 0x000fe40003f3c000 */
[----:B-1----:R-:W-:Y:S02]  /*2540*/  CS2R R52, SRZ ;  /* 0x0000000000347805 */ /* 0x002fe4000001ff00 */
[----:B------:R-:W-:Y:S01]  /*2550*/  FSETP.GTU.FTZ.AND P2, PT, R58, 20, PT ;  /* 0x41a000003a00780b */ /* 0x000fe20003f5c000 */
[----:B------:R-:W-:Y:S01]  /*2560*/  FADD.FTZ R50, R49, UR6 ;  /* 0x0000000631327e21 */ /* 0x000fe20008010000 */
[----:B------:R-:W-:-:S02]  /*2570*/  FSETP.GTU.FTZ.AND P3, PT, R57, 20, PT ;  /* 0x41a000003900780b */ /* 0x000fc40003f7c000 */
[----:B------:R-:W-:Y:S02]  /*2580*/  FSETP.GTU.FTZ.AND P4, PT, R56, 20, PT ;  /* 0x41a000003800780b */ /* 0x000fe40003f9c000 */
[----:B------:R-:W-:Y:S02]  /*2590*/  FSETP.GTU.FTZ.AND P5, PT, R55, 20, PT ;  /* 0x41a000003700780b */ /* 0x000fe40003fbc000 */
[----:B------:R-:W-:Y:S01]  /*25a0*/  MOV R54, RZ ;  /* 0x000000ff00367202 */ /* 0x000fe20000000f00 */
[----:B--234-:R-:W-:Y:S10]  /*25b0*/  @P0 BRA `(.L_x_511) ;  /* 0x0000000000780947 */ /* 0x01cff40003800000 */
        /* <DEDUP_REMOVED lines=30> */
.L_x_511:
[----:B------:R-:W-:Y:S05]  /*27a0*/  BSYNC.RECONVERGENT B0 ;  /* 0x0000000000007941 */ /* 0x000fea0003800200 */
.L_x_510:
[----:B------:R-:W-:Y:S01]  /*27b0*/  HADD2.F32 R23, -RZ, R23.H0_H0 ;  /* 0x20000017ff177230 */ /* 0x000fe20000004100 */
[----:B------:R-:W-:Y:S01]  /*27c0*/  BSSY.RECONVERGENT B0, `(.L_x_512) ;  /* 0x0000025000007945 */ /* 0x000fe20003800200 */
[----:B------:R-:W-:Y:S02]  /*27d0*/  FSETP.GTU.FTZ.AND P0, PT, R50, 20, PT ;  /* 0x41a000003200780b */ /* 0x000fe40003f1c000 */
[----:B------:R-:W-:Y:S01]  /*27e0*/  CS2R R48, SRZ ;  /* 0x0000000000307805 */ /* 0x000fe2000001ff00 */
[----:B------:R-:W-:Y:S02]  /*27f0*/  IMAD.MOV.U32 R47, RZ, RZ, RZ ;  /* 0x000000ffff2f7224 */ /* 0x000fe400078e00ff */
[----:B------:R-:W-:Y:S01]  /*2800*/  FADD.FTZ R45, R23, UR6 ;  /* 0x00000006172d7e21 */ /* 0x000fe20008010000 */
[----:B------:R-:W-:Y:S01]  /*2810*/  HADD2.F32 R46, -RZ, R46.H0_H0 ;  /* 0x2000002eff2e7230 */ /* 0x000fe20000004100 */
[----:B------:R-:W-:Y:S06]  /*2820*/  @P1 BRA `(.L_x_513) ;  /* 0x0000000000781947 */ /* 0x000fec0003800000 */
[----:B------:R-:W-:Y:S01]  /*2830*/  FMUL.FTZ R59, R59, 1.4426950216293334961 ;  /* 0x3fb8aa3b3b3b7820 */ /* 0x000fe20000410000 */
[----:B------:R-:W-:Y:S01]  /*2840*/  MOV R36, 0x3e800000 ;  /* 0x3e80000000247802 */ /* 0x000fe20000000f00 */
[----:B------:R-:W-:Y:S02]  /*2850*/  HFMA2 R82, -RZ, RZ, 1.3056640625, -1.8671875 ;  /* 0x3d39bf78ff527431 */ /* 0x000fe400000001ff */
        /* <DEDUP_REMOVED lines=27> */
.L_x_513:
[----:B------:R-:W-:Y:S05]  /*2a10*/  BSYNC.RECONVERGENT B0 ;  /* 0x0000000000007941 */ /* 0x000fea0003800200 */
.L_x_512:
        /* <DEDUP_REMOVED lines=18> */
[----:B------:R-:W-:Y:S01]  /*2b40*/  IADD3 R27, PT, PT, -R18, 0x40800000, RZ ;  /* 0x40800000121b7810 */ /* 0x000fe20007ffe1ff */
[----:B------:R-:W-:Y:S01]  /*2b50*/  IMAD.IADD R23, R31, 0x1, -R18 ;  /* 0x000000011f177824 */ /* 0x000fe200078e0a12 */
[----:B------:R-:W-:-:S03]  /*2b60*/  I2FP.F32.S32 R18, R18 ;  /* 0x0000001200127245 */ /* 0x000fc60000201400 */
[----:B------:R-:W-:Y:S02]  /*2b70*/  FFMA.FTZ R80, R27, R80, -1 ;  /* 0xbf8000001b507423 */ /* 0x000fe40000010050 */
[----:B------:R-:W-:Y:S02]  /*2b80*/  FMUL.FTZ R18, R18, 1.1920928955078125e-07 ;  /* 0x3400000012127820 */ /* 0x000fe40000410000 */
[----:B------:R-:W-:-:S04]  /*2b90*/  FADD.FTZ R23, R23, R80 ;  /* 0x0000005017177221 */ /* 0x000fc80000010000 */
        /* <DEDUP_REMOVED lines=15> */
.L_x_515:
[----:B------:R-:W-:Y:S05]  /*2c90*/  BSYNC.RECONVERGENT B0 ;  /* 0x0000000000007941 */ /* 0x000fea0003800200 */
.L_x_514:
        /* <DEDUP_REMOVED lines=39> */
.L_x_517:
[----:B------:R-:W-:Y:S05]  /*2f10*/  BSYNC.RECONVERGENT B0 ;  /* 0x0000000000007941 */ /* 0x000fea0003800200 */
.L_x_516:
        /* <DEDUP_REMOVED lines=14> */
[----:B------:R-:W-:-:S03]  /*3000*/  ISETP.GE.U32.AND P4, PT, R81, 0x7f800000, PT ;  /* 0x7f8000005100780c */ /* 0x000fc60003f86070 */
[----:B------:R-:W-:Y:S01]  /*3010*/  VIADD R10, R10, 0xc0c00000 ;  /* 0xc0c000000a0a7836 */ /* 0x000fe20000000000 */
[----:B------:R-:W-:-:S04]  /*3020*/  ISETP.GT.AND P6, PT, R81, -0x40800000, P4 ;  /* 0xbf8000005100780c */ /* 0x000fc800027c4270 */
        /* <DEDUP_REMOVED lines=22> */
.L_x_519:
[----:B------:R-:W-:Y:S05]  /*3190*/  BSYNC.RECONVERGENT B0 ;  /* 0x0000000000007941 */ /* 0x000fea0003800200 */
.L_x_518:
        /* <DEDUP_REMOVED lines=10> */
[----:B------:R-:W-:Y:S02]  /*3240*/  HFMA2 R18, -RZ, RZ, 1.625, 0 ;  /* 0x3e800000ff127431 */ /* 0x000fe400000001ff */
[----:B------:R-:W-:Y:S01]  /*3250*/  IMAD.MOV.U32 R82, RZ, RZ, 0x3d39bf78 ;  /* 0x3d39bf78ff527424 */ /* 0x000fe200078e00ff */
        /* <DEDUP_REMOVED lines=27> */
.L_x_521:
[----:B------:R-:W-:Y:S05]  /*3410*/  BSYNC.RECONVERGENT B0 ;  /* 0x0000000000007941 */ /* 0x000fea0003800200 */
.L_x_520:
        /* <DEDUP_REMOVED lines=40> */
.L_x_523:
[----:B------:R-:W-:Y:S05]  /*36a0*/  BSYNC.RECONVERGENT B0 ;  /* 0x0000000000007941 */ /* 0x000fea0003800200 */
.L_x_522:
        /* <DEDUP_REMOVED lines=10> */
[----:B------:R-:W-:Y:S02]  /*3750*/  IMAD.MOV.U32 R11, RZ, RZ, 0x3e800000 ;  /* 0x3e800000ff0b7424 */ /* 0x000fe400078e00ff */
[----:B------:R-:W-:Y:S01]  /*3760*/  HFMA2 R81, -RZ, RZ, 1.3056640625, -1.8671875 ;  /* 0x3d39bf78ff517431 */ /* 0x000fe200000001ff */
        /* <DEDUP_REMOVED lines=27> */
.L_x_525:
[----:B------:R-:W-:Y:S05]  /*3920*/  BSYNC.RECONVERGENT B0 ;  /* 0x0000000000007941 */ /* 0x000fea0003800200 */
.L_x_524:
        /* <DEDUP_REMOVED lines=34> */
[----:B------:R-:W-:-:S03]  /*3b50*/  @P2 IMAD.MOV.U32 R8, RZ, RZ, 0x7f800000 ;  /* 0x7f800000ff082424 */ /* 0x000fc600078e00ff */
[----:B------:R-:W-:Y:S01]  /*3b60*/  FFMA.FTZ R36, R6, 0.69314718246459960938, R7 ;  /* 0x3f31721806247823 */ /* 0x000fe20000010007 */
[C---:B------:R-:W-:Y:S01]  /*3b70*/  @P6 FFMA.FTZ R36, R83.reuse, R8, +INF ;  /* 0x7f80000053246423 */ /* 0x040fe20000010008 */
[----:B------:R-:W-:-:S04]  /*3b80*/  @P2 FSETP.NEU.FTZ.AND P6, PT, R83, RZ, PT ;  /* 0x000000ff5300220b */ /* 0x000fc80003fdd000 */
[----:B------:R-:W-:-:S09]  /*3b90*/  @P2 FSEL R36, R36, -RZ, P6 ;  /* 0x800000ff24242208 */ /* 0x000fd20003000000 */
.L_x_527:
[----:B------:R-:W-:Y:S05]  /*3ba0*/  BSYNC.RECONVERGENT B0 ;  /* 0x0000000000007941 */ /* 0x000fea0003800200 */
.L_x_526:
[----:B------:R-:W-:Y:S02]  /*3bb0*/  HADD2.F32 R13, -RZ, R13.H0_H0 ;  /* 0x2000000dff0d7230 */ /* 0x000fe40000004100 */
[----:B------:R-:W-:Y:S01]  /*3bc0*/  FFMA.FTZ R6, R14, R34, R81 ;  /* 0x000000220e067223 */ /* 0x000fe20000010051 */
[----:B------:R-:W-:Y:S01]  /*3bd0*/  BSSY.RECONVERGENT B0, `(.L_x_528) ;  /* 0x0000025000007945 */ /* 0x000fe20003800200 */
[----:B------:R-:W-:Y:S01]  /*3be0*/  HADD2.F32 R10, -RZ, R79.H0_H0 ;  /* 0x2000004fff0a7230 */ /* 0x000fe20000004100 */
[----:B------:R-:W-:Y:S01]  /*3bf0*/  FSETP.GTU.FTZ.AND P2, PT, R15, 20, PT ;  /* 0x41a000000f00780b */ /* 0x000fe20003f5c000 */
[----:B------:R-:W-:Y:S02]  /*3c00*/  HADD2.F32 R12, -RZ, R12.H0_H0 ;  /* 0x2000000cff0c7230 */ /* 0x000fe40000004100 */
[----:B------:R-:W-:Y:S01]  /*3c10*/  FADD.FTZ R11, R11, UR6 ;  /* 0x000000060b0b7e21 */ /* 0x000fe20008010000 */
[----:B------:R-:W-:Y:S01]  /*3c20*/  FFMA.FTZ R79, R13, R33, R6 ;  /* 0x000000210d4f7223 */ /* 0x000fe20000010006 */
[----:B------:R-:W-:Y:S08]  /*3c30*/  @P3 BRA `(.L_x_529) ;  /* 0x0000000000783947 */ /* 0x000ff00003800000 */
        /* <DEDUP_REMOVED lines=30> */
.L_x_529:
[----:B------:R-:W-:Y:S05]  /*3e20*/  BSYNC.RECONVERGENT B0 ;  /* 0x0000000000007941 */ /* 0x000fea0003800200 */
.L_x_528:
[----:B------:R-:W-:Y:S02]  /*3e30*/  HADD2.F32 R8, -RZ, R43.H0_H0 ;  /* 0x2000002bff087230 */ /* 0x000fe40000004100 */
[----:B------:R-:W-:Y:S01]  /*3e40*/  FMUL.FTZ R43, R0, UR7 ;  /* 0x00000007002b7c20 */ /* 0x000fe20008410000 */
[----:B------:R-:W-:Y:S02]  /*3e50*/  HADD2.F32 R9, -RZ, R9.H0_H0 ;  /* 0x20000009ff097230 */ /* 0x000fe40000004100 */
[----:B------:R-:W-:Y:S01]  /*3e60*/  FFMA.FTZ R80, R10, R32, R79 ;  /* 0x000000200a507223 */ /* 0x000fe2000001004f */
[----:B------:R-:W-:Y:S01]  /*3e70*/  HADD2.F32 R6, -RZ, R41.H0_H0 ;  /* 0x20000029ff067230 */ /* 0x000fe20000004100 */
[----:B------:R-:W-:Y:S01]  /*3e80*/  BSSY.RECONVERGENT B0, `(.L_x_530) ;  /* 0x0000028000007945 */ /* 0x000fe20003800200 */
[----:B------:R0:W-:Y:S01]  /*3e90*/  STL [R1+0x40], R43 ;  /* 0x0000402b01007387 */ /* 0x0001e20000100800 */
[----:B------:R-:W-:Y:S01]  /*3ea0*/  FFMA.FTZ R41, R9, R30, R80 ;  /* 0x0000001e09297223 */ /* 0x000fe20000010050 */
[----:B------:R-:W-:Y:S01]  /*3eb0*/  HADD2.F32 R7, -RZ, R42.H0_H0 ;  /* 0x2000002aff077230 */ /* 0x000fe20000004100 */
[----:B------:R-:W-:Y:S01]  /*3ec0*/  FSETP.GTU.FTZ.AND P3, PT, R11, 20, PT ;  /* 0x41a000000b00780b */ /* 0x000fe20003f7c000 */
[----:B------:R-:W-:-:S02]  /*3ed0*/  HADD2.F32 R5, -RZ, R5.H0_H0 ;  /* 0x20000005ff057230 */ /* 0x000fc40000004100 */
[----:B------:R-:W-:Y:S01]  /*3ee0*/  FFMA.FTZ R42, R8, R29, R41 ;  /* 0x0000001d082a7223 */ /* 0x000fe20000010029 */
[----:B------:R-:W-:Y:S02]  /*3ef0*/  HADD2.F32 R4, -RZ, R4.H0_H0 ;  /* 0x20000004ff047230 */ /* 0x000fe40000004100 */
[----:B------:R-:W-:Y:S01]  /*3f00*/  HADD2.F32 R3, -RZ, R3.H0_H0 ;  /* 0x20000003ff037230 */ /* 0x000fe20000004100 */
[----:B0-----:R-:W-:Y:S06]  /*3f10*/  @P4 BRA `(.L_x_531) ;  /* 0x0000000000784947 */ /* 0x001fec0003800000 */
        /* <DEDUP_REMOVED lines=30> */
.L_x_531:
[----:B------:R-:W-:Y:S05]  /*4100*/  BSYNC.RECONVERGENT B0 ;  /* 0x0000000000007941 */ /* 0x000fea0003800200 */
.L_x_530:
        /* <DEDUP_REMOVED lines=12> */
[CC--:B------:R-:W-:Y:S02]  /*41d0*/  IADD3 R43, PT, PT, R82.reuse, -R41.reuse, RZ ;  /* 0x80000029522b7210 */ /* 0x0c0fe40007ffe0ff */
        /* <DEDUP_REMOVED lines=19> */
.L_x_533:
[----:B------:R-:W-:Y:S05]  /*4310*/  BSYNC.RECONVERGENT B0 ;  /* 0x0000000000007941 */ /* 0x000fea0003800200 */
.L_x_532:
[----:B------:R-:W-:Y:S04]  /*4320*/  BSSY.RECONVERGENT B0, `(.L_x_534) ;  /* 0x0000020000007945 */ /* 0x000fe80003800200 */
[----:B------:R-:W-:Y:S05]  /*4330*/  @P0 BRA `(.L_x_535) ;  /* 0x0000000000780947 */ /* 0x000fea0003800000 */
        /* <DEDUP_REMOVED lines=30> */
.L_x_535:
[----:B------:R-:W-:Y:S05]  /*4520*/  BSYNC.RECONVERGENT B0 ;  /* 0x0000000000007941 */ /* 0x000fea0003800200 */
.L_x_534:
[----:B------:R-:W-:Y:S04]  /*4530*/  BSSY.RECONVERGENT B0, `(.L_x_536) ;  /* 0x0000020000007945 */ /* 0x000fe80003800200 */
[----:B------:R-:W-:Y:S05]  /*4540*/  @P1 BRA `(.L_x_537) ;  /* 0x0000000000781947 */ /* 0x000fea0003800000 */
        /* <DEDUP_REMOVED lines=30> */
.L_x_537:
[----:B------:R-:W-:Y:S05]  /*4730*/  BSYNC.RECONVERGENT B0 ;  /* 0x0000000000007941 */ /* 0x000fea0003800200 */
.L_x_536:
        /* <DEDUP_REMOVED lines=32> */
.L_x_539:
[----:B------:R-:W-:Y:S05]  /*4940*/  BSYNC.RECONVERGENT B0 ;  /* 0x0000000000007941 */ /* 0x000fea0003800200 */
.L_x_538:
[----:B------:R-:W-:Y:S04]  /*4950*/  BSSY.RECONVERGENT B0, `(.L_x_540) ;  /* 0x0000020000007945 */ /* 0x000fe80003800200 */
[----:B------:R-:W-:Y:S05]  /*4960*/  @P3 BRA `(.L_x_541) ;  /* 0x0000000000783947 */ /* 0x000fea0003800000 */
        /* <DEDUP_REMOVED lines=30> */
.L_x_541:
[----:B------:R-:W-:Y:S05]  /*4b50*/  BSYNC.RECONVERGENT B0 ;  /* 0x0000000000007941 */ /* 0x000fea0003800200 */
.L_x_540:
[----:B------:R-:W-:Y:S01]  /*4b60*/  FMUL.FTZ R41, R22, UR7 ;  /* 0x0000000716297c20 */ /* 0x000fe20008410000 */
[----:B------:R-:W-:Y:S01]  /*4b70*/  FMUL.FTZ R79, R20, UR7 ;  /* 0x00000007144f7c20 */ /* 0x000fe20008410000 */
[----:B------:R-:W-:Y:S01]  /*4b80*/  FMUL.FTZ R43, R19, UR7 ;  /* 0x00000007132b7c20 */ /* 0x000fe20008410000 */
[----:B------:R-:W0:Y:S02]  /*4b90*/  LDCU UR8, c[0x0][0x38c] ;  /* 0x00007180ff0877ac */ /* 0x000e240008000800 */
[----:B------:R1:W-:Y:S04]  /*4ba0*/  STL [R1+0x3c], R41 ;  /* 0x00003c2901007387 */ /* 0x0003e80000100800 */
[----:B------:R2:W-:Y:S04]  /*4bb0*/  STL [R1+0x38], R79 ;  /* 0x0000384f01007387 */ /* 0x0005e80000100800 */
[----:B------:R3:W-:Y:S01]  /*4bc0*/  STL [R1+0x34], R43 ;  /* 0x0000342b01007387 */ /* 0x0007e20000100800 */
[----:B-1----:R-:W-:Y:S01]  /*4bd0*/  FFMA.FTZ R41, R7, R28, R42 ;  /* 0x0000001c07297223 */ /* 0x002fe2000001002a */
[----:B------:R-:W-:Y:S01]  /*4be0*/  FMUL.FTZ R42, R17, UR7 ;  /* 0x00000007112a7c20 */ /* 0x000fe20008410000 */
[----:B--2---:R-:W-:-:S04]  /*4bf0*/  FMUL.FTZ R79, R16, UR7 ;  /* 0x00000007104f7c20 */ /* 0x004fc80008410000 */
[----:B------:R1:W-:Y:S01]  /*4c00*/  STL [R1+0x30], R42 ;  /* 0x0000302a01007387 */ /* 0x0003e20000100800 */
[----:B0-----:R-:W-:Y:S01]  /*4c10*/  UISETP.GE.AND UP0, UPT, UR8, 0x1, UPT ;  /* 0x000000010800788c */ /* 0x001fe2000bf06270 */
[----:B---3--:R-:W-:Y:S02]  /*4c20*/  FMUL.FTZ R43, R14, UR7 ;  /* 0x000000070e2b7c20 */ /* 0x008fe40008410000 */
[----:B------:R0:W-:Y:S04]  /*4c30*/  STL [R1+0x2c], R79 ;  /* 0x00002c4f01007387 */ /* 0x0001e80000100800 */
[----:B------:R2:W-:Y:S01]  /*4c40*/  STL [R1+0x28], R43 ;  /* 0x0000282b01007387 */ /* 0x0005e20000100800 */
[----:B-1----:R-:W-:Y:S01]  /*4c50*/  FFMA.FTZ R42, R6, R26, R41 ;  /* 0x0000001a062a7223 */ /* 0x002fe20000010029 */
[----:B------:R-:W-:Y:S01]  /*4c60*/  FMUL.FTZ R41, R13, UR7 ;  /* 0x000000070d297c20 */ /* 0x000fe20008410000 */
[----:B0-----:R-:W-:-:S04]  /*4c70*/  FMUL.FTZ R79, R10, UR7 ;  /* 0x000000070a4f7c20 */ /* 0x001fc80008410000 */
        /* <DEDUP_REMOVED lines=13> */
[----:B-1----:R-:W-:-:S04]  /*4d50*/  FMUL.FTZ R79, R4, UR7 ;  /* 0x00000007044f7c20 */ /* 0x002fc80008410000 */
[----:B------:R0:W-:Y:S01]  /*4d60*/  STL [R1+0xc], R41 ;  /* 0x00000c2901007387 */ /* 0x0001e20000100800 */
[----:B--2---:R-:W-:-:S03]  /*4d70*/  FMUL.FTZ R43, R3, UR7 ;  /* 0x00000007032b7c20 */ /* 0x004fc60008410000 */
[----:B------:R1:W-:Y:S01]  /*4d80*/  STL [R1+0x8], R79 ;  /* 0x0000084f01007387 */ /* 0x0003e20000100800 */
[----:B0-----:R-:W-:-:S05]  /*4d90*/  FFMA.FTZ R41, R3, R12, R42 ;  /* 0x0000000c03297223 */ /* 0x001fca000001002a */
[----:B------:R1:W-:Y:S04]  /*4da0*/  STL [R1+0xcc], R41 ;  /* 0x0000cc2901007387 */ /* 0x0003e80000100800 */
[----:B------:R1:W-:Y:S01]  /*4db0*/  STL [R1+0x4], R43 ;  /* 0x0000042b01007387 */ /* 0x0003e20000100800 */
[----:B------:R-:W-:Y:S06]  /*4dc0*/  BAR.SYNC.DEFER_BLOCKING 0x0 ;  /* 0x0000000000007b1d */ /* 0x000fec0000010000 */
[----:B------:R-:W-:Y:S05]  /*4dd0*/  BRA.U !UP0, `(.L_x_542) ;  /* 0x0000004108cc7547 */ /* 0x000fea000b800000 */
[----:B------:R-:W0:Y:S01]  /*4de0*/  S2UR UR8, SR_CTAID.Y ;  /* 0x00000000000879c3 */ /* 0x000e220000002600 */
[----:B------:R-:W-:Y:S01]  /*4df0*/  UIMAD UR28, UR10, -0x800, UR23 ;  /* 0xfffff8000a1c78a4 */ /* 0x000fe2000f8e0217 */
[----:B-1----:R-:W1:Y:S01]  /*4e00*/  S2R R79, SR_TID.X ;  /* 0x00000000004f7919 */ /* 0x002e620000002100 */
[----:B------:R-:W0:Y:S01]  /*4e10*/  LDCU.64 UR30, c[0x0][0x3a0] ;  /* 0x00007400ff1e77ac */ /* 0x000e220008000a00 */
[----:B------:R-:W-:Y:S01]  /*4e20*/  LOP3.LUT R2, R2, 0xfffffffb, RZ, 0xc0, !PT ;  /* 0xfffffffb02027812 */ /* 0x000fe200078ec0ff */
[----:B------:R-:W-:Y:S01]  /*4e30*/  HFMA2 R61, -RZ, RZ, 0, 0 ;  /* 0x00000000ff3d7431 */ /* 0x000fe200000001ff */
        /* <DEDUP_REMOVED lines=8> */
[----:B0-----:R-:W-:Y:S02]  /*4ec0*/  UIMAD.WIDE.U32 UR12, UR8, UR30, URZ ;  /* 0x0000001e080c72a5 */ /* 0x001fe4000f8e00ff */
[----:B--2---:R-:W-:Y:S02]  /*4ed0*/  UIMAD.WIDE.U32 UR14, UR8, UR32, URZ ;  /* 0x00000020080e72a5 */ /* 0x004fe4000f8e00ff */
[----:B------:R-:W-:Y:S02]  /*4ee0*/  UIMAD UR31, UR8, UR31, UR13 ;  /* 0x0000001f081f72a4 */ /* 0x000fe4000f8e020d */
[----:B------:R-:W-:Y:S01]  /*4ef0*/  @P0 LOP3.LUT R2, R2, 0x4, RZ, 0xfc, !PT ;  /* 0x0000000402020812 */ /* 0x000fe200078efcff */
[----:B------:R-:W-:Y:S01]  /*4f00*/  UIMAD UR33, UR8, UR33, UR15 ;  /* 0x00000021082172a4 */ /* 0x000fe2000f8e020f */
[----:B------:R-:W0:Y:S01]  /*4f10*/  LDCU UR23, c[0x0][0x388] ;  /* 0x00007100ff1777ac */ /* 0x000e220008000800 */
[----:B------:R-:W2:Y:S01]  /*4f20*/  LDCU.64 UR38, c[0x0][0x3a8] ;  /* 0x00007500ff2677ac */ /* 0x000ea20008000a00 */
[----:B------:R-:W0:Y:S01]  /*4f30*/  LDCU.64 UR40, c[0x0][0x3c0] ;  /* 0x00007800ff2877ac */ /* 0x000e220008000a00 */
[----:B------:R-:W0:Y:S01]  /*4f40*/  LDCU.64 UR42, c[0x0][0x3e0] ;  /* 0x00007c00ff2a77ac */ /* 0x000e220008000a00 */
[----:B------:R-:W0:Y:S01]  /*4f50*/  LDCU.64 UR44, c[0x0][0x4e0] ;  /* 0x00009c00ff2c77ac */ /* 0x000e220008000a00 */
[----:B------:R-:W0:Y:S01]  /*4f60*/  LDCU.64 UR46, c[0x0][0x4f0] ;  /* 0x00009e00ff2e77ac */ /* 0x000e220008000a00 */
[----:B------:R-:W0:Y:S01]  /*4f70*/  LDCU.64 UR48, c[0x0][0x540] ;  /* 0x0000a800ff3077ac */ /* 0x000e220008000a00 */
[----:B------:R-:W0:Y:S01]  /*4f80*/  LDCU.128 UR24, c[0x0][0x440] ;  /* 0x00008800ff1877ac */ /* 0x000e220008000c00 */
[----:B-1-34-:R-:W-:-:S05]  /*4f90*/  UMOV UR8, URZ ;  /* 0x000000ff00087c82 */ /* 0x01afca0008000000 */
.L_x_587:
[----:B0-----:R-:W-:Y:S01]  /*4fa0*/  MOV R43, UR42 ;  /* 0x0000002a002b7c02 */ /* 0x001fe20008000f00 */
[----:B------:R-:W-:Y:S01]  /*4fb0*/  IMAD.MOV.U32 R41, RZ, RZ, RZ ;  /* 0x000000ffff297224 */ /* 0x000fe200078e00ff */
[----:B------:R-:W-:Y:S01]  /*4fc0*/  MOV R40, R77 ;  /* 0x0000004d00287202 */ /* 0x000fe20000000f00 */
[----:B------:R-:W3:Y:S01]  /*4fd0*/  LDL R93, [R1+0xc0] ;  /* 0x0000c000015d7983 */ /* 0x000ee20000100800 */
[----:B------:R-:W-:-:S03]  /*4fe0*/  MOV R63, UR43 ;  /* 0x0000002b003f7c02 */ /* 0x000fc60008000f00 */
[----:B------:R-:W-:Y:S01]  /*4ff0*/  IMAD.WIDE.U32 R42, R43, UR8, R40 ;  /* 0x000000082b2a7c25 */ /* 0x000fe2000f8e0028 */
[----:B------:R-:W-:Y:S01]  /*5000*/  LOP3.LUT R75, R77, 0x40, RZ, 0xfc, !PT ;  /* 0x000000404d4b7812 */ /* 0x000fe200078efcff */
[----:B------:R-:W4:Y:S02]  /*5010*/  LDL R105, [R1+0xbc] ;  /* 0x0000bc0001697983 */ /* 0x000f240000100800 */
[----:B------:R-:W-:Y:S01]  /*5020*/  IMAD R41, R63, UR8, R43 ;  /* 0x000000083f297c24 */ /* 0x000fe2000f8e022b */
[C---:B------:R-:W-:Y:S01]  /*5030*/  LEA R40, P1, R42.reuse, UR21, 0x1 ;  /* 0x000000152a287c11 */ /* 0x040fe2000f8208ff */
[----:B------:R-:W5:Y:S01]  /*5040*/  LDL R104, [R1+0xb8] ;  /* 0x0000b80001687983 */ /* 0x000f620000100800 */
[----:B------:R-:W-:Y:S02]  /*5050*/  LOP3.LUT R74, R77, 0x60, RZ, 0xfc, !PT ;  /* 0x000000604d4a7812 */ /* 0x000fe400078efcff */
[----:B------:R-:W-:Y:S01]  /*5060*/  LEA.HI.X R41, R42, UR22, R41, 0x1, P1 ;  /* 0x000000162a297c11 */ /* 0x000fe200088f0c29 */
[----:B------:R-:W5:Y:S01]  /*5070*/  LDL R103, [R1+0xb4] ;  /* 0x0000b40001677983 */ /* 0x000f620000100800 */
[----:B------:R-:W-:-:S02]  /*5080*/  ISETP.GE.AND P1, PT, R75, UR28, PT ;  /* 0x0000001c4b007c0c */ /* 0x000fc4000bf26270 */
[C---:B------:R-:W-:Y:S01]  /*5090*/  LOP3.LUT R73, R77.reuse, 0x80, RZ, 0xfc, !PT ;  /* 0x000000804d497812 */ /* 0x040fe200078efcff */
[----:B------:R-:W5:Y:S01]  /*50a0*/  LDL R102, [R1+0xb0] ;  /* 0x0000b00001667983 */ /* 0x000f620000100800 */
[----:B------:R-:W-:Y:S02]  /*50b0*/  ISETP.GE.AND P3, PT, R74, UR28, PT ;  /* 0x0000001c4a007c0c */ /* 0x000fe4000bf66270 */
[----:B------:R-:W-:Y:S01]  /*50c0*/  LOP3.LUT P6, RZ, R2, 0x4, RZ, 0xc0, !PT ;  /* 0x0000000402ff7812 */ /* 0x000fe200078cc0ff */
[----:B------:R-:W5:Y:S01]  /*50d0*/  LDL R101, [R1+0xac] ;  /* 0x0000ac0001657983 */ /* 0x000f620000100800 */
[----:B------:R-:W-:Y:S02]  /*50e0*/  LOP3.LUT R76, R77, 0x20, RZ, 0xfc, !PT ;  /* 0x000000204d4c7812 */ /* 0x000fe400078efcff */
[----:B------:R-:W-:Y:S01]  /*50f0*/  ISETP.GE.AND P4, PT, R73, UR28, PT ;  /* 0x0000001c49007c0c */ /* 0x000fe2000bf86270 */
[----:B------:R-:W5:Y:S01]  /*5100*/  LDL R100, [R1+0xa8] ;  /* 0x0000a80001647983 */ /* 0x000f620000100800 */
[----:B------:R-:W-:-:S03]  /*5110*/  ISETP.GE.AND P0, PT, R76, UR28, PT ;  /* 0x0000001c4c007c0c */ /* 0x000fc6000bf06270 */
[----:B------:R-:W2:Y:S04]  /*5120*/  @!P1 LDG.E.U16 R63, desc[UR34][R40.64+0x80] ;  /* 0x00008022283f9981 */ /* 0x000ea8000c1e1500 */
[----:B------:R-:W3:Y:S04]  /*5130*/  @!P3 LDG.E.U16 R65, desc[UR34][R40.64+0xc0] ;  /* 0x0000c0222841b981 */ /* 0x000ee8000c1e1500 */
[----:B------:R-:W4:Y:S04]  /*5140*/  @!P6 LDG.E.U16 R43, desc[UR34][R40.64] ;  /* 0x00000022282be981 */ /* 0x000f28000c1e1500 */
[----:B------:R-:W5:Y:S04]  /*5150*/  @!P4 LDG.E.U16 R67, desc[UR34][R40.64+0x100] ;  /* 0x000100222843c981 */ /* 0x000f68000c1e1500 */
[----:B------:R-:W5:Y:S01]  /*5160*/  @!P0 LDG.E.U16 R42, desc[UR34][R40.64+0x40] ;  /* 0x00004022282a8981 */ /* 0x000f62000c1e1500 */
[----:B------:R-:W-:-:S02]  /*5170*/  LOP3.LUT R72, R77, 0xa0, RZ, 0xfc, !PT ;  /* 0x000000a04d487812 */ /* 0x000fc400078efcff */
[----:B------:R-:W-:Y:S02]  /*5180*/  CS2R R80, SRZ ;  /* 0x0000000000507805 */ /* 0x000fe4000001ff00 */
[C---:B------:R-:W-:Y:S01]  /*5190*/  LOP3.LUT R69, R77.reuse, 0x100, RZ, 0xfc, !PT ;  /* 0x000001004d457812 */ /* 0x040fe200078efcff */
[----:B------:R-:W5:Y:S01]  /*51a0*/  LDL R99, [R1+0xa4] ;  /* 0x0000a40001637983 */ /* 0x000f620000100800 */
[----:B------:R-:W-:Y:S02]  /*51b0*/  ISETP.GE.AND P5, PT, R72, UR28, PT ;  /* 0x0000001c48007c0c */ /* 0x000fe4000bfa6270 */
[----:B-1----:R-:W-:Y:S01]  /*51c0*/  MOV R82, R80 ;  /* 0x0000005000527202 */ /* 0x002fe20000000f00 */
[----:B------:R-:W5:Y:S01]  /*51d0*/  LDL R98, [R1+0xa0] ;  /* 0x0000a00001627983 */ /* 0x000f620000100800 */
[C---:B------:R-:W-:Y:S02]  /*51e0*/  LOP3.LUT R68, R77.reuse, 0x120, RZ, 0xfc, !PT ;  /* 0x000001204d447812 */ /* 0x040fe400078efcff */
[C---:B------:R-:W-:Y:S01]  /*51f0*/  LOP3.LUT R71, R77.reuse, 0xc0, RZ, 0xfc, !PT ;  /* 0x000000c04d477812 */ /* 0x040fe200078efcff */
[----:B------:R-:W5:Y:S01]  /*5200*/  LDL R97, [R1+0x9c] ;  /* 0x00009c0001617983 */ /* 0x000f620000100800 */
[C---:B------:R-:W-:Y:S01]  /*5210*/  LOP3.LUT R70, R77.reuse, 0xe0, RZ, 0xfc, !PT ;  /* 0x000000e04d467812 */ /* 0x040fe200078efcff */
[----:B------:R-:W-:Y:S01]  /*5220*/  UMOV UR30, UR12 ;  /* 0x0000000c001e7c82 */ /* 0x000fe20008000000 */
[C---:B------:R-:W-:Y:S01]  /*5230*/  LOP3.LUT R66, R77.reuse, 0x160, RZ, 0xfc, !PT ;  /* 0x000001604d427812 */ /* 0x040fe200078efcff */
[----:B------:R-:W5:Y:S04]  /*5240*/  LDL R96, [R1+0x98] ;  /* 0x0000980001607983 */ /* 0x000f680000100800 */
[----:B------:R-:W5:Y:S01]  /*5250*/  @!P5 LDG.E.U16 R83, desc[UR34][R40.64+0x140] ;  /* 0x000140222853d981 */ /* 0x000f62000c1e1500 */
[----:B------:R-:W-:-:S03]  /*5260*/  LOP3.LUT R64, R77, 0x1a0, RZ, 0xfc, !PT ;  /* 0x000001a04d407812 */ /* 0x000fc600078efcff */
[----:B------:R-:W5:Y:S04]  /*5270*/  LDL R95, [R1+0x94] ;  /* 0x00009400015f7983 */ /* 0x000f680000100800 */
[----:B------:R-:W5:Y:S01]  /*5280*/  LDL R94, [R1+0x90] ;  /* 0x00009000015e7983 */ /* 0x000f620000100800 */
[----:B--2---:R-:W-:-:S04]  /*5290*/  @!P1 PRMT R82, R63, 0x7610, R80 ;  /* 0x000076103f529816 */ /* 0x004fc80000000050 */
[----:B---3--:R-:W-:Y:S02]  /*52a0*/  @!P3 PRMT R82, R82, 0x5410, R65 ;  /* 0x000054105252b816 */ /* 0x008fe40000000041 */
[----:B------:R-:W-:Y:S02]  /*52b0*/  ISETP.GE.AND P3, PT, R69, UR28, PT ;  /* 0x0000001c45007c0c */ /* 0x000fe4000bf66270 */
[--C-:B----4-:R-:W-:Y:S02]  /*52c0*/  @!P6 PRMT R81, R43, 0x7610, R80.reuse ;  /* 0x000076102b51e816 */ /* 0x110fe40000000050 */
[----:B-----5:R-:W-:Y:S02]  /*52d0*/  @!P4 PRMT R80, R67, 0x7610, R80 ;  /* 0x000076104350c816 */ /* 0x020fe40000000050 */
[----:B------:R-:W-:Y:S02]  /*52e0*/  ISETP.GE.AND P4, PT, R68, UR28, PT ;  /* 0x0000001c44007c0c */ /* 0x000fe4000bf86270 */
[----:B------:R-:W-:-:S02]  /*52f0*/  @!P0 PRMT R81, R81, 0x5410, R42 ;  /* 0x0000541051518816 */ /* 0x000fc4000000002a */
[----:B------:R-:W-:-:S03]  /*5300*/  ISETP.GE.AND P0, PT, R71, UR28, PT ;  /* 0x0000001c47007c0c */ /* 0x000fc6000bf06270 */
[----:B------:R-:W2:Y:S06]  /*5310*/  @!P3 LDG.E.U16 R85, desc[UR34][R40.64+0x200] ;  /* 0x000200222855b981 */ /* 0x000eac000c1e1500 */
[----:B------:R-:W3:Y:S04]  /*5320*/  @!P4 LDG.E.U16 R87, desc[UR34][R40.64+0x240] ;  /* 0x000240222857c981 */ /* 0x000ee8000c1e1500 */
[----:B------:R-:W4:Y:S01]  /*5330*/  @!P0 LDG.E.U16 R62, desc[UR34][R40.64+0x180] ;  /* 0x00018022283e8981 */ /* 0x000f22000c1e1500 */
[----:B------:R-:W-:-:S13]  /*5340*/  ISETP.GE.AND P1, PT, R70, UR28, PT ;  /* 0x0000001c46007c0c */ /* 0x000fda000bf26270 */
[----:B------:R-:W5:Y:S01]  /*5350*/  @!P1 LDG.E.U16 R84, desc[UR34][R40.64+0x1c0] ;  /* 0x0001c02228549981 */ /* 0x000f62000c1e1500 */
[----:B------:R-:W-:Y:S02]  /*5360*/  LOP3.LUT R67, R77, 0x140, RZ, 0xfc, !PT ;  /* 0x000001404d437812 */ /* 0x000fe400078efcff */
[----:B------:R-:W-:Y:S01]  /*5370*/  @!P5 PRMT R80, R80, 0x5410, R83 ;  /* 0x000054105050d816 */ /* 0x000fe20000000053 */
[----:B------:R-:W-:Y:S01]  /*5380*/  UIMAD.WIDE.U32 UR36, UR8, UR38, UR30 ;  /* 0x00000026082472a5 */ /* 0x000fe2000f8e001e */
[----:B------:R-:W-:-:S03]  /*5390*/  ISETP.GE.AND P5, PT, R67, UR28, PT ;  /* 0x0000001c43007c0c */ /* 0x000fc6000bfa6270 */
[----:B------:R-:W-:Y:S02]  /*53a0*/  UIMAD UR29, UR8, UR39, UR37 ;  /* 0x00000027081d72a4 */ /* 0x000fe4000f8e0225 */
[----:B------:R-:W-:-:S04]  /*53b0*/  ULEA UR30, UP0, UR36, UR24, 0x2 ;  /* 0x00000018241e7291 */ /* 0x000fc8000f8010ff */
[----:B------:R-:W-:Y:S02]  /*53c0*/  ULEA.HI.X UR36, UR36, UR25, UR29, 0x2, UP0 ;  /* 0x0000001924247291 */ /* 0x000fe400080f141d */
[----:B------:R-:W-:Y:S02]  /*53d0*/  MOV R42, UR30 ;  /* 0x0000001e002a7c02 */ /* 0x000fe40008000f00 */
[----:B------:R-:W5:Y:S02]  /*53e0*/  @!P5 LDG.E.U16 R86, desc[UR34][R40.64+0x280] ;  /* 0x000280222856d981 */ /* 0x000f64000c1e1500 */
[----:B------:R-:W-:-:S05]  /*53f0*/  MOV R43, UR36 ;  /* 0x00000024002b7c02 */ /* 0x000fca0008000f00 */
[----:B------:R0:W5:Y:S01]  /*5400*/  LDG.E R89, desc[UR34][R42.64] ;  /* 0x000000222a597981 */ /* 0x000162000c1e1900 */
[----:B------:R-:W-:Y:S02]  /*5410*/  LOP3.LUT R65, R77, 0x180, RZ, 0xfc, !PT ;  /* 0x000001804d417812 */ /* 0x000fe400078efcff */
[----:B------:R-:W-:Y:S02]  /*5420*/  MOV R83, RZ ;  /* 0x000000ff00537202 */ /* 0x000fe40000000f00 */
[----:B0-----:R-:W-:Y:S01]  /*5430*/  MOV R42, RZ ;  /* 0x000000ff002a7202 */ /* 0x001fe20000000f00 */
[----:B------:R0:W-:Y:S04]  /*5440*/  STS.U16 [R93], R81 ;  /* 0x000000515d007388 */ /* 0x0001e80000000400 */
[----:B0-----:R-:W5:Y:S01]  /*5450*/  LDL R93, [R1+0x8c] ;  /* 0x00008c00015d7983 */ /* 0x001f620000100800 */
[----:B--2---:R-:W-:-:S02]  /*5460*/  @!P3 PRMT R42, R85, 0x5410, RZ ;  /* 0x00005410552ab816 */ /* 0x004fc400000000ff */
[----:B------:R-:W-:Y:S02]  /*5470*/  ISETP.GE.AND P3, PT, R65, UR28, PT ;  /* 0x0000001c41007c0c */ /* 0x000fe4000bf66270 */
[----:B---3--:R-:W-:Y:S02]  /*5480*/  @!P4 PRMT R42, R42, 0x5410, R87 ;  /* 0x000054102a2ac816 */ /* 0x008fe40000000057 */
[----:B------:R-:W-:Y:S02]  /*5490*/  ISETP.GE.AND P4, PT, R66, UR28, PT ;  /* 0x0000001c42007c0c */ /* 0x000fe4000bf86270 */
[----:B----4-:R-:W-:Y:S02]  /*54a0*/  @!P0 PRMT R83, R62, 0x5410, RZ ;  /* 0x000054103e538816 */ /* 0x010fe400000000ff */
[----:B------:R-:W-:-:S05]  /*54b0*/  ISETP.GE.AND P0, PT, R64, UR28, PT ;  /* 0x0000001c40007c0c */ /* 0x000fca000bf06270 */
[----:B------:R-:W2:Y:S04]  /*54c0*/  @!P3 LDG.E.U16 R88, desc[UR34][R40.64+0x300] ;  /* 0x000300222858b981 */ /* 0x000ea8000c1e1500 */
[----:B------:R-:W3:Y:S04]  /*54d0*/  @!P4 LDG.E.U16 R90, desc[UR34][R40.64+0x2c0] ;  /* 0x0002c022285ac981 */ /* 0x000ee8000c1e1500 */
[----:B------:R-:W4:Y:S01]  /*54e0*/  @!P0 LDG.E.U16 R87, desc[UR34][R40.64+0x340] ;  /* 0x0003402228578981 */ /* 0x000f22000c1e1500 */
[----:B------:R-:W-:-:S04]  /*54f0*/  @!P0 LOP3.LUT R77, R78, 0x1f, R79, 0xf8, !PT ;  /* 0x0000001f4e4d8812 */ /* 0x000fc800078ef84f */
[----:B------:R-:W-:Y:S02]  /*5500*/  LOP3.LUT R63, R77, 0x1c0, RZ, 0xfc, !PT ;  /* 0x000001c04d3f7812 */ /* 0x000fe400078efcff */
[----:B-----5:R-:W-:Y:S02]  /*5510*/  @!P1 PRMT R83, R83, 0x5410, R84 ;  /* 0x0000541053539816 */ /* 0x020fe40000000054 */
[----:B------:R-:W-:-:S13]  /*5520*/  ISETP.GE.AND P1, PT, R63, UR28, PT ;  /* 0x0000001c3f007c0c */ /* 0x000fda000bf26270 */
[----:B------:R-:W-:Y:S01]  /*5530*/  @!P1 SHF.L.U32 R43, R79, 0x4, RZ ;  /* 0x000000044f2b9819 */ /* 0x000fe200000006ff */
[----:B------:R-:W-:Y:S01]  /*5540*/  UMOV UR32, UR14 ;  /* 0x0000000e00207c82 */ /* 0x000fe20008000000 */
[----:B------:R-:W-:Y:S01]  /*5550*/  MOV R85, RZ ;  /* 0x000000ff00557202 */ /* 0x000fe20000000f00 */
        /* <DEDUP_REMOVED lines=8> */
[----:B------:R-:W-:Y:S01]  /*55e0*/  ULEA UR30, UP0, UR36, UR26, 0x2 ;  /* 0x0000001a241e7291 */ /* 0x000fe2000f8010ff */
[----:B------:R-:W-:-:S03]  /*55f0*/  R2UR UR37, R89 ;  /* 0x00000000592572ca */ /* 0x000fc600000e0000 */
[----:B------:R-:W-:-:S06]  /*5600*/  ULEA.HI.X UR36, UR36, UR27, UR29, 0x2, UP0 ;  /* 0x0000001b24247291 */ /* 0x000fcc00080f141d */
[----:B------:R0:W5:Y:S04]  /*5610*/  @!P5 LDG.E.U16 R86, desc[UR34][R40.64+0x3c0] ;  /* 0x0003c0222856d981 */ /* 0x000168000c1e1500 */
[----:B------:R-:W-:Y:S01]  /*5620*/  MOV R89, UR37 ;  /* 0x0000002500597c02 */ /* 0x000fe20008000f00 */
[----:B0-----:R-:W-:Y:S01]  /*5630*/  IMAD.U32 R40, RZ, RZ, UR30 ;  /* 0x0000001eff287e24 */ /* 0x001fe2000f8e00ff */
[----:B------:R-:W-:-:S05]  /*5640*/  MOV R41, UR36 ;  /* 0x0000002400297c02 */ /* 0x000fca0008000f00 */
[----:B------:R0:W5:Y:S01]  /*5650*/  LDG.E R43, desc[UR34][R40.64] ;  /* 0x00000022282b7981 */ /* 0x000162000c1e1900 */
[----:B------:R-:W-:Y:S02]  /*5660*/  PRMT R91, R80, 0x7632, R91 ;  /* 0x00007632505b7816 */ /* 0x000fe4000000005b */
[----:B0-----:R-:W-:Y:S01]  /*5670*/  PRMT R41, R81, 0x7632, R41 ;  /* 0x0000763251297816 */ /* 0x001fe20000000029 */
[----:B------:R-:W-:Y:S01]  /*5680*/  FMUL.FTZ R40, R89, 1.4426950216293334961 ;  /* 0x3fb8aa3b59287820 */ /* 0x000fe20000410000 */
[----:B------:R-:W-:-:S03]  /*5690*/  PRMT R89, R82, 0x7632, R89 ;  /* 0x0000763252597816 */ /* 0x000fc60000000059 */
[----:B------:R-:W-:Y:S01]  /*56a0*/  STS.U16 [R105+0x40], R41 ;  /* 0x0000402969007388 */ /* 0x000fe20000000400 */
[----:B------:R-:W-:-:S03]  /*56b0*/  PRMT R92, R83, 0x7632, R92 ;  /* 0x00007632535c7816 */ /* 0x000fc6000000005c */
[----:B------:R0:W-:Y:S01]  /*56c0*/  STS.U16 [R104+0x80], R82 ;  /* 0x0000805268007388 */ /* 0x0001e20000000400 */
[----:B------:R-:W-:-:S03]  /*56d0*/  PRMT R81, R42, 0x7632, R81 ;  /* 0x000076322a517816 */ /* 0x000fc60000000051 */
[----:B------:R-:W-:Y:S01]  /*56e0*/  STS.U16 [R103+0xc0], R89 ;  /* 0x0000c05967007388 */ /* 0x000fe20000000400 */
[----:B0-----:R-:W-:-:S03]  /*56f0*/  MOV R82, RZ ;  /* 0x000000ff00527202 */ /* 0x001fc60000000f00 */
[----:B------:R-:W-:Y:S04]  /*5700*/  STS.U16 [R102+0x100], R80 ;  /* 0x0001005066007388 */ /* 0x000fe80000000400 */
[----:B------:R-:W-:Y:S04]  /*5710*/  STS.U16 [R101+0x140], R91 ;  /* 0x0001405b65007388 */ /* 0x000fe80000000400 */
[----:B------:R0:W-:Y:S04]  /*5720*/  STS.U16 [R100+0x180], R83 ;  /* 0x0001805364007388 */ /* 0x0001e80000000400 */
[----:B------:R-:W-:Y:S04]  /*5730*/  STS.U16 [R99+0x1c0], R92 ;  /* 0x0001c05c63007388 */ /* 0x000fe80000000400 */
[----:B------:R1:W-:Y:S04]  /*5740*/  STS.U16 [R98+0x200], R42 ;  /* 0x0002002a62007388 */ /* 0x0003e80000000400 */
[----:B------:R1:W-:Y:S04]  /*5750*/  STS.U16 [R97+0x240], R81 ;  /* 0x0002405161007388 */ /* 0x0003e80000000400 */
[----:B0-----:R-:W5:Y:S04]  /*5760*/  LDL R100, [R1+0x88] ;  /* 0x0000880001647983 */ /* 0x001f680000100800 */
[----:B-1----:R-:W5:Y:S04]  /*5770*/  LDL R98, [R1+0x84] ;  /* 0x0000840001627983 */ /* 0x002f680000100800 */
[----:B------:R-:W5:Y:S04]  /*5780*/  LDL R97, [R1+0x80] ;  /* 0x0000800001617983 */ /* 0x000f680000100800 */
        /* <DEDUP_REMOVED lines=16> */
[----:B0-----:R-:W2:Y:S04]  /*5890*/  LDL R96, [R1+0x7c] ;  /* 0x00007c0001607983 */ /* 0x001ea80000100800 */
[----:B-1----:R-:W3:Y:S04]  /*58a0*/  LDL R95, [R1+0x78] ;  /* 0x00007800015f7983 */ /* 0x002ee80000100800 */
[----:B----4-:R-:W4:Y:S04]  /*58b0*/  LDL R94, [R1+0x74] ;  /* 0x00007400015e7983 */ /* 0x010f280000100800 */
[----:B------:R-:W4:Y:S04]  /*58c0*/  LDL R93, [R1+0x70] ;  /* 0x00007000015d7983 */ /* 0x000f280000100800 */
[----:B------:R-:W4:Y:S04]  /*58d0*/  LDL R87, [R1+0x58] ;  /* 0x0000580001577983 */ /* 0x000f280000100800 */
[----:B------:R-:W4:Y:S04]  /*58e0*/  LDL R85, [R1+0x54] ;  /* 0x0000540001557983 */ /* 0x000f280000100800 */
[----:B------:R-:W4:Y:S04]  /*58f0*/  LDL R82, [R1+0x4c] ;  /* 0x00004c0001527983 */ /* 0x000f280000100800 */
[----:B------:R-:W4:Y:S01]  /*5900*/  LDL R80, [R1+0x44] ;  /* 0x0000440001507983 */ /* 0x000f220000100800 */
[----:B------:R-:W-:Y:S01]  /*5910*/  MOV R41, RZ ;  /* 0x000000ff00297202 */ /* 0x000fe20000000f00 */
[----:B------:R-:W-:Y:S01]  /*5920*/  ULEA UR29, UR10, 0xffffff00, 0x8 ;  /* 0xffffff000a1d7891 */ /* 0x000fe2000f8e40ff */
[----:B-----5:R-:W-:-:S03]  /*5930*/  @!P1 PRMT R41, R84, 0x5410, RZ ;  /* 0x0000541054299816 */ /* 0x020fc600000000ff */
[----:B------:R-:W-:Y:S01]  /*5940*/  ULOP3.LUT UR29, UR29, 0x100, URZ, 0xc0, !UPT ;  /* 0x000001001d1d7892 */ /* 0x000fe2000f8ec0ff */
[----:B------:R-:W-:Y:S02]  /*5950*/  @!P5 PRMT R41, R41, 0x5410, R86 ;  /* 0x000054102929d816 */ /* 0x000fe40000000056 */
[C---:B------:R-:W-:Y:S01]  /*5960*/  ISETP.NE.AND P0, PT, R79.reuse, 0x7f, PT ;  /* 0x0000007f4f00780c */ /* 0x040fe20003f05270 */
[----:B------:R-:W-:Y:S01]  /*5970*/  UIADD3 UR30, UPT, UPT, UR29, UR8, URZ ;  /* 0x000000081d1e7290 */ /* 0x000fe2000fffe0ff */
[C---:B------:R-:W-:Y:S02]  /*5980*/  ISETP.NE.AND P1, PT, R79.reuse, RZ, PT ;  /* 0x000000ff4f00720c */ /* 0x040fe40003f25270 */
[----:B------:R-:W-:Y:S02]  /*5990*/  IADD3 R99, PT, PT, R79, 0x200, RZ ;  /* 0x000002004f637810 */ /* 0x000fe40007ffe0ff */
[----:B------:R-:W-:Y:S02]  /*59a0*/  PRMT R79, R41, 0x7632, R79 ;  /* 0x00007632294f7816 */ /* 0x000fe4000000004f */
[----:B------:R-:W-:Y:S01]  /*59b0*/  SEL R42, R99, UR30, P1 ;  /* 0x0000001e632a7c07 */ /* 0x000fe20008800000 */
[----:B------:R-:W0:Y:S01]  /*59c0*/  S2UR UR36, SR_CgaCtaId ;  /* 0x00000000002479c3 */ /* 0x000e220000008800 */
[C---:B------:R-:W-:Y:S01]  /*59d0*/  FMUL.FTZ R150, R40.reuse, R60 ;  /* 0x0000003c28967220 */ /* 0x040fe20000410000 */
[C---:B------:R-:W-:Y:S01]  /*59e0*/  FMUL.FTZ R117, R40.reuse, R59 ;  /* 0x0000003b28757220 */ /* 0x040fe20000410000 */
[C---:B------:R-:W-:Y:S01]  /*59f0*/  FMUL.FTZ R116, R40.reuse, R58 ;  /* 0x0000003a28747220 */ /* 0x040fe20000410000 */
[----:B------:R-:W-:-:S03]  /*5a00*/  FMUL.FTZ R115, R40, R57 ;  /* 0x0000003928737220 */ /* 0x000fc60000410000 */
[----:B------:R-:W1:Y:S01]  /*5a10*/  MUFU.EX2 R150, R150 ;  /* 0x0000009600967308 */ /* 0x000e620000000800 */
        /* <DEDUP_REMOVED lines=12> */
[----:B------:R-:W-:Y:S01]  /*5ae0*/  UMOV UR32, 0x400 ;  /* 0x0000040000207882 */ /* 0x000fe20000000000 */
[----:B------:R-:W1:Y:S01]  /*5af0*/  MUFU.EX2 R117, R117 ;  /* 0x0000007500757308 */ /* 0x000e620000000800 */
[----:B0-----:R-:W-:Y:S01]  /*5b00*/  ULEA UR29, UR36, UR32, 0x18 ;  /* 0x00000020241d7291 */ /* 0x001fe2000f8ec0ff */
[----:B------:R-:W-:Y:S04]  /*5b10*/  STS.U16 [R100+0x380], R41 ;  /* 0x0003802964007388 */ /* 0x000fe80000000400 */
[----:B------:R-:W-:Y:S01]  /*5b20*/  STS.U16 [R98+0x3c0], R79 ;  /* 0x0003c04f62007388 */ /* 0x000fe20000000400 */
[----:B------:R-:W-:-:S03]  /*5b30*/  NOP ;  /* 0x0000000000007918 */ /* 0x000fc60000000000 */
[----:B------:R-:W0:Y:S04]  /*5b40*/  LDS.U16 R102, [R97] ;  /* 0x0000000061667984 */ /* 0x000e280000000400 */
[----:B------:R-:W5:Y:S01]  /*5b50*/  LDS.U16 R97, [R92+0xa] ;  /* 0x00000a005c617984 */ /* 0x000f620000000400 */
        /* <DEDUP_REMOVED lines=17> */
[----:B0-----:R-:W-:-:S02]  /*5c70*/  HADD2.F32 R102, -RZ, R102.H0_H0 ;  /* 0x20000066ff667230 */ /* 0x001fc40000004100 */
[----:B-----5:R-:W-:Y:S01]  /*5c80*/  HADD2.F32 R97, -RZ, R97.H0_H0 ;  /* 0x20000061ff617230 */ /* 0x020fe20000004100 */
[----:B--2---:R-:W0:Y:S04]  /*5c90*/  LDS.U16 R101, [R96+0x2] ;  /* 0x0000020060657984 */ /* 0x004e280000000400 */
[----:B---3--:R-:W2:Y:S04]  /*5ca0*/  LDS.U16 R100, [R95+0x4] ;  /* 0x000004005f647984 */ /* 0x008ea80000000400 */
        /* <DEDUP_REMOVED lines=27> */
[----:B------:R-:W-:Y:S06]  /*5e60*/  BAR.SYNC.DEFER_BLOCKING 0x0 ;  /* 0x0000000000007b1d */ /* 0x000fec0000010000 */
[----:B-1----:R-:W-:Y:S05]  /*5e70*/  @P0 BRA `(.L_x_544) ;  /* 0x0000000000240947 */ /* 0x002fea0003800000 */
[----:B------:R-:W-:Y:S01]  /*5e80*/  UISETP.NE.AND UP0, UPT, UR10, UR50, UPT ;  /* 0x000000320a00728c */ /* 0x000fe2000bf05270 */
[----:B------:R-:W-:-:S08]  /*5e90*/  HFMA2 R40, -RZ, RZ, 1.875, 0 ;  /* 0x3f800000ff287431 */ /* 0x000fd000000001ff */
[----:B------:R-:W-:Y:S05]  /*5ea0*/  BRA.U !UP0, `(.L_x_545) ;  /* 0x0000000108247547 */ /* 0x000fea000b800000 */
[----:B------:R-:W-:-:S04]  /*5eb0*/  USHF.L.U32 UR30, UR10, 0x8, URZ ;  /* 0x000000080a1e7899 */ /* 0x000fc800080006ff */
[----:B------:R-:W-:-:S04]  /*5ec0*/  ULOP3.LUT UR30, UR30, 0x100, URZ, 0xc0, !UPT ;  /* 0x000001001e1e7892 */ /* 0x000fc8000f8ec0ff */
[----:B------:R-:W-:-:S04]  /*5ed0*/  UIADD3 UR30, UPT, UPT, UR30, UR8, URZ ;  /* 0x000000081e1e7290 */ /* 0x000fc8000fffe0ff */
[----:B------:R-:W-:-:S09]  /*5ee0*/  ULEA UR30, UR30, UR29, 0x2 ;  /* 0x0000001d1e1e7291 */ /* 0x000fd2000f8e10ff */
[----:B------:R-:W1:Y:S01]  /*5ef0*/  LDS R40, [UR30+0x3be0] ;  /* 0x003be01eff287984 */ /* 0x000e620008000800 */
[----:B------:R-:W-:Y:S05]  /*5f00*/  BRA `(.L_x_545) ;  /* 0x00000000000c7947 */ /* 0x000fea0003800000 */
.L_x_544:
[----:B------:R-:W0:Y:S02]  /*5f10*/  S2R R40, SR_TID.X ;  /* 0x0000000000287919 */ /* 0x000e240000002100 */
[----:B0-----:R-:W-:-:S06]  /*5f20*/  LEA R40, R40, UR29, 0x2 ;  /* 0x0000001d28287c11 */ /* 0x001fcc000f8e10ff */
[----:B------:R-:W0:Y:S02]  /*5f30*/  LDS R40, [R40+0x43e4] ;  /* 0x0043e40028287984 */ /* 0x000e240000000800 */
.L_x_545:
[----:B------:R-:W-:Y:S05]  /*5f40*/  BSYNC.RECONVERGENT B0 ;  /* 0x0000000000007941 */ /* 0x000fea0003800200 */
.L_x_543:
[----:B------:R-:W2:Y:S01]  /*5f50*/  @P2 LDC R80, c[0x0][0x38c] ;  /* 0x0000e300ff502b82 */ /* 0x000ea20000000800 */
[----:B------:R-:W-:Y:S02]  /*5f60*/  MOV R42, UR10 ;  /* 0x0000000a002a7c02 */ /* 0x000fe40008000f00 */
[----:B------:R-:W-:Y:S02]  /*5f70*/  MOV R81, 0x8 ;  /* 0x0000000800517802 */ /* 0x000fe40000000f00 */
[----:B------:R-:W-:Y:S01]  /*5f80*/  MOV R43, RZ ;  /* 0x000000ff002b7202 */ /* 0x000fe20000000f00 */
[----:B------:R-:W-:Y:S02]  /*5f90*/  @P2 VIADD R42, R42, 0xfffffffe ;  /* 0xfffffffe2a2a2836 */ /* 0x000fe40000000000 */
[----:B------:R-:W-:Y:S01]  /*5fa0*/  FMUL.FTZ R134, R46, R60 ;  /* 0x0000003c2e867220 */ /* 0x000fe20000410000 */
[----:B------:R-:W-:Y:S01]  /*5fb0*/  FMUL.FTZ R133, R44, R59 ;  /* 0x0000003b2c857220 */ /* 0x000fe20000410000 */
[----:B------:R-:W-:Y:S01]  /*5fc0*/  FMUL.FTZ R132, R39, R58 ;  /* 0x0000003a27847220 */ /* 0x000fe20000410000 */
[----:B--2---:R-:W-:-:S02]  /*5fd0*/  @P2 IMAD R80, R42, R80, UR8 ;  /* 0x000000082a502e24 */ /* 0x004fc4000f8e0250 */
[----:B------:R-:W-:Y:S02]  /*5fe0*/  HFMA2 R42, -RZ, RZ, 1.875, 0 ;  /* 0x3f800000ff2a7431 */ /* 0x000fe400000001ff */
[----:B------:R-:W-:-:S04]  /*5ff0*/  @P2 IMAD.WIDE R80, R80, R81, UR4 ;  /* 0x0000000450502e25 */ /* 0x000fc8000f8e0251 */
[----:B------:R-:W-:Y:S01]  /*6000*/  FMUL.FTZ R131, R38, R57 ;  /* 0x0000003926837220 */ /* 0x000fe20000410000 */
        /* <DEDUP_REMOVED lines=97> */
.L_x_605:
[----:B------:R-:W-:Y:S01]  /*6620*/  ISETP.GE.AND P3, PT, R141, 0x10, PT ;  /* 0x000000108d00780c */ /* 0x000fe20003f66270 */
[----:B---3--:R-:W-:Y:S01]  /*6630*/  FFMA.FTZ R86, R136, R86, R138 ;  /* 0x0000005688567223 */ /* 0x008fe2000001008a */
[----:B------:R-:W-:-:S11]  /*6640*/  UMOV UR30, 0xffffffff ;  /* 0xffffffff001e7882 */ /* 0x000fd60000000000 */
[----:B0-2---:R-:W-:Y:S01]  /*6650*/  @P3 FMUL.FTZ R136, R136, R137 ;  /* 0x0000008988883220 */ /* 0x005fe20000410000 */
[----:B------:R-:W-:Y:S01]  /*6660*/  FSEL R137, R138, R86, !P3 ;  /* 0x000000568a897208 */ /* 0x000fe20005800000 */
[----:B------:R-:W-:Y:S06]  /*6670*/  BRA.DIV UR30, `(.L_x_548) ;  /* 0x0000005a1e247947 */ /* 0x000fec000b800000 */
.L_x_608:
[----:B------:R-:W-:-:S03]  /*6680*/  UMOV UR30, 0xffffffff ;  /* 0xffffffff001e7882 */ /* 0x000fc60000000000 */
[----:B------:R-:W-:Y:S05]  /*6690*/  BRA.DIV UR30, `(.L_x_549) ;  /* 0x0000005a1e447947 */ /* 0x000fea000b800000 */
.L_x_611:
[----:B------:R-:W-:-:S03]  /*66a0*/  UMOV UR30, 0xffffffff ;  /* 0xffffffff001e7882 */ /* 0x000fc60000000000 */
[----:B------:R-:W-:Y:S05]  /*66b0*/  BRA.DIV UR30, `(.L_x_550) ;  /* 0x0000005a1e647947 */ /* 0x000fea000b800000 */
[----:B------:R-:W0:Y:S04]  /*66c0*/  SHFL.UP PT, R136, R136, 0x1, RZ ;  /* 0x0420000088887989 */ /* 0x000e2800000e00ff */
[----:B------:R-:W2:Y:S04]  /*66d0*/  SHFL.UP PT, R137, R137, 0x1, RZ ;  /* 0x0420000089897989 */ /* 0x000ea800000e00ff */
[----:B-----5:R-:W3:Y:S04]  /*66e0*/  SHFL.IDX PT, R42, R42, RZ, 0x1f ;  /* 0x00001fff2a2a7589 */ /* 0x020ee800000e0000 */
[----:B------:R-:W4:Y:S02]  /*66f0*/  SHFL.IDX PT, R43, R43, RZ, 0x1f ;  /* 0x00001fff2b2b7589 */ /* 0x000f2400000e0000 */
.L_x_617:
        /* <DEDUP_REMOVED lines=12> */
.L_x_546:
        /* <DEDUP_REMOVED lines=43> */
[C---:B------:R-:W-:Y:S01]  /*6a70*/  FMUL.FTZ R80, R111.reuse, R80 ;  /* 0x000000506f507220 */ /* 0x040fe20000410000 */
        /* <DEDUP_REMOVED lines=72> */
[----:B------:R-:W-:Y:S02]  /*6f00*/  @P1 MOV R163, R86 ;  /* 0x0000005600a31202 */ /* 0x000fe40000000f00 */
[----:B------:R-:W-:-:S03]  /*6f10*/  @P1 MOV R162, R151 ;  /* 0x0000009700a21202 */ /* 0x000fc60000000f00 */
[----:B------:R-:W0:Y:S01]  /*6f20*/  SHFL.DOWN PT, R86, R163, 0x2, 0x1f ;  /* 0x08401f00a3567f89 */ /* 0x000e2200000e0000 */
[----:B------:R-:W-:-:S03]  /*6f30*/  ISETP.GT.U32.AND P1, PT, R156, 0x1d, PT ;  /* 0x0000001d9c00780c */ /* 0x000fc60003f24070 */
[----:B------:R-:W1:Y:S10]  /*6f40*/  SHFL.DOWN PT, R151, R162, 0x2, 0x1f ;  /* 0x08401f00a2977f89 */ /* 0x000e7400000e0000 */
[C---:B0-----:R-:W-:Y:S01]  /*6f50*/  @!P1 FFMA.FTZ R86, R162.reuse, R86, R163 ;  /* 0x00000056a2569223 */ /* 0x041fe200000100a3 */
[----:B-1----:R-:W-:-:S04]  /*6f60*/  @!P1 FMUL.FTZ R151, R162, R151 ;  /* 0x00000097a2979220 */ /* 0x002fc80000410000 */
[----:B------:R-:W-:Y:S02]  /*6f70*/  @!P1 MOV R163, R86 ;  /* 0x0000005600a39202 */ /* 0x000fe40000000f00 */
[----:B------:R-:W-:-:S03]  /*6f80*/  @!P1 MOV R162, R151 ;  /* 0x0000009700a29202 */ /* 0x000fc60000000f00 */
[----:B------:R-:W0:Y:S04]  /*6f90*/  SHFL.DOWN PT, R86, R163, 0x4, 0x1f ;  /* 0x08801f00a3567f89 */ /* 0x000e2800000e0000 */
[----:B------:R-:W1:Y:S01]  /*6fa0*/  SHFL.DOWN PT, R151, R162, 0x4, 0x1f ;  /* 0x08801f00a2977f89 */ /* 0x000e6200000e0000 */
        /* <DEDUP_REMOVED lines=24> */
.L_x_634:
        /* <DEDUP_REMOVED lines=14> */
.L_x_551:
        /* <DEDUP_REMOVED lines=34> */
[C---:B------:R-:W-:Y:S01]  /*7430*/  SHF.L.U32 R85, R79.reuse, 0x4, RZ ;  /* 0x000000044f557819 */ /* 0x040fe200000006ff */
[----:B------:R-:W-:Y:S01]  /*7440*/  FFMA.FTZ R97, R16, R97, R98 ;  /* 0x0000006110617223 */ /* 0x000fe20000010062 */
[----:B------:R-:W-:Y:S01]  /*7450*/  @!UP0 ULEA UR30, UR8, UR29, 0x3 ;  /* 0x0000001d081e8291 */ /* 0x000fe2000f8e18ff */
[----:B------:R-:W-:Y:S01]  /*7460*/  LOP3.LUT R80, R79, UR52, RZ, 0xfc, !PT ;  /* 0x000000344f507c12 */ /* 0x000fe2000f8efcff */
[----:B------:R-:W-:Y:S01]  /*7470*/  FMUL.FTZ R81, R133, UR36 ;  /* 0x0000002485517c20 */ /* 0x000fe20008410000 */
[----:B------:R-:W-:Y:S01]  /*7480*/  FFMA.FTZ R96, R14, R96, R97 ;  /* 0x000000600e607223 */ /* 0x000fe20000010061 */
[----:B------:R-:W-:Y:S01]  /*7490*/  FFMA.FTZ R133, R44, -R59, R133 ;  /* 0x8000003b2c857223 */ /* 0x000fe20000010085 */
[----:B------:R-:W-:Y:S01]  /*74a0*/  FFMA.FTZ R89, R34, -R50, R128 ;  /* 0x8000003222597223 */ /* 0x000fe20000010080 */
        /* <DEDUP_REMOVED lines=17> */
[----:B------:R-:W-:Y:S01]  /*75c0*/  FFMA.FTZ R132, R39, -R58, R132 ;  /* 0x8000003a27847223 */ /* 0x000fe20000010084 */
        /* <DEDUP_REMOVED lines=15> */
[----:B------:R-:W-:-:S02]  /*76c0*/  FFMA.FTZ R150, R46, -R60, R150 ;  /* 0x8000003c2e967223 */ /* 0x000fc40000010096 */
[----:B------:R0:W-:Y:S01]  /*76d0*/  STS [R42+0x1090], R41 ;  /* 0x001090292a007388 */ /* 0x0001e20000000800 */
[----:B------:R-:W-:Y:S01]  /*76e0*/  FFMA.FTZ R110, R110, R109, R141 ;  /* 0x0000006d6e6e7223 */ /* 0x000fe2000001008d */
[----:B------:R-:W-:-:S03]  /*76f0*/  LEA R40, R40, UR29, 0x2 ;  /* 0x0000001d28287c11 */ /* 0x000fc6000f8e10ff */
[----:B------:R-:W-:Y:S01]  /*7700*/  FFMA.FTZ R111, R111, R110, R140 ;  /* 0x0000006e6f6f7223 */ /* 0x000fe2000001008c */
[----:B------:R-:W-:Y:S01]  /*7710*/  FMUL.FTZ R92, R110, R45 ;  /* 0x0000002d6e5c7220 */ /* 0x000fe20000410000 */
[----:B------:R1:W-:Y:S02]  /*7720*/  STS [R40+0x1098], R43 ;  /* 0x0010982b28007388 */ /* 0x0003e40000000800 */
[----:B------:R-:W-:Y:S01]  /*7730*/  FMUL.FTZ R90, R111, R50 ;  /* 0x000000326f5a7220 */ /* 0x000fe20000410000 */
        /* <DEDUP_REMOVED lines=9> */
[----:B------:R-:W-:Y:S01]  /*77d0*/  FFMA.FTZ R131, R38, -R57, R131 ;  /* 0x8000003926837223 */ /* 0x000fe20000010083 */
[----:B------:R1:W-:Y:S01]  /*77e0*/  STS [R40+0x109c], R41 ;  /* 0x00109c2928007388 */ /* 0x0003e20000000800 */
[----:B------:R-:W-:Y:S01]  /*77f0*/  FMUL.FTZ R43, R16, R43 ;  /* 0x0000002b102b7220 */ /* 0x000fe20000410000 */
[----:B------:R-:W-:Y:S01]  /*7800*/  FFMA.FTZ R115, R115, R114, R136 ;  /* 0x0000007273737223 */ /* 0x000fe20000010088 */
[----:B0-----:R-:W-:Y:S01]  /*7810*/  FMUL.FTZ R81, R121, UR36 ;  /* 0x0000002479517c20 */ /* 0x001fe20008410000 */
[----:B------:R0:W-:Y:S01]  /*7820*/  STS [R40+0x10a0], R42 ;  /* 0x0010a02a28007388 */ /* 0x0001e20000000800 */
[----:B------:R-:W-:Y:S01]  /*7830*/  FMUL.FTZ R87, R114, R57 ;  /* 0x0000003972577220 */ /* 0x000fe20000410000 */
[----:B------:R-:W-:Y:S01]  /*7840*/  FFMA.FTZ R116, R116, R115, R135 ;  /* 0x0000007374747223 */ /* 0x000fe20000010087 */
[----:B------:R-:W-:Y:S01]  /*7850*/  FMUL.FTZ R86, R115, R58 ;  /* 0x0000003a73567220 */ /* 0x000fe20000410000 */
[----:B------:R0:W-:Y:S01]  /*7860*/  STS [R40+0x10a4], R43 ;  /* 0x0010a42b28007388 */ /* 0x0001e20000000800 */
[----:B------:R-:W-:Y:S01]  /*7870*/  FFMA.FTZ R130, R37, -R56, R130 ;  /* 0x8000003825827223 */ /* 0x000fe20000010082 */
[----:B-1----:R-:W-:Y:S01]  /*7880*/  FMUL.FTZ R41, R128, UR36 ;  /* 0x0000002480297c20 */ /* 0x002fe20008410000 */
[----:B------:R-:W-:Y:S01]  /*7890*/  FFMA.FTZ R117, R117, R116, R134 ;  /* 0x0000007475757223 */ /* 0x000fe20000010086 */
[----:B------:R-:W-:Y:S01]  /*78a0*/  FMUL.FTZ R83, R116, R59 ;  /* 0x0000003b74537220 */ /* 0x000fe20000410000 */
[----:B------:R-:W-:Y:S01]  /*78b0*/  FFMA.FTZ R129, R35, -R55, R129 ;  /* 0x8000003723817223 */ /* 0x000fe20000010081 */
        /* <DEDUP_REMOVED lines=39> */
[----:B------:R-:W-:Y:S01]  /*7b30*/  FFMA.FTZ R127, R33, -R45, R127 ;  /* 0x8000002d217f7223 */ /* 0x000fe2000001007f */
[-C--:B------:R-:W-:Y:S01]  /*7b40*/  FMUL.FTZ R91, R109, R36.reuse ;  /* 0x000000246d5b7220 */ /* 0x080fe20000410000 */
[----:B------:R-:W-:Y:S01]  /*7b50*/  FMUL.FTZ R93, R111, UR37 ;  /* 0x000000256f5d7c20 */ /* 0x000fe20008410000 */
[----:B------:R-:W-:Y:S01]  /*7b60*/  FFMA.FTZ R126, R32, -R36, R126 ;  /* 0x80000024207e7223 */ /* 0x000fe2000001007e */
[----:B------:R-:W-:Y:S01]  /*7b70*/  FFMA.FTZ R43, R92, R127, R43 ;  /* 0x0000007f5c2b7223 */ /* 0x000fe2000001002b */
[----:B------:R-:W-:Y:S01]  /*7b80*/  FMUL.FTZ R92, R108, R31 ;  /* 0x0000001f6c5c7220 */ /* 0x000fe20000410000 */
[----:B----4-:R-:W-:Y:S01]  /*7b90*/  FADD.FTZ R155, R91, R155 ;  /* 0x0000009b5b9b7221 */ /* 0x010fe20000010000 */
[----:B------:R-:W-:Y:S01]  /*7ba0*/  FMUL.FTZ R89, R89, R93 ;  /* 0x0000005d59597220 */ /* 0x000fe20000410000 */
[----:B------:R-:W-:Y:S01]  /*7bb0*/  FMUL.FTZ R93, R107, R27 ;  /* 0x0000001b6b5d7220 */ /* 0x000fe20000410000 */
[----:B------:R-:W-:Y:S01]  /*7bc0*/  FFMA.FTZ R43, R91, R126, R43 ;  /* 0x0000007e5b2b7223 */ /* 0x000fe2000001002b */
[----:B------:R-:W-:Y:S01]  /*7bd0*/  FFMA.FTZ R125, R30, -R31, R125 ;  /* 0x8000001f1e7d7223 */ /* 0x000fe2000001007d */
[----:B------:R-:W-:Y:S01]  /*7be0*/  STL [R1+0x20], R155 ;  /* 0x0000209b01007387 */ /* 0x000fe20000100800 */
[----:B------:R-:W-:Y:S01]  /*7bf0*/  FFMA.FTZ R124, R29, -R27, R124 ;  /* 0x8000001b1d7c7223 */ /* 0x000fe2000001007c */
[----:B------:R-:W-:Y:S01]  /*7c00*/  FMUL.FTZ R94, R107, UR37 ;  /* 0x000000256b5e7c20 */ /* 0x000fe20008410000 */
[----:B------:R-:W-:Y:S01]  /*7c10*/  FMUL.FTZ R96, R105, R21 ;  /* 0x0000001569607220 */ /* 0x000fe20000410000 */
[----:B------:R0:W-:Y:S01]  /*7c20*/  STS [R40+0x10c4], R41 ;  /* 0x0010c42928007388 */ /* 0x0001e20000000800 */
[----:B-----5:R-:W-:-:S05]  /*7c30*/  FADD.FTZ R153, R92, R153 ;  /* 0x000000995c997221 */ /* 0x020fca0000010000 */
[----:B------:R-:W-:Y:S01]  /*7c40*/  STL [R1+0x1c], R153 ;  /* 0x00001c9901007387 */ /* 0x000fe20000100800 */
[----:B------:R-:W-:Y:S01]  /*7c50*/  FADD.FTZ R152, R42, R152 ;  /* 0x000000982a987221 */ /* 0x000fe20000010000 */
[----:B------:R-:W-:Y:S02]  /*7c60*/  FADD.FTZ R151, R93, R151 ;  /* 0x000000975d977221 */ /* 0x000fe40000010000 */
[----:B------:R-:W3:Y:S01]  /*7c70*/  LDL.LU R98, [R1+0xc] ;  /* 0x00000c0001627983 */ /* 0x000ee20000300800 */
[----:B------:R-:W-:Y:S01]  /*7c80*/  FFMA.FTZ R43, R92, R125, R43 ;  /* 0x0000007d5c2b7223 */ /* 0x000fe2000001002b */
[----:B------:R-:W-:Y:S01]  /*7c90*/  FMUL.FTZ R92, R124, R94 ;  /* 0x0000005e7c5c7220 */ /* 0x000fe20000410000 */
[----:B------:R-:W-:Y:S01]  /*7ca0*/  FMUL.FTZ R94, R106, R23 ;  /* 0x000000176a5e7220 */ /* 0x000fe20000410000 */
[----:B------:R-:W-:Y:S01]  /*7cb0*/  STL [R1+0x2c], R152 ;  /* 0x00002c9801007387 */ /* 0x000fe20000100800 */
[----:B0-----:R-:W-:-:S03]  /*7cc0*/  FMUL.FTZ R41, R120, UR36 ;  /* 0x0000002478297c20 */ /* 0x001fc60008410000 */
[----:B------:R-:W-:Y:S01]  /*7cd0*/  STL [R1+0x18], R151 ;  /* 0x0000189701007387 */ /* 0x000fe20000100800 */
[----:B------:R-:W-:-:S03]  /*7ce0*/  FMUL.FTZ R41, R4, R41 ;  /* 0x0000002904297220 */ /* 0x000fc60000410000 */
        /* <DEDUP_REMOVED lines=10> */
[----:B------:R-:W-:Y:S01]  /*7d90*/  MOV R42, R79 ;  /* 0x0000004f002a7202 */ /* 0x000fe20000000f00 */
[----:B------:R-:W-:Y:S02]  /*7da0*/  IMAD.MOV.U32 R43, RZ, RZ, RZ ;  /* 0x000000ffff2b7224 */ /* 0x000fe400078e00ff */
[----:B------:R-:W-:Y:S02]  /*7db0*/  FFMA.FTZ R123, R28, -R23, R123 ;  /* 0x800000171c7b7223 */ /* 0x000fe4000001007b */
[----:B0-----:R-:W-:-:S04]  /*7dc0*/  IMAD.WIDE.U32 R42, R40, UR30, R42 ;  /* 0x0000001e282a7c25 */ /* 0x001fc8000f8e002a */
[----:B------:R-:W-:Y:S01]  /*7dd0*/  FFMA.FTZ R40, R94, R123, R124 ;  /* 0x0000007b5e287223 */ /* 0x000fe2000001007c */
[----:B------:R-:W-:Y:S01]  /*7de0*/  FMUL.FTZ R94, R105, UR37 ;  /* 0x00000025695e7c20 */ /* 0x000fe20008410000 */
[----:B------:R-:W-:Y:S02]  /*7df0*/  IMAD R43, R41, UR30, R43 ;  /* 0x0000001e292b7c24 */ /* 0x000fe4000f8e022b */
[----:B------:R-:W-:Y:S01]  /*7e00*/  FFMA.FTZ R41, R26, -R21, R122 ;  /* 0x800000151a297223 */ /* 0x000fe2000001007a */
[----:B------:R-:W-:-:S03]  /*7e10*/  IADD3 R97, PT, PT, R79, 0x80, RZ ;  /* 0x000000804f617810 */ /* 0x000fc60007ffe0ff */
[----:B------:R-:W-:Y:S01]  /*7e20*/  FMUL.FTZ R94, R41, R94 ;  /* 0x0000005e295e7220 */ /* 0x000fe20000410000 */
[----:B------:R-:W-:Y:S01]  /*7e30*/  FFMA.FTZ R41, R96, R41, R40 ;  /* 0x0000002960297223 */ /* 0x000fe20000010028 */
[----:B------:R-:W-:-:S04]  /*7e40*/  LEA.HI R40, R97, R79, RZ, 0x1b ;  /* 0x0000004f61287211 */ /* 0x000fc800078fd8ff */
[----:B------:R-:W-:Y:S01]  /*7e50*/  LEA R97, R40, UR29, 0x2 ;  /* 0x0000001d28617c11 */ /* 0x000fe2000f8e10ff */
[----:B------:R-:W-:Y:S01]  /*7e60*/  BAR.SYNC.DEFER_BLOCKING 0x0 ;  /* 0x0000000000007b1d */ /* 0x000fe20000010000 */
[----:B------:R-:W-:Y:S01]  /*7e70*/  USHF.R.S32.HI UR30, URZ, 0x1f, UR9 ;  /* 0x0000001fff1e7899 */ /* 0x000fe20008011409 */
[----:B------:R-:W-:-:S03]  /*7e80*/  MOV R95, UR44 ;  /* 0x0000002c005f7c02 */ /* 0x000fc60008000f00 */
[----:B------:R-:W-:Y:S02]  /*7e90*/  UIMAD UR30, UR30, UR44, URZ ;  /* 0x0000002c1e1e72a4 */ /* 0x000fe4000f8e02ff */
[----:B------:R-:W-:-:S04]  /*7ea0*/  IMAD.WIDE.U32 R42, R95, UR9, R42 ;  /* 0x000000095f2a7c25 */ /* 0x000fc8000f8e002a */
[-C--:B------:R-:W-:Y:S01]  /*7eb0*/  FFMA.FTZ R121, R25, -R18.reuse, R121 ;  /* 0x8000001219797223 */ /* 0x080fe20000010079 */
[----:B------:R-:W-:Y:S01]  /*7ec0*/  UIMAD UR30, UR9, UR45, UR30 ;  /* 0x0000002d091e72a4 */ /* 0x000fe2000f8e021e */
[----:B------:R-:W-:Y:S01]  /*7ed0*/  FMUL.FTZ R95, R104, R18 ;  /* 0x00000012685f7220 */ /* 0x000fe20000410000 */
[----:B------:R-:W-:Y:S01]  /*7ee0*/  IADD3 R40, P3, PT, R42, UR32, RZ ;  /* 0x000000202a287c10 */ /* 0x000fe2000ff7e0ff */
[----:B------:R-:W0:Y:S02]  /*7ef0*/  LDS R97, [R97+0x1290] ;  /* 0x0012900061617984 */ /* 0x000e240000000800 */
[C---:B---3--:R-:W-:Y:S01]  /*7f00*/  FADD.FTZ R98, R95.reuse, R98 ;  /* 0x000000625f627221 */ /* 0x048fe20000010000 */
[----:B------:R-:W-:Y:S01]  /*7f10*/  FFMA.FTZ R42, R95, R121, R41 ;  /* 0x000000795f2a7223 */ /* 0x000fe20000010029 */
[----:B------:R-:W-:Y:S02]  /*7f20*/  IADD3.X R41, PT, PT, R43, UR30, RZ, P3, !PT ;  /* 0x0000001e2b297c10 */ /* 0x000fe40009ffe4ff */
[----:B------:R-:W-:Y:S01]  /*7f30*/  MOV R95, UR46 ;  /* 0x0000002e005f7c02 */ /* 0x000fe20008000f00 */
[-C--:B------:R-:W-:Y:S01]  /*7f40*/  FMUL.FTZ R43, R103, R15.reuse ;  /* 0x0000000f672b7220 */ /* 0x080fe20000410000 */
[----:B------:R1:W-:Y:S01]  /*7f50*/  STL [R1+0xc], R98 ;  /* 0x00000c6201007387 */ /* 0x0003e20000100800 */
[----:B------:R-:W-:-:S02]  /*7f60*/  FFMA.FTZ R120, R24, -R15, R120 ;  /* 0x8000000f18787223 */ /* 0x000fc40000010078 */
[----:B------:R-:W-:Y:S01]  /*7f70*/  IMAD.WIDE.U32 R40, R95, UR8, R40 ;  /* 0x000000085f287c25 */ /* 0x000fe2000f8e0028 */
[----:B------:R-:W-:-:S03]  /*7f80*/  MOV R95, UR47 ;  /* 0x0000002f005f7c02 */ /* 0x000fc60008000f00 */
[----:B----4-:R-:W-:Y:S01]  /*7f90*/  FADD.FTZ R99, R43, R99 ;  /* 0x000000632b637221 */ /* 0x010fe20000010000 */
[----:B-1----:R-:W-:Y:S01]  /*7fa0*/  FMUL.FTZ R98, R103, UR37 ;  /* 0x0000002567627c20 */ /* 0x002fe20008410000 */
[----:B------:R-:W-:-:S03]  /*7fb0*/  IMAD R41, R95, UR8, R41 ;  /* 0x000000085f297c24 */ /* 0x000fc6000f8e0229 */
[----:B------:R1:W-:Y:S01]  /*7fc0*/  STL [R1+0x8], R99 ;  /* 0x0000086301007387 */ /* 0x0003e20000100800 */
[----:B------:R-:W-:Y:S01]  /*7fd0*/  FMUL.FTZ R98, R120, R98 ;  /* 0x0000006278627220 */ /* 0x000fe20000410000 */
[----:B------:R-:W-:Y:S01]  /*7fe0*/  FFMA.FTZ R120, R43, R120, R42 ;  /* 0x000000782b787223 */ /* 0x000fe2000001002a */
[----:B------:R-:W-:Y:S01]  /*7ff0*/  LEA R42, P3, R40, UR48, 0x2 ;  /* 0x00000030282a7c11 */ /* 0x000fe2000f8610ff */
[CC--:B------:R-:W-:Y:S01]  /*8000*/  FMUL.FTZ R95, R149.reuse, R11.reuse ;  /* 0x0000000b955f7220 */ /* 0x0c0fe20000410000 */
[----:B------:R-:W-:Y:S01]  /*8010*/  FFMA.FTZ R119, R12, -R11, R119 ;  /* 0x8000000b0c777223 */ /* 0x000fe20000010077 */
[----:B------:R-:W-:Y:S01]  /*8020*/  FMUL.FTZ R118, R149, UR37 ;  /* 0x0000002595767c20 */ /* 0x000fe20008410000 */
[----:B-1----:R-:W-:Y:S02]  /*8030*/  IADD3 R99, PT, PT, R79, 0x100, RZ ;  /* 0x000001004f637810 */ /* 0x002fe40007ffe0ff */
        /* <DEDUP_REMOVED lines=31> */
.L_x_554:
[----:B------:R-:W-:Y:S05]  /*8230*/  BSYNC.RECONVERGENT B0 ;  /* 0x0000000000007941 */ /* 0x000fea0003800200 */
.L_x_553:
[----:B------:R-:W-:Y:S04]  /*8240*/  BSSY.RECONVERGENT B0, `(.L_x_555) ;  /* 0x0000003000007945 */ /* 0x000fe80003800200 */
[----:B------:R-:W-:Y:S05]  /*8250*/  @!P3 BRA `(.L_x_556) ;  /* 0x000000000004b947 */ /* 0x000fea0003800000 */
[----:B------:R1:W-:Y:S02]  /*8260*/  REDG.E.ADD.F32.FTZ.RN.STRONG.GPU desc[UR34][R42.64+0x200], R97 ;  /* 0x000200612a0079a6 */ /* 0x0003e4000c12f322 */
.L_x_556:
[----:B------:R-:W-:Y:S05]  /*8270*/  BSYNC.RECONVERGENT B0 ;  /* 0x0000000000007941 */ /* 0x000fea0003800200 */
.L_x_555:
[----:B------:R-:W2:Y:S01]  /*8280*/  LDS R119, [R119+0x1490] ;  /* 0x0014900077777984 */ /* 0x000ea20000000800 */
[----:B------:R-:W-:Y:S01]  /*8290*/  BSSY.RECONVERGENT B0, `(.L_x_557) ;  /* 0x0000004000007945 */ /* 0x000fe20003800200 */
[----:B-1----:R-:W-:-:S03]  /*82a0*/  IADD3 R97, PT, PT, R79, 0x180, RZ ;  /* 0x000001804f617810 */ /* 0x002fc60007ffe0ff */
[----:B------:R-:W-:Y:S05]  /*82b0*/  @!P4 BRA `(.L_x_558) ;  /* 0x000000000004c947 */ /* 0x000fea0003800000 */
[----:B--2---:R1:W-:Y:S02]  /*82c0*/  REDG.E.ADD.F32.FTZ.RN.STRONG.GPU desc[UR34][R42.64+0x400], R119 ;  /* 0x000400772a0079a6 */ /* 0x0043e4000c12f322 */
.L_x_558:
[----:B------:R-:W-:Y:S05]  /*82d0*/  BSYNC.RECONVERGENT B0 ;  /* 0x0000000000007941 */ /* 0x000fea0003800200 */
.L_x_557:
[-C--:B------:R-:W-:Y:S01]  /*82e0*/  LEA.HI R97, R97, R79.reuse, RZ, 0x1b ;  /* 0x0000004f61617211 */ /* 0x080fe200078fd8ff */
[----:B0-----:R-:W-:Y:S01]  /*82f0*/  VIADD R120, R79, 0x280 ;  /* 0x000002804f787836 */ /* 0x001fe20000000000 */
[C---:B------:R-:W-:Y:S01]  /*8300*/  ISETP.GE.AND P1, PT, R80.reuse, 0x181, PT ;  /* 0x000001815000780c */ /* 0x040fe20003f26270 */
[----:B------:R-:W-:Y:S01]  /*8310*/  BSSY.RECONVERGENT B0, `(.L_x_559) ;  /* 0x000000d000007945 */ /* 0x000fe20003800200 */
[----:B------:R-:W-:Y:S02]  /*8320*/  LEA R97, R97, UR29, 0x2 ;  /* 0x0000001d61617c11 */ /* 0x000fe4000f8e10ff */
[----:B-12---:R-:W-:Y:S02]  /*8330*/  IADD3 R119, PT, PT, R79, 0x200, RZ ;  /* 0x000002004f777810 */ /* 0x006fe40007ffe0ff */
[----:B------:R-:W-:Y:S02]  /*8340*/  ISETP.GE.AND P3, PT, R80, 0x201, PT ;  /* 0x000002015000780c */ /* 0x000fe40003f66270 */
[----:B------:R-:W0:Y:S01]  /*8350*/  LDS R97, [R97+0x1690] ;  /* 0x0016900061617984 */ /* 0x000e220000000800 */
[----:B------:R-:W-:-:S02]  /*8360*/  LEA.HI R119, R119, R79, RZ, 0x1b ;  /* 0x0000004f77777211 */ /* 0x000fc400078fd8ff */
[C---:B------:R-:W-:Y:S02]  /*8370*/  ISETP.GE.AND P4, PT, R80.reuse, 0x281, PT ;  /* 0x000002815000780c */ /* 0x040fe40003f86270 */
[----:B------:R-:W-:Y:S02]  /*8380*/  ISETP.GE.AND P5, PT, R80, 0x301, PT ;  /* 0x000003015000780c */ /* 0x000fe40003fa6270 */
[----:B------:R-:W-:Y:S02]  /*8390*/  LEA R119, R119, UR29, 0x2 ;  /* 0x0000001d77777c11 */ /* 0x000fe4000f8e10ff */
[----:B------:R-:W-:Y:S02]  /*83a0*/  LEA.HI R120, R120, R79, RZ, 0x1b ;  /* 0x0000004f78787211 */ /* 0x000fe400078fd8ff */
[----:B------:R-:W-:Y:S01]  /*83b0*/  IADD3 R121, PT, PT, R79, 0x300, RZ ;  /* 0x000003004f797810 */ /* 0x000fe20007ffe0ff */
[----:B------:R-:W-:Y:S06]  /*83c0*/  @!P1 BRA `(.L_x_560) ;  /* 0x0000000000049947 */ /* 0x000fec0003800000 */
[----:B0-----:R1:W-:Y:S02]  /*83d0*/  REDG.E.ADD.F32.FTZ.RN.STRONG.GPU desc[UR34][R42.64+0x600], R97 ;  /* 0x000600612a0079a6 */ /* 0x0013e4000c12f322 */
.L_x_560:
[----:B------:R-:W-:Y:S05]  /*83e0*/  BSYNC.RECONVERGENT B0 ;  /* 0x0000000000007941 */ /* 0x000fea0003800200 */
.L_x_559:
[----:B------:R-:W2:Y:S01]  /*83f0*/  LDS R119, [R119+0x1890] ;  /* 0x0018900077777984 */ /* 0x000ea20000000800 */
[----:B------:R-:W-:Y:S01]  /*8400*/  BSSY.RECONVERGENT B0, `(.L_x_561) ;  /* 0x0000005000007945 */ /* 0x000fe20003800200 */
[----:B01----:R-:W-:Y:S02]  /*8410*/  LEA.HI R97, R121, R79, RZ, 0x1b ;  /* 0x0000004f79617211 */ /* 0x003fe400078fd8ff */
[----:B------:R-:W-:Y:S01]  /*8420*/  LEA R120, R120, UR29, 0x2 ;  /* 0x0000001d78787c11 */ /* 0x000fe2000f8e10ff */
[----:B------:R-:W-:Y:S06]  /*8430*/  @!P3 BRA `(.L_x_562) ;  /* 0x000000000004b947 */ /* 0x000fec0003800000 */
[----:B--2---:R0:W-:Y:S02]  /*8440*/  REDG.E.ADD.F32.FTZ.RN.STRONG.GPU desc[UR34][R42.64+0x800], R119 ;  /* 0x000800772a0079a6 */ /* 0x0041e4000c12f322 */
.L_x_562:
[----:B------:R-:W-:Y:S05]  /*8450*/  BSYNC.RECONVERGENT B0 ;  /* 0x0000000000007941 */ /* 0x000fea0003800200 */
.L_x_561:
[----:B------:R-:W1:Y:S01]  /*8460*/  LDS R120, [R120+0x1a90] ;  /* 0x001a900078787984 */ /* 0x000e620000000800 */
[----:B------:R-:W-:Y:S01]  /*8470*/  BSSY.RECONVERGENT B0, `(.L_x_563) ;  /* 0x0000004000007945 */ /* 0x000fe20003800200 */
[----:B------:R-:W-:-:S03]  /*8480*/  LEA R97, R97, UR29, 0x2 ;  /* 0x0000001d61617c11 */ /* 0x000fc6000f8e10ff */
[----:B------:R-:W-:Y:S05]  /*8490*/  @!P4 BRA `(.L_x_564) ;  /* 0x000000000004c947 */ /* 0x000fea0003800000 */
[----:B-1----:R3:W-:Y:S02]  /*84a0*/  REDG.E.ADD.F32.FTZ.RN.STRONG.GPU desc[UR34][R42.64+0xa00], R120 ;  /* 0x000a00782a0079a6 */ /* 0x0027e4000c12f322 */
.L_x_564:
[----:B------:R-:W-:Y:S05]  /*84b0*/  BSYNC.RECONVERGENT B0 ;  /* 0x0000000000007941 */ /* 0x000fea0003800200 */
.L_x_563:
[----:B------:R-:W4:Y:S01]  /*84c0*/  LDS R97, [R97+0x1c90] ;  /* 0x001c900061617984 */ /* 0x000f220000000800 */
[----:B------:R-:W-:Y:S01]  /*84d0*/  BSSY.RECONVERGENT B0, `(.L_x_565) ;  /* 0x0000004000007945 */ /* 0x000fe20003800200 */
[----:B0-2---:R-:W-:-:S03]  /*84e0*/  IADD3 R119, PT, PT, R79, 0x380, RZ ;  /* 0x000003804f777810 */ /* 0x005fc60007ffe0ff */
[----:B------:R-:W-:Y:S05]  /*84f0*/  @!P5 BRA `(.L_x_566) ;  /* 0x000000000004d947 */ /* 0x000fea0003800000 */
[----:B----4-:R0:W-:Y:S02]  /*8500*/  REDG.E.ADD.F32.FTZ.RN.STRONG.GPU desc[UR34][R42.64+0xc00], R97 ;  /* 0x000c00612a0079a6 */ /* 0x0101e4000c12f322 */
.L_x_566:
[----:B------:R-:W-:Y:S05]  /*8510*/  BSYNC.RECONVERGENT B0 ;  /* 0x0000000000007941 */ /* 0x000fea0003800200 */
.L_x_565:
        /* <DEDUP_REMOVED lines=16> */
.L_x_568:
[----:B------:R-:W-:Y:S05]  /*8620*/  BSYNC.RECONVERGENT B0 ;  /* 0x0000000000007941 */ /* 0x000fea0003800200 */
.L_x_567:
[----:B------:R-:W2:Y:S01]  /*8630*/  LDS R119, [R119+0x2090] ;  /* 0x0020900077777984 */ /* 0x000ea20000000800 */
[----:B------:R-:W-:Y:S01]  /*8640*/  BSSY.RECONVERGENT B0, `(.L_x_569) ;  /* 0x0000005000007945 */ /* 0x000fe20003800200 */
[----:B01----:R-:W-:Y:S02]  /*8650*/  LEA.HI R97, R121, R79, RZ, 0x1b ;  /* 0x0000004f79617211 */ /* 0x003fe400078fd8ff */
[----:B------:R-:W-:Y:S01]  /*8660*/  LEA R120, R120, UR29, 0x2 ;  /* 0x0000001d78787c11 */ /* 0x000fe2000f8e10ff */
[----:B------:R-:W-:Y:S06]  /*8670*/  @!P3 BRA `(.L_x_570) ;  /* 0x000000000004b947 */ /* 0x000fec0003800000 */
[----:B--2---:R0:W-:Y:S02]  /*8680*/  REDG.E.ADD.F32.FTZ.RN.STRONG.GPU desc[UR34][R42.64+0x1000], R119 ;  /* 0x001000772a0079a6 */ /* 0x0041e4000c12f322 */
.L_x_570:
[----:B------:R-:W-:Y:S05]  /*8690*/  BSYNC.RECONVERGENT B0 ;  /* 0x0000000000007941 */ /* 0x000fea0003800200 */
.L_x_569:
[----:B------:R-:W1:Y:S01]  /*86a0*/  LDS R120, [R120+0x2290] ;  /* 0x0022900078787984 */ /* 0x000e620000000800 */
[----:B------:R-:W-:Y:S01]  /*86b0*/  BSSY.RECONVERGENT B0, `(.L_x_571) ;  /* 0x0000004000007945 */ /* 0x000fe20003800200 */
[----:B------:R-:W-:-:S03]  /*86c0*/  LEA R97, R97, UR29, 0x2 ;  /* 0x0000001d61617c11 */ /* 0x000fc6000f8e10ff */
[----:B------:R-:W-:Y:S05]  /*86d0*/  @!P4 BRA `(.L_x_572) ;  /* 0x000000000004c947 */ /* 0x000fea0003800000 */
[----:B-1----:R3:W-:Y:S02]  /*86e0*/  REDG.E.ADD.F32.FTZ.RN.STRONG.GPU desc[UR34][R42.64+0x1200], R120 ;  /* 0x001200782a0079a6 */ /* 0x0027e4000c12f322 */
.L_x_572:
[----:B------:R-:W-:Y:S05]  /*86f0*/  BSYNC.RECONVERGENT B0 ;  /* 0x0000000000007941 */ /* 0x000fea0003800200 */
.L_x_571:
[----:B------:R-:W4:Y:S01]  /*8700*/  LDS R97, [R97+0x2490] ;  /* 0x0024900061617984 */ /* 0x000f220000000800 */
[----:B------:R-:W-:Y:S01]  /*8710*/  BSSY.RECONVERGENT B0, `(.L_x_573) ;  /* 0x0000005000007945 */ /* 0x000fe20003800200 */
[C---:B0-2---:R-:W-:Y:S02]  /*8720*/  IADD3 R119, PT, PT, R79.reuse, 0x580, RZ ;  /* 0x000005804f777810 */ /* 0x045fe40007ffe0ff */
[----:B-1-3--:R-:W-:Y:S01]  /*8730*/  IADD3 R120, PT, PT, R79, 0x600, RZ ;  /* 0x000006004f787810 */ /* 0x00afe20007ffe0ff */
[----:B------:R-:W-:Y:S06]  /*8740*/  @!P5 BRA `(.L_x_574) ;  /* 0x000000000004d947 */ /* 0x000fec0003800000 */
[----:B----4-:R0:W-:Y:S02]  /*8750*/  REDG.E.ADD.F32.FTZ.RN.STRONG.GPU desc[UR34][R42.64+0x1400], R97 ;  /* 0x001400612a0079a6 */ /* 0x0101e4000c12f322 */
.L_x_574:
[----:B------:R-:W-:Y:S05]  /*8760*/  BSYNC.RECONVERGENT B0 ;  /* 0x0000000000007941 */ /* 0x000fea0003800200 */
.L_x_573:
        /* <DEDUP_REMOVED lines=16> */
.L_x_576:
[----:B------:R-:W-:Y:S05]  /*8870*/  BSYNC.RECONVERGENT B0 ;  /* 0x0000000000007941 */ /* 0x000fea0003800200 */
.L_x_575:
[----:B------:R-:W2:Y:S01]  /*8880*/  LDS R120, [R120+0x2890] ;  /* 0x0028900078787984 */ /* 0x000ea20000000800 */
[----:B------:R-:W-:Y:S01]  /*8890*/  BSSY.RECONVERGENT B0, `(.L_x_577) ;  /* 0x0000006000007945 */ /* 0x000fe20003800200 */
[----:B01----:R-:W-:Y:S02]  /*88a0*/  IADD3 R119, PT, PT, R79, 0x780, RZ ;  /* 0x000007804f777810 */ /* 0x003fe40007ffe0ff */
[----:B------:R-:W-:Y:S02]  /*88b0*/  LEA.HI R80, R121, R79, RZ, 0x1b ;  /* 0x0000004f79507211 */ /* 0x000fe400078fd8ff */
[----:B------:R-:W-:Y:S01]  /*88c0*/  LEA R97, R97, UR29, 0x2 ;  /* 0x0000001d61617c11 */ /* 0x000fe2000f8e10ff */
[----:B------:R-:W-:Y:S06]  /*88d0*/  @!P1 BRA `(.L_x_578) ;  /* 0x0000000000049947 */ /* 0x000fec0003800000 */
[----:B--2---:R0:W-:Y:S02]  /*88e0*/  REDG.E.ADD.F32.FTZ.RN.STRONG.GPU desc[UR34][R42.64+0x1800], R120 ;  /* 0x001800782a0079a6 */ /* 0x0041e4000c12f322 */
.L_x_578:
[----:B------:R-:W-:Y:S05]  /*88f0*/  BSYNC.RECONVERGENT B0 ;  /* 0x0000000000007941 */ /* 0x000fea0003800200 */
.L_x_577:
[----:B------:R-:W1:Y:S01]  /*8900*/  LDS R97, [R97+0x2a90] ;  /* 0x002a900061617984 */ /* 0x000e620000000800 */
[----:B------:R-:W-:Y:S01]  /*8910*/  BSSY.RECONVERGENT B0, `(.L_x_579) ;  /* 0x0000005000007945 */ /* 0x000fe20003800200 */
[----:B------:R-:W-:Y:S02]  /*8920*/  LEA.HI R119, R119, R79, RZ, 0x1b ;  /* 0x0000004f77777211 */ /* 0x000fe400078fd8ff */
[----:B------:R-:W-:Y:S01]  /*8930*/  LEA R80, R80, UR29, 0x2 ;  /* 0x0000001d50507c11 */ /* 0x000fe2000f8e10ff */
[----:B------:R-:W-:Y:S06]  /*8940*/  @!P3 BRA `(.L_x_580) ;  /* 0x000000000004b947 */ /* 0x000fec0003800000 */
[----:B-1----:R3:W-:Y:S02]  /*8950*/  REDG.E.ADD.F32.FTZ.RN.STRONG.GPU desc[UR34][R42.64+0x1a00], R97 ;  /* 0x001a00612a0079a6 */ /* 0x0027e4000c12f322 */
.L_x_580:
[----:B------:R-:W-:Y:S05]  /*8960*/  BSYNC.RECONVERGENT B0 ;  /* 0x0000000000007941 */ /* 0x000fea0003800200 */
.L_x_579:
[----:B------:R-:W4:Y:S01]  /*8970*/  LDS R80, [R80+0x2c90] ;  /* 0x002c900050507984 */ /* 0x000f220000000800 */
[----:B------:R-:W-:Y:S01]  /*8980*/  BSSY.RECONVERGENT B0, `(.L_x_581) ;  /* 0x0000004000007945 */ /* 0x000fe20003800200 */
[----:B------:R-:W-:-:S03]  /*8990*/  LEA R119, R119, UR29, 0x2 ;  /* 0x0000001d77777c11 */ /* 0x000fc6000f8e10ff */
[----:B------:R-:W-:Y:S05]  /*89a0*/  @!P4 BRA `(.L_x_582) ;  /* 0x000000000004c947 */ /* 0x000fea0003800000 */
[----:B----4-:R4:W-:Y:S02]  /*89b0*/  REDG.E.ADD.F32.FTZ.RN.STRONG.GPU desc[UR34][R42.64+0x1c00], R80 ;  /* 0x001c00502a0079a6 */ /* 0x0109e4000c12f322 */
.L_x_582:
[----:B------:R-:W-:Y:S05]  /*89c0*/  BSYNC.RECONVERGENT B0 ;  /* 0x0000000000007941 */ /* 0x000fea0003800200 */
.L_x_581:
[----:B------:R-:W0:Y:S01]  /*89d0*/  LDS R119, [R119+0x2e90] ;  /* 0x002e900077777984 */ /* 0x000e220000000800 */
[----:B------:R-:W-:Y:S04]  /*89e0*/  BSSY.RECONVERGENT B0, `(.L_x_583) ;  /* 0x0000003000007945 */ /* 0x000fe80003800200 */
[----:B------:R-:W-:Y:S05]  /*89f0*/  @!P5 BRA `(.L_x_584) ;  /* 0x000000000004d947 */ /* 0x000fea0003800000 */
[----:B0-----:R0:W-:Y:S02]  /*8a00*/  REDG.E.ADD.F32.FTZ.RN.STRONG.GPU desc[UR34][R42.64+0x1e00], R119 ;  /* 0x001e00772a0079a6 */ /* 0x0011e4000c12f322 */
.L_x_584:
[----:B------:R-:W-:Y:S05]  /*8a10*/  BSYNC.RECONVERGENT B0 ;  /* 0x0000000000007941 */ /* 0x000fea0003800200 */
.L_x_583:
        /* <DEDUP_REMOVED lines=107> */
.L_x_586:
[----:B------:R-:W-:Y:S05]  /*90d0*/  BSYNC.RECONVERGENT B0 ;  /* 0x0000000000007941 */ /* 0x000fea0003800200 */
.L_x_585:
[----:B------:R-:W-:-:S04]  /*90e0*/  UIADD3 UR8, UPT, UPT, UR8, 0x1, URZ ;  /* 0x0000000108087890 */ /* 0x000fc8000fffe0ff */
[----:B------:R-:W-:-:S09]  /*90f0*/  UISETP.GE.AND UP0, UPT, UR8, UR51, UPT ;  /* 0x000000330800728c */ /* 0x000fd2000bf06270 */
[----:B------:R-:W-:Y:S05]  /*9100*/  BRA.U !UP0, `(.L_x_587) ;  /* 0xffffffbd08a47547 */ /* 0x000fea000b83ffff */
.L_x_542:
[----:B------:R-:W2:Y:S01]  /*9110*/  LDL.LU R95, [R1+0x3c] ;  /* 0x00003c00015f7983 */ /* 0x000ea20000300800 */
[----:B------:R-:W3:Y:S01]  /*9120*/  S2R R0, SR_TID.X ;  /* 0x0000000000007919 */ /* 0x000ee20000002100 */
[----:B------:R-:W-:Y:S01]  /*9130*/  UIMAD UR23, UR10, -0x800, UR23 ;  /* 0xfffff8000a1778a4 */ /* 0x000fe2000f8e0217 */
[----:B------:R-:W-:Y:S02]  /*9140*/  MOV R4, UR17 ;  /* 0x0000001100047c02 */ /* 0x000fe40008000f00 */
[----:B------:R-:W-:Y:S01]  /*9150*/  MOV R5, UR18 ;  /* 0x0000001200057c02 */ /* 0x000fe20008000f00 */
[----:B------:R-:W4:Y:S01]  /*9160*/  LDL.LU R96, [R1+0x40] ;  /* 0x0000400001607983 */ /* 0x000f220000300800 */
[----:B------:R-:W-:Y:S02]  /*9170*/  PRMT R3, RZ, 0x7610, R3 ;  /* 0x00007610ff037816 */ /* 0x000fe40000000003 */
[----:B------:R-:W-:Y:S01]  /*9180*/  PRMT R6, RZ, 0x7610, R6 ;  /* 0x00007610ff067816 */ /* 0x000fe20000000006 */
[----:B------:R-:W5:Y:S01]  /*9190*/  LDL.LU R97, [R1+0xc] ;  /* 0x00000c0001617983 */ /* 0x000f620000300800 */
[----:B------:R-:W-:-:S02]  /*91a0*/  PRMT R7, RZ, 0x7610, R7 ;  /* 0x00007610ff077816 */ /* 0x000fc40000000007 */
[----:B------:R-:W-:Y:S01]  /*91b0*/  PRMT R8, RZ, 0x7610, R8 ;  /* 0x00007610ff087816 */ /* 0x000fe20000000008 */
[----:B------:R-:W2:Y:S01]  /*91c0*/  LDL.LU R98, [R1+0x10] ;  /* 0x0000100001627983 */ /* 0x000ea20000300800 */
[----:B------:R-:W-:Y:S02]  /*91d0*/  PRMT R9, RZ, 0x7610, R9 ;  /* 0x00007610ff097816 */ /* 0x000fe40000000009 */
[----:B------:R-:W-:Y:S01]  /*91e0*/  PRMT R10, RZ, 0x7610, R10 ;  /* 0x00007610ff0a7816 */ /* 0x000fe2000000000a */
[----:B------:R-:W4:Y:S01]  /*91f0*/  LDL.LU R99, [R1+0x28] ;  /* 0x0000280001637983 */ /* 0x000f220000300800 */
[----:B------:R-:W-:Y:S02]  /*9200*/  PRMT R11, RZ, 0x7610, R11 ;  /* 0x00007610ff0b7816 */ /* 0x000fe4000000000b */
[----:B------:R-:W-:Y:S01]  /*9210*/  PRMT R12, RZ, 0x7610, R12 ;  /* 0x00007610ff0c7816 */ /* 0x000fe2000000000c */
[----:B------:R-:W5:Y:S01]  /*9220*/  LDL.LU R100, [R1+0x24] ;  /* 0x0000240001647983 */ /* 0x000f620000300800 */
[----:B------:R-:W-:-:S02]  /*9230*/  PRMT R13, RZ, 0x7610, R13 ;  /* 0x00007610ff0d7816 */ /* 0x000fc4000000000d */
[----:B------:R-:W-:Y:S01]  /*9240*/  PRMT R14, RZ, 0x7610, R14 ;  /* 0x00007610ff0e7816 */ /* 0x000fe2000000000e */
[----:B-1----:R-:W2:Y:S01]  /*9250*/  LDL.LU R41, [R1] ;  /* 0x0000000001297983 */ /* 0x002ea20000300800 */
[----:B------:R-:W-:Y:S02]  /*9260*/  PRMT R15, RZ, 0x7610, R15 ;  /* 0x00007610ff0f7816 */ /* 0x000fe4000000000f */
[----:B------:R-:W-:Y:S01]  /*9270*/  PRMT R16, RZ, 0x7610, R16 ;  /* 0x00007610ff107816 */ /* 0x000fe20000000010 */
[----:B------:R-:W4:Y:S01]  /*9280*/  LDL.LU R101, [R1+0x18] ;  /* 0x0000180001657983 */ /* 0x000f220000300800 */
[----:B------:R-:W-:Y:S02]  /*9290*/  PRMT R17, RZ, 0x7610, R17 ;  /* 0x00007610ff117816 */ /* 0x000fe40000000011 */
[----:B------:R-:W-:Y:S01]  /*92a0*/  PRMT R18, RZ, 0x7610, R18 ;  /* 0x00007610ff127816 */ /* 0x000fe20000000012 */
[----:B------:R-:W5:Y:S01]  /*92b0*/  LDL.LU R102, [R1+0x14] ;  /* 0x0000140001667983 */ /* 0x000f620000300800 */
[----:B------:R-:W-:Y:S01]  /*92c0*/  PRMT R19, RZ, 0x7610, R19 ;  /* 0x00007610ff137816 */ /* 0x000fe20000000013 */
[----:B------:R-:W-:Y:S08]  /*92d0*/  BAR.SYNC.DEFER_BLOCKING 0x0 ;  /* 0x0000000000007b1d */ /* 0x000ff00000010000 */
[----:B------:R-:W1:Y:S01]  /*92e0*/  S2UR UR28, SR_CTAID.X ;  /* 0x00000000001c79c3 */ /* 0x000e620000002500 */
[----:B------:R-:W1:Y:S01]  /*92f0*/  LDCU.64 UR24, c[0x0][0x4f8] ;  /* 0x00009f00ff1877ac */ /* 0x000e620008000a00 */
[----:B0-----:R-:W2:Y:S01]  /*9300*/  LDL.LU R103, [R1+0x8] ;  /* 0x0000080001677983 */ /* 0x001ea20000300800 */
[----:B------:R-:W-:-:S03]  /*9310*/  ULEA UR14, UR10, 0xfffff800, 0xb ;  /* 0xfffff8000a0e7891 */ /* 0x000fc6000f8e58ff */
[----:B------:R-:W4:Y:S01]  /*9320*/  LDL.LU R111, [R1+0x4] ;  /* 0x00000400016f7983 */ /* 0x000f220000300800 */
[----:B------:R-:W0:Y:S03]  /*9330*/  LDCU.64 UR26, c[0x0][0x500] ;  /* 0x0000a000ff1a77ac */ /* 0x000e260008000a00 */
[----:B------:R-:W5:Y:S04]  /*9340*/  LDL.LU R112, [R1+0x34] ;  /* 0x0000340001707983 */ /* 0x000f680000300800 */
[----:B------:R-:W2:Y:S04]  /*9350*/  LDL.LU R113, [R1+0x38] ;  /* 0x0000380001717983 */ /* 0x000ea80000300800 */
[----:B------:R-:W2:Y:S04]  /*9360*/  LDL.LU R114, [R1+0x2c] ;  /* 0x00002c0001727983 */ /* 0x000ea80000300800 */
[----:B------:R-:W2:Y:S04]  /*9370*/  LDL.LU R115, [R1+0x30] ;  /* 0x0000300001737983 */ /* 0x000ea80000300800 */
[----:B------:R-:W2:Y:S04]  /*9380*/  LDL.LU R116, [R1+0x20] ;  /* 0x0000200001747983 */ /* 0x000ea80000300800 */
[----:B------:R-:W4:Y:S04]  /*9390*/  LDL.LU R117, [R1+0x1c] ;  /* 0x00001c0001757983 */ /* 0x000f280000300800 */
[----:B------:R0:W5:Y:S01]  /*93a0*/  LDL.LU R20, [R1+0xc4] ;  /* 0x0000c40001147983 */ /* 0x0001620000300800 */
[----:B---3--:R-:W-:Y:S01]  /*93b0*/  LOP3.LUT R40, R0, 0x1f, RZ, 0xc0, !PT ;  /* 0x0000001f00287812 */ /* 0x008fe200078ec0ff */
[----:B------:R-:W-:-:S02]  /*93c0*/  UIADD3 UR23, UPT, UPT, UR23, 0x800, URZ ;  /* 0x0000080017177890 */ /* 0x000fc4000fffe0ff */
[----:B------:R-:W3:Y:S01]  /*93d0*/  LDL.LU R110, [R1+0x80] ;  /* 0x00008000016e7983 */ /* 0x000ee20000300800 */
[----:B------:R-:W-:-:S03]  /*93e0*/  LOP3.LUT R85, R40, 0x3e00, R85, 0xf8, !PT ;  /* 0x00003e0028557812 */ /* 0x000fc600078ef855 */
[----:B------:R-:W-:Y:S01]  /*93f0*/  ISETP.GE.AND P1, PT, R76, UR23, PT ;  /* 0x000000174c007c0c */ /* 0x000fe2000bf26270 */
[----:B------:R-:W3:Y:S01]  /*9400*/  LDL.LU R109, [R1+0x7c] ;  /* 0x00007c00016d7983 */ /* 0x000ee20000300800 */
[C---:B------:R-:W-:Y:S01]  /*9410*/  ISETP.GE.AND P2, PT, R85.reuse, UR23, PT ;  /* 0x0000001755007c0c */ /* 0x040fe2000bf46270 */
[----:B------:R-:W-:Y:S01]  /*9420*/  IMAD.WIDE.U32 R4, R85, 0x2, R4 ;  /* 0x0000000255047825 */ /* 0x000fe200078e0004 */
[----:B------:R-:W-:Y:S01]  /*9430*/  ISETP.GE.AND P0, PT, R75, UR23, PT ;  /* 0x000000174b007c0c */ /* 0x000fe2000bf06270 */
[----:B------:R-:W3:Y:S01]  /*9440*/  LDL.LU R108, [R1+0x78] ;  /* 0x00007800016c7983 */ /* 0x000ee20000300800 */
[----:B------:R-:W-:Y:S02]  /*9450*/  ISETP.GE.AND P4, PT, R74, UR23, PT ;  /* 0x000000174a007c0c */ /* 0x000fe4000bf86270 */
[----:B------:R-:W-:Y:S01]  /*9460*/  ISETP.GE.AND P6, PT, R73, UR23, PT ;  /* 0x0000001749007c0c */ /* 0x000fe2000bfc6270 */
[----:B------:R-:W3:Y:S01]  /*9470*/  LDL.LU R107, [R1+0x74] ;  /* 0x00007400016b7983 */ /* 0x000ee20000300800 */
[----:B------:R-:W-:-:S02]  /*9480*/  ISETP.GE.AND P5, PT, R72, UR23, PT ;  /* 0x0000001748007c0c */ /* 0x000fc4000bfa6270 */
[----:B------:R-:W-:Y:S01]  /*9490*/  ISETP.GE.AND P3, PT, R71, UR23, PT ;  /* 0x0000001747007c0c */ /* 0x000fe2000bf66270 */
[----:B------:R-:W3:Y:S01]  /*94a0*/  @!P1 LDG.E.U16 R6, desc[UR34][R4.64+0x40] ;  /* 0x0000402204069981 */ /* 0x000ee2000c1e1500 */
[----:B------:R-:W-:-:S03]  /*94b0*/  ISETP.GE.AND P1, PT, R69, UR23, PT ;  /* 0x0000001745007c0c */ /* 0x000fc6000bf26270 */
[----:B------:R-:W3:Y:S01]  /*94c0*/  @!P2 LDG.E.U16 R3, desc[UR34][R4.64] ;  /* 0x000000220403a981 */ /* 0x000ee2000c1e1500 */
[----:B------:R-:W-:-:S03]  /*94d0*/  ISETP.GE.AND P2, PT, R70, UR23, PT ;  /* 0x0000001746007c0c */ /* 0x000fc6000bf46270 */
[----:B------:R-:W3:Y:S01]  /*94e0*/  @!P0 LDG.E.U16 R7, desc[UR34][R4.64+0x80] ;  /* 0x0000802204078981 */ /* 0x000ee2000c1e1500 */
[----:B------:R-:W-:-:S03]  /*94f0*/  ISETP.GE.AND P0, PT, R68, UR23, PT ;  /* 0x0000001744007c0c */ /* 0x000fc6000bf06270 */
[----:B------:R-:W3:Y:S01]  /*9500*/  @!P4 LDG.E.U16 R8, desc[UR34][R4.64+0xc0] ;  /* 0x0000c0220408c981 */ /* 0x000ee2000c1e1500 */
[----:B------:R-:W-:-:S03]  /*9510*/  ISETP.GE.AND P4, PT, R67, UR23, PT ;  /* 0x0000001743007c0c */ /* 0x000fc6000bf86270 */
[----:B------:R-:W3:Y:S04]  /*9520*/  LDL.LU R106, [R1+0x70] ;  /* 0x00007000016a7983 */ /* 0x000ee80000300800 */
        /* <DEDUP_REMOVED lines=22> */
[----:B------:R-:W3:Y:S04]  /*9690*/  @!P0 LDG.E.U16 R14, desc[UR34][R4.64+0x240] ;  /* 0x00024022040e8981 */ /* 0x000ee8000c1e1500 */
        /* <DEDUP_REMOVED lines=11> */
[----:B-----5:R-:W5:Y:S01]  /*9750*/  @!P1 LDG.E.U16 R20, desc[UR34][R4.64+0x3c0] ;  /* 0x0003c02204149981 */ /* 0x020f62000c1e1500 */
[----:B------:R-:W-:-:S02]  /*9760*/  MOV R124, R112 ;  /* 0x00000070007c7202 */ /* 0x000fc40000000f00 */
[----:B----4-:R-:W-:Y:S02]  /*9770*/  MOV R118, R117 ;  /* 0x0000007500767202 */ /* 0x010fe40000000f00 */
[----:B------:R-:W-:Y:S02]  /*9780*/  MOV R112, R111 ;  /* 0x0000006f00707202 */ /* 0x000fe40000000f00 */
[----:B--2---:R-:W-:Y:S02]  /*9790*/  MOV R117, R116 ;  /* 0x0000007400757202 */ /* 0x004fe40000000f00 */
[----:B------:R-:W-:Y:S02]  /*97a0*/  MOV R111, R103 ;  /* 0x00000067006f7202 */ /* 0x000fe40000000f00 */
[----:B------:R-:W-:Y:S01]  /*97b0*/  MOV R116, R102 ;  /* 0x0000006600747202 */ /* 0x000fe20000000f00 */
[----:B------:R-:W2:Y:S04]  /*97c0*/  LDL.LU R103, [R1+0x64] ;  /* 0x0000640001677983 */ /* 0x000ea80000300800 */
[----:B------:R-:W4:Y:S01]  /*97d0*/  LDL.LU R102, [R1+0x60] ;  /* 0x0000600001667983 */ /* 0x000f220000300800 */
[----:B------:R-:W-:-:S02]  /*97e0*/  MOV R121, R115 ;  /* 0x0000007300797202 */ /* 0x000fc40000000f00 */
[----:B------:R-:W-:Y:S02]  /*97f0*/  MOV R115, R101 ;  /* 0x0000006500737202 */ /* 0x000fe40000000f00 */
[----:B------:R-:W2:Y:S01]  /*9800*/  LDL.LU R101, [R1+0x5c] ;  /* 0x00005c0001657983 */ /* 0x000ea20000300800 */
[----:B------:R-:W-:Y:S02]  /*9810*/  MOV R120, R100 ;  /* 0x0000006400787202 */ /* 0x000fe40000000f00 */
[----:B------:R-:W-:Y:S01]  /*9820*/  MOV R119, R99 ;  /* 0x0000006300777202 */ /* 0x000fe20000000f00 */
[----:B------:R-:W2:Y:S04]  /*9830*/  LDL.LU R100, [R1+0x58] ;  /* 0x0000580001647983 */ /* 0x000ea80000300800 */
[----:B------:R-:W2:Y:S01]  /*9840*/  LDL.LU R99, [R1+0x54] ;  /* 0x0000540001637983 */ /* 0x000ea20000300800 */
[----:B------:R-:W-:Y:S01]  /*9850*/  IMAD.MOV.U32 R123, RZ, RZ, R113 ;  /* 0x000000ffff7b7224 */ /* 0x000fe200078e0071 */
[----:B------:R-:W-:Y:S01]  /*9860*/  MOV R122, R114 ;  /* 0x00000072007a7202 */ /* 0x000fe20000000f00 */
[----:B------:R-:W-:Y:S01]  /*9870*/  IMAD.MOV.U32 R113, RZ, RZ, R98 ;  /* 0x000000ffff717224 */ /* 0x000fe200078e0062 */
[----:B------:R-:W-:Y:S01]  /*9880*/  MOV R114, R97 ;  /* 0x0000006100727202 */ /* 0x000fe20000000f00 */
[----:B------:R-:W2:Y:S01]  /*9890*/  LDL.LU R98, [R1+0x50] ;  /* 0x0000500001627983 */ /* 0x000ea20000300800 */
[----:B------:R-:W-:-:S03]  /*98a0*/  MOV R125, R96 ;  /* 0x00000060007d7202 */ /* 0x000fc60000000f00 */
[----:B------:R-:W2:Y:S04]  /*98b0*/  LDL.LU R97, [R1+0x4c] ;  /* 0x00004c0001617983 */ /* 0x000ea80000300800 */
[----:B------:R-:W2:Y:S01]  /*98c0*/  LDL.LU R96, [R1+0x48] ;  /* 0x0000480001607983 */ /* 0x000ea20000300800 */
[----:B------:R-:W-:-:S03]  /*98d0*/  MOV R126, R95 ;  /* 0x0000005f007e7202 */ /* 0x000fc60000000f00 */
[----:B------:R-:W2:Y:S04]  /*98e0*/  LDL.LU R95, [R1+0x44] ;  /* 0x00004400015f7983 */ /* 0x000ea80000300800 */
[----:B---3--:R-:W-:Y:S04]  /*98f0*/  STS.U16 [R94], R3 ;  /* 0x000000035e007388 */ /* 0x008fe80000000400 */
        /* <DEDUP_REMOVED lines=14> */
[----:B-----5:R-:W-:Y:S01]  /*99e0*/  STS.U16 [R42+0x3c0], R20 ;  /* 0x0003c0142a007388 */ /* 0x020fe20000000400 */
[----:B------:R-:W-:-:S03]  /*99f0*/  NOP ;  /* 0x0000000000007918 */ /* 0x000fc60000000000 */
[----:B------:R-:W3:Y:S04]  /*9a00*/  LDS.U16 R4, [R109+0x2] ;  /* 0x000002006d047984 */ /* 0x000ee80000000400 */
[----:B------:R-:W5:Y:S04]  /*9a10*/  LDS.U16 R3, [R110] ;  /* 0x000000006e037984 */ /* 0x000f680000000400 */
[----:B------:R-:W1:Y:S04]  /*9a20*/  LDS.U16 R5, [R108+0x4] ;  /* 0x000004006c057984 */ /* 0x000e680000000400 */
[----:B------:R-:W0:Y:S04]  /*9a30*/  LDS.U16 R6, [R107+0x6] ;  /* 0x000006006b067984 */ /* 0x000e280000000400 */
[----:B----4-:R-:W-:Y:S04]  /*9a40*/  LDS.U16 R7, [R102+0x10] ;  /* 0x0000100066077984 */ /* 0x010fe80000000400 */
[----:B--2---:R-:W-:Y:S01]  /*9a50*/  LDS.U16 R8, [R101+0x12] ;  /* 0x0000120065087984 */ /* 0x004fe20000000400 */
[----:B---3--:R-:W-:-:S02]  /*9a60*/  HADD2.F32 R4, -RZ, R4.H0_H0 ;  /* 0x20000004ff047230 */ /* 0x008fc40000004100 */
[----:B-----5:R-:W-:-:S03]  /*9a70*/  HADD2.F32 R3, -RZ, R3.H0_H0 ;  /* 0x20000003ff037230 */ /* 0x020fc60000004100 */
[----:B------:R-:W-:Y:S02]  /*9a80*/  FADD.FTZ R10, R4, UR6 ;  /* 0x00000006040a7e21 */ /* 0x000fe40008010000 */
[----:B------:R-:W2:Y:S01]  /*9a90*/  LDS.U16 R4, [R105+0xa] ;  /* 0x00000a0069047984 */ /* 0x000ea20000000400 */
[----:B------:R-:W-:-:S03]  /*9aa0*/  FADD.FTZ R9, R3, UR6 ;  /* 0x0000000603097e21 */ /* 0x000fc60008010000 */
[----:B------:R-:W3:Y:S01]  /*9ab0*/  LDS.U16 R3, [R106+0x8] ;  /* 0x000008006a037984 */ /* 0x000ee20000000400 */
[----:B------:R-:W-:Y:S02]  /*9ac0*/  FSETP.GTU.FTZ.AND P6, PT, R10, 20, PT ;  /* 0x41a000000a00780b */ /* 0x000fe40003fdc000 */
[----:B------:R-:W-:Y:S01]  /*9ad0*/  FSETP.GTU.FTZ.AND P1, PT, R9, 20, PT ;  /* 0x41a000000900780b */ /* 0x000fe20003f3c000 */
[----:B-1----:R-:W-:Y:S02]  /*9ae0*/  HADD2.F32 R5, -RZ, R5.H0_H0 ;  /* 0x20000005ff057230 */ /* 0x002fe40000004100 */
[----:B0-----:R-:W-:-:S03]  /*9af0*/  HADD2.F32 R6, -RZ, R6.H0_H0 ;  /* 0x20000006ff067230 */ /* 0x001fc60000004100 */
[----:B------:R-:W-:Y:S02]  /*9b00*/  FADD.FTZ R11, R5, UR6 ;  /* 0x00000006050b7e21 */ /* 0x000fe40008010000 */
[----:B------:R-:W-:Y:S01]  /*9b10*/  FADD.FTZ R12, R6, UR6 ;  /* 0x00000006060c7e21 */ /* 0x000fe20008010000 */
[----:B------:R-:W0:Y:S04]  /*9b20*/  LDS.U16 R5, [R104+0xc] ;  /* 0x00000c0068057984 */ /* 0x000e280000000400 */
[----:B------:R-:W1:Y:S01]  /*9b30*/  LDS.U16 R6, [R103+0xe] ;  /* 0x00000e0067067984 */ /* 0x000e620000000400 */
[----:B------:R-:W-:Y:S01]  /*9b40*/  @!P1 FMUL.FTZ R9, R9, -1.4426950216293334961 ;  /* 0xbfb8aa3b09099820 */ /* 0x000fe20000410000 */
[----:B------:R-:W-:Y:S01]  /*9b50*/  @!P6 FMUL.FTZ R10, R10, -1.4426950216293334961 ;  /* 0xbfb8aa3b0a0ae820 */ /* 0x000fe20000410000 */
[----:B------:R-:W-:-:S04]  /*9b60*/  FSETP.GTU.FTZ.AND P5, PT, R11, 20, PT ;  /* 0x41a000000b00780b */ /* 0x000fc80003fbc000 */
[----:B------:R-:W4:Y:S08]  /*9b70*/  @!P1 MUFU.EX2 R9, R9 ;  /* 0x0000000900099308 */ /* 0x000f300000000800 */
[----:B------:R-:W5:Y:S01]  /*9b80*/  @!P6 MUFU.EX2 R10, R10 ;  /* 0x0000000a000ae308 */ /* 0x000f620000000800 */
[----:B------:R-:W-:Y:S01]  /*9b90*/  @!P5 FMUL.FTZ R11, R11, -1.4426950216293334961 ;  /* 0xbfb8aa3b0b0bd820 */ /* 0x000fe20000410000 */
[----:B--2---:R-:W-:-:S02]  /*9ba0*/  HADD2.F32 R4, -RZ, R4.H0_H0 ;  /* 0x20000004ff047230 */ /* 0x004fc40000004100 */
[----:B---3--:R-:W-:Y:S02]  /*9bb0*/  HADD2.F32 R3, -RZ, R3.H0_H0 ;  /* 0x20000003ff037230 */ /* 0x008fe40000004100 */
[----:B----4-:R-:W-:Y:S02]  /*9bc0*/  @!P1 FADD.FTZ R9, R9, 1 ;  /* 0x3f80000009099421 */ /* 0x010fe40000010000 */
[----:B------:R-:W2:Y:S01]  /*9bd0*/  @!P5 MUFU.EX2 R11, R11 ;  /* 0x0000000b000bd308 */ /* 0x000ea20000000800 */
[----:B------:R-:W-:Y:S01]  /*9be0*/  FADD.FTZ R4, R4, UR6 ;  /* 0x0000000604047e21 */ /* 0x000fe20008010000 */
[----:B------:R-:W-:Y:S01]  /*9bf0*/  FADD.FTZ R3, R3, UR6 ;  /* 0x0000000603037e21 */ /* 0x000fe20008010000 */
[----:B-----5:R-:W-:-:S05]  /*9c00*/  @!P6 FADD.FTZ R10, R10, 1 ;  /* 0x3f8000000a0ae421 */ /* 0x020fca0000010000 */
[----:B------:R3:W4:Y:S01]  /*9c10*/  @!P1 MUFU.RCP R14, R9 ;  /* 0x00000009000e9308 */ /* 0x0007220000001000 */
[----:B------:R-:W-:Y:S02]  /*9c20*/  FSETP.GTU.FTZ.AND P3, PT, R4, 20, PT ;  /* 0x41a000000400780b */ /* 0x000fe40003f7c000 */
[----:B------:R-:W-:-:S05]  /*9c30*/  FSETP.GTU.FTZ.AND P4, PT, R3, 20, PT ;  /* 0x41a000000300780b */ /* 0x000fca0003f9c000 */
[----:B------:R5:W4:Y:S01]  /*9c40*/  @!P6 MUFU.RCP R13, R10 ;  /* 0x0000000a000de308 */ /* 0x000b220000001000 */
[----:B0-----:R-:W-:Y:S02]  /*9c50*/  HADD2.F32 R5, -RZ, R5.H0_H0 ;  /* 0x20000005ff057230 */ /* 0x001fe40000004100 */
[----:B-1----:R-:W-:Y:S02]  /*9c60*/  HADD2.F32 R6, -RZ, R6.H0_H0 ;  /* 0x20000006ff067230 */ /* 0x002fe40000004100 */
[----:B------:R-:W-:Y:S02]  /*9c70*/  HADD2.F32 R7, -RZ, R7.H0_H0 ;  /* 0x20000007ff077230 */ /* 0x000fe40000004100 */
[----:B------:R-:W-:Y:S01]  /*9c80*/  FADD.FTZ R5, R5, UR6 ;  /* 0x0000000605057e21 */ /* 0x000fe20008010000 */
[----:B--2---:R-:W-:Y:S01]  /*9c90*/  @!P5 FADD.FTZ R11, R11, 1 ;  /* 0x3f8000000b0bd421 */ /* 0x004fe20000010000 */
[----:B---3--:R-:W-:Y:S01]  /*9ca0*/  FADD.FTZ R9, R6, UR6 ;  /* 0x0000000606097e21 */ /* 0x008fe20008010000 */
[----:B------:R-:W-:Y:S01]  /*9cb0*/  @!P3 FMUL.FTZ R4, R4, -1.4426950216293334961 ;  /* 0xbfb8aa3b0404b820 */ /* 0x000fe20000410000 */
[----:B-----5:R-:W-:Y:S01]  /*9cc0*/  FADD.FTZ R10, R7, UR6 ;  /* 0x00000006070a7e21 */ /* 0x020fe20008010000 */
[----:B------:R-:W-:Y:S01]  /*9cd0*/  @!P4 FMUL.FTZ R3, R3, -1.4426950216293334961 ;  /* 0xbfb8aa3b0303c820 */ /* 0x000fe20000410000 */
[----:B----4-:R-:W-:Y:S01]  /*9ce0*/  @!P1 FMUL.FTZ R47, R47, R14 ;  /* 0x0000000e2f2f9220 */ /* 0x010fe20000410000 */
[----:B------:R0:W1:Y:S01]  /*9cf0*/  @!P5 MUFU.RCP R16, R11 ;  /* 0x0000000b0010d308 */ /* 0x0000620000001000 */
[----:B------:R-:W-:-:S02]  /*9d00*/  FSETP.GTU.FTZ.AND P2, PT, R5, 20, PT ;  /* 0x41a000000500780b */ /* 0x000fc40003f5c000 */
[----:B------:R-:W-:Y:S01]  /*9d10*/  FSETP.GTU.FTZ.AND P1, PT, R9, 20, PT ;  /* 0x41a000000900780b */ /* 0x000fe20003f3c000 */
[----:B------:R-:W-:Y:S01]  /*9d20*/  @!P6 FMUL.FTZ R48, R48, R13 ;  /* 0x0000000d3030e220 */ /* 0x000fe20000410000 */
[----:B------:R-:W-:-:S03]  /*9d30*/  FSETP.GTU.FTZ.AND P6, PT, R10, 20, PT ;  /* 0x41a000000a00780b */ /* 0x000fc60003fdc000 */
[----:B------:R-:W2:Y:S01]  /*9d40*/  @!P3 MUFU.EX2 R4, R4 ;  /* 0x000000040004b308 */ /* 0x000ea20000000800 */
[----:B------:R-:W-:-:S07]  /*9d50*/  HADD2.F32 R8, -RZ, R8.H0_H0 ;  /* 0x20000008ff087230 */ /* 0x000fce0000004100 */
[----:B------:R-:W3:Y:S01]  /*9d60*/  @!P4 MUFU.EX2 R3, R3 ;  /* 0x000000030003c308 */ /* 0x000ee20000000800 */
[----:B0-----:R-:W-:Y:S01]  /*9d70*/  FADD.FTZ R11, R8, UR6 ;  /* 0x00000006080b7e21 */ /* 0x001fe20008010000 */
[----:B------:R-:W-:Y:S01]  /*9d80*/  @!P2 FMUL.FTZ R6, R5, -1.4426950216293334961 ;  /* 0xbfb8aa3b0506a820 */ /* 0x000fe20000410000 */
[----:B------:R-:W-:Y:S01]  /*9d90*/  @!P1 FMUL.FTZ R8, R9, -1.4426950216293334961 ;  /* 0xbfb8aa3b09089820 */ /* 0x000fe20000410000 */
[----:B------:R-:W-:Y:S01]  /*9da0*/  @!P6 FMUL.FTZ R9, R10, -1.4426950216293334961 ;  /* 0xbfb8aa3b0a09e820 */ /* 0x000fe20000410000 */
[----:B------:R-:W-:Y:S01]  /*9db0*/  FSETP.GTU.FTZ.AND P0, PT, R12, 20, PT ;  /* 0x41a000000c00780b */ /* 0x000fe20003f1c000 */
[----:B-1----:R-:W-:Y:S01]  /*9dc0*/  @!P5 FMUL.FTZ R49, R49, R16 ;  /* 0x000000103131d220 */ /* 0x002fe20000410000 */
[----:B------:R-:W-:Y:S01]  /*9dd0*/  FSETP.GTU.FTZ.AND P5, PT, R11, 20, PT ;  /* 0x41a000000b00780b */ /* 0x000fe20003fbc000 */
[----:B------:R2:W0:Y:S08]  /*9de0*/  @!P2 MUFU.EX2 R7, R6 ;  /* 0x000000060007a308 */ /* 0x0004300000000800 */
[----:B------:R-:W1:Y:S01]  /*9df0*/  @!P6 MUFU.EX2 R9, R9 ;  /* 0x000000090009e308 */ /* 0x000e620000000800 */
[----:B--2---:R-:W-:Y:S01]  /*9e00*/  @!P3 FADD.FTZ R6, R4, 1 ;  /* 0x3f8000000406b421 */ /* 0x004fe20000010000 */
[----:B---3--:R-:W-:Y:S01]  /*9e10*/  @!P4 FADD.FTZ R5, R3, 1 ;  /* 0x3f8000000305c421 */ /* 0x008fe20000010000 */
[----:B------:R-:W2:Y:S04]  /*9e20*/  LDS.U16 R4, [R99+0x16] ;  /* 0x0000160063047984 */ /* 0x000ea80000000400 */
[----:B------:R-:W3:Y:S01]  /*9e30*/  LDS.U16 R3, [R100+0x14] ;  /* 0x0000140064037984 */ /* 0x000ee20000000400 */
[----:B------:R-:W4:Y:S01]  /*9e40*/  @!P1 MUFU.EX2 R8, R8 ;  /* 0x0000000800089308 */ /* 0x000f220000000800 */
[----:B------:R-:W-:Y:S01]  /*9e50*/  @!P0 FMUL.FTZ R12, R12, -1.4426950216293334961 ;  /* 0xbfb8aa3b0c0c8820 */ /* 0x000fe20000410000 */
[----:B------:R-:W-:Y:S01]  /*9e60*/  @!P5 FMUL.FTZ R10, R11, -1.4426950216293334961 ;  /* 0xbfb8aa3b0b0ad820 */ /* 0x000fe20000410000 */
[----:B0-----:R-:W-:-:S05]  /*9e70*/  @!P2 FADD.FTZ R7, R7, 1 ;  /* 0x3f8000000707a421 */ /* 0x001fca0000010000 */
[----:B------:R-:W0:Y:S01]  /*9e80*/  @!P0 MUFU.EX2 R12, R12 ;  /* 0x0000000c000c8308 */ /* 0x000e220000000800 */
[----:B-1----:R-:W-:-:S07]  /*9e90*/  @!P6 FADD.FTZ R9, R9, 1 ;  /* 0x3f8000000909e421 */ /* 0x002fce0000010000 */
[----:B------:R-:W1:Y:S08]  /*9ea0*/  @!P5 MUFU.EX2 R10, R10 ;  /* 0x0000000a000ad308 */ /* 0x000e700000000800 */
[----:B------:R5:W-:Y:S01]  /*9eb0*/  @!P3 MUFU.RCP R14, R6 ;  /* 0x00000006000eb308 */ /* 0x000be20000001000 */
[----:B----4-:R-:W-:-:S07]  /*9ec0*/  @!P1 FADD.FTZ R8, R8, 1 ;  /* 0x3f80000008089421 */ /* 0x010fce0000010000 */
[----:B------:R4:W-:Y:S01]  /*9ed0*/  @!P2 MUFU.RCP R13, R7 ;  /* 0x00000007000da308 */ /* 0x0009e20000001000 */
[----:B-----5:R-:W5:Y:S04]  /*9ee0*/  LDS.U16 R6, [R97+0x1a] ;  /* 0x00001a0061067984 */ /* 0x020f680000000400 */
[----:B----4-:R-:W4:Y:S03]  /*9ef0*/  LDS.U16 R7, [R96+0x1c] ;  /* 0x00001c0060077984 */ /* 0x010f260000000400 */
[----:B------:R-:W2:Y:S01]  /*9f00*/  @!P6 MUFU.RCP R9, R9 ;  /* 0x000000090009e308 */ /* 0x000ea20000001000 */
[----:B0-----:R-:W-:Y:S01]  /*9f10*/  @!P0 FADD.FTZ R12, R12, 1 ;  /* 0x3f8000000c0c8421 */ /* 0x001fe20000010000 */
[----:B-1----:R-:W-:-:S06]  /*9f20*/  @!P5 FADD.FTZ R10, R10, 1 ;  /* 0x3f8000000a0ad421 */ /* 0x002fcc0000010000 */
[----:B------:R0:W-:Y:S02]  /*9f30*/  @!P1 MUFU.RCP R15, R8 ;  /* 0x00000008000f9308 */ /* 0x0001e40000001000 */
[----:B0-----:R-:W0:Y:S06]  /*9f40*/  LDS.U16 R8, [R95+0x1e] ;  /* 0x00001e005f087984 */ /* 0x001e2c0000000400 */
[----:B------:R1:W5:Y:S01]  /*9f50*/  @!P4 MUFU.RCP R11, R5 ;  /* 0x00000005000bc308 */ /* 0x0003620000001000 */
[----:B--2---:R-:W-:Y:S01]  /*9f60*/  @!P6 FMUL.FTZ R158, R158, R9 ;  /* 0x000000099e9ee220 */ /* 0x004fe20000410000 */
[----:B------:R-:W-:Y:S01]  /*9f70*/  F2FP.F16.F32.PACK_AB R9, R124, R123 ;  /* 0x0000007b7c09723e */ /* 0x000fe200000000ff */
[----:B------:R-:W-:Y:S01]  /*9f80*/  HADD2.F32 R4, -RZ, R4.H0_H0 ;  /* 0x20000004ff047230 */ /* 0x000fe20000004100 */
[----:B-1----:R-:W1:Y:S04]  /*9f90*/  LDS.U16 R5, [R98+0x18] ;  /* 0x0000180062057984 */ /* 0x002e680000000400 */
[----:B------:R-:W2:Y:S01]  /*9fa0*/  @!P0 MUFU.RCP R12, R12 ;  /* 0x0000000c000c8308 */ /* 0x000ea20000001000 */
[----:B---3--:R-:W-:-:S02]  /*9fb0*/  HADD2.F32 R3, -RZ, R3.H0_H0 ;  /* 0x20000003ff037230 */ /* 0x008fc40000004100 */
[----:B------:R-:W-:Y:S01]  /*9fc0*/  @!P3 FMUL.FTZ R53, R53, R14 ;  /* 0x0000000e3535b220 */ /* 0x000fe20000410000 */
[----:B------:R-:W-:-:S04]  /*9fd0*/  @!P2 FMUL.FTZ R54, R54, R13 ;  /* 0x0000000d3636a220 */ /* 0x000fc80000410000 */
[----:B------:R-:W3:Y:S01]  /*9fe0*/  @!P5 MUFU.RCP R10, R10 ;  /* 0x0000000a000ad308 */ /* 0x000ee20000001000 */
[C---:B------:R-:W-:Y:S01]  /*9ff0*/  PRMT R13, R9.reuse, 0x7610, R13 ;  /* 0x00007610090d7816 */ /* 0x040fe2000000000d */
[----:B------:R-:W-:Y:S01]  /*a000*/  BAR.SYNC.DEFER_BLOCKING 0x0 ;  /* 0x0000000000007b1d */ /* 0x000fe20000010000 */
[----:B------:R-:W-:Y:S01]  /*a010*/  PRMT R14, R9, 0x7632, R14 ;  /* 0x00007632090e7816 */ /* 0x000fe2000000000e */
[----:B------:R-:W-:Y:S01]  /*a020*/  FADD.FTZ R9, R4, UR6 ;  /* 0x0000000604097e21 */ /* 0x000fe20008010000 */
[----:B------:R-:W-:Y:S01]  /*a030*/  FADD.FTZ R3, R3, UR6 ;  /* 0x0000000603037e21 */ /* 0x000fe20008010000 */
[----:B-----5:R-:W-:Y:S01]  /*a040*/  @!P4 FMUL.FTZ R52, R52, R11 ;  /* 0x0000000b3434c220 */ /* 0x020fe20000410000 */
[----:B------:R-:W-:Y:S02]  /*a050*/  F2FP.F16.F32.PACK_AB R11, R126, R125 ;  /* 0x0000007d7e0b723e */ /* 0x000fe400000000ff */
[----:B------:R-:W-:Y:S02]  /*a060*/  FSETP.GTU.FTZ.AND P3, PT, R9, 20, PT ;  /* 0x41a000000900780b */ /* 0x000fe40003f7c000 */
[----:B------:R-:W-:Y:S01]  /*a070*/  FSETP.GTU.FTZ.AND P6, PT, R3, 20, PT ;  /* 0x41a000000300780b */ /* 0x000fe20003fdc000 */
[----:B--2---:R-:W-:Y:S01]  /*a080*/  @!P0 FMUL.FTZ R51, R51, R12 ;  /* 0x0000000c33338220 */ /* 0x004fe20000410000 */
[----:B------:R-:W-:Y:S01]  /*a090*/  PRMT R12, R11, 0x7632, R12 ;  /* 0x000076320b0c7816 */ /* 0x000fe2000000000c */
[----:B------:R-:W-:Y:S01]  /*a0a0*/  HADD2.F32 R6, -RZ, R6.H0_H0 ;  /* 0x20000006ff067230 */ /* 0x000fe20000004100 */
[----:B------:R-:W-:Y:S01]  /*a0b0*/  F2FP.F16.F32.PACK_AB R4, R120, R119 ;  /* 0x000000777804723e */ /* 0x000fe200000000ff */
[----:B---3--:R-:W-:Y:S01]  /*a0c0*/  @!P5 FMUL.FTZ R159, R159, R10 ;  /* 0x0000000a9f9fd220 */ /* 0x008fe20000410000 */
[----:B------:R-:W-:Y:S01]  /*a0d0*/  F2FP.F16.F32.PACK_AB R10, R122, R121 ;  /* 0x000000797a0a723e */ /* 0x000fe200000000ff */
[----:B----4-:R-:W-:-:S02]  /*a0e0*/  HADD2.F32 R7, -RZ, R7.H0_H0 ;  /* 0x20000007ff077230 */ /* 0x010fc40000004100 */
[----:B------:R-:W-:Y:S01]  /*a0f0*/  @!P1 FMUL.FTZ R154, R154, R15 ;  /* 0x0000000f9a9a9220 */ /* 0x000fe20000410000 */
[C---:B------:R-:W-:Y:S01]  /*a100*/  PRMT R15, R10.reuse, 0x7632, R15 ;  /* 0x000076320a0f7816 */ /* 0x040fe2000000000f */
[----:B------:R2:W-:Y:S04]  /*a110*/  STS.U16 [R110], R11 ;  /* 0x0000000b6e007388 */ /* 0x0005e80000000400 */
[----:B------:R3:W-:Y:S04]  /*a120*/  STS.U16 [R109+0x2], R12 ;  /* 0x0000020c6d007388 */ /* 0x0007e80000000400 */
[----:B------:R4:W-:Y:S01]  /*a130*/  STS.U16 [R108+0x4], R13 ;  /* 0x0000040d6c007388 */ /* 0x0009e20000000400 */
[----:B--2---:R-:W-:Y:S01]  /*a140*/  PRMT R11, R10, 0x7610, R11 ;  /* 0x000076100a0b7816 */ /* 0x004fe2000000000b */
[----:B------:R-:W-:Y:S01]  /*a150*/  FADD.FTZ R10, R6, UR6 ;  /* 0x00000006060a7e21 */ /* 0x000fe20008010000 */
[C---:B---3--:R-:W-:Y:S01]  /*a160*/  PRMT R12, R4.reuse, 0x7610, R12 ;  /* 0x00007610040c7816 */ /* 0x048fe2000000000c */
[----:B------:R-:W-:Y:S01]  /*a170*/  @!P6 FMUL.FTZ R3, R3, -1.4426950216293334961 ;  /* 0xbfb8aa3b0303e820 */ /* 0x000fe20000410000 */
[----:B----4-:R-:W-:Y:S01]  /*a180*/  PRMT R13, R4, 0x7632, R13 ;  /* 0x00007632040d7816 */ /* 0x010fe2000000000d */
[----:B------:R-:W-:Y:S01]  /*a190*/  @!P3 FMUL.FTZ R4, R9, -1.4426950216293334961 ;  /* 0xbfb8aa3b0904b820 */ /* 0x000fe20000410000 */
[----:B------:R-:W-:Y:S01]  /*a1a0*/  FADD.FTZ R9, R7, UR6 ;  /* 0x0000000607097e21 */ /* 0x000fe20008010000 */
[----:B------:R-:W-:Y:S01]  /*a1b0*/  FSETP.GTU.FTZ.AND P5, PT, R10, 20, PT ;  /* 0x41a000000a00780b */ /* 0x000fe20003fbc000 */
[----:B0-----:R-:W-:Y:S01]  /*a1c0*/  HADD2.F32 R8, -RZ, R8.H0_H0 ;  /* 0x20000008ff087230 */ /* 0x001fe20000004100 */
[----:B------:R-:W0:Y:S02]  /*a1d0*/  @!P6 MUFU.EX2 R3, R3 ;  /* 0x000000030003e308 */ /* 0x000e240000000800 */
[----:B------:R-:W-:Y:S01]  /*a1e0*/  FSETP.GTU.FTZ.AND P1, PT, R9, 20, PT ;  /* 0x41a000000900780b */ /* 0x000fe20003f3c000 */
[----:B------:R2:W-:Y:S01]  /*a1f0*/  STS.U16 [R107+0x6], R14 ;  /* 0x0000060e6b007388 */ /* 0x0005e20000000400 */
[----:B------:R-:W-:-:S03]  /*a200*/  F2FP.F16.F32.PACK_AB R6, R118, R117 ;  /* 0x000000757606723e */ /* 0x000fc600000000ff */
[----:B------:R3:W-:Y:S01]  /*a210*/  STS.U16 [R106+0x8], R11 ;  /* 0x0000080b6a007388 */ /* 0x0007e20000000400 */
[----:B------:R-:W-:-:S03]  /*a220*/  F2FP.F16.F32.PACK_AB R7, R116, R115 ;  /* 0x000000737407723e */ /* 0x000fc600000000ff */
[----:B------:R-:W-:Y:S01]  /*a230*/  STS.U16 [R105+0xa], R15 ;  /* 0x00000a0f69007388 */ /* 0x000fe20000000400 */
[----:B--2---:R-:W-:Y:S01]  /*a240*/  PRMT R14, R6, 0x7610, R14 ;  /* 0x00007610060e7816 */ /* 0x004fe2000000000e */
[----:B---3--:R-:W-:Y:S02]  /*a250*/  FADD.FTZ R11, R8, UR6 ;  /* 0x00000006080b7e21 */ /* 0x008fe40008010000 */
[----:B------:R2:W-:Y:S01]  /*a260*/  STS.U16 [R104+0xc], R12 ;  /* 0x00000c0c68007388 */ /* 0x0005e20000000400 */
[----:B------:R-:W-:-:S03]  /*a270*/  F2FP.F16.F32.PACK_AB R8, R114, R113 ;  /* 0x000000717208723e */ /* 0x000fc600000000ff */
[----:B------:R3:W-:Y:S01]  /*a280*/  STS.U16 [R103+0xe], R13 ;  /* 0x00000e0d67007388 */ /* 0x0007e20000000400 */
[----:B------:R-:W-:Y:S02]  /*a290*/  FSETP.GTU.FTZ.AND P4, PT, R11, 20, PT ;  /* 0x41a000000b00780b */ /* 0x000fe40003f9c000 */
[----:B------:R-:W-:Y:S02]  /*a2a0*/  ISETP.NE.AND P0, PT, R0, RZ, PT ;  /* 0x000000ff0000720c */ /* 0x000fe40003f05270 */
[----:B--2---:R-:W-:Y:S01]  /*a2b0*/  PRMT R12, R6, 0x7632, R12 ;  /* 0x00007632060c7816 */ /* 0x004fe2000000000c */
[----:B------:R-:W-:Y:S01]  /*a2c0*/  @!P5 FMUL.FTZ R6, R10, -1.4426950216293334961 ;  /* 0xbfb8aa3b0a06d820 */ /* 0x000fe20000410000 */
[C---:B------:R-:W-:Y:S02]  /*a2d0*/  PRMT R10, R7.reuse, 0x7610, R10 ;  /* 0x00007610070a7816 */ /* 0x040fe4000000000a */
[----:B---3--:R-:W-:Y:S01]  /*a2e0*/  PRMT R13, R7, 0x7632, R13 ;  /* 0x00007632070d7816 */ /* 0x008fe2000000000d */
[----:B------:R-:W-:Y:S01]  /*a2f0*/  @!P1 FMUL.FTZ R7, R9, -1.4426950216293334961 ;  /* 0xbfb8aa3b09079820 */ /* 0x000fe20000410000 */
[----:B------:R2:W-:Y:S01]  /*a300*/  STS.U16 [R102+0x10], R14 ;  /* 0x0000100e66007388 */ /* 0x0005e20000000400 */
[----:B------:R-:W-:Y:S01]  /*a310*/  F2FP.F16.F32.PACK_AB R9, R112, R111 ;  /* 0x0000006f7009723e */ /* 0x000fe200000000ff */
[----:B-1----:R-:W-:-:S02]  /*a320*/  HADD2.F32 R5, -RZ, R5.H0_H0 ;  /* 0x20000005ff057230 */ /* 0x002fc40000004100 */
[----:B------:R1:W-:Y:S01]  /*a330*/  STS.U16 [R101+0x12], R12 ;  /* 0x0000120c65007388 */ /* 0x0003e20000000400 */
[----:B------:R-:W-:Y:S01]  /*a340*/  PRMT R15, R9, 0x7632, R15 ;  /* 0x00007632090f7816 */ /* 0x000fe2000000000f */
[----:B0-----:R-:W-:Y:S01]  /*a350*/  @!P6 FADD.FTZ R3, R3, 1 ;  /* 0x3f8000000303e421 */ /* 0x001fe20000010000 */
[C---:B--2---:R-:W-:Y:S01]  /*a360*/  PRMT R14, R8.reuse, 0x7610, R14 ;  /* 0x00007610080e7816 */ /* 0x044fe2000000000e */
[----:B------:R-:W-:Y:S01]  /*a370*/  STS.U16 [R100+0x14], R10 ;  /* 0x0000140a64007388 */ /* 0x000fe20000000400 */
[----:B-1----:R-:W-:-:S03]  /*a380*/  PRMT R12, R8, 0x7632, R12 ;  /* 0x00007632080c7816 */ /* 0x002fc6000000000c */
[----:B------:R-:W-:Y:S01]  /*a390*/  STS.U16 [R99+0x16], R13 ;  /* 0x0000160d63007388 */ /* 0x000fe20000000400 */
[----:B------:R-:W-:-:S03]  /*a3a0*/  FADD.FTZ R5, R5, UR6 ;  /* 0x0000000605057e21 */ /* 0x000fc60008010000 */
[----:B------:R0:W-:Y:S01]  /*a3b0*/  STS.U16 [R98+0x18], R14 ;  /* 0x0000180e62007388 */ /* 0x0001e20000000400 */
[----:B------:R-:W-:-:S03]  /*a3c0*/  @!P4 FMUL.FTZ R8, R11, -1.4426950216293334961 ;  /* 0xbfb8aa3b0b08c820 */ /* 0x000fc60000410000 */
[----:B------:R1:W-:Y:S01]  /*a3d0*/  STS.U16 [R97+0x1a], R12 ;  /* 0x00001a0c61007388 */ /* 0x0003e20000000400 */
[----:B------:R2:W-:Y:S03]  /*a3e0*/  @!P6 MUFU.RCP R39, R3 ;  /* 0x000000030027e308 */ /* 0x0005e60000001000 */
[----:B------:R-:W-:Y:S01]  /*a3f0*/  STS.U16 [R96+0x1c], R9 ;  /* 0x00001c0960007388 */ /* 0x000fe20000000400 */
[----:B0-----:R-:W-:-:S03]  /*a400*/  MOV R14, UR23 ;  /* 0x00000017000e7c02 */ /* 0x001fc60008000f00 */
[----:B------:R-:W-:Y:S01]  /*a410*/  STS.U16 [R95+0x1e], R15 ;  /* 0x00001e0f5f007388 */ /* 0x000fe20000000400 */
[----:B------:R-:W-:Y:S01]  /*a420*/  NOP ;  /* 0x0000000000007918 */ /* 0x000fe20000000000 */
[C---:B------:R-:W-:Y:S02]  /*a430*/  FSETP.GTU.FTZ.AND P2, PT, R5.reuse, 20, PT ;  /* 0x41a000000500780b */ /* 0x040fe40003f5c000 */
        /* <DEDUP_REMOVED lines=9> */
[----:B--2---:R-:W-:Y:S04]  /*a4d0*/  LDS.U16 R3, [R84+0x240] ;  /* 0x0002400054037984 */ /* 0x004fe80000000400 */
        /* <DEDUP_REMOVED lines=8> */
[----:B------:R-:W-:-:S05]  /*a560*/  @!P2 FMUL.FTZ R5, R5, -1.4426950216293334961 ;  /* 0xbfb8aa3b0505a820 */ /* 0x000fca0000410000 */
[----:B------:R-:W0:Y:S02]  /*a570*/  @!P3 MUFU.EX2 R4, R4 ;  /* 0x000000040004b308 */ /* 0x000e240000000800 */
[----:B------:R-:W2:Y:S06]  /*a580*/  S2UR UR8, SR_CTAID.Y ;  /* 0x00000000000879c3 */ /* 0x000eac0000002600 */
[----:B------:R-:W3:Y:S08]  /*a590*/  @!P2 MUFU.EX2 R5, R5 ;  /* 0x000000050005a308 */ /* 0x000ef00000000800 */
[----:B------:R-:W4:Y:S01]  /*a5a0*/  @!P1 MUFU.EX2 R7, R7 ;  /* 0x0000000700079308 */ /* 0x000f220000000800 */
[----:B------:R-:W5:Y:S01]  /*a5b0*/  LDS R10, [UR29+0x1080] ;  /* 0x0010801dff0a7984 */ /* 0x000f620008000800 */
[----:B------:R-:W-:Y:S01]  /*a5c0*/  USHF.R.S32.HI UR15, URZ, 0x1f, UR14 ;  /* 0x0000001fff0f7899 */ /* 0x000fe2000801140e */
[----:B0-----:R-:W-:-:S03]  /*a5d0*/  @!P3 FADD.FTZ R4, R4, 1 ;  /* 0x3f8000000404b421 */ /* 0x001fc60000010000 */
[----:B------:R-:W-:Y:S01]  /*a5e0*/  UIMAD.WIDE.U32 UR12, UR28, UR24, UR14 ;  /* 0x000000181c0c72a5 */ /* 0x000fe2000f8e000e */
[----:B---3--:R-:W-:Y:S01]  /*a5f0*/  @!P2 FADD.FTZ R5, R5, 1 ;  /* 0x3f8000000505a421 */ /* 0x008fe20000010000 */
[----:B------:R-:W0:Y:S02]  /*a600*/  @!P5 MUFU.EX2 R6, R6 ;  /* 0x000000060006d308 */ /* 0x000e240000000800 */
[----:B------:R-:W-:Y:S01]  /*a610*/  UIMAD UR13, UR28, UR25, UR13 ;  /* 0x000000191c0d72a4 */ /* 0x000fe2000f8e020d */
[----:B------:R-:W3:Y:S01]  /*a620*/  LDCU.64 UR24, c[0x0][0x550] ;  /* 0x0000aa00ff1877ac */ /* 0x000ee20008000a00 */
[----:B----4-:R-:W-:-:S04]  /*a630*/  @!P1 FADD.FTZ R7, R7, 1 ;  /* 0x3f80000007079421 */ /* 0x010fc80000010000 */
[----:B------:R-:W4:Y:S08]  /*a640*/  @!P4 MUFU.EX2 R8, R8 ;  /* 0x000000080008c308 */ /* 0x000f300000000800 */
[----:B------:R-:W1:Y:S01]  /*a650*/  @!P2 MUFU.RCP R5, R5 ;  /* 0x000000050005a308 */ /* 0x000e620000001000 */
[----:B--2---:R-:W-:-:S07]  /*a660*/  UIMAD UR23, UR8, UR27, URZ ;  /* 0x0000001b081772a4 */ /* 0x004fce000f8e02ff */
[----:B------:R-:W2:Y:S01]  /*a670*/  @!P3 MUFU.RCP R4, R4 ;  /* 0x000000040004b308 */ /* 0x000ea20000001000 */
[----:B------:R-:W-:-:S07]  /*a680*/  UIMAD.WIDE.U32 UR12, UR8, UR26, UR12 ;  /* 0x0000001a080c72a5 */ /* 0x000fce000f8e000c */
[----:B------:R-:W5:Y:S01]  /*a690*/  @!P1 MUFU.RCP R7, R7 ;  /* 0x0000000700079308 */ /* 0x000f620000001000 */
[----:B------:R-:W-:Y:S01]  /*a6a0*/  @!P6 FMUL.FTZ R160, R160, R39 ;  /* 0x00000027a0a0e220 */ /* 0x000fe20000410000 */
[----:B0-----:R-:W-:Y:S01]  /*a6b0*/  @!P5 FADD.FTZ R6, R6, 1 ;  /* 0x3f8000000606d421 */ /* 0x001fe20000010000 */
[----:B----4-:R-:W-:Y:S01]  /*a6c0*/  @!P4 FADD.FTZ R8, R8, 1 ;  /* 0x3f8000000808c421 */ /* 0x010fe20000010000 */
[----:B------:R-:W-:Y:S01]  /*a6d0*/  MOV R16, UR23 ;  /* 0x0000001700107c02 */ /* 0x000fe20008000f00 */
[----:B-1----:R-:W-:Y:S01]  /*a6e0*/  @!P2 FMUL.FTZ R164, R164, R5 ;  /* 0x00000005a4a4a220 */ /* 0x002fe20000410000 */
[----:B------:R-:W-:Y:S01]  /*a6f0*/  IADD3 R12, P6, PT, R85, UR12, RZ ;  /* 0x0000000c550c7c10 */ /* 0x000fe2000ffde0ff */
[----:B------:R-:W0:Y:S01]  /*a700*/  LDCU.64 UR26, c[0x0][0x560] ;  /* 0x0000ac00ff1a77ac */ /* 0x000e220008000a00 */
[----:B--2---:R-:W-:Y:S02]  /*a710*/  @!P3 FMUL.FTZ R161, R161, R4 ;  /* 0x00000004a1a1b220 */ /* 0x004fe40000410000 */
[----:B------:R-:W-:Y:S01]  /*a720*/  IADD3.X R5, PT, PT, R16, UR13, RZ, P6, !PT ;  /* 0x0000000d10057c10 */ /* 0x000fe2000b7fe4ff */
[----:B------:R-:W1:Y:S01]  /*a730*/  @!P5 MUFU.RCP R6, R6 ;  /* 0x000000060006d308 */ /* 0x000e620000001000 */
[----:B---3--:R-:W-:Y:S01]  /*a740*/  LEA R4, P6, R12, UR24, 0x1 ;  /* 0x000000180c047c11 */ /* 0x008fe2000f8c08ff */
[----:B------:R-:W2:Y:S01]  /*a750*/  LDCU.64 UR12, c[0x0][0x518] ;  /* 0x0000a300ff0c77ac */ /* 0x000ea20008000a00 */
[----:B-----5:R-:W-:-:S05]  /*a760*/  @!P1 FMUL.FTZ R41, R41, R7 ;  /* 0x0000000729299220 */ /* 0x020fca0000410000 */
[----:B------:R-:W3:Y:S01]  /*a770*/  @!P4 MUFU.RCP R8, R8 ;  /* 0x000000080008c308 */ /* 0x000ee20000001000 */
[----:B------:R-:W-:Y:S01]  /*a780*/  LEA.HI.X R5, R12, UR25, R5, 0x1, P6 ;  /* 0x000000190c057c11 */ /* 0x000fe2000b0f0c05 */
[----:B------:R-:W4:Y:S01]  /*a790*/  LDCU.64 UR24, c[0x0][0x520] ;  /* 0x0000a400ff1877ac */ /* 0x000f220008000a00 */
[----:B------:R-:W-:Y:S01]  /*a7a0*/  @!P1 STL [R1], R41 ;  /* 0x0000002901009387 */ /* 0x000fe20000100800 */
[-C--:B------:R-:W-:Y:S02]  /*a7b0*/  ISETP.GE.AND P2, PT, R85, R10.reuse, PT ;  /* 0x0000000a5500720c */ /* 0x080fe40003f46270 */
[-C--:B------:R-:W-:Y:S02]  /*a7c0*/  ISETP.GE.AND P3, PT, R76, R10.reuse, PT ;  /* 0x0000000a4c00720c */ /* 0x080fe40003f66270 */
[-C--:B------:R-:W-:Y:S02]  /*a7d0*/  ISETP.GE.AND P6, PT, R75, R10.reuse, PT ;  /* 0x0000000a4b00720c */ /* 0x080fe40003fc6270 */
[----:B------:R-:W-:Y:S01]  /*a7e0*/  ISETP.GE.AND P1, PT, R74, R10, PT ;  /* 0x0000000a4a00720c */ /* 0x000fe20003f26270 */
[----:B-1----:R-:W-:Y:S01]  /*a7f0*/  @!P5 FMUL.FTZ R165, R165, R6 ;  /* 0x00000006a5a5d220 */ /* 0x002fe20000410000 */
[----:B------:R-:W-:Y:S01]  /*a800*/  ISETP.GE.AND P5, PT, R70, R10, PT ;  /* 0x0000000a4600720c */ /* 0x000fe20003fa6270 */
[----:B---3--:R-:W-:-:S04]  /*a810*/  @!P4 FMUL.FTZ R61, R61, R8 ;  /* 0x000000083d3dc220 */ /* 0x008fc80000410000 */
        /* <DEDUP_REMOVED lines=19> */
[----:B------:R1:W-:Y:S01]  /*a950*/  @!P1 STG.E.U16 desc[UR34][R4.64+0x240], R3 ;  /* 0x0002400304009986 */ /* 0x0003e2000c101522 */
[----:B------:R-:W-:-:S03]  /*a960*/  ISETP.GE.AND P1, PT, R62, R10, PT ;  /* 0x0000000a3e00720c */ /* 0x000fc60003f26270 */
[----:B------:R-:W-:Y:S04]  /*a970*/  @!P2 STG.E.U16 desc[UR34][R4.64+0x280], R27 ;  /* 0x0002801b0400a986 */ /* 0x000fe8000c101522 */
[----:B------:R-:W-:Y:S04]  /*a980*/  @!P3 STG.E.U16 desc[UR34][R4.64+0x2c0], R29 ;  /* 0x0002c01d0400b986 */ /* 0x000fe8000c101522 */
[----:B------:R-:W-:Y:S04]  /*a990*/  @!P6 STG.E.U16 desc[UR34][R4.64+0x300], R31 ;  /* 0x0003001f0400e986 */ /* 0x000fe8000c101522 */
[----:B------:R-:W-:Y:S04]  /*a9a0*/  @!P5 STG.E.U16 desc[UR34][R4.64+0x340], R33 ;  /* 0x000340210400d986 */ /* 0x000fe8000c101522 */
[----:B------:R-:W-:Y:S04]  /*a9b0*/  @!P4 STG.E.U16 desc[UR34][R4.64+0x380], R35 ;  /* 0x000380230400c986 */ /* 0x000fe8000c101522 */
[----:B------:R3:W-:Y:S01]  /*a9c0*/  @!P1 STG.E.U16 desc[UR34][R4.64+0x3c0], R37 ;  /* 0x0003c02504009986 */ /* 0x0007e2000c101522 */
[----:B------:R-:W-:Y:S01]  /*a9d0*/  F2FP.F16.F32.PACK_AB R6, R48, R47 ;  /* 0x0000002f3006723e */ /* 0x000fe200000000ff */
[----:B------:R-:W-:Y:S01]  /*a9e0*/  BAR.SYNC.DEFER_BLOCKING 0x0 ;  /* 0x0000000000007b1d */ /* 0x000fe20000010000 */
[----:B-1----:R-:W-:-:S02]  /*a9f0*/  F2FP.F16.F32.PACK_AB R3, R53, R52 ;  /* 0x000000343503723e */ /* 0x002fc400000000ff */
[----:B------:R-:W-:Y:S02]  /*aa00*/  PRMT R7, R6, 0x7632, R7 ;  /* 0x0000763206077816 */ /* 0x000fe40000000007 */
[----:B------:R-:W-:Y:S02]  /*aa10*/  PRMT R9, R3, 0x7610, R9 ;  /* 0x0000761003097816 */ /* 0x000fe40000000009 */
[----:B---3--:R-:W-:Y:S02]  /*aa20*/  F2FP.F16.F32.PACK_AB R5, R51, R49 ;  /* 0x000000313305723e */ /* 0x008fe400000000ff */
[----:B------:R-:W-:Y:S02]  /*aa30*/  PRMT R10, R3, 0x7632, R10 ;  /* 0x00007632030a7816 */ /* 0x000fe4000000000a */
[----:B------:R-:W-:Y:S02]  /*aa40*/  F2FP.F16.F32.PACK_AB R3, R154, R54 ;  /* 0x000000369a03723e */ /* 0x000fe400000000ff */
[----:B------:R-:W-:-:S02]  /*aa50*/  PRMT R8, R5, 0x7632, R8 ;  /* 0x0000763205087816 */ /* 0x000fc40000000008 */
[----:B------:R-:W-:Y:S02]  /*aa60*/  F2FP.F16.F32.PACK_AB R4, R159, R158 ;  /* 0x0000009e9f04723e */ /* 0x000fe400000000ff */
[C---:B------:R-:W-:Y:S02]  /*aa70*/  PRMT R11, R3.reuse, 0x7632, R11 ;  /* 0x00007632030b7816 */ /* 0x040fe4000000000b */
[----:B------:R-:W-:Y:S01]  /*aa80*/  PRMT R12, R4, 0x7632, R12 ;  /* 0x00007632040c7816 */ /* 0x000fe2000000000c */
[----:B------:R1:W-:Y:S04]  /*aa90*/  STS.U16 [R110], R6 ;  /* 0x000000066e007388 */ /* 0x0003e80000000400 */
[----:B------:R3:W-:Y:S04]  /*aaa0*/  STS.U16 [R109+0x2], R7 ;  /* 0x000002076d007388 */ /* 0x0007e80000000400 */
[----:B------:R-:W-:Y:S01]  /*aab0*/  STS.U16 [R108+0x4], R5 ;  /* 0x000004056c007388 */ /* 0x000fe20000000400 */
[----:B-1----:R-:W-:-:S03]  /*aac0*/  PRMT R6, R3, 0x7610, R6 ;  /* 0x0000761003067816 */ /* 0x002fc60000000006 */
[----:B------:R-:W-:Y:S01]  /*aad0*/  STS.U16 [R107+0x6], R8 ;  /* 0x000006086b007388 */ /* 0x000fe20000000400 */
[----:B---3--:R-:W-:-:S03]  /*aae0*/  PRMT R7, R4, 0x7610, R7 ;  /* 0x0000761004077816 */ /* 0x008fc60000000007 */
[----:B------:R-:W-:Y:S04]  /*aaf0*/  STS.U16 [R106+0x8], R9 ;  /* 0x000008096a007388 */ /* 0x000fe80000000400 */
[----:B------:R-:W-:Y:S04]  /*ab00*/  STS.U16 [R105+0xa], R10 ;  /* 0x00000a0a69007388 */ /* 0x000fe80000000400 */
[----:B------:R-:W-:Y:S04]  /*ab10*/  STS.U16 [R104+0xc], R6 ;  /* 0x00000c0668007388 */ /* 0x000fe80000000400 */
[----:B------:R-:W-:Y:S04]  /*ab20*/  STS.U16 [R103+0xe], R11 ;  /* 0x00000e0b67007388 */ /* 0x000fe80000000400 */
[----:B------:R-:W-:Y:S04]  /*ab30*/  STS.U16 [R102+0x10], R7 ;  /* 0x0000100766007388 */ /* 0x000fe80000000400 */
[----:B------:R1:W-:Y:S04]  /*ab40*/  STS.U16 [R101+0x12], R12 ;  /* 0x0000120c65007388 */ /* 0x0003e80000000400 */
[----:B-1----:R-:W3:Y:S01]  /*ab50*/  LDL.LU R12, [R1+0xc8] ;  /* 0x0000c800010c7983 */ /* 0x002ee20000300800 */
[----:B------:R-:W-:-:S02]  /*ab60*/  F2FP.F16.F32.PACK_AB R3, R161, R160 ;  /* 0x000000a0a103723e */ /* 0x000fc400000000ff */
[----:B------:R-:W-:Y:S02]  /*ab70*/  F2FP.F16.F32.PACK_AB R4, R165, R164 ;  /* 0x000000a4a504723e */ /* 0x000fe400000000ff */
[C---:B------:R-:W-:Y:S02]  /*ab80*/  PRMT R5, R3.reuse, 0x7610, R5 ;  /* 0x0000761003057816 */ /* 0x040fe40000000005 */
[----:B------:R-:W-:Y:S02]  /*ab90*/  PRMT R8, R3, 0x7632, R8 ;  /* 0x0000763203087816 */ /* 0x000fe40000000008 */
[----:B------:R-:W-:Y:S02]  /*aba0*/  F2FP.F16.F32.PACK_AB R3, R61, R41 ;  /* 0x000000293d03723e */ /* 0x000fe400000000ff */
[----:B------:R-:W-:Y:S01]  /*abb0*/  PRMT R10, R4, 0x7632, R10 ;  /* 0x00007632040a7816 */ /* 0x000fe2000000000a */
[----:B------:R1:W-:Y:S01]  /*abc0*/  STS.U16 [R100+0x14], R5 ;  /* 0x0000140564007388 */ /* 0x0003e20000000400 */
[----:B------:R-:W-:-:S02]  /*abd0*/  PRMT R6, R3, 0x7610, R6 ;  /* 0x0000761003067816 */ /* 0x000fc40000000006 */
[----:B------:R-:W-:Y:S01]  /*abe0*/  PRMT R16, R3, 0x7632, R16 ;  /* 0x0000763203107816 */ /* 0x000fe20000000010 */
[----:B------:R5:W-:Y:S04]  /*abf0*/  STS.U16 [R99+0x16], R8 ;  /* 0x0000160863007388 */ /* 0x000be80000000400 */
        /* <DEDUP_REMOVED lines=23> */
[----:B------:R-:W0:Y:S01]  /*ad70*/  LDS R6, [UR29+0x1080] ;  /* 0x0010801dff067984 */ /* 0x000e220008000800 */
[----:B--2---:R-:W-:-:S04]  /*ad80*/  UIMAD.WIDE.U32 UR14, UR28, UR12, UR14 ;  /* 0x0000000c1c0e72a5 */ /* 0x004fc8000f8e000e */
[----:B------:R-:W-:-:S03]  /*ad90*/  UIMAD UR13, UR28, UR13, UR15 ;  /* 0x0000000d1c0d72a4 */ /* 0x000fc6000f8e020f */
[----:B------:R-:W-:Y:S02]  /*ada0*/  UMOV UR12, UR14 ;  /* 0x0000000e000c7c82 */ /* 0x000fe40008000000 */
[----:B----4-:R-:W-:-:S04]  /*adb0*/  UIMAD.WIDE.U32 UR12, UR8, UR24, UR12 ;  /* 0x00000018080c72a5 */ /* 0x010fc8000f8e000c */
[----:B------:R-:W-:Y:S02]  /*adc0*/  UIMAD UR13, UR8, UR25, UR13 ;  /* 0x00000019080d72a4 */ /* 0x000fe4000f8e020d */
[----:B-1----:R-:W-:-:S04]  /*add0*/  IADD3 R5, P0, PT, R85, UR12, RZ ;  /* 0x0000000c55057c10 */ /* 0x002fc8000ff1e0ff */
[----:B-----5:R-:W-:Y:S02]  /*ade0*/  IADD3.X R8, PT, PT, RZ, UR13, RZ, P0, !PT ;  /* 0x0000000dff087c10 */ /* 0x020fe400087fe4ff */
[----:B0-----:R-:W-:-:S04]  /*adf0*/  LEA R4, P3, R5, UR26, 0x1 ;  /* 0x0000001a05047c11 */ /* 0x001fc8000f8608ff */
[----:B------:R-:W-:Y:S02]  /*ae00*/  LEA.HI.X R5, R5, UR27, R8, 0x1, P3 ;  /* 0x0000001b05057c11 */ /* 0x000fe400098f0c08 */
[-C--:B------:R-:W-:Y:S02]  /*ae10*/  ISETP.GE.AND P2, PT, R85, R6.reuse, PT ;  /* 0x000000065500720c */ /* 0x080fe40003f46270 */
[-C--:B------:R-:W-:Y:S02]  /*ae20*/  ISETP.GE.AND P1, PT, R76, R6.reuse, PT ;  /* 0x000000064c00720c */ /* 0x080fe40003f26270 */
        /* <DEDUP_REMOVED lines=23> */
[----:B------:R-:W-:Y:S02]  /*afa0*/  UIADD3 UR21, UP0, UPT, UR21, -0x1000, URZ ;  /* 0xfffff00015157890 */ /* 0x000fe4000ff1e0ff */
[----:B------:R1:W-:Y:S04]  /*afb0*/  @!P0 STG.E.U16 desc[UR34][R4.64+0x240], R23 ;  /* 0x0002401704008986 */ /* 0x0003e8000c101522 */
[----:B------:R1:W-:Y:S01]  /*afc0*/  @!P4 STG.E.U16 desc[UR34][R4.64+0x280], R25 ;  /* 0x000280190400c986 */ /* 0x0003e2000c101522 */
[----:B------:R-:W-:-:S03]  /*afd0*/  UIADD3.X UR22, UPT, UPT, UR22, -0x1, URZ, UP0, !UPT ;  /* 0xffffffff16167890 */ /* 0x000fc600087fe4ff */
[----:B------:R1:W-:Y:S04]  /*afe0*/  @!P6 STG.E.U16 desc[UR34][R4.64+0x2c0], R27 ;  /* 0x0002c01b0400e986 */ /* 0x0003e8000c101522 */
[----:B------:R1:W-:Y:S01]  /*aff0*/  @!P5 STG.E.U16 desc[UR34][R4.64+0x300], R29 ;  /* 0x0003001d0400d986 */ /* 0x0003e2000c101522 */
[----:B---3--:R-:W-:-:S04]  /*b000*/  FADD.FTZ R47, R47, R12 ;  /* 0x0000000c2f2f7221 */ /* 0x008fc80000010000 */
[----:B------:R-:W-:-:S04]  /*b010*/  FADD.FTZ R48, R47, R48 ;  /* 0x000000302f307221 */ /* 0x000fc80000010000 */
        /* <DEDUP_REMOVED lines=13> */
[----:B0-----:R-:W-:Y:S01]  /*b0f0*/  FADD.FTZ R3, R164, R61 ;  /* 0x0000003da4037221 */ /* 0x001fe20000010000 */
        /* <DEDUP_REMOVED lines=14> */
.L_x_509:
        /* <DEDUP_REMOVED lines=45> */
.L_x_590:
[----:B------:R-:W-:Y:S05]  /*b4b0*/  BSYNC.RECONVERGENT B0 ;  /* 0x0000000000007941 */ /* 0x000fea0003800200 */
.L_x_589:
        /* <DEDUP_REMOVED lines=43> */
.L_x_592:
[----:B------:R-:W-:Y:S05]  /*b770*/  BSYNC.RECONVERGENT B0 ;  /* 0x0000000000007941 */ /* 0x000fea0003800200 */
.L_x_591:
[----:B------:R-:W-:Y:S05]  /*b780*/  @P0 EXIT ;  /* 0x000000000000094d */ /* 0x000fea0003800000 */
[----:B------:R-:W3:Y:S01]  /*b790*/  S2UR UR14, SR_CgaCtaId ;  /* 0x00000000000e79c3 */ /* 0x000ee20000008800 */
[----:B------:R-:W4:Y:S01]  /*b7a0*/  LDCU.64 UR10, c[0x0][0x4a8] ;  /* 0x00009500ff0a77ac */ /* 0x000f220008000a00 */
[----:B------:R-:W-:Y:S01]  /*b7b0*/  BSSY.RECONVERGENT B0, `(.L_x_593) ;  /* 0x0000029000007945 */ /* 0x000fe20003800200 */
[----:B------:R-:W5:Y:S01]  /*b7c0*/  LDCU.64 UR12, c[0x0][0x4c8] ;  /* 0x00009900ff0c77ac */ /* 0x000f620008000a00 */
[----:B------:R-:W0:Y:S01]  /*b7d0*/  LDCU UR15, c[0x0][0x360] ;  /* 0x00006c00ff0f77ac */ /* 0x000e220008000800 */
[----:B------:R-:W0:Y:S01]  /*b7e0*/  LDCU.64 UR16, c[0x0][0x4b0] ;  /* 0x00009600ff1077ac */ /* 0x000e220008000a00 */
[----:B------:R-:W0:Y:S01]  /*b7f0*/  LDCU.64 UR18, c[0x0][0x4d0] ;  /* 0x00009a00ff1277ac */ /* 0x000e220008000a00 */
[----:B----4-:R-:W-:Y:S02]  /*b800*/  UIMAD.WIDE.U32 UR4, UR8, UR10, URZ ;  /* 0x0000000a080472a5 */ /* 0x010fe4000f8e00ff */
[----:B-----5:R-:W-:Y:S01]  /*b810*/  UIMAD.WIDE.U32 UR6, UR8, UR12, URZ ;  /* 0x0000000c080672a5 */ /* 0x020fe2000f8e00ff */
[----:B------:R-:W-:Y:S01]  /*b820*/  UMOV UR10, 0x400 ;  /* 0x00000400000a7882 */ /* 0x000fe20000000000 */
[----:B------:R-:W-:Y:S01]  /*b830*/  UIMAD UR9, UR8, UR11, UR5 ;  /* 0x0000000b080972a4 */ /* 0x000fe2000f8e0205 */
[----:B------:R-:W4:Y:S01]  /*b840*/  LDCU.128 UR20, c[0x0][0x530] ;  /* 0x0000a600ff1477ac */ /* 0x000f220008000c00 */
[----:B------:R-:W-:-:S02]  /*b850*/  UIMAD UR8, UR8, UR13, UR7 ;  /* 0x0000000d080872a4 */ /* 0x000fc4000f8e0207 */
[----:B0--3--:R-:W-:-:S12]  /*b860*/  ULEA UR10, UR14, UR10, 0x18 ;  /* 0x0000000a0e0a7291 */ /* 0x009fd8000f8ec0ff */
.L_x_594:
[----:B------:R-:W-:Y:S01]  /*b870*/  LEA R0, R11, UR10, 0x2 ;  /* 0x0000000a0b007c11 */ /* 0x000fe2000f8e10ff */
[----:B0-----:R-:W-:Y:S01]  /*b880*/  IMAD.U32 R8, RZ, RZ, UR6 ;  /* 0x00000006ff087e24 */ /* 0x001fe2000f8e00ff */
[----:B-12---:R-:W-:Y:S02]  /*b890*/  MOV R5, UR5 ;  /* 0x0000000500057c02 */ /* 0x006fe40008000f00 */
[----:B------:R-:W-:Y:S01]  /*b8a0*/  MOV R4, UR4 ;  /* 0x0000000400047c02 */ /* 0x000fe20008000f00 */
[----:B------:R-:W0:Y:S01]  /*b8b0*/  LDS R13, [R0+0x4de0] ;  /* 0x004de000000d7984 */ /* 0x000e220000000800 */
[----:B------:R-:W-:Y:S02]  /*b8c0*/  SHF.R.S32.HI R5, RZ, 0x1f, R11 ;  /* 0x0000001fff057819 */ /* 0x000fe4000001140b */
[----:B------:R-:W-:Y:S01]  /*b8d0*/  MOV R3, UR9 ;  /* 0x0000000900037c02 */ /* 0x000fe20008000f00 */
[----:B------:R-:W1:Y:S01]  /*b8e0*/  LDS R15, [R0+0x51e0] ;  /* 0x0051e000000f7984 */ /* 0x000e620000000800 */
[----:B------:R-:W-:Y:S01]  /*b8f0*/  MOV R2, R4 ;  /* 0x0000000400027202 */ /* 0x000fe20000000f00 */
[C---:B------:R-:W-:Y:S01]  /*b900*/  IMAD R4, R5.reuse, UR16, RZ ;  /* 0x0000001005047c24 */ /* 0x040fe2000f8e02ff */
[----:B------:R-:W-:Y:S01]  /*b910*/  MOV R7, UR8 ;  /* 0x0000000800077c02 */ /* 0x000fe20008000f00 */
[----:B------:R-:W-:Y:S01]  /*b920*/  IMAD R10, R5, UR18, RZ ;  /* 0x00000012050a7c24 */ /* 0x000fe2000f8e02ff */
[----:B------:R-:W-:Y:S01]  /*b930*/  MOV R6, R8 ;  /* 0x0000000800067202 */ /* 0x000fe20000000f00 */
[----:B------:R-:W-:Y:S01]  /*b940*/  IMAD.WIDE.U32 R2, R11, UR16, R2 ;  /* 0x000000100b027c25 */ /* 0x000fe2000f8e0002 */
[----:B------:R-:W-:-:S03]  /*b950*/  MOV R9, UR7 ;  /* 0x0000000700097c02 */ /* 0x000fc60008000f00 */
[C---:B------:R-:W-:Y:S01]  /*b960*/  IMAD R5, R11.reuse, UR17, R4 ;  /* 0x000000110b057c24 */ /* 0x040fe2000f8e0204 */
[C---:B----4-:R-:W-:Y:S01]  /*b970*/  LEA R4, P0, R2.reuse, UR20, 0x2 ;  /* 0x0000001402047c11 */ /* 0x050fe2000f8010ff */
[C---:B------:R-:W-:Y:S02]  /*b980*/  IMAD R9, R11.reuse, UR19, R10 ;  /* 0x000000130b097c24 */ /* 0x040fe4000f8e020a */
[----:B------:R-:W-:Y:S01]  /*b990*/  IMAD.WIDE.U32 R6, R11, UR18, R6 ;  /* 0x000000120b067c25 */ /* 0x000fe2000f8e0006 */
[----:B------:R-:W-:Y:S02]  /*b9a0*/  IADD3 R5, PT, PT, R3, R5, RZ ;  /* 0x0000000503057210 */ /* 0x000fe40007ffe0ff */
[----:B------:R-:W-:Y:S02]  /*b9b0*/  IADD3 R11, PT, PT, R11, UR15, RZ ;  /* 0x0000000f0b0b7c10 */ /* 0x000fe4000fffe0ff */
[----:B------:R-:W-:Y:S02]  /*b9c0*/  LEA.HI.X R5, R2, UR21, R5, 0x2, P0 ;  /* 0x0000001502057c11 */ /* 0x000fe400080f1405 */
[----:B------:R-:W-:-:S02]  /*b9d0*/  ISETP.GE.AND P0, PT, R11, UR24, PT ;  /* 0x000000180b007c0c */ /* 0x000fc4000bf06270 */
[----:B------:R-:W-:Y:S02]  /*b9e0*/  IADD3 R3, PT, PT, R7, R9, RZ ;  /* 0x0000000907037210 */ /* 0x000fe40007ffe0ff */
[----:B------:R-:W-:-:S04]  /*b9f0*/  LEA R8, P1, R6, UR22, 0x2 ;  /* 0x0000001606087c11 */ /* 0x000fc8000f8210ff */
[----:B------:R-:W-:Y:S01]  /*ba00*/  LEA.HI.X R9, R6, UR23, R3, 0x2, P1 ;  /* 0x0000001706097c11 */ /* 0x000fe200088f1403 */
[----:B0-----:R0:W-:Y:S04]  /*ba10*/  REDG.E.ADD.F32.FTZ.RN.STRONG.GPU desc[UR34][R4.64], R13 ;  /* 0x0000000d040079a6 */ /* 0x0011e8000c12f322 */
[----:B-1----:R0:W-:Y:S01]  /*ba20*/  REDG.E.ADD.F32.FTZ.RN.STRONG.GPU desc[UR34][R8.64], R15 ;  /* 0x0000000f080079a6 */ /* 0x0021e2000c12f322 */
[----:B------:R-:W-:Y:S05]  /*ba30*/  @!P0 BRA `(.L_x_594) ;  /* 0xfffffffc008c8947 */ /* 0x000fea000383ffff */
[----:B------:R-:W-:Y:S05]  /*ba40*/  BSYNC.RECONVERGENT B0 ;  /* 0x0000000000007941 */ /* 0x000fea0003800200 */
.L_x_593:
[----:B------:R-:W-:Y:S05]  /*ba50*/  EXIT ;  /* 0x000000000000794d */ /* 0x000fea0003800000 */
.L_x_547:
[----:B------:R-:W-:Y:S01]  /*ba60*/  HFMA2 R87, -RZ, RZ, 0, 5.9604644775390625e-08 ;  /* 0x00000001ff577431 */ /* 0x000fe200000001ff */
[----:B------:R-:W-:Y:S01]  /*ba70*/  MOV R139, R136 ;  /* 0x00000088008b7202 */ /* 0x000fe20000000f00 */
[----:B------:R-:W-:Y:S01]  /*ba80*/  IMAD.MOV.U32 R86, RZ, RZ, RZ ;  /* 0x000000ffff567224 */ /* 0x000fe200078e00ff */
[----:B------:R-:W-:-:S07]  /*ba90*/  MOV R152, 0xffffffff ;  /* 0xffffffff00987802 */ /* 0x000fce0000000f00 */
[----:B-1---5:R-:W-:Y:S05]  /*baa0*/  WARPSYNC.COLLECTIVE R152, `(.L_x_595) ;  /* 0x0000000098087348 */ /* 0x022fea0003c00000 */
[----:B------:R0:W2:Y:S02]  /*bab0*/  SHFL.UP P6, R140, R139, R87, R86 ;  /* 0x040000578b8c7389 */ /* 0x0000a400000c0056 */
[----:B012--5:R-:W-:Y:S05]  /*bac0*/  ENDCOLLECTIVE ;  /* 0x000000000000791b */ /* 0x027fea0003800000 */
.L_x_595:
[----:B------:R-:W-:Y:S02]  /*bad0*/  MOV R139, R137 ;  /* 0x00000089008b7202 */ /* 0x000fe40000000f00 */
[----:B------:R-:W-:-:S07]  /*bae0*/  MOV R138, R140 ;  /* 0x0000008c008a7202 */ /* 0x000fce0000000f00 */
[----:B------:R-:W-:Y:S05]  /*baf0*/  WARPSYNC.COLLECTIVE R152, `(.L_x_596) ;  /* 0x0000000098087348 */ /* 0x000fea0003c00000 */
[----:B------:R0:W1:Y:S02]  /*bb00*/  SHFL.UP P6, R140, R139, R87, R86 ;  /* 0x040000578b8c7389 */ /* 0x00006400000c0056 */
[----:B01----:R-:W-:Y:S05]  /*bb10*/  ENDCOLLECTIVE ;  /* 0x000000000000791b */ /* 0x003fea0003800000 */
.L_x_596:
[----:B------:R-:W-:Y:S01]  /*bb20*/  HFMA2 R87, -RZ, RZ, 0, 1.1920928955078125e-07 ;  /* 0x00000002ff577431 */ /* 0x000fe200000001ff */
[----:B------:R-:W-:-:S05]  /*bb30*/  MOV R86, R140 ;  /* 0x0000008c00567202 */ /* 0x000fca0000000f00 */
        /* <DEDUP_REMOVED lines=9> */
.L_x_597:
[----:B------:R-:W-:Y:S01]  /*bbd0*/  IMAD.MOV.U32 R139, RZ, RZ, R138 ;  /* 0x000000ffff8b7224 */ /* 0x000fe200078e008a */
[----:B------:R-:W-:-:S07]  /*bbe0*/  MOV R137, R140 ;  /* 0x0000008c00897202 */ /* 0x000fce0000000f00 */
[----:B------:R-:W-:Y:S05]  /*bbf0*/  WARPSYNC.COLLECTIVE R152, `(.L_x_598) ;  /* 0x0000000098087348 */ /* 0x000fea0003c00000 */
[----:B------:R0:W1:Y:S02]  /*bc00*/  SHFL.UP P6, R140, R139, R87, R86 ;  /* 0x040000578b8c7389 */ /* 0x00006400000c0056 */
[----:B01----:R-:W-:Y:S05]  /*bc10*/  ENDCOLLECTIVE ;  /* 0x000000000000791b */ /* 0x003fea0003800000 */
.L_x_598:
[----:B------:R-:W-:Y:S01]  /*bc20*/  HFMA2 R87, -RZ, RZ, 0, 2.384185791015625e-07 ;  /* 0x00000004ff577431 */ /* 0x000fe200000001ff */
[----:B------:R-:W-:-:S05]  /*bc30*/  MOV R86, R140 ;  /* 0x0000008c00567202 */ /* 0x000fca0000000f00 */
        /* <DEDUP_REMOVED lines=8> */
.L_x_599:
[----:B------:R-:W-:Y:S02]  /*bcc0*/  MOV R139, R138 ;  /* 0x0000008a008b7202 */ /* 0x000fe40000000f00 */
[----:B------:R-:W-:-:S07]  /*bcd0*/  MOV R137, R140 ;  /* 0x0000008c00897202 */ /* 0x000fce0000000f00 */
[----:B------:R-:W-:Y:S05]  /*bce0*/  WARPSYNC.COLLECTIVE R152, `(.L_x_600) ;  /* 0x0000000098087348 */ /* 0x000fea0003c00000 */
[----:B------:R0:W1:Y:S02]  /*bcf0*/  SHFL.UP P6, R140, R139, R87, R86 ;  /* 0x040000578b8c7389 */ /* 0x00006400000c0056 */
[----:B01----:R-:W-:Y:S05]  /*bd00*/  ENDCOLLECTIVE ;  /* 0x000000000000791b */ /* 0x003fea0003800000 */
.L_x_600:
        /* <DEDUP_REMOVED lines=10> */
.L_x_601:
[----:B------:R-:W-:Y:S02]  /*bdb0*/  MOV R139, R138 ;  /* 0x0000008a008b7202 */ /* 0x000fe40000000f00 */
[----:B------:R-:W-:-:S07]  /*bdc0*/  MOV R137, R140 ;  /* 0x0000008c00897202 */ /* 0x000fce0000000f00 */
[----:B------:R-:W-:Y:S05]  /*bdd0*/  WARPSYNC.COLLECTIVE R152, `(.L_x_602) ;  /* 0x0000000098087348 */ /* 0x000fea0003c00000 */
[----:B------:R0:W1:Y:S02]  /*bde0*/  SHFL.UP P6, R140, R139, R87, R86 ;  /* 0x040000578b8c7389 */ /* 0x00006400000c0056 */
[----:B01----:R-:W-:Y:S05]  /*bdf0*/  ENDCOLLECTIVE ;  /* 0x000000000000791b */ /* 0x003fea0003800000 */
.L_x_602:
[----:B------:R-:W-:Y:S01]  /*be00*/  HFMA2 R87, -RZ, RZ, 0, 9.5367431640625e-07 ;  /* 0x00000010ff577431 */ /* 0x000fe200000001ff */
        /* <DEDUP_REMOVED lines=9> */
.L_x_603:
[----:B------:R-:W-:Y:S01]  /*bea0*/  IMAD.MOV.U32 R139, RZ, RZ, R138 ;  /* 0x000000ffff8b7224 */ /* 0x000fe200078e008a */
[----:B------:R-:W-:-:S07]  /*beb0*/  MOV R137, R140 ;  /* 0x0000008c00897202 */ /* 0x000fce0000000f00 */
[----:B------:R-:W-:Y:S05]  /*bec0*/  WARPSYNC.COLLECTIVE R152, `(.L_x_604) ;  /* 0x0000000098087348 */ /* 0x000fea0003c00000 */
[----:B------:R0:W1:Y:S02]  /*bed0*/  SHFL.UP P6, R140, R139, R87, R86 ;  /* 0x040000578b8c7389 */ /* 0x00006400000c0056 */
[----:B01----:R-:W-:Y:S05]  /*bee0*/  ENDCOLLECTIVE ;  /* 0x000000000000791b */ /* 0x003fea0003800000 */
.L_x_604:
[----:B------:R-:W-:Y:S01]  /*bef0*/  MOV R86, R140 ;  /* 0x0000008c00567202 */ /* 0x000fe20000000f00 */
[----:B------:R-:W-:Y:S06]  /*bf00*/  BRA `(.L_x_605) ;  /* 0xffffffa400c47947 */ /* 0x000fec000383ffff */
.L_x_548:
        /* <DEDUP_REMOVED lines=8> */
.L_x_607:
[----:B------:R-:W-:Y:S05]  /*bf90*/  BSYNC B0 ;  /* 0x0000000000007941 */ /* 0x000fea0003800000 */
.L_x_606:
[----:B------:R-:W-:Y:S05]  /*bfa0*/  BRA `(.L_x_608) ;  /* 0xffffffa400b47947 */ /* 0x000fea000383ffff */
.L_x_549:
        /* <DEDUP_REMOVED lines=8> */
.L_x_610:
[----:B------:R-:W-:Y:S05]  /*c030*/  BSYNC B0 ;  /* 0x0000000000007941 */ /* 0x000fea0003800000 */
.L_x_609:
[----:B------:R-:W-:Y:S05]  /*c040*/  BRA `(.L_x_611) ;  /* 0xffffffa400947947 */ /* 0x000fea000383ffff */
.L_x_550:
        /* <DEDUP_REMOVED lines=8> */
.L_x_613:
[----:B------:R-:W-:Y:S05]  /*c0d0*/  BSYNC B0 ;  /* 0x0000000000007941 */ /* 0x000fea0003800000 */
.L_x_612:
[----:B------:R-:W-:Y:S01]  /*c0e0*/  HFMA2 R87, -RZ, RZ, 0, 5.9604644775390625e-08 ;  /* 0x00000001ff577431 */ /* 0x000fe200000001ff */
[----:B------:R-:W-:Y:S01]  /*c0f0*/  MOV R139, R137 ;  /* 0x00000089008b7202 */ /* 0x000fe20000000f00 */
[----:B------:R-:W-:Y:S01]  /*c100*/  IMAD.MOV.U32 R152, RZ, RZ, -0x1 ;  /* 0xffffffffff987424 */ /* 0x000fe200078e00ff */
[----:B------:R-:W-:Y:S02]  /*c110*/  MOV R86, RZ ;  /* 0x000000ff00567202 */ /* 0x000fe40000000f00 */
[----:B------:R-:W-:Y:S02]  /*c120*/  MOV R136, R140 ;  /* 0x0000008c00887202 */ /* 0x000fe40000000f00 */
[----:B------:R-:W-:-:S07]  /*c130*/  MOV R151, R42 ;  /* 0x0000002a00977202 */ /* 0x000fce0000000f00 */
[----:B------:R-:W-:Y:S05]  /*c140*/  WARPSYNC.COLLECTIVE R152, `(.L_x_614) ;  /* 0x0000000098087348 */ /* 0x000fea0003c00000 */
[----:B------:R0:W1:Y:S02]  /*c150*/  SHFL.UP P6, R140, R139, R87, R86 ;  /* 0x040000578b8c7389 */ /* 0x00006400000c0056 */
[----:B01----:R-:W-:Y:S05]  /*c160*/  ENDCOLLECTIVE ;  /* 0x000000000000791b */ /* 0x003fea0003800000 */
.L_x_614:
[----:B------:R-:W-:Y:S01]  /*c170*/  HFMA2 R87, -RZ, RZ, 0, 0 ;  /* 0x00000000ff577431 */ /* 0x000fe200000001ff */
[----:B------:R-:W-:-:S07]  /*c180*/  MOV R86, 0x1f ;  /* 0x0000001f00567802 */ /* 0x000fce0000000f00 */
[----:B------:R-:W-:Y:S05]  /*c190*/  WARPSYNC.COLLECTIVE R152, `(.L_x_615) ;  /* 0x0000000098087348 */ /* 0x000fea0003c00000 */
[----:B------:R0:W1:Y:S02]  /*c1a0*/  SHFL.IDX P3, R153, R151, R87, R86 ;  /* 0x0000005797997389 */ /* 0x0000640000060056 */
[----:B01----:R-:W-:Y:S05]  /*c1b0*/  ENDCOLLECTIVE ;  /* 0x000000000000791b */ /* 0x003fea0003800000 */
.L_x_615:
[----:B------:R-:W-:Y:S02]  /*c1c0*/  MOV R137, R140 ;  /* 0x0000008c00897202 */ /* 0x000fe40000000f00 */
[----:B------:R-:W-:Y:S02]  /*c1d0*/  MOV R151, R43 ;  /* 0x0000002b00977202 */ /* 0x000fe40000000f00 */
[----:B------:R-:W-:-:S07]  /*c1e0*/  MOV R42, R153 ;  /* 0x00000099002a7202 */ /* 0x000fce0000000f00 */
[----:B------:R-:W-:Y:S05]  /*c1f0*/  WARPSYNC.COLLECTIVE R152, `(.L_x_616) ;  /* 0x0000000098087348 */ /* 0x000fea0003c00000 */
[----:B------:R0:W1:Y:S02]  /*c200*/  SHFL.IDX P3, R153, R151, R87, R86 ;  /* 0x0000005797997389 */ /* 0x0000640000060056 */
[----:B01----:R-:W-:Y:S05]  /*c210*/  ENDCOLLECTIVE ;  /* 0x000000000000791b */ /* 0x003fea0003800000 */
.L_x_616:
[----:B------:R-:W-:Y:S01]  /*c220*/  MOV R43, R153 ;  /* 0x00000099002b7202 */ /* 0x000fe20000000f00 */
[----:B------:R-:W-:Y:S06]  /*c230*/  BRA `(.L_x_617) ;  /* 0xffffffa400307947 */ /* 0x000fec000383ffff */
.L_x_552:
        /* <DEDUP_REMOVED lines=9> */
.L_x_618:
[----:B------:R-:W-:Y:S02]  /*c2d0*/  ISETP.GT.U32.AND P5, PT, R156, 0xf, PT ;  /* 0x0000000f9c00780c */ /* 0x000fe40003fa4070 */
[----:B------:R-:W-:Y:S02]  /*c2e0*/  MOV R151, R153 ;  /* 0x0000009900977202 */ /* 0x000fe40000000f00 */
[----:B------:R-:W-:-:S03]  /*c2f0*/  MOV R153, R163 ;  /* 0x000000a300997202 */ /* 0x000fc60000000f00 */
[----:B------:R-:W-:-:S07]  /*c300*/  @P1 FMUL.FTZ R151, R151, R162 ;  /* 0x000000a297971220 */ /* 0x000fce0000410000 */
[----:B------:R-:W-:Y:S05]  /*c310*/  WARPSYNC.COLLECTIVE R152, `(.L_x_619) ;  /* 0x0000000098087348 */ /* 0x000fea0003c00000 */
[----:B------:R0:W1:Y:S02]  /*c320*/  SHFL.DOWN P0, R153, R153, R86, R87 ;  /* 0x0800005699997389 */ /* 0x0000640000000057 */
[----:B01----:R-:W-:Y:S05]  /*c330*/  ENDCOLLECTIVE ;  /* 0x000000000000791b */ /* 0x003fea0003800000 */
.L_x_619:
[----:B------:R-:W-:-:S05]  /*c340*/  MOV R86, R153 ;  /* 0x0000009900567202 */ /* 0x000fca0000000f00 */
[----:B------:R-:W-:Y:S01]  /*c350*/  @P1 FFMA.FTZ R86, R162, R86, R163 ;  /* 0x00000056a2561223 */ /* 0x000fe200000100a3 */
[----:B------:R-:W-:-:S04]  /*c360*/  @P1 MOV R162, R151 ;  /* 0x0000009700a21202 */ /* 0x000fc80000000f00 */
[----:B------:R-:W-:Y:S01]  /*c370*/  @P1 MOV R163, R86 ;  /* 0x0000005600a31202 */ /* 0x000fe20000000f00 */
[----:B------:R-:W-:Y:S01]  /*c380*/  IMAD.MOV.U32 R86, RZ, RZ, 0x2 ;  /* 0x00000002ff567424 */ /* 0x000fe200078e00ff */
[----:B------:R-:W-:Y:S02]  /*c390*/  MOV R153, R162 ;  /* 0x000000a200997202 */ /* 0x000fe40000000f00 */
[----:B------:R-:W-:-:S13]  /*c3a0*/  ISETP.GT.U32.AND P1, PT, R156, 0x1d, PT ;  /* 0x0000001d9c00780c */ /* 0x000fda0003f24070 */
[----:B------:R-:W-:Y:S05]  /*c3b0*/  WARPSYNC.COLLECTIVE R152, `(.L_x_620) ;  /* 0x0000000098087348 */ /* 0x000fea0003c00000 */
[----:B------:R0:W1:Y:S02]  /*c3c0*/  SHFL.DOWN P0, R153, R153, R86, R87 ;  /* 0x0800005699997389 */ /* 0x0000640000000057 */
[----:B01----:R-:W-:Y:S05]  /*c3d0*/  ENDCOLLECTIVE ;  /* 0x000000000000791b */ /* 0x003fea0003800000 */
.L_x_620:
[----:B------:R-:W-:Y:S02]  /*c3e0*/  MOV R151, R153 ;  /* 0x0000009900977202 */ /* 0x000fe40000000f00 */
[----:B------:R-:W-:-:S03]  /*c3f0*/  MOV R153, R163 ;  /* 0x000000a300997202 */ /* 0x000fc60000000f00 */
[----:B------:R-:W-:-:S07]  /*c400*/  @!P1 FMUL.FTZ R151, R162, R151 ;  /* 0x00000097a2979220 */ /* 0x000fce0000410000 */
[----:B------:R-:W-:Y:S05]  /*c410*/  WARPSYNC.COLLECTIVE R152, `(.L_x_621) ;  /* 0x0000000098087348 */ /* 0x000fea0003c00000 */
[----:B------:R0:W1:Y:S02]  /*c420*/  SHFL.DOWN P0, R153, R153, R86, R87 ;  /* 0x0800005699997389 */ /* 0x0000640000000057 */
[----:B01----:R-:W-:Y:S05]  /*c430*/  ENDCOLLECTIVE ;  /* 0x000000000000791b */ /* 0x003fea0003800000 */
.L_x_621:
[----:B------:R-:W-:-:S05]  /*c440*/  MOV R86, R153 ;  /* 0x0000009900567202 */ /* 0x000fca0000000f00 */
[----:B------:R-:W-:Y:S01]  /*c450*/  @!P1 FFMA.FTZ R86, R162, R86, R163 ;  /* 0x00000056a2569223 */ /* 0x000fe200000100a3 */
[----:B------:R-:W-:-:S04]  /*c460*/  @!P1 MOV R162, R151 ;  /* 0x0000009700a29202 */ /* 0x000fc80000000f00 */
[----:B------:R-:W-:Y:S01]  /*c470*/  @!P1 MOV R163, R86 ;  /* 0x0000005600a39202 */ /* 0x000fe20000000f00 */
[----:B------:R-:W-:Y:S01]  /*c480*/  HFMA2 R86, -RZ, RZ, 0, 2.384185791015625e-07 ;  /* 0x00000004ff567431 */ /* 0x000fe200000001ff */
[----:B------:R-:W-:-:S07]  /*c490*/  MOV R153, R162 ;  /* 0x000000a200997202 */ /* 0x000fce0000000f00 */
[----:B------:R-:W-:Y:S05]  /*c4a0*/  WARPSYNC.COLLECTIVE R152, `(.L_x_622) ;  /* 0x0000000098087348 */ /* 0x000fea0003c00000 */
[----:B------:R0:W1:Y:S02]  /*c4b0*/  SHFL.DOWN P0, R153, R153, R86, R87 ;  /* 0x0800005699997389 */ /* 0x0000640000000057 */
[----:B01----:R-:W-:Y:S05]  /*c4c0*/  ENDCOLLECTIVE ;  /* 0x000000000000791b */ /* 0x003fea0003800000 */
.L_x_622:
[----:B------:R-:W-:Y:S01]  /*c4d0*/  MOV R151, R153 ;  /* 0x0000009900977202 */ /* 0x000fe20000000f00 */
[----:B------:R-:W-:-:S04]  /*c4e0*/  IMAD.MOV.U32 R153, RZ, RZ, R163 ;  /* 0x000000ffff997224 */ /* 0x000fc800078e00a3 */
[----:B------:R-:W-:-:S07]  /*c4f0*/  @!P3 FMUL.FTZ R151, R162, R151 ;  /* 0x00000097a297b220 */ /* 0x000fce0000410000 */
[----:B------:R-:W-:Y:S05]  /*c500*/  WARPSYNC.COLLECTIVE R152, `(.L_x_623) ;  /* 0x0000000098087348 */ /* 0x000fea0003c00000 */
[----:B------:R0:W1:Y:S02]  /*c510*/  SHFL.DOWN P0, R153, R153, R86, R87 ;  /* 0x0800005699997389 */ /* 0x0000640000000057 */
[----:B01----:R-:W-:Y:S05]  /*c520*/  ENDCOLLECTIVE ;  /* 0x000000000000791b */ /* 0x003fea0003800000 */
.L_x_623:
[----:B------:R-:W-:-:S05]  /*c530*/  MOV R86, R153 ;  /* 0x0000009900567202 */ /* 0x000fca0000000f00 */
[----:B------:R-:W-:Y:S01]  /*c540*/  @!P3 FFMA.FTZ R86, R162, R86, R163 ;  /* 0x00000056a256b223 */ /* 0x000fe200000100a3 */
[----:B------:R-:W-:-:S04]  /*c550*/  @!P3 MOV R162, R151 ;  /* 0x0000009700a2b202 */ /* 0x000fc80000000f00 */
[----:B------:R-:W-:Y:S01]  /*c560*/  @!P3 MOV R163, R86 ;  /* 0x0000005600a3b202 */ /* 0x000fe20000000f00 */
[----:B------:R-:W-:Y:S01]  /*c570*/  HFMA2 R86, -RZ, RZ, 0, 4.76837158203125e-07 ;  /* 0x00000008ff567431 */ /* 0x000fe200000001ff */
[----:B------:R-:W-:-:S07]  /*c580*/  MOV R153, R162 ;  /* 0x000000a200997202 */ /* 0x000fce0000000f00 */
[----:B------:R-:W-:Y:S05]  /*c590*/  WARPSYNC.COLLECTIVE R152, `(.L_x_624) ;  /* 0x0000000098087348 */ /* 0x000fea0003c00000 */
[----:B------:R0:W1:Y:S02]  /*c5a0*/  SHFL.DOWN P0, R153, R153, R86, R87 ;  /* 0x0800005699997389 */ /* 0x0000640000000057 */
[----:B01----:R-:W-:Y:S05]  /*c5b0*/  ENDCOLLECTIVE ;  /* 0x000000000000791b */ /* 0x003fea0003800000 */
.L_x_624:
[----:B------:R-:W-:Y:S02]  /*c5c0*/  MOV R151, R153 ;  /* 0x0000009900977202 */ /* 0x000fe40000000f00 */
[----:B------:R-:W-:-:S03]  /*c5d0*/  MOV R153, R163 ;  /* 0x000000a300997202 */ /* 0x000fc60000000f00 */
[----:B------:R-:W-:-:S07]  /*c5e0*/  @!P4 FMUL.FTZ R151, R162, R151 ;  /* 0x00000097a297c220 */ /* 0x000fce0000410000 */
[----:B------:R-:W-:Y:S05]  /*c5f0*/  WARPSYNC.COLLECTIVE R152, `(.L_x_625) ;  /* 0x0000000098087348 */ /* 0x000fea0003c00000 */
[----:B------:R0:W1:Y:S02]  /*c600*/  SHFL.DOWN P0, R153, R153, R86, R87 ;  /* 0x0800005699997389 */ /* 0x0000640000000057 */
[----:B01----:R-:W-:Y:S05]  /*c610*/  ENDCOLLECTIVE ;  /* 0x000000000000791b */ /* 0x003fea0003800000 */
.L_x_625:
[----:B------:R-:W-:-:S05]  /*c620*/  MOV R86, R153 ;  /* 0x0000009900567202 */ /* 0x000fca0000000f00 */
[----:B------:R-:W-:Y:S01]  /*c630*/  @!P4 FFMA.FTZ R86, R162, R86, R163 ;  /* 0x00000056a256c223 */ /* 0x000fe200000100a3 */
[----:B------:R-:W-:-:S03]  /*c640*/  @!P4 MOV R162, R151 ;  /* 0x0000009700a2c202 */ /* 0x000fc60000000f00 */
[----:B------:R-:W-:Y:S02]  /*c650*/  @!P4 IMAD.MOV.U32 R163, RZ, RZ, R86 ;  /* 0x000000ffffa3c224 */ /* 0x000fe400078e0056 */
[----:B------:R-:W-:Y:S01]  /*c660*/  HFMA2 R86, -RZ, RZ, 0, 9.5367431640625e-07 ;  /* 0x00000010ff567431 */ /* 0x000fe200000001ff */
[----:B------:R-:W-:-:S07]  /*c670*/  MOV R153, R162 ;  /* 0x000000a200997202 */ /* 0x000fce0000000f00 */
[----:B------:R-:W-:Y:S05]  /*c680*/  WARPSYNC.COLLECTIVE R152, `(.L_x_626) ;  /* 0x0000000098087348 */ /* 0x000fea0003c00000 */
[----:B------:R0:W1:Y:S02]  /*c690*/  SHFL.DOWN P0, R153, R153, R86, R87 ;  /* 0x0800005699997389 */ /* 0x0000640000000057 */
[----:B01----:R-:W-:Y:S05]  /*c6a0*/  ENDCOLLECTIVE ;  /* 0x000000000000791b */ /* 0x003fea0003800000 */
.L_x_626:
[----:B------:R-:W-:Y:S02]  /*c6b0*/  MOV R151, R153 ;  /* 0x0000009900977202 */ /* 0x000fe40000000f00 */
[----:B------:R-:W-:-:S03]  /*c6c0*/  MOV R153, R163 ;  /* 0x000000a300997202 */ /* 0x000fc60000000f00 */
[----:B------:R-:W-:-:S07]  /*c6d0*/  @!P5 FMUL.FTZ R151, R162, R151 ;  /* 0x00000097a297d220 */ /* 0x000fce0000410000 */
[----:B------:R-:W-:Y:S05]  /*c6e0*/  WARPSYNC.COLLECTIVE R152, `(.L_x_627) ;  /* 0x0000000098087348 */ /* 0x000fea0003c00000 */
[----:B------:R0:W1:Y:S02]  /*c6f0*/  SHFL.DOWN P0, R153, R153, R86, R87 ;  /* 0x0800005699997389 */ /* 0x0000640000000057 */
[----:B01----:R-:W-:Y:S05]  /*c700*/  ENDCOLLECTIVE ;  /* 0x000000000000791b */ /* 0x003fea0003800000 */
.L_x_627:
[----:B------:R-:W-:Y:S01]  /*c710*/  HFMA2 R87, -RZ, RZ, 0, 0 ;  /* 0x00000000ff577431 */ /* 0x000fe200000001ff */
[----:B------:R-:W-:-:S05]  /*c720*/  MOV R86, R153 ;  /* 0x0000009900567202 */ /* 0x000fca0000000f00 */
        /* <DEDUP_REMOVED lines=8> */
.L_x_628:
[----:B------:R-:W-:Y:S02]  /*c7b0*/  MOV R151, R163 ;  /* 0x000000a300977202 */ /* 0x000fe40000000f00 */
[----:B------:R-:W-:-:S07]  /*c7c0*/  MOV R157, R153 ;  /* 0x00000099009d7202 */ /* 0x000fce0000000f00 */
[----:B------:R-:W-:Y:S05]  /*c7d0*/  WARPSYNC.COLLECTIVE R152, `(.L_x_629) ;  /* 0x0000000098087348 */ /* 0x000fea0003c00000 */
[----:B------:R0:W1:Y:S02]  /*c7e0*/  SHFL.IDX P3, R153, R151, R87, R86 ;  /* 0x0000005797997389 */ /* 0x0000640000060056 */
[----:B01----:R-:W-:Y:S05]  /*c7f0*/  ENDCOLLECTIVE ;  /* 0x000000000000791b */ /* 0x003fea0003800000 */
.L_x_629:
[----:B------:R-:W-:Y:S01]  /*c800*/  HFMA2 R86, -RZ, RZ, 0, 5.9604644775390625e-08 ;  /* 0x00000001ff567431 */ /* 0x000fe200000001ff */
[----:B------:R-:W-:Y:S02]  /*c810*/  MOV R87, 0x1f ;  /* 0x0000001f00577802 */ /* 0x000fe40000000f00 */
[----:B------:R-:W-:Y:S02]  /*c820*/  MOV R151, R42 ;  /* 0x0000002a00977202 */ /* 0x000fe40000000f00 */
[----:B------:R-:W-:Y:S02]  /*c830*/  MOV R156, R153 ;  /* 0x00000099009c7202 */ /* 0x000fe40000000f00 */
[----:B------:R-:W-:-:S03]  /*c840*/  MOV R153, R162 ;  /* 0x000000a200997202 */ /* 0x000fc60000000f00 */
[-C--:B------:R-:W-:Y:S01]  /*c850*/  FFMA.FTZ R156, R43, R157.reuse, R156 ;  /* 0x0000009d2b9c7223 */ /* 0x080fe2000001009c */
[----:B------:R-:W-:-:S07]  /*c860*/  FMUL.FTZ R157, R42, R157 ;  /* 0x0000009d2a9d7220 */ /* 0x000fce0000410000 */
[----:B------:R-:W-:Y:S05]  /*c870*/  WARPSYNC.COLLECTIVE R152, `(.L_x_630) ;  /* 0x0000000098087348 */ /* 0x000fea0003c00000 */
[----:B------:R0:W1:Y:S02]  /*c880*/  SHFL.DOWN P0, R153, R153, R86, R87 ;  /* 0x0800005699997389 */ /* 0x0000640000000057 */
[----:B01----:R-:W-:Y:S05]  /*c890*/  ENDCOLLECTIVE ;  /* 0x000000000000791b */ /* 0x003fea0003800000 */
.L_x_630:
[----:B------:R-:W-:Y:S01]  /*c8a0*/  IMAD.MOV.U32 R162, RZ, RZ, R153 ;  /* 0x000000ffffa27224 */ /* 0x000fe200078e0099 */
[----:B------:R-:W-:-:S07]  /*c8b0*/  MOV R153, R163 ;  /* 0x000000a300997202 */ /* 0x000fce0000000f00 */
[----:B------:R-:W-:Y:S05]  /*c8c0*/  WARPSYNC.COLLECTIVE R152, `(.L_x_631) ;  /* 0x0000000098087348 */ /* 0x000fea0003c00000 */
[----:B------:R0:W1:Y:S02]  /*c8d0*/  SHFL.DOWN P0, R153, R153, R86, R87 ;  /* 0x0800005699997389 */ /* 0x0000640000000057 */
[----:B01----:R-:W-:Y:S05]  /*c8e0*/  ENDCOLLECTIVE ;  /* 0x000000000000791b */ /* 0x003fea0003800000 */
.L_x_631:
[----:B------:R-:W-:Y:S01]  /*c8f0*/  HFMA2 R87, -RZ, RZ, 0, 0 ;  /* 0x00000000ff577431 */ /* 0x000fe200000001ff */
[----:B------:R-:W-:Y:S02]  /*c900*/  MOV R86, 0x1f ;  /* 0x0000001f00567802 */ /* 0x000fe40000000f00 */
[----:B------:R-:W-:-:S07]  /*c910*/  MOV R163, R153 ;  /* 0x0000009900a37202 */ /* 0x000fce0000000f00 */
[----:B------:R-:W-:Y:S05]  /*c920*/  WARPSYNC.COLLECTIVE R152, `(.L_x_632) ;  /* 0x0000000098087348 */ /* 0x000fea0003c00000 */
[----:B------:R0:W1:Y:S02]  /*c930*/  SHFL.IDX P3, R153, R151, R87, R86 ;  /* 0x0000005797997389 */ /* 0x0000640000060056 */
[----:B01----:R-:W-:Y:S05]  /*c940*/  ENDCOLLECTIVE ;  /* 0x000000000000791b */ /* 0x003fea0003800000 */
.L_x_632:
[----:B------:R-:W-:Y:S02]  /*c950*/  ISETP.NE.AND P0, PT, R79, 0x1f, PT ;  /* 0x0000001f4f00780c */ /* 0x000fe40003f05270 */
[----:B------:R-:W-:Y:S02]  /*c960*/  MOV R151, R43 ;  /* 0x0000002b00977202 */ /* 0x000fe40000000f00 */
[----:B------:R-:W-:-:S09]  /*c970*/  MOV R42, R153 ;  /* 0x00000099002a7202 */ /* 0x000fd20000000f00 */
[----:B------:R-:W-:Y:S05]  /*c980*/  WARPSYNC.COLLECTIVE R152, `(.L_x_633) ;  /* 0x0000000098087348 */ /* 0x000fea0003c00000 */
[----:B------:R0:W1:Y:S02]  /*c990*/  SHFL.IDX P3, R153, R151, R87, R86 ;  /* 0x0000005797997389 */ /* 0x0000640000060056 */
[----:B01----:R-:W-:Y:S05]  /*c9a0*/  ENDCOLLECTIVE ;  /* 0x000000000000791b */ /* 0x003fea0003800000 */
.L_x_633:
[----:B------:R-:W-:Y:S01]  /*c9b0*/  MOV R43, R153 ;  /* 0x00000099002b7202 */ /* 0x000fe20000000f00 */
[----:B------:R-:W-:Y:S06]  /*c9c0*/  BRA `(.L_x_634) ;  /* 0xffffffa400d87947 */ /* 0x000fec000383ffff */
.L_x_635:
        /* <DEDUP_REMOVED lines=11> */
.L_x_10414:


//--------------------- .text._Z25selective_scan_bwd_kernelI32Selective_Scan_bwd_kernel_traitsILi128ELi16ELb0ELb0ELb1ELb1ELb1EN3c104HalfEfEEv12SSMParamsBwd --------------------------
	.section	.text._Z25selective_scan_bwd_kernelI32Selective_Scan_bwd_kernel_traitsILi128ELi16ELb0ELb0ELb1ELb1ELb1EN3c104HalfEfEEv12SSMParamsBwd,"ax",@progbits
	.align	128
        .global         _Z25selective_scan_bwd_kernelI32Selective_Scan_bwd_kernel_traitsILi128ELi16ELb0ELb0ELb1ELb1ELb1EN3c104HalfEfEEv12SSMParamsBwd
        .type           _Z25selective_scan_bwd_kernelI32Selective_Scan_bwd_kernel_traitsILi128ELi16ELb0ELb0ELb1ELb1ELb1EN3c104HalfEfEEv12SSMParamsBwd,@function
        .size           _Z25selective_scan_bwd_kernelI32Selective_Scan_bwd_kernel_traitsILi128ELi16ELb0ELb0ELb1ELb1ELb1EN3c104HalfEfEEv12SSMParamsBwd,(.L_x_10415 - _Z25selective_scan_bwd_kernelI32Selective_Scan_bwd_kernel_traitsILi128ELi16ELb0ELb0ELb1ELb1ELb1EN3c104HalfEfEEv12SSMParamsBwd)
        .other          _Z25selective_scan_bwd_kernelI32Selective_Scan_bwd_kernel_traitsILi128ELi16ELb0ELb0ELb1ELb1ELb1EN3c104HalfEfEEv12SSMParamsBwd,@"STO_CUDA_ENTRY STV_DEFAULT"
_Z25selective_scan_bwd_kernelI32Selective_Scan_bwd_kernel_traitsILi128ELi16ELb0ELb0ELb1ELb1ELb1EN3c104HalfEfEEv12SSMParamsBwd:
.text._Z25selective_scan_bwd_kernelI32Selective_Scan_bwd_kernel_traitsILi128ELi16ELb0ELb0ELb1ELb1ELb1EN3c104HalfEfEEv12SSMParamsBwd:
        /* <DEDUP_REMOVED lines=39> */
[----:B------:R-:W-:Y:S02]  /*0270*/  UIMAD UR23, UR12, UR23, UR5 ;  /* 0x000000170c1772a4 */ /* 0x000fe4000f8e0205 */
[----:B------:R-:W-:Y:S01]  /*0280*/  UIMAD UR22, UR12, UR11, UR17 ;  /* 0x0000000b0c1672a4 */ /* 0x000fe2000f8e0211 */
[----:B------:R-:W4:Y:S05]  /*0290*/  LDCU.128 UR8, c[0x0][0x460] ;  /* 0x00008c00ff0877ac */ /* 0x000f2a0008000c00 */
[----:B------:R-:W5:Y:S01]  /*02a0*/  I2F.RP R0, UR29 ;  /* 0x0000001d00007d06 */ /* 0x000f620008209400 */
[----:B-1----:R-:W-:Y:S01]  /*02b0*/  ULEA UR15, UR24, 0xfffff800, 0xb ;  /* 0xfffff800180f7891 */ /* 0x002fe2000f8e58ff */
[----:B------:R-:W1:Y:S03]  /*02c0*/  LDCU.64 UR20, c[0x0][0x498] ;  /* 0x00009300ff1477ac */ /* 0x000e660008000a00 */
[----:B------:R-:W-:-:S02]  /*02d0*/  UIADD3 UR17, UP0, UPT, UR15, UR4, URZ ;  /* 0x000000040f117290 */ /* 0x000fc4000ff1e0ff */
[----:B------:R-:W-:Y:S01]  /*02e0*/  UIADD3 UR19, UP2, UPT, UR15, UR16, URZ ;  /* 0x000000100f137290 */ /* 0x000fe2000ff5e0ff */
[----:B------:R-:W-:Y:S01]  /*02f0*/  UMOV UR4, URZ ;  /* 0x000000ff00047c82 */ /* 0x000fe20008000000 */
[----:B------:R-:W-:Y:S02]  /*0300*/  USHF.R.S32.HI UR14, URZ, 0x1f, UR15 ;  /* 0x0000001fff0e7899 */ /* 0x000fe4000801140f */
[----:B----4-:R-:W-:Y:S01]  /*0310*/  ULEA UR16, UP1, UR17, UR8, 0x1 ;  /* 0x0000000811107291 */ /* 0x010fe2000f8208ff */
[----:B-----5:R-:W3:Y:S01]  /*0320*/  MUFU.RCP R0, R0 ;  /* 0x0000000000007308 */ /* 0x020ee20000001000 */
[----:B------:R-:W-:Y:S01]  /*0330*/  UIADD3.X UR8, UPT, UPT, UR14, UR22, URZ, UP2, !UPT ;  /* 0x000000160e087290 */ /* 0x000fe200097fe4ff */
[----:B------:R-:W4:Y:S01]  /*0340*/  LDCU.64 UR6, c[0x0][0x3d0] ;  /* 0x00007a00ff0677ac */ /* 0x000f220008000a00 */
[----:B---3--:R-:W-:Y:S02]  /*0350*/  IADD3 R2, PT, PT, R0, 0xffffffe, RZ ;  /* 0x0ffffffe00027810 */ /* 0x008fe40007ffe0ff */
[----:B------:R-:W-:-:S04]  /*0360*/  MOV R0, UR12 ;  /* 0x0000000c00007c02 */ /* 0x000fc80008000f00 */
        /* <DEDUP_REMOVED lines=8> */
[----:B------:R-:W-:Y:S02]  /*03f0*/  UIADD3.X UR10, UPT, UPT, UR14, UR23, URZ, UP0, !UPT ;  /* 0x000000170e0a7290 */ /* 0x000fe400087fe4ff */
[----:B------:R-:W-:Y:S02]  /*0400*/  UIMAD.WIDE.U32 UR4, UR5, UR25, URZ ;  /* 0x00000019050472a5 */ /* 0x000fe4000f8e00ff */
[----:B------:R-:W-:Y:S02]  /*0410*/  ULEA.HI.X UR17, UR17, UR9, UR10, 0x1, UP1 ;  /* 0x0000000911117291 */ /* 0x000fe400088f0c0a */
[----:B------:R-:W-:Y:S01]  /*0420*/  ULEA.HI.X UR19, UR19, UR11, UR8, 0x1, UP3 ;  /* 0x0000000b13137291 */ /* 0x000fe200098f0c08 */
[----:B------:R-:W3:Y:S02]  /*0430*/  LDCU.64 UR22, c[0x0][0x4a0] ;  /* 0x00009400ff1677ac */ /* 0x000ee40008000a00 */
[----:B------:R-:W-:Y:S01]  /*0440*/  UMOV UR10, UR5 ;  /* 0x00000005000a7c82 */ /* 0x000fe20008000000 */
[----:B-1----:R-:W-:-:S02]  /*0450*/  UIMAD.WIDE.U32 UR4, UR13, UR20, URZ ;  /* 0x000000140d0472a5 */ /* 0x002fc4000f8e00ff */
[----:B------:R-:W-:Y:S02]  /*0460*/  UIADD3 UR11, UPT, UPT, -UR10, URZ, URZ ;  /* 0x000000ff0a0b7290 */ /* 0x000fe4000fffe1ff */
[----:B--2---:R-:W-:Y:S02]  /*0470*/  UISETP.NE.U32.AND UP0, UPT, UR26, URZ, UPT ;  /* 0x000000ff1a00728c */ /* 0x004fe4000bf05070 */
[----:B------:R-:W-:Y:S02]  /*0480*/  UIMAD UR11, UR29, UR11, UR25 ;  /* 0x0000000b1d0b72a4 */ /* 0x000fe4000f8e0219 */
[----:B------:R-:W-:Y:S02]  /*0490*/  UIMAD UR5, UR13, UR21, UR5 ;  /* 0x000000150d0572a4 */ /* 0x000fe4000f8e0205 */
[----:B------:R-:W-:Y:S02]  /*04a0*/  UISETP.GT.U32.AND UP2, UPT, UR29, UR11, UPT ;  /* 0x0000000b1d00728c */ /* 0x000fe4000bf44070 */
[----:B----4-:R-:W-:-:S02]  /*04b0*/  UIMAD.WIDE.U32 UR20, UR13, UR6, URZ ;  /* 0x000000060d1472a5 */ /* 0x010fc4000f8e00ff */
[----:B------:R-:W-:Y:S02]  /*04c0*/  ULOP3.LUT UR6, UR12, UR28, URZ, 0x3c, !UPT ;  /* 0x0000001c0c067292 */ /* 0x000fe4000f8e3cff */
[----:B------:R-:W-:Y:S02]  /*04d0*/  UISETP.NE.AND.EX UP0, UPT, UR27, URZ, UPT, UP0 ;  /* 0x000000ff1b00728c */ /* 0x000fe4000bf05300 */
[----:B---3--:R-:W-:Y:S01]  /*04e0*/  UIMAD.WIDE.U32 UR8, UR12, UR22, UR4 ;  /* 0x000000160c0872a5 */ /* 0x008fe2000f8e0004 */
[----:B------:R-:W1:Y:S02]  /*04f0*/  LDCU.64 UR26, c[0x0][0x528] ;  /* 0x0000a500ff1a77ac */ /* 0x000e640008000a00 */
[----:B------:R-:W-:Y:S02]  /*0500*/  @!UP2 UIADD3 UR11, UPT, UPT, UR11, -UR29, URZ ;  /* 0x8000001d0b0ba290 */ /* 0x000fe4000fffe0ff */
[----:B------:R-:W-:Y:S02]  /*0510*/  @!UP2 UIADD3 UR10, UPT, UPT, UR10, 0x1, URZ ;  /* 0x000000010a0aa890 */ /* 0x000fe4000fffe0ff */
[----:B------:R-:W-:-:S02]  /*0520*/  UISETP.GE.U32.AND UP1, UPT, UR11, UR29, UPT ;  /* 0x0000001d0b00728c */ /* 0x000fc4000bf26070 */
[----:B------:R-:W-:Y:S02]  /*0530*/  UISETP.GE.AND UP2, UPT, UR6, URZ, UPT ;  /* 0x000000ff0600728c */ /* 0x000fe4000bf46270 */
[----:B------:R-:W-:Y:S02]  /*0540*/  UIMAD UR21, UR13, UR7, UR21 ;  /* 0x000000070d1572a4 */ /* 0x000fe4000f8e0215 */
[----:B------:R-:W-:Y:S01]  /*0550*/  UIMAD UR7, UR12, UR23, UR9 ;  /* 0x000000170c0772a4 */ /* 0x000fe2000f8e0209 */
[----:B------:R-:W2:Y:S04]  /*0560*/  LDCU.64 UR22, c[0x0][0x3e8] ;  /* 0x00007d00ff1677ac */ /* 0x000ea80008000a00 */
[----:B------:R-:W-:Y:S02]  /*0570*/  @UP1 UIADD3 UR10, UPT, UPT, UR10, 0x1, URZ ;  /* 0x000000010a0a1890 */ /* 0x000fe4000fffe0ff */
[----:B------:R-:W-:Y:S01]  /*0580*/  UISETP.NE.AND UP1, UPT, UR28, URZ, UPT ;  /* 0x000000ff1c00728c */ /* 0x000fe2000bf25270 */
[----:B------:R-:W3:Y:S01]  /*0590*/  @UP0 LDCU UR25, c[0x0][0x384] ;  /* 0x00007080ff1907ac */ /* 0x000ee20008000800 */
[----:B------:R-:W-:-:S02]  /*05a0*/  @!UP2 UIADD3 UR10, UPT, UPT, -UR10, URZ, URZ ;  /* 0x000000ff0a0aa290 */ /* 0x000fc4000fffe1ff */
[----:B------:R-:W-:Y:S01]  /*05b0*/  UIADD3 UR9, UP2, UPT, UR15, UR8, URZ ;  /* 0x000000080f097290 */ /* 0x000fe2000ff5e0ff */
[----:B------:R-:W4:Y:S06]  /*05c0*/  LDCU.64 UR4, c[0x0][0x450] ;  /* 0x00008a00ff0477ac */ /* 0x000f2c0008000a00 */
[----:B------:R-:W-:Y:S02]  /*05d0*/  @!UP1 ULOP3.LUT UR10, URZ, UR28, URZ, 0x33, !UPT ;  /* 0x0000001cff0a9292 */ /* 0x000fe4000f8e33ff */
[----:B-1----:R-:W-:Y:S02]  /*05e0*/  ULEA UR8, UP1, UR9, UR26, 0x1 ;  /* 0x0000001a09087291 */ /* 0x002fe4000f8208ff */
[----:B------:R-:W-:Y:S01]  /*05f0*/  USHF.R.S32.HI UR6, URZ, 0x1f, UR10 ;  /* 0x0000001fff067899 */ /* 0x000fe2000801140a */
[----:B------:R-:W1:Y:S03]  /*0600*/  @UP0 LDCU UR26, c[0x0][0x38c] ;  /* 0x00007180ff1a07ac */ /* 0x000e660008000800 */
[----:B--2---:R-:W-:Y:S01]  /*0610*/  UIMAD UR6, UR6, UR22, URZ ;  /* 0x00000016060672a4 */ /* 0x004fe2000f8e02ff */
[----:B------:R-:W2:Y:S01]  /*0620*/  @UP0 LDCU.64 UR28, c[0x0][0x480] ;  /* 0x00009000ff1c07ac */ /* 0x000ea20008000a00 */
[----:B------:R-:W-:-:S02]  /*0630*/  UIADD3.X UR7, UPT, UPT, UR14, UR7, URZ, UP2, !UPT ;  /* 0x000000070e077290 */ /* 0x000fc400097fe4ff */
[----:B------:R-:W-:Y:S02]  /*0640*/  UIMAD.WIDE.U32 UR20, UR10, UR22, UR20 ;  /* 0x000000160a1472a5 */ /* 0x000fe4000f8e0014 */
[----:B------:R-:W-:Y:S02]  /*0650*/  UIMAD UR11, UR10, UR23, UR6 ;  /* 0x000000170a0b72a4 */ /* 0x000fe4000f8e0206 */
[----:B---3--:R-:W-:Y:S02]  /*0660*/  @UP0 UIMAD UR13, UR13, UR25, UR12 ;  /* 0x000000190d0d02a4 */ /* 0x008fe4000f8e020c */
[----:B------:R-:W-:Y:S02]  /*0670*/  ULEA.HI.X UR9, UR9, UR27, UR7, 0x1, UP1 ;  /* 0x0000001b09097291 */ /* 0x000fe400088f0c07 */
[----:B------:R-:W-:Y:S02]  /*0680*/  UIADD3 UR15, UP1, UPT, UR15, UR20, URZ ;  /* 0x000000140f0f7290 */ /* 0x000fe4000ff3e0ff */
[----:B------:R-:W-:-:S02]  /*0690*/  UIADD3 UR11, UPT, UPT, UR21, UR11, URZ ;  /* 0x0000000b150b7290 */ /* 0x000fc4000fffe0ff */
[----:B------:R-:W-:Y:S02]  /*06a0*/  @UP0 UIMAD UR13, UR13, UR24, URZ ;  /* 0x000000180d0d02a4 */ /* 0x000fe4000f8e02ff */
[----:B----4-:R-:W-:Y:S02]  /*06b0*/  ULEA UR22, UP2, UR15, UR4, 0x1 ;  /* 0x000000040f167291 */ /* 0x010fe4000f8408ff */
[----:B------:R-:W-:Y:S02]  /*06c0*/  UIADD3.X UR23, UPT, UPT, UR14, UR11, URZ, UP1, !UPT ;  /* 0x0000000b0e177290 */ /* 0x000fe40008ffe4ff */
[----:B-1----:R-:W-:Y:S02]  /*06d0*/  @UP0 UIMAD UR13, UR13, UR26, URZ ;  /* 0x0000001a0d0d02a4 */ /* 0x002fe4000f8e02ff */
[----:B------:R-:W-:Y:S01]  /*06e0*/  ULEA.HI.X UR23, UR15, UR5, UR23, 0x1, UP2 ;  /* 0x000000050f177291 */ /* 0x000fe200090f0c17 */
[----:B------:R-:W-:Y:S02]  /*06f0*/  UMOV UR4, URZ ;  /* 0x000000ff00047c82 */ /* 0x000fe40008000000 */
[----:B------:R-:W-:Y:S01]  /*0700*/  UMOV UR5, URZ ;  /* 0x000000ff00057c82 */ /* 0x000fe20008000000 */
[----:B--2---:R-:W-:-:S02]  /*0710*/  @UP0 UIMAD.WIDE UR4, UR13, 0x8, UR28 ;  /* 0x000000080d0408a5 */ /* 0x004fc4000f8e021c */
        /* <DEDUP_REMOVED lines=8> */
[----:B------:R2:W-:Y:S01]  /*07a0*/  STL [R1+0xc8], RZ ;  /* 0x0000c8ff01007387 */ /* 0x0005e20000100800 */
[----:B------:R-:W-:Y:S01]  /*07b0*/  UMOV UR20, UR8 ;  /* 0x0000000800147c82 */ /* 0x000fe20008000000 */
[----:B------:R-:W-:Y:S02]  /*07c0*/  UMOV UR21, UR9 ;  /* 0x0000000900157c82 */ /* 0x000fe40008000000 */
[----:B------:R2:W-:Y:S01]  /*07d0*/  STL [R1+0xcc], RZ ;  /* 0x0000ccff01007387 */ /* 0x0005e20000100800 */
[C---:B0-----:R-:W-:Y:S01]  /*07e0*/  IMAD.SHL.U32 R5, R79.reuse, 0x10, RZ ;  /* 0x000000104f057824 */ /* 0x041fe200078e00ff */
[----:B------:R-:W-:-:S04]  /*07f0*/  LOP3.LUT R0, R79, 0x1f, RZ, 0xc0, !PT ;  /* 0x0000001f4f007812 */ /* 0x000fc800078ec0ff */
[----:B-12---:R-:W-:-:S07]  /*0800*/  LOP3.LUT R5, R0, 0x3e00, R5, 0xf8, !PT ;  /* 0x00003e0000057812 */ /* 0x006fce00078ef805 */
.L_x_716:
[----:B0-----:R-:W0:Y:S01]  /*0810*/  LDCU UR27, c[0x0][0x388] ;  /* 0x00007100ff1b77ac */ /* 0x001e220008000800 */
[----:B------:R-:W-:Y:S02]  /*0820*/  SHF.L.U32 R85, R79, 0x4, RZ ;  /* 0x000000044f557819 */ /* 0x000fe400000006ff */
[----:B------:R-:W-:Y:S01]  /*0830*/  LOP3.LUT R45, R45, 0xfffffbff, RZ, 0xc0, !PT ;  /* 0xfffffbff2d2d7812 */ /* 0x000fe200078ec0ff */
[----:B------:R-:W-:Y:S01]  /*0840*/  USHF.L.U32 UR36, UR11, 0xb, URZ ;  /* 0x0000000b0b247899 */ /* 0x000fe200080006ff */
[----:B------:R-:W-:Y:S02]  /*0850*/  LOP3.LUT R78, R85, 0x3e00, RZ, 0xc0, !PT ;  /* 0x00003e00554e7812 */ /* 0x000fe400078ec0ff */
[----:B------:R-:W-:Y:S01]  /*0860*/  MOV R2, UR16 ;  /* 0x0000001000027c02 */ /* 0x000fe20008000f00 */
[----:B------:R-:W-:Y:S01]  /*0870*/  UIADD3 UR26, UPT, UPT, UR36, -0x800, URZ ;  /* 0xfffff800241a7890 */ /* 0x000fe2000fffe0ff */
[----:B------:R-:W-:Y:S02]  /*0880*/  LOP3.LUT R77, R78, 0x1f, R79, 0xf8, !PT ;  /* 0x0000001f4e4d7812 */ /* 0x000fe400078ef84f */
[----:B------:R-:W-:-:S02]  /*0890*/  MOV R3, UR17 ;  /* 0x0000001100037c02 */ /* 0x000fc40008000f00 */
[C---:B------:R-:W-:Y:S02]  /*08a0*/  LOP3.LUT R76, R77.reuse, 0x20, RZ, 0xfc, !PT ;  /* 0x000000204d4c7812 */ /* 0x040fe400078efcff */
[----:B------:R-:W-:Y:S01]  /*08b0*/  LOP3.LUT R75, R77, 0x40, RZ, 0xfc, !PT ;  /* 0x000000404d4b7812 */ /* 0x000fe200078efcff */
[----:B------:R-:W-:Y:S01]  /*08c0*/  IMAD.WIDE.U32 R6, R5, 0x2, R2 ;  /* 0x0000000205067825 */ /* 0x000fe200078e0002 */
[C---:B------:R-:W-:Y:S01]  /*08d0*/  LOP3.LUT R74, R77.reuse, 0x60, RZ, 0xfc, !PT ;  /* 0x000000604d4a7812 */ /* 0x040fe200078efcff */
[----:B0-----:R-:W-:Y:S01]  /*08e0*/  UIADD3 UR8, UPT, UPT, -UR26, UR27, URZ ;  /* 0x0000001b1a087290 */ /* 0x001fe2000fffe1ff */
[C---:B------:R-:W-:Y:S02]  /*08f0*/  SHF.L.U32 R4, R77.reuse, 0x1, RZ ;  /* 0x000000014d047819 */ /* 0x040fe400000006ff */
[----:B------:R-:W-:Y:S02]  /*0900*/  LOP3.LUT R73, R77, 0x80, RZ, 0xfc, !PT ;  /* 0x000000804d497812 */ /* 0x000fe400078efcff */
[----:B------:R-:W-:-:S02]  /*0910*/  IADD3 R2, P1, PT, R4, UR18, RZ ;  /* 0x0000001204027c10 */ /* 0x000fc4000ff3e0ff */
[----:B------:R-:W-:Y:S02]  /*0920*/  ISETP.GE.AND P0, PT, R5, UR8, PT ;  /* 0x0000000805007c0c */ /* 0x000fe4000bf06270 */
[----:B------:R-:W-:Y:S02]  /*0930*/  ISETP.GE.AND P6, PT, R75, UR8, PT ;  /* 0x000000084b007c0c */ /* 0x000fe4000bfc6270 */
[----:B------:R-:W-:Y:S02]  /*0940*/  ISETP.GE.AND P5, PT, R74, UR8, PT ;  /* 0x000000084a007c0c */ /* 0x000fe4000bfa6270 */
[----:B------:R-:W-:Y:S02]  /*0950*/  IADD3.X R3, PT, PT, RZ, UR19, RZ, P1, !PT ;  /* 0x00000013ff037c10 */ /* 0x000fe40008ffe4ff */
[----:B------:R-:W-:Y:S02]  /*0960*/  ISETP.GE.AND P4, PT, R73, UR8, PT ;  /* 0x0000000849007c0c */ /* 0x000fe4000bf86270 */
[----:B------:R-:W-:-:S02]  /*0970*/  LOP3.LUT R72, R77, 0xa0, RZ, 0xfc, !PT ;  /* 0x000000a04d487812 */ /* 0x000fc400078efcff */
[----:B------:R-:W-:Y:S02]  /*0980*/  LOP3.LUT R71, R77, 0xc0, RZ, 0xfc, !PT ;  /* 0x000000c04d477812 */ /* 0x000fe400078efcff */
[----:B------:R-:W-:Y:S02]  /*0990*/  @P0 LOP3.LUT R45, R45, 0x400, RZ, 0xfc, !PT ;  /* 0x000004002d2d0812 */ /* 0x000fe400078efcff */
[----:B------:R-:W-:Y:S02]  /*09a0*/  ISETP.GE.AND P0, PT, R76, UR8, PT ;  /* 0x000000084c007c0c */ /* 0x000fe4000bf06270 */
[----:B------:R-:W-:Y:S02]  /*09b0*/  LOP3.LUT R45, R45, 0xfffffdff, RZ, 0xc0, !PT ;  /* 0xfffffdff2d2d7812 */ /* 0x000fe400078ec0ff */
[----:B------:R-:W-:Y:S02]  /*09c0*/  ISETP.GE.AND P3, PT, R72, UR8, PT ;  /* 0x0000000848007c0c */ /* 0x000fe4000bf66270 */
[----:B------:R-:W-:-:S02]  /*09d0*/  ISETP.GE.AND P2, PT, R71, UR8, PT ;  /* 0x0000000847007c0c */ /* 0x000fc4000bf46270 */
[----:B------:R-:W-:Y:S02]  /*09e0*/  PRMT R0, RZ, 0x7610, R0 ;  /* 0x00007610ff007816 */ /* 0x000fe40000000000 */
[----:B------:R-:W-:Y:S02]  /*09f0*/  LOP3.LUT R70, R77, 0xe0, RZ, 0xfc, !PT ;  /* 0x000000e04d467812 */ /* 0x000fe400078efcff */
[----:B------:R-:W-:Y:S02]  /*0a00*/  PRMT R14, RZ, 0x7610, R14 ;  /* 0x00007610ff0e7816 */ /* 0x000fe4000000000e */
[----:B------:R-:W-:Y:S02]  /*0a10*/  @P0 LOP3.LUT R45, R45, 0x200, RZ, 0xfc, !PT ;  /* 0x000002002d2d0812 */ /* 0x000fe400078efcff */
[----:B------:R-:W-:Y:S02]  /*0a20*/  IADD3 R4, P0, PT, R4, UR20, RZ ;  /* 0x0000001404047c10 */ /* 0x000fe4000ff1e0ff */
[----:B------:R-:W-:-:S02]  /*0a30*/  LOP3.LUT R45, R45, 0xfffffeff, RZ, 0xc0, !PT ;  /* 0xfffffeff2d2d7812 */ /* 0x000fc400078ec0ff */
[----:B------:R-:W-:Y:S02]  /*0a40*/  IADD3.X R5, PT, PT, RZ, UR21, RZ, P0, !PT ;  /* 0x00000015ff057c10 */ /* 0x000fe400087fe4ff */
[----:B------:R-:W-:Y:S02]  /*0a50*/  @P6 LOP3.LUT R45, R45, 0x100, RZ, 0xfc, !PT ;  /* 0x000001002d2d6812 */ /* 0x000fe400078efcff */
[----:B------:R-:W-:Y:S02]  /*0a60*/  LOP3.LUT R69, R77, 0x100, RZ, 0xfc, !PT ;  /* 0x000001004d457812 */ /* 0x000fe400078efcff */
[C---:B------:R-:W-:Y:S02]  /*0a70*/  LOP3.LUT P1, RZ, R45.reuse, 0x200, RZ, 0xc0, !PT ;  /* 0x000002002dff7812 */ /* 0x040fe4000782c0ff */
[----:B------:R-:W-:Y:S02]  /*0a80*/  LOP3.LUT R45, R45, 0xffffff7f, RZ, 0xc0, !PT ;  /* 0xffffff7f2d2d7812 */ /* 0x000fe400078ec0ff */
[----:B------:R-:W-:Y:S01]  /*0a90*/  PRMT R9, RZ, 0x7610, R9 ;  /* 0x00007610ff097816 */ /* 0x000fe20000000009 */
[----:B------:R-:W-:Y:S01]  /*0aa0*/  BAR.SYNC.DEFER_BLOCKING 0x0 ;  /* 0x0000000000007b1d */ /* 0x000fe20000010000 */
[----:B------:R-:W-:-:S02]  /*0ab0*/  @P5 LOP3.LUT R45, R45, 0x80, RZ, 0xfc, !PT ;  /* 0x000000802d2d5812 */ /* 0x000fc400078efcff */
[----:B------:R-:W-:Y:S02]  /*0ac0*/  PRMT R10, RZ, 0x7610, R10 ;  /* 0x00007610ff0a7816 */ /* 0x000fe4000000000a */
[C---:B------:R-:W-:Y:S02]  /*0ad0*/  LOP3.LUT P0, RZ, R45.reuse, 0x400, RZ, 0xc0, !PT ;  /* 0x000004002dff7812 */ /* 0x040fe4000780c0ff */
[----:B------:R-:W-:Y:S02]  /*0ae0*/  LOP3.LUT R45, R45, 0xffffffbf, RZ, 0xc0, !PT ;  /* 0xffffffbf2d2d7812 */ /* 0x000fe400078ec0ff */
[----:B------:R-:W-:Y:S02]  /*0af0*/  PRMT R8, RZ, 0x7610, R8 ;  /* 0x00007610ff087816 */ /* 0x000fe40000000008 */
[----:B------:R-:W-:Y:S02]  /*0b00*/  @P4 LOP3.LUT R45, R45, 0x40, RZ, 0xfc, !PT ;  /* 0x000000402d2d4812 */ /* 0x000fe400078efcff */
[----:B------:R-:W-:-:S02]  /*0b10*/  PRMT R15, RZ, 0x7610, R15 ;  /* 0x00007610ff0f7816 */ /* 0x000fc4000000000f */
[----:B------:R-:W-:Y:S02]  /*0b20*/  LOP3.LUT R45, R45, 0xffffffdf, RZ, 0xc0, !PT ;  /* 0xffffffdf2d2d7812 */ /* 0x000fe400078ec0ff */
[----:B------:R-:W-:Y:S02]  /*0b30*/  LOP3.LUT R68, R77, 0x120, RZ, 0xfc, !PT ;  /* 0x000001204d447812 */ /* 0x000fe400078efcff */
[----:B------:R-:W-:Y:S02]  /*0b40*/  @P3 LOP3.LUT R45, R45, 0x20, RZ, 0xfc, !PT ;  /* 0x000000202d2d3812 */ /* 0x000fe400078efcff */
[----:B------:R-:W-:Y:S02]  /*0b50*/  PRMT R13, RZ, 0x7610, R13 ;  /* 0x00007610ff0d7816 */ /* 0x000fe4000000000d */
[----:B------:R-:W-:Y:S01]  /*0b60*/  LOP3.LUT R45, R45, 0xffffffef, RZ, 0xc0, !PT ;  /* 0xffffffef2d2d7812 */ /* 0x000fe200078ec0ff */
[----:B------:R-:W2:Y:S01]  /*0b70*/  @!P0 LDG.E.U16 R0, desc[UR34][R6.64] ;  /* 0x0000002206008981 */ /* 0x000ea2000c1e1500 */
[----:B------:R-:W-:-:S02]  /*0b80*/  ISETP.GE.AND P0, PT, R70, UR8, PT ;  /* 0x0000000846007c0c */ /* 0x000fc4000bf06270 */
[----:B------:R-:W-:Y:S01]  /*0b90*/  @P2 LOP3.LUT R45, R45, 0x10, RZ, 0xfc, !PT ;  /* 0x000000102d2d2812 */ /* 0x000fe200078efcff */
[----:B------:R-:W3:Y:S01]  /*0ba0*/  @!P6 LDG.E.U16 R9, desc[UR34][R6.64+0x80] ;  /* 0x000080220609e981 */ /* 0x000ee2000c1e1500 */
[----:B------:R-:W-:Y:S02]  /*0bb0*/  LOP3.LUT R67, R77, 0x140, RZ, 0xfc, !PT ;  /* 0x000001404d437812 */ /* 0x000fe400078efcff */
[----:B------:R-:W-:Y:S01]  /*0bc0*/  LOP3.LUT R45, R45, 0xfffffff7, RZ, 0xc0, !PT ;  /* 0xfffffff72d2d7812 */ /* 0x000fe200078ec0ff */
[----:B------:R-:W4:Y:S01]  /*0bd0*/  @!P5 LDG.E.U16 R10, desc[UR34][R6.64+0xc0] ;  /* 0x0000c022060ad981 */ /* 0x000f22000c1e1500 */
[----:B------:R-:W-:Y:S02]  /*0be0*/  PRMT R11, RZ, 0x7610, R11 ;  /* 0x00007610ff0b7816 */ /* 0x000fe4000000000b */
[----:B------:R-:W-:Y:S01]  /*0bf0*/  PRMT R12, RZ, 0x7610, R12 ;  /* 0x00007610ff0c7816 */ /* 0x000fe2000000000c */
[----:B------:R-:W5:Y:S01]  /*0c00*/  @!P1 LDG.E.U16 R8, desc[UR34][R6.64+0x40] ;  /* 0x0000402206089981 */ /* 0x000f62000c1e1500 */
[----:B------:R-:W-:-:S02]  /*0c10*/  LOP3.LUT R66, R77, 0x160, RZ, 0xfc, !PT ;  /* 0x000001604d427812 */ /* 0x000fc400078efcff */
[----:B------:R-:W-:Y:S01]  /*0c20*/  @P0 LOP3.LUT R45, R45, 0x8, RZ, 0xfc, !PT ;  /* 0x000000082d2d0812 */ /* 0x000fe200078efcff */
[----:B------:R-:W4:Y:S01]  /*0c30*/  @!P0 LDG.E.U16 R14, desc[UR34][R6.64+0x1c0] ;  /* 0x0001c022060e8981 */ /* 0x000f22000c1e1500 */
[----:B------:R-:W-:Y:S02]  /*0c40*/  ISETP.GE.AND P0, PT, R69, UR8, PT ;  /* 0x0000000845007c0c */ /* 0x000fe4000bf06270 */
[----:B------:R-:W-:Y:S01]  /*0c50*/  LOP3.LUT R45, R45, 0xfffffffb, RZ, 0xc0, !PT ;  /* 0xfffffffb2d2d7812 */ /* 0x000fe200078ec0ff */
[----:B------:R-:W4:Y:S01]  /*0c60*/  @!P2 LDG.E.U16 R13, desc[UR34][R6.64+0x180] ;  /* 0x00018022060da981 */ /* 0x000f22000c1e1500 */
[C---:B------:R-:W-:Y:S02]  /*0c70*/  LOP3.LUT R65, R77.reuse, 0x180, RZ, 0xfc, !PT ;  /* 0x000001804d417812 */ /* 0x040fe400078efcff */
[----:B------:R-:W-:Y:S01]  /*0c80*/  LOP3.LUT R64, R77, 0x1a0, RZ, 0xfc, !PT ;  /* 0x000001a04d407812 */ /* 0x000fe200078efcff */
[----:B------:R-:W4:Y:S01]  /*0c90*/  @!P4 LDG.E.U16 R11, desc[UR34][R6.64+0x100] ;  /* 0x00010022060bc981 */ /* 0x000f22000c1e1500 */
[----:B------:R-:W-:-:S02]  /*0ca0*/  ISETP.GE.AND P6, PT, R68, UR8, PT ;  /* 0x0000000844007c0c */ /* 0x000fc4000bfc6270 */
[----:B------:R-:W-:Y:S01]  /*0cb0*/  LOP3.LUT R63, R77, 0x1c0, RZ, 0xfc, !PT ;  /* 0x000001c04d3f7812 */ /* 0x000fe200078efcff */
[----:B------:R-:W4:Y:S01]  /*0cc0*/  @!P3 LDG.E.U16 R12, desc[UR34][R6.64+0x140] ;  /* 0x00014022060cb981 */ /* 0x000f22000c1e1500 */
[----:B------:R-:W-:Y:S02]  /*0cd0*/  ISETP.GE.AND P5, PT, R67, UR8, PT ;  /* 0x0000000843007c0c */ /* 0x000fe4000bfa6270 */
[----:B------:R-:W-:Y:S01]  /*0ce0*/  @P0 LOP3.LUT R45, R45, 0x4, RZ, 0xfc, !PT ;  /* 0x000000042d2d0812 */ /* 0x000fe200078efcff */
[----:B------:R-:W4:Y:S01]  /*0cf0*/  @!P0 LDG.E.U16 R15, desc[UR34][R6.64+0x200] ;  /* 0x00020022060f8981 */ /* 0x000f22000c1e1500 */
[----:B------:R-:W-:Y:S02]  /*0d00*/  LOP3.LUT R62, R77, 0x1e0, RZ, 0xfc, !PT ;  /* 0x000001e04d3e7812 */ /* 0x000fe400078efcff */
        /* <DEDUP_REMOVED lines=9> */
[----:B------:R-:W4:Y:S01]  /*0da0*/  @!P6 LDG.E.U16 R16, desc[UR34][R6.64+0x240] ;  /* 0x000240220610e981 */ /* 0x000f22000c1e1500 */
[----:B------:R-:W-:Y:S02]  /*0db0*/  PRMT R20, RZ, 0x7610, R20 ;  /* 0x00007610ff147816 */ /* 0x000fe40000000014 */
[----:B------:R-:W-:Y:S01]  /*0dc0*/  PRMT R21, RZ, 0x7610, R21 ;  /* 0x00007610ff157816 */ /* 0x000fe20000000015 */
[----:B------:R-:W4:Y:S01]  /*0dd0*/  @!P5 LDG.E.U16 R17, desc[UR34][R6.64+0x280] ;  /* 0x000280220611d981 */ /* 0x000f22000c1e1500 */
[----:B------:R-:W-:-:S03]  /*0de0*/  PRMT R22, RZ, 0x7610, R22 ;  /* 0x00007610ff167816 */ /* 0x000fc60000000016 */
[----:B------:R-:W4:Y:S04]  /*0df0*/  @!P0 LDG.E.U16 R18, desc[UR34][R6.64+0x2c0] ;  /* 0x0002c02206128981 */ /* 0x000f28000c1e1500 */
[----:B------:R-:W4:Y:S04]  /*0e00*/  @!P1 LDG.E.U16 R19, desc[UR34][R6.64+0x300] ;  /* 0x0003002206139981 */ /* 0x000f28000c1e1500 */
[----:B------:R-:W4:Y:S04]  /*0e10*/  @!P2 LDG.E.U16 R20, desc[UR34][R6.64+0x340] ;  /* 0x000340220614a981 */ /* 0x000f28000c1e1500 */
[----:B------:R-:W4:Y:S04]  /*0e20*/  @!P3 LDG.E.U16 R21, desc[UR34][R6.64+0x380] ;  /* 0x000380220615b981 */ /* 0x000f28000c1e1500 */
[----:B------:R0:W4:Y:S01]  /*0e30*/  @!P4 LDG.E.U16 R22, desc[UR34][R6.64+0x3c0] ;  /* 0x0003c0220616c981 */ /* 0x000122000c1e1500 */
[----:B------:R-:W1:Y:S01]  /*0e40*/  S2R R32, SR_LANEID ;  /* 0x0000000000207919 */ /* 0x000e620000000000 */
[----:B------:R-:W0:Y:S01]  /*0e50*/  S2UR UR8, SR_CgaCtaId ;  /* 0x00000000000879c3 */ /* 0x000e220000008800 */
[----:B------:R-:W-:Y:S01]  /*0e60*/  UMOV UR24, 0x400 ;  /* 0x0000040000187882 */ /* 0x000fe20000000000 */
[----:B------:R-:W-:Y:S01]  /*0e70*/  LOP3.LUT R45, R45, 0xfffffffd, RZ, 0xc0, !PT ;  /* 0xfffffffd2d2d7812 */ /* 0x000fe200078ec0ff */
[----:B0-----:R-:W-:Y:S01]  /*0e80*/  ULEA UR24, UR8, UR24, 0x18 ;  /* 0x0000001808187291 */ /* 0x001fe2000f8ec0ff */
[----:B-1----:R-:W-:-:S04]  /*0e90*/  IADD3 R23, PT, PT, R78, R32, RZ ;  /* 0x000000204e177210 */ /* 0x002fc80007ffe0ff */
[CC--:B------:R-:W-:Y:S02]  /*0ea0*/  LEA.HI.SX32 R24, R23.reuse, R23.reuse, 0x1b ;  /* 0x0000001717187211 */ /* 0x0c0fe400078fdaff */
[C---:B------:R-:W-:Y:S02]  /*0eb0*/  IADD3 R6, PT, PT, R23.reuse, 0x60, RZ ;  /* 0x0000006017067810 */ /* 0x040fe40007ffe0ff */
[----:B------:R-:W-:Y:S01]  /*0ec0*/  LEA R150, R24, UR24, 0x1 ;  /* 0x0000001818967c11 */ /* 0x000fe2000f8e08ff */
[C---:B------:R-:W-:Y:S01]  /*0ed0*/  VIADD R24, R23.reuse, 0x20 ;  /* 0x0000002017187836 */ /* 0x040fe20000000000 */
        /* <DEDUP_REMOVED lines=11> */
[----:B------:R-:W-:Y:S01]  /*0f90*/  LEA R148, R26, UR24, 0x1 ;  /* 0x000000181a947c11 */ /* 0x000fe2000f8e08ff */
[C---:B------:R-:W-:Y:S01]  /*0fa0*/  VIADD R26, R23.reuse, 0x120 ;  /* 0x00000120171a7836 */ /* 0x040fe20000000000 */
[----:B------:R-:W-:Y:S02]  /*0fb0*/  LEA.HI.SX32 R6, R6, R23, 0x1b ;  /* 0x0000001706067211 */ /* 0x000fe400078fdaff */
[----:B------:R-:W-:Y:S02]  /*0fc0*/  LEA R146, R28, UR24, 0x1 ;  /* 0x000000181c927c11 */ /* 0x000fe4000f8e08ff */
[----:B------:R-:W-:-:S02]  /*0fd0*/  IADD3 R24, PT, PT, R23, 0x100, RZ ;  /* 0x0000010017187810 */ /* 0x000fc40007ffe0ff */
[----:B------:R-:W-:Y:S02]  /*0fe0*/  LEA R145, R30, UR24, 0x1 ;  /* 0x000000181e917c11 */ /* 0x000fe4000f8e08ff */
[----:B------:R-:W-:Y:S02]  /*0ff0*/  IADD3 R28, PT, PT, R23, 0x140, RZ ;  /* 0x00000140171c7810 */ /* 0x000fe40007ffe0ff */
[----:B------:R-:W-:Y:S02]  /*1000*/  LEA R142, R6, UR24, 0x1 ;  /* 0x00000018068e7c11 */ /* 0x000fe4000f8e08ff */
[----:B------:R-:W-:Y:S02]  /*1010*/  @P6 LOP3.LUT R45, R45, 0x2, RZ, 0xfc, !PT ;  /* 0x000000022d2d6812 */ /* 0x000fe400078efcff */
[----:B------:R-:W-:Y:S02]  /*1020*/  LEA.HI.SX32 R24, R24, R23, 0x1b ;  /* 0x0000001718187211 */ /* 0x000fe400078fdaff */
[----:B------:R-:W-:-:S02]  /*1030*/  IADD3 R6, PT, PT, R23, 0x180, RZ ;  /* 0x0000018017067810 */ /* 0x000fc40007ffe0ff */
[-C--:B------:R-:W-:Y:S02]  /*1040*/  LEA.HI.SX32 R26, R26, R23.reuse, 0x1b ;  /* 0x000000171a1a7211 */ /* 0x080fe400078fdaff */
[-C--:B------:R-:W-:Y:S02]  /*1050*/  LEA.HI.SX32 R28, R28, R23.reuse, 0x1b ;  /* 0x000000171c1c7211 */ /* 0x080fe400078fdaff */
[----:B------:R-:W-:Y:S02]  /*1060*/  P2R R25, PR, RZ, 0x40 ;  /* 0x00000040ff197803 */ /* 0x000fe40000000000 */
[----:B------:R-:W-:Y:S02]  /*1070*/  LOP3.LUT P6, RZ, R45, 0x4, RZ, 0xc0, !PT ;  /* 0x000000042dff7812 */ /* 0x000fe400078cc0ff */
[----:B------:R-:W-:Y:S02]  /*1080*/  LEA R140, R24, UR24, 0x1 ;  /* 0x00000018188c7c11 */ /* 0x000fe4000f8e08ff */
[----:B------:R-:W-:-:S02]  /*1090*/  LEA.HI.SX32 R6, R6, R23, 0x1b ;  /* 0x0000001706067211 */ /* 0x000fc400078fdaff */
[----:B------:R-:W-:Y:S02]  /*10a0*/  LEA R138, R26, UR24, 0x1 ;  /* 0x000000181a8a7c11 */ /* 0x000fe4000f8e08ff */
[----:B------:R-:W-:Y:S02]  /*10b0*/  LEA R136, R28, UR24, 0x1 ;  /* 0x000000181c887c11 */ /* 0x000fe4000f8e08ff */
[----:B------:R-:W-:Y:S02]  /*10c0*/  P2R R27, PR, RZ, 0x40 ;  /* 0x00000040ff1b7803 */ /* 0x000fe40000000000 */
[----:B------:R-:W-:Y:S02]  /*10d0*/  LEA R132, R6, UR24, 0x1 ;  /* 0x0000001806847c11 */ /* 0x000fe4000f8e08ff */
        /* <DEDUP_REMOVED lines=15> */
[----:B--2---:R0:W-:Y:S02]  /*11d0*/  STS.U16 [R150], R0 ;  /* 0x0000000096007388 */ /* 0x0041e40000000400 */
[----:B0-----:R-:W-:-:S04]  /*11e0*/  IADD3 R0, PT, PT, R23, 0xc0, RZ ;  /* 0x000000c017007810 */ /* 0x001fc80007ffe0ff */
[----:B------:R-:W-:Y:S01]  /*11f0*/  LEA.HI.SX32 R0, R0, R23, 0x1b ;  /* 0x0000001700007211 */ /* 0x000fe200078fdaff */
[----:B-----5:R0:W-:Y:S03]  /*1200*/  STS.U16 [R149+0x40], R8 ;  /* 0x0000400895007388 */ /* 0x0201e60000000400 */
[----:B------:R-:W-:Y:S01]  /*1210*/  LEA R144, R0, UR24, 0x1 ;  /* 0x0000001800907c11 */ /* 0x000fe2000f8e08ff */
[----:B---3--:R-:W-:Y:S01]  /*1220*/  STS.U16 [R148+0x80], R9 ;  /* 0x0000800994007388 */ /* 0x008fe20000000400 */
[----:B------:R-:W-:-:S03]  /*1230*/  IADD3 R0, PT, PT, R23, 0x160, RZ ;  /* 0x0000016017007810 */ /* 0x000fc60007ffe0ff */
[----:B----4-:R1:W-:Y:S01]  /*1240*/  STS.U16 [R147+0xc0], R10 ;  /* 0x0000c00a93007388 */ /* 0x0103e20000000400 */
[----:B0-----:R-:W-:-:S03]  /*1250*/  IADD3 R8, PT, PT, R23, 0x1a0, RZ ;  /* 0x000001a017087810 */ /* 0x001fc60007ffe0ff */
[----:B------:R-:W-:Y:S01]  /*1260*/  STS.U16 [R146+0x100], R11 ;  /* 0x0001000b92007388 */ /* 0x000fe20000000400 */
[----:B------:R-:W-:-:S03]  /*1270*/  LEA.HI.SX32 R0, R0, R23, 0x1b ;  /* 0x0000001700007211 */ /* 0x000fc600078fdaff */
[----:B------:R0:W-:Y:S01]  /*1280*/  STS.U16 [R145+0x140], R12 ;  /* 0x0001400c91007388 */ /* 0x0001e20000000400 */
[C---:B-1----:R-:W-:Y:S02]  /*1290*/  IADD3 R10, PT, PT, R23.reuse, 0x1c0, RZ ;  /* 0x000001c0170a7810 */ /* 0x042fe40007ffe0ff */
[-C--:B------:R-:W-:Y:S01]  /*12a0*/  LEA.HI.SX32 R8, R8, R23.reuse, 0x1b ;  /* 0x0000001708087211 */ /* 0x080fe200078fdaff */
[----:B------:R-:W-:Y:S01]  /*12b0*/  STS.U16 [R144+0x180], R13 ;  /* 0x0001800d90007388 */ /* 0x000fe20000000400 */
[-C--:B------:R-:W-:Y:S02]  /*12c0*/  LEA.HI.SX32 R10, R10, R23.reuse, 0x1b ;  /* 0x000000170a0a7211 */ /* 0x080fe400078fdaff */
[----:B0-----:R-:W-:Y:S01]  /*12d0*/  IADD3 R12, PT, PT, R23, 0x1e0, RZ ;  /* 0x000001e0170c7810 */ /* 0x001fe20007ffe0ff */
[----:B------:R0:W-:Y:S01]  /*12e0*/  STS.U16 [R142+0x1c0], R14 ;  /* 0x0001c00e8e007388 */ /* 0x0001e20000000400 */
[----:B------:R-:W-:Y:S02]  /*12f0*/  LEA R134, R0, UR24, 0x1 ;  /* 0x0000001800867c11 */ /* 0x000fe4000f8e08ff */
[----:B------:R-:W-:Y:S01]  /*1300*/  LEA.HI.SX32 R12, R12, R23, 0x1b ;  /* 0x000000170c0c7211 */ /* 0x000fe200078fdaff */
[----:B------:R-:W-:Y:S01]  /*1310*/  STS.U16 [R140+0x200], R15 ;  /* 0x0002000f8c007388 */ /* 0x000fe20000000400 */
[----:B------:R-:W-:-:S02]  /*1320*/  LEA R130, R8, UR24, 0x1 ;  /* 0x0000001808827c11 */ /* 0x000fc4000f8e08ff */
        /* <DEDUP_REMOVED lines=8> */
[----:B------:R-:W-:Y:S01]  /*13b0*/  STS.U16 [R130+0x340], R20 ;  /* 0x0003401482007388 */ /* 0x000fe20000000400 */
[----:B------:R-:W-:-:S03]  /*13c0*/  IADD3 R0, PT, PT, R23, 0x1, RZ ;  /* 0x0000000117007810 */ /* 0x000fc60007ffe0ff */
[----:B------:R-:W-:Y:S01]  /*13d0*/  STS.U16 [R128+0x380], R21 ;  /* 0x0003801580007388 */ /* 0x000fe20000000400 */
[----:B------:R-:W-:-:S03]  /*13e0*/  IADD3 R8, PT, PT, R23, 0x3, RZ ;  /* 0x0000000317087810 */ /* 0x000fc60007ffe0ff */
[----:B------:R3:W-:Y:S01]  /*13f0*/  STS.U16 [R126+0x3c0], R22 ;  /* 0x0003c0167e007388 */ /* 0x0007e20000000400 */
[C---:B------:R-:W-:Y:S02]  /*1400*/  IADD3 R10, PT, PT, R23.reuse, 0x4, RZ ;  /* 0x00000004170a7810 */ /* 0x040fe40007ffe0ff */
[C---:B------:R-:W-:Y:S02]  /*1410*/  IADD3 R12, PT, PT, R23.reuse, 0x5, RZ ;  /* 0x00000005170c7810 */ /* 0x040fe40007ffe0ff */
[C---:B0-----:R-:W-:Y:S02]  /*1420*/  IADD3 R14, PT, PT, R23.reuse, 0x6, RZ ;  /* 0x00000006170e7810 */ /* 0x041fe40007ffe0ff */
[C---:B-1----:R-:W-:Y:S02]  /*1430*/  IADD3 R16, PT, PT, R23.reuse, 0x7, RZ ;  /* 0x0000000717107810 */ /* 0x042fe40007ffe0ff */
[C---:B--2---:R-:W-:Y:S01]  /*1440*/  IADD3 R18, PT, PT, R23.reuse, 0x8, RZ ;  /* 0x0000000817127810 */ /* 0x044fe20007ffe0ff */
[C---:B---3--:R-:W-:Y:S01]  /*1450*/  VIADD R22, R23.reuse, 0xa ;  /* 0x0000000a17167836 */ /* 0x048fe20000000000 */
        /* <DEDUP_REMOVED lines=22> */
[----:B------:R-:W-:Y:S02]  /*15c0*/  LEA R165, R0, UR24, 0x1 ;  /* 0x0000001800a57c11 */ /* 0x000fe4000f8e08ff */
[----:B------:R-:W-:Y:S01]  /*15d0*/  LEA R129, R23, UR24, 0x1 ;  /* 0x0000001817817c11 */ /* 0x000fe2000f8e08ff */
[----:B------:R-:W-:Y:S01]  /*15e0*/  NOP ;  /* 0x0000000000007918 */ /* 0x000fe20000000000 */
[----:B------:R-:W-:-:S03]  /*15f0*/  LEA R164, R6, UR24, 0x1 ;  /* 0x0000001806a47c11 */ /* 0x000fc6000f8e08ff */
[----:B------:R-:W-:Y:S01]  /*1600*/  LDS.U16 R44, [R129] ;  /* 0x00000000812c7984 */ /* 0x000fe20000000400 */
[----:B------:R-:W-:Y:S02]  /*1610*/  LEA R163, R8, UR24, 0x1 ;  /* 0x0000001808a37c11 */ /* 0x000fe4000f8e08ff */
        /* <DEDUP_REMOVED lines=17> */
[----:B------:R-:W-:-:S03]  /*1730*/  LEA R151, R32, UR24, 0x1 ;  /* 0x0000001820977c11 */ /* 0x000fc6000f8e08ff */
        /* <DEDUP_REMOVED lines=74> */
[----:B------:R-:W-:-:S02]  /*1be0*/  PRMT R33, RZ, 0x7610, R33 ;  /* 0x00007610ff217816 */ /* 0x000fc40000000021 */
[----:B------:R-:W-:Y:S01]  /*1bf0*/  PRMT R34, RZ, 0x7610, R34 ;  /* 0x00007610ff227816 */ /* 0x000fe20000000022 */
[----:B--2---:R-:W-:Y:S04]  /*1c00*/  STS.U16 [R150], R9 ;  /* 0x0000000996007388 */ /* 0x004fe80000000400 */
[----:B---3--:R-:W-:Y:S04]  /*1c10*/  STS.U16 [R149+0x40], R11 ;  /* 0x0000400b95007388 */ /* 0x008fe80000000400 */
[----:B----4-:R-:W-:Y:S04]  /*1c20*/  STS.U16 [R148+0x80], R15 ;  /* 0x0000800f94007388 */ /* 0x010fe80000000400 */
[----:B-----5:R-:W-:Y:S04]  /*1c30*/  STS.U16 [R147+0xc0], R17 ;  /* 0x0000c01193007388 */ /* 0x020fe80000000400 */
        /* <DEDUP_REMOVED lines=47> */
[----:B0-----:R-:W-:-:S11]  /*1f30*/  PRMT R38, RZ, 0x7610, R38 ;  /* 0x00007610ff267816 */ /* 0x001fd60000000026 */
[----:B------:R-:W5:Y:S01]  /*1f40*/  @!P6 LDG.E.U16 R37, desc[UR34][R4.64+0x1c0] ;  /* 0x0001c0220425e981 */ /* 0x000f62000c1e1500 */
[----:B------:R-:W-:Y:S02]  /*1f50*/  ISETP.NE.AND P6, PT, R81, RZ, PT ;  /* 0x000000ff5100720c */ /* 0x000fe40003fc5270 */
[----:B-1----:R-:W-:Y:S02]  /*1f60*/  PRMT R39, RZ, 0x7610, R39 ;  /* 0x00007610ff277816 */ /* 0x002fe40000000027 */
[----:B--2---:R-:W-:Y:S02]  /*1f70*/  PRMT R40, RZ, 0x7610, R40 ;  /* 0x00007610ff287816 */ /* 0x004fe40000000028 */
[----:B---3--:R-:W-:Y:S02]  /*1f80*/  PRMT R46, RZ, 0x7610, R46 ;  /* 0x00007610ff2e7816 */ /* 0x008fe4000000002e */
[----:B----4-:R-:W-:Y:S02]  /*1f90*/  PRMT R47, RZ, 0x7610, R47 ;  /* 0x00007610ff2f7816 */ /* 0x010fe4000000002f */
[----:B-----5:R-:W-:Y:S01]  /*1fa0*/  PRMT R48, RZ, 0x7610, R48 ;  /* 0x00007610ff307816 */ /* 0x020fe20000000030 */
[----:B------:R-:W2:Y:S04]  /*1fb0*/  @!P5 LDG.E.U16 R40, desc[UR34][R4.64+0x280] ;  /* 0x000280220428d981 */ /* 0x000ea8000c1e1500 */
[----:B------:R-:W3:Y:S01]  /*1fc0*/  @!P6 LDG.E.U16 R38, desc[UR34][R4.64+0x200] ;  /* 0x000200220426e981 */ /* 0x000ee2000c1e1500 */
[----:B------:R-:W-:-:S02]  /*1fd0*/  ISETP.NE.AND P6, PT, R82, RZ, PT ;  /* 0x000000ff5200720c */ /* 0x000fc40003fc5270 */
[----:B------:R-:W-:Y:S01]  /*1fe0*/  PRMT R49, RZ, 0x7610, R49 ;  /* 0x00007610ff317816 */ /* 0x000fe20000000031 */
[----:B------:R-:W4:Y:S01]  /*1ff0*/  @!P0 LDG.E.U16 R46, desc[UR34][R4.64+0x2c0] ;  /* 0x0002c022042e8981 */ /* 0x000f22000c1e1500 */
[----:B------:R-:W-:-:S03]  /*2000*/  PRMT R50, RZ, 0x7610, R50 ;  /* 0x00007610ff327816 */ /* 0x000fc60000000032 */
[----:B------:R-:W5:Y:S04]  /*2010*/  @!P1 LDG.E.U16 R47, desc[UR34][R4.64+0x300] ;  /* 0x00030022042f9981 */ /* 0x000f68000c1e1500 */
[----:B------:R-:W5:Y:S04]  /*2020*/  @!P2 LDG.E.U16 R48, desc[UR34][R4.64+0x340] ;  /* 0x000340220430a981 */ /* 0x000f68000c1e1500 */
[----:B------:R-:W2:Y:S04]  /*2030*/  @!P6 LDG.E.U16 R39, desc[UR34][R4.64+0x240] ;  /* 0x000240220427e981 */ /* 0x000ea8000c1e1500 */
[----:B------:R-:W5:Y:S04]  /*2040*/  @!P3 LDG.E.U16 R49, desc[UR34][R4.64+0x380] ;  /* 0x000380220431b981 */ /* 0x000f68000c1e1500 */
[----:B------:R-:W5:Y:S04]  /*2050*/  @!P4 LDG.E.U16 R50, desc[UR34][R4.64+0x3c0] ;  /* 0x0003c0220432c981 */ /* 0x000f68000c1e1500 */
        /* <DEDUP_REMOVED lines=23> */
[----:B------:R-:W-:-:S03]  /*21d0*/  HADD2.F32 R0, -RZ, R0.H0_H0 ;  /* 0x20000000ff007230 */ /* 0x000fc60000004100 */
[----:B------:R-:W-:Y:S04]  /*21e0*/  STL [R1+0x64], R159 ;  /* 0x0000649f01007387 */ /* 0x000fe80000100800 */
[----:B------:R-:W-:Y:S04]  /*21f0*/  STL [R1+0x60], R158 ;  /* 0x0000609e01007387 */ /* 0x000fe80000100800 */
[----:B------:R-:W-:Y:S04]  /*2200*/  STL [R1+0x5c], R157 ;  /* 0x00005c9d01007387 */ /* 0x000fe80000100800 */
[----:B------:R-:W-:Y:S04]  /*2210*/  STL [R1+0x58], R156 ;  /* 0x0000589c01007387 */ /* 0x000fe80000100800 */
[----:B------:R-:W-:Y:S01]  /*2220*/  STL [R1+0x54], R155 ;  /* 0x0000549b01007387 */ /* 0x000fe20000100800 */
[----:B------:R-:W-:-:S03]  /*2230*/  FADD.FTZ R61, R0, UR7 ;  /* 0x00000007003d7e21 */ /* 0x000fc60008010000 */
[----:B------:R-:W-:Y:S04]  /*2240*/  STL [R1+0x50], R154 ;  /* 0x0000509a01007387 */ /* 0x000fe80000100800 */
[----:B------:R-:W-:Y:S04]  /*2250*/  STL [R1+0x4c], R153 ;  /* 0x00004c9901007387 */ /* 0x000fe80000100800 */
[----:B------:R-:W-:Y:S04]  /*2260*/  STL [R1+0x48], R152 ;  /* 0x0000489801007387 */ /* 0x000fe80000100800 */
[----:B------:R-:W-:Y:S01]  /*2270*/  STL [R1+0x44], R151 ;  /* 0x0000449701007387 */ /* 0x000fe20000100800 */
[----:B------:R-:W-:Y:S01]  /*2280*/  FSETP.GTU.FTZ.AND P5, PT, R61, 20, PT ;  /* 0x41a000003d00780b */ /* 0x000fe20003fbc000 */
        /* <DEDUP_REMOVED lines=10> */
[----:B------:R-:W-:Y:S01]  /*2330*/  STS.U16 [R150], R30 ;  /* 0x0000001e96007388 */ /* 0x000fe20000000400 */
[----:B------:R-:W-:-:S03]  /*2340*/  HADD2.F32 R25, -RZ, R25.H0_H0 ;  /* 0x20000019ff197230 */ /* 0x000fc60000004100 */
[----:B------:R-:W-:Y:S01]  /*2350*/  STS.U16 [R149+0x40], R31 ;  /* 0x0000401f95007388 */ /* 0x000fe20000000400 */
[----:B------:R-:W-:-:S03]  /*2360*/  HADD2.F32 R26, -RZ, R26.H0_H0 ;  /* 0x2000001aff1a7230 */ /* 0x000fc60000004100 */
[----:B------:R-:W-:Y:S01]  /*2370*/  STS.U16 [R148+0x80], R32 ;  /* 0x0000802094007388 */ /* 0x000fe20000000400 */
[----:B------:R-:W-:Y:S02]  /*2380*/  HADD2.F32 R27, -RZ, R27.H0_H0 ;  /* 0x2000001bff1b7230 */ /* 0x000fe40000004100 */
[----:B------:R-:W-:Y:S01]  /*2390*/  HADD2.F32 R28, -RZ, R28.H0_H0 ;  /* 0x2000001cff1c7230 */ /* 0x000fe20000004100 */
[----:B------:R-:W-:Y:S01]  /*23a0*/  STS.U16 [R147+0xc0], R33 ;  /* 0x0000c02193007388 */ /* 0x000fe20000000400 */
[----:B------:R-:W-:Y:S01]  /*23b0*/  HADD2.F32 R29, -RZ, R29.H0_H0 ;  /* 0x2000001dff1d7230 */ /* 0x000fe20000004100 */
[----:B------:R-:W0:Y:S02]  /*23c0*/  S2UR UR25, SR_CTAID.X ;  /* 0x00000000001979c3 */ /* 0x000e240000002500 */
[----:B------:R-:W-:Y:S01]  /*23d0*/  STS.U16 [R146+0x100], R34 ;  /* 0x0001002292007388 */ /* 0x000fe20000000400 */
[----:B------:R-:W-:Y:S03]  /*23e0*/  BSSY.RECONVERGENT B0, `(.L_x_637) ;  /* 0x000003b000007945 */ /* 0x000fe60003800200 */
[----:B------:R-:W-:Y:S01]  /*23f0*/  STS.U16 [R145+0x140], R35 ;  /* 0x0001402391007388 */ /* 0x000fe20000000400 */
[----:B------:R-:W-:-:S03]  /*2400*/  FADD.FTZ R60, R2, UR7 ;  /* 0x00000007023c7e21 */ /* 0x000fc60008010000 */
[----:B------:R-:W-:Y:S01]  /*2410*/  STS.U16 [R144+0x180], R36 ;  /* 0x0001802490007388 */ /* 0x000fe20000000400 */
[----:B------:R-:W-:Y:S01]  /*2420*/  FADD.FTZ R59, R3, UR7 ;  /* 0x00000007033b7e21 */ /* 0x000fe20008010000 */
[----:B------:R-:W-:Y:S02]  /*2430*/  FADD.FTZ R58, R9, UR7 ;  /* 0x00000007093a7e21 */ /* 0x000fe40008010000 */
[----:B------:R-:W-:Y:S01]  /*2440*/  STS.U16 [R142+0x1c0], R37 ;  /* 0x0001c0258e007388 */ /* 0x000fe20000000400 */
[----:B------:R-:W-:Y:S01]  /*2450*/  FADD.FTZ R57, R11, UR7 ;  /* 0x000000070b397e21 */ /* 0x000fe20008010000 */
[----:B------:R-:W-:Y:S01]  /*2460*/  FADD.FTZ R56, R12, UR7 ;  /* 0x000000070c387e21 */ /* 0x000fe20008010000 */
[----:B------:R-:W-:Y:S01]  /*2470*/  FADD.FTZ R55, R14, UR7 ;  /* 0x000000070e377e21 */ /* 0x000fe20008010000 */
[----:B------:R-:W-:Y:S01]  /*2480*/  FADD.FTZ R54, R15, UR7 ;  /* 0x000000070f367e21 */ /* 0x000fe20008010000 */
[----:B------:R-:W-:Y:S01]  /*2490*/  FADD.FTZ R53, R17, UR7 ;  /* 0x0000000711357e21 */ /* 0x000fe20008010000 */
[----:B---3--:R-:W-:Y:S01]  /*24a0*/  STS.U16 [R140+0x200], R38 ;  /* 0x000200268c007388 */ /* 0x008fe20000000400 */
[----:B------:R-:W-:Y:S01]  /*24b0*/  FADD.FTZ R52, R18, UR7 ;  /* 0x0000000712347e21 */ /* 0x000fe20008010000 */
[----:B------:R-:W-:-:S02]  /*24c0*/  FADD.FTZ R51, R24, UR7 ;  /* 0x0000000718337e21 */ /* 0x000fc40008010000 */
[----:B--2---:R-:W-:Y:S04]  /*24d0*/  STS.U16 [R138+0x240], R39 ;  /* 0x000240278a007388 */ /* 0x004fe80000000400 */
[----:B------:R-:W-:Y:S04]  /*24e0*/  STS.U16 [R136+0x280], R40 ;  /* 0x0002802888007388 */ /* 0x000fe80000000400 */
[----:B----4-:R-:W-:Y:S04]  /*24f0*/  STS.U16 [R134+0x2c0], R46 ;  /* 0x0002c02e86007388 */ /* 0x010fe80000000400 */
[----:B-----5:R1:W-:Y:S04]  /*2500*/  STS.U16 [R132+0x300], R47 ;  /* 0x0003002f84007388 */ /* 0x0203e80000000400 */
[----:B------:R2:W-:Y:S04]  /*2510*/  STS.U16 [R130+0x340], R48 ;  /* 0x0003403082007388 */ /* 0x0005e80000000400 */
[----:B------:R3:W-:Y:S04]  /*2520*/  STS.U16 [R128+0x380], R49 ;  /* 0x0003803180007388 */ /* 0x0007e80000000400 */
[----:B------:R4:W-:Y:S01]  /*2530*/  STS.U16 [R126+0x3c0], R50 ;  /* 0x0003c0327e007388 */ /* 0x0009e20000000400 */
[----:B-1----:R-:W-:Y:S01]  /*2540*/  FADD.FTZ R47, R28, UR7 ;  /* 0x000000071c2f7e21 */ /* 0x002fe20008010000 */
[----:B--2---:R-:W-:Y:S01]  /*2550*/  FADD.FTZ R48, R27, UR7 ;  /* 0x000000071b307e21 */ /* 0x004fe20008010000 */
[----:B------:R-:W-:Y:S01]  /*2560*/  FADD.FTZ R46, R29, UR7 ;  /* 0x000000071d2e7e21 */ /* 0x000fe20008010000 */
[----:B---3--:R-:W-:Y:S01]  /*2570*/  FADD.FTZ R49, R26, UR7 ;  /* 0x000000071a317e21 */ /* 0x008fe20008010000 */
[----:B----4-:R-:W-:Y:S01]  /*2580*/  FADD.FTZ R50, R25, UR7 ;  /* 0x0000000719327e21 */ /* 0x010fe20008010000 */
[----:B------:R-:W-:Y:S01]  /*2590*/  NOP ;  /* 0x0000000000007918 */ /* 0x000fe20000000000 */
[----:B0-----:R-:W-:Y:S05]  /*25a0*/  @P5 BRA `(.L_x_638) ;  /* 0x0000000000785947 */ /* 0x001fea0003800000 */
        /* <DEDUP_REMOVED lines=30> */
.L_x_638:
[----:B------:R-:W-:Y:S05]  /*2790*/  BSYNC.RECONVERGENT B0 ;  /* 0x0000000000007941 */ /* 0x000fea0003800200 */
.L_x_637:
[----:B------:R-:W-:Y:S01]  /*27a0*/  FSETP.GTU.FTZ.AND P5, PT, R60, 20, PT ;  /* 0x41a000003c00780b */ /* 0x000fe20003fbc000 */
[----:B------:R-:W-:-:S12]  /*27b0*/  BSSY.RECONVERGENT B0, `(.L_x_639) ;  /* 0x0000020000007945 */ /* 0x000fd80003800200 */
        /* <DEDUP_REMOVED lines=31> */
.L_x_640:
[----:B------:R-:W-:Y:S05]  /*29b0*/  BSYNC.RECONVERGENT B0 ;  /* 0x0000000000007941 */ /* 0x000fea0003800200 */
.L_x_639:
        /* <DEDUP_REMOVED lines=33> */
.L_x_642:
[----:B------:R-:W-:Y:S05]  /*2bd0*/  BSYNC.RECONVERGENT B0 ;  /* 0x0000000000007941 */ /* 0x000fea0003800200 */
.L_x_641:
        /* <DEDUP_REMOVED lines=33> */
.L_x_644:
[----:B------:R-:W-:Y:S05]  /*2df0*/  BSYNC.RECONVERGENT B0 ;  /* 0x0000000000007941 */ /* 0x000fea0003800200 */
.L_x_643:
        /* <DEDUP_REMOVED lines=33> */
.L_x_646:
[----:B------:R-:W-:Y:S05]  /*3010*/  BSYNC.RECONVERGENT B0 ;  /* 0x0000000000007941 */ /* 0x000fea0003800200 */
.L_x_645:
[----:B------:R-:W-:Y:S01]  /*3020*/  FSETP.GTU.FTZ.AND P5, PT, R56, 20, PT ;  /* 0x41a000003800780b */ /* 0x000fe20003fbc000 */
[----:B------:R-:W-:-:S12]  /*3030*/  BSSY.RECONVERGENT B0, `(.L_x_647) ;  /* 0x0000020000007945 */ /* 0x000fd80003800200 */
        /* <DEDUP_REMOVED lines=31> */
.L_x_648:
[----:B------:R-:W-:Y:S05]  /*3230*/  BSYNC.RECONVERGENT B0 ;  /* 0x0000000000007941 */ /* 0x000fea0003800200 */
.L_x_647:
        /* <DEDUP_REMOVED lines=33> */
.L_x_650:
[----:B------:R-:W-:Y:S05]  /*3450*/  BSYNC.RECONVERGENT B0 ;  /* 0x0000000000007941 */ /* 0x000fea0003800200 */
.L_x_649:
        /* <DEDUP_REMOVED lines=33> */
.L_x_652:
[----:B------:R-:W-:Y:S05]  /*3670*/  BSYNC.RECONVERGENT B0 ;  /* 0x0000000000007941 */ /* 0x000fea0003800200 */
.L_x_651:
        /* <DEDUP_REMOVED lines=33> */
.L_x_654:
[----:B------:R-:W-:Y:S05]  /*3890*/  BSYNC.RECONVERGENT B0 ;  /* 0x0000000000007941 */ /* 0x000fea0003800200 */
.L_x_653:
[----:B------:R-:W-:Y:S01]  /*38a0*/  FSETP.GTU.FTZ.AND P5, PT, R52, 20, PT ;  /* 0x41a000003400780b */ /* 0x000fe20003fbc000 */
[----:B------:R-:W-:-:S12]  /*38b0*/  BSSY.RECONVERGENT B0, `(.L_x_655) ;  /* 0x0000020000007945 */ /* 0x000fd80003800200 */
        /* <DEDUP_REMOVED lines=31> */
.L_x_656:
[----:B------:R-:W-:Y:S05]  /*3ab0*/  BSYNC.RECONVERGENT B0 ;  /* 0x0000000000007941 */ /* 0x000fea0003800200 */
.L_x_655:
        /* <DEDUP_REMOVED lines=33> */
.L_x_658:
[----:B------:R-:W-:Y:S05]  /*3cd0*/  BSYNC.RECONVERGENT B0 ;  /* 0x0000000000007941 */ /* 0x000fea0003800200 */
.L_x_657:
        /* <DEDUP_REMOVED lines=33> */
.L_x_660:
[----:B------:R-:W-:Y:S05]  /*3ef0*/  BSYNC.RECONVERGENT B0 ;  /* 0x0000000000007941 */ /* 0x000fea0003800200 */
.L_x_659:
        /* <DEDUP_REMOVED lines=33> */
.L_x_662:
[----:B------:R-:W-:Y:S05]  /*4110*/  BSYNC.RECONVERGENT B0 ;  /* 0x0000000000007941 */ /* 0x000fea0003800200 */
.L_x_661:
        /* <DEDUP_REMOVED lines=33> */
.L_x_664:
[----:B------:R-:W-:Y:S05]  /*4330*/  BSYNC.RECONVERGENT B0 ;  /* 0x0000000000007941 */ /* 0x000fea0003800200 */
.L_x_663:
        /* <DEDUP_REMOVED lines=33> */
.L_x_666:
[----:B------:R-:W-:Y:S05]  /*4550*/  BSYNC.RECONVERGENT B0 ;  /* 0x0000000000007941 */ /* 0x000fea0003800200 */
.L_x_665:
        /* <DEDUP_REMOVED lines=33> */
.L_x_668:
[----:B------:R-:W-:Y:S05]  /*4770*/  BSYNC.RECONVERGENT B0 ;  /* 0x0000000000007941 */ /* 0x000fea0003800200 */
.L_x_667:
[----:B------:R-:W0:Y:S01]  /*4780*/  LDCU.128 UR12, c[0x0][0x410] ;  /* 0x00008200ff0c77ac */ /* 0x000e220008000c00 */
[----:B------:R-:W1:Y:S01]  /*4790*/  S2UR UR28, SR_CTAID.Y ;  /* 0x00000000001c79c3 */ /* 0x000e620000002600 */
[----:B------:R-:W-:Y:S01]  /*47a0*/  P2R R92, PR, RZ, 0x1 ;  /* 0x00000001ff5c7803 */ /* 0x000fe20000000000 */
[----:B------:R-:W2:Y:S01]  /*47b0*/  LDS.U16 R39, [R165+0x2] ;  /* 0x00000200a5277984 */ /* 0x000ea20000000400 */
[----:B------:R-:W-:Y:S01]  /*47c0*/  UMOV UR8, UR26 ;  /* 0x0000001a00087c82 */ /* 0x000fe20008000000 */
[----:B------:R-:W-:Y:S01]  /*47d0*/  UMOV UR9, URZ ;  /* 0x000000ff00097c82 */ /* 0x000fe20008000000 */
[C---:B------:R-:W-:Y:S01]  /*47e0*/  LOP3.LUT P0, RZ, R45.reuse, 0x40, RZ, 0xc0, !PT ;  /* 0x000000402dff7812 */ /* 0x040fe2000780c0ff */
[----:B------:R-:W3:Y:S01]  /*47f0*/  LDS.U16 R38, [R164+0x4] ;  /* 0x00000400a4267984 */ /* 0x000ee20000000400 */
[----:B------:R-:W-:Y:S02]  /*4800*/  PRMT R9, RZ, 0x7610, R9 ;  /* 0x00007610ff097816 */ /* 0x000fe40000000009 */
[----:B------:R-:W-:Y:S01]  /*4810*/  P2R R91, PR, RZ, 0x1 ;  /* 0x00000001ff5b7803 */ /* 0x000fe20000000000 */
[----:B------:R-:W4:Y:S01]  /*4820*/  LDS.U16 R37, [R163+0x6] ;  /* 0x00000600a3257984 */ /* 0x000f220000000400 */
[----:B------:R-:W-:-:S02]  /*4830*/  LOP3.LUT P0, RZ, R45, 0x80, RZ, 0xc0, !PT ;  /* 0x000000802dff7812 */ /* 0x000fc4000780c0ff */
[----:B------:R-:W-:Y:S01]  /*4840*/  PRMT R11, RZ, 0x7610, R11 ;  /* 0x00007610ff0b7816 */ /* 0x000fe2000000000b */
[----:B------:R-:W-:Y:S01]  /*4850*/  LDS.U16 R36, [R162+0x8] ;  /* 0x00000800a2247984 */ /* 0x000fe20000000400 */
[----:B------:R-:W-:Y:S01]  /*4860*/  P2R R90, PR, RZ, 0x1 ;  /* 0x00000001ff5a7803 */ /* 0x000fe20000000000 */
[----:B0-----:R-:W-:Y:S02]  /*4870*/  UIMAD.WIDE.U32 UR30, UR25, UR12, UR8 ;  /* 0x0000000c191e72a5 */ /* 0x001fe4000f8e0008 */
[----:B------:R-:W0:Y:S01]  /*4880*/  LDS.U16 R35, [R161+0xa] ;  /* 0x00000a00a1237984 */ /* 0x000e220000000400 */
[----:B------:R-:W-:Y:S01]  /*4890*/  UIMAD UR13, UR25, UR13, URZ ;  /* 0x0000000d190d72a4 */ /* 0x000fe2000f8e02ff */
[C---:B------:R-:W-:Y:S02]  /*48a0*/  LOP3.LUT P0, RZ, R45.reuse, 0x100, RZ, 0xc0, !PT ;  /* 0x000001002dff7812 */ /* 0x040fe4000780c0ff */
[----:B------:R-:W5:Y:S01]  /*48b0*/  LDS.U16 R34, [R160+0xc] ;  /* 0x00000c00a0227984 */ /* 0x000f620000000400 */
[----:B------:R-:W-:Y:S01]  /*48c0*/  UIADD3 UR13, UPT, UPT, UR31, UR13, URZ ;  /* 0x0000000d1f0d7290 */ /* 0x000fe2000fffe0ff */
[----:B------:R-:W-:Y:S01]  /*48d0*/  P2R R89, PR, RZ, 0x1 ;  /* 0x00000001ff597803 */ /* 0x000fe20000000000 */
[----:B------:R-:W-:Y:S01]  /*48e0*/  UMOV UR12, UR30 ;  /* 0x0000001e000c7c82 */ /* 0x000fe20008000000 */
[----:B------:R-:W-:Y:S01]  /*48f0*/  LDS.U16 R33, [R159+0xe] ;  /* 0x00000e009f217984 */ /* 0x000fe20000000400 */
[----:B-1----:R-:W-:Y:S01]  /*4900*/  UIMAD.WIDE.U32 UR12, UR28, UR14, UR12 ;  /* 0x0000000e1c0c72a5 */ /* 0x002fe2000f8e000c */
[----:B------:R-:W-:-:S02]  /*4910*/  LOP3.LUT P0, RZ, R45, 0x200, RZ, 0xc0, !PT ;  /* 0x000002002dff7812 */ /* 0x000fc4000780c0ff */
[----:B------:R-:W-:Y:S01]  /*4920*/  LDS.U16 R29, [R158+0x10] ;  /* 0x000010009e1d7984 */ /* 0x000fe20000000400 */
[----:B------:R-:W-:Y:S01]  /*4930*/  UIMAD UR15, UR28, UR15, UR13 ;  /* 0x0000000f1c0f72a4 */ /* 0x000fe2000f8e020d */
[----:B------:R-:W-:Y:S02]  /*4940*/  P2R R88, PR, RZ, 0x1 ;  /* 0x00000001ff587803 */ /* 0x000fe40000000000 */
[----:B------:R-:W-:Y:S01]  /*4950*/  IADD3 R3, P5, PT, R77, UR12, RZ ;  /* 0x0000000c4d037c10 */ /* 0x000fe2000ffbe0ff */
[----:B------:R-:W-:Y:S01]  /*4960*/  LDS.U16 R31, [R157+0x12] ;  /* 0x000012009d1f7984 */ /* 0x000fe20000000400 */
[----:B------:R-:W-:Y:S02]  /*4970*/  LOP3.LUT P0, RZ, R45, 0x400, RZ, 0xc0, !PT ;  /* 0x000004002dff7812 */ /* 0x000fe4000780c0ff */
[----:B------:R-:W-:Y:S01]  /*4980*/  IADD3.X R4, PT, PT, RZ, UR15, RZ, P5, !PT ;  /* 0x0000000fff047c10 */ /* 0x000fe2000affe4ff */
[----:B------:R-:W-:Y:S01]  /*4990*/  LDS.U16 R30, [R156+0x14] ;  /* 0x000014009c1e7984 */ /* 0x000fe20000000400 */
[----:B------:R-:W-:-:S02]  /*49a0*/  PRMT R12, RZ, 0x7610, R12 ;  /* 0x00007610ff0c7816 */ /* 0x000fc4000000000c */
[----:B------:R-:W1:Y:S01]  /*49b0*/  LDCU.128 UR12, c[0x0][0x420] ;  /* 0x00008400ff0c77ac */ /* 0x000e620008000c00 */
[----:B------:R-:W-:Y:S01]  /*49c0*/  LDS.U16 R96, [R155+0x16] ;  /* 0x000016009b607984 */ /* 0x000fe20000000400 */
[----:B------:R-:W-:Y:S02]  /*49d0*/  PRMT R14, RZ, 0x7610, R14 ;  /* 0x00007610ff0e7816 */ /* 0x000fe4000000000e */
[----:B------:R-:W-:Y:S01]  /*49e0*/  P2R R93, PR, RZ, 0x2 ;  /* 0x00000002ff5d7803 */ /* 0x000fe20000000000 */
[----:B------:R-:W-:Y:S01]  /*49f0*/  LDS.U16 R28, [R154+0x18] ;  /* 0x000018009a1c7984 */ /* 0x000fe20000000400 */
[C---:B------:R-:W-:Y:S02]  /*4a00*/  LOP3.LUT P1, RZ, R45.reuse, 0x20, RZ, 0xc0, !PT ;  /* 0x000000202dff7812 */ /* 0x040fe4000782c0ff */
[----:B------:R-:W-:Y:S01]  /*4a10*/  P2R R94, PR, RZ, 0x4 ;  /* 0x00000004ff5e7803 */ /* 0x000fe20000000000 */
[----:B------:R-:W-:Y:S01]  /*4a20*/  LDS.U16 R27, [R153+0x1a] ;  /* 0x00001a00991b7984 */ /* 0x000fe20000000400 */
[----:B------:R-:W-:-:S02]  /*4a30*/  LOP3.LUT P2, RZ, R45, 0x10, RZ, 0xc0, !PT ;  /* 0x000000102dff7812 */ /* 0x000fc4000784c0ff */
[----:B------:R-:W-:Y:S01]  /*4a40*/  P2R R95, PR, RZ, 0x8 ;  /* 0x00000008ff5f7803 */ /* 0x000fe20000000000 */
[----:B------:R-:W-:Y:S01]  /*4a50*/  LDS.U16 R26, [R152+0x1c] ;  /* 0x00001c00981a7984 */ /* 0x000fe20000000400 */
[C---:B------:R-:W-:Y:S02]  /*4a60*/  LOP3.LUT P3, RZ, R45.reuse, 0x8, RZ, 0xc0, !PT ;  /* 0x000000082dff7812 */ /* 0x040fe4000786c0ff */
[----:B------:R-:W-:Y:S01]  /*4a70*/  P2R R97, PR, RZ, 0x10 ;  /* 0x00000010ff617803 */ /* 0x000fe20000000000 */
[----:B------:R-:W-:Y:S01]  /*4a80*/  LDS.U16 R25, [R151+0x1e] ;  /* 0x00001e0097197984 */ /* 0x000fe20000000400 */
[----:B-1----:R-:W-:Y:S01]  /*4a90*/  UIMAD.WIDE.U32 UR30, UR25, UR12, UR8 ;  /* 0x0000000c191e72a5 */ /* 0x002fe2000f8e0008 */
[----:B------:R-:W-:Y:S02]  /*4aa0*/  LOP3.LUT P4, RZ, R45, 0x4, RZ, 0xc0, !PT ;  /* 0x000000042dff7812 */ /* 0x000fe4000788c0ff */
[----:B------:R-:W-:Y:S01]  /*4ab0*/  PRMT R15, RZ, 0x7610, R15 ;  /* 0x00007610ff0f7816 */ /* 0x000fe2000000000f */
[----:B------:R-:W-:Y:S01]  /*4ac0*/  UIMAD UR13, UR25, UR13, UR31 ;  /* 0x0000000d190d72a4 */ /* 0x000fe2000f8e021f */
[----:B------:R-:W-:-:S02]  /*4ad0*/  PRMT R17, RZ, 0x7610, R17 ;  /* 0x00007610ff117816 */ /* 0x000fc40000000011 */
[----:B------:R-:W-:Y:S01]  /*4ae0*/  UMOV UR12, UR30 ;  /* 0x0000001e000c7c82 */ /* 0x000fe20008000000 */
[----:B------:R-:W-:Y:S01]  /*4af0*/  PRMT R18, RZ, 0x7610, R18 ;  /* 0x00007610ff127816 */ /* 0x000fe20000000012 */
[----:B------:R-:W-:Y:S01]  /*4b00*/  UIMAD.WIDE.U32 UR12, UR28, UR14, UR12 ;  /* 0x0000000e1c0c72a5 */ /* 0x000fe2000f8e000c */
[----:B------:R-:W-:Y:S02]  /*4b10*/  PRMT R24, RZ, 0x7610, R24 ;  /* 0x00007610ff187816 */ /* 0x000fe40000000018 */
[----:B------:R-:W-:Y:S01]  /*4b20*/  PRMT R32, RZ, 0x7610, R32 ;  /* 0x00007610ff207816 */ /* 0x000fe20000000020 */
[----:B------:R-:W-:Y:S01]  /*4b30*/  UIMAD UR15, UR28, UR15, UR13 ;  /* 0x0000000f1c0f72a4 */ /* 0x000fe2000f8e020d */
[----:B------:R-:W-:Y:S02]  /*4b40*/  LOP3.LUT P6, RZ, R45, 0x1, RZ, 0xc0, !PT ;  /* 0x000000012dff7812 */ /* 0x000fe400078cc0ff */
        /* <DEDUP_REMOVED lines=10> */
[----:B--2---:R-:W-:Y:S01]  /*4bf0*/  HADD2.F32 R39, -RZ, R39.H0_H0 ;  /* 0x20000027ff277230 */ /* 0x004fe20000004100 */
[----:B------:R-:W-:Y:S01]  /*4c00*/  IADD3 R0, P5, PT, R77, UR12, RZ ;  /* 0x0000000c4d007c10 */ /* 0x000fe2000ffbe0ff */
[----:B------:R-:W1:Y:S03]  /*4c10*/  LDCU.64 UR12, c[0x0][0x488] ;  /* 0x00009100ff0c77ac */ /* 0x000e660008000a00 */
[----:B------:R-:W-:Y:S01]  /*4c20*/  IADD3.X R5, PT, PT, RZ, UR15, RZ, P5, !PT ;  /* 0x0000000fff057c10 */ /* 0x000fe2000affe4ff */
[----:B---3--:R-:W-:Y:S01]  /*4c30*/  HADD2.F32 R38, -RZ, R38.H0_H0 ;  /* 0x20000026ff267230 */ /* 0x008fe20000004100 */
[----:B------:R-:W2:Y:S01]  /*4c40*/  LDCU.64 UR14, c[0x0][0x510] ;  /* 0x0000a200ff0e77ac */ /* 0x000ea20008000a00 */
[----:B----4-:R-:W-:-:S02]  /*4c50*/  HADD2.F32 R37, -RZ, R37.H0_H0 ;  /* 0x20000025ff257230 */ /* 0x010fc40000004100 */
[----:B0-----:R-:W-:Y:S01]  /*4c60*/  HADD2.F32 R35, -RZ, R35.H0_H0 ;  /* 0x20000023ff237230 */ /* 0x001fe20000004100 */
[----:B------:R-:W0:Y:S01]  /*4c70*/  LDCU.64 UR30, c[0x0][0x490] ;  /* 0x00009200ff1e77ac */ /* 0x000e220008000a00 */
[----:B-1----:R-:W-:-:S04]  /*4c80*/  LEA R2, P5, R3, UR12, 0x1 ;  /* 0x0000000c03027c11 */ /* 0x002fc8000f8a08ff */
[----:B------:R-:W-:Y:S01]  /*4c90*/  LEA.HI.X R3, R3, UR13, R4, 0x1, P5 ;  /* 0x0000000d03037c11 */ /* 0x000fe2000a8f0c04 */
[----:B------:R-:W1:Y:S02]  /*4ca0*/  LDCU.64 UR12, c[0x0][0x478] ;  /* 0x00008f00ff0c77ac */ /* 0x000e640008000a00 */
[----:B-1----:R-:W-:-:S04]  /*4cb0*/  LEA R4, P5, R0, UR12, 0x1 ;  /* 0x0000000c00047c11 */ /* 0x002fc8000f8a08ff */
[----:B------:R-:W-:Y:S01]  /*4cc0*/  LEA.HI.X R5, R0, UR13, R5, 0x1, P5 ;  /* 0x0000000d00057c11 */ /* 0x000fe2000a8f0c05 */
[----:B------:R-:W-:Y:S01]  /*4cd0*/  HADD2.F32 R36, -RZ, R36.H0_H0 ;  /* 0x20000024ff247230 */ /* 0x000fe20000004100 */
[----:B------:R-:W-:Y:S01]  /*4ce0*/  LDS.U16 R0, [R129] ;  /* 0x0000000081007984 */ /* 0x000fe20000000400 */
[----:B------:R-:W-:Y:S01]  /*4cf0*/  LOP3.LUT P5, RZ, R45, 0x2, RZ, 0xc0, !PT ;  /* 0x000000022dff7812 */ /* 0x000fe200078ac0ff */
[----:B-----5:R-:W-:Y:S01]  /*4d00*/  HADD2.F32 R34, -RZ, R34.H0_H0 ;  /* 0x20000022ff227230 */ /* 0x020fe20000004100 */
[----:B------:R-:W1:Y:S01]  /*4d10*/  LDCU.64 UR12, c[0x0][0x508] ;  /* 0x0000a100ff0c77ac */ /* 0x000e620008000a00 */
[----:B------:R-:W-:Y:S06]  /*4d20*/  BAR.SYNC.DEFER_BLOCKING 0x0 ;  /* 0x0000000000007b1d */ /* 0x000fec0000010000 */
[----:B------:R-:W3:Y:S01]  /*4d30*/  @!P0 LDG.E.U16 R9, desc[UR34][R2.64] ;  /* 0x0000002202098981 */ /* 0x000ee2000c1e1500 */
[----:B------:R-:W-:-:S03]  /*4d40*/  ISETP.NE.AND P0, PT, R88, RZ, PT ;  /* 0x000000ff5800720c */ /* 0x000fc60003f05270 */
[----:B------:R-:W4:Y:S04]  /*4d50*/  @!P1 LDG.E.U16 R17, desc[UR34][R2.64+0x140] ;  /* 0x0001402202119981 */ /* 0x000f28000c1e1500 */
[----:B------:R-:W5:Y:S04]  /*4d60*/  @!P2 LDG.E.U16 R18, desc[UR34][R2.64+0x180] ;  /* 0x000180220212a981 */ /* 0x000f68000c1e1500 */
[----:B------:R-:W2:Y:S04]  /*4d70*/  @!P3 LDG.E.U16 R24, desc[UR34][R2.64+0x1c0] ;  /* 0x0001c0220218b981 */ /* 0x000ea8000c1e1500 */
[----:B------:R-:W4:Y:S01]  /*4d80*/  @!P0 LDG.E.U16 R11, desc[UR34][R2.64+0x40] ;  /* 0x00004022020b8981 */ /* 0x000f22000c1e1500 */
[----:B------:R-:W-:-:S03]  /*4d90*/  ISETP.NE.AND P0, PT, R89, RZ, PT ;  /* 0x000000ff5900720c */ /* 0x000fc60003f05270 */
[----:B------:R-:W2:Y:S04]  /*4da0*/  @!P4 LDG.E.U16 R32, desc[UR34][R2.64+0x200] ;  /* 0x000200220220c981 */ /* 0x000ea8000c1e1500 */
[----:B------:R-:W2:Y:S04]  /*4db0*/  @!P5 LDG.E.U16 R40, desc[UR34][R2.64+0x240] ;  /* 0x000240220228d981 */ /* 0x000ea8000c1e1500 */
[----:B------:R-:W2:Y:S04]  /*4dc0*/  @!P6 LDG.E.U16 R81, desc[UR34][R2.64+0x280] ;  /* 0x000280220251e981 */ /* 0x000ea8000c1e1500 */
[----:B------:R-:W5:Y:S01]  /*4dd0*/  @!P0 LDG.E.U16 R12, desc[UR34][R2.64+0x80] ;  /* 0x00008022020c8981 */ /* 0x000f62000c1e1500 */
[----:B------:R-:W-:-:S13]  /*4de0*/  ISETP.NE.AND P0, PT, R90, RZ, PT ;  /* 0x000000ff5a00720c */ /* 0x000fda0003f05270 */
[----:B------:R-:W2:Y:S01]  /*4df0*/  @!P0 LDG.E.U16 R14, desc[UR34][R2.64+0xc0] ;  /* 0x0000c022020e8981 */ /* 0x000ea2000c1e1500 */
[----:B------:R-:W-:Y:S02]  /*4e00*/  ISETP.NE.AND P0, PT, R91, RZ, PT ;  /* 0x000000ff5b00720c */ /* 0x000fe40003f05270 */
[----:B------:R-:W-:Y:S02]  /*4e10*/  ISETP.NE.AND P1, PT, R93, RZ, PT ;  /* 0x000000ff5d00720c */ /* 0x000fe40003f25270 */
[----:B------:R-:W-:Y:S02]  /*4e20*/  ISETP.NE.AND P2, PT, R94, RZ, PT ;  /* 0x000000ff5e00720c */ /* 0x000fe40003f45270 */
[----:B------:R-:W-:Y:S02]  /*4e30*/  ISETP.NE.AND P3, PT, R95, RZ, PT ;  /* 0x000000ff5f00720c */ /* 0x000fe40003f65270 */
[----:B------:R-:W-:-:S05]  /*4e40*/  ISETP.NE.AND P4, PT, R97, RZ, PT ;  /* 0x000000ff6100720c */ /* 0x000fca0003f85270 */
[----:B------:R-:W2:Y:S01]  /*4e50*/  @!P0 LDG.E.U16 R15, desc[UR34][R2.64+0x100] ;  /* 0x00010022020f8981 */ /* 0x000ea2000c1e1500 */
[----:B------:R-:W-:-:S03]  /*4e60*/  ISETP.NE.AND P0, PT, R92, RZ, PT ;  /* 0x000000ff5c00720c */ /* 0x000fc60003f05270 */
[----:B------:R-:W2:Y:S04]  /*4e70*/  @!P1 LDG.E.U16 R83, desc[UR34][R2.64+0x300] ;  /* 0x0003002202539981 */ /* 0x000ea8000c1e1500 */
[----:B------:R-:W2:Y:S04]  /*4e80*/  @!P2 LDG.E.U16 R84, desc[UR34][R2.64+0x340] ;  /* 0x000340220254a981 */ /* 0x000ea8000c1e1500 */
[----:B------:R-:W2:Y:S04]  /*4e90*/  @!P3 LDG.E.U16 R86, desc[UR34][R2.64+0x380] ;  /* 0x000380220256b981 */ /* 0x000ea8000c1e1500 */
[----:B------:R-:W2:Y:S04]  /*4ea0*/  @!P0 LDG.E.U16 R82, desc[UR34][R2.64+0x2c0] ;  /* 0x0002c02202528981 */ /* 0x000ea8000c1e1500 */
[----:B------:R-:W2:Y:S01]  /*4eb0*/  @!P4 LDG.E.U16 R87, desc[UR34][R2.64+0x3c0] ;  /* 0x0003c0220257c981 */ /* 0x000ea2000c1e1500 */
        /* <DEDUP_REMOVED lines=18> */
[----:B---3--:R-:W-:Y:S04]  /*4fe0*/  STS.U16 [R150], R9 ;  /* 0x0000000996007388 */ /* 0x008fe80000000400 */
[----:B----4-:R-:W-:Y:S04]  /*4ff0*/  STS.U16 [R149+0x40], R11 ;  /* 0x0000400b95007388 */ /* 0x010fe80000000400 */
[----:B-----5:R3:W-:Y:S04]  /*5000*/  STS.U16 [R148+0x80], R12 ;  /* 0x0000800c94007388 */ /* 0x0207e80000000400 */
[----:B--2---:R-:W-:Y:S04]  /*5010*/  STS.U16 [R147+0xc0], R14 ;  /* 0x0000c00e93007388 */ /* 0x004fe80000000400 */
        /* <DEDUP_REMOVED lines=9> */
[----:B------:R5:W-:Y:S04]  /*50b0*/  STS.U16 [R130+0x340], R84 ;  /* 0x0003405482007388 */ /* 0x000be80000000400 */
[----:B------:R-:W-:Y:S04]  /*50c0*/  STS.U16 [R128+0x380], R86 ;  /* 0x0003805680007388 */ /* 0x000fe80000000400 */
[----:B------:R-:W-:Y:S01]  /*50d0*/  STS.U16 [R126+0x3c0], R87 ;  /* 0x0003c0577e007388 */ /* 0x000fe20000000400 */
[----:B------:R-:W-:-:S03]  /*50e0*/  NOP ;  /* 0x0000000000007918 */ /* 0x000fc60000000000 */
[----:B------:R-:W0:Y:S04]  /*50f0*/  LDS.U16 R18, [R129] ;  /* 0x0000000081127984 */ /* 0x000e280000000400 */
[----:B------:R-:W1:Y:S04]  /*5100*/  LDS.U16 R24, [R165+0x2] ;  /* 0x00000200a5187984 */ /* 0x000e680000000400 */
[----:B------:R-:W1:Y:S04]  /*5110*/  LDS.U16 R2, [R164+0x4] ;  /* 0x00000400a4027984 */ /* 0x000e680000000400 */
[----:B------:R-:W1:Y:S04]  /*5120*/  LDS.U16 R3, [R163+0x6] ;  /* 0x00000600a3037984 */ /* 0x000e680000000400 */
[----:B------:R-:W1:Y:S04]  /*5130*/  LDS.U16 R11, [R162+0x8] ;  /* 0x00000800a20b7984 */ /* 0x000e680000000400 */
[----:B------:R-:W1:Y:S04]  /*5140*/  LDS.U16 R89, [R161+0xa] ;  /* 0x00000a00a1597984 */ /* 0x000e680000000400 */
[----:B------:R-:W1:Y:S04]  /*5150*/  LDS.U16 R93, [R160+0xc] ;  /* 0x00000c00a05d7984 */ /* 0x000e680000000400 */
[----:B------:R-:W1:Y:S04]  /*5160*/  LDS.U16 R92, [R159+0xe] ;  /* 0x00000e009f5c7984 */ /* 0x000e680000000400 */
[----:B------:R-:W-:Y:S04]  /*5170*/  LDS.U16 R108, [R158+0x10] ;  /* 0x000010009e6c7984 */ /* 0x000fe80000000400 */
[----:B------:R-:W1:Y:S04]  /*5180*/  LDS.U16 R103, [R157+0x12] ;  /* 0x000012009d677984 */ /* 0x000e680000000400 */
[----:B------:R-:W-:Y:S04]  /*5190*/  LDS.U16 R104, [R156+0x14] ;  /* 0x000014009c687984 */ /* 0x000fe80000000400 */
[----:B------:R-:W-:Y:S04]  /*51a0*/  LDS.U16 R98, [R155+0x16] ;  /* 0x000016009b627984 */ /* 0x000fe80000000400 */
[----:B------:R-:W-:Y:S04]  /*51b0*/  LDS.U16 R101, [R154+0x18] ;  /* 0x000018009a657984 */ /* 0x000fe80000000400 */
[----:B------:R-:W1:Y:S04]  /*51c0*/  LDS.U16 R32, [R153+0x1a] ;  /* 0x00001a0099207984 */ /* 0x000e680000000400 */
[----:B------:R-:W-:Y:S04]  /*51d0*/  LDS.U16 R100, [R152+0x1c] ;  /* 0x00001c0098647984 */ /* 0x000fe80000000400 */
[----:B------:R-:W-:Y:S01]  /*51e0*/  LDS.U16 R105, [R151+0x1e] ;  /* 0x00001e0097697984 */ /* 0x000fe20000000400 */
[----:B------:R-:W-:Y:S01]  /*51f0*/  BAR.SYNC.DEFER_BLOCKING 0x0 ;  /* 0x0000000000007b1d */ /* 0x000fe20000010000 */
[----:B---3--:R-:W-:-:S02]  /*5200*/  PRMT R12, RZ, 0x7610, R12 ;  /* 0x00007610ff0c7816 */ /* 0x008fc4000000000c */
[----:B--2---:R-:W-:-:S04]  /*5210*/  PRMT R81, RZ, 0x7610, R81 ;  /* 0x00007610ff517816 */ /* 0x004fc80000000051 */
[----:B------:R-:W2:Y:S01]  /*5220*/  @!P5 LDG.E.U16 R12, desc[UR34][R4.64] ;  /* 0x00000022040cd981 */ /* 0x000ea2000c1e1500 */
[----:B------:R-:W-:Y:S02]  /*5230*/  ISETP.NE.AND P5, PT, R88, RZ, PT ;  /* 0x000000ff5800720c */ /* 0x000fe40003fa5270 */
[----:B----4-:R-:W-:Y:S01]  /*5240*/  PRMT R83, RZ, 0x7610, R83 ;  /* 0x00007610ff537816 */ /* 0x010fe20000000053 */
[----:B------:R-:W3:Y:S01]  /*5250*/  @!P2 LDG.E.U16 R107, desc[UR34][R4.64+0x340] ;  /* 0x00034022046ba981 */ /* 0x000ee2000c1e1500 */
[----:B-----5:R-:W-:-:S03]  /*5260*/  PRMT R84, RZ, 0x7610, R84 ;  /* 0x00007610ff547816 */ /* 0x020fc60000000054 */
[----:B------:R-:W4:Y:S04]  /*5270*/  @!P3 LDG.E.U16 R109, desc[UR34][R4.64+0x380] ;  /* 0x00038022046db981 */ /* 0x000f28000c1e1500 */
[----:B------:R-:W5:Y:S04]  /*5280*/  @!P4 LDG.E.U16 R110, desc[UR34][R4.64+0x3c0] ;  /* 0x0003c022046ec981 */ /* 0x000f68000c1e1500 */
[----:B------:R-:W3:Y:S01]  /*5290*/  @!P5 LDG.E.U16 R81, desc[UR34][R4.64+0x40] ;  /* 0x000040220451d981 */ /* 0x000ee2000c1e1500 */
[----:B------:R-:W-:-:S13]  /*52a0*/  ISETP.NE.AND P5, PT, R90, RZ, PT ;  /* 0x000000ff5a00720c */ /* 0x000fda0003fa5270 */
        /* <DEDUP_REMOVED lines=19> */
[----:B------:R-:W-:-:S04]  /*53e0*/  PRMT R102, RZ, 0x7610, R102 ;  /* 0x00007610ff667816 */ /* 0x000fc80000000066 */
[----:B------:R-:W5:Y:S04]  /*53f0*/  @!P6 LDG.E.U16 R99, desc[UR34][R4.64+0x280] ;  /* 0x000280220463e981 */ /* 0x000f68000c1e1500 */
[----:B------:R-:W5:Y:S01]  /*5400*/  @!P5 LDG.E.U16 R95, desc[UR34][R4.64+0x200] ;  /* 0x00020022045fd981 */ /* 0x000f62000c1e1500 */
[----:B------:R-:W-:Y:S02]  /*5410*/  ISETP.NE.AND P5, PT, R106, RZ, PT ;  /* 0x000000ff6a00720c */ /* 0x000fe40003fa5270 */
[----:B------:R-:W-:Y:S01]  /*5420*/  PRMT R106, RZ, 0x7610, R106 ;  /* 0x00007610ff6a7816 */ /* 0x000fe2000000006a */
[----:B------:R-:W5:Y:S05]  /*5430*/  @!P0 LDG.E.U16 R102, desc[UR34][R4.64+0x2c0] ;  /* 0x0002c02204668981 */ /* 0x000f6a000c1e1500 */
[----:B------:R-:W5:Y:S05]  /*5440*/  @!P1 LDG.E.U16 R106, desc[UR34][R4.64+0x300] ;  /* 0x00030022046a9981 */ /* 0x000f6a000c1e1500 */
[----:B------:R1:W5:Y:S01]  /*5450*/  @!P5 LDG.E.U16 R97, desc[UR34][R4.64+0x240] ;  /* 0x000240220461d981 */ /* 0x000362000c1e1500 */
[----:B0-----:R-:W-:-:S02]  /*5460*/  HADD2.F32 R18, -RZ, R18.H0_H0 ;  /* 0x20000012ff127230 */ /* 0x001fc40000004100 */
[----:B-1----:R-:W-:-:S03]  /*5470*/  HADD2.F32 R24, -RZ, R24.H0_H0 ;  /* 0x20000018ff187230 */ /* 0x002fc60000004100 */
[----:B------:R-:W-:Y:S02]  /*5480*/  FMUL.FTZ R15, R18, -1.4426950216293334961 ;  /* 0xbfb8aa3b120f7820 */ /* 0x000fe40000410000 */
[----:B------:R-:W-:-:S04]  /*5490*/  FMUL.FTZ R9, R24, -1.4426950216293334961 ;  /* 0xbfb8aa3b18097820 */ /* 0x000fc80000410000 */
[----:B------:R-:W0:Y:S01]  /*54a0*/  MUFU.EX2 R15, R15 ;  /* 0x0000000f000f7308 */ /* 0x000e220000000800 */
[----:B------:R-:W-:-:S05]  /*54b0*/  HADD2.F32 R82, -RZ, R2.H0_H0 ;  /* 0x20000002ff527230 */ /* 0x000fca0000004100 */
[----:B------:R-:W-:Y:S02]  /*54c0*/  FMUL.FTZ R40, R82, -1.4426950216293334961 ;  /* 0xbfb8aa3b52287820 */ /* 0x000fe40000410000 */
[----:B------:R-:W1:Y:S01]  /*54d0*/  MUFU.EX2 R9, R9 ;  /* 0x0000000900097308 */ /* 0x000e620000000800 */
[----:B------:R-:W-:-:S07]  /*54e0*/  HADD2.F32 R86, -RZ, R3.H0_H0 ;  /* 0x20000003ff567230 */ /* 0x000fce0000004100 */
[----:B------:R-:W1:Y:S01]  /*54f0*/  MUFU.EX2 R40, R40 ;  /* 0x0000002800287308 */ /* 0x000e620000000800 */
[----:B------:R-:W-:Y:S01]  /*5500*/  FMUL.FTZ R17, R86, -1.4426950216293334961 ;  /* 0xbfb8aa3b56117820 */ /* 0x000fe20000410000 */
[----:B------:R-:W-:-:S06]  /*5510*/  HADD2.F32 R87, -RZ, R11.H0_H0 ;  /* 0x2000000bff577230 */ /* 0x000fcc0000004100 */
[----:B------:R-:W-:Y:S01]  /*5520*/  MUFU.EX2 R17, R17 ;  /* 0x0000001100117308 */ /* 0x000fe20000000800 */
[----:B------:R-:W-:Y:S01]  /*5530*/  FMUL.FTZ R4, R87, -1.4426950216293334961 ;  /* 0xbfb8aa3b57047820 */ /* 0x000fe20000410000 */
[----:B------:R-:W-:-:S06]  /*5540*/  HADD2.F32 R0, -RZ, R0.H0_H0 ;  /* 0x20000000ff007230 */ /* 0x000fcc0000004100 */
[----:B------:R-:W-:Y:S01]  /*5550*/  MUFU.EX2 R4, R4 ;  /* 0x0000000400047308 */ /* 0x000fe20000000800 */
[----:B------:R-:W-:-:S05]  /*5560*/  HADD2.F32 R89, -RZ, R89.H0_H0 ;  /* 0x20000059ff597230 */ /* 0x000fca0000004100 */
[----:B------:R-:W-:Y:S01]  /*5570*/  FMUL.FTZ R5, R89, -1.4426950216293334961 ;  /* 0xbfb8aa3b59057820 */ /* 0x000fe20000410000 */
[----:B------:R-:W-:-:S05]  /*5580*/  HADD2.F32 R93, -RZ, R93.H0_H0 ;  /* 0x2000005dff5d7230 */ /* 0x000fca0000004100 */
[----:B------:R-:W1:Y:S01]  /*5590*/  MUFU.EX2 R5, R5 ;  /* 0x0000000500057308 */ /* 0x000e620000000800 */
[----:B------:R-:W-:Y:S01]  /*55a0*/  FMUL.FTZ R14, R93, -1.4426950216293334961 ;  /* 0xbfb8aa3b5d0e7820 */ /* 0x000fe20000410000 */
[----:B------:R-:W-:-:S05]  /*55b0*/  HADD2.F32 R92, -RZ, R92.H0_H0 ;  /* 0x2000005cff5c7230 */ /* 0x000fca0000004100 */
[----:B------:R-:W-:Y:S01]  /*55c0*/  FMUL.FTZ R2, R92, -1.4426950216293334961 ;  /* 0xbfb8aa3b5c027820 */ /* 0x000fe20000410000 */
[----:B------:R-:W1:Y:S01]  /*55d0*/  MUFU.EX2 R14, R14 ;  /* 0x0000000e000e7308 */ /* 0x000e620000000800 */
[----:B------:R-:W-:Y:S02]  /*55e0*/  HADD2.F32 R103, -RZ, R103.H0_H0 ;  /* 0x20000067ff677230 */ /* 0x000fe40000004100 */
[----:B------:R-:W-:-:S03]  /*55f0*/  HADD2.F32 R108, -RZ, R108.H0_H0 ;  /* 0x2000006cff6c7230 */ /* 0x000fc60000004100 */
[----:B------:R-:W-:Y:S01]  /*5600*/  FMUL.FTZ R3, R103, -1.4426950216293334961 ;  /* 0xbfb8aa3b67037820 */ /* 0x000fe20000410000 */
[----:B--2---:R-:W-:Y:S04]  /*5610*/  STS.U16 [R150], R12 ;  /* 0x0000000c96007388 */ /* 0x004fe80000000400 */
[----:B---3--:R-:W-:Y:S04]  /*5620*/  STS.U16 [R149+0x40], R81 ;  /* 0x0000405195007388 */ /* 0x008fe80000000400 */
[----:B----4-:R-:W-:Y:S04]  /*5630*/  STS.U16 [R148+0x80], R83 ;  /* 0x0000805394007388 */ /* 0x010fe80000000400 */
[----:B-----5:R0:W-:Y:S04]  /*5640*/  STS.U16 [R147+0xc0], R84 ;  /* 0x0000c05493007388 */ /* 0x0201e80000000400 */
[----:B------:R-:W-:Y:S04]  /*5650*/  STS.U16 [R146+0x100], R88 ;  /* 0x0001005892007388 */ /* 0x000fe80000000400 */
[----:B------:R-:W-:Y:S04]  /*5660*/  STS.U16 [R145+0x140], R90 ;  /* 0x0001405a91007388 */ /* 0x000fe80000000400 */
        /* <DEDUP_REMOVED lines=11> */
[----:B------:R-:W4:Y:S04]  /*5720*/  LDS.U16 R81, [R129] ;  /* 0x0000000081517984 */ /* 0x000f280000000400 */
[----:B------:R-:W5:Y:S04]  /*5730*/  LDS.U16 R90, [R165+0x2] ;  /* 0x00000200a55a7984 */ /* 0x000f680000000400 */
[----:B------:R-:W5:Y:S01]  /*5740*/  LDS.U16 R94, [R164+0x4] ;  /* 0x00000400a45e7984 */ /* 0x000f620000000400 */
[----:B0-----:R-:W-:Y:S01]  /*5750*/  FADD.FTZ R84, R15, 1 ;  /* 0x3f8000000f547421 */ /* 0x001fe20000010000 */
[----:B-1----:R-:W-:Y:S01]  /*5760*/  FADD.FTZ R95, R9, 1 ;  /* 0x3f800000095f7421 */ /* 0x002fe20000010000 */
[----:B--2---:R-:W-:Y:S01]  /*5770*/  FADD.FTZ R99, R40, 1 ;  /* 0x3f80000028637421 */ /* 0x004fe20000010000 */
[----:B------:R-:W0:Y:S01]  /*5780*/  LDS.U16 R83, [R163+0x6] ;  /* 0x00000600a3537984 */ /* 0x000e220000000400 */
[----:B------:R1:W2:Y:S01]  /*5790*/  MUFU.RCP R91, R84 ;  /* 0x00000054005b7308 */ /* 0x0002a20000001000 */
[----:B---3--:R-:W-:Y:S01]  /*57a0*/  FADD.FTZ R109, R5, 1 ;  /* 0x3f800000056d7421 */ /* 0x008fe20000010000 */
[----:B------:R-:W-:-:S02]  /*57b0*/  HADD2.F32 R32, -RZ, R32.H0_H0 ;  /* 0x20000020ff207230 */ /* 0x000fc40000004100 */
[----:B------:R-:W-:Y:S01]  /*57c0*/  FMUL.FTZ R12, R108, -1.4426950216293334961 ;  /* 0xbfb8aa3b6c0c7820 */ /* 0x000fe20000410000 */
[----:B------:R-:W-:Y:S01]  /*57d0*/  FADD.FTZ R112, R14, 1 ;  /* 0x3f8000000e707421 */ /* 0x000fe20000010000 */
[----:B------:R-:W-:Y:S01]  /*57e0*/  HADD2.F32 R104, -RZ, R104.H0_H0 ;  /* 0x20000068ff687230 */ /* 0x000fe20000004100 */
[----:B------:R-:W-:Y:S01]  /*57f0*/  LDS.U16 R121, [R153+0x1a] ;  /* 0x00001a0099797984 */ /* 0x000fe20000000400 */
[----:B------:R3:W5:Y:S03]  /*5800*/  MUFU.RCP R97, R95 ;  /* 0x0000005f00617308 */ /* 0x0007660000001000 */
[----:B-1----:R-:W-:Y:S01]  /*5810*/  LDS.U16 R84, [R162+0x8] ;  /* 0x00000800a2547984 */ /* 0x002fe20000000400 */
[----:B------:R-:W-:Y:S02]  /*5820*/  HADD2.F32 R98, -RZ, R98.H0_H0 ;  /* 0x20000062ff627230 */ /* 0x000fe40000004100 */
[----:B------:R-:W-:Y:S01]  /*5830*/  HADD2.F32 R33, -RZ, R33.H0_H0 ;  /* 0x20000021ff217230 */ /* 0x000fe20000004100 */
[----:B------:R-:W-:Y:S01]  /*5840*/  LDS.U16 R118, [R152+0x1c] ;  /* 0x00001c0098767984 */ /* 0x000fe20000000400 */
[----:B------:R-:W1:Y:S01]  /*5850*/  MUFU.RCP R99, R99 ;  /* 0x0000006300637308 */ /* 0x000e620000001000 */
[----:B------:R-:W-:-:S02]  /*5860*/  HADD2.F32 R101, -RZ, R101.H0_H0 ;  /* 0x20000065ff657230 */ /* 0x000fc40000004100 */
[----:B------:R-:W-:Y:S01]  /*5870*/  LDS.U16 R120, [R151+0x1e] ;  /* 0x00001e0097787984 */ /* 0x000fe20000000400 */
[----:B----4-:R-:W-:Y:S02]  /*5880*/  HADD2.F32 R15, -RZ, R81.H0_H0 ;  /* 0x20000051ff0f7230 */ /* 0x010fe40000004100 */
[----:B--2---:R-:W-:-:S03]  /*5890*/  FADD.FTZ R81, -R91, 1 ;  /* 0x3f8000005b517421 */ /* 0x004fc60000010100 */
[----:B------:R-:W-:Y:S01]  /*58a0*/  FMUL.FTZ R40, R0, R15 ;  /* 0x0000000f00287220 */ /* 0x000fe20000410000 */
[C---:B---3--:R-:W-:Y:S01]  /*58b0*/  FFMA.FTZ R95, R18.reuse, R81, 1 ;  /* 0x3f800000125f7423 */ /* 0x048fe20000010051 */
[----:B------:R-:W-:Y:S02]  /*58c0*/  FMUL.FTZ R18, R18, R91 ;  /* 0x0000005b12127220 */ /* 0x000fe40000410000 */
[----:B------:R-:W-:Y:S01]  /*58d0*/  FMUL.FTZ R40, R91, R40 ;  /* 0x000000285b287220 */ /* 0x000fe20000410000 */
[----:B------:R-:W-:Y:S01]  /*58e0*/  FADD.FTZ R91, R17, 1 ;  /* 0x3f800000115b7421 */ /* 0x000fe20000010000 */
[----:B-----5:R-:W-:Y:S02]  /*58f0*/  HADD2.F32 R17, -RZ, R90.H0_H0 ;  /* 0x2000005aff117230 */ /* 0x020fe40000004100 */
[----:B------:R-:W-:Y:S01]  /*5900*/  FADD.FTZ R81, -R97, 1 ;  /* 0x3f80000061517421 */ /* 0x000fe20000010100 */
[----:B------:R-:W2:Y:S02]  /*5910*/  LDS.U16 R90, [R161+0xa] ;  /* 0x00000a00a15a7984 */ /* 0x000ea40000000400 */
[----:B------:R-:W-:Y:S01]  /*5920*/  FMUL.FTZ R102, R39, R17 ;  /* 0x0000001127667220 */ /* 0x000fe20000410000 */
[----:B------:R-:W-:Y:S01]  /*5930*/  FFMA.FTZ R106, R24, R81, 1 ;  /* 0x3f800000186a7423 */ /* 0x000fe20000010051 */
[----:B------:R-:W-:-:S02]  /*5940*/  HADD2.F32 R81, -RZ, R94.H0_H0 ;  /* 0x2000005eff517230 */ /* 0x000fc40000004100 */
[----:B------:R-:W-:Y:S01]  /*5950*/  FMUL.FTZ R24, R24, R97 ;  /* 0x0000006118187220 */ /* 0x000fe20000410000 */
[----:B------:R-:W-:Y:S01]  /*5960*/  FMUL.FTZ R97, R97, R102 ;  /* 0x0000006661617220 */ /* 0x000fe20000410000 */
[----:B------:R-:W-:Y:S01]  /*5970*/  FADD.FTZ R102, R4, 1 ;  /* 0x3f80000004667421 */ /* 0x000fe20000010000 */
[----:B-1----:R-:W-:Y:S01]  /*5980*/  FADD.FTZ R107, -R99, 1 ;  /* 0x3f800000636b7421 */ /* 0x002fe20000010100 */
[----:B------:R-:W-:-:S03]  /*5990*/  FMUL.FTZ R4, R38, R81 ;  /* 0x0000005126047220 */ /* 0x000fc60000410000 */
[C---:B------:R-:W-:Y:S01]  /*59a0*/  FFMA.FTZ R107, R82.reuse, R107, 1 ;  /* 0x3f800000526b7423 */ /* 0x040fe2000001006b */
[----:B------:R-:W-:Y:S01]  /*59b0*/  FMUL.FTZ R82, R82, R99 ;  /* 0x0000006352527220 */ /* 0x000fe20000410000 */
[----:B------:R-:W-:Y:S02]  /*59c0*/  FMUL.FTZ R4, R99, R4 ;  /* 0x0000000463047220 */ /* 0x000fe40000410000 */
[----:B------:R-:W1:Y:S01]  /*59d0*/  LDS.U16 R99, [R160+0xc] ;  /* 0x00000c00a0637984 */ /* 0x000e620000000400 */
[----:B------:R-:W-:Y:S01]  /*59e0*/  FMUL.FTZ R94, R40, R95 ;  /* 0x0000005f285e7220 */ /* 0x000fe20000410000 */
[----:B------:R-:W3:Y:S01]  /*59f0*/  MUFU.RCP R102, R102 ;  /* 0x0000006600667308 */ /* 0x000ee20000001000 */
[----:B------:R-:W-:Y:S02]  /*5a00*/  FMUL.FTZ R95, R97, R106 ;  /* 0x0000006a615f7220 */ /* 0x000fe40000410000 */
[----:B------:R-:W4:Y:S05]  /*5a10*/  LDS.U16 R97, [R159+0xe] ;  /* 0x00000e009f617984 */ /* 0x000f2a0000000400 */
[----:B------:R-:W5:Y:S08]  /*5a20*/  MUFU.EX2 R88, R2 ;  /* 0x0000000200587308 */ /* 0x000f700000000800 */
[----:B------:R-:W2:Y:S01]  /*5a30*/  MUFU.RCP R91, R91 ;  /* 0x0000005b005b7308 */ /* 0x000ea20000001000 */
[----:B0-----:R-:W-:-:S07]  /*5a40*/  HADD2.F32 R83, -RZ, R83.H0_H0 ;  /* 0x20000053ff537230 */ /* 0x001fce0000004100 */
[----:B------:R-:W0:Y:S01]  /*5a50*/  MUFU.RCP R116, R109 ;  /* 0x0000006d00747308 */ /* 0x000e220000001000 */
[----:B---3--:R-:W-:Y:S01]  /*5a60*/  FADD.FTZ R106, -R102, 1 ;  /* 0x3f800000666a7421 */ /* 0x008fe20000010100 */
[----:B------:R-:W-:Y:S01]  /*5a70*/  FMUL.FTZ R14, R37, R83 ;  /* 0x00000053250e7220 */ /* 0x000fe20000410000 */
[----:B------:R-:W-:Y:S01]  /*5a80*/  FMUL.FTZ R110, R32, -1.4426950216293334961 ;  /* 0xbfb8aa3b206e7820 */ /* 0x000fe20000410000 */
[----:B-----5:R-:W-:-:S04]  /*5a90*/  FADD.FTZ R111, R88, 1 ;  /* 0x3f800000586f7421 */ /* 0x020fc80000010000 */
[----:B------:R-:W3:Y:S01]  /*5aa0*/  MUFU.EX2 R3, R3 ;  /* 0x0000000300037308 */ /* 0x000ee20000000800 */
[----:B--2---:R-:W-:Y:S01]  /*5ab0*/  FADD.FTZ R5, -R91, 1 ;  /* 0x3f8000005b057421 */ /* 0x004fe20000010100 */
[----:B------:R-:W-:Y:S01]  /*5ac0*/  FMUL.FTZ R40, R4, R107 ;  /* 0x0000006b04287220 */ /* 0x000fe20000410000 */
[----:B------:R-:W-:Y:S01]  /*5ad0*/  FFMA.FTZ R114, R87, R106, 1 ;  /* 0x3f80000057727423 */ /* 0x000fe2000001006a */
[----:B------:R-:W-:Y:S02]  /*5ae0*/  HADD2.F32 R88, -RZ, R90.H0_H0 ;  /* 0x2000005aff587230 */ /* 0x000fe40000004100 */
[----:B------:R-:W-:Y:S01]  /*5af0*/  FMUL.FTZ R107, R91, R14 ;  /* 0x0000000e5b6b7220 */ /* 0x000fe20000410000 */
[----:B------:R-:W2:Y:S01]  /*5b00*/  LDS.U16 R106, [R157+0x12] ;  /* 0x000012009d6a7984 */ /* 0x000ea20000000400 */
[----:B------:R-:W5:Y:S01]  /*5b10*/  MUFU.EX2 R12, R12 ;  /* 0x0000000c000c7308 */ /* 0x000f620000000800 */
[----:B------:R-:W-:Y:S02]  /*5b20*/  HADD2.F32 R84, -RZ, R84.H0_H0 ;  /* 0x20000054ff547230 */ /* 0x000fe40000004100 */
[----:B------:R-:W2:Y:S01]  /*5b30*/  LDS.U16 R14, [R158+0x10] ;  /* 0x000010009e0e7984 */ /* 0x000ea20000000400 */
[----:B0-----:R-:W-:-:S04]  /*5b40*/  FADD.FTZ R90, -R116, 1 ;  /* 0x3f800000745a7421 */ /* 0x001fc80000010100 */
[----:B------:R-:W0:Y:S01]  /*5b50*/  MUFU.RCP R112, R112 ;  /* 0x0000007000707308 */ /* 0x000e220000001000 */
[----:B------:R-:W-:Y:S01]  /*5b60*/  FFMA.FTZ R90, R89, R90, 1 ;  /* 0x3f800000595a7423 */ /* 0x000fe2000001005a */
[----:B------:R-:W-:Y:S01]  /*5b70*/  FMUL.FTZ R2, R104, -1.4426950216293334961 ;  /* 0xbfb8aa3b68027820 */ /* 0x000fe20000410000 */
[----:B------:R-:W2:Y:S05]  /*5b80*/  LDS.U16 R109, [R156+0x14] ;  /* 0x000014009c6d7984 */ /* 0x000eaa0000000400 */
[----:B------:R1:W-:Y:S02]  /*5b90*/  MUFU.EX2 R4, R110 ;  /* 0x0000006e00047308 */ /* 0x0003e40000000800 */
[C---:B-1----:R-:W-:Y:S01]  /*5ba0*/  FFMA.FTZ R110, R86.reuse, R5, 1 ;  /* 0x3f800000566e7423 */ /* 0x042fe20000010005 */
[----:B------:R-:W-:Y:S01]  /*5bb0*/  FMUL.FTZ R86, R86, R91 ;  /* 0x0000005b56567220 */ /* 0x000fe20000410000 */
[----:B------:R-:W-:-:S04]  /*5bc0*/  FMUL.FTZ R91, R35, R88 ;  /* 0x00000058235b7220 */ /* 0x000fc80000410000 */
[----:B------:R-:W1:Y:S01]  /*5bd0*/  MUFU.RCP R111, R111 ;  /* 0x0000006f006f7308 */ /* 0x000e620000001000 */
[----:B------:R-:W-:Y:S01]  /*5be0*/  FMUL.FTZ R5, R36, R84 ;  /* 0x0000005424057220 */ /* 0x000fe20000410000 */
[----:B------:R-:W-:Y:S01]  /*5bf0*/  FMUL.FTZ R91, R116, R91 ;  /* 0x0000005b745b7220 */ /* 0x000fe20000410000 */
[----:B------:R-:W-:Y:S02]  /*5c00*/  FMUL.FTZ R87, R87, R102 ;  /* 0x0000006657577220 */ /* 0x000fe40000410000 */
[----:B------:R-:W-:Y:S01]  /*5c10*/  FMUL.FTZ R5, R102, R5 ;  /* 0x0000000566057220 */ /* 0x000fe20000410000 */
[----:B---3--:R-:W-:Y:S01]  /*5c20*/  FADD.FTZ R102, R3, 1 ;  /* 0x3f80000003667421 */ /* 0x008fe20000010000 */
[----:B------:R-:W-:Y:S01]  /*5c30*/  FMUL.FTZ R115, R91, R90 ;  /* 0x0000005a5b737220 */ /* 0x000fe20000410000 */
[----:B------:R-:W-:Y:S01]  /*5c40*/  HADD2.F32 R90, -RZ, R99.H0_H0 ;  /* 0x20000063ff5a7230 */ /* 0x000fe20000004100 */
[----:B------:R-:W3:Y:S01]  /*5c50*/  MUFU.EX2 R2, R2 ;  /* 0x0000000200027308 */ /* 0x000ee20000000800 */
[----:B------:R-:W-:Y:S01]  /*5c60*/  FMUL.FTZ R11, R98, -1.4426950216293334961 ;  /* 0xbfb8aa3b620b7820 */ /* 0x000fe20000410000 */
[----:B-----5:R-:W-:Y:S01]  /*5c70*/  FADD.FTZ R113, R12, 1 ;  /* 0x3f8000000c717421 */ /* 0x020fe20000010000 */
[----:B0-----:R-:W-:Y:S01]  /*5c80*/  FADD.FTZ R12, -R112, 1 ;  /* 0x3f800000700c7421 */ /* 0x001fe20000010100 */
[----:B----4-:R-:W-:-:S02]  /*5c90*/  HADD2.F32 R91, -RZ, R97.H0_H0 ;  /* 0x20000061ff5b7230 */ /* 0x010fc40000004100 */
[----:B------:R-:W-:Y:S02]  /*5ca0*/  FMUL.FTZ R3, R34, R90 ;  /* 0x0000005a22037220 */ /* 0x000fe40000410000 */
[----:B------:R-:W0:Y:S01]  /*5cb0*/  MUFU.RCP R102, R102 ;  /* 0x0000006600667308 */ /* 0x000e220000001000 */
[C---:B------:R-:W-:Y:S01]  /*5cc0*/  FFMA.FTZ R12, R93.reuse, R12, 1 ;  /* 0x3f8000005d0c7423 */ /* 0x040fe2000001000c */
[----:B------:R-:W-:Y:S01]  /*5cd0*/  FMUL.FTZ R93, R93, R112 ;  /* 0x000000705d5d7220 */ /* 0x000fe20000410000 */
[----:B-1----:R-:W-:Y:S01]  /*5ce0*/  FADD.FTZ R97, -R111, 1 ;  /* 0x3f8000006f617421 */ /* 0x002fe20000010100 */
[----:B------:R-:W-:Y:S01]  /*5cf0*/  FMUL.FTZ R3, R112, R3 ;  /* 0x0000000370037220 */ /* 0x000fe20000410000 */
[----:B------:R-:W-:-:S03]  /*5d00*/  FMUL.FTZ R112, R33, R91 ;  /* 0x0000005b21707220 */ /* 0x000fc60000410000 */
[----:B------:R-:W1:Y:S01]  /*5d10*/  MUFU.EX2 R11, R11 ;  /* 0x0000000b000b7308 */ /* 0x000e620000000800 */
[C---:B------:R-:W-:Y:S01]  /*5d20*/  FFMA.FTZ R97, R92.reuse, R97, 1 ;  /* 0x3f8000005c617423 */ /* 0x040fe20000010061 */
[----:B------:R-:W-:Y:S01]  /*5d30*/  FMUL.FTZ R92, R92, R111 ;  /* 0x0000006f5c5c7220 */ /* 0x000fe20000410000 */
[----:B------:R-:W-:Y:S02]  /*5d40*/  FMUL.FTZ R112, R111, R112 ;  /* 0x000000706f707220 */ /* 0x000fe40000410000 */
[----:B------:R-:W4:Y:S03]  /*5d50*/  LDS.U16 R111, [R155+0x16] ;  /* 0x000016009b6f7984 */ /* 0x000f260000000400 */
[----:B------:R-:W5:Y:S01]  /*5d60*/  MUFU.RCP R113, R113 ;  /* 0x0000007100717308 */ /* 0x000f620000001000 */
[----:B------:R-:W-:Y:S01]  /*5d70*/  FMUL.FTZ R107, R107, R110 ;  /* 0x0000006e6b6b7220 */ /* 0x000fe20000410000 */
[----:B------:R-:W-:Y:S01]  /*5d80*/  FMUL.FTZ R110, R5, R114 ;  /* 0x00000072056e7220 */ /* 0x000fe20000410000 */
[----:B---3--:R-:W-:Y:S01]  /*5d90*/  FADD.FTZ R114, R2, 1 ;  /* 0x3f80000002727421 */ /* 0x008fe20000010000 */
[----:B------:R-:W-:Y:S01]  /*5da0*/  FMUL.FTZ R2, R3, R12 ;  /* 0x0000000c03027220 */ /* 0x000fe20000410000 */
[----:B------:R-:W-:Y:S01]  /*5db0*/  FMUL.FTZ R3, R112, R97 ;  /* 0x0000006170037220 */ /* 0x000fe20000410000 */
[----:B0-----:R-:W-:Y:S01]  /*5dc0*/  FADD.FTZ R112, -R102, 1 ;  /* 0x3f80000066707421 */ /* 0x001fe20000010100 */
[----:B------:R-:W-:Y:S01]  /*5dd0*/  HADD2.F32 R100, -RZ, R100.H0_H0 ;  /* 0x20000064ff647230 */ /* 0x000fe20000004100 */
[----:B------:R0:W3:Y:S01]  /*5de0*/  MUFU.RCP R97, R114 ;  /* 0x0000007200617308 */ /* 0x0000e20000001000 */
[----:B-1----:R-:W-:Y:S01]  /*5df0*/  FADD.FTZ R99, R11, 1 ;  /* 0x3f8000000b637421 */ /* 0x002fe20000010000 */
[----:B------:R-:W-:-:S02]  /*5e00*/  HADD2.F32 R31, -RZ, R31.H0_H0 ;  /* 0x2000001fff1f7230 */ /* 0x000fc40000004100 */
[----:B------:R-:W-:Y:S01]  /*5e10*/  FFMA.FTZ R119, R103, R112, 1 ;  /* 0x3f80000067777423 */ /* 0x000fe20000010070 */
[----:B--2---:R-:W-:Y:S01]  /*5e20*/  HADD2.F32 R12, -RZ, R106.H0_H0 ;  /* 0x2000006aff0c7230 */ /* 0x004fe20000004100 */
[----:B------:R-:W1:Y:S01]  /*5e30*/  LDS.U16 R112, [R154+0x18] ;  /* 0x000018009a707984 */ /* 0x000e620000000400 */
[----:B------:R-:W-:Y:S02]  /*5e40*/  HADD2.F32 R29, -RZ, R29.H0_H0 ;  /* 0x2000001dff1d7230 */ /* 0x000fe40000004100 */
[----:B------:R-:W-:Y:S01]  /*5e50*/  FMUL.FTZ R9, R101, -1.4426950216293334961 ;  /* 0xbfb8aa3b65097820 */ /* 0x000fe20000410000 */
[----:B------:R-:W-:Y:S02]  /*5e60*/  HADD2.F32 R14, -RZ, R14.H0_H0 ;  /* 0x2000000eff0e7230 */ /* 0x000fe40000004100 */
[----:B-----5:R-:W-:Y:S01]  /*5e70*/  FADD.FTZ R11, -R113, 1 ;  /* 0x3f800000710b7421 */ /* 0x020fe20000010100 */
[----:B------:R-:W-:Y:S01]  /*5e80*/  FMUL.FTZ R89, R89, R116 ;  /* 0x0000007459597220 */ /* 0x000fe20000410000 */
[----:B------:R-:W-:-:S02]  /*5e90*/  FMUL.FTZ R116, R100, -1.4426950216293334961 ;  /* 0xbfb8aa3b64747820 */ /* 0x000fc40000410000 */
[----:B------:R-:W-:Y:S01]  /*5ea0*/  FFMA.FTZ R117, R108, R11, 1 ;  /* 0x3f8000006c757423 */ /* 0x000fe2000001000b */
[----:B------:R-:W-:Y:S01]  /*5eb0*/  FMUL.FTZ R11, R31, R12 ;  /* 0x0000000c1f0b7220 */ /* 0x000fe20000410000 */
[----:B------:R-:W-:Y:S01]  /*5ec0*/  FMUL.FTZ R106, R29, R14 ;  /* 0x0000000e1d6a7220 */ /* 0x000fe20000410000 */
[----:B------:R-:W2:Y:S01]  /*5ed0*/  MUFU.EX2 R9, R9 ;  /* 0x0000000900097308 */ /* 0x000ea20000000800 */
[----:B------:R-:W-:Y:S02]  /*5ee0*/  HADD2.F32 R30, -RZ, R30.H0_H0 ;  /* 0x2000001eff1e7230 */ /* 0x000fe40000004100 */
[----:B------:R-:W-:-:S05]  /*5ef0*/  FMUL.FTZ R106, R113, R106 ;  /* 0x0000006a716a7220 */ /* 0x000fca0000410000 */
[----:B------:R5:W-:Y:S01]  /*5f00*/  MUFU.EX2 R5, R116 ;  /* 0x0000007400057308 */ /* 0x000be20000000800 */
[----:B------:R-:W-:Y:S02]  /*5f10*/  HADD2.F32 R105, -RZ, R105.H0_H0 ;  /* 0x20000069ff697230 */ /* 0x000fe40000004100 */
[----:B0-----:R-:W-:Y:S01]  /*5f20*/  FMUL.FTZ R114, R106, R117 ;  /* 0x000000756a727220 */ /* 0x001fe20000410000 */
[----:B-----5:R-:W-:Y:S01]  /*5f30*/  FMUL.FTZ R116, R102, R11 ;  /* 0x0000000b66747220 */ /* 0x020fe20000410000 */
[----:B------:R-:W-:Y:S02]  /*5f40*/  HADD2.F32 R11, -RZ, R109.H0_H0 ;  /* 0x2000006dff0b7230 */ /* 0x000fe40000004100 */
[----:B---3--:R-:W-:Y:S01]  /*5f50*/  FADD.FTZ R109, -R97, 1 ;  /* 0x3f800000616d7421 */ /* 0x008fe20000010100 */
[----:B------:R-:W0:Y:S02]  /*5f60*/  MUFU.RCP R99, R99 ;  /* 0x0000006300637308 */ /* 0x000e240000001000 */
[----:B------:R-:W-:Y:S01]  /*5f70*/  FMUL.FTZ R106, R30, R11 ;  /* 0x0000000b1e6a7220 */ /* 0x000fe20000410000 */
[----:B------:R-:W-:Y:S01]  /*5f80*/  FMUL.FTZ R122, R105, -1.4426950216293334961 ;  /* 0xbfb8aa3b697a7820 */ /* 0x000fe20000410000 */
[----:B------:R-:W-:-:S02]  /*5f90*/  FFMA.FTZ R109, R104, R109, 1 ;  /* 0x3f800000686d7423 */ /* 0x000fc4000001006d */
[----:B------:R-:W-:Y:S01]  /*5fa0*/  FMUL.FTZ R106, R97, R106 ;  /* 0x0000006a616a7220 */ /* 0x000fe20000410000 */
[----:B------:R-:W-:Y:S01]  /*5fb0*/  FMUL.FTZ R117, R116, R119 ;  /* 0x0000007774757220 */ /* 0x000fe20000410000 */
[----:B--2---:R-:W-:Y:S02]  /*5fc0*/  FADD.FTZ R119, R9, 1 ;  /* 0x3f80000009777421 */ /* 0x004fe40000010000 */
[----:B------:R-:W-:Y:S01]  /*5fd0*/  FMUL.FTZ R116, R106, R109 ;  /* 0x0000006d6a747220 */ /* 0x000fe20000410000 */
[----:B------:R-:W-:Y:S01]  /*5fe0*/  FADD.FTZ R109, R4, 1 ;  /* 0x3f800000046d7421 */ /* 0x000fe20000010000 */
[----:B------:R-:W2:Y:S01]  /*5ff0*/  MUFU.EX2 R122, R122 ;  /* 0x0000007a007a7308 */ /* 0x000ea20000000800 */
[----:B------:R-:W-:Y:S02]  /*6000*/  HADD2.F32 R96, -RZ, R96.H0_H0 ;  /* 0x20000060ff607230 */ /* 0x000fe40000004100 */
[----:B----4-:R-:W-:Y:S02]  /*6010*/  HADD2.F32 R9, -RZ, R111.H0_H0 ;  /* 0x2000006fff097230 */ /* 0x010fe40000004100 */
[----:B0-----:R-:W-:-:S03]  /*6020*/  FADD.FTZ R111, -R99, 1 ;  /* 0x3f800000636f7421 */ /* 0x001fc60000010100 */
[----:B------:R0:W3:Y:S01]  /*6030*/  MUFU.RCP R106, R119 ;  /* 0x00000077006a7308 */ /* 0x0000e20000001000 */
[----:B------:R-:W-:-:S07]  /*6040*/  FMUL.FTZ R4, R96, R9 ;  /* 0x0000000960047220 */ /* 0x000fce0000410000 */
[----:B------:R-:W4:Y:S01]  /*6050*/  MUFU.RCP R109, R109 ;  /* 0x0000006d006d7308 */ /* 0x000f220000001000 */
[----:B------:R-:W-:Y:S01]  /*6060*/  FFMA.FTZ R111, R98, R111, 1 ;  /* 0x3f800000626f7423 */ /* 0x000fe2000001006f */
[----:B------:R-:W-:Y:S01]  /*6070*/  FMUL.FTZ R4, R99, R4 ;  /* 0x0000000463047220 */ /* 0x000fe20000410000 */
[----:B------:R-:W-:Y:S01]  /*6080*/  FADD.FTZ R124, R5, 1 ;  /* 0x3f800000057c7421 */ /* 0x000fe20000010000 */
[----:B------:R-:W-:Y:S02]  /*6090*/  HADD2.F32 R28, -RZ, R28.H0_H0 ;  /* 0x2000001cff1c7230 */ /* 0x000fe40000004100 */
[----:B--2---:R-:W-:Y:S01]  /*60a0*/  FADD.FTZ R125, R122, 1 ;  /* 0x3f8000007a7d7421 */ /* 0x004fe20000010000 */
[----:B0-----:R-:W-:Y:S01]  /*60b0*/  FMUL.FTZ R119, R4, R111 ;  /* 0x0000006f04777220 */ /* 0x001fe20000410000 */
[----:B-1----:R-:W-:Y:S01]  /*60c0*/  HADD2.F32 R5, -RZ, R112.H0_H0 ;  /* 0x20000070ff057230 */ /* 0x002fe20000004100 */
[----:B------:R-:W-:Y:S01]  /*60d0*/  F2FP.F16.F32.PACK_AB R107, R107, R40 ;  /* 0x000000286b6b723e */ /* 0x000fe200000000ff */
[----:B------:R-:W-:Y:S01]  /*60e0*/  HADD2.F32 R27, -RZ, R27.H0_H0 ;  /* 0x2000001bff1b7230 */ /* 0x000fe20000004100 */
[----:B------:R-:W-:Y:S01]  /*60f0*/  BAR.SYNC.DEFER_BLOCKING 0x0 ;  /* 0x0000000000007b1d */ /* 0x000fe20000010000 */
[----:B------:R-:W-:Y:S01]  /*6100*/  HADD2.F32 R4, -RZ, R121.H0_H0 ;  /* 0x20000079ff047230 */ /* 0x000fe20000004100 */
[----:B------:R-:W-:Y:S01]  /*6110*/  LOP3.LUT R40, R79, 0x1f, RZ, 0xc0, !PT ;  /* 0x0000001f4f287812 */ /* 0x000fe200078ec0ff */
[----:B---3--:R-:W-:Y:S01]  /*6120*/  FADD.FTZ R122, -R106, 1 ;  /* 0x3f8000006a7a7421 */ /* 0x008fe20000010100 */
[----:B------:R-:W-:-:S02]  /*6130*/  FMUL.FTZ R121, R28, R5 ;  /* 0x000000051c797220 */ /* 0x000fc40000410000 */
[----:B------:R0:W1:Y:S01]  /*6140*/  MUFU.RCP R111, R124 ;  /* 0x0000007c006f7308 */ /* 0x0000620000001000 */
[----:B------:R-:W2:Y:S01]  /*6150*/  S2R R79, SR_TID.X ;  /* 0x00000000004f7919 */ /* 0x000ea20000002100 */
[----:B----4-:R-:W-:Y:S01]  /*6160*/  FADD.FTZ R123, -R109, 1 ;  /* 0x3f8000006d7b7421 */ /* 0x010fe20000010100 */
[----:B------:R-:W-:-:S05]  /*6170*/  FFMA.FTZ R122, R101, R122, 1 ;  /* 0x3f800000657a7423 */ /* 0x000fca000001007a */
[----:B------:R1:W3:Y:S01]  /*6180*/  MUFU.RCP R112, R125 ;  /* 0x0000007d00707308 */ /* 0x0002e20000001000 */
[----:B0-----:R-:W-:Y:S01]  /*6190*/  FMUL.FTZ R124, R27, R4 ;  /* 0x000000041b7c7220 */ /* 0x001fe20000410000 */
[----:B------:R-:W-:Y:S01]  /*61a0*/  FMUL.FTZ R121, R106, R121 ;  /* 0x000000796a797220 */ /* 0x000fe20000410000 */
[----:B------:R-:W-:Y:S02]  /*61b0*/  FFMA.FTZ R123, R32, R123, 1 ;  /* 0x3f800000207b7423 */ /* 0x000fe4000001007b */
[----:B------:R-:W-:Y:S01]  /*61c0*/  FMUL.FTZ R124, R109, R124 ;  /* 0x0000007c6d7c7220 */ /* 0x000fe20000410000 */
[----:B------:R-:W-:Y:S01]  /*61d0*/  FMUL.FTZ R122, R121, R122 ;  /* 0x0000007a797a7220 */ /* 0x000fe20000410000 */
[----:B------:R-:W-:Y:S02]  /*61e0*/  HADD2.F32 R26, -RZ, R26.H0_H0 ;  /* 0x2000001aff1a7230 */ /* 0x000fe40000004100 */
[----:B------:R-:W-:Y:S01]  /*61f0*/  FMUL.FTZ R121, R124, R123 ;  /* 0x0000007b7c797220 */ /* 0x000fe20000410000 */
[----:B------:R-:W-:Y:S01]  /*6200*/  F2FP.F16.F32.PACK_AB R123, R95, R94 ;  /* 0x0000005e5f7b723e */ /* 0x000fe200000000ff */
[----:B------:R-:W-:-:S02]  /*6210*/  HADD2.F32 R95, -RZ, R118.H0_H0 ;  /* 0x20000076ff5f7230 */ /* 0x000fc40000004100 */
[----:B------:R-:W-:Y:S02]  /*6220*/  HADD2.F32 R25, -RZ, R25.H0_H0 ;  /* 0x20000019ff197230 */ /* 0x000fe40000004100 */
[----:B------:R-:W-:Y:S01]  /*6230*/  HADD2.F32 R94, -RZ, R120.H0_H0 ;  /* 0x20000078ff5e7230 */ /* 0x000fe20000004100 */
[----:B------:R-:W-:Y:S01]  /*6240*/  UIMAD.WIDE.U32 UR8, UR25, UR12, UR8 ;  /* 0x0000000c190872a5 */ /* 0x000fe2000f8e0008 */
[----:B-1----:R-:W-:Y:S01]  /*6250*/  FADD.FTZ R125, -R111, 1 ;  /* 0x3f8000006f7d7421 */ /* 0x002fe20000010100 */
[----:B------:R-:W-:Y:S01]  /*6260*/  FMUL.FTZ R118, R26, R95 ;  /* 0x0000005f1a767220 */ /* 0x000fe20000410000 */
[----:B---3--:R-:W-:Y:S01]  /*6270*/  FADD.FTZ R120, -R112, 1 ;  /* 0x3f80000070787421 */ /* 0x008fe20000010100 */
[----:B------:R-:W-:Y:S01]  /*6280*/  FMUL.FTZ R127, R25, R94 ;  /* 0x0000005e197f7220 */ /* 0x000fe20000410000 */
[----:B------:R-:W-:Y:S01]  /*6290*/  UIMAD UR9, UR25, UR13, UR9 ;  /* 0x0000000d190972a4 */ /* 0x000fe2000f8e0209 */
[----:B------:R-:W-:Y:S01]  /*62a0*/  FFMA.FTZ R125, R100, R125, 1 ;  /* 0x3f800000647d7423 */ /* 0x000fe2000001007d */
[----:B------:R-:W0:Y:S01]  /*62b0*/  LDCU.64 UR12, c[0x0][0x558] ;  /* 0x0000ab00ff0c77ac */ /* 0x000e220008000a00 */
[----:B------:R-:W-:Y:S01]  /*62c0*/  FMUL.FTZ R118, R111, R118 ;  /* 0x000000766f767220 */ /* 0x000fe20000410000 */
[----:B------:R-:W-:Y:S01]  /*62d0*/  FFMA.FTZ R120, R105, R120, 1 ;  /* 0x3f80000069787423 */ /* 0x000fe20000010078 */
[----:B------:R-:W-:-:S02]  /*62e0*/  FMUL.FTZ R127, R112, R127 ;  /* 0x0000007f707f7220 */ /* 0x000fc40000410000 */
[----:B------:R-:W-:Y:S01]  /*62f0*/  FMUL.FTZ R118, R118, R125 ;  /* 0x0000007d76767220 */ /* 0x000fe20000410000 */
[----:B------:R-:W-:Y:S01]  /*6300*/  F2FP.F16.F32.PACK_AB R110, R115, R110 ;  /* 0x0000006e736e723e */ /* 0x000fe200000000ff */
[----:B------:R-:W-:Y:S01]  /*6310*/  FMUL.FTZ R125, R127, R120 ;  /* 0x000000787f7d7220 */ /* 0x000fe20000410000 */
[----:B------:R-:W-:Y:S01]  /*6320*/  PRMT R120, R123, 0x7632, R120 ;  /* 0x000076327b787816 */ /* 0x000fe20000000078 */
[----:B------:R-:W-:Y:S01]  /*6330*/  UIMAD.WIDE.U32 UR8, UR28, UR14, UR8 ;  /* 0x0000000e1c0872a5 */ /* 0x000fe2000f8e0008 */
[----:B------:R-:W-:Y:S01]  /*6340*/  PRMT R115, R107, 0x7632, R115 ;  /* 0x000076326b737816 */ /* 0x000fe20000000073 */
[----:B------:R-:W-:Y:S01]  /*6350*/  STS.U16 [R129], R123 ;  /* 0x0000007b81007388 */ /* 0x000fe20000000400 */
[----:B------:R-:W-:Y:S01]  /*6360*/  PRMT R124, R110, 0x7632, R124 ;  /* 0x000076326e7c7816 */ /* 0x000fe2000000007c */
[----:B------:R-:W-:Y:S01]  /*6370*/  UIMAD UR9, UR28, UR15, UR9 ;  /* 0x0000000f1c0972a4 */ /* 0x000fe2000f8e0209 */
[----:B------:R-:W-:Y:S01]  /*6380*/  F2FP.F16.F32.PACK_AB R2, R3, R2 ;  /* 0x000000020302723e */ /* 0x000fe200000000ff */
[----:B------:R1:W-:Y:S01]  /*6390*/  STS.U16 [R165+0x2], R120 ;  /* 0x00000278a5007388 */ /* 0x0003e20000000400 */
[----:B--2---:R-:W-:-:S02]  /*63a0*/  ISETP.NE.AND P0, PT, R79, RZ, PT ;  /* 0x000000ff4f00720c */ /* 0x004fc40003f05270 */
[----:B------:R-:W-:Y:S01]  /*63b0*/  IADD3 R3, P1, PT, R77, UR8, RZ ;  /* 0x000000084d037c10 */ /* 0x000fe2000ff3e0ff */
[----:B------:R-:W-:Y:S01]  /*63c0*/  STS.U16 [R164+0x4], R107 ;  /* 0x0000046ba4007388 */ /* 0x000fe20000000400 */
[----:B------:R-:W-:-:S03]  /*63d0*/  F2FP.F16.F32.PACK_AB R114, R117, R114 ;  /* 0x000000727572723e */ /* 0x000fc600000000ff */
[----:B------:R-:W-:Y:S01]  /*63e0*/  STS.U16 [R163+0x6], R115 ;  /* 0x00000673a3007388 */ /* 0x000fe20000000400 */
[----:B------:R-:W-:-:S03]  /*63f0*/  PRMT R117, R2, 0x7632, R117 ;  /* 0x0000763202757816 */ /* 0x000fc60000000075 */
[----:B------:R2:W-:Y:S01]  /*6400*/  STS.U16 [R162+0x8], R110 ;  /* 0x0000086ea2007388 */ /* 0x0005e20000000400 */
[----:B-1----:R-:W-:-:S03]  /*6410*/  PRMT R120, R114, 0x7632, R120 ;  /* 0x0000763272787816 */ /* 0x002fc60000000078 */
[----:B------:R-:W-:Y:S01]  /*6420*/  STS.U16 [R161+0xa], R124 ;  /* 0x00000a7ca1007388 */ /* 0x000fe20000000400 */
[----:B------:R-:W-:-:S03]  /*6430*/  F2FP.F16.F32.PACK_AB R116, R119, R116 ;  /* 0x000000747774723e */ /* 0x000fc600000000ff */
[----:B------:R0:W-:Y:S01]  /*6440*/  STS.U16 [R160+0xc], R2 ;  /* 0x00000c02a0007388 */ /* 0x0001e20000000400 */
[----:B--2---:R-:W-:Y:S02]  /*6450*/  IADD3.X R110, PT, PT, RZ, UR9, RZ, P1, !PT ;  /* 0x00000009ff6e7c10 */ /* 0x004fe40008ffe4ff */
[----:B------:R-:W-:Y:S01]  /*6460*/  PRMT R115, R114, 0x7610, R115 ;  /* 0x0000761072737816 */ /* 0x000fe20000000073 */
[----:B------:R-:W-:Y:S01]  /*6470*/  IMAD.U32 R107, RZ, RZ, UR11 ;  /* 0x0000000bff6b7e24 */ /* 0x000fe2000f8e00ff */
[----:B------:R-:W-:Y:S02]  /*6480*/  MOV R114, 0xfffff800 ;  /* 0xfffff80000727802 */ /* 0x000fe40000000f00 */
[----:B0-----:R-:W-:Y:S02]  /*6490*/  LEA R2, P1, R3, UR12, 0x1 ;  /* 0x0000000c03027c11 */ /* 0x001fe4000f8208ff */
[----:B------:R-:W-:Y:S01]  /*64a0*/  F2FP.F16.F32.PACK_AB R121, R121, R122 ;  /* 0x0000007a7979723e */ /* 0x000fe200000000ff */
[----:B------:R0:W-:Y:S01]  /*64b0*/  STS.U16 [R159+0xe], R117 ;  /* 0x00000e759f007388 */ /* 0x0001e20000000400 */
[----:B------:R-:W-:-:S02]  /*64c0*/  LEA.HI.X R3, R3, UR13, R110, 0x1, P1 ;  /* 0x0000000d03037c11 */ /* 0x000fc400088f0c6e */
[----:B------:R-:W-:Y:S01]  /*64d0*/  F2FP.F16.F32.PACK_AB R118, R125, R118 ;  /* 0x000000767d76723e */ /* 0x000fe200000000ff */
[----:B------:R1:W-:Y:S01]  /*64e0*/  STS.U16 [R158+0x10], R115 ;  /* 0x000010739e007388 */ /* 0x0003e20000000400 */
[----:B------:R-:W-:Y:S01]  /*64f0*/  PRMT R110, R116, 0x7632, R110 ;  /* 0x00007632746e7816 */ /* 0x000fe2000000006e */
[----:B------:R-:W-:Y:S02]  /*6500*/  @!P0 IMAD R107, R107, R114, UR27 ;  /* 0x0000001b6b6b8e24 */ /* 0x000fe4000f8e0272 */
[----:B------:R-:W-:Y:S01]  /*6510*/  STS.U16 [R157+0x12], R120 ;  /* 0x000012789d007388 */ /* 0x000fe20000000400 */
[----:B0-----:R-:W-:-:S03]  /*6520*/  PRMT R117, R118, 0x7632, R117 ;  /* 0x0000763276757816 */ /* 0x001fc60000000075 */
[----:B------:R-:W-:Y:S01]  /*6530*/  STS.U16 [R156+0x14], R116 ;  /* 0x000014749c007388 */ /* 0x000fe20000000400 */
[----:B-1----:R-:W-:-:S03]  /*6540*/  PRMT R115, R121, 0x7632, R115 ;  /* 0x0000763279737816 */ /* 0x002fc60000000073 */
[----:B------:R-:W-:Y:S01]  /*6550*/  STS.U16 [R155+0x16], R110 ;  /* 0x0000166e9b007388 */ /* 0x000fe20000000400 */
[----:B------:R-:W-:-:S03]  /*6560*/  @!P0 IADD3 R114, PT, PT, R107, 0x800, RZ ;  /* 0x000008006b728810 */ /* 0x000fc60007ffe0ff */
        /* <DEDUP_REMOVED lines=67> */
[----:B------:R-:W-:-:S02]  /*69a0*/  HADD2.F32 R44, -RZ, R44.H0_H0 ;  /* 0x2000002cff2c7230 */ /* 0x000fc40000004100 */
        /* <DEDUP_REMOVED lines=15> */
[----:B0-----:R-:W-:Y:S06]  /*6aa0*/  BRA.U !UP0, `(.L_x_669) ;  /* 0x0000000508d47547 */ /* 0x001fec000b800000 */
[----:B------:R-:W2:Y:S01]  /*6ab0*/  LDL R124, [R1+0x80] ;  /* 0x00008000017c7983 */ /* 0x000ea20000100800 */
[----:B------:R-:W-:Y:S01]  /*6ac0*/  FMUL.FTZ R15, R18, R15 ;  /* 0x0000000f120f7220 */ /* 0x000fe20000410000 */
        /* <DEDUP_REMOVED lines=9> */
[----:B------:R-:W-:Y:S01]  /*6b60*/  MOV R2, UR11 ;  /* 0x0000000b00027c02 */ /* 0x000fe20008000f00 */
[----:B------:R-:W-:Y:S01]  /*6b70*/  FMUL.FTZ R91, R92, R91 ;  /* 0x0000005b5c5b7220 */ /* 0x000fe20000410000 */
[----:B------:R-:W-:Y:S01]  /*6b80*/  MOV R9, 0xfffff800 ;  /* 0xfffff80000097802 */ /* 0x000fe20000000f00 */
[----:B------:R-:W-:Y:S01]  /*6b90*/  FMUL.FTZ R14, R108, R14 ;  /* 0x0000000e6c0e7220 */ /* 0x000fe20000410000 */
[----:B------:R-:W-:Y:S01]  /*6ba0*/  F2FP.F16.F32.PACK_AB R81, R86, R81 ;  /* 0x000000515651723e */ /* 0x000fe200000000ff */
[----:B------:R-:W-:Y:S01]  /*6bb0*/  FMUL.FTZ R3, R102, R12 ;  /* 0x0000000c66037220 */ /* 0x000fe20000410000 */
[----:B------:R-:W-:Y:S01]  /*6bc0*/  PRMT R12, R15, 0x7632, R12 ;  /* 0x000076320f0c7816 */ /* 0x000fe2000000000c */
[----:B------:R-:W-:Y:S01]  /*6bd0*/  FMUL.FTZ R11, R97, R11 ;  /* 0x0000000b610b7220 */ /* 0x000fe20000410000 */
[----:B------:R-:W-:Y:S01]  /*6be0*/  F2FP.F16.F32.PACK_AB R84, R89, R84 ;  /* 0x000000545954723e */ /* 0x000fe200000000ff */
[----:B------:R-:W-:Y:S01]  /*6bf0*/  @!P0 IMAD R2, R2, R9, UR27 ;  /* 0x0000001b02028e24 */ /* 0x000fe2000f8e0209 */
        /* <DEDUP_REMOVED lines=8> */
[----:B------:R-:W-:Y:S01]  /*6c80*/  F2FP.F16.F32.PACK_AB R11, R98, R11 ;  /* 0x0000000b620b723e */ /* 0x000fe200000000ff */
[----:B------:R-:W0:Y:S01]  /*6c90*/  LDCU.128 UR12, c[0x0][0x430] ;  /* 0x00008600ff0c77ac */ /* 0x000e220008000c00 */
[----:B------:R-:W-:-:S02]  /*6ca0*/  PRMT R14, R3, 0x7632, R14 ;  /* 0x00007632030e7816 */ /* 0x000fc4000000000e */
[----:B------:R-:W-:Y:S01]  /*6cb0*/  F2FP.F16.F32.PACK_AB R4, R4, R5 ;  /* 0x000000050404723e */ /* 0x000fe200000000ff */
[----:B------:R-:W-:Y:S01]  /*6cc0*/  UMOV UR8, UR26 ;  /* 0x0000001a00087c82 */ /* 0x000fe20008000000 */
[----:B------:R-:W-:Y:S01]  /*6cd0*/  F2FP.F16.F32.PACK_AB R94, R94, R95 ;  /* 0x0000005f5e5e723e */ /* 0x000fe200000000ff */
[----:B------:R-:W-:Y:S01]  /*6ce0*/  UMOV UR9, URZ ;  /* 0x000000ff00097c82 */ /* 0x000fe20008000000 */
[----:B------:R-:W-:Y:S02]  /*6cf0*/  PRMT R18, R4, 0x7632, R18 ;  /* 0x0000763204127816 */ /* 0x000fe40000000012 */
[----:B------:R-:W-:Y:S01]  /*6d00*/  @!P0 IADD3 R2, PT, PT, R2, 0x800, RZ ;  /* 0x0000080002028810 */ /* 0x000fe20007ffe0ff */
[----:B0-----:R-:W-:-:S04]  /*6d10*/  UIMAD.WIDE.U32 UR8, UR25, UR12, UR8 ;  /* 0x0000000c190872a5 */ /* 0x001fc8000f8e0008 */
[----:B------:R-:W-:-:S04]  /*6d20*/  UIMAD UR9, UR25, UR13, UR9 ;  /* 0x0000000d190972a4 */ /* 0x000fc8000f8e0209 */
[----:B------:R-:W-:-:S04]  /*6d30*/  UIMAD.WIDE.U32 UR8, UR28, UR14, UR8 ;  /* 0x0000000e1c0872a5 */ /* 0x000fc8000f8e0008 */
[----:B------:R-:W-:Y:S01]  /*6d40*/  UIMAD UR15, UR28, UR15, UR9 ;  /* 0x0000000f1c0f72a4 */ /* 0x000fe2000f8e0209 */
[----:B--2---:R0:W-:Y:S04]  /*6d50*/  STS.U16 [R124], R15 ;  /* 0x0000000f7c007388 */ /* 0x0041e80000000400 */
[----:B------:R1:W-:Y:S04]  /*6d60*/  STS.U16 [R165+0x2], R12 ;  /* 0x0000020ca5007388 */ /* 0x0003e80000000400 */
[----:B------:R-:W-:Y:S01]  /*6d70*/  STS.U16 [R164+0x4], R81 ;  /* 0x00000451a4007388 */ /* 0x000fe20000000400 */
[----:B0-----:R-:W-:-:S03]  /*6d80*/  PRMT R15, R11, 0x7632, R15 ;  /* 0x000076320b0f7816 */ /* 0x001fc6000000000f */
[----:B------:R-:W-:Y:S01]  /*6d90*/  STS.U16 [R163+0x6], R9 ;  /* 0x00000609a3007388 */ /* 0x000fe20000000400 */
[----:B-1----:R-:W-:-:S03]  /*6da0*/  PRMT R12, R90, 0x7632, R12 ;  /* 0x000076325a0c7816 */ /* 0x002fc6000000000c */
[----:B------:R-:W-:Y:S04]  /*6db0*/  STS.U16 [R162+0x8], R84 ;  /* 0x00000854a2007388 */ /* 0x000fe80000000400 */
[----:B------:R-:W-:Y:S04]  /*6dc0*/  STS.U16 [R161+0xa], R17 ;  /* 0x00000a11a1007388 */ /* 0x000fe80000000400 */
[----:B------:R-:W-:Y:S04]  /*6dd0*/  STS.U16 [R160+0xc], R90 ;  /* 0x00000c5aa0007388 */ /* 0x000fe80000000400 */
[----:B------:R-:W-:Y:S04]  /*6de0*/  STS.U16 [R159+0xe], R12 ;  /* 0x00000e0c9f007388 */ /* 0x000fe80000000400 */
[----:B------:R0:W-:Y:S04]  /*6df0*/  STS.U16 [R158+0x10], R3 ;  /* 0x000010039e007388 */ /* 0x0001e80000000400 */
[----:B------:R-:W-:Y:S04]  /*6e00*/  STS.U16 [R157+0x12], R14 ;  /* 0x0000120e9d007388 */ /* 0x000fe80000000400 */
[----:B------:R-:W-:Y:S01]  /*6e10*/  STS.U16 [R156+0x14], R11 ;  /* 0x0000140b9c007388 */ /* 0x000fe20000000400 */
[----:B0-----:R-:W-:-:S03]  /*6e20*/  PRMT R3, R94, 0x7632, R3 ;  /* 0x000076325e037816 */ /* 0x001fc60000000003 */
[----:B------:R-:W-:Y:S04]  /*6e30*/  STS.U16 [R155+0x16], R15 ;  /* 0x0000160f9b007388 */ /* 0x000fe80000000400 */
[----:B------:R-:W-:Y:S04]  /*6e40*/  STS.U16 [R154+0x18], R4 ;  /* 0x000018049a007388 */ /* 0x000fe80000000400 */
[----:B------:R-:W-:Y:S04]  /*6e50*/  STS.U16 [R153+0x1a], R18 ;  /* 0x00001a1299007388 */ /* 0x000fe80000000400 */
[----:B------:R-:W-:Y:S04]  /*6e60*/  STS.U16 [R152+0x1c], R94 ;  /* 0x00001c5e98007388 */ /* 0x000fe80000000400 */
[----:B------:R0:W-:Y:S01]  /*6e70*/  STS.U16 [R151+0x1e], R3 ;  /* 0x00001e0397007388 */ /* 0x0001e20000000400 */
[----:B------:R-:W-:-:S03]  /*6e80*/  NOP ;  /* 0x0000000000007918 */ /* 0x000fc60000000000 */
[----:B------:R-:W-:Y:S01]  /*6e90*/  LDS.U16 R5, [R150] ;  /* 0x0000000096057984 */ /* 0x000fe20000000400 */
[----:B0-----:R-:W-:-:S03]  /*6ea0*/  IADD3 R3, P1, PT, R77, UR8, RZ ;  /* 0x000000084d037c10 */ /* 0x001fc6000ff3e0ff */
[----:B------:R-:W-:Y:S01]  /*6eb0*/  LDS.U16 R9, [R149+0x40] ;  /* 0x0000400095097984 */ /* 0x000fe20000000400 */
[----:B------:R-:W-:-:S03]  /*6ec0*/  IADD3.X R12, PT, PT, RZ, UR15, RZ, P1, !PT ;  /* 0x0000000fff0c7c10 */ /* 0x000fc60008ffe4ff */
        /* <DEDUP_REMOVED lines=51> */
.L_x_669:
        /* <DEDUP_REMOVED lines=9> */
[----:B------:R-:W-:Y:S01]  /*7290*/  HADD2.F32 R20, -RZ, R20.H0_H0 ;  /* 0x20000014ff147230 */ /* 0x000fe20000004100 */
[----:B------:R-:W-:Y:S01]  /*72a0*/  STL [R1], RZ ;  /* 0x000000ff01007387 */ /* 0x000fe20000100800 */
        /* <DEDUP_REMOVED lines=11> */
[----:B0-----:R-:W-:Y:S01]  /*7360*/  UISETP.GE.AND UP0, UPT, UR8, 0x1, UPT ;  /* 0x000000010800788c */ /* 0x001fe2000bf06270 */
[----:B------:R-:W-:Y:S01]  /*7370*/  HADD2.F32 R7, -RZ, R7.H0_H0 ;  /* 0x20000007ff077230 */ /* 0x000fe20000004100 */
[----:B------:R-:W-:Y:S01]  /*7380*/  CS2R R14, SRZ ;  /* 0x00000000000e7805 */ /* 0x000fe2000001ff00 */
[----:B------:R-:W-:Y:S01]  /*7390*/  HADD2.F32 R6, -RZ, R6.H0_H0 ;  /* 0x20000006ff067230 */ /* 0x000fe20000004100 */
[----:B------:R-:W-:Y:S01]  /*73a0*/  MOV R12, RZ ;  /* 0x000000ff000c7202 */ /* 0x000fe20000000f00 */
[----:B------:R-:W-:-:S02]  /*73b0*/  HADD2.F32 R5, -RZ, R80.H0_H0 ;  /* 0x20000050ff057230 */ /* 0x000fc40000004100 */
[----:B------:R-:W-:Y:S01]  /*73c0*/  FMUL.FTZ R80, R38, UR6 ;  /* 0x0000000626507c20 */ /* 0x000fe20008410000 */
[----:B------:R-:W-:Y:S01]  /*73d0*/  IMAD.MOV.U32 R154, RZ, RZ, RZ ;  /* 0x000000ffff9a7224 */ /* 0x000fe200078e00ff */
[----:B------:R-:W-:Y:S01]  /*73e0*/  MOV R9, RZ ;  /* 0x000000ff00097202 */ /* 0x000fe20000000f00 */
[----:B------:R-:W-:Y:S01]  /*73f0*/  BAR.SYNC.DEFER_BLOCKING 0x0 ;  /* 0x0000000000007b1d */ /* 0x000fe20000010000 */
[----:B--2---:R-:W-:-:S04]  /*7400*/  FFMA.FTZ R2, R0, R44, R2 ;  /* 0x0000002c00027223 */ /* 0x004fc80000010002 */
[----:B-1----:R-:W-:-:S04]  /*7410*/  FFMA.FTZ R3, R39, R23, R2 ;  /* 0x0000001727037223 */ /* 0x002fc80000010002 */
[----:B------:R-:W-:-:S04]  /*7420*/  FFMA.FTZ R2, R38, R22, R3 ;  /* 0x0000001626027223 */ /* 0x000fc80000010003 */
[----:B------:R-:W-:-:S04]  /*7430*/  FFMA.FTZ R3, R37, R21, R2 ;  /* 0x0000001525037223 */ /* 0x000fc80000010002 */
[----:B------:R-:W-:-:S04]  /*7440*/  FFMA.FTZ R2, R36, R20, R3 ;  /* 0x0000001424027223 */ /* 0x000fc80000010003 */
[----:B------:R-:W-:-:S04]  /*7450*/  FFMA.FTZ R3, R35, R19, R2 ;  /* 0x0000001323037223 */ /* 0x000fc80000010002 */
[----:B------:R-:W-:-:S04]  /*7460*/  FFMA.FTZ R2, R34, R16, R3 ;  /* 0x0000001022027223 */ /* 0x000fc80000010003 */
[----:B------:R-:W-:-:S04]  /*7470*/  FFMA.FTZ R3, R33, R13, R2 ;  /* 0x0000000d21037223 */ /* 0x000fc80000010002 */
[----:B------:R-:W-:Y:S01]  /*7480*/  FFMA.FTZ R2, R32, R10, R3 ;  /* 0x0000000a20027223 */ /* 0x000fe20000010003 */
[----:B------:R-:W-:-:S03]  /*7490*/  HADD2.F32 R3, -RZ, R42.H0_H0 ;  /* 0x2000002aff037230 */ /* 0x000fc60000004100 */
[----:B------:R-:W-:Y:S01]  /*74a0*/  FFMA.FTZ R43, R31, R8, R2 ;  /* 0x000000081f2b7223 */ /* 0x000fe20000010002 */
[----:B------:R-:W-:Y:S02]  /*74b0*/  HADD2.F32 R2, -RZ, R41.H0_H0 ;  /* 0x20000029ff027230 */ /* 0x000fe40000004100 */
[----:B------:R-:W-:Y:S01]  /*74c0*/  FMUL.FTZ R41, R0, UR6 ;  /* 0x0000000600297c20 */ /* 0x000fe20008410000 */
[----:B------:R-:W-:Y:S01]  /*74d0*/  FFMA.FTZ R42, R30, R7, R43 ;  /* 0x000000071e2a7223 */ /* 0x000fe2000001002b */
[----:B------:R-:W-:-:S03]  /*74e0*/  FMUL.FTZ R43, R37, UR6 ;  /* 0x00000006252b7c20 */ /* 0x000fc60008410000 */
[----:B------:R0:W-:Y:S02]  /*74f0*/  STL [R1+0x40], R41 ;  /* 0x0000402901007387 */ /* 0x0001e40000100800 */
[----:B0-----:R-:W-:-:S05]  /*7500*/  FMUL.FTZ R41, R39, UR6 ;  /* 0x0000000627297c20 */ /* 0x001fca0008410000 */
        /* <DEDUP_REMOVED lines=33> */
[----:B------:R-:W-:Y:S05]  /*7720*/  BRA.U !UP0, `(.L_x_670) ;  /* 0x0000004108e87547 */ /* 0x000fea000b800000 */
[----:B------:R-:W-:Y:S01]  /*7730*/  UIMAD UR9, UR11, -0x800, UR27 ;  /* 0xfffff8000b0978a4 */ /* 0x000fe2000f8e021b */
[----:B------:R-:W-:Y:S01]  /*7740*/  LOP3.LUT R45, R45, 0xfffffffb, RZ, 0xc0, !PT ;  /* 0xfffffffb2d2d7812 */ /* 0x000fe200078ec0ff */
[----:B------:R-:W0:Y:S01]  /*7750*/  LDCU.64 UR24, c[0x0][0x3a0] ;  /* 0x00007400ff1877ac */ /* 0x000e220008000a00 */
        /* <DEDUP_REMOVED lines=10> */
[----:B--2---:R-:W-:Y:S01]  /*7800*/  UIMAD.WIDE.U32 UR32, UR28, UR50, URZ ;  /* 0x000000321c2072a5 */ /* 0x004fe2000f8e00ff */
[----:B------:R-:W0:Y:S03]  /*7810*/  LDCU UR27, c[0x0][0x388] ;  /* 0x00007100ff1b77ac */ /* 0x000e260008000800 */
[----:B------:R-:W-:Y:S01]  /*7820*/  @P0 LOP3.LUT R45, R45, 0x4, RZ, 0xfc, !PT ;  /* 0x000000042d2d0812 */ /* 0x000fe200078efcff */
[----:B------:R-:W2:Y:S01]  /*7830*/  LDCU.64 UR38, c[0x0][0x3a8] ;  /* 0x00007500ff2677ac */ /* 0x000ea20008000a00 */
[----:B------:R-:W0:Y:S01]  /*7840*/  LDCU.64 UR40, c[0x0][0x3c0] ;  /* 0x00007800ff2877ac */ /* 0x000e220008000a00 */
[----:B------:R-:W0:Y:S01]  /*7850*/  LDCU.64 UR42, c[0x0][0x3e0] ;  /* 0x00007c00ff2a77ac */ /* 0x000e220008000a00 */
[----:B------:R-:W0:Y:S01]  /*7860*/  LDCU.64 UR44, c[0x0][0x4e0] ;  /* 0x00009c00ff2c77ac */ /* 0x000e220008000a00 */
[----:B------:R-:W0:Y:S01]  /*7870*/  LDCU.64 UR46, c[0x0][0x4f0] ;  /* 0x00009e00ff2e77ac */ /* 0x000e220008000a00 */
[----:B------:R-:W0:Y:S01]  /*7880*/  LDCU.64 UR48, c[0x0][0x540] ;  /* 0x0000a800ff3077ac */ /* 0x000e220008000a00 */
[----:B------:R-:W0:Y:S01]  /*7890*/  LDCU.128 UR12, c[0x0][0x440] ;  /* 0x00008800ff0c77ac */ /* 0x000e220008000c00 */
[----:B------:R-:W-:-:S02]  /*78a0*/  UIMAD UR29, UR28, UR25, UR31 ;  /* 0x000000191c1d72a4 */ /* 0x000fc4000f8e021f */
[----:B------:R-:W-:Y:S01]  /*78b0*/  UIMAD UR37, UR28, UR51, UR33 ;  /* 0x000000331c2572a4 */ /* 0x000fe2000f8e0221 */
[----:B---34-:R-:W-:-:S11]  /*78c0*/  UMOV UR8, URZ ;  /* 0x000000ff00087c82 */ /* 0x018fd60008000000 */
.L_x_715:
[----:B-1----:R-:W-:Y:S01]  /*78d0*/  HFMA2 R41, -RZ, RZ, 0, 0 ;  /* 0x00000000ff297431 */ /* 0x002fe200000001ff */
[----:B0-----:R-:W-:Y:S01]  /*78e0*/  MOV R43, UR42 ;  /* 0x0000002a002b7c02 */ /* 0x001fe20008000f00 */
[----:B------:R-:W-:Y:S01]  /*78f0*/  IMAD.MOV.U32 R40, RZ, RZ, R77 ;  /* 0x000000ffff287224 */ /* 0x000fe200078e004d */
[----:B------:R-:W-:Y:S01]  /*7900*/  UIADD3 UR50, UPT, UPT, UR9, 0x800, URZ ;  /* 0x0000080009327890 */ /* 0x000fe2000fffe0ff */
[----:B------:R-:W-:Y:S01]  /*7910*/  MOV R63, UR43 ;  /* 0x0000002b003f7c02 */ /* 0x000fe20008000f00 */
[----:B------:R-:W3:Y:S01]  /*7920*/  LDL R104, [R1+0xc0] ;  /* 0x0000c00001687983 */ /* 0x000ee20000100800 */
[----:B------:R-:W-:Y:S02]  /*7930*/  LOP3.LUT P6, RZ, R45, 0x4, RZ, 0xc0, !PT ;  /* 0x000000042dff7812 */ /* 0x000fe400078cc0ff */
[----:B------:R-:W-:Y:S01]  /*7940*/  LOP3.LUT R76, R77, 0x20, RZ, 0xfc, !PT ;  /* 0x000000204d4c7812 */ /* 0x000fe200078efcff */
[----:B------:R-:W4:Y:S01]  /*7950*/  LDL R94, [R1+0xbc] ;  /* 0x0000bc00015e7983 */ /* 0x000f220000100800 */
[----:B------:R-:W-:-:S02]  /*7960*/  IMAD.WIDE.U32 R42, R43, UR8, R40 ;  /* 0x000000082b2a7c25 */ /* 0x000fc4000f8e0028 */
[----:B------:R-:W-:Y:S01]  /*7970*/  ISETP.GE.AND P0, PT, R76, UR50, PT ;  /* 0x000000324c007c0c */ /* 0x000fe2000bf06270 */
[----:B------:R-:W5:Y:S01]  /*7980*/  LDL R93, [R1+0xb8] ;  /* 0x0000b800015d7983 */ /* 0x000f620000100800 */
[----:B------:R-:W-:Y:S01]  /*7990*/  IMAD R41, R63, UR8, R43 ;  /* 0x000000083f297c24 */ /* 0x000fe2000f8e022b */
[C---:B------:R-:W-:Y:S02]  /*79a0*/  LEA R40, P1, R42.reuse, UR22, 0x1 ;  /* 0x000000162a287c11 */ /* 0x040fe4000f8208ff */
[----:B------:R-:W5:Y:S02]  /*79b0*/  LDL R103, [R1+0xb4] ;  /* 0x0000b40001677983 */ /* 0x000f640000100800 */
[----:B------:R-:W-:Y:S02]  /*79c0*/  LEA.HI.X R41, R42, UR23, R41, 0x1, P1 ;  /* 0x000000172a297c11 */ /* 0x000fe400088f0c29 */
[----:B------:R-:W5:Y:S04]  /*79d0*/  LDL R102, [R1+0xb0] ;  /* 0x0000b00001667983 */ /* 0x000f680000100800 */
[----:B------:R-:W2:Y:S04]  /*79e0*/  @!P6 LDG.E.U16 R43, desc[UR34][R40.64] ;  /* 0x00000022282be981 */ /* 0x000ea8000c1e1500 */
[----:B------:R-:W3:Y:S01]  /*79f0*/  @!P0 LDG.E.U16 R42, desc[UR34][R40.64+0x40] ;  /* 0x00004022282a8981 */ /* 0x000ee2000c1e1500 */
[----:B------:R-:W-:-:S03]  /*7a00*/  LOP3.LUT R75, R77, 0x40, RZ, 0xfc, !PT ;  /* 0x000000404d4b7812 */ /* 0x000fc600078efcff */
[----:B------:R-:W5:Y:S01]  /*7a10*/  LDL R101, [R1+0xac] ;  /* 0x0000ac0001657983 */ /* 0x000f620000100800 */
[----:B------:R-:W-:-:S03]  /*7a20*/  ISETP.GE.AND P1, PT, R75, UR50, PT ;  /* 0x000000324b007c0c */ /* 0x000fc6000bf26270 */
[----:B------:R-:W5:Y:S04]  /*7a30*/  LDL R100, [R1+0xa8] ;  /* 0x0000a80001647983 */ /* 0x000f680000100800 */
[----:B------:R-:W5:Y:S04]  /*7a40*/  LDL R99, [R1+0xa4] ;  /* 0x0000a40001637983 */ /* 0x000f680000100800 */
[----:B------:R-:W5:Y:S04]  /*7a50*/  LDL R98, [R1+0xa0] ;  /* 0x0000a00001627983 */ /* 0x000f680000100800 */
[----:B------:R-:W4:Y:S01]  /*7a60*/  @!P1 LDG.E.U16 R63, desc[UR34][R40.64+0x80] ;  /* 0x00008022283f9981 */ /* 0x000f22000c1e1500 */
[----:B------:R-:W-:-:S03]  /*7a70*/  LOP3.LUT R74, R77, 0x60, RZ, 0xfc, !PT ;  /* 0x000000604d4a7812 */ /* 0x000fc600078efcff */
[----:B------:R-:W5:Y:S01]  /*7a80*/  LDL R97, [R1+0x9c] ;  /* 0x00009c0001617983 */ /* 0x000f620000100800 */
[----:B------:R-:W-:Y:S02]  /*7a90*/  ISETP.GE.AND P3, PT, R74, UR50, PT ;  /* 0x000000324a007c0c */ /* 0x000fe4000bf66270 */
[----:B------:R-:W-:Y:S01]  /*7aa0*/  LOP3.LUT R73, R77, 0x80, RZ, 0xfc, !PT ;  /* 0x000000804d497812 */ /* 0x000fe200078efcff */
[----:B------:R-:W5:Y:S04]  /*7ab0*/  LDL R96, [R1+0x98] ;  /* 0x0000980001607983 */ /* 0x000f680000100800 */
[----:B------:R-:W5:Y:S06]  /*7ac0*/  LDL R95, [R1+0x94] ;  /* 0x00009400015f7983 */ /* 0x000f6c0000100800 */
[----:B------:R-:W5:Y:S01]  /*7ad0*/  @!P3 LDG.E.U16 R65, desc[UR34][R40.64+0xc0] ;  /* 0x0000c0222841b981 */ /* 0x000f62000c1e1500 */
[----:B------:R-:W-:-:S02]  /*7ae0*/  ISETP.GE.AND P4, PT, R73, UR50, PT ;  /* 0x0000003249007c0c */ /* 0x000fc4000bf86270 */
[----:B------:R-:W-:-:S04]  /*7af0*/  LOP3.LUT R72, R77, 0xa0, RZ, 0xfc, !PT ;  /* 0x000000a04d487812 */ /* 0x000fc800078efcff */
[----:B------:R-:W-:-:S07]  /*7b00*/  ISETP.GE.AND P5, PT, R72, UR50, PT ;  /* 0x0000003248007c0c */ /* 0x000fce000bfa6270 */
[----:B------:R-:W5:Y:S06]  /*7b10*/  @!P4 LDG.E.U16 R67, desc[UR34][R40.64+0x100] ;  /* 0x000100222843c981 */ /* 0x000f6c000c1e1500 */
[----:B------:R-:W5:Y:S01]  /*7b20*/  @!P5 LDG.E.U16 R62, desc[UR34][R40.64+0x140] ;  /* 0x00014022283ed981 */ /* 0x000f62000c1e1500 */
[----:B------:R-:W-:Y:S02]  /*7b30*/  CS2R R80, SRZ ;  /* 0x0000000000507805 */ /* 0x000fe4000001ff00 */
[C---:B------:R-:W-:Y:S02]  /*7b40*/  LOP3.LUT R71, R77.reuse, 0xc0, RZ, 0xfc, !PT ;  /* 0x000000c04d477812 */ /* 0x040fe400078efcff */
[----:B------:R-:W-:-:S02]  /*7b50*/  LOP3.LUT R70, R77, 0xe0, RZ, 0xfc, !PT ;  /* 0x000000e04d467812 */ /* 0x000fc400078efcff */
[-C--:B------:R-:W-:Y:S02]  /*7b60*/  MOV R82, R80.reuse ;  /* 0x0000005000527202 */ /* 0x080fe40000000f00 */
[C---:B------:R-:W-:Y:S02]  /*7b70*/  LOP3.LUT R69, R77.reuse, 0x100, RZ, 0xfc, !PT ;  /* 0x000001004d457812 */ /* 0x040fe400078efcff */
[----:B------:R-:W-:Y:S02]  /*7b80*/  MOV R83, R80 ;  /* 0x0000005000537202 */ /* 0x000fe40000000f00 */
[----:B------:R-:W-:Y:S02]  /*7b90*/  LOP3.LUT R68, R77, 0x120, RZ, 0xfc, !PT ;  /* 0x000001204d447812 */ /* 0x000fe400078efcff */
[----:B--2---:R-:W-:-:S04]  /*7ba0*/  @!P6 PRMT R81, R43, 0x7610, R80 ;  /* 0x000076102b51e816 */ /* 0x004fc80000000050 */
[----:B---3--:R-:W-:Y:S02]  /*7bb0*/  @!P0 PRMT R81, R81, 0x5410, R42 ;  /* 0x0000541051518816 */ /* 0x008fe4000000002a */
[----:B------:R-:W-:-:S13]  /*7bc0*/  ISETP.GE.AND P0, PT, R71, UR50, PT ;  /* 0x0000003247007c0c */ /* 0x000fda000bf06270 */
[----:B------:R-:W2:Y:S01]  /*7bd0*/  @!P0 LDG.E.U16 R43, desc[UR34][R40.64+0x180] ;  /* 0x00018022282b8981 */ /* 0x000ea2000c1e1500 */
[----:B----4-:R-:W-:Y:S02]  /*7be0*/  @!P1 PRMT R82, R63, 0x7610, R80 ;  /* 0x000076103f529816 */ /* 0x010fe40000000050 */
[----:B------:R-:W-:-:S13]  /*7bf0*/  ISETP.GE.AND P1, PT, R70, UR50, PT ;  /* 0x0000003246007c0c */ /* 0x000fda000bf26270 */
[----:B------:R-:W3:Y:S01]  /*7c00*/  @!P1 LDG.E.U16 R63, desc[UR34][R40.64+0x1c0] ;  /* 0x0001c022283f9981 */ /* 0x000ee2000c1e1500 */
[----:B-----5:R-:W-:Y:S02]  /*7c10*/  @!P3 PRMT R82, R82, 0x5410, R65 ;  /* 0x000054105252b816 */ /* 0x020fe40000000041 */
[----:B------:R-:W-:-:S13]  /*7c20*/  ISETP.GE.AND P3, PT, R69, UR50, PT ;  /* 0x0000003245007c0c */ /* 0x000fda000bf66270 */
[----:B------:R-:W4:Y:S01]  /*7c30*/  @!P3 LDG.E.U16 R84, desc[UR34][R40.64+0x200] ;  /* 0x000200222854b981 */ /* 0x000f22000c1e1500 */
[----:B------:R-:W-:Y:S02]  /*7c40*/  @!P4 PRMT R83, R67, 0x7610, R80 ;  /* 0x000076104353c816 */ /* 0x000fe40000000050 */
[----:B------:R-:W-:Y:S02]  /*7c50*/  LOP3.LUT R67, R77, 0x140, RZ, 0xfc, !PT ;  /* 0x000001404d437812 */ /* 0x000fe400078efcff */
[----:B------:R-:W-:Y:S02]  /*7c60*/  @!P5 PRMT R83, R83, 0x5410, R62 ;  /* 0x000054105353d816 */ /* 0x000fe4000000003e */
[----:B------:R-:W-:Y:S02]  /*7c70*/  ISETP.GE.AND P5, PT, R67, UR50, PT ;  /* 0x0000003243007c0c */ /* 0x000fe4000bfa6270 */
[----:B------:R-:W-:-:S11]  /*7c80*/  ISETP.GE.AND P4, PT, R68, UR50, PT ;  /* 0x0000003244007c0c */ /* 0x000fd6000bf86270 */
[----:B------:R-:W5:Y:S04]  /*7c90*/  @!P5 LDG.E.U16 R87, desc[UR34][R40.64+0x280] ;  /* 0x000280222857d981 */ /* 0x000f68000c1e1500 */
[----:B------:R-:W5:Y:S01]  /*7ca0*/  @!P4 LDG.E.U16 R85, desc[UR34][R40.64+0x240] ;  /* 0x000240222855c981 */ /* 0x000f62000c1e1500 */
[C---:B------:R-:W-:Y:S02]  /*7cb0*/  LOP3.LUT R65, R77.reuse, 0x180, RZ, 0xfc, !PT ;  /* 0x000001804d417812 */ /* 0x040fe400078efcff */
[----:B------:R-:W-:Y:S01]  /*7cc0*/  LOP3.LUT R66, R77, 0x160, RZ, 0xfc, !PT ;  /* 0x000001604d427812 */ /* 0x000fe200078efcff */
[----:B------:R-:W-:Y:S01]  /*7cd0*/  UMOV UR28, UR30 ;  /* 0x0000001e001c7c82 */ /* 0x000fe20008000000 */
[----:B------:R-:W-:Y:S01]  /*7ce0*/  HFMA2 R88, -RZ, RZ, 0, 0 ;  /* 0x00000000ff587431 */ /* 0x000fe200000001ff */
[----:B------:R-:W-:-:S04]  /*7cf0*/  UIMAD.WIDE.U32 UR24, UR8, UR38, UR28 ;  /* 0x00000026081872a5 */ /* 0x000fc8000f8e001c */
[----:B------:R-:W-:Y:S02]  /*7d00*/  UIMAD UR25, UR8, UR39, UR25 ;  /* 0x00000027081972a4 */ /* 0x000fe4000f8e0219 */
[----:B------:R-:W-:-:S04]  /*7d10*/  ULEA UR26, UP0, UR24, UR12, 0x2 ;  /* 0x0000000c181a7291 */ /* 0x000fc8000f8010ff */
[----:B------:R-:W-:Y:S02]  /*7d20*/  ULEA.HI.X UR24, UR24, UR13, UR25, 0x2, UP0 ;  /* 0x0000000d18187291 */ /* 0x000fe400080f1419 */
[----:B------:R-:W-:Y:S01]  /*7d30*/  MOV R42, UR26 ;  /* 0x0000001a002a7c02 */ /* 0x000fe20008000f00 */
[----:B------:R-:W-:Y:S01]  /*7d40*/  IMAD.MOV.U32 R86, RZ, RZ, RZ ;  /* 0x000000ffff567224 */ /* 0x000fe200078e00ff */
[----:B------:R-:W-:Y:S01]  /*7d50*/  UMOV UR25, UR37 ;  /* 0x0000002500197c82 */ /* 0x000fe20008000000 */
[----:B------:R-:W-:Y:S01]  /*7d60*/  STS.U16 [R104], R81 ;  /* 0x0000005168007388 */ /* 0x000fe20000000400 */
[----:B--2---:R-:W-:Y:S02]  /*7d70*/  @!P0 PRMT R80, R43, 0x7610, R80 ;  /* 0x000076102b508816 */ /* 0x004fe40000000050 */
[----:B------:R-:W-:-:S13]  /*7d80*/  ISETP.GE.AND P0, PT, R65, UR50, PT ;  /* 0x0000003241007c0c */ /* 0x000fda000bf06270 */
[----:B------:R-:W-:-:S04]  /*7d90*/  @!P0 LOP3.LUT R77, R78, 0x1f, R79, 0xf8, !PT ;  /* 0x0000001f4e4d8812 */ /* 0x000fc800078ef84f */
[----:B------:R-:W-:Y:S02]  /*7da0*/  LOP3.LUT R64, R77, 0x1a0, RZ, 0xfc, !PT ;  /* 0x000001a04d407812 */ /* 0x000fe400078efcff */
[----:B---3--:R-:W-:Y:S02]  /*7db0*/  @!P1 PRMT R80, R80, 0x5410, R63 ;  /* 0x0000541050509816 */ /* 0x008fe4000000003f */
[----:B------:R-:W-:-:S13]  /*7dc0*/  ISETP.GE.AND P1, PT, R64, UR50, PT ;  /* 0x0000003240007c0c */ /* 0x000fda000bf26270 */
[----:B------:R-:W-:-:S04]  /*7dd0*/  @!P1 SHF.L.U32 R62, R79, 0x4, RZ ;  /* 0x000000044f3e9819 */ /* 0x000fc800000006ff */
[----:B------:R-:W-:-:S04]  /*7de0*/  @!P1 LOP3.LUT R78, R62, 0x3e00, RZ, 0xc0, !PT ;  /* 0x00003e003e4e9812 */ /* 0x000fc800078ec0ff */
[----:B------:R-:W-:-:S04]  /*7df0*/  @!P1 LOP3.LUT R77, R78, 0x1f, R79, 0xf8, !PT ;  /* 0x0000001f4e4d9812 */ /* 0x000fc800078ef84f */
[----:B------:R-:W-:Y:S02]  /*7e00*/  LOP3.LUT R63, R77, 0x1c0, RZ, 0xfc, !PT ;  /* 0x000001c04d3f7812 */ /* 0x000fe400078efcff */
[----:B----4-:R-:W-:Y:S02]  /*7e10*/  @!P3 PRMT R88, R84, 0x5410, RZ ;  /* 0x000054105458b816 */ /* 0x010fe400000000ff */
[----:B------:R-:W-:Y:S01]  /*7e20*/  ISETP.GE.AND P3, PT, R63, UR50, PT ;  /* 0x000000323f007c0c */ /* 0x000fe2000bf66270 */
[----:B------:R-:W2:Y:S01]  /*7e30*/  @!P0 LDG.E.U16 R84, desc[UR34][R40.64+0x300] ;  /* 0x0003002228548981 */ /* 0x000ea2000c1e1500 */
[----:B------:R-:W-:-:S05]  /*7e40*/  MOV R43, UR24 ;  /* 0x00000018002b7c02 */ /* 0x000fca0008000f00 */
[----:B------:R0:W3:Y:S06]  /*7e50*/  LDG.E R90, desc[UR34][R42.64] ;  /* 0x000000222a5a7981 */ /* 0x0000ec000c1e1900 */
[----:B0-----:R-:W-:Y:S01]  /*7e60*/  @!P3 SHF.L.U32 R42, R79, 0x4, RZ ;  /* 0x000000044f2ab819 */ /* 0x001fe200000006ff */
[----:B------:R-:W-:Y:S01]  /*7e70*/  UIADD3 UR24, UPT, UPT, UR9, 0x800, URZ ;  /* 0x0000080009187890 */ /* 0x000fe2000fffe0ff */
[----:B-----5:R-:W-:Y:S01]  /*7e80*/  @!P5 PRMT R86, R87, 0x5410, RZ ;  /* 0x000054105756d816 */ /* 0x020fe200000000ff */
[----:B------:R-:W4:Y:S01]  /*7e90*/  @!P3 LDG.E.U16 R43, desc[UR34][R40.64+0x380] ;  /* 0x00038022282bb981 */ /* 0x000f22000c1e1500 */
[----:B------:R-:W-:-:S02]  /*7ea0*/  @!P3 LOP3.LUT R78, R42, 0x3e00, RZ, 0xc0, !PT ;  /* 0x00003e002a4eb812 */ /* 0x000fc400078ec0ff */
[----:B------:R-:W-:Y:S01]  /*7eb0*/  @!P4 PRMT R88, R88, 0x5410, R85 ;  /* 0x000054105858c816 */ /* 0x000fe20000000055 */
[----:B------:R-:W5:Y:S01]  /*7ec0*/  @!P1 LDG.E.U16 R87, desc[UR34][R40.64+0x340] ;  /* 0x0003402228579981 */ /* 0x000f62000c1e1500 */
[----:B------:R-:W-:-:S04]  /*7ed0*/  @!P3 LOP3.LUT R77, R78, 0x1f, R79, 0xf8, !PT ;  /* 0x0000001f4e4db812 */ /* 0x000fc800078ef84f */
[----:B------:R-:W-:-:S04]  /*7ee0*/  LOP3.LUT R62, R77, 0x1e0, RZ, 0xfc, !PT ;  /* 0x000001e04d3e7812 */ /* 0x000fc800078efcff */
[----:B------:R-:W-:Y:S01]  /*7ef0*/  ISETP.GE.AND P5, PT, R62, UR24, PT ;  /* 0x000000183e007c0c */ /* 0x000fe2000bfa6270 */
[----:B------:R-:W-:Y:S01]  /*7f00*/  UMOV UR24, UR32 ;  /* 0x0000002000187c82 */ /* 0x000fe20008000000 */
[----:B------:R-:W-:Y:S01]  /*7f10*/  ISETP.GE.AND P4, PT, R66, UR50, PT ;  /* 0x0000003242007c0c */ /* 0x000fe2000bf86270 */
[----:B------:R-:W-:-:S04]  /*7f20*/  UIMAD.WIDE.U32 UR24, UR8, UR40, UR24 ;  /* 0x00000028081872a5 */ /* 0x000fc8000f8e0018 */
[----:B------:R-:W-:Y:S02]  /*7f30*/  UIMAD UR25, UR8, UR41, UR25 ;  /* 0x00000029081972a4 */ /* 0x000fe4000f8e0219 */
[----:B------:R-:W-:-:S04]  /*7f40*/  ULEA UR26, UP0, UR24, UR14, 0x2 ;  /* 0x0000000e181a7291 */ /* 0x000fc8000f8010ff */
[----:B------:R-:W-:Y:S01]  /*7f50*/  ULEA.HI.X UR24, UR24, UR15, UR25, 0x2, UP0 ;  /* 0x0000000f18187291 */ /* 0x000fe200080f1419 */
[----:B------:R-:W4:Y:S04]  /*7f60*/  @!P5 LDG.E.U16 R85, desc[UR34][R40.64+0x3c0] ;  /* 0x0003c0222855d981 */ /* 0x000f28000c1e1500 */
[----:B------:R0:W4:Y:S02]  /*7f70*/  @!P4 LDG.E.U16 R89, desc[UR34][R40.64+0x2c0] ;  /* 0x0002c0222859c981 */ /* 0x000124000c1e1500 */
[----:B0-----:R-:W-:Y:S02]  /*7f80*/  MOV R40, UR26 ;  /* 0x0000001a00287c02 */ /* 0x001fe40008000f00 */
[----:B------:R-:W-:-:S05]  /*7f90*/  MOV R41, UR24 ;  /* 0x0000001800297c02 */ /* 0x000fca0008000f00 */
[----:B------:R0:W4:Y:S02]  /*7fa0*/  LDG.E R42, desc[UR34][R40.64] ;  /* 0x00000022282a7981 */ /* 0x000124000c1e1900 */
[----:B0-----:R-:W-:-:S05]  /*7fb0*/  PRMT R41, R81, 0x7632, R41 ;  /* 0x0000763251297816 */ /* 0x001fca0000000029 */
[----:B------:R0:W-:Y:S04]  /*7fc0*/  STS.U16 [R94+0x40], R41 ;  /* 0x000040295e007388 */ /* 0x0001e80000000400 */
[----:B------:R1:W-:Y:S04]  /*7fd0*/  STS.U16 [R93+0x80], R82 ;  /* 0x000080525d007388 */ /* 0x0003e80000000400 */
[----:B0-----:R-:W4:Y:S04]  /*7fe0*/  LDL R94, [R1+0x90] ;  /* 0x00009000015e7983 */ /* 0x001f280000100800 */
[----:B-1----:R-:W4:Y:S01]  /*7ff0*/  LDL R93, [R1+0x8c] ;  /* 0x00008c00015d7983 */ /* 0x002f220000100800 */
[----:B------:R-:W-:-:S02]  /*8000*/  PRMT R91, R83, 0x7632, R91 ;  /* 0x00007632535b7816 */ /* 0x000fc4000000005b */
[----:B------:R-:W-:Y:S02]  /*8010*/  PRMT R92, R80, 0x7632, R92 ;  /* 0x00007632505c7816 */ /* 0x000fe4000000005c */
[----:B------:R-:W-:Y:S02]  /*8020*/  PRMT R41, R88, 0x7632, R41 ;  /* 0x0000763258297816 */ /* 0x000fe40000000029 */
[----:B---3--:R-:W-:-:S13]  /*8030*/  R2UR UR50, R90 ;  /* 0x000000005a3272ca */ /* 0x008fda00000e0000 */
[----:B------:R-:W-:-:S05]  /*8040*/  MOV R90, UR50 ;  /* 0x00000032005a7c02 */ /* 0x000fca0008000f00 */
[----:B------:R-:W-:Y:S01]  /*8050*/  FMUL.FTZ R40, R90, 1.4426950216293334961 ;  /* 0x3fb8aa3b5a287820 */ /* 0x000fe20000410000 */
[----:B------:R-:W-:Y:S01]  /*8060*/  PRMT R90, R82, 0x7632, R90 ;  /* 0x00007632525a7816 */ /* 0x000fe2000000005a */
[----:B------:R-:W-:Y:S01]  /*8070*/  HFMA2 R82, -RZ, RZ, 0, 0 ;  /* 0x00000000ff527431 */ /* 0x000fe200000001ff */
[----:B--2---:R-:W-:-:S03]  /*8080*/  @!P0 PRMT R82, R84, 0x5410, RZ ;  /* 0x0000541054528816 */ /* 0x004fc600000000ff */
[----:B------:R-:W-:Y:S01]  /*8090*/  STS.U16 [R103+0xc0], R90 ;  /* 0x0000c05a67007388 */ /* 0x000fe20000000400 */
[----:B-----5:R-:W-:-:S03]  /*80a0*/  @!P1 PRMT R82, R82, 0x5410, R87 ;  /* 0x0000541052529816 */ /* 0x020fc60000000057 */
[----:B------:R0:W-:Y:S04]  /*80b0*/  STS.U16 [R102+0x100], R83 ;  /* 0x0001005366007388 */ /* 0x0001e80000000400 */
[----:B------:R-:W-:Y:S04]  /*80c0*/  STS.U16 [R101+0x140], R91 ;  /* 0x0001405b65007388 */ /* 0x000fe80000000400 */
[----:B------:R1:W-:Y:S01]  /*80d0*/  STS.U16 [R100+0x180], R80 ;  /* 0x0001805064007388 */ /* 0x0003e20000000400 */
[----:B----4-:R-:W-:-:S03]  /*80e0*/  @!P4 PRMT R86, R86, 0x5410, R89 ;  /* 0x000054105656c816 */ /* 0x010fc60000000059 */
[----:B------:R2:W-:Y:S01]  /*80f0*/  STS.U16 [R99+0x1c0], R92 ;  /* 0x0001c05c63007388 */ /* 0x0005e20000000400 */
[----:B0-----:R-:W-:Y:S02]  /*8100*/  PRMT R83, R82, 0x7632, R83 ;  /* 0x0000763252537816 */ /* 0x001fe40000000053 */
[----:B------:R-:W-:Y:S01]  /*8110*/  PRMT R81, R86, 0x7632, R81 ;  /* 0x0000763256517816 */ /* 0x000fe20000000051 */
[----:B------:R0:W-:Y:S04]  /*8120*/  STS.U16 [R98+0x200], R88 ;  /* 0x0002005862007388 */ /* 0x0001e80000000400 */
[----:B------:R3:W-:Y:S04]  /*8130*/  STS.U16 [R97+0x240], R41 ;  /* 0x0002402961007388 */ /* 0x0007e80000000400 */
[----:B------:R4:W-:Y:S04]  /*8140*/  STS.U16 [R96+0x280], R86 ;  /* 0x0002805660007388 */ /* 0x0009e80000000400 */
[----:B-1----:R-:W5:Y:S04]  /*8150*/  LDL R100, [R1+0x88] ;  /* 0x0000880001647983 */ /* 0x002f680000100800 */
[----:B------:R1:W-:Y:S04]  /*8160*/  STS.U16 [R95+0x2c0], R81 ;  /* 0x0002c0515f007388 */ /* 0x0003e80000000400 */
[----:B--2---:R-:W2:Y:S04]  /*8170*/  LDL R99, [R1+0x84] ;  /* 0x0000840001637983 */ /* 0x004ea80000100800 */
[----:B0-----:R-:W2:Y:S04]  /*8180*/  LDL R98, [R1+0x80] ;  /* 0x0000800001627983 */ /* 0x001ea80000100800 */
[----:B---3--:R-:W3:Y:S04]  /*8190*/  LDL R97, [R1+0x7c] ;  /* 0x00007c0001617983 */ /* 0x008ee80000100800 */
[----:B----4-:R-:W4:Y:S04]  /*81a0*/  LDL R96, [R1+0x78] ;  /* 0x0000780001607983 */ /* 0x010f280000100800 */
[----:B-1----:R-:W4:Y:S04]  /*81b0*/  LDL R95, [R1+0x74] ;  /* 0x00007400015f7983 */ /* 0x002f280000100800 */
[----:B------:R0:W-:Y:S04]  /*81c0*/  STS.U16 [R94+0x300], R82 ;  /* 0x000300525e007388 */ /* 0x0001e80000000400 */
[----:B------:R1:W-:Y:S04]  /*81d0*/  STS.U16 [R93+0x340], R83 ;  /* 0x000340535d007388 */ /* 0x0003e80000000400 */
[----:B------:R-:W4:Y:S04]  /*81e0*/  LDL R92, [R1+0x68] ;  /* 0x00006800015c7983 */ /* 0x000f280000100800 */
[----:B0-----:R-:W4:Y:S04]  /*81f0*/  LDL R94, [R1+0x70] ;  /* 0x00007000015e7983 */ /* 0x001f280000100800 */
[----:B-1----:R-:W4:Y:S04]  /*8200*/  LDL R93, [R1+0x6c] ;  /* 0x00006c00015d7983 */ /* 0x002f280000100800 */
[----:B------:R-:W4:Y:S04]  /*8210*/  LDL R91, [R1+0x64] ;  /* 0x00006400015b7983 */ /* 0x000f280000100800 */
[----:B------:R-:W4:Y:S04]  /*8220*/  LDL R90, [R1+0x60] ;  /* 0x00006000015a7983 */ /* 0x000f280000100800 */
[----:B------:R-:W4:Y:S04]  /*8230*/  LDL R89, [R1+0x5c] ;  /* 0x00005c0001597983 */ /* 0x000f280000100800 */
[----:B------:R-:W4:Y:S04]  /*8240*/  LDL R88, [R1+0x58] ;  /* 0x0000580001587983 */ /* 0x000f280000100800 */
[----:B------:R-:W4:Y:S04]  /*8250*/  LDL R87, [R1+0x54] ;  /* 0x0000540001577983 */ /* 0x000f280000100800 */
[----:B------:R-:W4:Y:S04]  /*8260*/  LDL R86, [R1+0x50] ;  /* 0x0000500001567983 */ /* 0x000f280000100800 */
[----:B------:R-:W4:Y:S04]  /*8270*/  LDL R84, [R1+0x4c] ;  /* 0x00004c0001547983 */ /* 0x000f280000100800 */
[----:B------:R-:W4:Y:S04]  /*8280*/  LDL R82, [R1+0x48] ;  /* 0x0000480001527983 */ /* 0x000f280000100800 */
[----:B------:R-:W4:Y:S01]  /*8290*/  LDL R81, [R1+0x44] ;  /* 0x0000440001517983 */ /* 0x000f220000100800 */
[----:B------:R-:W0:Y:S01]  /*82a0*/  S2UR UR26, SR_CgaCtaId ;  /* 0x00000000001a79c3 */ /* 0x000e220000008800 */
[----:B------:R-:W-:-:S04]  /*82b0*/  UIADD3 UR25, UPT, UPT, UR11, -0x1, URZ ;  /* 0xffffffff0b197890 */ /* 0x000fc8000fffe0ff */
[----:B------:R-:W-:Y:S01]  /*82c0*/  ULEA.HI UR24, UR25, UR25, URZ, 0x1 ;  /* 0x0000001919187291 */ /* 0x000fe2000f8f08ff */
[----:B------:R-:W-:-:S03]  /*82d0*/  MOV R80, RZ ;  /* 0x000000ff00507202 */ /* 0x000fc60000000f00 */
[----:B------:R-:W-:Y:S01]  /*82e0*/  ULOP3.LUT UR28, UR24, 0xfffffe, URZ, 0xc0, !UPT ;  /* 0x00fffffe181c7892 */ /* 0x000fe2000f8ec0ff */
[----:B------:R-:W-:-:S03]  /*82f0*/  @!P3 PRMT R80, R43, 0x5410, RZ ;  /* 0x000054102b50b816 */ /* 0x000fc600000000ff */
[----:B------:R-:W-:Y:S01]  /*8300*/  UIADD3 UR25, UPT, UPT, UR25, -UR28, URZ ;  /* 0x8000001c19197290 */ /* 0x000fe2000fffe0ff */
[----:B------:R-:W-:Y:S02]  /*8310*/  @!P5 PRMT R80, R80, 0x5410, R85 ;  /* 0x000054105050d816 */ /* 0x000fe40000000055 */
[C---:B------:R-:W-:Y:S01]  /*8320*/  ISETP.NE.AND P0, PT, R79.reuse, 0x7f, PT ;  /* 0x0000007f4f00780c */ /* 0x040fe20003f05270 */
[----:B------:R-:W-:Y:S01]  /*8330*/  ULEA UR25, UR25, UR8, 0x8 ;  /* 0x0000000819197291 */ /* 0x000fe2000f8e40ff */
[C---:B------:R-:W-:Y:S02]  /*8340*/  ISETP.NE.AND P1, PT, R79.reuse, RZ, PT ;  /* 0x000000ff4f00720c */ /* 0x040fe40003f25270 */
[----:B------:R-:W-:Y:S01]  /*8350*/  IADD3 R41, PT, PT, R79, 0x200, RZ ;  /* 0x000002004f297810 */ /* 0x000fe20007ffe0ff */
[----:B------:R-:W-:Y:S01]  /*8360*/  UMOV UR24, 0x400 ;  /* 0x0000040000187882 */ /* 0x000fe20000000000 */
[----:B------:R-:W-:Y:S01]  /*8370*/  PRMT R79, R80, 0x7632, R79 ;  /* 0x00007632504f7816 */ /* 0x000fe2000000004f */
[----:B0-----:R-:W-:Y:S01]  /*8380*/  ULEA UR24, UR26, UR24, 0x18 ;  /* 0x000000181a187291 */ /* 0x001fe2000f8ec0ff */
[----:B------:R-:W-:-:S05]  /*8390*/  SEL R41, R41, UR25, P1 ;  /* 0x0000001929297c07 */ /* 0x000fca0008800000 */
[----:B------:R-:W-:Y:S01]  /*83a0*/  LEA R43, R41, UR24, 0x2 ;  /* 0x00000018292b7c11 */ /* 0x000fe2000f8e10ff */
        /* <DEDUP_REMOVED lines=32> */
[----:B------:R-:W-:Y:S01]  /*85b0*/  R2UR UR28, R42 ;  /* 0x000000002a1c72ca */ /* 0x000fe200000e0000 */
[----:B------:R-:W-:Y:S01]  /*85c0*/  BSSY.RECONVERGENT B0, `(.L_x_671) ;  /* 0x0000033000007945 */ /* 0x000fe20003800200 */
[----:B-----5:R-:W-:Y:S04]  /*85d0*/  STS.U16 [R100+0x380], R80 ;  /* 0x0003805064007388 */ /* 0x020fe80000000400 */
[----:B--2---:R-:W-:Y:S01]  /*85e0*/  STS.U16 [R99+0x3c0], R79 ;  /* 0x0003c04f63007388 */ /* 0x004fe20000000400 */
[----:B------:R-:W-:-:S03]  /*85f0*/  NOP ;  /* 0x0000000000007918 */ /* 0x000fc60000000000 */
[----:B------:R-:W2:Y:S04]  /*8600*/  LDS.U16 R102, [R98] ;  /* 0x0000000062667984 */ /* 0x000ea80000000400 */
[----:B---3--:R-:W3:Y:S04]  /*8610*/  LDS.U16 R101, [R97+0x2] ;  /* 0x0000020061657984 */ /* 0x008ee80000000400 */
[----:B----4-:R-:W4:Y:S04]  /*8620*/  LDS.U16 R100, [R96+0x4] ;  /* 0x0000040060647984 */ /* 0x010f280000000400 */
[----:B------:R-:W5:Y:S04]  /*8630*/  LDS.U16 R99, [R95+0x6] ;  /* 0x000006005f637984 */ /* 0x000f680000000400 */
[----:B------:R-:W-:Y:S04]  /*8640*/  LDS.U16 R96, [R92+0xc] ;  /* 0x00000c005c607984 */ /* 0x000fe80000000400 */
        /* <DEDUP_REMOVED lines=11> */
[----:B0-----:R0:W-:Y:S01]  /*8700*/  STS [R43+0x3be0], R150 ;  /* 0x003be0962b007388 */ /* 0x0011e20000000800 */
[----:B--2---:R-:W-:-:S02]  /*8710*/  HADD2.F32 R102, -RZ, R102.H0_H0 ;  /* 0x20000066ff667230 */ /* 0x004fc40000004100 */
[----:B---3--:R-:W-:Y:S02]  /*8720*/  HADD2.F32 R101, -RZ, R101.H0_H0 ;  /* 0x20000065ff657230 */ /* 0x008fe40000004100 */
[----:B----4-:R-:W-:Y:S02]  /*8730*/  HADD2.F32 R100, -RZ, R100.H0_H0 ;  /* 0x20000064ff647230 */ /* 0x010fe40000004100 */
[----:B-----5:R-:W-:Y:S02]  /*8740*/  HADD2.F32 R99, -RZ, R99.H0_H0 ;  /* 0x20000063ff637230 */ /* 0x020fe40000004100 */
[----:B-1----:R-:W-:Y:S02]  /*8750*/  HADD2.F32 R98, -RZ, R98.H0_H0 ;  /* 0x20000062ff627230 */ /* 0x002fe40000004100 */
        /* <DEDUP_REMOVED lines=11> */
[----:B------:R-:W-:Y:S06]  /*8810*/  BAR.SYNC.DEFER_BLOCKING 0x0 ;  /* 0x0000000000007b1d */ /* 0x000fec0000010000 */
[----:B0-----:R-:W-:Y:S05]  /*8820*/  @P0 BRA `(.L_x_672) ;  /* 0x0000000000240947 */ /* 0x001fea0003800000 */
        /* <DEDUP_REMOVED lines=9> */
.L_x_672:
[----:B------:R-:W0:Y:S02]  /*88c0*/  S2R R40, SR_TID.X ;  /* 0x0000000000287919 */ /* 0x000e240000002100 */
[----:B0-----:R-:W-:-:S06]  /*88d0*/  LEA R40, R40, UR24, 0x2 ;  /* 0x0000001828287c11 */ /* 0x001fcc000f8e10ff */
[----:B------:R-:W0:Y:S02]  /*88e0*/  LDS R40, [R40+0x43e4] ;  /* 0x0043e40028287984 */ /* 0x000e240000000800 */
.L_x_673:
[----:B------:R-:W-:Y:S05]  /*88f0*/  BSYNC.RECONVERGENT B0 ;  /* 0x0000000000007941 */ /* 0x000fea0003800200 */
.L_x_671:
[----:B------:R-:W2:Y:S01]  /*8900*/  @P2 LDC R80, c[0x0][0x38c] ;  /* 0x0000e300ff502b82 */ /* 0x000ea20000000800 */
[----:B------:R-:W-:Y:S01]  /*8910*/  MOV R42, UR11 ;  /* 0x0000000b002a7c02 */ /* 0x000fe20008000f00 */
[----:B------:R-:W-:Y:S02]  /*8920*/  HFMA2 R81, -RZ, RZ, 0, 4.76837158203125e-07 ;  /* 0x00000008ff517431 */ /* 0x000fe400000001ff */
[----:B------:R-:W-:Y:S02]  /*8930*/  HFMA2 R43, -RZ, RZ, 0, 0 ;  /* 0x00000000ff2b7431 */ /* 0x000fe400000001ff */
[----:B------:R-:W-:Y:S02]  /*8940*/  @P2 VIADD R42, R42, 0xfffffffe ;  /* 0xfffffffe2a2a2836 */ /* 0x000fe40000000000 */
        /* <DEDUP_REMOVED lines=104> */
.L_x_733:
[----:B------:R-:W-:Y:S01]  /*8fd0*/  ISETP.GE.AND P3, PT, R141, 0x10, PT ;  /* 0x000000108d00780c */ /* 0x000fe20003f66270 */
[----:B---3--:R-:W-:Y:S01]  /*8fe0*/  FFMA.FTZ R86, R136, R86, R138 ;  /* 0x0000005688567223 */ /* 0x008fe2000001008a */
[----:B------:R-:W-:-:S11]  /*8ff0*/  UMOV UR25, 0xffffffff ;  /* 0xffffffff00197882 */ /* 0x000fd60000000000 */
[----:B0-2---:R-:W-:Y:S01]  /*9000*/  @P3 FMUL.FTZ R136, R136, R137 ;  /* 0x0000008988883220 */ /* 0x005fe20000410000 */
[----:B------:R-:W-:Y:S01]  /*9010*/  FSEL R137, R138, R86, !P3 ;  /* 0x000000568a897208 */ /* 0x000fe20005800000 */
[----:B------:R-:W-:Y:S06]  /*9020*/  BRA.DIV UR25, `(.L_x_676) ;  /* 0x0000005a190c7947 */ /* 0x000fec000b800000 */
.L_x_736:
[----:B------:R-:W-:-:S03]  /*9030*/  UMOV UR25, 0xffffffff ;  /* 0xffffffff00197882 */ /* 0x000fc60000000000 */
[----:B------:R-:W-:Y:S05]  /*9040*/  BRA.DIV UR25, `(.L_x_677) ;  /* 0x0000005a192c7947 */ /* 0x000fea000b800000 */
.L_x_739:
[----:B------:R-:W-:-:S03]  /*9050*/  UMOV UR25, 0xffffffff ;  /* 0xffffffff00197882 */ /* 0x000fc60000000000 */
[----:B------:R-:W-:Y:S05]  /*9060*/  BRA.DIV UR25, `(.L_x_678) ;  /* 0x0000005a194c7947 */ /* 0x000fea000b800000 */
[----:B------:R-:W0:Y:S04]  /*9070*/  SHFL.UP PT, R136, R136, 0x1, RZ ;  /* 0x0420000088887989 */ /* 0x000e2800000e00ff */
[----:B------:R-:W2:Y:S04]  /*9080*/  SHFL.UP PT, R137, R137, 0x1, RZ ;  /* 0x0420000089897989 */ /* 0x000ea800000e00ff */
[----:B-----5:R-:W3:Y:S04]  /*9090*/  SHFL.IDX PT, R42, R42, RZ, 0x1f ;  /* 0x00001fff2a2a7589 */ /* 0x020ee800000e0000 */
[----:B------:R-:W4:Y:S02]  /*90a0*/  SHFL.IDX PT, R43, R43, RZ, 0x1f ;  /* 0x00001fff2b2b7589 */ /* 0x000f2400000e0000 */
.L_x_745:
        /* <DEDUP_REMOVED lines=12> */
.L_x_674:
        /* <DEDUP_REMOVED lines=115> */
[----:B-1----:R-:W-:-:S03]  /*98a0*/  @P1 FMUL.FTZ R151, R151, R162 ;  /* 0x000000a297971220 */ /* 0x002fc60000410000 */
[----:B------:R-:W-:Y:S02]  /*98b0*/  @P1 IMAD.MOV.U32 R163, RZ, RZ, R86 ;  /* 0x000000ffffa31224 */ /* 0x000fe400078e0056 */
        /* <DEDUP_REMOVED lines=34> */
.L_x_762:
        /* <DEDUP_REMOVED lines=14> */
.L_x_679:
        /* <DEDUP_REMOVED lines=22> */
[----:B------:R-:W-:Y:S01]  /*9d20*/  UIADD3 UR26, UPT, UPT, UR36, -0x800, URZ ;  /* 0xfffff800241a7890 */ /* 0x000fe2000fffe0ff */
[----:B------:R-:W-:Y:S01]  /*9d30*/  FMUL.FTZ R89, R89, R121 ;  /* 0x0000007959597220 */ /* 0x000fe20000410000 */
[----:B------:R-:W-:Y:S01]  /*9d40*/  VOTEU.ALL UP0, P0 ;  /* 0x0000000000ff7886 */ /* 0x000fe20000000000 */
        /* <DEDUP_REMOVED lines=9> */
[----:B------:R-:W-:Y:S01]  /*9de0*/  @!UP0 ULEA UR25, UR8, UR24, 0x3 ;  /* 0x0000001808198291 */ /* 0x000fe2000f8e18ff */
[----:B------:R-:W-:Y:S01]  /*9df0*/  LEA.HI R82, R79, R85, RZ, 0x1f ;  /* 0x000000554f527211 */ /* 0x000fe200078ff8ff */
[----:B------:R-:W-:Y:S01]  /*9e00*/  FMUL.FTZ R81, R39, R81 ;  /* 0x0000005127517220 */ /* 0x000fe20000410000 */
[----:B------:R-:W-:Y:S01]  /*9e10*/  FFMA.FTZ R95, R33, R95, R96 ;  /* 0x0000005f215f7223 */ /* 0x000fe20000010060 */
[----:B------:R-:W5:Y:S03]  /*9e20*/  LDL.LU R152, [R1+0x1c] ;  /* 0x00001c0001987983 */ /* 0x000f660000300800 */
[----:B------:R-:W-:-:S02]  /*9e30*/  FFMA.FTZ R94, R32, R94, R95 ;  /* 0x0000005e205e7223 */ /* 0x000fc4000001005f */
[----:B------:R1:W-:Y:S02]  /*9e40*/  @!P0 STS.64 [UR25+0x45e0], R42 ;  /* 0x0045e02aff008988 */ /* 0x0003e40008000a19 */
[----:B------:R-:W-:Y:S01]  /*9e50*/  FFMA.FTZ R93, R31, R93, R94 ;  /* 0x0000005d1f5d7223 */ /* 0x000fe2000001005e */
[----:B------:R-:W-:Y:S01]  /*9e60*/  LEA R82, R82, UR24, 0x2 ;  /* 0x0000001852527c11 */ /* 0x000fe2000f8e10ff */
[----:B------:R-:W5:Y:S01]  /*9e70*/  LDL.LU R151, [R1+0x18] ;  /* 0x0000180001977983 */ /* 0x000f620000300800 */
[----:B------:R-:W-:Y:S01]  /*9e80*/  USHF.L.U32 UR51, UR11, 0xb, URZ ;  /* 0x0000000b0b337899 */ /* 0x000fe200080006ff */
[----:B------:R-:W-:Y:S01]  /*9e90*/  FFMA.FTZ R92, R30, R92, R93 ;  /* 0x0000005c1e5c7223 */ /* 0x000fe2000001005d */
[----:B------:R-:W-:Y:S01]  /*9ea0*/  MOV R83, UR27 ;  /* 0x0000001b00537c02 */ /* 0x000fe20008000f00 */
[----:B------:R-:W5:Y:S01]  /*9eb0*/  LDL.LU R97, [R1+0x2c] ;  /* 0x00002c0001617983 */ /* 0x000f620000300800 */
[----:B------:R-:W-:Y:S01]  /*9ec0*/  FFMA.FTZ R133, R23, -R60, R133 ;  /* 0x8000003c17857223 */ /* 0x000fe20000010085 */
        /* <DEDUP_REMOVED lines=9> */
[----:B------:R-:W-:Y:S01]  /*9f60*/  FFMA.FTZ R130, R20, -R57, R130 ;  /* 0x8000003914827223 */ /* 0x000fe20000010082 */
[----:B------:R-:W-:Y:S01]  /*9f70*/  FFMA.FTZ R129, R19, -R56, R129 ;  /* 0x8000003813817223 */ /* 0x000fe20000010081 */
        /* <DEDUP_REMOVED lines=10> */
[----:B------:R-:W-:Y:S01]  /*a020*/  FFMA.FTZ R150, R44, -R61, R150 ;  /* 0x8000003d2c967223 */ /* 0x000fe20000010096 */
[----:B------:R-:W-:Y:S01]  /*a030*/  LEA.HI R40, R85, R85, RZ, 0x1b ;  /* 0x0000005555287211 */ /* 0x000fe200078fd8ff */
[----:B------:R-:W-:Y:S01]  /*a040*/  FMUL.FTZ R41, R0, R41 ;  /* 0x0000002900297220 */ /* 0x000fe20000410000 */
[----:B------:R-:W-:Y:S01]  /*a050*/  FFMA.FTZ R105, R105, R104, R146 ;  /* 0x0000006869697223 */ /* 0x000fe20000010092 */
[----:B------:R-:W-:Y:S01]  /*a060*/  FFMA.FTZ R90, R16, -R55, R128 ;  /* 0x80000037105a7223 */ /* 0x000fe20000010080 */
[----:B------:R-:W-:-:S02]  /*a070*/  LEA R40, R40, UR24, 0x2 ;  /* 0x0000001828287c11 */ /* 0x000fc4000f8e10ff */
[----:B------:R0:W-:Y:S01]  /*a080*/  STS [R82+0x1090], R41 ;  /* 0x0010902952007388 */ /* 0x0001e20000000800 */
[----:B------:R-:W-:-:S03]  /*a090*/  FFMA.FTZ R106, R106, R105, R145 ;  /* 0x000000696a6a7223 */ /* 0x000fc60000010091 */
[----:B------:R1:W-:Y:S01]  /*a0a0*/  STS [R40+0x1094], R81 ;  /* 0x0010945128007388 */ /* 0x0003e20000000800 */
[----:B------:R-:W-:-:S03]  /*a0b0*/  FFMA.FTZ R107, R107, R106, R144 ;  /* 0x0000006a6b6b7223 */ /* 0x000fc60000010090 */
[----:B------:R1:W-:Y:S01]  /*a0c0*/  STS [R40+0x10a0], R42 ;  /* 0x0010a02a28007388 */ /* 0x0003e20000000800 */
[----:B------:R-:W-:Y:S01]  /*a0d0*/  FFMA.FTZ R108, R108, R107, R143 ;  /* 0x0000006b6c6c7223 */ /* 0x000fe2000001008f */
[----:B0-----:R-:W-:Y:S01]  /*a0e0*/  FMUL.FTZ R41, R131, UR28 ;  /* 0x0000001c83297c20 */ /* 0x001fe20008410000 */
[----:B------:R-:W-:Y:S01]  /*a0f0*/  FFMA.FTZ R131, R21, -R58, R131 ;  /* 0x8000003a15837223 */ /* 0x000fe20000010083 */
[----:B------:R0:W-:Y:S01]  /*a100*/  STS [R40+0x10a4], R43 ;  /* 0x0010a42b28007388 */ /* 0x0001e20000000800 */
[----:B------:R-:W-:Y:S01]  /*a110*/  FFMA.FTZ R109, R109, R108, R142 ;  /* 0x0000006c6d6d7223 */ /* 0x000fe2000001008e */
[----:B-1----:R-:W-:Y:S01]  /*a120*/  FMUL.FTZ R81, R132, UR28 ;  /* 0x0000001c84517c20 */ /* 0x002fe20008410000 */
[----:B------:R-:W-:Y:S01]  /*a130*/  FMUL.FTZ R41, R37, R41 ;  /* 0x0000002925297220 */ /* 0x000fe20000410000 */
[----:B------:R-:W-:Y:S01]  /*a140*/  FFMA.FTZ R132, R22, -R59, R132 ;  /* 0x8000003b16847223 */ /* 0x000fe20000010084 */
        /* <DEDUP_REMOVED lines=14> */
[----:B------:R-:W-:Y:S01]  /*a230*/  FFMA.FTZ R127, R13, -R54, R127 ;  /* 0x800000360d7f7223 */ /* 0x000fe2000001007f */
        /* <DEDUP_REMOVED lines=13> */
[----:B------:R-:W-:Y:S01]  /*a310*/  FFMA.FTZ R117, R117, R116, R134 ;  /* 0x0000007475757223 */ /* 0x000fe20000010086 */
        /* <DEDUP_REMOVED lines=40> */
[----:B------:R-:W-:Y:S01]  /*a5a0*/  FFMA.FTZ R126, R10, -R53, R126 ;  /* 0x800000350a7e7223 */ /* 0x000fe2000001007e */
[----:B------:R-:W0:Y:S03]  /*a5b0*/  LDC.64 R40, c[0x0][0x4d8] ;  /* 0x00013600ff287b82 */ /* 0x000e260000000a00 */
[C---:B------:R-:W-:Y:S01]  /*a5c0*/  FFMA.FTZ R43, R93.reuse, R126, R43 ;  /* 0x0000007e5d2b7223 */ /* 0x040fe2000001002b */
[----:B----4-:R-:W-:Y:S01]  /*a5d0*/  FADD.FTZ R153, R93, R153 ;  /* 0x000000995d997221 */ /* 0x010fe20000010000 */
[----:B------:R-:W-:Y:S01]  /*a5e0*/  FMUL.FTZ R93, R107, R51 ;  /* 0x000000336b5d7220 */ /* 0x000fe20000410000 */
[----:B-----5:R-:W-:-:S03]  /*a5f0*/  FADD.FTZ R152, R92, R152 ;  /* 0x000000985c987221 */ /* 0x020fc60000010000 */
[----:B------:R-:W-:Y:S04]  /*a600*/  STL [R1+0x20], R153 ;  /* 0x0000209901007387 */ /* 0x000fe80000100800 */
        /* <DEDUP_REMOVED lines=10> */
[----:B------:R-:W-:Y:S01]  /*a6b0*/  FFMA.FTZ R125, R8, -R52, R125 ;  /* 0x80000034087d7223 */ /* 0x000fe2000001007d */
[----:B------:R-:W-:Y:S01]  /*a6c0*/  FFMA.FTZ R124, R7, -R51, R124 ;  /* 0x80000033077c7223 */ /* 0x000fe2000001007c */
[----:B------:R-:W-:Y:S01]  /*a6d0*/  FFMA.FTZ R123, R6, -R50, R123 ;  /* 0x80000032067b7223 */ /* 0x000fe2000001007b */
[----:B------:R-:W-:Y:S01]  /*a6e0*/  FMUL.FTZ R94, R111, UR50 ;  /* 0x000000326f5e7c20 */ /* 0x000fe20008410000 */
[----:B------:R-:W-:Y:S01]  /*a6f0*/  USHF.R.S32.HI UR28, URZ, 0x1f, UR10 ;  /* 0x0000001fff1c7899 */ /* 0x000fe2000801140a */
[----:B------:R-:W-:Y:S01]  /*a700*/  FFMA.FTZ R121, R4, -R48, R121 ;  /* 0x8000003004797223 */ /* 0x000fe20000010079 */
[----:B------:R-:W-:Y:S01]  /*a710*/  FFMA.FTZ R120, R3, -R47, R120 ;  /* 0x8000002f03787223 */ /* 0x000fe20000010078 */
[----:B------:R-:W-:Y:S01]  /*a720*/  FFMA.FTZ R119, R2, -R46, R119 ;  /* 0x8000002e02777223 */ /* 0x000fe20000010077 */
        /* <DEDUP_REMOVED lines=14> */
[----:B------:R-:W-:Y:S01]  /*a810*/  HFMA2 R43, -RZ, RZ, 0, 0 ;  /* 0x00000000ff2b7431 */ /* 0x000fe200000001ff */
[----:B------:R-:W-:Y:S01]  /*a820*/  MOV R42, R79 ;  /* 0x0000004f002a7202 */ /* 0x000fe20000000f00 */
[----:B------:R-:W-:Y:S01]  /*a830*/  FMUL.FTZ R90, R90, R94 ;  /* 0x0000005e5a5a7220 */ /* 0x000fe20000410000 */
[----:B------:R-:W-:Y:S01]  /*a840*/  FMUL.FTZ R94, R106, UR50 ;  /* 0x000000326a5e7c20 */ /* 0x000fe20008410000 */
[----:B0-----:R-:W-:Y:S02]  /*a850*/  IMAD R97, R41, UR25, RZ ;  /* 0x0000001929617c24 */ /* 0x001fe4000f8e02ff */
[----:B------:R-:W-:Y:S01]  /*a860*/  FFMA.FTZ R41, R5, -R49, R122 ;  /* 0x8000003105297223 */ /* 0x000fe2000001007a */
[----:B------:R-:W-:-:S04]  /*a870*/  IMAD.WIDE.U32 R42, R40, UR25, R42 ;  /* 0x00000019282a7c25 */ /* 0x000fc8000f8e002a */
[----:B------:R-:W-:Y:S01]  /*a880*/  FMUL.FTZ R93, R123, R94 ;  /* 0x0000005e7b5d7220 */ /* 0x000fe20000410000 */
[----:B------:R-:W-:Y:S01]  /*a890*/  FMUL.FTZ R94, R105, UR50 ;  /* 0x00000032695e7c20 */ /* 0x000fe20008410000 */
[----:B------:R-:W-:Y:S01]  /*a8a0*/  IADD3 R43, PT, PT, R43, R97, RZ ;  /* 0x000000612b2b7210 */ /* 0x000fe20007ffe0ff */
[----:B------:R-:W-:Y:S02]  /*a8b0*/  VIADD R97, R79, 0x80 ;  /* 0x000000804f617836 */ /* 0x000fe40000000000 */
[----:B------:R-:W-:Y:S01]  /*a8c0*/  FMUL.FTZ R94, R41, R94 ;  /* 0x0000005e295e7220 */ /* 0x000fe20000410000 */
[----:B------:R-:W-:Y:S02]  /*a8d0*/  FFMA.FTZ R41, R96, R41, R95 ;  /* 0x0000002960297223 */ /* 0x000fe4000001005f */
        /* <DEDUP_REMOVED lines=23> */
[C---:B------:R-:W-:Y:S01]  /*aa50*/  LEA R42, P3, R40.reuse, UR48, 0x2 ;  /* 0x00000030282a7c11 */ /* 0x040fe2000f8610ff */
[----:B------:R-:W-:Y:S01]  /*aa60*/  FMUL.FTZ R95, R149, R46 ;  /* 0x0000002e955f7220 */ /* 0x000fe20000410000 */
[----:B-1----:R-:W-:Y:S02]  /*aa70*/  IADD3 R99, PT, PT, R79, 0x100, RZ ;  /* 0x000001004f637810 */ /* 0x002fe40007ffe0ff */
        /* <DEDUP_REMOVED lines=23> */
.L_x_682:
[----:B------:R-:W-:Y:S05]  /*abf0*/  BSYNC.RECONVERGENT B0 ;  /* 0x0000000000007941 */ /* 0x000fea0003800200 */
.L_x_681:
[----:B------:R-:W-:Y:S04]  /*ac00*/  BSSY.RECONVERGENT B0, `(.L_x_683) ;  /* 0x0000003000007945 */ /* 0x000fe80003800200 */
[----:B------:R-:W-:Y:S05]  /*ac10*/  @!P3 BRA `(.L_x_684) ;  /* 0x000000000004b947 */ /* 0x000fea0003800000 */
[----:B------:R1:W-:Y:S02]  /*ac20*/  REDG.E.ADD.F32.FTZ.RN.STRONG.GPU desc[UR34][R42.64+0x200], R97 ;  /* 0x000200612a0079a6 */ /* 0x0003e4000c12f322 */
.L_x_684:
[----:B------:R-:W-:Y:S05]  /*ac30*/  BSYNC.RECONVERGENT B0 ;  /* 0x0000000000007941 */ /* 0x000fea0003800200 */
.L_x_683:
[----:B------:R-:W2:Y:S01]  /*ac40*/  LDS R119, [R119+0x1490] ;  /* 0x0014900077777984 */ /* 0x000ea20000000800 */
[----:B------:R-:W-:Y:S01]  /*ac50*/  BSSY.RECONVERGENT B0, `(.L_x_685) ;  /* 0x0000004000007945 */ /* 0x000fe20003800200 */
[----:B-1----:R-:W-:-:S03]  /*ac60*/  IADD3 R97, PT, PT, R79, 0x180, RZ ;  /* 0x000001804f617810 */ /* 0x002fc60007ffe0ff */
[----:B------:R-:W-:Y:S05]  /*ac70*/  @!P4 BRA `(.L_x_686) ;  /* 0x000000000004c947 */ /* 0x000fea0003800000 */
[----:B--2---:R1:W-:Y:S02]  /*ac80*/  REDG.E.ADD.F32.FTZ.RN.STRONG.GPU desc[UR34][R42.64+0x400], R119 ;  /* 0x000400772a0079a6 */ /* 0x0043e4000c12f322 */
.L_x_686:
[----:B------:R-:W-:Y:S05]  /*ac90*/  BSYNC.RECONVERGENT B0 ;  /* 0x0000000000007941 */ /* 0x000fea0003800200 */
.L_x_685:
[-C--:B------:R-:W-:Y:S01]  /*aca0*/  LEA.HI R97, R97, R79.reuse, RZ, 0x1b ;  /* 0x0000004f61617211 */ /* 0x080fe200078fd8ff */
[----:B------:R-:W-:Y:S01]  /*acb0*/  BSSY.RECONVERGENT B0, `(.L_x_687) ;  /* 0x000000f000007945 */ /* 0x000fe20003800200 */
[----:B------:R-:W-:Y:S02]  /*acc0*/  ISETP.GE.AND P1, PT, R80, 0x181, PT ;  /* 0x000001815000780c */ /* 0x000fe40003f26270 */
[----:B------:R-:W-:Y:S02]  /*acd0*/  LEA R97, R97, UR24, 0x2 ;  /* 0x0000001861617c11 */ /* 0x000fe4000f8e10ff */
[C---:B-12---:R-:W-:Y:S02]  /*ace0*/  IADD3 R119, PT, PT, R79.reuse, 0x200, RZ ;  /* 0x000002004f777810 */ /* 0x046fe40007ffe0ff */
[----:B0-----:R-:W-:Y:S02]  /*acf0*/  IADD3 R120, PT, PT, R79, 0x280, RZ ;  /* 0x000002804f787810 */ /* 0x001fe40007ffe0ff */
[----:B------:R-:W0:Y:S01]  /*ad00*/  LDS R97, [R97+0x1690] ;  /* 0x0016900061617984 */ /* 0x000e220000000800 */
[----:B------:R-:W-:-:S02]  /*ad10*/  LEA.HI R119, R119, R79, RZ, 0x1b ;  /* 0x0000004f77777211 */ /* 0x000fc400078fd8ff */
[C---:B------:R-:W-:Y:S02]  /*ad20*/  ISETP.GE.AND P3, PT, R80.reuse, 0x201, PT ;  /* 0x000002015000780c */ /* 0x040fe40003f66270 */
[C---:B------:R-:W-:Y:S02]  /*ad30*/  ISETP.GE.AND P4, PT, R80.reuse, 0x281, PT ;  /* 0x000002815000780c */ /* 0x040fe40003f86270 */
[----:B------:R-:W-:Y:S02]  /*ad40*/  ISETP.GE.AND P5, PT, R80, 0x301, PT ;  /* 0x000003015000780c */ /* 0x000fe40003fa6270 */
[----:B------:R-:W-:Y:S02]  /*ad50*/  LEA R119, R119, UR24, 0x2 ;  /* 0x0000001877777c11 */ /* 0x000fe4000f8e10ff */
[----:B------:R-:W-:Y:S02]  /*ad60*/  LEA.HI R120, R120, R79, RZ, 0x1b ;  /* 0x0000004f78787211 */ /* 0x000fe400078fd8ff */
[----:B------:R-:W-:Y:S01]  /*ad70*/  IADD3 R121, PT, PT, R79, 0x300, RZ ;  /* 0x000003004f797810 */ /* 0x000fe20007ffe0ff */
[----:B------:R-:W-:Y:S06]  /*ad80*/  @!P1 BRA `(.L_x_688) ;  /* 0x0000000000049947 */ /* 0x000fec0003800000 */
[----:B0-----:R1:W-:Y:S02]  /*ad90*/  REDG.E.ADD.F32.FTZ.RN.STRONG.GPU desc[UR34][R42.64+0x600], R97 ;  /* 0x000600612a0079a6 */ /* 0x0013e4000c12f322 */
.L_x_688:
[----:B------:R-:W-:Y:S05]  /*ada0*/  BSYNC.RECONVERGENT B0 ;  /* 0x0000000000007941 */ /* 0x000fea0003800200 */
.L_x_687:
[----:B------:R-:W2:Y:S01]  /*adb0*/  LDS R119, [R119+0x1890] ;  /* 0x0018900077777984 */ /* 0x000ea20000000800 */
[----:B------:R-:W-:Y:S01]  /*adc0*/  BSSY.RECONVERGENT B0, `(.L_x_689) ;  /* 0x0000005000007945 */ /* 0x000fe20003800200 */
[----:B01----:R-:W-:Y:S02]  /*add0*/  LEA.HI R97, R121, R79, RZ, 0x1b ;  /* 0x0000004f79617211 */ /* 0x003fe400078fd8ff */
[----:B------:R-:W-:Y:S01]  /*ade0*/  LEA R120, R120, UR24, 0x2 ;  /* 0x0000001878787c11 */ /* 0x000fe2000f8e10ff */
[----:B------:R-:W-:Y:S06]  /*adf0*/  @!P3 BRA `(.L_x_690) ;  /* 0x000000000004b947 */ /* 0x000fec0003800000 */
[----:B--2---:R0:W-:Y:S02]  /*ae00*/  REDG.E.ADD.F32.FTZ.RN.STRONG.GPU desc[UR34][R42.64+0x800], R119 ;  /* 0x000800772a0079a6 */ /* 0x0041e4000c12f322 */
.L_x_690:
[----:B------:R-:W-:Y:S05]  /*ae10*/  BSYNC.RECONVERGENT B0 ;  /* 0x0000000000007941 */ /* 0x000fea0003800200 */
.L_x_689:
[----:B------:R-:W1:Y:S01]  /*ae20*/  LDS R120, [R120+0x1a90] ;  /* 0x001a900078787984 */ /* 0x000e620000000800 */
[----:B------:R-:W-:Y:S01]  /*ae30*/  BSSY.RECONVERGENT B0, `(.L_x_691) ;  /* 0x0000004000007945 */ /* 0x000fe20003800200 */
[----:B------:R-:W-:-:S03]  /*ae40*/  LEA R97, R97, UR24, 0x2 ;  /* 0x0000001861617c11 */ /* 0x000fc6000f8e10ff */
[----:B------:R-:W-:Y:S05]  /*ae50*/  @!P4 BRA `(.L_x_692) ;  /* 0x000000000004c947 */ /* 0x000fea0003800000 */
[----:B-1----:R3:W-:Y:S02]  /*ae60*/  REDG.E.ADD.F32.FTZ.RN.STRONG.GPU desc[UR34][R42.64+0xa00], R120 ;  /* 0x000a00782a0079a6 */ /* 0x0027e4000c12f322 */
.L_x_692:
[----:B------:R-:W-:Y:S05]  /*ae70*/  BSYNC.RECONVERGENT B0 ;  /* 0x0000000000007941 */ /* 0x000fea0003800200 */
.L_x_691:
[----:B------:R-:W4:Y:S01]  /*ae80*/  LDS R97, [R97+0x1c90] ;  /* 0x001c900061617984 */ /* 0x000f220000000800 */
[----:B------:R-:W-:Y:S01]  /*ae90*/  BSSY.RECONVERGENT B0, `(.L_x_693) ;  /* 0x0000004000007945 */ /* 0x000fe20003800200 */
[----:B0-2---:R-:W-:-:S03]  /*aea0*/  IADD3 R119, PT, PT, R79, 0x380, RZ ;  /* 0x000003804f777810 */ /* 0x005fc60007ffe0ff */
[----:B------:R-:W-:Y:S05]  /*aeb0*/  @!P5 BRA `(.L_x_694) ;  /* 0x000000000004d947 */ /* 0x000fea0003800000 */
[----:B----4-:R0:W-:Y:S02]  /*aec0*/  REDG.E.ADD.F32.FTZ.RN.STRONG.GPU desc[UR34][R42.64+0xc00], R97 ;  /* 0x000c00612a0079a6 */ /* 0x0101e4000c12f322 */
.L_x_694:
[----:B------:R-:W-:Y:S05]  /*aed0*/  BSYNC.RECONVERGENT B0 ;  /* 0x0000000000007941 */ /* 0x000fea0003800200 */
.L_x_693:
[-C--:B0---4-:R-:W-:Y:S01]  /*aee0*/  LEA.HI R97, R119, R79.reuse, RZ, 0x1b ;  /* 0x0000004f77617211 */ /* 0x091fe200078fd8ff */
[----:B------:R-:W-:Y:S01]  /*aef0*/  VIADD R121, R79, 0x480 ;  /* 0x000004804f797836 */ /* 0x000fe20000000000 */
[C---:B------:R-:W-:Y:S01]  /*af00*/  ISETP.GE.AND P1, PT, R80.reuse, 0x381, PT ;  /* 0x000003815000780c */ /* 0x040fe20003f26270 */
[----:B------:R-:W-:Y:S01]  /*af10*/  BSSY.RECONVERGENT B0, `(.L_x_695) ;  /* 0x000000d000007945 */ /* 0x000fe20003800200 */
[----:B------:R-:W-:Y:S02]  /*af20*/  LEA R97, R97, UR24, 0x2 ;  /* 0x0000001861617c11 */ /* 0x000fe4000f8e10ff */
[----:B-1-3--:R-:W-:Y:S02]  /*af30*/  LOP3.LUT R120, R79, 0x400, RZ, 0xfc, !PT ;  /* 0x000004004f787812 */ /* 0x00afe400078efcff */
[----:B------:R-:W-:Y:S02]  /*af40*/  ISETP.GE.AND P3, PT, R80, 0x401, PT ;  /* 0x000004015000780c */ /* 0x000fe40003f66270 */
[----:B------:R-:W0:Y:S01]  /*af50*/  LDS R97, [R97+0x1e90] ;  /* 0x001e900061617984 */ /* 0x000e220000000800 */
[----:B------:R-:W-:-:S02]  /*af60*/  LEA.HI R119, R120, R79, RZ, 0x1b ;  /* 0x0000004f78777211 */ /* 0x000fc400078fd8ff */
[----:B------:R-:W-:Y:S02]  /*af70*/  LEA.HI R120, R121, R79, RZ, 0x1b ;  /* 0x0000004f79787211 */ /* 0x000fe400078fd8ff */
[C---:B------:R-:W-:Y:S02]  /*af80*/  ISETP.GE.AND P4, PT, R80.reuse, 0x481, PT ;  /* 0x000004815000780c */ /* 0x040fe40003f86270 */
[----:B------:R-:W-:Y:S02]  /*af90*/  ISETP.GE.AND P5, PT, R80, 0x501, PT ;  /* 0x000005015000780c */ /* 0x000fe40003fa6270 */
[----:B------:R-:W-:Y:S02]  /*afa0*/  LEA R119, R119, UR24, 0x2 ;  /* 0x0000001877777c11 */ /* 0x000fe4000f8e10ff */
[----:B------:R-:W-:Y:S01]  /*afb0*/  IADD3 R121, PT, PT, R79, 0x500, RZ ;  /* 0x000005004f797810 */ /* 0x000fe20007ffe0ff */
[----:B------:R-:W-:Y:S08]  /*afc0*/  @!P1 BRA `(.L_x_696) ;  /* 0x0000000000049947 */ /* 0x000ff00003800000 */
[----:B0-----:R1:W-:Y:S02]  /*afd0*/  REDG.E.ADD.F32.FTZ.RN.STRONG.GPU desc[UR34][R42.64+0xe00], R97 ;  /* 0x000e00612a0079a6 */ /* 0x0013e4000c12f322 */
.L_x_696:
[----:B------:R-:W-:Y:S05]  /*afe0*/  BSYNC.RECONVERGENT B0 ;  /* 0x0000000000007941 */ /* 0x000fea0003800200 */
.L_x_695:
[----:B------:R-:W2:Y:S01]  /*aff0*/  LDS R119, [R119+0x2090] ;  /* 0x0020900077777984 */ /* 0x000ea20000000800 */
[----:B------:R-:W-:Y:S01]  /*b000*/  BSSY.RECONVERGENT B0, `(.L_x_697) ;  /* 0x0000005000007945 */ /* 0x000fe20003800200 */
[----:B01----:R-:W-:Y:S02]  /*b010*/  LEA.HI R97, R121, R79, RZ, 0x1b ;  /* 0x0000004f79617211 */ /* 0x003fe400078fd8ff */
[----:B------:R-:W-:Y:S01]  /*b020*/  LEA R120, R120, UR24, 0x2 ;  /* 0x0000001878787c11 */ /* 0x000fe2000f8e10ff */
[----:B------:R-:W-:Y:S06]  /*b030*/  @!P3 BRA `(.L_x_698) ;  /* 0x000000000004b947 */ /* 0x000fec0003800000 */
[----:B--2---:R0:W-:Y:S02]  /*b040*/  REDG.E.ADD.F32.FTZ.RN.STRONG.GPU desc[UR34][R42.64+0x1000], R119 ;  /* 0x001000772a0079a6 */ /* 0x0041e4000c12f322 */
.L_x_698:
[----:B------:R-:W-:Y:S05]  /*b050*/  BSYNC.RECONVERGENT B0 ;  /* 0x0000000000007941 */ /* 0x000fea0003800200 */
.L_x_697:
[----:B------:R-:W1:Y:S01]  /*b060*/  LDS R120, [R120+0x2290] ;  /* 0x0022900078787984 */ /* 0x000e620000000800 */
[----:B------:R-:W-:Y:S01]  /*b070*/  BSSY.RECONVERGENT B0, `(.L_x_699) ;  /* 0x0000004000007945 */ /* 0x000fe20003800200 */
[----:B------:R-:W-:-:S03]  /*b080*/  LEA R97, R97, UR24, 0x2 ;  /* 0x0000001861617c11 */ /* 0x000fc6000f8e10ff */
[----:B------:R-:W-:Y:S05]  /*b090*/  @!P4 BRA `(.L_x_700) ;  /* 0x000000000004c947 */ /* 0x000fea0003800000 */
[----:B-1----:R3:W-:Y:S02]  /*b0a0*/  REDG.E.ADD.F32.FTZ.RN.STRONG.GPU desc[UR34][R42.64+0x1200], R120 ;  /* 0x001200782a0079a6 */ /* 0x0027e4000c12f322 */
.L_x_700:
[----:B------:R-:W-:Y:S05]  /*b0b0*/  BSYNC.RECONVERGENT B0 ;  /* 0x0000000000007941 */ /* 0x000fea0003800200 */
.L_x_699:
[----:B------:R-:W4:Y:S01]  /*b0c0*/  LDS R97, [R97+0x2490] ;  /* 0x0024900061617984 */ /* 0x000f220000000800 */
[----:B------:R-:W-:Y:S01]  /*b0d0*/  BSSY.RECONVERGENT B0, `(.L_x_701) ;  /* 0x0000005000007945 */ /* 0x000fe20003800200 */
[C---:B0-2---:R-:W-:Y:S02]  /*b0e0*/  IADD3 R119, PT, PT, R79.reuse, 0x580, RZ ;  /* 0x000005804f777810 */ /* 0x045fe40007ffe0ff */
[----:B-1-3--:R-:W-:Y:S01]  /*b0f0*/  IADD3 R120, PT, PT, R79, 0x600, RZ ;  /* 0x000006004f787810 */ /* 0x00afe20007ffe0ff */
[----:B------:R-:W-:Y:S06]  /*b100*/  @!P5 BRA `(.L_x_702) ;  /* 0x000000000004d947 */ /* 0x000fec0003800000 */
[----:B----4-:R0:W-:Y:S02]  /*b110*/  REDG.E.ADD.F32.FTZ.RN.STRONG.GPU desc[UR34][R42.64+0x1400], R97 ;  /* 0x001400612a0079a6 */ /* 0x0101e4000c12f322 */
.L_x_702:
[----:B------:R-:W-:Y:S05]  /*b120*/  BSYNC.RECONVERGENT B0 ;  /* 0x0000000000007941 */ /* 0x000fea0003800200 */
.L_x_701:
[-C--:B------:R-:W-:Y:S01]  /*b130*/  LEA.HI R119, R119, R79.reuse, RZ, 0x1b ;  /* 0x0000004f77777211 */ /* 0x080fe200078fd8ff */
[----:B------:R-:W-:Y:S01]  /*b140*/  BSSY.RECONVERGENT B0, `(.L_x_703) ;  /* 0x000000f000007945 */ /* 0x000fe20003800200 */
[----:B------:R-:W-:Y:S02]  /*b150*/  ISETP.GE.AND P6, PT, R80, 0x581, PT ;  /* 0x000005815000780c */ /* 0x000fe40003fc6270 */
        /* <DEDUP_REMOVED lines=9> */
[----:B------:R-:W-:Y:S02]  /*b1f0*/  IADD3 R121, PT, PT, R79, 0x700, RZ ;  /* 0x000007004f797810 */ /* 0x000fe40007ffe0ff */
[----:B------:R-:W-:Y:S01]  /*b200*/  ISETP.GE.AND P5, PT, R80, 0x781, PT ;  /* 0x000007815000780c */ /* 0x000fe20003fa6270 */
[----:B------:R-:W-:-:S12]  /*b210*/  @!P6 BRA `(.L_x_704) ;  /* 0x000000000004e947 */ /* 0x000fd80003800000 */
[----:B0-----:R1:W-:Y:S02]  /*b220*/  REDG.E.ADD.F32.FTZ.RN.STRONG.GPU desc[UR34][R42.64+0x1600], R119 ;  /* 0x001600772a0079a6 */ /* 0x0013e4000c12f322 */
.L_x_704:
[----:B------:R-:W-:Y:S05]  /*b230*/  BSYNC.RECONVERGENT B0 ;  /* 0x0000000000007941 */ /* 0x000fea0003800200 */
.L_x_703:
[----:B------:R-:W2:Y:S01]  /*b240*/  LDS R120, [R120+0x2890] ;  /* 0x0028900078787984 */ /* 0x000ea20000000800 */
[----:B------:R-:W-:Y:S01]  /*b250*/  BSSY.RECONVERGENT B0, `(.L_x_705) ;  /* 0x0000006000007945 */ /* 0x000fe20003800200 */
[----:B01----:R-:W-:Y:S02]  /*b260*/  IADD3 R119, PT, PT, R79, 0x780, RZ ;  /* 0x000007804f777810 */ /* 0x003fe40007ffe0ff */
[----:B------:R-:W-:Y:S02]  /*b270*/  LEA.HI R80, R121, R79, RZ, 0x1b ;  /* 0x0000004f79507211 */ /* 0x000fe400078fd8ff */
[----:B------:R-:W-:Y:S01]  /*b280*/  LEA R97, R97, UR24, 0x2 ;  /* 0x0000001861617c11 */ /* 0x000fe2000f8e10ff */
[----:B------:R-:W-:Y:S06]  /*b290*/  @!P1 BRA `(.L_x_706) ;  /* 0x0000000000049947 */ /* 0x000fec0003800000 */
[----:B--2---:R0:W-:Y:S02]  /*b2a0*/  REDG.E.ADD.F32.FTZ.RN.STRONG.GPU desc[UR34][R42.64+0x1800], R120 ;  /* 0x001800782a0079a6 */ /* 0x0041e4000c12f322 */
.L_x_706:
[----:B------:R-:W-:Y:S05]  /*b2b0*/  BSYNC.RECONVERGENT B0 ;  /* 0x0000000000007941 */ /* 0x000fea0003800200 */
.L_x_705:
[----:B------:R-:W1:Y:S01]  /*b2c0*/  LDS R97, [R97+0x2a90] ;  /* 0x002a900061617984 */ /* 0x000e620000000800 */
[----:B------:R-:W-:Y:S01]  /*b2d0*/  BSSY.RECONVERGENT B0, `(.L_x_707) ;  /* 0x0000005000007945 */ /* 0x000fe20003800200 */
[----:B------:R-:W-:Y:S02]  /*b2e0*/  LEA.HI R119, R119, R79, RZ, 0x1b ;  /* 0x0000004f77777211 */ /* 0x000fe400078fd8ff */
[----:B------:R-:W-:Y:S01]  /*b2f0*/  LEA R80, R80, UR24, 0x2 ;  /* 0x0000001850507c11 */ /* 0x000fe2000f8e10ff */
[----:B------:R-:W-:Y:S06]  /*b300*/  @!P3 BRA `(.L_x_708) ;  /* 0x000000000004b947 */ /* 0x000fec0003800000 */
[----:B-1----:R3:W-:Y:S02]  /*b310*/  REDG.E.ADD.F32.FTZ.RN.STRONG.GPU desc[UR34][R42.64+0x1a00], R97 ;  /* 0x001a00612a0079a6 */ /* 0x0027e4000c12f322 */
.L_x_708:
[----:B------:R-:W-:Y:S05]  /*b320*/  BSYNC.RECONVERGENT B0 ;  /* 0x0000000000007941 */ /* 0x000fea0003800200 */
.L_x_707:
[----:B------:R-:W4:Y:S01]  /*b330*/  LDS R80, [R80+0x2c90] ;  /* 0x002c900050507984 */ /* 0x000f220000000800 */
[----:B------:R-:W-:Y:S01]  /*b340*/  BSSY.RECONVERGENT B0, `(.L_x_709) ;  /* 0x0000004000007945 */ /* 0x000fe20003800200 */
[----:B------:R-:W-:-:S03]  /*b350*/  LEA R119, R119, UR24, 0x2 ;  /* 0x0000001877777c11 */ /* 0x000fc6000f8e10ff */
[----:B------:R-:W-:Y:S05]  /*b360*/  @!P4 BRA `(.L_x_710) ;  /* 0x000000000004c947 */ /* 0x000fea0003800000 */
[----:B----4-:R4:W-:Y:S02]  /*b370*/  REDG.E.ADD.F32.FTZ.RN.STRONG.GPU desc[UR34][R42.64+0x1c00], R80 ;  /* 0x001c00502a0079a6 */ /* 0x0109e4000c12f322 */
.L_x_710:
[----:B------:R-:W-:Y:S05]  /*b380*/  BSYNC.RECONVERGENT B0 ;  /* 0x0000000000007941 */ /* 0x000fea0003800200 */
.L_x_709:
[----:B------:R-:W0:Y:S01]  /*b390*/  LDS R119, [R119+0x2e90] ;  /* 0x002e900077777984 */ /* 0x000e220000000800 */
[----:B------:R-:W-:Y:S04]  /*b3a0*/  BSSY.RECONVERGENT B0, `(.L_x_711) ;  /* 0x0000003000007945 */ /* 0x000fe80003800200 */
[----:B------:R-:W-:Y:S05]  /*b3b0*/  @!P5 BRA `(.L_x_712) ;  /* 0x000000000004d947 */ /* 0x000fea0003800000 */
[----:B0-----:R0:W-:Y:S02]  /*b3c0*/  REDG.E.ADD.F32.FTZ.RN.STRONG.GPU desc[UR34][R42.64+0x1e00], R119 ;  /* 0x001e00772a0079a6 */ /* 0x0011e4000c12f322 */
.L_x_712:
[----:B------:R-:W-:Y:S05]  /*b3d0*/  BSYNC.RECONVERGENT B0 ;  /* 0x0000000000007941 */ /* 0x000fea0003800200 */
.L_x_711:
        /* <DEDUP_REMOVED lines=31> */
[----:B------:R-:W-:Y:S04]  /*b5d0*/  SHFL.DOWN PT, R42, R84, 0x10, 0x1f ;  /* 0x0a001f00542a7f89 */ /* 0x000fe800000e0000 */
[----:B------:R-:W0:Y:S01]  /*b5e0*/  SHFL.DOWN PT, R80, R95, 0x10, 0x1f ;  /* 0x0a001f005f507f89 */ /* 0x000e2200000e0000 */
[----:B------:R-:W-:Y:S01]  /*b5f0*/  ISETP.NE.AND P1, PT, R97, RZ, PT ;  /* 0x000000ff6100720c */ /* 0x000fe20003f25270 */
[----:B------:R-:W-:Y:S01]  /*b600*/  FMUL.FTZ R101, R130, R101 ;  /* 0x0000006582657220 */ /* 0x000fe20000410000 */
[----:B------:R-:W-:Y:S01]  /*b610*/  FMUL.FTZ R102, R129, R102 ;  /* 0x0000006681667220 */ /* 0x000fe20000410000 */
[----:B------:R-:W-:Y:S01]  /*b620*/  FMUL.FTZ R100, R131, R100 ;  /* 0x0000006483647220 */ /* 0x000fe20000410000 */
[----:B------:R-:W-:-:S09]  /*b630*/  FMUL.FTZ R99, R132, R99 ;  /* 0x0000006384637220 */ /* 0x000fd20000410000 */
[----:B------:R-:W-:-:S04]  /*b640*/  @!P1 SHF.R.U32.HI R43, RZ, 0x2, R79 ;  /* 0x00000002ff2b9819 */ /* 0x000fc8000001164f */
[----:B------:R-:W-:Y:S01]  /*b650*/  @!P1 LOP3.LUT R43, R43, 0xf8, RZ, 0xc0, !PT ;  /* 0x000000f82b2b9812 */ /* 0x000fe200078ec0ff */
[----:B------:R-:W-:Y:S01]  /*b660*/  FFMA.FTZ R94, R5, R105, R94 ;  /* 0x00000069055e7223 */ /* 0x000fe2000001005e */
        /* <DEDUP_REMOVED lines=66> */
.L_x_714:
[----:B------:R-:W-:Y:S05]  /*ba90*/  BSYNC.RECONVERGENT B0 ;  /* 0x0000000000007941 */ /* 0x000fea0003800200 */
.L_x_713:
[----:B------:R-:W-:-:S04]  /*baa0*/  UIADD3 UR8, UPT, UPT, UR8, 0x1, URZ ;  /* 0x0000000108087890 */ /* 0x000fc8000fffe0ff */
[----:B------:R-:W-:-:S09]  /*bab0*/  UISETP.GE.AND UP0, UPT, UR8, UR53, UPT ;  /* 0x000000350800728c */ /* 0x000fd2000bf06270 */
[----:B------:R-:W-:Y:S05]  /*bac0*/  BRA.U !UP0, `(.L_x_715) ;  /* 0xffffffbd08807547 */ /* 0x000fea000b83ffff */
.L_x_670:
[----:B------:R-:W2:Y:S01]  /*bad0*/  LDL.LU R96, [R1+0x3c] ;  /* 0x00003c0001607983 */ /* 0x000ea20000300800 */
[----:B------:R-:W-:Y:S01]  /*bae0*/  LOP3.LUT R0, R85, 0x3e00, RZ, 0xc0, !PT ;  /* 0x00003e0055007812 */ /* 0x000fe200078ec0ff */
[----:B------:R-:W-:Y:S02]  /*baf0*/  UIADD3 UR27, UPT, UPT, -UR26, UR27, URZ ;  /* 0x0000001b1a1b7290 */ /* 0x000fe4000fffe1ff */
[----:B------:R-:W3:Y:S01]  /*bb00*/  LDL.LU R97, [R1+0x40] ;  /* 0x0000400001617983 */ /* 0x000ee20000300800 */
[----:B------:R-:W-:Y:S01]  /*bb10*/  MOV R2, UR18 ;  /* 0x0000001200027c02 */ /* 0x000fe20008000f00 */
[----:B------:R-:W4:Y:S02]  /*bb20*/  LDCU.64 UR28, c[0x0][0x4f8] ;  /* 0x00009f00ff1c77ac */ /* 0x000f240008000a00 */
[----:B01----:R-:W5:Y:S01]  /*bb30*/  LDL.LU R43, [R1+0x4] ;  /* 0x00000400012b7983 */ /* 0x003f620000300800 */
[----:B------:R-:W-:Y:S02]  /*bb40*/  MOV R3, UR19 ;  /* 0x0000001300037c02 */ /* 0x000fe40008000f00 */
[----:B------:R-:W-:Y:S01]  /*bb50*/  PRMT R4, RZ, 0x7610, R4 ;  /* 0x00007610ff047816 */ /* 0x000fe20000000004 */
[----:B------:R-:W4:Y:S01]  /*bb60*/  LDL.LU R98, [R1+0xc] ;  /* 0x00000c0001627983 */ /* 0x000f220000300800 */
[----:B------:R-:W-:-:S02]  /*bb70*/  PRMT R6, RZ, 0x7610, R6 ;  /* 0x00007610ff067816 */ /* 0x000fc40000000006 */
[----:B------:R-:W-:Y:S01]  /*bb80*/  PRMT R7, RZ, 0x7610, R7 ;  /* 0x00007610ff077816 */ /* 0x000fe20000000007 */
[----:B------:R-:W2:Y:S01]  /*bb90*/  LDL.LU R99, [R1+0x10] ;  /* 0x0000100001637983 */ /* 0x000ea20000300800 */
[----:B------:R-:W-:Y:S02]  /*bba0*/  PRMT R8, RZ, 0x7610, R8 ;  /* 0x00007610ff087816 */ /* 0x000fe40000000008 */
[----:B------:R-:W-:Y:S01]  /*bbb0*/  PRMT R10, RZ, 0x7610, R10 ;  /* 0x00007610ff0a7816 */ /* 0x000fe2000000000a */
[----:B------:R-:W5:Y:S01]  /*bbc0*/  LDL.LU R41, [R1+0x8] ;  /* 0x0000080001297983 */ /* 0x000f620000300800 */
[----:B------:R-:W-:Y:S02]  /*bbd0*/  PRMT R13, RZ, 0x7610, R13 ;  /* 0x00007610ff0d7816 */ /* 0x000fe4000000000d */
[----:B------:R-:W-:Y:S01]  /*bbe0*/  PRMT R16, RZ, 0x7610, R16 ;  /* 0x00007610ff107816 */ /* 0x000fe20000000010 */
[----:B------:R-:W5:Y:S01]  /*bbf0*/  LDL.LU R40, [R1] ;  /* 0x0000000001287983 */ /* 0x000f620000300800 */
[----:B------:R-:W-:-:S02]  /*bc00*/  PRMT R19, RZ, 0x7610, R19 ;  /* 0x00007610ff137816 */ /* 0x000fc40000000013 */
[----:B------:R-:W-:Y:S01]  /*bc10*/  PRMT R20, RZ, 0x7610, R20 ;  /* 0x00007610ff147816 */ /* 0x000fe20000000014 */
[----:B------:R-:W3:Y:S01]  /*bc20*/  LDL.LU R100, [R1+0x28] ;  /* 0x0000280001647983 */ /* 0x000ee20000300800 */
[----:B------:R-:W-:Y:S02]  /*bc30*/  PRMT R21, RZ, 0x7610, R21 ;  /* 0x00007610ff157816 */ /* 0x000fe40000000015 */
[----:B------:R-:W-:Y:S01]  /*bc40*/  PRMT R22, RZ, 0x7610, R22 ;  /* 0x00007610ff167816 */ /* 0x000fe20000000016 */
[----:B------:R-:W4:Y:S01]  /*bc50*/  LDL.LU R101, [R1+0x24] ;  /* 0x0000240001657983 */ /* 0x000f220000300800 */
[----:B------:R-:W-:Y:S02]  /*bc60*/  PRMT R23, RZ, 0x7610, R23 ;  /* 0x00007610ff177816 */ /* 0x000fe40000000017 */
[----:B------:R-:W-:Y:S01]  /*bc70*/  PRMT R25, RZ, 0x7610, R25 ;  /* 0x00007610ff197816 */ /* 0x000fe20000000019 */
[----:B------:R-:W2:Y:S01]  /*bc80*/  LDL.LU R102, [R1+0x34] ;  /* 0x0000340001667983 */ /* 0x000ea20000300800 */
[----:B------:R-:W-:Y:S01]  /*bc90*/  PRMT R26, RZ, 0x7610, R26 ;  /* 0x00007610ff1a7816 */ /* 0x000fe2000000001a */
[----:B------:R-:W-:Y:S08]  /*bca0*/  BAR.SYNC.DEFER_BLOCKING 0x0 ;  /* 0x0000000000007b1d */ /* 0x000ff00000010000 */
[----:B------:R-:W0:Y:S01]  /*bcb0*/  S2UR UR12, SR_CTAID.Y ;  /* 0x00000000000c79c3 */ /* 0x000e220000002600 */
[----:B------:R-:W0:Y:S01]  /*bcc0*/  LDCU.64 UR30, c[0x0][0x500] ;  /* 0x0000a000ff1e77ac */ /* 0x000e220008000a00 */
[----:B------:R-:W5:Y:S04]  /*bcd0*/  LDL.LU R103, [R1+0x38] ;  /* 0x0000380001677983 */ /* 0x000f680000300800 */
[----:B------:R-:W3:Y:S04]  /*bce0*/  LDL.LU R104, [R1+0x2c] ;  /* 0x00002c0001687983 */ /* 0x000ee80000300800 */
[----:B------:R-:W4:Y:S04]  /*bcf0*/  LDL.LU R105, [R1+0x30] ;  /* 0x0000300001697983 */ /* 0x000f280000300800 */
[----:B------:R-:W2:Y:S04]  /*bd00*/  LDL.LU R112, [R1+0x18] ;  /* 0x0000180001707983 */ /* 0x000ea80000300800 */
[----:B------:R-:W2:Y:S04]  /*bd10*/  LDL.LU R113, [R1+0x14] ;  /* 0x0000140001717983 */ /* 0x000ea80000300800 */
[----:B------:R-:W2:Y:S04]  /*bd20*/  LDL.LU R114, [R1+0x20] ;  /* 0x0000200001727983 */ /* 0x000ea80000300800 */
[----:B------:R-:W2:Y:S04]  /*bd30*/  LDL.LU R115, [R1+0x1c] ;  /* 0x00001c0001737983 */ /* 0x000ea80000300800 */
[----:B------:R1:W5:Y:S01]  /*bd40*/  LDL.LU R27, [R1+0xc4] ;  /* 0x0000c400011b7983 */ /* 0x0003620000300800 */
[----:B------:R-:W-:-:S02]  /*bd50*/  LOP3.LUT R5, R0, 0x1f, R79, 0xf8, !PT ;  /* 0x0000001f00057812 */ /* 0x000fc400078ef84f */
[----:B------:R-:W-:Y:S01]  /*bd60*/  ISETP.GE.AND P3, PT, R76, UR27, PT ;  /* 0x0000001b4c007c0c */ /* 0x000fe2000bf66270 */
[----:B------:R-:W2:Y:S01]  /*bd70*/  LDL.LU R111, [R1+0x80] ;  /* 0x00008000016f7983 */ /* 0x000ea20000300800 */
[----:B------:R-:W-:Y:S02]  /*bd80*/  ISETP.GE.AND P2, PT, R5, UR27, PT ;  /* 0x0000001b05007c0c */ /* 0x000fe4000bf46270 */
[----:B------:R-:W-:Y:S02]  /*bd90*/  ISETP.GE.AND P4, PT, R75, UR27, PT ;  /* 0x0000001b4b007c0c */ /* 0x000fe4000bf86270 */
[----:B------:R-:W-:Y:S01]  /*bda0*/  ISETP.GE.AND P5, PT, R74, UR27, PT ;  /* 0x0000001b4a007c0c */ /* 0x000fe2000bfa6270 */
[----:B------:R-:W-:Y:S01]  /*bdb0*/  IMAD.WIDE.U32 R2, R5, 0x2, R2 ;  /* 0x0000000205027825 */ /* 0x000fe200078e0002 */
[----:B------:R-:W-:Y:S01]  /*bdc0*/  PRMT R0, RZ, 0x7610, R0 ;  /* 0x00007610ff007816 */ /* 0x000fe20000000000 */
[----:B------:R-:W2:Y:S01]  /*bdd0*/  LDL.LU R110, [R1+0x7c] ;  /* 0x00007c00016e7983 */ /* 0x000ea20000300800 */
[----:B------:R-:W-:-:S02]  /*bde0*/  ISETP.GE.AND P6, PT, R73, UR27, PT ;  /* 0x0000001b49007c0c */ /* 0x000fc4000bfc6270 */
[----:B------:R-:W-:Y:S01]  /*bdf0*/  ISETP.GE.AND P1, PT, R72, UR27, PT ;  /* 0x0000001b48007c0c */ /* 0x000fe2000bf26270 */
[----:B------:R-:W2:Y:S01]  /*be00*/  @!P3 LDG.E.U16 R4, desc[UR34][R2.64+0x40] ;  /* 0x000040220204b981 */ /* 0x000ea2000c1e1500 */
[----:B------:R-:W-:-:S03]  /*be10*/  ISETP.GE.AND P3, PT, R70, UR27, PT ;  /* 0x0000001b46007c0c */ /* 0x000fc6000bf66270 */
[----:B------:R-:W2:Y:S01]  /*be20*/  @!P2 LDG.E.U16 R0, desc[UR34][R2.64] ;  /* 0x000000220200a981 */ /* 0x000ea2000c1e1500 */
[----:B------:R-:W-:-:S03]  /*be30*/  ISETP.GE.AND P2, PT, R71, UR27, PT ;  /* 0x0000001b47007c0c */ /* 0x000fc6000bf46270 */
[----:B------:R-:W2:Y:S01]  /*be40*/  @!P4 LDG.E.U16 R6, desc[UR34][R2.64+0x80] ;  /* 0x000080220206c981 */ /* 0x000ea2000c1e1500 */
[----:B------:R-:W-:-:S03]  /*be50*/  ISETP.GE.AND P4, PT, R69, UR27, PT ;  /* 0x0000001b45007c0c */ /* 0x000fc6000bf86270 */
[----:B------:R-:W2:Y:S01]  /*be60*/  @!P5 LDG.E.U16 R7, desc[UR34][R2.64+0xc0] ;  /* 0x0000c0220207d981 */ /* 0x000ea2000c1e1500 */
[----:B------:R-:W-:-:S03]  /*be70*/  ISETP.GE.AND P5, PT, R68, UR27, PT ;  /* 0x0000001b44007c0c */ /* 0x000fc6000bfa6270 */
[----:B------:R-:W2:Y:S04]  /*be80*/  LDL.LU R109, [R1+0x78] ;  /* 0x00007800016d7983 */ /* 0x000ea80000300800 */
        /* <DEDUP_REMOVED lines=26> */
[----:B------:R-:W2:Y:S04]  /*c030*/  @!P6 LDG.E.U16 R21, desc[UR34][R2.64+0x280] ;  /* 0x000280220215e981 */ /* 0x000ea8000c1e1500 */
        /* <DEDUP_REMOVED lines=9> */
[----:B-----5:R-:W5:Y:S01]  /*c0d0*/  @!P5 LDG.E.U16 R27, desc[UR34][R2.64+0x3c0] ;  /* 0x0003c022021bd981 */ /* 0x020f62000c1e1500 */
[----:B----4-:R-:W-:-:S03]  /*c0e0*/  MOV R120, R105 ;  /* 0x0000006900787202 */ /* 0x010fc60000000f00 */
[----:B------:R-:W4:Y:S01]  /*c0f0*/  LDL.LU R105, [R1+0x68] ;  /* 0x0000680001697983 */ /* 0x000f220000300800 */
[----:B---3--:R-:W-:-:S03]  /*c100*/  MOV R121, R104 ;  /* 0x0000006800797202 */ /* 0x008fc60000000f00 */
[----:B------:R-:W3:Y:S01]  /*c110*/  LDL.LU R104, [R1+0x64] ;  /* 0x0000640001687983 */ /* 0x000ee20000300800 */
[----:B------:R-:W-:Y:S02]  /*c120*/  MOV R122, R103 ;  /* 0x00000067007a7202 */ /* 0x000fe40000000f00 */
[----:B--2---:R-:W-:Y:S01]  /*c130*/  MOV R123, R102 ;  /* 0x00000066007b7202 */ /* 0x004fe20000000f00 */
[----:B------:R-:W2:Y:S04]  /*c140*/  LDL.LU R103, [R1+0x60] ;  /* 0x0000600001677983 */ /* 0x000ea80000300800 */
[----:B------:R-:W3:Y:S01]  /*c150*/  LDL.LU R102, [R1+0x5c] ;  /* 0x00005c0001667983 */ /* 0x000ee20000300800 */
[----:B------:R-:W-:-:S03]  /*c160*/  MOV R119, R101 ;  /* 0x0000006500777202 */ /* 0x000fc60000000f00 */
[----:B------:R-:W3:Y:S01]  /*c170*/  LDL.LU R101, [R1+0x58] ;  /* 0x0000580001657983 */ /* 0x000ee20000300800 */
[----:B------:R-:W-:Y:S01]  /*c180*/  MOV R116, R114 ;  /* 0x0000007200747202 */ /* 0x000fe20000000f00 */
[----:B------:R-:W-:Y:S01]  /*c190*/  IMAD.MOV.U32 R118, RZ, RZ, R100 ;  /* 0x000000ffff767224 */ /* 0x000fe200078e0064 */
[----:B------:R-:W-:Y:S01]  /*c1a0*/  MOV R114, R112 ;  /* 0x0000007000727202 */ /* 0x000fe20000000f00 */
[----:B------:R-:W3:Y:S01]  /*c1b0*/  LDL.LU R100, [R1+0x54] ;  /* 0x0000540001647983 */ /* 0x000ee20000300800 */
[----:B------:R-:W-:Y:S01]  /*c1c0*/  MOV R112, R99 ;  /* 0x0000006300707202 */ /* 0x000fe20000000f00 */
[----:B------:R-:W-:Y:S02]  /*c1d0*/  IMAD.MOV.U32 R117, RZ, RZ, R115 ;  /* 0x000000ffff757224 */ /* 0x000fe400078e0073 */
[----:B------:R-:W3:Y:S01]  /*c1e0*/  LDL.LU R99, [R1+0x50] ;  /* 0x0000500001637983 */ /* 0x000ee20000300800 */
[----:B------:R-:W-:Y:S02]  /*c1f0*/  MOV R115, R113 ;  /* 0x0000007100737202 */ /* 0x000fe40000000f00 */
[----:B------:R-:W-:-:S02]  /*c200*/  MOV R113, R98 ;  /* 0x0000006200717202 */ /* 0x000fc40000000f00 */
[----:B------:R-:W-:Y:S01]  /*c210*/  MOV R124, R97 ;  /* 0x00000061007c7202 */ /* 0x000fe20000000f00 */
[----:B------:R-:W3:Y:S04]  /*c220*/  LDL.LU R98, [R1+0x4c] ;  /* 0x00004c0001627983 */ /* 0x000ee80000300800 */
[----:B------:R-:W3:Y:S01]  /*c230*/  LDL.LU R97, [R1+0x48] ;  /* 0x0000480001617983 */ /* 0x000ee20000300800 */
[----:B------:R-:W-:-:S03]  /*c240*/  MOV R125, R96 ;  /* 0x00000060007d7202 */ /* 0x000fc60000000f00 */
[----:B------:R-:W3:Y:S04]  /*c250*/  LDL.LU R96, [R1+0x44] ;  /* 0x0000440001607983 */ /* 0x000ee80000300800 */
[----:B------:R-:W-:Y:S04]  /*c260*/  STS.U16 [R95], R0 ;  /* 0x000000005f007388 */ /* 0x000fe80000000400 */
        /* <DEDUP_REMOVED lines=16> */
[----:B------:R-:W5:Y:S04]  /*c370*/  LDS.U16 R0, [R111] ;  /* 0x000000006f007984 */ /* 0x000f680000000400 */
[----:B------:R-:W0:Y:S04]  /*c380*/  LDS.U16 R2, [R110+0x2] ;  /* 0x000002006e027984 */ /* 0x000e280000000400 */
[----:B------:R-:W1:Y:S04]  /*c390*/  LDS.U16 R3, [R109+0x4] ;  /* 0x000004006d037984 */ /* 0x000e680000000400 */
[----:B------:R-:W4:Y:S04]  /*c3a0*/  LDS.U16 R4, [R108+0x6] ;  /* 0x000006006c047984 */ /* 0x000f280000000400 */
[----:B--2---:R-:W-:Y:S01]  /*c3b0*/  LDS.U16 R6, [R103+0x10] ;  /* 0x0000100067067984 */ /* 0x004fe20000000400 */
[----:B-----5:R-:W-:-:S05]  /*c3c0*/  HADD2.F32 R0, -RZ, R0.H0_H0 ;  /* 0x20000000ff007230 */ /* 0x020fca0000004100 */
[----:B------:R-:W-:Y:S02]  /*c3d0*/  FADD.FTZ R7, R0, UR7 ;  /* 0x0000000700077e21 */ /* 0x000fe40008010000 */
[----:B------:R-:W2:Y:S01]  /*c3e0*/  LDS.U16 R0, [R107+0x8] ;  /* 0x000008006b007984 */ /* 0x000ea20000000400 */
[----:B0-----:R-:W-:Y:S02]  /*c3f0*/  HADD2.F32 R2, -RZ, R2.H0_H0 ;  /* 0x20000002ff027230 */ /* 0x001fe40000004100 */
[----:B------:R-:W-:Y:S01]  /*c400*/  FSETP.GTU.FTZ.AND P5, PT, R7, 20, PT ;  /* 0x41a000000700780b */ /* 0x000fe20003fbc000 */
[----:B-1----:R-:W-:Y:S02]  /*c410*/  HADD2.F32 R3, -RZ, R3.H0_H0 ;  /* 0x20000003ff037230 */ /* 0x002fe40000004100 */
[----:B------:R-:W-:Y:S01]  /*c420*/  FADD.FTZ R10, R2, UR7 ;  /* 0x00000007020a7e21 */ /* 0x000fe20008010000 */
[----:B----4-:R-:W-:Y:S01]  /*c430*/  HADD2.F32 R4, -RZ, R4.H0_H0 ;  /* 0x20000004ff047230 */ /* 0x010fe20000004100 */
[----:B------:R-:W-:Y:S01]  /*c440*/  LDS.U16 R2, [R106+0xa] ;  /* 0x00000a006a027984 */ /* 0x000fe20000000400 */
[----:B------:R-:W-:-:S03]  /*c450*/  FADD.FTZ R13, R3, UR7 ;  /* 0x00000007030d7e21 */ /* 0x000fc60008010000 */
[----:B------:R-:W0:Y:S01]  /*c460*/  LDS.U16 R3, [R105+0xc] ;  /* 0x00000c0069037984 */ /* 0x000e220000000400 */
[----:B------:R-:W-:-:S03]  /*c470*/  FSETP.GTU.FTZ.AND P6, PT, R10, 20, PT ;  /* 0x41a000000a00780b */ /* 0x000fc60003fdc000 */
[----:B------:R-:W-:Y:S01]  /*c480*/  @!P5 FMUL.FTZ R7, R7, -1.4426950216293334961 ;  /* 0xbfb8aa3b0707d820 */ /* 0x000fe20000410000 */
[----:B------:R-:W-:Y:S02]  /*c490*/  FADD.FTZ R16, R4, UR7 ;  /* 0x0000000704107e21 */ /* 0x000fe40008010000 */
[----:B---3--:R-:W1:Y:S01]  /*c4a0*/  LDS.U16 R4, [R104+0xe] ;  /* 0x00000e0068047984 */ /* 0x008e620000000400 */
[----:B------:R3:W4:Y:S02]  /*c4b0*/  @!P5 MUFU.EX2 R8, R7 ;  /* 0x000000070008d308 */ /* 0x0007240000000800 */
[----:B------:R-:W-:Y:S02]  /*c4c0*/  FSETP.GTU.FTZ.AND P2, PT, R16, 20, PT ;  /* 0x41a000001000780b */ /* 0x000fe40003f5c000 */
[C---:B------:R-:W-:Y:S02]  /*c4d0*/  FSETP.GTU.FTZ.AND P1, PT, R13.reuse, 20, PT ;  /* 0x41a000000d00780b */ /* 0x040fe40003f3c000 */
[----:B------:R-:W-:Y:S01]  /*c4e0*/  @!P6 FMUL.FTZ R10, R10, -1.4426950216293334961 ;  /* 0xbfb8aa3b0a0ae820 */ /* 0x000fe20000410000 */
[----:B---3--:R-:W3:Y:S05]  /*c4f0*/  LDS.U16 R7, [R102+0x12] ;  /* 0x0000120066077984 */ /* 0x008eea0000000400 */
[----:B------:R-:W5:Y:S03]  /*c500*/  @!P6 MUFU.EX2 R10, R10 ;  /* 0x0000000a000ae308 */ /* 0x000f660000000800 */
[----:B------:R-:W-:Y:S01]  /*c510*/  @!P2 FMUL.FTZ R16, R16, -1.4426950216293334961 ;  /* 0xbfb8aa3b1010a820 */ /* 0x000fe20000410000 */
[----:B----4-:R-:W-:Y:S01]  /*c520*/  @!P5 FADD.FTZ R8, R8, 1 ;  /* 0x3f8000000808d421 */ /* 0x010fe20000010000 */
[----:B------:R-:W-:Y:S01]  /*c530*/  @!P1 FMUL.FTZ R13, R13, -1.4426950216293334961 ;  /* 0xbfb8aa3b0d0d9820 */ /* 0x000fe20000410000 */
[----:B--2---:R-:W-:-:S03]  /*c540*/  HADD2.F32 R0, -RZ, R0.H0_H0 ;  /* 0x20000000ff007230 */ /* 0x004fc60000004100 */
[----:B------:R-:W-:Y:S02]  /*c550*/  @!P2 MUFU.EX2 R16, R16 ;  /* 0x000000100010a308 */ /* 0x000fe40000000800 */
[----:B------:R-:W-:-:S06]  /*c560*/  FADD.FTZ R0, R0, UR7 ;  /* 0x0000000700007e21 */ /* 0x000fcc0008010000 */
[----:B------:R-:W2:Y:S01]  /*c570*/  @!P5 MUFU.RCP R8, R8 ;  /* 0x000000080008d308 */ /* 0x000ea20000001000 */
[----:B-----5:R-:W-:Y:S01]  /*c580*/  @!P6 FADD.FTZ R10, R10, 1 ;  /* 0x3f8000000a0ae421 */ /* 0x020fe20000010000 */
[----:B------:R-:W-:Y:S01]  /*c590*/  FSETP.GTU.FTZ.AND P3, PT, R0, 20, PT ;  /* 0x41a000000000780b */ /* 0x000fe20003f7c000 */
[----:B0-----:R-:W-:-:S05]  /*c5a0*/  HADD2.F32 R3, -RZ, R3.H0_H0 ;  /* 0x20000003ff037230 */ /* 0x001fca0000004100 */
[----:B------:R-:W0:Y:S01]  /*c5b0*/  @!P1 MUFU.EX2 R13, R13 ;  /* 0x0000000d000d9308 */ /* 0x000e220000000800 */
[----:B------:R-:W-:Y:S02]  /*c5c0*/  HADD2.F32 R2, -RZ, R2.H0_H0 ;  /* 0x20000002ff027230 */ /* 0x000fe40000004100 */
[----:B------:R-:W-:-:S05]  /*c5d0*/  FADD.FTZ R3, R3, UR7 ;  /* 0x0000000703037e21 */ /* 0x000fca0008010000 */
[----:B------:R-:W4:Y:S01]  /*c5e0*/  @!P6 MUFU.RCP R10, R10 ;  /* 0x0000000a000ae308 */ /* 0x000f220000001000 */
[----:B--2---:R-:W-:Y:S01]  /*c5f0*/  @!P5 FMUL.FTZ R9, R9, R8 ;  /* 0x000000080909d220 */ /* 0x004fe20000410000 */
[----:B------:R-:W-:Y:S01]  /*c600*/  FADD.FTZ R2, R2, UR7 ;  /* 0x0000000702027e21 */ /* 0x000fe20008010000 */
[----:B------:R-:W-:Y:S01]  /*c610*/  @!P2 FADD.FTZ R16, R16, 1 ;  /* 0x3f8000001010a421 */ /* 0x000fe20000010000 */
[----:B------:R-:W-:Y:S01]  /*c620*/  FSETP.GTU.FTZ.AND P5, PT, R3, 20, PT ;  /* 0x41a000000300780b */ /* 0x000fe20003fbc000 */
[----:B-1----:R-:W-:Y:S02]  /*c630*/  HADD2.F32 R4, -RZ, R4.H0_H0 ;  /* 0x20000004ff047230 */ /* 0x002fe40000004100 */
[----:B------:R-:W-:Y:S01]  /*c640*/  @!P3 FMUL.FTZ R0, R0, -1.4426950216293334961 ;  /* 0xbfb8aa3b0000b820 */ /* 0x000fe20000410000 */
[----:B------:R-:W-:Y:S01]  /*c650*/  FSETP.GTU.FTZ.AND P4, PT, R2, 20, PT ;  /* 0x41a000000200780b */ /* 0x000fe20003f9c000 */
[----:B------:R-:W1:Y:S01]  /*c660*/  @!P2 MUFU.RCP R19, R16 ;  /* 0x000000100013a308 */ /* 0x000e620000001000 */
[----:B0-----:R-:W-:Y:S01]  /*c670*/  @!P1 FADD.FTZ R13, R13, 1 ;  /* 0x3f8000000d0d9421 */ /* 0x001fe20000010000 */
[----:B------:R-:W-:Y:S01]  /*c680*/  FADD.FTZ R4, R4, UR7 ;  /* 0x0000000704047e21 */ /* 0x000fe20008010000 */
[----:B---3--:R-:W-:-:S05]  /*c690*/  HADD2.F32 R7, -RZ, R7.H0_H0 ;  /* 0x20000007ff077230 */ /* 0x008fca0000004100 */
[----:B------:R-:W0:Y:S01]  /*c6a0*/  @!P1 MUFU.RCP R13, R13 ;  /* 0x0000000d000d9308 */ /* 0x000e220000001000 */
[----:B----4-:R-:W-:Y:S01]  /*c6b0*/  @!P6 FMUL.FTZ R11, R11, R10 ;  /* 0x0000000a0b0be220 */ /* 0x010fe20000410000 */
[----:B------:R-:W-:Y:S01]  /*c6c0*/  FSETP.GTU.FTZ.AND P6, PT, R4, 20, PT ;  /* 0x41a000000400780b */ /* 0x000fe20003fdc000 */
[----:B------:R-:W-:-:S05]  /*c6d0*/  @!P5 FMUL.FTZ R3, R3, -1.4426950216293334961 ;  /* 0xbfb8aa3b0303d820 */ /* 0x000fca0000410000 */
[----:B------:R-:W2:Y:S01]  /*c6e0*/  @!P3 MUFU.EX2 R0, R0 ;  /* 0x000000000000b308 */ /* 0x000ea20000000800 */
[----:B------:R-:W-:Y:S02]  /*c6f0*/  HADD2.F32 R6, -RZ, R6.H0_H0 ;  /* 0x20000006ff067230 */ /* 0x000fe40000004100 */
[----:B------:R-:W-:Y:S01]  /*c700*/  FADD.FTZ R7, R7, UR7 ;  /* 0x0000000707077e21 */ /* 0x000fe20008010000 */
[----:B------:R-:W-:Y:S01]  /*c710*/  @!P4 FMUL.FTZ R2, R2, -1.4426950216293334961 ;  /* 0xbfb8aa3b0202c820 */ /* 0x000fe20000410000 */
[----:B-1----:R-:W-:-:S03]  /*c720*/  @!P2 FMUL.FTZ R14, R14, R19 ;  /* 0x000000130e0ea220 */ /* 0x002fc60000410000 */
[----:B------:R-:W1:Y:S01]  /*c730*/  @!P5 MUFU.EX2 R3, R3 ;  /* 0x000000030003d308 */ /* 0x000e620000000800 */
[----:B------:R-:W-:Y:S01]  /*c740*/  FADD.FTZ R6, R6, UR7 ;  /* 0x0000000706067e21 */ /* 0x000fe20008010000 */
[----:B------:R-:W-:Y:S01]  /*c750*/  FSETP.GTU.FTZ.AND P2, PT, R7, 20, PT ;  /* 0x41a000000700780b */ /* 0x000fe20003f5c000 */
[----:B------:R-:W-:Y:S01]  /*c760*/  @!P6 FMUL.FTZ R8, R4, -1.4426950216293334961 ;  /* 0xbfb8aa3b0408e820 */ /* 0x000fe20000410000 */
[----:B0-----:R-:W-:-:S04]  /*c770*/  @!P1 FMUL.FTZ R12, R12, R13 ;  /* 0x0000000d0c0c9220 */ /* 0x001fc80000410000 */
[----:B------:R-:W0:Y:S01]  /*c780*/  @!P4 MUFU.EX2 R2, R2 ;  /* 0x000000020002c308 */ /* 0x000e220000000800 */
[----:B--2---:R-:W-:Y:S01]  /*c790*/  @!P3 FADD.FTZ R4, R0, 1 ;  /* 0x3f8000000004b421 */ /* 0x004fe20000010000 */
[C---:B------:R-:W-:Y:S01]  /*c7a0*/  FSETP.GTU.FTZ.AND P1, PT, R6.reuse, 20, PT ;  /* 0x41a000000600780b */ /* 0x040fe20003f3c000 */
[----:B------:R-:W2:Y:S04]  /*c7b0*/  LDS.U16 R0, [R101+0x14] ;  /* 0x0000140065007984 */ /* 0x000ea80000000400 */
[----:B------:R-:W-:Y:S01]  /*c7c0*/  @!P2 FMUL.FTZ R13, R7, -1.4426950216293334961 ;  /* 0xbfb8aa3b070da820 */ /* 0x000fe20000410000 */
[----:B-1----:R-:W-:Y:S01]  /*c7d0*/  @!P5 FADD.FTZ R7, R3, 1 ;  /* 0x3f8000000307d421 */ /* 0x002fe20000010000 */
[----:B------:R-:W1:Y:S01]  /*c7e0*/  @!P6 MUFU.EX2 R8, R8 ;  /* 0x000000080008e308 */ /* 0x000e620000000800 */
[----:B------:R-:W3:Y:S05]  /*c7f0*/  LDS.U16 R3, [R99+0x18] ;  /* 0x0000180063037984 */ /* 0x000eea0000000400 */
[----:B------:R-:W-:Y:S01]  /*c800*/  @!P1 FMUL.FTZ R10, R6, -1.4426950216293334961 ;  /* 0xbfb8aa3b060a9820 */ /* 0x000fe20000410000 */
[----:B0-----:R-:W-:Y:S01]  /*c810*/  @!P4 FADD.FTZ R6, R2, 1 ;  /* 0x3f8000000206c421 */ /* 0x001fe20000010000 */
[----:B------:R-:W0:Y:S01]  /*c820*/  @!P5 MUFU.RCP R7, R7 ;  /* 0x000000070007d308 */ /* 0x000e220000001000 */
[----:B------:R-:W-:Y:S07]  /*c830*/  LDS.U16 R2, [R100+0x16] ;  /* 0x0000160064027984 */ /* 0x000fee0000000400 */
[----:B------:R-:W4:Y:S08]  /*c840*/  @!P1 MUFU.EX2 R10, R10 ;  /* 0x0000000a000a9308 */ /* 0x000f300000000800 */
[----:B------:R5:W-:Y:S01]  /*c850*/  @!P4 MUFU.RCP R20, R6 ;  /* 0x000000060014c308 */ /* 0x000be20000001000 */
[----:B-1----:R-:W-:Y:S01]  /*c860*/  @!P6 FADD.FTZ R8, R8, 1 ;  /* 0x3f8000000808e421 */ /* 0x002fe20000010000 */
[----:B-----5:R-:W1:Y:S06]  /*c870*/  LDS.U16 R6, [R97+0x1c] ;  /* 0x00001c0061067984 */ /* 0x020e6c0000000400 */
[----:B------:R-:W5:Y:S01]  /*c880*/  @!P2 MUFU.EX2 R13, R13 ;  /* 0x0000000d000da308 */ /* 0x000f620000000800 */
[----:B0-----:R-:W-:-:S02]  /*c890*/  @!P5 FMUL.FTZ R18, R18, R7 ;  /* 0x000000071212d220 */ /* 0x001fc40000410000 */
[----:B------:R-:W0:Y:S01]  /*c8a0*/  LDS.U16 R7, [R96+0x1e] ;  /* 0x00001e0060077984 */ /* 0x000e220000000400 */
[----:B----4-:R-:W-:-:S04]  /*c8b0*/  @!P1 FADD.FTZ R10, R10, 1 ;  /* 0x3f8000000a0a9421 */ /* 0x010fc80000010000 */
[----:B------:R-:W4:Y:S01]  /*c8c0*/  @!P6 MUFU.RCP R19, R8 ;  /* 0x000000080013e308 */ /* 0x000f220000001000 */
[----:B--2---:R-:W-:-:S07]  /*c8d0*/  HADD2.F32 R0, -RZ, R0.H0_H0 ;  /* 0x20000000ff007230 */ /* 0x004fce0000004100 */
[----:B------:R2:W3:Y:S01]  /*c8e0*/  @!P3 MUFU.RCP R16, R4 ;  /* 0x000000040010b308 */ /* 0x0004e20000001000 */
[----:B-----5:R-:W-:Y:S01]  /*c8f0*/  @!P2 FADD.FTZ R13, R13, 1 ;  /* 0x3f8000000d0da421 */ /* 0x020fe20000010000 */
[----:B--2---:R-:W2:Y:S06]  /*c900*/  LDS.U16 R4, [R98+0x1a] ;  /* 0x00001a0062047984 */ /* 0x004eac0000000400 */
[----:B------:R5:W1:Y:S01]  /*c910*/  @!P1 MUFU.RCP R21, R10 ;  /* 0x0000000a00159308 */ /* 0x000a620000001000 */
[----:B----4-:R-:W-:Y:S01]  /*c920*/  @!P6 FMUL.FTZ R154, R154, R19 ;  /* 0x000000139a9ae220 */ /* 0x010fe20000410000 */
[----:B------:R-:W-:-:S06]  /*c930*/  F2FP.F16.F32.PACK_AB R8, R125, R124 ;  /* 0x0000007c7d08723e */ /* 0x000fcc00000000ff */
[----:B------:R4:W0:Y:S01]  /*c940*/  @!P2 MUFU.RCP R22, R13 ;  /* 0x0000000d0016a308 */ /* 0x0008220000001000 */
[----:B-----5:R-:W-:Y:S01]  /*c950*/  FADD.FTZ R10, R0, UR7 ;  /* 0x00000007000a7e21 */ /* 0x020fe20008010000 */
[----:B------:R-:W-:-:S04]  /*c960*/  F2FP.F16.F32.PACK_AB R0, R123, R122 ;  /* 0x0000007a7b00723e */ /* 0x000fc800000000ff */
[----:B------:R-:W-:Y:S01]  /*c970*/  FSETP.GTU.FTZ.AND P6, PT, R10, 20, PT ;  /* 0x41a000000a00780b */ /* 0x000fe20003fdc000 */
[----:B---3--:R-:W-:Y:S01]  /*c980*/  @!P3 FMUL.FTZ R15, R15, R16 ;  /* 0x000000100f0fb220 */ /* 0x008fe20000410000 */
[----:B------:R-:W-:Y:S01]  /*c990*/  HADD2.F32 R3, -RZ, R3.H0_H0 ;  /* 0x20000003ff037230 */ /* 0x000fe20000004100 */
[C---:B------:R-:W-:Y:S01]  /*c9a0*/  PRMT R16, R8.reuse, 0x7610, R16 ;  /* 0x0000761008107816 */ /* 0x040fe20000000010 */
[----:B------:R-:W-:Y:S01]  /*c9b0*/  BAR.SYNC.DEFER_BLOCKING 0x0 ;  /* 0x0000000000007b1d */ /* 0x000fe20000010000 */
[----:B------:R-:W-:Y:S01]  /*c9c0*/  @!P4 FMUL.FTZ R17, R17, R20 ;  /* 0x000000141111c220 */ /* 0x000fe20000410000 */
[----:B------:R-:W-:Y:S01]  /*c9d0*/  PRMT R19, R8, 0x7632, R19 ;  /* 0x0000763208137816 */ /* 0x000fe20000000013 */
[----:B-1----:R-:W-:Y:S01]  /*c9e0*/  @!P1 FMUL.FTZ R158, R158, R21 ;  /* 0x000000159e9e9220 */ /* 0x002fe20000410000 */
[C---:B------:R-:W-:Y:S01]  /*c9f0*/  PRMT R20, R0.reuse, 0x7610, R20 ;  /* 0x0000761000147816 */ /* 0x040fe20000000014 */
[----:B----4-:R-:W-:Y:S01]  /*ca00*/  FADD.FTZ R13, R3, UR7 ;  /* 0x00000007030d7e21 */ /* 0x010fe20008010000 */
[----:B------:R-:W-:Y:S01]  /*ca10*/  PRMT R21, R0, 0x7632, R21 ;  /* 0x0000763200157816 */ /* 0x000fe20000000015 */
[----:B------:R-:W-:Y:S01]  /*ca20*/  HADD2.F32 R6, -RZ, R6.H0_H0 ;  /* 0x20000006ff067230 */ /* 0x000fe20000004100 */
[----:B------:R-:W-:Y:S01]  /*ca30*/  F2FP.F16.F32.PACK_AB R8, R121, R120 ;  /* 0x000000787908723e */ /* 0x000fe200000000ff */
[----:B0-----:R-:W-:Y:S01]  /*ca40*/  @!P2 FMUL.FTZ R159, R159, R22 ;  /* 0x000000169f9fa220 */ /* 0x001fe20000410000 */
[----:B------:R-:W-:Y:S01]  /*ca50*/  @!P6 FMUL.FTZ R0, R10, -1.4426950216293334961 ;  /* 0xbfb8aa3b0a00e820 */ /* 0x000fe20000410000 */
[----:B------:R-:W-:-:S02]  /*ca60*/  FSETP.GTU.FTZ.AND P2, PT, R13, 20, PT ;  /* 0x41a000000d00780b */ /* 0x000fc40003f5c000 */
[----:B------:R-:W-:Y:S01]  /*ca70*/  PRMT R10, R8, 0x7632, R10 ;  /* 0x00007632080a7816 */ /* 0x000fe2000000000a */
[----:B------:R-:W-:Y:S04]  /*ca80*/  STS.U16 [R111], R16 ;  /* 0x000000106f007388 */ /* 0x000fe80000000400 */
[----:B------:R-:W-:Y:S04]  /*ca90*/  STS.U16 [R110+0x2], R19 ;  /* 0x000002136e007388 */ /* 0x000fe80000000400 */
[----:B------:R-:W-:Y:S04]  /*caa0*/  STS.U16 [R109+0x4], R20 ;  /* 0x000004146d007388 */ /* 0x000fe80000000400 */
[----:B------:R-:W-:Y:S04]  /*cab0*/  STS.U16 [R108+0x6], R21 ;  /* 0x000006156c007388 */ /* 0x000fe80000000400 */
[----:B------:R0:W-:Y:S01]  /*cac0*/  STS.U16 [R107+0x8], R8 ;  /* 0x000008086b007388 */ /* 0x0001e20000000400 */
[----:B------:R-:W-:Y:S01]  /*cad0*/  F2FP.F16.F32.PACK_AB R3, R119, R118 ;  /* 0x000000767703723e */ /* 0x000fe200000000ff */
[----:B------:R-:W-:-:S02]  /*cae0*/  HADD2.F32 R7, -RZ, R7.H0_H0 ;  /* 0x20000007ff077230 */ /* 0x000fc40000004100 */
[----:B0-----:R-:W-:-:S05]  /*caf0*/  FADD.FTZ R8, R6, UR7 ;  /* 0x0000000706087e21 */ /* 0x001fca0008010000 */
[----:B------:R-:W-:Y:S02]  /*cb00*/  FSETP.GTU.FTZ.AND P1, PT, R8, 20, PT ;  /* 0x41a000000800780b */ /* 0x000fe40003f3c000 */
[C---:B------:R-:W-:Y:S02]  /*cb10*/  PRMT R16, R3.reuse, 0x7610, R16 ;  /* 0x0000761003107816 */ /* 0x040fe40000000010 */
[----:B------:R-:W-:Y:S01]  /*cb20*/  PRMT R19, R3, 0x7632, R19 ;  /* 0x0000763203137816 */ /* 0x000fe20000000013 */
[----:B------:R-:W-:Y:S01]  /*cb30*/  @!P2 FMUL.FTZ R3, R13, -1.4426950216293334961 ;  /* 0xbfb8aa3b0d03a820 */ /* 0x000fe20000410000 */
[----:B------:R-:W-:Y:S01]  /*cb40*/  F2FP.F16.F32.PACK_AB R6, R117, R116 ;  /* 0x000000747506723e */ /* 0x000fe200000000ff */
[----:B------:R-:W-:Y:S01]  /*cb50*/  FADD.FTZ R13, R7, UR7 ;  /* 0x00000007070d7e21 */ /* 0x000fe20008010000 */
[----:B------:R0:W-:Y:S01]  /*cb60*/  STS.U16 [R106+0xa], R10 ;  /* 0x00000a0a6a007388 */ /* 0x0001e20000000400 */
[----:B------:R-:W-:Y:S02]  /*cb70*/  F2FP.F16.F32.PACK_AB R7, R115, R114 ;  /* 0x000000727307723e */ /* 0x000fe400000000ff */
[----:B------:R-:W-:Y:S01]  /*cb80*/  PRMT R20, R6, 0x7610, R20 ;  /* 0x0000761006147816 */ /* 0x000fe20000000014 */
[----:B------:R1:W-:Y:S01]  /*cb90*/  STS.U16 [R105+0xc], R16 ;  /* 0x00000c1069007388 */ /* 0x0003e20000000400 */
[----:B------:R-:W-:-:S03]  /*cba0*/  FSETP.GTU.FTZ.AND P4, PT, R13, 20, PT ;  /* 0x41a000000d00780b */ /* 0x000fc60003f9c000 */
[----:B------:R3:W-:Y:S01]  /*cbb0*/  STS.U16 [R104+0xe], R19 ;  /* 0x00000e1368007388 */ /* 0x0007e20000000400 */
[----:B------:R-:W-:Y:S02]  /*cbc0*/  PRMT R21, R7, 0x7632, R21 ;  /* 0x0000763207157816 */ /* 0x000fe40000000015 */
[----:B0-----:R-:W-:Y:S02]  /*cbd0*/  F2FP.F16.F32.PACK_AB R10, R43, R41 ;  /* 0x000000292b0a723e */ /* 0x001fe400000000ff */
[----:B-1----:R-:W-:Y:S01]  /*cbe0*/  PRMT R16, R6, 0x7632, R16 ;  /* 0x0000763206107816 */ /* 0x002fe20000000010 */
[----:B------:R-:W-:Y:S01]  /*cbf0*/  @!P1 FMUL.FTZ R6, R8, -1.4426950216293334961 ;  /* 0xbfb8aa3b08069820 */ /* 0x000fe20000410000 */
[----:B------:R-:W-:Y:S02]  /*cc00*/  F2FP.F16.F32.PACK_AB R8, R113, R112 ;  /* 0x000000707108723e */ /* 0x000fe400000000ff */
[----:B---3--:R-:W-:Y:S01]  /*cc10*/  PRMT R19, R7, 0x7610, R19 ;  /* 0x0000761007137816 */ /* 0x008fe20000000013 */
[----:B------:R0:W-:Y:S01]  /*cc20*/  STS.U16 [R103+0x10], R20 ;  /* 0x0000101467007388 */ /* 0x0001e20000000400 */
[----:B------:R-:W-:Y:S01]  /*cc30*/  HADD2.F32 R2, -RZ, R2.H0_H0 ;  /* 0x20000002ff027230 */ /* 0x000fe20000004100 */
[----:B------:R-:W-:-:S02]  /*cc40*/  PRMT R22, R10, 0x7610, R22 ;  /* 0x000076100a167816 */ /* 0x000fc40000000016 */
[----:B------:R1:W-:Y:S01]  /*cc50*/  STS.U16 [R102+0x12], R16 ;  /* 0x0000121066007388 */ /* 0x0003e20000000400 */
[----:B------:R-:W-:-:S03]  /*cc60*/  PRMT R26, R10, 0x7632, R26 ;  /* 0x000076320a1a7816 */ /* 0x000fc6000000001a */
[----:B------:R-:W-:Y:S01]  /*cc70*/  STS.U16 [R101+0x14], R19 ;  /* 0x0000141365007388 */ /* 0x000fe20000000400 */
[----:B0-----:R-:W-:-:S03]  /*cc80*/  PRMT R20, R8, 0x7632, R20 ;  /* 0x0000763208147816 */ /* 0x001fc60000000014 */
[----:B------:R-:W-:Y:S01]  /*cc90*/  STS.U16 [R100+0x16], R21 ;  /* 0x0000161564007388 */ /* 0x000fe20000000400 */
[----:B------:R-:W-:Y:S01]  /*cca0*/  FADD.FTZ R2, R2, UR7 ;  /* 0x0000000702027e21 */ /* 0x000fe20008010000 */
[----:B------:R-:W-:Y:S02]  /*ccb0*/  MOV R10, UR27 ;  /* 0x0000001b000a7c02 */ /* 0x000fe40008000f00 */
[----:B------:R0:W-:Y:S01]  /*ccc0*/  STS.U16 [R99+0x18], R8 ;  /* 0x0000180863007388 */ /* 0x0001e20000000400 */
[----:B------:R-:W-:-:S03]  /*ccd0*/  @!P4 FMUL.FTZ R7, R13, -1.4426950216293334961 ;  /* 0xbfb8aa3b0d07c820 */ /* 0x000fc60000410000 */
[----:B------:R-:W-:Y:S04]  /*cce0*/  STS.U16 [R98+0x1a], R20 ;  /* 0x00001a1462007388 */ /* 0x000fe80000000400 */
[----:B------:R-:W-:Y:S01]  /*ccf0*/  STS.U16 [R97+0x1c], R22 ;  /* 0x00001c1661007388 */ /* 0x000fe20000000400 */
[----:B------:R-:W-:-:S03]  /*cd00*/  FSETP.GTU.FTZ.AND P3, PT, R2, 20, PT ;  /* 0x41a000000200780b */ /* 0x000fc60003f7c000 */
[----:B------:R-:W-:Y:S01]  /*cd10*/  STS.U16 [R96+0x1e], R26 ;  /* 0x00001e1a60007388 */ /* 0x000fe20000000400 */
[----:B------:R-:W-:-:S03]  /*cd20*/  NOP ;  /* 0x0000000000007918 */ /* 0x000fc60000000000 */
[----:B------:R-:W-:Y:S01]  /*cd30*/  LDS.U16 R13, [R95] ;  /* 0x000000005f0d7984 */ /* 0x000fe20000000400 */
[----:B------:R-:W3:Y:S03]  /*cd40*/  @!P6 MUFU.EX2 R0, R0 ;  /* 0x000000000000e308 */ /* 0x000ee60000000800 */
        /* <DEDUP_REMOVED lines=16> */
[----:B--2---:R-:W-:-:S02]  /*ce50*/  HADD2.F32 R4, -RZ, R4.H0_H0 ;  /* 0x20000004ff047230 */ /* 0x004fc40000004100 */
[----:B------:R-:W-:-:S03]  /*ce60*/  @!P3 FMUL.FTZ R2, R2, -1.4426950216293334961 ;  /* 0xbfb8aa3b0202b820 */ /* 0x000fc60000410000 */
[----:B------:R-:W-:Y:S01]  /*ce70*/  FADD.FTZ R4, R4, UR7 ;  /* 0x0000000704047e21 */ /* 0x000fe20008010000 */
[----:B------:R-:W2:Y:S01]  /*ce80*/  @!P2 MUFU.EX2 R3, R3 ;  /* 0x000000030003a308 */ /* 0x000ea20000000800 */
[----:B---3--:R-:W-:-:S03]  /*ce90*/  @!P6 FADD.FTZ R0, R0, 1 ;  /* 0x3f8000000000e421 */ /* 0x008fc60000010000 */
[----:B------:R-:W-:-:S04]  /*cea0*/  FSETP.GTU.FTZ.AND P5, PT, R4, 20, PT ;  /* 0x41a000000400780b */ /* 0x000fc80003fbc000 */
[----:B------:R-:W3:Y:S08]  /*ceb0*/  @!P3 MUFU.EX2 R2, R2 ;  /* 0x000000020002b308 */ /* 0x000ef00000000800 */
[----:B------:R-:W4:Y:S08]  /*cec0*/  @!P1 MUFU.EX2 R6, R6 ;  /* 0x0000000600069308 */ /* 0x000f300000000800 */
[----:B------:R5:W1:Y:S01]  /*ced0*/  @!P6 MUFU.RCP R51, R0 ;  /* 0x000000000033e308 */ /* 0x000a620000001000 */
[----:B------:R-:W-:Y:S01]  /*cee0*/  BAR.SYNC.DEFER_BLOCKING 0x0 ;  /* 0x0000000000007b1d */ /* 0x000fe20000010000 */
[----:B------:R-:W-:Y:S01]  /*cef0*/  @!P5 FMUL.FTZ R4, R4, -1.4426950216293334961 ;  /* 0xbfb8aa3b0404d820 */ /* 0x000fe20000410000 */
[----:B--2---:R-:W-:Y:S01]  /*cf00*/  @!P2 FADD.FTZ R3, R3, 1 ;  /* 0x3f8000000303a421 */ /* 0x004fe20000010000 */
[----:B---3--:R-:W-:Y:S01]  /*cf10*/  @!P3 FADD.FTZ R2, R2, 1 ;  /* 0x3f8000000202b421 */ /* 0x008fe20000010000 */
[----:B----4-:R-:W-:-:S03]  /*cf20*/  @!P1 FADD.FTZ R6, R6, 1 ;  /* 0x3f80000006069421 */ /* 0x010fc60000010000 */
[----:B------:R-:W2:Y:S01]  /*cf30*/  @!P5 MUFU.EX2 R4, R4 ;  /* 0x000000040004d308 */ /* 0x000ea20000000800 */
[----:B------:R-:W-:Y:S01]  /*cf40*/  UMOV UR8, UR26 ;  /* 0x0000001a00087c82 */ /* 0x000fe20008000000 */
[----:B------:R-:W-:Y:S01]  /*cf50*/  UMOV UR9, URZ ;  /* 0x000000ff00097c82 */ /* 0x000fe20008000000 */
[----:B------:R-:W3:Y:S01]  /*cf60*/  LDCU.64 UR26, c[0x0][0x550] ;  /* 0x0000aa00ff1a77ac */ /* 0x000ee20008000a00 */
[----:B-----5:R-:W4:Y:S04]  /*cf70*/  LDS R0, [UR24+0x1080] ;  /* 0x00108018ff007984 */ /* 0x020f280008000800 */
[----:B------:R-:W5:Y:S01]  /*cf80*/  @!P4 MUFU.EX2 R7, R7 ;  /* 0x000000070007c308 */ /* 0x000f620000000800 */
[----:B------:R-:W-:-:S07]  /*cf90*/  UIMAD.WIDE.U32 UR14, UR25, UR28, UR8 ;  /* 0x0000001c190e72a5 */ /* 0x000fce000f8e0008 */
[----:B------:R-:W3:Y:S01]  /*cfa0*/  @!P2 MUFU.RCP R3, R3 ;  /* 0x000000030003a308 */ /* 0x000ee20000001000 */
[----:B------:R-:W-:-:S07]  /*cfb0*/  UIMAD UR15, UR25, UR29, UR15 ;  /* 0x0000001d190f72a4 */ /* 0x000fce000f8e020f */
[----:B------:R-:W3:Y:S01]  /*cfc0*/  @!P3 MUFU.RCP R2, R2 ;  /* 0x000000020002b308 */ /* 0x000ee20000001000 */
[----:B------:R-:W-:-:S07]  /*cfd0*/  UIMAD UR13, UR12, UR31, URZ ;  /* 0x0000001f0c0d72a4 */ /* 0x000fce000f8e02ff */
[----:B------:R-:W4:Y:S01]  /*cfe0*/  @!P1 MUFU.RCP R6, R6 ;  /* 0x0000000600069308 */ /* 0x000f220000001000 */
[----:B------:R-:W-:Y:S01]  /*cff0*/  UIMAD.WIDE.U32 UR14, UR12, UR30, UR14 ;  /* 0x0000001e0c0e72a5 */ /* 0x000fe2000f8e000e */
[----:B-1----:R-:W-:Y:S01]  /*d000*/  @!P6 FMUL.FTZ R160, R160, R51 ;  /* 0x00000033a0a0e220 */ /* 0x002fe20000410000 */
[----:B--2---:R-:W-:Y:S01]  /*d010*/  @!P5 FADD.FTZ R4, R4, 1 ;  /* 0x3f8000000404d421 */ /* 0x004fe20000010000 */
[----:B-----5:R-:W-:Y:S01]  /*d020*/  @!P4 FADD.FTZ R7, R7, 1 ;  /* 0x3f8000000707c421 */ /* 0x020fe20000010000 */
[----:B------:R-:W-:Y:S02]  /*d030*/  MOV R16, UR13 ;  /* 0x0000000d00107c02 */ /* 0x000fe40008000f00 */
[----:B0-----:R-:W-:Y:S01]  /*d040*/  IADD3 R8, P6, PT, R5, UR14, RZ ;  /* 0x0000000e05087c10 */ /* 0x001fe2000ffde0ff */
[----:B---3--:R-:W-:Y:S01]  /*d050*/  @!P2 FMUL.FTZ R164, R164, R3 ;  /* 0x00000003a4a4a220 */ /* 0x008fe20000410000 */
[----:B------:R-:W-:Y:S02]  /*d060*/  @!P3 FMUL.FTZ R161, R161, R2 ;  /* 0x00000002a1a1b220 */ /* 0x000fe40000410000 */
[----:B------:R-:W-:Y:S01]  /*d070*/  IADD3.X R3, PT, PT, R16, UR15, RZ, P6, !PT ;  /* 0x0000000f10037c10 */ /* 0x000fe2000b7fe4ff */
[----:B------:R-:W0:Y:S01]  /*d080*/  @!P5 MUFU.RCP R4, R4 ;  /* 0x000000040004d308 */ /* 0x000e220000001000 */
[----:B------:R-:W-:Y:S01]  /*d090*/  LEA R2, P6, R8, UR26, 0x1 ;  /* 0x0000001a08027c11 */ /* 0x000fe2000f8c08ff */
[----:B------:R-:W1:Y:S01]  /*d0a0*/  LDCU.64 UR14, c[0x0][0x518] ;  /* 0x0000a300ff0e77ac */ /* 0x000e620008000a00 */
[----:B----4-:R-:W-:-:S05]  /*d0b0*/  @!P1 FMUL.FTZ R40, R40, R6 ;  /* 0x0000000628289220 */ /* 0x010fca0000410000 */
[----:B------:R-:W2:Y:S01]  /*d0c0*/  @!P4 MUFU.RCP R7, R7 ;  /* 0x000000070007c308 */ /* 0x000ea20000001000 */
[----:B------:R-:W-:Y:S01]  /*d0d0*/  LEA.HI.X R3, R8, UR27, R3, 0x1, P6 ;  /* 0x0000001b08037c11 */ /* 0x000fe2000b0f0c03 */
[----:B------:R-:W-:Y:S01]  /*d0e0*/  @!P1 STL [R1], R40 ;  /* 0x0000002801009387 */ /* 0x000fe20000100800 */
[-C--:B------:R-:W-:Y:S01]  /*d0f0*/  ISETP.GE.AND P2, PT, R5, R0.reuse, PT ;  /* 0x000000000500720c */ /* 0x080fe20003f46270 */
[----:B------:R-:W3:Y:S01]  /*d100*/  LDCU.64 UR26, c[0x0][0x520] ;  /* 0x0000a400ff1a77ac */ /* 0x000ee20008000a00 */
[-C--:B------:R-:W-:Y:S02]  /*d110*/  ISETP.GE.AND P3, PT, R76, R0.reuse, PT ;  /* 0x000000004c00720c */ /* 0x080fe40003f66270 */
[-C--:B------:R-:W-:Y:S02]  /*d120*/  ISETP.GE.AND P6, PT, R75, R0.reuse, PT ;  /* 0x000000004b00720c */ /* 0x080fe40003fc6270 */
[----:B------:R-:W-:Y:S01]  /*d130*/  ISETP.GE.AND P1, PT, R74, R0, PT ;  /* 0x000000004a00720c */ /* 0x000fe20003f26270 */
[----:B0-----:R-:W-:Y:S01]  /*d140*/  @!P5 FMUL.FTZ R165, R165, R4 ;  /* 0x00000004a5a5d220 */ /* 0x001fe20000410000 */
[----:B------:R-:W-:-:S05]  /*d150*/  ISETP.GE.AND P5, PT, R70, R0, PT ;  /* 0x000000004600720c */ /* 0x000fca0003fa6270 */
[----:B------:R-:W-:Y:S01]  /*d160*/  @!P2 STG.E.U16 desc[UR34][R2.64], R13 ;  /* 0x0000000d0200a986 */ /* 0x000fe2000c101522 */
[----:B--2---:R-:W-:Y:S01]  /*d170*/  @!P4 FMUL.FTZ R24, R24, R7 ;  /* 0x000000071818c220 */ /* 0x004fe20000410000 */
[-C--:B------:R-:W-:Y:S02]  /*d180*/  ISETP.GE.AND P2, PT, R73, R0.reuse, PT ;  /* 0x000000004900720c */ /* 0x080fe40003f46270 */
        /* <DEDUP_REMOVED lines=30> */
[----:B0-----:R-:W-:Y:S02]  /*d370*/  F2FP.F16.F32.PACK_AB R3, R14, R12 ;  /* 0x0000000c0e03723e */ /* 0x001fe400000000ff */
[C---:B------:R-:W-:Y:S02]  /*d380*/  PRMT R8, R0.reuse, 0x7610, R8 ;  /* 0x0000761000087816 */ /* 0x040fe40000000008 */
[----:B------:R-:W-:-:S02]  /*d390*/  PRMT R13, R0, 0x7632, R13 ;  /* 0x00007632000d7816 */ /* 0x000fc4000000000d */
[----:B------:R-:W-:Y:S02]  /*d3a0*/  F2FP.F16.F32.PACK_AB R0, R154, R18 ;  /* 0x000000129a00723e */ /* 0x000fe400000000ff */
[----:B------:R-:W-:Y:S02]  /*d3b0*/  PRMT R7, R3, 0x7632, R7 ;  /* 0x0000763203077816 */ /* 0x000fe40000000007 */
[----:B------:R-:W-:Y:S02]  /*d3c0*/  F2FP.F16.F32.PACK_AB R2, R159, R158 ;  /* 0x0000009e9f02723e */ /* 0x000fe400000000ff */
[C---:B------:R-:W-:Y:S01]  /*d3d0*/  PRMT R16, R0.reuse, 0x7632, R16 ;  /* 0x0000763200107816 */ /* 0x040fe20000000010 */
[----:B------:R0:W-:Y:S04]  /*d3e0*/  STS.U16 [R111], R4 ;  /* 0x000000046f007388 */ /* 0x0001e80000000400 */
[----:B------:R2:W-:Y:S04]  /*d3f0*/  STS.U16 [R110+0x2], R6 ;  /* 0x000002066e007388 */ /* 0x0005e80000000400 */
[----:B------:R-:W-:Y:S01]  /*d400*/  STS.U16 [R109+0x4], R3 ;  /* 0x000004036d007388 */ /* 0x000fe20000000400 */
[----:B0-----:R-:W-:-:S03]  /*d410*/  PRMT R4, R0, 0x7610, R4 ;  /* 0x0000761000047816 */ /* 0x001fc60000000004 */
[----:B------:R-:W-:Y:S01]  /*d420*/  STS.U16 [R108+0x6], R7 ;  /* 0x000006076c007388 */ /* 0x000fe20000000400 */
[----:B--2---:R-:W-:-:S03]  /*d430*/  PRMT R6, R2, 0x7610, R6 ;  /* 0x0000761002067816 */ /* 0x004fc60000000006 */
[----:B------:R-:W-:Y:S04]  /*d440*/  STS.U16 [R107+0x8], R8 ;  /* 0x000008086b007388 */ /* 0x000fe80000000400 */
[----:B------:R-:W-:Y:S04]  /*d450*/  STS.U16 [R106+0xa], R13 ;  /* 0x00000a0d6a007388 */ /* 0x000fe80000000400 */
[----:B------:R-:W-:Y:S04]  /*d460*/  STS.U16 [R105+0xc], R4 ;  /* 0x00000c0469007388 */ /* 0x000fe80000000400 */
[----:B------:R-:W-:Y:S04]  /*d470*/  STS.U16 [R104+0xe], R16 ;  /* 0x00000e1068007388 */ /* 0x000fe80000000400 */
[----:B------:R0:W-:Y:S04]  /*d480*/  STS.U16 [R103+0x10], R6 ;  /* 0x0000100667007388 */ /* 0x0001e80000000400 */
[----:B0-----:R-:W2:Y:S01]  /*d490*/  LDL.LU R6, [R1+0xc8] ;  /* 0x0000c80001067983 */ /* 0x001ea20000300800 */
[----:B------:R-:W-:-:S02]  /*d4a0*/  F2FP.F16.F32.PACK_AB R0, R161, R160 ;  /* 0x000000a0a100723e */ /* 0x000fc400000000ff */
[----:B------:R-:W-:Y:S02]  /*d4b0*/  PRMT R19, R2, 0x7632, R19 ;  /* 0x0000763202137816 */ /* 0x000fe40000000013 */
[----:B------:R-:W-:Y:S02]  /*d4c0*/  F2FP.F16.F32.PACK_AB R2, R165, R164 ;  /* 0x000000a4a502723e */ /* 0x000fe400000000ff */
[C---:B------:R-:W-:Y:S02]  /*d4d0*/  PRMT R3, R0.reuse, 0x7610, R3 ;  /* 0x0000761000037816 */ /* 0x040fe40000000003 */
[----:B------:R-:W-:Y:S02]  /*d4e0*/  PRMT R8, R0, 0x7632, R8 ;  /* 0x0000763200087816 */ /* 0x000fe40000000008 */
[----:B------:R-:W-:Y:S01]  /*d4f0*/  F2FP.F16.F32.PACK_AB R0, R24, R40 ;  /* 0x000000281800723e */ /* 0x000fe200000000ff */
[----:B------:R-:W-:Y:S01]  /*d500*/  STS.U16 [R102+0x12], R19 ;  /* 0x0000121366007388 */ /* 0x000fe20000000400 */
[----:B------:R-:W-:-:S02]  /*d510*/  PRMT R20, R2, 0x7632, R20 ;  /* 0x0000763202147816 */ /* 0x000fc40000000014 */
[----:B------:R-:W-:Y:S01]  /*d520*/  PRMT R4, R0, 0x7632, R4 ;  /* 0x0000763200047816 */ /* 0x000fe20000000004 */
        /* <DEDUP_REMOVED lines=25> */
[----:B-1----:R-:W-:-:S05]  /*d6c0*/  UIMAD.WIDE.U32 UR8, UR25, UR14, UR8 ;  /* 0x0000000e190872a5 */ /* 0x002fca000f8e0008 */
[----:B------:R-:W0:Y:S01]  /*d6d0*/  LDS R4, [UR24+0x1080] ;  /* 0x00108018ff047984 */ /* 0x000e220008000800 */
[----:B------:R-:W-:Y:S01]  /*d6e0*/  UIMAD UR9, UR25, UR15, UR9 ;  /* 0x0000000f190972a4 */ /* 0x000fe2000f8e0209 */
[----:B------:R-:W1:Y:S03]  /*d6f0*/  LDCU.64 UR14, c[0x0][0x560] ;  /* 0x0000ac00ff0e77ac */ /* 0x000e660008000a00 */
[----:B---3--:R-:W-:-:S04]  /*d700*/  UIMAD.WIDE.U32 UR8, UR12, UR26, UR8 ;  /* 0x0000001a0c0872a5 */ /* 0x008fc8000f8e0008 */
        /* <DEDUP_REMOVED lines=8> */
[----:B------:R-:W-:-:S04]  /*d790*/  UIADD3 UR18, UP0, UPT, UR18, -0x1000, URZ ;  /* 0xfffff00012127890 */ /* 0x000fc8000ff1e0ff */
[----:B------:R-:W-:Y:S02]  /*d7a0*/  UIADD3.X UR19, UPT, UPT, UR19, -0x1, URZ, UP0, !UPT ;  /* 0xffffffff13137890 */ /* 0x000fe400087fe4ff */
[----:B------:R-:W-:Y:S02]  /*d7b0*/  UISETP.GT.AND UP0, UPT, UR11, 0x1, UPT ;  /* 0x000000010b00788c */ /* 0x000fe4000bf04270 */
[----:B------:R-:W-:Y:S02]  /*d7c0*/  UIADD3 UR16, UP1, UPT, UR16, -0x1000, URZ ;  /* 0xfffff00010107890 */ /* 0x000fe4000ff3e0ff */
[----:B------:R-:W-:Y:S02]  /*d7d0*/  UIADD3 UR20, UP2, UPT, UR20, -0x1000, URZ ;  /* 0xfffff00014147890 */ /* 0x000fe4000ff5e0ff */
[----:B------:R-:W-:Y:S02]  /*d7e0*/  UIADD3.X UR17, UPT, UPT, UR17, -0x1, URZ, UP1, !UPT ;  /* 0xffffffff11117890 */ /* 0x000fe40008ffe4ff */
[----:B------:R-:W-:Y:S01]  /*d7f0*/  UIADD3.X UR21, UPT, UPT, UR21, -0x1, URZ, UP2, !UPT ;  /* 0xffffffff15157890 */ /* 0x000fe200097fe4ff */
[----:B--2---:R-:W-:-:S04]  /*d800*/  FADD.FTZ R0, R9, R6 ;  /* 0x0000000609007221 */ /* 0x004fc80000010000 */
[----:B------:R-:W-:-:S04]  /*d810*/  FADD.FTZ R11, R0, R11 ;  /* 0x0000000b000b7221 */ /* 0x000fc80000010000 */
[----:B------:R-:W-:Y:S01]  /*d820*/  FADD.FTZ R11, R11, R12 ;  /* 0x0000000c0b0b7221 */ /* 0x000fe20000010000 */
[----:B------:R-:W-:-:S03]  /*d830*/  IADD3 R0, P0, PT, R5, UR8, RZ ;  /* 0x0000000805007c10 */ /* 0x000fc6000ff1e0ff */
[----:B------:R-:W-:Y:S01]  /*d840*/  FADD.FTZ R14, R11, R14 ;  /* 0x0000000e0b0e7221 */ /* 0x000fe20000010000 */
[----:B------:R-:W-:-:S03]  /*d850*/  IADD3.X R3, PT, PT, RZ, UR9, RZ, P0, !PT ;  /* 0x00000009ff037c10 */ /* 0x000fc600087fe4ff */
[----:B------:R-:W-:Y:S01]  /*d860*/  FADD.FTZ R14, R14, R15 ;  /* 0x0000000f0e0e7221 */ /* 0x000fe20000010000 */
[----:B-1----:R-:W-:-:S03]  /*d870*/  LEA R2, P3, R0, UR14, 0x1 ;  /* 0x0000000e00027c11 */ /* 0x002fc6000f8608ff */
[----:B------:R-:W-:Y:S01]  /*d880*/  FADD.FTZ R17, R14, R17 ;  /* 0x000000110e117221 */ /* 0x000fe20000010000 */
[----:B------:R-:W-:-:S03]  /*d890*/  LEA.HI.X R3, R0, UR15, R3, 0x1, P3 ;  /* 0x0000000f00037c11 */ /* 0x000fc600098f0c03 */
[----:B------:R-:W-:Y:S01]  /*d8a0*/  FADD.FTZ R17, R17, R18 ;  /* 0x0000001211117221 */ /* 0x000fe20000010000 */
[-C--:B------:R-:W-:Y:S01]  /*d8b0*/  ISETP.GE.AND P0, PT, R75, R4.reuse, PT ;  /* 0x000000044b00720c */ /* 0x080fe20003f06270 */
[----:B------:R-:W-:Y:S01]  /*d8c0*/  @!P2 STG.E.U16 desc[UR34][R2.64], R7 ;  /* 0x000000070200a986 */ /* 0x000fe2000c101522 */
[-C--:B------:R-:W-:Y:S01]  /*d8d0*/  ISETP.GE.AND P3, PT, R71, R4.reuse, PT ;  /* 0x000000044700720c */ /* 0x080fe20003f66270 */
[----:B------:R-:W-:Y:S01]  /*d8e0*/  FADD.FTZ R17, R17, R154 ;  /* 0x0000009a11117221 */ /* 0x000fe20000010000 */
[-C--:B------:R-:W-:Y:S01]  /*d8f0*/  ISETP.GE.AND P2, PT, R70, R4.reuse, PT ;  /* 0x000000044600720c */ /* 0x080fe20003f46270 */
        /* <DEDUP_REMOVED lines=29> */
[----:B0-----:R-:W-:-:S04]  /*dad0*/  FADD.FTZ R3, R164, R40 ;  /* 0x00000028a4037221 */ /* 0x001fc80000010000 */
[----:B------:R-:W-:-:S05]  /*dae0*/  FADD.FTZ R0, R3, R24 ;  /* 0x0000001803007221 */ /* 0x000fca0000010000 */
[----:B------:R0:W-:Y:S01]  /*daf0*/  STL [R1+0xc8], R0 ;  /* 0x0000c80001007387 */ /* 0x0001e20000100800 */
[----:B------:R-:W-:-:S07]  /*db00*/  UIADD3 UR8, UPT, UPT, UR11, -0x1, URZ ;  /* 0xffffffff0b087890 */ /* 0x000fce000fffe0ff */
[----:B------:R-:W-:Y:S01]  /*db10*/  UMOV UR11, UR8 ;  /* 0x00000008000b7c82 */ /* 0x000fe20008000000 */
[----:B------:R-:W-:Y:S05]  /*db20*/  BRA.U UP0, `(.L_x_716) ;  /* 0xffffff2d00387547 */ /* 0x000fea000b83ffff */
.L_x_636:
[----:B------:R-:W1:Y:S01]  /*db30*/  LDCU.64 UR6, c[0x0][0x548] ;  /* 0x0000a900ff0677ac */ /* 0x000e620008000a00 */
[----:B------:R-:W2:Y:S01]  /*db40*/  S2R R11, SR_TID.X ;  /* 0x00000000000b7919 */ /* 0x000ea20000002100 */
[----:B------:R-:W3:Y:S01]  /*db50*/  LDCU UR15, c[0x0][0x38c] ;  /* 0x00007180ff0f77ac */ /* 0x000ee20008000800 */
[----:B------:R-:W4:Y:S01]  /*db60*/  LDCU.64 UR8, c[0x0][0x568] ;  /* 0x0000ad00ff0877ac */ /* 0x000f220008000a00 */
[----:B-1----:R-:W-:-:S04]  /*db70*/  UISETP.NE.U32.AND UP0, UPT, UR6, URZ, UPT ;  /* 0x000000ff0600728c */ /* 0x002fc8000bf05070 */
[----:B------:R-:W-:-:S09]  /*db80*/  UISETP.NE.AND.EX UP0, UPT, UR7, URZ, UPT, UP0 ;  /* 0x000000ff0700728c */ /* 0x000fd2000bf05300 */
[----:B---34-:R-:W-:Y:S05]  /*db90*/  BRA.U !UP0, `(.L_x_717) ;  /* 0x00000001089c7547 */ /* 0x018fea000b800000 */
[----:B------:R-:W0:Y:S01]  /*dba0*/  LDL.LU R2, [R1+0xcc] ;  /* 0x0000cc0001027983 */ /* 0x000e220000300800 */
[----:B------:R-:W-:Y:S01]  /*dbb0*/  BSSY.RECONVERGENT B0, `(.L_x_717) ;  /* 0x0000025000007945 */ /* 0x000fe20003800200 */
[----:B------:R-:W1:Y:S01]  /*dbc0*/  S2R R4, SR_LANEID ;  /* 0x0000000000047919 */ /* 0x000e620000000000 */
[----:B------:R-:W3:Y:S01]  /*dbd0*/  S2R R6, SR_TID.X ;  /* 0x0000000000067919 */ /* 0x000ee20000002100 */
[----:B-1----:R-:W-:-:S13]  /*dbe0*/  ISETP.NE.AND P1, PT, R4, RZ, PT ;  /* 0x000000ff0400720c */ /* 0x002fda0003f25270 */
[----:B------:R-:W1:Y:S01]  /*dbf0*/  @!P1 S2R R8, SR_CgaCtaId ;  /* 0x0000000000089919 */ /* 0x000e620000008800 */
[----:B------:R-:W-:-:S04]  /*dc00*/  @!P1 MOV R7, 0x400 ;  /* 0x0000040000079802 */ /* 0x000fc80000000f00 */
[----:B-1----:R-:W-:Y:S01]  /*dc10*/  @!P1 LEA R7, R8, R7, 0x18 ;  /* 0x0000000708079211 */ /* 0x002fe200078ec0ff */
[----:B0-----:R-:W0:Y:S02]  /*dc20*/  SHFL.DOWN P0, R0, R2, 0x1, 0x1f ;  /* 0x08201f0002007f89 */ /* 0x001e240000000000 */
        /* <DEDUP_REMOVED lines=29> */
.L_x_718:
[----:B------:R-:W-:Y:S05]  /*de00*/  BSYNC.RECONVERGENT B0 ;  /* 0x0000000000007941 */ /* 0x000fea0003800200 */
.L_x_717:
[----:B------:R-:W-:Y:S01]  /*de10*/  UISETP.NE.U32.AND UP0, UPT, UR8, URZ, UPT ;  /* 0x000000ff0800728c */ /* 0x000fe2000bf05070 */
[----:B--2---:R-:W-:-:S03]  /*de20*/  ISETP.GE.AND P0, PT, R11, UR15, PT ;  /* 0x0000000f0b007c0c */ /* 0x004fc6000bf06270 */
[----:B------:R-:W-:-:S09]  /*de30*/  UISETP.NE.AND.EX UP0, UPT, UR9, URZ, UPT, UP0 ;  /* 0x000000ff0900728c */ /* 0x000fd2000bf05300 */
[----:B------:R-:W-:Y:S05]  /*de40*/  BRA.U !UP0, `(.L_x_719) ;  /* 0x0000000108a07547 */ /* 0x000fea000b800000 */
[----:B-1----:R-:W2:Y:S01]  /*de50*/  LDL.LU R2, [R1+0xc8] ;  /* 0x0000c80001027983 */ /* 0x002ea20000300800 */
        /* <DEDUP_REMOVED lines=38> */
.L_x_720:
[----:B------:R-:W-:Y:S05]  /*e0c0*/  BSYNC.RECONVERGENT B0 ;  /* 0x0000000000007941 */ /* 0x000fea0003800200 */
.L_x_719:
[----:B------:R-:W-:Y:S05]  /*e0d0*/  @P0 EXIT ;  /* 0x000000000000094d */ /* 0x000fea0003800000 */
[----:B------:R-:W2:Y:S01]  /*e0e0*/  LDCU.64 UR8, c[0x0][0x4a8] ;  /* 0x00009500ff0877ac */ /* 0x000ea20008000a00 */
[----:B------:R-:W3:Y:S01]  /*e0f0*/  S2UR UR13, SR_CgaCtaId ;  /* 0x00000000000d79c3 */ /* 0x000ee20000008800 */
[----:B------:R-:W-:Y:S01]  /*e100*/  BSSY.RECONVERGENT B0, `(.L_x_721) ;  /* 0x0000029000007945 */ /* 0x000fe20003800200 */
[----:B------:R-:W4:Y:S01]  /*e110*/  LDCU.64 UR10, c[0x0][0x4c8] ;  /* 0x00009900ff0a77ac */ /* 0x000f220008000a00 */
[----:B------:R-:W0:Y:S01]  /*e120*/  LDCU UR14, c[0x0][0x360] ;  /* 0x00006c00ff0e77ac */ /* 0x000e220008000800 */
[----:B------:R-:W0:Y:S01]  /*e130*/  LDCU.64 UR16, c[0x0][0x4b0] ;  /* 0x00009600ff1077ac */ /* 0x000e220008000a00 */
[----:B------:R-:W0:Y:S01]  /*e140*/  LDCU.64 UR18, c[0x0][0x4d0] ;  /* 0x00009a00ff1277ac */ /* 0x000e220008000a00 */
[----:B--2---:R-:W-:Y:S02]  /*e150*/  UIMAD.WIDE.U32 UR4, UR12, UR8, URZ ;  /* 0x000000080c0472a5 */ /* 0x004fe4000f8e00ff */
[----:B----4-:R-:W-:Y:S02]  /*e160*/  UIMAD.WIDE.U32 UR6, UR12, UR10, URZ ;  /* 0x0000000a0c0672a5 */ /* 0x010fe4000f8e00ff */
[----:B------:R-:W-:Y:S01]  /*e170*/  UIMAD UR8, UR12, UR9, UR5 ;  /* 0x000000090c0872a4 */ /* 0x000fe2000f8e0205 */
[----:B------:R-:W2:Y:S02]  /*e180*/  LDCU.128 UR20, c[0x0][0x530] ;  /* 0x0000a600ff1477ac */ /* 0x000ea40008000c00 */
[----:B------:R-:W-:Y:S01]  /*e190*/  UMOV UR9, 0x400 ;  /* 0x0000040000097882 */ /* 0x000fe20000000000 */
[----:B------:R-:W-:-:S02]  /*e1a0*/  UIMAD UR12, UR12, UR11, UR7 ;  /* 0x0000000b0c0c72a4 */ /* 0x000fc4000f8e0207 */
[----:B0--3--:R-:W-:-:S12]  /*e1b0*/  ULEA UR9, UR13, UR9, 0x18 ;  /* 0x000000090d097291 */ /* 0x009fd8000f8ec0ff */
.L_x_722:
[----:B------:R-:W-:Y:S01]  /*e1c0*/  LEA R0, R11, UR9, 0x2 ;  /* 0x000000090b007c11 */ /* 0x000fe2000f8e10ff */
[----:B0-----:R-:W-:Y:S01]  /*e1d0*/  IMAD.U32 R8, RZ, RZ, UR6 ;  /* 0x00000006ff087e24 */ /* 0x001fe2000f8e00ff */
[----:B-1----:R-:W-:Y:S02]  /*e1e0*/  MOV R5, UR5 ;  /* 0x0000000500057c02 */ /* 0x002fe40008000f00 */
        /* <DEDUP_REMOVED lines=13> */
[C---:B--2---:R-:W-:Y:S01]  /*e2c0*/  LEA R4, P0, R2.reuse, UR20, 0x2 ;  /* 0x0000001402047c11 */ /* 0x044fe2000f8010ff */
        /* <DEDUP_REMOVED lines=13> */
.L_x_721:
[----:B------:R-:W-:Y:S05]  /*e3a0*/  EXIT ;  /* 0x000000000000794d */ /* 0x000fea0003800000 */
.L_x_675:
[----:B------:R-:W-:Y:S01]  /*e3b0*/  HFMA2 R87, -RZ, RZ, 0, 5.9604644775390625e-08 ;  /* 0x00000001ff577431 */ /* 0x000fe200000001ff */
[----:B------:R-:W-:Y:S01]  /*e3c0*/  MOV R139, R136 ;  /* 0x00000088008b7202 */ /* 0x000fe20000000f00 */
[----:B------:R-:W-:Y:S01]  /*e3d0*/  IMAD.MOV.U32 R86, RZ, RZ, RZ ;  /* 0x000000ffff567224 */ /* 0x000fe200078e00ff */
[----:B------:R-:W-:-:S07]  /*e3e0*/  MOV R152, 0xffffffff ;  /* 0xffffffff00987802 */ /* 0x000fce0000000f00 */
[----:B-1---5:R-:W-:Y:S05]  /*e3f0*/  WARPSYNC.COLLECTIVE R152, `(.L_x_723) ;  /* 0x0000000098087348 */ /* 0x022fea0003c00000 */
[----:B------:R0:W2:Y:S02]  /*e400*/  SHFL.UP P6, R140, R139, R87, R86 ;  /* 0x040000578b8c7389 */ /* 0x0000a400000c0056 */
[----:B012--5:R-:W-:Y:S05]  /*e410*/  ENDCOLLECTIVE ;  /* 0x000000000000791b */ /* 0x027fea0003800000 */
.L_x_723:
[----:B------:R-:W-:Y:S02]  /*e420*/  MOV R139, R137 ;  /* 0x00000089008b7202 */ /* 0x000fe40000000f00 */
[----:B------:R-:W-:-:S07]  /*e430*/  MOV R138, R140 ;  /* 0x0000008c008a7202 */ /* 0x000fce0000000f00 */
[----:B------:R-:W-:Y:S05]  /*e440*/  WARPSYNC.COLLECTIVE R152, `(.L_x_724) ;  /* 0x0000000098087348 */ /* 0x000fea0003c00000 */
[----:B------:R0:W1:Y:S02]  /*e450*/  SHFL.UP P6, R140, R139, R87, R86 ;  /* 0x040000578b8c7389 */ /* 0x00006400000c0056 */
[----:B01----:R-:W-:Y:S05]  /*e460*/  ENDCOLLECTIVE ;  /* 0x000000000000791b */ /* 0x003fea0003800000 */
.L_x_724:
        /* <DEDUP_REMOVED lines=11> */
.L_x_725:
[----:B------:R-:W-:Y:S01]  /*e520*/  IMAD.MOV.U32 R139, RZ, RZ, R138 ;  /* 0x000000ffff8b7224 */ /* 0x000fe200078e008a */
[----:B------:R-:W-:-:S07]  /*e530*/  MOV R137, R140 ;  /* 0x0000008c00897202 */ /* 0x000fce0000000f00 */
[----:B------:R-:W-:Y:S05]  /*e540*/  WARPSYNC.COLLECTIVE R152, `(.L_x_726) ;  /* 0x0000000098087348 */ /* 0x000fea0003c00000 */
[----:B------:R0:W1:Y:S02]  /*e550*/  SHFL.UP P6, R140, R139, R87, R86 ;  /* 0x040000578b8c7389 */ /* 0x00006400000c0056 */
[----:B01----:R-:W-:Y:S05]  /*e560*/  ENDCOLLECTIVE ;  /* 0x000000000000791b */ /* 0x003fea0003800000 */
.L_x_726:
        /* <DEDUP_REMOVED lines=10> */
.L_x_727:
[----:B------:R-:W-:Y:S02]  /*e610*/  MOV R139, R138 ;  /* 0x0000008a008b7202 */ /* 0x000fe40000000f00 */
[----:B------:R-:W-:-:S07]  /*e620*/  MOV R137, R140 ;  /* 0x0000008c00897202 */ /* 0x000fce0000000f00 */
[----:B------:R-:W-:Y:S05]  /*e630*/  WARPSYNC.COLLECTIVE R152, `(.L_x_728) ;  /* 0x0000000098087348 */ /* 0x000fea0003c00000 */
[----:B------:R0:W1:Y:S02]  /*e640*/  SHFL.UP P6, R140, R139, R87, R86 ;  /* 0x040000578b8c7389 */ /* 0x00006400000c0056 */
[----:B01----:R-:W-:Y:S05]  /*e650*/  ENDCOLLECTIVE ;  /* 0x000000000000791b */ /* 0x003fea0003800000 */
.L_x_728:
        /* <DEDUP_REMOVED lines=10> */
.L_x_729:
[----:B------:R-:W-:Y:S02]  /*e700*/  MOV R139, R138 ;  /* 0x0000008a008b7202 */ /* 0x000fe40000000f00 */
[----:B------:R-:W-:-:S07]  /*e710*/  MOV R137, R140 ;  /* 0x0000008c00897202 */ /* 0x000fce0000000f00 */
[----:B------:R-:W-:Y:S05]  /*e720*/  WARPSYNC.COLLECTIVE R152, `(.L_x_730) ;  /* 0x0000000098087348 */ /* 0x000fea0003c00000 */
[----:B------:R0:W1:Y:S02]  /*e730*/  SHFL.UP P6, R140, R139, R87, R86 ;  /* 0x040000578b8c7389 */ /* 0x00006400000c0056 */
[----:B01----:R-:W-:Y:S05]  /*e740*/  ENDCOLLECTIVE ;  /* 0x000000000000791b */ /* 0x003fea0003800000 */
.L_x_730:
        /* <DEDUP_REMOVED lines=10> */
.L_x_731:
[----:B------:R-:W-:Y:S01]  /*e7f0*/  IMAD.MOV.U32 R139, RZ, RZ, R138 ;  /* 0x000000ffff8b7224 */ /* 0x000fe200078e008a */
[----:B------:R-:W-:-:S07]  /*e800*/  MOV R137, R140 ;  /* 0x0000008c00897202 */ /* 0x000fce0000000f00 */
[----:B------:R-:W-:Y:S05]  /*e810*/  WARPSYNC.COLLECTIVE R152, `(.L_x_732) ;  /* 0x0000000098087348 */ /* 0x000fea0003c00000 */
[----:B------:R0:W1:Y:S02]  /*e820*/  SHFL.UP P6, R140, R139, R87, R86 ;  /* 0x040000578b8c7389 */ /* 0x00006400000c0056 */
[----:B01----:R-:W-:Y:S05]  /*e830*/  ENDCOLLECTIVE ;  /* 0x000000000000791b */ /* 0x003fea0003800000 */
.L_x_732:
[----:B------:R-:W-:Y:S01]  /*e840*/  MOV R86, R140 ;  /* 0x0000008c00567202 */ /* 0x000fe20000000f00 */
[----:B------:R-:W-:Y:S06]  /*e850*/  BRA `(.L_x_733) ;  /* 0xffffffa400dc7947 */ /* 0x000fec000383ffff */
.L_x_676:
        /* <DEDUP_REMOVED lines=8> */
.L_x_735:
[----:B------:R-:W-:Y:S05]  /*e8e0*/  BSYNC B0 ;  /* 0x0000000000007941 */ /* 0x000fea0003800000 */
.L_x_734:
[----:B------:R-:W-:Y:S05]  /*e8f0*/  BRA `(.L_x_736) ;  /* 0xffffffa400cc7947 */ /* 0x000fea000383ffff */
.L_x_677:
        /* <DEDUP_REMOVED lines=8> */
.L_x_738:
[----:B------:R-:W-:Y:S05]  /*e980*/  BSYNC B0 ;  /* 0x0000000000007941 */ /* 0x000fea0003800000 */
.L_x_737:
[----:B------:R-:W-:Y:S05]  /*e990*/  BRA `(.L_x_739) ;  /* 0xffffffa400ac7947 */ /* 0x000fea000383ffff */
.L_x_678:
        /* <DEDUP_REMOVED lines=8> */
.L_x_741:
[----:B------:R-:W-:Y:S05]  /*ea20*/  BSYNC B0 ;  /* 0x0000000000007941 */ /* 0x000fea0003800000 */
.L_x_740:
        /* <DEDUP_REMOVED lines=9> */
.L_x_742:
[----:B------:R-:W-:Y:S01]  /*eac0*/  HFMA2 R87, -RZ, RZ, 0, 0 ;  /* 0x00000000ff577431 */ /* 0x000fe200000001ff */
[----:B------:R-:W-:-:S07]  /*ead0*/  MOV R86, 0x1f ;  /* 0x0000001f00567802 */ /* 0x000fce0000000f00 */
[----:B------:R-:W-:Y:S05]  /*eae0*/  WARPSYNC.COLLECTIVE R152, `(.L_x_743) ;  /* 0x0000000098087348 */ /* 0x000fea0003c00000 */
[----:B------:R0:W1:Y:S02]  /*eaf0*/  SHFL.IDX P3, R153, R151, R87, R86 ;  /* 0x0000005797997389 */ /* 0x0000640000060056 */
[----:B01----:R-:W-:Y:S05]  /*eb00*/  ENDCOLLECTIVE ;  /* 0x000000000000791b */ /* 0x003fea0003800000 */
.L_x_743:
[----:B------:R-:W-:Y:S02]  /*eb10*/  MOV R137, R140 ;  /* 0x0000008c00897202 */ /* 0x000fe40000000f00 */
[----:B------:R-:W-:Y:S02]  /*eb20*/  MOV R151, R43 ;  /* 0x0000002b00977202 */ /* 0x000fe40000000f00 */
[----:B------:R-:W-:-:S07]  /*eb30*/  MOV R42, R153 ;  /* 0x00000099002a7202 */ /* 0x000fce0000000f00 */
[----:B------:R-:W-:Y:S05]  /*eb40*/  WARPSYNC.COLLECTIVE R152, `(.L_x_744) ;  /* 0x0000000098087348 */ /* 0x000fea0003c00000 */
[----:B------:R0:W1:Y:S02]  /*eb50*/  SHFL.IDX P3, R153, R151, R87, R86 ;  /* 0x0000005797997389 */ /* 0x0000640000060056 */
[----:B01----:R-:W-:Y:S05]  /*eb60*/  ENDCOLLECTIVE ;  /* 0x000000000000791b */ /* 0x003fea0003800000 */
.L_x_744:
[----:B------:R-:W-:Y:S01]  /*eb70*/  MOV R43, R153 ;  /* 0x00000099002b7202 */ /* 0x000fe20000000f00 */
[----:B------:R-:W-:Y:S06]  /*eb80*/  BRA `(.L_x_745) ;  /* 0xffffffa400487947 */ /* 0x000fec000383ffff */
.L_x_680:
        /* <DEDUP_REMOVED lines=9> */
.L_x_746:
[----:B------:R-:W-:Y:S02]  /*ec20*/  ISETP.GT.U32.AND P5, PT, R156, 0xf, PT ;  /* 0x0000000f9c00780c */ /* 0x000fe40003fa4070 */
[----:B------:R-:W-:Y:S02]  /*ec30*/  MOV R151, R153 ;  /* 0x0000009900977202 */ /* 0x000fe40000000f00 */
[----:B------:R-:W-:-:S03]  /*ec40*/  MOV R153, R163 ;  /* 0x000000a300997202 */ /* 0x000fc60000000f00 */
[----:B------:R-:W-:-:S07]  /*ec50*/  @P1 FMUL.FTZ R151, R151, R162 ;  /* 0x000000a297971220 */ /* 0x000fce0000410000 */
[----:B------:R-:W-:Y:S05]  /*ec60*/  WARPSYNC.COLLECTIVE R152, `(.L_x_747) ;  /* 0x0000000098087348 */ /* 0x000fea0003c00000 */
[----:B------:R0:W1:Y:S02]  /*ec70*/  SHFL.DOWN P0, R153, R153, R86, R87 ;  /* 0x0800005699997389 */ /* 0x0000640000000057 */
[----:B01----:R-:W-:Y:S05]  /*ec80*/  ENDCOLLECTIVE ;  /* 0x000000000000791b */ /* 0x003fea0003800000 */
.L_x_747:
        /* <DEDUP_REMOVED lines=10> */
.L_x_748:
[----:B------:R-:W-:Y:S02]  /*ed30*/  MOV R151, R153 ;  /* 0x0000009900977202 */ /* 0x000fe40000000f00 */
[----:B------:R-:W-:-:S03]  /*ed40*/  MOV R153, R163 ;  /* 0x000000a300997202 */ /* 0x000fc60000000f00 */
[----:B------:R-:W-:-:S07]  /*ed50*/  @!P1 FMUL.FTZ R151, R162, R151 ;  /* 0x00000097a2979220 */ /* 0x000fce0000410000 */
[----:B------:R-:W-:Y:S05]  /*ed60*/  WARPSYNC.COLLECTIVE R152, `(.L_x_749) ;  /* 0x0000000098087348 */ /* 0x000fea0003c00000 */
[----:B------:R0:W1:Y:S02]  /*ed70*/  SHFL.DOWN P0, R153, R153, R86, R87 ;  /* 0x0800005699997389 */ /* 0x0000640000000057 */
[----:B01----:R-:W-:Y:S05]  /*ed80*/  ENDCOLLECTIVE ;  /* 0x000000000000791b */ /* 0x003fea0003800000 */
.L_x_749:
        /* <DEDUP_REMOVED lines=9> */
.L_x_750:
[----:B------:R-:W-:Y:S01]  /*ee20*/  MOV R151, R153 ;  /* 0x0000009900977202 */ /* 0x000fe20000000f00 */
[----:B------:R-:W-:-:S04]  /*ee30*/  IMAD.MOV.U32 R153, RZ, RZ, R163 ;  /* 0x000000ffff997224 */ /* 0x000fc800078e00a3 */
[----:B------:R-:W-:-:S07]  /*ee40*/  @!P3 FMUL.FTZ R151, R162, R151 ;  /* 0x00000097a297b220 */ /* 0x000fce0000410000 */
[----:B------:R-:W-:Y:S05]  /*ee50*/  WARPSYNC.COLLECTIVE R152, `(.L_x_751) ;  /* 0x0000000098087348 */ /* 0x000fea0003c00000 */
[----:B------:R0:W1:Y:S02]  /*ee60*/  SHFL.DOWN P0, R153, R153, R86, R87 ;  /* 0x0800005699997389 */ /* 0x0000640000000057 */
[----:B01----:R-:W-:Y:S05]  /*ee70*/  ENDCOLLECTIVE ;  /* 0x000000000000791b */ /* 0x003fea0003800000 */
.L_x_751:
        /* <DEDUP_REMOVED lines=9> */
.L_x_752:
[----:B------:R-:W-:Y:S02]  /*ef10*/  MOV R151, R153 ;  /* 0x0000009900977202 */ /* 0x000fe40000000f00 */
[----:B------:R-:W-:-:S03]  /*ef20*/  MOV R153, R163 ;  /* 0x000000a300997202 */ /* 0x000fc60000000f00 */
[----:B------:R-:W-:-:S07]  /*ef30*/  @!P4 FMUL.FTZ R151, R162, R151 ;  /* 0x00000097a297c220 */ /* 0x000fce0000410000 */
[----:B------:R-:W-:Y:S05]  /*ef40*/  WARPSYNC.COLLECTIVE R152, `(.L_x_753) ;  /* 0x0000000098087348 */ /* 0x000fea0003c00000 */
[----:B------:R0:W1:Y:S02]  /*ef50*/  SHFL.DOWN P0, R153, R153, R86, R87 ;  /* 0x0800005699997389 */ /* 0x0000640000000057 */
[----:B01----:R-:W-:Y:S05]  /*ef60*/  ENDCOLLECTIVE ;  /* 0x000000000000791b */ /* 0x003fea0003800000 */
.L_x_753:
        /* <DEDUP_REMOVED lines=9> */
.L_x_754:
[----:B------:R-:W-:Y:S02]  /*f000*/  MOV R151, R153 ;  /* 0x0000009900977202 */ /* 0x000fe40000000f00 */
[----:B------:R-:W-:-:S03]  /*f010*/  MOV R153, R163 ;  /* 0x000000a300997202 */ /* 0x000fc60000000f00 */
[----:B------:R-:W-:-:S07]  /*f020*/  @!P5 FMUL.FTZ R151, R162, R151 ;  /* 0x00000097a297d220 */ /* 0x000fce0000410000 */
[----:B------:R-:W-:Y:S05]  /*f030*/  WARPSYNC.COLLECTIVE R152, `(.L_x_755) ;  /* 0x0000000098087348 */ /* 0x000fea0003c00000 */
[----:B------:R0:W1:Y:S02]  /*f040*/  SHFL.DOWN P0, R153, R153, R86, R87 ;  /* 0x0800005699997389 */ /* 0x0000640000000057 */
[----:B01----:R-:W-:Y:S05]  /*f050*/  ENDCOLLECTIVE ;  /* 0x000000000000791b */ /* 0x003fea0003800000 */
.L_x_755:
        /* <DEDUP_REMOVED lines=10> */
.L_x_756:
[----:B------:R-:W-:Y:S02]  /*f100*/  MOV R151, R163 ;  /* 0x000000a300977202 */ /* 0x000fe40000000f00 */
[----:B------:R-:W-:-:S07]  /*f110*/  MOV R157, R153 ;  /* 0x00000099009d7202 */ /* 0x000fce0000000f00 */
[----:B------:R-:W-:Y:S05]  /*f120*/  WARPSYNC.COLLECTIVE R152, `(.L_x_757) ;  /* 0x0000000098087348 */ /* 0x000fea0003c00000 */
[----:B------:R0:W1:Y:S02]  /*f130*/  SHFL.IDX P3, R153, R151, R87, R86 ;  /* 0x0000005797997389 */ /* 0x0000640000060056 */
[----:B01----:R-:W-:Y:S05]  /*f140*/  ENDCOLLECTIVE ;  /* 0x000000000000791b */ /* 0x003fea0003800000 */
.L_x_757:
        /* <DEDUP_REMOVED lines=10> */
.L_x_758:
[----:B------:R-:W-:Y:S01]  /*f1f0*/  IMAD.MOV.U32 R162, RZ, RZ, R153 ;  /* 0x000000ffffa27224 */ /* 0x000fe200078e0099 */
[----:B------:R-:W-:-:S07]  /*f200*/  MOV R153, R163 ;  /* 0x000000a300997202 */ /* 0x000fce0000000f00 */
[----:B------:R-:W-:Y:S05]  /*f210*/  WARPSYNC.COLLECTIVE R152, `(.L_x_759) ;  /* 0x0000000098087348 */ /* 0x000fea0003c00000 */
[----:B------:R0:W1:Y:S02]  /*f220*/  SHFL.DOWN P0, R153, R153, R86, R87 ;  /* 0x0800005699997389 */ /* 0x0000640000000057 */
[----:B01----:R-:W-:Y:S05]  /*f230*/  ENDCOLLECTIVE ;  /* 0x000000000000791b */ /* 0x003fea0003800000 */
.L_x_759:
[----:B------:R-:W-:Y:S01]  /*f240*/  HFMA2 R87, -RZ, RZ, 0, 0 ;  /* 0x00000000ff577431 */ /* 0x000fe200000001ff */
[----:B------:R-:W-:Y:S02]  /*f250*/  MOV R86, 0x1f ;  /* 0x0000001f00567802 */ /* 0x000fe40000000f00 */
[----:B------:R-:W-:-:S07]  /*f260*/  MOV R163, R153 ;  /* 0x0000009900a37202 */ /* 0x000fce0000000f00 */
[----:B------:R-:W-:Y:S05]  /*f270*/  WARPSYNC.COLLECTIVE R152, `(.L_x_760) ;  /* 0x0000000098087348 */ /* 0x000fea0003c00000 */
[----:B------:R0:W1:Y:S02]  /*f280*/  SHFL.IDX P3, R153, R151, R87, R86 ;  /* 0x0000005797997389 */ /* 0x0000640000060056 */
[----:B01----:R-:W-:Y:S05]  /*f290*/  ENDCOLLECTIVE ;  /* 0x000000000000791b */ /* 0x003fea0003800000 */
.L_x_760:
[----:B------:R-:W-:Y:S02]  /*f2a0*/  ISETP.NE.AND P0, PT, R79, 0x1f, PT ;  /* 0x0000001f4f00780c */ /* 0x000fe40003f05270 */
[----:B------:R-:W-:Y:S02]  /*f2b0*/  MOV R151, R43 ;  /* 0x0000002b00977202 */ /* 0x000fe40000000f00 */
[----:B------:R-:W-:-:S09]  /*f2c0*/  MOV R42, R153 ;  /* 0x00000099002a7202 */ /* 0x000fd20000000f00 */
[----:B------:R-:W-:Y:S05]  /*f2d0*/  WARPSYNC.COLLECTIVE R152, `(.L_x_761) ;  /* 0x0000000098087348 */ /* 0x000fea0003c00000 */
[----:B------:R0:W1:Y:S02]  /*f2e0*/  SHFL.IDX P3, R153, R151, R87, R86 ;  /* 0x0000005797997389 */ /* 0x0000640000060056 */
[----:B01----:R-:W-:Y:S05]  /*f2f0*/  ENDCOLLECTIVE ;  /* 0x000000000000791b */ /* 0x003fea0003800000 */
.L_x_761:
[----:B------:R-:W-:Y:S01]  /*f300*/  MOV R43, R153 ;  /* 0x00000099002b7202 */ /* 0x000fe20000000f00 */
[----:B------:R-:W-:Y:S06]  /*f310*/  BRA `(.L_x_762) ;  /* 0xffffffa400f07947 */ /* 0x000fec000383ffff */
.L_x_763:
        /* <DEDUP_REMOVED lines=14> */
.L_x_10415:


//--------------------- .text._Z25selective_scan_bwd_kernelI32Selective_Scan_bwd_kernel_traitsILi128ELi16ELb0ELb1ELb0ELb0ELb0EN3c104HalfEfEEv12SSMParamsBwd --------------------------
	.section	.text._Z25selective_scan_bwd_kernelI32Selective_Scan_bwd_kernel_traitsILi128ELi16ELb0ELb1ELb0ELb0ELb0EN3c104HalfEfEEv12SSMParamsBwd,"ax",@progbits
	.align	128
        .global         _Z25selective_scan_bwd_kernelI32Selective_Scan_bwd_kernel_traitsILi128ELi16ELb0ELb1ELb0ELb0ELb0EN3c104HalfEfEEv12SSMParamsBwd
        .type           _Z25selective_scan_bwd_kernelI32Selective_Scan_bwd_kernel_traitsILi128ELi16ELb0ELb1ELb0ELb0ELb0EN3c104HalfEfEEv12SSMParamsBwd,@function
        .size           _Z25selective_scan_bwd_kernelI32Selective_Scan_bwd_kernel_traitsILi128ELi16ELb0ELb1ELb0ELb0ELb0EN3c104HalfEfEEv12SSMParamsBwd,(.L_x_10416 - _Z25selective_scan_bwd_kernelI32Selective_Scan_bwd_kernel_traitsILi128ELi16ELb0ELb1ELb0ELb0ELb0EN3c104HalfEfEEv12SSMParamsBwd)
        .other          _Z25selective_scan_bwd_kernelI32Selective_Scan_bwd_kernel_traitsILi128ELi16ELb0ELb1ELb0ELb0ELb0EN3c104HalfEfEEv12SSMParamsBwd,@"STO_CUDA_ENTRY STV_DEFAULT"
_Z25selective_scan_bwd_kernelI32Selective_Scan_bwd_kernel_traitsILi128ELi16ELb0ELb1ELb0ELb0ELb0EN3c104HalfEfEEv12SSMParamsBwd:
.text._Z25selective_scan_bwd_kernelI32Selective_Scan_bwd_kernel_traitsILi128ELi16ELb0ELb1ELb0ELb0ELb0EN3c104HalfEfEEv12SSMParamsBwd:
        /* <DEDUP_REMOVED lines=21> */
[----:B------:R-:W-:Y:S01]  /*0150*/  IMAD.U32 R2, RZ, RZ, UR4 ;  /* 0x00000004ff027e24 */ /* 0x000fe2000f8e00ff */
[----:B------:R-:W2:Y:S01]  /*0160*/  LDCU.64 UR28, c[0x0][0x480] ;  /* 0x00009000ff1c77ac */ /* 0x000ea20008000a00 */
[----:B------:R-:W-:Y:S01]  /*0170*/  IMAD.U32 R4, RZ, RZ, UR6 ;  /* 0x00000006ff047e24 */ /* 0x000fe2000f8e00ff */
[----:B------:R-:W-:Y:S02]  /*0180*/  MOV R3, UR5 ;  /* 0x0000000500037c02 */ /* 0x000fe40008000f00 */
[----:B------:R-:W-:Y:S01]  /*0190*/  MOV R5, UR7 ;  /* 0x0000000700057c02 */ /* 0x000fe20008000f00 */
[----:B------:R-:W2:Y:S03]  /*01a0*/  LDCU.64 UR32, c[0x0][0x4a0] ;  /* 0x00009400ff2077ac */ /* 0x000ea60008000a00 */
[----:B---3--:R3:W2:Y:S04]  /*01b0*/  @P0 LDG.E R3, desc[UR26][R2.64] ;  /* 0x0000001a02030981 */ /* 0x0086a8000c1e1900 */
        /* <DEDUP_REMOVED lines=19> */
[----:B------:R-:W-:Y:S01]  /*02f0*/  UIADD3 UR9, UP2, UPT, UR17, UR16, URZ ;  /* 0x0000001011097290 */ /* 0x000fe2000ff5e0ff */
[----:B------:R-:W-:Y:S01]  /*0300*/  UMOV UR4, URZ ;  /* 0x000000ff00047c82 */ /* 0x000fe20008000000 */
[----:B------:R-:W-:Y:S02]  /*0310*/  USHF.R.S32.HI UR11, URZ, 0x1f, UR17 ;  /* 0x0000001fff0b7899 */ /* 0x000fe40008011411 */
[----:B----4-:R-:W-:Y:S01]  /*0320*/  ULEA UR16, UP1, UR21, UR12, 0x1 ;  /* 0x0000000c15107291 */ /* 0x010fe2000f8208ff */
[----:B-----5:R-:W3:Y:S01]  /*0330*/  MUFU.RCP R0, R0 ;  /* 0x0000000000007308 */ /* 0x020ee20000001000 */
[----:B------:R-:W-:-:S02]  /*0340*/  ULEA UR12, UP3, UR9, UR14, 0x1 ;  /* 0x0000000e090c7291 */ /* 0x000fc4000f8608ff */
[----:B------:R-:W-:Y:S02]  /*0350*/  UIADD3.X UR14, UPT, UPT, UR11, UR22, URZ, UP0, !UPT ;  /* 0x000000160b0e7290 */ /* 0x000fe400087fe4ff */
[----:B------:R-:W-:Y:S02]  /*0360*/  UIADD3.X UR20, UPT, UPT, UR11, UR20, URZ, UP2, !UPT ;  /* 0x000000140b147290 */ /* 0x000fe400097fe4ff */
[----:B------:R-:W-:Y:S02]  /*0370*/  ULEA.HI.X UR14, UR21, UR13, UR14, 0x1, UP1 ;  /* 0x0000000d150e7291 */ /* 0x000fe400088f0c0e */
[----:B------:R-:W-:Y:S01]  /*0380*/  ULEA.HI.X UR13, UR9, UR15, UR20, 0x1, UP3 ;  /* 0x0000000f090d7291 */ /* 0x000fe200098f0c14 */
[----:B------:R-:W4:Y:S01]  /*0390*/  LDCU.64 UR18, c[0x0][0x498] ;  /* 0x00009300ff1277ac */ /* 0x000f220008000a00 */
[----:B-1----:R-:W-:Y:S01]  /*03a0*/  UIMAD.WIDE.U32 UR20, UR10, UR6, URZ ;  /* 0x000000060a1472a5 */ /* 0x002fe2000f8e00ff */
[----:B---3--:R-:W-:Y:S01]  /*03b0*/  IADD3 R2, PT, PT, R0, 0xffffffe, RZ ;  /* 0x0ffffffe00027810 */ /* 0x008fe20007ffe0ff */
[----:B------:R-:W-:Y:S01]  /*03c0*/  IMAD.U32 R0, RZ, RZ, UR8 ;  /* 0x00000008ff007e24 */ /* 0x000fe2000f8e00ff */
[----:B--2---:R-:W-:-:S02]  /*03d0*/  UISETP.NE.U32.AND UP0, UPT, UR28, URZ, UPT ;  /* 0x000000ff1c00728c */ /* 0x004fc4000bf05070 */
[----:B------:R-:W-:Y:S02]  /*03e0*/  UIMAD UR21, UR10, UR7, UR21 ;  /* 0x000000070a1572a4 */ /* 0x000fe4000f8e0215 */
[----:B------:R-:W1:Y:S01]  /*03f0*/  F2I.FTZ.U32.TRUNC.NTZ R2, R2 ;  /* 0x0000000200027305 */ /* 0x000e62000021f000 */
[----:B------:R-:W-:Y:S01]  /*0400*/  IABS R0, R0 ;  /* 0x0000000000007213 */ /* 0x000fe20000000000 */
[----:B------:R-:W-:Y:S01]  /*0410*/  UISETP.NE.AND.EX UP0, UPT, UR29, URZ, UPT, UP0 ;  /* 0x000000ff1d00728c */ /* 0x000fe2000bf05300 */
[----:B------:R-:W2:Y:S02]  /*0420*/  LDCU.64 UR6, c[0x0][0x528] ;  /* 0x0000a500ff0677ac */ /* 0x000ea40008000a00 */
[----:B------:R-:W-:-:S08]  /*0430*/  R2UR UR25, R0 ;  /* 0x00000000001972ca */ /* 0x000fd000000e0000 */
[----:B------:R-:W3:Y:S01]  /*0440*/  @UP0 LDCU UR28, c[0x0][0x384] ;  /* 0x00007080ff1c07ac */ /* 0x000ee20008000800 */
[----:B-1----:R-:W-:Y:S01]  /*0450*/  R2UR UR5, R2 ;  /* 0x00000000020572ca */ /* 0x002fe200000e0000 */
[----:B------:R-:W1:-:S12]  /*0460*/  @UP0 LDCU UR29, c[0x0][0x38c] ;  /* 0x00007180ff1d07ac */ /* 0x000e580008000800 */
[----:B------:R-:W-:-:S04]  /*0470*/  UIADD3 UR24, UPT, UPT, URZ, -UR5, URZ ;  /* 0x80000005ff187290 */ /* 0x000fc8000fffe0ff */
[----:B------:R-:W-:-:S04]  /*0480*/  UIMAD UR24, UR24, UR31, URZ ;  /* 0x0000001f181872a4 */ /* 0x000fc8000f8e02ff */
[----:B------:R-:W-:-:S04]  /*0490*/  UIMAD.WIDE.U32 UR4, UR5, UR24, UR4 ;  /* 0x00000018050472a5 */ /* 0x000fc8000f8e0004 */
[----:B------:R-:W-:-:S07]  /*04a0*/  UIMAD.WIDE.U32 UR4, UR5, UR25, URZ ;  /* 0x00000019050472a5 */ /* 0x000fce000f8e00ff */
[----:B------:R-:W-:Y:S01]  /*04b0*/  UMOV UR9, UR5 ;  /* 0x0000000500097c82 */ /* 0x000fe20008000000 */
[----:B----4-:R-:W-:Y:S02]  /*04c0*/  UIMAD.WIDE.U32 UR4, UR10, UR18, URZ ;  /* 0x000000120a0472a5 */ /* 0x010fe4000f8e00ff */
[----:B------:R-:W-:Y:S02]  /*04d0*/  UIADD3 UR15, UPT, UPT, -UR9, URZ, URZ ;  /* 0x000000ff090f7290 */ /* 0x000fe4000fffe1ff */
[----:B------:R-:W-:Y:S02]  /*04e0*/  UIMAD UR5, UR10, UR19, UR5 ;  /* 0x000000130a0572a4 */ /* 0x000fe4000f8e0205 */
[----:B------:R-:W-:Y:S01]  /*04f0*/  UIMAD UR15, UR31, UR15, UR25 ;  /* 0x0000000f1f0f72a4 */ /* 0x000fe2000f8e0219 */
[----:B------:R-:W4:Y:S03]  /*0500*/  LDCU.64 UR24, c[0x0][0x3c8] ;  /* 0x00007900ff1877ac */ /* 0x000f260008000a00 */
[----:B------:R-:W-:-:S02]  /*0510*/  UISETP.GT.U32.AND UP2, UPT, UR31, UR15, UPT ;  /* 0x0000000f1f00728c */ /* 0x000fc4000bf44070 */
[----:B------:R-:W-:-:S03]  /*0520*/  UIMAD.WIDE.U32 UR18, UR8, UR32, UR4 ;  /* 0x00000020081272a5 */ /* 0x000fc6000f8e0004 */
[----:B------:R-:W5:Y:S01]  /*0530*/  LDCU.64 UR4, c[0x0][0x448] ;  /* 0x00008900ff0477ac */ /* 0x000f620008000a00 */
[----:B------:R-:W-:Y:S02]  /*0540*/  UIMAD UR22, UR8, UR33, UR19 ;  /* 0x00000021081672a4 */ /* 0x000fe4000f8e0213 */
[----:B---3--:R-:W-:-:S03]  /*0550*/  @UP0 UIMAD UR10, UR10, UR28, UR8 ;  /* 0x0000001c0a0a02a4 */ /* 0x008fc6000f8e0208 */
[----:B------:R-:W-:Y:S02]  /*0560*/  @!UP2 UIADD3 UR15, UPT, UPT, UR15, -UR31, URZ ;  /* 0x8000001f0f0fa290 */ /* 0x000fe4000fffe0ff */
[----:B------:R-:W-:Y:S02]  /*0570*/  @!UP2 UIADD3 UR9, UPT, UPT, UR9, 0x1, URZ ;  /* 0x000000010909a890 */ /* 0x000fe4000fffe0ff */
[----:B------:R-:W-:Y:S02]  /*0580*/  UISETP.GE.U32.AND UP1, UPT, UR15, UR31, UPT ;  /* 0x0000001f0f00728c */ /* 0x000fe4000bf26070 */
[----:B------:R-:W-:Y:S02]  /*0590*/  ULOP3.LUT UR15, UR8, UR30, URZ, 0x3c, !UPT ;  /* 0x0000001e080f7292 */ /* 0x000fe4000f8e3cff */
[----:B------:R-:W-:Y:S02]  /*05a0*/  @UP0 UIMAD UR10, UR10, UR23, URZ ;  /* 0x000000170a0a02a4 */ /* 0x000fe4000f8e02ff */
[----:B------:R-:W-:-:S02]  /*05b0*/  UISETP.GE.AND UP2, UPT, UR15, URZ, UPT ;  /* 0x000000ff0f00728c */ /* 0x000fc4000bf46270 */
[----:B-1----:R-:W-:-:S03]  /*05c0*/  @UP0 UIMAD UR10, UR10, UR29, URZ ;  /* 0x0000001d0a0a02a4 */ /* 0x002fc6000f8e02ff */
[----:B------:R-:W-:Y:S02]  /*05d0*/  @UP1 UIADD3 UR9, UPT, UPT, UR9, 0x1, URZ ;  /* 0x0000000109091890 */ /* 0x000fe4000fffe0ff */
[----:B------:R-:W-:-:S04]  /*05e0*/  UISETP.NE.AND UP1, UPT, UR30, URZ, UPT ;  /* 0x000000ff1e00728c */ /* 0x000fc8000bf25270 */
[----:B------:R-:W-:Y:S02]  /*05f0*/  @!UP2 UIADD3 UR9, UPT, UPT, -UR9, URZ, URZ ;  /* 0x000000ff0909a290 */ /* 0x000fe4000fffe1ff */
[----:B------:R-:W-:-:S04]  /*0600*/  UIADD3 UR19, UP2, UPT, UR17, UR18, URZ ;  /* 0x0000001211137290 */ /* 0x000fc8000ff5e0ff */
[----:B------:R-:W-:Y:S02]  /*0610*/  UIADD3.X UR22, UPT, UPT, UR11, UR22, URZ, UP2, !UPT ;  /* 0x000000160b167290 */ /* 0x000fe400097fe4ff */
[----:B------:R-:W-:Y:S02]  /*0620*/  @!UP1 ULOP3.LUT UR9, URZ, UR30, URZ, 0x33, !UPT ;  /* 0x0000001eff099292 */ /* 0x000fe4000f8e33ff */
[----:B--2---:R-:W-:Y:S02]  /*0630*/  ULEA UR18, UP1, UR19, UR6, 0x1 ;  /* 0x0000000613127291 */ /* 0x004fe4000f8208ff */
[----:B------:R-:W-:Y:S01]  /*0640*/  USHF.R.S32.HI UR6, URZ, 0x1f, UR9 ;  /* 0x0000001fff067899 */ /* 0x000fe20008011409 */
[----:B------:R-:W1:Y:S03]  /*0650*/  @UP0 LDCU.64 UR30, c[0x0][0x480] ;  /* 0x00009000ff1e07ac */ /* 0x000e660008000a00 */
[----:B----4-:R-:W-:-:S02]  /*0660*/  UIMAD UR6, UR6, UR24, URZ ;  /* 0x00000018060672a4 */ /* 0x010fc4000f8e02ff */
[----:B------:R-:W-:Y:S02]  /*0670*/  UIMAD.WIDE.U32 UR20, UR9, UR24, UR20 ;  /* 0x00000018091472a5 */ /* 0x000fe4000f8e0014 */
[----:B------:R-:W-:Y:S02]  /*0680*/  UIMAD UR15, UR9, UR25, UR6 ;  /* 0x00000019090f72a4 */ /* 0x000fe4000f8e0206 */
[----:B------:R-:W-:Y:S02]  /*0690*/  ULEA.HI.X UR22, UR19, UR7, UR22, 0x1, UP1 ;  /* 0x0000000713167291 */ /* 0x000fe400088f0c16 */
[----:B------:R-:W-:Y:S02]  /*06a0*/  UIADD3 UR17, UP1, UPT, UR17, UR20, URZ ;  /* 0x0000001411117290 */ /* 0x000fe4000ff3e0ff */
[----:B------:R-:W-:Y:S02]  /*06b0*/  UIADD3 UR20, UPT, UPT, UR21, UR15, URZ ;  /* 0x0000000f15147290 */ /* 0x000fe4000fffe0ff */
[----:B-----5:R-:W-:-:S02]  /*06c0*/  ULEA UR19, UP2, UR17, UR4, 0x1 ;  /* 0x0000000411137291 */ /* 0x020fc4000f8408ff */
[----:B------:R-:W-:Y:S01]  /*06d0*/  UIADD3.X UR20, UPT, UPT, UR11, UR20, URZ, UP1, !UPT ;  /* 0x000000140b147290 */ /* 0x000fe20008ffe4ff */
[----:B------:R-:W-:Y:S01]  /*06e0*/  UMOV UR4, URZ ;  /* 0x000000ff00047c82 */ /* 0x000fe20008000000 */
[----:B------:R-:W-:Y:S02]  /*06f0*/  UMOV UR7, URZ ;  /* 0x000000ff00077c82 */ /* 0x000fe40008000000 */
[----:B------:R-:W-:Y:S01]  /*0700*/  ULEA.HI.X UR20, UR17, UR5, UR20, 0x1, UP2 ;  /* 0x0000000511147291 */ /* 0x000fe200090f0c14 */
[----:B------:R-:W-:Y:S02]  /*0710*/  UMOV UR6, URZ ;  /* 0x000000ff00067c82 */ /* 0x000fe40008000000 */
[----:B------:R-:W-:Y:S01]  /*0720*/  UMOV UR5, URZ ;  /* 0x000000ff00057c82 */ /* 0x000fe20008000000 */
[----:B-1----:R-:W-:Y:S02]  /*0730*/  @UP0 UIMAD.WIDE UR4, UR10, 0x8, UR30 ;  /* 0x000000080a0408a5 */ /* 0x002fe4000f8e021e */
[----:B------:R-:W-:Y:S01]  /*0740*/  UISETP.GE.AND UP0, UPT, UR23, 0x1, UPT ;  /* 0x000000011700788c */ /* 0x000fe2000bf06270 */
[----:B------:R-:W-:-:S02]  /*0750*/  @P0 R2UR UR7, R3 ;  /* 0x00000000030702ca */ /* 0x000fc400000e0000 */
[----:B------:R-:W-:-:S06]  /*0760*/  @P1 R2UR UR6, R4 ;  /* 0x00000000040612ca */ /* 0x000fcc00000e0000 */
[----:B0-----:R-:W-:Y:S09]  /*0770*/  BRA.U !UP0, `(.L_x_764) ;  /* 0x0000007908e87547 */ /* 0x001ff2000b800000 */
[----:B------:R-:W0:Y:S01]  /*0780*/  S2R R5, SR_TID.X ;  /* 0x0000000000057919 */ /* 0x000e220000002100 */
[----:B------:R-:W-:Y:S01]  /*0790*/  UMOV UR11, UR16 ;  /* 0x00000010000b7c82 */ /* 0x000fe20008000000 */
[----:B------:R-:W-:Y:S01]  /*07a0*/  UMOV UR17, UR18 ;  /* 0x0000001200117c82 */ /* 0x000fe20008000000 */
[----:B------:R-:W1:Y:S01]  /*07b0*/  LDCU UR10, c[0x0][0x394] ;  /* 0x00007280ff0a77ac */ /* 0x000e620008000800 */
[----:B------:R2:W-:Y:S01]  /*07c0*/  STL [R1+0x100], RZ ;  /* 0x000100ff01007387 */ /* 0x0005e20000100800 */
[----:B------:R-:W-:-:S03]  /*07d0*/  UMOV UR15, UR12 ;  /* 0x0000000c000f7c82 */ /* 0x000fc60008000000 */
[----:B------:R2:W-:Y:S01]  /*07e0*/  STL [R1+0x104], RZ ;  /* 0x000104ff01007387 */ /* 0x0005e20000100800 */
[----:B------:R-:W-:Y:S01]  /*07f0*/  UMOV UR16, UR13 ;  /* 0x0000000d00107c82 */ /* 0x000fe20008000000 */
[----:B------:R-:W-:Y:S01]  /*0800*/  UMOV UR18, UR22 ;  /* 0x0000001600127c82 */ /* 0x000fe20008000000 */
[C---:B0-----:R-:W-:Y:S02]  /*0810*/  SHF.L.U32 R3, R5.reuse, 0x4, RZ ;  /* 0x0000000405037819 */ /* 0x041fe400000006ff */
[----:B------:R-:W-:-:S04]  /*0820*/  LOP3.LUT R4, R5, 0x1f, RZ, 0xc0, !PT ;  /* 0x0000001f05047812 */ /* 0x000fc800078ec0ff */
[----:B-12---:R-:W-:-:S07]  /*0830*/  LOP3.LUT R9, R4, 0x3e00, R3, 0xf8, !PT ;  /* 0x00003e0004097812 */ /* 0x006fce00078ef803 */
.L_x_811:
[----:B------:R-:W0:Y:S01]  /*0840*/  LDCU UR22, c[0x0][0x388] ;  /* 0x00007100ff1677ac */ /* 0x000e220008000800 */
[----:B------:R-:W-:Y:S01]  /*0850*/  IMAD.SHL.U32 R83, R5, 0x10, RZ ;  /* 0x0000001005537824 */ /* 0x000fe200078e00ff */
[----:B------:R-:W-:Y:S01]  /*0860*/  MOV R3, UR14 ;  /* 0x0000000e00037c02 */ /* 0x000fe20008000f00 */
[----:B------:R-:W-:Y:S01]  /*0870*/  IMAD.U32 R2, RZ, RZ, UR11 ;  /* 0x0000000bff027e24 */ /* 0x000fe2000f8e00ff */
[----:B------:R-:W-:Y:S01]  /*0880*/  ULEA UR8, UR10, 0xfffff800, 0xb ;  /* 0xfffff8000a087891 */ /* 0x000fe2000f8e58ff */
[----:B------:R-:W-:Y:S02]  /*0890*/  PRMT R5, RZ, 0x7610, R5 ;  /* 0x00007610ff057816 */ /* 0x000fe40000000005 */
[----:B------:R-:W-:Y:S02]  /*08a0*/  LOP3.LUT R25, R83, 0x3e00, RZ, 0xc0, !PT ;  /* 0x00003e0053197812 */ /* 0x000fe400078ec0ff */
[----:B------:R-:W-:Y:S02]  /*08b0*/  PRMT R16, RZ, 0x7610, R16 ;  /* 0x00007610ff107816 */ /* 0x000fe40000000010 */
[----:B------:R-:W-:-:S02]  /*08c0*/  LOP3.LUT R64, R25, R4, RZ, 0xfc, !PT ;  /* 0x0000000419407212 */ /* 0x000fc400078efcff */
        /* <DEDUP_REMOVED lines=11> */
[----:B------:R-:W-:Y:S02]  /*0980*/  P2R R46, PR, RZ, 0x1 ;  /* 0x00000001ff2e7803 */ /* 0x000fe40000000000 */
[C---:B------:R-:W-:Y:S02]  /*0990*/  SHF.L.U32 R2, R64.reuse, 0x1, RZ ;  /* 0x0000000140027819 */ /* 0x040fe400000006ff */
[----:B------:R-:W-:Y:S02]  /*09a0*/  LOP3.LUT R57, R64, 0xe0, RZ, 0xfc, !PT ;  /* 0x000000e040397812 */ /* 0x000fe400078efcff */
        /* <DEDUP_REMOVED lines=10> */
[----:B------:R-:W-:Y:S02]  /*0a50*/  PRMT R24, RZ, 0x7610, R24 ;  /* 0x00007610ff187816 */ /* 0x000fe40000000018 */
[----:B------:R-:W-:Y:S02]  /*0a60*/  P2R R38, PR, RZ, 0x1 ;  /* 0x00000001ff267803 */ /* 0x000fe40000000000 */
[----:B------:R-:W-:-:S04]  /*0a70*/  IADD3 R2, P0, PT, R2, UR17, RZ ;  /* 0x0000001102027c10 */ /* 0x000fc8000ff1e0ff */
[----:B------:R-:W-:Y:S02]  /*0a80*/  IADD3.X R3, PT, PT, RZ, UR18, RZ, P0, !PT ;  /* 0x00000012ff037c10 */ /* 0x000fe400087fe4ff */
[----:B------:R-:W-:Y:S02]  /*0a90*/  ISETP.GE.AND P0, PT, R57, UR8, PT ;  /* 0x0000000839007c0c */ /* 0x000fe4000bf06270 */
[C---:B------:R-:W-:Y:S02]  /*0aa0*/  LOP3.LUT R56, R64.reuse, 0x100, RZ, 0xfc, !PT ;  /* 0x0000010040387812 */ /* 0x040fe400078efcff */
[C---:B------:R-:W-:Y:S01]  /*0ab0*/  LOP3.LUT R62, R64.reuse, 0x40, RZ, 0xfc, !PT ;  /* 0x00000040403e7812 */ /* 0x040fe200078efcff */
[----:B------:R-:W-:Y:S01]  /*0ac0*/  IMAD.X R7, RZ, RZ, UR16, P1 ;  /* 0x00000010ff077e24 */ /* 0x000fe200088e06ff */
[C---:B------:R-:W-:Y:S02]  /*0ad0*/  LOP3.LUT R61, R64.reuse, 0x60, RZ, 0xfc, !PT ;  /* 0x00000060403d7812 */ /* 0x040fe400078efcff */
[----:B------:R-:W-:-:S02]  /*0ae0*/  LOP3.LUT R58, R64, 0xc0, RZ, 0xfc, !PT ;  /* 0x000000c0403a7812 */ /* 0x000fc400078efcff */
[C---:B------:R-:W-:Y:S02]  /*0af0*/  LOP3.LUT R60, R64.reuse, 0x80, RZ, 0xfc, !PT ;  /* 0x00000080403c7812 */ /* 0x040fe400078efcff */
[----:B------:R-:W-:Y:S01]  /*0b00*/  LOP3.LUT R59, R64, 0xa0, RZ, 0xfc, !PT ;  /* 0x000000a0403b7812 */ /* 0x000fe200078efcff */
[----:B------:R-:W3:Y:S01]  /*0b10*/  @!P0 LDG.E.U16 R16, desc[UR26][R8.64+0x1c0] ;  /* 0x0001c01a08108981 */ /* 0x000ee2000c1e1500 */
[----:B------:R-:W-:Y:S02]  /*0b20*/  P2R R44, PR, RZ, 0x1 ;  /* 0x00000001ff2c7803 */ /* 0x000fe40000000000 */
        /* <DEDUP_REMOVED lines=8> */
[C---:B------:R-:W-:Y:S02]  /*0bb0*/  LOP3.LUT R55, R64.reuse, 0x120, RZ, 0xfc, !PT ;  /* 0x0000012040377812 */ /* 0x040fe400078efcff */
[C---:B------:R-:W-:Y:S01]  /*0bc0*/  LOP3.LUT R54, R64.reuse, 0x140, RZ, 0xfc, !PT ;  /* 0x0000014040367812 */ /* 0x040fe200078efcff */
[----:B------:R-:W5:Y:S01]  /*0bd0*/  @!P0 LDG.E.U16 R17, desc[UR26][R8.64+0x200] ;  /* 0x0002001a08118981 */ /* 0x000f62000c1e1500 */
[----:B------:R-:W-:-:S02]  /*0be0*/  LOP3.LUT R53, R64, 0x160, RZ, 0xfc, !PT ;  /* 0x0000016040357812 */ /* 0x000fc400078efcff */
[C---:B------:R-:W-:Y:S01]  /*0bf0*/  LOP3.LUT R52, R64.reuse, 0x180, RZ, 0xfc, !PT ;  /* 0x0000018040347812 */ /* 0x040fe200078efcff */
[----:B------:R-:W3:Y:S01]  /*0c00*/  @!P6 LDG.E.U16 R11, desc[UR26][R8.64+0x80] ;  /* 0x0000801a080be981 */ /* 0x000ee2000c1e1500 */
[----:B------:R-:W-:Y:S02]  /*0c10*/  P2R R43, PR, RZ, 0x1 ;  /* 0x00000001ff2b7803 */ /* 0x000fe40000000000 */
[C---:B------:R-:W-:Y:S01]  /*0c20*/  LOP3.LUT R51, R64.reuse, 0x1a0, RZ, 0xfc, !PT ;  /* 0x000001a040337812 */ /* 0x040fe200078efcff */
[----:B------:R-:W5:Y:S01]  /*0c30*/  @!P5 LDG.E.U16 R12, desc[UR26][R8.64+0xc0] ;  /* 0x0000c01a080cd981 */ /* 0x000f62000c1e1500 */
[----:B------:R-:W-:Y:S02]  /*0c40*/  ISETP.GE.AND P0, PT, R55, UR8, PT ;  /* 0x0000000837007c0c */ /* 0x000fe4000bf06270 */
[----:B------:R-:W-:Y:S01]  /*0c50*/  P2R R45, PR, RZ, 0x4 ;  /* 0x00000004ff2d7803 */ /* 0x000fe20000000000 */
[----:B------:R-:W5:Y:S01]  /*0c60*/  @!P2 LDG.E.U16 R15, desc[UR26][R8.64+0x180] ;  /* 0x0001801a080fa981 */ /* 0x000f62000c1e1500 */
[----:B------:R-:W-:-:S02]  /*0c70*/  LOP3.LUT R50, R64, 0x1c0, RZ, 0xfc, !PT ;  /* 0x000001c040327812 */ /* 0x000fc400078efcff */
[----:B------:R-:W-:Y:S01]  /*0c80*/  ISETP.GE.AND P1, PT, R54, UR8, PT ;  /* 0x0000000836007c0c */ /* 0x000fe2000bf26270 */
[----:B------:R-:W5:Y:S01]  /*0c90*/  @!P4 LDG.E.U16 R13, desc[UR26][R8.64+0x100] ;  /* 0x0001001a080dc981 */ /* 0x000f62000c1e1500 */
[----:B------:R-:W-:Y:S02]  /*0ca0*/  P2R R42, PR, RZ, 0x8 ;  /* 0x00000008ff2a7803 */ /* 0x000fe40000000000 */
[----:B------:R-:W-:Y:S01]  /*0cb0*/  LOP3.LUT R49, R64, 0x1e0, RZ, 0xfc, !PT ;  /* 0x000001e040317812 */ /* 0x000fe200078efcff */
[----:B------:R-:W5:Y:S01]  /*0cc0*/  @!P3 LDG.E.U16 R14, desc[UR26][R8.64+0x140] ;  /* 0x0001401a080eb981 */ /* 0x000f62000c1e1500 */
[----:B------:R-:W-:Y:S02]  /*0cd0*/  ISETP.GE.AND P2, PT, R53, UR8, PT ;  /* 0x0000000835007c0c */ /* 0x000fe4000bf46270 */
[----:B------:R-:W-:Y:S01]  /*0ce0*/  P2R R41, PR, RZ, 0x10 ;  /* 0x00000010ff297803 */ /* 0x000fe20000000000 */
[----:B------:R-:W5:Y:S01]  /*0cf0*/  @!P0 LDG.E.U16 R18, desc[UR26][R8.64+0x240] ;  /* 0x0002401a08128981 */ /* 0x000f62000c1e1500 */
[----:B------:R-:W-:-:S02]  /*0d00*/  ISETP.GE.AND P3, PT, R52, UR8, PT ;  /* 0x0000000834007c0c */ /* 0x000fc4000bf66270 */
[----:B------:R-:W-:Y:S01]  /*0d10*/  P2R R40, PR, RZ, 0x20 ;  /* 0x00000020ff287803 */ /* 0x000fe20000000000 */
[----:B------:R-:W5:Y:S01]  /*0d20*/  @!P1 LDG.E.U16 R19, desc[UR26][R8.64+0x280] ;  /* 0x0002801a08139981 */ /* 0x000f62000c1e1500 */
[----:B------:R-:W-:Y:S02]  /*0d30*/  ISETP.GE.AND P4, PT, R51, UR8, PT ;  /* 0x0000000833007c0c */ /* 0x000fe4000bf86270 */
[----:B------:R-:W-:Y:S02]  /*0d40*/  P2R R39, PR, RZ, 0x40 ;  /* 0x00000040ff277803 */ /* 0x000fe40000000000 */
[----:B------:R-:W-:Y:S01]  /*0d50*/  ISETP.GE.AND P5, PT, R50, UR8, PT ;  /* 0x0000000832007c0c */ /* 0x000fe2000bfa6270 */
[----:B------:R-:W5:Y:S01]  /*0d60*/  @!P2 LDG.E.U16 R20, desc[UR26][R8.64+0x2c0] ;  /* 0x0002c01a0814a981 */ /* 0x000f62000c1e1500 */
[----:B------:R-:W-:-:S03]  /*0d70*/  ISETP.GE.AND P6, PT, R49, UR8, PT ;  /* 0x0000000831007c0c */ /* 0x000fc6000bfc6270 */
[----:B------:R-:W5:Y:S04]  /*0d80*/  @!P3 LDG.E.U16 R21, desc[UR26][R8.64+0x300] ;  /* 0x0003001a0815b981 */ /* 0x000f68000c1e1500 */
[----:B------:R-:W5:Y:S04]  /*0d90*/  @!P4 LDG.E.U16 R22, desc[UR26][R8.64+0x340] ;  /* 0x0003401a0816c981 */ /* 0x000f68000c1e1500 */
[----:B------:R-:W5:Y:S04]  /*0da0*/  @!P5 LDG.E.U16 R23, desc[UR26][R8.64+0x380] ;  /* 0x0003801a0817d981 */ /* 0x000f68000c1e1500 */
[----:B------:R0:W5:Y:S01]  /*0db0*/  @!P6 LDG.E.U16 R24, desc[UR26][R8.64+0x3c0] ;  /* 0x0003c01a0818e981 */ /* 0x000162000c1e1500 */
[----:B------:R-:W1:Y:S01]  /*0dc0*/  S2R R27, SR_LANEID ;  /* 0x00000000001b7919 */ /* 0x000e620000000000 */
[----:B------:R-:W0:Y:S01]  /*0dd0*/  S2UR UR8, SR_CgaCtaId ;  /* 0x00000000000879c3 */ /* 0x000e220000008800 */
[----:B------:R-:W-:-:S02]  /*0de0*/  UMOV UR24, 0x400 ;  /* 0x0000040000187882 */ /* 0x000fc40000000000 */
[----:B0-----:R-:W-:Y:S01]  /*0df0*/  ULEA UR24, UR8, UR24, 0x18 ;  /* 0x0000001808187291 */ /* 0x001fe2000f8ec0ff */
[----:B------:R-:W-:Y:S01]  /*0e00*/  P2R R47, PR, RZ, 0x1 ;  /* 0x00000001ff2f7803 */ /* 0x000fe20000000000 */
[----:B------:R-:W0:Y:S01]  /*0e10*/  LDCU UR8, c[0x0][0x38c] ;  /* 0x00007180ff0877ac */ /* 0x000e220008000800 */
[----:B-1----:R-:W-:-:S05]  /*0e20*/  IMAD.IADD R25, R25, 0x1, R27 ;  /* 0x0000000119197824 */ /* 0x002fca00078e021b */
[CC--:B------:R-:W-:Y:S02]  /*0e30*/  LEA.HI.SX32 R26, R25.reuse, R25.reuse, 0x1b ;  /* 0x00000019191a7211 */ /* 0x0c0fe400078fdaff */
[C---:B------:R-:W-:Y:S01]  /*0e40*/  IADD3 R8, PT, PT, R25.reuse, 0x60, RZ ;  /* 0x0000006019087810 */ /* 0x040fe20007ffe0ff */
[C---:B------:R-:W-:Y:S01]  /*0e50*/  VIADD R28, R25.reuse, 0x40 ;  /* 0x00000040191c7836 */ /* 0x040fe20000000000 */
[----:B------:R-:W-:Y:S02]  /*0e60*/  LEA R112, R26, UR24, 0x1 ;  /* 0x000000181a707c11 */ /* 0x000fe4000f8e08ff */
[C---:B------:R-:W-:Y:S01]  /*0e70*/  IADD3 R26, PT, PT, R25.reuse, 0x20, RZ ;  /* 0x00000020191a7810 */ /* 0x040fe20007ffe0ff */
[C---:B------:R-:W-:Y:S01]  /*0e80*/  VIADD R30, R25.reuse, 0x80 ;  /* 0x00000080191e7836 */ /* 0x040fe20000000000 */
[----:B------:R-:W-:Y:S02]  /*0e90*/  LEA.HI.SX32 R8, R8, R25, 0x1b ;  /* 0x0000001908087211 */ /* 0x000fe400078fdaff */
[----:B------:R-:W-:-:S02]  /*0ea0*/  IADD3 R32, PT, PT, R25, 0xa0, RZ ;  /* 0x000000a019207810 */ /* 0x000fc40007ffe0ff */
[-C--:B------:R-:W-:Y:S02]  /*0eb0*/  LEA.HI.SX32 R26, R26, R25.reuse, 0x1b ;  /* 0x000000191a1a7211 */ /* 0x080fe400078fdaff */
[-C--:B------:R-:W-:Y:S02]  /*0ec0*/  LEA.HI.SX32 R28, R28, R25.reuse, 0x1b ;  /* 0x000000191c1c7211 */ /* 0x080fe400078fdaff */
[----:B------:R-:W-:Y:S01]  /*0ed0*/  LEA R109, R8, UR24, 0x1 ;  /* 0x00000018086d7c11 */ /* 0x000fe2000f8e08ff */
[----:B------:R-:W-:Y:S01]  /*0ee0*/  VIADD R8, R25, 0xc0 ;  /* 0x000000c019087836 */ /* 0x000fe20000000000 */
[-C--:B------:R-:W-:Y:S02]  /*0ef0*/  LEA.HI.SX32 R30, R30, R25.reuse, 0x1b ;  /* 0x000000191e1e7211 */ /* 0x080fe400078fdaff */
[----:B------:R-:W-:Y:S02]  /*0f00*/  LEA.HI.SX32 R32, R32, R25, 0x1b ;  /* 0x0000001920207211 */ /* 0x000fe400078fdaff */
[----:B------:R-:W-:-:S02]  /*0f10*/  LEA R111, R26, UR24, 0x1 ;  /* 0x000000181a6f7c11 */ /* 0x000fc4000f8e08ff */
[----:B------:R-:W-:Y:S01]  /*0f20*/  LEA R110, R28, UR24, 0x1 ;  /* 0x000000181c6e7c11 */ /* 0x000fe2000f8e08ff */
[C---:B------:R-:W-:Y:S01]  /*0f30*/  VIADD R28, R25.reuse, 0x100 ;  /* 0x00000100191c7836 */ /* 0x040fe20000000000 */
[----:B------:R-:W-:Y:S02]  /*0f40*/  LEA R108, R30, UR24, 0x1 ;  /* 0x000000181e6c7c11 */ /* 0x000fe4000f8e08ff */
[C---:B------:R-:W-:Y:S02]  /*0f50*/  IADD3 R26, PT, PT, R25.reuse, 0xe0, RZ ;  /* 0x000000e0191a7810 */ /* 0x040fe40007ffe0ff */
[----:B------:R-:W-:Y:S02]  /*0f60*/  LEA.HI.SX32 R8, R8, R25, 0x1b ;  /* 0x0000001908087211 */ /* 0x000fe400078fdaff */
[----:B------:R-:W-:Y:S01]  /*0f70*/  LEA R107, R32, UR24, 0x1 ;  /* 0x00000018206b7c11 */ /* 0x000fe2000f8e08ff */
[C---:B------:R-:W-:Y:S01]  /*0f80*/  VIADD R32, R25.reuse, 0x140 ;  /* 0x0000014019207836 */ /* 0x040fe20000000000 */
[----:B------:R-:W-:-:S02]  /*0f90*/  IADD3 R30, PT, PT, R25, 0x120, RZ ;  /* 0x00000120191e7810 */ /* 0x000fc40007ffe0ff */
[-C--:B------:R-:W-:Y:S02]  /*0fa0*/  LEA.HI.SX32 R26, R26, R25.reuse, 0x1b ;  /* 0x000000191a1a7211 */ /* 0x080fe400078fdaff */
[----:B------:R-:W-:Y:S02]  /*0fb0*/  LEA R106, R8, UR24, 0x1 ;  /* 0x00000018086a7c11 */ /* 0x000fe4000f8e08ff */
[----:B------:R-:W-:Y:S02]  /*0fc0*/  IADD3 R8, PT, PT, R25, 0x160, RZ ;  /* 0x0000016019087810 */ /* 0x000fe40007ffe0ff */
[-C--:B------:R-:W-:Y:S02]  /*0fd0*/  LEA.HI.SX32 R28, R28, R25.reuse, 0x1b ;  /* 0x000000191c1c7211 */ /* 0x080fe400078fdaff */
[-C--:B------:R-:W-:Y:S02]  /*0fe0*/  LEA.HI.SX32 R30, R30, R25.reuse, 0x1b ;  /* 0x000000191e1e7211 */ /* 0x080fe400078fdaff */
[----:B------:R-:W-:-:S02]  /*0ff0*/  LEA.HI.SX32 R32, R32, R25, 0x1b ;  /* 0x0000001920207211 */ /* 0x000fc400078fdaff */
[----:B------:R-:W-:Y:S02]  /*1000*/  LEA R105, R26, UR24, 0x1 ;  /* 0x000000181a697c11 */ /* 0x000fe4000f8e08ff */
[----:B------:R-:W-:Y:S02]  /*1010*/  IADD3 R26, PT, PT, R25, 0x1e0, RZ ;  /* 0x000001e0191a7810 */ /* 0x000fe40007ffe0ff */
[----:B------:R-:W-:Y:S02]  /*1020*/  LEA.HI.SX32 R8, R8, R25, 0x1b ;  /* 0x0000001908087211 */ /* 0x000fe400078fdaff */
[----:B------:R-:W-:Y:S02]  /*1030*/  ISETP.NE.AND P0, PT, R43, RZ, PT ;  /* 0x000000ff2b00720c */ /* 0x000fe40003f05270 */
[----:B------:R-:W-:Y:S02]  /*1040*/  LEA R104, R28, UR24, 0x1 ;  /* 0x000000181c687c11 */ /* 0x000fe4000f8e08ff */
[----:B------:R-:W-:-:S02]  /*1050*/  LEA R103, R30, UR24, 0x1 ;  /* 0x000000181e677c11 */ /* 0x000fc4000f8e08ff */
[----:B------:R-:W-:Y:S02]  /*1060*/  LEA R102, R32, UR24, 0x1 ;  /* 0x0000001820667c11 */ /* 0x000fe4000f8e08ff */
[----:B------:R-:W-:Y:S02]  /*1070*/  LEA.HI.SX32 R26, R26, R25, 0x1b ;  /* 0x000000191a1a7211 */ /* 0x000fe400078fdaff */
[----:B------:R-:W-:Y:S02]  /*1080*/  LEA R101, R8, UR24, 0x1 ;  /* 0x0000001808657c11 */ /* 0x000fe4000f8e08ff */
[----:B------:R-:W-:Y:S02]  /*1090*/  P2R R65, PR, RZ, 0x1 ;  /* 0x00000001ff417803 */ /* 0x000fe40000000000 */
[----:B------:R-:W-:Y:S02]  /*10a0*/  ISETP.NE.AND P0, PT, R44, RZ, PT ;  /* 0x000000ff2c00720c */ /* 0x000fe40003f05270 */
[----:B------:R-:W-:-:S02]  /*10b0*/  LEA R97, R26, UR24, 0x1 ;  /* 0x000000181a617c11 */ /* 0x000fc4000f8e08ff */
        /* <DEDUP_REMOVED lines=15> */
[----:B----4-:R1:W-:Y:S04]  /*11b0*/  STS.U16 [R111+0x40], R10 ;  /* 0x0000400a6f007388 */ /* 0x0103e80000000400 */
[----:B---3--:R-:W-:Y:S01]  /*11c0*/  STS.U16 [R110+0x80], R11 ;  /* 0x0000800b6e007388 */ /* 0x008fe20000000400 */
[----:B-1----:R-:W-:-:S03]  /*11d0*/  VIADD R10, R25, 0x180 ;  /* 0x00000180190a7836 */ /* 0x002fc60000000000 */
[----:B-----5:R1:W-:Y:S02]  /*11e0*/  STS.U16 [R109+0xc0], R12 ;  /* 0x0000c00c6d007388 */ /* 0x0203e40000000400 */
[----:B------:R-:W-:Y:S02]  /*11f0*/  LEA.HI.SX32 R10, R10, R25, 0x1b ;  /* 0x000000190a0a7211 */ /* 0x000fe400078fdaff */
[----:B------:R-:W-:Y:S01]  /*1200*/  STS.U16 [R108+0x100], R13 ;  /* 0x0001000d6c007388 */ /* 0x000fe20000000400 */
[----:B-1----:R-:W-:-:S03]  /*1210*/  IADD3 R12, PT, PT, R25, 0x1a0, RZ ;  /* 0x000001a0190c7810 */ /* 0x002fc60007ffe0ff */
[----:B------:R1:W-:Y:S01]  /*1220*/  STS.U16 [R107+0x140], R14 ;  /* 0x0001400e6b007388 */ /* 0x0003e20000000400 */
[----:B------:R-:W-:-:S03]  /*1230*/  LEA.HI.SX32 R12, R12, R25, 0x1b ;  /* 0x000000190c0c7211 */ /* 0x000fc600078fdaff */
[----:B------:R-:W-:Y:S01]  /*1240*/  STS.U16 [R106+0x180], R15 ;  /* 0x0001800f6a007388 */ /* 0x000fe20000000400 */
[----:B-1----:R-:W-:-:S03]  /*1250*/  VIADD R14, R25, 0x1c0 ;  /* 0x000001c0190e7836 */ /* 0x002fc60000000000 */
[----:B------:R-:W-:Y:S01]  /*1260*/  STS.U16 [R105+0x1c0], R16 ;  /* 0x0001c01069007388 */ /* 0x000fe20000000400 */
[----:B------:R-:W-:Y:S02]  /*1270*/  LEA R100, R10, UR24, 0x1 ;  /* 0x000000180a647c11 */ /* 0x000fe4000f8e08ff */
        /* <DEDUP_REMOVED lines=11> */
[----:B------:R-:W-:-:S03]  /*1330*/  VIADD R12, R25, 0x3 ;  /* 0x00000003190c7836 */ /* 0x000fc60000000000 */
[----:B------:R-:W-:Y:S01]  /*1340*/  STS.U16 [R98+0x380], R23 ;  /* 0x0003801762007388 */ /* 0x000fe20000000400 */
[C---:B-1----:R-:W-:Y:S01]  /*1350*/  VIADD R18, R25.reuse, 0x6 ;  /* 0x0000000619127836 */ /* 0x042fe20000000000 */
[C---:B------:R-:W-:Y:S01]  /*1360*/  IADD3 R10, PT, PT, R25.reuse, 0x2, RZ ;  /* 0x00000002190a7810 */ /* 0x040fe20007ffe0ff */
[C---:B------:R-:W-:Y:S01]  /*1370*/  VIADD R30, R25.reuse, 0xc ;  /* 0x0000000c191e7836 */ /* 0x040fe20000000000 */
[----:B------:R1:W-:Y:S01]  /*1380*/  STS.U16 [R97+0x3c0], R24 ;  /* 0x0003c01861007388 */ /* 0x0003e20000000400 */
[C---:B------:R-:W-:Y:S01]  /*1390*/  VIADD R70, R25.reuse, 0xf ;  /* 0x0000000f19467836 */ /* 0x040fe20000000000 */
        /* <DEDUP_REMOVED lines=30> */
[----:B------:R-:W-:Y:S02]  /*1580*/  LEA R93, R12, UR24, 0x1 ;  /* 0x000000180c5d7c11 */ /* 0x000fe4000f8e08ff */
        /* <DEDUP_REMOVED lines=17> */
[----:B------:R-:W1:Y:S04]  /*16a0*/  LDS.U16 R34, [R96] ;  /* 0x0000000060227984 */ /* 0x000e680000000400 */
        /* <DEDUP_REMOVED lines=69> */
[----:B------:R-:W-:Y:S02]  /*1b00*/  PRMT R35, RZ, 0x7610, R35 ;  /* 0x00007610ff237816 */ /* 0x000fe40000000023 */
[----:B------:R-:W-:Y:S02]  /*1b10*/  PRMT R38, RZ, 0x7610, R38 ;  /* 0x00007610ff267816 */ /* 0x000fe40000000026 */
        /* <DEDUP_REMOVED lines=35> */
[----:B------:R-:W4:Y:S01]  /*1d50*/  @!P0 LDG.E.U16 R35, desc[UR26][R2.64] ;  /* 0x0000001a02238981 */ /* 0x000f22000c1e1500 */
[----:B------:R-:W-:-:S02]  /*1d60*/  ISETP.NE.AND P0, PT, R36, RZ, PT ;  /* 0x000000ff2400720c */ /* 0x000fc40003f05270 */
[----:B------:R-:W-:-:S11]  /*1d70*/  PRMT R36, RZ, 0x7610, R36 ;  /* 0x00007610ff247816 */ /* 0x000fd60000000024 */
[----:B------:R-:W5:Y:S01]  /*1d80*/  @!P0 LDG.E.U16 R36, desc[UR26][R2.64+0x40] ;  /* 0x0000401a02248981 */ /* 0x000f62000c1e1500 */
[----:B------:R-:W-:Y:S02]  /*1d90*/  ISETP.NE.AND P0, PT, R37, RZ, PT ;  /* 0x000000ff2500720c */ /* 0x000fe40003f05270 */
[----:B------:R-:W-:-:S11]  /*1da0*/  PRMT R37, RZ, 0x7610, R37 ;  /* 0x00007610ff257816 */ /* 0x000fd60000000025 */
        /* <DEDUP_REMOVED lines=26> */
[----:B--2---:R-:W-:-:S03]  /*1f50*/  PRMT R69, RZ, 0x7610, R69 ;  /* 0x00007610ff457816 */ /* 0x004fc60000000045 */
[----:B------:R-:W2:Y:S04]  /*1f60*/  @!P4 LDG.E.U16 R67, desc[UR26][R2.64+0x340] ;  /* 0x0003401a0243c981 */ /* 0x000ea8000c1e1500 */
[----:B------:R-:W2:Y:S04]  /*1f70*/  @!P2 LDG.E.U16 R65, desc[UR26][R2.64+0x2c0] ;  /* 0x0002c01a0241a981 */ /* 0x000ea8000c1e1500 */
[----:B------:R-:W2:Y:S04]  /*1f80*/  @!P0 LDG.E.U16 R46, desc[UR26][R2.64+0x240] ;  /* 0x0002401a022e8981 */ /* 0x000ea8000c1e1500 */
[----:B------:R-:W2:Y:S04]  /*1f90*/  @!P5 LDG.E.U16 R68, desc[UR26][R2.64+0x380] ;  /* 0x0003801a0244d981 */ /* 0x000ea8000c1e1500 */
[----:B------:R-:W2:Y:S04]  /*1fa0*/  @!P6 LDG.E.U16 R69, desc[UR26][R2.64+0x3c0] ;  /* 0x0003c01a0245e981 */ /* 0x000ea8000c1e1500 */
        /* <DEDUP_REMOVED lines=32> */
[----:B---3--:R-:W3:Y:S04]  /*21b0*/  LDL.LU R76, [R1+0x104] ;  /* 0x00010400014c7983 */ /* 0x008ee80000300800 */
[----:B----4-:R-:W-:Y:S04]  /*21c0*/  STS.U16 [R112], R35 ;  /* 0x0000002370007388 */ /* 0x010fe80000000400 */
        /* <DEDUP_REMOVED lines=8> */
[----:B--2---:R-:W-:Y:S04]  /*2250*/  STS.U16 [R103+0x240], R46 ;  /* 0x0002402e67007388 */ /* 0x004fe80000000400 */
[----:B------:R-:W-:Y:S04]  /*2260*/  STS.U16 [R102+0x280], R47 ;  /* 0x0002802f66007388 */ /* 0x000fe80000000400 */
[----:B------:R-:W-:Y:S04]  /*2270*/  STS.U16 [R101+0x2c0], R65 ;  /* 0x0002c04165007388 */ /* 0x000fe80000000400 */
[----:B------:R-:W-:Y:S04]  /*2280*/  STS.U16 [R100+0x300], R66 ;  /* 0x0003004264007388 */ /* 0x000fe80000000400 */
[----:B------:R-:W-:Y:S04]  /*2290*/  STS.U16 [R99+0x340], R67 ;  /* 0x0003404363007388 */ /* 0x000fe80000000400 */
[----:B------:R-:W-:Y:S04]  /*22a0*/  STS.U16 [R98+0x380], R68 ;  /* 0x0003804462007388 */ /* 0x000fe80000000400 */
[----:B------:R-:W-:Y:S01]  /*22b0*/  STS.U16 [R97+0x3c0], R69 ;  /* 0x0003c04561007388 */ /* 0x000fe20000000400 */
[----:B------:R-:W-:-:S03]  /*22c0*/  NOP ;  /* 0x0000000000007918 */ /* 0x000fc60000000000 */
[----:B------:R-:W2:Y:S04]  /*22d0*/  LDS.U16 R2, [R96] ;  /* 0x0000000060027984 */ /* 0x000ea80000000400 */
[----:B------:R-:W4:Y:S04]  /*22e0*/  LDS.U16 R3, [R95+0x2] ;  /* 0x000002005f037984 */ /* 0x000f280000000400 */
[----:B------:R-:W5:Y:S04]  /*22f0*/  LDS.U16 R42, [R94+0x4] ;  /* 0x000004005e2a7984 */ /* 0x000f680000000400 */
[----:B------:R-:W0:Y:S04]  /*2300*/  LDS.U16 R43, [R93+0x6] ;  /* 0x000006005d2b7984 */ /* 0x000e280000000400 */
[----:B------:R-:W0:Y:S04]  /*2310*/  LDS.U16 R65, [R92+0x8] ;  /* 0x000008005c417984 */ /* 0x000e280000000400 */
[----:B------:R-:W0:Y:S04]  /*2320*/  LDS.U16 R66, [R91+0xa] ;  /* 0x00000a005b427984 */ /* 0x000e280000000400 */
[----:B------:R-:W0:Y:S04]  /*2330*/  LDS.U16 R67, [R90+0xc] ;  /* 0x00000c005a437984 */ /* 0x000e280000000400 */
[----:B------:R-:W0:Y:S04]  /*2340*/  LDS.U16 R68, [R89+0xe] ;  /* 0x00000e0059447984 */ /* 0x000e280000000400 */
[----:B------:R-:W3:Y:S04]  /*2350*/  LDS.U16 R69, [R88+0x10] ;  /* 0x0000100058457984 */ /* 0x000ee80000000400 */
[----:B------:R-:W3:Y:S01]  /*2360*/  LDS.U16 R70, [R87+0x12] ;  /* 0x0000120057467984 */ /* 0x000ee20000000400 */
[----:B-1----:R-:W-:-:S03]  /*2370*/  HADD2.F32 R34, -RZ, R34.H0_H0 ;  /* 0x20000022ff227230 */ /* 0x002fc60000004100 */
[----:B------:R-:W1:Y:S04]  /*2380*/  LDS.U16 R71, [R86+0x14] ;  /* 0x0000140056477984 */ /* 0x000e680000000400 */
[----:B------:R2:W-:Y:S04]  /*2390*/  LDS.U16 R75, [R80+0x1c] ;  /* 0x00001c00504b7984 */ /* 0x0005e80000000400 */
[----:B------:R-:W1:Y:S01]  /*23a0*/  LDS.U16 R72, [R85+0x16] ;  /* 0x0000160055487984 */ /* 0x000e620000000400 */
[----:B--2---:R-:W-:-:S03]  /*23b0*/  HADD2.F32 R80, -RZ, R2.H0_H0 ;  /* 0x20000002ff507230 */ /* 0x004fc60000004100 */
[----:B------:R-:W2:Y:S01]  /*23c0*/  LDS.U16 R73, [R84+0x18] ;  /* 0x0000180054497984 */ /* 0x000ea20000000400 */
[----:B------:R-:W-:-:S03]  /*23d0*/  HADD2.F32 R33, -RZ, R33.H0_H0 ;  /* 0x20000021ff217230 */ /* 0x000fc60000004100 */
[----:B------:R-:W2:Y:S01]  /*23e0*/  LDS.U16 R74, [R82+0x1a] ;  /* 0x00001a00524a7984 */ /* 0x000ea20000000400 */
[----:B----4-:R-:W-:-:S03]  /*23f0*/  HADD2.F32 R79, -RZ, R3.H0_H0 ;  /* 0x20000003ff4f7230 */ /* 0x010fc60000004100 */
[----:B------:R-:W4:Y:S01]  /*2400*/  LDS.U16 R2, [R81+0x1e] ;  /* 0x00001e0051027984 */ /* 0x000f220000000400 */
[----:B------:R-:W-:Y:S02]  /*2410*/  HADD2.F32 R32, -RZ, R32.H0_H0 ;  /* 0x20000020ff207230 */ /* 0x000fe40000004100 */
[----:B-----5:R-:W-:Y:S02]  /*2420*/  HADD2.F32 R78, -RZ, R42.H0_H0 ;  /* 0x2000002aff4e7230 */ /* 0x020fe40000004100 */
[----:B------:R-:W-:Y:S02]  /*2430*/  HADD2.F32 R31, -RZ, R31.H0_H0 ;  /* 0x2000001fff1f7230 */ /* 0x000fe40000004100 */
        /* <DEDUP_REMOVED lines=9> */
[----:B---3--:R-:W-:-:S04]  /*24d0*/  FFMA.FTZ R76, R80, R34, R76 ;  /* 0x00000022504c7223 */ /* 0x008fc8000001004c */
[----:B------:R-:W-:-:S04]  /*24e0*/  FFMA.FTZ R3, R79, R33, R76 ;  /* 0x000000214f037223 */ /* 0x000fc8000001004c */
[----:B------:R-:W-:-:S04]  /*24f0*/  FFMA.FTZ R42, R78, R32, R3 ;  /* 0x000000204e2a7223 */ /* 0x000fc80000010003 */
[----:B------:R-:W-:-:S04]  /*2500*/  FFMA.FTZ R3, R43, R31, R42 ;  /* 0x0000001f2b037223 */ /* 0x000fc8000001002a */
[----:B------:R-:W-:-:S04]  /*2510*/  FFMA.FTZ R42, R65, R30, R3 ;  /* 0x0000001e412a7223 */ /* 0x000fc80000010003 */
[----:B------:R-:W-:Y:S01]  /*2520*/  FFMA.FTZ R3, R66, R29, R42 ;  /* 0x0000001d42037223 */ /* 0x000fe2000001002a */
[----:B------:R-:W-:-:S03]  /*2530*/  HADD2.F32 R26, -RZ, R26.H0_H0 ;  /* 0x2000001aff1a7230 */ /* 0x000fc60000004100 */
[----:B------:R-:W-:Y:S01]  /*2540*/  FFMA.FTZ R42, R67, R28, R3 ;  /* 0x0000001c432a7223 */ /* 0x000fe20000010003 */
[----:B------:R-:W-:Y:S01]  /*2550*/  HADD2.F32 R69, -RZ, R69.H0_H0 ;  /* 0x20000045ff457230 */ /* 0x000fe20000004100 */
[----:B------:R-:W-:Y:S02]  /*2560*/  STL [R1+0x3c], R80 ;  /* 0x00003c5001007387 */ /* 0x000fe40000100800 */
[----:B------:R-:W-:Y:S01]  /*2570*/  FFMA.FTZ R3, R68, R27, R42 ;  /* 0x0000001b44037223 */ /* 0x000fe2000001002a */
[----:B------:R-:W-:Y:S01]  /*2580*/  HADD2.F32 R25, -RZ, R25.H0_H0 ;  /* 0x20000019ff197230 */ /* 0x000fe20000004100 */
[----:B------:R-:W-:Y:S01]  /*2590*/  STL [R1+0x38], R79 ;  /* 0x0000384f01007387 */ /* 0x000fe20000100800 */
[----:B------:R-:W-:Y:S02]  /*25a0*/  HADD2.F32 R70, -RZ, R70.H0_H0 ;  /* 0x20000046ff467230 */ /* 0x000fe40000004100 */
[----:B------:R-:W-:Y:S01]  /*25b0*/  FFMA.FTZ R42, R69, R26, R3 ;  /* 0x0000001a452a7223 */ /* 0x000fe20000010003 */
[----:B------:R-:W-:Y:S01]  /*25c0*/  STL [R1+0x34], R78 ;  /* 0x0000344e01007387 */ /* 0x000fe20000100800 */
[----:B-1----:R-:W-:-:S03]  /*25d0*/  HADD2.F32 R71, -RZ, R71.H0_H0 ;  /* 0x20000047ff477230 */ /* 0x002fc60000004100 */
[----:B------:R-:W-:Y:S01]  /*25e0*/  STL [R1+0x30], R43 ;  /* 0x0000302b01007387 */ /* 0x000fe20000100800 */
[----:B------:R-:W-:-:S03]  /*25f0*/  HADD2.F32 R24, -RZ, R24.H0_H0 ;  /* 0x20000018ff187230 */ /* 0x000fc60000004100 */
[----:B------:R-:W-:Y:S01]  /*2600*/  STL [R1+0x2c], R65 ;  /* 0x00002c4101007387 */ /* 0x000fe20000100800 */
[----:B------:R-:W-:Y:S02]  /*2610*/  HADD2.F32 R72, -RZ, R72.H0_H0 ;  /* 0x20000048ff487230 */ /* 0x000fe40000004100 */
[----:B------:R-:W-:Y:S01]  /*2620*/  FFMA.FTZ R3, R70, R25, R42 ;  /* 0x0000001946037223 */ /* 0x000fe2000001002a */
[----:B------:R-:W-:Y:S01]  /*2630*/  STL [R1+0x28], R66 ;  /* 0x0000284201007387 */ /* 0x000fe20000100800 */
[----:B--2---:R-:W-:-:S03]  /*2640*/  HADD2.F32 R73, -RZ, R73.H0_H0 ;  /* 0x20000049ff497230 */ /* 0x004fc60000004100 */
[----:B------:R-:W-:Y:S01]  /*2650*/  STL [R1+0x24], R67 ;  /* 0x0000244301007387 */ /* 0x000fe20000100800 */
[----:B------:R-:W-:-:S03]  /*2660*/  HADD2.F32 R74, -RZ, R74.H0_H0 ;  /* 0x2000004aff4a7230 */ /* 0x000fc60000004100 */
[----:B------:R-:W-:Y:S01]  /*2670*/  STL [R1+0x20], R68 ;  /* 0x0000204401007387 */ /* 0x000fe20000100800 */
[----:B------:R-:W-:-:S03]  /*2680*/  HADD2.F32 R75, -RZ, R75.H0_H0 ;  /* 0x2000004bff4b7230 */ /* 0x000fc60000004100 */
[----:B------:R-:W-:Y:S01]  /*2690*/  STL [R1+0x1c], R69 ;  /* 0x00001c4501007387 */ /* 0x000fe20000100800 */
[----:B----4-:R-:W-:Y:S02]  /*26a0*/  HADD2.F32 R77, -RZ, R2.H0_H0 ;  /* 0x20000002ff4d7230 */ /* 0x010fe40000004100 */
[----:B------:R-:W-:Y:S01]  /*26b0*/  FMUL.FTZ R42, R80, UR7 ;  /* 0x00000007502a7c20 */ /* 0x000fe20008410000 */
[----:B------:R-:W-:Y:S01]  /*26c0*/  STL [R1+0x18], R70 ;  /* 0x0000184601007387 */ /* 0x000fe20000100800 */
[----:B------:R-:W-:Y:S01]  /*26d0*/  FFMA.FTZ R2, R71, R24, R3 ;  /* 0x0000001847027223 */ /* 0x000fe20000010003 */
[----:B------:R-:W-:Y:S02]  /*26e0*/  FMUL.FTZ R3, R79, UR7 ;  /* 0x000000074f037c20 */ /* 0x000fe40008410000 */
[----:B------:R-:W-:Y:S01]  /*26f0*/  STL [R1+0x14], R71 ;  /* 0x0000144701007387 */ /* 0x000fe20000100800 */
[----:B------:R-:W-:-:S03]  /*2700*/  HADD2.F32 R23, -RZ, R23.H0_H0 ;  /* 0x20000017ff177230 */ /* 0x000fc60000004100 */
[----:B------:R-:W-:Y:S04]  /*2710*/  STL [R1+0x10], R72 ;  /* 0x0000104801007387 */ /* 0x000fe80000100800 */
[----:B------:R-:W-:Y:S04]  /*2720*/  STL [R1+0xc], R73 ;  /* 0x00000c4901007387 */ /* 0x000fe80000100800 */
[----:B------:R-:W-:Y:S01]  /*2730*/  STL [R1+0x8], R74 ;  /* 0x0000084a01007387 */ /* 0x000fe20000100800 */
[----:B------:R-:W-:-:S03]  /*2740*/  FMUL.FTZ R76, R78, UR7 ;  /* 0x000000074e4c7c20 */ /* 0x000fc60008410000 */
[----:B------:R-:W-:Y:S04]  /*2750*/  STL [R1+0x4], R75 ;  /* 0x0000044b01007387 */ /* 0x000fe80000100800 */
[----:B------:R-:W-:Y:S04]  /*2760*/  STL [R1], R77 ;  /* 0x0000004d01007387 */ /* 0x000fe80000100800 */
[----:B------:R0:W-:Y:S01]  /*2770*/  STL [R1+0x7c], R42 ;  /* 0x00007c2a01007387 */ /* 0x0001e20000100800 */
[----:B------:R-:W-:-:S03]  /*2780*/  HADD2.F32 R22, -RZ, R22.H0_H0 ;  /* 0x20000016ff167230 */ /* 0x000fc60000004100 */
[----:B------:R1:W-:Y:S01]  /*2790*/  STL [R1+0x78], R3 ;  /* 0x0000780301007387 */ /* 0x0003e20000100800 */
[----:B0-----:R-:W-:Y:S01]  /*27a0*/  FMUL.FTZ R42, R43, UR7 ;  /* 0x000000072b2a7c20 */ /* 0x001fe20008410000 */
[----:B-1----:R-:W-:Y:S01]  /*27b0*/  FFMA.FTZ R3, R72, R23, R2 ;  /* 0x0000001748037223 */ /* 0x002fe20000010002 */
[----:B------:R-:W-:Y:S01]  /*27c0*/  FMUL.FTZ R2, R65, UR7 ;  /* 0x0000000741027c20 */ /* 0x000fe20008410000 */
[----:B------:R-:W-:Y:S01]  /*27d0*/  STL [R1+0x74], R76 ;  /* 0x0000744c01007387 */ /* 0x000fe20000100800 */
[----:B------:R-:W-:-:S03]  /*27e0*/  FMUL.FTZ R43, R66, UR7 ;  /* 0x00000007422b7c20 */ /* 0x000fc60008410000 */
[----:B------:R0:W-:Y:S01]  /*27f0*/  STL [R1+0x70], R42 ;  /* 0x0000702a01007387 */ /* 0x0001e20000100800 */
[----:B------:R-:W-:-:S03]  /*2800*/  HADD2.F32 R21, -RZ, R21.H0_H0 ;  /* 0x20000015ff157230 */ /* 0x000fc60000004100 */
[----:B------:R1:W-:Y:S01]  /*2810*/  STL [R1+0x6c], R2 ;  /* 0x00006c0201007387 */ /* 0x0003e20000100800 */
[----:B0-----:R-:W-:-:S03]  /*2820*/  FMUL.FTZ R42, R67, UR7 ;  /* 0x00000007432a7c20 */ /* 0x001fc60008410000 */
[----:B------:R0:W-:Y:S01]  /*2830*/  STL [R1+0x68], R43 ;  /* 0x0000682b01007387 */ /* 0x0001e20000100800 */
[----:B-1----:R-:W-:Y:S01]  /*2840*/  FFMA.FTZ R2, R73, R22, R3 ;  /* 0x0000001649027223 */ /* 0x002fe20000010003 */
[----:B------:R-:W-:Y:S02]  /*2850*/  FMUL.FTZ R3, R68, UR7 ;  /* 0x0000000744037c20 */ /* 0x000fe40008410000 */
[----:B------:R1:W-:Y:S01]  /*2860*/  STL [R1+0x64], R42 ;  /* 0x0000642a01007387 */ /* 0x0003e20000100800 */
[----:B0-----:R-:W-:-:S03]  /*2870*/  FMUL.FTZ R43, R69, UR7 ;  /* 0x00000007452b7c20 */ /* 0x001fc60008410000 */
[----:B------:R0:W-:Y:S01]  /*2880*/  STL [R1+0x60], R3 ;  /* 0x0000600301007387 */ /* 0x0001e20000100800 */
[----:B-1----:R-:W-:Y:S01]  /*2890*/  FMUL.FTZ R42, R70, UR7 ;  /* 0x00000007462a7c20 */ /* 0x002fe20008410000 */
[----:B------:R-:W-:Y:S02]  /*28a0*/  HADD2.F32 R20, -RZ, R20.H0_H0 ;  /* 0x20000014ff147230 */ /* 0x000fe40000004100 */
[----:B------:R1:W-:Y:S01]  /*28b0*/  STL [R1+0x5c], R43 ;  /* 0x00005c2b01007387 */ /* 0x0003e20000100800 */
[----:B0-----:R-:W-:Y:S01]  /*28c0*/  FFMA.FTZ R3, R74, R21, R2 ;  /* 0x000000154a037223 */ /* 0x001fe20000010002 */
[----:B------:R-:W-:Y:S02]  /*28d0*/  FMUL.FTZ R2, R71, UR7 ;  /* 0x0000000747027c20 */ /* 0x000fe40008410000 */
[----:B------:R0:W-:Y:S01]  /*28e0*/  STL [R1+0x58], R42 ;  /* 0x0000582a01007387 */ /* 0x0001e20000100800 */
[----:B------:R-:W-:Y:S02]  /*28f0*/  HADD2.F32 R19, -RZ, R19.H0_H0 ;  /* 0x20000013ff137230 */ /* 0x000fe40000004100 */
[----:B-1----:R-:W-:Y:S01]  /*2900*/  FMUL.FTZ R43, R72, UR7 ;  /* 0x00000007482b7c20 */ /* 0x002fe20008410000 */
        /* <DEDUP_REMOVED lines=21> */
[----:B------:R-:W-:-:S02]  /*2a60*/  CS2R R36, SRZ ;  /* 0x0000000000247805 */ /* 0x000fc4000001ff00 */
[----:B------:R-:W-:Y:S01]  /*2a70*/  MOV R35, RZ ;  /* 0x000000ff00237202 */ /* 0x000fe20000000f00 */
[----:B------:R-:W-:Y:S06]  /*2a80*/  BAR.SYNC.DEFER_BLOCKING 0x0 ;  /* 0x0000000000007b1d */ /* 0x000fec0000010000 */
[----:B0-----:R-:W-:Y:S05]  /*2a90*/  BRA.U !UP0, `(.L_x_765) ;  /* 0x0000004508887547 */ /* 0x001fea000b800000 */
[----:B------:R-:W0:Y:S01]  /*2aa0*/  S2UR UR21, SR_CTAID.Y ;  /* 0x00000000001579c3 */ /* 0x000e220000002600 */
[----:B------:R-:W-:Y:S01]  /*2ab0*/  UIMAD UR23, UR10, -0x800, UR22 ;  /* 0xfffff8000a1778a4 */ /* 0x000fe2000f8e0216 */
[----:B------:R-:W-:Y:S01]  /*2ac0*/  HADD2.F32 R43, -RZ, R18.H0_H0 ;  /* 0x20000012ff2b7230 */ /* 0x000fe20000004100 */
[----:B------:R-:W0:Y:S01]  /*2ad0*/  LDCU.64 UR24, c[0x0][0x3a0] ;  /* 0x00007400ff1877ac */ /* 0x000e220008000a00 */
[----:B------:R-:W1:Y:S01]  /*2ae0*/  S2R R18, SR_TID.X ;  /* 0x0000000000127919 */ /* 0x000e620000002100 */
[----:B------:R-:W-:Y:S01]  /*2af0*/  HADD2.F32 R10, -RZ, R10.H0_H0 ;  /* 0x2000000aff0a7230 */ /* 0x000fe20000004100 */
[----:B------:R-:W-:Y:S01]  /*2b00*/  LOP3.LUT R0, R0, 0xfffffffb, RZ, 0xc0, !PT ;  /* 0xfffffffb00007812 */ /* 0x000fe200078ec0ff */
[----:B------:R-:W-:Y:S01]  /*2b10*/  UIADD3 UR23, UPT, UPT, UR23, 0x800, URZ ;  /* 0x0000080017177890 */ /* 0x000fe2000fffe0ff */
[----:B------:R-:W-:Y:S01]  /*2b20*/  HADD2.F32 R11, -RZ, R11.H0_H0 ;  /* 0x2000000bff0b7230 */ /* 0x000fe20000004100 */
[----:B------:R-:W-:Y:S01]  /*2b30*/  UISETP.NE.AND UP0, UPT, UR10, 0x1, UPT ;  /* 0x000000010a00788c */ /* 0x000fe2000bf05270 */
[----:B------:R-:W-:Y:S01]  /*2b40*/  HADD2.F32 R12, -RZ, R12.H0_H0 ;  /* 0x2000000cff0c7230 */ /* 0x000fe20000004100 */
[----:B------:R-:W2:Y:S01]  /*2b50*/  LDCU UR47, c[0x0][0x394] ;  /* 0x00007280ff2f77ac */ /* 0x000ea20008000800 */
[----:B------:R-:W-:Y:S01]  /*2b60*/  HADD2.F32 R9, -RZ, R9.H0_H0 ;  /* 0x20000009ff097230 */ /* 0x000fe20000004100 */
[----:B------:R-:W-:Y:S01]  /*2b70*/  ISETP.GE.AND P0, PT, R64, UR23, PT ;  /* 0x0000001740007c0c */ /* 0x000fe2000bf06270 */
[----:B------:R-:W-:Y:S01]  /*2b80*/  HADD2.F32 R2, -RZ, R14.H0_H0 ;  /* 0x2000000eff027230 */ /* 0x000fe20000004100 */
[----:B------:R-:W-:Y:S01]  /*2b90*/  PLOP3.LUT P1, PT, PT, PT, UP0, 0x80, 0x8 ;  /* 0x000000000008781c */ /* 0x000fe20003f2f008 */
[----:B------:R-:W-:-:S02]  /*2ba0*/  HADD2.F32 R3, -RZ, R15.H0_H0 ;  /* 0x2000000fff037230 */ /* 0x000fc40000004100 */
[----:B------:R-:W-:Y:S01]  /*2bb0*/  FADD.FTZ R15, R11, UR6 ;  /* 0x000000060b0f7e21 */ /* 0x000fe20008010000 */
[----:B------:R-:W-:Y:S01]  /*2bc0*/  HADD2.F32 R13, -RZ, R13.H0_H0 ;  /* 0x2000000dff0d7230 */ /* 0x000fe20000004100 */
[----:B------:R-:W-:Y:S01]  /*2bd0*/  ISETP.EQ.AND P1, PT, R4, RZ, P1 ;  /* 0x000000ff0400720c */ /* 0x000fe20000f22270 */
[----:B------:R-:W-:Y:S02]  /*2be0*/  HADD2.F32 R4, -RZ, R16.H0_H0 ;  /* 0x20000010ff047230 */ /* 0x000fe40000004100 */
[----:B------:R-:W-:Y:S01]  /*2bf0*/  FADD.FTZ R16, R10, UR6 ;  /* 0x000000060a107e21 */ /* 0x000fe20008010000 */
[----:B------:R-:W-:Y:S02]  /*2c00*/  HADD2.F32 R42, -RZ, R17.H0_H0 ;  /* 0x20000011ff2a7230 */ /* 0x000fe40000004100 */
[----:B------:R-:W-:Y:S01]  /*2c10*/  FADD.FTZ R14, R12, UR6 ;  /* 0x000000060c0e7e21 */ /* 0x000fe20008010000 */
[----:B------:R-:W-:Y:S01]  /*2c20*/  HADD2.F32 R40, -RZ, R40.H0_H0 ;  /* 0x20000028ff287230 */ /* 0x000fe20000004100 */
[----:B0-----:R-:W-:Y:S01]  /*2c30*/  UIMAD.WIDE.U32 UR12, UR21, UR24, URZ ;  /* 0x00000018150c72a5 */ /* 0x001fe2000f8e00ff */
        /* <DEDUP_REMOVED lines=10> */
[----:B------:R-:W-:Y:S02]  /*2ce0*/  IMAD.MOV.U32 R48, RZ, RZ, RZ ;  /* 0x000000ffff307224 */ /* 0x000fe400078e00ff */
[----:B------:R-:W-:Y:S01]  /*2cf0*/  FADD.FTZ R9, R42, UR6 ;  /* 0x000000062a097e21 */ /* 0x000fe20008010000 */
[----:B------:R-:W-:Y:S01]  /*2d00*/  FADD.FTZ R8, R43, UR6 ;  /* 0x000000062b087e21 */ /* 0x000fe20008010000 */
[----:B------:R-:W-:Y:S01]  /*2d10*/  FADD.FTZ R7, R40, UR6 ;  /* 0x0000000628077e21 */ /* 0x000fe20008010000 */
[----:B------:R-:W-:Y:S01]  /*2d20*/  FADD.FTZ R6, R41, UR6 ;  /* 0x0000000629067e21 */ /* 0x000fe20008010000 */
[----:B------:R-:W-:Y:S01]  /*2d30*/  @P0 LOP3.LUT R0, R0, 0x4, RZ, 0xfc, !PT ;  /* 0x0000000400000812 */ /* 0x000fe200078efcff */
[----:B------:R-:W-:Y:S01]  /*2d40*/  FADD.FTZ R5, R5, UR6 ;  /* 0x0000000605057e21 */ /* 0x000fe20008010000 */
[----:B------:R-:W-:Y:S01]  /*2d50*/  FADD.FTZ R4, R49, UR6 ;  /* 0x0000000631047e21 */ /* 0x000fe20008010000 */
[----:B------:R-:W-:Y:S01]  /*2d60*/  FADD.FTZ R3, R50, UR6 ;  /* 0x0000000632037e21 */ /* 0x000fe20008010000 */
[----:B------:R-:W-:Y:S01]  /*2d70*/  FADD.FTZ R2, R51, UR6 ;  /* 0x0000000633027e21 */ /* 0x000fe20008010000 */
[----:B------:R-:W-:Y:S01]  /*2d80*/  UIMAD UR21, UR21, UR25, UR13 ;  /* 0x00000019151572a4 */ /* 0x000fe2000f8e020d */
[----:B------:R-:W0:Y:S01]  /*2d90*/  LDCU UR48, c[0x0][0x38c] ;  /* 0x00007180ff3077ac */ /* 0x000e220008000800 */
[----:B------:R-:W3:Y:S01]  /*2da0*/  LDCU UR22, c[0x0][0x388] ;  /* 0x00007100ff1677ac */ /* 0x000ee20008000800 */
[----:B------:R-:W4:Y:S01]  /*2db0*/  LDCU.64 UR28, c[0x0][0x3a8] ;  /* 0x00007500ff1c77ac */ /* 0x000f220008000a00 */
[----:B------:R-:W0:Y:S01]  /*2dc0*/  LDCU.64 UR30, c[0x0][0x440] ;  /* 0x00008800ff1e77ac */ /* 0x000e220008000a00 */
[----:B------:R-:W0:Y:S01]  /*2dd0*/  LDCU.64 UR32, c[0x0][0x3c0] ;  /* 0x00007800ff2077ac */ /* 0x000e220008000a00 */
[----:B------:R-:W0:Y:S01]  /*2de0*/  LDCU.64 UR34, c[0x0][0x450] ;  /* 0x00008a00ff2277ac */ /* 0x000e220008000a00 */
[----:B------:R-:W0:Y:S01]  /*2df0*/  LDCU.64 UR36, c[0x0][0x3e0] ;  /* 0x00007c00ff2477ac */ /* 0x000e220008000a00 */
[----:B------:R-:W0:Y:S01]  /*2e00*/  LDCU.64 UR38, c[0x0][0x3d8] ;  /* 0x00007b00ff2677ac */ /* 0x000e220008000a00 */
[----:B------:R-:W0:Y:S01]  /*2e10*/  LDCU.64 UR40, c[0x0][0x4c0] ;  /* 0x00009800ff2877ac */ /* 0x000e220008000a00 */
[----:B------:R-:W0:Y:S01]  /*2e20*/  LDCU.64 UR42, c[0x0][0x4d0] ;  /* 0x00009a00ff2a77ac */ /* 0x000e220008000a00 */
[----:B------:R-:W0:Y:S01]  /*2e30*/  LDCU.64 UR44, c[0x0][0x538] ;  /* 0x0000a700ff2c77ac */ /* 0x000e220008000a00 */
[----:B-12---:R-:W-:-:S05]  /*2e40*/  UMOV UR8, URZ ;  /* 0x000000ff00087c82 */ /* 0x006fca0008000000 */
.L_x_810:
[----:B------:R-:W-:Y:S01]  /*2e50*/  HFMA2 R41, -RZ, RZ, 0, 0 ;  /* 0x00000000ff297431 */ /* 0x000fe200000001ff */
[----:B0-----:R-:W-:Y:S01]  /*2e60*/  MOV R43, UR32 ;  /* 0x00000020002b7c02 */ /* 0x001fe20008000f00 */
[----:B------:R-:W-:Y:S01]  /*2e70*/  IMAD.MOV.U32 R40, RZ, RZ, R64 ;  /* 0x000000ffff287224 */ /* 0x000fe200078e0040 */
[----:B------:R-:W-:Y:S01]  /*2e80*/  MOV R49, UR33 ;  /* 0x0000002100317c02 */ /* 0x000fe20008000f00 */
[----:B------:R-:W2:Y:S01]  /*2e90*/  LDL R80, [R1+0xfc] ;  /* 0x0000fc0001507983 */ /* 0x000ea20000100800 */
[----:B------:R-:W-:Y:S02]  /*2ea0*/  LOP3.LUT P6, RZ, R0, 0x4, RZ, 0xc0, !PT ;  /* 0x0000000400ff7812 */ /* 0x000fe400078cc0ff */
[C---:B------:R-:W-:Y:S01]  /*2eb0*/  LOP3.LUT R50, R64.reuse, 0x1c0, RZ, 0xfc, !PT ;  /* 0x000001c040327812 */ /* 0x040fe200078efcff */
[----:B------:R-:W5:Y:S01]  /*2ec0*/  LDL R79, [R1+0xf8] ;  /* 0x0000f800014f7983 */ /* 0x000f620000100800 */
[----:B------:R-:W-:Y:S01]  /*2ed0*/  IMAD.WIDE.U32 R42, R43, UR8, R40 ;  /* 0x000000082b2a7c25 */ /* 0x000fe2000f8e0028 */
[----:B------:R-:W-:-:S02]  /*2ee0*/  LOP3.LUT R63, R64, 0x20, RZ, 0xfc, !PT ;  /* 0x00000020403f7812 */ /* 0x000fc400078efcff */
[----:B------:R-:W3:Y:S01]  /*2ef0*/  LDL R78, [R1+0xf4] ;  /* 0x0000f400014e7983 */ /* 0x000ee20000100800 */
[----:B------:R-:W-:Y:S01]  /*2f00*/  IMAD R41, R49, UR8, R43 ;  /* 0x0000000831297c24 */ /* 0x000fe2000f8e022b */
[----:B------:R-:W-:Y:S02]  /*2f10*/  LEA R40, P0, R42, UR19, 0x1 ;  /* 0x000000132a287c11 */ /* 0x000fe4000f8008ff */
[----:B------:R-:W3:Y:S01]  /*2f20*/  LDL R77, [R1+0xf0] ;  /* 0x0000f000014d7983 */ /* 0x000ee20000100800 */
[C---:B------:R-:W-:Y:S02]  /*2f30*/  LOP3.LUT R62, R64.reuse, 0x40, RZ, 0xfc, !PT ;  /* 0x00000040403e7812 */ /* 0x040fe400078efcff */
[----:B------:R-:W-:Y:S01]  /*2f40*/  LOP3.LUT R60, R64, 0x80, RZ, 0xfc, !PT ;  /* 0x00000080403c7812 */ /* 0x000fe200078efcff */
[----:B------:R-:W3:Y:S01]  /*2f50*/  LDL R88, [R1+0xec] ;  /* 0x0000ec0001587983 */ /* 0x000ee20000100800 */
[----:B------:R-:W-:Y:S02]  /*2f60*/  ISETP.GE.AND P4, PT, R50, UR23, PT ;  /* 0x0000001732007c0c */ /* 0x000fe4000bf86270 */
[----:B------:R-:W-:Y:S01]  /*2f70*/  ISETP.GE.AND P5, PT, R63, UR23, PT ;  /* 0x000000173f007c0c */ /* 0x000fe2000bfa6270 */
[----:B------:R-:W3:Y:S01]  /*2f80*/  LDL R87, [R1+0xe8] ;  /* 0x0000e80001577983 */ /* 0x000ee20000100800 */
[----:B------:R-:W-:-:S02]  /*2f90*/  LEA.HI.X R41, R42, UR20, R41, 0x1, P0 ;  /* 0x000000142a297c11 */ /* 0x000fc400080f0c29 */
[----:B------:R-:W-:Y:S01]  /*2fa0*/  LOP3.LUT R61, R64, 0x60, RZ, 0xfc, !PT ;  /* 0x00000060403d7812 */ /* 0x000fe200078efcff */
[----:B------:R-:W3:Y:S01]  /*2fb0*/  LDL R86, [R1+0xe4] ;  /* 0x0000e40001567983 */ /* 0x000ee20000100800 */
[----:B------:R-:W-:Y:S02]  /*2fc0*/  ISETP.GE.AND P0, PT, R62, UR23, PT ;  /* 0x000000173e007c0c */ /* 0x000fe4000bf06270 */
[----:B------:R-:W-:Y:S01]  /*2fd0*/  ISETP.GE.AND P3, PT, R60, UR23, PT ;  /* 0x000000173c007c0c */ /* 0x000fe2000bf66270 */
[----:B------:R-:W4:Y:S01]  /*2fe0*/  @!P6 LDG.E.U16 R49, desc[UR26][R40.64] ;  /* 0x0000001a2831e981 */ /* 0x000f22000c1e1500 */
[----:B------:R-:W-:-:S03]  /*2ff0*/  ISETP.GE.AND P2, PT, R61, UR23, PT ;  /* 0x000000173d007c0c */ /* 0x000fc6000bf46270 */
[----:B------:R-:W2:Y:S04]  /*3000*/  @!P4 LDG.E.U16 R70, desc[UR26][R40.64+0x380] ;  /* 0x0003801a2846c981 */ /* 0x000ea8000c1e1500 */
[----:B------:R-:W5:Y:S04]  /*3010*/  @!P5 LDG.E.U16 R66, desc[UR26][R40.64+0x40] ;  /* 0x0000401a2842d981 */ /* 0x000f68000c1e1500 */
[----:B-1----:R-:W3:Y:S04]  /*3020*/  @!P0 LDG.E.U16 R65, desc[UR26][R40.64+0x80] ;  /* 0x0000801a28418981 */ /* 0x002ee8000c1e1500 */
[----:B------:R-:W3:Y:S04]  /*3030*/  @!P3 LDG.E.U16 R68, desc[UR26][R40.64+0x100] ;  /* 0x0001001a2844b981 */ /* 0x000ee8000c1e1500 */
[----:B------:R-:W3:Y:S01]  /*3040*/  @!P2 LDG.E.U16 R67, desc[UR26][R40.64+0xc0] ;  /* 0x0000c01a2843a981 */ /* 0x000ee2000c1e1500 */
[----:B------:R-:W-:-:S02]  /*3050*/  @!P4 SHF.L.U32 R43, R18, 0x4, RZ ;  /* 0x00000004122bc819 */ /* 0x000fc400000006ff */
[C---:B------:R-:W-:Y:S01]  /*3060*/  LOP3.LUT R58, R64.reuse, 0xc0, RZ, 0xfc, !PT ;  /* 0x000000c0403a7812 */ /* 0x040fe200078efcff */
[----:B------:R-:W3:Y:S01]  /*3070*/  LDL R85, [R1+0xe0] ;  /* 0x0000e00001557983 */ /* 0x000ee20000100800 */
[----:B------:R-:W-:Y:S02]  /*3080*/  @!P4 LOP3.LUT R69, R43, 0x3e00, RZ, 0xc0, !PT ;  /* 0x00003e002b45c812 */ /* 0x000fe400078ec0ff */
[----:B------:R-:W-:Y:S02]  /*3090*/  CS2R R42, SRZ ;  /* 0x00000000002a7805 */ /* 0x000fe4000001ff00 */
[C---:B------:R-:W-:Y:S01]  /*30a0*/  LOP3.LUT R59, R64.reuse, 0xa0, RZ, 0xfc, !PT ;  /* 0x000000a0403b7812 */ /* 0x040fe200078efcff */
[----:B------:R-:W3:Y:S01]  /*30b0*/  LDL R84, [R1+0xdc] ;  /* 0x0000dc0001547983 */ /* 0x000ee20000100800 */
[C---:B------:R-:W-:Y:S02]  /*30c0*/  LOP3.LUT R57, R64.reuse, 0xe0, RZ, 0xfc, !PT ;  /* 0x000000e040397812 */ /* 0x040fe400078efcff */
[C---:B------:R-:W-:Y:S01]  /*30d0*/  LOP3.LUT R56, R64.reuse, 0x100, RZ, 0xfc, !PT ;  /* 0x0000010040387812 */ /* 0x040fe200078efcff */
[----:B------:R-:W3:Y:S01]  /*30e0*/  LDL R83, [R1+0xd8] ;  /* 0x0000d80001537983 */ /* 0x000ee20000100800 */
[----:B------:R-:W-:-:S02]  /*30f0*/  LOP3.LUT R55, R64, 0x120, RZ, 0xfc, !PT ;  /* 0x0000012040377812 */ /* 0x000fc400078efcff */
[C---:B------:R-:W-:Y:S01]  /*3100*/  LOP3.LUT R54, R64.reuse, 0x140, RZ, 0xfc, !PT ;  /* 0x0000014040367812 */ /* 0x040fe200078efcff */
[----:B------:R-:W3:Y:S01]  /*3110*/  LDL R82, [R1+0xd4] ;  /* 0x0000d40001527983 */ /* 0x000ee20000100800 */
[C---:B------:R-:W-:Y:S02]  /*3120*/  LOP3.LUT R53, R64.reuse, 0x160, RZ, 0xfc, !PT ;  /* 0x0000016040357812 */ /* 0x040fe400078efcff */
[C---:B------:R-:W-:Y:S01]  /*3130*/  LOP3.LUT R52, R64.reuse, 0x180, RZ, 0xfc, !PT ;  /* 0x0000018040347812 */ /* 0x040fe200078efcff */
[----:B------:R-:W3:Y:S01]  /*3140*/  LDL R81, [R1+0xd0] ;  /* 0x0000d00001517983 */ /* 0x000ee20000100800 */
[----:B------:R-:W-:Y:S02]  /*3150*/  LOP3.LUT R51, R64, 0x1a0, RZ, 0xfc, !PT ;  /* 0x000001a040337812 */ /* 0x000fe400078efcff */
[----:B------:R-:W-:Y:S01]  /*3160*/  @!P4 LOP3.LUT R64, R69, 0x1f, R18, 0xf8, !PT ;  /* 0x0000001f4540c812 */ /* 0x000fe200078ef812 */
[----:B------:R-:W-:Y:S01]  /*3170*/  IMAD.MOV.U32 R18, RZ, RZ, RZ ;  /* 0x000000ffff127224 */ /* 0x000fe200078e00ff */
[----:B------:R-:W-:Y:S01]  /*3180*/  UMOV UR24, UR12 ;  /* 0x0000000c00187c82 */ /* 0x000fe20008000000 */
[----:B------:R-:W-:Y:S01]  /*3190*/  UMOV UR25, UR21 ;  /* 0x0000001500197c82 */ /* 0x000fe20008000000 */
[----:B------:R-:W3:Y:S04]  /*31a0*/  LDL R95, [R1+0x3c] ;  /* 0x00003c00015f7983 */ /* 0x000ee80000100800 */
[----:B------:R-:W3:Y:S04]  /*31b0*/  LDL R94, [R1+0x38] ;  /* 0x00003800015e7983 */ /* 0x000ee80000100800 */
[----:B------:R-:W3:Y:S04]  /*31c0*/  LDL R93, [R1+0x34] ;  /* 0x00003400015d7983 */ /* 0x000ee80000100800 */
[----:B------:R-:W3:Y:S04]  /*31d0*/  LDL R92, [R1+0x30] ;  /* 0x00003000015c7983 */ /* 0x000ee80000100800 */
[----:B------:R-:W3:Y:S04]  /*31e0*/  LDL R91, [R1+0x2c] ;  /* 0x00002c00015b7983 */ /* 0x000ee80000100800 */
[----:B------:R-:W3:Y:S04]  /*31f0*/  LDL R90, [R1+0x28] ;  /* 0x00002800015a7983 */ /* 0x000ee80000100800 */
[----:B------:R-:W3:Y:S01]  /*3200*/  LDL R89, [R1+0x24] ;  /* 0x0000240001597983 */ /* 0x000ee20000100800 */
[----:B----4-:R-:W-:-:S02]  /*3210*/  @!P6 PRMT R43, R49, 0x5410, RZ ;  /* 0x00005410312be816 */ /* 0x010fc400000000ff */
[----:B--2---:R-:W-:Y:S02]  /*3220*/  @!P4 PRMT R42, R70, 0x5410, RZ ;  /* 0x00005410462ac816 */ /* 0x004fe400000000ff */
[----:B------:R-:W-:Y:S02]  /*3230*/  ISETP.GE.AND P4, PT, R58, UR23, PT ;  /* 0x000000173a007c0c */ /* 0x000fe4000bf86270 */
[----:B-----5:R-:W-:Y:S02]  /*3240*/  @!P5 PRMT R43, R43, 0x5410, R66 ;  /* 0x000054102b2bd816 */ /* 0x020fe40000000042 */
[----:B------:R-:W-:Y:S02]  /*3250*/  MOV R66, RZ ;  /* 0x000000ff00427202 */ /* 0x000fe40000000f00 */
[----:B---3--:R-:W-:Y:S02]  /*3260*/  @!P0 PRMT R18, R65, 0x5410, RZ ;  /* 0x0000541041128816 */ /* 0x008fe400000000ff */
[----:B------:R-:W-:-:S02]  /*3270*/  ISETP.GE.AND P5, PT, R59, UR23, PT ;  /* 0x000000173b007c0c */ /* 0x000fc4000bfa6270 */
[----:B------:R-:W-:Y:S02]  /*3280*/  @!P3 PRMT R66, R68, 0x5410, RZ ;  /* 0x000054104442b816 */ /* 0x000fe400000000ff */
[----:B------:R-:W-:Y:S02]  /*3290*/  ISETP.GE.AND P3, PT, R56, UR23, PT ;  /* 0x0000001738007c0c */ /* 0x000fe4000bf66270 */
[----:B------:R-:W-:Y:S02]  /*32a0*/  @!P2 PRMT R18, R18, 0x5410, R67 ;  /* 0x000054101212a816 */ /* 0x000fe40000000043 */
[----:B------:R-:W-:Y:S01]  /*32b0*/  ISETP.GE.AND P0, PT, R57, UR23, PT ;  /* 0x0000001739007c0c */ /* 0x000fe2000bf06270 */
[----:B------:R-:W2:Y:S01]  /*32c0*/  @!P4 LDG.E.U16 R67, desc[UR26][R40.64+0x180] ;  /* 0x0001801a2843c981 */ /* 0x000ea2000c1e1500 */
[----:B------:R-:W-:-:S03]  /*32d0*/  ISETP.GE.AND P2, PT, R55, UR23, PT ;  /* 0x0000001737007c0c */ /* 0x000fc6000bf46270 */
[----:B------:R-:W3:Y:S04]  /*32e0*/  @!P5 LDG.E.U16 R49, desc[UR26][R40.64+0x140] ;  /* 0x0001401a2831d981 */ /* 0x000ee8000c1e1500 */
[----:B------:R-:W4:Y:S04]  /*32f0*/  @!P3 LDG.E.U16 R69, desc[UR26][R40.64+0x200] ;  /* 0x0002001a2845b981 */ /* 0x000f28000c1e1500 */
[----:B------:R-:W5:Y:S04]  /*3300*/  @!P0 LDG.E.U16 R68, desc[UR26][R40.64+0x1c0] ;  /* 0x0001c01a28448981 */ /* 0x000f68000c1e1500 */
[----:B------:R-:W5:Y:S01]  /*3310*/  @!P2 LDG.E.U16 R70, desc[UR26][R40.64+0x240] ;  /* 0x0002401a2846a981 */ /* 0x000f62000c1e1500 */
[----:B------:R-:W-:Y:S01]  /*3320*/  HFMA2 R65, -RZ, RZ, 0, 0 ;  /* 0x00000000ff417431 */ /* 0x000fe200000001ff */
[----:B------:R-:W-:-:S04]  /*3330*/  UIMAD.WIDE.U32 UR24, UR8, UR28, UR24 ;  /* 0x0000001c081872a5 */ /* 0x000fc8000f8e0018 */
[----:B------:R-:W-:Y:S02]  /*3340*/  UIMAD UR25, UR8, UR29, UR25 ;  /* 0x0000001d081972a4 */ /* 0x000fe4000f8e0219 */
[----:B------:R-:W-:-:S04]  /*3350*/  ULEA UR46, UP0, UR24, UR30, 0x2 ;  /* 0x0000001e182e7291 */ /* 0x000fc8000f8010ff */
[----:B------:R-:W-:Y:S01]  /*3360*/  ULEA.HI.X UR24, UR24, UR31, UR25, 0x2, UP0 ;  /* 0x0000001f18187291 */ /* 0x000fe200080f1419 */
[----:B------:R0:W-:Y:S04]  /*3370*/  STS.U16 [R80], R43 ;  /* 0x0000002b50007388 */ /* 0x0001e80000000400 */
[----:B0-----:R-:W5:Y:S01]  /*3380*/  LDL R80, [R1+0xcc] ;  /* 0x0000cc0001507983 */ /* 0x001f620000100800 */
[----:B--2---:R-:W-:Y:S01]  /*3390*/  @!P4 PRMT R65, R67, 0x5410, RZ ;  /* 0x000054104341c816 */ /* 0x004fe200000000ff */
[----:B------:R-:W-:Y:S01]  /*33a0*/  IMAD.MOV.U32 R67, RZ, RZ, RZ ;  /* 0x000000ffff437224 */ /* 0x000fe200078e00ff */
[----:B---3--:R-:W-:Y:S02]  /*33b0*/  @!P5 PRMT R66, R66, 0x5410, R49 ;  /* 0x000054104242d816 */ /* 0x008fe40000000031 */
[----:B------:R-:W-:-:S02]  /*33c0*/  LOP3.LUT R49, R64, 0x1e0, RZ, 0xfc, !PT ;  /* 0x000001e040317812 */ /* 0x000fc400078efcff */
[----:B----4-:R-:W-:Y:S02]  /*33d0*/  @!P3 PRMT R67, R69, 0x5410, RZ ;  /* 0x000054104543b816 */ /* 0x010fe400000000ff */
[----:B------:R-:W-:Y:S02]  /*33e0*/  ISETP.GE.AND P5, PT, R54, UR23, PT ;  /* 0x0000001736007c0c */ /* 0x000fe4000bfa6270 */
[----:B-----5:R-:W-:Y:S02]  /*33f0*/  @!P0 PRMT R65, R65, 0x5410, R68 ;  /* 0x0000541041418816 */ /* 0x020fe40000000044 */
[----:B------:R-:W-:Y:S02]  /*3400*/  ISETP.GE.AND P4, PT, R53, UR23, PT ;  /* 0x0000001735007c0c */ /* 0x000fe4000bf86270 */
[----:B------:R-:W-:Y:S02]  /*3410*/  @!P2 PRMT R67, R67, 0x5410, R70 ;  /* 0x000054104343a816 */ /* 0x000fe40000000046 */
[----:B------:R-:W-:-:S02]  /*3420*/  ISETP.GE.AND P0, PT, R52, UR23, PT ;  /* 0x0000001734007c0c */ /* 0x000fc4000bf06270 */
[----:B------:R-:W-:Y:S02]  /*3430*/  ISETP.GE.AND P2, PT, R51, UR23, PT ;  /* 0x0000001733007c0c */ /* 0x000fe4000bf46270 */
[----:B------:R-:W-:Y:S01]  /*3440*/  ISETP.GE.AND P3, PT, R49, UR23, PT ;  /* 0x0000001731007c0c */ /* 0x000fe2000bf66270 */
[----:B------:R-:W2:Y:S04]  /*3450*/  @!P5 LDG.E.U16 R76, desc[UR26][R40.64+0x280] ;  /* 0x0002801a284cd981 */ /* 0x000ea8000c1e1500 */
[----:B------:R-:W3:Y:S04]  /*3460*/  @!P4 LDG.E.U16 R69, desc[UR26][R40.64+0x2c0] ;  /* 0x0002c01a2845c981 */ /* 0x000ee8000c1e1500 */
[----:B------:R-:W4:Y:S04]  /*3470*/  @!P0 LDG.E.U16 R70, desc[UR26][R40.64+0x300] ;  /* 0x0003001a28468981 */ /* 0x000f28000c1e1500 */
[----:B------:R-:W5:Y:S04]  /*3480*/  @!P2 LDG.E.U16 R71, desc[UR26][R40.64+0x340] ;  /* 0x0003401a2847a981 */ /* 0x000f68000c1e1500 */
[----:B------:R0:W2:Y:S02]  /*3490*/  @!P3 LDG.E.U16 R73, desc[UR26][R40.64+0x3c0] ;  /* 0x0003c01a2849b981 */ /* 0x0000a4000c1e1500 */
[----:B0-----:R-:W-:-:S02]  /*34a0*/  MOV R40, UR46 ;  /* 0x0000002e00287c02 */ /* 0x001fc40008000f00 */
[----:B------:R-:W-:-:S05]  /*34b0*/  MOV R41, UR24 ;  /* 0x0000001800297c02 */ /* 0x000fca0008000f00 */
[----:B------:R0:W5:Y:S02]  /*34c0*/  LDG.E R72, desc[UR26][R40.64] ;  /* 0x0000001a28487981 */ /* 0x000164000c1e1900 */
[----:B0-----:R-:W-:-:S05]  /*34d0*/  PRMT R41, R43, 0x7632, R41 ;  /* 0x000076322b297816 */ /* 0x001fca0000000029 */
[----:B------:R0:W-:Y:S04]  /*34e0*/  STS.U16 [R79+0x40], R41 ;  /* 0x000040294f007388 */ /* 0x0001e80000000400 */
[----:B------:R1:W-:Y:S04]  /*34f0*/  STS.U16 [R78+0x80], R18 ;  /* 0x000080124e007388 */ /* 0x0003e80000000400 */
[----:B0-----:R-:W5:Y:S04]  /*3500*/  LDL R79, [R1+0xc8] ;  /* 0x0000c800014f7983 */ /* 0x001f680000100800 */
[----:B-1----:R-:W5:Y:S01]  /*3510*/  LDL R78, [R1+0xc4] ;  /* 0x0000c400014e7983 */ /* 0x002f620000100800 */
[----:B------:R-:W-:Y:S01]  /*3520*/  PRMT R74, R18, 0x7632, R74 ;  /* 0x00007632124a7816 */ /* 0x000fe2000000004a */
[----:B------:R-:W-:-:S02]  /*3530*/  HFMA2 R18, -RZ, RZ, 0, 0 ;  /* 0x00000000ff127431 */ /* 0x000fc400000001ff */
[----:B------:R-:W-:Y:S01]  /*3540*/  IMAD.MOV.U32 R68, RZ, RZ, RZ ;  /* 0x000000ffff447224 */ /* 0x000fe200078e00ff */
[----:B------:R-:W-:Y:S02]  /*3550*/  PRMT R75, R66, 0x7632, R75 ;  /* 0x00007632424b7816 */ /* 0x000fe4000000004b */
[----:B------:R-:W-:Y:S01]  /*3560*/  PRMT R40, R65, 0x7632, R40 ;  /* 0x0000763241287816 */ /* 0x000fe20000000028 */
[----:B------:R0:W-:Y:S01]  /*3570*/  STS.U16 [R77+0xc0], R74 ;  /* 0x0000c04a4d007388 */ /* 0x0001e20000000400 */
[----:B------:R-:W-:-:S03]  /*3580*/  PRMT R41, R67, 0x7632, R41 ;  /* 0x0000763243297816 */ /* 0x000fc60000000029 */
[----:B------:R-:W-:Y:S04]  /*3590*/  STS.U16 [R88+0x100], R66 ;  /* 0x0001004258007388 */ /* 0x000fe80000000400 */
[----:B------:R1:W-:Y:S04]  /*35a0*/  STS.U16 [R87+0x140], R75 ;  /* 0x0001404b57007388 */ /* 0x0003e80000000400 */
[----:B------:R5:W-:Y:S04]  /*35b0*/  STS.U16 [R86+0x180], R65 ;  /* 0x0001804156007388 */ /* 0x000be80000000400 */
[----:B------:R-:W-:Y:S04]  /*35c0*/  STS.U16 [R85+0x1c0], R40 ;  /* 0x0001c02855007388 */ /* 0x000fe80000000400 */
[----:B------:R-:W-:Y:S04]  /*35d0*/  STS.U16 [R84+0x200], R67 ;  /* 0x0002004354007388 */ /* 0x000fe80000000400 */
[----:B------:R-:W-:Y:S04]  /*35e0*/  STS.U16 [R83+0x240], R41 ;  /* 0x0002402953007388 */ /* 0x000fe80000000400 */
[----:B0-----:R-:W5:Y:S01]  /*35f0*/  LDL R77, [R1+0xc0] ;  /* 0x0000c000014d7983 */ /* 0x001f620000100800 */
[----:B--2---:R-:W-:Y:S01]  /*3600*/  @!P3 PRMT R42, R42, 0x5410, R73 ;  /* 0x000054102a2ab816 */ /* 0x004fe20000000049 */
[----:B------:R-:W0:Y:S01]  /*3610*/  S2UR UR46, SR_CTAID.Y ;  /* 0x00000000002e79c3 */ /* 0x000e220000002600 */
[----:B------:R-:W-:Y:S01]  /*3620*/  @!P5 PRMT R68, R76, 0x5410, RZ ;  /* 0x000054104c44d816 */ /* 0x000fe200000000ff */
[----:B-1----:R-:W2:Y:S01]  /*3630*/  LDL R75, [R1+0xb4] ;  /* 0x0000b400014b7983 */ /* 0x002ea20000100800 */
[----:B----4-:R-:W-:-:S02]  /*3640*/  @!P0 PRMT R18, R70, 0x5410, RZ ;  /* 0x0000541046128816 */ /* 0x010fc400000000ff */
[----:B---3--:R-:W-:Y:S01]  /*3650*/  @!P4 PRMT R68, R68, 0x5410, R69 ;  /* 0x000054104444c816 */ /* 0x008fe20000000045 */
[----:B------:R-:W3:Y:S01]  /*3660*/  LDL R76, [R1+0xb8] ;  /* 0x0000b800014c7983 */ /* 0x000ee20000100800 */
[----:B-----5:R-:W-:Y:S02]  /*3670*/  @!P2 PRMT R18, R18, 0x5410, R71 ;  /* 0x000054101212a816 */ /* 0x020fe40000000047 */
[----:B------:R-:W-:Y:S01]  /*3680*/  PRMT R43, R68, 0x7632, R43 ;  /* 0x00007632442b7816 */ /* 0x000fe2000000002b */
[----:B------:R-:W-:Y:S01]  /*3690*/  STS.U16 [R82+0x280], R68 ;  /* 0x0002804452007388 */ /* 0x000fe20000000400 */
[----:B------:R-:W-:-:S03]  /*36a0*/  PRMT R65, R18, 0x7632, R65 ;  /* 0x0000763212417816 */ /* 0x000fc60000000041 */
[----:B------:R-:W-:Y:S01]  /*36b0*/  STS.U16 [R81+0x2c0], R43 ;  /* 0x0002c02b51007388 */ /* 0x000fe20000000400 */
[----:B------:R-:W-:-:S03]  /*36c0*/  PRMT R66, R42, 0x7632, R66 ;  /* 0x000076322a427816 */ /* 0x000fc60000000042 */
[----:B------:R1:W-:Y:S04]  /*36d0*/  STS.U16 [R80+0x300], R18 ;  /* 0x0003001250007388 */ /* 0x0003e80000000400 */
[----:B------:R-:W4:Y:S01]  /*36e0*/  LDL R74, [R1+0xb0] ;  /* 0x0000b000014a7983 */ /* 0x000f220000100800 */
[----:B0-----:R-:W-:-:S03]  /*36f0*/  UIMAD.WIDE.U32 UR24, UR46, UR38, URZ ;  /* 0x000000262e1872a5 */ /* 0x001fc6000f8e00ff */
[----:B------:R-:W5:Y:S04]  /*3700*/  LDL R73, [R1+0xac] ;  /* 0x0000ac0001497983 */ /* 0x000f680000100800 */
[----:B-1----:R-:W5:Y:S04]  /*3710*/  LDL R80, [R1+0xa8] ;  /* 0x0000a80001507983 */ /* 0x002f680000100800 */
[----:B------:R-:W5:Y:S04]  /*3720*/  LDL R71, [R1+0xa4] ;  /* 0x0000a40001477983 */ /* 0x000f680000100800 */
[----:B------:R-:W5:Y:S04]  /*3730*/  LDL R70, [R1+0xa0] ;  /* 0x0000a00001467983 */ /* 0x000f680000100800 */
[----:B------:R-:W-:Y:S04]  /*3740*/  STS.U16 [R79+0x340], R65 ;  /* 0x000340414f007388 */ /* 0x000fe80000000400 */
[----:B------:R0:W-:Y:S01]  /*3750*/  STS.U16 [R78+0x380], R42 ;  /* 0x0003802a4e007388 */ /* 0x0001e20000000400 */
[----:B------:R-:W-:Y:S01]  /*3760*/  UIMAD UR25, UR46, UR39, UR25 ;  /* 0x000000272e1972a4 */ /* 0x000fe2000f8e0219 */
[----:B------:R-:W1:Y:S02]  /*3770*/  S2R R18, SR_TID.X ;  /* 0x0000000000127919 */ /* 0x000e640000002100 */
[----:B------:R-:W5:Y:S04]  /*3780*/  LDL R69, [R1+0x9c] ;  /* 0x00009c0001457983 */ /* 0x000f680000100800 */
[----:B0-----:R-:W5:Y:S01]  /*3790*/  LDL R42, [R1+0xbc] ;  /* 0x0000bc00012a7983 */ /* 0x001f620000100800 */
[----:B------:R-:W-:-:S03]  /*37a0*/  UIMAD.WIDE.U32 UR24, UR8, UR36, UR24 ;  /* 0x00000024081872a5 */ /* 0x000fc6000f8e0018 */
[----:B------:R-:W5:Y:S01]  /*37b0*/  LDL R68, [R1+0x98] ;  /* 0x0000980001447983 */ /* 0x000f620000100800 */
[----:B------:R-:W-:Y:S02]  /*37c0*/  UIMAD UR25, UR8, UR37, UR25 ;  /* 0x00000025081972a4 */ /* 0x000fe4000f8e0219 */
[----:B------:R-:W-:Y:S01]  /*37d0*/  ULEA UR46, UP0, UR24, UR34, 0x2 ;  /* 0x00000022182e7291 */ /* 0x000fe2000f8010ff */
[----:B------:R-:W5:Y:S03]  /*37e0*/  LDL R67, [R1+0x94] ;  /* 0x0000940001437983 */ /* 0x000f660000100800 */
[----:B------:R-:W-:Y:S01]  /*37f0*/  ULEA.HI.X UR24, UR24, UR35, UR25, 0x2, UP0 ;  /* 0x0000002318187291 */ /* 0x000fe200080f1419 */
[----:B------:R-:W5:Y:S01]  /*3800*/  LDL R65, [R1+0x8c] ;  /* 0x00008c0001417983 */ /* 0x000f620000100800 */
[----:B------:R-:W-:-:S03]  /*3810*/  R2UR UR49, R72 ;  /* 0x00000000483172ca */ /* 0x000fc600000e0000 */
[----:B------:R-:W5:Y:S01]  /*3820*/  LDL R88, [R1+0x20] ;  /* 0x0000200001587983 */ /* 0x000f620000100800 */
[----:B------:R-:W-:Y:S01]  /*3830*/  IMAD.U32 R41, RZ, RZ, UR24 ;  /* 0x00000018ff297e24 */ /* 0x000fe2000f8e00ff */
[----:B------:R-:W-:Y:S02]  /*3840*/  ULEA UR24, UR10, 0xffffff00, 0x8 ;  /* 0xffffff000a187891 */ /* 0x000fe4000f8e40ff */
[----:B------:R-:W5:Y:S02]  /*3850*/  LDL R87, [R1+0x1c] ;  /* 0x00001c0001577983 */ /* 0x000f640000100800 */
[----:B------:R-:W-:Y:S02]  /*3860*/  ULOP3.LUT UR24, UR24, 0x100, URZ, 0xc0, !UPT ;  /* 0x0000010018187892 */ /* 0x000fe4000f8ec0ff */
[----:B------:R-:W5:Y:S02]  /*3870*/  LDL R86, [R1+0x18] ;  /* 0x0000180001567983 */ /* 0x000f640000100800 */
[----:B------:R-:W-:Y:S01]  /*3880*/  UIADD3 UR24, UPT, UPT, UR24, UR8, URZ ;  /* 0x0000000818187290 */ /* 0x000fe2000fffe0ff */
[----:B------:R-:W-:Y:S01]  /*3890*/  MOV R40, UR46 ;  /* 0x0000002e00287c02 */ /* 0x000fe20008000f00 */
[C---:B-1----:R-:W-:Y:S01]  /*38a0*/  VIADD R43, R18.reuse, 0x200 ;  /* 0x00000200122b7836 */ /* 0x042fe20000000000 */
[----:B------:R-:W-:Y:S01]  /*38b0*/  ISETP.NE.AND P0, PT, R18, RZ, PT ;  /* 0x000000ff1200720c */ /* 0x000fe20003f05270 */
[----:B------:R0:W-:Y:S01]  /*38c0*/  STS.U16 [R77+0x3c0], R66 ;  /* 0x0003c0424d007388 */ /* 0x0001e20000000400 */
[----:B------:R-:W-:Y:S01]  /*38d0*/  NOP ;  /* 0x0000000000007918 */ /* 0x000fe20000000000 */
[----:B------:R-:W-:-:S02]  /*38e0*/  MOV R78, UR24 ;  /* 0x00000018004e7c02 */ /* 0x000fc40008000f00 */
[----:B------:R1:W5:Y:S02]  /*38f0*/  LDG.E R40, desc[UR26][R40.64] ;  /* 0x0000001a28287981 */ /* 0x000364000c1e1900 */
[----:B------:R-:W-:Y:S02]  /*3900*/  SEL R78, R78, R43, !P0 ;  /* 0x0000002b4e4e7207 */ /* 0x000fe40004000000 */
[----:B0-----:R-:W5:Y:S04]  /*3910*/  LDL R66, [R1+0x90] ;  /* 0x0000900001427983 */ /* 0x001f680000100800 */
[----:B------:R-:W5:Y:S04]  /*3920*/  LDL R43, [R1+0x88] ;  /* 0x00008800012b7983 */ /* 0x000f680000100800 */
[----:B------:R-:W1:Y:S04]  /*3930*/  LDL R41, [R1+0x80] ;  /* 0x0000800001297983 */ /* 0x000e680000100800 */
[----:B------:R-:W5:Y:S04]  /*3940*/  LDL R85, [R1+0x14] ;  /* 0x0000140001557983 */ /* 0x000f680000100800 */
[----:B------:R-:W5:Y:S04]  /*3950*/  LDL R84, [R1+0x10] ;  /* 0x0000100001547983 */ /* 0x000f680000100800 */
[----:B------:R-:W5:Y:S04]  /*3960*/  LDL R83, [R1+0xc] ;  /* 0x00000c0001537983 */ /* 0x000f680000100800 */
[----:B------:R-:W5:Y:S04]  /*3970*/  LDL R82, [R1+0x8] ;  /* 0x0000080001527983 */ /* 0x000f680000100800 */
[----:B------:R-:W5:Y:S01]  /*3980*/  LDL R81, [R1+0x4] ;  /* 0x0000040001517983 */ /* 0x000f620000100800 */
[----:B------:R-:W0:Y:S01]  /*3990*/  S2UR UR46, SR_CgaCtaId ;  /* 0x00000000002e79c3 */ /* 0x000e220000008800 */
[----:B------:R-:W-:Y:S01]  /*39a0*/  MOV R79, UR49 ;  /* 0x00000031004f7c02 */ /* 0x000fe20008000f00 */
[----:B------:R-:W-:Y:S01]  /*39b0*/  UMOV UR25, 0x400 ;  /* 0x0000040000197882 */ /* 0x000fe20000000000 */
[----:B------:R-:W-:Y:S01]  /*39c0*/  ISETP.NE.AND P2, PT, R18, 0x7f, PT ;  /* 0x0000007f1200780c */ /* 0x000fe20003f45270 */
[----:B------:R-:W-:Y:S01]  /*39d0*/  BSSY.RECONVERGENT B0, `(.L_x_766) ;  /* 0x0000064000007945 */ /* 0x000fe20003800200 */
[----:B--2---:R-:W-:Y:S04]  /*39e0*/  LDS.U16 R75, [R75+0x4] ;  /* 0x000004004b4b7984 */ /* 0x004fe80000000400 */
[----:B---3--:R-:W-:Y:S04]  /*39f0*/  LDS.U16 R76, [R76+0x2] ;  /* 0x000002004c4c7984 */ /* 0x008fe80000000400 */
[----:B----4-:R-:W-:Y:S04]  /*3a00*/  LDS.U16 R74, [R74+0x6] ;  /* 0x000006004a4a7984 */ /* 0x010fe80000000400 */
[----:B-----5:R-:W-:Y:S04]  /*3a10*/  LDS.U16 R73, [R73+0x8] ;  /* 0x0000080049497984 */ /* 0x020fe80000000400 */
[----:B------:R2:W-:Y:S04]  /*3a20*/  LDS.U16 R72, [R80+0xa] ;  /* 0x00000a0050487984 */ /* 0x0005e80000000400 */
[----:B------:R-:W-:Y:S04]  /*3a30*/  LDS.U16 R71, [R71+0xc] ;  /* 0x00000c0047477984 */ /* 0x000fe80000000400 */
[----:B--2---:R-:W2:Y:S04]  /*3a40*/  LDL R80, [R1] ;  /* 0x0000000001507983 */ /* 0x004ea80000100800 */
[----:B------:R-:W-:Y:S04]  /*3a50*/  LDS.U16 R70, [R70+0xe] ;  /* 0x00000e0046467984 */ /* 0x000fe80000000400 */
[----:B------:R-:W-:Y:S04]  /*3a60*/  LDS.U16 R69, [R69+0x10] ;  /* 0x0000100045457984 */ /* 0x000fe80000000400 */
[----:B------:R3:W4:Y:S04]  /*3a70*/  LDS.U16 R77, [R42] ;  /* 0x000000002a4d7984 */ /* 0x0007280000000400 */
[----:B------:R-:W5:Y:S04]  /*3a80*/  LDS.U16 R68, [R68+0x12] ;  /* 0x0000120044447984 */ /* 0x000f680000000400 */
[----:B---3--:R-:W3:Y:S04]  /*3a90*/  LDL R42, [R1+0x84] ;  /* 0x00008400012a7983 */ /* 0x008ee80000100800 */
[----:B------:R-:W5:Y:S04]  /*3aa0*/  LDS.U16 R67, [R67+0x14] ;  /* 0x0000140043437984 */ /* 0x000f680000000400 */
[----:B------:R-:W-:Y:S01]  /*3ab0*/  LDS.U16 R65, [R65+0x18] ;  /* 0x0000180041417984 */ /* 0x000fe20000000400 */
[----:B------:R-:W-:-:S04]  /*3ac0*/  FMUL.FTZ R79, R79, 1.4426950216293334961 ;  /* 0x3fb8aa3b4f4f7820 */ /* 0x000fc80000410000 */
[-C--:B------:R-:W-:Y:S01]  /*3ad0*/  FMUL.FTZ R151, R17, R79.reuse ;  /* 0x0000004f11977220 */ /* 0x080fe20000410000 */
[----:B------:R-:W5:Y:S04]  /*3ae0*/  LDS.U16 R66, [R66+0x16] ;  /* 0x0000160042427984 */ /* 0x000f680000000400 */
[----:B------:R-:W5:Y:S04]  /*3af0*/  LDS.U16 R43, [R43+0x1a] ;  /* 0x00001a002b2b7984 */ /* 0x000f680000000400 */
[----:B-1----:R-:W1:Y:S01]  /*3b00*/  LDS.U16 R41, [R41+0x1e] ;  /* 0x00001e0029297984 */ /* 0x002e620000000400 */
[----:B------:R-:W3:Y:S01]  /*3b10*/  MUFU.EX2 R151, R151 ;  /* 0x0000009700977308 */ /* 0x000ee20000000800 */
        /* <DEDUP_REMOVED lines=15> */
[----:B0-----:R-:W-:Y:S01]  /*3c10*/  ULEA UR24, UR46, UR25, 0x18 ;  /* 0x000000192e187291 */ /* 0x001fe2000f8ec0ff */
[----:B------:R-:W0:Y:S05]  /*3c20*/  MUFU.EX2 R118, R118 ;  /* 0x0000007600767308 */ /* 0x000e2a0000000800 */
        /* <DEDUP_REMOVED lines=30> */
[----:B----4-:R-:W-:-:S02]  /*3e10*/  HADD2.F32 R77, -RZ, R77.H0_H0 ;  /* 0x2000004dff4d7230 */ /* 0x010fc40000004100 */
        /* <DEDUP_REMOVED lines=8> */
[----:B-----5:R-:W-:Y:S02]  /*3ea0*/  HADD2.F32 R68, -RZ, R68.H0_H0 ;  /* 0x20000044ff447230 */ /* 0x020fe40000004100 */
[----:B------:R-:W-:Y:S02]  /*3eb0*/  HADD2.F32 R67, -RZ, R67.H0_H0 ;  /* 0x20000043ff437230 */ /* 0x000fe40000004100 */
[----:B------:R-:W-:Y:S02]  /*3ec0*/  HADD2.F32 R66, -RZ, R66.H0_H0 ;  /* 0x20000042ff427230 */ /* 0x000fe40000004100 */
[----:B------:R-:W-:-:S02]  /*3ed0*/  HADD2.F32 R65, -RZ, R65.H0_H0 ;  /* 0x20000041ff417230 */ /* 0x000fc40000004100 */
[----:B------:R-:W-:Y:S02]  /*3ee0*/  HADD2.F32 R43, -RZ, R43.H0_H0 ;  /* 0x2000002bff2b7230 */ /* 0x000fe40000004100 */
[----:B-1----:R-:W-:Y:S01]  /*3ef0*/  HADD2.F32 R41, -RZ, R41.H0_H0 ;  /* 0x20000029ff297230 */ /* 0x002fe20000004100 */
[----:B---3--:R-:W1:Y:S04]  /*3f00*/  LDS.U16 R42, [R42+0x1c] ;  /* 0x00001c002a2a7984 */ /* 0x008e680000000400 */
[----:B------:R3:W-:Y:S01]  /*3f10*/  STS [R78+0x3be0], R151 ;  /* 0x003be0974e007388 */ /* 0x0007e20000000800 */
[----:B--2---:R-:W-:Y:S01]  /*3f20*/  FMUL.FTZ R88, R80, R40 ;  /* 0x0000002850587220 */ /* 0x004fe20000410000 */
[----:B-1----:R-:W-:Y:S01]  /*3f30*/  HADD2.F32 R42, -RZ, R42.H0_H0 ;  /* 0x2000002aff2a7230 */ /* 0x002fe20000004100 */
[----:B------:R-:W-:Y:S06]  /*3f40*/  BAR.SYNC.DEFER_BLOCKING 0x0 ;  /* 0x0000000000007b1d */ /* 0x000fec0000010000 */
[----:B0--3--:R-:W-:Y:S05]  /*3f50*/  @P2 BRA `(.L_x_767) ;  /* 0x0000000000242947 */ /* 0x009fea0003800000 */
        /* <DEDUP_REMOVED lines=9> */
.L_x_767:
[----:B------:R-:W-:-:S06]  /*3ff0*/  LEA R40, R18, UR24, 0x2 ;  /* 0x0000001812287c11 */ /* 0x000fcc000f8e10ff */
[----:B------:R-:W0:Y:S02]  /*4000*/  LDS R40, [R40+0x43e4] ;  /* 0x0043e40028287984 */ /* 0x000e240000000800 */
.L_x_768:
[----:B------:R-:W-:Y:S05]  /*4010*/  BSYNC.RECONVERGENT B0 ;  /* 0x0000000000007941 */ /* 0x000fea0003800200 */
.L_x_766:
[----:B------:R-:W2:Y:S01]  /*4020*/  @P1 LDC R80, c[0x0][0x38c] ;  /* 0x0000e300ff501b82 */ /* 0x000ea20000000800 */
[----:B------:R-:W-:Y:S01]  /*4030*/  MOV R78, UR10 ;  /* 0x0000000a004e7c02 */ /* 0x000fe20008000f00 */
[----:B------:R-:W-:Y:S01]  /*4040*/  IMAD.MOV.U32 R79, RZ, RZ, RZ ;  /* 0x000000ffff4f7224 */ /* 0x000fe200078e00ff */
[----:B------:R-:W-:-:S03]  /*4050*/  MOV R81, 0x8 ;  /* 0x0000000800517802 */ /* 0x000fc60000000f00 */
[----:B------:R-:W-:Y:S02]  /*4060*/  @P1 VIADD R78, R78, 0xfffffffe ;  /* 0xfffffffe4e4e1836 */ /* 0x000fe40000000000 */
[----:B------:R-:W-:Y:S01]  /*4070*/  FMUL.FTZ R121, R17, R34 ;  /* 0x0000002211797220 */ /* 0x000fe20000410000 */
[----:B------:R-:W-:Y:S01]  /*4080*/  FMUL.FTZ R120, R16, R33 ;  /* 0x0000002110787220 */ /* 0x000fe20000410000 */
[----:B------:R-:W-:Y:S02]  /*4090*/  FMUL.FTZ R119, R15, R32 ;  /* 0x000000200f777220 */ /* 0x000fe40000410000 */
[----:B------:R-:W-:Y:S01]  /*40a0*/  FMUL.FTZ R152, R77, R121 ;  /* 0x000000794d987220 */ /* 0x000fe20000410000 */
[----:B------:R-:W-:Y:S01]  /*40b0*/  FMUL.FTZ R136, R76, R120 ;  /* 0x000000784c887220 */ /* 0x000fe20000410000 */
[----:B--2---:R-:W-:Y:S02]  /*40c0*/  @P1 IMAD R80, R78, R80, UR8 ;  /* 0x000000084e501e24 */ /* 0x004fe4000f8e0250 */
[----:B------:R-:W-:-:S02]  /*40d0*/  HFMA2 R78, -RZ, RZ, 1.875, 0 ;  /* 0x3f800000ff4e7431 */ /* 0x000fc400000001ff */
[----:B------:R-:W-:-:S04]  /*40e0*/  @P1 IMAD.WIDE R80, R80, R81, UR4 ;  /* 0x0000000450501e25 */ /* 0x000fc8000f8e0251 */
[----:B------:R-:W-:Y:S01]  /*40f0*/  FMUL.FTZ R122, R14, R31 ;  /* 0x0000001f0e7a7220 */ /* 0x000fe20000410000 */
[----:B------:R-:W-:Y:S01]  /*4100*/  FMUL.FTZ R137, R75, R119 ;  /* 0x000000774b897220 */ /* 0x000fe20000410000 */
[----:B------:R2:W5:Y:S01]  /*4110*/  @P1 LDG.E.64 R78, desc[UR26][R80.64] ;  /* 0x0000001a504e1981 */ /* 0x000562000c1e1b00 */
        /* <DEDUP_REMOVED lines=40> */
[----:B------:R-:W-:Y:S01]  /*43a0*/  ISETP.GT.U32.AND P2, PT, R18, 0x1f, PT ;  /* 0x0000001f1200780c */ /* 0x000fe20003f44070 */
[C---:B------:R-:W-:Y:S01]  /*43b0*/  FMUL.FTZ R80, R110.reuse, R80 ;  /* 0x000000506e507220 */ /* 0x040fe20000410000 */
[----:B------:R-:W-:Y:S01]  /*43c0*/  FFMA.FTZ R81, R110, R81, R144 ;  /* 0x000000516e517223 */ /* 0x000fe20000010090 */
[----:B------:R-:W-:Y:S01]  /*43d0*/  LEA.HI R135, R18, R18, RZ, 0x1e ;  /* 0x0000001212877211 */ /* 0x000fe200078ff0ff */
[----:B------:R-:W-:Y:S01]  /*43e0*/  FMUL.FTZ R150, R41, R134 ;  /* 0x0000008629967220 */ /* 0x000fe20000410000 */
[C---:B------:R-:W-:Y:S01]  /*43f0*/  FMUL.FTZ R80, R109.reuse, R80 ;  /* 0x000000506d507220 */ /* 0x040fe20000410000 */
[----:B------:R-:W-:Y:S01]  /*4400*/  FFMA.FTZ R81, R109, R81, R145 ;  /* 0x000000516d517223 */ /* 0x000fe20000010091 */
[----:B------:R-:W-:-:S02]  /*4410*/  LEA R135, R135, UR24, 0x3 ;  /* 0x0000001887877c11 */ /* 0x000fc4000f8e18ff */
[C---:B------:R-:W-:Y:S01]  /*4420*/  FMUL.FTZ R80, R108.reuse, R80 ;  /* 0x000000506c507220 */ /* 0x040fe20000410000 */
[----:B------:R-:W-:Y:S01]  /*4430*/  FFMA.FTZ R81, R108, R81, R146 ;  /* 0x000000516c517223 */ /* 0x000fe20000010092 */
[----:B------:R-:W-:Y:S02]  /*4440*/  LOP3.LUT R0, R0, 0xfffffffd, RZ, 0xc0, !PT ;  /* 0xfffffffd00007812 */ /* 0x000fe400078ec0ff */
[C---:B------:R-:W-:Y:S01]  /*4450*/  FMUL.FTZ R80, R107.reuse, R80 ;  /* 0x000000506b507220 */ /* 0x040fe20000410000 */
[----:B------:R-:W-:Y:S01]  /*4460*/  FFMA.FTZ R81, R107, R81, R147 ;  /* 0x000000516b517223 */ /* 0x000fe20000010093 */
[----:B------:R-:W-:Y:S02]  /*4470*/  @P2 LOP3.LUT R0, R0, 0x2, RZ, 0xfc, !PT ;  /* 0x0000000200002812 */ /* 0x000fe400078efcff */
        /* <DEDUP_REMOVED lines=53> */
.L_x_828:
[----:B------:R-:W4:Y:S01]  /*47d0*/  S2R R87, SR_LANEID ;  /* 0x0000000000577919 */ /* 0x000f220000000000 */
[----:B---3--:R-:W-:Y:S01]  /*47e0*/  FFMA.FTZ R86, R157, R86, R156 ;  /* 0x000000569d567223 */ /* 0x008fe2000001009c */
[----:B------:R-:W-:Y:S01]  /*47f0*/  UMOV UR25, 0xffffffff ;  /* 0xffffffff00197882 */ /* 0x000fe20000000000 */
[----:B----4-:R-:W-:-:S04]  /*4800*/  ISETP.GE.AND P2, PT, R87, 0x10, PT ;  /* 0x000000105700780c */ /* 0x010fc80003f46270 */
[----:B------:R-:W-:-:S09]  /*4810*/  FSEL R162, R156, R86, !P2 ;  /* 0x000000569ca27208 */ /* 0x000fd20005000000 */
[----:B0-2---:R-:W-:Y:S01]  /*4820*/  @P2 FMUL.FTZ R157, R157, R153 ;  /* 0x000000999d9d2220 */ /* 0x005fe20000410000 */
[----:B------:R-:W-:Y:S06]  /*4830*/  BRA.DIV UR25, `(.L_x_771) ;  /* 0x0000004a19047947 */ /* 0x000fec000b800000 */
.L_x_831:
[----:B------:R-:W-:-:S03]  /*4840*/  UMOV UR25, 0xffffffff ;  /* 0xffffffff00197882 */ /* 0x000fc60000000000 */
[----:B------:R-:W-:Y:S05]  /*4850*/  BRA.DIV UR25, `(.L_x_772) ;  /* 0x0000004a19247947 */ /* 0x000fea000b800000 */
.L_x_834:
[----:B------:R-:W-:-:S03]  /*4860*/  UMOV UR25, 0xffffffff ;  /* 0xffffffff00197882 */ /* 0x000fc60000000000 */
[----:B------:R-:W-:Y:S05]  /*4870*/  BRA.DIV UR25, `(.L_x_773) ;  /* 0x0000004a19447947 */ /* 0x000fea000b800000 */
[----:B------:R-:W0:Y:S04]  /*4880*/  SHFL.UP PT, R157, R157, 0x1, RZ ;  /* 0x042000009d9d7989 */ /* 0x000e2800000e00ff */
[----:B------:R-:W2:Y:S04]  /*4890*/  SHFL.UP PT, R162, R162, 0x1, RZ ;  /* 0x04200000a2a27989 */ /* 0x000ea800000e00ff */
[----:B-----5:R-:W3:Y:S04]  /*48a0*/  SHFL.IDX PT, R78, R78, RZ, 0x1f ;  /* 0x00001fff4e4e7589 */ /* 0x020ee800000e0000 */
[----:B------:R-:W4:Y:S02]  /*48b0*/  SHFL.IDX PT, R79, R79, RZ, 0x1f ;  /* 0x00001fff4f4f7589 */ /* 0x000f2400000e0000 */
.L_x_840:
        /* <DEDUP_REMOVED lines=12> */
.L_x_769:
[----:B------:R-:W-:Y:S05]  /*4980*/  WARPSYNC.ALL ;  /* 0x0000000000007948 */ /* 0x000fea0003800000 */
[----:B------:R-:W-:Y:S01]  /*4990*/  LOP3.LUT P0, RZ, R18, 0x1f, RZ, 0xc0, !PT ;  /* 0x0000001f12ff7812 */ /* 0x000fe2000780c0ff */
[----:B------:R-:W-:Y:S01]  /*49a0*/  BAR.SYNC.DEFER_BLOCKING 0x0 ;  /* 0x0000000000007b1d */ /* 0x000fe20000010000 */
[C---:B0123--:R-:W-:Y:S01]  /*49b0*/  FMUL.FTZ R80, R104.reuse, R40 ;  /* 0x0000002868507220 */ /* 0x04ffe20000410000 */
[----:B------:R-:W-:Y:S01]  /*49c0*/  FFMA.FTZ R81, R104, R88, R89 ;  /* 0x0000005868517223 */ /* 0x000fe20000010059 */
[----:B-----5:R-:W-:Y:S01]  /*49d0*/  HFMA2 R79, -RZ, RZ, 0, 0 ;  /* 0x00000000ff4f7431 */ /* 0x020fe200000001ff */
[----:B------:R-:W-:Y:S01]  /*49e0*/  ISETP.GT.U32.AND P2, PT, R18, 0x1f, PT ;  /* 0x0000001f1200780c */ /* 0x000fe20003f44070 */
        /* <DEDUP_REMOVED lines=10> */
[----:B------:R-:W0:Y:S02]  /*4a90*/  LDS R78, [R135+0x31d4] ;  /* 0x0031d400874e7984 */ /* 0x000e240000000800 */
        /* <DEDUP_REMOVED lines=18> */
[----:B0-----:R-:W-:Y:S01]  /*4bc0*/  FFMA.FTZ R151, R151, R78, R152 ;  /* 0x0000004e97977223 */ /* 0x001fe20000010098 */
[----:B------:R-:W-:-:S03]  /*4bd0*/  MOV R78, UR47 ;  /* 0x0000002f004e7c02 */ /* 0x000fc60008000f00 */
[----:B------:R-:W-:Y:S01]  /*4be0*/  FFMA.FTZ R136, R118, R151, R136 ;  /* 0x0000009776887223 */ /* 0x000fe20000010088 */
[----:B------:R-:W-:Y:S01]  /*4bf0*/  ISETP.LE.OR P0, PT, R78, UR10, P0 ;  /* 0x0000000a4e007c0c */ /* 0x000fe20008703670 */
[----:B------:R-:W-:Y:S02]  /*4c00*/  IMAD.MOV.U32 R78, RZ, RZ, 0x3f800000 ;  /* 0x3f800000ff4e7424 */ /* 0x000fe400078e00ff */
[----:B------:R-:W-:-:S04]  /*4c10*/  FFMA.FTZ R137, R117, R136, R137 ;  /* 0x0000008875897223 */ /* 0x000fc80000010089 */
[----:B------:R-:W-:-:S04]  /*4c20*/  FFMA.FTZ R138, R116, R137, R138 ;  /* 0x00000089748a7223 */ /* 0x000fc8000001008a */
[----:B------:R-:W-:Y:S02]  /*4c30*/  FFMA.FTZ R139, R115, R138, R139 ;  /* 0x0000008a738b7223 */ /* 0x000fe4000001008b */
[----:B------:R-:W-:Y:S02]  /*4c40*/  VOTEU.ALL UP0, P0 ;  /* 0x0000000000ff7886 */ /* 0x000fe40000000000 */
[----:B------:R-:W-:-:S03]  /*4c50*/  FFMA.FTZ R140, R114, R139, R140 ;  /* 0x0000008b728c7223 */ /* 0x000fc6000001008c */
[----:B------:R-:W-:Y:S01]  /*4c60*/  @!UP0 ULEA UR25, UR8, UR24, 0x3 ;  /* 0x0000001808198291 */ /* 0x000fe2000f8e18ff */
[----:B------:R-:W-:-:S04]  /*4c70*/  FFMA.FTZ R141, R113, R140, R141 ;  /* 0x0000008c718d7223 */ /* 0x000fc8000001008d */
[----:B------:R-:W-:-:S04]  /*4c80*/  FFMA.FTZ R142, R112, R141, R142 ;  /* 0x0000008d708e7223 */ /* 0x000fc8000001008e */
        /* <DEDUP_REMOVED lines=9> */
[----:B------:R-:W-:Y:S01]  /*4d20*/  FFMA.FTZ R152, R104, R149, R150 ;  /* 0x0000009568987223 */ /* 0x000fe20000010096 */
[----:B------:R-:W-:Y:S06]  /*4d30*/  BAR.SYNC.DEFER_BLOCKING 0x0 ;  /* 0x0000000000007b1d */ /* 0x000fec0000010000 */
[----:B-1----:R-:W-:Y:S05]  /*4d40*/  @P2 BRA `(.L_x_774) ;  /* 0x0000000400242947 */ /* 0x002fea0003800000 */
[----:B------:R-:W-:Y:S01]  /*4d50*/  MOV R150, 0x28 ;  /* 0x0000002800967802 */ /* 0x000fe20000000f00 */
[----:B------:R-:W-:Y:S01]  /*4d60*/  UMOV UR25, 0xffffffff ;  /* 0xffffffff00197882 */ /* 0x000fe20000000000 */
[----:B------:R-:W-:-:S03]  /*4d70*/  LOP3.LUT R155, R18, 0x1f, RZ, 0xc0, !PT ;  /* 0x0000001f129b7812 */ /* 0x000fc600078ec0ff */
[----:B------:R-:W-:Y:S01]  /*4d80*/  IMAD R150, R18, R150, UR24 ;  /* 0x0000001812967e24 */ /* 0x000fe2000f8e0296 */
[----:B------:R-:W-:-:S04]  /*4d90*/  ISETP.NE.AND P2, PT, R155, 0x1f, PT ;  /* 0x0000001f9b00780c */ /* 0x000fc80003f45270 */
        /* <DEDUP_REMOVED lines=15> */
[----:B------:R-:W-:Y:S02]  /*4e90*/  ISETP.GT.U32.AND P5, PT, R155, 0xf, PT ;  /* 0x0000000f9b00780c */ /* 0x000fe40003fa4070 */
[----:B------:R-:W-:Y:S01]  /*4ea0*/  ISETP.NE.AND P0, PT, R18, 0x1f, PT ;  /* 0x0000001f1200780c */ /* 0x000fe20003f05270 */
[----:B-1----:R-:W-:Y:S01]  /*4eb0*/  @P2 FFMA.FTZ R87, R162, R87, R163 ;  /* 0x00000057a2572223 */ /* 0x002fe200000100a3 */
[----:B--2---:R-:W-:-:S03]  /*4ec0*/  @P2 FMUL.FTZ R86, R86, R162 ;  /* 0x000000a256562220 */ /* 0x004fc60000410000 */
[----:B------:R-:W-:Y:S02]  /*4ed0*/  @P2 IMAD.MOV.U32 R163, RZ, RZ, R87 ;  /* 0x000000ffffa32224 */ /* 0x000fe400078e0057 */
[----:B------:R-:W-:-:S03]  /*4ee0*/  @P2 MOV R162, R86 ;  /* 0x0000005600a22202 */ /* 0x000fc60000000f00 */
[----:B------:R-:W1:Y:S01]  /*4ef0*/  SHFL.DOWN PT, R87, R163, 0x2, 0x1f ;  /* 0x08401f00a3577f89 */ /* 0x000e6200000e0000 */
[----:B------:R-:W-:-:S03]  /*4f00*/  ISETP.GT.U32.AND P2, PT, R155, 0x1d, PT ;  /* 0x0000001d9b00780c */ /* 0x000fc60003f44070 */
[----:B------:R-:W2:Y:S10]  /*4f10*/  SHFL.DOWN PT, R86, R162, 0x2, 0x1f ;  /* 0x08401f00a2567f89 */ /* 0x000eb400000e0000 */
[C---:B-1----:R-:W-:Y:S01]  /*4f20*/  @!P2 FFMA.FTZ R87, R162.reuse, R87, R163 ;  /* 0x00000057a257a223 */ /* 0x042fe200000100a3 */
[----:B--2---:R-:W-:-:S04]  /*4f30*/  @!P2 FMUL.FTZ R86, R162, R86 ;  /* 0x00000056a256a220 */ /* 0x004fc80000410000 */
[----:B------:R-:W-:Y:S01]  /*4f40*/  @!P2 MOV R163, R87 ;  /* 0x0000005700a3a202 */ /* 0x000fe20000000f00 */
[----:B------:R-:W-:-:S04]  /*4f50*/  @!P2 IMAD.MOV.U32 R162, RZ, RZ, R86 ;  /* 0x000000ffffa2a224 */ /* 0x000fc800078e0056 */
        /* <DEDUP_REMOVED lines=12> */
[----:B------:R-:W1:Y:S04]  /*5020*/  SHFL.DOWN PT, R87, R163, 0x10, 0x1f ;  /* 0x0a001f00a3577f89 */ /* 0x000e6800000e0000 */
[----:B------:R-:W2:Y:S01]  /*5030*/  SHFL.DOWN PT, R86, R162, 0x10, 0x1f ;  /* 0x0a001f00a2567f89 */ /* 0x000ea200000e0000 */
[C---:B-1----:R-:W-:Y:S01]  /*5040*/  @!P5 FFMA.FTZ R87, R162.reuse, R87, R163 ;  /* 0x00000057a257d223 */ /* 0x042fe200000100a3 */
[----:B--2---:R-:W-:-:S04]  /*5050*/  @!P5 FMUL.FTZ R86, R162, R86 ;  /* 0x00000056a256d220 */ /* 0x004fc80000410000 */
        /* <DEDUP_REMOVED lines=10> */
.L_x_857:
        /* <DEDUP_REMOVED lines=14> */
.L_x_774:
[----:B------:R-:W-:Y:S05]  /*51e0*/  WARPSYNC.ALL ;  /* 0x0000000000007948 */ /* 0x000fea0003800000 */
[----:B------:R-:W-:Y:S01]  /*51f0*/  ISETP.NE.AND P0, PT, R18, RZ, PT ;  /* 0x000000ff1200720c */ /* 0x000fe20003f05270 */
[----:B-1----:R-:W2:Y:S04]  /*5200*/  LDL R80, [R1+0x3c] ;  /* 0x00003c0001507983 */ /* 0x002ea80000100800 */
[----:B------:R-:W3:Y:S04]  /*5210*/  LDL R150, [R1+0x38] ;  /* 0x0000380001967983 */ /* 0x000ee80000100800 */
[----:B------:R-:W4:Y:S04]  /*5220*/  LDL R87, [R1+0x34] ;  /* 0x0000340001577983 */ /* 0x000f280000100800 */
[----:B------:R-:W5:Y:S04]  /*5230*/  LDL R86, [R1+0x30] ;  /* 0x0000300001567983 */ /* 0x000f680000100800 */
[----:B------:R-:W5:Y:S04]  /*5240*/  LDL R85, [R1+0x2c] ;  /* 0x00002c0001557983 */ /* 0x000f680000100800 */
[----:B------:R-:W5:Y:S04]  /*5250*/  LDL R84, [R1+0x28] ;  /* 0x0000280001547983 */ /* 0x000f680000100800 */
[----:B------:R-:W5:Y:S04]  /*5260*/  LDL R83, [R1+0x24] ;  /* 0x0000240001537983 */ /* 0x000f680000100800 */
[----:B------:R-:W5:Y:S04]  /*5270*/  LDL R82, [R1+0x20] ;  /* 0x0000200001527983 */ /* 0x000f680000100800 */
[----:B------:R-:W5:Y:S01]  /*5280*/  LDL R81, [R1+0x1c] ;  /* 0x00001c0001517983 */ /* 0x000f620000100800 */
[----:B------:R-:W-:Y:S01]  /*5290*/  FFMA.FTZ R121, R77, -R121, R151 ;  /* 0x800000794d797223 */ /* 0x000fe20000010097 */
[----:B------:R-:W-:Y:S01]  /*52a0*/  FFMA.FTZ R120, R76, -R120, R136 ;  /* 0x800000784c787223 */ /* 0x000fe20000010088 */
[----:B------:R-:W-:Y:S01]  /*52b0*/  FFMA.FTZ R119, R75, -R119, R137 ;  /* 0x800000774b777223 */ /* 0x000fe20000010089 */
[----:B------:R-:W-:Y:S06]  /*52c0*/  BAR.SYNC.DEFER_BLOCKING 0x0 ;  /* 0x0000000000007b1d */ /* 0x000fec0000010000 */
[----:B------:R-:W1:Y:S02]  /*52d0*/  LDS R135, [R135+0x36e4] ;  /* 0x0036e40087877984 */ /* 0x000e640000000800 */
[----:B-1----:R-:W-:-:S04]  /*52e0*/  FFMA.FTZ R40, R135, R40, R88 ;  /* 0x0000002887287223 */ /* 0x002fc80000010058 */
[----:B------:R-:W-:-:S04]  /*52f0*/  FFMA.FTZ R89, R104, R40, R89 ;  /* 0x0000002868597223 */ /* 0x000fc80000010059 */
[----:B------:R-:W-:-:S04]  /*5300*/  FFMA.FTZ R90, R105, R89, R90 ;  /* 0x00000059695a7223 */ /* 0x000fc8000001005a */
[----:B------:R-:W-:Y:S01]  /*5310*/  FFMA.FTZ R91, R106, R90, R91 ;  /* 0x0000005a6a5b7223 */ /* 0x000fe2000001005b */
[----:B--2---:R-:W-:-:S04]  /*5320*/  FFMA.FTZ R80, R80, R151, RZ ;  /* 0x0000009750507223 */ /* 0x004fc800000100ff */
[----:B---3--:R-:W-:Y:S02]  /*5330*/  FFMA.FTZ R80, R150, R136, R80 ;  /* 0x0000008896507223 */ /* 0x008fe40000010050 */
[----:B------:R-:W2:Y:S02]  /*5340*/  LDL R150, [R1+0x18] ;  /* 0x0000180001967983 */ /* 0x000ea40000100800 */
[----:B----4-:R-:W-:Y:S02]  /*5350*/  FFMA.FTZ R80, R87, R137, R80 ;  /* 0x0000008957507223 */ /* 0x010fe40000010050 */
[----:B------:R-:W3:Y:S02]  /*5360*/  LDL R87, [R1+0x14] ;  /* 0x0000140001577983 */ /* 0x000ee40000100800 */
[----:B-----5:R-:W-:Y:S02]  /*5370*/  FFMA.FTZ R80, R86, R138, R80 ;  /* 0x0000008a56507223 */ /* 0x020fe40000010050 */
[----:B------:R-:W4:Y:S02]  /*5380*/  LDL R86, [R1+0x10] ;  /* 0x0000100001567983 */ /* 0x000f240000100800 */
[----:B------:R-:W-:-:S02]  /*5390*/  FFMA.FTZ R80, R85, R139, R80 ;  /* 0x0000008b55507223 */ /* 0x000fc40000010050 */
[----:B------:R-:W5:Y:S02]  /*53a0*/  LDL R85, [R1+0xc] ;  /* 0x00000c0001557983 */ /* 0x000f640000100800 */
[----:B------:R-:W-:Y:S02]  /*53b0*/  FFMA.FTZ R80, R84, R140, R80 ;  /* 0x0000008c54507223 */ /* 0x000fe40000010050 */
[----:B------:R-:W5:Y:S02]  /*53c0*/  LDL R84, [R1+0x4] ;  /* 0x0000040001547983 */ /* 0x000f640000100800 */
[----:B------:R-:W-:Y:S02]  /*53d0*/  FFMA.FTZ R80, R83, R141, R80 ;  /* 0x0000008d53507223 */ /* 0x000fe40000010050 */
[----:B------:R-:W5:Y:S02]  /*53e0*/  LDL R83, [R1+0x8] ;  /* 0x0000080001537983 */ /* 0x000f640000100800 */
[----:B------:R-:W-:-:S04]  /*53f0*/  FFMA.FTZ R80, R82, R142, R80 ;  /* 0x0000008e52507223 */ /* 0x000fc80000010050 */
[----:B------:R-:W-:Y:S01]  /*5400*/  FFMA.FTZ R80, R81, R143, R80 ;  /* 0x0000008f51507223 */ /* 0x000fe20000010050 */
        /* <DEDUP_REMOVED lines=9> */
[----:B------:R-:W-:Y:S01]  /*54a0*/  USHF.L.U32 UR50, UR10, 0xb, URZ ;  /* 0x0000000b0a327899 */ /* 0x000fe200080006ff */
[----:B------:R-:W-:Y:S02]  /*54b0*/  VOTEU.ALL UP0, P0 ;  /* 0x0000000000ff7886 */ /* 0x000fe40000000000 */
[----:B------:R-:W-:Y:S01]  /*54c0*/  FFMA.FTZ R101, R116, R100, R101 ;  /* 0x0000006474657223 */ /* 0x000fe20000010065 */
[----:B------:R-:W-:Y:S01]  /*54d0*/  UIADD3 UR46, UPT, UPT, UR50, -0x800, URZ ;  /* 0xfffff800322e7890 */ /* 0x000fe2000fffe0ff */
[----:B------:R-:W-:Y:S02]  /*54e0*/  IMAD.U32 R81, RZ, RZ, UR22 ;  /* 0x00000016ff517e24 */ /* 0x000fe4000f8e00ff */
[----:B------:R-:W-:Y:S01]  /*54f0*/  FFMA.FTZ R102, R117, R101, R102 ;  /* 0x0000006575667223 */ /* 0x000fe20000010066 */
[----:B------:R-:W-:Y:S01]  /*5500*/  @!UP0 ULEA UR25, UR8, UR24, 0x3 ;  /* 0x0000001808198291 */ /* 0x000fe2000f8e18ff */
[----:B------:R-:W-:-:S02]  /*5510*/  LOP3.LUT R82, R18, UR50, RZ, 0xfc, !PT ;  /* 0x0000003212527c12 */ /* 0x000fc4000f8efcff */
[----:B------:R-:W-:Y:S02]  /*5520*/  FFMA.FTZ R103, R118, R102, R103 ;  /* 0x0000006676677223 */ /* 0x000fe40000010067 */
[----:B------:R-:W-:Y:S01]  /*5530*/  IADD3 R82, PT, PT, -R82, 0x800, R81 ;  /* 0x0000080052527810 */ /* 0x000fe20007ffe151 */
[----:B------:R-:W-:Y:S01]  /*5540*/  FFMA.FTZ R133, R42, -R133, R149 ;  /* 0x800000852a857223 */ /* 0x000fe20000010095 */
[----:B------:R-:W-:Y:S02]  /*5550*/  LOP3.LUT R81, R18, UR46, RZ, 0xfc, !PT ;  /* 0x0000002e12517c12 */ /* 0x000fe4000f8efcff */
[----:B0-----:R0:W-:Y:S02]  /*5560*/  @!P0 STS.64 [UR25+0x45e0], R78 ;  /* 0x0045e04eff008988 */ /* 0x0011e40008000a19 */
[----:B------:R-:W-:-:S04]  /*5570*/  IADD3 R81, PT, PT, -R81, UR22, RZ ;  /* 0x0000001651517c10 */ /* 0x000fc8000fffe1ff */
[----:B------:R-:W-:Y:S01]  /*5580*/  ISETP.GE.AND P2, PT, R81, 0x1, PT ;  /* 0x000000015100780c */ /* 0x000fe20003f46270 */
[----:B0-----:R-:W-:Y:S01]  /*5590*/  FMUL.FTZ R78, R16, R102 ;  /* 0x00000066104e7220 */ /* 0x001fe20000410000 */
[----:B------:R-:W-:Y:S01]  /*55a0*/  FMUL.FTZ R81, R14, R100 ;  /* 0x000000640e517220 */ /* 0x000fe20000410000 */
[----:B------:R-:W-:Y:S01]  /*55b0*/  FFMA.FTZ R122, R74, -R122, R138 ;  /* 0x8000007a4a7a7223 */ /* 0x000fe2000001008a */
[----:B------:R-:W-:Y:S01]  /*55c0*/  FFMA.FTZ R123, R73, -R123, R139 ;  /* 0x8000007b497b7223 */ /* 0x000fe2000001008b */
[----:B------:R-:W-:Y:S01]  /*55d0*/  FFMA.FTZ R124, R72, -R124, R140 ;  /* 0x8000007c487c7223 */ /* 0x000fe2000001008c */
[----:B------:R-:W-:Y:S01]  /*55e0*/  FMUL.FTZ R88, R11, R97 ;  /* 0x000000610b587220 */ /* 0x000fe20000410000 */
[----:B------:R-:W-:Y:S01]  /*55f0*/  FFMA.FTZ R125, R71, -R125, R141 ;  /* 0x8000007d477d7223 */ /* 0x000fe2000001008d */
[----:B------:R-:W0:Y:S01]  /*5600*/  S2UR UR25, SR_CTAID.X ;  /* 0x00000000001979c3 */ /* 0x000e220000002500 */
[----:B--2---:R-:W-:Y:S02]  /*5610*/  FFMA.FTZ R80, R150, R144, R80 ;  /* 0x0000009096507223 */ /* 0x004fe40000010050 */
[----:B------:R-:W2:Y:S02]  /*5620*/  LDL R150, [R1] ;  /* 0x0000000001967983 */ /* 0x000ea40000100800 */
[----:B---3--:R-:W-:-:S04]  /*5630*/  FFMA.FTZ R80, R87, R145, R80 ;  /* 0x0000009157507223 */ /* 0x008fc80000010050 */
[----:B----4-:R-:W-:-:S04]  /*5640*/  FFMA.FTZ R80, R86, R146, R80 ;  /* 0x0000009256507223 */ /* 0x010fc80000010050 */
[----:B-----5:R-:W-:Y:S01]  /*5650*/  FFMA.FTZ R80, R85, R147, R80 ;  /* 0x0000009355507223 */ /* 0x020fe20000010050 */
[----:B------:R-:W-:-:S03]  /*5660*/  FMUL.FTZ R87, R17, R103 ;  /* 0x0000006711577220 */ /* 0x000fc60000410000 */
[----:B------:R-:W-:Y:S01]  /*5670*/  FFMA.FTZ R80, R83, R148, R80 ;  /* 0x0000009453507223 */ /* 0x000fe20000010050 */
[----:B------:R-:W-:Y:S01]  /*5680*/  SHF.L.U32 R83, R18, 0x4, RZ ;  /* 0x0000000412537819 */ /* 0x000fe200000006ff */
[----:B------:R-:W-:Y:S02]  /*5690*/  FFMA.FTZ R85, R121, R87, RZ ;  /* 0x0000005779557223 */ /* 0x000fe400000100ff */
[----:B------:R-:W-:Y:S01]  /*56a0*/  FFMA.FTZ R149, R84, R149, R80 ;  /* 0x0000009554957223 */ /* 0x000fe20000010050 */
[----:B------:R-:W-:Y:S01]  /*56b0*/  LEA.HI R80, R18, R83, RZ, 0x1f ;  /* 0x0000005312507211 */ /* 0x000fe200078ff8ff */
[----:B------:R-:W-:Y:S01]  /*56c0*/  FMUL.FTZ R84, R15, R101 ;  /* 0x000000650f547220 */ /* 0x000fe20000410000 */
[----:B------:R-:W-:Y:S01]  /*56d0*/  LEA.HI R86, R83, R83, RZ, 0x1b ;  /* 0x0000005353567211 */ /* 0x000fe200078fd8ff */
[----:B------:R-:W-:Y:S01]  /*56e0*/  FMUL.FTZ R87, R34, R87 ;  /* 0x0000005722577220 */ /* 0x000fe20000410000 */
[----:B------:R-:W-:Y:S01]  /*56f0*/  LEA R79, R80, UR24, 0x2 ;  /* 0x00000018504f7c11 */ /* 0x000fe2000f8e10ff */
[-C--:B------:R-:W-:Y:S01]  /*5700*/  FFMA.FTZ R85, R120, R78.reuse, R85 ;  /* 0x0000004e78557223 */ /* 0x080fe20000010055 */
[----:B------:R-:W-:Y:S01]  /*5710*/  LEA R86, R86, UR24, 0x2 ;  /* 0x0000001856567c11 */ /* 0x000fe2000f8e10ff */
[----:B------:R-:W-:Y:S01]  /*5720*/  FMUL.FTZ R78, R33, R78 ;  /* 0x0000004e214e7220 */ /* 0x000fe20000410000 */
[-C--:B------:R-:W-:Y:S01]  /*5730*/  FMUL.FTZ R80, R32, R84.reuse ;  /* 0x0000005420507220 */ /* 0x080fe20000410000 */
[----:B------:R1:W-:Y:S01]  /*5740*/  STS [R79+0x1090], R87 ;  /* 0x001090574f007388 */ /* 0x0003e20000000800 */
[----:B------:R-:W-:-:S03]  /*5750*/  FFMA.FTZ R84, R119, R84, R85 ;  /* 0x0000005477547223 */ /* 0x000fc60000010055 */
[----:B------:R3:W-:Y:S01]  /*5760*/  STS [R86+0x1094], R78 ;  /* 0x0010944e56007388 */ /* 0x0007e20000000800 */
[-C--:B-1----:R-:W-:Y:S01]  /*5770*/  FMUL.FTZ R79, R31, R81.reuse ;  /* 0x000000511f4f7220 */ /* 0x082fe20000410000 */
[----:B------:R-:W-:Y:S01]  /*5780*/  FFMA.FTZ R81, R122, R81, R84 ;  /* 0x000000517a517223 */ /* 0x000fe20000010054 */
[----:B---3--:R-:W-:-:S03]  /*5790*/  FMUL.FTZ R78, R13, R99 ;  /* 0x000000630d4e7220 */ /* 0x008fc60000410000 */
[----:B------:R1:W-:Y:S01]  /*57a0*/  STS [R86+0x109c], R79 ;  /* 0x00109c4f56007388 */ /* 0x0003e20000000800 */
[----:B------:R-:W-:-:S03]  /*57b0*/  FFMA.FTZ R81, R123, R78, R81 ;  /* 0x0000004e7b517223 */ /* 0x000fc60000010051 */
[----:B------:R3:W-:Y:S01]  /*57c0*/  STS [R86+0x1098], R80 ;  /* 0x0010985056007388 */ /* 0x0007e20000000800 */
[----:B------:R-:W-:Y:S01]  /*57d0*/  FMUL.FTZ R87, R10, R96 ;  /* 0x000000600a577220 */ /* 0x000fe20000410000 */
[----:B-1----:R-:W-:Y:S01]  /*57e0*/  FMUL.FTZ R79, R12, R98 ;  /* 0x000000620c4f7220 */ /* 0x002fe20000410000 */
[----:B---3--:R-:W-:-:S03]  /*57f0*/  FMUL.FTZ R80, R30, R78 ;  /* 0x0000004e1e507220 */ /* 0x008fc60000410000 */
[-C--:B------:R-:W-:Y:S01]  /*5800*/  FMUL.FTZ R84, R29, R79.reuse ;  /* 0x0000004f1d547220 */ /* 0x080fe20000410000 */
[----:B------:R-:W-:Y:S02]  /*5810*/  FFMA.FTZ R81, R124, R79, R81 ;  /* 0x0000004f7c517223 */ /* 0x000fe40000010051 */
[----:B------:R-:W0:Y:S01]  /*5820*/  LDC.64 R78, c[0x0][0x4b8] ;  /* 0x00012e00ff4e7b82 */ /* 0x000e220000000a00 */
[----:B------:R1:W-:Y:S01]  /*5830*/  STS [R86+0x10a0], R80 ;  /* 0x0010a05056007388 */ /* 0x0003e20000000800 */
[----:B------:R-:W-:Y:S01]  /*5840*/  FMUL.FTZ R85, R28, R88 ;  /* 0x000000581c557220 */ /* 0x000fe20000410000 */
[----:B------:R-:W-:Y:S01]  /*5850*/  FFMA.FTZ R126, R70, -R126, R142 ;  /* 0x8000007e467e7223 */ /* 0x000fe2000001008e */
[----:B------:R-:W-:Y:S01]  /*5860*/  FFMA.FTZ R88, R125, R88, R81 ;  /* 0x000000587d587223 */ /* 0x000fe20000010051 */
[----:B------:R-:W-:Y:S01]  /*5870*/  FFMA.FTZ R127, R69, -R127, R143 ;  /* 0x8000007f457f7223 */ /* 0x000fe2000001008f */
[-C--:B-1----:R-:W-:Y:S02]  /*5880*/  FMUL.FTZ R80, R27, R87.reuse ;  /* 0x000000571b507220 */ /* 0x082fe40000410000 */
[----:B------:R-:W-:-:S03]  /*5890*/  FFMA.FTZ R87, R126, R87, R88 ;  /* 0x000000577e577223 */ /* 0x000fc60000010058 */
[----:B------:R1:W-:Y:S01]  /*58a0*/  STS [R86+0x10ac], R80 ;  /* 0x0010ac5056007388 */ /* 0x0003e20000000800 */
[----:B------:R-:W-:Y:S01]  /*58b0*/  FMUL.FTZ R105, R8, R94 ;  /* 0x0000005e08697220 */ /* 0x000fe20000410000 */
[----:B------:R-:W-:Y:S01]  /*58c0*/  FFMA.FTZ R128, R68, -R128, R144 ;  /* 0x8000008044807223 */ /* 0x000fe20000010090 */
[----:B------:R-:W-:Y:S01]  /*58d0*/  FMUL.FTZ R104, R7, R93 ;  /* 0x0000005d07687220 */ /* 0x000fe20000410000 */
[----:B------:R3:W-:Y:S01]  /*58e0*/  STS [R86+0x10a8], R85 ;  /* 0x0010a85556007388 */ /* 0x0007e20000000800 */
[----:B-1----:R-:W-:-:S04]  /*58f0*/  FMUL.FTZ R80, R9, R95 ;  /* 0x0000005f09507220 */ /* 0x002fc80000410000 */
[-C--:B------:R-:W-:Y:S01]  /*5900*/  FFMA.FTZ R87, R127, R80.reuse, R87 ;  /* 0x000000507f577223 */ /* 0x080fe20000010057 */
[----:B------:R-:W-:Y:S01]  /*5910*/  FMUL.FTZ R81, R26, R80 ;  /* 0x000000501a517220 */ /* 0x000fe20000410000 */
[----:B---3--:R-:W-:Y:S01]  /*5920*/  FMUL.FTZ R85, R25, R105 ;  /* 0x0000006919557220 */ /* 0x008fe20000410000 */
[----:B------:R-:W-:Y:S01]  /*5930*/  FFMA.FTZ R129, R67, -R129, R145 ;  /* 0x8000008143817223 */ /* 0x000fe20000010091 */
[----:B------:R-:W-:Y:S01]  /*5940*/  FFMA.FTZ R105, R128, R105, R87 ;  /* 0x0000006980697223 */ /* 0x000fe20000010057 */
[----:B------:R1:W-:Y:S01]  /*5950*/  STS [R86+0x10a4], R84 ;  /* 0x0010a45456007388 */ /* 0x0003e20000000800 */
[----:B------:R-:W-:Y:S01]  /*5960*/  FMUL.FTZ R88, R24, R104 ;  /* 0x0000006818587220 */ /* 0x000fe20000410000 */
[----:B------:R-:W-:Y:S01]  /*5970*/  MOV R80, R18 ;  /* 0x0000001200507202 */ /* 0x000fe20000000f00 */
[----:B------:R-:W-:Y:S01]  /*5980*/  FFMA.FTZ R130, R66, -R130, R146 ;  /* 0x8000008242827223 */ /* 0x000fe20000010092 */
[----:B------:R3:W-:Y:S01]  /*5990*/  STS [R86+0x10b0], R81 ;  /* 0x0010b05156007388 */ /* 0x0007e20000000800 */
[----:B------:R-:W-:Y:S01]  /*59a0*/  FFMA.FTZ R105, R129, R104, R105 ;  /* 0x0000006881697223 */ /* 0x000fe20000010069 */
[----:B-1----:R-:W-:Y:S01]  /*59b0*/  FMUL.FTZ R84, R6, R92 ;  /* 0x0000005c06547220 */ /* 0x002fe20000410000 */
[----:B---3--:R-:W-:-:S03]  /*59c0*/  IMAD.MOV.U32 R81, RZ, RZ, RZ ;  /* 0x000000ffff517224 */ /* 0x008fc600078e00ff */
[-C--:B------:R-:W-:Y:S01]  /*59d0*/  FMUL.FTZ R106, R23, R84.reuse ;  /* 0x00000054176a7220 */ /* 0x080fe20000410000 */
[----:B------:R1:W-:Y:S01]  /*59e0*/  STS [R86+0x10b4], R85 ;  /* 0x0010b45556007388 */ /* 0x0003e20000000800 */
[----:B------:R-:W-:Y:S01]  /*59f0*/  FFMA.FTZ R105, R130, R84, R105 ;  /* 0x0000005482697223 */ /* 0x000fe20000010069 */
[----:B0-----:R-:W-:-:S04]  /*5a00*/  IMAD.WIDE.U32 R80, R78, UR25, R80 ;  /* 0x000000194e507c25 */ /* 0x001fc8000f8e0050 */
[----:B------:R-:W-:Y:S01]  /*5a10*/  FMUL.FTZ R87, R4, R90 ;  /* 0x0000005a04577220 */ /* 0x000fe20000410000 */
[----:B------:R0:W-:Y:S01]  /*5a20*/  STS [R86+0x10b8], R88 ;  /* 0x0010b85856007388 */ /* 0x0001e20000000800 */
[----:B------:R-:W-:Y:S01]  /*5a30*/  FMUL.FTZ R84, R2, R40 ;  /* 0x0000002802547220 */ /* 0x000fe20000410000 */
[----:B------:R-:W-:Y:S02]  /*5a40*/  IMAD R81, R79, UR25, R81 ;  /* 0x000000194f517c24 */ /* 0x000fe4000f8e0251 */
[----:B-1----:R-:W-:Y:S01]  /*5a50*/  FMUL.FTZ R85, R3, R89 ;  /* 0x0000005903557220 */ /* 0x002fe20000410000 */
[----:B------:R1:W-:Y:S01]  /*5a60*/  STS [R86+0x10bc], R106 ;  /* 0x0010bc6a56007388 */ /* 0x0003e20000000800 */
[----:B0-----:R-:W-:Y:S01]  /*5a70*/  FMUL.FTZ R88, R5, R91 ;  /* 0x0000005b05587220 */ /* 0x001fe20000410000 */
[----:B------:R-:W-:Y:S01]  /*5a80*/  FMUL.FTZ R107, R21, R87 ;  /* 0x00000057156b7220 */ /* 0x000fe20000410000 */
[----:B------:R-:W-:Y:S01]  /*5a90*/  FMUL.FTZ R78, R20, R85 ;  /* 0x00000055144e7220 */ /* 0x000fe20000410000 */
[----:B------:R-:W-:Y:S01]  /*5aa0*/  FMUL.FTZ R79, R19, R84 ;  /* 0x00000054134f7220 */ /* 0x000fe20000410000 */
[----:B-1----:R-:W-:-:S02]  /*5ab0*/  FMUL.FTZ R106, R22, R88 ;  /* 0x00000058166a7220 */ /* 0x002fc40000410000 */
[----:B------:R-:W-:Y:S04]  /*5ac0*/  STS [R86+0x10c4], R107 ;  /* 0x0010c46b56007388 */ /* 0x000fe80000000800 */
[----:B------:R-:W-:Y:S04]  /*5ad0*/  STS [R86+0x10c0], R106 ;  /* 0x0010c06a56007388 */ /* 0x000fe80000000800 */
[----:B------:R0:W-:Y:S04]  /*5ae0*/  STS [R86+0x10c8], R78 ;  /* 0x0010c84e56007388 */ /* 0x0001e80000000800 */
[----:B------:R1:W-:Y:S01]  /*5af0*/  STS [R86+0x10cc], R79 ;  /* 0x0010cc4f56007388 */ /* 0x0003e20000000800 */
[----:B------:R-:W-:-:S02]  /*5b00*/  IADD3 R104, PT, PT, R18, 0x80, RZ ;  /* 0x0000008012687810 */ /* 0x000fc40007ffe0ff */
[----:B0-----:R-:W-:Y:S02]  /*5b10*/  MOV R78, UR40 ;  /* 0x00000028004e7c02 */ /* 0x001fe40008000f00 */
[----:B------:R-:W-:-:S03]  /*5b20*/  LEA.HI R104, R104, R18, RZ, 0x1b ;  /* 0x0000001268687211 */ /* 0x000fc600078fd8ff */
[----:B------:R-:W-:-:S03]  /*5b30*/  IMAD.WIDE.U32 R80, R78, UR9, R80 ;  /* 0x000000094e507c25 */ /* 0x000fc6000f8e0050 */
[----:B------:R-:W-:Y:S02]  /*5b40*/  IADD3 R78, P3, PT, R80, UR46, RZ ;  /* 0x0000002e504e7c10 */ /* 0x000fe4000ff7e0ff */
[----:B------:R-:W-:Y:S01]  /*5b50*/  LEA R80, R104, UR24, 0x2 ;  /* 0x0000001868507c11 */ /* 0x000fe2000f8e10ff */
[----:B------:R-:W-:Y:S01]  /*5b60*/  BAR.SYNC.DEFER_BLOCKING 0x0 ;  /* 0x0000000000007b1d */ /* 0x000fe20000010000 */
[----:B------:R-:W-:-:S04]  /*5b70*/  USHF.R.S32.HI UR25, URZ, 0x1f, UR9 ;  /* 0x0000001fff197899 */ /* 0x000fc80008011409 */
[----:B------:R-:W-:-:S04]  /*5b80*/  UIMAD UR25, UR25, UR40, URZ ;  /* 0x00000028191972a4 */ /* 0x000fc8000f8e02ff */
[----:B------:R-:W-:Y:S01]  /*5b90*/  UIMAD UR25, UR9, UR41, UR25 ;  /* 0x00000029091972a4 */ /* 0x000fe2000f8e0219 */
[----:B------:R-:W0:Y:S01]  /*5ba0*/  LDS R80, [R80+0x1290] ;  /* 0x0012900050507984 */ /* 0x000e220000000800 */
[----:B------:R-:W-:-:S04]  /*5bb0*/  FFMA.FTZ R131, R65, -R131, R147 ;  /* 0x8000008341837223 */ /* 0x000fc80000010093 */
[----:B-1----:R-:W-:Y:S01]  /*5bc0*/  IADD3.X R79, PT, PT, R81, UR25, RZ, P3, !PT ;  /* 0x00000019514f7c10 */ /* 0x002fe20009ffe4ff */
[----:B------:R-:W-:Y:S02]  /*5bd0*/  IMAD.U32 R81, RZ, RZ, UR42 ;  /* 0x0000002aff517e24 */ /* 0x000fe4000f8e00ff */
[----:B------:R-:W-:Y:S01]  /*5be0*/  FFMA.FTZ R132, R43, -R132, R148 ;  /* 0x800000842b847223 */ /* 0x000fe20000010094 */
[----:B------:R-:W-:Y:S01]  /*5bf0*/  FFMA.FTZ R105, R131, R88, R105 ;  /* 0x0000005883697223 */ /* 0x000fe20000010069 */
[----:B------:R-:W-:Y:S01]  /*5c00*/  MOV R86, UR43 ;  /* 0x0000002b00567c02 */ /* 0x000fe20008000f00 */
[----:B------:R-:W-:-:S04]  /*5c10*/  IMAD.WIDE.U32 R78, R81, UR8, R78 ;  /* 0x00000008514e7c25 */ /* 0x000fc8000f8e004e */
[----:B------:R-:W-:Y:S01]  /*5c20*/  FFMA.FTZ R105, R132, R87, R105 ;  /* 0x0000005784697223 */ /* 0x000fe20000010069 */
[C---:B------:R-:W-:Y:S01]  /*5c30*/  FFMA.FTZ R134, R41.reuse, -R134, R152 ;  /* 0x8000008629867223 */ /* 0x040fe20000010098 */
[----:B------:R-:W-:Y:S01]  /*5c40*/  FMUL.FTZ R81, R41, R40 ;  /* 0x0000002829517220 */ /* 0x000fe20000410000 */
[----:B------:R-:W-:Y:S01]  /*5c50*/  FMUL.FTZ R42, R42, R89 ;  /* 0x000000592a2a7220 */ /* 0x000fe20000410000 */
[----:B------:R-:W-:Y:S01]  /*5c60*/  FMUL.FTZ R87, R40, UR49 ;  /* 0x0000003128577c20 */ /* 0x000fe20008410000 */
[----:B------:R-:W-:Y:S02]  /*5c70*/  IMAD R41, R86, UR8, R79 ;  /* 0x0000000856297c24 */ /* 0x000fe4000f8e024f */
[----:B------:R-:W-:Y:S01]  /*5c80*/  FFMA.FTZ R85, R133, R85, R105 ;  /* 0x0000005585557223 */ /* 0x000fe20000010069 */
[----:B------:R-:W-:Y:S01]  /*5c90*/  FMUL.FTZ R89, R89, UR49 ;  /* 0x0000003159597c20 */ /* 0x000fe20008410000 */
[----:B------:R-:W-:Y:S01]  /*5ca0*/  LEA R40, P3, R78, UR44, 0x2 ;  /* 0x0000002c4e287c11 */ /* 0x000fe2000f8610ff */
[----:B------:R-:W-:Y:S01]  /*5cb0*/  BSSY.RECONVERGENT B0, `(.L_x_776) ;  /* 0x000001c000007945 */ /* 0x000fe20003800200 */
[C---:B------:R-:W-:Y:S01]  /*5cc0*/  FMUL.FTZ R79, R134.reuse, R87 ;  /* 0x00000057864f7220 */ /* 0x040fe20000410000 */
[----:B------:R-:W-:Y:S01]  /*5cd0*/  FMUL.FTZ R133, R133, R89 ;  /* 0x0000005985857220 */ /* 0x000fe20000410000 */
[----:B------:R-:W-:Y:S01]  /*5ce0*/  FFMA.FTZ R84, R134, R84, R85 ;  /* 0x0000005486547223 */ /* 0x000fe20000010055 */
[----:B------:R-:W-:Y:S01]  /*5cf0*/  LEA.HI.X R41, R78, UR45, R41, 0x2, P3 ;  /* 0x0000002d4e297c11 */ /* 0x000fe200098f1429 */
[----:B------:R-:W-:Y:S01]  /*5d00*/  FMUL.FTZ R86, R43, R90 ;  /* 0x0000005a2b567220 */ /* 0x000fe20000410000 */
[----:B------:R-:W-:Y:S01]  /*5d10*/  IADD3 R112, PT, PT, R18, 0x100, RZ ;  /* 0x0000010012707810 */ /* 0x000fe20007ffe0ff */
[----:B------:R-:W-:Y:S01]  /*5d20*/  FMUL.FTZ R90, R90, UR49 ;  /* 0x000000315a5a7c20 */ /* 0x000fe20008410000 */
[----:B------:R-:W-:Y:S01]  /*5d30*/  ISETP.GE.AND P3, PT, R82, 0x81, PT ;  /* 0x000000815200780c */ /* 0x000fe20003f66270 */
        /* <DEDUP_REMOVED lines=13> */
[----:B--2---:R-:W-:Y:S01]  /*5e10*/  FFMA.FTZ R152, R150, R152, R149 ;  /* 0x0000009896987223 */ /* 0x004fe20000010095 */
[----:B0-----:R-:W-:Y:S06]  /*5e20*/  @!P2 BRA `(.L_x_777) ;  /* 0x000000000010a947 */ /* 0x001fec0003800000 */
[----:B------:R-:W-:-:S04]  /*5e30*/  LEA.HI R111, R18, R18, RZ, 0x1b ;  /* 0x00000012126f7211 */ /* 0x000fc800078fd8ff */
[----:B------:R-:W-:-:S06]  /*5e40*/  LEA R111, R111, UR24, 0x2 ;  /* 0x000000186f6f7c11 */ /* 0x000fcc000f8e10ff */
[----:B------:R-:W0:Y:S04]  /*5e50*/  LDS R111, [R111+0x1090] ;  /* 0x001090006f6f7984 */ /* 0x000e280000000800 */
[----:B0-----:R0:W-:Y:S02]  /*5e60*/  REDG.E.ADD.F32.FTZ.RN.STRONG.GPU desc[UR26][R40.64], R111 ;  /* 0x0000006f280079a6 */ /* 0x0011e4000c12f31a */
.L_x_777:
[----:B------:R-:W-:Y:S05]  /*5e70*/  BSYNC.RECONVERGENT B0 ;  /* 0x0000000000007941 */ /* 0x000fea0003800200 */
.L_x_776:
[----:B------:R-:W-:Y:S04]  /*5e80*/  BSSY.RECONVERGENT B0, `(.L_x_778) ;  /* 0x0000003000007945 */ /* 0x000fe80003800200 */
[----:B------:R-:W-:Y:S05]  /*5e90*/  @!P3 BRA `(.L_x_779) ;  /* 0x000000000004b947 */ /* 0x000fea0003800000 */
[----:B------:R1:W-:Y:S02]  /*5ea0*/  REDG.E.ADD.F32.FTZ.RN.STRONG.GPU desc[UR26][R40.64+0x200], R80 ;  /* 0x00020050280079a6 */ /* 0x0003e4000c12f31a */
.L_x_779:
[----:B------:R-:W-:Y:S05]  /*5eb0*/  BSYNC.RECONVERGENT B0 ;  /* 0x0000000000007941 */ /* 0x000fea0003800200 */
.L_x_778:
[-C--:B------:R-:W-:Y:S01]  /*5ec0*/  LEA.HI R112, R112, R18.reuse, RZ, 0x1b ;  /* 0x0000001270707211 */ /* 0x080fe200078fd8ff */
[----:B-1----:R-:W-:Y:S01]  /*5ed0*/  VIADD R80, R18, 0x180 ;  /* 0x0000018012507836 */ /* 0x002fe20000000000 */
[----:B------:R-:W-:Y:S01]  /*5ee0*/  ISETP.GE.AND P2, PT, R82, 0x101, PT ;  /* 0x000001015200780c */ /* 0x000fe20003f46270 */
[----:B------:R-:W-:Y:S01]  /*5ef0*/  BSSY.RECONVERGENT B0, `(.L_x_780) ;  /* 0x000000b000007945 */ /* 0x000fe20003800200 */
[----:B------:R-:W-:Y:S02]  /*5f00*/  LEA R112, R112, UR24, 0x2 ;  /* 0x0000001870707c11 */ /* 0x000fe4000f8e10ff */
[----:B0-----:R-:W-:Y:S02]  /*5f10*/  IADD3 R111, PT, PT, R18, 0x200, RZ ;  /* 0x00000200126f7810 */ /* 0x001fe40007ffe0ff */
[----:B------:R-:W-:Y:S02]  /*5f20*/  LEA.HI R80, R80, R18, RZ, 0x1b ;  /* 0x0000001250507211 */ /* 0x000fe400078fd8ff */
[----:B------:R-:W0:Y:S01]  /*5f30*/  LDS R112, [R112+0x1490] ;  /* 0x0014900070707984 */ /* 0x000e220000000800 */
[----:B------:R-:W-:-:S02]  /*5f40*/  ISETP.GE.AND P3, PT, R82, 0x181, PT ;  /* 0x000001815200780c */ /* 0x000fc40003f66270 */
[----:B------:R-:W-:Y:S02]  /*5f50*/  ISETP.GE.AND P4, PT, R82, 0x201, PT ;  /* 0x000002015200780c */ /* 0x000fe40003f86270 */
[----:B------:R-:W-:Y:S02]  /*5f60*/  LEA.HI R111, R111, R18, RZ, 0x1b ;  /* 0x000000126f6f7211 */ /* 0x000fe400078fd8ff */
[----:B------:R-:W-:Y:S01]  /*5f70*/  LEA R80, R80, UR24, 0x2 ;  /* 0x0000001850507c11 */ /* 0x000fe2000f8e10ff */
[----:B------:R-:W-:Y:S08]  /*5f80*/  @!P2 BRA `(.L_x_781) ;  /* 0x000000000004a947 */ /* 0x000ff00003800000 */
[----:B0-----:R1:W-:Y:S02]  /*5f90*/  REDG.E.ADD.F32.FTZ.RN.STRONG.GPU desc[UR26][R40.64+0x400], R112 ;  /* 0x00040070280079a6 */ /* 0x0013e4000c12f31a */
.L_x_781:
[----:B------:R-:W-:Y:S05]  /*5fa0*/  BSYNC.RECONVERGENT B0 ;  /* 0x0000000000007941 */ /* 0x000fea0003800200 */
.L_x_780:
[----:B------:R-:W2:Y:S01]  /*5fb0*/  LDS R80, [R80+0x1690] ;  /* 0x0016900050507984 */ /* 0x000ea20000000800 */
[----:B------:R-:W-:Y:S01]  /*5fc0*/  BSSY.RECONVERGENT B0, `(.L_x_782) ;  /* 0x0000004000007945 */ /* 0x000fe20003800200 */
[----:B------:R-:W-:-:S03]  /*5fd0*/  LEA R111, R111, UR24, 0x2 ;  /* 0x000000186f6f7c11 */ /* 0x000fc6000f8e10ff */
[----:B------:R-:W-:Y:S05]  /*5fe0*/  @!P3 BRA `(.L_x_783) ;  /* 0x000000000004b947 */ /* 0x000fea0003800000 */
[----:B--2---:R3:W-:Y:S02]  /*5ff0*/  REDG.E.ADD.F32.FTZ.RN.STRONG.GPU desc[UR26][R40.64+0x600], R80 ;  /* 0x00060050280079a6 */ /* 0x0047e4000c12f31a */
.L_x_783:
[----:B------:R-:W-:Y:S05]  /*6000*/  BSYNC.RECONVERGENT B0 ;  /* 0x0000000000007941 */ /* 0x000fea0003800200 */
.L_x_782:
[----:B------:R-:W4:Y:S01]  /*6010*/  LDS R111, [R111+0x1890] ;  /* 0x001890006f6f7984 */ /* 0x000f220000000800 */
[----:B------:R-:W-:Y:S01]  /*6020*/  BSSY.RECONVERGENT B0, `(.L_x_784) ;  /* 0x0000005000007945 */ /* 0x000fe20003800200 */
[C---:B01----:R-:W-:Y:S01]  /*6030*/  IADD3 R112, PT, PT, R18.reuse, 0x280, RZ ;  /* 0x0000028012707810 */ /* 0x043fe20007ffe0ff */
[----:B--23--:R-:W-:Y:S02]  /*6040*/  VIADD R80, R18, 0x300 ;  /* 0x0000030012507836 */ /* 0x00cfe40000000000 */
[----:B------:R-:W-:Y:S05]  /*6050*/  @!P4 BRA `(.L_x_785) ;  /* 0x000000000004c947 */ /* 0x000fea0003800000 */
[----:B----4-:R0:W-:Y:S02]  /*6060*/  REDG.E.ADD.F32.FTZ.RN.STRONG.GPU desc[UR26][R40.64+0x800], R111 ;  /* 0x0008006f280079a6 */ /* 0x0101e4000c12f31a */
.L_x_785:
[----:B------:R-:W-:Y:S05]  /*6070*/  BSYNC.RECONVERGENT B0 ;  /* 0x0000000000007941 */ /* 0x000fea0003800200 */
.L_x_784:
[-C--:B------:R-:W-:Y:S01]  /*6080*/  LEA.HI R112, R112, R18.reuse, RZ, 0x1b ;  /* 0x0000001270707211 */ /* 0x080fe200078fd8ff */
[----:B------:R-:W-:Y:S01]  /*6090*/  BSSY.RECONVERGENT B0, `(.L_x_786) ;  /* 0x000000c000007945 */ /* 0x000fe20003800200 */
[----:B------:R-:W-:Y:S02]  /*60a0*/  ISETP.GE.AND P2, PT, R82, 0x281, PT ;  /* 0x000002815200780c */ /* 0x000fe40003f46270 */
[----:B------:R-:W-:Y:S02]  /*60b0*/  LEA R112, R112, UR24, 0x2 ;  /* 0x0000001870707c11 */ /* 0x000fe4000f8e10ff */
[----:B------:R-:W-:Y:S02]  /*60c0*/  LEA.HI R80, R80, R18, RZ, 0x1b ;  /* 0x0000001250507211 */ /* 0x000fe400078fd8ff */
[----:B0---4-:R-:W-:Y:S02]  /*60d0*/  IADD3 R111, PT, PT, R18, 0x380, RZ ;  /* 0x00000380126f7810 */ /* 0x011fe40007ffe0ff */
[----:B------:R-:W0:Y:S01]  /*60e0*/  LDS R112, [R112+0x1a90] ;  /* 0x001a900070707984 */ /* 0x000e220000000800 */
[----:B------:R-:W-:-:S02]  /*60f0*/  ISETP.GE.AND P3, PT, R82, 0x301, PT ;  /* 0x000003015200780c */ /* 0x000fc40003f66270 */
[----:B------:R-:W-:Y:S02]  /*6100*/  ISETP.GE.AND P4, PT, R82, 0x381, PT ;  /* 0x000003815200780c */ /* 0x000fe40003f86270 */
[----:B------:R-:W-:Y:S02]  /*6110*/  LEA.HI R111, R111, R18, RZ, 0x1b ;  /* 0x000000126f6f7211 */ /* 0x000fe400078fd8ff */
[----:B------:R-:W-:Y:S01]  /*6120*/  LEA R80, R80, UR24, 0x2 ;  /* 0x0000001850507c11 */ /* 0x000fe2000f8e10ff */
[----:B------:R-:W-:Y:S08]  /*6130*/  @!P2 BRA `(.L_x_787) ;  /* 0x000000000004a947 */ /* 0x000ff00003800000 */
[----:B0-----:R1:W-:Y:S02]  /*6140*/  REDG.E.ADD.F32.FTZ.RN.STRONG.GPU desc[UR26][R40.64+0xa00], R112 ;  /* 0x000a0070280079a6 */ /* 0x0013e4000c12f31a */
.L_x_787:
[----:B------:R-:W-:Y:S05]  /*6150*/  BSYNC.RECONVERGENT B0 ;  /* 0x0000000000007941 */ /* 0x000fea0003800200 */
.L_x_786:
[----:B------:R-:W2:Y:S01]  /*6160*/  LDS R80, [R80+0x1c90] ;  /* 0x001c900050507984 */ /* 0x000ea20000000800 */
[----:B------:R-:W-:Y:S01]  /*6170*/  BSSY.RECONVERGENT B0, `(.L_x_788) ;  /* 0x0000004000007945 */ /* 0x000fe20003800200 */
[----:B------:R-:W-:-:S03]  /*6180*/  LEA R111, R111, UR24, 0x2 ;  /* 0x000000186f6f7c11 */ /* 0x000fc6000f8e10ff */
[----:B------:R-:W-:Y:S05]  /*6190*/  @!P3 BRA `(.L_x_789) ;  /* 0x000000000004b947 */ /* 0x000fea0003800000 */
[----:B--2---:R3:W-:Y:S02]  /*61a0*/  REDG.E.ADD.F32.FTZ.RN.STRONG.GPU desc[UR26][R40.64+0xc00], R80 ;  /* 0x000c0050280079a6 */ /* 0x0047e4000c12f31a */
.L_x_789:
[----:B------:R-:W-:Y:S05]  /*61b0*/  BSYNC.RECONVERGENT B0 ;  /* 0x0000000000007941 */ /* 0x000fea0003800200 */
.L_x_788:
[----:B------:R-:W4:Y:S01]  /*61c0*/  LDS R111, [R111+0x1e90] ;  /* 0x001e90006f6f7984 */ /* 0x000f220000000800 */
[----:B------:R-:W-:Y:S01]  /*61d0*/  BSSY.RECONVERGENT B0, `(.L_x_790) ;  /* 0x0000005000007945 */ /* 0x000fe20003800200 */
[C---:B01----:R-:W-:Y:S02]  /*61e0*/  LOP3.LUT R112, R18.reuse, 0x400, RZ, 0xfc, !PT ;  /* 0x0000040012707812 */ /* 0x043fe400078efcff */
[----:B--23--:R-:W-:Y:S01]  /*61f0*/  IADD3 R80, PT, PT, R18, 0x480, RZ ;  /* 0x0000048012507810 */ /* 0x00cfe20007ffe0ff */
[----:B------:R-:W-:Y:S06]  /*6200*/  @!P4 BRA `(.L_x_791) ;  /* 0x000000000004c947 */ /* 0x000fec0003800000 */
[----:B----4-:R0:W-:Y:S02]  /*6210*/  REDG.E.ADD.F32.FTZ.RN.STRONG.GPU desc[UR26][R40.64+0xe00], R111 ;  /* 0x000e006f280079a6 */ /* 0x0101e4000c12f31a */
.L_x_791:
[----:B------:R-:W-:Y:S05]  /*6220*/  BSYNC.RECONVERGENT B0 ;  /* 0x0000000000007941 */ /* 0x000fea0003800200 */
.L_x_790:
[-C--:B------:R-:W-:Y:S01]  /*6230*/  LEA.HI R112, R112, R18.reuse, RZ, 0x1b ;  /* 0x0000001270707211 */ /* 0x080fe200078fd8ff */
[----:B0---4-:R-:W-:Y:S01]  /*6240*/  VIADD R111, R18, 0x500 ;  /* 0x00000500126f7836 */ /* 0x011fe20000000000 */
[----:B------:R-:W-:Y:S01]  /*6250*/  ISETP.GE.AND P2, PT, R82, 0x401, PT ;  /* 0x000004015200780c */ /* 0x000fe20003f46270 */
[----:B------:R-:W-:Y:S01]  /*6260*/  BSSY.RECONVERGENT B0, `(.L_x_792) ;  /* 0x000000a000007945 */ /* 0x000fe20003800200 */
[----:B------:R-:W-:Y:S02]  /*6270*/  LEA R112, R112, UR24, 0x2 ;  /* 0x0000001870707c11 */ /* 0x000fe4000f8e10ff */
[----:B------:R-:W-:Y:S02]  /*6280*/  LEA.HI R80, R80, R18, RZ, 0x1b ;  /* 0x0000001250507211 */ /* 0x000fe400078fd8ff */
[C---:B------:R-:W-:Y:S02]  /*6290*/  ISETP.GE.AND P3, PT, R82.reuse, 0x481, PT ;  /* 0x000004815200780c */ /* 0x040fe40003f66270 */
[----:B------:R-:W0:Y:S01]  /*62a0*/  LDS R112, [R112+0x2090] ;  /* 0x0020900070707984 */ /* 0x000e220000000800 */
[----:B------:R-:W-:-:S02]  /*62b0*/  ISETP.GE.AND P4, PT, R82, 0x501, PT ;  /* 0x000005015200780c */ /* 0x000fc40003f86270 */
[----:B------:R-:W-:Y:S02]  /*62c0*/  LEA.HI R111, R111, R18, RZ, 0x1b ;  /* 0x000000126f6f7211 */ /* 0x000fe400078fd8ff */
[----:B------:R-:W-:Y:S01]  /*62d0*/  LEA R80, R80, UR24, 0x2 ;  /* 0x0000001850507c11 */ /* 0x000fe2000f8e10ff */
[----:B------:R-:W-:Y:S08]  /*62e0*/  @!P2 BRA `(.L_x_793) ;  /* 0x000000000004a947 */ /* 0x000ff00003800000 */
[----:B0-----:R1:W-:Y:S02]  /*62f0*/  REDG.E.ADD.F32.FTZ.RN.STRONG.GPU desc[UR26][R40.64+0x1000], R112 ;  /* 0x00100070280079a6 */ /* 0x0013e4000c12f31a */
.L_x_793:
[----:B------:R-:W-:Y:S05]  /*6300*/  BSYNC.RECONVERGENT B0 ;  /* 0x0000000000007941 */ /* 0x000fea0003800200 */
.L_x_792:
[----:B------:R-:W2:Y:S01]  /*6310*/  LDS R80, [R80+0x2290] ;  /* 0x0022900050507984 */ /* 0x000ea20000000800 */
[----:B------:R-:W-:Y:S01]  /*6320*/  BSSY.RECONVERGENT B0, `(.L_x_794) ;  /* 0x0000005000007945 */ /* 0x000fe20003800200 */
[----:B------:R-:W-:Y:S02]  /*6330*/  LEA R111, R111, UR24, 0x2 ;  /* 0x000000186f6f7c11 */ /* 0x000fe4000f8e10ff */
[----:B01----:R-:W-:Y:S01]  /*6340*/  IADD3 R112, PT, PT, R18, 0x580, RZ ;  /* 0x0000058012707810 */ /* 0x003fe20007ffe0ff */
[----:B------:R-:W-:Y:S06]  /*6350*/  @!P3 BRA `(.L_x_795) ;  /* 0x000000000004b947 */ /* 0x000fec0003800000 */
[----:B--2---:R0:W-:Y:S02]  /*6360*/  REDG.E.ADD.F32.FTZ.RN.STRONG.GPU desc[UR26][R40.64+0x1200], R80 ;  /* 0x00120050280079a6 */ /* 0x0041e4000c12f31a */
.L_x_795:
[----:B------:R-:W-:Y:S05]  /*6370*/  BSYNC.RECONVERGENT B0 ;  /* 0x0000000000007941 */ /* 0x000fea0003800200 */
.L_x_794:
[----:B------:R-:W1:Y:S01]  /*6380*/  LDS R111, [R111+0x2490] ;  /* 0x002490006f6f7984 */ /* 0x000e620000000800 */
[----:B------:R-:W-:Y:S01]  /*6390*/  BSSY.RECONVERGENT B0, `(.L_x_796) ;  /* 0x0000005000007945 */ /* 0x000fe20003800200 */
[----:B0-2---:R-:W-:Y:S02]  /*63a0*/  LEA.HI R80, R112, R18, RZ, 0x1b ;  /* 0x0000001270507211 */ /* 0x005fe400078fd8ff */
[----:B------:R-:W-:Y:S01]  /*63b0*/  IADD3 R112, PT, PT, R18, 0x600, RZ ;  /* 0x0000060012707810 */ /* 0x000fe20007ffe0ff */
[----:B------:R-:W-:Y:S06]  /*63c0*/  @!P4 BRA `(.L_x_797) ;  /* 0x000000000004c947 */ /* 0x000fec0003800000 */
[----:B-1----:R0:W-:Y:S02]  /*63d0*/  REDG.E.ADD.F32.FTZ.RN.STRONG.GPU desc[UR26][R40.64+0x1400], R111 ;  /* 0x0014006f280079a6 */ /* 0x0021e4000c12f31a */
.L_x_797:
[----:B------:R-:W-:Y:S05]  /*63e0*/  BSYNC.RECONVERGENT B0 ;  /* 0x0000000000007941 */ /* 0x000fea0003800200 */
.L_x_796:
[----:B------:R-:W-:Y:S01]  /*63f0*/  LEA R80, R80, UR24, 0x2 ;  /* 0x0000001850507c11 */ /* 0x000fe2000f8e10ff */
[----:B------:R-:W-:Y:S01]  /*6400*/  BSSY.RECONVERGENT B0, `(.L_x_798) ;  /* 0x000000b000007945 */ /* 0x000fe20003800200 */
[----:B------:R-:W-:Y:S02]  /*6410*/  ISETP.GE.AND P6, PT, R82, 0x581, PT ;  /* 0x000005815200780c */ /* 0x000fe40003fc6270 */
[----:B01----:R-:W-:Y:S01]  /*6420*/  LEA.HI R111, R112, R18, RZ, 0x1b ;  /* 0x00000012706f7211 */ /* 0x003fe200078fd8ff */
[----:B------:R-:W-:Y:S01]  /*6430*/  VIADD R112, R18, 0x680 ;  /* 0x0000068012707836 */ /* 0x000fe20000000000 */
[----:B------:R-:W0:Y:S01]  /*6440*/  LDS R80, [R80+0x2690] ;  /* 0x0026900050507984 */ /* 0x000e220000000800 */
[C---:B------:R-:W-:Y:S02]  /*6450*/  ISETP.GE.AND P2, PT, R82.reuse, 0x601, PT ;  /* 0x000006015200780c */ /* 0x040fe40003f46270 */
[C---:B------:R-:W-:Y:S02]  /*6460*/  ISETP.GE.AND P3, PT, R82.reuse, 0x681, PT ;  /* 0x000006815200780c */ /* 0x040fe40003f66270 */
[----:B------:R-:W-:-:S02]  /*6470*/  ISETP.GE.AND P4, PT, R82, 0x701, PT ;  /* 0x000007015200780c */ /* 0x000fc40003f86270 */
[----:B------:R-:W-:Y:S02]  /*6480*/  ISETP.GE.AND P5, PT, R82, 0x781, PT ;  /* 0x000007815200780c */ /* 0x000fe40003fa6270 */
[----:B------:R-:W-:Y:S11]  /*6490*/  @!P6 BRA `(.L_x_799) ;  /* 0x000000000004e947 */ /* 0x000ff60003800000 */
[----:B0-----:R1:W-:Y:S02]  /*64a0*/  REDG.E.ADD.F32.FTZ.RN.STRONG.GPU desc[UR26][R40.64+0x1600], R80 ;  /* 0x00160050280079a6 */ /* 0x0013e4000c12f31a */
.L_x_799:
[----:B------:R-:W-:Y:S05]  /*64b0*/  BSYNC.RECONVERGENT B0 ;  /* 0x0000000000007941 */ /* 0x000fea0003800200 */
.L_x_798:
[----:B------:R-:W-:Y:S01]  /*64c0*/  LEA R111, R111, UR24, 0x2 ;  /* 0x000000186f6f7c11 */ /* 0x000fe2000f8e10ff */
[----:B------:R-:W-:Y:S01]  /*64d0*/  BSSY.RECONVERGENT B0, `(.L_x_800) ;  /* 0x0000009000007945 */ /* 0x000fe20003800200 */
[----:B------:R-:W-:Y:S02]  /*64e0*/  IADD3 R82, PT, PT, R18, 0x700, RZ ;  /* 0x0000070012527810 */ /* 0x000fe40007ffe0ff */
[-C--:B01----:R-:W-:Y:S02]  /*64f0*/  LEA.HI R80, R112, R18.reuse, RZ, 0x1b ;  /* 0x0000001270507211 */ /* 0x083fe400078fd8ff */
[----:B------:R-:W0:Y:S01]  /*6500*/  LDS R111, [R111+0x2890] ;  /* 0x002890006f6f7984 */ /* 0x000e220000000800 */
[----:B------:R-:W-:Y:S02]  /*6510*/  LEA.HI R82, R82, R18, RZ, 0x1b ;  /* 0x0000001252527211 */ /* 0x000fe400078fd8ff */
[----:B------:R-:W-:Y:S02]  /*6520*/  LEA R80, R80, UR24, 0x2 ;  /* 0x0000001850507c11 */ /* 0x000fe4000f8e10ff */
[----:B------:R-:W-:Y:S01]  /*6530*/  IADD3 R112, PT, PT, R18, 0x780, RZ ;  /* 0x0000078012707810 */ /* 0x000fe20007ffe0ff */
[----:B------:R-:W-:Y:S06]  /*6540*/  @!P2 BRA `(.L_x_801) ;  /* 0x000000000004a947 */ /* 0x000fec0003800000 */
[----:B0-----:R1:W-:Y:S02]  /*6550*/  REDG.E.ADD.F32.FTZ.RN.STRONG.GPU desc[UR26][R40.64+0x1800], R111 ;  /* 0x0018006f280079a6 */ /* 0x0013e4000c12f31a */
.L_x_801:
[----:B------:R-:W-:Y:S05]  /*6560*/  BSYNC.RECONVERGENT B0 ;  /* 0x0000000000007941 */ /* 0x000fea0003800200 */
.L_x_800:
[----:B------:R-:W2:Y:S01]  /*6570*/  LDS R80, [R80+0x2a90] ;  /* 0x002a900050507984 */ /* 0x000ea20000000800 */
[----:B------:R-:W-:Y:S01]  /*6580*/  BSSY.RECONVERGENT B0, `(.L_x_802) ;  /* 0x0000005000007945 */ /* 0x000fe20003800200 */
[----:B01----:R-:W-:Y:S02]  /*6590*/  LEA.HI R111, R112, R18, RZ, 0x1b ;  /* 0x00000012706f7211 */ /* 0x003fe400078fd8ff */
[----:B------:R-:W-:Y:S01]  /*65a0*/  LEA R82, R82, UR24, 0x2 ;  /* 0x0000001852527c11 */ /* 0x000fe2000f8e10ff */
[----:B------:R-:W-:Y:S06]  /*65b0*/  @!P3 BRA `(.L_x_803) ;  /* 0x000000000004b947 */ /* 0x000fec0003800000 */
[----:B--2---:R0:W-:Y:S02]  /*65c0*/  REDG.E.ADD.F32.FTZ.RN.STRONG.GPU desc[UR26][R40.64+0x1a00], R80 ;  /* 0x001a0050280079a6 */ /* 0x0041e4000c12f31a */
.L_x_803:
[----:B------:R-:W-:Y:S05]  /*65d0*/  BSYNC.RECONVERGENT B0 ;  /* 0x0000000000007941 */ /* 0x000fea0003800200 */
.L_x_802:
[----:B------:R-:W1:Y:S01]  /*65e0*/  LDS R82, [R82+0x2c90] ;  /* 0x002c900052527984 */ /* 0x000e620000000800 */
[----:B------:R-:W-:Y:S01]  /*65f0*/  BSSY.RECONVERGENT B0, `(.L_x_804) ;  /* 0x0000004000007945 */ /* 0x000fe20003800200 */
[----:B------:R-:W-:-:S03]  /*6600*/  LEA R111, R111, UR24, 0x2 ;  /* 0x000000186f6f7c11 */ /* 0x000fc6000f8e10ff */
[----:B------:R-:W-:Y:S05]  /*6610*/  @!P4 BRA `(.L_x_805) ;  /* 0x000000000004c947 */ /* 0x000fea0003800000 */
[----:B-1----:R3:W-:Y:S02]  /*6620*/  REDG.E.ADD.F32.FTZ.RN.STRONG.GPU desc[UR26][R40.64+0x1c00], R82 ;  /* 0x001c0052280079a6 */ /* 0x0027e4000c12f31a */
.L_x_805:
[----:B------:R-:W-:Y:S05]  /*6630*/  BSYNC.RECONVERGENT B0 ;  /* 0x0000000000007941 */ /* 0x000fea0003800200 */
.L_x_804:
[----:B------:R-:W4:Y:S01]  /*6640*/  LDS R111, [R111+0x2e90] ;  /* 0x002e90006f6f7984 */ /* 0x000f220000000800 */
[----:B------:R-:W-:Y:S04]  /*6650*/  BSSY.RECONVERGENT B0, `(.L_x_806) ;  /* 0x0000003000007945 */ /* 0x000fe80003800200 */
[----:B------:R-:W-:Y:S05]  /*6660*/  @!P5 BRA `(.L_x_807) ;  /* 0x000000000004d947 */ /* 0x000fea0003800000 */
[----:B----4-:R4:W-:Y:S02]  /*6670*/  REDG.E.ADD.F32.FTZ.RN.STRONG.GPU desc[UR26][R40.64+0x1e00], R111 ;  /* 0x001e006f280079a6 */ /* 0x0109e4000c12f31a */
.L_x_807:
[----:B------:R-:W-:Y:S05]  /*6680*/  BSYNC.RECONVERGENT B0 ;  /* 0x0000000000007941 */ /* 0x000fea0003800200 */
.L_x_806:
[----:B----4-:R-:W4:Y:S04]  /*6690*/  LDL.LU R111, [R1+0x40] ;  /* 0x00004000016f7983 */ /* 0x010f280000300800 */
[----:B-1-3--:R-:W3:Y:S04]  /*66a0*/  LDL.LU R82, [R1+0x44] ;  /* 0x0000440001527983 */ /* 0x00aee80000300800 */
[----:B------:R-:W5:Y:S01]  /*66b0*/  LDL.LU R114, [R1+0x48] ;  /* 0x0000480001727983 */ /* 0x000f620000300800 */
[----:B------:R-:W-:-:S03]  /*66c0*/  FFMA.FTZ R79, R19, R81, R79 ;  /* 0x00000051134f7223 */ /* 0x000fc6000001004f */
[----:B------:R-:W5:Y:S04]  /*66d0*/  LDL.LU R113, [R1+0x4c] ;  /* 0x00004c0001717983 */ /* 0x000f680000300800 */
[----:B------:R-:W5:Y:S01]  /*66e0*/  LDL.LU R112, [R1+0x50] ;  /* 0x0000500001707983 */ /* 0x000f620000300800 */
[----:B------:R-:W-:Y:S01]  /*66f0*/  FADD.FTZ R48, R79, R48 ;  /* 0x000000304f307221 */ /* 0x000fe20000010000 */
[----:B0-2---:R-:W0:Y:S01]  /*6700*/  S2R R80, SR_LANEID ;  /* 0x0000000000507919 */ /* 0x005e220000000000 */
[----:B------:R-:W-:Y:S01]  /*6710*/  FMUL.FTZ R65, R65, R91 ;  /* 0x0000005b41417220 */ /* 0x000fe20000410000 */
[----:B------:R-:W-:Y:S01]  /*6720*/  FMUL.FTZ R66, R66, R92 ;  /* 0x0000005c42427220 */ /* 0x000fe20000410000 */
[----:B------:R-:W-:Y:S01]  /*6730*/  FMUL.FTZ R67, R67, R93 ;  /* 0x0000005d43437220 */ /* 0x000fe20000410000 */
[----:B------:R-:W-:Y:S01]  /*6740*/  FMUL.FTZ R87, R131, R87 ;  /* 0x0000005783577220 */ /* 0x000fe20000410000 */
[----:B------:R-:W1:Y:S04]  /*6750*/  SHFL.DOWN PT, R40, R84, 0x1, 0x1f ;  /* 0x08201f0054287f89 */ /* 0x000e6800000e0000 */
[----:B------:R-:W2:Y:S01]  /*6760*/  SHFL.DOWN PT, R41, R152, 0x1, 0x1f ;  /* 0x08201f0098297f89 */ /* 0x000ea200000e0000 */
[----:B----4-:R-:W-:Y:S01]  /*6770*/  FFMA.FTZ R111, R2, R81, R111 ;  /* 0x00000051026f7223 */ /* 0x010fe2000001006f */
[----:B------:R-:W-:Y:S01]  /*6780*/  FMUL.FTZ R68, R68, R94 ;  /* 0x0000005e44447220 */ /* 0x000fe20000410000 */
[----:B------:R-:W-:Y:S01]  /*6790*/  FMUL.FTZ R69, R69, R95 ;  /* 0x0000005f45457220 */ /* 0x000fe20000410000 */
[----:B------:R-:W-:Y:S01]  /*67a0*/  FMUL.FTZ R70, R70, R96 ;  /* 0x0000006046467220 */ /* 0x000fe20000410000 */
[-C--:B---3--:R-:W-:Y:S01]  /*67b0*/  FFMA.FTZ R82, R3, R42.reuse, R82 ;  /* 0x0000002a03527223 */ /* 0x088fe20000010052 */
[----:B------:R3:W-:Y:S01]  /*67c0*/  STL [R1+0x40], R111 ;  /* 0x0000406f01007387 */ /* 0x0007e20000100800 */
[----:B------:R-:W-:Y:S01]  /*67d0*/  FFMA.FTZ R133, R20, R42, R133 ;  /* 0x0000002a14857223 */ /* 0x000fe20000010085 */
[----:B------:R-:W-:Y:S01]  /*67e0*/  FMUL.FTZ R105, R127, R105 ;  /* 0x000000697f697220 */ /* 0x000fe20000410000 */
[----:B-----5:R-:W-:Y:S01]  /*67f0*/  FFMA.FTZ R114, R4, R86, R114 ;  /* 0x0000005604727223 */ /* 0x020fe20000010072 */
[----:B------:R-:W-:Y:S01]  /*6800*/  FMUL.FTZ R104, R128, R104 ;  /* 0x0000006880687220 */ /* 0x000fe20000410000 */
[----:B0-----:R-:W-:Y:S01]  /*6810*/  ISETP.GT.AND P2, PT, R80, 0x1e, PT ;  /* 0x0000001e5000780c */ /* 0x001fe20003f44270 */
[----:B---3--:R-:W3:Y:S04]  /*6820*/  LDL.LU R111, [R1+0x54] ;  /* 0x00005400016f7983 */ /* 0x008ee80000300800 */
[----:B------:R0:W-:Y:S01]  /*6830*/  STL [R1+0x44], R82 ;  /* 0x0000445201007387 */ /* 0x0001e20000100800 */
[-C--:B------:R-:W-:Y:S01]  /*6840*/  FFMA.FTZ R113, R5, R65.reuse, R113 ;  /* 0x0000004105717223 */ /* 0x080fe20000010071 */
[----:B------:R-:W-:Y:S01]  /*6850*/  FFMA.FTZ R112, R6, R66, R112 ;  /* 0x0000004206707223 */ /* 0x000fe20000010070 */
[----:B------:R-:W-:Y:S01]  /*6860*/  FFMA.FTZ R87, R22, R65, R87 ;  /* 0x0000004116577223 */ /* 0x000fe20000010057 */
[----:B------:R-:W-:Y:S01]  /*6870*/  FFMA.FTZ R105, R26, R69, R105 ;  /* 0x000000451a697223 */ /* 0x000fe20000010069 */
[----:B------:R-:W-:-:S03]  /*6880*/  FFMA.FTZ R104, R25, R68, R104 ;  /* 0x0000004419687223 */ /* 0x000fc60000010068 */
[----:B-1----:R-:W-:Y:S01]  /*6890*/  @!P2 FADD.FTZ R84, R84, R40 ;  /* 0x000000285454a221 */ /* 0x002fe20000010000 */
[----:B--2---:R-:W-:Y:S01]  /*68a0*/  @!P2 FADD.FTZ R152, R152, R41 ;  /* 0x000000299898a221 */ /* 0x004fe20000010000 */
[----:B------:R-:W-:Y:S01]  /*68b0*/  ISETP.GT.AND P2, PT, R80, 0x1d, PT ;  /* 0x0000001d5000780c */ /* 0x000fe20003f44270 */
[----:B0-----:R-:W2:Y:S04]  /*68c0*/  LDL.LU R82, [R1+0x58] ;  /* 0x0000580001527983 */ /* 0x001ea80000300800 */
[----:B------:R-:W4:Y:S04]  /*68d0*/  LDL.LU R81, [R1+0x5c] ;  /* 0x00005c0001517983 */ /* 0x000f280000300800 */
[----:B------:R-:W-:Y:S04]  /*68e0*/  STL [R1+0x48], R114 ;  /* 0x0000487201007387 */ /* 0x000fe80000100800 */
[----:B------:R-:W5:Y:S04]  /*68f0*/  LDL.LU R79, [R1+0x60] ;  /* 0x00006000014f7983 */ /* 0x000f680000300800 */
[----:B------:R-:W-:Y:S04]  /*6900*/  STL [R1+0x4c], R113 ;  /* 0x00004c7101007387 */ /* 0x000fe80000100800 */
[----:B------:R-:W5:Y:S04]  /*6910*/  LDL.LU R65, [R1+0x64] ;  /* 0x0000640001417983 */ /* 0x000f680000300800 */
[----:B------:R-:W-:Y:S04]  /*6920*/  STL [R1+0x50], R112 ;  /* 0x0000507001007387 */ /* 0x000fe80000100800 */
[----:B------:R-:W5:Y:S04]  /*6930*/  LDL.LU R42, [R1+0x68] ;  /* 0x00006800012a7983 */ /* 0x000f680000300800 */
[----:B------:R-:W0:Y:S04]  /*6940*/  SHFL.DOWN PT, R40, R84, 0x2, 0x1f ;  /* 0x08401f0054287f89 */ /* 0x000e2800000e0000 */
[----:B------:R-:W1:Y:S01]  /*6950*/  SHFL.DOWN PT, R41, R152, 0x2, 0x1f ;  /* 0x08401f0098297f89 */ /* 0x000e6200000e0000 */
[----:B0-----:R-:W-:Y:S01]  /*6960*/  @!P2 FADD.FTZ R84, R84, R40 ;  /* 0x000000285454a221 */ /* 0x001fe20000010000 */
[----:B-1----:R-:W-:-:S04]  /*6970*/  @!P2 FADD.FTZ R152, R152, R41 ;  /* 0x000000299898a221 */ /* 0x002fc80000010000 */
[----:B------:R-:W0:Y:S01]  /*6980*/  SHFL.DOWN PT, R40, R84, 0x4, 0x1f ;  /* 0x08801f0054287f89 */ /* 0x000e2200000e0000 */
[----:B------:R-:W-:-:S03]  /*6990*/  ISETP.GT.AND P2, PT, R80, 0x1b, PT ;  /* 0x0000001b5000780c */ /* 0x000fc60003f44270 */
[----:B------:R-:W1:Y:S01]  /*69a0*/  SHFL.DOWN PT, R41, R152, 0x4, 0x1f ;  /* 0x08801f0098297f89 */ /* 0x000e6200000e0000 */
[----:B---3--:R-:W-:-:S05]  /*69b0*/  FFMA.FTZ R111, R7, R67, R111 ;  /* 0x00000043076f7223 */ /* 0x008fca000001006f */
[----:B------:R-:W-:Y:S01]  /*69c0*/  STL [R1+0x54], R111 ;  /* 0x0000546f01007387 */ /* 0x000fe20000100800 */
[----:B--2---:R-:W-:Y:S01]  /*69d0*/  FFMA.FTZ R82, R8, R68, R82 ;  /* 0x0000004408527223 */ /* 0x004fe20000010052 */
[----:B----4-:R-:W-:-:S04]  /*69e0*/  FFMA.FTZ R81, R9, R69, R81 ;  /* 0x0000004509517223 */ /* 0x010fc80000010051 */
[----:B------:R2:W-:Y:S01]  /*69f0*/  STL [R1+0x58], R82 ;  /* 0x0000585201007387 */ /* 0x0005e20000100800 */
[----:B-----5:R-:W-:-:S03]  /*6a00*/  FFMA.FTZ R79, R10, R70, R79 ;  /* 0x000000460a4f7223 */ /* 0x020fc6000001004f */
[----:B--2---:R-:W2:Y:S04]  /*6a10*/  LDL.LU R82, [R1+0x6c] ;  /* 0x00006c0001527983 */ /* 0x004ea80000300800 */
[----:B------:R3:W-:Y:S04]  /*6a20*/  STL [R1+0x5c], R81 ;  /* 0x00005c5101007387 */ /* 0x0007e80000100800 */
[----:B---3--:R-:W3:Y:S04]  /*6a30*/  LDL.LU R81, [R1+0x70] ;  /* 0x0000700001517983 */ /* 0x008ee80000300800 */
[----:B------:R4:W-:Y:S04]  /*6a40*/  STL [R1+0x60], R79 ;  /* 0x0000604f01007387 */ /* 0x0009e80000100800 */
[----:B----4-:R-:W4:Y:S04]  /*6a50*/  LDL.LU R79, [R1+0x74] ;  /* 0x00007400014f7983 */ /* 0x010f280000300800 */
[----:B------:R-:W5:Y:S04]  /*6a60*/  LDL.LU R69, [R1+0x78] ;  /* 0x0000780001457983 */ /* 0x000f680000300800 */
[----:B------:R-:W5:Y:S01]  /*6a70*/  LDL.LU R68, [R1+0x7c] ;  /* 0x00007c0001447983 */ /* 0x000f620000300800 */
[----:B0-----:R-:W-:Y:S01]  /*6a80*/  @!P2 FADD.FTZ R84, R84, R40 ;  /* 0x000000285454a221 */ /* 0x001fe20000010000 */
[----:B-1----:R-:W-:-:S04]  /*6a90*/  @!P2 FADD.FTZ R152, R152, R41 ;  /* 0x000000299898a221 */ /* 0x002fc80000010000 */
[----:B------:R-:W0:Y:S04]  /*6aa0*/  SHFL.DOWN PT, R40, R84, 0x8, 0x1f ;  /* 0x09001f0054287f89 */ /* 0x000e2800000e0000 */
[----:B------:R-:W1:Y:S01]  /*6ab0*/  SHFL.DOWN PT, R41, R152, 0x8, 0x1f ;  /* 0x09001f0098297f89 */ /* 0x000e6200000e0000 */
[----:B------:R-:W-:Y:S01]  /*6ac0*/  ISETP.GT.AND P2, PT, R80, 0x17, PT ;  /* 0x000000175000780c */ /* 0x000fe20003f44270 */
[----:B------:R-:W-:Y:S01]  /*6ad0*/  FMUL.FTZ R88, R130, R88 ;  /* 0x0000005882587220 */ /* 0x000fe20000410000 */
[----:B------:R-:W-:Y:S01]  /*6ae0*/  FMUL.FTZ R89, R129, R89 ;  /* 0x0000005981597220 */ /* 0x000fe20000410000 */
[----:B------:R-:W-:Y:S01]  /*6af0*/  FMUL.FTZ R71, R71, R97 ;  /* 0x0000006147477220 */ /* 0x000fe20000410000 */
[----:B------:R-:W-:Y:S01]  /*6b00*/  FMUL.FTZ R72, R72, R98 ;  /* 0x0000006248487220 */ /* 0x000fe20000410000 */
[----:B------:R-:W-:Y:S01]  /*6b10*/  FFMA.FTZ R88, R23, R66, R88 ;  /* 0x0000004217587223 */ /* 0x000fe20000010058 */
[----:B------:R-:W-:Y:S01]  /*6b20*/  FFMA.FTZ R89, R24, R67, R89 ;  /* 0x0000004318597223 */ /* 0x000fe20000010059 */
[----:B------:R-:W-:Y:S01]  /*6b30*/  FMUL.FTZ R73, R73, R99 ;  /* 0x0000006349497220 */ /* 0x000fe20000410000 */
[----:B------:R-:W-:Y:S01]  /*6b40*/  FMUL.FTZ R74, R74, R100 ;  /* 0x000000644a4a7220 */ /* 0x000fe20000410000 */
[----:B------:R-:W-:Y:S01]  /*6b50*/  FFMA.FTZ R65, R11, R71, R65 ;  /* 0x000000470b417223 */ /* 0x000fe20000010041 */
[----:B------:R-:W-:Y:S01]  /*6b60*/  FMUL.FTZ R75, R75, R101 ;  /* 0x000000654b4b7220 */ /* 0x000fe20000410000 */
[----:B------:R-:W-:-:S02]  /*6b70*/  FFMA.FTZ R42, R12, R72, R42 ;  /* 0x000000480c2a7223 */ /* 0x000fc4000001002a */
[----:B0-----:R-:W-:Y:S01]  /*6b80*/  @!P2 FADD.FTZ R84, R84, R40 ;  /* 0x000000285454a221 */ /* 0x001fe20000010000 */
[----:B-1----:R-:W-:-:S04]  /*6b90*/  @!P2 FADD.FTZ R152, R152, R41 ;  /* 0x000000299898a221 */ /* 0x002fc80000010000 */
[----:B------:R-:W0:Y:S01]  /*6ba0*/  SHFL.DOWN PT, R66, R84, 0x10, 0x1f ;  /* 0x0a001f0054427f89 */ /* 0x000e2200000e0000 */
[----:B------:R-:W-:-:S03]  /*6bb0*/  FMUL.FTZ R76, R76, R102 ;  /* 0x000000664c4c7220 */ /* 0x000fc60000410000 */
[----:B------:R-:W1:Y:S01]  /*6bc0*/  SHFL.DOWN PT, R67, R152, 0x10, 0x1f ;  /* 0x0a001f0098437f89 */ /* 0x000e6200000e0000 */
[----:B------:R-:W-:Y:S01]  /*6bd0*/  FMUL.FTZ R77, R77, R103 ;  /* 0x000000674d4d7220 */ /* 0x000fe20000410000 */
[----:B------:R-:W-:Y:S02]  /*6be0*/  ISETP.NE.AND P2, PT, R80, RZ, PT ;  /* 0x000000ff5000720c */ /* 0x000fe40003f45270 */
[----:B------:R-:W-:Y:S01]  /*6bf0*/  STL [R1+0x64], R65 ;  /* 0x0000644101007387 */ /* 0x000fe20000100800 */
[----:B------:R-:W-:-:S03]  /*6c00*/  FMUL.FTZ R106, R126, R106 ;  /* 0x0000006a7e6a7220 */ /* 0x000fc60000410000 */
[----:B------:R0:W-:Y:S01]  /*6c10*/  STL [R1+0x68], R42 ;  /* 0x0000682a01007387 */ /* 0x0001e20000100800 */
[----:B------:R-:W-:Y:S01]  /*6c20*/  FFMA.FTZ R41, R27, R70, R106 ;  /* 0x000000461b297223 */ /* 0x000fe2000001006a */
[----:B------:R-:W-:Y:S01]  /*6c30*/  FMUL.FTZ R107, R125, R107 ;  /* 0x0000006b7d6b7220 */ /* 0x000fe20000410000 */
[----:B------:R-:W-:Y:S02]  /*6c40*/  FMUL.FTZ R108, R124, R108 ;  /* 0x0000006c7c6c7220 */ /* 0x000fe40000410000 */
[----:B------:R-:W-:Y:S01]  /*6c50*/  FADD.FTZ R46, R41, R46 ;  /* 0x0000002e292e7221 */ /* 0x000fe20000010000 */
[----:B------:R-:W-:Y:S01]  /*6c60*/  FFMA.FTZ R40, R28, R71, R107 ;  /* 0x000000471c287223 */ /* 0x000fe2000001006b */
[----:B------:R-:W-:Y:S01]  /*6c70*/  FFMA.FTZ R41, R29, R72, R108 ;  /* 0x000000481d297223 */ /* 0x000fe2000001006c */
[----:B------:R-:W-:Y:S01]  /*6c80*/  FMUL.FTZ R109, R123, R109 ;  /* 0x0000006d7b6d7220 */ /* 0x000fe20000410000 */
[----:B------:R-:W-:Y:S01]  /*6c90*/  FMUL.FTZ R110, R122, R110 ;  /* 0x0000006e7a6e7220 */ /* 0x000fe20000410000 */
[----:B0-----:R-:W-:Y:S01]  /*6ca0*/  @!P2 SHF.R.U32.HI R42, RZ, 0x2, R18 ;  /* 0x00000002ff2aa819 */ /* 0x001fe20000011612 */
[----:B------:R-:W-:Y:S01]  /*6cb0*/  FADD.FTZ R45, R40, R45 ;  /* 0x0000002d282d7221 */ /* 0x000fe20000010000 */
[----:B------:R-:W-:Y:S01]  /*6cc0*/  FADD.FTZ R44, R41, R44 ;  /* 0x0000002c292c7221 */ /* 0x000fe20000010000 */
[----:B------:R-:W-:Y:S01]  /*6cd0*/  FADD.FTZ R66, R84, R66 ;  /* 0x0000004254427221 */ /* 0x000fe20000010000 */
[----:B------:R-:W-:Y:S01]  /*6ce0*/  @!P2 LOP3.LUT R65, R42, 0xf8, RZ, 0xc0, !PT ;  /* 0x000000f82a41a812 */ /* 0x000fe200078ec0ff */
[----:B------:R-:W-:Y:S01]  /*6cf0*/  FFMA.FTZ R40, R30, R73, R109 ;  /* 0x000000491e287223 */ /* 0x000fe2000001006d */
[----:B-1----:R-:W-:Y:S01]  /*6d00*/  FADD.FTZ R67, R152, R67 ;  /* 0x0000004398437221 */ /* 0x002fe20000010000 */
[----:B------:R-:W-:Y:S01]  /*6d10*/  FFMA.FTZ R41, R31, R74, R110 ;  /* 0x0000004a1f297223 */ /* 0x000fe2000001006e */
[----:B------:R-:W-:Y:S01]  /*6d20*/  FMUL.FTZ R90, R132, R90 ;  /* 0x0000005a845a7220 */ /* 0x000fe20000410000 */
[----:B------:R-:W-:Y:S01]  /*6d30*/  FMUL.FTZ R85, R119, R85 ;  /* 0x0000005577557220 */ /* 0x000fe20000410000 */
[----:B------:R-:W-:Y:S01]  /*6d40*/  FMUL.FTZ R78, R120, R78 ;  /* 0x0000004e784e7220 */ /* 0x000fe20000410000 */
[----:B------:R-:W-:Y:S01]  /*6d50*/  FMUL.FTZ R43, R121, R43 ;  /* 0x0000002b792b7220 */ /* 0x000fe20000410000 */
[----:B------:R-:W-:Y:S01]  /*6d60*/  FADD.FTZ R39, R40, R39 ;  /* 0x0000002728277221 */ /* 0x000fe20000010000 */
[----:B------:R-:W-:Y:S01]  /*6d70*/  FADD.FTZ R38, R41, R38 ;  /* 0x0000002629267221 */ /* 0x000fe20000010000 */
[----:B------:R-:W-:Y:S01]  /*6d80*/  FFMA.FTZ R90, R21, R86, R90 ;  /* 0x00000056155a7223 */ /* 0x000fe2000001005a */
[----:B------:R0:W-:Y:S01]  /*6d90*/  @!P2 STS.64 [R65+UR24+0x3198], R66 ;  /* 0x003198424100a988 */ /* 0x0001e20008000a18 */
        /* <DEDUP_REMOVED lines=14> */
[----:B--2---:R-:W-:-:S05]  /*6e80*/  FFMA.FTZ R82, R13, R73, R82 ;  /* 0x000000490d527223 */ /* 0x004fca0000010052 */
[----:B------:R0:W-:Y:S01]  /*6e90*/  STL [R1+0x6c], R82 ;  /* 0x00006c5201007387 */ /* 0x0001e20000100800 */
[----:B---3--:R-:W-:-:S05]  /*6ea0*/  FFMA.FTZ R81, R14, R74, R81 ;  /* 0x0000004a0e517223 */ /* 0x008fca0000010051 */
[----:B------:R0:W-:Y:S01]  /*6eb0*/  STL [R1+0x70], R81 ;  /* 0x0000705101007387 */ /* 0x0001e20000100800 */
[----:B----4-:R-:W-:Y:S01]  /*6ec0*/  FFMA.FTZ R79, R15, R75, R79 ;  /* 0x0000004b0f4f7223 */ /* 0x010fe2000001004f */
[----:B-----5:R-:W-:-:S04]  /*6ed0*/  FFMA.FTZ R69, R16, R76, R69 ;  /* 0x0000004c10457223 */ /* 0x020fc80000010045 */
[----:B------:R0:W-:Y:S01]  /*6ee0*/  STL [R1+0x74], R79 ;  /* 0x0000744f01007387 */ /* 0x0001e20000100800 */
[----:B------:R-:W-:-:S03]  /*6ef0*/  FFMA.FTZ R68, R17, R77, R68 ;  /* 0x0000004d11447223 */ /* 0x000fc60000010044 */
[----:B------:R0:W-:Y:S04]  /*6f00*/  STL [R1+0x78], R69 ;  /* 0x0000784501007387 */ /* 0x0001e80000100800 */
[----:B------:R0:W-:Y:S01]  /*6f10*/  STL [R1+0x7c], R68 ;  /* 0x00007c4401007387 */ /* 0x0001e20000100800 */
[----:B------:R-:W-:Y:S06]  /*6f20*/  BAR.SYNC.DEFER_BLOCKING 0x0 ;  /* 0x0000000000007b1d */ /* 0x000fec0000010000 */
[----:B------:R-:W-:Y:S05]  /*6f30*/  @P0 BRA `(.L_x_809) ;  /* 0x0000000000500947 */ /* 0x000fea0003800000 */
[----:B------:R-:W-:Y:S01]  /*6f40*/  UISETP.NE.AND UP0, UPT, UR10, UR47, UPT ;  /* 0x0000002f0a00728c */ /* 0x000fe2000bf05270 */
[----:B------:R-:W1:Y:S01]  /*6f50*/  LDS.128 R40, [UR24+0x31a0] ;  /* 0x0031a018ff287984 */ /* 0x000e620008000c00 */
[----:B------:R-:W-:Y:S01]  /*6f60*/  ULEA UR25, UR8, UR24, 0x2 ;  /* 0x0000001808197291 */ /* 0x000fe2000f8e10ff */
[----:B------:R-:W-:Y:S02]  /*6f70*/  ISETP.GT.AND P0, PT, R80, 0xf, PT ;  /* 0x0000000f5000780c */ /* 0x000fe40003f04270 */
[----:B0-----:R-:W0:Y:S01]  /*6f80*/  LDS.64 R68, [UR24+0x31b0] ;  /* 0x0031b018ff447984 */ /* 0x001e220008000a00 */
[----:B------:R-:W-:Y:S02]  /*6f90*/  PLOP3.LUT P2, PT, PT, PT, UP0, 0x80, 0x8 ;  /* 0x000000000008781c */ /* 0x000fe40003f4f008 */
[----:B------:R-:W-:Y:S02]  /*6fa0*/  FSEL R152, R152, R67, P0 ;  /* 0x0000004398987208 */ /* 0x000fe40000000000 */
[----:B------:R-:W-:-:S09]  /*6fb0*/  FSEL R65, R84, R66, P0 ;  /* 0x0000004254417208 */ /* 0x000fd20000000000 */
[----:B------:R-:W2:Y:S04]  /*6fc0*/  @P2 LDS R70, [UR25+0x51e0] ;  /* 0x0051e019ff462984 */ /* 0x000ea80008000800 */
[----:B------:R-:W3:Y:S01]  /*6fd0*/  @P2 LDS R72, [UR25+0x4de0] ;  /* 0x004de019ff482984 */ /* 0x000ee20008000800 */
[----:B-1----:R-:W-:Y:S01]  /*6fe0*/  FADD.FTZ R152, R41, R152 ;  /* 0x0000009829987221 */ /* 0x002fe20000010000 */
[----:B------:R-:W-:-:S03]  /*6ff0*/  FADD.FTZ R65, R40, R65 ;  /* 0x0000004128417221 */ /* 0x000fc60000010000 */
[----:B------:R-:W-:Y:S01]  /*7000*/  FADD.FTZ R152, R43, R152 ;  /* 0x000000982b987221 */ /* 0x000fe20000010000 */
[----:B------:R-:W-:-:S03]  /*7010*/  FADD.FTZ R65, R42, R65 ;  /* 0x000000412a417221 */ /* 0x000fc60000010000 */
[----:B0-----:R-:W-:Y:S01]  /*7020*/  FADD.FTZ R69, R152, R69 ;  /* 0x0000004598457221 */ /* 0x001fe20000010000 */
[----:B------:R-:W-:-:S03]  /*7030*/  FADD.FTZ R65, R65, R68 ;  /* 0x0000004441417221 */ /* 0x000fc60000010000 */
[----:B--2---:R-:W-:Y:S01]  /*7040*/  @P2 FADD.FTZ R69, R69, R70 ;  /* 0x0000004645452221 */ /* 0x004fe20000010000 */
[----:B---3--:R-:W-:-:S04]  /*7050*/  @P2 FADD.FTZ R65, R65, R72 ;  /* 0x0000004841412221 */ /* 0x008fc80000010000 */
[----:B------:R1:W-:Y:S04]  /*7060*/  STS [UR25+0x51e0], R69 ;  /* 0x0051e045ff007988 */ /* 0x0003e80008000819 */
[----:B------:R1:W-:Y:S02]  /*7070*/  STS [UR25+0x4de0], R65 ;  /* 0x004de041ff007988 */ /* 0x0003e40008000819 */
.L_x_809:
[----:B------:R-:W-:Y:S05]  /*7080*/  BSYNC.RECONVERGENT B0 ;  /* 0x0000000000007941 */ /* 0x000fea0003800200 */
.L_x_808:
[----:B------:R-:W-:-:S04]  /*7090*/  UIADD3 UR8, UPT, UPT, UR8, 0x1, URZ ;  /* 0x0000000108087890 */ /* 0x000fc8000fffe0ff */
[----:B------:R-:W-:-:S09]  /*70a0*/  UISETP.GE.AND UP0, UPT, UR8, UR48, UPT ;  /* 0x000000300800728c */ /* 0x000fd2000bf06270 */
[----:B------:R-:W-:Y:S05]  /*70b0*/  BRA.U !UP0, `(.L_x_810) ;  /* 0xffffffbd08647547 */ /* 0x000fea000b83ffff */
.L_x_765:
[----:B------:R-:W2:Y:S01]  /*70c0*/  LDL.LU R76, [R1+0x78] ;  /* 0x00007800014c7983 */ /* 0x000ea20000300800 */
[----:B------:R-:W-:Y:S06]  /*70d0*/  BAR.SYNC.DEFER_BLOCKING 0x0 ;  /* 0x0000000000007b1d */ /* 0x000fec0000010000 */
[----:B------:R-:W3:Y:S01]  /*70e0*/  S2R R5, SR_TID.X ;  /* 0x0000000000057919 */ /* 0x000ee20000002100 */
[----:B------:R-:W-:Y:S01]  /*70f0*/  UIMAD UR22, UR10, -0x800, UR22 ;  /* 0xfffff8000a1678a4 */ /* 0x000fe2000f8e0216 */
[----:B------:R-:W4:Y:S01]  /*7100*/  S2UR UR32, SR_CTAID.X ;  /* 0x00000000002079c3 */ /* 0x000f220000002500 */
[----:B------:R-:W4:Y:S01]  /*7110*/  LDCU.64 UR28, c[0x0][0x4f8] ;  /* 0x00009f00ff1c77ac */ /* 0x000f220008000a00 */
[----:B------:R-:W2:Y:S01]  /*7120*/  LDL.LU R75, [R1+0x7c] ;  /* 0x00007c00014b7983 */ /* 0x000ea20000300800 */
[----:B------:R-:W5:Y:S03]  /*7130*/  LDCU.64 UR30, c[0x0][0x500] ;  /* 0x0000a000ff1e77ac */ /* 0x000f660008000a00 */
[----:B01----:R-:W5:Y:S04]  /*7140*/  LDL.LU R65, [R1+0x54] ;  /* 0x0000540001417983 */ /* 0x003f680000300800 */
[----:B------:R-:W5:Y:S04]  /*7150*/  LDL.LU R66, [R1+0x50] ;  /* 0x0000500001427983 */ /* 0x000f680000300800 */
[----:B------:R-:W4:Y:S04]  /*7160*/  LDL.LU R74, [R1+0x70] ;  /* 0x00007000014a7983 */ /* 0x000f280000300800 */
[----:B------:R-:W4:Y:S04]  /*7170*/  LDL.LU R73, [R1+0x74] ;  /* 0x0000740001497983 */ /* 0x000f280000300800 */
[----:B------:R-:W3:Y:S04]  /*7180*/  LDL.LU R40, [R1+0x44] ;  /* 0x0000440001287983 */ /* 0x000ee80000300800 */
[----:B------:R-:W3:Y:S04]  /*7190*/  LDL.LU R41, [R1+0x40] ;  /* 0x0000400001297983 */ /* 0x000ee80000300800 */
[----:B------:R-:W3:Y:S04]  /*71a0*/  LDL.LU R42, [R1+0x4c] ;  /* 0x00004c00012a7983 */ /* 0x000ee80000300800 */
[----:B------:R-:W3:Y:S04]  /*71b0*/  LDL.LU R43, [R1+0x48] ;  /* 0x00004800012b7983 */ /* 0x000ee80000300800 */
[----:B------:R-:W5:Y:S04]  /*71c0*/  LDL.LU R72, [R1+0x68] ;  /* 0x0000680001487983 */ /* 0x000f680000300800 */
[----:B------:R-:W5:Y:S04]  /*71d0*/  LDL.LU R71, [R1+0x6c] ;  /* 0x00006c0001477983 */ /* 0x000f680000300800 */
        /* <DEDUP_REMOVED lines=28> */
[----:B----4-:R-:W-:-:S03]  /*73a0*/  F2FP.F16.F32.PACK_AB R3, R74, R73 ;  /* 0x000000494a03723e */ /* 0x010fc600000000ff */
[----:B------:R-:W4:Y:S01]  /*73b0*/  LDL.LU R74, [R1+0xe8] ;  /* 0x0000e800014a7983 */ /* 0x000f220000300800 */
[C---:B------:R-:W-:Y:S02]  /*73c0*/  PRMT R7, R3.reuse, 0x7610, R7 ;  /* 0x0000761003077816 */ /* 0x040fe40000000007 */
[----:B------:R-:W-:Y:S01]  /*73d0*/  PRMT R8, R3, 0x7632, R8 ;  /* 0x0000763203087816 */ /* 0x000fe20000000008 */
[----:B------:R-:W4:Y:S01]  /*73e0*/  LDL.LU R73, [R1+0xe4] ;  /* 0x0000e40001497983 */ /* 0x000f220000300800 */
[----:B-----5:R-:W-:-:S03]  /*73f0*/  F2FP.F16.F32.PACK_AB R2, R72, R71 ;  /* 0x000000474802723e */ /* 0x020fc600000000ff */
[----:B------:R-:W5:Y:S01]  /*7400*/  LDL.LU R72, [R1+0xe0] ;  /* 0x0000e00001487983 */ /* 0x000f620000300800 */
[C---:B------:R-:W-:Y:S02]  /*7410*/  PRMT R9, R2.reuse, 0x7610, R9 ;  /* 0x0000761002097816 */ /* 0x040fe40000000009 */
[----:B------:R-:W-:Y:S01]  /*7420*/  PRMT R10, R2, 0x7632, R10 ;  /* 0x00007632020a7816 */ /* 0x000fe2000000000a */
[----:B------:R-:W5:Y:S01]  /*7430*/  LDL.LU R71, [R1+0xdc] ;  /* 0x0000dc0001477983 */ /* 0x000f620000300800 */
[----:B---3--:R-:W-:-:S03]  /*7440*/  F2FP.F16.F32.PACK_AB R3, R70, R69 ;  /* 0x000000454603723e */ /* 0x008fc600000000ff */
[----:B------:R-:W3:Y:S01]  /*7450*/  LDL.LU R70, [R1+0xd8] ;  /* 0x0000d80001467983 */ /* 0x000ee20000300800 */
[C---:B------:R-:W-:Y:S02]  /*7460*/  PRMT R11, R3.reuse, 0x7610, R11 ;  /* 0x00007610030b7816 */ /* 0x040fe4000000000b */
[----:B------:R-:W-:Y:S01]  /*7470*/  F2FP.F16.F32.PACK_AB R2, R68, R67 ;  /* 0x000000434402723e */ /* 0x000fe200000000ff */
[----:B------:R-:W3:Y:S04]  /*7480*/  LDL.LU R69, [R1+0xd4] ;  /* 0x0000d40001457983 */ /* 0x000ee80000300800 */
[----:B------:R0:W-:Y:S04]  /*7490*/  STS.U16 [R96], R4 ;  /* 0x0000000460007388 */ /* 0x0001e80000000400 */
[----:B------:R1:W-:Y:S04]  /*74a0*/  STS.U16 [R95+0x2], R6 ;  /* 0x000002065f007388 */ /* 0x0003e80000000400 */
[----:B------:R-:W3:Y:S01]  /*74b0*/  LDL.LU R68, [R1+0xd0] ;  /* 0x0000d00001447983 */ /* 0x000ee20000300800 */
[----:B0-----:R-:W-:-:S02]  /*74c0*/  PRMT R4, R3, 0x7632, R4 ;  /* 0x0000763203047816 */ /* 0x001fc40000000004 */
[----:B------:R-:W-:Y:S01]  /*74d0*/  F2FP.F16.F32.PACK_AB R3, R66, R65 ;  /* 0x000000414203723e */ /* 0x000fe200000000ff */
[----:B------:R0:W-:Y:S01]  /*74e0*/  STS.U16 [R94+0x4], R7 ;  /* 0x000004075e007388 */ /* 0x0001e20000000400 */
[C---:B-1----:R-:W-:Y:S02]  /*74f0*/  PRMT R6, R2.reuse, 0x7610, R6 ;  /* 0x0000761002067816 */ /* 0x042fe40000000006 */
[----:B------:R-:W-:Y:S01]  /*7500*/  PRMT R12, R3, 0x7632, R12 ;  /* 0x00007632030c7816 */ /* 0x000fe2000000000c */
[----:B------:R1:W-:Y:S04]  /*7510*/  STS.U16 [R93+0x6], R8 ;  /* 0x000006085d007388 */ /* 0x0003e80000000400 */
[----:B------:R-:W3:Y:S01]  /*7520*/  LDL.LU R67, [R1+0xcc] ;  /* 0x0000cc0001437983 */ /* 0x000ee20000300800 */
[----:B0-----:R-:W-:-:S02]  /*7530*/  PRMT R7, R2, 0x7632, R7 ;  /* 0x0000763202077816 */ /* 0x001fc40000000007 */
[----:B------:R-:W-:Y:S01]  /*7540*/  F2FP.F16.F32.PACK_AB R2, R43, R42 ;  /* 0x0000002a2b02723e */ /* 0x000fe200000000ff */
[----:B------:R-:W3:Y:S01]  /*7550*/  LDL.LU R66, [R1+0xc8] ;  /* 0x0000c80001427983 */ /* 0x000ee20000300800 */
[----:B-1----:R-:W-:Y:S02]  /*7560*/  PRMT R8, R3, 0x7610, R8 ;  /* 0x0000761003087816 */ /* 0x002fe40000000008 */
[----:B------:R-:W-:Y:S01]  /*7570*/  F2FP.F16.F32.PACK_AB R3, R41, R40 ;  /* 0x000000282903723e */ /* 0x000fe200000000ff */
[----:B------:R-:W3:Y:S04]  /*7580*/  LDL.LU R42, [R1+0xc4] ;  /* 0x0000c400012a7983 */ /* 0x000ee80000300800 */
[----:B------:R-:W3:Y:S01]  /*7590*/  LDL.LU R40, [R1+0xc0] ;  /* 0x0000c00001287983 */ /* 0x000ee20000300800 */
[----:B------:R-:W-:-:S03]  /*75a0*/  ISETP.NE.AND P0, PT, R5, RZ, PT ;  /* 0x000000ff0500720c */ /* 0x000fc60003f05270 */
[----:B------:R0:W-:Y:S01]  /*75b0*/  STS.U16 [R92+0x8], R9 ;  /* 0x000008095c007388 */ /* 0x0001e20000000400 */
[----:B------:R-:W-:-:S03]  /*75c0*/  UIADD3 UR22, UPT, UPT, UR22, 0x800, URZ ;  /* 0x0000080016167890 */ /* 0x000fc6000fffe0ff */
[----:B------:R-:W-:Y:S04]  /*75d0*/  STS.U16 [R91+0xa], R10 ;  /* 0x00000a0a5b007388 */ /* 0x000fe80000000400 */
[----:B------:R-:W-:Y:S01]  /*75e0*/  STS.U16 [R90+0xc], R11 ;  /* 0x00000c0b5a007388 */ /* 0x000fe20000000400 */
[----:B0-----:R-:W-:-:S03]  /*75f0*/  PRMT R9, R2, 0x7632, R9 ;  /* 0x0000763202097816 */ /* 0x001fc60000000009 */
[----:B------:R0:W-:Y:S04]  /*7600*/  STS.U16 [R89+0xe], R4 ;  /* 0x00000e0459007388 */ /* 0x0001e80000000400 */
[----:B------:R-:W-:Y:S04]  /*7610*/  STS.U16 [R88+0x10], R6 ;  /* 0x0000100658007388 */ /* 0x000fe80000000400 */
[----:B------:R-:W-:Y:S01]  /*7620*/  STS.U16 [R87+0x12], R7 ;  /* 0x0000120757007388 */ /* 0x000fe20000000400 */
[----:B0-----:R-:W-:-:S03]  /*7630*/  PRMT R4, R3, 0x7632, R4 ;  /* 0x0000763203047816 */ /* 0x001fc60000000004 */
[----:B------:R-:W-:Y:S01]  /*7640*/  STS.U16 [R86+0x14], R8 ;  /* 0x0000140856007388 */ /* 0x000fe20000000400 */
[----:B------:R-:W-:-:S03]  /*7650*/  IMAD.U32 R10, RZ, RZ, UR22 ;  /* 0x00000016ff0a7e24 */ /* 0x000fc6000f8e00ff */
        /* <DEDUP_REMOVED lines=8> */
[----:B------:R-:W-:Y:S01]  /*76e0*/  LDS.U16 R13, [R77+0x80] ;  /* 0x000080004d0d7984 */ /* 0x000fe20000000400 */
[----:B------:R-:W1:Y:S01]  /*76f0*/  S2UR UR8, SR_CTAID.Y ;  /* 0x00000000000879c3 */ /* 0x000e620000002600 */
[----:B------:R-:W-:-:S04]  /*7700*/  ULEA UR22, UR10, 0xfffff800, 0xb ;  /* 0xfffff8000a167891 */ /* 0x000fc8000f8e58ff */
[----:B------:R-:W-:-:S04]  /*7710*/  USHF.R.S32.HI UR23, URZ, 0x1f, UR22 ;  /* 0x0000001fff177899 */ /* 0x000fc80008011416 */
[----:B------:R-:W-:Y:S01]  /*7720*/  UIMAD.WIDE.U32 UR12, UR32, UR28, UR22 ;  /* 0x0000001c200c72a5 */ /* 0x000fe2000f8e0016 */
[----:B0-----:R-:W-:-:S03]  /*7730*/  LOP3.LUT R4, R5, 0x1f, RZ, 0xc0, !PT ;  /* 0x0000001f05047812 */ /* 0x001fc600078ec0ff */
[----:B------:R-:W-:Y:S01]  /*7740*/  UIMAD UR13, UR32, UR29, UR13 ;  /* 0x0000001d200d72a4 */ /* 0x000fe2000f8e020d */
[----:B------:R-:W0:Y:S01]  /*7750*/  LDCU.64 UR28, c[0x0][0x550] ;  /* 0x0000aa00ff1c77ac */ /* 0x000e220008000a00 */
[----:B------:R-:W-:Y:S01]  /*7760*/  LOP3.LUT R9, R4, 0x3e00, R83, 0xf8, !PT ;  /* 0x00003e0004097812 */ /* 0x000fe200078ef853 */
[----:B-1----:R-:W-:Y:S02]  /*7770*/  UIMAD UR21, UR8, UR31, URZ ;  /* 0x0000001f081572a4 */ /* 0x002fe4000f8e02ff */
[----:B------:R-:W-:-:S04]  /*7780*/  UIMAD.WIDE.U32 UR12, UR8, UR30, UR12 ;  /* 0x0000001e080c72a5 */ /* 0x000fc8000f8e000c */
[----:B------:R-:W-:Y:S02]  /*7790*/  MOV R8, UR21 ;  /* 0x0000001500087c02 */ /* 0x000fe40008000f00 */
[----:B------:R-:W-:-:S04]  /*77a0*/  IADD3 R3, P1, PT, R9, UR12, RZ ;  /* 0x0000000c09037c10 */ /* 0x000fc8000ff3e0ff */
[----:B------:R-:W-:Y:S01]  /*77b0*/  IADD3.X R8, PT, PT, R8, UR13, RZ, P1, !PT ;  /* 0x0000000d08087c10 */ /* 0x000fe20008ffe4ff */
[----:B------:R-:W1:Y:S01]  /*77c0*/  LDCU.64 UR12, c[0x0][0x518] ;  /* 0x0000a300ff0c77ac */ /* 0x000e620008000a00 */
[----:B0-----:R-:W-:-:S04]  /*77d0*/  LEA R2, P4, R3, UR28, 0x1 ;  /* 0x0000001c03027c11 */ /* 0x001fc8000f8808ff */
[----:B------:R-:W-:Y:S01]  /*77e0*/  LEA.HI.X R3, R3, UR29, R8, 0x1, P4 ;  /* 0x0000001d03037c11 */ /* 0x000fe2000a0f0c08 */
[----:B------:R-:W0:Y:S01]  /*77f0*/  LDCU.64 UR28, c[0x0][0x560] ;  /* 0x0000ac00ff1c77ac */ /* 0x000e220008000a00 */
[----:B--2---:R-:W-:Y:S04]  /*7800*/  LDS.U16 R15, [R76+0xc0] ;  /* 0x0000c0004c0f7984 */ /* 0x004fe80000000400 */
[----:B------:R-:W-:Y:S04]  /*7810*/  LDS.U16 R17, [R75+0x100] ;  /* 0x000100004b117984 */ /* 0x000fe80000000400 */
[----:B----4-:R-:W-:Y:S04]  /*7820*/  LDS.U16 R19, [R74+0x140] ;  /* 0x000140004a137984 */ /* 0x010fe80000000400 */
[----:B------:R-:W-:Y:S04]  /*7830*/  LDS.U16 R21, [R73+0x180] ;  /* 0x0001800049157984 */ /* 0x000fe80000000400 */
[----:B-----5:R-:W-:Y:S04]  /*7840*/  LDS.U16 R23, [R72+0x1c0] ;  /* 0x0001c00048177984 */ /* 0x020fe80000000400 */
        /* <DEDUP_REMOVED lines=45> */
[----:B------:R-:W-:Y:S02]  /*7b20*/  PRMT R8, R6, 0x7610, R8 ;  /* 0x0000761006087816 */ /* 0x000fe40000000008 */
[----:B--2---:R-:W-:Y:S02]  /*7b30*/  F2FP.F16.F32.PACK_AB R3, R38, R37 ;  /* 0x000000252603723e */ /* 0x004fe400000000ff */
        /* <DEDUP_REMOVED lines=55> */
[----:B------:R-:W0:Y:S01]  /*7eb0*/  LDCU.64 UR24, c[0x0][0x520] ;  /* 0x0000a400ff1877ac */ /* 0x000e220008000a00 */
[----:B-1----:R-:W-:-:S04]  /*7ec0*/  UIMAD.WIDE.U32 UR22, UR32, UR12, UR22 ;  /* 0x0000000c201672a5 */ /* 0x002fc8000f8e0016 */
[----:B------:R-:W-:-:S03]  /*7ed0*/  UIMAD UR13, UR32, UR13, UR23 ;  /* 0x0000000d200d72a4 */ /* 0x000fc6000f8e0217 */
[----:B------:R-:W-:Y:S02]  /*7ee0*/  UMOV UR12, UR22 ;  /* 0x00000016000c7c82 */ /* 0x000fe40008000000 */
[----:B0-----:R-:W-:-:S04]  /*7ef0*/  UIMAD.WIDE.U32 UR12, UR8, UR24, UR12 ;  /* 0x00000018080c72a5 */ /* 0x001fc8000f8e000c */
[----:B------:R-:W-:Y:S02]  /*7f00*/  UIMAD UR13, UR8, UR25, UR13 ;  /* 0x00000019080d72a4 */ /* 0x000fe4000f8e020d */
[----:B---3--:R-:W-:-:S04]  /*7f10*/  IADD3 R3, P0, PT, R9, UR12, RZ ;  /* 0x0000000c09037c10 */ /* 0x008fc8000ff1e0ff */
[----:B----4-:R-:W-:Y:S02]  /*7f20*/  IADD3.X R8, PT, PT, RZ, UR13, RZ, P0, !PT ;  /* 0x0000000dff087c10 */ /* 0x010fe400087fe4ff */
[----:B------:R-:W-:Y:S02]  /*7f30*/  LEA R2, P3, R3, UR28, 0x1 ;  /* 0x0000001c03027c11 */ /* 0x000fe4000f8608ff */
[-C--:B-----5:R-:W-:Y:S02]  /*7f40*/  ISETP.GE.AND P2, PT, R9, R6.reuse, PT ;  /* 0x000000060900720c */ /* 0x0a0fe40003f46270 */
[-C--:B------:R-:W-:Y:S02]  /*7f50*/  ISETP.GE.AND P1, PT, R63, R6.reuse, PT ;  /* 0x000000063f00720c */ /* 0x080fe40003f26270 */
[----:B------:R-:W-:Y:S02]  /*7f60*/  LEA.HI.X R3, R3, UR29, R8, 0x1, P3 ;  /* 0x0000001d03037c11 */ /* 0x000fe400098f0c08 */
[----:B------:R-:W-:-:S02]  /*7f70*/  ISETP.GE.AND P0, PT, R62, R6, PT ;  /* 0x000000063e00720c */ /* 0x000fc40003f06270 */
[-C--:B------:R-:W-:Y:S02]  /*7f80*/  ISETP.GE.AND P4, PT, R61, R6.reuse, PT ;  /* 0x000000063d00720c */ /* 0x080fe40003f86270 */
[-C--:B------:R-:W-:Y:S02]  /*7f90*/  ISETP.GE.AND P6, PT, R60, R6.reuse, PT ;  /* 0x000000063c00720c */ /* 0x080fe40003fc6270 */
[-C--:B------:R-:W-:Y:S01]  /*7fa0*/  ISETP.GE.AND P5, PT, R59, R6.reuse, PT ;  /* 0x000000063b00720c */ /* 0x080fe20003fa6270 */
        /* <DEDUP_REMOVED lines=24> */
[----:B------:R-:W-:Y:S01]  /*8130*/  @!P2 STG.E.U16 desc[UR26][R2.64+0x380], R43 ;  /* 0x0003802b0200a986 */ /* 0x000fe2000c10151a */
[----:B--2---:R-:W-:-:S04]  /*8140*/  FADD.FTZ R35, R35, R12 ;  /* 0x0000000c23237221 */ /* 0x004fc80000010000 */
        /* <DEDUP_REMOVED lines=12> */
[----:B------:R-:W-:Y:S01]  /*8210*/  FADD.FTZ R164, R161, R164 ;  /* 0x000000a4a1a47221 */ /* 0x000fe20000010000 */
[----:B------:R0:W-:Y:S03]  /*8220*/  @!P1 STG.E.U16 desc[UR26][R2.64+0x3c0], R65 ;  /* 0x0003c04102009986 */ /* 0x0001e6000c10151a */
[----:B------:R-:W-:-:S04]  /*8230*/  FADD.FTZ R165, R164, R165 ;  /* 0x000000a5a4a57221 */ /* 0x000fc80000010000 */
[----:B0-----:R-:W-:Y:S01]  /*8240*/  FADD.FTZ R2, R165, R48 ;  /* 0x00000030a5027221 */ /* 0x001fe20000010000 */
[----:B------:R-:W-:-:S04]  /*8250*/  UIADD3 UR19, UP0, UPT, UR19, -0x1000, URZ ;  /* 0xfffff00013137890 */ /* 0x000fc8000ff1e0ff */
[----:B------:R0:W-:Y:S01]  /*8260*/  STL [R1+0x100], R2 ;  /* 0x0001000201007387 */ /* 0x0001e20000100800 */
        /* <DEDUP_REMOVED lines=10> */
[----:B0-----:R-:W-:Y:S10]  /*8310*/  BRA.U UP0, `(.L_x_811) ;  /* 0xffffff8500487547 */ /* 0x001ff4000b83ffff */
.L_x_764:
        /* <DEDUP_REMOVED lines=22> */
[----:B0-----:R-:W-:-:S04]  /*8480*/  @P0 FADD R2, R3, R2 ;  /* 0x0000000203020221 */ /* 0x001fc80000000000 */
[----:B------:R-:W-:Y:S01]  /*8490*/  @!P1 IMAD.IADD R3, R7, 0x1, R0 ;  /* 0x0000000107039824 */ /* 0x000fe200078e0200 */
        /* <DEDUP_REMOVED lines=21> */
.L_x_813:
[----:B------:R-:W-:Y:S05]  /*85f0*/  BSYNC.RECONVERGENT B0 ;  /* 0x0000000000007941 */ /* 0x000fea0003800200 */
.L_x_812:
        /* <DEDUP_REMOVED lines=19> */
[----:B------:R-:W-:-:S05]  /*8730*/  @!P2 LOP3.LUT R0, R0, 0x7c, RZ, 0xc0, !PT ;  /* 0x0000007c0000a812 */ /* 0x000fca00078ec0ff */
[----:B------:R-:W-:Y:S02]  /*8740*/  @!P2 IMAD.IADD R7, R7, 0x1, R0 ;  /* 0x000000010707a824 */ /* 0x000fe400078e0200 */
        /* <DEDUP_REMOVED lines=22> */
.L_x_815:
[----:B------:R-:W-:Y:S05]  /*88b0*/  BSYNC.RECONVERGENT B0 ;  /* 0x0000000000007941 */ /* 0x000fea0003800200 */
.L_x_814:
        /* <DEDUP_REMOVED lines=12> */
[----:B------:R-:W4:Y:S01]  /*8980*/  LDCU.64 UR20, c[0x0][0x4f0] ;  /* 0x00009e00ff1477ac */ /* 0x000f220008000a00 */
[----:B------:R-:W0:Y:S01]  /*8990*/  LDCU.64 UR22, c[0x0][0x540] ;  /* 0x0000a800ff1677ac */ /* 0x000e220008000a00 */
[----:B------:R-:W-:-:S02]  /*89a0*/  UIMAD UR8, UR8, UR13, UR7 ;  /* 0x0000000d080872a4 */ /* 0x000fc4000f8e0207 */
[----:B---3--:R-:W-:-:S12]  /*89b0*/  ULEA UR10, UR14, UR10, 0x18 ;  /* 0x0000000a0e0a7291 */ /* 0x008fd8000f8ec0ff */
.L_x_817:
[----:B------:R-:W-:Y:S01]  /*89c0*/  LEA R0, R11, UR10, 0x2 ;  /* 0x0000000a0b007c11 */ /* 0x000fe2000f8e10ff */
[----:B012---:R-:W-:Y:S01]  /*89d0*/  IMAD.U32 R3, RZ, RZ, UR8 ;  /* 0x00000008ff037e24 */ /* 0x007fe2000f8e00ff */
[----:B---3--:R-:W-:Y:S01]  /*89e0*/  MOV R4, UR6 ;  /* 0x0000000600047c02 */ /* 0x008fe20008000f00 */
[----:B------:R-:W-:Y:S01]  /*89f0*/  IMAD.U32 R7, RZ, RZ, UR9 ;  /* 0x00000009ff077e24 */ /* 0x000fe2000f8e00ff */
[----:B------:R-:W-:Y:S01]  /*8a00*/  MOV R5, UR7 ;  /* 0x0000000700057c02 */ /* 0x000fe20008000f00 */
[----:B------:R-:W0:Y:S01]  /*8a10*/  LDS R13, [R0+0x4de0] ;  /* 0x004de000000d7984 */ /* 0x000e220000000800 */
[----:B------:R-:W-:Y:S01]  /*8a20*/  SHF.R.S32.HI R5, RZ, 0x1f, R11 ;  /* 0x0000001fff057819 */ /* 0x000fe2000001140b */
[----:B------:R-:W-:Y:S01]  /*8a30*/  IMAD.MOV.U32 R2, RZ, RZ, R4 ;  /* 0x000000ffff027224 */ /* 0x000fe200078e0004 */
[----:B------:R-:W-:Y:S01]  /*8a40*/  MOV R8, UR4 ;  /* 0x0000000400087c02 */ /* 0x000fe20008000f00 */
[----:B------:R-:W1:Y:S01]  /*8a50*/  LDS R15, [R0+0x51e0] ;  /* 0x0051e000000f7984 */ /* 0x000e620000000800 */
[----:B------:R-:W-:Y:S01]  /*8a60*/  MOV R9, UR5 ;  /* 0x0000000500097c02 */ /* 0x000fe20008000f00 */
[C---:B------:R-:W-:Y:S01]  /*8a70*/  IMAD R4, R5.reuse, UR16, RZ ;  /* 0x0000001005047c24 */ /* 0x040fe2000f8e02ff */
[----:B------:R-:W-:Y:S01]  /*8a80*/  MOV R6, R8 ;  /* 0x0000000800067202 */ /* 0x000fe20000000f00 */
[----:B----4-:R-:W-:-:S02]  /*8a90*/  IMAD R10, R5, UR20, RZ ;  /* 0x00000014050a7c24 */ /* 0x010fc4000f8e02ff */
[----:B------:R-:W-:-:S04]  /*8aa0*/  IMAD.WIDE.U32 R2, R11, UR16, R2 ;  /* 0x000000100b027c25 */ /* 0x000fc8000f8e0002 */
[C---:B------:R-:W-:Y:S01]  /*8ab0*/  IMAD R5, R11.reuse, UR17, R4 ;  /* 0x000000110b057c24 */ /* 0x040fe2000f8e0204 */
[C---:B------:R-:W-:Y:S01]  /*8ac0*/  LEA R4, P0, R2.reuse, UR18, 0x2 ;  /* 0x0000001202047c11 */ /* 0x040fe2000f8010ff */
[C---:B------:R-:W-:Y:S02]  /*8ad0*/  IMAD R9, R11.reuse, UR21, R10 ;  /* 0x000000150b097c24 */ /* 0x040fe4000f8e020a */
[----:B------:R-:W-:Y:S01]  /*8ae0*/  IMAD.WIDE.U32 R6, R11, UR20, R6 ;  /* 0x000000140b067c25 */ /* 0x000fe2000f8e0006 */
[----:B------:R-:W-:Y:S02]  /*8af0*/  IADD3 R5, PT, PT, R3, R5, RZ ;  /* 0x0000000503057210 */ /* 0x000fe40007ffe0ff */
[----:B------:R-:W-:Y:S01]  /*8b00*/  IADD3 R11, PT, PT, R11, UR15, RZ ;  /* 0x0000000f0b0b7c10 */ /* 0x000fe2000fffe0ff */
[----:B------:R-:W-:Y:S01]  /*8b10*/  IMAD.IADD R3, R7, 0x1, R9 ;  /* 0x0000000107037824 */ /* 0x000fe200078e0209 */
[----:B------:R-:W-:Y:S02]  /*8b20*/  LEA.HI.X R5, R2, UR19, R5, 0x2, P0 ;  /* 0x0000001302057c11 */ /* 0x000fe400080f1405 */
[----:B------:R-:W-:-:S02]  /*8b30*/  ISETP.GE.AND P0, PT, R11, UR24, PT ;  /* 0x000000180b007c0c */ /* 0x000fc4000bf06270 */
[----:B------:R-:W-:-:S04]  /*8b40*/  LEA R8, P1, R6, UR22, 0x2 ;  /* 0x0000001606087c11 */ /* 0x000fc8000f8210ff */
[----:B------:R-:W-:Y:S01]  /*8b50*/  LEA.HI.X R9, R6, UR23, R3, 0x2, P1 ;  /* 0x0000001706097c11 */ /* 0x000fe200088f1403 */
[----:B0-----:R3:W-:Y:S04]  /*8b60*/  REDG.E.ADD.F32.FTZ.RN.STRONG.GPU desc[UR26][R4.64], R13 ;  /* 0x0000000d040079a6 */ /* 0x0017e8000c12f31a */
[----:B-1----:R3:W-:Y:S02]  /*8b70*/  REDG.E.ADD.F32.FTZ.RN.STRONG.GPU desc[UR26][R8.64], R15 ;  /* 0x0000000f080079a6 */ /* 0x0027e4000c12f31a */
[----:B------:R-:W-:Y:S05]  /*8b80*/  @!P0 BRA `(.L_x_817) ;  /* 0xfffffffc008c8947 */ /* 0x000fea000383ffff */
[----:B------:R-:W-:Y:S05]  /*8b90*/  BSYNC.RECONVERGENT B0 ;  /* 0x0000000000007941 */ /* 0x000fea0003800200 */
.L_x_816:
[----:B------:R-:W-:Y:S05]  /*8ba0*/  EXIT ;  /* 0x000000000000794d */ /* 0x000fea0003800000 */
.L_x_770:
[----:B------:R-:W-:Y:S01]  /*8bb0*/  HFMA2 R86, -RZ, RZ, 0, 0 ;  /* 0x00000000ff567431 */ /* 0x000fe200000001ff */
[----:B------:R-:W-:Y:S01]  /*8bc0*/  MOV R163, R157 ;  /* 0x0000009d00a37202 */ /* 0x000fe20000000f00 */
[----:B------:R-:W-:Y:S01]  /*8bd0*/  IMAD.MOV.U32 R87, RZ, RZ, 0x1 ;  /* 0x00000001ff577424 */ /* 0x000fe200078e00ff */
[----:B------:R-:W-:-:S07]  /*8be0*/  MOV R154, 0xffffffff ;  /* 0xffffffff009a7802 */ /* 0x000fce0000000f00 */
[----:B-1---5:R-:W-:Y:S05]  /*8bf0*/  WARPSYNC.COLLECTIVE R154, `(.L_x_818) ;  /* 0x000000009a087348 */ /* 0x022fea0003c00000 */
[----:B------:R0:W2:Y:S02]  /*8c00*/  SHFL.UP P6, R86, R163, R87, R86 ;  /* 0x04000057a3567389 */ /* 0x0000a400000c0056 */
[----:B012--5:R-:W-:Y:S05]  /*8c10*/  ENDCOLLECTIVE ;  /* 0x000000000000791b */ /* 0x027fea0003800000 */
.L_x_818:
[----:B------:R-:W-:Y:S01]  /*8c20*/  MOV R163, R153 ;  /* 0x0000009900a37202 */ /* 0x000fe20000000f00 */
[----:B------:R-:W-:Y:S02]  /*8c30*/  IMAD.MOV.U32 R156, RZ, RZ, R86 ;  /* 0x000000ffff9c7224 */ /* 0x000fe400078e0056 */
[----:B------:R-:W-:-:S07]  /*8c40*/  HFMA2 R86, -RZ, RZ, 0, 0 ;  /* 0x00000000ff567431 */ /* 0x000fce00000001ff */
[----:B------:R-:W-:Y:S05]  /*8c50*/  WARPSYNC.COLLECTIVE R154, `(.L_x_819) ;  /* 0x000000009a087348 */ /* 0x000fea0003c00000 */
[----:B------:R0:W1:Y:S02]  /*8c60*/  SHFL.UP P6, R86, R163, R87, R86 ;  /* 0x04000057a3567389 */ /* 0x00006400000c0056 */
[----:B01----:R-:W-:Y:S05]  /*8c70*/  ENDCOLLECTIVE ;  /* 0x000000000000791b */ /* 0x003fea0003800000 */
.L_x_819:
[----:B------:R-:W-:Y:S01]  /*8c80*/  MOV R87, 0x2 ;  /* 0x0000000200577802 */ /* 0x000fe20000000f00 */
[C---:B------:R-:W-:Y:S01]  /*8c90*/  FFMA.FTZ R162, R157.reuse, R86, R153 ;  /* 0x000000569da27223 */ /* 0x040fe20000010099 */
[----:B------:R-:W-:Y:S02]  /*8ca0*/  HFMA2 R86, -RZ, RZ, 0, 0 ;  /* 0x00000000ff567431 */ /* 0x000fe400000001ff */
[----:B------:R-:W-:Y:S02]  /*8cb0*/  @P5 FMUL.FTZ R157, R157, R156 ;  /* 0x0000009c9d9d5220 */ /* 0x000fe40000410000 */
[----:B------:R-:W-:Y:S02]  /*8cc0*/  FSEL R156, R153, R162, !P5 ;  /* 0x000000a2999c7208 */ /* 0x000fe40006800000 */
[----:B------:R-:W-:-:S07]  /*8cd0*/  IMAD.MOV.U32 R163, RZ, RZ, R157 ;  /* 0x000000ffffa37224 */ /* 0x000fce00078e009d */
[----:B------:R-:W-:Y:S05]  /*8ce0*/  WARPSYNC.COLLECTIVE R154, `(.L_x_820) ;  /* 0x000000009a087348 */ /* 0x000fea0003c00000 */
[----:B------:R0:W1:Y:S02]  /*8cf0*/  SHFL.UP P6, R86, R163, R87, R86 ;  /* 0x04000057a3567389 */ /* 0x00006400000c0056 */
[----:B01----:R-:W-:Y:S05]  /*8d00*/  ENDCOLLECTIVE ;  /* 0x000000000000791b */ /* 0x003fea0003800000 */
.L_x_820:
[----:B------:R-:W-:Y:S01]  /*8d10*/  MOV R163, R156 ;  /* 0x0000009c00a37202 */ /* 0x000fe20000000f00 */
[----:B------:R-:W-:Y:S02]  /*8d20*/  IMAD.MOV.U32 R153, RZ, RZ, R86 ;  /* 0x000000ffff997224 */ /* 0x000fe400078e0056 */
[----:B------:R-:W-:-:S07]  /*8d30*/  HFMA2 R86, -RZ, RZ, 0, 0 ;  /* 0x00000000ff567431 */ /* 0x000fce00000001ff */
[----:B------:R-:W-:Y:S05]  /*8d40*/  WARPSYNC.COLLECTIVE R154, `(.L_x_821) ;  /* 0x000000009a087348 */ /* 0x000fea0003c00000 */
[----:B------:R0:W1:Y:S02]  /*8d50*/  SHFL.UP P6, R86, R163, R87, R86 ;  /* 0x04000057a3567389 */ /* 0x00006400000c0056 */
[----:B01----:R-:W-:Y:S05]  /*8d60*/  ENDCOLLECTIVE ;  /* 0x000000000000791b */ /* 0x003fea0003800000 */
.L_x_821:
[----:B------:R-:W-:Y:S01]  /*8d70*/  MOV R87, 0x4 ;  /* 0x0000000400577802 */ /* 0x000fe20000000f00 */
[C---:B------:R-:W-:Y:S01]  /*8d80*/  FFMA.FTZ R86, R157.reuse, R86, R156 ;  /* 0x000000569d567223 */ /* 0x040fe2000001009c */
[----:B------:R-:W-:-:S04]  /*8d90*/  @P4 FMUL.FTZ R157, R157, R153 ;  /* 0x000000999d9d4220 */ /* 0x000fc80000410000 */
[----:B------:R-:W-:Y:S01]  /*8da0*/  FSEL R156, R156, R86, !P4 ;  /* 0x000000569c9c7208 */ /* 0x000fe20006000000 */
[----:B------:R-:W-:Y:S02]  /*8db0*/  HFMA2 R86, -RZ, RZ, 0, 0 ;  /* 0x00000000ff567431 */ /* 0x000fe400000001ff */
[----:B------:R-:W-:-:S07]  /*8dc0*/  IMAD.MOV.U32 R163, RZ, RZ, R157 ;  /* 0x000000ffffa37224 */ /* 0x000fce00078e009d */
[----:B------:R-:W-:Y:S05]  /*8dd0*/  WARPSYNC.COLLECTIVE R154, `(.L_x_822) ;  /* 0x000000009a087348 */ /* 0x000fea0003c00000 */
[----:B------:R0:W1:Y:S02]  /*8de0*/  SHFL.UP P6, R86, R163, R87, R86 ;  /* 0x04000057a3567389 */ /* 0x00006400000c0056 */
[----:B01----:R-:W-:Y:S05]  /*8df0*/  ENDCOLLECTIVE ;  /* 0x000000000000791b */ /* 0x003fea0003800000 */
.L_x_822:
[----:B------:R-:W-:Y:S01]  /*8e00*/  MOV R163, R156 ;  /* 0x0000009c00a37202 */ /* 0x000fe20000000f00 */
[----:B------:R-:W-:Y:S02]  /*8e10*/  IMAD.MOV.U32 R153, RZ, RZ, R86 ;  /* 0x000000ffff997224 */ /* 0x000fe400078e0056 */
[----:B------:R-:W-:-:S07]  /*8e20*/  HFMA2 R86, -RZ, RZ, 0, 0 ;  /* 0x00000000ff567431 */ /* 0x000fce00000001ff */
[----:B------:R-:W-:Y:S05]  /*8e30*/  WARPSYNC.COLLECTIVE R154, `(.L_x_823) ;  /* 0x000000009a087348 */ /* 0x000fea0003c00000 */
[----:B------:R0:W1:Y:S02]  /*8e40*/  SHFL.UP P6, R86, R163, R87, R86 ;  /* 0x04000057a3567389 */ /* 0x00006400000c0056 */
[----:B01----:R-:W-:Y:S05]  /*8e50*/  ENDCOLLECTIVE ;  /* 0x000000000000791b */ /* 0x003fea0003800000 */
.L_x_823:
        /* <DEDUP_REMOVED lines=9> */
.L_x_824:
[----:B------:R-:W-:Y:S01]  /*8ef0*/  MOV R163, R156 ;  /* 0x0000009c00a37202 */ /* 0x000fe20000000f00 */
[----:B------:R-:W-:Y:S02]  /*8f00*/  IMAD.MOV.U32 R153, RZ, RZ, R86 ;  /* 0x000000ffff997224 */ /* 0x000fe400078e0056 */
[----:B------:R-:W-:-:S07]  /*8f10*/  HFMA2 R86, -RZ, RZ, 0, 0 ;  /* 0x00000000ff567431 */ /* 0x000fce00000001ff */
[----:B------:R-:W-:Y:S05]  /*8f20*/  WARPSYNC.COLLECTIVE R154, `(.L_x_825) ;  /* 0x000000009a087348 */ /* 0x000fea0003c00000 */
[----:B------:R0:W1:Y:S02]  /*8f30*/  SHFL.UP P6, R86, R163, R87, R86 ;  /* 0x04000057a3567389 */ /* 0x00006400000c0056 */
[----:B01----:R-:W-:Y:S05]  /*8f40*/  ENDCOLLECTIVE ;  /* 0x000000000000791b */ /* 0x003fea0003800000 */
.L_x_825:
        /* <DEDUP_REMOVED lines=9> */
.L_x_826:
[----:B------:R-:W-:Y:S01]  /*8fe0*/  MOV R163, R156 ;  /* 0x0000009c00a37202 */ /* 0x000fe20000000f00 */
[----:B------:R-:W-:Y:S02]  /*8ff0*/  IMAD.MOV.U32 R153, RZ, RZ, R86 ;  /* 0x000000ffff997224 */ /* 0x000fe400078e0056 */
[----:B------:R-:W-:-:S07]  /*9000*/  HFMA2 R86, -RZ, RZ, 0, 0 ;  /* 0x00000000ff567431 */ /* 0x000fce00000001ff */
[----:B------:R-:W-:Y:S05]  /*9010*/  WARPSYNC.COLLECTIVE R154, `(.L_x_827) ;  /* 0x000000009a087348 */ /* 0x000fea0003c00000 */
[----:B------:R0:W1:Y:S02]  /*9020*/  SHFL.UP P6, R86, R163, R87, R86 ;  /* 0x04000057a3567389 */ /* 0x00006400000c0056 */
[----:B01----:R-:W-:Y:S05]  /*9030*/  ENDCOLLECTIVE ;  /* 0x000000000000791b */ /* 0x003fea0003800000 */
.L_x_827:
[----:B------:R-:W-:Y:S05]  /*9040*/  BRA `(.L_x_828) ;  /* 0xffffffb400e07947 */ /* 0x000fea000383ffff */
.L_x_771:
        /* <DEDUP_REMOVED lines=8> */
.L_x_830:
[----:B------:R-:W-:Y:S05]  /*90d0*/  BSYNC B0 ;  /* 0x0000000000007941 */ /* 0x000fea0003800000 */
.L_x_829:
[----:B------:R-:W-:Y:S05]  /*90e0*/  BRA `(.L_x_831) ;  /* 0xffffffb400d47947 */ /* 0x000fea000383ffff */
.L_x_772:
        /* <DEDUP_REMOVED lines=8> */
.L_x_833:
[----:B------:R-:W-:Y:S05]  /*9170*/  BSYNC B0 ;  /* 0x0000000000007941 */ /* 0x000fea0003800000 */
.L_x_832:
[----:B------:R-:W-:Y:S05]  /*9180*/  BRA `(.L_x_834) ;  /* 0xffffffb400b47947 */ /* 0x000fea000383ffff */
.L_x_773:
[----:B------:R-:W-:Y:S01]  /*9190*/  HFMA2 R86, -RZ, RZ, 0, 0 ;  /* 0x00000000ff567431 */ /* 0x000fe200000001ff */
[----:B------:R-:W-:Y:S01]  /*91a0*/  BSSY B0, `(.L_x_835) ;  /* 0x0000007000007945 */ /* 0x000fe20003800000 */
[----:B------:R-:W-:Y:S01]  /*91b0*/  MOV R163, R157 ;  /* 0x0000009d00a37202 */ /* 0x000fe20000000f00 */
[----:B------:R-:W-:Y:S01]  /*91c0*/  IMAD.MOV.U32 R87, RZ, RZ, 0x1 ;  /* 0x00000001ff577424 */ /* 0x000fe200078e00ff */
[----:B------:R-:W-:-:S07]  /*91d0*/  MOV R154, 0xffffffff ;  /* 0xffffffff009a7802 */ /* 0x000fce0000000f00 */
[----:B-1---5:R-:W-:Y:S05]  /*91e0*/  WARPSYNC.COLLECTIVE R154, `(.L_x_836) ;  /* 0x000000009a087348 */ /* 0x022fea0003c00000 */
[----:B------:R0:W2:Y:S02]  /*91f0*/  SHFL.UP P6, R86, R163, R87, R86 ;  /* 0x04000057a3567389 */ /* 0x0000a400000c0056 */
[----:B012--5:R-:W-:Y:S05]  /*9200*/  ENDCOLLECTIVE ;  /* 0x000000000000791b */ /* 0x027fea0003800000 */
.L_x_836:
[----:B------:R-:W-:Y:S05]  /*9210*/  BSYNC B0 ;  /* 0x0000000000007941 */ /* 0x000fea0003800000 */
.L_x_835:
[----:B------:R-:W-:Y:S02]  /*9220*/  IMAD.MOV.U32 R157, RZ, RZ, R86 ;  /* 0x000000ffff9d7224 */ /* 0x000fe400078e0056 */
[----:B------:R-:W-:Y:S02]  /*9230*/  HFMA2 R87, -RZ, RZ, 0, 5.9604644775390625e-08 ;  /* 0x00000001ff577431 */ /* 0x000fe400000001ff */
[----:B------:R-:W-:Y:S01]  /*9240*/  IMAD.MOV.U32 R86, RZ, RZ, RZ ;  /* 0x000000ffff567224 */ /* 0x000fe200078e00ff */
[----:B------:R-:W-:Y:S01]  /*9250*/  MOV R163, R162 ;  /* 0x000000a200a37202 */ /* 0x000fe20000000f00 */
[----:B------:R-:W-:Y:S01]  /*9260*/  IMAD.MOV.U32 R153, RZ, RZ, R78 ;  /* 0x000000ffff997224 */ /* 0x000fe200078e004e */
[----:B------:R-:W-:-:S07]  /*9270*/  MOV R154, 0xffffffff ;  /* 0xffffffff009a7802 */ /* 0x000fce0000000f00 */
[----:B------:R-:W-:Y:S05]  /*9280*/  WARPSYNC.COLLECTIVE R154, `(.L_x_837) ;  /* 0x000000009a087348 */ /* 0x000fea0003c00000 */
[----:B------:R0:W1:Y:S02]  /*9290*/  SHFL.UP P6, R86, R163, R87, R86 ;  /* 0x04000057a3567389 */ /* 0x00006400000c0056 */
[----:B01----:R-:W-:Y:S05]  /*92a0*/  ENDCOLLECTIVE ;  /* 0x000000000000791b */ /* 0x003fea0003800000 */
.L_x_837:
[----:B------:R-:W-:Y:S01]  /*92b0*/  HFMA2 R87, -RZ, RZ, 0, 0 ;  /* 0x00000000ff577431 */ /* 0x000fe200000001ff */
[----:B------:R-:W-:Y:S02]  /*92c0*/  MOV R162, R86 ;  /* 0x0000005600a27202 */ /* 0x000fe40000000f00 */
[----:B------:R-:W-:-:S07]  /*92d0*/  MOV R86, 0x1f ;  /* 0x0000001f00567802 */ /* 0x000fce0000000f00 */
[----:B------:R-:W-:Y:S05]  /*92e0*/  WARPSYNC.COLLECTIVE R154, `(.L_x_838) ;  /* 0x000000009a087348 */ /* 0x000fea0003c00000 */
[----:B------:R0:W1:Y:S02]  /*92f0*/  SHFL.IDX P2, R156, R153, R87, R86 ;  /* 0x00000057999c7389 */ /* 0x0000640000040056 */
[----:B01----:R-:W-:Y:S05]  /*9300*/  ENDCOLLECTIVE ;  /* 0x000000000000791b */ /* 0x003fea0003800000 */
.L_x_838:
[----:B------:R-:W-:Y:S01]  /*9310*/  MOV R153, R79 ;  /* 0x0000004f00997202 */ /* 0x000fe20000000f00 */
[----:B------:R-:W-:-:S07]  /*9320*/  IMAD.MOV.U32 R78, RZ, RZ, R156 ;  /* 0x000000ffff4e7224 */ /* 0x000fce00078e009c */
[----:B------:R-:W-:Y:S05]  /*9330*/  WARPSYNC.COLLECTIVE R154, `(.L_x_839) ;  /* 0x000000009a087348 */ /* 0x000fea0003c00000 */
[----:B------:R0:W1:Y:S02]  /*9340*/  SHFL.IDX P2, R156, R153, R87, R86 ;  /* 0x00000057999c7389 */ /* 0x0000640000040056 */
[----:B01----:R-:W-:Y:S05]  /*9350*/  ENDCOLLECTIVE ;  /* 0x000000000000791b */ /* 0x003fea0003800000 */
.L_x_839:
[----:B------:R-:W-:Y:S01]  /*9360*/  MOV R79, R156 ;  /* 0x0000009c004f7202 */ /* 0x000fe20000000f00 */
[----:B------:R-:W-:Y:S06]  /*9370*/  BRA `(.L_x_840) ;  /* 0xffffffb400507947 */ /* 0x000fec000383ffff */
.L_x_775:
[----:B------:R-:W-:Y:S02]  /*9380*/  HFMA2 R87, -RZ, RZ, 0, 5.9604644775390625e-08 ;  /* 0x00000001ff577431 */ /* 0x000fe400000001ff */
[----:B------:R-:W-:Y:S01]  /*9390*/  IMAD.MOV.U32 R156, RZ, RZ, R162 ;  /* 0x000000ffff9c7224 */ /* 0x000fe200078e00a2 */
[----:B------:R-:W-:Y:S01]  /*93a0*/  MOV R153, 0x1f ;  /* 0x0000001f00997802 */ /* 0x000fe20000000f00 */
[----:B------:R-:W-:Y:S01]  /*93b0*/  IMAD.MOV.U32 R154, RZ, RZ, -0x1 ;  /* 0xffffffffff9a7424 */ /* 0x000fe200078e00ff */
[C---:B------:R-:W-:Y:S02]  /*93c0*/  ISETP.GT.U32.AND P3, PT, R155.reuse, 0x1b, PT ;  /* 0x0000001b9b00780c */ /* 0x040fe40003f64070 */
[----:B------:R-:W-:-:S13]  /*93d0*/  ISETP.GT.U32.AND P4, PT, R155, 0x17, PT ;  /* 0x000000179b00780c */ /* 0x000fda0003f84070 */
[----:B0-----:R-:W-:Y:S05]  /*93e0*/  WARPSYNC.COLLECTIVE R154, `(.L_x_841) ;  /* 0x000000009a087348 */ /* 0x001fea0003c00000 */
[----:B------:R1:W2:Y:S02]  /*93f0*/  SHFL.DOWN P0, R156, R156, R87, R153 ;  /* 0x080000579c9c7389 */ /* 0x0002a40000000099 */
[----:B012---:R-:W-:Y:S05]  /*9400*/  ENDCOLLECTIVE ;  /* 0x000000000000791b */ /* 0x007fea0003800000 */
.L_x_841:
[----:B------:R-:W-:Y:S02]  /*9410*/  ISETP.GT.U32.AND P5, PT, R155, 0xf, PT ;  /* 0x0000000f9b00780c */ /* 0x000fe40003fa4070 */
[----:B------:R-:W-:Y:S02]  /*9420*/  MOV R86, R156 ;  /* 0x0000009c00567202 */ /* 0x000fe40000000f00 */
[----:B------:R-:W-:-:S03]  /*9430*/  MOV R156, R163 ;  /* 0x000000a3009c7202 */ /* 0x000fc60000000f00 */
[----:B------:R-:W-:-:S07]  /*9440*/  @P2 FMUL.FTZ R86, R86, R162 ;  /* 0x000000a256562220 */ /* 0x000fce0000410000 */
[----:B------:R-:W-:Y:S05]  /*9450*/  WARPSYNC.COLLECTIVE R154, `(.L_x_842) ;  /* 0x000000009a087348 */ /* 0x000fea0003c00000 */
[----:B------:R0:W1:Y:S02]  /*9460*/  SHFL.DOWN P0, R156, R156, R87, R153 ;  /* 0x080000579c9c7389 */ /* 0x0000640000000099 */
[----:B01----:R-:W-:Y:S05]  /*9470*/  ENDCOLLECTIVE ;  /* 0x000000000000791b */ /* 0x003fea0003800000 */
.L_x_842:
[----:B------:R-:W-:-:S04]  /*9480*/  IMAD.MOV.U32 R87, RZ, RZ, R156 ;  /* 0x000000ffff577224 */ /* 0x000fc800078e009c */
[----:B------:R-:W-:Y:S01]  /*9490*/  @P2 FFMA.FTZ R87, R162, R87, R163 ;  /* 0x00000057a2572223 */ /* 0x000fe200000100a3 */
[----:B------:R-:W-:-:S04]  /*94a0*/  @P2 MOV R162, R86 ;  /* 0x0000005600a22202 */ /* 0x000fc80000000f00 */
[----:B------:R-:W-:Y:S01]  /*94b0*/  @P2 MOV R163, R87 ;  /* 0x0000005700a32202 */ /* 0x000fe20000000f00 */
[----:B------:R-:W-:Y:S02]  /*94c0*/  HFMA2 R87, -RZ, RZ, 0, 1.1920928955078125e-07 ;  /* 0x00000002ff577431 */ /* 0x000fe400000001ff */
[----:B------:R-:W-:Y:S01]  /*94d0*/  IMAD.MOV.U32 R156, RZ, RZ, R162 ;  /* 0x000000ffff9c7224 */ /* 0x000fe200078e00a2 */
[----:B------:R-:W-:-:S13]  /*94e0*/  ISETP.GT.U32.AND P2, PT, R155, 0x1d, PT ;  /* 0x0000001d9b00780c */ /* 0x000fda0003f44070 */
[----:B------:R-:W-:Y:S05]  /*94f0*/  WARPSYNC.COLLECTIVE R154, `(.L_x_843) ;  /* 0x000000009a087348 */ /* 0x000fea0003c00000 */
[----:B------:R0:W1:Y:S02]  /*9500*/  SHFL.DOWN P0, R156, R156, R87, R153 ;  /* 0x080000579c9c7389 */ /* 0x0000640000000099 */
[----:B01----:R-:W-:Y:S05]  /*9510*/  ENDCOLLECTIVE ;  /* 0x000000000000791b */ /* 0x003fea0003800000 */
.L_x_843:
[----:B------:R-:W-:Y:S01]  /*9520*/  MOV R86, R156 ;  /* 0x0000009c00567202 */ /* 0x000fe20000000f00 */
[----:B------:R-:W-:-:S04]  /*9530*/  IMAD.MOV.U32 R156, RZ, RZ, R163 ;  /* 0x000000ffff9c7224 */ /* 0x000fc800078e00a3 */
[----:B------:R-:W-:-:S07]  /*9540*/  @!P2 FMUL.FTZ R86, R162, R86 ;  /* 0x00000056a256a220 */ /* 0x000fce0000410000 */
[----:B------:R-:W-:Y:S05]  /*9550*/  WARPSYNC.COLLECTIVE R154, `(.L_x_844) ;  /* 0x000000009a087348 */ /* 0x000fea0003c00000 */
[----:B------:R0:W1:Y:S02]  /*9560*/  SHFL.DOWN P0, R156, R156, R87, R153 ;  /* 0x080000579c9c7389 */ /* 0x0000640000000099 */
[----:B01----:R-:W-:Y:S05]  /*9570*/  ENDCOLLECTIVE ;  /* 0x000000000000791b */ /* 0x003fea0003800000 */
.L_x_844:
        /* <DEDUP_REMOVED lines=9> */
.L_x_845:
[----:B------:R-:W-:Y:S01]  /*9610*/  IMAD.MOV.U32 R86, RZ, RZ, R156 ;  /* 0x000000ffff567224 */ /* 0x000fe200078e009c */
[----:B------:R-:W-:-:S03]  /*9620*/  MOV R156, R163 ;  /* 0x000000a3009c7202 */ /* 0x000fc60000000f00 */
[----:B------:R-:W-:-:S07]  /*9630*/  @!P3 FMUL.FTZ R86, R162, R86 ;  /* 0x00000056a256b220 */ /* 0x000fce0000410000 */
[----:B------:R-:W-:Y:S05]  /*9640*/  WARPSYNC.COLLECTIVE R154, `(.L_x_846) ;  /* 0x000000009a087348 */ /* 0x000fea0003c00000 */
[----:B------:R0:W1:Y:S02]  /*9650*/  SHFL.DOWN P0, R156, R156, R87, R153 ;  /* 0x080000579c9c7389 */ /* 0x0000640000000099 */
[----:B01----:R-:W-:Y:S05]  /*9660*/  ENDCOLLECTIVE ;  /* 0x000000000000791b */ /* 0x003fea0003800000 */
.L_x_846:
        /* <DEDUP_REMOVED lines=9> */
.L_x_847:
[----:B------:R-:W-:Y:S02]  /*9700*/  MOV R86, R156 ;  /* 0x0000009c00567202 */ /* 0x000fe40000000f00 */
[----:B------:R-:W-:-:S03]  /*9710*/  MOV R156, R163 ;  /* 0x000000a3009c7202 */ /* 0x000fc60000000f00 */
[----:B------:R-:W-:-:S07]  /*9720*/  @!P4 FMUL.FTZ R86, R162, R86 ;  /* 0x00000056a256c220 */ /* 0x000fce0000410000 */
[----:B------:R-:W-:Y:S05]  /*9730*/  WARPSYNC.COLLECTIVE R154, `(.L_x_848) ;  /* 0x000000009a087348 */ /* 0x000fea0003c00000 */
[----:B------:R0:W1:Y:S02]  /*9740*/  SHFL.DOWN P0, R156, R156, R87, R153 ;  /* 0x080000579c9c7389 */ /* 0x0000640000000099 */
[----:B01----:R-:W-:Y:S05]  /*9750*/  ENDCOLLECTIVE ;  /* 0x000000000000791b */ /* 0x003fea0003800000 */
.L_x_848:
[----:B------:R-:W-:-:S04]  /*9760*/  IMAD.MOV.U32 R87, RZ, RZ, R156 ;  /* 0x000000ffff577224 */ /* 0x000fc800078e009c */
[----:B------:R-:W-:Y:S01]  /*9770*/  @!P4 FFMA.FTZ R87, R162, R87, R163 ;  /* 0x00000057a257c223 */ /* 0x000fe200000100a3 */
[----:B------:R-:W-:-:S04]  /*9780*/  @!P4 MOV R162, R86 ;  /* 0x0000005600a2c202 */ /* 0x000fc80000000f00 */
[----:B------:R-:W-:Y:S01]  /*9790*/  @!P4 MOV R163, R87 ;  /* 0x0000005700a3c202 */ /* 0x000fe20000000f00 */
[----:B------:R-:W-:Y:S02]  /*97a0*/  HFMA2 R87, -RZ, RZ, 0, 9.5367431640625e-07 ;  /* 0x00000010ff577431 */ /* 0x000fe400000001ff */
[----:B------:R-:W-:-:S07]  /*97b0*/  IMAD.MOV.U32 R156, RZ, RZ, R162 ;  /* 0x000000ffff9c7224 */ /* 0x000fce00078e00a2 */
[----:B------:R-:W-:Y:S05]  /*97c0*/  WARPSYNC.COLLECTIVE R154, `(.L_x_849) ;  /* 0x000000009a087348 */ /* 0x000fea0003c00000 */
[----:B------:R0:W1:Y:S02]  /*97d0*/  SHFL.DOWN P0, R156, R156, R87, R153 ;  /* 0x080000579c9c7389 */ /* 0x0000640000000099 */
[----:B01----:R-:W-:Y:S05]  /*97e0*/  ENDCOLLECTIVE ;  /* 0x000000000000791b */ /* 0x003fea0003800000 */
.L_x_849:
[----:B------:R-:W-:Y:S01]  /*97f0*/  MOV R86, R156 ;  /* 0x0000009c00567202 */ /* 0x000fe20000000f00 */
[----:B------:R-:W-:-:S04]  /*9800*/  IMAD.MOV.U32 R156, RZ, RZ, R163 ;  /* 0x000000ffff9c7224 */ /* 0x000fc800078e00a3 */
[----:B------:R-:W-:-:S07]  /*9810*/  @!P5 FMUL.FTZ R86, R162, R86 ;  /* 0x00000056a256d220 */ /* 0x000fce0000410000 */
[----:B------:R-:W-:Y:S05]  /*9820*/  WARPSYNC.COLLECTIVE R154, `(.L_x_850) ;  /* 0x000000009a087348 */ /* 0x000fea0003c00000 */
[----:B------:R0:W1:Y:S02]  /*9830*/  SHFL.DOWN P0, R156, R156, R87, R153 ;  /* 0x080000579c9c7389 */ /* 0x0000640000000099 */
[----:B01----:R-:W-:Y:S05]  /*9840*/  ENDCOLLECTIVE ;  /* 0x000000000000791b */ /* 0x003fea0003800000 */
.L_x_850:
[----:B------:R-:W-:-:S05]  /*9850*/  MOV R87, R156 ;  /* 0x0000009c00577202 */ /* 0x000fca0000000f00 */
[----:B------:R-:W-:Y:S01]  /*9860*/  @!P5 FFMA.FTZ R87, R162, R87, R163 ;  /* 0x00000057a257d223 */ /* 0x000fe200000100a3 */
[----:B------:R-:W-:Y:S02]  /*9870*/  @!P5 IMAD.MOV.U32 R162, RZ, RZ, R86 ;  /* 0x000000ffffa2d224 */ /* 0x000fe400078e0056 */
[----:B------:R-:W-:Y:S02]  /*9880*/  IMAD.MOV.U32 R86, RZ, RZ, 0x1f ;  /* 0x0000001fff567424 */ /* 0x000fe400078e00ff */
[----:B------:R-:W-:Y:S01]  /*9890*/  @!P5 MOV R163, R87 ;  /* 0x0000005700a3d202 */ /* 0x000fe20000000f00 */
[----:B------:R-:W-:Y:S01]  /*98a0*/  HFMA2 R87, -RZ, RZ, 0, 0 ;  /* 0x00000000ff577431 */ /* 0x000fe200000001ff */
[----:B------:R-:W-:-:S07]  /*98b0*/  MOV R153, R162 ;  /* 0x000000a200997202 */ /* 0x000fce0000000f00 */
[----:B------:R-:W-:Y:S05]  /*98c0*/  WARPSYNC.COLLECTIVE R154, `(.L_x_851) ;  /* 0x000000009a087348 */ /* 0x000fea0003c00000 */
[----:B------:R0:W1:Y:S02]  /*98d0*/  SHFL.IDX P2, R156, R153, R87, R86 ;  /* 0x00000057999c7389 */ /* 0x0000640000040056 */
[----:B01----:R-:W-:Y:S05]  /*98e0*/  ENDCOLLECTIVE ;  /* 0x000000000000791b */ /* 0x003fea0003800000 */
.L_x_851:
[----:B------:R-:W-:Y:S02]  /*98f0*/  MOV R153, R163 ;  /* 0x000000a300997202 */ /* 0x000fe40000000f00 */
[----:B------:R-:W-:-:S07]  /*9900*/  MOV R157, R156 ;  /* 0x0000009c009d7202 */ /* 0x000fce0000000f00 */
[----:B------:R-:W-:Y:S05]  /*9910*/  WARPSYNC.COLLECTIVE R154, `(.L_x_852) ;  /* 0x000000009a087348 */ /* 0x000fea0003c00000 */
[----:B------:R0:W1:Y:S02]  /*9920*/  SHFL.IDX P2, R156, R153, R87, R86 ;  /* 0x00000057999c7389 */ /* 0x0000640000040056 */
[----:B01----:R-:W-:Y:S05]  /*9930*/  ENDCOLLECTIVE ;  /* 0x000000000000791b */ /* 0x003fea0003800000 */
.L_x_852:
[----:B------:R-:W-:Y:S02]  /*9940*/  HFMA2 R87, -RZ, RZ, 0, 5.9604644775390625e-08 ;  /* 0x00000001ff577431 */ /* 0x000fe400000001ff */
[----:B------:R-:W-:Y:S02]  /*9950*/  IMAD.MOV.U32 R153, RZ, RZ, 0x1f ;  /* 0x0000001fff997424 */ /* 0x000fe400078e00ff */
[----:B------:R-:W-:Y:S01]  /*9960*/  IMAD.MOV.U32 R155, RZ, RZ, R156 ;  /* 0x000000ffff9b7224 */ /* 0x000fe200078e009c */
[----:B------:R-:W-:-:S03]  /*9970*/  MOV R156, R162 ;  /* 0x000000a2009c7202 */ /* 0x000fc60000000f00 */
[-C--:B------:R-:W-:Y:S01]  /*9980*/  FFMA.FTZ R155, R79, R157.reuse, R155 ;  /* 0x0000009d4f9b7223 */ /* 0x080fe2000001009b */
[----:B------:R-:W-:-:S07]  /*9990*/  FMUL.FTZ R157, R78, R157 ;  /* 0x0000009d4e9d7220 */ /* 0x000fce0000410000 */
[----:B------:R-:W-:Y:S05]  /*99a0*/  WARPSYNC.COLLECTIVE R154, `(.L_x_853) ;  /* 0x000000009a087348 */ /* 0x000fea0003c00000 */
[----:B------:R0:W1:Y:S02]  /*99b0*/  SHFL.DOWN P0, R156, R156, R87, R153 ;  /* 0x080000579c9c7389 */ /* 0x0000640000000099 */
[----:B01----:R-:W-:Y:S05]  /*99c0*/  ENDCOLLECTIVE ;  /* 0x000000000000791b */ /* 0x003fea0003800000 */
.L_x_853:
[----:B------:R-:W-:Y:S02]  /*99d0*/  MOV R162, R156 ;  /* 0x0000009c00a27202 */ /* 0x000fe40000000f00 */
[----:B------:R-:W-:-:S07]  /*99e0*/  MOV R156, R163 ;  /* 0x000000a3009c7202 */ /* 0x000fce0000000f00 */
[----:B------:R-:W-:Y:S05]  /*99f0*/  WARPSYNC.COLLECTIVE R154, `(.L_x_854) ;  /* 0x000000009a087348 */ /* 0x000fea0003c00000 */
[----:B------:R0:W1:Y:S02]  /*9a00*/  SHFL.DOWN P0, R156, R156, R87, R153 ;  /* 0x080000579c9c7389 */ /* 0x0000640000000099 */
[----:B01----:R-:W-:Y:S05]  /*9a10*/  ENDCOLLECTIVE ;  /* 0x000000000000791b */ /* 0x003fea0003800000 */
.L_x_854:
[----:B------:R-:W-:Y:S01]  /*9a20*/  HFMA2 R87, -RZ, RZ, 0, 0 ;  /* 0x00000000ff577431 */ /* 0x000fe200000001ff */
[----:B------:R-:W-:Y:S01]  /*9a30*/  MOV R153, R78 ;  /* 0x0000004e00997202 */ /* 0x000fe20000000f00 */
[----:B------:R-:W-:Y:S01]  /*9a40*/  IMAD.MOV.U32 R163, RZ, RZ, R156 ;  /* 0x000000ffffa37224 */ /* 0x000fe200078e009c */
[----:B------:R-:W-:-:S13]  /*9a50*/  ISETP.NE.AND P0, PT, R18, 0x1f, PT ;  /* 0x0000001f1200780c */ /* 0x000fda0003f05270 */
[----:B------:R-:W-:Y:S05]  /*9a60*/  WARPSYNC.COLLECTIVE R154, `(.L_x_855) ;  /* 0x000000009a087348 */ /* 0x000fea0003c00000 */
[----:B------:R0:W1:Y:S02]  /*9a70*/  SHFL.IDX P2, R156, R153, R87, R86 ;  /* 0x00000057999c7389 */ /* 0x0000640000040056 */
[----:B01----:R-:W-:Y:S05]  /*9a80*/  ENDCOLLECTIVE ;  /* 0x000000000000791b */ /* 0x003fea0003800000 */
.L_x_855:
[----:B------:R-:W-:Y:S01]  /*9a90*/  MOV R153, R79 ;  /* 0x0000004f00997202 */ /* 0x000fe20000000f00 */
[----:B------:R-:W-:-:S07]  /*9aa0*/  IMAD.MOV.U32 R78, RZ, RZ, R156 ;  /* 0x000000ffff4e7224 */ /* 0x000fce00078e009c */
[----:B------:R-:W-:Y:S05]  /*9ab0*/  WARPSYNC.COLLECTIVE R154, `(.L_x_856) ;  /* 0x000000009a087348 */ /* 0x000fea0003c00000 */
[----:B------:R0:W1:Y:S02]  /*9ac0*/  SHFL.IDX P2, R156, R153, R87, R86 ;  /* 0x00000057999c7389 */ /* 0x0000640000040056 */
[----:B01----:R-:W-:Y:S05]  /*9ad0*/  ENDCOLLECTIVE ;  /* 0x000000000000791b */ /* 0x003fea0003800000 */
.L_x_856:
[----:B------:R-:W-:Y:S01]  /*9ae0*/  MOV R79, R156 ;  /* 0x0000009c004f7202 */ /* 0x000fe20000000f00 */
[----:B------:R-:W-:Y:S06]  /*9af0*/  BRA `(.L_x_857) ;  /* 0xffffffb400807947 */ /* 0x000fec000383ffff */
.L_x_858:
        /* <DEDUP_REMOVED lines=16> */
.L_x_10416:


//--------------------- .text._Z25selective_scan_bwd_kernelI32Selective_Scan_bwd_kernel_traitsILi128ELi16ELb0ELb1ELb0ELb0ELb1EN3c104HalfEfEEv12SSMParamsBwd --------------------------
	.section	.text._Z25selective_scan_bwd_kernelI32Selective_Scan_bwd_kernel_traitsILi128ELi16ELb0ELb1ELb0ELb0ELb1EN3c104HalfEfEEv12SSMParamsBwd,"ax",@progbits
	.align	128
        .global         _Z25selective_scan_bwd_kernelI32Selective_Scan_bwd_kernel_traitsILi128ELi16ELb0ELb1ELb0ELb0ELb1EN3c104HalfEfEEv12SSMParamsBwd
        .type           _Z25selective_scan_bwd_kernelI32Selective_Scan_bwd_kernel_traitsILi128ELi16ELb0ELb1ELb0ELb0ELb1EN3c104HalfEfEEv12SSMParamsBwd,@function
        .size           _Z25selective_scan_bwd_kernelI32Selective_Scan_bwd_kernel_traitsILi128ELi16ELb0ELb1ELb0ELb0ELb1EN3c104HalfEfEEv12SSMParamsBwd,(.L_x_10417 - _Z25selective_scan_bwd_kernelI32Selective_Scan_bwd_kernel_traitsILi128ELi16ELb0ELb1ELb0ELb0ELb1EN3c104HalfEfEEv12SSMParamsBwd)
        .other          _Z25selective_scan_bwd_kernelI32Selective_Scan_bwd_kernel_traitsILi128ELi16ELb0ELb1ELb0ELb0ELb1EN3c104HalfEfEEv12SSMParamsBwd,@"STO_CUDA_ENTRY STV_DEFAULT"
_Z25selective_scan_bwd_kernelI32Selective_Scan_bwd_kernel_traitsILi128ELi16ELb0ELb1ELb0ELb0ELb1EN3c104HalfEfEEv12SSMParamsBwd:
.text._Z25selective_scan_bwd_kernelI32Selective_Scan_bwd_kernel_traitsILi128ELi16ELb0ELb1ELb0ELb0ELb1EN3c104HalfEfEEv12SSMParamsBwd:
        /* <DEDUP_REMOVED lines=27> */
[----:B---3--:R3:W3:Y:S04]  /*01b0*/  @P0 LDG.E R3, desc[UR32][R2.64] ;  /* 0x0000002002030981 */ /* 0x0086e8000c1e1900 */
[----:B------:R-:W3:Y:S01]  /*01c0*/  @P1 LDG.E R4, desc[UR32][R4.64] ;  /* 0x0000002004041981 */ /* 0x000ee2000c1e1900 */
[----:B----4-:R-:W-:Y:S01]  /*01d0*/  IMAD.U32 R0, RZ, RZ, UR28 ;  /* 0x0000001cff007e24 */ /* 0x010fe2000f8e00ff */
[----:B-----5:R-:W-:-:S02]  /*01e0*/  UIMAD.WIDE.U32 UR4, UR8, UR12, URZ ;  /* 0x0000000c080472a5 */ /* 0x020fc4000f8e00ff */
[----:B0-----:R-:W-:Y:S01]  /*01f0*/  UIMAD.WIDE.U32 UR6, UR8, UR16, URZ ;  /* 0x00000010080672a5 */ /* 0x001fe2000f8e00ff */
[----:B------:R0:W-:Y:S01]  /*0200*/  STL [R1+0x104], RZ ;  /* 0x000104ff01007387 */ /* 0x0001e20000100800 */
[----:B------:R-:W-:Y:S01]  /*0210*/  IABS R0, R0 ;  /* 0x0000000000007213 */ /* 0x000fe20000000000 */
[----:B------:R-:W-:Y:S02]  /*0220*/  UIMAD UR21, UR8, UR13, UR5 ;  /* 0x0000000d081572a4 */ /* 0x000fe4000f8e0205 */
[----:B------:R-:W-:Y:S01]  /*0230*/  UMOV UR20, UR4 ;  /* 0x0000000400147c82 */ /* 0x000fe20008000000 */
[----:B------:R-:W-:Y:S01]  /*0240*/  R2UR UR34, R0 ;  /* 0x00000000002272ca */ /* 0x000fe200000e0000 */
[----:B------:R-:W-:Y:S01]  /*0250*/  UIMAD.WIDE.U32 UR20, UR10, UR14, UR20 ;  /* 0x0000000e0a1472a5 */ /* 0x000fe2000f8e0014 */
[----:B------:R0:W-:Y:S01]  /*0260*/  STL [R1+0x100], RZ ;  /* 0x000100ff01007387 */ /* 0x0001e20000100800 */
[----:B------:R-:W-:Y:S02]  /*0270*/  UIMAD UR7, UR8, UR17, UR7 ;  /* 0x00000011080772a4 */ /* 0x000fe4000f8e0207 */
[----:B------:R-:W-:Y:S01]  /*0280*/  UIMAD UR17, UR10, UR15, UR21 ;  /* 0x0000000f0a1172a4 */ /* 0x000fe2000f8e0215 */
[----:B------:R-:W4:Y:S01]  /*0290*/  LDCU.128 UR12, c[0x0][0x460] ;  /* 0x00008c00ff0c77ac */ /* 0x000f220008000c00 */
[----:B------:R-:W-:-:S06]  /*02a0*/  UIMAD.WIDE.U32 UR22, UR10, UR18, UR6 ;  /* 0x000000120a1672a5 */ /* 0x000fcc000f8e0006 */
[----:B------:R-:W5:Y:S01]  /*02b0*/  I2F.RP R0, UR34 ;  /* 0x0000002200007d06 */ /* 0x000f620008209400 */
[----:B-1----:R-:W-:Y:S01]  /*02c0*/  ULEA UR16, UR29, 0xfffff800, 0xb ;  /* 0xfffff8001d107891 */ /* 0x002fe2000f8e58ff */
[----:B------:R-:W-:Y:S01]  /*02d0*/  UMOV UR4, URZ ;  /* 0x000000ff00047c82 */ /* 0x000fe20008000000 */
[----:B------:R-:W-:Y:S02]  /*02e0*/  UIMAD UR11, UR10, UR19, UR23 ;  /* 0x000000130a0b72a4 */ /* 0x000fe4000f8e0217 */
[----:B------:R-:W-:Y:S02]  /*02f0*/  USHF.R.S32.HI UR9, URZ, 0x1f, UR16 ;  /* 0x0000001fff097899 */ /* 0x000fe40008011410 */
[----:B------:R-:W-:Y:S02]  /*0300*/  UIADD3 UR24, UP2, UPT, UR16, UR22, URZ ;  /* 0x0000001610187290 */ /* 0x000fe4000ff5e0ff */
[----:B------:R-:W-:Y:S02]  /*0310*/  UIADD3 UR20, UP0, UPT, UR16, UR20, URZ ;  /* 0x0000001410147290 */ /* 0x000fe4000ff1e0ff */
[----:B------:R-:W-:-:S02]  /*0320*/  UIADD3.X UR11, UPT, UPT, UR9, UR11, URZ, UP2, !UPT ;  /* 0x0000000b090b7290 */ /* 0x000fc400097fe4ff */
[----:B----4-:R-:W-:Y:S01]  /*0330*/  ULEA UR23, UP3, UR24, UR14, 0x1 ;  /* 0x0000000e18177291 */ /* 0x010fe2000f8608ff */
[----:B-----5:R-:W3:Y:S01]  /*0340*/  MUFU.RCP R0, R0 ;  /* 0x0000000000007308 */ /* 0x020ee20000001000 */
[----:B------:R-:W1:Y:S02]  /*0350*/  LDCU.64 UR18, c[0x0][0x498] ;  /* 0x00009300ff1277ac */ /* 0x000e640008000a00 */
[----:B------:R-:W-:Y:S02]  /*0360*/  ULEA.HI.X UR24, UR24, UR15, UR11, 0x1, UP3 ;  /* 0x0000000f18187291 */ /* 0x000fe400098f0c0b */
[----:B------:R-:W-:Y:S01]  /*0370*/  UIADD3.X UR22, UPT, UPT, UR9, UR17, URZ, UP0, !UPT ;  /* 0x0000001109167290 */ /* 0x000fe200087fe4ff */
[----:B------:R-:W4:Y:S01]  /*0380*/  LDCU.64 UR6, c[0x0][0x3b0] ;  /* 0x00007600ff0677ac */ /* 0x000f220008000a00 */
[----:B--2---:R-:W-:Y:S01]  /*0390*/  UISETP.NE.U32.AND UP0, UPT, UR26, URZ, UPT ;  /* 0x000000ff1a00728c */ /* 0x004fe2000bf05070 */
[----:B---3--:R-:W-:-:S03]  /*03a0*/  IADD3 R2, PT, PT, R0, 0xffffffe, RZ ;  /* 0x0ffffffe00027810 */ /* 0x008fc60007ffe0ff */
[----:B------:R-:W-:Y:S01]  /*03b0*/  UISETP.NE.AND.EX UP0, UPT, UR27, URZ, UPT, UP0 ;  /* 0x000000ff1b00728c */ /* 0x000fe2000bf05300 */
[----:B------:R-:W-:Y:S02]  /*03c0*/  IABS R0, UR10 ;  /* 0x0000000a00007c13 */ /* 0x000fe40008000000 */
[----:B------:R-:W2:Y:S02]  /*03d0*/  F2I.FTZ.U32.TRUNC.NTZ R2, R2 ;  /* 0x0000000200027305 */ /* 0x000ea4000021f000 */
[----:B------:R-:W-:Y:S01]  /*03e0*/  R2UR UR25, R0 ;  /* 0x00000000001972ca */ /* 0x000fe200000e0000 */
[----:B----4-:R-:W-:-:S04]  /*03f0*/  UIMAD.WIDE.U32 UR14, UR8, UR6, URZ ;  /* 0x00000006080e72a5 */ /* 0x010fc8000f8e00ff */
[----:B------:R-:W-:Y:S01]  /*0400*/  UIMAD UR15, UR8, UR7, UR15 ;  /* 0x00000007080f72a4 */ /* 0x000fe2000f8e020f */
[----:B------:R-:W3:Y:S01]  /*0410*/  LDCU.64 UR6, c[0x0][0x528] ;  /* 0x0000a500ff0677ac */ /* 0x000ee20008000a00 */
[----:B--2---:R-:W-:-:S13]  /*0420*/  R2UR UR5, R2 ;  /* 0x00000000020572ca */ /* 0x004fda00000e0000 */
[----:B------:R-:W-:-:S04]  /*0430*/  UIADD3 UR21, UPT, UPT, URZ, -UR5, URZ ;  /* 0x80000005ff157290 */ /* 0x000fc8000fffe0ff */
[----:B------:R-:W-:-:S04]  /*0440*/  UIMAD UR21, UR21, UR34, URZ ;  /* 0x00000022151572a4 */ /* 0x000fc8000f8e02ff */
[----:B------:R-:W-:Y:S02]  /*0450*/  UIMAD.WIDE.U32 UR4, UR5, UR21, UR4 ;  /* 0x00000015050472a5 */ /* 0x000fe4000f8e0004 */
[----:B------:R-:W-:Y:S02]  /*0460*/  ULEA UR21, UP1, UR20, UR12, 0x1 ;  /* 0x0000000c14157291 */ /* 0x000fe4000f8208ff */
[----:B------:R-:W-:Y:S02]  /*0470*/  UIMAD.WIDE.U32 UR4, UR5, UR25, URZ ;  /* 0x00000019050472a5 */ /* 0x000fe4000f8e00ff */
[----:B------:R-:W-:-:S05]  /*0480*/  ULEA.HI.X UR22, UR20, UR13, UR22, 0x1, UP1 ;  /* 0x0000000d14167291 */ /* 0x000fca00088f0c16 */
[----:B------:R-:W-:Y:S01]  /*0490*/  UMOV UR11, UR5 ;  /* 0x00000005000b7c82 */ /* 0x000fe20008000000 */
[----:B-1----:R-:W-:Y:S02]  /*04a0*/  UIMAD.WIDE.U32 UR4, UR8, UR18, URZ ;  /* 0x00000012080472a5 */ /* 0x002fe4000f8e00ff */
[----:B------:R-:W-:Y:S02]  /*04b0*/  UIADD3 UR17, UPT, UPT, -UR11, URZ, URZ ;  /* 0x000000ff0b117290 */ /* 0x000fe4000fffe1ff */
[----:B------:R-:W-:Y:S02]  /*04c0*/  UIMAD UR5, UR8, UR19, UR5 ;  /* 0x00000013080572a4 */ /* 0x000fe4000f8e0205 */
[----:B------:R-:W-:Y:S02]  /*04d0*/  UIMAD UR17, UR34, UR17, UR25 ;  /* 0x00000011221172a4 */ /* 0x000fe4000f8e0219 */
[----:B------:R-:W-:Y:S02]  /*04e0*/  UIMAD.WIDE.U32 UR12, UR10, UR30, UR4 ;  /* 0x0000001e0a0c72a5 */ /* 0x000fe4000f8e0004 */
[----:B------:R-:W-:-:S02]  /*04f0*/  UISETP.GT.U32.AND UP2, UPT, UR34, UR17, UPT ;  /* 0x000000112200728c */ /* 0x000fc4000bf44070 */
[----:B------:R-:W-:Y:S02]  /*0500*/  UIMAD UR26, UR10, UR31, UR13 ;  /* 0x0000001f0a1a72a4 */ /* 0x000fe4000f8e020d */
[----:B------:R-:W-:Y:S01]  /*0510*/  ULOP3.LUT UR13, UR10, UR28, URZ, 0x3c, !UPT ;  /* 0x0000001c0a0d7292 */ /* 0x000fe2000f8e3cff */
[----:B------:R-:W1:Y:S01]  /*0520*/  LDCU.64 UR18, c[0x0][0x3c8] ;  /* 0x00007900ff1277ac */ /* 0x000e620008000a00 */
[----:B------:R-:W2:Y:S05]  /*0530*/  LDCU.64 UR4, c[0x0][0x448] ;  /* 0x00008900ff0477ac */ /* 0x000eaa0008000a00 */
[----:B------:R-:W-:Y:S02]  /*0540*/  @!UP2 UIADD3 UR17, UPT, UPT, UR17, -UR34, URZ ;  /* 0x800000221111a290 */ /* 0x000fe4000fffe0ff */
[----:B------:R-:W-:-:S02]  /*0550*/  @!UP2 UIADD3 UR11, UPT, UPT, UR11, 0x1, URZ ;  /* 0x000000010b0ba890 */ /* 0x000fc4000fffe0ff */
[----:B------:R-:W-:Y:S02]  /*0560*/  UISETP.GE.U32.AND UP1, UPT, UR17, UR34, UPT ;  /* 0x000000221100728c */ /* 0x000fe4000bf26070 */
[----:B------:R-:W-:Y:S01]  /*0570*/  UISETP.GE.AND UP2, UPT, UR13, URZ, UPT ;  /* 0x000000ff0d00728c */ /* 0x000fe2000bf46270 */
[----:B------:R-:W4:Y:S04]  /*0580*/  @UP0 LDCU UR13, c[0x0][0x384] ;  /* 0x00007080ff0d07ac */ /* 0x000f280008000800 */
[----:B------:R-:W5:Y:S04]  /*0590*/  @UP0 LDCU UR17, c[0x0][0x38c] ;  /* 0x00007180ff1107ac */ /* 0x000f680008000800 */
[----:B------:R-:W-:-:S02]  /*05a0*/  @UP1 UIADD3 UR11, UPT, UPT, UR11, 0x1, URZ ;  /* 0x000000010b0b1890 */ /* 0x000fc4000fffe0ff */
[----:B------:R-:W-:Y:S02]  /*05b0*/  UISETP.NE.AND UP1, UPT, UR28, URZ, UPT ;  /* 0x000000ff1c00728c */ /* 0x000fe4000bf25270 */
[----:B------:R-:W-:Y:S02]  /*05c0*/  @!UP2 UIADD3 UR11, UPT, UPT, -UR11, URZ, URZ ;  /* 0x000000ff0b0ba290 */ /* 0x000fe4000fffe1ff */
[----:B------:R-:W-:Y:S01]  /*05d0*/  UIADD3 UR12, UP2, UPT, UR16, UR12, URZ ;  /* 0x0000000c100c7290 */ /* 0x000fe2000ff5e0ff */
[----:B------:R-:W0:Y:S03]  /*05e0*/  @UP0 LDCU.64 UR30, c[0x0][0x480] ;  /* 0x00009000ff1e07ac */ /* 0x000e260008000a00 */
[----:B------:R-:W-:-:S03]  /*05f0*/  UIADD3.X UR26, UPT, UPT, UR9, UR26, URZ, UP2, !UPT ;  /* 0x0000001a091a7290 */ /* 0x000fc600097fe4ff */
[----:B------:R-:W-:Y:S02]  /*0600*/  @!UP1 ULOP3.LUT UR11, URZ, UR28, URZ, 0x33, !UPT ;  /* 0x0000001cff0b9292 */ /* 0x000fe4000f8e33ff */
[----:B---3--:R-:W-:Y:S02]  /*0610*/  ULEA UR25, UP1, UR12, UR6, 0x1 ;  /* 0x000000060c197291 */ /* 0x008fe4000f8208ff */
[----:B------:R-:W-:Y:S02]  /*0620*/  USHF.R.S32.HI UR6, URZ, 0x1f, UR11 ;  /* 0x0000001fff067899 */ /* 0x000fe4000801140b */
[----:B------:R-:W-:Y:S02]  /*0630*/  ULEA.HI.X UR26, UR12, UR7, UR26, 0x1, UP1 ;  /* 0x000000070c1a7291 */ /* 0x000fe400088f0c1a */
[----:B-1----:R-:W-:Y:S02]  /*0640*/  UIMAD UR6, UR6, UR18, URZ ;  /* 0x00000012060672a4 */ /* 0x002fe4000f8e02ff */
[----:B------:R-:W-:-:S02]  /*0650*/  UIMAD.WIDE.U32 UR14, UR11, UR18, UR14 ;  /* 0x000000120b0e72a5 */ /* 0x000fc4000f8e000e */
[----:B------:R-:W-:Y:S02]  /*0660*/  UIMAD UR12, UR11, UR19, UR6 ;  /* 0x000000130b0c72a4 */ /* 0x000fe4000f8e0206 */
[----:B----4-:R-:W-:Y:S02]  /*0670*/  @UP0 UIMAD UR8, UR8, UR13, UR10 ;  /* 0x0000000d080802a4 */ /* 0x010fe4000f8e020a */
[----:B------:R-:W-:Y:S02]  /*0680*/  UIADD3 UR16, UP1, UPT, UR16, UR14, URZ ;  /* 0x0000000e10107290 */ /* 0x000fe4000ff3e0ff */
[----:B------:R-:W-:Y:S02]  /*0690*/  UIADD3 UR12, UPT, UPT, UR15, UR12, URZ ;  /* 0x0000000c0f0c7290 */ /* 0x000fe4000fffe0ff */
[----:B------:R-:W-:Y:S02]  /*06a0*/  @UP0 UIMAD UR8, UR8, UR29, URZ ;  /* 0x0000001d080802a4 */ /* 0x000fe4000f8e02ff */
[----:B--2---:R-:W-:-:S02]  /*06b0*/  ULEA UR27, UP2, UR16, UR4, 0x1 ;  /* 0x00000004101b7291 */ /* 0x004fc4000f8408ff */
[----:B------:R-:W-:Y:S02]  /*06c0*/  UIADD3.X UR28, UPT, UPT, UR9, UR12, URZ, UP1, !UPT ;  /* 0x0000000c091c7290 */ /* 0x000fe40008ffe4ff */
[----:B-----5:R-:W-:Y:S02]  /*06d0*/  @UP0 UIMAD UR8, UR8, UR17, URZ ;  /* 0x00000011080802a4 */ /* 0x020fe4000f8e02ff */
[----:B------:R-:W-:Y:S01]  /*06e0*/  ULEA.HI.X UR28, UR16, UR5, UR28, 0x1, UP2 ;  /* 0x00000005101c7291 */ /* 0x000fe200090f0c1c */
[----:B------:R-:W-:Y:S02]  /*06f0*/  UMOV UR4, URZ ;  /* 0x000000ff00047c82 */ /* 0x000fe40008000000 */
[----:B------:R-:W-:Y:S01]  /*0700*/  UMOV UR5, URZ ;  /* 0x000000ff00057c82 */ /* 0x000fe20008000000 */
[----:B0-----:R-:W-:Y:S02]  /*0710*/  @UP0 UIMAD.WIDE UR4, UR8, 0x8, UR30 ;  /* 0x00000008080408a5 */ /* 0x001fe4000f8e021e */
[----:B------:R-:W-:Y:S01]  /*0720*/  UISETP.GE.AND UP0, UPT, UR29, 0x1, UPT ;  /* 0x000000011d00788c */ /* 0x000fe2000bf06270 */
[----:B------:R-:W-:Y:S01]  /*0730*/  UMOV UR6, URZ ;  /* 0x000000ff00067c82 */ /* 0x000fe20008000000 */
[----:B------:R-:W-:Y:S01]  /*0740*/  UMOV UR7, URZ ;  /* 0x000000ff00077c82 */ /* 0x000fe20008000000 */
[----:B------:R-:W-:-:S02]  /*0750*/  @P0 R2UR UR6, R3 ;  /* 0x00000000030602ca */ /* 0x000fc400000e0000 */
[----:B------:R-:W-:-:S04]  /*0760*/  @P1 R2UR UR7, R4 ;  /* 0x00000000040712ca */ /* 0x000fc800000e0000 */
[----:B------:R-:W-:Y:S11]  /*0770*/  BRA.U !UP0, `(.L_x_859) ;  /* 0x000000a508347547 */ /* 0x000ff6000b800000 */
[----:B------:R-:W0:Y:S01]  /*0780*/  S2R R64, SR_TID.X ;  /* 0x0000000000407919 */ /* 0x000e220000002100 */
[----:B------:R-:W1:Y:S01]  /*0790*/  LDCU UR20, c[0x0][0x394] ;  /* 0x00007280ff1477ac */ /* 0x000e620008000800 */
[----:B------:R2:W-:Y:S04]  /*07a0*/  STL [R1+0x100], RZ ;  /* 0x000100ff01007387 */ /* 0x0005e80000100800 */
[----:B------:R2:W-:Y:S01]  /*07b0*/  STL [R1+0x104], RZ ;  /* 0x000104ff01007387 */ /* 0x0005e20000100800 */
[C---:B0-----:R-:W-:Y:S02]  /*07c0*/  SHF.L.U32 R5, R64.reuse, 0x4, RZ ;  /* 0x0000000440057819 */ /* 0x041fe400000006ff */
[----:B------:R-:W-:-:S04]  /*07d0*/  LOP3.LUT R4, R64, 0x1f, RZ, 0xc0, !PT ;  /* 0x0000001f40047812 */ /* 0x000fc800078ec0ff */
[----:B-12---:R-:W-:-:S07]  /*07e0*/  LOP3.LUT R5, R4, 0x3e00, R5, 0xf8, !PT ;  /* 0x00003e0004057812 */ /* 0x006fce00078ef805 */
.L_x_907:
[----:B------:R-:W0:Y:S01]  /*07f0*/  S2UR UR29, SR_CTAID.X ;  /* 0x00000000001d79c3 */ /* 0x000e220000002500 */
[----:B------:R-:W0:Y:S01]  /*0800*/  LDCU.128 UR12, c[0x0][0x410] ;  /* 0x00008200ff0c77ac */ /* 0x000e220008000c00 */
[----:B------:R-:W-:Y:S01]  /*0810*/  IMAD.SHL.U32 R83, R64, 0x10, RZ ;  /* 0x0000001040537824 */ /* 0x000fe200078e00ff */
[----:B------:R-:W-:Y:S01]  /*0820*/  MOV R6, UR21 ;  /* 0x0000001500067c02 */ /* 0x000fe20008000f00 */
[----:B------:R-:W1:Y:S01]  /*0830*/  LDCU.128 UR16, c[0x0][0x420] ;  /* 0x00008400ff1077ac */ /* 0x000e620008000c00 */
[----:B------:R-:W-:-:S03]  /*0840*/  MOV R7, UR22 ;  /* 0x0000001600077c02 */ /* 0x000fc60008000f00 */
[----:B------:R-:W2:Y:S01]  /*0850*/  S2UR UR10, SR_CTAID.Y ;  /* 0x00000000000a79c3 */ /* 0x000ea20000002600 */
[----:B------:R-:W-:Y:S01]  /*0860*/  USHF.L.U32 UR30, UR20, 0xb, URZ ;  /* 0x0000000b141e7899 */ /* 0x000fe200080006ff */
[----:B------:R-:W-:Y:S01]  /*0870*/  LOP3.LUT R29, R83, 0x3e00, RZ, 0xc0, !PT ;  /* 0x00003e00531d7812 */ /* 0x000fe200078ec0ff */
[----:B------:R-:W3:Y:S01]  /*0880*/  LDCU UR31, c[0x0][0x388] ;  /* 0x00007100ff1f77ac */ /* 0x000ee20008000800 */
[----:B------:R-:W-:Y:S01]  /*0890*/  IMAD.WIDE.U32 R10, R5, 0x2, R6 ;  /* 0x00000002050a7825 */ /* 0x000fe200078e0006 */
[----:B------:R-:W-:Y:S01]  /*08a0*/  LOP3.LUT R0, R0, 0xfffffeff, RZ, 0xc0, !PT ;  /* 0xfffffeff00007812 */ /* 0x000fe200078ec0ff */
[----:B------:R-:W-:Y:S01]  /*08b0*/  UIADD3 UR30, UPT, UPT, UR30, -0x800, URZ ;  /* 0xfffff8001e1e7890 */ /* 0x000fe2000fffe0ff */
[----:B------:R-:W-:Y:S01]  /*08c0*/  LOP3.LUT R63, R29, R4, RZ, 0xfc, !PT ;  /* 0x000000041d3f7212 */ /* 0x000fe200078efcff */
[----:B------:R-:W-:Y:S01]  /*08d0*/  UMOV UR9, URZ ;  /* 0x000000ff00097c82 */ /* 0x000fe20008000000 */
[----:B------:R-:W4:Y:S01]  /*08e0*/  LDCU.64 UR38, c[0x0][0x488] ;  /* 0x00009100ff2677ac */ /* 0x000f220008000a00 */
[----:B------:R-:W-:-:S02]  /*08f0*/  PRMT R13, RZ, 0x7610, R13 ;  /* 0x00007610ff0d7816 */ /* 0x000fc4000000000d */
[C---:B------:R-:W-:Y:S01]  /*0900*/  LOP3.LUT R62, R63.reuse, 0x20, RZ, 0xfc, !PT ;  /* 0x000000203f3e7812 */ /* 0x040fe200078efcff */
[----:B------:R-:W-:Y:S01]  /*0910*/  UMOV UR8, UR30 ;  /* 0x0000001e00087c82 */ /* 0x000fe20008000000 */
[C---:B------:R-:W-:Y:S01]  /*0920*/  LOP3.LUT R61, R63.reuse, 0x40, RZ, 0xfc, !PT ;  /* 0x000000403f3d7812 */ /* 0x040fe200078efcff */
[----:B0-----:R-:W-:Y:S01]  /*0930*/  UIMAD UR36, UR29, UR13, URZ ;  /* 0x0000000d1d2472a4 */ /* 0x001fe2000f8e02ff */
[C---:B------:R-:W-:Y:S01]  /*0940*/  LOP3.LUT R60, R63.reuse, 0x60, RZ, 0xfc, !PT ;  /* 0x000000603f3c7812 */ /* 0x040fe200078efcff */
[----:B------:R-:W-:Y:S01]  /*0950*/  UIMAD.WIDE.U32 UR12, UR29, UR12, UR8 ;  /* 0x0000000c1d0c72a5 */ /* 0x000fe2000f8e0008 */
[C---:B------:R-:W-:Y:S01]  /*0960*/  SHF.L.U32 R6, R63.reuse, 0x1, RZ ;  /* 0x000000013f067819 */ /* 0x040fe200000006ff */
[----:B-1----:R-:W-:Y:S01]  /*0970*/  UIMAD.WIDE.U32 UR34, UR29, UR16, UR8 ;  /* 0x000000101d2272a5 */ /* 0x002fe2000f8e0008 */
[C---:B------:R-:W-:Y:S01]  /*0980*/  LOP3.LUT R59, R63.reuse, 0x80, RZ, 0xfc, !PT ;  /* 0x000000803f3b7812 */ /* 0x040fe200078efcff */
[----:B------:R-:W-:Y:S01]  /*0990*/  UIADD3 UR13, UPT, UPT, UR13, UR36, URZ ;  /* 0x000000240d0d7290 */ /* 0x000fe2000fffe0ff */
[C---:B------:R-:W-:Y:S01]  /*09a0*/  LOP3.LUT R58, R63.reuse, 0xa0, RZ, 0xfc, !PT ;  /* 0x000000a03f3a7812 */ /* 0x040fe200078efcff */
[----:B------:R-:W-:Y:S01]  /*09b0*/  UIMAD UR35, UR29, UR17, UR35 ;  /* 0x000000111d2372a4 */ /* 0x000fe2000f8e0223 */
[C---:B------:R-:W-:Y:S01]  /*09c0*/  LOP3.LUT R57, R63.reuse, 0xc0, RZ, 0xfc, !PT ;  /* 0x000000c03f397812 */ /* 0x040fe200078efcff */
[----:B--2---:R-:W-:Y:S01]  /*09d0*/  UIMAD UR16, UR10, UR15, URZ ;  /* 0x0000000f0a1072a4 */ /* 0x004fe2000f8e02ff */
[----:B------:R-:W-:Y:S01]  /*09e0*/  LOP3.LUT R56, R63, 0xe0, RZ, 0xfc, !PT ;  /* 0x000000e03f387812 */ /* 0x000fe200078efcff */
[----:B------:R-:W0:Y:S01]  /*09f0*/  LDCU.64 UR36, c[0x0][0x478] ;  /* 0x00008f00ff2477ac */ /* 0x000e220008000a00 */
[----:B------:R-:W-:-:S02]  /*0a00*/  PRMT R19, RZ, 0x7610, R19 ;  /* 0x00007610ff137816 */ /* 0x000fc40000000013 */
[C---:B------:R-:W-:Y:S01]  /*0a10*/  LOP3.LUT R55, R63.reuse, 0x100, RZ, 0xfc, !PT ;  /* 0x000001003f377812 */ /* 0x040fe200078efcff */
[----:B------:R-:W-:Y:S01]  /*0a20*/  UIMAD.WIDE.U32 UR14, UR10, UR14, UR12 ;  /* 0x0000000e0a0e72a5 */ /* 0x000fe2000f8e000c */
[----:B------:R-:W-:Y:S01]  /*0a30*/  IMAD.U32 R12, RZ, RZ, UR16 ;  /* 0x00000010ff0c7e24 */ /* 0x000fe2000f8e00ff */
[----:B------:R-:W-:Y:S01]  /*0a40*/  UIMAD.WIDE.U32 UR12, UR10, UR18, UR34 ;  /* 0x000000120a0c72a5 */ /* 0x000fe2000f8e0022 */
[----:B------:R-:W-:Y:S02]  /*0a50*/  PRMT R20, RZ, 0x7610, R20 ;  /* 0x00007610ff147816 */ /* 0x000fe40000000014 */
[----:B------:R-:W-:Y:S01]  /*0a60*/  PRMT R14, RZ, 0x7610, R14 ;  /* 0x00007610ff0e7816 */ /* 0x000fe2000000000e */
[----:B------:R-:W-:Y:S01]  /*0a70*/  UIMAD UR19, UR10, UR19, UR13 ;  /* 0x000000130a1372a4 */ /* 0x000fe2000f8e020d */
[----:B------:R-:W-:Y:S02]  /*0a80*/  IADD3 R3, P0, PT, R63, UR14, RZ ;  /* 0x0000000e3f037c10 */ /* 0x000fe4000ff1e0ff */
        /* <DEDUP_REMOVED lines=10> */
[----:B------:R-:W-:Y:S01]  /*0b30*/  PRMT R27, RZ, 0x7610, R27 ;  /* 0x00007610ff1b7816 */ /* 0x000fe2000000001b */
[----:B------:R-:W-:Y:S01]  /*0b40*/  BAR.SYNC.DEFER_BLOCKING 0x0 ;  /* 0x0000000000007b1d */ /* 0x000fe20000010000 */
[----:B------:R-:W-:Y:S01]  /*0b50*/  IADD3 R8, P1, PT, R63, UR12, RZ ;  /* 0x0000000c3f087c10 */ /* 0x000fe2000ff3e0ff */
[----:B---3--:R-:W-:Y:S01]  /*0b60*/  UIADD3 UR12, UPT, UPT, -UR30, UR31, URZ ;  /* 0x0000001f1e0c7290 */ /* 0x008fe2000fffe1ff */
[----:B------:R-:W-:-:S02]  /*0b70*/  IADD3.X R12, PT, PT, R12, UR15, RZ, P0, !PT ;  /* 0x0000000f0c0c7c10 */ /* 0x000fc400087fe4ff */
[----:B------:R-:W-:Y:S02]  /*0b80*/  IADD3.X R9, PT, PT, RZ, UR19, RZ, P1, !PT ;  /* 0x00000013ff097c10 */ /* 0x000fe40008ffe4ff */
[C---:B------:R-:W-:Y:S02]  /*0b90*/  LOP3.LUT R54, R63.reuse, 0x120, RZ, 0xfc, !PT ;  /* 0x000001203f367812 */ /* 0x040fe400078efcff */
[C---:B------:R-:W-:Y:S02]  /*0ba0*/  LOP3.LUT R53, R63.reuse, 0x140, RZ, 0xfc, !PT ;  /* 0x000001403f357812 */ /* 0x040fe400078efcff */
[C---:B------:R-:W-:Y:S02]  /*0bb0*/  LOP3.LUT R52, R63.reuse, 0x160, RZ, 0xfc, !PT ;  /* 0x000001603f347812 */ /* 0x040fe400078efcff */
[C---:B------:R-:W-:Y:S02]  /*0bc0*/  LOP3.LUT R51, R63.reuse, 0x180, RZ, 0xfc, !PT ;  /* 0x000001803f337812 */ /* 0x040fe400078efcff */
[----:B------:R-:W-:-:S02]  /*0bd0*/  LOP3.LUT R50, R63, 0x1a0, RZ, 0xfc, !PT ;  /* 0x000001a03f327812 */ /* 0x000fc400078efcff */
[C---:B------:R-:W-:Y:S02]  /*0be0*/  LOP3.LUT R49, R63.reuse, 0x1c0, RZ, 0xfc, !PT ;  /* 0x000001c03f317812 */ /* 0x040fe400078efcff */
[----:B------:R-:W-:Y:S01]  /*0bf0*/  LOP3.LUT R48, R63, 0x1e0, RZ, 0xfc, !PT ;  /* 0x000001e03f307812 */ /* 0x000fe200078efcff */
[----:B------:R-:W1:Y:S01]  /*0c00*/  S2R R30, SR_LANEID ;  /* 0x00000000001e7919 */ /* 0x000e620000000000 */
[----:B------:R-:W-:Y:S01]  /*0c10*/  ISETP.GE.AND P2, PT, R5, UR12, PT ;  /* 0x0000000c05007c0c */ /* 0x000fe2000bf46270 */
[----:B------:R-:W-:Y:S01]  /*0c20*/  UMOV UR16, 0x400 ;  /* 0x0000040000107882 */ /* 0x000fe20000000000 */
[C---:B0-----:R-:W-:Y:S01]  /*0c30*/  LEA R4, P1, R8.reuse, UR36, 0x1 ;  /* 0x0000002408047c11 */ /* 0x041fe2000f8208ff */
[----:B------:R-:W0:Y:S01]  /*0c40*/  LDCU.64 UR14, c[0x0][0x510] ;  /* 0x0000a200ff0e77ac */ /* 0x000e220008000a00 */
[----:B------:R-:W-:Y:S02]  /*0c50*/  ISETP.GE.AND P6, PT, R61, UR12, PT ;  /* 0x0000000c3d007c0c */ /* 0x000fe4000bfc6270 */
[----:B------:R-:W-:Y:S01]  /*0c60*/  LEA.HI.X R5, R8, UR37, R9, 0x1, P1 ;  /* 0x0000002508057c11 */ /* 0x000fe200088f0c09 */
[----:B------:R-:W2:Y:S01]  /*0c70*/  LDCU.64 UR18, c[0x0][0x490] ;  /* 0x00009200ff1277ac */ /* 0x000ea20008000a00 */
[----:B------:R-:W-:-:S02]  /*0c80*/  ISETP.GE.AND P1, PT, R62, UR12, PT ;  /* 0x0000000c3e007c0c */ /* 0x000fc4000bf26270 */
[C---:B----4-:R-:W-:Y:S01]  /*0c90*/  LEA R2, P0, R3.reuse, UR38, 0x1 ;  /* 0x0000002603027c11 */ /* 0x050fe2000f8008ff */
[----:B------:R-:W3:Y:S01]  /*0ca0*/  LDCU UR17, c[0x0][0x38c] ;  /* 0x00007180ff1177ac */ /* 0x000ee20008000800 */
[----:B------:R-:W-:Y:S02]  /*0cb0*/  ISETP.GE.AND P5, PT, R60, UR12, PT ;  /* 0x0000000c3c007c0c */ /* 0x000fe4000bfa6270 */
[----:B------:R-:W-:Y:S02]  /*0cc0*/  @P2 LOP3.LUT R0, R0, 0x100, RZ, 0xfc, !PT ;  /* 0x0000010000002812 */ /* 0x000fe400078efcff */
[----:B------:R-:W-:Y:S01]  /*0cd0*/  LEA.HI.X R3, R3, UR39, R12, 0x1, P0 ;  /* 0x0000002703037c11 */ /* 0x000fe200080f0c0c */
[----:B------:R-:W4:Y:S01]  /*0ce0*/  @!P6 LDG.E.U16 R14, desc[UR32][R10.64+0x80] ;  /* 0x000080200a0ee981 */ /* 0x000f22000c1e1500 */
[----:B------:R-:W-:Y:S02]  /*0cf0*/  LOP3.LUT R0, R0, 0xffffff7f, RZ, 0xc0, !PT ;  /* 0xffffff7f00007812 */ /* 0x000fe400078ec0ff */
[----:B------:R-:W-:-:S02]  /*0d00*/  IADD3 R8, P0, PT, R6, UR23, RZ ;  /* 0x0000001706087c10 */ /* 0x000fc4000ff1e0ff */
[----:B------:R-:W-:Y:S02]  /*0d10*/  @P1 LOP3.LUT R0, R0, 0x80, RZ, 0xfc, !PT ;  /* 0x0000008000001812 */ /* 0x000fe400078efcff */
[----:B------:R-:W-:Y:S01]  /*0d20*/  IADD3 R6, P1, PT, R6, UR25, RZ ;  /* 0x0000001906067c10 */ /* 0x000fe2000ff3e0ff */
[----:B------:R-:W-:Y:S01]  /*0d30*/  IMAD.X R9, RZ, RZ, UR24, P0 ;  /* 0x00000018ff097e24 */ /* 0x000fe200080e06ff */
[----:B------:R-:W-:Y:S01]  /*0d40*/  LOP3.LUT R0, R0, 0xffffffbf, RZ, 0xc0, !PT ;  /* 0xffffffbf00007812 */ /* 0x000fe200078ec0ff */
[----:B------:R-:W5:Y:S01]  /*0d50*/  @!P5 LDG.E.U16 R15, desc[UR32][R10.64+0xc0] ;  /* 0x0000c0200a0fd981 */ /* 0x000f62000c1e1500 */
[----:B------:R-:W-:Y:S02]  /*0d60*/  IADD3.X R7, PT, PT, RZ, UR26, RZ, P1, !PT ;  /* 0x0000001aff077c10 */ /* 0x000fe40008ffe4ff */
[----:B------:R-:W-:Y:S02]  /*0d70*/  @P6 LOP3.LUT R0, R0, 0x40, RZ, 0xfc, !PT ;  /* 0x0000004000006812 */ /* 0x000fe400078efcff */
[----:B------:R-:W-:-:S02]  /*0d80*/  ISETP.GE.AND P4, PT, R59, UR12, PT ;  /* 0x0000000c3b007c0c */ /* 0x000fc4000bf86270 */
[C---:B------:R-:W-:Y:S02]  /*0d90*/  LOP3.LUT P1, RZ, R0.reuse, 0x100, RZ, 0xc0, !PT ;  /* 0x0000010000ff7812 */ /* 0x040fe4000782c0ff */
[----:B------:R-:W-:Y:S02]  /*0da0*/  LOP3.LUT R0, R0, 0xffffffdf, RZ, 0xc0, !PT ;  /* 0xffffffdf00007812 */ /* 0x000fe400078ec0ff */
[----:B------:R-:W-:Y:S02]  /*0db0*/  ISETP.GE.AND P3, PT, R58, UR12, PT ;  /* 0x0000000c3a007c0c */ /* 0x000fe4000bf66270 */
[----:B------:R-:W-:Y:S02]  /*0dc0*/  @P5 LOP3.LUT R0, R0, 0x20, RZ, 0xfc, !PT ;  /* 0x0000002000005812 */ /* 0x000fe400078efcff */
[----:B------:R-:W-:Y:S02]  /*0dd0*/  ISETP.GE.AND P0, PT, R62, UR12, PT ;  /* 0x0000000c3e007c0c */ /* 0x000fe4000bf06270 */
[----:B------:R-:W-:Y:S01]  /*0de0*/  LOP3.LUT R0, R0, 0xffffffef, RZ, 0xc0, !PT ;  /* 0xffffffef00007812 */ /* 0x000fe200078ec0ff */
[----:B------:R-:W2:Y:S01]  /*0df0*/  @!P4 LDG.E.U16 R16, desc[UR32][R10.64+0x100] ;  /* 0x000100200a10c981 */ /* 0x000ea2000c1e1500 */
[----:B------:R-:W-:-:S02]  /*0e00*/  ISETP.GE.AND P2, PT, R57, UR12, PT ;  /* 0x0000000c39007c0c */ /* 0x000fc4000bf46270 */
[----:B------:R-:W-:Y:S02]  /*0e10*/  @P4 LOP3.LUT R0, R0, 0x10, RZ, 0xfc, !PT ;  /* 0x0000001000004812 */ /* 0x000fe400078efcff */
[----:B------:R-:W-:Y:S01]  /*0e20*/  PRMT R12, RZ, 0x7610, R12 ;  /* 0x00007610ff0c7816 */ /* 0x000fe2000000000c */
[----:B------:R-:W3:Y:S01]  /*0e30*/  @!P3 LDG.E.U16 R17, desc[UR32][R10.64+0x140] ;  /* 0x000140200a11b981 */ /* 0x000ee2000c1e1500 */
[----:B------:R-:W-:-:S03]  /*0e40*/  LOP3.LUT R0, R0, 0xfffffff7, RZ, 0xc0, !PT ;  /* 0xfffffff700007812 */ /* 0x000fc600078ec0ff */
[----:B------:R-:W4:Y:S01]  /*0e50*/  @!P0 LDG.E.U16 R13, desc[UR32][R10.64+0x40] ;  /* 0x000040200a0d8981 */ /* 0x000f22000c1e1500 */
[----:B------:R-:W-:Y:S02]  /*0e60*/  @P3 LOP3.LUT R0, R0, 0x8, RZ, 0xfc, !PT ;  /* 0x0000000800003812 */ /* 0x000fe400078efcff */
[----:B------:R-:W-:Y:S01]  /*0e70*/  ISETP.GE.AND P0, PT, R56, UR12, PT ;  /* 0x0000000c38007c0c */ /* 0x000fe2000bf06270 */
[----:B------:R-:W5:Y:S01]  /*0e80*/  @!P1 LDG.E.U16 R12, desc[UR32][R10.64] ;  /* 0x000000200a0c9981 */ /* 0x000f62000c1e1500 */
[----:B------:R-:W-:-:S03]  /*0e90*/  LOP3.LUT R0, R0, 0xfffffffb, RZ, 0xc0, !PT ;  /* 0xfffffffb00007812 */ /* 0x000fc600078ec0ff */
[----:B------:R-:W3:Y:S01]  /*0ea0*/  @!P2 LDG.E.U16 R18, desc[UR32][R10.64+0x180] ;  /* 0x000180200a12a981 */ /* 0x000ee2000c1e1500 */
[----:B------:R-:W-:-:S04]  /*0eb0*/  @P2 LOP3.LUT R0, R0, 0x4, RZ, 0xfc, !PT ;  /* 0x0000000400002812 */ /* 0x000fc800078efcff */
[----:B------:R-:W-:-:S03]  /*0ec0*/  LOP3.LUT R0, R0, 0xfffffffd, RZ, 0xc0, !PT ;  /* 0xfffffffd00007812 */ /* 0x000fc600078ec0ff */
[----:B------:R-:W3:Y:S01]  /*0ed0*/  @!P0 LDG.E.U16 R19, desc[UR32][R10.64+0x1c0] ;  /* 0x0001c0200a138981 */ /* 0x000ee2000c1e1500 */
[----:B------:R-:W-:Y:S02]  /*0ee0*/  @P0 LOP3.LUT R0, R0, 0x2, RZ, 0xfc, !PT ;  /* 0x0000000200000812 */ /* 0x000fe400078efcff */
[----:B------:R-:W-:Y:S02]  /*0ef0*/  ISETP.GE.AND P0, PT, R55, UR12, PT ;  /* 0x0000000c37007c0c */ /* 0x000fe4000bf06270 */
[----:B------:R-:W-:Y:S02]  /*0f00*/  LOP3.LUT R0, R0, 0xfffffffe, RZ, 0xc0, !PT ;  /* 0xfffffffe00007812 */ /* 0x000fe400078ec0ff */
[----:B------:R-:W-:Y:S02]  /*0f10*/  ISETP.GE.AND P1, PT, R53, UR12, PT ;  /* 0x0000000c35007c0c */ /* 0x000fe4000bf26270 */
[----:B------:R-:W-:Y:S02]  /*0f20*/  ISETP.GE.AND P2, PT, R52, UR12, PT ;  /* 0x0000000c34007c0c */ /* 0x000fe4000bf46270 */
[----:B------:R-:W-:-:S05]  /*0f30*/  ISETP.GE.AND P3, PT, R51, UR12, PT ;  /* 0x0000000c33007c0c */ /* 0x000fca000bf66270 */
[----:B------:R-:W-:Y:S01]  /*0f40*/  @P0 LOP3.LUT R0, R0, 0x1, RZ, 0xfc, !PT ;  /* 0x0000000100000812 */ /* 0x000fe200078efcff */
[----:B------:R-:W3:Y:S01]  /*0f50*/  @!P0 LDG.E.U16 R20, desc[UR32][R10.64+0x200] ;  /* 0x000200200a148981 */ /* 0x000ee2000c1e1500 */
[----:B------:R-:W-:Y:S02]  /*0f60*/  ISETP.GE.AND P0, PT, R54, UR12, PT ;  /* 0x0000000c36007c0c */ /* 0x000fe4000bf06270 */
        /* <DEDUP_REMOVED lines=9> */
[----:B------:R0:W3:Y:S01]  /*1000*/  @!P6 LDG.E.U16 R27, desc[UR32][R10.64+0x3c0] ;  /* 0x0003c0200a1be981 */ /* 0x0000e2000c1e1500 */
[----:B------:R-:W0:Y:S01]  /*1010*/  S2UR UR12, SR_CgaCtaId ;  /* 0x00000000000c79c3 */ /* 0x000e220000008800 */
[----:B-1----:R-:W-:-:S04]  /*1020*/  IADD3 R28, PT, PT, R29, R30, RZ ;  /* 0x0000001e1d1c7210 */ /* 0x002fc80007ffe0ff */
[CC--:B------:R-:W-:Y:S02]  /*1030*/  LEA.HI.SX32 R29, R28.reuse, R28.reuse, 0x1b ;  /* 0x0000001c1c1d7211 */ /* 0x0c0fe400078fdaff */
[C---:B0-----:R-:W-:Y:S01]  /*1040*/  IADD3 R11, PT, PT, R28.reuse, 0x60, RZ ;  /* 0x000000601c0b7810 */ /* 0x041fe20007ffe0ff */
[C---:B------:R-:W-:Y:S01]  /*1050*/  VIADD R33, R28.reuse, 0x80 ;  /* 0x000000801c217836 */ /* 0x040fe20000000000 */
[C---:B------:R-:W-:Y:S02]  /*1060*/  IADD3 R31, PT, PT, R28.reuse, 0x40, RZ ;  /* 0x000000401c1f7810 */ /* 0x040fe40007ffe0ff */
[-C--:B------:R-:W-:Y:S01]  /*1070*/  LEA.HI.SX32 R11, R11, R28.reuse, 0x1b ;  /* 0x0000001c0b0b7211 */ /* 0x080fe200078fdaff */
[----:B------:R-:W-:Y:S01]  /*1080*/  ULEA UR16, UR12, UR16, 0x18 ;  /* 0x000000100c107291 */ /* 0x000fe2000f8ec0ff */
[C---:B------:R-:W-:Y:S01]  /*1090*/  IADD3 R35, PT, PT, R28.reuse, 0xa0, RZ ;  /* 0x000000a01c237810 */ /* 0x040fe20007ffe0ff */
[----:B------:R-:W0:Y:S04]  /*10a0*/  LDCU.64 UR12, c[0x0][0x508] ;  /* 0x0000a100ff0c77ac */ /* 0x000e280008000a00 */
[----:B------:R-:W-:Y:S01]  /*10b0*/  LEA R109, R29, UR16, 0x1 ;  /* 0x000000101d6d7c11 */ /* 0x000fe2000f8e08ff */
[----:B------:R-:W-:Y:S01]  /*10c0*/  VIADD R29, R28, 0x20 ;  /* 0x000000201c1d7836 */ /* 0x000fe20000000000 */
[----:B------:R-:W-:-:S02]  /*10d0*/  LEA.HI.SX32 R31, R31, R28, 0x1b ;  /* 0x0000001c1f1f7211 */ /* 0x000fc400078fdaff */
[----:B------:R-:W-:Y:S02]  /*10e0*/  LEA R164, R11, UR16, 0x1 ;  /* 0x000000100ba47c11 */ /* 0x000fe4000f8e08ff */
[-C--:B------:R-:W-:Y:S02]  /*10f0*/  LEA.HI.SX32 R29, R29, R28.reuse, 0x1b ;  /* 0x0000001c1d1d7211 */ /* 0x080fe400078fdaff */
[C---:B------:R-:W-:Y:S02]  /*1100*/  IADD3 R11, PT, PT, R28.reuse, 0xc0, RZ ;  /* 0x000000c01c0b7810 */ /* 0x040fe40007ffe0ff */
[-C--:B------:R-:W-:Y:S02]  /*1110*/  LEA.HI.SX32 R33, R33, R28.reuse, 0x1b ;  /* 0x0000001c21217211 */ /* 0x080fe400078fdaff */
[----:B------:R-:W-:Y:S02]  /*1120*/  LEA.HI.SX32 R35, R35, R28, 0x1b ;  /* 0x0000001c23237211 */ /* 0x000fe400078fdaff */
[----:B------:R-:W-:Y:S01]  /*1130*/  LEA R108, R29, UR16, 0x1 ;  /* 0x000000101d6c7c11 */ /* 0x000fe2000f8e08ff */
[----:B------:R-:W-:Y:S01]  /*1140*/  VIADD R29, R28, 0xe0 ;  /* 0x000000e01c1d7836 */ /* 0x000fe20000000000 */
[----:B------:R-:W-:-:S02]  /*1150*/  LEA R165, R31, UR16, 0x1 ;  /* 0x000000101fa57c11 */ /* 0x000fc4000f8e08ff */
[-C--:B------:R-:W-:Y:S02]  /*1160*/  LEA.HI.SX32 R11, R11, R28.reuse, 0x1b ;  /* 0x0000001c0b0b7211 */ /* 0x080fe400078fdaff */
[----:B------:R-:W-:Y:S02]  /*1170*/  LEA R163, R33, UR16, 0x1 ;  /* 0x0000001021a37c11 */ /* 0x000fe4000f8e08ff */
[----:B------:R-:W-:Y:S01]  /*1180*/  LEA R162, R35, UR16, 0x1 ;  /* 0x0000001023a27c11 */ /* 0x000fe2000f8e08ff */
[C---:B------:R-:W-:Y:S01]  /*1190*/  VIADD R35, R28.reuse, 0x140 ;  /* 0x000001401c237836 */ /* 0x040fe20000000000 */
[C---:B------:R-:W-:Y:S02]  /*11a0*/  IADD3 R31, PT, PT, R28.reuse, 0x100, RZ ;  /* 0x000001001c1f7810 */ /* 0x040fe40007ffe0ff */
[----:B------:R-:W-:Y:S02]  /*11b0*/  IADD3 R33, PT, PT, R28, 0x120, RZ ;  /* 0x000001201c217810 */ /* 0x000fe40007ffe0ff */
[----:B------:R-:W-:-:S02]  /*11c0*/  LEA.HI.SX32 R29, R29, R28, 0x1b ;  /* 0x0000001c1d1d7211 */ /* 0x000fc400078fdaff */
[----:B------:R-:W-:Y:S02]  /*11d0*/  LEA R161, R11, UR16, 0x1 ;  /* 0x000000100ba17c11 */ /* 0x000fe4000f8e08ff */
[----:B------:R-:W-:Y:S02]  /*11e0*/  IADD3 R11, PT, PT, R28, 0x160, RZ ;  /* 0x000001601c0b7810 */ /* 0x000fe40007ffe0ff */
[-C--:B------:R-:W-:Y:S02]  /*11f0*/  LEA.HI.SX32 R31, R31, R28.reuse, 0x1b ;  /* 0x0000001c1f1f7211 */ /* 0x080fe400078fdaff */
[-C--:B------:R-:W-:Y:S02]  /*1200*/  LEA.HI.SX32 R33, R33, R28.reuse, 0x1b ;  /* 0x0000001c21217211 */ /* 0x080fe400078fdaff */
[----:B------:R-:W-:Y:S02]  /*1210*/  P2R R34, PR, RZ, 0x1 ;  /* 0x00000001ff227803 */ /* 0x000fe40000000000 */
[----:B------:R-:W-:-:S02]  /*1220*/  LEA.HI.SX32 R35, R35, R28, 0x1b ;  /* 0x0000001c23237211 */ /* 0x000fc400078fdaff */
[----:B------:R-:W-:Y:S02]  /*1230*/  LEA R160, R29, UR16, 0x1 ;  /* 0x000000101da07c11 */ /* 0x000fe4000f8e08ff */
[----:B------:R-:W-:Y:S02]  /*1240*/  LOP3.LUT P0, RZ, R0, 0x1, RZ, 0xc0, !PT ;  /* 0x0000000100ff7812 */ /* 0x000fe4000780c0ff */
[----:B------:R-:W-:Y:S02]  /*1250*/  IADD3 R29, PT, PT, R28, 0x1e0, RZ ;  /* 0x000001e01c1d7810 */ /* 0x000fe40007ffe0ff */
[----:B------:R-:W-:Y:S02]  /*1260*/  LEA.HI.SX32 R11, R11, R28, 0x1b ;  /* 0x0000001c0b0b7211 */ /* 0x000fe400078fdaff */
[----:B------:R-:W-:Y:S02]  /*1270*/  LEA R159, R31, UR16, 0x1 ;  /* 0x000000101f9f7c11 */ /* 0x000fe4000f8e08ff */
[----:B------:R-:W-:-:S02]  /*1280*/  LEA R158, R33, UR16, 0x1 ;  /* 0x00000010219e7c11 */ /* 0x000fc4000f8e08ff */
[----:B------:R-:W-:Y:S02]  /*1290*/  LEA R157, R35, UR16, 0x1 ;  /* 0x00000010239d7c11 */ /* 0x000fe4000f8e08ff */
[----:B------:R-:W-:Y:S02]  /*12a0*/  P2R R36, PR, RZ, 0x1 ;  /* 0x00000001ff247803 */ /* 0x000fe40000000000 */
[----:B------:R-:W-:Y:S02]  /*12b0*/  LEA.HI.SX32 R29, R29, R28, 0x1b ;  /* 0x0000001c1d1d7211 */ /* 0x000fe400078fdaff */
[----:B------:R-:W-:Y:S02]  /*12c0*/  LEA R156, R11, UR16, 0x1 ;  /* 0x000000100b9c7c11 */ /* 0x000fe4000f8e08ff */
[----:B------:R-:W-:Y:S02]  /*12d0*/  LOP3.LUT P0, RZ, R0, 0x2, RZ, 0xc0, !PT ;  /* 0x0000000200ff7812 */ /* 0x000fe4000780c0ff */
[----:B------:R-:W-:-:S02]  /*12e0*/  LEA R152, R29, UR16, 0x1 ;  /* 0x000000101d987c11 */ /* 0x000fc4000f8e08ff */
        /* <DEDUP_REMOVED lines=15> */
[----:B-----5:R-:W-:Y:S04]  /*13e0*/  STS.U16 [R109], R12 ;  /* 0x0000000c6d007388 */ /* 0x020fe80000000400 */
[----:B----4-:R1:W-:Y:S04]  /*13f0*/  STS.U16 [R108+0x40], R13 ;  /* 0x0000400d6c007388 */ /* 0x0103e80000000400 */
[----:B------:R-:W-:Y:S04]  /*1400*/  STS.U16 [R165+0x80], R14 ;  /* 0x0000800ea5007388 */ /* 0x000fe80000000400 */
[----:B------:R4:W-:Y:S01]  /*1410*/  STS.U16 [R164+0xc0], R15 ;  /* 0x0000c00fa4007388 */ /* 0x0009e20000000400 */
[----:B-1----:R-:W-:-:S03]  /*1420*/  IADD3 R13, PT, PT, R28, 0x180, RZ ;  /* 0x000001801c0d7810 */ /* 0x002fc60007ffe0ff */
[----:B--2---:R-:W-:Y:S04]  /*1430*/  STS.U16 [R163+0x100], R16 ;  /* 0x00010010a3007388 */ /* 0x004fe80000000400 */
[----:B---3--:R1:W-:Y:S01]  /*1440*/  STS.U16 [R162+0x140], R17 ;  /* 0x00014011a2007388 */ /* 0x0083e20000000400 */
[----:B----4-:R-:W-:Y:S01]  /*1450*/  VIADD R15, R28, 0x1a0 ;  /* 0x000001a01c0f7836 */ /* 0x010fe20000000000 */
[-C--:B------:R-:W-:Y:S02]  /*1460*/  LEA.HI.SX32 R13, R13, R28.reuse, 0x1b ;  /* 0x0000001c0d0d7211 */ /* 0x080fe400078fdaff */
[----:B------:R-:W-:Y:S02]  /*1470*/  STS.U16 [R161+0x180], R18 ;  /* 0x00018012a1007388 */ /* 0x000fe40000000400 */
[----:B------:R-:W-:-:S02]  /*1480*/  LEA.HI.SX32 R15, R15, R28, 0x1b ;  /* 0x0000001c0f0f7211 */ /* 0x000fc400078fdaff */
        /* <DEDUP_REMOVED lines=8> */
[----:B------:R-:W-:Y:S04]  /*1510*/  STS.U16 [R158+0x240], R21 ;  /* 0x000240159e007388 */ /* 0x000fe80000000400 */
[----:B------:R-:W-:Y:S04]  /*1520*/  STS.U16 [R157+0x280], R22 ;  /* 0x000280169d007388 */ /* 0x000fe80000000400 */
[----:B------:R1:W-:Y:S01]  /*1530*/  STS.U16 [R156+0x2c0], R23 ;  /* 0x0002c0179c007388 */ /* 0x0003e20000000400 */
[----:B------:R-:W-:-:S03]  /*1540*/  VIADD R11, R28, 0x1 ;  /* 0x000000011c0b7836 */ /* 0x000fc60000000000 */
[----:B------:R-:W-:Y:S01]  /*1550*/  STS.U16 [R155+0x300], R24 ;  /* 0x000300189b007388 */ /* 0x000fe20000000400 */
[----:B------:R-:W-:-:S03]  /*1560*/  VIADD R17, R28, 0x4 ;  /* 0x000000041c117836 */ /* 0x000fc60000000000 */
[----:B------:R2:W-:Y:S01]  /*1570*/  STS.U16 [R154+0x340], R25 ;  /* 0x000340199a007388 */ /* 0x0005e20000000400 */
[C---:B------:R-:W-:Y:S01]  /*1580*/  VIADD R29, R28.reuse, 0xa ;  /* 0x0000000a1c1d7836 */ /* 0x040fe20000000000 */
[C---:B------:R-:W-:Y:S01]  /*1590*/  IADD3 R13, PT, PT, R28.reuse, 0x2, RZ ;  /* 0x000000021c0d7810 */ /* 0x040fe20007ffe0ff */
[C---:B-1----:R-:W-:Y:S01]  /*15a0*/  VIADD R23, R28.reuse, 0x7 ;  /* 0x000000071c177836 */ /* 0x042fe20000000000 */
[----:B------:R-:W-:Y:S01]  /*15b0*/  STS.U16 [R153+0x380], R26 ;  /* 0x0003801a99007388 */ /* 0x000fe20000000400 */
[C---:B------:R-:W-:Y:S01]  /*15c0*/  VIADD R35, R28.reuse, 0xd ;  /* 0x0000000d1c237836 */ /* 0x040fe20000000000 */
[C---:B------:R-:W-:Y:S02]  /*15d0*/  IADD3 R15, PT, PT, R28.reuse, 0x3, RZ ;  /* 0x000000031c0f7810 */ /* 0x040fe40007ffe0ff */
[----:B------:R1:W-:Y:S01]  /*15e0*/  STS.U16 [R152+0x3c0], R27 ;  /* 0x0003c01b98007388 */ /* 0x0003e20000000400 */
[C---:B------:R-:W-:Y:S02]  /*15f0*/  IADD3 R19, PT, PT, R28.reuse, 0x5, RZ ;  /* 0x000000051c137810 */ /* 0x040fe40007ffe0ff */
[----:B------:R-:W-:-:S02]  /*1600*/  IADD3 R21, PT, PT, R28, 0x6, RZ ;  /* 0x000000061c157810 */ /* 0x000fc40007ffe0ff */
[C---:B--2---:R-:W-:Y:S02]  /*1610*/  IADD3 R25, PT, PT, R28.reuse, 0x8, RZ ;  /* 0x000000081c197810 */ /* 0x044fe40007ffe0ff */
[C---:B------:R-:W-:Y:S02]  /*1620*/  IADD3 R31, PT, PT, R28.reuse, 0xb, RZ ;  /* 0x0000000b1c1f7810 */ /* 0x040fe40007ffe0ff */
[C---:B------:R-:W-:Y:S02]  /*1630*/  IADD3 R33, PT, PT, R28.reuse, 0xc, RZ ;  /* 0x0000000c1c217810 */ /* 0x040fe40007ffe0ff */
[C---:B-1----:R-:W-:Y:S02]  /*1640*/  IADD3 R27, PT, PT, R28.reuse, 0x9, RZ ;  /* 0x000000091c1b7810 */ /* 0x042fe40007ffe0ff */
[C---:B------:R-:W-:Y:S02]  /*1650*/  IADD3 R37, PT, PT, R28.reuse, 0xe, RZ ;  /* 0x0000000e1c257810 */ /* 0x040fe40007ffe0ff */
[----:B------:R-:W-:-:S02]  /*1660*/  IADD3 R45, PT, PT, R28, 0xf, RZ ;  /* 0x0000000f1c2d7810 */ /* 0x000fc40007ffe0ff */
        /* <DEDUP_REMOVED lines=36> */
[----:B------:R-:W-:Y:S01]  /*18b0*/  LDS.U16 R33, [R140] ;  /* 0x000000008c217984 */ /* 0x000fe20000000400 */
        /* <DEDUP_REMOVED lines=83> */
[----:B------:R-:W-:Y:S04]  /*1df0*/  STS.U16 [R160+0x1c0], R65 ;  /* 0x0001c041a0007388 */ /* 0x000fe80000000400 */
[----:B------:R-:W-:Y:S04]  /*1e00*/  STS.U16 [R159+0x200], R66 ;  /* 0x000200429f007388 */ /* 0x000fe80000000400 */
[----:B------:R4:W-:Y:S04]  /*1e10*/  STS.U16 [R158+0x240], R67 ;  /* 0x000240439e007388 */ /* 0x0009e80000000400 */
[----:B------:R5:W-:Y:S04]  /*1e20*/  STS.U16 [R157+0x280], R68 ;  /* 0x000280449d007388 */ /* 0x000be80000000400 */
[----:B------:R0:W-:Y:S04]  /*1e30*/  STS.U16 [R156+0x2c0], R69 ;  /* 0x0002c0459c007388 */ /* 0x0001e80000000400 */
[----:B------:R0:W-:Y:S04]  /*1e40*/  STS.U16 [R155+0x300], R70 ;  /* 0x000300469b007388 */ /* 0x0001e80000000400 */
[----:B------:R0:W-:Y:S04]  /*1e50*/  STS.U16 [R154+0x340], R71 ;  /* 0x000340479a007388 */ /* 0x0001e80000000400 */
        /* <DEDUP_REMOVED lines=40> */
[----:B--2---:R-:W-:Y:S02]  /*20e0*/  PRMT R47, RZ, 0x7610, R47 ;  /* 0x00007610ff2f7816 */ /* 0x004fe4000000002f */
[----:B---3--:R-:W-:Y:S02]  /*20f0*/  PRMT R64, RZ, 0x7610, R64 ;  /* 0x00007610ff407816 */ /* 0x008fe40000000040 */
[----:B----4-:R-:W-:Y:S02]  /*2100*/  PRMT R67, RZ, 0x7610, R67 ;  /* 0x00007610ff437816 */ /* 0x010fe40000000043 */
[----:B-----5:R-:W-:Y:S02]  /*2110*/  PRMT R68, RZ, 0x7610, R68 ;  /* 0x00007610ff447816 */ /* 0x020fe40000000044 */
[----:B0-----:R-:W-:Y:S01]  /*2120*/  PRMT R69, RZ, 0x7610, R69 ;  /* 0x00007610ff457816 */ /* 0x001fe20000000045 */
        /* <DEDUP_REMOVED lines=39> */
[----:B---3--:R3:W-:Y:S04]  /*23a0*/  STS.U16 [R159+0x200], R46 ;  /* 0x0002002e9f007388 */ /* 0x0087e80000000400 */
[----:B--2---:R2:W-:Y:S04]  /*23b0*/  STS.U16 [R158+0x240], R47 ;  /* 0x0002402f9e007388 */ /* 0x0045e80000000400 */
[----:B------:R2:W-:Y:S04]  /*23c0*/  STS.U16 [R157+0x280], R64 ;  /* 0x000280409d007388 */ /* 0x0005e80000000400 */
[----:B----4-:R4:W-:Y:S04]  /*23d0*/  STS.U16 [R156+0x2c0], R67 ;  /* 0x0002c0439c007388 */ /* 0x0109e80000000400 */
[----:B-----5:R5:W-:Y:S04]  /*23e0*/  STS.U16 [R155+0x300], R68 ;  /* 0x000300449b007388 */ /* 0x020be80000000400 */
        /* <DEDUP_REMOVED lines=45> */
[----:B---3--:R-:W-:Y:S02]  /*26c0*/  PRMT R46, RZ, 0x7610, R46 ;  /* 0x00007610ff2e7816 */ /* 0x008fe4000000002e */
[----:B--2---:R-:W-:Y:S02]  /*26d0*/  PRMT R47, RZ, 0x7610, R47 ;  /* 0x00007610ff2f7816 */ /* 0x004fe4000000002f */
[----:B------:R-:W-:Y:S02]  /*26e0*/  PRMT R64, RZ, 0x7610, R64 ;  /* 0x00007610ff407816 */ /* 0x000fe40000000040 */
[----:B----4-:R-:W-:Y:S01]  /*26f0*/  PRMT R67, RZ, 0x7610, R67 ;  /* 0x00007610ff437816 */ /* 0x010fe20000000043 */
[----:B------:R-:W2:Y:S04]  /*2700*/  @!P1 LDG.E.U16 R46, desc[UR32][R2.64+0x280] ;  /* 0x00028020022e9981 */ /* 0x000ea8000c1e1500 */
[----:B------:R-:W3:Y:S01]  /*2710*/  @!P0 LDG.E.U16 R44, desc[UR32][R2.64+0x200] ;  /* 0x00020020022c8981 */ /* 0x000ee2000c1e1500 */
[----:B------:R-:W-:-:S02]  /*2720*/  ISETP.NE.AND P0, PT, R80, RZ, PT ;  /* 0x000000ff5000720c */ /* 0x000fc40003f05270 */
[----:B-----5:R-:W-:Y:S01]  /*2730*/  PRMT R68, RZ, 0x7610, R68 ;  /* 0x00007610ff447816 */ /* 0x020fe20000000044 */
[----:B------:R-:W4:Y:S01]  /*2740*/  @!P2 LDG.E.U16 R47, desc[UR32][R2.64+0x2c0] ;  /* 0x0002c020022fa981 */ /* 0x000f22000c1e1500 */
[----:B------:R-:W-:-:S03]  /*2750*/  PRMT R69, RZ, 0x7610, R69 ;  /* 0x00007610ff457816 */ /* 0x000fc60000000045 */
[----:B------:R-:W5:Y:S04]  /*2760*/  @!P3 LDG.E.U16 R64, desc[UR32][R2.64+0x300] ;  /* 0x000300200240b981 */ /* 0x000f68000c1e1500 */
[----:B------:R-:W5:Y:S04]  /*2770*/  @!P4 LDG.E.U16 R67, desc[UR32][R2.64+0x340] ;  /* 0x000340200243c981 */ /* 0x000f68000c1e1500 */
[----:B------:R-:W2:Y:S04]  /*2780*/  @!P0 LDG.E.U16 R45, desc[UR32][R2.64+0x240] ;  /* 0x00024020022d8981 */ /* 0x000ea8000c1e1500 */
        /* <DEDUP_REMOVED lines=33> */
[----:B-----5:R-:W-:Y:S04]  /*29a0*/  STS.U16 [R155+0x300], R64 ;  /* 0x000300409b007388 */ /* 0x020fe80000000400 */
[----:B------:R-:W-:Y:S04]  /*29b0*/  STS.U16 [R154+0x340], R67 ;  /* 0x000340439a007388 */ /* 0x000fe80000000400 */
[----:B------:R-:W-:Y:S04]  /*29c0*/  STS.U16 [R153+0x380], R68 ;  /* 0x0003804499007388 */ /* 0x000fe80000000400 */
[----:B------:R0:W-:Y:S01]  /*29d0*/  STS.U16 [R152+0x3c0], R69 ;  /* 0x0003c04598007388 */ /* 0x0001e20000000400 */
[----:B------:R-:W-:-:S03]  /*29e0*/  NOP ;  /* 0x0000000000007918 */ /* 0x000fc60000000000 */
[----:B------:R-:W1:Y:S04]  /*29f0*/  LDS.U16 R39, [R140] ;  /* 0x000000008c277984 */ /* 0x000e680000000400 */
[----:B------:R-:W-:Y:S04]  /*2a00*/  LDS.U16 R2, [R138+0x2] ;  /* 0x000002008a027984 */ /* 0x000fe80000000400 */
[----:B------:R-:W2:Y:S04]  /*2a10*/  LDS.U16 R3, [R137+0x4] ;  /* 0x0000040089037984 */ /* 0x000ea80000000400 */
[----:B------:R-:W3:Y:S04]  /*2a20*/  LDS.U16 R34, [R136+0x6] ;  /* 0x0000060088227984 */ /* 0x000ee80000000400 */
[----:B------:R-:W4:Y:S04]  /*2a30*/  LDS.U16 R112, [R135+0x8] ;  /* 0x0000080087707984 */ /* 0x000f280000000400 */
[----:B------:R-:W5:Y:S04]  /*2a40*/  LDS.U16 R36, [R134+0xa] ;  /* 0x00000a0086247984 */ /* 0x000f680000000400 */
[----:B------:R-:W-:Y:S04]  /*2a50*/  LDS.U16 R35, [R133+0xc] ;  /* 0x00000c0085237984 */ /* 0x000fe80000000400 */
[----:B------:R-:W5:Y:S04]  /*2a60*/  LDS.U16 R70, [R132+0xe] ;  /* 0x00000e0084467984 */ /* 0x000f680000000400 */
[----:B------:R-:W5:Y:S04]  /*2a70*/  LDS.U16 R7, [R131+0x10] ;  /* 0x0000100083077984 */ /* 0x000f680000000400 */
        /* <DEDUP_REMOVED lines=38> */
[----:B------:R-:W-:Y:S01]  /*2ce0*/  PRMT R105, RZ, 0x7610, R105 ;  /* 0x00007610ff697816 */ /* 0x000fe20000000069 */
[----:B------:R-:W5:Y:S01]  /*2cf0*/  @!P1 LDG.E.U16 R81, desc[UR32][R4.64+0x280] ;  /* 0x0002802004519981 */ /* 0x000f62000c1e1500 */
[----:B------:R-:W-:-:S02]  /*2d00*/  PRMT R106, RZ, 0x7610, R106 ;  /* 0x00007610ff6a7816 */ /* 0x000fc4000000006a */
[----:B------:R-:W-:Y:S01]  /*2d10*/  PRMT R107, RZ, 0x7610, R107 ;  /* 0x00007610ff6b7816 */ /* 0x000fe2000000006b */
[----:B------:R-:W5:Y:S04]  /*2d20*/  @!P0 LDG.E.U16 R80, desc[UR32][R4.64+0x240] ;  /* 0x0002402004508981 */ /* 0x000f68000c1e1500 */
[----:B------:R-:W5:Y:S04]  /*2d30*/  @!P2 LDG.E.U16 R103, desc[UR32][R4.64+0x2c0] ;  /* 0x0002c0200467a981 */ /* 0x000f68000c1e1500 */
[----:B------:R-:W5:Y:S04]  /*2d40*/  @!P3 LDG.E.U16 R104, desc[UR32][R4.64+0x300] ;  /* 0x000300200468b981 */ /* 0x000f68000c1e1500 */
[----:B------:R-:W5:Y:S04]  /*2d50*/  @!P4 LDG.E.U16 R105, desc[UR32][R4.64+0x340] ;  /* 0x000340200469c981 */ /* 0x000f68000c1e1500 */
[----:B------:R-:W5:Y:S04]  /*2d60*/  @!P5 LDG.E.U16 R106, desc[UR32][R4.64+0x380] ;  /* 0x00038020046ad981 */ /* 0x000f68000c1e1500 */
[----:B------:R-:W5:Y:S01]  /*2d70*/  @!P6 LDG.E.U16 R107, desc[UR32][R4.64+0x3c0] ;  /* 0x0003c020046be981 */ /* 0x000f62000c1e1500 */
[----:B-1----:R-:W-:-:S05]  /*2d80*/  HADD2.F32 R39, -RZ, R39.H0_H0 ;  /* 0x20000027ff277230 */ /* 0x002fca0000004100 */
[----:B------:R-:W-:-:S06]  /*2d90*/  FMUL.FTZ R67, R39, -1.4426950216293334961 ;  /* 0xbfb8aa3b27437820 */ /* 0x000fcc0000410000 */
[----:B------:R-:W0:Y:S01]  /*2da0*/  MUFU.EX2 R67, R67 ;  /* 0x0000004300437308 */ /* 0x000e220000000800 */
[----:B--2---:R-:W-:Y:S02]  /*2db0*/  HADD2.F32 R46, -RZ, R3.H0_H0 ;  /* 0x20000003ff2e7230 */ /* 0x004fe40000004100 */
[----:B------:R-:W-:Y:S02]  /*2dc0*/  HADD2.F32 R47, -RZ, R2.H0_H0 ;  /* 0x20000002ff2f7230 */ /* 0x000fe40000004100 */
[----:B---3--:R-:W-:Y:S02]  /*2dd0*/  HADD2.F32 R68, -RZ, R34.H0_H0 ;  /* 0x20000022ff447230 */ /* 0x008fe40000004100 */
[----:B------:R-:W-:Y:S01]  /*2de0*/  FMUL.FTZ R38, R46, -1.4426950216293334961 ;  /* 0xbfb8aa3b2e267820 */ /* 0x000fe20000410000 */
[----:B------:R-:W-:Y:S02]  /*2df0*/  FMUL.FTZ R45, R47, -1.4426950216293334961 ;  /* 0xbfb8aa3b2f2d7820 */ /* 0x000fe40000410000 */
[----:B------:R-:W-:-:S03]  /*2e00*/  FMUL.FTZ R44, R68, -1.4426950216293334961 ;  /* 0xbfb8aa3b442c7820 */ /* 0x000fc60000410000 */
[----:B------:R-:W1:Y:S08]  /*2e10*/  MUFU.EX2 R38, R38 ;  /* 0x0000002600267308 */ /* 0x000e700000000800 */
[----:B------:R-:W2:Y:S08]  /*2e20*/  MUFU.EX2 R45, R45 ;  /* 0x0000002d002d7308 */ /* 0x000eb00000000800 */
[----:B------:R-:W3:Y:S01]  /*2e30*/  MUFU.EX2 R44, R44 ;  /* 0x0000002c002c7308 */ /* 0x000ee20000000800 */
[----:B----4-:R-:W-:-:S02]  /*2e40*/  HADD2.F32 R112, -RZ, R112.H0_H0 ;  /* 0x20000070ff707230 */ /* 0x010fc40000004100 */
[----:B-----5:R-:W-:-:S03]  /*2e50*/  HADD2.F32 R36, -RZ, R36.H0_H0 ;  /* 0x20000024ff247230 */ /* 0x020fc60000004100 */
[----:B------:R-:W-:Y:S01]  /*2e60*/  FMUL.FTZ R3, R112, -1.4426950216293334961 ;  /* 0xbfb8aa3b70037820 */ /* 0x000fe20000410000 */
[----:B------:R-:W-:Y:S02]  /*2e70*/  HADD2.F32 R99, -RZ, R99.H0_H0 ;  /* 0x20000063ff637230 */ /* 0x000fe40000004100 */
[----:B------:R-:W-:-:S03]  /*2e80*/  FMUL.FTZ R37, R36, -1.4426950216293334961 ;  /* 0xbfb8aa3b24257820 */ /* 0x000fc60000410000 */
[----:B------:R-:W-:Y:S01]  /*2e90*/  MUFU.EX2 R3, R3 ;  /* 0x0000000300037308 */ /* 0x000fe20000000800 */
[----:B------:R-:W-:-:S07]  /*2ea0*/  HADD2.F32 R34, -RZ, R70.H0_H0 ;  /* 0x20000046ff227230 */ /* 0x000fce0000004100 */
[----:B------:R-:W-:Y:S01]  /*2eb0*/  MUFU.EX2 R37, R37 ;  /* 0x0000002500257308 */ /* 0x000fe20000000800 */
[----:B------:R-:W-:Y:S01]  /*2ec0*/  FMUL.FTZ R70, R34, -1.4426950216293334961 ;  /* 0xbfb8aa3b22467820 */ /* 0x000fe20000410000 */
[----:B------:R-:W-:Y:S02]  /*2ed0*/  HADD2.F32 R7, -RZ, R7.H0_H0 ;  /* 0x20000007ff077230 */ /* 0x000fe40000004100 */
[----:B------:R-:W-:Y:S02]  /*2ee0*/  HADD2.F32 R96, -RZ, R96.H0_H0 ;  /* 0x20000060ff607230 */ /* 0x000fe40000004100 */
[----:B------:R-:W-:Y:S02]  /*2ef0*/  HADD2.F32 R97, -RZ, R97.H0_H0 ;  /* 0x20000061ff617230 */ /* 0x000fe40000004100 */
[----:B------:R-:W-:Y:S01]  /*2f00*/  HADD2.F32 R35, -RZ, R35.H0_H0 ;  /* 0x20000023ff237230 */ /* 0x000fe20000004100 */
[----:B------:R-:W-:Y:S01]  /*2f10*/  MUFU.EX2 R70, R70 ;  /* 0x0000004600467308 */ /* 0x000fe20000000800 */
[----:B------:R-:W-:Y:S04]  /*2f20*/  STL [R1+0xfc], R109 ;  /* 0x0000fc6d01007387 */ /* 0x000fe80000100800 */
[----:B------:R-:W-:Y:S04]  /*2f30*/  STS.U16 [R109], R72 ;  /* 0x000000486d007388 */ /* 0x000fe80000000400 */
[----:B------:R-:W-:Y:S04]  /*2f40*/  STS.U16 [R108+0x40], R69 ;  /* 0x000040456c007388 */ /* 0x000fe80000000400 */
[----:B------:R-:W-:Y:S04]  /*2f50*/  STS.U16 [R165+0x80], R73 ;  /* 0x00008049a5007388 */ /* 0x000fe80000000400 */
[----:B------:R0:W-:Y:S04]  /*2f60*/  STS.U16 [R164+0xc0], R74 ;  /* 0x0000c04aa4007388 */ /* 0x0001e80000000400 */
[----:B------:R-:W-:Y:S04]  /*2f70*/  STS.U16 [R163+0x100], R75 ;  /* 0x0001004ba3007388 */ /* 0x000fe80000000400 */
[----:B------:R-:W-:Y:S04]  /*2f80*/  STS.U16 [R162+0x140], R76 ;  /* 0x0001404ca2007388 */ /* 0x000fe80000000400 */
[----:B------:R-:W-:Y:S04]  /*2f90*/  STS.U16 [R161+0x180], R77 ;  /* 0x0001804da1007388 */ /* 0x000fe80000000400 */
[----:B------:R-:W-:Y:S04]  /*2fa0*/  STS.U16 [R160+0x1c0], R78 ;  /* 0x0001c04ea0007388 */ /* 0x000fe80000000400 */
[----:B------:R1:W-:Y:S04]  /*2fb0*/  STS.U16 [R159+0x200], R79 ;  /* 0x0002004f9f007388 */ /* 0x0003e80000000400 */
        /* <DEDUP_REMOVED lines=8> */
[----:B------:R-:W4:Y:S04]  /*3040*/  LDS.U16 R72, [R140] ;  /* 0x000000008c487984 */ /* 0x000f280000000400 */
[----:B------:R-:W5:Y:S04]  /*3050*/  LDS.U16 R73, [R138+0x2] ;  /* 0x000002008a497984 */ /* 0x000f680000000400 */
[----:B------:R-:W5:Y:S01]  /*3060*/  LDS.U16 R78, [R137+0x4] ;  /* 0x00000400894e7984 */ /* 0x000f620000000400 */
[----:B0-----:R-:W-:-:S03]  /*3070*/  FADD.FTZ R74, R67, 1 ;  /* 0x3f800000434a7421 */ /* 0x001fc60000010000 */
[----:B------:R-:W0:Y:S03]  /*3080*/  LDS.U16 R67, [R136+0x6] ;  /* 0x0000060088437984 */ /* 0x000e260000000400 */
[----:B------:R-:W4:Y:S01]  /*3090*/  MUFU.RCP R74, R74 ;  /* 0x0000004a004a7308 */ /* 0x000f220000001000 */
[----:B-1----:R-:W-:Y:S01]  /*30a0*/  FADD.FTZ R79, R38, 1 ;  /* 0x3f800000264f7421 */ /* 0x002fe20000010000 */
[----:B--2---:R-:W-:Y:S01]  /*30b0*/  FADD.FTZ R77, R45, 1 ;  /* 0x3f8000002d4d7421 */ /* 0x004fe20000010000 */
[----:B---3--:R-:W-:-:S05]  /*30c0*/  FADD.FTZ R103, R44, 1 ;  /* 0x3f8000002c677421 */ /* 0x008fca0000010000 */
[----:B------:R-:W1:Y:S08]  /*30d0*/  MUFU.RCP R80, R77 ;  /* 0x0000004d00507308 */ /* 0x000e700000001000 */
[----:B------:R-:W2:Y:S01]  /*30e0*/  MUFU.RCP R79, R79 ;  /* 0x0000004f004f7308 */ /* 0x000ea20000001000 */
[----:B----4-:R-:W-:Y:S02]  /*30f0*/  HADD2.F32 R38, -RZ, R72.H0_H0 ;  /* 0x20000048ff267230 */ /* 0x010fe40000004100 */
[----:B------:R-:W-:Y:S01]  /*3100*/  FADD.FTZ R72, -R74, 1 ;  /* 0x3f8000004a487421 */ /* 0x000fe20000010100 */
[----:B-----5:R-:W-:-:S02]  /*3110*/  HADD2.F32 R44, -RZ, R73.H0_H0 ;  /* 0x20000049ff2c7230 */ /* 0x020fc40000004100 */
[----:B------:R-:W3:Y:S01]  /*3120*/  LDS.U16 R73, [R134+0xa] ;  /* 0x00000a0086497984 */ /* 0x000ee20000000400 */
[----:B------:R-:W-:Y:S01]  /*3130*/  FMUL.FTZ R45, R99, R38 ;  /* 0x00000026632d7220 */ /* 0x000fe20000410000 */
[C---:B------:R-:W-:Y:S01]  /*3140*/  FFMA.FTZ R72, R39.reuse, R72, 1 ;  /* 0x3f80000027487423 */ /* 0x040fe20000010048 */
[----:B------:R-:W-:Y:S02]  /*3150*/  FMUL.FTZ R39, R39, R74 ;  /* 0x0000004a27277220 */ /* 0x000fe40000410000 */
[----:B------:R-:W-:Y:S02]  /*3160*/  FMUL.FTZ R45, R74, R45 ;  /* 0x0000002d4a2d7220 */ /* 0x000fe40000410000 */
[----:B------:R-:W4:Y:S02]  /*3170*/  LDS.U16 R74, [R135+0x8] ;  /* 0x00000800874a7984 */ /* 0x000f240000000400 */
[----:B------:R-:W-:Y:S01]  /*3180*/  FMUL.FTZ R81, R45, R72 ;  /* 0x000000482d517220 */ /* 0x000fe20000410000 */
[----:B------:R-:W-:-:S02]  /*3190*/  HADD2.F32 R45, -RZ, R78.H0_H0 ;  /* 0x2000004eff2d7230 */ /* 0x000fc40000004100 */
[----:B------:R-:W-:Y:S01]  /*31a0*/  FMUL.FTZ R69, R7, -1.4426950216293334961 ;  /* 0xbfb8aa3b07457820 */ /* 0x000fe20000410000 */
[----:B------:R5:W0:Y:S01]  /*31b0*/  MUFU.RCP R77, R103 ;  /* 0x00000067004d7308 */ /* 0x000a220000001000 */
[----:B------:R-:W-:Y:S01]  /*31c0*/  FADD.FTZ R105, R3, 1 ;  /* 0x3f80000003697421 */ /* 0x000fe20000010000 */
[----:B-1----:R-:W-:Y:S01]  /*31d0*/  FADD.FTZ R104, -R80, 1 ;  /* 0x3f80000050687421 */ /* 0x002fe20000010100 */
[----:B------:R-:W-:Y:S01]  /*31e0*/  FMUL.FTZ R78, R96, R45 ;  /* 0x0000002d604e7220 */ /* 0x000fe20000410000 */
[----:B------:R-:W-:Y:S01]  /*31f0*/  FMUL.FTZ R3, R97, R44 ;  /* 0x0000002c61037220 */ /* 0x000fe20000410000 */
[----:B------:R-:W-:Y:S01]  /*3200*/  FADD.FTZ R143, R37, 1 ;  /* 0x3f800000258f7421 */ /* 0x000fe20000010000 */
[----:B------:R-:W-:Y:S01]  /*3210*/  FMUL.FTZ R2, R35, -1.4426950216293334961 ;  /* 0xbfb8aa3b23027820 */ /* 0x000fe20000410000 */
[C---:B--2---:R-:W-:Y:S01]  /*3220*/  FMUL.FTZ R109, R79.reuse, R78 ;  /* 0x0000004e4f6d7220 */ /* 0x044fe20000410000 */
[----:B------:R-:W-:Y:S01]  /*3230*/  LDS.U16 R72, [R133+0xc] ;  /* 0x00000c0085487984 */ /* 0x000fe20000000400 */
[----:B-----5:R-:W-:Y:S01]  /*3240*/  FADD.FTZ R103, -R79, 1 ;  /* 0x3f8000004f677421 */ /* 0x020fe20000010100 */
[----:B------:R-:W1:Y:S01]  /*3250*/  MUFU.EX2 R69, R69 ;  /* 0x0000004500457308 */ /* 0x000e620000000800 */
[C---:B------:R-:W-:Y:S01]  /*3260*/  FFMA.FTZ R104, R47.reuse, R104, 1 ;  /* 0x3f8000002f687423 */ /* 0x040fe20000010068 */
[----:B------:R-:W2:Y:S01]  /*3270*/  LDS.U16 R78, [R131+0x10] ;  /* 0x00001000834e7984 */ /* 0x000ea20000000400 */
[----:B------:R-:W-:Y:S01]  /*3280*/  FMUL.FTZ R47, R47, R80 ;  /* 0x000000502f2f7220 */ /* 0x000fe20000410000 */
[----:B------:R-:W-:Y:S01]  /*3290*/  FMUL.FTZ R3, R80, R3 ;  /* 0x0000000350037220 */ /* 0x000fe20000410000 */
[C---:B------:R-:W-:Y:S01]  /*32a0*/  FFMA.FTZ R80, R46.reuse, R103, 1 ;  /* 0x3f8000002e507423 */ /* 0x040fe20000010067 */
[----:B------:R-:W-:-:S02]  /*32b0*/  FMUL.FTZ R46, R46, R79 ;  /* 0x0000004f2e2e7220 */ /* 0x000fc40000410000 */
[----:B------:R-:W5:Y:S01]  /*32c0*/  LDS.U16 R79, [R132+0xe] ;  /* 0x00000e00844f7984 */ /* 0x000f620000000400 */
[----:B------:R-:W4:Y:S01]  /*32d0*/  MUFU.RCP R143, R143 ;  /* 0x0000008f008f7308 */ /* 0x000f220000001000 */
[----:B------:R-:W-:Y:S02]  /*32e0*/  HADD2.F32 R95, -RZ, R95.H0_H0 ;  /* 0x2000005fff5f7230 */ /* 0x000fe40000004100 */
[----:B0-----:R-:W-:-:S05]  /*32f0*/  HADD2.F32 R67, -RZ, R67.H0_H0 ;  /* 0x20000043ff437230 */ /* 0x001fca0000004100 */
[----:B------:R-:W0:Y:S01]  /*3300*/  MUFU.EX2 R2, R2 ;  /* 0x0000000200027308 */ /* 0x000e220000000800 */
[----:B------:R-:W-:Y:S01]  /*3310*/  FADD.FTZ R103, -R77, 1 ;  /* 0x3f8000004d677421 */ /* 0x000fe20000010100 */
[----:B------:R-:W-:-:S06]  /*3320*/  HADD2.F32 R6, -RZ, R6.H0_H0 ;  /* 0x20000006ff067230 */ /* 0x000fcc0000004100 */
[----:B------:R3:W2:Y:S01]  /*3330*/  MUFU.RCP R37, R105 ;  /* 0x0000006900257308 */ /* 0x0006a20000001000 */
[----:B------:R-:W-:Y:S01]  /*3340*/  FFMA.FTZ R103, R68, R103, 1 ;  /* 0x3f80000044677423 */ /* 0x000fe20000010067 */
[----:B-1----:R-:W-:Y:S01]  /*3350*/  FADD.FTZ R110, R69, 1 ;  /* 0x3f800000456e7421 */ /* 0x002fe20000010000 */
[----:B------:R-:W-:Y:S02]  /*3360*/  HADD2.F32 R93, -RZ, R93.H0_H0 ;  /* 0x2000005dff5d7230 */ /* 0x000fe40000004100 */
[----:B---3--:R-:W-:Y:S01]  /*3370*/  FADD.FTZ R105, R70, 1 ;  /* 0x3f80000046697421 */ /* 0x008fe20000010000 */
[----:B------:R-:W-:Y:S01]  /*3380*/  FMUL.FTZ R70, R95, R67 ;  /* 0x000000435f467220 */ /* 0x000fe20000410000 */
[----:B------:R-:W-:-:S03]  /*3390*/  HADD2.F32 R69, -RZ, R73.H0_H0 ;  /* 0x20000049ff457230 */ /* 0x000fc60000004100 */
[----:B------:R-:W-:Y:S01]  /*33a0*/  FMUL.FTZ R70, R77, R70 ;  /* 0x000000464d467220 */ /* 0x000fe20000410000 */
[----:B------:R-:W-:Y:S01]  /*33b0*/  FMUL.FTZ R75, R6, -1.4426950216293334961 ;  /* 0xbfb8aa3b064b7820 */ /* 0x000fe20000410000 */
[----:B------:R-:W-:Y:S02]  /*33c0*/  FMUL.FTZ R106, R3, R104 ;  /* 0x00000068036a7220 */ /* 0x000fe40000410000 */
[----:B------:R-:W-:Y:S01]  /*33d0*/  FMUL.FTZ R114, R70, R103 ;  /* 0x0000006746727220 */ /* 0x000fe20000410000 */
[----:B----4-:R-:W-:Y:S01]  /*33e0*/  FADD.FTZ R103, -R143, 1 ;  /* 0x3f8000008f677421 */ /* 0x010fe20000010100 */
[----:B0-----:R-:W-:Y:S01]  /*33f0*/  FADD.FTZ R2, R2, 1 ;  /* 0x3f80000002027421 */ /* 0x001fe20000010000 */
[----:B------:R-:W-:Y:S01]  /*3400*/  FMUL.FTZ R109, R109, R80 ;  /* 0x000000506d6d7220 */ /* 0x000fe20000410000 */
[----:B------:R-:W-:Y:S01]  /*3410*/  FMUL.FTZ R104, R93, R69 ;  /* 0x000000455d687220 */ /* 0x000fe20000410000 */
[----:B------:R-:W0:Y:S01]  /*3420*/  LDS.U16 R80, [R130+0x12] ;  /* 0x0000120082507984 */ /* 0x000e220000000400 */
[----:B------:R-:W-:-:S02]  /*3430*/  HADD2.F32 R5, -RZ, R71.H0_H0 ;  /* 0x20000047ff057230 */ /* 0x000fc40000004100 */
[----:B------:R-:W-:Y:S01]  /*3440*/  FFMA.FTZ R103, R36, R103, 1 ;  /* 0x3f80000024677423 */ /* 0x000fe20000010067 */
[----:B------:R-:W1:Y:S01]  /*3450*/  MUFU.EX2 R71, R75 ;  /* 0x0000004b00477308 */ /* 0x000e620000000800 */
[----:B------:R-:W-:Y:S02]  /*3460*/  HADD2.F32 R94, -RZ, R94.H0_H0 ;  /* 0x2000005eff5e7230 */ /* 0x000fe40000004100 */
[----:B------:R-:W-:Y:S01]  /*3470*/  FMUL.FTZ R104, R143, R104 ;  /* 0x000000688f687220 */ /* 0x000fe20000410000 */
[----:B------:R-:W-:Y:S02]  /*3480*/  HADD2.F32 R70, -RZ, R74.H0_H0 ;  /* 0x2000004aff467230 */ /* 0x000fe40000004100 */
[----:B------:R-:W-:Y:S02]  /*3490*/  FMUL.FTZ R68, R68, R77 ;  /* 0x0000004d44447220 */ /* 0x000fe40000410000 */
[----:B------:R-:W3:Y:S01]  /*34a0*/  MUFU.RCP R110, R110 ;  /* 0x0000006e006e7308 */ /* 0x000ee20000001000 */
[----:B--2---:R-:W-:Y:S01]  /*34b0*/  FADD.FTZ R77, -R37, 1 ;  /* 0x3f800000254d7421 */ /* 0x004fe20000010100 */
[----:B------:R-:W-:Y:S01]  /*34c0*/  FMUL.FTZ R74, R94, R70 ;  /* 0x000000465e4a7220 */ /* 0x000fe20000410000 */
[----:B------:R-:W-:-:S02]  /*34d0*/  FMUL.FTZ R116, R104, R103 ;  /* 0x0000006768747220 */ /* 0x000fc40000410000 */
[----:B------:R-:W2:Y:S03]  /*34e0*/  LDS.U16 R103, [R129+0x14] ;  /* 0x0000140081677984 */ /* 0x000ea60000000400 */
[----:B------:R-:W4:Y:S01]  /*34f0*/  MUFU.RCP R2, R2 ;  /* 0x0000000200027308 */ /* 0x000f220000001000 */
[----:B------:R-:W-:Y:S02]  /*3500*/  HADD2.F32 R4, -RZ, R64.H0_H0 ;  /* 0x20000040ff047230 */ /* 0x000fe40000004100 */
[----:B------:R-:W-:Y:S01]  /*3510*/  FFMA.FTZ R77, R112, R77, 1 ;  /* 0x3f800000704d7423 */ /* 0x000fe2000001004d */
[----:B------:R-:W-:Y:S01]  /*3520*/  FMUL.FTZ R74, R37, R74 ;  /* 0x0000004a254a7220 */ /* 0x000fe20000410000 */
[----:B------:R-:W-:Y:S01]  /*3530*/  FMUL.FTZ R64, R5, -1.4426950216293334961 ;  /* 0xbfb8aa3b05407820 */ /* 0x000fe20000410000 */
[----:B------:R-:W-:Y:S02]  /*3540*/  HADD2.F32 R90, -RZ, R90.H0_H0 ;  /* 0x2000005aff5a7230 */ /* 0x000fe40000004100 */
[----:B------:R-:W-:Y:S01]  /*3550*/  FMUL.FTZ R111, R74, R77 ;  /* 0x0000004d4a6f7220 */ /* 0x000fe20000410000 */
[----:B------:R-:W0:Y:S01]  /*3560*/  MUFU.RCP R3, R105 ;  /* 0x0000006900037308 */ /* 0x000e220000001000 */
[----:B------:R-:W-:-:S02]  /*3570*/  HADD2.F32 R74, -RZ, R78.H0_H0 ;  /* 0x2000004eff4a7230 */ /* 0x000fc40000004100 */
[----:B------:R-:W-:Y:S02]  /*3580*/  HADD2.F32 R92, -RZ, R92.H0_H0 ;  /* 0x2000005cff5c7230 */ /* 0x000fe40000004100 */
[----:B------:R-:W-:Y:S02]  /*3590*/  HADD2.F32 R72, -RZ, R72.H0_H0 ;  /* 0x20000048ff487230 */ /* 0x000fe40000004100 */
[----:B-1----:R-:W-:Y:S01]  /*35a0*/  FADD.FTZ R141, R71, 1 ;  /* 0x3f800000478d7421 */ /* 0x002fe20000010000 */
[----:B------:R-:W1:Y:S01]  /*35b0*/  MUFU.EX2 R64, R64 ;  /* 0x0000004000407308 */ /* 0x000e620000000800 */
[----:B------:R-:W-:Y:S02]  /*35c0*/  HADD2.F32 R100, -RZ, R100.H0_H0 ;  /* 0x20000064ff647230 */ /* 0x000fe40000004100 */
[----:B---3--:R-:W-:Y:S01]  /*35d0*/  FADD.FTZ R104, -R110, 1 ;  /* 0x3f8000006e687421 */ /* 0x008fe20000010100 */
[----:B-----5:R-:W-:Y:S01]  /*35e0*/  HADD2.F32 R71, -RZ, R79.H0_H0 ;  /* 0x2000004fff477230 */ /* 0x020fe20000004100 */
[----:B------:R4:W-:Y:S01]  /*35f0*/  STL [R1+0xf8], R108 ;  /* 0x0000f86c01007387 */ /* 0x0009e20000100800 */
[----:B------:R-:W-:Y:S01]  /*3600*/  FMUL.FTZ R79, R90, R74 ;  /* 0x0000004a5a4f7220 */ /* 0x000fe20000410000 */
[----:B------:R-:W-:Y:S01]  /*3610*/  FMUL.FTZ R73, R92, R72 ;  /* 0x000000485c497220 */ /* 0x000fe20000410000 */
[----:B------:R-:W-:Y:S01]  /*3620*/  FMUL.FTZ R76, R4, -1.4426950216293334961 ;  /* 0xbfb8aa3b044c7820 */ /* 0x000fe20000410000 */
[----:B------:R-:W-:Y:S01]  /*3630*/  FFMA.FTZ R104, R7, R104, 1 ;  /* 0x3f80000007687423 */ /* 0x000fe20000010068 */
[----:B------:R-:W-:Y:S01]  /*3640*/  FMUL.FTZ R107, R100, -1.4426950216293334961 ;  /* 0xbfb8aa3b646b7820 */ /* 0x000fe20000410000 */
[----:B------:R-:W-:Y:S01]  /*3650*/  FMUL.FTZ R79, R110, R79 ;  /* 0x0000004f6e4f7220 */ /* 0x000fe20000410000 */
[C---:B----4-:R-:W-:Y:S01]  /*3660*/  FADD.FTZ R108, -R2.reuse, 1 ;  /* 0x3f800000026c7421 */ /* 0x050fe20000010100 */
[----:B------:R-:W-:Y:S01]  /*3670*/  FMUL.FTZ R73, R2, R73 ;  /* 0x0000004902497220 */ /* 0x000fe20000410000 */
[----:B------:R-:W-:Y:S01]  /*3680*/  HADD2.F32 R91, -RZ, R91.H0_H0 ;  /* 0x2000005bff5b7230 */ /* 0x000fe20000004100 */
[----:B------:R-:W3:Y:S01]  /*3690*/  MUFU.RCP R141, R141 ;  /* 0x0000008d008d7308 */ /* 0x000ee20000001000 */
[----:B------:R-:W-:Y:S01]  /*36a0*/  FFMA.FTZ R108, R35, R108, 1 ;  /* 0x3f800000236c7423 */ /* 0x000fe2000001006c */
[----:B------:R-:W-:-:S02]  /*36b0*/  HADD2.F32 R98, -RZ, R98.H0_H0 ;  /* 0x20000062ff627230 */ /* 0x000fc40000004100 */
[----:B------:R-:W-:Y:S01]  /*36c0*/  FMUL.FTZ R115, R79, R104 ;  /* 0x000000684f737220 */ /* 0x000fe20000410000 */
[----:B------:R-:W-:Y:S01]  /*36d0*/  STL [R1+0xf4], R165 ;  /* 0x0000f4a501007387 */ /* 0x000fe20000100800 */
[----:B------:R-:W-:Y:S01]  /*36e0*/  FMUL.FTZ R113, R73, R108 ;  /* 0x0000006c49717220 */ /* 0x000fe20000410000 */
[----:B0-----:R-:W-:Y:S01]  /*36f0*/  FADD.FTZ R73, -R3, 1 ;  /* 0x3f80000003497421 */ /* 0x001fe20000010100 */
[----:B------:R-:W-:Y:S01]  /*3700*/  FMUL.FTZ R78, R91, R71 ;  /* 0x000000475b4e7220 */ /* 0x000fe20000410000 */
[----:B------:R-:W0:Y:S01]  /*3710*/  MUFU.EX2 R76, R76 ;  /* 0x0000004c004c7308 */ /* 0x000e220000000800 */
[----:B------:R-:W4:Y:S01]  /*3720*/  LDS.U16 R104, [R128+0x16] ;  /* 0x0000160080687984 */ /* 0x000f220000000400 */
[----:B------:R-:W-:-:S03]  /*3730*/  FMUL.FTZ R75, R98, -1.4426950216293334961 ;  /* 0xbfb8aa3b624b7820 */ /* 0x000fc60000410000 */
[----:B------:R-:W-:Y:S03]  /*3740*/  STL [R1+0xf0], R164 ;  /* 0x0000f0a401007387 */ /* 0x000fe60000100800 */
[----:B------:R5:W-:Y:S01]  /*3750*/  MUFU.EX2 R77, R107 ;  /* 0x0000006b004d7308 */ /* 0x000be20000000800 */
[----:B------:R-:W-:Y:S01]  /*3760*/  STL [R1+0xec], R163 ;  /* 0x0000eca301007387 */ /* 0x000fe20000100800 */
[----:B------:R-:W-:Y:S01]  /*3770*/  FFMA.FTZ R73, R34, R73, 1 ;  /* 0x3f80000022497423 */ /* 0x000fe20000010049 */
[----:B------:R-:W-:Y:S02]  /*3780*/  FMUL.FTZ R78, R3, R78 ;  /* 0x0000004e034e7220 */ /* 0x000fe40000410000 */
[----:B------:R-:W-:Y:S04]  /*3790*/  STL [R1+0xe8], R162 ;  /* 0x0000e8a201007387 */ /* 0x000fe80000100800 */
[----:B-----5:R-:W5:Y:S01]  /*37a0*/  LDS.U16 R107, [R127+0x18] ;  /* 0x000018007f6b7984 */ /* 0x020f620000000400 */
[----:B-1----:R-:W-:Y:S01]  /*37b0*/  FADD.FTZ R108, R64, 1 ;  /* 0x3f800000406c7421 */ /* 0x002fe20000010000 */
[----:B------:R-:W-:-:S02]  /*37c0*/  HADD2.F32 R101, -RZ, R101.H0_H0 ;  /* 0x20000065ff657230 */ /* 0x000fc40000004100 */
[----:B------:R-:W-:Y:S01]  /*37d0*/  STL [R1+0xe4], R161 ;  /* 0x0000e4a101007387 */ /* 0x000fe20000100800 */
[----:B------:R-:W1:Y:S03]  /*37e0*/  MUFU.EX2 R75, R75 ;  /* 0x0000004b004b7308 */ /* 0x000e660000000800 */
[----:B------:R-:W-:Y:S01]  /*37f0*/  STL [R1+0xe0], R160 ;  /* 0x0000e0a001007387 */ /* 0x000fe20000100800 */
[----:B------:R-:W-:-:S03]  /*3800*/  FMUL.FTZ R118, R78, R73 ;  /* 0x000000494e767220 */ /* 0x000fc60000410000 */
[----:B------:R-:W-:Y:S01]  /*3810*/  STL [R1+0xdc], R159 ;  /* 0x0000dc9f01007387 */ /* 0x000fe20000100800 */
[----:B------:R-:W-:-:S03]  /*3820*/  HADD2.F32 R89, -RZ, R89.H0_H0 ;  /* 0x20000059ff597230 */ /* 0x000fc60000004100 */
[----:B------:R-:W-:Y:S01]  /*3830*/  STL [R1+0xd8], R158 ;  /* 0x0000d89e01007387 */ /* 0x000fe20000100800 */
[----:B------:R-:W-:-:S03]  /*3840*/  HADD2.F32 R73, -RZ, R80.H0_H0 ;  /* 0x20000050ff497230 */ /* 0x000fc60000004100 */
[----:B------:R-:W-:Y:S01]  /*3850*/  STL [R1+0xd4], R157 ;  /* 0x0000d49d01007387 */ /* 0x000fe20000100800 */
[----:B------:R-:W-:Y:S01]  /*3860*/  MUFU.RCP R108, R108 ;  /* 0x0000006c006c7308 */ /* 0x000fe20000001000 */
[----:B------:R-:W-:Y:S02]  /*3870*/  FMUL.FTZ R78, R101, -1.4426950216293334961 ;  /* 0xbfb8aa3b654e7820 */ /* 0x000fe40000410000 */
[----:B------:R-:W-:Y:S04]  /*3880*/  STL [R1+0xd0], R156 ;  /* 0x0000d09c01007387 */ /* 0x000fe80000100800 */
[----:B------:R-:W-:Y:S01]  /*3890*/  STL [R1+0xcc], R155 ;  /* 0x0000cc9b01007387 */ /* 0x000fe20000100800 */
[----:B---3--:R-:W-:-:S03]  /*38a0*/  FADD.FTZ R79, -R141, 1 ;  /* 0x3f8000008d4f7421 */ /* 0x008fc60000010100 */
[----:B------:R-:W-:Y:S01]  /*38b0*/  STL [R1+0xc8], R154 ;  /* 0x0000c89a01007387 */ /* 0x000fe20000100800 */
[----:B------:R3:W4:Y:S03]  /*38c0*/  MUFU.EX2 R80, R78 ;  /* 0x0000004e00507308 */ /* 0x0007260000000800 */
[----:B------:R-:W-:Y:S01]  /*38d0*/  STL [R1+0xc4], R153 ;  /* 0x0000c49901007387 */ /* 0x000fe20000100800 */
[----:B------:R-:W-:-:S03]  /*38e0*/  FMUL.FTZ R64, R89, R73 ;  /* 0x0000004959407220 */ /* 0x000fc60000410000 */
[----:B------:R-:W-:Y:S01]  /*38f0*/  STL [R1+0xc0], R152 ;  /* 0x0000c09801007387 */ /* 0x000fe20000100800 */
[----:B0-----:R-:W-:-:S03]  /*3900*/  FADD.FTZ R139, R76, 1 ;  /* 0x3f8000004c8b7421 */ /* 0x001fc60000010000 */
[----:B------:R-:W-:Y:S01]  /*3910*/  STL [R1+0xbc], R140 ;  /* 0x0000bc8c01007387 */ /* 0x000fe20000100800 */
[----:B------:R-:W-:-:S03]  /*3920*/  FFMA.FTZ R79, R6, R79, 1 ;  /* 0x3f800000064f7423 */ /* 0x000fc6000001004f */
[----:B------:R-:W-:Y:S01]  /*3930*/  STL [R1+0xb8], R138 ;  /* 0x0000b88a01007387 */ /* 0x000fe20000100800 */
[----:B------:R-:W-:-:S03]  /*3940*/  HADD2.F32 R88, -RZ, R88.H0_H0 ;  /* 0x20000058ff587230 */ /* 0x000fc60000004100 */
[----:B------:R-:W-:Y:S01]  /*3950*/  STL [R1+0xb4], R137 ;  /* 0x0000b48901007387 */ /* 0x000fe20000100800 */
[----:B--2---:R-:W-:Y:S02]  /*3960*/  HADD2.F32 R76, -RZ, R103.H0_H0 ;  /* 0x20000067ff4c7230 */ /* 0x004fe40000004100 */
[----:B------:R-:W-:Y:S01]  /*3970*/  FMUL.FTZ R120, R141, R64 ;  /* 0x000000408d787220 */ /* 0x000fe20000410000 */
[----:B------:R-:W-:Y:S04]  /*3980*/  STL [R1+0xb0], R136 ;  /* 0x0000b08801007387 */ /* 0x000fe80000100800 */
[----:B------:R-:W-:Y:S04]  /*3990*/  STL [R1+0xac], R135 ;  /* 0x0000ac8701007387 */ /* 0x000fe80000100800 */
[----:B------:R-:W-:Y:S01]  /*39a0*/  STL [R1+0xa8], R134 ;  /* 0x0000a88601007387 */ /* 0x000fe20000100800 */
[----:B------:R-:W-:-:S03]  /*39b0*/  FMUL.FTZ R120, R120, R79 ;  /* 0x0000004f78787220 */ /* 0x000fc60000410000 */
[----:B------:R-:W-:Y:S01]  /*39c0*/  STL [R1+0xa4], R133 ;  /* 0x0000a48501007387 */ /* 0x000fe20000100800 */
[----:B------:R-:W-:-:S03]  /*39d0*/  FMUL.FTZ R103, R88, R76 ;  /* 0x0000004c58677220 */ /* 0x000fc60000410000 */
[----:B------:R-:W-:Y:S01]  /*39e0*/  STL [R1+0xa0], R132 ;  /* 0x0000a08401007387 */ /* 0x000fe20000100800 */
[----:B-1----:R-:W-:-:S03]  /*39f0*/  FADD.FTZ R121, R75, 1 ;  /* 0x3f8000004b797421 */ /* 0x002fc60000010000 */
[----:B------:R-:W-:Y:S04]  /*3a00*/  STL [R1+0x9c], R131 ;  /* 0x00009c8301007387 */ /* 0x000fe80000100800 */
[----:B------:R-:W-:Y:S04]  /*3a10*/  STL [R1+0x98], R130 ;  /* 0x0000988201007387 */ /* 0x000fe80000100800 */
[----:B---3--:R-:W0:Y:S04]  /*3a20*/  LDS.U16 R78, [R125+0x1a] ;  /* 0x00001a007d4e7984 */ /* 0x008e280000000400 */
[----:B------:R-:W-:Y:S04]  /*3a30*/  STL [R1+0x94], R129 ;  /* 0x0000948101007387 */ /* 0x000fe80000100800 */
[----:B------:R-:W1:Y:S01]  /*3a40*/  LDS.U16 R79, [R117+0x1c] ;  /* 0x00001c00754f7984 */ /* 0x000e620000000400 */
[----:B------:R-:W-:Y:S03]  /*3a50*/  MUFU.RCP R139, R139 ;  /* 0x0000008b008b7308 */ /* 0x000fe60000001000 */
[----:B------:R-:W-:Y:S01]  /*3a60*/  STL [R1+0x90], R128 ;  /* 0x0000908001007387 */ /* 0x000fe20000100800 */
[----:B------:R-:W-:-:S03]  /*3a70*/  HADD2.F32 R102, -RZ, R102.H0_H0 ;  /* 0x20000066ff667230 */ /* 0x000fc60000004100 */
[----:B------:R-:W-:Y:S04]  /*3a80*/  STL [R1+0x8c], R127 ;  /* 0x00008c7f01007387 */ /* 0x000fe80000100800 */
[----:B------:R2:W-:Y:S01]  /*3a90*/  STL [R1+0x84], R117 ;  /* 0x0000847501007387 */ /* 0x0005e20000100800 */
[----:B----4-:R-:W-:Y:S01]  /*3aa0*/  FADD.FTZ R123, R80, 1 ;  /* 0x3f800000507b7421 */ /* 0x010fe20000010000 */
[----:B------:R-:W-:Y:S02]  /*3ab0*/  FMUL.FTZ R105, R102, -1.4426950216293334961 ;  /* 0xbfb8aa3b66697820 */ /* 0x000fe40000410000 */
[----:B------:R-:W3:Y:S01]  /*3ac0*/  LDS.U16 R80, [R119+0x1e] ;  /* 0x00001e0077507984 */ /* 0x000ee20000000400 */
[C---:B--2---:R-:W-:Y:S02]  /*3ad0*/  FMUL.FTZ R117, R108.reuse, R103 ;  /* 0x000000676c757220 */ /* 0x044fe40000410000 */
[----:B------:R-:W2:Y:S01]  /*3ae0*/  MUFU.RCP R103, R121 ;  /* 0x0000007900677308 */ /* 0x000ea20000001000 */
[----:B------:R-:W-:Y:S01]  /*3af0*/  FADD.FTZ R122, -R108, 1 ;  /* 0x3f8000006c7a7421 */ /* 0x000fe20000010100 */
[----:B------:R-:W-:-:S02]  /*3b00*/  HADD2.F32 R86, -RZ, R86.H0_H0 ;  /* 0x20000056ff567230 */ /* 0x000fc40000004100 */
[----:B------:R-:W-:Y:S02]  /*3b10*/  HADD2.F32 R75, -RZ, R104.H0_H0 ;  /* 0x20000068ff4b7230 */ /* 0x000fe40000004100 */
[----:B------:R-:W-:Y:S02]  /*3b20*/  FFMA.FTZ R122, R5, R122, 1 ;  /* 0x3f800000057a7423 */ /* 0x000fe4000001007a */
[----:B------:R4:W0:Y:S01]  /*3b30*/  MUFU.EX2 R64, R105 ;  /* 0x0000006900407308 */ /* 0x0008220000000800 */
[----:B------:R-:W-:Y:S01]  /*3b40*/  HADD2.F32 R84, -RZ, R84.H0_H0 ;  /* 0x20000054ff547230 */ /* 0x000fe20000004100 */
[----:B------:R-:W-:Y:S01]  /*3b50*/  STL [R1+0x88], R125 ;  /* 0x0000887d01007387 */ /* 0x000fe20000100800 */
[----:B------:R-:W-:Y:S01]  /*3b60*/  FMUL.FTZ R117, R117, R122 ;  /* 0x0000007a75757220 */ /* 0x000fe20000410000 */
[----:B------:R-:W-:Y:S01]  /*3b70*/  FMUL.FTZ R122, R86, R75 ;  /* 0x0000004b567a7220 */ /* 0x000fe20000410000 */
[----:B----4-:R-:W-:Y:S01]  /*3b80*/  FADD.FTZ R105, R77, 1 ;  /* 0x3f8000004d697421 */ /* 0x010fe20000010000 */
[----:B-----5:R-:W-:Y:S01]  /*3b90*/  HADD2.F32 R77, -RZ, R107.H0_H0 ;  /* 0x2000006bff4d7230 */ /* 0x020fe20000004100 */
[----:B------:R4:W-:Y:S01]  /*3ba0*/  STL [R1+0x80], R119 ;  /* 0x0000807701007387 */ /* 0x0009e20000100800 */
[----:B--2---:R-:W-:-:S03]  /*3bb0*/  FADD.FTZ R107, -R103, 1 ;  /* 0x3f800000676b7421 */ /* 0x004fc60000010100 */
[----:B------:R-:W-:Y:S01]  /*3bc0*/  FMUL.FTZ R124, R84, R77 ;  /* 0x0000004d547c7220 */ /* 0x000fe20000410000 */
[C---:B------:R-:W-:Y:S01]  /*3bd0*/  FMUL.FTZ R122, R139.reuse, R122 ;  /* 0x0000007a8b7a7220 */ /* 0x040fe20000410000 */
[----:B----4-:R-:W-:Y:S01]  /*3be0*/  FADD.FTZ R119, -R139, 1 ;  /* 0x3f8000008b777421 */ /* 0x010fe20000010100 */
[----:B------:R-:W-:Y:S01]  /*3bf0*/  FFMA.FTZ R107, R98, R107, 1 ;  /* 0x3f800000626b7423 */ /* 0x000fe2000001006b */
[----:B------:R-:W-:Y:S02]  /*3c00*/  FMUL.FTZ R124, R103, R124 ;  /* 0x0000007c677c7220 */ /* 0x000fe40000410000 */
[----:B------:R-:W-:Y:S01]  /*3c10*/  FFMA.FTZ R119, R4, R119, 1 ;  /* 0x3f80000004777423 */ /* 0x000fe20000010077 */
[----:B------:R-:W2:Y:S03]  /*3c20*/  MUFU.RCP R105, R105 ;  /* 0x0000006900697308 */ /* 0x000ea60000001000 */
[----:B------:R-:W-:Y:S01]  /*3c30*/  FMUL.FTZ R122, R122, R119 ;  /* 0x000000777a7a7220 */ /* 0x000fe20000410000 */
[----:B------:R-:W-:Y:S01]  /*3c40*/  FMUL.FTZ R119, R124, R107 ;  /* 0x0000006b7c777220 */ /* 0x000fe20000410000 */
[----:B0-----:R-:W-:-:S03]  /*3c50*/  FADD.FTZ R107, R64, 1 ;  /* 0x3f800000406b7421 */ /* 0x001fc60000010000 */
[----:B------:R0:W4:Y:S01]  /*3c60*/  MUFU.RCP R104, R123 ;  /* 0x0000007b00687308 */ /* 0x0001220000001000 */
[----:B------:R-:W-:Y:S02]  /*3c70*/  HADD2.F32 R87, -RZ, R87.H0_H0 ;  /* 0x20000057ff577230 */ /* 0x000fe40000004100 */
[----:B------:R-:W-:Y:S02]  /*3c80*/  HADD2.F32 R78, -RZ, R78.H0_H0 ;  /* 0x2000004eff4e7230 */ /* 0x000fe40000004100 */
[----:B------:R-:W-:-:S03]  /*3c90*/  HADD2.F32 R82, -RZ, R82.H0_H0 ;  /* 0x20000052ff527230 */ /* 0x000fc60000004100 */
[----:B------:R-:W5:Y:S01]  /*3ca0*/  MUFU.RCP R107, R107 ;  /* 0x0000006b006b7308 */ /* 0x000f620000001000 */
[----:B-1----:R-:W-:Y:S02]  /*3cb0*/  HADD2.F32 R79, -RZ, R79.H0_H0 ;  /* 0x2000004fff4f7230 */ /* 0x002fe40000004100 */
[----:B--2---:R-:W-:Y:S01]  /*3cc0*/  FADD.FTZ R121, -R105, 1 ;  /* 0x3f80000069797421 */ /* 0x004fe20000010100 */
[----:B------:R-:W-:Y:S02]  /*3cd0*/  FMUL.FTZ R64, R87, R78 ;  /* 0x0000004e57407220 */ /* 0x000fe40000410000 */
[----:B0-----:R-:W-:Y:S01]  /*3ce0*/  FMUL.FTZ R123, R82, R79 ;  /* 0x0000004f527b7220 */ /* 0x001fe20000410000 */
[----:B----4-:R-:W-:Y:S01]  /*3cf0*/  FADD.FTZ R124, -R104, 1 ;  /* 0x3f800000687c7421 */ /* 0x010fe20000010100 */
[----:B------:R-:W-:Y:S01]  /*3d00*/  FFMA.FTZ R121, R100, R121, 1 ;  /* 0x3f80000064797423 */ /* 0x000fe20000010079 */
[----:B------:R-:W-:Y:S01]  /*3d10*/  FMUL.FTZ R64, R105, R64 ;  /* 0x0000004069407220 */ /* 0x000fe20000410000 */
[----:B------:R-:W-:Y:S01]  /*3d20*/  FMUL.FTZ R123, R104, R123 ;  /* 0x0000007b687b7220 */ /* 0x000fe20000410000 */
[----:B------:R-:W-:Y:S01]  /*3d30*/  FFMA.FTZ R126, R101, R124, 1 ;  /* 0x3f800000657e7423 */ /* 0x000fe2000001007c */
[----:B------:R-:W-:-:S02]  /*3d40*/  HADD2.F32 R85, -RZ, R85.H0_H0 ;  /* 0x20000055ff557230 */ /* 0x000fc40000004100 */
[----:B---3--:R-:W-:Y:S02]  /*3d50*/  HADD2.F32 R80, -RZ, R80.H0_H0 ;  /* 0x20000050ff507230 */ /* 0x008fe40000004100 */
[----:B------:R-:W-:Y:S01]  /*3d60*/  FMUL.FTZ R124, R64, R121 ;  /* 0x00000079407c7220 */ /* 0x000fe20000410000 */
[----:B------:R-:W-:Y:S01]  /*3d70*/  FMUL.FTZ R121, R123, R126 ;  /* 0x0000007e7b797220 */ /* 0x000fe20000410000 */
[----:B-----5:R-:W-:Y:S01]  /*3d80*/  FADD.FTZ R123, -R107, 1 ;  /* 0x3f8000006b7b7421 */ /* 0x020fe20000010100 */
[----:B------:R-:W-:Y:S01]  /*3d90*/  F2FP.F16.F32.PACK_AB R81, R106, R81 ;  /* 0x000000516a51723e */ /* 0x000fe200000000ff */
[----:B------:R-:W-:Y:S01]  /*3da0*/  BAR.SYNC.DEFER_BLOCKING 0x0 ;  /* 0x0000000000007b1d */ /* 0x000fe20000010000 */
[----:B------:R-:W-:Y:S01]  /*3db0*/  FMUL.FTZ R126, R85, R80 ;  /* 0x00000050557e7220 */ /* 0x000fe20000410000 */
[----:B------:R-:W-:Y:S01]  /*3dc0*/  F2FP.F16.F32.PACK_AB R109, R114, R109 ;  /* 0x0000006d726d723e */ /* 0x000fe200000000ff */
[----:B------:R-:W-:Y:S01]  /*3dd0*/  FFMA.FTZ R123, R102, R123, 1 ;  /* 0x3f800000667b7423 */ /* 0x000fe2000001007b */
[----:B------:R-:W-:Y:S01]  /*3de0*/  F2FP.F16.F32.PACK_AB R111, R116, R111 ;  /* 0x0000006f746f723e */ /* 0x000fe200000000ff */
[----:B------:R-:W-:Y:S01]  /*3df0*/  FMUL.FTZ R126, R107, R126 ;  /* 0x0000007e6b7e7220 */ /* 0x000fe20000410000 */
[----:B------:R-:W-:-:S02]  /*3e00*/  PRMT R114, R81, 0x7632, R114 ;  /* 0x0000763251727816 */ /* 0x000fc40000000072 */
[----:B------:R-:W-:Y:S01]  /*3e10*/  PRMT R116, R109, 0x7632, R116 ;  /* 0x000076326d747816 */ /* 0x000fe20000000074 */
[----:B------:R-:W-:Y:S01]  /*3e20*/  FMUL.FTZ R106, R126, R123 ;  /* 0x0000007b7e6a7220 */ /* 0x000fe20000410000 */
[----:B------:R-:W-:Y:S01]  /*3e30*/  F2FP.F16.F32.PACK_AB R113, R118, R113 ;  /* 0x000000717671723e */ /* 0x000fe200000000ff */
[----:B------:R-:W2:Y:S01]  /*3e40*/  LDL R126, [R1+0xf8] ;  /* 0x0000f800017e7983 */ /* 0x000ea20000100800 */
[----:B------:R-:W-:Y:S02]  /*3e50*/  PRMT R123, R111, 0x7632, R123 ;  /* 0x000076326f7b7816 */ /* 0x000fe4000000007b */
[----:B------:R-:W-:Y:S02]  /*3e60*/  F2FP.F16.F32.PACK_AB R115, R120, R115 ;  /* 0x000000737873723e */ /* 0x000fe400000000ff */
[----:B------:R-:W-:Y:S02]  /*3e70*/  PRMT R118, R113, 0x7632, R118 ;  /* 0x0000763271767816 */ /* 0x000fe40000000076 */
[----:B------:R-:W-:-:S02]  /*3e80*/  F2FP.F16.F32.PACK_AB R117, R122, R117 ;  /* 0x000000757a75723e */ /* 0x000fc400000000ff */
[----:B------:R-:W-:Y:S01]  /*3e90*/  F2FP.F16.F32.PACK_AB R119, R124, R119 ;  /* 0x000000777c77723e */ /* 0x000fe200000000ff */
[----:B------:R-:W3:Y:S04]  /*3ea0*/  LDL R122, [R1+0xfc] ;  /* 0x0000fc00017a7983 */ /* 0x000ee80000100800 */
[----:B------:R-:W-:Y:S04]  /*3eb0*/  STS.U16 [R140], R81 ;  /* 0x000000518c007388 */ /* 0x000fe80000000400 */
[----:B------:R-:W-:Y:S04]  /*3ec0*/  STS.U16 [R138+0x2], R114 ;  /* 0x000002728a007388 */ /* 0x000fe80000000400 */
[----:B------:R0:W-:Y:S04]  /*3ed0*/  STS.U16 [R137+0x4], R109 ;  /* 0x0000046d89007388 */ /* 0x0001e80000000400 */
        /* <DEDUP_REMOVED lines=9> */
[----:B------:R-:W-:Y:S04]  /*3f70*/  STS.U16 [R129+0x14], R117 ;  /* 0x0000147581007388 */ /* 0x000fe80000000400 */
[----:B------:R0:W-:Y:S04]  /*3f80*/  STS.U16 [R128+0x16], R116 ;  /* 0x0000167480007388 */ /* 0x0001e80000000400 */
[----:B------:R-:W4:Y:S04]  /*3f90*/  LDL R124, [R1+0x80] ;  /* 0x00008000017c7983 */ /* 0x000f280000100800 */
[----:B0-----:R-:W5:Y:S01]  /*3fa0*/  LDL R116, [R1+0x84] ;  /* 0x0000840001747983 */ /* 0x001f620000100800 */
[----:B------:R-:W0:Y:S01]  /*3fb0*/  S2R R64, SR_TID.X ;  /* 0x0000000000407919 */ /* 0x000e220000002100 */
[----:B------:R-:W-:Y:S01]  /*3fc0*/  MOV R114, 0xfffff800 ;  /* 0xfffff80000727802 */ /* 0x000fe20000000f00 */
[----:B------:R-:W-:Y:S01]  /*3fd0*/  IMAD.U32 R81, RZ, RZ, UR20 ;  /* 0x00000014ff517e24 */ /* 0x000fe2000f8e00ff */
[----:B------:R-:W-:-:S02]  /*3fe0*/  F2FP.F16.F32.PACK_AB R106, R106, R121 ;  /* 0x000000796a6a723e */ /* 0x000fc400000000ff */
[----:B------:R-:W-:Y:S02]  /*3ff0*/  PRMT R118, R119, 0x7632, R118 ;  /* 0x0000763277767816 */ /* 0x000fe40000000076 */
[----:B------:R-:W-:Y:S01]  /*4000*/  PRMT R120, R106, 0x7632, R120 ;  /* 0x000076326a787816 */ /* 0x000fe20000000078 */
[----:B------:R-:W-:Y:S04]  /*4010*/  STS.U16 [R127+0x18], R119 ;  /* 0x000018777f007388 */ /* 0x000fe80000000400 */
[----:B------:R-:W-:Y:S01]  /*4020*/  STS.U16 [R125+0x1a], R118 ;  /* 0x00001a767d007388 */ /* 0x000fe20000000400 */
[----:B0-----:R-:W-:-:S13]  /*4030*/  ISETP.NE.AND P0, PT, R64, RZ, PT ;  /* 0x000000ff4000720c */ /* 0x001fda0003f05270 */
[----:B------:R-:W-:-:S05]  /*4040*/  @!P0 IMAD R81, R81, R114, UR31 ;  /* 0x0000001f51518e24 */ /* 0x000fca000f8e0272 */
[----:B------:R-:W-:Y:S01]  /*4050*/  @!P0 IADD3 R114, PT, PT, R81, 0x800, RZ ;  /* 0x0000080051728810 */ /* 0x000fe20007ffe0ff */
        /* <DEDUP_REMOVED lines=8> */
[----:B------:R-:W-:-:S03]  /*40e0*/  FMUL.FTZ R35, R35, R2 ;  /* 0x0000000223237220 */ /* 0x000fc60000410000 */
[----:B------:R-:W-:Y:S01]  /*40f0*/  IMAD.X R112, RZ, RZ, UR9, P3 ;  /* 0x00000009ff707e24 */ /* 0x000fe200098e06ff */
[----:B0-----:R-:W-:-:S04]  /*4100*/  LEA R2, P4, R3, UR12, 0x1 ;  /* 0x0000000c03027c11 */ /* 0x001fc8000f8808ff */
[----:B------:R-:W-:Y:S01]  /*4110*/  LEA.HI.X R3, R3, UR13, R112, 0x1, P4 ;  /* 0x0000000d03037c11 */ /* 0x000fe2000a0f0c70 */
        /* <DEDUP_REMOVED lines=8> */
[----:B------:R-:W-:Y:S01]  /*41a0*/  STL [R1+0x3c], R151 ;  /* 0x00003c9701007387 */ /* 0x000fe20000100800 */
        /* <DEDUP_REMOVED lines=13> */
[----:B------:R-:W-:-:S02]  /*4280*/  FMUL.FTZ R138, R88, R5 ;  /* 0x00000005588a7220 */ /* 0x000fc40000410000 */
[----:B------:R-:W-:Y:S01]  /*4290*/  STL [R1+0x2c], R147 ;  /* 0x00002c9301007387 */ /* 0x000fe20000100800 */
[----:B------:R-:W-:Y:S01]  /*42a0*/  FMUL.FTZ R101, R101, R104 ;  /* 0x0000006865657220 */ /* 0x000fe20000410000 */
[----:B------:R-:W-:Y:S02]  /*42b0*/  FMUL.FTZ R136, R86, R4 ;  /* 0x0000000456887220 */ /* 0x000fe40000410000 */
[----:B------:R-:W-:Y:S01]  /*42c0*/  STL [R1+0x28], R146 ;  /* 0x0000289201007387 */ /* 0x000fe20000100800 */
[----:B------:R-:W-:Y:S01]  /*42d0*/  FMUL.FTZ R134, R84, R98 ;  /* 0x0000006254867220 */ /* 0x000fe20000410000 */
[----:B------:R-:W-:Y:S02]  /*42e0*/  FMUL.FTZ R132, R87, R100 ;  /* 0x0000006457847220 */ /* 0x000fe40000410000 */
[----:B------:R-:W-:Y:S01]  /*42f0*/  STL [R1+0x24], R145 ;  /* 0x0000249101007387 */ /* 0x000fe20000100800 */
[----:B------:R-:W-:-:S03]  /*4300*/  FMUL.FTZ R128, R85, R102 ;  /* 0x0000006655807220 */ /* 0x000fc60000410000 */
[----:B------:R-:W-:Y:S01]  /*4310*/  STL [R1+0x20], R144 ;  /* 0x0000209001007387 */ /* 0x000fe20000100800 */
[----:B------:R-:W-:-:S03]  /*4320*/  FMUL.FTZ R130, R82, R101 ;  /* 0x0000006552827220 */ /* 0x000fc60000410000 */
[----:B------:R-:W-:Y:S04]  /*4330*/  STL [R1+0x1c], R142 ;  /* 0x00001c8e01007387 */ /* 0x000fe80000100800 */
[----:B------:R-:W-:Y:S04]  /*4340*/  STL [R1+0x18], R140 ;  /* 0x0000188c01007387 */ /* 0x000fe80000100800 */
[----:B------:R-:W-:Y:S04]  /*4350*/  STL [R1+0x14], R138 ;  /* 0x0000148a01007387 */ /* 0x000fe80000100800 */
[----:B------:R-:W-:Y:S04]  /*4360*/  STL [R1+0x10], R136 ;  /* 0x0000108801007387 */ /* 0x000fe80000100800 */
[----:B------:R-:W-:Y:S04]  /*4370*/  STL [R1+0xc], R134 ;  /* 0x00000c8601007387 */ /* 0x000fe80000100800 */
[----:B------:R-:W-:Y:S04]  /*4380*/  STL [R1+0x8], R132 ;  /* 0x0000088401007387 */ /* 0x000fe80000100800 */
[----:B------:R-:W-:Y:S04]  /*4390*/  STL [R1], R128 ;  /* 0x0000008001007387 */ /* 0x000fe80000100800 */
[----:B------:R-:W-:Y:S01]  /*43a0*/  STL [R1+0x4], R130 ;  /* 0x0000048201007387 */ /* 0x000fe20000100800 */
[----:B------:R-:W-:-:S04]  /*43b0*/  UISETP.NE.U32.AND UP0, UPT, UR18, URZ, UPT ;  /* 0x000000ff1200728c */ /* 0x000fc8000bf05070 */
[----:B------:R-:W-:Y:S01]  /*43c0*/  UISETP.NE.AND.EX UP0, UPT, UR19, URZ, UPT, UP0 ;  /* 0x000000ff1300728c */ /* 0x000fe2000bf05300 */
[----:B-----5:R-:W-:Y:S04]  /*43d0*/  STS.U16 [R116+0x1c], R106 ;  /* 0x00001c6a74007388 */ /* 0x020fe80000000400 */
[----:B----4-:R-:W-:Y:S01]  /*43e0*/  STS.U16 [R124+0x1e], R120 ;  /* 0x00001e787c007388 */ /* 0x010fe20000000400 */
[----:B------:R-:W-:-:S03]  /*43f0*/  NOP ;  /* 0x0000000000007918 */ /* 0x000fc60000000000 */
[----:B---3--:R-:W-:Y:S04]  /*4400*/  LDS.U16 R109, [R122] ;  /* 0x000000007a6d7984 */ /* 0x008fe80000000400 */
[----:B--2---:R-:W-:Y:S04]  /*4410*/  LDS.U16 R111, [R126+0x40] ;  /* 0x000040007e6f7984 */ /* 0x004fe80000000400 */
        /* <DEDUP_REMOVED lines=21> */
[----:B------:R-:W-:-:S03]  /*4570*/  ISETP.GE.AND P1, PT, R60, R106, PT ;  /* 0x0000006a3c00720c */ /* 0x000fc60003f26270 */
        /* <DEDUP_REMOVED lines=28> */
[----:B------:R-:W2:Y:S04]  /*4740*/  LDL R120, [R1+0xbc] ;  /* 0x0000bc0001787983 */ /* 0x000ea80000100800 */
[----:B------:R-:W3:Y:S01]  /*4750*/  LDL R118, [R1+0xb8] ;  /* 0x0000b80001767983 */ /* 0x000ee20000100800 */
[----:B------:R-:W-:Y:S01]  /*4760*/  FMUL.FTZ R38, R39, R38 ;  /* 0x0000002627267220 */ /* 0x000fe20000410000 */
[----:B------:R-:W-:Y:S01]  /*4770*/  BAR.SYNC.DEFER_BLOCKING 0x0 ;  /* 0x0000000000007b1d */ /* 0x000fe20000010000 */
[----:B------:R-:W-:-:S05]  /*4780*/  FMUL.FTZ R47, R47, R44 ;  /* 0x0000002c2f2f7220 */ /* 0x000fca0000410000 */
[----:B------:R-:W-:Y:S01]  /*4790*/  F2FP.F16.F32.PACK_AB R38, R47, R38 ;  /* 0x000000262f26723e */ /* 0x000fe200000000ff */
[----:B0-----:R-:W4:Y:S04]  /*47a0*/  LDL R113, [R1+0xb4] ;  /* 0x0000b40001717983 */ /* 0x001f280000100800 */
[----:B------:R-:W5:Y:S01]  /*47b0*/  LDL R111, [R1+0xb0] ;  /* 0x0000b000016f7983 */ /* 0x000f620000100800 */
[----:B------:R-:W-:-:S03]  /*47c0*/  PRMT R2, R38, 0x7632, R2 ;  /* 0x0000763226027816 */ /* 0x000fc60000000002 */
[----:B------:R-:W5:Y:S04]  /*47d0*/  LDL R109, [R1+0xac] ;  /* 0x0000ac00016d7983 */ /* 0x000f680000100800 */
[----:B------:R-:W5:Y:S04]  /*47e0*/  LDL R139, [R1+0xa8] ;  /* 0x0000a800018b7983 */ /* 0x000f680000100800 */
[----:B------:R-:W5:Y:S04]  /*47f0*/  LDL R108, [R1+0xa4] ;  /* 0x0000a400016c7983 */ /* 0x000f680000100800 */
[----:B------:R-:W5:Y:S04]  /*4800*/  LDL R141, [R1+0xa0] ;  /* 0x0000a000018d7983 */ /* 0x000f680000100800 */
[----:B------:R-:W5:Y:S04]  /*4810*/  LDL R110, [R1+0x9c] ;  /* 0x00009c00016e7983 */ /* 0x000f680000100800 */
[----:B------:R-:W5:Y:S04]  /*4820*/  LDL R112, [R1+0x98] ;  /* 0x0000980001707983 */ /* 0x000f680000100800 */
[----:B------:R-:W5:Y:S01]  /*4830*/  LDL R143, [R1+0x94] ;  /* 0x00009400018f7983 */ /* 0x000f620000100800 */
[----:B------:R-:W-:Y:S01]  /*4840*/  FMUL.FTZ R45, R46, R45 ;  /* 0x0000002d2e2d7220 */ /* 0x000fe20000410000 */
[----:B------:R-:W-:Y:S01]  /*4850*/  FMUL.FTZ R68, R68, R67 ;  /* 0x0000004344447220 */ /* 0x000fe20000410000 */
[----:B------:R-:W-:Y:S01]  /*4860*/  FMUL.FTZ R37, R37, R70 ;  /* 0x0000004625257220 */ /* 0x000fe20000410000 */
[----:B------:R-:W5:Y:S01]  /*4870*/  LDL R114, [R1+0x90] ;  /* 0x0000900001727983 */ /* 0x000f620000100800 */
[----:B------:R-:W-:Y:S01]  /*4880*/  FMUL.FTZ R36, R36, R69 ;  /* 0x0000004524247220 */ /* 0x000fe20000410000 */
        /* <DEDUP_REMOVED lines=11> */
[----:B------:R-:W-:Y:S01]  /*4940*/  VOTEU.ALL UP0, P0 ;  /* 0x0000000000ff7886 */ /* 0x000fe20000000000 */
[----:B------:R-:W0:Y:S01]  /*4950*/  LDCU.128 UR12, c[0x0][0x430] ;  /* 0x00008600ff0c77ac */ /* 0x000e220008000c00 */
[----:B--2---:R1:W-:Y:S04]  /*4960*/  STS.U16 [R120], R38 ;  /* 0x0000002678007388 */ /* 0x0043e80000000400 */
[----:B---3--:R2:W-:Y:S04]  /*4970*/  STS.U16 [R118+0x2], R2 ;  /* 0x0000020276007388 */ /* 0x0085e80000000400 */
[----:B-1----:R-:W3:Y:S04]  /*4980*/  LDL R120, [R1+0x8c] ;  /* 0x00008c0001787983 */ /* 0x002ee80000100800 */
[----:B--2---:R-:W2:Y:S01]  /*4990*/  LDL R118, [R1+0x88] ;  /* 0x0000880001767983 */ /* 0x004ea20000100800 */
[----:B------:R-:W-:-:S02]  /*49a0*/  F2FP.F16.F32.PACK_AB R36, R36, R37 ;  /* 0x000000252424723e */ /* 0x000fc400000000ff */
[----:B------:R-:W-:Y:S02]  /*49b0*/  PRMT R3, R45, 0x7632, R3 ;  /* 0x000076322d037816 */ /* 0x000fe40000000003 */
[----:B------:R-:W-:Y:S02]  /*49c0*/  F2FP.F16.F32.PACK_AB R34, R34, R35 ;  /* 0x000000232222723e */ /* 0x000fe400000000ff */
[----:B------:R-:W-:Y:S02]  /*49d0*/  PRMT R37, R36, 0x7632, R37 ;  /* 0x0000763224257816 */ /* 0x000fe40000000025 */
[----:B------:R-:W-:Y:S01]  /*49e0*/  F2FP.F16.F32.PACK_AB R6, R6, R7 ;  /* 0x000000070606723e */ /* 0x000fe200000000ff */
[----:B----4-:R-:W-:Y:S01]  /*49f0*/  STS.U16 [R113+0x4], R45 ;  /* 0x0000042d71007388 */ /* 0x010fe20000000400 */
[----:B------:R-:W-:Y:S02]  /*4a00*/  PRMT R7, R34, 0x7632, R7 ;  /* 0x0000763222077816 */ /* 0x000fe40000000007 */
[----:B------:R-:W-:Y:S01]  /*4a10*/  F2FP.F16.F32.PACK_AB R4, R4, R5 ;  /* 0x000000050404723e */ /* 0x000fe200000000ff */
[----:B-----5:R1:W-:Y:S01]  /*4a20*/  STS.U16 [R111+0x6], R3 ;  /* 0x000006036f007388 */ /* 0x0203e20000000400 */
[----:B------:R-:W-:-:S02]  /*4a30*/  PRMT R2, R6, 0x7632, R2 ;  /* 0x0000763206027816 */ /* 0x000fc40000000002 */
[----:B------:R-:W-:Y:S01]  /*4a40*/  F2FP.F16.F32.PACK_AB R77, R78, R77 ;  /* 0x0000004d4e4d723e */ /* 0x000fe200000000ff */
[----:B------:R-:W-:Y:S01]  /*4a50*/  STS.U16 [R109+0x8], R36 ;  /* 0x000008246d007388 */ /* 0x000fe20000000400 */
[----:B------:R-:W-:Y:S01]  /*4a60*/  F2FP.F16.F32.PACK_AB R79, R80, R79 ;  /* 0x0000004f504f723e */ /* 0x000fe200000000ff */
[----:B------:R-:W-:Y:S02]  /*4a70*/  @!UP0 UIADD3 UR8, UPT, UPT, -UR30, UR31, URZ ;  /* 0x0000001f1e088290 */ /* 0x000fe4000fffe1ff */
[----:B------:R-:W-:Y:S01]  /*4a80*/  STS.U16 [R139+0xa], R37 ;  /* 0x00000a258b007388 */ /* 0x000fe20000000400 */
[----:B-1----:R-:W-:-:S03]  /*4a90*/  PRMT R3, R4, 0x7632, R3 ;  /* 0x0000763204037816 */ /* 0x002fc60000000003 */
[----:B------:R1:W-:Y:S04]  /*4aa0*/  STS.U16 [R108+0xc], R34 ;  /* 0x00000c226c007388 */ /* 0x0003e80000000400 */
[----:B------:R-:W-:Y:S04]  /*4ab0*/  STS.U16 [R141+0xe], R7 ;  /* 0x00000e078d007388 */ /* 0x000fe80000000400 */
[----:B------:R4:W-:Y:S01]  /*4ac0*/  STS.U16 [R110+0x10], R6 ;  /* 0x000010066e007388 */ /* 0x0009e20000000400 */
[----:B-1----:R-:W-:-:S03]  /*4ad0*/  PRMT R34, R77, 0x7632, R34 ;  /* 0x000076324d227816 */ /* 0x002fc60000000022 */
[----:B------:R1:W-:Y:S04]  /*4ae0*/  STS.U16 [R112+0x12], R2 ;  /* 0x0000120270007388 */ /* 0x0003e80000000400 */
[----:B------:R-:W-:Y:S01]  /*4af0*/  STS.U16 [R143+0x14], R4 ;  /* 0x000014048f007388 */ /* 0x000fe20000000400 */
[----:B----4-:R-:W-:-:S03]  /*4b00*/  PRMT R6, R79, 0x7632, R6 ;  /* 0x000076324f067816 */ /* 0x010fc60000000006 */
[----:B------:R4:W-:Y:S01]  /*4b10*/  STS.U16 [R114+0x16], R3 ;  /* 0x0000160372007388 */ /* 0x0009e20000000400 */
[----:B-1----:R-:W-:Y:S01]  /*4b20*/  MOV R2, UR8 ;  /* 0x0000000800027c02 */ /* 0x002fe20008000f00 */
[----:B------:R-:W-:Y:S01]  /*4b30*/  UMOV UR8, UR30 ;  /* 0x0000001e00087c82 */ /* 0x000fe20008000000 */
[----:B------:R-:W-:Y:S02]  /*4b40*/  UMOV UR9, URZ ;  /* 0x000000ff00097c82 */ /* 0x000fe40008000000 */
[----:B0-----:R-:W-:-:S04]  /*4b50*/  UIMAD.WIDE.U32 UR8, UR29, UR12, UR8 ;  /* 0x0000000c1d0872a5 */ /* 0x001fc8000f8e0008 */
[----:B------:R-:W-:-:S04]  /*4b60*/  UIMAD UR9, UR29, UR13, UR9 ;  /* 0x0000000d1d0972a4 */ /* 0x000fc8000f8e0209 */
[----:B------:R-:W-:-:S04]  /*4b70*/  UIMAD.WIDE.U32 UR8, UR10, UR14, UR8 ;  /* 0x0000000e0a0872a5 */ /* 0x000fc8000f8e0008 */
[----:B------:R-:W-:Y:S02]  /*4b80*/  UIMAD UR15, UR10, UR15, UR9 ;  /* 0x0000000f0a0f72a4 */ /* 0x000fe4000f8e0209 */
[----:B----4-:R-:W-:Y:S01]  /*4b90*/  IADD3 R3, P1, PT, R63, UR8, RZ ;  /* 0x000000083f037c10 */ /* 0x010fe2000ff3e0ff */
[----:B---3--:R-:W-:Y:S04]  /*4ba0*/  STS.U16 [R120+0x18], R77 ;  /* 0x0000184d78007388 */ /* 0x008fe80000000400 */
[----:B--2---:R-:W-:Y:S04]  /*4bb0*/  STS.U16 [R118+0x1a], R34 ;  /* 0x00001a2276007388 */ /* 0x004fe80000000400 */
        /* <DEDUP_REMOVED lines=20> */
[----:B------:R-:W-:Y:S06]  /*4d00*/  BAR.SYNC.DEFER_BLOCKING 0x0 ;  /* 0x0000000000007b1d */ /* 0x000fec0000010000 */
[----:B------:R-:W2:Y:S01]  /*4d10*/  LDS R4, [UR16+0x1080] ;  /* 0x00108010ff047984 */ /* 0x000ea20008000800 */
[----:B0-----:R-:W-:-:S02]  /*4d20*/  IADD3.X R6, PT, PT, RZ, UR15, RZ, P1, !PT ;  /* 0x0000000fff067c10 */ /* 0x001fc40008ffe4ff */
[----:B-1----:R-:W-:-:S04]  /*4d30*/  LEA R2, P5, R3, UR18, 0x1 ;  /* 0x0000001203027c11 */ /* 0x002fc8000f8a08ff */
[----:B------:R-:W-:Y:S02]  /*4d40*/  LEA.HI.X R3, R3, UR19, R6, 0x1, P5 ;  /* 0x0000001303037c11 */ /* 0x000fe4000a8f0c06 */
[-C--:B--2---:R-:W-:Y:S02]  /*4d50*/  ISETP.GE.AND P1, PT, R63, R4.reuse, PT ;  /* 0x000000043f00720c */ /* 0x084fe40003f26270 */
        /* <DEDUP_REMOVED lines=31> */
.L_x_860:
        /* <DEDUP_REMOVED lines=23> */
[----:B------:R-:W-:Y:S01]  /*50c0*/  FADD.FTZ R13, R41, UR7 ;  /* 0x00000007290d7e21 */ /* 0x000fe20008010000 */
[----:B------:R-:W-:Y:S02]  /*50d0*/  HADD2.F32 R26, -RZ, R26.H0_H0 ;  /* 0x2000001aff1a7230 */ /* 0x000fe40000004100 */
[----:B------:R-:W-:Y:S02]  /*50e0*/  HADD2.F32 R68, -RZ, R11.H0_H0 ;  /* 0x2000000bff447230 */ /* 0x000fe40000004100 */
[----:B------:R-:W-:Y:S01]  /*50f0*/  FADD.FTZ R7, R7, UR7 ;  /* 0x0000000707077e21 */ /* 0x000fe20008010000 */
[----:B------:R-:W-:Y:S02]  /*5100*/  HADD2.F32 R25, -RZ, R25.H0_H0 ;  /* 0x20000019ff197230 */ /* 0x000fe40000004100 */
[----:B------:R-:W-:-:S02]  /*5110*/  HADD2.F32 R40, -RZ, R40.H0_H0 ;  /* 0x20000028ff287230 */ /* 0x000fc40000004100 */
[----:B------:R-:W-:Y:S02]  /*5120*/  HADD2.F32 R24, -RZ, R24.H0_H0 ;  /* 0x20000018ff187230 */ /* 0x000fe40000004100 */
[----:B------:R-:W-:Y:S02]  /*5130*/  HADD2.F32 R43, -RZ, R43.H0_H0 ;  /* 0x2000002bff2b7230 */ /* 0x000fe40000004100 */
[----:B------:R-:W-:Y:S02]  /*5140*/  HADD2.F32 R42, -RZ, R42.H0_H0 ;  /* 0x2000002aff2a7230 */ /* 0x000fe40000004100 */
[----:B------:R-:W-:Y:S02]  /*5150*/  HADD2.F32 R23, -RZ, R23.H0_H0 ;  /* 0x20000017ff177230 */ /* 0x000fe40000004100 */
[----:B------:R-:W-:Y:S02]  /*5160*/  HADD2.F32 R5, -RZ, R14.H0_H0 ;  /* 0x2000000eff057230 */ /* 0x000fe40000004100 */
[----:B------:R-:W-:Y:S01]  /*5170*/  FADD.FTZ R14, R42, UR7 ;  /* 0x000000072a0e7e21 */ /* 0x000fe20008010000 */
[----:B------:R-:W-:Y:S01]  /*5180*/  FMUL.FTZ R42, R150, UR6 ;  /* 0x00000006962a7c20 */ /* 0x000fe20008410000 */
        /* <DEDUP_REMOVED lines=8> */
[----:B------:R-:W-:Y:S01]  /*5210*/  BAR.SYNC.DEFER_BLOCKING 0x0 ;  /* 0x0000000000007b1d */ /* 0x000fe20000010000 */
[----:B--2---:R-:W-:Y:S01]  /*5220*/  FFMA.FTZ R3, R151, R33, R2 ;  /* 0x0000002197037223 */ /* 0x004fe20000010002 */
[----:B------:R-:W-:Y:S02]  /*5230*/  HADD2.F32 R2, -RZ, R17.H0_H0 ;  /* 0x20000011ff027230 */ /* 0x000fe40000004100 */
[----:B------:R-:W-:Y:S01]  /*5240*/  FADD.FTZ R17, R66, UR7 ;  /* 0x0000000742117e21 */ /* 0x000fe20008010000 */
[----:B------:R-:W-:Y:S01]  /*5250*/  FFMA.FTZ R6, R150, R32, R3 ;  /* 0x0000002096067223 */ /* 0x000fe20000010003 */
[----:B------:R-:W-:Y:S02]  /*5260*/  HADD2.F32 R3, -RZ, R16.H0_H0 ;  /* 0x20000010ff037230 */ /* 0x000fe40000004100 */
[----:B------:R-:W-:Y:S01]  /*5270*/  FADD.FTZ R11, R2, UR7 ;  /* 0x00000007020b7e21 */ /* 0x000fe20008010000 */
[----:B------:R-:W-:Y:S01]  /*5280*/  FADD.FTZ R16, R65, UR7 ;  /* 0x0000000741107e21 */ /* 0x000fe20008010000 */
[----:B------:R-:W-:Y:S01]  /*5290*/  FFMA.FTZ R15, R149, R31, R6 ;  /* 0x0000001f950f7223 */ /* 0x000fe20000010006 */
[----:B------:R-:W-:-:S02]  /*52a0*/  HADD2.F32 R6, -RZ, R12.H0_H0 ;  /* 0x2000000cff067230 */ /* 0x000fc40000004100 */
[----:B------:R-:W-:Y:S01]  /*52b0*/  FADD.FTZ R10, R3, UR7 ;  /* 0x00000007030a7e21 */ /* 0x000fe20008010000 */
[----:B------:R-:W-:Y:S01]  /*52c0*/  FADD.FTZ R3, R70, UR7 ;  /* 0x0000000746037e21 */ /* 0x000fe20008010000 */
        /* <DEDUP_REMOVED lines=12> */
[----:B------:R-:W-:Y:S01]  /*5390*/  FADD.FTZ R8, R5, UR7 ;  /* 0x0000000705087e21 */ /* 0x000fe20008010000 */
[----:B------:R-:W-:-:S02]  /*53a0*/  FADD.FTZ R5, R68, UR7 ;  /* 0x0000000744057e21 */ /* 0x000fc40008010000 */
        /* <DEDUP_REMOVED lines=43> */
[----:B------:R-:W-:Y:S01]  /*5660*/  IMAD.MOV.U32 R47, RZ, RZ, RZ ;  /* 0x000000ffff2f7224 */ /* 0x000fe200078e00ff */
[----:B------:R-:W-:Y:S02]  /*5670*/  UIADD3 UR9, UPT, UPT, UR9, 0x800, URZ ;  /* 0x0000080009097890 */ /* 0x000fe4000fffe0ff */
[----:B------:R-:W-:Y:S01]  /*5680*/  UISETP.NE.AND UP0, UPT, UR20, 0x1, UPT ;  /* 0x000000011400788c */ /* 0x000fe2000bf05270 */
[----:B------:R-:W2:Y:S03]  /*5690*/  LDCU UR50, c[0x0][0x394] ;  /* 0x00007280ff3277ac */ /* 0x000ea60008000800 */
[----:B------:R-:W-:-:S02]  /*56a0*/  ISETP.GE.AND P0, PT, R63, UR9, PT ;  /* 0x000000093f007c0c */ /* 0x000fc4000bf06270 */
[----:B------:R-:W-:Y:S01]  /*56b0*/  PLOP3.LUT P1, PT, PT, PT, UP0, 0x80, 0x8 ;  /* 0x000000000008781c */ /* 0x000fe20003f2f008 */
[----:B------:R-:W3:Y:S03]  /*56c0*/  LDCU UR51, c[0x0][0x38c] ;  /* 0x00007180ff3377ac */ /* 0x000ee60008000800 */
[----:B------:R-:W-:Y:S01]  /*56d0*/  ISETP.EQ.AND P1, PT, R67, RZ, P1 ;  /* 0x000000ff4300720c */ /* 0x000fe20000f22270 */
[----:B------:R-:W4:Y:S01]  /*56e0*/  LDCU UR31, c[0x0][0x388] ;  /* 0x00007100ff1f77ac */ /* 0x000f220008000800 */
[----:B0-----:R-:W-:-:S05]  /*56f0*/  UIMAD.WIDE.U32 UR12, UR10, UR14, URZ ;  /* 0x0000000e0a0c72a5 */ /* 0x001fca000f8e00ff */
[----:B------:R-:W-:Y:S01]  /*5700*/  @P0 LOP3.LUT R0, R0, 0x4, RZ, 0xfc, !PT ;  /* 0x0000000400000812 */ /* 0x000fe200078efcff */
        /* <DEDUP_REMOVED lines=9> */
[----:B------:R-:W-:Y:S01]  /*57a0*/  UIMAD UR15, UR10, UR15, UR13 ;  /* 0x0000000f0a0f72a4 */ /* 0x000fe2000f8e020d */
[----:B--23--:R-:W-:-:S11]  /*57b0*/  UMOV UR8, URZ ;  /* 0x000000ff00087c82 */ /* 0x00cfd60008000000 */
.L_x_906:
[----:B------:R-:W-:Y:S01]  /*57c0*/  HFMA2 R41, -RZ, RZ, 0, 0 ;  /* 0x00000000ff297431 */ /* 0x000fe200000001ff */
[----:B01----:R-:W-:Y:S01]  /*57d0*/  MOV R43, UR36 ;  /* 0x00000024002b7c02 */ /* 0x003fe20008000f00 */
[----:B------:R-:W-:Y:S01]  /*57e0*/  IMAD.MOV.U32 R40, RZ, RZ, R63 ;  /* 0x000000ffff287224 */ /* 0x000fe200078e003f */
[----:B------:R-:W-:Y:S01]  /*57f0*/  MOV R51, UR37 ;  /* 0x0000002500337c02 */ /* 0x000fe20008000f00 */
[----:B------:R-:W2:Y:S01]  /*5800*/  LDL R80, [R1+0xfc] ;  /* 0x0000fc0001507983 */ /* 0x000ea20000100800 */
[----:B------:R-:W-:Y:S02]  /*5810*/  LOP3.LUT P6, RZ, R0, 0x4, RZ, 0xc0, !PT ;  /* 0x0000000400ff7812 */ /* 0x000fe400078cc0ff */
[----:B------:R-:W-:Y:S01]  /*5820*/  LOP3.LUT R62, R63, 0x20, RZ, 0xfc, !PT ;  /* 0x000000203f3e7812 */ /* 0x000fe200078efcff */
[----:B------:R-:W3:Y:S01]  /*5830*/  LDL R79, [R1+0xf8] ;  /* 0x0000f800014f7983 */ /* 0x000ee20000100800 */
[----:B------:R-:W-:Y:S01]  /*5840*/  IMAD.WIDE.U32 R42, R43, UR8, R40 ;  /* 0x000000082b2a7c25 */ /* 0x000fe2000f8e0028 */
[----:B------:R-:W-:-:S02]  /*5850*/  LOP3.LUT R49, R63, 0x1c0, RZ, 0xfc, !PT ;  /* 0x000001c03f317812 */ /* 0x000fc400078efcff */
[----:B------:R-:W5:Y:S01]  /*5860*/  LDL R78, [R1+0xf4] ;  /* 0x0000f400014e7983 */ /* 0x000f620000100800 */
[----:B------:R-:W-:Y:S01]  /*5870*/  IMAD R41, R51, UR8, R43 ;  /* 0x0000000833297c24 */ /* 0x000fe2000f8e022b */
[----:B------:R-:W-:Y:S02]  /*5880*/  LEA R40, P0, R42, UR27, 0x1 ;  /* 0x0000001b2a287c11 */ /* 0x000fe4000f8008ff */
[----:B------:R-:W4:Y:S01]  /*5890*/  LDL R77, [R1+0xf0] ;  /* 0x0000f000014d7983 */ /* 0x000f220000100800 */
[C---:B------:R-:W-:Y:S02]  /*58a0*/  LOP3.LUT R61, R63.reuse, 0x40, RZ, 0xfc, !PT ;  /* 0x000000403f3d7812 */ /* 0x040fe400078efcff */
[----:B------:R-:W-:Y:S01]  /*58b0*/  LOP3.LUT R59, R63, 0x80, RZ, 0xfc, !PT ;  /* 0x000000803f3b7812 */ /* 0x000fe200078efcff */
[----:B------:R-:W4:Y:S01]  /*58c0*/  LDL R88, [R1+0xec] ;  /* 0x0000ec0001587983 */ /* 0x000f220000100800 */
[----:B------:R-:W-:Y:S02]  /*58d0*/  ISETP.GE.AND P5, PT, R62, UR9, PT ;  /* 0x000000093e007c0c */ /* 0x000fe4000bfa6270 */
[----:B------:R-:W-:Y:S01]  /*58e0*/  LEA.HI.X R41, R42, UR28, R41, 0x1, P0 ;  /* 0x0000001c2a297c11 */ /* 0x000fe200080f0c29 */
[----:B------:R-:W4:Y:S01]  /*58f0*/  LDL R87, [R1+0xe8] ;  /* 0x0000e80001577983 */ /* 0x000f220000100800 */
[----:B------:R-:W-:-:S02]  /*5900*/  ISETP.GE.AND P4, PT, R49, UR9, PT ;  /* 0x0000000931007c0c */ /* 0x000fc4000bf86270 */
[----:B------:R-:W-:Y:S01]  /*5910*/  LOP3.LUT R60, R63, 0x60, RZ, 0xfc, !PT ;  /* 0x000000603f3c7812 */ /* 0x000fe200078efcff */
[----:B------:R-:W2:Y:S01]  /*5920*/  @!P6 LDG.E.U16 R48, desc[UR32][R40.64] ;  /* 0x000000202830e981 */ /* 0x000ea2000c1e1500 */
[----:B------:R-:W-:Y:S02]  /*5930*/  ISETP.GE.AND P0, PT, R61, UR9, PT ;  /* 0x000000093d007c0c */ /* 0x000fe4000bf06270 */
[----:B------:R-:W-:Y:S01]  /*5940*/  ISETP.GE.AND P3, PT, R59, UR9, PT ;  /* 0x000000093b007c0c */ /* 0x000fe2000bf66270 */
[----:B------:R-:W4:Y:S01]  /*5950*/  LDL R86, [R1+0xe4] ;  /* 0x0000e40001567983 */ /* 0x000f220000100800 */
[----:B------:R-:W-:-:S03]  /*5960*/  ISETP.GE.AND P2, PT, R60, UR9, PT ;  /* 0x000000093c007c0c */ /* 0x000fc6000bf46270 */
[----:B------:R-:W3:Y:S04]  /*5970*/  @!P5 LDG.E.U16 R66, desc[UR32][R40.64+0x40] ;  /* 0x000040202842d981 */ /* 0x000ee8000c1e1500 */
[----:B------:R-:W5:Y:S04]  /*5980*/  @!P4 LDG.E.U16 R70, desc[UR32][R40.64+0x380] ;  /* 0x000380202846c981 */ /* 0x000f68000c1e1500 */
[----:B------:R-:W4:Y:S04]  /*5990*/  @!P0 LDG.E.U16 R65, desc[UR32][R40.64+0x80] ;  /* 0x0000802028418981 */ /* 0x000f28000c1e1500 */
[----:B------:R-:W4:Y:S04]  /*59a0*/  @!P3 LDG.E.U16 R68, desc[UR32][R40.64+0x100] ;  /* 0x000100202844b981 */ /* 0x000f28000c1e1500 */
[----:B------:R-:W4:Y:S01]  /*59b0*/  @!P2 LDG.E.U16 R67, desc[UR32][R40.64+0xc0] ;  /* 0x0000c0202843a981 */ /* 0x000f22000c1e1500 */
[----:B------:R-:W-:-:S02]  /*59c0*/  @!P4 SHF.L.U32 R43, R64, 0x4, RZ ;  /* 0x00000004402bc819 */ /* 0x000fc400000006ff */
[----:B------:R-:W-:Y:S01]  /*59d0*/  LOP3.LUT R58, R63, 0xa0, RZ, 0xfc, !PT ;  /* 0x000000a03f3a7812 */ /* 0x000fe200078efcff */
[----:B------:R-:W4:Y:S01]  /*59e0*/  LDL R85, [R1+0xe0] ;  /* 0x0000e00001557983 */ /* 0x000f220000100800 */
[----:B------:R-:W-:Y:S02]  /*59f0*/  @!P4 LOP3.LUT R69, R43, 0x3e00, RZ, 0xc0, !PT ;  /* 0x00003e002b45c812 */ /* 0x000fe400078ec0ff */
[----:B------:R-:W-:Y:S02]  /*5a00*/  CS2R R42, SRZ ;  /* 0x00000000002a7805 */ /* 0x000fe4000001ff00 */
[C---:B------:R-:W-:Y:S01]  /*5a10*/  LOP3.LUT R57, R63.reuse, 0xc0, RZ, 0xfc, !PT ;  /* 0x000000c03f397812 */ /* 0x040fe200078efcff */
[----:B------:R-:W4:Y:S01]  /*5a20*/  LDL R84, [R1+0xdc] ;  /* 0x0000dc0001547983 */ /* 0x000f220000100800 */
[C---:B------:R-:W-:Y:S02]  /*5a30*/  LOP3.LUT R56, R63.reuse, 0xe0, RZ, 0xfc, !PT ;  /* 0x000000e03f387812 */ /* 0x040fe400078efcff */
[C---:B------:R-:W-:Y:S01]  /*5a40*/  LOP3.LUT R55, R63.reuse, 0x100, RZ, 0xfc, !PT ;  /* 0x000001003f377812 */ /* 0x040fe200078efcff */
[----:B------:R-:W4:Y:S01]  /*5a50*/  LDL R83, [R1+0xd8] ;  /* 0x0000d80001537983 */ /* 0x000f220000100800 */
[----:B------:R-:W-:-:S02]  /*5a60*/  LOP3.LUT R54, R63, 0x120, RZ, 0xfc, !PT ;  /* 0x000001203f367812 */ /* 0x000fc400078efcff */
[C---:B------:R-:W-:Y:S01]  /*5a70*/  LOP3.LUT R53, R63.reuse, 0x140, RZ, 0xfc, !PT ;  /* 0x000001403f357812 */ /* 0x040fe200078efcff */
[----:B------:R-:W4:Y:S01]  /*5a80*/  LDL R82, [R1+0xd4] ;  /* 0x0000d40001527983 */ /* 0x000f220000100800 */
[C---:B------:R-:W-:Y:S02]  /*5a90*/  LOP3.LUT R52, R63.reuse, 0x160, RZ, 0xfc, !PT ;  /* 0x000001603f347812 */ /* 0x040fe400078efcff */
[C---:B------:R-:W-:Y:S01]  /*5aa0*/  LOP3.LUT R51, R63.reuse, 0x180, RZ, 0xfc, !PT ;  /* 0x000001803f337812 */ /* 0x040fe200078efcff */
[----:B------:R-:W4:Y:S01]  /*5ab0*/  LDL R81, [R1+0xd0] ;  /* 0x0000d00001517983 */ /* 0x000f220000100800 */
[----:B------:R-:W-:Y:S02]  /*5ac0*/  LOP3.LUT R50, R63, 0x1a0, RZ, 0xfc, !PT ;  /* 0x000001a03f327812 */ /* 0x000fe400078efcff */
[----:B------:R-:W-:Y:S01]  /*5ad0*/  @!P4 LOP3.LUT R63, R69, 0x1f, R64, 0xf8, !PT ;  /* 0x0000001f453fc812 */ /* 0x000fe200078ef840 */
[----:B------:R-:W-:Y:S01]  /*5ae0*/  IMAD.MOV.U32 R64, RZ, RZ, RZ ;  /* 0x000000ffff407224 */ /* 0x000fe200078e00ff */
[----:B------:R-:W-:Y:S01]  /*5af0*/  UMOV UR14, UR12 ;  /* 0x0000000c000e7c82 */ /* 0x000fe20008000000 */
[----:B------:R-:W4:Y:S04]  /*5b00*/  LDL R95, [R1+0x3c] ;  /* 0x00003c00015f7983 */ /* 0x000f280000100800 */
[----:B------:R-:W4:Y:S04]  /*5b10*/  LDL R94, [R1+0x38] ;  /* 0x00003800015e7983 */ /* 0x000f280000100800 */
[----:B------:R-:W4:Y:S04]  /*5b20*/  LDL R93, [R1+0x34] ;  /* 0x00003400015d7983 */ /* 0x000f280000100800 */
[----:B------:R-:W4:Y:S04]  /*5b30*/  LDL R92, [R1+0x30] ;  /* 0x00003000015c7983 */ /* 0x000f280000100800 */
[----:B------:R-:W4:Y:S04]  /*5b40*/  LDL R91, [R1+0x2c] ;  /* 0x00002c00015b7983 */ /* 0x000f280000100800 */
[----:B------:R-:W4:Y:S04]  /*5b50*/  LDL R90, [R1+0x28] ;  /* 0x00002800015a7983 */ /* 0x000f280000100800 */
[----:B------:R-:W4:Y:S01]  /*5b60*/  LDL R89, [R1+0x24] ;  /* 0x0000240001597983 */ /* 0x000f220000100800 */
[----:B--2---:R-:W-:-:S04]  /*5b70*/  @!P6 PRMT R43, R48, 0x5410, RZ ;  /* 0x00005410302be816 */ /* 0x004fc800000000ff */
[----:B---3--:R-:W-:Y:S02]  /*5b80*/  @!P5 PRMT R43, R43, 0x5410, R66 ;  /* 0x000054102b2bd816 */ /* 0x008fe40000000042 */
[----:B------:R-:W-:Y:S02]  /*5b90*/  ISETP.GE.AND P5, PT, R58, UR9, PT ;  /* 0x000000093a007c0c */ /* 0x000fe4000bfa6270 */
[----:B------:R-:W-:Y:S02]  /*5ba0*/  MOV R66, RZ ;  /* 0x000000ff00427202 */ /* 0x000fe40000000f00 */
[----:B-----5:R-:W-:Y:S02]  /*5bb0*/  @!P4 PRMT R42, R70, 0x5410, RZ ;  /* 0x00005410462ac816 */ /* 0x020fe400000000ff */
[----:B----4-:R-:W-:Y:S02]  /*5bc0*/  @!P0 PRMT R64, R65, 0x5410, RZ ;  /* 0x0000541041408816 */ /* 0x010fe400000000ff */
[----:B------:R-:W-:-:S02]  /*5bd0*/  ISETP.GE.AND P4, PT, R57, UR9, PT ;  /* 0x0000000939007c0c */ /* 0x000fc4000bf86270 */
[----:B------:R-:W-:Y:S02]  /*5be0*/  @!P3 PRMT R66, R68, 0x5410, RZ ;  /* 0x000054104442b816 */ /* 0x000fe400000000ff */
[----:B------:R-:W-:Y:S01]  /*5bf0*/  ISETP.GE.AND P3, PT, R55, UR9, PT ;  /* 0x0000000937007c0c */ /* 0x000fe2000bf66270 */
[----:B------:R-:W2:Y:S01]  /*5c00*/  @!P5 LDG.E.U16 R65, desc[UR32][R40.64+0x140] ;  /* 0x000140202841d981 */ /* 0x000ea2000c1e1500 */
[----:B------:R-:W-:Y:S02]  /*5c10*/  @!P2 PRMT R64, R64, 0x5410, R67 ;  /* 0x000054104040a816 */ /* 0x000fe40000000043 */
[----:B------:R-:W-:Y:S02]  /*5c20*/  ISETP.GE.AND P0, PT, R56, UR9, PT ;  /* 0x0000000938007c0c */ /* 0x000fe4000bf06270 */
        /* <DEDUP_REMOVED lines=12> */
[----:B--2---:R-:W-:Y:S01]  /*5cf0*/  @!P5 PRMT R66, R66, 0x5410, R65 ;  /* 0x000054104242d816 */ /* 0x004fe20000000041 */
[----:B------:R-:W-:Y:S01]  /*5d00*/  IMAD.MOV.U32 R65, RZ, RZ, RZ ;  /* 0x000000ffff417224 */ /* 0x000fe200078e00ff */
[----:B------:R-:W-:Y:S02]  /*5d10*/  ISETP.GE.AND P5, PT, R53, UR9, PT ;  /* 0x0000000935007c0c */ /* 0x000fe4000bfa6270 */
[----:B---3--:R-:W-:-:S02]  /*5d20*/  @!P4 PRMT R67, R48, 0x5410, RZ ;  /* 0x000054103043c816 */ /* 0x008fc400000000ff */
[----:B------:R-:W-:Y:S02]  /*5d30*/  LOP3.LUT R48, R63, 0x1e0, RZ, 0xfc, !PT ;  /* 0x000001e03f307812 */ /* 0x000fe400078efcff */
[----:B----4-:R-:W-:Y:S02]  /*5d40*/  @!P3 PRMT R65, R69, 0x5410, RZ ;  /* 0x000054104541b816 */ /* 0x010fe400000000ff */
[----:B------:R-:W-:-:S05]  /*5d50*/  ISETP.GE.AND P4, PT, R52, UR9, PT ;  /* 0x0000000934007c0c */ /* 0x000fca000bf86270 */
[----:B------:R-:W2:Y:S01]  /*5d60*/  @!P5 LDG.E.U16 R76, desc[UR32][R40.64+0x280] ;  /* 0x00028020284cd981 */ /* 0x000ea2000c1e1500 */
[----:B-----5:R-:W-:Y:S02]  /*5d70*/  @!P0 PRMT R67, R67, 0x5410, R68 ;  /* 0x0000541043438816 */ /* 0x020fe40000000044 */
[----:B------:R-:W-:Y:S02]  /*5d80*/  ISETP.GE.AND P0, PT, R51, UR9, PT ;  /* 0x0000000933007c0c */ /* 0x000fe4000bf06270 */
[----:B------:R-:W-:Y:S02]  /*5d90*/  @!P2 PRMT R65, R65, 0x5410, R70 ;  /* 0x000054104141a816 */ /* 0x000fe40000000046 */
[----:B------:R-:W-:Y:S02]  /*5da0*/  ISETP.GE.AND P2, PT, R50, UR9, PT ;  /* 0x0000000932007c0c */ /* 0x000fe4000bf46270 */
[----:B------:R-:W-:Y:S01]  /*5db0*/  ISETP.GE.AND P3, PT, R48, UR9, PT ;  /* 0x0000000930007c0c */ /* 0x000fe2000bf66270 */
[----:B------:R-:W3:Y:S06]  /*5dc0*/  @!P4 LDG.E.U16 R69, desc[UR32][R40.64+0x2c0] ;  /* 0x0002c0202845c981 */ /* 0x000eec000c1e1500 */
[----:B------:R-:W4:Y:S04]  /*5dd0*/  @!P0 LDG.E.U16 R70, desc[UR32][R40.64+0x300] ;  /* 0x0003002028468981 */ /* 0x000f28000c1e1500 */
[----:B------:R-:W5:Y:S04]  /*5de0*/  @!P2 LDG.E.U16 R72, desc[UR32][R40.64+0x340] ;  /* 0x000340202848a981 */ /* 0x000f68000c1e1500 */
[----:B------:R0:W3:Y:S02]  /*5df0*/  @!P3 LDG.E.U16 R71, desc[UR32][R40.64+0x3c0] ;  /* 0x0003c0202847b981 */ /* 0x0000e4000c1e1500 */
        /* <DEDUP_REMOVED lines=8> */
[----:B------:R-:W-:Y:S01]  /*5e80*/  HFMA2 R43, -RZ, RZ, 0, 0 ;  /* 0x00000000ff2b7431 */ /* 0x000fe200000001ff */
[----:B------:R-:W-:Y:S01]  /*5e90*/  PRMT R74, R64, 0x7632, R74 ;  /* 0x00007632404a7816 */ /* 0x000fe2000000004a */
[----:B------:R-:W-:Y:S01]  /*5ea0*/  IMAD.MOV.U32 R68, RZ, RZ, RZ ;  /* 0x000000ffff447224 */ /* 0x000fe200078e00ff */
[----:B------:R-:W-:-:S02]  /*5eb0*/  PRMT R75, R66, 0x7632, R75 ;  /* 0x00007632424b7816 */ /* 0x000fc4000000004b */
[----:B------:R-:W-:Y:S01]  /*5ec0*/  PRMT R40, R67, 0x7632, R40 ;  /* 0x0000763243287816 */ /* 0x000fe20000000028 */
[----:B------:R0:W-:Y:S01]  /*5ed0*/  STS.U16 [R77+0xc0], R74 ;  /* 0x0000c04a4d007388 */ /* 0x0001e20000000400 */
[----:B------:R-:W-:-:S03]  /*5ee0*/  PRMT R41, R65, 0x7632, R41 ;  /* 0x0000763241297816 */ /* 0x000fc60000000029 */
[----:B------:R-:W-:Y:S04]  /*5ef0*/  STS.U16 [R88+0x100], R66 ;  /* 0x0001004258007388 */ /* 0x000fe80000000400 */
[----:B------:R1:W-:Y:S04]  /*5f00*/  STS.U16 [R87+0x140], R75 ;  /* 0x0001404b57007388 */ /* 0x0003e80000000400 */
[----:B------:R1:W-:Y:S04]  /*5f10*/  STS.U16 [R86+0x180], R67 ;  /* 0x0001804356007388 */ /* 0x0003e80000000400 */
[----:B------:R-:W-:Y:S04]  /*5f20*/  STS.U16 [R85+0x1c0], R40 ;  /* 0x0001c02855007388 */ /* 0x000fe80000000400 */
[----:B------:R5:W-:Y:S04]  /*5f30*/  STS.U16 [R84+0x200], R65 ;  /* 0x0002004154007388 */ /* 0x000be80000000400 */
[----:B------:R-:W-:Y:S04]  /*5f40*/  STS.U16 [R83+0x240], R41 ;  /* 0x0002402953007388 */ /* 0x000fe80000000400 */
[----:B0-----:R-:W5:Y:S01]  /*5f50*/  LDL R77, [R1+0xc0] ;  /* 0x0000c000014d7983 */ /* 0x001f620000100800 */
[----:B------:R-:W0:Y:S03]  /*5f60*/  S2UR UR10, SR_CTAID.Y ;  /* 0x00000000000a79c3 */ /* 0x000e260000002600 */
[----:B-1----:R-:W5:Y:S04]  /*5f70*/  LDL R75, [R1+0xb4] ;  /* 0x0000b400014b7983 */ /* 0x002f680000100800 */
[----:B------:R-:W5:Y:S04]  /*5f80*/  LDL R74, [R1+0xb0] ;  /* 0x0000b000014a7983 */ /* 0x000f680000100800 */
[----:B------:R-:W5:Y:S04]  /*5f90*/  LDL R67, [R1+0x94] ;  /* 0x0000940001437983 */ /* 0x000f680000100800 */
[----:B------:R-:W5:Y:S04]  /*5fa0*/  LDL R88, [R1+0x20] ;  /* 0x0000200001587983 */ /* 0x000f680000100800 */
[----:B------:R-:W5:Y:S04]  /*5fb0*/  LDL R87, [R1+0x1c] ;  /* 0x00001c0001577983 */ /* 0x000f680000100800 */
[----:B------:R-:W5:Y:S01]  /*5fc0*/  LDL R86, [R1+0x18] ;  /* 0x0000180001567983 */ /* 0x000f620000100800 */
[----:B--2---:R-:W-:-:S02]  /*5fd0*/  @!P5 PRMT R68, R76, 0x5410, RZ ;  /* 0x000054104c44d816 */ /* 0x004fc400000000ff */
[----:B----4-:R-:W-:Y:S02]  /*5fe0*/  @!P0 PRMT R43, R70, 0x5410, RZ ;  /* 0x00005410462b8816 */ /* 0x010fe400000000ff */
[----:B---3--:R-:W-:Y:S01]  /*5ff0*/  @!P3 PRMT R42, R42, 0x5410, R71 ;  /* 0x000054102a2ab816 */ /* 0x008fe20000000047 */
[----:B0-----:R-:W-:Y:S01]  /*6000*/  UIMAD.WIDE.U32 UR16, UR10, UR42, URZ ;  /* 0x0000002a0a1072a5 */ /* 0x001fe2000f8e00ff */
[----:B------:R-:W-:Y:S01]  /*6010*/  @!P4 PRMT R68, R68, 0x5410, R69 ;  /* 0x000054104444c816 */ /* 0x000fe20000000045 */
[----:B------:R-:W-:Y:S01]  /*6020*/  UIMAD UR14, UR10, UR43, URZ ;  /* 0x0000002b0a0e72a4 */ /* 0x000fe2000f8e02ff */
[----:B-----5:R-:W-:Y:S01]  /*6030*/  @!P2 PRMT R43, R43, 0x5410, R72 ;  /* 0x000054102b2ba816 */ /* 0x020fe20000000048 */
[----:B------:R-:W2:Y:S01]  /*6040*/  LDL R76, [R1+0xb8] ;  /* 0x0000b800014c7983 */ /* 0x000ea20000100800 */
[----:B------:R-:W-:Y:S02]  /*6050*/  PRMT R64, R68, 0x7632, R64 ;  /* 0x0000763244407816 */ /* 0x000fe40000000040 */
[----:B------:R-:W-:Y:S01]  /*6060*/  PRMT R65, R43, 0x7632, R65 ;  /* 0x000076322b417816 */ /* 0x000fe20000000041 */
[----:B------:R-:W-:Y:S01]  /*6070*/  STS.U16 [R82+0x280], R68 ;  /* 0x0002804452007388 */ /* 0x000fe20000000400 */
[----:B------:R-:W-:-:S03]  /*6080*/  PRMT R66, R42, 0x7632, R66 ;  /* 0x000076322a427816 */ /* 0x000fc60000000042 */
[----:B------:R0:W-:Y:S04]  /*6090*/  STS.U16 [R81+0x2c0], R64 ;  /* 0x0002c04051007388 */ /* 0x0001e80000000400 */
[----:B------:R1:W-:Y:S01]  /*60a0*/  STS.U16 [R80+0x300], R43 ;  /* 0x0003002b50007388 */ /* 0x0003e20000000400 */
[----:B------:R-:W-:-:S03]  /*60b0*/  UIADD3 UR17, UPT, UPT, UR17, UR14, URZ ;  /* 0x0000000e11117290 */ /* 0x000fc6000fffe0ff */
[----:B------:R-:W3:Y:S01]  /*60c0*/  LDL R72, [R1+0xa8] ;  /* 0x0000a80001487983 */ /* 0x000ee20000100800 */
[----:B0-----:R-:W0:Y:S03]  /*60d0*/  S2R R64, SR_TID.X ;  /* 0x0000000000407919 */ /* 0x001e260000002100 */
[----:B-1----:R-:W4:Y:S04]  /*60e0*/  LDL R80, [R1+0xac] ;  /* 0x0000ac0001507983 */ /* 0x002f280000100800 */
[----:B------:R-:W5:Y:S04]  /*60f0*/  LDL R71, [R1+0xa4] ;  /* 0x0000a40001477983 */ /* 0x000f680000100800 */
[----:B------:R-:W5:Y:S04]  /*6100*/  LDL R70, [R1+0xa0] ;  /* 0x0000a00001467983 */ /* 0x000f680000100800 */
[----:B------:R-:W5:Y:S04]  /*6110*/  LDL R69, [R1+0x9c] ;  /* 0x00009c0001457983 */ /* 0x000f680000100800 */
[----:B------:R-:W-:Y:S04]  /*6120*/  STS.U16 [R79+0x340], R65 ;  /* 0x000340414f007388 */ /* 0x000fe80000000400 */
[----:B------:R1:W-:Y:S01]  /*6130*/  STS.U16 [R78+0x380], R42 ;  /* 0x0003802a4e007388 */ /* 0x0003e20000000400 */
[----:B------:R-:W-:-:S03]  /*6140*/  UIMAD.WIDE.U32 UR16, UR8, UR40, UR16 ;  /* 0x00000028081072a5 */ /* 0x000fc6000f8e0010 */
[----:B------:R-:W5:Y:S01]  /*6150*/  LDL R68, [R1+0x98] ;  /* 0x0000980001447983 */ /* 0x000f620000100800 */
[C---:B0-----:R-:W-:Y:S01]  /*6160*/  VIADD R43, R64.reuse, 0x200 ;  /* 0x00000200402b7836 */ /* 0x041fe20000000000 */
[----:B------:R-:W-:Y:S02]  /*6170*/  ISETP.NE.AND P0, PT, R64, RZ, PT ;  /* 0x000000ff4000720c */ /* 0x000fe40003f05270 */
[----:B-1----:R-:W5:Y:S01]  /*6180*/  LDL R42, [R1+0xbc] ;  /* 0x0000bc00012a7983 */ /* 0x002f620000100800 */
[----:B------:R-:W-:Y:S02]  /*6190*/  UIMAD UR14, UR8, UR41, UR17 ;  /* 0x00000029080e72a4 */ /* 0x000fe4000f8e0211 */
[----:B------:R-:W-:Y:S01]  /*61a0*/  ULEA UR17, UP0, UR16, UR38, 0x2 ;  /* 0x0000002610117291 */ /* 0x000fe2000f8010ff */
[----:B------:R-:W5:Y:S03]  /*61b0*/  LDL R65, [R1+0x8c] ;  /* 0x00008c0001417983 */ /* 0x000f660000100800 */
[----:B------:R-:W-:Y:S01]  /*61c0*/  ULEA.HI.X UR16, UR16, UR39, UR14, 0x2, UP0 ;  /* 0x0000002710107291 */ /* 0x000fe200080f140e */
[----:B------:R-:W-:Y:S01]  /*61d0*/  R2UR UR52, R73 ;  /* 0x00000000493472ca */ /* 0x000fe200000e0000 */
[----:B------:R-:W-:Y:S01]  /*61e0*/  ULEA UR14, UR20, 0xffffff00, 0x8 ;  /* 0xffffff00140e7891 */ /* 0x000fe2000f8e40ff */
[----:B------:R-:W5:Y:S03]  /*61f0*/  LDL R85, [R1+0x14] ;  /* 0x0000140001557983 */ /* 0x000f660000100800 */
[----:B------:R-:W-:Y:S01]  /*6200*/  ULOP3.LUT UR14, UR14, 0x100, URZ, 0xc0, !UPT ;  /* 0x000001000e0e7892 */ /* 0x000fe2000f8ec0ff */
[----:B------:R-:W5:Y:S03]  /*6210*/  LDL R84, [R1+0x10] ;  /* 0x0000100001547983 */ /* 0x000f660000100800 */
[----:B------:R-:W-:Y:S01]  /*6220*/  UIADD3 UR14, UPT, UPT, UR14, UR8, URZ ;  /* 0x000000080e0e7290 */ /* 0x000fe2000fffe0ff */
[----:B------:R-:W-:Y:S01]  /*6230*/  MOV R40, UR17 ;  /* 0x0000001100287c02 */ /* 0x000fe20008000f00 */
[----:B------:R-:W-:Y:S01]  /*6240*/  IMAD.U32 R41, RZ, RZ, UR16 ;  /* 0x00000010ff297e24 */ /* 0x000fe2000f8e00ff */
[----:B------:R-:W5:Y:S03]  /*6250*/  LDL R83, [R1+0xc] ;  /* 0x00000c0001537983 */ /* 0x000f660000100800 */
[----:B------:R-:W-:Y:S01]  /*6260*/  MOV R78, UR14 ;  /* 0x0000000e004e7c02 */ /* 0x000fe20008000f00 */
[----:B------:R0:W-:Y:S01]  /*6270*/  STS.U16 [R77+0x3c0], R66 ;  /* 0x0003c0424d007388 */ /* 0x0001e20000000400 */
[----:B------:R-:W-:-:S03]  /*6280*/  NOP ;  /* 0x0000000000007918 */ /* 0x000fc60000000000 */
[----:B------:R1:W5:Y:S01]  /*6290*/  LDG.E R40, desc[UR32][R40.64] ;  /* 0x0000002028287981 */ /* 0x000362000c1e1900 */
[----:B------:R-:W-:-:S03]  /*62a0*/  SEL R78, R78, R43, !P0 ;  /* 0x0000002b4e4e7207 */ /* 0x000fc60004000000 */
[----:B0-----:R-:W5:Y:S04]  /*62b0*/  LDL R66, [R1+0x90] ;  /* 0x0000900001427983 */ /* 0x001f680000100800 */
[----:B------:R-:W5:Y:S04]  /*62c0*/  LDL R43, [R1+0x88] ;  /* 0x00008800012b7983 */ /* 0x000f680000100800 */
[----:B------:R-:W1:Y:S04]  /*62d0*/  LDL R41, [R1+0x80] ;  /* 0x0000800001297983 */ /* 0x000e680000100800 */
[----:B------:R-:W5:Y:S04]  /*62e0*/  LDL R82, [R1+0x8] ;  /* 0x0000080001527983 */ /* 0x000f680000100800 */
[----:B------:R-:W5:Y:S01]  /*62f0*/  LDL R81, [R1+0x4] ;  /* 0x0000040001517983 */ /* 0x000f620000100800 */
[----:B------:R-:W0:Y:S03]  /*6300*/  S2UR UR17, SR_CgaCtaId ;  /* 0x00000000001179c3 */ /* 0x000e260000008800 */
[----:B------:R-:W-:Y:S04]  /*6310*/  LDS.U16 R75, [R75+0x4] ;  /* 0x000004004b4b7984 */ /* 0x000fe80000000400 */
[----:B------:R-:W-:Y:S04]  /*6320*/  LDS.U16 R74, [R74+0x6] ;  /* 0x000006004a4a7984 */ /* 0x000fe80000000400 */
[----:B------:R-:W-:Y:S01]  /*6330*/  LDS.U16 R67, [R67+0x14] ;  /* 0x0000140043437984 */ /* 0x000fe20000000400 */
[----:B------:R-:W-:Y:S01]  /*6340*/  MOV R79, UR52 ;  /* 0x00000034004f7c02 */ /* 0x000fe20008000f00 */
[----:B------:R-:W-:Y:S01]  /*6350*/  UMOV UR16, 0x400 ;  /* 0x0000040000107882 */ /* 0x000fe20000000000 */
[----:B------:R-:W-:Y:S01]  /*6360*/  ISETP.NE.AND P2, PT, R64, 0x7f, PT ;  /* 0x0000007f4000780c */ /* 0x000fe20003f45270 */
[----:B------:R-:W-:Y:S01]  /*6370*/  BSSY.RECONVERGENT B0, `(.L_x_862) ;  /* 0x0000061000007945 */ /* 0x000fe20003800200 */
[----:B--2---:R-:W-:Y:S04]  /*6380*/  LDS.U16 R76, [R76+0x2] ;  /* 0x000002004c4c7984 */ /* 0x004fe80000000400 */
[----:B---3--:R-:W-:Y:S04]  /*6390*/  LDS.U16 R72, [R72+0xa] ;  /* 0x00000a0048487984 */ /* 0x008fe80000000400 */
[----:B----4-:R2:W-:Y:S04]  /*63a0*/  LDS.U16 R73, [R80+0x8] ;  /* 0x0000080050497984 */ /* 0x0105e80000000400 */
[----:B-----5:R-:W-:Y:S04]  /*63b0*/  LDS.U16 R71, [R71+0xc] ;  /* 0x00000c0047477984 */ /* 0x020fe80000000400 */
[----:B--2---:R-:W2:Y:S04]  /*63c0*/  LDL R80, [R1] ;  /* 0x0000000001507983 */ /* 0x004ea80000100800 */
[----:B------:R-:W-:Y:S04]  /*63d0*/  LDS.U16 R70, [R70+0xe] ;  /* 0x00000e0046467984 */ /* 0x000fe80000000400 */
[----:B------:R-:W-:Y:S04]  /*63e0*/  LDS.U16 R69, [R69+0x10] ;  /* 0x0000100045457984 */ /* 0x000fe80000000400 */
[----:B------:R-:W-:Y:S04]  /*63f0*/  LDS.U16 R68, [R68+0x12] ;  /* 0x0000120044447984 */ /* 0x000fe80000000400 */
[----:B------:R3:W4:Y:S04]  /*6400*/  LDS.U16 R77, [R42] ;  /* 0x000000002a4d7984 */ /* 0x0007280000000400 */
[----:B------:R-:W-:Y:S04]  /*6410*/  LDS.U16 R65, [R65+0x18] ;  /* 0x0000180041417984 */ /* 0x000fe80000000400 */
[----:B---3--:R-:W3:Y:S01]  /*6420*/  LDL R42, [R1+0x84] ;  /* 0x00008400012a7983 */ /* 0x008ee20000100800 */
        /* <DEDUP_REMOVED lines=64> */
[----:B-----5:R-:W-:Y:S02]  /*6830*/  HADD2.F32 R66, -RZ, R66.H0_H0 ;  /* 0x20000042ff427230 */ /* 0x020fe40000004100 */
        /* <DEDUP_REMOVED lines=18> */
.L_x_863:
[----:B------:R-:W-:-:S06]  /*6960*/  LEA R40, R64, UR16, 0x2 ;  /* 0x0000001040287c11 */ /* 0x000fcc000f8e10ff */
[----:B------:R-:W0:Y:S02]  /*6970*/  LDS R40, [R40+0x43e4] ;  /* 0x0043e40028287984 */ /* 0x000e240000000800 */
.L_x_864:
[----:B------:R-:W-:Y:S05]  /*6980*/  BSYNC.RECONVERGENT B0 ;  /* 0x0000000000007941 */ /* 0x000fea0003800200 */
.L_x_862:
        /* <DEDUP_REMOVED lines=123> */
.L_x_924:
[----:B------:R-:W4:Y:S01]  /*7140*/  S2R R87, SR_LANEID ;  /* 0x0000000000577919 */ /* 0x000f220000000000 */
[----:B---3--:R-:W-:Y:S01]  /*7150*/  FFMA.FTZ R86, R157, R86, R156 ;  /* 0x000000569d567223 */ /* 0x008fe2000001009c */
[----:B------:R-:W-:Y:S01]  /*7160*/  UMOV UR14, 0xffffffff ;  /* 0xffffffff000e7882 */ /* 0x000fe20000000000 */
[----:B----4-:R-:W-:-:S04]  /*7170*/  ISETP.GE.AND P2, PT, R87, 0x10, PT ;  /* 0x000000105700780c */ /* 0x010fc80003f46270 */
[----:B------:R-:W-:-:S09]  /*7180*/  FSEL R162, R156, R86, !P2 ;  /* 0x000000569ca27208 */ /* 0x000fd20005000000 */
[----:B0-2---:R-:W-:Y:S01]  /*7190*/  @P2 FMUL.FTZ R157, R157, R153 ;  /* 0x000000999d9d2220 */ /* 0x005fe20000410000 */
[----:B------:R-:W-:Y:S06]  /*71a0*/  BRA.DIV UR14, `(.L_x_867) ;  /* 0x000000460ef47947 */ /* 0x000fec000b800000 */
.L_x_927:
[----:B------:R-:W-:-:S03]  /*71b0*/  UMOV UR14, 0xffffffff ;  /* 0xffffffff000e7882 */ /* 0x000fc60000000000 */
[----:B------:R-:W-:Y:S05]  /*71c0*/  BRA.DIV UR14, `(.L_x_868) ;  /* 0x0000004a0e147947 */ /* 0x000fea000b800000 */
.L_x_930:
[----:B------:R-:W-:-:S03]  /*71d0*/  UMOV UR14, 0xffffffff ;  /* 0xffffffff000e7882 */ /* 0x000fc60000000000 */
[----:B------:R-:W-:Y:S05]  /*71e0*/  BRA.DIV UR14, `(.L_x_869) ;  /* 0x0000004a0e347947 */ /* 0x000fea000b800000 */
[----:B------:R-:W0:Y:S04]  /*71f0*/  SHFL.UP PT, R157, R157, 0x1, RZ ;  /* 0x042000009d9d7989 */ /* 0x000e2800000e00ff */
[----:B------:R-:W2:Y:S04]  /*7200*/  SHFL.UP PT, R162, R162, 0x1, RZ ;  /* 0x04200000a2a27989 */ /* 0x000ea800000e00ff */
[----:B-----5:R-:W3:Y:S04]  /*7210*/  SHFL.IDX PT, R78, R78, RZ, 0x1f ;  /* 0x00001fff4e4e7589 */ /* 0x020ee800000e0000 */
[----:B------:R-:W4:Y:S02]  /*7220*/  SHFL.IDX PT, R79, R79, RZ, 0x1f ;  /* 0x00001fff4f4f7589 */ /* 0x000f2400000e0000 */
.L_x_936:
        /* <DEDUP_REMOVED lines=12> */
.L_x_865:
        /* <DEDUP_REMOVED lines=120> */
.L_x_953:
        /* <DEDUP_REMOVED lines=14> */
.L_x_870:
[----:B------:R-:W-:Y:S05]  /*7b50*/  WARPSYNC.ALL ;  /* 0x0000000000007948 */ /* 0x000fea0003800000 */
[----:B------:R-:W-:Y:S01]  /*7b60*/  ISETP.NE.AND P0, PT, R64, RZ, PT ;  /* 0x000000ff4000720c */ /* 0x000fe20003f05270 */
[----:B------:R-:W2:Y:S04]  /*7b70*/  LDL R87, [R1+0x3c] ;  /* 0x00003c0001577983 */ /* 0x000ea80000100800 */
[----:B------:R-:W3:Y:S04]  /*7b80*/  LDL R86, [R1+0x38] ;  /* 0x0000380001567983 */ /* 0x000ee80000100800 */
[----:B-1----:R-:W4:Y:S04]  /*7b90*/  LDL R85, [R1+0x34] ;  /* 0x0000340001557983 */ /* 0x002f280000100800 */
[----:B------:R-:W5:Y:S04]  /*7ba0*/  LDL R84, [R1+0x30] ;  /* 0x0000300001547983 */ /* 0x000f680000100800 */
[----:B------:R-:W5:Y:S04]  /*7bb0*/  LDL R83, [R1+0x2c] ;  /* 0x00002c0001537983 */ /* 0x000f680000100800 */
[----:B------:R-:W5:Y:S04]  /*7bc0*/  LDL R82, [R1+0x28] ;  /* 0x0000280001527983 */ /* 0x000f680000100800 */
[----:B------:R-:W5:Y:S04]  /*7bd0*/  LDL R81, [R1+0x24] ;  /* 0x0000240001517983 */ /* 0x000f680000100800 */
[----:B------:R-:W5:Y:S01]  /*7be0*/  LDL R80, [R1+0x20] ;  /* 0x0000200001507983 */ /* 0x000f620000100800 */
[----:B------:R-:W-:Y:S01]  /*7bf0*/  FFMA.FTZ R121, R77, -R121, R151 ;  /* 0x800000794d797223 */ /* 0x000fe20000010097 */
[----:B------:R-:W-:-:S02]  /*7c00*/  FFMA.FTZ R120, R76, -R120, R136 ;  /* 0x800000784c787223 */ /* 0x000fc40000010088 */
[----:B------:R-:W5:Y:S01]  /*7c10*/  LDL R150, [R1+0x1c] ;  /* 0x00001c0001967983 */ /* 0x000f620000100800 */
[----:B------:R-:W-:Y:S06]  /*7c20*/  BAR.SYNC.DEFER_BLOCKING 0x0 ;  /* 0x0000000000007b1d */ /* 0x000fec0000010000 */
[----:B------:R-:W1:Y:S02]  /*7c30*/  LDS R135, [R135+0x36e4] ;  /* 0x0036e40087877984 */ /* 0x000e640000000800 */
[----:B-1----:R-:W-:-:S04]  /*7c40*/  FFMA.FTZ R40, R135, R40, R88 ;  /* 0x0000002887287223 */ /* 0x002fc80000010058 */
[----:B------:R-:W-:-:S04]  /*7c50*/  FFMA.FTZ R89, R104, R40, R89 ;  /* 0x0000002868597223 */ /* 0x000fc80000010059 */
[----:B------:R-:W-:-:S04]  /*7c60*/  FFMA.FTZ R90, R105, R89, R90 ;  /* 0x00000059695a7223 */ /* 0x000fc8000001005a */
[----:B------:R-:W-:-:S04]  /*7c70*/  FFMA.FTZ R91, R106, R90, R91 ;  /* 0x0000005a6a5b7223 */ /* 0x000fc8000001005b */
[----:B------:R-:W-:-:S04]  /*7c80*/  FFMA.FTZ R92, R107, R91, R92 ;  /* 0x0000005b6b5c7223 */ /* 0x000fc8000001005c */
[----:B------:R-:W-:Y:S01]  /*7c90*/  FFMA.FTZ R93, R108, R92, R93 ;  /* 0x0000005c6c5d7223 */ /* 0x000fe2000001005d */
[----:B--2---:R-:W-:Y:S02]  /*7ca0*/  FFMA.FTZ R151, R87, R151, RZ ;  /* 0x0000009757977223 */ /* 0x004fe400000100ff */
[----:B------:R-:W2:Y:S02]  /*7cb0*/  LDL R87, [R1+0x18] ;  /* 0x0000180001577983 */ /* 0x000ea40000100800 */
[----:B---3--:R-:W-:Y:S02]  /*7cc0*/  FFMA.FTZ R151, R86, R136, R151 ;  /* 0x0000008856977223 */ /* 0x008fe40000010097 */
[----:B------:R-:W3:Y:S02]  /*7cd0*/  LDL R86, [R1+0x14] ;  /* 0x0000140001567983 */ /* 0x000ee40000100800 */
[----:B----4-:R-:W-:Y:S02]  /*7ce0*/  FFMA.FTZ R151, R85, R137, R151 ;  /* 0x0000008955977223 */ /* 0x010fe40000010097 */
[----:B------:R-:W4:Y:S02]  /*7cf0*/  LDL R85, [R1+0x10] ;  /* 0x0000100001557983 */ /* 0x000f240000100800 */
[----:B-----5:R-:W-:-:S02]  /*7d00*/  FFMA.FTZ R151, R84, R138, R151 ;  /* 0x0000008a54977223 */ /* 0x020fc40000010097 */
[----:B------:R-:W5:Y:S02]  /*7d10*/  LDL R84, [R1+0x8] ;  /* 0x0000080001547983 */ /* 0x000f640000100800 */
[----:B------:R-:W-:Y:S02]  /*7d20*/  FFMA.FTZ R151, R83, R139, R151 ;  /* 0x0000008b53977223 */ /* 0x000fe40000010097 */
[----:B------:R-:W5:Y:S02]  /*7d30*/  LDL R83, [R1+0xc] ;  /* 0x00000c0001537983 */ /* 0x000f640000100800 */
[----:B------:R-:W-:-:S04]  /*7d40*/  FFMA.FTZ R151, R82, R140, R151 ;  /* 0x0000008c52977223 */ /* 0x000fc80000010097 */
[----:B------:R-:W-:Y:S02]  /*7d50*/  FFMA.FTZ R151, R81, R141, R151 ;  /* 0x0000008d51977223 */ /* 0x000fe40000010097 */
[----:B------:R-:W5:Y:S02]  /*7d60*/  LDL R81, [R1+0x4] ;  /* 0x0000040001517983 */ /* 0x000f640000100800 */
[----:B------:R-:W-:-:S04]  /*7d70*/  FFMA.FTZ R151, R80, R142, R151 ;  /* 0x0000008e50977223 */ /* 0x000fc80000010097 */
[----:B------:R-:W-:Y:S02]  /*7d80*/  FFMA.FTZ R151, R150, R143, R151 ;  /* 0x0000008f96977223 */ /* 0x000fe40000010097 */
[----:B------:R-:W5:Y:S01]  /*7d90*/  LDL R150, [R1] ;  /* 0x0000000001967983 */ /* 0x000f620000100800 */
[----:B------:R-:W-:-:S04]  /*7da0*/  FFMA.FTZ R94, R109, R93, R94 ;  /* 0x0000005d6d5e7223 */ /* 0x000fc8000001005e */
[----:B------:R-:W-:-:S04]  /*7db0*/  FFMA.FTZ R95, R110, R94, R95 ;  /* 0x0000005e6e5f7223 */ /* 0x000fc8000001005f */
[----:B------:R-:W-:-:S04]  /*7dc0*/  FFMA.FTZ R96, R111, R95, R96 ;  /* 0x0000005f6f607223 */ /* 0x000fc80000010060 */
[----:B------:R-:W-:-:S04]  /*7dd0*/  FFMA.FTZ R97, R112, R96, R97 ;  /* 0x0000006070617223 */ /* 0x000fc80000010061 */
[----:B------:R-:W-:Y:S01]  /*7de0*/  FFMA.FTZ R98, R113, R97, R98 ;  /* 0x0000006171627223 */ /* 0x000fe20000010062 */
[----:B------:R-:W-:Y:S02]  /*7df0*/  USHF.L.U32 UR17, UR20, 0xb, URZ ;  /* 0x0000000b14117899 */ /* 0x000fe400080006ff */
[----:B------:R-:W-:Y:S01]  /*7e00*/  USHF.L.U32 UR30, UR20, 0xb, URZ ;  /* 0x0000000b141e7899 */ /* 0x000fe200080006ff */
[----:B------:R-:W-:Y:S01]  /*7e10*/  FFMA.FTZ R99, R114, R98, R99 ;  /* 0x0000006272637223 */ /* 0x000fe20000010063 */
[----:B------:R-:W-:Y:S02]  /*7e20*/  IMAD.U32 R80, RZ, RZ, UR31 ;  /* 0x0000001fff507e24 */ /* 0x000fe4000f8e00ff */
[----:B------:R-:W-:Y:S01]  /*7e30*/  UIADD3 UR30, UPT, UPT, UR30, -0x800, URZ ;  /* 0xfffff8001e1e7890 */ /* 0x000fe2000fffe0ff */
[----:B------:R-:W-:Y:S01]  /*7e40*/  FFMA.FTZ R100, R115, R99, R100 ;  /* 0x0000006373647223 */ /* 0x000fe20000010064 */
[----:B------:R-:W-:-:S03]  /*7e50*/  LOP3.LUT R82, R64, UR17, RZ, 0xfc, !PT ;  /* 0x0000001140527c12 */ /* 0x000fc6000f8efcff */
[----:B------:R-:W-:Y:S01]  /*7e60*/  FFMA.FTZ R101, R116, R100, R101 ;  /* 0x0000006474657223 */ /* 0x000fe20000010065 */
[----:B------:R-:W-:Y:S01]  /*7e70*/  IADD3 R82, PT, PT, -R82, 0x800, R80 ;  /* 0x0000080052527810 */ /* 0x000fe20007ffe150 */
[----:B------:R-:W-:Y:S01]  /*7e80*/  VOTEU.ALL UP0, P0 ;  /* 0x0000000000ff7886 */ /* 0x000fe20000000000 */
[----:B------:R-:W-:Y:S01]  /*7e90*/  LOP3.LUT R80, R64, UR30, RZ, 0xfc, !PT ;  /* 0x0000001e40507c12 */ /* 0x000fe2000f8efcff */
[----:B------:R-:W-:-:S03]  /*7ea0*/  FFMA.FTZ R102, R117, R101, R102 ;  /* 0x0000006575667223 */ /* 0x000fc60000010066 */
[----:B------:R-:W-:Y:S01]  /*7eb0*/  IADD3 R80, PT, PT, -R80, UR31, RZ ;  /* 0x0000001f50507c10 */ /* 0x000fe2000fffe1ff */
[----:B------:R-:W-:Y:S01]  /*7ec0*/  FFMA.FTZ R103, R118, R102, R103 ;  /* 0x0000006676677223 */ /* 0x000fe20000010067 */
[----:B------:R-:W-:Y:S02]  /*7ed0*/  @!UP0 ULEA UR14, UR8, UR16, 0x3 ;  /* 0x00000010080e8291 */ /* 0x000fe4000f8e18ff */
[----:B------:R-:W-:Y:S01]  /*7ee0*/  ISETP.GE.AND P2, PT, R80, 0x1, PT ;  /* 0x000000015000780c */ /* 0x000fe20003f46270 */
[----:B------:R-:W-:Y:S01]  /*7ef0*/  FMUL.FTZ R80, R17, R103 ;  /* 0x0000006711507220 */ /* 0x000fe20000410000 */
[----:B------:R-:W-:-:S05]  /*7f00*/  FFMA.FTZ R133, R42, -R133, R149 ;  /* 0x800000852a857223 */ /* 0x000fca0000010095 */
[----:B0-----:R0:W-:Y:S01]  /*7f10*/  @!P0 STS.64 [UR14+0x45e0], R78 ;  /* 0x0045e04eff008988 */ /* 0x0011e20008000a0e */
[----:B------:R-:W-:Y:S01]  /*7f20*/  FFMA.FTZ R119, R75, -R119, R137 ;  /* 0x800000774b777223 */ /* 0x000fe20000010089 */
[----:B0-----:R-:W-:Y:S01]  /*7f30*/  FMUL.FTZ R78, R16, R102 ;  /* 0x00000066104e7220 */ /* 0x001fe20000410000 */
[----:B------:R-:W-:Y:S01]  /*7f40*/  FFMA.FTZ R122, R74, -R122, R138 ;  /* 0x8000007a4a7a7223 */ /* 0x000fe2000001008a */
[----:B------:R-:W-:Y:S01]  /*7f50*/  FFMA.FTZ R123, R73, -R123, R139 ;  /* 0x8000007b497b7223 */ /* 0x000fe2000001008b */
[----:B------:R-:W-:Y:S01]  /*7f60*/  FMUL.FTZ R79, R13, R99 ;  /* 0x000000630d4f7220 */ /* 0x000fe20000410000 */
[----:B------:R-:W-:Y:S01]  /*7f70*/  FFMA.FTZ R124, R72, -R124, R140 ;  /* 0x8000007c487c7223 */ /* 0x000fe2000001008c */
[----:B------:R-:W0:Y:S01]  /*7f80*/  S2UR UR29, SR_CTAID.X ;  /* 0x00000000001d79c3 */ /* 0x000e220000002500 */
[----:B------:R-:W-:Y:S01]  /*7f90*/  FFMA.FTZ R125, R71, -R125, R141 ;  /* 0x8000007d477d7223 */ /* 0x000fe2000001008d */
[----:B------:R-:W-:Y:S01]  /*7fa0*/  FFMA.FTZ R126, R70, -R126, R142 ;  /* 0x8000007e467e7223 */ /* 0x000fe2000001008e */
[----:B------:R-:W-:Y:S01]  /*7fb0*/  FFMA.FTZ R127, R69, -R127, R143 ;  /* 0x8000007f457f7223 */ /* 0x000fe2000001008f */
[----:B------:R-:W-:Y:S01]  /*7fc0*/  FMUL.FTZ R105, R8, R94 ;  /* 0x0000005e08697220 */ /* 0x000fe20000410000 */
[----:B------:R-:W-:Y:S01]  /*7fd0*/  FFMA.FTZ R128, R68, -R128, R144 ;  /* 0x8000008044807223 */ /* 0x000fe20000010090 */
[----:B------:R-:W-:Y:S01]  /*7fe0*/  FMUL.FTZ R106, R7, R93 ;  /* 0x0000005d076a7220 */ /* 0x000fe20000410000 */
[----:B------:R-:W-:Y:S01]  /*7ff0*/  FFMA.FTZ R129, R67, -R129, R145 ;  /* 0x8000008143817223 */ /* 0x000fe20000010091 */
[----:B------:R-:W-:-:S02]  /*8000*/  FFMA.FTZ R130, R66, -R130, R146 ;  /* 0x8000008242827223 */ /* 0x000fc40000010092 */
[----:B------:R-:W-:Y:S01]  /*8010*/  FMUL.FTZ R88, R23, R106 ;  /* 0x0000006a17587220 */ /* 0x000fe20000410000 */
[----:B------:R-:W-:Y:S01]  /*8020*/  USHF.R.S32.HI UR14, URZ, 0x1f, UR11 ;  /* 0x0000001fff0e7899 */ /* 0x000fe2000801140b */
[----:B------:R-:W-:-:S03]  /*8030*/  FFMA.FTZ R131, R65, -R131, R147 ;  /* 0x8000008341837223 */ /* 0x000fc60000010093 */
[----:B------:R-:W-:Y:S01]  /*8040*/  UIMAD UR14, UR14, UR44, URZ ;  /* 0x0000002c0e0e72a4 */ /* 0x000fe2000f8e02ff */
[----:B------:R-:W-:-:S03]  /*8050*/  FFMA.FTZ R132, R43, -R132, R148 ;  /* 0x800000842b847223 */ /* 0x000fc60000010094 */
[----:B------:R-:W-:Y:S01]  /*8060*/  UIMAD UR14, UR11, UR45, UR14 ;  /* 0x0000002d0b0e72a4 */ /* 0x000fe2000f8e020e */
[----:B------:R-:W-:Y:S01]  /*8070*/  FFMA.FTZ R134, R41, -R134, R152 ;  /* 0x8000008629867223 */ /* 0x000fe20000010098 */
[----:B------:R-:W-:Y:S01]  /*8080*/  FMUL.FTZ R42, R42, R89 ;  /* 0x000000592a2a7220 */ /* 0x000fe20000410000 */
[----:B------:R-:W-:Y:S01]  /*8090*/  BSSY.RECONVERGENT B0, `(.L_x_872) ;  /* 0x0000077000007945 */ /* 0x000fe20003800200 */
[----:B------:R-:W-:Y:S02]  /*80a0*/  VIADD R112, R64, 0x100 ;  /* 0x0000010040707836 */ /* 0x000fe40000000000 */
[----:B------:R-:W-:Y:S01]  /*80b0*/  FMUL.FTZ R108, R98, UR52 ;  /* 0x00000034626c7c20 */ /* 0x000fe20008410000 */
[----:B------:R-:W-:Y:S01]  /*80c0*/  FMUL.FTZ R109, R99, UR52 ;  /* 0x00000034636d7c20 */ /* 0x000fe20008410000 */
[----:B------:R-:W-:Y:S01]  /*80d0*/  FMUL.FTZ R110, R100, UR52 ;  /* 0x00000034646e7c20 */ /* 0x000fe20008410000 */
[----:B--2---:R-:W-:-:S04]  /*80e0*/  FFMA.FTZ R151, R87, R144, R151 ;  /* 0x0000009057977223 */ /* 0x004fc80000010097 */
[----:B---3--:R-:W-:-:S04]  /*80f0*/  FFMA.FTZ R151, R86, R145, R151 ;  /* 0x0000009156977223 */ /* 0x008fc80000010097 */
[----:B----4-:R-:W-:-:S04]  /*8100*/  FFMA.FTZ R151, R85, R146, R151 ;  /* 0x0000009255977223 */ /* 0x010fc80000010097 */
[----:B-----5:R-:W-:Y:S01]  /*8110*/  FFMA.FTZ R151, R83, R147, R151 ;  /* 0x0000009353977223 */ /* 0x020fe20000010097 */
[----:B------:R-:W-:-:S03]  /*8120*/  SHF.L.U32 R83, R64, 0x4, RZ ;  /* 0x0000000440537819 */ /* 0x000fc600000006ff */
[----:B------:R-:W-:Y:S01]  /*8130*/  FFMA.FTZ R151, R84, R148, R151 ;  /* 0x0000009454977223 */ /* 0x000fe20000010097 */
[----:B------:R-:W-:-:S03]  /*8140*/  LEA.HI R84, R64, R83, RZ, 0x1f ;  /* 0x0000005340547211 */ /* 0x000fc600078ff8ff */
[----:B------:R-:W-:Y:S01]  /*8150*/  FFMA.FTZ R149, R81, R149, R151 ;  /* 0x0000009551957223 */ /* 0x000fe20000010097 */
[----:B------:R-:W-:Y:S01]  /*8160*/  LEA R84, R84, UR16, 0x2 ;  /* 0x0000001054547c11 */ /* 0x000fe2000f8e10ff */
[-C--:B------:R-:W-:Y:S01]  /*8170*/  FMUL.FTZ R81, R33, R80.reuse ;  /* 0x0000005021517220 */ /* 0x080fe20000410000 */
[----:B------:R-:W-:Y:S01]  /*8180*/  FFMA.FTZ R80, R121, R80, RZ ;  /* 0x0000005079507223 */ /* 0x000fe200000100ff */
[----:B------:R-:W-:Y:S01]  /*8190*/  FMUL.FTZ R85, R15, R101 ;  /* 0x000000650f557220 */ /* 0x000fe20000410000 */
[----:B------:R-:W-:Y:S02]  /*81a0*/  LEA.HI R86, R83, R83, RZ, 0x1b ;  /* 0x0000005353567211 */ /* 0x000fe400078fd8ff */
[----:B------:R1:W-:Y:S02]  /*81b0*/  STS [R84+0x1090], R81 ;  /* 0x0010905154007388 */ /* 0x0003e40000000800 */
[----:B------:R-:W-:Y:S01]  /*81c0*/  LEA R86, R86, UR16, 0x2 ;  /* 0x0000001056567c11 */ /* 0x000fe2000f8e10ff */
[----:B-1----:R-:W-:Y:S01]  /*81d0*/  FFMA.FTZ R84, R120, R78, R80 ;  /* 0x0000004e78547223 */ /* 0x002fe20000010050 */
[----:B------:R-:W-:-:S03]  /*81e0*/  FMUL.FTZ R81, R14, R100 ;  /* 0x000000640e517220 */ /* 0x000fc60000410000 */
[-C--:B------:R-:W-:Y:S01]  /*81f0*/  FFMA.FTZ R84, R119, R85.reuse, R84 ;  /* 0x0000005577547223 */ /* 0x080fe20000010054 */
[----:B------:R-:W-:Y:S01]  /*8200*/  FMUL.FTZ R85, R31, R85 ;  /* 0x000000551f557220 */ /* 0x000fe20000410000 */
[----:B------:R-:W-:Y:S01]  /*8210*/  FMUL.FTZ R78, R32, R78 ;  /* 0x0000004e204e7220 */ /* 0x000fe20000410000 */
[----:B------:R-:W-:-:S03]  /*8220*/  FMUL.FTZ R87, R30, R81 ;  /* 0x000000511e577220 */ /* 0x000fc60000410000 */
[----:B------:R1:W-:Y:S04]  /*8230*/  STS [R86+0x1098], R85 ;  /* 0x0010985556007388 */ /* 0x0003e80000000800 */
[----:B------:R2:W-:Y:S01]  /*8240*/  STS [R86+0x1094], R78 ;  /* 0x0010944e56007388 */ /* 0x0005e20000000800 */
[----:B-1----:R-:W-:Y:S01]  /*8250*/  FFMA.FTZ R85, R122, R81, R84 ;  /* 0x000000517a557223 */ /* 0x002fe20000010054 */
[-C--:B------:R-:W-:Y:S01]  /*8260*/  FMUL.FTZ R80, R29, R79.reuse ;  /* 0x0000004f1d507220 */ /* 0x080fe20000410000 */
[----:B--2---:R-:W-:Y:S02]  /*8270*/  FMUL.FTZ R78, R12, R98 ;  /* 0x000000620c4e7220 */ /* 0x004fe40000410000 */
[----:B------:R-:W-:Y:S01]  /*8280*/  FFMA.FTZ R85, R123, R79, R85 ;  /* 0x0000004f7b557223 */ /* 0x000fe20000010055 */
[----:B------:R1:W-:Y:S01]  /*8290*/  STS [R86+0x109c], R87 ;  /* 0x00109c5756007388 */ /* 0x0003e20000000800 */
[----:B------:R-:W-:-:S02]  /*82a0*/  FMUL.FTZ R81, R28, R78 ;  /* 0x0000004e1c517220 */ /* 0x000fc40000410000 */
[----:B------:R-:W-:Y:S02]  /*82b0*/  FFMA.FTZ R85, R124, R78, R85 ;  /* 0x0000004e7c557223 */ /* 0x000fe40000010055 */
[----:B------:R-:W0:Y:S01]  /*82c0*/  LDC.64 R78, c[0x0][0x4b8] ;  /* 0x00012e00ff4e7b82 */ /* 0x000e220000000a00 */
[----:B------:R2:W-:Y:S01]  /*82d0*/  STS [R86+0x10a0], R80 ;  /* 0x0010a05056007388 */ /* 0x0005e20000000800 */
[----:B-1----:R-:W-:Y:S01]  /*82e0*/  FMUL.FTZ R87, R11, R97 ;  /* 0x000000610b577220 */ /* 0x002fe20000410000 */
[----:B------:R-:W-:Y:S02]  /*82f0*/  FMUL.FTZ R84, R10, R96 ;  /* 0x000000600a547220 */ /* 0x000fe40000410000 */
[----:B------:R1:W-:Y:S01]  /*8300*/  STS [R86+0x10a4], R81 ;  /* 0x0010a45156007388 */ /* 0x0003e20000000800 */
[-C--:B--2---:R-:W-:Y:S01]  /*8310*/  FMUL.FTZ R80, R27, R87.reuse ;  /* 0x000000571b507220 */ /* 0x084fe20000410000 */
[----:B------:R-:W-:-:S04]  /*8320*/  FFMA.FTZ R87, R125, R87, R85 ;  /* 0x000000577d577223 */ /* 0x000fc80000010055 */
[----:B------:R2:W-:Y:S01]  /*8330*/  STS [R86+0x10a8], R80 ;  /* 0x0010a85056007388 */ /* 0x0005e20000000800 */
[-C--:B-1----:R-:W-:Y:S01]  /*8340*/  FMUL.FTZ R81, R26, R84.reuse ;  /* 0x000000541a517220 */ /* 0x082fe20000410000 */
[----:B------:R-:W-:Y:S01]  /*8350*/  FFMA.FTZ R84, R126, R84, R87 ;  /* 0x000000547e547223 */ /* 0x000fe20000010057 */
[----:B------:R-:W-:-:S03]  /*8360*/  FMUL.FTZ R87, R24, R105 ;  /* 0x0000006918577220 */ /* 0x000fc60000410000 */
[----:B------:R1:W-:Y:S01]  /*8370*/  STS [R86+0x10ac], R81 ;  /* 0x0010ac5156007388 */ /* 0x0003e20000000800 */
[----:B--2---:R-:W-:-:S04]  /*8380*/  FMUL.FTZ R80, R9, R95 ;  /* 0x0000005f09507220 */ /* 0x004fc80000410000 */
[-C--:B------:R-:W-:Y:S01]  /*8390*/  FFMA.FTZ R84, R127, R80.reuse, R84 ;  /* 0x000000507f547223 */ /* 0x080fe20000010054 */
[----:B-1----:R-:W-:-:S03]  /*83a0*/  FMUL.FTZ R81, R25, R80 ;  /* 0x0000005019517220 */ /* 0x002fc60000410000 */
[----:B------:R-:W-:Y:S01]  /*83b0*/  FFMA.FTZ R105, R128, R105, R84 ;  /* 0x0000006980697223 */ /* 0x000fe20000010054 */
[----:B------:R-:W-:Y:S01]  /*83c0*/  MOV R80, R64 ;  /* 0x0000004000507202 */ /* 0x000fe20000000f00 */
[----:B------:R-:W-:Y:S01]  /*83d0*/  FMUL.FTZ R85, R6, R92 ;  /* 0x0000005c06557220 */ /* 0x000fe20000410000 */
[----:B------:R1:W-:Y:S01]  /*83e0*/  STS [R86+0x10b0], R81 ;  /* 0x0010b05156007388 */ /* 0x0003e20000000800 */
[----:B------:R-:W-:Y:S01]  /*83f0*/  FFMA.FTZ R105, R129, R106, R105 ;  /* 0x0000006a81697223 */ /* 0x000fe20000010069 */
[----:B0-----:R-:W-:Y:S02]  /*8400*/  IMAD R79, R79, UR29, RZ ;  /* 0x0000001d4f4f7c24 */ /* 0x001fe4000f8e02ff */
[-C--:B------:R-:W-:Y:S01]  /*8410*/  FMUL.FTZ R104, R22, R85.reuse ;  /* 0x0000005516687220 */ /* 0x080fe20000410000 */
[----:B------:R0:W-:Y:S01]  /*8420*/  STS [R86+0x10b4], R87 ;  /* 0x0010b45756007388 */ /* 0x0001e20000000800 */
[----:B------:R-:W-:Y:S01]  /*8430*/  FFMA.FTZ R105, R130, R85, R105 ;  /* 0x0000005582697223 */ /* 0x000fe20000010069 */
[----:B-1----:R-:W-:-:S02]  /*8440*/  IMAD.MOV.U32 R81, RZ, RZ, RZ ;  /* 0x000000ffff517224 */ /* 0x002fc400078e00ff */
[----:B------:R1:W-:Y:S01]  /*8450*/  STS [R86+0x10b8], R88 ;  /* 0x0010b85856007388 */ /* 0x0003e20000000800 */
[----:B------:R-:W-:Y:S01]  /*8460*/  FMUL.FTZ R84, R3, R89 ;  /* 0x0000005903547220 */ /* 0x000fe20000410000 */
[----:B------:R-:W-:-:S04]  /*8470*/  IMAD.WIDE.U32 R80, R78, UR29, R80 ;  /* 0x0000001d4e507c25 */ /* 0x000fc8000f8e0050 */
[----:B0-----:R-:W-:Y:S01]  /*8480*/  FMUL.FTZ R87, R4, R90 ;  /* 0x0000005a04577220 */ /* 0x001fe20000410000 */
[----:B------:R-:W-:Y:S01]  /*8490*/  FMUL.FTZ R85, R2, R40 ;  /* 0x0000002802557220 */ /* 0x000fe20000410000 */
[----:B------:R0:W-:Y:S01]  /*84a0*/  STS [R86+0x10bc], R104 ;  /* 0x0010bc6856007388 */ /* 0x0001e20000000800 */
[----:B-1----:R-:W-:Y:S01]  /*84b0*/  FMUL.FTZ R88, R5, R91 ;  /* 0x0000005b05587220 */ /* 0x002fe20000410000 */
[----:B------:R-:W-:Y:S01]  /*84c0*/  IADD3 R81, PT, PT, R81, R79, RZ ;  /* 0x0000004f51517210 */ /* 0x000fe20007ffe0ff */
[----:B------:R-:W-:Y:S01]  /*84d0*/  FMUL.FTZ R107, R20, R87 ;  /* 0x00000057146b7220 */ /* 0x000fe20000410000 */
[----:B------:R-:W-:Y:S01]  /*84e0*/  FMUL.FTZ R78, R19, R84 ;  /* 0x00000054134e7220 */ /* 0x000fe20000410000 */
[----:B------:R-:W-:Y:S01]  /*84f0*/  FMUL.FTZ R79, R18, R85 ;  /* 0x00000055124f7220 */ /* 0x000fe20000410000 */
[----:B0-----:R-:W-:Y:S02]  /*8500*/  FMUL.FTZ R104, R21, R88 ;  /* 0x0000005815687220 */ /* 0x001fe40000410000 */
[----:B------:R-:W-:Y:S04]  /*8510*/  STS [R86+0x10c4], R107 ;  /* 0x0010c46b56007388 */ /* 0x000fe80000000800 */
[----:B------:R0:W-:Y:S04]  /*8520*/  STS [R86+0x10c0], R104 ;  /* 0x0010c06856007388 */ /* 0x0001e80000000800 */
[----:B------:R1:W-:Y:S04]  /*8530*/  STS [R86+0x10c8], R78 ;  /* 0x0010c84e56007388 */ /* 0x0003e80000000800 */
[----:B------:R2:W-:Y:S01]  /*8540*/  STS [R86+0x10cc], R79 ;  /* 0x0010cc4f56007388 */ /* 0x0005e20000000800 */
[----:B0-----:R-:W-:Y:S01]  /*8550*/  VIADD R104, R64, 0x80 ;  /* 0x0000008040687836 */ /* 0x001fe20000000000 */
[----:B-1----:R-:W-:-:S04]  /*8560*/  MOV R78, UR44 ;  /* 0x0000002c004e7c02 */ /* 0x002fc80008000f00 */
[----:B------:R-:W-:Y:S01]  /*8570*/  LEA.HI R104, R104, R64, RZ, 0x1b ;  /* 0x0000004068687211 */ /* 0x000fe200078fd8ff */
[----:B------:R-:W-:Y:S01]  /*8580*/  IMAD.WIDE.U32 R80, R78, UR11, R80 ;  /* 0x0000000b4e507c25 */ /* 0x000fe2000f8e0050 */
[----:B------:R-:W-:Y:S02]  /*8590*/  BAR.SYNC.DEFER_BLOCKING 0x0 ;  /* 0x0000000000007b1d */ /* 0x000fe40000010000 */
[----:B------:R-:W-:Y:S02]  /*85a0*/  IADD3 R78, P3, PT, R80, UR30, RZ ;  /* 0x0000001e504e7c10 */ /* 0x000fe4000ff7e0ff */
[----:B------:R-:W-:Y:S01]  /*85b0*/  LEA R80, R104, UR16, 0x2 ;  /* 0x0000001068507c11 */ /* 0x000fe2000f8e10ff */
[----:B------:R-:W-:-:S05]  /*85c0*/  FFMA.FTZ R105, R131, R88, R105 ;  /* 0x0000005883697223 */ /* 0x000fca0000010069 */
[----:B------:R-:W0:Y:S01]  /*85d0*/  LDS R80, [R80+0x1290] ;  /* 0x0012900050507984 */ /* 0x000e220000000800 */
[----:B--2---:R-:W-:Y:S01]  /*85e0*/  FFMA.FTZ R86, R132, R87, R105 ;  /* 0x0000005784567223 */ /* 0x004fe20000010069 */
[----:B------:R-:W-:Y:S02]  /*85f0*/  IADD3.X R79, PT, PT, R81, UR14, RZ, P3, !PT ;  /* 0x0000000e514f7c10 */ /* 0x000fe40009ffe4ff */
[----:B------:R-:W-:Y:S01]  /*8600*/  MOV R81, UR46 ;  /* 0x0000002e00517c02 */ /* 0x000fe20008000f00 */
[----:B------:R-:W-:Y:S01]  /*8610*/  FFMA.FTZ R86, R133, R84, R86 ;  /* 0x0000005485567223 */ /* 0x000fe20000010056 */
[----:B------:R-:W-:-:S03]  /*8620*/  MOV R84, UR47 ;  /* 0x0000002f00547c02 */ /* 0x000fc60008000f00 */
[----:B------:R-:W-:-:S04]  /*8630*/  IMAD.WIDE.U32 R78, R81, UR8, R78 ;  /* 0x00000008514e7c25 */ /* 0x000fc8000f8e004e */
[----:B------:R-:W-:Y:S01]  /*8640*/  FMUL.FTZ R81, R41, R40 ;  /* 0x0000002829517220 */ /* 0x000fe20000410000 */
[----:B------:R-:W-:Y:S01]  /*8650*/  FMUL.FTZ R87, R40, UR52 ;  /* 0x0000003428577c20 */ /* 0x000fe20008410000 */
[----:B------:R-:W-:Y:S01]  /*8660*/  FMUL.FTZ R89, R89, UR52 ;  /* 0x0000003459597c20 */ /* 0x000fe20008410000 */
[----:B------:R-:W-:Y:S01]  /*8670*/  IMAD R41, R84, UR8, R79 ;  /* 0x0000000854297c24 */ /* 0x000fe2000f8e024f */
[----:B------:R-:W-:Y:S01]  /*8680*/  LEA R40, P3, R78, UR48, 0x2 ;  /* 0x000000304e287c11 */ /* 0x000fe2000f8610ff */
[C---:B------:R-:W-:Y:S01]  /*8690*/  FFMA.FTZ R79, R134.reuse, R85, R86 ;  /* 0x00000055864f7223 */ /* 0x040fe20000010056 */
[----:B------:R-:W-:Y:S01]  /*86a0*/  FMUL.FTZ R133, R133, R89 ;  /* 0x0000005985857220 */ /* 0x000fe20000410000 */
[----:B------:R-:W-:Y:S01]  /*86b0*/  FMUL.FTZ R84, R134, R87 ;  /* 0x0000005786547220 */ /* 0x000fe20000410000 */
[----:B------:R-:W-:Y:S01]  /*86c0*/  LEA.HI.X R41, R78, UR49, R41, 0x2, P3 ;  /* 0x000000314e297c11 */ /* 0x000fe200098f1429 */
[----:B------:R-:W-:Y:S01]  /*86d0*/  FMUL.FTZ R86, R43, R90 ;  /* 0x0000005a2b567220 */ /* 0x000fe20000410000 */
[----:B------:R-:W-:Y:S01]  /*86e0*/  FFMA.FTZ R152, R150, R152, R149 ;  /* 0x0000009896987223 */ /* 0x000fe20000010095 */
        /* <DEDUP_REMOVED lines=12> */
[----:B------:R-:W-:Y:S06]  /*87b0*/  @!P2 BRA `(.L_x_873) ;  /* 0x000000000010a947 */ /* 0x000fec0003800000 */
[----:B------:R-:W-:-:S04]  /*87c0*/  LEA.HI R111, R64, R64, RZ, 0x1b ;  /* 0x00000040406f7211 */ /* 0x000fc800078fd8ff */
[----:B------:R-:W-:-:S06]  /*87d0*/  LEA R111, R111, UR16, 0x2 ;  /* 0x000000106f6f7c11 */ /* 0x000fcc000f8e10ff */
[----:B------:R-:W1:Y:S04]  /*87e0*/  LDS R111, [R111+0x1090] ;  /* 0x001090006f6f7984 */ /* 0x000e680000000800 */
[----:B-1----:R1:W-:Y:S02]  /*87f0*/  REDG.E.ADD.F32.FTZ.RN.STRONG.GPU desc[UR32][R40.64], R111 ;  /* 0x0000006f280079a6 */ /* 0x0023e4000c12f320 */
.L_x_873:
[----:B------:R-:W-:Y:S05]  /*8800*/  BSYNC.RECONVERGENT B0 ;  /* 0x0000000000007941 */ /* 0x000fea0003800200 */
.L_x_872:
[----:B------:R-:W-:Y:S04]  /*8810*/  BSSY.RECONVERGENT B0, `(.L_x_874) ;  /* 0x0000003000007945 */ /* 0x000fe80003800200 */
[----:B------:R-:W-:Y:S05]  /*8820*/  @!P3 BRA `(.L_x_875) ;  /* 0x000000000004b947 */ /* 0x000fea0003800000 */
[----:B0-----:R2:W-:Y:S02]  /*8830*/  REDG.E.ADD.F32.FTZ.RN.STRONG.GPU desc[UR32][R40.64+0x200], R80 ;  /* 0x00020050280079a6 */ /* 0x0015e4000c12f320 */
.L_x_875:
[----:B------:R-:W-:Y:S05]  /*8840*/  BSYNC.RECONVERGENT B0 ;  /* 0x0000000000007941 */ /* 0x000fea0003800200 */
.L_x_874:
[-C--:B------:R-:W-:Y:S01]  /*8850*/  LEA.HI R112, R112, R64.reuse, RZ, 0x1b ;  /* 0x0000004070707211 */ /* 0x080fe200078fd8ff */
[----:B------:R-:W-:Y:S01]  /*8860*/  BSSY.RECONVERGENT B0, `(.L_x_876) ;  /* 0x000000d000007945 */ /* 0x000fe20003800200 */
[----:B------:R-:W-:Y:S02]  /*8870*/  ISETP.GE.AND P2, PT, R82, 0x101, PT ;  /* 0x000001015200780c */ /* 0x000fe40003f46270 */
[----:B------:R-:W-:Y:S02]  /*8880*/  LEA R112, R112, UR16, 0x2 ;  /* 0x0000001070707c11 */ /* 0x000fe4000f8e10ff */
[C---:B0-2---:R-:W-:Y:S02]  /*8890*/  IADD3 R80, PT, PT, R64.reuse, 0x180, RZ ;  /* 0x0000018040507810 */ /* 0x045fe40007ffe0ff */
[----:B-1----:R-:W-:Y:S02]  /*88a0*/  IADD3 R111, PT, PT, R64, 0x200, RZ ;  /* 0x00000200406f7810 */ /* 0x002fe40007ffe0ff */
[----:B------:R-:W0:Y:S01]  /*88b0*/  LDS R112, [R112+0x1490] ;  /* 0x0014900070707984 */ /* 0x000e220000000800 */
[----:B------:R-:W-:-:S02]  /*88c0*/  LEA.HI R80, R80, R64, RZ, 0x1b ;  /* 0x0000004050507211 */ /* 0x000fc400078fd8ff */
[C---:B------:R-:W-:Y:S02]  /*88d0*/  ISETP.GE.AND P3, PT, R82.reuse, 0x181, PT ;  /* 0x000001815200780c */ /* 0x040fe40003f66270 */
[----:B------:R-:W-:Y:S02]  /*88e0*/  ISETP.GE.AND P4, PT, R82, 0x201, PT ;  /* 0x000002015200780c */ /* 0x000fe40003f86270 */
[----:B------:R-:W-:Y:S02]  /*88f0*/  LEA.HI R111, R111, R64, RZ, 0x1b ;  /* 0x000000406f6f7211 */ /* 0x000fe400078fd8ff */
[----:B------:R-:W-:Y:S01]  /*8900*/  LEA R80, R80, UR16, 0x2 ;  /* 0x0000001050507c11 */ /* 0x000fe2000f8e10ff */
[----:B------:R-:W-:Y:S08]  /*8910*/  @!P2 BRA `(.L_x_877) ;  /* 0x000000000004a947 */ /* 0x000ff00003800000 */
[----:B0-----:R1:W-:Y:S02]  /*8920*/  REDG.E.ADD.F32.FTZ.RN.STRONG.GPU desc[UR32][R40.64+0x400], R112 ;  /* 0x00040070280079a6 */ /* 0x0013e4000c12f320 */
.L_x_877:
[----:B------:R-:W-:Y:S05]  /*8930*/  BSYNC.RECONVERGENT B0 ;  /* 0x0000000000007941 */ /* 0x000fea0003800200 */
.L_x_876:
[----:B------:R-:W2:Y:S01]  /*8940*/  LDS R80, [R80+0x1690] ;  /* 0x0016900050507984 */ /* 0x000ea20000000800 */
[----:B------:R-:W-:Y:S01]  /*8950*/  BSSY.RECONVERGENT B0, `(.L_x_878) ;  /* 0x0000004000007945 */ /* 0x000fe20003800200 */
[----:B------:R-:W-:-:S03]  /*8960*/  LEA R111, R111, UR16, 0x2 ;  /* 0x000000106f6f7c11 */ /* 0x000fc6000f8e10ff */
[----:B------:R-:W-:Y:S05]  /*8970*/  @!P3 BRA `(.L_x_879) ;  /* 0x000000000004b947 */ /* 0x000fea0003800000 */
[----:B--2---:R3:W-:Y:S02]  /*8980*/  REDG.E.ADD.F32.FTZ.RN.STRONG.GPU desc[UR32][R40.64+0x600], R80 ;  /* 0x00060050280079a6 */ /* 0x0047e4000c12f320 */
.L_x_879:
[----:B------:R-:W-:Y:S05]  /*8990*/  BSYNC.RECONVERGENT B0 ;  /* 0x0000000000007941 */ /* 0x000fea0003800200 */
.L_x_878:
[----:B------:R-:W4:Y:S01]  /*89a0*/  LDS R111, [R111+0x1890] ;  /* 0x001890006f6f7984 */ /* 0x000f220000000800 */
[----:B------:R-:W-:Y:S01]  /*89b0*/  BSSY.RECONVERGENT B0, `(.L_x_880) ;  /* 0x0000005000007945 */ /* 0x000fe20003800200 */
[C---:B01----:R-:W-:Y:S01]  /*89c0*/  VIADD R112, R64.reuse, 0x280 ;  /* 0x0000028040707836 */ /* 0x043fe20000000000 */
[----:B--23--:R-:W-:Y:S02]  /*89d0*/  IADD3 R80, PT, PT, R64, 0x300, RZ ;  /* 0x0000030040507810 */ /* 0x00cfe40007ffe0ff */
[----:B------:R-:W-:Y:S05]  /*89e0*/  @!P4 BRA `(.L_x_881) ;  /* 0x000000000004c947 */ /* 0x000fea0003800000 */
[----:B----4-:R0:W-:Y:S02]  /*89f0*/  REDG.E.ADD.F32.FTZ.RN.STRONG.GPU desc[UR32][R40.64+0x800], R111 ;  /* 0x0008006f280079a6 */ /* 0x0101e4000c12f320 */
.L_x_881:
[----:B------:R-:W-:Y:S05]  /*8a00*/  BSYNC.RECONVERGENT B0 ;  /* 0x0000000000007941 */ /* 0x000fea0003800200 */
.L_x_880:
        /* <DEDUP_REMOVED lines=13> */
.L_x_883:
[----:B------:R-:W-:Y:S05]  /*8ae0*/  BSYNC.RECONVERGENT B0 ;  /* 0x0000000000007941 */ /* 0x000fea0003800200 */
.L_x_882:
[----:B------:R-:W2:Y:S01]  /*8af0*/  LDS R80, [R80+0x1c90] ;  /* 0x001c900050507984 */ /* 0x000ea20000000800 */
[----:B------:R-:W-:Y:S01]  /*8b00*/  BSSY.RECONVERGENT B0, `(.L_x_884) ;  /* 0x0000004000007945 */ /* 0x000fe20003800200 */
[----:B------:R-:W-:-:S03]  /*8b10*/  LEA R111, R111, UR16, 0x2 ;  /* 0x000000106f6f7c11 */ /* 0x000fc6000f8e10ff */
[----:B------:R-:W-:Y:S05]  /*8b20*/  @!P3 BRA `(.L_x_885) ;  /* 0x000000000004b947 */ /* 0x000fea0003800000 */
[----:B--2---:R3:W-:Y:S02]  /*8b30*/  REDG.E.ADD.F32.FTZ.RN.STRONG.GPU desc[UR32][R40.64+0xc00], R80 ;  /* 0x000c0050280079a6 */ /* 0x0047e4000c12f320 */
.L_x_885:
[----:B------:R-:W-:Y:S05]  /*8b40*/  BSYNC.RECONVERGENT B0 ;  /* 0x0000000000007941 */ /* 0x000fea0003800200 */
.L_x_884:
[----:B------:R-:W4:Y:S01]  /*8b50*/  LDS R111, [R111+0x1e90] ;  /* 0x001e90006f6f7984 */ /* 0x000f220000000800 */
[----:B------:R-:W-:Y:S01]  /*8b60*/  BSSY.RECONVERGENT B0, `(.L_x_886) ;  /* 0x0000005000007945 */ /* 0x000fe20003800200 */
[C---:B01----:R-:W-:Y:S01]  /*8b70*/  LOP3.LUT R112, R64.reuse, 0x400, RZ, 0xfc, !PT ;  /* 0x0000040040707812 */ /* 0x043fe200078efcff */
[----:B--23--:R-:W-:Y:S02]  /*8b80*/  VIADD R80, R64, 0x480 ;  /* 0x0000048040507836 */ /* 0x00cfe40000000000 */
[----:B------:R-:W-:Y:S05]  /*8b90*/  @!P4 BRA `(.L_x_887) ;  /* 0x000000000004c947 */ /* 0x000fea0003800000 */
[----:B----4-:R0:W-:Y:S02]  /*8ba0*/  REDG.E.ADD.F32.FTZ.RN.STRONG.GPU desc[UR32][R40.64+0xe00], R111 ;  /* 0x000e006f280079a6 */ /* 0x0101e4000c12f320 */
.L_x_887:
[----:B------:R-:W-:Y:S05]  /*8bb0*/  BSYNC.RECONVERGENT B0 ;  /* 0x0000000000007941 */ /* 0x000fea0003800200 */
.L_x_886:
        /* <DEDUP_REMOVED lines=13> */
.L_x_889:
[----:B------:R-:W-:Y:S05]  /*8c90*/  BSYNC.RECONVERGENT B0 ;  /* 0x0000000000007941 */ /* 0x000fea0003800200 */
.L_x_888:
[----:B------:R-:W2:Y:S01]  /*8ca0*/  LDS R80, [R80+0x2290] ;  /* 0x0022900050507984 */ /* 0x000ea20000000800 */
[----:B------:R-:W-:Y:S01]  /*8cb0*/  BSSY.RECONVERGENT B0, `(.L_x_890) ;  /* 0x0000005000007945 */ /* 0x000fe20003800200 */
[----:B------:R-:W-:Y:S02]  /*8cc0*/  LEA R111, R111, UR16, 0x2 ;  /* 0x000000106f6f7c11 */ /* 0x000fe4000f8e10ff */
[----:B01----:R-:W-:Y:S01]  /*8cd0*/  IADD3 R112, PT, PT, R64, 0x580, RZ ;  /* 0x0000058040707810 */ /* 0x003fe20007ffe0ff */
[----:B------:R-:W-:Y:S06]  /*8ce0*/  @!P3 BRA `(.L_x_891) ;  /* 0x000000000004b947 */ /* 0x000fec0003800000 */
[----:B--2---:R0:W-:Y:S02]  /*8cf0*/  REDG.E.ADD.F32.FTZ.RN.STRONG.GPU desc[UR32][R40.64+0x1200], R80 ;  /* 0x00120050280079a6 */ /* 0x0041e4000c12f320 */
.L_x_891:
[----:B------:R-:W-:Y:S05]  /*8d00*/  BSYNC.RECONVERGENT B0 ;  /* 0x0000000000007941 */ /* 0x000fea0003800200 */
.L_x_890:
[----:B------:R-:W1:Y:S01]  /*8d10*/  LDS R111, [R111+0x2490] ;  /* 0x002490006f6f7984 */ /* 0x000e620000000800 */
[----:B------:R-:W-:Y:S01]  /*8d20*/  BSSY.RECONVERGENT B0, `(.L_x_892) ;  /* 0x0000005000007945 */ /* 0x000fe20003800200 */
[----:B0-2---:R-:W-:Y:S01]  /*8d30*/  LEA.HI R80, R112, R64, RZ, 0x1b ;  /* 0x0000004070507211 */ /* 0x005fe200078fd8ff */
[----:B------:R-:W-:Y:S02]  /*8d40*/  VIADD R112, R64, 0x600 ;  /* 0x0000060040707836 */ /* 0x000fe40000000000 */
[----:B------:R-:W-:Y:S05]  /*8d50*/  @!P4 BRA `(.L_x_893) ;  /* 0x000000000004c947 */ /* 0x000fea0003800000 */
[----:B-1----:R0:W-:Y:S02]  /*8d60*/  REDG.E.ADD.F32.FTZ.RN.STRONG.GPU desc[UR32][R40.64+0x1400], R111 ;  /* 0x0014006f280079a6 */ /* 0x0021e4000c12f320 */
.L_x_893:
[----:B------:R-:W-:Y:S05]  /*8d70*/  BSYNC.RECONVERGENT B0 ;  /* 0x0000000000007941 */ /* 0x000fea0003800200 */
.L_x_892:
[----:B------:R-:W-:Y:S01]  /*8d80*/  LEA R80, R80, UR16, 0x2 ;  /* 0x0000001050507c11 */ /* 0x000fe2000f8e10ff */
[----:B------:R-:W-:Y:S01]  /*8d90*/  BSSY.RECONVERGENT B0, `(.L_x_894) ;  /* 0x000000b000007945 */ /* 0x000fe20003800200 */
[----:B------:R-:W-:Y:S02]  /*8da0*/  ISETP.GE.AND P6, PT, R82, 0x581, PT ;  /* 0x000005815200780c */ /* 0x000fe40003fc6270 */
[----:B01----:R-:W-:Y:S02]  /*8db0*/  LEA.HI R111, R112, R64, RZ, 0x1b ;  /* 0x00000040706f7211 */ /* 0x003fe400078fd8ff */
[----:B------:R-:W0:Y:S01]  /*8dc0*/  LDS R80, [R80+0x2690] ;  /* 0x0026900050507984 */ /* 0x000e220000000800 */
[C---:B------:R-:W-:Y:S02]  /*8dd0*/  ISETP.GE.AND P2, PT, R82.reuse, 0x601, PT ;  /* 0x000006015200780c */ /* 0x040fe40003f46270 */
[C---:B------:R-:W-:Y:S02]  /*8de0*/  ISETP.GE.AND P3, PT, R82.reuse, 0x681, PT ;  /* 0x000006815200780c */ /* 0x040fe40003f66270 */
[----:B------:R-:W-:-:S02]  /*8df0*/  ISETP.GE.AND P4, PT, R82, 0x701, PT ;  /* 0x000007015200780c */ /* 0x000fc40003f86270 */
[----:B------:R-:W-:Y:S02]  /*8e00*/  IADD3 R112, PT, PT, R64, 0x680, RZ ;  /* 0x0000068040707810 */ /* 0x000fe40007ffe0ff */
[----:B------:R-:W-:Y:S01]  /*8e10*/  ISETP.GE.AND P5, PT, R82, 0x781, PT ;  /* 0x000007815200780c */ /* 0x000fe20003fa6270 */
[----:B------:R-:W-:-:S12]  /*8e20*/  @!P6 BRA `(.L_x_895) ;  /* 0x000000000004e947 */ /* 0x000fd80003800000 */
[----:B0-----:R1:W-:Y:S02]  /*8e30*/  REDG.E.ADD.F32.FTZ.RN.STRONG.GPU desc[UR32][R40.64+0x1600], R80 ;  /* 0x00160050280079a6 */ /* 0x0013e4000c12f320 */
.L_x_895:
[----:B------:R-:W-:Y:S05]  /*8e40*/  BSYNC.RECONVERGENT B0 ;  /* 0x0000000000007941 */ /* 0x000fea0003800200 */
.L_x_894:
[----:B------:R-:W-:Y:S01]  /*8e50*/  LEA R111, R111, UR16, 0x2 ;  /* 0x000000106f6f7c11 */ /* 0x000fe2000f8e10ff */
[----:B------:R-:W-:Y:S01]  /*8e60*/  BSSY.RECONVERGENT B0, `(.L_x_896) ;  /* 0x0000009000007945 */ /* 0x000fe20003800200 */
[----:B------:R-:W-:Y:S02]  /*8e70*/  IADD3 R82, PT, PT, R64, 0x700, RZ ;  /* 0x0000070040527810 */ /* 0x000fe40007ffe0ff */
[-C--:B01----:R-:W-:Y:S01]  /*8e80*/  LEA.HI R80, R112, R64.reuse, RZ, 0x1b ;  /* 0x0000004070507211 */ /* 0x083fe200078fd8ff */
[----:B------:R-:W-:Y:S01]  /*8e90*/  VIADD R112, R64, 0x780 ;  /* 0x0000078040707836 */ /* 0x000fe20000000000 */
[----:B------:R-:W0:Y:S01]  /*8ea0*/  LDS R111, [R111+0x2890] ;  /* 0x002890006f6f7984 */ /* 0x000e220000000800 */
[----:B------:R-:W-:Y:S02]  /*8eb0*/  LEA.HI R82, R82, R64, RZ, 0x1b ;  /* 0x0000004052527211 */ /* 0x000fe400078fd8ff */
[----:B------:R-:W-:Y:S01]  /*8ec0*/  LEA R80, R80, UR16, 0x2 ;  /* 0x0000001050507c11 */ /* 0x000fe2000f8e10ff */
[----:B------:R-:W-:Y:S06]  /*8ed0*/  @!P2 BRA `(.L_x_897) ;  /* 0x000000000004a947 */ /* 0x000fec0003800000 */
[----:B0-----:R1:W-:Y:S02]  /*8ee0*/  REDG.E.ADD.F32.FTZ.RN.STRONG.GPU desc[UR32][R40.64+0x1800], R111 ;  /* 0x0018006f280079a6 */ /* 0x0013e4000c12f320 */
.L_x_897:
[----:B------:R-:W-:Y:S05]  /*8ef0*/  BSYNC.RECONVERGENT B0 ;  /* 0x0000000000007941 */ /* 0x000fea0003800200 */
.L_x_896:
[----:B------:R-:W2:Y:S01]  /*8f00*/  LDS R80, [R80+0x2a90] ;  /* 0x002a900050507984 */ /* 0x000ea20000000800 */
[----:B------:R-:W-:Y:S01]  /*8f10*/  BSSY.RECONVERGENT B0, `(.L_x_898) ;  /* 0x0000005000007945 */ /* 0x000fe20003800200 */
[----:B01----:R-:W-:Y:S02]  /*8f20*/  LEA.HI R111, R112, R64, RZ, 0x1b ;  /* 0x00000040706f7211 */ /* 0x003fe400078fd8ff */
[----:B------:R-:W-:Y:S01]  /*8f30*/  LEA R82, R82, UR16, 0x2 ;  /* 0x0000001052527c11 */ /* 0x000fe2000f8e10ff */
[----:B------:R-:W-:Y:S06]  /*8f40*/  @!P3 BRA `(.L_x_899) ;  /* 0x000000000004b947 */ /* 0x000fec0003800000 */
[----:B--2---:R0:W-:Y:S02]  /*8f50*/  REDG.E.ADD.F32.FTZ.RN.STRONG.GPU desc[UR32][R40.64+0x1a00], R80 ;  /* 0x001a0050280079a6 */ /* 0x0041e4000c12f320 */
.L_x_899:
[----:B------:R-:W-:Y:S05]  /*8f60*/  BSYNC.RECONVERGENT B0 ;  /* 0x0000000000007941 */ /* 0x000fea0003800200 */
.L_x_898:
[----:B------:R-:W1:Y:S01]  /*8f70*/  LDS R82, [R82+0x2c90] ;  /* 0x002c900052527984 */ /* 0x000e620000000800 */
[----:B------:R-:W-:Y:S01]  /*8f80*/  BSSY.RECONVERGENT B0, `(.L_x_900) ;  /* 0x0000004000007945 */ /* 0x000fe20003800200 */
[----:B------:R-:W-:-:S03]  /*8f90*/  LEA R111, R111, UR16, 0x2 ;  /* 0x000000106f6f7c11 */ /* 0x000fc6000f8e10ff */
[----:B------:R-:W-:Y:S05]  /*8fa0*/  @!P4 BRA `(.L_x_901) ;  /* 0x000000000004c947 */ /* 0x000fea0003800000 */
[----:B-1----:R3:W-:Y:S02]  /*8fb0*/  REDG.E.ADD.F32.FTZ.RN.STRONG.GPU desc[UR32][R40.64+0x1c00], R82 ;  /* 0x001c0052280079a6 */ /* 0x0027e4000c12f320 */
.L_x_901:
[----:B------:R-:W-:Y:S05]  /*8fc0*/  BSYNC.RECONVERGENT B0 ;  /* 0x0000000000007941 */ /* 0x000fea0003800200 */
.L_x_900:
[----:B------:R-:W4:Y:S01]  /*8fd0*/  LDS R111, [R111+0x2e90] ;  /* 0x002e90006f6f7984 */ /* 0x000f220000000800 */
[----:B------:R-:W-:Y:S04]  /*8fe0*/  BSSY.RECONVERGENT B0, `(.L_x_902) ;  /* 0x0000003000007945 */ /* 0x000fe80003800200 */
[----:B------:R-:W-:Y:S05]  /*8ff0*/  @!P5 BRA `(.L_x_903) ;  /* 0x000000000004d947 */ /* 0x000fea0003800000 */
[----:B----4-:R4:W-:Y:S02]  /*9000*/  REDG.E.ADD.F32.FTZ.RN.STRONG.GPU desc[UR32][R40.64+0x1e00], R111 ;  /* 0x001e006f280079a6 */ /* 0x0109e4000c12f320 */
.L_x_903:
[----:B------:R-:W-:Y:S05]  /*9010*/  BSYNC.RECONVERGENT B0 ;  /* 0x0000000000007941 */ /* 0x000fea0003800200 */
.L_x_902:
[----:B----4-:R-:W4:Y:S04]  /*9020*/  LDL.LU R111, [R1+0x40] ;  /* 0x00004000016f7983 */ /* 0x010f280000300800 */
[----:B------:R-:W5:Y:S04]  /*9030*/  LDL.LU R114, [R1+0x44] ;  /* 0x0000440001727983 */ /* 0x000f680000300800 */
[----:B------:R-:W5:Y:S04]  /*9040*/  LDL.LU R113, [R1+0x48] ;  /* 0x0000480001717983 */ /* 0x000f680000300800 */
[----:B-1-3--:R-:W3:Y:S01]  /*9050*/  LDL.LU R82, [R1+0x4c] ;  /* 0x00004c0001527983 */ /* 0x00aee20000300800 */
[----:B------:R-:W-:Y:S01]  /*9060*/  FMUL.FTZ R65, R65, R91 ;  /* 0x0000005b41417220 */ /* 0x000fe20000410000 */
[----:B------:R-:W-:-:S02]  /*9070*/  FFMA.FTZ R84, R18, R81, R84 ;  /* 0x0000005112547223 */ /* 0x000fc40000010054 */
[----:B------:R-:W3:Y:S02]  /*9080*/  LDL.LU R112, [R1+0x50] ;  /* 0x0000500001707983 */ /* 0x000ee40000300800 */
[----:B------:R-:W-:Y:S01]  /*9090*/  FADD.FTZ R47, R84, R47 ;  /* 0x0000002f542f7221 */ /* 0x000fe20000010000 */
[----:B0-2---:R-:W0:Y:S01]  /*90a0*/  S2R R80, SR_LANEID ;  /* 0x0000000000507919 */ /* 0x005e220000000000 */
        /* <DEDUP_REMOVED lines=8> */
[-C--:B------:R-:W-:Y:S01]  /*9130*/  FFMA.FTZ R133, R19, R42.reuse, R133 ;  /* 0x0000002a13857223 */ /* 0x080fe20000010085 */
[----:B-----5:R-:W-:Y:S01]  /*9140*/  FFMA.FTZ R114, R3, R42, R114 ;  /* 0x0000002a03727223 */ /* 0x020fe20000010072 */
[----:B------:R4:W-:Y:S01]  /*9150*/  STL [R1+0x40], R111 ;  /* 0x0000406f01007387 */ /* 0x0009e20000100800 */
[----:B------:R-:W-:Y:S01]  /*9160*/  FMUL.FTZ R70, R70, R96 ;  /* 0x0000006046467220 */ /* 0x000fe20000410000 */
[----:B------:R-:W-:Y:S01]  /*9170*/  FMUL.FTZ R90, R132, R90 ;  /* 0x0000005a845a7220 */ /* 0x000fe20000410000 */
[----:B------:R-:W-:Y:S01]  /*9180*/  FFMA.FTZ R113, R4, R86, R113 ;  /* 0x0000005604717223 */ /* 0x000fe20000010071 */
[----:B------:R-:W-:Y:S01]  /*9190*/  FMUL.FTZ R71, R71, R97 ;  /* 0x0000006147477220 */ /* 0x000fe20000410000 */
[----:B0-----:R-:W-:Y:S01]  /*91a0*/  ISETP.GT.AND P2, PT, R80, 0x1e, PT ;  /* 0x0000001e5000780c */ /* 0x001fe20003f44270 */
[-C--:B---3--:R-:W-:Y:S01]  /*91b0*/  FFMA.FTZ R82, R5, R65.reuse, R82 ;  /* 0x0000004105527223 */ /* 0x088fe20000010052 */
[----:B----4-:R-:W3:Y:S04]  /*91c0*/  LDL.LU R111, [R1+0x54] ;  /* 0x00005400016f7983 */ /* 0x010ee80000300800 */
[----:B------:R-:W4:Y:S04]  /*91d0*/  LDL.LU R91, [R1+0x58] ;  /* 0x00005800015b7983 */ /* 0x000f280000300800 */
[----:B------:R-:W-:Y:S01]  /*91e0*/  STL [R1+0x44], R114 ;  /* 0x0000447201007387 */ /* 0x000fe20000100800 */
[----:B------:R-:W-:Y:S01]  /*91f0*/  FFMA.FTZ R112, R6, R66, R112 ;  /* 0x0000004206707223 */ /* 0x000fe20000010070 */
[----:B------:R-:W-:Y:S01]  /*9200*/  FFMA.FTZ R87, R21, R65, R87 ;  /* 0x0000004115577223 */ /* 0x000fe20000010057 */
[----:B------:R-:W-:Y:S01]  /*9210*/  FFMA.FTZ R90, R20, R86, R90 ;  /* 0x00000056145a7223 */ /* 0x000fe2000001005a */
[----:B------:R-:W5:Y:S01]  /*9220*/  LDL.LU R84, [R1+0x5c] ;  /* 0x00005c0001547983 */ /* 0x000f620000300800 */
[----:B-1----:R-:W-:Y:S01]  /*9230*/  @!P2 FADD.FTZ R79, R79, R40 ;  /* 0x000000284f4fa221 */ /* 0x002fe20000010000 */
[----:B--2---:R-:W-:Y:S01]  /*9240*/  @!P2 FADD.FTZ R152, R152, R41 ;  /* 0x000000299898a221 */ /* 0x004fe20000010000 */
[----:B------:R-:W-:Y:S01]  /*9250*/  FADD.FTZ R161, R87, R161 ;  /* 0x000000a157a17221 */ /* 0x000fe20000010000 */
[----:B------:R-:W-:Y:S01]  /*9260*/  STL [R1+0x48], R113 ;  /* 0x0000487101007387 */ /* 0x000fe20000100800 */
[----:B------:R-:W-:-:S03]  /*9270*/  ISETP.GT.AND P2, PT, R80, 0x1d, PT ;  /* 0x0000001d5000780c */ /* 0x000fc60003f44270 */
[----:B------:R0:W-:Y:S04]  /*9280*/  STL [R1+0x4c], R82 ;  /* 0x00004c5201007387 */ /* 0x0001e80000100800 */
[----:B------:R-:W1:Y:S04]  /*9290*/  SHFL.DOWN PT, R40, R79, 0x2, 0x1f ;  /* 0x08401f004f287f89 */ /* 0x000e6800000e0000 */
[----:B------:R-:W2:Y:S04]  /*92a0*/  SHFL.DOWN PT, R41, R152, 0x2, 0x1f ;  /* 0x08401f0098297f89 */ /* 0x000ea800000e0000 */
[----:B0-----:R-:W5:Y:S04]  /*92b0*/  LDL.LU R82, [R1+0x60] ;  /* 0x0000600001527983 */ /* 0x001f680000300800 */
[----:B------:R-:W5:Y:S04]  /*92c0*/  LDL.LU R81, [R1+0x64] ;  /* 0x0000640001517983 */ /* 0x000f680000300800 */
[----:B------:R-:W-:Y:S04]  /*92d0*/  STL [R1+0x50], R112 ;  /* 0x0000507001007387 */ /* 0x000fe80000100800 */
[----:B------:R-:W5:Y:S01]  /*92e0*/  LDL.LU R42, [R1+0x68] ;  /* 0x00006800012a7983 */ /* 0x000f620000300800 */
[----:B-1----:R-:W-:Y:S01]  /*92f0*/  @!P2 FADD.FTZ R79, R79, R40 ;  /* 0x000000284f4fa221 */ /* 0x002fe20000010000 */
[----:B--2---:R-:W-:-:S04]  /*9300*/  @!P2 FADD.FTZ R152, R152, R41 ;  /* 0x000000299898a221 */ /* 0x004fc80000010000 */
[----:B------:R-:W0:Y:S01]  /*9310*/  SHFL.DOWN PT, R40, R79, 0x4, 0x1f ;  /* 0x08801f004f287f89 */ /* 0x000e2200000e0000 */
[----:B------:R-:W-:-:S03]  /*9320*/  ISETP.GT.AND P2, PT, R80, 0x1b, PT ;  /* 0x0000001b5000780c */ /* 0x000fc60003f44270 */
[----:B------:R-:W1:Y:S01]  /*9330*/  SHFL.DOWN PT, R41, R152, 0x4, 0x1f ;  /* 0x08801f0098297f89 */ /* 0x000e6200000e0000 */
[----:B---3--:R-:W-:Y:S01]  /*9340*/  FFMA.FTZ R111, R7, R67, R111 ;  /* 0x00000043076f7223 */ /* 0x008fe2000001006f */
[----:B----4-:R-:W-:-:S04]  /*9350*/  FFMA.FTZ R91, R8, R68, R91 ;  /* 0x00000044085b7223 */ /* 0x010fc8000001005b */
[----:B------:R-:W-:Y:S04]  /*9360*/  STL [R1+0x54], R111 ;  /* 0x0000546f01007387 */ /* 0x000fe80000100800 */
[----:B------:R-:W-:Y:S01]  /*9370*/  STL [R1+0x58], R91 ;  /* 0x0000585b01007387 */ /* 0x000fe20000100800 */
[----:B-----5:R-:W-:-:S03]  /*9380*/  FFMA.FTZ R84, R9, R69, R84 ;  /* 0x0000004509547223 */ /* 0x020fc60000010054 */
[----:B------:R-:W2:Y:S04]  /*9390*/  LDL.LU R87, [R1+0x6c] ;  /* 0x00006c0001577983 */ /* 0x000ea80000300800 */
[----:B------:R-:W3:Y:S04]  /*93a0*/  LDL.LU R86, [R1+0x70] ;  /* 0x0000700001567983 */ /* 0x000ee80000300800 */
[----:B------:R4:W-:Y:S04]  /*93b0*/  STL [R1+0x5c], R84 ;  /* 0x00005c5401007387 */ /* 0x0009e80000100800 */
[----:B----4-:R-:W4:Y:S01]  /*93c0*/  LDL.LU R84, [R1+0x74] ;  /* 0x0000740001547983 */ /* 0x010f220000300800 */
[----:B------:R-:W-:Y:S01]  /*93d0*/  FFMA.FTZ R82, R10, R70, R82 ;  /* 0x000000460a527223 */ /* 0x000fe20000010052 */
[----:B------:R-:W-:-:S04]  /*93e0*/  FFMA.FTZ R81, R11, R71, R81 ;  /* 0x000000470b517223 */ /* 0x000fc80000010051 */
[----:B------:R5:W-:Y:S04]  /*93f0*/  STL [R1+0x60], R82 ;  /* 0x0000605201007387 */ /* 0x000be80000100800 */
[----:B-----5:R-:W5:Y:S04]  /*9400*/  LDL.LU R82, [R1+0x78] ;  /* 0x0000780001527983 */ /* 0x020f680000300800 */
[----:B------:R0:W-:Y:S04]  /*9410*/  STL [R1+0x64], R81 ;  /* 0x0000645101007387 */ /* 0x0001e80000100800 */
[----:B0-----:R-:W5:Y:S01]  /*9420*/  LDL.LU R81, [R1+0x7c] ;  /* 0x00007c0001517983 */ /* 0x001f620000300800 */
[----:B------:R-:W-:Y:S01]  /*9430*/  @!P2 FADD.FTZ R79, R79, R40 ;  /* 0x000000284f4fa221 */ /* 0x000fe20000010000 */
        /* <DEDUP_REMOVED lines=8> */
[----:B------:R-:W-:Y:S01]  /*94c0*/  FMUL.FTZ R89, R129, R89 ;  /* 0x0000005981597220 */ /* 0x000fe20000410000 */
[----:B------:R-:W-:-:S07]  /*94d0*/  FFMA.FTZ R42, R12, R72, R42 ;  /* 0x000000480c2a7223 */ /* 0x000fce000001002a */
[----:B0-----:R-:W-:Y:S01]  /*94e0*/  @!P2 FADD.FTZ R79, R79, R40 ;  /* 0x000000284f4fa221 */ /* 0x001fe20000010000 */
[----:B-1----:R-:W-:Y:S01]  /*94f0*/  @!P2 FADD.FTZ R152, R152, R41 ;  /* 0x000000299898a221 */ /* 0x002fe20000010000 */
[----:B------:R-:W-:Y:S01]  /*9500*/  ISETP.NE.AND P2, PT, R80, RZ, PT ;  /* 0x000000ff5000720c */ /* 0x000fe20003f45270 */
[----:B------:R-:W-:Y:S01]  /*9510*/  FFMA.FTZ R72, R28, R72, R65 ;  /* 0x000000481c487223 */ /* 0x000fe20000010041 */
[----:B------:R-:W-:Y:S01]  /*9520*/  FFMA.FTZ R104, R24, R68, R104 ;  /* 0x0000004418687223 */ /* 0x000fe20000010068 */
[----:B------:R-:W-:Y:S01]  /*9530*/  FMUL.FTZ R107, R125, R107 ;  /* 0x0000006b7d6b7220 */ /* 0x000fe20000410000 */
[----:B------:R-:W-:Y:S01]  /*9540*/  FFMA.FTZ R88, R22, R66, R88 ;  /* 0x0000004216587223 */ /* 0x000fe20000010058 */
[----:B------:R-:W-:Y:S01]  /*9550*/  FFMA.FTZ R89, R23, R67, R89 ;  /* 0x0000004317597223 */ /* 0x000fe20000010059 */
[----:B------:R-:W-:Y:S01]  /*9560*/  FMUL.FTZ R40, R73, R99 ;  /* 0x0000006349287220 */ /* 0x000fe20000410000 */
[----:B------:R-:W-:Y:S01]  /*9570*/  FMUL.FTZ R68, R123, R109 ;  /* 0x0000006d7b447220 */ /* 0x000fe20000410000 */
[----:B------:R-:W0:Y:S01]  /*9580*/  SHFL.DOWN PT, R66, R79, 0x10, 0x1f ;  /* 0x0a001f004f427f89 */ /* 0x000e2200000e0000 */
[----:B------:R-:W-:-:S04]  /*9590*/  FMUL.FTZ R41, R74, R100 ;  /* 0x000000644a297220 */ /* 0x000fc80000410000 */
[----:B------:R-:W-:Y:S01]  /*95a0*/  @!P2 SHF.R.U32.HI R65, RZ, 0x2, R64 ;  /* 0x00000002ff41a819 */ /* 0x000fe20000011640 */
[----:B------:R-:W1:Y:S01]  /*95b0*/  SHFL.DOWN PT, R67, R152, 0x10, 0x1f ;  /* 0x0a001f0098437f89 */ /* 0x000e6200000e0000 */
[----:B------:R-:W-:Y:S01]  /*95c0*/  FFMA.FTZ R107, R27, R71, R107 ;  /* 0x000000471b6b7223 */ /* 0x000fe2000001006b */
[----:B------:R-:W-:Y:S01]  /*95d0*/  FFMA.FTZ R71, R29, R40, R68 ;  /* 0x000000281d477223 */ /* 0x000fe20000010044 */
[----:B------:R-:W-:Y:S01]  /*95e0*/  @!P2 LOP3.LUT R73, R65, 0xf8, RZ, 0xc0, !PT ;  /* 0x000000f84149a812 */ /* 0x000fe200078ec0ff */
[----:B------:R0:W-:Y:S01]  /*95f0*/  STL [R1+0x68], R42 ;  /* 0x0000682a01007387 */ /* 0x0001e20000100800 */
[----:B------:R-:W-:Y:S01]  /*9600*/  FMUL.FTZ R65, R76, R102 ;  /* 0x000000664c417220 */ /* 0x000fe20000410000 */
[----:B0-----:R-:W-:Y:S01]  /*9610*/  FMUL.FTZ R42, R75, R101 ;  /* 0x000000654b2a7220 */ /* 0x001fe20000410000 */
[----:B------:R-:W-:Y:S01]  /*9620*/  FMUL.FTZ R105, R127, R105 ;  /* 0x000000697f697220 */ /* 0x000fe20000410000 */
[----:B------:R-:W-:Y:S01]  /*9630*/  FMUL.FTZ R106, R126, R106 ;  /* 0x0000006a7e6a7220 */ /* 0x000fe20000410000 */
[----:B------:R-:W-:-:S02]  /*9640*/  FMUL.FTZ R68, R119, R85 ;  /* 0x0000005577447220 */ /* 0x000fc40000410000 */
[----:B------:R-:W-:Y:S01]  /*9650*/  FFMA.FTZ R105, R25, R69, R105 ;  /* 0x0000004519697223 */ /* 0x000fe20000010069 */
[----:B------:R-:W-:Y:S01]  /*9660*/  FMUL.FTZ R69, R122, R110 ;  /* 0x0000006e7a457220 */ /* 0x000fe20000410000 */
[----:B------:R-:W-:Y:S01]  /*9670*/  FFMA.FTZ R106, R26, R70, R106 ;  /* 0x000000461a6a7223 */ /* 0x000fe2000001006a */
[----:B------:R-:W-:Y:S02]  /*9680*/  FADD.FTZ R66, R79, R66 ;  /* 0x000000424f427221 */ /* 0x000fe40000010000 */
[----:B------:R-:W-:Y:S01]  /*9690*/  FFMA.FTZ R70, R30, R41, R69 ;  /* 0x000000291e467223 */ /* 0x000fe20000010045 */
[----:B-1----:R-:W-:Y:S01]  /*96a0*/  FADD.FTZ R67, R152, R67 ;  /* 0x0000004398437221 */ /* 0x002fe20000010000 */
[----:B------:R-:W-:Y:S01]  /*96b0*/  FFMA.FTZ R69, R31, R42, R68 ;  /* 0x0000002a1f457223 */ /* 0x000fe20000010044 */
[----:B------:R-:W-:Y:S03]  /*96c0*/  BSSY.RECONVERGENT B0, `(.L_x_904) ;  /* 0x0000035000007945 */ /* 0x000fe60003800200 */
[----:B------:R0:W-:Y:S01]  /*96d0*/  @!P2 STS.64 [R73+UR16+0x3198], R66 ;  /* 0x003198424900a988 */ /* 0x0001e20008000a10 */
        /* <DEDUP_REMOVED lines=12> */
[----:B--2---:R-:W-:Y:S01]  /*97a0*/  FFMA.FTZ R87, R13, R40, R87 ;  /* 0x000000280d577223 */ /* 0x004fe20000010057 */
[----:B------:R-:W-:Y:S01]  /*97b0*/  FMUL.FTZ R40, R77, R103 ;  /* 0x000000674d287220 */ /* 0x000fe20000410000 */
[----:B---3--:R-:W-:-:S03]  /*97c0*/  FFMA.FTZ R86, R14, R41, R86 ;  /* 0x000000290e567223 */ /* 0x008fc60000010056 */
[----:B------:R0:W-:Y:S04]  /*97d0*/  STL [R1+0x6c], R87 ;  /* 0x00006c5701007387 */ /* 0x0001e80000100800 */
[----:B------:R0:W-:Y:S01]  /*97e0*/  STL [R1+0x70], R86 ;  /* 0x0000705601007387 */ /* 0x0001e20000100800 */
[----:B----4-:R-:W-:-:S05]  /*97f0*/  FFMA.FTZ R84, R15, R42, R84 ;  /* 0x0000002a0f547223 */ /* 0x010fca0000010054 */
[----:B------:R0:W-:Y:S01]  /*9800*/  STL [R1+0x74], R84 ;  /* 0x0000745401007387 */ /* 0x0001e20000100800 */
[----:B-----5:R-:W-:-:S05]  /*9810*/  FFMA.FTZ R82, R16, R65, R82 ;  /* 0x0000004110527223 */ /* 0x020fca0000010052 */
[----:B------:R0:W-:Y:S01]  /*9820*/  STL [R1+0x78], R82 ;  /* 0x0000785201007387 */ /* 0x0001e20000100800 */
[----:B------:R-:W-:-:S05]  /*9830*/  FFMA.FTZ R81, R17, R40, R81 ;  /* 0x0000002811517223 */ /* 0x000fca0000010051 */
[----:B------:R0:W-:Y:S01]  /*9840*/  STL [R1+0x7c], R81 ;  /* 0x00007c5101007387 */ /* 0x0001e20000100800 */
[----:B------:R-:W-:Y:S01]  /*9850*/  FMUL.FTZ R41, R120, R78 ;  /* 0x0000004e78297220 */ /* 0x000fe20000410000 */
[----:B------:R-:W-:-:S03]  /*9860*/  FMUL.FTZ R42, R121, R43 ;  /* 0x0000002b792a7220 */ /* 0x000fc60000410000 */
[----:B------:R-:W-:Y:S01]  /*9870*/  FFMA.FTZ R68, R32, R65, R41 ;  /* 0x0000004120447223 */ /* 0x000fe20000010029 */
[----:B------:R-:W-:-:S03]  /*9880*/  FFMA.FTZ R41, R33, R40, R42 ;  /* 0x0000002821297223 */ /* 0x000fc6000001002a */
[----:B------:R-:W-:Y:S01]  /*9890*/  FADD.FTZ R35, R68, R35 ;  /* 0x0000002344237221 */ /* 0x000fe20000010000 */
[----:B------:R-:W-:Y:S01]  /*98a0*/  FADD.FTZ R34, R41, R34 ;  /* 0x0000002229227221 */ /* 0x000fe20000010000 */
[----:B------:R-:W-:Y:S06]  /*98b0*/  BAR.SYNC.DEFER_BLOCKING 0x0 ;  /* 0x0000000000007b1d */ /* 0x000fec0000010000 */
[----:B0-----:R-:W-:Y:S05]  /*98c0*/  @P0 BRA `(.L_x_905) ;  /* 0x0000000000500947 */ /* 0x001fea0003800000 */
[----:B------:R-:W-:Y:S01]  /*98d0*/  UISETP.NE.AND UP0, UPT, UR20, UR50, UPT ;  /* 0x000000321400728c */ /* 0x000fe2000bf05270 */
[----:B------:R-:W0:Y:S01]  /*98e0*/  LDS.128 R40, [UR16+0x31a0] ;  /* 0x0031a010ff287984 */ /* 0x000e220008000c00 */
        /* <DEDUP_REMOVED lines=18> */
.L_x_905:
[----:B------:R-:W-:Y:S05]  /*9a10*/  BSYNC.RECONVERGENT B0 ;  /* 0x0000000000007941 */ /* 0x000fea0003800200 */
.L_x_904:
[----:B------:R-:W-:-:S04]  /*9a20*/  UIADD3 UR8, UPT, UPT, UR8, 0x1, URZ ;  /* 0x0000000108087890 */ /* 0x000fc8000fffe0ff */
[----:B------:R-:W-:-:S09]  /*9a30*/  UISETP.GE.AND UP0, UPT, UR8, UR51, UPT ;  /* 0x000000330800728c */ /* 0x000fd2000bf06270 */
[----:B------:R-:W-:Y:S05]  /*9a40*/  BRA.U !UP0, `(.L_x_906) ;  /* 0xffffffbd085c7547 */ /* 0x000fea000b83ffff */
.L_x_861:
[----:B------:R-:W2:Y:S01]  /*9a50*/  LDL.LU R76, [R1+0x78] ;  /* 0x00007800014c7983 */ /* 0x000ea20000300800 */
[----:B------:R-:W-:Y:S01]  /*9a60*/  BAR.SYNC.DEFER_BLOCKING 0x0 ;  /* 0x0000000000007b1d */ /* 0x000fe20000010000 */
[----:B------:R-:W-:-:S05]  /*9a70*/  UIMAD UR31, UR20, -0x800, UR31 ;  /* 0xfffff800141f78a4 */ /* 0x000fca000f8e021f */
[----:B------:R-:W3:Y:S01]  /*9a80*/  LDCU.64 UR14, c[0x0][0x4f8] ;  /* 0x00009f00ff0e77ac */ /* 0x000ee20008000a00 */
[----:B------:R-:W2:Y:S01]  /*9a90*/  LDL.LU R75, [R1+0x7c] ;  /* 0x00007c00014b7983 */ /* 0x000ea20000300800 */
[----:B------:R-:W4:Y:S03]  /*9aa0*/  LDCU.64 UR18, c[0x0][0x500] ;  /* 0x0000a000ff1277ac */ /* 0x000f260008000a00 */
[----:B------:R-:W5:Y:S04]  /*9ab0*/  LDL.LU R74, [R1+0x70] ;  /* 0x00007000014a7983 */ /* 0x000f680000300800 */
[----:B------:R-:W5:Y:S04]  /*9ac0*/  LDL.LU R73, [R1+0x74] ;  /* 0x0000740001497983 */ /* 0x000f680000300800 */
[----:B-1----:R-:W3:Y:S04]  /*9ad0*/  LDL.LU R40, [R1+0x4c] ;  /* 0x00004c0001287983 */ /* 0x002ee80000300800 */
[----:B------:R-:W3:Y:S04]  /*9ae0*/  LDL.LU R42, [R1+0x48] ;  /* 0x00004800012a7983 */ /* 0x000ee80000300800 */
[----:B------:R-:W4:Y:S04]  /*9af0*/  LDL.LU R72, [R1+0x68] ;  /* 0x0000680001487983 */ /* 0x000f280000300800 */
[----:B------:R-:W4:Y:S04]  /*9b00*/  LDL.LU R71, [R1+0x6c] ;  /* 0x00006c0001477983 */ /* 0x000f280000300800 */
[----:B------:R-:W3:Y:S04]  /*9b10*/  LDL.LU R70, [R1+0x60] ;  /* 0x0000600001467983 */ /* 0x000ee80000300800 */
[----:B0-----:R-:W3:Y:S04]  /*9b20*/  LDL.LU R69, [R1+0x64] ;  /* 0x0000640001457983 */ /* 0x001ee80000300800 */
        /* <DEDUP_REMOVED lines=53> */
[----:B------:R-:W3:Y:S01]  /*9e80*/  LDL.LU R66, [R1+0xcc] ;  /* 0x0000cc0001427983 */ /* 0x000ee20000300800 */
[----:B------:R-:W-:Y:S02]  /*9e90*/  PRMT R6, R2, 0x7632, R6 ;  /* 0x0000763202067816 */ /* 0x000fe40000000006 */
[----:B------:R-:W-:Y:S01]  /*9ea0*/  F2FP.F16.F32.PACK_AB R2, R42, R40 ;  /* 0x000000282a02723e */ /* 0x000fe200000000ff */
[----:B------:R-:W3:Y:S04]  /*9eb0*/  LDL.LU R65, [R1+0xc8] ;  /* 0x0000c80001417983 */ /* 0x000ee80000300800 */
[----:B------:R-:W3:Y:S04]  /*9ec0*/  LDL.LU R42, [R1+0xc4] ;  /* 0x0000c400012a7983 */ /* 0x000ee80000300800 */
[----:B------:R-:W3:Y:S04]  /*9ed0*/  LDL.LU R40, [R1+0xc0] ;  /* 0x0000c00001287983 */ /* 0x000ee80000300800 */
[----:B------:R-:W3:Y:S01]  /*9ee0*/  LDL.LU R16, [R1+0x100] ;  /* 0x0001000001107983 */ /* 0x000ee20000300800 */
[----:B0-----:R-:W-:-:S03]  /*9ef0*/  PRMT R7, R3, 0x7610, R7 ;  /* 0x0000761003077816 */ /* 0x001fc60000000007 */
[----:B------:R0:W-:Y:S01]  /*9f00*/  STS.U16 [R91+0x8], R8 ;  /* 0x000008085b007388 */ /* 0x0001e20000000400 */
[----:B------:R-:W-:-:S03]  /*9f10*/  UIADD3 UR31, UPT, UPT, UR31, 0x800, URZ ;  /* 0x000008001f1f7890 */ /* 0x000fc6000fffe0ff */
[----:B------:R-:W-:Y:S04]  /*9f20*/  STS.U16 [R90+0xa], R9 ;  /* 0x00000a095a007388 */ /* 0x000fe80000000400 */
[----:B------:R-:W-:Y:S01]  /*9f30*/  STS.U16 [R89+0xc], R10 ;  /* 0x00000c0a59007388 */ /* 0x000fe20000000400 */
[----:B0-----:R-:W-:Y:S02]  /*9f40*/  PRMT R8, R3, 0x7632, R8 ;  /* 0x0000763203087816 */ /* 0x001fe40000000008 */
[----:B------:R-:W-:Y:S01]  /*9f50*/  F2FP.F16.F32.PACK_AB R3, R43, R41 ;  /* 0x000000292b03723e */ /* 0x000fe200000000ff */
[----:B------:R0:W-:Y:S04]  /*9f60*/  STS.U16 [R88+0xe], R4 ;  /* 0x00000e0458007388 */ /* 0x0001e80000000400 */
[----:B------:R1:W-:Y:S04]  /*9f70*/  STS.U16 [R87+0x10], R5 ;  /* 0x0000100557007388 */ /* 0x0003e80000000400 */
[----:B------:R-:W-:Y:S01]  /*9f80*/  STS.U16 [R86+0x12], R6 ;  /* 0x0000120656007388 */ /* 0x000fe20000000400 */
[----:B0-----:R-:W-:-:S03]  /*9f90*/  PRMT R4, R2, 0x7632, R4 ;  /* 0x0000763202047816 */ /* 0x001fc60000000004 */
[----:B------:R-:W-:Y:S01]  /*9fa0*/  STS.U16 [R85+0x14], R7 ;  /* 0x0000140755007388 */ /* 0x000fe20000000400 */
[----:B-1----:R-:W-:-:S03]  /*9fb0*/  PRMT R5, R3, 0x7632, R5 ;  /* 0x0000763203057816 */ /* 0x002fc60000000005 */
[----:B------:R-:W-:Y:S01]  /*9fc0*/  STS.U16 [R84+0x16], R8 ;  /* 0x0000160854007388 */ /* 0x000fe20000000400 */
[----:B------:R-:W-:-:S03]  /*9fd0*/  MOV R10, UR31 ;  /* 0x0000001f000a7c02 */ /* 0x000fc60008000f00 */
[----:B------:R-:W-:Y:S04]  /*9fe0*/  STS.U16 [R82+0x18], R2 ;  /* 0x0000180252007388 */ /* 0x000fe80000000400 */
[----:B------:R0:W-:Y:S04]  /*9ff0*/  STS.U16 [R81+0x1a], R4 ;  /* 0x00001a0451007388 */ /* 0x0001e80000000400 */
        /* <DEDUP_REMOVED lines=8> */
[----:B0-----:R-:W-:-:S03]  /*a080*/  LOP3.LUT R4, R64, 0x1f, RZ, 0xc0, !PT ;  /* 0x0000001f40047812 */ /* 0x001fc600078ec0ff */
[----:B------:R-:W-:Y:S01]  /*a090*/  UIMAD UR13, UR29, UR15, UR13 ;  /* 0x0000000f1d0d72a4 */ /* 0x000fe2000f8e020d */
[----:B------:R-:W0:Y:S01]  /*a0a0*/  LDCU.64 UR14, c[0x0][0x550] ;  /* 0x0000aa00ff0e77ac */ /* 0x000e220008000a00 */
[----:B-1----:R-:W-:Y:S02]  /*a0b0*/  LOP3.LUT R5, R4, 0x3e00, R83, 0xf8, !PT ;  /* 0x00003e0004057812 */ /* 0x002fe400078ef853 */
[----:B------:R-:W-:-:S04]  /*a0c0*/  UIMAD.WIDE.U32 UR12, UR10, UR18, UR12 ;  /* 0x000000120a0c72a5 */ /* 0x000fc8000f8e000c */
[----:B------:R-:W-:Y:S02]  /*a0d0*/  UIMAD UR13, UR10, UR19, UR13 ;  /* 0x000000130a0d72a4 */ /* 0x000fe4000f8e020d */
[----:B------:R-:W-:-:S04]  /*a0e0*/  IADD3 R3, P1, PT, R5, UR12, RZ ;  /* 0x0000000c05037c10 */ /* 0x000fc8000ff3e0ff */
[----:B------:R-:W-:Y:S02]  /*a0f0*/  IADD3.X R8, PT, PT, RZ, UR13, RZ, P1, !PT ;  /* 0x0000000dff087c10 */ /* 0x000fe40008ffe4ff */
[----:B0-----:R-:W-:-:S03]  /*a100*/  LEA R2, P4, R3, UR14, 0x1 ;  /* 0x0000000e03027c11 */ /* 0x001fc6000f8808ff */
[----:B------:R-:W0:Y:S01]  /*a110*/  LDCU.64 UR12, c[0x0][0x518] ;  /* 0x0000a300ff0c77ac */ /* 0x000e220008000a00 */
        /* <DEDUP_REMOVED lines=53> */
[C---:B------:R-:W-:Y:S02]  /*a470*/  PRMT R8, R6.reuse, 0x7610, R8 ;  /* 0x0000761006087816 */ /* 0x040fe40000000008 */
[----:B--2---:R-:W-:Y:S02]  /*a480*/  F2FP.F16.F32.PACK_AB R3, R37, R36 ;  /* 0x000000242503723e */ /* 0x004fe400000000ff */
[----:B------:R-:W-:Y:S02]  /*a490*/  PRMT R9, R6, 0x7632, R9 ;  /* 0x0000763206097816 */ /* 0x000fe40000000009 */
[----:B------:R-:W-:Y:S02]  /*a4a0*/  F2FP.F16.F32.PACK_AB R6, R39, R38 ;  /* 0x000000262706723e */ /* 0x000fe400000000ff */
[----:B------:R-:W-:Y:S02]  /*a4b0*/  F2FP.F16.F32.PACK_AB R2, R45, R44 ;  /* 0x0000002c2d02723e */ /* 0x000fe400000000ff */
[----:B------:R-:W-:-:S02]  /*a4c0*/  PRMT R11, R3, 0x7610, R11 ;  /* 0x00007610030b7816 */ /* 0x000fc4000000000b */
[----:B------:R-:W-:Y:S02]  /*a4d0*/  PRMT R12, R3, 0x7632, R12 ;  /* 0x00007632030c7816 */ /* 0x000fe4000000000c */
[----:B------:R-:W-:Y:S02]  /*a4e0*/  F2FP.F16.F32.PACK_AB R3, R158, R46 ;  /* 0x0000002e9e03723e */ /* 0x000fe400000000ff */
[----:B------:R-:W-:Y:S01]  /*a4f0*/  PRMT R7, R6, 0x7632, R7 ;  /* 0x0000763206077816 */ /* 0x000fe20000000007 */
[----:B------:R2:W-:Y:S01]  /*a500*/  STS.U16 [R95], R8 ;  /* 0x000000085f007388 */ /* 0x0005e20000000400 */
[----:B------:R-:W-:-:S03]  /*a510*/  PRMT R13, R2, 0x7610, R13 ;  /* 0x00007610020d7816 */ /* 0x000fc6000000000d */
[----:B------:R3:W-:Y:S04]  /*a520*/  STS.U16 [R94+0x2], R9 ;  /* 0x000002095e007388 */ /* 0x0007e80000000400 */
[----:B------:R4:W-:Y:S01]  /*a530*/  STS.U16 [R93+0x4], R11 ;  /* 0x0000040b5d007388 */ /* 0x0009e20000000400 */
[----:B--2---:R-:W-:Y:S02]  /*a540*/  PRMT R8, R2, 0x7632, R8 ;  /* 0x0000763202087816 */ /* 0x004fe40000000008 */
[----:B------:R-:W-:Y:S01]  /*a550*/  F2FP.F16.F32.PACK_AB R2, R160, R159 ;  /* 0x0000009fa002723e */ /* 0x000fe200000000ff */
[----:B------:R2:W-:Y:S01]  /*a560*/  STS.U16 [R92+0x6], R12 ;  /* 0x0000060c5c007388 */ /* 0x0005e20000000400 */
[----:B---3--:R-:W-:-:S03]  /*a570*/  PRMT R9, R3, 0x7610, R9 ;  /* 0x0000761003097816 */ /* 0x008fc60000000009 */
[----:B------:R3:W-:Y:S01]  /*a580*/  STS.U16 [R91+0x8], R6 ;  /* 0x000008065b007388 */ /* 0x0007e20000000400 */
[----:B----4-:R-:W-:Y:S02]  /*a590*/  PRMT R11, R3, 0x7632, R11 ;  /* 0x00007632030b7816 */ /* 0x010fe4000000000b */
[----:B------:R-:W-:Y:S01]  /*a5a0*/  F2FP.F16.F32.PACK_AB R3, R164, R161 ;  /* 0x000000a1a403723e */ /* 0x000fe200000000ff */
[----:B------:R-:W-:Y:S01]  /*a5b0*/  STS.U16 [R90+0xa], R7 ;  /* 0x00000a075a007388 */ /* 0x000fe20000000400 */
[----:B--2---:R-:W-:-:S03]  /*a5c0*/  PRMT R12, R2, 0x7610, R12 ;  /* 0x00007610020c7816 */ /* 0x004fc6000000000c */
[----:B------:R-:W-:Y:S01]  /*a5d0*/  STS.U16 [R89+0xc], R13 ;  /* 0x00000c0d59007388 */ /* 0x000fe20000000400 */
[----:B---3--:R-:W-:Y:S02]  /*a5e0*/  PRMT R6, R2, 0x7632, R6 ;  /* 0x0000763202067816 */ /* 0x008fe40000000006 */
[----:B------:R-:W-:Y:S01]  /*a5f0*/  F2FP.F16.F32.PACK_AB R2, R47, R165 ;  /* 0x000000a52f02723e */ /* 0x000fe200000000ff */
[----:B------:R2:W-:Y:S01]  /*a600*/  STS.U16 [R88+0xe], R8 ;  /* 0x00000e0858007388 */ /* 0x0005e20000000400 */
[----:B------:R-:W-:-:S03]  /*a610*/  PRMT R14, R3, 0x7632, R14 ;  /* 0x00007632030e7816 */ /* 0x000fc6000000000e */
[----:B------:R-:W-:Y:S04]  /*a620*/  STS.U16 [R87+0x10], R9 ;  /* 0x0000100957007388 */ /* 0x000fe80000000400 */
[----:B------:R-:W-:Y:S01]  /*a630*/  STS.U16 [R86+0x12], R11 ;  /* 0x0000120b56007388 */ /* 0x000fe20000000400 */
[----:B--2---:R-:W-:-:S03]  /*a640*/  PRMT R8, R2, 0x7632, R8 ;  /* 0x0000763202087816 */ /* 0x004fc60000000008 */
[----:B------:R-:W-:Y:S04]  /*a650*/  STS.U16 [R85+0x14], R12 ;  /* 0x0000140c55007388 */ /* 0x000fe80000000400 */
        /* <DEDUP_REMOVED lines=24> */
[----:B0-----:R-:W-:Y:S01]  /*a7e0*/  UIMAD.WIDE.U32 UR8, UR29, UR12, UR8 ;  /* 0x0000000c1d0872a5 */ /* 0x001fe2000f8e0008 */
[----:B------:R-:W-:-:S04]  /*a7f0*/  FADD.FTZ R34, R34, R16 ;  /* 0x0000001022227221 */ /* 0x000fc80000010000 */
[----:B------:R-:W0:Y:S01]  /*a800*/  LDS R6, [UR16+0x1080] ;  /* 0x00108010ff067984 */ /* 0x000e220008000800 */
[----:B------:R-:W-:Y:S01]  /*a810*/  UIMAD UR9, UR29, UR13, UR9 ;  /* 0x0000000d1d0972a4 */ /* 0x000fe2000f8e0209 */
[----:B------:R-:W-:Y:S01]  /*a820*/  FADD.FTZ R35, R34, R35 ;  /* 0x0000002322237221 */ /* 0x000fe20000010000 */
[----:B------:R-:W4:Y:S03]  /*a830*/  LDCU.64 UR12, c[0x0][0x560] ;  /* 0x0000ac00ff0c77ac */ /* 0x000f260008000a00 */
[----:B------:R-:W-:Y:S01]  /*a840*/  FADD.FTZ R36, R35, R36 ;  /* 0x0000002423247221 */ /* 0x000fe20000010000 */
[----:B-1----:R-:W-:-:S03]  /*a850*/  UIMAD.WIDE.U32 UR8, UR10, UR14, UR8 ;  /* 0x0000000e0a0872a5 */ /* 0x002fc6000f8e0008 */
[----:B------:R-:W-:Y:S01]  /*a860*/  FADD.FTZ R37, R36, R37 ;  /* 0x0000002524257221 */ /* 0x000fe20000010000 */
[----:B------:R-:W-:Y:S02]  /*a870*/  UIMAD UR9, UR10, UR15, UR9 ;  /* 0x0000000f0a0972a4 */ /* 0x000fe4000f8e0209 */
[----:B--2---:R-:W-:Y:S01]  /*a880*/  IADD3 R3, P0, PT, R5, UR8, RZ ;  /* 0x0000000805037c10 */ /* 0x004fe2000ff1e0ff */
[----:B------:R-:W-:-:S04]  /*a890*/  FADD.FTZ R38, R37, R38 ;  /* 0x0000002625267221 */ /* 0x000fc80000010000 */
[----:B------:R-:W-:Y:S01]  /*a8a0*/  FADD.FTZ R39, R38, R39 ;  /* 0x0000002726277221 */ /* 0x000fe20000010000 */
[----:B---3--:R-:W-:Y:S01]  /*a8b0*/  IMAD.X R8, RZ, RZ, UR9, P0 ;  /* 0x00000009ff087e24 */ /* 0x008fe200080e06ff */
[----:B----4-:R-:W-:Y:S02]  /*a8c0*/  LEA R2, P3, R3, UR12, 0x1 ;  /* 0x0000000c03027c11 */ /* 0x010fe4000f8608ff */
[----:B------:R-:W-:Y:S02]  /*a8d0*/  FADD.FTZ R44, R39, R44 ;  /* 0x0000002c272c7221 */ /* 0x000fe40000010000 */
[----:B------:R-:W-:Y:S02]  /*a8e0*/  LEA.HI.X R3, R3, UR13, R8, 0x1, P3 ;  /* 0x0000000d03037c11 */ /* 0x000fe400098f0c08 */
[----:B------:R-:W-:Y:S01]  /*a8f0*/  FADD.FTZ R45, R44, R45 ;  /* 0x0000002d2c2d7221 */ /* 0x000fe20000010000 */
[-C--:B0-----:R-:W-:Y:S02]  /*a900*/  ISETP.GE.AND P2, PT, R5, R6.reuse, PT ;  /* 0x000000060500720c */ /* 0x081fe40003f46270 */
[-C--:B------:R-:W-:Y:S01]  /*a910*/  ISETP.GE.AND P1, PT, R62, R6.reuse, PT ;  /* 0x000000063e00720c */ /* 0x080fe20003f26270 */
[----:B------:R-:W-:Y:S01]  /*a920*/  FADD.FTZ R45, R45, R46 ;  /* 0x0000002e2d2d7221 */ /* 0x000fe20000010000 */
[----:B------:R-:W-:-:S02]  /*a930*/  ISETP.GE.AND P0, PT, R61, R6, PT ;  /* 0x000000063d00720c */ /* 0x000fc40003f06270 */
[-C--:B------:R-:W-:Y:S02]  /*a940*/  ISETP.GE.AND P4, PT, R60, R6.reuse, PT ;  /* 0x000000063c00720c */ /* 0x080fe40003f86270 */
[-C--:B------:R-:W-:Y:S02]  /*a950*/  ISETP.GE.AND P6, PT, R59, R6.reuse, PT ;  /* 0x000000063b00720c */ /* 0x080fe40003fc6270 */
        /* <DEDUP_REMOVED lines=47> */
.L_x_859:
        /* <DEDUP_REMOVED lines=41> */
[----:B------:R-:W-:Y:S01]  /*aee0*/  MOV R2, UR4 ;  /* 0x0000000400027c02 */ /* 0x000fe20008000f00 */
[----:B------:R-:W-:Y:S02]  /*aef0*/  IMAD.U32 R3, RZ, RZ, UR5 ;  /* 0x00000005ff037e24 */ /* 0x000fe4000f8e00ff */
[----:B--2---:R-:W-:-:S05]  /*af00*/  FADD.FTZ R5, R0, R5 ;  /* 0x0000000500057221 */ /* 0x004fca0000010000 */
[----:B------:R2:W-:Y:S02]  /*af10*/  REDG.E.ADD.F32.FTZ.RN.STRONG.GPU desc[UR32][R2.64], R5 ;  /* 0x00000005020079a6 */ /* 0x0005e4000c12f320 */
.L_x_909:
[----:B------:R-:W-:Y:S05]  /*af20*/  BSYNC.RECONVERGENT B0 ;  /* 0x0000000000007941 */ /* 0x000fea0003800200 */
.L_x_908:
        /* <DEDUP_REMOVED lines=39> */
[----:B------:R-:W-:Y:S01]  /*b1a0*/  MOV R2, UR4 ;  /* 0x0000000400027c02 */ /* 0x000fe20008000f00 */
[----:B------:R-:W-:Y:S02]  /*b1b0*/  IMAD.U32 R3, RZ, RZ, UR5 ;  /* 0x00000005ff037e24 */ /* 0x000fe4000f8e00ff */
[----:B--2---:R-:W-:-:S05]  /*b1c0*/  FADD.FTZ R5, R0, R5 ;  /* 0x0000000500057221 */ /* 0x004fca0000010000 */
[----:B------:R1:W-:Y:S02]  /*b1d0*/  REDG.E.ADD.F32.FTZ.RN.STRONG.GPU desc[UR32][R2.64], R5 ;  /* 0x00000005020079a6 */ /* 0x0003e4000c12f320 */
.L_x_911:
[----:B------:R-:W-:Y:S05]  /*b1e0*/  BSYNC.RECONVERGENT B0 ;  /* 0x0000000000007941 */ /* 0x000fea0003800200 */
.L_x_910:
        /* <DEDUP_REMOVED lines=11> */
[----:B------:R-:W3:Y:S02]  /*b2a0*/  LDCU.64 UR20, c[0x0][0x4f0] ;  /* 0x00009e00ff1477ac */ /* 0x000ee40008000a00 */
[----:B------:R-:W-:Y:S01]  /*b2b0*/  UMOV UR9, 0x400 ;  /* 0x0000040000097882 */ /* 0x000fe20000000000 */
[----:B------:R-:W0:Y:S01]  /*b2c0*/  LDCU.64 UR22, c[0x0][0x540] ;  /* 0x0000a800ff1677ac */ /* 0x000e220008000a00 */
[----:B------:R-:W-:-:S02]  /*b2d0*/  UIMAD UR10, UR10, UR13, UR7 ;  /* 0x0000000d0a0a72a4 */ /* 0x000fc4000f8e0207 */
[----:B----4-:R-:W-:-:S12]  /*b2e0*/  ULEA UR9, UR11, UR9, 0x18 ;  /* 0x000000090b097291 */ /* 0x010fd8000f8ec0ff */
.L_x_913:
[----:B------:R-:W-:Y:S01]  /*b2f0*/  LEA R0, R11, UR9, 0x2 ;  /* 0x000000090b007c11 */ /* 0x000fe2000f8e10ff */
[----:B-12-4-:R-:W-:Y:S01]  /*b300*/  IMAD.U32 R5, RZ, RZ, UR7 ;  /* 0x00000007ff057e24 */ /* 0x016fe2000f8e00ff */
[----:B0-----:R-:W-:Y:S01]  /*b310*/  MOV R4, UR6 ;  /* 0x0000000600047c02 */ /* 0x001fe20008000f00 */
[----:B------:R-:W-:Y:S01]  /*b320*/  IMAD.U32 R9, RZ, RZ, UR5 ;  /* 0x00000005ff097e24 */ /* 0x000fe2000f8e00ff */
[----:B------:R-:W-:Y:S01]  /*b330*/  SHF.R.S32.HI R5, RZ, 0x1f, R11 ;  /* 0x0000001fff057819 */ /* 0x000fe2000001140b */
[----:B------:R-:W0:Y:S01]  /*b340*/  LDS R13, [R0+0x4de0] ;  /* 0x004de000000d7984 */ /* 0x000e220000000800 */
[----:B------:R-:W-:Y:S02]  /*b350*/  MOV R3, UR10 ;  /* 0x0000000a00037c02 */ /* 0x000fe40008000f00 */
[----:B------:R-:W-:Y:S01]  /*b360*/  MOV R2, R4 ;  /* 0x0000000400027202 */ /* 0x000fe20000000f00 */
[----:B------:R-:W1:Y:S01]  /*b370*/  LDS R15, [R0+0x51e0] ;  /* 0x0051e000000f7984 */ /* 0x000e620000000800 */
[----:B------:R-:W-:Y:S01]  /*b380*/  MOV R8, UR4 ;  /* 0x0000000400087c02 */ /* 0x000fe20008000f00 */
[C---:B------:R-:W-:Y:S01]  /*b390*/  IMAD R4, R5.reuse, UR16, RZ ;  /* 0x0000001005047c24 */ /* 0x040fe2000f8e02ff */
[----:B------:R-:W-:Y:S01]  /*b3a0*/  MOV R7, UR8 ;  /* 0x0000000800077c02 */ /* 0x000fe20008000f00 */
[----:B---3--:R-:W-:Y:S01]  /*b3b0*/  IMAD R10, R5, UR20, RZ ;  /* 0x00000014050a7c24 */ /* 0x008fe2000f8e02ff */
[----:B------:R-:W-:Y:S01]  /*b3c0*/  MOV R6, R8 ;  /* 0x0000000800067202 */ /* 0x000fe20000000f00 */
[----:B------:R-:W-:-:S04]  /*b3d0*/  IMAD.WIDE.U32 R2, R11, UR16, R2 ;  /* 0x000000100b027c25 */ /* 0x000fc8000f8e0002 */
[C---:B------:R-:W-:Y:S01]  /*b3e0*/  IMAD R5, R11.reuse, UR17, R4 ;  /* 0x000000110b057c24 */ /* 0x040fe2000f8e0204 */
[C---:B------:R-:W-:Y:S01]  /*b3f0*/  LEA R4, P0, R2.reuse, UR18, 0x2 ;  /* 0x0000001202047c11 */ /* 0x040fe2000f8010ff */
[----:B------:R-:W-:Y:S02]  /*b400*/  IMAD R9, R11, UR21, R10 ;  /* 0x000000150b097c24 */ /* 0x000fe4000f8e020a */
[----:B------:R-:W-:Y:S02]  /*b410*/  IMAD.IADD R5, R3, 0x1, R5 ;  /* 0x0000000103057824 */ /* 0x000fe400078e0205 */
[C---:B------:R-:W-:Y:S01]  /*b420*/  IMAD.WIDE.U32 R6, R11.reuse, UR20, R6 ;  /* 0x000000140b067c25 */ /* 0x040fe2000f8e0006 */
        /* <DEDUP_REMOVED lines=10> */
.L_x_912:
[----:B------:R-:W-:Y:S05]  /*b4d0*/  EXIT ;  /* 0x000000000000794d */ /* 0x000fea0003800000 */
.L_x_866:
[----:B------:R-:W-:Y:S01]  /*b4e0*/  HFMA2 R87, -RZ, RZ, 0, 5.9604644775390625e-08 ;  /* 0x00000001ff577431 */ /* 0x000fe200000001ff */
[----:B------:R-:W-:Y:S01]  /*b4f0*/  MOV R86, RZ ;  /* 0x000000ff00567202 */ /* 0x000fe20000000f00 */
[----:B------:R-:W-:Y:S02]  /*b500*/  IMAD.MOV.U32 R163, RZ, RZ, R157 ;  /* 0x000000ffffa37224 */ /* 0x000fe400078e009d */
[----:B------:R-:W-:-:S07]  /*b510*/  IMAD.MOV.U32 R154, RZ, RZ, -0x1 ;  /* 0xffffffffff9a7424 */ /* 0x000fce00078e00ff */
[----:B-1---5:R-:W-:Y:S05]  /*b520*/  WARPSYNC.COLLECTIVE R154, `(.L_x_914) ;  /* 0x000000009a087348 */ /* 0x022fea0003c00000 */
[----:B------:R0:W2:Y:S02]  /*b530*/  SHFL.UP P6, R86, R163, R87, R86 ;  /* 0x04000057a3567389 */ /* 0x0000a400000c0056 */
[----:B012--5:R-:W-:Y:S05]  /*b540*/  ENDCOLLECTIVE ;  /* 0x000000000000791b */ /* 0x027fea0003800000 */
.L_x_914:
[----:B------:R-:W-:Y:S02]  /*b550*/  MOV R163, R153 ;  /* 0x0000009900a37202 */ /* 0x000fe40000000f00 */
[----:B------:R-:W-:Y:S01]  /*b560*/  MOV R156, R86 ;  /* 0x00000056009c7202 */ /* 0x000fe20000000f00 */
[----:B------:R-:W-:-:S07]  /*b570*/  IMAD.MOV.U32 R86, RZ, RZ, RZ ;  /* 0x000000ffff567224 */ /* 0x000fce00078e00ff */
[----:B------:R-:W-:Y:S05]  /*b580*/  WARPSYNC.COLLECTIVE R154, `(.L_x_915) ;  /* 0x000000009a087348 */ /* 0x000fea0003c00000 */
[----:B------:R0:W1:Y:S02]  /*b590*/  SHFL.UP P6, R86, R163, R87, R86 ;  /* 0x04000057a3567389 */ /* 0x00006400000c0056 */
[----:B01----:R-:W-:Y:S05]  /*b5a0*/  ENDCOLLECTIVE ;  /* 0x000000000000791b */ /* 0x003fea0003800000 */
.L_x_915:
[----:B------:R-:W-:Y:S02]  /*b5b0*/  HFMA2 R87, -RZ, RZ, 0, 1.1920928955078125e-07 ;  /* 0x00000002ff577431 */ /* 0x000fe400000001ff */
[C---:B------:R-:W-:Y:S01]  /*b5c0*/  FFMA.FTZ R162, R157.reuse, R86, R153 ;  /* 0x000000569da27223 */ /* 0x040fe20000010099 */
[----:B------:R-:W-:Y:S01]  /*b5d0*/  @P5 FMUL.FTZ R157, R157, R156 ;  /* 0x0000009c9d9d5220 */ /* 0x000fe20000410000 */
[----:B------:R-:W-:-:S03]  /*b5e0*/  IMAD.MOV.U32 R86, RZ, RZ, RZ ;  /* 0x000000ffff567224 */ /* 0x000fc600078e00ff */
[----:B------:R-:W-:Y:S02]  /*b5f0*/  FSEL R156, R153, R162, !P5 ;  /* 0x000000a2999c7208 */ /* 0x000fe40006800000 */
[----:B------:R-:W-:-:S07]  /*b600*/  MOV R163, R157 ;  /* 0x0000009d00a37202 */ /* 0x000fce0000000f00 */
[----:B------:R-:W-:Y:S05]  /*b610*/  WARPSYNC.COLLECTIVE R154, `(.L_x_916) ;  /* 0x000000009a087348 */ /* 0x000fea0003c00000 */
[----:B------:R0:W1:Y:S02]  /*b620*/  SHFL.UP P6, R86, R163, R87, R86 ;  /* 0x04000057a3567389 */ /* 0x00006400000c0056 */
[----:B01----:R-:W-:Y:S05]  /*b630*/  ENDCOLLECTIVE ;  /* 0x000000000000791b */ /* 0x003fea0003800000 */
.L_x_916:
[----:B------:R-:W-:Y:S02]  /*b640*/  MOV R163, R156 ;  /* 0x0000009c00a37202 */ /* 0x000fe40000000f00 */
[----:B------:R-:W-:Y:S01]  /*b650*/  MOV R153, R86 ;  /* 0x0000005600997202 */ /* 0x000fe20000000f00 */
[----:B------:R-:W-:-:S07]  /*b660*/  IMAD.MOV.U32 R86, RZ, RZ, RZ ;  /* 0x000000ffff567224 */ /* 0x000fce00078e00ff */
[----:B------:R-:W-:Y:S05]  /*b670*/  WARPSYNC.COLLECTIVE R154, `(.L_x_917) ;  /* 0x000000009a087348 */ /* 0x000fea0003c00000 */
[----:B------:R0:W1:Y:S02]  /*b680*/  SHFL.UP P6, R86, R163, R87, R86 ;  /* 0x04000057a3567389 */ /* 0x00006400000c0056 */
[----:B01----:R-:W-:Y:S05]  /*b690*/  ENDCOLLECTIVE ;  /* 0x000000000000791b */ /* 0x003fea0003800000 */
.L_x_917:
[----:B------:R-:W-:Y:S02]  /*b6a0*/  HFMA2 R87, -RZ, RZ, 0, 2.384185791015625e-07 ;  /* 0x00000004ff577431 */ /* 0x000fe400000001ff */
[C---:B------:R-:W-:Y:S01]  /*b6b0*/  FFMA.FTZ R86, R157.reuse, R86, R156 ;  /* 0x000000569d567223 */ /* 0x040fe2000001009c */
[----:B------:R-:W-:-:S04]  /*b6c0*/  @P4 FMUL.FTZ R157, R157, R153 ;  /* 0x000000999d9d4220 */ /* 0x000fc80000410000 */
[----:B------:R-:W-:Y:S01]  /*b6d0*/  FSEL R156, R156, R86, !P4 ;  /* 0x000000569c9c7208 */ /* 0x000fe20006000000 */
[----:B------:R-:W-:Y:S01]  /*b6e0*/  IMAD.MOV.U32 R86, RZ, RZ, RZ ;  /* 0x000000ffff567224 */ /* 0x000fe200078e00ff */
[----:B------:R-:W-:-:S07]  /*b6f0*/  MOV R163, R157 ;  /* 0x0000009d00a37202 */ /* 0x000fce0000000f00 */
[----:B------:R-:W-:Y:S05]  /*b700*/  WARPSYNC.COLLECTIVE R154, `(.L_x_918) ;  /* 0x000000009a087348 */ /* 0x000fea0003c00000 */
[----:B------:R0:W1:Y:S02]  /*b710*/  SHFL.UP P6, R86, R163, R87, R86 ;  /* 0x04000057a3567389 */ /* 0x00006400000c0056 */
[----:B01----:R-:W-:Y:S05]  /*b720*/  ENDCOLLECTIVE ;  /* 0x000000000000791b */ /* 0x003fea0003800000 */
.L_x_918:
[----:B------:R-:W-:Y:S02]  /*b730*/  MOV R163, R156 ;  /* 0x0000009c00a37202 */ /* 0x000fe40000000f00 */
[----:B------:R-:W-:Y:S01]  /*b740*/  MOV R153, R86 ;  /* 0x0000005600997202 */ /* 0x000fe20000000f00 */
[----:B------:R-:W-:-:S07]  /*b750*/  IMAD.MOV.U32 R86, RZ, RZ, RZ ;  /* 0x000000ffff567224 */ /* 0x000fce00078e00ff */
[----:B------:R-:W-:Y:S05]  /*b760*/  WARPSYNC.COLLECTIVE R154, `(.L_x_919) ;  /* 0x000000009a087348 */ /* 0x000fea0003c00000 */
[----:B------:R0:W1:Y:S02]  /*b770*/  SHFL.UP P6, R86, R163, R87, R86 ;  /* 0x04000057a3567389 */ /* 0x00006400000c0056 */
[----:B01----:R-:W-:Y:S05]  /*b780*/  ENDCOLLECTIVE ;  /* 0x000000000000791b */ /* 0x003fea0003800000 */
.L_x_919:
[----:B------:R-:W-:Y:S02]  /*b790*/  HFMA2 R87, -RZ, RZ, 0, 4.76837158203125e-07 ;  /* 0x00000008ff577431 */ /* 0x000fe400000001ff */
        /* <DEDUP_REMOVED lines=8> */
.L_x_920:
[----:B------:R-:W-:Y:S02]  /*b820*/  MOV R163, R156 ;  /* 0x0000009c00a37202 */ /* 0x000fe40000000f00 */
[----:B------:R-:W-:Y:S01]  /*b830*/  MOV R153, R86 ;  /* 0x0000005600997202 */ /* 0x000fe20000000f00 */
[----:B------:R-:W-:-:S07]  /*b840*/  IMAD.MOV.U32 R86, RZ, RZ, RZ ;  /* 0x000000ffff567224 */ /* 0x000fce00078e00ff */
[----:B------:R-:W-:Y:S05]  /*b850*/  WARPSYNC.COLLECTIVE R154, `(.L_x_921) ;  /* 0x000000009a087348 */ /* 0x000fea0003c00000 */
[----:B------:R0:W1:Y:S02]  /*b860*/  SHFL.UP P6, R86, R163, R87, R86 ;  /* 0x04000057a3567389 */ /* 0x00006400000c0056 */
[----:B01----:R-:W-:Y:S05]  /*b870*/  ENDCOLLECTIVE ;  /* 0x000000000000791b */ /* 0x003fea0003800000 */
.L_x_921:
[----:B------:R-:W-:Y:S02]  /*b880*/  HFMA2 R87, -RZ, RZ, 0, 9.5367431640625e-07 ;  /* 0x00000010ff577431 */ /* 0x000fe400000001ff */
        /* <DEDUP_REMOVED lines=8> */
.L_x_922:
[----:B------:R-:W-:Y:S02]  /*b910*/  MOV R163, R156 ;  /* 0x0000009c00a37202 */ /* 0x000fe40000000f00 */
[----:B------:R-:W-:Y:S01]  /*b920*/  MOV R153, R86 ;  /* 0x0000005600997202 */ /* 0x000fe20000000f00 */
[----:B------:R-:W-:-:S07]  /*b930*/  IMAD.MOV.U32 R86, RZ, RZ, RZ ;  /* 0x000000ffff567224 */ /* 0x000fce00078e00ff */
[----:B------:R-:W-:Y:S05]  /*b940*/  WARPSYNC.COLLECTIVE R154, `(.L_x_923) ;  /* 0x000000009a087348 */ /* 0x000fea0003c00000 */
[----:B------:R0:W1:Y:S02]  /*b950*/  SHFL.UP P6, R86, R163, R87, R86 ;  /* 0x04000057a3567389 */ /* 0x00006400000c0056 */
[----:B01----:R-:W-:Y:S05]  /*b960*/  ENDCOLLECTIVE ;  /* 0x000000000000791b */ /* 0x003fea0003800000 */
.L_x_923:
[----:B------:R-:W-:Y:S05]  /*b970*/  BRA `(.L_x_924) ;  /* 0xffffffb400f07947 */ /* 0x000fea000383ffff */
.L_x_867:
        /* <DEDUP_REMOVED lines=8> */
.L_x_926:
[----:B------:R-:W-:Y:S05]  /*ba00*/  BSYNC B0 ;  /* 0x0000000000007941 */ /* 0x000fea0003800000 */
.L_x_925:
[----:B------:R-:W-:Y:S05]  /*ba10*/  BRA `(.L_x_927) ;  /* 0xffffffb400e47947 */ /* 0x000fea000383ffff */
.L_x_868:
        /* <DEDUP_REMOVED lines=8> */
.L_x_929:
[----:B------:R-:W-:Y:S05]  /*baa0*/  BSYNC B0 ;  /* 0x0000000000007941 */ /* 0x000fea0003800000 */
.L_x_928:
[----:B------:R-:W-:Y:S05]  /*bab0*/  BRA `(.L_x_930) ;  /* 0xffffffb400c47947 */ /* 0x000fea000383ffff */
.L_x_869:
[----:B------:R-:W-:Y:S01]  /*bac0*/  HFMA2 R87, -RZ, RZ, 0, 5.9604644775390625e-08 ;  /* 0x00000001ff577431 */ /* 0x000fe200000001ff */
[----:B------:R-:W-:Y:S01]  /*bad0*/  BSSY B0, `(.L_x_931) ;  /* 0x0000007000007945 */ /* 0x000fe20003800000 */
[----:B------:R-:W-:Y:S01]  /*bae0*/  IMAD.MOV.U32 R163, RZ, RZ, R157 ;  /* 0x000000ffffa37224 */ /* 0x000fe200078e009d */
[----:B------:R-:W-:Y:S01]  /*baf0*/  MOV R86, RZ ;  /* 0x000000ff00567202 */ /* 0x000fe20000000f00 */
[----:B------:R-:W-:-:S07]  /*bb00*/  IMAD.MOV.U32 R154, RZ, RZ, -0x1 ;  /* 0xffffffffff9a7424 */ /* 0x000fce00078e00ff */
[----:B-1---5:R-:W-:Y:S05]  /*bb10*/  WARPSYNC.COLLECTIVE R154, `(.L_x_932) ;  /* 0x000000009a087348 */ /* 0x022fea0003c00000 */
[----:B------:R0:W2:Y:S02]  /*bb20*/  SHFL.UP P6, R86, R163, R87, R86 ;  /* 0x04000057a3567389 */ /* 0x0000a400000c0056 */
[----:B012--5:R-:W-:Y:S05]  /*bb30*/  ENDCOLLECTIVE ;  /* 0x000000000000791b */ /* 0x027fea0003800000 */
.L_x_932:
[----:B------:R-:W-:Y:S05]  /*bb40*/  BSYNC B0 ;  /* 0x0000000000007941 */ /* 0x000fea0003800000 */
.L_x_931:
[----:B------:R-:W-:Y:S01]  /*bb50*/  MOV R157, R86 ;  /* 0x00000056009d7202 */ /* 0x000fe20000000f00 */
[----:B------:R-:W-:Y:S01]  /*bb60*/  HFMA2 R86, -RZ, RZ, 0, 0 ;  /* 0x00000000ff567431 */ /* 0x000fe200000001ff */
[----:B------:R-:W-:Y:S01]  /*bb70*/  MOV R163, R162 ;  /* 0x000000a200a37202 */ /* 0x000fe20000000f00 */
[----:B------:R-:W-:Y:S01]  /*bb80*/  IMAD.MOV.U32 R87, RZ, RZ, 0x1 ;  /* 0x00000001ff577424 */ /* 0x000fe200078e00ff */
[----:B------:R-:W-:Y:S02]  /*bb90*/  MOV R154, 0xffffffff ;  /* 0xffffffff009a7802 */ /* 0x000fe40000000f00 */
[----:B------:R-:W-:-:S07]  /*bba0*/  MOV R153, R78 ;  /* 0x0000004e00997202 */ /* 0x000fce0000000f00 */
[----:B------:R-:W-:Y:S05]  /*bbb0*/  WARPSYNC.COLLECTIVE R154, `(.L_x_933) ;  /* 0x000000009a087348 */ /* 0x000fea0003c00000 */
[----:B------:R0:W1:Y:S02]  /*bbc0*/  SHFL.UP P6, R86, R163, R87, R86 ;  /* 0x04000057a3567389 */ /* 0x00006400000c0056 */
[----:B01----:R-:W-:Y:S05]  /*bbd0*/  ENDCOLLECTIVE ;  /* 0x000000000000791b */ /* 0x003fea0003800000 */
.L_x_933:
[----:B------:R-:W-:Y:S02]  /*bbe0*/  HFMA2 R87, -RZ, RZ, 0, 0 ;  /* 0x00000000ff577431 */ /* 0x000fe400000001ff */
[----:B------:R-:W-:Y:S02]  /*bbf0*/  IMAD.MOV.U32 R162, RZ, RZ, R86 ;  /* 0x000000ffffa27224 */ /* 0x000fe400078e0056 */
[----:B------:R-:W-:-:S07]  /*bc00*/  IMAD.MOV.U32 R86, RZ, RZ, 0x1f ;  /* 0x0000001fff567424 */ /* 0x000fce00078e00ff */
[----:B------:R-:W-:Y:S05]  /*bc10*/  WARPSYNC.COLLECTIVE R154, `(.L_x_934) ;  /* 0x000000009a087348 */ /* 0x000fea0003c00000 */
[----:B------:R0:W1:Y:S02]  /*bc20*/  SHFL.IDX P2, R156, R153, R87, R86 ;  /* 0x00000057999c7389 */ /* 0x0000640000040056 */
[----:B01----:R-:W-:Y:S05]  /*bc30*/  ENDCOLLECTIVE ;  /* 0x000000000000791b */ /* 0x003fea0003800000 */
.L_x_934:
[----:B------:R-:W-:Y:S02]  /*bc40*/  MOV R153, R79 ;  /* 0x0000004f00997202 */ /* 0x000fe40000000f00 */
[----:B------:R-:W-:-:S07]  /*bc50*/  MOV R78, R156 ;  /* 0x0000009c004e7202 */ /* 0x000fce0000000f00 */
[----:B------:R-:W-:Y:S05]  /*bc60*/  WARPSYNC.COLLECTIVE R154, `(.L_x_935) ;  /* 0x000000009a087348 */ /* 0x000fea0003c00000 */
[----:B------:R0:W1:Y:S02]  /*bc70*/  SHFL.IDX P2, R156, R153, R87, R86 ;  /* 0x00000057999c7389 */ /* 0x0000640000040056 */
[----:B01----:R-:W-:Y:S05]  /*bc80*/  ENDCOLLECTIVE ;  /* 0x000000000000791b */ /* 0x003fea0003800000 */
.L_x_935:
[----:B------:R-:W-:Y:S01]  /*bc90*/  IMAD.MOV.U32 R79, RZ, RZ, R156 ;  /* 0x000000ffff4f7224 */ /* 0x000fe200078e009c */
[----:B------:R-:W-:Y:S06]  /*bca0*/  BRA `(.L_x_936) ;  /* 0xffffffb400607947 */ /* 0x000fec000383ffff */
.L_x_871:
[----:B------:R-:W-:Y:S01]  /*bcb0*/  HFMA2 R87, -RZ, RZ, 0, 5.9604644775390625e-08 ;  /* 0x00000001ff577431 */ /* 0x000fe200000001ff */
[----:B------:R-:W-:Y:S01]  /*bcc0*/  MOV R156, R162 ;  /* 0x000000a2009c7202 */ /* 0x000fe20000000f00 */
[----:B------:R-:W-:Y:S01]  /*bcd0*/  IMAD.MOV.U32 R153, RZ, RZ, 0x1f ;  /* 0x0000001fff997424 */ /* 0x000fe200078e00ff */
[----:B------:R-:W-:Y:S02]  /*bce0*/  MOV R154, 0xffffffff ;  /* 0xffffffff009a7802 */ /* 0x000fe40000000f00 */
[C---:B------:R-:W-:Y:S02]  /*bcf0*/  ISETP.GT.U32.AND P3, PT, R155.reuse, 0x1b, PT ;  /* 0x0000001b9b00780c */ /* 0x040fe40003f64070 */
[----:B------:R-:W-:-:S13]  /*bd00*/  ISETP.GT.U32.AND P4, PT, R155, 0x17, PT ;  /* 0x000000179b00780c */ /* 0x000fda0003f84070 */
[----:B0-----:R-:W-:Y:S05]  /*bd10*/  WARPSYNC.COLLECTIVE R154, `(.L_x_937) ;  /* 0x000000009a087348 */ /* 0x001fea0003c00000 */
[----:B------:R1:W2:Y:S02]  /*bd20*/  SHFL.DOWN P0, R156, R156, R87, R153 ;  /* 0x080000579c9c7389 */ /* 0x0002a40000000099 */
[----:B012---:R-:W-:Y:S05]  /*bd30*/  ENDCOLLECTIVE ;  /* 0x000000000000791b */ /* 0x007fea0003800000 */
.L_x_937:
[----:B------:R-:W-:Y:S02]  /*bd40*/  ISETP.GT.U32.AND P5, PT, R155, 0xf, PT ;  /* 0x0000000f9b00780c */ /* 0x000fe40003fa4070 */
[----:B------:R-:W-:Y:S01]  /*bd50*/  MOV R86, R156 ;  /* 0x0000009c00567202 */ /* 0x000fe20000000f00 */
[----:B------:R-:W-:-:S04]  /*bd60*/  IMAD.MOV.U32 R156, RZ, RZ, R163 ;  /* 0x000000ffff9c7224 */ /* 0x000fc800078e00a3 */
[----:B------:R-:W-:-:S07]  /*bd70*/  @P2 FMUL.FTZ R86, R86, R162 ;  /* 0x000000a256562220 */ /* 0x000fce0000410000 */
[----:B------:R-:W-:Y:S05]  /*bd80*/  WARPSYNC.COLLECTIVE R154, `(.L_x_938) ;  /* 0x000000009a087348 */ /* 0x000fea0003c00000 */
[----:B------:R0:W1:Y:S02]  /*bd90*/  SHFL.DOWN P0, R156, R156, R87, R153 ;  /* 0x080000579c9c7389 */ /* 0x0000640000000099 */
[----:B01----:R-:W-:Y:S05]  /*bda0*/  ENDCOLLECTIVE ;  /* 0x000000000000791b */ /* 0x003fea0003800000 */
.L_x_938:
[----:B------:R-:W-:-:S05]  /*bdb0*/  MOV R87, R156 ;  /* 0x0000009c00577202 */ /* 0x000fca0000000f00 */
[----:B------:R-:W-:Y:S01]  /*bdc0*/  @P2 FFMA.FTZ R87, R162, R87, R163 ;  /* 0x00000057a2572223 */ /* 0x000fe200000100a3 */
[----:B------:R-:W-:-:S04]  /*bdd0*/  @P2 IMAD.MOV.U32 R162, RZ, RZ, R86 ;  /* 0x000000ffffa22224 */ /* 0x000fc800078e0056 */
[----:B------:R-:W-:Y:S01]  /*bde0*/  @P2 MOV R163, R87 ;  /* 0x0000005700a32202 */ /* 0x000fe20000000f00 */
[----:B------:R-:W-:Y:S01]  /*bdf0*/  HFMA2 R87, -RZ, RZ, 0, 1.1920928955078125e-07 ;  /* 0x00000002ff577431 */ /* 0x000fe200000001ff */
[----:B------:R-:W-:Y:S02]  /*be00*/  MOV R156, R162 ;  /* 0x000000a2009c7202 */ /* 0x000fe40000000f00 */
[----:B------:R-:W-:-:S13]  /*be10*/  ISETP.GT.U32.AND P2, PT, R155, 0x1d, PT ;  /* 0x0000001d9b00780c */ /* 0x000fda0003f44070 */
[----:B------:R-:W-:Y:S05]  /*be20*/  WARPSYNC.COLLECTIVE R154, `(.L_x_939) ;  /* 0x000000009a087348 */ /* 0x000fea0003c00000 */
[----:B------:R0:W1:Y:S02]  /*be30*/  SHFL.DOWN P0, R156, R156, R87, R153 ;  /* 0x080000579c9c7389 */ /* 0x0000640000000099 */
[----:B01----:R-:W-:Y:S05]  /*be40*/  ENDCOLLECTIVE ;  /* 0x000000000000791b */ /* 0x003fea0003800000 */
.L_x_939:
[----:B------:R-:W-:Y:S01]  /*be50*/  IMAD.MOV.U32 R86, RZ, RZ, R156 ;  /* 0x000000ffff567224 */ /* 0x000fe200078e009c */
[----:B------:R-:W-:-:S03]  /*be60*/  MOV R156, R163 ;  /* 0x000000a3009c7202 */ /* 0x000fc60000000f00 */
[----:B------:R-:W-:-:S07]  /*be70*/  @!P2 FMUL.FTZ R86, R162, R86 ;  /* 0x00000056a256a220 */ /* 0x000fce0000410000 */
[----:B------:R-:W-:Y:S05]  /*be80*/  WARPSYNC.COLLECTIVE R154, `(.L_x_940) ;  /* 0x000000009a087348 */ /* 0x000fea0003c00000 */
[----:B------:R0:W1:Y:S02]  /*be90*/  SHFL.DOWN P0, R156, R156, R87, R153 ;  /* 0x080000579c9c7389 */ /* 0x0000640000000099 */
[----:B01----:R-:W-:Y:S05]  /*bea0*/  ENDCOLLECTIVE ;  /* 0x000000000000791b */ /* 0x003fea0003800000 */
.L_x_940:
        /* <DEDUP_REMOVED lines=9> */
.L_x_941:
[----:B------:R-:W-:Y:S02]  /*bf40*/  MOV R86, R156 ;  /* 0x0000009c00567202 */ /* 0x000fe40000000f00 */
[----:B------:R-:W-:-:S03]  /*bf50*/  MOV R156, R163 ;  /* 0x000000a3009c7202 */ /* 0x000fc60000000f00 */
[----:B------:R-:W-:-:S07]  /*bf60*/  @!P3 FMUL.FTZ R86, R162, R86 ;  /* 0x00000056a256b220 */ /* 0x000fce0000410000 */
[----:B------:R-:W-:Y:S05]  /*bf70*/  WARPSYNC.COLLECTIVE R154, `(.L_x_942) ;  /* 0x000000009a087348 */ /* 0x000fea0003c00000 */
[----:B------:R0:W1:Y:S02]  /*bf80*/  SHFL.DOWN P0, R156, R156, R87, R153 ;  /* 0x080000579c9c7389 */ /* 0x0000640000000099 */
[----:B01----:R-:W-:Y:S05]  /*bf90*/  ENDCOLLECTIVE ;  /* 0x000000000000791b */ /* 0x003fea0003800000 */
.L_x_942:
[----:B------:R-:W-:-:S04]  /*bfa0*/  IMAD.MOV.U32 R87, RZ, RZ, R156 ;  /* 0x000000ffff577224 */ /* 0x000fc800078e009c */
        /* <DEDUP_REMOVED lines=8> */
.L_x_943:
[----:B------:R-:W-:Y:S01]  /*c030*/  MOV R86, R156 ;  /* 0x0000009c00567202 */ /* 0x000fe20000000f00 */
[----:B------:R-:W-:-:S04]  /*c040*/  IMAD.MOV.U32 R156, RZ, RZ, R163 ;  /* 0x000000ffff9c7224 */ /* 0x000fc800078e00a3 */
[----:B------:R-:W-:-:S07]  /*c050*/  @!P4 FMUL.FTZ R86, R162, R86 ;  /* 0x00000056a256c220 */ /* 0x000fce0000410000 */
[----:B------:R-:W-:Y:S05]  /*c060*/  WARPSYNC.COLLECTIVE R154, `(.L_x_944) ;  /* 0x000000009a087348 */ /* 0x000fea0003c00000 */
[----:B------:R0:W1:Y:S02]  /*c070*/  SHFL.DOWN P0, R156, R156, R87, R153 ;  /* 0x080000579c9c7389 */ /* 0x0000640000000099 */
[----:B01----:R-:W-:Y:S05]  /*c080*/  ENDCOLLECTIVE ;  /* 0x000000000000791b */ /* 0x003fea0003800000 */
.L_x_944:
[----:B------:R-:W-:-:S05]  /*c090*/  MOV R87, R156 ;  /* 0x0000009c00577202 */ /* 0x000fca0000000f00 */
        /* <DEDUP_REMOVED lines=8> */
.L_x_945:
[----:B------:R-:W-:Y:S02]  /*c120*/  MOV R86, R156 ;  /* 0x0000009c00567202 */ /* 0x000fe40000000f00 */
[----:B------:R-:W-:-:S03]  /*c130*/  MOV R156, R163 ;  /* 0x000000a3009c7202 */ /* 0x000fc60000000f00 */
[----:B------:R-:W-:-:S07]  /*c140*/  @!P5 FMUL.FTZ R86, R162, R86 ;  /* 0x00000056a256d220 */ /* 0x000fce0000410000 */
[----:B------:R-:W-:Y:S05]  /*c150*/  WARPSYNC.COLLECTIVE R154, `(.L_x_946) ;  /* 0x000000009a087348 */ /* 0x000fea0003c00000 */
[----:B------:R0:W1:Y:S02]  /*c160*/  SHFL.DOWN P0, R156, R156, R87, R153 ;  /* 0x080000579c9c7389 */ /* 0x0000640000000099 */
[----:B01----:R-:W-:Y:S05]  /*c170*/  ENDCOLLECTIVE ;  /* 0x000000000000791b */ /* 0x003fea0003800000 */
.L_x_946:
[----:B------:R-:W-:-:S04]  /*c180*/  IMAD.MOV.U32 R87, RZ, RZ, R156 ;  /* 0x000000ffff577224 */ /* 0x000fc800078e009c */
[----:B------:R-:W-:Y:S01]  /*c190*/  @!P5 FFMA.FTZ R87, R162, R87, R163 ;  /* 0x00000057a257d223 */ /* 0x000fe200000100a3 */
[----:B------:R-:W-:Y:S01]  /*c1a0*/  @!P5 MOV R162, R86 ;  /* 0x0000005600a2d202 */ /* 0x000fe20000000f00 */
[----:B------:R-:W-:-:S03]  /*c1b0*/  HFMA2 R86, -RZ, RZ, 0, 1.847743988037109375e-06 ;  /* 0x0000001fff567431 */ /* 0x000fc600000001ff */
[----:B------:R-:W-:Y:S01]  /*c1c0*/  @!P5 MOV R163, R87 ;  /* 0x0000005700a3d202 */ /* 0x000fe20000000f00 */
[----:B------:R-:W-:Y:S01]  /*c1d0*/  IMAD.MOV.U32 R87, RZ, RZ, RZ ;  /* 0x000000ffff577224 */ /* 0x000fe200078e00ff */
[----:B------:R-:W-:-:S07]  /*c1e0*/  MOV R153, R162 ;  /* 0x000000a200997202 */ /* 0x000fce0000000f00 */
[----:B------:R-:W-:Y:S05]  /*c1f0*/  WARPSYNC.COLLECTIVE R154, `(.L_x_947) ;  /* 0x000000009a087348 */ /* 0x000fea0003c00000 */
[----:B------:R0:W1:Y:S02]  /*c200*/  SHFL.IDX P2, R156, R153, R87, R86 ;  /* 0x00000057999c7389 */ /* 0x0000640000040056 */
[----:B01----:R-:W-:Y:S05]  /*c210*/  ENDCOLLECTIVE ;  /* 0x000000000000791b */ /* 0x003fea0003800000 */
.L_x_947:
[----:B------:R-:W-:Y:S02]  /*c220*/  MOV R153, R163 ;  /* 0x000000a300997202 */ /* 0x000fe40000000f00 */
[----:B------:R-:W-:-:S07]  /*c230*/  MOV R157, R156 ;  /* 0x0000009c009d7202 */ /* 0x000fce0000000f00 */
[----:B------:R-:W-:Y:S05]  /*c240*/  WARPSYNC.COLLECTIVE R154, `(.L_x_948) ;  /* 0x000000009a087348 */ /* 0x000fea0003c00000 */
[----:B------:R0:W1:Y:S02]  /*c250*/  SHFL.IDX P2, R156, R153, R87, R86 ;  /* 0x00000057999c7389 */ /* 0x0000640000040056 */
[----:B01----:R-:W-:Y:S05]  /*c260*/  ENDCOLLECTIVE ;  /* 0x000000000000791b */ /* 0x003fea0003800000 */
.L_x_948:
[----:B------:R-:W-:Y:S01]  /*c270*/  HFMA2 R87, -RZ, RZ, 0, 5.9604644775390625e-08 ;  /* 0x00000001ff577431 */ /* 0x000fe200000001ff */
[----:B------:R-:W-:Y:S01]  /*c280*/  MOV R153, 0x1f ;  /* 0x0000001f00997802 */ /* 0x000fe20000000f00 */
[----:B------:R-:W-:Y:S01]  /*c290*/  IMAD.MOV.U32 R155, RZ, RZ, R156 ;  /* 0x000000ffff9b7224 */ /* 0x000fe200078e009c */
[----:B------:R-:W-:-:S03]  /*c2a0*/  MOV R156, R162 ;  /* 0x000000a2009c7202 */ /* 0x000fc60000000f00 */
[-C--:B------:R-:W-:Y:S01]  /*c2b0*/  FFMA.FTZ R155, R79, R157.reuse, R155 ;  /* 0x0000009d4f9b7223 */ /* 0x080fe2000001009b */
[----:B------:R-:W-:-:S07]  /*c2c0*/  FMUL.FTZ R157, R78, R157 ;  /* 0x0000009d4e9d7220 */ /* 0x000fce0000410000 */
[----:B------:R-:W-:Y:S05]  /*c2d0*/  WARPSYNC.COLLECTIVE R154, `(.L_x_949) ;  /* 0x000000009a087348 */ /* 0x000fea0003c00000 */
[----:B------:R0:W1:Y:S02]  /*c2e0*/  SHFL.DOWN P0, R156, R156, R87, R153 ;  /* 0x080000579c9c7389 */ /* 0x0000640000000099 */
[----:B01----:R-:W-:Y:S05]  /*c2f0*/  ENDCOLLECTIVE ;  /* 0x000000000000791b */ /* 0x003fea0003800000 */
.L_x_949:
[----:B------:R-:W-:Y:S01]  /*c300*/  IMAD.MOV.U32 R162, RZ, RZ, R156 ;  /* 0x000000ffffa27224 */ /* 0x000fe200078e009c */
[----:B------:R-:W-:-:S07]  /*c310*/  MOV R156, R163 ;  /* 0x000000a3009c7202 */ /* 0x000fce0000000f00 */
[----:B------:R-:W-:Y:S05]  /*c320*/  WARPSYNC.COLLECTIVE R154, `(.L_x_950) ;  /* 0x000000009a087348 */ /* 0x000fea0003c00000 */
[----:B------:R0:W1:Y:S02]  /*c330*/  SHFL.DOWN P0, R156, R156, R87, R153 ;  /* 0x080000579c9c7389 */ /* 0x0000640000000099 */
[----:B01----:R-:W-:Y:S05]  /*c340*/  ENDCOLLECTIVE ;  /* 0x000000000000791b */ /* 0x003fea0003800000 */
.L_x_950:
[----:B------:R-:W-:Y:S01]  /*c350*/  MOV R153, R78 ;  /* 0x0000004e00997202 */ /* 0x000fe20000000f00 */
[----:B------:R-:W-:Y:S01]  /*c360*/  IMAD.MOV.U32 R87, RZ, RZ, RZ ;  /* 0x000000ffff577224 */ /* 0x000fe200078e00ff */
[----:B------:R-:W-:-:S07]  /*c370*/  MOV R163, R156 ;  /* 0x0000009c00a37202 */ /* 0x000fce0000000f00 */
[----:B------:R-:W-:Y:S05]  /*c380*/  WARPSYNC.COLLECTIVE R154, `(.L_x_951) ;  /* 0x000000009a087348 */ /* 0x000fea0003c00000 */
[----:B------:R0:W1:Y:S02]  /*c390*/  SHFL.IDX P2, R156, R153, R87, R86 ;  /* 0x00000057999c7389 */ /* 0x0000640000040056 */
[----:B01----:R-:W-:Y:S05]  /*c3a0*/  ENDCOLLECTIVE ;  /* 0x000000000000791b */ /* 0x003fea0003800000 */
.L_x_951:
[----:B------:R-:W-:Y:S02]  /*c3b0*/  ISETP.NE.AND P0, PT, R64, 0x1f, PT ;  /* 0x0000001f4000780c */ /* 0x000fe40003f05270 */
[----:B------:R-:W-:Y:S02]  /*c3c0*/  MOV R153, R79 ;  /* 0x0000004f00997202 */ /* 0x000fe40000000f00 */
[----:B------:R-:W-:-:S09]  /*c3d0*/  MOV R78, R156 ;  /* 0x0000009c004e7202 */ /* 0x000fd20000000f00 */
[----:B------:R-:W-:Y:S05]  /*c3e0*/  WARPSYNC.COLLECTIVE R154, `(.L_x_952) ;  /* 0x000000009a087348 */ /* 0x000fea0003c00000 */
[----:B------:R0:W1:Y:S02]  /*c3f0*/  SHFL.IDX P2, R156, R153, R87, R86 ;  /* 0x00000057999c7389 */ /* 0x0000640000040056 */
[----:B01----:R-:W-:Y:S05]  /*c400*/  ENDCOLLECTIVE ;  /* 0x000000000000791b */ /* 0x003fea0003800000 */
.L_x_952:
[----:B------:R-:W-:Y:S01]  /*c410*/  MOV R79, R156 ;  /* 0x0000009c004f7202 */ /* 0x000fe20000000f00 */
[----:B------:R-:W-:Y:S06]  /*c420*/  BRA `(.L_x_953) ;  /* 0xffffffb400907947 */ /* 0x000fec000383ffff */
.L_x_954:
        /* <DEDUP_REMOVED lines=13> */
.L_x_10417:


//--------------------- .text._Z25selective_scan_bwd_kernelI32Selective_Scan_bwd_kernel_traitsILi128ELi16ELb0ELb1ELb0ELb1ELb0EN3c104HalfEfEEv12SSMParamsBwd --------------------------
	.section	.text._Z25selective_scan_bwd_kernelI32Selective_Scan_bwd_kernel_traitsILi128ELi16ELb0ELb1ELb0ELb1ELb0EN3c104HalfEfEEv12SSMParamsBwd,"ax",@progbits
	.align	128
        .global         _Z25selective_scan_bwd_kernelI32Selective_Scan_bwd_kernel_traitsILi128ELi16ELb0ELb1ELb0ELb1ELb0EN3c104HalfEfEEv12SSMParamsBwd
        .type           _Z25selective_scan_bwd_kernelI32Selective_Scan_bwd_kernel_traitsILi128ELi16ELb0ELb1ELb0ELb1ELb0EN3c104HalfEfEEv12SSMParamsBwd,@function
        .size           _Z25selective_scan_bwd_kernelI32Selective_Scan_bwd_kernel_traitsILi128ELi16ELb0ELb1ELb0ELb1ELb0EN3c104HalfEfEEv12SSMParamsBwd,(.L_x_10418 - _Z25selective_scan_bwd_kernelI32Selective_Scan_bwd_kernel_traitsILi128ELi16ELb0ELb1ELb0ELb1ELb0EN3c104HalfEfEEv12SSMParamsBwd)
        .other          _Z25selective_scan_bwd_kernelI32Selective_Scan_bwd_kernel_traitsILi128ELi16ELb0ELb1ELb0ELb1ELb0EN3c104HalfEfEEv12SSMParamsBwd,@"STO_CUDA_ENTRY STV_DEFAULT"
_Z25selective_scan_bwd_kernelI32Selective_Scan_bwd_kernel_traitsILi128ELi16ELb0ELb1ELb0ELb1ELb0EN3c104HalfEfEEv12SSMParamsBwd:
.text._Z25selective_scan_bwd_kernelI32Selective_Scan_bwd_kernel_traitsILi128ELi16ELb0ELb1ELb0ELb1ELb0EN3c104HalfEfEEv12SSMParamsBwd:
        /* <DEDUP_REMOVED lines=51> */
[----:B-----5:R-:W3:Y:S01]  /*0330*/  MUFU.RCP R0, R0 ;  /* 0x0000000000007308 */ /* 0x020ee20000001000 */
[----:B------:R-:W-:-:S02]  /*0340*/  UIADD3.X UR9, UPT, UPT, UR11, UR9, URZ, UP2, !UPT ;  /* 0x000000090b097290 */ /* 0x000fc400097fe4ff */
[----:B------:R-:W-:Y:S01]  /*0350*/  ULEA UR14, UP3, UR20, UR14, 0x1 ;  /* 0x0000000e140e7291 */ /* 0x000fe2000f8608ff */
[----:B------:R-:W4:Y:S03]  /*0360*/  LDCU.64 UR6, c[0x0][0x3b0] ;  /* 0x00007600ff0677ac */ /* 0x000f260008000a00 */
[----:B------:R-:W-:Y:S01]  /*0370*/  ULEA.HI.X UR15, UR20, UR15, UR9, 0x1, UP3 ;  /* 0x0000000f140f7291 */ /* 0x000fe200098f0c09 */
        /* <DEDUP_REMOVED lines=9> */
[----:B------:R-:W-:Y:S02]  /*0410*/  UIADD3.X UR21, UPT, UPT, UR11, UR23, URZ, UP0, !UPT ;  /* 0x000000170b157290 */ /* 0x000fe400087fe4ff */
[----:B------:R-:W-:Y:S02]  /*0420*/  UIMAD.WIDE.U32 UR4, UR5, UR24, URZ ;  /* 0x00000018050472a5 */ /* 0x000fe4000f8e00ff */
[----:B------:R-:W-:Y:S02]  /*0430*/  ULEA.HI.X UR13, UR17, UR13, UR21, 0x1, UP1 ;  /* 0x0000000d110d7291 */ /* 0x000fe400088f0c15 */
[----:B----4-:R-:W-:Y:S02]  /*0440*/  UIMAD.WIDE.U32 UR20, UR10, UR6, URZ ;  /* 0x000000060a1472a5 */ /* 0x010fe4000f8e00ff */
[----:B--2---:R-:W-:Y:S01]  /*0450*/  UISETP.NE.U32.AND UP0, UPT, UR28, URZ, UPT ;  /* 0x000000ff1c00728c */ /* 0x004fe2000bf05070 */
[----:B------:R-:W-:Y:S01]  /*0460*/  UMOV UR9, UR5 ;  /* 0x0000000500097c82 */ /* 0x000fe20008000000 */
[----:B-1----:R-:W-:-:S02]  /*0470*/  UIMAD.WIDE.U32 UR4, UR10, UR18, URZ ;  /* 0x000000120a0472a5 */ /* 0x002fc4000f8e00ff */
[----:B------:R-:W-:Y:S02]  /*0480*/  UIADD3 UR17, UPT, UPT, -UR9, URZ, URZ ;  /* 0x000000ff09117290 */ /* 0x000fe4000fffe1ff */
[----:B------:R-:W-:Y:S02]  /*0490*/  UIMAD UR5, UR10, UR19, UR5 ;  /* 0x000000130a0572a4 */ /* 0x000fe4000f8e0205 */
[----:B------:R-:W-:Y:S02]  /*04a0*/  UIMAD UR17, UR32, UR17, UR24 ;  /* 0x00000011201172a4 */ /* 0x000fe4000f8e0218 */
[----:B------:R-:W-:Y:S02]  /*04b0*/  UIMAD.WIDE.U32 UR18, UR8, UR30, UR4 ;  /* 0x0000001e081272a5 */ /* 0x000fe4000f8e0004 */
[----:B------:R-:W-:Y:S02]  /*04c0*/  UISETP.GT.U32.AND UP2, UPT, UR32, UR17, UPT ;  /* 0x000000112000728c */ /* 0x000fe4000bf44070 */
[----:B------:R-:W-:-:S02]  /*04d0*/  UIMAD UR21, UR10, UR7, UR21 ;  /* 0x000000070a1572a4 */ /* 0x000fc4000f8e0215 */
[----:B------:R-:W-:Y:S02]  /*04e0*/  ULOP3.LUT UR6, UR8, UR25, URZ, 0x3c, !UPT ;  /* 0x0000001908067292 */ /* 0x000fe4000f8e3cff */
[----:B------:R-:W-:Y:S02]  /*04f0*/  UIMAD UR7, UR8, UR31, UR19 ;  /* 0x0000001f080772a4 */ /* 0x000fe4000f8e0213 */
[----:B------:R-:W-:Y:S01]  /*0500*/  UISETP.NE.AND.EX UP0, UPT, UR29, URZ, UPT, UP0 ;  /* 0x000000ff1d00728c */ /* 0x000fe2000bf05300 */
[----:B------:R-:W1:Y:S02]  /*0510*/  LDCU.64 UR30, c[0x0][0x528] ;  /* 0x0000a500ff1e77ac */ /* 0x000e640008000a00 */
[----:B------:R-:W-:Y:S02]  /*0520*/  @!UP2 UIADD3 UR17, UPT, UPT, UR17, -UR32, URZ ;  /* 0x800000201111a290 */ /* 0x000fe4000fffe0ff */
[----:B------:R-:W-:Y:S02]  /*0530*/  @!UP2 UIADD3 UR9, UPT, UPT, UR9, 0x1, URZ ;  /* 0x000000010909a890 */ /* 0x000fe4000fffe0ff */
[----:B------:R-:W-:-:S02]  /*0540*/  UISETP.GE.U32.AND UP1, UPT, UR17, UR32, UPT ;  /* 0x000000201100728c */ /* 0x000fc4000bf26070 */
[----:B------:R-:W-:Y:S01]  /*0550*/  UISETP.GE.AND UP2, UPT, UR6, URZ, UPT ;  /* 0x000000ff0600728c */ /* 0x000fe2000bf46270 */
[----:B------:R-:W2:Y:S01]  /*0560*/  LDCU.64 UR28, c[0x0][0x3c8] ;  /* 0x00007900ff1c77ac */ /* 0x000ea20008000a00 */
[----:B------:R-:W3:Y:S07]  /*0570*/  @UP0 LDCU UR23, c[0x0][0x384] ;  /* 0x00007080ff1707ac */ /* 0x000eee0008000800 */
[----:B------:R-:W-:Y:S02]  /*0580*/  @UP1 UIADD3 UR9, UPT, UPT, UR9, 0x1, URZ ;  /* 0x0000000109091890 */ /* 0x000fe4000fffe0ff */
[----:B------:R-:W-:-:S02]  /*0590*/  UISETP.NE.AND UP1, UPT, UR25, URZ, UPT ;  /* 0x000000ff1900728c */ /* 0x000fc4000bf25270 */
[----:B------:R-:W-:Y:S02]  /*05a0*/  @!UP2 UIADD3 UR9, UPT, UPT, -UR9, URZ, URZ ;  /* 0x000000ff0909a290 */ /* 0x000fe4000fffe1ff */
[----:B------:R-:W-:Y:S01]  /*05b0*/  UIADD3 UR18, UP2, UPT, UR16, UR18, URZ ;  /* 0x0000001210127290 */ /* 0x000fe2000ff5e0ff */
[----:B------:R-:W4:Y:S03]  /*05c0*/  LDCU.64 UR4, c[0x0][0x448] ;  /* 0x00008900ff0477ac */ /* 0x000f260008000a00 */
[----:B------:R-:W-:-:S03]  /*05d0*/  UIADD3.X UR7, UPT, UPT, UR11, UR7, URZ, UP2, !UPT ;  /* 0x000000070b077290 */ /* 0x000fc600097fe4ff */
[----:B------:R-:W-:Y:S02]  /*05e0*/  @!UP1 ULOP3.LUT UR9, URZ, UR25, URZ, 0x33, !UPT ;  /* 0x00000019ff099292 */ /* 0x000fe4000f8e33ff */
        /* <DEDUP_REMOVED lines=33> */
[C---:B0-----:R-:W-:Y:S02]  /*0800*/  SHF.L.U32 R83, R4.reuse, 0x4, RZ ;  /* 0x0000000404537819 */ /* 0x041fe400000006ff */
[----:B------:R-:W-:-:S04]  /*0810*/  LOP3.LUT R40, R4, 0x1f, RZ, 0xc0, !PT ;  /* 0x0000001f04287812 */ /* 0x000fc800078ec0ff */
[----:B-12---:R-:W-:-:S07]  /*0820*/  LOP3.LUT R83, R40, 0x3e00, R83, 0xf8, !PT ;  /* 0x00003e0028537812 */ /* 0x006fce00078ef853 */
.L_x_1034:
        /* <DEDUP_REMOVED lines=16> */
[----:B------:R-:W-:Y:S01]  /*0930*/  ISETP.GE.AND P0, PT, R83, UR8, PT ;  /* 0x0000000853007c0c */ /* 0x000fe2000bf06270 */
[----:B------:R-:W-:Y:S01]  /*0940*/  BAR.SYNC.DEFER_BLOCKING 0x0 ;  /* 0x0000000000007b1d */ /* 0x000fe20000010000 */
[----:B------:R-:W-:Y:S02]  /*0950*/  SHF.L.U32 R83, R4, 0x4, RZ ;  /* 0x0000000404537819 */ /* 0x000fe400000006ff */
[----:B------:R-:W-:Y:S02]  /*0960*/  P2R R48, PR, RZ, 0x1 ;  /* 0x00000001ff307803 */ /* 0x000fe40000000000 */
[----:B------:R-:W-:Y:S02]  /*0970*/  LOP3.LUT R25, R83, 0x3e00, RZ, 0xc0, !PT ;  /* 0x00003e0053197812 */ /* 0x000fe400078ec0ff */
[----:B------:R-:W-:Y:S02]  /*0980*/  PRMT R18, RZ, 0x7610, R18 ;  /* 0x00007610ff127816 */ /* 0x000fe40000000012 */
[----:B------:R-:W-:-:S02]  /*0990*/  LOP3.LUT R64, R25, R40, RZ, 0xfc, !PT ;  /* 0x0000002819407212 */ /* 0x000fc400078efcff */
[----:B------:R-:W-:Y:S02]  /*09a0*/  PRMT R19, RZ, 0x7610, R19 ;  /* 0x00007610ff137816 */ /* 0x000fe40000000013 */
[C---:B------:R-:W-:Y:S02]  /*09b0*/  LOP3.LUT R63, R64.reuse, 0x20, RZ, 0xfc, !PT ;  /* 0x00000020403f7812 */ /* 0x040fe400078efcff */
[C---:B------:R-:W-:Y:S02]  /*09c0*/  SHF.L.U32 R2, R64.reuse, 0x1, RZ ;  /* 0x0000000140027819 */ /* 0x040fe400000006ff */
[----:B------:R-:W-:Y:S02]  /*09d0*/  LOP3.LUT R57, R64, 0xe0, RZ, 0xfc, !PT ;  /* 0x000000e040397812 */ /* 0x000fe400078efcff */
[----:B------:R-:W-:Y:S02]  /*09e0*/  IADD3 R4, P1, PT, R2, UR13, RZ ;  /* 0x0000000d02047c10 */ /* 0x000fe4000ff3e0ff */
[----:B------:R-:W-:-:S02]  /*09f0*/  PRMT R20, RZ, 0x7610, R20 ;  /* 0x00007610ff147816 */ /* 0x000fc40000000014 */
[----:B------:R-:W-:Y:S01]  /*0a00*/  PRMT R21, RZ, 0x7610, R21 ;  /* 0x00007610ff157816 */ /* 0x000fe20000000015 */
[----:B------:R-:W2:Y:S01]  /*0a10*/  @!P0 LDG.E.U16 R8, desc[UR26][R6.64] ;  /* 0x0000001a06088981 */ /* 0x000ea2000c1e1500 */
[----:B------:R-:W-:Y:S02]  /*0a20*/  ISETP.GE.AND P0, PT, R63, UR8, PT ;  /* 0x000000083f007c0c */ /* 0x000fe4000bf06270 */
[----:B------:R-:W-:Y:S02]  /*0a30*/  PRMT R22, RZ, 0x7610, R22 ;  /* 0x00007610ff167816 */ /* 0x000fe40000000016 */
[----:B------:R-:W-:Y:S02]  /*0a40*/  P2R R38, PR, RZ, 0x1 ;  /* 0x00000001ff267803 */ /* 0x000fe40000000000 */
[----:B------:R-:W-:Y:S02]  /*0a50*/  IADD3 R2, P0, PT, R2, UR17, RZ ;  /* 0x0000001102027c10 */ /* 0x000fe4000ff1e0ff */
[----:B------:R-:W-:-:S02]  /*0a60*/  PRMT R23, RZ, 0x7610, R23 ;  /* 0x00007610ff177816 */ /* 0x000fc40000000017 */
[----:B------:R-:W-:Y:S02]  /*0a70*/  IADD3.X R3, PT, PT, RZ, UR18, RZ, P0, !PT ;  /* 0x00000012ff037c10 */ /* 0x000fe400087fe4ff */
[----:B------:R-:W-:Y:S02]  /*0a80*/  ISETP.GE.AND P0, PT, R57, UR8, PT ;  /* 0x0000000839007c0c */ /* 0x000fe4000bf06270 */
[C---:B------:R-:W-:Y:S02]  /*0a90*/  LOP3.LUT R56, R64.reuse, 0x100, RZ, 0xfc, !PT ;  /* 0x0000010040387812 */ /* 0x040fe400078efcff */
[C---:B------:R-:W-:Y:S02]  /*0aa0*/  LOP3.LUT R62, R64.reuse, 0x40, RZ, 0xfc, !PT ;  /* 0x00000040403e7812 */ /* 0x040fe400078efcff */
[C---:B------:R-:W-:Y:S01]  /*0ab0*/  LOP3.LUT R58, R64.reuse, 0xc0, RZ, 0xfc, !PT ;  /* 0x000000c0403a7812 */ /* 0x040fe200078efcff */
[----:B------:R-:W-:Y:S01]  /*0ac0*/  IMAD.X R5, RZ, RZ, UR16, P1 ;  /* 0x00000010ff057e24 */ /* 0x000fe200088e06ff */
[----:B------:R-:W-:-:S02]  /*0ad0*/  LOP3.LUT R61, R64, 0x60, RZ, 0xfc, !PT ;  /* 0x00000060403d7812 */ /* 0x000fc400078efcff */
[C---:B------:R-:W-:Y:S02]  /*0ae0*/  LOP3.LUT R59, R64.reuse, 0xa0, RZ, 0xfc, !PT ;  /* 0x000000a0403b7812 */ /* 0x040fe400078efcff */
[----:B------:R-:W-:Y:S01]  /*0af0*/  P2R R46, PR, RZ, 0x1 ;  /* 0x00000001ff2e7803 */ /* 0x000fe20000000000 */
[----:B------:R-:W3:Y:S01]  /*0b00*/  @!P0 LDG.E.U16 R15, desc[UR26][R6.64+0x1c0] ;  /* 0x0001c01a060f8981 */ /* 0x000ee2000c1e1500 */
[----:B------:R-:W-:Y:S02]  /*0b10*/  LOP3.LUT R60, R64, 0x80, RZ, 0xfc, !PT ;  /* 0x00000080403c7812 */ /* 0x000fe400078efcff */
        /* <DEDUP_REMOVED lines=29> */
[----:B------:R-:W-:-:S02]  /*0cf0*/  ISETP.GE.AND P3, PT, R52, UR8, PT ;  /* 0x0000000834007c0c */ /* 0x000fc4000bf66270 */
        /* <DEDUP_REMOVED lines=15> */
[----:B-1----:R-:W-:-:S04]  /*0df0*/  IADD3 R24, PT, PT, R25, R41, RZ ;  /* 0x0000002919187210 */ /* 0x002fc80007ffe0ff */
[CC--:B------:R-:W-:Y:S02]  /*0e00*/  LEA.HI.SX32 R25, R24.reuse, R24.reuse, 0x1b ;  /* 0x0000001818197211 */ /* 0x0c0fe400078fdaff */
[C---:B------:R-:W-:Y:S02]  /*0e10*/  IADD3 R7, PT, PT, R24.reuse, 0x60, RZ ;  /* 0x0000006018077810 */ /* 0x040fe40007ffe0ff */
[----:B------:R-:W-:Y:S02]  /*0e20*/  LEA R111, R25, UR24, 0x1 ;  /* 0x00000018196f7c11 */ /* 0x000fe4000f8e08ff */
[C---:B------:R-:W-:Y:S02]  /*0e30*/  IADD3 R25, PT, PT, R24.reuse, 0x20, RZ ;  /* 0x0000002018197810 */ /* 0x040fe40007ffe0ff */
[C---:B------:R-:W-:Y:S02]  /*0e40*/  IADD3 R27, PT, PT, R24.reuse, 0x40, RZ ;  /* 0x00000040181b7810 */ /* 0x040fe40007ffe0ff */
[----:B------:R-:W-:Y:S01]  /*0e50*/  LEA.HI.SX32 R7, R7, R24, 0x1b ;  /* 0x0000001807077211 */ /* 0x000fe200078fdaff */
[C---:B------:R-:W-:Y:S01]  /*0e60*/  VIADD R31, R24.reuse, 0xa0 ;  /* 0x000000a0181f7836 */ /* 0x040fe20000000000 */
[----:B------:R-:W-:-:S02]  /*0e70*/  IADD3 R29, PT, PT, R24, 0x80, RZ ;  /* 0x00000080181d7810 */ /* 0x000fc40007ffe0ff */
[-C--:B------:R-:W-:Y:S02]  /*0e80*/  LEA.HI.SX32 R25, R25, R24.reuse, 0x1b ;  /* 0x0000001819197211 */ /* 0x080fe400078fdaff */
[-C--:B------:R-:W-:Y:S02]  /*0e90*/  LEA.HI.SX32 R27, R27, R24.reuse, 0x1b ;  /* 0x000000181b1b7211 */ /* 0x080fe400078fdaff */
[----:B------:R-:W-:Y:S02]  /*0ea0*/  LEA R108, R7, UR24, 0x1 ;  /* 0x00000018076c7c11 */ /* 0x000fe4000f8e08ff */
[----:B------:R-:W-:Y:S02]  /*0eb0*/  IADD3 R7, PT, PT, R24, 0xc0, RZ ;  /* 0x000000c018077810 */ /* 0x000fe40007ffe0ff */
[-C--:B------:R-:W-:Y:S02]  /*0ec0*/  LEA.HI.SX32 R29, R29, R24.reuse, 0x1b ;  /* 0x000000181d1d7211 */ /* 0x080fe400078fdaff */
[----:B------:R-:W-:-:S02]  /*0ed0*/  LEA.HI.SX32 R31, R31, R24, 0x1b ;  /* 0x000000181f1f7211 */ /* 0x000fc400078fdaff */
[----:B------:R-:W-:Y:S02]  /*0ee0*/  LEA R110, R25, UR24, 0x1 ;  /* 0x00000018196e7c11 */ /* 0x000fe4000f8e08ff */
[----:B------:R-:W-:Y:S02]  /*0ef0*/  LEA R109, R27, UR24, 0x1 ;  /* 0x000000181b6d7c11 */ /* 0x000fe4000f8e08ff */
[----:B------:R-:W-:Y:S02]  /*0f00*/  IADD3 R25, PT, PT, R24, 0xe0, RZ ;  /* 0x000000e018197810 */ /* 0x000fe40007ffe0ff */
[----:B------:R-:W-:Y:S02]  /*0f10*/  LEA.HI.SX32 R7, R7, R24, 0x1b ;  /* 0x0000001807077211 */ /* 0x000fe400078fdaff */
[----:B------:R-:W-:Y:S02]  /*0f20*/  LEA R107, R29, UR24, 0x1 ;  /* 0x000000181d6b7c11 */ /* 0x000fe4000f8e08ff */
[----:B------:R-:W-:-:S02]  /*0f30*/  LEA R106, R31, UR24, 0x1 ;  /* 0x000000181f6a7c11 */ /* 0x000fc4000f8e08ff */
[C---:B------:R-:W-:Y:S02]  /*0f40*/  IADD3 R27, PT, PT, R24.reuse, 0x100, RZ ;  /* 0x00000100181b7810 */ /* 0x040fe40007ffe0ff */
[C---:B------:R-:W-:Y:S02]  /*0f50*/  IADD3 R29, PT, PT, R24.reuse, 0x120, RZ ;  /* 0x00000120181d7810 */ /* 0x040fe40007ffe0ff */
[C---:B------:R-:W-:Y:S02]  /*0f60*/  IADD3 R31, PT, PT, R24.reuse, 0x140, RZ ;  /* 0x00000140181f7810 */ /* 0x040fe40007ffe0ff */
[----:B------:R-:W-:Y:S02]  /*0f70*/  LEA.HI.SX32 R25, R25, R24, 0x1b ;  /* 0x0000001819197211 */ /* 0x000fe400078fdaff */
[----:B------:R-:W-:Y:S02]  /*0f80*/  LEA R105, R7, UR24, 0x1 ;  /* 0x0000001807697c11 */ /* 0x000fe4000f8e08ff */
[----:B------:R-:W-:-:S02]  /*0f90*/  IADD3 R7, PT, PT, R24, 0x160, RZ ;  /* 0x0000016018077810 */ /* 0x000fc40007ffe0ff */
[-C--:B------:R-:W-:Y:S02]  /*0fa0*/  LEA.HI.SX32 R27, R27, R24.reuse, 0x1b ;  /* 0x000000181b1b7211 */ /* 0x080fe400078fdaff */
[-C--:B------:R-:W-:Y:S02]  /*0fb0*/  LEA.HI.SX32 R29, R29, R24.reuse, 0x1b ;  /* 0x000000181d1d7211 */ /* 0x080fe400078fdaff */
[----:B------:R-:W-:Y:S02]  /*0fc0*/  P2R R26, PR, RZ, 0x1 ;  /* 0x00000001ff1a7803 */ /* 0x000fe40000000000 */
[----:B------:R-:W-:Y:S02]  /*0fd0*/  LEA.HI.SX32 R31, R31, R24, 0x1b ;  /* 0x000000181f1f7211 */ /* 0x000fe400078fdaff */
[----:B------:R-:W-:Y:S02]  /*0fe0*/  LEA R104, R25, UR24, 0x1 ;  /* 0x0000001819687c11 */ /* 0x000fe4000f8e08ff */
[----:B------:R-:W-:-:S02]  /*0ff0*/  ISETP.NE.AND P0, PT, R45, RZ, PT ;  /* 0x000000ff2d00720c */ /* 0x000fc40003f05270 */
[----:B------:R-:W-:Y:S02]  /*1000*/  IADD3 R25, PT, PT, R24, 0x1e0, RZ ;  /* 0x000001e018197810 */ /* 0x000fe40007ffe0ff */
[----:B------:R-:W-:Y:S02]  /*1010*/  LEA.HI.SX32 R7, R7, R24, 0x1b ;  /* 0x0000001807077211 */ /* 0x000fe400078fdaff */
[----:B------:R-:W-:Y:S02]  /*1020*/  LEA R103, R27, UR24, 0x1 ;  /* 0x000000181b677c11 */ /* 0x000fe4000f8e08ff */
[----:B------:R-:W-:Y:S02]  /*1030*/  LEA R102, R29, UR24, 0x1 ;  /* 0x000000181d667c11 */ /* 0x000fe4000f8e08ff */
[----:B------:R-:W-:Y:S02]  /*1040*/  LEA R101, R31, UR24, 0x1 ;  /* 0x000000181f657c11 */ /* 0x000fe4000f8e08ff */
[----:B------:R-:W-:-:S02]  /*1050*/  P2R R28, PR, RZ, 0x1 ;  /* 0x00000001ff1c7803 */ /* 0x000fc40000000000 */
[----:B------:R-:W-:Y:S02]  /*1060*/  LEA.HI.SX32 R25, R25, R24, 0x1b ;  /* 0x0000001819197211 */ /* 0x000fe400078fdaff */
[----:B------:R-:W-:Y:S02]  /*1070*/  LEA R100, R7, UR24, 0x1 ;  /* 0x0000001807647c11 */ /* 0x000fe4000f8e08ff */
[----:B------:R-:W-:Y:S02]  /*1080*/  ISETP.NE.AND P0, PT, R46, RZ, PT ;  /* 0x000000ff2e00720c */ /* 0x000fe40003f05270 */
        /* <DEDUP_REMOVED lines=14> */
[----:B--2---:R-:W-:Y:S04]  /*1170*/  STS.U16 [R111], R8 ;  /* 0x000000086f007388 */ /* 0x004fe80000000400 */
[----:B-----5:R0:W-:Y:S04]  /*1180*/  STS.U16 [R110+0x40], R9 ;  /* 0x000040096e007388 */ /* 0x0201e80000000400 */
[----:B---3--:R-:W-:Y:S01]  /*1190*/  STS.U16 [R109+0x80], R10 ;  /* 0x0000800a6d007388 */ /* 0x008fe20000000400 */
[----:B0-----:R-:W-:-:S03]  /*11a0*/  VIADD R9, R24, 0x180 ;  /* 0x0000018018097836 */ /* 0x001fc60000000000 */
[----:B----4-:R0:W-:Y:S02]  /*11b0*/  STS.U16 [R108+0xc0], R11 ;  /* 0x0000c00b6c007388 */ /* 0x0101e40000000400 */
[----:B------:R-:W-:Y:S02]  /*11c0*/  LEA.HI.SX32 R9, R9, R24, 0x1b ;  /* 0x0000001809097211 */ /* 0x000fe400078fdaff */
[----:B------:R-:W-:Y:S01]  /*11d0*/  STS.U16 [R107+0x100], R12 ;  /* 0x0001000c6b007388 */ /* 0x000fe20000000400 */
[----:B0-----:R-:W-:-:S03]  /*11e0*/  IADD3 R11, PT, PT, R24, 0x1a0, RZ ;  /* 0x000001a0180b7810 */ /* 0x001fc60007ffe0ff */
[----:B------:R0:W-:Y:S01]  /*11f0*/  STS.U16 [R106+0x140], R13 ;  /* 0x0001400d6a007388 */ /* 0x0001e20000000400 */
[----:B------:R-:W-:-:S03]  /*1200*/  LEA.HI.SX32 R11, R11, R24, 0x1b ;  /* 0x000000180b0b7211 */ /* 0x000fc600078fdaff */
[----:B------:R-:W-:Y:S01]  /*1210*/  STS.U16 [R105+0x180], R14 ;  /* 0x0001800e69007388 */ /* 0x000fe20000000400 */
[----:B0-----:R-:W-:-:S03]  /*1220*/  IADD3 R13, PT, PT, R24, 0x1c0, RZ ;  /* 0x000001c0180d7810 */ /* 0x001fc60007ffe0ff */
[----:B------:R0:W-:Y:S01]  /*1230*/  STS.U16 [R104+0x1c0], R15 ;  /* 0x0001c00f68007388 */ /* 0x0001e20000000400 */
        /* <DEDUP_REMOVED lines=8> */
[----:B------:R2:W-:Y:S01]  /*12c0*/  STS.U16 [R100+0x2c0], R19 ;  /* 0x0002c01364007388 */ /* 0x0005e20000000400 */
[----:B------:R-:W-:-:S03]  /*12d0*/  VIADD R13, R24, 0x4 ;  /* 0x00000004180d7836 */ /* 0x000fc60000000000 */
[----:B------:R-:W-:Y:S01]  /*12e0*/  STS.U16 [R99+0x300], R20 ;  /* 0x0003001463007388 */ /* 0x000fe20000000400 */
[----:B------:R-:W-:-:S03]  /*12f0*/  VIADD R27, R24, 0xb ;  /* 0x0000000b181b7836 */ /* 0x000fc60000000000 */
[----:B------:R3:W-:Y:S01]  /*1300*/  STS.U16 [R98+0x340], R21 ;  /* 0x0003401562007388 */ /* 0x0007e20000000400 */
[----:B------:R-:W-:-:S03]  /*1310*/  IADD3 R7, PT, PT, R24, 0x1, RZ ;  /* 0x0000000118077810 */ /* 0x000fc60007ffe0ff */
[----:B------:R-:W-:Y:S01]  /*1320*/  STS.U16 [R97+0x380], R22 ;  /* 0x0003801661007388 */ /* 0x000fe20000000400 */
[C---:B------:R-:W-:Y:S02]  /*1330*/  IADD3 R9, PT, PT, R24.reuse, 0x2, RZ ;  /* 0x0000000218097810 */ /* 0x040fe40007ffe0ff */
[C---:B------:R-:W-:Y:S01]  /*1340*/  IADD3 R11, PT, PT, R24.reuse, 0x3, RZ ;  /* 0x00000003180b7810 */ /* 0x040fe20007ffe0ff */
[----:B------:R4:W-:Y:S01]  /*1350*/  STS.U16 [R96+0x3c0], R23 ;  /* 0x0003c01760007388 */ /* 0x0009e20000000400 */
[C---:B0-----:R-:W-:Y:S02]  /*1360*/  IADD3 R15, PT, PT, R24.reuse, 0x5, RZ ;  /* 0x00000005180f7810 */ /* 0x041fe40007ffe0ff */
[C---:B-1----:R-:W-:Y:S02]  /*1370*/  IADD3 R17, PT, PT, R24.reuse, 0x6, RZ ;  /* 0x0000000618117810 */ /* 0x042fe40007ffe0ff */
[C---:B--2---:R-:W-:Y:S02]  /*1380*/  IADD3 R19, PT, PT, R24.reuse, 0x7, RZ ;  /* 0x0000000718137810 */ /* 0x044fe40007ffe0ff */
[----:B---3--:R-:W-:-:S02]  /*1390*/  IADD3 R21, PT, PT, R24, 0x8, RZ ;  /* 0x0000000818157810 */ /* 0x008fc40007ffe0ff */
[C---:B------:R-:W-:Y:S02]  /*13a0*/  IADD3 R25, PT, PT, R24.reuse, 0xa, RZ ;  /* 0x0000000a18197810 */ /* 0x040fe40007ffe0ff */
[C---:B----4-:R-:W-:Y:S02]  /*13b0*/  IADD3 R23, PT, PT, R24.reuse, 0x9, RZ ;  /* 0x0000000918177810 */ /* 0x050fe40007ffe0ff */
[C---:B------:R-:W-:Y:S02]  /*13c0*/  IADD3 R29, PT, PT, R24.reuse, 0xc, RZ ;  /* 0x0000000c181d7810 */ /* 0x040fe40007ffe0ff */
[C---:B------:R-:W-:Y:S02]  /*13d0*/  IADD3 R31, PT, PT, R24.reuse, 0xd, RZ ;  /* 0x0000000d181f7810 */ /* 0x040fe40007ffe0ff */
        /* <DEDUP_REMOVED lines=18> */
[----:B------:R-:W-:Y:S02]  /*1500*/  LEA R94, R7, UR24, 0x1 ;  /* 0x00000018075e7c11 */ /* 0x000fe4000f8e08ff */
[----:B------:R-:W-:-:S02]  /*1510*/  LEA R95, R24, UR24, 0x1 ;  /* 0x00000018185f7c11 */ /* 0x000fc4000f8e08ff */
[----:B------:R-:W-:Y:S01]  /*1520*/  LEA R93, R9, UR24, 0x1 ;  /* 0x00000018095d7c11 */ /* 0x000fe2000f8e08ff */
[----:B------:R-:W-:Y:S01]  /*1530*/  NOP ;  /* 0x0000000000007918 */ /* 0x000fe20000000000 */
[----:B------:R-:W-:-:S03]  /*1540*/  LEA R92, R11, UR24, 0x1 ;  /* 0x000000180b5c7c11 */ /* 0x000fc6000f8e08ff */
[----:B------:R-:W-:Y:S01]  /*1550*/  LDS.U16 R24, [R93+0x4] ;  /* 0x000004005d187984 */ /* 0x000fe20000000400 */
        /* <DEDUP_REMOVED lines=12> */
[----:B------:R-:W-:Y:S01]  /*1620*/  LDS.U16 R27, [R95] ;  /* 0x000000005f1b7984 */ /* 0x000fe20000000400 */
        /* <DEDUP_REMOVED lines=98> */
[----:B------:R-:W4:Y:S04]  /*1c50*/  LDS.U16 R31, [R92+0x6] ;  /* 0x000006005c1f7984 */ /* 0x000f280000000400 */
[----:B------:R-:W5:Y:S04]  /*1c60*/  LDS.U16 R32, [R91+0x8] ;  /* 0x000008005b207984 */ /* 0x000f680000000400 */
[----:B------:R-:W5:Y:S04]  /*1c70*/  LDS.U16 R33, [R90+0xa] ;  /* 0x00000a005a217984 */ /* 0x000f680000000400 */
        /* <DEDUP_REMOVED lines=9> */
[----:B------:R-:W0:Y:S01]  /*1d10*/  LDS.U16 R4, [R79+0x1e] ;  /* 0x00001e004f047984 */ /* 0x000e220000000400 */
        /* <DEDUP_REMOVED lines=27> */
[----:B0-----:R-:W-:Y:S01]  /*1ed0*/  PRMT R66, RZ, 0x7610, R66 ;  /* 0x00007610ff427816 */ /* 0x001fe20000000042 */
[----:B------:R-:W5:Y:S04]  /*1ee0*/  @!P1 LDG.E.U16 R47, desc[UR26][R2.64+0x280] ;  /* 0x0002801a022f9981 */ /* 0x000f68000c1e1500 */
[----:B------:R-:W5:Y:S01]  /*1ef0*/  @!P0 LDG.E.U16 R45, desc[UR26][R2.64+0x200] ;  /* 0x0002001a022d8981 */ /* 0x000f62000c1e1500 */
[----:B------:R-:W-:-:S02]  /*1f00*/  ISETP.NE.AND P0, PT, R78, RZ, PT ;  /* 0x000000ff4e00720c */ /* 0x000fc40003f05270 */
[----:B-1----:R-:W-:Y:S01]  /*1f10*/  PRMT R67, RZ, 0x7610, R67 ;  /* 0x00007610ff437816 */ /* 0x002fe20000000043 */
[----:B------:R-:W5:Y:S01]  /*1f20*/  @!P2 LDG.E.U16 R48, desc[UR26][R2.64+0x2c0] ;  /* 0x0002c01a0230a981 */ /* 0x000f62000c1e1500 */
[----:B--2---:R-:W-:-:S03]  /*1f30*/  PRMT R68, RZ, 0x7610, R68 ;  /* 0x00007610ff447816 */ /* 0x004fc60000000044 */
[----:B------:R-:W2:Y:S04]  /*1f40*/  @!P3 LDG.E.U16 R65, desc[UR26][R2.64+0x300] ;  /* 0x0003001a0241b981 */ /* 0x000ea8000c1e1500 */
[----:B------:R-:W2:Y:S04]  /*1f50*/  @!P4 LDG.E.U16 R66, desc[UR26][R2.64+0x340] ;  /* 0x0003401a0242c981 */ /* 0x000ea8000c1e1500 */
[----:B------:R-:W2:Y:S04]  /*1f60*/  @!P0 LDG.E.U16 R46, desc[UR26][R2.64+0x240] ;  /* 0x0002401a022e8981 */ /* 0x000ea8000c1e1500 */
[----:B------:R-:W2:Y:S04]  /*1f70*/  @!P5 LDG.E.U16 R67, desc[UR26][R2.64+0x380] ;  /* 0x0003801a0243d981 */ /* 0x000ea8000c1e1500 */
[----:B------:R0:W2:Y:S04]  /*1f80*/  @!P6 LDG.E.U16 R68, desc[UR26][R2.64+0x3c0] ;  /* 0x0003c01a0244e981 */ /* 0x0000a8000c1e1500 */
        /* <DEDUP_REMOVED lines=24> */
[----:B0-----:R-:W-:-:S03]  /*2110*/  PRMT R2, RZ, 0x7610, R2 ;  /* 0x00007610ff027816 */ /* 0x001fc60000000002 */
        /* <DEDUP_REMOVED lines=8> */
[----:B------:R-:W-:Y:S01]  /*21a0*/  STL.S16 [R1+0x100], R2 ;  /* 0x0001000201007387 */ /* 0x000fe20000100600 */
[----:B---3--:R-:W-:-:S03]  /*21b0*/  HADD2.F32 R28, -RZ, R28.H0_H0 ;  /* 0x2000001cff1c7230 */ /* 0x008fc60000004100 */
        /* <DEDUP_REMOVED lines=8> */
[----:B------:R0:W-:Y:S04]  /*2240*/  STS.U16 [R103+0x200], R45 ;  /* 0x0002002d67007388 */ /* 0x0001e80000000400 */
[----:B--2---:R-:W-:Y:S04]  /*2250*/  STS.U16 [R102+0x240], R46 ;  /* 0x0002402e66007388 */ /* 0x004fe80000000400 */
[----:B------:R-:W-:Y:S04]  /*2260*/  STS.U16 [R101+0x280], R47 ;  /* 0x0002802f65007388 */ /* 0x000fe80000000400 */
        /* <DEDUP_REMOVED lines=12> */
[----:B------:R2:W1:Y:S04]  /*2330*/  LDS.U16 R70, [R89+0xc] ;  /* 0x00000c0059467984 */ /* 0x0004680000000400 */
[----:B------:R2:W1:Y:S04]  /*2340*/  LDS.U16 R3, [R88+0xe] ;  /* 0x00000e0058037984 */ /* 0x0004680000000400 */
[----:B------:R2:W1:Y:S04]  /*2350*/  LDS.U16 R69, [R87+0x10] ;  /* 0x0000100057457984 */ /* 0x0004680000000400 */
[----:B------:R2:W1:Y:S04]  /*2360*/  LDS.U16 R68, [R86+0x12] ;  /* 0x0000120056447984 */ /* 0x0004680000000400 */
[----:B------:R2:W1:Y:S04]  /*2370*/  LDS.U16 R67, [R85+0x14] ;  /* 0x0000140055437984 */ /* 0x0004680000000400 */
[----:B------:R2:W2:Y:S04]  /*2380*/  LDS.U16 R66, [R84+0x16] ;  /* 0x0000160054427984 */ /* 0x0004a80000000400 */
[----:B------:R0:W2:Y:S04]  /*2390*/  LDS.U16 R65, [R82+0x18] ;  /* 0x0000180052417984 */ /* 0x0000a80000000400 */
[----:B------:R0:W2:Y:S04]  /*23a0*/  LDS.U16 R43, [R81+0x1a] ;  /* 0x00001a00512b7984 */ /* 0x0000a80000000400 */
[----:B------:R1:W2:Y:S04]  /*23b0*/  LDS.U16 R42, [R80+0x1c] ;  /* 0x00001c00502a7984 */ /* 0x0002a80000000400 */
[----:B------:R1:W2:Y:S01]  /*23c0*/  LDS.U16 R2, [R79+0x1e] ;  /* 0x00001e004f027984 */ /* 0x0002a20000000400 */
[----:B0-----:R-:W-:Y:S01]  /*23d0*/  FADD.FTZ R45, R28, UR6 ;  /* 0x000000061c2d7e21 */ /* 0x001fe20008010000 */
[----:B------:R-:W-:-:S04]  /*23e0*/  HADD2.F32 R31, -RZ, R31.H0_H0 ;  /* 0x2000001fff1f7230 */ /* 0x000fc80000004100 */
[----:B------:R-:W-:Y:S01]  /*23f0*/  FSETP.GTU.FTZ.AND P0, PT, R45, 20, PT ;  /* 0x41a000002d00780b */ /* 0x000fe20003f1c000 */
[----:B------:R-:W-:Y:S02]  /*2400*/  HADD2.F32 R29, -RZ, R29.H0_H0 ;  /* 0x2000001dff1d7230 */ /* 0x000fe40000004100 */
[----:B------:R-:W-:Y:S02]  /*2410*/  HADD2.F32 R30, -RZ, R30.H0_H0 ;  /* 0x2000001eff1e7230 */ /* 0x000fe40000004100 */
[----:B------:R-:W-:Y:S02]  /*2420*/  HADD2.F32 R32, -RZ, R32.H0_H0 ;  /* 0x20000020ff207230 */ /* 0x000fe40000004100 */
        /* <DEDUP_REMOVED lines=8> */
[----:B-1----:R-:W-:Y:S01]  /*24b0*/  HFMA2 R48, -RZ, RZ, 0, 0 ;  /* 0x00000000ff307431 */ /* 0x002fe200000001ff */
[----:B------:R-:W-:-:S02]  /*24c0*/  CS2R R164, SRZ ;  /* 0x0000000000a47805 */ /* 0x000fc4000001ff00 */
[----:B------:R-:W-:Y:S02]  /*24d0*/  CS2R R160, SRZ ;  /* 0x0000000000a07805 */ /* 0x000fe4000001ff00 */
[----:B------:R-:W-:Y:S02]  /*24e0*/  CS2R R158, SRZ ;  /* 0x00000000009e7805 */ /* 0x000fe4000001ff00 */
[----:B------:R-:W-:Y:S02]  /*24f0*/  CS2R R46, SRZ ;  /* 0x00000000002e7805 */ /* 0x000fe4000001ff00 */
[----:B------:R-:W-:Y:S02]  /*2500*/  FSETP.GTU.FTZ.AND P1, PT, R44, 20, PT ;  /* 0x41a000002c00780b */ /* 0x000fe40003f3c000 */
[----:B------:R-:W-:Y:S02]  /*2510*/  CS2R R34, SRZ ;  /* 0x0000000000227805 */ /* 0x000fe4000001ff00 */
[----:B------:R-:W-:-:S02]  /*2520*/  FSETP.GTU.FTZ.AND P2, PT, R39, 20, PT ;  /* 0x41a000002700780b */ /* 0x000fc40003f5c000 */
[----:B------:R-:W-:Y:S02]  /*2530*/  CS2R R32, SRZ ;  /* 0x0000000000207805 */ /* 0x000fe4000001ff00 */
[----:B------:R-:W-:Y:S01]  /*2540*/  FSETP.GTU.FTZ.AND P3, PT, R38, 20, PT ;  /* 0x41a000002600780b */ /* 0x000fe20003f7c000 */
[----:B------:R-:W-:Y:S01]  /*2550*/  FADD.FTZ R31, R31, UR6 ;  /* 0x000000061f1f7e21 */ /* 0x000fe20008010000 */
[----:B------:R-:W-:Y:S02]  /*2560*/  FSETP.GTU.FTZ.AND P4, PT, R37, 20, PT ;  /* 0x41a000002500780b */ /* 0x000fe40003f9c000 */
[----:B------:R-:W-:Y:S01]  /*2570*/  FSETP.GTU.FTZ.AND P5, PT, R36, 20, PT ;  /* 0x41a000002400780b */ /* 0x000fe20003fbc000 */
[----:B--234-:R-:W-:-:S12]  /*2580*/  @P0 BRA `(.L_x_957) ;  /* 0x0000000000780947 */ /* 0x01cfd80003800000 */
[----:B------:R-:W-:Y:S01]  /*2590*/  FMUL.FTZ R45, R45, 1.4426950216293334961 ;  /* 0x3fb8aa3b2d2d7820 */ /* 0x000fe20000410000 */
[----:B------:R-:W-:Y:S01]  /*25a0*/  IMAD.MOV.U32 R77, RZ, RZ, 0x3e800000 ;  /* 0x3e800000ff4d7424 */ /* 0x000fe200078e00ff */
        /* <DEDUP_REMOVED lines=28> */
.L_x_957:
[----:B------:R-:W-:Y:S05]  /*2770*/  BSYNC.RECONVERGENT B0 ;  /* 0x0000000000007941 */ /* 0x000fea0003800200 */
.L_x_956:
        /* <DEDUP_REMOVED lines=38> */
.L_x_959:
[----:B------:R-:W-:Y:S05]  /*29e0*/  BSYNC.RECONVERGENT B0 ;  /* 0x0000000000007941 */ /* 0x000fea0003800200 */
.L_x_958:
        /* <DEDUP_REMOVED lines=39> */
.L_x_961:
[----:B------:R-:W-:Y:S05]  /*2c60*/  BSYNC.RECONVERGENT B0 ;  /* 0x0000000000007941 */ /* 0x000fea0003800200 */
.L_x_960:
        /* <DEDUP_REMOVED lines=39> */
.L_x_963:
[----:B------:R-:W-:Y:S05]  /*2ee0*/  BSYNC.RECONVERGENT B0 ;  /* 0x0000000000007941 */ /* 0x000fea0003800200 */
.L_x_962:
        /* <DEDUP_REMOVED lines=39> */
.L_x_965:
[----:B------:R-:W-:Y:S05]  /*3160*/  BSYNC.RECONVERGENT B0 ;  /* 0x0000000000007941 */ /* 0x000fea0003800200 */
.L_x_964:
[----:B------:R-:W-:Y:S01]  /*3170*/  HADD2.F32 R86, -RZ, R76.H0_H0 ;  /* 0x2000004cff567230 */ /* 0x000fe20000004100 */
[----:B------:R-:W-:Y:S01]  /*3180*/  BSSY.RECONVERGENT B0, `(.L_x_966) ;  /* 0x0000027000007945 */ /* 0x000fe20003800200 */
[----:B------:R-:W-:Y:S01]  /*3190*/  FSETP.GTU.FTZ.AND P4, PT, R12, 20, PT ;  /* 0x41a000000c00780b */ /* 0x000fe20003f9c000 */
[----:B------:R-:W-:Y:S02]  /*31a0*/  HADD2.F32 R11, -RZ, R11.H0_H0 ;  /* 0x2000000bff0b7230 */ /* 0x000fe40000004100 */
[----:B------:R-:W-:Y:S01]  /*31b0*/  FADD.FTZ R8, R79, UR6 ;  /* 0x000000064f087e21 */ /* 0x000fe20008010000 */
[----:B------:R0:W-:Y:S01]  /*31c0*/  STL [R1+0x3c], R86 ;  /* 0x00003c5601007387 */ /* 0x0001e20000100800 */
[----:B------:R-:W-:Y:S02]  /*31d0*/  HADD2.F32 R10, -RZ, R10.H0_H0 ;  /* 0x2000000aff0a7230 */ /* 0x000fe40000004100 */
[----:B------:R-:W-:Y:S02]  /*31e0*/  HADD2.F32 R9, -RZ, R9.H0_H0 ;  /* 0x20000009ff097230 */ /* 0x000fe40000004100 */
[----:B------:R-:W-:Y:S01]  /*31f0*/  HADD2.F32 R78, -RZ, R7.H0_H0 ;  /* 0x20000007ff4e7230 */ /* 0x000fe20000004100 */
[----:B------:R-:W-:Y:S06]  /*3200*/  @P5 BRA `(.L_x_967) ;  /* 0x0000000000785947 */ /* 0x000fec0003800000 */
[----:B------:R-:W-:Y:S01]  /*3210*/  FMUL.FTZ R36, R36, 1.4426950216293334961 ;  /* 0x3fb8aa3b24247820 */ /* 0x000fe20000410000 */
[----:B------:R-:W-:Y:S02]  /*3220*/  HFMA2 R82, -RZ, RZ, 1.625, 0 ;  /* 0x3e800000ff527431 */ /* 0x000fe400000001ff */
[----:B------:R-:W-:Y:S01]  /*3230*/  IMAD.MOV.U32 R79, RZ, RZ, 0x3d39bf78 ;  /* 0x3d39bf78ff4f7424 */ /* 0x000fe200078e00ff */
        /* <DEDUP_REMOVED lines=27> */
.L_x_967:
[----:B------:R-:W-:Y:S05]  /*33f0*/  BSYNC.RECONVERGENT B0 ;  /* 0x0000000000007941 */ /* 0x000fea0003800200 */
.L_x_966:
[----:B------:R-:W2:Y:S01]  /*3400*/  LDL.LU R7, [R1+0x108] ;  /* 0x0001080001077983 */ /* 0x000ea20000300800 */
[----:B------:R-:W-:Y:S01]  /*3410*/  HADD2.F32 R85, -RZ, R75.H0_H0 ;  /* 0x2000004bff557230 */ /* 0x000fe20000004100 */
[----:B------:R-:W-:Y:S01]  /*3420*/  BSSY.RECONVERGENT B0, `(.L_x_968) ;  /* 0x0000028000007945 */ /* 0x000fe20003800200 */
[----:B------:R-:W-:Y:S01]  /*3430*/  HADD2.F32 R84, -RZ, R74.H0_H0 ;  /* 0x2000004aff547230 */ /* 0x000fe20000004100 */
[----:B------:R-:W-:Y:S01]  /*3440*/  FSETP.GTU.FTZ.AND P5, PT, R8, 20, PT ;  /* 0x41a000000800780b */ /* 0x000fe20003fbc000 */
[----:B------:R-:W-:Y:S01]  /*3450*/  HADD2.F32 R76, -RZ, R6.H0_H0 ;  /* 0x20000006ff4c7230 */ /* 0x000fe20000004100 */
[----:B------:R1:W-:Y:S04]  /*3460*/  STL [R1+0x38], R85 ;  /* 0x0000385501007387 */ /* 0x0003e80000100800 */
[----:B------:R1:W-:Y:S01]  /*3470*/  STL [R1+0x34], R84 ;  /* 0x0000345401007387 */ /* 0x0003e20000100800 */
[----:B--2---:R-:W-:Y:S01]  /*3480*/  FFMA.FTZ R80, R86, R27, R7 ;  /* 0x0000001b56507223 */ /* 0x004fe20000010007 */
[----:B------:R-:W-:-:S03]  /*3490*/  FADD.FTZ R7, R78, UR6 ;  /* 0x000000064e077e21 */ /* 0x000fc60008010000 */
[----:B------:R-:W-:Y:S01]  /*34a0*/  FFMA.FTZ R77, R85, R25, R80 ;  /* 0x00000019554d7223 */ /* 0x000fe20000010050 */
[----:B-1----:R-:W-:Y:S06]  /*34b0*/  @P0 BRA `(.L_x_969) ;  /* 0x0000000000780947 */ /* 0x002fec0003800000 */
        /* <DEDUP_REMOVED lines=30> */
.L_x_969:
[----:B------:R-:W-:Y:S05]  /*36a0*/  BSYNC.RECONVERGENT B0 ;  /* 0x0000000000007941 */ /* 0x000fea0003800200 */
.L_x_968:
[----:B------:R-:W-:Y:S02]  /*36b0*/  HADD2.F32 R82, -RZ, R73.H0_H0 ;  /* 0x20000049ff527230 */ /* 0x000fe40000004100 */
[----:B------:R-:W-:Y:S01]  /*36c0*/  FFMA.FTZ R78, R84, R24, R77 ;  /* 0x00000018544e7223 */ /* 0x000fe2000001004d */
[----:B------:R-:W-:Y:S01]  /*36d0*/  HADD2.F32 R81, -RZ, R72.H0_H0 ;  /* 0x20000048ff517230 */ /* 0x000fe20000004100 */
[----:B------:R-:W-:Y:S01]  /*36e0*/  BSSY.RECONVERGENT B0, `(.L_x_970) ;  /* 0x0000026000007945 */ /* 0x000fe20003800200 */
[----:B------:R-:W-:Y:S01]  /*36f0*/  FSETP.GTU.FTZ.AND P0, PT, R7, 20, PT ;  /* 0x41a000000700780b */ /* 0x000fe20003f1c000 */
[----:B------:R1:W-:Y:S01]  /*3700*/  STL [R1+0x30], R82 ;  /* 0x0000305201007387 */ /* 0x0003e20000100800 */
[----:B------:R-:W-:Y:S02]  /*3710*/  HADD2.F32 R74, -RZ, R5.H0_H0 ;  /* 0x20000005ff4a7230 */ /* 0x000fe40000004100 */
[----:B------:R-:W-:Y:S01]  /*3720*/  FADD.FTZ R6, R76, UR6 ;  /* 0x000000064c067e21 */ /* 0x000fe20008010000 */
[----:B------:R-:W-:Y:S01]  /*3730*/  FFMA.FTZ R75, R82, R23, R78 ;  /* 0x00000017524b7223 */ /* 0x000fe2000001004e */
[----:B------:R1:W-:Y:S01]  /*3740*/  STL [R1+0x2c], R81 ;  /* 0x00002c5101007387 */ /* 0x0003e20000100800 */
[----:B------:R-:W-:Y:S06]  /*3750*/  @P1 BRA `(.L_x_971) ;  /* 0x0000000000781947 */ /* 0x000fec0003800000 */
[----:B------:R-:W-:Y:S01]  /*3760*/  FMUL.FTZ R26, R26, 1.4426950216293334961 ;  /* 0x3fb8aa3b1a1a7820 */ /* 0x000fe20000410000 */
[----:B------:R-:W-:Y:S01]  /*3770*/  HFMA2 R78, -RZ, RZ, 1.625, 0 ;  /* 0x3e800000ff4e7431 */ /* 0x000fe200000001ff */
[----:B------:R-:W-:Y:S02]  /*3780*/  MOV R77, 0x3d39bf78 ;  /* 0x3d39bf78004d7802 */ /* 0x000fe40000000f00 */
[----:B------:R-:W2:Y:S02]  /*3790*/  MUFU.EX2 R76, R26 ;  /* 0x0000001a004c7308 */ /* 0x000ea40000000800 */
[C---:B--2---:R-:W-:Y:S01]  /*37a0*/  FADD.FTZ.RZ R5, R76.reuse, 1 ;  /* 0x3f8000004c057421 */ /* 0x044fe2000001c000 */
        /* <DEDUP_REMOVED lines=25> */
.L_x_971:
[----:B------:R-:W-:Y:S05]  /*3940*/  BSYNC.RECONVERGENT B0 ;  /* 0x0000000000007941 */ /* 0x000fea0003800200 */
.L_x_970:
[----:B------:R-:W-:Y:S02]  /*3950*/  HADD2.F32 R80, -RZ, R71.H0_H0 ;  /* 0x20000047ff507230 */ /* 0x000fe40000004100 */
[----:B------:R-:W-:Y:S01]  /*3960*/  FFMA.FTZ R75, R81, R22, R75 ;  /* 0x00000016514b7223 */ /* 0x000fe2000001004b */
[----:B------:R-:W-:Y:S01]  /*3970*/  HADD2.F32 R79, -RZ, R70.H0_H0 ;  /* 0x20000046ff4f7230 */ /* 0x000fe20000004100 */
[----:B------:R-:W-:Y:S01]  /*3980*/  BSSY.RECONVERGENT B0, `(.L_x_972) ;  /* 0x0000026000007945 */ /* 0x000fe20003800200 */
[----:B------:R-:W-:Y:S01]  /*3990*/  FADD.FTZ R5, R74, UR6 ;  /* 0x000000064a057e21 */ /* 0x000fe20008010000 */
[----:B------:R2:W-:Y:S01]  /*39a0*/  STL [R1+0x28], R80 ;  /* 0x0000285001007387 */ /* 0x0005e20000100800 */
[----:B------:R-:W-:Y:S01]  /*39b0*/  FSETP.GTU.FTZ.AND P1, PT, R6, 20, PT ;  /* 0x41a000000600780b */ /* 0x000fe20003f3c000 */
[----:B------:R-:W-:Y:S02]  /*39c0*/  HADD2.F32 R72, -RZ, R4.H0_H0 ;  /* 0x20000004ff487230 */ /* 0x000fe40000004100 */
[----:B------:R-:W-:Y:S01]  /*39d0*/  FFMA.FTZ R74, R80, R20, R75 ;  /* 0x00000014504a7223 */ /* 0x000fe2000001004b */
[----:B------:R2:W-:Y:S01]  /*39e0*/  STL [R1+0x24], R79 ;  /* 0x0000244f01007387 */ /* 0x0005e20000100800 */
[----:B------:R-:W-:Y:S08]  /*39f0*/  @P2 BRA `(.L_x_973) ;  /* 0x0000000000782947 */ /* 0x000ff00003800000 */
[----:B------:R-:W-:Y:S01]  /*3a00*/  FMUL.FTZ R21, R21, 1.4426950216293334961 ;  /* 0x3fb8aa3b15157820 */ /* 0x000fe20000410000 */
[----:B------:R-:W-:Y:S01]  /*3a10*/  HFMA2 R76, -RZ, RZ, 1.625, 0 ;  /* 0x3e800000ff4c7431 */ /* 0x000fe200000001ff */
[----:B------:R-:W-:Y:S02]  /*3a20*/  MOV R75, 0x3d39bf78 ;  /* 0x3d39bf78004b7802 */ /* 0x000fe40000000f00 */
[----:B------:R-:W3:Y:S02]  /*3a30*/  MUFU.EX2 R73, R21 ;  /* 0x0000001500497308 */ /* 0x000ee40000000800 */
[C---:B---3--:R-:W-:Y:S01]  /*3a40*/  FADD.FTZ.RZ R4, R73.reuse, 1 ;  /* 0x3f80000049047421 */ /* 0x048fe2000001c000 */
        /* <DEDUP_REMOVED lines=25> */
.L_x_973:
[----:B------:R-:W-:Y:S05]  /*3be0*/  BSYNC.RECONVERGENT B0 ;  /* 0x0000000000007941 */ /* 0x000fea0003800200 */
.L_x_972:
        /* <DEDUP_REMOVED lines=14> */
[----:B------:R-:W4:Y:S02]  /*3cd0*/  MUFU.EX2 R74, R16 ;  /* 0x00000010004a7308 */ /* 0x000f240000000800 */
[C---:B----4-:R-:W-:Y:S01]  /*3ce0*/  FADD.FTZ.RZ R41, R74.reuse, 1 ;  /* 0x3f8000004a297421 */ /* 0x050fe2000001c000 */
        /* <DEDUP_REMOVED lines=25> */
.L_x_975:
[----:B------:R-:W-:Y:S05]  /*3e80*/  BSYNC.RECONVERGENT B0 ;  /* 0x0000000000007941 */ /* 0x000fea0003800200 */
.L_x_974:
[----:B------:R-:W-:Y:S02]  /*3e90*/  HADD2.F32 R75, -RZ, R68.H0_H0 ;  /* 0x20000044ff4b7230 */ /* 0x000fe40000004100 */
[----:B------:R-:W-:Y:S01]  /*3ea0*/  FFMA.FTZ R72, R77, R17, R72 ;  /* 0x000000114d487223 */ /* 0x000fe20000010048 */
[----:B------:R-:W-:Y:S01]  /*3eb0*/  HADD2.F32 R67, -RZ, R67.H0_H0 ;  /* 0x20000043ff437230 */ /* 0x000fe20000004100 */
[----:B------:R-:W-:Y:S01]  /*3ec0*/  BSSY.RECONVERGENT B0, `(.L_x_976) ;  /* 0x0000031000007945 */ /* 0x000fe20003800200 */
[----:B------:R-:W-:Y:S01]  /*3ed0*/  HADD2.F32 R74, -RZ, R66.H0_H0 ;  /* 0x20000042ff4a7230 */ /* 0x000fe20000004100 */
[----:B------:R4:W-:Y:S01]  /*3ee0*/  STL [R1+0x18], R75 ;  /* 0x0000184b01007387 */ /* 0x0009e20000100800 */
[----:B------:R-:W-:Y:S02]  /*3ef0*/  HADD2.F32 R73, -RZ, R65.H0_H0 ;  /* 0x20000041ff497230 */ /* 0x000fe40000004100 */
[----:B------:R-:W-:Y:S01]  /*3f00*/  FFMA.FTZ R41, R75, R15, R72 ;  /* 0x0000000f4b297223 */ /* 0x000fe20000010048 */
[----:B------:R-:W-:Y:S01]  /*3f10*/  HADD2.F32 R71, -RZ, R43.H0_H0 ;  /* 0x2000002bff477230 */ /* 0x000fe20000004100 */
[----:B------:R4:W-:Y:S01]  /*3f20*/  STL [R1+0x14], R67 ;  /* 0x0000144301007387 */ /* 0x0009e20000100800 */
[----:B------:R-:W-:-:S02]  /*3f30*/  HADD2.F32 R70, -RZ, R42.H0_H0 ;  /* 0x2000002aff467230 */ /* 0x000fc40000004100 */
[----:B------:R-:W-:Y:S01]  /*3f40*/  FMUL.FTZ R42, R86, UR7 ;  /* 0x00000007562a7c20 */ /* 0x000fe20008410000 */
[----:B------:R-:W-:Y:S01]  /*3f50*/  HADD2.F32 R69, -RZ, R2.H0_H0 ;  /* 0x20000002ff457230 */ /* 0x000fe20000004100 */
[----:B------:R4:W-:Y:S01]  /*3f60*/  STL [R1+0x10], R74 ;  /* 0x0000104a01007387 */ /* 0x0009e20000100800 */
[----:B------:R-:W-:Y:S01]  /*3f70*/  FSETP.GTU.FTZ.AND P3, PT, R3, 20, PT ;  /* 0x41a000000300780b */ /* 0x000fe20003f7c000 */
[----:B------:R-:W-:Y:S02]  /*3f80*/  FFMA.FTZ R2, R67, R14, R41 ;  /* 0x0000000e43027223 */ /* 0x000fe40000010029 */
[----:B------:R4:W-:Y:S04]  /*3f90*/  STL [R1+0xc], R73 ;  /* 0x00000c4901007387 */ /* 0x0009e80000100800 */
[----:B------:R4:W-:Y:S04]  /*3fa0*/  STL [R1+0x8], R71 ;  /* 0x0000084701007387 */ /* 0x0009e80000100800 */
[----:B------:R4:W-:Y:S04]  /*3fb0*/  STL [R1+0x4], R70 ;  /* 0x0000044601007387 */ /* 0x0009e80000100800 */
[----:B------:R4:W-:Y:S04]  /*3fc0*/  STL [R1+0x7c], R42 ;  /* 0x00007c2a01007387 */ /* 0x0009e80000100800 */
[----:B------:R4:W-:Y:S01]  /*3fd0*/  STL [R1], R69 ;  /* 0x0000004501007387 */ /* 0x0009e20000100800 */
[----:B------:R-:W-:Y:S05]  /*3fe0*/  @P4 BRA `(.L_x_977) ;  /* 0x0000000000784947 */ /* 0x000fea0003800000 */
[----:B------:R-:W-:Y:S01]  /*3ff0*/  FMUL.FTZ R12, R12, 1.4426950216293334961 ;  /* 0x3fb8aa3b0c0c7820 */ /* 0x000fe20000410000 */
[----:B------:R-:W-:Y:S01]  /*4000*/  HFMA2 R68, -RZ, RZ, 1.625, 0 ;  /* 0x3e800000ff447431 */ /* 0x000fe200000001ff */
[----:B------:R-:W-:Y:S02]  /*4010*/  MOV R65, 0x3d39bf78 ;  /* 0x3d39bf7800417802 */ /* 0x000fe40000000f00 */
[----:B------:R-:W5:Y:S02]  /*4020*/  MUFU.EX2 R66, R12 ;  /* 0x0000000c00427308 */ /* 0x000f640000000800 */
[C---:B-----5:R-:W-:Y:S01]  /*4030*/  FADD.FTZ.RZ R41, R66.reuse, 1 ;  /* 0x3f80000042297421 */ /* 0x060fe2000001c000 */
[----:B------:R-:W-:-:S04]  /*4040*/  ISETP.GE.U32.AND P4, PT, R66, 0x7f800000, PT ;  /* 0x7f8000004200780c */ /* 0x000fc80003f86070 */
[----:B------:R-:W-:Y:S02]  /*4050*/  IADD3 R41, PT, PT, R41, -0x3f400000, RZ ;  /* 0xc0c0000029297810 */ /* 0x000fe40007ffe0ff */
[----:B------:R-:W-:Y:S02]  /*4060*/  ISETP.GT.AND P6, PT, R66, -0x40800000, P4 ;  /* 0xbf8000004200780c */ /* 0x000fe400027c4270 */
[----:B------:R-:W-:-:S04]  /*4070*/  LOP3.LUT R41, R41, 0xff800000, RZ, 0xc0, !PT ;  /* 0xff80000029297812 */ /* 0x000fc800078ec0ff */
[----:B------:R-:W-:Y:S02]  /*4080*/  IADD3 R43, PT, PT, -R41, 0x40800000, RZ ;  /* 0x40800000292b7810 */ /* 0x000fe40007ffe1ff */
[-C--:B----4-:R-:W-:Y:S02]  /*4090*/  IADD3 R42, PT, PT, R66, -R41.reuse, RZ ;  /* 0x80000029422a7210 */ /* 0x090fe40007ffe0ff */
        /* <DEDUP_REMOVED lines=19> */
.L_x_977:
[----:B------:R-:W-:Y:S05]  /*41d0*/  BSYNC.RECONVERGENT B0 ;  /* 0x0000000000007941 */ /* 0x000fea0003800200 */
.L_x_976:
[----:B------:R-:W-:Y:S04]  /*41e0*/  BSSY.RECONVERGENT B0, `(.L_x_978) ;  /* 0x0000020000007945 */ /* 0x000fe80003800200 */
[----:B------:R-:W-:Y:S05]  /*41f0*/  @P5 BRA `(.L_x_979) ;  /* 0x0000000000785947 */ /* 0x000fea0003800000 */
[----:B------:R-:W-:Y:S01]  /*4200*/  FMUL.FTZ R8, R8, 1.4426950216293334961 ;  /* 0x3fb8aa3b08087820 */ /* 0x000fe20000410000 */
[----:B------:R-:W-:Y:S02]  /*4210*/  IMAD.MOV.U32 R68, RZ, RZ, 0x3e800000 ;  /* 0x3e800000ff447424 */ /* 0x000fe400078e00ff */
[----:B------:R-:W-:Y:S01]  /*4220*/  HFMA2 R65, -RZ, RZ, 1.3056640625, -1.8671875 ;  /* 0x3d39bf78ff417431 */ /* 0x000fe200000001ff */
[----:B------:R-:W5:Y:S02]  /*4230*/  MUFU.EX2 R66, R8 ;  /* 0x0000000800427308 */ /* 0x000f640000000800 */
[C---:B-----5:R-:W-:Y:S01]  /*4240*/  FADD.FTZ.RZ R41, R66.reuse, 1 ;  /* 0x3f80000042297421 */ /* 0x060fe2000001c000 */
[----:B------:R-:W-:-:S04]  /*4250*/  ISETP.GE.U32.AND P4, PT, R66, 0x7f800000, PT ;  /* 0x7f8000004200780c */ /* 0x000fc80003f86070 */
[----:B------:R-:W-:Y:S02]  /*4260*/  IADD3 R41, PT, PT, R41, -0x3f400000, RZ ;  /* 0xc0c0000029297810 */ /* 0x000fe40007ffe0ff */
[----:B------:R-:W-:Y:S02]  /*4270*/  ISETP.GT.AND P6, PT, R66, -0x40800000, P4 ;  /* 0xbf8000004200780c */ /* 0x000fe400027c4270 */
[----:B------:R-:W-:-:S04]  /*4280*/  LOP3.LUT R41, R41, 0xff800000, RZ, 0xc0, !PT ;  /* 0xff80000029297812 */ /* 0x000fc800078ec0ff */
[----:B------:R-:W-:Y:S02]  /*4290*/  IADD3 R43, PT, PT, -R41, 0x40800000, RZ ;  /* 0x40800000292b7810 */ /* 0x000fe40007ffe1ff */
[CC--:B----4-:R-:W-:Y:S02]  /*42a0*/  IADD3 R42, PT, PT, R66.reuse, -R41.reuse, RZ ;  /* 0x80000029422a7210 */ /* 0x0d0fe40007ffe0ff */
        /* <DEDUP_REMOVED lines=19> */
.L_x_979:
[----:B------:R-:W-:Y:S05]  /*43e0*/  BSYNC.RECONVERGENT B0 ;  /* 0x0000000000007941 */ /* 0x000fea0003800200 */
.L_x_978:
[----:B------:R-:W-:Y:S04]  /*43f0*/  BSSY.RECONVERGENT B0, `(.L_x_980) ;  /* 0x0000020000007945 */ /* 0x000fe80003800200 */
[----:B------:R-:W-:Y:S05]  /*4400*/  @P0 BRA `(.L_x_981) ;  /* 0x0000000000780947 */ /* 0x000fea0003800000 */
[----:B------:R-:W-:Y:S01]  /*4410*/  FMUL.FTZ R7, R7, 1.4426950216293334961 ;  /* 0x3fb8aa3b07077820 */ /* 0x000fe20000410000 */
[----:B------:R-:W-:Y:S02]  /*4420*/  HFMA2 R68, -RZ, RZ, 1.625, 0 ;  /* 0x3e800000ff447431 */ /* 0x000fe400000001ff */
[----:B------:R-:W-:Y:S01]  /*4430*/  IMAD.MOV.U32 R65, RZ, RZ, 0x3d39bf78 ;  /* 0x3d39bf78ff417424 */ /* 0x000fe200078e00ff */
        /* <DEDUP_REMOVED lines=27> */
.L_x_981:
[----:B------:R-:W-:Y:S05]  /*45f0*/  BSYNC.RECONVERGENT B0 ;  /* 0x0000000000007941 */ /* 0x000fea0003800200 */
.L_x_980:
[----:B------:R-:W-:Y:S04]  /*4600*/  BSSY.RECONVERGENT B0, `(.L_x_982) ;  /* 0x0000020000007945 */ /* 0x000fe80003800200 */
        /* <DEDUP_REMOVED lines=31> */
.L_x_983:
[----:B------:R-:W-:Y:S05]  /*4800*/  BSYNC.RECONVERGENT B0 ;  /* 0x0000000000007941 */ /* 0x000fea0003800200 */
.L_x_982:
[----:B------:R-:W-:Y:S04]  /*4810*/  BSSY.RECONVERGENT B0, `(.L_x_984) ;  /* 0x0000020000007945 */ /* 0x000fe80003800200 */
[----:B------:R-:W-:Y:S05]  /*4820*/  @P2 BRA `(.L_x_985) ;  /* 0x0000000000782947 */ /* 0x000fea0003800000 */
[----:B------:R-:W-:Y:S01]  /*4830*/  FMUL.FTZ R5, R5, 1.4426950216293334961 ;  /* 0x3fb8aa3b05057820 */ /* 0x000fe20000410000 */
[----:B------:R-:W-:Y:S01]  /*4840*/  HFMA2 R68, -RZ, RZ, 1.625, 0 ;  /* 0x3e800000ff447431 */ /* 0x000fe200000001ff */
[----:B------:R-:W-:Y:S02]  /*4850*/  MOV R65, 0x3d39bf78 ;  /* 0x3d39bf7800417802 */ /* 0x000fe40000000f00 */
[----:B------:R-:W5:Y:S02]  /*4860*/  MUFU.EX2 R66, R5 ;  /* 0x0000000500427308 */ /* 0x000f640000000800 */
[C---:B-----5:R-:W-:Y:S01]  /*4870*/  FADD.FTZ.RZ R41, R66.reuse, 1 ;  /* 0x3f80000042297421 */ /* 0x060fe2000001c000 */
[----:B------:R-:W-:-:S03]  /*4880*/  ISETP.GE.U32.AND P0, PT, R66, 0x7f800000, PT ;  /* 0x7f8000004200780c */ /* 0x000fc60003f06070 */
[----:B------:R-:W-:Y:S01]  /*4890*/  VIADD R41, R41, 0xc0c00000 ;  /* 0xc0c0000029297836 */ /* 0x000fe20000000000 */
[----:B------:R-:W-:-:S04]  /*48a0*/  ISETP.GT.AND P2, PT, R66, -0x40800000, P0 ;  /* 0xbf8000004200780c */ /* 0x000fc80000744270 */
        /* <DEDUP_REMOVED lines=22> */
.L_x_985:
[----:B------:R-:W-:Y:S05]  /*4a10*/  BSYNC.RECONVERGENT B0 ;  /* 0x0000000000007941 */ /* 0x000fea0003800200 */
.L_x_984:
        /* <DEDUP_REMOVED lines=11> */
[----:B------:R-:W-:Y:S01]  /*4ad0*/  IADD3 R43, PT, PT, -R41, 0x40800000, RZ ;  /* 0x40800000292b7810 */ /* 0x000fe20007ffe1ff */
[C---:B----4-:R-:W-:Y:S01]  /*4ae0*/  IMAD.IADD R42, R66.reuse, 0x1, -R41 ;  /* 0x00000001422a7824 */ /* 0x050fe200078e0a29 */
[----:B------:R-:W-:Y:S02]  /*4af0*/  I2FP.F32.S32 R41, R41 ;  /* 0x0000002900297245 */ /* 0x000fe40000201400 */
[----:B------:R-:W-:Y:S01]  /*4b00*/  @P0 FSETP.NEU.FTZ.AND P1, PT, R66, RZ, PT ;  /* 0x000000ff4200020b */ /* 0x000fe20003f3d000 */
        /* <DEDUP_REMOVED lines=17> */
.L_x_987:
[----:B------:R-:W-:Y:S05]  /*4c20*/  BSYNC.RECONVERGENT B0 ;  /* 0x0000000000007941 */ /* 0x000fea0003800200 */
.L_x_986:
[----:B------:R-:W-:Y:S01]  /*4c30*/  FMUL.FTZ R43, R85, UR7 ;  /* 0x00000007552b7c20 */ /* 0x000fe20008410000 */
[----:B----4-:R-:W-:Y:S01]  /*4c40*/  FMUL.FTZ R42, R84, UR7 ;  /* 0x00000007542a7c20 */ /* 0x010fe20008410000 */
[----:B------:R-:W-:Y:S01]  /*4c50*/  FMUL.FTZ R41, R82, UR7 ;  /* 0x0000000752297c20 */ /* 0x000fe20008410000 */
[----:B------:R-:W-:Y:S01]  /*4c60*/  FFMA.FTZ R2, R74, R13, R2 ;  /* 0x0000000d4a027223 */ /* 0x000fe20000010002 */
[----:B------:R-:W4:Y:S01]  /*4c70*/  LDCU UR8, c[0x0][0x38c] ;  /* 0x00007180ff0877ac */ /* 0x000f220008000800 */
[----:B------:R5:W-:Y:S04]  /*4c80*/  STL [R1+0x78], R43 ;  /* 0x0000782b01007387 */ /* 0x000be80000100800 */
[----:B------:R0:W-:Y:S04]  /*4c90*/  STL [R1+0x74], R42 ;  /* 0x0000742a01007387 */ /* 0x0001e80000100800 */
[----:B------:R1:W-:Y:S01]  /*4ca0*/  STL [R1+0x70], R41 ;  /* 0x0000702901007387 */ /* 0x0003e20000100800 */
[----:B-----5:R-:W-:Y:S01]  /*4cb0*/  FMUL.FTZ R43, R80, UR7 ;  /* 0x00000007502b7c20 */ /* 0x020fe20008410000 */
[----:B0-----:R-:W-:Y:S01]  /*4cc0*/  FMUL.FTZ R42, R79, UR7 ;  /* 0x000000074f2a7c20 */ /* 0x001fe20008410000 */
[----:B----4-:R-:W-:Y:S01]  /*4cd0*/  UISETP.GE.AND UP0, UPT, UR8, 0x1, UPT ;  /* 0x000000010800788c */ /* 0x010fe2000bf06270 */
[----:B-1----:R-:W-:-:S05]  /*4ce0*/  FMUL.FTZ R41, R81, UR7 ;  /* 0x0000000751297c20 */ /* 0x002fca0008410000 */
[----:B------:R0:W-:Y:S04]  /*4cf0*/  STL [R1+0x6c], R41 ;  /* 0x00006c2901007387 */ /* 0x0001e80000100800 */
[----:B------:R1:W-:Y:S04]  /*4d00*/  STL [R1+0x68], R43 ;  /* 0x0000682b01007387 */ /* 0x0003e80000100800 */
[----:B------:R4:W-:Y:S01]  /*4d10*/  STL [R1+0x64], R42 ;  /* 0x0000642a01007387 */ /* 0x0009e20000100800 */
[----:B0-----:R-:W-:Y:S01]  /*4d20*/  FFMA.FTZ R41, R73, R11, R2 ;  /* 0x0000000b49297223 */ /* 0x001fe20000010002 */
[----:B------:R-:W-:Y:S01]  /*4d30*/  FMUL.FTZ R2, R78, UR7 ;  /* 0x000000074e027c20 */ /* 0x000fe20008410000 */
[----:B-1----:R-:W-:-:S04]  /*4d40*/  FMUL.FTZ R43, R77, UR7 ;  /* 0x000000074d2b7c20 */ /* 0x002fc80008410000 */
[----:B------:R0:W-:Y:S01]  /*4d50*/  STL [R1+0x60], R2 ;  /* 0x0000600201007387 */ /* 0x0001e20000100800 */
[----:B----4-:R-:W-:-:S03]  /*4d60*/  FMUL.FTZ R42, R75, UR7 ;  /* 0x000000074b2a7c20 */ /* 0x010fc60008410000 */
        /* <DEDUP_REMOVED lines=9> */
[C---:B0-----:R-:W-:Y:S01]  /*4e00*/  FFMA.FTZ R41, R70.reuse, R9, R2 ;  /* 0x0000000946297223 */ /* 0x041fe20000010002 */
[----:B------:R-:W-:Y:S01]  /*4e10*/  FMUL.FTZ R2, R71, UR7 ;  /* 0x0000000747027c20 */ /* 0x000fe20008410000 */
[----:B-1----:R-:W-:-:S04]  /*4e20*/  FMUL.FTZ R43, R70, UR7 ;  /* 0x00000007462b7c20 */ /* 0x002fc80008410000 */
[----:B------:R0:W-:Y:S01]  /*4e30*/  STL [R1+0x48], R2 ;  /* 0x0000480201007387 */ /* 0x0001e20000100800 */
[----:B----4-:R-:W-:-:S03]  /*4e40*/  FMUL.FTZ R42, R69, UR7 ;  /* 0x00000007452a7c20 */ /* 0x010fc60008410000 */
        /* <DEDUP_REMOVED lines=12> */
[----:B------:R-:W-:Y:S02]  /*4f10*/  UIADD3 UR22, UPT, UPT, UR22, 0x800, URZ ;  /* 0x0000080016167890 */ /* 0x000fe4000fffe0ff */
[----:B------:R-:W-:Y:S01]  /*4f20*/  UISETP.NE.AND UP0, UPT, UR10, 0x1, UPT ;  /* 0x000000010a00788c */ /* 0x000fe2000bf05270 */
[----:B------:R-:W4:Y:S03]  /*4f30*/  LDCU UR47, c[0x0][0x394] ;  /* 0x00007280ff2f77ac */ /* 0x000f260008000800 */
[----:B------:R-:W-:-:S02]  /*4f40*/  ISETP.GE.AND P0, PT, R64, UR22, PT ;  /* 0x0000001640007c0c */ /* 0x000fc4000bf06270 */
[----:B------:R-:W-:Y:S01]  /*4f50*/  PLOP3.LUT P1, PT, PT, PT, UP0, 0x80, 0x8 ;  /* 0x000000000008781c */ /* 0x000fe20003f2f008 */
[----:B------:R-:W1:Y:S03]  /*4f60*/  LDCU UR48, c[0x0][0x38c] ;  /* 0x00007180ff3077ac */ /* 0x000e660008000800 */
[----:B------:R-:W-:Y:S01]  /*4f70*/  ISETP.EQ.AND P1, PT, R40, RZ, P1 ;  /* 0x000000ff2800720c */ /* 0x000fe20000f22270 */
[----:B------:R-:W1:Y:S01]  /*4f80*/  LDCU UR21, c[0x0][0x388] ;  /* 0x00007100ff1577ac */ /* 0x000e620008000800 */
        /* <DEDUP_REMOVED lines=12> */
[----:B----4-:R-:W-:-:S11]  /*5050*/  UMOV UR8, URZ ;  /* 0x000000ff00087c82 */ /* 0x010fd60008000000 */
.L_x_1033:
[----:B0-----:R-:W-:Y:S01]  /*5060*/  MOV R43, UR32 ;  /* 0x00000020002b7c02 */ /* 0x001fe20008000f00 */
[----:B------:R-:W-:Y:S01]  /*5070*/  IMAD.MOV.U32 R41, RZ, RZ, RZ ;  /* 0x000000ffff297224 */ /* 0x000fe200078e00ff */
[----:B------:R-:W-:Y:S01]  /*5080*/  MOV R40, R64 ;  /* 0x0000004000287202 */ /* 0x000fe20000000f00 */
[----:B--2---:R-:W2:Y:S01]  /*5090*/  LDL R80, [R1+0xfc] ;  /* 0x0000fc0001507983 */ /* 0x004ea20000100800 */
[----:B------:R-:W-:-:S03]  /*50a0*/  MOV R49, UR33 ;  /* 0x0000002100317c02 */ /* 0x000fc60008000f00 */
[----:B------:R-:W-:Y:S01]  /*50b0*/  IMAD.WIDE.U32 R42, R43, UR8, R40 ;  /* 0x000000082b2a7c25 */ /* 0x000fe2000f8e0028 */
[----:B------:R-:W-:Y:S01]  /*50c0*/  LOP3.LUT R50, R64, 0x1c0, RZ, 0xfc, !PT ;  /* 0x000001c040327812 */ /* 0x000fe200078efcff */
[----:B------:R-:W4:Y:S02]  /*50d0*/  LDL R79, [R1+0xf8] ;  /* 0x0000f800014f7983 */ /* 0x000f240000100800 */
[----:B------:R-:W-:Y:S01]  /*50e0*/  IMAD R41, R49, UR8, R43 ;  /* 0x0000000831297c24 */ /* 0x000fe2000f8e022b */
[----:B------:R-:W-:Y:S01]  /*50f0*/  LEA R40, P0, R42, UR19, 0x1 ;  /* 0x000000132a287c11 */ /* 0x000fe2000f8008ff */
[----:B---3--:R-:W3:Y:S01]  /*5100*/  LDL R78, [R1+0xf4] ;  /* 0x0000f400014e7983 */ /* 0x008ee20000100800 */
[----:B------:R-:W-:Y:S02]  /*5110*/  LOP3.LUT P6, RZ, R0, 0x4, RZ, 0xc0, !PT ;  /* 0x0000000400ff7812 */ /* 0x000fe400078cc0ff */
[C---:B------:R-:W-:Y:S01]  /*5120*/  LOP3.LUT R63, R64.reuse, 0x20, RZ, 0xfc, !PT ;  /* 0x00000020403f7812 */ /* 0x040fe200078efcff */
[----:B------:R-:W5:Y:S01]  /*5130*/  LDL R77, [R1+0xf0] ;  /* 0x0000f000014d7983 */ /* 0x000f620000100800 */
[----:B------:R-:W-:-:S02]  /*5140*/  LOP3.LUT R62, R64, 0x40, RZ, 0xfc, !PT ;  /* 0x00000040403e7812 */ /* 0x000fc400078efcff */
[----:B------:R-:W-:Y:S01]  /*5150*/  LOP3.LUT R60, R64, 0x80, RZ, 0xfc, !PT ;  /* 0x00000080403c7812 */ /* 0x000fe200078efcff */
[----:B------:R-:W5:Y:S01]  /*5160*/  LDL R88, [R1+0xec] ;  /* 0x0000ec0001587983 */ /* 0x000f620000100800 */
[----:B------:R-:W-:Y:S02]  /*5170*/  ISETP.GE.AND P4, PT, R50, UR22, PT ;  /* 0x0000001632007c0c */ /* 0x000fe4000bf86270 */
[----:B------:R-:W-:Y:S01]  /*5180*/  LEA.HI.X R41, R42, UR20, R41, 0x1, P0 ;  /* 0x000000142a297c11 */ /* 0x000fe200080f0c29 */
[----:B------:R-:W5:Y:S01]  /*5190*/  LDL R87, [R1+0xe8] ;  /* 0x0000e80001577983 */ /* 0x000f620000100800 */
[----:B------:R-:W-:Y:S02]  /*51a0*/  ISETP.GE.AND P5, PT, R63, UR22, PT ;  /* 0x000000163f007c0c */ /* 0x000fe4000bfa6270 */
[----:B------:R-:W-:Y:S01]  /*51b0*/  LOP3.LUT R61, R64, 0x60, RZ, 0xfc, !PT ;  /* 0x00000060403d7812 */ /* 0x000fe200078efcff */
[----:B------:R-:W2:Y:S01]  /*51c0*/  @!P6 LDG.E.U16 R66, desc[UR26][R40.64] ;  /* 0x0000001a2842e981 */ /* 0x000ea2000c1e1500 */
[----:B------:R-:W-:-:S02]  /*51d0*/  ISETP.GE.AND P0, PT, R62, UR22, PT ;  /* 0x000000163e007c0c */ /* 0x000fc4000bf06270 */
[----:B------:R-:W-:Y:S01]  /*51e0*/  ISETP.GE.AND P3, PT, R60, UR22, PT ;  /* 0x000000163c007c0c */ /* 0x000fe2000bf66270 */
[----:B------:R-:W5:Y:S01]  /*51f0*/  LDL R86, [R1+0xe4] ;  /* 0x0000e40001567983 */ /* 0x000f620000100800 */
[----:B------:R-:W-:-:S03]  /*5200*/  ISETP.GE.AND P2, PT, R61, UR22, PT ;  /* 0x000000163d007c0c */ /* 0x000fc6000bf46270 */
[----:B-1----:R-:W4:Y:S04]  /*5210*/  @!P4 LDG.E.U16 R69, desc[UR26][R40.64+0x380] ;  /* 0x0003801a2845c981 */ /* 0x002f28000c1e1500 */
[----:B------:R-:W3:Y:S04]  /*5220*/  @!P5 LDG.E.U16 R68, desc[UR26][R40.64+0x40] ;  /* 0x0000401a2844d981 */ /* 0x000ee8000c1e1500 */
[----:B------:R-:W5:Y:S04]  /*5230*/  @!P0 LDG.E.U16 R70, desc[UR26][R40.64+0x80] ;  /* 0x0000801a28468981 */ /* 0x000f68000c1e1500 */
[----:B------:R-:W5:Y:S04]  /*5240*/  @!P3 LDG.E.U16 R72, desc[UR26][R40.64+0x100] ;  /* 0x0001001a2848b981 */ /* 0x000f68000c1e1500 */
[----:B------:R-:W5:Y:S01]  /*5250*/  @!P2 LDG.E.U16 R49, desc[UR26][R40.64+0xc0] ;  /* 0x0000c01a2831a981 */ /* 0x000f62000c1e1500 */
[----:B-1----:R-:W-:-:S02]  /*5260*/  @!P4 SHF.L.U32 R51, R2, 0x4, RZ ;  /* 0x000000040233c819 */ /* 0x002fc400000006ff */
[----:B------:R-:W-:Y:S02]  /*5270*/  CS2R R42, SRZ ;  /* 0x00000000002a7805 */ /* 0x000fe4000001ff00 */
[C---:B------:R-:W-:Y:S01]  /*5280*/  LOP3.LUT R58, R64.reuse, 0xc0, RZ, 0xfc, !PT ;  /* 0x000000c0403a7812 */ /* 0x040fe200078efcff */
[----:B------:R-:W5:Y:S01]  /*5290*/  LDL R85, [R1+0xe0] ;  /* 0x0000e00001557983 */ /* 0x000f620000100800 */
[----:B------:R-:W-:Y:S02]  /*52a0*/  @!P4 LOP3.LUT R67, R51, 0x3e00, RZ, 0xc0, !PT ;  /* 0x00003e003343c812 */ /* 0x000fe400078ec0ff */
[----:B------:R-:W-:Y:S01]  /*52b0*/  MOV R65, RZ ;  /* 0x000000ff00417202 */ /* 0x000fe20000000f00 */
[----:B------:R-:W5:Y:S01]  /*52c0*/  LDL R84, [R1+0xdc] ;  /* 0x0000dc0001547983 */ /* 0x000f620000100800 */
[C---:B------:R-:W-:Y:S02]  /*52d0*/  LOP3.LUT R59, R64.reuse, 0xa0, RZ, 0xfc, !PT ;  /* 0x000000a0403b7812 */ /* 0x040fe400078efcff */
[C---:B------:R-:W-:Y:S01]  /*52e0*/  LOP3.LUT R57, R64.reuse, 0xe0, RZ, 0xfc, !PT ;  /* 0x000000e040397812 */ /* 0x040fe200078efcff */
[----:B------:R-:W5:Y:S01]  /*52f0*/  LDL R83, [R1+0xd8] ;  /* 0x0000d80001537983 */ /* 0x000f620000100800 */
[----:B------:R-:W-:-:S02]  /*5300*/  LOP3.LUT R56, R64, 0x100, RZ, 0xfc, !PT ;  /* 0x0000010040387812 */ /* 0x000fc400078efcff */
[C---:B------:R-:W-:Y:S01]  /*5310*/  LOP3.LUT R55, R64.reuse, 0x120, RZ, 0xfc, !PT ;  /* 0x0000012040377812 */ /* 0x040fe200078efcff */
[----:B------:R-:W5:Y:S01]  /*5320*/  LDL R82, [R1+0xd4] ;  /* 0x0000d40001527983 */ /* 0x000f620000100800 */
[C---:B------:R-:W-:Y:S02]  /*5330*/  LOP3.LUT R54, R64.reuse, 0x140, RZ, 0xfc, !PT ;  /* 0x0000014040367812 */ /* 0x040fe400078efcff */
[C---:B------:R-:W-:Y:S01]  /*5340*/  LOP3.LUT R53, R64.reuse, 0x160, RZ, 0xfc, !PT ;  /* 0x0000016040357812 */ /* 0x040fe200078efcff */
[----:B------:R-:W5:Y:S01]  /*5350*/  LDL R81, [R1+0xd0] ;  /* 0x0000d00001517983 */ /* 0x000f620000100800 */
[C---:B------:R-:W-:Y:S02]  /*5360*/  LOP3.LUT R52, R64.reuse, 0x180, RZ, 0xfc, !PT ;  /* 0x0000018040347812 */ /* 0x040fe400078efcff */
[----:B------:R-:W-:Y:S01]  /*5370*/  LOP3.LUT R51, R64, 0x1a0, RZ, 0xfc, !PT ;  /* 0x000001a040337812 */ /* 0x000fe200078efcff */
[----:B------:R-:W-:Y:S01]  /*5380*/  UMOV UR24, UR14 ;  /* 0x0000000e00187c82 */ /* 0x000fe20008000000 */
[----:B------:R-:W-:Y:S01]  /*5390*/  @!P4 LOP3.LUT R64, R67, 0x1f, R2, 0xf8, !PT ;  /* 0x0000001f4340c812 */ /* 0x000fe200078ef802 */
[----:B------:R-:W-:Y:S01]  /*53a0*/  UMOV UR25, UR23 ;  /* 0x0000001700197c82 */ /* 0x000fe20008000000 */
[----:B------:R-:W-:Y:S01]  /*53b0*/  MOV R2, R43 ;  /* 0x0000002b00027202 */ /* 0x000fe20000000f00 */
[----:B------:R-:W5:Y:S04]  /*53c0*/  LDL R95, [R1+0x3c] ;  /* 0x00003c00015f7983 */ /* 0x000f680000100800 */
[----:B------:R-:W5:Y:S04]  /*53d0*/  LDL R94, [R1+0x38] ;  /* 0x00003800015e7983 */ /* 0x000f680000100800 */
[----:B------:R-:W5:Y:S04]  /*53e0*/  LDL R93, [R1+0x34] ;  /* 0x00003400015d7983 */ /* 0x000f680000100800 */
[----:B------:R-:W5:Y:S04]  /*53f0*/  LDL R92, [R1+0x30] ;  /* 0x00003000015c7983 */ /* 0x000f680000100800 */
[----:B------:R-:W5:Y:S04]  /*5400*/  LDL R91, [R1+0x2c] ;  /* 0x00002c00015b7983 */ /* 0x000f680000100800 */
[----:B------:R-:W5:Y:S04]  /*5410*/  LDL R90, [R1+0x28] ;  /* 0x00002800015a7983 */ /* 0x000f680000100800 */
[----:B------:R-:W5:Y:S01]  /*5420*/  LDL R89, [R1+0x24] ;  /* 0x0000240001597983 */ /* 0x000f620000100800 */
[----:B--2---:R-:W-:-:S02]  /*5430*/  @!P6 PRMT R65, R66, 0x7610, R43 ;  /* 0x000076104241e816 */ /* 0x004fc4000000002b */
[----:B------:R-:W-:Y:S02]  /*5440*/  MOV R66, R43 ;  /* 0x0000002b00427202 */ /* 0x000fe40000000f00 */
[----:B----4-:R-:W-:Y:S02]  /*5450*/  @!P4 PRMT R42, R69, 0x5410, RZ ;  /* 0x00005410452ac816 */ /* 0x010fe400000000ff */
[----:B------:R-:W-:Y:S02]  /*5460*/  ISETP.GE.AND P4, PT, R58, UR22, PT ;  /* 0x000000163a007c0c */ /* 0x000fe4000bf86270 */
[----:B---3--:R-:W-:Y:S02]  /*5470*/  @!P5 PRMT R65, R65, 0x5410, R68 ;  /* 0x000054104141d816 */ /* 0x008fe40000000044 */
[----:B------:R-:W-:Y:S02]  /*5480*/  ISETP.GE.AND P5, PT, R59, UR22, PT ;  /* 0x000000163b007c0c */ /* 0x000fe4000bfa6270 */
[----:B-----5:R-:W-:-:S02]  /*5490*/  @!P0 PRMT R2, R70, 0x7610, R43 ;  /* 0x0000761046028816 */ /* 0x020fc4000000002b */
[----:B------:R-:W-:Y:S02]  /*54a0*/  @!P3 PRMT R66, R72, 0x7610, R43 ;  /* 0x000076104842b816 */ /* 0x000fe4000000002b */
[----:B------:R-:W-:-:S03]  /*54b0*/  ISETP.GE.AND P3, PT, R56, UR22, PT ;  /* 0x0000001638007c0c */ /* 0x000fc6000bf66270 */
[----:B------:R-:W2:Y:S01]  /*54c0*/  @!P4 LDG.E.U16 R67, desc[UR26][R40.64+0x180] ;  /* 0x0001801a2843c981 */ /* 0x000ea2000c1e1500 */
[----:B------:R-:W-:Y:S02]  /*54d0*/  @!P2 PRMT R2, R2, 0x5410, R49 ;  /* 0x000054100202a816 */ /* 0x000fe40000000031 */
[----:B------:R-:W-:Y:S01]  /*54e0*/  ISETP.GE.AND P0, PT, R57, UR22, PT ;  /* 0x0000001639007c0c */ /* 0x000fe2000bf06270 */
[----:B------:R-:W3:Y:S01]  /*54f0*/  @!P5 LDG.E.U16 R49, desc[UR26][R40.64+0x140] ;  /* 0x0001401a2831d981 */ /* 0x000ee2000c1e1500 */
[----:B------:R-:W-:-:S05]  /*5500*/  ISETP.GE.AND P2, PT, R55, UR22, PT ;  /* 0x0000001637007c0c */ /* 0x000fca000bf46270 */
[----:B------:R-:W4:Y:S06]  /*5510*/  @!P3 LDG.E.U16 R69, desc[UR26][R40.64+0x200] ;  /* 0x0002001a2845b981 */ /* 0x000f2c000c1e1500 */
[----:B------:R-:W5:Y:S04]  /*5520*/  @!P0 LDG.E.U16 R68, desc[UR26][R40.64+0x1c0] ;  /* 0x0001c01a28448981 */ /* 0x000f68000c1e1500 */
[----:B------:R-:W5:Y:S01]  /*5530*/  @!P2 LDG.E.U16 R70, desc[UR26][R40.64+0x240] ;  /* 0x0002401a2846a981 */ /* 0x000f62000c1e1500 */
[----:B------:R-:W-:-:S04]  /*5540*/  UIMAD.WIDE.U32 UR24, UR8, UR28, UR24 ;  /* 0x0000001c081872a5 */ /* 0x000fc8000f8e0018 */
[----:B------:R-:W-:Y:S02]  /*5550*/  UIMAD UR25, UR8, UR29, UR25 ;  /* 0x0000001d081972a4 */ /* 0x000fe4000f8e0219 */
[----:B------:R-:W-:-:S04]  /*5560*/  ULEA UR46, UP0, UR24, UR30, 0x2 ;  /* 0x0000001e182e7291 */ /* 0x000fc8000f8010ff */
[----:B------:R-:W-:Y:S01]  /*5570*/  ULEA.HI.X UR24, UR24, UR31, UR25, 0x2, UP0 ;  /* 0x0000001f18187291 */ /* 0x000fe200080f1419 */
[----:B------:R0:W-:Y:S04]  /*5580*/  STS.U16 [R80], R65 ;  /* 0x0000004150007388 */ /* 0x0001e80000000400 */
[----:B0-----:R-:W5:Y:S01]  /*5590*/  LDL R80, [R1+0xcc] ;  /* 0x0000cc0001507983 */ /* 0x001f620000100800 */
[----:B--2---:R-:W-:Y:S02]  /*55a0*/  @!P4 PRMT R43, R67, 0x5410, RZ ;  /* 0x00005410432bc816 */ /* 0x004fe400000000ff */
[----:B------:R-:W-:Y:S02]  /*55b0*/  MOV R67, RZ ;  /* 0x000000ff00437202 */ /* 0x000fe40000000f00 */
[----:B---3--:R-:W-:-:S02]  /*55c0*/  @!P5 PRMT R66, R66, 0x5410, R49 ;  /* 0x000054104242d816 */ /* 0x008fc40000000031 */
[----:B------:R-:W-:Y:S02]  /*55d0*/  LOP3.LUT R49, R64, 0x1e0, RZ, 0xfc, !PT ;  /* 0x000001e040317812 */ /* 0x000fe400078efcff */
[----:B------:R-:W-:Y:S02]  /*55e0*/  ISETP.GE.AND P5, PT, R54, UR22, PT ;  /* 0x0000001636007c0c */ /* 0x000fe4000bfa6270 */
[----:B----4-:R-:W-:Y:S02]  /*55f0*/  @!P3 PRMT R67, R69, 0x5410, RZ ;  /* 0x000054104543b816 */ /* 0x010fe400000000ff */
[----:B------:R-:W-:Y:S02]  /*5600*/  ISETP.GE.AND P4, PT, R53, UR22, PT ;  /* 0x0000001635007c0c */ /* 0x000fe4000bf86270 */
[----:B-----5:R-:W-:Y:S02]  /*5610*/  @!P0 PRMT R43, R43, 0x5410, R68 ;  /* 0x000054102b2b8816 */ /* 0x020fe40000000044 */
[----:B------:R-:W-:-:S02]  /*5620*/  ISETP.GE.AND P0, PT, R52, UR22, PT ;  /* 0x0000001634007c0c */ /* 0x000fc4000bf06270 */
[----:B------:R-:W-:-:S03]  /*5630*/  @!P2 PRMT R67, R67, 0x5410, R70 ;  /* 0x000054104343a816 */ /* 0x000fc60000000046 */
[----:B------:R-:W2:Y:S01]  /*5640*/  @!P5 LDG.E.U16 R76, desc[UR26][R40.64+0x280] ;  /* 0x0002801a284cd981 */ /* 0x000ea2000c1e1500 */
[----:B------:R-:W-:Y:S02]  /*5650*/  ISETP.GE.AND P2, PT, R51, UR22, PT ;  /* 0x0000001633007c0c */ /* 0x000fe4000bf46270 */
[----:B------:R-:W-:Y:S01]  /*5660*/  ISETP.GE.AND P3, PT, R49, UR22, PT ;  /* 0x0000001631007c0c */ /* 0x000fe2000bf66270 */
[----:B------:R-:W3:Y:S04]  /*5670*/  @!P4 LDG.E.U16 R69, desc[UR26][R40.64+0x2c0] ;  /* 0x0002c01a2845c981 */ /* 0x000ee8000c1e1500 */
[----:B------:R-:W4:Y:S06]  /*5680*/  @!P0 LDG.E.U16 R70, desc[UR26][R40.64+0x300] ;  /* 0x0003001a28468981 */ /* 0x000f2c000c1e1500 */
[----:B------:R-:W5:Y:S04]  /*5690*/  @!P2 LDG.E.U16 R71, desc[UR26][R40.64+0x340] ;  /* 0x0003401a2847a981 */ /* 0x000f68000c1e1500 */
[----:B------:R0:W2:Y:S02]  /*56a0*/  @!P3 LDG.E.U16 R73, desc[UR26][R40.64+0x3c0] ;  /* 0x0003c01a2849b981 */ /* 0x0000a4000c1e1500 */
[----:B0-----:R-:W-:Y:S01]  /*56b0*/  MOV R40, UR46 ;  /* 0x0000002e00287c02 */ /* 0x001fe20008000f00 */
[----:B------:R-:W-:-:S05]  /*56c0*/  IMAD.U32 R41, RZ, RZ, UR24 ;  /* 0x00000018ff297e24 */ /* 0x000fca000f8e00ff */
[----:B------:R0:W5:Y:S02]  /*56d0*/  LDG.E R72, desc[UR26][R40.64] ;  /* 0x0000001a28487981 */ /* 0x000164000c1e1900 */
[----:B0-----:R-:W-:-:S05]  /*56e0*/  PRMT R41, R65, 0x7632, R41 ;  /* 0x0000763241297816 */ /* 0x001fca0000000029 */
[----:B------:R0:W-:Y:S04]  /*56f0*/  STS.U16 [R79+0x40], R41 ;  /* 0x000040294f007388 */ /* 0x0001e80000000400 */
[----:B------:R1:W-:Y:S04]  /*5700*/  STS.U16 [R78+0x80], R2 ;  /* 0x000080024e007388 */ /* 0x0003e80000000400 */
[----:B0-----:R-:W5:Y:S04]  /*5710*/  LDL R79, [R1+0xc8] ;  /* 0x0000c800014f7983 */ /* 0x001f680000100800 */
[----:B-1----:R-:W5:Y:S01]  /*5720*/  LDL R78, [R1+0xc4] ;  /* 0x0000c400014e7983 */ /* 0x002f620000100800 */
[----:B------:R-:W-:-:S02]  /*5730*/  MOV R68, RZ ;  /* 0x000000ff00447202 */ /* 0x000fc40000000f00 */
[----:B------:R-:W-:Y:S02]  /*5740*/  PRMT R74, R2, 0x7632, R74 ;  /* 0x00007632024a7816 */ /* 0x000fe4000000004a */
[----:B------:R-:W-:Y:S02]  /*5750*/  MOV R2, RZ ;  /* 0x000000ff00027202 */ /* 0x000fe40000000f00 */
[----:B------:R-:W-:Y:S01]  /*5760*/  PRMT R75, R66, 0x7632, R75 ;  /* 0x00007632424b7816 */ /* 0x000fe2000000004b */
[----:B------:R0:W-:Y:S01]  /*5770*/  STS.U16 [R77+0xc0], R74 ;  /* 0x0000c04a4d007388 */ /* 0x0001e20000000400 */
[----:B------:R-:W-:Y:S02]  /*5780*/  PRMT R40, R43, 0x7632, R40 ;  /* 0x000076322b287816 */ /* 0x000fe40000000028 */
[----:B------:R-:W-:Y:S01]  /*5790*/  PRMT R41, R67, 0x7632, R41 ;  /* 0x0000763243297816 */ /* 0x000fe20000000029 */
        /* <DEDUP_REMOVED lines=28> */
[----:B------:R0:W-:Y:S04]  /*5960*/  STS.U16 [R78+0x380], R42 ;  /* 0x0003802a4e007388 */ /* 0x0001e80000000400 */
[----:B------:R-:W5:Y:S04]  /*5970*/  LDL R69, [R1+0x9c] ;  /* 0x00009c0001457983 */ /* 0x000f680000100800 */
[----:B------:R-:W5:Y:S04]  /*5980*/  LDL R68, [R1+0x98] ;  /* 0x0000980001447983 */ /* 0x000f680000100800 */
[----:B0-----:R-:W5:Y:S01]  /*5990*/  LDL R42, [R1+0xbc] ;  /* 0x0000bc00012a7983 */ /* 0x001f620000100800 */
[----:B------:R-:W-:Y:S01]  /*59a0*/  UIMAD UR25, UR46, UR39, UR25 ;  /* 0x000000272e1972a4 */ /* 0x000fe2000f8e0219 */
[----:B------:R-:W0:Y:S03]  /*59b0*/  S2R R2, SR_TID.X ;  /* 0x0000000000027919 */ /* 0x000e260000002100 */
[----:B------:R-:W-:Y:S01]  /*59c0*/  UIMAD.WIDE.U32 UR24, UR8, UR36, UR24 ;  /* 0x00000024081872a5 */ /* 0x000fe2000f8e0018 */
[----:B------:R-:W5:Y:S03]  /*59d0*/  LDL R67, [R1+0x94] ;  /* 0x0000940001437983 */ /* 0x000f660000100800 */
[----:B------:R-:W-:-:S02]  /*59e0*/  UIMAD UR25, UR8, UR37, UR25 ;  /* 0x00000025081972a4 */ /* 0x000fc4000f8e0219 */
[----:B------:R-:W-:Y:S01]  /*59f0*/  ULEA UR46, UP0, UR24, UR34, 0x2 ;  /* 0x00000022182e7291 */ /* 0x000fe2000f8010ff */
[----:B------:R-:W5:Y:S03]  /*5a00*/  LDL R65, [R1+0x8c] ;  /* 0x00008c0001417983 */ /* 0x000f660000100800 */
[----:B------:R-:W-:Y:S01]  /*5a10*/  ULEA.HI.X UR24, UR24, UR35, UR25, 0x2, UP0 ;  /* 0x0000002318187291 */ /* 0x000fe200080f1419 */
[----:B------:R-:W-:Y:S01]  /*5a20*/  R2UR UR49, R72 ;  /* 0x00000000483172ca */ /* 0x000fe200000e0000 */
[----:B------:R-:W5:Y:S04]  /*5a30*/  LDL R88, [R1+0x20] ;  /* 0x0000200001587983 */ /* 0x000f680000100800 */
[----:B------:R-:W-:Y:S01]  /*5a40*/  MOV R41, UR24 ;  /* 0x0000001800297c02 */ /* 0x000fe20008000f00 */
[----:B------:R-:W-:Y:S01]  /*5a50*/  ULEA UR24, UR10, 0xffffff00, 0x8 ;  /* 0xffffff000a187891 */ /* 0x000fe2000f8e40ff */
[----:B------:R-:W5:Y:S03]  /*5a60*/  LDL R87, [R1+0x1c] ;  /* 0x00001c0001577983 */ /* 0x000f660000100800 */
[----:B------:R-:W-:Y:S01]  /*5a70*/  ULOP3.LUT UR24, UR24, 0x100, URZ, 0xc0, !UPT ;  /* 0x0000010018187892 */ /* 0x000fe2000f8ec0ff */
[----:B------:R-:W5:Y:S03]  /*5a80*/  LDL R86, [R1+0x18] ;  /* 0x0000180001567983 */ /* 0x000f660000100800 */
[----:B------:R-:W-:Y:S01]  /*5a90*/  UIADD3 UR24, UPT, UPT, UR24, UR8, URZ ;  /* 0x0000000818187290 */ /* 0x000fe2000fffe0ff */
[----:B------:R-:W-:Y:S01]  /*5aa0*/  MOV R40, UR46 ;  /* 0x0000002e00287c02 */ /* 0x000fe20008000f00 */
[----:B------:R1:W-:Y:S01]  /*5ab0*/  STS.U16 [R77+0x3c0], R66 ;  /* 0x0003c0424d007388 */ /* 0x0003e20000000400 */
[----:B------:R-:W-:Y:S01]  /*5ac0*/  NOP ;  /* 0x0000000000007918 */ /* 0x000fe20000000000 */
[----:B0-----:R-:W-:-:S02]  /*5ad0*/  VIADD R43, R2, 0x200 ;  /* 0x00000200022b7836 */ /* 0x001fc40000000000 */
[----:B------:R-:W-:Y:S01]  /*5ae0*/  MOV R78, UR24 ;  /* 0x00000018004e7c02 */ /* 0x000fe20008000f00 */
[----:B------:R0:W5:Y:S01]  /*5af0*/  LDG.E R40, desc[UR26][R40.64] ;  /* 0x0000001a28287981 */ /* 0x000162000c1e1900 */
[----:B------:R-:W-:-:S03]  /*5b00*/  ISETP.NE.AND P0, PT, R2, RZ, PT ;  /* 0x000000ff0200720c */ /* 0x000fc60003f05270 */
[----:B-1----:R-:W5:Y:S01]  /*5b10*/  LDL R66, [R1+0x90] ;  /* 0x0000900001427983 */ /* 0x002f620000100800 */
[----:B------:R-:W-:-:S03]  /*5b20*/  SEL R78, R78, R43, !P0 ;  /* 0x0000002b4e4e7207 */ /* 0x000fc60004000000 */
[----:B------:R-:W5:Y:S04]  /*5b30*/  LDL R43, [R1+0x88] ;  /* 0x00008800012b7983 */ /* 0x000f680000100800 */
[----:B------:R-:W0:Y:S04]  /*5b40*/  LDL R41, [R1+0x80] ;  /* 0x0000800001297983 */ /* 0x000e280000100800 */
[----:B------:R-:W5:Y:S04]  /*5b50*/  LDL R85, [R1+0x14] ;  /* 0x0000140001557983 */ /* 0x000f680000100800 */
[----:B------:R-:W5:Y:S04]  /*5b60*/  LDL R84, [R1+0x10] ;  /* 0x0000100001547983 */ /* 0x000f680000100800 */
[----:B------:R-:W5:Y:S04]  /*5b70*/  LDL R83, [R1+0xc] ;  /* 0x00000c0001537983 */ /* 0x000f680000100800 */
[----:B------:R-:W5:Y:S04]  /*5b80*/  LDL R82, [R1+0x8] ;  /* 0x0000080001527983 */ /* 0x000f680000100800 */
[----:B------:R-:W5:Y:S01]  /*5b90*/  LDL R81, [R1+0x4] ;  /* 0x0000040001517983 */ /* 0x000f620000100800 */
[----:B------:R-:W1:Y:S01]  /*5ba0*/  S2UR UR46, SR_CgaCtaId ;  /* 0x00000000002e79c3 */ /* 0x000e620000008800 */
        /* <DEDUP_REMOVED lines=13> */
[----:B------:R-:W-:Y:S04]  /*5c80*/  LDS.U16 R68, [R68+0x12] ;  /* 0x0000120044447984 */ /* 0x000fe80000000400 */
[----:B------:R3:W4:Y:S04]  /*5c90*/  LDS.U16 R77, [R42] ;  /* 0x000000002a4d7984 */ /* 0x0007280000000400 */
[----:B---3--:R-:W3:Y:S04]  /*5ca0*/  LDL R42, [R1+0x84] ;  /* 0x00008400012a7983 */ /* 0x008ee80000100800 */
[----:B------:R-:W5:Y:S04]  /*5cb0*/  LDS.U16 R67, [R67+0x14] ;  /* 0x0000140043437984 */ /* 0x000f680000000400 */
[----:B------:R-:W-:Y:S01]  /*5cc0*/  LDS.U16 R65, [R65+0x18] ;  /* 0x0000180041417984 */ /* 0x000fe20000000400 */
[----:B------:R-:W-:-:S04]  /*5cd0*/  FMUL.FTZ R79, R79, 1.4426950216293334961 ;  /* 0x3fb8aa3b4f4f7820 */ /* 0x000fc80000410000 */
[C---:B------:R-:W-:Y:S01]  /*5ce0*/  FMUL.FTZ R151, R79.reuse, R45 ;  /* 0x0000002d4f977220 */ /* 0x040fe20000410000 */
[C---:B------:R-:W-:Y:S01]  /*5cf0*/  FMUL.FTZ R118, R79.reuse, R44 ;  /* 0x0000002c4f767220 */ /* 0x040fe20000410000 */
[C---:B------:R-:W-:Y:S01]  /*5d00*/  FMUL.FTZ R117, R79.reuse, R39 ;  /* 0x000000274f757220 */ /* 0x040fe20000410000 */
[----:B------:R-:W5:Y:S04]  /*5d10*/  LDS.U16 R66, [R66+0x16] ;  /* 0x0000160042427984 */ /* 0x000f680000000400 */
[----:B------:R-:W5:Y:S04]  /*5d20*/  LDS.U16 R43, [R43+0x1a] ;  /* 0x00001a002b2b7984 */ /* 0x000f680000000400 */
[----:B0-----:R-:W0:Y:S01]  /*5d30*/  LDS.U16 R41, [R41+0x1e] ;  /* 0x00001e0029297984 */ /* 0x001e220000000400 */
[----:B------:R-:W3:Y:S01]  /*5d40*/  MUFU.EX2 R151, R151 ;  /* 0x0000009700977308 */ /* 0x000ee20000000800 */
        /* <DEDUP_REMOVED lines=13> */
[----:B-1----:R-:W-:Y:S01]  /*5e20*/  ULEA UR24, UR46, UR25, 0x18 ;  /* 0x000000192e187291 */ /* 0x002fe2000f8ec0ff */
[----:B------:R-:W1:Y:S05]  /*5e30*/  MUFU.EX2 R118, R118 ;  /* 0x0000007600767308 */ /* 0x000e6a0000000800 */
        /* <DEDUP_REMOVED lines=40> */
[----:B-----5:R-:W-:Y:S02]  /*60c0*/  HADD2.F32 R67, -RZ, R67.H0_H0 ;  /* 0x20000043ff437230 */ /* 0x020fe40000004100 */
[----:B------:R-:W-:Y:S02]  /*60d0*/  HADD2.F32 R66, -RZ, R66.H0_H0 ;  /* 0x20000042ff427230 */ /* 0x000fe40000004100 */
[----:B------:R-:W-:-:S02]  /*60e0*/  HADD2.F32 R65, -RZ, R65.H0_H0 ;  /* 0x20000041ff417230 */ /* 0x000fc40000004100 */
[----:B------:R-:W-:Y:S02]  /*60f0*/  HADD2.F32 R43, -RZ, R43.H0_H0 ;  /* 0x2000002bff2b7230 */ /* 0x000fe40000004100 */
[----:B0-----:R-:W-:Y:S01]  /*6100*/  HADD2.F32 R41, -RZ, R41.H0_H0 ;  /* 0x20000029ff297230 */ /* 0x001fe20000004100 */
[----:B---3--:R-:W0:Y:S04]  /*6110*/  LDS.U16 R42, [R42+0x1c] ;  /* 0x00001c002a2a7984 */ /* 0x008e280000000400 */
[----:B------:R3:W-:Y:S01]  /*6120*/  STS [R78+0x3be0], R151 ;  /* 0x003be0974e007388 */ /* 0x0007e20000000800 */
[----:B--2---:R-:W-:Y:S01]  /*6130*/  FMUL.FTZ R88, R80, R40 ;  /* 0x0000002850587220 */ /* 0x004fe20000410000 */
[----:B0-----:R-:W-:Y:S01]  /*6140*/  HADD2.F32 R42, -RZ, R42.H0_H0 ;  /* 0x2000002aff2a7230 */ /* 0x001fe20000004100 */
[----:B------:R-:W-:Y:S06]  /*6150*/  BAR.SYNC.DEFER_BLOCKING 0x0 ;  /* 0x0000000000007b1d */ /* 0x000fec0000010000 */
[----:B-1-3--:R-:W-:Y:S05]  /*6160*/  @P2 BRA `(.L_x_990) ;  /* 0x0000000000242947 */ /* 0x00afea0003800000 */
        /* <DEDUP_REMOVED lines=9> */
.L_x_990:
[----:B------:R-:W-:-:S06]  /*6200*/  LEA R40, R2, UR24, 0x2 ;  /* 0x0000001802287c11 */ /* 0x000fcc000f8e10ff */
[----:B------:R-:W0:Y:S02]  /*6210*/  LDS R40, [R40+0x43e4] ;  /* 0x0043e40028287984 */ /* 0x000e240000000800 */
.L_x_991:
[----:B------:R-:W-:Y:S05]  /*6220*/  BSYNC.RECONVERGENT B0 ;  /* 0x0000000000007941 */ /* 0x000fea0003800200 */
.L_x_989:
[----:B------:R-:W2:Y:S01]  /*6230*/  @P1 LDC R80, c[0x0][0x38c] ;  /* 0x0000e300ff501b82 */ /* 0x000ea20000000800 */
[----:B------:R-:W-:Y:S02]  /*6240*/  MOV R78, UR10 ;  /* 0x0000000a004e7c02 */ /* 0x000fe40008000f00 */
[----:B------:R-:W-:Y:S02]  /*6250*/  MOV R81, 0x8 ;  /* 0x0000000800517802 */ /* 0x000fe40000000f00 */
[----:B------:R-:W-:Y:S01]  /*6260*/  @P1 IADD3 R78, PT, PT, R78, -0x2, RZ ;  /* 0xfffffffe4e4e1810 */ /* 0x000fe20007ffe0ff */
[----:B------:R-:W-:Y:S01]  /*6270*/  FMUL.FTZ R121, R27, R45 ;  /* 0x0000002d1b797220 */ /* 0x000fe20000410000 */
[----:B------:R-:W-:Y:S01]  /*6280*/  FMUL.FTZ R120, R25, R44 ;  /* 0x0000002c19787220 */ /* 0x000fe20000410000 */
[----:B------:R-:W-:Y:S01]  /*6290*/  MOV R79, RZ ;  /* 0x000000ff004f7202 */ /* 0x000fe20000000f00 */
[----:B------:R-:W-:Y:S01]  /*62a0*/  FMUL.FTZ R119, R24, R39 ;  /* 0x0000002718777220 */ /* 0x000fe20000410000 */
[----:B------:R-:W-:Y:S01]  /*62b0*/  FMUL.FTZ R152, R77, R121 ;  /* 0x000000794d987220 */ /* 0x000fe20000410000 */
[----:B------:R-:W-:Y:S01]  /*62c0*/  FMUL.FTZ R136, R76, R120 ;  /* 0x000000784c887220 */ /* 0x000fe20000410000 */
[----:B------:R-:W-:Y:S01]  /*62d0*/  FMUL.FTZ R122, R23, R38 ;  /* 0x00000026177a7220 */ /* 0x000fe20000410000 */
[----:B--2---:R-:W-:-:S02]  /*62e0*/  @P1 IMAD R80, R78, R80, UR8 ;  /* 0x000000084e501e24 */ /* 0x004fc4000f8e0250 */
[----:B------:R-:W-:Y:S02]  /*62f0*/  HFMA2 R78, -RZ, RZ, 1.875, 0 ;  /* 0x3f800000ff4e7431 */ /* 0x000fe400000001ff */
        /* <DEDUP_REMOVED lines=43> */
[----:B------:R-:W-:Y:S01]  /*65b0*/  ISETP.GT.U32.AND P2, PT, R2, 0x1f, PT ;  /* 0x0000001f0200780c */ /* 0x000fe20003f44070 */
[----:B------:R-:W-:Y:S01]  /*65c0*/  FMUL.FTZ R150, R41, R134 ;  /* 0x0000008629967220 */ /* 0x000fe20000410000 */
[C---:B------:R-:W-:Y:S01]  /*65d0*/  FMUL.FTZ R80, R110.reuse, R80 ;  /* 0x000000506e507220 */ /* 0x040fe20000410000 */
[----:B------:R-:W-:Y:S01]  /*65e0*/  FFMA.FTZ R81, R110, R81, R144 ;  /* 0x000000516e517223 */ /* 0x000fe20000010090 */
[----:B------:R-:W-:-:S02]  /*65f0*/  LEA.HI R135, R2, R2, RZ, 0x1e ;  /* 0x0000000202877211 */ /* 0x000fc400078ff0ff */
[C---:B------:R-:W-:Y:S01]  /*6600*/  FMUL.FTZ R80, R109.reuse, R80 ;  /* 0x000000506d507220 */ /* 0x040fe20000410000 */
[----:B------:R-:W-:Y:S01]  /*6610*/  FFMA.FTZ R81, R109, R81, R145 ;  /* 0x000000516d517223 */ /* 0x000fe20000010091 */
[----:B------:R-:W-:Y:S02]  /*6620*/  LEA R135, R135, UR24, 0x3 ;  /* 0x0000001887877c11 */ /* 0x000fe4000f8e18ff */
[C---:B------:R-:W-:Y:S01]  /*6630*/  FMUL.FTZ R80, R108.reuse, R80 ;  /* 0x000000506c507220 */ /* 0x040fe20000410000 */
[----:B------:R-:W-:Y:S01]  /*6640*/  FFMA.FTZ R81, R108, R81, R146 ;  /* 0x000000516c517223 */ /* 0x000fe20000010092 */
[----:B------:R-:W-:Y:S02]  /*6650*/  LOP3.LUT R0, R0, 0xfffffffd, RZ, 0xc0, !PT ;  /* 0xfffffffd00007812 */ /* 0x000fe400078ec0ff */
[C---:B------:R-:W-:Y:S01]  /*6660*/  FMUL.FTZ R80, R107.reuse, R80 ;  /* 0x000000506b507220 */ /* 0x040fe20000410000 */
[----:B------:R-:W-:Y:S01]  /*6670*/  FFMA.FTZ R81, R107, R81, R147 ;  /* 0x000000516b517223 */ /* 0x000fe20000010093 */
[----:B------:R-:W-:-:S02]  /*6680*/  @P2 LOP3.LUT R0, R0, 0x2, RZ, 0xfc, !PT ;  /* 0x0000000200002812 */ /* 0x000fc400078efcff */
        /* <DEDUP_REMOVED lines=53> */
.L_x_1051:
[----:B------:R-:W4:Y:S01]  /*69e0*/  S2R R87, SR_LANEID ;  /* 0x0000000000577919 */ /* 0x000f220000000000 */
[----:B---3--:R-:W-:Y:S01]  /*69f0*/  FFMA.FTZ R86, R157, R86, R156 ;  /* 0x000000569d567223 */ /* 0x008fe2000001009c */
[----:B------:R-:W-:Y:S01]  /*6a00*/  UMOV UR25, 0xffffffff ;  /* 0xffffffff00197882 */ /* 0x000fe20000000000 */
[----:B----4-:R-:W-:-:S04]  /*6a10*/  ISETP.GE.AND P2, PT, R87, 0x10, PT ;  /* 0x000000105700780c */ /* 0x010fc80003f46270 */
[----:B------:R-:W-:-:S09]  /*6a20*/  FSEL R162, R156, R86, !P2 ;  /* 0x000000569ca27208 */ /* 0x000fd20005000000 */
[----:B0-2---:R-:W-:Y:S01]  /*6a30*/  @P2 FMUL.FTZ R157, R157, R153 ;  /* 0x000000999d9d2220 */ /* 0x005fe20000410000 */
[----:B------:R-:W-:Y:S06]  /*6a40*/  BRA.DIV UR25, `(.L_x_994) ;  /* 0x00000056198c7947 */ /* 0x000fec000b800000 */
.L_x_1054:
[----:B------:R-:W-:-:S03]  /*6a50*/  UMOV UR25, 0xffffffff ;  /* 0xffffffff00197882 */ /* 0x000fc60000000000 */
[----:B------:R-:W-:Y:S05]  /*6a60*/  BRA.DIV UR25, `(.L_x_995) ;  /* 0x0000005619ac7947 */ /* 0x000fea000b800000 */
.L_x_1057:
[----:B------:R-:W-:-:S03]  /*6a70*/  UMOV UR25, 0xffffffff ;  /* 0xffffffff00197882 */ /* 0x000fc60000000000 */
[----:B------:R-:W-:Y:S05]  /*6a80*/  BRA.DIV UR25, `(.L_x_996) ;  /* 0x0000005619cc7947 */ /* 0x000fea000b800000 */
[----:B------:R-:W0:Y:S04]  /*6a90*/  SHFL.UP PT, R157, R157, 0x1, RZ ;  /* 0x042000009d9d7989 */ /* 0x000e2800000e00ff */
[----:B------:R-:W2:Y:S04]  /*6aa0*/  SHFL.UP PT, R162, R162, 0x1, RZ ;  /* 0x04200000a2a27989 */ /* 0x000ea800000e00ff */
[----:B-----5:R-:W3:Y:S04]  /*6ab0*/  SHFL.IDX PT, R78, R78, RZ, 0x1f ;  /* 0x00001fff4e4e7589 */ /* 0x020ee800000e0000 */
[----:B------:R-:W4:Y:S02]  /*6ac0*/  SHFL.IDX PT, R79, R79, RZ, 0x1f ;  /* 0x00001fff4f4f7589 */ /* 0x000f2400000e0000 */
.L_x_1063:
        /* <DEDUP_REMOVED lines=12> */
.L_x_992:
[----:B------:R-:W-:Y:S05]  /*6b90*/  WARPSYNC.ALL ;  /* 0x0000000000007948 */ /* 0x000fea0003800000 */
[----:B------:R-:W-:Y:S01]  /*6ba0*/  LOP3.LUT P0, RZ, R2, 0x1f, RZ, 0xc0, !PT ;  /* 0x0000001f02ff7812 */ /* 0x000fe2000780c0ff */
[----:B------:R-:W-:Y:S01]  /*6bb0*/  BAR.SYNC.DEFER_BLOCKING 0x0 ;  /* 0x0000000000007b1d */ /* 0x000fe20000010000 */
[C---:B0123--:R-:W-:Y:S01]  /*6bc0*/  FMUL.FTZ R80, R104.reuse, R40 ;  /* 0x0000002868507220 */ /* 0x04ffe20000410000 */
[----:B------:R-:W-:Y:S01]  /*6bd0*/  FFMA.FTZ R81, R104, R88, R89 ;  /* 0x0000005868517223 */ /* 0x000fe20000010059 */
[----:B------:R-:W-:Y:S02]  /*6be0*/  ISETP.GT.U32.AND P2, PT, R2, 0x1f, PT ;  /* 0x0000001f0200780c */ /* 0x000fe40003f44070 */
[C---:B------:R-:W-:Y:S01]  /*6bf0*/  FMUL.FTZ R80, R105.reuse, R80 ;  /* 0x0000005069507220 */ /* 0x040fe20000410000 */
[----:B------:R-:W-:Y:S01]  /*6c00*/  FFMA.FTZ R81, R105, R81, R90 ;  /* 0x0000005169517223 */ /* 0x000fe2000001005a */
[----:B-----5:R-:W-:-:S02]  /*6c10*/  MOV R79, RZ ;  /* 0x000000ff004f7202 */ /* 0x020fc40000000f00 */
        /* <DEDUP_REMOVED lines=31> */
[----:B------:R-:W-:Y:S02]  /*6e10*/  HFMA2 R78, -RZ, RZ, 1.875, 0 ;  /* 0x3f800000ff4e7431 */ /* 0x000fe400000001ff */
        /* <DEDUP_REMOVED lines=79> */
.L_x_1080:
        /* <DEDUP_REMOVED lines=14> */
.L_x_997:
        /* <DEDUP_REMOVED lines=44> */
[----:B------:R-:W-:-:S03]  /*76b0*/  VOTEU.ALL UP0, P0 ;  /* 0x0000000000ff7886 */ /* 0x000fc60000000000 */
[----:B------:R-:W-:Y:S01]  /*76c0*/  FFMA.FTZ R101, R116, R100, R101 ;  /* 0x0000006474657223 */ /* 0x000fe20000010065 */
[----:B------:R-:W-:-:S03]  /*76d0*/  USHF.L.U32 UR50, UR10, 0xb, URZ ;  /* 0x0000000b0a327899 */ /* 0x000fc600080006ff */
[----:B------:R-:W-:Y:S01]  /*76e0*/  FFMA.FTZ R102, R117, R101, R102 ;  /* 0x0000006575667223 */ /* 0x000fe20000010066 */
[----:B------:R-:W-:Y:S01]  /*76f0*/  @!UP0 ULEA UR25, UR8, UR24, 0x3 ;  /* 0x0000001808198291 */ /* 0x000fe2000f8e18ff */
[----:B------:R-:W-:Y:S01]  /*7700*/  MOV R81, UR21 ;  /* 0x0000001500517c02 */ /* 0x000fe20008000f00 */
[----:B------:R-:W-:Y:S01]  /*7710*/  UIADD3 UR46, UPT, UPT, UR50, -0x800, URZ ;  /* 0xfffff800322e7890 */ /* 0x000fe2000fffe0ff */
[----:B------:R-:W-:Y:S01]  /*7720*/  FFMA.FTZ R103, R118, R102, R103 ;  /* 0x0000006676677223 */ /* 0x000fe20000010067 */
[----:B------:R-:W-:Y:S01]  /*7730*/  LOP3.LUT R82, R2, UR50, RZ, 0xfc, !PT ;  /* 0x0000003202527c12 */ /* 0x000fe2000f8efcff */
[----:B------:R-:W-:-:S03]  /*7740*/  FFMA.FTZ R133, R42, -R133, R149 ;  /* 0x800000852a857223 */ /* 0x000fc60000010095 */
[----:B------:R-:W-:Y:S01]  /*7750*/  IADD3 R82, PT, PT, -R82, 0x800, R81 ;  /* 0x0000080052527810 */ /* 0x000fe20007ffe151 */
[----:B0-----:R0:W-:Y:S01]  /*7760*/  @!P0 STS.64 [UR25+0x45e0], R78 ;  /* 0x0045e04eff008988 */ /* 0x0011e20008000a19 */
[----:B------:R-:W-:-:S04]  /*7770*/  LOP3.LUT R81, R2, UR46, RZ, 0xfc, !PT ;  /* 0x0000002e02517c12 */ /* 0x000fc8000f8efcff */
[----:B------:R-:W-:Y:S01]  /*7780*/  IADD3 R81, PT, PT, -R81, UR21, RZ ;  /* 0x0000001551517c10 */ /* 0x000fe2000fffe1ff */
[----:B0-----:R-:W-:-:S03]  /*7790*/  FMUL.FTZ R78, R102, R44 ;  /* 0x0000002c664e7220 */ /* 0x001fc60000410000 */
[----:B------:R-:W-:Y:S01]  /*77a0*/  ISETP.GE.AND P2, PT, R81, 0x1, PT ;  /* 0x000000015100780c */ /* 0x000fe20003f46270 */
[----:B------:R-:W-:Y:S01]  /*77b0*/  FMUL.FTZ R81, R100, R38 ;  /* 0x0000002664517220 */ /* 0x000fe20000410000 */
[----:B------:R-:W-:Y:S01]  /*77c0*/  FFMA.FTZ R122, R74, -R122, R138 ;  /* 0x8000007a4a7a7223 */ /* 0x000fe2000001008a */
[----:B------:R-:W-:Y:S01]  /*77d0*/  FFMA.FTZ R123, R73, -R123, R139 ;  /* 0x8000007b497b7223 */ /* 0x000fe2000001008b */
[----:B------:R-:W-:Y:S01]  /*77e0*/  FFMA.FTZ R124, R72, -R124, R140 ;  /* 0x8000007c487c7223 */ /* 0x000fe2000001008c */
[----:B------:R-:W-:Y:S01]  /*77f0*/  FMUL.FTZ R88, R97, R31 ;  /* 0x0000001f61587220 */ /* 0x000fe20000410000 */
[----:B------:R-:W-:Y:S01]  /*7800*/  FFMA.FTZ R125, R71, -R125, R141 ;  /* 0x8000007d477d7223 */ /* 0x000fe2000001008d */
        /* <DEDUP_REMOVED lines=10> */
[-C--:B------:R-:W-:Y:S02]  /*78b0*/  LEA.HI R80, R2, R83.reuse, RZ, 0x1f ;  /* 0x0000005302507211 */ /* 0x080fe400078ff8ff */
[----:B------:R-:W-:Y:S01]  /*78c0*/  LEA.HI R86, R83, R83, RZ, 0x1b ;  /* 0x0000005353567211 */ /* 0x000fe200078fd8ff */
[----:B------:R-:W-:Y:S01]  /*78d0*/  FMUL.FTZ R87, R27, R87 ;  /* 0x000000571b577220 */ /* 0x000fe20000410000 */
[----:B------:R-:W-:Y:S01]  /*78e0*/  LEA R79, R80, UR24, 0x2 ;  /* 0x00000018504f7c11 */ /* 0x000fe2000f8e10ff */
[-C--:B------:R-:W-:Y:S01]  /*78f0*/  FFMA.FTZ R85, R120, R78.reuse, R85 ;  /* 0x0000004e78557223 */ /* 0x080fe20000010055 */
[----:B------:R-:W-:Y:S01]  /*7900*/  LEA R86, R86, UR24, 0x2 ;  /* 0x0000001856567c11 */ /* 0x000fe2000f8e10ff */
[----:B------:R-:W-:Y:S01]  /*7910*/  FMUL.FTZ R84, R101, R39 ;  /* 0x0000002765547220 */ /* 0x000fe20000410000 */
[----:B------:R-:W-:Y:S01]  /*7920*/  FMUL.FTZ R78, R25, R78 ;  /* 0x0000004e194e7220 */ /* 0x000fe20000410000 */
[----:B------:R0:W-:Y:S02]  /*7930*/  STS [R79+0x1090], R87 ;  /* 0x001090574f007388 */ /* 0x0001e40000000800 */
[-C--:B------:R-:W-:Y:S01]  /*7940*/  FMUL.FTZ R80, R24, R84.reuse ;  /* 0x0000005418507220 */ /* 0x080fe20000410000 */
[----:B------:R-:W-:Y:S01]  /*7950*/  FFMA.FTZ R84, R119, R84, R85 ;  /* 0x0000005477547223 */ /* 0x000fe20000010055 */
[----:B------:R1:W-:Y:S01]  /*7960*/  STS [R86+0x1094], R78 ;  /* 0x0010944e56007388 */ /* 0x0003e20000000800 */
[----:B0-----:R-:W-:-:S03]  /*7970*/  FMUL.FTZ R79, R23, R81 ;  /* 0x00000051174f7220 */ /* 0x001fc60000410000 */
[----:B------:R0:W-:Y:S01]  /*7980*/  STS [R86+0x1098], R80 ;  /* 0x0010985056007388 */ /* 0x0001e20000000800 */
[----:B-1----:R-:W-:Y:S01]  /*7990*/  FMUL.FTZ R78, R99, R37 ;  /* 0x00000025634e7220 */ /* 0x002fe20000410000 */
[----:B------:R-:W-:Y:S02]  /*79a0*/  FFMA.FTZ R81, R122, R81, R84 ;  /* 0x000000517a517223 */ /* 0x000fe40000010054 */
[----:B------:R1:W-:Y:S01]  /*79b0*/  STS [R86+0x109c], R79 ;  /* 0x00109c4f56007388 */ /* 0x0003e20000000800 */
[----:B------:R-:W-:Y:S01]  /*79c0*/  FMUL.FTZ R87, R96, R26 ;  /* 0x0000001a60577220 */ /* 0x000fe20000410000 */
[-C--:B0-----:R-:W-:Y:S01]  /*79d0*/  FMUL.FTZ R80, R22, R78.reuse ;  /* 0x0000004e16507220 */ /* 0x081fe20000410000 */
[----:B------:R-:W-:Y:S01]  /*79e0*/  FFMA.FTZ R81, R123, R78, R81 ;  /* 0x0000004e7b517223 */ /* 0x000fe20000010051 */
[----:B-1----:R-:W-:-:S03]  /*79f0*/  FMUL.FTZ R79, R98, R36 ;  /* 0x00000024624f7220 */ /* 0x002fc60000410000 */
[----:B------:R0:W-:Y:S01]  /*7a00*/  STS [R86+0x10a0], R80 ;  /* 0x0010a05056007388 */ /* 0x0001e20000000800 */
[----:B------:R-:W1:Y:S01]  /*7a10*/  S2UR UR25, SR_CTAID.X ;  /* 0x00000000001979c3 */ /* 0x000e620000002500 */
[-C--:B------:R-:W-:Y:S01]  /*7a20*/  FMUL.FTZ R84, R20, R79.reuse ;  /* 0x0000004f14547220 */ /* 0x080fe20000410000 */
[----:B------:R-:W-:Y:S01]  /*7a30*/  FFMA.FTZ R81, R124, R79, R81 ;  /* 0x0000004f7c517223 */ /* 0x000fe20000010051 */
[----:B------:R-:W-:-:S05]  /*7a40*/  FMUL.FTZ R85, R19, R88 ;  /* 0x0000005813557220 */ /* 0x000fca0000410000 */
[----:B------:R-:W1:Y:S01]  /*7a50*/  LDC.64 R78, c[0x0][0x4b8] ;  /* 0x00012e00ff4e7b82 */ /* 0x000e620000000a00 */
[----:B0-----:R-:W-:Y:S01]  /*7a60*/  FMUL.FTZ R80, R18, R87 ;  /* 0x0000005712507220 */ /* 0x001fe20000410000 */
[----:B------:R-:W-:Y:S01]  /*7a70*/  FFMA.FTZ R126, R70, -R126, R142 ;  /* 0x8000007e467e7223 */ /* 0x000fe2000001008e */
[----:B------:R-:W-:-:S03]  /*7a80*/  FFMA.FTZ R88, R125, R88, R81 ;  /* 0x000000587d587223 */ /* 0x000fc60000010051 */
[----:B------:R0:W-:Y:S01]  /*7a90*/  STS [R86+0x10ac], R80 ;  /* 0x0010ac5056007388 */ /* 0x0001e20000000800 */
[----:B------:R-:W-:Y:S01]  /*7aa0*/  FFMA.FTZ R127, R69, -R127, R143 ;  /* 0x8000007f457f7223 */ /* 0x000fe2000001008f */
[----:B------:R-:W-:Y:S01]  /*7ab0*/  FFMA.FTZ R87, R126, R87, R88 ;  /* 0x000000577e577223 */ /* 0x000fe20000010058 */
[----:B------:R-:W-:Y:S01]  /*7ac0*/  FMUL.FTZ R105, R94, R16 ;  /* 0x000000105e697220 */ /* 0x000fe20000410000 */
[----:B0-----:R-:W-:-:S04]  /*7ad0*/  FMUL.FTZ R80, R95, R21 ;  /* 0x000000155f507220 */ /* 0x001fc80000410000 */
[----:B------:R-:W-:Y:S01]  /*7ae0*/  FMUL.FTZ R81, R17, R80 ;  /* 0x0000005011517220 */ /* 0x000fe20000410000 */
[----:B------:R-:W-:Y:S01]  /*7af0*/  FFMA.FTZ R128, R68, -R128, R144 ;  /* 0x8000008044807223 */ /* 0x000fe20000010090 */
[----:B------:R-:W-:Y:S01]  /*7b00*/  FFMA.FTZ R87, R127, R80, R87 ;  /* 0x000000507f577223 */ /* 0x000fe20000010057 */
[----:B------:R0:W-:Y:S01]  /*7b10*/  STS [R86+0x10a8], R85 ;  /* 0x0010a85556007388 */ /* 0x0001e20000000800 */
[----:B------:R-:W-:-:S03]  /*7b20*/  FMUL.FTZ R104, R93, R12 ;  /* 0x0000000c5d687220 */ /* 0x000fc60000410000 */
[----:B------:R3:W-:Y:S01]  /*7b30*/  STS [R86+0x10b0], R81 ;  /* 0x0010b05156007388 */ /* 0x0007e20000000800 */
[----:B------:R-:W-:Y:S01]  /*7b40*/  FFMA.FTZ R129, R67, -R129, R145 ;  /* 0x8000008143817223 */ /* 0x000fe20000010091 */
[----:B------:R-:W-:Y:S01]  /*7b50*/  FMUL.FTZ R88, R14, R104 ;  /* 0x000000680e587220 */ /* 0x000fe20000410000 */
[-C--:B0-----:R-:W-:Y:S01]  /*7b60*/  FMUL.FTZ R85, R15, R105.reuse ;  /* 0x000000690f557220 */ /* 0x081fe20000410000 */
[----:B------:R-:W-:Y:S01]  /*7b70*/  FFMA.FTZ R105, R128, R105, R87 ;  /* 0x0000006980697223 */ /* 0x000fe20000010057 */
[----:B---3--:R-:W-:Y:S01]  /*7b80*/  HFMA2 R81, -RZ, RZ, 0, 0 ;  /* 0x00000000ff517431 */ /* 0x008fe200000001ff */
[----:B------:R0:W-:Y:S01]  /*7b90*/  STS [R86+0x10a4], R84 ;  /* 0x0010a45456007388 */ /* 0x0001e20000000800 */
[----:B------:R-:W-:Y:S01]  /*7ba0*/  MOV R80, R2 ;  /* 0x0000000200507202 */ /* 0x000fe20000000f00 */
[----:B------:R-:W-:Y:S01]  /*7bb0*/  FFMA.FTZ R130, R66, -R130, R146 ;  /* 0x8000008242827223 */ /* 0x000fe20000010092 */
[----:B------:R-:W-:Y:S01]  /*7bc0*/  FFMA.FTZ R105, R129, R104, R105 ;  /* 0x0000006881697223 */ /* 0x000fe20000010069 */
[----:B------:R3:W-:Y:S01]  /*7bd0*/  STS [R86+0x10b4], R85 ;  /* 0x0010b45556007388 */ /* 0x0007e20000000800 */
[----:B0-----:R-:W-:-:S03]  /*7be0*/  FMUL.FTZ R84, R92, R8 ;  /* 0x000000085c547220 */ /* 0x001fc60000410000 */
[----:B------:R0:W-:Y:S01]  /*7bf0*/  STS [R86+0x10b8], R88 ;  /* 0x0010b85856007388 */ /* 0x0001e20000000800 */
[----:B-1----:R-:W-:-:S04]  /*7c00*/  IMAD.WIDE.U32 R80, R78, UR25, R80 ;  /* 0x000000194e507c25 */ /* 0x002fc8000f8e0050 */
[-C--:B------:R-:W-:Y:S01]  /*7c10*/  FMUL.FTZ R106, R13, R84.reuse ;  /* 0x000000540d6a7220 */ /* 0x080fe20000410000 */
[----:B------:R-:W-:Y:S01]  /*7c20*/  FFMA.FTZ R105, R130, R84, R105 ;  /* 0x0000005482697223 */ /* 0x000fe20000010069 */
[----:B------:R-:W-:Y:S01]  /*7c30*/  FMUL.FTZ R87, R90, R6 ;  /* 0x000000065a577220 */ /* 0x000fe20000410000 */
[----:B---3--:R-:W-:Y:S01]  /*7c40*/  FMUL.FTZ R85, R89, R5 ;  /* 0x0000000559557220 */ /* 0x008fe20000410000 */
[----:B------:R-:W-:Y:S01]  /*7c50*/  FMUL.FTZ R84, R40, R3 ;  /* 0x0000000328547220 */ /* 0x000fe20000410000 */
[----:B0-----:R-:W-:Y:S01]  /*7c60*/  FMUL.FTZ R88, R91, R7 ;  /* 0x000000075b587220 */ /* 0x001fe20000410000 */
[----:B------:R0:W-:Y:S01]  /*7c70*/  STS [R86+0x10bc], R106 ;  /* 0x0010bc6a56007388 */ /* 0x0001e20000000800 */
[----:B------:R-:W-:Y:S02]  /*7c80*/  IMAD R81, R79, UR25, R81 ;  /* 0x000000194f517c24 */ /* 0x000fe4000f8e0251 */
[----:B------:R-:W-:Y:S01]  /*7c90*/  FMUL.FTZ R107, R10, R87 ;  /* 0x000000570a6b7220 */ /* 0x000fe20000410000 */
[----:B------:R-:W-:Y:S01]  /*7ca0*/  FMUL.FTZ R78, R9, R85 ;  /* 0x00000055094e7220 */ /* 0x000fe20000410000 */
[----:B------:R-:W-:Y:S01]  /*7cb0*/  FMUL.FTZ R79, R4, R84 ;  /* 0x00000054044f7220 */ /* 0x000fe20000410000 */
[----:B0-----:R-:W-:-:S02]  /*7cc0*/  FMUL.FTZ R106, R11, R88 ;  /* 0x000000580b6a7220 */ /* 0x001fc40000410000 */
[----:B------:R-:W-:Y:S04]  /*7cd0*/  STS [R86+0x10c4], R107 ;  /* 0x0010c46b56007388 */ /* 0x000fe80000000800 */
[----:B------:R-:W-:Y:S04]  /*7ce0*/  STS [R86+0x10c0], R106 ;  /* 0x0010c06a56007388 */ /* 0x000fe80000000800 */
[----:B------:R0:W-:Y:S04]  /*7cf0*/  STS [R86+0x10c8], R78 ;  /* 0x0010c84e56007388 */ /* 0x0001e80000000800 */
[----:B------:R1:W-:Y:S01]  /*7d00*/  STS [R86+0x10cc], R79 ;  /* 0x0010cc4f56007388 */ /* 0x0003e20000000800 */
[----:B------:R-:W-:Y:S01]  /*7d10*/  VIADD R104, R2, 0x80 ;  /* 0x0000008002687836 */ /* 0x000fe20000000000 */
[----:B0-----:R-:W-:-:S04]  /*7d20*/  MOV R78, UR40 ;  /* 0x00000028004e7c02 */ /* 0x001fc80008000f00 */
[----:B------:R-:W-:Y:S01]  /*7d30*/  LEA.HI R104, R104, R2, RZ, 0x1b ;  /* 0x0000000268687211 */ /* 0x000fe200078fd8ff */
        /* <DEDUP_REMOVED lines=9> */
[----:B-1----:R-:W-:Y:S02]  /*7dd0*/  IADD3.X R79, PT, PT, R81, UR25, RZ, P3, !PT ;  /* 0x00000019514f7c10 */ /* 0x002fe40009ffe4ff */
[----:B------:R-:W-:Y:S01]  /*7de0*/  MOV R81, UR42 ;  /* 0x0000002a00517c02 */ /* 0x000fe20008000f00 */
[----:B------:R-:W-:Y:S01]  /*7df0*/  FFMA.FTZ R132, R43, -R132, R148 ;  /* 0x800000842b847223 */ /* 0x000fe20000010094 */
[----:B------:R-:W-:Y:S01]  /*7e00*/  FFMA.FTZ R105, R131, R88, R105 ;  /* 0x0000005883697223 */ /* 0x000fe20000010069 */
[----:B------:R-:W-:Y:S02]  /*7e10*/  MOV R86, UR43 ;  /* 0x0000002b00567c02 */ /* 0x000fe40008000f00 */
        /* <DEDUP_REMOVED lines=38> */
.L_x_1000:
[----:B------:R-:W-:Y:S05]  /*8080*/  BSYNC.RECONVERGENT B0 ;  /* 0x0000000000007941 */ /* 0x000fea0003800200 */
.L_x_999:
[----:B------:R-:W-:Y:S04]  /*8090*/  BSSY.RECONVERGENT B0, `(.L_x_1001) ;  /* 0x0000003000007945 */ /* 0x000fe80003800200 */
[----:B------:R-:W-:Y:S05]  /*80a0*/  @!P3 BRA `(.L_x_1002) ;  /* 0x000000000004b947 */ /* 0x000fea0003800000 */
[----:B------:R1:W-:Y:S02]  /*80b0*/  REDG.E.ADD.F32.FTZ.RN.STRONG.GPU desc[UR26][R40.64+0x200], R80 ;  /* 0x00020050280079a6 */ /* 0x0003e4000c12f31a */
.L_x_1002:
[----:B------:R-:W-:Y:S05]  /*80c0*/  BSYNC.RECONVERGENT B0 ;  /* 0x0000000000007941 */ /* 0x000fea0003800200 */
.L_x_1001:
[-C--:B------:R-:W-:Y:S01]  /*80d0*/  LEA.HI R112, R112, R2.reuse, RZ, 0x1b ;  /* 0x0000000270707211 */ /* 0x080fe200078fd8ff */
[----:B------:R-:W-:Y:S01]  /*80e0*/  BSSY.RECONVERGENT B0, `(.L_x_1003) ;  /* 0x000000d000007945 */ /* 0x000fe20003800200 */
[----:B------:R-:W-:Y:S02]  /*80f0*/  ISETP.GE.AND P2, PT, R82, 0x101, PT ;  /* 0x000001015200780c */ /* 0x000fe40003f46270 */
[----:B------:R-:W-:Y:S02]  /*8100*/  LEA R112, R112, UR24, 0x2 ;  /* 0x0000001870707c11 */ /* 0x000fe4000f8e10ff */
[C---:B-1----:R-:W-:Y:S02]  /*8110*/  IADD3 R80, PT, PT, R2.reuse, 0x180, RZ ;  /* 0x0000018002507810 */ /* 0x042fe40007ffe0ff */
[----:B0-----:R-:W-:Y:S02]  /*8120*/  IADD3 R111, PT, PT, R2, 0x200, RZ ;  /* 0x00000200026f7810 */ /* 0x001fe40007ffe0ff */
        /* <DEDUP_REMOVED lines=8> */
.L_x_1004:
[----:B------:R-:W-:Y:S05]  /*81b0*/  BSYNC.RECONVERGENT B0 ;  /* 0x0000000000007941 */ /* 0x000fea0003800200 */
.L_x_1003:
[----:B------:R-:W2:Y:S01]  /*81c0*/  LDS R80, [R80+0x1690] ;  /* 0x0016900050507984 */ /* 0x000ea20000000800 */
[----:B------:R-:W-:Y:S01]  /*81d0*/  BSSY.RECONVERGENT B0, `(.L_x_1005) ;  /* 0x0000004000007945 */ /* 0x000fe20003800200 */
[----:B------:R-:W-:-:S03]  /*81e0*/  LEA R111, R111, UR24, 0x2 ;  /* 0x000000186f6f7c11 */ /* 0x000fc6000f8e10ff */
[----:B------:R-:W-:Y:S05]  /*81f0*/  @!P3 BRA `(.L_x_1006) ;  /* 0x000000000004b947 */ /* 0x000fea0003800000 */
[----:B--2---:R3:W-:Y:S02]  /*8200*/  REDG.E.ADD.F32.FTZ.RN.STRONG.GPU desc[UR26][R40.64+0x600], R80 ;  /* 0x00060050280079a6 */ /* 0x0047e4000c12f31a */
.L_x_1006:
[----:B------:R-:W-:Y:S05]  /*8210*/  BSYNC.RECONVERGENT B0 ;  /* 0x0000000000007941 */ /* 0x000fea0003800200 */
.L_x_1005:
[----:B------:R-:W4:Y:S01]  /*8220*/  LDS R111, [R111+0x1890] ;  /* 0x001890006f6f7984 */ /* 0x000f220000000800 */
[----:B------:R-:W-:Y:S01]  /*8230*/  BSSY.RECONVERGENT B0, `(.L_x_1007) ;  /* 0x0000005000007945 */ /* 0x000fe20003800200 */
[C---:B01----:R-:W-:Y:S02]  /*8240*/  IADD3 R112, PT, PT, R2.reuse, 0x280, RZ ;  /* 0x0000028002707810 */ /* 0x043fe40007ffe0ff */
[----:B--23--:R-:W-:Y:S01]  /*8250*/  IADD3 R80, PT, PT, R2, 0x300, RZ ;  /* 0x0000030002507810 */ /* 0x00cfe20007ffe0ff */
[----:B------:R-:W-:Y:S06]  /*8260*/  @!P4 BRA `(.L_x_1008) ;  /* 0x000000000004c947 */ /* 0x000fec0003800000 */
[----:B----4-:R0:W-:Y:S02]  /*8270*/  REDG.E.ADD.F32.FTZ.RN.STRONG.GPU desc[UR26][R40.64+0x800], R111 ;  /* 0x0008006f280079a6 */ /* 0x0101e4000c12f31a */
.L_x_1008:
[----:B------:R-:W-:Y:S05]  /*8280*/  BSYNC.RECONVERGENT B0 ;  /* 0x0000000000007941 */ /* 0x000fea0003800200 */
.L_x_1007:
        /* <DEDUP_REMOVED lines=13> */
.L_x_1010:
[----:B------:R-:W-:Y:S05]  /*8360*/  BSYNC.RECONVERGENT B0 ;  /* 0x0000000000007941 */ /* 0x000fea0003800200 */
.L_x_1009:
[----:B------:R-:W2:Y:S01]  /*8370*/  LDS R80, [R80+0x1c90] ;  /* 0x001c900050507984 */ /* 0x000ea20000000800 */
[----:B------:R-:W-:Y:S01]  /*8380*/  BSSY.RECONVERGENT B0, `(.L_x_1011) ;  /* 0x0000004000007945 */ /* 0x000fe20003800200 */
[----:B------:R-:W-:-:S03]  /*8390*/  LEA R111, R111, UR24, 0x2 ;  /* 0x000000186f6f7c11 */ /* 0x000fc6000f8e10ff */
[----:B------:R-:W-:Y:S05]  /*83a0*/  @!P3 BRA `(.L_x_1012) ;  /* 0x000000000004b947 */ /* 0x000fea0003800000 */
[----:B--2---:R3:W-:Y:S02]  /*83b0*/  REDG.E.ADD.F32.FTZ.RN.STRONG.GPU desc[UR26][R40.64+0xc00], R80 ;  /* 0x000c0050280079a6 */ /* 0x0047e4000c12f31a */
.L_x_1012:
[----:B------:R-:W-:Y:S05]  /*83c0*/  BSYNC.RECONVERGENT B0 ;  /* 0x0000000000007941 */ /* 0x000fea0003800200 */
.L_x_1011:
[----:B------:R-:W4:Y:S01]  /*83d0*/  LDS R111, [R111+0x1e90] ;  /* 0x001e90006f6f7984 */ /* 0x000f220000000800 */
[----:B------:R-:W-:Y:S01]  /*83e0*/  BSSY.RECONVERGENT B0, `(.L_x_1013) ;  /* 0x0000005000007945 */ /* 0x000fe20003800200 */
[C---:B01----:R-:W-:Y:S02]  /*83f0*/  LOP3.LUT R112, R2.reuse, 0x400, RZ, 0xfc, !PT ;  /* 0x0000040002707812 */ /* 0x043fe400078efcff */
[----:B--23--:R-:W-:Y:S01]  /*8400*/  IADD3 R80, PT, PT, R2, 0x480, RZ ;  /* 0x0000048002507810 */ /* 0x00cfe20007ffe0ff */
[----:B------:R-:W-:Y:S06]  /*8410*/  @!P4 BRA `(.L_x_1014) ;  /* 0x000000000004c947 */ /* 0x000fec0003800000 */
[----:B----4-:R0:W-:Y:S02]  /*8420*/  REDG.E.ADD.F32.FTZ.RN.STRONG.GPU desc[UR26][R40.64+0xe00], R111 ;  /* 0x000e006f280079a6 */ /* 0x0101e4000c12f31a */
.L_x_1014:
[----:B------:R-:W-:Y:S05]  /*8430*/  BSYNC.RECONVERGENT B0 ;  /* 0x0000000000007941 */ /* 0x000fea0003800200 */
.L_x_1013:
        /* <DEDUP_REMOVED lines=13> */
.L_x_1016:
[----:B------:R-:W-:Y:S05]  /*8510*/  BSYNC.RECONVERGENT B0 ;  /* 0x0000000000007941 */ /* 0x000fea0003800200 */
.L_x_1015:
[----:B------:R-:W2:Y:S01]  /*8520*/  LDS R80, [R80+0x2290] ;  /* 0x0022900050507984 */ /* 0x000ea20000000800 */
[----:B------:R-:W-:Y:S01]  /*8530*/  BSSY.RECONVERGENT B0, `(.L_x_1017) ;  /* 0x0000005000007945 */ /* 0x000fe20003800200 */
[----:B------:R-:W-:Y:S02]  /*8540*/  LEA R111, R111, UR24, 0x2 ;  /* 0x000000186f6f7c11 */ /* 0x000fe4000f8e10ff */
[----:B01----:R-:W-:Y:S01]  /*8550*/  IADD3 R112, PT, PT, R2, 0x580, RZ ;  /* 0x0000058002707810 */ /* 0x003fe20007ffe0ff */
[----:B------:R-:W-:Y:S06]  /*8560*/  @!P3 BRA `(.L_x_1018) ;  /* 0x000000000004b947 */ /* 0x000fec0003800000 */
[----:B--2---:R0:W-:Y:S02]  /*8570*/  REDG.E.ADD.F32.FTZ.RN.STRONG.GPU desc[UR26][R40.64+0x1200], R80 ;  /* 0x00120050280079a6 */ /* 0x0041e4000c12f31a */
.L_x_1018:
[----:B------:R-:W-:Y:S05]  /*8580*/  BSYNC.RECONVERGENT B0 ;  /* 0x0000000000007941 */ /* 0x000fea0003800200 */
.L_x_1017:
[----:B------:R-:W1:Y:S01]  /*8590*/  LDS R111, [R111+0x2490] ;  /* 0x002490006f6f7984 */ /* 0x000e620000000800 */
[----:B------:R-:W-:Y:S01]  /*85a0*/  BSSY.RECONVERGENT B0, `(.L_x_1019) ;  /* 0x0000005000007945 */ /* 0x000fe20003800200 */
[----:B0-2---:R-:W-:Y:S02]  /*85b0*/  LEA.HI R80, R112, R2, RZ, 0x1b ;  /* 0x0000000270507211 */ /* 0x005fe400078fd8ff */
[----:B------:R-:W-:Y:S01]  /*85c0*/  IADD3 R112, PT, PT, R2, 0x600, RZ ;  /* 0x0000060002707810 */ /* 0x000fe20007ffe0ff */
[----:B------:R-:W-:Y:S06]  /*85d0*/  @!P4 BRA `(.L_x_1020) ;  /* 0x000000000004c947 */ /* 0x000fec0003800000 */
[----:B-1----:R0:W-:Y:S02]  /*85e0*/  REDG.E.ADD.F32.FTZ.RN.STRONG.GPU desc[UR26][R40.64+0x1400], R111 ;  /* 0x0014006f280079a6 */ /* 0x0021e4000c12f31a */
.L_x_1020:
[----:B------:R-:W-:Y:S05]  /*85f0*/  BSYNC.RECONVERGENT B0 ;  /* 0x0000000000007941 */ /* 0x000fea0003800200 */
.L_x_1019:
        /* <DEDUP_REMOVED lines=12> */
.L_x_1022:
[----:B------:R-:W-:Y:S05]  /*86c0*/  BSYNC.RECONVERGENT B0 ;  /* 0x0000000000007941 */ /* 0x000fea0003800200 */
.L_x_1021:
        /* <DEDUP_REMOVED lines=10> */
.L_x_1024:
[----:B------:R-:W-:Y:S05]  /*8770*/  BSYNC.RECONVERGENT B0 ;  /* 0x0000000000007941 */ /* 0x000fea0003800200 */
.L_x_1023:
[----:B------:R-:W2:Y:S01]  /*8780*/  LDS R80, [R80+0x2a90] ;  /* 0x002a900050507984 */ /* 0x000ea20000000800 */
[----:B------:R-:W-:Y:S01]  /*8790*/  BSSY.RECONVERGENT B0, `(.L_x_1025) ;  /* 0x0000005000007945 */ /* 0x000fe20003800200 */
[----:B01----:R-:W-:Y:S02]  /*87a0*/  LEA.HI R111, R112, R2, RZ, 0x1b ;  /* 0x00000002706f7211 */ /* 0x003fe400078fd8ff */
[----:B------:R-:W-:Y:S01]  /*87b0*/  LEA R82, R82, UR24, 0x2 ;  /* 0x0000001852527c11 */ /* 0x000fe2000f8e10ff */
[----:B------:R-:W-:Y:S06]  /*87c0*/  @!P3 BRA `(.L_x_1026) ;  /* 0x000000000004b947 */ /* 0x000fec0003800000 */
[----:B--2---:R0:W-:Y:S02]  /*87d0*/  REDG.E.ADD.F32.FTZ.RN.STRONG.GPU desc[UR26][R40.64+0x1a00], R80 ;  /* 0x001a0050280079a6 */ /* 0x0041e4000c12f31a */
.L_x_1026:
[----:B------:R-:W-:Y:S05]  /*87e0*/  BSYNC.RECONVERGENT B0 ;  /* 0x0000000000007941 */ /* 0x000fea0003800200 */
.L_x_1025:
[----:B------:R-:W1:Y:S01]  /*87f0*/  LDS R82, [R82+0x2c90] ;  /* 0x002c900052527984 */ /* 0x000e620000000800 */
[----:B------:R-:W-:Y:S01]  /*8800*/  BSSY.RECONVERGENT B0, `(.L_x_1027) ;  /* 0x0000004000007945 */ /* 0x000fe20003800200 */
[----:B------:R-:W-:-:S03]  /*8810*/  LEA R111, R111, UR24, 0x2 ;  /* 0x000000186f6f7c11 */ /* 0x000fc6000f8e10ff */
[----:B------:R-:W-:Y:S05]  /*8820*/  @!P4 BRA `(.L_x_1028) ;  /* 0x000000000004c947 */ /* 0x000fea0003800000 */
[----:B-1----:R3:W-:Y:S02]  /*8830*/  REDG.E.ADD.F32.FTZ.RN.STRONG.GPU desc[UR26][R40.64+0x1c00], R82 ;  /* 0x001c0052280079a6 */ /* 0x0027e4000c12f31a */
.L_x_1028:
[----:B------:R-:W-:Y:S05]  /*8840*/  BSYNC.RECONVERGENT B0 ;  /* 0x0000000000007941 */ /* 0x000fea0003800200 */
.L_x_1027:
[----:B------:R-:W4:Y:S01]  /*8850*/  LDS R111, [R111+0x2e90] ;  /* 0x002e90006f6f7984 */ /* 0x000f220000000800 */
[----:B------:R-:W-:Y:S04]  /*8860*/  BSSY.RECONVERGENT B0, `(.L_x_1029) ;  /* 0x0000003000007945 */ /* 0x000fe80003800200 */
[----:B------:R-:W-:Y:S05]  /*8870*/  @!P5 BRA `(.L_x_1030) ;  /* 0x000000000004d947 */ /* 0x000fea0003800000 */
[----:B----4-:R4:W-:Y:S02]  /*8880*/  REDG.E.ADD.F32.FTZ.RN.STRONG.GPU desc[UR26][R40.64+0x1e00], R111 ;  /* 0x001e006f280079a6 */ /* 0x0109e4000c12f31a */
.L_x_1030:
[----:B------:R-:W-:Y:S05]  /*8890*/  BSYNC.RECONVERGENT B0 ;  /* 0x0000000000007941 */ /* 0x000fea0003800200 */
.L_x_1029:
        /* <DEDUP_REMOVED lines=18> */
[----:B---3--:R-:W-:Y:S01]  /*89c0*/  FFMA.FTZ R82, R42, R5, R82 ;  /* 0x000000052a527223 */ /* 0x008fe20000010052 */
        /* <DEDUP_REMOVED lines=8> */
[----:B------:R-:W-:Y:S01]  /*8a50*/  FFMA.FTZ R113, R65, R7, R113 ;  /* 0x0000000741717223 */ /* 0x000fe20000010071 */
        /* <DEDUP_REMOVED lines=45> */
[----:B------:R-:W-:Y:S01]  /*8d30*/  FMUL.FTZ R109, R123, R109 ;  /* 0x0000006d7b6d7220 */ /* 0x000fe20000410000 */
[----:B------:R-:W-:Y:S01]  /*8d40*/  FFMA.FTZ R88, R13, R66, R88 ;  /* 0x000000420d587223 */ /* 0x000fe20000010058 */
[----:B------:R-:W-:Y:S01]  /*8d50*/  FFMA.FTZ R89, R14, R67, R89 ;  /* 0x000000430e597223 */ /* 0x000fe20000010059 */
[----:B------:R-:W-:Y:S01]  /*8d60*/  FMUL.FTZ R72, R72, R98 ;  /* 0x0000006248487220 */ /* 0x000fe20000410000 */
[----:B------:R-:W-:-:S03]  /*8d70*/  FMUL.FTZ R74, R74, R100 ;  /* 0x000000644a4a7220 */ /* 0x000fc60000410000 */
[----:B0-----:R-:W-:Y:S01]  /*8d80*/  @!P2 FADD.FTZ R84, R84, R40 ;  /* 0x000000285454a221 */ /* 0x001fe20000010000 */
[----:B------:R-:W-:Y:S01]  /*8d90*/  FFMA.FTZ R40, R19, R71, R107 ;  /* 0x0000004713287223 */ /* 0x000fe2000001006b */
[----:B-1----:R-:W-:-:S03]  /*8da0*/  @!P2 FADD.FTZ R152, R152, R41 ;  /* 0x000000299898a221 */ /* 0x002fc60000010000 */
[----:B------:R-:W-:Y:S01]  /*8db0*/  FADD.FTZ R35, R40, R35 ;  /* 0x0000002328237221 */ /* 0x000fe20000010000 */
[----:B------:R-:W-:Y:S01]  /*8dc0*/  FFMA.FTZ R40, R22, R73, R109 ;  /* 0x0000004916287223 */ /* 0x000fe2000001006d */
[----:B------:R-:W0:Y:S01]  /*8dd0*/  SHFL.DOWN PT, R66, R84, 0x10, 0x1f ;  /* 0x0a001f0054427f89 */ /* 0x000e2200000e0000 */
[----:B------:R-:W-:Y:S01]  /*8de0*/  FFMA.FTZ R65, R71, R31, R65 ;  /* 0x0000001f47417223 */ /* 0x000fe20000010041 */
[----:B------:R-:W-:Y:S02]  /*8df0*/  FMUL.FTZ R75, R75, R101 ;  /* 0x000000654b4b7220 */ /* 0x000fe40000410000 */
[----:B------:R-:W1:Y:S01]  /*8e00*/  SHFL.DOWN PT, R67, R152, 0x10, 0x1f ;  /* 0x0a001f0098437f89 */ /* 0x000e6200000e0000 */
[----:B------:R-:W-:Y:S01]  /*8e10*/  FFMA.FTZ R42, R72, R36, R42 ;  /* 0x00000024482a7223 */ /* 0x000fe2000001002a */
[----:B------:R-:W-:Y:S01]  /*8e20*/  FMUL.FTZ R76, R76, R102 ;  /* 0x000000664c4c7220 */ /* 0x000fe20000410000 */
[----:B------:R-:W-:Y:S01]  /*8e30*/  FADD.FTZ R33, R40, R33 ;  /* 0x0000002128217221 */ /* 0x000fe20000010000 */
[----:B------:R-:W-:Y:S01]  /*8e40*/  FMUL.FTZ R40, R77, R103 ;  /* 0x000000674d287220 */ /* 0x000fe20000410000 */
[----:B------:R-:W-:Y:S01]  /*8e50*/  ISETP.NE.AND P2, PT, R80, RZ, PT ;  /* 0x000000ff5000720c */ /* 0x000fe20003f45270 */
[----:B------:R-:W-:Y:S04]  /*8e60*/  STL [R1+0x64], R65 ;  /* 0x0000644101007387 */ /* 0x000fe80000100800 */
[----:B------:R0:W-:Y:S01]  /*8e70*/  STL [R1+0x68], R42 ;  /* 0x0000682a01007387 */ /* 0x0001e20000100800 */
[----:B------:R-:W-:Y:S01]  /*8e80*/  FMUL.FTZ R41, R124, R108 ;  /* 0x0000006c7c297220 */ /* 0x000fe20000410000 */
[----:B------:R-:W-:-:S03]  /*8e90*/  FMUL.FTZ R110, R122, R110 ;  /* 0x0000006e7a6e7220 */ /* 0x000fc60000410000 */
[----:B------:R-:W-:-:S03]  /*8ea0*/  FFMA.FTZ R41, R20, R72, R41 ;  /* 0x0000004814297223 */ /* 0x000fc60000010029 */
[----:B0-----:R-:W-:Y:S01]  /*8eb0*/  @!P2 SHF.R.U32.HI R42, RZ, 0x2, R2 ;  /* 0x00000002ff2aa819 */ /* 0x001fe20000011602 */
[----:B------:R-:W-:Y:S01]  /*8ec0*/  FADD.FTZ R34, R41, R34 ;  /* 0x0000002229227221 */ /* 0x000fe20000010000 */
[----:B------:R-:W-:Y:S01]  /*8ed0*/  FADD.FTZ R66, R84, R66 ;  /* 0x0000004254427221 */ /* 0x000fe20000010000 */
[----:B------:R-:W-:Y:S01]  /*8ee0*/  FFMA.FTZ R41, R23, R74, R110 ;  /* 0x0000004a17297223 */ /* 0x000fe2000001006e */
[----:B------:R-:W-:Y:S01]  /*8ef0*/  @!P2 LOP3.LUT R65, R42, 0xf8, RZ, 0xc0, !PT ;  /* 0x000000f82a41a812 */ /* 0x000fe200078ec0ff */
[----:B-1----:R-:W-:Y:S01]  /*8f00*/  FADD.FTZ R67, R152, R67 ;  /* 0x0000004398437221 */ /* 0x002fe20000010000 */
[----:B------:R-:W-:Y:S01]  /*8f10*/  FMUL.FTZ R90, R132, R90 ;  /* 0x0000005a845a7220 */ /* 0x000fe20000410000 */
[----:B------:R-:W-:Y:S01]  /*8f20*/  FMUL.FTZ R106, R126, R106 ;  /* 0x0000006a7e6a7220 */ /* 0x000fe20000410000 */
[----:B------:R-:W-:Y:S01]  /*8f30*/  FMUL.FTZ R85, R119, R85 ;  /* 0x0000005577557220 */ /* 0x000fe20000410000 */
[----:B------:R-:W-:Y:S01]  /*8f40*/  FMUL.FTZ R78, R120, R78 ;  /* 0x0000004e784e7220 */ /* 0x000fe20000410000 */
[----:B------:R-:W-:Y:S01]  /*8f50*/  FMUL.FTZ R42, R121, R43 ;  /* 0x0000002b792a7220 */ /* 0x000fe20000410000 */
[----:B------:R-:W-:Y:S01]  /*8f60*/  FADD.FTZ R32, R41, R32 ;  /* 0x0000002029207221 */ /* 0x000fe20000010000 */
[----:B------:R-:W-:Y:S01]  /*8f70*/  FFMA.FTZ R90, R10, R86, R90 ;  /* 0x000000560a5a7223 */ /* 0x000fe2000001005a */
        /* <DEDUP_REMOVED lines=49> */
.L_x_1032:
[----:B------:R-:W-:Y:S05]  /*9290*/  BSYNC.RECONVERGENT B0 ;  /* 0x0000000000007941 */ /* 0x000fea0003800200 */
.L_x_1031:
[----:B------:R-:W-:-:S04]  /*92a0*/  UIADD3 UR8, UPT, UPT, UR8, 0x1, URZ ;  /* 0x0000000108087890 */ /* 0x000fc8000fffe0ff */
[----:B------:R-:W-:-:S09]  /*92b0*/  UISETP.GE.AND UP0, UPT, UR8, UR48, UPT ;  /* 0x000000300800728c */ /* 0x000fd2000bf06270 */
[----:B------:R-:W-:Y:S05]  /*92c0*/  BRA.U !UP0, `(.L_x_1033) ;  /* 0xffffffbd08647547 */ /* 0x000fea000b83ffff */
.L_x_988:
[----:B0-----:R-:W4:Y:S01]  /*92d0*/  LDL.LU R81, [R1+0x78] ;  /* 0x0000780001517983 */ /* 0x001f220000300800 */
[----:B------:R-:W0:Y:S01]  /*92e0*/  S2R R4, SR_TID.X ;  /* 0x0000000000047919 */ /* 0x000e220000002100 */
[----:B------:R-:W-:Y:S01]  /*92f0*/  UIMAD UR21, UR10, -0x800, UR21 ;  /* 0xfffff8000a1578a4 */ /* 0x000fe2000f8e0215 */
[----:B------:R-:W-:Y:S01]  /*9300*/  MOV R3, UR16 ;  /* 0x0000001000037c02 */ /* 0x000fe20008000f00 */
[----:B-1----:R-:W-:Y:S01]  /*9310*/  IMAD.U32 R2, RZ, RZ, UR13 ;  /* 0x0000000dff027e24 */ /* 0x002fe2000f8e00ff */
[----:B------:R-:W5:Y:S01]  /*9320*/  LDL.LU R82, [R1+0x7c] ;  /* 0x00007c0001527983 */ /* 0x000f620000300800 */
[----:B------:R-:W-:Y:S02]  /*9330*/  PRMT R5, RZ, 0x7610, R5 ;  /* 0x00007610ff057816 */ /* 0x000fe40000000005 */
[----:B------:R-:W-:Y:S01]  /*9340*/  PRMT R6, RZ, 0x7610, R6 ;  /* 0x00007610ff067816 */ /* 0x000fe20000000006 */
[----:B------:R-:W4:Y:S01]  /*9350*/  LDL.LU R84, [R1+0x48] ;  /* 0x0000480001547983 */ /* 0x000f220000300800 */
[----:B------:R-:W-:-:S02]  /*9360*/  PRMT R7, RZ, 0x7610, R7 ;  /* 0x00007610ff077816 */ /* 0x000fc40000000007 */
[----:B------:R-:W-:Y:S01]  /*9370*/  PRMT R8, RZ, 0x7610, R8 ;  /* 0x00007610ff087816 */ /* 0x000fe20000000008 */
[----:B------:R-:W5:Y:S01]  /*9380*/  LDL.LU R85, [R1+0x64] ;  /* 0x0000640001557983 */ /* 0x000f620000300800 */
        /* <DEDUP_REMOVED lines=8> */
[----:B------:R-:W4:Y:S01]  /*9410*/  LDL.LU R88, [R1+0x50] ;  /* 0x0000500001587983 */ /* 0x000f220000300800 */
[----:B------:R-:W-:Y:S02]  /*9420*/  PRMT R15, RZ, 0x7610, R15 ;  /* 0x00007610ff0f7816 */ /* 0x000fe4000000000f */
[----:B------:R-:W-:Y:S01]  /*9430*/  PRMT R16, RZ, 0x7610, R16 ;  /* 0x00007610ff107816 */ /* 0x000fe20000000010 */
[----:B------:R-:W5:Y:S01]  /*9440*/  LDL.LU R41, [R1+0x44] ;  /* 0x0000440001297983 */ /* 0x000f620000300800 */
[----:B------:R-:W-:Y:S02]  /*9450*/  PRMT R17, RZ, 0x7610, R17 ;  /* 0x00007610ff117816 */ /* 0x000fe40000000011 */
[----:B------:R-:W-:Y:S01]  /*9460*/  PRMT R18, RZ, 0x7610, R18 ;  /* 0x00007610ff127816 */ /* 0x000fe20000000012 */
[----:B------:R-:W5:Y:S01]  /*9470*/  LDL.LU R43, [R1+0x40] ;  /* 0x00004000012b7983 */ /* 0x000f620000300800 */
[----:B------:R-:W-:Y:S01]  /*9480*/  PRMT R19, RZ, 0x7610, R19 ;  /* 0x00007610ff137816 */ /* 0x000fe20000000013 */
[----:B------:R-:W-:Y:S08]  /*9490*/  BAR.SYNC.DEFER_BLOCKING 0x0 ;  /* 0x0000000000007b1d */ /* 0x000ff00000010000 */
[----:B------:R-:W1:Y:S01]  /*94a0*/  S2UR UR32, SR_CTAID.X ;  /* 0x00000000002079c3 */ /* 0x000e620000002500 */
[----:B------:R-:W1:Y:S01]  /*94b0*/  LDCU.64 UR28, c[0x0][0x4f8] ;  /* 0x00009f00ff1c77ac */ /* 0x000e620008000a00 */
[----:B------:R-:W5:Y:S01]  /*94c0*/  LDL.LU R65, [R1+0x4c] ;  /* 0x00004c0001417983 */ /* 0x000f620000300800 */
[----:B------:R-:W-:-:S03]  /*94d0*/  ULEA UR22, UR10, 0xfffff800, 0xb ;  /* 0xfffff8000a167891 */ /* 0x000fc6000f8e58ff */
[----:B------:R-:W4:Y:S01]  /*94e0*/  LDL.LU R89, [R1+0x70] ;  /* 0x0000700001597983 */ /* 0x000f220000300800 */
[----:B------:R-:W1:Y:S03]  /*94f0*/  LDCU.64 UR30, c[0x0][0x500] ;  /* 0x0000a000ff1e77ac */ /* 0x000e660008000a00 */
[----:B------:R-:W5:Y:S04]  /*9500*/  LDL.LU R90, [R1+0x74] ;  /* 0x00007400015a7983 */ /* 0x000f680000300800 */
[----:B------:R-:W4:Y:S04]  /*9510*/  LDL.LU R98, [R1+0x68] ;  /* 0x0000680001627983 */ /* 0x000f280000300800 */
[----:B------:R-:W4:Y:S04]  /*9520*/  LDL.LU R99, [R1+0x6c] ;  /* 0x00006c0001637983 */ /* 0x000f280000300800 */
[----:B------:R-:W4:Y:S04]  /*9530*/  LDL.LU R100, [R1+0x5c] ;  /* 0x00005c0001647983 */ /* 0x000f280000300800 */
[----:B------:R-:W4:Y:S04]  /*9540*/  LDL.LU R101, [R1+0x58] ;  /* 0x0000580001657983 */ /* 0x000f280000300800 */
[----:B------:R1:W5:Y:S01]  /*9550*/  LDL.LU R20, [R1+0x100] ;  /* 0x0001000001147983 */ /* 0x0003620000300800 */
[----:B0-----:R-:W-:Y:S01]  /*9560*/  LOP3.LUT R40, R4, 0x1f, RZ, 0xc0, !PT ;  /* 0x0000001f04287812 */ /* 0x001fe200078ec0ff */
[----:B------:R-:W-:-:S02]  /*9570*/  UIADD3 UR21, UPT, UPT, UR21, 0x800, URZ ;  /* 0x0000080015157890 */ /* 0x000fc4000fffe0ff */
[----:B------:R-:W4:Y:S01]  /*9580*/  LDL.LU R97, [R1+0xbc] ;  /* 0x0000bc0001617983 */ /* 0x000f220000300800 */
[----:B------:R-:W-:-:S03]  /*9590*/  LOP3.LUT R83, R40, 0x3e00, R83, 0xf8, !PT ;  /* 0x00003e0028537812 */ /* 0x000fc600078ef853 */
[----:B------:R-:W-:Y:S01]  /*95a0*/  ISETP.GE.AND P1, PT, R63, UR21, PT ;  /* 0x000000153f007c0c */ /* 0x000fe2000bf26270 */
[----:B------:R-:W4:Y:S01]  /*95b0*/  LDL.LU R96, [R1+0xb8] ;  /* 0x0000b80001607983 */ /* 0x000f220000300800 */
[C---:B------:R-:W-:Y:S01]  /*95c0*/  ISETP.GE.AND P2, PT, R83.reuse, UR21, PT ;  /* 0x0000001553007c0c */ /* 0x040fe2000bf46270 */
[----:B------:R-:W-:Y:S01]  /*95d0*/  IMAD.WIDE.U32 R2, R83, 0x2, R2 ;  /* 0x0000000253027825 */ /* 0x000fe200078e0002 */
[----:B------:R-:W-:Y:S01]  /*95e0*/  ISETP.GE.AND P0, PT, R62, UR21, PT ;  /* 0x000000153e007c0c */ /* 0x000fe2000bf06270 */
[----:B------:R-:W4:Y:S01]  /*95f0*/  LDL.LU R95, [R1+0xb4] ;  /* 0x0000b400015f7983 */ /* 0x000f220000300800 */
[----:B------:R-:W-:Y:S02]  /*9600*/  ISETP.GE.AND P4, PT, R61, UR21, PT ;  /* 0x000000153d007c0c */ /* 0x000fe4000bf86270 */
[----:B------:R-:W-:Y:S01]  /*9610*/  ISETP.GE.AND P6, PT, R60, UR21, PT ;  /* 0x000000153c007c0c */ /* 0x000fe2000bfc6270 */
[----:B------:R-:W4:Y:S01]  /*9620*/  LDL.LU R94, [R1+0xb0] ;  /* 0x0000b000015e7983 */ /* 0x000f220000300800 */
[----:B------:R-:W-:-:S02]  /*9630*/  ISETP.GE.AND P5, PT, R59, UR21, PT ;  /* 0x000000153b007c0c */ /* 0x000fc4000bfa6270 */
[----:B------:R-:W-:Y:S01]  /*9640*/  ISETP.GE.AND P3, PT, R58, UR21, PT ;  /* 0x000000153a007c0c */ /* 0x000fe2000bf66270 */
[----:B------:R-:W4:Y:S01]  /*9650*/  @!P1 LDG.E.U16 R6, desc[UR26][R2.64+0x40] ;  /* 0x0000401a02069981 */ /* 0x000f22000c1e1500 */
[----:B------:R-:W-:-:S03]  /*9660*/  ISETP.GE.AND P1, PT, R56, UR21, PT ;  /* 0x0000001538007c0c */ /* 0x000fc6000bf26270 */
[----:B------:R-:W4:Y:S01]  /*9670*/  @!P2 LDG.E.U16 R5, desc[UR26][R2.64] ;  /* 0x0000001a0205a981 */ /* 0x000f22000c1e1500 */
[----:B------:R-:W-:-:S03]  /*9680*/  ISETP.GE.AND P2, PT, R57, UR21, PT ;  /* 0x0000001539007c0c */ /* 0x000fc6000bf46270 */
[----:B------:R-:W4:Y:S01]  /*9690*/  @!P0 LDG.E.U16 R7, desc[UR26][R2.64+0x80] ;  /* 0x0000801a02078981 */ /* 0x000f22000c1e1500 */
[----:B------:R-:W-:-:S03]  /*96a0*/  ISETP.GE.AND P0, PT, R55, UR21, PT ;  /* 0x0000001537007c0c */ /* 0x000fc6000bf06270 */
[----:B------:R-:W4:Y:S01]  /*96b0*/  @!P4 LDG.E.U16 R8, desc[UR26][R2.64+0xc0] ;  /* 0x0000c01a0208c981 */ /* 0x000f22000c1e1500 */
[----:B------:R-:W-:-:S03]  /*96c0*/  ISETP.GE.AND P4, PT, R54, UR21, PT ;  /* 0x0000001536007c0c */ /* 0x000fc6000bf86270 */
[----:B------:R-:W4:Y:S04]  /*96d0*/  LDL.LU R93, [R1+0xac] ;  /* 0x0000ac00015d7983 */ /* 0x000f280000300800 */
        /* <DEDUP_REMOVED lines=8> */
[----:B--2---:R-:W2:Y:S04]  /*9760*/  LDL.LU R80, [R1+0xfc] ;  /* 0x0000fc0001507983 */ /* 0x004ea80000300800 */
[----:B------:R-:W2:Y:S01]  /*9770*/  @!P2 LDG.E.U16 R12, desc[UR26][R2.64+0x1c0] ;  /* 0x0001c01a020ca981 */ /* 0x000ea2000c1e1500 */
[----:B------:R-:W-:-:S03]  /*9780*/  ISETP.GE.AND P2, PT, R50, UR21, PT ;  /* 0x0000001532007c0c */ /* 0x000fc6000bf46270 */
[----:B------:R-:W2:Y:S04]  /*9790*/  LDL.LU R79, [R1+0xf8] ;  /* 0x0000f800014f7983 */ /* 0x000ea80000300800 */
[----:B------:R-:W2:Y:S01]  /*97a0*/  @!P1 LDG.E.U16 R13, desc[UR26][R2.64+0x200] ;  /* 0x0002001a020d9981 */ /* 0x000ea2000c1e1500 */
[----:B------:R-:W-:-:S03]  /*97b0*/  ISETP.GE.AND P1, PT, R49, UR21, PT ;  /* 0x0000001531007c0c */ /* 0x000fc6000bf26270 */
[----:B---3--:R-:W3:Y:S04]  /*97c0*/  LDL.LU R78, [R1+0xf4] ;  /* 0x0000f400014e7983 */ /* 0x008ee80000300800 */
        /* <DEDUP_REMOVED lines=20> */
[----:B------:R-:W-:-:S03]  /*9910*/  MOV R107, R90 ;  /* 0x0000005a006b7202 */ /* 0x000fc60000000f00 */
[----:B------:R-:W5:Y:S01]  /*9920*/  LDL.LU R90, [R1+0xa0] ;  /* 0x0000a000015a7983 */ /* 0x000f620000300800 */
[----:B----4-:R-:W-:-:S03]  /*9930*/  MOV R108, R89 ;  /* 0x00000059006c7202 */ /* 0x010fc60000000f00 */
[----:B------:R-:W4:Y:S01]  /*9940*/  LDL.LU R89, [R1+0x9c] ;  /* 0x00009c0001597983 */ /* 0x000f220000300800 */
[----:B------:R-:W-:Y:S02]  /*9950*/  MOV R102, R101 ;  /* 0x0000006500667202 */ /* 0x000fe40000000f00 */
[----:B------:R-:W-:Y:S01]  /*9960*/  MOV R101, R100 ;  /* 0x0000006400657202 */ /* 0x000fe20000000f00 */
[----:B------:R-:W-:Y:S02]  /*9970*/  IMAD.MOV.U32 R100, RZ, RZ, R88 ;  /* 0x000000ffff647224 */ /* 0x000fe400078e0058 */
[----:B------:R-:W4:Y:S01]  /*9980*/  LDL.LU R88, [R1+0x98] ;  /* 0x0000980001587983 */ /* 0x000f220000300800 */
[----:B------:R-:W-:Y:S02]  /*9990*/  MOV R105, R99 ;  /* 0x0000006300697202 */ /* 0x000fe40000000f00 */
[----:B------:R-:W-:Y:S02]  /*99a0*/  MOV R99, R87 ;  /* 0x0000005700637202 */ /* 0x000fe40000000f00 */
[----:B------:R-:W-:Y:S01]  /*99b0*/  MOV R104, R86 ;  /* 0x0000005600687202 */ /* 0x000fe20000000f00 */
[----:B------:R-:W4:Y:S04]  /*99c0*/  LDL.LU R87, [R1+0x94] ;  /* 0x0000940001577983 */ /* 0x000f280000300800 */
[----:B------:R-:W4:Y:S01]  /*99d0*/  LDL.LU R86, [R1+0x90] ;  /* 0x0000900001567983 */ /* 0x000f220000300800 */
[----:B------:R-:W-:-:S02]  /*99e0*/  MOV R106, R98 ;  /* 0x00000062006a7202 */ /* 0x000fc40000000f00 */
[----:B------:R-:W-:Y:S02]  /*99f0*/  MOV R103, R85 ;  /* 0x0000005500677202 */ /* 0x000fe40000000f00 */
[----:B------:R-:W-:Y:S01]  /*9a00*/  MOV R98, R84 ;  /* 0x0000005400627202 */ /* 0x000fe20000000f00 */
[----:B------:R-:W4:Y:S01]  /*9a10*/  LDL.LU R85, [R1+0x8c] ;  /* 0x00008c0001557983 */ /* 0x000f220000300800 */
[----:B------:R-:W-:-:S03]  /*9a20*/  MOV R109, R82 ;  /* 0x00000052006d7202 */ /* 0x000fc60000000f00 */
[----:B------:R-:W4:Y:S04]  /*9a30*/  LDL.LU R84, [R1+0x88] ;  /* 0x0000880001547983 */ /* 0x000f280000300800 */
[----:B------:R-:W4:Y:S01]  /*9a40*/  LDL.LU R82, [R1+0x84] ;  /* 0x0000840001527983 */ /* 0x000f220000300800 */
[----:B------:R-:W-:-:S03]  /*9a50*/  MOV R110, R81 ;  /* 0x00000051006e7202 */ /* 0x000fc60000000f00 */
[----:B------:R-:W4:Y:S04]  /*9a60*/  LDL.LU R81, [R1+0x80] ;  /* 0x0000800001517983 */ /* 0x000f280000300800 */
[----:B--2---:R-:W-:Y:S04]  /*9a70*/  STS.U16 [R80], R5 ;  /* 0x0000000550007388 */ /* 0x004fe80000000400 */
[----:B------:R-:W-:Y:S04]  /*9a80*/  STS.U16 [R79+0x40], R6 ;  /* 0x000040064f007388 */ /* 0x000fe80000000400 */
        /* <DEDUP_REMOVED lines=15> */
[----:B------:R-:W0:Y:S04]  /*9b80*/  LDS.U16 R3, [R96+0x2] ;  /* 0x0000020060037984 */ /* 0x000e280000000400 */
[----:B------:R-:W2:Y:S04]  /*9b90*/  LDS.U16 R2, [R97] ;  /* 0x0000000061027984 */ /* 0x000ea80000000400 */
[----:B------:R-:W3:Y:S04]  /*9ba0*/  LDS.U16 R5, [R95+0x4] ;  /* 0x000004005f057984 */ /* 0x000ee80000000400 */
[----:B------:R-:W5:Y:S04]  /*9bb0*/  LDS.U16 R6, [R94+0x6] ;  /* 0x000006005e067984 */ /* 0x000f680000000400 */
[----:B----4-:R-:W-:Y:S04]  /*9bc0*/  LDS.U16 R7, [R89+0x10] ;  /* 0x0000100059077984 */ /* 0x010fe80000000400 */
[----:B------:R-:W-:Y:S01]  /*9bd0*/  LDS.U16 R8, [R88+0x12] ;  /* 0x0000120058087984 */ /* 0x000fe20000000400 */
[----:B0-----:R-:W-:-:S05]  /*9be0*/  HADD2.F32 R3, -RZ, R3.H0_H0 ;  /* 0x20000003ff037230 */ /* 0x001fca0000004100 */
[----:B------:R-:W-:Y:S02]  /*9bf0*/  FADD.FTZ R10, R3, UR6 ;  /* 0x00000006030a7e21 */ /* 0x000fe40008010000 */
[----:B------:R-:W0:Y:S01]  /*9c00*/  LDS.U16 R3, [R92+0xa] ;  /* 0x00000a005c037984 */ /* 0x000e220000000400 */
[----:B--2---:R-:W-:Y:S02]  /*9c10*/  HADD2.F32 R2, -RZ, R2.H0_H0 ;  /* 0x20000002ff027230 */ /* 0x004fe40000004100 */
[----:B---3--:R-:W-:-:S03]  /*9c20*/  HADD2.F32 R5, -RZ, R5.H0_H0 ;  /* 0x20000005ff057230 */ /* 0x008fc60000004100 */
[----:B------:R-:W-:Y:S02]  /*9c30*/  FADD.FTZ R9, R2, UR6 ;  /* 0x0000000602097e21 */ /* 0x000fe40008010000 */
[----:B------:R-:W-:Y:S01]  /*9c40*/  FADD.FTZ R11, R5, UR6 ;  /* 0x00000006050b7e21 */ /* 0x000fe20008010000 */
[----:B-----5:R-:W-:Y:S01]  /*9c50*/  HADD2.F32 R6, -RZ, R6.H0_H0 ;  /* 0x20000006ff067230 */ /* 0x020fe20000004100 */
[----:B------:R-:W2:Y:S01]  /*9c60*/  LDS.U16 R5, [R91+0xc] ;  /* 0x00000c005b057984 */ /* 0x000ea20000000400 */
[----:B------:R-:W-:Y:S02]  /*9c70*/  FSETP.GTU.FTZ.AND P1, PT, R9, 20, PT ;  /* 0x41a000000900780b */ /* 0x000fe40003f3c000 */
[----:B------:R-:W-:Y:S01]  /*9c80*/  FSETP.GTU.FTZ.AND P6, PT, R10, 20, PT ;  /* 0x41a000000a00780b */ /* 0x000fe20003fdc000 */
[----:B------:R-:W3:Y:S01]  /*9c90*/  LDS.U16 R2, [R93+0x8] ;  /* 0x000008005d027984 */ /* 0x000ee20000000400 */
[----:B------:R-:W-:-:S03]  /*9ca0*/  FADD.FTZ R12, R6, UR6 ;  /* 0x00000006060c7e21 */ /* 0x000fc60008010000 */
[----:B------:R-:W4:Y:S06]  /*9cb0*/  LDS.U16 R6, [R90+0xe] ;  /* 0x00000e005a067984 */ /* 0x000f2c0000000400 */
[----:B------:R-:W-:Y:S01]  /*9cc0*/  @!P1 FMUL.FTZ R9, R9, -1.4426950216293334961 ;  /* 0xbfb8aa3b09099820 */ /* 0x000fe20000410000 */
[----:B------:R-:W-:Y:S01]  /*9cd0*/  FSETP.GTU.FTZ.AND P5, PT, R11, 20, PT ;  /* 0x41a000000b00780b */ /* 0x000fe20003fbc000 */
[----:B------:R-:W-:-:S04]  /*9ce0*/  @!P6 FMUL.FTZ R10, R10, -1.4426950216293334961 ;  /* 0xbfb8aa3b0a0ae820 */ /* 0x000fc80000410000 */
[----:B------:R-:W5:Y:S01]  /*9cf0*/  @!P1 MUFU.EX2 R9, R9 ;  /* 0x0000000900099308 */ /* 0x000f620000000800 */
[----:B0-----:R-:W-:-:S07]  /*9d00*/  HADD2.F32 R3, -RZ, R3.H0_H0 ;  /* 0x20000003ff037230 */ /* 0x001fce0000004100 */
[----:B------:R-:W0:Y:S01]  /*9d10*/  @!P6 MUFU.EX2 R10, R10 ;  /* 0x0000000a000ae308 */ /* 0x000e220000000800 */
[----:B------:R-:W-:Y:S01]  /*9d20*/  FADD.FTZ R3, R3, UR6 ;  /* 0x0000000603037e21 */ /* 0x000fe20008010000 */
[----:B------:R-:W-:Y:S01]  /*9d30*/  @!P5 FMUL.FTZ R11, R11, -1.4426950216293334961 ;  /* 0xbfb8aa3b0b0bd820 */ /* 0x000fe20000410000 */
[----:B-----5:R-:W-:-:S03]  /*9d40*/  @!P1 FADD.FTZ R9, R9, 1 ;  /* 0x3f80000009099421 */ /* 0x020fc60000010000 */
[----:B------:R-:W-:Y:S01]  /*9d50*/  FSETP.GTU.FTZ.AND P3, PT, R3, 20, PT ;  /* 0x41a000000300780b */ /* 0x000fe20003f7c000 */
[----:B--2---:R-:W-:Y:S01]  /*9d60*/  HADD2.F32 R5, -RZ, R5.H0_H0 ;  /* 0x20000005ff057230 */ /* 0x004fe20000004100 */
[----:B------:R-:W2:Y:S01]  /*9d70*/  @!P5 MUFU.EX2 R11, R11 ;  /* 0x0000000b000bd308 */ /* 0x000ea20000000800 */
[----:B---3--:R-:W-:-:S03]  /*9d80*/  HADD2.F32 R2, -RZ, R2.H0_H0 ;  /* 0x20000002ff027230 */ /* 0x008fc60000004100 */
[----:B------:R-:W-:-:S04]  /*9d90*/  FADD.FTZ R5, R5, UR6 ;  /* 0x0000000605057e21 */ /* 0x000fc80008010000 */
[----:B------:R-:W3:Y:S01]  /*9da0*/  @!P1 MUFU.RCP R9, R9 ;  /* 0x0000000900099308 */ /* 0x000ee20000001000 */
[----:B0-----:R-:W-:Y:S02]  /*9db0*/  @!P6 FADD.FTZ R10, R10, 1 ;  /* 0x3f8000000a0ae421 */ /* 0x001fe40000010000 */
[----:B------:R-:W-:Y:S01]  /*9dc0*/  @!P3 FMUL.FTZ R3, R3, -1.4426950216293334961 ;  /* 0xbfb8aa3b0303b820 */ /* 0x000fe20000410000 */
[----:B----4-:R-:W-:Y:S01]  /*9dd0*/  HADD2.F32 R6, -RZ, R6.H0_H0 ;  /* 0x20000006ff067230 */ /* 0x010fe20000004100 */
[----:B------:R-:W-:Y:S01]  /*9de0*/  FSETP.GTU.FTZ.AND P2, PT, R5, 20, PT ;  /* 0x41a000000500780b */ /* 0x000fe20003f5c000 */
[----:B------:R-:W-:Y:S02]  /*9df0*/  FADD.FTZ R2, R2, UR6 ;  /* 0x0000000602027e21 */ /* 0x000fe40008010000 */
[----:B------:R-:W0:Y:S01]  /*9e00*/  @!P6 MUFU.RCP R10, R10 ;  /* 0x0000000a000ae308 */ /* 0x000e220000001000 */
[----:B------:R-:W-:Y:S01]  /*9e10*/  FADD.FTZ R13, R6, UR6 ;  /* 0x00000006060d7e21 */ /* 0x000fe20008010000 */
[----:B--2---:R-:W-:Y:S01]  /*9e20*/  @!P5 FADD.FTZ R11, R11, 1 ;  /* 0x3f8000000b0bd421 */ /* 0x004fe20000010000 */
[----:B------:R-:W-:-:S05]  /*9e30*/  FSETP.GTU.FTZ.AND P4, PT, R2, 20, PT ;  /* 0x41a000000200780b */ /* 0x000fca0003f9c000 */
[----:B------:R-:W2:Y:S01]  /*9e40*/  @!P3 MUFU.EX2 R3, R3 ;  /* 0x000000030003b308 */ /* 0x000ea20000000800 */
[----:B------:R-:W-:Y:S02]  /*9e50*/  HADD2.F32 R7, -RZ, R7.H0_H0 ;  /* 0x20000007ff077230 */ /* 0x000fe40000004100 */
[----:B---3--:R-:W-:Y:S01]  /*9e60*/  @!P1 FMUL.FTZ R28, R28, R9 ;  /* 0x000000091c1c9220 */ /* 0x008fe20000410000 */
[----:B------:R-:W-:Y:S01]  /*9e70*/  FSETP.GTU.FTZ.AND P1, PT, R13, 20, PT ;  /* 0x41a000000d00780b */ /* 0x000fe20003f3c000 */
[----:B------:R-:W-:Y:S01]  /*9e80*/  @!P2 FMUL.FTZ R6, R5, -1.4426950216293334961 ;  /* 0xbfb8aa3b0506a820 */ /* 0x000fe20000410000 */
[----:B------:R-:W-:Y:S01]  /*9e90*/  FSETP.GTU.FTZ.AND P0, PT, R12, 20, PT ;  /* 0x41a000000c00780b */ /* 0x000fe20003f1c000 */
[----:B------:R-:W-:Y:S01]  /*9ea0*/  FADD.FTZ R9, R7, UR6 ;  /* 0x0000000607097e21 */ /* 0x000fe20008010000 */
[----:B------:R-:W3:Y:S01]  /*9eb0*/  @!P5 MUFU.RCP R11, R11 ;  /* 0x0000000b000bd308 */ /* 0x000ee20000001000 */
[----:B------:R-:W-:Y:S02]  /*9ec0*/  HADD2.F32 R8, -RZ, R8.H0_H0 ;  /* 0x20000008ff087230 */ /* 0x000fe40000004100 */
[----:B0-----:R-:W-:Y:S01]  /*9ed0*/  @!P6 FMUL.FTZ R29, R29, R10 ;  /* 0x0000000a1d1de220 */ /* 0x001fe20000410000 */
[----:B------:R-:W-:Y:S01]  /*9ee0*/  FSETP.GTU.FTZ.AND P6, PT, R9, 20, PT ;  /* 0x41a000000900780b */ /* 0x000fe20003fdc000 */
[----:B------:R-:W-:-:S03]  /*9ef0*/  @!P4 FMUL.FTZ R2, R2, -1.4426950216293334961 ;  /* 0xbfb8aa3b0202c820 */ /* 0x000fc60000410000 */
[----:B------:R2:W0:Y:S01]  /*9f00*/  @!P2 MUFU.EX2 R7, R6 ;  /* 0x000000060007a308 */ /* 0x0004220000000800 */
[----:B------:R-:W-:Y:S01]  /*9f10*/  FADD.FTZ R10, R8, UR6 ;  /* 0x00000006080a7e21 */ /* 0x000fe20008010000 */
[----:B------:R-:W-:Y:S01]  /*9f20*/  @!P1 FMUL.FTZ R8, R13, -1.4426950216293334961 ;  /* 0xbfb8aa3b0d089820 */ /* 0x000fe20000410000 */
[----:B--2---:R-:W-:Y:S02]  /*9f30*/  @!P3 FADD.FTZ R6, R3, 1 ;  /* 0x3f8000000306b421 */ /* 0x004fe40000010000 */
[----:B------:R-:W2:Y:S03]  /*9f40*/  LDS.U16 R3, [R86+0x16] ;  /* 0x0000160056037984 */ /* 0x000ea60000000400 */
[----:B------:R-:W4:Y:S01]  /*9f50*/  @!P4 MUFU.EX2 R2, R2 ;  /* 0x000000020002c308 */ /* 0x000f220000000800 */
[----:B------:R-:W-:Y:S01]  /*9f60*/  @!P0 FMUL.FTZ R12, R12, -1.4426950216293334961 ;  /* 0xbfb8aa3b0c0c8820 */ /* 0x000fe20000410000 */
[----:B---3--:R-:W-:Y:S01]  /*9f70*/  @!P5 FMUL.FTZ R30, R30, R11 ;  /* 0x0000000b1e1ed220 */ /* 0x008fe20000410000 */
[----:B------:R-:W-:Y:S01]  /*9f80*/  FSETP.GTU.FTZ.AND P5, PT, R10, 20, PT ;  /* 0x41a000000a00780b */ /* 0x000fe20003fbc000 */
[----:B------:R-:W-:-:S04]  /*9f90*/  @!P6 FMUL.FTZ R9, R9, -1.4426950216293334961 ;  /* 0xbfb8aa3b0909e820 */ /* 0x000fc80000410000 */
[----:B------:R-:W3:Y:S01]  /*9fa0*/  @!P1 MUFU.EX2 R8, R8 ;  /* 0x0000000800089308 */ /* 0x000ee20000000800 */
[----:B0-----:R-:W-:-:S07]  /*9fb0*/  @!P2 FADD.FTZ R7, R7, 1 ;  /* 0x3f8000000707a421 */ /* 0x001fce0000010000 */
[----:B------:R-:W0:Y:S01]  /*9fc0*/  @!P0 MUFU.EX2 R12, R12 ;  /* 0x0000000c000c8308 */ /* 0x000e220000000800 */
[----:B------:R-:W-:Y:S01]  /*9fd0*/  @!P5 FMUL.FTZ R10, R10, -1.4426950216293334961 ;  /* 0xbfb8aa3b0a0ad820 */ /* 0x000fe20000410000 */
[----:B----4-:R-:W-:Y:S02]  /*9fe0*/  @!P4 FADD.FTZ R5, R2, 1 ;  /* 0x3f8000000205c421 */ /* 0x010fe40000010000 */
[----:B------:R-:W-:Y:S04]  /*9ff0*/  LDS.U16 R2, [R87+0x14] ;  /* 0x0000140057027984 */ /* 0x000fe80000000400 */
[----:B------:R-:W4:Y:S08]  /*a000*/  @!P6 MUFU.EX2 R9, R9 ;  /* 0x000000090009e308 */ /* 0x000f300000000800 */
[----:B------:R5:W-:Y:S01]  /*a010*/  @!P3 MUFU.RCP R13, R6 ;  /* 0x00000006000db308 */ /* 0x000be20000001000 */
[----:B---3--:R-:W-:-:S07]  /*a020*/  @!P1 FADD.FTZ R8, R8, 1 ;  /* 0x3f80000008089421 */ /* 0x008fce0000010000 */
[----:B------:R3:W-:Y:S01]  /*a030*/  @!P2 MUFU.RCP R16, R7 ;  /* 0x000000070010a308 */ /* 0x0007e20000001000 */
[----:B-----5:R-:W5:Y:S04]  /*a040*/  LDS.U16 R6, [R84+0x1a] ;  /* 0x00001a0054067984 */ /* 0x020f680000000400 */
[----:B---3--:R-:W3:Y:S03]  /*a050*/  LDS.U16 R7, [R82+0x1c] ;  /* 0x00001c0052077984 */ /* 0x008ee60000000400 */
[----:B------:R1:W2:Y:S01]  /*a060*/  @!P4 MUFU.RCP R14, R5 ;  /* 0x00000005000ec308 */ /* 0x0002a20000001000 */
[----:B0-----:R-:W-:Y:S01]  /*a070*/  @!P0 FADD.FTZ R12, R12, 1 ;  /* 0x3f8000000c0c8421 */ /* 0x001fe20000010000 */
[----:B----4-:R-:W-:-:S06]  /*a080*/  @!P6 FADD.FTZ R9, R9, 1 ;  /* 0x3f8000000909e421 */ /* 0x010fcc0000010000 */
[----:B------:R-:W0:Y:S01]  /*a090*/  @!P5 MUFU.EX2 R10, R10 ;  /* 0x0000000a000ad308 */ /* 0x000e220000000800 */
[----:B-1----:R-:W-:Y:S07]  /*a0a0*/  LDS.U16 R5, [R85+0x18] ;  /* 0x0000180055057984 */ /* 0x002fee0000000400 */
[----:B------:R1:W-:Y:S02]  /*a0b0*/  @!P1 MUFU.RCP R15, R8 ;  /* 0x00000008000f9308 */ /* 0x0003e40000001000 */
[----:B-1----:R-:W1:Y:S06]  /*a0c0*/  LDS.U16 R8, [R81+0x1e] ;  /* 0x00001e0051087984 */ /* 0x002e6c0000000400 */
[----:B------:R-:W4:Y:S01]  /*a0d0*/  @!P0 MUFU.RCP R11, R12 ;  /* 0x0000000c000b8308 */ /* 0x000f220000001000 */
[----:B--2---:R-:W-:-:S02]  /*a0e0*/  HADD2.F32 R3, -RZ, R3.H0_H0 ;  /* 0x20000003ff037230 */ /* 0x004fc40000004100 */
[----:B------:R-:W-:-:S05]  /*a0f0*/  @!P4 FMUL.FTZ R33, R33, R14 ;  /* 0x0000000e2121c220 */ /* 0x000fca0000410000 */
[----:B------:R2:W5:Y:S01]  /*a100*/  @!P6 MUFU.RCP R12, R9 ;  /* 0x00000009000ce308 */ /* 0x0005620000001000 */
[----:B------:R-:W-:Y:S01]  /*a110*/  @!P3 FMUL.FTZ R34, R34, R13 ;  /* 0x0000000d2222b220 */ /* 0x000fe20000410000 */
[----:B0-----:R-:W-:Y:S01]  /*a120*/  @!P5 FADD.FTZ R10, R10, 1 ;  /* 0x3f8000000a0ad421 */ /* 0x001fe20000010000 */
[----:B--2---:R-:W-:-:S04]  /*a130*/  F2FP.F16.F32.PACK_AB R9, R108, R107 ;  /* 0x0000006b6c09723e */ /* 0x004fc800000000ff */
[C---:B------:R-:W-:Y:S01]  /*a140*/  PRMT R13, R9.reuse, 0x7610, R13 ;  /* 0x00007610090d7816 */ /* 0x040fe2000000000d */
[----:B------:R-:W-:Y:S01]  /*a150*/  BAR.SYNC.DEFER_BLOCKING 0x0 ;  /* 0x0000000000007b1d */ /* 0x000fe20000010000 */
[----:B------:R-:W-:Y:S01]  /*a160*/  PRMT R14, R9, 0x7632, R14 ;  /* 0x00007632090e7816 */ /* 0x000fe2000000000e */
[----:B------:R-:W-:Y:S01]  /*a170*/  FADD.FTZ R9, R3, UR6 ;  /* 0x0000000603097e21 */ /* 0x000fe20008010000 */
[----:B----4-:R-:W-:Y:S01]  /*a180*/  @!P0 FMUL.FTZ R32, R32, R11 ;  /* 0x0000000b20208220 */ /* 0x010fe20000410000 */
[----:B------:R-:W-:Y:S02]  /*a190*/  F2FP.F16.F32.PACK_AB R11, R110, R109 ;  /* 0x0000006d6e0b723e */ /* 0x000fe400000000ff */
[----:B------:R0:W2:Y:S01]  /*a1a0*/  @!P5 MUFU.RCP R17, R10 ;  /* 0x0000000a0011d308 */ /* 0x0000a20000001000 */
[----:B------:R-:W-:Y:S01]  /*a1b0*/  FSETP.GTU.FTZ.AND P3, PT, R9, 20, PT ;  /* 0x41a000000900780b */ /* 0x000fe20003f7c000 */
[----:B-----5:R-:W-:Y:S01]  /*a1c0*/  @!P6 FMUL.FTZ R47, R47, R12 ;  /* 0x0000000c2f2fe220 */ /* 0x020fe20000410000 */
[----:B------:R-:W-:Y:S01]  /*a1d0*/  PRMT R12, R11, 0x7632, R12 ;  /* 0x000076320b0c7816 */ /* 0x000fe2000000000c */
[----:B------:R-:W-:Y:S01]  /*a1e0*/  HADD2.F32 R6, -RZ, R6.H0_H0 ;  /* 0x20000006ff067230 */ /* 0x000fe20000004100 */
[----:B------:R-:W-:Y:S01]  /*a1f0*/  F2FP.F16.F32.PACK_AB R3, R104, R103 ;  /* 0x000000676803723e */ /* 0x000fe200000000ff */
[----:B---3--:R-:W-:Y:S01]  /*a200*/  HADD2.F32 R7, -RZ, R7.H0_H0 ;  /* 0x20000007ff077230 */ /* 0x008fe20000004100 */
[----:B0-----:R-:W-:Y:S01]  /*a210*/  F2FP.F16.F32.PACK_AB R10, R106, R105 ;  /* 0x000000696a0a723e */ /* 0x001fe200000000ff */
[----:B------:R-:W-:-:S03]  /*a220*/  @!P1 FMUL.FTZ R46, R46, R15 ;  /* 0x0000000f2e2e9220 */ /* 0x000fc60000410000 */
[C---:B------:R-:W-:Y:S01]  /*a230*/  PRMT R15, R10.reuse, 0x7632, R15 ;  /* 0x000076320a0f7816 */ /* 0x040fe2000000000f */
[----:B------:R0:W-:Y:S04]  /*a240*/  STS.U16 [R97], R11 ;  /* 0x0000000b61007388 */ /* 0x0001e80000000400 */
[----:B------:R3:W-:Y:S04]  /*a250*/  STS.U16 [R96+0x2], R12 ;  /* 0x0000020c60007388 */ /* 0x0007e80000000400 */
[----:B------:R4:W-:Y:S01]  /*a260*/  STS.U16 [R95+0x4], R13 ;  /* 0x0000040d5f007388 */ /* 0x0009e20000000400 */
[----:B0-----:R-:W-:Y:S01]  /*a270*/  PRMT R11, R10, 0x7610, R11 ;  /* 0x000076100a0b7816 */ /* 0x001fe2000000000b */
[----:B------:R-:W-:Y:S01]  /*a280*/  FADD.FTZ R10, R6, UR6 ;  /* 0x00000006060a7e21 */ /* 0x000fe20008010000 */
[----:B---3--:R-:W-:-:S02]  /*a290*/  PRMT R12, R3, 0x7610, R12 ;  /* 0x00007610030c7816 */ /* 0x008fc4000000000c */
[----:B----4-:R-:W-:Y:S01]  /*a2a0*/  PRMT R13, R3, 0x7632, R13 ;  /* 0x00007632030d7816 */ /* 0x010fe2000000000d */
[----:B------:R-:W-:Y:S01]  /*a2b0*/  @!P3 FMUL.FTZ R3, R9, -1.4426950216293334961 ;  /* 0xbfb8aa3b0903b820 */ /* 0x000fe20000410000 */
[----:B------:R-:W-:Y:S01]  /*a2c0*/  FADD.FTZ R9, R7, UR6 ;  /* 0x0000000607097e21 */ /* 0x000fe20008010000 */
[----:B--2---:R-:W-:Y:S01]  /*a2d0*/  @!P5 FMUL.FTZ R158, R158, R17 ;  /* 0x000000119e9ed220 */ /* 0x004fe20000410000 */
[----:B------:R-:W-:Y:S01]  /*a2e0*/  FSETP.GTU.FTZ.AND P5, PT, R10, 20, PT ;  /* 0x41a000000a00780b */ /* 0x000fe20003fbc000 */
[----:B-1----:R-:W-:Y:S02]  /*a2f0*/  HADD2.F32 R8, -RZ, R8.H0_H0 ;  /* 0x20000008ff087230 */ /* 0x002fe40000004100 */
[----:B------:R-:W-:Y:S01]  /*a300*/  FSETP.GTU.FTZ.AND P1, PT, R9, 20, PT ;  /* 0x41a000000900780b */ /* 0x000fe20003f3c000 */
[----:B------:R0:W-:Y:S01]  /*a310*/  STS.U16 [R94+0x6], R14 ;  /* 0x0000060e5e007388 */ /* 0x0001e20000000400 */
[----:B------:R-:W-:-:S03]  /*a320*/  F2FP.F16.F32.PACK_AB R6, R102, R101 ;  /* 0x000000656606723e */ /* 0x000fc600000000ff */
[----:B------:R1:W-:Y:S01]  /*a330*/  STS.U16 [R93+0x8], R11 ;  /* 0x0000080b5d007388 */ /* 0x0003e20000000400 */
[----:B------:R-:W-:Y:S01]  /*a340*/  F2FP.F16.F32.PACK_AB R7, R100, R99 ;  /* 0x000000636407723e */ /* 0x000fe200000000ff */
[----:B------:R-:W-:Y:S02]  /*a350*/  HADD2.F32 R2, -RZ, R2.H0_H0 ;  /* 0x20000002ff027230 */ /* 0x000fe40000004100 */
[----:B------:R-:W-:Y:S01]  /*a360*/  STS.U16 [R92+0xa], R15 ;  /* 0x00000a0f5c007388 */ /* 0x000fe20000000400 */
[----:B0-----:R-:W-:Y:S01]  /*a370*/  PRMT R14, R6, 0x7610, R14 ;  /* 0x00007610060e7816 */ /* 0x001fe2000000000e */
[----:B-1----:R-:W-:Y:S02]  /*a380*/  FADD.FTZ R11, R8, UR6 ;  /* 0x00000006080b7e21 */ /* 0x002fe40008010000 */
[----:B------:R0:W-:Y:S01]  /*a390*/  STS.U16 [R91+0xc], R12 ;  /* 0x00000c0c5b007388 */ /* 0x0001e20000000400 */
[----:B------:R-:W-:-:S03]  /*a3a0*/  F2FP.F16.F32.PACK_AB R8, R98, R65 ;  /* 0x000000416208723e */ /* 0x000fc600000000ff */
[----:B------:R1:W-:Y:S01]  /*a3b0*/  STS.U16 [R90+0xe], R13 ;  /* 0x00000e0d5a007388 */ /* 0x0003e20000000400 */
[----:B------:R-:W-:Y:S02]  /*a3c0*/  FSETP.GTU.FTZ.AND P4, PT, R11, 20, PT ;  /* 0x41a000000b00780b */ /* 0x000fe40003f9c000 */
[----:B------:R-:W-:Y:S02]  /*a3d0*/  ISETP.NE.AND P0, PT, R4, RZ, PT ;  /* 0x000000ff0400720c */ /* 0x000fe40003f05270 */
[----:B0-----:R-:W-:Y:S01]  /*a3e0*/  PRMT R12, R6, 0x7632, R12 ;  /* 0x00007632060c7816 */ /* 0x001fe2000000000c */
[----:B------:R-:W-:Y:S01]  /*a3f0*/  @!P5 FMUL.FTZ R6, R10, -1.4426950216293334961 ;  /* 0xbfb8aa3b0a06d820 */ /* 0x000fe20000410000 */
[C---:B------:R-:W-:Y:S02]  /*a400*/  PRMT R10, R7.reuse, 0x7610, R10 ;  /* 0x00007610070a7816 */ /* 0x040fe4000000000a */
[----:B-1----:R-:W-:Y:S01]  /*a410*/  PRMT R13, R7, 0x7632, R13 ;  /* 0x00007632070d7816 */ /* 0x002fe2000000000d */
[----:B------:R-:W-:Y:S01]  /*a420*/  @!P1 FMUL.FTZ R7, R9, -1.4426950216293334961 ;  /* 0xbfb8aa3b09079820 */ /* 0x000fe20000410000 */
[----:B------:R0:W-:Y:S01]  /*a430*/  STS.U16 [R89+0x10], R14 ;  /* 0x0000100e59007388 */ /* 0x0001e20000000400 */
[----:B------:R-:W-:Y:S01]  /*a440*/  F2FP.F16.F32.PACK_AB R9, R43, R41 ;  /* 0x000000292b09723e */ /* 0x000fe200000000ff */
[----:B------:R-:W-:-:S02]  /*a450*/  FADD.FTZ R2, R2, UR6 ;  /* 0x0000000602027e21 */ /* 0x000fc40008010000 */
[----:B------:R1:W-:Y:S01]  /*a460*/  STS.U16 [R88+0x12], R12 ;  /* 0x0000120c58007388 */ /* 0x0003e20000000400 */
[----:B------:R-:W-:Y:S02]  /*a470*/  PRMT R15, R9, 0x7632, R15 ;  /* 0x00007632090f7816 */ /* 0x000fe4000000000f */
[C---:B0-----:R-:W-:Y:S01]  /*a480*/  PRMT R14, R8.reuse, 0x7610, R14 ;  /* 0x00007610080e7816 */ /* 0x041fe2000000000e */
[----:B------:R-:W-:Y:S01]  /*a490*/  STS.U16 [R87+0x14], R10 ;  /* 0x0000140a57007388 */ /* 0x000fe20000000400 */
[----:B-1----:R-:W-:-:S03]  /*a4a0*/  PRMT R12, R8, 0x7632, R12 ;  /* 0x00007632080c7816 */ /* 0x002fc6000000000c */
[----:B------:R-:W-:Y:S01]  /*a4b0*/  STS.U16 [R86+0x16], R13 ;  /* 0x0000160d56007388 */ /* 0x000fe20000000400 */
[----:B------:R-:W-:Y:S01]  /*a4c0*/  @!P2 FMUL.FTZ R35, R35, R16 ;  /* 0x000000102323a220 */ /* 0x000fe20000410000 */
[----:B------:R-:W-:Y:S02]  /*a4d0*/  FSETP.GTU.FTZ.AND P6, PT, R2, 20, PT ;  /* 0x41a000000200780b */ /* 0x000fe40003fdc000 */
[----:B------:R-:W-:Y:S01]  /*a4e0*/  STS.U16 [R85+0x18], R14 ;  /* 0x0000180e55007388 */ /* 0x000fe20000000400 */
[----:B------:R-:W-:Y:S01]  /*a4f0*/  MOV R16, UR21 ;  /* 0x0000001500107c02 */ /* 0x000fe20008000f00 */
[----:B------:R-:W-:Y:S02]  /*a500*/  HADD2.F32 R5, -RZ, R5.H0_H0 ;  /* 0x20000005ff057230 */ /* 0x000fe40000004100 */
[----:B------:R0:W-:Y:S01]  /*a510*/  STS.U16 [R84+0x1a], R12 ;  /* 0x00001a0c54007388 */ /* 0x0001e20000000400 */
[----:B------:R-:W-:-:S03]  /*a520*/  @!P4 FMUL.FTZ R8, R11, -1.4426950216293334961 ;  /* 0xbfb8aa3b0b08c820 */ /* 0x000fc60000410000 */
[----:B------:R-:W-:Y:S04]  /*a530*/  STS.U16 [R82+0x1c], R9 ;  /* 0x00001c0952007388 */ /* 0x000fe80000000400 */
[----:B------:R-:W-:Y:S01]  /*a540*/  STS.U16 [R81+0x1e], R15 ;  /* 0x00001e0f51007388 */ /* 0x000fe20000000400 */
[----:B------:R-:W-:-:S03]  /*a550*/  NOP ;  /* 0x0000000000007918 */ /* 0x000fc60000000000 */
        /* <DEDUP_REMOVED lines=19> */
[----:B------:R-:W-:Y:S01]  /*a690*/  @!P6 FMUL.FTZ R2, R2, -1.4426950216293334961 ;  /* 0xbfb8aa3b0202e820 */ /* 0x000fe20000410000 */
[----:B------:R-:W-:-:S05]  /*a6a0*/  FSETP.GTU.FTZ.AND P2, PT, R5, 20, PT ;  /* 0x41a000000500780b */ /* 0x000fca0003f5c000 */
[----:B------:R-:W1:Y:S01]  /*a6b0*/  @!P6 MUFU.EX2 R2, R2 ;  /* 0x000000020002e308 */ /* 0x000e620000000800 */
[----:B------:R-:W2:Y:S07]  /*a6c0*/  S2UR UR8, SR_CTAID.Y ;  /* 0x00000000000879c3 */ /* 0x000eae0000002600 */
[----:B------:R-:W3:Y:S01]  /*a6d0*/  @!P3 MUFU.EX2 R3, R3 ;  /* 0x000000030003b308 */ /* 0x000ee20000000800 */
[----:B------:R-:W-:-:S07]  /*a6e0*/  @!P2 FMUL.FTZ R5, R5, -1.4426950216293334961 ;  /* 0xbfb8aa3b0505a820 */ /* 0x000fce0000410000 */
[----:B------:R-:W4:Y:S01]  /*a6f0*/  @!P2 MUFU.EX2 R5, R5 ;  /* 0x000000050005a308 */ /* 0x000f220000000800 */
[----:B------:R-:W5:Y:S01]  /*a700*/  LDS R10, [UR24+0x1080] ;  /* 0x00108018ff0a7984 */ /* 0x000f620008000800 */
[----:B-1----:R-:W-:-:S06]  /*a710*/  @!P6 FADD.FTZ R2, R2, 1 ;  /* 0x3f8000000202e421 */ /* 0x002fcc0000010000 */
[----:B------:R-:W1:Y:S01]  /*a720*/  @!P1 MUFU.EX2 R7, R7 ;  /* 0x0000000700079308 */ /* 0x000e620000000800 */
[----:B------:R-:W-:Y:S01]  /*a730*/  USHF.R.S32.HI UR23, URZ, 0x1f, UR22 ;  /* 0x0000001fff177899 */ /* 0x000fe20008011416 */
[----:B---3--:R-:W-:-:S06]  /*a740*/  @!P3 FADD.FTZ R3, R3, 1 ;  /* 0x3f8000000303b421 */ /* 0x008fcc0000010000 */
[----:B------:R-:W3:Y:S01]  /*a750*/  @!P5 MUFU.EX2 R6, R6 ;  /* 0x000000060006d308 */ /* 0x000ee20000000800 */
[----:B------:R-:W-:-:S07]  /*a760*/  UIMAD.WIDE.U32 UR14, UR32, UR28, UR22 ;  /* 0x0000001c200e72a5 */ /* 0x000fce000f8e0016 */
[----:B------:R-:W5:Y:S01]  /*a770*/  @!P6 MUFU.RCP R2, R2 ;  /* 0x000000020002e308 */ /* 0x000f620000001000 */
[----:B------:R-:W-:Y:S01]  /*a780*/  UIMAD UR15, UR32, UR29, UR15 ;  /* 0x0000001d200f72a4 */ /* 0x000fe2000f8e020f */
[----:B----4-:R-:W-:Y:S01]  /*a790*/  @!P2 FADD.FTZ R5, R5, 1 ;  /* 0x3f8000000505a421 */ /* 0x010fe20000010000 */
[----:B------:R-:W4:Y:S01]  /*a7a0*/  LDCU.64 UR28, c[0x0][0x550] ;  /* 0x0000aa00ff1c77ac */ /* 0x000f220008000a00 */
[----:B-1----:R-:W-:-:S04]  /*a7b0*/  @!P1 FADD.FTZ R7, R7, 1 ;  /* 0x3f80000007079421 */ /* 0x002fc80000010000 */
[----:B------:R-:W1:Y:S01]  /*a7c0*/  @!P4 MUFU.EX2 R8, R8 ;  /* 0x000000080008c308 */ /* 0x000e620000000800 */
[----:B--2---:R-:W-:-:S07]  /*a7d0*/  UIMAD UR21, UR8, UR31, URZ ;  /* 0x0000001f081572a4 */ /* 0x004fce000f8e02ff */
[----:B------:R-:W2:Y:S01]  /*a7e0*/  @!P3 MUFU.RCP R3, R3 ;  /* 0x000000030003b308 */ /* 0x000ea20000001000 */
[----:B------:R-:W-:Y:S01]  /*a7f0*/  UIMAD.WIDE.U32 UR14, UR8, UR30, UR14 ;  /* 0x0000001e080e72a5 */ /* 0x000fe2000f8e000e */
[----:B---3--:R-:W-:-:S06]  /*a800*/  @!P5 FADD.FTZ R6, R6, 1 ;  /* 0x3f8000000606d421 */ /* 0x008fcc0000010000 */
[----:B0-----:R-:W0:Y:S01]  /*a810*/  @!P2 MUFU.RCP R12, R5 ;  /* 0x00000005000ca308 */ /* 0x001e220000001000 */
[----:B-----5:R-:W-:-:S07]  /*a820*/  @!P6 FMUL.FTZ R159, R159, R2 ;  /* 0x000000029f9fe220 */ /* 0x020fce0000410000 */
[----:B------:R-:W3:Y:S01]  /*a830*/  @!P1 MUFU.RCP R14, R7 ;  /* 0x00000007000e9308 */ /* 0x000ee20000001000 */
[----:B------:R-:W-:Y:S02]  /*a840*/  IMAD.U32 R2, RZ, RZ, UR21 ;  /* 0x00000015ff027e24 */ /* 0x000fe4000f8e00ff */
[----:B-1----:R-:W-:Y:S01]  /*a850*/  @!P4 FADD.FTZ R8, R8, 1 ;  /* 0x3f8000000808c421 */ /* 0x002fe20000010000 */
[----:B--2---:R-:W-:-:S04]  /*a860*/  @!P3 FMUL.FTZ R160, R160, R3 ;  /* 0x00000003a0a0b220 */ /* 0x004fc80000410000 */
[----:B------:R1:W2:Y:S02]  /*a870*/  @!P5 MUFU.RCP R65, R6 ;  /* 0x000000060041d308 */ /* 0x0002a40000001000 */
[----:B-1----:R-:W-:-:S06]  /*a880*/  IADD3 R6, P6, PT, R83, UR14, RZ ;  /* 0x0000000e53067c10 */ /* 0x002fcc000ffde0ff */
[----:B------:R-:W1:Y:S01]  /*a890*/  @!P4 MUFU.RCP R5, R8 ;  /* 0x000000080005c308 */ /* 0x000e620000001000 */
[----:B------:R-:W-:Y:S01]  /*a8a0*/  IADD3.X R3, PT, PT, R2, UR15, RZ, P6, !PT ;  /* 0x0000000f02037c10 */ /* 0x000fe2000b7fe4ff */
[----:B0-----:R-:W-:Y:S01]  /*a8b0*/  @!P2 FMUL.FTZ R161, R161, R12 ;  /* 0x0000000ca1a1a220 */ /* 0x001fe20000410000 */
[----:B----4-:R-:W-:Y:S01]  /*a8c0*/  LEA R2, P6, R6, UR28, 0x1 ;  /* 0x0000001c06027c11 */ /* 0x010fe2000f8c08ff */
[----:B---3--:R-:W-:Y:S01]  /*a8d0*/  @!P1 FMUL.FTZ R165, R165, R14 ;  /* 0x0000000ea5a59220 */ /* 0x008fe20000410000 */
[-C--:B------:R-:W-:Y:S02]  /*a8e0*/  ISETP.GE.AND P2, PT, R83, R10.reuse, PT ;  /* 0x0000000a5300720c */ /* 0x080fe40003f46270 */
[-C--:B------:R-:W-:Y:S01]  /*a8f0*/  ISETP.GE.AND P3, PT, R63, R10.reuse, PT ;  /* 0x0000000a3f00720c */ /* 0x080fe20003f66270 */
[----:B--2---:R-:W-:Y:S01]  /*a900*/  @!P5 FMUL.FTZ R164, R164, R65 ;  /* 0x00000041a4a4d220 */ /* 0x004fe20000410000 */
[----:B------:R-:W-:Y:S01]  /*a910*/  LEA.HI.X R3, R6, UR29, R3, 0x1, P6 ;  /* 0x0000001d06037c11 */ /* 0x000fe2000b0f0c03 */
[----:B------:R-:W0:Y:S01]  /*a920*/  LDCU.64 UR14, c[0x0][0x518] ;  /* 0x0000a300ff0e77ac */ /* 0x000e220008000a00 */
[----:B------:R-:W-:-:S02]  /*a930*/  ISETP.GE.AND P6, PT, R62, R10, PT ;  /* 0x0000000a3e00720c */ /* 0x000fc40003fc6270 */
[-C--:B------:R-:W-:Y:S01]  /*a940*/  ISETP.GE.AND P1, PT, R61, R10.reuse, PT ;  /* 0x0000000a3d00720c */ /* 0x080fe20003f26270 */
[----:B------:R-:W2:Y:S01]  /*a950*/  LDCU.64 UR28, c[0x0][0x560] ;  /* 0x0000ac00ff1c77ac */ /* 0x000ea20008000a00 */
[----:B-1----:R-:W-:Y:S01]  /*a960*/  @!P4 FMUL.FTZ R48, R48, R5 ;  /* 0x000000053030c220 */ /* 0x002fe20000410000 */
        /* <DEDUP_REMOVED lines=33> */
[----:B-1----:R-:W-:Y:S02]  /*ab80*/  F2FP.F16.F32.PACK_AB R3, R32, R30 ;  /* 0x0000001e2003723e */ /* 0x002fe400000000ff */
[----:B------:R-:W-:Y:S02]  /*ab90*/  F2FP.F16.F32.PACK_AB R2, R46, R35 ;  /* 0x000000232e02723e */ /* 0x000fe400000000ff */
[----:B------:R-:W-:-:S02]  /*aba0*/  PRMT R8, R3, 0x7610, R8 ;  /* 0x0000761003087816 */ /* 0x000fc40000000008 */
[----:B------:R-:W-:Y:S02]  /*abb0*/  PRMT R9, R3, 0x7632, R9 ;  /* 0x0000763203097816 */ /* 0x000fe40000000009 */
[----:B------:R-:W-:Y:S02]  /*abc0*/  F2FP.F16.F32.PACK_AB R3, R158, R47 ;  /* 0x0000002f9e03723e */ /* 0x000fe400000000ff */
[----:B------:R-:W-:Y:S02]  /*abd0*/  PRMT R10, R5, 0x7632, R10 ;  /* 0x00007632050a7816 */ /* 0x000fe4000000000a */
        /* <DEDUP_REMOVED lines=47> */
[----:B------:R-:W4:Y:S01]  /*aed0*/  LDS R6, [UR24+0x1080] ;  /* 0x00108018ff067984 */ /* 0x000f220008000800 */
[----:B------:R-:W5:Y:S01]  /*aee0*/  LDCU.64 UR24, c[0x0][0x520] ;  /* 0x0000a400ff1877ac */ /* 0x000f620008000a00 */
[----:B0-----:R-:W-:-:S04]  /*aef0*/  UIMAD.WIDE.U32 UR22, UR32, UR14, UR22 ;  /* 0x0000000e201672a5 */ /* 0x001fc8000f8e0016 */
[----:B------:R-:W-:-:S03]  /*af00*/  UIMAD UR15, UR32, UR15, UR23 ;  /* 0x0000000f200f72a4 */ /* 0x000fc6000f8e0217 */
[----:B------:R-:W-:Y:S02]  /*af10*/  UMOV UR14, UR22 ;  /* 0x00000016000e7c82 */ /* 0x000fe40008000000 */
[----:B-----5:R-:W-:-:S04]  /*af20*/  UIMAD.WIDE.U32 UR14, UR8, UR24, UR14 ;  /* 0x00000018080e72a5 */ /* 0x020fc8000f8e000e */
[----:B------:R-:W-:Y:S02]  /*af30*/  UIMAD UR15, UR8, UR25, UR15 ;  /* 0x00000019080f72a4 */ /* 0x000fe4000f8e020f */
[----:B-1----:R-:W-:-:S04]  /*af40*/  IADD3 R3, P0, PT, R83, UR14, RZ ;  /* 0x0000000e53037c10 */ /* 0x002fc8000ff1e0ff */
[----:B------:R-:W-:Y:S02]  /*af50*/  IADD3.X R8, PT, PT, RZ, UR15, RZ, P0, !PT ;  /* 0x0000000fff087c10 */ /* 0x000fe400087fe4ff */
[----:B--2---:R-:W-:Y:S02]  /*af60*/  LEA R2, P3, R3, UR28, 0x1 ;  /* 0x0000001c03027c11 */ /* 0x004fe4000f8608ff */
[-C--:B----4-:R-:W-:Y:S02]  /*af70*/  ISETP.GE.AND P2, PT, R83, R6.reuse, PT ;  /* 0x000000065300720c */ /* 0x090fe40003f46270 */
        /* <DEDUP_REMOVED lines=46> */
[----:B------:R-:W-:Y:S01]  /*b260*/  FADD.FTZ R165, R164, R165 ;  /* 0x000000a5a4a57221 */ /* 0x000fe20000010000 */
[----:B------:R-:W-:-:S03]  /*b270*/  UIADD3 UR19, UP0, UPT, UR19, -0x1000, URZ ;  /* 0xfffff00013137890 */ /* 0x000fc6000ff1e0ff */
[----:B0-----:R-:W-:Y:S01]  /*b280*/  FADD.FTZ R2, R165, R48 ;  /* 0x00000030a5027221 */ /* 0x001fe20000010000 */
[----:B------:R-:W-:-:S04]  /*b290*/  UIADD3.X UR20, UPT, UPT, UR20, -0x1, URZ, UP0, !UPT ;  /* 0xffffffff14147890 */ /* 0x000fc800087fe4ff */
        /* <DEDUP_REMOVED lines=11> */
.L_x_955:
        /* <DEDUP_REMOVED lines=45> */
.L_x_1036:
[----:B------:R-:W-:Y:S05]  /*b620*/  BSYNC.RECONVERGENT B0 ;  /* 0x0000000000007941 */ /* 0x000fea0003800200 */
.L_x_1035:
        /* <DEDUP_REMOVED lines=43> */
.L_x_1038:
[----:B------:R-:W-:Y:S05]  /*b8e0*/  BSYNC.RECONVERGENT B0 ;  /* 0x0000000000007941 */ /* 0x000fea0003800200 */
.L_x_1037:
        /* <DEDUP_REMOVED lines=16> */
.L_x_1040:
[----:B------:R-:W-:Y:S01]  /*b9f0*/  LEA R0, R11, UR10, 0x2 ;  /* 0x0000000a0b007c11 */ /* 0x000fe2000f8e10ff */
[----:B012---:R-:W-:Y:S01]  /*ba00*/  IMAD.U32 R3, RZ, RZ, UR8 ;  /* 0x00000008ff037e24 */ /* 0x007fe2000f8e00ff */
[----:B---3--:R-:W-:Y:S02]  /*ba10*/  MOV R5, UR7 ;  /* 0x0000000700057c02 */ /* 0x008fe40008000f00 */
[----:B------:R-:W-:Y:S01]  /*ba20*/  MOV R4, UR6 ;  /* 0x0000000600047c02 */ /* 0x000fe20008000f00 */
[----:B------:R-:W0:Y:S01]  /*ba30*/  LDS R13, [R0+0x4de0] ;  /* 0x004de000000d7984 */ /* 0x000e220000000800 */
[----:B------:R-:W-:Y:S02]  /*ba40*/  SHF.R.S32.HI R5, RZ, 0x1f, R11 ;  /* 0x0000001fff057819 */ /* 0x000fe4000001140b */
[----:B------:R-:W-:Y:S01]  /*ba50*/  MOV R2, R4 ;  /* 0x0000000400027202 */ /* 0x000fe20000000f00 */
[----:B------:R-:W1:Y:S01]  /*ba60*/  LDS R15, [R0+0x51e0] ;  /* 0x0051e000000f7984 */ /* 0x000e620000000800 */
[----:B------:R-:W-:Y:S01]  /*ba70*/  MOV R8, UR4 ;  /* 0x0000000400087c02 */ /* 0x000fe20008000f00 */
[C---:B------:R-:W-:Y:S01]  /*ba80*/  IMAD R4, R5.reuse, UR16, RZ ;  /* 0x0000001005047c24 */ /* 0x040fe2000f8e02ff */
[----:B------:R-:W-:Y:S01]  /*ba90*/  MOV R7, UR9 ;  /* 0x0000000900077c02 */ /* 0x000fe20008000f00 */
[----:B----4-:R-:W-:Y:S01]  /*baa0*/  IMAD R10, R5, UR20, RZ ;  /* 0x00000014050a7c24 */ /* 0x010fe2000f8e02ff */
[----:B------:R-:W-:Y:S01]  /*bab0*/  MOV R6, R8 ;  /* 0x0000000800067202 */ /* 0x000fe20000000f00 */
[----:B------:R-:W-:Y:S01]  /*bac0*/  IMAD.WIDE.U32 R2, R11, UR16, R2 ;  /* 0x000000100b027c25 */ /* 0x000fe2000f8e0002 */
[----:B------:R-:W-:-:S03]  /*bad0*/  MOV R9, UR5 ;  /* 0x0000000500097c02 */ /* 0x000fc60008000f00 */
        /* <DEDUP_REMOVED lines=15> */
.L_x_1039:
[----:B------:R-:W-:Y:S05]  /*bbd0*/  EXIT ;  /* 0x000000000000794d */ /* 0x000fea0003800000 */
.L_x_993:
[----:B------:R-:W-:Y:S01]  /*bbe0*/  HFMA2 R87, -RZ, RZ, 0, 5.9604644775390625e-08 ;  /* 0x00000001ff577431 */ /* 0x000fe200000001ff */
[----:B------:R-:W-:Y:S02]  /*bbf0*/  MOV R86, RZ ;  /* 0x000000ff00567202 */ /* 0x000fe40000000f00 */
[----:B------:R-:W-:Y:S02]  /*bc00*/  MOV R163, R157 ;  /* 0x0000009d00a37202 */ /* 0x000fe40000000f00 */
[----:B------:R-:W-:-:S07]  /*bc10*/  MOV R154, 0xffffffff ;  /* 0xffffffff009a7802 */ /* 0x000fce0000000f00 */
[----:B-1---5:R-:W-:Y:S05]  /*bc20*/  WARPSYNC.COLLECTIVE R154, `(.L_x_1041) ;  /* 0x000000009a087348 */ /* 0x022fea0003c00000 */
[----:B------:R0:W2:Y:S02]  /*bc30*/  SHFL.UP P6, R86, R163, R87, R86 ;  /* 0x04000057a3567389 */ /* 0x0000a400000c0056 */
[----:B012--5:R-:W-:Y:S05]  /*bc40*/  ENDCOLLECTIVE ;  /* 0x000000000000791b */ /* 0x027fea0003800000 */
.L_x_1041:
[----:B------:R-:W-:Y:S01]  /*bc50*/  IMAD.MOV.U32 R163, RZ, RZ, R153 ;  /* 0x000000ffffa37224 */ /* 0x000fe200078e0099 */
[----:B------:R-:W-:Y:S01]  /*bc60*/  MOV R156, R86 ;  /* 0x00000056009c7202 */ /* 0x000fe20000000f00 */
[----:B------:R-:W-:-:S07]  /*bc70*/  HFMA2 R86, -RZ, RZ, 0, 0 ;  /* 0x00000000ff567431 */ /* 0x000fce00000001ff */
[----:B------:R-:W-:Y:S05]  /*bc80*/  WARPSYNC.COLLECTIVE R154, `(.L_x_1042) ;  /* 0x000000009a087348 */ /* 0x000fea0003c00000 */
[----:B------:R0:W1:Y:S02]  /*bc90*/  SHFL.UP P6, R86, R163, R87, R86 ;  /* 0x04000057a3567389 */ /* 0x00006400000c0056 */
[----:B01----:R-:W-:Y:S05]  /*bca0*/  ENDCOLLECTIVE ;  /* 0x000000000000791b */ /* 0x003fea0003800000 */
.L_x_1042:
[----:B------:R-:W-:Y:S02]  /*bcb0*/  HFMA2 R87, -RZ, RZ, 0, 1.1920928955078125e-07 ;  /* 0x00000002ff577431 */ /* 0x000fe400000001ff */
[C---:B------:R-:W-:Y:S01]  /*bcc0*/  FFMA.FTZ R162, R157.reuse, R86, R153 ;  /* 0x000000569da27223 */ /* 0x040fe20000010099 */
[----:B------:R-:W-:Y:S01]  /*bcd0*/  @P5 FMUL.FTZ R157, R157, R156 ;  /* 0x0000009c9d9d5220 */ /* 0x000fe20000410000 */
[----:B------:R-:W-:-:S03]  /*bce0*/  MOV R86, RZ ;  /* 0x000000ff00567202 */ /* 0x000fc60000000f00 */
[----:B------:R-:W-:Y:S02]  /*bcf0*/  FSEL R156, R153, R162, !P5 ;  /* 0x000000a2999c7208 */ /* 0x000fe40006800000 */
[----:B------:R-:W-:-:S07]  /*bd00*/  MOV R163, R157 ;  /* 0x0000009d00a37202 */ /* 0x000fce0000000f00 */
[----:B------:R-:W-:Y:S05]  /*bd10*/  WARPSYNC.COLLECTIVE R154, `(.L_x_1043) ;  /* 0x000000009a087348 */ /* 0x000fea0003c00000 */
[----:B------:R0:W1:Y:S02]  /*bd20*/  SHFL.UP P6, R86, R163, R87, R86 ;  /* 0x04000057a3567389 */ /* 0x00006400000c0056 */
[----:B01----:R-:W-:Y:S05]  /*bd30*/  ENDCOLLECTIVE ;  /* 0x000000000000791b */ /* 0x003fea0003800000 */
.L_x_1043:
[----:B------:R-:W-:Y:S02]  /*bd40*/  MOV R163, R156 ;  /* 0x0000009c00a37202 */ /* 0x000fe40000000f00 */
[----:B------:R-:W-:Y:S01]  /*bd50*/  MOV R153, R86 ;  /* 0x0000005600997202 */ /* 0x000fe20000000f00 */
[----:B------:R-:W-:-:S07]  /*bd60*/  HFMA2 R86, -RZ, RZ, 0, 0 ;  /* 0x00000000ff567431 */ /* 0x000fce00000001ff */
[----:B------:R-:W-:Y:S05]  /*bd70*/  WARPSYNC.COLLECTIVE R154, `(.L_x_1044) ;  /* 0x000000009a087348 */ /* 0x000fea0003c00000 */
[----:B------:R0:W1:Y:S02]  /*bd80*/  SHFL.UP P6, R86, R163, R87, R86 ;  /* 0x04000057a3567389 */ /* 0x00006400000c0056 */
[----:B01----:R-:W-:Y:S05]  /*bd90*/  ENDCOLLECTIVE ;  /* 0x000000000000791b */ /* 0x003fea0003800000 */
.L_x_1044:
        /* <DEDUP_REMOVED lines=9> */
.L_x_1045:
[----:B------:R-:W-:Y:S02]  /*be30*/  MOV R163, R156 ;  /* 0x0000009c00a37202 */ /* 0x000fe40000000f00 */
[----:B------:R-:W-:Y:S01]  /*be40*/  MOV R153, R86 ;  /* 0x0000005600997202 */ /* 0x000fe20000000f00 */
[----:B------:R-:W-:-:S07]  /*be50*/  HFMA2 R86, -RZ, RZ, 0, 0 ;  /* 0x00000000ff567431 */ /* 0x000fce00000001ff */
[----:B------:R-:W-:Y:S05]  /*be60*/  WARPSYNC.COLLECTIVE R154, `(.L_x_1046) ;  /* 0x000000009a087348 */ /* 0x000fea0003c00000 */
[----:B------:R0:W1:Y:S02]  /*be70*/  SHFL.UP P6, R86, R163, R87, R86 ;  /* 0x04000057a3567389 */ /* 0x00006400000c0056 */
[----:B01----:R-:W-:Y:S05]  /*be80*/  ENDCOLLECTIVE ;  /* 0x000000000000791b */ /* 0x003fea0003800000 */
.L_x_1046:
        /* <DEDUP_REMOVED lines=9> */
.L_x_1047:
[----:B------:R-:W-:Y:S02]  /*bf20*/  MOV R163, R156 ;  /* 0x0000009c00a37202 */ /* 0x000fe40000000f00 */
[----:B------:R-:W-:Y:S01]  /*bf30*/  MOV R153, R86 ;  /* 0x0000005600997202 */ /* 0x000fe20000000f00 */
[----:B------:R-:W-:-:S07]  /*bf40*/  HFMA2 R86, -RZ, RZ, 0, 0 ;  /* 0x00000000ff567431 */ /* 0x000fce00000001ff */
[----:B------:R-:W-:Y:S05]  /*bf50*/  WARPSYNC.COLLECTIVE R154, `(.L_x_1048) ;  /* 0x000000009a087348 */ /* 0x000fea0003c00000 */
[----:B------:R0:W1:Y:S02]  /*bf60*/  SHFL.UP P6, R86, R163, R87, R86 ;  /* 0x04000057a3567389 */ /* 0x00006400000c0056 */
[----:B01----:R-:W-:Y:S05]  /*bf70*/  ENDCOLLECTIVE ;  /* 0x000000000000791b */ /* 0x003fea0003800000 */
.L_x_1048:
[----:B------:R-:W-:Y:S02]  /*bf80*/  HFMA2 R87, -RZ, RZ, 0, 9.5367431640625e-07 ;  /* 0x00000010ff577431 */ /* 0x000fe400000001ff */
[C---:B------:R-:W-:Y:S01]  /*bf90*/  FFMA.FTZ R86, R157.reuse, R86, R156 ;  /* 0x000000569d567223 */ /* 0x040fe2000001009c */
[----:B------:R-:W-:-:S04]  /*bfa0*/  @P2 FMUL.FTZ R157, R157, R153 ;  /* 0x000000999d9d2220 */ /* 0x000fc80000410000 */
[----:B------:R-:W-:Y:S02]  /*bfb0*/  FSEL R156, R156, R86, !P2 ;  /* 0x000000569c9c7208 */ /* 0x000fe40005000000 */
[----:B------:R-:W-:Y:S02]  /*bfc0*/  MOV R86, RZ ;  /* 0x000000ff00567202 */ /* 0x000fe40000000f00 */
[----:B------:R-:W-:-:S07]  /*bfd0*/  MOV R163, R157 ;  /* 0x0000009d00a37202 */ /* 0x000fce0000000f00 */
[----:B------:R-:W-:Y:S05]  /*bfe0*/  WARPSYNC.COLLECTIVE R154, `(.L_x_1049) ;  /* 0x000000009a087348 */ /* 0x000fea0003c00000 */
[----:B------:R0:W1:Y:S02]  /*bff0*/  SHFL.UP P6, R86, R163, R87, R86 ;  /* 0x04000057a3567389 */ /* 0x00006400000c0056 */
[----:B01----:R-:W-:Y:S05]  /*c000*/  ENDCOLLECTIVE ;  /* 0x000000000000791b */ /* 0x003fea0003800000 */
.L_x_1049:
[----:B------:R-:W-:Y:S01]  /*c010*/  IMAD.MOV.U32 R163, RZ, RZ, R156 ;  /* 0x000000ffffa37224 */ /* 0x000fe200078e009c */
[----:B------:R-:W-:Y:S01]  /*c020*/  MOV R153, R86 ;  /* 0x0000005600997202 */ /* 0x000fe20000000f00 */
[----:B------:R-:W-:-:S07]  /*c030*/  HFMA2 R86, -RZ, RZ, 0, 0 ;  /* 0x00000000ff567431 */ /* 0x000fce00000001ff */
[----:B------:R-:W-:Y:S05]  /*c040*/  WARPSYNC.COLLECTIVE R154, `(.L_x_1050) ;  /* 0x000000009a087348 */ /* 0x000fea0003c00000 */
[----:B------:R0:W1:Y:S02]  /*c050*/  SHFL.UP P6, R86, R163, R87, R86 ;  /* 0x04000057a3567389 */ /* 0x00006400000c0056 */
[----:B01----:R-:W-:Y:S05]  /*c060*/  ENDCOLLECTIVE ;  /* 0x000000000000791b */ /* 0x003fea0003800000 */
.L_x_1050:
[----:B------:R-:W-:Y:S05]  /*c070*/  BRA `(.L_x_1051) ;  /* 0xffffffa800587947 */ /* 0x000fea000383ffff */
.L_x_994:
        /* <DEDUP_REMOVED lines=8> */
.L_x_1053:
[----:B------:R-:W-:Y:S05]  /*c100*/  BSYNC B0 ;  /* 0x0000000000007941 */ /* 0x000fea0003800000 */
.L_x_1052:
[----:B------:R-:W-:Y:S05]  /*c110*/  BRA `(.L_x_1054) ;  /* 0xffffffa8004c7947 */ /* 0x000fea000383ffff */
.L_x_995:
        /* <DEDUP_REMOVED lines=8> */
.L_x_1056:
[----:B------:R-:W-:Y:S05]  /*c1a0*/  BSYNC B0 ;  /* 0x0000000000007941 */ /* 0x000fea0003800000 */
.L_x_1055:
[----:B------:R-:W-:Y:S05]  /*c1b0*/  BRA `(.L_x_1057) ;  /* 0xffffffa8002c7947 */ /* 0x000fea000383ffff */
.L_x_996:
        /* <DEDUP_REMOVED lines=8> */
.L_x_1059:
[----:B------:R-:W-:Y:S05]  /*c240*/  BSYNC B0 ;  /* 0x0000000000007941 */ /* 0x000fea0003800000 */
.L_x_1058:
        /* <DEDUP_REMOVED lines=9> */
.L_x_1060:
[----:B------:R-:W-:Y:S01]  /*c2e0*/  HFMA2 R87, -RZ, RZ, 0, 0 ;  /* 0x00000000ff577431 */ /* 0x000fe200000001ff */
[----:B------:R-:W-:Y:S02]  /*c2f0*/  MOV R162, R86 ;  /* 0x0000005600a27202 */ /* 0x000fe40000000f00 */
[----:B------:R-:W-:-:S07]  /*c300*/  MOV R86, 0x1f ;  /* 0x0000001f00567802 */ /* 0x000fce0000000f00 */
[----:B------:R-:W-:Y:S05]  /*c310*/  WARPSYNC.COLLECTIVE R154, `(.L_x_1061) ;  /* 0x000000009a087348 */ /* 0x000fea0003c00000 */
[----:B------:R0:W1:Y:S02]  /*c320*/  SHFL.IDX P2, R156, R153, R87, R86 ;  /* 0x00000057999c7389 */ /* 0x0000640000040056 */
[----:B01----:R-:W-:Y:S05]  /*c330*/  ENDCOLLECTIVE ;  /* 0x000000000000791b */ /* 0x003fea0003800000 */
.L_x_1061:
[----:B------:R-:W-:Y:S01]  /*c340*/  IMAD.MOV.U32 R153, RZ, RZ, R79 ;  /* 0x000000ffff997224 */ /* 0x000fe200078e004f */
[----:B------:R-:W-:-:S07]  /*c350*/  MOV R78, R156 ;  /* 0x0000009c004e7202 */ /* 0x000fce0000000f00 */
[----:B------:R-:W-:Y:S05]  /*c360*/  WARPSYNC.COLLECTIVE R154, `(.L_x_1062) ;  /* 0x000000009a087348 */ /* 0x000fea0003c00000 */
[----:B------:R0:W1:Y:S02]  /*c370*/  SHFL.IDX P2, R156, R153, R87, R86 ;  /* 0x00000057999c7389 */ /* 0x0000640000040056 */
[----:B01----:R-:W-:Y:S05]  /*c380*/  ENDCOLLECTIVE ;  /* 0x000000000000791b */ /* 0x003fea0003800000 */
.L_x_1062:
[----:B------:R-:W-:Y:S01]  /*c390*/  MOV R79, R156 ;  /* 0x0000009c004f7202 */ /* 0x000fe20000000f00 */
[----:B------:R-:W-:Y:S06]  /*c3a0*/  BRA `(.L_x_1063) ;  /* 0xffffffa400c87947 */ /* 0x000fec000383ffff */
.L_x_998:
[----:B------:R-:W-:Y:S01]  /*c3b0*/  HFMA2 R87, -RZ, RZ, 0, 5.9604644775390625e-08 ;  /* 0x00000001ff577431 */ /* 0x000fe200000001ff */
[----:B------:R-:W-:Y:S02]  /*c3c0*/  MOV R156, R162 ;  /* 0x000000a2009c7202 */ /* 0x000fe40000000f00 */
[----:B------:R-:W-:Y:S02]  /*c3d0*/  MOV R153, 0x1f ;  /* 0x0000001f00997802 */ /* 0x000fe40000000f00 */
[----:B------:R-:W-:Y:S02]  /*c3e0*/  MOV R154, 0xffffffff ;  /* 0xffffffff009a7802 */ /* 0x000fe40000000f00 */
[C---:B------:R-:W-:Y:S02]  /*c3f0*/  ISETP.GT.U32.AND P3, PT, R155.reuse, 0x1b, PT ;  /* 0x0000001b9b00780c */ /* 0x040fe40003f64070 */
[----:B------:R-:W-:-:S13]  /*c400*/  ISETP.GT.U32.AND P4, PT, R155, 0x17, PT ;  /* 0x000000179b00780c */ /* 0x000fda0003f84070 */
[----:B0-----:R-:W-:Y:S05]  /*c410*/  WARPSYNC.COLLECTIVE R154, `(.L_x_1064) ;  /* 0x000000009a087348 */ /* 0x001fea0003c00000 */
[----:B------:R1:W2:Y:S02]  /*c420*/  SHFL.DOWN P0, R156, R156, R87, R153 ;  /* 0x080000579c9c7389 */ /* 0x0002a40000000099 */
[----:B012---:R-:W-:Y:S05]  /*c430*/  ENDCOLLECTIVE ;  /* 0x000000000000791b */ /* 0x007fea0003800000 */
.L_x_1064:
[----:B------:R-:W-:Y:S02]  /*c440*/  ISETP.GT.U32.AND P5, PT, R155, 0xf, PT ;  /* 0x0000000f9b00780c */ /* 0x000fe40003fa4070 */
[----:B------:R-:W-:Y:S02]  /*c450*/  MOV R86, R156 ;  /* 0x0000009c00567202 */ /* 0x000fe40000000f00 */
[----:B------:R-:W-:-:S03]  /*c460*/  MOV R156, R163 ;  /* 0x000000a3009c7202 */ /* 0x000fc60000000f00 */
[----:B------:R-:W-:-:S07]  /*c470*/  @P2 FMUL.FTZ R86, R86, R162 ;  /* 0x000000a256562220 */ /* 0x000fce0000410000 */
[----:B------:R-:W-:Y:S05]  /*c480*/  WARPSYNC.COLLECTIVE R154, `(.L_x_1065) ;  /* 0x000000009a087348 */ /* 0x000fea0003c00000 */
[----:B------:R0:W1:Y:S02]  /*c490*/  SHFL.DOWN P0, R156, R156, R87, R153 ;  /* 0x080000579c9c7389 */ /* 0x0000640000000099 */
[----:B01----:R-:W-:Y:S05]  /*c4a0*/  ENDCOLLECTIVE ;  /* 0x000000000000791b */ /* 0x003fea0003800000 */
.L_x_1065:
[----:B------:R-:W-:-:S04]  /*c4b0*/  IMAD.MOV.U32 R87, RZ, RZ, R156 ;  /* 0x000000ffff577224 */ /* 0x000fc800078e009c */
[----:B------:R-:W-:Y:S01]  /*c4c0*/  @P2 FFMA.FTZ R87, R162, R87, R163 ;  /* 0x00000057a2572223 */ /* 0x000fe200000100a3 */
[----:B------:R-:W-:-:S04]  /*c4d0*/  @P2 MOV R162, R86 ;  /* 0x0000005600a22202 */ /* 0x000fc80000000f00 */
[----:B------:R-:W-:Y:S01]  /*c4e0*/  @P2 MOV R163, R87 ;  /* 0x0000005700a32202 */ /* 0x000fe20000000f00 */
[----:B------:R-:W-:Y:S01]  /*c4f0*/  HFMA2 R87, -RZ, RZ, 0, 1.1920928955078125e-07 ;  /* 0x00000002ff577431 */ /* 0x000fe200000001ff */
[----:B------:R-:W-:Y:S02]  /*c500*/  MOV R156, R162 ;  /* 0x000000a2009c7202 */ /* 0x000fe40000000f00 */
[----:B------:R-:W-:-:S13]  /*c510*/  ISETP.GT.U32.AND P2, PT, R155, 0x1d, PT ;  /* 0x0000001d9b00780c */ /* 0x000fda0003f44070 */
[----:B------:R-:W-:Y:S05]  /*c520*/  WARPSYNC.COLLECTIVE R154, `(.L_x_1066) ;  /* 0x000000009a087348 */ /* 0x000fea0003c00000 */
[----:B------:R0:W1:Y:S02]  /*c530*/  SHFL.DOWN P0, R156, R156, R87, R153 ;  /* 0x080000579c9c7389 */ /* 0x0000640000000099 */
[----:B01----:R-:W-:Y:S05]  /*c540*/  ENDCOLLECTIVE ;  /* 0x000000000000791b */ /* 0x003fea0003800000 */
.L_x_1066:
[----:B------:R-:W-:Y:S02]  /*c550*/  MOV R86, R156 ;  /* 0x0000009c00567202 */ /* 0x000fe40000000f00 */
[----:B------:R-:W-:-:S03]  /*c560*/  MOV R156, R163 ;  /* 0x000000a3009c7202 */ /* 0x000fc60000000f00 */
[----:B------:R-:W-:-:S07]  /*c570*/  @!P2 FMUL.FTZ R86, R162, R86 ;  /* 0x00000056a256a220 */ /* 0x000fce0000410000 */
[----:B------:R-:W-:Y:S05]  /*c580*/  WARPSYNC.COLLECTIVE R154, `(.L_x_1067) ;  /* 0x000000009a087348 */ /* 0x000fea0003c00000 */
[----:B------:R0:W1:Y:S02]  /*c590*/  SHFL.DOWN P0, R156, R156, R87, R153 ;  /* 0x080000579c9c7389 */ /* 0x0000640000000099 */
[----:B01----:R-:W-:Y:S05]  /*c5a0*/  ENDCOLLECTIVE ;  /* 0x000000000000791b */ /* 0x003fea0003800000 */
.L_x_1067:
[----:B------:R-:W-:-:S05]  /*c5b0*/  MOV R87, R156 ;  /* 0x0000009c00577202 */ /* 0x000fca0000000f00 */
[----:B------:R-:W-:Y:S01]  /*c5c0*/  @!P2 FFMA.FTZ R87, R162, R87, R163 ;  /* 0x00000057a257a223 */ /* 0x000fe200000100a3 */
[----:B------:R-:W-:-:S03]  /*c5d0*/  @!P2 MOV R162, R86 ;  /* 0x0000005600a2a202 */ /* 0x000fc60000000f00 */
[----:B------:R-:W-:Y:S02]  /*c5e0*/  @!P2 IMAD.MOV.U32 R163, RZ, RZ, R87 ;  /* 0x000000ffffa3a224 */ /* 0x000fe400078e0057 */
[----:B------:R-:W-:Y:S01]  /*c5f0*/  HFMA2 R87, -RZ, RZ, 0, 2.384185791015625e-07 ;  /* 0x00000004ff577431 */ /* 0x000fe200000001ff */
[----:B------:R-:W-:-:S07]  /*c600*/  MOV R156, R162 ;  /* 0x000000a2009c7202 */ /* 0x000fce0000000f00 */
[----:B------:R-:W-:Y:S05]  /*c610*/  WARPSYNC.COLLECTIVE R154, `(.L_x_1068) ;  /* 0x000000009a087348 */ /* 0x000fea0003c00000 */
[----:B------:R0:W1:Y:S02]  /*c620*/  SHFL.DOWN P0, R156, R156, R87, R153 ;  /* 0x080000579c9c7389 */ /* 0x0000640000000099 */
[----:B01----:R-:W-:Y:S05]  /*c630*/  ENDCOLLECTIVE ;  /* 0x000000000000791b */ /* 0x003fea0003800000 */
.L_x_1068:
[----:B------:R-:W-:Y:S02]  /*c640*/  MOV R86, R156 ;  /* 0x0000009c00567202 */ /* 0x000fe40000000f00 */
[----:B------:R-:W-:-:S03]  /*c650*/  MOV R156, R163 ;  /* 0x000000a3009c7202 */ /* 0x000fc60000000f00 */
[----:B------:R-:W-:-:S07]  /*c660*/  @!P3 FMUL.FTZ R86, R162, R86 ;  /* 0x00000056a256b220 */ /* 0x000fce0000410000 */
[----:B------:R-:W-:Y:S05]  /*c670*/  WARPSYNC.COLLECTIVE R154, `(.L_x_1069) ;  /* 0x000000009a087348 */ /* 0x000fea0003c00000 */
[----:B------:R0:W1:Y:S02]  /*c680*/  SHFL.DOWN P0, R156, R156, R87, R153 ;  /* 0x080000579c9c7389 */ /* 0x0000640000000099 */
[----:B01----:R-:W-:Y:S05]  /*c690*/  ENDCOLLECTIVE ;  /* 0x000000000000791b */ /* 0x003fea0003800000 */
.L_x_1069:
        /* <DEDUP_REMOVED lines=9> */
.L_x_1070:
[----:B------:R-:W-:Y:S02]  /*c730*/  MOV R86, R156 ;  /* 0x0000009c00567202 */ /* 0x000fe40000000f00 */
[----:B------:R-:W-:-:S03]  /*c740*/  MOV R156, R163 ;  /* 0x000000a3009c7202 */ /* 0x000fc60000000f00 */
[----:B------:R-:W-:-:S07]  /*c750*/  @!P4 FMUL.FTZ R86, R162, R86 ;  /* 0x00000056a256c220 */ /* 0x000fce0000410000 */
[----:B------:R-:W-:Y:S05]  /*c760*/  WARPSYNC.COLLECTIVE R154, `(.L_x_1071) ;  /* 0x000000009a087348 */ /* 0x000fea0003c00000 */
[----:B------:R0:W1:Y:S02]  /*c770*/  SHFL.DOWN P0, R156, R156, R87, R153 ;  /* 0x080000579c9c7389 */ /* 0x0000640000000099 */
[----:B01----:R-:W-:Y:S05]  /*c780*/  ENDCOLLECTIVE ;  /* 0x000000000000791b */ /* 0x003fea0003800000 */
.L_x_1071:
        /* <DEDUP_REMOVED lines=9> */
.L_x_1072:
[----:B------:R-:W-:Y:S02]  /*c820*/  MOV R86, R156 ;  /* 0x0000009c00567202 */ /* 0x000fe40000000f00 */
[----:B------:R-:W-:-:S03]  /*c830*/  MOV R156, R163 ;  /* 0x000000a3009c7202 */ /* 0x000fc60000000f00 */
[----:B------:R-:W-:-:S07]  /*c840*/  @!P5 FMUL.FTZ R86, R162, R86 ;  /* 0x00000056a256d220 */ /* 0x000fce0000410000 */
[----:B------:R-:W-:Y:S05]  /*c850*/  WARPSYNC.COLLECTIVE R154, `(.L_x_1073) ;  /* 0x000000009a087348 */ /* 0x000fea0003c00000 */
[----:B------:R0:W1:Y:S02]  /*c860*/  SHFL.DOWN P0, R156, R156, R87, R153 ;  /* 0x080000579c9c7389 */ /* 0x0000640000000099 */
[----:B01----:R-:W-:Y:S05]  /*c870*/  ENDCOLLECTIVE ;  /* 0x000000000000791b */ /* 0x003fea0003800000 */
.L_x_1073:
[----:B------:R-:W-:-:S05]  /*c880*/  MOV R87, R156 ;  /* 0x0000009c00577202 */ /* 0x000fca0000000f00 */
        /* <DEDUP_REMOVED lines=9> */
.L_x_1074:
[----:B------:R-:W-:Y:S02]  /*c920*/  MOV R153, R163 ;  /* 0x000000a300997202 */ /* 0x000fe40000000f00 */
[----:B------:R-:W-:-:S07]  /*c930*/  MOV R157, R156 ;  /* 0x0000009c009d7202 */ /* 0x000fce0000000f00 */
[----:B------:R-:W-:Y:S05]  /*c940*/  WARPSYNC.COLLECTIVE R154, `(.L_x_1075) ;  /* 0x000000009a087348 */ /* 0x000fea0003c00000 */
[----:B------:R0:W1:Y:S02]  /*c950*/  SHFL.IDX P2, R156, R153, R87, R86 ;  /* 0x00000057999c7389 */ /* 0x0000640000040056 */
[----:B01----:R-:W-:Y:S05]  /*c960*/  ENDCOLLECTIVE ;  /* 0x000000000000791b */ /* 0x003fea0003800000 */
.L_x_1075:
[----:B------:R-:W-:Y:S01]  /*c970*/  HFMA2 R87, -RZ, RZ, 0, 5.9604644775390625e-08 ;  /* 0x00000001ff577431 */ /* 0x000fe200000001ff */
[----:B------:R-:W-:Y:S02]  /*c980*/  MOV R153, 0x1f ;  /* 0x0000001f00997802 */ /* 0x000fe40000000f00 */
[----:B------:R-:W-:Y:S02]  /*c990*/  MOV R155, R156 ;  /* 0x0000009c009b7202 */ /* 0x000fe40000000f00 */
[----:B------:R-:W-:-:S03]  /*c9a0*/  MOV R156, R162 ;  /* 0x000000a2009c7202 */ /* 0x000fc60000000f00 */
[-C--:B------:R-:W-:Y:S01]  /*c9b0*/  FFMA.FTZ R155, R79, R157.reuse, R155 ;  /* 0x0000009d4f9b7223 */ /* 0x080fe2000001009b */
[----:B------:R-:W-:-:S07]  /*c9c0*/  FMUL.FTZ R157, R78, R157 ;  /* 0x0000009d4e9d7220 */ /* 0x000fce0000410000 */
[----:B------:R-:W-:Y:S05]  /*c9d0*/  WARPSYNC.COLLECTIVE R154, `(.L_x_1076) ;  /* 0x000000009a087348 */ /* 0x000fea0003c00000 */
[----:B------:R0:W1:Y:S02]  /*c9e0*/  SHFL.DOWN P0, R156, R156, R87, R153 ;  /* 0x080000579c9c7389 */ /* 0x0000640000000099 */
[----:B01----:R-:W-:Y:S05]  /*c9f0*/  ENDCOLLECTIVE ;  /* 0x000000000000791b */ /* 0x003fea0003800000 */
.L_x_1076:
[----:B------:R-:W-:Y:S01]  /*ca00*/  IMAD.MOV.U32 R162, RZ, RZ, R156 ;  /* 0x000000ffffa27224 */ /* 0x000fe200078e009c */
[----:B------:R-:W-:-:S07]  /*ca10*/  MOV R156, R163 ;  /* 0x000000a3009c7202 */ /* 0x000fce0000000f00 */
[----:B------:R-:W-:Y:S05]  /*ca20*/  WARPSYNC.COLLECTIVE R154, `(.L_x_1077) ;  /* 0x000000009a087348 */ /* 0x000fea0003c00000 */
[----:B------:R0:W1:Y:S02]  /*ca30*/  SHFL.DOWN P0, R156, R156, R87, R153 ;  /* 0x080000579c9c7389 */ /* 0x0000640000000099 */
[----:B01----:R-:W-:Y:S05]  /*ca40*/  ENDCOLLECTIVE ;  /* 0x000000000000791b */ /* 0x003fea0003800000 */
.L_x_1077:
[----:B------:R-:W-:Y:S01]  /*ca50*/  HFMA2 R87, -RZ, RZ, 0, 0 ;  /* 0x00000000ff577431 */ /* 0x000fe200000001ff */
[----:B------:R-:W-:Y:S02]  /*ca60*/  MOV R153, R78 ;  /* 0x0000004e00997202 */ /* 0x000fe40000000f00 */
[----:B------:R-:W-:-:S07]  /*ca70*/  MOV R163, R156 ;  /* 0x0000009c00a37202 */ /* 0x000fce0000000f00 */
[----:B------:R-:W-:Y:S05]  /*ca80*/  WARPSYNC.COLLECTIVE R154, `(.L_x_1078) ;  /* 0x000000009a087348 */ /* 0x000fea0003c00000 */
[----:B------:R0:W1:Y:S02]  /*ca90*/  SHFL.IDX P2, R156, R153, R87, R86 ;  /* 0x00000057999c7389 */ /* 0x0000640000040056 */
[----:B01----:R-:W-:Y:S05]  /*caa0*/  ENDCOLLECTIVE ;  /* 0x000000000000791b */ /* 0x003fea0003800000 */
.L_x_1078:
[----:B------:R-:W-:Y:S02]  /*cab0*/  ISETP.NE.AND P0, PT, R2, 0x1f, PT ;  /* 0x0000001f0200780c */ /* 0x000fe40003f05270 */
[----:B------:R-:W-:Y:S02]  /*cac0*/  MOV R153, R79 ;  /* 0x0000004f00997202 */ /* 0x000fe40000000f00 */
[----:B------:R-:W-:-:S09]  /*cad0*/  MOV R78, R156 ;  /* 0x0000009c004e7202 */ /* 0x000fd20000000f00 */
[----:B------:R-:W-:Y:S05]  /*cae0*/  WARPSYNC.COLLECTIVE R154, `(.L_x_1079) ;  /* 0x000000009a087348 */ /* 0x000fea0003c00000 */
[----:B------:R0:W1:Y:S02]  /*caf0*/  SHFL.IDX P2, R156, R153, R87, R86 ;  /* 0x00000057999c7389 */ /* 0x0000640000040056 */
[----:B01----:R-:W-:Y:S05]  /*cb00*/  ENDCOLLECTIVE ;  /* 0x000000000000791b */ /* 0x003fea0003800000 */
.L_x_1079:
[----:B------:R-:W-:Y:S01]  /*cb10*/  MOV R79, R156 ;  /* 0x0000009c004f7202 */ /* 0x000fe20000000f00 */
[----:B------:R-:W-:Y:S06]  /*cb20*/  BRA `(.L_x_1080) ;  /* 0xffffffa400f87947 */ /* 0x000fec000383ffff */
.L_x_1081:
        /* <DEDUP_REMOVED lines=13> */
.L_x_10418:


//--------------------- .text._Z25selective_scan_bwd_kernelI32Selective_Scan_bwd_kernel_traitsILi128ELi16ELb0ELb1ELb0ELb1ELb1EN3c104HalfEfEEv12SSMParamsBwd --------------------------
	.section	.text._Z25selective_scan_bwd_kernelI32Selective_Scan_bwd_kernel_traitsILi128ELi16ELb0ELb1ELb0ELb1ELb1EN3c104HalfEfEEv12SSMParamsBwd,"ax",@progbits
	.align	128
        .global         _Z25selective_scan_bwd_kernelI32Selective_Scan_bwd_kernel_traitsILi128ELi16ELb0ELb1ELb0ELb1ELb1EN3c104HalfEfEEv12SSMParamsBwd
        .type           _Z25selective_scan_bwd_kernelI32Selective_Scan_bwd_kernel_traitsILi128ELi16ELb0ELb1ELb0ELb1ELb1EN3c104HalfEfEEv12SSMParamsBwd,@function
        .size           _Z25selective_scan_bwd_kernelI32Selective_Scan_bwd_kernel_traitsILi128ELi16ELb0ELb1ELb0ELb1ELb1EN3c104HalfEfEEv12SSMParamsBwd,(.L_x_10419 - _Z25selective_scan_bwd_kernelI32Selective_Scan_bwd_kernel_traitsILi128ELi16ELb0ELb1ELb0ELb1ELb1EN3c104HalfEfEEv12SSMParamsBwd)
        .other          _Z25selective_scan_bwd_kernelI32Selective_Scan_bwd_kernel_traitsILi128ELi16ELb0ELb1ELb0ELb1ELb1EN3c104HalfEfEEv12SSMParamsBwd,@"STO_CUDA_ENTRY STV_DEFAULT"
_Z25selective_scan_bwd_kernelI32Selective_Scan_bwd_kernel_traitsILi128ELi16ELb0ELb1ELb0ELb1ELb1EN3c104HalfEfEEv12SSMParamsBwd:
.text._Z25selective_scan_bwd_kernelI32Selective_Scan_bwd_kernel_traitsILi128ELi16ELb0ELb1ELb0ELb1ELb1EN3c104HalfEfEEv12SSMParamsBwd:
        /* <DEDUP_REMOVED lines=37> */
[----:B------:R-:W-:Y:S01]  /*0250*/  UMOV UR18, UR4 ;  /* 0x0000000400127c82 */ /* 0x000fe20008000000 */
[----:B-1----:R-:W-:Y:S01]  /*0260*/  ULEA UR16, UR25, 0xfffff800, 0xb ;  /* 0xfffff80019107891 */ /* 0x002fe2000f8e58ff */
[----:B------:R0:W-:Y:S01]  /*0270*/  STL [R1+0x104], RZ ;  /* 0x000104ff01007387 */ /* 0x0001e20000100800 */
[----:B------:R-:W-:-:S02]  /*0280*/  UIMAD.WIDE.U32 UR18, UR10, UR14, UR18 ;  /* 0x0000000e0a1272a5 */ /* 0x000fc4000f8e0012 */
[----:B------:R-:W-:Y:S02]  /*0290*/  UIMAD.WIDE.U32 UR22, UR10, UR34, UR6 ;  /* 0x000000220a1672a5 */ /* 0x000fe4000f8e0006 */
[----:B------:R-:W-:Y:S01]  /*02a0*/  UIMAD UR24, UR10, UR15, UR19 ;  /* 0x0000000f0a1872a4 */ /* 0x000fe2000f8e0213 */
[----:B------:R-:W1:Y:S04]  /*02b0*/  LDCU.128 UR12, c[0x0][0x460] ;  /* 0x00008c00ff0c77ac */ /* 0x000e680008000c00 */
[----:B------:R-:W4:Y:S01]  /*02c0*/  I2F.RP R0, UR29 ;  /* 0x0000001d00007d06 */ /* 0x000f220008209400 */
[----:B------:R-:W-:Y:S01]  /*02d0*/  UIMAD UR11, UR10, UR35, UR23 ;  /* 0x000000230a0b72a4 */ /* 0x000fe2000f8e0217 */
[----:B------:R-:W-:Y:S01]  /*02e0*/  UMOV UR4, URZ ;  /* 0x000000ff00047c82 */ /* 0x000fe20008000000 */
[----:B------:R-:W-:-:S02]  /*02f0*/  USHF.R.S32.HI UR9, URZ, 0x1f, UR16 ;  /* 0x0000001fff097899 */ /* 0x000fc40008011410 */
[----:B------:R-:W-:Y:S01]  /*0300*/  UIADD3 UR22, UP2, UPT, UR16, UR22, URZ ;  /* 0x0000001610167290 */ /* 0x000fe2000ff5e0ff */
[----:B------:R-:W5:Y:S03]  /*0310*/  LDCU.64 UR32, c[0x0][0x4a0] ;  /* 0x00009400ff2077ac */ /* 0x000f660008000a00 */
[----:B------:R-:W-:Y:S01]  /*0320*/  UIADD3.X UR11, UPT, UPT, UR9, UR11, URZ, UP2, !UPT ;  /* 0x0000000b090b7290 */ /* 0x000fe200097fe4ff */
[----:B------:R-:W0:Y:S01]  /*0330*/  LDCU.64 UR6, c[0x0][0x3b0] ;  /* 0x00007600ff0677ac */ /* 0x000e220008000a00 */
[----:B----4-:R-:W3:Y:S01]  /*0340*/  MUFU.RCP R0, R0 ;  /* 0x0000000000007308 */ /* 0x010ee20000001000 */
[----:B-1----:R-:W-:Y:S02]  /*0350*/  ULEA UR19, UP3, UR22, UR14, 0x1 ;  /* 0x0000000e16137291 */ /* 0x002fe4000f8608ff */
[----:B------:R-:W-:Y:S02]  /*0360*/  UIADD3 UR18, UP0, UPT, UR16, UR18, URZ ;  /* 0x0000001210127290 */ /* 0x000fe4000ff1e0ff */
[----:B------:R-:W-:Y:S01]  /*0370*/  ULEA.HI.X UR15, UR22, UR15, UR11, 0x1, UP3 ;  /* 0x0000000f160f7291 */ /* 0x000fe200098f0c0b */
[----:B---3--:R-:W-:-:S02]  /*0380*/  IADD3 R2, PT, PT, R0, 0xffffffe, RZ ;  /* 0x0ffffffe00027810 */ /* 0x008fc40007ffe0ff */
[----:B------:R-:W-:-:S04]  /*0390*/  IABS R0, UR10 ;  /* 0x0000000a00007c13 */ /* 0x000fc80008000000 */
[----:B------:R-:W1:Y:S01]  /*03a0*/  F2I.FTZ.U32.TRUNC.NTZ R2, R2 ;  /* 0x0000000200027305 */ /* 0x000e62000021f000 */
[----:B------:R-:W-:Y:S02]  /*03b0*/  R2UR UR23, R0 ;  /* 0x00000000001772ca */ /* 0x000fe400000e0000 */
[----:B-1----:R-:W-:-:S13]  /*03c0*/  R2UR UR5, R2 ;  /* 0x00000000020572ca */ /* 0x002fda00000e0000 */
[----:B------:R-:W-:-:S04]  /*03d0*/  UIADD3 UR17, UPT, UPT, URZ, -UR5, URZ ;  /* 0x80000005ff117290 */ /* 0x000fc8000fffe0ff */
[----:B------:R-:W-:-:S04]  /*03e0*/  UIMAD UR17, UR17, UR29, URZ ;  /* 0x0000001d111172a4 */ /* 0x000fc8000f8e02ff */
[----:B------:R-:W-:Y:S02]  /*03f0*/  UIMAD.WIDE.U32 UR4, UR5, UR17, UR4 ;  /* 0x00000011050472a5 */ /* 0x000fe4000f8e0004 */
[----:B------:R-:W-:Y:S02]  /*0400*/  ULEA UR17, UP1, UR18, UR12, 0x1 ;  /* 0x0000000c12117291 */ /* 0x000fe4000f8208ff */
[----:B------:R-:W-:Y:S02]  /*0410*/  UIMAD.WIDE.U32 UR4, UR5, UR23, URZ ;  /* 0x00000017050472a5 */ /* 0x000fe4000f8e00ff */
[----:B------:R-:W-:Y:S02]  /*0420*/  UIADD3.X UR12, UPT, UPT, UR9, UR24, URZ, UP0, !UPT ;  /* 0x00000018090c7290 */ /* 0x000fe400087fe4ff */
[----:B--2---:R-:W-:Y:S02]  /*0430*/  UISETP.NE.U32.AND UP0, UPT, UR26, URZ, UPT ;  /* 0x000000ff1a00728c */ /* 0x004fe4000bf05070 */
[----:B------:R-:W-:Y:S01]  /*0440*/  ULEA.HI.X UR18, UR18, UR13, UR12, 0x1, UP1 ;  /* 0x0000000d12127291 */ /* 0x000fe200088f0c0c */
[----:B------:R-:W-:Y:S01]  /*0450*/  UMOV UR11, UR5 ;  /* 0x00000005000b7c82 */ /* 0x000fe20008000000 */
[----:B------:R-:W-:-:S02]  /*0460*/  UIMAD.WIDE.U32 UR4, UR8, UR20, URZ ;  /* 0x00000014080472a5 */ /* 0x000fc4000f8e00ff */
[----:B------:R-:W-:Y:S02]  /*0470*/  UIADD3 UR14, UPT, UPT, -UR11, URZ, URZ ;  /* 0x000000ff0b0e7290 */ /* 0x000fe4000fffe1ff */
[----:B------:R-:W-:Y:S02]  /*0480*/  UIMAD UR5, UR8, UR21, UR5 ;  /* 0x00000015080572a4 */ /* 0x000fe4000f8e0205 */
[----:B------:R-:W-:Y:S02]  /*0490*/  UIMAD UR14, UR29, UR14, UR23 ;  /* 0x0000000e1d0e72a4 */ /* 0x000fe4000f8e0217 */
[----:B-----5:R-:W-:Y:S02]  /*04a0*/  UIMAD.WIDE.U32 UR12, UR10, UR32, UR4 ;  /* 0x000000200a0c72a5 */ /* 0x020fe4000f8e0004 */
[----:B------:R-:W-:Y:S02]  /*04b0*/  UISETP.GT.U32.AND UP2, UPT, UR29, UR14, UPT ;  /* 0x0000000e1d00728c */ /* 0x000fe4000bf44070 */
[----:B0-----:R-:W-:-:S02]  /*04c0*/  UIMAD.WIDE.U32 UR20, UR8, UR6, URZ ;  /* 0x00000006081472a5 */ /* 0x001fc4000f8e00ff */
[----:B------:R-:W-:Y:S02]  /*04d0*/  UIMAD UR22, UR10, UR33, UR13 ;  /* 0x000000210a1672a4 */ /* 0x000fe4000f8e020d */
[----:B------:R-:W-:Y:S02]  /*04e0*/  ULOP3.LUT UR13, UR10, UR28, URZ, 0x3c, !UPT ;  /* 0x0000001c0a0d7292 */ /* 0x000fe4000f8e3cff */
[----:B------:R-:W-:Y:S02]  /*04f0*/  UIMAD UR21, UR8, UR7, UR21 ;  /* 0x00000007081572a4 */ /* 0x000fe4000f8e0215 */
[----:B------:R-:W-:Y:S02]  /*0500*/  UISETP.NE.AND.EX UP0, UPT, UR27, URZ, UPT, UP0 ;  /* 0x000000ff1b00728c */ /* 0x000fe4000bf05300 */
[----:B------:R-:W-:Y:S02]  /*0510*/  @!UP2 UIADD3 UR14, UPT, UPT, UR14, -UR29, URZ ;  /* 0x8000001d0e0ea290 */ /* 0x000fe4000fffe0ff */
[----:B------:R-:W-:-:S02]  /*0520*/  @!UP2 UIADD3 UR11, UPT, UPT, UR11, 0x1, URZ ;  /* 0x000000010b0ba890 */ /* 0x000fc4000fffe0ff */
[----:B------:R-:W-:Y:S01]  /*0530*/  UISETP.GE.U32.AND UP1, UPT, UR14, UR29, UPT ;  /* 0x0000001d0e00728c */ /* 0x000fe2000bf26070 */
[----:B------:R-:W0:Y:S01]  /*0540*/  LDCU.64 UR6, c[0x0][0x528] ;  /* 0x0000a500ff0677ac */ /* 0x000e220008000a00 */
[----:B------:R-:W-:Y:S01]  /*0550*/  UISETP.GE.AND UP2, UPT, UR13, URZ, UPT ;  /* 0x000000ff0d00728c */ /* 0x000fe2000bf46270 */
[----:B------:R-:W1:Y:S08]  /*0560*/  LDCU.64 UR26, c[0x0][0x3c8] ;  /* 0x00007900ff1a77ac */ /* 0x000e700008000a00 */
[----:B------:R-:W-:-:S02]  /*0570*/  @UP1 UIADD3 UR11, UPT, UPT, UR11, 0x1, URZ ;  /* 0x000000010b0b1890 */ /* 0x000fc4000fffe0ff */
[----:B------:R-:W-:Y:S01]  /*0580*/  UISETP.NE.AND UP1, UPT, UR28, URZ, UPT ;  /* 0x000000ff1c00728c */ /* 0x000fe2000bf25270 */
[----:B------:R-:W2:Y:S01]  /*0590*/  @UP0 LDCU UR14, c[0x0][0x384] ;  /* 0x00007080ff0e07ac */ /* 0x000ea20008000800 */
[----:B------:R-:W-:Y:S02]  /*05a0*/  @!UP2 UIADD3 UR11, UPT, UPT, -UR11, URZ, URZ ;  /* 0x000000ff0b0ba290 */ /* 0x000fe4000fffe1ff */
[----:B------:R-:W-:Y:S01]  /*05b0*/  UIADD3 UR13, UP2, UPT, UR16, UR12, URZ ;  /* 0x0000000c100d7290 */ /* 0x000fe2000ff5e0ff */
[----:B------:R-:W3:Y:S06]  /*05c0*/  LDCU.64 UR4, c[0x0][0x448] ;  /* 0x00008900ff0477ac */ /* 0x000eec0008000a00 */
[----:B------:R-:W-:-:S02]  /*05d0*/  @!UP1 ULOP3.LUT UR11, URZ, UR28, URZ, 0x33, !UPT ;  /* 0x0000001cff0b9292 */ /* 0x000fc4000f8e33ff */
[----:B0-----:R-:W-:Y:S02]  /*05e0*/  ULEA UR12, UP1, UR13, UR6, 0x1 ;  /* 0x000000060d0c7291 */ /* 0x001fe4000f8208ff */
[----:B------:R-:W-:Y:S01]  /*05f0*/  USHF.R.S32.HI UR6, URZ, 0x1f, UR11 ;  /* 0x0000001fff067899 */ /* 0x000fe2000801140b */
[----:B------:R-:W0:Y:S01]  /*0600*/  @UP0 LDCU UR28, c[0x0][0x38c] ;  /* 0x00007180ff1c07ac */ /* 0x000e220008000800 */
[----:B------:R-:W-:Y:S02]  /*0610*/  UIADD3.X UR22, UPT, UPT, UR9, UR22, URZ, UP2, !UPT ;  /* 0x0000001609167290 */ /* 0x000fe400097fe4ff */
[----:B-1----:R-:W-:Y:S01]  /*0620*/  UIMAD UR6, UR6, UR26, URZ ;  /* 0x0000001a060672a4 */ /* 0x002fe2000f8e02ff */
[----:B------:R-:W1:Y:S01]  /*0630*/  @UP0 LDCU.64 UR32, c[0x0][0x480] ;  /* 0x00009000ff2007ac */ /* 0x000e620008000a00 */
[----:B------:R-:W-:Y:S02]  /*0640*/  ULEA.HI.X UR22, UR13, UR7, UR22, 0x1, UP1 ;  /* 0x000000070d167291 */ /* 0x000fe400088f0c16 */
[----:B------:R-:W-:-:S02]  /*0650*/  UIMAD.WIDE.U32 UR20, UR11, UR26, UR20 ;  /* 0x0000001a0b1472a5 */ /* 0x000fc4000f8e0014 */
[----:B------:R-:W-:Y:S02]  /*0660*/  UIMAD UR13, UR11, UR27, UR6 ;  /* 0x0000001b0b0d72a4 */ /* 0x000fe4000f8e0206 */
[----:B--2---:R-:W-:Y:S02]  /*0670*/  @UP0 UIMAD UR8, UR8, UR14, UR10 ;  /* 0x0000000e080802a4 */ /* 0x004fe4000f8e020a */
[----:B------:R-:W-:Y:S02]  /*0680*/  UIADD3 UR16, UP1, UPT, UR16, UR20, URZ ;  /* 0x0000001410107290 */ /* 0x000fe4000ff3e0ff */
[----:B------:R-:W-:Y:S02]  /*0690*/  UIADD3 UR13, UPT, UPT, UR21, UR13, URZ ;  /* 0x0000000d150d7290 */ /* 0x000fe4000fffe0ff */
[----:B------:R-:W-:Y:S02]  /*06a0*/  @UP0 UIMAD UR8, UR8, UR25, URZ ;  /* 0x00000019080802a4 */ /* 0x000fe4000f8e02ff */
[----:B---3--:R-:W-:-:S02]  /*06b0*/  ULEA UR23, UP2, UR16, UR4, 0x1 ;  /* 0x0000000410177291 */ /* 0x008fc4000f8408ff */
[----:B------:R-:W-:Y:S02]  /*06c0*/  UIADD3.X UR24, UPT, UPT, UR9, UR13, URZ, UP1, !UPT ;  /* 0x0000000d09187290 */ /* 0x000fe40008ffe4ff */
[----:B0-----:R-:W-:Y:S02]  /*06d0*/  @UP0 UIMAD UR8, UR8, UR28, URZ ;  /* 0x0000001c080802a4 */ /* 0x001fe4000f8e02ff */
[----:B------:R-:W-:Y:S01]  /*06e0*/  ULEA.HI.X UR24, UR16, UR5, UR24, 0x1, UP2 ;  /* 0x0000000510187291 */ /* 0x000fe200090f0c18 */
[----:B------:R-:W-:Y:S02]  /*06f0*/  UMOV UR4, URZ ;  /* 0x000000ff00047c82 */ /* 0x000fe40008000000 */
[----:B------:R-:W-:Y:S01]  /*0700*/  UMOV UR5, URZ ;  /* 0x000000ff00057c82 */ /* 0x000fe20008000000 */
[----:B-1----:R-:W-:Y:S02]  /*0710*/  @UP0 UIMAD.WIDE UR4, UR8, 0x8, UR32 ;  /* 0x00000008080408a5 */ /* 0x002fe4000f8e0220 */
        /* <DEDUP_REMOVED lines=15> */
.L_x_1162:
        /* <DEDUP_REMOVED lines=104> */
[----:B-1----:R-:W-:-:S05]  /*0e90*/  IMAD.IADD R23, R23, 0x1, R32 ;  /* 0x0000000117177824 */ /* 0x002fca00078e0220 */
[CC--:B------:R-:W-:Y:S02]  /*0ea0*/  LEA.HI.SX32 R24, R23.reuse, R23.reuse, 0x1b ;  /* 0x0000001717187211 */ /* 0x0c0fe400078fdaff */
[C---:B------:R-:W-:Y:S02]  /*0eb0*/  IADD3 R6, PT, PT, R23.reuse, 0x60, RZ ;  /* 0x0000006017067810 */ /* 0x040fe40007ffe0ff */
[----:B------:R-:W-:Y:S02]  /*0ec0*/  LEA R110, R24, UR26, 0x1 ;  /* 0x0000001a186e7c11 */ /* 0x000fe4000f8e08ff */
[C---:B------:R-:W-:Y:S02]  /*0ed0*/  IADD3 R24, PT, PT, R23.reuse, 0x20, RZ ;  /* 0x0000002017187810 */ /* 0x040fe40007ffe0ff */
[----:B------:R-:W-:Y:S02]  /*0ee0*/  LEA.HI.SX32 R6, R6, R23, 0x1b ;  /* 0x0000001706067211 */ /* 0x000fe400078fdaff */
[----:B------:R-:W-:-:S02]  /*0ef0*/  IADD3 R26, PT, PT, R23, 0x40, RZ ;  /* 0x00000040171a7810 */ /* 0x000fc40007ffe0ff */
[C---:B------:R-:W-:Y:S02]  /*0f00*/  IADD3 R28, PT, PT, R23.reuse, 0x80, RZ ;  /* 0x00000080171c7810 */ /* 0x040fe40007ffe0ff */
[C---:B------:R-:W-:Y:S02]  /*0f10*/  IADD3 R30, PT, PT, R23.reuse, 0xa0, RZ ;  /* 0x000000a0171e7810 */ /* 0x040fe40007ffe0ff */
[-C--:B------:R-:W-:Y:S02]  /*0f20*/  LEA.HI.SX32 R24, R24, R23.reuse, 0x1b ;  /* 0x0000001718187211 */ /* 0x080fe400078fdaff */
[----:B------:R-:W-:Y:S01]  /*0f30*/  LEA R164, R6, UR26, 0x1 ;  /* 0x0000001a06a47c11 */ /* 0x000fe2000f8e08ff */
[----:B------:R-:W-:Y:S01]  /*0f40*/  VIADD R6, R23, 0xe0 ;  /* 0x000000e017067836 */ /* 0x000fe20000000000 */
[-C--:B------:R-:W-:Y:S02]  /*0f50*/  LEA.HI.SX32 R26, R26, R23.reuse, 0x1b ;  /* 0x000000171a1a7211 */ /* 0x080fe400078fdaff */
[----:B------:R-:W-:-:S02]  /*0f60*/  LEA.HI.SX32 R28, R28, R23, 0x1b ;  /* 0x000000171c1c7211 */ /* 0x000fc400078fdaff */
[-C--:B------:R-:W-:Y:S02]  /*0f70*/  LEA.HI.SX32 R30, R30, R23.reuse, 0x1b ;  /* 0x000000171e1e7211 */ /* 0x080fe400078fdaff */
[----:B------:R-:W-:Y:S02]  /*0f80*/  LEA R109, R24, UR26, 0x1 ;  /* 0x0000001a186d7c11 */ /* 0x000fe4000f8e08ff */
[----:B------:R-:W-:Y:S02]  /*0f90*/  LEA R165, R26, UR26, 0x1 ;  /* 0x0000001a1aa57c11 */ /* 0x000fe4000f8e08ff */
[----:B------:R-:W-:Y:S02]  /*0fa0*/  LEA.HI.SX32 R6, R6, R23, 0x1b ;  /* 0x0000001706067211 */ /* 0x000fe400078fdaff */
[----:B------:R-:W-:Y:S02]  /*0fb0*/  LEA R163, R28, UR26, 0x1 ;  /* 0x0000001a1ca37c11 */ /* 0x000fe4000f8e08ff */
[----:B------:R-:W-:-:S02]  /*0fc0*/  IADD3 R24, PT, PT, R23, 0x100, RZ ;  /* 0x0000010017187810 */ /* 0x000fc40007ffe0ff */
[----:B------:R-:W-:Y:S02]  /*0fd0*/  LEA R162, R30, UR26, 0x1 ;  /* 0x0000001a1ea27c11 */ /* 0x000fe4000f8e08ff */
[C---:B------:R-:W-:Y:S02]  /*0fe0*/  IADD3 R26, PT, PT, R23.reuse, 0x120, RZ ;  /* 0x00000120171a7810 */ /* 0x040fe40007ffe0ff */
[----:B------:R-:W-:Y:S02]  /*0ff0*/  IADD3 R28, PT, PT, R23, 0x140, RZ ;  /* 0x00000140171c7810 */ /* 0x000fe40007ffe0ff */
[----:B------:R-:W-:Y:S02]  /*1000*/  @P6 LOP3.LUT R27, R27, 0x2, RZ, 0xfc, !PT ;  /* 0x000000021b1b6812 */ /* 0x000fe400078efcff */
[----:B------:R-:W-:Y:S02]  /*1010*/  LEA R160, R6, UR26, 0x1 ;  /* 0x0000001a06a07c11 */ /* 0x000fe4000f8e08ff */
[----:B------:R-:W-:-:S02]  /*1020*/  LEA.HI.SX32 R24, R24, R23, 0x1b ;  /* 0x0000001718187211 */ /* 0x000fc400078fdaff */
[----:B------:R-:W-:Y:S02]  /*1030*/  IADD3 R6, PT, PT, R23, 0x180, RZ ;  /* 0x0000018017067810 */ /* 0x000fe40007ffe0ff */
[-C--:B------:R-:W-:Y:S02]  /*1040*/  LEA.HI.SX32 R26, R26, R23.reuse, 0x1b ;  /* 0x000000171a1a7211 */ /* 0x080fe400078fdaff */
[----:B------:R-:W-:Y:S02]  /*1050*/  P2R R25, PR, RZ, 0x40 ;  /* 0x00000040ff197803 */ /* 0x000fe40000000000 */
[----:B------:R-:W-:Y:S02]  /*1060*/  LEA.HI.SX32 R28, R28, R23, 0x1b ;  /* 0x000000171c1c7211 */ /* 0x000fe400078fdaff */
[----:B------:R-:W-:Y:S02]  /*1070*/  LOP3.LUT P6, RZ, R27, 0x4, RZ, 0xc0, !PT ;  /* 0x000000041bff7812 */ /* 0x000fe400078cc0ff */
[----:B------:R-:W-:-:S02]  /*1080*/  LEA R159, R24, UR26, 0x1 ;  /* 0x0000001a189f7c11 */ /* 0x000fc4000f8e08ff */
[----:B------:R-:W-:Y:S02]  /*1090*/  LEA.HI.SX32 R6, R6, R23, 0x1b ;  /* 0x0000001706067211 */ /* 0x000fe400078fdaff */
[----:B------:R-:W-:Y:S02]  /*10a0*/  LEA R158, R26, UR26, 0x1 ;  /* 0x0000001a1a9e7c11 */ /* 0x000fe4000f8e08ff */
[----:B------:R-:W-:Y:S02]  /*10b0*/  LEA R157, R28, UR26, 0x1 ;  /* 0x0000001a1c9d7c11 */ /* 0x000fe4000f8e08ff */
[----:B------:R-:W-:Y:S02]  /*10c0*/  P2R R29, PR, RZ, 0x40 ;  /* 0x00000040ff1d7803 */ /* 0x000fe40000000000 */
        /* <DEDUP_REMOVED lines=28> */
[C---:B-1----:R-:W-:Y:S01]  /*1290*/  VIADD R10, R23.reuse, 0x1c0 ;  /* 0x000001c0170a7836 */ /* 0x042fe20000000000 */
[-C--:B------:R-:W-:Y:S02]  /*12a0*/  LEA.HI.SX32 R8, R8, R23.reuse, 0x1b ;  /* 0x0000001708087211 */ /* 0x080fe400078fdaff */
[----:B------:R-:W-:Y:S01]  /*12b0*/  STS.U16 [R161+0x180], R13 ;  /* 0x0001800da1007388 */ /* 0x000fe20000000400 */
[----:B------:R-:W-:Y:S02]  /*12c0*/  LEA R156, R0, UR26, 0x1 ;  /* 0x0000001a009c7c11 */ /* 0x000fe4000f8e08ff */
[----:B------:R-:W-:Y:S02]  /*12d0*/  LEA.HI.SX32 R10, R10, R23, 0x1b ;  /* 0x000000170a0a7211 */ /* 0x000fe400078fdaff */
[----:B0-----:R-:W-:Y:S01]  /*12e0*/  IADD3 R12, PT, PT, R23, 0x1e0, RZ ;  /* 0x000001e0170c7810 */ /* 0x001fe20007ffe0ff */
[----:B------:R0:W-:Y:S01]  /*12f0*/  STS.U16 [R160+0x1c0], R14 ;  /* 0x0001c00ea0007388 */ /* 0x0001e20000000400 */
[----:B------:R-:W-:-:S02]  /*1300*/  LEA R154, R8, UR26, 0x1 ;  /* 0x0000001a089a7c11 */ /* 0x000fc4000f8e08ff */
[----:B------:R-:W-:Y:S01]  /*1310*/  LEA.HI.SX32 R12, R12, R23, 0x1b ;  /* 0x000000170c0c7211 */ /* 0x000fe200078fdaff */
[----:B------:R-:W-:Y:S01]  /*1320*/  STS.U16 [R159+0x200], R15 ;  /* 0x0002000f9f007388 */ /* 0x000fe20000000400 */
[----:B------:R-:W-:Y:S01]  /*1330*/  LEA R153, R10, UR26, 0x1 ;  /* 0x0000001a0a997c11 */ /* 0x000fe2000f8e08ff */
[----:B------:R-:W-:Y:S01]  /*1340*/  IMAD R23, R32, 0xf, R23 ;  /* 0x0000000f20177824 */ /* 0x000fe200078e0217 */
[----:B------:R-:W-:Y:S01]  /*1350*/  LEA R152, R12, UR26, 0x1 ;  /* 0x0000001a0c987c11 */ /* 0x000fe2000f8e08ff */
[----:B------:R1:W-:Y:S04]  /*1360*/  STS.U16 [R158+0x240], R16 ;  /* 0x000240109e007388 */ /* 0x0003e80000000400 */
[----:B------:R-:W-:Y:S04]  /*1370*/  STS.U16 [R157+0x280], R17 ;  /* 0x000280119d007388 */ /* 0x000fe80000000400 */
[----:B------:R2:W-:Y:S01]  /*1380*/  STS.U16 [R156+0x2c0], R18 ;  /* 0x0002c0129c007388 */ /* 0x0005e20000000400 */
[----:B0-----:R-:W-:-:S03]  /*1390*/  VIADD R14, R23, 0x6 ;  /* 0x00000006170e7836 */ /* 0x001fc60000000000 */
        /* <DEDUP_REMOVED lines=8> */
[C---:B------:R-:W-:Y:S02]  /*1420*/  IADD3 R10, PT, PT, R23.reuse, 0x4, RZ ;  /* 0x00000004170a7810 */ /* 0x040fe40007ffe0ff */
[C---:B------:R-:W-:Y:S02]  /*1430*/  IADD3 R12, PT, PT, R23.reuse, 0x5, RZ ;  /* 0x00000005170c7810 */ /* 0x040fe40007ffe0ff */
[C---:B-1----:R-:W-:Y:S02]  /*1440*/  IADD3 R16, PT, PT, R23.reuse, 0x7, RZ ;  /* 0x0000000717107810 */ /* 0x042fe40007ffe0ff */
[----:B--2---:R-:W-:-:S02]  /*1450*/  IADD3 R18, PT, PT, R23, 0x8, RZ ;  /* 0x0000000817127810 */ /* 0x004fc40007ffe0ff */
[C---:B0-----:R-:W-:Y:S02]  /*1460*/  IADD3 R20, PT, PT, R23.reuse, 0x9, RZ ;  /* 0x0000000917147810 */ /* 0x041fe40007ffe0ff */
[C---:B---3--:R-:W-:Y:S02]  /*1470*/  IADD3 R22, PT, PT, R23.reuse, 0xa, RZ ;  /* 0x0000000a17167810 */ /* 0x048fe40007ffe0ff */
        /* <DEDUP_REMOVED lines=123> */
[----:B-----5:R0:W-:Y:S04]  /*1c30*/  STS.U16 [R164+0xc0], R39 ;  /* 0x0000c027a4007388 */ /* 0x0201e80000000400 */
[----:B------:R1:W-:Y:S04]  /*1c40*/  STS.U16 [R163+0x100], R40 ;  /* 0x00010028a3007388 */ /* 0x0003e80000000400 */
[----:B------:R2:W-:Y:S04]  /*1c50*/  STS.U16 [R162+0x140], R44 ;  /* 0x0001402ca2007388 */ /* 0x0005e80000000400 */
[----:B------:R3:W-:Y:S04]  /*1c60*/  STS.U16 [R161+0x180], R45 ;  /* 0x0001802da1007388 */ /* 0x0007e80000000400 */
[----:B------:R-:W-:Y:S04]  /*1c70*/  STS.U16 [R160+0x1c0], R19 ;  /* 0x0001c013a0007388 */ /* 0x000fe80000000400 */
[----:B------:R4:W-:Y:S04]  /*1c80*/  STS.U16 [R159+0x200], R46 ;  /* 0x0002002e9f007388 */ /* 0x0009e80000000400 */
[----:B------:R5:W-:Y:S04]  /*1c90*/  STS.U16 [R158+0x240], R47 ;  /* 0x0002402f9e007388 */ /* 0x000be80000000400 */
[----:B------:R5:W-:Y:S04]  /*1ca0*/  STS.U16 [R157+0x280], R66 ;  /* 0x000280429d007388 */ /* 0x000be80000000400 */
[----:B------:R5:W-:Y:S04]  /*1cb0*/  STS.U16 [R156+0x2c0], R67 ;  /* 0x0002c0439c007388 */ /* 0x000be80000000400 */
[----:B------:R5:W-:Y:S04]  /*1cc0*/  STS.U16 [R155+0x300], R68 ;  /* 0x000300449b007388 */ /* 0x000be80000000400 */
[----:B------:R-:W-:Y:S04]  /*1cd0*/  STS.U16 [R154+0x340], R69 ;  /* 0x000340459a007388 */ /* 0x000fe80000000400 */
[----:B------:R-:W-:Y:S04]  /*1ce0*/  STS.U16 [R153+0x380], R70 ;  /* 0x0003804699007388 */ /* 0x000fe80000000400 */
[----:B------:R-:W-:Y:S01]  /*1cf0*/  STS.U16 [R152+0x3c0], R71 ;  /* 0x0003c04798007388 */ /* 0x000fe20000000400 */
[----:B------:R-:W-:-:S03]  /*1d00*/  NOP ;  /* 0x0000000000007918 */ /* 0x000fc60000000000 */
[----:B------:R-:W5:Y:S04]  /*1d10*/  LDS.U16 R2, [R138] ;  /* 0x000000008a027984 */ /* 0x000f680000000400 */
        /* <DEDUP_REMOVED lines=40> */
[----:B------:R-:W2:Y:S04]  /*1fa0*/  @!P5 LDG.E.U16 R45, desc[UR30][R4.64+0x280] ;  /* 0x0002801e042dd981 */ /* 0x000ea8000c1e1500 */
[----:B------:R-:W3:Y:S01]  /*1fb0*/  @!P6 LDG.E.U16 R40, desc[UR30][R4.64+0x200] ;  /* 0x0002001e0428e981 */ /* 0x000ee2000c1e1500 */
[----:B------:R-:W-:-:S03]  /*1fc0*/  ISETP.NE.AND P6, PT, R80, RZ, PT ;  /* 0x000000ff5000720c */ /* 0x000fc60003fc5270 */
[----:B------:R-:W4:Y:S04]  /*1fd0*/  @!P0 LDG.E.U16 R46, desc[UR30][R4.64+0x2c0] ;  /* 0x0002c01e042e8981 */ /* 0x000f28000c1e1500 */
[----:B------:R-:W5:Y:S06]  /*1fe0*/  @!P1 LDG.E.U16 R47, desc[UR30][R4.64+0x300] ;  /* 0x0003001e042f9981 */ /* 0x000f6c000c1e1500 */
[----:B------:R-:W2:Y:S01]  /*1ff0*/  @!P6 LDG.E.U16 R44, desc[UR30][R4.64+0x240] ;  /* 0x0002401e042ce981 */ /* 0x000ea2000c1e1500 */
[----:B------:R-:W-:-:S02]  /*2000*/  PRMT R66, RZ, 0x7610, R66 ;  /* 0x00007610ff427816 */ /* 0x000fc40000000042 */
[----:B------:R-:W-:Y:S02]  /*2010*/  PRMT R67, RZ, 0x7610, R67 ;  /* 0x00007610ff437816 */ /* 0x000fe40000000043 */
[----:B------:R-:W-:Y:S02]  /*2020*/  PRMT R68, RZ, 0x7610, R68 ;  /* 0x00007610ff447816 */ /* 0x000fe40000000044 */
[----:B------:R-:W5:Y:S04]  /*2030*/  @!P2 LDG.E.U16 R66, desc[UR30][R4.64+0x340] ;  /* 0x0003401e0442a981 */ /* 0x000f68000c1e1500 */
        /* <DEDUP_REMOVED lines=35> */
[----:B------:R-:W-:-:S02]  /*2270*/  HADD2.F32 R28, -RZ, R28.H0_H0 ;  /* 0x2000001cff1c7230 */ /* 0x000fc40000004100 */
[----:B------:R-:W-:Y:S01]  /*2280*/  HADD2.F32 R29, -RZ, R29.H0_H0 ;  /* 0x2000001dff1d7230 */ /* 0x000fe20000004100 */
        /* <DEDUP_REMOVED lines=12> */
[----:B-----5:R0:W-:Y:S02]  /*2350*/  STS.U16 [R155+0x300], R47 ;  /* 0x0003002f9b007388 */ /* 0x0201e40000000400 */
[----:B0-----:R-:W-:-:S05]  /*2360*/  FADD.FTZ R47, R2, UR7 ;  /* 0x00000007022f7e21 */ /* 0x001fca0008010000 */
[----:B------:R-:W-:Y:S01]  /*2370*/  FSETP.GTU.FTZ.AND P5, PT, R47, 20, PT ;  /* 0x41a000002f00780b */ /* 0x000fe20003fbc000 */
[----:B------:R0:W-:Y:S01]  /*2380*/  STS.U16 [R154+0x340], R66 ;  /* 0x000340429a007388 */ /* 0x0001e20000000400 */
[----:B------:R-:W-:Y:S02]  /*2390*/  HADD2.F32 R3, -RZ, R3.H0_H0 ;  /* 0x20000003ff037230 */ /* 0x000fe40000004100 */
[----:B------:R-:W-:Y:S01]  /*23a0*/  HADD2.F32 R8, -RZ, R8.H0_H0 ;  /* 0x20000008ff087230 */ /* 0x000fe20000004100 */
[----:B------:R0:W-:Y:S01]  /*23b0*/  STS.U16 [R153+0x380], R67 ;  /* 0x0003804399007388 */ /* 0x0001e20000000400 */
[----:B------:R-:W-:Y:S02]  /*23c0*/  HADD2.F32 R10, -RZ, R10.H0_H0 ;  /* 0x2000000aff0a7230 */ /* 0x000fe40000004100 */
[----:B------:R-:W-:Y:S01]  /*23d0*/  HADD2.F32 R11, -RZ, R11.H0_H0 ;  /* 0x2000000bff0b7230 */ /* 0x000fe20000004100 */
[----:B------:R0:W-:Y:S01]  /*23e0*/  STS.U16 [R152+0x3c0], R68 ;  /* 0x0003c04498007388 */ /* 0x0001e20000000400 */
        /* <DEDUP_REMOVED lines=9> */
[----:B------:R-:W1:Y:S01]  /*2480*/  S2UR UR25, SR_CTAID.X ;  /* 0x00000000001979c3 */ /* 0x000e620000002500 */
        /* <DEDUP_REMOVED lines=48> */
.L_x_1084:
[----:B-1----:R-:W-:Y:S05]  /*2790*/  BSYNC.RECONVERGENT B0 ;  /* 0x0000000000007941 */ /* 0x002fea0003800200 */
.L_x_1083:
        /* <DEDUP_REMOVED lines=33> */
.L_x_1086:
[----:B------:R-:W-:Y:S05]  /*29b0*/  BSYNC.RECONVERGENT B0 ;  /* 0x0000000000007941 */ /* 0x000fea0003800200 */
.L_x_1085:
        /* <DEDUP_REMOVED lines=33> */
.L_x_1088:
[----:B------:R-:W-:Y:S05]  /*2bd0*/  BSYNC.RECONVERGENT B0 ;  /* 0x0000000000007941 */ /* 0x000fea0003800200 */
.L_x_1087:
        /* <DEDUP_REMOVED lines=33> */
.L_x_1090:
[----:B------:R-:W-:Y:S05]  /*2df0*/  BSYNC.RECONVERGENT B0 ;  /* 0x0000000000007941 */ /* 0x000fea0003800200 */
.L_x_1089:
        /* <DEDUP_REMOVED lines=33> */
.L_x_1092:
[----:B------:R-:W-:Y:S05]  /*3010*/  BSYNC.RECONVERGENT B0 ;  /* 0x0000000000007941 */ /* 0x000fea0003800200 */
.L_x_1091:
        /* <DEDUP_REMOVED lines=33> */
.L_x_1094:
[----:B------:R-:W-:Y:S05]  /*3230*/  BSYNC.RECONVERGENT B0 ;  /* 0x0000000000007941 */ /* 0x000fea0003800200 */
.L_x_1093:
        /* <DEDUP_REMOVED lines=33> */
.L_x_1096:
[----:B------:R-:W-:Y:S05]  /*3450*/  BSYNC.RECONVERGENT B0 ;  /* 0x0000000000007941 */ /* 0x000fea0003800200 */
.L_x_1095:
        /* <DEDUP_REMOVED lines=33> */
.L_x_1098:
[----:B------:R-:W-:Y:S05]  /*3670*/  BSYNC.RECONVERGENT B0 ;  /* 0x0000000000007941 */ /* 0x000fea0003800200 */
.L_x_1097:
        /* <DEDUP_REMOVED lines=33> */
.L_x_1100:
[----:B------:R-:W-:Y:S05]  /*3890*/  BSYNC.RECONVERGENT B0 ;  /* 0x0000000000007941 */ /* 0x000fea0003800200 */
.L_x_1099:
        /* <DEDUP_REMOVED lines=33> */
.L_x_1102:
[----:B------:R-:W-:Y:S05]  /*3ab0*/  BSYNC.RECONVERGENT B0 ;  /* 0x0000000000007941 */ /* 0x000fea0003800200 */
.L_x_1101:
        /* <DEDUP_REMOVED lines=33> */
.L_x_1104:
[----:B------:R-:W-:Y:S05]  /*3cd0*/  BSYNC.RECONVERGENT B0 ;  /* 0x0000000000007941 */ /* 0x000fea0003800200 */
.L_x_1103:
        /* <DEDUP_REMOVED lines=33> */
.L_x_1106:
[----:B------:R-:W-:Y:S05]  /*3ef0*/  BSYNC.RECONVERGENT B0 ;  /* 0x0000000000007941 */ /* 0x000fea0003800200 */
.L_x_1105:
        /* <DEDUP_REMOVED lines=33> */
.L_x_1108:
[----:B------:R-:W-:Y:S05]  /*4110*/  BSYNC.RECONVERGENT B0 ;  /* 0x0000000000007941 */ /* 0x000fea0003800200 */
.L_x_1107:
        /* <DEDUP_REMOVED lines=33> */
.L_x_1110:
[----:B------:R-:W-:Y:S05]  /*4330*/  BSYNC.RECONVERGENT B0 ;  /* 0x0000000000007941 */ /* 0x000fea0003800200 */
.L_x_1109:
        /* <DEDUP_REMOVED lines=33> */
.L_x_1112:
[----:B------:R-:W-:Y:S05]  /*4550*/  BSYNC.RECONVERGENT B0 ;  /* 0x0000000000007941 */ /* 0x000fea0003800200 */
.L_x_1111:
        /* <DEDUP_REMOVED lines=33> */
.L_x_1114:
[----:B------:R-:W-:Y:S05]  /*4770*/  BSYNC.RECONVERGENT B0 ;  /* 0x0000000000007941 */ /* 0x000fea0003800200 */
.L_x_1113:
[----:B------:R-:W0:Y:S01]  /*4780*/  LDCU.128 UR12, c[0x0][0x410] ;  /* 0x00008200ff0c77ac */ /* 0x000e220008000c00 */
[----:B------:R-:W1:Y:S01]  /*4790*/  S2UR UR10, SR_CTAID.Y ;  /* 0x00000000000a79c3 */ /* 0x000e620000002600 */
[----:B------:R-:W-:Y:S01]  /*47a0*/  P2R R75, PR, RZ, 0x1 ;  /* 0x00000001ff4b7803 */ /* 0x000fe20000000000 */
[----:B------:R-:W2:Y:S01]  /*47b0*/  LDS.U16 R99, [R138] ;  /* 0x000000008a637984 */ /* 0x000ea20000000400 */
        /* <DEDUP_REMOVED lines=9> */
[----:B------:R-:W5:Y:S01]  /*4850*/  LDS.U16 R96, [R135+0x6] ;  /* 0x0000060087607984 */ /* 0x000f620000000400 */
[----:B------:R-:W-:Y:S01]  /*4860*/  P2R R73, PR, RZ, 0x1 ;  /* 0x00000001ff497803 */ /* 0x000fe20000000000 */
[----:B0-----:R-:W-:Y:S02]  /*4870*/  UIMAD.WIDE.U32 UR32, UR25, UR12, UR8 ;  /* 0x0000000c192072a5 */ /* 0x001fe4000f8e0008 */
[----:B------:R-:W0:Y:S01]  /*4880*/  LDS.U16 R95, [R134+0x8] ;  /* 0x00000800865f7984 */ /* 0x000e220000000400 */
[----:B------:R-:W-:Y:S01]  /*4890*/  UIMAD UR13, UR25, UR13, URZ ;  /* 0x0000000d190d72a4 */ /* 0x000fe2000f8e02ff */
[C---:B------:R-:W-:Y:S02]  /*48a0*/  LOP3.LUT P0, RZ, R27.reuse, 0x100, RZ, 0xc0, !PT ;  /* 0x000001001bff7812 */ /* 0x040fe4000780c0ff */
[----:B------:R-:W0:Y:S01]  /*48b0*/  LDS.U16 R94, [R133+0xa] ;  /* 0x00000a00855e7984 */ /* 0x000e220000000400 */
[----:B------:R-:W-:Y:S01]  /*48c0*/  UIADD3 UR33, UPT, UPT, UR33, UR13, URZ ;  /* 0x0000000d21217290 */ /* 0x000fe2000fffe0ff */
[----:B------:R-:W-:Y:S01]  /*48d0*/  P2R R72, PR, RZ, 0x1 ;  /* 0x00000001ff487803 */ /* 0x000fe20000000000 */
[----:B-1----:R-:W-:Y:S01]  /*48e0*/  UIMAD UR12, UR10, UR15, URZ ;  /* 0x0000000f0a0c72a4 */ /* 0x002fe2000f8e02ff */
[----:B------:R-:W-:Y:S01]  /*48f0*/  LDS.U16 R93, [R132+0xc] ;  /* 0x00000c00845d7984 */ /* 0x000fe20000000400 */
[----:B------:R-:W-:Y:S01]  /*4900*/  UIMAD.WIDE.U32 UR14, UR10, UR14, UR32 ;  /* 0x0000000e0a0e72a5 */ /* 0x000fe2000f8e0020 */
[----:B------:R-:W-:-:S02]  /*4910*/  LOP3.LUT P0, RZ, R27, 0x200, RZ, 0xc0, !PT ;  /* 0x000002001bff7812 */ /* 0x000fc4000780c0ff */
[----:B------:R-:W-:Y:S01]  /*4920*/  LDS.U16 R92, [R131+0xe] ;  /* 0x00000e00835c7984 */ /* 0x000fe20000000400 */
[----:B------:R-:W-:Y:S02]  /*4930*/  MOV R4, UR12 ;  /* 0x0000000c00047c02 */ /* 0x000fe40008000f00 */
[----:B------:R-:W-:Y:S01]  /*4940*/  IADD3 R3, P5, PT, R63, UR14, RZ ;  /* 0x0000000e3f037c10 */ /* 0x000fe2000ffbe0ff */
[----:B------:R-:W-:Y:S01]  /*4950*/  LDS.U16 R91, [R130+0x10] ;  /* 0x00001000825b7984 */ /* 0x000fe20000000400 */
[----:B------:R-:W-:Y:S02]  /*4960*/  P2R R71, PR, RZ, 0x1 ;  /* 0x00000001ff477803 */ /* 0x000fe40000000000 */
[----:B------:R-:W-:Y:S01]  /*4970*/  IADD3.X R4, PT, PT, R4, UR15, RZ, P5, !PT ;  /* 0x0000000f04047c10 */ /* 0x000fe2000affe4ff */
[----:B------:R-:W1:Y:S01]  /*4980*/  LDCU.128 UR12, c[0x0][0x420] ;  /* 0x00008400ff0c77ac */ /* 0x000e620008000c00 */
[----:B------:R-:W-:Y:S01]  /*4990*/  LDS.U16 R90, [R129+0x12] ;  /* 0x00001200815a7984 */ /* 0x000fe20000000400 */
[----:B------:R-:W-:-:S02]  /*49a0*/  LOP3.LUT P0, RZ, R27, 0x400, RZ, 0xc0, !PT ;  /* 0x000004001bff7812 */ /* 0x000fc4000780c0ff */
[----:B------:R-:W-:Y:S01]  /*49b0*/  PRMT R13, RZ, 0x7610, R13 ;  /* 0x00007610ff0d7816 */ /* 0x000fe2000000000d */
[----:B------:R-:W-:Y:S01]  /*49c0*/  LDS.U16 R88, [R128+0x14] ;  /* 0x0000140080587984 */ /* 0x000fe20000000400 */
[----:B------:R-:W-:Y:S02]  /*49d0*/  P2R R76, PR, RZ, 0x2 ;  /* 0x00000002ff4c7803 */ /* 0x000fe40000000000 */
[C---:B------:R-:W-:Y:S01]  /*49e0*/  LOP3.LUT P1, RZ, R27.reuse, 0x20, RZ, 0xc0, !PT ;  /* 0x000000201bff7812 */ /* 0x040fe2000782c0ff */
[----:B------:R-:W-:Y:S01]  /*49f0*/  LDS.U16 R86, [R127+0x16] ;  /* 0x000016007f567984 */ /* 0x000fe20000000400 */
[----:B------:R-:W-:Y:S02]  /*4a00*/  P2R R77, PR, RZ, 0x4 ;  /* 0x00000004ff4d7803 */ /* 0x000fe40000000000 */
[----:B------:R-:W-:Y:S01]  /*4a10*/  LOP3.LUT P2, RZ, R27, 0x10, RZ, 0xc0, !PT ;  /* 0x000000101bff7812 */ /* 0x000fe2000784c0ff */
[----:B------:R-:W-:Y:S01]  /*4a20*/  LDS.U16 R89, [R125+0x18] ;  /* 0x000018007d597984 */ /* 0x000fe20000000400 */
[----:B------:R-:W-:-:S02]  /*4a30*/  P2R R78, PR, RZ, 0x8 ;  /* 0x00000008ff4e7803 */ /* 0x000fc40000000000 */
[C---:B------:R-:W-:Y:S01]  /*4a40*/  LOP3.LUT P3, RZ, R27.reuse, 0x8, RZ, 0xc0, !PT ;  /* 0x000000081bff7812 */ /* 0x040fe2000786c0ff */
[----:B------:R-:W-:Y:S01]  /*4a50*/  LDS.U16 R84, [R116+0x1a] ;  /* 0x00001a0074547984 */ /* 0x000fe20000000400 */
[----:B-1----:R-:W-:Y:S01]  /*4a60*/  UIMAD.WIDE.U32 UR32, UR25, UR12, UR8 ;  /* 0x0000000c192072a5 */ /* 0x002fe2000f8e0008 */
[----:B------:R-:W-:Y:S02]  /*4a70*/  P2R R79, PR, RZ, 0x10 ;  /* 0x00000010ff4f7803 */ /* 0x000fe40000000000 */
[----:B------:R-:W-:Y:S01]  /*4a80*/  LDS.U16 R87, [R115+0x1c] ;  /* 0x00001c0073577984 */ /* 0x000fe20000000400 */
[----:B------:R-:W-:Y:S01]  /*4a90*/  UIMAD UR13, UR25, UR13, UR33 ;  /* 0x0000000d190d72a4 */ /* 0x000fe2000f8e0221 */
[----:B------:R-:W-:Y:S02]  /*4aa0*/  LOP3.LUT P4, RZ, R27, 0x4, RZ, 0xc0, !PT ;  /* 0x000000041bff7812 */ /* 0x000fe4000788c0ff */
[----:B------:R-:W-:Y:S01]  /*4ab0*/  UMOV UR12, UR32 ;  /* 0x00000020000c7c82 */ /* 0x000fe20008000000 */
[----:B------:R-:W-:Y:S01]  /*4ac0*/  LDS.U16 R82, [R117+0x1e] ;  /* 0x00001e0075527984 */ /* 0x000fe20000000400 */
[----:B------:R-:W-:Y:S01]  /*4ad0*/  UIMAD.WIDE.U32 UR12, UR10, UR14, UR12 ;  /* 0x0000000e0a0c72a5 */ /* 0x000fe2000f8e000c */
[----:B------:R-:W-:-:S02]  /*4ae0*/  PRMT R14, RZ, 0x7610, R14 ;  /* 0x00007610ff0e7816 */ /* 0x000fc4000000000e */
[----:B------:R-:W-:Y:S01]  /*4af0*/  PRMT R16, RZ, 0x7610, R16 ;  /* 0x00007610ff107816 */ /* 0x000fe20000000010 */
[----:B------:R-:W-:Y:S01]  /*4b00*/  UIMAD UR15, UR10, UR15, UR13 ;  /* 0x0000000f0a0f72a4 */ /* 0x000fe2000f8e020d */
[----:B------:R-:W-:Y:S02]  /*4b10*/  PRMT R17, RZ, 0x7610, R17 ;  /* 0x00007610ff117816 */ /* 0x000fe40000000011 */
[----:B------:R-:W-:Y:S02]  /*4b20*/  PRMT R19, RZ, 0x7610, R19 ;  /* 0x00007610ff137816 */ /* 0x000fe40000000013 */
[----:B------:R-:W-:Y:S02]  /*4b30*/  PRMT R20, RZ, 0x7610, R20 ;  /* 0x00007610ff147816 */ /* 0x000fe40000000014 */
[----:B------:R-:W-:Y:S02]  /*4b40*/  LOP3.LUT P6, RZ, R27, 0x1, RZ, 0xc0, !PT ;  /* 0x000000011bff7812 */ /* 0x000fe400078cc0ff */
        /* <DEDUP_REMOVED lines=20> */
[----:B-----5:R-:W-:Y:S01]  /*4c90*/  HADD2.F32 R96, -RZ, R96.H0_H0 ;  /* 0x20000060ff607230 */ /* 0x020fe20000004100 */
[----:B------:R-:W3:Y:S01]  /*4ca0*/  LDCU.64 UR32, c[0x0][0x490] ;  /* 0x00009200ff2077ac */ /* 0x000ee20008000a00 */
[----:B-1----:R-:W-:-:S04]  /*4cb0*/  LEA R2, P5, R3, UR12, 0x1 ;  /* 0x0000000c03027c11 */ /* 0x002fc8000f8a08ff */
[----:B------:R-:W-:Y:S01]  /*4cc0*/  LEA.HI.X R3, R3, UR13, R4, 0x1, P5 ;  /* 0x0000000d03037c11 */ /* 0x000fe2000a8f0c04 */
[----:B------:R-:W1:Y:S01]  /*4cd0*/  LDCU.64 UR12, c[0x0][0x478] ;  /* 0x00008f00ff0c77ac */ /* 0x000e620008000a00 */
[----:B------:R-:W-:Y:S01]  /*4ce0*/  BAR.SYNC.DEFER_BLOCKING 0x0 ;  /* 0x0000000000007b1d */ /* 0x000fe20000010000 */
[----:B-1----:R-:W-:-:S04]  /*4cf0*/  LEA R4, P5, R5, UR12, 0x1 ;  /* 0x0000000c05047c11 */ /* 0x002fc8000f8a08ff */
[--C-:B------:R-:W-:Y:S01]  /*4d00*/  LEA.HI.X R5, R5, UR13, R8.reuse, 0x1, P5 ;  /* 0x0000000d05057c11 */ /* 0x100fe2000a8f0c08 */
[----:B0-----:R-:W-:Y:S01]  /*4d10*/  HADD2.F32 R95, -RZ, R95.H0_H0 ;  /* 0x2000005fff5f7230 */ /* 0x001fe20000004100 */
[----:B------:R-:W-:Y:S01]  /*4d20*/  PRMT R8, RZ, 0x7610, R8 ;  /* 0x00007610ff087816 */ /* 0x000fe20000000008 */
[----:B------:R-:W4:Y:S01]  /*4d30*/  @!P1 LDG.E.U16 R16, desc[UR30][R2.64+0x140] ;  /* 0x0001401e02109981 */ /* 0x000f22000c1e1500 */
[----:B------:R-:W-:Y:S01]  /*4d40*/  LOP3.LUT P5, RZ, R27, 0x2, RZ, 0xc0, !PT ;  /* 0x000000021bff7812 */ /* 0x000fe200078ac0ff */
[----:B------:R-:W-:Y:S01]  /*4d50*/  HADD2.F32 R94, -RZ, R94.H0_H0 ;  /* 0x2000005eff5e7230 */ /* 0x000fe20000004100 */
[----:B------:R-:W0:Y:S01]  /*4d60*/  LDCU.64 UR12, c[0x0][0x508] ;  /* 0x0000a100ff0c77ac */ /* 0x000e220008000a00 */
[----:B------:R-:W5:Y:S04]  /*4d70*/  @!P2 LDG.E.U16 R17, desc[UR30][R2.64+0x180] ;  /* 0x0001801e0211a981 */ /* 0x000f68000c1e1500 */
[----:B------:R-:W2:Y:S01]  /*4d80*/  @!P0 LDG.E.U16 R8, desc[UR30][R2.64] ;  /* 0x0000001e02088981 */ /* 0x000ea2000c1e1500 */
[----:B------:R-:W-:-:S02]  /*4d90*/  ISETP.NE.AND P0, PT, R71, RZ, PT ;  /* 0x000000ff4700720c */ /* 0x000fc40003f05270 */
[----:B------:R-:W-:Y:S01]  /*4da0*/  ISETP.NE.AND P1, PT, R76, RZ, PT ;  /* 0x000000ff4c00720c */ /* 0x000fe20003f25270 */
[----:B------:R-:W3:Y:S04]  /*4db0*/  @!P3 LDG.E.U16 R19, desc[UR30][R2.64+0x1c0] ;  /* 0x0001c01e0213b981 */ /* 0x000ee8000c1e1500 */
[----:B------:R-:W3:Y:S04]  /*4dc0*/  @!P4 LDG.E.U16 R20, desc[UR30][R2.64+0x200] ;  /* 0x0002001e0214c981 */ /* 0x000ee8000c1e1500 */
[----:B------:R-:W3:Y:S04]  /*4dd0*/  @!P5 LDG.E.U16 R25, desc[UR30][R2.64+0x240] ;  /* 0x0002401e0219d981 */ /* 0x000ee8000c1e1500 */
[----:B------:R-:W4:Y:S01]  /*4de0*/  @!P0 LDG.E.U16 R10, desc[UR30][R2.64+0x40] ;  /* 0x0000401e020a8981 */ /* 0x000f22000c1e1500 */
[----:B------:R-:W-:-:S02]  /*4df0*/  ISETP.NE.AND P0, PT, R72, RZ, PT ;  /* 0x000000ff4800720c */ /* 0x000fc40003f05270 */
[----:B------:R-:W-:Y:S01]  /*4e00*/  ISETP.NE.AND P2, PT, R77, RZ, PT ;  /* 0x000000ff4d00720c */ /* 0x000fe20003f45270 */
[----:B------:R-:W3:Y:S04]  /*4e10*/  @!P6 LDG.E.U16 R40, desc[UR30][R2.64+0x280] ;  /* 0x0002801e0228e981 */ /* 0x000ee8000c1e1500 */
[----:B------:R-:W3:Y:S06]  /*4e20*/  @!P1 LDG.E.U16 R67, desc[UR30][R2.64+0x300] ;  /* 0x0003001e02439981 */ /* 0x000eec000c1e1500 */
[----:B------:R-:W5:Y:S01]  /*4e30*/  @!P0 LDG.E.U16 R11, desc[UR30][R2.64+0x80] ;  /* 0x0000801e020b8981 */ /* 0x000f62000c1e1500 */
[----:B------:R-:W-:-:S02]  /*4e40*/  ISETP.NE.AND P0, PT, R73, RZ, PT ;  /* 0x000000ff4900720c */ /* 0x000fc40003f05270 */
[----:B------:R-:W-:Y:S01]  /*4e50*/  ISETP.NE.AND P3, PT, R78, RZ, PT ;  /* 0x000000ff4e00720c */ /* 0x000fe20003f65270 */
[----:B------:R-:W3:Y:S10]  /*4e60*/  @!P2 LDG.E.U16 R68, desc[UR30][R2.64+0x340] ;  /* 0x0003401e0244a981 */ /* 0x000ef4000c1e1500 */
[----:B------:R-:W3:Y:S01]  /*4e70*/  @!P0 LDG.E.U16 R13, desc[UR30][R2.64+0xc0] ;  /* 0x0000c01e020d8981 */ /* 0x000ee2000c1e1500 */
[----:B------:R-:W-:-:S02]  /*4e80*/  ISETP.NE.AND P0, PT, R74, RZ, PT ;  /* 0x000000ff4a00720c */ /* 0x000fc40003f05270 */
[----:B------:R-:W-:Y:S01]  /*4e90*/  ISETP.NE.AND P4, PT, R79, RZ, PT ;  /* 0x000000ff4f00720c */ /* 0x000fe20003f85270 */
[----:B------:R-:W3:Y:S10]  /*4ea0*/  @!P3 LDG.E.U16 R69, desc[UR30][R2.64+0x380] ;  /* 0x0003801e0245b981 */ /* 0x000ef4000c1e1500 */
[----:B------:R-:W3:Y:S01]  /*4eb0*/  @!P0 LDG.E.U16 R14, desc[UR30][R2.64+0x100] ;  /* 0x0001001e020e8981 */ /* 0x000ee2000c1e1500 */
[----:B------:R-:W-:-:S03]  /*4ec0*/  ISETP.NE.AND P0, PT, R75, RZ, PT ;  /* 0x000000ff4b00720c */ /* 0x000fc60003f05270 */
[----:B------:R-:W3:Y:S10]  /*4ed0*/  @!P4 LDG.E.U16 R70, desc[UR30][R2.64+0x3c0] ;  /* 0x0003c01e0246c981 */ /* 0x000ef4000c1e1500 */
[----:B------:R-:W3:Y:S01]  /*4ee0*/  @!P0 LDG.E.U16 R66, desc[UR30][R2.64+0x2c0] ;  /* 0x0002c01e02428981 */ /* 0x000ee2000c1e1500 */
        /* <DEDUP_REMOVED lines=19> */
[----:B--2---:R-:W-:Y:S04]  /*5020*/  STS.U16 [R110], R8 ;  /* 0x000000086e007388 */ /* 0x004fe80000000400 */
[----:B----4-:R-:W-:Y:S04]  /*5030*/  STS.U16 [R109+0x40], R10 ;  /* 0x0000400a6d007388 */ /* 0x010fe80000000400 */
        /* <DEDUP_REMOVED lines=18> */
[----:B------:R-:W-:Y:S04]  /*5160*/  LDS.U16 R10, [R135+0x6] ;  /* 0x00000600870a7984 */ /* 0x000fe80000000400 */
[----:B------:R-:W-:Y:S04]  /*5170*/  LDS.U16 R11, [R134+0x8] ;  /* 0x00000800860b7984 */ /* 0x000fe80000000400 */
[----:B------:R-:W-:Y:S04]  /*5180*/  LDS.U16 R25, [R133+0xa] ;  /* 0x00000a0085197984 */ /* 0x000fe80000000400 */
[----:B------:R-:W4:Y:S04]  /*5190*/  LDS.U16 R74, [R132+0xc] ;  /* 0x00000c00844a7984 */ /* 0x000f280000000400 */
[----:B------:R-:W-:Y:S04]  /*51a0*/  LDS.U16 R69, [R131+0xe] ;  /* 0x00000e0083457984 */ /* 0x000fe80000000400 */
[----:B------:R-:W-:Y:S04]  /*51b0*/  LDS.U16 R143, [R130+0x10] ;  /* 0x00001000828f7984 */ /* 0x000fe80000000400 */
[----:B------:R-:W-:Y:S04]  /*51c0*/  LDS.U16 R8, [R129+0x12] ;  /* 0x0000120081087984 */ /* 0x000fe80000000400 */
[----:B------:R-:W5:Y:S04]  /*51d0*/  LDS.U16 R3, [R128+0x14] ;  /* 0x0000140080037984 */ /* 0x000f680000000400 */
[----:B------:R-:W0:Y:S04]  /*51e0*/  LDS.U16 R2, [R127+0x16] ;  /* 0x000016007f027984 */ /* 0x000e280000000400 */
[----:B------:R-:W-:Y:S04]  /*51f0*/  LDS.U16 R100, [R125+0x18] ;  /* 0x000018007d647984 */ /* 0x000fe80000000400 */
[----:B------:R-:W0:Y:S04]  /*5200*/  LDS.U16 R101, [R116+0x1a] ;  /* 0x00001a0074657984 */ /* 0x000e280000000400 */
[----:B------:R-:W0:Y:S04]  /*5210*/  LDS.U16 R102, [R115+0x1c] ;  /* 0x00001c0073667984 */ /* 0x000e280000000400 */
[----:B------:R-:W-:Y:S01]  /*5220*/  LDS.U16 R103, [R117+0x1e] ;  /* 0x00001e0075677984 */ /* 0x000fe20000000400 */
[----:B------:R-:W-:Y:S06]  /*5230*/  BAR.SYNC.DEFER_BLOCKING 0x0 ;  /* 0x0000000000007b1d */ /* 0x000fec0000010000 */
[----:B------:R-:W5:Y:S01]  /*5240*/  @!P5 LDG.E.U16 R71, desc[UR30][R4.64] ;  /* 0x0000001e0447d981 */ /* 0x000f62000c1e1500 */
[----:B------:R-:W-:-:S02]  /*5250*/  ISETP.NE.AND P5, PT, R72, RZ, PT ;  /* 0x000000ff4800720c */ /* 0x000fc40003fa5270 */
[----:B------:R-:W-:Y:S01]  /*5260*/  PRMT R72, RZ, 0x7610, R72 ;  /* 0x00007610ff487816 */ /* 0x000fe20000000048 */
[----:B------:R-:W5:Y:S04]  /*5270*/  @!P6 LDG.E.U16 R85, desc[UR30][R4.64+0x280] ;  /* 0x0002801e0455e981 */ /* 0x000f68000c1e1500 */
[----:B------:R-:W5:Y:S04]  /*5280*/  @!P0 LDG.E.U16 R104, desc[UR30][R4.64+0x2c0] ;  /* 0x0002c01e04688981 */ /* 0x000f68000c1e1500 */
[----:B------:R-:W5:Y:S04]  /*5290*/  @!P1 LDG.E.U16 R105, desc[UR30][R4.64+0x300] ;  /* 0x0003001e04699981 */ /* 0x000f68000c1e1500 */
        /* <DEDUP_REMOVED lines=27> */
[----:B------:R5:W5:Y:S01]  /*5450*/  @!P5 LDG.E.U16 R81, desc[UR30][R4.64+0x240] ;  /* 0x0002401e0451d981 */ /* 0x000b62000c1e1500 */
[----:B-1----:R-:W-:-:S05]  /*5460*/  HADD2.F32 R14, -RZ, R14.H0_H0 ;  /* 0x2000000eff0e7230 */ /* 0x002fca0000004100 */
[----:B------:R-:W-:Y:S01]  /*5470*/  FMUL.FTZ R66, R14, -1.4426950216293334961 ;  /* 0xbfb8aa3b0e427820 */ /* 0x000fe20000410000 */
[----:B--2---:R-:W-:-:S05]  /*5480*/  HADD2.F32 R17, -RZ, R17.H0_H0 ;  /* 0x20000011ff117230 */ /* 0x004fca0000004100 */
[----:B------:R-:W1:Y:S01]  /*5490*/  MUFU.EX2 R66, R66 ;  /* 0x0000004200427308 */ /* 0x000e620000000800 */
[----:B------:R-:W-:Y:S01]  /*54a0*/  FMUL.FTZ R13, R17, -1.4426950216293334961 ;  /* 0xbfb8aa3b110d7820 */ /* 0x000fe20000410000 */
[----:B---3--:R-:W-:Y:S02]  /*54b0*/  HADD2.F32 R20, -RZ, R20.H0_H0 ;  /* 0x20000014ff147230 */ /* 0x008fe40000004100 */
[----:B----4-:R-:W-:-:S04]  /*54c0*/  HADD2.F32 R74, -RZ, R74.H0_H0 ;  /* 0x2000004aff4a7230 */ /* 0x010fc80000004100 */
[----:B------:R-:W2:Y:S01]  /*54d0*/  MUFU.EX2 R13, R13 ;  /* 0x0000000d000d7308 */ /* 0x000ea20000000800 */
[----:B------:R-:W-:Y:S01]  /*54e0*/  FMUL.FTZ R19, R20, -1.4426950216293334961 ;  /* 0xbfb8aa3b14137820 */ /* 0x000fe20000410000 */
[----:B-----5:R-:W-:Y:S02]  /*54f0*/  HADD2.F32 R5, -RZ, R3.H0_H0 ;  /* 0x20000003ff057230 */ /* 0x020fe40000004100 */
[----:B------:R-:W-:Y:S02]  /*5500*/  HADD2.F32 R68, -RZ, R10.H0_H0 ;  /* 0x2000000aff447230 */ /* 0x000fe40000004100 */
[----:B------:R-:W-:Y:S01]  /*5510*/  FMUL.FTZ R4, R74, -1.4426950216293334961 ;  /* 0xbfb8aa3b4a047820 */ /* 0x000fe20000410000 */
[----:B-1----:R-:W-:Y:S01]  /*5520*/  FADD.FTZ R66, R66, 1 ;  /* 0x3f80000042427421 */ /* 0x002fe20000010000 */
[----:B------:R-:W1:Y:S01]  /*5530*/  MUFU.EX2 R19, R19 ;  /* 0x0000001300137308 */ /* 0x000e620000000800 */
[----:B------:R-:W-:Y:S01]  /*5540*/  FMUL.FTZ R16, R68, -1.4426950216293334961 ;  /* 0xbfb8aa3b44107820 */ /* 0x000fe20000410000 */
[----:B------:R-:W-:-:S02]  /*5550*/  HADD2.F32 R67, -RZ, R11.H0_H0 ;  /* 0x2000000bff437230 */ /* 0x000fc40000004100 */
[----:B------:R-:W-:-:S04]  /*5560*/  HADD2.F32 R11, -RZ, R69.H0_H0 ;  /* 0x20000045ff0b7230 */ /* 0x000fc80000004100 */
[----:B------:R0:W-:Y:S01]  /*5570*/  MUFU.EX2 R69, R4 ;  /* 0x0000000400457308 */ /* 0x0001e20000000800 */
[----:B------:R-:W-:Y:S01]  /*5580*/  FMUL.FTZ R40, R67, -1.4426950216293334961 ;  /* 0xbfb8aa3b43287820 */ /* 0x000fe20000410000 */
[----:B0-----:R-:W-:-:S06]  /*5590*/  HADD2.F32 R4, -RZ, R2.H0_H0 ;  /* 0x20000002ff047230 */ /* 0x001fcc0000004100 */
[----:B------:R-:W-:Y:S01]  /*55a0*/  MUFU.EX2 R16, R16 ;  /* 0x0000001000107308 */ /* 0x000fe20000000800 */
[----:B------:R-:W-:-:S07]  /*55b0*/  HADD2.F32 R70, -RZ, R25.H0_H0 ;  /* 0x20000019ff467230 */ /* 0x000fce0000004100 */
[----:B------:R-:W-:Y:S01]  /*55c0*/  MUFU.EX2 R40, R40 ;  /* 0x0000002800287308 */ /* 0x000fe20000000800 */
[----:B------:R-:W-:-:S07]  /*55d0*/  FMUL.FTZ R25, R70, -1.4426950216293334961 ;  /* 0xbfb8aa3b46197820 */ /* 0x000fce0000410000 */
[----:B------:R-:W-:Y:S01]  /*55e0*/  MUFU.EX2 R25, R25 ;  /* 0x0000001900197308 */ /* 0x000fe20000000800 */
[----:B------:R-:W-:Y:S02]  /*55f0*/  HADD2.F32 R101, -RZ, R101.H0_H0 ;  /* 0x20000065ff657230 */ /* 0x000fe40000004100 */
[----:B------:R-:W-:Y:S01]  /*5600*/  HADD2.F32 R143, -RZ, R143.H0_H0 ;  /* 0x2000008fff8f7230 */ /* 0x000fe20000004100 */
[----:B------:R-:W-:Y:S04]  /*5610*/  STS.U16 [R110], R71 ;  /* 0x000000476e007388 */ /* 0x000fe80000000400 */
        /* <DEDUP_REMOVED lines=18> */
[----:B------:R-:W5:Y:S01]  /*5740*/  LDS.U16 R77, [R136+0x4] ;  /* 0x00000400884d7984 */ /* 0x000f620000000400 */
[----:B0-----:R-:W-:Y:S01]  /*5750*/  FMUL.FTZ R72, R5, -1.4426950216293334961 ;  /* 0xbfb8aa3b05487820 */ /* 0x001fe20000410000 */
[----:B---3--:R0:W3:Y:S01]  /*5760*/  MUFU.RCP R79, R66 ;  /* 0x00000042004f7308 */ /* 0x0080e20000001000 */
[----:B--2---:R-:W-:Y:S01]  /*5770*/  FADD.FTZ R81, R13, 1 ;  /* 0x3f8000000d517421 */ /* 0x004fe20000010000 */
[----:B-1----:R-:W-:Y:S01]  /*5780*/  FADD.FTZ R85, R19, 1 ;  /* 0x3f80000013557421 */ /* 0x002fe20000010000 */
[----:B------:R-:W-:Y:S01]  /*5790*/  FMUL.FTZ R71, R11, -1.4426950216293334961 ;  /* 0xbfb8aa3b0b477820 */ /* 0x000fe20000410000 */
[----:B----4-:R-:W-:Y:S01]  /*57a0*/  FMUL.FTZ R107, R101, -1.4426950216293334961 ;  /* 0xbfb8aa3b656b7820 */ /* 0x010fe20000410000 */
[----:B------:R-:W-:Y:S01]  /*57b0*/  FMUL.FTZ R10, R143, -1.4426950216293334961 ;  /* 0xbfb8aa3b8f0a7820 */ /* 0x000fe20000410000 */
[----:B------:R-:W-:-:S02]  /*57c0*/  HADD2.F32 R8, -RZ, R8.H0_H0 ;  /* 0x20000008ff087230 */ /* 0x000fc40000004100 */
[----:B------:R-:W-:Y:S01]  /*57d0*/  FMUL.FTZ R73, R4, -1.4426950216293334961 ;  /* 0xbfb8aa3b04497820 */ /* 0x000fe20000410000 */
[----:B------:R1:W-:Y:S01]  /*57e0*/  MUFU.EX2 R2, R72 ;  /* 0x0000004800027308 */ /* 0x0003e20000000800 */
[----:B0-----:R-:W-:Y:S01]  /*57f0*/  LDS.U16 R66, [R134+0x8] ;  /* 0x0000080086427984 */ /* 0x001fe20000000400 */
[----:B------:R-:W-:Y:S02]  /*5800*/  HADD2.F32 R93, -RZ, R93.H0_H0 ;  /* 0x2000005dff5d7230 */ /* 0x000fe40000004100 */
[----:B------:R-:W-:Y:S01]  /*5810*/  HADD2.F32 R92, -RZ, R92.H0_H0 ;  /* 0x2000005cff5c7230 */ /* 0x000fe20000004100 */
[----:B------:R-:W-:Y:S04]  /*5820*/  LDS.U16 R118, [R125+0x18] ;  /* 0x000018007d767984 */ /* 0x000fe80000000400 */
[----:B-1----:R-:W0:Y:S01]  /*5830*/  LDS.U16 R72, [R135+0x6] ;  /* 0x0000060087487984 */ /* 0x002e220000000400 */
[----:B------:R1:W2:Y:S01]  /*5840*/  MUFU.RCP R104, R81 ;  /* 0x0000005100687308 */ /* 0x0002a20000001000 */
[----:B---3--:R-:W-:Y:S01]  /*5850*/  FADD.FTZ R19, -R79, 1 ;  /* 0x3f8000004f137421 */ /* 0x008fe20000010100 */
[----:B------:R-:W-:Y:S01]  /*5860*/  HADD2.F32 R100, -RZ, R100.H0_H0 ;  /* 0x20000064ff647230 */ /* 0x000fe20000004100 */
[----:B------:R-:W-:Y:S01]  /*5870*/  LDS.U16 R119, [R116+0x1a] ;  /* 0x00001a0074777984 */ /* 0x000fe20000000400 */
[----:B------:R-:W-:-:S02]  /*5880*/  HADD2.F32 R90, -RZ, R90.H0_H0 ;  /* 0x2000005aff5a7230 */ /* 0x000fc40000004100 */
[----:B------:R-:W-:Y:S01]  /*5890*/  HADD2.F32 R91, -RZ, R91.H0_H0 ;  /* 0x2000005bff5b7230 */ /* 0x000fe20000004100 */
[----:B------:R-:W-:Y:S01]  /*58a0*/  LDS.U16 R115, [R115+0x1c] ;  /* 0x00001c0073737984 */ /* 0x000fe20000000400 */
[----:B------:R-:W-:Y:S02]  /*58b0*/  HADD2.F32 R102, -RZ, R102.H0_H0 ;  /* 0x20000066ff667230 */ /* 0x000fe40000004100 */
[----:B------:R-:W-:Y:S01]  /*58c0*/  HADD2.F32 R88, -RZ, R88.H0_H0 ;  /* 0x20000058ff587230 */ /* 0x000fe20000004100 */
[----:B------:R-:W-:Y:S01]  /*58d0*/  LDS.U16 R117, [R117+0x1e] ;  /* 0x00001e0075757984 */ /* 0x000fe20000000400 */
[----:B-----5:R-:W-:Y:S01]  /*58e0*/  HADD2.F32 R13, -RZ, R75.H0_H0 ;  /* 0x2000004bff0d7230 */ /* 0x020fe20000004100 */
[----:B------:R3:W4:Y:S01]  /*58f0*/  MUFU.RCP R105, R85 ;  /* 0x0000005500697308 */ /* 0x0007220000001000 */
[C---:B-1----:R-:W-:Y:S01]  /*5900*/  FFMA.FTZ R81, R14.reuse, R19, 1 ;  /* 0x3f8000000e517423 */ /* 0x042fe20000010013 */
[----:B------:R-:W1:Y:S02]  /*5910*/  LDS.U16 R75, [R133+0xa] ;  /* 0x00000a00854b7984 */ /* 0x000e640000000400 */
[----:B------:R-:W-:Y:S01]  /*5920*/  FMUL.FTZ R80, R99, R13 ;  /* 0x0000000d63507220 */ /* 0x000fe20000410000 */
[----:B------:R-:W-:-:S03]  /*5930*/  FMUL.FTZ R14, R14, R79 ;  /* 0x0000004f0e0e7220 */ /* 0x000fc60000410000 */
[----:B------:R-:W-:Y:S01]  /*5940*/  FMUL.FTZ R80, R79, R80 ;  /* 0x000000504f507220 */ /* 0x000fe20000410000 */
[----:B------:R-:W-:Y:S01]  /*5950*/  FADD.FTZ R79, R16, 1 ;  /* 0x3f800000104f7421 */ /* 0x000fe20000010000 */
[----:B------:R-:W-:Y:S02]  /*5960*/  HADD2.F32 R16, -RZ, R76.H0_H0 ;  /* 0x2000004cff107230 */ /* 0x000fe40000004100 */
[----:B--2---:R-:W-:-:S03]  /*5970*/  FADD.FTZ R76, -R104, 1 ;  /* 0x3f800000684c7421 */ /* 0x004fc60000010100 */
[----:B---3--:R-:W-:Y:S01]  /*5980*/  FMUL.FTZ R85, R98, R16 ;  /* 0x0000001062557220 */ /* 0x008fe20000410000 */
[C---:B------:R-:W-:Y:S01]  /*5990*/  FFMA.FTZ R76, R17.reuse, R76, 1 ;  /* 0x3f800000114c7423 */ /* 0x040fe2000001004c */
[----:B------:R-:W-:Y:S01]  /*59a0*/  FMUL.FTZ R17, R17, R104 ;  /* 0x0000006811117220 */ /* 0x000fe20000410000 */
[----:B------:R-:W-:Y:S02]  /*59b0*/  HADD2.F32 R19, -RZ, R77.H0_H0 ;  /* 0x2000004dff137230 */ /* 0x000fe40000004100 */
[----:B------:R-:W-:Y:S01]  /*59c0*/  FMUL.FTZ R85, R104, R85 ;  /* 0x0000005568557220 */ /* 0x000fe20000410000 */
[----:B------:R-:W-:Y:S01]  /*59d0*/  FADD.FTZ R104, R40, 1 ;  /* 0x3f80000028687421 */ /* 0x000fe20000010000 */
[----:B------:R-:W2:Y:S01]  /*59e0*/  MUFU.RCP R79, R79 ;  /* 0x0000004f004f7308 */ /* 0x000ea20000001000 */
[----:B----4-:R-:W-:Y:S01]  /*59f0*/  FADD.FTZ R77, -R105, 1 ;  /* 0x3f800000694d7421 */ /* 0x010fe20000010100 */
[----:B------:R-:W-:-:S03]  /*5a00*/  FMUL.FTZ R40, R97, R19 ;  /* 0x0000001361287220 */ /* 0x000fc60000410000 */
[C---:B------:R-:W-:Y:S01]  /*5a10*/  FFMA.FTZ R77, R20.reuse, R77, 1 ;  /* 0x3f800000144d7423 */ /* 0x040fe2000001004d */
[----:B------:R-:W-:Y:S02]  /*5a20*/  FMUL.FTZ R20, R20, R105 ;  /* 0x0000006914147220 */ /* 0x000fe40000410000 */
[----:B------:R-:W3:Y:S01]  /*5a30*/  MUFU.RCP R104, R104 ;  /* 0x0000006800687308 */ /* 0x000ee20000001000 */
[----:B------:R-:W-:Y:S01]  /*5a40*/  FMUL.FTZ R40, R105, R40 ;  /* 0x0000002869287220 */ /* 0x000fe20000410000 */
[----:B------:R-:W-:Y:S01]  /*5a50*/  FADD.FTZ R105, R25, 1 ;  /* 0x3f80000019697421 */ /* 0x000fe20000010000 */
[----:B------:R-:W-:Y:S01]  /*5a60*/  FMUL.FTZ R80, R80, R81 ;  /* 0x0000005150507220 */ /* 0x000fe20000410000 */
[----:B------:R-:W-:Y:S01]  /*5a70*/  FMUL.FTZ R81, R85, R76 ;  /* 0x0000004c55517220 */ /* 0x000fe20000410000 */
[----:B0-----:R-:W-:Y:S01]  /*5a80*/  HADD2.F32 R25, -RZ, R72.H0_H0 ;  /* 0x20000048ff197230 */ /* 0x001fe20000004100 */
[----:B------:R-:W0:Y:S02]  /*5a90*/  LDS.U16 R76, [R132+0xc] ;  /* 0x00000c00844c7984 */ /* 0x000e240000000400 */
[----:B------:R-:W4:Y:S02]  /*5aa0*/  MUFU.EX2 R71, R71 ;  /* 0x0000004700477308 */ /* 0x000f240000000800 */
[----:B------:R-:W5:Y:S01]  /*5ab0*/  LDS.U16 R72, [R131+0xe] ;  /* 0x00000e0083487984 */ /* 0x000f620000000400 */
[----:B--2---:R-:W-:Y:S01]  /*5ac0*/  FADD.FTZ R85, -R79, 1 ;  /* 0x3f8000004f557421 */ /* 0x004fe20000010100 */
[----:B------:R-:W-:-:S04]  /*5ad0*/  HADD2.F32 R66, -RZ, R66.H0_H0 ;  /* 0x20000042ff427230 */ /* 0x000fc80000004100 */
[----:B------:R-:W2:Y:S01]  /*5ae0*/  MUFU.RCP R105, R105 ;  /* 0x0000006900697308 */ /* 0x000ea20000001000 */
[----:B------:R-:W-:Y:S01]  /*5af0*/  FMUL.FTZ R106, R96, R25 ;  /* 0x00000019606a7220 */ /* 0x000fe20000410000 */
[C---:B------:R-:W-:Y:S01]  /*5b00*/  FFMA.FTZ R108, R68.reuse, R85, 1 ;  /* 0x3f800000446c7423 */ /* 0x040fe20000010055 */
[----:B------:R-:W-:Y:S01]  /*5b10*/  FMUL.FTZ R68, R68, R79 ;  /* 0x0000004f44447220 */ /* 0x000fe20000410000 */
[----:B---3--:R-:W-:Y:S01]  /*5b20*/  FADD.FTZ R110, -R104, 1 ;  /* 0x3f800000686e7421 */ /* 0x008fe20000010100 */
[----:B------:R-:W-:Y:S01]  /*5b30*/  FMUL.FTZ R85, R79, R106 ;  /* 0x0000006a4f557220 */ /* 0x000fe20000410000 */
[----:B------:R-:W-:Y:S01]  /*5b40*/  FMUL.FTZ R40, R40, R77 ;  /* 0x0000004d28287220 */ /* 0x000fe20000410000 */
[----:B------:R-:W-:Y:S01]  /*5b50*/  FMUL.FTZ R79, R95, R66 ;  /* 0x000000425f4f7220 */ /* 0x000fe20000410000 */
[----:B------:R3:W-:Y:S01]  /*5b60*/  MUFU.EX2 R77, R107 ;  /* 0x0000006b004d7308 */ /* 0x0007e20000000800 */
[----:B----4-:R-:W-:Y:S01]  /*5b70*/  FADD.FTZ R112, R71, 1 ;  /* 0x3f80000047707421 */ /* 0x010fe20000010000 */
[C---:B------:R-:W-:Y:S01]  /*5b80*/  FFMA.FTZ R110, R67.reuse, R110, 1 ;  /* 0x3f800000436e7423 */ /* 0x040fe2000001006e */
[----:B------:R-:W-:Y:S01]  /*5b90*/  FMUL.FTZ R67, R67, R104 ;  /* 0x0000006843437220 */ /* 0x000fe20000410000 */
[----:B------:R-:W-:-:S02]  /*5ba0*/  FMUL.FTZ R79, R104, R79 ;  /* 0x0000004f684f7220 */ /* 0x000fc40000410000 */
[----:B------:R-:W-:Y:S01]  /*5bb0*/  LDS.U16 R104, [R130+0x10] ;  /* 0x0000100082687984 */ /* 0x000fe20000000400 */
[----:B---3--:R-:W-:Y:S01]  /*5bc0*/  FADD.FTZ R107, R69, 1 ;  /* 0x3f800000456b7421 */ /* 0x008fe20000010000 */
[----:B-1----:R-:W-:Y:S01]  /*5bd0*/  HADD2.F32 R69, -RZ, R75.H0_H0 ;  /* 0x2000004bff457230 */ /* 0x002fe20000004100 */
[----:B------:R-:W1:Y:S01]  /*5be0*/  MUFU.EX2 R10, R10 ;  /* 0x0000000a000a7308 */ /* 0x000e620000000800 */
[----:B------:R-:W3:Y:S01]  /*5bf0*/  LDS.U16 R75, [R129+0x12] ;  /* 0x00001200814b7984 */ /* 0x000ee20000000400 */
[----:B------:R-:W-:Y:S01]  /*5c00*/  FMUL.FTZ R3, R8, -1.4426950216293334961 ;  /* 0xbfb8aa3b08037820 */ /* 0x000fe20000410000 */
[----:B--2---:R-:W-:Y:S01]  /*5c10*/  FADD.FTZ R71, -R105, 1 ;  /* 0x3f80000069477421 */ /* 0x004fe20000010100 */
[----:B------:R-:W-:-:S04]  /*5c20*/  FMUL.FTZ R106, R94, R69 ;  /* 0x000000455e6a7220 */ /* 0x000fc80000410000 */
[----:B------:R-:W2:Y:S01]  /*5c30*/  MUFU.RCP R112, R112 ;  /* 0x0000007000707308 */ /* 0x000ea20000001000 */
[C---:B------:R-:W-:Y:S01]  /*5c40*/  FFMA.FTZ R71, R70.reuse, R71, 1 ;  /* 0x3f80000046477423 */ /* 0x040fe20000010047 */
[----:B------:R-:W-:Y:S01]  /*5c50*/  FMUL.FTZ R70, R70, R105 ;  /* 0x0000006946467220 */ /* 0x000fe20000410000 */
[----:B------:R-:W-:Y:S02]  /*5c60*/  FMUL.FTZ R106, R105, R106 ;  /* 0x0000006a696a7220 */ /* 0x000fe40000410000 */
[----:B------:R-:W4:Y:S03]  /*5c70*/  LDS.U16 R105, [R128+0x14] ;  /* 0x0000140080697984 */ /* 0x000f260000000400 */
[----:B------:R-:W5:Y:S01]  /*5c80*/  MUFU.EX2 R3, R3 ;  /* 0x0000000300037308 */ /* 0x000f620000000800 */
[----:B-1----:R-:W-:-:S07]  /*5c90*/  FADD.FTZ R10, R10, 1 ;  /* 0x3f8000000a0a7421 */ /* 0x002fce0000010000 */
[----:B------:R-:W1:Y:S01]  /*5ca0*/  MUFU.RCP R107, R107 ;  /* 0x0000006b006b7308 */ /* 0x000e620000001000 */
[----:B------:R-:W-:Y:S01]  /*5cb0*/  FMUL.FTZ R109, R106, R71 ;  /* 0x000000476a6d7220 */ /* 0x000fe20000410000 */
[----:B--2---:R-:W-:Y:S01]  /*5cc0*/  FADD.FTZ R106, -R112, 1 ;  /* 0x3f800000706a7421 */ /* 0x004fe20000010100 */
[----:B------:R-:W-:Y:S01]  /*5cd0*/  FMUL.FTZ R85, R85, R108 ;  /* 0x0000006c55557220 */ /* 0x000fe20000410000 */
[----:B0-----:R-:W-:Y:S02]  /*5ce0*/  HADD2.F32 R71, -RZ, R76.H0_H0 ;  /* 0x2000004cff477230 */ /* 0x001fe40000004100 */
[----:B------:R-:W-:Y:S01]  /*5cf0*/  FMUL.FTZ R108, R79, R110 ;  /* 0x0000006e4f6c7220 */ /* 0x000fe20000410000 */
[----:B-----5:R-:W-:Y:S01]  /*5d00*/  HADD2.F32 R72, -RZ, R72.H0_H0 ;  /* 0x20000048ff487230 */ /* 0x020fe20000004100 */
[----:B------:R-:W0:Y:S01]  /*5d10*/  MUFU.EX2 R73, R73 ;  /* 0x0000004900497308 */ /* 0x000e220000000800 */
[----:B------:R-:W-:Y:S01]  /*5d20*/  FADD.FTZ R141, R3, 1 ;  /* 0x3f800000038d7421 */ /* 0x000fe20000010000 */
[----:B------:R-:W-:-:S02]  /*5d30*/  FFMA.FTZ R110, R11, R106, 1 ;  /* 0x3f8000000b6e7423 */ /* 0x000fc4000001006a */
[----:B------:R-:W2:Y:S04]  /*5d40*/  LDS.U16 R106, [R127+0x16] ;  /* 0x000016007f6a7984 */ /* 0x000ea80000000400 */
[----:B------:R-:W5:Y:S01]  /*5d50*/  MUFU.RCP R10, R10 ;  /* 0x0000000a000a7308 */ /* 0x000f620000001000 */
[----:B-1----:R-:W-:Y:S01]  /*5d60*/  FADD.FTZ R111, -R107, 1 ;  /* 0x3f8000006b6f7421 */ /* 0x002fe20000010100 */
[----:B------:R-:W-:Y:S01]  /*5d70*/  FMUL.FTZ R76, R93, R71 ;  /* 0x000000475d4c7220 */ /* 0x000fe20000410000 */
[----:B------:R-:W-:Y:S02]  /*5d80*/  FMUL.FTZ R3, R92, R72 ;  /* 0x000000485c037220 */ /* 0x000fe40000410000 */
[C---:B------:R-:W-:Y:S01]  /*5d90*/  FFMA.FTZ R111, R74.reuse, R111, 1 ;  /* 0x3f8000004a6f7423 */ /* 0x040fe2000001006f */
[----:B------:R-:W-:Y:S01]  /*5da0*/  FMUL.FTZ R74, R74, R107 ;  /* 0x0000006b4a4a7220 */ /* 0x000fe20000410000 */
[----:B------:R-:W-:Y:S01]  /*5db0*/  FMUL.FTZ R76, R107, R76 ;  /* 0x0000004c6b4c7220 */ /* 0x000fe20000410000 */
[----:B------:R-:W1:Y:S01]  /*5dc0*/  MUFU.RCP R141, R141 ;  /* 0x0000008d008d7308 */ /* 0x000e620000001000 */
[----:B------:R-:W-:Y:S01]  /*5dd0*/  FMUL.FTZ R3, R112, R3 ;  /* 0x0000000370037220 */ /* 0x000fe20000410000 */
[----:B------:R-:W-:Y:S01]  /*5de0*/  FADD.FTZ R107, R2, 1 ;  /* 0x3f800000026b7421 */ /* 0x000fe20000010000 */
[----:B------:R-:W-:-:S02]  /*5df0*/  FMUL.FTZ R78, R100, -1.4426950216293334961 ;  /* 0xbfb8aa3b644e7820 */ /* 0x000fc40000410000 */
[----:B------:R-:W-:Y:S01]  /*5e00*/  FMUL.FTZ R3, R3, R110 ;  /* 0x0000006e03037220 */ /* 0x000fe20000410000 */
[----:B------:R-:W-:Y:S02]  /*5e10*/  FMUL.FTZ R2, R76, R111 ;  /* 0x0000006f4c027220 */ /* 0x000fe40000410000 */
[----:B------:R4:W2:Y:S01]  /*5e20*/  MUFU.RCP R110, R107 ;  /* 0x0000006b006e7308 */ /* 0x0008a20000001000 */
[----:B0-----:R-:W-:Y:S01]  /*5e30*/  FADD.FTZ R121, R73, 1 ;  /* 0x3f80000049797421 */ /* 0x001fe20000010000 */
[----:B-----5:R-:W-:Y:S01]  /*5e40*/  FADD.FTZ R76, -R10, 1 ;  /* 0x3f8000000a4c7421 */ /* 0x020fe20000010100 */
[----:B---3--:R-:W-:Y:S02]  /*5e50*/  HADD2.F32 R75, -RZ, R75.H0_H0 ;  /* 0x2000004bff4b7230 */ /* 0x008fe40000004100 */
[----:B------:R-:W-:Y:S02]  /*5e60*/  HADD2.F32 R73, -RZ, R104.H0_H0 ;  /* 0x20000068ff497230 */ /* 0x000fe40000004100 */
[----:B------:R-:W-:Y:S01]  /*5e70*/  FFMA.FTZ R104, R143, R76, 1 ;  /* 0x3f8000008f687423 */ /* 0x000fe2000001004c */
[----:B------:R-:W0:Y:S01]  /*5e80*/  MUFU.EX2 R78, R78 ;  /* 0x0000004e004e7308 */ /* 0x000e220000000800 */
[----:B------:R-:W-:Y:S01]  /*5e90*/  FMUL.FTZ R76, R90, R75 ;  /* 0x0000004b5a4c7220 */ /* 0x000fe20000410000 */
[----:B----4-:R-:W-:Y:S01]  /*5ea0*/  FMUL.FTZ R107, R91, R73 ;  /* 0x000000495b6b7220 */ /* 0x010fe20000410000 */
[----:B------:R-:W-:Y:S01]  /*5eb0*/  FMUL.FTZ R113, R102, -1.4426950216293334961 ;  /* 0xbfb8aa3b66717820 */ /* 0x000fe20000410000 */
[C---:B-1----:R-:W-:Y:S01]  /*5ec0*/  FADD.FTZ R111, -R141.reuse, 1 ;  /* 0x3f8000008d6f7421 */ /* 0x042fe20000010100 */
[----:B------:R-:W-:Y:S01]  /*5ed0*/  FMUL.FTZ R114, R141, R76 ;  /* 0x0000004c8d727220 */ /* 0x000fe20000410000 */
[----:B------:R-:W-:Y:S01]  /*5ee0*/  FMUL.FTZ R107, R10, R107 ;  /* 0x0000006b0a6b7220 */ /* 0x000fe20000410000 */
[----:B------:R-:W-:Y:S01]  /*5ef0*/  HADD2.F32 R76, -RZ, R105.H0_H0 ;  /* 0x20000069ff4c7230 */ /* 0x000fe20000004100 */
[----:B------:R1:W-:Y:S01]  /*5f00*/  MUFU.EX2 R79, R113 ;  /* 0x00000071004f7308 */ /* 0x0003e20000000800 */
[----:B------:R-:W-:-:S03]  /*5f10*/  HADD2.F32 R103, -RZ, R103.H0_H0 ;  /* 0x20000067ff677230 */ /* 0x000fc60000004100 */
[----:B------:R-:W-:Y:S02]  /*5f20*/  FMUL.FTZ R105, R88, R76 ;  /* 0x0000004c58697220 */ /* 0x000fe40000410000 */
[----:B------:R-:W-:Y:S01]  /*5f30*/  FMUL.FTZ R120, R103, -1.4426950216293334961 ;  /* 0xbfb8aa3b67787820 */ /* 0x000fe20000410000 */
[----:B-1----:R-:W-:Y:S01]  /*5f40*/  FFMA.FTZ R113, R8, R111, 1 ;  /* 0x3f80000008717423 */ /* 0x002fe2000001006f */
[----:B------:R-:W-:Y:S01]  /*5f50*/  FMUL.FTZ R111, R107, R104 ;  /* 0x000000686b6f7220 */ /* 0x000fe20000410000 */
[----:B------:R-:W1:Y:S01]  /*5f60*/  MUFU.RCP R121, R121 ;  /* 0x0000007900797308 */ /* 0x000e620000001000 */
[C---:B--2---:R-:W-:Y:S01]  /*5f70*/  FADD.FTZ R104, -R110.reuse, 1 ;  /* 0x3f8000006e687421 */ /* 0x044fe20000010100 */
[----:B------:R-:W-:Y:S01]  /*5f80*/  FMUL.FTZ R105, R110, R105 ;  /* 0x000000696e697220 */ /* 0x000fe20000410000 */
[----:B0-----:R-:W-:Y:S02]  /*5f90*/  FADD.FTZ R116, R78, 1 ;  /* 0x3f8000004e747421 */ /* 0x001fe40000010000 */
[----:B------:R-:W-:Y:S01]  /*5fa0*/  FFMA.FTZ R104, R5, R104, 1 ;  /* 0x3f80000005687423 */ /* 0x000fe20000010068 */
[----:B------:R-:W-:-:S02]  /*5fb0*/  FMUL.FTZ R114, R114, R113 ;  /* 0x0000007172727220 */ /* 0x000fc40000410000 */
[----:B------:R-:W0:Y:S01]  /*5fc0*/  MUFU.EX2 R120, R120 ;  /* 0x0000007800787308 */ /* 0x000e220000000800 */
[----:B------:R-:W-:Y:S01]  /*5fd0*/  FMUL.FTZ R113, R105, R104 ;  /* 0x0000006869717220 */ /* 0x000fe20000410000 */
[----:B------:R-:W-:Y:S01]  /*5fe0*/  FADD.FTZ R104, R77, 1 ;  /* 0x3f8000004d687421 */ /* 0x000fe20000010000 */
[----:B------:R-:W-:Y:S02]  /*5ff0*/  HADD2.F32 R86, -RZ, R86.H0_H0 ;  /* 0x20000056ff567230 */ /* 0x000fe40000004100 */
[----:B------:R-:W-:-:S03]  /*6000*/  HADD2.F32 R77, -RZ, R106.H0_H0 ;  /* 0x2000006aff4d7230 */ /* 0x000fc60000004100 */
[----:B------:R2:W3:Y:S01]  /*6010*/  MUFU.RCP R105, R116 ;  /* 0x0000007400697308 */ /* 0x0004e20000001000 */
[----:B-1----:R-:W-:Y:S01]  /*6020*/  FADD.FTZ R107, -R121, 1 ;  /* 0x3f800000796b7421 */ /* 0x002fe20000010100 */
[----:B------:R-:W-:-:S06]  /*6030*/  FMUL.FTZ R78, R86, R77 ;  /* 0x0000004d564e7220 */ /* 0x000fcc0000410000 */
[----:B------:R-:W1:Y:S01]  /*6040*/  MUFU.RCP R104, R104 ;  /* 0x0000006800687308 */ /* 0x000e620000001000 */
[----:B------:R-:W-:Y:S01]  /*6050*/  FFMA.FTZ R107, R4, R107, 1 ;  /* 0x3f800000046b7423 */ /* 0x000fe2000001006b */
[----:B------:R-:W-:Y:S01]  /*6060*/  FMUL.FTZ R78, R121, R78 ;  /* 0x0000004e794e7220 */ /* 0x000fe20000410000 */
[----:B0-----:R-:W-:Y:S01]  /*6070*/  FADD.FTZ R106, R120, 1 ;  /* 0x3f800000786a7421 */ /* 0x001fe20000010000 */
[----:B------:R-:W-:Y:S01]  /*6080*/  FADD.FTZ R122, R79, 1 ;  /* 0x3f8000004f7a7421 */ /* 0x000fe20000010000 */
[----:B------:R-:W-:Y:S02]  /*6090*/  HADD2.F32 R89, -RZ, R89.H0_H0 ;  /* 0x20000059ff597230 */ /* 0x000fe40000004100 */
[----:B--2---:R-:W-:Y:S01]  /*60a0*/  FMUL.FTZ R116, R78, R107 ;  /* 0x0000006b4e747220 */ /* 0x004fe20000410000 */
[----:B------:R-:W-:Y:S02]  /*60b0*/  HADD2.F32 R78, -RZ, R118.H0_H0 ;  /* 0x20000076ff4e7230 */ /* 0x000fe40000004100 */
[----:B------:R-:W-:-:S02]  /*60c0*/  HADD2.F32 R84, -RZ, R84.H0_H0 ;  /* 0x20000054ff547230 */ /* 0x000fc40000004100 */
[----:B---3--:R-:W-:Y:S01]  /*60d0*/  FADD.FTZ R123, -R105, 1 ;  /* 0x3f800000697b7421 */ /* 0x008fe20000010100 */
[----:B------:R-:W-:Y:S01]  /*60e0*/  HADD2.F32 R79, -RZ, R119.H0_H0 ;  /* 0x20000077ff4f7230 */ /* 0x000fe20000004100 */
[----:B------:R-:W0:Y:S01]  /*60f0*/  MUFU.RCP R107, R122 ;  /* 0x0000007a006b7308 */ /* 0x000e220000001000 */
[----:B------:R-:W-:Y:S01]  /*6100*/  FMUL.FTZ R118, R89, R78 ;  /* 0x0000004e59767220 */ /* 0x000fe20000410000 */
[----:B------:R-:W-:Y:S02]  /*6110*/  FFMA.FTZ R119, R100, R123, 1 ;  /* 0x3f80000064777423 */ /* 0x000fe4000001007b */
[----:B------:R-:W-:Y:S01]  /*6120*/  FMUL.FTZ R123, R84, R79 ;  /* 0x0000004f547b7220 */ /* 0x000fe20000410000 */
[----:B-1----:R-:W-:-:S03]  /*6130*/  FADD.FTZ R120, -R104, 1 ;  /* 0x3f80000068787421 */ /* 0x002fc60000010100 */
[----:B------:R-:W1:Y:S01]  /*6140*/  MUFU.RCP R106, R106 ;  /* 0x0000006a006a7308 */ /* 0x000e620000001000 */
[----:B------:R-:W-:Y:S01]  /*6150*/  FMUL.FTZ R118, R105, R118 ;  /* 0x0000007669767220 */ /* 0x000fe20000410000 */
[----:B------:R-:W-:Y:S01]  /*6160*/  FFMA.FTZ R120, R101, R120, 1 ;  /* 0x3f80000065787423 */ /* 0x000fe20000010078 */
[----:B------:R-:W-:Y:S02]  /*6170*/  FMUL.FTZ R123, R104, R123 ;  /* 0x0000007b687b7220 */ /* 0x000fe40000410000 */
[----:B------:R-:W-:Y:S02]  /*6180*/  FMUL.FTZ R119, R118, R119 ;  /* 0x0000007776777220 */ /* 0x000fe40000410000 */
[----:B------:R-:W-:Y:S01]  /*6190*/  FMUL.FTZ R118, R123, R120 ;  /* 0x000000787b767220 */ /* 0x000fe20000410000 */
[----:B------:R-:W-:Y:S01]  /*61a0*/  F2FP.F16.F32.PACK_AB R120, R81, R80 ;  /* 0x000000505178723e */ /* 0x000fe200000000ff */
[----:B------:R-:W-:Y:S01]  /*61b0*/  BAR.SYNC.DEFER_BLOCKING 0x0 ;  /* 0x0000000000007b1d */ /* 0x000fe20000010000 */
[----:B------:R-:W-:-:S02]  /*61c0*/  HADD2.F32 R87, -RZ, R87.H0_H0 ;  /* 0x20000057ff577230 */ /* 0x000fc40000004100 */
[----:B------:R-:W-:Y:S02]  /*61d0*/  HADD2.F32 R82, -RZ, R82.H0_H0 ;  /* 0x20000052ff527230 */ /* 0x000fe40000004100 */
[----:B------:R-:W-:Y:S02]  /*61e0*/  HADD2.F32 R80, -RZ, R115.H0_H0 ;  /* 0x20000073ff507230 */ /* 0x000fe40000004100 */
[----:B------:R-:W-:Y:S02]  /*61f0*/  HADD2.F32 R81, -RZ, R117.H0_H0 ;  /* 0x20000075ff517230 */ /* 0x000fe40000004100 */
[----:B0-----:R-:W-:Y:S01]  /*6200*/  FADD.FTZ R115, -R107, 1 ;  /* 0x3f8000006b737421 */ /* 0x001fe20000010100 */
[----:B-1----:R-:W-:Y:S01]  /*6210*/  FADD.FTZ R126, -R106, 1 ;  /* 0x3f8000006a7e7421 */ /* 0x002fe20000010100 */
[----:B------:R-:W-:Y:S01]  /*6220*/  FMUL.FTZ R122, R87, R80 ;  /* 0x00000050577a7220 */ /* 0x000fe20000410000 */
[----:B------:R-:W-:Y:S01]  /*6230*/  FMUL.FTZ R117, R82, R81 ;  /* 0x0000005152757220 */ /* 0x000fe20000410000 */
[----:B------:R-:W-:Y:S01]  /*6240*/  FFMA.FTZ R124, R102, R115, 1 ;  /* 0x3f800000667c7423 */ /* 0x000fe20000010073 */
[----:B------:R-:W-:Y:S01]  /*6250*/  FFMA.FTZ R126, R103, R126, 1 ;  /* 0x3f800000677e7423 */ /* 0x000fe2000001007e */
[----:B------:R-:W-:Y:S01]  /*6260*/  FMUL.FTZ R115, R107, R122 ;  /* 0x0000007a6b737220 */ /* 0x000fe20000410000 */
[----:B------:R-:W-:-:S03]  /*6270*/  FMUL.FTZ R117, R106, R117 ;  /* 0x000000756a757220 */ /* 0x000fc60000410000 */
[----:B------:R-:W-:Y:S01]  /*6280*/  FMUL.FTZ R115, R115, R124 ;  /* 0x0000007c73737220 */ /* 0x000fe20000410000 */
[----:B------:R-:W-:Y:S01]  /*6290*/  FMUL.FTZ R122, R117, R126 ;  /* 0x0000007e757a7220 */ /* 0x000fe20000410000 */
[----:B------:R-:W-:Y:S01]  /*62a0*/  F2FP.F16.F32.PACK_AB R113, R116, R113 ;  /* 0x000000717471723e */ /* 0x000fe200000000ff */
[----:B------:R-:W2:Y:S01]  /*62b0*/  LDL R124, [R1+0xf8] ;  /* 0x0000f800017c7983 */ /* 0x000ea20000100800 */
[----:B------:R-:W-:Y:S02]  /*62c0*/  PRMT R117, R120, 0x7632, R117 ;  /* 0x0000763278757816 */ /* 0x000fe40000000075 */
[----:B------:R-:W-:Y:S01]  /*62d0*/  F2FP.F16.F32.PACK_AB R115, R122, R115 ;  /* 0x000000737a73723e */ /* 0x000fe200000000ff */
[----:B------:R0:W-:Y:S04]  /*62e0*/  STS.U16 [R138], R120 ;  /* 0x000000788a007388 */ /* 0x0001e80000000400 */
[----:B------:R-:W3:Y:S04]  /*62f0*/  LDL R122, [R1+0x88] ;  /* 0x00008800017a7983 */ /* 0x000ee80000100800 */
[----:B------:R-:W4:Y:S04]  /*6300*/  LDL R116, [R1+0x84] ;  /* 0x0000840001747983 */ /* 0x000f280000100800 */
[----:B0-----:R-:W5:Y:S04]  /*6310*/  LDL R120, [R1+0x80] ;  /* 0x0000800001787983 */ /* 0x001f680000100800 */
[----:B------:R-:W2:Y:S01]  /*6320*/  LDL R126, [R1+0xfc] ;  /* 0x0000fc00017e7983 */ /* 0x000ea20000100800 */
[----:B------:R-:W-:-:S02]  /*6330*/  F2FP.F16.F32.PACK_AB R85, R85, R40 ;  /* 0x000000285555723e */ /* 0x000fc400000000ff */
[----:B------:R-:W-:Y:S02]  /*6340*/  LOP3.LUT R40, R64, 0x1f, RZ, 0xc0, !PT ;  /* 0x0000001f40287812 */ /* 0x000fe400078ec0ff */
[----:B------:R-:W0:Y:S01]  /*6350*/  S2R R64, SR_TID.X ;  /* 0x0000000000407919 */ /* 0x000e220000002100 */
[----:B------:R-:W-:-:S04]  /*6360*/  UIMAD.WIDE.U32 UR8, UR25, UR12, UR8 ;  /* 0x0000000c190872a5 */ /* 0x000fc8000f8e0008 */
[----:B------:R-:W-:Y:S01]  /*6370*/  UIMAD UR9, UR25, UR13, UR9 ;  /* 0x0000000d190972a4 */ /* 0x000fe2000f8e0209 */
[----:B------:R-:W1:Y:S01]  /*6380*/  LDCU.64 UR12, c[0x0][0x558] ;  /* 0x0000ab00ff0c77ac */ /* 0x000e620008000a00 */
[----:B------:R-:W-:Y:S02]  /*6390*/  F2FP.F16.F32.PACK_AB R108, R109, R108 ;  /* 0x0000006c6d6c723e */ /* 0x000fe400000000ff */
[----:B------:R-:W-:Y:S01]  /*63a0*/  UIMAD.WIDE.U32 UR8, UR10, UR14, UR8 ;  /* 0x0000000e0a0872a5 */ /* 0x000fe2000f8e0008 */
[----:B------:R-:W-:Y:S01]  /*63b0*/  PRMT R109, R85, 0x7632, R109 ;  /* 0x00007632556d7816 */ /* 0x000fe2000000006d */
[----:B------:R-:W-:Y:S01]  /*63c0*/  STS.U16 [R137+0x2], R117 ;  /* 0x0000027589007388 */ /* 0x000fe20000000400 */
[----:B------:R-:W-:Y:S01]  /*63d0*/  PRMT R123, R108, 0x7632, R123 ;  /* 0x000076326c7b7816 */ /* 0x000fe2000000007b */
[----:B------:R-:W-:Y:S01]  /*63e0*/  UIMAD UR9, UR10, UR15, UR9 ;  /* 0x0000000f0a0972a4 */ /* 0x000fe2000f8e0209 */
[----:B------:R-:W-:Y:S01]  /*63f0*/  F2FP.F16.F32.PACK_AB R2, R3, R2 ;  /* 0x000000020302723e */ /* 0x000fe200000000ff */
[----:B------:R-:W-:Y:S01]  /*6400*/  STS.U16 [R136+0x4], R85 ;  /* 0x0000045588007388 */ /* 0x000fe20000000400 */
[----:B------:R-:W-:-:S02]  /*6410*/  IADD3 R3, P1, PT, R63, UR8, RZ ;  /* 0x000000083f037c10 */ /* 0x000fc4000ff3e0ff */
[----:B------:R-:W-:Y:S01]  /*6420*/  F2FP.F16.F32.PACK_AB R111, R114, R111 ;  /* 0x0000006f726f723e */ /* 0x000fe200000000ff */
[----:B------:R-:W-:Y:S01]  /*6430*/  STS.U16 [R135+0x6], R109 ;  /* 0x0000066d87007388 */ /* 0x000fe20000000400 */
[----:B------:R-:W-:-:S03]  /*6440*/  PRMT R114, R2, 0x7632, R114 ;  /* 0x0000763202727816 */ /* 0x000fc60000000072 */
[----:B------:R1:W-:Y:S04]  /*6450*/  STS.U16 [R134+0x8], R108 ;  /* 0x0000086c86007388 */ /* 0x0003e80000000400 */
[----:B------:R-:W-:Y:S01]  /*6460*/  STS.U16 [R133+0xa], R123 ;  /* 0x00000a7b85007388 */ /* 0x000fe20000000400 */
[----:B0-----:R-:W-:-:S03]  /*6470*/  ISETP.NE.AND P0, PT, R64, RZ, PT ;  /* 0x000000ff4000720c */ /* 0x001fc60003f05270 */
[----:B------:R0:W-:Y:S01]  /*6480*/  STS.U16 [R132+0xc], R2 ;  /* 0x00000c0284007388 */ /* 0x0001e20000000400 */
[----:B-1----:R-:W-:Y:S02]  /*6490*/  IADD3.X R108, PT, PT, RZ, UR9, RZ, P1, !PT ;  /* 0x00000009ff6c7c10 */ /* 0x002fe40008ffe4ff */
[----:B------:R-:W-:Y:S01]  /*64a0*/  PRMT R109, R111, 0x7632, R109 ;  /* 0x000076326f6d7816 */ /* 0x000fe2000000006d */
[----:B------:R1:W-:Y:S01]  /*64b0*/  STS.U16 [R131+0xe], R114 ;  /* 0x00000e7283007388 */ /* 0x0003e20000000400 */
[----:B------:R-:W-:Y:S02]  /*64c0*/  MOV R85, UR16 ;  /* 0x0000001000557c02 */ /* 0x000fe40008000f00 */
[C---:B0-----:R-:W-:Y:S02]  /*64d0*/  LEA R2, P1, R3.reuse, UR12, 0x1 ;  /* 0x0000000c03027c11 */ /* 0x041fe4000f8208ff */
[----:B------:R-:W-:Y:S01]  /*64e0*/  F2FP.F16.F32.PACK_AB R118, R118, R119 ;  /* 0x000000777676723e */ /* 0x000fe200000000ff */
[----:B------:R0:W-:Y:S01]  /*64f0*/  STS.U16 [R130+0x10], R111 ;  /* 0x0000106f82007388 */ /* 0x0001e20000000400 */
[----:B------:R-:W-:-:S02]  /*6500*/  LEA.HI.X R3, R3, UR13, R108, 0x1, P1 ;  /* 0x0000000d03037c11 */ /* 0x000fc400088f0c6c */
[----:B-1----:R-:W-:Y:S01]  /*6510*/  MOV R114, 0xfffff800 ;  /* 0xfffff80000727802 */ /* 0x002fe20000000f00 */
[----:B------:R1:W-:Y:S01]  /*6520*/  STS.U16 [R129+0x12], R109 ;  /* 0x0000126d81007388 */ /* 0x0003e20000000400 */
[----:B------:R-:W-:-:S03]  /*6530*/  PRMT R108, R113, 0x7632, R108 ;  /* 0x00007632716c7816 */ /* 0x000fc6000000006c */
[----:B------:R-:W-:Y:S01]  /*6540*/  @!P0 IMAD R85, R85, R114, UR28 ;  /* 0x0000001c55558e24 */ /* 0x000fe2000f8e0272 */
[----:B------:R1:W-:Y:S01]  /*6550*/  STS.U16 [R128+0x14], R113 ;  /* 0x0000147180007388 */ /* 0x0003e20000000400 */
[----:B0-----:R-:W-:Y:S02]  /*6560*/  PRMT R111, R115, 0x7632, R111 ;  /* 0x00007632736f7816 */ /* 0x001fe4000000006f */
[----:B-1----:R-:W-:Y:S01]  /*6570*/  PRMT R109, R118, 0x7632, R109 ;  /* 0x00007632766d7816 */ /* 0x002fe2000000006d */
[----:B------:R-:W-:Y:S01]  /*6580*/  STS.U16 [R127+0x16], R108 ;  /* 0x0000166c7f007388 */ /* 0x000fe20000000400 */
[----:B------:R-:W-:-:S03]  /*6590*/  @!P0 VIADD R114, R85, 0x800 ;  /* 0x0000080055728836 */ /* 0x000fc60000000000 */
[----:B------:R-:W-:Y:S01]  /*65a0*/  STS.U16 [R125+0x18], R118 ;  /* 0x000018767d007388 */ /* 0x000fe20000000400 */
        /* <DEDUP_REMOVED lines=43> */
[----:B---3--:R-:W-:Y:S04]  /*6860*/  STS.U16 [R122+0x1a], R109 ;  /* 0x00001a6d7a007388 */ /* 0x008fe80000000400 */
[----:B----4-:R-:W-:Y:S04]  /*6870*/  STS.U16 [R116+0x1c], R115 ;  /* 0x00001c7374007388 */ /* 0x010fe80000000400 */
[----:B-----5:R-:W-:Y:S01]  /*6880*/  STS.U16 [R120+0x1e], R111 ;  /* 0x00001e6f78007388 */ /* 0x020fe20000000400 */
[----:B------:R-:W-:-:S03]  /*6890*/  NOP ;  /* 0x0000000000007918 */ /* 0x000fc60000000000 */
[----:B--2---:R-:W-:Y:S04]  /*68a0*/  LDS.U16 R123, [R126] ;  /* 0x000000007e7b7984 */ /* 0x004fe80000000400 */
        /* <DEDUP_REMOVED lines=50> */
[----:B------:R-:W-:Y:S01]  /*6bd0*/  HADD2.F32 R26, -RZ, R26.H0_H0 ;  /* 0x2000001aff1a7230 */ /* 0x000fe20000004100 */
[----:B------:R-:W-:Y:S06]  /*6be0*/  BRA.U !UP0, `(.L_x_1115) ;  /* 0x0000000908047547 */ /* 0x000fec000b800000 */
[----:B0-----:R-:W2:Y:S04]  /*6bf0*/  LDL R135, [R1+0xbc] ;  /* 0x0000bc0001877983 */ /* 0x001ea80000100800 */
[----:B------:R-:W3:Y:S04]  /*6c00*/  LDL R133, [R1+0xb8] ;  /* 0x0000b80001857983 */ /* 0x000ee80000100800 */
[----:B------:R-:W4:Y:S04]  /*6c10*/  LDL R131, [R1+0xb4] ;  /* 0x0000b40001837983 */ /* 0x000f280000100800 */
[----:B------:R-:W5:Y:S04]  /*6c20*/  LDL R129, [R1+0xb0] ;  /* 0x0000b00001817983 */ /* 0x000f680000100800 */
        /* <DEDUP_REMOVED lines=27> */
[----:B------:R-:W-:Y:S01]  /*6de0*/  FMUL.FTZ R4, R4, R77 ;  /* 0x0000004d04047220 */ /* 0x000fe20000410000 */
        /* <DEDUP_REMOVED lines=22> */
[----:B--2---:R-:W-:Y:S04]  /*6f50*/  STS.U16 [R135], R13 ;  /* 0x0000000d87007388 */ /* 0x004fe80000000400 */
[----:B---3--:R0:W-:Y:S04]  /*6f60*/  STS.U16 [R133+0x2], R8 ;  /* 0x0000020885007388 */ /* 0x0081e80000000400 */
[----:B----4-:R-:W-:Y:S04]  /*6f70*/  STS.U16 [R131+0x4], R19 ;  /* 0x0000041383007388 */ /* 0x010fe80000000400 */
[----:B-----5:R1:W-:Y:S01]  /*6f80*/  STS.U16 [R129+0x6], R3 ;  /* 0x0000060381007388 */ /* 0x0203e20000000400 */
[----:B0-----:R-:W-:-:S03]  /*6f90*/  PRMT R8, R71, 0x7632, R8 ;  /* 0x0000763247087816 */ /* 0x001fc60000000008 */
[----:B------:R-:W-:Y:S04]  /*6fa0*/  STS.U16 [R127+0x8], R66 ;  /* 0x000008427f007388 */ /* 0x000fe80000000400 */
[----:B------:R-:W-:Y:S01]  /*6fb0*/  STS.U16 [R125+0xa], R11 ;  /* 0x00000a0b7d007388 */ /* 0x000fe20000000400 */
[----:B-1----:R-:W-:-:S03]  /*6fc0*/  PRMT R3, R4, 0x7632, R3 ;  /* 0x0000763204037816 */ /* 0x002fc60000000003 */
[----:B------:R-:W-:Y:S04]  /*6fd0*/  STS.U16 [R123+0xc], R71 ;  /* 0x00000c477b007388 */ /* 0x000fe80000000400 */
[----:B------:R0:W-:Y:S04]  /*6fe0*/  STS.U16 [R110+0xe], R8 ;  /* 0x00000e086e007388 */ /* 0x0001e80000000400 */
[----:B------:R-:W-:Y:S04]  /*6ff0*/  STS.U16 [R141+0x10], R10 ;  /* 0x0000100a8d007388 */ /* 0x000fe80000000400 */
[----:B------:R-:W-:Y:S01]  /*7000*/  STS.U16 [R143+0x12], R5 ;  /* 0x000012058f007388 */ /* 0x000fe20000000400 */
[----:B0-----:R-:W-:-:S03]  /*7010*/  PRMT R8, R80, 0x7632, R8 ;  /* 0x0000763250087816 */ /* 0x001fc60000000008 */
        /* <DEDUP_REMOVED lines=62> */
.L_x_1115:
[----:B01----:R-:W2:Y:S01]  /*7400*/  LDL.LU R2, [R1+0x108] ;  /* 0x0001080001027983 */ /* 0x003ea20000300800 */
        /* <DEDUP_REMOVED lines=24> */
[----:B------:R-:W-:-:S02]  /*7590*/  HADD2.F32 R5, -RZ, R65.H0_H0 ;  /* 0x20000041ff057230 */ /* 0x000fc40000004100 */
[----:B------:R-:W-:Y:S01]  /*75a0*/  FMUL.FTZ R65, R149, UR6 ;  /* 0x0000000695417c20 */ /* 0x000fe20008410000 */
[----:B------:R-:W-:Y:S01]  /*75b0*/  HADD2.F32 R0, -RZ, R0.H0_H0 ;  /* 0x20000000ff007230 */ /* 0x000fe20000004100 */
[----:B------:R-:W-:Y:S01]  /*75c0*/  CS2R R10, SRZ ;  /* 0x00000000000a7805 */ /* 0x000fe2000001ff00 */
[----:B------:R-:W-:Y:S01]  /*75d0*/  IMAD.MOV.U32 R14, RZ, RZ, RZ ;  /* 0x000000ffff0e7224 */ /* 0x000fe200078e00ff */
        /* <DEDUP_REMOVED lines=10> */
[----:B------:R-:W-:-:S04]  /*7680*/  FFMA.FTZ R2, R142, R9, R2 ;  /* 0x000000098e027223 */ /* 0x000fc80000010002 */
        /* <DEDUP_REMOVED lines=26> */
[----:B-1----:R-:W-:Y:S02]  /*7830*/  FMUL.FTZ R65, R138, UR6 ;  /* 0x000000068a417c20 */ /* 0x002fe40008410000 */
[----:B------:R-:W-:Y:S01]  /*7840*/  FFMA.FTZ R41, R130, R2, R41 ;  /* 0x0000000282297223 */ /* 0x000fe20000010029 */
[----:B--2---:R-:W-:-:S02]  /*7850*/  FMUL.FTZ R43, R136, UR6 ;  /* 0x00000006882b7c20 */ /* 0x004fc40008410000 */
[----:B------:R0:W-:Y:S01]  /*7860*/  STL [R1+0x54], R65 ;  /* 0x0000544101007387 */ /* 0x0001e20000100800 */
[----:B------:R-:W-:-:S03]  /*7870*/  FFMA.FTZ R41, R128, R0, R41 ;  /* 0x0000000080297223 */ /* 0x000fc60000010029 */
[----:B------:R1:W-:Y:S04]  /*7880*/  STL [R1+0x50], R43 ;  /* 0x0000502b01007387 */ /* 0x0003e80000100800 */
[----:B------:R2:W-:Y:S01]  /*7890*/  STL [R1+0x4c], R42 ;  /* 0x00004c2a01007387 */ /* 0x0005e20000100800 */
[----:B0-----:R-:W-:Y:S01]  /*78a0*/  FMUL.FTZ R65, R132, UR6 ;  /* 0x0000000684417c20 */ /* 0x001fe20008410000 */
[----:B-1----:R-:W-:-:S04]  /*78b0*/  FMUL.FTZ R43, R130, UR6 ;  /* 0x00000006822b7c20 */ /* 0x002fc80008410000 */
[----:B------:R0:W-:Y:S01]  /*78c0*/  STL [R1+0x48], R65 ;  /* 0x0000484101007387 */ /* 0x0001e20000100800 */
[----:B--2---:R-:W-:-:S03]  /*78d0*/  FMUL.FTZ R42, R128, UR6 ;  /* 0x00000006802a7c20 */ /* 0x004fc60008410000 */
        /* <DEDUP_REMOVED lines=16> */
[----:B-1----:R-:W-:-:S05]  /*79e0*/  UIMAD.WIDE.U32 UR12, UR10, UR14, URZ ;  /* 0x0000000e0a0c72a5 */ /* 0x002fca000f8e00ff */
[----:B------:R-:W-:Y:S01]  /*79f0*/  @P0 LOP3.LUT R27, R27, 0x4, RZ, 0xfc, !PT ;  /* 0x000000041b1b0812 */ /* 0x000fe200078efcff */
[----:B------:R-:W1:Y:S01]  /*7a00*/  LDCU.64 UR32, c[0x0][0x3a8] ;  /* 0x00007500ff2077ac */ /* 0x000e620008000a00 */
        /* <DEDUP_REMOVED lines=10> */
.L_x_1161:
[----:B0-----:R-:W-:Y:S01]  /*7ab0*/  HFMA2 R41, -RZ, RZ, 0, 0 ;  /* 0x00000000ff297431 */ /* 0x001fe200000001ff */
[----:B------:R-:W-:Y:S01]  /*7ac0*/  MOV R43, UR36 ;  /* 0x00000024002b7c02 */ /* 0x000fe20008000f00 */
[----:B------:R-:W2:Y:S01]  /*7ad0*/  LDL R88, [R1+0xfc] ;  /* 0x0000fc0001587983 */ /* 0x000ea20000100800 */
[----:B------:R-:W-:Y:S02]  /*7ae0*/  MOV R40, R63 ;  /* 0x0000003f00287202 */ /* 0x000fe40000000f00 */
[----:B------:R-:W-:Y:S01]  /*7af0*/  MOV R49, UR37 ;  /* 0x0000002500317c02 */ /* 0x000fe20008000f00 */
[----:B------:R-:W3:Y:S01]  /*7b00*/  LDL R87, [R1+0xf8] ;  /* 0x0000f80001577983 */ /* 0x000ee20000100800 */
[----:B------:R-:W-:Y:S02]  /*7b10*/  LOP3.LUT P6, RZ, R27, 0x4, RZ, 0xc0, !PT ;  /* 0x000000041bff7812 */ /* 0x000fe400078cc0ff */
[----:B------:R-:W-:Y:S01]  /*7b20*/  LOP3.LUT R62, R63, 0x20, RZ, 0xfc, !PT ;  /* 0x000000203f3e7812 */ /* 0x000fe200078efcff */
[----:B------:R-:W-:Y:S01]  /*7b30*/  IMAD.WIDE.U32 R42, R43, UR8, R40 ;  /* 0x000000082b2a7c25 */ /* 0x000fe2000f8e0028 */
[----:B------:R-:W-:Y:S01]  /*7b40*/  LOP3.LUT R61, R63, 0x40, RZ, 0xfc, !PT ;  /* 0x000000403f3d7812 */ /* 0x000fe200078efcff */
[----:B------:R-:W5:Y:S01]  /*7b50*/  LDL R79, [R1+0xf4] ;  /* 0x0000f400014f7983 */ /* 0x000f620000100800 */
[----:B------:R-:W-:Y:S01]  /*7b60*/  ISETP.GE.AND P0, PT, R62, UR9, PT ;  /* 0x000000093e007c0c */ /* 0x000fe2000bf06270 */
[----:B------:R-:W-:Y:S01]  /*7b70*/  IMAD R41, R49, UR8, R43 ;  /* 0x0000000831297c24 */ /* 0x000fe2000f8e022b */
[C---:B------:R-:W-:Y:S01]  /*7b80*/  LEA R40, P2, R42.reuse, UR23, 0x1 ;  /* 0x000000172a287c11 */ /* 0x040fe2000f8408ff */
[----:B------:R-:W4:Y:S03]  /*7b90*/  LDL R78, [R1+0xf0] ;  /* 0x0000f000014e7983 */ /* 0x000f260000100800 */
[----:B------:R-:W-:Y:S01]  /*7ba0*/  LEA.HI.X R41, R42, UR24, R41, 0x1, P2 ;  /* 0x000000182a297c11 */ /* 0x000fe200090f0c29 */
[----:B------:R-:W4:Y:S04]  /*7bb0*/  LDL R77, [R1+0xec] ;  /* 0x0000ec00014d7983 */ /* 0x000f280000100800 */
[----:B------:R-:W2:Y:S04]  /*7bc0*/  @!P6 LDG.E.U16 R49, desc[UR30][R40.64] ;  /* 0x0000001e2831e981 */ /* 0x000ea8000c1e1500 */
[----:B------:R-:W3:Y:S01]  /*7bd0*/  @!P0 LDG.E.U16 R48, desc[UR30][R40.64+0x40] ;  /* 0x0000401e28308981 */ /* 0x000ee2000c1e1500 */
[----:B------:R-:W-:-:S02]  /*7be0*/  ISETP.GE.AND P2, PT, R61, UR9, PT ;  /* 0x000000093d007c0c */ /* 0x000fc4000bf46270 */
[C---:B------:R-:W-:Y:S01]  /*7bf0*/  LOP3.LUT R60, R63.reuse, 0x60, RZ, 0xfc, !PT ;  /* 0x000000603f3c7812 */ /* 0x040fe200078efcff */
[----:B------:R-:W4:Y:S01]  /*7c00*/  LDL R86, [R1+0xe8] ;  /* 0x0000e80001567983 */ /* 0x000f220000100800 */
[C---:B------:R-:W-:Y:S02]  /*7c10*/  LOP3.LUT R59, R63.reuse, 0x80, RZ, 0xfc, !PT ;  /* 0x000000803f3b7812 */ /* 0x040fe400078efcff */
[C---:B------:R-:W-:Y:S01]  /*7c20*/  LOP3.LUT R58, R63.reuse, 0xa0, RZ, 0xfc, !PT ;  /* 0x000000a03f3a7812 */ /* 0x040fe200078efcff */
[----:B------:R-:W4:Y:S01]  /*7c30*/  LDL R85, [R1+0xe4] ;  /* 0x0000e40001557983 */ /* 0x000f220000100800 */
[C---:B------:R-:W-:Y:S02]  /*7c40*/  LOP3.LUT R57, R63.reuse, 0xc0, RZ, 0xfc, !PT ;  /* 0x000000c03f397812 */ /* 0x040fe400078efcff */
[----:B------:R-:W-:Y:S01]  /*7c50*/  LOP3.LUT R56, R63, 0xe0, RZ, 0xfc, !PT ;  /* 0x000000e03f387812 */ /* 0x000fe200078efcff */
[----:B------:R-:W4:Y:S04]  /*7c60*/  LDL R84, [R1+0xe0] ;  /* 0x0000e00001547983 */ /* 0x000f280000100800 */
[----:B------:R-:W5:Y:S01]  /*7c70*/  @!P2 LDG.E.U16 R51, desc[UR30][R40.64+0x80] ;  /* 0x0000801e2833a981 */ /* 0x000f62000c1e1500 */
[----:B------:R-:W-:-:S02]  /*7c80*/  ISETP.GE.AND P3, PT, R60, UR9, PT ;  /* 0x000000093c007c0c */ /* 0x000fc4000bf66270 */
[----:B------:R-:W-:Y:S01]  /*7c90*/  ISETP.GE.AND P4, PT, R59, UR9, PT ;  /* 0x000000093b007c0c */ /* 0x000fe2000bf86270 */
[----:B------:R-:W4:Y:S01]  /*7ca0*/  LDL R83, [R1+0xdc] ;  /* 0x0000dc0001537983 */ /* 0x000f220000100800 */
[----:B------:R-:W-:Y:S02]  /*7cb0*/  ISETP.GE.AND P5, PT, R58, UR9, PT ;  /* 0x000000093a007c0c */ /* 0x000fe4000bfa6270 */
[C---:B------:R-:W-:Y:S01]  /*7cc0*/  LOP3.LUT R55, R63.reuse, 0x100, RZ, 0xfc, !PT ;  /* 0x000001003f377812 */ /* 0x040fe200078efcff */
[----:B------:R-:W4:Y:S01]  /*7cd0*/  LDL R82, [R1+0xd8] ;  /* 0x0000d80001527983 */ /* 0x000f220000100800 */
[C---:B------:R-:W-:Y:S02]  /*7ce0*/  LOP3.LUT R54, R63.reuse, 0x120, RZ, 0xfc, !PT ;  /* 0x000001203f367812 */ /* 0x040fe400078efcff */
[----:B------:R-:W-:Y:S01]  /*7cf0*/  LOP3.LUT R52, R63, 0x160, RZ, 0xfc, !PT ;  /* 0x000001603f347812 */ /* 0x000fe200078efcff */
[----:B------:R-:W-:Y:S01]  /*7d00*/  UMOV UR14, UR12 ;  /* 0x0000000c000e7c82 */ /* 0x000fe20008000000 */
[----:B------:R-:W4:Y:S04]  /*7d10*/  LDL R81, [R1+0xd4] ;  /* 0x0000d40001517983 */ /* 0x000f280000100800 */
[----:B------:R-:W4:Y:S04]  /*7d20*/  @!P3 LDG.E.U16 R50, desc[UR30][R40.64+0xc0] ;  /* 0x0000c01e2832b981 */ /* 0x000f28000c1e1500 */
[----:B------:R-:W4:Y:S04]  /*7d30*/  @!P4 LDG.E.U16 R53, desc[UR30][R40.64+0x100] ;  /* 0x0001001e2835c981 */ /* 0x000f28000c1e1500 */
[----:B------:R-:W4:Y:S01]  /*7d40*/  @!P5 LDG.E.U16 R67, desc[UR30][R40.64+0x140] ;  /* 0x0001401e2843d981 */ /* 0x000f22000c1e1500 */
[----:B------:R-:W-:-:S03]  /*7d50*/  CS2R R42, SRZ ;  /* 0x00000000002a7805 */ /* 0x000fc6000001ff00 */
[----:B------:R-:W4:Y:S03]  /*7d60*/  LDL R80, [R1+0xd0] ;  /* 0x0000d00001507983 */ /* 0x000f260000100800 */
[--C-:B------:R-:W-:Y:S01]  /*7d70*/  IMAD.MOV.U32 R65, RZ, RZ, R42.reuse ;  /* 0x000000ffff417224 */ /* 0x100fe200078e002a */
[----:B------:R-:W-:Y:S01]  /*7d80*/  MOV R66, R42 ;  /* 0x0000002a00427202 */ /* 0x000fe20000000f00 */
[----:B------:R-:W4:Y:S04]  /*7d90*/  LDL R95, [R1+0x3c] ;  /* 0x00003c00015f7983 */ /* 0x000f280000100800 */
[----:B------:R-:W4:Y:S04]  /*7da0*/  LDL R94, [R1+0x38] ;  /* 0x00003800015e7983 */ /* 0x000f280000100800 */
[----:B------:R-:W4:Y:S04]  /*7db0*/  LDL R93, [R1+0x34] ;  /* 0x00003400015d7983 */ /* 0x000f280000100800 */
[----:B------:R-:W4:Y:S04]  /*7dc0*/  LDL R92, [R1+0x30] ;  /* 0x00003000015c7983 */ /* 0x000f280000100800 */
[----:B------:R-:W4:Y:S04]  /*7dd0*/  LDL R91, [R1+0x2c] ;  /* 0x00002c00015b7983 */ /* 0x000f280000100800 */
[----:B------:R-:W4:Y:S04]  /*7de0*/  LDL R90, [R1+0x28] ;  /* 0x00002800015a7983 */ /* 0x000f280000100800 */
[----:B------:R-:W4:Y:S01]  /*7df0*/  LDL R89, [R1+0x24] ;  /* 0x0000240001597983 */ /* 0x000f220000100800 */
[----:B--2---:R-:W-:-:S04]  /*7e00*/  @!P6 PRMT R43, R49, 0x7610, R42 ;  /* 0x00007610312be816 */ /* 0x004fc8000000002a */
[----:B---3--:R-:W-:Y:S02]  /*7e10*/  @!P0 PRMT R43, R43, 0x5410, R48 ;  /* 0x000054102b2b8816 */ /* 0x008fe40000000030 */
[----:B------:R-:W-:-:S13]  /*7e20*/  ISETP.GE.AND P0, PT, R57, UR9, PT ;  /* 0x0000000939007c0c */ /* 0x000fda000bf06270 */
[----:B------:R-:W2:Y:S01]  /*7e30*/  @!P0 LDG.E.U16 R48, desc[UR30][R40.64+0x180] ;  /* 0x0001801e28308981 */ /* 0x000ea2000c1e1500 */
[----:B-----5:R-:W-:Y:S02]  /*7e40*/  @!P2 PRMT R65, R51, 0x7610, R42 ;  /* 0x000076103341a816 */ /* 0x020fe4000000002a */
[----:B------:R-:W-:-:S13]  /*7e50*/  ISETP.GE.AND P2, PT, R56, UR9, PT ;  /* 0x0000000938007c0c */ /* 0x000fda000bf46270 */
[----:B------:R-:W3:Y:S01]  /*7e60*/  @!P2 LDG.E.U16 R69, desc[UR30][R40.64+0x1c0] ;  /* 0x0001c01e2845a981 */ /* 0x000ee2000c1e1500 */
[----:B----4-:R-:W-:Y:S02]  /*7e70*/  @!P3 PRMT R65, R65, 0x5410, R50 ;  /* 0x000054104141b816 */ /* 0x010fe40000000032 */
[----:B------:R-:W-:Y:S02]  /*7e80*/  ISETP.GE.AND P3, PT, R55, UR9, PT ;  /* 0x0000000937007c0c */ /* 0x000fe4000bf66270 */
[----:B------:R-:W-:Y:S02]  /*7e90*/  @!P4 PRMT R66, R53, 0x7610, R42 ;  /* 0x000076103542c816 */ /* 0x000fe4000000002a */
[----:B------:R-:W-:Y:S02]  /*7ea0*/  LOP3.LUT R53, R63, 0x140, RZ, 0xfc, !PT ;  /* 0x000001403f357812 */ /* 0x000fe400078efcff */
[----:B------:R-:W-:Y:S02]  /*7eb0*/  @!P5 PRMT R66, R66, 0x5410, R67 ;  /* 0x000054104242d816 */ /* 0x000fe40000000043 */
[----:B------:R-:W-:-:S02]  /*7ec0*/  ISETP.GE.AND P4, PT, R54, UR9, PT ;  /* 0x0000000936007c0c */ /* 0x000fc4000bf86270 */
[----:B------:R-:W-:-:S03]  /*7ed0*/  ISETP.GE.AND P5, PT, R53, UR9, PT ;  /* 0x0000000935007c0c */ /* 0x000fc6000bfa6270 */
[----:B------:R-:W4:Y:S08]  /*7ee0*/  @!P3 LDG.E.U16 R68, desc[UR30][R40.64+0x200] ;  /* 0x0002001e2844b981 */ /* 0x000f30000c1e1500 */
[----:B------:R-:W5:Y:S04]  /*7ef0*/  @!P4 LDG.E.U16 R70, desc[UR30][R40.64+0x240] ;  /* 0x0002401e2846c981 */ /* 0x000f68000c1e1500 */
[----:B------:R-:W5:Y:S01]  /*7f00*/  @!P5 LDG.E.U16 R71, desc[UR30][R40.64+0x280] ;  /* 0x0002801e2847d981 */ /* 0x000f62000c1e1500 */
[----:B------:R-:W-:-:S02]  /*7f10*/  LOP3.LUT R50, R63, 0x1a0, RZ, 0xfc, !PT ;  /* 0x000001a03f327812 */ /* 0x000fc400078efcff */
[----:B------:R-:W-:Y:S01]  /*7f20*/  LOP3.LUT R51, R63, 0x180, RZ, 0xfc, !PT ;  /* 0x000001803f337812 */ /* 0x000fe200078efcff */
[----:B------:R-:W-:Y:S01]  /*7f30*/  HFMA2 R67, -RZ, RZ, 0, 0 ;  /* 0x00000000ff437431 */ /* 0x000fe200000001ff */
[----:B-1----:R-:W-:-:S04]  /*7f40*/  UIMAD.WIDE.U32 UR26, UR8, UR32, UR14 ;  /* 0x00000020081a72a5 */ /* 0x002fc8000f8e000e */
[----:B------:R-:W-:Y:S02]  /*7f50*/  UIMAD UR10, UR8, UR33, UR27 ;  /* 0x00000021080a72a4 */ /* 0x000fe4000f8e021b */
[----:B------:R-:W-:-:S04]  /*7f60*/  ULEA UR14, UP0, UR26, UR34, 0x2 ;  /* 0x000000221a0e7291 */ /* 0x000fc8000f8010ff */
[----:B------:R-:W-:Y:S01]  /*7f70*/  ULEA.HI.X UR26, UR26, UR35, UR10, 0x2, UP0 ;  /* 0x000000231a1a7291 */ /* 0x000fe200080f140a */
[----:B------:R-:W-:Y:S01]  /*7f80*/  PRMT R74, R65, 0x7632, R74 ;  /* 0x00007632414a7816 */ /* 0x000fe2000000004a */
[----:B------:R0:W-:Y:S01]  /*7f90*/  STS.U16 [R88], R43 ;  /* 0x0000002b58007388 */ /* 0x0001e20000000400 */
[----:B--2---:R-:W-:Y:S02]  /*7fa0*/  @!P0 PRMT R42, R48, 0x5410, RZ ;  /* 0x00005410302a8816 */ /* 0x004fe400000000ff */
[----:B----4-:R-:W-:Y:S02]  /*7fb0*/  @!P3 PRMT R67, R68, 0x5410, RZ ;  /* 0x000054104443b816 */ /* 0x010fe400000000ff */
[----:B------:R-:W-:Y:S01]  /*7fc0*/  PRMT R75, R66, 0x7632, R75 ;  /* 0x00007632424b7816 */ /* 0x000fe2000000004b */
[----:B------:R-:W1:Y:S01]  /*7fd0*/  S2UR UR10, SR_CTAID.Y ;  /* 0x00000000000a79c3 */ /* 0x000e620000002600 */
[----:B------:R-:W-:Y:S01]  /*7fe0*/  ISETP.GE.AND P0, PT, R50, UR9, PT ;  /* 0x0000000932007c0c */ /* 0x000fe2000bf06270 */
[----:B0-----:R-:W2:-:S12]  /*7ff0*/  LDL R88, [R1+0x20] ;  /* 0x0000200001587983 */ /* 0x001e980000100800 */
[----:B------:R-:W-:-:S04]  /*8000*/  @!P0 SHF.L.U32 R48, R64, 0x4, RZ ;  /* 0x0000000440308819 */ /* 0x000fc800000006ff */
[----:B------:R-:W-:-:S04]  /*8010*/  @!P0 LOP3.LUT R49, R48, 0x3e00, RZ, 0xc0, !PT ;  /* 0x00003e0030318812 */ /* 0x000fc800078ec0ff */
[----:B------:R-:W-:-:S04]  /*8020*/  @!P0 LOP3.LUT R63, R49, 0x1f, R64, 0xf8, !PT ;  /* 0x0000001f313f8812 */ /* 0x000fc800078ef840 */
[----:B------:R-:W-:Y:S02]  /*8030*/  LOP3.LUT R49, R63, 0x1c0, RZ, 0xfc, !PT ;  /* 0x000001c03f317812 */ /* 0x000fe400078efcff */
[----:B---3--:R-:W-:Y:S02]  /*8040*/  @!P2 PRMT R42, R42, 0x5410, R69 ;  /* 0x000054102a2aa816 */ /* 0x008fe40000000045 */
[----:B------:R-:W-:-:S13]  /*8050*/  ISETP.GE.AND P2, PT, R49, UR9, PT ;  /* 0x0000000931007c0c */ /* 0x000fda000bf46270 */
[----:B------:R-:W-:-:S04]  /*8060*/  @!P2 SHF.L.U32 R48, R64, 0x4, RZ ;  /* 0x000000044030a819 */ /* 0x000fc800000006ff */
[----:B------:R-:W-:-:S04]  /*8070*/  @!P2 LOP3.LUT R69, R48, 0x3e00, RZ, 0xc0, !PT ;  /* 0x00003e003045a812 */ /* 0x000fc800078ec0ff */
[----:B------:R-:W-:Y:S02]  /*8080*/  @!P2 LOP3.LUT R63, R69, 0x1f, R64, 0xf8, !PT ;  /* 0x0000001f453fa812 */ /* 0x000fe400078ef840 */
[----:B------:R-:W-:Y:S02]  /*8090*/  MOV R64, RZ ;  /* 0x000000ff00407202 */ /* 0x000fe40000000f00 */
[----:B------:R-:W-:Y:S02]  /*80a0*/  LOP3.LUT R48, R63, 0x1e0, RZ, 0xfc, !PT ;  /* 0x000001e03f307812 */ /* 0x000fe400078efcff */
[----:B-----5:R-:W-:Y:S02]  /*80b0*/  @!P4 PRMT R67, R67, 0x5410, R70 ;  /* 0x000054104343c816 */ /* 0x020fe40000000046 */
[----:B------:R-:W-:Y:S01]  /*80c0*/  @!P5 PRMT R64, R71, 0x5410, RZ ;  /* 0x000054104740d816 */ /* 0x000fe200000000ff */
[----:B------:R-:W3:Y:S01]  /*80d0*/  @!P0 LDG.E.U16 R70, desc[UR30][R40.64+0x340] ;  /* 0x0003401e28468981 */ /* 0x000ee2000c1e1500 */
[----:B------:R-:W-:-:S02]  /*80e0*/  ISETP.GE.AND P3, PT, R52, UR9, PT ;  /* 0x0000000934007c0c */ /* 0x000fc4000bf66270 */
[----:B------:R-:W-:Y:S01]  /*80f0*/  ISETP.GE.AND P4, PT, R51, UR9, PT ;  /* 0x0000000933007c0c */ /* 0x000fe2000bf86270 */
[----:B------:R-:W4:Y:S01]  /*8100*/  @!P2 LDG.E.U16 R71, desc[UR30][R40.64+0x380] ;  /* 0x0003801e2847a981 */ /* 0x000f22000c1e1500 */
[----:B------:R-:W-:-:S09]  /*8110*/  ISETP.GE.AND P5, PT, R48, UR9, PT ;  /* 0x0000000930007c0c */ /* 0x000fd2000bfa6270 */
[----:B------:R-:W5:Y:S04]  /*8120*/  @!P3 LDG.E.U16 R69, desc[UR30][R40.64+0x2c0] ;  /* 0x0002c01e2845b981 */ /* 0x000f68000c1e1500 */
[----:B------:R-:W2:Y:S04]  /*8130*/  @!P4 LDG.E.U16 R68, desc[UR30][R40.64+0x300] ;  /* 0x0003001e2844c981 */ /* 0x000ea8000c1e1500 */
[----:B------:R0:W3:Y:S02]  /*8140*/  @!P5 LDG.E.U16 R73, desc[UR30][R40.64+0x3c0] ;  /* 0x0003c01e2849d981 */ /* 0x0000e4000c1e1500 */
[----:B0-----:R-:W-:-:S02]  /*8150*/  MOV R40, UR14 ;  /* 0x0000000e00287c02 */ /* 0x001fc40008000f00 */
[----:B------:R-:W-:-:S05]  /*8160*/  MOV R41, UR26 ;  /* 0x0000001a00297c02 */ /* 0x000fca0008000f00 */
[----:B------:R0:W3:Y:S02]  /*8170*/  LDG.E R72, desc[UR30][R40.64] ;  /* 0x0000001e28487981 */ /* 0x0000e4000c1e1900 */
[----:B0-----:R-:W-:-:S05]  /*8180*/  PRMT R41, R43, 0x7632, R41 ;  /* 0x000076322b297816 */ /* 0x001fca0000000029 */
[----:B------:R-:W-:Y:S04]  /*8190*/  STS.U16 [R87+0x40], R41 ;  /* 0x0000402957007388 */ /* 0x000fe80000000400 */
[----:B------:R0:W-:Y:S04]  /*81a0*/  STS.U16 [R79+0x80], R65 ;  /* 0x000080414f007388 */ /* 0x0001e80000000400 */
[----:B------:R1:W-:Y:S04]  /*81b0*/  STS.U16 [R78+0xc0], R74 ;  /* 0x0000c04a4e007388 */ /* 0x0003e80000000400 */
[----:B------:R1:W-:Y:S04]  /*81c0*/  STS.U16 [R77+0x100], R66 ;  /* 0x000100424d007388 */ /* 0x0003e80000000400 */
[----:B0-----:R-:W3:Y:S04]  /*81d0*/  LDL R79, [R1+0xcc] ;  /* 0x0000cc00014f7983 */ /* 0x001ee80000100800 */
[----:B-1----:R-:W3:Y:S04]  /*81e0*/  LDL R78, [R1+0xc8] ;  /* 0x0000c800014e7983 */ /* 0x002ee80000100800 */
[----:B------:R-:W3:Y:S04]  /*81f0*/  LDL R77, [R1+0xc4] ;  /* 0x0000c400014d7983 */ /* 0x000ee80000100800 */
[----:B------:R-:W3:Y:S01]  /*8200*/  LDL R74, [R1+0xc0] ;  /* 0x0000c000014a7983 */ /* 0x000ee20000100800 */
[----:B------:R-:W-:-:S03]  /*8210*/  PRMT R40, R42, 0x7632, R40 ;  /* 0x000076322a287816 */ /* 0x000fc60000000028 */
[----:B------:R-:W-:Y:S04]  /*8220*/  STS.U16 [R86+0x140], R75 ;  /* 0x0001404b56007388 */ /* 0x000fe80000000400 */
[----:B------:R0:W-:Y:S01]  /*8230*/  STS.U16 [R85+0x180], R42 ;  /* 0x0001802a55007388 */ /* 0x0001e20000000400 */
[----:B------:R-:W-:Y:S02]  /*8240*/  PRMT R76, R67, 0x7632, R76 ;  /* 0x00007632434c7816 */ /* 0x000fe4000000004c */
[----:B-----5:R-:W-:Y:S02]  /*8250*/  @!P3 PRMT R64, R64, 0x5410, R69 ;  /* 0x000054104040b816 */ /* 0x020fe40000000045 */
[----:B0-----:R-:W-:Y:S01]  /*8260*/  CS2R R42, SRZ ;  /* 0x00000000002a7805 */ /* 0x001fe2000001ff00 */
[----:B------:R-:W-:Y:S01]  /*8270*/  STS.U16 [R84+0x1c0], R40 ;  /* 0x0001c02854007388 */ /* 0x000fe20000000400 */
[----:B--2---:R-:W-:-:S02]  /*8280*/  @!P4 PRMT R43, R68, 0x5410, RZ ;  /* 0x00005410442bc816 */ /* 0x004fc400000000ff */
[----:B----4-:R-:W-:Y:S01]  /*8290*/  @!P2 PRMT R42, R71, 0x5410, RZ ;  /* 0x00005410472aa816 */ /* 0x010fe200000000ff */
[----:B------:R-:W-:Y:S01]  /*82a0*/  UIMAD.WIDE.U32 UR26, UR10, UR42, URZ ;  /* 0x0000002a0a1a72a5 */ /* 0x000fe2000f8e00ff */
[----:B---3--:R-:W-:Y:S01]  /*82b0*/  @!P0 PRMT R43, R43, 0x5410, R70 ;  /* 0x000054102b2b8816 */ /* 0x008fe20000000046 */
[----:B------:R-:W-:Y:S01]  /*82c0*/  UIMAD UR14, UR10, UR43, URZ ;  /* 0x0000002b0a0e72a4 */ /* 0x000fe2000f8e02ff */
[----:B------:R-:W-:Y:S01]  /*82d0*/  PRMT R41, R64, 0x7632, R41 ;  /* 0x0000763240297816 */ /* 0x000fe20000000029 */
[----:B------:R-:W-:Y:S01]  /*82e0*/  STS.U16 [R83+0x200], R67 ;  /* 0x0002004353007388 */ /* 0x000fe20000000400 */
[----:B------:R-:W-:Y:S02]  /*82f0*/  PRMT R65, R43, 0x7632, R65 ;  /* 0x000076322b417816 */ /* 0x000fe40000000041 */
[----:B------:R-:W-:Y:S01]  /*8300*/  @!P5 PRMT R42, R42, 0x5410, R73 ;  /* 0x000054102a2ad816 */ /* 0x000fe20000000049 */
[----:B------:R0:W-:Y:S04]  /*8310*/  STS.U16 [R82+0x240], R76 ;  /* 0x0002404c52007388 */ /* 0x0001e80000000400 */
[----:B------:R1:W-:Y:S04]  /*8320*/  STS.U16 [R81+0x280], R64 ;  /* 0x0002804051007388 */ /* 0x0003e80000000400 */
[----:B------:R2:W-:Y:S01]  /*8330*/  STS.U16 [R80+0x2c0], R41 ;  /* 0x0002c02950007388 */ /* 0x0005e20000000400 */
[----:B------:R-:W-:-:S03]  /*8340*/  UIADD3 UR27, UPT, UPT, UR27, UR14, URZ ;  /* 0x0000000e1b1b7290 */ /* 0x000fc6000fffe0ff */
[----:B0-----:R-:W3:Y:S01]  /*8350*/  LDL R76, [R1+0xb8] ;  /* 0x0000b800014c7983 */ /* 0x001ee20000100800 */
[----:B-1----:R-:W-:-:S03]  /*8360*/  PRMT R64, R42, 0x7632, R64 ;  /* 0x000076322a407816 */ /* 0x002fc60000000040 */
[----:B------:R-:W4:Y:S04]  /*8370*/  LDL R75, [R1+0xb4] ;  /* 0x0000b400014b7983 */ /* 0x000f280000100800 */
[----:B--2---:R-:W2:Y:S04]  /*8380*/  LDL R80, [R1+0xa8] ;  /* 0x0000a80001507983 */ /* 0x004ea80000100800 */
[----:B------:R-:W5:Y:S04]  /*8390*/  LDL R73, [R1+0xac] ;  /* 0x0000ac0001497983 */ /* 0x000f680000100800 */
[----:B------:R-:W5:Y:S04]  /*83a0*/  LDL R71, [R1+0xa4] ;  /* 0x0000a40001477983 */ /* 0x000f680000100800 */
[----:B------:R-:W5:Y:S04]  /*83b0*/  LDL R70, [R1+0xa0] ;  /* 0x0000a00001467983 */ /* 0x000f680000100800 */
[----:B------:R-:W5:Y:S04]  /*83c0*/  LDL R69, [R1+0x9c] ;  /* 0x00009c0001457983 */ /* 0x000f680000100800 */
[----:B------:R-:W5:Y:S04]  /*83d0*/  LDL R68, [R1+0x98] ;  /* 0x0000980001447983 */ /* 0x000f680000100800 */
[----:B------:R-:W-:Y:S04]  /*83e0*/  STS.U16 [R79+0x300], R43 ;  /* 0x0003002b4f007388 */ /* 0x000fe80000000400 */
[----:B------:R-:W-:Y:S04]  /*83f0*/  STS.U16 [R78+0x340], R65 ;  /* 0x000340414e007388 */ /* 0x000fe80000000400 */
[----:B------:R0:W-:Y:S01]  /*8400*/  STS.U16 [R77+0x380], R42 ;  /* 0x0003802a4d007388 */ /* 0x0001e20000000400 */
[----:B------:R-:W-:-:S03]  /*8410*/  UIMAD.WIDE.U32 UR26, UR8, UR40, UR26 ;  /* 0x00000028081a72a5 */ /* 0x000fc6000f8e001a */
[----:B------:R-:W5:Y:S04]  /*8420*/  LDL R67, [R1+0x94] ;  /* 0x0000940001437983 */ /* 0x000f680000100800 */
[----:B------:R-:W5:Y:S04]  /*8430*/  LDL R66, [R1+0x90] ;  /* 0x0000900001427983 */ /* 0x000f680000100800 */
[----:B0-----:R-:W5:Y:S04]  /*8440*/  LDL R42, [R1+0xbc] ;  /* 0x0000bc00012a7983 */ /* 0x001f680000100800 */
[----:B------:R0:W-:Y:S01]  /*8450*/  STS.U16 [R74+0x3c0], R64 ;  /* 0x0003c0404a007388 */ /* 0x0001e20000000400 */
[----:B------:R-:W-:Y:S01]  /*8460*/  UIMAD UR14, UR8, UR41, UR27 ;  /* 0x00000029080e72a4 */ /* 0x000fe2000f8e021b */
[----:B------:R-:W-:-:S02]  /*8470*/  NOP ;  /* 0x0000000000007918 */ /* 0x000fc40000000000 */
[----:B------:R-:W5:Y:S01]  /*8480*/  LDL R65, [R1+0x8c] ;  /* 0x00008c0001417983 */ /* 0x000f620000100800 */
[----:B0-----:R-:W0:Y:S01]  /*8490*/  S2R R64, SR_TID.X ;  /* 0x0000000000407919 */ /* 0x001e220000002100 */
[----:B------:R-:W-:Y:S02]  /*84a0*/  ULEA UR25, UP0, UR26, UR38, 0x2 ;  /* 0x000000261a197291 */ /* 0x000fe4000f8010ff */
[----:B------:R-:W5:Y:S02]  /*84b0*/  LDL R74, [R1+0xb0] ;  /* 0x0000b000014a7983 */ /* 0x000f640000100800 */
[----:B------:R-:W-:Y:S02]  /*84c0*/  ULEA.HI.X UR26, UR26, UR39, UR14, 0x2, UP0 ;  /* 0x000000271a1a7291 */ /* 0x000fe400080f140e */
[----:B------:R-:W-:Y:S01]  /*84d0*/  UIADD3 UR14, UPT, UPT, UR16, -0x1, URZ ;  /* 0xffffffff100e7890 */ /* 0x000fe2000fffe0ff */
[----:B------:R-:W-:Y:S01]  /*84e0*/  R2UR UR51, R72 ;  /* 0x00000000483372ca */ /* 0x000fe200000e0000 */
[----:B------:R-:W5:Y:S02]  /*84f0*/  LDL R87, [R1+0x1c] ;  /* 0x00001c0001577983 */ /* 0x000f640000100800 */
[----:B------:R-:W-:Y:S01]  /*8500*/  MOV R41, UR26 ;  /* 0x0000001a00297c02 */ /* 0x000fe20008000f00 */
[----:B------:R-:W-:Y:S01]  /*8510*/  ULEA.HI UR26, UR14, UR14, URZ, 0x1 ;  /* 0x0000000e0e1a7291 */ /* 0x000fe2000f8f08ff */
[----:B------:R-:W5:Y:S03]  /*8520*/  LDL R86, [R1+0x18] ;  /* 0x0000180001567983 */ /* 0x000f660000100800 */
[----:B------:R-:W-:Y:S01]  /*8530*/  ULOP3.LUT UR26, UR26, 0xfffffe, URZ, 0xc0, !UPT ;  /* 0x00fffffe1a1a7892 */ /* 0x000fe2000f8ec0ff */
[----:B------:R-:W5:Y:S03]  /*8540*/  LDL R85, [R1+0x14] ;  /* 0x0000140001557983 */ /* 0x000f660000100800 */
[----:B------:R-:W-:Y:S01]  /*8550*/  UIADD3 UR14, UPT, UPT, UR14, -UR26, URZ ;  /* 0x8000001a0e0e7290 */ /* 0x000fe2000fffe0ff */
[----:B------:R-:W5:Y:S03]  /*8560*/  LDL R84, [R1+0x10] ;  /* 0x0000100001547983 */ /* 0x000f660000100800 */
[----:B------:R-:W-:Y:S01]  /*8570*/  ULEA UR14, UR14, UR8, 0x8 ;  /* 0x000000080e0e7291 */ /* 0x000fe2000f8e40ff */
[----:B------:R-:W-:Y:S01]  /*8580*/  IMAD.U32 R40, RZ, RZ, UR25 ;  /* 0x00000019ff287e24 */ /* 0x000fe2000f8e00ff */
[----:B------:R-:W5:Y:S04]  /*8590*/  LDL R83, [R1+0xc] ;  /* 0x00000c0001537983 */ /* 0x000f680000100800 */
[----:B------:R-:W-:Y:S01]  /*85a0*/  MOV R78, UR14 ;  /* 0x0000000e004e7c02 */ /* 0x000fe20008000f00 */
[----:B------:R1:W5:Y:S01]  /*85b0*/  LDG.E R40, desc[UR30][R40.64] ;  /* 0x0000001e28287981 */ /* 0x000362000c1e1900 */
[----:B0-----:R-:W-:-:S02]  /*85c0*/  IADD3 R43, PT, PT, R64, 0x200, RZ ;  /* 0x00000200402b7810 */ /* 0x001fc40007ffe0ff */
[----:B------:R-:W-:Y:S01]  /*85d0*/  ISETP.NE.AND P0, PT, R64, RZ, PT ;  /* 0x000000ff4000720c */ /* 0x000fe20003f05270 */
[----:B------:R-:W5:Y:S03]  /*85e0*/  LDL R82, [R1+0x8] ;  /* 0x0000080001527983 */ /* 0x000f660000100800 */
[----:B------:R-:W-:Y:S01]  /*85f0*/  SEL R78, R78, R43, !P0 ;  /* 0x0000002b4e4e7207 */ /* 0x000fe20004000000 */
[----:B------:R-:W5:Y:S04]  /*8600*/  LDL R81, [R1+0x4] ;  /* 0x0000040001517983 */ /* 0x000f680000100800 */
[----:B------:R-:W5:Y:S04]  /*8610*/  LDL R43, [R1+0x88] ;  /* 0x00008800012b7983 */ /* 0x000f680000100800 */
[----:B------:R-:W1:Y:S01]  /*8620*/  LDL R41, [R1+0x80] ;  /* 0x0000800001297983 */ /* 0x000e620000100800 */
[----:B------:R-:W-:Y:S03]  /*8630*/  BSSY.RECONVERGENT B0, `(.L_x_1117) ;  /* 0x0000068000007945 */ /* 0x000fe60003800200 */
[----:B---3--:R-:W-:Y:S04]  /*8640*/  LDS.U16 R76, [R76+0x2] ;  /* 0x000002004c4c7984 */ /* 0x008fe80000000400 */
[----:B----4-:R-:W-:Y:S04]  /*8650*/  LDS.U16 R75, [R75+0x4] ;  /* 0x000004004b4b7984 */ /* 0x010fe80000000400 */
[----:B--2---:R0:W-:Y:S04]  /*8660*/  LDS.U16 R72, [R80+0xa] ;  /* 0x00000a0050487984 */ /* 0x0041e80000000400 */
[----:B-----5:R-:W-:Y:S04]  /*8670*/  LDS.U16 R73, [R73+0x8] ;  /* 0x0000080049497984 */ /* 0x020fe80000000400 */
[----:B0-----:R-:W2:Y:S04]  /*8680*/  LDL R80, [R1] ;  /* 0x0000000001507983 */ /* 0x001ea80000100800 */
[----:B------:R-:W-:Y:S04]  /*8690*/  LDS.U16 R71, [R71+0xc] ;  /* 0x00000c0047477984 */ /* 0x000fe80000000400 */
[----:B------:R-:W-:Y:S04]  /*86a0*/  LDS.U16 R70, [R70+0xe] ;  /* 0x00000e0046467984 */ /* 0x000fe80000000400 */
[----:B------:R-:W-:Y:S04]  /*86b0*/  LDS.U16 R69, [R69+0x10] ;  /* 0x0000100045457984 */ /* 0x000fe80000000400 */
[----:B------:R-:W-:Y:S04]  /*86c0*/  LDS.U16 R68, [R68+0x12] ;  /* 0x0000120044447984 */ /* 0x000fe80000000400 */
[----:B------:R-:W-:Y:S04]  /*86d0*/  LDS.U16 R67, [R67+0x14] ;  /* 0x0000140043437984 */ /* 0x000fe80000000400 */
[----:B------:R-:W-:Y:S04]  /*86e0*/  LDS.U16 R66, [R66+0x16] ;  /* 0x0000160042427984 */ /* 0x000fe80000000400 */
[----:B------:R0:W3:Y:S04]  /*86f0*/  LDS.U16 R77, [R42] ;  /* 0x000000002a4d7984 */ /* 0x0000e80000000400 */
[----:B0-----:R-:W4:Y:S01]  /*8700*/  LDL R42, [R1+0x84] ;  /* 0x00008400012a7983 */ /* 0x001f220000100800 */
[----:B------:R-:W0:Y:S03]  /*8710*/  S2UR UR25, SR_CgaCtaId ;  /* 0x00000000001979c3 */ /* 0x000e260000008800 */
[----:B------:R-:W-:Y:S01]  /*8720*/  LDS.U16 R65, [R65+0x18] ;  /* 0x0000180041417984 */ /* 0x000fe20000000400 */
[----:B------:R-:W-:-:S03]  /*8730*/  MOV R79, UR51 ;  /* 0x00000033004f7c02 */ /* 0x000fc60008000f00 */
[----:B------:R-:W5:Y:S02]  /*8740*/  LDS.U16 R74, [R74+0x6] ;  /* 0x000006004a4a7984 */ /* 0x000f640000000400 */
[----:B------:R-:W-:-:S04]  /*8750*/  FMUL.FTZ R79, R79, 1.4426950216293334961 ;  /* 0x3fb8aa3b4f4f7820 */ /* 0x000fc80000410000 */
[C---:B------:R-:W-:Y:S01]  /*8760*/  FMUL.FTZ R151, R79.reuse, R47 ;  /* 0x0000002f4f977220 */ /* 0x040fe20000410000 */
[C---:B------:R-:W-:Y:S01]  /*8770*/  FMUL.FTZ R118, R79.reuse, R46 ;  /* 0x0000002e4f767220 */ /* 0x040fe20000410000 */
[C---:B------:R-:W-:Y:S01]  /*8780*/  FMUL.FTZ R117, R79.reuse, R45 ;  /* 0x0000002d4f757220 */ /* 0x040fe20000410000 */
[----:B------:R-:W-:-:S03]  /*8790*/  FMUL.FTZ R116, R79, R44 ;  /* 0x0000002c4f747220 */ /* 0x000fc60000410000 */
[----:B------:R-:W4:Y:S01]  /*87a0*/  MUFU.EX2 R151, R151 ;  /* 0x0000009700977308 */ /* 0x000f220000000800 */
[C---:B------:R-:W-:Y:S01]  /*87b0*/  FMUL.FTZ R115, R79.reuse, R39 ;  /* 0x000000274f737220 */ /* 0x040fe20000410000 */
[C---:B------:R-:W-:Y:S01]  /*87c0*/  FMUL.FTZ R114, R79.reuse, R38 ;  /* 0x000000264f727220 */ /* 0x040fe20000410000 */
[C---:B------:R-:W-:Y:S01]  /*87d0*/  FMUL.FTZ R113, R79.reuse, R37 ;  /* 0x000000254f717220 */ /* 0x040fe20000410000 */
[C---:B------:R-:W-:Y:S01]  /*87e0*/  FMUL.FTZ R112, R79.reuse, R36 ;  /* 0x000000244f707220 */ /* 0x040fe20000410000 */
[C---:B------:R-:W-:Y:S01]  /*87f0*/  FMUL.FTZ R111, R79.reuse, R35 ;  /* 0x000000234f6f7220 */ /* 0x040fe20000410000 */
[C---:B------:R-:W-:Y:S01]  /*8800*/  FMUL.FTZ R110, R79.reuse, R34 ;  /* 0x000000224f6e7220 */ /* 0x040fe20000410000 */
[----:B------:R-:W5:Y:S04]  /*8810*/  LDS.U16 R43, [R43+0x1a] ;  /* 0x00001a002b2b7984 */ /* 0x000f680000000400 */
[----:B-1----:R-:W1:Y:S01]  /*8820*/  LDS.U16 R41, [R41+0x1e] ;  /* 0x00001e0029297984 */ /* 0x002e620000000400 */
[C---:B------:R-:W-:Y:S01]  /*8830*/  FMUL.FTZ R109, R79.reuse, R33 ;  /* 0x000000214f6d7220 */ /* 0x040fe20000410000 */
[C---:B------:R-:W-:Y:S01]  /*8840*/  FMUL.FTZ R108, R79.reuse, R32 ;  /* 0x000000204f6c7220 */ /* 0x040fe20000410000 */
[C---:B------:R-:W-:Y:S01]  /*8850*/  FMUL.FTZ R107, R79.reuse, R31 ;  /* 0x0000001f4f6b7220 */ /* 0x040fe20000410000 */
[C---:B------:R-:W-:Y:S01]  /*8860*/  FMUL.FTZ R106, R79.reuse, R30 ;  /* 0x0000001e4f6a7220 */ /* 0x040fe20000410000 */
[C---:B------:R-:W-:Y:S01]  /*8870*/  FMUL.FTZ R105, R79.reuse, R29 ;  /* 0x0000001d4f697220 */ /* 0x040fe20000410000 */
[----:B------:R-:W-:Y:S01]  /*8880*/  FMUL.FTZ R104, R79, R28 ;  /* 0x0000001c4f687220 */ /* 0x000fe20000410000 */
[----:B------:R-:W-:Y:S01]  /*8890*/  UMOV UR26, 0x400 ;  /* 0x00000400001a7882 */ /* 0x000fe20000000000 */
[----:B------:R-:W-:Y:S01]  /*88a0*/  ISETP.NE.AND P2, PT, R64, 0x7f, PT ;  /* 0x0000007f4000780c */ /* 0x000fe20003f45270 */
        /* <DEDUP_REMOVED lines=32> */
[----:B---3--:R-:W-:-:S02]  /*8ab0*/  HADD2.F32 R77, -RZ, R77.H0_H0 ;  /* 0x2000004dff4d7230 */ /* 0x008fc40000004100 */
[----:B------:R-:W-:Y:S02]  /*8ac0*/  HADD2.F32 R76, -RZ, R76.H0_H0 ;  /* 0x2000004cff4c7230 */ /* 0x000fe40000004100 */
[----:B------:R-:W-:Y:S02]  /*8ad0*/  HADD2.F32 R75, -RZ, R75.H0_H0 ;  /* 0x2000004bff4b7230 */ /* 0x000fe40000004100 */
[----:B-----5:R-:W-:Y:S02]  /*8ae0*/  HADD2.F32 R74, -RZ, R74.H0_H0 ;  /* 0x2000004aff4a7230 */ /* 0x020fe40000004100 */
        /* <DEDUP_REMOVED lines=11> */
[----:B--2---:R-:W-:Y:S01]  /*8ba0*/  FMUL.FTZ R88, R80, R40 ;  /* 0x0000002850587220 */ /* 0x004fe20000410000 */
[----:B----4-:R-:W1:Y:S04]  /*8bb0*/  LDS.U16 R42, [R42+0x1c] ;  /* 0x00001c002a2a7984 */ /* 0x010e680000000400 */
[----:B------:R2:W-:Y:S01]  /*8bc0*/  STS [R78+0x3be0], R151 ;  /* 0x003be0974e007388 */ /* 0x0005e20000000800 */
[----:B-1----:R-:W-:Y:S01]  /*8bd0*/  HADD2.F32 R42, -RZ, R42.H0_H0 ;  /* 0x2000002aff2a7230 */ /* 0x002fe20000004100 */
[----:B------:R-:W-:Y:S06]  /*8be0*/  BAR.SYNC.DEFER_BLOCKING 0x0 ;  /* 0x0000000000007b1d */ /* 0x000fec0000010000 */
[----:B0-2---:R-:W-:Y:S05]  /*8bf0*/  @P2 BRA `(.L_x_1118) ;  /* 0x0000000000242947 */ /* 0x005fea0003800000 */
        /* <DEDUP_REMOVED lines=9> */
.L_x_1118:
[----:B------:R-:W-:-:S06]  /*8c90*/  LEA R40, R64, UR26, 0x2 ;  /* 0x0000001a40287c11 */ /* 0x000fcc000f8e10ff */
[----:B------:R-:W0:Y:S02]  /*8ca0*/  LDS R40, [R40+0x43e4] ;  /* 0x0043e40028287984 */ /* 0x000e240000000800 */
.L_x_1119:
[----:B------:R-:W-:Y:S05]  /*8cb0*/  BSYNC.RECONVERGENT B0 ;  /* 0x0000000000007941 */ /* 0x000fea0003800200 */
.L_x_1117:
[----:B------:R-:W2:Y:S01]  /*8cc0*/  @P1 LDC R80, c[0x0][0x38c] ;  /* 0x0000e300ff501b82 */ /* 0x000ea20000000800 */
[----:B------:R-:W-:Y:S01]  /*8cd0*/  MOV R78, UR16 ;  /* 0x00000010004e7c02 */ /* 0x000fe20008000f00 */
[----:B------:R-:W-:Y:S01]  /*8ce0*/  IMAD.MOV.U32 R81, RZ, RZ, 0x8 ;  /* 0x00000008ff517424 */ /* 0x000fe200078e00ff */
[----:B------:R-:W-:Y:S02]  /*8cf0*/  MOV R79, RZ ;  /* 0x000000ff004f7202 */ /* 0x000fe40000000f00 */
[----:B------:R-:W-:Y:S01]  /*8d00*/  @P1 IADD3 R78, PT, PT, R78, -0x2, RZ ;  /* 0xfffffffe4e4e1810 */ /* 0x000fe20007ffe0ff */
[----:B------:R-:W-:Y:S01]  /*8d10*/  FMUL.FTZ R121, R26, R47 ;  /* 0x0000002f1a797220 */ /* 0x000fe20000410000 */
[----:B------:R-:W-:Y:S01]  /*8d20*/  FMUL.FTZ R120, R24, R46 ;  /* 0x0000002e18787220 */ /* 0x000fe20000410000 */
[----:B------:R-:W-:Y:S02]  /*8d30*/  FMUL.FTZ R119, R23, R45 ;  /* 0x0000002d17777220 */ /* 0x000fe40000410000 */
        /* <DEDUP_REMOVED lines=115> */
.L_x_1179:
[----:B------:R-:W4:Y:S01]  /*9470*/  S2R R87, SR_LANEID ;  /* 0x0000000000577919 */ /* 0x000f220000000000 */
[----:B---3--:R-:W-:Y:S01]  /*9480*/  FFMA.FTZ R86, R157, R86, R156 ;  /* 0x000000569d567223 */ /* 0x008fe2000001009c */
[----:B------:R-:W-:Y:S01]  /*9490*/  UMOV UR14, 0xffffffff ;  /* 0xffffffff000e7882 */ /* 0x000fe20000000000 */
[----:B----4-:R-:W-:-:S04]  /*94a0*/  ISETP.GE.AND P2, PT, R87, 0x10, PT ;  /* 0x000000105700780c */ /* 0x010fc80003f46270 */
[----:B------:R-:W-:-:S09]  /*94b0*/  FSEL R162, R156, R86, !P2 ;  /* 0x000000569ca27208 */ /* 0x000fd20005000000 */
[----:B0-2---:R-:W-:Y:S01]  /*94c0*/  @P2 FMUL.FTZ R157, R157, R153 ;  /* 0x000000999d9d2220 */ /* 0x005fe20000410000 */
[----:B------:R-:W-:Y:S06]  /*94d0*/  BRA.DIV UR14, `(.L_x_1122) ;  /* 0x000000560e747947 */ /* 0x000fec000b800000 */
.L_x_1182:
[----:B------:R-:W-:-:S03]  /*94e0*/  UMOV UR14, 0xffffffff ;  /* 0xffffffff000e7882 */ /* 0x000fc60000000000 */
[----:B------:R-:W-:Y:S05]  /*94f0*/  BRA.DIV UR14, `(.L_x_1123) ;  /* 0x000000560e947947 */ /* 0x000fea000b800000 */
.L_x_1185:
[----:B------:R-:W-:-:S03]  /*9500*/  UMOV UR14, 0xffffffff ;  /* 0xffffffff000e7882 */ /* 0x000fc60000000000 */
[----:B------:R-:W-:Y:S05]  /*9510*/  BRA.DIV UR14, `(.L_x_1124) ;  /* 0x000000560eb47947 */ /* 0x000fea000b800000 */
[----:B------:R-:W0:Y:S04]  /*9520*/  SHFL.UP PT, R157, R157, 0x1, RZ ;  /* 0x042000009d9d7989 */ /* 0x000e2800000e00ff */
[----:B------:R-:W2:Y:S04]  /*9530*/  SHFL.UP PT, R162, R162, 0x1, RZ ;  /* 0x04200000a2a27989 */ /* 0x000ea800000e00ff */
[----:B-----5:R-:W3:Y:S04]  /*9540*/  SHFL.IDX PT, R78, R78, RZ, 0x1f ;  /* 0x00001fff4e4e7589 */ /* 0x020ee800000e0000 */
[----:B------:R-:W4:Y:S02]  /*9550*/  SHFL.IDX PT, R79, R79, RZ, 0x1f ;  /* 0x00001fff4f4f7589 */ /* 0x000f2400000e0000 */
.L_x_1191:
        /* <DEDUP_REMOVED lines=12> */
.L_x_1120:
        /* <DEDUP_REMOVED lines=83> */
[----:B-1----:R-:W-:Y:S01]  /*9b50*/  @P2 FMUL.FTZ R86, R86, R162 ;  /* 0x000000a256562220 */ /* 0x002fe20000410000 */
[----:B--2---:R-:W-:-:S04]  /*9b60*/  @P2 FFMA.FTZ R87, R162, R87, R163 ;  /* 0x00000057a2572223 */ /* 0x004fc800000100a3 */
[----:B------:R-:W-:Y:S01]  /*9b70*/  @P2 MOV R162, R86 ;  /* 0x0000005600a22202 */ /* 0x000fe20000000f00 */
[----:B------:R-:W-:Y:S01]  /*9b80*/  @P2 IMAD.MOV.U32 R163, RZ, RZ, R87 ;  /* 0x000000ffffa32224 */ /* 0x000fe200078e0057 */
[----:B------:R-:W-:-:S03]  /*9b90*/  ISETP.GT.U32.AND P2, PT, R155, 0x1d, PT ;  /* 0x0000001d9b00780c */ /* 0x000fc60003f44070 */
[----:B------:R-:W1:Y:S04]  /*9ba0*/  SHFL.DOWN PT, R86, R162, 0x2, 0x1f ;  /* 0x08401f00a2567f89 */ /* 0x000e6800000e0000 */
[----:B------:R-:W2:Y:S06]  /*9bb0*/  SHFL.DOWN PT, R87, R163, 0x2, 0x1f ;  /* 0x08401f00a3577f89 */ /* 0x000eac00000e0000 */
[C---:B-1----:R-:W-:Y:S01]  /*9bc0*/  @!P2 FMUL.FTZ R86, R162.reuse, R86 ;  /* 0x00000056a256a220 */ /* 0x042fe20000410000 */
[----:B--2---:R-:W-:-:S04]  /*9bd0*/  @!P2 FFMA.FTZ R87, R162, R87, R163 ;  /* 0x00000057a257a223 */ /* 0x004fc800000100a3 */
[----:B------:R-:W-:Y:S02]  /*9be0*/  @!P2 MOV R162, R86 ;  /* 0x0000005600a2a202 */ /* 0x000fe40000000f00 */
[----:B------:R-:W-:-:S03]  /*9bf0*/  @!P2 MOV R163, R87 ;  /* 0x0000005700a3a202 */ /* 0x000fc60000000f00 */
[----:B------:R-:W1:Y:S04]  /*9c00*/  SHFL.DOWN PT, R86, R162, 0x4, 0x1f ;  /* 0x08801f00a2567f89 */ /* 0x000e6800000e0000 */
[----:B------:R-:W2:Y:S01]  /*9c10*/  SHFL.DOWN PT, R87, R163, 0x4, 0x1f ;  /* 0x08801f00a3577f89 */ /* 0x000ea200000e0000 */
        /* <DEDUP_REMOVED lines=24> */
.L_x_1208:
        /* <DEDUP_REMOVED lines=14> */
.L_x_1125:
        /* <DEDUP_REMOVED lines=45> */
[----:B------:R-:W-:Y:S02]  /*a150*/  MOV R80, UR28 ;  /* 0x0000001c00507c02 */ /* 0x000fe40008000f00 */
        /* <DEDUP_REMOVED lines=18> */
[----:B------:R-:W-:Y:S01]  /*a280*/  FMUL.FTZ R79, R99, R39 ;  /* 0x00000027634f7220 */ /* 0x000fe20000410000 */
[----:B------:R-:W-:Y:S01]  /*a290*/  FFMA.FTZ R123, R73, -R123, R139 ;  /* 0x8000007b497b7223 */ /* 0x000fe2000001008b */
[----:B------:R-:W-:Y:S01]  /*a2a0*/  FFMA.FTZ R124, R72, -R124, R140 ;  /* 0x8000007c487c7223 */ /* 0x000fe2000001008c */
[----:B------:R-:W-:Y:S01]  /*a2b0*/  FFMA.FTZ R125, R71, -R125, R141 ;  /* 0x8000007d477d7223 */ /* 0x000fe2000001008d */
[----:B------:R-:W0:Y:S01]  /*a2c0*/  S2UR UR25, SR_CTAID.X ;  /* 0x00000000001979c3 */ /* 0x000e220000002500 */
        /* <DEDUP_REMOVED lines=16> */
[----:B------:R-:W-:Y:S01]  /*a3d0*/  IADD3 R112, PT, PT, R64, 0x100, RZ ;  /* 0x0000010040707810 */ /* 0x000fe20007ffe0ff */
        /* <DEDUP_REMOVED lines=19> */
[----:B------:R-:W-:Y:S01]  /*a510*/  FMUL.FTZ R81, R100, R44 ;  /* 0x0000002c64517220 */ /* 0x000fe20000410000 */
[----:B------:R-:W-:-:S02]  /*a520*/  FMUL.FTZ R78, R24, R78 ;  /* 0x0000004e184e7220 */ /* 0x000fc40000410000 */
[-C--:B------:R-:W-:Y:S01]  /*a530*/  FFMA.FTZ R84, R119, R85.reuse, R84 ;  /* 0x0000005577547223 */ /* 0x080fe20000010054 */
[----:B------:R-:W-:Y:S01]  /*a540*/  FMUL.FTZ R85, R23, R85 ;  /* 0x0000005517557220 */ /* 0x000fe20000410000 */
[----:B------:R-:W-:Y:S01]  /*a550*/  FMUL.FTZ R87, R22, R81 ;  /* 0x0000005116577220 */ /* 0x000fe20000410000 */
[----:B------:R1:W-:Y:S01]  /*a560*/  STS [R86+0x1094], R78 ;  /* 0x0010944e56007388 */ /* 0x0003e20000000800 */
[----:B------:R-:W-:-:S03]  /*a570*/  FMUL.FTZ R80, R21, R79 ;  /* 0x0000004f15507220 */ /* 0x000fc60000410000 */
[----:B------:R2:W-:Y:S04]  /*a580*/  STS [R86+0x1098], R85 ;  /* 0x0010985556007388 */ /* 0x0005e80000000800 */
[----:B------:R3:W-:Y:S01]  /*a590*/  STS [R86+0x109c], R87 ;  /* 0x00109c5756007388 */ /* 0x0007e20000000800 */
[----:B-1----:R-:W-:Y:S01]  /*a5a0*/  FMUL.FTZ R78, R98, R38 ;  /* 0x00000026624e7220 */ /* 0x002fe20000410000 */
[----:B--2---:R-:W-:-:S03]  /*a5b0*/  FFMA.FTZ R85, R122, R81, R84 ;  /* 0x000000517a557223 */ /* 0x004fc60000010054 */
[----:B------:R-:W-:Y:S01]  /*a5c0*/  FMUL.FTZ R81, R18, R78 ;  /* 0x0000004e12517220 */ /* 0x000fe20000410000 */
[----:B---3--:R-:W-:Y:S01]  /*a5d0*/  FMUL.FTZ R87, R97, R37 ;  /* 0x0000002561577220 */ /* 0x008fe20000410000 */
[----:B------:R-:W-:Y:S01]  /*a5e0*/  FFMA.FTZ R85, R123, R79, R85 ;  /* 0x0000004f7b557223 */ /* 0x000fe20000010055 */
[----:B------:R1:W-:Y:S01]  /*a5f0*/  STS [R86+0x10a0], R80 ;  /* 0x0010a05056007388 */ /* 0x0003e20000000800 */
[----:B------:R-:W-:Y:S02]  /*a600*/  FMUL.FTZ R84, R96, R36 ;  /* 0x0000002460547220 */ /* 0x000fe40000410000 */
[----:B------:R-:W-:Y:S01]  /*a610*/  FFMA.FTZ R85, R124, R78, R85 ;  /* 0x0000004e7c557223 */ /* 0x000fe20000010055 */
[----:B------:R2:W-:Y:S01]  /*a620*/  STS [R86+0x10a4], R81 ;  /* 0x0010a45156007388 */ /* 0x0005e20000000800 */
[----:B------:R-:W0:Y:S01]  /*a630*/  LDC.64 R78, c[0x0][0x4b8] ;  /* 0x00012e00ff4e7b82 */ /* 0x000e220000000a00 */
[-C--:B-1----:R-:W-:Y:S01]  /*a640*/  FMUL.FTZ R80, R15, R87.reuse ;  /* 0x000000570f507220 */ /* 0x082fe20000410000 */
[----:B------:R-:W-:Y:S01]  /*a650*/  FFMA.FTZ R87, R125, R87, R85 ;  /* 0x000000577d577223 */ /* 0x000fe20000010055 */
[----:B--2---:R-:W-:-:S03]  /*a660*/  FMUL.FTZ R81, R12, R84 ;  /* 0x000000540c517220 */ /* 0x004fc60000410000 */
[----:B------:R1:W-:Y:S01]  /*a670*/  STS [R86+0x10a8], R80 ;  /* 0x0010a85056007388 */ /* 0x0003e20000000800 */
[----:B------:R-:W-:-:S03]  /*a680*/  FFMA.FTZ R84, R126, R84, R87 ;  /* 0x000000547e547223 */ /* 0x000fc60000010057 */
[----:B------:R2:W-:Y:S01]  /*a690*/  STS [R86+0x10ac], R81 ;  /* 0x0010ac5156007388 */ /* 0x0005e20000000800 */
[----:B-1----:R-:W-:-:S04]  /*a6a0*/  FMUL.FTZ R80, R95, R35 ;  /* 0x000000235f507220 */ /* 0x002fc80000410000 */
[-C--:B--2---:R-:W-:Y:S01]  /*a6b0*/  FMUL.FTZ R81, R9, R80.reuse ;  /* 0x0000005009517220 */ /* 0x084fe20000410000 */
[----:B------:R-:W-:Y:S01]  /*a6c0*/  FFMA.FTZ R84, R127, R80, R84 ;  /* 0x000000507f547223 */ /* 0x000fe20000010054 */
[----:B------:R-:W-:-:S03]  /*a6d0*/  FMUL.FTZ R87, R7, R105 ;  /* 0x0000006907577220 */ /* 0x000fc60000410000 */
[----:B------:R1:W-:Y:S01]  /*a6e0*/  STS [R86+0x10b0], R81 ;  /* 0x0010b05156007388 */ /* 0x0003e20000000800 */
[----:B------:R-:W-:Y:S01]  /*a6f0*/  FFMA.FTZ R105, R128, R105, R84 ;  /* 0x0000006980697223 */ /* 0x000fe20000010054 */
[----:B------:R-:W-:Y:S01]  /*a700*/  FMUL.FTZ R85, R92, R32 ;  /* 0x000000205c557220 */ /* 0x000fe20000410000 */
[----:B------:R-:W-:Y:S01]  /*a710*/  MOV R80, R64 ;  /* 0x0000004000507202 */ /* 0x000fe20000000f00 */
[----:B-1----:R-:W-:Y:S02]  /*a720*/  HFMA2 R81, -RZ, RZ, 0, 0 ;  /* 0x00000000ff517431 */ /* 0x002fe400000001ff */
[----:B------:R-:W-:Y:S01]  /*a730*/  FFMA.FTZ R105, R129, R106, R105 ;  /* 0x0000006a81697223 */ /* 0x000fe20000010069 */
[-C--:B------:R-:W-:Y:S01]  /*a740*/  FMUL.FTZ R104, R5, R85.reuse ;  /* 0x0000005505687220 */ /* 0x080fe20000410000 */
[----:B------:R1:W-:Y:S01]  /*a750*/  STS [R86+0x10b4], R87 ;  /* 0x0010b45756007388 */ /* 0x0003e20000000800 */
[----:B0-----:R-:W-:Y:S02]  /*a760*/  IMAD R79, R79, UR25, RZ ;  /* 0x000000194f4f7c24 */ /* 0x001fe4000f8e02ff */
[----:B------:R-:W-:Y:S01]  /*a770*/  FFMA.FTZ R105, R130, R85, R105 ;  /* 0x0000005582697223 */ /* 0x000fe20000010069 */
[----:B------:R-:W-:Y:S01]  /*a780*/  FMUL.FTZ R84, R89, R29 ;  /* 0x0000001d59547220 */ /* 0x000fe20000410000 */
[----:B------:R0:W-:Y:S01]  /*a790*/  STS [R86+0x10b8], R88 ;  /* 0x0010b85856007388 */ /* 0x0001e20000000800 */
[----:B------:R-:W-:Y:S01]  /*a7a0*/  FMUL.FTZ R85, R40, R28 ;  /* 0x0000001c28557220 */ /* 0x000fe20000410000 */
[----:B------:R-:W-:-:S04]  /*a7b0*/  IMAD.WIDE.U32 R80, R78, UR25, R80 ;  /* 0x000000194e507c25 */ /* 0x000fc8000f8e0050 */
[----:B-1----:R-:W-:Y:S01]  /*a7c0*/  FMUL.FTZ R87, R90, R30 ;  /* 0x0000001e5a577220 */ /* 0x002fe20000410000 */
[----:B------:R1:W-:Y:S01]  /*a7d0*/  STS [R86+0x10bc], R104 ;  /* 0x0010bc6856007388 */ /* 0x0003e20000000800 */
[----:B0-----:R-:W-:Y:S01]  /*a7e0*/  FMUL.FTZ R88, R91, R31 ;  /* 0x0000001f5b587220 */ /* 0x001fe20000410000 */
[----:B------:R-:W-:Y:S02]  /*a7f0*/  IMAD.IADD R81, R81, 0x1, R79 ;  /* 0x0000000151517824 */ /* 0x000fe400078e024f */
[----:B------:R-:W-:Y:S01]  /*a800*/  FMUL.FTZ R107, R3, R87 ;  /* 0x00000057036b7220 */ /* 0x000fe20000410000 */
[----:B------:R-:W-:Y:S01]  /*a810*/  FMUL.FTZ R78, R2, R84 ;  /* 0x00000054024e7220 */ /* 0x000fe20000410000 */
[----:B------:R-:W-:Y:S01]  /*a820*/  FMUL.FTZ R79, R0, R85 ;  /* 0x00000055004f7220 */ /* 0x000fe20000410000 */
[----:B-1----:R-:W-:Y:S02]  /*a830*/  FMUL.FTZ R104, R4, R88 ;  /* 0x0000005804687220 */ /* 0x002fe40000410000 */
[----:B------:R-:W-:Y:S04]  /*a840*/  STS [R86+0x10c4], R107 ;  /* 0x0010c46b56007388 */ /* 0x000fe80000000800 */
[----:B------:R0:W-:Y:S04]  /*a850*/  STS [R86+0x10c0], R104 ;  /* 0x0010c06856007388 */ /* 0x0001e80000000800 */
[----:B------:R1:W-:Y:S04]  /*a860*/  STS [R86+0x10c8], R78 ;  /* 0x0010c84e56007388 */ /* 0x0003e80000000800 */
[----:B------:R2:W-:Y:S01]  /*a870*/  STS [R86+0x10cc], R79 ;  /* 0x0010cc4f56007388 */ /* 0x0005e20000000800 */
[----:B0-----:R-:W-:-:S02]  /*a880*/  IADD3 R104, PT, PT, R64, 0x80, RZ ;  /* 0x0000008040687810 */ /* 0x001fc40007ffe0ff */
[----:B-1----:R-:W-:Y:S02]  /*a890*/  MOV R78, UR44 ;  /* 0x0000002c004e7c02 */ /* 0x002fe40008000f00 */
[----:B------:R-:W-:-:S03]  /*a8a0*/  LEA.HI R104, R104, R64, RZ, 0x1b ;  /* 0x0000004068687211 */ /* 0x000fc600078fd8ff */
        /* <DEDUP_REMOVED lines=40> */
.L_x_1128:
[----:B------:R-:W-:Y:S05]  /*ab30*/  BSYNC.RECONVERGENT B0 ;  /* 0x0000000000007941 */ /* 0x000fea0003800200 */
.L_x_1127:
[----:B------:R-:W-:Y:S04]  /*ab40*/  BSSY.RECONVERGENT B0, `(.L_x_1129) ;  /* 0x0000003000007945 */ /* 0x000fe80003800200 */
[----:B------:R-:W-:Y:S05]  /*ab50*/  @!P3 BRA `(.L_x_1130) ;  /* 0x000000000004b947 */ /* 0x000fea0003800000 */
[----:B0-----:R2:W-:Y:S02]  /*ab60*/  REDG.E.ADD.F32.FTZ.RN.STRONG.GPU desc[UR30][R40.64+0x200], R80 ;  /* 0x00020050280079a6 */ /* 0x0015e4000c12f31e */
.L_x_1130:
[----:B------:R-:W-:Y:S05]  /*ab70*/  BSYNC.RECONVERGENT B0 ;  /* 0x0000000000007941 */ /* 0x000fea0003800200 */
.L_x_1129:
        /* <DEDUP_REMOVED lines=14> */
.L_x_1132:
[----:B------:R-:W-:Y:S05]  /*ac60*/  BSYNC.RECONVERGENT B0 ;  /* 0x0000000000007941 */ /* 0x000fea0003800200 */
.L_x_1131:
[----:B------:R-:W2:Y:S01]  /*ac70*/  LDS R80, [R80+0x1690] ;  /* 0x0016900050507984 */ /* 0x000ea20000000800 */
[----:B------:R-:W-:Y:S01]  /*ac80*/  BSSY.RECONVERGENT B0, `(.L_x_1133) ;  /* 0x0000004000007945 */ /* 0x000fe20003800200 */
[----:B------:R-:W-:-:S03]  /*ac90*/  LEA R111, R111, UR26, 0x2 ;  /* 0x0000001a6f6f7c11 */ /* 0x000fc6000f8e10ff */
[----:B------:R-:W-:Y:S05]  /*aca0*/  @!P3 BRA `(.L_x_1134) ;  /* 0x000000000004b947 */ /* 0x000fea0003800000 */
[----:B--2---:R3:W-:Y:S02]  /*acb0*/  REDG.E.ADD.F32.FTZ.RN.STRONG.GPU desc[UR30][R40.64+0x600], R80 ;  /* 0x00060050280079a6 */ /* 0x0047e4000c12f31e */
.L_x_1134:
[----:B------:R-:W-:Y:S05]  /*acc0*/  BSYNC.RECONVERGENT B0 ;  /* 0x0000000000007941 */ /* 0x000fea0003800200 */
.L_x_1133:
[----:B------:R-:W4:Y:S01]  /*acd0*/  LDS R111, [R111+0x1890] ;  /* 0x001890006f6f7984 */ /* 0x000f220000000800 */
[----:B------:R-:W-:Y:S01]  /*ace0*/  BSSY.RECONVERGENT B0, `(.L_x_1135) ;  /* 0x0000005000007945 */ /* 0x000fe20003800200 */
[C---:B01----:R-:W-:Y:S01]  /*acf0*/  VIADD R112, R64.reuse, 0x280 ;  /* 0x0000028040707836 */ /* 0x043fe20000000000 */
[----:B--23--:R-:W-:Y:S02]  /*ad00*/  IADD3 R80, PT, PT, R64, 0x300, RZ ;  /* 0x0000030040507810 */ /* 0x00cfe40007ffe0ff */
[----:B------:R-:W-:Y:S05]  /*ad10*/  @!P4 BRA `(.L_x_1136) ;  /* 0x000000000004c947 */ /* 0x000fea0003800000 */
[----:B----4-:R0:W-:Y:S02]  /*ad20*/  REDG.E.ADD.F32.FTZ.RN.STRONG.GPU desc[UR30][R40.64+0x800], R111 ;  /* 0x0008006f280079a6 */ /* 0x0101e4000c12f31e */
.L_x_1136:
[----:B------:R-:W-:Y:S05]  /*ad30*/  BSYNC.RECONVERGENT B0 ;  /* 0x0000000000007941 */ /* 0x000fea0003800200 */
.L_x_1135:
        /* <DEDUP_REMOVED lines=13> */
.L_x_1138:
[----:B------:R-:W-:Y:S05]  /*ae10*/  BSYNC.RECONVERGENT B0 ;  /* 0x0000000000007941 */ /* 0x000fea0003800200 */
.L_x_1137:
[----:B------:R-:W2:Y:S01]  /*ae20*/  LDS R80, [R80+0x1c90] ;  /* 0x001c900050507984 */ /* 0x000ea20000000800 */
[----:B------:R-:W-:Y:S01]  /*ae30*/  BSSY.RECONVERGENT B0, `(.L_x_1139) ;  /* 0x0000004000007945 */ /* 0x000fe20003800200 */
[----:B------:R-:W-:-:S03]  /*ae40*/  LEA R111, R111, UR26, 0x2 ;  /* 0x0000001a6f6f7c11 */ /* 0x000fc6000f8e10ff */
[----:B------:R-:W-:Y:S05]  /*ae50*/  @!P3 BRA `(.L_x_1140) ;  /* 0x000000000004b947 */ /* 0x000fea0003800000 */
[----:B--2---:R3:W-:Y:S02]  /*ae60*/  REDG.E.ADD.F32.FTZ.RN.STRONG.GPU desc[UR30][R40.64+0xc00], R80 ;  /* 0x000c0050280079a6 */ /* 0x0047e4000c12f31e */
.L_x_1140:
[----:B------:R-:W-:Y:S05]  /*ae70*/  BSYNC.RECONVERGENT B0 ;  /* 0x0000000000007941 */ /* 0x000fea0003800200 */
.L_x_1139:
[----:B------:R-:W4:Y:S01]  /*ae80*/  LDS R111, [R111+0x1e90] ;  /* 0x001e90006f6f7984 */ /* 0x000f220000000800 */
[----:B------:R-:W-:Y:S01]  /*ae90*/  BSSY.RECONVERGENT B0, `(.L_x_1141) ;  /* 0x0000005000007945 */ /* 0x000fe20003800200 */
[C---:B01----:R-:W-:Y:S02]  /*aea0*/  LOP3.LUT R112, R64.reuse, 0x400, RZ, 0xfc, !PT ;  /* 0x0000040040707812 */ /* 0x043fe400078efcff */
[----:B--23--:R-:W-:Y:S01]  /*aeb0*/  IADD3 R80, PT, PT, R64, 0x480, RZ ;  /* 0x0000048040507810 */ /* 0x00cfe20007ffe0ff */
[----:B------:R-:W-:Y:S06]  /*aec0*/  @!P4 BRA `(.L_x_1142) ;  /* 0x000000000004c947 */ /* 0x000fec0003800000 */
[----:B----4-:R0:W-:Y:S02]  /*aed0*/  REDG.E.ADD.F32.FTZ.RN.STRONG.GPU desc[UR30][R40.64+0xe00], R111 ;  /* 0x000e006f280079a6 */ /* 0x0101e4000c12f31e */
.L_x_1142:
[----:B------:R-:W-:Y:S05]  /*aee0*/  BSYNC.RECONVERGENT B0 ;  /* 0x0000000000007941 */ /* 0x000fea0003800200 */
.L_x_1141:
        /* <DEDUP_REMOVED lines=13> */
.L_x_1144:
[----:B------:R-:W-:Y:S05]  /*afc0*/  BSYNC.RECONVERGENT B0 ;  /* 0x0000000000007941 */ /* 0x000fea0003800200 */
.L_x_1143:
[----:B------:R-:W2:Y:S01]  /*afd0*/  LDS R80, [R80+0x2290] ;  /* 0x0022900050507984 */ /* 0x000ea20000000800 */
[----:B------:R-:W-:Y:S01]  /*afe0*/  BSSY.RECONVERGENT B0, `(.L_x_1145) ;  /* 0x0000005000007945 */ /* 0x000fe20003800200 */
[----:B------:R-:W-:Y:S02]  /*aff0*/  LEA R111, R111, UR26, 0x2 ;  /* 0x0000001a6f6f7c11 */ /* 0x000fe4000f8e10ff */
[----:B01----:R-:W-:Y:S01]  /*b000*/  IADD3 R112, PT, PT, R64, 0x580, RZ ;  /* 0x0000058040707810 */ /* 0x003fe20007ffe0ff */
[----:B------:R-:W-:Y:S06]  /*b010*/  @!P3 BRA `(.L_x_1146) ;  /* 0x000000000004b947 */ /* 0x000fec0003800000 */
[----:B--2---:R0:W-:Y:S02]  /*b020*/  REDG.E.ADD.F32.FTZ.RN.STRONG.GPU desc[UR30][R40.64+0x1200], R80 ;  /* 0x00120050280079a6 */ /* 0x0041e4000c12f31e */
.L_x_1146:
[----:B------:R-:W-:Y:S05]  /*b030*/  BSYNC.RECONVERGENT B0 ;  /* 0x0000000000007941 */ /* 0x000fea0003800200 */
.L_x_1145:
[----:B------:R-:W1:Y:S01]  /*b040*/  LDS R111, [R111+0x2490] ;  /* 0x002490006f6f7984 */ /* 0x000e620000000800 */
[----:B------:R-:W-:Y:S01]  /*b050*/  BSSY.RECONVERGENT B0, `(.L_x_1147) ;  /* 0x0000005000007945 */ /* 0x000fe20003800200 */
[----:B0-2---:R-:W-:Y:S02]  /*b060*/  LEA.HI R80, R112, R64, RZ, 0x1b ;  /* 0x0000004070507211 */ /* 0x005fe400078fd8ff */
[----:B------:R-:W-:Y:S01]  /*b070*/  IADD3 R112, PT, PT, R64, 0x600, RZ ;  /* 0x0000060040707810 */ /* 0x000fe20007ffe0ff */
[----:B------:R-:W-:Y:S06]  /*b080*/  @!P4 BRA `(.L_x_1148) ;  /* 0x000000000004c947 */ /* 0x000fec0003800000 */
[----:B-1----:R0:W-:Y:S02]  /*b090*/  REDG.E.ADD.F32.FTZ.RN.STRONG.GPU desc[UR30][R40.64+0x1400], R111 ;  /* 0x0014006f280079a6 */ /* 0x0021e4000c12f31e */
.L_x_1148:
[----:B------:R-:W-:Y:S05]  /*b0a0*/  BSYNC.RECONVERGENT B0 ;  /* 0x0000000000007941 */ /* 0x000fea0003800200 */
.L_x_1147:
        /* <DEDUP_REMOVED lines=12> */
.L_x_1150:
[----:B------:R-:W-:Y:S05]  /*b170*/  BSYNC.RECONVERGENT B0 ;  /* 0x0000000000007941 */ /* 0x000fea0003800200 */
.L_x_1149:
[----:B------:R-:W-:Y:S01]  /*b180*/  LEA R111, R111, UR26, 0x2 ;  /* 0x0000001a6f6f7c11 */ /* 0x000fe2000f8e10ff */
[----:B------:R-:W-:Y:S01]  /*b190*/  VIADD R82, R64, 0x700 ;  /* 0x0000070040527836 */ /* 0x000fe20000000000 */
[-C--:B01----:R-:W-:Y:S01]  /*b1a0*/  LEA.HI R80, R112, R64.reuse, RZ, 0x1b ;  /* 0x0000004070507211 */ /* 0x083fe200078fd8ff */
[----:B------:R-:W-:Y:S01]  /*b1b0*/  BSSY.RECONVERGENT B0, `(.L_x_1151) ;  /* 0x0000007000007945 */ /* 0x000fe20003800200 */
[----:B------:R-:W-:Y:S02]  /*b1c0*/  IADD3 R112, PT, PT, R64, 0x780, RZ ;  /* 0x0000078040707810 */ /* 0x000fe40007ffe0ff */
[----:B------:R-:W0:Y:S01]  /*b1d0*/  LDS R111, [R111+0x2890] ;  /* 0x002890006f6f7984 */ /* 0x000e220000000800 */
[----:B------:R-:W-:Y:S02]  /*b1e0*/  LEA.HI R82, R82, R64, RZ, 0x1b ;  /* 0x0000004052527211 */ /* 0x000fe400078fd8ff */
[----:B------:R-:W-:Y:S01]  /*b1f0*/  LEA R80, R80, UR26, 0x2 ;  /* 0x0000001a50507c11 */ /* 0x000fe2000f8e10ff */
[----:B------:R-:W-:Y:S06]  /*b200*/  @!P2 BRA `(.L_x_1152) ;  /* 0x000000000004a947 */ /* 0x000fec0003800000 */
[----:B0-----:R1:W-:Y:S02]  /*b210*/  REDG.E.ADD.F32.FTZ.RN.STRONG.GPU desc[UR30][R40.64+0x1800], R111 ;  /* 0x0018006f280079a6 */ /* 0x0013e4000c12f31e */
.L_x_1152:
[----:B------:R-:W-:Y:S05]  /*b220*/  BSYNC.RECONVERGENT B0 ;  /* 0x0000000000007941 */ /* 0x000fea0003800200 */
.L_x_1151:
[----:B------:R-:W2:Y:S01]  /*b230*/  LDS R80, [R80+0x2a90] ;  /* 0x002a900050507984 */ /* 0x000ea20000000800 */
[----:B------:R-:W-:Y:S01]  /*b240*/  BSSY.RECONVERGENT B0, `(.L_x_1153) ;  /* 0x0000005000007945 */ /* 0x000fe20003800200 */
[----:B01----:R-:W-:Y:S02]  /*b250*/  LEA.HI R111, R112, R64, RZ, 0x1b ;  /* 0x00000040706f7211 */ /* 0x003fe400078fd8ff */
[----:B------:R-:W-:Y:S01]  /*b260*/  LEA R82, R82, UR26, 0x2 ;  /* 0x0000001a52527c11 */ /* 0x000fe2000f8e10ff */
[----:B------:R-:W-:Y:S06]  /*b270*/  @!P3 BRA `(.L_x_1154) ;  /* 0x000000000004b947 */ /* 0x000fec0003800000 */
[----:B--2---:R0:W-:Y:S02]  /*b280*/  REDG.E.ADD.F32.FTZ.RN.STRONG.GPU desc[UR30][R40.64+0x1a00], R80 ;  /* 0x001a0050280079a6 */ /* 0x0041e4000c12f31e */
.L_x_1154:
[----:B------:R-:W-:Y:S05]  /*b290*/  BSYNC.RECONVERGENT B0 ;  /* 0x0000000000007941 */ /* 0x000fea0003800200 */
.L_x_1153:
[----:B------:R-:W1:Y:S01]  /*b2a0*/  LDS R82, [R82+0x2c90] ;  /* 0x002c900052527984 */ /* 0x000e620000000800 */
[----:B------:R-:W-:Y:S01]  /*b2b0*/  BSSY.RECONVERGENT B0, `(.L_x_1155) ;  /* 0x0000004000007945 */ /* 0x000fe20003800200 */
[----:B------:R-:W-:-:S03]  /*b2c0*/  LEA R111, R111, UR26, 0x2 ;  /* 0x0000001a6f6f7c11 */ /* 0x000fc6000f8e10ff */
[----:B------:R-:W-:Y:S05]  /*b2d0*/  @!P4 BRA `(.L_x_1156) ;  /* 0x000000000004c947 */ /* 0x000fea0003800000 */
[----:B-1----:R3:W-:Y:S02]  /*b2e0*/  REDG.E.ADD.F32.FTZ.RN.STRONG.GPU desc[UR30][R40.64+0x1c00], R82 ;  /* 0x001c0052280079a6 */ /* 0x0027e4000c12f31e */
.L_x_1156:
[----:B------:R-:W-:Y:S05]  /*b2f0*/  BSYNC.RECONVERGENT B0 ;  /* 0x0000000000007941 */ /* 0x000fea0003800200 */
.L_x_1155:
[----:B------:R-:W4:Y:S01]  /*b300*/  LDS R111, [R111+0x2e90] ;  /* 0x002e90006f6f7984 */ /* 0x000f220000000800 */
[----:B------:R-:W-:Y:S04]  /*b310*/  BSSY.RECONVERGENT B0, `(.L_x_1157) ;  /* 0x0000003000007945 */ /* 0x000fe80003800200 */
[----:B------:R-:W-:Y:S05]  /*b320*/  @!P5 BRA `(.L_x_1158) ;  /* 0x000000000004d947 */ /* 0x000fea0003800000 */
[----:B----4-:R4:W-:Y:S02]  /*b330*/  REDG.E.ADD.F32.FTZ.RN.STRONG.GPU desc[UR30][R40.64+0x1e00], R111 ;  /* 0x001e006f280079a6 */ /* 0x0109e4000c12f31e */
.L_x_1158:
[----:B------:R-:W-:Y:S05]  /*b340*/  BSYNC.RECONVERGENT B0 ;  /* 0x0000000000007941 */ /* 0x000fea0003800200 */
.L_x_1157:
[----:B----4-:R-:W4:Y:S04]  /*b350*/  LDL.LU R111, [R1+0x40] ;  /* 0x00004000016f7983 */ /* 0x010f280000300800 */
[----:B------:R-:W5:Y:S04]  /*b360*/  LDL.LU R114, [R1+0x44] ;  /* 0x0000440001727983 */ /* 0x000f680000300800 */
[----:B-1-3--:R-:W3:Y:S04]  /*b370*/  LDL.LU R82, [R1+0x48] ;  /* 0x0000480001527983 */ /* 0x00aee80000300800 */
[----:B------:R-:W3:Y:S01]  /*b380*/  LDL.LU R113, [R1+0x4c] ;  /* 0x00004c0001717983 */ /* 0x000ee20000300800 */
[----:B------:R-:W-:-:S03]  /*b390*/  FMUL.FTZ R65, R65, R91 ;  /* 0x0000005b41417220 */ /* 0x000fc60000410000 */
[----:B------:R-:W3:Y:S01]  /*b3a0*/  LDL.LU R112, [R1+0x50] ;  /* 0x0000500001707983 */ /* 0x000ee20000300800 */
[----:B------:R-:W-:Y:S01]  /*b3b0*/  FFMA.FTZ R84, R0, R81, R84 ;  /* 0x0000005100547223 */ /* 0x000fe20000010054 */
[----:B0-2---:R-:W0:Y:S02]  /*b3c0*/  S2R R80, SR_LANEID ;  /* 0x0000000000507919 */ /* 0x005e240000000000 */
[----:B------:R-:W1:Y:S04]  /*b3d0*/  SHFL.DOWN PT, R41, R152, 0x1, 0x1f ;  /* 0x08201f0098297f89 */ /* 0x000e6800000e0000 */
[----:B------:R-:W2:Y:S01]  /*b3e0*/  SHFL.DOWN PT, R40, R79, 0x1, 0x1f ;  /* 0x08201f004f287f89 */ /* 0x000ea200000e0000 */
[----:B----4-:R-:W-:Y:S01]  /*b3f0*/  FFMA.FTZ R111, R81, R28, R111 ;  /* 0x0000001c516f7223 */ /* 0x010fe2000001006f */
[----:B-----5:R-:W-:-:S04]  /*b400*/  FFMA.FTZ R114, R42, R29, R114 ;  /* 0x0000001d2a727223 */ /* 0x020fc80000010072 */
[----:B------:R4:W-:Y:S01]  /*b410*/  STL [R1+0x40], R111 ;  /* 0x0000406f01007387 */ /* 0x0009e20000100800 */
[----:B---3--:R-:W-:Y:S01]  /*b420*/  FFMA.FTZ R82, R86, R30, R82 ;  /* 0x0000001e56527223 */ /* 0x008fe20000010052 */
[----:B------:R-:W-:Y:S01]  /*b430*/  FMUL.FTZ R90, R132, R90 ;  /* 0x0000005a845a7220 */ /* 0x000fe20000410000 */
[----:B------:R-:W-:Y:S01]  /*b440*/  FMUL.FTZ R66, R66, R92 ;  /* 0x0000005c42427220 */ /* 0x000fe20000410000 */
[----:B------:R-:W-:Y:S01]  /*b450*/  FMUL.FTZ R67, R67, R93 ;  /* 0x0000005d43437220 */ /* 0x000fe20000410000 */
[----:B------:R-:W-:Y:S01]  /*b460*/  FFMA.FTZ R113, R65, R31, R113 ;  /* 0x0000001f41717223 */ /* 0x000fe20000010071 */
[----:B------:R-:W-:Y:S01]  /*b470*/  FMUL.FTZ R87, R131, R87 ;  /* 0x0000005783577220 */ /* 0x000fe20000410000 */
[----:B------:R-:W-:Y:S01]  /*b480*/  FMUL.FTZ R68, R68, R94 ;  /* 0x0000005e44447220 */ /* 0x000fe20000410000 */
[----:B----4-:R-:W3:Y:S01]  /*b490*/  LDL.LU R111, [R1+0x54] ;  /* 0x00005400016f7983 */ /* 0x010ee20000300800 */
[----:B------:R-:W-:Y:S01]  /*b4a0*/  FMUL.FTZ R69, R69, R95 ;  /* 0x0000005f45457220 */ /* 0x000fe20000410000 */
[----:B------:R-:W-:Y:S01]  /*b4b0*/  FFMA.FTZ R133, R2, R42, R133 ;  /* 0x0000002a02857223 */ /* 0x000fe20000010085 */
[----:B------:R-:W-:Y:S01]  /*b4c0*/  FMUL.FTZ R70, R70, R96 ;  /* 0x0000006046467220 */ /* 0x000fe20000410000 */
[----:B------:R-:W4:Y:S01]  /*b4d0*/  LDL.LU R91, [R1+0x58] ;  /* 0x00005800015b7983 */ /* 0x000f220000300800 */
[----:B------:R-:W-:Y:S01]  /*b4e0*/  FADD.FTZ R25, R84, R25 ;  /* 0x0000001954197221 */ /* 0x000fe20000010000 */
[----:B0-----:R-:W-:-:S02]  /*b4f0*/  ISETP.GT.AND P2, PT, R80, 0x1e, PT ;  /* 0x0000001e5000780c */ /* 0x001fc40003f44270 */
[----:B------:R-:W-:Y:S04]  /*b500*/  STL [R1+0x44], R114 ;  /* 0x0000447201007387 */ /* 0x000fe80000100800 */
[----:B------:R0:W-:Y:S01]  /*b510*/  STL [R1+0x48], R82 ;  /* 0x0000485201007387 */ /* 0x0001e20000100800 */
[----:B------:R-:W-:Y:S01]  /*b520*/  FFMA.FTZ R90, R3, R86, R90 ;  /* 0x00000056035a7223 */ /* 0x000fe2000001005a */
[----:B------:R-:W-:Y:S01]  /*b530*/  FFMA.FTZ R112, R66, R32, R112 ;  /* 0x0000002042707223 */ /* 0x000fe20000010070 */
[----:B------:R-:W-:-:S04]  /*b540*/  FFMA.FTZ R87, R4, R65, R87 ;  /* 0x0000004104577223 */ /* 0x000fc80000010057 */
[----:B-1----:R-:W-:Y:S01]  /*b550*/  @!P2 FADD.FTZ R152, R152, R41 ;  /* 0x000000299898a221 */ /* 0x002fe20000010000 */
[----:B--2---:R-:W-:Y:S01]  /*b560*/  @!P2 FADD.FTZ R79, R79, R40 ;  /* 0x000000284f4fa221 */ /* 0x004fe20000010000 */
[----:B0-----:R-:W2:Y:S01]  /*b570*/  LDL.LU R82, [R1+0x5c] ;  /* 0x00005c0001527983 */ /* 0x001ea20000300800 */
[----:B------:R-:W-:Y:S01]  /*b580*/  FADD.FTZ R164, R90, R164 ;  /* 0x000000a45aa47221 */ /* 0x000fe20000010000 */
[----:B------:R-:W-:Y:S01]  /*b590*/  FADD.FTZ R161, R87, R161 ;  /* 0x000000a157a17221 */ /* 0x000fe20000010000 */
[----:B------:R-:W-:Y:S01]  /*b5a0*/  ISETP.GT.AND P2, PT, R80, 0x1d, PT ;  /* 0x0000001d5000780c */ /* 0x000fe20003f44270 */
        /* <DEDUP_REMOVED lines=12> */
[----:B---3--:R-:W-:Y:S01]  /*b670*/  FFMA.FTZ R111, R67, R33, R111 ;  /* 0x00000021436f7223 */ /* 0x008fe2000001006f */
[----:B----4-:R-:W-:-:S04]  /*b680*/  FFMA.FTZ R91, R68, R34, R91 ;  /* 0x00000022445b7223 */ /* 0x010fc8000001005b */
[----:B------:R-:W-:Y:S04]  /*b690*/  STL [R1+0x54], R111 ;  /* 0x0000546f01007387 */ /* 0x000fe80000100800 */
[----:B------:R-:W-:Y:S04]  /*b6a0*/  STL [R1+0x58], R91 ;  /* 0x0000585b01007387 */ /* 0x000fe80000100800 */
[----:B------:R-:W3:Y:S04]  /*b6b0*/  LDL.LU R87, [R1+0x6c] ;  /* 0x00006c0001577983 */ /* 0x000ee80000300800 */
[----:B------:R-:W4:Y:S01]  /*b6c0*/  LDL.LU R86, [R1+0x70] ;  /* 0x0000700001567983 */ /* 0x000f220000300800 */
[----:B--2---:R-:W-:Y:S01]  /*b6d0*/  FFMA.FTZ R82, R69, R35, R82 ;  /* 0x0000002345527223 */ /* 0x004fe20000010052 */
[----:B-----5:R-:W-:-:S04]  /*b6e0*/  FFMA.FTZ R81, R70, R36, R81 ;  /* 0x0000002446517223 */ /* 0x020fc80000010051 */
[----:B------:R2:W-:Y:S04]  /*b6f0*/  STL [R1+0x5c], R82 ;  /* 0x00005c5201007387 */ /* 0x0005e80000100800 */
[----:B------:R-:W5:Y:S04]  /*b700*/  LDL.LU R84, [R1+0x74] ;  /* 0x0000740001547983 */ /* 0x000f680000300800 */
[----:B------:R0:W-:Y:S04]  /*b710*/  STL [R1+0x60], R81 ;  /* 0x0000605101007387 */ /* 0x0001e80000100800 */
[----:B--2---:R-:W2:Y:S04]  /*b720*/  LDL.LU R82, [R1+0x78] ;  /* 0x0000780001527983 */ /* 0x004ea80000300800 */
[----:B0-----:R-:W2:Y:S01]  /*b730*/  LDL.LU R81, [R1+0x7c] ;  /* 0x00007c0001517983 */ /* 0x001ea20000300800 */
        /* <DEDUP_REMOVED lines=10> */
[----:B------:R-:W-:-:S02]  /*b7e0*/  FMUL.FTZ R73, R73, R99 ;  /* 0x0000006349497220 */ /* 0x000fc40000410000 */
[----:B------:R-:W-:Y:S01]  /*b7f0*/  FFMA.FTZ R88, R5, R66, R88 ;  /* 0x0000004205587223 */ /* 0x000fe20000010058 */
[----:B------:R-:W-:Y:S01]  /*b800*/  FFMA.FTZ R89, R6, R67, R89 ;  /* 0x0000004306597223 */ /* 0x000fe20000010059 */
[----:B------:R-:W-:-:S03]  /*b810*/  FMUL.FTZ R65, R74, R100 ;  /* 0x000000644a417220 */ /* 0x000fc60000410000 */
[----:B0-----:R-:W-:Y:S01]  /*b820*/  @!P2 FADD.FTZ R152, R152, R41 ;  /* 0x000000299898a221 */ /* 0x001fe20000010000 */
[----:B------:R-:W-:Y:S01]  /*b830*/  FMUL.FTZ R41, R124, R108 ;  /* 0x0000006c7c297220 */ /* 0x000fe20000410000 */
[----:B-1----:R-:W-:Y:S01]  /*b840*/  @!P2 FADD.FTZ R79, R79, R40 ;  /* 0x000000284f4fa221 */ /* 0x002fe20000010000 */
[----:B------:R-:W-:Y:S02]  /*b850*/  FFMA.FTZ R40, R15, R71, R107 ;  /* 0x000000470f287223 */ /* 0x000fe4000001006b */
[----:B------:R-:W-:Y:S01]  /*b860*/  FFMA.FTZ R41, R18, R72, R41 ;  /* 0x0000004812297223 */ /* 0x000fe20000010029 */
[----:B------:R-:W0:Y:S01]  /*b870*/  SHFL.DOWN PT, R67, R152, 0x10, 0x1f ;  /* 0x0a001f0098437f89 */ /* 0x000e2200000e0000 */
[----:B------:R-:W-:Y:S01]  /*b880*/  FFMA.FTZ R42, R71, R37, R42 ;  /* 0x00000025472a7223 */ /* 0x000fe2000001002a */
[----:B------:R-:W-:Y:S02]  /*b890*/  FADD.FTZ R17, R40, R17 ;  /* 0x0000001128117221 */ /* 0x000fe40000010000 */
[----:B------:R-:W1:Y:S01]  /*b8a0*/  SHFL.DOWN PT, R66, R79, 0x10, 0x1f ;  /* 0x0a001f004f427f89 */ /* 0x000e6200000e0000 */
[----:B------:R-:W-:Y:S01]  /*b8b0*/  FMUL.FTZ R40, R75, R101 ;  /* 0x000000654b287220 */ /* 0x000fe20000410000 */
[----:B------:R-:W-:Y:S01]  /*b8c0*/  FADD.FTZ R16, R41, R16 ;  /* 0x0000001029107221 */ /* 0x000fe20000010000 */
[----:B------:R-:W-:Y:S01]  /*b8d0*/  FFMA.FTZ R90, R72, R38, R90 ;  /* 0x00000026485a7223 */ /* 0x000fe2000001005a */
[----:B------:R-:W-:Y:S01]  /*b8e0*/  FMUL.FTZ R41, R76, R102 ;  /* 0x000000664c297220 */ /* 0x000fe20000410000 */
[----:B------:R-:W-:Y:S01]  /*b8f0*/  FMUL.FTZ R77, R77, R103 ;  /* 0x000000674d4d7220 */ /* 0x000fe20000410000 */
[----:B------:R-:W-:Y:S01]  /*b900*/  ISETP.NE.AND P2, PT, R80, RZ, PT ;  /* 0x000000ff5000720c */ /* 0x000fe20003f45270 */
[----:B------:R0:W-:Y:S04]  /*b910*/  STL [R1+0x64], R42 ;  /* 0x0000642a01007387 */ /* 0x0001e80000100800 */
[----:B------:R1:W-:Y:S01]  /*b920*/  STL [R1+0x68], R90 ;  /* 0x0000685a01007387 */ /* 0x0003e20000100800 */
[----:B------:R-:W-:Y:S01]  /*b930*/  FMUL.FTZ R104, R128, R104 ;  /* 0x0000006880687220 */ /* 0x000fe20000410000 */
[----:B------:R-:W-:Y:S01]  /*b940*/  FMUL.FTZ R105, R127, R105 ;  /* 0x000000697f697220 */ /* 0x000fe20000410000 */
[----:B------:R-:W-:-:S02]  /*b950*/  FMUL.FTZ R106, R126, R106 ;  /* 0x0000006a7e6a7220 */ /* 0x000fc40000410000 */
[----:B------:R-:W-:Y:S01]  /*b960*/  FFMA.FTZ R104, R7, R68, R104 ;  /* 0x0000004407687223 */ /* 0x000fe20000010068 */
[----:B------:R-:W-:Y:S01]  /*b970*/  FFMA.FTZ R105, R9, R69, R105 ;  /* 0x0000004509697223 */ /* 0x000fe20000010069 */
[----:B0-----:R-:W-:Y:S01]  /*b980*/  FMUL.FTZ R42, R123, R109 ;  /* 0x0000006d7b2a7220 */ /* 0x001fe20000410000 */
[----:B------:R-:W-:Y:S01]  /*b990*/  @!P2 SHF.R.U32.HI R68, RZ, 0x2, R64 ;  /* 0x00000002ff44a819 */ /* 0x000fe20000011640 */
[----:B------:R-:W-:Y:S01]  /*b9a0*/  FMUL.FTZ R69, R122, R110 ;  /* 0x0000006e7a457220 */ /* 0x000fe20000410000 */
[----:B------:R-:W-:Y:S01]  /*b9b0*/  FFMA.FTZ R106, R12, R70, R106 ;  /* 0x000000460c6a7223 */ /* 0x000fe2000001006a */
[----:B------:R-:W-:Y:S01]  /*b9c0*/  FADD.FTZ R67, R152, R67 ;  /* 0x0000004398437221 */ /* 0x000fe20000010000 */
[----:B------:R-:W-:Y:S01]  /*b9d0*/  @!P2 LOP3.LUT R70, R68, 0xf8, RZ, 0xc0, !PT ;  /* 0x000000f84446a812 */ /* 0x000fe200078ec0ff */
[----:B-1----:R-:W-:Y:S01]  /*b9e0*/  FADD.FTZ R66, R79, R66 ;  /* 0x000000424f427221 */ /* 0x002fe20000010000 */
[----:B------:R-:W-:Y:S01]  /*b9f0*/  FFMA.FTZ R68, R22, R65, R69 ;  /* 0x0000004116447223 */ /* 0x000fe20000010045 */
[----:B------:R-:W-:Y:S01]  /*ba00*/  FMUL.FTZ R43, R121, R43 ;  /* 0x0000002b792b7220 */ /* 0x000fe20000410000 */
[----:B------:R-:W-:Y:S02]  /*ba10*/  BSSY.RECONVERGENT B0, `(.L_x_1159) ;  /* 0x0000033000007945 */ /* 0x000fe40003800200 */
[----:B------:R0:W-:Y:S01]  /*ba20*/  @!P2 STS.64 [R70+UR26+0x3198], R66 ;  /* 0x003198424600a988 */ /* 0x0001e20008000a1a */
        /* <DEDUP_REMOVED lines=9> */
[----:B---3--:R-:W-:Y:S01]  /*bac0*/  FFMA.FTZ R87, R73, R39, R87 ;  /* 0x0000002749577223 */ /* 0x008fe20000010057 */
[----:B----4-:R-:W-:-:S04]  /*bad0*/  FFMA.FTZ R86, R65, R44, R86 ;  /* 0x0000002c41567223 */ /* 0x010fc80000010056 */
[----:B------:R0:W-:Y:S04]  /*bae0*/  STL [R1+0x6c], R87 ;  /* 0x00006c5701007387 */ /* 0x0001e80000100800 */
[----:B------:R0:W-:Y:S01]  /*baf0*/  STL [R1+0x70], R86 ;  /* 0x0000705601007387 */ /* 0x0001e20000100800 */
[----:B-----5:R-:W-:Y:S01]  /*bb00*/  FFMA.FTZ R84, R40, R45, R84 ;  /* 0x0000002d28547223 */ /* 0x020fe20000010054 */
[----:B--2---:R-:W-:-:S04]  /*bb10*/  FFMA.FTZ R82, R41, R46, R82 ;  /* 0x0000002e29527223 */ /* 0x004fc80000010052 */
[----:B------:R0:W-:Y:S01]  /*bb20*/  STL [R1+0x74], R84 ;  /* 0x0000745401007387 */ /* 0x0001e20000100800 */
[----:B------:R-:W-:-:S03]  /*bb30*/  FFMA.FTZ R81, R77, R47, R81 ;  /* 0x0000002f4d517223 */ /* 0x000fc60000010051 */
[----:B------:R0:W-:Y:S04]  /*bb40*/  STL [R1+0x78], R82 ;  /* 0x0000785201007387 */ /* 0x0001e80000100800 */
[----:B------:R0:W-:Y:S01]  /*bb50*/  STL [R1+0x7c], R81 ;  /* 0x00007c5101007387 */ /* 0x0001e20000100800 */
[----:B------:R-:W-:Y:S01]  /*bb60*/  FFMA.FTZ R73, R21, R73, R42 ;  /* 0x0000004915497223 */ /* 0x000fe2000001002a */
[----:B------:R-:W-:Y:S01]  /*bb70*/  FMUL.FTZ R42, R119, R85 ;  /* 0x00000055772a7220 */ /* 0x000fe20000410000 */
[----:B------:R-:W-:-:S03]  /*bb80*/  FMUL.FTZ R65, R120, R78 ;  /* 0x0000004e78417220 */ /* 0x000fc60000410000 */
[----:B------:R-:W-:Y:S01]  /*bb90*/  FFMA.FTZ R42, R23, R40, R42 ;  /* 0x00000028172a7223 */ /* 0x000fe2000001002a */
[----:B------:R-:W-:Y:S01]  /*bba0*/  FFMA.FTZ R65, R24, R41, R65 ;  /* 0x0000002918417223 */ /* 0x000fe20000010041 */
[----:B------:R-:W-:Y:S02]  /*bbb0*/  FADD.FTZ R14, R73, R14 ;  /* 0x0000000e490e7221 */ /* 0x000fe40000010000 */
        /* <DEDUP_REMOVED lines=24> */
.L_x_1160:
[----:B------:R-:W-:Y:S05]  /*bd40*/  BSYNC.RECONVERGENT B0 ;  /* 0x0000000000007941 */ /* 0x000fea0003800200 */
.L_x_1159:
[----:B------:R-:W-:-:S04]  /*bd50*/  UIADD3 UR8, UPT, UPT, UR8, 0x1, URZ ;  /* 0x0000000108087890 */ /* 0x000fc8000fffe0ff */
[----:B------:R-:W-:-:S09]  /*bd60*/  UISETP.GE.AND UP0, UPT, UR8, UR50, UPT ;  /* 0x000000320800728c */ /* 0x000fd2000bf06270 */
[----:B------:R-:W-:Y:S05]  /*bd70*/  BRA.U !UP0, `(.L_x_1161) ;  /* 0xffffffbd084c7547 */ /* 0x000fea000b83ffff */
.L_x_1116:
[----:B------:R-:W2:Y:S01]  /*bd80*/  LDL.LU R82, [R1+0x78] ;  /* 0x0000780001527983 */ /* 0x000ea20000300800 */
[----:B------:R-:W-:Y:S01]  /*bd90*/  LOP3.LUT R5, R83, 0x3e00, RZ, 0xc0, !PT ;  /* 0x00003e0053057812 */ /* 0x000fe200078ec0ff */
[----:B------:R-:W-:Y:S02]  /*bda0*/  UIADD3 UR28, UPT, UPT, -UR27, UR28, URZ ;  /* 0x0000001c1b1c7290 */ /* 0x000fe4000fffe1ff */
[----:B------:R-:W3:Y:S01]  /*bdb0*/  LDL.LU R84, [R1+0x7c] ;  /* 0x00007c0001547983 */ /* 0x000ee20000300800 */
[----:B------:R-:W-:Y:S01]  /*bdc0*/  MOV R2, UR19 ;  /* 0x0000001300027c02 */ /* 0x000fe20008000f00 */
[----:B------:R-:W1:Y:S02]  /*bdd0*/  LDCU.64 UR14, c[0x0][0x4f8] ;  /* 0x00009f00ff0e77ac */ /* 0x000e640008000a00 */
[----:B0-----:R-:W4:Y:S04]  /*bde0*/  LDL.LU R43, [R1+0x40] ;  /* 0x00004000012b7983 */ /* 0x001f280000300800 */
[----:B------:R-:W5:Y:S04]  /*bdf0*/  LDL.LU R67, [R1+0x48] ;  /* 0x0000480001437983 */ /* 0x000f680000300800 */
[----:B------:R-:W5:Y:S04]  /*be00*/  LDL.LU R65, [R1+0x4c] ;  /* 0x00004c0001417983 */ /* 0x000f680000300800 */
[----:B------:R-:W4:Y:S04]  /*be10*/  LDL.LU R41, [R1+0x44] ;  /* 0x0000440001297983 */ /* 0x000f280000300800 */
[----:B------:R-:W2:Y:S04]  /*be20*/  LDL.LU R85, [R1+0x64] ;  /* 0x0000640001557983 */ /* 0x000ea80000300800 */
[----:B------:R-:W3:Y:S04]  /*be30*/  LDL.LU R86, [R1+0x60] ;  /* 0x0000600001567983 */ /* 0x000ee80000300800 */
        /* <DEDUP_REMOVED lines=8> */
[----:B------:R0:W5:Y:S01]  /*bec0*/  LDL.LU R31, [R1+0x100] ;  /* 0x00010000011f7983 */ /* 0x0001620000300800 */
[----:B------:R-:W-:-:S02]  /*bed0*/  LOP3.LUT R5, R5, 0x1f, R64, 0xf8, !PT ;  /* 0x0000001f05057812 */ /* 0x000fc400078ef840 */
[----:B------:R-:W-:Y:S01]  /*bee0*/  ISETP.GE.AND P3, PT, R62, UR28, PT ;  /* 0x0000001c3e007c0c */ /* 0x000fe2000bf66270 */
[----:B------:R-:W4:Y:S01]  /*bef0*/  LDL.LU R98, [R1+0xbc] ;  /* 0x0000bc0001627983 */ /* 0x000f220000300800 */
[----:B------:R-:W-:Y:S02]  /*bf00*/  ISETP.GE.AND P2, PT, R5, UR28, PT ;  /* 0x0000001c05007c0c */ /* 0x000fe4000bf46270 */
[----:B------:R-:W-:Y:S01]  /*bf10*/  ISETP.GE.AND P4, PT, R61, UR28, PT ;  /* 0x0000001c3d007c0c */ /* 0x000fe2000bf86270 */
[----:B------:R-:W4:Y:S01]  /*bf20*/  LDL.LU R97, [R1+0xb8] ;  /* 0x0000b80001617983 */ /* 0x000f220000300800 */
[----:B------:R-:W-:Y:S02]  /*bf30*/  MOV R3, UR20 ;  /* 0x0000001400037c02 */ /* 0x000fe40008000f00 */
[----:B------:R-:W-:Y:S01]  /*bf40*/  ISETP.GE.AND P5, PT, R60, UR28, PT ;  /* 0x0000001c3c007c0c */ /* 0x000fe2000bfa6270 */
[----:B------:R-:W4:Y:S01]  /*bf50*/  LDL.LU R96, [R1+0xb4] ;  /* 0x0000b40001607983 */ /* 0x000f220000300800 */
[----:B------:R-:W-:Y:S01]  /*bf60*/  PRMT R0, RZ, 0x7610, R0 ;  /* 0x00007610ff007816 */ /* 0x000fe20000000000 */
[----:B------:R-:W-:Y:S01]  /*bf70*/  IMAD.WIDE.U32 R2, R5, 0x2, R2 ;  /* 0x0000000205027825 */ /* 0x000fe200078e0002 */
[----:B------:R-:W-:Y:S01]  /*bf80*/  BAR.SYNC.DEFER_BLOCKING 0x0 ;  /* 0x0000000000007b1d */ /* 0x000fe20000010000 */
[----:B------:R-:W-:-:S02]  /*bf90*/  PRMT R4, RZ, 0x7610, R4 ;  /* 0x00007610ff047816 */ /* 0x000fc40000000004 */
[----:B------:R-:W-:Y:S02]  /*bfa0*/  PRMT R6, RZ, 0x7610, R6 ;  /* 0x00007610ff067816 */ /* 0x000fe40000000006 */
[----:B------:R-:W-:Y:S02]  /*bfb0*/  PRMT R7, RZ, 0x7610, R7 ;  /* 0x00007610ff077816 */ /* 0x000fe40000000007 */
[----:B------:R-:W-:Y:S01]  /*bfc0*/  ISETP.GE.AND P6, PT, R59, UR28, PT ;  /* 0x0000001c3b007c0c */ /* 0x000fe2000bfc6270 */
[----:B------:R-:W4:Y:S01]  /*bfd0*/  LDL.LU R95, [R1+0xb0] ;  /* 0x0000b000015f7983 */ /* 0x000f220000300800 */
[----:B------:R-:W-:Y:S02]  /*bfe0*/  ISETP.GE.AND P1, PT, R58, UR28, PT ;  /* 0x0000001c3a007c0c */ /* 0x000fe4000bf26270 */
[----:B------:R-:W-:Y:S01]  /*bff0*/  PRMT R9, RZ, 0x7610, R9 ;  /* 0x00007610ff097816 */ /* 0x000fe20000000009 */
[----:B------:R-:W4:Y:S01]  /*c000*/  LDL.LU R94, [R1+0xac] ;  /* 0x0000ac00015e7983 */ /* 0x000f220000300800 */
[----:B------:R-:W-:-:S02]  /*c010*/  PRMT R12, RZ, 0x7610, R12 ;  /* 0x00007610ff0c7816 */ /* 0x000fc4000000000c */
[----:B------:R-:W-:Y:S01]  /*c020*/  PRMT R15, RZ, 0x7610, R15 ;  /* 0x00007610ff0f7816 */ /* 0x000fe2000000000f */
[----:B------:R-:W4:Y:S01]  /*c030*/  LDL.LU R93, [R1+0xa8] ;  /* 0x0000a800015d7983 */ /* 0x000f220000300800 */
[----:B------:R-:W-:Y:S02]  /*c040*/  PRMT R18, RZ, 0x7610, R18 ;  /* 0x00007610ff127816 */ /* 0x000fe40000000012 */
[----:B------:R-:W-:Y:S01]  /*c050*/  PRMT R21, RZ, 0x7610, R21 ;  /* 0x00007610ff157816 */ /* 0x000fe20000000015 */
[----:B------:R-:W4:Y:S04]  /*c060*/  LDL.LU R81, [R1+0xfc] ;  /* 0x0000fc0001517983 */ /* 0x000f280000300800 */
[----:B------:R-:W4:Y:S01]  /*c070*/  @!P2 LDG.E.U16 R0, desc[UR30][R2.64] ;  /* 0x0000001e0200a981 */ /* 0x000f22000c1e1500 */
[----:B------:R-:W-:-:S03]  /*c080*/  ISETP.GE.AND P2, PT, R57, UR28, PT ;  /* 0x0000001c39007c0c */ /* 0x000fc6000bf46270 */
[----:B------:R-:W4:Y:S01]  /*c090*/  @!P3 LDG.E.U16 R4, desc[UR30][R2.64+0x40] ;  /* 0x0000401e0204b981 */ /* 0x000f22000c1e1500 */
[----:B------:R-:W-:-:S03]  /*c0a0*/  ISETP.GE.AND P3, PT, R56, UR28, PT ;  /* 0x0000001c38007c0c */ /* 0x000fc6000bf66270 */
[----:B------:R-:W4:Y:S01]  /*c0b0*/  @!P4 LDG.E.U16 R6, desc[UR30][R2.64+0x80] ;  /* 0x0000801e0206c981 */ /* 0x000f22000c1e1500 */
[----:B------:R-:W-:-:S03]  /*c0c0*/  ISETP.GE.AND P4, PT, R55, UR28, PT ;  /* 0x0000001c37007c0c */ /* 0x000fc6000bf86270 */
[----:B------:R-:W4:Y:S01]  /*c0d0*/  @!P5 LDG.E.U16 R7, desc[UR30][R2.64+0xc0] ;  /* 0x0000c01e0207d981 */ /* 0x000f22000c1e1500 */
[----:B------:R-:W-:Y:S02]  /*c0e0*/  ISETP.GE.AND P5, PT, R54, UR28, PT ;  /* 0x0000001c36007c0c */ /* 0x000fe4000bfa6270 */
[----:B------:R-:W-:Y:S01]  /*c0f0*/  PRMT R22, RZ, 0x7610, R22 ;  /* 0x00007610ff167816 */ /* 0x000fe20000000016 */
        /* <DEDUP_REMOVED lines=10> */
[----:B------:R-:W4:Y:S01]  /*c1a0*/  LDL.LU R80, [R1+0xf8] ;  /* 0x0000f80001507983 */ /* 0x000f220000300800 */
[----:B------:R-:W-:-:S03]  /*c1b0*/  PRMT R23, RZ, 0x7610, R23 ;  /* 0x00007610ff177816 */ /* 0x000fc60000000017 */
[----:B------:R-:W4:Y:S01]  /*c1c0*/  @!P5 LDG.E.U16 R22, desc[UR30][R2.64+0x240] ;  /* 0x0002401e0216d981 */ /* 0x000f22000c1e1500 */
[----:B------:R-:W-:-:S03]  /*c1d0*/  ISETP.GE.AND P5, PT, R48, UR28, PT ;  /* 0x0000001c30007c0c */ /* 0x000fc6000bfa6270 */
[----:B------:R-:W4:Y:S01]  /*c1e0*/  LDL.LU R79, [R1+0xf4] ;  /* 0x0000f400014f7983 */ /* 0x000f220000300800 */
[----:B------:R-:W-:-:S03]  /*c1f0*/  PRMT R24, RZ, 0x7610, R24 ;  /* 0x00007610ff187816 */ /* 0x000fc60000000018 */
[----:B------:R-:W4:Y:S01]  /*c200*/  LDL.LU R78, [R1+0xf0] ;  /* 0x0000f000014e7983 */ /* 0x000f220000300800 */
[----:B------:R-:W-:-:S03]  /*c210*/  PRMT R26, RZ, 0x7610, R26 ;  /* 0x00007610ff1a7816 */ /* 0x000fc6000000001a */
[----:B------:R-:W4:Y:S01]  /*c220*/  LDL.LU R77, [R1+0xec] ;  /* 0x0000ec00014d7983 */ /* 0x000f220000300800 */
[----:B------:R-:W-:-:S03]  /*c230*/  PRMT R28, RZ, 0x7610, R28 ;  /* 0x00007610ff1c7816 */ /* 0x000fc6000000001c */
[----:B------:R-:W4:Y:S01]  /*c240*/  LDL.LU R76, [R1+0xe8] ;  /* 0x0000e800014c7983 */ /* 0x000f220000300800 */
[----:B------:R-:W-:-:S03]  /*c250*/  PRMT R29, RZ, 0x7610, R29 ;  /* 0x00007610ff1d7816 */ /* 0x000fc6000000001d */
[----:B------:R-:W4:Y:S04]  /*c260*/  LDL.LU R75, [R1+0xe4] ;  /* 0x0000e400014b7983 */ /* 0x000f280000300800 */
[----:B------:R-:W4:Y:S04]  /*c270*/  LDL.LU R74, [R1+0xe0] ;  /* 0x0000e000014a7983 */ /* 0x000f280000300800 */
[----:B------:R-:W4:Y:S04]  /*c280*/  LDL.LU R73, [R1+0xdc] ;  /* 0x0000dc0001497983 */ /* 0x000f280000300800 */
[----:B------:R-:W4:Y:S04]  /*c290*/  LDL.LU R72, [R1+0xd8] ;  /* 0x0000d80001487983 */ /* 0x000f280000300800 */
[----:B------:R-:W4:Y:S04]  /*c2a0*/  LDL.LU R71, [R1+0xd4] ;  /* 0x0000d40001477983 */ /* 0x000f280000300800 */
[----:B------:R-:W4:Y:S04]  /*c2b0*/  @!P6 LDG.E.U16 R23, desc[UR30][R2.64+0x280] ;  /* 0x0002801e0217e981 */ /* 0x000f28000c1e1500 */
        /* <DEDUP_REMOVED lines=9> */
[----:B-----5:R-:W5:Y:S01]  /*c350*/  @!P5 LDG.E.U16 R31, desc[UR30][R2.64+0x3c0] ;  /* 0x0003c01e021fd981 */ /* 0x020f62000c1e1500 */
[----:B--2---:R-:W-:-:S03]  /*c360*/  MOV R100, R92 ;  /* 0x0000005c00647202 */ /* 0x004fc60000000f00 */
[----:B------:R-:W2:Y:S01]  /*c370*/  LDL.LU R92, [R1+0xa4] ;  /* 0x0000a400015c7983 */ /* 0x000ea20000300800 */
[----:B---3--:R-:W-:Y:S02]  /*c380*/  MOV R101, R99 ;  /* 0x0000006300657202 */ /* 0x008fe40000000f00 */
[----:B----4-:R-:W-:Y:S02]  /*c390*/  MOV R99, R91 ;  /* 0x0000005b00637202 */ /* 0x010fe40000000f00 */
[----:B------:R-:W3:Y:S01]  /*c3a0*/  LDL.LU R91, [R1+0xa0] ;  /* 0x0000a000015b7983 */ /* 0x000ee20000300800 */
[----:B------:R-:W-:Y:S01]  /*c3b0*/  MOV R104, R90 ;  /* 0x0000005a00687202 */ /* 0x000fe20000000f00 */
[----:B------:R-:W-:Y:S02]  /*c3c0*/  IMAD.MOV.U32 R105, RZ, RZ, R89 ;  /* 0x000000ffff697224 */ /* 0x000fe400078e0059 */
[----:B------:R-:W4:Y:S04]  /*c3d0*/  LDL.LU R90, [R1+0x9c] ;  /* 0x00009c00015a7983 */ /* 0x000f280000300800 */
[----:B------:R-:W3:Y:S01]  /*c3e0*/  LDL.LU R89, [R1+0x98] ;  /* 0x0000980001597983 */ /* 0x000ee20000300800 */
[----:B------:R-:W-:-:S03]  /*c3f0*/  MOV R106, R88 ;  /* 0x00000058006a7202 */ /* 0x000fc60000000f00 */
[----:B------:R-:W3:Y:S01]  /*c400*/  LDL.LU R88, [R1+0x94] ;  /* 0x0000940001587983 */ /* 0x000ee20000300800 */
[----:B------:R-:W-:Y:S02]  /*c410*/  MOV R107, R87 ;  /* 0x00000057006b7202 */ /* 0x000fe40000000f00 */
[----:B------:R-:W-:Y:S01]  /*c420*/  MOV R103, R86 ;  /* 0x0000005600677202 */ /* 0x000fe20000000f00 */
[----:B------:R-:W3:Y:S01]  /*c430*/  LDL.LU R87, [R1+0x90] ;  /* 0x0000900001577983 */ /* 0x000ee20000300800 */
[----:B------:R-:W-:-:S03]  /*c440*/  MOV R102, R85 ;  /* 0x0000005500667202 */ /* 0x000fc60000000f00 */
[----:B------:R-:W3:Y:S01]  /*c450*/  LDL.LU R86, [R1+0x8c] ;  /* 0x00008c0001567983 */ /* 0x000ee20000300800 */
[----:B------:R-:W-:-:S03]  /*c460*/  MOV R108, R84 ;  /* 0x00000054006c7202 */ /* 0x000fc60000000f00 */
        /* <DEDUP_REMOVED lines=22> */
[----:B------:R-:W1:Y:S04]  /*c5d0*/  LDS.U16 R2, [R97+0x2] ;  /* 0x0000020061027984 */ /* 0x000e680000000400 */
[----:B------:R-:W0:Y:S04]  /*c5e0*/  LDS.U16 R3, [R96+0x4] ;  /* 0x0000040060037984 */ /* 0x000e280000000400 */
[----:B------:R-:W2:Y:S04]  /*c5f0*/  LDS.U16 R4, [R95+0x6] ;  /* 0x000006005f047984 */ /* 0x000ea80000000400 */
[----:B----4-:R-:W-:Y:S01]  /*c600*/  LDS.U16 R6, [R90+0x10] ;  /* 0x000010005a067984 */ /* 0x010fe20000000400 */
[----:B-----5:R-:W-:-:S05]  /*c610*/  HADD2.F32 R0, -RZ, R0.H0_H0 ;  /* 0x20000000ff007230 */ /* 0x020fca0000004100 */
[----:B------:R-:W-:Y:S02]  /*c620*/  FADD.FTZ R7, R0, UR7 ;  /* 0x0000000700077e21 */ /* 0x000fe40008010000 */
[----:B------:R-:W4:Y:S01]  /*c630*/  LDS.U16 R0, [R94+0x8] ;  /* 0x000008005e007984 */ /* 0x000f220000000400 */
[----:B-1----:R-:W-:Y:S02]  /*c640*/  HADD2.F32 R2, -RZ, R2.H0_H0 ;  /* 0x20000002ff027230 */ /* 0x002fe40000004100 */
[----:B------:R-:W-:Y:S01]  /*c650*/  FSETP.GTU.FTZ.AND P5, PT, R7, 20, PT ;  /* 0x41a000000700780b */ /* 0x000fe20003fbc000 */
[----:B0-----:R-:W-:Y:S02]  /*c660*/  HADD2.F32 R3, -RZ, R3.H0_H0 ;  /* 0x20000003ff037230 */ /* 0x001fe40000004100 */
[----:B------:R-:W-:Y:S01]  /*c670*/  FADD.FTZ R12, R2, UR7 ;  /* 0x00000007020c7e21 */ /* 0x000fe20008010000 */
[----:B--2---:R-:W-:Y:S01]  /*c680*/  HADD2.F32 R4, -RZ, R4.H0_H0 ;  /* 0x20000004ff047230 */ /* 0x004fe20000004100 */
[----:B------:R-:W0:Y:S01]  /*c690*/  LDS.U16 R2, [R93+0xa] ;  /* 0x00000a005d027984 */ /* 0x000e220000000400 */
[----:B------:R-:W-:-:S02]  /*c6a0*/  FADD.FTZ R15, R3, UR7 ;  /* 0x00000007030f7e21 */ /* 0x000fc40008010000 */
[----:B------:R-:W-:Y:S01]  /*c6b0*/  FSETP.GTU.FTZ.AND P6, PT, R12, 20, PT ;  /* 0x41a000000c00780b */ /* 0x000fe20003fdc000 */
[----:B------:R-:W1:Y:S01]  /*c6c0*/  LDS.U16 R3, [R92+0xc] ;  /* 0x00000c005c037984 */ /* 0x000e620000000400 */
[----:B------:R-:W-:-:S03]  /*c6d0*/  FADD.FTZ R18, R4, UR7 ;  /* 0x0000000704127e21 */ /* 0x000fc60008010000 */
[----:B------:R-:W-:Y:S01]  /*c6e0*/  @!P5 FMUL.FTZ R7, R7, -1.4426950216293334961 ;  /* 0xbfb8aa3b0707d820 */ /* 0x000fe20000410000 */
[----:B---3--:R-:W2:Y:S03]  /*c6f0*/  LDS.U16 R4, [R91+0xe] ;  /* 0x00000e005b047984 */ /* 0x008ea60000000400 */
[----:B------:R3:W5:Y:S01]  /*c700*/  @!P5 MUFU.EX2 R9, R7 ;  /* 0x000000070009d308 */ /* 0x0007620000000800 */
[----:B------:R-:W-:-:S03]  /*c710*/  FSETP.GTU.FTZ.AND P2, PT, R18, 20, PT ;  /* 0x41a000001200780b */ /* 0x000fc60003f5c000 */
[----:B------:R-:W-:Y:S01]  /*c720*/  @!P6 FMUL.FTZ R12, R12, -1.4426950216293334961 ;  /* 0xbfb8aa3b0c0ce820 */ /* 0x000fe20000410000 */
[----:B------:R-:W-:Y:S01]  /*c730*/  FSETP.GTU.FTZ.AND P1, PT, R15, 20, PT ;  /* 0x41a000000f00780b */ /* 0x000fe20003f3c000 */
[----:B---3--:R-:W3:Y:S04]  /*c740*/  LDS.U16 R7, [R89+0x12] ;  /* 0x0000120059077984 */ /* 0x008ee80000000400 */
[----:B------:R-:W0:Y:S04]  /*c750*/  @!P6 MUFU.EX2 R12, R12 ;  /* 0x0000000c000ce308 */ /* 0x000e280000000800 */
[----:B------:R-:W-:Y:S01]  /*c760*/  @!P2 FMUL.FTZ R18, R18, -1.4426950216293334961 ;  /* 0xbfb8aa3b1212a820 */ /* 0x000fe20000410000 */
[----:B-----5:R-:W-:-:S03]  /*c770*/  @!P5 FADD.FTZ R9, R9, 1 ;  /* 0x3f8000000909d421 */ /* 0x020fc60000010000 */
[----:B------:R-:W-:Y:S01]  /*c780*/  @!P1 FMUL.FTZ R15, R15, -1.4426950216293334961 ;  /* 0xbfb8aa3b0f0f9820 */ /* 0x000fe20000410000 */
[----:B----4-:R-:W-:Y:S01]  /*c790*/  HADD2.F32 R0, -RZ, R0.H0_H0 ;  /* 0x20000000ff007230 */ /* 0x010fe20000004100 */
[----:B------:R-:W4:Y:S04]  /*c7a0*/  @!P2 MUFU.EX2 R18, R18 ;  /* 0x000000120012a308 */ /* 0x000f280000000800 */
[----:B------:R-:W-:-:S04]  /*c7b0*/  FADD.FTZ R0, R0, UR7 ;  /* 0x0000000700007e21 */ /* 0x000fc80008010000 */
[----:B------:R-:W5:Y:S01]  /*c7c0*/  @!P5 MUFU.RCP R9, R9 ;  /* 0x000000090009d308 */ /* 0x000f620000001000 */
[----:B0-----:R-:W-:Y:S01]  /*c7d0*/  @!P6 FADD.FTZ R12, R12, 1 ;  /* 0x3f8000000c0ce421 */ /* 0x001fe20000010000 */
[----:B------:R-:W-:-:S06]  /*c7e0*/  FSETP.GTU.FTZ.AND P3, PT, R0, 20, PT ;  /* 0x41a000000000780b */ /* 0x000fcc0003f7c000 */
[----:B------:R-:W0:Y:S01]  /*c7f0*/  @!P1 MUFU.EX2 R15, R15 ;  /* 0x0000000f000f9308 */ /* 0x000e220000000800 */
[----:B------:R-:W-:Y:S02]  /*c800*/  HADD2.F32 R2, -RZ, R2.H0_H0 ;  /* 0x20000002ff027230 */ /* 0x000fe40000004100 */
[----:B-1----:R-:W-:-:S05]  /*c810*/  HADD2.F32 R3, -RZ, R3.H0_H0 ;  /* 0x20000003ff037230 */ /* 0x002fca0000004100 */
[----:B------:R-:W1:Y:S01]  /*c820*/  @!P6 MUFU.RCP R21, R12 ;  /* 0x0000000c0015e308 */ /* 0x000e620000001000 */
[----:B------:R-:W-:Y:S01]  /*c830*/  FADD.FTZ R2, R2, UR7 ;  /* 0x0000000702027e21 */ /* 0x000fe20008010000 */
[----:B------:R-:W-:Y:S01]  /*c840*/  FADD.FTZ R3, R3, UR7 ;  /* 0x0000000703037e21 */ /* 0x000fe20008010000 */
[----:B--2---:R-:W-:Y:S02]  /*c850*/  HADD2.F32 R4, -RZ, R4.H0_H0 ;  /* 0x20000004ff047230 */ /* 0x004fe40000004100 */
[----:B----4-:R-:W-:Y:S01]  /*c860*/  @!P2 FADD.FTZ R18, R18, 1 ;  /* 0x3f8000001212a421 */ /* 0x010fe20000010000 */
[----:B------:R-:W-:Y:S01]  /*c870*/  @!P3 FMUL.FTZ R0, R0, -1.4426950216293334961 ;  /* 0xbfb8aa3b0000b820 */ /* 0x000fe20000410000 */
[----:B-----5:R-:W-:Y:S01]  /*c880*/  @!P5 FMUL.FTZ R8, R8, R9 ;  /* 0x000000090808d220 */ /* 0x020fe20000410000 */
[----:B------:R-:W-:Y:S01]  /*c890*/  FSETP.GTU.FTZ.AND P4, PT, R2, 20, PT ;  /* 0x41a000000200780b */ /* 0x000fe20003f9c000 */
[----:B0-----:R-:W-:Y:S01]  /*c8a0*/  @!P1 FADD.FTZ R15, R15, 1 ;  /* 0x3f8000000f0f9421 */ /* 0x001fe20000010000 */
[----:B------:R-:W-:Y:S01]  /*c8b0*/  FSETP.GTU.FTZ.AND P5, PT, R3, 20, PT ;  /* 0x41a000000300780b */ /* 0x000fe20003fbc000 */
[----:B------:R-:W-:Y:S01]  /*c8c0*/  FADD.FTZ R4, R4, UR7 ;  /* 0x0000000704047e21 */ /* 0x000fe20008010000 */
[----:B------:R-:W-:Y:S01]  /*c8d0*/  @!P2 MUFU.RCP R18, R18 ;  /* 0x000000120012a308 */ /* 0x000fe20000001000 */
[----:B-1----:R-:W-:-:S07]  /*c8e0*/  @!P6 FMUL.FTZ R10, R10, R21 ;  /* 0x000000150a0ae220 */ /* 0x002fce0000410000 */
[----:B------:R-:W0:Y:S01]  /*c8f0*/  @!P1 MUFU.RCP R22, R15 ;  /* 0x0000000f00169308 */ /* 0x000e220000001000 */
[----:B------:R-:W-:-:S07]  /*c900*/  FSETP.GTU.FTZ.AND P6, PT, R4, 20, PT ;  /* 0x41a000000400780b */ /* 0x000fce0003fdc000 */
[----:B------:R-:W1:Y:S01]  /*c910*/  @!P3 MUFU.EX2 R0, R0 ;  /* 0x000000000000b308 */ /* 0x000e620000000800 */
[----:B------:R-:W-:Y:S02]  /*c920*/  HADD2.F32 R6, -RZ, R6.H0_H0 ;  /* 0x20000006ff067230 */ /* 0x000fe40000004100 */
[----:B------:R-:W-:Y:S01]  /*c930*/  @!P4 FMUL.FTZ R2, R2, -1.4426950216293334961 ;  /* 0xbfb8aa3b0202c820 */ /* 0x000fe20000410000 */
[----:B---3--:R-:W-:Y:S02]  /*c940*/  HADD2.F32 R7, -RZ, R7.H0_H0 ;  /* 0x20000007ff077230 */ /* 0x008fe40000004100 */
[----:B------:R-:W-:Y:S01]  /*c950*/  @!P5 FMUL.FTZ R3, R3, -1.4426950216293334961 ;  /* 0xbfb8aa3b0303d820 */ /* 0x000fe20000410000 */
[----:B------:R-:W-:Y:S02]  /*c960*/  FADD.FTZ R6, R6, UR7 ;  /* 0x0000000706067e21 */ /* 0x000fe40008010000 */
[----:B------:R-:W-:Y:S01]  /*c970*/  FADD.FTZ R7, R7, UR7 ;  /* 0x0000000707077e21 */ /* 0x000fe20008010000 */
[----:B------:R-:W2:Y:S01]  /*c980*/  @!P4 MUFU.EX2 R2, R2 ;  /* 0x000000020002c308 */ /* 0x000ea20000000800 */
[----:B------:R-:W-:Y:S01]  /*c990*/  @!P6 FMUL.FTZ R9, R4, -1.4426950216293334961 ;  /* 0xbfb8aa3b0409e820 */ /* 0x000fe20000410000 */
[----:B0-----:R-:W-:Y:S01]  /*c9a0*/  @!P1 FMUL.FTZ R11, R11, R22 ;  /* 0x000000160b0b9220 */ /* 0x001fe20000410000 */
[----:B------:R-:W-:Y:S01]  /*c9b0*/  @!P2 FMUL.FTZ R13, R13, R18 ;  /* 0x000000120d0da220 */ /* 0x000fe20000410000 */
[----:B------:R-:W-:-:S04]  /*c9c0*/  FSETP.GTU.FTZ.AND P1, PT, R6, 20, PT ;  /* 0x41a000000600780b */ /* 0x000fc80003f3c000 */
[----:B------:R-:W0:Y:S01]  /*c9d0*/  @!P5 MUFU.EX2 R3, R3 ;  /* 0x000000030003d308 */ /* 0x000e220000000800 */
[----:B-1----:R-:W-:Y:S01]  /*c9e0*/  @!P3 FADD.FTZ R4, R0, 1 ;  /* 0x3f8000000004b421 */ /* 0x002fe20000010000 */
[----:B------:R-:W-:Y:S01]  /*c9f0*/  FSETP.GTU.FTZ.AND P2, PT, R7, 20, PT ;  /* 0x41a000000700780b */ /* 0x000fe20003f5c000 */
[----:B------:R-:W1:Y:S05]  /*ca00*/  LDS.U16 R0, [R88+0x14] ;  /* 0x0000140058007984 */ /* 0x000e6a0000000400 */
[----:B------:R-:W3:Y:S01]  /*ca10*/  @!P6 MUFU.EX2 R9, R9 ;  /* 0x000000090009e308 */ /* 0x000ee20000000800 */
[----:B------:R-:W-:Y:S01]  /*ca20*/  @!P1 FMUL.FTZ R12, R6, -1.4426950216293334961 ;  /* 0xbfb8aa3b060c9820 */ /* 0x000fe20000410000 */
[----:B--2---:R-:W-:-:S02]  /*ca30*/  @!P4 FADD.FTZ R6, R2, 1 ;  /* 0x3f8000000206c421 */ /* 0x004fc40000010000 */
[----:B------:R-:W-:Y:S03]  /*ca40*/  LDS.U16 R2, [R87+0x16] ;  /* 0x0000160057027984 */ /* 0x000fe60000000400 */
[----:B------:R-:W-:Y:S01]  /*ca50*/  @!P2 FMUL.FTZ R15, R7, -1.4426950216293334961 ;  /* 0xbfb8aa3b070fa820 */ /* 0x000fe20000410000 */
[----:B0-----:R-:W-:Y:S02]  /*ca60*/  @!P5 FADD.FTZ R7, R3, 1 ;  /* 0x3f8000000307d421 */ /* 0x001fe40000010000 */
[----:B------:R-:W0:Y:S01]  /*ca70*/  LDS.U16 R3, [R86+0x18] ;  /* 0x0000180056037984 */ /* 0x000e220000000400 */
[----:B------:R2:W-:Y:S08]  /*ca80*/  @!P4 MUFU.RCP R23, R6 ;  /* 0x000000060017c308 */ /* 0x0005f00000001000 */
[----:B------:R-:W4:Y:S01]  /*ca90*/  @!P2 MUFU.EX2 R15, R15 ;  /* 0x0000000f000fa308 */ /* 0x000f220000000800 */
[----:B--2---:R-:W2:Y:S01]  /*caa0*/  LDS.U16 R6, [R84+0x1c] ;  /* 0x00001c0054067984 */ /* 0x004ea20000000400 */
[----:B---3--:R-:W-:-:S06]  /*cab0*/  @!P6 FADD.FTZ R9, R9, 1 ;  /* 0x3f8000000909e421 */ /* 0x008fcc0000010000 */
[----:B------:R-:W3:Y:S08]  /*cac0*/  @!P1 MUFU.EX2 R12, R12 ;  /* 0x0000000c000c9308 */ /* 0x000ef00000000800 */
[----:B------:R-:W5:Y:S01]  /*cad0*/  @!P6 MUFU.RCP R22, R9 ;  /* 0x000000090016e308 */ /* 0x000f620000001000 */
[----:B----4-:R-:W-:-:S07]  /*cae0*/  @!P2 FADD.FTZ R15, R15, 1 ;  /* 0x3f8000000f0fa421 */ /* 0x010fce0000010000 */
[----:B------:R4:W0:Y:S01]  /*caf0*/  @!P5 MUFU.RCP R18, R7 ;  /* 0x000000070012d308 */ /* 0x0008220000001000 */
[----:B---3--:R-:W-:Y:S01]  /*cb00*/  @!P1 FADD.FTZ R12, R12, 1 ;  /* 0x3f8000000c0c9421 */ /* 0x008fe20000010000 */
[----:B-1----:R-:W-:-:S06]  /*cb10*/  HADD2.F32 R0, -RZ, R0.H0_H0 ;  /* 0x20000000ff007230 */ /* 0x002fcc0000004100 */
[----:B------:R1:W3:Y:S01]  /*cb20*/  @!P3 MUFU.RCP R21, R4 ;  /* 0x000000040015b308 */ /* 0x0002e20000001000 */
[----:B----4-:R-:W4:Y:S04]  /*cb30*/  LDS.U16 R7, [R82+0x1e] ;  /* 0x00001e0052077984 */ /* 0x010f280000000400 */
[----:B-1----:R-:W1:Y:S03]  /*cb40*/  LDS.U16 R4, [R85+0x1a] ;  /* 0x00001a0055047984 */ /* 0x002e660000000400 */
[----:B------:R-:W2:Y:S01]  /*cb50*/  @!P2 MUFU.RCP R15, R15 ;  /* 0x0000000f000fa308 */ /* 0x000ea20000001000 */
[----:B-----5:R-:W-:-:S07]  /*cb60*/  @!P6 FMUL.FTZ R19, R19, R22 ;  /* 0x000000161313e220 */ /* 0x020fce0000410000 */
[----:B------:R5:W4:Y:S01]  /*cb70*/  @!P1 MUFU.RCP R29, R12 ;  /* 0x0000000c001d9308 */ /* 0x000b220000001000 */
[----:B------:R-:W-:Y:S01]  /*cb80*/  F2FP.F16.F32.PACK_AB R9, R109, R108 ;  /* 0x0000006c6d09723e */ /* 0x000fe200000000ff */
[----:B-----5:R-:W-:Y:S01]  /*cb90*/  FADD.FTZ R12, R0, UR7 ;  /* 0x00000007000c7e21 */ /* 0x020fe20008010000 */
[----:B------:R-:W-:-:S04]  /*cba0*/  F2FP.F16.F32.PACK_AB R0, R107, R106 ;  /* 0x0000006a6b00723e */ /* 0x000fc800000000ff */
[----:B------:R-:W-:Y:S01]  /*cbb0*/  FSETP.GTU.FTZ.AND P6, PT, R12, 20, PT ;  /* 0x41a000000c00780b */ /* 0x000fe20003fdc000 */
[----:B0-----:R-:W-:Y:S01]  /*cbc0*/  @!P5 FMUL.FTZ R17, R17, R18 ;  /* 0x000000121111d220 */ /* 0x001fe20000410000 */
[----:B---3--:R-:W-:Y:S01]  /*cbd0*/  @!P3 FMUL.FTZ R14, R14, R21 ;  /* 0x000000150e0eb220 */ /* 0x008fe20000410000 */
[C---:B------:R-:W-:Y:S01]  /*cbe0*/  PRMT R18, R9.reuse, 0x7610, R18 ;  /* 0x0000761009127816 */ /* 0x040fe20000000012 */
[----:B------:R-:W-:Y:S01]  /*cbf0*/  BAR.SYNC.DEFER_BLOCKING 0x0 ;  /* 0x0000000000007b1d */ /* 0x000fe20000010000 */
[----:B------:R-:W-:Y:S01]  /*cc00*/  HADD2.F32 R3, -RZ, R3.H0_H0 ;  /* 0x20000003ff037230 */ /* 0x000fe20000004100 */
[----:B------:R-:W-:Y:S01]  /*cc10*/  PRMT R21, R9, 0x7632, R21 ;  /* 0x0000763209157816 */ /* 0x000fe20000000015 */
[----:B------:R-:W-:Y:S01]  /*cc20*/  @!P4 FMUL.FTZ R16, R16, R23 ;  /* 0x000000171010c220 */ /* 0x000fe20000410000 */
[----:B------:R-:W-:Y:S01]  /*cc30*/  PRMT R22, R0, 0x7610, R22 ;  /* 0x0000761000167816 */ /* 0x000fe20000000016 */
[----:B--2---:R-:W-:Y:S01]  /*cc40*/  @!P2 FMUL.FTZ R158, R158, R15 ;  /* 0x0000000f9e9ea220 */ /* 0x004fe20000410000 */
[----:B------:R-:W-:Y:S01]  /*cc50*/  PRMT R23, R0, 0x7632, R23 ;  /* 0x0000763200177816 */ /* 0x000fe20000000017 */
[----:B------:R-:W-:Y:S01]  /*cc60*/  FADD.FTZ R15, R3, UR7 ;  /* 0x00000007030f7e21 */ /* 0x000fe20008010000 */
[----:B------:R-:W-:Y:S01]  /*cc70*/  F2FP.F16.F32.PACK_AB R9, R105, R104 ;  /* 0x000000686909723e */ /* 0x000fe200000000ff */
[----:B------:R-:W-:-:S02]  /*cc80*/  HADD2.F32 R6, -RZ, R6.H0_H0 ;  /* 0x20000006ff067230 */ /* 0x000fc40000004100 */
[----:B------:R-:W-:Y:S01]  /*cc90*/  @!P6 FMUL.FTZ R0, R12, -1.4426950216293334961 ;  /* 0xbfb8aa3b0c00e820 */ /* 0x000fe20000410000 */
[----:B------:R-:W-:Y:S02]  /*cca0*/  PRMT R12, R9, 0x7632, R12 ;  /* 0x00007632090c7816 */ /* 0x000fe4000000000c */
[----:B------:R-:W-:Y:S01]  /*ccb0*/  FSETP.GTU.FTZ.AND P2, PT, R15, 20, PT ;  /* 0x41a000000f00780b */ /* 0x000fe20003f5c000 */
[----:B----4-:R-:W-:Y:S01]  /*ccc0*/  @!P1 FMUL.FTZ R20, R20, R29 ;  /* 0x0000001d14149220 */ /* 0x010fe20000410000 */
[----:B------:R-:W-:Y:S04]  /*ccd0*/  STS.U16 [R98], R18 ;  /* 0x0000001262007388 */ /* 0x000fe80000000400 */
[----:B------:R-:W-:Y:S04]  /*cce0*/  STS.U16 [R97+0x2], R21 ;  /* 0x0000021561007388 */ /* 0x000fe80000000400 */
[----:B------:R-:W-:Y:S04]  /*ccf0*/  STS.U16 [R96+0x4], R22 ;  /* 0x0000041660007388 */ /* 0x000fe80000000400 */
[----:B------:R-:W-:Y:S04]  /*cd00*/  STS.U16 [R95+0x6], R23 ;  /* 0x000006175f007388 */ /* 0x000fe80000000400 */
[----:B------:R0:W-:Y:S01]  /*cd10*/  STS.U16 [R94+0x8], R9 ;  /* 0x000008095e007388 */ /* 0x0001e20000000400 */
[----:B------:R-:W-:Y:S01]  /*cd20*/  F2FP.F16.F32.PACK_AB R3, R103, R102 ;  /* 0x000000666703723e */ /* 0x000fe200000000ff */
[----:B0-----:R-:W-:Y:S01]  /*cd30*/  FADD.FTZ R9, R6, UR7 ;  /* 0x0000000706097e21 */ /* 0x001fe20008010000 */
[----:B------:R-:W-:-:S04]  /*cd40*/  HADD2.F32 R7, -RZ, R7.H0_H0 ;  /* 0x20000007ff077230 */ /* 0x000fc80000004100 */
[----:B------:R-:W-:Y:S02]  /*cd50*/  FSETP.GTU.FTZ.AND P1, PT, R9, 20, PT ;  /* 0x41a000000900780b */ /* 0x000fe40003f3c000 */
[C---:B------:R-:W-:Y:S02]  /*cd60*/  PRMT R18, R3.reuse, 0x7610, R18 ;  /* 0x0000761003127816 */ /* 0x040fe40000000012 */
[----:B------:R-:W-:Y:S01]  /*cd70*/  PRMT R21, R3, 0x7632, R21 ;  /* 0x0000763203157816 */ /* 0x000fe20000000015 */
[----:B------:R-:W-:Y:S01]  /*cd80*/  @!P2 FMUL.FTZ R3, R15, -1.4426950216293334961 ;  /* 0xbfb8aa3b0f03a820 */ /* 0x000fe20000410000 */
[----:B------:R-:W-:Y:S01]  /*cd90*/  F2FP.F16.F32.PACK_AB R6, R101, R100 ;  /* 0x000000646506723e */ /* 0x000fe200000000ff */
[----:B------:R-:W-:Y:S01]  /*cda0*/  FADD.FTZ R15, R7, UR7 ;  /* 0x00000007070f7e21 */ /* 0x000fe20008010000 */
[----:B------:R-:W-:Y:S01]  /*cdb0*/  STS.U16 [R93+0xa], R12 ;  /* 0x00000a0c5d007388 */ /* 0x000fe20000000400 */
[----:B------:R-:W-:Y:S02]  /*cdc0*/  F2FP.F16.F32.PACK_AB R7, R99, R69 ;  /* 0x000000456307723e */ /* 0x000fe400000000ff */
[----:B------:R-:W-:Y:S01]  /*cdd0*/  PRMT R22, R6, 0x7610, R22 ;  /* 0x0000761006167816 */ /* 0x000fe20000000016 */
[----:B------:R0:W-:Y:S01]  /*cde0*/  STS.U16 [R92+0xc], R18 ;  /* 0x00000c125c007388 */ /* 0x0001e20000000400 */
[----:B------:R-:W-:-:S03]  /*cdf0*/  FSETP.GTU.FTZ.AND P4, PT, R15, 20, PT ;  /* 0x41a000000f00780b */ /* 0x000fc60003f9c000 */
[----:B------:R2:W-:Y:S01]  /*ce00*/  STS.U16 [R91+0xe], R21 ;  /* 0x00000e155b007388 */ /* 0x0005e20000000400 */
[----:B------:R-:W-:Y:S02]  /*ce10*/  PRMT R23, R7, 0x7632, R23 ;  /* 0x0000763207177816 */ /* 0x000fe40000000017 */
[----:B0-----:R-:W-:Y:S01]  /*ce20*/  PRMT R18, R6, 0x7632, R18 ;  /* 0x0000763206127816 */ /* 0x001fe20000000012 */
[----:B------:R-:W-:Y:S01]  /*ce30*/  @!P1 FMUL.FTZ R6, R9, -1.4426950216293334961 ;  /* 0xbfb8aa3b09069820 */ /* 0x000fe20000410000 */
[----:B------:R-:W-:Y:S02]  /*ce40*/  F2FP.F16.F32.PACK_AB R9, R67, R65 ;  /* 0x000000414309723e */ /* 0x000fe400000000ff */
[----:B--2---:R-:W-:Y:S02]  /*ce50*/  PRMT R21, R7, 0x7610, R21 ;  /* 0x0000761007157816 */ /* 0x004fe40000000015 */
[----:B------:R-:W-:Y:S01]  /*ce60*/  F2FP.F16.F32.PACK_AB R12, R43, R41 ;  /* 0x000000292b0c723e */ /* 0x000fe200000000ff */
[----:B------:R0:W-:Y:S01]  /*ce70*/  STS.U16 [R90+0x10], R22 ;  /* 0x000010165a007388 */ /* 0x0001e20000000400 */
[----:B------:R-:W-:-:S02]  /*ce80*/  PRMT R24, R9, 0x7610, R24 ;  /* 0x0000761009187816 */ /* 0x000fc40000000018 */
[----:B------:R-:W-:Y:S01]  /*ce90*/  PRMT R26, R9, 0x7632, R26 ;  /* 0x00007632091a7816 */ /* 0x000fe2000000001a */
[----:B------:R2:W-:Y:S01]  /*cea0*/  STS.U16 [R89+0x12], R18 ;  /* 0x0000121259007388 */ /* 0x0005e20000000400 */
[C---:B------:R-:W-:Y:S02]  /*ceb0*/  PRMT R28, R12.reuse, 0x7610, R28 ;  /* 0x000076100c1c7816 */ /* 0x040fe4000000001c */
[----:B------:R-:W-:Y:S01]  /*cec0*/  PRMT R30, R12, 0x7632, R30 ;  /* 0x000076320c1e7816 */ /* 0x000fe2000000001e */
[----:B------:R-:W-:Y:S01]  /*ced0*/  STS.U16 [R88+0x14], R21 ;  /* 0x0000141558007388 */ /* 0x000fe20000000400 */
[----:B0-----:R-:W-:Y:S01]  /*cee0*/  MOV R22, UR28 ;  /* 0x0000001c00167c02 */ /* 0x001fe20008000f00 */
[----:B------:R-:W-:Y:S02]  /*cef0*/  HADD2.F32 R2, -RZ, R2.H0_H0 ;  /* 0x20000002ff027230 */ /* 0x000fe40000004100 */
[----:B------:R-:W-:Y:S01]  /*cf00*/  STS.U16 [R87+0x16], R23 ;  /* 0x0000161757007388 */ /* 0x000fe20000000400 */
[----:B------:R-:W-:Y:S01]  /*cf10*/  @!P4 FMUL.FTZ R7, R15, -1.4426950216293334961 ;  /* 0xbfb8aa3b0f07c820 */ /* 0x000fe20000410000 */
[----:B------:R-:W0:Y:S01]  /*cf20*/  @!P6 MUFU.EX2 R0, R0 ;  /* 0x000000000000e308 */ /* 0x000e220000000800 */
[----:B-1----:R-:W-:Y:S01]  /*cf30*/  HADD2.F32 R4, -RZ, R4.H0_H0 ;  /* 0x20000004ff047230 */ /* 0x002fe20000004100 */
[----:B------:R-:W-:Y:S01]  /*cf40*/  STS.U16 [R86+0x18], R24 ;  /* 0x0000181856007388 */ /* 0x000fe20000000400 */
[----:B------:R-:W1:Y:S03]  /*cf50*/  LDCU.64 UR28, c[0x0][0x500] ;  /* 0x0000a000ff1c77ac */ /* 0x000e660008000a00 */
[----:B------:R-:W-:Y:S04]  /*cf60*/  STS.U16 [R85+0x1a], R26 ;  /* 0x00001a1a55007388 */ /* 0x000fe80000000400 */
        /* <DEDUP_REMOVED lines=21> */
[----:B------:R-:W-:Y:S01]  /*d0c0*/  FSETP.GTU.FTZ.AND P3, PT, R2, 20, PT ;  /* 0x41a000000200780b */ /* 0x000fe20003f7c000 */
[----:B------:R-:W-:Y:S01]  /*d0d0*/  FADD.FTZ R4, R4, UR7 ;  /* 0x0000000704047e21 */ /* 0x000fe20008010000 */
[----:B0-----:R-:W-:-:S04]  /*d0e0*/  @!P6 FADD.FTZ R0, R0, 1 ;  /* 0x3f8000000000e421 */ /* 0x001fc80000010000 */
[----:B------:R-:W-:Y:S01]  /*d0f0*/  FSETP.GTU.FTZ.AND P5, PT, R4, 20, PT ;  /* 0x41a000000400780b */ /* 0x000fe20003fbc000 */
[----:B------:R-:W0:Y:S06]  /*d100*/  @!P1 MUFU.EX2 R6, R6 ;  /* 0x0000000600069308 */ /* 0x000e2c0000000800 */
[----:B------:R-:W-:Y:S02]  /*d110*/  @!P3 FMUL.FTZ R2, R2, -1.4426950216293334961 ;  /* 0xbfb8aa3b0202b820 */ /* 0x000fe40000410000 */
[----:B------:R3:W-:Y:S01]  /*d120*/  @!P6 MUFU.RCP R12, R0 ;  /* 0x00000000000ce308 */ /* 0x0007e20000001000 */
[----:B------:R-:W-:Y:S07]  /*d130*/  BAR.SYNC.DEFER_BLOCKING 0x0 ;  /* 0x0000000000007b1d */ /* 0x000fee0000010000 */
[----:B------:R-:W4:Y:S01]  /*d140*/  @!P3 MUFU.EX2 R2, R2 ;  /* 0x000000020002b308 */ /* 0x000f220000000800 */
[----:B------:R-:W-:-:S07]  /*d150*/  @!P5 FMUL.FTZ R4, R4, -1.4426950216293334961 ;  /* 0xbfb8aa3b0404d820 */ /* 0x000fce0000410000 */
[----:B------:R-:W5:Y:S01]  /*d160*/  @!P2 MUFU.EX2 R3, R3 ;  /* 0x000000030003a308 */ /* 0x000f620000000800 */
[----:B---3--:R-:W3:Y:S01]  /*d170*/  LDS R0, [UR26+0x1080] ;  /* 0x0010801aff007984 */ /* 0x008ee20008000800 */
[----:B------:R-:W-:Y:S01]  /*d180*/  UMOV UR8, UR27 ;  /* 0x0000001b00087c82 */ /* 0x000fe20008000000 */
[----:B------:R-:W-:-:S05]  /*d190*/  UMOV UR9, URZ ;  /* 0x000000ff00097c82 */ /* 0x000fca0008000000 */
[----:B------:R-:W2:Y:S01]  /*d1a0*/  @!P5 MUFU.EX2 R4, R4 ;  /* 0x000000040004d308 */ /* 0x000ea20000000800 */
[----:B------:R-:W-:Y:S01]  /*d1b0*/  UIMAD.WIDE.U32 UR12, UR25, UR14, UR8 ;  /* 0x0000000e190c72a5 */ /* 0x000fe2000f8e0008 */
[----:B0-----:R-:W-:Y:S01]  /*d1c0*/  @!P1 FADD.FTZ R6, R6, 1 ;  /* 0x3f80000006069421 */ /* 0x001fe20000010000 */
[----:B----4-:R-:W-:Y:S02]  /*d1d0*/  @!P3 FADD.FTZ R2, R2, 1 ;  /* 0x3f8000000202b421 */ /* 0x010fe40000010000 */
[----:B------:R-:W-:-:S03]  /*d1e0*/  UIMAD UR13, UR25, UR15, UR13 ;  /* 0x0000000f190d72a4 */ /* 0x000fc6000f8e020d */
[----:B------:R-:W0:Y:S01]  /*d1f0*/  @!P4 MUFU.EX2 R7, R7 ;  /* 0x000000070007c308 */ /* 0x000e220000000800 */
[----:B------:R-:W4:Y:S01]  /*d200*/  LDCU.64 UR14, c[0x0][0x550] ;  /* 0x0000aa00ff0e77ac */ /* 0x000f220008000a00 */
[----:B-----5:R-:W-:Y:S01]  /*d210*/  @!P2 FADD.FTZ R3, R3, 1 ;  /* 0x3f8000000303a421 */ /* 0x020fe20000010000 */
[----:B-1----:R-:W-:-:S05]  /*d220*/  UIMAD.WIDE.U32 UR12, UR10, UR28, UR12 ;  /* 0x0000001c0a0c72a5 */ /* 0x002fca000f8e000c */
[----:B------:R-:W1:Y:S01]  /*d230*/  @!P3 MUFU.RCP R67, R2 ;  /* 0x000000020043b308 */ /* 0x000e620000001000 */
[----:B------:R-:W-:Y:S01]  /*d240*/  @!P6 FMUL.FTZ R159, R159, R12 ;  /* 0x0000000c9f9fe220 */ /* 0x000fe20000410000 */
[----:B------:R-:W-:-:S06]  /*d250*/  UIMAD UR13, UR10, UR29, UR13 ;  /* 0x0000001d0a0d72a4 */ /* 0x000fcc000f8e020d */
[----:B--2---:R2:W5:Y:S01]  /*d260*/  @!P2 MUFU.RCP R18, R3 ;  /* 0x000000030012a308 */ /* 0x0045620000001000 */
[----:B------:R-:W-:-:S07]  /*d270*/  @!P5 FADD.FTZ R4, R4, 1 ;  /* 0x3f8000000404d421 */ /* 0x000fce0000010000 */
[----:B------:R-:W4:Y:S01]  /*d280*/  @!P1 MUFU.RCP R6, R6 ;  /* 0x0000000600069308 */ /* 0x000f220000001000 */
[----:B--2---:R-:W-:Y:S01]  /*d290*/  IADD3 R3, P6, PT, R5, UR12, RZ ;  /* 0x0000000c05037c10 */ /* 0x004fe2000ffde0ff */
[----:B0-----:R-:W-:-:S06]  /*d2a0*/  @!P4 FADD.FTZ R7, R7, 1 ;  /* 0x3f8000000707c421 */ /* 0x001fcc0000010000 */
[----:B------:R0:W2:Y:S01]  /*d2b0*/  @!P5 MUFU.RCP R69, R4 ;  /* 0x000000040045d308 */ /* 0x0000a20000001000 */
[----:B-1----:R-:W-:Y:S01]  /*d2c0*/  @!P3 FMUL.FTZ R160, R160, R67 ;  /* 0x00000043a0a0b220 */ /* 0x002fe20000410000 */
[----:B-----5:R-:W-:Y:S01]  /*d2d0*/  @!P2 FMUL.FTZ R161, R161, R18 ;  /* 0x00000012a1a1a220 */ /* 0x020fe20000410000 */
[----:B---3--:R-:W-:Y:S01]  /*d2e0*/  ISETP.GE.AND P2, PT, R5, R0, PT ;  /* 0x000000000500720c */ /* 0x008fe20003f46270 */
[----:B0-----:R-:W-:Y:S01]  /*d2f0*/  IMAD.X R4, RZ, RZ, UR13, P6 ;  /* 0x0000000dff047e24 */ /* 0x001fe2000b0e06ff */
[----:B----4-:R-:W-:-:S03]  /*d300*/  LEA R2, P6, R3, UR14, 0x1 ;  /* 0x0000000e03027c11 */ /* 0x010fc6000f8c08ff */
[----:B------:R-:W0:Y:S01]  /*d310*/  @!P4 MUFU.RCP R12, R7 ;  /* 0x00000007000cc308 */ /* 0x000e220000001000 */
[----:B------:R-:W-:Y:S01]  /*d320*/  @!P1 FMUL.FTZ R165, R165, R6 ;  /* 0x00000006a5a59220 */ /* 0x000fe20000410000 */
[-C--:B------:R-:W-:Y:S01]  /*d330*/  ISETP.GE.AND P3, PT, R62, R0.reuse, PT ;  /* 0x000000003e00720c */ /* 0x080fe20003f66270 */
[----:B------:R-:W1:Y:S01]  /*d340*/  LDCU.64 UR12, c[0x0][0x518] ;  /* 0x0000a300ff0c77ac */ /* 0x000e620008000a00 */
[----:B------:R-:W-:Y:S02]  /*d350*/  LEA.HI.X R3, R3, UR15, R4, 0x1, P6 ;  /* 0x0000000f03037c11 */ /* 0x000fe4000b0f0c04 */
[-C--:B------:R-:W-:Y:S01]  /*d360*/  ISETP.GE.AND P6, PT, R61, R0.reuse, PT ;  /* 0x000000003d00720c */ /* 0x080fe20003fc6270 */
[----:B--2---:R-:W-:Y:S01]  /*d370*/  @!P5 FMUL.FTZ R164, R164, R69 ;  /* 0x00000045a4a4d220 */ /* 0x004fe20000410000 */
[-C--:B------:R-:W-:Y:S01]  /*d380*/  ISETP.GE.AND P1, PT, R60, R0.reuse, PT ;  /* 0x000000003c00720c */ /* 0x080fe20003f26270 */
[----:B------:R-:W-:Y:S01]  /*d390*/  @!P2 STG.E.U16 desc[UR30][R2.64], R9 ;  /* 0x000000090200a986 */ /* 0x000fe2000c10151e */
[-C--:B------:R-:W-:Y:S01]  /*d3a0*/  ISETP.GE.AND P2, PT, R59, R0.reuse, PT ;  /* 0x000000003b00720c */ /* 0x080fe20003f46270 */
[----:B------:R-:W2:Y:S01]  /*d3b0*/  LDCU.64 UR14, c[0x0][0x520] ;  /* 0x0000a400ff0e77ac */ /* 0x000ea20008000a00 */
[----:B------:R-:W-:-:S03]  /*d3c0*/  ISETP.GE.AND P5, PT, R56, R0, PT ;  /* 0x000000003800720c */ /* 0x000fc60003fa6270 */
[----:B------:R-:W-:Y:S01]  /*d3d0*/  @!P3 STG.E.U16 desc[UR30][R2.64+0x40], R15 ;  /* 0x0000400f0200b986 */ /* 0x000fe2000c10151e */
[----:B------:R-:W-:Y:S01]  /*d3e0*/  ISETP.GE.AND P3, PT, R58, R0, PT ;  /* 0x000000003a00720c */ /* 0x000fe20003f66270 */
[----:B0-----:R-:W-:Y:S01]  /*d3f0*/  @!P4 FMUL.FTZ R25, R25, R12 ;  /* 0x0000000c1919c220 */ /* 0x001fe20000410000 */
        /* <DEDUP_REMOVED lines=40> */
[----:B---3--:R-:W-:-:S03]  /*d680*/  PRMT R6, R2, 0x7610, R6 ;  /* 0x0000761002067816 */ /* 0x008fc60000000006 */
[----:B------:R-:W-:Y:S04]  /*d690*/  STS.U16 [R94+0x8], R9 ;  /* 0x000008095e007388 */ /* 0x000fe80000000400 */
[----:B------:R-:W-:Y:S04]  /*d6a0*/  STS.U16 [R93+0xa], R12 ;  /* 0x00000a0c5d007388 */ /* 0x000fe80000000400 */
[----:B------:R-:W-:Y:S04]  /*d6b0*/  STS.U16 [R92+0xc], R4 ;  /* 0x00000c045c007388 */ /* 0x000fe80000000400 */
[----:B------:R-:W-:Y:S04]  /*d6c0*/  STS.U16 [R91+0xe], R15 ;  /* 0x00000e0f5b007388 */ /* 0x000fe80000000400 */
[----:B------:R0:W-:Y:S04]  /*d6d0*/  STS.U16 [R90+0x10], R6 ;  /* 0x000010065a007388 */ /* 0x0001e80000000400 */
[----:B0-----:R-:W3:Y:S01]  /*d6e0*/  LDL.LU R6, [R1+0x104] ;  /* 0x0001040001067983 */ /* 0x001ee20000300800 */
        /* <DEDUP_REMOVED lines=38> */
[----:B--2---:R-:W-:-:S04]  /*d950*/  UIMAD.WIDE.U32 UR8, UR10, UR14, UR8 ;  /* 0x0000000e0a0872a5 */ /* 0x004fc8000f8e0008 */
        /* <DEDUP_REMOVED lines=15> */
[----:B---3--:R-:W-:-:S04]  /*da50*/  FADD.FTZ R3, R8, R6 ;  /* 0x0000000608037221 */ /* 0x008fc80000010000 */
        /* <DEDUP_REMOVED lines=8> */
[----:B-1----:R-:W-:Y:S01]  /*dae0*/  LEA R2, P3, R3, UR12, 0x1 ;  /* 0x0000000c03027c11 */ /* 0x002fe2000f8608ff */
        /* <DEDUP_REMOVED lines=41> */
.L_x_1082:
        /* <DEDUP_REMOVED lines=45> */
.L_x_1164:
[----:B------:R-:W-:Y:S05]  /*e050*/  BSYNC.RECONVERGENT B0 ;  /* 0x0000000000007941 */ /* 0x000fea0003800200 */
.L_x_1163:
        /* <DEDUP_REMOVED lines=43> */
.L_x_1166:
[----:B------:R-:W-:Y:S05]  /*e310*/  BSYNC.RECONVERGENT B0 ;  /* 0x0000000000007941 */ /* 0x000fea0003800200 */
.L_x_1165:
        /* <DEDUP_REMOVED lines=11> */
[----:B------:R-:W2:Y:S02]  /*e3d0*/  LDCU.64 UR20, c[0x0][0x4f0] ;  /* 0x00009e00ff1477ac */ /* 0x000ea40008000a00 */
[----:B------:R-:W-:Y:S01]  /*e3e0*/  UMOV UR9, 0x400 ;  /* 0x0000040000097882 */ /* 0x000fe20000000000 */
[----:B------:R-:W4:Y:S01]  /*e3f0*/  LDCU.64 UR22, c[0x0][0x540] ;  /* 0x0000a800ff1677ac */ /* 0x000f220008000a00 */
[----:B------:R-:W-:-:S02]  /*e400*/  UIMAD UR10, UR10, UR13, UR7 ;  /* 0x0000000d0a0a72a4 */ /* 0x000fc4000f8e0207 */
[----:B0--3--:R-:W-:-:S12]  /*e410*/  ULEA UR9, UR11, UR9, 0x18 ;  /* 0x000000090b097291 */ /* 0x009fd8000f8ec0ff */
.L_x_1168:
[----:B------:R-:W-:Y:S01]  /*e420*/  LEA R0, R11, UR9, 0x2 ;  /* 0x000000090b007c11 */ /* 0x000fe2000f8e10ff */
[----:B-1----:R-:W-:Y:S01]  /*e430*/  IMAD.U32 R3, RZ, RZ, UR10 ;  /* 0x0000000aff037e24 */ /* 0x002fe2000f8e00ff */
[----:B0-----:R-:W-:Y:S02]  /*e440*/  MOV R5, UR7 ;  /* 0x0000000700057c02 */ /* 0x001fe40008000f00 */
        /* <DEDUP_REMOVED lines=8> */
[----:B--2---:R-:W-:Y:S01]  /*e4d0*/  IMAD R10, R5, UR20, RZ ;  /* 0x00000014050a7c24 */ /* 0x004fe2000f8e02ff */
        /* <DEDUP_REMOVED lines=12> */
[----:B----4-:R-:W-:-:S04]  /*e5a0*/  LEA R8, P1, R6, UR22, 0x2 ;  /* 0x0000001606087c11 */ /* 0x010fc8000f8210ff */
[----:B------:R-:W-:Y:S01]  /*e5b0*/  LEA.HI.X R9, R6, UR23, R3, 0x2, P1 ;  /* 0x0000001706097c11 */ /* 0x000fe200088f1403 */
[----:B0-----:R0:W-:Y:S04]  /*e5c0*/  REDG.E.ADD.F32.FTZ.RN.STRONG.GPU desc[UR30][R4.64], R13 ;  /* 0x0000000d040079a6 */ /* 0x0011e8000c12f31e */
[----:B-1----:R0:W-:Y:S01]  /*e5d0*/  REDG.E.ADD.F32.FTZ.RN.STRONG.GPU desc[UR30][R8.64], R15 ;  /* 0x0000000f080079a6 */ /* 0x0021e2000c12f31e */
[----:B------:R-:W-:Y:S05]  /*e5e0*/  @!P0 BRA `(.L_x_1168) ;  /* 0xfffffffc008c8947 */ /* 0x000fea000383ffff */
[----:B------:R-:W-:Y:S05]  /*e5f0*/  BSYNC.RECONVERGENT B0 ;  /* 0x0000000000007941 */ /* 0x000fea0003800200 */
.L_x_1167:
[----:B------:R-:W-:Y:S05]  /*e600*/  EXIT ;  /* 0x000000000000794d */ /* 0x000fea0003800000 */
.L_x_1121:
[----:B------:R-:W-:Y:S01]  /*e610*/  HFMA2 R87, -RZ, RZ, 0, 5.9604644775390625e-08 ;  /* 0x00000001ff577431 */ /* 0x000fe200000001ff */
[----:B------:R-:W-:Y:S02]  /*e620*/  MOV R86, RZ ;  /* 0x000000ff00567202 */ /* 0x000fe40000000f00 */
[----:B------:R-:W-:Y:S02]  /*e630*/  MOV R163, R157 ;  /* 0x0000009d00a37202 */ /* 0x000fe40000000f00 */
[----:B------:R-:W-:-:S07]  /*e640*/  MOV R154, 0xffffffff ;  /* 0xffffffff009a7802 */ /* 0x000fce0000000f00 */
[----:B-1---5:R-:W-:Y:S05]  /*e650*/  WARPSYNC.COLLECTIVE R154, `(.L_x_1169) ;  /* 0x000000009a087348 */ /* 0x022fea0003c00000 */
[----:B------:R0:W2:Y:S02]  /*e660*/  SHFL.UP P6, R86, R163, R87, R86 ;  /* 0x04000057a3567389 */ /* 0x0000a400000c0056 */
[----:B012--5:R-:W-:Y:S05]  /*e670*/  ENDCOLLECTIVE ;  /* 0x000000000000791b */ /* 0x027fea0003800000 */
.L_x_1169:
[----:B------:R-:W-:Y:S01]  /*e680*/  IMAD.MOV.U32 R163, RZ, RZ, R153 ;  /* 0x000000ffffa37224 */ /* 0x000fe200078e0099 */
[----:B------:R-:W-:Y:S01]  /*e690*/  MOV R156, R86 ;  /* 0x00000056009c7202 */ /* 0x000fe20000000f00 */
[----:B------:R-:W-:-:S07]  /*e6a0*/  HFMA2 R86, -RZ, RZ, 0, 0 ;  /* 0x00000000ff567431 */ /* 0x000fce00000001ff */
[----:B------:R-:W-:Y:S05]  /*e6b0*/  WARPSYNC.COLLECTIVE R154, `(.L_x_1170) ;  /* 0x000000009a087348 */ /* 0x000fea0003c00000 */
[----:B------:R0:W1:Y:S02]  /*e6c0*/  SHFL.UP P6, R86, R163, R87, R86 ;  /* 0x04000057a3567389 */ /* 0x00006400000c0056 */
[----:B01----:R-:W-:Y:S05]  /*e6d0*/  ENDCOLLECTIVE ;  /* 0x000000000000791b */ /* 0x003fea0003800000 */
.L_x_1170:
        /* <DEDUP_REMOVED lines=9> */
.L_x_1171:
[----:B------:R-:W-:Y:S02]  /*e770*/  MOV R163, R156 ;  /* 0x0000009c00a37202 */ /* 0x000fe40000000f00 */
[----:B------:R-:W-:Y:S01]  /*e780*/  MOV R153, R86 ;  /* 0x0000005600997202 */ /* 0x000fe20000000f00 */
[----:B------:R-:W-:-:S07]  /*e790*/  HFMA2 R86, -RZ, RZ, 0, 0 ;  /* 0x00000000ff567431 */ /* 0x000fce00000001ff */
[----:B------:R-:W-:Y:S05]  /*e7a0*/  WARPSYNC.COLLECTIVE R154, `(.L_x_1172) ;  /* 0x000000009a087348 */ /* 0x000fea0003c00000 */
[----:B------:R0:W1:Y:S02]  /*e7b0*/  SHFL.UP P6, R86, R163, R87, R86 ;  /* 0x04000057a3567389 */ /* 0x00006400000c0056 */
[----:B01----:R-:W-:Y:S05]  /*e7c0*/  ENDCOLLECTIVE ;  /* 0x000000000000791b */ /* 0x003fea0003800000 */
.L_x_1172:
        /* <DEDUP_REMOVED lines=9> */
.L_x_1173:
[----:B------:R-:W-:Y:S02]  /*e860*/  MOV R163, R156 ;  /* 0x0000009c00a37202 */ /* 0x000fe40000000f00 */
[----:B------:R-:W-:Y:S01]  /*e870*/  MOV R153, R86 ;  /* 0x0000005600997202 */ /* 0x000fe20000000f00 */
[----:B------:R-:W-:-:S07]  /*e880*/  HFMA2 R86, -RZ, RZ, 0, 0 ;  /* 0x00000000ff567431 */ /* 0x000fce00000001ff */
[----:B------:R-:W-:Y:S05]  /*e890*/  WARPSYNC.COLLECTIVE R154, `(.L_x_1174) ;  /* 0x000000009a087348 */ /* 0x000fea0003c00000 */
[----:B------:R0:W1:Y:S02]  /*e8a0*/  SHFL.UP P6, R86, R163, R87, R86 ;  /* 0x04000057a3567389 */ /* 0x00006400000c0056 */
[----:B01----:R-:W-:Y:S05]  /*e8b0*/  ENDCOLLECTIVE ;  /* 0x000000000000791b */ /* 0x003fea0003800000 */
.L_x_1174:
        /* <DEDUP_REMOVED lines=9> */
.L_x_1175:
[----:B------:R-:W-:Y:S02]  /*e950*/  MOV R163, R156 ;  /* 0x0000009c00a37202 */ /* 0x000fe40000000f00 */
[----:B------:R-:W-:Y:S01]  /*e960*/  MOV R153, R86 ;  /* 0x0000005600997202 */ /* 0x000fe20000000f00 */
[----:B------:R-:W-:-:S07]  /*e970*/  HFMA2 R86, -RZ, RZ, 0, 0 ;  /* 0x00000000ff567431 */ /* 0x000fce00000001ff */
[----:B------:R-:W-:Y:S05]  /*e980*/  WARPSYNC.COLLECTIVE R154, `(.L_x_1176) ;  /* 0x000000009a087348 */ /* 0x000fea0003c00000 */
[----:B------:R0:W1:Y:S02]  /*e990*/  SHFL.UP P6, R86, R163, R87, R86 ;  /* 0x04000057a3567389 */ /* 0x00006400000c0056 */
[----:B01----:R-:W-:Y:S05]  /*e9a0*/  ENDCOLLECTIVE ;  /* 0x000000000000791b */ /* 0x003fea0003800000 */
.L_x_1176:
        /* <DEDUP_REMOVED lines=9> */
.L_x_1177:
[----:B------:R-:W-:Y:S01]  /*ea40*/  IMAD.MOV.U32 R163, RZ, RZ, R156 ;  /* 0x000000ffffa37224 */ /* 0x000fe200078e009c */
[----:B------:R-:W-:Y:S01]  /*ea50*/  MOV R153, R86 ;  /* 0x0000005600997202 */ /* 0x000fe20000000f00 */
[----:B------:R-:W-:-:S07]  /*ea60*/  HFMA2 R86, -RZ, RZ, 0, 0 ;  /* 0x00000000ff567431 */ /* 0x000fce00000001ff */
[----:B------:R-:W-:Y:S05]  /*ea70*/  WARPSYNC.COLLECTIVE R154, `(.L_x_1178) ;  /* 0x000000009a087348 */ /* 0x000fea0003c00000 */
[----:B------:R0:W1:Y:S02]  /*ea80*/  SHFL.UP P6, R86, R163, R87, R86 ;  /* 0x04000057a3567389 */ /* 0x00006400000c0056 */
[----:B01----:R-:W-:Y:S05]  /*ea90*/  ENDCOLLECTIVE ;  /* 0x000000000000791b */ /* 0x003fea0003800000 */
.L_x_1178:
[----:B------:R-:W-:Y:S05]  /*eaa0*/  BRA `(.L_x_1179) ;  /* 0xffffffa800707947 */ /* 0x000fea000383ffff */
.L_x_1122:
        /* <DEDUP_REMOVED lines=8> */
.L_x_1181:
[----:B------:R-:W-:Y:S05]  /*eb30*/  BSYNC B0 ;  /* 0x0000000000007941 */ /* 0x000fea0003800000 */
.L_x_1180:
[----:B------:R-:W-:Y:S05]  /*eb40*/  BRA `(.L_x_1182) ;  /* 0xffffffa800647947 */ /* 0x000fea000383ffff */
.L_x_1123:
        /* <DEDUP_REMOVED lines=8> */
.L_x_1184:
[----:B------:R-:W-:Y:S05]  /*ebd0*/  BSYNC B0 ;  /* 0x0000000000007941 */ /* 0x000fea0003800000 */
.L_x_1183:
[----:B------:R-:W-:Y:S05]  /*ebe0*/  BRA `(.L_x_1185) ;  /* 0xffffffa800447947 */ /* 0x000fea000383ffff */
.L_x_1124:
        /* <DEDUP_REMOVED lines=8> */
.L_x_1187:
[----:B------:R-:W-:Y:S05]  /*ec70*/  BSYNC B0 ;  /* 0x0000000000007941 */ /* 0x000fea0003800000 */
.L_x_1186:
        /* <DEDUP_REMOVED lines=9> */
.L_x_1188:
[----:B------:R-:W-:Y:S01]  /*ed10*/  HFMA2 R87, -RZ, RZ, 0, 0 ;  /* 0x00000000ff577431 */ /* 0x000fe200000001ff */
[----:B------:R-:W-:Y:S02]  /*ed20*/  MOV R162, R86 ;  /* 0x0000005600a27202 */ /* 0x000fe40000000f00 */
[----:B------:R-:W-:-:S07]  /*ed30*/  MOV R86, 0x1f ;  /* 0x0000001f00567802 */ /* 0x000fce0000000f00 */
[----:B------:R-:W-:Y:S05]  /*ed40*/  WARPSYNC.COLLECTIVE R154, `(.L_x_1189) ;  /* 0x000000009a087348 */ /* 0x000fea0003c00000 */
[----:B------:R0:W1:Y:S02]  /*ed50*/  SHFL.IDX P2, R156, R153, R87, R86 ;  /* 0x00000057999c7389 */ /* 0x0000640000040056 */
[----:B01----:R-:W-:Y:S05]  /*ed60*/  ENDCOLLECTIVE ;  /* 0x000000000000791b */ /* 0x003fea0003800000 */
.L_x_1189:
[----:B------:R-:W-:Y:S01]  /*ed70*/  IMAD.MOV.U32 R153, RZ, RZ, R79 ;  /* 0x000000ffff997224 */ /* 0x000fe200078e004f */
[----:B------:R-:W-:-:S07]  /*ed80*/  MOV R78, R156 ;  /* 0x0000009c004e7202 */ /* 0x000fce0000000f00 */
[----:B------:R-:W-:Y:S05]  /*ed90*/  WARPSYNC.COLLECTIVE R154, `(.L_x_1190) ;  /* 0x000000009a087348 */ /* 0x000fea0003c00000 */
[----:B------:R0:W1:Y:S02]  /*eda0*/  SHFL.IDX P2, R156, R153, R87, R86 ;  /* 0x00000057999c7389 */ /* 0x0000640000040056 */
[----:B01----:R-:W-:Y:S05]  /*edb0*/  ENDCOLLECTIVE ;  /* 0x000000000000791b */ /* 0x003fea0003800000 */
.L_x_1190:
[----:B------:R-:W-:Y:S01]  /*edc0*/  MOV R79, R156 ;  /* 0x0000009c004f7202 */ /* 0x000fe20000000f00 */
[----:B------:R-:W-:Y:S06]  /*edd0*/  BRA `(.L_x_1191) ;  /* 0xffffffa400e07947 */ /* 0x000fec000383ffff */
.L_x_1126:
        /* <DEDUP_REMOVED lines=9> */
.L_x_1192:
[----:B------:R-:W-:Y:S02]  /*ee70*/  ISETP.GT.U32.AND P5, PT, R155, 0xf, PT ;  /* 0x0000000f9b00780c */ /* 0x000fe40003fa4070 */
[----:B------:R-:W-:Y:S02]  /*ee80*/  MOV R86, R156 ;  /* 0x0000009c00567202 */ /* 0x000fe40000000f00 */
[----:B------:R-:W-:-:S03]  /*ee90*/  MOV R156, R163 ;  /* 0x000000a3009c7202 */ /* 0x000fc60000000f00 */
[----:B------:R-:W-:-:S07]  /*eea0*/  @P2 FMUL.FTZ R86, R86, R162 ;  /* 0x000000a256562220 */ /* 0x000fce0000410000 */
[----:B------:R-:W-:Y:S05]  /*eeb0*/  WARPSYNC.COLLECTIVE R154, `(.L_x_1193) ;  /* 0x000000009a087348 */ /* 0x000fea0003c00000 */
[----:B------:R0:W1:Y:S02]  /*eec0*/  SHFL.DOWN P0, R156, R156, R87, R153 ;  /* 0x080000579c9c7389 */ /* 0x0000640000000099 */
[----:B01----:R-:W-:Y:S05]  /*eed0*/  ENDCOLLECTIVE ;  /* 0x000000000000791b */ /* 0x003fea0003800000 */
.L_x_1193:
        /* <DEDUP_REMOVED lines=10> */
.L_x_1194:
[----:B------:R-:W-:Y:S02]  /*ef80*/  MOV R86, R156 ;  /* 0x0000009c00567202 */ /* 0x000fe40000000f00 */
[----:B------:R-:W-:-:S03]  /*ef90*/  MOV R156, R163 ;  /* 0x000000a3009c7202 */ /* 0x000fc60000000f00 */
[----:B------:R-:W-:-:S07]  /*efa0*/  @!P2 FMUL.FTZ R86, R162, R86 ;  /* 0x00000056a256a220 */ /* 0x000fce0000410000 */
[----:B------:R-:W-:Y:S05]  /*efb0*/  WARPSYNC.COLLECTIVE R154, `(.L_x_1195) ;  /* 0x000000009a087348 */ /* 0x000fea0003c00000 */
[----:B------:R0:W1:Y:S02]  /*efc0*/  SHFL.DOWN P0, R156, R156, R87, R153 ;  /* 0x080000579c9c7389 */ /* 0x0000640000000099 */
[----:B01----:R-:W-:Y:S05]  /*efd0*/  ENDCOLLECTIVE ;  /* 0x000000000000791b */ /* 0x003fea0003800000 */
.L_x_1195:
        /* <DEDUP_REMOVED lines=9> */
.L_x_1196:
[----:B------:R-:W-:Y:S02]  /*f070*/  MOV R86, R156 ;  /* 0x0000009c00567202 */ /* 0x000fe40000000f00 */
[----:B------:R-:W-:-:S03]  /*f080*/  MOV R156, R163 ;  /* 0x000000a3009c7202 */ /* 0x000fc60000000f00 */
[----:B------:R-:W-:-:S07]  /*f090*/  @!P3 FMUL.FTZ R86, R162, R86 ;  /* 0x00000056a256b220 */ /* 0x000fce0000410000 */
[----:B------:R-:W-:Y:S05]  /*f0a0*/  WARPSYNC.COLLECTIVE R154, `(.L_x_1197) ;  /* 0x000000009a087348 */ /* 0x000fea0003c00000 */
[----:B------:R0:W1:Y:S02]  /*f0b0*/  SHFL.DOWN P0, R156, R156, R87, R153 ;  /* 0x080000579c9c7389 */ /* 0x0000640000000099 */
[----:B01----:R-:W-:Y:S05]  /*f0c0*/  ENDCOLLECTIVE ;  /* 0x000000000000791b */ /* 0x003fea0003800000 */
.L_x_1197:
        /* <DEDUP_REMOVED lines=9> */
.L_x_1198:
[----:B------:R-:W-:Y:S02]  /*f160*/  MOV R86, R156 ;  /* 0x0000009c00567202 */ /* 0x000fe40000000f00 */
[----:B------:R-:W-:-:S03]  /*f170*/  MOV R156, R163 ;  /* 0x000000a3009c7202 */ /* 0x000fc60000000f00 */
[----:B------:R-:W-:-:S07]  /*f180*/  @!P4 FMUL.FTZ R86, R162, R86 ;  /* 0x00000056a256c220 */ /* 0x000fce0000410000 */
[----:B------:R-:W-:Y:S05]  /*f190*/  WARPSYNC.COLLECTIVE R154, `(.L_x_1199) ;  /* 0x000000009a087348 */ /* 0x000fea0003c00000 */
[----:B------:R0:W1:Y:S02]  /*f1a0*/  SHFL.DOWN P0, R156, R156, R87, R153 ;  /* 0x080000579c9c7389 */ /* 0x0000640000000099 */
[----:B01----:R-:W-:Y:S05]  /*f1b0*/  ENDCOLLECTIVE ;  /* 0x000000000000791b */ /* 0x003fea0003800000 */
.L_x_1199:
        /* <DEDUP_REMOVED lines=9> */
.L_x_1200:
[----:B------:R-:W-:Y:S02]  /*f250*/  MOV R86, R156 ;  /* 0x0000009c00567202 */ /* 0x000fe40000000f00 */
[----:B------:R-:W-:-:S03]  /*f260*/  MOV R156, R163 ;  /* 0x000000a3009c7202 */ /* 0x000fc60000000f00 */
[----:B------:R-:W-:-:S07]  /*f270*/  @!P5 FMUL.FTZ R86, R162, R86 ;  /* 0x00000056a256d220 */ /* 0x000fce0000410000 */
[----:B------:R-:W-:Y:S05]  /*f280*/  WARPSYNC.COLLECTIVE R154, `(.L_x_1201) ;  /* 0x000000009a087348 */ /* 0x000fea0003c00000 */
[----:B------:R0:W1:Y:S02]  /*f290*/  SHFL.DOWN P0, R156, R156, R87, R153 ;  /* 0x080000579c9c7389 */ /* 0x0000640000000099 */
[----:B01----:R-:W-:Y:S05]  /*f2a0*/  ENDCOLLECTIVE ;  /* 0x000000000000791b */ /* 0x003fea0003800000 */
.L_x_1201:
        /* <DEDUP_REMOVED lines=10> */
.L_x_1202:
[----:B------:R-:W-:Y:S02]  /*f350*/  MOV R153, R163 ;  /* 0x000000a300997202 */ /* 0x000fe40000000f00 */
[----:B------:R-:W-:-:S07]  /*f360*/  MOV R157, R156 ;  /* 0x0000009c009d7202 */ /* 0x000fce0000000f00 */
[----:B------:R-:W-:Y:S05]  /*f370*/  WARPSYNC.COLLECTIVE R154, `(.L_x_1203) ;  /* 0x000000009a087348 */ /* 0x000fea0003c00000 */
[----:B------:R0:W1:Y:S02]  /*f380*/  SHFL.IDX P2, R156, R153, R87, R86 ;  /* 0x00000057999c7389 */ /* 0x0000640000040056 */
[----:B01----:R-:W-:Y:S05]  /*f390*/  ENDCOLLECTIVE ;  /* 0x000000000000791b */ /* 0x003fea0003800000 */
.L_x_1203:
        /* <DEDUP_REMOVED lines=9> */
.L_x_1204:
[----:B------:R-:W-:Y:S01]  /*f430*/  IMAD.MOV.U32 R162, RZ, RZ, R156 ;  /* 0x000000ffffa27224 */ /* 0x000fe200078e009c */
[----:B------:R-:W-:-:S07]  /*f440*/  MOV R156, R163 ;  /* 0x000000a3009c7202 */ /* 0x000fce0000000f00 */
[----:B------:R-:W-:Y:S05]  /*f450*/  WARPSYNC.COLLECTIVE R154, `(.L_x_1205) ;  /* 0x000000009a087348 */ /* 0x000fea0003c00000 */
[----:B------:R0:W1:Y:S02]  /*f460*/  SHFL.DOWN P0, R156, R156, R87, R153 ;  /* 0x080000579c9c7389 */ /* 0x0000640000000099 */
[----:B01----:R-:W-:Y:S05]  /*f470*/  ENDCOLLECTIVE ;  /* 0x000000000000791b */ /* 0x003fea0003800000 */
.L_x_1205:
[----:B------:R-:W-:Y:S01]  /*f480*/  HFMA2 R87, -RZ, RZ, 0, 0 ;  /* 0x00000000ff577431 */ /* 0x000fe200000001ff */
[----:B------:R-:W-:Y:S02]  /*f490*/  MOV R153, R78 ;  /* 0x0000004e00997202 */ /* 0x000fe40000000f00 */
[----:B------:R-:W-:-:S07]  /*f4a0*/  MOV R163, R156 ;  /* 0x0000009c00a37202 */ /* 0x000fce0000000f00 */
[----:B------:R-:W-:Y:S05]  /*f4b0*/  WARPSYNC.COLLECTIVE R154, `(.L_x_1206) ;  /* 0x000000009a087348 */ /* 0x000fea0003c00000 */
[----:B------:R0:W1:Y:S02]  /*f4c0*/  SHFL.IDX P2, R156, R153, R87, R86 ;  /* 0x00000057999c7389 */ /* 0x0000640000040056 */
[----:B01----:R-:W-:Y:S05]  /*f4d0*/  ENDCOLLECTIVE ;  /* 0x000000000000791b */ /* 0x003fea0003800000 */
.L_x_1206:
[----:B------:R-:W-:Y:S02]  /*f4e0*/  ISETP.NE.AND P0, PT, R64, 0x1f, PT ;  /* 0x0000001f4000780c */ /* 0x000fe40003f05270 */
[----:B------:R-:W-:Y:S02]  /*f4f0*/  MOV R153, R79 ;  /* 0x0000004f00997202 */ /* 0x000fe40000000f00 */
[----:B------:R-:W-:-:S09]  /*f500*/  MOV R78, R156 ;  /* 0x0000009c004e7202 */ /* 0x000fd20000000f00 */
[----:B------:R-:W-:Y:S05]  /*f510*/  WARPSYNC.COLLECTIVE R154, `(.L_x_1207) ;  /* 0x000000009a087348 */ /* 0x000fea0003c00000 */
[----:B------:R0:W1:Y:S02]  /*f520*/  SHFL.IDX P2, R156, R153, R87, R86 ;  /* 0x00000057999c7389 */ /* 0x0000640000040056 */
[----:B01----:R-:W-:Y:S05]  /*f530*/  ENDCOLLECTIVE ;  /* 0x000000000000791b */ /* 0x003fea0003800000 */
.L_x_1207:
[----:B------:R-:W-:Y:S01]  /*f540*/  MOV R79, R156 ;  /* 0x0000009c004f7202 */ /* 0x000fe20000000f00 */
[----:B------:R-:W-:Y:S06]  /*f550*/  BRA `(.L_x_1208) ;  /* 0xffffffa800107947 */ /* 0x000fec000383ffff */
.L_x_1209:
        /* <DEDUP_REMOVED lines=10> */
.L_x_10419:


//--------------------- .text._Z25selective_scan_bwd_kernelI32Selective_Scan_bwd_kernel_traitsILi128ELi16ELb0ELb1ELb1ELb0ELb0EN3c104HalfEfEEv12SSMParamsBwd --------------------------
	.section	.text._Z25selective_scan_bwd_kernelI32Selective_Scan_bwd_kernel_traitsILi128ELi16ELb0ELb1ELb1ELb0ELb0EN3c104HalfEfEEv12SSMParamsBwd,"ax",@progbits
	.align	128
        .global         _Z25selective_scan_bwd_kernelI32Selective_Scan_bwd_kernel_traitsILi128ELi16ELb0ELb1ELb1ELb0ELb0EN3c104HalfEfEEv12SSMParamsBwd
        .type           _Z25selective_scan_bwd_kernelI32Selective_Scan_bwd_kernel_traitsILi128ELi16ELb0ELb1ELb1ELb0ELb0EN3c104HalfEfEEv12SSMParamsBwd,@function
        .size           _Z25selective_scan_bwd_kernelI32Selective_Scan_bwd_kernel_traitsILi128ELi16ELb0ELb1ELb1ELb0ELb0EN3c104HalfEfEEv12SSMParamsBwd,(.L_x_10420 - _Z25selective_scan_bwd_kernelI32Selective_Scan_bwd_kernel_traitsILi128ELi16ELb0ELb1ELb1ELb0ELb0EN3c104HalfEfEEv12SSMParamsBwd)
        .other          _Z25selective_scan_bwd_kernelI32Selective_Scan_bwd_kernel_traitsILi128ELi16ELb0ELb1ELb1ELb0ELb0EN3c104HalfEfEEv12SSMParamsBwd,@"STO_CUDA_ENTRY STV_DEFAULT"
_Z25selective_scan_bwd_kernelI32Selective_Scan_bwd_kernel_traitsILi128ELi16ELb0ELb1ELb1ELb0ELb0EN3c104HalfEfEEv12SSMParamsBwd:
.text._Z25selective_scan_bwd_kernelI32Selective_Scan_bwd_kernel_traitsILi128ELi16ELb0ELb1ELb1ELb0ELb0EN3c104HalfEfEEv12SSMParamsBwd:
        /* <DEDUP_REMOVED lines=42> */
[----:B------:R-:W-:Y:S01]  /*02a0*/  UMOV UR4, URZ ;  /* 0x000000ff00047c82 */ /* 0x000fe20008000000 */
[----:B-1----:R-:W-:-:S05]  /*02b0*/  ULEA UR11, UR30, 0xfffff800, 0xb ;  /* 0xfffff8001e0b7891 */ /* 0x002fca000f8e58ff */
[----:B------:R-:W1:Y:S01]  /*02c0*/  I2F.RP R0, UR37 ;  /* 0x0000002500007d06 */ /* 0x000e620008209400 */
[----:B--2---:R-:W-:Y:S02]  /*02d0*/  UIMAD.WIDE.U32 UR24, UR10, UR20, URZ ;  /* 0x000000140a1872a5 */ /* 0x004fe4000f8e00ff */
[----:B------:R-:W-:Y:S02]  /*02e0*/  UIMAD UR9, UR8, UR19, UR23 ;  /* 0x00000013080972a4 */ /* 0x000fe4000f8e0217 */
[----:B------:R-:W-:Y:S02]  /*02f0*/  UIADD3 UR20, UP2, UPT, UR11, UR22, URZ ;  /* 0x000000160b147290 */ /* 0x000fe4000ff5e0ff */
[----:B------:R-:W-:Y:S01]  /*0300*/  UIADD3 UR31, UP0, UPT, UR11, UR16, URZ ;  /* 0x000000100b1f7290 */ /* 0x000fe2000ff1e0ff */
[----:B------:R-:W2:Y:S03]  /*0310*/  LDCU.64 UR18, c[0x0][0x3b0] ;  /* 0x00007600ff1277ac */ /* 0x000ea60008000a00 */
[----:B----4-:R-:W-:Y:S01]  /*0320*/  ULEA UR17, UP1, UR31, UR12, 0x1 ;  /* 0x0000000c1f117291 */ /* 0x010fe2000f8208ff */
[----:B-1----:R-:W3:Y:S01]  /*0330*/  MUFU.RCP R0, R0 ;  /* 0x0000000000007308 */ /* 0x002ee20000001000 */
[----:B------:R-:W-:Y:S01]  /*0340*/  ULEA UR16, UP3, UR20, UR14, 0x1 ;  /* 0x0000000e14107291 */ /* 0x000fe2000f8608ff */
        /* <DEDUP_REMOVED lines=10> */
[----:B------:R-:W-:Y:S02]  /*03f0*/  USHF.R.S32.HI UR4, URZ, 0x1f, UR11 ;  /* 0x0000001fff047899 */ /* 0x000fe4000801140b */
[----:B------:R-:W-:Y:S02]  /*0400*/  UIMAD.WIDE.U32 UR22, UR27, UR33, URZ ;  /* 0x000000211b1672a5 */ /* 0x000fe4000f8e00ff */
[----:B------:R-:W-:Y:S02]  /*0410*/  UIADD3.X UR5, UPT, UPT, UR4, UR9, URZ, UP2, !UPT ;  /* 0x0000000904057290 */ /* 0x000fe400097fe4ff */
[----:B------:R-:W-:Y:S02]  /*0420*/  UIADD3.X UR14, UPT, UPT, UR4, UR32, URZ, UP0, !UPT ;  /* 0x00000020040e7290 */ /* 0x000fe400087fe4ff */
[----:B------:R-:W-:Y:S01]  /*0430*/  ULEA.HI.X UR20, UR20, UR15, UR5, 0x1, UP3 ;  /* 0x0000000f14147291 */ /* 0x000fe200098f0c05 */
[----:B------:R-:W-:Y:S01]  /*0440*/  UMOV UR9, UR23 ;  /* 0x0000001700097c82 */ /* 0x000fe20008000000 */
[----:B------:R-:W-:-:S02]  /*0450*/  ULEA.HI.X UR14, UR31, UR13, UR14, 0x1, UP1 ;  /* 0x0000000d1f0e7291 */ /* 0x000fc400088f0c0e */
[----:B------:R-:W-:Y:S02]  /*0460*/  UIADD3 UR12, UPT, UPT, -UR9, URZ, URZ ;  /* 0x000000ff090c7290 */ /* 0x000fe4000fffe1ff */
[----:B--2---:R-:W-:Y:S02]  /*0470*/  UIMAD.WIDE.U32 UR22, UR10, UR18, URZ ;  /* 0x000000120a1672a5 */ /* 0x004fe4000f8e00ff */
[----:B------:R-:W-:Y:S02]  /*0480*/  UIMAD UR5, UR37, UR12, UR33 ;  /* 0x0000000c250572a4 */ /* 0x000fe4000f8e0221 */
[----:B------:R-:W-:Y:S02]  /*0490*/  UISETP.NE.U32.AND UP0, UPT, UR34, URZ, UPT ;  /* 0x000000ff2200728c */ /* 0x000fe4000bf05070 */
[----:B------:R-:W-:Y:S02]  /*04a0*/  UISETP.GT.U32.AND UP1, UPT, UR37, UR5, UPT ;  /* 0x000000052500728c */ /* 0x000fe4000bf24070 */
[----:B------:R-:W-:-:S02]  /*04b0*/  UIMAD UR23, UR10, UR19, UR23 ;  /* 0x000000130a1772a4 */ /* 0x000fc4000f8e0217 */
[----:B------:R-:W-:Y:S01]  /*04c0*/  UISETP.NE.AND.EX UP0, UPT, UR35, URZ, UPT, UP0 ;  /* 0x000000ff2300728c */ /* 0x000fe2000bf05300 */
[----:B------:R-:W2:Y:S01]  /*04d0*/  LDCU.64 UR18, c[0x0][0x3d0] ;  /* 0x00007a00ff1277ac */ /* 0x000ea20008000a00 */
[----:B------:R-:W3:Y:S05]  /*04e0*/  LDCU.64 UR34, c[0x0][0x528] ;  /* 0x0000a500ff2277ac */ /* 0x000eea0008000a00 */
[----:B------:R-:W-:Y:S02]  /*04f0*/  @!UP1 UIADD3 UR5, UPT, UPT, UR5, -UR37, URZ ;  /* 0x8000002505059290 */ /* 0x000fe4000fffe0ff */
[----:B------:R-:W-:Y:S02]  /*0500*/  @!UP1 UIADD3 UR9, UPT, UPT, UR9, 0x1, URZ ;  /* 0x0000000109099890 */ /* 0x000fe4000fffe0ff */
[----:B------:R-:W-:-:S02]  /*0510*/  UISETP.GE.U32.AND UP2, UPT, UR5, UR37, UPT ;  /* 0x000000250500728c */ /* 0x000fc4000bf46070 */
[----:B------:R-:W-:Y:S02]  /*0520*/  ULOP3.LUT UR5, UR8, UR36, URZ, 0x3c, !UPT ;  /* 0x0000002408057292 */ /* 0x000fe4000f8e3cff */
[----:B------:R-:W-:Y:S02]  /*0530*/  UIMAD UR13, UR10, UR21, UR25 ;  /* 0x000000150a0d72a4 */ /* 0x000fe4000f8e0219 */
[----:B------:R-:W-:Y:S01]  /*0540*/  UISETP.GE.AND UP1, UPT, UR5, URZ, UPT ;  /* 0x000000ff0500728c */ /* 0x000fe2000bf26270 */
[----:B------:R-:W4:Y:S04]  /*0550*/  LDCU.64 UR26, c[0x0][0x3c8] ;  /* 0x00007900ff1a77ac */ /* 0x000f280008000a00 */
[----:B------:R-:W-:Y:S02]  /*0560*/  @UP2 UIADD3 UR9, UPT, UPT, UR9, 0x1, URZ ;  /* 0x0000000109092890 */ /* 0x000fe4000fffe0ff */
[----:B------:R-:W-:Y:S01]  /*0570*/  UISETP.NE.AND UP2, UPT, UR36, URZ, UPT ;  /* 0x000000ff2400728c */ /* 0x000fe2000bf45270 */
[----:B------:R-:W-:-:S03]  /*0580*/  UMOV UR12, UR24 ;  /* 0x00000018000c7c82 */ /* 0x000fc60008000000 */
[----:B------:R-:W-:Y:S02]  /*0590*/  @!UP1 UIADD3 UR9, UPT, UPT, -UR9, URZ, URZ ;  /* 0x000000ff09099290 */ /* 0x000fe4000fffe1ff */
[----:B-1----:R-:W-:Y:S01]  /*05a0*/  UIMAD.WIDE.U32 UR12, UR8, UR6, UR12 ;  /* 0x00000006080c72a5 */ /* 0x002fe2000f8e000c */
[----:B------:R-:W1:Y:S03]  /*05b0*/  LDCU.64 UR32, c[0x0][0x3e8] ;  /* 0x00007d00ff2077ac */ /* 0x000e660008000a00 */
[----:B------:R-:W-:Y:S02]  /*05c0*/  UIMAD UR24, UR8, UR7, UR13 ;  /* 0x00000007081872a4 */ /* 0x000fe4000f8e020d */
[----:B------:R-:W-:Y:S02]  /*05d0*/  UIADD3 UR12, UP3, UPT, UR11, UR12, URZ ;  /* 0x0000000c0b0c7290 */ /* 0x000fe4000ff7e0ff */
[----:B------:R-:W-:-:S02]  /*05e0*/  @!UP2 ULOP3.LUT UR9, URZ, UR36, URZ, 0x33, !UPT ;  /* 0x00000024ff09a292 */ /* 0x000fc4000f8e33ff */
[----:B--2---:R-:W-:Y:S02]  /*05f0*/  UIMAD.WIDE.U32 UR6, UR10, UR18, URZ ;  /* 0x000000120a0672a5 */ /* 0x004fe4000f8e00ff */
[----:B------:R-:W-:Y:S02]  /*0600*/  UIADD3.X UR24, UPT, UPT, UR4, UR24, URZ, UP3, !UPT ;  /* 0x0000001804187290 */ /* 0x000fe40009ffe4ff */
[----:B---3--:R-:W-:Y:S02]  /*0610*/  ULEA UR18, UP3, UR12, UR34, 0x1 ;  /* 0x000000220c127291 */ /* 0x008fe4000f8608ff */
[----:B------:R-:W-:Y:S02]  /*0620*/  USHF.R.S32.HI UR5, URZ, 0x1f, UR9 ;  /* 0x0000001fff057899 */ /* 0x000fe40008011409 */
[----:B------:R-:W-:Y:S02]  /*0630*/  ULEA.HI.X UR24, UR12, UR35, UR24, 0x1, UP3 ;  /* 0x000000230c187291 */ /* 0x000fe400098f0c18 */
[----:B----4-:R-:W-:Y:S01]  /*0640*/  UIMAD UR12, UR5, UR26, URZ ;  /* 0x0000001a050c72a4 */ /* 0x010fe2000f8e02ff */
[----:B------:R-:W2:Y:S03]  /*0650*/  @UP0 LDCU UR25, c[0x0][0x384] ;  /* 0x00007080ff1907ac */ /* 0x000ea60008000800 */
[----:B------:R-:W-:-:S02]  /*0660*/  UIMAD UR15, UR9, UR27, UR12 ;  /* 0x0000001b090f72a4 */ /* 0x000fc4000f8e020c */
[----:B------:R-:W-:Y:S01]  /*0670*/  UIMAD.WIDE.U32 UR22, UR9, UR26, UR22 ;  /* 0x0000001a091672a5 */ /* 0x000fe2000f8e0016 */
[----:B------:R-:W3:Y:S01]  /*0680*/  LDCU.64 UR34, c[0x0][0x448] ;  /* 0x00008900ff2277ac */ /* 0x000ee20008000a00 */
[----:B------:R-:W-:Y:S02]  /*0690*/  UIMAD UR7, UR10, UR19, UR7 ;  /* 0x000000130a0772a4 */ /* 0x000fe4000f8e0207 */
[----:B-1----:R-:W-:Y:S02]  /*06a0*/  UIMAD UR5, UR5, UR32, URZ ;  /* 0x00000020050572a4 */ /* 0x002fe4000f8e02ff */
[----:B------:R-:W-:-:S03]  /*06b0*/  UIADD3 UR23, UPT, UPT, UR23, UR15, URZ ;  /* 0x0000000f17177290 */ /* 0x000fc6000fffe0ff */
[----:B------:R-:W1:Y:S01]  /*06c0*/  @UP0 LDCU UR15, c[0x0][0x38c] ;  /* 0x00007180ff0f07ac */ /* 0x000e620008000800 */
[----:B------:R-:W-:Y:S02]  /*06d0*/  UIMAD.WIDE.U32 UR12, UR9, UR32, UR6 ;  /* 0x00000020090c72a5 */ /* 0x000fe4000f8e0006 */
[----:B------:R-:W-:Y:S01]  /*06e0*/  UIMAD UR21, UR9, UR33, UR5 ;  /* 0x00000021091572a4 */ /* 0x000fe2000f8e0205 */
[----:B------:R-:W4:Y:S01]  /*06f0*/  @UP0 LDCU.64 UR32, c[0x0][0x480] ;  /* 0x00009000ff2007ac */ /* 0x000f220008000a00 */
[----:B--2---:R-:W-:Y:S02]  /*0700*/  @UP0 UIMAD UR10, UR10, UR25, UR8 ;  /* 0x000000190a0a02a4 */ /* 0x004fe4000f8e0208 */
[----:B------:R-:W-:Y:S02]  /*0710*/  UIADD3 UR5, UP1, UPT, UR11, UR22, URZ ;  /* 0x000000160b057290 */ /* 0x000fe4000ff3e0ff */
[----:B------:R-:W-:Y:S01]  /*0720*/  @UP0 UIMAD UR10, UR10, UR30, URZ ;  /* 0x0000001e0a0a02a4 */ /* 0x000fe2000f8e02ff */
[----:B------:R-:W2:Y:S01]  /*0730*/  LDCU.64 UR26, c[0x0][0x450] ;  /* 0x00008a00ff1a77ac */ /* 0x000ea20008000a00 */
[----:B------:R-:W-:-:S02]  /*0740*/  UIADD3.X UR23, UPT, UPT, UR4, UR23, URZ, UP1, !UPT ;  /* 0x0000001704177290 */ /* 0x000fc40008ffe4ff */
[----:B---3--:R-:W-:Y:S02]  /*0750*/  ULEA UR19, UP2, UR5, UR34, 0x1 ;  /* 0x0000002205137291 */ /* 0x008fe4000f8408ff */
[----:B------:R-:W-:Y:S02]  /*0760*/  UIADD3 UR11, UP1, UPT, UR11, UR12, URZ ;  /* 0x0000000c0b0b7290 */ /* 0x000fe4000ff3e0ff */
[----:B------:R-:W-:Y:S02]  /*0770*/  UIADD3 UR22, UPT, UPT, UR13, UR21, URZ ;  /* 0x000000150d167290 */ /* 0x000fe4000fffe0ff */
[----:B-1----:R-:W-:Y:S02]  /*0780*/  @UP0 UIMAD UR10, UR10, UR15, URZ ;  /* 0x0000000f0a0a02a4 */ /* 0x002fe4000f8e02ff */
[----:B------:R-:W-:Y:S02]  /*0790*/  ULEA.HI.X UR23, UR5, UR35, UR23, 0x1, UP2 ;  /* 0x0000002305177291 */ /* 0x000fe400090f0c17 */
[----:B------:R-:W-:Y:S01]  /*07a0*/  UIADD3.X UR22, UPT, UPT, UR4, UR22, URZ, UP1, !UPT ;  /* 0x0000001604167290 */ /* 0x000fe20008ffe4ff */
[----:B------:R-:W-:-:S02]  /*07b0*/  UMOV UR5, URZ ;  /* 0x000000ff00057c82 */ /* 0x000fc40008000000 */
[----:B------:R-:W-:Y:S01]  /*07c0*/  UMOV UR4, URZ ;  /* 0x000000ff00047c82 */ /* 0x000fe20008000000 */
[----:B----4-:R-:W-:Y:S02]  /*07d0*/  @UP0 UIMAD.WIDE UR4, UR10, 0x8, UR32 ;  /* 0x000000080a0408a5 */ /* 0x010fe4000f8e0220 */
[----:B------:R-:W-:Y:S01]  /*07e0*/  UISETP.GE.AND UP0, UPT, UR30, 0x1, UPT ;  /* 0x000000011e00788c */ /* 0x000fe2000bf06270 */
[----:B------:R-:W-:Y:S01]  /*07f0*/  UMOV UR7, URZ ;  /* 0x000000ff00077c82 */ /* 0x000fe20008000000 */
[----:B------:R-:W-:Y:S01]  /*0800*/  UMOV UR6, URZ ;  /* 0x000000ff00067c82 */ /* 0x000fe20008000000 */
[----:B--2---:R-:W-:-:S04]  /*0810*/  ULEA UR21, UP2, UR11, UR26, 0x1 ;  /* 0x0000001a0b157291 */ /* 0x004fc8000f8408ff */
[----:B------:R-:W-:Y:S01]  /*0820*/  ULEA.HI.X UR22, UR11, UR27, UR22, 0x1, UP2 ;  /* 0x0000001b0b167291 */ /* 0x000fe200090f0c16 */
[----:B------:R-:W-:Y:S02]  /*0830*/  @P0 R2UR UR7, R3 ;  /* 0x00000000030702ca */ /* 0x000fe400000e0000 */
[----:B------:R-:W-:Y:S01]  /*0840*/  @P1 R2UR UR6, R4 ;  /* 0x00000000040612ca */ /* 0x000fe200000e0000 */
[----:B0-----:R-:W-:-:S14]  /*0850*/  BRA.U !UP0, `(.L_x_1210) ;  /* 0x0000008d083c7547 */ /* 0x001fdc000b800000 */
[----:B------:R-:W0:Y:S01]  /*0860*/  S2R R4, SR_TID.X ;  /* 0x0000000000047919 */ /* 0x000e220000002100 */
[----:B------:R-:W-:Y:S01]  /*0870*/  UMOV UR13, UR17 ;  /* 0x00000011000d7c82 */ /* 0x000fe20008000000 */
[----:B------:R-:W-:Y:S01]  /*0880*/  UMOV UR15, UR16 ;  /* 0x00000010000f7c82 */ /* 0x000fe20008000000 */
[----:B------:R-:W-:Y:S01]  /*0890*/  UMOV UR16, UR20 ;  /* 0x0000001400107c82 */ /* 0x000fe20008000000 */
[----:B------:R1:W-:Y:S01]  /*08a0*/  STL [R1+0x104], RZ ;  /* 0x000104ff01007387 */ /* 0x0003e20000100800 */
[----:B------:R-:W-:Y:S01]  /*08b0*/  UMOV UR17, UR18 ;  /* 0x0000001200117c82 */ /* 0x000fe20008000000 */
[----:B------:R-:W2:Y:S02]  /*08c0*/  LDCU UR12, c[0x0][0x394] ;  /* 0x00007280ff0c77ac */ /* 0x000ea40008000800 */
[----:B------:R1:W-:Y:S01]  /*08d0*/  STL [R1+0x108], RZ ;  /* 0x000108ff01007387 */ /* 0x0003e20000100800 */
[----:B------:R-:W-:Y:S01]  /*08e0*/  UMOV UR18, UR24 ;  /* 0x0000001800127c82 */ /* 0x000fe20008000000 */
[----:B------:R-:W-:Y:S01]  /*08f0*/  UMOV UR20, UR23 ;  /* 0x0000001700147c82 */ /* 0x000fe20008000000 */
[----:B0-----:R-:W-:-:S02]  /*0900*/  SHF.L.U32 R3, R4, 0x4, RZ ;  /* 0x0000000404037819 */ /* 0x001fc400000006ff */
[----:B------:R-:W-:-:S04]  /*0910*/  LOP3.LUT R0, R4, 0x1f, RZ, 0xc0, !PT ;  /* 0x0000001f04007812 */ /* 0x000fc800078ec0ff */
[----:B-12---:R-:W-:-:S07]  /*0920*/  LOP3.LUT R72, R0, 0x3e00, R3, 0xf8, !PT ;  /* 0x00003e0000487812 */ /* 0x006fce00078ef803 */
.L_x_1257:
[----:B------:R-:W0:Y:S01]  /*0930*/  LDCU UR26, c[0x0][0x388] ;  /* 0x00007100ff1a77ac */ /* 0x000e220008000800 */
[----:B------:R-:W-:Y:S01]  /*0940*/  IMAD.SHL.U32 R4, R4, 0x10, RZ ;  /* 0x0000001004047824 */ /* 0x000fe200078e00ff */
[----:B------:R-:W-:Y:S01]  /*0950*/  MOV R3, UR14 ;  /* 0x0000000e00037c02 */ /* 0x000fe20008000f00 */
[----:B------:R-:W-:Y:S01]  /*0960*/  IMAD.U32 R2, RZ, RZ, UR13 ;  /* 0x0000000dff027e24 */ /* 0x000fe2000f8e00ff */
[----:B------:R-:W-:Y:S01]  /*0970*/  ULEA UR27, UR12, 0xfffff800, 0xb ;  /* 0xfffff8000c1b7891 */ /* 0x000fe2000f8e58ff */
[----:B------:R-:W-:Y:S02]  /*0980*/  PRMT R8, RZ, 0x7610, R8 ;  /* 0x00007610ff087816 */ /* 0x000fe40000000008 */
[----:B------:R-:W-:Y:S01]  /*0990*/  LOP3.LUT R71, R4, 0x3e00, RZ, 0xc0, !PT ;  /* 0x00003e0004477812 */ /* 0x000fe200078ec0ff */
        /* <DEDUP_REMOVED lines=12> */
[----:B------:R-:W-:Y:S02]  /*0a60*/  LOP3.LUT R72, R71, R0, RZ, 0xfc, !PT ;  /* 0x0000000047487212 */ /* 0x000fe400078efcff */
[----:B------:R-:W-:Y:S02]  /*0a70*/  P2R R82, PR, RZ, 0x1 ;  /* 0x00000001ff527803 */ /* 0x000fe40000000000 */
[C---:B------:R-:W-:Y:S02]  /*0a80*/  LOP3.LUT R70, R72.reuse, 0x20, RZ, 0xfc, !PT ;  /* 0x0000002048467812 */ /* 0x040fe400078efcff */
[C---:B------:R-:W-:Y:S02]  /*0a90*/  SHF.L.U32 R2, R72.reuse, 0x1, RZ ;  /* 0x0000000148027819 */ /* 0x040fe400000006ff */
[----:B------:R-:W-:-:S02]  /*0aa0*/  LOP3.LUT R64, R72, 0xe0, RZ, 0xfc, !PT ;  /* 0x000000e048407812 */ /* 0x000fc400078efcff */
[----:B------:R-:W-:Y:S02]  /*0ab0*/  IADD3 R4, P1, PT, R2, UR15, RZ ;  /* 0x0000000f02047c10 */ /* 0x000fe4000ff3e0ff */
        /* <DEDUP_REMOVED lines=65> */
[----:B------:R-:W-:Y:S01]  /*0ed0*/  UMOV UR23, 0x400 ;  /* 0x0000040000177882 */ /* 0x000fe20000000000 */
[----:B------:R1:W-:Y:S01]  /*0ee0*/  STL [R1+0x44], R25 ;  /* 0x0000441901007387 */ /* 0x0003e20000100800 */
        /* <DEDUP_REMOVED lines=8> */
[C---:B------:R-:W-:Y:S02]  /*0f70*/  IADD3 R26, PT, PT, R25.reuse, 0x20, RZ ;  /* 0x00000020191a7810 */ /* 0x040fe40007ffe0ff */
[-C--:B------:R-:W-:Y:S01]  /*0f80*/  LEA.HI.SX32 R6, R6, R25.reuse, 0x1b ;  /* 0x0000001906067211 */ /* 0x080fe200078fdaff */
[----:B------:R-:W-:Y:S01]  /*0f90*/  VIADD R30, R25, 0x80 ;  /* 0x00000080191e7836 */ /* 0x000fe20000000000 */
[----:B------:R-:W-:-:S02]  /*0fa0*/  LEA.HI.SX32 R26, R26, R25, 0x1b ;  /* 0x000000191a1a7211 */ /* 0x000fc400078fdaff */
[----:B------:R-:W-:Y:S01]  /*0fb0*/  LEA R108, R6, UR23, 0x1 ;  /* 0x00000017066c7c11 */ /* 0x000fe2000f8e08ff */
[C---:B------:R-:W-:Y:S01]  /*0fc0*/  VIADD R6, R25.reuse, 0xc0 ;  /* 0x000000c019067836 */ /* 0x040fe20000000000 */
[----:B------:R-:W-:Y:S02]  /*0fd0*/  IADD3 R32, PT, PT, R25, 0xa0, RZ ;  /* 0x000000a019207810 */ /* 0x000fe40007ffe0ff */
[-C--:B------:R-:W-:Y:S02]  /*0fe0*/  LEA.HI.SX32 R28, R28, R25.reuse, 0x1b ;  /* 0x000000191c1c7211 */ /* 0x080fe400078fdaff */
[-C--:B------:R-:W-:Y:S02]  /*0ff0*/  LEA.HI.SX32 R30, R30, R25.reuse, 0x1b ;  /* 0x000000191e1e7211 */ /* 0x080fe400078fdaff */
[----:B------:R-:W-:Y:S02]  /*1000*/  LEA R110, R26, UR23, 0x1 ;  /* 0x000000171a6e7c11 */ /* 0x000fe4000f8e08ff */
[----:B------:R-:W-:-:S02]  /*1010*/  LEA.HI.SX32 R32, R32, R25, 0x1b ;  /* 0x0000001920207211 */ /* 0x000fc400078fdaff */
[----:B------:R-:W-:Y:S01]  /*1020*/  LEA R109, R28, UR23, 0x1 ;  /* 0x000000171c6d7c11 */ /* 0x000fe2000f8e08ff */
[C---:B------:R-:W-:Y:S01]  /*1030*/  VIADD R26, R25.reuse, 0x100 ;  /* 0x00000100191a7836 */ /* 0x040fe20000000000 */
[----:B------:R-:W-:Y:S02]  /*1040*/  LEA.HI.SX32 R6, R6, R25, 0x1b ;  /* 0x0000001906067211 */ /* 0x000fe400078fdaff */
[----:B------:R-:W-:Y:S01]  /*1050*/  LEA R107, R30, UR23, 0x1 ;  /* 0x000000171e6b7c11 */ /* 0x000fe2000f8e08ff */
[C---:B------:R-:W-:Y:S01]  /*1060*/  VIADD R30, R25.reuse, 0x140 ;  /* 0x00000140191e7836 */ /* 0x040fe20000000000 */
[----:B------:R-:W-:Y:S02]  /*1070*/  LEA R106, R32, UR23, 0x1 ;  /* 0x00000017206a7c11 */ /* 0x000fe4000f8e08ff */
[----:B------:R-:W-:Y:S02]  /*1080*/  IADD3 R28, PT, PT, R25, 0x120, RZ ;  /* 0x00000120191c7810 */ /* 0x000fe40007ffe0ff */
[----:B------:R-:W-:-:S02]  /*1090*/  LEA R105, R6, UR23, 0x1 ;  /* 0x0000001706697c11 */ /* 0x000fc4000f8e08ff */
[----:B------:R-:W-:Y:S02]  /*10a0*/  IADD3 R6, PT, PT, R25, 0x160, RZ ;  /* 0x0000016019067810 */ /* 0x000fe40007ffe0ff */
[-C--:B------:R-:W-:Y:S02]  /*10b0*/  LEA.HI.SX32 R26, R26, R25.reuse, 0x1b ;  /* 0x000000191a1a7211 */ /* 0x080fe400078fdaff */
[-C--:B------:R-:W-:Y:S02]  /*10c0*/  LEA.HI.SX32 R28, R28, R25.reuse, 0x1b ;  /* 0x000000191c1c7211 */ /* 0x080fe400078fdaff */
[----:B------:R-:W-:Y:S02]  /*10d0*/  ISETP.NE.AND P0, PT, R79, RZ, PT ;  /* 0x000000ff4f00720c */ /* 0x000fe40003f05270 */
[-C--:B------:R-:W-:Y:S02]  /*10e0*/  LEA.HI.SX32 R30, R30, R25.reuse, 0x1b ;  /* 0x000000191e1e7211 */ /* 0x080fe400078fdaff */
[----:B------:R-:W-:-:S02]  /*10f0*/  LEA.HI.SX32 R6, R6, R25, 0x1b ;  /* 0x0000001906067211 */ /* 0x000fc400078fdaff */
[----:B------:R-:W-:Y:S02]  /*1100*/  LEA R103, R26, UR23, 0x1 ;  /* 0x000000171a677c11 */ /* 0x000fe4000f8e08ff */
[----:B------:R-:W-:Y:S02]  /*1110*/  LEA R102, R28, UR23, 0x1 ;  /* 0x000000171c667c11 */ /* 0x000fe4000f8e08ff */
[----:B------:R-:W-:Y:S02]  /*1120*/  P2R R85, PR, RZ, 0x1 ;  /* 0x00000001ff557803 */ /* 0x000fe40000000000 */
[----:B------:R-:W-:Y:S02]  /*1130*/  LEA R101, R30, UR23, 0x1 ;  /* 0x000000171e657c11 */ /* 0x000fe4000f8e08ff */
        /* <DEDUP_REMOVED lines=17> */
[----:B--2---:R1:W-:Y:S02]  /*1250*/  STS.U16 [R111], R8 ;  /* 0x000000086f007388 */ /* 0x0043e40000000400 */
[----:B-1----:R-:W-:-:S04]  /*1260*/  IADD3 R8, PT, PT, R25, 0xe0, RZ ;  /* 0x000000e019087810 */ /* 0x002fc80007ffe0ff */
[----:B------:R-:W-:-:S04]  /*1270*/  LEA.HI.SX32 R8, R8, R25, 0x1b ;  /* 0x0000001908087211 */ /* 0x000fc800078fdaff */
[----:B------:R-:W-:Y:S01]  /*1280*/  LEA R104, R8, UR23, 0x1 ;  /* 0x0000001708687c11 */ /* 0x000fe2000f8e08ff */
[----:B------:R-:W-:-:S05]  /*1290*/  VIADD R8, R25, 0x180 ;  /* 0x0000018019087836 */ /* 0x000fca0000000000 */
[----:B------:R-:W-:-:S04]  /*12a0*/  LEA.HI.SX32 R8, R8, R25, 0x1b ;  /* 0x0000001908087211 */ /* 0x000fc800078fdaff */
[----:B------:R-:W-:Y:S01]  /*12b0*/  LEA R99, R8, UR23, 0x1 ;  /* 0x0000001708637c11 */ /* 0x000fe2000f8e08ff */
[----:B-----5:R-:W-:Y:S04]  /*12c0*/  STS.U16 [R110+0x40], R9 ;  /* 0x000040096e007388 */ /* 0x020fe80000000400 */
[----:B---3--:R1:W-:Y:S04]  /*12d0*/  STS.U16 [R109+0x80], R10 ;  /* 0x0000800a6d007388 */ /* 0x0083e80000000400 */
[----:B----4-:R-:W-:Y:S01]  /*12e0*/  STS.U16 [R108+0xc0], R11 ;  /* 0x0000c00b6c007388 */ /* 0x010fe20000000400 */
[----:B-1----:R-:W-:-:S03]  /*12f0*/  IADD3 R10, PT, PT, R25, 0x1a0, RZ ;  /* 0x000001a0190a7810 */ /* 0x002fc60007ffe0ff */
[----:B------:R1:W-:Y:S01]  /*1300*/  STS.U16 [R107+0x100], R12 ;  /* 0x0001000c6b007388 */ /* 0x0003e20000000400 */
[----:B------:R-:W-:-:S03]  /*1310*/  LEA.HI.SX32 R10, R10, R25, 0x1b ;  /* 0x000000190a0a7211 */ /* 0x000fc600078fdaff */
[----:B------:R2:W-:Y:S01]  /*1320*/  STS.U16 [R106+0x140], R14 ;  /* 0x0001400e6a007388 */ /* 0x0005e20000000400 */
[C---:B-1----:R-:W-:Y:S01]  /*1330*/  VIADD R12, R25.reuse, 0x1c0 ;  /* 0x000001c0190c7836 */ /* 0x042fe20000000000 */
[----:B--2---:R-:W-:Y:S02]  /*1340*/  IADD3 R14, PT, PT, R25, 0x1e0, RZ ;  /* 0x000001e0190e7810 */ /* 0x004fe40007ffe0ff */
[----:B------:R-:W-:Y:S02]  /*1350*/  STS.U16 [R105+0x180], R15 ;  /* 0x0001800f69007388 */ /* 0x000fe40000000400 */
[-C--:B------:R-:W-:Y:S02]  /*1360*/  LEA.HI.SX32 R12, R12, R25.reuse, 0x1b ;  /* 0x000000190c0c7211 */ /* 0x080fe400078fdaff */
[----:B------:R-:W-:Y:S01]  /*1370*/  LEA.HI.SX32 R14, R14, R25, 0x1b ;  /* 0x000000190e0e7211 */ /* 0x000fe200078fdaff */
[----:B------:R-:W-:Y:S01]  /*1380*/  STS.U16 [R104+0x1c0], R16 ;  /* 0x0001c01068007388 */ /* 0x000fe20000000400 */
[----:B------:R-:W-:-:S02]  /*1390*/  LEA R98, R10, UR23, 0x1 ;  /* 0x000000170a627c11 */ /* 0x000fc4000f8e08ff */
[----:B------:R-:W-:Y:S01]  /*13a0*/  LEA R97, R12, UR23, 0x1 ;  /* 0x000000170c617c11 */ /* 0x000fe2000f8e08ff */
[----:B------:R-:W-:Y:S01]  /*13b0*/  STS.U16 [R103+0x200], R17 ;  /* 0x0002001167007388 */ /* 0x000fe20000000400 */
[----:B------:R-:W-:Y:S01]  /*13c0*/  LEA R96, R14, UR23, 0x1 ;  /* 0x000000170e607c11 */ /* 0x000fe2000f8e08ff */
[----:B------:R-:W-:Y:S02]  /*13d0*/  IMAD R25, R31, 0xf, R25 ;  /* 0x0000000f1f197824 */ /* 0x000fe400078e0219 */
[----:B------:R1:W-:Y:S04]  /*13e0*/  STS.U16 [R102+0x240], R18 ;  /* 0x0002401266007388 */ /* 0x0003e80000000400 */
[----:B------:R-:W-:Y:S04]  /*13f0*/  STS.U16 [R101+0x280], R19 ;  /* 0x0002801365007388 */ /* 0x000fe80000000400 */
[----:B------:R-:W-:Y:S01]  /*1400*/  STS.U16 [R100+0x2c0], R20 ;  /* 0x0002c01464007388 */ /* 0x000fe20000000400 */
        /* <DEDUP_REMOVED lines=9> */
[C---:B------:R-:W-:Y:S01]  /*14a0*/  IADD3 R12, PT, PT, R25.reuse, 0x4, RZ ;  /* 0x00000004190c7810 */ /* 0x040fe20007ffe0ff */
[C---:B------:R-:W-:Y:S01]  /*14b0*/  VIADD R30, R25.reuse, 0xd ;  /* 0x0000000d191e7836 */ /* 0x040fe20000000000 */
[----:B------:R1:W-:Y:S01]  /*14c0*/  STS.U16 [R96+0x3c0], R24 ;  /* 0x0003c01860007388 */ /* 0x0003e20000000400 */
[C---:B------:R-:W-:Y:S01]  /*14d0*/  VIADD R34, R25.reuse, 0xf ;  /* 0x0000000f19227836 */ /* 0x040fe20000000000 */
[C---:B------:R-:W-:Y:S01]  /*14e0*/  IADD3 R16, PT, PT, R25.reuse, 0x6, RZ ;  /* 0x0000000619107810 */ /* 0x040fe20007ffe0ff */
[C---:B--2---:R-:W-:Y:S01]  /*14f0*/  VIADD R22, R25.reuse, 0x9 ;  /* 0x0000000919167836 */ /* 0x044fe20000000000 */
[----:B------:R-:W-:-:S02]  /*1500*/  IADD3 R20, PT, PT, R25, 0x8, RZ ;  /* 0x0000000819147810 */ /* 0x000fc40007ffe0ff */
[C---:B------:R-:W-:Y:S02]  /*1510*/  IADD3 R28, PT, PT, R25.reuse, 0xc, RZ ;  /* 0x0000000c191c7810 */ /* 0x040fe40007ffe0ff */
[C---:B------:R-:W-:Y:S02]  /*1520*/  IADD3 R32, PT, PT, R25.reuse, 0xe, RZ ;  /* 0x0000000e19207810 */ /* 0x040fe40007ffe0ff */
[----:B-1----:R-:W-:Y:S02]  /*1530*/  IADD3 R24, PT, PT, R25, 0xa, RZ ;  /* 0x0000000a19187810 */ /* 0x002fe40007ffe0ff */
        /* <DEDUP_REMOVED lines=146> */
[----:B---3--:R-:W-:-:S11]  /*1e60*/  PRMT R23, RZ, 0x7610, R23 ;  /* 0x00007610ff177816 */ /* 0x008fd60000000017 */
[----:B------:R-:W3:Y:S01]  /*1e70*/  @!P0 LDG.E.U16 R21, desc[UR28][R2.64+0x40] ;  /* 0x0000401c02158981 */ /* 0x000ee2000c1e1500 */
[----:B------:R-:W-:Y:S02]  /*1e80*/  ISETP.NE.AND P0, PT, R26, RZ, PT ;  /* 0x000000ff1a00720c */ /* 0x000fe40003f05270 */
[----:B------:R-:W-:-:S11]  /*1e90*/  PRMT R24, RZ, 0x7610, R24 ;  /* 0x00007610ff187816 */ /* 0x000fd60000000018 */
[----:B------:R-:W5:Y:S01]  /*1ea0*/  @!P0 LDG.E.U16 R23, desc[UR28][R2.64+0x80] ;  /* 0x0000801c02178981 */ /* 0x000f62000c1e1500 */
        /* <DEDUP_REMOVED lines=20> */
[----:B------:R-:W-:Y:S01]  /*1ff0*/  PRMT R76, RZ, 0x7610, R76 ;  /* 0x00007610ff4c7816 */ /* 0x000fe2000000004c */
[----:B------:R-:W4:Y:S04]  /*2000*/  @!P1 LDG.E.U16 R73, desc[UR28][R2.64+0x280] ;  /* 0x0002801c02499981 */ /* 0x000f28000c1e1500 */
[----:B------:R-:W4:Y:S01]  /*2010*/  @!P0 LDG.E.U16 R29, desc[UR28][R2.64+0x200] ;  /* 0x0002001c021d8981 */ /* 0x000f22000c1e1500 */
[----:B------:R-:W-:-:S03]  /*2020*/  ISETP.NE.AND P0, PT, R83, RZ, PT ;  /* 0x000000ff5300720c */ /* 0x000fc60003f05270 */
        /* <DEDUP_REMOVED lines=23> */
[----:B------:R-:W-:Y:S04]  /*21a0*/  STL [R1], R96 ;  /* 0x0000006001007387 */ /* 0x000fe80000100800 */
[----:B------:R-:W-:Y:S04]  /*21b0*/  STL [R1+0x40], RZ ;  /* 0x000040ff01007387 */ /* 0x000fe80000100800 */
[----:B------:R-:W-:Y:S04]  /*21c0*/  STL [R1+0x80], RZ ;  /* 0x000080ff01007387 */ /* 0x000fe80000100800 */
[----:B------:R-:W-:Y:S04]  /*21d0*/  STL [R1+0x7c], RZ ;  /* 0x00007cff01007387 */ /* 0x000fe80000100800 */
[----:B------:R-:W-:Y:S04]  /*21e0*/  STL [R1+0x78], RZ ;  /* 0x000078ff01007387 */ /* 0x000fe80000100800 */
[----:B--2---:R-:W-:Y:S04]  /*21f0*/  STS.U16 [R111], R22 ;  /* 0x000000166f007388 */ /* 0x004fe80000000400 */
[----:B---3--:R-:W-:Y:S04]  /*2200*/  STS.U16 [R110+0x40], R21 ;  /* 0x000040156e007388 */ /* 0x008fe80000000400 */
[----:B-----5:R-:W-:Y:S04]  /*2210*/  STS.U16 [R109+0x80], R23 ;  /* 0x000080176d007388 */ /* 0x020fe80000000400 */
        /* <DEDUP_REMOVED lines=27> */
[----:B---3--:R-:W-:-:S03]  /*23d0*/  HADD2.F32 R80, -RZ, R2.H0_H0 ;  /* 0x20000002ff507230 */ /* 0x008fc60000004100 */
[----:B------:R-:W3:Y:S01]  /*23e0*/  LDS.U16 R30, [R51+0x16] ;  /* 0x00001600331e7984 */ /* 0x000ee20000000400 */
[----:B------:R-:W-:-:S03]  /*23f0*/  HADD2.F32 R45, -RZ, R45.H0_H0 ;  /* 0x2000002dff2d7230 */ /* 0x000fc60000004100 */
[----:B------:R-:W3:Y:S01]  /*2400*/  LDS.U16 R73, [R50+0x18] ;  /* 0x0000180032497984 */ /* 0x000ee20000000400 */
[----:B----4-:R-:W-:-:S03]  /*2410*/  HADD2.F32 R79, -RZ, R3.H0_H0 ;  /* 0x20000003ff4f7230 */ /* 0x010fc60000004100 */
[----:B------:R-:W4:Y:S04]  /*2420*/  LDS.U16 R74, [R49+0x1a] ;  /* 0x00001a00314a7984 */ /* 0x000f280000000400 */
[----:B------:R-:W4:Y:S04]  /*2430*/  LDS.U16 R75, [R48+0x1c] ;  /* 0x00001c00304b7984 */ /* 0x000f280000000400 */
[----:B------:R-:W4:Y:S01]  /*2440*/  LDS.U16 R2, [R47+0x1e] ;  /* 0x00001e002f027984 */ /* 0x000f220000000400 */
[----:B------:R-:W-:Y:S02]  /*2450*/  HADD2.F32 R44, -RZ, R44.H0_H0 ;  /* 0x2000002cff2c7230 */ /* 0x000fe40000004100 */
[----:B-----5:R-:W-:-:S02]  /*2460*/  HADD2.F32 R21, -RZ, R21.H0_H0 ;  /* 0x20000015ff157230 */ /* 0x020fc40000004100 */
[----:B------:R-:W-:Y:S02]  /*2470*/  HADD2.F32 R43, -RZ, R43.H0_H0 ;  /* 0x2000002bff2b7230 */ /* 0x000fe40000004100 */
[----:B0-----:R-:W-:Y:S02]  /*2480*/  HADD2.F32 R78, -RZ, R22.H0_H0 ;  /* 0x20000016ff4e7230 */ /* 0x001fe40000004100 */
[----:B------:R-:W-:Y:S02]  /*2490*/  HADD2.F32 R42, -RZ, R42.H0_H0 ;  /* 0x2000002aff2a7230 */ /* 0x000fe40000004100 */
[----:B------:R-:W-:Y:S02]  /*24a0*/  HADD2.F32 R23, -RZ, R23.H0_H0 ;  /* 0x20000017ff177230 */ /* 0x000fe40000004100 */
[----:B------:R-:W-:Y:S02]  /*24b0*/  HADD2.F32 R41, -RZ, R41.H0_H0 ;  /* 0x20000029ff297230 */ /* 0x000fe40000004100 */
[----:B------:R-:W-:Y:S01]  /*24c0*/  HADD2.F32 R24, -RZ, R24.H0_H0 ;  /* 0x20000018ff187230 */ /* 0x000fe20000004100 */
[----:B------:R-:W-:Y:S01]  /*24d0*/  STL [R1+0x74], RZ ;  /* 0x000074ff01007387 */ /* 0x000fe20000100800 */
[----:B------:R-:W-:-:S02]  /*24e0*/  HADD2.F32 R40, -RZ, R40.H0_H0 ;  /* 0x20000028ff287230 */ /* 0x000fc40000004100 */
[----:B------:R-:W-:Y:S01]  /*24f0*/  HADD2.F32 R25, -RZ, R25.H0_H0 ;  /* 0x20000019ff197230 */ /* 0x000fe20000004100 */
[----:B------:R-:W-:Y:S04]  /*2500*/  STL [R1+0x70], RZ ;  /* 0x000070ff01007387 */ /* 0x000fe80000100800 */
[----:B------:R-:W-:Y:S01]  /*2510*/  STL [R1+0x6c], RZ ;  /* 0x00006cff01007387 */ /* 0x000fe20000100800 */
[----:B------:R-:W-:-:S03]  /*2520*/  HADD2.F32 R39, -RZ, R39.H0_H0 ;  /* 0x20000027ff277230 */ /* 0x000fc60000004100 */
[----:B------:R-:W-:Y:S01]  /*2530*/  STL [R1+0x68], RZ ;  /* 0x000068ff01007387 */ /* 0x000fe20000100800 */
[----:B------:R-:W-:-:S03]  /*2540*/  HADD2.F32 R26, -RZ, R26.H0_H0 ;  /* 0x2000001aff1a7230 */ /* 0x000fc60000004100 */
[----:B------:R-:W-:Y:S04]  /*2550*/  STL [R1+0x64], RZ ;  /* 0x000064ff01007387 */ /* 0x000fe80000100800 */
        /* <DEDUP_REMOVED lines=11> */
[----:B------:R-:W-:Y:S04]  /*2610*/  STL [R1+0xc0], R80 ;  /* 0x0000c05001007387 */ /* 0x000fe80000100800 */
[----:B------:R-:W-:Y:S01]  /*2620*/  STL [R1+0xbc], R79 ;  /* 0x0000bc4f01007387 */ /* 0x000fe20000100800 */
[----:B-1----:R-:W-:-:S03]  /*2630*/  HADD2.F32 R29, -RZ, R29.H0_H0 ;  /* 0x2000001dff1d7230 */ /* 0x002fc60000004100 */
[----:B------:R-:W-:Y:S01]  /*2640*/  STL [R1+0xb8], R21 ;  /* 0x0000b81501007387 */ /* 0x000fe20000100800 */
[----:B------:R-:W-:-:S03]  /*2650*/  HADD2.F32 R36, -RZ, R36.H0_H0 ;  /* 0x20000024ff247230 */ /* 0x000fc60000004100 */
[----:B------:R-:W-:Y:S01]  /*2660*/  STL [R1+0xb4], R78 ;  /* 0x0000b44e01007387 */ /* 0x000fe20000100800 */
[----:B---3--:R-:W-:-:S03]  /*2670*/  HADD2.F32 R30, -RZ, R30.H0_H0 ;  /* 0x2000001eff1e7230 */ /* 0x008fc60000004100 */
[----:B------:R-:W-:Y:S01]  /*2680*/  STL [R1+0xb0], R23 ;  /* 0x0000b01701007387 */ /* 0x000fe20000100800 */
[----:B------:R-:W-:-:S03]  /*2690*/  HADD2.F32 R73, -RZ, R73.H0_H0 ;  /* 0x20000049ff497230 */ /* 0x000fc60000004100 */
[----:B------:R-:W-:Y:S01]  /*26a0*/  STL [R1+0xac], R24 ;  /* 0x0000ac1801007387 */ /* 0x000fe20000100800 */
[----:B----4-:R-:W-:-:S03]  /*26b0*/  HADD2.F32 R74, -RZ, R74.H0_H0 ;  /* 0x2000004aff4a7230 */ /* 0x010fc60000004100 */
[----:B------:R-:W-:Y:S01]  /*26c0*/  STL [R1+0xa8], R25 ;  /* 0x0000a81901007387 */ /* 0x000fe20000100800 */
[----:B------:R-:W-:-:S03]  /*26d0*/  HADD2.F32 R75, -RZ, R75.H0_H0 ;  /* 0x2000004bff4b7230 */ /* 0x000fc60000004100 */
[----:B------:R-:W-:Y:S01]  /*26e0*/  STL [R1+0xa4], R26 ;  /* 0x0000a41a01007387 */ /* 0x000fe20000100800 */
[----:B------:R-:W-:-:S03]  /*26f0*/  HADD2.F32 R77, -RZ, R2.H0_H0 ;  /* 0x20000002ff4d7230 */ /* 0x000fc60000004100 */
        /* <DEDUP_REMOVED lines=8> */
[----:B------:R-:W-:Y:S01]  /*2780*/  STL [R1+0x84], R77 ;  /* 0x0000844d01007387 */ /* 0x000fe20000100800 */
[----:B------:R-:W-:-:S02]  /*2790*/  HADD2.F32 R34, -RZ, R34.H0_H0 ;  /* 0x20000022ff227230 */ /* 0x000fc40000004100 */
[----:B------:R-:W-:Y:S02]  /*27a0*/  HADD2.F32 R33, -RZ, R33.H0_H0 ;  /* 0x20000021ff217230 */ /* 0x000fe40000004100 */
[----:B------:R-:W-:Y:S02]  /*27b0*/  HADD2.F32 R32, -RZ, R32.H0_H0 ;  /* 0x20000020ff207230 */ /* 0x000fe40000004100 */
[----:B------:R-:W-:Y:S01]  /*27c0*/  HADD2.F32 R31, -RZ, R31.H0_H0 ;  /* 0x2000001fff1f7230 */ /* 0x000fe20000004100 */
[----:B------:R-:W-:Y:S01]  /*27d0*/  UISETP.GE.AND UP0, UPT, UR8, 0x1, UPT ;  /* 0x000000010800788c */ /* 0x000fe2000bf06270 */
        /* <DEDUP_REMOVED lines=16> */
[----:B------:R-:W-:Y:S01]  /*28e0*/  FMUL.FTZ R21, R78, UR7 ;  /* 0x000000074e157c20 */ /* 0x000fe20008410000 */
[----:B-1----:R-:W-:Y:S01]  /*28f0*/  FFMA.FTZ R3, R30, R35, R2 ;  /* 0x000000231e037223 */ /* 0x002fe20000010002 */
[----:B------:R-:W-:-:S02]  /*2900*/  FMUL.FTZ R2, R23, UR7 ;  /* 0x0000000717027c20 */ /* 0x000fc40008410000 */
        /* <DEDUP_REMOVED lines=34> */
[----:B------:R-:W2:Y:S01]  /*2b30*/  S2R R30, SR_TID.X ;  /* 0x00000000001e7919 */ /* 0x000ea20000002100 */
[----:B------:R-:W-:Y:S01]  /*2b40*/  LOP3.LUT R13, R13, 0xfffffffb, RZ, 0xc0, !PT ;  /* 0xfffffffb0d0d7812 */ /* 0x000fe200078ec0ff */
[----:B------:R-:W-:Y:S01]  /*2b50*/  HADD2.F32 R14, -RZ, R14.H0_H0 ;  /* 0x2000000eff0e7230 */ /* 0x000fe20000004100 */
[----:B------:R-:W-:Y:S01]  /*2b60*/  UISETP.NE.AND UP0, UPT, UR12, 0x1, UPT ;  /* 0x000000010c00788c */ /* 0x000fe2000bf05270 */
[----:B------:R3:W-:Y:S01]  /*2b70*/  STL [R1+0x40], RZ ;  /* 0x000040ff01007387 */ /* 0x0007e20000100800 */
[----:B------:R-:W-:Y:S01]  /*2b80*/  HADD2.F32 R15, -RZ, R15.H0_H0 ;  /* 0x2000000fff0f7230 */ /* 0x000fe20000004100 */
[----:B------:R-:W4:Y:S01]  /*2b90*/  LDCU UR49, c[0x0][0x394] ;  /* 0x00007280ff3177ac */ /* 0x000f220008000800 */
[----:B------:R-:W-:Y:S02]  /*2ba0*/  HADD2.F32 R16, -RZ, R16.H0_H0 ;  /* 0x20000010ff107230 */ /* 0x000fe40000004100 */
[----:B------:R-:W-:Y:S01]  /*2bb0*/  FADD.FTZ R24, R14, UR6 ;  /* 0x000000060e187e21 */ /* 0x000fe20008010000 */
[----:B------:R-:W-:Y:S01]  /*2bc0*/  PLOP3.LUT P0, PT, PT, PT, UP0, 0x80, 0x8 ;  /* 0x000000000008781c */ /* 0x000fe20003f0f008 */
[----:B------:R-:W-:-:S02]  /*2bd0*/  HADD2.F32 R17, -RZ, R17.H0_H0 ;  /* 0x20000011ff117230 */ /* 0x000fc40000004100 */
[----:B------:R-:W-:Y:S01]  /*2be0*/  FADD.FTZ R23, R15, UR6 ;  /* 0x000000060f177e21 */ /* 0x000fe20008010000 */
[----:B------:R-:W-:Y:S01]  /*2bf0*/  HADD2.F32 R18, -RZ, R18.H0_H0 ;  /* 0x20000012ff127230 */ /* 0x000fe20000004100 */
[----:B------:R-:W-:Y:S01]  /*2c00*/  ISETP.EQ.AND P0, PT, R0, RZ, P0 ;  /* 0x000000ff0000720c */ /* 0x000fe20000702270 */
[----:B------:R-:W-:Y:S02]  /*2c10*/  HADD2.F32 R8, -RZ, R8.H0_H0 ;  /* 0x20000008ff087230 */ /* 0x000fe40000004100 */
[----:B0-----:R-:W-:Y:S01]  /*2c20*/  FADD.FTZ R22, R16, UR6 ;  /* 0x0000000610167e21 */ /* 0x001fe20008010000 */
[----:B------:R-:W-:Y:S02]  /*2c30*/  HADD2.F32 R9, -RZ, R9.H0_H0 ;  /* 0x20000009ff097230 */ /* 0x000fe40000004100 */
[----:B------:R-:W-:Y:S01]  /*2c40*/  FADD.FTZ R21, R17, UR6 ;  /* 0x0000000611157e21 */ /* 0x000fe20008010000 */
        /* <DEDUP_REMOVED lines=8> */
[----:B------:R-:W-:Y:S01]  /*2cd0*/  UIMAD UR25, UR8, UR25, UR11 ;  /* 0x00000019081972a4 */ /* 0x000fe2000f8e020b */
[----:B------:R-:W-:Y:S01]  /*2ce0*/  @P0 LOP3.LUT R13, R13, 0x4, RZ, 0xfc, !PT ;  /* 0x000000040d0d0812 */ /* 0x000fe200078efcff */
[----:B------:R-:W-:Y:S01]  /*2cf0*/  UIADD3 UR8, UPT, UPT, UR24, 0x800, URZ ;  /* 0x0000080018087890 */ /* 0x000fe2000fffe0ff */
[----:B------:R-:W-:Y:S02]  /*2d00*/  HADD2.F32 R0, -RZ, R20.H0_H0 ;  /* 0x20000014ff007230 */ /* 0x000fe40000004100 */
[----:B------:R-:W-:Y:S01]  /*2d10*/  FADD.FTZ R20, R18, UR6 ;  /* 0x0000000612147e21 */ /* 0x000fe20008010000 */
[----:B------:R-:W-:Y:S01]  /*2d20*/  HADD2.F32 R4, -RZ, R4.H0_H0 ;  /* 0x20000004ff047230 */ /* 0x000fe20000004100 */
[----:B------:R-:W-:Y:S01]  /*2d30*/  LOP3.LUT R13, R13, 0xfffffff7, RZ, 0xc0, !PT ;  /* 0xfffffff70d0d7812 */ /* 0x000fe200078ec0ff */
[----:B------:R-:W-:Y:S01]  /*2d40*/  HADD2.F32 R5, -RZ, R5.H0_H0 ;  /* 0x20000005ff057230 */ /* 0x000fe20000004100 */
[----:B------:R-:W-:Y:S01]  /*2d50*/  ISETP.GE.AND P0, PT, R72, UR8, PT ;  /* 0x0000000848007c0c */ /* 0x000fe2000bf06270 */
[----:B------:R-:W-:-:S02]  /*2d60*/  HADD2.F32 R6, -RZ, R6.H0_H0 ;  /* 0x20000006ff067230 */ /* 0x000fc40000004100 */
[----:B------:R-:W-:Y:S01]  /*2d70*/  FADD.FTZ R27, R10, UR6 ;  /* 0x000000060a1b7e21 */ /* 0x000fe20008010000 */
[----:B------:R-:W-:Y:S02]  /*2d80*/  HADD2.F32 R7, -RZ, R7.H0_H0 ;  /* 0x20000007ff077230 */ /* 0x000fe40000004100 */
        /* <DEDUP_REMOVED lines=8> */
[----:B------:R-:W0:Y:S01]  /*2e10*/  LDCU UR50, c[0x0][0x38c] ;  /* 0x00007180ff3277ac */ /* 0x000e220008000800 */
[----:B------:R-:W-:Y:S01]  /*2e20*/  @P0 LOP3.LUT R13, R13, 0x8, RZ, 0xfc, !PT ;  /* 0x000000080d0d0812 */ /* 0x000fe200078efcff */
[----:B------:R-:W1:Y:S01]  /*2e30*/  LDCU UR26, c[0x0][0x388] ;  /* 0x00007100ff1a77ac */ /* 0x000e620008000800 */
        /* <DEDUP_REMOVED lines=8> */
[----:B--234-:R-:W-:-:S05]  /*2ec0*/  UMOV UR8, URZ ;  /* 0x000000ff00087c82 */ /* 0x01cfca0008000000 */
.L_x_1256:
[----:B0-----:R-:W-:Y:S01]  /*2ed0*/  MOV R7, UR36 ;  /* 0x0000002400077c02 */ /* 0x001fe20008000f00 */
[----:B------:R-:W-:Y:S01]  /*2ee0*/  IMAD.MOV.U32 R3, RZ, RZ, RZ ;  /* 0x000000ffff037224 */ /* 0x000fe200078e00ff */
[----:B-1----:R-:W-:Y:S01]  /*2ef0*/  MOV R2, R72 ;  /* 0x0000004800027202 */ /* 0x002fe20000000f00 */
[----:B------:R-:W-:Y:S01]  /*2f00*/  UIADD3 UR23, UPT, UPT, UR24, 0x800, URZ ;  /* 0x0000080018177890 */ /* 0x000fe2000fffe0ff */
[----:B------:R-:W-:Y:S01]  /*2f10*/  IMAD.U32 R5, RZ, RZ, UR37 ;  /* 0x00000025ff057e24 */ /* 0x000fe2000f8e00ff */
[----:B------:R-:W-:Y:S02]  /*2f20*/  LOP3.LUT P5, RZ, R13, 0x8, RZ, 0xc0, !PT ;  /* 0x000000080dff7812 */ /* 0x000fe400078ac0ff */
[----:B------:R-:W-:Y:S01]  /*2f30*/  IMAD.WIDE.U32 R6, R7, UR8, R2 ;  /* 0x0000000807067c25 */ /* 0x000fe2000f8e0002 */
[C---:B------:R-:W-:Y:S02]  /*2f40*/  LOP3.LUT R70, R72.reuse, 0x20, RZ, 0xfc, !PT ;  /* 0x0000002048467812 */ /* 0x040fe400078efcff */
[----:B------:R-:W-:Y:S01]  /*2f50*/  LOP3.LUT R69, R72, 0x40, RZ, 0xfc, !PT ;  /* 0x0000004048457812 */ /* 0x000fe200078efcff */
[----:B------:R-:W-:Y:S01]  /*2f60*/  IMAD R5, R5, UR8, R7 ;  /* 0x0000000805057c24 */ /* 0x000fe2000f8e0207 */
[----:B------:R-:W-:-:S02]  /*2f70*/  ISETP.GE.AND P2, PT, R70, UR23, PT ;  /* 0x0000001746007c0c */ /* 0x000fc4000bf46270 */
[C---:B------:R-:W-:Y:S02]  /*2f80*/  LEA R4, P0, R6.reuse, UR19, 0x1 ;  /* 0x0000001306047c11 */ /* 0x040fe4000f8008ff */
[----:B------:R-:W-:Y:S02]  /*2f90*/  ISETP.GE.AND P1, PT, R69, UR23, PT ;  /* 0x0000001745007c0c */ /* 0x000fe4000bf26270 */
[----:B------:R-:W-:-:S05]  /*2fa0*/  LEA.HI.X R5, R6, UR20, R5, 0x1, P0 ;  /* 0x0000001406057c11 */ /* 0x000fca00080f0c05 */
[----:B------:R-:W2:Y:S04]  /*2fb0*/  @!P5 LDG.E.U16 R9, desc[UR28][R4.64] ;  /* 0x0000001c0409d981 */ /* 0x000ea8000c1e1500 */
[----:B------:R-:W3:Y:S01]  /*2fc0*/  @!P2 LDG.E.U16 R7, desc[UR28][R4.64+0x40] ;  /* 0x0000401c0407a981 */ /* 0x000ee2000c1e1500 */
[----:B------:R-:W-:-:S03]  /*2fd0*/  LOP3.LUT R68, R72, 0x60, RZ, 0xfc, !PT ;  /* 0x0000006048447812 */ /* 0x000fc600078efcff */
[----:B------:R-:W4:Y:S01]  /*2fe0*/  @!P1 LDG.E.U16 R0, desc[UR28][R4.64+0x80] ;  /* 0x0000801c04009981 */ /* 0x000f22000c1e1500 */
[----:B------:R-:W-:-:S13]  /*2ff0*/  ISETP.GE.AND P3, PT, R68, UR23, PT ;  /* 0x0000001744007c0c */ /* 0x000fda000bf66270 */
[----:B------:R-:W5:Y:S01]  /*3000*/  @!P3 LDG.E.U16 R6, desc[UR28][R4.64+0xc0] ;  /* 0x0000c01c0406b981 */ /* 0x000f62000c1e1500 */
[----:B------:R-:W-:-:S04]  /*3010*/  LOP3.LUT R67, R72, 0x80, RZ, 0xfc, !PT ;  /* 0x0000008048437812 */ /* 0x000fc800078efcff */
[----:B------:R-:W-:-:S13]  /*3020*/  ISETP.GE.AND P4, PT, R67, UR23, PT ;  /* 0x0000001743007c0c */ /* 0x000fda000bf86270 */
[----:B------:R-:W5:Y:S01]  /*3030*/  @!P4 LDG.E.U16 R8, desc[UR28][R4.64+0x100] ;  /* 0x0001001c0408c981 */ /* 0x000f62000c1e1500 */
[----:B------:R-:W-:Y:S02]  /*3040*/  LOP3.LUT R66, R72, 0xa0, RZ, 0xfc, !PT ;  /* 0x000000a048427812 */ /* 0x000fe400078efcff */
[----:B------:R-:W-:Y:S02]  /*3050*/  CS2R R84, SRZ ;  /* 0x0000000000547805 */ /* 0x000fe4000001ff00 */
[----:B------:R-:W-:Y:S02]  /*3060*/  ISETP.GE.AND P0, PT, R66, UR23, PT ;  /* 0x0000001742007c0c */ /* 0x000fe4000bf06270 */
[C---:B------:R-:W-:Y:S02]  /*3070*/  LOP3.LUT R65, R72.reuse, 0xc0, RZ, 0xfc, !PT ;  /* 0x000000c048417812 */ /* 0x040fe400078efcff */
[----:B------:R-:W-:Y:S02]  /*3080*/  CS2R R82, SRZ ;  /* 0x0000000000527805 */ /* 0x000fe4000001ff00 */
[----:B------:R-:W-:-:S02]  /*3090*/  LOP3.LUT R64, R72, 0xe0, RZ, 0xfc, !PT ;  /* 0x000000e048407812 */ /* 0x000fc400078efcff */
[C---:B------:R-:W-:Y:S02]  /*30a0*/  LOP3.LUT R63, R72.reuse, 0x100, RZ, 0xfc, !PT ;  /* 0x00000100483f7812 */ /* 0x040fe400078efcff */
[----:B------:R-:W-:Y:S02]  /*30b0*/  LOP3.LUT R62, R72, 0x120, RZ, 0xfc, !PT ;  /* 0x00000120483e7812 */ /* 0x000fe400078efcff */
[----:B--2---:R-:W-:-:S04]  /*30c0*/  @!P5 PRMT R84, R9, 0x5410, RZ ;  /* 0x000054100954d816 */ /* 0x004fc800000000ff */
[----:B---3--:R-:W-:Y:S02]  /*30d0*/  @!P2 PRMT R84, R84, 0x5410, R7 ;  /* 0x000054105454a816 */ /* 0x008fe40000000007 */
[----:B------:R-:W-:Y:S01]  /*30e0*/  ISETP.GE.AND P2, PT, R65, UR23, PT ;  /* 0x0000001741007c0c */ /* 0x000fe2000bf46270 */
[----:B------:R-:W2:Y:S01]  /*30f0*/  @!P0 LDG.E.U16 R7, desc[UR28][R4.64+0x140] ;  /* 0x0001401c04078981 */ /* 0x000ea2000c1e1500 */
[----:B----4-:R-:W-:Y:S02]  /*3100*/  @!P1 PRMT R83, R0, 0x5410, RZ ;  /* 0x0000541000539816 */ /* 0x010fe400000000ff */
[----:B------:R-:W-:-:S09]  /*3110*/  ISETP.GE.AND P1, PT, R64, UR23, PT ;  /* 0x0000001740007c0c */ /* 0x000fd2000bf26270 */
[----:B------:R-:W3:Y:S01]  /*3120*/  @!P2 LDG.E.U16 R0, desc[UR28][R4.64+0x180] ;  /* 0x0001801c0400a981 */ /* 0x000ee2000c1e1500 */
[----:B-----5:R-:W-:Y:S02]  /*3130*/  @!P3 PRMT R83, R83, 0x5410, R6 ;  /* 0x000054105353b816 */ /* 0x020fe40000000006 */
[----:B------:R-:W-:Y:S01]  /*3140*/  ISETP.GE.AND P3, PT, R63, UR23, PT ;  /* 0x000000173f007c0c */ /* 0x000fe2000bf66270 */
[----:B------:R-:W4:-:S12]  /*3150*/  @!P1 LDG.E.U16 R6, desc[UR28][R4.64+0x1c0] ;  /* 0x0001c01c04069981 */ /* 0x000f18000c1e1500 */
[----:B------:R-:W5:Y:S01]  /*3160*/  @!P3 LDG.E.U16 R9, desc[UR28][R4.64+0x200] ;  /* 0x0002001c0409b981 */ /* 0x000f62000c1e1500 */
[----:B------:R-:W-:Y:S02]  /*3170*/  @!P4 PRMT R82, R8, 0x5410, RZ ;  /* 0x000054100852c816 */ /* 0x000fe400000000ff */
[----:B------:R-:W-:-:S13]  /*3180*/  ISETP.GE.AND P4, PT, R62, UR23, PT ;  /* 0x000000173e007c0c */ /* 0x000fda000bf86270 */
[----:B------:R-:W5:Y:S01]  /*3190*/  @!P4 LDG.E.U16 R8, desc[UR28][R4.64+0x240] ;  /* 0x0002401c0408c981 */ /* 0x000f62000c1e1500 */
[C---:B------:R-:W-:Y:S01]  /*31a0*/  LOP3.LUT R61, R72.reuse, 0x140, RZ, 0xfc, !PT ;  /* 0x00000140483d7812 */ /* 0x040fe200078efcff */
[----:B------:R-:W-:Y:S01]  /*31b0*/  HFMA2 R81, -RZ, RZ, 0, 0 ;  /* 0x00000000ff517431 */ /* 0x000fe200000001ff */
[----:B------:R-:W-:Y:S01]  /*31c0*/  LOP3.LUT R59, R72, 0x180, RZ, 0xfc, !PT ;  /* 0x00000180483b7812 */ /* 0x000fe200078efcff */
[----:B------:R-:W-:Y:S01]  /*31d0*/  IMAD.SHL.U32 R10, R30, 0x10, RZ ;  /* 0x000000101e0a7824 */ /* 0x000fe200078e00ff */
[----:B------:R-:W-:-:S04]  /*31e0*/  LOP3.LUT R60, R72, 0x160, RZ, 0xfc, !PT ;  /* 0x00000160483c7812 */ /* 0x000fc800078efcff */
[----:B------:R-:W-:Y:S01]  /*31f0*/  LOP3.LUT R80, R10, 0x3e00, RZ, 0xc0, !PT ;  /* 0x00003e000a507812 */ /* 0x000fe200078ec0ff */
[----:B------:R-:W-:Y:S01]  /*3200*/  IMAD.MOV.U32 R79, RZ, RZ, RZ ;  /* 0x000000ffff4f7224 */ /* 0x000fe200078e00ff */
[----:B--2---:R-:W-:Y:S02]  /*3210*/  @!P0 PRMT R82, R82, 0x5410, R7 ;  /* 0x0000541052528816 */ /* 0x004fe40000000007 */
[----:B------:R-:W-:Y:S02]  /*3220*/  ISETP.GE.AND P0, PT, R61, UR23, PT ;  /* 0x000000173d007c0c */ /* 0x000fe4000bf06270 */
[----:B---3--:R-:W-:Y:S02]  /*3230*/  @!P2 PRMT R81, R0, 0x5410, RZ ;  /* 0x000054100051a816 */ /* 0x008fe400000000ff */
[----:B------:R-:W-:-:S09]  /*3240*/  ISETP.GE.AND P2, PT, R59, UR23, PT ;  /* 0x000000173b007c0c */ /* 0x000fd2000bf46270 */
[----:B------:R-:W2:Y:S01]  /*3250*/  @!P0 LDG.E.U16 R0, desc[UR28][R4.64+0x280] ;  /* 0x0002801c04008981 */ /* 0x000ea2000c1e1500 */
[----:B----4-:R-:W-:Y:S02]  /*3260*/  @!P1 PRMT R81, R81, 0x5410, R6 ;  /* 0x0000541051519816 */ /* 0x010fe40000000006 */
[----:B------:R-:W-:Y:S02]  /*3270*/  ISETP.GE.AND P1, PT, R60, UR23, PT ;  /* 0x000000173c007c0c */ /* 0x000fe4000bf26270 */
[----:B------:R-:W-:Y:S01]  /*3280*/  @!P2 MOV R71, R80 ;  /* 0x000000500047a202 */ /* 0x000fe20000000f00 */
[----:B------:R-:W3:Y:S03]  /*3290*/  @!P2 LDG.E.U16 R6, desc[UR28][R4.64+0x300] ;  /* 0x0003001c0406a981 */ /* 0x000ee6000c1e1500 */
[----:B------:R-:W-:Y:S02]  /*32a0*/  @!P2 LOP3.LUT R72, R71, 0x1f, R30, 0xf8, !PT ;  /* 0x0000001f4748a812 */ /* 0x000fe400078ef81e */
[----:B-----5:R-:W-:-:S05]  /*32b0*/  @!P3 PRMT R79, R9, 0x5410, RZ ;  /* 0x00005410094fb816 */ /* 0x020fca00000000ff */
[----:B------:R-:W4:Y:S01]  /*32c0*/  @!P1 LDG.E.U16 R7, desc[UR28][R4.64+0x2c0] ;  /* 0x0002c01c04079981 */ /* 0x000f22000c1e1500 */
[----:B------:R-:W-:-:S04]  /*32d0*/  LOP3.LUT R58, R72, 0x1a0, RZ, 0xfc, !PT ;  /* 0x000001a0483a7812 */ /* 0x000fc800078efcff */
[----:B------:R-:W-:-:S13]  /*32e0*/  ISETP.GE.AND P3, PT, R58, UR23, PT ;  /* 0x000000173a007c0c */ /* 0x000fda000bf66270 */
[----:B------:R-:W5:Y:S01]  /*32f0*/  @!P3 LDG.E.U16 R10, desc[UR28][R4.64+0x340] ;  /* 0x0003401c040ab981 */ /* 0x000f62000c1e1500 */
[----:B------:R-:W-:-:S04]  /*3300*/  @!P3 MOV R71, R80 ;  /* 0x000000500047b202 */ /* 0x000fc80000000f00 */
[----:B------:R-:W-:-:S04]  /*3310*/  @!P3 LOP3.LUT R72, R71, 0x1f, R30, 0xf8, !PT ;  /* 0x0000001f4748b812 */ /* 0x000fc800078ef81e */
[----:B------:R-:W-:Y:S02]  /*3320*/  LOP3.LUT R57, R72, 0x1c0, RZ, 0xfc, !PT ;  /* 0x000001c048397812 */ /* 0x000fe400078efcff */
[----:B------:R-:W-:Y:S02]  /*3330*/  @!P4 PRMT R79, R79, 0x5410, R8 ;  /* 0x000054104f4fc816 */ /* 0x000fe40000000008 */
[----:B------:R-:W-:-:S13]  /*3340*/  ISETP.GE.AND P4, PT, R57, UR23, PT ;  /* 0x0000001739007c0c */ /* 0x000fda000bf86270 */
[----:B------:R-:W5:Y:S01]  /*3350*/  @!P4 LDG.E.U16 R73, desc[UR28][R4.64+0x380] ;  /* 0x0003801c0449c981 */ /* 0x000f62000c1e1500 */
[----:B------:R-:W-:Y:S02]  /*3360*/  @!P4 IMAD.MOV.U32 R71, RZ, RZ, R80 ;  /* 0x000000ffff47c224 */ /* 0x000fe400078e0050 */
[----:B------:R-:W-:Y:S01]  /*3370*/  HFMA2 R12, -RZ, RZ, 0, 0 ;  /* 0x00000000ff0c7431 */ /* 0x000fe200000001ff */
[----:B------:R-:W-:Y:S02]  /*3380*/  UIADD3 UR48, UPT, UPT, UR24, 0x800, URZ ;  /* 0x0000080018307890 */ /* 0x000fe4000fffe0ff */
[----:B------:R-:W-:-:S04]  /*3390*/  @!P4 LOP3.LUT R72, R71, 0x1f, R30, 0xf8, !PT ;  /* 0x0000001f4748c812 */ /* 0x000fc800078ef81e */
[----:B------:R-:W-:-:S05]  /*33a0*/  LOP3.LUT R11, R72, 0x1e0, RZ, 0xfc, !PT ;  /* 0x000001e0480b7812 */ /* 0x000fca00078efcff */
[----:B------:R0:W-:Y:S01]  /*33b0*/  STL [R1+0x44], R11 ;  /* 0x0000440b01007387 */ /* 0x0001e20000100800 */
[----:B------:R-:W-:-:S03]  /*33c0*/  MOV R86, RZ ;  /* 0x000000ff00567202 */ /* 0x000fc60000000f00 */
        /* <DEDUP_REMOVED lines=15> */
[----:B------:R-:W5:Y:S01]  /*34c0*/  LDL R90, [R1] ;  /* 0x00000000015a7983 */ /* 0x000f620000100800 */
[----:B---3--:R-:W-:Y:S01]  /*34d0*/  @!P2 PRMT R85, R6, 0x5410, RZ ;  /* 0x000054100655a816 */ /* 0x008fe200000000ff */
[----:B------:R-:W-:Y:S01]  /*34e0*/  UMOV UR30, UR10 ;  /* 0x0000000a001e7c82 */ /* 0x000fe20008000000 */
[----:B--2---:R-:W-:Y:S01]  /*34f0*/  @!P0 PRMT R12, R0, 0x5410, RZ ;  /* 0x00005410000c8816 */ /* 0x004fe200000000ff */
[----:B------:R-:W-:Y:S01]  /*3500*/  UMOV UR31, UR25 ;  /* 0x00000019001f7c82 */ /* 0x000fe20008000000 */
[----:B------:R-:W-:Y:S01]  /*3510*/  ISETP.GE.AND P0, PT, R11, UR48, PT ;  /* 0x000000300b007c0c */ /* 0x000fe2000bf06270 */
[----:B------:R-:W2:Y:S01]  /*3520*/  LDL R126, [R1+0xc0] ;  /* 0x0000c000017e7983 */ /* 0x000ea20000100800 */
[----:B----4-:R-:W-:-:S02]  /*3530*/  @!P1 PRMT R12, R12, 0x5410, R7 ;  /* 0x000054100c0c9816 */ /* 0x010fc40000000007 */
[----:B------:R-:W-:Y:S01]  /*3540*/  PRMT R87, R82, 0x7632, R87 ;  /* 0x0000763252577816 */ /* 0x000fe20000000057 */
[----:B------:R-:W3:Y:S01]  /*3550*/  LDL R125, [R1+0xbc] ;  /* 0x0000bc00017d7983 */ /* 0x000ee20000100800 */
[----:B------:R-:W-:Y:S02]  /*3560*/  PRMT R88, R81, 0x7632, R88 ;  /* 0x0000763251587816 */ /* 0x000fe40000000058 */
[----:B------:R-:W-:Y:S01]  /*3570*/  PRMT R89, R79, 0x7632, R89 ;  /* 0x000076324f597816 */ /* 0x000fe20000000059 */
[----:B------:R-:W4:Y:S04]  /*3580*/  LDL R124, [R1+0xb8] ;  /* 0x0000b800017c7983 */ /* 0x000f280000100800 */
[----:B------:R-:W-:Y:S01]  /*3590*/  @!P0 IMAD.MOV.U32 R71, RZ, RZ, R80 ;  /* 0x000000ffff478224 */ /* 0x000fe200078e0050 */
[----:B------:R-:W-:Y:S01]  /*35a0*/  LOP3.LUT R13, R13, 0xfffffffe, RZ, 0xc0, !PT ;  /* 0xfffffffe0d0d7812 */ /* 0x000fe200078ec0ff */
[----:B------:R-:W4:Y:S03]  /*35b0*/  LDL R123, [R1+0xb4] ;  /* 0x0000b400017b7983 */ /* 0x000f260000100800 */
[----:B------:R-:W-:Y:S01]  /*35c0*/  @!P0 LOP3.LUT R72, R71, 0x1f, R30, 0xf8, !PT ;  /* 0x0000001f47488812 */ /* 0x000fe200078ef81e */
[----:B------:R-:W4:Y:S03]  /*35d0*/  LDL R122, [R1+0xb0] ;  /* 0x0000b000017a7983 */ /* 0x000f260000100800 */
[----:B------:R-:W-:Y:S01]  /*35e0*/  ISETP.GE.AND P1, PT, R72, UR48, PT ;  /* 0x0000003048007c0c */ /* 0x000fe2000bf26270 */
[----:B------:R-:W4:Y:S01]  /*35f0*/  LDL R121, [R1+0xac] ;  /* 0x0000ac0001797983 */ /* 0x000f220000100800 */
[----:B------:R-:W-:-:S02]  /*3600*/  ISETP.GE.AND P2, PT, R70, UR48, PT ;  /* 0x0000003046007c0c */ /* 0x000fc4000bf46270 */
[----:B-----5:R-:W-:Y:S01]  /*3610*/  @!P3 PRMT R85, R85, 0x5410, R10 ;  /* 0x000054105555b816 */ /* 0x020fe2000000000a */
[----:B------:R-:W5:Y:S01]  /*3620*/  LDL R120, [R1+0xa8] ;  /* 0x0000a80001787983 */ /* 0x000f620000100800 */
[----:B------:R-:W-:-:S03]  /*3630*/  ISETP.GE.AND P3, PT, R69, UR48, PT ;  /* 0x0000003045007c0c */ /* 0x000fc6000bf66270 */
[----:B------:R-:W5:Y:S04]  /*3640*/  LDL R119, [R1+0xa4] ;  /* 0x0000a40001777983 */ /* 0x000f680000100800 */
[----:B------:R-:W0:Y:S08]  /*3650*/  @!P1 LDC.64 R6, c[0x0][0x3e0] ;  /* 0x0000f800ff069b82 */ /* 0x000e300000000a00 */
[----:B------:R-:W1:Y:S08]  /*3660*/  @!P2 LDC.64 R8, c[0x0][0x3e0] ;  /* 0x0000f800ff08ab82 */ /* 0x000e700000000a00 */
[----:B------:R-:W1:Y:S01]  /*3670*/  @!P3 LDC.64 R74, c[0x0][0x3e0] ;  /* 0x0000f800ff4abb82 */ /* 0x000e620000000a00 */
[----:B------:R-:W-:Y:S01]  /*3680*/  @!P4 PRMT R86, R73, 0x5410, RZ ;  /* 0x000054104956c816 */ /* 0x000fe200000000ff */
[----:B0-----:R-:W-:-:S04]  /*3690*/  @!P1 IMAD.WIDE.U32 R10, R6, UR8, R2 ;  /* 0x00000008060a9c25 */ /* 0x001fc8000f8e0002 */
[----:B------:R-:W-:Y:S01]  /*36a0*/  @!P1 IMAD R7, R7, UR8, R11 ;  /* 0x0000000807079c24 */ /* 0x000fe2000f8e020b */
[----:B------:R-:W-:Y:S01]  /*36b0*/  @!P1 LEA R6, P4, R10, UR21, 0x1 ;  /* 0x000000150a069c11 */ /* 0x000fe2000f8808ff */
[----:B-1----:R-:W-:-:S03]  /*36c0*/  @!P2 IMAD.WIDE.U32 R72, R8, UR8, R2 ;  /* 0x000000080848ac25 */ /* 0x002fc6000f8e0002 */
[----:B------:R-:W-:Y:S01]  /*36d0*/  @!P1 LEA.HI.X R7, R10, UR22, R7, 0x1, P4 ;  /* 0x000000160a079c11 */ /* 0x000fe2000a0f0c07 */
[----:B------:R-:W-:Y:S01]  /*36e0*/  @!P2 IMAD R11, R9, UR8, R73 ;  /* 0x00000008090bac24 */ /* 0x000fe2000f8e0249 */
[----:B------:R-:W-:Y:S01]  /*36f0*/  @!P2 LEA R10, P4, R72, UR21, 0x1 ;  /* 0x00000015480aac11 */ /* 0x000fe2000f8808ff */
[----:B------:R-:W-:-:S03]  /*3700*/  @!P3 IMAD.WIDE.U32 R8, R74, UR8, R2 ;  /* 0x000000084a08bc25 */ /* 0x000fc6000f8e0002 */
[----:B------:R-:W-:Y:S01]  /*3710*/  @!P2 LEA.HI.X R11, R72, UR22, R11, 0x1, P4 ;  /* 0x00000016480bac11 */ /* 0x000fe2000a0f0c0b */
[----:B------:R-:W-:Y:S01]  /*3720*/  @!P3 IMAD R75, R75, UR8, R9 ;  /* 0x000000084b4bbc24 */ /* 0x000fe2000f8e0209 */
[----:B------:R-:W-:-:S04]  /*3730*/  @!P3 LEA R72, P4, R8, UR21, 0x1 ;  /* 0x000000150848bc11 */ /* 0x000fc8000f8808ff */
[----:B------:R-:W-:Y:S02]  /*3740*/  @!P3 LEA.HI.X R73, R8, UR22, R75, 0x1, P4 ;  /* 0x000000160849bc11 */ /* 0x000fe4000a0f0c4b */
[----:B------:R-:W-:-:S13]  /*3750*/  ISETP.GE.AND P4, PT, R68, UR48, PT ;  /* 0x0000003044007c0c */ /* 0x000fda000bf86270 */
[----:B------:R-:W0:Y:S02]  /*3760*/  @!P4 LDC.64 R8, c[0x0][0x3e0] ;  /* 0x0000f800ff08cb82 */ /* 0x000e240000000a00 */
[----:B0-----:R-:W-:-:S04]  /*3770*/  @!P4 IMAD.WIDE.U32 R74, R8, UR8, R2 ;  /* 0x00000008084acc25 */ /* 0x001fc8000f8e0002 */
[----:B------:R-:W-:Y:S01]  /*3780*/  @!P4 IMAD R9, R9, UR8, R75 ;  /* 0x000000080909cc24 */ /* 0x000fe2000f8e024b */
[----:B------:R-:W-:-:S04]  /*3790*/  @!P4 LEA R8, P5, R74, UR21, 0x1 ;  /* 0x000000154a08cc11 */ /* 0x000fc8000f8a08ff */
[----:B------:R-:W-:Y:S02]  /*37a0*/  @!P4 LEA.HI.X R9, R74, UR22, R9, 0x1, P5 ;  /* 0x000000164a09cc11 */ /* 0x000fe4000a8f0c09 */
[----:B------:R-:W-:-:S13]  /*37b0*/  ISETP.GE.AND P5, PT, R67, UR48, PT ;  /* 0x0000003043007c0c */ /* 0x000fda000bfa6270 */
[----:B------:R-:W0:Y:S02]  /*37c0*/  @!P5 LDC.64 R76, c[0x0][0x3e0] ;  /* 0x0000f800ff4cdb82 */ /* 0x000e240000000a00 */
[----:B0-----:R-:W-:-:S04]  /*37d0*/  @!P5 IMAD.WIDE.U32 R74, R76, UR8, R2 ;  /* 0x000000084c4adc25 */ /* 0x001fc8000f8e0002 */
[----:B------:R-:W-:Y:S02]  /*37e0*/  @!P5 IMAD R77, R77, UR8, R75 ;  /* 0x000000084d4ddc24 */ /* 0x000fe4000f8e024b */
[----:B------:R0:W2:Y:S01]  /*37f0*/  @!P0 LDG.E.U16 R75, desc[UR28][R4.64+0x3c0] ;  /* 0x0003c01c044b8981 */ /* 0x0000a2000c1e1500 */
[----:B------:R-:W-:-:S04]  /*3800*/  UIMAD.WIDE.U32 UR30, UR8, UR32, UR30 ;  /* 0x00000020081e72a5 */ /* 0x000fc8000f8e001e */
[----:B------:R-:W-:Y:S02]  /*3810*/  UIMAD UR23, UR8, UR33, UR31 ;  /* 0x00000021081772a4 */ /* 0x000fe4000f8e021f */
[----:B------:R-:W-:-:S04]  /*3820*/  ULEA UR27, UP0, UR30, UR34, 0x2 ;  /* 0x000000221e1b7291 */ /* 0x000fc8000f8010ff */
[----:B------:R-:W-:Y:S01]  /*3830*/  ULEA.HI.X UR30, UR30, UR35, UR23, 0x2, UP0 ;  /* 0x000000231e1e7291 */ /* 0x000fe200080f1417 */
[----:B------:R-:W-:Y:S01]  /*3840*/  @!P5 LEA R76, P6, R74, UR21, 0x1 ;  /* 0x000000154a4cdc11 */ /* 0x000fe2000f8c08ff */
[----:B0-----:R-:W-:-:S04]  /*3850*/  IMAD.U32 R4, RZ, RZ, UR27 ;  /* 0x0000001bff047e24 */ /* 0x001fc8000f8e00ff */
[----:B------:R-:W-:Y:S02]  /*3860*/  MOV R5, UR30 ;  /* 0x0000001e00057c02 */ /* 0x000fe40008000f00 */
[----:B------:R-:W-:Y:S02]  /*3870*/  @!P5 LEA.HI.X R77, R74, UR22, R77, 0x1, P6 ;  /* 0x000000164a4ddc11 */ /* 0x000fe4000b0f0c4d */
[----:B------:R-:W-:Y:S01]  /*3880*/  PRMT R74, R84, 0x7632, R74 ;  /* 0x00007632544a7816 */ /* 0x000fe2000000004a */
[----:B------:R0:W3:Y:S04]  /*3890*/  LDG.E R78, desc[UR28][R4.64] ;  /* 0x0000001c044e7981 */ /* 0x0000e8000c1e1900 */
[----:B------:R-:W-:Y:S01]  /*38a0*/  STS.U16 [R110], R84 ;  /* 0x000000546e007388 */ /* 0x000fe20000000400 */
[----:B0-----:R-:W-:-:S03]  /*38b0*/  PRMT R5, R83, 0x7632, R5 ;  /* 0x0000763253057816 */ /* 0x001fc60000000005 */
[----:B------:R-:W-:Y:S04]  /*38c0*/  STS.U16 [R109+0x40], R74 ;  /* 0x0000404a6d007388 */ /* 0x000fe80000000400 */
[----:B------:R-:W-:Y:S01]  /*38d0*/  STS.U16 [R108+0x80], R83 ;  /* 0x000080536c007388 */ /* 0x000fe20000000400 */
[----:B------:R-:W-:-:S03]  /*38e0*/  PRMT R4, R12, 0x7632, R4 ;  /* 0x000076320c047816 */ /* 0x000fc60000000004 */
[----:B------:R0:W-:Y:S04]  /*38f0*/  STS.U16 [R107+0xc0], R5 ;  /* 0x0000c0056b007388 */ /* 0x0001e80000000400 */
[----:B------:R1:W-:Y:S04]  /*3900*/  STS.U16 [R106+0x100], R82 ;  /* 0x000100526a007388 */ /* 0x0003e80000000400 */
[----:B------:R1:W-:Y:S01]  /*3910*/  STS.U16 [R105+0x140], R87 ;  /* 0x0001405769007388 */ /* 0x0003e20000000400 */
[----:B0-----:R-:W-:-:S03]  /*3920*/  PRMT R5, R85, 0x7632, R5 ;  /* 0x0000763255057816 */ /* 0x001fc60000000005 */
        /* <DEDUP_REMOVED lines=8> */
[----:B--2---:R-:W-:-:S02]  /*39b0*/  @!P0 PRMT R86, R86, 0x5410, R75 ;  /* 0x0000541056568816 */ /* 0x004fc4000000004b */
[----:B-1----:R-:W-:Y:S02]  /*39c0*/  CS2R R82, SRZ ;  /* 0x0000000000527805 */ /* 0x002fe4000001ff00 */
[----:B------:R-:W-:Y:S01]  /*39d0*/  P2R R0, PR, RZ, 0x2 ;  /* 0x00000002ff007803 */ /* 0x000fe20000000000 */
[----:B------:R-:W2:Y:S01]  /*39e0*/  LDL R87, [R1+0xa0] ;  /* 0x0000a00001577983 */ /* 0x000ea20000100800 */
[----:B------:R-:W-:-:S03]  /*39f0*/  PRMT R74, R86, 0x7632, R74 ;  /* 0x00007632564a7816 */ /* 0x000fc6000000004a */
[----:B------:R1:W-:Y:S04]  /*3a00*/  STS.U16 [R91+0x380], R86 ;  /* 0x000380565b007388 */ /* 0x0003e80000000400 */
[----:B------:R4:W-:Y:S01]  /*3a10*/  STS.U16 [R90+0x3c0], R74 ;  /* 0x0003c04a5a007388 */ /* 0x0009e20000000400 */
[----:B------:R-:W-:-:S03]  /*3a20*/  NOP ;  /* 0x0000000000007918 */ /* 0x000fc60000000000 */
[----:B------:R-:W5:Y:S04]  /*3a30*/  @!P3 LDG.E.U16 R72, desc[UR28][R72.64+0x80] ;  /* 0x0000801c4848b981 */ /* 0x000f68000c1e1500 */
[----:B------:R-:W3:Y:S04]  /*3a40*/  @!P4 LDG.E.U16 R9, desc[UR28][R8.64+0xc0] ;  /* 0x0000c01c0809c981 */ /* 0x000ee8000c1e1500 */
[----:B------:R-:W4:Y:S01]  /*3a50*/  @!P5 LDG.E.U16 R76, desc[UR28][R76.64+0x100] ;  /* 0x0001001c4c4cd981 */ /* 0x000f22000c1e1500 */
[----:B0-----:R-:W-:Y:S02]  /*3a60*/  IMAD.MOV.U32 R12, RZ, RZ, RZ ;  /* 0x000000ffff0c7224 */ /* 0x001fe400078e00ff */
[----:B------:R-:W-:-:S02]  /*3a70*/  HFMA2 R79, -RZ, RZ, 0, 0 ;  /* 0x00000000ff4f7431 */ /* 0x000fc400000001ff */
[----:B------:R-:W-:Y:S01]  /*3a80*/  IMAD.MOV.U32 R81, RZ, RZ, RZ ;  /* 0x000000ffff517224 */ /* 0x000fe200078e00ff */
[----:B------:R-:W-:Y:S01]  /*3a90*/  ISETP.GE.AND P1, PT, R60, UR48, PT ;  /* 0x000000303c007c0c */ /* 0x000fe2000bf26270 */
[----:B------:R0:W2:Y:S04]  /*3aa0*/  @!P2 LDG.E.U16 R11, desc[UR28][R10.64+0x40] ;  /* 0x0000401c0a0ba981 */ /* 0x0000a8000c1e1500 */
[----:B------:R-:W-:Y:S04]  /*3ab0*/  LDS.U16 R103, [R51+0x16] ;  /* 0x0000160033677984 */ /* 0x000fe80000000400 */
[----:B------:R-:W-:Y:S04]  /*3ac0*/  LDS.U16 R102, [R50+0x18] ;  /* 0x0000180032667984 */ /* 0x000fe80000000400 */
[----:B------:R-:W-:Y:S04]  /*3ad0*/  LDS.U16 R101, [R49+0x1a] ;  /* 0x00001a0031657984 */ /* 0x000fe80000000400 */
[----:B------:R-:W-:Y:S04]  /*3ae0*/  LDS.U16 R100, [R48+0x1c] ;  /* 0x00001c0030647984 */ /* 0x000fe80000000400 */
[----:B------:R-:W-:Y:S04]  /*3af0*/  LDS.U16 R99, [R47+0x1e] ;  /* 0x00001e002f637984 */ /* 0x000fe80000000400 */
[----:B-1----:R-:W2:Y:S01]  /*3b00*/  LDL R86, [R1+0x9c] ;  /* 0x00009c0001567983 */ /* 0x002ea20000100800 */
[----:B-----5:R-:W-:-:S03]  /*3b10*/  @!P3 PRMT R12, R72, 0x5410, RZ ;  /* 0x00005410480cb816 */ /* 0x020fc600000000ff */
[----:B0-----:R-:W-:Y:S01]  /*3b20*/  LDS.U16 R10, [R161+0x4] ;  /* 0x00000400a10a7984 */ /* 0x001fe20000000400 */
[----:B---3--:R-:W-:Y:S02]  /*3b30*/  @!P4 PRMT R12, R12, 0x5410, R9 ;  /* 0x000054100c0cc816 */ /* 0x008fe40000000009 */
[----:B------:R-:W-:-:S13]  /*3b40*/  ISETP.GE.AND P4, PT, R66, UR48, PT ;  /* 0x0000003042007c0c */ /* 0x000fda000bf86270 */
[----:B------:R-:W0:Y:S01]  /*3b50*/  @!P4 LDC.64 R4, c[0x0][0x3e0] ;  /* 0x0000f800ff04cb82 */ /* 0x000e220000000a00 */
[----:B----4-:R-:W-:Y:S01]  /*3b60*/  @!P5 PRMT R79, R76, 0x5410, RZ ;  /* 0x000054104c4fd816 */ /* 0x010fe200000000ff */
[----:B0-----:R-:W-:-:S04]  /*3b70*/  @!P4 IMAD.WIDE.U32 R8, R4, UR8, R2 ;  /* 0x000000080408cc25 */ /* 0x001fc8000f8e0002 */
[----:B------:R-:W-:Y:S01]  /*3b80*/  @!P4 IMAD R5, R5, UR8, R9 ;  /* 0x000000080505cc24 */ /* 0x000fe2000f8e0209 */
[----:B------:R-:W-:-:S04]  /*3b90*/  @!P4 LEA R4, P5, R8, UR21, 0x1 ;  /* 0x000000150804cc11 */ /* 0x000fc8000f8a08ff */
[----:B------:R-:W-:Y:S02]  /*3ba0*/  @!P4 LEA.HI.X R5, R8, UR22, R5, 0x1, P5 ;  /* 0x000000160805cc11 */ /* 0x000fe4000a8f0c05 */
[----:B------:R-:W-:-:S03]  /*3bb0*/  ISETP.GE.AND P5, PT, R65, UR48, PT ;  /* 0x0000003041007c0c */ /* 0x000fc6000bfa6270 */
[----:B------:R-:W3:Y:S10]  /*3bc0*/  @!P4 LDG.E.U16 R4, desc[UR28][R4.64+0x140] ;  /* 0x0001401c0404c981 */ /* 0x000ef4000c1e1500 */
[----:B------:R-:W0:Y:S02]  /*3bd0*/  @!P5 LDC.64 R72, c[0x0][0x3e0] ;  /* 0x0000f800ff48db82 */ /* 0x000e240000000a00 */
[----:B0-----:R-:W-:-:S04]  /*3be0*/  @!P5 IMAD.WIDE.U32 R8, R72, UR8, R2 ;  /* 0x000000084808dc25 */ /* 0x001fc8000f8e0002 */
[----:B------:R-:W-:Y:S01]  /*3bf0*/  @!P5 IMAD R73, R73, UR8, R9 ;  /* 0x000000084949dc24 */ /* 0x000fe2000f8e0209 */
[----:B------:R-:W-:-:S04]  /*3c00*/  @!P5 LEA R72, P6, R8, UR21, 0x1 ;  /* 0x000000150848dc11 */ /* 0x000fc8000f8c08ff */
[----:B------:R-:W-:-:S05]  /*3c10*/  @!P5 LEA.HI.X R73, R8, UR22, R73, 0x1, P6 ;  /* 0x000000160849dc11 */ /* 0x000fca000b0f0c49 */
[----:B------:R-:W4:Y:S01]  /*3c20*/  @!P5 LDG.E.U16 R72, desc[UR28][R72.64+0x180] ;  /* 0x0001801c4848d981 */ /* 0x000f22000c1e1500 */
[----:B---3--:R-:W-:Y:S02]  /*3c30*/  @!P4 PRMT R79, R79, 0x5410, R4 ;  /* 0x000054104f4fc816 */ /* 0x008fe40000000004 */
[----:B------:R-:W-:-:S13]  /*3c40*/  ISETP.GE.AND P4, PT, R64, UR48, PT ;  /* 0x0000003040007c0c */ /* 0x000fda000bf86270 */
[----:B------:R-:W0:Y:S02]  /*3c50*/  @!P4 LDC.64 R4, c[0x0][0x3e0] ;  /* 0x0000f800ff04cb82 */ /* 0x000e240000000a00 */
[----:B0-----:R-:W-:-:S04]  /*3c60*/  @!P4 IMAD.WIDE.U32 R8, R4, UR8, R2 ;  /* 0x000000080408cc25 */ /* 0x001fc8000f8e0002 */
[----:B------:R-:W-:Y:S01]  /*3c70*/  @!P4 IMAD R9, R5, UR8, R9 ;  /* 0x000000080509cc24 */ /* 0x000fe2000f8e0209 */
[----:B----4-:R-:W-:Y:S02]  /*3c80*/  @!P5 PRMT R81, R72, 0x5410, RZ ;  /* 0x000054104851d816 */ /* 0x010fe400000000ff */
        /* <DEDUP_REMOVED lines=18> */
[----:B------:R-:W-:-:S04]  /*3db0*/  ISETP.GE.AND P5, PT, R61, UR48, PT ;  /* 0x000000303d007c0c */ /* 0x000fc8000bfa6270 */
[----:B------:R-:W3:Y:S09]  /*3dc0*/  @!P4 LDG.E.U16 R5, desc[UR28][R4.64+0x240] ;  /* 0x0002401c0405c981 */ /* 0x000ef2000c1e1500 */
[----:B------:R-:W0:Y:S02]  /*3dd0*/  @!P5 LDC.64 R72, c[0x0][0x3e0] ;  /* 0x0000f800ff48db82 */ /* 0x000e240000000a00 */
[----:B0-----:R-:W-:-:S04]  /*3de0*/  @!P5 IMAD.WIDE.U32 R8, R72, UR8, R2 ;  /* 0x000000084808dc25 */ /* 0x001fc8000f8e0002 */
[----:B------:R-:W-:Y:S01]  /*3df0*/  @!P5 IMAD R73, R73, UR8, R9 ;  /* 0x000000084949dc24 */ /* 0x000fe2000f8e0209 */
[----:B------:R-:W-:-:S04]  /*3e00*/  @!P5 LEA R72, P6, R8, UR21, 0x1 ;  /* 0x000000150848dc11 */ /* 0x000fc8000f8c08ff */
[----:B------:R-:W-:Y:S02]  /*3e10*/  @!P5 LEA.HI.X R73, R8, UR22, R73, 0x1, P6 ;  /* 0x000000160849dc11 */ /* 0x000fe4000b0f0c49 */
[----:B------:R-:W0:Y:S03]  /*3e20*/  @!P1 LDC.64 R8, c[0x0][0x3e0] ;  /* 0x0000f800ff089b82 */ /* 0x000e260000000a00 */
[----:B------:R-:W4:Y:S01]  /*3e30*/  @!P5 LDG.E.U16 R72, desc[UR28][R72.64+0x280] ;  /* 0x0002801c4848d981 */ /* 0x000f22000c1e1500 */
[----:B------:R-:W-:Y:S02]  /*3e40*/  @P1 LOP3.LUT R13, R13, 0x1, RZ, 0xfc, !PT ;  /* 0x000000010d0d1812 */ /* 0x000fe400078efcff */
[----:B---3--:R-:W-:Y:S01]  /*3e50*/  @!P4 PRMT R82, R82, 0x5410, R5 ;  /* 0x000054105252c816 */ /* 0x008fe20000000005 */
[----:B0-----:R-:W-:-:S04]  /*3e60*/  @!P1 IMAD.WIDE.U32 R4, R8, UR8, R2 ;  /* 0x0000000808049c25 */ /* 0x001fc8000f8e0002 */
[----:B------:R-:W-:Y:S01]  /*3e70*/  @!P1 IMAD R9, R9, UR8, R5 ;  /* 0x0000000809099c24 */ /* 0x000fe2000f8e0205 */
[----:B----4-:R-:W-:Y:S02]  /*3e80*/  @!P5 PRMT R83, R72, 0x5410, RZ ;  /* 0x000054104853d816 */ /* 0x010fe400000000ff */
        /* <DEDUP_REMOVED lines=14> */
[----:B------:R-:W-:-:S03]  /*3f70*/  ISETP.GE.AND P6, PT, R57, UR48, PT ;  /* 0x0000003039007c0c */ /* 0x000fc6000bfc6270 */
[----:B------:R0:W3:Y:S10]  /*3f80*/  @!P5 LDG.E.U16 R84, desc[UR28][R8.64+0x340] ;  /* 0x0003401c0854d981 */ /* 0x0000f4000c1e1500 */
[----:B------:R-:W1:Y:S01]  /*3f90*/  @!P6 LDC.64 R76, c[0x0][0x3e0] ;  /* 0x0000f800ff4ceb82 */ /* 0x000e620000000a00 */
[----:B0-----:R-:W-:Y:S04]  /*3fa0*/  LDS.U16 R9, [R160+0x6] ;  /* 0x00000600a0097984 */ /* 0x001fe80000000400 */
[----:B------:R-:W-:Y:S01]  /*3fb0*/  LDS.U16 R8, [R159+0x8] ;  /* 0x000008009f087984 */ /* 0x000fe20000000400 */
[----:B-1----:R-:W-:-:S04]  /*3fc0*/  @!P6 IMAD.WIDE.U32 R74, R76, UR8, R2 ;  /* 0x000000084c4aec25 */ /* 0x002fc8000f8e0002 */
[----:B------:R-:W-:Y:S01]  /*3fd0*/  @!P6 IMAD R77, R77, UR8, R75 ;  /* 0x000000084d4dec24 */ /* 0x000fe2000f8e024b */
[C---:B------:R-:W-:Y:S01]  /*3fe0*/  @!P6 LEA R76, P1, R74.reuse, UR21, 0x1 ;  /* 0x000000154a4cec11 */ /* 0x040fe2000f8208ff */
[----:B------:R0:W4:Y:S03]  /*3ff0*/  @!P4 LDG.E.U16 R75, desc[UR28][R4.64+0x300] ;  /* 0x0003001c044bc981 */ /* 0x000126000c1e1500 */
[----:B------:R-:W-:Y:S02]  /*4000*/  @!P6 LEA.HI.X R77, R74, UR22, R77, 0x1, P1 ;  /* 0x000000164a4dec11 */ /* 0x000fe400088f0c4d */
[----:B------:R-:W-:Y:S02]  /*4010*/  ISETP.NE.AND P1, PT, R0, RZ, PT ;  /* 0x000000ff0000720c */ /* 0x000fe40003f25270 */
[----:B------:R-:W-:Y:S01]  /*4020*/  MOV R74, RZ ;  /* 0x000000ff004a7202 */ /* 0x000fe20000000f00 */
[----:B------:R-:W5:Y:S04]  /*4030*/  @!P6 LDG.E.U16 R76, desc[UR28][R76.64+0x380] ;  /* 0x0003801c4c4ce981 */ /* 0x000f68000c1e1500 */
[----:B------:R-:W-:Y:S04]  /*4040*/  LDS.U16 R0, [R165] ;  /* 0x00000000a5007984 */ /* 0x000fe80000000400 */
[----:B0-----:R-:W-:Y:S04]  /*4050*/  LDS.U16 R5, [R55+0xe] ;  /* 0x00000e0037057984 */ /* 0x001fe80000000400 */
[----:B------:R-:W2:Y:S01]  /*4060*/  @!P1 LDG.E.U16 R6, desc[UR28][R6.64] ;  /* 0x0000001c06069981 */ /* 0x000ea2000c1e1500 */
[----:B------:R-:W-:Y:S01]  /*4070*/  @!P1 IMAD.MOV.U32 R71, RZ, RZ, R80 ;  /* 0x000000ffff479224 */ /* 0x000fe200078e0050 */
[----:B------:R-:W-:-:S02]  /*4080*/  @!P2 MOV R71, R80 ;  /* 0x000000500047a202 */ /* 0x000fc40000000f00 */
[----:B------:R-:W-:Y:S01]  /*4090*/  LDS.U16 R4, [R54+0x10] ;  /* 0x0000100036047984 */ /* 0x000fe20000000400 */
[----:B--2---:R-:W-:Y:S02]  /*40a0*/  @!P1 PRMT R74, R6, 0x5410, RZ ;  /* 0x00005410064a9816 */ /* 0x004fe400000000ff */
[----:B------:R-:W0:Y:S02]  /*40b0*/  @!P0 LDC.64 R6, c[0x0][0x3e0] ;  /* 0x0000f800ff068b82 */ /* 0x000e240000000a00 */
[----:B------:R-:W-:Y:S02]  /*40c0*/  @!P2 PRMT R74, R74, 0x5410, R11 ;  /* 0x000054104a4aa816 */ /* 0x000fe4000000000b */
[----:B------:R-:W-:Y:S01]  /*40d0*/  LOP3.LUT P2, RZ, R13, 0x1, RZ, 0xc0, !PT ;  /* 0x000000010dff7812 */ /* 0x000fe2000784c0ff */
[----:B------:R-:W-:-:S12]  /*40e0*/  LDS.U16 R11, [R164+0x2] ;  /* 0x00000200a40b7984 */ /* 0x000fd80000000400 */
[----:B------:R1:W2:Y:S01]  /*40f0*/  @!P2 LDG.E.U16 R73, desc[UR28][R72.64+0x2c0] ;  /* 0x0002c01c4849a981 */ /* 0x0002a2000c1e1500 */
[----:B0-----:R-:W-:-:S04]  /*4100*/  @!P0 IMAD.WIDE.U32 R2, R6, UR8, R2 ;  /* 0x0000000806028c25 */ /* 0x001fc8000f8e0002 */
[----:B------:R-:W-:Y:S01]  /*4110*/  @!P0 IMAD R3, R7, UR8, R3 ;  /* 0x0000000807038c24 */ /* 0x000fe2000f8e0203 */
[----:B------:R-:W-:-:S04]  /*4120*/  @!P0 LEA R6, P1, R2, UR21, 0x1 ;  /* 0x0000001502068c11 */ /* 0x000fc8000f8208ff */
[----:B------:R-:W-:Y:S02]  /*4130*/  @!P0 LEA.HI.X R7, R2, UR22, R3, 0x1, P1 ;  /* 0x0000001602078c11 */ /* 0x000fe400088f0c03 */
[----:B------:R-:W-:Y:S01]  /*4140*/  PRMT R85, R74, 0x7632, R85 ;  /* 0x000076324a557816 */ /* 0x000fe20000000055 */
[----:B------:R-:W-:Y:S04]  /*4150*/  LDS.U16 R3, [R53+0x12] ;  /* 0x0000120035037984 */ /* 0x000fe80000000400 */
[----:B------:R0:W5:Y:S01]  /*4160*/  @!P0 LDG.E.U16 R77, desc[UR28][R6.64+0x3c0] ;  /* 0x0003c01c064d8981 */ /* 0x000162000c1e1500 */
[----:B-1----:R-:W-:-:S03]  /*4170*/  PRMT R72, R12, 0x7632, R72 ;  /* 0x000076320c487816 */ /* 0x002fc60000000048 */
[----:B------:R-:W-:Y:S04]  /*4180*/  LDS.U16 R2, [R52+0x14] ;  /* 0x0000140034027984 */ /* 0x000fe80000000400 */
[----:B0-----:R-:W-:Y:S04]  /*4190*/  LDS.U16 R7, [R158+0xa] ;  /* 0x00000a009e077984 */ /* 0x001fe80000000400 */
[----:B------:R-:W-:Y:S04]  /*41a0*/  LDS.U16 R6, [R56+0xc] ;  /* 0x00000c0038067984 */ /* 0x000fe80000000400 */
[----:B------:R0:W-:Y:S04]  /*41b0*/  STS.U16 [R110+0x1080], R74 ;  /* 0x0010804a6e007388 */ /* 0x0001e80000000400 */
[----:B------:R-:W-:Y:S04]  /*41c0*/  STS.U16 [R109+0x10c0], R85 ;  /* 0x0010c0556d007388 */ /* 0x000fe80000000400 */
[----:B------:R1:W-:Y:S01]  /*41d0*/  STS.U16 [R108+0x1100], R12 ;  /* 0x0011000c6c007388 */ /* 0x0003e20000000400 */
[----:B0-----:R-:W-:-:S03]  /*41e0*/  PRMT R74, R79, 0x7632, R74 ;  /* 0x000076324f4a7816 */ /* 0x001fc6000000004a */
[----:B------:R0:W-:Y:S04]  /*41f0*/  STS.U16 [R107+0x1140], R72 ;  /* 0x001140486b007388 */ /* 0x0001e80000000400 */
[----:B------:R-:W-:Y:S01]  /*4200*/  STS.U16 [R106+0x1180], R79 ;  /* 0x0011804f6a007388 */ /* 0x000fe20000000400 */
[----:B-1----:R-:W-:-:S03]  /*4210*/  PRMT R12, R81, 0x7632, R12 ;  /* 0x00007632510c7816 */ /* 0x002fc6000000000c */
[----:B------:R-:W-:Y:S01]  /*4220*/  STS.U16 [R105+0x11c0], R74 ;  /* 0x0011c04a69007388 */ /* 0x000fe20000000400 */
[----:B------:R-:W-:-:S03]  /*4230*/  @!P3 IMAD.MOV.U32 R71, RZ, RZ, R80 ;  /* 0x000000ffff47b224 */ /* 0x000fc600078e0050 */
[----:B------:R-:W-:Y:S04]  /*4240*/  STS.U16 [R104+0x1200], R81 ;  /* 0x0012005168007388 */ /* 0x000fe80000000400 */
[----:B------:R1:W-:Y:S04]  /*4250*/  STS.U16 [R98+0x1240], R12 ;  /* 0x0012400c62007388 */ /* 0x0003e80000000400 */
[----:B------:R3:W-:Y:S01]  /*4260*/  STS.U16 [R97+0x1280], R82 ;  /* 0x0012805261007388 */ /* 0x0007e20000000400 */
[----:B0-----:R-:W-:-:S03]  /*4270*/  LOP3.LUT R72, R71, 0x1f, R30, 0xf8, !PT ;  /* 0x0000001f47487812 */ /* 0x001fc600078ef81e */
[----:B------:R-:W5:Y:S01]  /*4280*/  LDL R85, [R1+0x98] ;  /* 0x0000980001557983 */ /* 0x000f620000100800 */
[----:B-1----:R-:W-:Y:S01]  /*4290*/  IMAD.MOV.U32 R12, RZ, RZ, RZ ;  /* 0x000000ffff0c7224 */ /* 0x002fe200078e00ff */
[----:B----4-:R-:W-:Y:S02]  /*42a0*/  @!P4 PRMT R12, R75, 0x5410, RZ ;  /* 0x000054104b0cc816 */ /* 0x010fe400000000ff */
[----:B------:R-:W4:Y:S01]  /*42b0*/  LDL R81, [R1+0x88] ;  /* 0x0000880001517983 */ /* 0x000f220000100800 */
[----:B---3--:R-:W-:Y:S02]  /*42c0*/  PRMT R82, R82, 0x7632, R82 ;  /* 0x0000763252527816 */ /* 0x008fe40000000052 */
[----:B------:R-:W-:Y:S01]  /*42d0*/  @!P5 PRMT R12, R12, 0x5410, R84 ;  /* 0x000054100c0cd816 */ /* 0x000fe20000000054 */
[----:B------:R-:W3:Y:S04]  /*42e0*/  LDL R79, [R1+0x84] ;  /* 0x00008400014f7983 */ /* 0x000ee80000100800 */
[----:B------:R0:W-:Y:S04]  /*42f0*/  STS.U16 [R96+0x12c0], R82 ;  /* 0x0012c05260007388 */ /* 0x0001e80000000400 */
[----:B------:R-:W4:Y:S04]  /*4300*/  LDL R84, [R1+0x94] ;  /* 0x0000940001547983 */ /* 0x000f280000100800 */
[----:B0-----:R-:W3:Y:S01]  /*4310*/  LDL R82, [R1+0x8c] ;  /* 0x00008c0001527983 */ /* 0x001ee20000100800 */
[----:B--2---:R-:W-:-:S04]  /*4320*/  @!P2 PRMT R83, R83, 0x5410, R73 ;  /* 0x000054105353a816 */ /* 0x004fc80000000049 */
[----:B------:R-:W-:Y:S01]  /*4330*/  PRMT R71, R83, 0x7632, R71 ;  /* 0x0000763253477816 */ /* 0x000fe20000000047 */
[----:B------:R0:W-:Y:S04]  /*4340*/  STS.U16 [R95+0x1300], R83 ;  /* 0x001300535f007388 */ /* 0x0001e80000000400 */
[----:B0-----:R-:W2:Y:S04]  /*4350*/  LDL R83, [R1+0x90] ;  /* 0x0000900001537983 */ /* 0x001ea80000100800 */
[----:B------:R0:W-:Y:S01]  /*4360*/  STS.U16 [R94+0x1340], R71 ;  /* 0x001340475e007388 */ /* 0x0001e20000000400 */
[----:B------:R-:W-:Y:S01]  /*4370*/  PRMT R73, R12, 0x7632, R73 ;  /* 0x000076320c497816 */ /* 0x000fe20000000049 */
[----:B0-----:R-:W-:Y:S01]  /*4380*/  HFMA2 R71, -RZ, RZ, 0, 0 ;  /* 0x00000000ff477431 */ /* 0x001fe200000001ff */
[----:B-----5:R-:W-:Y:S01]  /*4390*/  @!P6 PRMT R71, R76, 0x5410, RZ ;  /* 0x000054104c47e816 */ /* 0x020fe200000000ff */
[----:B------:R-:W-:Y:S03]  /*43a0*/  STS.U16 [R93+0x1380], R12 ;  /* 0x0013800c5d007388 */ /* 0x000fe60000000400 */
[----:B------:R-:W-:Y:S01]  /*43b0*/  @!P0 PRMT R71, R71, 0x5410, R77 ;  /* 0x0000541047478816 */ /* 0x000fe2000000004d */
[----:B------:R0:W-:Y:S01]  /*43c0*/  STS.U16 [R92+0x13c0], R73 ;  /* 0x0013c0495c007388 */ /* 0x0001e20000000400 */
[----:B------:R-:W-:Y:S01]  /*43d0*/  R2UR UR51, R78 ;  /* 0x000000004e3372ca */ /* 0x000fe200000e0000 */
[----:B------:R-:W1:Y:S01]  /*43e0*/  S2R R30, SR_TID.X ;  /* 0x00000000001e7919 */ /* 0x000e620000002100 */
[----:B0-----:R-:W-:Y:S01]  /*43f0*/  PRMT R73, R71, 0x7632, R73 ;  /* 0x0000763247497816 */ /* 0x001fe20000000049 */
[----:B------:R-:W-:Y:S04]  /*4400*/  STS.U16 [R91+0x1400], R71 ;  /* 0x001400475b007388 */ /* 0x000fe80000000400 */
[----:B------:R-:W-:Y:S01]  /*4410*/  STS.U16 [R90+0x1440], R73 ;  /* 0x001440495a007388 */ /* 0x000fe20000000400 */
[----:B------:R-:W-:-:S03]  /*4420*/  NOP ;  /* 0x0000000000007918 */ /* 0x000fc60000000000 */
[----:B------:R-:W0:Y:S04]  /*4430*/  LDS.U16 R98, [R165+0x1080] ;  /* 0x00108000a5627984 */ /* 0x000e280000000400 */
[----:B------:R-:W5:Y:S04]  /*4440*/  LDS.U16 R97, [R164+0x1082] ;  /* 0x00108200a4617984 */ /* 0x000f680000000400 */
[----:B------:R-:W4:Y:S04]  /*4450*/  LDS.U16 R96, [R161+0x1084] ;  /* 0x00108400a1607984 */ /* 0x000f280000000400 */
[----:B------:R-:W3:Y:S04]  /*4460*/  LDS.U16 R95, [R160+0x1086] ;  /* 0x00108600a05f7984 */ /* 0x000ee80000000400 */
        /* <DEDUP_REMOVED lines=11> */
[----:B------:R-:W3:Y:S01]  /*4520*/  LDS.U16 R73, [R47+0x109e] ;  /* 0x00109e002f497984 */ /* 0x000ee20000000400 */
[----:B------:R-:W0:Y:S01]  /*4530*/  S2UR UR31, SR_CgaCtaId ;  /* 0x00000000001f79c3 */ /* 0x000e220000008800 */
[----:B------:R-:W-:Y:S01]  /*4540*/  MOV R78, UR51 ;  /* 0x00000033004e7c02 */ /* 0x000fe20008000f00 */
[----:B------:R-:W-:-:S04]  /*4550*/  ULEA UR23, UR12, 0xffffff00, 0x8 ;  /* 0xffffff000c177891 */ /* 0x000fc8000f8e40ff */
[----:B------:R-:W-:-:S04]  /*4560*/  FMUL.FTZ R78, R78, 1.4426950216293334961 ;  /* 0x3fb8aa3b4e4e7820 */ /* 0x000fc80000410000 */
[-C--:B------:R-:W-:Y:S01]  /*4570*/  FMUL.FTZ R151, R29, R78.reuse ;  /* 0x0000004e1d977220 */ /* 0x080fe20000410000 */
[----:B------:R-:W-:Y:S01]  /*4580*/  ULOP3.LUT UR23, UR23, 0x100, URZ, 0xc0, !UPT ;  /* 0x0000010017177892 */ /* 0x000fe2000f8ec0ff */
[-C--:B------:R-:W-:Y:S01]  /*4590*/  FMUL.FTZ R118, R28, R78.reuse ;  /* 0x0000004e1c767220 */ /* 0x080fe20000410000 */
[----:B------:R-:W-:-:S03]  /*45a0*/  FMUL.FTZ R117, R27, R78 ;  /* 0x0000004e1b757220 */ /* 0x000fc60000410000 */
[----:B------:R-:W3:Y:S01]  /*45b0*/  MUFU.EX2 R151, R151 ;  /* 0x0000009700977308 */ /* 0x000ee20000000800 */
[----:B------:R-:W-:Y:S01]  /*45c0*/  UIADD3 UR27, UPT, UPT, UR23, UR8, URZ ;  /* 0x00000008171b7290 */ /* 0x000fe2000fffe0ff */
[-C--:B------:R-:W-:Y:S01]  /*45d0*/  FMUL.FTZ R116, R26, R78.reuse ;  /* 0x0000004e1a747220 */ /* 0x080fe20000410000 */
[-C--:B------:R-:W-:Y:S01]  /*45e0*/  FMUL.FTZ R115, R25, R78.reuse ;  /* 0x0000004e19737220 */ /* 0x080fe20000410000 */
[-C--:B------:R-:W-:Y:S01]  /*45f0*/  FMUL.FTZ R114, R24, R78.reuse ;  /* 0x0000004e18727220 */ /* 0x080fe20000410000 */
[-C--:B------:R-:W-:Y:S01]  /*4600*/  FMUL.FTZ R113, R23, R78.reuse ;  /* 0x0000004e17717220 */ /* 0x080fe20000410000 */
[-C--:B------:R-:W-:Y:S01]  /*4610*/  FMUL.FTZ R112, R22, R78.reuse ;  /* 0x0000004e16707220 */ /* 0x080fe20000410000 */
[-C--:B------:R-:W-:Y:S01]  /*4620*/  FMUL.FTZ R111, R21, R78.reuse ;  /* 0x0000004e156f7220 */ /* 0x080fe20000410000 */
[-C--:B------:R-:W-:Y:S01]  /*4630*/  FMUL.FTZ R110, R20, R78.reuse ;  /* 0x0000004e146e7220 */ /* 0x080fe20000410000 */
[----:B-1----:R-:W-:Y:S02]  /*4640*/  VIADD R12, R30, 0x200 ;  /* 0x000002001e0c7836 */ /* 0x002fe40000000000 */
[-C--:B------:R-:W-:Y:S01]  /*4650*/  FMUL.FTZ R109, R19, R78.reuse ;  /* 0x0000004e136d7220 */ /* 0x080fe20000410000 */
[-C--:B------:R-:W-:Y:S01]  /*4660*/  FMUL.FTZ R108, R18, R78.reuse ;  /* 0x0000004e126c7220 */ /* 0x080fe20000410000 */
[-C--:B------:R-:W-:Y:S01]  /*4670*/  FMUL.FTZ R107, R17, R78.reuse ;  /* 0x0000004e116b7220 */ /* 0x080fe20000410000 */
[-C--:B------:R-:W-:Y:S01]  /*4680*/  FMUL.FTZ R106, R16, R78.reuse ;  /* 0x0000004e106a7220 */ /* 0x080fe20000410000 */
[-C--:B------:R-:W-:Y:S01]  /*4690*/  FMUL.FTZ R105, R15, R78.reuse ;  /* 0x0000004e0f697220 */ /* 0x080fe20000410000 */
[----:B------:R-:W-:Y:S01]  /*46a0*/  FMUL.FTZ R104, R14, R78 ;  /* 0x0000004e0e687220 */ /* 0x000fe20000410000 */
[----:B------:R-:W-:Y:S01]  /*46b0*/  UMOV UR30, 0x400 ;  /* 0x00000400001e7882 */ /* 0x000fe20000000000 */
[C---:B------:R-:W-:Y:S01]  /*46c0*/  ISETP.NE.AND P0, PT, R30.reuse, RZ, PT ;  /* 0x000000ff1e00720c */ /* 0x040fe20003f05270 */
[----:B0-----:R-:W-:Y:S01]  /*46d0*/  ULEA UR23, UR31, UR30, 0x18 ;  /* 0x0000001e1f177291 */ /* 0x001fe2000f8ec0ff */
[----:B------:R-:W-:Y:S01]  /*46e0*/  ISETP.NE.AND P1, PT, R30, 0x7f, PT ;  /* 0x0000007f1e00780c */ /* 0x000fe20003f25270 */
[----:B------:R-:W0:Y:S01]  /*46f0*/  MUFU.EX2 R118, R118 ;  /* 0x0000007600767308 */ /* 0x000e220000000800 */
[----:B------:R-:W-:-:S04]  /*4700*/  SEL R12, R12, UR27, P0 ;  /* 0x0000001b0c0c7c07 */ /* 0x000fc80008000000 */
[----:B------:R-:W-:-:S03]  /*4710*/  LEA R12, R12, UR23, 0x2 ;  /* 0x000000170c0c7c11 */ /* 0x000fc6000f8e10ff */
[----:B------:R-:W1:Y:S01]  /*4720*/  MUFU.EX2 R117, R117 ;  /* 0x0000007500757308 */ /* 0x000e620000000800 */
[----:B------:R-:W-:-:S07]  /*4730*/  HADD2.F32 R98, -RZ, R98.H0_H0 ;  /* 0x20000062ff627230 */ /* 0x000fce0000004100 */
[----:B------:R-:W0:Y:S01]  /*4740*/  MUFU.EX2 R116, R116 ;  /* 0x0000007400747308 */ /* 0x000e220000000800 */
[----:B-----5:R-:W-:-:S07]  /*4750*/  HADD2.F32 R97, -RZ, R97.H0_H0 ;  /* 0x20000061ff617230 */ /* 0x020fce0000004100 */
[----:B------:R-:W0:Y:S01]  /*4760*/  MUFU.EX2 R115, R115 ;  /* 0x0000007300737308 */ /* 0x000e220000000800 */
[----:B----4-:R-:W-:-:S07]  /*4770*/  HADD2.F32 R96, -RZ, R96.H0_H0 ;  /* 0x20000060ff607230 */ /* 0x010fce0000004100 */
[----:B------:R-:W4:Y:S01]  /*4780*/  MUFU.EX2 R114, R114 ;  /* 0x0000007200727308 */ /* 0x000f220000000800 */
[----:B---3--:R-:W-:-:S07]  /*4790*/  HADD2.F32 R95, -RZ, R95.H0_H0 ;  /* 0x2000005fff5f7230 */ /* 0x008fce0000004100 */
[----:B------:R-:W3:Y:S01]  /*47a0*/  MUFU.EX2 R113, R113 ;  /* 0x0000007100717308 */ /* 0x000ee20000000800 */
[----:B------:R-:W-:-:S07]  /*47b0*/  HADD2.F32 R94, -RZ, R94.H0_H0 ;  /* 0x2000005eff5e7230 */ /* 0x000fce0000004100 */
[----:B------:R-:W0:Y:S01]  /*47c0*/  MUFU.EX2 R112, R112 ;  /* 0x0000007000707308 */ /* 0x000e220000000800 */
        /* <DEDUP_REMOVED lines=16> */
[----:B------:R-:W-:Y:S01]  /*48d0*/  HADD2.F32 R75, -RZ, R75.H0_H0 ;  /* 0x2000004bff4b7230 */ /* 0x000fe20000004100 */
[----:B------:R5:W-:Y:S01]  /*48e0*/  STS [R12+0x6d50], R151 ;  /* 0x006d50970c007388 */ /* 0x000be20000000800 */
[----:B------:R-:W-:Y:S02]  /*48f0*/  HADD2.F32 R74, -RZ, R74.H0_H0 ;  /* 0x2000004aff4a7230 */ /* 0x000fe40000004100 */
[----:B------:R-:W-:Y:S01]  /*4900*/  HADD2.F32 R73, -RZ, R73.H0_H0 ;  /* 0x20000049ff497230 */ /* 0x000fe20000004100 */
[----:B------:R-:W-:Y:S01]  /*4910*/  BSSY.RECONVERGENT B0, `(.L_x_1212) ;  /* 0x000002f000007945 */ /* 0x000fe20003800200 */
[----:B------:R-:W-:Y:S01]  /*4920*/  MOV R71, R80 ;  /* 0x0000005000477202 */ /* 0x000fe20000000f00 */
[----:B------:R-:W-:Y:S02]  /*4930*/  HADD2.F32 R11, -RZ, R11.H0_H0 ;  /* 0x2000000bff0b7230 */ /* 0x000fe40000004100 */
[----:B------:R-:W-:Y:S01]  /*4940*/  FMUL.FTZ R98, R126, R98 ;  /* 0x000000627e627220 */ /* 0x000fe20000410000 */
[----:B------:R-:W-:-:S02]  /*4950*/  HADD2.F32 R10, -RZ, R10.H0_H0 ;  /* 0x2000000aff0a7230 */ /* 0x000fc40000004100 */
[----:B------:R-:W-:Y:S01]  /*4960*/  FMUL.FTZ R97, R125, R97 ;  /* 0x000000617d617220 */ /* 0x000fe20000410000 */
[----:B-----5:R-:W-:Y:S02]  /*4970*/  HADD2.F32 R12, -RZ, R0.H0_H0 ;  /* 0x20000000ff0c7230 */ /* 0x020fe40000004100 */
[----:B------:R-:W-:Y:S01]  /*4980*/  FMUL.FTZ R96, R124, R96 ;  /* 0x000000607c607220 */ /* 0x000fe20000410000 */
[----:B------:R-:W-:Y:S02]  /*4990*/  HADD2.F32 R9, -RZ, R9.H0_H0 ;  /* 0x20000009ff097230 */ /* 0x000fe40000004100 */
[----:B------:R-:W-:Y:S01]  /*49a0*/  FMUL.FTZ R95, R123, R95 ;  /* 0x0000005f7b5f7220 */ /* 0x000fe20000410000 */
[----:B------:R-:W-:Y:S02]  /*49b0*/  HADD2.F32 R8, -RZ, R8.H0_H0 ;  /* 0x20000008ff087230 */ /* 0x000fe40000004100 */
[----:B------:R-:W-:Y:S01]  /*49c0*/  FMUL.FTZ R94, R122, R94 ;  /* 0x0000005e7a5e7220 */ /* 0x000fe20000410000 */
[----:B------:R-:W-:-:S02]  /*49d0*/  HADD2.F32 R7, -RZ, R7.H0_H0 ;  /* 0x20000007ff077230 */ /* 0x000fc40000004100 */
[----:B------:R-:W-:Y:S01]  /*49e0*/  FMUL.FTZ R93, R121, R93 ;  /* 0x0000005d795d7220 */ /* 0x000fe20000410000 */
[----:B------:R-:W-:Y:S02]  /*49f0*/  HADD2.F32 R6, -RZ, R6.H0_H0 ;  /* 0x20000006ff067230 */ /* 0x000fe40000004100 */
        /* <DEDUP_REMOVED lines=18> */
[----:B--2---:R-:W-:Y:S01]  /*4b20*/  FMUL.FTZ R76, R83, R76 ;  /* 0x0000004c534c7220 */ /* 0x004fe20000410000 */
[----:B------:R-:W-:Y:S06]  /*4b30*/  BAR.SYNC.DEFER_BLOCKING 0x0 ;  /* 0x0000000000007b1d */ /* 0x000fec0000010000 */
[----:B01-34-:R-:W-:Y:S05]  /*4b40*/  @P1 BRA `(.L_x_1213) ;  /* 0x0000000000241947 */ /* 0x01bfea0003800000 */
        /* <DEDUP_REMOVED lines=9> */
.L_x_1213:
[----:B------:R-:W-:-:S06]  /*4be0*/  LEA R0, R30, UR23, 0x2 ;  /* 0x000000171e007c11 */ /* 0x000fcc000f8e10ff */
[----:B------:R-:W0:Y:S02]  /*4bf0*/  LDS R0, [R0+0x7554] ;  /* 0x0075540000007984 */ /* 0x000e240000000800 */
.L_x_1214:
[----:B------:R-:W-:Y:S05]  /*4c00*/  BSYNC.RECONVERGENT B0 ;  /* 0x0000000000007941 */ /* 0x000fea0003800200 */
.L_x_1212:
[----:B------:R-:W-:Y:S01]  /*4c10*/  LOP3.LUT P1, RZ, R13, 0x4, RZ, 0xc0, !PT ;  /* 0x000000040dff7812 */ /* 0x000fe2000782c0ff */
[----:B------:R-:W-:Y:S01]  /*4c20*/  HFMA2 R81, -RZ, RZ, 0, 4.76837158203125e-07 ;  /* 0x00000008ff517431 */ /* 0x000fe200000001ff */
[----:B------:R-:W-:Y:S02]  /*4c30*/  MOV R78, UR12 ;  /* 0x0000000c004e7c02 */ /* 0x000fe40008000f00 */
[----:B------:R-:W-:-:S09]  /*4c40*/  MOV R79, RZ ;  /* 0x000000ff004f7202 */ /* 0x000fd20000000f00 */
[----:B------:R-:W2:Y:S01]  /*4c50*/  @P1 LDC R80, c[0x0][0x38c] ;  /* 0x0000e300ff501b82 */ /* 0x000ea20000000800 */
[----:B------:R-:W-:Y:S02]  /*4c60*/  @P1 VIADD R78, R78, 0xfffffffe ;  /* 0xfffffffe4e4e1836 */ /* 0x000fe40000000000 */
[----:B------:R-:W-:Y:S01]  /*4c70*/  FMUL.FTZ R129, R29, R46 ;  /* 0x0000002e1d817220 */ /* 0x000fe20000410000 */
[----:B------:R-:W-:Y:S01]  /*4c80*/  FMUL.FTZ R128, R28, R45 ;  /* 0x0000002d1c807220 */ /* 0x000fe20000410000 */
[----:B------:R-:W-:Y:S02]  /*4c90*/  FMUL.FTZ R127, R27, R44 ;  /* 0x0000002c1b7f7220 */ /* 0x000fe40000410000 */
[----:B------:R-:W-:Y:S01]  /*4ca0*/  FMUL.FTZ R152, R12, R129 ;  /* 0x000000810c987220 */ /* 0x000fe20000410000 */
[----:B------:R-:W-:Y:S01]  /*4cb0*/  FMUL.FTZ R136, R11, R128 ;  /* 0x000000800b887220 */ /* 0x000fe20000410000 */
[----:B------:R-:W-:Y:S01]  /*4cc0*/  FMUL.FTZ R126, R26, R43 ;  /* 0x0000002b1a7e7220 */ /* 0x000fe20000410000 */
[----:B------:R-:W-:Y:S01]  /*4cd0*/  FMUL.FTZ R137, R10, R127 ;  /* 0x0000007f0a897220 */ /* 0x000fe20000410000 */
[----:B------:R-:W-:Y:S01]  /*4ce0*/  FMUL.FTZ R125, R25, R42 ;  /* 0x0000002a197d7220 */ /* 0x000fe20000410000 */
[----:B--2---:R-:W-:-:S02]  /*4cf0*/  @P1 IMAD R80, R78, R80, UR8 ;  /* 0x000000084e501e24 */ /* 0x004fc4000f8e0250 */
[----:B------:R-:W-:Y:S02]  /*4d00*/  IMAD.MOV.U32 R78, RZ, RZ, 0x3f800000 ;  /* 0x3f800000ff4e7424 */ /* 0x000fe400078e00ff */
[----:B------:R-:W-:-:S05]  /*4d10*/  @P1 IMAD.WIDE R80, R80, R81, UR4 ;  /* 0x0000000450501e25 */ /* 0x000fca000f8e0251 */
        /* <DEDUP_REMOVED lines=105> */
.L_x_1273:
[C---:B---3--:R-:W-:Y:S01]  /*53b0*/  FFMA.FTZ R86, R157.reuse, R86, R156 ;  /* 0x000000569d567223 */ /* 0x048fe2000001009c */
[----:B------:R-:W-:Y:S01]  /*53c0*/  UMOV UR27, 0xffffffff ;  /* 0xffffffff001b7882 */ /* 0x000fe20000000000 */
[----:B0-2---:R-:W-:-:S03]  /*53d0*/  @P1 FMUL.FTZ R157, R157, R153 ;  /* 0x000000999d9d1220 */ /* 0x005fc60000410000 */
[----:B------:R-:W-:Y:S01]  /*53e0*/  FSEL R162, R156, R86, !P1 ;  /* 0x000000569ca27208 */ /* 0x000fe20004800000 */
[----:B------:R-:W-:Y:S06]  /*53f0*/  BRA.DIV UR27, `(.L_x_1217) ;  /* 0x0000004e1b587947 */ /* 0x000fec000b800000 */
.L_x_1276:
[----:B------:R-:W-:-:S03]  /*5400*/  UMOV UR27, 0xffffffff ;  /* 0xffffffff001b7882 */ /* 0x000fc60000000000 */
[----:B------:R-:W-:Y:S05]  /*5410*/  BRA.DIV UR27, `(.L_x_1218) ;  /* 0x0000004e1b787947 */ /* 0x000fea000b800000 */
.L_x_1279:
[----:B------:R-:W-:-:S03]  /*5420*/  UMOV UR27, 0xffffffff ;  /* 0xffffffff001b7882 */ /* 0x000fc60000000000 */
[----:B------:R-:W-:Y:S05]  /*5430*/  BRA.DIV UR27, `(.L_x_1219) ;  /* 0x0000004e1b987947 */ /* 0x000fea000b800000 */
[----:B------:R-:W0:Y:S04]  /*5440*/  SHFL.UP PT, R157, R157, 0x1, RZ ;  /* 0x042000009d9d7989 */ /* 0x000e2800000e00ff */
[----:B------:R-:W2:Y:S04]  /*5450*/  SHFL.UP PT, R162, R162, 0x1, RZ ;  /* 0x04200000a2a27989 */ /* 0x000ea800000e00ff */
[----:B-----5:R-:W3:Y:S04]  /*5460*/  SHFL.IDX PT, R78, R78, RZ, 0x1f ;  /* 0x00001fff4e4e7589 */ /* 0x020ee800000e0000 */
[----:B------:R-:W4:Y:S02]  /*5470*/  SHFL.IDX PT, R79, R79, RZ, 0x1f ;  /* 0x00001fff4f4f7589 */ /* 0x000f2400000e0000 */
.L_x_1285:
        /* <DEDUP_REMOVED lines=12> */
.L_x_1215:
        /* <DEDUP_REMOVED lines=61> */
[----:B------:R-:W-:Y:S01]  /*5910*/  IMAD.MOV.U32 R152, RZ, RZ, 0x28 ;  /* 0x00000028ff987424 */ /* 0x000fe200078e00ff */
[----:B------:R-:W-:Y:S01]  /*5920*/  UMOV UR27, 0xffffffff ;  /* 0xffffffff001b7882 */ /* 0x000fe20000000000 */
[C---:B------:R-:W-:Y:S02]  /*5930*/  LOP3.LUT R155, R30.reuse, 0x1f, RZ, 0xc0, !PT ;  /* 0x0000001f1e9b7812 */ /* 0x040fe400078ec0ff */
[----:B------:R-:W-:Y:S02]  /*5940*/  IMAD R152, R30, R152, UR23 ;  /* 0x000000171e987e24 */ /* 0x000fe4000f8e0298 */
[----:B------:R-:W-:-:S03]  /*5950*/  ISETP.NE.AND P1, PT, R155, 0x1f, PT ;  /* 0x0000001f9b00780c */ /* 0x000fc60003f25270 */
        /* <DEDUP_REMOVED lines=12> */
[C---:B------:R-:W-:Y:S02]  /*5a20*/  LOP3.LUT R153, R30.reuse, 0x1f, RZ, 0xc0, !PT ;  /* 0x0000001f1e997812 */ /* 0x040fe400078ec0ff */
[----:B------:R-:W-:Y:S01]  /*5a30*/  ISETP.NE.AND P0, PT, R30, 0x1f, PT ;  /* 0x0000001f1e00780c */ /* 0x000fe20003f05270 */
[----:B------:R-:W2:Y:S01]  /*5a40*/  SHFL.DOWN PT, R86, R162, 0x1, 0x1f ;  /* 0x08201f00a2567f89 */ /* 0x000ea200000e0000 */
[C---:B------:R-:W-:Y:S02]  /*5a50*/  ISETP.GT.U32.AND P2, PT, R153.reuse, 0x1b, PT ;  /* 0x0000001b9900780c */ /* 0x040fe40003f44070 */
[C---:B------:R-:W-:Y:S02]  /*5a60*/  ISETP.GT.U32.AND P3, PT, R153.reuse, 0x17, PT ;  /* 0x000000179900780c */ /* 0x040fe40003f64070 */
[----:B------:R-:W-:Y:S01]  /*5a70*/  ISETP.GT.U32.AND P4, PT, R153, 0xf, PT ;  /* 0x0000000f9900780c */ /* 0x000fe20003f84070 */
[----:B-1----:R-:W-:Y:S01]  /*5a80*/  @P1 FFMA.FTZ R87, R162, R87, R163 ;  /* 0x00000057a2571223 */ /* 0x002fe200000100a3 */
[----:B--2---:R-:W-:-:S04]  /*5a90*/  @P1 FMUL.FTZ R86, R86, R162 ;  /* 0x000000a256561220 */ /* 0x004fc80000410000 */
[----:B------:R-:W-:Y:S01]  /*5aa0*/  @P1 MOV R163, R87 ;  /* 0x0000005700a31202 */ /* 0x000fe20000000f00 */
[----:B------:R-:W-:Y:S01]  /*5ab0*/  @P1 IMAD.MOV.U32 R162, RZ, RZ, R86 ;  /* 0x000000ffffa21224 */ /* 0x000fe200078e0056 */
[----:B------:R-:W-:-:S03]  /*5ac0*/  ISETP.GT.U32.AND P1, PT, R153, 0x1d, PT ;  /* 0x0000001d9900780c */ /* 0x000fc60003f24070 */
[----:B------:R-:W1:Y:S04]  /*5ad0*/  SHFL.DOWN PT, R87, R163, 0x2, 0x1f ;  /* 0x08401f00a3577f89 */ /* 0x000e6800000e0000 */
[----:B------:R-:W2:Y:S06]  /*5ae0*/  SHFL.DOWN PT, R86, R162, 0x2, 0x1f ;  /* 0x08401f00a2567f89 */ /* 0x000eac00000e0000 */
        /* <DEDUP_REMOVED lines=30> */
.L_x_1302:
        /* <DEDUP_REMOVED lines=14> */
.L_x_1220:
[----:B------:R-:W-:Y:S05]  /*5db0*/  WARPSYNC.ALL ;  /* 0x0000000000007948 */ /* 0x000fea0003800000 */
[----:B------:R-:W-:Y:S01]  /*5dc0*/  ISETP.NE.AND P4, PT, R30, RZ, PT ;  /* 0x000000ff1e00720c */ /* 0x000fe20003f85270 */
[----:B-1----:R-:W2:Y:S04]  /*5dd0*/  LDL.LU R81, [R1+0xc4] ;  /* 0x0000c40001517983 */ /* 0x002ea80000300800 */
[----:B------:R-:W3:Y:S04]  /*5de0*/  LDL.LU R152, [R1+0xc8] ;  /* 0x0000c80001987983 */ /* 0x000ee80000300800 */
[----:B------:R-:W4:Y:S04]  /*5df0*/  LDL.LU R87, [R1+0x40] ;  /* 0x0000400001577983 */ /* 0x000f280000300800 */
[----:B------:R-:W5:Y:S01]  /*5e00*/  LDL.LU R83, [R1+0xcc] ;  /* 0x0000cc0001537983 */ /* 0x000f620000300800 */
[----:B------:R-:W-:Y:S06]  /*5e10*/  BAR.SYNC.DEFER_BLOCKING 0x0 ;  /* 0x0000000000007b1d */ /* 0x000fec0000010000 */
[----:B------:R-:W-:Y:S01]  /*5e20*/  VOTEU.ALL UP0, P4 ;  /* 0x0000000000ff7886 */ /* 0x000fe20002000000 */
[----:B------:R-:W5:Y:S04]  /*5e30*/  LDL.LU R86, [R1+0x80] ;  /* 0x0000800001567983 */ /* 0x000f680000300800 */
[----:B------:R-:W1:Y:S01]  /*5e40*/  LDS R80, [R135+0x6854] ;  /* 0x0068540087507984 */ /* 0x000e620000000800 */
[----:B------:R-:W-:Y:S01]  /*5e50*/  @!UP0 ULEA UR27, UR8, UR23, 0x3 ;  /* 0x00000017081b8291 */ /* 0x000fe2000f8e18ff */
[----:B------:R-:W-:Y:S01]  /*5e60*/  FFMA.FTZ R133, R100, -R133, R149 ;  /* 0x8000008564857223 */ /* 0x000fe20000010095 */
[----:B------:R-:W-:Y:S01]  /*5e70*/  FFMA.FTZ R132, R101, -R132, R148 ;  /* 0x8000008465847223 */ /* 0x000fe20000010094 */
[----:B------:R-:W5:Y:S04]  /*5e80*/  LDL.LU R85, [R1+0xd0] ;  /* 0x0000d00001557983 */ /* 0x000f680000300800 */
[----:B------:R-:W5:Y:S04]  /*5e90*/  LDL.LU R84, [R1+0x7c] ;  /* 0x00007c0001547983 */ /* 0x000f680000300800 */
[----:B0-----:R0:W-:Y:S04]  /*5ea0*/  @!P4 STS.64 [UR27+0x7750], R78 ;  /* 0x0077504eff00c988 */ /* 0x0011e80008000a1b */
[----:B------:R-:W5:Y:S01]  /*5eb0*/  LDL.LU R82, [R1+0xd4] ;  /* 0x0000d40001527983 */ /* 0x000f620000300800 */
[----:B0-----:R-:W-:Y:S01]  /*5ec0*/  FFMA.FTZ R78, R99, -R134, R150 ;  /* 0x80000086634e7223 */ /* 0x001fe20000010096 */
[----:B-1----:R-:W-:-:S04]  /*5ed0*/  FFMA.FTZ R80, R80, R0, R73 ;  /* 0x0000000050507223 */ /* 0x002fc80000010049 */
[----:B------:R-:W-:Y:S01]  /*5ee0*/  FMUL.FTZ R0, R80, UR51 ;  /* 0x0000003350007c20 */ /* 0x000fe20008410000 */
[-C--:B------:R-:W-:Y:S01]  /*5ef0*/  FFMA.FTZ R74, R104, R80.reuse, R74 ;  /* 0x00000050684a7223 */ /* 0x080fe2000001004a */
[----:B------:R-:W-:Y:S02]  /*5f00*/  FMUL.FTZ R99, R99, R80 ;  /* 0x0000005063637220 */ /* 0x000fe40000410000 */
[----:B------:R-:W-:Y:S01]  /*5f10*/  FMUL.FTZ R0, R78, R0 ;  /* 0x000000004e007220 */ /* 0x000fe20000410000 */
[-C--:B------:R-:W-:Y:S01]  /*5f20*/  FFMA.FTZ R75, R105, R74.reuse, R75 ;  /* 0x0000004a694b7223 */ /* 0x080fe2000001004b */
[----:B------:R-:W-:Y:S02]  /*5f30*/  FMUL.FTZ R100, R100, R74 ;  /* 0x0000004a64647220 */ /* 0x000fe40000410000 */
[----:B------:R-:W-:Y:S01]  /*5f40*/  FFMA.FTZ R0, R31, R99, R0 ;  /* 0x000000631f007223 */ /* 0x000fe20000010000 */
[-C--:B------:R-:W-:Y:S01]  /*5f50*/  FMUL.FTZ R101, R101, R75.reuse ;  /* 0x0000004b65657220 */ /* 0x080fe20000410000 */
[----:B------:R-:W-:Y:S01]  /*5f60*/  FMUL.FTZ R73, R74, UR51 ;  /* 0x000000334a497c20 */ /* 0x000fe20008410000 */
[----:B------:R-:W-:Y:S01]  /*5f70*/  FFMA.FTZ R76, R106, R75, R76 ;  /* 0x0000004b6a4c7223 */ /* 0x000fe2000001004c */
[----:B--2---:R-:W-:Y:S01]  /*5f80*/  FFMA.FTZ R81, R14, R99, R81 ;  /* 0x000000630e517223 */ /* 0x004fe20000010051 */
[----:B---3--:R-:W-:-:S04]  /*5f90*/  FFMA.FTZ R152, R15, R100, R152 ;  /* 0x000000640f987223 */ /* 0x008fc80000010098 */
[----:B------:R0:W-:Y:S01]  /*5fa0*/  STL [R1+0xc4], R81 ;  /* 0x0000c45101007387 */ /* 0x0001e20000100800 */
[----:B----4-:R-:W-:Y:S01]  /*5fb0*/  FADD.FTZ R87, R0, R87 ;  /* 0x0000005700577221 */ /* 0x010fe20000010000 */
[----:B-----5:R-:W-:Y:S01]  /*5fc0*/  FFMA.FTZ R83, R16, R101, R83 ;  /* 0x0000006510537223 */ /* 0x020fe20000010053 */
[----:B------:R-:W-:Y:S01]  /*5fd0*/  FMUL.FTZ R73, R133, R73 ;  /* 0x0000004985497220 */ /* 0x000fe20000410000 */
[----:B------:R-:W-:Y:S01]  /*5fe0*/  FFMA.FTZ R131, R102, -R131, R147 ;  /* 0x8000008366837223 */ /* 0x000fe20000010093 */
[----:B0-----:R-:W2:Y:S01]  /*5ff0*/  LDL.LU R81, [R1+0x78] ;  /* 0x0000780001517983 */ /* 0x001ea20000300800 */
[----:B------:R-:W-:-:S03]  /*6000*/  FFMA.FTZ R107, R107, R76, R77 ;  /* 0x0000004c6b6b7223 */ /* 0x000fc6000001004d */
[----:B------:R-:W-:Y:S01]  /*6010*/  STL [R1+0xc8], R152 ;  /* 0x0000c89801007387 */ /* 0x000fe20000100800 */
[----:B------:R-:W-:Y:S01]  /*6020*/  FFMA.FTZ R73, R32, R100, R73 ;  /* 0x0000006420497223 */ /* 0x000fe20000010049 */
[----:B------:R-:W-:Y:S01]  /*6030*/  FMUL.FTZ R0, R75, UR51 ;  /* 0x000000334b007c20 */ /* 0x000fe20008410000 */
[----:B------:R-:W-:Y:S01]  /*6040*/  FMUL.FTZ R102, R102, R76 ;  /* 0x0000004c66667220 */ /* 0x000fe20000410000 */
[----:B------:R-:W-:Y:S01]  /*6050*/  STL [R1+0x40], R87 ;  /* 0x0000405701007387 */ /* 0x000fe20000100800 */
[----:B------:R-:W-:-:S03]  /*6060*/  FFMA.FTZ R88, R108, R107, R88 ;  /* 0x0000006b6c587223 */ /* 0x000fc60000010058 */
[----:B------:R0:W-:Y:S01]  /*6070*/  STL [R1+0xcc], R83 ;  /* 0x0000cc5301007387 */ /* 0x0001e20000100800 */
[----:B------:R-:W-:Y:S01]  /*6080*/  FADD.FTZ R86, R73, R86 ;  /* 0x0000005649567221 */ /* 0x000fe20000010000 */
[----:B------:R-:W-:Y:S01]  /*6090*/  FMUL.FTZ R0, R132, R0 ;  /* 0x0000000084007220 */ /* 0x000fe20000410000 */
[----:B------:R-:W-:Y:S01]  /*60a0*/  FFMA.FTZ R79, R103, -R130, R146 ;  /* 0x80000082674f7223 */ /* 0x000fe20000010092 */
[----:B------:R-:W-:Y:S01]  /*60b0*/  FFMA.FTZ R119, R2, -R119, R145 ;  /* 0x8000007702777223 */ /* 0x000fe20000010091 */
[-C--:B------:R-:W-:Y:S01]  /*60c0*/  FFMA.FTZ R89, R109, R88.reuse, R89 ;  /* 0x000000586d597223 */ /* 0x080fe20000010059 */
[----:B0-----:R-:W3:Y:S01]  /*60d0*/  LDL.LU R83, [R1+0xd8] ;  /* 0x0000d80001537983 */ /* 0x001ee20000300800 */
[----:B------:R-:W-:Y:S01]  /*60e0*/  FMUL.FTZ R73, R76, UR51 ;  /* 0x000000334c497c20 */ /* 0x000fe20008410000 */
[----:B------:R-:W-:Y:S01]  /*60f0*/  FFMA.FTZ R0, R33, R101, R0 ;  /* 0x0000006521007223 */ /* 0x000fe20000010000 */
[----:B------:R-:W-:Y:S01]  /*6100*/  FMUL.FTZ R103, R103, R107 ;  /* 0x0000006b67677220 */ /* 0x000fe20000410000 */
[----:B------:R-:W-:Y:S01]  /*6110*/  FMUL.FTZ R2, R2, R88 ;  /* 0x0000005802027220 */ /* 0x000fe20000410000 */
[----:B------:R-:W-:Y:S01]  /*6120*/  FMUL.FTZ R73, R131, R73 ;  /* 0x0000004983497220 */ /* 0x000fe20000410000 */
[----:B------:R-:W-:Y:S01]  /*6130*/  FFMA.FTZ R90, R110, R89, R90 ;  /* 0x000000596e5a7223 */ /* 0x000fe2000001005a */
[----:B------:R-:W-:-:S02]  /*6140*/  FFMA.FTZ R85, R17, R102, R85 ;  /* 0x0000006611557223 */ /* 0x000fc40000010055 */
[----:B------:R-:W-:Y:S01]  /*6150*/  FFMA.FTZ R73, R34, R102, R73 ;  /* 0x0000006622497223 */ /* 0x000fe20000010049 */
[----:B------:R-:W-:Y:S01]  /*6160*/  STL [R1+0x80], R86 ;  /* 0x0000805601007387 */ /* 0x000fe20000100800 */
[----:B------:R-:W-:Y:S01]  /*6170*/  FADD.FTZ R84, R0, R84 ;  /* 0x0000005400547221 */ /* 0x000fe20000010000 */
[----:B------:R-:W-:Y:S02]  /*6180*/  FFMA.FTZ R91, R111, R90, R91 ;  /* 0x0000005a6f5b7223 */ /* 0x000fe4000001005b */
[----:B------:R-:W-:Y:S01]  /*6190*/  STL [R1+0xd0], R85 ;  /* 0x0000d05501007387 */ /* 0x000fe20000100800 */
[----:B------:R-:W-:-:S03]  /*61a0*/  FFMA.FTZ R82, R18, R103, R82 ;  /* 0x0000006712527223 */ /* 0x000fc60000010052 */
[----:B------:R-:W-:Y:S04]  /*61b0*/  STL [R1+0x7c], R84 ;  /* 0x00007c5401007387 */ /* 0x000fe80000100800 */
[----:B------:R-:W-:Y:S01]  /*61c0*/  STL [R1+0xd4], R82 ;  /* 0x0000d45201007387 */ /* 0x000fe20000100800 */
[----:B------:R-:W-:-:S04]  /*61d0*/  FFMA.FTZ R92, R112, R91, R92 ;  /* 0x0000005b705c7223 */ /* 0x000fc8000001005c */
[----:B------:R-:W-:-:S04]  /*61e0*/  FFMA.FTZ R93, R113, R92, R93 ;  /* 0x0000005c715d7223 */ /* 0x000fc8000001005d */
[----:B------:R-:W-:-:S04]  /*61f0*/  FFMA.FTZ R94, R114, R93, R94 ;  /* 0x0000005d725e7223 */ /* 0x000fc8000001005e */
[----:B------:R-:W-:-:S04]  /*6200*/  FFMA.FTZ R95, R115, R94, R95 ;  /* 0x0000005e735f7223 */ /* 0x000fc8000001005f */
[----:B------:R-:W-:Y:S01]  /*6210*/  FFMA.FTZ R96, R116, R95, R96 ;  /* 0x0000005f74607223 */ /* 0x000fe20000010060 */
[----:B--2---:R-:W-:-:S05]  /*6220*/  FADD.FTZ R81, R73, R81 ;  /* 0x0000005149517221 */ /* 0x004fca0000010000 */
[----:B------:R0:W-:Y:S04]  /*6230*/  STL [R1+0x78], R81 ;  /* 0x0000785101007387 */ /* 0x0001e80000100800 */
[----:B------:R-:W2:Y:S01]  /*6240*/  LDL R87, [R1+0xc0] ;  /* 0x0000c00001577983 */ /* 0x000ea20000100800 */
[----:B---3--:R-:W-:-:S05]  /*6250*/  FFMA.FTZ R83, R19, R2, R83 ;  /* 0x0000000213537223 */ /* 0x008fca0000010053 */
[----:B------:R1:W-:Y:S04]  /*6260*/  STL [R1+0xd8], R83 ;  /* 0x0000d85301007387 */ /* 0x0003e80000100800 */
[----:B------:R-:W3:Y:S01]  /*6270*/  LDL.LU R152, [R1+0x74] ;  /* 0x0000740001987983 */ /* 0x000ee20000300800 */
[----:B------:R-:W-:Y:S01]  /*6280*/  FFMA.FTZ R97, R117, R96, R97 ;  /* 0x0000006075617223 */ /* 0x000fe20000010061 */
[----:B0-----:R-:W-:Y:S01]  /*6290*/  SHF.L.U32 R81, R30, 0x4, RZ ;  /* 0x000000041e517819 */ /* 0x001fe200000006ff */
[----:B------:R-:W-:Y:S02]  /*62a0*/  FFMA.FTZ R0, R12, -R129, R151 ;  /* 0x800000810c007223 */ /* 0x000fe40000010097 */
[----:B------:R-:W-:Y:S01]  /*62b0*/  FFMA.FTZ R98, R118, R97, R98 ;  /* 0x0000006176627223 */ /* 0x000fe20000010062 */
[----:B------:R-:W-:-:S02]  /*62c0*/  LEA.HI R129, R30, R81, RZ, 0x1f ;  /* 0x000000511e817211 */ /* 0x000fc400078ff8ff */
[----:B------:R-:W-:Y:S01]  /*62d0*/  LEA.HI R73, R81, R81, RZ, 0x1b ;  /* 0x0000005151497211 */ /* 0x000fe200078fd8ff */
[----:B------:R-:W-:Y:S01]  /*62e0*/  FMUL.FTZ R81, R88, UR51 ;  /* 0x0000003358517c20 */ /* 0x000fe20008410000 */
[----:B------:R-:W-:Y:S01]  /*62f0*/  FMUL.FTZ R82, R29, R98 ;  /* 0x000000621d527220 */ /* 0x000fe20000410000 */
[----:B-1----:R-:W-:Y:S02]  /*6300*/  FMUL.FTZ R83, R28, R97 ;  /* 0x000000611c537220 */ /* 0x002fe40000410000 */
[----:B------:R-:W-:Y:S01]  /*6310*/  FMUL.FTZ R81, R119, R81 ;  /* 0x0000005177517220 */ /* 0x000fe20000410000 */
[----:B------:R-:W-:Y:S01]  /*6320*/  FFMA.FTZ R128, R11, -R128, R136 ;  /* 0x800000800b807223 */ /* 0x000fe20000010088 */
[-C--:B------:R-:W-:Y:S01]  /*6330*/  FFMA.FTZ R84, R0, R82.reuse, RZ ;  /* 0x0000005200547223 */ /* 0x080fe200000100ff */
[----:B------:R-:W-:Y:S01]  /*6340*/  LEA R129, R129, UR23, 0x2 ;  /* 0x0000001781817c11 */ /* 0x000fe2000f8e10ff */
[----:B------:R-:W-:Y:S01]  /*6350*/  FMUL.FTZ R82, R46, R82 ;  /* 0x000000522e527220 */ /* 0x000fe20000410000 */
[----:B------:R-:W-:Y:S01]  /*6360*/  FFMA.FTZ R2, R36, R2, R81 ;  /* 0x0000000224027223 */ /* 0x000fe20000010051 */
[----:B------:R-:W-:Y:S01]  /*6370*/  LEA R73, R73, UR23, 0x2 ;  /* 0x0000001749497c11 */ /* 0x000fe2000f8e10ff */
[-C--:B------:R-:W-:Y:S01]  /*6380*/  FMUL.FTZ R81, R45, R83.reuse ;  /* 0x000000532d517220 */ /* 0x080fe20000410000 */
[----:B------:R-:W-:Y:S01]  /*6390*/  FFMA.FTZ R83, R128, R83, R84 ;  /* 0x0000005380537223 */ /* 0x000fe20000010054 */
[----:B------:R-:W-:Y:S01]  /*63a0*/  FFMA.FTZ R127, R10, -R127, R137 ;  /* 0x8000007f0a7f7223 */ /* 0x000fe20000010089 */
[----:B------:R-:W-:Y:S01]  /*63b0*/  FMUL.FTZ R84, R27, R96 ;  /* 0x000000601b547220 */ /* 0x000fe20000410000 */
[----:B------:R0:W-:Y:S01]  /*63c0*/  STS [R129+0x2100], R82 ;  /* 0x0021005281007388 */ /* 0x0001e20000000800 */
[----:B------:R-:W-:-:S02]  /*63d0*/  FFMA.FTZ R126, R9, -R126, R138 ;  /* 0x8000007e097e7223 */ /* 0x000fc4000001008a */
[-C--:B------:R-:W-:Y:S01]  /*63e0*/  FFMA.FTZ R83, R127, R84.reuse, R83 ;  /* 0x000000547f537223 */ /* 0x080fe20000010053 */
[----:B------:R1:W-:Y:S01]  /*63f0*/  STS [R73+0x2104], R81 ;  /* 0x0021045149007388 */ /* 0x0003e20000000800 */
[----:B------:R-:W-:Y:S01]  /*6400*/  FMUL.FTZ R84, R44, R84 ;  /* 0x000000542c547220 */ /* 0x000fe20000410000 */
[----:B------:R-:W-:Y:S01]  /*6410*/  FFMA.FTZ R125, R8, -R125, R139 ;  /* 0x8000007d087d7223 */ /* 0x000fe2000001008b */
[----:B0-----:R-:W-:Y:S01]  /*6420*/  FMUL.FTZ R82, R25, R94 ;  /* 0x0000005e19527220 */ /* 0x001fe20000410000 */
[----:B-1----:R-:W-:Y:S02]  /*6430*/  FMUL.FTZ R81, R26, R95 ;  /* 0x0000005f1a517220 */ /* 0x002fe40000410000 */
[----:B------:R0:W-:Y:S02]  /*6440*/  STS [R73+0x2108], R84 ;  /* 0x0021085449007388 */ /* 0x0001e40000000800 */
[-C--:B------:R-:W-:Y:S01]  /*6450*/  FFMA.FTZ R83, R126, R81.reuse, R83 ;  /* 0x000000517e537223 */ /* 0x080fe20000010053 */
[----:B------:R-:W-:Y:S01]  /*6460*/  FMUL.FTZ R81, R43, R81 ;  /* 0x000000512b517220 */ /* 0x000fe20000410000 */
[----:B------:R-:W-:-:S02]  /*6470*/  FFMA.FTZ R124, R7, -R124, R140 ;  /* 0x8000007c077c7223 */ /* 0x000fc4000001008c */
[----:B------:R-:W-:Y:S01]  /*6480*/  FFMA.FTZ R83, R125, R82, R83 ;  /* 0x000000527d537223 */ /* 0x000fe20000010053 */
[----:B0-----:R-:W-:Y:S01]  /*6490*/  FMUL.FTZ R84, R24, R93 ;  /* 0x0000005d18547220 */ /* 0x001fe20000410000 */
[----:B------:R0:W-:Y:S01]  /*64a0*/  STS [R73+0x210c], R81 ;  /* 0x00210c5149007388 */ /* 0x0001e20000000800 */
[----:B------:R-:W-:Y:S02]  /*64b0*/  FFMA.FTZ R123, R6, -R123, R141 ;  /* 0x8000007b067b7223 */ /* 0x000fe4000001008d */
[----:B------:R-:W-:Y:S01]  /*64c0*/  FFMA.FTZ R83, R124, R84, R83 ;  /* 0x000000547c537223 */ /* 0x000fe20000010053 */
[----:B------:R-:W-:Y:S01]  /*64d0*/  FMUL.FTZ R82, R42, R82 ;  /* 0x000000522a527220 */ /* 0x000fe20000410000 */
[----:B------:R-:W-:Y:S01]  /*64e0*/  FFMA.FTZ R130, R5, -R122, R142 ;  /* 0x8000007a05827223 */ /* 0x000fe2000001008e */
[----:B0-----:R-:W-:-:S04]  /*64f0*/  FMUL.FTZ R81, R23, R92 ;  /* 0x0000005c17517220 */ /* 0x001fc80000410000 */
[-C--:B------:R-:W-:Y:S01]  /*6500*/  FMUL.FTZ R85, R40, R81.reuse ;  /* 0x0000005128557220 */ /* 0x080fe20000410000 */
[----:B------:R-:W-:Y:S01]  /*6510*/  FFMA.FTZ R83, R123, R81, R83 ;  /* 0x000000517b537223 */ /* 0x000fe20000010053 */
[----:B------:R-:W-:Y:S01]  /*6520*/  FMUL.FTZ R81, R22, R91 ;  /* 0x0000005b16517220 */ /* 0x000fe20000410000 */
[----:B------:R0:W-:Y:S01]  /*6530*/  STS [R73+0x2110], R82 ;  /* 0x0021105249007388 */ /* 0x0001e20000000800 */
[----:B------:R-:W-:Y:S02]  /*6540*/  FFMA.FTZ R121, R4, -R121, R143 ;  /* 0x8000007904797223 */ /* 0x000fe4000001008f */
[----:B------:R-:W-:Y:S01]  /*6550*/  FFMA.FTZ R83, R130, R81, R83 ;  /* 0x0000005182537223 */ /* 0x000fe20000010053 */
[C---:B------:R-:W-:Y:S01]  /*6560*/  FFMA.FTZ R120, R3.reuse, -R120, R144 ;  /* 0x8000007803787223 */ /* 0x040fe20000010090 */
[-C--:B------:R-:W-:Y:S01]  /*6570*/  FMUL.FTZ R3, R3, R89.reuse ;  /* 0x0000005903037220 */ /* 0x080fe20000410000 */
[----:B------:R-:W-:Y:S01]  /*6580*/  FMUL.FTZ R122, R89, UR51 ;  /* 0x00000033597a7c20 */ /* 0x000fe20008410000 */
[----:B0-----:R-:W-:Y:S01]  /*6590*/  FMUL.FTZ R82, R21, R90 ;  /* 0x0000005a15527220 */ /* 0x001fe20000410000 */
[----:B------:R-:W-:-:S03]  /*65a0*/  FMUL.FTZ R89, R20, R89 ;  /* 0x0000005914597220 */ /* 0x000fc60000410000 */
[----:B------:R-:W-:Y:S01]  /*65b0*/  FFMA.FTZ R83, R121, R82, R83 ;  /* 0x0000005279537223 */ /* 0x000fe20000010053 */
[----:B------:R-:W-:-:S03]  /*65c0*/  FMUL.FTZ R88, R19, R88 ;  /* 0x0000005813587220 */ /* 0x000fc60000410000 */
[----:B------:R-:W-:Y:S01]  /*65d0*/  FFMA.FTZ R83, R120, R89, R83 ;  /* 0x0000005978537223 */ /* 0x000fe20000010053 */
[----:B------:R-:W-:Y:S01]  /*65e0*/  FMUL.FTZ R77, R107, UR51 ;  /* 0x000000336b4d7c20 */ /* 0x000fe20008410000 */
[----:B------:R-:W-:Y:S02]  /*65f0*/  FMUL.FTZ R107, R18, R107 ;  /* 0x0000006b126b7220 */ /* 0x000fe40000410000 */
[----:B------:R-:W-:Y:S01]  /*6600*/  FFMA.FTZ R83, R119, R88, R83 ;  /* 0x0000005877537223 */ /* 0x000fe20000010053 */
[----:B------:R-:W-:-:S03]  /*6610*/  FMUL.FTZ R76, R17, R76 ;  /* 0x0000004c114c7220 */ /* 0x000fc60000410000 */
[C---:B------:R-:W-:Y:S01]  /*6620*/  FFMA.FTZ R83, R79.reuse, R107, R83 ;  /* 0x0000006b4f537223 */ /* 0x040fe20000010053 */
[----:B------:R-:W-:Y:S01]  /*6630*/  FMUL.FTZ R75, R16, R75 ;  /* 0x0000004b104b7220 */ /* 0x000fe20000410000 */
[----:B------:R-:W-:Y:S02]  /*6640*/  FMUL.FTZ R77, R79, R77 ;  /* 0x0000004d4f4d7220 */ /* 0x000fe40000410000 */
[----:B------:R-:W-:Y:S01]  /*6650*/  FFMA.FTZ R83, R131, R76, R83 ;  /* 0x0000004c83537223 */ /* 0x000fe20000010053 */
[----:B------:R-:W-:Y:S01]  /*6660*/  FMUL.FTZ R74, R15, R74 ;  /* 0x0000004a0f4a7220 */ /* 0x000fe20000410000 */
[----:B------:R-:W-:Y:S02]  /*6670*/  FFMA.FTZ R77, R35, R103, R77 ;  /* 0x00000067234d7223 */ /* 0x000fe4000001004d */
[-C--:B------:R-:W-:Y:S01]  /*6680*/  FFMA.FTZ R83, R132, R75.reuse, R83 ;  /* 0x0000004b84537223 */ /* 0x080fe20000010053 */
[----:B------:R-:W-:Y:S01]  /*6690*/  FMUL.FTZ R75, R33, R75 ;  /* 0x0000004b214b7220 */ /* 0x000fe20000410000 */
[----:B------:R-:W-:-:S02]  /*66a0*/  FMUL.FTZ R76, R34, R76 ;  /* 0x0000004c224c7220 */ /* 0x000fc40000410000 */
[----:B------:R-:W-:Y:S02]  /*66b0*/  FFMA.FTZ R83, R133, R74, R83 ;  /* 0x0000004a85537223 */ /* 0x000fe40000010053 */
[----:B------:R-:W4:Y:S04]  /*66c0*/  LDL.LU R133, [R1+0xdc] ;  /* 0x0000dc0001857983 */ /* 0x000f280000300800 */
[----:B------:R0:W-:Y:S04]  /*66d0*/  STS [R73+0x2134], R75 ;  /* 0x0021344b49007388 */ /* 0x0001e80000000800 */
[----:B------:R1:W-:Y:S04]  /*66e0*/  STS [R73+0x2130], R76 ;  /* 0x0021304c49007388 */ /* 0x0003e80000000800 */
[----:B0-----:R-:W5:Y:S04]  /*66f0*/  LDL.LU R75, [R1+0x70] ;  /* 0x00007000014b7983 */ /* 0x001f680000300800 */
[----:B-1----:R-:W2:Y:S04]  /*6700*/  LDL R76, [R1+0xbc] ;  /* 0x0000bc00014c7983 */ /* 0x002ea80000100800 */
[----:B------:R-:W2:Y:S04]  /*6710*/  LDL R132, [R1+0xb8] ;  /* 0x0000b80001847983 */ /* 0x000ea80000100800 */
[----:B------:R-:W2:Y:S04]  /*6720*/  LDL R131, [R1+0xb4] ;  /* 0x0000b40001837983 */ /* 0x000ea80000100800 */
[----:B------:R-:W2:Y:S04]  /*6730*/  LDL R134, [R1+0xb0] ;  /* 0x0000b00001867983 */ /* 0x000ea80000100800 */
[----:B------:R-:W2:Y:S04]  /*6740*/  LDL R135, [R1+0xac] ;  /* 0x0000ac0001877983 */ /* 0x000ea80000100800 */
[----:B------:R-:W2:Y:S04]  /*6750*/  LDL R153, [R1+0xa8] ;  /* 0x0000a80001997983 */ /* 0x000ea80000100800 */
[----:B------:R-:W2:Y:S04]  /*6760*/  LDL R163, [R1+0xa4] ;  /* 0x0000a40001a37983 */ /* 0x000ea80000100800 */
[----:B------:R-:W2:Y:S04]  /*6770*/  LDL R162, [R1+0xa0] ;  /* 0x0000a00001a27983 */ /* 0x000ea80000100800 */
[----:B------:R-:W2:Y:S04]  /*6780*/  LDL R157, [R1+0x9c] ;  /* 0x00009c00019d7983 */ /* 0x000ea80000100800 */
[----:B------:R-:W2:Y:S01]  /*6790*/  LDL R156, [R1+0x98] ;  /* 0x00009800019c7983 */ /* 0x000ea20000100800 */
[----:B---3--:R-:W-:-:S05]  /*67a0*/  FADD.FTZ R152, R77, R152 ;  /* 0x000000984d987221 */ /* 0x008fca0000010000 */
[----:B------:R0:W-:Y:S01]  /*67b0*/  STL [R1+0x74], R152 ;  /* 0x0000749801007387 */ /* 0x0001e20000100800 */
[----:B------:R-:W-:-:S03]  /*67c0*/  FMUL.FTZ R122, R120, R122 ;  /* 0x0000007a787a7220 */ /* 0x000fc60000410000 */
[----:B0-----:R-:W3:Y:S01]  /*67d0*/  LDL R152, [R1+0x90] ;  /* 0x0000900001987983 */ /* 0x001ee20000100800 */
[----:B------:R-:W-:Y:S01]  /*67e0*/  FMUL.FTZ R120, R4, R90 ;  /* 0x0000005a04787220 */ /* 0x000fe20000410000 */
[----:B------:R-:W-:Y:S02]  /*67f0*/  FMUL.FTZ R90, R90, UR51 ;  /* 0x000000335a5a7c20 */ /* 0x000fe40008410000 */
[----:B------:R-:W3:Y:S02]  /*6800*/  LDL R155, [R1+0x94] ;  /* 0x00009400019b7983 */ /* 0x000ee40000100800 */
[----:B------:R-:W-:Y:S01]  /*6810*/  FMUL.FTZ R121, R121, R90 ;  /* 0x0000005a79797220 */ /* 0x000fe20000410000 */
[----:B------:R-:W-:Y:S01]  /*6820*/  FFMA.FTZ R90, R37, R3, R122 ;  /* 0x00000003255a7223 */ /* 0x000fe2000001007a */
[----:B------:R-:W-:Y:S01]  /*6830*/  FMUL.FTZ R122, R5, R91 ;  /* 0x0000005b057a7220 */ /* 0x000fe20000410000 */
[----:B------:R-:W-:Y:S01]  /*6840*/  FMUL.FTZ R91, R91, UR51 ;  /* 0x000000335b5b7c20 */ /* 0x000fe20008410000 */
[----:B------:R-:W0:Y:S03]  /*6850*/  S2UR UR30, SR_CTAID.X ;  /* 0x00000000001e79c3 */ /* 0x000e260000002500 */
[----:B------:R-:W-:-:S05]  /*6860*/  FMUL.FTZ R91, R130, R91 ;  /* 0x0000005b825b7220 */ /* 0x000fca0000410000 */
[----:B------:R-:W1:Y:S01]  /*6870*/  LDC.64 R4, c[0x0][0x4d8] ;  /* 0x00013600ff047b82 */ /* 0x000e620000000a00 */
[----:B----4-:R-:W-:-:S05]  /*6880*/  FFMA.FTZ R133, R20, R3, R133 ;  /* 0x0000000314857223 */ /* 0x010fca0000010085 */
[----:B------:R-:W-:Y:S04]  /*6890*/  STL [R1+0xdc], R133 ;  /* 0x0000dc8501007387 */ /* 0x000fe80000100800 */
[----:B------:R-:W4:Y:S01]  /*68a0*/  LDL R154, [R1+0x8c] ;  /* 0x00008c00019a7983 */ /* 0x000f220000100800 */
[----:B-----5:R-:W-:Y:S02]  /*68b0*/  FADD.FTZ R75, R2, R75 ;  /* 0x0000004b024b7221 */ /* 0x020fe40000010000 */
[----:B------:R-:W0:Y:S03]  /*68c0*/  LDC.64 R2, c[0x0][0x4b8] ;  /* 0x00012e00ff027b82 */ /* 0x000e260000000a00 */
[----:B------:R0:W-:Y:S01]  /*68d0*/  STL [R1+0x70], R75 ;  /* 0x0000704b01007387 */ /* 0x0001e20000100800 */
[----:B--2---:R-:W-:-:S03]  /*68e0*/  FMUL.FTZ R141, R153, R141 ;  /* 0x0000008d998d7220 */ /* 0x004fc60000410000 */
[----:B------:R-:W2:Y:S01]  /*68f0*/  LDL R153, [R1+0x88] ;  /* 0x0000880001997983 */ /* 0x000ea20000100800 */
[----:B---3--:R-:W-:-:S03]  /*6900*/  FMUL.FTZ R147, R152, R147 ;  /* 0x0000009398937220 */ /* 0x008fc60000410000 */
[----:B------:R-:W3:Y:S04]  /*6910*/  LDL R152, [R1+0x84] ;  /* 0x0000840001987983 */ /* 0x000ee80000100800 */
[----:B------:R-:W5:Y:S01]  /*6920*/  LDL.LU R130, [R1+0xe0] ;  /* 0x0000e00001827983 */ /* 0x000f620000300800 */
[----:B------:R-:W-:Y:S01]  /*6930*/  ULEA UR27, UR12, 0xfffff800, 0xb ;  /* 0xfffff8000c1b7891 */ /* 0x000fe2000f8e58ff */
[----:B------:R-:W-:Y:S01]  /*6940*/  FMUL.FTZ R79, R32, R74 ;  /* 0x0000004a204f7220 */ /* 0x000fe20000410000 */
[----:B------:R-:W-:-:S04]  /*6950*/  HFMA2 R77, -RZ, RZ, 0, 0 ;  /* 0x00000000ff4d7431 */ /* 0x000fc800000001ff */
[----:B------:R-:W-:Y:S01]  /*6960*/  LOP3.LUT R74, R30, UR27, RZ, 0xfc, !PT ;  /* 0x0000001b1e4a7c12 */ /* 0x000fe2000f8efcff */
[----:B------:R-:W-:Y:S01]  /*6970*/  FMUL.FTZ R136, R76, R136 ;  /* 0x000000884c887220 */ /* 0x000fe20000410000 */
[----:B------:R-:W-:Y:S02]  /*6980*/  IMAD.MOV.U32 R76, RZ, RZ, R30 ;  /* 0x000000ffff4c7224 */ /* 0x000fe400078e001e */
[----:B------:R-:W-:Y:S01]  /*6990*/  IADD3 R74, PT, PT, -R74, UR26, RZ ;  /* 0x0000001a4a4a7c10 */ /* 0x000fe2000fffe1ff */
[----:B------:R-:W-:-:S03]  /*69a0*/  FMUL.FTZ R81, R39, R81 ;  /* 0x0000005127517220 */ /* 0x000fc60000410000 */
[----:B------:R-:W-:Y:S01]  /*69b0*/  ISETP.GE.AND P5, PT, R74, 0x1, PT ;  /* 0x000000014a00780c */ /* 0x000fe20003fa6270 */
[--C-:B0-----:R-:W-:Y:S01]  /*69c0*/  IMAD.WIDE.U32 R74, R2, UR30, R76.reuse ;  /* 0x0000001e024a7c25 */ /* 0x101fe2000f8e004c */
[----:B------:R0:W-:Y:S03]  /*69d0*/  STS [R73+0x211c], R81 ;  /* 0x00211c5149007388 */ /* 0x0001e60000000800 */
[----:B-1----:R-:W-:-:S04]  /*69e0*/  IMAD.WIDE.U32 R76, R4, UR30, R76 ;  /* 0x0000001e044c7c25 */ /* 0x002fc8000f8e004c */
[----:B------:R-:W-:Y:S01]  /*69f0*/  FMUL.FTZ R80, R14, R80 ;  /* 0x000000500e507220 */ /* 0x000fe20000410000 */
[----:B------:R-:W-:Y:S02]  /*6a00*/  IMAD R75, R3, UR30, R75 ;  /* 0x0000001e034b7c24 */ /* 0x000fe4000f8e024b */
[----:B0-----:R-:W-:Y:S01]  /*6a10*/  FMUL.FTZ R81, R35, R107 ;  /* 0x0000006b23517220 */ /* 0x001fe20000410000 */
[----:B------:R-:W-:Y:S01]  /*6a20*/  IMAD.U32 R4, RZ, RZ, UR40 ;  /* 0x00000028ff047e24 */ /* 0x000fe2000f8e00ff */
[----:B------:R-:W-:Y:S01]  /*6a30*/  MOV R2, R76 ;  /* 0x0000004c00027202 */ /* 0x000fe20000000f00 */
[----:B------:R-:W-:Y:S02]  /*6a40*/  IMAD R3, R5, UR30, R77 ;  /* 0x0000001e05037c24 */ /* 0x000fe4000f8e024d */
[----:B------:R-:W-:Y:S01]  /*6a50*/  FMUL.FTZ R84, R41, R84 ;  /* 0x0000005429547220 */ /* 0x000fe20000410000 */
[----:B------:R0:W-:Y:S01]  /*6a60*/  STS [R73+0x212c], R81 ;  /* 0x00212c5149007388 */ /* 0x0001e20000000800 */
[----:B------:R-:W-:Y:S01]  /*6a70*/  FMUL.FTZ R82, R38, R82 ;  /* 0x0000005226527220 */ /* 0x000fe20000410000 */
[----:B------:R-:W-:Y:S01]  /*6a80*/  FMUL.FTZ R89, R37, R89 ;  /* 0x0000005925597220 */ /* 0x000fe20000410000 */
[----:B------:R-:W-:Y:S01]  /*6a90*/  FMUL.FTZ R88, R36, R88 ;  /* 0x0000005824587220 */ /* 0x000fe20000410000 */
[----:B------:R-:W-:Y:S01]  /*6aa0*/  IMAD.WIDE.U32 R2, R4, UR9, R2 ;  /* 0x0000000904027c25 */ /* 0x000fe2000f8e0002 */
[----:B------:R-:W-:Y:S01]  /*6ab0*/  USHF.R.S32.HI UR48, URZ, 0x1f, UR9 ;  /* 0x0000001fff307899 */ /* 0x000fe20008011409 */
[----:B------:R-:W1:Y:S02]  /*6ac0*/  LDC.64 R4, c[0x0][0x4d0] ;  /* 0x00013400ff047b82 */ /* 0x000e640000000a00 */
[----:B0-----:R-:W-:Y:S01]  /*6ad0*/  FMUL.FTZ R81, R31, R80 ;  /* 0x000000501f517220 */ /* 0x001fe20000410000 */
[----:B------:R-:W-:Y:S01]  /*6ae0*/  STS [R73+0x2114], R84 ;  /* 0x0021145449007388 */ /* 0x000fe20000000800 */
[----:B------:R-:W-:-:S03]  /*6af0*/  UIMAD UR30, UR48, UR40, URZ ;  /* 0x00000028301e72a4 */ /* 0x000fc6000f8e02ff */
[----:B------:R-:W-:Y:S04]  /*6b00*/  STS [R73+0x2118], R85 ;  /* 0x0021185549007388 */ /* 0x000fe80000000800 */
[----:B------:R-:W-:Y:S04]  /*6b10*/  STS [R73+0x2120], R82 ;  /* 0x0021205249007388 */ /* 0x000fe80000000800 */
[----:B------:R-:W-:Y:S04]  /*6b20*/  STS [R73+0x2124], R89 ;  /* 0x0021245949007388 */ /* 0x000fe80000000800 */
[----:B------:R-:W-:Y:S04]  /*6b30*/  STS [R73+0x2128], R88 ;  /* 0x0021285849007388 */ /* 0x000fe80000000800 */
[----:B------:R-:W-:Y:S04]  /*6b40*/  STS [R73+0x2138], R79 ;  /* 0x0021384f49007388 */ /* 0x000fe80000000800 */
[----:B------:R-:W-:Y:S01]  /*6b50*/  STS [R73+0x213c], R81 ;  /* 0x00213c5149007388 */ /* 0x000fe20000000800 */
[----:B------:R-:W-:Y:S01]  /*6b60*/  IMAD.U32 R76, RZ, RZ, UR38 ;  /* 0x00000026ff4c7e24 */ /* 0x000fe2000f8e00ff */
[----:B------:R-:W-:Y:S01]  /*6b70*/  UIMAD UR31, UR9, UR41, UR30 ;  /* 0x00000029091f72a4 */ /* 0x000fe2000f8e021e */
[----:B------:R-:W-:Y:S01]  /*6b80*/  IADD3 R2, P0, PT, R2, UR27, RZ ;  /* 0x0000001b02027c10 */ /* 0x000fe2000ff1e0ff */
[----:B------:R-:W-:Y:S01]  /*6b90*/  UIMAD UR30, UR48, UR38, URZ ;  /* 0x00000026301e72a4 */ /* 0x000fe2000f8e02ff */
[----:B------:R-:W-:Y:S01]  /*6ba0*/  IMAD.WIDE.U32 R74, R76, UR9, R74 ;  /* 0x000000094c4a7c25 */ /* 0x000fe2000f8e004a */
[----:B------:R-:W-:-:S02]  /*6bb0*/  IADD3 R117, PT, PT, R30, 0x80, RZ ;  /* 0x000000801e757810 */ /* 0x000fc40007ffe0ff */
[----:B------:R-:W-:Y:S01]  /*6bc0*/  UIMAD UR30, UR9, UR39, UR30 ;  /* 0x00000027091e72a4 */ /* 0x000fe2000f8e021e */
[C---:B------:R-:W-:Y:S01]  /*6bd0*/  VIADD R86, R30.reuse, 0x200 ;  /* 0x000002001e567836 */ /* 0x040fe20000000000 */
[C---:B------:R-:W-:Y:S01]  /*6be0*/  IADD3 R115, PT, PT, R30.reuse, 0x180, RZ ;  /* 0x000001801e737810 */ /* 0x040fe20007ffe0ff */
[C---:B------:R-:W-:Y:S01]  /*6bf0*/  VIADD R116, R30.reuse, 0x100 ;  /* 0x000001001e747836 */ /* 0x040fe20000000000 */
[C---:B------:R-:W-:Y:S01]  /*6c00*/  IADD3 R113, PT, PT, R30.reuse, 0x300, RZ ;  /* 0x000003001e717810 */ /* 0x040fe20007ffe0ff */
[C---:B------:R-:W-:Y:S01]  /*6c10*/  VIADD R114, R30.reuse, 0x280 ;  /* 0x000002801e727836 */ /* 0x040fe20000000000 */
[C---:B------:R-:W-:Y:S01]  /*6c20*/  LOP3.LUT R111, R30.reuse, 0x400, RZ, 0xfc, !PT ;  /* 0x000004001e6f7812 */ /* 0x040fe200078efcff */
[C---:B------:R-:W-:Y:S01]  /*6c30*/  VIADD R112, R30.reuse, 0x380 ;  /* 0x000003801e707836 */ /* 0x040fe20000000000 */
[C---:B------:R-:W-:Y:S01]  /*6c40*/  IADD3 R110, PT, PT, R30.reuse, 0x480, RZ ;  /* 0x000004801e6e7810 */ /* 0x040fe20007ffe0ff */
[C---:B------:R-:W-:Y:S01]  /*6c50*/  VIADD R109, R30.reuse, 0x500 ;  /* 0x000005001e6d7836 */ /* 0x040fe20000000000 */
[C---:B------:R-:W-:Y:S01]  /*6c60*/  IADD3 R108, PT, PT, R30.reuse, 0x580, RZ ;  /* 0x000005801e6c7810 */ /* 0x040fe20007ffe0ff */
[C---:B------:R-:W-:Y:S01]  /*6c70*/  VIADD R107, R30.reuse, 0x600 ;  /* 0x000006001e6b7836 */ /* 0x040fe20000000000 */
[C---:B------:R-:W-:Y:S01]  /*6c80*/  IADD3 R106, PT, PT, R30.reuse, 0x680, RZ ;  /* 0x000006801e6a7810 */ /* 0x040fe20007ffe0ff */
[C---:B------:R-:W-:Y:S01]  /*6c90*/  VIADD R105, R30.reuse, 0x700 ;  /* 0x000007001e697836 */ /* 0x040fe20000000000 */
[----:B------:R-:W-:-:S02]  /*6ca0*/  IADD3 R104, PT, PT, R30, 0x780, RZ ;  /* 0x000007801e687810 */ /* 0x000fc40007ffe0ff */
[----:B------:R-:W-:Y:S02]  /*6cb0*/  IADD3.X R3, PT, PT, R3, UR31, RZ, P0, !PT ;  /* 0x0000001f03037c10 */ /* 0x000fe400087fe4ff */
[----:B------:R-:W-:Y:S02]  /*6cc0*/  IADD3 R74, P0, PT, R74, UR27, RZ ;  /* 0x0000001b4a4a7c10 */ /* 0x000fe4000ff1e0ff */
[-C--:B------:R-:W-:Y:S02]  /*6cd0*/  LEA.HI R119, R86, R30.reuse, RZ, 0x1b ;  /* 0x0000001e56777211 */ /* 0x080fe400078fd8ff */
[-C--:B------:R-:W-:Y:S02]  /*6ce0*/  LEA.HI R118, R30, R30.reuse, RZ, 0x1b ;  /* 0x0000001e1e767211 */ /* 0x080fe400078fd8ff */
[-C--:B------:R-:W-:Y:S02]  /*6cf0*/  LEA.HI R117, R117, R30.reuse, RZ, 0x1b ;  /* 0x0000001e75757211 */ /* 0x080fe400078fd8ff */
[----:B------:R-:W-:-:S02]  /*6d00*/  LEA.HI R116, R116, R30, RZ, 0x1b ;  /* 0x0000001e74747211 */ /* 0x000fc400078fd8ff */
[-C--:B------:R-:W-:Y:S02]  /*6d10*/  LEA.HI R115, R115, R30.reuse, RZ, 0x1b ;  /* 0x0000001e73737211 */ /* 0x080fe400078fd8ff */
[-C--:B------:R-:W-:Y:S02]  /*6d20*/  LEA.HI R114, R114, R30.reuse, RZ, 0x1b ;  /* 0x0000001e72727211 */ /* 0x080fe400078fd8ff */
        /* <DEDUP_REMOVED lines=9> */
[----:B------:R-:W-:Y:S01]  /*6dc0*/  LEA.HI R104, R104, R30, RZ, 0x1b ;  /* 0x0000001e68687211 */ /* 0x000fe200078fd8ff */
[----:B------:R-:W-:Y:S01]  /*6dd0*/  USHF.L.U32 UR31, UR12, 0xb, URZ ;  /* 0x0000000b0c1f7899 */ /* 0x000fe200080006ff */
[----:B------:R-:W-:-:S02]  /*6de0*/  IADD3.X R75, PT, PT, R75, UR30, RZ, P0, !PT ;  /* 0x0000001e4b4b7c10 */ /* 0x000fc400087fe4ff */
[----:B------:R-:W-:Y:S01]  /*6df0*/  MOV R76, UR42 ;  /* 0x0000002a004c7c02 */ /* 0x000fe20008000f00 */
[----:B------:R-:W-:Y:S01]  /*6e00*/  FMUL.FTZ R151, R87, R151 ;  /* 0x0000009757977220 */ /* 0x000fe20000410000 */
[----:B------:R-:W-:Y:S01]  /*6e10*/  LEA R119, R119, UR23, 0x2 ;  /* 0x0000001777777c11 */ /* 0x000fe2000f8e10ff */
[----:B------:R-:W-:Y:S01]  /*6e20*/  BAR.SYNC.DEFER_BLOCKING 0x0 ;  /* 0x0000000000007b1d */ /* 0x000fe20000010000 */
[----:B------:R-:W-:Y:S02]  /*6e30*/  LEA R118, R118, UR23, 0x2 ;  /* 0x0000001776767c11 */ /* 0x000fe4000f8e10ff */
[----:B------:R-:W-:Y:S02]  /*6e40*/  LEA R117, R117, UR23, 0x2 ;  /* 0x0000001775757c11 */ /* 0x000fe4000f8e10ff */
[----:B------:R-:W-:Y:S02]  /*6e50*/  LEA R116, R116, UR23, 0x2 ;  /* 0x0000001774747c11 */ /* 0x000fe4000f8e10ff */
[----:B------:R-:W-:-:S02]  /*6e60*/  LEA R115, R115, UR23, 0x2 ;  /* 0x0000001773737c11 */ /* 0x000fc4000f8e10ff */
[----:B------:R-:W-:Y:S02]  /*6e70*/  LEA R114, R114, UR23, 0x2 ;  /* 0x0000001772727c11 */ /* 0x000fe4000f8e10ff */
[----:B------:R-:W-:Y:S02]  /*6e80*/  LEA R113, R113, UR23, 0x2 ;  /* 0x0000001771717c11 */ /* 0x000fe4000f8e10ff */
        /* <DEDUP_REMOVED lines=8> */
[----:B------:R-:W-:Y:S01]  /*6f10*/  LEA R104, R104, UR23, 0x2 ;  /* 0x0000001768687c11 */ /* 0x000fe2000f8e10ff */
        /* <DEDUP_REMOVED lines=9> */
[----:B----4-:R-:W-:Y:S01]  /*6fb0*/  FMUL.FTZ R148, R154, R148 ;  /* 0x000000949a947220 */ /* 0x010fe20000410000 */
[----:B--2---:R-:W-:Y:S01]  /*6fc0*/  FMUL.FTZ R149, R153, R149 ;  /* 0x0000009599957220 */ /* 0x004fe20000410000 */
[----:B-1----:R-:W-:Y:S01]  /*6fd0*/  IMAD.WIDE.U32 R74, R4, UR8, R74 ;  /* 0x00000008044a7c25 */ /* 0x002fe2000f8e004a */
[----:B------:R-:W-:-:S03]  /*6fe0*/  MOV R4, UR43 ;  /* 0x0000002b00047c02 */ /* 0x000fc60008000f00 */
[----:B------:R-:W-:Y:S01]  /*6ff0*/  FFMA.FTZ R78, R78, R80, R83 ;  /* 0x000000504e4e7223 */ /* 0x000fe20000010053 */
[----:B------:R-:W0:Y:S01]  /*7000*/  LDS R103, [R118+0x2100] ;  /* 0x0021000076677984 */ /* 0x000e220000000800 */
[----:B------:R-:W-:Y:S01]  /*7010*/  IMAD.WIDE.U32 R2, R76, UR8, R2 ;  /* 0x000000084c027c25 */ /* 0x000fe2000f8e0002 */
[----:B------:R-:W-:Y:S02]  /*7020*/  LOP3.LUT R76, R30, UR31, RZ, 0xfc, !PT ;  /* 0x0000001f1e4c7c12 */ /* 0x000fe4000f8efcff */
[----:B------:R-:W1:Y:S01]  /*7030*/  LDS R102, [R117+0x2300] ;  /* 0x0023000075667984 */ /* 0x000e620000000800 */
[----:B------:R-:W-:-:S03]  /*7040*/  IMAD.U32 R77, RZ, RZ, UR26 ;  /* 0x0000001aff4d7e24 */ /* 0x000fc6000f8e00ff */
[----:B------:R-:W2:Y:S01]  /*7050*/  LDS R101, [R116+0x2500] ;  /* 0x0025000074657984 */ /* 0x000ea20000000800 */
[----:B------:R-:W-:-:S03]  /*7060*/  IMAD R3, R4, UR8, R3 ;  /* 0x0000000804037c24 */ /* 0x000fc6000f8e0203 */
[----:B------:R-:W4:Y:S04]  /*7070*/  LDS R100, [R115+0x2700] ;  /* 0x0027000073647984 */ /* 0x000f280000000800 */
[----:B------:R-:W0:Y:S04]  /*7080*/  LDS R99, [R119+0x2900] ;  /* 0x0029000077637984 */ /* 0x000e280000000800 */
        /* <DEDUP_REMOVED lines=10> */
[----:B------:R-:W0:Y:S01]  /*7130*/  LDS R79, [R104+0x3f00] ;  /* 0x003f0000684f7984 */ /* 0x000e220000000800 */
[----:B------:R-:W-:-:S03]  /*7140*/  LEA R4, P1, R2, UR46, 0x2 ;  /* 0x0000002e02047c11 */ /* 0x000fc6000f8210ff */
[----:B------:R1:W-:Y:S04]  /*7150*/  STS [R129+0x4200], R151 ;  /* 0x0042009781007388 */ /* 0x0003e80000000800 */
[----:B------:R-:W-:Y:S04]  /*7160*/  STS [R73+0x4204], R136 ;  /* 0x0042048849007388 */ /* 0x000fe80000000800 */
[----:B------:R-:W-:Y:S01]  /*7170*/  STS [R73+0x4208], R137 ;  /* 0x0042088949007388 */ /* 0x000fe20000000800 */
[----:B-1----:R-:W-:-:S03]  /*7180*/  IADD3 R129, PT, PT, -R76, 0x800, R77 ;  /* 0x000008004c817810 */ /* 0x002fc60007ffe14d */
[----:B------:R-:W-:Y:S01]  /*7190*/  STS [R73+0x420c], R138 ;  /* 0x00420c8a49007388 */ /* 0x000fe20000000800 */
[----:B------:R-:W-:-:S03]  /*71a0*/  LEA R76, P0, R74, UR44, 0x2 ;  /* 0x0000002c4a4c7c11 */ /* 0x000fc6000f8010ff */
[----:B------:R-:W-:Y:S04]  /*71b0*/  STS [R73+0x4210], R139 ;  /* 0x0042108b49007388 */ /* 0x000fe80000000800 */
[----:B------:R-:W-:Y:S04]  /*71c0*/  STS [R73+0x4214], R140 ;  /* 0x0042148c49007388 */ /* 0x000fe80000000800 */
[----:B------:R-:W-:Y:S04]  /*71d0*/  STS [R73+0x4218], R141 ;  /* 0x0042188d49007388 */ /* 0x000fe80000000800 */
[----:B------:R-:W-:Y:S04]  /*71e0*/  STS [R73+0x421c], R142 ;  /* 0x00421c8e49007388 */ /* 0x000fe80000000800 */
[----:B------:R-:W-:Y:S04]  /*71f0*/  STS [R73+0x4220], R143 ;  /* 0x0042208f49007388 */ /* 0x000fe80000000800 */
[----:B------:R-:W-:Y:S04]  /*7200*/  STS [R73+0x4224], R144 ;  /* 0x0042249049007388 */ /* 0x000fe80000000800 */
[----:B------:R-:W-:Y:S01]  /*7210*/  STS [R73+0x4228], R145 ;  /* 0x0042289149007388 */ /* 0x000fe20000000800 */
[----:B-----5:R-:W-:-:S05]  /*7220*/  FFMA.FTZ R130, R21, R120, R130 ;  /* 0x0000007815827223 */ /* 0x020fca0000010082 */
[----:B------:R-:W-:Y:S01]  /*7230*/  STL [R1+0xe0], R130 ;  /* 0x0000e08201007387 */ /* 0x000fe20000100800 */
[----:B---3--:R-:W-:-:S03]  /*7240*/  FMUL.FTZ R150, R152, R150 ;  /* 0x0000009698967220 */ /* 0x008fc60000410000 */
[----:B------:R-:W-:Y:S04]  /*7250*/  STS [R73+0x422c], R146 ;  /* 0x00422c9249007388 */ /* 0x000fe80000000800 */
[----:B------:R-:W-:Y:S04]  /*7260*/  STS [R73+0x4230], R147 ;  /* 0x0042309349007388 */ /* 0x000fe80000000800 */
[----:B------:R-:W-:Y:S04]  /*7270*/  STS [R73+0x4234], R148 ;  /* 0x0042349449007388 */ /* 0x000fe80000000800 */
[----:B------:R-:W-:Y:S04]  /*7280*/  STS [R73+0x4238], R149 ;  /* 0x0042389549007388 */ /* 0x000fe80000000800 */
[----:B------:R1:W-:Y:S01]  /*7290*/  STS [R73+0x423c], R150 ;  /* 0x00423c9649007388 */ /* 0x0003e20000000800 */
[----:B------:R-:W-:Y:S01]  /*72a0*/  BSSY.RECONVERGENT B0, `(.L_x_1222) ;  /* 0x0000016000007945 */ /* 0x000fe20003800200 */
[----:B------:R-:W-:Y:S01]  /*72b0*/  FFMA.FTZ R121, R38, R120, R121 ;  /* 0x0000007826797223 */ /* 0x000fe20000010079 */
[----:B------:R-:W-:Y:S01]  /*72c0*/  FMUL.FTZ R6, R6, R92 ;  /* 0x0000005c06067220 */ /* 0x000fe20000410000 */
[----:B------:R-:W-:Y:S01]  /*72d0*/  BAR.SYNC.DEFER_BLOCKING 0x0 ;  /* 0x0000000000007b1d */ /* 0x000fe20000010000 */
[----:B-1----:R-:W-:Y:S01]  /*72e0*/  IMAD R73, R5, UR8, R75 ;  /* 0x0000000805497c24 */ /* 0x002fe2000f8e024b */
[----:B------:R-:W-:Y:S01]  /*72f0*/  LEA.HI.X R5, R2, UR47, R3, 0x2, P1 ;  /* 0x0000002f02057c11 */ /* 0x000fe200088f1403 */
[----:B------:R-:W-:Y:S01]  /*7300*/  FMUL.FTZ R92, R92, UR51 ;  /* 0x000000335c5c7c20 */ /* 0x000fe20008410000 */
[----:B------:R-:W-:Y:S01]  /*7310*/  ISETP.GE.AND P3, PT, R129, 0x81, PT ;  /* 0x000000818100780c */ /* 0x000fe20003f66270 */
[----:B------:R-:W-:Y:S01]  /*7320*/  FMUL.FTZ R2, R93, UR51 ;  /* 0x000000335d027c20 */ /* 0x000fe20008410000 */
[----:B------:R-:W-:Y:S01]  /*7330*/  LEA.HI.X R77, R74, UR45, R73, 0x2, P0 ;  /* 0x0000002d4a4d7c11 */ /* 0x000fe200080f1449 */
[----:B------:R-:W-:Y:S01]  /*7340*/  FMUL.FTZ R3, R94, UR51 ;  /* 0x000000335e037c20 */ /* 0x000fe20008410000 */
[----:B------:R-:W-:Y:S01]  /*7350*/  ISETP.GE.AND P2, PT, R129, 0x101, PT ;  /* 0x000001018100780c */ /* 0x000fe20003f46270 */
[----:B------:R-:W-:Y:S01]  /*7360*/  FMUL.FTZ R73, R95, UR51 ;  /* 0x000000335f497c20 */ /* 0x000fe20008410000 */
[----:B------:R-:W-:Y:S01]  /*7370*/  ISETP.GE.AND P1, PT, R129, 0x181, PT ;  /* 0x000001818100780c */ /* 0x000fe20003f26270 */
[----:B------:R-:W-:Y:S01]  /*7380*/  FMUL.FTZ R74, R96, UR51 ;  /* 0x00000033604a7c20 */ /* 0x000fe20008410000 */
[----:B------:R-:W-:Y:S01]  /*7390*/  FMUL.FTZ R75, R97, UR51 ;  /* 0x00000033614b7c20 */ /* 0x000fe20008410000 */
[----:B------:R-:W-:Y:S01]  /*73a0*/  FMUL.FTZ R120, R98, UR51 ;  /* 0x0000003362787c20 */ /* 0x000fe20008410000 */
[----:B------:R-:W-:Y:S01]  /*73b0*/  ISETP.GE.AND P0, PT, R129, 0x201, PT ;  /* 0x000002018100780c */ /* 0x000fe20003f06270 */
[----:B0-2-4-:R-:W-:-:S12]  /*73c0*/  @!P5 BRA `(.L_x_1223) ;  /* 0x00000000000cd947 */ /* 0x015fd80003800000 */
[----:B------:R-:W0:Y:S04]  /*73d0*/  LDS R118, [R118+0x4200] ;  /* 0x0042000076767984 */ /* 0x000e280000000800 */
[----:B------:R1:W-:Y:S04]  /*73e0*/  REDG.E.ADD.F32.FTZ.RN.STRONG.GPU desc[UR28][R76.64], R103 ;  /* 0x000000674c0079a6 */ /* 0x0003e8000c12f31c */
[----:B0-----:R1:W-:Y:S02]  /*73f0*/  REDG.E.ADD.F32.FTZ.RN.STRONG.GPU desc[UR28][R4.64], R118 ;  /* 0x00000076040079a6 */ /* 0x0013e4000c12f31c */
.L_x_1223:
[----:B------:R-:W-:Y:S05]  /*7400*/  BSYNC.RECONVERGENT B0 ;  /* 0x0000000000007941 */ /* 0x000fea0003800200 */
.L_x_1222:
[----:B------:R-:W0:Y:S01]  /*7410*/  LDS R117, [R117+0x4400] ;  /* 0x0044000075757984 */ /* 0x000e220000000800 */
[----:B------:R-:W-:Y:S01]  /*7420*/  IMAD.U32 R129, RZ, RZ, UR26 ;  /* 0x0000001aff817e24 */ /* 0x000fe2000f8e00ff */
[----:B-1----:R-:W-:Y:S01]  /*7430*/  LOP3.LUT R103, R30, UR31, RZ, 0xfc, !PT ;  /* 0x0000001f1e677c12 */ /* 0x002fe2000f8efcff */
[----:B------:R-:W-:Y:S01]  /*7440*/  BSSY.RECONVERGENT B0, `(.L_x_1224) ;  /* 0x0000008000007945 */ /* 0x000fe20003800200 */
[----:B------:R-:W-:Y:S02]  /*7450*/  MOV R118, UR26 ;  /* 0x0000001a00767c02 */ /* 0x000fe40008000f00 */
[C---:B------:R-:W-:Y:S02]  /*7460*/  IADD3 R129, PT, PT, -R103.reuse, 0x800, R129 ;  /* 0x0000080067817810 */ /* 0x040fe40007ffe181 */
[----:B------:R-:W-:Y:S02]  /*7470*/  IADD3 R118, PT, PT, -R103, 0x800, R118 ;  /* 0x0000080067767810 */ /* 0x000fe40007ffe176 */
[----:B------:R-:W-:Y:S01]  /*7480*/  ISETP.GE.AND P5, PT, R129, 0x281, PT ;  /* 0x000002818100780c */ /* 0x000fe20003fa6270 */
[----:B------:R-:W-:-:S12]  /*7490*/  @!P3 BRA `(.L_x_1225) ;  /* 0x000000000008b947 */ /* 0x000fd80003800000 */
[----:B------:R1:W-:Y:S04]  /*74a0*/  REDG.E.ADD.F32.FTZ.RN.STRONG.GPU desc[UR28][R76.64+0x200], R102 ;  /* 0x000200664c0079a6 */ /* 0x0003e8000c12f31c */
[----:B0-----:R1:W-:Y:S02]  /*74b0*/  REDG.E.ADD.F32.FTZ.RN.STRONG.GPU desc[UR28][R4.64+0x200], R117 ;  /* 0x00020075040079a6 */ /* 0x0013e4000c12f31c */
.L_x_1225:
[----:B------:R-:W-:Y:S05]  /*74c0*/  BSYNC.RECONVERGENT B0 ;  /* 0x0000000000007941 */ /* 0x000fea0003800200 */
.L_x_1224:
[----:B------:R-:W2:Y:S01]  /*74d0*/  LDS R116, [R116+0x4600] ;  /* 0x0046000074747984 */ /* 0x000ea20000000800 */
[----:B------:R-:W-:Y:S04]  /*74e0*/  BSSY.RECONVERGENT B0, `(.L_x_1226) ;  /* 0x0000004000007945 */ /* 0x000fe80003800200 */
[----:B------:R-:W-:Y:S05]  /*74f0*/  @!P2 BRA `(.L_x_1227) ;  /* 0x000000000008a947 */ /* 0x000fea0003800000 */
[----:B------:R3:W-:Y:S04]  /*7500*/  REDG.E.ADD.F32.FTZ.RN.STRONG.GPU desc[UR28][R76.64+0x400], R101 ;  /* 0x000400654c0079a6 */ /* 0x0007e8000c12f31c */
[----:B--2---:R3:W-:Y:S02]  /*7510*/  REDG.E.ADD.F32.FTZ.RN.STRONG.GPU desc[UR28][R4.64+0x400], R116 ;  /* 0x00040074040079a6 */ /* 0x0047e4000c12f31c */
.L_x_1227:
[----:B------:R-:W-:Y:S05]  /*7520*/  BSYNC.RECONVERGENT B0 ;  /* 0x0000000000007941 */ /* 0x000fea0003800200 */
.L_x_1226:
[----:B------:R-:W4:Y:S01]  /*7530*/  LDS R115, [R115+0x4800] ;  /* 0x0048000073737984 */ /* 0x000f220000000800 */
[----:B------:R-:W-:Y:S04]  /*7540*/  BSSY.RECONVERGENT B0, `(.L_x_1228) ;  /* 0x0000004000007945 */ /* 0x000fe80003800200 */
[----:B------:R-:W-:Y:S05]  /*7550*/  @!P1 BRA `(.L_x_1229) ;  /* 0x0000000000089947 */ /* 0x000fea0003800000 */
[----:B------:R0:W-:Y:S04]  /*7560*/  REDG.E.ADD.F32.FTZ.RN.STRONG.GPU desc[UR28][R76.64+0x600], R100 ;  /* 0x000600644c0079a6 */ /* 0x0001e8000c12f31c */
[----:B----4-:R4:W-:Y:S02]  /*7570*/  REDG.E.ADD.F32.FTZ.RN.STRONG.GPU desc[UR28][R4.64+0x600], R115 ;  /* 0x00060073040079a6 */ /* 0x0109e4000c12f31c */
.L_x_1229:
[----:B------:R-:W-:Y:S05]  /*7580*/  BSYNC.RECONVERGENT B0 ;  /* 0x0000000000007941 */ /* 0x000fea0003800200 */
.L_x_1228:
[----:B------:R-:W0:Y:S01]  /*7590*/  LDS R119, [R119+0x4a00] ;  /* 0x004a000077777984 */ /* 0x000e220000000800 */
[----:B------:R-:W-:Y:S04]  /*75a0*/  BSSY.RECONVERGENT B0, `(.L_x_1230) ;  /* 0x0000004000007945 */ /* 0x000fe80003800200 */
[----:B------:R-:W-:Y:S05]  /*75b0*/  @!P0 BRA `(.L_x_1231) ;  /* 0x0000000000088947 */ /* 0x000fea0003800000 */
[----:B------:R1:W-:Y:S04]  /*75c0*/  REDG.E.ADD.F32.FTZ.RN.STRONG.GPU desc[UR28][R76.64+0x800], R99 ;  /* 0x000800634c0079a6 */ /* 0x0003e8000c12f31c */
[----:B0-----:R1:W-:Y:S02]  /*75d0*/  REDG.E.ADD.F32.FTZ.RN.STRONG.GPU desc[UR28][R4.64+0x800], R119 ;  /* 0x00080077040079a6 */ /* 0x0013e4000c12f31c */
.L_x_1231:
[----:B------:R-:W-:Y:S05]  /*75e0*/  BSYNC.RECONVERGENT B0 ;  /* 0x0000000000007941 */ /* 0x000fea0003800200 */
.L_x_1230:
[----:B------:R-:W0:Y:S01]  /*75f0*/  LDS R114, [R114+0x4c00] ;  /* 0x004c000072727984 */ /* 0x000e220000000800 */
[----:B------:R-:W-:Y:S04]  /*7600*/  BSSY.RECONVERGENT B0, `(.L_x_1232) ;  /* 0x0000004000007945 */ /* 0x000fe80003800200 */
[----:B------:R-:W-:Y:S05]  /*7610*/  @!P5 BRA `(.L_x_1233) ;  /* 0x000000000008d947 */ /* 0x000fea0003800000 */
[----:B------:R1:W-:Y:S04]  /*7620*/  REDG.E.ADD.F32.FTZ.RN.STRONG.GPU desc[UR28][R76.64+0xa00], R89 ;  /* 0x000a00594c0079a6 */ /* 0x0003e8000c12f31c */
[----:B0-----:R1:W-:Y:S02]  /*7630*/  REDG.E.ADD.F32.FTZ.RN.STRONG.GPU desc[UR28][R4.64+0xa00], R114 ;  /* 0x000a0072040079a6 */ /* 0x0013e4000c12f31c */
.L_x_1233:
[----:B------:R-:W-:Y:S05]  /*7640*/  BSYNC.RECONVERGENT B0 ;  /* 0x0000000000007941 */ /* 0x000fea0003800200 */
.L_x_1232:
[----:B------:R-:W0:Y:S01]  /*7650*/  LDS R113, [R113+0x4e00] ;  /* 0x004e000071717984 */ /* 0x000e220000000800 */
[C---:B------:R-:W-:Y:S01]  /*7660*/  ISETP.GE.AND P5, PT, R118.reuse, 0x301, PT ;  /* 0x000003017600780c */ /* 0x040fe20003fa6270 */
[----:B------:R-:W-:Y:S01]  /*7670*/  BSSY.RECONVERGENT B0, `(.L_x_1234) ;  /* 0x0000008000007945 */ /* 0x000fe20003800200 */
[C---:B------:R-:W-:Y:S02]  /*7680*/  ISETP.GE.AND P0, PT, R118.reuse, 0x381, PT ;  /* 0x000003817600780c */ /* 0x040fe40003f06270 */
[C---:B------:R-:W-:Y:S02]  /*7690*/  ISETP.GE.AND P1, PT, R118.reuse, 0x401, PT ;  /* 0x000004017600780c */ /* 0x040fe40003f26270 */
[C---:B------:R-:W-:Y:S02]  /*76a0*/  ISETP.GE.AND P2, PT, R118.reuse, 0x481, PT ;  /* 0x000004817600780c */ /* 0x040fe40003f46270 */
[----:B------:R-:W-:-:S05]  /*76b0*/  ISETP.GE.AND P3, PT, R118, 0x501, PT ;  /* 0x000005017600780c */ /* 0x000fca0003f66270 */
[----:B------:R-:W-:Y:S08]  /*76c0*/  @!P5 BRA `(.L_x_1235) ;  /* 0x000000000008d947 */ /* 0x000ff00003800000 */
[----:B------:R1:W-:Y:S04]  /*76d0*/  REDG.E.ADD.F32.FTZ.RN.STRONG.GPU desc[UR28][R76.64+0xc00], R88 ;  /* 0x000c00584c0079a6 */ /* 0x0003e8000c12f31c */
[----:B0-----:R1:W-:Y:S02]  /*76e0*/  REDG.E.ADD.F32.FTZ.RN.STRONG.GPU desc[UR28][R4.64+0xc00], R113 ;  /* 0x000c0071040079a6 */ /* 0x0013e4000c12f31c */
.L_x_1235:
[----:B------:R-:W-:Y:S05]  /*76f0*/  BSYNC.RECONVERGENT B0 ;  /* 0x0000000000007941 */ /* 0x000fea0003800200 */
.L_x_1234:
[----:B------:R-:W0:Y:S01]  /*7700*/  LDS R112, [R112+0x5000] ;  /* 0x0050000070707984 */ /* 0x000e220000000800 */
[----:B------:R-:W-:Y:S04]  /*7710*/  BSSY.RECONVERGENT B0, `(.L_x_1236) ;  /* 0x0000004000007945 */ /* 0x000fe80003800200 */
[----:B------:R-:W-:Y:S05]  /*7720*/  @!P0 BRA `(.L_x_1237) ;  /* 0x0000000000088947 */ /* 0x000fea0003800000 */
[----:B------:R1:W-:Y:S04]  /*7730*/  REDG.E.ADD.F32.FTZ.RN.STRONG.GPU desc[UR28][R76.64+0xe00], R87 ;  /* 0x000e00574c0079a6 */ /* 0x0003e8000c12f31c */
[----:B0-----:R1:W-:Y:S02]  /*7740*/  REDG.E.ADD.F32.FTZ.RN.STRONG.GPU desc[UR28][R4.64+0xe00], R112 ;  /* 0x000e0070040079a6 */ /* 0x0013e4000c12f31c */
.L_x_1237:
[----:B------:R-:W-:Y:S05]  /*7750*/  BSYNC.RECONVERGENT B0 ;  /* 0x0000000000007941 */ /* 0x000fea0003800200 */
.L_x_1236:
[----:B------:R-:W0:Y:S01]  /*7760*/  LDS R111, [R111+0x5200] ;  /* 0x005200006f6f7984 */ /* 0x000e220000000800 */
[----:B------:R-:W-:Y:S04]  /*7770*/  BSSY.RECONVERGENT B0, `(.L_x_1238) ;  /* 0x0000004000007945 */ /* 0x000fe80003800200 */
[----:B------:R-:W-:Y:S05]  /*7780*/  @!P1 BRA `(.L_x_1239) ;  /* 0x0000000000089947 */ /* 0x000fea0003800000 */
[----:B------:R1:W-:Y:S04]  /*7790*/  REDG.E.ADD.F32.FTZ.RN.STRONG.GPU desc[UR28][R76.64+0x1000], R86 ;  /* 0x001000564c0079a6 */ /* 0x0003e8000c12f31c */
[----:B0-----:R1:W-:Y:S02]  /*77a0*/  REDG.E.ADD.F32.FTZ.RN.STRONG.GPU desc[UR28][R4.64+0x1000], R111 ;  /* 0x0010006f040079a6 */ /* 0x0013e4000c12f31c */
.L_x_1239:
[----:B------:R-:W-:Y:S05]  /*77b0*/  BSYNC.RECONVERGENT B0 ;  /* 0x0000000000007941 */ /* 0x000fea0003800200 */
.L_x_1238:
[----:B------:R-:W0:Y:S01]  /*77c0*/  LDS R110, [R110+0x5400] ;  /* 0x005400006e6e7984 */ /* 0x000e220000000800 */
[----:B------:R-:W-:Y:S04]  /*77d0*/  BSSY.RECONVERGENT B0, `(.L_x_1240) ;  /* 0x0000004000007945 */ /* 0x000fe80003800200 */
[----:B------:R-:W-:Y:S05]  /*77e0*/  @!P2 BRA `(.L_x_1241) ;  /* 0x000000000008a947 */ /* 0x000fea0003800000 */
[----:B------:R1:W-:Y:S04]  /*77f0*/  REDG.E.ADD.F32.FTZ.RN.STRONG.GPU desc[UR28][R76.64+0x1200], R85 ;  /* 0x001200554c0079a6 */ /* 0x0003e8000c12f31c */
[----:B0-----:R1:W-:Y:S02]  /*7800*/  REDG.E.ADD.F32.FTZ.RN.STRONG.GPU desc[UR28][R4.64+0x1200], R110 ;  /* 0x0012006e040079a6 */ /* 0x0013e4000c12f31c */
.L_x_1241:
[----:B------:R-:W-:Y:S05]  /*7810*/  BSYNC.RECONVERGENT B0 ;  /* 0x0000000000007941 */ /* 0x000fea0003800200 */
.L_x_1240:
[----:B------:R-:W0:Y:S01]  /*7820*/  LDS R109, [R109+0x5600] ;  /* 0x005600006d6d7984 */ /* 0x000e220000000800 */
[----:B------:R-:W-:Y:S04]  /*7830*/  BSSY.RECONVERGENT B0, `(.L_x_1242) ;  /* 0x0000004000007945 */ /* 0x000fe80003800200 */
[----:B------:R-:W-:Y:S05]  /*7840*/  @!P3 BRA `(.L_x_1243) ;  /* 0x000000000008b947 */ /* 0x000fea0003800000 */
[----:B------:R1:W-:Y:S04]  /*7850*/  REDG.E.ADD.F32.FTZ.RN.STRONG.GPU desc[UR28][R76.64+0x1400], R84 ;  /* 0x001400544c0079a6 */ /* 0x0003e8000c12f31c */
[----:B0-----:R1:W-:Y:S02]  /*7860*/  REDG.E.ADD.F32.FTZ.RN.STRONG.GPU desc[UR28][R4.64+0x1400], R109 ;  /* 0x0014006d040079a6 */ /* 0x0013e4000c12f31c */
.L_x_1243:
[----:B------:R-:W-:Y:S05]  /*7870*/  BSYNC.RECONVERGENT B0 ;  /* 0x0000000000007941 */ /* 0x000fea0003800200 */
.L_x_1242:
        /* <DEDUP_REMOVED lines=10> */
.L_x_1245:
[----:B------:R-:W-:Y:S05]  /*7920*/  BSYNC.RECONVERGENT B0 ;  /* 0x0000000000007941 */ /* 0x000fea0003800200 */
.L_x_1244:
[----:B------:R-:W0:Y:S01]  /*7930*/  LDS R107, [R107+0x5a00] ;  /* 0x005a00006b6b7984 */ /* 0x000e220000000800 */
[----:B------:R-:W-:Y:S04]  /*7940*/  BSSY.RECONVERGENT B0, `(.L_x_1246) ;  /* 0x0000004000007945 */ /* 0x000fe80003800200 */
[----:B------:R-:W-:Y:S05]  /*7950*/  @!P0 BRA `(.L_x_1247) ;  /* 0x0000000000088947 */ /* 0x000fea0003800000 */
[----:B------:R1:W-:Y:S04]  /*7960*/  REDG.E.ADD.F32.FTZ.RN.STRONG.GPU desc[UR28][R76.64+0x1800], R82 ;  /* 0x001800524c0079a6 */ /* 0x0003e8000c12f31c */
[----:B0-----:R1:W-:Y:S02]  /*7970*/  REDG.E.ADD.F32.FTZ.RN.STRONG.GPU desc[UR28][R4.64+0x1800], R107 ;  /* 0x0018006b040079a6 */ /* 0x0013e4000c12f31c */
.L_x_1247:
[----:B------:R-:W-:Y:S05]  /*7980*/  BSYNC.RECONVERGENT B0 ;  /* 0x0000000000007941 */ /* 0x000fea0003800200 */
.L_x_1246:
[----:B------:R-:W0:Y:S01]  /*7990*/  LDS R106, [R106+0x5c00] ;  /* 0x005c00006a6a7984 */ /* 0x000e220000000800 */
[----:B------:R-:W-:Y:S04]  /*79a0*/  BSSY.RECONVERGENT B0, `(.L_x_1248) ;  /* 0x0000004000007945 */ /* 0x000fe80003800200 */
[----:B------:R-:W-:Y:S05]  /*79b0*/  @!P1 BRA `(.L_x_1249) ;  /* 0x0000000000089947 */ /* 0x000fea0003800000 */
[----:B------:R1:W-:Y:S04]  /*79c0*/  REDG.E.ADD.F32.FTZ.RN.STRONG.GPU desc[UR28][R76.64+0x1a00], R81 ;  /* 0x001a00514c0079a6 */ /* 0x0003e8000c12f31c */
[----:B0-----:R1:W-:Y:S02]  /*79d0*/  REDG.E.ADD.F32.FTZ.RN.STRONG.GPU desc[UR28][R4.64+0x1a00], R106 ;  /* 0x001a006a040079a6 */ /* 0x0013e4000c12f31c */
.L_x_1249:
[----:B------:R-:W-:Y:S05]  /*79e0*/  BSYNC.RECONVERGENT B0 ;  /* 0x0000000000007941 */ /* 0x000fea0003800200 */
.L_x_1248:
[----:B------:R-:W0:Y:S01]  /*79f0*/  LDS R105, [R105+0x5e00] ;  /* 0x005e000069697984 */ /* 0x000e220000000800 */
[----:B------:R-:W-:Y:S04]  /*7a00*/  BSSY.RECONVERGENT B0, `(.L_x_1250) ;  /* 0x0000004000007945 */ /* 0x000fe80003800200 */
[----:B------:R-:W-:Y:S05]  /*7a10*/  @!P2 BRA `(.L_x_1251) ;  /* 0x000000000008a947 */ /* 0x000fea0003800000 */
[----:B------:R1:W-:Y:S04]  /*7a20*/  REDG.E.ADD.F32.FTZ.RN.STRONG.GPU desc[UR28][R76.64+0x1c00], R80 ;  /* 0x001c00504c0079a6 */ /* 0x0003e8000c12f31c */
[----:B0-----:R1:W-:Y:S02]  /*7a30*/  REDG.E.ADD.F32.FTZ.RN.STRONG.GPU desc[UR28][R4.64+0x1c00], R105 ;  /* 0x001c0069040079a6 */ /* 0x0013e4000c12f31c */
.L_x_1251:
[----:B------:R-:W-:Y:S05]  /*7a40*/  BSYNC.RECONVERGENT B0 ;  /* 0x0000000000007941 */ /* 0x000fea0003800200 */
.L_x_1250:
[----:B------:R-:W0:Y:S01]  /*7a50*/  LDS R104, [R104+0x6000] ;  /* 0x0060000068687984 */ /* 0x000e220000000800 */
[----:B------:R-:W-:Y:S04]  /*7a60*/  BSSY.RECONVERGENT B0, `(.L_x_1252) ;  /* 0x0000004000007945 */ /* 0x000fe80003800200 */
[----:B------:R-:W-:Y:S05]  /*7a70*/  @!P3 BRA `(.L_x_1253) ;  /* 0x000000000008b947 */ /* 0x000fea0003800000 */
[----:B------:R1:W-:Y:S04]  /*7a80*/  REDG.E.ADD.F32.FTZ.RN.STRONG.GPU desc[UR28][R76.64+0x1e00], R79 ;  /* 0x001e004f4c0079a6 */ /* 0x0003e8000c12f31c */
[----:B0-----:R1:W-:Y:S02]  /*7a90*/  REDG.E.ADD.F32.FTZ.RN.STRONG.GPU desc[UR28][R4.64+0x1e00], R104 ;  /* 0x001e0068040079a6 */ /* 0x0013e4000c12f31c */
.L_x_1253:
[----:B------:R-:W-:Y:S05]  /*7aa0*/  BSYNC.RECONVERGENT B0 ;  /* 0x0000000000007941 */ /* 0x000fea0003800200 */
.L_x_1252:
[----:B-1----:R-:W5:Y:S04]  /*7ab0*/  LDL.LU R81, [R1+0x6c] ;  /* 0x00006c0001517983 */ /* 0x002f680000300800 */
[----:B------:R-:W2:Y:S04]  /*7ac0*/  LDL.LU R80, [R1+0xe4] ;  /* 0x0000e40001507983 */ /* 0x000ea80000300800 */
[----:B------:R-:W2:Y:S04]  /*7ad0*/  LDL.LU R79, [R1+0x68] ;  /* 0x00006800014f7983 */ /* 0x000ea80000300800 */
[----:B0--3--:R-:W3:Y:S04]  /*7ae0*/  LDL.LU R77, [R1+0xe8] ;  /* 0x0000e800014d7983 */ /* 0x009ee80000300800 */
[----:B------:R-:W3:Y:S04]  /*7af0*/  LDL.LU R76, [R1+0x64] ;  /* 0x00006400014c7983 */ /* 0x000ee80000300800 */
[----:B------:R-:W3:Y:S04]  /*7b00*/  LDL.LU R88, [R1+0xec] ;  /* 0x0000ec0001587983 */ /* 0x000ee80000300800 */
[----:B------:R-:W3:Y:S04]  /*7b10*/  LDL.LU R87, [R1+0x60] ;  /* 0x0000600001577983 */ /* 0x000ee80000300800 */
[----:B------:R-:W3:Y:S04]  /*7b20*/  LDL.LU R86, [R1+0xf0] ;  /* 0x0000f00001567983 */ /* 0x000ee80000300800 */
[----:B----4-:R-:W0:Y:S01]  /*7b30*/  SHFL.DOWN P0, R4, R78, 0x1, 0x1f ;  /* 0x08201f004e047f89 */ /* 0x010e220000000000 */
[----:B------:R-:W-:Y:S01]  /*7b40*/  FFMA.FTZ R91, R39, R122, R91 ;  /* 0x0000007a275b7223 */ /* 0x000fe2000001005b */
[----:B0-----:R-:W-:-:S05]  /*7b50*/  @P0 FADD R4, R78, R4 ;  /* 0x000000044e040221 */ /* 0x001fca0000000000 */
[----:B------:R-:W0:Y:S02]  /*7b60*/  SHFL.DOWN P0, R5, R4, 0x2, 0x1f ;  /* 0x08401f0004057f89 */ /* 0x000e240000000000 */
[----:B0-----:R-:W-:-:S05]  /*7b70*/  @P0 FADD R5, R4, R5 ;  /* 0x0000000504050221 */ /* 0x001fca0000000000 */
[----:B------:R-:W0:Y:S02]  /*7b80*/  SHFL.DOWN P0, R4, R5, 0x4, 0x1f ;  /* 0x08801f0005047f89 */ /* 0x000e240000000000 */
[----:B0-----:R-:W-:-:S05]  /*7b90*/  @P0 FADD R4, R5, R4 ;  /* 0x0000000405040221 */ /* 0x001fca0000000000 */
[----:B------:R-:W0:Y:S01]  /*7ba0*/  SHFL.DOWN P0, R5, R4, 0x8, 0x1f ;  /* 0x09001f0004057f89 */ /* 0x000e220000000000 */
[----:B------:R-:W-:Y:S01]  /*7bb0*/  FMUL.FTZ R123, R123, R92 ;  /* 0x0000005c7b7b7220 */ /* 0x000fe20000410000 */
[----:B-----5:R-:W-:Y:S01]  /*7bc0*/  FADD.FTZ R81, R90, R81 ;  /* 0x000000515a517221 */ /* 0x020fe20000010000 */
[----:B------:R-:W-:Y:S01]  /*7bd0*/  FMUL.FTZ R8, R8, R94 ;  /* 0x0000005e08087220 */ /* 0x000fe20000410000 */
[----:B------:R-:W-:Y:S01]  /*7be0*/  FMUL.FTZ R3, R125, R3 ;  /* 0x000000037d037220 */ /* 0x000fe20000410000 */
[----:B------:R-:W-:Y:S01]  /*7bf0*/  FMUL.FTZ R7, R7, R93 ;  /* 0x0000005d07077220 */ /* 0x000fe20000410000 */
[----:B--2---:R-:W-:Y:S01]  /*7c00*/  FFMA.FTZ R80, R22, R122, R80 ;  /* 0x0000007a16507223 */ /* 0x004fe20000010050 */
[----:B------:R1:W-:Y:S01]  /*7c10*/  STL [R1+0x6c], R81 ;  /* 0x00006c5101007387 */ /* 0x0003e20000100800 */
[----:B------:R-:W-:Y:S01]  /*7c20*/  FMUL.FTZ R2, R124, R2 ;  /* 0x000000027c027220 */ /* 0x000fe20000410000 */
[----:B0-----:R-:W-:Y:S01]  /*7c30*/  @P0 FADD R5, R4, R5 ;  /* 0x0000000504050221 */ /* 0x001fe20000000000 */
[----:B------:R-:W-:Y:S01]  /*7c40*/  FADD.FTZ R79, R121, R79 ;  /* 0x0000004f794f7221 */ /* 0x000fe20000010000 */
[----:B------:R-:W2:Y:S01]  /*7c50*/  LDL.LU R85, [R1+0x5c] ;  /* 0x00005c0001557983 */ /* 0x000ea20000300800 */
[----:B---3--:R-:W-:-:S03]  /*7c60*/  FFMA.FTZ R77, R23, R6, R77 ;  /* 0x00000006174d7223 */ /* 0x008fc6000001004d */
[----:B------:R-:W3:Y:S01]  /*7c70*/  LDL.LU R84, [R1+0xf4] ;  /* 0x0000f40001547983 */ /* 0x000ee20000300800 */
[----:B-1----:R-:W0:Y:S01]  /*7c80*/  S2R R81, SR_LANEID ;  /* 0x0000000000517919 */ /* 0x002e220000000000 */
[----:B------:R-:W-:Y:S02]  /*7c90*/  FADD.FTZ R76, R91, R76 ;  /* 0x0000004c5b4c7221 */ /* 0x000fe40000010000 */
[----:B------:R1:W-:Y:S04]  /*7ca0*/  STL [R1+0xe4], R80 ;  /* 0x0000e45001007387 */ /* 0x0003e80000100800 */
[----:B------:R-:W4:Y:S04]  /*7cb0*/  LDL.LU R83, [R1+0x58] ;  /* 0x0000580001537983 */ /* 0x000f280000300800 */
[----:B------:R5:W-:Y:S04]  /*7cc0*/  STL [R1+0x68], R79 ;  /* 0x0000684f01007387 */ /* 0x000be80000100800 */
[----:B------:R-:W4:Y:S04]  /*7cd0*/  LDL.LU R82, [R1+0xf8] ;  /* 0x0000f80001527983 */ /* 0x000f280000300800 */
[----:B------:R5:W-:Y:S01]  /*7ce0*/  STL [R1+0xe8], R77 ;  /* 0x0000e84d01007387 */ /* 0x000be20000100800 */
[----:B------:R-:W-:Y:S01]  /*7cf0*/  FFMA.FTZ R123, R40, R6, R123 ;  /* 0x00000006287b7223 */ /* 0x000fe2000001007b */
[----:B------:R-:W-:Y:S01]  /*7d00*/  FFMA.FTZ R3, R42, R8, R3 ;  /* 0x000000082a037223 */ /* 0x000fe20000010003 */
[----:B------:R-:W-:Y:S01]  /*7d10*/  FMUL.FTZ R9, R9, R95 ;  /* 0x0000005f09097220 */ /* 0x000fe20000410000 */
[----:B------:R-:W-:Y:S01]  /*7d20*/  FFMA.FTZ R2, R41, R7, R2 ;  /* 0x0000000729027223 */ /* 0x000fe20000010002 */
[----:B------:R-:W-:Y:S01]  /*7d30*/  FMUL.FTZ R126, R126, R73 ;  /* 0x000000497e7e7220 */ /* 0x000fe20000410000 */
[----:B------:R-:W-:Y:S01]  /*7d40*/  FFMA.FTZ R88, R24, R7, R88 ;  /* 0x0000000718587223 */ /* 0x000fe20000010058 */
[----:B------:R-:W-:Y:S01]  /*7d50*/  FMUL.FTZ R10, R10, R96 ;  /* 0x000000600a0a7220 */ /* 0x000fe20000410000 */
[----:B------:R-:W-:Y:S01]  /*7d60*/  FFMA.FTZ R86, R25, R8, R86 ;  /* 0x0000000819567223 */ /* 0x000fe20000010056 */
[----:B------:R-:W-:Y:S01]  /*7d70*/  FMUL.FTZ R12, R12, R98 ;  /* 0x000000620c0c7220 */ /* 0x000fe20000410000 */
[----:B------:R-:W5:Y:S01]  /*7d80*/  SHFL.DOWN P0, R4, R5, 0x10, 0x1f ;  /* 0x0a001f0005047f89 */ /* 0x000f620000000000 */
[----:B0-----:R-:W-:-:S03]  /*7d90*/  ISETP.NE.AND P1, PT, R81, RZ, PT ;  /* 0x000000ff5100720c */ /* 0x001fc60003f25270 */
[----:B------:R-:W4:Y:S04]  /*7da0*/  LDL.LU R81, [R1+0x54] ;  /* 0x0000540001517983 */ /* 0x000f280000300800 */
[----:B-1----:R-:W4:Y:S04]  /*7db0*/  LDL.LU R80, [R1+0xfc] ;  /* 0x0000fc0001507983 */ /* 0x002f280000300800 */
[----:B-----5:R-:W5:Y:S04]  /*7dc0*/  LDL.LU R79, [R1+0x100] ;  /* 0x00010000014f7983 */ /* 0x020f680000300800 */
[----:B------:R0:W-:Y:S04]  /*7dd0*/  STL [R1+0x64], R76 ;  /* 0x0000644c01007387 */ /* 0x0001e80000100800 */
[----:B------:R-:W5:Y:S04]  /*7de0*/  LDL.LU R78, [R1+0x50] ;  /* 0x00005000014e7983 */ /* 0x000f680000300800 */
[----:B------:R-:W5:Y:S04]  /*7df0*/  LDL.LU R77, [R1+0x4c] ;  /* 0x00004c00014d7983 */ /* 0x000f680000300800 */
[----:B0-----:R-:W5:Y:S01]  /*7e00*/  LDL.LU R76, [R1+0x48] ;  /* 0x00004800014c7983 */ /* 0x001f620000300800 */
[----:B------:R-:W-:Y:S01]  /*7e10*/  FADD.FTZ R87, R123, R87 ;  /* 0x000000577b577221 */ /* 0x000fe20000010000 */
[----:B------:R-:W-:Y:S01]  /*7e20*/  FMUL.FTZ R127, R127, R74 ;  /* 0x0000004a7f7f7220 */ /* 0x000fe20000410000 */
[----:B------:R-:W-:Y:S01]  /*7e30*/  FFMA.FTZ R126, R43, R9, R126 ;  /* 0x000000092b7e7223 */ /* 0x000fe2000001007e */
[----:B------:R-:W-:Y:S01]  /*7e40*/  FMUL.FTZ R11, R11, R97 ;  /* 0x000000610b0b7220 */ /* 0x000fe20000410000 */
[----:B------:R-:W-:Y:S01]  /*7e50*/  FMUL.FTZ R128, R128, R75 ;  /* 0x0000004b80807220 */ /* 0x000fe20000410000 */
[----:B------:R0:W-:Y:S01]  /*7e60*/  STL [R1+0xec], R88 ;  /* 0x0000ec5801007387 */ /* 0x0001e20000100800 */
[----:B------:R-:W-:-:S03]  /*7e70*/  FFMA.FTZ R127, R44, R10, R127 ;  /* 0x0000000a2c7f7223 */ /* 0x000fc6000001007f */
[----:B------:R0:W-:Y:S01]  /*7e80*/  STL [R1+0x60], R87 ;  /* 0x0000605701007387 */ /* 0x0001e20000100800 */
[----:B------:R-:W-:-:S03]  /*7e90*/  FFMA.FTZ R128, R45, R11, R128 ;  /* 0x0000000b2d807223 */ /* 0x000fc60000010080 */
[----:B------:R0:W-:Y:S01]  /*7ea0*/  STL [R1+0xf0], R86 ;  /* 0x0000f05601007387 */ /* 0x0001e20000100800 */
[----:B------:R-:W-:Y:S01]  /*7eb0*/  @!P1 SHF.R.U32.HI R6, RZ, 0x3, R30 ;  /* 0x00000003ff069819 */ /* 0x000fe2000001161e */
[----:B------:R-:W-:-:S03]  /*7ec0*/  @P0 FADD R4, R5, R4 ;  /* 0x0000000405040221 */ /* 0x000fc60000000000 */
[----:B------:R-:W-:Y:S01]  /*7ed0*/  @!P1 LOP3.LUT R5, R6, 0x7c, RZ, 0xc0, !PT ;  /* 0x0000007c06059812 */ /* 0x000fe200078ec0ff */
[----:B------:R-:W-:Y:S04]  /*7ee0*/  BSSY.RECONVERGENT B0, `(.L_x_1254) ;  /* 0x0000025000007945 */ /* 0x000fe80003800200 */
[----:B------:R0:W-:Y:S01]  /*7ef0*/  @!P1 STS [R5+UR23+0x6304], R4 ;  /* 0x0063040405009988 */ /* 0x0001e20008000817 */
[----:B------:R-:W-:Y:S01]  /*7f00*/  BAR.SYNC.DEFER_BLOCKING 0x0 ;  /* 0x0000000000007b1d */ /* 0x000fe20000010000 */
[----:B--2---:R-:W-:Y:S01]  /*7f10*/  FADD.FTZ R85, R2, R85 ;  /* 0x0000005502557221 */ /* 0x004fe20000010000 */
[----:B---3--:R-:W-:-:S04]  /*7f20*/  FFMA.FTZ R84, R26, R9, R84 ;  /* 0x000000091a547223 */ /* 0x008fc80000010054 */
[----:B------:R0:W-:Y:S01]  /*7f30*/  STL [R1+0x5c], R85 ;  /* 0x00005c5501007387 */ /* 0x0001e20000100800 */
[----:B----4-:R-:W-:Y:S01]  /*7f40*/  FADD.FTZ R83, R3, R83 ;  /* 0x0000005303537221 */ /* 0x010fe20000010000 */
[----:B------:R-:W-:Y:S02]  /*7f50*/  FMUL.FTZ R3, R0, R120 ;  /* 0x0000007800037220 */ /* 0x000fe40000410000 */
[----:B------:R0:W-:Y:S02]  /*7f60*/  STL [R1+0xf4], R84 ;  /* 0x0000f45401007387 */ /* 0x0001e40000100800 */
[----:B------:R-:W-:Y:S01]  /*7f70*/  FFMA.FTZ R3, R46, R12, R3 ;  /* 0x0000000c2e037223 */ /* 0x000fe20000010003 */
[----:B------:R-:W-:Y:S01]  /*7f80*/  FFMA.FTZ R82, R27, R10, R82 ;  /* 0x0000000a1b527223 */ /* 0x000fe20000010052 */
[----:B------:R0:W-:Y:S04]  /*7f90*/  STL [R1+0x58], R83 ;  /* 0x0000585301007387 */ /* 0x0001e80000100800 */
[----:B------:R0:W-:Y:S01]  /*7fa0*/  STL [R1+0xf8], R82 ;  /* 0x0000f85201007387 */ /* 0x0001e20000100800 */
[----:B------:R-:W-:Y:S01]  /*7fb0*/  FADD.FTZ R81, R126, R81 ;  /* 0x000000517e517221 */ /* 0x000fe20000010000 */
[----:B------:R-:W-:-:S04]  /*7fc0*/  FFMA.FTZ R80, R28, R11, R80 ;  /* 0x0000000b1c507223 */ /* 0x000fc80000010050 */
[----:B------:R0:W-:Y:S01]  /*7fd0*/  STL [R1+0x54], R81 ;  /* 0x0000545101007387 */ /* 0x0001e20000100800 */
[----:B-----5:R-:W-:-:S03]  /*7fe0*/  FFMA.FTZ R79, R29, R12, R79 ;  /* 0x0000000c1d4f7223 */ /* 0x020fc6000001004f */
[----:B------:R0:W-:Y:S04]  /*7ff0*/  STL [R1+0xfc], R80 ;  /* 0x0000fc5001007387 */ /* 0x0001e80000100800 */
[----:B------:R0:W-:Y:S01]  /*8000*/  STL [R1+0x100], R79 ;  /* 0x0001004f01007387 */ /* 0x0001e20000100800 */
[----:B------:R-:W-:Y:S01]  /*8010*/  FADD.FTZ R78, R127, R78 ;  /* 0x0000004e7f4e7221 */ /* 0x000fe20000010000 */
[----:B------:R-:W-:Y:S01]  /*8020*/  FADD.FTZ R77, R128, R77 ;  /* 0x0000004d804d7221 */ /* 0x000fe20000010000 */
[----:B------:R-:W-:-:S05]  /*8030*/  FADD.FTZ R76, R3, R76 ;  /* 0x0000004c034c7221 */ /* 0x000fca0000010000 */
[----:B------:R0:W-:Y:S04]  /*8040*/  STL [R1+0x48], R76 ;  /* 0x0000484c01007387 */ /* 0x0001e80000100800 */
[----:B------:R0:W-:Y:S04]  /*8050*/  STL [R1+0x50], R78 ;  /* 0x0000504e01007387 */ /* 0x0001e80000100800 */
[----:B------:R0:W-:Y:S01]  /*8060*/  STL [R1+0x4c], R77 ;  /* 0x00004c4d01007387 */ /* 0x0001e20000100800 */
[----:B------:R-:W-:Y:S05]  /*8070*/  @P4 BRA `(.L_x_1255) ;  /* 0x00000000002c4947 */ /* 0x000fea0003800000 */
[----:B------:R-:W-:Y:S01]  /*8080*/  UISETP.NE.AND UP0, UPT, UR12, UR49, UPT ;  /* 0x000000310c00728c */ /* 0x000fe2000bf05270 */
[----:B------:R-:W1:Y:S01]  /*8090*/  LDS.64 R2, [UR23+0x6308] ;  /* 0x00630817ff027984 */ /* 0x000e620008000a00 */
[----:B------:R-:W-:-:S03]  /*80a0*/  ULEA UR30, UR8, UR23, 0x2 ;  /* 0x00000017081e7291 */ /* 0x000fc6000f8e10ff */
[----:B0-----:R-:W0:Y:S01]  /*80b0*/  LDS R5, [UR23+0x6310] ;  /* 0x00631017ff057984 */ /* 0x001e220008000800 */
[----:B------:R-:W-:-:S13]  /*80c0*/  PLOP3.LUT P0, PT, PT, PT, UP0, 0x80, 0x8 ;  /* 0x000000000008781c */ /* 0x000fda0003f0f008 */
[----:B------:R-:W2:Y:S01]  /*80d0*/  @P0 LDS R7, [UR30+0x7f50] ;  /* 0x007f501eff070984 */ /* 0x000ea20008000800 */
[----:B-1----:R-:W-:-:S04]  /*80e0*/  FADD.FTZ R2, R4, R2 ;  /* 0x0000000204027221 */ /* 0x002fc80000010000 */
[----:B------:R-:W-:-:S04]  /*80f0*/  FADD.FTZ R2, R3, R2 ;  /* 0x0000000203027221 */ /* 0x000fc80000010000 */
[----:B0-----:R-:W-:-:S04]  /*8100*/  FADD.FTZ R2, R2, R5 ;  /* 0x0000000502027221 */ /* 0x001fc80000010000 */
[----:B--2---:R-:W-:-:S05]  /*8110*/  @P0 FADD.FTZ R2, R2, R7 ;  /* 0x0000000702020221 */ /* 0x004fca0000010000 */
[----:B------:R1:W-:Y:S02]  /*8120*/  STS [UR30+0x7f50], R2 ;  /* 0x007f5002ff007988 */ /* 0x0003e4000800081e */
.L_x_1255:
[----:B------:R-:W-:Y:S05]  /*8130*/  BSYNC.RECONVERGENT B0 ;  /* 0x0000000000007941 */ /* 0x000fea0003800200 */
.L_x_1254:
[----:B------:R-:W-:-:S04]  /*8140*/  UIADD3 UR8, UPT, UPT, UR8, 0x1, URZ ;  /* 0x0000000108087890 */ /* 0x000fc8000fffe0ff */
[----:B------:R-:W-:-:S09]  /*8150*/  UISETP.GE.AND UP0, UPT, UR8, UR50, UPT ;  /* 0x000000320800728c */ /* 0x000fd2000bf06270 */
[----:B------:R-:W-:Y:S05]  /*8160*/  BRA.U !UP0, `(.L_x_1256) ;  /* 0xffffffad08587547 */ /* 0x000fea000b83ffff */
.L_x_1211:
[----:B------:R-:W1:Y:S01]  /*8170*/  LDL.LU R91, [R1+0xf4] ;  /* 0x0000f400015b7983 */ /* 0x000e620000300800 */
[----:B------:R-:W-:Y:S01]  /*8180*/  BAR.SYNC.DEFER_BLOCKING 0x0 ;  /* 0x0000000000007b1d */ /* 0x000fe20000010000 */
[----:B------:R-:W-:-:S07]  /*8190*/  UIMAD UR8, UR12, -0x800, UR26 ;  /* 0xfffff8000c0878a4 */ /* 0x000fce000f8e021a */
[----:B------:R-:W2:Y:S01]  /*81a0*/  S2UR UR34, SR_CTAID.X ;  /* 0x00000000002279c3 */ /* 0x000ea20000002500 */
[----:B------:R-:W2:Y:S01]  /*81b0*/  LDCU.64 UR30, c[0x0][0x4f8] ;  /* 0x00009f00ff1e77ac */ /* 0x000ea20008000a00 */
[----:B------:R-:W1:Y:S01]  /*81c0*/  LDL.LU R90, [R1+0xf8] ;  /* 0x0000f800015a7983 */ /* 0x000e620000300800 */
[----:B------:R-:W3:Y:S03]  /*81d0*/  LDCU.64 UR32, c[0x0][0x500] ;  /* 0x0000a000ff2077ac */ /* 0x000ee60008000a00 */
[----:B------:R-:W4:Y:S04]  /*81e0*/  LDL.LU R89, [R1+0xe0] ;  /* 0x0000e00001597983 */ /* 0x000f280000300800 */
[----:B0-----:R-:W5:Y:S04]  /*81f0*/  LDL.LU R88, [R1+0xdc] ;  /* 0x0000dc0001587983 */ /* 0x001f680000300800 */
[----:B------:R-:W3:Y:S04]  /*8200*/  LDL.LU R94, [R1+0xec] ;  /* 0x0000ec00015e7983 */ /* 0x000ee80000300800 */
[----:B------:R-:W3:Y:S04]  /*8210*/  LDL.LU R93, [R1+0xf0] ;  /* 0x0000f000015d7983 */ /* 0x000ee80000300800 */
        /* <DEDUP_REMOVED lines=16> */
[----:B------:R-:W3:Y:S04]  /*8320*/  LDL.LU R96, [R1+0xfc] ;  /* 0x0000fc0001607983 */ /* 0x000ee80000300800 */
[----:B------:R-:W3:Y:S01]  /*8330*/  LDL.LU R95, [R1+0x100] ;  /* 0x00010000015f7983 */ /* 0x000ee20000300800 */
[----:B-1----:R-:W-:Y:S01]  /*8340*/  F2FP.F16.F32.PACK_AB R2, R91, R90 ;  /* 0x0000005a5b02723e */ /* 0x002fe200000000ff */
[----:B----4-:R-:W-:-:S02]  /*8350*/  IMAD.MOV.U32 R90, RZ, RZ, R89 ;  /* 0x000000ffff5a7224 */ /* 0x010fc400078e0059 */
[----:B------:R-:W4:Y:S01]  /*8360*/  LDL.LU R89, [R1+0xd4] ;  /* 0x0000d40001597983 */ /* 0x000f220000300800 */
[----:B-----5:R-:W-:-:S03]  /*8370*/  MOV R91, R88 ;  /* 0x00000058005b7202 */ /* 0x020fc60000000f00 */
[----:B------:R-:W4:Y:S04]  /*8380*/  LDL.LU R88, [R1+0xd8] ;  /* 0x0000d80001587983 */ /* 0x000f280000300800 */
[----:B------:R-:W5:Y:S04]  /*8390*/  LDL.LU R108, [R1+0x3c] ;  /* 0x00003c00016c7983 */ /* 0x000f680000300800 */
        /* <DEDUP_REMOVED lines=10> */
[----:B------:R-:W5:Y:S01]  /*8440*/  LDL.LU R97, [R1+0x10] ;  /* 0x0000100001617983 */ /* 0x000f620000300800 */
[----:B---3--:R-:W-:-:S03]  /*8450*/  F2FP.F16.F32.PACK_AB R0, R96, R95 ;  /* 0x0000005f6000723e */ /* 0x008fc600000000ff */
[----:B------:R-:W3:Y:S01]  /*8460*/  LDL.LU R96, [R1+0xc] ;  /* 0x00000c0001607983 */ /* 0x000ee20000300800 */
[C---:B------:R-:W-:Y:S02]  /*8470*/  PRMT R3, R0.reuse, 0x7610, R3 ;  /* 0x0000761000037816 */ /* 0x040fe40000000003 */
[----:B------:R-:W-:Y:S01]  /*8480*/  PRMT R82, R0, 0x7632, R82 ;  /* 0x0000763200527816 */ /* 0x000fe20000000052 */
[----:B------:R-:W3:Y:S01]  /*8490*/  LDL.LU R95, [R1+0x8] ;  /* 0x00000800015f7983 */ /* 0x000ee20000300800 */
[----:B------:R-:W-:-:S03]  /*84a0*/  F2FP.F16.F32.PACK_AB R0, R94, R93 ;  /* 0x0000005d5e00723e */ /* 0x000fc600000000ff */
[----:B------:R-:W3:Y:S04]  /*84b0*/  LDL.LU R94, [R1+0x4] ;  /* 0x00000400015e7983 */ /* 0x000ee80000300800 */
[----:B------:R-:W3:Y:S01]  /*84c0*/  LDL.LU R93, [R1] ;  /* 0x00000000015d7983 */ /* 0x000ee20000300800 */
[C---:B------:R-:W-:Y:S02]  /*84d0*/  PRMT R5, R2.reuse, 0x7610, R5 ;  /* 0x0000761002057816 */ /* 0x040fe40000000005 */
[----:B------:R-:W-:Y:S01]  /*84e0*/  PRMT R80, R2, 0x7632, R80 ;  /* 0x0000763202507816 */ /* 0x000fe20000000050 */
[----:B------:R0:W-:Y:S01]  /*84f0*/  STS.U16 [R165], R3 ;  /* 0x00000003a5007388 */ /* 0x0001e20000000400 */
[----:B--2---:R-:W-:Y:S01]  /*8500*/  F2FP.F16.F32.PACK_AB R2, R92, R87 ;  /* 0x000000575c02723e */ /* 0x004fe200000000ff */
[----:B------:R-:W-:Y:S01]  /*8510*/  IMAD.MOV.U32 R87, RZ, RZ, R85 ;  /* 0x000000ffff577224 */ /* 0x000fe200078e0055 */
[----:B------:R-:W-:Y:S01]  /*8520*/  MOV R85, R83 ;  /* 0x0000005300557202 */ /* 0x000fe20000000f00 */
[----:B------:R-:W-:Y:S01]  /*8530*/  IMAD.MOV.U32 R83, RZ, RZ, R81 ;  /* 0x000000ffff537224 */ /* 0x000fe200078e0051 */
[----:B------:R-:W-:Y:S01]  /*8540*/  PRMT R28, R2, 0x7610, R28 ;  /* 0x00007610021c7816 */ /* 0x000fe2000000001c */
[----:B------:R-:W2:Y:S01]  /*8550*/  LDL.LU R14, [R1+0x104] ;  /* 0x00010400010e7983 */ /* 0x000ea20000300800 */
[----:B------:R-:W-:-:S02]  /*8560*/  MOV R81, R78 ;  /* 0x0000004e00517202 */ /* 0x000fc40000000f00 */
[----:B0-----:R-:W-:Y:S01]  /*8570*/  PRMT R3, R2, 0x7632, R3 ;  /* 0x0000763202037816 */ /* 0x001fe20000000003 */
[----:B------:R-:W-:Y:S01]  /*8580*/  IMAD.MOV.U32 R78, RZ, RZ, R77 ;  /* 0x000000ffff4e7224 */ /* 0x000fe200078e004d */
[C---:B------:R-:W-:Y:S02]  /*8590*/  PRMT R6, R0.reuse, 0x7610, R6 ;  /* 0x0000761000067816 */ /* 0x040fe40000000006 */
[----:B------:R-:W-:Y:S02]  /*85a0*/  PRMT R79, R0, 0x7632, R79 ;  /* 0x00007632004f7816 */ /* 0x000fe4000000004f */
[----:B------:R-:W-:Y:S01]  /*85b0*/  F2FP.F16.F32.PACK_AB R0, R91, R90 ;  /* 0x0000005a5b00723e */ /* 0x000fe200000000ff */
[----:B------:R-:W-:Y:S01]  /*85c0*/  STS.U16 [R164+0x2], R82 ;  /* 0x00000252a4007388 */ /* 0x000fe20000000400 */
[----:B------:R-:W-:Y:S01]  /*85d0*/  MOV R77, R76 ;  /* 0x0000004c004d7202 */ /* 0x000fe20000000f00 */
[----:B------:R-:W-:Y:S01]  /*85e0*/  IMAD.MOV.U32 R76, RZ, RZ, R75 ;  /* 0x000000ffff4c7224 */ /* 0x000fe200078e004b */
[----:B------:R-:W-:Y:S01]  /*85f0*/  MOV R75, R74 ;  /* 0x0000004a004b7202 */ /* 0x000fe20000000f00 */
[----:B------:R0:W-:Y:S01]  /*8600*/  STS.U16 [R161+0x4], R5 ;  /* 0x00000405a1007388 */ /* 0x0001e20000000400 */
[----:B------:R-:W-:Y:S01]  /*8610*/  PRMT R27, R0, 0x7610, R27 ;  /* 0x00007610001b7816 */ /* 0x000fe2000000001b */
[----:B------:R-:W-:Y:S01]  /*8620*/  IMAD.MOV.U32 R74, RZ, RZ, R73 ;  /* 0x000000ffff4a7224 */ /* 0x000fe200078e0049 */
[----:B------:R-:W-:-:S02]  /*8630*/  MOV R73, R11 ;  /* 0x0000000b00497202 */ /* 0x000fc40000000f00 */
[----:B0-----:R-:W-:Y:S02]  /*8640*/  PRMT R5, R0, 0x7632, R5 ;  /* 0x0000763200057816 */ /* 0x001fe40000000005 */
[----:B------:R-:W-:Y:S02]  /*8650*/  F2FP.F16.F32.PACK_AB R0, R87, R86 ;  /* 0x000000565700723e */ /* 0x000fe400000000ff */
[----:B------:R-:W-:Y:S01]  /*8660*/  MOV R86, R77 ;  /* 0x0000004d00567202 */ /* 0x000fe20000000f00 */
[----:B------:R-:W-:Y:S01]  /*8670*/  IMAD.MOV.U32 R87, RZ, RZ, R76 ;  /* 0x000000ffff577224 */ /* 0x000fe200078e004c */
[----:B------:R-:W-:Y:S02]  /*8680*/  MOV R90, R73 ;  /* 0x00000049005a7202 */ /* 0x000fe40000000f00 */
[----:B----4-:R-:W-:-:S04]  /*8690*/  F2FP.F16.F32.PACK_AB R2, R89, R88 ;  /* 0x000000585902723e */ /* 0x010fc800000000ff */
[C---:B------:R-:W-:Y:S02]  /*86a0*/  PRMT R26, R2.reuse, 0x7610, R26 ;  /* 0x00007610021a7816 */ /* 0x040fe4000000001a */
[----:B------:R-:W-:Y:S02]  /*86b0*/  PRMT R7, R2, 0x7632, R7 ;  /* 0x0000763202077816 */ /* 0x000fe40000000007 */
[----:B------:R-:W-:Y:S01]  /*86c0*/  F2FP.F16.F32.PACK_AB R2, R85, R84 ;  /* 0x000000545502723e */ /* 0x000fe200000000ff */
[----:B------:R-:W-:Y:S01]  /*86d0*/  IMAD.MOV.U32 R85, RZ, RZ, R78 ;  /* 0x000000ffff557224 */ /* 0x000fe200078e004e */
[----:B------:R-:W-:Y:S02]  /*86e0*/  MOV R84, R81 ;  /* 0x0000005100547202 */ /* 0x000fe40000000f00 */
[----:B------:R-:W4:Y:S04]  /*86f0*/  LDL.LU R81, [R1+0x70] ;  /* 0x0000700001517983 */ /* 0x000f280000300800 */
[----:B------:R-:W2:Y:S01]  /*8700*/  LDL.LU R78, [R1+0x44] ;  /* 0x00004400014e7983 */ /* 0x000ea20000300800 */
[----:B------:R-:W-:-:S03]  /*8710*/  MOV R88, R75 ;  /* 0x0000004b00587202 */ /* 0x000fc60000000f00 */
[----:B------:R-:W4:Y:S01]  /*8720*/  LDL.LU R77, [R1+0x74] ;  /* 0x00007400014d7983 */ /* 0x000f220000300800 */
[----:B------:R-:W-:-:S03]  /*8730*/  IMAD.MOV.U32 R89, RZ, RZ, R74 ;  /* 0x000000ffff597224 */ /* 0x000fc600078e004a */
[----:B------:R-:W4:Y:S04]  /*8740*/  LDL.LU R76, [R1+0x78] ;  /* 0x00007800014c7983 */ /* 0x000f280000300800 */
[----:B------:R-:W4:Y:S04]  /*8750*/  LDL.LU R75, [R1+0x7c] ;  /* 0x00007c00014b7983 */ /* 0x000f280000300800 */
[----:B------:R-:W4:Y:S04]  /*8760*/  LDL.LU R74, [R1+0x80] ;  /* 0x00008000014a7983 */ /* 0x000f280000300800 */
[----:B------:R-:W4:Y:S01]  /*8770*/  LDL.LU R73, [R1+0x40] ;  /* 0x0000400001497983 */ /* 0x000f220000300800 */
[----:B------:R-:W-:-:S02]  /*8780*/  IMAD.MOV.U32 R11, RZ, RZ, R4 ;  /* 0x000000ffff0b7224 */ /* 0x000fc400078e0004 */
[----:B------:R-:W0:Y:S01]  /*8790*/  S2R R4, SR_TID.X ;  /* 0x0000000000047919 */ /* 0x000e220000002100 */
[----:B------:R-:W-:Y:S01]  /*87a0*/  STS.U16 [R160+0x6], R80 ;  /* 0x00000650a0007388 */ /* 0x000fe20000000400 */
[----:B------:R-:W-:-:S03]  /*87b0*/  UIADD3 UR8, UPT, UPT, UR8, 0x800, URZ ;  /* 0x0000080008087890 */ /* 0x000fc6000fffe0ff */
[----:B------:R-:W-:Y:S01]  /*87c0*/  STS.U16 [R159+0x8], R6 ;  /* 0x000008069f007388 */ /* 0x000fe20000000400 */
[----:B------:R-:W-:-:S03]  /*87d0*/  PRMT R8, R0, 0x7632, R8 ;  /* 0x0000763200087816 */ /* 0x000fc60000000008 */
[----:B------:R-:W-:Y:S04]  /*87e0*/  STS.U16 [R158+0xa], R79 ;  /* 0x00000a4f9e007388 */ /* 0x000fe80000000400 */
[----:B------:R-:W-:Y:S04]  /*87f0*/  STS.U16 [R56+0xc], R28 ;  /* 0x00000c1c38007388 */ /* 0x000fe80000000400 */
[----:B------:R1:W-:Y:S04]  /*8800*/  STS.U16 [R55+0xe], R3 ;  /* 0x00000e0337007388 */ /* 0x0003e80000000400 */
[----:B------:R-:W-:Y:S04]  /*8810*/  STS.U16 [R54+0x10], R27 ;  /* 0x0000101b36007388 */ /* 0x000fe80000000400 */
[----:B------:R-:W-:Y:S01]  /*8820*/  STS.U16 [R53+0x12], R5 ;  /* 0x0000120535007388 */ /* 0x000fe20000000400 */
[----:B0-----:R-:W-:-:S03]  /*8830*/  ISETP.NE.AND P0, PT, R4, RZ, PT ;  /* 0x000000ff0400720c */ /* 0x001fc60003f05270 */
[----:B------:R-:W-:Y:S01]  /*8840*/  STS.U16 [R52+0x14], R26 ;  /* 0x0000141a34007388 */ /* 0x000fe20000000400 */
[----:B-1----:R-:W-:Y:S01]  /*8850*/  PRMT R3, R2, 0x7632, R3 ;  /* 0x0000763202037816 */ /* 0x002fe20000000003 */
[----:B------:R-:W-:Y:S02]  /*8860*/  IMAD.U32 R6, RZ, RZ, UR8 ;  /* 0x00000008ff067e24 */ /* 0x000fe4000f8e00ff */
[----:B------:R-:W-:Y:S04]  /*8870*/  STS.U16 [R51+0x16], R7 ;  /* 0x0000160733007388 */ /* 0x000fe80000000400 */
[----:B------:R-:W-:Y:S01]  /*8880*/  STS.U16 [R50+0x18], R0 ;  /* 0x0000180032007388 */ /* 0x000fe20000000400 */
[----:B------:R-:W-:-:S03]  /*8890*/  IMAD.MOV.U32 R91, RZ, RZ, R11 ;  /* 0x000000ffff5b7224 */ /* 0x000fc600078e000b */
[----:B------:R-:W-:Y:S01]  /*88a0*/  STS.U16 [R49+0x1a], R8 ;  /* 0x00001a0831007388 */ /* 0x000fe20000000400 */
[----:B------:R-:W-:-:S03]  /*88b0*/  MOV R92, R9 ;  /* 0x00000009005c7202 */ /* 0x000fc60000000f00 */
[----:B------:R-:W-:Y:S04]  /*88c0*/  STS.U16 [R48+0x1c], R2 ;  /* 0x00001c0230007388 */ /* 0x000fe80000000400 */
[----:B------:R0:W-:Y:S01]  /*88d0*/  STS.U16 [R47+0x1e], R3 ;  /* 0x00001e032f007388 */ /* 0x0001e20000000400 */
[----:B------:R-:W-:-:S03]  /*88e0*/  NOP ;  /* 0x0000000000007918 */ /* 0x000fc60000000000 */
[----:B-----5:R-:W-:Y:S04]  /*88f0*/  LDS.U16 R5, [R108] ;  /* 0x000000006c057984 */ /* 0x020fe80000000400 */
        /* <DEDUP_REMOVED lines=11> */
[----:B---3--:R-:W-:Y:S04]  /*89b0*/  LDS.U16 R31, [R96+0x300] ;  /* 0x00030000601f7984 */ /* 0x008fe80000000400 */
[----:B------:R-:W-:Y:S04]  /*89c0*/  LDS.U16 R33, [R95+0x340] ;  /* 0x000340005f217984 */ /* 0x000fe80000000400 */
[----:B------:R-:W-:Y:S04]  /*89d0*/  LDS.U16 R35, [R94+0x380] ;  /* 0x000380005e237984 */ /* 0x000fe80000000400 */
[----:B------:R-:W-:Y:S04]  /*89e0*/  LDS.U16 R37, [R93+0x3c0] ;  /* 0x0003c0005d257984 */ /* 0x000fe80000000400 */
[----:B------:R-:W-:Y:S01]  /*89f0*/  @!P0 STS [UR23+0x1080], R6 ;  /* 0x00108006ff008988 */ /* 0x000fe20008000817 */
[----:B------:R-:W-:Y:S08]  /*8a00*/  BAR.SYNC.DEFER_BLOCKING 0x0 ;  /* 0x0000000000007b1d */ /* 0x000ff00000010000 */
[----:B------:R-:W1:Y:S01]  /*8a10*/  S2UR UR8, SR_CTAID.Y ;  /* 0x00000000000879c3 */ /* 0x000e620000002600 */
[----:B------:R-:W-:Y:S01]  /*8a20*/  USHF.R.S32.HI UR25, URZ, 0x1f, UR27 ;  /* 0x0000001fff197899 */ /* 0x000fe2000801141b */
[----:B------:R-:W3:Y:S01]  /*8a30*/  LDS R39, [UR23+0x1080] ;  /* 0x00108017ff277984 */ /* 0x000ee20008000800 */
[----:B------:R-:W-:-:S02]  /*8a40*/  UMOV UR24, UR27 ;  /* 0x0000001b00187c82 */ /* 0x000fc40008000000 */
[----:B------:R-:W-:-:S04]  /*8a50*/  UIMAD.WIDE.U32 UR10, UR34, UR30, UR24 ;  /* 0x0000001e220a72a5 */ /* 0x000fc8000f8e0018 */
[----:B------:R-:W-:Y:S01]  /*8a60*/  UIMAD UR11, UR34, UR31, UR11 ;  /* 0x0000001f220b72a4 */ /* 0x000fe2000f8e020b */
[----:B------:R-:W5:Y:S01]  /*8a70*/  LDCU.64 UR30, c[0x0][0x550] ;  /* 0x0000aa00ff1e77ac */ /* 0x000f620008000a00 */
[----:B-1----:R-:W-:Y:S02]  /*8a80*/  UIMAD UR26, UR8, UR33, URZ ;  /* 0x00000021081a72a4 */ /* 0x002fe4000f8e02ff */
[----:B------:R-:W-:-:S04]  /*8a90*/  UIMAD.WIDE.U32 UR10, UR8, UR32, UR10 ;  /* 0x00000020080a72a5 */ /* 0x000fc8000f8e000a */
[----:B0-----:R-:W-:Y:S02]  /*8aa0*/  MOV R3, UR26 ;  /* 0x0000001a00037c02 */ /* 0x001fe40008000f00 */
[----:B------:R-:W-:-:S03]  /*8ab0*/  IADD3 R0, P1, PT, R72, UR10, RZ ;  /* 0x0000000a48007c10 */ /* 0x000fc6000ff3e0ff */
[----:B------:R-:W0:Y:S01]  /*8ac0*/  LDCU.64 UR26, c[0x0][0x520] ;  /* 0x0000a400ff1a77ac */ /* 0x000e220008000a00 */
[----:B------:R-:W-:Y:S02]  /*8ad0*/  IADD3.X R3, PT, PT, R3, UR11, RZ, P1, !PT ;  /* 0x0000000b03037c10 */ /* 0x000fe40008ffe4ff */
[C---:B-----5:R-:W-:Y:S01]  /*8ae0*/  LEA R2, P4, R0.reuse, UR30, 0x1 ;  /* 0x0000001e00027c11 */ /* 0x060fe2000f8808ff */
[----:B------:R-:W1:Y:S03]  /*8af0*/  LDCU.64 UR10, c[0x0][0x518] ;  /* 0x0000a300ff0a77ac */ /* 0x000e660008000a00 */
[----:B------:R-:W-:Y:S01]  /*8b00*/  LEA.HI.X R3, R0, UR31, R3, 0x1, P4 ;  /* 0x0000001f00037c11 */ /* 0x000fe2000a0f0c03 */
[----:B------:R-:W5:Y:S01]  /*8b10*/  LDCU.64 UR30, c[0x0][0x560] ;  /* 0x0000ac00ff1e77ac */ /* 0x000f620008000a00 */
[-C--:B---3--:R-:W-:Y:S02]  /*8b20*/  ISETP.GE.AND P1, PT, R72, R39.reuse, PT ;  /* 0x000000274800720c */ /* 0x088fe40003f26270 */
[----:B------:R-:W-:-:S02]  /*8b30*/  ISETP.GE.AND P2, PT, R70, R39, PT ;  /* 0x000000274600720c */ /* 0x000fc40003f46270 */
        /* <DEDUP_REMOVED lines=28> */
[----:B--2---:R-:W-:-:S13]  /*8d00*/  ISETP.GE.AND P6, PT, R78, R39, PT ;  /* 0x000000274e00720c */ /* 0x004fda0003fc6270 */
[----:B------:R2:W-:Y:S01]  /*8d10*/  @!P6 STG.E.U16 desc[UR28][R2.64+0x3c0], R37 ;  /* 0x0003c0250200e986 */ /* 0x0005e2000c10151c */
[----:B------:R-:W-:Y:S01]  /*8d20*/  BAR.SYNC.DEFER_BLOCKING 0x0 ;  /* 0x0000000000007b1d */ /* 0x000fe20000010000 */
[----:B------:R-:W-:-:S04]  /*8d30*/  F2FP.F16.F32.PACK_AB R0, R91, R92 ;  /* 0x0000005c5b00723e */ /* 0x000fc800000000ff */
[C---:B---3--:R-:W-:Y:S02]  /*8d40*/  PRMT R5, R0.reuse, 0x7610, R5 ;  /* 0x0000761000057816 */ /* 0x048fe40000000005 */
[----:B------:R-:W-:Y:S02]  /*8d50*/  PRMT R82, R0, 0x7632, R82 ;  /* 0x0000763200527816 */ /* 0x000fe40000000052 */
[----:B--2---:R-:W-:Y:S02]  /*8d60*/  F2FP.F16.F32.PACK_AB R3, R89, R90 ;  /* 0x0000005a5903723e */ /* 0x004fe400000000ff */
[----:B------:R-:W-:Y:S02]  /*8d70*/  F2FP.F16.F32.PACK_AB R0, R87, R88 ;  /* 0x000000585700723e */ /* 0x000fe400000000ff */
[----:B------:R-:W-:Y:S02]  /*8d80*/  F2FP.F16.F32.PACK_AB R2, R85, R86 ;  /* 0x000000565502723e */ /* 0x000fe400000000ff */
[----:B------:R-:W-:-:S02]  /*8d90*/  PRMT R80, R3, 0x7632, R80 ;  /* 0x0000763203507816 */ /* 0x000fc40000000050 */
[C---:B------:R-:W-:Y:S02]  /*8da0*/  PRMT R7, R0.reuse, 0x7610, R7 ;  /* 0x0000761000077816 */ /* 0x040fe40000000007 */
[----:B------:R-:W-:Y:S02]  /*8db0*/  PRMT R79, R0, 0x7632, R79 ;  /* 0x00007632004f7816 */ /* 0x000fe4000000004f */
[----:B------:R-:W-:Y:S02]  /*8dc0*/  F2FP.F16.F32.PACK_AB R0, R83, R84 ;  /* 0x000000545300723e */ /* 0x000fe400000000ff */
[----:B------:R-:W-:Y:S01]  /*8dd0*/  PRMT R28, R2, 0x7610, R28 ;  /* 0x00007610021c7816 */ /* 0x000fe2000000001c */
[----:B------:R2:W-:Y:S01]  /*8de0*/  STS.U16 [R165], R5 ;  /* 0x00000005a5007388 */ /* 0x0005e20000000400 */
[----:B------:R-:W-:-:S03]  /*8df0*/  PRMT R27, R0, 0x7610, R27 ;  /* 0x00007610001b7816 */ /* 0x000fc6000000001b */
[----:B------:R-:W-:Y:S04]  /*8e00*/  STS.U16 [R164+0x2], R82 ;  /* 0x00000252a4007388 */ /* 0x000fe80000000400 */
[----:B------:R3:W-:Y:S01]  /*8e10*/  STS.U16 [R161+0x4], R3 ;  /* 0x00000403a1007388 */ /* 0x0007e20000000400 */
[----:B--2---:R-:W-:Y:S02]  /*8e20*/  PRMT R5, R2, 0x7632, R5 ;  /* 0x0000763202057816 */ /* 0x004fe40000000005 */
[----:B----4-:R-:W-:Y:S01]  /*8e30*/  F2FP.F16.F32.PACK_AB R2, R77, R81 ;  /* 0x000000514d02723e */ /* 0x010fe200000000ff */
[----:B------:R-:W-:Y:S03]  /*8e40*/  STS.U16 [R160+0x6], R80 ;  /* 0x00000650a0007388 */ /* 0x000fe60000000400 */
[----:B------:R-:W-:Y:S01]  /*8e50*/  PRMT R26, R2, 0x7610, R26 ;  /* 0x00007610021a7816 */ /* 0x000fe2000000001a */
[----:B------:R-:W-:Y:S01]  /*8e60*/  STS.U16 [R159+0x8], R7 ;  /* 0x000008079f007388 */ /* 0x000fe20000000400 */
[----:B---3--:R-:W-:-:S02]  /*8e70*/  PRMT R3, R0, 0x7632, R3 ;  /* 0x0000763200037816 */ /* 0x008fc40000000003 */
[----:B------:R-:W-:Y:S01]  /*8e80*/  F2FP.F16.F32.PACK_AB R0, R75, R76 ;  /* 0x0000004c4b00723e */ /* 0x000fe200000000ff */
[----:B------:R-:W-:Y:S01]  /*8e90*/  STS.U16 [R158+0xa], R79 ;  /* 0x00000a4f9e007388 */ /* 0x000fe20000000400 */
[----:B------:R-:W-:Y:S02]  /*8ea0*/  PRMT R8, R2, 0x7632, R8 ;  /* 0x0000763202087816 */ /* 0x000fe40000000008 */
[----:B------:R-:W-:Y:S01]  /*8eb0*/  F2FP.F16.F32.PACK_AB R2, R73, R74 ;  /* 0x0000004a4902723e */ /* 0x000fe200000000ff */
        /* <DEDUP_REMOVED lines=31> */
[----:B--2---:R-:W-:-:S05]  /*90b0*/  FADD.FTZ R0, R92, R14 ;  /* 0x0000000e5c007221 */ /* 0x004fca0000010000 */
[----:B------:R-:W2:Y:S01]  /*90c0*/  LDS R39, [UR23+0x1080] ;  /* 0x00108017ff277984 */ /* 0x000ea20008000800 */
[----:B-1----:R-:W-:Y:S01]  /*90d0*/  UIMAD.WIDE.U32 UR24, UR34, UR10, UR24 ;  /* 0x0000000a221872a5 */ /* 0x002fe2000f8e0018 */
[----:B------:R-:W-:-:S03]  /*90e0*/  FADD.FTZ R0, R0, R91 ;  /* 0x0000005b00007221 */ /* 0x000fc60000010000 */
[----:B------:R-:W-:Y:S01]  /*90f0*/  UIMAD UR11, UR34, UR11, UR25 ;  /* 0x0000000b220b72a4 */ /* 0x000fe2000f8e0219 */
[----:B------:R-:W-:Y:S02]  /*9100*/  FADD.FTZ R0, R0, R90 ;  /* 0x0000005a00007221 */ /* 0x000fe40000010000 */
[----:B------:R-:W-:Y:S02]  /*9110*/  UMOV UR10, UR24 ;  /* 0x00000018000a7c82 */ /* 0x000fe40008000000 */
[----:B0-----:R-:W-:Y:S01]  /*9120*/  UIMAD.WIDE.U32 UR10, UR8, UR26, UR10 ;  /* 0x0000001a080a72a5 */ /* 0x001fe2000f8e000a */
[----:B------:R-:W-:-:S03]  /*9130*/  FADD.FTZ R0, R0, R89 ;  /* 0x0000005900007221 */ /* 0x000fc60000010000 */
[----:B------:R-:W-:Y:S01]  /*9140*/  UIMAD UR11, UR8, UR27, UR11 ;  /* 0x0000001b080b72a4 */ /* 0x000fe2000f8e020b */
[----:B------:R-:W-:Y:S01]  /*9150*/  FADD.FTZ R0, R0, R88 ;  /* 0x0000005800007221 */ /* 0x000fe20000010000 */
[----:B------:R-:W-:-:S03]  /*9160*/  IADD3 R3, P0, PT, R72, UR10, RZ ;  /* 0x0000000a48037c10 */ /* 0x000fc6000ff1e0ff */
[----:B------:R-:W-:Y:S01]  /*9170*/  FADD.FTZ R0, R0, R87 ;  /* 0x0000005700007221 */ /* 0x000fe20000010000 */
[----:B-----5:R-:W-:Y:S01]  /*9180*/  LEA R2, P3, R3, UR30, 0x1 ;  /* 0x0000001e03027c11 */ /* 0x020fe2000f8608ff */
[----:B---3--:R-:W-:Y:S02]  /*9190*/  IMAD.X R6, RZ, RZ, UR11, P0 ;  /* 0x0000000bff067e24 */ /* 0x008fe400080e06ff */
[----:B------:R-:W-:-:S03]  /*91a0*/  FADD.FTZ R0, R0, R86 ;  /* 0x0000005600007221 */ /* 0x000fc60000010000 */
[----:B------:R-:W-:Y:S01]  /*91b0*/  LEA.HI.X R3, R3, UR31, R6, 0x1, P3 ;  /* 0x0000001f03037c11 */ /* 0x000fe200098f0c06 */
[----:B------:R-:W-:Y:S01]  /*91c0*/  FADD.FTZ R0, R0, R85 ;  /* 0x0000005500007221 */ /* 0x000fe20000010000 */
[-C--:B--2---:R-:W-:Y:S02]  /*91d0*/  ISETP.GE.AND P2, PT, R72, R39.reuse, PT ;  /* 0x000000274800720c */ /* 0x084fe40003f46270 */
        /* <DEDUP_REMOVED lines=43> */
[----:B------:R-:W-:Y:S01]  /*9490*/  UIADD3 UR10, UPT, UPT, UR12, -0x1, URZ ;  /* 0xffffffff0c0a7890 */ /* 0x000fe2000fffe0ff */
[----:B------:R-:W-:Y:S01]  /*94a0*/  LOP3.LUT R0, R4, 0x1f, RZ, 0xc0, !PT ;  /* 0x0000001f04007812 */ /* 0x000fe200078ec0ff */
[----:B------:R-:W-:Y:S02]  /*94b0*/  UIADD3 UR21, UP1, UPT, UR21, -0x1000, URZ ;  /* 0xfffff00015157890 */ /* 0x000fe4000ff3e0ff */
[----:B------:R-:W-:Y:S02]  /*94c0*/  UIADD3 UR13, UP2, UPT, UR13, -0x1000, URZ ;  /* 0xfffff0000d0d7890 */ /* 0x000fe4000ff5e0ff */
[----:B------:R-:W-:-:S02]  /*94d0*/  UIADD3 UR15, UP3, UPT, UR15, -0x1000, URZ ;  /* 0xfffff0000f0f7890 */ /* 0x000fc4000ff7e0ff */
[----:B------:R-:W-:Y:S02]  /*94e0*/  UIADD3 UR17, UP4, UPT, UR17, -0x1000, URZ ;  /* 0xfffff00011117890 */ /* 0x000fe4000ff9e0ff */
[----:B------:R-:W-:Y:S02]  /*94f0*/  UIADD3.X UR22, UPT, UPT, UR22, -0x1, URZ, UP1, !UPT ;  /* 0xffffffff16167890 */ /* 0x000fe40008ffe4ff */
[----:B------:R-:W-:Y:S02]  /*9500*/  UIADD3.X UR14, UPT, UPT, UR14, -0x1, URZ, UP2, !UPT ;  /* 0xffffffff0e0e7890 */ /* 0x000fe400097fe4ff */
[----:B------:R-:W-:Y:S02]  /*9510*/  UIADD3.X UR16, UPT, UPT, UR16, -0x1, URZ, UP3, !UPT ;  /* 0xffffffff10107890 */ /* 0x000fe40009ffe4ff */
[----:B------:R-:W-:Y:S01]  /*9520*/  UIADD3.X UR18, UPT, UPT, UR18, -0x1, URZ, UP4, !UPT ;  /* 0xffffffff12127890 */ /* 0x000fe2000a7fe4ff */
[----:B------:R-:W-:Y:S01]  /*9530*/  UMOV UR12, UR10 ;  /* 0x0000000a000c7c82 */ /* 0x000fe20008000000 */
[----:B0-----:R-:W-:Y:S10]  /*9540*/  BRA.U UP0, `(.L_x_1257) ;  /* 0xffffff7100f87547 */ /* 0x001ff4000b83ffff */
.L_x_1210:
        /* <DEDUP_REMOVED lines=35> */
[----:B------:R-:W2:Y:S04]  /*9780*/  LDS.64 R2, [UR4+0x6308] ;  /* 0x00630804ff027984 */ /* 0x000ea80008000a00 */
[----:B------:R-:W3:Y:S01]  /*9790*/  LDS R5, [UR4+0x6310] ;  /* 0x00631004ff057984 */ /* 0x000ee20008000800 */
[----:B------:R-:W-:-:S04]  /*97a0*/  ULEA UR4, UP0, UR8, UR6, 0x2 ;  /* 0x0000000608047291 */ /* 0x000fc8000f8010ff */
[----:B------:R-:W-:Y:S01]  /*97b0*/  ULEA.HI.X UR5, UR8, UR7, URZ, 0x2, UP0 ;  /* 0x0000000708057291 */ /* 0x000fe200080f14ff */
[----:B--2---:R-:W-:-:S04]  /*97c0*/  FADD.FTZ R2, R4, R2 ;  /* 0x0000000204027221 */ /* 0x004fc80000010000 */
[----:B------:R-:W-:Y:S01]  /*97d0*/  FADD.FTZ R0, R3, R2 ;  /* 0x0000000203007221 */ /* 0x000fe20000010000 */
[----:B------:R-:W-:Y:S01]  /*97e0*/  IMAD.U32 R2, RZ, RZ, UR4 ;  /* 0x00000004ff027e24 */ /* 0x000fe2000f8e00ff */
[----:B------:R-:W-:Y:S02]  /*97f0*/  MOV R3, UR5 ;  /* 0x0000000500037c02 */ /* 0x000fe40008000f00 */
[----:B---3--:R-:W-:-:S05]  /*9800*/  FADD.FTZ R5, R0, R5 ;  /* 0x0000000500057221 */ /* 0x008fca0000010000 */
[----:B------:R2:W-:Y:S02]  /*9810*/  REDG.E.ADD.F32.FTZ.RN.STRONG.GPU desc[UR28][R2.64], R5 ;  /* 0x00000005020079a6 */ /* 0x0005e4000c12f31c */
.L_x_1259:
[----:B------:R-:W-:Y:S05]  /*9820*/  BSYNC.RECONVERGENT B0 ;  /* 0x0000000000007941 */ /* 0x000fea0003800200 */
.L_x_1258:
        /* <DEDUP_REMOVED lines=43> */
.L_x_1261:
[----:B------:R-:W-:Y:S05]  /*9ae0*/  BSYNC.RECONVERGENT B0 ;  /* 0x0000000000007941 */ /* 0x000fea0003800200 */
.L_x_1260:
[----:B------:R-:W-:Y:S05]  /*9af0*/  @P0 EXIT ;  /* 0x000000000000094d */ /* 0x000fea0003800000 */
[----:B------:R-:W3:Y:S01]  /*9b00*/  S2UR UR9, SR_CgaCtaId ;  /* 0x00000000000979c3 */ /* 0x000ee20000008800 */
[----:B------:R-:W4:Y:S01]  /*9b10*/  LDCU.64 UR6, c[0x0][0x4a8] ;  /* 0x00009500ff0677ac */ /* 0x000f220008000a00 */
[----:B0-----:R-:W-:Y:S01]  /*9b20*/  MOV R7, R9 ;  /* 0x0000000900077202 */ /* 0x001fe20000000f00 */
[----:B------:R-:W0:Y:S01]  /*9b30*/  LDCU UR10, c[0x0][0x360] ;  /* 0x00006c00ff0a77ac */ /* 0x000e220008000800 */
[----:B------:R-:W0:Y:S01]  /*9b40*/  LDCU.64 UR12, c[0x0][0x4b0] ;  /* 0x00009600ff0c77ac */ /* 0x000e220008000a00 */
[----:B------:R-:W0:Y:S01]  /*9b50*/  LDCU.64 UR14, c[0x0][0x530] ;  /* 0x0000a600ff0e77ac */ /* 0x000e220008000a00 */
[----:B----4-:R-:W-:-:S03]  /*9b60*/  UIMAD.WIDE.U32 UR4, UR8, UR6, URZ ;  /* 0x00000006080472a5 */ /* 0x010fc6000f8e00ff */
[----:B------:R-:W-:Y:S01]  /*9b70*/  UMOV UR6, 0x400 ;  /* 0x0000040000067882 */ /* 0x000fe20000000000 */
[----:B------:R-:W-:Y:S02]  /*9b80*/  UIMAD UR8, UR8, UR7, UR5 ;  /* 0x00000007080872a4 */ /* 0x000fe4000f8e0205 */
[----:B0--3--:R-:W-:-:S12]  /*9b90*/  ULEA UR6, UR9, UR6, 0x18 ;  /* 0x0000000609067291 */ /* 0x009fd8000f8ec0ff */
.L_x_1262:
[----:B------:R-:W-:Y:S01]  /*9ba0*/  LEA R0, R7, UR6, 0x2 ;  /* 0x0000000607007c11 */ /* 0x000fe2000f8e10ff */
[----:B-12---:R-:W-:Y:S01]  /*9bb0*/  IMAD.U32 R3, RZ, RZ, UR8 ;  /* 0x00000008ff037e24 */ /* 0x006fe2000f8e00ff */
[----:B------:R-:W-:Y:S01]  /*9bc0*/  SHF.R.S32.HI R2, RZ, 0x1f, R7 ;  /* 0x0000001fff027819 */ /* 0x000fe20000011407 */
[----:B0-----:R-:W-:Y:S01]  /*9bd0*/  IMAD.U32 R5, RZ, RZ, UR5 ;  /* 0x00000005ff057e24 */ /* 0x001fe2000f8e00ff */
[----:B------:R-:W-:Y:S01]  /*9be0*/  MOV R4, UR4 ;  /* 0x0000000400047c02 */ /* 0x000fe20008000f00 */
[----:B------:R-:W0:Y:S02]  /*9bf0*/  LDS R9, [R0+0x7f50] ;  /* 0x007f500000097984 */ /* 0x000e240000000800 */
[----:B------:R-:W-:Y:S01]  /*9c00*/  IMAD R6, R2, UR12, RZ ;  /* 0x0000000c02067c24 */ /* 0x000fe2000f8e02ff */
[----:B------:R-:W-:-:S03]  /*9c10*/  MOV R2, R4 ;  /* 0x0000000400027202 */ /* 0x000fc60000000f00 */
[C---:B------:R-:W-:Y:S02]  /*9c20*/  IMAD R5, R7.reuse, UR13, R6 ;  /* 0x0000000d07057c24 */ /* 0x040fe4000f8e0206 */
[C---:B------:R-:W-:Y:S01]  /*9c30*/  IMAD.WIDE.U32 R2, R7.reuse, UR12, R2 ;  /* 0x0000000c07027c25 */ /* 0x040fe2000f8e0002 */
[----:B------:R-:W-:-:S03]  /*9c40*/  IADD3 R7, PT, PT, R7, UR10, RZ ;  /* 0x0000000a07077c10 */ /* 0x000fc6000fffe0ff */
[----:B------:R-:W-:Y:S01]  /*9c50*/  IMAD.IADD R3, R3, 0x1, R5 ;  /* 0x0000000103037824 */ /* 0x000fe200078e0205 */
[----:B------:R-:W-:-:S04]  /*9c60*/  LEA R4, P0, R2, UR14, 0x2 ;  /* 0x0000000e02047c11 */ /* 0x000fc8000f8010ff */
[----:B------:R-:W-:Y:S02]  /*9c70*/  LEA.HI.X R5, R2, UR15, R3, 0x2, P0 ;  /* 0x0000000f02057c11 */ /* 0x000fe400080f1403 */
[----:B------:R-:W-:-:S03]  /*9c80*/  ISETP.GE.AND P0, PT, R7, UR16, PT ;  /* 0x0000001007007c0c */ /* 0x000fc6000bf06270 */
[----:B0-----:R0:W-:Y:S10]  /*9c90*/  REDG.E.ADD.F32.FTZ.RN.STRONG.GPU desc[UR28][R4.64], R9 ;  /* 0x00000009040079a6 */ /* 0x0011f4000c12f31c */
[----:B------:R-:W-:Y:S05]  /*9ca0*/  @!P0 BRA `(.L_x_1262) ;  /* 0xfffffffc00bc8947 */ /* 0x000fea000383ffff */
[----:B------:R-:W-:Y:S05]  /*9cb0*/  EXIT ;  /* 0x000000000000794d */ /* 0x000fea0003800000 */
.L_x_1216:
[----:B------:R-:W-:Y:S01]  /*9cc0*/  HFMA2 R86, -RZ, RZ, 0, 0 ;  /* 0x00000000ff567431 */ /* 0x000fe200000001ff */
[----:B------:R-:W-:Y:S01]  /*9cd0*/  MOV R163, R157 ;  /* 0x0000009d00a37202 */ /* 0x000fe20000000f00 */
[----:B------:R-:W-:Y:S01]  /*9ce0*/  IMAD.MOV.U32 R87, RZ, RZ, 0x1 ;  /* 0x00000001ff577424 */ /* 0x000fe200078e00ff */
[----:B------:R-:W-:-:S07]  /*9cf0*/  MOV R154, 0xffffffff ;  /* 0xffffffff009a7802 */ /* 0x000fce0000000f00 */
[----:B-1---5:R-:W-:Y:S05]  /*9d00*/  WARPSYNC.COLLECTIVE R154, `(.L_x_1263) ;  /* 0x000000009a087348 */ /* 0x022fea0003c00000 */
[----:B------:R0:W2:Y:S02]  /*9d10*/  SHFL.UP P6, R86, R163, R87, R86 ;  /* 0x04000057a3567389 */ /* 0x0000a400000c0056 */
[----:B012--5:R-:W-:Y:S05]  /*9d20*/  ENDCOLLECTIVE ;  /* 0x000000000000791b */ /* 0x027fea0003800000 */
.L_x_1263:
[----:B------:R-:W-:Y:S01]  /*9d30*/  MOV R163, R153 ;  /* 0x0000009900a37202 */ /* 0x000fe20000000f00 */
[----:B------:R-:W-:Y:S02]  /*9d40*/  IMAD.MOV.U32 R156, RZ, RZ, R86 ;  /* 0x000000ffff9c7224 */ /* 0x000fe400078e0056 */
[----:B------:R-:W-:-:S07]  /*9d50*/  HFMA2 R86, -RZ, RZ, 0, 0 ;  /* 0x00000000ff567431 */ /* 0x000fce00000001ff */
[----:B------:R-:W-:Y:S05]  /*9d60*/  WARPSYNC.COLLECTIVE R154, `(.L_x_1264) ;  /* 0x000000009a087348 */ /* 0x000fea0003c00000 */
[----:B------:R0:W1:Y:S02]  /*9d70*/  SHFL.UP P6, R86, R163, R87, R86 ;  /* 0x04000057a3567389 */ /* 0x00006400000c0056 */
[----:B01----:R-:W-:Y:S05]  /*9d80*/  ENDCOLLECTIVE ;  /* 0x000000000000791b */ /* 0x003fea0003800000 */
.L_x_1264:
        /* <DEDUP_REMOVED lines=9> */
.L_x_1265:
[----:B------:R-:W-:Y:S01]  /*9e20*/  MOV R163, R156 ;  /* 0x0000009c00a37202 */ /* 0x000fe20000000f00 */
[----:B------:R-:W-:Y:S02]  /*9e30*/  IMAD.MOV.U32 R153, RZ, RZ, R86 ;  /* 0x000000ffff997224 */ /* 0x000fe400078e0056 */
[----:B------:R-:W-:-:S07]  /*9e40*/  HFMA2 R86, -RZ, RZ, 0, 0 ;  /* 0x00000000ff567431 */ /* 0x000fce00000001ff */
[----:B------:R-:W-:Y:S05]  /*9e50*/  WARPSYNC.COLLECTIVE R154, `(.L_x_1266) ;  /* 0x000000009a087348 */ /* 0x000fea0003c00000 */
[----:B------:R0:W1:Y:S02]  /*9e60*/  SHFL.UP P6, R86, R163, R87, R86 ;  /* 0x04000057a3567389 */ /* 0x00006400000c0056 */
[----:B01----:R-:W-:Y:S05]  /*9e70*/  ENDCOLLECTIVE ;  /* 0x000000000000791b */ /* 0x003fea0003800000 */
.L_x_1266:
        /* <DEDUP_REMOVED lines=9> */
.L_x_1267:
[----:B------:R-:W-:Y:S01]  /*9f10*/  MOV R163, R156 ;  /* 0x0000009c00a37202 */ /* 0x000fe20000000f00 */
[----:B------:R-:W-:Y:S02]  /*9f20*/  IMAD.MOV.U32 R153, RZ, RZ, R86 ;  /* 0x000000ffff997224 */ /* 0x000fe400078e0056 */
[----:B------:R-:W-:-:S07]  /*9f30*/  HFMA2 R86, -RZ, RZ, 0, 0 ;  /* 0x00000000ff567431 */ /* 0x000fce00000001ff */
[----:B------:R-:W-:Y:S05]  /*9f40*/  WARPSYNC.COLLECTIVE R154, `(.L_x_1268) ;  /* 0x000000009a087348 */ /* 0x000fea0003c00000 */
[----:B------:R0:W1:Y:S02]  /*9f50*/  SHFL.UP P6, R86, R163, R87, R86 ;  /* 0x04000057a3567389 */ /* 0x00006400000c0056 */
[----:B01----:R-:W-:Y:S05]  /*9f60*/  ENDCOLLECTIVE ;  /* 0x000000000000791b */ /* 0x003fea0003800000 */
.L_x_1268:
        /* <DEDUP_REMOVED lines=9> */
.L_x_1269:
[----:B------:R-:W-:Y:S01]  /*a000*/  MOV R163, R156 ;  /* 0x0000009c00a37202 */ /* 0x000fe20000000f00 */
[----:B------:R-:W-:Y:S02]  /*a010*/  IMAD.MOV.U32 R153, RZ, RZ, R86 ;  /* 0x000000ffff997224 */ /* 0x000fe400078e0056 */
[----:B------:R-:W-:-:S07]  /*a020*/  HFMA2 R86, -RZ, RZ, 0, 0 ;  /* 0x00000000ff567431 */ /* 0x000fce00000001ff */
[----:B------:R-:W-:Y:S05]  /*a030*/  WARPSYNC.COLLECTIVE R154, `(.L_x_1270) ;  /* 0x000000009a087348 */ /* 0x000fea0003c00000 */
[----:B------:R0:W1:Y:S02]  /*a040*/  SHFL.UP P6, R86, R163, R87, R86 ;  /* 0x04000057a3567389 */ /* 0x00006400000c0056 */
[----:B01----:R-:W-:Y:S05]  /*a050*/  ENDCOLLECTIVE ;  /* 0x000000000000791b */ /* 0x003fea0003800000 */
.L_x_1270:
        /* <DEDUP_REMOVED lines=9> */
.L_x_1271:
[----:B------:R-:W-:Y:S01]  /*a0f0*/  MOV R163, R156 ;  /* 0x0000009c00a37202 */ /* 0x000fe20000000f00 */
[----:B------:R-:W-:Y:S02]  /*a100*/  IMAD.MOV.U32 R153, RZ, RZ, R86 ;  /* 0x000000ffff997224 */ /* 0x000fe400078e0056 */
[----:B------:R-:W-:-:S07]  /*a110*/  HFMA2 R86, -RZ, RZ, 0, 0 ;  /* 0x00000000ff567431 */ /* 0x000fce00000001ff */
[----:B------:R-:W-:Y:S05]  /*a120*/  WARPSYNC.COLLECTIVE R154, `(.L_x_1272) ;  /* 0x000000009a087348 */ /* 0x000fea0003c00000 */
[----:B------:R0:W1:Y:S02]  /*a130*/  SHFL.UP P6, R86, R163, R87, R86 ;  /* 0x04000057a3567389 */ /* 0x00006400000c0056 */
[----:B01----:R-:W-:Y:S05]  /*a140*/  ENDCOLLECTIVE ;  /* 0x000000000000791b */ /* 0x003fea0003800000 */
.L_x_1272:
[----:B------:R-:W-:Y:S05]  /*a150*/  BRA `(.L_x_1273) ;  /* 0xffffffb000947947 */ /* 0x000fea000383ffff */
.L_x_1217:
        /* <DEDUP_REMOVED lines=8> */
.L_x_1275:
[----:B------:R-:W-:Y:S05]  /*a1e0*/  BSYNC B0 ;  /* 0x0000000000007941 */ /* 0x000fea0003800000 */
.L_x_1274:
[----:B------:R-:W-:Y:S05]  /*a1f0*/  BRA `(.L_x_1276) ;  /* 0xffffffb000807947 */ /* 0x000fea000383ffff */
.L_x_1218:
        /* <DEDUP_REMOVED lines=8> */
.L_x_1278:
[----:B------:R-:W-:Y:S05]  /*a280*/  BSYNC B0 ;  /* 0x0000000000007941 */ /* 0x000fea0003800000 */
.L_x_1277:
[----:B------:R-:W-:Y:S05]  /*a290*/  BRA `(.L_x_1279) ;  /* 0xffffffb000607947 */ /* 0x000fea000383ffff */
.L_x_1219:
        /* <DEDUP_REMOVED lines=8> */
.L_x_1281:
[----:B------:R-:W-:Y:S05]  /*a320*/  BSYNC B0 ;  /* 0x0000000000007941 */ /* 0x000fea0003800000 */
.L_x_1280:
        /* <DEDUP_REMOVED lines=9> */
.L_x_1282:
[----:B------:R-:W-:Y:S01]  /*a3c0*/  HFMA2 R87, -RZ, RZ, 0, 0 ;  /* 0x00000000ff577431 */ /* 0x000fe200000001ff */
[----:B------:R-:W-:Y:S02]  /*a3d0*/  MOV R162, R86 ;  /* 0x0000005600a27202 */ /* 0x000fe40000000f00 */
[----:B------:R-:W-:-:S07]  /*a3e0*/  MOV R86, 0x1f ;  /* 0x0000001f00567802 */ /* 0x000fce0000000f00 */
[----:B------:R-:W-:Y:S05]  /*a3f0*/  WARPSYNC.COLLECTIVE R154, `(.L_x_1283) ;  /* 0x000000009a087348 */ /* 0x000fea0003c00000 */
[----:B------:R0:W1:Y:S02]  /*a400*/  SHFL.IDX P1, R156, R153, R87, R86 ;  /* 0x00000057999c7389 */ /* 0x0000640000020056 */
[----:B01----:R-:W-:Y:S05]  /*a410*/  ENDCOLLECTIVE ;  /* 0x000000000000791b */ /* 0x003fea0003800000 */
.L_x_1283:
[----:B------:R-:W-:Y:S01]  /*a420*/  MOV R153, R79 ;  /* 0x0000004f00997202 */ /* 0x000fe20000000f00 */
[----:B------:R-:W-:-:S07]  /*a430*/  IMAD.MOV.U32 R78, RZ, RZ, R156 ;  /* 0x000000ffff4e7224 */ /* 0x000fce00078e009c */
[----:B------:R-:W-:Y:S05]  /*a440*/  WARPSYNC.COLLECTIVE R154, `(.L_x_1284) ;  /* 0x000000009a087348 */ /* 0x000fea0003c00000 */
[----:B------:R0:W1:Y:S02]  /*a450*/  SHFL.IDX P1, R156, R153, R87, R86 ;  /* 0x00000057999c7389 */ /* 0x0000640000020056 */
[----:B01----:R-:W-:Y:S05]  /*a460*/  ENDCOLLECTIVE ;  /* 0x000000000000791b */ /* 0x003fea0003800000 */
.L_x_1284:
[----:B------:R-:W-:Y:S01]  /*a470*/  MOV R79, R156 ;  /* 0x0000009c004f7202 */ /* 0x000fe20000000f00 */
[----:B------:R-:W-:Y:S06]  /*a480*/  BRA `(.L_x_1285) ;  /* 0xffffffac00fc7947 */ /* 0x000fec000383ffff */
.L_x_1221:
        /* <DEDUP_REMOVED lines=9> */
.L_x_1286:
[----:B------:R-:W-:Y:S02]  /*a520*/  ISETP.GT.U32.AND P4, PT, R155, 0xf, PT ;  /* 0x0000000f9b00780c */ /* 0x000fe40003f84070 */
[----:B------:R-:W-:Y:S02]  /*a530*/  MOV R86, R156 ;  /* 0x0000009c00567202 */ /* 0x000fe40000000f00 */
[----:B------:R-:W-:-:S03]  /*a540*/  MOV R156, R163 ;  /* 0x000000a3009c7202 */ /* 0x000fc60000000f00 */
[----:B------:R-:W-:-:S07]  /*a550*/  @P1 FMUL.FTZ R86, R86, R162 ;  /* 0x000000a256561220 */ /* 0x000fce0000410000 */
[----:B------:R-:W-:Y:S05]  /*a560*/  WARPSYNC.COLLECTIVE R154, `(.L_x_1287) ;  /* 0x000000009a087348 */ /* 0x000fea0003c00000 */
[----:B------:R0:W1:Y:S02]  /*a570*/  SHFL.DOWN P0, R156, R156, R87, R153 ;  /* 0x080000579c9c7389 */ /* 0x0000640000000099 */
[----:B01----:R-:W-:Y:S05]  /*a580*/  ENDCOLLECTIVE ;  /* 0x000000000000791b */ /* 0x003fea0003800000 */
.L_x_1287:
        /* <DEDUP_REMOVED lines=10> */
.L_x_1288:
[----:B------:R-:W-:Y:S01]  /*a630*/  MOV R86, R156 ;  /* 0x0000009c00567202 */ /* 0x000fe20000000f00 */
[----:B------:R-:W-:-:S04]  /*a640*/  IMAD.MOV.U32 R156, RZ, RZ, R163 ;  /* 0x000000ffff9c7224 */ /* 0x000fc800078e00a3 */
[----:B------:R-:W-:-:S07]  /*a650*/  @!P1 FMUL.FTZ R86, R162, R86 ;  /* 0x00000056a2569220 */ /* 0x000fce0000410000 */
[----:B------:R-:W-:Y:S05]  /*a660*/  WARPSYNC.COLLECTIVE R154, `(.L_x_1289) ;  /* 0x000000009a087348 */ /* 0x000fea0003c00000 */
[----:B------:R0:W1:Y:S02]  /*a670*/  SHFL.DOWN P0, R156, R156, R87, R153 ;  /* 0x080000579c9c7389 */ /* 0x0000640000000099 */
[----:B01----:R-:W-:Y:S05]  /*a680*/  ENDCOLLECTIVE ;  /* 0x000000000000791b */ /* 0x003fea0003800000 */
.L_x_1289:
        /* <DEDUP_REMOVED lines=9> */
.L_x_1290:
[----:B------:R-:W-:Y:S01]  /*a720*/  IMAD.MOV.U32 R86, RZ, RZ, R156 ;  /* 0x000000ffff567224 */ /* 0x000fe200078e009c */
[----:B------:R-:W-:-:S03]  /*a730*/  MOV R156, R163 ;  /* 0x000000a3009c7202 */ /* 0x000fc60000000f00 */
[----:B------:R-:W-:-:S07]  /*a740*/  @!P2 FMUL.FTZ R86, R162, R86 ;  /* 0x00000056a256a220 */ /* 0x000fce0000410000 */
[----:B------:R-:W-:Y:S05]  /*a750*/  WARPSYNC.COLLECTIVE R154, `(.L_x_1291) ;  /* 0x000000009a087348 */ /* 0x000fea0003c00000 */
[----:B------:R0:W1:Y:S02]  /*a760*/  SHFL.DOWN P0, R156, R156, R87, R153 ;  /* 0x080000579c9c7389 */ /* 0x0000640000000099 */
[----:B01----:R-:W-:Y:S05]  /*a770*/  ENDCOLLECTIVE ;  /* 0x000000000000791b */ /* 0x003fea0003800000 */
.L_x_1291:
        /* <DEDUP_REMOVED lines=9> */
.L_x_1292:
[----:B------:R-:W-:Y:S02]  /*a810*/  MOV R86, R156 ;  /* 0x0000009c00567202 */ /* 0x000fe40000000f00 */
[----:B------:R-:W-:-:S03]  /*a820*/  MOV R156, R163 ;  /* 0x000000a3009c7202 */ /* 0x000fc60000000f00 */
[----:B------:R-:W-:-:S07]  /*a830*/  @!P3 FMUL.FTZ R86, R162, R86 ;  /* 0x00000056a256b220 */ /* 0x000fce0000410000 */
[----:B------:R-:W-:Y:S05]  /*a840*/  WARPSYNC.COLLECTIVE R154, `(.L_x_1293) ;  /* 0x000000009a087348 */ /* 0x000fea0003c00000 */
[----:B------:R0:W1:Y:S02]  /*a850*/  SHFL.DOWN P0, R156, R156, R87, R153 ;  /* 0x080000579c9c7389 */ /* 0x0000640000000099 */
[----:B01----:R-:W-:Y:S05]  /*a860*/  ENDCOLLECTIVE ;  /* 0x000000000000791b */ /* 0x003fea0003800000 */
.L_x_1293:
        /* <DEDUP_REMOVED lines=9> */
.L_x_1294:
[----:B------:R-:W-:Y:S01]  /*a900*/  MOV R86, R156 ;  /* 0x0000009c00567202 */ /* 0x000fe20000000f00 */
[----:B------:R-:W-:-:S04]  /*a910*/  IMAD.MOV.U32 R156, RZ, RZ, R163 ;  /* 0x000000ffff9c7224 */ /* 0x000fc800078e00a3 */
[----:B------:R-:W-:-:S07]  /*a920*/  @!P4 FMUL.FTZ R86, R162, R86 ;  /* 0x00000056a256c220 */ /* 0x000fce0000410000 */
[----:B------:R-:W-:Y:S05]  /*a930*/  WARPSYNC.COLLECTIVE R154, `(.L_x_1295) ;  /* 0x000000009a087348 */ /* 0x000fea0003c00000 */
[----:B------:R0:W1:Y:S02]  /*a940*/  SHFL.DOWN P0, R156, R156, R87, R153 ;  /* 0x080000579c9c7389 */ /* 0x0000640000000099 */
[----:B01----:R-:W-:Y:S05]  /*a950*/  ENDCOLLECTIVE ;  /* 0x000000000000791b */ /* 0x003fea0003800000 */
.L_x_1295:
        /* <DEDUP_REMOVED lines=10> */
.L_x_1296:
[----:B------:R-:W-:Y:S02]  /*aa00*/  MOV R153, R163 ;  /* 0x000000a300997202 */ /* 0x000fe40000000f00 */
[----:B------:R-:W-:-:S07]  /*aa10*/  MOV R157, R156 ;  /* 0x0000009c009d7202 */ /* 0x000fce0000000f00 */
[----:B------:R-:W-:Y:S05]  /*aa20*/  WARPSYNC.COLLECTIVE R154, `(.L_x_1297) ;  /* 0x000000009a087348 */ /* 0x000fea0003c00000 */
[----:B------:R0:W1:Y:S02]  /*aa30*/  SHFL.IDX P1, R156, R153, R87, R86 ;  /* 0x00000057999c7389 */ /* 0x0000640000020056 */
[----:B01----:R-:W-:Y:S05]  /*aa40*/  ENDCOLLECTIVE ;  /* 0x000000000000791b */ /* 0x003fea0003800000 */
.L_x_1297:
        /* <DEDUP_REMOVED lines=9> */
.L_x_1298:
[----:B------:R-:W-:Y:S02]  /*aae0*/  MOV R162, R156 ;  /* 0x0000009c00a27202 */ /* 0x000fe40000000f00 */
[----:B------:R-:W-:-:S07]  /*aaf0*/  MOV R156, R163 ;  /* 0x000000a3009c7202 */ /* 0x000fce0000000f00 */
[----:B------:R-:W-:Y:S05]  /*ab00*/  WARPSYNC.COLLECTIVE R154, `(.L_x_1299) ;  /* 0x000000009a087348 */ /* 0x000fea0003c00000 */
[----:B------:R0:W1:Y:S02]  /*ab10*/  SHFL.DOWN P0, R156, R156, R87, R153 ;  /* 0x080000579c9c7389 */ /* 0x0000640000000099 */
[----:B01----:R-:W-:Y:S05]  /*ab20*/  ENDCOLLECTIVE ;  /* 0x000000000000791b */ /* 0x003fea0003800000 */
.L_x_1299:
[----:B------:R-:W-:Y:S01]  /*ab30*/  HFMA2 R87, -RZ, RZ, 0, 0 ;  /* 0x00000000ff577431 */ /* 0x000fe200000001ff */
[----:B------:R-:W-:Y:S01]  /*ab40*/  MOV R153, R78 ;  /* 0x0000004e00997202 */ /* 0x000fe20000000f00 */
[----:B------:R-:W-:Y:S01]  /*ab50*/  IMAD.MOV.U32 R163, RZ, RZ, R156 ;  /* 0x000000ffffa37224 */ /* 0x000fe200078e009c */
[----:B------:R-:W-:-:S13]  /*ab60*/  ISETP.NE.AND P0, PT, R30, 0x1f, PT ;  /* 0x0000001f1e00780c */ /* 0x000fda0003f05270 */
[----:B------:R-:W-:Y:S05]  /*ab70*/  WARPSYNC.COLLECTIVE R154, `(.L_x_1300) ;  /* 0x000000009a087348 */ /* 0x000fea0003c00000 */
[----:B------:R0:W1:Y:S02]  /*ab80*/  SHFL.IDX P1, R156, R153, R87, R86 ;  /* 0x00000057999c7389 */ /* 0x0000640000020056 */
[----:B01----:R-:W-:Y:S05]  /*ab90*/  ENDCOLLECTIVE ;  /* 0x000000000000791b */ /* 0x003fea0003800000 */
.L_x_1300:
[----:B------:R-:W-:Y:S01]  /*aba0*/  MOV R153, R79 ;  /* 0x0000004f00997202 */ /* 0x000fe20000000f00 */
[----:B------:R-:W-:-:S07]  /*abb0*/  IMAD.MOV.U32 R78, RZ, RZ, R156 ;  /* 0x000000ffff4e7224 */ /* 0x000fce00078e009c */
[----:B------:R-:W-:Y:S05]  /*abc0*/  WARPSYNC.COLLECTIVE R154, `(.L_x_1301) ;  /* 0x000000009a087348 */ /* 0x000fea0003c00000 */
[----:B------:R0:W1:Y:S02]  /*abd0*/  SHFL.IDX P1, R156, R153, R87, R86 ;  /* 0x00000057999c7389 */ /* 0x0000640000020056 */
[----:B01----:R-:W-:Y:S05]  /*abe0*/  ENDCOLLECTIVE ;  /* 0x000000000000791b */ /* 0x003fea0003800000 */
.L_x_1301:
[----:B------:R-:W-:Y:S01]  /*abf0*/  MOV R79, R156 ;  /* 0x0000009c004f7202 */ /* 0x000fe20000000f00 */
[----:B------:R-:W-:Y:S06]  /*ac00*/  BRA `(.L_x_1302) ;  /* 0xffffffb000307947 */ /* 0x000fec000383ffff */
.L_x_1303:
        /* <DEDUP_REMOVED lines=15> */
.L_x_10420:


//--------------------- .text._Z25selective_scan_bwd_kernelI32Selective_Scan_bwd_kernel_traitsILi128ELi16ELb0ELb1ELb1ELb0ELb1EN3c104HalfEfEEv12SSMParamsBwd --------------------------
	.section	.text._Z25selective_scan_bwd_kernelI32Selective_Scan_bwd_kernel_traitsILi128ELi16ELb0ELb1ELb1ELb0ELb1EN3c104HalfEfEEv12SSMParamsBwd,"ax",@progbits
	.align	128
        .global         _Z25selective_scan_bwd_kernelI32Selective_Scan_bwd_kernel_traitsILi128ELi16ELb0ELb1ELb1ELb0ELb1EN3c104HalfEfEEv12SSMParamsBwd
        .type           _Z25selective_scan_bwd_kernelI32Selective_Scan_bwd_kernel_traitsILi128ELi16ELb0ELb1ELb1ELb0ELb1EN3c104HalfEfEEv12SSMParamsBwd,@function
        .size           _Z25selective_scan_bwd_kernelI32Selective_Scan_bwd_kernel_traitsILi128ELi16ELb0ELb1ELb1ELb0ELb1EN3c104HalfEfEEv12SSMParamsBwd,(.L_x_10421 - _Z25selective_scan_bwd_kernelI32Selective_Scan_bwd_kernel_traitsILi128ELi16ELb0ELb1ELb1ELb0ELb1EN3c104HalfEfEEv12SSMParamsBwd)
        .other          _Z25selective_scan_bwd_kernelI32Selective_Scan_bwd_kernel_traitsILi128ELi16ELb0ELb1ELb1ELb0ELb1EN3c104HalfEfEEv12SSMParamsBwd,@"STO_CUDA_ENTRY STV_DEFAULT"
_Z25selective_scan_bwd_kernelI32Selective_Scan_bwd_kernel_traitsILi128ELi16ELb0ELb1ELb1ELb0ELb1EN3c104HalfEfEEv12SSMParamsBwd:
.text._Z25selective_scan_bwd_kernelI32Selective_Scan_bwd_kernel_traitsILi128ELi16ELb0ELb1ELb1ELb0ELb1EN3c104HalfEfEEv12SSMParamsBwd:
        /* <DEDUP_REMOVED lines=25> */
[----:B------:R-:W-:-:S04]  /*0190*/  MOV R5, UR7 ;  /* 0x0000000700057c02 */ /* 0x000fc80008000f00 */
[----:B---3--:R3:W2:Y:S04]  /*01a0*/  @P0 LDG.E R3, desc[UR34][R2.64] ;  /* 0x0000002202030981 */ /* 0x0086a8000c1e1900 */
[----:B------:R-:W2:Y:S01]  /*01b0*/  @P1 LDG.E R4, desc[UR34][R4.64] ;  /* 0x0000002204041981 */ /* 0x000ea2000c1e1900 */
[----:B----4-:R-:W-:Y:S01]  /*01c0*/  IMAD.U32 R0, RZ, RZ, UR31 ;  /* 0x0000001fff007e24 */ /* 0x010fe2000f8e00ff */
[----:B-----5:R-:W-:Y:S02]  /*01d0*/  UIMAD.WIDE.U32 UR4, UR13, UR8, URZ ;  /* 0x000000080d0472a5 */ /* 0x020fe4000f8e00ff */
[----:B0-----:R-:W-:Y:S01]  /*01e0*/  UIMAD.WIDE.U32 UR6, UR13, UR16, URZ ;  /* 0x000000100d0672a5 */ /* 0x001fe2000f8e00ff */
[----:B------:R0:W-:Y:S01]  /*01f0*/  STL [R1+0x108], RZ ;  /* 0x000108ff01007387 */ /* 0x0001e20000100800 */
[----:B------:R-:W-:Y:S01]  /*0200*/  IABS R0, R0 ;  /* 0x0000000000007213 */ /* 0x000fe20000000000 */
[----:B------:R-:W-:-:S02]  /*0210*/  UIMAD UR5, UR13, UR9, UR5 ;  /* 0x000000090d0572a4 */ /* 0x000fc4000f8e0205 */
        /* <DEDUP_REMOVED lines=9> */
[----:B------:R-:W3:Y:S01]  /*02b0*/  LDCU.64 UR18, c[0x0][0x498] ;  /* 0x00009300ff1277ac */ /* 0x000ee20008000a00 */
[----:B------:R-:W-:Y:S01]  /*02c0*/  UMOV UR4, URZ ;  /* 0x000000ff00047c82 */ /* 0x000fe20008000000 */
[----:B-1----:R-:W-:Y:S01]  /*02d0*/  ULEA UR14, UR15, 0xfffff800, 0xb ;  /* 0xfffff8000f0e7891 */ /* 0x002fe2000f8e58ff */
[----:B------:R-:W1:Y:S03]  /*02e0*/  LDCU.64 UR16, c[0x0][0x3b0] ;  /* 0x00007600ff1077ac */ /* 0x000e660008000a00 */
[----:B------:R-:W-:Y:S02]  /*02f0*/  UIADD3 UR23, UP2, UPT, UR14, UR22, URZ ;  /* 0x000000160e177290 */ /* 0x000fe4000ff5e0ff */
[----:B------:R-:W-:Y:S01]  /*0300*/  UIADD3 UR21, UP0, UPT, UR14, UR20, URZ ;  /* 0x000000140e157290 */ /* 0x000fe2000ff1e0ff */
[----:B-----5:R-:W5:Y:S01]  /*0310*/  MUFU.RCP R0, R0 ;  /* 0x0000000000007308 */ /* 0x020f620000001000 */
[----:B----4-:R-:W-:-:S02]  /*0320*/  ULEA UR22, UP3, UR23, UR10, 0x1 ;  /* 0x0000000a17167291 */ /* 0x010fc4000f8608ff */
[----:B------:R-:W-:Y:S02]  /*0330*/  ULEA UR20, UP1, UR21, UR8, 0x1 ;  /* 0x0000000815147291 */ /* 0x000fe4000f8208ff */
[----:B---3--:R-:W-:Y:S01]  /*0340*/  UIMAD.WIDE.U32 UR24, UR13, UR18, URZ ;  /* 0x000000120d1872a5 */ /* 0x008fe2000f8e00ff */
[----:B------:R-:W3:Y:S01]  /*0350*/  LDCU.64 UR6, c[0x0][0x4a0] ;  /* 0x00009400ff0677ac */ /* 0x000ee20008000a00 */
[----:B-----5:R-:W-:Y:S01]  /*0360*/  IADD3 R2, PT, PT, R0, 0xffffffe, RZ ;  /* 0x0ffffffe00027810 */ /* 0x020fe20007ffe0ff */
[----:B------:R-:W-:-:S05]  /*0370*/  IMAD.U32 R0, RZ, RZ, UR12 ;  /* 0x0000000cff007e24 */ /* 0x000fca000f8e00ff */
[----:B------:R-:W4:Y:S01]  /*0380*/  F2I.FTZ.U32.TRUNC.NTZ R2, R2 ;  /* 0x0000000200027305 */ /* 0x000f22000021f000 */
[----:B------:R-:W-:-:S04]  /*0390*/  IABS R0, R0 ;  /* 0x0000000000007213 */ /* 0x000fc80000000000 */
[----:B------:R-:W-:Y:S02]  /*03a0*/  R2UR UR30, R0 ;  /* 0x00000000001e72ca */ /* 0x000fe400000e0000 */
[----:B----4-:R-:W-:-:S13]  /*03b0*/  R2UR UR5, R2 ;  /* 0x00000000020572ca */ /* 0x010fda00000e0000 */
        /* <DEDUP_REMOVED lines=11> */
[----:B--2---:R-:W-:Y:S02]  /*0470*/  UISETP.NE.U32.AND UP0, UPT, UR32, URZ, UPT ;  /* 0x000000ff2000728c */ /* 0x004fe4000bf05070 */
[----:B------:R-:W-:Y:S02]  /*0480*/  UIMAD UR5, UR36, UR18, UR30 ;  /* 0x00000012240572a4 */ /* 0x000fe4000f8e021e */
[----:B------:R-:W-:Y:S02]  /*0490*/  UIMAD UR9, UR13, UR19, UR25 ;  /* 0x000000130d0972a4 */ /* 0x000fe4000f8e0219 */
[----:B------:R-:W-:Y:S02]  /*04a0*/  UISETP.GT.U32.AND UP1, UPT, UR36, UR5, UPT ;  /* 0x000000052400728c */ /* 0x000fe4000bf24070 */
[----:B-1----:R-:W-:-:S02]  /*04b0*/  UIMAD.WIDE.U32 UR18, UR13, UR16, URZ ;  /* 0x000000100d1272a5 */ /* 0x002fc4000f8e00ff */
[----:B------:R-:W-:Y:S01]  /*04c0*/  UISETP.NE.AND.EX UP0, UPT, UR33, URZ, UPT, UP0 ;  /* 0x000000ff2100728c */ /* 0x000fe2000bf05300 */
[----:B------:R-:W1:Y:S01]  /*04d0*/  LDCU.64 UR32, c[0x0][0x528] ;  /* 0x0000a500ff2077ac */ /* 0x000e620008000a00 */
[----:B------:R-:W-:-:S05]  /*04e0*/  UIMAD UR19, UR13, UR17, UR19 ;  /* 0x000000110d1372a4 */ /* 0x000fca000f8e0213 */
[----:B------:R-:W-:Y:S02]  /*04f0*/  @!UP1 UIADD3 UR5, UPT, UPT, UR5, -UR36, URZ ;  /* 0x8000002405059290 */ /* 0x000fe4000fffe0ff */
[----:B------:R-:W-:Y:S02]  /*0500*/  @!UP1 UIADD3 UR10, UPT, UPT, UR10, 0x1, URZ ;  /* 0x000000010a0a9890 */ /* 0x000fe4000fffe0ff */
[----:B------:R-:W-:Y:S02]  /*0510*/  UISETP.GE.U32.AND UP2, UPT, UR5, UR36, UPT ;  /* 0x000000240500728c */ /* 0x000fe4000bf46070 */
[----:B------:R-:W-:Y:S01]  /*0520*/  ULOP3.LUT UR5, UR12, UR31, URZ, 0x3c, !UPT ;  /* 0x0000001f0c057292 */ /* 0x000fe2000f8e3cff */
[----:B------:R-:W2:Y:S03]  /*0530*/  LDCU.64 UR16, c[0x0][0x3c8] ;  /* 0x00007900ff1077ac */ /* 0x000ea60008000a00 */
[----:B------:R-:W-:Y:S01]  /*0540*/  UISETP.GE.AND UP1, UPT, UR5, URZ, UPT ;  /* 0x000000ff0500728c */ /* 0x000fe2000bf26270 */
[----:B------:R-:W-:-:S04]  /*0550*/  UMOV UR8, UR24 ;  /* 0x0000001800087c82 */ /* 0x000fc80008000000 */
[----:B------:R-:W-:Y:S02]  /*0560*/  @UP2 UIADD3 UR10, UPT, UPT, UR10, 0x1, URZ ;  /* 0x000000010a0a2890 */ /* 0x000fe4000fffe0ff */
[----:B------:R-:W-:Y:S01]  /*0570*/  UISETP.NE.AND UP2, UPT, UR31, URZ, UPT ;  /* 0x000000ff1f00728c */ /* 0x000fe2000bf45270 */
[----:B------:R-:W4:Y:S01]  /*0580*/  LDCU.64 UR26, c[0x0][0x3d0] ;  /* 0x00007a00ff1a77ac */ /* 0x000f220008000a00 */
[----:B------:R-:W5:Y:S01]  /*0590*/  LDCU.64 UR28, c[0x0][0x3e8] ;  /* 0x00007d00ff1c77ac */ /* 0x000f620008000a00 */
[----:B---3--:R-:W-:Y:S02]  /*05a0*/  UIMAD.WIDE.U32 UR8, UR12, UR6, UR8 ;  /* 0x000000060c0872a5 */ /* 0x008fe4000f8e0008 */
[----:B------:R-:W-:Y:S02]  /*05b0*/  @!UP1 UIADD3 UR10, UPT, UPT, -UR10, URZ, URZ ;  /* 0x000000ff0a0a9290 */ /* 0x000fe4000fffe1ff */
[----:B------:R-:W-:Y:S02]  /*05c0*/  UIMAD UR25, UR12, UR7, UR9 ;  /* 0x000000070c1972a4 */ /* 0x000fe4000f8e0209 */
[----:B------:R-:W-:-:S02]  /*05d0*/  UIADD3 UR8, UP3, UPT, UR14, UR8, URZ ;  /* 0x000000080e087290 */ /* 0x000fc4000ff7e0ff */
[----:B------:R-:W-:Y:S02]  /*05e0*/  @!UP2 ULOP3.LUT UR10, URZ, UR31, URZ, 0x33, !UPT ;  /* 0x0000001fff0aa292 */ /* 0x000fe4000f8e33ff */
[----:B------:R-:W-:Y:S02]  /*05f0*/  UIADD3.X UR25, UPT, UPT, UR4, UR25, URZ, UP3, !UPT ;  /* 0x0000001904197290 */ /* 0x000fe40009ffe4ff */
[----:B-1----:R-:W-:Y:S02]  /*0600*/  ULEA UR24, UP3, UR8, UR32, 0x1 ;  /* 0x0000002008187291 */ /* 0x002fe4000f8608ff */
[----:B------:R-:W-:Y:S01]  /*0610*/  USHF.R.S32.HI UR5, URZ, 0x1f, UR10 ;  /* 0x0000001fff057899 */ /* 0x000fe2000801140a */
[----:B------:R-:W1:Y:S01]  /*0620*/  @UP0 LDCU UR30, c[0x0][0x384] ;  /* 0x00007080ff1e07ac */ /* 0x000e620008000800 */
[----:B--2---:R-:W-:Y:S02]  /*0630*/  UIMAD.WIDE.U32 UR18, UR10, UR16, UR18 ;  /* 0x000000100a1272a5 */ /* 0x004fe4000f8e0012 */
[----:B------:R-:W-:-:S02]  /*0640*/  ULEA.HI.X UR25, UR8, UR33, UR25, 0x1, UP3 ;  /* 0x0000002108197291 */ /* 0x000fc400098f0c19 */
[----:B------:R-:W-:Y:S02]  /*0650*/  UIMAD UR8, UR5, UR16, URZ ;  /* 0x00000010050872a4 */ /* 0x000fe4000f8e02ff */
[----:B----4-:R-:W-:Y:S01]  /*0660*/  UIMAD.WIDE.U32 UR6, UR13, UR26, URZ ;  /* 0x0000001a0d0672a5 */ /* 0x010fe2000f8e00ff */
[----:B------:R-:W2:Y:S01]  /*0670*/  LDCU.64 UR32, c[0x0][0x448] ;  /* 0x00008900ff2077ac */ /* 0x000ea20008000a00 */
[----:B-----5:R-:W-:Y:S02]  /*0680*/  UIMAD UR11, UR5, UR28, URZ ;  /* 0x0000001c050b72a4 */ /* 0x020fe4000f8e02ff */
[----:B------:R-:W-:Y:S01]  /*0690*/  UIMAD UR5, UR10, UR17, UR8 ;  /* 0x000000110a0572a4 */ /* 0x000fe2000f8e0208 */
[----:B------:R-:W3:Y:S01]  /*06a0*/  @UP0 LDCU UR16, c[0x0][0x38c] ;  /* 0x00007180ff1007ac */ /* 0x000ee20008000800 */
[----:B------:R-:W-:Y:S02]  /*06b0*/  UIMAD UR7, UR13, UR27, UR7 ;  /* 0x0000001b0d0772a4 */ /* 0x000fe4000f8e0207 */
[----:B------:R-:W-:-:S02]  /*06c0*/  UIADD3 UR27, UP1, UPT, UR14, UR18, URZ ;  /* 0x000000120e1b7290 */ /* 0x000fc4000ff3e0ff */
[----:B------:R-:W-:Y:S01]  /*06d0*/  UIADD3 UR5, UPT, UPT, UR19, UR5, URZ ;  /* 0x0000000513057290 */ /* 0x000fe2000fffe0ff */
[----:B------:R-:W4:Y:S01]  /*06e0*/  @UP0 LDCU.64 UR18, c[0x0][0x480] ;  /* 0x00009000ff1207ac */ /* 0x000f220008000a00 */
[----:B-1----:R-:W-:Y:S02]  /*06f0*/  @UP0 UIMAD UR13, UR13, UR30, UR12 ;  /* 0x0000001e0d0d02a4 */ /* 0x002fe4000f8e020c */
[----:B------:R-:W-:Y:S02]  /*0700*/  UIMAD.WIDE.U32 UR8, UR10, UR28, UR6 ;  /* 0x0000001c0a0872a5 */ /* 0x000fe4000f8e0006 */
[----:B------:R-:W-:Y:S02]  /*0710*/  UIMAD UR11, UR10, UR29, UR11 ;  /* 0x0000001d0a0b72a4 */ /* 0x000fe4000f8e020b */
[----:B------:R-:W-:Y:S02]  /*0720*/  UIADD3.X UR5, UPT, UPT, UR4, UR5, URZ, UP1, !UPT ;  /* 0x0000000504057290 */ /* 0x000fe40008ffe4ff */
[----:B------:R-:W-:Y:S01]  /*0730*/  @UP0 UIMAD UR13, UR13, UR15, URZ ;  /* 0x0000000f0d0d02a4 */ /* 0x000fe2000f8e02ff */
[----:B------:R-:W1:Y:S01]  /*0740*/  LDCU.64 UR36, c[0x0][0x450] ;  /* 0x00008a00ff2477ac */ /* 0x000e620008000a00 */
[----:B--2---:R-:W-:-:S02]  /*0750*/  ULEA UR26, UP2, UR27, UR32, 0x1 ;  /* 0x000000201b1a7291 */ /* 0x004fc4000f8408ff */
[----:B------:R-:W-:Y:S02]  /*0760*/  UIADD3 UR14, UP1, UPT, UR14, UR8, URZ ;  /* 0x000000080e0e7290 */ /* 0x000fe4000ff3e0ff */
[----:B------:R-:W-:Y:S02]  /*0770*/  UIADD3 UR11, UPT, UPT, UR9, UR11, URZ ;  /* 0x0000000b090b7290 */ /* 0x000fe4000fffe0ff */
[----:B---3--:R-:W-:Y:S02]  /*0780*/  @UP0 UIMAD UR13, UR13, UR16, URZ ;  /* 0x000000100d0d02a4 */ /* 0x008fe4000f8e02ff */
[----:B------:R-:W-:Y:S02]  /*0790*/  ULEA.HI.X UR27, UR27, UR33, UR5, 0x1, UP2 ;  /* 0x000000211b1b7291 */ /* 0x000fe400090f0c05 */
[----:B------:R-:W-:Y:S01]  /*07a0*/  UIADD3.X UR29, UPT, UPT, UR4, UR11, URZ, UP1, !UPT ;  /* 0x0000000b041d7290 */ /* 0x000fe20008ffe4ff */
[----:B------:R-:W-:Y:S02]  /*07b0*/  UMOV UR5, URZ ;  /* 0x000000ff00057c82 */ /* 0x000fe40008000000 */
[----:B------:R-:W-:Y:S01]  /*07c0*/  UMOV UR4, URZ ;  /* 0x000000ff00047c82 */ /* 0x000fe20008000000 */
[----:B----4-:R-:W-:-:S02]  /*07d0*/  @UP0 UIMAD.WIDE UR4, UR13, 0x8, UR18 ;  /* 0x000000080d0408a5 */ /* 0x010fc4000f8e0212 */
[----:B------:R-:W-:Y:S01]  /*07e0*/  UISETP.GE.AND UP0, UPT, UR15, 0x1, UPT ;  /* 0x000000010f00788c */ /* 0x000fe2000bf06270 */
[----:B------:R-:W-:Y:S01]  /*07f0*/  UMOV UR6, URZ ;  /* 0x000000ff00067c82 */ /* 0x000fe20008000000 */
[----:B------:R-:W-:Y:S01]  /*0800*/  UMOV UR7, URZ ;  /* 0x000000ff00077c82 */ /* 0x000fe20008000000 */
[----:B-1----:R-:W-:-:S04]  /*0810*/  ULEA UR28, UP2, UR14, UR36, 0x1 ;  /* 0x000000240e1c7291 */ /* 0x002fc8000f8408ff */
[----:B------:R-:W-:Y:S01]  /*0820*/  ULEA.HI.X UR29, UR14, UR37, UR29, 0x1, UP2 ;  /* 0x000000250e1d7291 */ /* 0x000fe200090f0c1d */
[----:B------:R-:W-:Y:S02]  /*0830*/  @P0 R2UR UR6, R3 ;  /* 0x00000000030602ca */ /* 0x000fe400000e0000 */
        /* <DEDUP_REMOVED lines=9> */
.L_x_1352:
[----:B------:R-:W0:Y:S01]  /*08d0*/  S2UR UR30, SR_CTAID.X ;  /* 0x00000000001e79c3 */ /* 0x000e220000002500 */
[----:B------:R-:W0:Y:S01]  /*08e0*/  LDCU.128 UR12, c[0x0][0x410] ;  /* 0x00008200ff0c77ac */ /* 0x000e220008000c00 */
[----:B------:R-:W-:Y:S01]  /*08f0*/  IMAD.SHL.U32 R70, R72, 0x10, RZ ;  /* 0x0000001048467824 */ /* 0x000fe200078e00ff */
[----:B------:R-:W-:Y:S01]  /*0900*/  MOV R3, UR21 ;  /* 0x0000001500037c02 */ /* 0x000fe20008000f00 */
[----:B------:R-:W-:Y:S01]  /*0910*/  IMAD.U32 R2, RZ, RZ, UR20 ;  /* 0x00000014ff027e24 */ /* 0x000fe2000f8e00ff */
[----:B------:R-:W1:Y:S01]  /*0920*/  LDCU UR32, c[0x0][0x388] ;  /* 0x00007100ff2077ac */ /* 0x000e620008000800 */
[----:B------:R-:W-:Y:S02]  /*0930*/  PRMT R12, RZ, 0x7610, R12 ;  /* 0x00007610ff0c7816 */ /* 0x000fe4000000000c */
[----:B------:R-:W2:Y:S01]  /*0940*/  S2UR UR33, SR_CTAID.Y ;  /* 0x00000000002179c3 */ /* 0x000ea20000002600 */
[----:B------:R-:W3:Y:S01]  /*0950*/  LDCU.128 UR16, c[0x0][0x420] ;  /* 0x00008400ff1077ac */ /* 0x000ee20008000c00 */
[----:B------:R-:W-:Y:S01]  /*0960*/  LOP3.LUT R70, R70, 0x3e00, RZ, 0xc0, !PT ;  /* 0x00003e0046467812 */ /* 0x000fe200078ec0ff */
[----:B------:R-:W-:Y:S01]  /*0970*/  IMAD.WIDE.U32 R10, R71, 0x2, R2 ;  /* 0x00000002470a7825 */ /* 0x000fe200078e0002 */
[----:B------:R-:W-:Y:S01]  /*0980*/  PRMT R19, RZ, 0x7610, R19 ;  /* 0x00007610ff137816 */ /* 0x000fe20000000013 */
[----:B------:R-:W-:Y:S01]  /*0990*/  USHF.L.U32 UR38, UR11, 0xb, URZ ;  /* 0x0000000b0b267899 */ /* 0x000fe200080006ff */
[----:B------:R-:W-:Y:S01]  /*09a0*/  PRMT R20, RZ, 0x7610, R20 ;  /* 0x00007610ff147816 */ /* 0x000fe20000000014 */
[----:B------:R-:W-:Y:S01]  /*09b0*/  UMOV UR9, URZ ;  /* 0x000000ff00097c82 */ /* 0x000fe20008000000 */
[----:B------:R-:W4:Y:S01]  /*09c0*/  LDCU.64 UR42, c[0x0][0x488] ;  /* 0x00009100ff2a77ac */ /* 0x000f220008000a00 */
[----:B------:R-:W-:-:S02]  /*09d0*/  PRMT R14, RZ, 0x7610, R14 ;  /* 0x00007610ff0e7816 */ /* 0x000fc4000000000e */
[----:B------:R-:W-:Y:S01]  /*09e0*/  PRMT R15, RZ, 0x7610, R15 ;  /* 0x00007610ff0f7816 */ /* 0x000fe2000000000f */
[----:B------:R-:W-:Y:S01]  /*09f0*/  UIADD3 UR31, UPT, UPT, UR38, -0x800, URZ ;  /* 0xfffff800261f7890 */ /* 0x000fe2000fffe0ff */
[----:B------:R-:W-:Y:S01]  /*0a00*/  PRMT R18, RZ, 0x7610, R18 ;  /* 0x00007610ff127816 */ /* 0x000fe20000000012 */
[----:B------:R-:W5:Y:S01]  /*0a10*/  LDCU.64 UR40, c[0x0][0x478] ;  /* 0x00008f00ff2877ac */ /* 0x000f620008000a00 */
[----:B------:R-:W-:Y:S02]  /*0a20*/  PRMT R16, RZ, 0x7610, R16 ;  /* 0x00007610ff107816 */ /* 0x000fe40000000010 */
[----:B------:R-:W-:Y:S01]  /*0a30*/  PRMT R17, RZ, 0x7610, R17 ;  /* 0x00007610ff117816 */ /* 0x000fe20000000011 */
[----:B0-----:R-:W-:Y:S01]  /*0a40*/  UIMAD UR39, UR30, UR13, URZ ;  /* 0x0000000d1e2772a4 */ /* 0x001fe2000f8e02ff */
[----:B------:R-:W-:Y:S01]  /*0a50*/  PRMT R21, RZ, 0x7610, R21 ;  /* 0x00007610ff157816 */ /* 0x000fe20000000015 */
[----:B------:R-:W-:Y:S01]  /*0a60*/  UMOV UR8, UR31 ;  /* 0x0000001f00087c82 */ /* 0x000fe20008000000 */
[----:B-1----:R-:W-:Y:S01]  /*0a70*/  UIADD3 UR44, UPT, UPT, -UR31, UR32, URZ ;  /* 0x000000201f2c7290 */ /* 0x002fe2000fffe1ff */
[----:B------:R-:W-:Y:S01]  /*0a80*/  PRMT R22, RZ, 0x7610, R22 ;  /* 0x00007610ff167816 */ /* 0x000fe20000000016 */
[----:B------:R-:W-:Y:S01]  /*0a90*/  UIMAD.WIDE.U32 UR12, UR30, UR12, UR8 ;  /* 0x0000000c1e0c72a5 */ /* 0x000fe2000f8e0008 */
[----:B------:R-:W-:Y:S01]  /*0aa0*/  PRMT R23, RZ, 0x7610, R23 ;  /* 0x00007610ff177816 */ /* 0x000fe20000000017 */
[----:B---3--:R-:W-:Y:S01]  /*0ab0*/  UIMAD.WIDE.U32 UR36, UR30, UR16, UR8 ;  /* 0x000000101e2472a5 */ /* 0x008fe2000f8e0008 */
[----:B------:R-:W-:Y:S01]  /*0ac0*/  PRMT R24, RZ, 0x7610, R24 ;  /* 0x00007610ff187816 */ /* 0x000fe20000000018 */
[----:B------:R-:W-:Y:S01]  /*0ad0*/  UIADD3 UR9, UPT, UPT, UR13, UR39, URZ ;  /* 0x000000270d097290 */ /* 0x000fe2000fffe0ff */
[----:B------:R-:W-:Y:S01]  /*0ae0*/  ISETP.GE.AND P2, PT, R71, UR44, PT ;  /* 0x0000002c47007c0c */ /* 0x000fe2000bf46270 */
[----:B------:R-:W-:Y:S01]  /*0af0*/  UIMAD UR13, UR30, UR17, UR37 ;  /* 0x000000111e0d72a4 */ /* 0x000fe2000f8e0225 */
[----:B------:R-:W-:Y:S01]  /*0b00*/  LOP3.LUT R71, R70, 0x1f, R72, 0xf8, !PT ;  /* 0x0000001f46477812 */ /* 0x000fe200078ef848 */
[----:B------:R-:W-:Y:S01]  /*0b10*/  UMOV UR8, UR12 ;  /* 0x0000000c00087c82 */ /* 0x000fe20008000000 */
[----:B------:R-:W-:Y:S01]  /*0b20*/  UMOV UR12, UR36 ;  /* 0x00000024000c7c82 */ /* 0x000fe20008000000 */
[----:B--2---:R-:W-:Y:S01]  /*0b30*/  UIMAD.WIDE.U32 UR8, UR33, UR14, UR8 ;  /* 0x0000000e210872a5 */ /* 0x004fe2000f8e0008 */
[----:B------:R-:W-:Y:S01]  /*0b40*/  LOP3.LUT R67, R71, 0x60, RZ, 0xfc, !PT ;  /* 0x0000006047437812 */ /* 0x000fe200078efcff */
[----:B------:R-:W-:Y:S01]  /*0b50*/  UIMAD.WIDE.U32 UR12, UR33, UR18, UR12 ;  /* 0x00000012210c72a5 */ /* 0x000fe2000f8e000c */
[----:B------:R-:W-:Y:S01]  /*0b60*/  LOP3.LUT R13, R13, 0xffffffdf, RZ, 0xc0, !PT ;  /* 0xffffffdf0d0d7812 */ /* 0x000fe200078ec0ff */
[----:B------:R-:W-:Y:S01]  /*0b70*/  UIMAD UR15, UR33, UR15, UR9 ;  /* 0x0000000f210f72a4 */ /* 0x000fe2000f8e0209 */
[----:B------:R-:W-:Y:S01]  /*0b80*/  P2R R73, PR, RZ, 0x4 ;  /* 0x00000004ff497803 */ /* 0x000fe20000000000 */
[----:B------:R-:W-:Y:S01]  /*0b90*/  UIMAD UR19, UR33, UR19, UR13 ;  /* 0x00000013211372a4 */ /* 0x000fe2000f8e020d */
[----:B------:R-:W-:-:S02]  /*0ba0*/  IADD3 R3, P0, PT, R71, UR8, RZ ;  /* 0x0000000847037c10 */ /* 0x000fc4000ff1e0ff */
[----:B------:R-:W-:Y:S02]  /*0bb0*/  PRMT R25, RZ, 0x7610, R25 ;  /* 0x00007610ff197816 */ /* 0x000fe40000000019 */
[----:B------:R-:W-:Y:S02]  /*0bc0*/  PRMT R26, RZ, 0x7610, R26 ;  /* 0x00007610ff1a7816 */ /* 0x000fe4000000001a */
[----:B------:R-:W-:Y:S01]  /*0bd0*/  PRMT R27, RZ, 0x7610, R27 ;  /* 0x00007610ff1b7816 */ /* 0x000fe2000000001b */
[----:B------:R-:W-:Y:S01]  /*0be0*/  BAR.SYNC.DEFER_BLOCKING 0x0 ;  /* 0x0000000000007b1d */ /* 0x000fe20000010000 */
[----:B------:R-:W-:Y:S02]  /*0bf0*/  ISETP.GE.AND P5, PT, R67, UR44, PT ;  /* 0x0000002c43007c0c */ /* 0x000fe4000bfa6270 */
[----:B------:R-:W-:Y:S02]  /*0c00*/  IADD3.X R6, PT, PT, RZ, UR15, RZ, P0, !PT ;  /* 0x0000000fff067c10 */ /* 0x000fe400087fe4ff */
[----:B----4-:R-:W-:Y:S01]  /*0c10*/  LEA R2, P0, R3, UR42, 0x1 ;  /* 0x0000002a03027c11 */ /* 0x010fe2000f8008ff */
[----:B------:R-:W0:Y:S01]  /*0c20*/  S2R R30, SR_LANEID ;  /* 0x00000000001e7919 */ /* 0x000e220000000000 */
[C---:B------:R-:W-:Y:S01]  /*0c30*/  LOP3.LUT R66, R71.reuse, 0x80, RZ, 0xfc, !PT ;  /* 0x0000008047427812 */ /* 0x040fe200078efcff */
[----:B------:R-:W-:Y:S01]  /*0c40*/  UMOV UR16, 0x400 ;  /* 0x0000040000107882 */ /* 0x000fe20000000000 */
[----:B------:R-:W-:-:S02]  /*0c50*/  IADD3 R0, P1, PT, R71, UR12, RZ ;  /* 0x0000000c47007c10 */ /* 0x000fc4000ff3e0ff */
[C---:B------:R-:W-:Y:S02]  /*0c60*/  LOP3.LUT R65, R71.reuse, 0xa0, RZ, 0xfc, !PT ;  /* 0x000000a047417812 */ /* 0x040fe400078efcff */
[----:B------:R-:W-:Y:S01]  /*0c70*/  LOP3.LUT R69, R71, 0x20, RZ, 0xfc, !PT ;  /* 0x0000002047457812 */ /* 0x000fe200078efcff */
[----:B------:R-:W-:Y:S01]  /*0c80*/  IMAD.X R5, RZ, RZ, UR19, P1 ;  /* 0x00000013ff057e24 */ /* 0x000fe200088e06ff */
[----:B------:R-:W-:Y:S02]  /*0c90*/  LEA.HI.X R3, R3, UR43, R6, 0x1, P0 ;  /* 0x0000002b03037c11 */ /* 0x000fe400080f0c06 */
[C---:B------:R-:W-:Y:S02]  /*0ca0*/  LOP3.LUT R64, R71.reuse, 0xc0, RZ, 0xfc, !PT ;  /* 0x000000c047407812 */ /* 0x040fe400078efcff */
[C---:B------:R-:W-:Y:S02]  /*0cb0*/  LOP3.LUT R63, R71.reuse, 0xe0, RZ, 0xfc, !PT ;  /* 0x000000e0473f7812 */ /* 0x040fe400078efcff */
[C---:B------:R-:W-:Y:S01]  /*0cc0*/  LOP3.LUT R62, R71.reuse, 0x100, RZ, 0xfc, !PT ;  /* 0x00000100473e7812 */ /* 0x040fe200078efcff */
[----:B------:R-:W2:Y:S01]  /*0cd0*/  @!P5 LDG.E.U16 R15, desc[UR34][R10.64+0xc0] ;  /* 0x0000c0220a0fd981 */ /* 0x000ea2000c1e1500 */
[----:B------:R-:W-:-:S02]  /*0ce0*/  SHF.L.U32 R6, R71, 0x1, RZ ;  /* 0x0000000147067819 */ /* 0x000fc400000006ff */
[C---:B------:R-:W-:Y:S02]  /*0cf0*/  LOP3.LUT R68, R71.reuse, 0x40, RZ, 0xfc, !PT ;  /* 0x0000004047447812 */ /* 0x040fe400078efcff */
[C---:B------:R-:W-:Y:S02]  /*0d00*/  LOP3.LUT R61, R71.reuse, 0x120, RZ, 0xfc, !PT ;  /* 0x00000120473d7812 */ /* 0x040fe400078efcff */
[C---:B------:R-:W-:Y:S02]  /*0d10*/  LOP3.LUT R60, R71.reuse, 0x140, RZ, 0xfc, !PT ;  /* 0x00000140473c7812 */ /* 0x040fe400078efcff */
[C---:B------:R-:W-:Y:S02]  /*0d20*/  LOP3.LUT R59, R71.reuse, 0x160, RZ, 0xfc, !PT ;  /* 0x00000160473b7812 */ /* 0x040fe400078efcff */
[C---:B------:R-:W-:Y:S02]  /*0d30*/  LOP3.LUT R58, R71.reuse, 0x180, RZ, 0xfc, !PT ;  /* 0x00000180473a7812 */ /* 0x040fe400078efcff */
[----:B------:R-:W-:-:S02]  /*0d40*/  LOP3.LUT R57, R71, 0x1a0, RZ, 0xfc, !PT ;  /* 0x000001a047397812 */ /* 0x000fc400078efcff */
[C---:B------:R-:W-:Y:S02]  /*0d50*/  LOP3.LUT R56, R71.reuse, 0x1c0, RZ, 0xfc, !PT ;  /* 0x000001c047387812 */ /* 0x040fe400078efcff */
[----:B------:R-:W-:Y:S01]  /*0d60*/  LOP3.LUT R28, R71, 0x1e0, RZ, 0xfc, !PT ;  /* 0x000001e0471c7812 */ /* 0x000fe200078efcff */
[----:B------:R-:W1:Y:S01]  /*0d70*/  S2UR UR8, SR_CgaCtaId ;  /* 0x00000000000879c3 */ /* 0x000e620000008800 */
[----:B------:R-:W-:Y:S01]  /*0d80*/  ISETP.GE.AND P4, PT, R66, UR44, PT ;  /* 0x0000002c42007c0c */ /* 0x000fe2000bf86270 */
[----:B------:R-:W3:Y:S01]  /*0d90*/  LDCU.64 UR14, c[0x0][0x508] ;  /* 0x0000a100ff0e77ac */ /* 0x000ee20008000a00 */
[----:B-----5:R-:W-:Y:S02]  /*0da0*/  LEA R4, P1, R0, UR40, 0x1 ;  /* 0x0000002800047c11 */ /* 0x020fe4000f8208ff */
[----:B------:R-:W-:Y:S01]  /*0db0*/  IADD3 R8, P0, PT, R6, UR22, RZ ;  /* 0x0000001606087c10 */ /* 0x000fe2000ff1e0ff */
[----:B------:R-:W4:Y:S01]  /*0dc0*/  LDCU.64 UR18, c[0x0][0x510] ;  /* 0x0000a200ff1277ac */ /* 0x000f220008000a00 */
[----:B------:R-:W-:-:S02]  /*0dd0*/  @P5 LOP3.LUT R13, R13, 0x20, RZ, 0xfc, !PT ;  /* 0x000000200d0d5812 */ /* 0x000fc400078efcff */
[----:B------:R-:W-:Y:S01]  /*0de0*/  LEA.HI.X R5, R0, UR41, R5, 0x1, P1 ;  /* 0x0000002900057c11 */ /* 0x000fe200088f0c05 */
[----:B------:R-:W-:Y:S01]  /*0df0*/  IMAD.X R9, RZ, RZ, UR23, P0 ;  /* 0x00000017ff097e24 */ /* 0x000fe200080e06ff */
[----:B------:R-:W-:Y:S01]  /*0e00*/  ISETP.GE.AND P3, PT, R65, UR44, PT ;  /* 0x0000002c41007c0c */ /* 0x000fe2000bf66270 */
[----:B------:R-:W0:Y:S01]  /*0e10*/  LDCU UR36, c[0x0][0x38c] ;  /* 0x00007180ff2477ac */ /* 0x000e220008000800 */
[----:B------:R-:W-:Y:S01]  /*0e20*/  PRMT R0, RZ, 0x7610, R0 ;  /* 0x00007610ff007816 */ /* 0x000fe20000000000 */
[----:B------:R-:W5:Y:S01]  /*0e30*/  @!P4 LDG.E.U16 R16, desc[UR34][R10.64+0x100] ;  /* 0x000100220a10c981 */ /* 0x000f62000c1e1500 */
[----:B------:R-:W-:Y:S02]  /*0e40*/  LOP3.LUT R13, R13, 0xffffffef, RZ, 0xc0, !PT ;  /* 0xffffffef0d0d7812 */ /* 0x000fe400078ec0ff */
[----:B------:R-:W-:Y:S02]  /*0e50*/  ISETP.GE.AND P0, PT, R69, UR44, PT ;  /* 0x0000002c45007c0c */ /* 0x000fe4000bf06270 */
[----:B------:R-:W-:Y:S01]  /*0e60*/  @P4 LOP3.LUT R13, R13, 0x10, RZ, 0xfc, !PT ;  /* 0x000000100d0d4812 */ /* 0x000fe200078efcff */
[----:B------:R-:W3:Y:S01]  /*0e70*/  @!P2 LDG.E.U16 R0, desc[UR34][R10.64] ;  /* 0x000000220a00a981 */ /* 0x000ee2000c1e1500 */
[----:B------:R-:W-:-:S02]  /*0e80*/  ISETP.GE.AND P2, PT, R64, UR44, PT ;  /* 0x0000002c40007c0c */ /* 0x000fc4000bf46270 */
[----:B------:R-:W-:Y:S01]  /*0e90*/  LOP3.LUT R13, R13, 0xfffffff7, RZ, 0xc0, !PT ;  /* 0xfffffff70d0d7812 */ /* 0x000fe200078ec0ff */
[----:B------:R-:W4:Y:S01]  /*0ea0*/  @!P3 LDG.E.U16 R17, desc[UR34][R10.64+0x140] ;  /* 0x000140220a11b981 */ /* 0x000f22000c1e1500 */
[----:B------:R-:W-:Y:S02]  /*0eb0*/  ISETP.GE.AND P6, PT, R68, UR44, PT ;  /* 0x0000002c44007c0c */ /* 0x000fe4000bfc6270 */
[----:B------:R-:W-:Y:S02]  /*0ec0*/  @P3 LOP3.LUT R13, R13, 0x8, RZ, 0xfc, !PT ;  /* 0x000000080d0d3812 */ /* 0x000fe400078efcff */
[----:B------:R-:W-:Y:S01]  /*0ed0*/  ISETP.GE.AND P1, PT, R69, UR44, PT ;  /* 0x0000002c45007c0c */ /* 0x000fe2000bf26270 */
[----:B------:R-:W2:Y:S01]  /*0ee0*/  @!P0 LDG.E.U16 R12, desc[UR34][R10.64+0x40] ;  /* 0x000040220a0c8981 */ /* 0x000ea2000c1e1500 */
[----:B------:R-:W-:Y:S02]  /*0ef0*/  ISETP.GE.AND P0, PT, R63, UR44, PT ;  /* 0x0000002c3f007c0c */ /* 0x000fe4000bf06270 */
[----:B------:R-:W-:Y:S01]  /*0f00*/  LOP3.LUT R13, R13, 0xfffffffb, RZ, 0xc0, !PT ;  /* 0xfffffffb0d0d7812 */ /* 0x000fe200078ec0ff */
[----:B------:R-:W4:Y:S01]  /*0f10*/  @!P2 LDG.E.U16 R18, desc[UR34][R10.64+0x180] ;  /* 0x000180220a12a981 */ /* 0x000f22000c1e1500 */
[----:B------:R-:W-:-:S02]  /*0f20*/  P2R R74, PR, RZ, 0x2 ;  /* 0x00000002ff4a7803 */ /* 0x000fc40000000000 */
[----:B------:R-:W-:Y:S01]  /*0f30*/  @P2 LOP3.LUT R13, R13, 0x4, RZ, 0xfc, !PT ;  /* 0x000000040d0d2812 */ /* 0x000fe200078efcff */
[----:B------:R-:W5:Y:S01]  /*0f40*/  @!P6 LDG.E.U16 R14, desc[UR34][R10.64+0x80] ;  /* 0x000080220a0ee981 */ /* 0x000f62000c1e1500 */
[----:B------:R-:W-:Y:S02]  /*0f50*/  IADD3 R6, P1, PT, R6, UR24, RZ ;  /* 0x0000001806067c10 */ /* 0x000fe4000ff3e0ff */
[----:B------:R-:W-:Y:S02]  /*0f60*/  LOP3.LUT R13, R13, 0xfffffffd, RZ, 0xc0, !PT ;  /* 0xfffffffd0d0d7812 */ /* 0x000fe400078ec0ff */
[----:B------:R-:W-:Y:S01]  /*0f70*/  IADD3.X R7, PT, PT, RZ, UR25, RZ, P1, !PT ;  /* 0x00000019ff077c10 */ /* 0x000fe20008ffe4ff */
[----:B------:R-:W4:Y:S01]  /*0f80*/  @!P0 LDG.E.U16 R19, desc[UR34][R10.64+0x1c0] ;  /* 0x0001c0220a138981 */ /* 0x000f22000c1e1500 */
[----:B------:R-:W-:Y:S02]  /*0f90*/  @P0 LOP3.LUT R13, R13, 0x2, RZ, 0xfc, !PT ;  /* 0x000000020d0d0812 */ /* 0x000fe400078efcff */
[----:B------:R-:W-:-:S02]  /*0fa0*/  ISETP.GE.AND P0, PT, R62, UR44, PT ;  /* 0x0000002c3e007c0c */ /* 0x000fc4000bf06270 */
[----:B------:R-:W-:Y:S02]  /*0fb0*/  LOP3.LUT R13, R13, 0xfffffffe, RZ, 0xc0, !PT ;  /* 0xfffffffe0d0d7812 */ /* 0x000fe400078ec0ff */
[----:B------:R-:W-:Y:S02]  /*0fc0*/  ISETP.GE.AND P1, PT, R60, UR44, PT ;  /* 0x0000002c3c007c0c */ /* 0x000fe4000bf26270 */
[----:B------:R-:W-:Y:S02]  /*0fd0*/  ISETP.GE.AND P2, PT, R59, UR44, PT ;  /* 0x0000002c3b007c0c */ /* 0x000fe4000bf46270 */
[----:B------:R-:W-:Y:S02]  /*0fe0*/  ISETP.GE.AND P3, PT, R58, UR44, PT ;  /* 0x0000002c3a007c0c */ /* 0x000fe4000bf66270 */
[----:B------:R-:W-:Y:S02]  /*0ff0*/  ISETP.GE.AND P4, PT, R57, UR44, PT ;  /* 0x0000002c39007c0c */ /* 0x000fe4000bf86270 */
[----:B------:R-:W-:Y:S01]  /*1000*/  P2R R72, PR, RZ, 0x40 ;  /* 0x00000040ff487803 */ /* 0x000fe20000000000 */
[----:B------:R-:W4:Y:S01]  /*1010*/  @!P0 LDG.E.U16 R20, desc[UR34][R10.64+0x200] ;  /* 0x000200220a148981 */ /* 0x000f22000c1e1500 */
[----:B------:R-:W-:-:S02]  /*1020*/  @P0 LOP3.LUT R13, R13, 0x1, RZ, 0xfc, !PT ;  /* 0x000000010d0d0812 */ /* 0x000fc400078efcff */
[----:B------:R-:W-:Y:S01]  /*1030*/  ISETP.GE.AND P0, PT, R61, UR44, PT ;  /* 0x0000002c3d007c0c */ /* 0x000fe2000bf06270 */
[----:B------:R-:W4:Y:S01]  /*1040*/  @!P1 LDG.E.U16 R22, desc[UR34][R10.64+0x280] ;  /* 0x000280220a169981 */ /* 0x000f22000c1e1500 */
[----:B------:R-:W-:Y:S02]  /*1050*/  ISETP.GE.AND P5, PT, R56, UR44, PT ;  /* 0x0000002c38007c0c */ /* 0x000fe4000bfa6270 */
[----:B------:R-:W-:Y:S01]  /*1060*/  ISETP.GE.AND P6, PT, R28, UR44, PT ;  /* 0x0000002c1c007c0c */ /* 0x000fe2000bfc6270 */
[----:B------:R-:W4:Y:S04]  /*1070*/  @!P2 LDG.E.U16 R23, desc[UR34][R10.64+0x2c0] ;  /* 0x0002c0220a17a981 */ /* 0x000f28000c1e1500 */
[----:B------:R-:W4:Y:S04]  /*1080*/  @!P3 LDG.E.U16 R24, desc[UR34][R10.64+0x300] ;  /* 0x000300220a18b981 */ /* 0x000f28000c1e1500 */
[----:B------:R-:W4:Y:S04]  /*1090*/  @!P0 LDG.E.U16 R21, desc[UR34][R10.64+0x240] ;  /* 0x000240220a158981 */ /* 0x000f28000c1e1500 */
[----:B------:R-:W4:Y:S04]  /*10a0*/  @!P4 LDG.E.U16 R25, desc[UR34][R10.64+0x340] ;  /* 0x000340220a19c981 */ /* 0x000f28000c1e1500 */
[----:B------:R-:W4:Y:S04]  /*10b0*/  @!P5 LDG.E.U16 R26, desc[UR34][R10.64+0x380] ;  /* 0x000380220a1ad981 */ /* 0x000f28000c1e1500 */
[----:B------:R0:W4:Y:S04]  /*10c0*/  @!P6 LDG.E.U16 R27, desc[UR34][R10.64+0x3c0] ;  /* 0x0003c0220a1be981 */ /* 0x000128000c1e1500 */
[----:B------:R0:W-:Y:S01]  /*10d0*/  STL [R1+0x40], R28 ;  /* 0x0000401c01007387 */ /* 0x0001e20000100800 */
[----:B-1----:R-:W-:Y:S01]  /*10e0*/  ULEA UR16, UR8, UR16, 0x18 ;  /* 0x0000001008107291 */ /* 0x002fe2000f8ec0ff */
[----:B0-----:R-:W-:-:S05]  /*10f0*/  IMAD.IADD R28, R70, 0x1, R30 ;  /* 0x00000001461c7824 */ /* 0x001fca00078e021e */
        /* <DEDUP_REMOVED lines=17> */
[C---:B------:R-:W-:Y:S02]  /*1210*/  IADD3 R29, PT, PT, R28.reuse, 0xe0, RZ ;  /* 0x000000e01c1d7810 */ /* 0x040fe40007ffe0ff */
[----:B------:R-:W-:Y:S02]  /*1220*/  LEA R141, R33, UR16, 0x1 ;  /* 0x00000010218d7c11 */ /* 0x000fe4000f8e08ff */
[-C--:B------:R-:W-:Y:S02]  /*1230*/  LEA.HI.SX32 R11, R11, R28.reuse, 0x1b ;  /* 0x0000001c0b0b7211 */ /* 0x080fe400078fdaff */
[----:B------:R-:W-:Y:S01]  /*1240*/  LEA R140, R35, UR16, 0x1 ;  /* 0x00000010238c7c11 */ /* 0x000fe2000f8e08ff */
[----:B------:R-:W-:Y:S01]  /*1250*/  VIADD R35, R28, 0x140 ;  /* 0x000001401c237836 */ /* 0x000fe20000000000 */
[----:B------:R-:W-:-:S02]  /*1260*/  LEA.HI.SX32 R29, R29, R28, 0x1b ;  /* 0x0000001c1d1d7211 */ /* 0x000fc400078fdaff */
[C---:B------:R-:W-:Y:S02]  /*1270*/  IADD3 R33, PT, PT, R28.reuse, 0x120, RZ ;  /* 0x000001201c217810 */ /* 0x040fe40007ffe0ff */
[----:B------:R-:W-:Y:S02]  /*1280*/  LEA.HI.SX32 R31, R31, R28, 0x1b ;  /* 0x0000001c1f1f7211 */ /* 0x000fe400078fdaff */
[----:B------:R-:W-:Y:S02]  /*1290*/  LEA R139, R11, UR16, 0x1 ;  /* 0x000000100b8b7c11 */ /* 0x000fe4000f8e08ff */
[C---:B------:R-:W-:Y:S02]  /*12a0*/  IADD3 R11, PT, PT, R28.reuse, 0x160, RZ ;  /* 0x000001601c0b7810 */ /* 0x040fe40007ffe0ff */
[----:B------:R-:W-:Y:S01]  /*12b0*/  LEA R137, R29, UR16, 0x1 ;  /* 0x000000101d897c11 */ /* 0x000fe2000f8e08ff */
[----:B------:R-:W-:Y:S01]  /*12c0*/  VIADD R29, R28, 0x1c0 ;  /* 0x000001c01c1d7836 */ /* 0x000fe20000000000 */
[----:B------:R-:W-:-:S02]  /*12d0*/  P2R R75, PR, RZ, 0x1 ;  /* 0x00000001ff4b7803 */ /* 0x000fc40000000000 */
[-C--:B------:R-:W-:Y:S02]  /*12e0*/  LEA.HI.SX32 R33, R33, R28.reuse, 0x1b ;  /* 0x0000001c21217211 */ /* 0x080fe400078fdaff */
[----:B------:R-:W-:Y:S02]  /*12f0*/  LOP3.LUT P0, RZ, R13, 0x1, RZ, 0xc0, !PT ;  /* 0x000000010dff7812 */ /* 0x000fe4000780c0ff */
[-C--:B------:R-:W-:Y:S02]  /*1300*/  LEA.HI.SX32 R35, R35, R28.reuse, 0x1b ;  /* 0x0000001c23237211 */ /* 0x080fe400078fdaff */
[----:B------:R-:W-:Y:S02]  /*1310*/  LEA R131, R31, UR16, 0x1 ;  /* 0x000000101f837c11 */ /* 0x000fe4000f8e08ff */
[----:B------:R-:W-:Y:S02]  /*1320*/  IADD3 R31, PT, PT, R28, 0x1e0, RZ ;  /* 0x000001e01c1f7810 */ /* 0x000fe40007ffe0ff */
[----:B------:R-:W-:-:S02]  /*1330*/  LEA.HI.SX32 R11, R11, R28, 0x1b ;  /* 0x0000001c0b0b7211 */ /* 0x000fc400078fdaff */
[----:B------:R-:W-:Y:S02]  /*1340*/  LEA R133, R33, UR16, 0x1 ;  /* 0x0000001021857c11 */ /* 0x000fe4000f8e08ff */
[----:B------:R-:W-:Y:S02]  /*1350*/  P2R R76, PR, RZ, 0x1 ;  /* 0x00000001ff4c7803 */ /* 0x000fe40000000000 */
[----:B------:R-:W-:Y:S02]  /*1360*/  LEA R135, R35, UR16, 0x1 ;  /* 0x0000001023877c11 */ /* 0x000fe4000f8e08ff */
[-C--:B------:R-:W-:Y:S02]  /*1370*/  LEA.HI.SX32 R29, R29, R28.reuse, 0x1b ;  /* 0x0000001c1d1d7211 */ /* 0x080fe400078fdaff */
[----:B------:R-:W-:Y:S02]  /*1380*/  LOP3.LUT P0, RZ, R13, 0x2, RZ, 0xc0, !PT ;  /* 0x000000020dff7812 */ /* 0x000fe4000780c0ff */
        /* <DEDUP_REMOVED lines=17> */
[----:B------:R-:W-:Y:S02]  /*14a0*/  ISETP.NE.AND P0, PT, R73, RZ, PT ;  /* 0x000000ff4900720c */ /* 0x000fe40003f05270 */
[----:B------:R-:W-:Y:S01]  /*14b0*/  PRMT R10, RZ, 0x7610, R10 ;  /* 0x00007610ff0a7816 */ /* 0x000fe2000000000a */
[----:B---3--:R-:W-:Y:S04]  /*14c0*/  STS.U16 [R146], R0 ;  /* 0x0000000092007388 */ /* 0x008fe80000000400 */
[----:B--2---:R-:W-:Y:S04]  /*14d0*/  STS.U16 [R144+0x40], R12 ;  /* 0x0000400c90007388 */ /* 0x004fe80000000400 */
[----:B-----5:R-:W-:Y:S04]  /*14e0*/  STS.U16 [R143+0x80], R14 ;  /* 0x0000800e8f007388 */ /* 0x020fe80000000400 */
[----:B------:R0:W-:Y:S04]  /*14f0*/  STS.U16 [R142+0xc0], R15 ;  /* 0x0000c00f8e007388 */ /* 0x0001e80000000400 */
[----:B------:R-:W-:Y:S04]  /*1500*/  STS.U16 [R141+0x100], R16 ;  /* 0x000100108d007388 */ /* 0x000fe80000000400 */
[----:B----4-:R1:W-:Y:S01]  /*1510*/  STS.U16 [R140+0x140], R17 ;  /* 0x000140118c007388 */ /* 0x0103e20000000400 */
[----:B0-----:R-:W-:-:S03]  /*1520*/  VIADD R15, R28, 0x180 ;  /* 0x000001801c0f7836 */ /* 0x001fc60000000000 */
[----:B------:R-:W-:Y:S02]  /*1530*/  STS.U16 [R139+0x180], R18 ;  /* 0x000180128b007388 */ /* 0x000fe40000000400 */
[-C--:B------:R-:W-:Y:S02]  /*1540*/  LEA.HI.SX32 R15, R15, R28.reuse, 0x1b ;  /* 0x0000001c0f0f7211 */ /* 0x080fe400078fdaff */
[----:B-1----:R-:W-:Y:S01]  /*1550*/  IADD3 R17, PT, PT, R28, 0x1a0, RZ ;  /* 0x000001a01c117810 */ /* 0x002fe20007ffe0ff */
[----:B------:R-:W-:Y:S03]  /*1560*/  STS.U16 [R137+0x1c0], R19 ;  /* 0x0001c01389007388 */ /* 0x000fe60000000400 */
[----:B------:R-:W-:Y:S01]  /*1570*/  LEA.HI.SX32 R17, R17, R28, 0x1b ;  /* 0x0000001c11117211 */ /* 0x000fe200078fdaff */
[----:B------:R-:W-:Y:S01]  /*1580*/  STS.U16 [R131+0x200], R20 ;  /* 0x0002001483007388 */ /* 0x000fe20000000400 */
[----:B------:R-:W-:-:S02]  /*1590*/  LEA R119, R15, UR16, 0x1 ;  /* 0x000000100f777c11 */ /* 0x000fc4000f8e08ff */
[----:B------:R-:W-:Y:S01]  /*15a0*/  LEA R118, R17, UR16, 0x1 ;  /* 0x0000001011767c11 */ /* 0x000fe2000f8e08ff */
[----:B------:R-:W-:Y:S01]  /*15b0*/  IMAD R28, R30, 0xf, R28 ;  /* 0x0000000f1e1c7824 */ /* 0x000fe200078e021c */
[----:B------:R0:W-:Y:S04]  /*15c0*/  STS.U16 [R133+0x240], R21 ;  /* 0x0002401585007388 */ /* 0x0001e80000000400 */
[----:B------:R-:W-:Y:S04]  /*15d0*/  STS.U16 [R135+0x280], R22 ;  /* 0x0002801687007388 */ /* 0x000fe80000000400 */
[----:B------:R1:W-:Y:S01]  /*15e0*/  STS.U16 [R120+0x2c0], R23 ;  /* 0x0002c01778007388 */ /* 0x0003e20000000400 */
[----:B------:R-:W-:-:S03]  /*15f0*/  VIADD R11, R28, 0x1 ;  /* 0x000000011c0b7836 */ /* 0x000fc60000000000 */
[----:B------:R-:W-:Y:S01]  /*1600*/  STS.U16 [R119+0x300], R24 ;  /* 0x0003001877007388 */ /* 0x000fe20000000400 */
[----:B------:R-:W-:-:S03]  /*1610*/  VIADD R17, R28, 0x3 ;  /* 0x000000031c117836 */ /* 0x000fc60000000000 */
[----:B------:R2:W-:Y:S01]  /*1620*/  STS.U16 [R118+0x340], R25 ;  /* 0x0003401976007388 */ /* 0x0005e20000000400 */
[C---:B0-----:R-:W-:Y:S01]  /*1630*/  VIADD R21, R28.reuse, 0x5 ;  /* 0x000000051c157836 */ /* 0x041fe20000000000 */
[C---:B------:R-:W-:Y:S01]  /*1640*/  IADD3 R15, PT, PT, R28.reuse, 0x2, RZ ;  /* 0x000000021c0f7810 */ /* 0x040fe20007ffe0ff */
[C---:B------:R-:W-:Y:S01]  /*1650*/  VIADD R29, R28.reuse, 0x9 ;  /* 0x000000091c1d7836 */ /* 0x040fe20000000000 */
[----:B------:R-:W-:Y:S01]  /*1660*/  STS.U16 [R117+0x380], R26 ;  /* 0x0003801a75007388 */ /* 0x000fe20000000400 */
[C---:B------:R-:W-:Y:S01]  /*1670*/  VIADD R33, R28.reuse, 0xb ;  /* 0x0000000b1c217836 */ /* 0x040fe20000000000 */
[C---:B------:R-:W-:Y:S01]  /*1680*/  IADD3 R19, PT, PT, R28.reuse, 0x4, RZ ;  /* 0x000000041c137810 */ /* 0x040fe20007ffe0ff */
[C---:B------:R-:W-:Y:S01]  /*1690*/  VIADD R37, R28.reuse, 0xd ;  /* 0x0000000d1c257836 */ /* 0x040fe20000000000 */
[----:B------:R0:W-:Y:S01]  /*16a0*/  STS.U16 [R116+0x3c0], R27 ;  /* 0x0003c01b74007388 */ /* 0x0001e20000000400 */
[C---:B------:R-:W-:Y:S01]  /*16b0*/  VIADD R41, R28.reuse, 0xf ;  /* 0x0000000f1c297836 */ /* 0x040fe20000000000 */
[C---:B-1----:R-:W-:Y:S01]  /*16c0*/  IADD3 R23, PT, PT, R28.reuse, 0x6, RZ ;  /* 0x000000061c177810 */ /* 0x042fe20007ffe0ff */
[C---:B--2---:R-:W-:Y:S01]  /*16d0*/  VIADD R25, R28.reuse, 0x7 ;  /* 0x000000071c197836 */ /* 0x044fe20000000000 */
[----:B------:R-:W-:-:S02]  /*16e0*/  IADD3 R31, PT, PT, R28, 0xa, RZ ;  /* 0x0000000a1c1f7810 */ /* 0x000fc40007ffe0ff */
[C---:B------:R-:W-:Y:S02]  /*16f0*/  IADD3 R35, PT, PT, R28.reuse, 0xc, RZ ;  /* 0x0000000c1c237810 */ /* 0x040fe40007ffe0ff */
[C---:B------:R-:W-:Y:S02]  /*1700*/  IADD3 R39, PT, PT, R28.reuse, 0xe, RZ ;  /* 0x0000000e1c277810 */ /* 0x040fe40007ffe0ff */
[----:B0-----:R-:W-:Y:S02]  /*1710*/  IADD3 R27, PT, PT, R28, 0x8, RZ ;  /* 0x000000081c1b7810 */ /* 0x001fe40007ffe0ff */
        /* <DEDUP_REMOVED lines=123> */
[----:B------:R-:W-:Y:S04]  /*1ed0*/  STS.U16 [R119+0x300], R86 ;  /* 0x0003005677007388 */ /* 0x000fe80000000400 */
        /* <DEDUP_REMOVED lines=22> */
[----:B------:R-:W-:-:S13]  /*2040*/  ISETP.NE.AND P0, PT, R89, RZ, PT ;  /* 0x000000ff5900720c */ /* 0x000fda0003f05270 */
        /* <DEDUP_REMOVED lines=21> */
[----:B------:R-:W-:Y:S02]  /*21a0*/  PRMT R79, RZ, 0x7610, R79 ;  /* 0x00007610ff4f7816 */ /* 0x000fe4000000004f */
[----:B------:R-:W-:Y:S02]  /*21b0*/  PRMT R80, RZ, 0x7610, R80 ;  /* 0x00007610ff507816 */ /* 0x000fe40000000050 */
        /* <DEDUP_REMOVED lines=23> */
[----:B---3--:R-:W-:Y:S02]  /*2330*/  P2R R88, PR, RZ, 0x1 ;  /* 0x00000001ff587803 */ /* 0x008fe40000000000 */
[----:B------:R-:W-:-:S04]  /*2340*/  LOP3.LUT P0, RZ, R13, 0x20, RZ, 0xc0, !PT ;  /* 0x000000200dff7812 */ /* 0x000fc8000780c0ff */
[----:B------:R-:W-:Y:S02]  /*2350*/  P2R R87, PR, RZ, 0x1 ;  /* 0x00000001ff577803 */ /* 0x000fe40000000000 */
[----:B------:R-:W-:-:S04]  /*2360*/  ISETP.NE.AND P0, PT, R72, RZ, PT ;  /* 0x000000ff4800720c */ /* 0x000fc80003f05270 */
[----:B------:R-:W-:Y:S02]  /*2370*/  P2R R86, PR, RZ, 0x1 ;  /* 0x00000001ff567803 */ /* 0x000fe40000000000 */
[----:B------:R-:W-:-:S04]  /*2380*/  ISETP.NE.AND P0, PT, R74, RZ, PT ;  /* 0x000000ff4a00720c */ /* 0x000fc80003f05270 */
[----:B------:R-:W-:Y:S02]  /*2390*/  P2R R85, PR, RZ, 0x1 ;  /* 0x00000001ff557803 */ /* 0x000fe40000000000 */
[----:B------:R-:W-:Y:S02]  /*23a0*/  ISETP.NE.AND P0, PT, R73, RZ, PT ;  /* 0x000000ff4900720c */ /* 0x000fe40003f05270 */
[----:B0-----:R-:W-:Y:S02]  /*23b0*/  PRMT R6, RZ, 0x7610, R6 ;  /* 0x00007610ff067816 */ /* 0x001fe40000000006 */
[----:B------:R-:W-:Y:S01]  /*23c0*/  PRMT R7, RZ, 0x7610, R7 ;  /* 0x00007610ff077816 */ /* 0x000fe20000000007 */
[----:B----4-:R-:W-:Y:S04]  /*23d0*/  STS.U16 [R146], R25 ;  /* 0x0000001992007388 */ /* 0x010fe80000000400 */
[----:B-----5:R-:W-:Y:S04]  /*23e0*/  STS.U16 [R144+0x40], R27 ;  /* 0x0000401b90007388 */ /* 0x020fe80000000400 */
[----:B------:R-:W-:Y:S04]  /*23f0*/  STS.U16 [R143+0x80], R29 ;  /* 0x0000801d8f007388 */ /* 0x000fe80000000400 */
[----:B------:R0:W-:Y:S04]  /*2400*/  STS.U16 [R142+0xc0], R24 ;  /* 0x0000c0188e007388 */ /* 0x0001e80000000400 */
[----:B------:R1:W-:Y:S04]  /*2410*/  STS.U16 [R141+0x100], R26 ;  /* 0x0001001a8d007388 */ /* 0x0003e80000000400 */
[----:B------:R-:W-:Y:S04]  /*2420*/  STS.U16 [R140+0x140], R75 ;  /* 0x0001404b8c007388 */ /* 0x000fe80000000400 */
[----:B------:R-:W-:Y:S04]  /*2430*/  STS.U16 [R139+0x180], R76 ;  /* 0x0001804c8b007388 */ /* 0x000fe80000000400 */
[----:B--2---:R-:W-:Y:S04]  /*2440*/  STS.U16 [R137+0x1c0], R77 ;  /* 0x0001c04d89007388 */ /* 0x004fe80000000400 */
[----:B------:R2:W-:Y:S04]  /*2450*/  STS.U16 [R131+0x200], R28 ;  /* 0x0002001c83007388 */ /* 0x0005e80000000400 */
        /* <DEDUP_REMOVED lines=45> */
[----:B------:R-:W-:-:S11]  /*2730*/  PRMT R75, RZ, 0x7610, R75 ;  /* 0x00007610ff4b7816 */ /* 0x000fd6000000004b */
[----:B------:R-:W2:Y:S01]  /*2740*/  @!P0 LDG.E.U16 R29, desc[UR34][R2.64+0x1c0] ;  /* 0x0001c022021d8981 */ /* 0x000ea2000c1e1500 */
[----:B------:R-:W-:Y:S02]  /*2750*/  ISETP.NE.AND P0, PT, R107, RZ, PT ;  /* 0x000000ff6b00720c */ /* 0x000fe40003f05270 */
[----:B------:R-:W-:Y:S02]  /*2760*/  PRMT R76, RZ, 0x7610, R76 ;  /* 0x00007610ff4c7816 */ /* 0x000fe4000000004c */
[----:B------:R-:W-:Y:S02]  /*2770*/  PRMT R77, RZ, 0x7610, R77 ;  /* 0x00007610ff4d7816 */ /* 0x000fe4000000004d */
[----:B---3--:R-:W-:Y:S02]  /*2780*/  PRMT R78, RZ, 0x7610, R78 ;  /* 0x00007610ff4e7816 */ /* 0x008fe4000000004e */
[----:B----4-:R-:W-:Y:S02]  /*2790*/  PRMT R79, RZ, 0x7610, R79 ;  /* 0x00007610ff4f7816 */ /* 0x010fe4000000004f */
[----:B-----5:R-:W-:Y:S01]  /*27a0*/  PRMT R80, RZ, 0x7610, R80 ;  /* 0x00007610ff507816 */ /* 0x020fe20000000050 */
        /* <DEDUP_REMOVED lines=30> */
[----:B------:R-:W-:Y:S04]  /*2990*/  STS.U16 [R146], R6 ;  /* 0x0000000692007388 */ /* 0x000fe80000000400 */
[----:B------:R-:W-:Y:S04]  /*29a0*/  STS.U16 [R144+0x40], R7 ;  /* 0x0000400790007388 */ /* 0x000fe80000000400 */
[----:B------:R-:W-:Y:S04]  /*29b0*/  STS.U16 [R143+0x80], R24 ;  /* 0x000080188f007388 */ /* 0x000fe80000000400 */
[----:B------:R-:W-:Y:S04]  /*29c0*/  STS.U16 [R142+0xc0], R25 ;  /* 0x0000c0198e007388 */ /* 0x000fe80000000400 */
[----:B------:R-:W-:Y:S04]  /*29d0*/  STS.U16 [R141+0x100], R26 ;  /* 0x0001001a8d007388 */ /* 0x000fe80000000400 */
[----:B--2---:R-:W-:Y:S04]  /*29e0*/  STS.U16 [R140+0x140], R27 ;  /* 0x0001401b8c007388 */ /* 0x004fe80000000400 */
[----:B------:R-:W-:Y:S04]  /*29f0*/  STS.U16 [R139+0x180], R28 ;  /* 0x0001801c8b007388 */ /* 0x000fe80000000400 */
[----:B------:R-:W-:Y:S04]  /*2a00*/  STS.U16 [R137+0x1c0], R29 ;  /* 0x0001c01d89007388 */ /* 0x000fe80000000400 */
[----:B----4-:R-:W-:Y:S04]  /*2a10*/  STS.U16 [R131+0x200], R75 ;  /* 0x0002004b83007388 */ /* 0x010fe80000000400 */
[----:B---3--:R-:W-:Y:S04]  /*2a20*/  STS.U16 [R133+0x240], R76 ;  /* 0x0002404c85007388 */ /* 0x008fe80000000400 */
[----:B------:R-:W-:Y:S04]  /*2a30*/  STS.U16 [R135+0x280], R77 ;  /* 0x0002804d87007388 */ /* 0x000fe80000000400 */
[----:B-----5:R-:W-:Y:S04]  /*2a40*/  STS.U16 [R120+0x2c0], R78 ;  /* 0x0002c04e78007388 */ /* 0x020fe80000000400 */
[----:B------:R0:W-:Y:S04]  /*2a50*/  STS.U16 [R119+0x300], R79 ;  /* 0x0003004f77007388 */ /* 0x0001e80000000400 */
[----:B------:R1:W-:Y:S04]  /*2a60*/  STS.U16 [R118+0x340], R80 ;  /* 0x0003405076007388 */ /* 0x0003e80000000400 */
[----:B------:R-:W-:Y:S04]  /*2a70*/  STS.U16 [R117+0x380], R81 ;  /* 0x0003805175007388 */ /* 0x000fe80000000400 */
[----:B------:R2:W-:Y:S01]  /*2a80*/  STS.U16 [R116+0x3c0], R82 ;  /* 0x0003c05274007388 */ /* 0x0005e20000000400 */
[----:B------:R-:W-:-:S03]  /*2a90*/  NOP ;  /* 0x0000000000007918 */ /* 0x000fc60000000000 */
[----:B------:R-:W3:Y:S04]  /*2aa0*/  LDS.U16 R29, [R165] ;  /* 0x00000000a51d7984 */ /* 0x000ee80000000400 */
[----:B------:R-:W4:Y:S04]  /*2ab0*/  LDS.U16 R2, [R164+0x2] ;  /* 0x00000200a4027984 */ /* 0x000f280000000400 */
[----:B------:R-:W5:Y:S04]  /*2ac0*/  LDS.U16 R75, [R161+0x4] ;  /* 0x00000400a14b7984 */ /* 0x000f680000000400 */
[----:B------:R-:W5:Y:S04]  /*2ad0*/  LDS.U16 R3, [R160+0x6] ;  /* 0x00000600a0037984 */ /* 0x000f680000000400 */
[----:B------:R-:W5:Y:S04]  /*2ae0*/  LDS.U16 R124, [R159+0x8] ;  /* 0x000008009f7c7984 */ /* 0x000f680000000400 */
        /* <DEDUP_REMOVED lines=53> */
[----:B------:R-:W-:Y:S01]  /*2e40*/  FMUL.FTZ R77, R29, -1.4426950216293334961 ;  /* 0xbfb8aa3b1d4d7820 */ /* 0x000fe20000410000 */
[----:B----4-:R-:W-:Y:S02]  /*2e50*/  HADD2.F32 R76, -RZ, R2.H0_H0 ;  /* 0x20000002ff4c7230 */ /* 0x010fe40000004100 */
[----:B-----5:R-:W-:-:S03]  /*2e60*/  HADD2.F32 R75, -RZ, R75.H0_H0 ;  /* 0x2000004bff4b7230 */ /* 0x020fc60000004100 */
[----:B------:R-:W1:Y:S01]  /*2e70*/  MUFU.EX2 R77, R77 ;  /* 0x0000004d004d7308 */ /* 0x000e620000000800 */
[----:B------:R-:W-:Y:S01]  /*2e80*/  FMUL.FTZ R74, R76, -1.4426950216293334961 ;  /* 0xbfb8aa3b4c4a7820 */ /* 0x000fe20000410000 */
[----:B------:R-:W-:Y:S02]  /*2e90*/  HADD2.F32 R78, -RZ, R3.H0_H0 ;  /* 0x20000003ff4e7230 */ /* 0x000fe40000004100 */
[----:B------:R-:W-:-:S03]  /*2ea0*/  FMUL.FTZ R28, R75, -1.4426950216293334961 ;  /* 0xbfb8aa3b4b1c7820 */ /* 0x000fc60000410000 */
[----:B------:R-:W-:Y:S01]  /*2eb0*/  FMUL.FTZ R73, R78, -1.4426950216293334961 ;  /* 0xbfb8aa3b4e497820 */ /* 0x000fe20000410000 */
[----:B------:R-:W3:Y:S01]  /*2ec0*/  MUFU.EX2 R74, R74 ;  /* 0x0000004a004a7308 */ /* 0x000ee20000000800 */
[----:B------:R-:W-:-:S07]  /*2ed0*/  HADD2.F32 R124, -RZ, R124.H0_H0 ;  /* 0x2000007cff7c7230 */ /* 0x000fce0000004100 */
[----:B------:R-:W4:Y:S08]  /*2ee0*/  MUFU.EX2 R28, R28 ;  /* 0x0000001c001c7308 */ /* 0x000f300000000800 */
[----:B------:R-:W-:Y:S01]  /*2ef0*/  MUFU.EX2 R73, R73 ;  /* 0x0000004900497308 */ /* 0x000fe20000000800 */
[----:B------:R-:W-:Y:S01]  /*2f00*/  FMUL.FTZ R3, R124, -1.4426950216293334961 ;  /* 0xbfb8aa3b7c037820 */ /* 0x000fe20000410000 */
[----:B------:R-:W-:-:S02]  /*2f10*/  HADD2.F32 R26, -RZ, R26.H0_H0 ;  /* 0x2000001aff1a7230 */ /* 0x000fc40000004100 */
[----:B------:R-:W-:-:S04]  /*2f20*/  HADD2.F32 R108, -RZ, R108.H0_H0 ;  /* 0x2000006cff6c7230 */ /* 0x000fc80000004100 */
[----:B------:R-:W5:Y:S01]  /*2f30*/  MUFU.EX2 R3, R3 ;  /* 0x0000000300037308 */ /* 0x000f620000000800 */
[----:B------:R-:W-:Y:S01]  /*2f40*/  FMUL.FTZ R27, R26, -1.4426950216293334961 ;  /* 0xbfb8aa3b1a1b7820 */ /* 0x000fe20000410000 */
[----:B------:R-:W-:Y:S01]  /*2f50*/  STL [R1+0x3c], R146 ;  /* 0x00003c9201007387 */ /* 0x000fe20000100800 */
[----:B------:R-:W-:-:S03]  /*2f60*/  HADD2.F32 R24, -RZ, R24.H0_H0 ;  /* 0x20000018ff187230 */ /* 0x000fc60000004100 */
[----:B------:R-:W-:Y:S02]  /*2f70*/  STL [R1+0x38], R144 ;  /* 0x0000389001007387 */ /* 0x000fe40000100800 */
[----:B------:R-:W-:Y:S02]  /*2f80*/  MUFU.EX2 R27, R27 ;  /* 0x0000001b001b7308 */ /* 0x000fe40000000800 */
[----:B------:R-:W-:Y:S01]  /*2f90*/  STL [R1+0x34], R143 ;  /* 0x0000348f01007387 */ /* 0x000fe20000100800 */
[----:B------:R-:W-:-:S03]  /*2fa0*/  HADD2.F32 R106, -RZ, R106.H0_H0 ;  /* 0x2000006aff6a7230 */ /* 0x000fc60000004100 */
[----:B------:R-:W-:Y:S01]  /*2fb0*/  STL [R1+0x30], R142 ;  /* 0x0000308e01007387 */ /* 0x000fe20000100800 */
[----:B------:R-:W-:-:S03]  /*2fc0*/  HADD2.F32 R25, -RZ, R25.H0_H0 ;  /* 0x20000019ff197230 */ /* 0x000fc60000004100 */
[----:B------:R-:W-:Y:S01]  /*2fd0*/  STL [R1+0x2c], R141 ;  /* 0x00002c8d01007387 */ /* 0x000fe20000100800 */
[----:B------:R-:W-:-:S03]  /*2fe0*/  HADD2.F32 R7, -RZ, R7.H0_H0 ;  /* 0x20000007ff077230 */ /* 0x000fc60000004100 */
[----:B------:R-:W-:Y:S01]  /*2ff0*/  STL [R1+0x28], R140 ;  /* 0x0000288c01007387 */ /* 0x000fe20000100800 */
[----:B0-----:R-:W-:-:S03]  /*3000*/  FMUL.FTZ R4, R24, -1.4426950216293334961 ;  /* 0xbfb8aa3b18047820 */ /* 0x001fc60000410000 */
[----:B------:R-:W-:Y:S01]  /*3010*/  STL [R1+0x24], R139 ;  /* 0x0000248b01007387 */ /* 0x000fe20000100800 */
[----:B------:R-:W-:-:S03]  /*3020*/  HADD2.F32 R105, -RZ, R105.H0_H0 ;  /* 0x20000069ff697230 */ /* 0x000fc60000004100 */
[----:B------:R-:W-:Y:S01]  /*3030*/  STL [R1+0x20], R137 ;  /* 0x0000208901007387 */ /* 0x000fe20000100800 */
[----:B------:R-:W-:-:S03]  /*3040*/  FMUL.FTZ R2, R25, -1.4426950216293334961 ;  /* 0xbfb8aa3b19027820 */ /* 0x000fc60000410000 */
[----:B------:R-:W-:Y:S04]  /*3050*/  STL [R1+0x1c], R131 ;  /* 0x00001c8301007387 */ /* 0x000fe80000100800 */
[----:B------:R-:W-:Y:S04]  /*3060*/  STL [R1+0x18], R133 ;  /* 0x0000188501007387 */ /* 0x000fe80000100800 */
[----:B------:R-:W-:Y:S04]  /*3070*/  STL [R1+0x14], R135 ;  /* 0x0000148701007387 */ /* 0x000fe80000100800 */
[----:B------:R-:W-:Y:S04]  /*3080*/  STS.U16 [R146], R83 ;  /* 0x0000005392007388 */ /* 0x000fe80000000400 */
[----:B------:R-:W-:Y:S04]  /*3090*/  STS.U16 [R144+0x40], R79 ;  /* 0x0000404f90007388 */ /* 0x000fe80000000400 */
[----:B--2---:R-:W-:Y:S04]  /*30a0*/  STS.U16 [R143+0x80], R80 ;  /* 0x000080508f007388 */ /* 0x004fe80000000400 */
[----:B------:R-:W-:Y:S04]  /*30b0*/  STS.U16 [R142+0xc0], R82 ;  /* 0x0000c0528e007388 */ /* 0x000fe80000000400 */
[----:B------:R1:W-:Y:S04]  /*30c0*/  STS.U16 [R141+0x100], R84 ;  /* 0x000100548d007388 */ /* 0x0003e80000000400 */
        /* <DEDUP_REMOVED lines=9> */
[----:B------:R-:W-:Y:S04]  /*3160*/  STS.U16 [R117+0x380], R114 ;  /* 0x0003807275007388 */ /* 0x000fe80000000400 */
[----:B------:R-:W-:Y:S01]  /*3170*/  STS.U16 [R116+0x3c0], R115 ;  /* 0x0003c07374007388 */ /* 0x000fe20000000400 */
[----:B------:R-:W-:-:S03]  /*3180*/  NOP ;  /* 0x0000000000007918 */ /* 0x000fc60000000000 */
[----:B------:R-:W0:Y:S04]  /*3190*/  LDS.U16 R82, [R165] ;  /* 0x00000000a5527984 */ /* 0x000e280000000400 */
[----:B------:R-:W2:Y:S04]  /*31a0*/  LDS.U16 R83, [R164+0x2] ;  /* 0x00000200a4537984 */ /* 0x000ea80000000400 */
[----:B------:R-:W2:Y:S01]  /*31b0*/  LDS.U16 R88, [R161+0x4] ;  /* 0x00000400a1587984 */ /* 0x000ea20000000400 */
[----:B-1----:R-:W-:Y:S01]  /*31c0*/  FADD.FTZ R84, R77, 1 ;  /* 0x3f8000004d547421 */ /* 0x002fe20000010000 */
[----:B---3--:R-:W-:-:S02]  /*31d0*/  FADD.FTZ R89, R74, 1 ;  /* 0x3f8000004a597421 */ /* 0x008fc40000010000 */
[----:B------:R-:W1:Y:S03]  /*31e0*/  LDS.U16 R77, [R160+0x6] ;  /* 0x00000600a04d7984 */ /* 0x000e660000000400 */
[----:B------:R-:W3:Y:S01]  /*31f0*/  MUFU.RCP R84, R84 ;  /* 0x0000005400547308 */ /* 0x000ee20000001000 */
[----:B----4-:R-:W-:-:S07]  /*3200*/  FADD.FTZ R90, R28, 1 ;  /* 0x3f8000001c5a7421 */ /* 0x010fce0000010000 */
[----:B------:R-:W4:Y:S01]  /*3210*/  MUFU.RCP R89, R89 ;  /* 0x0000005900597308 */ /* 0x000f220000001000 */
[----:B-----5:R-:W-:Y:S01]  /*3220*/  FADD.FTZ R113, R3, 1 ;  /* 0x3f80000003717421 */ /* 0x020fe20000010000 */
[----:B---3--:R-:W-:Y:S01]  /*3230*/  FADD.FTZ R74, -R84, 1 ;  /* 0x3f800000544a7421 */ /* 0x008fe20000010100 */
[----:B0-----:R-:W-:Y:S02]  /*3240*/  HADD2.F32 R28, -RZ, R82.H0_H0 ;  /* 0x20000052ff1c7230 */ /* 0x001fe40000004100 */
[----:B------:R-:W-:Y:S01]  /*3250*/  FADD.FTZ R82, R73, 1 ;  /* 0x3f80000049527421 */ /* 0x000fe20000010000 */
[----:B--2---:R-:W-:Y:S02]  /*3260*/  HADD2.F32 R73, -RZ, R83.H0_H0 ;  /* 0x20000053ff497230 */ /* 0x004fe40000004100 */
[----:B------:R-:W0:Y:S01]  /*3270*/  LDS.U16 R83, [R158+0xa] ;  /* 0x00000a009e537984 */ /* 0x000e220000000400 */
[----:B------:R-:W-:Y:S01]  /*3280*/  FMUL.FTZ R87, R108, R28 ;  /* 0x0000001c6c577220 */ /* 0x000fe20000410000 */
[----:B------:R-:W2:Y:S01]  /*3290*/  MUFU.RCP R90, R90 ;  /* 0x0000005a005a7308 */ /* 0x000ea20000001000 */
[----:B------:R-:W-:-:S02]  /*32a0*/  FFMA.FTZ R74, R29, R74, 1 ;  /* 0x3f8000001d4a7423 */ /* 0x000fc4000001004a */
[----:B------:R-:W-:Y:S01]  /*32b0*/  FMUL.FTZ R91, R84, R87 ;  /* 0x00000057545b7220 */ /* 0x000fe20000410000 */
[----:B----4-:R-:W-:Y:S01]  /*32c0*/  FADD.FTZ R3, -R89, 1 ;  /* 0x3f80000059037421 */ /* 0x010fe20000010100 */
[----:B------:R-:W-:Y:S02]  /*32d0*/  FMUL.FTZ R29, R29, R84 ;  /* 0x000000541d1d7220 */ /* 0x000fe40000410000 */
[----:B------:R-:W-:Y:S01]  /*32e0*/  FMUL.FTZ R91, R91, R74 ;  /* 0x0000004a5b5b7220 */ /* 0x000fe20000410000 */
[----:B------:R-:W-:Y:S02]  /*32f0*/  HADD2.F32 R74, -RZ, R88.H0_H0 ;  /* 0x20000058ff4a7230 */ /* 0x000fe40000004100 */
[----:B------:R-:W-:Y:S01]  /*3300*/  FMUL.FTZ R88, R106, R73 ;  /* 0x000000496a587220 */ /* 0x000fe20000410000 */
[----:B------:R-:W-:Y:S01]  /*3310*/  STL [R1+0x10], R120 ;  /* 0x0000107801007387 */ /* 0x000fe20000100800 */
[----:B------:R-:W-:Y:S01]  /*3320*/  FMUL.FTZ R79, R7, -1.4426950216293334961 ;  /* 0xbfb8aa3b074f7820 */ /* 0x000fe20000410000 */
[----:B------:R3:W-:Y:S02]  /*3330*/  MUFU.RCP R87, R82 ;  /* 0x0000005200577308 */ /* 0x0007e40000001000 */
[----:B------:R-:W4:Y:S01]  /*3340*/  LDS.U16 R84, [R159+0x8] ;  /* 0x000008009f547984 */ /* 0x000f220000000400 */
[C---:B------:R-:W-:Y:S01]  /*3350*/  FFMA.FTZ R3, R76.reuse, R3, 1 ;  /* 0x3f8000004c037423 */ /* 0x040fe20000010003 */
[----:B------:R-:W-:-:S02]  /*3360*/  FMUL.FTZ R76, R76, R89 ;  /* 0x000000594c4c7220 */ /* 0x000fc40000410000 */
[----:B------:R-:W-:Y:S02]  /*3370*/  STL [R1+0xc], R119 ;  /* 0x00000c7701007387 */ /* 0x000fe40000100800 */
[----:B------:R-:W5:Y:S02]  /*3380*/  MUFU.EX2 R80, R4 ;  /* 0x0000000400507308 */ /* 0x000f640000000800 */
[----:B---3--:R-:W3:Y:S04]  /*3390*/  LDS.U16 R82, [R55+0xc] ;  /* 0x00000c0037527984 */ /* 0x008ee80000000400 */
[----:B------:R1:W-:Y:S01]  /*33a0*/  STL [R1+0x8], R118 ;  /* 0x0000087601007387 */ /* 0x0003e20000100800 */
[----:B------:R-:W-:Y:S01]  /*33b0*/  FADD.FTZ R149, R27, 1 ;  /* 0x3f8000001b957421 */ /* 0x000fe20000010000 */
[----:B------:R-:W0:Y:S01]  /*33c0*/  MUFU.EX2 R2, R2 ;  /* 0x0000000200027308 */ /* 0x000e220000000800 */
[----:B-1----:R-:W-:Y:S01]  /*33d0*/  FMUL.FTZ R118, R89, R88 ;  /* 0x0000005859767220 */ /* 0x002fe20000410000 */
[----:B------:R-:W-:-:S06]  /*33e0*/  FMUL.FTZ R89, R105, R74 ;  /* 0x0000004a69597220 */ /* 0x000fcc0000410000 */
[----:B------:R-:W1:Y:S01]  /*33f0*/  MUFU.EX2 R79, R79 ;  /* 0x0000004f004f7308 */ /* 0x000e620000000800 */
[C---:B--2---:R-:W-:Y:S01]  /*3400*/  FADD.FTZ R112, -R90.reuse, 1 ;  /* 0x3f8000005a707421 */ /* 0x044fe20000010100 */
[----:B------:R-:W-:Y:S01]  /*3410*/  LDS.U16 R88, [R53+0x10] ;  /* 0x0000100035587984 */ /* 0x000fe20000000400 */
[----:B------:R-:W-:-:S03]  /*3420*/  FMUL.FTZ R115, R90, R89 ;  /* 0x000000595a737220 */ /* 0x000fc60000410000 */
[----:B------:R-:W2:Y:S02]  /*3430*/  LDS.U16 R89, [R54+0xe] ;  /* 0x00000e0036597984 */ /* 0x000ea40000000400 */
[----:B------:R-:W4:Y:S01]  /*3440*/  MUFU.RCP R149, R149 ;  /* 0x0000009500957308 */ /* 0x000f220000001000 */
[C---:B------:R-:W-:Y:S01]  /*3450*/  FFMA.FTZ R112, R75.reuse, R112, 1 ;  /* 0x3f8000004b707423 */ /* 0x040fe20000010070 */
[----:B------:R-:W-:Y:S02]  /*3460*/  HADD2.F32 R104, -RZ, R104.H0_H0 ;  /* 0x20000068ff687230 */ /* 0x000fe40000004100 */
[----:B------:R-:W-:Y:S01]  /*3470*/  FMUL.FTZ R75, R75, R90 ;  /* 0x0000005a4b4b7220 */ /* 0x000fe20000410000 */
[----:B------:R-:W-:Y:S02]  /*3480*/  HADD2.F32 R77, -RZ, R77.H0_H0 ;  /* 0x2000004dff4d7230 */ /* 0x000fe40000004100 */
[----:B-----5:R-:W-:Y:S01]  /*3490*/  FADD.FTZ R90, R80, 1 ;  /* 0x3f800000505a7421 */ /* 0x020fe20000010000 */
[----:B------:R-:W-:Y:S01]  /*34a0*/  HADD2.F32 R6, -RZ, R6.H0_H0 ;  /* 0x20000006ff067230 */ /* 0x000fe20000004100 */
[----:B------:R5:W3:Y:S01]  /*34b0*/  MUFU.RCP R27, R113 ;  /* 0x00000071001b7308 */ /* 0x000ae20000001000 */
[----:B------:R-:W-:Y:S01]  /*34c0*/  FMUL.FTZ R80, R104, R77 ;  /* 0x0000004d68507220 */ /* 0x000fe20000410000 */
[----:B------:R-:W-:Y:S01]  /*34d0*/  FMUL.FTZ R118, R118, R3 ;  /* 0x0000000376767220 */ /* 0x000fe20000410000 */
[----:B0-----:R-:W-:Y:S01]  /*34e0*/  FADD.FTZ R2, R2, 1 ;  /* 0x3f80000002027421 */ /* 0x001fe20000010000 */
[----:B-1----:R-:W-:Y:S01]  /*34f0*/  FADD.FTZ R122, R79, 1 ;  /* 0x3f8000004f7a7421 */ /* 0x002fe20000010000 */
[----:B------:R-:W-:Y:S01]  /*3500*/  FMUL.FTZ R85, R6, -1.4426950216293334961 ;  /* 0xbfb8aa3b06557820 */ /* 0x000fe20000410000 */
[----:B------:R-:W-:-:S02]  /*3510*/  HADD2.F32 R102, -RZ, R102.H0_H0 ;  /* 0x20000066ff667230 */ /* 0x000fc40000004100 */
[C---:B-----5:R-:W-:Y:S01]  /*3520*/  FADD.FTZ R113, -R87.reuse, 1 ;  /* 0x3f80000057717421 */ /* 0x060fe20000010100 */
[----:B------:R0:W-:Y:S01]  /*3530*/  MUFU.RCP R3, R90 ;  /* 0x0000005a00037308 */ /* 0x0001e20000001000 */
[----:B------:R-:W-:Y:S02]  /*3540*/  HADD2.F32 R79, -RZ, R83.H0_H0 ;  /* 0x20000053ff4f7230 */ /* 0x000fe40000004100 */
[----:B------:R-:W-:Y:S01]  /*3550*/  FMUL.FTZ R80, R87, R80 ;  /* 0x0000005057507220 */ /* 0x000fe20000410000 */
[----:B------:R-:W-:Y:S01]  /*3560*/  FFMA.FTZ R113, R78, R113, 1 ;  /* 0x3f8000004e717423 */ /* 0x000fe20000010071 */
[----:B------:R-:W-:Y:S02]  /*3570*/  HADD2.F32 R5, -RZ, R81.H0_H0 ;  /* 0x20000051ff057230 */ /* 0x000fe40000004100 */
[----:B------:R-:W-:Y:S01]  /*3580*/  FMUL.FTZ R115, R115, R112 ;  /* 0x0000007073737220 */ /* 0x000fe20000410000 */
[----:B0-----:R-:W0:Y:S01]  /*3590*/  LDS.U16 R90, [R52+0x12] ;  /* 0x00001200345a7984 */ /* 0x001e220000000400 */
[----:B------:R-:W1:Y:S01]  /*35a0*/  MUFU.EX2 R81, R85 ;  /* 0x0000005500517308 */ /* 0x000e620000000800 */
[----:B------:R-:W-:Y:S01]  /*35b0*/  FMUL.FTZ R126, R80, R113 ;  /* 0x00000071507e7220 */ /* 0x000fe20000410000 */
[----:B------:R-:W-:Y:S01]  /*35c0*/  FMUL.FTZ R112, R102, R79 ;  /* 0x0000004f66707220 */ /* 0x000fe20000410000 */
[----:B----4-:R-:W-:Y:S01]  /*35d0*/  FADD.FTZ R113, -R149, 1 ;  /* 0x3f80000095717421 */ /* 0x010fe20000010100 */
[----:B------:R-:W-:-:S04]  /*35e0*/  HADD2.F32 R4, -RZ, R72.H0_H0 ;  /* 0x20000048ff047230 */ /* 0x000fc80000004100 */
[----:B------:R-:W4:Y:S01]  /*35f0*/  MUFU.RCP R2, R2 ;  /* 0x0000000200027308 */ /* 0x000f220000001000 */
[----:B------:R-:W-:Y:S01]  /*3600*/  FMUL.FTZ R112, R149, R112 ;  /* 0x0000007095707220 */ /* 0x000fe20000410000 */
[----:B------:R-:W-:Y:S01]  /*3610*/  FMUL.FTZ R72, R5, -1.4426950216293334961 ;  /* 0xbfb8aa3b05487820 */ /* 0x000fe20000410000 */
[----:B------:R-:W-:Y:S01]  /*3620*/  FFMA.FTZ R113, R26, R113, 1 ;  /* 0x3f8000001a717423 */ /* 0x000fe20000010071 */
[----:B------:R-:W-:-:S03]  /*3630*/  HADD2.F32 R103, -RZ, R103.H0_H0 ;  /* 0x20000067ff677230 */ /* 0x000fc60000004100 */
[----:B------:R-:W-:Y:S01]  /*3640*/  FMUL.FTZ R128, R112, R113 ;  /* 0x0000007170807220 */ /* 0x000fe20000410000 */
[----:B------:R-:W5:Y:S01]  /*3650*/  MUFU.EX2 R72, R72 ;  /* 0x0000004800487308 */ /* 0x000f620000000800 */
[----:B------:R-:W0:Y:S01]  /*3660*/  LDS.U16 R112, [R51+0x14] ;  /* 0x0000140033707984 */ /* 0x000e220000000400 */
[----:B------:R-:W-:Y:S02]  /*3670*/  HADD2.F32 R80, -RZ, R84.H0_H0 ;  /* 0x20000054ff507230 */ /* 0x000fe40000004100 */
[----:B------:R-:W-:Y:S02]  /*3680*/  HADD2.F32 R101, -RZ, R101.H0_H0 ;  /* 0x20000065ff657230 */ /* 0x000fe40000004100 */
[----:B---3--:R-:W-:Y:S02]  /*3690*/  HADD2.F32 R82, -RZ, R82.H0_H0 ;  /* 0x20000052ff527230 */ /* 0x008fe40000004100 */
[----:B------:R-:W3:Y:S01]  /*36a0*/  MUFU.RCP R122, R122 ;  /* 0x0000007a007a7308 */ /* 0x000ee20000001000 */
[----:B------:R-:W-:Y:S01]  /*36b0*/  FMUL.FTZ R78, R78, R87 ;  /* 0x000000574e4e7220 */ /* 0x000fe20000410000 */
[----:B------:R-:W-:Y:S01]  /*36c0*/  FADD.FTZ R87, -R27, 1 ;  /* 0x3f8000001b577421 */ /* 0x000fe20000010100 */
[----:B------:R-:W-:Y:S01]  /*36d0*/  FMUL.FTZ R84, R103, R80 ;  /* 0x0000005067547220 */ /* 0x000fe20000410000 */
[----:B-1----:R-:W-:Y:S01]  /*36e0*/  FADD.FTZ R147, R81, 1 ;  /* 0x3f80000051937421 */ /* 0x002fe20000010000 */
[----:B----4-:R-:W-:Y:S01]  /*36f0*/  FADD.FTZ R114, -R2, 1 ;  /* 0x3f80000002727421 */ /* 0x010fe20000010100 */
[----:B------:R-:W-:Y:S01]  /*3700*/  FMUL.FTZ R83, R101, R82 ;  /* 0x0000005265537220 */ /* 0x000fe20000410000 */
[----:B------:R-:W-:-:S02]  /*3710*/  HADD2.F32 R109, -RZ, R109.H0_H0 ;  /* 0x2000006dff6d7230 */ /* 0x000fc40000004100 */
[----:B------:R-:W-:Y:S01]  /*3720*/  FFMA.FTZ R87, R124, R87, 1 ;  /* 0x3f8000007c577423 */ /* 0x000fe20000010057 */
[----:B------:R-:W-:Y:S01]  /*3730*/  FMUL.FTZ R84, R27, R84 ;  /* 0x000000541b547220 */ /* 0x000fe20000410000 */
[----:B------:R-:W-:Y:S01]  /*3740*/  FFMA.FTZ R114, R25, R114, 1 ;  /* 0x3f80000019727423 */ /* 0x000fe20000010072 */
[----:B------:R-:W-:Y:S01]  /*3750*/  FMUL.FTZ R83, R2, R83 ;  /* 0x0000005302537220 */ /* 0x000fe20000410000 */
[----:B------:R-:W-:Y:S01]  /*3760*/  HADD2.F32 R100, -RZ, R100.H0_H0 ;  /* 0x20000064ff647230 */ /* 0x000fe20000004100 */
[----:B------:R1:W-:Y:S01]  /*3770*/  STL [R1+0x4], R117 ;  /* 0x0000047501007387 */ /* 0x0003e20000100800 */
[----:B--2---:R-:W-:Y:S01]  /*3780*/  HADD2.F32 R81, -RZ, R89.H0_H0 ;  /* 0x20000059ff517230 */ /* 0x004fe20000004100 */
[----:B------:R-:W2:Y:S02]  /*3790*/  MUFU.RCP R147, R147 ;  /* 0x0000009300937308 */ /* 0x000ea40000001000 */
[----:B------:R4:W-:Y:S01]  /*37a0*/  STL [R1], R116 ;  /* 0x0000007401007387 */ /* 0x0009e20000100800 */
[----:B------:R-:W-:Y:S01]  /*37b0*/  FMUL.FTZ R86, R4, -1.4426950216293334961 ;  /* 0xbfb8aa3b04567820 */ /* 0x000fe20000410000 */
[----:B------:R-:W-:-:S02]  /*37c0*/  HADD2.F32 R107, -RZ, R107.H0_H0 ;  /* 0x2000006bff6b7230 */ /* 0x000fc40000004100 */
[----:B------:R-:W-:Y:S01]  /*37d0*/  FMUL.FTZ R119, R83, R114 ;  /* 0x0000007253777220 */ /* 0x000fe20000410000 */
[----:B------:R-:W-:Y:S01]  /*37e0*/  HADD2.F32 R99, -RZ, R99.H0_H0 ;  /* 0x20000063ff637230 */ /* 0x000fe20000004100 */
[----:B------:R-:W2:Y:S01]  /*37f0*/  LDS.U16 R113, [R50+0x16] ;  /* 0x0000160032717984 */ /* 0x000ea20000000400 */
[----:B-1----:R-:W-:Y:S01]  /*3800*/  FMUL.FTZ R117, R84, R87 ;  /* 0x0000005754757220 */ /* 0x002fe20000410000 */
[----:B------:R-:W-:Y:S02]  /*3810*/  HADD2.F32 R84, -RZ, R88.H0_H0 ;  /* 0x20000058ff547230 */ /* 0x000fe40000004100 */
[----:B------:R-:W-:Y:S01]  /*3820*/  FADD.FTZ R83, -R3, 1 ;  /* 0x3f80000003537421 */ /* 0x000fe20000010100 */
[----:B----4-:R-:W-:Y:S01]  /*3830*/  FMUL.FTZ R116, R109, -1.4426950216293334961 ;  /* 0xbfb8aa3b6d747820 */ /* 0x010fe20000410000 */
[----:B------:R-:W-:Y:S01]  /*3840*/  FMUL.FTZ R88, R100, R81 ;  /* 0x0000005164587220 */ /* 0x000fe20000410000 */
[----:B-----5:R-:W-:Y:S01]  /*3850*/  FADD.FTZ R120, R72, 1 ;  /* 0x3f80000048787421 */ /* 0x020fe20000010000 */
[----:B------:R-:W-:Y:S01]  /*3860*/  FMUL.FTZ R85, R107, -1.4426950216293334961 ;  /* 0xbfb8aa3b6b557820 */ /* 0x000fe20000410000 */
[----:B------:R1:W-:Y:S01]  /*3870*/  MUFU.EX2 R87, R116 ;  /* 0x0000007400577308 */ /* 0x0003e20000000800 */
[----:B---3--:R-:W-:Y:S01]  /*3880*/  FADD.FTZ R114, -R122, 1 ;  /* 0x3f8000007a727421 */ /* 0x008fe20000010100 */
[----:B------:R-:W-:Y:S01]  /*3890*/  FMUL.FTZ R89, R99, R84 ;  /* 0x0000005463597220 */ /* 0x000fe20000410000 */
[----:B------:R-:W-:Y:S01]  /*38a0*/  FFMA.FTZ R83, R24, R83, 1 ;  /* 0x3f80000018537423 */ /* 0x000fe20000010053 */
[----:B------:R-:W-:Y:S01]  /*38b0*/  FMUL.FTZ R88, R3, R88 ;  /* 0x0000005803587220 */ /* 0x000fe20000410000 */
[----:B------:R-:W-:-:S03]  /*38c0*/  HADD2.F32 R110, -RZ, R110.H0_H0 ;  /* 0x2000006eff6e7230 */ /* 0x000fc60000004100 */
[----:B------:R-:W3:Y:S01]  /*38d0*/  MUFU.EX2 R86, R86 ;  /* 0x0000005600567308 */ /* 0x000ee20000000800 */
[----:B-1----:R-:W1:Y:S01]  /*38e0*/  LDS.U16 R116, [R49+0x18] ;  /* 0x0000180031747984 */ /* 0x002e620000000400 */
[----:B------:R-:W-:Y:S01]  /*38f0*/  FFMA.FTZ R114, R7, R114, 1 ;  /* 0x3f80000007727423 */ /* 0x000fe20000010072 */
[----:B------:R-:W-:Y:S01]  /*3900*/  FMUL.FTZ R89, R122, R89 ;  /* 0x000000597a597220 */ /* 0x000fe20000410000 */
[----:B------:R-:W-:Y:S01]  /*3910*/  FMUL.FTZ R130, R88, R83 ;  /* 0x0000005358827220 */ /* 0x000fe20000410000 */
[----:B------:R-:W-:Y:S02]  /*3920*/  HADD2.F32 R98, -RZ, R98.H0_H0 ;  /* 0x20000062ff627230 */ /* 0x000fe40000004100 */
[----:B------:R-:W-:Y:S01]  /*3930*/  FMUL.FTZ R88, R110, -1.4426950216293334961 ;  /* 0xbfb8aa3b6e587820 */ /* 0x000fe20000410000 */
[----:B0-----:R-:W-:Y:S01]  /*3940*/  HADD2.F32 R83, -RZ, R90.H0_H0 ;  /* 0x2000005aff537230 */ /* 0x001fe20000004100 */
[----:B------:R-:W0:Y:S01]  /*3950*/  MUFU.RCP R120, R120 ;  /* 0x0000007800787308 */ /* 0x000e220000001000 */
[----:B------:R-:W-:Y:S01]  /*3960*/  FMUL.FTZ R121, R89, R114 ;  /* 0x0000007259797220 */ /* 0x000fe20000410000 */
[----:B--2---:R-:W-:-:S02]  /*3970*/  FADD.FTZ R89, -R147, 1 ;  /* 0x3f80000093597421 */ /* 0x004fc40000010100 */
[----:B------:R-:W-:-:S04]  /*3980*/  FMUL.FTZ R72, R98, R83 ;  /* 0x0000005362487220 */ /* 0x000fc80000410000 */
[----:B------:R-:W2:Y:S01]  /*3990*/  MUFU.EX2 R85, R85 ;  /* 0x0000005500557308 */ /* 0x000ea20000000800 */
[----:B------:R-:W-:Y:S01]  /*39a0*/  FFMA.FTZ R89, R6, R89, 1 ;  /* 0x3f80000006597423 */ /* 0x000fe20000010059 */
[----:B------:R-:W-:-:S06]  /*39b0*/  FMUL.FTZ R132, R147, R72 ;  /* 0x0000004893847220 */ /* 0x000fcc0000410000 */
[----:B------:R4:W5:Y:S01]  /*39c0*/  MUFU.EX2 R90, R88 ;  /* 0x00000058005a7308 */ /* 0x0009620000000800 */
[----:B------:R-:W-:Y:S02]  /*39d0*/  HADD2.F32 R111, -RZ, R111.H0_H0 ;  /* 0x2000006fff6f7230 */ /* 0x000fe40000004100 */
[----:B------:R-:W-:Y:S01]  /*39e0*/  FMUL.FTZ R132, R132, R89 ;  /* 0x0000005984847220 */ /* 0x000fe20000410000 */
[----:B---3--:R-:W-:Y:S01]  /*39f0*/  FADD.FTZ R145, R86, 1 ;  /* 0x3f80000056917421 */ /* 0x008fe20000010000 */
[----:B------:R-:W-:Y:S01]  /*3a00*/  LDS.U16 R89, [R47+0x1c] ;  /* 0x00001c002f597984 */ /* 0x000fe20000000400 */
[----:B------:R-:W-:Y:S02]  /*3a10*/  HADD2.F32 R86, -RZ, R112.H0_H0 ;  /* 0x20000070ff567230 */ /* 0x000fe40000004100 */
[----:B------:R-:W-:Y:S01]  /*3a20*/  FMUL.FTZ R114, R111, -1.4426950216293334961 ;  /* 0xbfb8aa3b6f727820 */ /* 0x000fe20000410000 */
[----:B----4-:R-:W3:Y:S01]  /*3a30*/  LDS.U16 R88, [R48+0x1a] ;  /* 0x00001a0030587984 */ /* 0x010ee20000000400 */
[----:B0-----:R-:W-:Y:S01]  /*3a40*/  FADD.FTZ R112, -R120, 1 ;  /* 0x3f80000078707421 */ /* 0x001fe20000010100 */
[----:B--2---:R-:W-:Y:S01]  /*3a50*/  FADD.FTZ R127, R85, 1 ;  /* 0x3f800000557f7421 */ /* 0x004fe20000010000 */
[----:B------:R-:W0:Y:S01]  /*3a60*/  MUFU.RCP R145, R145 ;  /* 0x0000009100917308 */ /* 0x000e220000001000 */
[----:B------:R-:W-:-:S02]  /*3a70*/  HADD2.F32 R97, -RZ, R97.H0_H0 ;  /* 0x20000061ff617230 */ /* 0x000fc40000004100 */
[----:B-----5:R-:W-:Y:S02]  /*3a80*/  FADD.FTZ R129, R90, 1 ;  /* 0x3f8000005a817421 */ /* 0x020fe40000010000 */
[----:B------:R-:W2:Y:S03]  /*3a90*/  LDS.U16 R90, [R46+0x1e] ;  /* 0x00001e002e5a7984 */ /* 0x000ea60000000400 */
[----:B------:R4:W-:Y:S01]  /*3aa0*/  MUFU.EX2 R72, R114 ;  /* 0x0000007200487308 */ /* 0x0009e20000000800 */
[----:B------:R-:W-:Y:S01]  /*3ab0*/  FMUL.FTZ R123, R97, R86 ;  /* 0x00000056617b7220 */ /* 0x000fe20000410000 */
[----:B----4-:R-:W-:-:S06]  /*3ac0*/  FFMA.FTZ R114, R5, R112, 1 ;  /* 0x3f80000005727423 */ /* 0x010fcc0000010070 */
[----:B------:R-:W4:Y:S01]  /*3ad0*/  MUFU.RCP R112, R127 ;  /* 0x0000007f00707308 */ /* 0x000f220000001000 */
[----:B------:R-:W-:Y:S01]  /*3ae0*/  FMUL.FTZ R123, R120, R123 ;  /* 0x0000007b787b7220 */ /* 0x000fe20000410000 */
[----:B------:R-:W-:Y:S02]  /*3af0*/  HADD2.F32 R96, -RZ, R96.H0_H0 ;  /* 0x20000060ff607230 */ /* 0x000fe40000004100 */
[----:B------:R-:W-:Y:S02]  /*3b00*/  HADD2.F32 R85, -RZ, R113.H0_H0 ;  /* 0x20000071ff557230 */ /* 0x000fe40000004100 */
[----:B------:R-:W-:Y:S01]  /*3b10*/  FMUL.FTZ R123, R123, R114 ;  /* 0x000000727b7b7220 */ /* 0x000fe20000410000 */
[----:B------:R-:W-:Y:S01]  /*3b20*/  FADD.FTZ R114, R87, 1 ;  /* 0x3f80000057727421 */ /* 0x000fe20000010000 */
[----:B-1----:R-:W-:Y:S02]  /*3b30*/  HADD2.F32 R87, -RZ, R116.H0_H0 ;  /* 0x20000074ff577230 */ /* 0x002fe40000004100 */
[C---:B0-----:R-:W-:Y:S01]  /*3b40*/  FADD.FTZ R125, -R145.reuse, 1 ;  /* 0x3f800000917d7421 */ /* 0x041fe20000010100 */
[----:B------:R-:W-:Y:S01]  /*3b50*/  FMUL.FTZ R116, R96, R85 ;  /* 0x0000005560747220 */ /* 0x000fe20000410000 */
[----:B------:R-:W-:Y:S02]  /*3b60*/  MUFU.RCP R113, R129 ;  /* 0x0000008100717308 */ /* 0x000fe40000001000 */
[----:B------:R-:W-:Y:S01]  /*3b70*/  FFMA.FTZ R125, R4, R125, 1 ;  /* 0x3f800000047d7423 */ /* 0x000fe2000001007d */
[----:B------:R-:W-:Y:S01]  /*3b80*/  FMUL.FTZ R116, R145, R116 ;  /* 0x0000007491747220 */ /* 0x000fe20000410000 */
[----:B----4-:R-:W-:-:S04]  /*3b90*/  FADD.FTZ R134, -R112, 1 ;  /* 0x3f80000070867421 */ /* 0x010fc80000010100 */
[----:B------:R-:W0:Y:S01]  /*3ba0*/  MUFU.RCP R114, R114 ;  /* 0x0000007200727308 */ /* 0x000e220000001000 */
[----:B------:R-:W-:Y:S02]  /*3bb0*/  HADD2.F32 R94, -RZ, R94.H0_H0 ;  /* 0x2000005eff5e7230 */ /* 0x000fe40000004100 */
[----:B------:R-:W-:Y:S01]  /*3bc0*/  FFMA.FTZ R136, R107, R134, 1 ;  /* 0x3f8000006b887423 */ /* 0x000fe20000010086 */
[----:B------:R-:W-:Y:S01]  /*3bd0*/  FMUL.FTZ R134, R116, R125 ;  /* 0x0000007d74867220 */ /* 0x000fe20000410000 */
[----:B------:R-:W-:Y:S01]  /*3be0*/  FADD.FTZ R116, R72, 1 ;  /* 0x3f80000048747421 */ /* 0x000fe20000010000 */
[----:B------:R-:W-:Y:S01]  /*3bf0*/  FMUL.FTZ R127, R94, R87 ;  /* 0x000000575e7f7220 */ /* 0x000fe20000410000 */
[----:B------:R-:W-:Y:S02]  /*3c00*/  HADD2.F32 R95, -RZ, R95.H0_H0 ;  /* 0x2000005fff5f7230 */ /* 0x000fe40000004100 */
[----:B---3--:R-:W-:Y:S02]  /*3c10*/  HADD2.F32 R88, -RZ, R88.H0_H0 ;  /* 0x20000058ff587230 */ /* 0x008fe40000004100 */
[----:B------:R-:W1:Y:S01]  /*3c20*/  MUFU.RCP R116, R116 ;  /* 0x0000007400747308 */ /* 0x000e620000001000 */
[----:B------:R-:W-:Y:S01]  /*3c30*/  FMUL.FTZ R127, R112, R127 ;  /* 0x0000007f707f7220 */ /* 0x000fe20000410000 */
[----:B------:R-:W-:-:S02]  /*3c40*/  HADD2.F32 R92, -RZ, R92.H0_H0 ;  /* 0x2000005cff5c7230 */ /* 0x000fc40000004100 */
[----:B------:R-:W-:Y:S02]  /*3c50*/  HADD2.F32 R89, -RZ, R89.H0_H0 ;  /* 0x20000059ff597230 */ /* 0x000fe40000004100 */
[----:B------:R-:W-:Y:S01]  /*3c60*/  FMUL.FTZ R125, R127, R136 ;  /* 0x000000887f7d7220 */ /* 0x000fe20000410000 */
[----:B0-----:R-:W-:Y:S01]  /*3c70*/  FADD.FTZ R72, -R114, 1 ;  /* 0x3f80000072487421 */ /* 0x001fe20000010100 */
[----:B------:R-:W-:Y:S01]  /*3c80*/  FADD.FTZ R129, -R113, 1 ;  /* 0x3f80000071817421 */ /* 0x000fe20000010100 */
[----:B------:R-:W-:Y:S01]  /*3c90*/  FMUL.FTZ R127, R95, R88 ;  /* 0x000000585f7f7220 */ /* 0x000fe20000410000 */
[----:B------:R-:W-:Y:S01]  /*3ca0*/  FMUL.FTZ R136, R92, R89 ;  /* 0x000000595c887220 */ /* 0x000fe20000410000 */
[----:B------:R-:W-:Y:S01]  /*3cb0*/  FFMA.FTZ R72, R109, R72, 1 ;  /* 0x3f8000006d487423 */ /* 0x000fe20000010048 */
[----:B------:R-:W-:Y:S01]  /*3cc0*/  FFMA.FTZ R138, R110, R129, 1 ;  /* 0x3f8000006e8a7423 */ /* 0x000fe20000010081 */
[----:B------:R-:W-:Y:S01]  /*3cd0*/  FMUL.FTZ R127, R114, R127 ;  /* 0x0000007f727f7220 */ /* 0x000fe20000410000 */
[----:B------:R-:W-:Y:S01]  /*3ce0*/  FMUL.FTZ R129, R113, R136 ;  /* 0x0000008871817220 */ /* 0x000fe20000410000 */
[----:B------:R-:W-:-:S02]  /*3cf0*/  HADD2.F32 R93, -RZ, R93.H0_H0 ;  /* 0x2000005dff5d7230 */ /* 0x000fc40000004100 */
[----:B--2---:R-:W-:Y:S02]  /*3d00*/  HADD2.F32 R90, -RZ, R90.H0_H0 ;  /* 0x2000005aff5a7230 */ /* 0x004fe40000004100 */
[----:B------:R-:W-:Y:S01]  /*3d10*/  FMUL.FTZ R136, R127, R72 ;  /* 0x000000487f887220 */ /* 0x000fe20000410000 */
[----:B------:R-:W-:Y:S01]  /*3d20*/  FMUL.FTZ R127, R129, R138 ;  /* 0x0000008a817f7220 */ /* 0x000fe20000410000 */
[----:B-1----:R-:W-:Y:S01]  /*3d30*/  FADD.FTZ R138, -R116, 1 ;  /* 0x3f800000748a7421 */ /* 0x002fe20000010100 */
        /* <DEDUP_REMOVED lines=14> */
[----:B------:R-:W-:Y:S01]  /*3e20*/  PRMT R130, R119, 0x7632, R130 ;  /* 0x0000763277827816 */ /* 0x000fe20000000082 */
[----:B------:R-:W3:Y:S01]  /*3e30*/  LDL R132, [R1] ;  /* 0x0000000001847983 */ /* 0x000ee20000100800 */
[----:B------:R-:W-:-:S02]  /*3e40*/  F2FP.F16.F32.PACK_AB R123, R134, R123 ;  /* 0x0000007b867b723e */ /* 0x000fc400000000ff */
[----:B------:R-:W-:Y:S01]  /*3e50*/  F2FP.F16.F32.PACK_AB R125, R136, R125 ;  /* 0x0000007d887d723e */ /* 0x000fe200000000ff */
[----:B------:R-:W4:Y:S04]  /*3e60*/  LDL R134, [R1+0x4] ;  /* 0x0000040001867983 */ /* 0x000f280000100800 */
[----:B------:R-:W-:Y:S04]  /*3e70*/  STS.U16 [R165], R91 ;  /* 0x0000005ba5007388 */ /* 0x000fe80000000400 */
[----:B------:R-:W-:Y:S01]  /*3e80*/  STS.U16 [R164+0x2], R126 ;  /* 0x0000027ea4007388 */ /* 0x000fe20000000400 */
[----:B------:R-:W-:-:S03]  /*3e90*/  F2FP.F16.F32.PACK_AB R118, R118, R127 ;  /* 0x0000007f7676723e */ /* 0x000fc600000000ff */
[----:B------:R0:W-:Y:S01]  /*3ea0*/  STS.U16 [R161+0x4], R115 ;  /* 0x00000473a1007388 */ /* 0x0001e20000000400 */
[----:B------:R-:W-:-:S03]  /*3eb0*/  PRMT R127, R123, 0x7632, R127 ;  /* 0x000076327b7f7816 */ /* 0x000fc6000000007f */
[----:B------:R1:W-:Y:S04]  /*3ec0*/  STS.U16 [R160+0x6], R128 ;  /* 0x00000680a0007388 */ /* 0x0003e80000000400 */
[----:B------:R-:W-:Y:S01]  /*3ed0*/  STS.U16 [R159+0x8], R117 ;  /* 0x000008759f007388 */ /* 0x000fe20000000400 */
[----:B0-----:R-:W-:-:S03]  /*3ee0*/  PRMT R115, R121, 0x7632, R115 ;  /* 0x0000763279737816 */ /* 0x001fc60000000073 */
        /* <DEDUP_REMOVED lines=10> */
[----:B------:R0:W-:Y:S04]  /*3f90*/  STS.U16 [R48+0x1a], R128 ;  /* 0x00001a8030007388 */ /* 0x0001e80000000400 */
[----:B------:R-:W-:Y:S04]  /*3fa0*/  STS.U16 [R47+0x1c], R118 ;  /* 0x00001c762f007388 */ /* 0x000fe80000000400 */
[----:B------:R1:W-:Y:S04]  /*3fb0*/  STS.U16 [R46+0x1e], R130 ;  /* 0x00001e822e007388 */ /* 0x0003e80000000400 */
[----:B------:R-:W5:Y:S01]  /*3fc0*/  LDL R136, [R1+0x8] ;  /* 0x0000080001887983 */ /* 0x000f620000100800 */
[----:B------:R-:W1:Y:S01]  /*3fd0*/  S2R R72, SR_TID.X ;  /* 0x0000000000487919 */ /* 0x000e620000002100 */
[----:B------:R-:W-:Y:S01]  /*3fe0*/  MOV R91, UR11 ;  /* 0x0000000b005b7c02 */ /* 0x000fe20008000f00 */
[----:B------:R-:W-:Y:S01]  /*3ff0*/  IMAD.MOV.U32 R126, RZ, RZ, -0x800 ;  /* 0xfffff800ff7e7424 */ /* 0x000fe200078e00ff */
[----:B------:R-:W-:Y:S01]  /*4000*/  NOP ;  /* 0x0000000000007918 */ /* 0x000fe20000000000 */
[----:B0-----:R-:W2:Y:S04]  /*4010*/  LDL R128, [R1+0xc] ;  /* 0x00000c0001807983 */ /* 0x001ea80000100800 */
[----:B-1----:R-:W2:Y:S04]  /*4020*/  LDL R130, [R1+0x10] ;  /* 0x0000100001827983 */ /* 0x002ea80000100800 */
[----:B------:R-:W-:Y:S04]  /*4030*/  LDS.U16 R119, [R143+0x80] ;  /* 0x000080008f777984 */ /* 0x000fe80000000400 */
[----:B------:R-:W-:Y:S04]  /*4040*/  LDS.U16 R123, [R141+0x100] ;  /* 0x000100008d7b7984 */ /* 0x000fe80000000400 */
[----:B------:R-:W-:Y:S04]  /*4050*/  LDS.U16 R127, [R139+0x180] ;  /* 0x000180008b7f7984 */ /* 0x000fe80000000400 */
[----:B------:R-:W-:Y:S01]  /*4060*/  LDS.U16 R129, [R137+0x1c0] ;  /* 0x0001c00089817984 */ /* 0x000fe20000000400 */
[----:B------:R-:W-:-:S03]  /*4070*/  ISETP.NE.AND P0, PT, R72, RZ, PT ;  /* 0x000000ff4800720c */ /* 0x000fc60003f05270 */
[----:B------:R-:W-:Y:S04]  /*4080*/  LDS.U16 R115, [R146] ;  /* 0x0000000092737984 */ /* 0x000fe80000000400 */
[----:B------:R-:W-:Y:S04]  /*4090*/  LDS.U16 R117, [R144+0x40] ;  /* 0x0000400090757984 */ /* 0x000fe80000000400 */
[----:B------:R-:W-:Y:S02]  /*40a0*/  LDS.U16 R121, [R142+0xc0] ;  /* 0x0000c0008e797984 */ /* 0x000fe40000000400 */
[----:B------:R-:W-:-:S02]  /*40b0*/  @!P0 IMAD R91, R91, R126, UR32 ;  /* 0x000000205b5b8e24 */ /* 0x000fc4000f8e027e */
[----:B------:R-:W-:Y:S03]  /*40c0*/  LDS.U16 R125, [R140+0x140] ;  /* 0x000140008c7d7984 */ /* 0x000fe60000000400 */
[----:B------:R-:W-:Y:S01]  /*40d0*/  @!P0 IADD3 R126, PT, PT, R91, 0x800, RZ ;  /* 0x000008005b7e8810 */ /* 0x000fe20007ffe0ff */
[----:B------:R-:W-:Y:S04]  /*40e0*/  LDS.U16 R131, [R131+0x200] ;  /* 0x0002000083837984 */ /* 0x000fe80000000400 */
[----:B------:R-:W-:Y:S04]  /*40f0*/  LDS.U16 R133, [R133+0x240] ;  /* 0x0002400085857984 */ /* 0x000fe80000000400 */
[----:B------:R-:W-:Y:S01]  /*4100*/  LDS.U16 R135, [R135+0x280] ;  /* 0x0002800087877984 */ /* 0x000fe20000000400 */
[----:B------:R-:W-:Y:S01]  /*4110*/  UMOV UR8, UR31 ;  /* 0x0000001f00087c82 */ /* 0x000fe20008000000 */
[----:B------:R-:W-:-:S02]  /*4120*/  UMOV UR9, URZ ;  /* 0x000000ff00097c82 */ /* 0x000fc40008000000 */
        /* <DEDUP_REMOVED lines=8> */
[----:B------:R-:W-:Y:S01]  /*41b0*/  FMUL.FTZ R25, R25, R2 ;  /* 0x0000000219197220 */ /* 0x000fe20000410000 */
[----:B------:R-:W-:Y:S01]  /*41c0*/  FMUL.FTZ R108, R108, R29 ;  /* 0x0000001d6c6c7220 */ /* 0x000fe20000410000 */
[----:B------:R-:W-:Y:S01]  /*41d0*/  FMUL.FTZ R26, R26, R149 ;  /* 0x000000951a1a7220 */ /* 0x000fe20000410000 */
[----:B------:R-:W-:Y:S02]  /*41e0*/  IMAD.X R124, RZ, RZ, UR13, P3 ;  /* 0x0000000dff7c7e24 */ /* 0x000fe400098e06ff */
[----:B------:R-:W-:Y:S01]  /*41f0*/  FMUL.FTZ R163, R106, R76 ;  /* 0x0000004c6aa37220 */ /* 0x000fe20000410000 */
[----:B------:R-:W-:Y:S01]  /*4200*/  FMUL.FTZ R162, R105, R75 ;  /* 0x0000004b69a27220 */ /* 0x000fe20000410000 */
[----:B0-----:R-:W-:Y:S01]  /*4210*/  LEA R2, P4, R3, UR14, 0x1 ;  /* 0x0000000e03027c11 */ /* 0x001fe2000f8808ff */
[----:B------:R-:W-:Y:S01]  /*4220*/  FMUL.FTZ R157, R104, R78 ;  /* 0x0000004e689d7220 */ /* 0x000fe20000410000 */
[----:B------:R-:W-:Y:S01]  /*4230*/  FMUL.FTZ R7, R7, R122 ;  /* 0x0000007a07077220 */ /* 0x000fe20000410000 */
[----:B------:R-:W-:Y:S01]  /*4240*/  FMUL.FTZ R6, R6, R147 ;  /* 0x0000009306067220 */ /* 0x000fe20000410000 */
[----:B------:R-:W-:Y:S01]  /*4250*/  LEA.HI.X R3, R3, UR15, R124, 0x1, P4 ;  /* 0x0000000f03037c11 */ /* 0x000fe2000a0f0c7c */
[----:B------:R-:W-:Y:S01]  /*4260*/  FMUL.FTZ R156, R103, R27 ;  /* 0x0000001b679c7220 */ /* 0x000fe20000410000 */
[----:B------:R-:W-:Y:S01]  /*4270*/  STL [R1+0xc0], R108 ;  /* 0x0000c06c01007387 */ /* 0x000fe20000100800 */
[----:B------:R-:W-:Y:S01]  /*4280*/  FMUL.FTZ R155, R102, R26 ;  /* 0x0000001a669b7220 */ /* 0x000fe20000410000 */
[----:B------:R-:W-:Y:S01]  /*4290*/  FMUL.FTZ R5, R5, R120 ;  /* 0x0000007805057220 */ /* 0x000fe20000410000 */
[----:B------:R-:W-:Y:S01]  /*42a0*/  FMUL.FTZ R154, R101, R25 ;  /* 0x00000019659a7220 */ /* 0x000fe20000410000 */
[----:B------:R-:W-:Y:S01]  /*42b0*/  STL [R1+0xbc], R163 ;  /* 0x0000bca301007387 */ /* 0x000fe20000100800 */
[----:B------:R-:W-:Y:S01]  /*42c0*/  FMUL.FTZ R4, R4, R145 ;  /* 0x0000009104047220 */ /* 0x000fe20000410000 */
[----:B------:R-:W0:Y:S01]  /*42d0*/  LDCU.64 UR18, c[0x0][0x490] ;  /* 0x00009200ff1277ac */ /* 0x000e220008000a00 */
        /* <DEDUP_REMOVED lines=12> */
[----:B------:R-:W-:Y:S04]  /*43a0*/  STL [R1+0xac], R155 ;  /* 0x0000ac9b01007387 */ /* 0x000fe80000100800 */
[----:B---3--:R-:W-:Y:S04]  /*43b0*/  LDS.U16 R91, [R132+0x3c0] ;  /* 0x0003c000845b7984 */ /* 0x008fe80000000400 */
[----:B----4-:R-:W-:Y:S04]  /*43c0*/  LDS.U16 R143, [R134+0x380] ;  /* 0x00038000868f7984 */ /* 0x010fe80000000400 */
[----:B-----5:R-:W-:Y:S04]  /*43d0*/  LDS.U16 R141, [R136+0x340] ;  /* 0x00034000888d7984 */ /* 0x020fe80000000400 */
[----:B--2---:R-:W-:Y:S04]  /*43e0*/  LDS.U16 R139, [R128+0x300] ;  /* 0x00030000808b7984 */ /* 0x004fe80000000400 */
[----:B------:R-:W-:Y:S04]  /*43f0*/  LDS.U16 R137, [R130+0x2c0] ;  /* 0x0002c00082897984 */ /* 0x000fe80000000400 */
[----:B------:R-:W-:Y:S01]  /*4400*/  @!P0 STS [UR16+0x1080], R126 ;  /* 0x0010807eff008988 */ /* 0x000fe20008000810 */
[----:B------:R-:W-:Y:S06]  /*4410*/  BAR.SYNC.DEFER_BLOCKING 0x0 ;  /* 0x0000000000007b1d */ /* 0x000fec0000010000 */
[----:B------:R-:W1:Y:S02]  /*4420*/  LDS R118, [UR16+0x1080] ;  /* 0x00108010ff767984 */ /* 0x000e640008000800 */
[----:B-1----:R-:W-:-:S02]  /*4430*/  ISETP.GE.AND P1, PT, R71, R118, PT ;  /* 0x000000764700720c */ /* 0x002fc40003f26270 */
        /* <DEDUP_REMOVED lines=25> */
[----:B------:R-:W-:Y:S02]  /*45d0*/  FMUL.FTZ R146, R94, R107 ;  /* 0x0000006b5e927220 */ /* 0x000fe40000410000 */
[----:B------:R1:W-:Y:S01]  /*45e0*/  STL [R1+0xa8], R154 ;  /* 0x0000a89a01007387 */ /* 0x0003e20000100800 */
[----:B------:R-:W-:Y:S01]  /*45f0*/  FMUL.FTZ R144, R95, R109 ;  /* 0x0000006d5f907220 */ /* 0x000fe20000410000 */
[----:B------:R-:W-:Y:S02]  /*4600*/  FMUL.FTZ R140, R93, R111 ;  /* 0x0000006f5d8c7220 */ /* 0x000fe40000410000 */
[----:B------:R1:W-:Y:S01]  /*4610*/  STL [R1+0xa4], R153 ;  /* 0x0000a49901007387 */ /* 0x0003e20000100800 */
[----:B------:R-:W-:-:S03]  /*4620*/  FMUL.FTZ R142, R92, R110 ;  /* 0x0000006e5c8e7220 */ /* 0x000fc60000410000 */
[----:B------:R1:W-:Y:S04]  /*4630*/  STL [R1+0xa0], R152 ;  /* 0x0000a09801007387 */ /* 0x0003e80000100800 */
[----:B------:R1:W-:Y:S04]  /*4640*/  STL [R1+0x9c], R151 ;  /* 0x00009c9701007387 */ /* 0x0003e80000100800 */
[----:B------:R1:W-:Y:S04]  /*4650*/  STL [R1+0x98], R150 ;  /* 0x0000989601007387 */ /* 0x0003e80000100800 */
[----:B------:R1:W-:Y:S04]  /*4660*/  STL [R1+0x94], R148 ;  /* 0x0000949401007387 */ /* 0x0003e80000100800 */
[----:B------:R1:W-:Y:S04]  /*4670*/  STL [R1+0x90], R146 ;  /* 0x0000909201007387 */ /* 0x0003e80000100800 */
[----:B------:R1:W-:Y:S04]  /*4680*/  STL [R1+0x8c], R144 ;  /* 0x00008c9001007387 */ /* 0x0003e80000100800 */
[----:B------:R1:W-:Y:S04]  /*4690*/  STL [R1+0x84], R140 ;  /* 0x0000848c01007387 */ /* 0x0003e80000100800 */
[----:B------:R1:W-:Y:S04]  /*46a0*/  @!P3 STG.E.U16 desc[UR34][R2.64+0x280], R135 ;  /* 0x000280870200b986 */ /* 0x0003e8000c101522 */
[----:B------:R1:W-:Y:S04]  /*46b0*/  @!P6 STG.E.U16 desc[UR34][R2.64+0x2c0], R137 ;  /* 0x0002c0890200e986 */ /* 0x0003e8000c101522 */
[----:B------:R1:W-:Y:S04]  /*46c0*/  @!P5 STG.E.U16 desc[UR34][R2.64+0x300], R139 ;  /* 0x0003008b0200d986 */ /* 0x0003e8000c101522 */
[----:B------:R1:W-:Y:S04]  /*46d0*/  @!P4 STG.E.U16 desc[UR34][R2.64+0x340], R141 ;  /* 0x0003408d0200c986 */ /* 0x0003e8000c101522 */
[----:B------:R1:W-:Y:S04]  /*46e0*/  @!P1 STG.E.U16 desc[UR34][R2.64+0x380], R143 ;  /* 0x0003808f02009986 */ /* 0x0003e8000c101522 */
[----:B------:R1:W-:Y:S04]  /*46f0*/  @!P2 STG.E.U16 desc[UR34][R2.64+0x3c0], R91 ;  /* 0x0003c05b0200a986 */ /* 0x0003e8000c101522 */
[----:B------:R1:W-:Y:S01]  /*4700*/  STL [R1+0x88], R142 ;  /* 0x0000888e01007387 */ /* 0x0003e20000100800 */
[----:B0-----:R-:W-:-:S04]  /*4710*/  UISETP.NE.U32.AND UP0, UPT, UR18, URZ, UPT ;  /* 0x000000ff1200728c */ /* 0x001fc8000bf05070 */
[----:B------:R-:W-:-:S09]  /*4720*/  UISETP.NE.AND.EX UP0, UPT, UR19, URZ, UPT, UP0 ;  /* 0x000000ff1300728c */ /* 0x000fd2000bf05300 */
[----:B-1----:R-:W-:Y:S05]  /*4730*/  BRA.U !UP0, `(.L_x_1305) ;  /* 0x0000000508f07547 */ /* 0x002fea000b800000 */
[----:B------:R-:W2:Y:S04]  /*4740*/  LDL R121, [R1+0x3c] ;  /* 0x00003c0001797983 */ /* 0x000ea80000100800 */
        /* <DEDUP_REMOVED lines=37> */
[----:B------:R-:W-:Y:S01]  /*49a0*/  STS.U16 [R165], R28 ;  /* 0x0000001ca5007388 */ /* 0x000fe20000000400 */
[----:B------:R-:W-:Y:S01]  /*49b0*/  F2FP.F16.F32.PACK_AB R4, R4, R5 ;  /* 0x000000050404723e */ /* 0x000fe200000000ff */
[----:B------:R-:W0:Y:S01]  /*49c0*/  LDCU.128 UR12, c[0x0][0x430] ;  /* 0x00008600ff0c77ac */ /* 0x000e220008000c00 */
[----:B------:R-:W-:Y:S01]  /*49d0*/  PRMT R2, R6, 0x7632, R2 ;  /* 0x0000763206027816 */ /* 0x000fe20000000002 */
[----:B------:R-:W-:Y:S01]  /*49e0*/  STS.U16 [R164+0x2], R82 ;  /* 0x00000252a4007388 */ /* 0x000fe20000000400 */
[----:B------:R-:W-:Y:S01]  /*49f0*/  F2FP.F16.F32.PACK_AB R87, R88, R87 ;  /* 0x000000575857723e */ /* 0x000fe200000000ff */
[----:B------:R-:W-:Y:S01]  /*4a00*/  @!UP0 UIADD3 UR17, UPT, UPT, -UR31, UR32, URZ ;  /* 0x000000201f118290 */ /* 0x000fe2000fffe1ff */
[----:B------:R-:W-:Y:S01]  /*4a10*/  PRMT R25, R4, 0x7632, R25 ;  /* 0x0000763204197816 */ /* 0x000fe20000000019 */
[----:B------:R-:W-:Y:S01]  /*4a20*/  STS.U16 [R161+0x4], R74 ;  /* 0x0000044aa1007388 */ /* 0x000fe20000000400 */
[----:B------:R-:W-:-:S02]  /*4a30*/  F2FP.F16.F32.PACK_AB R89, R90, R89 ;  /* 0x000000595a59723e */ /* 0x000fc400000000ff */
[----:B------:R-:W-:Y:S01]  /*4a40*/  PRMT R3, R87, 0x7632, R3 ;  /* 0x0000763257037816 */ /* 0x000fe20000000003 */
[----:B------:R-:W-:Y:S04]  /*4a50*/  STS.U16 [R160+0x6], R80 ;  /* 0x00000650a0007388 */ /* 0x000fe80000000400 */
[----:B------:R-:W-:Y:S04]  /*4a60*/  STS.U16 [R159+0x8], R26 ;  /* 0x0000081a9f007388 */ /* 0x000fe80000000400 */
[----:B------:R-:W-:Y:S01]  /*4a70*/  STS.U16 [R158+0xa], R79 ;  /* 0x00000a4f9e007388 */ /* 0x000fe20000000400 */
[----:B0-----:R-:W-:-:S03]  /*4a80*/  UIMAD.WIDE.U32 UR8, UR30, UR12, UR8 ;  /* 0x0000000c1e0872a5 */ /* 0x001fc6000f8e0008 */
[----:B------:R0:W-:Y:S01]  /*4a90*/  STS.U16 [R55+0xc], R24 ;  /* 0x00000c1837007388 */ /* 0x0001e20000000400 */
[----:B------:R-:W-:-:S03]  /*4aa0*/  UIMAD UR9, UR30, UR13, UR9 ;  /* 0x0000000d1e0972a4 */ /* 0x000fc6000f8e0209 */
[----:B------:R-:W-:Y:S01]  /*4ab0*/  STS.U16 [R54+0xe], R27 ;  /* 0x00000e1b36007388 */ /* 0x000fe20000000400 */
[----:B------:R-:W-:-:S03]  /*4ac0*/  UIMAD.WIDE.U32 UR8, UR33, UR14, UR8 ;  /* 0x0000000e210872a5 */ /* 0x000fc6000f8e0008 */
[----:B------:R-:W-:Y:S01]  /*4ad0*/  STS.U16 [R53+0x10], R6 ;  /* 0x0000100635007388 */ /* 0x000fe20000000400 */
[----:B------:R-:W-:Y:S01]  /*4ae0*/  UIMAD UR15, UR33, UR15, UR9 ;  /* 0x0000000f210f72a4 */ /* 0x000fe2000f8e0209 */
[----:B0-----:R-:W-:Y:S02]  /*4af0*/  MOV R24, UR17 ;  /* 0x0000001100187c02 */ /* 0x001fe40008000f00 */
[----:B------:R0:W-:Y:S04]  /*4b00*/  STS.U16 [R52+0x12], R2 ;  /* 0x0000120234007388 */ /* 0x0001e80000000400 */
[----:B------:R-:W-:Y:S04]  /*4b10*/  STS.U16 [R51+0x14], R4 ;  /* 0x0000140433007388 */ /* 0x000fe80000000400 */
[----:B------:R-:W-:Y:S01]  /*4b20*/  STS.U16 [R50+0x16], R25 ;  /* 0x0000161932007388 */ /* 0x000fe20000000400 */
[----:B0-----:R-:W-:-:S03]  /*4b30*/  PRMT R2, R89, 0x7632, R2 ;  /* 0x0000763259027816 */ /* 0x001fc60000000002 */
[----:B------:R-:W-:Y:S04]  /*4b40*/  STS.U16 [R49+0x18], R87 ;  /* 0x0000185731007388 */ /* 0x000fe80000000400 */
[----:B------:R0:W-:Y:S04]  /*4b50*/  STS.U16 [R48+0x1a], R3 ;  /* 0x00001a0330007388 */ /* 0x0001e80000000400 */
[----:B------:R-:W-:Y:S04]  /*4b60*/  STS.U16 [R47+0x1c], R89 ;  /* 0x00001c592f007388 */ /* 0x000fe80000000400 */
[----:B------:R1:W-:Y:S01]  /*4b70*/  STS.U16 [R46+0x1e], R2 ;  /* 0x00001e022e007388 */ /* 0x0003e20000000400 */
[----:B------:R-:W-:-:S03]  /*4b80*/  NOP ;  /* 0x0000000000007918 */ /* 0x000fc60000000000 */
[----:B------:R-:W-:Y:S01]  /*4b90*/  LDS.U16 R85, [R130+0x2c0] ;  /* 0x0002c00082557984 */ /* 0x000fe20000000400 */
[----:B0-----:R-:W-:-:S03]  /*4ba0*/  IADD3 R3, P1, PT, R71, UR8, RZ ;  /* 0x0000000847037c10 */ /* 0x001fc6000ff3e0ff */
[----:B------:R-:W-:Y:S01]  /*4bb0*/  LDS.U16 R87, [R128+0x300] ;  /* 0x0003000080577984 */ /* 0x000fe20000000400 */
[C---:B-1----:R-:W-:Y:S01]  /*4bc0*/  LEA R2, P5, R3.reuse, UR18, 0x1 ;  /* 0x0000001203027c11 */ /* 0x042fe2000f8a08ff */
[----:B------:R-:W-:Y:S02]  /*4bd0*/  IMAD.X R6, RZ, RZ, UR15, P1 ;  /* 0x0000000fff067e24 */ /* 0x000fe400088e06ff */
[----:B------:R-:W-:Y:S03]  /*4be0*/  LDS.U16 R89, [R136+0x340] ;  /* 0x0003400088597984 */ /* 0x000fe60000000400 */
[----:B------:R-:W-:Y:S01]  /*4bf0*/  LEA.HI.X R3, R3, UR19, R6, 0x1, P5 ;  /* 0x0000001303037c11 */ /* 0x000fe2000a8f0c06 */
[----:B------:R-:W-:Y:S04]  /*4c00*/  LDS.U16 R91, [R134+0x380] ;  /* 0x00038000865b7984 */ /* 0x000fe80000000400 */
[----:B------:R-:W-:Y:S04]  /*4c10*/  LDS.U16 R93, [R132+0x3c0] ;  /* 0x0003c000845d7984 */ /* 0x000fe80000000400 */
[----:B--2---:R-:W-:Y:S04]  /*4c20*/  LDS.U16 R5, [R121] ;  /* 0x0000000079057984 */ /* 0x004fe80000000400 */
[----:B---3--:R-:W-:Y:S04]  /*4c30*/  LDS.U16 R7, [R119+0x40] ;  /* 0x0000400077077984 */ /* 0x008fe80000000400 */
[----:B----4-:R-:W-:Y:S04]  /*4c40*/  LDS.U16 R25, [R117+0x80] ;  /* 0x0000800075197984 */ /* 0x010fe80000000400 */
[----:B-----5:R-:W-:Y:S04]  /*4c50*/  LDS.U16 R27, [R115+0xc0] ;  /* 0x0000c000731b7984 */ /* 0x020fe80000000400 */
        /* <DEDUP_REMOVED lines=42> */
.L_x_1305:
[----:B------:R-:W-:Y:S04]  /*4f00*/  STL [R1+0x44], RZ ;  /* 0x000044ff01007387 */ /* 0x000fe80000100800 */
[----:B------:R-:W-:Y:S04]  /*4f10*/  STL [R1+0x80], RZ ;  /* 0x000080ff01007387 */ /* 0x000fe80000100800 */
[----:B------:R-:W-:Y:S04]  /*4f20*/  STL [R1+0x7c], RZ ;  /* 0x00007cff01007387 */ /* 0x000fe80000100800 */
[----:B------:R-:W-:Y:S04]  /*4f30*/  STL [R1+0x78], RZ ;  /* 0x000078ff01007387 */ /* 0x000fe80000100800 */
[----:B------:R-:W-:Y:S04]  /*4f40*/  STL [R1+0x74], RZ ;  /* 0x000074ff01007387 */ /* 0x000fe80000100800 */
[----:B------:R-:W-:Y:S04]  /*4f50*/  STL [R1+0x70], RZ ;  /* 0x000070ff01007387 */ /* 0x000fe80000100800 */
[----:B------:R-:W-:Y:S04]  /*4f60*/  STL [R1+0x6c], RZ ;  /* 0x00006cff01007387 */ /* 0x000fe80000100800 */
[----:B0-----:R-:W2:Y:S01]  /*4f70*/  LDL.LU R2, [R1+0x108] ;  /* 0x0001080001027983 */ /* 0x001ea20000300800 */
[----:B------:R-:W-:-:S02]  /*4f80*/  HADD2.F32 R45, -RZ, R45.H0_H0 ;  /* 0x2000002dff2d7230 */ /* 0x000fc40000004100 */
[----:B------:R-:W-:Y:S01]  /*4f90*/  FMUL.FTZ R4, R163, UR6 ;  /* 0x00000006a3047c20 */ /* 0x000fe20008410000 */
[----:B------:R-:W-:Y:S01]  /*4fa0*/  HADD2.F32 R44, -RZ, R44.H0_H0 ;  /* 0x2000002cff2c7230 */ /* 0x000fe20000004100 */
[----:B------:R-:W-:Y:S01]  /*4fb0*/  STL [R1+0x68], RZ ;  /* 0x000068ff01007387 */ /* 0x000fe20000100800 */
[----:B------:R-:W-:Y:S01]  /*4fc0*/  HADD2.F32 R43, -RZ, R43.H0_H0 ;  /* 0x2000002bff2b7230 */ /* 0x000fe20000004100 */
[----:B------:R-:W-:Y:S01]  /*4fd0*/  UISETP.GE.AND UP0, UPT, UR36, 0x1, UPT ;  /* 0x000000012400788c */ /* 0x000fe2000bf06270 */
[----:B------:R-:W-:Y:S01]  /*4fe0*/  HADD2.F32 R42, -RZ, R42.H0_H0 ;  /* 0x2000002aff2a7230 */ /* 0x000fe20000004100 */
[----:B------:R-:W-:Y:S01]  /*4ff0*/  STL [R1+0x64], RZ ;  /* 0x000064ff01007387 */ /* 0x000fe20000100800 */
[----:B------:R-:W-:Y:S02]  /*5000*/  HADD2.F32 R41, -RZ, R41.H0_H0 ;  /* 0x20000029ff297230 */ /* 0x000fe40000004100 */
[----:B------:R-:W-:Y:S01]  /*5010*/  HADD2.F32 R40, -RZ, R40.H0_H0 ;  /* 0x20000028ff287230 */ /* 0x000fe20000004100 */
[----:B------:R-:W-:Y:S01]  /*5020*/  STL [R1+0x60], RZ ;  /* 0x000060ff01007387 */ /* 0x000fe20000100800 */
[----:B------:R-:W-:-:S02]  /*5030*/  HADD2.F32 R39, -RZ, R39.H0_H0 ;  /* 0x20000027ff277230 */ /* 0x000fc40000004100 */
[----:B------:R-:W-:Y:S01]  /*5040*/  HADD2.F32 R38, -RZ, R38.H0_H0 ;  /* 0x20000026ff267230 */ /* 0x000fe20000004100 */
[----:B------:R-:W-:Y:S01]  /*5050*/  STL [R1+0x5c], RZ ;  /* 0x00005cff01007387 */ /* 0x000fe20000100800 */
[----:B------:R-:W-:Y:S02]  /*5060*/  HADD2.F32 R20, -RZ, R20.H0_H0 ;  /* 0x20000014ff147230 */ /* 0x000fe40000004100 */
[----:B------:R-:W-:Y:S01]  /*5070*/  HADD2.F32 R14, -RZ, R14.H0_H0 ;  /* 0x2000000eff0e7230 */ /* 0x000fe20000004100 */
[----:B------:R-:W-:Y:S01]  /*5080*/  STL [R1+0x58], RZ ;  /* 0x000058ff01007387 */ /* 0x000fe20000100800 */
[----:B------:R-:W-:Y:S02]  /*5090*/  HADD2.F32 R0, -RZ, R0.H0_H0 ;  /* 0x20000000ff007230 */ /* 0x000fe40000004100 */
[----:B------:R-:W-:Y:S01]  /*50a0*/  FADD.FTZ R26, R20, UR7 ;  /* 0x00000007141a7e21 */ /* 0x000fe20008010000 */
[----:B------:R-:W-:Y:S02]  /*50b0*/  HADD2.F32 R37, -RZ, R37.H0_H0 ;  /* 0x20000025ff257230 */ /* 0x000fe40000004100 */
[----:B------:R-:W-:Y:S01]  /*50c0*/  FADD.FTZ R20, R14, UR7 ;  /* 0x000000070e147e21 */ /* 0x000fe20008010000 */
[----:B------:R-:W-:-:S02]  /*50d0*/  HADD2.F32 R36, -RZ, R36.H0_H0 ;  /* 0x20000024ff247230 */ /* 0x000fc40000004100 */
[----:B------:R-:W-:Y:S01]  /*50e0*/  FADD.FTZ R14, R0, UR7 ;  /* 0x00000007000e7e21 */ /* 0x000fe20008010000 */
[----:B------:R-:W-:Y:S01]  /*50f0*/  FMUL.FTZ R0, R108, UR6 ;  /* 0x000000066c007c20 */ /* 0x000fe20008410000 */
[----:B------:R-:W-:Y:S01]  /*5100*/  STL [R1+0x54], RZ ;  /* 0x000054ff01007387 */ /* 0x000fe20000100800 */
[----:B------:R-:W-:Y:S02]  /*5110*/  HADD2.F32 R35, -RZ, R35.H0_H0 ;  /* 0x20000023ff237230 */ /* 0x000fe40000004100 */
        /* <DEDUP_REMOVED lines=10> */
[----:B------:R0:W-:Y:S01]  /*51c0*/  STL [R1+0x100], R0 ;  /* 0x0001000001007387 */ /* 0x0001e20000100800 */
[----:B------:R-:W-:Y:S02]  /*51d0*/  HADD2.F32 R21, -RZ, R21.H0_H0 ;  /* 0x20000015ff157230 */ /* 0x000fe40000004100 */
[----:B------:R-:W-:Y:S01]  /*51e0*/  FADD.FTZ R29, R23, UR7 ;  /* 0x00000007171d7e21 */ /* 0x000fe20008010000 */
[----:B------:R-:W-:Y:S01]  /*51f0*/  HADD2.F32 R19, -RZ, R19.H0_H0 ;  /* 0x20000013ff137230 */ /* 0x000fe20000004100 */
[----:B------:R1:W-:Y:S01]  /*5200*/  STL [R1+0xfc], R4 ;  /* 0x0000fc0401007387 */ /* 0x0003e20000100800 */
[----:B------:R-:W-:-:S02]  /*5210*/  HADD2.F32 R18, -RZ, R18.H0_H0 ;  /* 0x20000012ff127230 */ /* 0x000fc40000004100 */
[----:B------:R-:W-:Y:S01]  /*5220*/  FADD.FTZ R28, R22, UR7 ;  /* 0x00000007161c7e21 */ /* 0x000fe20008010000 */
[----:B------:R-:W-:Y:S02]  /*5230*/  HADD2.F32 R17, -RZ, R17.H0_H0 ;  /* 0x20000011ff117230 */ /* 0x000fe40000004100 */
[----:B------:R-:W-:Y:S01]  /*5240*/  FADD.FTZ R27, R21, UR7 ;  /* 0x00000007151b7e21 */ /* 0x000fe20008010000 */
[----:B------:R-:W-:Y:S02]  /*5250*/  HADD2.F32 R16, -RZ, R16.H0_H0 ;  /* 0x20000010ff107230 */ /* 0x000fe40000004100 */
[----:B0-----:R-:W-:Y:S01]  /*5260*/  FMUL.FTZ R0, R162, UR6 ;  /* 0x00000006a2007c20 */ /* 0x001fe20008410000 */
[----:B------:R-:W-:Y:S02]  /*5270*/  HADD2.F32 R15, -RZ, R15.H0_H0 ;  /* 0x2000000fff0f7230 */ /* 0x000fe40000004100 */
[----:B------:R-:W-:Y:S01]  /*5280*/  FADD.FTZ R25, R19, UR7 ;  /* 0x0000000713197e21 */ /* 0x000fe20008010000 */
[----:B------:R-:W-:-:S02]  /*5290*/  HADD2.F32 R12, -RZ, R12.H0_H0 ;  /* 0x2000000cff0c7230 */ /* 0x000fc40000004100 */
[----:B-1----:R-:W-:Y:S01]  /*52a0*/  FMUL.FTZ R4, R155, UR6 ;  /* 0x000000069b047c20 */ /* 0x002fe20008410000 */
[----:B------:R0:W-:Y:S01]  /*52b0*/  STL [R1+0xf8], R0 ;  /* 0x0000f80001007387 */ /* 0x0001e20000100800 */
        /* <DEDUP_REMOVED lines=8> */
[----:B------:R-:W-:Y:S01]  /*5340*/  FADD.FTZ R19, R12, UR7 ;  /* 0x000000070c137e21 */ /* 0x000fe20008010000 */
[----:B------:R-:W-:Y:S01]  /*5350*/  FADD.FTZ R18, R11, UR7 ;  /* 0x000000070b127e21 */ /* 0x000fe20008010000 */
[----:B------:R-:W-:Y:S01]  /*5360*/  FADD.FTZ R17, R10, UR7 ;  /* 0x000000070a117e21 */ /* 0x000fe20008010000 */
[----:B------:R-:W-:Y:S01]  /*5370*/  FADD.FTZ R16, R9, UR7 ;  /* 0x0000000709107e21 */ /* 0x000fe20008010000 */
[----:B------:R-:W-:Y:S01]  /*5380*/  FADD.FTZ R15, R8, UR7 ;  /* 0x00000007080f7e21 */ /* 0x000fe20008010000 */
        /* <DEDUP_REMOVED lines=13> */
[----:B0-----:R-:W-:Y:S01]  /*5460*/  FFMA.FTZ R0, R148, R34, R3 ;  /* 0x0000002294007223 */ /* 0x001fe20000010003 */
[----:B------:R-:W-:Y:S01]  /*5470*/  FMUL.FTZ R3, R156, UR6 ;  /* 0x000000069c037c20 */ /* 0x000fe20008410000 */
[----:B------:R0:W-:Y:S04]  /*5480*/  STL [R1+0xf4], R2 ;  /* 0x0000f40201007387 */ /* 0x0001e80000100800 */
[----:B------:R1:W-:Y:S04]  /*5490*/  STL [R1+0xf0], R3 ;  /* 0x0000f00301007387 */ /* 0x0003e80000100800 */
[----:B------:R2:W-:Y:S01]  /*54a0*/  STL [R1+0xec], R4 ;  /* 0x0000ec0401007387 */ /* 0x0005e20000100800 */
[----:B0-----:R-:W-:Y:S01]  /*54b0*/  FMUL.FTZ R2, R154, UR6 ;  /* 0x000000069a027c20 */ /* 0x001fe20008410000 */
[----:B-1----:R-:W-:Y:S01]  /*54c0*/  FFMA.FTZ R3, R146, R33, R0 ;  /* 0x0000002192037223 */ /* 0x002fe20000010000 */
[----:B------:R-:W-:-:S03]  /*54d0*/  FMUL.FTZ R0, R153, UR6 ;  /* 0x0000000699007c20 */ /* 0x000fc60008410000 */
[----:B------:R0:W-:Y:S01]  /*54e0*/  STL [R1+0xe8], R2 ;  /* 0x0000e80201007387 */ /* 0x0001e20000100800 */
[----:B--2---:R-:W-:-:S03]  /*54f0*/  FMUL.FTZ R4, R152, UR6 ;  /* 0x0000000698047c20 */ /* 0x004fc60008410000 */
        /* <DEDUP_REMOVED lines=16> */
[C---:B0-----:R-:W-:Y:S01]  /*5600*/  FMUL.FTZ R2, R140.reuse, UR6 ;  /* 0x000000068c027c20 */ /* 0x041fe20008410000 */
[----:B-1----:R-:W-:-:S05]  /*5610*/  FFMA.FTZ R0, R140, R30, R3 ;  /* 0x0000001e8c007223 */ /* 0x002fca0000010003 */
[----:B------:R2:W-:Y:S04]  /*5620*/  STL [R1+0x108], R0 ;  /* 0x0001080001007387 */ /* 0x0005e80000100800 */
[----:B------:R2:W-:Y:S01]  /*5630*/  STL [R1+0xc4], R2 ;  /* 0x0000c40201007387 */ /* 0x0005e20000100800 */
[----:B------:R-:W-:Y:S05]  /*5640*/  BRA.U !UP0, `(.L_x_1306) ;  /* 0x0000005508247547 */ /* 0x000fea000b800000 */
[----:B------:R-:W-:Y:S01]  /*5650*/  LOP3.LUT P0, RZ, R72, 0x1f, RZ, 0xc0, !PT ;  /* 0x0000001f48ff7812 */ /* 0x000fe2000780c0ff */
[----:B------:R-:W-:Y:S02]  /*5660*/  UIMAD UR9, UR11, -0x800, UR32 ;  /* 0xfffff8000b0978a4 */ /* 0x000fe4000f8e0220 */
[----:B--2---:R-:W-:Y:S01]  /*5670*/  MOV R0, UR11 ;  /* 0x0000000b00007c02 */ /* 0x004fe20008000f00 */
[----:B------:R0:W-:Y:S01]  /*5680*/  STL [R1+0x44], RZ ;  /* 0x000044ff01007387 */ /* 0x0001e20000100800 */
[----:B------:R-:W1:Y:S01]  /*5690*/  LDCU.64 UR14, c[0x0][0x3a0] ;  /* 0x00007400ff0e77ac */ /* 0x000e620008000a00 */
[----:B------:R-:W-:Y:S02]  /*56a0*/  LOP3.LUT R13, R13, 0xfffffff7, RZ, 0xc0, !PT ;  /* 0xfffffff70d0d7812 */ /* 0x000fe400078ec0ff */
[----:B------:R-:W-:Y:S01]  /*56b0*/  ISETP.NE.AND P1, PT, R0, 0x1, !P0 ;  /* 0x000000010000780c */ /* 0x000fe20004725270 */
[----:B------:R-:W-:Y:S01]  /*56c0*/  UIADD3 UR8, UPT, UPT, UR9, 0x800, URZ ;  /* 0x0000080009087890 */ /* 0x000fe2000fffe0ff */
[----:B------:R-:W2:Y:S05]  /*56d0*/  LDCU UR39, c[0x0][0x394] ;  /* 0x00007280ff2777ac */ /* 0x000eaa0008000800 */
[----:B------:R-:W-:Y:S01]  /*56e0*/  ISETP.GE.AND P0, PT, R71, UR8, PT ;  /* 0x0000000847007c0c */ /* 0x000fe2000bf06270 */
[----:B------:R-:W3:Y:S01]  /*56f0*/  LDCU UR52, c[0x0][0x38c] ;  /* 0x00007180ff3477ac */ /* 0x000ee20008000800 */
[----:B------:R-:W4:Y:S04]  /*5700*/  LDCU UR32, c[0x0][0x388] ;  /* 0x00007100ff2077ac */ /* 0x000f280008000800 */
[----:B------:R-:W-:Y:S01]  /*5710*/  @P1 LOP3.LUT R13, R13, 0x8, RZ, 0xfc, !PT ;  /* 0x000000080d0d1812 */ /* 0x000fe200078efcff */
[----:B-1----:R-:W-:-:S03]  /*5720*/  UIMAD.WIDE.U32 UR12, UR33, UR14, URZ ;  /* 0x0000000e210c72a5 */ /* 0x002fc6000f8e00ff */
[----:B------:R-:W-:Y:S01]  /*5730*/  LOP3.LUT R13, R13, 0xffffffef, RZ, 0xc0, !PT ;  /* 0xffffffef0d0d7812 */ /* 0x000fe200078ec0ff */
[----:B------:R-:W1:Y:S03]  /*5740*/  LDCU.64 UR18, c[0x0][0x3a8] ;  /* 0x00007500ff1277ac */ /* 0x000e660008000a00 */
        /* <DEDUP_REMOVED lines=9> */
[----:B--234-:R-:W-:-:S11]  /*57e0*/  UMOV UR8, URZ ;  /* 0x000000ff00087c82 */ /* 0x01cfd60008000000 */
.L_x_1351:
[----:B0-----:R-:W-:Y:S02]  /*57f0*/  HFMA2 R3, -RZ, RZ, 0, 0 ;  /* 0x00000000ff037431 */ /* 0x001fe400000001ff */
[----:B0-----:R-:W-:Y:S01]  /*5800*/  IMAD.U32 R5, RZ, RZ, UR40 ;  /* 0x00000028ff057e24 */ /* 0x001fe2000f8e00ff */
[----:B------:R-:W-:Y:S01]  /*5810*/  UIADD3 UR14, UPT, UPT, UR9, 0x800, URZ ;  /* 0x00000800090e7890 */ /* 0x000fe2000fffe0ff */
[----:B-1----:R-:W-:Y:S01]  /*5820*/  IMAD.MOV.U32 R2, RZ, RZ, R71 ;  /* 0x000000ffff027224 */ /* 0x002fe200078e0047 */
[----:B------:R-:W-:Y:S02]  /*5830*/  MOV R7, UR41 ;  /* 0x0000002900077c02 */ /* 0x000fe40008000f00 */
[----:B------:R-:W-:Y:S02]  /*5840*/  LOP3.LUT P5, RZ, R13, 0x10, RZ, 0xc0, !PT ;  /* 0x000000100dff7812 */ /* 0x000fe400078ac0ff */
[----:B------:R-:W-:Y:S01]  /*5850*/  LOP3.LUT R69, R71, 0x20, RZ, 0xfc, !PT ;  /* 0x0000002047457812 */ /* 0x000fe200078efcff */
[----:B------:R-:W-:Y:S01]  /*5860*/  IMAD.WIDE.U32 R4, R5, UR8, R2 ;  /* 0x0000000805047c25 */ /* 0x000fe2000f8e0002 */
[----:B------:R-:W-:-:S02]  /*5870*/  LOP3.LUT R68, R71, 0x40, RZ, 0xfc, !PT ;  /* 0x0000004047447812 */ /* 0x000fc400078efcff */
[----:B------:R-:W-:Y:S01]  /*5880*/  ISETP.GE.AND P2, PT, R69, UR14, PT ;  /* 0x0000000e45007c0c */ /* 0x000fe2000bf46270 */
[----:B------:R-:W-:Y:S01]  /*5890*/  IMAD R5, R7, UR8, R5 ;  /* 0x0000000807057c24 */ /* 0x000fe2000f8e0205 */
[----:B------:R-:W-:Y:S02]  /*58a0*/  LEA R8, P0, R4, UR26, 0x1 ;  /* 0x0000001a04087c11 */ /* 0x000fe4000f8008ff */
        /* <DEDUP_REMOVED lines=15> */
[C---:B------:R-:W-:Y:S02]  /*59a0*/  LOP3.LUT R63, R71.reuse, 0xe0, RZ, 0xfc, !PT ;  /* 0x000000e0473f7812 */ /* 0x040fe400078efcff */
[----:B------:R-:W-:-:S02]  /*59b0*/  LOP3.LUT R62, R71, 0x100, RZ, 0xfc, !PT ;  /* 0x00000100473e7812 */ /* 0x000fc400078efcff */
[----:B------:R-:W-:Y:S02]  /*59c0*/  CS2R R82, SRZ ;  /* 0x0000000000527805 */ /* 0x000fe4000001ff00 */
        /* <DEDUP_REMOVED lines=15> */
[C---:B------:R-:W-:Y:S02]  /*5ac0*/  LOP3.LUT R60, R71.reuse, 0x140, RZ, 0xfc, !PT ;  /* 0x00000140473c7812 */ /* 0x040fe400078efcff */
[C---:B------:R-:W-:Y:S01]  /*5ad0*/  LOP3.LUT R58, R71.reuse, 0x180, RZ, 0xfc, !PT ;  /* 0x00000180473a7812 */ /* 0x040fe200078efcff */
[----:B------:R-:W-:Y:S01]  /*5ae0*/  IMAD.SHL.U32 R10, R72, 0x10, RZ ;  /* 0x00000010480a7824 */ /* 0x000fe200078e00ff */
[----:B------:R-:W-:-:S04]  /*5af0*/  LOP3.LUT R59, R71, 0x160, RZ, 0xfc, !PT ;  /* 0x00000160473b7812 */ /* 0x000fc800078efcff */
[----:B------:R-:W-:Y:S02]  /*5b00*/  LOP3.LUT R12, R10, 0x3e00, RZ, 0xc0, !PT ;  /* 0x00003e000a0c7812 */ /* 0x000fe400078ec0ff */
[----:B------:R-:W-:Y:S02]  /*5b10*/  CS2R R80, SRZ ;  /* 0x0000000000507805 */ /* 0x000fe4000001ff00 */
        /* <DEDUP_REMOVED lines=15> */
[----:B------:R-:W-:-:S05]  /*5c10*/  @!P4 IMAD.MOV.U32 R70, RZ, RZ, R12 ;  /* 0x000000ffff46c224 */ /* 0x000fca00078e000c */
[----:B------:R-:W-:-:S04]  /*5c20*/  @!P4 LOP3.LUT R71, R70, 0x1f, R72, 0xf8, !PT ;  /* 0x0000001f4647c812 */ /* 0x000fc800078ef848 */
[----:B------:R-:W-:Y:S02]  /*5c30*/  LOP3.LUT R56, R71, 0x1c0, RZ, 0xfc, !PT ;  /* 0x000001c047387812 */ /* 0x000fe400078efcff */
[----:B------:R-:W-:Y:S02]  /*5c40*/  @!P3 PRMT R81, R81, 0x5410, R6 ;  /* 0x000054105151b816 */ /* 0x000fe40000000006 */
[----:B------:R-:W-:-:S13]  /*5c50*/  ISETP.GE.AND P3, PT, R56, UR14, PT ;  /* 0x0000000e38007c0c */ /* 0x000fda000bf66270 */
[----:B------:R-:W5:Y:S01]  /*5c60*/  @!P3 LDG.E.U16 R73, desc[UR34][R8.64+0x380] ;  /* 0x000380220849b981 */ /* 0x000f62000c1e1500 */
[----:B------:R-:W-:Y:S01]  /*5c70*/  @!P3 MOV R70, R12 ;  /* 0x0000000c0046b202 */ /* 0x000fe20000000f00 */
[----:B------:R-:W-:-:S03]  /*5c80*/  UIADD3 UR17, UPT, UPT, UR9, 0x800, URZ ;  /* 0x0000080009117890 */ /* 0x000fc6000fffe0ff */
[----:B------:R-:W-:-:S04]  /*5c90*/  @!P3 LOP3.LUT R71, R70, 0x1f, R72, 0xf8, !PT ;  /* 0x0000001f4647b812 */ /* 0x000fc800078ef848 */
[----:B------:R-:W-:-:S05]  /*5ca0*/  LOP3.LUT R11, R71, 0x1e0, RZ, 0xfc, !PT ;  /* 0x000001e0470b7812 */ /* 0x000fca00078efcff */
[----:B------:R0:W-:Y:S01]  /*5cb0*/  STL [R1+0x40], R11 ;  /* 0x0000400b01007387 */ /* 0x0001e20000100800 */
[----:B------:R-:W-:-:S03]  /*5cc0*/  IMAD.MOV.U32 R86, RZ, RZ, RZ ;  /* 0x000000ffff567224 */ /* 0x000fc600078e00ff */
        /* <DEDUP_REMOVED lines=16> */
[----:B--2---:R-:W-:Y:S01]  /*5dd0*/  @!P0 PRMT R80, R0, 0x5410, RZ ;  /* 0x0000541000508816 */ /* 0x004fe200000000ff */
[----:B------:R-:W-:Y:S01]  /*5de0*/  UMOV UR14, UR12 ;  /* 0x0000000c000e7c82 */ /* 0x000fe20008000000 */
[----:B------:R-:W-:Y:S01]  /*5df0*/  ISETP.GE.AND P0, PT, R11, UR17, PT ;  /* 0x000000110b007c0c */ /* 0x000fe2000bf06270 */
[----:B------:R-:W-:Y:S01]  /*5e00*/  UMOV UR15, UR33 ;  /* 0x00000021000f7c82 */ /* 0x000fe20008000000 */
[----:B------:R-:W-:Y:S01]  /*5e10*/  PRMT R87, R83, 0x7632, R87 ;  /* 0x0000763253577816 */ /* 0x000fe20000000057 */
[----:B------:R-:W2:Y:S01]  /*5e20*/  LDL R125, [R1+0xc0] ;  /* 0x0000c000017d7983 */ /* 0x000ea20000100800 */
[----:B------:R-:W-:-:S02]  /*5e30*/  PRMT R88, R82, 0x7632, R88 ;  /* 0x0000763252587816 */ /* 0x000fc40000000058 */
[----:B------:R-:W-:Y:S01]  /*5e40*/  PRMT R89, R81, 0x7632, R89 ;  /* 0x0000763251597816 */ /* 0x000fe20000000059 */
[----:B------:R-:W2:Y:S01]  /*5e50*/  LDL R124, [R1+0xbc] ;  /* 0x0000bc00017c7983 */ /* 0x000ea20000100800 */
[----:B------:R-:W-:-:S03]  /*5e60*/  LOP3.LUT R13, R13, 0xfffffffd, RZ, 0xc0, !PT ;  /* 0xfffffffd0d0d7812 */ /* 0x000fc600078ec0ff */
[----:B------:R-:W2:Y:S02]  /*5e70*/  LDL R123, [R1+0xb8] ;  /* 0x0000b800017b7983 */ /* 0x000ea40000100800 */
[----:B------:R-:W-:Y:S02]  /*5e80*/  @!P0 IMAD.MOV.U32 R70, RZ, RZ, R12 ;  /* 0x000000ffff468224 */ /* 0x000fe400078e000c */
[----:B------:R-:W2:Y:S03]  /*5e90*/  LDL R122, [R1+0xb4] ;  /* 0x0000b400017a7983 */ /* 0x000ea60000100800 */
[----:B------:R-:W-:Y:S01]  /*5ea0*/  @!P0 LOP3.LUT R71, R70, 0x1f, R72, 0xf8, !PT ;  /* 0x0000001f46478812 */ /* 0x000fe200078ef848 */
[----:B------:R-:W2:Y:S01]  /*5eb0*/  LDL R121, [R1+0xb0] ;  /* 0x0000b00001797983 */ /* 0x000ea20000100800 */
[----:B----4-:R-:W-:Y:S02]  /*5ec0*/  @!P1 PRMT R80, R80, 0x5410, R5 ;  /* 0x0000541050509816 */ /* 0x010fe40000000005 */
[----:B------:R-:W-:Y:S01]  /*5ed0*/  ISETP.GE.AND P1, PT, R71, UR17, PT ;  /* 0x0000001147007c0c */ /* 0x000fe2000bf26270 */
[----:B------:R-:W-:Y:S01]  /*5ee0*/  HFMA2 R71, -RZ, RZ, 0, 0 ;  /* 0x00000000ff477431 */ /* 0x000fe200000001ff */
[----:B------:R-:W4:Y:S04]  /*5ef0*/  LDL R120, [R1+0xac] ;  /* 0x0000ac0001787983 */ /* 0x000f280000100800 */
[----:B------:R-:W4:Y:S01]  /*5f00*/  LDL R119, [R1+0xa8] ;  /* 0x0000a80001777983 */ /* 0x000f220000100800 */
[----:B---3--:R-:W-:-:S02]  /*5f10*/  @!P2 PRMT R71, R4, 0x5410, RZ ;  /* 0x000054100447a816 */ /* 0x008fc400000000ff */
[----:B------:R-:W-:Y:S02]  /*5f20*/  ISETP.GE.AND P2, PT, R69, UR17, PT ;  /* 0x0000001145007c0c */ /* 0x000fe4000bf46270 */
[----:B-----5:R-:W-:Y:S02]  /*5f30*/  @!P4 PRMT R71, R71, 0x5410, R10 ;  /* 0x000054104747c816 */ /* 0x020fe4000000000a */
[----:B------:R-:W3:Y:S01]  /*5f40*/  @!P1 LDC.64 R74, c[0x0][0x3e0] ;  /* 0x0000f800ff4a9b82 */ /* 0x000ee20000000a00 */
[----:B------:R-:W-:-:S08]  /*5f50*/  ISETP.GE.AND P4, PT, R68, UR17, PT ;  /* 0x0000001144007c0c */ /* 0x000fd0000bf86270 */
[----:B------:R-:W5:Y:S08]  /*5f60*/  @!P2 LDC.64 R4, c[0x0][0x3e0] ;  /* 0x0000f800ff04ab82 */ /* 0x000f700000000a00 */
[----:B0-----:R-:W0:Y:S01]  /*5f70*/  @!P4 LDC.64 R10, c[0x0][0x3e0] ;  /* 0x0000f800ff0acb82 */ /* 0x001e220000000a00 */
[----:B---3--:R-:W-:Y:S01]  /*5f80*/  @!P1 IMAD.WIDE.U32 R6, R74, UR8, R2 ;  /* 0x000000084a069c25 */ /* 0x008fe2000f8e0002 */
[----:B------:R-:W-:-:S03]  /*5f90*/  @!P3 PRMT R86, R73, 0x5410, RZ ;  /* 0x000054104956b816 */ /* 0x000fc600000000ff */
[----:B------:R-:W-:Y:S01]  /*5fa0*/  @!P1 IMAD R7, R75, UR8, R7 ;  /* 0x000000084b079c24 */ /* 0x000fe2000f8e0207 */
[----:B------:R-:W-:Y:S01]  /*5fb0*/  @!P1 LEA R78, P3, R6, UR28, 0x1 ;  /* 0x0000001c064e9c11 */ /* 0x000fe2000f8608ff */
[----:B-----5:R-:W-:-:S03]  /*5fc0*/  @!P2 IMAD.WIDE.U32 R74, R4, UR8, R2 ;  /* 0x00000008044aac25 */ /* 0x020fc6000f8e0002 */
[----:B------:R-:W-:Y:S01]  /*5fd0*/  @!P1 LEA.HI.X R79, R6, UR29, R7, 0x1, P3 ;  /* 0x0000001d064f9c11 */ /* 0x000fe200098f0c07 */
[----:B------:R-:W-:Y:S01]  /*5fe0*/  @!P2 IMAD R7, R5, UR8, R75 ;  /* 0x000000080507ac24 */ /* 0x000fe2000f8e024b */
[----:B------:R-:W-:Y:S01]  /*5ff0*/  @!P2 LEA R6, P3, R74, UR28, 0x1 ;  /* 0x0000001c4a06ac11 */ /* 0x000fe2000f8608ff */
[----:B0-----:R-:W-:-:S03]  /*6000*/  @!P4 IMAD.WIDE.U32 R4, R10, UR8, R2 ;  /* 0x000000080a04cc25 */ /* 0x001fc6000f8e0002 */
        /* <DEDUP_REMOVED lines=14> */
[----:B------:R0:W3:Y:S01]  /*60f0*/  @!P0 LDG.E.U16 R11, desc[UR34][R8.64+0x3c0] ;  /* 0x0003c022080b8981 */ /* 0x0000e2000c1e1500 */
[----:B-1----:R-:W-:-:S04]  /*6100*/  UIMAD.WIDE.U32 UR14, UR8, UR18, UR14 ;  /* 0x00000012080e72a5 */ /* 0x002fc8000f8e000e */
[----:B------:R-:W-:Y:S02]  /*6110*/  UIMAD UR15, UR8, UR19, UR15 ;  /* 0x00000013080f72a4 */ /* 0x000fe4000f8e020f */
[----:B------:R-:W-:-:S04]  /*6120*/  ULEA UR16, UP0, UR14, UR36, 0x2 ;  /* 0x000000240e107291 */ /* 0x000fc8000f8010ff */
[----:B------:R-:W-:Y:S01]  /*6130*/  ULEA.HI.X UR14, UR14, UR37, UR15, 0x2, UP0 ;  /* 0x000000250e0e7291 */ /* 0x000fe200080f140f */
[----:B------:R-:W-:Y:S02]  /*6140*/  @!P5 LEA R74, P6, R10, UR28, 0x1 ;  /* 0x0000001c0a4adc11 */ /* 0x000fe4000f8c08ff */
[----:B0-----:R-:W-:-:S03]  /*6150*/  MOV R8, UR16 ;  /* 0x0000001000087c02 */ /* 0x001fc60008000f00 */
[----:B------:R-:W-:Y:S01]  /*6160*/  IMAD.U32 R9, RZ, RZ, UR14 ;  /* 0x0000000eff097e24 */ /* 0x000fe2000f8e00ff */
[----:B------:R-:W-:Y:S02]  /*6170*/  @!P5 LEA.HI.X R75, R10, UR29, R75, 0x1, P6 ;  /* 0x0000001d0a4bdc11 */ /* 0x000fe4000b0f0c4b */
[----:B------:R-:W-:Y:S02]  /*6180*/  PRMT R10, R85, 0x7632, R10 ;  /* 0x00007632550a7816 */ /* 0x000fe4000000000a */
[----:B------:R0:W5:Y:S04]  /*6190*/  LDG.E R73, desc[UR34][R8.64] ;  /* 0x0000002208497981 */ /* 0x000168000c1e1900 */
[----:B------:R-:W-:Y:S01]  /*61a0*/  STS.U16 [R110], R85 ;  /* 0x000000556e007388 */ /* 0x000fe20000000400 */
[----:B0-----:R-:W-:-:S03]  /*61b0*/  PRMT R9, R84, 0x7632, R9 ;  /* 0x0000763254097816 */ /* 0x001fc60000000009 */
[----:B------:R0:W-:Y:S04]  /*61c0*/  STS.U16 [R109+0x40], R10 ;  /* 0x0000400a6d007388 */ /* 0x0001e80000000400 */
[----:B------:R1:W-:Y:S04]  /*61d0*/  STS.U16 [R108+0x80], R84 ;  /* 0x000080546c007388 */ /* 0x0003e80000000400 */
[----:B------:R-:W-:Y:S01]  /*61e0*/  STS.U16 [R107+0xc0], R9 ;  /* 0x0000c0096b007388 */ /* 0x000fe20000000400 */
[----:B0-----:R-:W-:-:S03]  /*61f0*/  PRMT R10, R80, 0x7632, R10 ;  /* 0x00007632500a7816 */ /* 0x001fc6000000000a */
[----:B------:R-:W-:Y:S04]  /*6200*/  STS.U16 [R106+0x100], R83 ;  /* 0x000100536a007388 */ /* 0x000fe80000000400 */
[----:B------:R0:W-:Y:S01]  /*6210*/  STS.U16 [R105+0x140], R87 ;  /* 0x0001405769007388 */ /* 0x0001e20000000400 */
[----:B-1----:R-:W-:-:S03]  /*6220*/  PRMT R84, R71, 0x7632, R84 ;  /* 0x0000763247547816 */ /* 0x002fc60000000054 */
        /* <DEDUP_REMOVED lines=8> */
[----:B---3--:R-:W-:-:S03]  /*62b0*/  @!P0 PRMT R86, R86, 0x5410, R11 ;  /* 0x0000541056568816 */ /* 0x008fc6000000000b */
[----:B0-----:R-:W3:Y:S01]  /*62c0*/  LDL R87, [R1+0xa4] ;  /* 0x0000a40001577983 */ /* 0x001ee20000100800 */
[----:B------:R-:W-:-:S03]  /*62d0*/  PRMT R11, R86, 0x7632, R11 ;  /* 0x00007632560b7816 */ /* 0x000fc6000000000b */
[----:B------:R0:W-:Y:S04]  /*62e0*/  STS.U16 [R91+0x380], R86 ;  /* 0x000380565b007388 */ /* 0x0001e80000000400 */
[----:B------:R4:W-:Y:S01]  /*62f0*/  STS.U16 [R90+0x3c0], R11 ;  /* 0x0003c00b5a007388 */ /* 0x0009e20000000400 */
[----:B------:R-:W-:-:S03]  /*6300*/  NOP ;  /* 0x0000000000007918 */ /* 0x000fc60000000000 */
[----:B------:R-:W3:Y:S01]  /*6310*/  @!P5 LDG.E.U16 R74, desc[UR34][R74.64+0x100] ;  /* 0x000100224a4ad981 */ /* 0x000ee2000c1e1500 */
[----:B------:R-:W-:Y:S01]  /*6320*/  ISETP.GE.AND P6, PT, R65, UR17, PT ;  /* 0x0000001141007c0c */ /* 0x000fe2000bfc6270 */
[----:B-1----:R-:W-:Y:S01]  /*6330*/  HFMA2 R71, -RZ, RZ, 0, 0 ;  /* 0x00000000ff477431 */ /* 0x002fe200000001ff */
[----:B------:R-:W-:Y:S02]  /*6340*/  P2R R0, PR, RZ, 0x2 ;  /* 0x00000002ff007803 */ /* 0x000fe40000000000 */
[----:B--2---:R-:W-:Y:S01]  /*6350*/  CS2R R84, SRZ ;  /* 0x0000000000547805 */ /* 0x004fe2000001ff00 */
[----:B0-----:R-:W-:Y:S01]  /*6360*/  IMAD.MOV.U32 R86, RZ, RZ, RZ ;  /* 0x000000ffff567224 */ /* 0x001fe200078e00ff */
[----:B------:R0:W2:Y:S04]  /*6370*/  @!P2 LDG.E.U16 R6, desc[UR34][R6.64+0x40] ;  /* 0x000040220606a981 */ /* 0x0000a8000c1e1500 */
[----:B------:R-:W2:Y:S03]  /*6380*/  @!P4 LDG.E.U16 R77, desc[UR34][R76.64+0x80] ;  /* 0x000080224c4dc981 */ /* 0x000ea6000c1e1500 */
[----:B------:R-:W4:Y:S01]  /*6390*/  @!P6 LDC.64 R8, c[0x0][0x3e0] ;  /* 0x0000f800ff08eb82 */ /* 0x000f220000000a00 */
[----:B------:R1:W2:Y:S01]  /*63a0*/  @!P3 LDG.E.U16 R5, desc[UR34][R4.64+0xc0] ;  /* 0x0000c0220405b981 */ /* 0x0002a2000c1e1500 */
[----:B-----5:R-:W-:-:S03]  /*63b0*/  R2UR UR53, R73 ;  /* 0x00000000493572ca */ /* 0x020fc600000e0000 */
[----:B0-----:R-:W-:Y:S04]  /*63c0*/  LDS.U16 R7, [R158+0xa] ;  /* 0x00000a009e077984 */ /* 0x001fe80000000400 */
[----:B------:R-:W-:Y:S04]  /*63d0*/  LDS.U16 R103, [R50+0x16] ;  /* 0x0000160032677984 */ /* 0x000fe80000000400 */
[----:B------:R-:W-:Y:S04]  /*63e0*/  LDS.U16 R102, [R49+0x18] ;  /* 0x0000180031667984 */ /* 0x000fe80000000400 */
[----:B------:R-:W-:Y:S04]  /*63f0*/  LDS.U16 R101, [R48+0x1a] ;  /* 0x00001a0030657984 */ /* 0x000fe80000000400 */
[----:B------:R-:W-:Y:S01]  /*6400*/  LDS.U16 R100, [R47+0x1c] ;  /* 0x00001c002f647984 */ /* 0x000fe20000000400 */
[----:B----4-:R-:W-:-:S03]  /*6410*/  @!P6 IMAD.WIDE.U32 R10, R8, UR8, R2 ;  /* 0x00000008080aec25 */ /* 0x010fc6000f8e0002 */
[----:B-1----:R-:W-:Y:S01]  /*6420*/  LDS.U16 R4, [R53+0x10] ;  /* 0x0000100035047984 */ /* 0x002fe20000000400 */
[----:B------:R-:W-:-:S03]  /*6430*/  @!P6 IMAD R9, R9, UR8, R11 ;  /* 0x000000080909ec24 */ /* 0x000fc6000f8e020b */
[----:B------:R-:W-:Y:S01]  /*6440*/  LDS.U16 R99, [R46+0x1e] ;  /* 0x00001e002e637984 */ /* 0x000fe20000000400 */
[----:B---3--:R-:W-:Y:S02]  /*6450*/  @!P5 PRMT R71, R74, 0x5410, RZ ;  /* 0x000054104a47d816 */ /* 0x008fe400000000ff */
        /* <DEDUP_REMOVED lines=42> */
[----:B------:R-:W-:-:S13]  /*6700*/  ISETP.GE.AND P1, PT, R59, UR17, PT ;  /* 0x000000113b007c0c */ /* 0x000fda000bf26270 */
[----:B------:R-:W0:Y:S01]  /*6710*/  @!P1 LDC.64 R10, c[0x0][0x3e0] ;  /* 0x0000f800ff0a9b82 */ /* 0x000e220000000a00 */
[----:B------:R-:W-:-:S04]  /*6720*/  @P1 LOP3.LUT R13, R13, 0x2, RZ, 0xfc, !PT ;  /* 0x000000020d0d1812 */ /* 0x000fc800078efcff */
[----:B------:R-:W-:Y:S02]  /*6730*/  LOP3.LUT R13, R13, 0xfffffffe, RZ, 0xc0, !PT ;  /* 0xfffffffe0d0d7812 */ /* 0x000fe400078ec0ff */
        /* <DEDUP_REMOVED lines=19> */
[----:B------:R-:W0:Y:S01]  /*6870*/  @!P6 LDC.64 R80, c[0x0][0x3e0] ;  /* 0x0000f800ff50eb82 */ /* 0x000e220000000a00 */
[----:B------:R-:W-:Y:S01]  /*6880*/  @P1 LOP3.LUT R13, R13, 0x1, RZ, 0xfc, !PT ;  /* 0x000000010d0d1812 */ /* 0x000fe200078efcff */
[----:B0-----:R-:W-:-:S04]  /*6890*/  @!P6 IMAD.WIDE.U32 R82, R80, UR8, R2 ;  /* 0x000000085052ec25 */ /* 0x001fc8000f8e0002 */
[----:B------:R-:W-:Y:S01]  /*68a0*/  @!P6 IMAD R81, R81, UR8, R83 ;  /* 0x000000085151ec24 */ /* 0x000fe2000f8e0253 */
[----:B------:R-:W-:-:S04]  /*68b0*/  @!P6 LEA R80, P1, R82, UR28, 0x1 ;  /* 0x0000001c5250ec11 */ /* 0x000fc8000f8208ff */
[----:B------:R-:W-:Y:S02]  /*68c0*/  @!P6 LEA.HI.X R81, R82, UR29, R81, 0x1, P1 ;  /* 0x0000001d5251ec11 */ /* 0x000fe400088f0c51 */
[----:B------:R-:W0:Y:S03]  /*68d0*/  @!P0 LDC.64 R82, c[0x0][0x3e0] ;  /* 0x0000f800ff528b82 */ /* 0x000e260000000a00 */
[----:B------:R-:W3:Y:S01]  /*68e0*/  @!P6 LDG.E.U16 R80, desc[UR34][R80.64+0x380] ;  /* 0x000380225050e981 */ /* 0x000ee2000c1e1500 */
[----:B0-----:R-:W-:-:S04]  /*68f0*/  @!P0 IMAD.WIDE.U32 R2, R82, UR8, R2 ;  /* 0x0000000852028c25 */ /* 0x001fc8000f8e0002 */
[----:B------:R-:W-:Y:S01]  /*6900*/  @!P0 IMAD R83, R83, UR8, R3 ;  /* 0x0000000853538c24 */ /* 0x000fe2000f8e0203 */
[C---:B------:R-:W-:Y:S01]  /*6910*/  @!P0 LEA R82, P1, R2.reuse, UR28, 0x1 ;  /* 0x0000001c02528c11 */ /* 0x040fe2000f8208ff */
[----:B------:R-:W-:Y:S01]  /*6920*/  IMAD.MOV.U32 R76, RZ, RZ, RZ ;  /* 0x000000ffff4c7224 */ /* 0x000fe200078e00ff */
[----:B------:R-:W-:Y:S02]  /*6930*/  LDS.U16 R3, [R52+0x12] ;  /* 0x0000120034037984 */ /* 0x000fe40000000400 */
[----:B------:R-:W-:Y:S02]  /*6940*/  @!P0 LEA.HI.X R83, R2, UR29, R83, 0x1, P1 ;  /* 0x0000001d02538c11 */ /* 0x000fe400088f0c53 */
[----:B------:R-:W-:Y:S01]  /*6950*/  ISETP.NE.AND P1, PT, R0, RZ, PT ;  /* 0x000000ff0000720c */ /* 0x000fe20003f25270 */
[----:B------:R-:W-:Y:S04]  /*6960*/  LDS.U16 R2, [R51+0x14] ;  /* 0x0000140033027984 */ /* 0x000fe80000000400 */
[----:B------:R-:W4:Y:S01]  /*6970*/  @!P0 LDG.E.U16 R82, desc[UR34][R82.64+0x3c0] ;  /* 0x0003c02252528981 */ /* 0x000f22000c1e1500 */
[----:B--2---:R-:W-:-:S03]  /*6980*/  @!P4 PRMT R76, R77, 0x5410, RZ ;  /* 0x000054104d4cc816 */ /* 0x004fc600000000ff */
[----:B------:R0:W2:Y:S04]  /*6990*/  @!P5 LDG.E.U16 R77, desc[UR34][R10.64+0x340] ;  /* 0x000340220a4dd981 */ /* 0x0000a8000c1e1500 */
[----:B------:R1:W5:Y:S01]  /*69a0*/  @!P1 LDG.E.U16 R78, desc[UR34][R78.64] ;  /* 0x000000224e4e9981 */ /* 0x000362000c1e1500 */
[----:B------:R-:W-:Y:S01]  /*69b0*/  @!P1 IMAD.MOV.U32 R70, RZ, RZ, R12 ;  /* 0x000000ffff469224 */ /* 0x000fe200078e000c */
[----:B------:R-:W-:Y:S02]  /*69c0*/  @!P2 MOV R70, R12 ;  /* 0x0000000c0046a202 */ /* 0x000fe40000000f00 */
[----:B------:R-:W-:Y:S01]  /*69d0*/  @!P3 PRMT R76, R76, 0x5410, R5 ;  /* 0x000054104c4cb816 */ /* 0x000fe20000000005 */
[----:B------:R-:W-:Y:S04]  /*69e0*/  LDS.U16 R0, [R165] ;  /* 0x00000000a5007984 */ /* 0x000fe80000000400 */
[----:B0-----:R-:W-:Y:S01]  /*69f0*/  LDS.U16 R11, [R164+0x2] ;  /* 0x00000200a40b7984 */ /* 0x001fe20000000400 */
[----:B-1----:R-:W-:-:S02]  /*6a00*/  MOV R79, RZ ;  /* 0x000000ff004f7202 */ /* 0x002fc40000000f00 */
[----:B------:R-:W-:Y:S01]  /*6a10*/  @!P4 MOV R70, R12 ;  /* 0x0000000c0046c202 */ /* 0x000fe20000000f00 */
[----:B------:R-:W-:Y:S04]  /*6a20*/  LDS.U16 R10, [R161+0x4] ;  /* 0x00000400a10a7984 */ /* 0x000fe80000000400 */
[----:B------:R-:W-:Y:S04]  /*6a30*/  LDS.U16 R5, [R54+0xe] ;  /* 0x00000e0036057984 */ /* 0x000fe80000000400 */
[----:B------:R-:W2:Y:S01]  /*6a40*/  LDL R83, [R1+0x94] ;  /* 0x0000940001537983 */ /* 0x000ea20000100800 */
[----:B-----5:R-:W-:-:S04]  /*6a50*/  @!P1 PRMT R79, R78, 0x5410, RZ ;  /* 0x000054104e4f9816 */ /* 0x020fc800000000ff */
[----:B------:R-:W-:Y:S02]  /*6a60*/  @!P2 PRMT R79, R79, 0x5410, R6 ;  /* 0x000054104f4fa816 */ /* 0x000fe40000000006 */
[----:B------:R-:W-:Y:S01]  /*6a70*/  LOP3.LUT P2, RZ, R13, 0x2, RZ, 0xc0, !PT ;  /* 0x000000020dff7812 */ /* 0x000fe2000784c0ff */
[----:B------:R-:W-:-:S12]  /*6a80*/  LDS.U16 R6, [R55+0xc] ;  /* 0x00000c0037067984 */ /* 0x000fd80000000400 */
[----:B------:R-:W5:Y:S01]  /*6a90*/  @!P2 LDG.E.U16 R74, desc[UR34][R74.64+0x2c0] ;  /* 0x0002c0224a4aa981 */ /* 0x000f62000c1e1500 */
[----:B------:R-:W-:-:S13]  /*6aa0*/  LOP3.LUT P1, RZ, R13, 0x1, RZ, 0xc0, !PT ;  /* 0x000000010dff7812 */ /* 0x000fda000782c0ff */
[----:B------:R0:W2:Y:S01]  /*6ab0*/  @!P1 LDG.E.U16 R75, desc[UR34][R8.64+0x300] ;  /* 0x00030022084b9981 */ /* 0x0000a2000c1e1500 */
[----:B------:R-:W-:Y:S02]  /*6ac0*/  PRMT R81, R79, 0x7632, R81 ;  /* 0x000076324f517816 */ /* 0x000fe40000000051 */
[----:B------:R-:W-:Y:S01]  /*6ad0*/  PRMT R73, R76, 0x7632, R73 ;  /* 0x000076324c497816 */ /* 0x000fe20000000049 */
[----:B------:R-:W-:Y:S01]  /*6ae0*/  @!P3 IMAD.MOV.U32 R70, RZ, RZ, R12 ;  /* 0x000000ffff46b224 */ /* 0x000fe200078e000c */
[----:B0-----:R-:W-:Y:S04]  /*6af0*/  LDS.U16 R9, [R160+0x6] ;  /* 0x00000600a0097984 */ /* 0x001fe80000000400 */
[----:B------:R-:W-:Y:S04]  /*6b00*/  LDS.U16 R8, [R159+0x8] ;  /* 0x000008009f087984 */ /* 0x000fe80000000400 */
[----:B------:R0:W-:Y:S04]  /*6b10*/  STS.U16 [R110+0x1080], R79 ;  /* 0x0010804f6e007388 */ /* 0x0001e80000000400 */
[----:B------:R1:W-:Y:S04]  /*6b20*/  STS.U16 [R109+0x10c0], R81 ;  /* 0x0010c0516d007388 */ /* 0x0003e80000000400 */
[----:B------:R-:W-:Y:S01]  /*6b30*/  STS.U16 [R108+0x1100], R76 ;  /* 0x0011004c6c007388 */ /* 0x000fe20000000400 */
[----:B0-----:R-:W-:-:S03]  /*6b40*/  PRMT R79, R71, 0x7632, R79 ;  /* 0x00007632474f7816 */ /* 0x001fc6000000004f */
[----:B------:R-:W-:Y:S04]  /*6b50*/  STS.U16 [R107+0x1140], R73 ;  /* 0x001140496b007388 */ /* 0x000fe80000000400 */
[----:B------:R0:W-:Y:S04]  /*6b60*/  STS.U16 [R106+0x1180], R71 ;  /* 0x001180476a007388 */ /* 0x0001e80000000400 */
[----:B------:R-:W-:Y:S04]  /*6b70*/  STS.U16 [R105+0x11c0], R79 ;  /* 0x0011c04f69007388 */ /* 0x000fe80000000400 */
[----:B-1----:R-:W2:Y:S01]  /*6b80*/  LDL R81, [R1+0x8c] ;  /* 0x00008c0001517983 */ /* 0x002ea20000100800 */
[----:B0-----:R-:W-:-:S02]  /*6b90*/  LOP3.LUT R71, R70, 0x1f, R72, 0xf8, !PT ;  /* 0x0000001f46477812 */ /* 0x001fc400078ef848 */
[----:B------:R-:W-:Y:S01]  /*6ba0*/  PRMT R70, R84, 0x7632, R70 ;  /* 0x0000763254467816 */ /* 0x000fe20000000046 */
[----:B------:R0:W-:Y:S04]  /*6bb0*/  STS.U16 [R104+0x1200], R84 ;  /* 0x0012005468007388 */ /* 0x0001e80000000400 */
[----:B------:R-:W-:Y:S04]  /*6bc0*/  STS.U16 [R98+0x1240], R70 ;  /* 0x0012404662007388 */ /* 0x000fe80000000400 */
[----:B------:R1:W-:Y:S04]  /*6bd0*/  STS.U16 [R97+0x1280], R85 ;  /* 0x0012805561007388 */ /* 0x0003e80000000400 */
[----:B0-----:R-:W2:Y:S04]  /*6be0*/  LDL R84, [R1+0x98] ;  /* 0x0000980001547983 */ /* 0x001ea80000100800 */
[----:B------:R-:W2:Y:S01]  /*6bf0*/  LDL R79, [R1+0x84] ;  /* 0x00008400014f7983 */ /* 0x000ea20000100800 */
[----:B-1----:R-:W-:-:S05]  /*6c00*/  PRMT R85, R85, 0x7632, R85 ;  /* 0x0000763255557816 */ /* 0x002fca0000000055 */
[----:B------:R0:W-:Y:S04]  /*6c10*/  STS.U16 [R96+0x12c0], R85 ;  /* 0x0012c05560007388 */ /* 0x0001e80000000400 */
[----:B0-----:R-:W2:Y:S01]  /*6c20*/  LDL R85, [R1+0x9c] ;  /* 0x00009c0001557983 */ /* 0x001ea20000100800 */
[----:B-----5:R-:W-:-:S04]  /*6c30*/  @!P2 PRMT R86, R86, 0x5410, R74 ;  /* 0x000054105656a816 */ /* 0x020fc8000000004a */
[----:B------:R-:W-:Y:S01]  /*6c40*/  PRMT R73, R86, 0x7632, R73 ;  /* 0x0000763256497816 */ /* 0x000fe20000000049 */
[----:B------:R0:W-:Y:S04]  /*6c50*/  STS.U16 [R95+0x1300], R86 ;  /* 0x001300565f007388 */ /* 0x0001e80000000400 */
[----:B------:R1:W-:Y:S04]  /*6c60*/  STS.U16 [R94+0x1340], R73 ;  /* 0x001340495e007388 */ /* 0x0003e80000000400 */
[----:B0-----:R-:W5:Y:S01]  /*6c70*/  LDL R86, [R1+0xa0] ;  /* 0x0000a00001567983 */ /* 0x001f620000100800 */
[----:B-1----:R-:W-:Y:S01]  /*6c80*/  HFMA2 R73, -RZ, RZ, 0, 0 ;  /* 0x00000000ff497431 */ /* 0x002fe200000001ff */
[----:B---3--:R-:W-:-:S02]  /*6c90*/  @!P6 PRMT R73, R80, 0x5410, RZ ;  /* 0x000054105049e816 */ /* 0x008fc400000000ff */
[----:B------:R-:W3:Y:S02]  /*6ca0*/  LDL R80, [R1+0x88] ;  /* 0x0000880001507983 */ /* 0x000ee40000100800 */
[----:B----4-:R-:W-:Y:S02]  /*6cb0*/  @!P0 PRMT R73, R73, 0x5410, R82 ;  /* 0x0000541049498816 */ /* 0x010fe40000000052 */
[----:B------:R-:W4:Y:S01]  /*6cc0*/  LDL R82, [R1+0x90] ;  /* 0x0000900001527983 */ /* 0x000f220000100800 */
[----:B------:R-:W-:Y:S01]  /*6cd0*/  IMAD.MOV.U32 R70, RZ, RZ, RZ ;  /* 0x000000ffff467224 */ /* 0x000fe200078e00ff */
[----:B--2---:R-:W-:-:S04]  /*6ce0*/  @!P1 PRMT R70, R75, 0x5410, RZ ;  /* 0x000054104b469816 */ /* 0x004fc800000000ff */
[----:B------:R-:W-:-:S04]  /*6cf0*/  @!P5 PRMT R70, R70, 0x5410, R77 ;  /* 0x000054104646d816 */ /* 0x000fc8000000004d */
[----:B------:R-:W-:Y:S01]  /*6d00*/  PRMT R74, R70, 0x7632, R74 ;  /* 0x00007632464a7816 */ /* 0x000fe2000000004a */
[----:B------:R-:W-:Y:S04]  /*6d10*/  STS.U16 [R93+0x1380], R70 ;  /* 0x001380465d007388 */ /* 0x000fe80000000400 */
[----:B------:R0:W-:Y:S01]  /*6d20*/  STS.U16 [R92+0x13c0], R74 ;  /* 0x0013c04a5c007388 */ /* 0x0001e20000000400 */
[----:B------:R-:W1:Y:S01]  /*6d30*/  S2R R72, SR_TID.X ;  /* 0x0000000000487919 */ /* 0x000e620000002100 */
[----:B0-----:R-:W-:Y:S02]  /*6d40*/  PRMT R74, R73, 0x7632, R74 ;  /* 0x00007632494a7816 */ /* 0x001fe4000000004a */
[----:B------:R-:W-:Y:S04]  /*6d50*/  STS.U16 [R91+0x1400], R73 ;  /* 0x001400495b007388 */ /* 0x000fe80000000400 */
[----:B------:R-:W-:Y:S01]  /*6d60*/  STS.U16 [R90+0x1440], R74 ;  /* 0x0014404a5a007388 */ /* 0x000fe20000000400 */
[----:B------:R-:W-:-:S03]  /*6d70*/  NOP ;  /* 0x0000000000007918 */ /* 0x000fc60000000000 */
[----:B------:R-:W0:Y:S04]  /*6d80*/  LDS.U16 R98, [R165+0x1080] ;  /* 0x00108000a5627984 */ /* 0x000e280000000400 */
[----:B------:R-:W2:Y:S04]  /*6d90*/  LDS.U16 R97, [R164+0x1082] ;  /* 0x00108200a4617984 */ /* 0x000ea80000000400 */
        /* <DEDUP_REMOVED lines=13> */
[----:B------:R-:W2:Y:S01]  /*6e70*/  LDS.U16 R73, [R46+0x109e] ;  /* 0x00109e002e497984 */ /* 0x000ea20000000400 */
        /* <DEDUP_REMOVED lines=8> */
[----:B------:R-:W2:Y:S01]  /*6f00*/  MUFU.EX2 R151, R151 ;  /* 0x0000009700977308 */ /* 0x000ea20000000800 */
        /* <DEDUP_REMOVED lines=25> */
[----:B--2---:R-:W-:-:S07]  /*70a0*/  HADD2.F32 R97, -RZ, R97.H0_H0 ;  /* 0x20000061ff617230 */ /* 0x004fce0000004100 */
[----:B------:R-:W2:Y:S01]  /*70b0*/  MUFU.EX2 R115, R115 ;  /* 0x0000007300737308 */ /* 0x000ea20000000800 */
        /* <DEDUP_REMOVED lines=27> */
[----:B------:R-:W-:Y:S02]  /*7270*/  HADD2.F32 R11, -RZ, R11.H0_H0 ;  /* 0x2000000bff0b7230 */ /* 0x000fe40000004100 */
[----:B------:R-:W-:Y:S01]  /*7280*/  FMUL.FTZ R98, R125, R98 ;  /* 0x000000627d627220 */ /* 0x000fe20000410000 */
[----:B------:R-:W-:-:S02]  /*7290*/  HADD2.F32 R10, -RZ, R10.H0_H0 ;  /* 0x2000000aff0a7230 */ /* 0x000fc40000004100 */
[----:B------:R-:W-:Y:S01]  /*72a0*/  FMUL.FTZ R97, R124, R97 ;  /* 0x000000617c617220 */ /* 0x000fe20000410000 */
[----:B------:R-:W-:Y:S01]  /*72b0*/  HADD2.F32 R9, -RZ, R9.H0_H0 ;  /* 0x20000009ff097230 */ /* 0x000fe20000004100 */
[----:B-1----:R-:W-:Y:S01]  /*72c0*/  MOV R70, R12 ;  /* 0x0000000c00467202 */ /* 0x002fe20000000f00 */
        /* <DEDUP_REMOVED lines=23> */
[----:B------:R-:W-:Y:S02]  /*7440*/  HADD2.F32 R99, -RZ, R99.H0_H0 ;  /* 0x20000063ff637230 */ /* 0x000fe40000004100 */
[----:B-----5:R-:W-:Y:S01]  /*7450*/  FMUL.FTZ R90, R86, R90 ;  /* 0x0000005a565a7220 */ /* 0x020fe20000410000 */
[----:B---3--:R-:W-:Y:S01]  /*7460*/  FMUL.FTZ R74, R80, R74 ;  /* 0x0000004a504a7220 */ /* 0x008fe20000410000 */
[----:B----4-:R-:W-:Y:S01]  /*7470*/  FMUL.FTZ R76, R82, R76 ;  /* 0x0000004c524c7220 */ /* 0x010fe20000410000 */
[----:B------:R-:W-:Y:S06]  /*7480*/  BAR.SYNC.DEFER_BLOCKING 0x0 ;  /* 0x0000000000007b1d */ /* 0x000fec0000010000 */
[----:B0-2---:R-:W-:Y:S05]  /*7490*/  @P1 BRA `(.L_x_1308) ;  /* 0x0000000000241947 */ /* 0x005fea0003800000 */
        /* <DEDUP_REMOVED lines=9> */
.L_x_1308:
[----:B------:R-:W-:-:S06]  /*7530*/  LEA R0, R72, UR16, 0x2 ;  /* 0x0000001048007c11 */ /* 0x000fcc000f8e10ff */
[----:B------:R-:W0:Y:S02]  /*7540*/  LDS R0, [R0+0x7554] ;  /* 0x0075540000007984 */ /* 0x000e240000000800 */
.L_x_1309:
[----:B------:R-:W-:Y:S05]  /*7550*/  BSYNC.RECONVERGENT B0 ;  /* 0x0000000000007941 */ /* 0x000fea0003800200 */
.L_x_1307:
        /* <DEDUP_REMOVED lines=122> */
.L_x_1368:
[C---:B---3--:R-:W-:Y:S01]  /*7d00*/  FFMA.FTZ R86, R157.reuse, R86, R156 ;  /* 0x000000569d567223 */ /* 0x048fe2000001009c */
[----:B------:R-:W-:Y:S01]  /*7d10*/  UMOV UR14, 0xffffffff ;  /* 0xffffffff000e7882 */ /* 0x000fe20000000000 */
[----:B0-2---:R-:W-:-:S03]  /*7d20*/  @P1 FMUL.FTZ R157, R157, R153 ;  /* 0x000000999d9d1220 */ /* 0x005fc60000410000 */
[----:B------:R-:W-:Y:S01]  /*7d30*/  FSEL R162, R156, R86, !P1 ;  /* 0x000000569ca27208 */ /* 0x000fe20004800000 */
[----:B------:R-:W-:Y:S06]  /*7d40*/  BRA.DIV UR14, `(.L_x_1312) ;  /* 0x0000004e0e1c7947 */ /* 0x000fec000b800000 */
.L_x_1371:
[----:B------:R-:W-:-:S03]  /*7d50*/  UMOV UR14, 0xffffffff ;  /* 0xffffffff000e7882 */ /* 0x000fc60000000000 */
[----:B------:R-:W-:Y:S05]  /*7d60*/  BRA.DIV UR14, `(.L_x_1313) ;  /* 0x0000004e0e3c7947 */ /* 0x000fea000b800000 */
.L_x_1374:
[----:B------:R-:W-:-:S03]  /*7d70*/  UMOV UR14, 0xffffffff ;  /* 0xffffffff000e7882 */ /* 0x000fc60000000000 */
[----:B------:R-:W-:Y:S05]  /*7d80*/  BRA.DIV UR14, `(.L_x_1314) ;  /* 0x0000004e0e5c7947 */ /* 0x000fea000b800000 */
[----:B------:R-:W0:Y:S04]  /*7d90*/  SHFL.UP PT, R157, R157, 0x1, RZ ;  /* 0x042000009d9d7989 */ /* 0x000e2800000e00ff */
[----:B------:R-:W2:Y:S04]  /*7da0*/  SHFL.UP PT, R162, R162, 0x1, RZ ;  /* 0x04200000a2a27989 */ /* 0x000ea800000e00ff */
[----:B-----5:R-:W3:Y:S04]  /*7db0*/  SHFL.IDX PT, R78, R78, RZ, 0x1f ;  /* 0x00001fff4e4e7589 */ /* 0x020ee800000e0000 */
[----:B------:R-:W4:Y:S02]  /*7dc0*/  SHFL.IDX PT, R79, R79, RZ, 0x1f ;  /* 0x00001fff4f4f7589 */ /* 0x000f2400000e0000 */
.L_x_1380:
        /* <DEDUP_REMOVED lines=12> */
.L_x_1310:
        /* <DEDUP_REMOVED lines=121> */
.L_x_1397:
        /* <DEDUP_REMOVED lines=14> */
.L_x_1315:
        /* <DEDUP_REMOVED lines=11> */
[----:B------:R-:W-:-:S02]  /*87b0*/  FFMA.FTZ R133, R100, -R133, R149 ;  /* 0x8000008564857223 */ /* 0x000fc40000010095 */
[----:B------:R-:W5:Y:S01]  /*87c0*/  LDL.LU R85, [R1+0xd0] ;  /* 0x0000d00001557983 */ /* 0x000f620000300800 */
[----:B------:R-:W-:-:S03]  /*87d0*/  FFMA.FTZ R132, R101, -R132, R148 ;  /* 0x8000008465847223 */ /* 0x000fc60000010094 */
[----:B------:R-:W5:Y:S04]  /*87e0*/  LDL.LU R84, [R1+0x7c] ;  /* 0x00007c0001547983 */ /* 0x000f680000300800 */
[----:B0-----:R0:W-:Y:S04]  /*87f0*/  @!P0 STS.64 [UR14+0x7750], R78 ;  /* 0x0077504eff008988 */ /* 0x0011e80008000a0e */
[----:B------:R-:W5:Y:S01]  /*8800*/  LDL.LU R82, [R1+0xd4] ;  /* 0x0000d40001527983 */ /* 0x000f620000300800 */
[----:B0-----:R-:W-:Y:S01]  /*8810*/  FFMA.FTZ R78, R99, -R134, R150 ;  /* 0x80000086634e7223 */ /* 0x001fe20000010096 */
[----:B-1----:R-:W-:-:S04]  /*8820*/  FFMA.FTZ R80, R80, R0, R73 ;  /* 0x0000000050507223 */ /* 0x002fc80000010049 */
[-C--:B------:R-:W-:Y:S01]  /*8830*/  FMUL.FTZ R99, R99, R80.reuse ;  /* 0x0000005063637220 */ /* 0x080fe20000410000 */
[----:B------:R-:W-:Y:S01]  /*8840*/  FMUL.FTZ R0, R80, UR53 ;  /* 0x0000003550007c20 */ /* 0x000fe20008410000 */
[----:B------:R-:W-:-:S03]  /*8850*/  FFMA.FTZ R74, R104, R80, R74 ;  /* 0x00000050684a7223 */ /* 0x000fc6000001004a */
[----:B------:R-:W-:Y:S01]  /*8860*/  FMUL.FTZ R0, R78, R0 ;  /* 0x000000004e007220 */ /* 0x000fe20000410000 */
[-C--:B------:R-:W-:Y:S01]  /*8870*/  FFMA.FTZ R75, R105, R74.reuse, R75 ;  /* 0x0000004a694b7223 */ /* 0x080fe2000001004b */
[----:B------:R-:W-:Y:S02]  /*8880*/  FMUL.FTZ R100, R100, R74 ;  /* 0x0000004a64647220 */ /* 0x000fe40000410000 */
[----:B------:R-:W-:Y:S01]  /*8890*/  FFMA.FTZ R0, R30, R99, R0 ;  /* 0x000000631e007223 */ /* 0x000fe20000010000 */
[-C--:B------:R-:W-:Y:S01]  /*88a0*/  FMUL.FTZ R101, R101, R75.reuse ;  /* 0x0000004b65657220 */ /* 0x080fe20000410000 */
[----:B------:R-:W-:-:S04]  /*88b0*/  FFMA.FTZ R76, R106, R75, R76 ;  /* 0x0000004b6a4c7223 */ /* 0x000fc8000001004c */
[----:B------:R-:W-:-:S04]  /*88c0*/  FFMA.FTZ R107, R107, R76, R77 ;  /* 0x0000004c6b6b7223 */ /* 0x000fc8000001004d */
[----:B------:R-:W-:Y:S01]  /*88d0*/  FFMA.FTZ R88, R108, R107, R88 ;  /* 0x0000006b6c587223 */ /* 0x000fe20000010058 */
[----:B--2---:R-:W-:-:S03]  /*88e0*/  FFMA.FTZ R81, R14, R99, R81 ;  /* 0x000000630e517223 */ /* 0x004fc60000010051 */
[----:B------:R-:W-:Y:S02]  /*88f0*/  FFMA.FTZ R89, R109, R88, R89 ;  /* 0x000000586d597223 */ /* 0x000fe40000010059 */
[----:B------:R0:W-:Y:S01]  /*8900*/  STL [R1+0xc4], R81 ;  /* 0x0000c45101007387 */ /* 0x0001e20000100800 */
[----:B---3--:R-:W-:Y:S01]  /*8910*/  FFMA.FTZ R152, R15, R100, R152 ;  /* 0x000000640f987223 */ /* 0x008fe20000010098 */
[----:B------:R-:W-:Y:S01]  /*8920*/  FMUL.FTZ R73, R74, UR53 ;  /* 0x000000354a497c20 */ /* 0x000fe20008410000 */
[----:B----4-:R-:W-:Y:S01]  /*8930*/  FADD.FTZ R87, R0, R87 ;  /* 0x0000005700577221 */ /* 0x010fe20000010000 */
[----:B------:R-:W-:Y:S01]  /*8940*/  FFMA.FTZ R90, R110, R89, R90 ;  /* 0x000000596e5a7223 */ /* 0x000fe2000001005a */
[----:B0-----:R-:W2:Y:S01]  /*8950*/  LDL.LU R81, [R1+0x78] ;  /* 0x0000780001517983 */ /* 0x001ea20000300800 */
[----:B-----5:R-:W-:Y:S01]  /*8960*/  FFMA.FTZ R83, R16, R101, R83 ;  /* 0x0000006510537223 */ /* 0x020fe20000010053 */
[----:B------:R-:W-:Y:S01]  /*8970*/  FMUL.FTZ R73, R133, R73 ;  /* 0x0000004985497220 */ /* 0x000fe20000410000 */
[----:B------:R-:W-:Y:S01]  /*8980*/  FFMA.FTZ R91, R111, R90, R91 ;  /* 0x0000005a6f5b7223 */ /* 0x000fe2000001005b */
[----:B------:R-:W-:Y:S04]  /*8990*/  STL [R1+0xc8], R152 ;  /* 0x0000c89801007387 */ /* 0x000fe80000100800 */
[----:B------:R-:W-:Y:S04]  /*89a0*/  STL [R1+0x44], R87 ;  /* 0x0000445701007387 */ /* 0x000fe80000100800 */
[----:B------:R0:W-:Y:S04]  /*89b0*/  STL [R1+0xcc], R83 ;  /* 0x0000cc5301007387 */ /* 0x0001e80000100800 */
[----:B0-----:R-:W3:Y:S01]  /*89c0*/  LDL.LU R83, [R1+0xd8] ;  /* 0x0000d80001537983 */ /* 0x001ee20000300800 */
[----:B------:R-:W-:Y:S01]  /*89d0*/  FFMA.FTZ R73, R31, R100, R73 ;  /* 0x000000641f497223 */ /* 0x000fe20000010049 */
[----:B------:R-:W-:Y:S01]  /*89e0*/  FFMA.FTZ R92, R112, R91, R92 ;  /* 0x0000005b705c7223 */ /* 0x000fe2000001005c */
[----:B------:R-:W-:Y:S01]  /*89f0*/  FMUL.FTZ R0, R75, UR53 ;  /* 0x000000354b007c20 */ /* 0x000fe20008410000 */
[----:B------:R-:W-:Y:S01]  /*8a00*/  FFMA.FTZ R131, R102, -R131, R147 ;  /* 0x8000008366837223 */ /* 0x000fe20000010093 */
[----:B------:R-:W-:Y:S01]  /*8a10*/  FADD.FTZ R86, R73, R86 ;  /* 0x0000005649567221 */ /* 0x000fe20000010000 */
[----:B------:R-:W-:Y:S01]  /*8a20*/  FMUL.FTZ R73, R76, UR53 ;  /* 0x000000354c497c20 */ /* 0x000fe20008410000 */
[----:B------:R-:W-:Y:S01]  /*8a30*/  FFMA.FTZ R93, R113, R92, R93 ;  /* 0x0000005c715d7223 */ /* 0x000fe2000001005d */
[----:B------:R-:W-:Y:S01]  /*8a40*/  FMUL.FTZ R0, R132, R0 ;  /* 0x0000000084007220 */ /* 0x000fe20000410000 */
[----:B------:R-:W-:Y:S01]  /*8a50*/  FMUL.FTZ R102, R102, R76 ;  /* 0x0000004c66667220 */ /* 0x000fe20000410000 */
[----:B------:R-:W-:Y:S01]  /*8a60*/  FMUL.FTZ R73, R131, R73 ;  /* 0x0000004983497220 */ /* 0x000fe20000410000 */
[----:B------:R-:W-:Y:S01]  /*8a70*/  FFMA.FTZ R94, R114, R93, R94 ;  /* 0x0000005d725e7223 */ /* 0x000fe2000001005e */
[----:B------:R-:W-:Y:S01]  /*8a80*/  FFMA.FTZ R0, R32, R101, R0 ;  /* 0x0000006520007223 */ /* 0x000fe20000010000 */
[C---:B------:R-:W-:Y:S01]  /*8a90*/  FFMA.FTZ R79, R103.reuse, -R130, R146 ;  /* 0x80000082674f7223 */ /* 0x040fe20000010092 */
[----:B------:R-:W-:Y:S01]  /*8aa0*/  FMUL.FTZ R103, R103, R107 ;  /* 0x0000006b67677220 */ /* 0x000fe20000410000 */
[-C--:B------:R-:W-:Y:S01]  /*8ab0*/  FFMA.FTZ R73, R33, R102.reuse, R73 ;  /* 0x0000006621497223 */ /* 0x080fe20000010049 */
[----:B------:R-:W-:Y:S01]  /*8ac0*/  FFMA.FTZ R85, R17, R102, R85 ;  /* 0x0000006611557223 */ /* 0x000fe20000010055 */
[----:B------:R-:W-:Y:S01]  /*8ad0*/  FFMA.FTZ R95, R115, R94, R95 ;  /* 0x0000005e735f7223 */ /* 0x000fe2000001005f */
[----:B------:R-:W-:Y:S01]  /*8ae0*/  FADD.FTZ R84, R0, R84 ;  /* 0x0000005400547221 */ /* 0x000fe20000010000 */
[----:B------:R-:W-:Y:S01]  /*8af0*/  FFMA.FTZ R82, R18, R103, R82 ;  /* 0x0000006712527223 */ /* 0x000fe20000010052 */
[----:B------:R-:W-:Y:S01]  /*8b00*/  STL [R1+0x80], R86 ;  /* 0x0000805601007387 */ /* 0x000fe20000100800 */
[----:B------:R-:W-:-:S03]  /*8b10*/  FFMA.FTZ R96, R116, R95, R96 ;  /* 0x0000005f74607223 */ /* 0x000fc60000010060 */
[----:B------:R-:W-:Y:S01]  /*8b20*/  STL [R1+0xd0], R85 ;  /* 0x0000d05501007387 */ /* 0x000fe20000100800 */
[----:B------:R-:W-:-:S03]  /*8b30*/  FFMA.FTZ R97, R117, R96, R97 ;  /* 0x0000006075617223 */ /* 0x000fc60000010061 */
[----:B------:R-:W-:Y:S01]  /*8b40*/  STL [R1+0x7c], R84 ;  /* 0x00007c5401007387 */ /* 0x000fe20000100800 */
[----:B------:R-:W-:-:S03]  /*8b50*/  FFMA.FTZ R119, R2, -R119, R145 ;  /* 0x8000007702777223 */ /* 0x000fc60000010091 */
[----:B------:R0:W-:Y:S01]  /*8b60*/  STL [R1+0xd4], R82 ;  /* 0x0000d45201007387 */ /* 0x0001e20000100800 */
[----:B------:R-:W-:Y:S01]  /*8b70*/  FMUL.FTZ R2, R2, R88 ;  /* 0x0000005802027220 */ /* 0x000fe20000410000 */
[----:B------:R-:W-:Y:S01]  /*8b80*/  FFMA.FTZ R98, R118, R97, R98 ;  /* 0x0000006176627223 */ /* 0x000fe20000010062 */
[----:B------:R-:W-:Y:S01]  /*8b90*/  FFMA.FTZ R0, R12, -R129, R151 ;  /* 0x800000810c007223 */ /* 0x000fe20000010097 */
[----:B------:R-:W-:Y:S02]  /*8ba0*/  FFMA.FTZ R128, R11, -R128, R136 ;  /* 0x800000800b807223 */ /* 0x000fe40000010088 */
[----:B0-----:R-:W-:-:S04]  /*8bb0*/  FMUL.FTZ R82, R29, R98 ;  /* 0x000000621d527220 */ /* 0x001fc80000410000 */
[-C--:B------:R-:W-:Y:S01]  /*8bc0*/  FFMA.FTZ R84, R0, R82.reuse, RZ ;  /* 0x0000005200547223 */ /* 0x080fe200000100ff */
[----:B------:R-:W-:Y:S01]  /*8bd0*/  FMUL.FTZ R82, R45, R82 ;  /* 0x000000522d527220 */ /* 0x000fe20000410000 */
[----:B------:R-:W-:Y:S01]  /*8be0*/  FFMA.FTZ R127, R10, -R127, R137 ;  /* 0x8000007f0a7f7223 */ /* 0x000fe20000010089 */
[----:B------:R-:W-:Y:S01]  /*8bf0*/  FFMA.FTZ R126, R9, -R126, R138 ;  /* 0x8000007e097e7223 */ /* 0x000fe2000001008a */
[----:B------:R-:W-:Y:S01]  /*8c00*/  FFMA.FTZ R125, R8, -R125, R139 ;  /* 0x8000007d087d7223 */ /* 0x000fe2000001008b */
[----:B------:R-:W-:Y:S01]  /*8c10*/  FFMA.FTZ R124, R7, -R124, R140 ;  /* 0x8000007c077c7223 */ /* 0x000fe2000001008c */
[----:B------:R-:W-:Y:S01]  /*8c20*/  FFMA.FTZ R123, R6, -R123, R141 ;  /* 0x8000007b067b7223 */ /* 0x000fe2000001008d */
[----:B------:R-:W-:Y:S01]  /*8c30*/  FFMA.FTZ R130, R5, -R122, R142 ;  /* 0x8000007a05827223 */ /* 0x000fe2000001008e */
[----:B------:R-:W-:Y:S01]  /*8c40*/  FFMA.FTZ R121, R4, -R121, R143 ;  /* 0x8000007904797223 */ /* 0x000fe2000001008f */
[C---:B------:R-:W-:Y:S01]  /*8c50*/  FFMA.FTZ R120, R3.reuse, -R120, R144 ;  /* 0x8000007803787223 */ /* 0x040fe20000010090 */
[-C--:B------:R-:W-:Y:S01]  /*8c60*/  FMUL.FTZ R3, R3, R89.reuse ;  /* 0x0000005903037220 */ /* 0x080fe20000410000 */
[----:B------:R-:W-:Y:S01]  /*8c70*/  FMUL.FTZ R122, R89, UR53 ;  /* 0x00000035597a7c20 */ /* 0x000fe20008410000 */
[----:B------:R-:W-:Y:S01]  /*8c80*/  FMUL.FTZ R89, R20, R89 ;  /* 0x0000005914597220 */ /* 0x000fe20000410000 */
[----:B------:R-:W-:Y:S01]  /*8c90*/  FMUL.FTZ R77, R107, UR53 ;  /* 0x000000356b4d7c20 */ /* 0x000fe20008410000 */
[----:B------:R-:W-:Y:S01]  /*8ca0*/  FMUL.FTZ R107, R18, R107 ;  /* 0x0000006b126b7220 */ /* 0x000fe20000410000 */
[----:B------:R-:W-:Y:S01]  /*8cb0*/  FMUL.FTZ R76, R17, R76 ;  /* 0x0000004c114c7220 */ /* 0x000fe20000410000 */
[----:B------:R-:W-:Y:S01]  /*8cc0*/  FMUL.FTZ R75, R16, R75 ;  /* 0x0000004b104b7220 */ /* 0x000fe20000410000 */
[----:B------:R-:W-:Y:S01]  /*8cd0*/  FMUL.FTZ R74, R15, R74 ;  /* 0x0000004a0f4a7220 */ /* 0x000fe20000410000 */
[----:B--2---:R-:W-:-:S05]  /*8ce0*/  FADD.FTZ R81, R73, R81 ;  /* 0x0000005149517221 */ /* 0x004fca0000010000 */
[----:B------:R0:W-:Y:S04]  /*8cf0*/  STL [R1+0x78], R81 ;  /* 0x0000785101007387 */ /* 0x0001e80000100800 */
[----:B------:R-:W2:Y:S01]  /*8d00*/  LDL R87, [R1+0xc0] ;  /* 0x0000c00001577983 */ /* 0x000ea20000100800 */
[----:B0-----:R-:W-:-:S05]  /*8d10*/  IMAD.SHL.U32 R81, R72, 0x10, RZ ;  /* 0x0000001048517824 */ /* 0x001fca00078e00ff */
[-C--:B------:R-:W-:Y:S02]  /*8d20*/  LEA.HI R129, R72, R81.reuse, RZ, 0x1f ;  /* 0x0000005148817211 */ /* 0x080fe400078ff8ff */
[----:B------:R-:W-:Y:S01]  /*8d30*/  LEA.HI R73, R81, R81, RZ, 0x1b ;  /* 0x0000005151497211 */ /* 0x000fe200078fd8ff */
[----:B---3--:R-:W-:Y:S01]  /*8d40*/  FFMA.FTZ R83, R19, R2, R83 ;  /* 0x0000000213537223 */ /* 0x008fe20000010053 */
[----:B------:R-:W-:-:S04]  /*8d50*/  FMUL.FTZ R81, R88, UR53 ;  /* 0x0000003558517c20 */ /* 0x000fc80008410000 */
[----:B------:R-:W-:Y:S01]  /*8d60*/  FMUL.FTZ R81, R119, R81 ;  /* 0x0000005177517220 */ /* 0x000fe20000410000 */
[----:B------:R0:W-:Y:S01]  /*8d70*/  STL [R1+0xd8], R83 ;  /* 0x0000d85301007387 */ /* 0x0001e20000100800 */
[----:B------:R-:W-:Y:S02]  /*8d80*/  LEA R129, R129, UR16, 0x2 ;  /* 0x0000001081817c11 */ /* 0x000fe4000f8e10ff */
[----:B------:R-:W-:Y:S01]  /*8d90*/  FFMA.FTZ R2, R35, R2, R81 ;  /* 0x0000000223027223 */ /* 0x000fe20000010051 */
[----:B------:R-:W-:Y:S01]  /*8da0*/  LEA R73, R73, UR16, 0x2 ;  /* 0x0000001049497c11 */ /* 0x000fe2000f8e10ff */
[----:B0-----:R-:W-:-:S04]  /*8db0*/  FMUL.FTZ R83, R28, R97 ;  /* 0x000000611c537220 */ /* 0x001fc80000410000 */
[-C--:B------:R-:W-:Y:S01]  /*8dc0*/  FMUL.FTZ R81, R44, R83.reuse ;  /* 0x000000532c517220 */ /* 0x080fe20000410000 */
[----:B------:R-:W-:Y:S01]  /*8dd0*/  FFMA.FTZ R83, R128, R83, R84 ;  /* 0x0000005380537223 */ /* 0x000fe20000010054 */
[----:B------:R-:W-:Y:S01]  /*8de0*/  FMUL.FTZ R84, R27, R96 ;  /* 0x000000601b547220 */ /* 0x000fe20000410000 */
[----:B------:R0:W-:Y:S03]  /*8df0*/  STS [R129+0x2100], R82 ;  /* 0x0021005281007388 */ /* 0x0001e60000000800 */
[-C--:B------:R-:W-:Y:S01]  /*8e00*/  FFMA.FTZ R83, R127, R84.reuse, R83 ;  /* 0x000000547f537223 */ /* 0x080fe20000010053 */
[----:B------:R1:W-:Y:S01]  /*8e10*/  STS [R73+0x2104], R81 ;  /* 0x0021045149007388 */ /* 0x0003e20000000800 */
[----:B------:R-:W-:Y:S01]  /*8e20*/  FMUL.FTZ R84, R43, R84 ;  /* 0x000000542b547220 */ /* 0x000fe20000410000 */
[----:B0-----:R-:W-:Y:S01]  /*8e30*/  FMUL.FTZ R82, R25, R94 ;  /* 0x0000005e19527220 */ /* 0x001fe20000410000 */
[----:B-1----:R-:W-:-:S03]  /*8e40*/  FMUL.FTZ R81, R26, R95 ;  /* 0x0000005f1a517220 */ /* 0x002fc60000410000 */
[----:B------:R0:W-:Y:S01]  /*8e50*/  STS [R73+0x2108], R84 ;  /* 0x0021085449007388 */ /* 0x0001e20000000800 */
[-C--:B------:R-:W-:Y:S01]  /*8e60*/  FFMA.FTZ R83, R126, R81.reuse, R83 ;  /* 0x000000517e537223 */ /* 0x080fe20000010053 */
[----:B------:R-:W-:-:S03]  /*8e70*/  FMUL.FTZ R81, R42, R81 ;  /* 0x000000512a517220 */ /* 0x000fc60000410000 */
[----:B------:R-:W-:Y:S01]  /*8e80*/  FFMA.FTZ R83, R125, R82, R83 ;  /* 0x000000527d537223 */ /* 0x000fe20000010053 */
[----:B0-----:R-:W-:Y:S01]  /*8e90*/  FMUL.FTZ R84, R24, R93 ;  /* 0x0000005d18547220 */ /* 0x001fe20000410000 */
[----:B------:R0:W-:Y:S03]  /*8ea0*/  STS [R73+0x210c], R81 ;  /* 0x00210c5149007388 */ /* 0x0001e60000000800 */
[----:B------:R-:W-:Y:S01]  /*8eb0*/  FFMA.FTZ R83, R124, R84, R83 ;  /* 0x000000547c537223 */ /* 0x000fe20000010053 */
[----:B------:R-:W-:Y:S01]  /*8ec0*/  FMUL.FTZ R82, R41, R82 ;  /* 0x0000005229527220 */ /* 0x000fe20000410000 */
[----:B0-----:R-:W-:-:S04]  /*8ed0*/  FMUL.FTZ R81, R23, R92 ;  /* 0x0000005c17517220 */ /* 0x001fc80000410000 */
[-C--:B------:R-:W-:Y:S01]  /*8ee0*/  FMUL.FTZ R85, R39, R81.reuse ;  /* 0x0000005127557220 */ /* 0x080fe20000410000 */
[----:B------:R-:W-:Y:S01]  /*8ef0*/  FFMA.FTZ R83, R123, R81, R83 ;  /* 0x000000517b537223 */ /* 0x000fe20000010053 */
[----:B------:R-:W-:Y:S01]  /*8f00*/  FMUL.FTZ R81, R22, R91 ;  /* 0x0000005b16517220 */ /* 0x000fe20000410000 */
[----:B------:R0:W-:Y:S03]  /*8f10*/  STS [R73+0x2110], R82 ;  /* 0x0021105249007388 */ /* 0x0001e60000000800 */
[----:B------:R-:W-:Y:S01]  /*8f20*/  FFMA.FTZ R83, R130, R81, R83 ;  /* 0x0000005182537223 */ /* 0x000fe20000010053 */
[----:B0-----:R-:W-:-:S04]  /*8f30*/  FMUL.FTZ R82, R21, R90 ;  /* 0x0000005a15527220 */ /* 0x001fc80000410000 */
[----:B------:R-:W-:Y:S01]  /*8f40*/  FFMA.FTZ R83, R121, R82, R83 ;  /* 0x0000005279537223 */ /* 0x000fe20000010053 */
[----:B------:R-:W-:-:S03]  /*8f50*/  FMUL.FTZ R88, R19, R88 ;  /* 0x0000005813587220 */ /* 0x000fc60000410000 */
[----:B------:R-:W-:-:S04]  /*8f60*/  FFMA.FTZ R83, R120, R89, R83 ;  /* 0x0000005978537223 */ /* 0x000fc80000010053 */
[----:B------:R-:W-:-:S04]  /*8f70*/  FFMA.FTZ R83, R119, R88, R83 ;  /* 0x0000005877537223 */ /* 0x000fc80000010053 */
[----:B------:R-:W-:-:S04]  /*8f80*/  FFMA.FTZ R83, R79, R107, R83 ;  /* 0x0000006b4f537223 */ /* 0x000fc80000010053 */
[----:B------:R-:W-:-:S04]  /*8f90*/  FFMA.FTZ R83, R131, R76, R83 ;  /* 0x0000004c83537223 */ /* 0x000fc80000010053 */
[----:B------:R-:W-:-:S04]  /*8fa0*/  FFMA.FTZ R83, R132, R75, R83 ;  /* 0x0000004b84537223 */ /* 0x000fc80000010053 */
[----:B------:R-:W-:Y:S02]  /*8fb0*/  FFMA.FTZ R83, R133, R74, R83 ;  /* 0x0000004a85537223 */ /* 0x000fe40000010053 */
[----:B------:R-:W3:Y:S01]  /*8fc0*/  LDL.LU R133, [R1+0x74] ;  /* 0x0000740001857983 */ /* 0x000ee20000300800 */
[----:B------:R-:W-:Y:S01]  /*8fd0*/  FMUL.FTZ R77, R79, R77 ;  /* 0x0000004d4f4d7220 */ /* 0x000fe20000410000 */
[----:B------:R-:W-:Y:S01]  /*8fe0*/  FMUL.FTZ R76, R33, R76 ;  /* 0x0000004c214c7220 */ /* 0x000fe20000410000 */
[----:B------:R-:W-:Y:S02]  /*8ff0*/  FMUL.FTZ R75, R32, R75 ;  /* 0x0000004b204b7220 */ /* 0x000fe40000410000 */
[----:B------:R-:W-:Y:S02]  /*9000*/  FFMA.FTZ R77, R34, R103, R77 ;  /* 0x00000067224d7223 */ /* 0x000fe4000001004d */
[----:B------:R0:W-:Y:S04]  /*9010*/  STS [R73+0x2130], R76 ;  /* 0x0021304c49007388 */ /* 0x0001e80000000800 */
[----:B------:R1:W-:Y:S04]  /*9020*/  STS [R73+0x2134], R75 ;  /* 0x0021344b49007388 */ /* 0x0003e80000000800 */
[----:B0-----:R-:W4:Y:S04]  /*9030*/  LDL.LU R76, [R1+0xdc] ;  /* 0x0000dc00014c7983 */ /* 0x001f280000300800 */
[----:B-1----:R-:W5:Y:S04]  /*9040*/  LDL.LU R75, [R1+0x70] ;  /* 0x00007000014b7983 */ /* 0x002f680000300800 */
        /* <DEDUP_REMOVED lines=11> */
[----:B------:R-:W-:Y:S04]  /*9100*/  STL [R1+0x74], R133 ;  /* 0x0000748501007387 */ /* 0x000fe80000100800 */
[----:B------:R-:W3:Y:S01]  /*9110*/  LDL R152, [R1+0x90] ;  /* 0x0000900001987983 */ /* 0x000ee20000100800 */
[----:B------:R-:W-:Y:S01]  /*9120*/  FMUL.FTZ R122, R120, R122 ;  /* 0x0000007a787a7220 */ /* 0x000fe20000410000 */
[----:B------:R-:W-:Y:S01]  /*9130*/  FMUL.FTZ R120, R4, R90 ;  /* 0x0000005a04787220 */ /* 0x000fe20000410000 */
[----:B------:R-:W-:Y:S01]  /*9140*/  FMUL.FTZ R90, R90, UR53 ;  /* 0x000000355a5a7c20 */ /* 0x000fe20008410000 */
[----:B------:R-:W3:Y:S03]  /*9150*/  LDL R155, [R1+0x94] ;  /* 0x00009400019b7983 */ /* 0x000ee60000100800 */
[----:B------:R-:W-:Y:S01]  /*9160*/  FMUL.FTZ R121, R121, R90 ;  /* 0x0000005a79797220 */ /* 0x000fe20000410000 */
[-C--:B----4-:R-:W-:Y:S01]  /*9170*/  FFMA.FTZ R76, R20, R3.reuse, R76 ;  /* 0x00000003144c7223 */ /* 0x090fe2000001004c */
[----:B------:R-:W-:Y:S01]  /*9180*/  FFMA.FTZ R90, R36, R3, R122 ;  /* 0x00000003245a7223 */ /* 0x000fe2000001007a */
[----:B------:R-:W-:Y:S01]  /*9190*/  FMUL.FTZ R122, R5, R91 ;  /* 0x0000005b057a7220 */ /* 0x000fe20000410000 */
[----:B-----5:R-:W-:Y:S01]  /*91a0*/  FADD.FTZ R75, R2, R75 ;  /* 0x0000004b024b7221 */ /* 0x020fe20000010000 */
[----:B------:R-:W-:Y:S01]  /*91b0*/  FMUL.FTZ R91, R91, UR53 ;  /* 0x000000355b5b7c20 */ /* 0x000fe20008410000 */
[----:B------:R0:W-:Y:S01]  /*91c0*/  STL [R1+0xdc], R76 ;  /* 0x0000dc4c01007387 */ /* 0x0001e20000100800 */
[----:B------:R-:W1:Y:S02]  /*91d0*/  S2UR UR30, SR_CTAID.X ;  /* 0x00000000001e79c3 */ /* 0x000e640000002500 */
[----:B------:R-:W-:Y:S01]  /*91e0*/  FMUL.FTZ R91, R130, R91 ;  /* 0x0000005b825b7220 */ /* 0x000fe20000410000 */
[----:B------:R4:W-:Y:S01]  /*91f0*/  STL [R1+0x70], R75 ;  /* 0x0000704b01007387 */ /* 0x0009e20000100800 */
[----:B--2---:R-:W-:-:S03]  /*9200*/  FMUL.FTZ R137, R154, R137 ;  /* 0x000000899a897220 */ /* 0x004fc60000410000 */
[----:B------:R-:W2:Y:S01]  /*9210*/  LDL R154, [R1+0x8c] ;  /* 0x00008c00019a7983 */ /* 0x000ea20000100800 */
[----:B------:R-:W1:Y:S08]  /*9220*/  LDC.64 R2, c[0x0][0x4b8] ;  /* 0x00012e00ff027b82 */ /* 0x000e700000000a00 */
[----:B------:R-:W5:Y:S01]  /*9230*/  LDC.64 R4, c[0x0][0x4d8] ;  /* 0x00013600ff047b82 */ /* 0x000f620000000a00 */
[----:B------:R-:W-:-:S02]  /*9240*/  FMUL.FTZ R142, R153, R142 ;  /* 0x0000008e998e7220 */ /* 0x000fc40000410000 */
[----:B------:R-:W2:Y:S01]  /*9250*/  LDL R153, [R1+0x88] ;  /* 0x0000880001997983 */ /* 0x000ea20000100800 */
[----:B---3--:R-:W-:-:S03]  /*9260*/  FMUL.FTZ R147, R152, R147 ;  /* 0x0000009398937220 */ /* 0x008fc60000410000 */
[----:B------:R-:W3:Y:S04]  /*9270*/  LDL R152, [R1+0x84] ;  /* 0x0000840001987983 */ /* 0x000ee80000100800 */
[----:B------:R-:W3:Y:S01]  /*9280*/  LDL.LU R130, [R1+0xe0] ;  /* 0x0000e00001827983 */ /* 0x000ee20000300800 */
[----:B------:R-:W-:Y:S01]  /*9290*/  UIADD3 UR31, UPT, UPT, UR38, -0x800, URZ ;  /* 0xfffff800261f7890 */ /* 0x000fe2000fffe0ff */
[----:B------:R-:W-:Y:S01]  /*92a0*/  FMUL.FTZ R79, R31, R74 ;  /* 0x0000004a1f4f7220 */ /* 0x000fe20000410000 */
[----:B------:R-:W-:-:S04]  /*92b0*/  HFMA2 R77, -RZ, RZ, 0, 0 ;  /* 0x00000000ff4d7431 */ /* 0x000fc800000001ff */
[----:B------:R-:W-:Y:S01]  /*92c0*/  LOP3.LUT R74, R72, UR31, RZ, 0xfc, !PT ;  /* 0x0000001f484a7c12 */ /* 0x000fe2000f8efcff */
[----:B------:R-:W-:Y:S01]  /*92d0*/  FMUL.FTZ R81, R38, R81 ;  /* 0x0000005126517220 */ /* 0x000fe20000410000 */
[----:B0-----:R-:W-:Y:S02]  /*92e0*/  IMAD.MOV.U32 R76, RZ, RZ, R72 ;  /* 0x000000ffff4c7224 */ /* 0x001fe400078e0048 */
[----:B------:R-:W-:Y:S01]  /*92f0*/  IADD3 R74, PT, PT, -R74, UR32, RZ ;  /* 0x000000204a4a7c10 */ /* 0x000fe2000fffe1ff */
[----:B-1----:R-:W-:Y:S01]  /*9300*/  IMAD R3, R3, UR30, RZ ;  /* 0x0000001e03037c24 */ /* 0x002fe2000f8e02ff */
[----:B------:R0:W-:Y:S02]  /*9310*/  STS [R73+0x211c], R81 ;  /* 0x00211c5149007388 */ /* 0x0001e40000000800 */
[----:B------:R-:W-:Y:S01]  /*9320*/  ISETP.GE.AND P5, PT, R74, 0x1, PT ;  /* 0x000000014a00780c */ /* 0x000fe20003fa6270 */
[----:B----4-:R-:W-:-:S04]  /*9330*/  IMAD.WIDE.U32 R74, R2, UR30, R76 ;  /* 0x0000001e024a7c25 */ /* 0x010fc8000f8e004c */
[----:B------:R-:W-:Y:S01]  /*9340*/  FMUL.FTZ R80, R14, R80 ;  /* 0x000000500e507220 */ /* 0x000fe20000410000 */
[----:B-----5:R-:W-:-:S04]  /*9350*/  IMAD.WIDE.U32 R76, R4, UR30, R76 ;  /* 0x0000001e044c7c25 */ /* 0x020fc8000f8e004c */
[----:B0-----:R-:W-:Y:S01]  /*9360*/  FMUL.FTZ R81, R34, R107 ;  /* 0x0000006b22517220 */ /* 0x001fe20000410000 */
[----:B------:R-:W-:Y:S01]  /*9370*/  IMAD R5, R5, UR30, RZ ;  /* 0x0000001e05057c24 */ /* 0x000fe2000f8e02ff */
[----:B------:R-:W-:Y:S02]  /*9380*/  IADD3 R75, PT, PT, R75, R3, RZ ;  /* 0x000000034b4b7210 */ /* 0x000fe40007ffe0ff */
[----:B------:R-:W-:Y:S01]  /*9390*/  MOV R4, UR44 ;  /* 0x0000002c00047c02 */ /* 0x000fe20008000f00 */
[----:B------:R0:W-:Y:S01]  /*93a0*/  STS [R73+0x212c], R81 ;  /* 0x00212c5149007388 */ /* 0x0001e20000000800 */
[----:B------:R-:W-:Y:S01]  /*93b0*/  MOV R2, R76 ;  /* 0x0000004c00027202 */ /* 0x000fe20000000f00 */
[----:B------:R-:W-:Y:S02]  /*93c0*/  IMAD.IADD R3, R77, 0x1, R5 ;  /* 0x000000014d037824 */ /* 0x000fe400078e0205 */
[----:B------:R-:W-:Y:S01]  /*93d0*/  FMUL.FTZ R84, R40, R84 ;  /* 0x0000005428547220 */ /* 0x000fe20000410000 */
[----:B------:R-:W-:Y:S01]  /*93e0*/  FMUL.FTZ R82, R37, R82 ;  /* 0x0000005225527220 */ /* 0x000fe20000410000 */
[----:B------:R-:W-:Y:S01]  /*93f0*/  FMUL.FTZ R89, R36, R89 ;  /* 0x0000005924597220 */ /* 0x000fe20000410000 */
[----:B------:R-:W-:Y:S01]  /*9400*/  FMUL.FTZ R88, R35, R88 ;  /* 0x0000005823587220 */ /* 0x000fe20000410000 */
[----:B------:R-:W-:-:S04]  /*9410*/  IMAD.WIDE.U32 R2, R4, UR10, R2 ;  /* 0x0000000a04027c25 */ /* 0x000fc8000f8e0002 */
[----:B0-----:R-:W-:Y:S01]  /*9420*/  FMUL.FTZ R81, R30, R80 ;  /* 0x000000501e517220 */ /* 0x001fe20000410000 */
[----:B------:R-:W-:Y:S01]  /*9430*/  USHF.R.S32.HI UR17, URZ, 0x1f, UR10 ;  /* 0x0000001fff117899 */ /* 0x000fe2000801140a */
[----:B------:R-:W0:Y:S01]  /*9440*/  LDC.64 R4, c[0x0][0x4d0] ;  /* 0x00013400ff047b82 */ /* 0x000e220000000a00 */
[----:B------:R-:W-:Y:S04]  /*9450*/  STS [R73+0x2114], R84 ;  /* 0x0021145449007388 */ /* 0x000fe80000000800 */
[----:B------:R-:W-:Y:S01]  /*9460*/  STS [R73+0x2118], R85 ;  /* 0x0021185549007388 */ /* 0x000fe20000000800 */
[----:B------:R-:W-:-:S03]  /*9470*/  UIMAD UR14, UR17, UR44, URZ ;  /* 0x0000002c110e72a4 */ /* 0x000fc6000f8e02ff */
        /* <DEDUP_REMOVED lines=11> */
[C---:B------:R-:W-:Y:S01]  /*9530*/  IADD3 R117, PT, PT, R72.reuse, 0x80, RZ ;  /* 0x0000008048757810 */ /* 0x040fe20007ffe0ff */
[C---:B------:R-:W-:Y:S01]  /*9540*/  VIADD R116, R72.reuse, 0x100 ;  /* 0x0000010048747836 */ /* 0x040fe20000000000 */
[C---:B------:R-:W-:Y:S01]  /*9550*/  IADD3 R115, PT, PT, R72.reuse, 0x180, RZ ;  /* 0x0000018048737810 */ /* 0x040fe20007ffe0ff */
[C---:B------:R-:W-:Y:S01]  /*9560*/  VIADD R113, R72.reuse, 0x300 ;  /* 0x0000030048717836 */ /* 0x040fe20000000000 */
[C---:B------:R-:W-:Y:S01]  /*9570*/  IADD3 R114, PT, PT, R72.reuse, 0x280, RZ ;  /* 0x0000028048727810 */ /* 0x040fe20007ffe0ff */
[C---:B------:R-:W-:Y:S01]  /*9580*/  VIADD R109, R72.reuse, 0x500 ;  /* 0x00000500486d7836 */ /* 0x040fe20000000000 */
[C---:B------:R-:W-:Y:S01]  /*9590*/  IADD3 R112, PT, PT, R72.reuse, 0x380, RZ ;  /* 0x0000038048707810 */ /* 0x040fe20007ffe0ff */
[C---:B------:R-:W-:Y:S01]  /*95a0*/  VIADD R106, R72.reuse, 0x680 ;  /* 0x00000680486a7836 */ /* 0x040fe20000000000 */
[C---:B------:R-:W-:Y:S01]  /*95b0*/  LOP3.LUT R111, R72.reuse, 0x400, RZ, 0xfc, !PT ;  /* 0x00000400486f7812 */ /* 0x040fe200078efcff */
[----:B------:R-:W-:Y:S01]  /*95c0*/  UIMAD UR14, UR10, UR43, UR14 ;  /* 0x0000002b0a0e72a4 */ /* 0x000fe2000f8e020e */
[----:B------:R-:W-:-:S02]  /*95d0*/  IADD3 R110, PT, PT, R72, 0x480, RZ ;  /* 0x00000480486e7810 */ /* 0x000fc40007ffe0ff */
[C---:B------:R-:W-:Y:S02]  /*95e0*/  IADD3 R108, PT, PT, R72.reuse, 0x580, RZ ;  /* 0x00000580486c7810 */ /* 0x040fe40007ffe0ff */
[C---:B------:R-:W-:Y:S02]  /*95f0*/  IADD3 R107, PT, PT, R72.reuse, 0x600, RZ ;  /* 0x00000600486b7810 */ /* 0x040fe40007ffe0ff */
[C---:B------:R-:W-:Y:S02]  /*9600*/  IADD3 R105, PT, PT, R72.reuse, 0x700, RZ ;  /* 0x0000070048697810 */ /* 0x040fe40007ffe0ff */
[----:B------:R-:W-:Y:S02]  /*9610*/  IADD3 R104, PT, PT, R72, 0x780, RZ ;  /* 0x0000078048687810 */ /* 0x000fe40007ffe0ff */
[----:B------:R-:W-:Y:S02]  /*9620*/  IADD3.X R3, PT, PT, R3, UR15, RZ, P1, !PT ;  /* 0x0000000f03037c10 */ /* 0x000fe40008ffe4ff */
[----:B------:R-:W-:-:S02]  /*9630*/  IADD3 R74, P1, PT, R74, UR31, RZ ;  /* 0x0000001f4a4a7c10 */ /* 0x000fc4000ff3e0ff */
        /* <DEDUP_REMOVED lines=15> */
[----:B------:R-:W-:Y:S01]  /*9730*/  LEA.HI R104, R104, R72, RZ, 0x1b ;  /* 0x0000004868687211 */ /* 0x000fe200078fd8ff */
[----:B------:R-:W-:Y:S01]  /*9740*/  USHF.L.U32 UR15, UR11, 0xb, URZ ;  /* 0x0000000b0b0f7899 */ /* 0x000fe200080006ff */
[----:B------:R-:W-:Y:S02]  /*9750*/  MOV R76, UR46 ;  /* 0x0000002e004c7c02 */ /* 0x000fe40008000f00 */
[----:B------:R-:W-:Y:S01]  /*9760*/  IADD3.X R75, PT, PT, R75, UR14, RZ, P1, !PT ;  /* 0x0000000e4b4b7c10 */ /* 0x000fe20008ffe4ff */
[----:B------:R-:W-:Y:S01]  /*9770*/  FMUL.FTZ R151, R87, R151 ;  /* 0x0000009757977220 */ /* 0x000fe20000410000 */
[----:B------:R-:W-:Y:S01]  /*9780*/  LEA R119, R119, UR16, 0x2 ;  /* 0x0000001077777c11 */ /* 0x000fe2000f8e10ff */
[----:B------:R-:W-:Y:S01]  /*9790*/  BAR.SYNC.DEFER_BLOCKING 0x0 ;  /* 0x0000000000007b1d */ /* 0x000fe20000010000 */
        /* <DEDUP_REMOVED lines=25> */
[----:B------:R-:W-:Y:S01]  /*9930*/  FMUL.FTZ R149, R153, R149 ;  /* 0x0000009599957220 */ /* 0x000fe20000410000 */
[----:B------:R-:W-:-:S04]  /*9940*/  IMAD.WIDE.U32 R2, R76, UR8, R2 ;  /* 0x000000084c027c25 */ /* 0x000fc8000f8e0002 */
[----:B------:R-:W-:Y:S01]  /*9950*/  FFMA.FTZ R78, R78, R80, R83 ;  /* 0x000000504e4e7223 */ /* 0x000fe20000010053 */
[----:B------:R-:W-:Y:S01]  /*9960*/  LOP3.LUT R76, R72, UR15, RZ, 0xfc, !PT ;  /* 0x0000000f484c7c12 */ /* 0x000fe2000f8efcff */
[----:B------:R-:W1:Y:S01]  /*9970*/  LDS R103, [R118+0x2100] ;  /* 0x0021000076677984 */ /* 0x000e620000000800 */
[----:B0-----:R-:W-:Y:S01]  /*9980*/  IMAD.WIDE.U32 R74, R4, UR8, R74 ;  /* 0x00000008044a7c25 */ /* 0x001fe2000f8e004a */
[----:B------:R-:W-:Y:S02]  /*9990*/  MOV R77, UR32 ;  /* 0x00000020004d7c02 */ /* 0x000fe40008000f00 */
[----:B------:R-:W0:Y:S01]  /*99a0*/  LDS R102, [R117+0x2300] ;  /* 0x0023000075667984 */ /* 0x000e220000000800 */
        /* <DEDUP_REMOVED lines=20> */
[----:B-----5:R-:W-:-:S03]  /*9af0*/  IADD3 R129, PT, PT, -R76, 0x800, R77 ;  /* 0x000008004c817810 */ /* 0x020fc60007ffe14d */
        /* <DEDUP_REMOVED lines=9> */
[----:B---3--:R-:W-:-:S05]  /*9b90*/  FFMA.FTZ R130, R21, R120, R130 ;  /* 0x0000007815827223 */ /* 0x008fca0000010082 */
[----:B------:R-:W-:Y:S01]  /*9ba0*/  STL [R1+0xe0], R130 ;  /* 0x0000e08201007387 */ /* 0x000fe20000100800 */
[----:B------:R-:W-:-:S03]  /*9bb0*/  FMUL.FTZ R150, R152, R150 ;  /* 0x0000009698967220 */ /* 0x000fc60000410000 */
        /* <DEDUP_REMOVED lines=9> */
[----:B---3--:R-:W-:Y:S01]  /*9c50*/  IMAD R73, R5, UR8, R75 ;  /* 0x0000000805497c24 */ /* 0x008fe2000f8e024b */
        /* <DEDUP_REMOVED lines=13> */
[----:B012-4-:R-:W-:-:S12]  /*9d30*/  @!P5 BRA `(.L_x_1318) ;  /* 0x00000000000cd947 */ /* 0x017fd80003800000 */
[----:B------:R-:W0:Y:S04]  /*9d40*/  LDS R118, [R118+0x4200] ;  /* 0x0042000076767984 */ /* 0x000e280000000800 */
[----:B------:R1:W-:Y:S04]  /*9d50*/  REDG.E.ADD.F32.FTZ.RN.STRONG.GPU desc[UR34][R76.64], R103 ;  /* 0x000000674c0079a6 */ /* 0x0003e8000c12f322 */
[----:B0-----:R1:W-:Y:S02]  /*9d60*/  REDG.E.ADD.F32.FTZ.RN.STRONG.GPU desc[UR34][R4.64], R118 ;  /* 0x00000076040079a6 */ /* 0x0013e4000c12f322 */
.L_x_1318:
[----:B------:R-:W-:Y:S05]  /*9d70*/  BSYNC.RECONVERGENT B0 ;  /* 0x0000000000007941 */ /* 0x000fea0003800200 */
.L_x_1317:
[----:B------:R-:W0:Y:S01]  /*9d80*/  LDS R117, [R117+0x4400] ;  /* 0x0044000075757984 */ /* 0x000e220000000800 */
[----:B-1----:R-:W-:Y:S01]  /*9d90*/  LOP3.LUT R103, R72, UR15, RZ, 0xfc, !PT ;  /* 0x0000000f48677c12 */ /* 0x002fe2000f8efcff */
[----:B------:R-:W-:Y:S01]  /*9da0*/  BSSY.RECONVERGENT B0, `(.L_x_1319) ;  /* 0x0000008000007945 */ /* 0x000fe20003800200 */
[----:B------:R-:W-:Y:S02]  /*9db0*/  MOV R129, UR32 ;  /* 0x0000002000817c02 */ /* 0x000fe40008000f00 */
[----:B------:R-:W-:Y:S02]  /*9dc0*/  MOV R118, UR32 ;  /* 0x0000002000767c02 */ /* 0x000fe40008000f00 */
[C---:B------:R-:W-:Y:S02]  /*9dd0*/  IADD3 R129, PT, PT, -R103.reuse, 0x800, R129 ;  /* 0x0000080067817810 */ /* 0x040fe40007ffe181 */
[----:B------:R-:W-:Y:S01]  /*9de0*/  IADD3 R118, PT, PT, -R103, 0x800, R118 ;  /* 0x0000080067767810 */ /* 0x000fe20007ffe176 */
[----:B------:R-:W-:Y:S06]  /*9df0*/  @!P1 BRA `(.L_x_1320) ;  /* 0x0000000000089947 */ /* 0x000fec0003800000 */
[----:B------:R1:W-:Y:S04]  /*9e00*/  REDG.E.ADD.F32.FTZ.RN.STRONG.GPU desc[UR34][R76.64+0x200], R102 ;  /* 0x000200664c0079a6 */ /* 0x0003e8000c12f322 */
[----:B0-----:R1:W-:Y:S02]  /*9e10*/  REDG.E.ADD.F32.FTZ.RN.STRONG.GPU desc[UR34][R4.64+0x200], R117 ;  /* 0x00020075040079a6 */ /* 0x0013e4000c12f322 */
.L_x_1320:
[----:B------:R-:W-:Y:S05]  /*9e20*/  BSYNC.RECONVERGENT B0 ;  /* 0x0000000000007941 */ /* 0x000fea0003800200 */
.L_x_1319:
[----:B------:R-:W2:Y:S01]  /*9e30*/  LDS R116, [R116+0x4600] ;  /* 0x0046000074747984 */ /* 0x000ea20000000800 */
[----:B------:R-:W-:Y:S01]  /*9e40*/  BSSY.RECONVERGENT B0, `(.L_x_1321) ;  /* 0x0000006000007945 */ /* 0x000fe20003800200 */
[C---:B------:R-:W-:Y:S02]  /*9e50*/  ISETP.GE.AND P5, PT, R129.reuse, 0x281, PT ;  /* 0x000002818100780c */ /* 0x040fe40003fa6270 */
[----:B------:R-:W-:Y:S01]  /*9e60*/  ISETP.GE.AND P1, PT, R129, 0x301, PT ;  /* 0x000003018100780c */ /* 0x000fe20003f26270 */
[----:B------:R-:W-:-:S12]  /*9e70*/  @!P2 BRA `(.L_x_1322) ;  /* 0x000000000008a947 */ /* 0x000fd80003800000 */
[----:B------:R3:W-:Y:S04]  /*9e80*/  REDG.E.ADD.F32.FTZ.RN.STRONG.GPU desc[UR34][R76.64+0x400], R101 ;  /* 0x000400654c0079a6 */ /* 0x0007e8000c12f322 */
[----:B--2---:R3:W-:Y:S02]  /*9e90*/  REDG.E.ADD.F32.FTZ.RN.STRONG.GPU desc[UR34][R4.64+0x400], R116 ;  /* 0x00040074040079a6 */ /* 0x0047e4000c12f322 */
.L_x_1322:
[----:B------:R-:W-:Y:S05]  /*9ea0*/  BSYNC.RECONVERGENT B0 ;  /* 0x0000000000007941 */ /* 0x000fea0003800200 */
.L_x_1321:
[----:B------:R-:W4:Y:S01]  /*9eb0*/  LDS R115, [R115+0x4800] ;  /* 0x0048000073737984 */ /* 0x000f220000000800 */
[----:B------:R-:W-:Y:S04]  /*9ec0*/  BSSY.RECONVERGENT B0, `(.L_x_1323) ;  /* 0x0000004000007945 */ /* 0x000fe80003800200 */
[----:B------:R-:W-:Y:S05]  /*9ed0*/  @!P3 BRA `(.L_x_1324) ;  /* 0x000000000008b947 */ /* 0x000fea0003800000 */
[----:B------:R0:W-:Y:S04]  /*9ee0*/  REDG.E.ADD.F32.FTZ.RN.STRONG.GPU desc[UR34][R76.64+0x600], R100 ;  /* 0x000600644c0079a6 */ /* 0x0001e8000c12f322 */
[----:B----4-:R4:W-:Y:S02]  /*9ef0*/  REDG.E.ADD.F32.FTZ.RN.STRONG.GPU desc[UR34][R4.64+0x600], R115 ;  /* 0x00060073040079a6 */ /* 0x0109e4000c12f322 */
.L_x_1324:
[----:B------:R-:W-:Y:S05]  /*9f00*/  BSYNC.RECONVERGENT B0 ;  /* 0x0000000000007941 */ /* 0x000fea0003800200 */
.L_x_1323:
[----:B------:R-:W0:Y:S01]  /*9f10*/  LDS R119, [R119+0x4a00] ;  /* 0x004a000077777984 */ /* 0x000e220000000800 */
[----:B------:R-:W-:Y:S04]  /*9f20*/  BSSY.RECONVERGENT B0, `(.L_x_1325) ;  /* 0x0000004000007945 */ /* 0x000fe80003800200 */
[----:B------:R-:W-:Y:S05]  /*9f30*/  @!P4 BRA `(.L_x_1326) ;  /* 0x000000000008c947 */ /* 0x000fea0003800000 */
[----:B------:R1:W-:Y:S04]  /*9f40*/  REDG.E.ADD.F32.FTZ.RN.STRONG.GPU desc[UR34][R76.64+0x800], R99 ;  /* 0x000800634c0079a6 */ /* 0x0003e8000c12f322 */
[----:B0-----:R1:W-:Y:S02]  /*9f50*/  REDG.E.ADD.F32.FTZ.RN.STRONG.GPU desc[UR34][R4.64+0x800], R119 ;  /* 0x00080077040079a6 */ /* 0x0013e4000c12f322 */
.L_x_1326:
[----:B------:R-:W-:Y:S05]  /*9f60*/  BSYNC.RECONVERGENT B0 ;  /* 0x0000000000007941 */ /* 0x000fea0003800200 */
.L_x_1325:
[----:B------:R-:W0:Y:S01]  /*9f70*/  LDS R114, [R114+0x4c00] ;  /* 0x004c000072727984 */ /* 0x000e220000000800 */
[----:B------:R-:W-:Y:S04]  /*9f80*/  BSSY.RECONVERGENT B0, `(.L_x_1327) ;  /* 0x0000004000007945 */ /* 0x000fe80003800200 */
[----:B------:R-:W-:Y:S05]  /*9f90*/  @!P5 BRA `(.L_x_1328) ;  /* 0x000000000008d947 */ /* 0x000fea0003800000 */
[----:B------:R1:W-:Y:S04]  /*9fa0*/  REDG.E.ADD.F32.FTZ.RN.STRONG.GPU desc[UR34][R76.64+0xa00], R89 ;  /* 0x000a00594c0079a6 */ /* 0x0003e8000c12f322 */
[----:B0-----:R1:W-:Y:S02]  /*9fb0*/  REDG.E.ADD.F32.FTZ.RN.STRONG.GPU desc[UR34][R4.64+0xa00], R114 ;  /* 0x000a0072040079a6 */ /* 0x0013e4000c12f322 */
.L_x_1328:
[----:B------:R-:W-:Y:S05]  /*9fc0*/  BSYNC.RECONVERGENT B0 ;  /* 0x0000000000007941 */ /* 0x000fea0003800200 */
.L_x_1327:
[----:B------:R-:W0:Y:S01]  /*9fd0*/  LDS R113, [R113+0x4e00] ;  /* 0x004e000071717984 */ /* 0x000e220000000800 */
[----:B------:R-:W-:Y:S01]  /*9fe0*/  BSSY.RECONVERGENT B0, `(.L_x_1329) ;  /* 0x0000008000007945 */ /* 0x000fe20003800200 */
[C---:B------:R-:W-:Y:S02]  /*9ff0*/  ISETP.GE.AND P2, PT, R118.reuse, 0x381, PT ;  /* 0x000003817600780c */ /* 0x040fe40003f46270 */
[C---:B------:R-:W-:Y:S02]  /*a000*/  ISETP.GE.AND P3, PT, R118.reuse, 0x401, PT ;  /* 0x000004017600780c */ /* 0x040fe40003f66270 */
[C---:B------:R-:W-:Y:S02]  /*a010*/  ISETP.GE.AND P4, PT, R118.reuse, 0x481, PT ;  /* 0x000004817600780c */ /* 0x040fe40003f86270 */
[----:B------:R-:W-:Y:S01]  /*a020*/  ISETP.GE.AND P5, PT, R118, 0x501, PT ;  /* 0x000005017600780c */ /* 0x000fe20003fa6270 */
[----:B------:R-:W-:-:S12]  /*a030*/  @!P1 BRA `(.L_x_1330) ;  /* 0x0000000000089947 */ /* 0x000fd80003800000 */
[----:B------:R1:W-:Y:S04]  /*a040*/  REDG.E.ADD.F32.FTZ.RN.STRONG.GPU desc[UR34][R76.64+0xc00], R88 ;  /* 0x000c00584c0079a6 */ /* 0x0003e8000c12f322 */
[----:B0-----:R1:W-:Y:S02]  /*a050*/  REDG.E.ADD.F32.FTZ.RN.STRONG.GPU desc[UR34][R4.64+0xc00], R113 ;  /* 0x000c0071040079a6 */ /* 0x0013e4000c12f322 */
.L_x_1330:
[----:B------:R-:W-:Y:S05]  /*a060*/  BSYNC.RECONVERGENT B0 ;  /* 0x0000000000007941 */ /* 0x000fea0003800200 */
.L_x_1329:
[----:B------:R-:W0:Y:S01]  /*a070*/  LDS R112, [R112+0x5000] ;  /* 0x0050000070707984 */ /* 0x000e220000000800 */
[----:B------:R-:W-:Y:S04]  /*a080*/  BSSY.RECONVERGENT B0, `(.L_x_1331) ;  /* 0x0000004000007945 */ /* 0x000fe80003800200 */
[----:B------:R-:W-:Y:S05]  /*a090*/  @!P2 BRA `(.L_x_1332) ;  /* 0x000000000008a947 */ /* 0x000fea0003800000 */
[----:B------:R1:W-:Y:S04]  /*a0a0*/  REDG.E.ADD.F32.FTZ.RN.STRONG.GPU desc[UR34][R76.64+0xe00], R87 ;  /* 0x000e00574c0079a6 */ /* 0x0003e8000c12f322 */
[----:B0-----:R1:W-:Y:S02]  /*a0b0*/  REDG.E.ADD.F32.FTZ.RN.STRONG.GPU desc[UR34][R4.64+0xe00], R112 ;  /* 0x000e0070040079a6 */ /* 0x0013e4000c12f322 */
.L_x_1332:
[----:B------:R-:W-:Y:S05]  /*a0c0*/  BSYNC.RECONVERGENT B0 ;  /* 0x0000000000007941 */ /* 0x000fea0003800200 */
.L_x_1331:
[----:B------:R-:W0:Y:S01]  /*a0d0*/  LDS R111, [R111+0x5200] ;  /* 0x005200006f6f7984 */ /* 0x000e220000000800 */
[----:B------:R-:W-:Y:S04]  /*a0e0*/  BSSY.RECONVERGENT B0, `(.L_x_1333) ;  /* 0x0000004000007945 */ /* 0x000fe80003800200 */
[----:B------:R-:W-:Y:S05]  /*a0f0*/  @!P3 BRA `(.L_x_1334) ;  /* 0x000000000008b947 */ /* 0x000fea0003800000 */
[----:B------:R1:W-:Y:S04]  /*a100*/  REDG.E.ADD.F32.FTZ.RN.STRONG.GPU desc[UR34][R76.64+0x1000], R86 ;  /* 0x001000564c0079a6 */ /* 0x0003e8000c12f322 */
[----:B0-----:R1:W-:Y:S02]  /*a110*/  REDG.E.ADD.F32.FTZ.RN.STRONG.GPU desc[UR34][R4.64+0x1000], R111 ;  /* 0x0010006f040079a6 */ /* 0x0013e4000c12f322 */
.L_x_1334:
[----:B------:R-:W-:Y:S05]  /*a120*/  BSYNC.RECONVERGENT B0 ;  /* 0x0000000000007941 */ /* 0x000fea0003800200 */
.L_x_1333:
[----:B------:R-:W0:Y:S01]  /*a130*/  LDS R110, [R110+0x5400] ;  /* 0x005400006e6e7984 */ /* 0x000e220000000800 */
[----:B------:R-:W-:Y:S04]  /*a140*/  BSSY.RECONVERGENT B0, `(.L_x_1335) ;  /* 0x0000004000007945 */ /* 0x000fe80003800200 */
[----:B------:R-:W-:Y:S05]  /*a150*/  @!P4 BRA `(.L_x_1336) ;  /* 0x000000000008c947 */ /* 0x000fea0003800000 */
[----:B------:R1:W-:Y:S04]  /*a160*/  REDG.E.ADD.F32.FTZ.RN.STRONG.GPU desc[UR34][R76.64+0x1200], R85 ;  /* 0x001200554c0079a6 */ /* 0x0003e8000c12f322 */
[----:B0-----:R1:W-:Y:S02]  /*a170*/  REDG.E.ADD.F32.FTZ.RN.STRONG.GPU desc[UR34][R4.64+0x1200], R110 ;  /* 0x0012006e040079a6 */ /* 0x0013e4000c12f322 */
.L_x_1336:
[----:B------:R-:W-:Y:S05]  /*a180*/  BSYNC.RECONVERGENT B0 ;  /* 0x0000000000007941 */ /* 0x000fea0003800200 */
.L_x_1335:
[----:B------:R-:W0:Y:S01]  /*a190*/  LDS R109, [R109+0x5600] ;  /* 0x005600006d6d7984 */ /* 0x000e220000000800 */
[----:B------:R-:W-:Y:S04]  /*a1a0*/  BSSY.RECONVERGENT B0, `(.L_x_1337) ;  /* 0x0000004000007945 */ /* 0x000fe80003800200 */
[----:B------:R-:W-:Y:S05]  /*a1b0*/  @!P5 BRA `(.L_x_1338) ;  /* 0x000000000008d947 */ /* 0x000fea0003800000 */
[----:B------:R1:W-:Y:S04]  /*a1c0*/  REDG.E.ADD.F32.FTZ.RN.STRONG.GPU desc[UR34][R76.64+0x1400], R84 ;  /* 0x001400544c0079a6 */ /* 0x0003e8000c12f322 */
[----:B0-----:R1:W-:Y:S02]  /*a1d0*/  REDG.E.ADD.F32.FTZ.RN.STRONG.GPU desc[UR34][R4.64+0x1400], R109 ;  /* 0x0014006d040079a6 */ /* 0x0013e4000c12f322 */
.L_x_1338:
[----:B------:R-:W-:Y:S05]  /*a1e0*/  BSYNC.RECONVERGENT B0 ;  /* 0x0000000000007941 */ /* 0x000fea0003800200 */
.L_x_1337:
        /* <DEDUP_REMOVED lines=10> */
.L_x_1340:
[----:B------:R-:W-:Y:S05]  /*a290*/  BSYNC.RECONVERGENT B0 ;  /* 0x0000000000007941 */ /* 0x000fea0003800200 */
.L_x_1339:
[----:B------:R-:W0:Y:S01]  /*a2a0*/  LDS R107, [R107+0x5a00] ;  /* 0x005a00006b6b7984 */ /* 0x000e220000000800 */
[----:B------:R-:W-:Y:S04]  /*a2b0*/  BSSY.RECONVERGENT B0, `(.L_x_1341) ;  /* 0x0000004000007945 */ /* 0x000fe80003800200 */
[----:B------:R-:W-:Y:S05]  /*a2c0*/  @!P1 BRA `(.L_x_1342) ;  /* 0x0000000000089947 */ /* 0x000fea0003800000 */
[----:B------:R1:W-:Y:S04]  /*a2d0*/  REDG.E.ADD.F32.FTZ.RN.STRONG.GPU desc[UR34][R76.64+0x1800], R82 ;  /* 0x001800524c0079a6 */ /* 0x0003e8000c12f322 */
[----:B0-----:R1:W-:Y:S02]  /*a2e0*/  REDG.E.ADD.F32.FTZ.RN.STRONG.GPU desc[UR34][R4.64+0x1800], R107 ;  /* 0x0018006b040079a6 */ /* 0x0013e4000c12f322 */
.L_x_1342:
[----:B------:R-:W-:Y:S05]  /*a2f0*/  BSYNC.RECONVERGENT B0 ;  /* 0x0000000000007941 */ /* 0x000fea0003800200 */
.L_x_1341:
[----:B------:R-:W0:Y:S01]  /*a300*/  LDS R106, [R106+0x5c00] ;  /* 0x005c00006a6a7984 */ /* 0x000e220000000800 */
[----:B------:R-:W-:Y:S04]  /*a310*/  BSSY.RECONVERGENT B0, `(.L_x_1343) ;  /* 0x0000004000007945 */ /* 0x000fe80003800200 */
[----:B------:R-:W-:Y:S05]  /*a320*/  @!P2 BRA `(.L_x_1344) ;  /* 0x000000000008a947 */ /* 0x000fea0003800000 */
[----:B------:R1:W-:Y:S04]  /*a330*/  REDG.E.ADD.F32.FTZ.RN.STRONG.GPU desc[UR34][R76.64+0x1a00], R81 ;  /* 0x001a00514c0079a6 */ /* 0x0003e8000c12f322 */
[----:B0-----:R1:W-:Y:S02]  /*a340*/  REDG.E.ADD.F32.FTZ.RN.STRONG.GPU desc[UR34][R4.64+0x1a00], R106 ;  /* 0x001a006a040079a6 */ /* 0x0013e4000c12f322 */
.L_x_1344:
[----:B------:R-:W-:Y:S05]  /*a350*/  BSYNC.RECONVERGENT B0 ;  /* 0x0000000000007941 */ /* 0x000fea0003800200 */
.L_x_1343:
[----:B------:R-:W0:Y:S01]  /*a360*/  LDS R105, [R105+0x5e00] ;  /* 0x005e000069697984 */ /* 0x000e220000000800 */
[----:B------:R-:W-:Y:S04]  /*a370*/  BSSY.RECONVERGENT B0, `(.L_x_1345) ;  /* 0x0000004000007945 */ /* 0x000fe80003800200 */
[----:B------:R-:W-:Y:S05]  /*a380*/  @!P3 BRA `(.L_x_1346) ;  /* 0x000000000008b947 */ /* 0x000fea0003800000 */
[----:B------:R1:W-:Y:S04]  /*a390*/  REDG.E.ADD.F32.FTZ.RN.STRONG.GPU desc[UR34][R76.64+0x1c00], R80 ;  /* 0x001c00504c0079a6 */ /* 0x0003e8000c12f322 */
[----:B0-----:R1:W-:Y:S02]  /*a3a0*/  REDG.E.ADD.F32.FTZ.RN.STRONG.GPU desc[UR34][R4.64+0x1c00], R105 ;  /* 0x001c0069040079a6 */ /* 0x0013e4000c12f322 */
.L_x_1346:
[----:B------:R-:W-:Y:S05]  /*a3b0*/  BSYNC.RECONVERGENT B0 ;  /* 0x0000000000007941 */ /* 0x000fea0003800200 */
.L_x_1345:
[----:B------:R-:W0:Y:S01]  /*a3c0*/  LDS R104, [R104+0x6000] ;  /* 0x0060000068687984 */ /* 0x000e220000000800 */
[----:B------:R-:W-:Y:S04]  /*a3d0*/  BSSY.RECONVERGENT B0, `(.L_x_1347) ;  /* 0x0000004000007945 */ /* 0x000fe80003800200 */
[----:B------:R-:W-:Y:S05]  /*a3e0*/  @!P4 BRA `(.L_x_1348) ;  /* 0x000000000008c947 */ /* 0x000fea0003800000 */
[----:B------:R1:W-:Y:S04]  /*a3f0*/  REDG.E.ADD.F32.FTZ.RN.STRONG.GPU desc[UR34][R76.64+0x1e00], R79 ;  /* 0x001e004f4c0079a6 */ /* 0x0003e8000c12f322 */
[----:B0-----:R1:W-:Y:S02]  /*a400*/  REDG.E.ADD.F32.FTZ.RN.STRONG.GPU desc[UR34][R4.64+0x1e00], R104 ;  /* 0x001e0068040079a6 */ /* 0x0013e4000c12f322 */
.L_x_1348:
[----:B------:R-:W-:Y:S05]  /*a410*/  BSYNC.RECONVERGENT B0 ;  /* 0x0000000000007941 */ /* 0x000fea0003800200 */
.L_x_1347:
[----:B-1----:R-:W5:Y:S04]  /*a420*/  LDL.LU R81, [R1+0x6c] ;  /* 0x00006c0001517983 */ /* 0x002f680000300800 */
[----:B------:R-:W2:Y:S04]  /*a430*/  LDL.LU R80, [R1+0xe4] ;  /* 0x0000e40001507983 */ /* 0x000ea80000300800 */
[----:B0--3--:R-:W3:Y:S04]  /*a440*/  LDL.LU R77, [R1+0x68] ;  /* 0x00006800014d7983 */ /* 0x009ee80000300800 */
[----:B------:R-:W3:Y:S04]  /*a450*/  LDL.LU R79, [R1+0xe8] ;  /* 0x0000e800014f7983 */ /* 0x000ee80000300800 */
[----:B------:R-:W3:Y:S04]  /*a460*/  LDL.LU R76, [R1+0x64] ;  /* 0x00006400014c7983 */ /* 0x000ee80000300800 */
[----:B------:R-:W3:Y:S04]  /*a470*/  LDL.LU R88, [R1+0xec] ;  /* 0x0000ec0001587983 */ /* 0x000ee80000300800 */
[----:B------:R-:W3:Y:S04]  /*a480*/  LDL.LU R87, [R1+0x60] ;  /* 0x0000600001577983 */ /* 0x000ee80000300800 */
[----:B------:R-:W3:Y:S04]  /*a490*/  LDL.LU R86, [R1+0xf0] ;  /* 0x0000f00001567983 */ /* 0x000ee80000300800 */
[----:B----4-:R-:W0:Y:S01]  /*a4a0*/  SHFL.DOWN P1, R4, R78, 0x1, 0x1f ;  /* 0x08201f004e047f89 */ /* 0x010e220000020000 */
[----:B------:R-:W-:Y:S01]  /*a4b0*/  FFMA.FTZ R91, R38, R122, R91 ;  /* 0x0000007a265b7223 */ /* 0x000fe2000001005b */
[----:B------:R-:W-:-:S04]  /*a4c0*/  FMUL.FTZ R92, R123, R92 ;  /* 0x0000005c7b5c7220 */ /* 0x000fc80000410000 */
        /* <DEDUP_REMOVED lines=8> */
[----:B------:R-:W-:Y:S01]  /*a550*/  FMUL.FTZ R8, R8, R94 ;  /* 0x0000005e08087220 */ /* 0x000fe20000410000 */
[----:B------:R-:W-:Y:S01]  /*a560*/  FMUL.FTZ R9, R9, R95 ;  /* 0x0000005f09097220 */ /* 0x000fe20000410000 */
[----:B------:R-:W-:Y:S01]  /*a570*/  FMUL.FTZ R73, R126, R73 ;  /* 0x000000497e497220 */ /* 0x000fe20000410000 */
[----:B-----5:R-:W-:Y:S01]  /*a580*/  FADD.FTZ R81, R90, R81 ;  /* 0x000000515a517221 */ /* 0x020fe20000010000 */
[----:B0-----:R-:W-:-:S04]  /*a590*/  @P1 FADD R5, R4, R5 ;  /* 0x0000000504051221 */ /* 0x001fc80000000000 */
[----:B------:R0:W-:Y:S01]  /*a5a0*/  STL [R1+0x6c], R81 ;  /* 0x00006c5101007387 */ /* 0x0001e20000100800 */
[----:B--2---:R-:W-:Y:S01]  /*a5b0*/  FFMA.FTZ R80, R22, R122, R80 ;  /* 0x0000007a16507223 */ /* 0x004fe20000010050 */
[----:B---3--:R-:W-:Y:S02]  /*a5c0*/  FADD.FTZ R77, R121, R77 ;  /* 0x0000004d794d7221 */ /* 0x008fe40000010000 */
[----:B------:R-:W2:Y:S01]  /*a5d0*/  LDL.LU R85, [R1+0x5c] ;  /* 0x00005c0001557983 */ /* 0x000ea20000300800 */
[----:B------:R-:W-:-:S03]  /*a5e0*/  FFMA.FTZ R79, R23, R6, R79 ;  /* 0x00000006174f7223 */ /* 0x000fc6000001004f */
[----:B------:R-:W3:Y:S01]  /*a5f0*/  LDL.LU R84, [R1+0xf4] ;  /* 0x0000f40001547983 */ /* 0x000ee20000300800 */
[----:B0-----:R-:W0:Y:S01]  /*a600*/  S2R R81, SR_LANEID ;  /* 0x0000000000517919 */ /* 0x001e220000000000 */
[----:B------:R-:W-:Y:S02]  /*a610*/  FADD.FTZ R76, R91, R76 ;  /* 0x0000004c5b4c7221 */ /* 0x000fe40000010000 */
[----:B------:R1:W-:Y:S04]  /*a620*/  STL [R1+0xe4], R80 ;  /* 0x0000e45001007387 */ /* 0x0003e80000100800 */
[----:B------:R-:W4:Y:S04]  /*a630*/  LDL.LU R83, [R1+0x58] ;  /* 0x0000580001537983 */ /* 0x000f280000300800 */
[----:B------:R-:W-:Y:S04]  /*a640*/  STL [R1+0x68], R77 ;  /* 0x0000684d01007387 */ /* 0x000fe80000100800 */
[----:B------:R-:W5:Y:S04]  /*a650*/  LDL.LU R82, [R1+0xf8] ;  /* 0x0000f80001527983 */ /* 0x000f680000300800 */
[----:B------:R1:W-:Y:S01]  /*a660*/  STL [R1+0xe8], R79 ;  /* 0x0000e84f01007387 */ /* 0x0003e20000100800 */
[----:B------:R-:W-:Y:S01]  /*a670*/  FFMA.FTZ R88, R24, R7, R88 ;  /* 0x0000000718587223 */ /* 0x000fe20000010058 */
[----:B------:R-:W-:Y:S01]  /*a680*/  FADD.FTZ R87, R92, R87 ;  /* 0x000000575c577221 */ /* 0x000fe20000010000 */
[----:B------:R-:W-:Y:S01]  /*a690*/  FMUL.FTZ R10, R10, R96 ;  /* 0x000000600a0a7220 */ /* 0x000fe20000410000 */
[----:B------:R-:W-:Y:S01]  /*a6a0*/  FFMA.FTZ R86, R25, R8, R86 ;  /* 0x0000000819567223 */ /* 0x000fe20000010056 */
[----:B------:R-:W-:Y:S01]  /*a6b0*/  FMUL.FTZ R12, R12, R98 ;  /* 0x000000620c0c7220 */ /* 0x000fe20000410000 */
[----:B------:R-:W-:Y:S01]  /*a6c0*/  FMUL.FTZ R120, R0, R120 ;  /* 0x0000007800787220 */ /* 0x000fe20000410000 */
[----:B------:R-:W-:Y:S01]  /*a6d0*/  FMUL.FTZ R74, R127, R74 ;  /* 0x0000004a7f4a7220 */ /* 0x000fe20000410000 */
[----:B------:R-:W-:Y:S01]  /*a6e0*/  FFMA.FTZ R73, R42, R9, R73 ;  /* 0x000000092a497223 */ /* 0x000fe20000010049 */
[----:B------:R-:W1:Y:S01]  /*a6f0*/  SHFL.DOWN P1, R4, R5, 0x10, 0x1f ;  /* 0x0a001f0005047f89 */ /* 0x000e620000020000 */
[----:B0-----:R-:W-:-:S03]  /*a700*/  ISETP.NE.AND P2, PT, R81, RZ, PT ;  /* 0x000000ff5100720c */ /* 0x001fc60003f45270 */
[----:B------:R-:W5:Y:S04]  /*a710*/  LDL.LU R81, [R1+0x54] ;  /* 0x0000540001517983 */ /* 0x000f680000300800 */
[----:B-1----:R-:W5:Y:S04]  /*a720*/  LDL.LU R80, [R1+0xfc] ;  /* 0x0000fc0001507983 */ /* 0x002f680000300800 */
[----:B------:R-:W5:Y:S04]  /*a730*/  LDL.LU R79, [R1+0x100] ;  /* 0x00010000014f7983 */ /* 0x000f680000300800 */
[----:B------:R0:W-:Y:S04]  /*a740*/  STL [R1+0x64], R76 ;  /* 0x0000644c01007387 */ /* 0x0001e80000100800 */
[----:B------:R-:W5:Y:S04]  /*a750*/  LDL.LU R78, [R1+0x50] ;  /* 0x00005000014e7983 */ /* 0x000f680000300800 */
[----:B0-----:R-:W5:Y:S04]  /*a760*/  LDL.LU R76, [R1+0x4c] ;  /* 0x00004c00014c7983 */ /* 0x001f680000300800 */
[----:B------:R-:W5:Y:S01]  /*a770*/  LDL.LU R6, [R1+0x48] ;  /* 0x0000480001067983 */ /* 0x000f620000300800 */
[----:B------:R-:W-:Y:S01]  /*a780*/  FMUL.FTZ R77, R124, R2 ;  /* 0x000000027c4d7220 */ /* 0x000fe20000410000 */
[----:B------:R-:W-:-:S03]  /*a790*/  FMUL.FTZ R2, R125, R3 ;  /* 0x000000037d027220 */ /* 0x000fc60000410000 */
[----:B------:R-:W-:Y:S01]  /*a7a0*/  FFMA.FTZ R77, R40, R7, R77 ;  /* 0x00000007284d7223 */ /* 0x000fe2000001004d */
[----:B------:R-:W-:Y:S01]  /*a7b0*/  FFMA.FTZ R2, R41, R8, R2 ;  /* 0x0000000829027223 */ /* 0x000fe20000010002 */
[----:B------:R-:W-:Y:S01]  /*a7c0*/  FMUL.FTZ R11, R11, R97 ;  /* 0x000000610b0b7220 */ /* 0x000fe20000410000 */
[----:B------:R-:W-:Y:S01]  /*a7d0*/  FMUL.FTZ R75, R128, R75 ;  /* 0x0000004b804b7220 */ /* 0x000fe20000410000 */
[----:B------:R0:W-:Y:S01]  /*a7e0*/  STL [R1+0xec], R88 ;  /* 0x0000ec5801007387 */ /* 0x0001e20000100800 */
[----:B------:R-:W-:Y:S01]  /*a7f0*/  FFMA.FTZ R120, R45, R12, R120 ;  /* 0x0000000c2d787223 */ /* 0x000fe20000010078 */
[----:B------:R-:W-:Y:S02]  /*a800*/  FFMA.FTZ R74, R43, R10, R74 ;  /* 0x0000000a2b4a7223 */ /* 0x000fe4000001004a */
        /* <DEDUP_REMOVED lines=11> */
[----:B------:R0:W-:Y:S04]  /*a8c0*/  STL [R1+0x5c], R85 ;  /* 0x00005c5501007387 */ /* 0x0001e80000100800 */
[----:B------:R0:W-:Y:S01]  /*a8d0*/  STL [R1+0xf4], R84 ;  /* 0x0000f45401007387 */ /* 0x0001e20000100800 */
[----:B----4-:R-:W-:Y:S01]  /*a8e0*/  FADD.FTZ R83, R2, R83 ;  /* 0x0000005302537221 */ /* 0x010fe20000010000 */
[----:B-----5:R-:W-:-:S04]  /*a8f0*/  FFMA.FTZ R82, R27, R10, R82 ;  /* 0x0000000a1b527223 */ /* 0x020fc80000010052 */
[----:B------:R0:W-:Y:S04]  /*a900*/  STL [R1+0x58], R83 ;  /* 0x0000585301007387 */ /* 0x0001e80000100800 */
[----:B------:R0:W-:Y:S01]  /*a910*/  STL [R1+0xf8], R82 ;  /* 0x0000f85201007387 */ /* 0x0001e20000100800 */
[----:B------:R-:W-:Y:S01]  /*a920*/  FADD.FTZ R81, R73, R81 ;  /* 0x0000005149517221 */ /* 0x000fe20000010000 */
[----:B------:R-:W-:-:S04]  /*a930*/  FFMA.FTZ R80, R28, R11, R80 ;  /* 0x0000000b1c507223 */ /* 0x000fc80000010050 */
[----:B------:R0:W-:Y:S01]  /*a940*/  STL [R1+0x54], R81 ;  /* 0x0000545101007387 */ /* 0x0001e20000100800 */
[----:B------:R-:W-:-:S03]  /*a950*/  FFMA.FTZ R79, R29, R12, R79 ;  /* 0x0000000c1d4f7223 */ /* 0x000fc6000001004f */
        /* <DEDUP_REMOVED lines=10> */
[----:B0-----:R-:W0:Y:S01]  /*aa00*/  LDS.64 R2, [UR16+0x6308] ;  /* 0x00630810ff027984 */ /* 0x001e220008000a00 */
[----:B------:R-:W-:-:S03]  /*aa10*/  ULEA UR14, UR8, UR16, 0x2 ;  /* 0x00000010080e7291 */ /* 0x000fc6000f8e10ff */
[----:B------:R-:W1:Y:S01]  /*aa20*/  LDS R5, [UR16+0x6310] ;  /* 0x00631010ff057984 */ /* 0x000e620008000800 */
[----:B------:R-:W-:-:S13]  /*aa30*/  PLOP3.LUT P1, PT, PT, PT, UP0, 0x80, 0x8 ;  /* 0x000000000008781c */ /* 0x000fda0003f2f008 */
[----:B------:R-:W2:Y:S01]  /*aa40*/  @P1 LDS R7, [UR14+0x7f50] ;  /* 0x007f500eff071984 */ /* 0x000ea20008000800 */
[----:B0-----:R-:W-:-:S04]  /*aa50*/  FADD.FTZ R2, R4, R2 ;  /* 0x0000000204027221 */ /* 0x001fc80000010000 */
[----:B------:R-:W-:-:S04]  /*aa60*/  FADD.FTZ R2, R3, R2 ;  /* 0x0000000203027221 */ /* 0x000fc80000010000 */
[----:B-1----:R-:W-:-:S04]  /*aa70*/  FADD.FTZ R2, R2, R5 ;  /* 0x0000000502027221 */ /* 0x002fc80000010000 */
[----:B--2---:R-:W-:-:S05]  /*aa80*/  @P1 FADD.FTZ R2, R2, R7 ;  /* 0x0000000702021221 */ /* 0x004fca0000010000 */
[----:B------:R1:W-:Y:S02]  /*aa90*/  STS [UR14+0x7f50], R2 ;  /* 0x007f5002ff007988 */ /* 0x0003e4000800080e */
.L_x_1350:
[----:B------:R-:W-:Y:S05]  /*aaa0*/  BSYNC.RECONVERGENT B0 ;  /* 0x0000000000007941 */ /* 0x000fea0003800200 */
.L_x_1349:
[----:B------:R-:W-:-:S04]  /*aab0*/  UIADD3 UR8, UPT, UPT, UR8, 0x1, URZ ;  /* 0x0000000108087890 */ /* 0x000fc8000fffe0ff */
[----:B------:R-:W-:-:S09]  /*aac0*/  UISETP.GE.AND UP0, UPT, UR8, UR52, UPT ;  /* 0x000000340800728c */ /* 0x000fd2000bf06270 */
[----:B------:R-:W-:Y:S05]  /*aad0*/  BRA.U !UP0, `(.L_x_1351) ;  /* 0xffffffad08447547 */ /* 0x000fea000b83ffff */
.L_x_1306:
[----:B------:R-:W1:Y:S01]  /*aae0*/  LDL.LU R94, [R1+0xf4] ;  /* 0x0000f400015e7983 */ /* 0x000e620000300800 */
[----:B------:R-:W-:Y:S01]  /*aaf0*/  BAR.SYNC.DEFER_BLOCKING 0x0 ;  /* 0x0000000000007b1d */ /* 0x000fe20000010000 */
[----:B------:R-:W-:-:S05]  /*ab00*/  UIMAD UR32, UR11, -0x800, UR32 ;  /* 0xfffff8000b2078a4 */ /* 0x000fca000f8e0220 */
[----:B------:R-:W3:Y:S01]  /*ab10*/  LDCU.64 UR18, c[0x0][0x4f8] ;  /* 0x00009f00ff1277ac */ /* 0x000ee20008000a00 */
[----:B------:R-:W1:Y:S04]  /*ab20*/  LDL.LU R93, [R1+0xf8] ;  /* 0x0000f800015d7983 */ /* 0x000e680000300800 */
[----:B0-----:R-:W4:Y:S04]  /*ab30*/  LDL.LU R87, [R1+0xe0] ;  /* 0x0000e00001577983 */ /* 0x001f280000300800 */
[----:B------:R-:W4:Y:S04]  /*ab40*/  LDL.LU R88, [R1+0xdc] ;  /* 0x0000dc0001587983 */ /* 0x000f280000300800 */
[----:B------:R-:W5:Y:S04]  /*ab50*/  LDL.LU R85, [R1+0xd8] ;  /* 0x0000d80001557983 */ /* 0x000f680000300800 */
[----:B------:R-:W5:Y:S04]  /*ab60*/  LDL.LU R86, [R1+0xd4] ;  /* 0x0000d40001567983 */ /* 0x000f680000300800 */
[----:B------:R-:W3:Y:S04]  /*ab70*/  LDL.LU R92, [R1+0xec] ;  /* 0x0000ec00015c7983 */ /* 0x000ee80000300800 */
[----:B------:R-:W3:Y:S04]  /*ab80*/  LDL.LU R91, [R1+0xf0] ;  /* 0x0000f000015b7983 */ /* 0x000ee80000300800 */
[----:B------:R-:W4:Y:S04]  /*ab90*/  LDL.LU R7, [R1+0x48] ;  /* 0x0000480001077983 */ /* 0x000f280000300800 */
        /* <DEDUP_REMOVED lines=13> */
[----:B------:R-:W4:Y:S04]  /*ac70*/  LDL.LU R89, [R1+0xe8] ;  /* 0x0000e80001597983 */ /* 0x000f280000300800 */
[----:B------:R-:W4:Y:S04]  /*ac80*/  LDL.LU R90, [R1+0xe4] ;  /* 0x0000e400015a7983 */ /* 0x000f280000300800 */
        /* <DEDUP_REMOVED lines=12> */
[----:B-12---:R-:W-:-:S04]  /*ad50*/  F2FP.F16.F32.PACK_AB R2, R94, R93 ;  /* 0x0000005d5e02723e */ /* 0x006fc800000000ff */
[C---:B------:R-:W-:Y:S02]  /*ad60*/  PRMT R4, R2.reuse, 0x7610, R4 ;  /* 0x0000761002047816 */ /* 0x040fe40000000004 */
[----:B------:R-:W-:Y:S02]  /*ad70*/  PRMT R80, R2, 0x7632, R80 ;  /* 0x0000763202507816 */ /* 0x000fe40000000050 */
[----:B----4-:R-:W-:Y:S01]  /*ad80*/  F2FP.F16.F32.PACK_AB R2, R90, R89 ;  /* 0x000000595a02723e */ /* 0x010fe200000000ff */
[----:B------:R-:W-:Y:S01]  /*ad90*/  UIADD3 UR32, UPT, UPT, UR32, 0x800, URZ ;  /* 0x0000080020207890 */ /* 0x000fe2000fffe0ff */
[----:B-----5:R-:W-:Y:S01]  /*ada0*/  MOV R89, R9 ;  /* 0x0000000900597202 */ /* 0x020fe20000000f00 */
[----:B------:R-:W-:Y:S01]  /*adb0*/  IMAD.MOV.U32 R90, RZ, RZ, R7 ;  /* 0x000000ffff5a7224 */ /* 0x000fe200078e0007 */
[C---:B------:R-:W-:Y:S02]  /*adc0*/  PRMT R6, R2.reuse, 0x7610, R6 ;  /* 0x0000761002067816 */ /* 0x040fe40000000006 */
[----:B------:R-:W-:-:S02]  /*add0*/  PRMT R27, R2, 0x7632, R27 ;  /* 0x00007632021b7816 */ /* 0x000fc4000000001b */
[----:B---3--:R-:W-:Y:S02]  /*ade0*/  F2FP.F16.F32.PACK_AB R0, R96, R95 ;  /* 0x0000005f6000723e */ /* 0x008fe400000000ff */
[----:B------:R-:W2:Y:S01]  /*adf0*/  LDL.LU R96, [R1+0x14] ;  /* 0x0000140001607983 */ /* 0x000ea20000300800 */
[----:B------:R-:W-:Y:S02]  /*ae00*/  F2FP.F16.F32.PACK_AB R2, R86, R85 ;  /* 0x000000555602723e */ /* 0x000fe400000000ff */
[C---:B------:R-:W-:Y:S01]  /*ae10*/  PRMT R3, R0.reuse, 0x7610, R3 ;  /* 0x0000761000037816 */ /* 0x040fe20000000003 */
[----:B------:R-:W3:Y:S01]  /*ae20*/  LDL.LU R95, [R1+0x10] ;  /* 0x00001000015f7983 */ /* 0x000ee20000300800 */
[----:B------:R-:W-:Y:S02]  /*ae30*/  PRMT R82, R0, 0x7632, R82 ;  /* 0x0000763200527816 */ /* 0x000fe40000000052 */
[----:B------:R-:W-:Y:S01]  /*ae40*/  F2FP.F16.F32.PACK_AB R0, R92, R91 ;  /* 0x0000005b5c00723e */ /* 0x000fe200000000ff */
[----:B------:R-:W4:Y:S01]  /*ae50*/  LDL.LU R94, [R1+0xc] ;  /* 0x00000c00015e7983 */ /* 0x000f220000300800 */
[----:B------:R-:W-:-:S02]  /*ae60*/  PRMT R25, R2, 0x7632, R25 ;  /* 0x0000763202197816 */ /* 0x000fc40000000019 */
[C---:B------:R-:W-:Y:S01]  /*ae70*/  PRMT R5, R0.reuse, 0x7610, R5 ;  /* 0x0000761000057816 */ /* 0x040fe20000000005 */
[----:B------:R-:W5:Y:S01]  /*ae80*/  LDL.LU R93, [R1+0x8] ;  /* 0x00000800015d7983 */ /* 0x000f620000300800 */
[----:B------:R-:W-:Y:S02]  /*ae90*/  PRMT R79, R0, 0x7632, R79 ;  /* 0x00007632004f7816 */ /* 0x000fe4000000004f */
[----:B------:R-:W-:Y:S01]  /*aea0*/  F2FP.F16.F32.PACK_AB R0, R88, R87 ;  /* 0x000000575800723e */ /* 0x000fe200000000ff */
[----:B------:R-:W5:Y:S01]  /*aeb0*/  LDL.LU R92, [R1+0x4] ;  /* 0x00000400015c7983 */ /* 0x000f620000300800 */
[----:B------:R-:W-:Y:S01]  /*aec0*/  MOV R85, R73 ;  /* 0x0000004900557202 */ /* 0x000fe20000000f00 */
[----:B------:R-:W-:Y:S01]  /*aed0*/  IMAD.MOV.U32 R87, RZ, RZ, R11 ;  /* 0x000000ffff577224 */ /* 0x000fe200078e000b */
[----:B------:R-:W-:Y:S01]  /*aee0*/  PRMT R26, R0, 0x7632, R26 ;  /* 0x00007632001a7816 */ /* 0x000fe2000000001a */
[----:B------:R-:W5:Y:S01]  /*aef0*/  LDL.LU R91, [R1] ;  /* 0x00000000015b7983 */ /* 0x000f620000300800 */
[----:B------:R-:W-:-:S02]  /*af00*/  MOV R86, R12 ;  /* 0x0000000c00567202 */ /* 0x000fc40000000f00 */
[----:B------:R-:W-:Y:S01]  /*af10*/  MOV R88, R10 ;  /* 0x0000000a00587202 */ /* 0x000fe20000000f00 */
[----:B------:R0:W-:Y:S04]  /*af20*/  STS.U16 [R165], R3 ;  /* 0x00000003a5007388 */ /* 0x0001e80000000400 */
[----:B------:R-:W-:Y:S04]  /*af30*/  STS.U16 [R164+0x2], R82 ;  /* 0x00000252a4007388 */ /* 0x000fe80000000400 */
[----:B------:R1:W-:Y:S01]  /*af40*/  STS.U16 [R161+0x4], R4 ;  /* 0x00000404a1007388 */ /* 0x0003e20000000400 */
[----:B0-----:R-:W-:-:S03]  /*af50*/  PRMT R3, R0, 0x7610, R3 ;  /* 0x0000761000037816 */ /* 0x001fc60000000003 */
[----:B------:R-:W5:Y:S01]  /*af60*/  LDL.LU R14, [R1+0x104] ;  /* 0x00010400010e7983 */ /* 0x000f620000300800 */
[----:B------:R-:W-:Y:S01]  /*af70*/  F2FP.F16.F32.PACK_AB R0, R84, R83 ;  /* 0x000000535400723e */ /* 0x000fe200000000ff */
[----:B------:R-:W-:Y:S01]  /*af80*/  IMAD.MOV.U32 R84, RZ, RZ, R74 ;  /* 0x000000ffff547224 */ /* 0x000fe200078e004a */
[----:B------:R-:W-:Y:S01]  /*af90*/  MOV R83, R75 ;  /* 0x0000004b00537202 */ /* 0x000fe20000000f00 */
[----:B------:R-:W-:Y:S01]  /*afa0*/  STS.U16 [R160+0x6], R80 ;  /* 0x00000650a0007388 */ /* 0x000fe20000000400 */
[----:B-1----:R-:W-:Y:S02]  /*afb0*/  PRMT R4, R2, 0x7610, R4 ;  /* 0x0000761002047816 */ /* 0x002fe40000000004 */
[----:B------:R-:W-:Y:S01]  /*afc0*/  F2FP.F16.F32.PACK_AB R2, R81, R78 ;  /* 0x0000004e5102723e */ /* 0x000fe200000000ff */
[----:B------:R-:W-:Y:S01]  /*afd0*/  IMAD.MOV.U32 R78, RZ, RZ, R77 ;  /* 0x000000ffff4e7224 */ /* 0x000fe200078e004d */
[----:B------:R-:W-:Y:S01]  /*afe0*/  MOV R81, R76 ;  /* 0x0000004c00517202 */ /* 0x000fe20000000f00 */
[----:B------:R-:W5:Y:S04]  /*aff0*/  LDL.LU R77, [R1+0x70] ;  /* 0x00007000014d7983 */ /* 0x000f680000300800 */
[----:B------:R-:W5:Y:S04]  /*b000*/  LDL.LU R76, [R1+0x40] ;  /* 0x00004000014c7983 */ /* 0x000f680000300800 */
[----:B------:R-:W5:Y:S04]  /*b010*/  LDL.LU R75, [R1+0x74] ;  /* 0x00007400014b7983 */ /* 0x000f680000300800 */
[----:B------:R-:W5:Y:S04]  /*b020*/  LDL.LU R74, [R1+0x78] ;  /* 0x00007800014a7983 */ /* 0x000f680000300800 */
[----:B------:R-:W5:Y:S04]  /*b030*/  LDL.LU R73, [R1+0x7c] ;  /* 0x00007c0001497983 */ /* 0x000f680000300800 */
[----:B------:R-:W5:Y:S04]  /*b040*/  LDL.LU R12, [R1+0x80] ;  /* 0x00008000010c7983 */ /* 0x000f680000300800 */
[----:B------:R-:W5:Y:S04]  /*b050*/  LDL.LU R10, [R1+0x44] ;  /* 0x00004400010a7983 */ /* 0x000f680000300800 */
[----:B------:R-:W-:Y:S01]  /*b060*/  STS.U16 [R159+0x8], R5 ;  /* 0x000008059f007388 */ /* 0x000fe20000000400 */
[----:B------:R-:W-:-:S03]  /*b070*/  PRMT R24, R0, 0x7632, R24 ;  /* 0x0000763200187816 */ /* 0x000fc60000000018 */
[----:B------:R-:W-:Y:S04]  /*b080*/  STS.U16 [R158+0xa], R79 ;  /* 0x00000a4f9e007388 */ /* 0x000fe80000000400 */
[----:B------:R0:W-:Y:S04]  /*b090*/  STS.U16 [R55+0xc], R6 ;  /* 0x00000c0637007388 */ /* 0x0001e80000000400 */
[----:B------:R-:W-:Y:S04]  /*b0a0*/  STS.U16 [R54+0xe], R27 ;  /* 0x00000e1b36007388 */ /* 0x000fe80000000400 */
[----:B------:R1:W-:Y:S04]  /*b0b0*/  STS.U16 [R53+0x10], R3 ;  /* 0x0000100335007388 */ /* 0x0003e80000000400 */
[----:B------:R-:W-:Y:S01]  /*b0c0*/  STS.U16 [R52+0x12], R26 ;  /* 0x0000121a34007388 */ /* 0x000fe20000000400 */
[----:B0-----:R-:W-:Y:S01]  /*b0d0*/  MOV R6, UR32 ;  /* 0x0000002000067c02 */ /* 0x001fe20008000f00 */
[----:B------:R-:W0:Y:S01]  /*b0e0*/  S2UR UR12, SR_CTAID.Y ;  /* 0x00000000000c79c3 */ /* 0x000e220000002600 */
[----:B------:R-:W0:Y:S01]  /*b0f0*/  LDCU.64 UR32, c[0x0][0x500] ;  /* 0x0000a000ff2077ac */ /* 0x000e220008000a00 */
[----:B------:R0:W-:Y:S01]  /*b100*/  STS.U16 [R51+0x14], R4 ;  /* 0x0000140433007388 */ /* 0x0001e20000000400 */
[----:B-1----:R-:W-:-:S03]  /*b110*/  PRMT R3, R2, 0x7632, R3 ;  /* 0x0000763202037816 */ /* 0x002fc60000000003 */
        /* <DEDUP_REMOVED lines=16> */
[----:B------:R-:W-:Y:S01]  /*b220*/  UMOV UR8, UR31 ;  /* 0x0000001f00087c82 */ /* 0x000fe20008000000 */
[----:B------:R-:W-:-:S02]  /*b230*/  UMOV UR9, URZ ;  /* 0x000000ff00097c82 */ /* 0x000fc40008000000 */
[----:B------:R-:W-:-:S04]  /*b240*/  UIMAD.WIDE.U32 UR14, UR30, UR18, UR8 ;  /* 0x000000121e0e72a5 */ /* 0x000fc8000f8e0008 */
[----:B------:R-:W-:Y:S01]  /*b250*/  UIMAD UR15, UR30, UR19, UR15 ;  /* 0x000000131e0f72a4 */ /* 0x000fe2000f8e020f */
[----:B------:R-:W1:Y:S01]  /*b260*/  LDCU.64 UR18, c[0x0][0x550] ;  /* 0x0000aa00ff1277ac */ /* 0x000e620008000a00 */
[----:B0-----:R-:W-:Y:S02]  /*b270*/  UIMAD UR13, UR12, UR33, URZ ;  /* 0x000000210c0d72a4 */ /* 0x001fe4000f8e02ff */
[----:B------:R-:W-:-:S04]  /*b280*/  UIMAD.WIDE.U32 UR14, UR12, UR32, UR14 ;  /* 0x000000200c0e72a5 */ /* 0x000fc8000f8e000e */
[----:B------:R-:W-:Y:S02]  /*b290*/  MOV R4, UR13 ;  /* 0x0000000d00047c02 */ /* 0x000fe40008000f00 */
[----:B-1----:R-:W-:-:S04]  /*b2a0*/  IADD3 R3, P1, PT, R71, UR14, RZ ;  /* 0x0000000e47037c10 */ /* 0x002fc8000ff3e0ff */
[----:B------:R-:W-:Y:S01]  /*b2b0*/  IADD3.X R4, PT, PT, R4, UR15, RZ, P1, !PT ;  /* 0x0000000f04047c10 */ /* 0x000fe20008ffe4ff */
[----:B------:R-:W0:Y:S01]  /*b2c0*/  LDCU.64 UR14, c[0x0][0x518] ;  /* 0x0000a300ff0e77ac */ /* 0x000e220008000a00 */
[----:B------:R-:W-:-:S04]  /*b2d0*/  LEA R2, P4, R3, UR18, 0x1 ;  /* 0x0000001203027c11 */ /* 0x000fc8000f8808ff */
[----:B------:R-:W-:Y:S01]  /*b2e0*/  LEA.HI.X R3, R3, UR19, R4, 0x1, P4 ;  /* 0x0000001303037c11 */ /* 0x000fe2000a0f0c04 */
[----:B--2---:R-:W-:Y:S04]  /*b2f0*/  LDS.U16 R27, [R96+0x280] ;  /* 0x00028000601b7984 */ /* 0x004fe80000000400 */
[----:B---3--:R-:W-:Y:S04]  /*b300*/  LDS.U16 R29, [R95+0x2c0] ;  /* 0x0002c0005f1d7984 */ /* 0x008fe80000000400 */
[----:B----4-:R-:W-:Y:S04]  /*b310*/  LDS.U16 R31, [R94+0x300] ;  /* 0x000300005e1f7984 */ /* 0x010fe80000000400 */
[----:B-----5:R-:W-:Y:S04]  /*b320*/  LDS.U16 R33, [R93+0x340] ;  /* 0x000340005d217984 */ /* 0x020fe80000000400 */
[----:B------:R-:W-:Y:S04]  /*b330*/  LDS.U16 R35, [R92+0x380] ;  /* 0x000380005c237984 */ /* 0x000fe80000000400 */
[----:B------:R-:W-:Y:S04]  /*b340*/  LDS.U16 R37, [R91+0x3c0] ;  /* 0x0003c0005b257984 */ /* 0x000fe80000000400 */
        /* <DEDUP_REMOVED lines=38> */
[----:B------:R-:W-:Y:S02]  /*b5b0*/  PRMT R82, R0, 0x7632, R82 ;  /* 0x0000763200527816 */ /* 0x000fe40000000052 */
[----:B-1----:R-:W-:Y:S02]  /*b5c0*/  F2FP.F16.F32.PACK_AB R3, R87, R88 ;  /* 0x000000585703723e */ /* 0x002fe400000000ff */
[----:B------:R-:W-:Y:S02]  /*b5d0*/  F2FP.F16.F32.PACK_AB R0, R85, R86 ;  /* 0x000000565500723e */ /* 0x000fe400000000ff */
[----:B------:R-:W-:Y:S02]  /*b5e0*/  F2FP.F16.F32.PACK_AB R2, R83, R84 ;  /* 0x000000545302723e */ /* 0x000fe400000000ff */
[----:B------:R-:W-:-:S02]  /*b5f0*/  PRMT R80, R3, 0x7632, R80 ;  /* 0x0000763203507816 */ /* 0x000fc40000000050 */
[C---:B------:R-:W-:Y:S02]  /*b600*/  PRMT R5, R0.reuse, 0x7610, R5 ;  /* 0x0000761000057816 */ /* 0x040fe40000000005 */
[----:B------:R-:W-:Y:S02]  /*b610*/  PRMT R79, R0, 0x7632, R79 ;  /* 0x00007632004f7816 */ /* 0x000fe4000000004f */
[----:B------:R-:W-:Y:S02]  /*b620*/  F2FP.F16.F32.PACK_AB R0, R78, R81 ;  /* 0x000000514e00723e */ /* 0x000fe400000000ff */
[C---:B------:R-:W-:Y:S01]  /*b630*/  PRMT R7, R2.reuse, 0x7610, R7 ;  /* 0x0000761002077816 */ /* 0x040fe20000000007 */
[----:B------:R1:W-:Y:S01]  /*b640*/  STS.U16 [R165], R4 ;  /* 0x00000004a5007388 */ /* 0x0003e20000000400 */
[----:B------:R-:W-:Y:S02]  /*b650*/  PRMT R27, R2, 0x7632, R27 ;  /* 0x00007632021b7816 */ /* 0x000fe4000000001b */
[----:B------:R-:W-:Y:S01]  /*b660*/  F2FP.F16.F32.PACK_AB R2, R75, R77 ;  /* 0x0000004d4b02723e */ /* 0x000fe200000000ff */
[----:B------:R-:W-:Y:S01]  /*b670*/  STS.U16 [R164+0x2], R82 ;  /* 0x00000252a4007388 */ /* 0x000fe20000000400 */
[----:B------:R-:W-:-:S03]  /*b680*/  PRMT R26, R0, 0x7632, R26 ;  /* 0x00007632001a7816 */ /* 0x000fc6000000001a */
[----:B------:R2:W-:Y:S01]  /*b690*/  STS.U16 [R161+0x4], R3 ;  /* 0x00000403a1007388 */ /* 0x0005e20000000400 */
[----:B-1----:R-:W-:-:S03]  /*b6a0*/  PRMT R4, R0, 0x7610, R4 ;  /* 0x0000761000047816 */ /* 0x002fc60000000004 */
[----:B------:R-:W-:Y:S01]  /*b6b0*/  STS.U16 [R160+0x6], R80 ;  /* 0x00000650a0007388 */ /* 0x000fe20000000400 */
[----:B------:R-:W-:Y:S02]  /*b6c0*/  F2FP.F16.F32.PACK_AB R0, R73, R74 ;  /* 0x0000004a4900723e */ /* 0x000fe400000000ff */
[C---:B------:R-:W-:Y:S01]  /*b6d0*/  PRMT R25, R2.reuse, 0x7632, R25 ;  /* 0x0000763202197816 */ /* 0x040fe20000000019 */
[----:B------:R-:W-:Y:S01]  /*b6e0*/  STS.U16 [R159+0x8], R5 ;  /* 0x000008059f007388 */ /* 0x000fe20000000400 */
[----:B--2---:R-:W-:-:S03]  /*b6f0*/  PRMT R3, R2, 0x7610, R3 ;  /* 0x0000761002037816 */ /* 0x004fc60000000003 */
[----:B------:R-:W-:Y:S01]  /*b700*/  STS.U16 [R158+0xa], R79 ;  /* 0x00000a4f9e007388 */ /* 0x000fe20000000400 */
[----:B------:R-:W-:-:S03]  /*b710*/  F2FP.F16.F32.PACK_AB R2, R10, R12 ;  /* 0x0000000c0a02723e */ /* 0x000fc600000000ff */
        /* <DEDUP_REMOVED lines=31> */
[----:B-1----:R-:W-:Y:S01]  /*b910*/  FADD.FTZ R0, R90, R14 ;  /* 0x0000000e5a007221 */ /* 0x002fe20000010000 */
[----:B0-----:R-:W-:-:S04]  /*b920*/  UIMAD.WIDE.U32 UR8, UR30, UR14, UR8 ;  /* 0x0000000e1e0872a5 */ /* 0x001fc8000f8e0008 */
[----:B------:R-:W0:Y:S01]  /*b930*/  LDS R4, [UR16+0x1080] ;  /* 0x00108010ff047984 */ /* 0x000e220008000800 */
[----:B------:R-:W1:Y:S01]  /*b940*/  LDCU.64 UR16, c[0x0][0x520] ;  /* 0x0000a400ff1077ac */ /* 0x000e620008000a00 */
[----:B------:R-:W-:Y:S01]  /*b950*/  FADD.FTZ R0, R0, R89 ;  /* 0x0000005900007221 */ /* 0x000fe20000010000 */
[----:B------:R-:W-:-:S03]  /*b960*/  UIMAD UR9, UR30, UR15, UR9 ;  /* 0x0000000f1e0972a4 */ /* 0x000fc6000f8e0209 */
[----:B------:R-:W-:Y:S01]  /*b970*/  FADD.FTZ R0, R0, R88 ;  /* 0x0000005800007221 */ /* 0x000fe20000010000 */
[----:B------:R-:W2:Y:S03]  /*b980*/  LDCU.64 UR14, c[0x0][0x560] ;  /* 0x0000ac00ff0e77ac */ /* 0x000ea60008000a00 */
[----:B------:R-:W-:-:S04]  /*b990*/  FADD.FTZ R0, R0, R87 ;  /* 0x0000005700007221 */ /* 0x000fc80000010000 */
[----:B------:R-:W-:Y:S01]  /*b9a0*/  FADD.FTZ R0, R0, R86 ;  /* 0x0000005600007221 */ /* 0x000fe20000010000 */
[----:B-1----:R-:W-:-:S03]  /*b9b0*/  UIMAD.WIDE.U32 UR8, UR12, UR16, UR8 ;  /* 0x000000100c0872a5 */ /* 0x002fc6000f8e0008 */
[----:B------:R-:W-:Y:S01]  /*b9c0*/  FADD.FTZ R0, R0, R85 ;  /* 0x0000005500007221 */ /* 0x000fe20000010000 */
[----:B------:R-:W-:Y:S02]  /*b9d0*/  UIMAD UR9, UR12, UR17, UR9 ;  /* 0x000000110c0972a4 */ /* 0x000fe4000f8e0209 */
[----:B------:R-:W-:Y:S01]  /*b9e0*/  IADD3 R3, P0, PT, R71, UR8, RZ ;  /* 0x0000000847037c10 */ /* 0x000fe2000ff1e0ff */
[----:B------:R-:W-:-:S03]  /*b9f0*/  FADD.FTZ R0, R0, R84 ;  /* 0x0000005400007221 */ /* 0x000fc60000010000 */
[----:B--2---:R-:W-:Y:S01]  /*ba00*/  LEA R2, P3, R3, UR14, 0x1 ;  /* 0x0000000e03027c11 */ /* 0x004fe2000f8608ff */
[----:B---3--:R-:W-:Y:S02]  /*ba10*/  IMAD.X R6, RZ, RZ, UR9, P0 ;  /* 0x00000009ff067e24 */ /* 0x008fe400080e06ff */
[----:B------:R-:W-:Y:S01]  /*ba20*/  FADD.FTZ R0, R0, R83 ;  /* 0x0000005300007221 */ /* 0x000fe20000010000 */
[-C--:B0-----:R-:W-:Y:S02]  /*ba30*/  ISETP.GE.AND P2, PT, R71, R4.reuse, PT ;  /* 0x000000044700720c */ /* 0x081fe40003f46270 */
[----:B------:R-:W-:Y:S01]  /*ba40*/  ISETP.GE.AND P1, PT, R69, R4, PT ;  /* 0x000000044500720c */ /* 0x000fe20003f26270 */
[----:B------:R-:W-:Y:S01]  /*ba50*/  FADD.FTZ R0, R0, R81 ;  /* 0x0000005100007221 */ /* 0x000fe20000010000 */
[----:B------:R-:W-:-:S03]  /*ba60*/  LEA.HI.X R3, R3, UR15, R6, 0x1, P3 ;  /* 0x0000000f03037c11 */ /* 0x000fc600098f0c06 */
[----:B------:R-:W-:Y:S01]  /*ba70*/  FADD.FTZ R0, R0, R78 ;  /* 0x0000004e00007221 */ /* 0x000fe20000010000 */
[-C--:B------:R-:W-:Y:S02]  /*ba80*/  ISETP.GE.AND P0, PT, R68, R4.reuse, PT ;  /* 0x000000044400720c */ /* 0x080fe40003f06270 */
[-C--:B------:R-:W-:Y:S02]  /*ba90*/  ISETP.GE.AND P4, PT, R67, R4.reuse, PT ;  /* 0x000000044300720c */ /* 0x080fe40003f86270 */
[-C--:B------:R-:W-:Y:S01]  /*baa0*/  ISETP.GE.AND P6, PT, R66, R4.reuse, PT ;  /* 0x000000044200720c */ /* 0x080fe20003fc6270 */
[----:B------:R0:W-:Y:S01]  /*bab0*/  @!P2 STG.E.U16 desc[UR34][R2.64], R5 ;  /* 0x000000050200a986 */ /* 0x0001e2000c101522 */
[-C--:B------:R-:W-:Y:S02]  /*bac0*/  ISETP.GE.AND P5, PT, R65, R4.reuse, PT ;  /* 0x000000044100720c */ /* 0x080fe40003fa6270 */
[-C--:B------:R-:W-:Y:S01]  /*bad0*/  ISETP.GE.AND P3, PT, R64, R4.reuse, PT ;  /* 0x000000044000720c */ /* 0x080fe20003f66270 */
[----:B------:R0:W-:Y:S01]  /*bae0*/  @!P1 STG.E.U16 desc[UR34][R2.64+0x40], R7 ;  /* 0x0000400702009986 */ /* 0x0001e2000c101522 */
[----:B------:R-:W-:-:S02]  /*baf0*/  ISETP.GE.AND P2, PT, R63, R4, PT ;  /* 0x000000043f00720c */ /* 0x000fc40003f46270 */
        /* <DEDUP_REMOVED lines=43> */
.L_x_1304:
        /* <DEDUP_REMOVED lines=41> */
[----:B------:R-:W-:Y:S01]  /*c040*/  MOV R2, UR4 ;  /* 0x0000000400027c02 */ /* 0x000fe20008000f00 */
[----:B------:R-:W-:Y:S02]  /*c050*/  IMAD.U32 R3, RZ, RZ, UR5 ;  /* 0x00000005ff037e24 */ /* 0x000fe4000f8e00ff */
[----:B---3--:R-:W-:-:S05]  /*c060*/  FADD.FTZ R5, R0, R5 ;  /* 0x0000000500057221 */ /* 0x008fca0000010000 */
[----:B------:R2:W-:Y:S02]  /*c070*/  REDG.E.ADD.F32.FTZ.RN.STRONG.GPU desc[UR34][R2.64], R5 ;  /* 0x00000005020079a6 */ /* 0x0005e4000c12f322 */
.L_x_1354:
[----:B------:R-:W-:Y:S05]  /*c080*/  BSYNC.RECONVERGENT B0 ;  /* 0x0000000000007941 */ /* 0x000fea0003800200 */
.L_x_1353:
        /* <DEDUP_REMOVED lines=43> */
.L_x_1356:
[----:B------:R-:W-:Y:S05]  /*c340*/  BSYNC.RECONVERGENT B0 ;  /* 0x0000000000007941 */ /* 0x000fea0003800200 */
.L_x_1355:
        /* <DEDUP_REMOVED lines=11> */
.L_x_1357:
[----:B------:R-:W-:Y:S01]  /*c400*/  LEA R0, R7, UR6, 0x2 ;  /* 0x0000000607007c11 */ /* 0x000fe2000f8e10ff */
[----:B0-----:R-:W-:Y:S01]  /*c410*/  IMAD.U32 R4, RZ, RZ, UR4 ;  /* 0x00000004ff047e24 */ /* 0x001fe2000f8e00ff */
[----:B-12---:R-:W-:Y:S02]  /*c420*/  SHF.R.S32.HI R2, RZ, 0x1f, R7 ;  /* 0x0000001fff027819 */ /* 0x006fe40000011407 */
[----:B------:R-:W-:Y:S01]  /*c430*/  MOV R3, UR12 ;  /* 0x0000000c00037c02 */ /* 0x000fe20008000f00 */
[----:B------:R-:W0:Y:S01]  /*c440*/  LDS R9, [R0+0x7f50] ;  /* 0x007f500000097984 */ /* 0x000e220000000800 */
[----:B------:R-:W-:Y:S01]  /*c450*/  MOV R5, UR5 ;  /* 0x0000000500057c02 */ /* 0x000fe20008000f00 */
        /* <DEDUP_REMOVED lines=12> */
.L_x_1311:
[----:B------:R-:W-:Y:S01]  /*c520*/  HFMA2 R86, -RZ, RZ, 0, 0 ;  /* 0x00000000ff567431 */ /* 0x000fe200000001ff */
[----:B------:R-:W-:Y:S01]  /*c530*/  MOV R163, R157 ;  /* 0x0000009d00a37202 */ /* 0x000fe20000000f00 */
[----:B------:R-:W-:Y:S01]  /*c540*/  IMAD.MOV.U32 R87, RZ, RZ, 0x1 ;  /* 0x00000001ff577424 */ /* 0x000fe200078e00ff */
[----:B------:R-:W-:-:S07]  /*c550*/  MOV R154, 0xffffffff ;  /* 0xffffffff009a7802 */ /* 0x000fce0000000f00 */
[----:B-1---5:R-:W-:Y:S05]  /*c560*/  WARPSYNC.COLLECTIVE R154, `(.L_x_1358) ;  /* 0x000000009a087348 */ /* 0x022fea0003c00000 */
[----:B------:R0:W2:Y:S02]  /*c570*/  SHFL.UP P6, R86, R163, R87, R86 ;  /* 0x04000057a3567389 */ /* 0x0000a400000c0056 */
[----:B012--5:R-:W-:Y:S05]  /*c580*/  ENDCOLLECTIVE ;  /* 0x000000000000791b */ /* 0x027fea0003800000 */
.L_x_1358:
[----:B------:R-:W-:Y:S01]  /*c590*/  MOV R163, R153 ;  /* 0x0000009900a37202 */ /* 0x000fe20000000f00 */
[----:B------:R-:W-:Y:S02]  /*c5a0*/  IMAD.MOV.U32 R156, RZ, RZ, R86 ;  /* 0x000000ffff9c7224 */ /* 0x000fe400078e0056 */
[----:B------:R-:W-:-:S07]  /*c5b0*/  HFMA2 R86, -RZ, RZ, 0, 0 ;  /* 0x00000000ff567431 */ /* 0x000fce00000001ff */
[----:B------:R-:W-:Y:S05]  /*c5c0*/  WARPSYNC.COLLECTIVE R154, `(.L_x_1359) ;  /* 0x000000009a087348 */ /* 0x000fea0003c00000 */
[----:B------:R0:W1:Y:S02]  /*c5d0*/  SHFL.UP P6, R86, R163, R87, R86 ;  /* 0x04000057a3567389 */ /* 0x00006400000c0056 */
[----:B01----:R-:W-:Y:S05]  /*c5e0*/  ENDCOLLECTIVE ;  /* 0x000000000000791b */ /* 0x003fea0003800000 */
.L_x_1359:
        /* <DEDUP_REMOVED lines=9> */
.L_x_1360:
[----:B------:R-:W-:Y:S01]  /*c680*/  MOV R163, R156 ;  /* 0x0000009c00a37202 */ /* 0x000fe20000000f00 */
[----:B------:R-:W-:Y:S02]  /*c690*/  IMAD.MOV.U32 R153, RZ, RZ, R86 ;  /* 0x000000ffff997224 */ /* 0x000fe400078e0056 */
[----:B------:R-:W-:-:S07]  /*c6a0*/  HFMA2 R86, -RZ, RZ, 0, 0 ;  /* 0x00000000ff567431 */ /* 0x000fce00000001ff */
[----:B------:R-:W-:Y:S05]  /*c6b0*/  WARPSYNC.COLLECTIVE R154, `(.L_x_1361) ;  /* 0x000000009a087348 */ /* 0x000fea0003c00000 */
[----:B------:R0:W1:Y:S02]  /*c6c0*/  SHFL.UP P6, R86, R163, R87, R86 ;  /* 0x04000057a3567389 */ /* 0x00006400000c0056 */
[----:B01----:R-:W-:Y:S05]  /*c6d0*/  ENDCOLLECTIVE ;  /* 0x000000000000791b */ /* 0x003fea0003800000 */
.L_x_1361:
        /* <DEDUP_REMOVED lines=9> */
.L_x_1362:
[----:B------:R-:W-:Y:S01]  /*c770*/  MOV R163, R156 ;  /* 0x0000009c00a37202 */ /* 0x000fe20000000f00 */
[----:B------:R-:W-:Y:S02]  /*c780*/  IMAD.MOV.U32 R153, RZ, RZ, R86 ;  /* 0x000000ffff997224 */ /* 0x000fe400078e0056 */
[----:B------:R-:W-:-:S07]  /*c790*/  HFMA2 R86, -RZ, RZ, 0, 0 ;  /* 0x00000000ff567431 */ /* 0x000fce00000001ff */
[----:B------:R-:W-:Y:S05]  /*c7a0*/  WARPSYNC.COLLECTIVE R154, `(.L_x_1363) ;  /* 0x000000009a087348 */ /* 0x000fea0003c00000 */
[----:B------:R0:W1:Y:S02]  /*c7b0*/  SHFL.UP P6, R86, R163, R87, R86 ;  /* 0x04000057a3567389 */ /* 0x00006400000c0056 */
[----:B01----:R-:W-:Y:S05]  /*c7c0*/  ENDCOLLECTIVE ;  /* 0x000000000000791b */ /* 0x003fea0003800000 */
.L_x_1363:
        /* <DEDUP_REMOVED lines=9> */
.L_x_1364:
[----:B------:R-:W-:Y:S01]  /*c860*/  MOV R163, R156 ;  /* 0x0000009c00a37202 */ /* 0x000fe20000000f00 */
[----:B------:R-:W-:Y:S02]  /*c870*/  IMAD.MOV.U32 R153, RZ, RZ, R86 ;  /* 0x000000ffff997224 */ /* 0x000fe400078e0056 */
[----:B------:R-:W-:-:S07]  /*c880*/  HFMA2 R86, -RZ, RZ, 0, 0 ;  /* 0x00000000ff567431 */ /* 0x000fce00000001ff */
[----:B------:R-:W-:Y:S05]  /*c890*/  WARPSYNC.COLLECTIVE R154, `(.L_x_1365) ;  /* 0x000000009a087348 */ /* 0x000fea0003c00000 */
[----:B------:R0:W1:Y:S02]  /*c8a0*/  SHFL.UP P6, R86, R163, R87, R86 ;  /* 0x04000057a3567389 */ /* 0x00006400000c0056 */
[----:B01----:R-:W-:Y:S05]  /*c8b0*/  ENDCOLLECTIVE ;  /* 0x000000000000791b */ /* 0x003fea0003800000 */
.L_x_1365:
        /* <DEDUP_REMOVED lines=9> */
.L_x_1366:
[----:B------:R-:W-:Y:S01]  /*c950*/  MOV R163, R156 ;  /* 0x0000009c00a37202 */ /* 0x000fe20000000f00 */
[----:B------:R-:W-:Y:S02]  /*c960*/  IMAD.MOV.U32 R153, RZ, RZ, R86 ;  /* 0x000000ffff997224 */ /* 0x000fe400078e0056 */
[----:B------:R-:W-:-:S07]  /*c970*/  HFMA2 R86, -RZ, RZ, 0, 0 ;  /* 0x00000000ff567431 */ /* 0x000fce00000001ff */
[----:B------:R-:W-:Y:S05]  /*c980*/  WARPSYNC.COLLECTIVE R154, `(.L_x_1367) ;  /* 0x000000009a087348 */ /* 0x000fea0003c00000 */
[----:B------:R0:W1:Y:S02]  /*c990*/  SHFL.UP P6, R86, R163, R87, R86 ;  /* 0x04000057a3567389 */ /* 0x00006400000c0056 */
[----:B01----:R-:W-:Y:S05]  /*c9a0*/  ENDCOLLECTIVE ;  /* 0x000000000000791b */ /* 0x003fea0003800000 */
.L_x_1367:
[----:B------:R-:W-:Y:S05]  /*c9b0*/  BRA `(.L_x_1368) ;  /* 0xffffffb000d07947 */ /* 0x000fea000383ffff */
.L_x_1312:
        /* <DEDUP_REMOVED lines=8> */
.L_x_1370:
[----:B------:R-:W-:Y:S05]  /*ca40*/  BSYNC B0 ;  /* 0x0000000000007941 */ /* 0x000fea0003800000 */
.L_x_1369:
[----:B------:R-:W-:Y:S05]  /*ca50*/  BRA `(.L_x_1371) ;  /* 0xffffffb000bc7947 */ /* 0x000fea000383ffff */
.L_x_1313:
        /* <DEDUP_REMOVED lines=8> */
.L_x_1373:
[----:B------:R-:W-:Y:S05]  /*cae0*/  BSYNC B0 ;  /* 0x0000000000007941 */ /* 0x000fea0003800000 */
.L_x_1372:
[----:B------:R-:W-:Y:S05]  /*caf0*/  BRA `(.L_x_1374) ;  /* 0xffffffb0009c7947 */ /* 0x000fea000383ffff */
.L_x_1314:
        /* <DEDUP_REMOVED lines=8> */
.L_x_1376:
[----:B------:R-:W-:Y:S05]  /*cb80*/  BSYNC B0 ;  /* 0x0000000000007941 */ /* 0x000fea0003800000 */
.L_x_1375:
        /* <DEDUP_REMOVED lines=9> */
.L_x_1377:
[----:B------:R-:W-:Y:S01]  /*cc20*/  HFMA2 R87, -RZ, RZ, 0, 0 ;  /* 0x00000000ff577431 */ /* 0x000fe200000001ff */
[----:B------:R-:W-:Y:S02]  /*cc30*/  MOV R162, R86 ;  /* 0x0000005600a27202 */ /* 0x000fe40000000f00 */
[----:B------:R-:W-:-:S07]  /*cc40*/  MOV R86, 0x1f ;  /* 0x0000001f00567802 */ /* 0x000fce0000000f00 */
[----:B------:R-:W-:Y:S05]  /*cc50*/  WARPSYNC.COLLECTIVE R154, `(.L_x_1378) ;  /* 0x000000009a087348 */ /* 0x000fea0003c00000 */
[----:B------:R0:W1:Y:S02]  /*cc60*/  SHFL.IDX P1, R156, R153, R87, R86 ;  /* 0x00000057999c7389 */ /* 0x0000640000020056 */
[----:B01----:R-:W-:Y:S05]  /*cc70*/  ENDCOLLECTIVE ;  /* 0x000000000000791b */ /* 0x003fea0003800000 */
.L_x_1378:
[----:B------:R-:W-:Y:S01]  /*cc80*/  MOV R153, R79 ;  /* 0x0000004f00997202 */ /* 0x000fe20000000f00 */
[----:B------:R-:W-:-:S07]  /*cc90*/  IMAD.MOV.U32 R78, RZ, RZ, R156 ;  /* 0x000000ffff4e7224 */ /* 0x000fce00078e009c */
[----:B------:R-:W-:Y:S05]  /*cca0*/  WARPSYNC.COLLECTIVE R154, `(.L_x_1379) ;  /* 0x000000009a087348 */ /* 0x000fea0003c00000 */
[----:B------:R0:W1:Y:S02]  /*ccb0*/  SHFL.IDX P1, R156, R153, R87, R86 ;  /* 0x00000057999c7389 */ /* 0x0000640000020056 */
[----:B01----:R-:W-:Y:S05]  /*ccc0*/  ENDCOLLECTIVE ;  /* 0x000000000000791b */ /* 0x003fea0003800000 */
.L_x_1379:
[----:B------:R-:W-:Y:S01]  /*ccd0*/  MOV R79, R156 ;  /* 0x0000009c004f7202 */ /* 0x000fe20000000f00 */
[----:B------:R-:W-:Y:S06]  /*cce0*/  BRA `(.L_x_1380) ;  /* 0xffffffb000387947 */ /* 0x000fec000383ffff */
.L_x_1316:
        /* <DEDUP_REMOVED lines=9> */
.L_x_1381:
[----:B------:R-:W-:Y:S02]  /*cd80*/  ISETP.GT.U32.AND P4, PT, R155, 0xf, PT ;  /* 0x0000000f9b00780c */ /* 0x000fe40003f84070 */
[----:B------:R-:W-:Y:S02]  /*cd90*/  MOV R86, R156 ;  /* 0x0000009c00567202 */ /* 0x000fe40000000f00 */
[----:B------:R-:W-:-:S03]  /*cda0*/  MOV R156, R163 ;  /* 0x000000a3009c7202 */ /* 0x000fc60000000f00 */
[----:B------:R-:W-:-:S07]  /*cdb0*/  @P1 FMUL.FTZ R86, R86, R162 ;  /* 0x000000a256561220 */ /* 0x000fce0000410000 */
[----:B------:R-:W-:Y:S05]  /*cdc0*/  WARPSYNC.COLLECTIVE R154, `(.L_x_1382) ;  /* 0x000000009a087348 */ /* 0x000fea0003c00000 */
[----:B------:R0:W1:Y:S02]  /*cdd0*/  SHFL.DOWN P0, R156, R156, R87, R153 ;  /* 0x080000579c9c7389 */ /* 0x0000640000000099 */
[----:B01----:R-:W-:Y:S05]  /*cde0*/  ENDCOLLECTIVE ;  /* 0x000000000000791b */ /* 0x003fea0003800000 */
.L_x_1382:
        /* <DEDUP_REMOVED lines=10> */
.L_x_1383:
[----:B------:R-:W-:Y:S01]  /*ce90*/  MOV R86, R156 ;  /* 0x0000009c00567202 */ /* 0x000fe20000000f00 */
[----:B------:R-:W-:-:S04]  /*cea0*/  IMAD.MOV.U32 R156, RZ, RZ, R163 ;  /* 0x000000ffff9c7224 */ /* 0x000fc800078e00a3 */
[----:B------:R-:W-:-:S07]  /*ceb0*/  @!P1 FMUL.FTZ R86, R162, R86 ;  /* 0x00000056a2569220 */ /* 0x000fce0000410000 */
[----:B------:R-:W-:Y:S05]  /*cec0*/  WARPSYNC.COLLECTIVE R154, `(.L_x_1384) ;  /* 0x000000009a087348 */ /* 0x000fea0003c00000 */
[----:B------:R0:W1:Y:S02]  /*ced0*/  SHFL.DOWN P0, R156, R156, R87, R153 ;  /* 0x080000579c9c7389 */ /* 0x0000640000000099 */
[----:B01----:R-:W-:Y:S05]  /*cee0*/  ENDCOLLECTIVE ;  /* 0x000000000000791b */ /* 0x003fea0003800000 */
.L_x_1384:
        /* <DEDUP_REMOVED lines=9> */
.L_x_1385:
[----:B------:R-:W-:Y:S01]  /*cf80*/  IMAD.MOV.U32 R86, RZ, RZ, R156 ;  /* 0x000000ffff567224 */ /* 0x000fe200078e009c */
[----:B------:R-:W-:-:S03]  /*cf90*/  MOV R156, R163 ;  /* 0x000000a3009c7202 */ /* 0x000fc60000000f00 */
[----:B------:R-:W-:-:S07]  /*cfa0*/  @!P2 FMUL.FTZ R86, R162, R86 ;  /* 0x00000056a256a220 */ /* 0x000fce0000410000 */
[----:B------:R-:W-:Y:S05]  /*cfb0*/  WARPSYNC.COLLECTIVE R154, `(.L_x_1386) ;  /* 0x000000009a087348 */ /* 0x000fea0003c00000 */
[----:B------:R0:W1:Y:S02]  /*cfc0*/  SHFL.DOWN P0, R156, R156, R87, R153 ;  /* 0x080000579c9c7389 */ /* 0x0000640000000099 */
[----:B01----:R-:W-:Y:S05]  /*cfd0*/  ENDCOLLECTIVE ;  /* 0x000000000000791b */ /* 0x003fea0003800000 */
.L_x_1386:
        /* <DEDUP_REMOVED lines=9> */
.L_x_1387:
[----:B------:R-:W-:Y:S02]  /*d070*/  MOV R86, R156 ;  /* 0x0000009c00567202 */ /* 0x000fe40000000f00 */
[----:B------:R-:W-:-:S03]  /*d080*/  MOV R156, R163 ;  /* 0x000000a3009c7202 */ /* 0x000fc60000000f00 */
[----:B------:R-:W-:-:S07]  /*d090*/  @!P3 FMUL.FTZ R86, R162, R86 ;  /* 0x00000056a256b220 */ /* 0x000fce0000410000 */
[----:B------:R-:W-:Y:S05]  /*d0a0*/  WARPSYNC.COLLECTIVE R154, `(.L_x_1388) ;  /* 0x000000009a087348 */ /* 0x000fea0003c00000 */
[----:B------:R0:W1:Y:S02]  /*d0b0*/  SHFL.DOWN P0, R156, R156, R87, R153 ;  /* 0x080000579c9c7389 */ /* 0x0000640000000099 */
[----:B01----:R-:W-:Y:S05]  /*d0c0*/  ENDCOLLECTIVE ;  /* 0x000000000000791b */ /* 0x003fea0003800000 */
.L_x_1388:
        /* <DEDUP_REMOVED lines=9> */
.L_x_1389:
[----:B------:R-:W-:Y:S01]  /*d160*/  MOV R86, R156 ;  /* 0x0000009c00567202 */ /* 0x000fe20000000f00 */
[----:B------:R-:W-:-:S04]  /*d170*/  IMAD.MOV.U32 R156, RZ, RZ, R163 ;  /* 0x000000ffff9c7224 */ /* 0x000fc800078e00a3 */
[----:B------:R-:W-:-:S07]  /*d180*/  @!P4 FMUL.FTZ R86, R162, R86 ;  /* 0x00000056a256c220 */ /* 0x000fce0000410000 */
[----:B------:R-:W-:Y:S05]  /*d190*/  WARPSYNC.COLLECTIVE R154, `(.L_x_1390) ;  /* 0x000000009a087348 */ /* 0x000fea0003c00000 */
[----:B------:R0:W1:Y:S02]  /*d1a0*/  SHFL.DOWN P0, R156, R156, R87, R153 ;  /* 0x080000579c9c7389 */ /* 0x0000640000000099 */
[----:B01----:R-:W-:Y:S05]  /*d1b0*/  ENDCOLLECTIVE ;  /* 0x000000000000791b */ /* 0x003fea0003800000 */
.L_x_1390:
        /* <DEDUP_REMOVED lines=10> */
.L_x_1391:
[----:B------:R-:W-:Y:S02]  /*d260*/  MOV R153, R163 ;  /* 0x000000a300997202 */ /* 0x000fe40000000f00 */
[----:B------:R-:W-:-:S07]  /*d270*/  MOV R157, R156 ;  /* 0x0000009c009d7202 */ /* 0x000fce0000000f00 */
[----:B------:R-:W-:Y:S05]  /*d280*/  WARPSYNC.COLLECTIVE R154, `(.L_x_1392) ;  /* 0x000000009a087348 */ /* 0x000fea0003c00000 */
[----:B------:R0:W1:Y:S02]  /*d290*/  SHFL.IDX P1, R156, R153, R87, R86 ;  /* 0x00000057999c7389 */ /* 0x0000640000020056 */
[----:B01----:R-:W-:Y:S05]  /*d2a0*/  ENDCOLLECTIVE ;  /* 0x000000000000791b */ /* 0x003fea0003800000 */
.L_x_1392:
        /* <DEDUP_REMOVED lines=9> */
.L_x_1393:
[----:B------:R-:W-:Y:S02]  /*d340*/  MOV R162, R156 ;  /* 0x0000009c00a27202 */ /* 0x000fe40000000f00 */
[----:B------:R-:W-:-:S07]  /*d350*/  MOV R156, R163 ;  /* 0x000000a3009c7202 */ /* 0x000fce0000000f00 */
[----:B------:R-:W-:Y:S05]  /*d360*/  WARPSYNC.COLLECTIVE R154, `(.L_x_1394) ;  /* 0x000000009a087348 */ /* 0x000fea0003c00000 */
[----:B------:R0:W1:Y:S02]  /*d370*/  SHFL.DOWN P0, R156, R156, R87, R153 ;  /* 0x080000579c9c7389 */ /* 0x0000640000000099 */
[----:B01----:R-:W-:Y:S05]  /*d380*/  ENDCOLLECTIVE ;  /* 0x000000000000791b */ /* 0x003fea0003800000 */
.L_x_1394:
[----:B------:R-:W-:Y:S01]  /*d390*/  HFMA2 R87, -RZ, RZ, 0, 0 ;  /* 0x00000000ff577431 */ /* 0x000fe200000001ff */
[----:B------:R-:W-:Y:S01]  /*d3a0*/  MOV R153, R78 ;  /* 0x0000004e00997202 */ /* 0x000fe20000000f00 */
[----:B------:R-:W-:Y:S01]  /*d3b0*/  IMAD.MOV.U32 R163, RZ, RZ, R156 ;  /* 0x000000ffffa37224 */ /* 0x000fe200078e009c */
[----:B------:R-:W-:-:S13]  /*d3c0*/  ISETP.NE.AND P0, PT, R72, 0x1f, PT ;  /* 0x0000001f4800780c */ /* 0x000fda0003f05270 */
[----:B------:R-:W-:Y:S05]  /*d3d0*/  WARPSYNC.COLLECTIVE R154, `(.L_x_1395) ;  /* 0x000000009a087348 */ /* 0x000fea0003c00000 */
[----:B------:R0:W1:Y:S02]  /*d3e0*/  SHFL.IDX P1, R156, R153, R87, R86 ;  /* 0x00000057999c7389 */ /* 0x0000640000020056 */
[----:B01----:R-:W-:Y:S05]  /*d3f0*/  ENDCOLLECTIVE ;  /* 0x000000000000791b */ /* 0x003fea0003800000 */
.L_x_1395:
[----:B------:R-:W-:Y:S01]  /*d400*/  MOV R153, R79 ;  /* 0x0000004f00997202 */ /* 0x000fe20000000f00 */
[----:B------:R-:W-:-:S07]  /*d410*/  IMAD.MOV.U32 R78, RZ, RZ, R156 ;  /* 0x000000ffff4e7224 */ /* 0x000fce00078e009c */
[----:B------:R-:W-:Y:S05]  /*d420*/  WARPSYNC.COLLECTIVE R154, `(.L_x_1396) ;  /* 0x000000009a087348 */ /* 0x000fea0003c00000 */
[----:B------:R0:W1:Y:S02]  /*d430*/  SHFL.IDX P1, R156, R153, R87, R86 ;  /* 0x00000057999c7389 */ /* 0x0000640000020056 */
[----:B01----:R-:W-:Y:S05]  /*d440*/  ENDCOLLECTIVE ;  /* 0x000000000000791b */ /* 0x003fea0003800000 */
.L_x_1396:
[----:B------:R-:W-:Y:S01]  /*d450*/  MOV R79, R156 ;  /* 0x0000009c004f7202 */ /* 0x000fe20000000f00 */
[----:B------:R-:W-:Y:S06]  /*d460*/  BRA `(.L_x_1397) ;  /* 0xffffffb0006c7947 */ /* 0x000fec000383ffff */
.L_x_1398:
        /* <DEDUP_REMOVED lines=9> */
.L_x_10421:


//--------------------- .text._Z25selective_scan_bwd_kernelI32Selective_Scan_bwd_kernel_traitsILi128ELi16ELb0ELb1ELb1ELb1ELb0EN3c104HalfEfEEv12SSMParamsBwd --------------------------
	.section	.text._Z25selective_scan_bwd_kernelI32Selective_Scan_bwd_kernel_traitsILi128ELi16ELb0ELb1ELb1ELb1ELb0EN3c104HalfEfEEv12SSMParamsBwd,"ax",@progbits
	.align	128
        .global         _Z25selective_scan_bwd_kernelI32Selective_Scan_bwd_kernel_traitsILi128ELi16ELb0ELb1ELb1ELb1ELb0EN3c104HalfEfEEv12SSMParamsBwd
        .type           _Z25selective_scan_bwd_kernelI32Selective_Scan_bwd_kernel_traitsILi128ELi16ELb0ELb1ELb1ELb1ELb0EN3c104HalfEfEEv12SSMParamsBwd,@function
        .size           _Z25selective_scan_bwd_kernelI32Selective_Scan_bwd_kernel_traitsILi128ELi16ELb0ELb1ELb1ELb1ELb0EN3c104HalfEfEEv12SSMParamsBwd,(.L_x_10422 - _Z25selective_scan_bwd_kernelI32Selective_Scan_bwd_kernel_traitsILi128ELi16ELb0ELb1ELb1ELb1ELb0EN3c104HalfEfEEv12SSMParamsBwd)
        .other          _Z25selective_scan_bwd_kernelI32Selective_Scan_bwd_kernel_traitsILi128ELi16ELb0ELb1ELb1ELb1ELb0EN3c104HalfEfEEv12SSMParamsBwd,@"STO_CUDA_ENTRY STV_DEFAULT"
_Z25selective_scan_bwd_kernelI32Selective_Scan_bwd_kernel_traitsILi128ELi16ELb0ELb1ELb1ELb1ELb0EN3c104HalfEfEEv12SSMParamsBwd:
.text._Z25selective_scan_bwd_kernelI32Selective_Scan_bwd_kernel_traitsILi128ELi16ELb0ELb1ELb1ELb1ELb0EN3c104HalfEfEEv12SSMParamsBwd:
        /* <DEDUP_REMOVED lines=25> */
[----:B------:R-:W-:Y:S01]  /*0190*/  IMAD.U32 R5, RZ, RZ, UR7 ;  /* 0x00000007ff057e24 */ /* 0x000fe2000f8e00ff */
[----:B------:R-:W2:Y:S04]  /*01a0*/  LDCU.64 UR34, c[0x0][0x480] ;  /* 0x00009000ff2277ac */ /* 0x000ea80008000a00 */
[----:B---3--:R3:W3:Y:S04]  /*01b0*/  @P0 LDG.E R3, desc[UR28][R2.64] ;  /* 0x0000001c02030981 */ /* 0x0086e8000c1e1900 */
[----:B------:R-:W3:Y:S01]  /*01c0*/  @P1 LDG.E R4, desc[UR28][R4.64] ;  /* 0x0000001c04041981 */ /* 0x000ee2000c1e1900 */
        /* <DEDUP_REMOVED lines=25> */
[----:B---3--:R-:W-:-:S02]  /*0360*/  IADD3 R2, PT, PT, R0, 0xffffffe, RZ ;  /* 0x0ffffffe00027810 */ /* 0x008fc40007ffe0ff */
        /* <DEDUP_REMOVED lines=92> */
.L_x_1478:
[----:B------:R-:W0:Y:S01]  /*0930*/  LDCU UR25, c[0x0][0x388] ;  /* 0x00007100ff1977ac */ /* 0x000e220008000800 */
[----:B------:R-:W-:Y:S01]  /*0940*/  SHF.L.U32 R4, R4, 0x4, RZ ;  /* 0x0000000404047819 */ /* 0x000fe200000006ff */
[----:B------:R-:W-:Y:S01]  /*0950*/  IMAD.U32 R2, RZ, RZ, UR13 ;  /* 0x0000000dff027e24 */ /* 0x000fe2000f8e00ff */
[----:B------:R-:W-:Y:S01]  /*0960*/  MOV R3, UR14 ;  /* 0x0000000e00037c02 */ /* 0x000fe20008000f00 */
[----:B------:R-:W-:Y:S01]  /*0970*/  ULEA UR26, UR12, 0xfffff800, 0xb ;  /* 0xfffff8000c1a7891 */ /* 0x000fe2000f8e58ff */
[----:B------:R-:W-:Y:S02]  /*0980*/  LOP3.LUT R71, R4, 0x3e00, RZ, 0xc0, !PT ;  /* 0x00003e0004477812 */ /* 0x000fe400078ec0ff */
        /* <DEDUP_REMOVED lines=16> */
[----:B------:R-:W-:Y:S02]  /*0a90*/  SHF.L.U32 R2, R72, 0x1, RZ ;  /* 0x0000000148027819 */ /* 0x000fe400000006ff */
[----:B------:R-:W-:-:S02]  /*0aa0*/  PRMT R18, RZ, 0x7610, R18 ;  /* 0x00007610ff127816 */ /* 0x000fc40000000012 */
[----:B------:R-:W-:Y:S02]  /*0ab0*/  IADD3 R4, P1, PT, R2, UR15, RZ ;  /* 0x0000000f02047c10 */ /* 0x000fe4000ff3e0ff */
[----:B------:R-:W-:Y:S02]  /*0ac0*/  LOP3.LUT R64, R72, 0xe0, RZ, 0xfc, !PT ;  /* 0x000000e048407812 */ /* 0x000fe400078efcff */
        /* <DEDUP_REMOVED lines=9> */
[----:B------:R-:W-:-:S05]  /*0b60*/  IADD3 R2, P0, PT, R2, UR17, RZ ;  /* 0x0000001102027c10 */ /* 0x000fca000ff1e0ff */
[----:B------:R-:W-:Y:S01]  /*0b70*/  IMAD.X R3, RZ, RZ, UR18, P0 ;  /* 0x00000012ff037e24 */ /* 0x000fe200080e06ff */
[----:B------:R-:W-:Y:S02]  /*0b80*/  ISETP.GE.AND P0, PT, R64, UR8, PT ;  /* 0x0000000840007c0c */ /* 0x000fe4000bf06270 */
[C---:B------:R-:W-:Y:S02]  /*0b90*/  LOP3.LUT R63, R72.reuse, 0x100, RZ, 0xfc, !PT ;  /* 0x00000100483f7812 */ /* 0x040fe400078efcff */
[C---:B------:R-:W-:Y:S02]  /*0ba0*/  LOP3.LUT R69, R72.reuse, 0x40, RZ, 0xfc, !PT ;  /* 0x0000004048457812 */ /* 0x040fe400078efcff */
[C---:B------:R-:W-:Y:S02]  /*0bb0*/  LOP3.LUT R65, R72.reuse, 0xc0, RZ, 0xfc, !PT ;  /* 0x000000c048417812 */ /* 0x040fe400078efcff */
[C---:B------:R-:W-:Y:S02]  /*0bc0*/  LOP3.LUT R68, R72.reuse, 0x60, RZ, 0xfc, !PT ;  /* 0x0000006048447812 */ /* 0x040fe400078efcff */
[----:B------:R-:W-:-:S02]  /*0bd0*/  LOP3.LUT R66, R72, 0xa0, RZ, 0xfc, !PT ;  /* 0x000000a048427812 */ /* 0x000fc400078efcff */
[----:B------:R-:W-:Y:S01]  /*0be0*/  P2R R79, PR, RZ, 0x1 ;  /* 0x00000001ff4f7803 */ /* 0x000fe20000000000 */
[----:B------:R-:W3:Y:S01]  /*0bf0*/  @!P0 LDG.E.U16 R16, desc[UR28][R6.64+0x1c0] ;  /* 0x0001c01c06108981 */ /* 0x000ee2000c1e1500 */
[----:B------:R-:W-:Y:S02]  /*0c00*/  LOP3.LUT R67, R72, 0x80, RZ, 0xfc, !PT ;  /* 0x0000008048437812 */ /* 0x000fe400078efcff */
[----:B------:R-:W-:Y:S02]  /*0c10*/  IADD3.X R5, PT, PT, RZ, UR16, RZ, P1, !PT ;  /* 0x00000010ff057c10 */ /* 0x000fe40008ffe4ff */
        /* <DEDUP_REMOVED lines=46> */
[----:B-1----:R-:W-:-:S04]  /*0f00*/  IADD3 R25, PT, PT, R71, R27, RZ ;  /* 0x0000001b47197210 */ /* 0x002fc80007ffe0ff */
[CC--:B------:R-:W-:Y:S02]  /*0f10*/  LEA.HI.SX32 R26, R25.reuse, R25.reuse, 0x1b ;  /* 0x00000019191a7211 */ /* 0x0c0fe400078fdaff */
[C---:B------:R-:W-:Y:S02]  /*0f20*/  IADD3 R6, PT, PT, R25.reuse, 0x60, RZ ;  /* 0x0000006019067810 */ /* 0x040fe40007ffe0ff */
[----:B------:R-:W-:Y:S02]  /*0f30*/  LEA R109, R26, UR23, 0x1 ;  /* 0x000000171a6d7c11 */ /* 0x000fe4000f8e08ff */
[C---:B------:R-:W-:Y:S01]  /*0f40*/  IADD3 R26, PT, PT, R25.reuse, 0x20, RZ ;  /* 0x00000020191a7810 */ /* 0x040fe20007ffe0ff */
[C---:B------:R-:W-:Y:S01]  /*0f50*/  VIADD R30, R25.reuse, 0x80 ;  /* 0x00000080191e7836 */ /* 0x040fe20000000000 */
[----:B------:R-:W-:Y:S02]  /*0f60*/  IADD3 R28, PT, PT, R25, 0x40, RZ ;  /* 0x00000040191c7810 */ /* 0x000fe40007ffe0ff */
[----:B------:R-:W-:-:S02]  /*0f70*/  LEA.HI.SX32 R6, R6, R25, 0x1b ;  /* 0x0000001906067211 */ /* 0x000fc400078fdaff */
[-C--:B------:R-:W-:Y:S02]  /*0f80*/  LEA.HI.SX32 R26, R26, R25.reuse, 0x1b ;  /* 0x000000191a1a7211 */ /* 0x080fe400078fdaff */
[C---:B------:R-:W-:Y:S02]  /*0f90*/  IADD3 R32, PT, PT, R25.reuse, 0xa0, RZ ;  /* 0x000000a019207810 */ /* 0x040fe40007ffe0ff */
[-C--:B------:R-:W-:Y:S02]  /*0fa0*/  LEA.HI.SX32 R28, R28, R25.reuse, 0x1b ;  /* 0x000000191c1c7211 */ /* 0x080fe400078fdaff */
[----:B------:R-:W-:Y:S02]  /*0fb0*/  LEA R106, R6, UR23, 0x1 ;  /* 0x00000017066a7c11 */ /* 0x000fe4000f8e08ff */
[----:B------:R-:W-:Y:S02]  /*0fc0*/  IADD3 R6, PT, PT, R25, 0xc0, RZ ;  /* 0x000000c019067810 */ /* 0x000fe40007ffe0ff */
[----:B------:R-:W-:-:S02]  /*0fd0*/  LEA.HI.SX32 R30, R30, R25, 0x1b ;  /* 0x000000191e1e7211 */ /* 0x000fc400078fdaff */
[----:B------:R-:W-:Y:S02]  /*0fe0*/  LEA R108, R26, UR23, 0x1 ;  /* 0x000000171a6c7c11 */ /* 0x000fe4000f8e08ff */
[-C--:B------:R-:W-:Y:S02]  /*0ff0*/  LEA.HI.SX32 R32, R32, R25.reuse, 0x1b ;  /* 0x0000001920207211 */ /* 0x080fe400078fdaff */
[----:B------:R-:W-:Y:S02]  /*1000*/  LEA R107, R28, UR23, 0x1 ;  /* 0x000000171c6b7c11 */ /* 0x000fe4000f8e08ff */
[----:B------:R-:W-:Y:S01]  /*1010*/  LEA.HI.SX32 R6, R6, R25, 0x1b ;  /* 0x0000001906067211 */ /* 0x000fe200078fdaff */
[C---:B------:R-:W-:Y:S01]  /*1020*/  VIADD R28, R25.reuse, 0x120 ;  /* 0x00000120191c7836 */ /* 0x040fe20000000000 */
[----:B------:R-:W-:Y:S02]  /*1030*/  LEA R105, R30, UR23, 0x1 ;  /* 0x000000171e697c11 */ /* 0x000fe4000f8e08ff */
[----:B------:R-:W-:-:S02]  /*1040*/  IADD3 R26, PT, PT, R25, 0x100, RZ ;  /* 0x00000100191a7810 */ /* 0x000fc40007ffe0ff */
[----:B------:R-:W-:Y:S02]  /*1050*/  LEA R104, R32, UR23, 0x1 ;  /* 0x0000001720687c11 */ /* 0x000fe4000f8e08ff */
[C---:B------:R-:W-:Y:S02]  /*1060*/  IADD3 R30, PT, PT, R25.reuse, 0x140, RZ ;  /* 0x00000140191e7810 */ /* 0x040fe40007ffe0ff */
[----:B------:R-:W-:Y:S02]  /*1070*/  LEA R103, R6, UR23, 0x1 ;  /* 0x0000001706677c11 */ /* 0x000fe4000f8e08ff */
[----:B------:R-:W-:Y:S02]  /*1080*/  IADD3 R6, PT, PT, R25, 0x160, RZ ;  /* 0x0000016019067810 */ /* 0x000fe40007ffe0ff */
[----:B------:R-:W-:Y:S02]  /*1090*/  LEA.HI.SX32 R26, R26, R25, 0x1b ;  /* 0x000000191a1a7211 */ /* 0x000fe400078fdaff */
[----:B------:R-:W-:-:S02]  /*10a0*/  P2R R33, PR, RZ, 0x1 ;  /* 0x00000001ff217803 */ /* 0x000fc40000000000 */
[-C--:B------:R-:W-:Y:S02]  /*10b0*/  LEA.HI.SX32 R28, R28, R25.reuse, 0x1b ;  /* 0x000000191c1c7211 */ /* 0x080fe400078fdaff */
[----:B------:R-:W-:Y:S02]  /*10c0*/  ISETP.NE.AND P0, PT, R78, RZ, PT ;  /* 0x000000ff4e00720c */ /* 0x000fe40003f05270 */
[-C--:B------:R-:W-:Y:S02]  /*10d0*/  LEA.HI.SX32 R30, R30, R25.reuse, 0x1b ;  /* 0x000000191e1e7211 */ /* 0x080fe400078fdaff */
[----:B------:R-:W-:Y:S02]  /*10e0*/  LEA.HI.SX32 R6, R6, R25, 0x1b ;  /* 0x0000001906067211 */ /* 0x000fe400078fdaff */
[----:B------:R-:W-:Y:S02]  /*10f0*/  LEA R101, R26, UR23, 0x1 ;  /* 0x000000171a657c11 */ /* 0x000fe4000f8e08ff */
[----:B------:R-:W-:-:S02]  /*1100*/  LEA R100, R28, UR23, 0x1 ;  /* 0x000000171c647c11 */ /* 0x000fc4000f8e08ff */
[----:B------:R-:W-:Y:S02]  /*1110*/  P2R R38, PR, RZ, 0x1 ;  /* 0x00000001ff267803 */ /* 0x000fe40000000000 */
        /* <DEDUP_REMOVED lines=17> */
[----:B--2---:R0:W-:Y:S02]  /*1230*/  STS.U16 [R109], R8 ;  /* 0x000000086d007388 */ /* 0x0041e40000000400 */
[----:B0-----:R-:W-:-:S04]  /*1240*/  IADD3 R8, PT, PT, R25, 0xe0, RZ ;  /* 0x000000e019087810 */ /* 0x001fc80007ffe0ff */
[----:B------:R-:W-:-:S04]  /*1250*/  LEA.HI.SX32 R8, R8, R25, 0x1b ;  /* 0x0000001908087211 */ /* 0x000fc800078fdaff */
[----:B------:R-:W-:Y:S02]  /*1260*/  LEA R102, R8, UR23, 0x1 ;  /* 0x0000001708667c11 */ /* 0x000fe4000f8e08ff */
[----:B------:R-:W-:-:S04]  /*1270*/  IADD3 R8, PT, PT, R25, 0x180, RZ ;  /* 0x0000018019087810 */ /* 0x000fc80007ffe0ff */
[----:B------:R-:W-:-:S04]  /*1280*/  LEA.HI.SX32 R8, R8, R25, 0x1b ;  /* 0x0000001908087211 */ /* 0x000fc800078fdaff */
[----:B------:R-:W-:Y:S01]  /*1290*/  LEA R97, R8, UR23, 0x1 ;  /* 0x0000001708617c11 */ /* 0x000fe2000f8e08ff */
[----:B-----5:R-:W-:Y:S04]  /*12a0*/  STS.U16 [R108+0x40], R9 ;  /* 0x000040096c007388 */ /* 0x020fe80000000400 */
[----:B---3--:R0:W-:Y:S04]  /*12b0*/  STS.U16 [R107+0x80], R10 ;  /* 0x0000800a6b007388 */ /* 0x0081e80000000400 */
[----:B----4-:R-:W-:Y:S01]  /*12c0*/  STS.U16 [R106+0xc0], R11 ;  /* 0x0000c00b6a007388 */ /* 0x010fe20000000400 */
[----:B0-----:R-:W-:-:S03]  /*12d0*/  IADD3 R10, PT, PT, R25, 0x1a0, RZ ;  /* 0x000001a0190a7810 */ /* 0x001fc60007ffe0ff */
[----:B------:R0:W-:Y:S01]  /*12e0*/  STS.U16 [R105+0x100], R12 ;  /* 0x0001000c69007388 */ /* 0x0001e20000000400 */
[----:B------:R-:W-:-:S03]  /*12f0*/  LEA.HI.SX32 R10, R10, R25, 0x1b ;  /* 0x000000190a0a7211 */ /* 0x000fc600078fdaff */
[----:B------:R1:W-:Y:S01]  /*1300*/  STS.U16 [R104+0x140], R14 ;  /* 0x0001400e68007388 */ /* 0x0003e20000000400 */
[C---:B0-----:R-:W-:Y:S01]  /*1310*/  VIADD R12, R25.reuse, 0x1c0 ;  /* 0x000001c0190c7836 */ /* 0x041fe20000000000 */
[----:B-1----:R-:W-:Y:S02]  /*1320*/  IADD3 R14, PT, PT, R25, 0x1e0, RZ ;  /* 0x000001e0190e7810 */ /* 0x002fe40007ffe0ff */
        /* <DEDUP_REMOVED lines=9> */
[----:B------:R-:W-:Y:S04]  /*13c0*/  STS.U16 [R100+0x240], R18 ;  /* 0x0002401264007388 */ /* 0x000fe80000000400 */
[----:B------:R-:W-:Y:S04]  /*13d0*/  STS.U16 [R99+0x280], R19 ;  /* 0x0002801363007388 */ /* 0x000fe80000000400 */
[----:B------:R-:W-:Y:S01]  /*13e0*/  STS.U16 [R98+0x2c0], R20 ;  /* 0x0002c01462007388 */ /* 0x000fe20000000400 */
        /* <DEDUP_REMOVED lines=9> */
[C---:B------:R-:W-:Y:S01]  /*1480*/  IADD3 R14, PT, PT, R25.reuse, 0x5, RZ ;  /* 0x00000005190e7810 */ /* 0x040fe20007ffe0ff */
[C---:B0-----:R-:W-:Y:S01]  /*1490*/  VIADD R22, R25.reuse, 0x9 ;  /* 0x0000000919167836 */ /* 0x041fe20000000000 */
[C---:B------:R-:W-:Y:S02]  /*14a0*/  IADD3 R16, PT, PT, R25.reuse, 0x6, RZ ;  /* 0x0000000619107810 */ /* 0x040fe40007ffe0ff */
[C---:B------:R-:W-:Y:S02]  /*14b0*/  IADD3 R18, PT, PT, R25.reuse, 0x7, RZ ;  /* 0x0000000719127810 */ /* 0x040fe40007ffe0ff */
[----:B------:R-:W-:-:S02]  /*14c0*/  IADD3 R20, PT, PT, R25, 0x8, RZ ;  /* 0x0000000819147810 */ /* 0x000fc40007ffe0ff */
[C---:B------:R-:W-:Y:S02]  /*14d0*/  IADD3 R26, PT, PT, R25.reuse, 0xb, RZ ;  /* 0x0000000b191a7810 */ /* 0x040fe40007ffe0ff */
[C---:B-1----:R-:W-:Y:S02]  /*14e0*/  IADD3 R24, PT, PT, R25.reuse, 0xa, RZ ;  /* 0x0000000a19187810 */ /* 0x042fe40007ffe0ff */
        /* <DEDUP_REMOVED lines=112> */
[----:B--2---:R0:W-:Y:S04]  /*1bf0*/  STS.U16 [R109], R7 ;  /* 0x000000076d007388 */ /* 0x0041e80000000400 */
[----:B---3--:R1:W-:Y:S04]  /*1c00*/  STS.U16 [R108+0x40], R9 ;  /* 0x000040096c007388 */ /* 0x0083e80000000400 */
[----:B----4-:R2:W-:Y:S04]  /*1c10*/  STS.U16 [R107+0x80], R11 ;  /* 0x0000800b6b007388 */ /* 0x0105e80000000400 */
        /* <DEDUP_REMOVED lines=18> */
[----:B------:R-:W5:Y:S04]  /*1d40*/  LDS.U16 R41, [R159+0x8] ;  /* 0x000008009f297984 */ /* 0x000f680000000400 */
[----:B------:R-:W5:Y:S04]  /*1d50*/  LDS.U16 R42, [R158+0xa] ;  /* 0x00000a009e2a7984 */ /* 0x000f680000000400 */
[----:B------:R-:W5:Y:S04]  /*1d60*/  LDS.U16 R80, [R56+0xc] ;  /* 0x00000c0038507984 */ /* 0x000f680000000400 */
[----:B------:R-:W2:Y:S04]  /*1d70*/  LDS.U16 R24, [R55+0xe] ;  /* 0x00000e0037187984 */ /* 0x000ea80000000400 */
[----:B------:R-:W2:Y:S04]  /*1d80*/  LDS.U16 R20, [R54+0x10] ;  /* 0x0000100036147984 */ /* 0x000ea80000000400 */
[----:B------:R-:W2:Y:S04]  /*1d90*/  LDS.U16 R18, [R53+0x12] ;  /* 0x0000120035127984 */ /* 0x000ea80000000400 */
[----:B------:R-:W2:Y:S04]  /*1da0*/  LDS.U16 R15, [R52+0x14] ;  /* 0x00001400340f7984 */ /* 0x000ea80000000400 */
[----:B------:R-:W2:Y:S04]  /*1db0*/  LDS.U16 R14, [R51+0x16] ;  /* 0x00001600330e7984 */ /* 0x000ea80000000400 */
[----:B------:R-:W3:Y:S04]  /*1dc0*/  LDS.U16 R8, [R50+0x18] ;  /* 0x0000180032087984 */ /* 0x000ee80000000400 */
[----:B------:R-:W3:Y:S04]  /*1dd0*/  LDS.U16 R6, [R49+0x1a] ;  /* 0x00001a0031067984 */ /* 0x000ee80000000400 */
[----:B------:R-:W3:Y:S04]  /*1de0*/  LDS.U16 R5, [R48+0x1c] ;  /* 0x00001c0030057984 */ /* 0x000ee80000000400 */
[----:B------:R-:W3:Y:S01]  /*1df0*/  LDS.U16 R4, [R47+0x1e] ;  /* 0x00001e002f047984 */ /* 0x000ee20000000400 */
        /* <DEDUP_REMOVED lines=33> */
[----:B------:R-:W-:-:S02]  /*2010*/  ISETP.NE.AND P0, PT, R93, RZ, PT ;  /* 0x000000ff5d00720c */ /* 0x000fc40003f05270 */
[----:B------:R-:W-:Y:S01]  /*2020*/  PRMT R81, RZ, 0x7610, R81 ;  /* 0x00007610ff517816 */ /* 0x000fe20000000051 */
[----:B------:R-:W4:Y:S01]  /*2030*/  @!P2 LDG.E.U16 R73, desc[UR28][R2.64+0x2c0] ;  /* 0x0002c01c0249a981 */ /* 0x000f22000c1e1500 */
[----:B-----5:R-:W-:-:S03]  /*2040*/  PRMT R82, RZ, 0x7610, R82 ;  /* 0x00007610ff527816 */ /* 0x020fc60000000052 */
[----:B------:R-:W5:Y:S04]  /*2050*/  @!P3 LDG.E.U16 R74, desc[UR28][R2.64+0x300] ;  /* 0x0003001c024ab981 */ /* 0x000f68000c1e1500 */
[----:B------:R-:W5:Y:S04]  /*2060*/  @!P4 LDG.E.U16 R75, desc[UR28][R2.64+0x340] ;  /* 0x0003401c024bc981 */ /* 0x000f68000c1e1500 */
[----:B------:R-:W5:Y:S04]  /*2070*/  @!P0 LDG.E.U16 R45, desc[UR28][R2.64+0x240] ;  /* 0x0002401c022d8981 */ /* 0x000f68000c1e1500 */
[----:B------:R-:W5:Y:S04]  /*2080*/  @!P5 LDG.E.U16 R81, desc[UR28][R2.64+0x380] ;  /* 0x0003801c0251d981 */ /* 0x000f68000c1e1500 */
[----:B------:R0:W5:Y:S04]  /*2090*/  @!P6 LDG.E.U16 R82, desc[UR28][R2.64+0x3c0] ;  /* 0x0003c01c0252e981 */ /* 0x000168000c1e1500 */
        /* <DEDUP_REMOVED lines=17> */
[----:B------:R-:W-:Y:S04]  /*21b0*/  STL.S16 [R1+0x104], R2 ;  /* 0x0001040201007387 */ /* 0x000fe80000100600 */
[----:B------:R-:W-:Y:S04]  /*21c0*/  STL [R1+0x40], RZ ;  /* 0x000040ff01007387 */ /* 0x000fe80000100800 */
[----:B------:R-:W-:Y:S04]  /*21d0*/  STL [R1+0x80], RZ ;  /* 0x000080ff01007387 */ /* 0x000fe80000100800 */
[----:B------:R-:W-:Y:S04]  /*21e0*/  STL [R1+0x7c], RZ ;  /* 0x00007cff01007387 */ /* 0x000fe80000100800 */
[----:B------:R-:W-:Y:S01]  /*21f0*/  STL [R1+0x78], RZ ;  /* 0x000078ff01007387 */ /* 0x000fe20000100800 */
[----:B------:R-:W-:-:S03]  /*2200*/  HADD2.F32 R28, -RZ, R28.H0_H0 ;  /* 0x2000001cff1c7230 */ /* 0x000fc60000004100 */
[----:B------:R-:W-:Y:S04]  /*2210*/  STL [R1+0x74], RZ ;  /* 0x000074ff01007387 */ /* 0x000fe80000100800 */
        /* <DEDUP_REMOVED lines=8> */
[----:B------:R-:W-:Y:S04]  /*22a0*/  STS.U16 [R109], R7 ;  /* 0x000000076d007388 */ /* 0x000fe80000000400 */
[----:B------:R-:W-:Y:S04]  /*22b0*/  STS.U16 [R108+0x40], R9 ;  /* 0x000040096c007388 */ /* 0x000fe80000000400 */
[----:B--2---:R-:W-:Y:S04]  /*22c0*/  STS.U16 [R107+0x80], R10 ;  /* 0x0000800a6b007388 */ /* 0x004fe80000000400 */
[----:B------:R-:W-:Y:S04]  /*22d0*/  STS.U16 [R106+0xc0], R11 ;  /* 0x0000c00b6a007388 */ /* 0x000fe80000000400 */
[----:B---3--:R-:W-:Y:S04]  /*22e0*/  STS.U16 [R105+0x100], R12 ;  /* 0x0001000c69007388 */ /* 0x008fe80000000400 */
[----:B----4-:R-:W-:Y:S04]  /*22f0*/  STS.U16 [R104+0x140], R17 ;  /* 0x0001401168007388 */ /* 0x010fe80000000400 */
[----:B------:R-:W-:Y:S04]  /*2300*/  STS.U16 [R103+0x180], R19 ;  /* 0x0001801367007388 */ /* 0x000fe80000000400 */
[----:B------:R-:W-:Y:S04]  /*2310*/  STS.U16 [R102+0x1c0], R43 ;  /* 0x0001c02b66007388 */ /* 0x000fe80000000400 */
[----:B------:R-:W-:Y:S04]  /*2320*/  STS.U16 [R101+0x200], R44 ;  /* 0x0002002c65007388 */ /* 0x000fe80000000400 */
[----:B-----5:R-:W-:Y:S04]  /*2330*/  STS.U16 [R100+0x240], R45 ;  /* 0x0002402d64007388 */ /* 0x020fe80000000400 */
[----:B------:R0:W-:Y:S04]  /*2340*/  STS.U16 [R99+0x280], R46 ;  /* 0x0002802e63007388 */ /* 0x0001e80000000400 */
[----:B------:R-:W-:Y:S04]  /*2350*/  STS.U16 [R98+0x2c0], R73 ;  /* 0x0002c04962007388 */ /* 0x000fe80000000400 */
[----:B------:R-:W-:Y:S04]  /*2360*/  STS.U16 [R97+0x300], R74 ;  /* 0x0003004a61007388 */ /* 0x000fe80000000400 */
[----:B------:R-:W-:Y:S04]  /*2370*/  STS.U16 [R96+0x340], R75 ;  /* 0x0003404b60007388 */ /* 0x000fe80000000400 */
        /* <DEDUP_REMOVED lines=12> */
[----:B------:R2:W2:Y:S04]  /*2440*/  LDS.U16 R12, [R53+0x12] ;  /* 0x00001200350c7984 */ /* 0x0004a80000000400 */
[----:B------:R0:W2:Y:S04]  /*2450*/  LDS.U16 R11, [R52+0x14] ;  /* 0x00001400340b7984 */ /* 0x0000a80000000400 */
        /* <DEDUP_REMOVED lines=11> */
[----:B-1----:R-:W-:Y:S02]  /*2510*/  HADD2.F32 R81, -RZ, R42.H0_H0 ;  /* 0x2000002aff517230 */ /* 0x002fe40000004100 */
[----:B------:R-:W-:Y:S01]  /*2520*/  FADD.FTZ R42, R41, UR6 ;  /* 0x00000006292a7e21 */ /* 0x000fe20008010000 */
[----:B------:R-:W-:Y:S01]  /*2530*/  FADD.FTZ R45, R33, UR6 ;  /* 0x00000006212d7e21 */ /* 0x000fe20008010000 */
[----:B------:R-:W-:Y:S01]  /*2540*/  FADD.FTZ R44, R38, UR6 ;  /* 0x00000006262c7e21 */ /* 0x000fe20008010000 */
[----:B------:R-:W-:Y:S01]  /*2550*/  FADD.FTZ R43, R40, UR6 ;  /* 0x00000006282b7e21 */ /* 0x000fe20008010000 */
[----:B------:R-:W-:Y:S01]  /*2560*/  FADD.FTZ R41, R81, UR6 ;  /* 0x0000000651297e21 */ /* 0x000fe20008010000 */
[----:B------:R-:W-:Y:S01]  /*2570*/  HADD2.F32 R80, -RZ, R80.H0_H0 ;  /* 0x20000050ff507230 */ /* 0x000fe20000004100 */
[----:B------:R-:W-:Y:S01]  /*2580*/  BSSY.RECONVERGENT B0, `(.L_x_1400) ;  /* 0x0000026000007945 */ /* 0x000fe20003800200 */
[----:B------:R-:W-:-:S02]  /*2590*/  FSETP.GTU.FTZ.AND P1, PT, R45, 20, PT ;  /* 0x41a000002d00780b */ /* 0x000fc40003f3c000 */
[----:B------:R-:W-:Y:S01]  /*25a0*/  FSETP.GTU.FTZ.AND P2, PT, R44, 20, PT ;  /* 0x41a000002c00780b */ /* 0x000fe20003f5c000 */
[----:B------:R-:W-:Y:S01]  /*25b0*/  FADD.FTZ R40, R80, UR6 ;  /* 0x0000000650287e21 */ /* 0x000fe20008010000 */
[----:B------:R-:W-:Y:S02]  /*25c0*/  FSETP.GTU.FTZ.AND P3, PT, R43, 20, PT ;  /* 0x41a000002b00780b */ /* 0x000fe40003f7c000 */
[----:B------:R-:W-:Y:S02]  /*25d0*/  FSETP.GTU.FTZ.AND P4, PT, R42, 20, PT ;  /* 0x41a000002a00780b */ /* 0x000fe40003f9c000 */
[----:B------:R-:W-:Y:S01]  /*25e0*/  FSETP.GTU.FTZ.AND P5, PT, R41, 20, PT ;  /* 0x41a000002900780b */ /* 0x000fe20003fbc000 */
[----:B---34-:R-:W-:-:S12]  /*25f0*/  @P0 BRA `(.L_x_1401) ;  /* 0x0000000000780947 */ /* 0x018fd80003800000 */
        /* <DEDUP_REMOVED lines=30> */
.L_x_1401:
[----:B------:R-:W-:Y:S05]  /*27e0*/  BSYNC.RECONVERGENT B0 ;  /* 0x0000000000007941 */ /* 0x000fea0003800200 */
.L_x_1400:
[----:B------:R0:W-:Y:S01]  /*27f0*/  STL [R1+0x50], RZ ;  /* 0x000050ff01007387 */ /* 0x0001e20000100800 */
[----:B------:R-:W-:Y:S01]  /*2800*/  HADD2.F32 R24, -RZ, R24.H0_H0 ;  /* 0x20000018ff187230 */ /* 0x000fe20000004100 */
[----:B------:R-:W-:Y:S01]  /*2810*/  BSSY.RECONVERGENT B0, `(.L_x_1402) ;  /* 0x0000025000007945 */ /* 0x000fe20003800200 */
[----:B------:R-:W-:Y:S01]  /*2820*/  FSETP.GTU.FTZ.AND P0, PT, R40, 20, PT ;  /* 0x41a000002800780b */ /* 0x000fe20003f1c000 */
[----:B------:R0:W-:Y:S01]  /*2830*/  STL [R1+0x4c], RZ ;  /* 0x00004cff01007387 */ /* 0x0001e20000100800 */
[----:B------:R-:W-:Y:S02]  /*2840*/  HADD2.F32 R39, -RZ, R39.H0_H0 ;  /* 0x20000027ff277230 */ /* 0x000fe40000004100 */
[----:B------:R-:W-:Y:S01]  /*2850*/  FADD.FTZ R38, R24, UR6 ;  /* 0x0000000618267e21 */ /* 0x000fe20008010000 */
[----:B------:R0:W-:Y:S01]  /*2860*/  STL [R1+0x48], RZ ;  /* 0x000048ff01007387 */ /* 0x0001e20000100800 */
[----:B------:R-:W-:Y:S07]  /*2870*/  @P1 BRA `(.L_x_1403) ;  /* 0x0000000000781947 */ /* 0x000fee0003800000 */
        /* <DEDUP_REMOVED lines=30> */
.L_x_1403:
[----:B------:R-:W-:Y:S05]  /*2a60*/  BSYNC.RECONVERGENT B0 ;  /* 0x0000000000007941 */ /* 0x000fea0003800200 */
.L_x_1402:
        /* <DEDUP_REMOVED lines=39> */
.L_x_1405:
[----:B------:R-:W-:Y:S05]  /*2ce0*/  BSYNC.RECONVERGENT B0 ;  /* 0x0000000000007941 */ /* 0x000fea0003800200 */
.L_x_1404:
        /* <DEDUP_REMOVED lines=39> */
.L_x_1407:
[----:B------:R-:W-:Y:S05]  /*2f60*/  BSYNC.RECONVERGENT B0 ;  /* 0x0000000000007941 */ /* 0x000fea0003800200 */
.L_x_1406:
        /* <DEDUP_REMOVED lines=39> */
.L_x_1409:
[----:B------:R-:W-:Y:S05]  /*31e0*/  BSYNC.RECONVERGENT B0 ;  /* 0x0000000000007941 */ /* 0x000fea0003800200 */
.L_x_1408:
        /* <DEDUP_REMOVED lines=13> */
[----:B------:R-:W3:Y:S02]  /*32c0*/  MUFU.EX2 R79, R41 ;  /* 0x00000029004f7308 */ /* 0x000ee40000000800 */
[C---:B---3--:R-:W-:Y:S01]  /*32d0*/  FADD.FTZ.RZ R8, R79.reuse, 1 ;  /* 0x3f8000004f087421 */ /* 0x048fe2000001c000 */
        /* <DEDUP_REMOVED lines=25> */
.L_x_1411:
[----:B------:R-:W-:Y:S05]  /*3470*/  BSYNC.RECONVERGENT B0 ;  /* 0x0000000000007941 */ /* 0x000fea0003800200 */
.L_x_1410:
[----:B------:R-:W3:Y:S01]  /*3480*/  LDL.LU R8, [R1+0x10c] ;  /* 0x00010c0001087983 */ /* 0x000ee20000300800 */
[----:B------:R-:W-:Y:S01]  /*3490*/  HADD2.F32 R86, -RZ, R19.H0_H0 ;  /* 0x20000013ff567230 */ /* 0x000fe20000004100 */
[----:B------:R-:W-:Y:S01]  /*34a0*/  BSSY.RECONVERGENT B0, `(.L_x_1412) ;  /* 0x0000028000007945 */ /* 0x000fe20003800200 */
[----:B------:R-:W-:Y:S01]  /*34b0*/  HADD2.F32 R84, -RZ, R78.H0_H0 ;  /* 0x2000004eff547230 */ /* 0x000fe20000004100 */
[----:B------:R-:W-:Y:S01]  /*34c0*/  FSETP.GTU.FTZ.AND P5, PT, R20, 20, PT ;  /* 0x41a000001400780b */ /* 0x000fe20003fbc000 */
[----:B------:R-:W-:Y:S01]  /*34d0*/  HADD2.F32 R79, -RZ, R6.H0_H0 ;  /* 0x20000006ff4f7230 */ /* 0x000fe20000004100 */
[----:B------:R4:W-:Y:S01]  /*34e0*/  STL [R1+0xbc], R86 ;  /* 0x0000bc5601007387 */ /* 0x0009e20000100800 */
[----:B------:R-:W-:-:S03]  /*34f0*/  FADD.FTZ R19, R18, UR6 ;  /* 0x0000000612137e21 */ /* 0x000fc60008010000 */
[----:B------:R4:W-:Y:S01]  /*3500*/  STL [R1+0xb8], R84 ;  /* 0x0000b85401007387 */ /* 0x0009e20000100800 */
[----:B---3--:R-:W-:-:S04]  /*3510*/  FFMA.FTZ R8, R87, R39, R8 ;  /* 0x0000002757087223 */ /* 0x008fc80000010008 */
[----:B------:R-:W-:Y:S01]  /*3520*/  FFMA.FTZ R81, R86, R37, R8 ;  /* 0x0000002556517223 */ /* 0x000fe20000010008 */
[----:B----4-:R-:W-:Y:S06]  /*3530*/  @P0 BRA `(.L_x_1413) ;  /* 0x0000000000780947 */ /* 0x010fec0003800000 */
        /* <DEDUP_REMOVED lines=30> */
.L_x_1413:
[----:B------:R-:W-:Y:S05]  /*3720*/  BSYNC.RECONVERGENT B0 ;  /* 0x0000000000007941 */ /* 0x000fea0003800200 */
.L_x_1412:
[----:B--2---:R-:W-:Y:S02]  /*3730*/  HADD2.F32 R82, -RZ, R77.H0_H0 ;  /* 0x2000004dff527230 */ /* 0x004fe40000004100 */
        /* <DEDUP_REMOVED lines=40> */
.L_x_1415:
[----:B------:R-:W-:Y:S05]  /*39c0*/  BSYNC.RECONVERGENT B0 ;  /* 0x0000000000007941 */ /* 0x000fea0003800200 */
.L_x_1414:
        /* <DEDUP_REMOVED lines=41> */
.L_x_1417:
[----:B------:R-:W-:Y:S05]  /*3c60*/  BSYNC.RECONVERGENT B0 ;  /* 0x0000000000007941 */ /* 0x000fea0003800200 */
.L_x_1416:
        /* <DEDUP_REMOVED lines=41> */
.L_x_1419:
[----:B------:R-:W-:Y:S05]  /*3f00*/  BSYNC.RECONVERGENT B0 ;  /* 0x0000000000007941 */ /* 0x000fea0003800200 */
.L_x_1418:
        /* <DEDUP_REMOVED lines=20> */
[----:B------:R0:W-:Y:S01]  /*4050*/  STL [R1+0x84], R14 ;  /* 0x0000840e01007387 */ /* 0x0001e20000100800 */
        /* <DEDUP_REMOVED lines=31> */
.L_x_1421:
[----:B------:R-:W-:Y:S05]  /*4250*/  BSYNC.RECONVERGENT B0 ;  /* 0x0000000000007941 */ /* 0x000fea0003800200 */
.L_x_1420:
        /* <DEDUP_REMOVED lines=32> */
.L_x_1423:
[----:B------:R-:W-:Y:S05]  /*4460*/  BSYNC.RECONVERGENT B0 ;  /* 0x0000000000007941 */ /* 0x000fea0003800200 */
.L_x_1422:
        /* <DEDUP_REMOVED lines=32> */
.L_x_1425:
[----:B------:R-:W-:Y:S05]  /*4670*/  BSYNC.RECONVERGENT B0 ;  /* 0x0000000000007941 */ /* 0x000fea0003800200 */
.L_x_1424:
        /* <DEDUP_REMOVED lines=32> */
.L_x_1427:
[----:B------:R-:W-:Y:S05]  /*4880*/  BSYNC.RECONVERGENT B0 ;  /* 0x0000000000007941 */ /* 0x000fea0003800200 */
.L_x_1426:
        /* <DEDUP_REMOVED lines=32> */
.L_x_1429:
[----:B------:R-:W-:Y:S05]  /*4a90*/  BSYNC.RECONVERGENT B0 ;  /* 0x0000000000007941 */ /* 0x000fea0003800200 */
.L_x_1428:
        /* <DEDUP_REMOVED lines=32> */
.L_x_1431:
[----:B------:R-:W-:Y:S05]  /*4ca0*/  BSYNC.RECONVERGENT B0 ;  /* 0x0000000000007941 */ /* 0x000fea0003800200 */
.L_x_1430:
[----:B------:R-:W-:Y:S01]  /*4cb0*/  FMUL.FTZ R5, R86, UR7 ;  /* 0x0000000756057c20 */ /* 0x000fe20008410000 */
[----:B------:R-:W-:Y:S01]  /*4cc0*/  FMUL.FTZ R4, R84, UR7 ;  /* 0x0000000754047c20 */ /* 0x000fe20008410000 */
[----:B0-----:R-:W-:Y:S01]  /*4cd0*/  FMUL.FTZ R3, R82, UR7 ;  /* 0x0000000752037c20 */ /* 0x001fe20008410000 */
[----:B------:R-:W-:Y:S01]  /*4ce0*/  FFMA.FTZ R2, R10, R25, R2 ;  /* 0x000000190a027223 */ /* 0x000fe20000010002 */
[----:B------:R-:W0:Y:S01]  /*4cf0*/  LDCU UR8, c[0x0][0x38c] ;  /* 0x00007180ff0877ac */ /* 0x000e220008000800 */
[----:B------:R5:W-:Y:S04]  /*4d00*/  STL [R1+0xfc], R5 ;  /* 0x0000fc0501007387 */ /* 0x000be80000100800 */
[----:B------:R1:W-:Y:S04]  /*4d10*/  STL [R1+0xf8], R4 ;  /* 0x0000f80401007387 */ /* 0x0003e80000100800 */
[----:B------:R2:W-:Y:S01]  /*4d20*/  STL [R1+0xf4], R3 ;  /* 0x0000f40301007387 */ /* 0x0005e20000100800 */
[----:B-----5:R-:W-:Y:S01]  /*4d30*/  FMUL.FTZ R5, R79, UR7 ;  /* 0x000000074f057c20 */ /* 0x020fe20008410000 */
[----:B-1----:R-:W-:Y:S01]  /*4d40*/  FMUL.FTZ R4, R78, UR7 ;  /* 0x000000074e047c20 */ /* 0x002fe20008410000 */
[----:B0-----:R-:W-:Y:S01]  /*4d50*/  UISETP.GE.AND UP0, UPT, UR8, 0x1, UPT ;  /* 0x000000010800788c */ /* 0x001fe2000bf06270 */
[----:B--2---:R-:W-:-:S05]  /*4d60*/  FMUL.FTZ R3, R80, UR7 ;  /* 0x0000000750037c20 */ /* 0x004fca0008410000 */
        /* <DEDUP_REMOVED lines=28> */
[----:B------:R-:W-:Y:S01]  /*4f30*/  UISETP.NE.AND UP0, UPT, UR12, 0x1, UPT ;  /* 0x000000010c00788c */ /* 0x000fe2000bf05270 */
[----:B------:R-:W0:Y:S01]  /*4f40*/  S2UR UR8, SR_CTAID.Y ;  /* 0x00000000000879c3 */ /* 0x000e220000002600 */
[----:B------:R-:W-:Y:S01]  /*4f50*/  UIMAD UR24, UR12, -0x800, UR25 ;  /* 0xfffff8000c1878a4 */ /* 0x000fe2000f8e0219 */
[----:B------:R-:W2:Y:S01]  /*4f60*/  S2R R14, SR_TID.X ;  /* 0x00000000000e7919 */ /* 0x000ea20000002100 */
[----:B------:R-:W0:Y:S01]  /*4f70*/  LDCU.64 UR26, c[0x0][0x3a0] ;  /* 0x00007400ff1a77ac */ /* 0x000e220008000a00 */
[----:B------:R-:W-:Y:S02]  /*4f80*/  LOP3.LUT R13, R13, 0xfffffff7, RZ, 0xc0, !PT ;  /* 0xfffffff70d0d7812 */ /* 0x000fe400078ec0ff */
[----:B------:R-:W-:Y:S01]  /*4f90*/  PLOP3.LUT P0, PT, PT, PT, UP0, 0x80, 0x8 ;  /* 0x000000000008781c */ /* 0x000fe20003f0f008 */
[----:B------:R0:W-:Y:S01]  /*4fa0*/  STL [R1+0x40], RZ ;  /* 0x000040ff01007387 */ /* 0x0001e20000100800 */
[----:B------:R-:W-:Y:S01]  /*4fb0*/  UIADD3 UR23, UPT, UPT, UR24, 0x800, URZ ;  /* 0x0000080018177890 */ /* 0x000fe2000fffe0ff */
[----:B------:R-:W-:Y:S01]  /*4fc0*/  LOP3.LUT R13, R13, 0xfffffffb, RZ, 0xc0, !PT ;  /* 0xfffffffb0d0d7812 */ /* 0x000fe200078ec0ff */
[----:B------:R-:W1:Y:S01]  /*4fd0*/  LDCU UR50, c[0x0][0x394] ;  /* 0x00007280ff3277ac */ /* 0x000e620008000800 */
[----:B------:R-:W-:-:S03]  /*4fe0*/  ISETP.EQ.AND P1, PT, R0, RZ, P0 ;  /* 0x000000ff0000720c */ /* 0x000fc60000722270 */
[----:B------:R-:W-:Y:S01]  /*4ff0*/  ISETP.GE.AND P0, PT, R72, UR23, PT ;  /* 0x0000001748007c0c */ /* 0x000fe2000bf06270 */
[----:B------:R-:W1:Y:S01]  /*5000*/  LDCU UR49, c[0x0][0x38c] ;  /* 0x00007180ff3177ac */ /* 0x000e620008000800 */
[----:B------:R-:W1:Y:S01]  /*5010*/  LDCU UR25, c[0x0][0x388] ;  /* 0x00007100ff1977ac */ /* 0x000e620008000800 */
[----:B------:R-:W1:Y:S07]  /*5020*/  LDCU.64 UR32, c[0x0][0x3a8] ;  /* 0x00007500ff2077ac */ /* 0x000e6e0008000a00 */
[----:B------:R-:W-:Y:S01]  /*5030*/  @P1 LOP3.LUT R13, R13, 0x4, RZ, 0xfc, !PT ;  /* 0x000000040d0d1812 */ /* 0x000fe200078efcff */
[----:B0-----:R-:W-:-:S03]  /*5040*/  UIMAD.WIDE.U32 UR10, UR8, UR26, URZ ;  /* 0x0000001a080a72a5 */ /* 0x001fc6000f8e00ff */
[----:B------:R-:W-:Y:S01]  /*5050*/  @P0 LOP3.LUT R13, R13, 0x8, RZ, 0xfc, !PT ;  /* 0x000000080d0d0812 */ /* 0x000fe200078efcff */
[----:B------:R-:W0:Y:S01]  /*5060*/  LDCU.64 UR34, c[0x0][0x440] ;  /* 0x00008800ff2277ac */ /* 0x000e220008000a00 */
[----:B------:R-:W-:Y:S01]  /*5070*/  UIMAD UR27, UR8, UR27, UR11 ;  /* 0x0000001b081b72a4 */ /* 0x000fe2000f8e020b */
[----:B------:R-:W0:Y:S01]  /*5080*/  LDCU.64 UR36, c[0x0][0x3c0] ;  /* 0x00007800ff2477ac */ /* 0x000e220008000a00 */
[----:B------:R-:W0:Y:S01]  /*5090*/  LDCU.64 UR38, c[0x0][0x4c0] ;  /* 0x00009800ff2677ac */ /* 0x000e220008000a00 */
[----:B------:R-:W0:Y:S01]  /*50a0*/  LDCU.64 UR40, c[0x0][0x4e0] ;  /* 0x00009c00ff2877ac */ /* 0x000e220008000a00 */
[----:B------:R-:W0:Y:S01]  /*50b0*/  LDCU.64 UR42, c[0x0][0x4f0] ;  /* 0x00009e00ff2a77ac */ /* 0x000e220008000a00 */
[----:B------:R-:W0:Y:S01]  /*50c0*/  LDCU.64 UR44, c[0x0][0x538] ;  /* 0x0000a700ff2c77ac */ /* 0x000e220008000a00 */
[----:B------:R-:W0:Y:S01]  /*50d0*/  LDCU.64 UR46, c[0x0][0x540] ;  /* 0x0000a800ff2e77ac */ /* 0x000e220008000a00 */
[----:B-12---:R-:W-:-:S05]  /*50e0*/  UMOV UR8, URZ ;  /* 0x000000ff00087c82 */ /* 0x006fca0008000000 */
.L_x_1477:
[----:B------:R-:W-:Y:S01]  /*50f0*/  HFMA2 R3, -RZ, RZ, 0, 0 ;  /* 0x00000000ff037431 */ /* 0x000fe200000001ff */
[----:B0-----:R-:W-:Y:S01]  /*5100*/  MOV R7, UR36 ;  /* 0x0000002400077c02 */ /* 0x001fe20008000f00 */
[----:B------:R-:W-:Y:S01]  /*5110*/  UIADD3 UR23, UPT, UPT, UR24, 0x800, URZ ;  /* 0x0000080018177890 */ /* 0x000fe2000fffe0ff */
[----:B-1----:R-:W-:Y:S02]  /*5120*/  MOV R2, R72 ;  /* 0x0000004800027202 */ /* 0x002fe40000000f00 */
[----:B------:R-:W-:Y:S02]  /*5130*/  MOV R5, UR37 ;  /* 0x0000002500057c02 */ /* 0x000fe40008000f00 */
[----:B------:R-:W-:Y:S02]  /*5140*/  LOP3.LUT P5, RZ, R13, 0x8, RZ, 0xc0, !PT ;  /* 0x000000080dff7812 */ /* 0x000fe400078ac0ff */
[C---:B------:R-:W-:Y:S01]  /*5150*/  LOP3.LUT R70, R72.reuse, 0x20, RZ, 0xfc, !PT ;  /* 0x0000002048467812 */ /* 0x040fe200078efcff */
[----:B------:R-:W-:Y:S01]  /*5160*/  IMAD.WIDE.U32 R6, R7, UR8, R2 ;  /* 0x0000000807067c25 */ /* 0x000fe2000f8e0002 */
[----:B------:R-:W-:-:S02]  /*5170*/  LOP3.LUT R69, R72, 0x40, RZ, 0xfc, !PT ;  /* 0x0000004048457812 */ /* 0x000fc400078efcff */
[----:B------:R-:W-:Y:S01]  /*5180*/  ISETP.GE.AND P2, PT, R70, UR23, PT ;  /* 0x0000001746007c0c */ /* 0x000fe2000bf46270 */
[----:B------:R-:W-:Y:S01]  /*5190*/  IMAD R5, R5, UR8, R7 ;  /* 0x0000000805057c24 */ /* 0x000fe2000f8e0207 */
[C---:B------:R-:W-:Y:S02]  /*51a0*/  LEA R4, P0, R6.reuse, UR19, 0x1 ;  /* 0x0000001306047c11 */ /* 0x040fe4000f8008ff */
[----:B------:R-:W-:Y:S02]  /*51b0*/  ISETP.GE.AND P1, PT, R69, UR23, PT ;  /* 0x0000001745007c0c */ /* 0x000fe4000bf26270 */
[----:B------:R-:W-:-:S05]  /*51c0*/  LEA.HI.X R5, R6, UR20, R5, 0x1, P0 ;  /* 0x0000001406057c11 */ /* 0x000fca00080f0c05 */
[----:B------:R-:W2:Y:S04]  /*51d0*/  @!P5 LDG.E.U16 R7, desc[UR28][R4.64] ;  /* 0x0000001c0407d981 */ /* 0x000ea8000c1e1500 */
[----:B------:R-:W5:Y:S01]  /*51e0*/  @!P2 LDG.E.U16 R0, desc[UR28][R4.64+0x40] ;  /* 0x0000401c0400a981 */ /* 0x000f62000c1e1500 */
[----:B------:R-:W-:-:S03]  /*51f0*/  LOP3.LUT R68, R72, 0x60, RZ, 0xfc, !PT ;  /* 0x0000006048447812 */ /* 0x000fc600078efcff */
[----:B------:R-:W3:Y:S01]  /*5200*/  @!P1 LDG.E.U16 R9, desc[UR28][R4.64+0x80] ;  /* 0x0000801c04099981 */ /* 0x000ee2000c1e1500 */
[----:B------:R-:W-:-:S13]  /*5210*/  ISETP.GE.AND P3, PT, R68, UR23, PT ;  /* 0x0000001744007c0c */ /* 0x000fda000bf66270 */
[----:B------:R-:W4:Y:S01]  /*5220*/  @!P3 LDG.E.U16 R11, desc[UR28][R4.64+0xc0] ;  /* 0x0000c01c040bb981 */ /* 0x000f22000c1e1500 */
[----:B------:R-:W-:-:S04]  /*5230*/  LOP3.LUT R67, R72, 0x80, RZ, 0xfc, !PT ;  /* 0x0000008048437812 */ /* 0x000fc800078efcff */
[----:B------:R-:W-:-:S13]  /*5240*/  ISETP.GE.AND P4, PT, R67, UR23, PT ;  /* 0x0000001743007c0c */ /* 0x000fda000bf86270 */
[----:B------:R-:W4:Y:S01]  /*5250*/  @!P4 LDG.E.U16 R57, desc[UR28][R4.64+0x100] ;  /* 0x0001001c0439c981 */ /* 0x000f22000c1e1500 */
[----:B------:R-:W-:Y:S02]  /*5260*/  CS2R R84, SRZ ;  /* 0x0000000000547805 */ /* 0x000fe4000001ff00 */
[C---:B------:R-:W-:Y:S01]  /*5270*/  LOP3.LUT R66, R72.reuse, 0xa0, RZ, 0xfc, !PT ;  /* 0x000000a048427812 */ /* 0x040fe200078efcff */
[----:B------:R-:W-:Y:S01]  /*5280*/  IMAD.MOV.U32 R83, RZ, RZ, RZ ;  /* 0x000000ffff537224 */ /* 0x000fe200078e00ff */
[----:B------:R-:W-:Y:S02]  /*5290*/  LOP3.LUT R65, R72, 0xc0, RZ, 0xfc, !PT ;  /* 0x000000c048417812 */ /* 0x000fe400078efcff */
[----:B------:R-:W-:Y:S02]  /*52a0*/  ISETP.GE.AND P0, PT, R66, UR23, PT ;  /* 0x0000001742007c0c */ /* 0x000fe4000bf06270 */
[----:B------:R-:W-:Y:S02]  /*52b0*/  MOV R82, R84 ;  /* 0x0000005400527202 */ /* 0x000fe40000000f00 */
[----:B------:R-:W-:-:S02]  /*52c0*/  LOP3.LUT R64, R72, 0xe0, RZ, 0xfc, !PT ;  /* 0x000000e048407812 */ /* 0x000fc400078efcff */
[C---:B------:R-:W-:Y:S02]  /*52d0*/  LOP3.LUT R63, R72.reuse, 0x100, RZ, 0xfc, !PT ;  /* 0x00000100483f7812 */ /* 0x040fe400078efcff */
[----:B------:R-:W-:Y:S02]  /*52e0*/  LOP3.LUT R62, R72, 0x120, RZ, 0xfc, !PT ;  /* 0x00000120483e7812 */ /* 0x000fe400078efcff */
[----:B------:R-:W-:Y:S02]  /*52f0*/  MOV R80, R84 ;  /* 0x0000005400507202 */ /* 0x000fe40000000f00 */
[----:B--2---:R-:W-:Y:S02]  /*5300*/  @!P5 PRMT R83, R7, 0x7610, R84 ;  /* 0x000076100753d816 */ /* 0x004fe40000000054 */
[----:B------:R-:W2:Y:S02]  /*5310*/  @!P0 LDG.E.U16 R7, desc[UR28][R4.64+0x140] ;  /* 0x0001401c04078981 */ /* 0x000ea4000c1e1500 */
[----:B-----5:R-:W-:-:S02]  /*5320*/  @!P2 PRMT R83, R83, 0x5410, R0 ;  /* 0x000054105353a816 */ /* 0x020fc40000000000 */
[----:B------:R-:W-:Y:S02]  /*5330*/  ISETP.GE.AND P2, PT, R65, UR23, PT ;  /* 0x0000001741007c0c */ /* 0x000fe4000bf46270 */
[----:B---3--:R-:W-:Y:S02]  /*5340*/  @!P1 PRMT R82, R9, 0x7610, R84 ;  /* 0x0000761009529816 */ /* 0x008fe40000000054 */
[----:B------:R-:W-:-:S09]  /*5350*/  ISETP.GE.AND P1, PT, R64, UR23, PT ;  /* 0x0000001740007c0c */ /* 0x000fd2000bf26270 */
[----:B------:R-:W3:Y:S01]  /*5360*/  @!P2 LDG.E.U16 R9, desc[UR28][R4.64+0x180] ;  /* 0x0001801c0409a981 */ /* 0x000ee2000c1e1500 */
[----:B----4-:R-:W-:-:S03]  /*5370*/  @!P3 PRMT R82, R82, 0x5410, R11 ;  /* 0x000054105252b816 */ /* 0x010fc6000000000b */
[----:B------:R-:W4:Y:S01]  /*5380*/  @!P1 LDG.E.U16 R0, desc[UR28][R4.64+0x1c0] ;  /* 0x0001c01c04009981 */ /* 0x000f22000c1e1500 */
[----:B------:R-:W-:-:S13]  /*5390*/  ISETP.GE.AND P3, PT, R63, UR23, PT ;  /* 0x000000173f007c0c */ /* 0x000fda000bf66270 */
[----:B------:R-:W5:Y:S01]  /*53a0*/  @!P3 LDG.E.U16 R11, desc[UR28][R4.64+0x200] ;  /* 0x0002001c040bb981 */ /* 0x000f62000c1e1500 */
[----:B------:R-:W-:Y:S02]  /*53b0*/  @!P4 PRMT R80, R57, 0x7610, R84 ;  /* 0x000076103950c816 */ /* 0x000fe40000000054 */
[----:B------:R-:W-:-:S13]  /*53c0*/  ISETP.GE.AND P4, PT, R62, UR23, PT ;  /* 0x000000173e007c0c */ /* 0x000fda000bf86270 */
[----:B------:R-:W5:Y:S01]  /*53d0*/  @!P4 LDG.E.U16 R73, desc[UR28][R4.64+0x240] ;  /* 0x0002401c0449c981 */ /* 0x000f62000c1e1500 */
[C---:B------:R-:W-:Y:S02]  /*53e0*/  LOP3.LUT R61, R72.reuse, 0x140, RZ, 0xfc, !PT ;  /* 0x00000140483d7812 */ /* 0x040fe400078efcff */
[----:B------:R-:W-:Y:S02]  /*53f0*/  LOP3.LUT R59, R72, 0x180, RZ, 0xfc, !PT ;  /* 0x00000180483b7812 */ /* 0x000fe400078efcff */
[----:B------:R-:W-:Y:S02]  /*5400*/  MOV R79, R84 ;  /* 0x00000054004f7202 */ /* 0x000fe40000000f00 */
[----:B------:R-:W-:Y:S02]  /*5410*/  SHF.L.U32 R8, R14, 0x4, RZ ;  /* 0x000000040e087819 */ /* 0x000fe400000006ff */
[----:B------:R-:W-:Y:S02]  /*5420*/  LOP3.LUT R60, R72, 0x160, RZ, 0xfc, !PT ;  /* 0x00000160483c7812 */ /* 0x000fe400078efcff */
[----:B------:R-:W-:Y:S01]  /*5430*/  LOP3.LUT R81, R8, 0x3e00, RZ, 0xc0, !PT ;  /* 0x00003e0008517812 */ /* 0x000fe200078ec0ff */
[----:B------:R-:W-:Y:S01]  /*5440*/  IMAD.MOV.U32 R12, RZ, RZ, R84 ;  /* 0x000000ffff0c7224 */ /* 0x000fe200078e0054 */
[----:B--2---:R-:W-:-:S02]  /*5450*/  @!P0 PRMT R80, R80, 0x5410, R7 ;  /* 0x0000541050508816 */ /* 0x004fc40000000007 */
[----:B------:R-:W-:-:S13]  /*5460*/  ISETP.GE.AND P0, PT, R61, UR23, PT ;  /* 0x000000173d007c0c */ /* 0x000fda000bf06270 */
[----:B------:R-:W2:Y:S01]  /*5470*/  @!P0 LDG.E.U16 R6, desc[UR28][R4.64+0x280] ;  /* 0x0002801c04068981 */ /* 0x000ea2000c1e1500 */
[----:B---3--:R-:W-:Y:S02]  /*5480*/  @!P2 PRMT R79, R9, 0x7610, R84 ;  /* 0x00007610094fa816 */ /* 0x008fe40000000054 */
[----:B------:R-:W-:Y:S02]  /*5490*/  ISETP.GE.AND P2, PT, R59, UR23, PT ;  /* 0x000000173b007c0c */ /* 0x000fe4000bf46270 */
[----:B----4-:R-:W-:Y:S02]  /*54a0*/  @!P1 PRMT R79, R79, 0x5410, R0 ;  /* 0x000054104f4f9816 */ /* 0x010fe40000000000 */
[----:B------:R-:W-:-:S09]  /*54b0*/  ISETP.GE.AND P1, PT, R60, UR23, PT ;  /* 0x000000173c007c0c */ /* 0x000fd2000bf26270 */
[----:B------:R-:W-:Y:S01]  /*54c0*/  @!P2 MOV R71, R81 ;  /* 0x000000510047a202 */ /* 0x000fe20000000f00 */
[----:B------:R-:W3:Y:S03]  /*54d0*/  @!P2 LDG.E.U16 R0, desc[UR28][R4.64+0x300] ;  /* 0x0003001c0400a981 */ /* 0x000ee6000c1e1500 */
[----:B------:R-:W-:Y:S01]  /*54e0*/  @!P2 LOP3.LUT R72, R71, 0x1f, R14, 0xf8, !PT ;  /* 0x0000001f4748a812 */ /* 0x000fe200078ef80e */
[----:B------:R-:W4:Y:S03]  /*54f0*/  @!P1 LDG.E.U16 R7, desc[UR28][R4.64+0x2c0] ;  /* 0x0002c01c04079981 */ /* 0x000f26000c1e1500 */
[----:B------:R-:W-:Y:S02]  /*5500*/  LOP3.LUT R58, R72, 0x1a0, RZ, 0xfc, !PT ;  /* 0x000001a0483a7812 */ /* 0x000fe400078efcff */
[----:B-----5:R-:W-:-:S02]  /*5510*/  @!P3 PRMT R12, R11, 0x7610, R84 ;  /* 0x000076100b0cb816 */ /* 0x020fc40000000054 */
        /* <DEDUP_REMOVED lines=13> */
[----:B------:R-:W-:-:S03]  /*55f0*/  HFMA2 R86, -RZ, RZ, 0, 0 ;  /* 0x00000000ff567431 */ /* 0x000fc600000001ff */
        /* <DEDUP_REMOVED lines=19> */
[----:B------:R-:W2:Y:S01]  /*5730*/  LDL R126, [R1+0xc0] ;  /* 0x0000c000017e7983 */ /* 0x000ea20000100800 */
[----:B---3--:R-:W-:-:S03]  /*5740*/  @!P2 PRMT R85, R0, 0x5410, RZ ;  /* 0x000054100055a816 */ /* 0x008fc600000000ff */
[----:B------:R-:W3:Y:S08]  /*5750*/  LDL R125, [R1+0xbc] ;  /* 0x0000bc00017d7983 */ /* 0x000ef00000100800 */
[----:B------:R-:W-:Y:S02]  /*5760*/  @!P0 MOV R71, R81 ;  /* 0x0000005100478202 */ /* 0x000fe40000000f00 */
[----:B------:R-:W-:Y:S01]  /*5770*/  PRMT R87, R80, 0x7632, R87 ;  /* 0x0000763250577816 */ /* 0x000fe20000000057 */
[----:B------:R-:W3:Y:S01]  /*5780*/  LDL R124, [R1+0xb8] ;  /* 0x0000b800017c7983 */ /* 0x000ee20000100800 */
[----:B------:R-:W-:-:S02]  /*5790*/  @!P0 LOP3.LUT R72, R71, 0x1f, R14, 0xf8, !PT ;  /* 0x0000001f47488812 */ /* 0x000fc400078ef80e */
[----:B----4-:R-:W-:Y:S01]  /*57a0*/  @!P1 PRMT R84, R84, 0x5410, R7 ;  /* 0x0000541054549816 */ /* 0x010fe20000000007 */
[----:B------:R-:W4:Y:S01]  /*57b0*/  LDL R123, [R1+0xb4] ;  /* 0x0000b400017b7983 */ /* 0x000f220000100800 */
[----:B------:R-:W-:Y:S02]  /*57c0*/  ISETP.GE.AND P1, PT, R72, UR48, PT ;  /* 0x0000003048007c0c */ /* 0x000fe4000bf26270 */
[----:B------:R-:W-:Y:S01]  /*57d0*/  ISETP.GE.AND P2, PT, R70, UR48, PT ;  /* 0x0000003046007c0c */ /* 0x000fe2000bf46270 */
[----:B------:R-:W4:Y:S01]  /*57e0*/  LDL R122, [R1+0xb0] ;  /* 0x0000b000017a7983 */ /* 0x000f220000100800 */
[----:B------:R-:W-:Y:S02]  /*57f0*/  PRMT R88, R79, 0x7632, R88 ;  /* 0x000076324f587816 */ /* 0x000fe40000000058 */
[----:B------:R-:W-:Y:S01]  /*5800*/  PRMT R89, R12, 0x7632, R89 ;  /* 0x000076320c597816 */ /* 0x000fe20000000059 */
[----:B------:R-:W4:Y:S01]  /*5810*/  LDL R121, [R1+0xac] ;  /* 0x0000ac0001797983 */ /* 0x000f220000100800 */
[----:B------:R-:W-:-:S03]  /*5820*/  LOP3.LUT R13, R13, 0xfffffffe, RZ, 0xc0, !PT ;  /* 0xfffffffe0d0d7812 */ /* 0x000fc600078ec0ff */
[----:B------:R-:W4:Y:S02]  /*5830*/  LDL R120, [R1+0xa8] ;  /* 0x0000a80001787983 */ /* 0x000f240000100800 */
[----:B------:R-:W1:Y:S01]  /*5840*/  @!P1 LDC.64 R6, c[0x0][0x3e0] ;  /* 0x0000f800ff069b82 */ /* 0x000e620000000a00 */
[----:B-----5:R-:W-:Y:S01]  /*5850*/  @!P3 PRMT R85, R85, 0x5410, R8 ;  /* 0x000054105555b816 */ /* 0x020fe20000000008 */
[----:B------:R-:W5:Y:S01]  /*5860*/  LDL R119, [R1+0xa4] ;  /* 0x0000a40001777983 */ /* 0x000f620000100800 */
[----:B------:R-:W-:-:S05]  /*5870*/  ISETP.GE.AND P3, PT, R69, UR48, PT ;  /* 0x0000003045007c0c */ /* 0x000fca000bf66270 */
[----:B0-----:R-:W0:Y:S08]  /*5880*/  @!P2 LDC.64 R8, c[0x0][0x3e0] ;  /* 0x0000f800ff08ab82 */ /* 0x001e300000000a00 */
[----:B------:R-:W0:Y:S01]  /*5890*/  @!P3 LDC.64 R74, c[0x0][0x3e0] ;  /* 0x0000f800ff4abb82 */ /* 0x000e220000000a00 */
[----:B-1----:R-:W-:Y:S01]  /*58a0*/  @!P1 IMAD.WIDE.U32 R10, R6, UR8, R2 ;  /* 0x00000008060a9c25 */ /* 0x002fe2000f8e0002 */
[----:B------:R-:W-:-:S03]  /*58b0*/  @!P4 PRMT R86, R73, 0x5410, RZ ;  /* 0x000054104956c816 */ /* 0x000fc600000000ff */
[----:B------:R-:W-:Y:S01]  /*58c0*/  @!P1 IMAD R7, R7, UR8, R11 ;  /* 0x0000000807079c24 */ /* 0x000fe2000f8e020b */
[----:B------:R-:W-:Y:S01]  /*58d0*/  @!P1 LEA R6, P4, R10, UR21, 0x1 ;  /* 0x000000150a069c11 */ /* 0x000fe2000f8808ff */
[----:B0-----:R-:W-:-:S03]  /*58e0*/  @!P2 IMAD.WIDE.U32 R72, R8, UR8, R2 ;  /* 0x000000080848ac25 */ /* 0x001fc6000f8e0002 */
        /* <DEDUP_REMOVED lines=36> */
[----:B------:R-:W-:Y:S01]  /*5b30*/  STS.U16 [R105+0x140], R87 ;  /* 0x0001405769007388 */ /* 0x000fe20000000400 */
[----:B0-----:R-:W-:-:S03]  /*5b40*/  PRMT R5, R85, 0x7632, R5 ;  /* 0x0000763255057816 */ /* 0x001fc60000000005 */
[----:B------:R-:W-:Y:S04]  /*5b50*/  STS.U16 [R104+0x180], R79 ;  /* 0x0001804f68007388 */ /* 0x000fe80000000400 */
[----:B------:R-:W-:Y:S04]  /*5b60*/  STS.U16 [R98+0x1c0], R88 ;  /* 0x0001c05862007388 */ /* 0x000fe80000000400 */
[----:B------:R0:W-:Y:S04]  /*5b70*/  STS.U16 [R97+0x200], R12 ;  /* 0x0002000c61007388 */ /* 0x0001e80000000400 */
[----:B------:R-:W-:Y:S04]  /*5b80*/  STS.U16 [R96+0x240], R89 ;  /* 0x0002405960007388 */ /* 0x000fe80000000400 */
[----:B------:R-:W-:Y:S04]  /*5b90*/  STS.U16 [R95+0x280], R84 ;  /* 0x000280545f007388 */ /* 0x000fe80000000400 */
[----:B------:R-:W-:Y:S04]  /*5ba0*/  STS.U16 [R94+0x2c0], R4 ;  /* 0x0002c0045e007388 */ /* 0x000fe80000000400 */
[----:B------:R-:W-:Y:S04]  /*5bb0*/  STS.U16 [R93+0x300], R85 ;  /* 0x000300555d007388 */ /* 0x000fe80000000400 */
[----:B------:R-:W-:Y:S01]  /*5bc0*/  STS.U16 [R92+0x340], R5 ;  /* 0x000340055c007388 */ /* 0x000fe20000000400 */
[----:B--2---:R-:W-:Y:S01]  /*5bd0*/  @!P0 PRMT R86, R86, 0x5410, R75 ;  /* 0x0000541056568816 */ /* 0x004fe2000000004b */
[----:B-1----:R-:W-:Y:S01]  /*5be0*/  HFMA2 R80, -RZ, RZ, 0, 0 ;  /* 0x00000000ff507431 */ /* 0x002fe200000001ff */
[----:B------:R-:W-:-:S02]  /*5bf0*/  MOV R82, RZ ;  /* 0x000000ff00527202 */ /* 0x000fc40000000f00 */
[----:B------:R-:W-:Y:S01]  /*5c00*/  P2R R0, PR, RZ, 0x2 ;  /* 0x00000002ff007803 */ /* 0x000fe20000000000 */
[----:B------:R-:W-:Y:S01]  /*5c10*/  HFMA2 R83, -RZ, RZ, 0, 0 ;  /* 0x00000000ff537431 */ /* 0x000fe200000001ff */
[----:B------:R-:W-:Y:S01]  /*5c20*/  PRMT R74, R86, 0x7632, R74 ;  /* 0x00007632564a7816 */ /* 0x000fe2000000004a */
[----:B------:R1:W-:Y:S04]  /*5c30*/  STS.U16 [R91+0x380], R86 ;  /* 0x000380565b007388 */ /* 0x0003e80000000400 */
[----:B------:R2:W-:Y:S01]  /*5c40*/  STS.U16 [R90+0x3c0], R74 ;  /* 0x0003c04a5a007388 */ /* 0x0005e20000000400 */
[----:B------:R-:W-:-:S03]  /*5c50*/  NOP ;  /* 0x0000000000007918 */ /* 0x000fc60000000000 */
[----:B------:R-:W4:Y:S04]  /*5c60*/  @!P3 LDG.E.U16 R72, desc[UR28][R72.64+0x80] ;  /* 0x0000801c4848b981 */ /* 0x000f28000c1e1500 */
[----:B------:R-:W5:Y:S04]  /*5c70*/  @!P4 LDG.E.U16 R9, desc[UR28][R8.64+0xc0] ;  /* 0x0000c01c0809c981 */ /* 0x000f68000c1e1500 */
[----:B------:R-:W2:Y:S01]  /*5c80*/  @!P5 LDG.E.U16 R76, desc[UR28][R76.64+0x100] ;  /* 0x0001001c4c4cd981 */ /* 0x000ea2000c1e1500 */
[----:B0-----:R-:W-:Y:S01]  /*5c90*/  HFMA2 R12, -RZ, RZ, 0, 0 ;  /* 0x00000000ff0c7431 */ /* 0x001fe200000001ff */
[----:B------:R-:W-:-:S02]  /*5ca0*/  MOV R79, RZ ;  /* 0x000000ff004f7202 */ /* 0x000fc40000000f00 */
[----:B------:R-:W-:Y:S01]  /*5cb0*/  ISETP.GE.AND P1, PT, R60, UR48, PT ;  /* 0x000000303c007c0c */ /* 0x000fe2000bf26270 */
[----:B------:R0:W3:Y:S04]  /*5cc0*/  @!P2 LDG.E.U16 R11, desc[UR28][R10.64+0x40] ;  /* 0x0000401c0a0ba981 */ /* 0x0000e8000c1e1500 */
[----:B------:R-:W-:Y:S04]  /*5cd0*/  LDS.U16 R103, [R51+0x16] ;  /* 0x0000160033677984 */ /* 0x000fe80000000400 */
[----:B------:R-:W-:Y:S04]  /*5ce0*/  LDS.U16 R102, [R50+0x18] ;  /* 0x0000180032667984 */ /* 0x000fe80000000400 */
[----:B------:R-:W-:Y:S04]  /*5cf0*/  LDS.U16 R101, [R49+0x1a] ;  /* 0x00001a0031657984 */ /* 0x000fe80000000400 */
[----:B------:R-:W-:Y:S04]  /*5d00*/  LDS.U16 R100, [R48+0x1c] ;  /* 0x00001c0030647984 */ /* 0x000fe80000000400 */
[----:B------:R-:W-:Y:S04]  /*5d10*/  LDS.U16 R99, [R47+0x1e] ;  /* 0x00001e002f637984 */ /* 0x000fe80000000400 */
[----:B------:R-:W3:Y:S04]  /*5d20*/  LDL R87, [R1+0xa0] ;  /* 0x0000a00001577983 */ /* 0x000ee80000100800 */
[----:B-1----:R-:W3:Y:S01]  /*5d30*/  LDL R86, [R1+0x9c] ;  /* 0x00009c0001567983 */ /* 0x002ee20000100800 */
[----:B----4-:R-:W-:-:S03]  /*5d40*/  @!P3 PRMT R12, R72, 0x5410, RZ ;  /* 0x00005410480cb816 */ /* 0x010fc600000000ff */
[----:B0-----:R-:W-:Y:S01]  /*5d50*/  LDS.U16 R10, [R161+0x4] ;  /* 0x00000400a10a7984 */ /* 0x001fe20000000400 */
[----:B-----5:R-:W-:Y:S02]  /*5d60*/  @!P4 PRMT R12, R12, 0x5410, R9 ;  /* 0x000054100c0cc816 */ /* 0x020fe40000000009 */
[----:B------:R-:W-:-:S13]  /*5d70*/  ISETP.GE.AND P4, PT, R66, UR48, PT ;  /* 0x0000003042007c0c */ /* 0x000fda000bf86270 */
[----:B------:R-:W0:Y:S01]  /*5d80*/  @!P4 LDC.64 R4, c[0x0][0x3e0] ;  /* 0x0000f800ff04cb82 */ /* 0x000e220000000a00 */
[----:B--2---:R-:W-:Y:S01]  /*5d90*/  @!P5 PRMT R79, R76, 0x5410, RZ ;  /* 0x000054104c4fd816 */ /* 0x004fe200000000ff */
[----:B0-----:R-:W-:-:S04]  /*5da0*/  @!P4 IMAD.WIDE.U32 R8, R4, UR8, R2 ;  /* 0x000000080408cc25 */ /* 0x001fc8000f8e0002 */
[----:B------:R-:W-:Y:S01]  /*5db0*/  @!P4 IMAD R5, R5, UR8, R9 ;  /* 0x000000080505cc24 */ /* 0x000fe2000f8e0209 */
[----:B------:R-:W-:-:S04]  /*5dc0*/  @!P4 LEA R4, P5, R8, UR21, 0x1 ;  /* 0x000000150804cc11 */ /* 0x000fc8000f8a08ff */
[----:B------:R-:W-:Y:S02]  /*5dd0*/  @!P4 LEA.HI.X R5, R8, UR22, R5, 0x1, P5 ;  /* 0x000000160805cc11 */ /* 0x000fe4000a8f0c05 */
[----:B------:R-:W-:-:S03]  /*5de0*/  ISETP.GE.AND P5, PT, R65, UR48, PT ;  /* 0x0000003041007c0c */ /* 0x000fc6000bfa6270 */
[----:B------:R-:W2:Y:S10]  /*5df0*/  @!P4 LDG.E.U16 R4, desc[UR28][R4.64+0x140] ;  /* 0x0001401c0404c981 */ /* 0x000eb4000c1e1500 */
[----:B------:R-:W0:Y:S02]  /*5e00*/  @!P5 LDC.64 R72, c[0x0][0x3e0] ;  /* 0x0000f800ff48db82 */ /* 0x000e240000000a00 */
[----:B0-----:R-:W-:-:S04]  /*5e10*/  @!P5 IMAD.WIDE.U32 R8, R72, UR8, R2 ;  /* 0x000000084808dc25 */ /* 0x001fc8000f8e0002 */
[----:B------:R-:W-:Y:S01]  /*5e20*/  @!P5 IMAD R73, R73, UR8, R9 ;  /* 0x000000084949dc24 */ /* 0x000fe2000f8e0209 */
[----:B------:R-:W-:-:S04]  /*5e30*/  @!P5 LEA R72, P6, R8, UR21, 0x1 ;  /* 0x000000150848dc11 */ /* 0x000fc8000f8c08ff */
[----:B------:R-:W-:-:S05]  /*5e40*/  @!P5 LEA.HI.X R73, R8, UR22, R73, 0x1, P6 ;  /* 0x000000160849dc11 */ /* 0x000fca000b0f0c49 */
[----:B------:R-:W4:Y:S01]  /*5e50*/  @!P5 LDG.E.U16 R72, desc[UR28][R72.64+0x180] ;  /* 0x0001801c4848d981 */ /* 0x000f22000c1e1500 */
[----:B--2---:R-:W-:Y:S02]  /*5e60*/  @!P4 PRMT R79, R79, 0x5410, R4 ;  /* 0x000054104f4fc816 */ /* 0x004fe40000000004 */
        /* <DEDUP_REMOVED lines=8> */
[----:B------:R-:W2:Y:S09]  /*5ef0*/  @!P4 LDG.E.U16 R5, desc[UR28][R4.64+0x1c0] ;  /* 0x0001c01c0405c981 */ /* 0x000eb2000c1e1500 */
        /* <DEDUP_REMOVED lines=24> */
[----:B--2---:R-:W-:Y:S01]  /*6080*/  @!P4 PRMT R82, R82, 0x5410, R5 ;  /* 0x000054105252c816 */ /* 0x004fe20000000005 */
        /* <DEDUP_REMOVED lines=18> */
[----:B------:R0:W2:Y:S10]  /*61b0*/  @!P5 LDG.E.U16 R84, desc[UR28][R8.64+0x340] ;  /* 0x0003401c0854d981 */ /* 0x0000b4000c1e1500 */
        /* <DEDUP_REMOVED lines=8> */
[----:B------:R-:W-:Y:S01]  /*6240*/  ISETP.NE.AND P1, PT, R0, RZ, PT ;  /* 0x000000ff0000720c */ /* 0x000fe20003f25270 */
[----:B------:R-:W-:Y:S01]  /*6250*/  IMAD.MOV.U32 R74, RZ, RZ, RZ ;  /* 0x000000ffff4a7224 */ /* 0x000fe200078e00ff */
[----:B------:R-:W-:Y:S04]  /*6260*/  LDS.U16 R0, [R165] ;  /* 0x00000000a5007984 */ /* 0x000fe80000000400 */
[----:B------:R-:W5:Y:S04]  /*6270*/  @!P6 LDG.E.U16 R76, desc[UR28][R76.64+0x380] ;  /* 0x0003801c4c4ce981 */ /* 0x000f68000c1e1500 */
[----:B0-----:R-:W-:Y:S04]  /*6280*/  LDS.U16 R5, [R55+0xe] ;  /* 0x00000e0037057984 */ /* 0x001fe80000000400 */
[----:B------:R-:W3:Y:S01]  /*6290*/  @!P1 LDG.E.U16 R6, desc[UR28][R6.64] ;  /* 0x0000001c06069981 */ /* 0x000ee2000c1e1500 */
[----:B------:R-:W-:-:S02]  /*62a0*/  @!P1 MOV R71, R81 ;  /* 0x0000005100479202 */ /* 0x000fc40000000f00 */
[----:B------:R-:W-:Y:S01]  /*62b0*/  @!P2 MOV R71, R81 ;  /* 0x000000510047a202 */ /* 0x000fe20000000f00 */
[----:B------:R-:W-:Y:S01]  /*62c0*/  LDS.U16 R4, [R54+0x10] ;  /* 0x0000100036047984 */ /* 0x000fe20000000400 */
[----:B---3--:R-:W-:Y:S02]  /*62d0*/  @!P1 PRMT R74, R6, 0x5410, RZ ;  /* 0x00005410064a9816 */ /* 0x008fe400000000ff */
[----:B------:R-:W0:Y:S02]  /*62e0*/  @!P0 LDC.64 R6, c[0x0][0x3e0] ;  /* 0x0000f800ff068b82 */ /* 0x000e240000000a00 */
[----:B------:R-:W-:Y:S02]  /*62f0*/  @!P2 PRMT R74, R74, 0x5410, R11 ;  /* 0x000054104a4aa816 */ /* 0x000fe4000000000b */
[----:B------:R-:W-:Y:S01]  /*6300*/  LOP3.LUT P2, RZ, R13, 0x1, RZ, 0xc0, !PT ;  /* 0x000000010dff7812 */ /* 0x000fe2000784c0ff */
[----:B------:R-:W-:-:S12]  /*6310*/  LDS.U16 R11, [R164+0x2] ;  /* 0x00000200a40b7984 */ /* 0x000fd80000000400 */
[----:B------:R1:W3:Y:S01]  /*6320*/  @!P2 LDG.E.U16 R73, desc[UR28][R72.64+0x2c0] ;  /* 0x0002c01c4849a981 */ /* 0x0002e2000c1e1500 */
        /* <DEDUP_REMOVED lines=15> */
[----:B------:R-:W-:Y:S04]  /*6420*/  STS.U16 [R107+0x1140], R72 ;  /* 0x001140486b007388 */ /* 0x000fe80000000400 */
[----:B------:R-:W-:Y:S01]  /*6430*/  STS.U16 [R106+0x1180], R79 ;  /* 0x0011804f6a007388 */ /* 0x000fe20000000400 */
[----:B-1----:R-:W-:-:S03]  /*6440*/  PRMT R12, R80, 0x7632, R12 ;  /* 0x00007632500c7816 */ /* 0x002fc6000000000c */
[----:B------:R-:W-:Y:S04]  /*6450*/  STS.U16 [R105+0x11c0], R74 ;  /* 0x0011c04a69007388 */ /* 0x000fe80000000400 */
[----:B------:R-:W-:Y:S04]  /*6460*/  STS.U16 [R104+0x1200], R80 ;  /* 0x0012005068007388 */ /* 0x000fe80000000400 */
[----:B------:R0:W-:Y:S01]  /*6470*/  STS.U16 [R98+0x1240], R12 ;  /* 0x0012400c62007388 */ /* 0x0001e20000000400 */
[----:B------:R-:W-:-:S03]  /*6480*/  @!P3 MOV R71, R81 ;  /* 0x000000510047b202 */ /* 0x000fc60000000f00 */
[----:B------:R1:W-:Y:S04]  /*6490*/  STS.U16 [R97+0x1280], R82 ;  /* 0x0012805261007388 */ /* 0x0003e80000000400 */
[----:B------:R-:W5:Y:S01]  /*64a0*/  LDL R85, [R1+0x98] ;  /* 0x0000980001557983 */ /* 0x000f620000100800 */
[----:B0-----:R-:W-:-:S03]  /*64b0*/  HFMA2 R12, -RZ, RZ, 0, 0 ;  /* 0x00000000ff0c7431 */ /* 0x001fc600000001ff */
[----:B------:R-:W5:Y:S01]  /*64c0*/  LDL R80, [R1+0x88] ;  /* 0x0000880001507983 */ /* 0x000f620000100800 */
[----:B-1----:R-:W-:Y:S02]  /*64d0*/  PRMT R82, R82, 0x7632, R82 ;  /* 0x0000763252527816 */ /* 0x002fe40000000052 */
[----:B----4-:R-:W-:Y:S01]  /*64e0*/  @!P4 PRMT R12, R75, 0x5410, RZ ;  /* 0x000054104b0cc816 */ /* 0x010fe200000000ff */
[----:B------:R-:W4:Y:S01]  /*64f0*/  LDL R79, [R1+0x84] ;  /* 0x00008400014f7983 */ /* 0x000f220000100800 */
[----:B------:R-:W-:Y:S02]  /*6500*/  LOP3.LUT R72, R71, 0x1f, R14, 0xf8, !PT ;  /* 0x0000001f47487812 */ /* 0x000fe400078ef80e */
[----:B--2---:R-:W-:Y:S01]  /*6510*/  @!P5 PRMT R12, R12, 0x5410, R84 ;  /* 0x000054100c0cd816 */ /* 0x004fe20000000054 */
[----:B------:R0:W-:Y:S04]  /*6520*/  STS.U16 [R96+0x12c0], R82 ;  /* 0x0012c05260007388 */ /* 0x0001e80000000400 */
[----:B------:R-:W2:Y:S04]  /*6530*/  LDL R84, [R1+0x94] ;  /* 0x0000940001547983 */ /* 0x000ea80000100800 */
[----:B0-----:R-:W4:Y:S01]  /*6540*/  LDL R82, [R1+0x8c] ;  /* 0x00008c0001527983 */ /* 0x001f220000100800 */
[----:B---3--:R-:W-:-:S04]  /*6550*/  @!P2 PRMT R83, R83, 0x5410, R73 ;  /* 0x000054105353a816 */ /* 0x008fc80000000049 */
[----:B------:R-:W-:Y:S01]  /*6560*/  PRMT R71, R83, 0x7632, R71 ;  /* 0x0000763253477816 */ /* 0x000fe20000000047 */
[----:B------:R0:W-:Y:S04]  /*6570*/  STS.U16 [R95+0x1300], R83 ;  /* 0x001300535f007388 */ /* 0x0001e80000000400 */
[----:B0-----:R-:W3:Y:S04]  /*6580*/  LDL R83, [R1+0x90] ;  /* 0x0000900001537983 */ /* 0x001ee80000100800 */
[----:B------:R0:W-:Y:S01]  /*6590*/  STS.U16 [R94+0x1340], R71 ;  /* 0x001340475e007388 */ /* 0x0001e20000000400 */
[----:B------:R-:W-:Y:S01]  /*65a0*/  PRMT R73, R12, 0x7632, R73 ;  /* 0x000076320c497816 */ /* 0x000fe20000000049 */
[----:B0-----:R-:W-:Y:S01]  /*65b0*/  IMAD.MOV.U32 R71, RZ, RZ, RZ ;  /* 0x000000ffff477224 */ /* 0x001fe200078e00ff */
        /* <DEDUP_REMOVED lines=12> */
[----:B------:R-:W2:Y:S04]  /*6680*/  LDS.U16 R96, [R161+0x1084] ;  /* 0x00108400a1607984 */ /* 0x000ea80000000400 */
[----:B------:R-:W4:Y:S04]  /*6690*/  LDS.U16 R95, [R160+0x1086] ;  /* 0x00108600a05f7984 */ /* 0x000f280000000400 */
        /* <DEDUP_REMOVED lines=11> */
[----:B------:R-:W4:Y:S01]  /*6750*/  LDS.U16 R73, [R47+0x109e] ;  /* 0x00109e002f497984 */ /* 0x000f220000000400 */
[----:B------:R-:W0:Y:S01]  /*6760*/  S2UR UR31, SR_CgaCtaId ;  /* 0x00000000001f79c3 */ /* 0x000e220000008800 */
[----:B------:R-:W-:Y:S01]  /*6770*/  MOV R78, UR51 ;  /* 0x00000033004e7c02 */ /* 0x000fe20008000f00 */
[----:B------:R-:W-:-:S04]  /*6780*/  ULEA UR23, UR12, 0xffffff00, 0x8 ;  /* 0xffffff000c177891 */ /* 0x000fc8000f8e40ff */
[----:B------:R-:W-:-:S04]  /*6790*/  FMUL.FTZ R78, R78, 1.4426950216293334961 ;  /* 0x3fb8aa3b4e4e7820 */ /* 0x000fc80000410000 */
[C---:B------:R-:W-:Y:S01]  /*67a0*/  FMUL.FTZ R151, R78.reuse, R46 ;  /* 0x0000002e4e977220 */ /* 0x040fe20000410000 */
[----:B------:R-:W-:Y:S01]  /*67b0*/  ULOP3.LUT UR23, UR23, 0x100, URZ, 0xc0, !UPT ;  /* 0x0000010017177892 */ /* 0x000fe2000f8ec0ff */
[C---:B------:R-:W-:Y:S01]  /*67c0*/  FMUL.FTZ R118, R78.reuse, R45 ;  /* 0x0000002d4e767220 */ /* 0x040fe20000410000 */
[----:B------:R-:W-:-:S03]  /*67d0*/  FMUL.FTZ R117, R78, R44 ;  /* 0x0000002c4e757220 */ /* 0x000fc60000410000 */
[----:B------:R-:W4:Y:S01]  /*67e0*/  MUFU.EX2 R151, R151 ;  /* 0x0000009700977308 */ /* 0x000f220000000800 */
[----:B------:R-:W-:Y:S01]  /*67f0*/  UIADD3 UR26, UPT, UPT, UR23, UR8, URZ ;  /* 0x00000008171a7290 */ /* 0x000fe2000fffe0ff */
        /* <DEDUP_REMOVED lines=14> */
[----:B-1----:R-:W-:-:S02]  /*68e0*/  ISETP.NE.AND P0, PT, R14, RZ, PT ;  /* 0x000000ff0e00720c */ /* 0x002fc40003f05270 */
[C---:B------:R-:W-:Y:S01]  /*68f0*/  IADD3 R12, PT, PT, R14.reuse, 0x200, RZ ;  /* 0x000002000e0c7810 */ /* 0x040fe20007ffe0ff */
        /* <DEDUP_REMOVED lines=10> */
[----:B--2---:R-:W-:-:S07]  /*69a0*/  HADD2.F32 R96, -RZ, R96.H0_H0 ;  /* 0x20000060ff607230 */ /* 0x004fce0000004100 */
[----:B------:R-:W2:Y:S01]  /*69b0*/  MUFU.EX2 R114, R114 ;  /* 0x0000007200727308 */ /* 0x000ea20000000800 */
[----:B----4-:R-:W-:-:S07]  /*69c0*/  HADD2.F32 R95, -RZ, R95.H0_H0 ;  /* 0x2000005fff5f7230 */ /* 0x010fce0000004100 */
[----:B------:R-:W4:Y:S01]  /*69d0*/  MUFU.EX2 R113, R113 ;  /* 0x0000007100717308 */ /* 0x000f220000000800 */
        /* <DEDUP_REMOVED lines=55> */
[----:B---3--:R-:W-:Y:S01]  /*6d50*/  FMUL.FTZ R76, R83, R76 ;  /* 0x0000004c534c7220 */ /* 0x008fe20000410000 */
[----:B------:R-:W-:Y:S06]  /*6d60*/  BAR.SYNC.DEFER_BLOCKING 0x0 ;  /* 0x0000000000007b1d */ /* 0x000fec0000010000 */
[----:B012-4-:R-:W-:Y:S05]  /*6d70*/  @P1 BRA `(.L_x_1434) ;  /* 0x0000000000241947 */ /* 0x017fea0003800000 */
        /* <DEDUP_REMOVED lines=9> */
.L_x_1434:
[----:B------:R-:W-:-:S06]  /*6e10*/  LEA R0, R14, UR23, 0x2 ;  /* 0x000000170e007c11 */ /* 0x000fcc000f8e10ff */
[----:B------:R-:W0:Y:S02]  /*6e20*/  LDS R0, [R0+0x7554] ;  /* 0x0075540000007984 */ /* 0x000e240000000800 */
.L_x_1435:
[----:B------:R-:W-:Y:S05]  /*6e30*/  BSYNC.RECONVERGENT B0 ;  /* 0x0000000000007941 */ /* 0x000fea0003800200 */
.L_x_1433:
[----:B------:R-:W-:Y:S01]  /*6e40*/  LOP3.LUT P1, RZ, R13, 0x4, RZ, 0xc0, !PT ;  /* 0x000000040dff7812 */ /* 0x000fe2000782c0ff */
[----:B------:R-:W-:Y:S01]  /*6e50*/  IMAD.MOV.U32 R81, RZ, RZ, 0x8 ;  /* 0x00000008ff517424 */ /* 0x000fe200078e00ff */
[----:B------:R-:W-:Y:S02]  /*6e60*/  MOV R78, UR12 ;  /* 0x0000000c004e7c02 */ /* 0x000fe40008000f00 */
[----:B------:R-:W-:-:S09]  /*6e70*/  MOV R79, RZ ;  /* 0x000000ff004f7202 */ /* 0x000fd20000000f00 */
[----:B------:R-:W2:Y:S01]  /*6e80*/  @P1 LDC R80, c[0x0][0x38c] ;  /* 0x0000e300ff501b82 */ /* 0x000ea20000000800 */
[----:B------:R-:W-:Y:S01]  /*6e90*/  @P1 IADD3 R78, PT, PT, R78, -0x2, RZ ;  /* 0xfffffffe4e4e1810 */ /* 0x000fe20007ffe0ff */
[----:B------:R-:W-:Y:S01]  /*6ea0*/  FMUL.FTZ R129, R39, R46 ;  /* 0x0000002e27817220 */ /* 0x000fe20000410000 */
[----:B------:R-:W-:Y:S01]  /*6eb0*/  FMUL.FTZ R128, R37, R45 ;  /* 0x0000002d25807220 */ /* 0x000fe20000410000 */
[----:B------:R-:W-:Y:S02]  /*6ec0*/  FMUL.FTZ R127, R36, R44 ;  /* 0x0000002c247f7220 */ /* 0x000fe40000410000 */
        /* <DEDUP_REMOVED lines=46> */
[C---:B------:R-:W-:Y:S01]  /*71b0*/  ISETP.GT.U32.AND P1, PT, R14.reuse, 0x1f, PT ;  /* 0x0000001f0e00780c */ /* 0x040fe20003f24070 */
        /* <DEDUP_REMOVED lines=66> */
.L_x_1494:
[C---:B---3--:R-:W-:Y:S01]  /*75e0*/  FFMA.FTZ R86, R157.reuse, R86, R156 ;  /* 0x000000569d567223 */ /* 0x048fe2000001009c */
[----:B------:R-:W-:Y:S01]  /*75f0*/  UMOV UR26, 0xffffffff ;  /* 0xffffffff001a7882 */ /* 0x000fe20000000000 */
[----:B0-2---:R-:W-:-:S03]  /*7600*/  @P1 FMUL.FTZ R157, R157, R153 ;  /* 0x000000999d9d1220 */ /* 0x005fc60000410000 */
[----:B------:R-:W-:Y:S01]  /*7610*/  FSEL R162, R156, R86, !P1 ;  /* 0x000000569ca27208 */ /* 0x000fe20004800000 */
[----:B------:R-:W-:Y:S06]  /*7620*/  BRA.DIV UR26, `(.L_x_1438) ;  /* 0x0000005a1a987947 */ /* 0x000fec000b800000 */
.L_x_1497:
[----:B------:R-:W-:-:S03]  /*7630*/  UMOV UR26, 0xffffffff ;  /* 0xffffffff001a7882 */ /* 0x000fc60000000000 */
[----:B------:R-:W-:Y:S05]  /*7640*/  BRA.DIV UR26, `(.L_x_1439) ;  /* 0x0000005a1ab87947 */ /* 0x000fea000b800000 */
.L_x_1500:
[----:B------:R-:W-:-:S03]  /*7650*/  UMOV UR26, 0xffffffff ;  /* 0xffffffff001a7882 */ /* 0x000fc60000000000 */
[----:B------:R-:W-:Y:S05]  /*7660*/  BRA.DIV UR26, `(.L_x_1440) ;  /* 0x0000005a1ad87947 */ /* 0x000fea000b800000 */
[----:B------:R-:W0:Y:S04]  /*7670*/  SHFL.UP PT, R157, R157, 0x1, RZ ;  /* 0x042000009d9d7989 */ /* 0x000e2800000e00ff */
[----:B------:R-:W2:Y:S04]  /*7680*/  SHFL.UP PT, R162, R162, 0x1, RZ ;  /* 0x04200000a2a27989 */ /* 0x000ea800000e00ff */
[----:B-----5:R-:W3:Y:S04]  /*7690*/  SHFL.IDX PT, R78, R78, RZ, 0x1f ;  /* 0x00001fff4e4e7589 */ /* 0x020ee800000e0000 */
[----:B------:R-:W4:Y:S02]  /*76a0*/  SHFL.IDX PT, R79, R79, RZ, 0x1f ;  /* 0x00001fff4f4f7589 */ /* 0x000f2400000e0000 */
.L_x_1506:
        /* <DEDUP_REMOVED lines=12> */
.L_x_1436:
[----:B------:R-:W-:Y:S05]  /*7770*/  WARPSYNC.ALL ;  /* 0x0000000000007948 */ /* 0x000fea0003800000 */
[----:B------:R-:W-:Y:S01]  /*7780*/  LOP3.LUT P0, RZ, R14, 0x1f, RZ, 0xc0, !PT ;  /* 0x0000001f0eff7812 */ /* 0x000fe2000780c0ff */
[----:B------:R-:W-:Y:S01]  /*7790*/  BAR.SYNC.DEFER_BLOCKING 0x0 ;  /* 0x0000000000007b1d */ /* 0x000fe20000010000 */
[C---:B0123--:R-:W-:Y:S01]  /*77a0*/  FMUL.FTZ R80, R104.reuse, R0 ;  /* 0x0000000068507220 */ /* 0x04ffe20000410000 */
[----:B------:R-:W-:Y:S01]  /*77b0*/  FFMA.FTZ R81, R104, R73, R74 ;  /* 0x0000004968517223 */ /* 0x000fe2000001004a */
[----:B------:R-:W-:Y:S01]  /*77c0*/  ISETP.GT.U32.AND P1, PT, R14, 0x1f, PT ;  /* 0x0000001f0e00780c */ /* 0x000fe20003f24070 */
[----:B-----5:R-:W-:-:S02]  /*77d0*/  IMAD.MOV.U32 R79, RZ, RZ, RZ ;  /* 0x000000ffff4f7224 */ /* 0x020fc400078e00ff */
        /* <DEDUP_REMOVED lines=77> */
[----:B-1----:R-:W-:Y:S01]  /*7cb0*/  @P1 FMUL.FTZ R86, R86, R162 ;  /* 0x000000a256561220 */ /* 0x002fe20000410000 */
[----:B--2---:R-:W-:-:S04]  /*7cc0*/  @P1 FFMA.FTZ R87, R162, R87, R163 ;  /* 0x00000057a2571223 */ /* 0x004fc800000100a3 */
[----:B------:R-:W-:Y:S02]  /*7cd0*/  @P1 MOV R162, R86 ;  /* 0x0000005600a21202 */ /* 0x000fe40000000f00 */
[----:B------:R-:W-:-:S03]  /*7ce0*/  @P1 MOV R163, R87 ;  /* 0x0000005700a31202 */ /* 0x000fc60000000f00 */
[----:B------:R-:W1:Y:S01]  /*7cf0*/  SHFL.DOWN PT, R86, R162, 0x2, 0x1f ;  /* 0x08401f00a2567f89 */ /* 0x000e6200000e0000 */
[----:B------:R-:W-:-:S03]  /*7d00*/  ISETP.GT.U32.AND P1, PT, R153, 0x1d, PT ;  /* 0x0000001d9900780c */ /* 0x000fc60003f24070 */
[----:B------:R-:W2:Y:S10]  /*7d10*/  SHFL.DOWN PT, R87, R163, 0x2, 0x1f ;  /* 0x08401f00a3577f89 */ /* 0x000eb400000e0000 */
        /* <DEDUP_REMOVED lines=30> */
.L_x_1523:
        /* <DEDUP_REMOVED lines=14> */
.L_x_1441:
        /* <DEDUP_REMOVED lines=124> */
[----:B------:R-:W-:Y:S01]  /*87a0*/  FMUL.FTZ R3, R3, R89 ;  /* 0x0000005903037220 */ /* 0x000fe20000410000 */
[C---:B------:R-:W-:Y:S01]  /*87b0*/  FMUL.FTZ R122, R89.reuse, UR51 ;  /* 0x00000033597a7c20 */ /* 0x040fe20008410000 */
[----:B0-----:R-:W-:Y:S01]  /*87c0*/  FMUL.FTZ R82, R90, R33 ;  /* 0x000000215a527220 */ /* 0x001fe20000410000 */
[----:B------:R-:W-:-:S03]  /*87d0*/  FMUL.FTZ R89, R89, R28 ;  /* 0x0000001c59597220 */ /* 0x000fc60000410000 */
[----:B------:R-:W-:Y:S01]  /*87e0*/  FFMA.FTZ R83, R121, R82, R83 ;  /* 0x0000005279537223 */ /* 0x000fe20000010053 */
[----:B------:R-:W-:-:S03]  /*87f0*/  FMUL.FTZ R88, R88, R24 ;  /* 0x0000001858587220 */ /* 0x000fc60000410000 */
[----:B------:R-:W-:Y:S01]  /*8800*/  FFMA.FTZ R83, R120, R89, R83 ;  /* 0x0000005978537223 */ /* 0x000fe20000010053 */
[C---:B------:R-:W-:Y:S01]  /*8810*/  FMUL.FTZ R77, R107.reuse, UR51 ;  /* 0x000000336b4d7c20 */ /* 0x040fe20008410000 */
[----:B------:R-:W-:Y:S02]  /*8820*/  FMUL.FTZ R107, R107, R20 ;  /* 0x000000146b6b7220 */ /* 0x000fe40000410000 */
[----:B------:R-:W-:Y:S01]  /*8830*/  FFMA.FTZ R83, R119, R88, R83 ;  /* 0x0000005877537223 */ /* 0x000fe20000010053 */
[----:B------:R-:W-:-:S03]  /*8840*/  FMUL.FTZ R76, R76, R19 ;  /* 0x000000134c4c7220 */ /* 0x000fc60000410000 */
[----:B------:R-:W-:Y:S01]  /*8850*/  FFMA.FTZ R83, R79, R107, R83 ;  /* 0x0000006b4f537223 */ /* 0x000fe20000010053 */
[----:B------:R-:W-:Y:S01]  /*8860*/  FMUL.FTZ R75, R75, R18 ;  /* 0x000000124b4b7220 */ /* 0x000fe20000410000 */
[----:B------:R-:W-:Y:S02]  /*8870*/  FMUL.FTZ R77, R79, R77 ;  /* 0x0000004d4f4d7220 */ /* 0x000fe40000410000 */
[-C--:B------:R-:W-:Y:S01]  /*8880*/  FFMA.FTZ R83, R131, R76.reuse, R83 ;  /* 0x0000004c83537223 */ /* 0x080fe20000010053 */
        /* <DEDUP_REMOVED lines=47> */
[----:B------:R-:W-:-:S04]  /*8b80*/  FMUL.FTZ R136, R76, R136 ;  /* 0x000000884c887220 */ /* 0x000fc80000410000 */
[----:B------:R-:W-:Y:S01]  /*8b90*/  LOP3.LUT R74, R14, UR26, RZ, 0xfc, !PT ;  /* 0x0000001a0e4a7c12 */ /* 0x000fe2000f8efcff */
[----:B------:R-:W-:Y:S01]  /*8ba0*/  FMUL.FTZ R81, R30, R81 ;  /* 0x000000511e517220 */ /* 0x000fe20000410000 */
[----:B------:R-:W-:Y:S01]  /*8bb0*/  MOV R76, R14 ;  /* 0x0000000e004c7202 */ /* 0x000fe20000000f00 */
[----:B------:R-:W-:Y:S01]  /*8bc0*/  IMAD.MOV.U32 R77, RZ, RZ, RZ ;  /* 0x000000ffff4d7224 */ /* 0x000fe200078e00ff */
[----:B------:R-:W-:Y:S02]  /*8bd0*/  IADD3 R74, PT, PT, -R74, UR25, RZ ;  /* 0x000000194a4a7c10 */ /* 0x000fe4000fffe1ff */
[----:B------:R1:W-:Y:S02]  /*8be0*/  STS [R73+0x211c], R81 ;  /* 0x00211c5149007388 */ /* 0x0003e40000000800 */
[----:B------:R-:W-:Y:S01]  /*8bf0*/  ISETP.GE.AND P5, PT, R74, 0x1, PT ;  /* 0x000000014a00780c */ /* 0x000fe20003fa6270 */
[----:B0-----:R-:W-:-:S04]  /*8c00*/  IMAD.WIDE.U32 R74, R2, UR30, R76 ;  /* 0x0000001e024a7c25 */ /* 0x001fc8000f8e004c */
[----:B------:R-:W-:Y:S01]  /*8c10*/  FMUL.FTZ R80, R80, R15 ;  /* 0x0000000f50507220 */ /* 0x000fe20000410000 */
[----:B-1----:R-:W-:-:S04]  /*8c20*/  IMAD.WIDE.U32 R76, R4, UR30, R76 ;  /* 0x0000001e044c7c25 */ /* 0x002fc8000f8e004c */
[----:B------:R-:W-:Y:S01]  /*8c30*/  FMUL.FTZ R81, R25, R107 ;  /* 0x0000006b19517220 */ /* 0x000fe20000410000 */
[----:B------:R-:W-:Y:S01]  /*8c40*/  IMAD R75, R3, UR30, R75 ;  /* 0x0000001e034b7c24 */ /* 0x000fe2000f8e024b */
[----:B------:R-:W-:Y:S01]  /*8c50*/  MOV R4, UR40 ;  /* 0x0000002800047c02 */ /* 0x000fe20008000f00 */
[----:B------:R-:W-:Y:S01]  /*8c60*/  IMAD R3, R5, UR30, R77 ;  /* 0x0000001e05037c24 */ /* 0x000fe2000f8e024d */
[----:B------:R-:W-:Y:S01]  /*8c70*/  MOV R2, R76 ;  /* 0x0000004c00027202 */ /* 0x000fe20000000f00 */
[----:B------:R0:W-:Y:S01]  /*8c80*/  STS [R73+0x212c], R81 ;  /* 0x00212c5149007388 */ /* 0x0001e20000000800 */
[----:B------:R-:W-:Y:S01]  /*8c90*/  FMUL.FTZ R84, R32, R84 ;  /* 0x0000005420547220 */ /* 0x000fe20000410000 */
        /* <DEDUP_REMOVED lines=15> */
[----:B------:R-:W-:Y:S01]  /*8d90*/  MOV R76, UR38 ;  /* 0x00000026004c7c02 */ /* 0x000fe20008000f00 */
[----:B------:R-:W-:Y:S01]  /*8da0*/  UIMAD UR31, UR9, UR41, UR30 ;  /* 0x00000029091f72a4 */ /* 0x000fe2000f8e021e */
[----:B------:R-:W-:Y:S01]  /*8db0*/  IADD3 R2, P0, PT, R2, UR26, RZ ;  /* 0x0000001a02027c10 */ /* 0x000fe2000ff1e0ff */
[----:B------:R-:W-:-:S02]  /*8dc0*/  UIMAD UR30, UR48, UR38, URZ ;  /* 0x00000026301e72a4 */ /* 0x000fc4000f8e02ff */
[----:B------:R-:W-:Y:S01]  /*8dd0*/  IMAD.WIDE.U32 R74, R76, UR9, R74 ;  /* 0x000000094c4a7c25 */ /* 0x000fe2000f8e004a */
[C---:B------:R-:W-:Y:S01]  /*8de0*/  IADD3 R86, PT, PT, R14.reuse, 0x200, RZ ;  /* 0x000002000e567810 */ /* 0x040fe20007ffe0ff */
[----:B------:R-:W-:Y:S01]  /*8df0*/  UIMAD UR30, UR9, UR39, UR30 ;  /* 0x00000027091e72a4 */ /* 0x000fe2000f8e021e */
[C---:B------:R-:W-:Y:S01]  /*8e00*/  IADD3 R117, PT, PT, R14.reuse, 0x80, RZ ;  /* 0x000000800e757810 */ /* 0x040fe20007ffe0ff */
[C---:B------:R-:W-:Y:S01]  /*8e10*/  VIADD R115, R14.reuse, 0x180 ;  /* 0x000001800e737836 */ /* 0x040fe20000000000 */
[C---:B------:R-:W-:Y:S01]  /*8e20*/  IADD3 R116, PT, PT, R14.reuse, 0x100, RZ ;  /* 0x000001000e747810 */ /* 0x040fe20007ffe0ff */
[C---:B------:R-:W-:Y:S01]  /*8e30*/  VIADD R108, R14.reuse, 0x580 ;  /* 0x000005800e6c7836 */ /* 0x040fe20000000000 */
[C---:B------:R-:W-:Y:S02]  /*8e40*/  IADD3 R114, PT, PT, R14.reuse, 0x280, RZ ;  /* 0x000002800e727810 */ /* 0x040fe40007ffe0ff */
[C---:B------:R-:W-:Y:S02]  /*8e50*/  IADD3 R113, PT, PT, R14.reuse, 0x300, RZ ;  /* 0x000003000e717810 */ /* 0x040fe40007ffe0ff */
[----:B------:R-:W-:-:S02]  /*8e60*/  IADD3 R112, PT, PT, R14, 0x380, RZ ;  /* 0x000003800e707810 */ /* 0x000fc40007ffe0ff */
[C---:B------:R-:W-:Y:S02]  /*8e70*/  LOP3.LUT R111, R14.reuse, 0x400, RZ, 0xfc, !PT ;  /* 0x000004000e6f7812 */ /* 0x040fe400078efcff */
[C---:B------:R-:W-:Y:S02]  /*8e80*/  IADD3 R110, PT, PT, R14.reuse, 0x480, RZ ;  /* 0x000004800e6e7810 */ /* 0x040fe40007ffe0ff */
[C---:B------:R-:W-:Y:S02]  /*8e90*/  IADD3 R109, PT, PT, R14.reuse, 0x500, RZ ;  /* 0x000005000e6d7810 */ /* 0x040fe40007ffe0ff */
[C---:B------:R-:W-:Y:S02]  /*8ea0*/  IADD3 R107, PT, PT, R14.reuse, 0x600, RZ ;  /* 0x000006000e6b7810 */ /* 0x040fe40007ffe0ff */
[C---:B------:R-:W-:Y:S02]  /*8eb0*/  IADD3 R106, PT, PT, R14.reuse, 0x680, RZ ;  /* 0x000006800e6a7810 */ /* 0x040fe40007ffe0ff */
[----:B------:R-:W-:-:S02]  /*8ec0*/  IADD3 R105, PT, PT, R14, 0x700, RZ ;  /* 0x000007000e697810 */ /* 0x000fc40007ffe0ff */
[----:B------:R-:W-:Y:S02]  /*8ed0*/  IADD3 R104, PT, PT, R14, 0x780, RZ ;  /* 0x000007800e687810 */ /* 0x000fe40007ffe0ff */
[----:B------:R-:W-:Y:S02]  /*8ee0*/  IADD3.X R3, PT, PT, R3, UR31, RZ, P0, !PT ;  /* 0x0000001f03037c10 */ /* 0x000fe400087fe4ff */
[----:B------:R-:W-:Y:S02]  /*8ef0*/  IADD3 R74, P0, PT, R74, UR26, RZ ;  /* 0x0000001a4a4a7c10 */ /* 0x000fe4000ff1e0ff */
        /* <DEDUP_REMOVED lines=15> */
[----:B------:R-:W-:Y:S01]  /*8ff0*/  LEA.HI R104, R104, R14, RZ, 0x1b ;  /* 0x0000000e68687211 */ /* 0x000fe200078fd8ff */
[----:B------:R-:W-:Y:S01]  /*9000*/  USHF.L.U32 UR31, UR12, 0xb, URZ ;  /* 0x0000000b0c1f7899 */ /* 0x000fe200080006ff */
[----:B------:R-:W-:Y:S02]  /*9010*/  MOV R76, UR42 ;  /* 0x0000002a004c7c02 */ /* 0x000fe40008000f00 */
[----:B------:R-:W-:Y:S01]  /*9020*/  IADD3.X R75, PT, PT, R75, UR30, RZ, P0, !PT ;  /* 0x0000001e4b4b7c10 */ /* 0x000fe200087fe4ff */
[----:B------:R-:W-:Y:S01]  /*9030*/  FMUL.FTZ R151, R87, R151 ;  /* 0x0000009757977220 */ /* 0x000fe20000410000 */
[----:B------:R-:W-:Y:S01]  /*9040*/  LEA R119, R119, UR23, 0x2 ;  /* 0x0000001777777c11 */ /* 0x000fe2000f8e10ff */
[----:B------:R-:W-:Y:S01]  /*9050*/  BAR.SYNC.DEFER_BLOCKING 0x0 ;  /* 0x0000000000007b1d */ /* 0x000fe20000010000 */
        /* <DEDUP_REMOVED lines=26> */
[----:B------:R-:W-:-:S04]  /*9200*/  IMAD.WIDE.U32 R2, R76, UR8, R2 ;  /* 0x000000084c027c25 */ /* 0x000fc8000f8e0002 */
[----:B------:R-:W-:Y:S01]  /*9210*/  FFMA.FTZ R78, R78, R80, R83 ;  /* 0x000000504e4e7223 */ /* 0x000fe20000010053 */
[----:B------:R-:W-:Y:S01]  /*9220*/  LOP3.LUT R76, R14, UR31, RZ, 0xfc, !PT ;  /* 0x0000001f0e4c7c12 */ /* 0x000fe2000f8efcff */
[----:B------:R-:W0:Y:S01]  /*9230*/  LDS R103, [R118+0x2100] ;  /* 0x0021000076677984 */ /* 0x000e220000000800 */
[----:B-1----:R-:W-:Y:S01]  /*9240*/  IMAD.WIDE.U32 R74, R4, UR8, R74 ;  /* 0x00000008044a7c25 */ /* 0x002fe2000f8e004a */
[----:B------:R-:W-:Y:S02]  /*9250*/  MOV R77, UR25 ;  /* 0x00000019004d7c02 */ /* 0x000fe40008000f00 */
        /* <DEDUP_REMOVED lines=61> */
.L_x_1444:
[----:B------:R-:W-:Y:S05]  /*9630*/  BSYNC.RECONVERGENT B0 ;  /* 0x0000000000007941 */ /* 0x000fea0003800200 */
.L_x_1443:
[----:B------:R-:W0:Y:S01]  /*9640*/  LDS R117, [R117+0x4400] ;  /* 0x0044000075757984 */ /* 0x000e220000000800 */
[----:B-1----:R-:W-:Y:S01]  /*9650*/  LOP3.LUT R103, R14, UR31, RZ, 0xfc, !PT ;  /* 0x0000001f0e677c12 */ /* 0x002fe2000f8efcff */
[----:B------:R-:W-:Y:S01]  /*9660*/  BSSY.RECONVERGENT B0, `(.L_x_1445) ;  /* 0x0000009000007945 */ /* 0x000fe20003800200 */
[----:B------:R-:W-:Y:S02]  /*9670*/  MOV R129, UR25 ;  /* 0x0000001900817c02 */ /* 0x000fe40008000f00 */
[----:B------:R-:W-:Y:S02]  /*9680*/  MOV R118, UR25 ;  /* 0x0000001900767c02 */ /* 0x000fe40008000f00 */
[C---:B------:R-:W-:Y:S02]  /*9690*/  IADD3 R129, PT, PT, -R103.reuse, 0x800, R129 ;  /* 0x0000080067817810 */ /* 0x040fe40007ffe181 */
[----:B------:R-:W-:Y:S02]  /*96a0*/  IADD3 R118, PT, PT, -R103, 0x800, R118 ;  /* 0x0000080067767810 */ /* 0x000fe40007ffe176 */
[----:B------:R-:W-:Y:S01]  /*96b0*/  ISETP.GE.AND P5, PT, R129, 0x281, PT ;  /* 0x000002818100780c */ /* 0x000fe20003fa6270 */
[----:B------:R-:W-:-:S12]  /*96c0*/  @!P3 BRA `(.L_x_1446) ;  /* 0x000000000008b947 */ /* 0x000fd80003800000 */
[----:B------:R1:W-:Y:S04]  /*96d0*/  REDG.E.ADD.F32.FTZ.RN.STRONG.GPU desc[UR28][R76.64+0x200], R102 ;  /* 0x000200664c0079a6 */ /* 0x0003e8000c12f31c */
[----:B0-----:R1:W-:Y:S02]  /*96e0*/  REDG.E.ADD.F32.FTZ.RN.STRONG.GPU desc[UR28][R4.64+0x200], R117 ;  /* 0x00020075040079a6 */ /* 0x0013e4000c12f31c */
.L_x_1446:
[----:B------:R-:W-:Y:S05]  /*96f0*/  BSYNC.RECONVERGENT B0 ;  /* 0x0000000000007941 */ /* 0x000fea0003800200 */
.L_x_1445:
[----:B------:R-:W2:Y:S01]  /*9700*/  LDS R116, [R116+0x4600] ;  /* 0x0046000074747984 */ /* 0x000ea20000000800 */
[----:B------:R-:W-:Y:S04]  /*9710*/  BSSY.RECONVERGENT B0, `(.L_x_1447) ;  /* 0x0000004000007945 */ /* 0x000fe80003800200 */
[----:B------:R-:W-:Y:S05]  /*9720*/  @!P2 BRA `(.L_x_1448) ;  /* 0x000000000008a947 */ /* 0x000fea0003800000 */
[----:B------:R3:W-:Y:S04]  /*9730*/  REDG.E.ADD.F32.FTZ.RN.STRONG.GPU desc[UR28][R76.64+0x400], R101 ;  /* 0x000400654c0079a6 */ /* 0x0007e8000c12f31c */
[----:B--2---:R3:W-:Y:S02]  /*9740*/  REDG.E.ADD.F32.FTZ.RN.STRONG.GPU desc[UR28][R4.64+0x400], R116 ;  /* 0x00040074040079a6 */ /* 0x0047e4000c12f31c */
.L_x_1448:
[----:B------:R-:W-:Y:S05]  /*9750*/  BSYNC.RECONVERGENT B0 ;  /* 0x0000000000007941 */ /* 0x000fea0003800200 */
.L_x_1447:
[----:B------:R-:W4:Y:S01]  /*9760*/  LDS R115, [R115+0x4800] ;  /* 0x0048000073737984 */ /* 0x000f220000000800 */
[----:B------:R-:W-:Y:S04]  /*9770*/  BSSY.RECONVERGENT B0, `(.L_x_1449) ;  /* 0x0000004000007945 */ /* 0x000fe80003800200 */
[----:B------:R-:W-:Y:S05]  /*9780*/  @!P1 BRA `(.L_x_1450) ;  /* 0x0000000000089947 */ /* 0x000fea0003800000 */
[----:B------:R0:W-:Y:S04]  /*9790*/  REDG.E.ADD.F32.FTZ.RN.STRONG.GPU desc[UR28][R76.64+0x600], R100 ;  /* 0x000600644c0079a6 */ /* 0x0001e8000c12f31c */
[----:B----4-:R4:W-:Y:S02]  /*97a0*/  REDG.E.ADD.F32.FTZ.RN.STRONG.GPU desc[UR28][R4.64+0x600], R115 ;  /* 0x00060073040079a6 */ /* 0x0109e4000c12f31c */
.L_x_1450:
[----:B------:R-:W-:Y:S05]  /*97b0*/  BSYNC.RECONVERGENT B0 ;  /* 0x0000000000007941 */ /* 0x000fea0003800200 */
.L_x_1449:
[----:B------:R-:W0:Y:S01]  /*97c0*/  LDS R119, [R119+0x4a00] ;  /* 0x004a000077777984 */ /* 0x000e220000000800 */
[----:B------:R-:W-:Y:S04]  /*97d0*/  BSSY.RECONVERGENT B0, `(.L_x_1451) ;  /* 0x0000004000007945 */ /* 0x000fe80003800200 */
[----:B------:R-:W-:Y:S05]  /*97e0*/  @!P0 BRA `(.L_x_1452) ;  /* 0x0000000000088947 */ /* 0x000fea0003800000 */
[----:B------:R1:W-:Y:S04]  /*97f0*/  REDG.E.ADD.F32.FTZ.RN.STRONG.GPU desc[UR28][R76.64+0x800], R99 ;  /* 0x000800634c0079a6 */ /* 0x0003e8000c12f31c */
[----:B0-----:R1:W-:Y:S02]  /*9800*/  REDG.E.ADD.F32.FTZ.RN.STRONG.GPU desc[UR28][R4.64+0x800], R119 ;  /* 0x00080077040079a6 */ /* 0x0013e4000c12f31c */
.L_x_1452:
[----:B------:R-:W-:Y:S05]  /*9810*/  BSYNC.RECONVERGENT B0 ;  /* 0x0000000000007941 */ /* 0x000fea0003800200 */
.L_x_1451:
[----:B------:R-:W0:Y:S01]  /*9820*/  LDS R114, [R114+0x4c00] ;  /* 0x004c000072727984 */ /* 0x000e220000000800 */
[----:B------:R-:W-:Y:S04]  /*9830*/  BSSY.RECONVERGENT B0, `(.L_x_1453) ;  /* 0x0000004000007945 */ /* 0x000fe80003800200 */
[----:B------:R-:W-:Y:S05]  /*9840*/  @!P5 BRA `(.L_x_1454) ;  /* 0x000000000008d947 */ /* 0x000fea0003800000 */
[----:B------:R1:W-:Y:S04]  /*9850*/  REDG.E.ADD.F32.FTZ.RN.STRONG.GPU desc[UR28][R76.64+0xa00], R89 ;  /* 0x000a00594c0079a6 */ /* 0x0003e8000c12f31c */
[----:B0-----:R1:W-:Y:S02]  /*9860*/  REDG.E.ADD.F32.FTZ.RN.STRONG.GPU desc[UR28][R4.64+0xa00], R114 ;  /* 0x000a0072040079a6 */ /* 0x0013e4000c12f31c */
.L_x_1454:
[----:B------:R-:W-:Y:S05]  /*9870*/  BSYNC.RECONVERGENT B0 ;  /* 0x0000000000007941 */ /* 0x000fea0003800200 */
.L_x_1453:
        /* <DEDUP_REMOVED lines=10> */
.L_x_1456:
[----:B------:R-:W-:Y:S05]  /*9920*/  BSYNC.RECONVERGENT B0 ;  /* 0x0000000000007941 */ /* 0x000fea0003800200 */
.L_x_1455:
[----:B------:R-:W0:Y:S01]  /*9930*/  LDS R112, [R112+0x5000] ;  /* 0x0050000070707984 */ /* 0x000e220000000800 */
[----:B------:R-:W-:Y:S04]  /*9940*/  BSSY.RECONVERGENT B0, `(.L_x_1457) ;  /* 0x0000004000007945 */ /* 0x000fe80003800200 */
[----:B------:R-:W-:Y:S05]  /*9950*/  @!P0 BRA `(.L_x_1458) ;  /* 0x0000000000088947 */ /* 0x000fea0003800000 */
[----:B------:R1:W-:Y:S04]  /*9960*/  REDG.E.ADD.F32.FTZ.RN.STRONG.GPU desc[UR28][R76.64+0xe00], R87 ;  /* 0x000e00574c0079a6 */ /* 0x0003e8000c12f31c */
[----:B0-----:R1:W-:Y:S02]  /*9970*/  REDG.E.ADD.F32.FTZ.RN.STRONG.GPU desc[UR28][R4.64+0xe00], R112 ;  /* 0x000e0070040079a6 */ /* 0x0013e4000c12f31c */
.L_x_1458:
[----:B------:R-:W-:Y:S05]  /*9980*/  BSYNC.RECONVERGENT B0 ;  /* 0x0000000000007941 */ /* 0x000fea0003800200 */
.L_x_1457:
[----:B------:R-:W0:Y:S01]  /*9990*/  LDS R111, [R111+0x5200] ;  /* 0x005200006f6f7984 */ /* 0x000e220000000800 */
[----:B------:R-:W-:Y:S04]  /*99a0*/  BSSY.RECONVERGENT B0, `(.L_x_1459) ;  /* 0x0000004000007945 */ /* 0x000fe80003800200 */
[----:B------:R-:W-:Y:S05]  /*99b0*/  @!P1 BRA `(.L_x_1460) ;  /* 0x0000000000089947 */ /* 0x000fea0003800000 */
[----:B------:R1:W-:Y:S04]  /*99c0*/  REDG.E.ADD.F32.FTZ.RN.STRONG.GPU desc[UR28][R76.64+0x1000], R86 ;  /* 0x001000564c0079a6 */ /* 0x0003e8000c12f31c */
[----:B0-----:R1:W-:Y:S02]  /*99d0*/  REDG.E.ADD.F32.FTZ.RN.STRONG.GPU desc[UR28][R4.64+0x1000], R111 ;  /* 0x0010006f040079a6 */ /* 0x0013e4000c12f31c */
.L_x_1460:
[----:B------:R-:W-:Y:S05]  /*99e0*/  BSYNC.RECONVERGENT B0 ;  /* 0x0000000000007941 */ /* 0x000fea0003800200 */
.L_x_1459:
[----:B------:R-:W0:Y:S01]  /*99f0*/  LDS R110, [R110+0x5400] ;  /* 0x005400006e6e7984 */ /* 0x000e220000000800 */
[----:B------:R-:W-:Y:S04]  /*9a00*/  BSSY.RECONVERGENT B0, `(.L_x_1461) ;  /* 0x0000004000007945 */ /* 0x000fe80003800200 */
[----:B------:R-:W-:Y:S05]  /*9a10*/  @!P2 BRA `(.L_x_1462) ;  /* 0x000000000008a947 */ /* 0x000fea0003800000 */
[----:B------:R1:W-:Y:S04]  /*9a20*/  REDG.E.ADD.F32.FTZ.RN.STRONG.GPU desc[UR28][R76.64+0x1200], R85 ;  /* 0x001200554c0079a6 */ /* 0x0003e8000c12f31c */
[----:B0-----:R1:W-:Y:S02]  /*9a30*/  REDG.E.ADD.F32.FTZ.RN.STRONG.GPU desc[UR28][R4.64+0x1200], R110 ;  /* 0x0012006e040079a6 */ /* 0x0013e4000c12f31c */
.L_x_1462:
[----:B------:R-:W-:Y:S05]  /*9a40*/  BSYNC.RECONVERGENT B0 ;  /* 0x0000000000007941 */ /* 0x000fea0003800200 */
.L_x_1461:
[----:B------:R-:W0:Y:S01]  /*9a50*/  LDS R109, [R109+0x5600] ;  /* 0x005600006d6d7984 */ /* 0x000e220000000800 */
[----:B------:R-:W-:Y:S04]  /*9a60*/  BSSY.RECONVERGENT B0, `(.L_x_1463) ;  /* 0x0000004000007945 */ /* 0x000fe80003800200 */
[----:B------:R-:W-:Y:S05]  /*9a70*/  @!P3 BRA `(.L_x_1464) ;  /* 0x000000000008b947 */ /* 0x000fea0003800000 */
[----:B------:R1:W-:Y:S04]  /*9a80*/  REDG.E.ADD.F32.FTZ.RN.STRONG.GPU desc[UR28][R76.64+0x1400], R84 ;  /* 0x001400544c0079a6 */ /* 0x0003e8000c12f31c */
[----:B0-----:R1:W-:Y:S02]  /*9a90*/  REDG.E.ADD.F32.FTZ.RN.STRONG.GPU desc[UR28][R4.64+0x1400], R109 ;  /* 0x0014006d040079a6 */ /* 0x0013e4000c12f31c */
.L_x_1464:
[----:B------:R-:W-:Y:S05]  /*9aa0*/  BSYNC.RECONVERGENT B0 ;  /* 0x0000000000007941 */ /* 0x000fea0003800200 */
.L_x_1463:
        /* <DEDUP_REMOVED lines=10> */
.L_x_1466:
[----:B------:R-:W-:Y:S05]  /*9b50*/  BSYNC.RECONVERGENT B0 ;  /* 0x0000000000007941 */ /* 0x000fea0003800200 */
.L_x_1465:
[----:B------:R-:W0:Y:S01]  /*9b60*/  LDS R107, [R107+0x5a00] ;  /* 0x005a00006b6b7984 */ /* 0x000e220000000800 */
[----:B------:R-:W-:Y:S04]  /*9b70*/  BSSY.RECONVERGENT B0, `(.L_x_1467) ;  /* 0x0000004000007945 */ /* 0x000fe80003800200 */
[----:B------:R-:W-:Y:S05]  /*9b80*/  @!P0 BRA `(.L_x_1468) ;  /* 0x0000000000088947 */ /* 0x000fea0003800000 */
[----:B------:R1:W-:Y:S04]  /*9b90*/  REDG.E.ADD.F32.FTZ.RN.STRONG.GPU desc[UR28][R76.64+0x1800], R82 ;  /* 0x001800524c0079a6 */ /* 0x0003e8000c12f31c */
[----:B0-----:R1:W-:Y:S02]  /*9ba0*/  REDG.E.ADD.F32.FTZ.RN.STRONG.GPU desc[UR28][R4.64+0x1800], R107 ;  /* 0x0018006b040079a6 */ /* 0x0013e4000c12f31c */
.L_x_1468:
[----:B------:R-:W-:Y:S05]  /*9bb0*/  BSYNC.RECONVERGENT B0 ;  /* 0x0000000000007941 */ /* 0x000fea0003800200 */
.L_x_1467:
[----:B------:R-:W0:Y:S01]  /*9bc0*/  LDS R106, [R106+0x5c00] ;  /* 0x005c00006a6a7984 */ /* 0x000e220000000800 */
[----:B------:R-:W-:Y:S04]  /*9bd0*/  BSSY.RECONVERGENT B0, `(.L_x_1469) ;  /* 0x0000004000007945 */ /* 0x000fe80003800200 */
[----:B------:R-:W-:Y:S05]  /*9be0*/  @!P1 BRA `(.L_x_1470) ;  /* 0x0000000000089947 */ /* 0x000fea0003800000 */
[----:B------:R1:W-:Y:S04]  /*9bf0*/  REDG.E.ADD.F32.FTZ.RN.STRONG.GPU desc[UR28][R76.64+0x1a00], R81 ;  /* 0x001a00514c0079a6 */ /* 0x0003e8000c12f31c */
[----:B0-----:R1:W-:Y:S02]  /*9c00*/  REDG.E.ADD.F32.FTZ.RN.STRONG.GPU desc[UR28][R4.64+0x1a00], R106 ;  /* 0x001a006a040079a6 */ /* 0x0013e4000c12f31c */
.L_x_1470:
[----:B------:R-:W-:Y:S05]  /*9c10*/  BSYNC.RECONVERGENT B0 ;  /* 0x0000000000007941 */ /* 0x000fea0003800200 */
.L_x_1469:
[----:B------:R-:W0:Y:S01]  /*9c20*/  LDS R105, [R105+0x5e00] ;  /* 0x005e000069697984 */ /* 0x000e220000000800 */
[----:B------:R-:W-:Y:S04]  /*9c30*/  BSSY.RECONVERGENT B0, `(.L_x_1471) ;  /* 0x0000004000007945 */ /* 0x000fe80003800200 */
[----:B------:R-:W-:Y:S05]  /*9c40*/  @!P2 BRA `(.L_x_1472) ;  /* 0x000000000008a947 */ /* 0x000fea0003800000 */
[----:B------:R1:W-:Y:S04]  /*9c50*/  REDG.E.ADD.F32.FTZ.RN.STRONG.GPU desc[UR28][R76.64+0x1c00], R80 ;  /* 0x001c00504c0079a6 */ /* 0x0003e8000c12f31c */
[----:B0-----:R1:W-:Y:S02]  /*9c60*/  REDG.E.ADD.F32.FTZ.RN.STRONG.GPU desc[UR28][R4.64+0x1c00], R105 ;  /* 0x001c0069040079a6 */ /* 0x0013e4000c12f31c */
.L_x_1472:
[----:B------:R-:W-:Y:S05]  /*9c70*/  BSYNC.RECONVERGENT B0 ;  /* 0x0000000000007941 */ /* 0x000fea0003800200 */
.L_x_1471:
[----:B------:R-:W0:Y:S01]  /*9c80*/  LDS R104, [R104+0x6000] ;  /* 0x0060000068687984 */ /* 0x000e220000000800 */
[----:B------:R-:W-:Y:S04]  /*9c90*/  BSSY.RECONVERGENT B0, `(.L_x_1473) ;  /* 0x0000004000007945 */ /* 0x000fe80003800200 */
[----:B------:R-:W-:Y:S05]  /*9ca0*/  @!P3 BRA `(.L_x_1474) ;  /* 0x000000000008b947 */ /* 0x000fea0003800000 */
[----:B------:R1:W-:Y:S04]  /*9cb0*/  REDG.E.ADD.F32.FTZ.RN.STRONG.GPU desc[UR28][R76.64+0x1e00], R79 ;  /* 0x001e004f4c0079a6 */ /* 0x0003e8000c12f31c */
[----:B0-----:R1:W-:Y:S02]  /*9cc0*/  REDG.E.ADD.F32.FTZ.RN.STRONG.GPU desc[UR28][R4.64+0x1e00], R104 ;  /* 0x001e0068040079a6 */ /* 0x0013e4000c12f31c */
.L_x_1474:
[----:B------:R-:W-:Y:S05]  /*9cd0*/  BSYNC.RECONVERGENT B0 ;  /* 0x0000000000007941 */ /* 0x000fea0003800200 */
.L_x_1473:
        /* <DEDUP_REMOVED lines=18> */
[----:B0-----:R-:W-:-:S05]  /*9e00*/  @P0 FADD R5, R4, R5 ;  /* 0x0000000504050221 */ /* 0x001fca0000000000 */
[----:B------:R-:W0:Y:S01]  /*9e10*/  SHFL.DOWN P0, R4, R5, 0x10, 0x1f ;  /* 0x0a001f0005047f89 */ /* 0x000e220000000000 */
[----:B-----5:R-:W-:-:S05]  /*9e20*/  FADD.FTZ R81, R90, R81 ;  /* 0x000000515a517221 */ /* 0x020fca0000010000 */
[----:B------:R1:W-:Y:S01]  /*9e30*/  STL [R1+0x6c], R81 ;  /* 0x00006c5101007387 */ /* 0x0003e20000100800 */
[----:B--2---:R-:W-:Y:S01]  /*9e40*/  FFMA.FTZ R79, R122, R38, R79 ;  /* 0x000000267a4f7223 */ /* 0x004fe2000001004f */
[----:B---3--:R-:W-:Y:S02]  /*9e50*/  FADD.FTZ R77, R121, R77 ;  /* 0x0000004d794d7221 */ /* 0x008fe40000010000 */
[----:B------:R-:W2:Y:S01]  /*9e60*/  LDL.LU R86, [R1+0x5c] ;  /* 0x00005c0001567983 */ /* 0x000ea20000300800 */
[----:B------:R-:W-:-:S03]  /*9e70*/  FFMA.FTZ R80, R6, R40, R80 ;  /* 0x0000002806507223 */ /* 0x000fc60000010050 */
[----:B------:R-:W3:Y:S01]  /*9e80*/  LDL.LU R85, [R1+0xf4] ;  /* 0x0000f40001557983 */ /* 0x000ee20000300800 */
[----:B-1----:R-:W1:Y:S01]  /*9e90*/  S2R R81, SR_LANEID ;  /* 0x0000000000517919 */ /* 0x002e620000000000 */
[----:B------:R-:W-:Y:S02]  /*9ea0*/  FADD.FTZ R76, R91, R76 ;  /* 0x0000004c5b4c7221 */ /* 0x000fe40000010000 */
[----:B------:R-:W-:Y:S04]  /*9eb0*/  STL [R1+0xe4], R79 ;  /* 0x0000e44f01007387 */ /* 0x000fe80000100800 */
[----:B------:R-:W4:Y:S04]  /*9ec0*/  LDL.LU R84, [R1+0x58] ;  /* 0x0000580001547983 */ /* 0x000f280000300800 */
[----:B------:R5:W-:Y:S04]  /*9ed0*/  STL [R1+0x68], R77 ;  /* 0x0000684d01007387 */ /* 0x000be80000100800 */
[----:B------:R-:W4:Y:S04]  /*9ee0*/  LDL.LU R83, [R1+0xf8] ;  /* 0x0000f80001537983 */ /* 0x000f280000300800 */
[----:B------:R0:W-:Y:S04]  /*9ef0*/  STL [R1+0xe8], R80 ;  /* 0x0000e85001007387 */ /* 0x0001e80000100800 */
[----:B------:R-:W4:Y:S01]  /*9f00*/  LDL.LU R82, [R1+0x54] ;  /* 0x0000540001527983 */ /* 0x000f220000300800 */
[----:B-----5:R-:W-:Y:S01]  /*9f10*/  FMUL.FTZ R77, R8, R94 ;  /* 0x0000005e084d7220 */ /* 0x020fe20000410000 */
[----:B-1----:R-:W-:-:S02]  /*9f20*/  ISETP.NE.AND P1, PT, R81, RZ, PT ;  /* 0x000000ff5100720c */ /* 0x002fc40003f25270 */
[----:B------:R-:W5:Y:S04]  /*9f30*/  LDL.LU R81, [R1+0xfc] ;  /* 0x0000fc0001517983 */ /* 0x000f680000300800 */
[----:B0-----:R-:W5:Y:S04]  /*9f40*/  LDL.LU R80, [R1+0x100] ;  /* 0x0001000001507983 */ /* 0x001f680000300800 */
[----:B------:R0:W-:Y:S04]  /*9f50*/  STL [R1+0x64], R76 ;  /* 0x0000644c01007387 */ /* 0x0001e80000100800 */
[----:B------:R-:W5:Y:S04]  /*9f60*/  LDL.LU R78, [R1+0x50] ;  /* 0x00005000014e7983 */ /* 0x000f680000300800 */
[----:B0-----:R-:W5:Y:S04]  /*9f70*/  LDL.LU R76, [R1+0x4c] ;  /* 0x00004c00014c7983 */ /* 0x001f680000300800 */
[----:B------:R-:W5:Y:S01]  /*9f80*/  LDL.LU R8, [R1+0x48] ;  /* 0x0000480001087983 */ /* 0x000f620000300800 */
[----:B------:R-:W-:Y:S01]  /*9f90*/  FMUL.FTZ R79, R124, R2 ;  /* 0x000000027c4f7220 */ /* 0x000fe20000410000 */
[----:B------:R-:W-:Y:S01]  /*9fa0*/  FFMA.FTZ R92, R31, R6, R92 ;  /* 0x000000061f5c7223 */ /* 0x000fe2000001005c */
[----:B------:R-:W-:Y:S01]  /*9fb0*/  FMUL.FTZ R125, R125, R3 ;  /* 0x000000037d7d7220 */ /* 0x000fe20000410000 */
[----:B------:R-:W-:Y:S01]  /*9fc0*/  FMUL.FTZ R2, R9, R95 ;  /* 0x0000005f09027220 */ /* 0x000fe20000410000 */
[----:B------:R-:W-:Y:S01]  /*9fd0*/  FFMA.FTZ R79, R32, R7, R79 ;  /* 0x00000007204f7223 */ /* 0x000fe2000001004f */
[----:B------:R-:W-:Y:S01]  /*9fe0*/  @!P1 SHF.R.U32.HI R6, RZ, 0x3, R14 ;  /* 0x00000003ff069819 */ /* 0x000fe2000001160e */
[----:B------:R-:W-:Y:S01]  /*9ff0*/  FMUL.FTZ R126, R126, R73 ;  /* 0x000000497e7e7220 */ /* 0x000fe20000410000 */
[----:B------:R-:W-:Y:S01]  /*a000*/  FFMA.FTZ R89, R7, R41, R89 ;  /* 0x0000002907597223 */ /* 0x000fe20000010059 */
[----:B------:R-:W-:Y:S01]  /*a010*/  FADD.FTZ R88, R92, R88 ;  /* 0x000000585c587221 */ /* 0x000fe20000010000 */
[----:B------:R-:W-:Y:S01]  /*a020*/  FFMA.FTZ R125, R34, R77, R125 ;  /* 0x0000004d227d7223 */ /* 0x000fe2000001007d */
[----:B------:R-:W-:Y:S01]  /*a030*/  FMUL.FTZ R3, R10, R96 ;  /* 0x000000600a037220 */ /* 0x000fe20000410000 */
[----:B------:R-:W-:Y:S01]  /*a040*/  @P0 FADD R4, R5, R4 ;  /* 0x0000000405040221 */ /* 0x000fe20000000000 */
[----:B------:R-:W-:Y:S01]  /*a050*/  FFMA.FTZ R87, R77, R42, R87 ;  /* 0x0000002a4d577223 */ /* 0x000fe20000010057 */
[----:B------:R-:W-:Y:S01]  /*a060*/  FMUL.FTZ R12, R12, R98 ;  /* 0x000000620c0c7220 */ /* 0x000fe20000410000 */
[----:B------:R-:W-:Y:S01]  /*a070*/  FMUL.FTZ R120, R0, R120 ;  /* 0x0000007800787220 */ /* 0x000fe20000410000 */
[----:B------:R-:W-:Y:S01]  /*a080*/  @!P1 LOP3.LUT R5, R6, 0x7c, RZ, 0xc0, !PT ;  /* 0x0000007c06059812 */ /* 0x000fe200078ec0ff */
[----:B------:R-:W-:Y:S01]  /*a090*/  FMUL.FTZ R127, R127, R74 ;  /* 0x0000004a7f7f7220 */ /* 0x000fe20000410000 */
[----:B------:R-:W-:Y:S01]  /*a0a0*/  FFMA.FTZ R126, R35, R2, R126 ;  /* 0x00000002237e7223 */ /* 0x000fe2000001007e */
[----:B------:R-:W-:Y:S01]  /*a0b0*/  FMUL.FTZ R6, R11, R97 ;  /* 0x000000610b067220 */ /* 0x000fe20000410000 */
[----:B------:R-:W-:Y:S01]  /*a0c0*/  FMUL.FTZ R128, R128, R75 ;  /* 0x0000004b80807220 */ /* 0x000fe20000410000 */
[----:B------:R0:W-:Y:S01]  /*a0d0*/  STL [R1+0xec], R89 ;  /* 0x0000ec5901007387 */ /* 0x0001e20000100800 */
[----:B------:R-:W-:Y:S01]  /*a0e0*/  FFMA.FTZ R120, R39, R12, R120 ;  /* 0x0000000c27787223 */ /* 0x000fe20000010078 */
[----:B------:R-:W-:-:S02]  /*a0f0*/  FFMA.FTZ R127, R36, R3, R127 ;  /* 0x00000003247f7223 */ /* 0x000fc4000001007f */
[----:B------:R0:W-:Y:S01]  /*a100*/  STL [R1+0x60], R88 ;  /* 0x0000605801007387 */ /* 0x0001e20000100800 */
[----:B------:R-:W-:-:S03]  /*a110*/  FFMA.FTZ R128, R37, R6, R128 ;  /* 0x0000000625807223 */ /* 0x000fc60000010080 */
[----:B------:R0:W-:Y:S01]  /*a120*/  STL [R1+0xf0], R87 ;  /* 0x0000f05701007387 */ /* 0x0001e20000100800 */
[----:B------:R-:W-:Y:S03]  /*a130*/  BSSY.RECONVERGENT B0, `(.L_x_1475) ;  /* 0x0000023000007945 */ /* 0x000fe60003800200 */
[----:B------:R0:W-:Y:S01]  /*a140*/  @!P1 STS [R5+UR23+0x6304], R4 ;  /* 0x0063040405009988 */ /* 0x0001e20008000817 */
[----:B--2---:R-:W-:Y:S01]  /*a150*/  FADD.FTZ R86, R79, R86 ;  /* 0x000000564f567221 */ /* 0x004fe20000010000 */
[----:B---3--:R-:W-:-:S04]  /*a160*/  FFMA.FTZ R85, R2, R43, R85 ;  /* 0x0000002b02557223 */ /* 0x008fc80000010055 */
[----:B------:R0:W-:Y:S04]  /*a170*/  STL [R1+0x5c], R86 ;  /* 0x00005c5601007387 */ /* 0x0001e80000100800 */
[----:B------:R0:W-:Y:S01]  /*a180*/  STL [R1+0xf4], R85 ;  /* 0x0000f45501007387 */ /* 0x0001e20000100800 */
[----:B----4-:R-:W-:Y:S01]  /*a190*/  FADD.FTZ R84, R125, R84 ;  /* 0x000000547d547221 */ /* 0x010fe20000010000 */
[----:B------:R-:W-:-:S04]  /*a1a0*/  FFMA.FTZ R83, R3, R44, R83 ;  /* 0x0000002c03537223 */ /* 0x000fc80000010053 */
[----:B------:R0:W-:Y:S01]  /*a1b0*/  STL [R1+0x58], R84 ;  /* 0x0000585401007387 */ /* 0x0001e20000100800 */
[----:B------:R-:W-:-:S03]  /*a1c0*/  FADD.FTZ R82, R126, R82 ;  /* 0x000000527e527221 */ /* 0x000fc60000010000 */
[----:B------:R0:W-:Y:S04]  /*a1d0*/  STL [R1+0xf8], R83 ;  /* 0x0000f85301007387 */ /* 0x0001e80000100800 */
[----:B------:R0:W-:Y:S01]  /*a1e0*/  STL [R1+0x54], R82 ;  /* 0x0000545201007387 */ /* 0x0001e20000100800 */
[----:B-----5:R-:W-:Y:S01]  /*a1f0*/  FFMA.FTZ R81, R6, R45, R81 ;  /* 0x0000002d06517223 */ /* 0x020fe20000010051 */
[----:B------:R-:W-:-:S04]  /*a200*/  FFMA.FTZ R80, R12, R46, R80 ;  /* 0x0000002e0c507223 */ /* 0x000fc80000010050 */
        /* <DEDUP_REMOVED lines=8> */
[----:B------:R-:W-:Y:S06]  /*a290*/  BAR.SYNC.DEFER_BLOCKING 0x0 ;  /* 0x0000000000007b1d */ /* 0x000fec0000010000 */
        /* <DEDUP_REMOVED lines=12> */
.L_x_1476:
[----:B------:R-:W-:Y:S05]  /*a360*/  BSYNC.RECONVERGENT B0 ;  /* 0x0000000000007941 */ /* 0x000fea0003800200 */
.L_x_1475:
[----:B------:R-:W-:-:S04]  /*a370*/  UIADD3 UR8, UPT, UPT, UR8, 0x1, URZ ;  /* 0x0000000108087890 */ /* 0x000fc8000fffe0ff */
[----:B------:R-:W-:-:S09]  /*a380*/  UISETP.GE.AND UP0, UPT, UR8, UR49, UPT ;  /* 0x000000310800728c */ /* 0x000fd2000bf06270 */
[----:B------:R-:W-:Y:S05]  /*a390*/  BRA.U !UP0, `(.L_x_1477) ;  /* 0xffffffad08547547 */ /* 0x000fea000b83ffff */
.L_x_1432:
[----:B------:R-:W2:Y:S01]  /*a3a0*/  LDL.LU R112, [R1+0xfc] ;  /* 0x0000fc0001707983 */ /* 0x000ea20000300800 */
[----:B------:R-:W-:Y:S01]  /*a3b0*/  UIADD3 UR25, UPT, UPT, -UR26, UR25, URZ ;  /* 0x000000191a197290 */ /* 0x000fe2000fffe1ff */
[----:B-1----:R-:W-:Y:S02]  /*a3c0*/  MOV R2, UR15 ;  /* 0x0000000f00027c02 */ /* 0x002fe40008000f00 */
[----:B------:R-:W-:Y:S01]  /*a3d0*/  MOV R3, UR16 ;  /* 0x0000001000037c02 */ /* 0x000fe20008000f00 */
[----:B------:R-:W2:Y:S01]  /*a3e0*/  LDL.LU R111, [R1+0x100] ;  /* 0x00010000016f7983 */ /* 0x000ea20000300800 */
[----:B------:R-:W-:Y:S02]  /*a3f0*/  PRMT R0, RZ, 0x7610, R0 ;  /* 0x00007610ff007816 */ /* 0x000fe40000000000 */
[----:B0-----:R-:W-:Y:S01]  /*a400*/  PRMT R4, RZ, 0x7610, R4 ;  /* 0x00007610ff047816 */ /* 0x001fe20000000004 */
[----:B------:R-:W5:Y:S01]  /*a410*/  LDL.LU R73, [R1+0xe8] ;  /* 0x0000e80001497983 */ /* 0x000f620000300800 */
[----:B------:R-:W-:-:S02]  /*a420*/  PRMT R5, RZ, 0x7610, R5 ;  /* 0x00007610ff057816 */ /* 0x000fc40000000005 */
[----:B------:R-:W-:Y:S01]  /*a430*/  PRMT R6, RZ, 0x7610, R6 ;  /* 0x00007610ff067816 */ /* 0x000fe20000000006 */
[----:B------:R-:W5:Y:S01]  /*a440*/  LDL.LU R74, [R1+0xe4] ;  /* 0x0000e400014a7983 */ /* 0x000f620000300800 */
[----:B------:R-:W-:Y:S02]  /*a450*/  PRMT R7, RZ, 0x7610, R7 ;  /* 0x00007610ff077816 */ /* 0x000fe40000000007 */
[----:B------:R-:W-:Y:S01]  /*a460*/  PRMT R8, RZ, 0x7610, R8 ;  /* 0x00007610ff087816 */ /* 0x000fe20000000008 */
[----:B------:R-:W2:Y:S01]  /*a470*/  LDL.LU R110, [R1+0xf4] ;  /* 0x0000f400016e7983 */ /* 0x000ea20000300800 */
[----:B------:R-:W-:Y:S02]  /*a480*/  PRMT R9, RZ, 0x7610, R9 ;  /* 0x00007610ff097816 */ /* 0x000fe40000000009 */
[----:B------:R-:W-:Y:S01]  /*a490*/  PRMT R10, RZ, 0x7610, R10 ;  /* 0x00007610ff0a7816 */ /* 0x000fe2000000000a */
[----:B------:R-:W2:Y:S01]  /*a4a0*/  LDL.LU R109, [R1+0xf8] ;  /* 0x0000f800016d7983 */ /* 0x000ea20000300800 */
[----:B------:R-:W-:-:S02]  /*a4b0*/  PRMT R11, RZ, 0x7610, R11 ;  /* 0x00007610ff0b7816 */ /* 0x000fc4000000000b */
[----:B------:R-:W-:Y:S01]  /*a4c0*/  PRMT R12, RZ, 0x7610, R12 ;  /* 0x00007610ff0c7816 */ /* 0x000fe2000000000c */
[----:B------:R-:W5:Y:S01]  /*a4d0*/  LDL.LU R81, [R1+0xec] ;  /* 0x0000ec0001517983 */ /* 0x000f620000300800 */
[----:B------:R-:W-:Y:S02]  /*a4e0*/  PRMT R14, RZ, 0x7610, R14 ;  /* 0x00007610ff0e7816 */ /* 0x000fe4000000000e */
[----:B------:R-:W-:Y:S01]  /*a4f0*/  PRMT R15, RZ, 0x7610, R15 ;  /* 0x00007610ff0f7816 */ /* 0x000fe2000000000f */
[----:B----4-:R-:W5:Y:S01]  /*a500*/  LDL.LU R77, [R1+0xf0] ;  /* 0x0000f000014d7983 */ /* 0x010f620000300800 */
[----:B------:R-:W-:Y:S02]  /*a510*/  PRMT R16, RZ, 0x7610, R16 ;  /* 0x00007610ff107816 */ /* 0x000fe40000000010 */
[----:B------:R-:W-:Y:S01]  /*a520*/  PRMT R17, RZ, 0x7610, R17 ;  /* 0x00007610ff117816 */ /* 0x000fe20000000011 */
[----:B------:R-:W4:Y:S01]  /*a530*/  LDL.LU R76, [R1+0xe0] ;  /* 0x0000e000014c7983 */ /* 0x000f220000300800 */
[----:B------:R-:W-:Y:S01]  /*a540*/  PRMT R18, RZ, 0x7610, R18 ;  /* 0x00007610ff127816 */ /* 0x000fe20000000012 */
[----:B------:R-:W-:Y:S08]  /*a550*/  BAR.SYNC.DEFER_BLOCKING 0x0 ;  /* 0x0000000000007b1d */ /* 0x000ff00000010000 */
[----:B------:R-:W0:Y:S01]  /*a560*/  S2UR UR34, SR_CTAID.X ;  /* 0x00000000002279c3 */ /* 0x000e220000002500 */
[----:B------:R-:W0:Y:S01]  /*a570*/  LDCU.64 UR30, c[0x0][0x4f8] ;  /* 0x00009f00ff1e77ac */ /* 0x000e220008000a00 */
[----:B------:R-:W4:Y:S01]  /*a580*/  LDL.LU R75, [R1+0xdc] ;  /* 0x0000dc00014b7983 */ /* 0x000f220000300800 */
[----:B------:R-:W1:Y:S03]  /*a590*/  LDCU.64 UR32, c[0x0][0x500] ;  /* 0x0000a000ff2077ac */ /* 0x000e660008000a00 */
[----:B------:R-:W2:Y:S04]  /*a5a0*/  LDL.LU R92, [R1+0x48] ;  /* 0x00004800015c7983 */ /* 0x000ea80000300800 */
[----:B------:R-:W5:Y:S04]  /*a5b0*/  LDL.LU R91, [R1+0x4c] ;  /* 0x00004c00015b7983 */ /* 0x000f680000300800 */
        /* <DEDUP_REMOVED lines=8> */
[----:B------:R0:W2:Y:S04]  /*a640*/  LDL.LU R19, [R1+0x104] ;  /* 0x0001040001137983 */ /* 0x0000a80000300800 */
        /* <DEDUP_REMOVED lines=15> */
[----:B------:R-:W4:Y:S04]  /*a740*/  LDL.LU R93, [R1] ;  /* 0x00000000015d7983 */ /* 0x000f280000300800 */
[----:B---3--:R-:W3:Y:S01]  /*a750*/  LDL.LU R78, [R1+0x44] ;  /* 0x00004400014e7983 */ /* 0x008ee20000300800 */
[C---:B------:R-:W-:Y:S01]  /*a760*/  ISETP.GE.AND P2, PT, R72.reuse, UR25, PT ;  /* 0x0000001948007c0c */ /* 0x040fe2000bf46270 */
[----:B------:R-:W-:Y:S01]  /*a770*/  IMAD.WIDE.U32 R2, R72, 0x2, R2 ;  /* 0x0000000248027825 */ /* 0x000fe200078e0002 */
[----:B------:R-:W-:-:S02]  /*a780*/  ISETP.GE.AND P1, PT, R70, UR25, PT ;  /* 0x0000001946007c0c */ /* 0x000fc4000bf26270 */
[----:B------:R-:W-:Y:S02]  /*a790*/  ISETP.GE.AND P0, PT, R69, UR25, PT ;  /* 0x0000001945007c0c */ /* 0x000fe4000bf06270 */
[----:B------:R-:W-:Y:S02]  /*a7a0*/  ISETP.GE.AND P4, PT, R68, UR25, PT ;  /* 0x0000001944007c0c */ /* 0x000fe4000bf86270 */
[----:B------:R-:W-:Y:S02]  /*a7b0*/  ISETP.GE.AND P6, PT, R67, UR25, PT ;  /* 0x0000001943007c0c */ /* 0x000fe4000bfc6270 */
[----:B------:R-:W-:Y:S02]  /*a7c0*/  ISETP.GE.AND P5, PT, R66, UR25, PT ;  /* 0x0000001942007c0c */ /* 0x000fe4000bfa6270 */
[----:B------:R-:W-:Y:S01]  /*a7d0*/  ISETP.GE.AND P3, PT, R65, UR25, PT ;  /* 0x0000001941007c0c */ /* 0x000fe2000bf66270 */
[----:B------:R-:W5:Y:S01]  /*a7e0*/  @!P2 LDG.E.U16 R0, desc[UR28][R2.64] ;  /* 0x0000001c0200a981 */ /* 0x000f62000c1e1500 */
        /* <DEDUP_REMOVED lines=15> */
[----:B------:R-:W4:Y:S04]  /*a8e0*/  @!P1 LDG.E.U16 R11, desc[UR28][R2.64+0x200] ;  /* 0x0002001c020b9981 */ /* 0x000f28000c1e1500 */
[----:B------:R-:W4:Y:S04]  /*a8f0*/  @!P0 LDG.E.U16 R12, desc[UR28][R2.64+0x240] ;  /* 0x0002401c020c8981 */ /* 0x000f28000c1e1500 */
[----:B------:R-:W4:Y:S04]  /*a900*/  @!P4 LDG.E.U16 R14, desc[UR28][R2.64+0x280] ;  /* 0x0002801c020ec981 */ /* 0x000f28000c1e1500 */
[----:B------:R-:W4:Y:S04]  /*a910*/  @!P6 LDG.E.U16 R15, desc[UR28][R2.64+0x2c0] ;  /* 0x0002c01c020fe981 */ /* 0x000f28000c1e1500 */
[----:B------:R-:W4:Y:S04]  /*a920*/  @!P5 LDG.E.U16 R16, desc[UR28][R2.64+0x300] ;  /* 0x0003001c0210d981 */ /* 0x000f28000c1e1500 */
[----:B------:R-:W4:Y:S04]  /*a930*/  @!P3 LDG.E.U16 R17, desc[UR28][R2.64+0x340] ;  /* 0x0003401c0211b981 */ /* 0x000f28000c1e1500 */
[----:B------:R-:W4:Y:S01]  /*a940*/  @!P2 LDG.E.U16 R18, desc[UR28][R2.64+0x380] ;  /* 0x0003801c0212a981 */ /* 0x000f22000c1e1500 */
[----:B---3--:R-:W-:-:S13]  /*a950*/  ISETP.GE.AND P1, PT, R78, UR25, PT ;  /* 0x000000194e007c0c */ /* 0x008fda000bf26270 */
[----:B--2---:R-:W2:Y:S04]  /*a960*/  @!P1 LDG.E.U16 R19, desc[UR28][R2.64+0x3c0] ;  /* 0x0003c01c02139981 */ /* 0x004ea8000c1e1500 */
[----:B-----5:R-:W-:Y:S04]  /*a970*/  STS.U16 [R108], R0 ;  /* 0x000000006c007388 */ /* 0x020fe80000000400 */
        /* <DEDUP_REMOVED lines=14> */
[----:B--2---:R-:W-:Y:S01]  /*aa60*/  STS.U16 [R93+0x3c0], R19 ;  /* 0x0003c0135d007388 */ /* 0x004fe20000000400 */
[----:B------:R-:W-:-:S03]  /*aa70*/  NOP ;  /* 0x0000000000007918 */ /* 0x000fc60000000000 */
[----:B------:R-:W2:Y:S04]  /*aa80*/  LDS.U16 R0, [R165] ;  /* 0x00000000a5007984 */ /* 0x000ea80000000400 */
[----:B------:R-:W3:Y:S04]  /*aa90*/  LDS.U16 R2, [R164+0x2] ;  /* 0x00000200a4027984 */ /* 0x000ee80000000400 */
[----:B------:R-:W4:Y:S04]  /*aaa0*/  LDS.U16 R3, [R161+0x4] ;  /* 0x00000400a1037984 */ /* 0x000f280000000400 */
[----:B------:R-:W5:Y:S04]  /*aab0*/  LDS.U16 R4, [R160+0x6] ;  /* 0x00000600a0047984 */ /* 0x000f680000000400 */
[----:B------:R-:W-:Y:S04]  /*aac0*/  LDS.U16 R5, [R54+0x10] ;  /* 0x0000100036057984 */ /* 0x000fe80000000400 */
[----:B------:R-:W-:Y:S01]  /*aad0*/  LDS.U16 R6, [R53+0x12] ;  /* 0x0000120035067984 */ /* 0x000fe20000000400 */
[----:B--2---:R-:W-:-:S02]  /*aae0*/  HADD2.F32 R0, -RZ, R0.H0_H0 ;  /* 0x20000000ff007230 */ /* 0x004fc40000004100 */
[----:B---3--:R-:W-:-:S03]  /*aaf0*/  HADD2.F32 R2, -RZ, R2.H0_H0 ;  /* 0x20000002ff027230 */ /* 0x008fc60000004100 */
[----:B------:R-:W-:Y:S02]  /*ab00*/  FADD.FTZ R7, R0, UR6 ;  /* 0x0000000600077e21 */ /* 0x000fe40008010000 */
[----:B------:R-:W2:Y:S01]  /*ab10*/  LDS.U16 R0, [R159+0x8] ;  /* 0x000008009f007984 */ /* 0x000ea20000000400 */
[----:B----4-:R-:W-:Y:S02]  /*ab20*/  HADD2.F32 R3, -RZ, R3.H0_H0 ;  /* 0x20000003ff037230 */ /* 0x010fe40000004100 */
[----:B------:R-:W-:Y:S01]  /*ab30*/  FADD.FTZ R8, R2, UR6 ;  /* 0x0000000602087e21 */ /* 0x000fe20008010000 */
[----:B------:R-:W-:Y:S01]  /*ab40*/  FSETP.GTU.FTZ.AND P1, PT, R7, 20, PT ;  /* 0x41a000000700780b */ /* 0x000fe20003f3c000 */
[----:B------:R-:W3:Y:S01]  /*ab50*/  LDS.U16 R2, [R158+0xa] ;  /* 0x00000a009e027984 */ /* 0x000ee20000000400 */
[----:B------:R-:W-:Y:S02]  /*ab60*/  FADD.FTZ R9, R3, UR6 ;  /* 0x0000000603097e21 */ /* 0x000fe40008010000 */
[----:B------:R-:W-:Y:S01]  /*ab70*/  FSETP.GTU.FTZ.AND P6, PT, R8, 20, PT ;  /* 0x41a000000800780b */ /* 0x000fe20003fdc000 */
[----:B-----5:R-:W-:Y:S01]  /*ab80*/  HADD2.F32 R4, -RZ, R4.H0_H0 ;  /* 0x20000004ff047230 */ /* 0x020fe20000004100 */
[----:B------:R-:W-:Y:S01]  /*ab90*/  LDS.U16 R3, [R56+0xc] ;  /* 0x00000c0038037984 */ /* 0x000fe20000000400 */
[----:B------:R-:W-:-:S03]  /*aba0*/  FSETP.GTU.FTZ.AND P5, PT, R9, 20, PT ;  /* 0x41a000000900780b */ /* 0x000fc60003fbc000 */
[----:B------:R-:W-:Y:S02]  /*abb0*/  FADD.FTZ R10, R4, UR6 ;  /* 0x00000006040a7e21 */ /* 0x000fe40008010000 */
[----:B------:R-:W4:Y:S01]  /*abc0*/  LDS.U16 R4, [R55+0xe] ;  /* 0x00000e0037047984 */ /* 0x000f220000000400 */
[----:B------:R-:W-:-:S04]  /*abd0*/  @!P1 FMUL.FTZ R7, R7, -1.4426950216293334961 ;  /* 0xbfb8aa3b07079820 */ /* 0x000fc80000410000 */
[----:B------:R-:W-:-:S03]  /*abe0*/  @!P6 FMUL.FTZ R8, R8, -1.4426950216293334961 ;  /* 0xbfb8aa3b0808e820 */ /* 0x000fc60000410000 */
[----:B------:R-:W-:Y:S01]  /*abf0*/  @!P5 FMUL.FTZ R9, R9, -1.4426950216293334961 ;  /* 0xbfb8aa3b0909d820 */ /* 0x000fe20000410000 */
[----:B------:R-:W5:Y:S08]  /*ac00*/  @!P1 MUFU.EX2 R7, R7 ;  /* 0x0000000700079308 */ /* 0x000f700000000800 */
[----:B------:R-:W1:Y:S08]  /*ac10*/  @!P6 MUFU.EX2 R8, R8 ;  /* 0x000000080008e308 */ /* 0x000e700000000800 */
[----:B------:R-:W0:Y:S01]  /*ac20*/  @!P5 MUFU.EX2 R9, R9 ;  /* 0x000000090009d308 */ /* 0x000e220000000800 */
[----:B-----5:R-:W-:Y:S01]  /*ac30*/  @!P1 FADD.FTZ R7, R7, 1 ;  /* 0x3f80000007079421 */ /* 0x020fe20000010000 */
[----:B-1----:R-:W-:-:S06]  /*ac40*/  @!P6 FADD.FTZ R8, R8, 1 ;  /* 0x3f8000000808e421 */ /* 0x002fcc0000010000 */
[----:B------:R-:W1:Y:S01]  /*ac50*/  @!P1 MUFU.RCP R7, R7 ;  /* 0x0000000700079308 */ /* 0x000e620000001000 */
[----:B0-----:R-:W-:-:S07]  /*ac60*/  @!P5 FADD.FTZ R9, R9, 1 ;  /* 0x3f8000000909d421 */ /* 0x001fce0000010000 */
[----:B------:R-:W0:Y:S08]  /*ac70*/  @!P6 MUFU.RCP R8, R8 ;  /* 0x000000080008e308 */ /* 0x000e300000001000 */
[----:B------:R-:W5:Y:S01]  /*ac80*/  @!P5 MUFU.RCP R9, R9 ;  /* 0x000000090009d308 */ /* 0x000f620000001000 */
[----:B--2---:R-:W-:Y:S02]  /*ac90*/  HADD2.F32 R0, -RZ, R0.H0_H0 ;  /* 0x20000000ff007230 */ /* 0x004fe40000004100 */
[----:B---3--:R-:W-:-:S02]  /*aca0*/  HADD2.F32 R2, -RZ, R2.H0_H0 ;  /* 0x20000002ff027230 */ /* 0x008fc40000004100 */
[----:B----4-:R-:W-:Y:S02]  /*acb0*/  HADD2.F32 R4, -RZ, R4.H0_H0 ;  /* 0x20000004ff047230 */ /* 0x010fe40000004100 */
[----:B------:R-:W-:Y:S02]  /*acc0*/  HADD2.F32 R5, -RZ, R5.H0_H0 ;  /* 0x20000005ff057230 */ /* 0x000fe40000004100 */
[----:B------:R-:W-:Y:S02]  /*acd0*/  HADD2.F32 R6, -RZ, R6.H0_H0 ;  /* 0x20000006ff067230 */ /* 0x000fe40000004100 */
[----:B------:R-:W-:Y:S01]  /*ace0*/  FADD.FTZ R0, R0, UR6 ;  /* 0x0000000600007e21 */ /* 0x000fe20008010000 */
[----:B------:R-:W-:Y:S02]  /*acf0*/  HADD2.F32 R3, -RZ, R3.H0_H0 ;  /* 0x20000003ff037230 */ /* 0x000fe40000004100 */
[----:B-1----:R-:W-:Y:S01]  /*ad00*/  @!P1 FMUL.FTZ R92, R92, R7 ;  /* 0x000000075c5c9220 */ /* 0x002fe20000410000 */
[----:B------:R-:W-:Y:S01]  /*ad10*/  FADD.FTZ R2, R2, UR6 ;  /* 0x0000000602027e21 */ /* 0x000fe20008010000 */
[----:B------:R-:W-:Y:S01]  /*ad20*/  FADD.FTZ R11, R4, UR6 ;  /* 0x00000006040b7e21 */ /* 0x000fe20008010000 */
[----:B0-----:R-:W-:Y:S01]  /*ad30*/  @!P6 FMUL.FTZ R91, R91, R8 ;  /* 0x000000085b5be220 */ /* 0x001fe20000410000 */
[----:B------:R-:W-:Y:S01]  /*ad40*/  FSETP.GTU.FTZ.AND P0, PT, R10, 20, PT ;  /* 0x41a000000a00780b */ /* 0x000fe20003f1c000 */
[----:B------:R-:W-:Y:S01]  /*ad50*/  FADD.FTZ R7, R5, UR6 ;  /* 0x0000000605077e21 */ /* 0x000fe20008010000 */
[----:B-----5:R-:W-:Y:S01]  /*ad60*/  @!P5 FMUL.FTZ R90, R90, R9 ;  /* 0x000000095a5ad220 */ /* 0x020fe20000410000 */
[----:B------:R-:W-:Y:S01]  /*ad70*/  FADD.FTZ R8, R6, UR6 ;  /* 0x0000000606087e21 */ /* 0x000fe20008010000 */
[----:B------:R-:W-:Y:S01]  /*ad80*/  FADD.FTZ R3, R3, UR6 ;  /* 0x0000000603037e21 */ /* 0x000fe20008010000 */
[----:B------:R-:W-:Y:S01]  /*ad90*/  FSETP.GTU.FTZ.AND P4, PT, R0, 20, PT ;  /* 0x41a000000000780b */ /* 0x000fe20003f9c000 */
[----:B------:R-:W-:Y:S01]  /*ada0*/  @!P1 STL [R1+0x48], R92 ;  /* 0x0000485c01009387 */ /* 0x000fe20000100800 */
[----:B------:R-:W-:-:S02]  /*adb0*/  FSETP.GTU.FTZ.AND P3, PT, R2, 20, PT ;  /* 0x41a000000200780b */ /* 0x000fc40003f7c000 */
[----:B------:R-:W-:Y:S01]  /*adc0*/  FSETP.GTU.FTZ.AND P1, PT, R11, 20, PT ;  /* 0x41a000000b00780b */ /* 0x000fe20003f3c000 */
[----:B------:R-:W-:Y:S01]  /*add0*/  @!P6 STL [R1+0x4c], R91 ;  /* 0x00004c5b0100e387 */ /* 0x000fe20000100800 */
[----:B------:R-:W-:-:S03]  /*ade0*/  FSETP.GTU.FTZ.AND P6, PT, R7, 20, PT ;  /* 0x41a000000700780b */ /* 0x000fc60003fdc000 */
[----:B------:R-:W-:Y:S01]  /*adf0*/  @!P5 STL [R1+0x50], R90 ;  /* 0x0000505a0100d387 */ /* 0x000fe20000100800 */
[----:B------:R-:W-:Y:S02]  /*ae00*/  FSETP.GTU.FTZ.AND P5, PT, R8, 20, PT ;  /* 0x41a000000800780b */ /* 0x000fe40003fbc000 */
[----:B------:R-:W-:Y:S01]  /*ae10*/  FSETP.GTU.FTZ.AND P2, PT, R3, 20, PT ;  /* 0x41a000000300780b */ /* 0x000fe20003f5c000 */
[----:B------:R-:W-:Y:S01]  /*ae20*/  @!P0 FMUL.FTZ R10, R10, -1.4426950216293334961 ;  /* 0xbfb8aa3b0a0a8820 */ /* 0x000fe20000410000 */
[----:B------:R-:W-:Y:S01]  /*ae30*/  @!P4 FMUL.FTZ R0, R0, -1.4426950216293334961 ;  /* 0xbfb8aa3b0000c820 */ /* 0x000fe20000410000 */
[----:B------:R-:W-:Y:S02]  /*ae40*/  @!P3 FMUL.FTZ R2, R2, -1.4426950216293334961 ;  /* 0xbfb8aa3b0202b820 */ /* 0x000fe40000410000 */
[----:B------:R-:W-:Y:S02]  /*ae50*/  @!P1 FMUL.FTZ R6, R11, -1.4426950216293334961 ;  /* 0xbfb8aa3b0b069820 */ /* 0x000fe40000410000 */
[----:B------:R-:W-:Y:S01]  /*ae60*/  @!P6 FMUL.FTZ R7, R7, -1.4426950216293334961 ;  /* 0xbfb8aa3b0707e820 */ /* 0x000fe20000410000 */
[----:B------:R-:W0:Y:S03]  /*ae70*/  @!P0 MUFU.EX2 R10, R10 ;  /* 0x0000000a000a8308 */ /* 0x000e260000000800 */
[----:B------:R-:W-:-:S02]  /*ae80*/  @!P5 FMUL.FTZ R8, R8, -1.4426950216293334961 ;  /* 0xbfb8aa3b0808d820 */ /* 0x000fc40000410000 */
[----:B------:R-:W-:-:S03]  /*ae90*/  @!P2 FMUL.FTZ R4, R3, -1.4426950216293334961 ;  /* 0xbfb8aa3b0304a820 */ /* 0x000fc60000410000 */
[----:B------:R-:W1:Y:S08]  /*aea0*/  @!P4 MUFU.EX2 R0, R0 ;  /* 0x000000000000c308 */ /* 0x000e700000000800 */
[----:B------:R-:W2:Y:S08]  /*aeb0*/  @!P3 MUFU.EX2 R2, R2 ;  /* 0x000000020002b308 */ /* 0x000eb00000000800 */
[----:B------:R-:W3:Y:S08]  /*aec0*/  @!P1 MUFU.EX2 R6, R6 ;  /* 0x0000000600069308 */ /* 0x000ef00000000800 */
[----:B------:R2:W4:Y:S08]  /*aed0*/  @!P2 MUFU.EX2 R5, R4 ;  /* 0x000000040005a308 */ /* 0x0005300000000800 */
[----:B------:R-:W5:Y:S08]  /*aee0*/  @!P6 MUFU.EX2 R7, R7 ;  /* 0x000000070007e308 */ /* 0x000f700000000800 */
[----:B------:R-:W5:Y:S01]  /*aef0*/  @!P5 MUFU.EX2 R8, R8 ;  /* 0x000000080008d308 */ /* 0x000f620000000800 */
[----:B0-----:R-:W-:Y:S01]  /*af00*/  @!P0 FADD.FTZ R10, R10, 1 ;  /* 0x3f8000000a0a8421 */ /* 0x001fe20000010000 */
[----:B-1----:R-:W-:Y:S01]  /*af10*/  @!P4 FADD.FTZ R3, R0, 1 ;  /* 0x3f8000000003c421 */ /* 0x002fe20000010000 */
[----:B--2---:R-:W-:Y:S01]  /*af20*/  @!P3 FADD.FTZ R4, R2, 1 ;  /* 0x3f8000000204b421 */ /* 0x004fe20000010000 */
[----:B---3--:R-:W-:Y:S01]  /*af30*/  @!P1 FADD.FTZ R6, R6, 1 ;  /* 0x3f80000006069421 */ /* 0x008fe20000010000 */
[----:B----4-:R-:W-:Y:S01]  /*af40*/  @!P2 FADD.FTZ R5, R5, 1 ;  /* 0x3f8000000505a421 */ /* 0x010fe20000010000 */
[----:B------:R-:W0:Y:S02]  /*af50*/  LDS.U16 R2, [R51+0x16] ;  /* 0x0000160033027984 */ /* 0x000e240000000400 */
[----:B------:R-:W1:Y:S01]  /*af60*/  @!P0 MUFU.RCP R10, R10 ;  /* 0x0000000a000a8308 */ /* 0x000e620000001000 */
[----:B-----5:R-:W-:Y:S01]  /*af70*/  @!P6 FADD.FTZ R7, R7, 1 ;  /* 0x3f8000000707e421 */ /* 0x020fe20000010000 */
[----:B------:R-:W-:Y:S06]  /*af80*/  LDS.U16 R0, [R52+0x14] ;  /* 0x0000140034007984 */ /* 0x000fec0000000400 */
[----:B------:R2:W3:Y:S01]  /*af90*/  @!P4 MUFU.RCP R9, R3 ;  /* 0x000000030009c308 */ /* 0x0004e20000001000 */
[----:B------:R-:W-:-:S07]  /*afa0*/  @!P5 FADD.FTZ R8, R8, 1 ;  /* 0x3f8000000808d421 */ /* 0x000fce0000010000 */
[----:B------:R-:W4:Y:S08]  /*afb0*/  @!P3 MUFU.RCP R11, R4 ;  /* 0x00000004000bb308 */ /* 0x000f300000001000 */
[----:B------:R-:W5:Y:S08]  /*afc0*/  @!P2 MUFU.RCP R12, R5 ;  /* 0x00000005000ca308 */ /* 0x000f700000001000 */
[----:B------:R-:W0:Y:S01]  /*afd0*/  @!P1 MUFU.RCP R6, R6 ;  /* 0x0000000600069308 */ /* 0x000e220000001000 */
[----:B-1----:R-:W-:Y:S01]  /*afe0*/  @!P0 FMUL.FTZ R89, R89, R10 ;  /* 0x0000000a59598220 */ /* 0x002fe20000410000 */
[----:B--2---:R-:W-:Y:S06]  /*aff0*/  LDS.U16 R3, [R50+0x18] ;  /* 0x0000180032037984 */ /* 0x004fec0000000400 */
[----:B------:R-:W1:Y:S08]  /*b000*/  @!P6 MUFU.RCP R7, R7 ;  /* 0x000000070007e308 */ /* 0x000e700000001000 */
[----:B------:R-:W2:Y:S01]  /*b010*/  @!P5 MUFU.RCP R8, R8 ;  /* 0x000000080008d308 */ /* 0x000ea20000001000 */
[----:B---3--:R-:W-:Y:S01]  /*b020*/  @!P4 FMUL.FTZ R88, R88, R9 ;  /* 0x000000095858c220 */ /* 0x008fe20000410000 */
[----:B----4-:R-:W-:Y:S01]  /*b030*/  @!P3 FMUL.FTZ R87, R87, R11 ;  /* 0x0000000b5757b220 */ /* 0x010fe20000410000 */
[----:B-----5:R-:W-:Y:S01]  /*b040*/  @!P2 FMUL.FTZ R86, R86, R12 ;  /* 0x0000000c5656a220 */ /* 0x020fe20000410000 */
[----:B0-----:R-:W-:Y:S01]  /*b050*/  @!P1 FMUL.FTZ R85, R85, R6 ;  /* 0x0000000655559220 */ /* 0x001fe20000410000 */
[----:B------:R-:W-:Y:S01]  /*b060*/  @!P0 STL [R1+0x54], R89 ;  /* 0x0000545901008387 */ /* 0x000fe20000100800 */
[----:B-1----:R-:W-:-:S03]  /*b070*/  @!P6 FMUL.FTZ R84, R84, R7 ;  /* 0x000000075454e220 */ /* 0x002fc60000410000 */
[----:B------:R-:W-:Y:S04]  /*b080*/  @!P4 STL [R1+0x58], R88 ;  /* 0x000058580100c387 */ /* 0x000fe80000100800 */
[----:B------:R-:W-:Y:S01]  /*b090*/  @!P3 STL [R1+0x5c], R87 ;  /* 0x00005c570100b387 */ /* 0x000fe20000100800 */
[----:B--2---:R-:W-:-:S03]  /*b0a0*/  @!P5 FMUL.FTZ R83, R83, R8 ;  /* 0x000000085353d220 */ /* 0x004fc60000410000 */
[----:B------:R-:W-:Y:S01]  /*b0b0*/  @!P2 STL [R1+0x60], R86 ;  /* 0x000060560100a387 */ /* 0x000fe20000100800 */
[----:B------:R-:W-:-:S03]  /*b0c0*/  F2FP.F16.F32.PACK_AB R8, R81, R77 ;  /* 0x0000004d5108723e */ /* 0x000fc600000000ff */
[----:B------:R-:W-:Y:S04]  /*b0d0*/  @!P1 STL [R1+0x64], R85 ;  /* 0x0000645501009387 */ /* 0x000fe80000100800 */
[----:B------:R-:W-:Y:S04]  /*b0e0*/  @!P6 STL [R1+0x68], R84 ;  /* 0x000068540100e387 */ /* 0x000fe80000100800 */
[----:B------:R-:W-:Y:S04]  /*b0f0*/  @!P5 STL [R1+0x6c], R83 ;  /* 0x00006c530100d387 */ /* 0x000fe80000100800 */
[----:B------:R-:W2:Y:S04]  /*b100*/  LDL.LU R81, [R1+0xd4] ;  /* 0x0000d40001517983 */ /* 0x000ea80000300800 */
[----:B------:R-:W2:Y:S01]  /*b110*/  LDL.LU R77, [R1+0xd8] ;  /* 0x0000d800014d7983 */ /* 0x000ea20000300800 */
[----:B------:R-:W-:Y:S01]  /*b120*/  F2FP.F16.F32.PACK_AB R7, R110, R109 ;  /* 0x0000006d6e07723e */ /* 0x000fe200000000ff */
[----:B------:R-:W-:Y:S01]  /*b130*/  HADD2.F32 R2, -RZ, R2.H0_H0 ;  /* 0x20000002ff027230 */ /* 0x000fe20000004100 */
[----:B------:R-:W-:Y:S01]  /*b140*/  MOV R109, R76 ;  /* 0x0000004c006d7202 */ /* 0x000fe20000000f00 */
[----:B------:R-:W-:Y:S01]  /*b150*/  IMAD.MOV.U32 R110, RZ, RZ, R75 ;  /* 0x000000ffff6e7224 */ /* 0x000fe200078e004b */
[C---:B------:R-:W-:Y:S01]  /*b160*/  PRMT R10, R7.reuse, 0x7610, R10 ;  /* 0x00007610070a7816 */ /* 0x040fe2000000000a */
[----:B------:R-:W3:Y:S01]  /*b170*/  LDL.LU R76, [R1+0xcc] ;  /* 0x0000cc00014c7983 */ /* 0x000ee20000300800 */
[----:B------:R-:W-:Y:S01]  /*b180*/  PRMT R80, R7, 0x7632, R80 ;  /* 0x0000763207507816 */ /* 0x000fe20000000050 */
[----:B------:R-:W-:Y:S01]  /*b190*/  FADD.FTZ R7, R2, UR6 ;  /* 0x0000000602077e21 */ /* 0x000fe20008010000 */
[----:B------:R-:W-:Y:S01]  /*b1a0*/  F2FP.F16.F32.PACK_AB R2, R74, R73 ;  /* 0x000000494a02723e */ /* 0x000fe200000000ff */
[----:B------:R-:W3:Y:S04]  /*b1b0*/  LDL.LU R75, [R1+0xd0] ;  /* 0x0000d000014b7983 */ /* 0x000ee80000300800 */
[----:B------:R-:W4:Y:S04]  /*b1c0*/  LDL.LU R74, [R1+0xc4] ;  /* 0x0000c400014a7983 */ /* 0x000f280000300800 */
[----:B------:R-:W4:Y:S04]  /*b1d0*/  LDL.LU R73, [R1+0xc8] ;  /* 0x0000c80001497983 */ /* 0x000f280000300800 */
[----:B------:R-:W0:Y:S04]  /*b1e0*/  LDS.U16 R4, [R49+0x1a] ;  /* 0x00001a0031047984 */ /* 0x000e280000000400 */
[----:B------:R-:W1:Y:S04]  /*b1f0*/  LDS.U16 R5, [R48+0x1c] ;  /* 0x00001c0030057984 */ /* 0x000e680000000400 */
[----:B------:R-:W5:Y:S01]  /*b200*/  LDS.U16 R6, [R47+0x1e] ;  /* 0x00001e002f067984 */ /* 0x000f620000000400 */
[----:B------:R-:W-:Y:S01]  /*b210*/  F2FP.F16.F32.PACK_AB R9, R112, R111 ;  /* 0x0000006f7009723e */ /* 0x000fe200000000ff */
[----:B------:R-:W-:Y:S03]  /*b220*/  BAR.SYNC.DEFER_BLOCKING 0x0 ;  /* 0x0000000000007b1d */ /* 0x000fe60000010000 */
[----:B------:R-:W-:-:S02]  /*b230*/  PRMT R82, R9, 0x7632, R82 ;  /* 0x0000763209527816 */ /* 0x000fc40000000052 */
[----:B------:R-:W-:Y:S02]  /*b240*/  FSETP.GTU.FTZ.AND P3, PT, R7, 20, PT ;  /* 0x41a000000700780b */ /* 0x000fe40003f7c000 */
[C---:B------:R-:W-:Y:S02]  /*b250*/  PRMT R28, R2.reuse, 0x7610, R28 ;  /* 0x00007610021c7816 */ /* 0x040fe4000000001c */
[----:B------:R-:W-:Y:S01]  /*b260*/  PRMT R11, R2, 0x7632, R11 ;  /* 0x00007632020b7816 */ /* 0x000fe2000000000b */
[----:B------:R0:W-:Y:S02]  /*b270*/  STS.U16 [R165], R9 ;  /* 0x00000009a5007388 */ /* 0x0001e40000000400 */
[----:B0-----:R-:W-:-:S05]  /*b280*/  HADD2.F32 R4, -RZ, R4.H0_H0 ;  /* 0x20000004ff047230 */ /* 0x001fca0000004100 */
[----:B------:R-:W-:-:S05]  /*b290*/  FADD.FTZ R9, R4, UR6 ;  /* 0x0000000604097e21 */ /* 0x000fca0008010000 */
[----:B------:R-:W-:Y:S01]  /*b2a0*/  FSETP.GTU.FTZ.AND P5, PT, R9, 20, PT ;  /* 0x41a000000900780b */ /* 0x000fe20003fbc000 */
[----:B------:R-:W-:Y:S01]  /*b2b0*/  STS.U16 [R164+0x2], R82 ;  /* 0x00000252a4007388 */ /* 0x000fe20000000400 */
[----:B-1----:R-:W-:Y:S02]  /*b2c0*/  HADD2.F32 R5, -RZ, R5.H0_H0 ;  /* 0x20000005ff057230 */ /* 0x002fe40000004100 */
[----:B------:R-:W-:Y:S01]  /*b2d0*/  @!P3 FMUL.FTZ R2, R7, -1.4426950216293334961 ;  /* 0xbfb8aa3b0702b820 */ /* 0x000fe20000410000 */
[----:B------:R-:W-:Y:S01]  /*b2e0*/  F2FP.F16.F32.PACK_AB R7, R110, R109 ;  /* 0x0000006d6e07723e */ /* 0x000fe200000000ff */
[----:B------:R0:W-:Y:S01]  /*b2f0*/  STS.U16 [R161+0x4], R10 ;  /* 0x0000040aa1007388 */ /* 0x0001e20000000400 */
[----:B------:R-:W-:-:S03]  /*b300*/  PRMT R79, R8, 0x7632, R79 ;  /* 0x00007632084f7816 */ /* 0x000fc6000000004f */
[----:B------:R-:W-:Y:S01]  /*b310*/  STS.U16 [R160+0x6], R80 ;  /* 0x00000650a0007388 */ /* 0x000fe20000000400 */
[----:B------:R-:W-:-:S03]  /*b320*/  PRMT R27, R7, 0x7610, R27 ;  /* 0x00007610071b7816 */ /* 0x000fc6000000001b */
[----:B------:R2:W-:Y:S01]  /*b330*/  STS.U16 [R159+0x8], R8 ;  /* 0x000008089f007388 */ /* 0x0005e20000000400 */
[----:B0-----:R-:W-:Y:S01]  /*b340*/  FADD.FTZ R10, R5, UR6 ;  /* 0x00000006050a7e21 */ /* 0x001fe20008010000 */
[----:B------:R-:W-:Y:S01]  /*b350*/  @!P5 FMUL.FTZ R5, R9, -1.4426950216293334961 ;  /* 0xbfb8aa3b0905d820 */ /* 0x000fe20000410000 */
[----:B------:R-:W-:Y:S01]  /*b360*/  PRMT R9, R7, 0x7632, R9 ;  /* 0x0000763207097816 */ /* 0x000fe20000000009 */
[----:B------:R-:W-:Y:S04]  /*b370*/  STS.U16 [R158+0xa], R79 ;  /* 0x00000a4f9e007388 */ /* 0x000fe80000000400 */
[----:B------:R-:W-:Y:S04]  /*b380*/  STS.U16 [R56+0xc], R28 ;  /* 0x00000c1c38007388 */ /* 0x000fe80000000400 */
[----:B------:R-:W-:Y:S04]  /*b390*/  STS.U16 [R55+0xe], R11 ;  /* 0x00000e0b37007388 */ /* 0x000fe80000000400 */
[----:B------:R-:W-:Y:S04]  /*b3a0*/  STS.U16 [R54+0x10], R27 ;  /* 0x0000101b36007388 */ /* 0x000fe80000000400 */
[----:B------:R-:W-:Y:S01]  /*b3b0*/  STS.U16 [R53+0x12], R9 ;  /* 0x0000120935007388 */ /* 0x000fe20000000400 */
[----:B--2---:R-:W-:-:S04]  /*b3c0*/  F2FP.F16.F32.PACK_AB R8, R81, R77 ;  /* 0x0000004d5108723e */ /* 0x004fc800000000ff */
[C---:B------:R-:W-:Y:S02]  /*b3d0*/  PRMT R26, R8.reuse, 0x7610, R26 ;  /* 0x00007610081a7816 */ /* 0x040fe4000000001a */
[----:B------:R-:W-:-:S03]  /*b3e0*/  PRMT R12, R8, 0x7632, R12 ;  /* 0x00007632080c7816 */ /* 0x000fc6000000000c */
[----:B------:R-:W-:Y:S04]  /*b3f0*/  STS.U16 [R52+0x14], R26 ;  /* 0x0000141a34007388 */ /* 0x000fe80000000400 */
[----:B------:R0:W-:Y:S01]  /*b400*/  STS.U16 [R51+0x16], R12 ;  /* 0x0000160c33007388 */ /* 0x0001e20000000400 */
[----:B---3--:R-:W-:-:S03]  /*b410*/  F2FP.F16.F32.PACK_AB R7, R76, R75 ;  /* 0x0000004b4c07723e */ /* 0x008fc600000000ff */
[----:B0-----:R-:W2:Y:S04]  /*b420*/  LDL.LU R12, [R1+0x108] ;  /* 0x00010800010c7983 */ /* 0x001ea80000300800 */
[----:B------:R-:W3:Y:S01]  /*b430*/  LDL.LU R81, [R1+0x70] ;  /* 0x0000700001517983 */ /* 0x000ee20000300800 */
[----:B----4-:R-:W-:-:S03]  /*b440*/  F2FP.F16.F32.PACK_AB R8, R74, R73 ;  /* 0x000000494a08723e */ /* 0x010fc600000000ff */
[----:B------:R-:W4:Y:S04]  /*b450*/  LDL.LU R77, [R1+0x74] ;  /* 0x00007400014d7983 */ /* 0x000f280000300800 */
[----:B------:R-:W2:Y:S04]  /*b460*/  LDL.LU R76, [R1+0x78] ;  /* 0x00007800014c7983 */ /* 0x000ea80000300800 */
[----:B------:R-:W2:Y:S04]  /*b470*/  LDL.LU R75, [R1+0x7c] ;  /* 0x00007c00014b7983 */ /* 0x000ea80000300800 */
[----:B------:R-:W2:Y:S04]  /*b480*/  LDL.LU R74, [R1+0x80] ;  /* 0x00008000014a7983 */ /* 0x000ea80000300800 */
[----:B------:R-:W2:Y:S01]  /*b490*/  LDL.LU R73, [R1+0x40] ;  /* 0x0000400001497983 */ /* 0x000ea20000300800 */
[----:B------:R-:W0:Y:S01]  /*b4a0*/  S2R R4, SR_TID.X ;  /* 0x0000000000047919 */ /* 0x000e220000002100 */
[----:B-----5:R-:W-:Y:S01]  /*b4b0*/  HADD2.F32 R6, -RZ, R6.H0_H0 ;  /* 0x20000006ff067230 */ /* 0x020fe20000004100 */
[----:B------:R-:W-:Y:S01]  /*b4c0*/  FSETP.GTU.FTZ.AND P1, PT, R10, 20, PT ;  /* 0x41a000000a00780b */ /* 0x000fe20003f3c000 */
[----:B------:R-:W-:-:S03]  /*b4d0*/  HADD2.F32 R0, -RZ, R0.H0_H0 ;  /* 0x20000000ff007230 */ /* 0x000fc60000004100 */
[----:B------:R-:W-:Y:S02]  /*b4e0*/  FADD.FTZ R11, R6, UR6 ;  /* 0x00000006060b7e21 */ /* 0x000fe40008010000 */
[----:B------:R-:W-:-:S03]  /*b4f0*/  FADD.FTZ R0, R0, UR6 ;  /* 0x0000000600007e21 */ /* 0x000fc60008010000 */
[----:B------:R-:W-:Y:S01]  /*b500*/  FSETP.GTU.FTZ.AND P4, PT, R11, 20, PT ;  /* 0x41a000000b00780b */ /* 0x000fe20003f9c000 */
[----:B------:R-:W-:Y:S01]  /*b510*/  HADD2.F32 R3, -RZ, R3.H0_H0 ;  /* 0x20000003ff037230 */ /* 0x000fe20000004100 */
[C---:B------:R-:W-:Y:S02]  /*b520*/  PRMT R25, R7.reuse, 0x7610, R25 ;  /* 0x0000761007197816 */ /* 0x040fe40000000019 */
[----:B------:R-:W-:Y:S01]  /*b530*/  @!P1 FMUL.FTZ R6, R10, -1.4426950216293334961 ;  /* 0xbfb8aa3b0a069820 */ /* 0x000fe20000410000 */
[----:B------:R-:W-:Y:S02]  /*b540*/  FSETP.GTU.FTZ.AND P6, PT, R0, 20, PT ;  /* 0x41a000000000780b */ /* 0x000fe40003fdc000 */
[----:B------:R-:W-:Y:S02]  /*b550*/  PRMT R10, R7, 0x7632, R10 ;  /* 0x00007632070a7816 */ /* 0x000fe4000000000a */
[C---:B------:R-:W-:Y:S01]  /*b560*/  PRMT R24, R8.reuse, 0x7610, R24 ;  /* 0x0000761008187816 */ /* 0x040fe20000000018 */
[----:B------:R-:W-:Y:S01]  /*b570*/  FADD.FTZ R3, R3, UR6 ;  /* 0x0000000603037e21 */ /* 0x000fe20008010000 */
[----:B------:R-:W-:Y:S01]  /*b580*/  PRMT R14, R8, 0x7632, R14 ;  /* 0x00007632080e7816 */ /* 0x000fe2000000000e */
[----:B------:R-:W-:Y:S01]  /*b590*/  STS.U16 [R50+0x18], R25 ;  /* 0x0000181932007388 */ /* 0x000fe20000000400 */
[----:B------:R-:W-:-:S02]  /*b5a0*/  MOV R8, UR25 ;  /* 0x0000001900087c02 */ /* 0x000fc40008000f00 */
[----:B0-----:R-:W-:Y:S01]  /*b5b0*/  ISETP.NE.AND P0, PT, R4, RZ, PT ;  /* 0x000000ff0400720c */ /* 0x001fe20003f05270 */
[----:B------:R0:W-:Y:S01]  /*b5c0*/  STS.U16 [R49+0x1a], R10 ;  /* 0x00001a0a31007388 */ /* 0x0001e20000000400 */
[----:B------:R-:W-:Y:S01]  /*b5d0*/  FSETP.GTU.FTZ.AND P2, PT, R3, 20, PT ;  /* 0x41a000000300780b */ /* 0x000fe20003f5c000 */
[----:B------:R-:W-:Y:S02]  /*b5e0*/  @!P4 FMUL.FTZ R7, R11, -1.4426950216293334961 ;  /* 0xbfb8aa3b0b07c820 */ /* 0x000fe40000410000 */
        /* <DEDUP_REMOVED lines=19> */
[----:B------:R-:W-:-:S03]  /*b720*/  @!P6 FMUL.FTZ R0, R0, -1.4426950216293334961 ;  /* 0xbfb8aa3b0000e820 */ /* 0x000fc60000410000 */
[----:B------:R-:W-:Y:S01]  /*b730*/  @!P0 STS [UR23+0x1080], R8 ;  /* 0x00108008ff008988 */ /* 0x000fe20008000817 */
[----:B------:R-:W-:Y:S01]  /*b740*/  BAR.SYNC.DEFER_BLOCKING 0x0 ;  /* 0x0000000000007b1d */ /* 0x000fe20000010000 */
[----:B------:R-:W-:-:S05]  /*b750*/  @!P2 FMUL.FTZ R3, R3, -1.4426950216293334961 ;  /* 0xbfb8aa3b0303a820 */ /* 0x000fca0000410000 */
[----:B------:R-:W1:Y:S08]  /*b760*/  @!P6 MUFU.EX2 R0, R0 ;  /* 0x000000000000e308 */ /* 0x000e700000000800 */
[----:B------:R-:W5:Y:S08]  /*b770*/  @!P3 MUFU.EX2 R2, R2 ;  /* 0x000000020002b308 */ /* 0x000f700000000800 */
[----:B------:R-:W0:Y:S01]  /*b780*/  @!P2 MUFU.EX2 R3, R3 ;  /* 0x000000030003a308 */ /* 0x000e220000000800 */
[----:B------:R-:W0:Y:S01]  /*b790*/  S2UR UR8, SR_CTAID.Y ;  /* 0x00000000000879c3 */ /* 0x000e220000002600 */
[----:B------:R-:W2:Y:S06]  /*b7a0*/  LDS R43, [UR23+0x1080] ;  /* 0x00108017ff2b7984 */ /* 0x000eac0008000800 */
[----:B------:R-:W0:Y:S01]  /*b7b0*/  @!P5 MUFU.EX2 R5, R5 ;  /* 0x000000050005d308 */ /* 0x000e220000000800 */
[----:B-1----:R-:W-:-:S07]  /*b7c0*/  @!P6 FADD.FTZ R0, R0, 1 ;  /* 0x3f8000000000e421 */ /* 0x002fce0000010000 */
[----:B------:R-:W1:Y:S01]  /*b7d0*/  @!P1 MUFU.EX2 R6, R6 ;  /* 0x0000000600069308 */ /* 0x000e620000000800 */
[----:B-----5:R-:W-:Y:S01]  /*b7e0*/  @!P3 FADD.FTZ R2, R2, 1 ;  /* 0x3f8000000202b421 */ /* 0x020fe20000010000 */
[----:B------:R-:W-:Y:S01]  /*b7f0*/  USHF.R.S32.HI UR25, URZ, 0x1f, UR26 ;  /* 0x0000001fff197899 */ /* 0x000fe2000801141a */
[----:B0-----:R-:W-:Y:S01]  /*b800*/  @!P2 FADD.FTZ R3, R3, 1 ;  /* 0x3f8000000303a421 */ /* 0x001fe20000010000 */
[----:B------:R-:W-:-:S04]  /*b810*/  UMOV UR24, UR26 ;  /* 0x0000001a00187c82 */ /* 0x000fc80008000000 */
[----:B------:R-:W-:Y:S01]  /*b820*/  @!P6 MUFU.RCP R0, R0 ;  /* 0x000000000000e308 */ /* 0x000fe20000001000 */
[----:B------:R-:W-:Y:S01]  /*b830*/  @!P5 FADD.FTZ R5, R5, 1 ;  /* 0x3f8000000505d421 */ /* 0x000fe20000010000 */
[----:B------:R-:W-:-:S06]  /*b840*/  UIMAD.WIDE.U32 UR10, UR34, UR30, UR24 ;  /* 0x0000001e220a72a5 */ /* 0x000fcc000f8e0018 */
[----:B------:R-:W0:Y:S01]  /*b850*/  @!P4 MUFU.EX2 R7, R7 ;  /* 0x000000070007c308 */ /* 0x000e220000000800 */
[----:B-1----:R-:W-:Y:S01]  /*b860*/  @!P1 FADD.FTZ R6, R6, 1 ;  /* 0x3f80000006069421 */ /* 0x002fe20000010000 */
[----:B------:R-:W-:Y:S01]  /*b870*/  UIMAD UR11, UR34, UR31, UR11 ;  /* 0x0000001f220b72a4 */ /* 0x000fe2000f8e020b */
[----:B------:R-:W1:Y:S05]  /*b880*/  LDCU.64 UR30, c[0x0][0x550] ;  /* 0x0000aa00ff1e77ac */ /* 0x000e6a0008000a00 */
[----:B------:R-:W4:Y:S08]  /*b890*/  @!P3 MUFU.RCP R2, R2 ;  /* 0x000000020002b308 */ /* 0x000f300000001000 */
[----:B------:R-:W2:Y:S08]  /*b8a0*/  @!P2 MUFU.RCP R3, R3 ;  /* 0x000000030003a308 */ /* 0x000eb00000001000 */
[----:B------:R-:W5:Y:S01]  /*b8b0*/  @!P5 MUFU.RCP R5, R5 ;  /* 0x000000050005d308 */ /* 0x000f620000001000 */
[----:B------:R-:W-:-:S07]  /*b8c0*/  UIMAD UR26, UR8, UR33, URZ ;  /* 0x00000021081a72a4 */ /* 0x000fce000f8e02ff */
[----:B------:R-:W1:Y:S01]  /*b8d0*/  @!P1 MUFU.RCP R6, R6 ;  /* 0x0000000600069308 */ /* 0x000e620000001000 */
[----:B------:R-:W-:Y:S01]  /*b8e0*/  UIMAD.WIDE.U32 UR10, UR8, UR32, UR10 ;  /* 0x00000020080a72a5 */ /* 0x000fe2000f8e000a */
[----:B0-----:R-:W-:Y:S01]  /*b8f0*/  @!P4 FADD.FTZ R7, R7, 1 ;  /* 0x3f8000000707c421 */ /* 0x001fe20000010000 */
[----:B------:R-:W-:Y:S01]  /*b900*/  MOV R10, UR26 ;  /* 0x0000001a000a7c02 */ /* 0x000fe20008000f00 */
[----:B------:R-:W0:Y:S04]  /*b910*/  LDCU.64 UR26, c[0x0][0x520] ;  /* 0x0000a400ff1a77ac */ /* 0x000e280008000a00 */
[----:B------:R-:W0:Y:S01]  /*b920*/  @!P4 MUFU.RCP R7, R7 ;  /* 0x000000070007c308 */ /* 0x000e220000001000 */
[----:B---3--:R-:W-:-:S05]  /*b930*/  @!P6 FMUL.FTZ R81, R81, R0 ;  /* 0x000000005151e220 */ /* 0x008fca0000410000 */
[----:B------:R-:W-:Y:S01]  /*b940*/  @!P6 STL [R1+0x70], R81 ;  /* 0x000070510100e387 */ /* 0x000fe20000100800 */
[----:B------:R-:W-:Y:S01]  /*b950*/  IADD3 R0, P6, PT, R72, UR10, RZ ;  /* 0x0000000a48007c10 */ /* 0x000fe2000ffde0ff */
[----:B----4-:R-:W-:Y:S01]  /*b960*/  @!P3 FMUL.FTZ R77, R77, R2 ;  /* 0x000000024d4db220 */ /* 0x010fe20000410000 */
[----:B--2---:R-:W-:Y:S02]  /*b970*/  @!P2 FMUL.FTZ R76, R76, R3 ;  /* 0x000000034c4ca220 */ /* 0x004fe40000410000 */
[----:B------:R-:W-:Y:S01]  /*b980*/  IADD3.X R3, PT, PT, R10, UR11, RZ, P6, !PT ;  /* 0x0000000b0a037c10 */ /* 0x000fe2000b7fe4ff */
[----:B------:R-:W2:Y:S01]  /*b990*/  LDCU.64 UR10, c[0x0][0x518] ;  /* 0x0000a300ff0a77ac */ /* 0x000ea20008000a00 */
[----:B-----5:R-:W-:Y:S01]  /*b9a0*/  @!P5 FMUL.FTZ R75, R75, R5 ;  /* 0x000000054b4bd220 */ /* 0x020fe20000410000 */
[----:B-1----:R-:W-:Y:S01]  /*b9b0*/  LEA R2, P6, R0, UR30, 0x1 ;  /* 0x0000001e00027c11 */ /* 0x002fe2000f8c08ff */
[----:B------:R-:W-:Y:S01]  /*b9c0*/  @!P3 STL [R1+0x74], R77 ;  /* 0x0000744d0100b387 */ /* 0x000fe20000100800 */
[----:B------:R-:W-:-:S03]  /*b9d0*/  @!P1 FMUL.FTZ R74, R74, R6 ;  /* 0x000000064a4a9220 */ /* 0x000fc60000410000 */
[----:B------:R-:W-:Y:S01]  /*b9e0*/  @!P2 STL [R1+0x78], R76 ;  /* 0x0000784c0100a387 */ /* 0x000fe20000100800 */
[----:B------:R-:W-:Y:S01]  /*b9f0*/  LEA.HI.X R3, R0, UR31, R3, 0x1, P6 ;  /* 0x0000001f00037c11 */ /* 0x000fe2000b0f0c03 */
[----:B0-----:R-:W-:Y:S02]  /*ba00*/  @!P4 FMUL.FTZ R73, R73, R7 ;  /* 0x000000074949c220 */ /* 0x001fe40000410000 */
[----:B------:R-:W-:Y:S01]  /*ba10*/  @!P5 STL [R1+0x7c], R75 ;  /* 0x00007c4b0100d387 */ /* 0x000fe20000100800 */
[-C--:B------:R-:W-:Y:S01]  /*ba20*/  ISETP.GE.AND P2, PT, R72, R43.reuse, PT ;  /* 0x0000002b4800720c */ /* 0x080fe20003f46270 */
[----:B------:R-:W0:Y:S01]  /*ba30*/  LDCU.64 UR30, c[0x0][0x560] ;  /* 0x0000ac00ff1e77ac */ /* 0x000e220008000a00 */
[-C--:B------:R-:W-:Y:S01]  /*ba40*/  ISETP.GE.AND P3, PT, R70, R43.reuse, PT ;  /* 0x0000002b4600720c */ /* 0x080fe20003f66270 */
[----:B------:R-:W-:Y:S01]  /*ba50*/  @!P1 STL [R1+0x80], R74 ;  /* 0x0000804a01009387 */ /* 0x000fe20000100800 */
[-C--:B------:R-:W-:Y:S02]  /*ba60*/  ISETP.GE.AND P6, PT, R69, R43.reuse, PT ;  /* 0x0000002b4500720c */ /* 0x080fe40003fc6270 */
[-C--:B------:R-:W-:Y:S01]  /*ba70*/  ISETP.GE.AND P1, PT, R68, R43.reuse, PT ;  /* 0x0000002b4400720c */ /* 0x080fe20003f26270 */
[----:B------:R-:W-:Y:S01]  /*ba80*/  @!P4 STL [R1+0x40], R73 ;  /* 0x000040490100c387 */ /* 0x000fe20000100800 */
[----:B------:R-:W-:-:S02]  /*ba90*/  ISETP.GE.AND P4, PT, R65, R43, PT ;  /* 0x0000002b4100720c */ /* 0x000fc40003f86270 */
        /* <DEDUP_REMOVED lines=33> */
[C---:B------:R-:W-:Y:S02]  /*bcb0*/  PRMT R6, R0.reuse, 0x7610, R6 ;  /* 0x0000761000067816 */ /* 0x040fe40000000006 */
[----:B------:R-:W-:-:S02]  /*bcc0*/  PRMT R79, R0, 0x7632, R79 ;  /* 0x00007632004f7816 */ /* 0x000fc4000000004f */
[----:B------:R-:W-:Y:S02]  /*bcd0*/  F2FP.F16.F32.PACK_AB R0, R85, R86 ;  /* 0x000000565500723e */ /* 0x000fe400000000ff */
[----:B------:R-:W-:Y:S02]  /*bce0*/  PRMT R80, R3, 0x7632, R80 ;  /* 0x0000763203507816 */ /* 0x000fe40000000050 */
[----:B------:R-:W-:Y:S02]  /*bcf0*/  F2FP.F16.F32.PACK_AB R2, R83, R84 ;  /* 0x000000545302723e */ /* 0x000fe400000000ff */
[----:B------:R-:W-:Y:S02]  /*bd00*/  PRMT R28, R0, 0x7610, R28 ;  /* 0x00007610001c7816 */ /* 0x000fe4000000001c */
[C---:B------:R-:W-:Y:S01]  /*bd10*/  PRMT R27, R2.reuse, 0x7610, R27 ;  /* 0x00007610021b7816 */ /* 0x040fe2000000001b */
[----:B------:R1:W-:Y:S01]  /*bd20*/  STS.U16 [R165], R5 ;  /* 0x00000005a5007388 */ /* 0x0003e20000000400 */
[----:B------:R-:W-:-:S03]  /*bd30*/  PRMT R7, R2, 0x7632, R7 ;  /* 0x0000763202077816 */ /* 0x000fc60000000007 */
[----:B------:R-:W-:Y:S01]  /*bd40*/  STS.U16 [R164+0x2], R82 ;  /* 0x00000252a4007388 */ /* 0x000fe20000000400 */
[----:B------:R-:W-:-:S03]  /*bd50*/  F2FP.F16.F32.PACK_AB R2, R75, R76 ;  /* 0x0000004c4b02723e */ /* 0x000fc600000000ff */
[----:B------:R3:W-:Y:S01]  /*bd60*/  STS.U16 [R161+0x4], R3 ;  /* 0x00000403a1007388 */ /* 0x0007e20000000400 */
[----:B-1----:R-:W-:Y:S02]  /*bd70*/  PRMT R5, R0, 0x7632, R5 ;  /* 0x0000763200057816 */ /* 0x002fe40000000005 */
[----:B------:R-:W-:Y:S01]  /*bd80*/  F2FP.F16.F32.PACK_AB R0, R77, R81 ;  /* 0x000000514d00723e */ /* 0x000fe200000000ff */
[----:B------:R-:W-:Y:S03]  /*bd90*/  STS.U16 [R160+0x6], R80 ;  /* 0x00000650a0007388 */ /* 0x000fe60000000400 */
[C---:B------:R-:W-:Y:S01]  /*bda0*/  PRMT R26, R0.reuse, 0x7610, R26 ;  /* 0x00007610001a7816 */ /* 0x040fe2000000001a */
[----:B------:R1:W-:Y:S01]  /*bdb0*/  STS.U16 [R159+0x8], R6 ;  /* 0x000008069f007388 */ /* 0x0003e20000000400 */
[----:B---3--:R-:W-:Y:S02]  /*bdc0*/  PRMT R3, R0, 0x7632, R3 ;  /* 0x0000763200037816 */ /* 0x008fe40000000003 */
[----:B------:R-:W-:Y:S01]  /*bdd0*/  F2FP.F16.F32.PACK_AB R0, R73, R74 ;  /* 0x0000004a4900723e */ /* 0x000fe200000000ff */
[----:B------:R-:W-:Y:S04]  /*bde0*/  STS.U16 [R158+0xa], R79 ;  /* 0x00000a4f9e007388 */ /* 0x000fe80000000400 */
[----:B------:R-:W-:Y:S01]  /*bdf0*/  STS.U16 [R56+0xc], R28 ;  /* 0x00000c1c38007388 */ /* 0x000fe20000000400 */
[----:B-1----:R-:W-:-:S03]  /*be00*/  PRMT R6, R2, 0x7632, R6 ;  /* 0x0000763202067816 */ /* 0x002fc60000000006 */
[----:B------:R-:W-:Y:S01]  /*be10*/  STS.U16 [R55+0xe], R5 ;  /* 0x00000e0537007388 */ /* 0x000fe20000000400 */
[----:B------:R-:W-:-:S03]  /*be20*/  PRMT R10, R0, 0x7632, R10 ;  /* 0x00007632000a7816 */ /* 0x000fc6000000000a */
        /* <DEDUP_REMOVED lines=27> */
[----:B-1----:R-:W-:-:S05]  /*bfe0*/  FADD.FTZ R0, R92, R12 ;  /* 0x0000000c5c007221 */ /* 0x002fca0000010000 */
[----:B------:R-:W1:Y:S01]  /*bff0*/  LDS R39, [UR23+0x1080] ;  /* 0x00108017ff277984 */ /* 0x000e620008000800 */
[----:B--2---:R-:W-:Y:S01]  /*c000*/  UIMAD.WIDE.U32 UR24, UR34, UR10, UR24 ;  /* 0x0000000a221872a5 */ /* 0x004fe2000f8e0018 */
[----:B------:R-:W-:-:S03]  /*c010*/  FADD.FTZ R0, R0, R91 ;  /* 0x0000005b00007221 */ /* 0x000fc60000010000 */
[----:B------:R-:W-:Y:S01]  /*c020*/  UIMAD UR11, UR34, UR11, UR25 ;  /* 0x0000000b220b72a4 */ /* 0x000fe2000f8e0219 */
[----:B------:R-:W-:Y:S02]  /*c030*/  FADD.FTZ R0, R0, R90 ;  /* 0x0000005a00007221 */ /* 0x000fe40000010000 */
[----:B------:R-:W-:Y:S02]  /*c040*/  UMOV UR10, UR24 ;  /* 0x00000018000a7c82 */ /* 0x000fe40008000000 */
[----:B------:R-:W-:Y:S01]  /*c050*/  FADD.FTZ R0, R0, R89 ;  /* 0x0000005900007221 */ /* 0x000fe20000010000 */
[----:B------:R-:W-:-:S03]  /*c060*/  UIMAD.WIDE.U32 UR10, UR8, UR26, UR10 ;  /* 0x0000001a080a72a5 */ /* 0x000fc6000f8e000a */
[----:B------:R-:W-:Y:S01]  /*c070*/  FADD.FTZ R0, R0, R88 ;  /* 0x0000005800007221 */ /* 0x000fe20000010000 */
[----:B------:R-:W-:Y:S02]  /*c080*/  UIMAD UR11, UR8, UR27, UR11 ;  /* 0x0000001b080b72a4 */ /* 0x000fe4000f8e020b */
[----:B------:R-:W-:Y:S01]  /*c090*/  IADD3 R3, P0, PT, R72, UR10, RZ ;  /* 0x0000000a48037c10 */ /* 0x000fe2000ff1e0ff */
[----:B------:R-:W-:-:S03]  /*c0a0*/  FADD.FTZ R0, R0, R87 ;  /* 0x0000005700007221 */ /* 0x000fc60000010000 */
[----:B------:R-:W-:Y:S02]  /*c0b0*/  IADD3.X R6, PT, PT, RZ, UR11, RZ, P0, !PT ;  /* 0x0000000bff067c10 */ /* 0x000fe400087fe4ff */
[----:B0-----:R-:W-:Y:S01]  /*c0c0*/  LEA R2, P3, R3, UR30, 0x1 ;  /* 0x0000001e03027c11 */ /* 0x001fe2000f8608ff */
        /* <DEDUP_REMOVED lines=47> */
[----:B------:R-:W-:Y:S02]  /*c3c0*/  UIADD3 UR19, UP2, UPT, UR19, -0x1000, URZ ;  /* 0xfffff00013137890 */ /* 0x000fe4000ff5e0ff */
[----:B------:R-:W-:Y:S02]  /*c3d0*/  UIADD3 UR10, UPT, UPT, UR12, -0x1, URZ ;  /* 0xffffffff0c0a7890 */ /* 0x000fe4000fffe0ff */
[----:B------:R-:W-:Y:S01]  /*c3e0*/  UIADD3.X UR20, UPT, UPT, UR20, -0x1, URZ, UP2, !UPT ;  /* 0xffffffff14147890 */ /* 0x000fe200097fe4ff */
[----:B------:R-:W-:Y:S01]  /*c3f0*/  LOP3.LUT R0, R4, 0x1f, RZ, 0xc0, !PT ;  /* 0x0000001f04007812 */ /* 0x000fe200078ec0ff */
[----:B------:R-:W-:-:S02]  /*c400*/  UIADD3 UR21, UP3, UPT, UR21, -0x1000, URZ ;  /* 0xfffff00015157890 */ /* 0x000fc4000ff7e0ff */
[----:B------:R-:W-:Y:S02]  /*c410*/  UIADD3 UR13, UP1, UPT, UR13, -0x1000, URZ ;  /* 0xfffff0000d0d7890 */ /* 0x000fe4000ff3e0ff */
[----:B------:R-:W-:Y:S02]  /*c420*/  UIADD3 UR15, UP2, UPT, UR15, -0x1000, URZ ;  /* 0xfffff0000f0f7890 */ /* 0x000fe4000ff5e0ff */
[----:B------:R-:W-:Y:S02]  /*c430*/  UIADD3.X UR22, UPT, UPT, UR22, -0x1, URZ, UP3, !UPT ;  /* 0xffffffff16167890 */ /* 0x000fe40009ffe4ff */
[----:B------:R-:W-:Y:S02]  /*c440*/  UIADD3.X UR14, UPT, UPT, UR14, -0x1, URZ, UP1, !UPT ;  /* 0xffffffff0e0e7890 */ /* 0x000fe40008ffe4ff */
[----:B------:R-:W-:Y:S01]  /*c450*/  UIADD3.X UR16, UPT, UPT, UR16, -0x1, URZ, UP2, !UPT ;  /* 0xffffffff10107890 */ /* 0x000fe200097fe4ff */
[----:B------:R-:W-:Y:S01]  /*c460*/  UMOV UR12, UR10 ;  /* 0x0000000a000c7c82 */ /* 0x000fe20008000000 */
[----:B0-----:R-:W-:Y:S10]  /*c470*/  BRA.U UP0, `(.L_x_1478) ;  /* 0xffffff45002c7547 */ /* 0x001ff4000b83ffff */
.L_x_1399:
        /* <DEDUP_REMOVED lines=45> */
.L_x_1480:
[----:B------:R-:W-:Y:S05]  /*c750*/  BSYNC.RECONVERGENT B0 ;  /* 0x0000000000007941 */ /* 0x000fea0003800200 */
.L_x_1479:
        /* <DEDUP_REMOVED lines=43> */
.L_x_1482:
[----:B------:R-:W-:Y:S05]  /*ca10*/  BSYNC.RECONVERGENT B0 ;  /* 0x0000000000007941 */ /* 0x000fea0003800200 */
.L_x_1481:
        /* <DEDUP_REMOVED lines=11> */
.L_x_1483:
        /* <DEDUP_REMOVED lines=10> */
[----:B------:R-:W-:-:S04]  /*cb70*/  IADD3 R7, PT, PT, R7, UR10, RZ ;  /* 0x0000000a07077c10 */ /* 0x000fc8000fffe0ff */
[----:B------:R-:W-:Y:S02]  /*cb80*/  IADD3 R3, PT, PT, R3, R5, RZ ;  /* 0x0000000503037210 */ /* 0x000fe40007ffe0ff */
[----:B------:R-:W-:-:S04]  /*cb90*/  LEA R4, P0, R2, UR14, 0x2 ;  /* 0x0000000e02047c11 */ /* 0x000fc8000f8010ff */
[----:B------:R-:W-:Y:S02]  /*cba0*/  LEA.HI.X R5, R2, UR15, R3, 0x2, P0 ;  /* 0x0000000f02057c11 */ /* 0x000fe400080f1403 */
[----:B------:R-:W-:-:S03]  /*cbb0*/  ISETP.GE.AND P0, PT, R7, UR16, PT ;  /* 0x0000001007007c0c */ /* 0x000fc6000bf06270 */
[----:B0-----:R0:W-:Y:S10]  /*cbc0*/  REDG.E.ADD.F32.FTZ.RN.STRONG.GPU desc[UR28][R4.64], R9 ;  /* 0x00000009040079a6 */ /* 0x0011f4000c12f31c */
[----:B------:R-:W-:Y:S05]  /*cbd0*/  @!P0 BRA `(.L_x_1483) ;  /* 0xfffffffc00bc8947 */ /* 0x000fea000383ffff */
[----:B------:R-:W-:Y:S05]  /*cbe0*/  EXIT ;  /* 0x000000000000794d */ /* 0x000fea0003800000 */
.L_x_1437:
[----:B------:R-:W-:Y:S01]  /*cbf0*/  HFMA2 R86, -RZ, RZ, 0, 0 ;  /* 0x00000000ff567431 */ /* 0x000fe200000001ff */
[----:B------:R-:W-:Y:S01]  /*cc00*/  MOV R163, R157 ;  /* 0x0000009d00a37202 */ /* 0x000fe20000000f00 */
[----:B------:R-:W-:Y:S01]  /*cc10*/  IMAD.MOV.U32 R87, RZ, RZ, 0x1 ;  /* 0x00000001ff577424 */ /* 0x000fe200078e00ff */
[----:B------:R-:W-:-:S07]  /*cc20*/  MOV R154, 0xffffffff ;  /* 0xffffffff009a7802 */ /* 0x000fce0000000f00 */
[----:B-1---5:R-:W-:Y:S05]  /*cc30*/  WARPSYNC.COLLECTIVE R154, `(.L_x_1484) ;  /* 0x000000009a087348 */ /* 0x022fea0003c00000 */
[----:B------:R0:W2:Y:S02]  /*cc40*/  SHFL.UP P6, R86, R163, R87, R86 ;  /* 0x04000057a3567389 */ /* 0x0000a400000c0056 */
[----:B012--5:R-:W-:Y:S05]  /*cc50*/  ENDCOLLECTIVE ;  /* 0x000000000000791b */ /* 0x027fea0003800000 */
.L_x_1484:
[----:B------:R-:W-:Y:S02]  /*cc60*/  MOV R163, R153 ;  /* 0x0000009900a37202 */ /* 0x000fe40000000f00 */
[----:B------:R-:W-:Y:S01]  /*cc70*/  MOV R156, R86 ;  /* 0x00000056009c7202 */ /* 0x000fe20000000f00 */
[----:B------:R-:W-:-:S07]  /*cc80*/  HFMA2 R86, -RZ, RZ, 0, 0 ;  /* 0x00000000ff567431 */ /* 0x000fce00000001ff */
[----:B------:R-:W-:Y:S05]  /*cc90*/  WARPSYNC.COLLECTIVE R154, `(.L_x_1485) ;  /* 0x000000009a087348 */ /* 0x000fea0003c00000 */
[----:B------:R0:W1:Y:S02]  /*cca0*/  SHFL.UP P6, R86, R163, R87, R86 ;  /* 0x04000057a3567389 */ /* 0x00006400000c0056 */
[----:B01----:R-:W-:Y:S05]  /*ccb0*/  ENDCOLLECTIVE ;  /* 0x000000000000791b */ /* 0x003fea0003800000 */
.L_x_1485:
        /* <DEDUP_REMOVED lines=9> */
.L_x_1486:
[----:B------:R-:W-:Y:S02]  /*cd50*/  MOV R163, R156 ;  /* 0x0000009c00a37202 */ /* 0x000fe40000000f00 */
[----:B------:R-:W-:Y:S01]  /*cd60*/  MOV R153, R86 ;  /* 0x0000005600997202 */ /* 0x000fe20000000f00 */
[----:B------:R-:W-:-:S07]  /*cd70*/  HFMA2 R86, -RZ, RZ, 0, 0 ;  /* 0x00000000ff567431 */ /* 0x000fce00000001ff */
[----:B------:R-:W-:Y:S05]  /*cd80*/  WARPSYNC.COLLECTIVE R154, `(.L_x_1487) ;  /* 0x000000009a087348 */ /* 0x000fea0003c00000 */
[----:B------:R0:W1:Y:S02]  /*cd90*/  SHFL.UP P6, R86, R163, R87, R86 ;  /* 0x04000057a3567389 */ /* 0x00006400000c0056 */
[----:B01----:R-:W-:Y:S05]  /*cda0*/  ENDCOLLECTIVE ;  /* 0x000000000000791b */ /* 0x003fea0003800000 */
.L_x_1487:
        /* <DEDUP_REMOVED lines=9> */
.L_x_1488:
[----:B------:R-:W-:Y:S02]  /*ce40*/  MOV R163, R156 ;  /* 0x0000009c00a37202 */ /* 0x000fe40000000f00 */
[----:B------:R-:W-:Y:S01]  /*ce50*/  MOV R153, R86 ;  /* 0x0000005600997202 */ /* 0x000fe20000000f00 */
[----:B------:R-:W-:-:S07]  /*ce60*/  HFMA2 R86, -RZ, RZ, 0, 0 ;  /* 0x00000000ff567431 */ /* 0x000fce00000001ff */
[----:B------:R-:W-:Y:S05]  /*ce70*/  WARPSYNC.COLLECTIVE R154, `(.L_x_1489) ;  /* 0x000000009a087348 */ /* 0x000fea0003c00000 */
[----:B------:R0:W1:Y:S02]  /*ce80*/  SHFL.UP P6, R86, R163, R87, R86 ;  /* 0x04000057a3567389 */ /* 0x00006400000c0056 */
[----:B01----:R-:W-:Y:S05]  /*ce90*/  ENDCOLLECTIVE ;  /* 0x000000000000791b */ /* 0x003fea0003800000 */
.L_x_1489:
        /* <DEDUP_REMOVED lines=9> */
.L_x_1490:
[----:B------:R-:W-:Y:S02]  /*cf30*/  MOV R163, R156 ;  /* 0x0000009c00a37202 */ /* 0x000fe40000000f00 */
[----:B------:R-:W-:Y:S01]  /*cf40*/  MOV R153, R86 ;  /* 0x0000005600997202 */ /* 0x000fe20000000f00 */
[----:B------:R-:W-:-:S07]  /*cf50*/  HFMA2 R86, -RZ, RZ, 0, 0 ;  /* 0x00000000ff567431 */ /* 0x000fce00000001ff */
[----:B------:R-:W-:Y:S05]  /*cf60*/  WARPSYNC.COLLECTIVE R154, `(.L_x_1491) ;  /* 0x000000009a087348 */ /* 0x000fea0003c00000 */
[----:B------:R0:W1:Y:S02]  /*cf70*/  SHFL.UP P6, R86, R163, R87, R86 ;  /* 0x04000057a3567389 */ /* 0x00006400000c0056 */
[----:B01----:R-:W-:Y:S05]  /*cf80*/  ENDCOLLECTIVE ;  /* 0x000000000000791b */ /* 0x003fea0003800000 */
.L_x_1491:
        /* <DEDUP_REMOVED lines=9> */
.L_x_1492:
[----:B------:R-:W-:Y:S02]  /*d020*/  MOV R163, R156 ;  /* 0x0000009c00a37202 */ /* 0x000fe40000000f00 */
[----:B------:R-:W-:Y:S01]  /*d030*/  MOV R153, R86 ;  /* 0x0000005600997202 */ /* 0x000fe20000000f00 */
[----:B------:R-:W-:-:S07]  /*d040*/  HFMA2 R86, -RZ, RZ, 0, 0 ;  /* 0x00000000ff567431 */ /* 0x000fce00000001ff */
[----:B------:R-:W-:Y:S05]  /*d050*/  WARPSYNC.COLLECTIVE R154, `(.L_x_1493) ;  /* 0x000000009a087348 */ /* 0x000fea0003c00000 */
[----:B------:R0:W1:Y:S02]  /*d060*/  SHFL.UP P6, R86, R163, R87, R86 ;  /* 0x04000057a3567389 */ /* 0x00006400000c0056 */
[----:B01----:R-:W-:Y:S05]  /*d070*/  ENDCOLLECTIVE ;  /* 0x000000000000791b */ /* 0x003fea0003800000 */
.L_x_1493:
[----:B------:R-:W-:Y:S05]  /*d080*/  BRA `(.L_x_1494) ;  /* 0xffffffa400547947 */ /* 0x000fea000383ffff */
.L_x_1438:
        /* <DEDUP_REMOVED lines=8> */
.L_x_1496:
[----:B------:R-:W-:Y:S05]  /*d110*/  BSYNC B0 ;  /* 0x0000000000007941 */ /* 0x000fea0003800000 */
.L_x_1495:
[----:B------:R-:W-:Y:S05]  /*d120*/  BRA `(.L_x_1497) ;  /* 0xffffffa400407947 */ /* 0x000fea000383ffff */
.L_x_1439:
        /* <DEDUP_REMOVED lines=8> */
.L_x_1499:
[----:B------:R-:W-:Y:S05]  /*d1b0*/  BSYNC B0 ;  /* 0x0000000000007941 */ /* 0x000fea0003800000 */
.L_x_1498:
[----:B------:R-:W-:Y:S05]  /*d1c0*/  BRA `(.L_x_1500) ;  /* 0xffffffa400207947 */ /* 0x000fea000383ffff */
.L_x_1440:
        /* <DEDUP_REMOVED lines=8> */
.L_x_1502:
[----:B------:R-:W-:Y:S05]  /*d250*/  BSYNC B0 ;  /* 0x0000000000007941 */ /* 0x000fea0003800000 */
.L_x_1501:
[----:B------:R-:W-:Y:S02]  /*d260*/  IMAD.MOV.U32 R157, RZ, RZ, R86 ;  /* 0x000000ffff9d7224 */ /* 0x000fe400078e0056 */
[----:B------:R-:W-:Y:S01]  /*d270*/  HFMA2 R87, -RZ, RZ, 0, 5.9604644775390625e-08 ;  /* 0x00000001ff577431 */ /* 0x000fe200000001ff */
[----:B------:R-:W-:Y:S01]  /*d280*/  MOV R86, RZ ;  /* 0x000000ff00567202 */ /* 0x000fe20000000f00 */
[----:B------:R-:W-:Y:S01]  /*d290*/  IMAD.MOV.U32 R153, RZ, RZ, R78 ;  /* 0x000000ffff997224 */ /* 0x000fe200078e004e */
[----:B------:R-:W-:Y:S02]  /*d2a0*/  MOV R163, R162 ;  /* 0x000000a200a37202 */ /* 0x000fe40000000f00 */
[----:B------:R-:W-:-:S07]  /*d2b0*/  MOV R154, 0xffffffff ;  /* 0xffffffff009a7802 */ /* 0x000fce0000000f00 */
[----:B------:R-:W-:Y:S05]  /*d2c0*/  WARPSYNC.COLLECTIVE R154, `(.L_x_1503) ;  /* 0x000000009a087348 */ /* 0x000fea0003c00000 */
[----:B------:R0:W1:Y:S02]  /*d2d0*/  SHFL.UP P6, R86, R163, R87, R86 ;  /* 0x04000057a3567389 */ /* 0x00006400000c0056 */
[----:B01----:R-:W-:Y:S05]  /*d2e0*/  ENDCOLLECTIVE ;  /* 0x000000000000791b */ /* 0x003fea0003800000 */
.L_x_1503:
[----:B------:R-:W-:Y:S01]  /*d2f0*/  HFMA2 R87, -RZ, RZ, 0, 0 ;  /* 0x00000000ff577431 */ /* 0x000fe200000001ff */
[----:B------:R-:W-:Y:S02]  /*d300*/  MOV R162, R86 ;  /* 0x0000005600a27202 */ /* 0x000fe40000000f00 */
[----:B------:R-:W-:-:S07]  /*d310*/  MOV R86, 0x1f ;  /* 0x0000001f00567802 */ /* 0x000fce0000000f00 */
[----:B------:R-:W-:Y:S05]  /*d320*/  WARPSYNC.COLLECTIVE R154, `(.L_x_1504) ;  /* 0x000000009a087348 */ /* 0x000fea0003c00000 */
[----:B------:R0:W1:Y:S02]  /*d330*/  SHFL.IDX P1, R156, R153, R87, R86 ;  /* 0x00000057999c7389 */ /* 0x0000640000020056 */
[----:B01----:R-:W-:Y:S05]  /*d340*/  ENDCOLLECTIVE ;  /* 0x000000000000791b */ /* 0x003fea0003800000 */
.L_x_1504:
[----:B------:R-:W-:Y:S02]  /*d350*/  MOV R153, R79 ;  /* 0x0000004f00997202 */ /* 0x000fe40000000f00 */
[----:B------:R-:W-:-:S07]  /*d360*/  MOV R78, R156 ;  /* 0x0000009c004e7202 */ /* 0x000fce0000000f00 */
[----:B------:R-:W-:Y:S05]  /*d370*/  WARPSYNC.COLLECTIVE R154, `(.L_x_1505) ;  /* 0x000000009a087348 */ /* 0x000fea0003c00000 */
[----:B------:R0:W1:Y:S02]  /*d380*/  SHFL.IDX P1, R156, R153, R87, R86 ;  /* 0x00000057999c7389 */ /* 0x0000640000020056 */
[----:B01----:R-:W-:Y:S05]  /*d390*/  ENDCOLLECTIVE ;  /* 0x000000000000791b */ /* 0x003fea0003800000 */
.L_x_1505:
[----:B------:R-:W-:Y:S01]  /*d3a0*/  MOV R79, R156 ;  /* 0x0000009c004f7202 */ /* 0x000fe20000000f00 */
[----:B------:R-:W-:Y:S06]  /*d3b0*/  BRA `(.L_x_1506) ;  /* 0xffffffa000bc7947 */ /* 0x000fec000383ffff */
.L_x_1442:
[----:B------:R-:W-:Y:S02]  /*d3c0*/  HFMA2 R87, -RZ, RZ, 0, 5.9604644775390625e-08 ;  /* 0x00000001ff577431 */ /* 0x000fe400000001ff */
[----:B------:R-:W-:Y:S01]  /*d3d0*/  IMAD.MOV.U32 R156, RZ, RZ, R162 ;  /* 0x000000ffff9c7224 */ /* 0x000fe200078e00a2 */
[----:B------:R-:W-:Y:S02]  /*d3e0*/  MOV R153, 0x1f ;  /* 0x0000001f00997802 */ /* 0x000fe40000000f00 */
[----:B------:R-:W-:Y:S02]  /*d3f0*/  MOV R154, 0xffffffff ;  /* 0xffffffff009a7802 */ /* 0x000fe40000000f00 */
[C---:B------:R-:W-:Y:S02]  /*d400*/  ISETP.GT.U32.AND P2, PT, R155.reuse, 0x1b, PT ;  /* 0x0000001b9b00780c */ /* 0x040fe40003f44070 */
[----:B------:R-:W-:-:S13]  /*d410*/  ISETP.GT.U32.AND P3, PT, R155, 0x17, PT ;  /* 0x000000179b00780c */ /* 0x000fda0003f64070 */
[----:B0-----:R-:W-:Y:S05]  /*d420*/  WARPSYNC.COLLECTIVE R154, `(.L_x_1507) ;  /* 0x000000009a087348 */ /* 0x001fea0003c00000 */
[----:B------:R1:W2:Y:S02]  /*d430*/  SHFL.DOWN P0, R156, R156, R87, R153 ;  /* 0x080000579c9c7389 */ /* 0x0002a40000000099 */
[----:B012---:R-:W-:Y:S05]  /*d440*/  ENDCOLLECTIVE ;  /* 0x000000000000791b */ /* 0x007fea0003800000 */
.L_x_1507:
[----:B------:R-:W-:Y:S02]  /*d450*/  ISETP.GT.U32.AND P4, PT, R155, 0xf, PT ;  /* 0x0000000f9b00780c */ /* 0x000fe40003f84070 */
[----:B------:R-:W-:Y:S02]  /*d460*/  MOV R86, R156 ;  /* 0x0000009c00567202 */ /* 0x000fe40000000f00 */
[----:B------:R-:W-:-:S03]  /*d470*/  MOV R156, R163 ;  /* 0x000000a3009c7202 */ /* 0x000fc60000000f00 */
[----:B------:R-:W-:-:S07]  /*d480*/  @P1 FMUL.FTZ R86, R86, R162 ;  /* 0x000000a256561220 */ /* 0x000fce0000410000 */
[----:B------:R-:W-:Y:S05]  /*d490*/  WARPSYNC.COLLECTIVE R154, `(.L_x_1508) ;  /* 0x000000009a087348 */ /* 0x000fea0003c00000 */
[----:B------:R0:W1:Y:S02]  /*d4a0*/  SHFL.DOWN P0, R156, R156, R87, R153 ;  /* 0x080000579c9c7389 */ /* 0x0000640000000099 */
[----:B01----:R-:W-:Y:S05]  /*d4b0*/  ENDCOLLECTIVE ;  /* 0x000000000000791b */ /* 0x003fea0003800000 */
.L_x_1508:
        /* <DEDUP_REMOVED lines=10> */
.L_x_1509:
[----:B------:R-:W-:Y:S01]  /*d560*/  MOV R86, R156 ;  /* 0x0000009c00567202 */ /* 0x000fe20000000f00 */
[----:B------:R-:W-:-:S04]  /*d570*/  IMAD.MOV.U32 R156, RZ, RZ, R163 ;  /* 0x000000ffff9c7224 */ /* 0x000fc800078e00a3 */
[----:B------:R-:W-:-:S07]  /*d580*/  @!P1 FMUL.FTZ R86, R162, R86 ;  /* 0x00000056a2569220 */ /* 0x000fce0000410000 */
[----:B------:R-:W-:Y:S05]  /*d590*/  WARPSYNC.COLLECTIVE R154, `(.L_x_1510) ;  /* 0x000000009a087348 */ /* 0x000fea0003c00000 */
[----:B------:R0:W1:Y:S02]  /*d5a0*/  SHFL.DOWN P0, R156, R156, R87, R153 ;  /* 0x080000579c9c7389 */ /* 0x0000640000000099 */
[----:B01----:R-:W-:Y:S05]  /*d5b0*/  ENDCOLLECTIVE ;  /* 0x000000000000791b */ /* 0x003fea0003800000 */
.L_x_1510:
        /* <DEDUP_REMOVED lines=9> */
.L_x_1511:
[----:B------:R-:W-:Y:S01]  /*d650*/  IMAD.MOV.U32 R86, RZ, RZ, R156 ;  /* 0x000000ffff567224 */ /* 0x000fe200078e009c */
[----:B------:R-:W-:-:S03]  /*d660*/  MOV R156, R163 ;  /* 0x000000a3009c7202 */ /* 0x000fc60000000f00 */
[----:B------:R-:W-:-:S07]  /*d670*/  @!P2 FMUL.FTZ R86, R162, R86 ;  /* 0x00000056a256a220 */ /* 0x000fce0000410000 */
[----:B------:R-:W-:Y:S05]  /*d680*/  WARPSYNC.COLLECTIVE R154, `(.L_x_1512) ;  /* 0x000000009a087348 */ /* 0x000fea0003c00000 */
[----:B------:R0:W1:Y:S02]  /*d690*/  SHFL.DOWN P0, R156, R156, R87, R153 ;  /* 0x080000579c9c7389 */ /* 0x0000640000000099 */
[----:B01----:R-:W-:Y:S05]  /*d6a0*/  ENDCOLLECTIVE ;  /* 0x000000000000791b */ /* 0x003fea0003800000 */
.L_x_1512:
[----:B------:R-:W-:-:S05]  /*d6b0*/  MOV R87, R156 ;  /* 0x0000009c00577202 */ /* 0x000fca0000000f00 */
        /* <DEDUP_REMOVED lines=8> */
.L_x_1513:
[----:B------:R-:W-:Y:S02]  /*d740*/  MOV R86, R156 ;  /* 0x0000009c00567202 */ /* 0x000fe40000000f00 */
[----:B------:R-:W-:-:S03]  /*d750*/  MOV R156, R163 ;  /* 0x000000a3009c7202 */ /* 0x000fc60000000f00 */
[----:B------:R-:W-:-:S07]  /*d760*/  @!P3 FMUL.FTZ R86, R162, R86 ;  /* 0x00000056a256b220 */ /* 0x000fce0000410000 */
[----:B------:R-:W-:Y:S05]  /*d770*/  WARPSYNC.COLLECTIVE R154, `(.L_x_1514) ;  /* 0x000000009a087348 */ /* 0x000fea0003c00000 */
[----:B------:R0:W1:Y:S02]  /*d780*/  SHFL.DOWN P0, R156, R156, R87, R153 ;  /* 0x080000579c9c7389 */ /* 0x0000640000000099 */
[----:B01----:R-:W-:Y:S05]  /*d790*/  ENDCOLLECTIVE ;  /* 0x000000000000791b */ /* 0x003fea0003800000 */
.L_x_1514:
        /* <DEDUP_REMOVED lines=9> */
.L_x_1515:
[----:B------:R-:W-:Y:S02]  /*d830*/  MOV R86, R156 ;  /* 0x0000009c00567202 */ /* 0x000fe40000000f00 */
[----:B------:R-:W-:-:S03]  /*d840*/  MOV R156, R163 ;  /* 0x000000a3009c7202 */ /* 0x000fc60000000f00 */
[----:B------:R-:W-:-:S07]  /*d850*/  @!P4 FMUL.FTZ R86, R162, R86 ;  /* 0x00000056a256c220 */ /* 0x000fce0000410000 */
[----:B------:R-:W-:Y:S05]  /*d860*/  WARPSYNC.COLLECTIVE R154, `(.L_x_1516) ;  /* 0x000000009a087348 */ /* 0x000fea0003c00000 */
[----:B------:R0:W1:Y:S02]  /*d870*/  SHFL.DOWN P0, R156, R156, R87, R153 ;  /* 0x080000579c9c7389 */ /* 0x0000640000000099 */
[----:B01----:R-:W-:Y:S05]  /*d880*/  ENDCOLLECTIVE ;  /* 0x000000000000791b */ /* 0x003fea0003800000 */
.L_x_1516:
[----:B------:R-:W-:-:S05]  /*d890*/  MOV R87, R156 ;  /* 0x0000009c00577202 */ /* 0x000fca0000000f00 */
[----:B------:R-:W-:Y:S01]  /*d8a0*/  @!P4 FFMA.FTZ R87, R162, R87, R163 ;  /* 0x00000057a257c223 */ /* 0x000fe200000100a3 */
[----:B------:R-:W-:Y:S01]  /*d8b0*/  @!P4 IMAD.MOV.U32 R162, RZ, RZ, R86 ;  /* 0x000000ffffa2c224 */ /* 0x000fe200078e0056 */
[----:B------:R-:W-:-:S03]  /*d8c0*/  MOV R86, 0x1f ;  /* 0x0000001f00567802 */ /* 0x000fc60000000f00 */
[----:B------:R-:W-:Y:S01]  /*d8d0*/  @!P4 MOV R163, R87 ;  /* 0x0000005700a3c202 */ /* 0x000fe20000000f00 */
[----:B------:R-:W-:Y:S01]  /*d8e0*/  HFMA2 R87, -RZ, RZ, 0, 0 ;  /* 0x00000000ff577431 */ /* 0x000fe200000001ff */
[----:B------:R-:W-:-:S07]  /*d8f0*/  MOV R153, R162 ;  /* 0x000000a200997202 */ /* 0x000fce0000000f00 */
[----:B------:R-:W-:Y:S05]  /*d900*/  WARPSYNC.COLLECTIVE R154, `(.L_x_1517) ;  /* 0x000000009a087348 */ /* 0x000fea0003c00000 */
[----:B------:R0:W1:Y:S02]  /*d910*/  SHFL.IDX P1, R156, R153, R87, R86 ;  /* 0x00000057999c7389 */ /* 0x0000640000020056 */
[----:B01----:R-:W-:Y:S05]  /*d920*/  ENDCOLLECTIVE ;  /* 0x000000000000791b */ /* 0x003fea0003800000 */
.L_x_1517:
[----:B------:R-:W-:Y:S02]  /*d930*/  MOV R153, R163 ;  /* 0x000000a300997202 */ /* 0x000fe40000000f00 */
[----:B------:R-:W-:-:S07]  /*d940*/  MOV R157, R156 ;  /* 0x0000009c009d7202 */ /* 0x000fce0000000f00 */
[----:B------:R-:W-:Y:S05]  /*d950*/  WARPSYNC.COLLECTIVE R154, `(.L_x_1518) ;  /* 0x000000009a087348 */ /* 0x000fea0003c00000 */
[----:B------:R0:W1:Y:S02]  /*d960*/  SHFL.IDX P1, R156, R153, R87, R86 ;  /* 0x00000057999c7389 */ /* 0x0000640000020056 */
[----:B01----:R-:W-:Y:S05]  /*d970*/  ENDCOLLECTIVE ;  /* 0x000000000000791b */ /* 0x003fea0003800000 */
.L_x_1518:
        /* <DEDUP_REMOVED lines=9> */
.L_x_1519:
[----:B------:R-:W-:Y:S02]  /*da10*/  MOV R162, R156 ;  /* 0x0000009c00a27202 */ /* 0x000fe40000000f00 */
[----:B------:R-:W-:-:S07]  /*da20*/  MOV R156, R163 ;  /* 0x000000a3009c7202 */ /* 0x000fce0000000f00 */
[----:B------:R-:W-:Y:S05]  /*da30*/  WARPSYNC.COLLECTIVE R154, `(.L_x_1520) ;  /* 0x000000009a087348 */ /* 0x000fea0003c00000 */
[----:B------:R0:W1:Y:S02]  /*da40*/  SHFL.DOWN P0, R156, R156, R87, R153 ;  /* 0x080000579c9c7389 */ /* 0x0000640000000099 */
[----:B01----:R-:W-:Y:S05]  /*da50*/  ENDCOLLECTIVE ;  /* 0x000000000000791b */ /* 0x003fea0003800000 */
.L_x_1520:
[----:B------:R-:W-:Y:S01]  /*da60*/  HFMA2 R87, -RZ, RZ, 0, 0 ;  /* 0x00000000ff577431 */ /* 0x000fe200000001ff */
[----:B------:R-:W-:Y:S01]  /*da70*/  MOV R153, R78 ;  /* 0x0000004e00997202 */ /* 0x000fe20000000f00 */
[----:B------:R-:W-:Y:S01]  /*da80*/  IMAD.MOV.U32 R163, RZ, RZ, R156 ;  /* 0x000000ffffa37224 */ /* 0x000fe200078e009c */
[----:B------:R-:W-:-:S13]  /*da90*/  ISETP.NE.AND P0, PT, R14, 0x1f, PT ;  /* 0x0000001f0e00780c */ /* 0x000fda0003f05270 */
[----:B------:R-:W-:Y:S05]  /*daa0*/  WARPSYNC.COLLECTIVE R154, `(.L_x_1521) ;  /* 0x000000009a087348 */ /* 0x000fea0003c00000 */
[----:B------:R0:W1:Y:S02]  /*dab0*/  SHFL.IDX P1, R156, R153, R87, R86 ;  /* 0x00000057999c7389 */ /* 0x0000640000020056 */
[----:B01----:R-:W-:Y:S05]  /*dac0*/  ENDCOLLECTIVE ;  /* 0x000000000000791b */ /* 0x003fea0003800000 */
.L_x_1521:
[----:B------:R-:W-:Y:S02]  /*dad0*/  MOV R153, R79 ;  /* 0x0000004f00997202 */ /* 0x000fe40000000f00 */
[----:B------:R-:W-:-:S07]  /*dae0*/  MOV R78, R156 ;  /* 0x0000009c004e7202 */ /* 0x000fce0000000f00 */
[----:B------:R-:W-:Y:S05]  /*daf0*/  WARPSYNC.COLLECTIVE R154, `(.L_x_1522) ;  /* 0x000000009a087348 */ /* 0x000fea0003c00000 */
[----:B------:R0:W1:Y:S02]  /*db00*/  SHFL.IDX P1, R156, R153, R87, R86 ;  /* 0x00000057999c7389 */ /* 0x0000640000020056 */
[----:B01----:R-:W-:Y:S05]  /*db10*/  ENDCOLLECTIVE ;  /* 0x000000000000791b */ /* 0x003fea0003800000 */
.L_x_1522:
[----:B------:R-:W-:Y:S01]  /*db20*/  MOV R79, R156 ;  /* 0x0000009c004f7202 */ /* 0x000fe20000000f00 */
[----:B------:R-:W-:Y:S06]  /*db30*/  BRA `(.L_x_1523) ;  /* 0xffffffa000f07947 */ /* 0x000fec000383ffff */
.L_x_1524:
        /* <DEDUP_REMOVED lines=12> */
.L_x_10422:


//--------------------- .text._Z25selective_scan_bwd_kernelI32Selective_Scan_bwd_kernel_traitsILi128ELi16ELb0ELb1ELb1ELb1ELb1EN3c104HalfEfEEv12SSMParamsBwd --------------------------
	.section	.text._Z25selective_scan_bwd_kernelI32Selective_Scan_bwd_kernel_traitsILi128ELi16ELb0ELb1ELb1ELb1ELb1EN3c104HalfEfEEv12SSMParamsBwd,"ax",@progbits
	.align	128
        .global         _Z25selective_scan_bwd_kernelI32Selective_Scan_bwd_kernel_traitsILi128ELi16ELb0ELb1ELb1ELb1ELb1EN3c104HalfEfEEv12SSMParamsBwd
        .type           _Z25selective_scan_bwd_kernelI32Selective_Scan_bwd_kernel_traitsILi128ELi16ELb0ELb1ELb1ELb1ELb1EN3c104HalfEfEEv12SSMParamsBwd,@function
        .size           _Z25selective_scan_bwd_kernelI32Selective_Scan_bwd_kernel_traitsILi128ELi16ELb0ELb1ELb1ELb1ELb1EN3c104HalfEfEEv12SSMParamsBwd,(.L_x_10423 - _Z25selective_scan_bwd_kernelI32Selective_Scan_bwd_kernel_traitsILi128ELi16ELb0ELb1ELb1ELb1ELb1EN3c104HalfEfEEv12SSMParamsBwd)
        .other          _Z25selective_scan_bwd_kernelI32Selective_Scan_bwd_kernel_traitsILi128ELi16ELb0ELb1ELb1ELb1ELb1EN3c104HalfEfEEv12SSMParamsBwd,@"STO_CUDA_ENTRY STV_DEFAULT"
_Z25selective_scan_bwd_kernelI32Selective_Scan_bwd_kernel_traitsILi128ELi16ELb0ELb1ELb1ELb1ELb1EN3c104HalfEfEEv12SSMParamsBwd:
.text._Z25selective_scan_bwd_kernelI32Selective_Scan_bwd_kernel_traitsILi128ELi16ELb0ELb1ELb1ELb1ELb1EN3c104HalfEfEEv12SSMParamsBwd:
        /* <DEDUP_REMOVED lines=25> */
[----:B------:R-:W-:-:S05]  /*0190*/  IMAD.U32 R5, RZ, RZ, UR7 ;  /* 0x00000007ff057e24 */ /* 0x000fca000f8e00ff */
        /* <DEDUP_REMOVED lines=28> */
[----:B-----5:R-:W-:Y:S02]  /*0360*/  IADD3 R2, PT, PT, R0, 0xffffffe, RZ ;  /* 0x0ffffffe00027810 */ /* 0x020fe40007ffe0ff */
[----:B------:R-:W-:-:S04]  /*0370*/  MOV R0, UR12 ;  /* 0x0000000c00007c02 */ /* 0x000fc80008000f00 */
        /* <DEDUP_REMOVED lines=17> */
[----:B------:R-:W-:Y:S02]  /*0490*/  UISETP.NE.AND.EX UP0, UPT, UR35, URZ, UPT, UP0 ;  /* 0x000000ff2300728c */ /* 0x000fe4000bf05300 */
[----:B------:R-:W-:Y:S01]  /*04a0*/  UISETP.GT.U32.AND UP1, UPT, UR36, UR5, UPT ;  /* 0x000000052400728c */ /* 0x000fe2000bf24070 */
[----:B------:R-:W2:Y:S01]  /*04b0*/  LDCU.64 UR34, c[0x0][0x528] ;  /* 0x0000a500ff2277ac */ /* 0x000ea20008000a00 */
[----:B------:R-:W-:Y:S01]  /*04c0*/  UIMAD UR9, UR13, UR23, UR25 ;  /* 0x000000170d0972a4 */ /* 0x000fe2000f8e0219 */
[----:B------:R-:W-:Y:S01]  /*04d0*/  UMOV UR8, UR24 ;  /* 0x0000001800087c82 */ /* 0x000fe20008000000 */
[----:B------:R-:W4:Y:S07]  /*04e0*/  LDCU.64 UR24, c[0x0][0x3c8] ;  /* 0x00007900ff1877ac */ /* 0x000f2e0008000a00 */
[----:B------:R-:W-:-:S02]  /*04f0*/  @!UP1 UIADD3 UR5, UPT, UPT, UR5, -UR36, URZ ;  /* 0x8000002405059290 */ /* 0x000fc4000fffe0ff */
[----:B------:R-:W-:Y:S02]  /*0500*/  @!UP1 UIADD3 UR10, UPT, UPT, UR10, 0x1, URZ ;  /* 0x000000010a0a9890 */ /* 0x000fe4000fffe0ff */
[----:B------:R-:W-:Y:S02]  /*0510*/  UISETP.GE.U32.AND UP3, UPT, UR5, UR36, UPT ;  /* 0x000000240500728c */ /* 0x000fe4000bf66070 */
[----:B------:R-:W-:Y:S02]  /*0520*/  ULOP3.LUT UR5, UR12, UR31, URZ, 0x3c, !UPT ;  /* 0x0000001f0c057292 */ /* 0x000fe4000f8e3cff */
[----:B-1----:R-:W-:Y:S02]  /*0530*/  UIMAD.WIDE.U32 UR22, UR13, UR20, URZ ;  /* 0x000000140d1672a5 */ /* 0x002fe4000f8e00ff */
[----:B------:R-:W-:Y:S02]  /*0540*/  UISETP.GE.AND UP1, UPT, UR5, URZ, UPT ;  /* 0x000000ff0500728c */ /* 0x000fe4000bf26270 */
[----:B---3--:R-:W-:Y:S01]  /*0550*/  UIMAD.WIDE.U32 UR8, UR12, UR6, UR8 ;  /* 0x000000060c0872a5 */ /* 0x008fe2000f8e0008 */
[----:B------:R-:W1:Y:S02]  /*0560*/  LDCU.64 UR26, c[0x0][0x3d0] ;  /* 0x00007a00ff1a77ac */ /* 0x000e640008000a00 */
[----:B------:R-:W-:-:S02]  /*0570*/  @UP3 UIADD3 UR10, UPT, UPT, UR10, 0x1, URZ ;  /* 0x000000010a0a3890 */ /* 0x000fc4000fffe0ff */
[----:B------:R-:W-:Y:S02]  /*0580*/  UISETP.NE.AND UP3, UPT, UR31, URZ, UPT ;  /* 0x000000ff1f00728c */ /* 0x000fe4000bf65270 */
[----:B------:R-:W-:Y:S02]  /*0590*/  UIMAD UR23, UR13, UR21, UR23 ;  /* 0x000000150d1772a4 */ /* 0x000fe4000f8e0217 */
[----:B------:R-:W-:Y:S02]  /*05a0*/  UIMAD UR21, UR12, UR7, UR9 ;  /* 0x000000070c1572a4 */ /* 0x000fe4000f8e0209 */
[----:B------:R-:W-:Y:S02]  /*05b0*/  UIADD3 UR8, UP2, UPT, UR14, UR8, URZ ;  /* 0x000000080e087290 */ /* 0x000fe4000ff5e0ff */
[----:B------:R-:W-:Y:S02]  /*05c0*/  @!UP1 UIADD3 UR10, UPT, UPT, -UR10, URZ, URZ ;  /* 0x000000ff0a0a9290 */ /* 0x000fe4000fffe1ff */
[----:B------:R-:W-:-:S02]  /*05d0*/  UIADD3.X UR21, UPT, UPT, UR4, UR21, URZ, UP2, !UPT ;  /* 0x0000001504157290 */ /* 0x000fc400097fe4ff */
[----:B------:R-:W-:Y:S02]  /*05e0*/  @!UP3 ULOP3.LUT UR10, URZ, UR31, URZ, 0x33, !UPT ;  /* 0x0000001fff0ab292 */ /* 0x000fe4000f8e33ff */
[----:B--2---:R-:W-:Y:S02]  /*05f0*/  ULEA UR20, UP2, UR8, UR34, 0x1 ;  /* 0x0000002208147291 */ /* 0x004fe4000f8408ff */
[----:B------:R-:W-:Y:S02]  /*0600*/  USHF.R.S32.HI UR5, URZ, 0x1f, UR10 ;  /* 0x0000001fff057899 */ /* 0x000fe4000801140a */
[----:B------:R-:W-:Y:S02]  /*0610*/  ULEA.HI.X UR21, UR8, UR35, UR21, 0x1, UP2 ;  /* 0x0000002308157291 */ /* 0x000fe400090f0c15 */
[----:B----4-:R-:W-:Y:S01]  /*0620*/  UIMAD UR8, UR5, UR24, URZ ;  /* 0x00000018050872a4 */ /* 0x010fe2000f8e02ff */
[----:B------:R-:W2:Y:S03]  /*0630*/  LDCU.64 UR28, c[0x0][0x3e8] ;  /* 0x00007d00ff1c77ac */ /* 0x000ea60008000a00 */
[----:B------:R-:W-:-:S02]  /*0640*/  UIMAD UR11, UR10, UR25, UR8 ;  /* 0x000000190a0b72a4 */ /* 0x000fc4000f8e0208 */
[----:B-1----:R-:W-:Y:S01]  /*0650*/  UIMAD.WIDE.U32 UR6, UR13, UR26, URZ ;  /* 0x0000001a0d0672a5 */ /* 0x002fe2000f8e00ff */
[----:B------:R-:W1:Y:S01]  /*0660*/  @UP0 LDCU UR26, c[0x0][0x384] ;  /* 0x00007080ff1a07ac */ /* 0x000e620008000800 */
[----:B------:R-:W-:Y:S01]  /*0670*/  UIMAD.WIDE.U32 UR22, UR10, UR24, UR22 ;  /* 0x000000180a1672a5 */ /* 0x000fe2000f8e0016 */
[----:B------:R-:W3:Y:S03]  /*0680*/  LDCU.64 UR30, c[0x0][0x448] ;  /* 0x00008900ff1e77ac */ /* 0x000ee60008000a00 */
[----:B------:R-:W-:-:S03]  /*0690*/  UIADD3 UR23, UPT, UPT, UR23, UR11, URZ ;  /* 0x0000000b17177290 */ /* 0x000fc6000fffe0ff */
[----:B------:R-:W4:Y:S01]  /*06a0*/  @UP0 LDCU UR11, c[0x0][0x38c] ;  /* 0x00007180ff0b07ac */ /* 0x000f220008000800 */
[----:B------:R-:W5:Y:S01]  /*06b0*/  @UP0 LDCU.64 UR34, c[0x0][0x480] ;  /* 0x00009000ff2207ac */ /* 0x000f620008000a00 */
[----:B--2---:R-:W-:Y:S02]  /*06c0*/  UIMAD UR5, UR5, UR28, URZ ;  /* 0x0000001c050572a4 */ /* 0x004fe4000f8e02ff */
[----:B------:R-:W-:Y:S02]  /*06d0*/  UIMAD UR7, UR13, UR27, UR7 ;  /* 0x0000001b0d0772a4 */ /* 0x000fe4000f8e0207 */
[----:B------:R-:W-:Y:S02]  /*06e0*/  UIMAD UR24, UR10, UR29, UR5 ;  /* 0x0000001d0a1872a4 */ /* 0x000fe4000f8e0205 */
[----:B-1----:R-:W-:Y:S02]  /*06f0*/  @UP0 UIMAD UR13, UR13, UR26, UR12 ;  /* 0x0000001a0d0d02a4 */ /* 0x002fe4000f8e020c */
[----:B------:R-:W-:-:S02]  /*0700*/  UIADD3 UR5, UP1, UPT, UR14, UR22, URZ ;  /* 0x000000160e057290 */ /* 0x000fc4000ff3e0ff */
[----:B------:R-:W-:Y:S02]  /*0710*/  UIMAD.WIDE.U32 UR8, UR10, UR28, UR6 ;  /* 0x0000001c0a0872a5 */ /* 0x000fe4000f8e0006 */
[----:B------:R-:W-:Y:S01]  /*0720*/  @UP0 UIMAD UR13, UR13, UR15, URZ ;  /* 0x0000000f0d0d02a4 */ /* 0x000fe2000f8e02ff */
[----:B------:R-:W1:Y:S01]  /*0730*/  LDCU.64 UR28, c[0x0][0x450] ;  /* 0x00008a00ff1c77ac */ /* 0x000e620008000a00 */
[----:B------:R-:W-:Y:S02]  /*0740*/  UIADD3.X UR23, UPT, UPT, UR4, UR23, URZ, UP1, !UPT ;  /* 0x0000001704177290 */ /* 0x000fe40008ffe4ff */
[----:B---3--:R-:W-:Y:S02]  /*0750*/  ULEA UR22, UP2, UR5, UR30, 0x1 ;  /* 0x0000001e05167291 */ /* 0x008fe4000f8408ff */
[----:B------:R-:W-:Y:S02]  /*0760*/  UIADD3 UR14, UP1, UPT, UR14, UR8, URZ ;  /* 0x000000080e0e7290 */ /* 0x000fe4000ff3e0ff */
[----:B------:R-:W-:-:S02]  /*0770*/  UIADD3 UR25, UPT, UPT, UR9, UR24, URZ ;  /* 0x0000001809197290 */ /* 0x000fc4000fffe0ff */
[----:B----4-:R-:W-:Y:S02]  /*0780*/  @UP0 UIMAD UR13, UR13, UR11, URZ ;  /* 0x0000000b0d0d02a4 */ /* 0x010fe4000f8e02ff */
[----:B------:R-:W-:Y:S02]  /*0790*/  ULEA.HI.X UR23, UR5, UR31, UR23, 0x1, UP2 ;  /* 0x0000001f05177291 */ /* 0x000fe400090f0c17 */
[----:B------:R-:W-:Y:S01]  /*07a0*/  UIADD3.X UR25, UPT, UPT, UR4, UR25, URZ, UP1, !UPT ;  /* 0x0000001904197290 */ /* 0x000fe20008ffe4ff */
[----:B------:R-:W-:Y:S02]  /*07b0*/  UMOV UR5, URZ ;  /* 0x000000ff00057c82 */ /* 0x000fe40008000000 */
[----:B------:R-:W-:Y:S01]  /*07c0*/  UMOV UR4, URZ ;  /* 0x000000ff00047c82 */ /* 0x000fe20008000000 */
[----:B-----5:R-:W-:Y:S02]  /*07d0*/  @UP0 UIMAD.WIDE UR4, UR13, 0x8, UR34 ;  /* 0x000000080d0408a5 */ /* 0x020fe4000f8e0222 */
        /* <DEDUP_REMOVED lines=15> */
.L_x_1605:
[----:B------:R-:W0:Y:S01]  /*08d0*/  LDCU UR29, c[0x0][0x388] ;  /* 0x00007100ff1d77ac */ /* 0x000e220008000800 */
[----:B------:R-:W-:Y:S01]  /*08e0*/  SHF.L.U32 R115, R117, 0x4, RZ ;  /* 0x0000000475737819 */ /* 0x000fe200000006ff */
[----:B------:R-:W-:Y:S01]  /*08f0*/  IMAD.U32 R2, RZ, RZ, UR16 ;  /* 0x00000010ff027e24 */ /* 0x000fe2000f8e00ff */
[----:B------:R-:W-:Y:S01]  /*0900*/  MOV R3, UR17 ;  /* 0x0000001100037c02 */ /* 0x000fe20008000f00 */
[----:B------:R-:W-:Y:S01]  /*0910*/  USHF.L.U32 UR31, UR11, 0xb, URZ ;  /* 0x0000000b0b1f7899 */ /* 0x000fe200080006ff */
[----:B------:R-:W-:Y:S02]  /*0920*/  LOP3.LUT R115, R115, 0x3e00, RZ, 0xc0, !PT ;  /* 0x00003e0073737812 */ /* 0x000fe400078ec0ff */
[----:B------:R-:W-:Y:S01]  /*0930*/  PRMT R0, RZ, 0x7610, R0 ;  /* 0x00007610ff007816 */ /* 0x000fe20000000000 */
[----:B------:R-:W-:Y:S01]  /*0940*/  UIADD3 UR28, UPT, UPT, UR31, -0x800, URZ ;  /* 0xfffff8001f1c7890 */ /* 0x000fe2000fffe0ff */
[----:B------:R-:W-:Y:S01]  /*0950*/  IMAD.WIDE.U32 R6, R116, 0x2, R2 ;  /* 0x0000000274067825 */ /* 0x000fe200078e0002 */
        /* <DEDUP_REMOVED lines=10> */
[----:B------:R-:W-:Y:S02]  /*0a00*/  LOP3.LUT R116, R115, 0x1f, R117, 0xf8, !PT ;  /* 0x0000001f73747812 */ /* 0x000fe400078ef875 */
[----:B------:R-:W-:Y:S02]  /*0a10*/  LOP3.LUT R67, R67, 0xfffffeff, RZ, 0xc0, !PT ;  /* 0xfffffeff43437812 */ /* 0x000fe400078ec0ff */
[----:B------:R-:W-:Y:S02]  /*0a20*/  LOP3.LUT R113, R116, 0x40, RZ, 0xfc, !PT ;  /* 0x0000004074717812 */ /* 0x000fe400078efcff */
[----:B------:R-:W-:Y:S02]  /*0a30*/  P2R R25, PR, RZ, 0x1 ;  /* 0x00000001ff197803 */ /* 0x000fe40000000000 */
[----:B------:R-:W-:-:S02]  /*0a40*/  ISETP.GE.AND P6, PT, R113, UR8, PT ;  /* 0x0000000871007c0c */ /* 0x000fc4000bfc6270 */
[----:B------:R-:W-:Y:S02]  /*0a50*/  LOP3.LUT R112, R116, 0x60, RZ, 0xfc, !PT ;  /* 0x0000006074707812 */ /* 0x000fe400078efcff */
[----:B------:R-:W-:Y:S02]  /*0a60*/  PRMT R12, RZ, 0x7610, R12 ;  /* 0x00007610ff0c7816 */ /* 0x000fe4000000000c */
[----:B------:R-:W-:Y:S02]  /*0a70*/  ISETP.GE.AND P5, PT, R112, UR8, PT ;  /* 0x0000000870007c0c */ /* 0x000fe4000bfa6270 */
[----:B------:R-:W-:Y:S02]  /*0a80*/  LOP3.LUT R111, R116, 0x80, RZ, 0xfc, !PT ;  /* 0x00000080746f7812 */ /* 0x000fe400078efcff */
[----:B------:R-:W-:Y:S02]  /*0a90*/  PRMT R16, RZ, 0x7610, R16 ;  /* 0x00007610ff107816 */ /* 0x000fe40000000010 */
[----:B------:R-:W-:-:S02]  /*0aa0*/  PRMT R17, RZ, 0x7610, R17 ;  /* 0x00007610ff117816 */ /* 0x000fc40000000011 */
[----:B------:R-:W-:Y:S01]  /*0ab0*/  @P6 LOP3.LUT R67, R67, 0x100, RZ, 0xfc, !PT ;  /* 0x0000010043436812 */ /* 0x000fe200078efcff */
[----:B------:R-:W2:Y:S01]  /*0ac0*/  @!P0 LDG.E.U16 R0, desc[UR32][R6.64] ;  /* 0x0000002006008981 */ /* 0x000ea2000c1e1500 */
[----:B------:R-:W-:Y:S02]  /*0ad0*/  ISETP.GE.AND P4, PT, R111, UR8, PT ;  /* 0x000000086f007c0c */ /* 0x000fe4000bf86270 */
[----:B------:R-:W-:Y:S01]  /*0ae0*/  LOP3.LUT R67, R67, 0xffffff7f, RZ, 0xc0, !PT ;  /* 0xffffff7f43437812 */ /* 0x000fe200078ec0ff */
[----:B------:R-:W3:Y:S01]  /*0af0*/  @!P6 LDG.E.U16 R9, desc[UR32][R6.64+0x80] ;  /* 0x000080200609e981 */ /* 0x000ee2000c1e1500 */
[----:B------:R-:W-:Y:S02]  /*0b00*/  LOP3.LUT R110, R116, 0xa0, RZ, 0xfc, !PT ;  /* 0x000000a0746e7812 */ /* 0x000fe400078efcff */
[----:B------:R-:W-:Y:S01]  /*0b10*/  @P5 LOP3.LUT R67, R67, 0x80, RZ, 0xfc, !PT ;  /* 0x0000008043435812 */ /* 0x000fe200078efcff */
[----:B------:R-:W4:Y:S01]  /*0b20*/  @!P5 LDG.E.U16 R10, desc[UR32][R6.64+0xc0] ;  /* 0x0000c020060ad981 */ /* 0x000f22000c1e1500 */
[----:B------:R-:W-:-:S02]  /*0b30*/  ISETP.GE.AND P3, PT, R110, UR8, PT ;  /* 0x000000086e007c0c */ /* 0x000fc4000bf66270 */
[C---:B------:R-:W-:Y:S02]  /*0b40*/  LOP3.LUT R114, R116.reuse, 0x20, RZ, 0xfc, !PT ;  /* 0x0000002074727812 */ /* 0x040fe400078efcff */
[----:B------:R-:W-:Y:S01]  /*0b50*/  LOP3.LUT R67, R67, 0xffffffbf, RZ, 0xc0, !PT ;  /* 0xffffffbf43437812 */ /* 0x000fe200078ec0ff */
[----:B------:R-:W5:Y:S01]  /*0b60*/  @!P4 LDG.E.U16 R11, desc[UR32][R6.64+0x100] ;  /* 0x00010020060bc981 */ /* 0x000f62000c1e1500 */
[C---:B------:R-:W-:Y:S02]  /*0b70*/  LOP3.LUT R109, R116.reuse, 0xc0, RZ, 0xfc, !PT ;  /* 0x000000c0746d7812 */ /* 0x040fe400078efcff */
[----:B------:R-:W-:Y:S02]  /*0b80*/  SHF.L.U32 R4, R116, 0x1, RZ ;  /* 0x0000000174047819 */ /* 0x000fe400000006ff */
[----:B------:R-:W-:Y:S02]  /*0b90*/  ISETP.GE.AND P0, PT, R114, UR8, PT ;  /* 0x0000000872007c0c */ /* 0x000fe4000bf06270 */
[----:B------:R-:W-:Y:S01]  /*0ba0*/  @P4 LOP3.LUT R67, R67, 0x40, RZ, 0xfc, !PT ;  /* 0x0000004043434812 */ /* 0x000fe200078efcff */
[----:B------:R-:W5:Y:S01]  /*0bb0*/  @!P3 LDG.E.U16 R12, desc[UR32][R6.64+0x140] ;  /* 0x00014020060cb981 */ /* 0x000f62000c1e1500 */
[----:B------:R-:W-:-:S02]  /*0bc0*/  ISETP.GE.AND P2, PT, R109, UR8, PT ;  /* 0x000000086d007c0c */ /* 0x000fc4000bf46270 */
[C---:B------:R-:W-:Y:S02]  /*0bd0*/  IADD3 R2, P1, PT, R4.reuse, UR18, RZ ;  /* 0x0000001204027c10 */ /* 0x040fe4000ff3e0ff */
[----:B------:R-:W-:Y:S02]  /*0be0*/  P2R R27, PR, RZ, 0x1 ;  /* 0x00000001ff1b7803 */ /* 0x000fe40000000000 */
[----:B------:R-:W-:Y:S02]  /*0bf0*/  LOP3.LUT R67, R67, 0xffffffdf, RZ, 0xc0, !PT ;  /* 0xffffffdf43437812 */ /* 0x000fe400078ec0ff */
[----:B------:R-:W-:Y:S02]  /*0c00*/  IADD3 R4, P0, PT, R4, UR20, RZ ;  /* 0x0000001404047c10 */ /* 0x000fe4000ff1e0ff */
[----:B------:R-:W-:Y:S02]  /*0c10*/  LOP3.LUT R108, R116, 0xe0, RZ, 0xfc, !PT ;  /* 0x000000e0746c7812 */ /* 0x000fe400078efcff */
[----:B------:R-:W-:Y:S01]  /*0c20*/  @P3 LOP3.LUT R67, R67, 0x20, RZ, 0xfc, !PT ;  /* 0x0000002043433812 */ /* 0x000fe200078efcff */
[----:B------:R-:W-:Y:S01]  /*0c30*/  IMAD.X R5, RZ, RZ, UR21, P0 ;  /* 0x00000015ff057e24 */ /* 0x000fe200080e06ff */
[----:B------:R-:W-:Y:S01]  /*0c40*/  ISETP.GE.AND P0, PT, R108, UR8, PT ;  /* 0x000000086c007c0c */ /* 0x000fe2000bf06270 */
[----:B------:R-:W5:Y:S01]  /*0c50*/  @!P2 LDG.E.U16 R13, desc[UR32][R6.64+0x180] ;  /* 0x00018020060da981 */ /* 0x000f62000c1e1500 */
[----:B------:R-:W-:-:S02]  /*0c60*/  LOP3.LUT R67, R67, 0xffffffef, RZ, 0xc0, !PT ;  /* 0xffffffef43437812 */ /* 0x000fc400078ec0ff */
[----:B------:R-:W-:Y:S02]  /*0c70*/  PRMT R18, RZ, 0x7610, R18 ;  /* 0x00007610ff127816 */ /* 0x000fe40000000012 */
[----:B------:R-:W-:Y:S02]  /*0c80*/  @P2 LOP3.LUT R67, R67, 0x10, RZ, 0xfc, !PT ;  /* 0x0000001043432812 */ /* 0x000fe400078efcff */
[----:B------:R-:W-:Y:S02]  /*0c90*/  LOP3.LUT R107, R116, 0x100, RZ, 0xfc, !PT ;  /* 0x00000100746b7812 */ /* 0x000fe400078efcff */
[----:B------:R-:W-:Y:S02]  /*0ca0*/  LOP3.LUT R67, R67, 0xfffffff7, RZ, 0xc0, !PT ;  /* 0xfffffff743437812 */ /* 0x000fe400078ec0ff */
[----:B------:R-:W-:Y:S01]  /*0cb0*/  IADD3.X R3, PT, PT, RZ, UR19, RZ, P1, !PT ;  /* 0x00000013ff037c10 */ /* 0x000fe20008ffe4ff */
[----:B------:R-:W5:Y:S01]  /*0cc0*/  @!P0 LDG.E.U16 R14, desc[UR32][R6.64+0x1c0] ;  /* 0x0001c020060e8981 */ /* 0x000f62000c1e1500 */
[----:B------:R-:W-:-:S02]  /*0cd0*/  @P0 LOP3.LUT R67, R67, 0x8, RZ, 0xfc, !PT ;  /* 0x0000000843430812 */ /* 0x000fc400078efcff */
[----:B------:R-:W-:Y:S02]  /*0ce0*/  ISETP.NE.AND P1, PT, R27, RZ, PT ;  /* 0x000000ff1b00720c */ /* 0x000fe40003f25270 */
[----:B------:R-:W-:Y:S02]  /*0cf0*/  ISETP.GE.AND P0, PT, R107, UR8, PT ;  /* 0x000000086b007c0c */ /* 0x000fe4000bf06270 */
[C---:B------:R-:W-:Y:S02]  /*0d00*/  LOP3.LUT R106, R116.reuse, 0x120, RZ, 0xfc, !PT ;  /* 0x00000120746a7812 */ /* 0x040fe400078efcff */
[C---:B------:R-:W-:Y:S02]  /*0d10*/  LOP3.LUT R105, R116.reuse, 0x140, RZ, 0xfc, !PT ;  /* 0x0000014074697812 */ /* 0x040fe400078efcff */
[----:B------:R-:W-:Y:S02]  /*0d20*/  LOP3.LUT R67, R67, 0xfffffffb, RZ, 0xc0, !PT ;  /* 0xfffffffb43437812 */ /* 0x000fe400078ec0ff */
[----:B------:R-:W-:-:S02]  /*0d30*/  LOP3.LUT R104, R116, 0x160, RZ, 0xfc, !PT ;  /* 0x0000016074687812 */ /* 0x000fc400078efcff */
[C---:B------:R-:W-:Y:S01]  /*0d40*/  LOP3.LUT R103, R116.reuse, 0x180, RZ, 0xfc, !PT ;  /* 0x0000018074677812 */ /* 0x040fe200078efcff */
[----:B------:R-:W3:Y:S01]  /*0d50*/  @!P1 LDG.E.U16 R8, desc[UR32][R6.64+0x40] ;  /* 0x0000402006089981 */ /* 0x000ee2000c1e1500 */
[----:B------:R-:W-:Y:S02]  /*0d60*/  LOP3.LUT R102, R116, 0x1a0, RZ, 0xfc, !PT ;  /* 0x000001a074667812 */ /* 0x000fe400078efcff */
[----:B------:R-:W-:Y:S01]  /*0d70*/  ISETP.GE.AND P6, PT, R106, UR8, PT ;  /* 0x000000086a007c0c */ /* 0x000fe2000bfc6270 */
[----:B------:R-:W5:Y:S01]  /*0d80*/  @!P0 LDG.E.U16 R15, desc[UR32][R6.64+0x200] ;  /* 0x00020020060f8981 */ /* 0x000f62000c1e1500 */
[----:B------:R-:W-:Y:S02]  /*0d90*/  LOP3.LUT R101, R116, 0x1c0, RZ, 0xfc, !PT ;  /* 0x000001c074657812 */ /* 0x000fe400078efcff */
[----:B------:R-:W-:Y:S02]  /*0da0*/  @P0 LOP3.LUT R67, R67, 0x4, RZ, 0xfc, !PT ;  /* 0x0000000443430812 */ /* 0x000fe400078efcff */
[----:B------:R-:W-:-:S02]  /*0db0*/  ISETP.GE.AND P5, PT, R105, UR8, PT ;  /* 0x0000000869007c0c */ /* 0x000fc4000bfa6270 */
[----:B------:R-:W-:Y:S02]  /*0dc0*/  LOP3.LUT R23, R116, 0x1e0, RZ, 0xfc, !PT ;  /* 0x000001e074177812 */ /* 0x000fe400078efcff */
[----:B------:R-:W-:Y:S02]  /*0dd0*/  ISETP.GE.AND P0, PT, R104, UR8, PT ;  /* 0x0000000868007c0c */ /* 0x000fe4000bf06270 */
[----:B------:R-:W-:Y:S01]  /*0de0*/  ISETP.GE.AND P1, PT, R103, UR8, PT ;  /* 0x0000000867007c0c */ /* 0x000fe2000bf26270 */
[----:B------:R-:W5:Y:S01]  /*0df0*/  @!P6 LDG.E.U16 R16, desc[UR32][R6.64+0x240] ;  /* 0x000240200610e981 */ /* 0x000f62000c1e1500 */
[----:B------:R-:W-:Y:S02]  /*0e00*/  ISETP.GE.AND P2, PT, R102, UR8, PT ;  /* 0x0000000866007c0c */ /* 0x000fe4000bf46270 */
[----:B------:R-:W-:Y:S02]  /*0e10*/  ISETP.GE.AND P3, PT, R101, UR8, PT ;  /* 0x0000000865007c0c */ /* 0x000fe4000bf66270 */
[----:B------:R-:W-:Y:S01]  /*0e20*/  ISETP.GE.AND P4, PT, R23, UR8, PT ;  /* 0x0000000817007c0c */ /* 0x000fe2000bf86270 */
[----:B------:R-:W5:Y:S01]  /*0e30*/  @!P5 LDG.E.U16 R17, desc[UR32][R6.64+0x280] ;  /* 0x000280200611d981 */ /* 0x000f62000c1e1500 */
[----:B------:R-:W-:-:S02]  /*0e40*/  PRMT R19, RZ, 0x7610, R19 ;  /* 0x00007610ff137816 */ /* 0x000fc40000000013 */
[----:B------:R-:W-:Y:S01]  /*0e50*/  PRMT R20, RZ, 0x7610, R20 ;  /* 0x00007610ff147816 */ /* 0x000fe20000000014 */
[----:B------:R-:W5:Y:S01]  /*0e60*/  @!P0 LDG.E.U16 R18, desc[UR32][R6.64+0x2c0] ;  /* 0x0002c02006128981 */ /* 0x000f62000c1e1500 */
[----:B------:R-:W-:Y:S02]  /*0e70*/  PRMT R21, RZ, 0x7610, R21 ;  /* 0x00007610ff157816 */ /* 0x000fe40000000015 */
[----:B------:R-:W-:Y:S01]  /*0e80*/  PRMT R22, RZ, 0x7610, R22 ;  /* 0x00007610ff167816 */ /* 0x000fe20000000016 */
[----:B------:R-:W5:Y:S04]  /*0e90*/  @!P1 LDG.E.U16 R19, desc[UR32][R6.64+0x300] ;  /* 0x0003002006139981 */ /* 0x000f68000c1e1500 */
[----:B------:R-:W5:Y:S04]  /*0ea0*/  @!P2 LDG.E.U16 R20, desc[UR32][R6.64+0x340] ;  /* 0x000340200614a981 */ /* 0x000f68000c1e1500 */
[----:B------:R-:W5:Y:S04]  /*0eb0*/  @!P3 LDG.E.U16 R21, desc[UR32][R6.64+0x380] ;  /* 0x000380200615b981 */ /* 0x000f68000c1e1500 */
[----:B------:R0:W5:Y:S01]  /*0ec0*/  @!P4 LDG.E.U16 R22, desc[UR32][R6.64+0x3c0] ;  /* 0x0003c0200616c981 */ /* 0x000162000c1e1500 */
[----:B------:R-:W1:Y:S01]  /*0ed0*/  S2R R32, SR_LANEID ;  /* 0x0000000000207919 */ /* 0x000e620000000000 */
[----:B------:R-:W0:Y:S01]  /*0ee0*/  S2UR UR8, SR_CgaCtaId ;  /* 0x00000000000879c3 */ /* 0x000e220000008800 */
[----:B------:R-:W-:Y:S01]  /*0ef0*/  UMOV UR27, 0x400 ;  /* 0x00000400001b7882 */ /* 0x000fe20000000000 */
[----:B------:R1:W-:Y:S01]  /*0f00*/  STL [R1+0x4c], R23 ;  /* 0x00004c1701007387 */ /* 0x0003e20000100800 */
[----:B------:R-:W-:Y:S01]  /*0f10*/  LOP3.LUT R67, R67, 0xfffffffd, RZ, 0xc0, !PT ;  /* 0xfffffffd43437812 */ /* 0x000fe200078ec0ff */
        /* <DEDUP_REMOVED lines=24> */
[----:B------:R-:W-:Y:S02]  /*10a0*/  @P6 LOP3.LUT R67, R67, 0x2, RZ, 0xfc, !PT ;  /* 0x0000000243436812 */ /* 0x000fe400078efcff */
[----:B------:R-:W-:Y:S02]  /*10b0*/  LEA R135, R6, UR27, 0x1 ;  /* 0x0000001b06877c11 */ /* 0x000fe4000f8e08ff */
[----:B------:R-:W-:Y:S02]  /*10c0*/  LEA.HI.SX32 R24, R24, R23, 0x1b ;  /* 0x0000001718187211 */ /* 0x000fe400078fdaff */
[----:B------:R-:W-:-:S02]  /*10d0*/  IADD3 R6, PT, PT, R23, 0x180, RZ ;  /* 0x0000018017067810 */ /* 0x000fc40007ffe0ff */
[-C--:B------:R-:W-:Y:S02]  /*10e0*/  LEA.HI.SX32 R26, R26, R23.reuse, 0x1b ;  /* 0x000000171a1a7211 */ /* 0x080fe400078fdaff */
[----:B------:R-:W-:Y:S02]  /*10f0*/  P2R R29, PR, RZ, 0x40 ;  /* 0x00000040ff1d7803 */ /* 0x000fe40000000000 */
[-C--:B------:R-:W-:Y:S02]  /*1100*/  LEA.HI.SX32 R28, R28, R23.reuse, 0x1b ;  /* 0x000000171c1c7211 */ /* 0x080fe400078fdaff */
[----:B------:R-:W-:Y:S02]  /*1110*/  LOP3.LUT P6, RZ, R67, 0x4, RZ, 0xc0, !PT ;  /* 0x0000000443ff7812 */ /* 0x000fe400078cc0ff */
[----:B------:R-:W-:Y:S02]  /*1120*/  LEA R133, R24, UR27, 0x1 ;  /* 0x0000001b18857c11 */ /* 0x000fe4000f8e08ff */
[----:B------:R-:W-:-:S02]  /*1130*/  LEA.HI.SX32 R6, R6, R23, 0x1b ;  /* 0x0000001706067211 */ /* 0x000fc400078fdaff */
[----:B------:R-:W-:Y:S02]  /*1140*/  LEA R120, R26, UR27, 0x1 ;  /* 0x0000001b1a787c11 */ /* 0x000fe4000f8e08ff */
[----:B------:R-:W-:Y:S02]  /*1150*/  LEA R119, R28, UR27, 0x1 ;  /* 0x0000001b1c777c11 */ /* 0x000fe4000f8e08ff */
[----:B------:R-:W-:Y:S02]  /*1160*/  P2R R31, PR, RZ, 0x40 ;  /* 0x00000040ff1f7803 */ /* 0x000fe40000000000 */
        /* <DEDUP_REMOVED lines=21> */
[----:B---3--:R0:W-:Y:S04]  /*12c0*/  STS.U16 [R141+0x40], R8 ;  /* 0x000040088d007388 */ /* 0x0081e80000000400 */
[----:B------:R-:W-:Y:S04]  /*12d0*/  STS.U16 [R140+0x80], R9 ;  /* 0x000080098c007388 */ /* 0x000fe80000000400 */
[----:B----4-:R1:W-:Y:S01]  /*12e0*/  STS.U16 [R139+0xc0], R10 ;  /* 0x0000c00a8b007388 */ /* 0x0103e20000000400 */
[----:B0-----:R-:W-:-:S03]  /*12f0*/  IADD3 R8, PT, PT, R23, 0x1a0, RZ ;  /* 0x000001a017087810 */ /* 0x001fc60007ffe0ff */
[----:B-----5:R-:W-:Y:S04]  /*1300*/  STS.U16 [R138+0x100], R11 ;  /* 0x0001000b8a007388 */ /* 0x020fe80000000400 */
[----:B------:R0:W-:Y:S01]  /*1310*/  STS.U16 [R137+0x140], R12 ;  /* 0x0001400c89007388 */ /* 0x0001e20000000400 */
[----:B-1----:R-:W-:Y:S01]  /*1320*/  VIADD R10, R23, 0x1c0 ;  /* 0x000001c0170a7836 */ /* 0x002fe20000000000 */
[-C--:B------:R-:W-:Y:S02]  /*1330*/  LEA.HI.SX32 R8, R8, R23.reuse, 0x1b ;  /* 0x0000001708087211 */ /* 0x080fe400078fdaff */
[----:B------:R-:W-:Y:S02]  /*1340*/  STS.U16 [R136+0x180], R13 ;  /* 0x0001800d88007388 */ /* 0x000fe40000000400 */
[----:B------:R-:W-:-:S02]  /*1350*/  LEA.HI.SX32 R10, R10, R23, 0x1b ;  /* 0x000000170a0a7211 */ /* 0x000fc400078fdaff */
[----:B0-----:R-:W-:Y:S01]  /*1360*/  IADD3 R12, PT, PT, R23, 0x1e0, RZ ;  /* 0x000001e0170c7810 */ /* 0x001fe20007ffe0ff */
[----:B------:R-:W-:Y:S01]  /*1370*/  STS.U16 [R135+0x1c0], R14 ;  /* 0x0001c00e87007388 */ /* 0x000fe20000000400 */
[----:B------:R-:W-:Y:S02]  /*1380*/  LEA R87, R8, UR27, 0x1 ;  /* 0x0000001b08577c11 */ /* 0x000fe4000f8e08ff */
[----:B------:R-:W-:Y:S01]  /*1390*/  LEA.HI.SX32 R12, R12, R23, 0x1b ;  /* 0x000000170c0c7211 */ /* 0x000fe200078fdaff */
[----:B------:R-:W-:Y:S01]  /*13a0*/  STS.U16 [R133+0x200], R15 ;  /* 0x0002000f85007388 */ /* 0x000fe20000000400 */
[----:B------:R-:W-:Y:S01]  /*13b0*/  LEA R85, R10, UR27, 0x1 ;  /* 0x0000001b0a557c11 */ /* 0x000fe2000f8e08ff */
[----:B------:R-:W-:Y:S01]  /*13c0*/  IMAD R23, R32, 0xf, R23 ;  /* 0x0000000f20177824 */ /* 0x000fe200078e0217 */
[----:B------:R-:W-:Y:S01]  /*13d0*/  LEA R84, R12, UR27, 0x1 ;  /* 0x0000001b0c547c11 */ /* 0x000fe2000f8e08ff */
        /* <DEDUP_REMOVED lines=156> */
[----:B------:R-:W3:Y:S04]  /*1da0*/  LDS.U16 R2, [R144+0x2] ;  /* 0x0000020090027984 */ /* 0x000ee80000000400 */
        /* <DEDUP_REMOVED lines=14> */
[----:B------:R-:W-:Y:S01]  /*1e90*/  BAR.SYNC.DEFER_BLOCKING 0x0 ;  /* 0x0000000000007b1d */ /* 0x000fe20000010000 */
[----:B0-----:R-:W-:-:S05]  /*1ea0*/  PRMT R19, RZ, 0x7610, R19 ;  /* 0x00007610ff137816 */ /* 0x001fca0000000013 */
[----:B------:R-:W5:Y:S01]  /*1eb0*/  @!P6 LDG.E.U16 R20, desc[UR32][R4.64] ;  /* 0x000000200414e981 */ /* 0x000f62000c1e1500 */
[----:B------:R-:W-:-:S13]  /*1ec0*/  ISETP.NE.AND P6, PT, R37, RZ, PT ;  /* 0x000000ff2500720c */ /* 0x000fda0003fc5270 */
        /* <DEDUP_REMOVED lines=35> */
[----:B------:R0:W-:Y:S04]  /*2100*/  STL [R1+0x48], R142 ;  /* 0x0000488e01007387 */ /* 0x0001e80000100800 */
        /* <DEDUP_REMOVED lines=8> */
[----:B------:R0:W-:Y:S01]  /*2190*/  STL [R1+0x28], R133 ;  /* 0x0000288501007387 */ /* 0x0001e20000100800 */
[----:B--2---:R-:W-:-:S03]  /*21a0*/  HADD2.F32 R0, -RZ, R0.H0_H0 ;  /* 0x20000000ff007230 */ /* 0x004fc60000004100 */
[----:B------:R0:W-:Y:S04]  /*21b0*/  STL [R1+0x20], R119 ;  /* 0x0000207701007387 */ /* 0x0001e80000100800 */
[----:B------:R0:W-:Y:S04]  /*21c0*/  STL [R1+0x1c], R118 ;  /* 0x00001c7601007387 */ /* 0x0001e80000100800 */
[----:B------:R0:W-:Y:S04]  /*21d0*/  STL [R1+0x18], R117 ;  /* 0x0000187501007387 */ /* 0x0001e80000100800 */
[----:B------:R0:W-:Y:S04]  /*21e0*/  STL [R1+0x14], R87 ;  /* 0x0000145701007387 */ /* 0x0001e80000100800 */
[----:B------:R0:W-:Y:S01]  /*21f0*/  STL [R1+0x10], R85 ;  /* 0x0000105501007387 */ /* 0x0001e20000100800 */
[----:B------:R-:W-:-:S03]  /*2200*/  FADD.FTZ R93, R0, UR7 ;  /* 0x00000007005d7e21 */ /* 0x000fc60008010000 */
[----:B------:R0:W-:Y:S04]  /*2210*/  STL [R1+0xc], R84 ;  /* 0x00000c5401007387 */ /* 0x0001e80000100800 */
[----:B------:R0:W-:Y:S04]  /*2220*/  STL [R1+0x8], R145 ;  /* 0x0000089101007387 */ /* 0x0001e80000100800 */
[----:B------:R0:W-:Y:S04]  /*2230*/  STL [R1+0x4], R144 ;  /* 0x0000049001007387 */ /* 0x0001e80000100800 */
[----:B------:R0:W-:Y:S01]  /*2240*/  STL [R1], R143 ;  /* 0x0000008f01007387 */ /* 0x0001e20000100800 */
[----:B------:R-:W-:Y:S01]  /*2250*/  FSETP.GTU.FTZ.AND P5, PT, R93, 20, PT ;  /* 0x41a000005d00780b */ /* 0x000fe20003fbc000 */
[----:B---3--:R-:W-:-:S02]  /*2260*/  HADD2.F32 R2, -RZ, R2.H0_H0 ;  /* 0x20000002ff027230 */ /* 0x008fc40000004100 */
[----:B----4-:R-:W-:Y:S02]  /*2270*/  HADD2.F32 R3, -RZ, R3.H0_H0 ;  /* 0x20000003ff037230 */ /* 0x010fe40000004100 */
[----:B-----5:R-:W-:Y:S02]  /*2280*/  HADD2.F32 R6, -RZ, R6.H0_H0 ;  /* 0x20000006ff067230 */ /* 0x020fe40000004100 */
        /* <DEDUP_REMOVED lines=46> */
[----:B-1----:R-:W-:Y:S05]  /*2570*/  @P5 BRA `(.L_x_1527) ;  /* 0x0000000000785947 */ /* 0x002fea0003800000 */
        /* <DEDUP_REMOVED lines=30> */
.L_x_1527:
[----:B------:R-:W-:Y:S05]  /*2760*/  BSYNC.RECONVERGENT B0 ;  /* 0x0000000000007941 */ /* 0x000fea0003800200 */
.L_x_1526:
[----:B------:R-:W-:Y:S01]  /*2770*/  FSETP.GTU.FTZ.AND P5, PT, R92, 20, PT ;  /* 0x41a000005c00780b */ /* 0x000fe20003fbc000 */
[----:B------:R-:W-:-:S12]  /*2780*/  BSSY.RECONVERGENT B0, `(.L_x_1528) ;  /* 0x0000020000007945 */ /* 0x000fd80003800200 */
[----:B------:R-:W-:Y:S05]  /*2790*/  @P5 BRA `(.L_x_1529) ;  /* 0x0000000000785947 */ /* 0x000fea0003800000 */
        /* <DEDUP_REMOVED lines=30> */
.L_x_1529:
[----:B------:R-:W-:Y:S05]  /*2980*/  BSYNC.RECONVERGENT B0 ;  /* 0x0000000000007941 */ /* 0x000fea0003800200 */
.L_x_1528:
        /* <DEDUP_REMOVED lines=33> */
.L_x_1531:
[----:B------:R-:W-:Y:S05]  /*2ba0*/  BSYNC.RECONVERGENT B0 ;  /* 0x0000000000007941 */ /* 0x000fea0003800200 */
.L_x_1530:
        /* <DEDUP_REMOVED lines=33> */
.L_x_1533:
[----:B------:R-:W-:Y:S05]  /*2dc0*/  BSYNC.RECONVERGENT B0 ;  /* 0x0000000000007941 */ /* 0x000fea0003800200 */
.L_x_1532:
        /* <DEDUP_REMOVED lines=33> */
.L_x_1535:
[----:B------:R-:W-:Y:S05]  /*2fe0*/  BSYNC.RECONVERGENT B0 ;  /* 0x0000000000007941 */ /* 0x000fea0003800200 */
.L_x_1534:
        /* <DEDUP_REMOVED lines=33> */
.L_x_1537:
[----:B------:R-:W-:Y:S05]  /*3200*/  BSYNC.RECONVERGENT B0 ;  /* 0x0000000000007941 */ /* 0x000fea0003800200 */
.L_x_1536:
        /* <DEDUP_REMOVED lines=33> */
.L_x_1539:
[----:B------:R-:W-:Y:S05]  /*3420*/  BSYNC.RECONVERGENT B0 ;  /* 0x0000000000007941 */ /* 0x000fea0003800200 */
.L_x_1538:
        /* <DEDUP_REMOVED lines=33> */
.L_x_1541:
[----:B------:R-:W-:Y:S05]  /*3640*/  BSYNC.RECONVERGENT B0 ;  /* 0x0000000000007941 */ /* 0x000fea0003800200 */
.L_x_1540:
        /* <DEDUP_REMOVED lines=33> */
.L_x_1543:
[----:B------:R-:W-:Y:S05]  /*3860*/  BSYNC.RECONVERGENT B0 ;  /* 0x0000000000007941 */ /* 0x000fea0003800200 */
.L_x_1542:
        /* <DEDUP_REMOVED lines=33> */
.L_x_1545:
[----:B------:R-:W-:Y:S05]  /*3a80*/  BSYNC.RECONVERGENT B0 ;  /* 0x0000000000007941 */ /* 0x000fea0003800200 */
.L_x_1544:
        /* <DEDUP_REMOVED lines=33> */
.L_x_1547:
[----:B------:R-:W-:Y:S05]  /*3ca0*/  BSYNC.RECONVERGENT B0 ;  /* 0x0000000000007941 */ /* 0x000fea0003800200 */
.L_x_1546:
        /* <DEDUP_REMOVED lines=33> */
.L_x_1549:
[----:B------:R-:W-:Y:S05]  /*3ec0*/  BSYNC.RECONVERGENT B0 ;  /* 0x0000000000007941 */ /* 0x000fea0003800200 */
.L_x_1548:
        /* <DEDUP_REMOVED lines=33> */
.L_x_1551:
[----:B------:R-:W-:Y:S05]  /*40e0*/  BSYNC.RECONVERGENT B0 ;  /* 0x0000000000007941 */ /* 0x000fea0003800200 */
.L_x_1550:
        /* <DEDUP_REMOVED lines=33> */
.L_x_1553:
[----:B------:R-:W-:Y:S05]  /*4300*/  BSYNC.RECONVERGENT B0 ;  /* 0x0000000000007941 */ /* 0x000fea0003800200 */
.L_x_1552:
        /* <DEDUP_REMOVED lines=33> */
.L_x_1555:
[----:B------:R-:W-:Y:S05]  /*4520*/  BSYNC.RECONVERGENT B0 ;  /* 0x0000000000007941 */ /* 0x000fea0003800200 */
.L_x_1554:
        /* <DEDUP_REMOVED lines=33> */
.L_x_1557:
[----:B------:R-:W-:Y:S05]  /*4740*/  BSYNC.RECONVERGENT B0 ;  /* 0x0000000000007941 */ /* 0x000fea0003800200 */
.L_x_1556:
[----:B------:R-:W1:Y:S01]  /*4750*/  LDCU.128 UR12, c[0x0][0x410] ;  /* 0x00008200ff0c77ac */ /* 0x000e620008000c00 */
[----:B------:R-:W2:Y:S01]  /*4760*/  S2UR UR30, SR_CTAID.Y ;  /* 0x00000000001e79c3 */ /* 0x000ea20000002600 */
[----:B0-----:R-:W-:Y:S01]  /*4770*/  P2R R26, PR, RZ, 0x1 ;  /* 0x00000001ff1a7803 */ /* 0x001fe20000000000 */
[----:B------:R-:W0:Y:S01]  /*4780*/  LDS.U16 R46, [R145] ;  /* 0x00000000912e7984 */ /* 0x000e220000000400 */
[----:B------:R-:W-:Y:S01]  /*4790*/  UMOV UR8, UR28 ;  /* 0x0000001c00087c82 */ /* 0x000fe20008000000 */
[----:B------:R-:W-:Y:S01]  /*47a0*/  UMOV UR9, URZ ;  /* 0x000000ff00097c82 */ /* 0x000fe20008000000 */
[C---:B------:R-:W-:Y:S01]  /*47b0*/  LOP3.LUT P0, RZ, R67.reuse, 0x40, RZ, 0xc0, !PT ;  /* 0x0000004043ff7812 */ /* 0x040fe2000780c0ff */
[----:B------:R-:W3:Y:S01]  /*47c0*/  LDS.U16 R45, [R144+0x2] ;  /* 0x00000200902d7984 */ /* 0x000ee20000000400 */
[----:B------:R-:W-:Y:S01]  /*47d0*/  PRMT R6, RZ, 0x7610, R6 ;  /* 0x00007610ff067816 */ /* 0x000fe20000000006 */
[----:B------:R-:W4:Y:S01]  /*47e0*/  LDCU.64 UR36, c[0x0][0x490] ;  /* 0x00009200ff2477ac */ /* 0x000f220008000a00 */
[----:B------:R-:W-:Y:S01]  /*47f0*/  P2R R24, PR, RZ, 0x1 ;  /* 0x00000001ff187803 */ /* 0x000fe20000000000 */
[----:B------:R-:W-:Y:S01]  /*4800*/  LDS.U16 R44, [R143+0x4] ;  /* 0x000004008f2c7984 */ /* 0x000fe20000000400 */
[----:B------:R-:W-:-:S02]  /*4810*/  LOP3.LUT P0, RZ, R67, 0x80, RZ, 0xc0, !PT ;  /* 0x0000008043ff7812 */ /* 0x000fc4000780c0ff */
[----:B------:R-:W-:Y:S01]  /*4820*/  PRMT R7, RZ, 0x7610, R7 ;  /* 0x00007610ff077816 */ /* 0x000fe20000000007 */
[----:B------:R-:W-:Y:S01]  /*4830*/  LDS.U16 R43, [R164+0x6] ;  /* 0x00000600a42b7984 */ /* 0x000fe20000000400 */
[----:B------:R-:W-:Y:S01]  /*4840*/  P2R R23, PR, RZ, 0x1 ;  /* 0x00000001ff177803 */ /* 0x000fe20000000000 */
[----:B-1----:R-:W-:Y:S02]  /*4850*/  UIMAD.WIDE.U32 UR34, UR26, UR12, UR8 ;  /* 0x0000000c1a2272a5 */ /* 0x002fe4000f8e0008 */
[----:B------:R-:W-:Y:S01]  /*4860*/  LDS.U16 R42, [R161+0x8] ;  /* 0x00000800a12a7984 */ /* 0x000fe20000000400 */
[----:B------:R-:W-:Y:S01]  /*4870*/  UIMAD UR13, UR26, UR13, URZ ;  /* 0x0000000d1a0d72a4 */ /* 0x000fe2000f8e02ff */
[----:B------:R-:W-:Y:S02]  /*4880*/  LOP3.LUT P0, RZ, R67, 0x100, RZ, 0xc0, !PT ;  /* 0x0000010043ff7812 */ /* 0x000fe4000780c0ff */
[----:B------:R-:W-:Y:S01]  /*4890*/  LDS.U16 R41, [R160+0xa] ;  /* 0x00000a00a0297984 */ /* 0x000fe20000000400 */
[----:B------:R-:W-:Y:S01]  /*48a0*/  UIADD3 UR13, UPT, UPT, UR35, UR13, URZ ;  /* 0x0000000d230d7290 */ /* 0x000fe2000fffe0ff */
[----:B------:R-:W-:Y:S01]  /*48b0*/  P2R R22, PR, RZ, 0x1 ;  /* 0x00000001ff167803 */ /* 0x000fe20000000000 */
[----:B------:R-:W-:Y:S01]  /*48c0*/  UMOV UR12, UR34 ;  /* 0x00000022000c7c82 */ /* 0x000fe20008000000 */
[----:B------:R-:W-:Y:S01]  /*48d0*/  LDS.U16 R40, [R159+0xc] ;  /* 0x00000c009f287984 */ /* 0x000fe20000000400 */
[----:B--2---:R-:W-:Y:S01]  /*48e0*/  UIMAD.WIDE.U32 UR12, UR30, UR14, UR12 ;  /* 0x0000000e1e0c72a5 */ /* 0x004fe2000f8e000c */
[----:B------:R-:W-:Y:S01]  /*48f0*/  ISETP.NE.AND P0, PT, R27, RZ, PT ;  /* 0x000000ff1b00720c */ /* 0x000fe20003f05270 */
[----:B------:R-:W1:Y:S01]  /*4900*/  LDCU.64 UR34, c[0x0][0x510] ;  /* 0x0000a200ff2277ac */ /* 0x000e620008000a00 */
[----:B------:R-:W-:Y:S01]  /*4910*/  LDS.U16 R39, [R158+0xe] ;  /* 0x00000e009e277984 */ /* 0x000fe20000000400 */
[----:B------:R-:W-:Y:S01]  /*4920*/  PRMT R8, RZ, 0x7610, R8 ;  /* 0x00007610ff087816 */ /* 0x000fe20000000008 */
[----:B------:R-:W-:Y:S01]  /*4930*/  UIMAD UR15, UR30, UR15, UR13 ;  /* 0x0000000f1e0f72a4 */ /* 0x000fe2000f8e020d */
[----:B------:R-:W-:Y:S01]  /*4940*/  IADD3 R3, P5, PT, R116, UR12, RZ ;  /* 0x0000000c74037c10 */ /* 0x000fe2000ffbe0ff */
[----:B------:R-:W-:Y:S01]  /*4950*/  LDS.U16 R38, [R157+0x10] ;  /* 0x000010009d267984 */ /* 0x000fe20000000400 */
[----:B------:R-:W-:-:S02]  /*4960*/  P2R R21, PR, RZ, 0x1 ;  /* 0x00000001ff157803 */ /* 0x000fc40000000000 */
[----:B------:R-:W-:Y:S01]  /*4970*/  ISETP.NE.AND P0, PT, R25, RZ, PT ;  /* 0x000000ff1900720c */ /* 0x000fe20003f05270 */
[----:B------:R-:W-:Y:S01]  /*4980*/  LDS.U16 R36, [R100+0x12] ;  /* 0x0000120064247984 */ /* 0x000fe20000000400 */
[----:B------:R-:W-:Y:S02]  /*4990*/  IADD3.X R4, PT, PT, RZ, UR15, RZ, P5, !PT ;  /* 0x0000000fff047c10 */ /* 0x000fe4000affe4ff */
[----:B------:R-:W-:Y:S01]  /*49a0*/  P2R R28, PR, RZ, 0x2 ;  /* 0x00000002ff1c7803 */ /* 0x000fe20000000000 */
[----:B------:R-:W-:Y:S01]  /*49b0*/  LDS.U16 R34, [R99+0x14] ;  /* 0x0000140063227984 */ /* 0x000fe20000000400 */
[----:B------:R-:W2:Y:S01]  /*49c0*/  LDCU.128 UR12, c[0x0][0x420] ;  /* 0x00008400ff0c77ac */ /* 0x000ea20008000c00 */
[----:B------:R-:W-:Y:S02]  /*49d0*/  LOP3.LUT P1, RZ, R67, 0x20, RZ, 0xc0, !PT ;  /* 0x0000002043ff7812 */ /* 0x000fe4000782c0ff */
[----:B------:R-:W-:Y:S01]  /*49e0*/  LDS.U16 R37, [R98+0x16] ;  /* 0x0000160062257984 */ /* 0x000fe20000000400 */
[----:B------:R-:W-:-:S02]  /*49f0*/  P2R R29, PR, RZ, 0x4 ;  /* 0x00000004ff1d7803 */ /* 0x000fc40000000000 */
[C---:B------:R-:W-:Y:S01]  /*4a00*/  LOP3.LUT P2, RZ, R67.reuse, 0x10, RZ, 0xc0, !PT ;  /* 0x0000001043ff7812 */ /* 0x040fe2000784c0ff */
[----:B------:R-:W-:Y:S01]  /*4a10*/  LDS.U16 R35, [R97+0x18] ;  /* 0x0000180061237984 */ /* 0x000fe20000000400 */
[----:B------:R-:W-:Y:S02]  /*4a20*/  P2R R31, PR, RZ, 0x8 ;  /* 0x00000008ff1f7803 */ /* 0x000fe40000000000 */
[C---:B------:R-:W-:Y:S01]  /*4a30*/  LOP3.LUT P3, RZ, R67.reuse, 0x8, RZ, 0xc0, !PT ;  /* 0x0000000843ff7812 */ /* 0x040fe2000786c0ff */
[----:B------:R-:W-:Y:S01]  /*4a40*/  LDS.U16 R32, [R96+0x1a] ;  /* 0x00001a0060207984 */ /* 0x000fe20000000400 */
[----:B------:R-:W-:Y:S02]  /*4a50*/  P2R R47, PR, RZ, 0x10 ;  /* 0x00000010ff2f7803 */ /* 0x000fe40000000000 */
[----:B------:R-:W-:Y:S01]  /*4a60*/  LOP3.LUT P4, RZ, R67, 0x4, RZ, 0xc0, !PT ;  /* 0x0000000443ff7812 */ /* 0x000fe2000788c0ff */
[----:B------:R-:W-:Y:S01]  /*4a70*/  LDS.U16 R33, [R95+0x1c] ;  /* 0x00001c005f217984 */ /* 0x000fe20000000400 */
[----:B------:R-:W-:Y:S01]  /*4a80*/  PRMT R9, RZ, 0x7610, R9 ;  /* 0x00007610ff097816 */ /* 0x000fe20000000009 */
[----:B--2---:R-:W-:-:S02]  /*4a90*/  UIMAD.WIDE.U32 UR8, UR26, UR12, UR8 ;  /* 0x0000000c1a0872a5 */ /* 0x004fc4000f8e0008 */
[----:B------:R-:W-:Y:S01]  /*4aa0*/  LDS.U16 R30, [R94+0x1e] ;  /* 0x00001e005e1e7984 */ /* 0x000fe20000000400 */
[----:B------:R-:W-:Y:S01]  /*4ab0*/  PRMT R10, RZ, 0x7610, R10 ;  /* 0x00007610ff0a7816 */ /* 0x000fe2000000000a */
[----:B------:R-:W-:Y:S01]  /*4ac0*/  UIMAD UR9, UR26, UR13, UR9 ;  /* 0x0000000d1a0972a4 */ /* 0x000fe2000f8e0209 */
[----:B------:R-:W-:Y:S02]  /*4ad0*/  PRMT R11, RZ, 0x7610, R11 ;  /* 0x00007610ff0b7816 */ /* 0x000fe4000000000b */
[----:B------:R-:W-:Y:S01]  /*4ae0*/  PRMT R12, RZ, 0x7610, R12 ;  /* 0x00007610ff0c7816 */ /* 0x000fe2000000000c */
[----:B------:R-:W-:Y:S01]  /*4af0*/  UIMAD.WIDE.U32 UR8, UR30, UR14, UR8 ;  /* 0x0000000e1e0872a5 */ /* 0x000fe2000f8e0008 */
[----:B------:R-:W-:Y:S02]  /*4b00*/  PRMT R13, RZ, 0x7610, R13 ;  /* 0x00007610ff0d7816 */ /* 0x000fe4000000000d */
[----:B------:R-:W-:Y:S01]  /*4b10*/  LOP3.LUT P6, RZ, R67, 0x1, RZ, 0xc0, !PT ;  /* 0x0000000143ff7812 */ /* 0x000fe200078cc0ff */
[----:B------:R-:W-:Y:S01]  /*4b20*/  UIMAD UR15, UR30, UR15, UR9 ;  /* 0x0000000f1e0f72a4 */ /* 0x000fe2000f8e0209 */
[----:B------:R-:W-:-:S02]  /*4b30*/  PRMT R14, RZ, 0x7610, R14 ;  /* 0x00007610ff0e7816 */ /* 0x000fc4000000000e */
[----:B------:R-:W-:Y:S02]  /*4b40*/  IADD3 R0, P5, PT, R116, UR8, RZ ;  /* 0x0000000874007c10 */ /* 0x000fe4000ffbe0ff */
[----:B------:R-:W-:Y:S02]  /*4b50*/  PRMT R15, RZ, 0x7610, R15 ;  /* 0x00007610ff0f7816 */ /* 0x000fe4000000000f */
[----:B------:R-:W2:Y:S01]  /*4b60*/  LDCU.64 UR8, c[0x0][0x488] ;  /* 0x00009100ff0877ac */ /* 0x000ea20008000a00 */
[----:B------:R-:W-:Y:S02]  /*4b70*/  IADD3.X R5, PT, PT, RZ, UR15, RZ, P5, !PT ;  /* 0x0000000fff057c10 */ /* 0x000fe4000affe4ff */
        /* <DEDUP_REMOVED lines=8> */
[----:B0-----:R-:W-:Y:S01]  /*4c00*/  HADD2.F32 R46, -RZ, R46.H0_H0 ;  /* 0x2000002eff2e7230 */ /* 0x001fe20000004100 */
[C---:B--2---:R-:W-:Y:S01]  /*4c10*/  LEA R2, P5, R3.reuse, UR8, 0x1 ;  /* 0x0000000803027c11 */ /* 0x044fe2000f8a08ff */
[----:B---3--:R-:W-:Y:S01]  /*4c20*/  HADD2.F32 R45, -RZ, R45.H0_H0 ;  /* 0x2000002dff2d7230 */ /* 0x008fe20000004100 */
[----:B------:R-:W0:Y:S02]  /*4c30*/  LDCU.64 UR14, c[0x0][0x508] ;  /* 0x0000a100ff0e77ac */ /* 0x000e240008000a00 */
[----:B------:R-:W-:Y:S01]  /*4c40*/  LEA.HI.X R3, R3, UR9, R4, 0x1, P5 ;  /* 0x0000000903037c11 */ /* 0x000fe2000a8f0c04 */
[----:B------:R-:W-:Y:S06]  /*4c50*/  BAR.SYNC.DEFER_BLOCKING 0x0 ;  /* 0x0000000000007b1d */ /* 0x000fec0000010000 */
[----:B------:R-:W2:Y:S02]  /*4c60*/  LDCU.64 UR8, c[0x0][0x478] ;  /* 0x00008f00ff0877ac */ /* 0x000ea40008000a00 */
[C---:B--2---:R-:W-:Y:S01]  /*4c70*/  LEA R4, P5, R0.reuse, UR8, 0x1 ;  /* 0x0000000800047c11 */ /* 0x044fe2000f8a08ff */
[----:B------:R-:W2:Y:S03]  /*4c80*/  @!P1 LDG.E.U16 R10, desc[UR32][R2.64+0x140] ;  /* 0x00014020020a9981 */ /* 0x000ea6000c1e1500 */
[----:B------:R-:W-:Y:S01]  /*4c90*/  LEA.HI.X R5, R0, UR9, R5, 0x1, P5 ;  /* 0x0000000900057c11 */ /* 0x000fe2000a8f0c05 */
[----:B------:R-:W3:Y:S01]  /*4ca0*/  @!P2 LDG.E.U16 R11, desc[UR32][R2.64+0x180] ;  /* 0x00018020020ba981 */ /* 0x000ee2000c1e1500 */
[----:B------:R-:W-:-:S02]  /*4cb0*/  PRMT R0, RZ, 0x7610, R0 ;  /* 0x00007610ff007816 */ /* 0x000fc40000000000 */
[----:B------:R-:W-:Y:S01]  /*4cc0*/  LOP3.LUT P5, RZ, R67, 0x2, RZ, 0xc0, !PT ;  /* 0x0000000243ff7812 */ /* 0x000fe200078ac0ff */
[----:B------:R-:W5:Y:S04]  /*4cd0*/  @!P3 LDG.E.U16 R12, desc[UR32][R2.64+0x1c0] ;  /* 0x0001c020020cb981 */ /* 0x000f68000c1e1500 */
[----:B------:R-:W4:Y:S01]  /*4ce0*/  @!P0 LDG.E.U16 R0, desc[UR32][R2.64] ;  /* 0x0000002002008981 */ /* 0x000f22000c1e1500 */
[----:B------:R-:W-:Y:S02]  /*4cf0*/  ISETP.NE.AND P0, PT, R21, RZ, PT ;  /* 0x000000ff1500720c */ /* 0x000fe40003f05270 */
[----:B------:R-:W-:Y:S01]  /*4d00*/  ISETP.NE.AND P1, PT, R28, RZ, PT ;  /* 0x000000ff1c00720c */ /* 0x000fe20003f25270 */
[----:B------:R-:W5:Y:S01]  /*4d10*/  @!P4 LDG.E.U16 R13, desc[UR32][R2.64+0x200] ;  /* 0x00020020020dc981 */ /* 0x000f62000c1e1500 */
[----:B------:R-:W-:-:S03]  /*4d20*/  ISETP.NE.AND P2, PT, R29, RZ, PT ;  /* 0x000000ff1d00720c */ /* 0x000fc60003f45270 */
[----:B------:R-:W5:Y:S04]  /*4d30*/  @!P5 LDG.E.U16 R14, desc[UR32][R2.64+0x240] ;  /* 0x00024020020ed981 */ /* 0x000f68000c1e1500 */
[----:B------:R-:W5:Y:S04]  /*4d40*/  @!P6 LDG.E.U16 R15, desc[UR32][R2.64+0x280] ;  /* 0x00028020020fe981 */ /* 0x000f68000c1e1500 */
[----:B------:R-:W2:Y:S01]  /*4d50*/  @!P0 LDG.E.U16 R6, desc[UR32][R2.64+0x40] ;  /* 0x0000402002068981 */ /* 0x000ea2000c1e1500 */
[----:B------:R-:W-:Y:S02]  /*4d60*/  ISETP.NE.AND P0, PT, R22, RZ, PT ;  /* 0x000000ff1600720c */ /* 0x000fe40003f05270 */
[----:B------:R-:W-:Y:S01]  /*4d70*/  ISETP.NE.AND P3, PT, R31, RZ, PT ;  /* 0x000000ff1f00720c */ /* 0x000fe20003f65270 */
[----:B------:R-:W5:Y:S01]  /*4d80*/  @!P1 LDG.E.U16 R17, desc[UR32][R2.64+0x300] ;  /* 0x0003002002119981 */ /* 0x000f62000c1e1500 */
[----:B------:R-:W-:-:S03]  /*4d90*/  ISETP.NE.AND P4, PT, R47, RZ, PT ;  /* 0x000000ff2f00720c */ /* 0x000fc60003f85270 */
[----:B------:R-:W5:Y:S06]  /*4da0*/  @!P2 LDG.E.U16 R18, desc[UR32][R2.64+0x340] ;  /* 0x000340200212a981 */ /* 0x000f6c000c1e1500 */
[----:B------:R-:W3:Y:S01]  /*4db0*/  @!P0 LDG.E.U16 R7, desc[UR32][R2.64+0x80] ;  /* 0x0000802002078981 */ /* 0x000ee2000c1e1500 */
[----:B------:R-:W-:-:S03]  /*4dc0*/  ISETP.NE.AND P0, PT, R23, RZ, PT ;  /* 0x000000ff1700720c */ /* 0x000fc60003f05270 */
[----:B------:R-:W5:Y:S04]  /*4dd0*/  @!P3 LDG.E.U16 R19, desc[UR32][R2.64+0x380] ;  /* 0x000380200213b981 */ /* 0x000f68000c1e1500 */
[----:B------:R-:W5:Y:S06]  /*4de0*/  @!P4 LDG.E.U16 R20, desc[UR32][R2.64+0x3c0] ;  /* 0x0003c0200214c981 */ /* 0x000f6c000c1e1500 */
[----:B------:R-:W5:Y:S01]  /*4df0*/  @!P0 LDG.E.U16 R8, desc[UR32][R2.64+0xc0] ;  /* 0x0000c02002088981 */ /* 0x000f62000c1e1500 */
[----:B------:R-:W-:-:S13]  /*4e00*/  ISETP.NE.AND P0, PT, R24, RZ, PT ;  /* 0x000000ff1800720c */ /* 0x000fda0003f05270 */
[----:B------:R-:W5:Y:S01]  /*4e10*/  @!P0 LDG.E.U16 R9, desc[UR32][R2.64+0x100] ;  /* 0x0001002002098981 */ /* 0x000f62000c1e1500 */
[----:B------:R-:W-:-:S13]  /*4e20*/  ISETP.NE.AND P0, PT, R26, RZ, PT ;  /* 0x000000ff1a00720c */ /* 0x000fda0003f05270 */
[----:B------:R-:W5:Y:S01]  /*4e30*/  @!P0 LDG.E.U16 R16, desc[UR32][R2.64+0x2c0] ;  /* 0x0002c02002108981 */ /* 0x000f62000c1e1500 */
        /* <DEDUP_REMOVED lines=21> */
[----:B----4-:R-:W-:Y:S04]  /*4f90*/  STS.U16 [R142], R0 ;  /* 0x000000008e007388 */ /* 0x010fe80000000400 */
[----:B--2---:R-:W-:Y:S04]  /*4fa0*/  STS.U16 [R141+0x40], R6 ;  /* 0x000040068d007388 */ /* 0x004fe80000000400 */
[----:B---3--:R-:W-:Y:S04]  /*4fb0*/  STS.U16 [R140+0x80], R7 ;  /* 0x000080078c007388 */ /* 0x008fe80000000400 */
        /* <DEDUP_REMOVED lines=14> */
[----:B------:R-:W3:Y:S04]  /*50a0*/  LDS.U16 R11, [R145] ;  /* 0x00000000910b7984 */ /* 0x000ee80000000400 */
[----:B------:R-:W-:Y:S04]  /*50b0*/  LDS.U16 R2, [R144+0x2] ;  /* 0x0000020090027984 */ /* 0x000fe80000000400 */
[----:B------:R-:W-:Y:S04]  /*50c0*/  LDS.U16 R14, [R143+0x4] ;  /* 0x000004008f0e7984 */ /* 0x000fe80000000400 */
[----:B------:R-:W-:Y:S04]  /*50d0*/  LDS.U16 R3, [R164+0x6] ;  /* 0x00000600a4037984 */ /* 0x000fe80000000400 */
[----:B------:R-:W-:Y:S04]  /*50e0*/  LDS.U16 R86, [R161+0x8] ;  /* 0x00000800a1567984 */ /* 0x000fe80000000400 */
[----:B------:R-:W-:Y:S04]  /*50f0*/  LDS.U16 R8, [R160+0xa] ;  /* 0x00000a00a0087984 */ /* 0x000fe80000000400 */
[----:B------:R-:W-:Y:S04]  /*5100*/  LDS.U16 R7, [R159+0xc] ;  /* 0x00000c009f077984 */ /* 0x000fe80000000400 */
[----:B------:R-:W-:Y:S04]  /*5110*/  LDS.U16 R6, [R158+0xe] ;  /* 0x00000e009e067984 */ /* 0x000fe80000000400 */
[----:B------:R-:W4:Y:S04]  /*5120*/  LDS.U16 R19, [R157+0x10] ;  /* 0x000010009d137984 */ /* 0x000f280000000400 */
[----:B------:R-:W5:Y:S04]  /*5130*/  LDS.U16 R18, [R100+0x12] ;  /* 0x0000120064127984 */ /* 0x000f680000000400 */
        /* <DEDUP_REMOVED lines=10> */
[----:B------:R-:W-:Y:S01]  /*51e0*/  PRMT R22, RZ, 0x7610, R22 ;  /* 0x00007610ff167816 */ /* 0x000fe20000000016 */
[----:B------:R-:W2:Y:S04]  /*51f0*/  @!P2 LDG.E.U16 R81, desc[UR32][R4.64+0x340] ;  /* 0x000340200451a981 */ /* 0x000ea8000c1e1500 */
[----:B------:R-:W2:Y:S04]  /*5200*/  @!P3 LDG.E.U16 R82, desc[UR32][R4.64+0x380] ;  /* 0x000380200452b981 */ /* 0x000ea8000c1e1500 */
[----:B------:R-:W2:Y:S04]  /*5210*/  @!P4 LDG.E.U16 R83, desc[UR32][R4.64+0x3c0] ;  /* 0x0003c0200453c981 */ /* 0x000ea8000c1e1500 */
[----:B------:R-:W2:Y:S01]  /*5220*/  @!P5 LDG.E.U16 R20, desc[UR32][R4.64+0x40] ;  /* 0x000040200414d981 */ /* 0x000ea2000c1e1500 */
[----:B------:R-:W-:-:S02]  /*5230*/  ISETP.NE.AND P5, PT, R23, RZ, PT ;  /* 0x000000ff1700720c */ /* 0x000fc40003fa5270 */
[----:B------:R-:W-:-:S11]  /*5240*/  PRMT R23, RZ, 0x7610, R23 ;  /* 0x00007610ff177816 */ /* 0x000fd60000000017 */
[----:B------:R-:W2:Y:S01]  /*5250*/  @!P5 LDG.E.U16 R22, desc[UR32][R4.64+0x80] ;  /* 0x000080200416d981 */ /* 0x000ea2000c1e1500 */
[----:B------:R-:W-:Y:S02]  /*5260*/  ISETP.NE.AND P5, PT, R24, RZ, PT ;  /* 0x000000ff1800720c */ /* 0x000fe40003fa5270 */
[----:B------:R-:W-:-:S11]  /*5270*/  PRMT R24, RZ, 0x7610, R24 ;  /* 0x00007610ff187816 */ /* 0x000fd60000000018 */
[----:B------:R-:W2:Y:S01]  /*5280*/  @!P5 LDG.E.U16 R23, desc[UR32][R4.64+0xc0] ;  /* 0x0000c0200417d981 */ /* 0x000ea2000c1e1500 */
[----:B------:R-:W-:-:S13]  /*5290*/  ISETP.NE.AND P5, PT, R26, RZ, PT ;  /* 0x000000ff1a00720c */ /* 0x000fda0003fa5270 */
        /* <DEDUP_REMOVED lines=9> */
[----:B------:R-:W-:Y:S02]  /*5330*/  ISETP.NE.AND P5, PT, R79, RZ, PT ;  /* 0x000000ff4f00720c */ /* 0x000fe40003fa5270 */
[----:B------:R-:W-:Y:S02]  /*5340*/  PRMT R29, RZ, 0x7610, R29 ;  /* 0x00007610ff1d7816 */ /* 0x000fe4000000001d */
[----:B------:R-:W-:Y:S02]  /*5350*/  PRMT R31, RZ, 0x7610, R31 ;  /* 0x00007610ff1f7816 */ /* 0x000fe4000000001f */
[----:B------:R-:W-:-:S04]  /*5360*/  PRMT R79, RZ, 0x7610, R79 ;  /* 0x00007610ff4f7816 */ /* 0x000fc8000000004f */
[----:B------:R-:W2:Y:S04]  /*5370*/  @!P6 LDG.E.U16 R31, desc[UR32][R4.64+0x280] ;  /* 0x00028020041fe981 */ /* 0x000ea8000c1e1500 */
[----:B------:R-:W2:Y:S01]  /*5380*/  @!P5 LDG.E.U16 R28, desc[UR32][R4.64+0x200] ;  /* 0x00020020041cd981 */ /* 0x000ea2000c1e1500 */
[----:B------:R-:W-:Y:S02]  /*5390*/  ISETP.NE.AND P5, PT, R80, RZ, PT ;  /* 0x000000ff5000720c */ /* 0x000fe40003fa5270 */
[----:B------:R-:W-:Y:S01]  /*53a0*/  PRMT R80, RZ, 0x7610, R80 ;  /* 0x00007610ff507816 */ /* 0x000fe20000000050 */
[----:B------:R-:W2:Y:S05]  /*53b0*/  @!P0 LDG.E.U16 R79, desc[UR32][R4.64+0x2c0] ;  /* 0x0002c020044f8981 */ /* 0x000eaa000c1e1500 */
[----:B------:R-:W2:Y:S05]  /*53c0*/  @!P1 LDG.E.U16 R80, desc[UR32][R4.64+0x300] ;  /* 0x0003002004509981 */ /* 0x000eaa000c1e1500 */
[----:B------:R4:W2:Y:S01]  /*53d0*/  @!P5 LDG.E.U16 R29, desc[UR32][R4.64+0x240] ;  /* 0x00024020041dd981 */ /* 0x0008a2000c1e1500 */
[----:B---3--:R-:W-:-:S05]  /*53e0*/  HADD2.F32 R11, -RZ, R11.H0_H0 ;  /* 0x2000000bff0b7230 */ /* 0x008fca0000004100 */
[----:B------:R-:W-:Y:S01]  /*53f0*/  FMUL.FTZ R16, R11, -1.4426950216293334961 ;  /* 0xbfb8aa3b0b107820 */ /* 0x000fe20000410000 */
[----:B----4-:R-:W-:-:S05]  /*5400*/  HADD2.F32 R5, -RZ, R19.H0_H0 ;  /* 0x20000013ff057230 */ /* 0x010fca0000004100 */
[----:B------:R-:W3:Y:S01]  /*5410*/  MUFU.EX2 R16, R16 ;  /* 0x0000001000107308 */ /* 0x000ee20000000800 */
[----:B------:R-:W-:Y:S02]  /*5420*/  HADD2.F32 R14, -RZ, R14.H0_H0 ;  /* 0x2000000eff0e7230 */ /* 0x000fe40000004100 */
[----:B-----5:R-:W-:Y:S02]  /*5430*/  HADD2.F32 R4, -RZ, R18.H0_H0 ;  /* 0x20000012ff047230 */ /* 0x020fe40000004100 */
[----:B------:R-:W-:Y:S02]  /*5440*/  HADD2.F32 R15, -RZ, R2.H0_H0 ;  /* 0x20000002ff0f7230 */ /* 0x000fe40000004100 */
[----:B------:R-:W-:Y:S01]  /*5450*/  FMUL.FTZ R10, R14, -1.4426950216293334961 ;  /* 0xbfb8aa3b0e0a7820 */ /* 0x000fe20000410000 */
[----:B------:R-:W-:Y:S02]  /*5460*/  HADD2.F32 R17, -RZ, R3.H0_H0 ;  /* 0x20000003ff117230 */ /* 0x000fe40000004100 */
[----:B------:R-:W-:-:S03]  /*5470*/  FMUL.FTZ R13, R15, -1.4426950216293334961 ;  /* 0xbfb8aa3b0f0d7820 */ /* 0x000fc60000410000 */
[----:B------:R-:W4:Y:S01]  /*5480*/  MUFU.EX2 R10, R10 ;  /* 0x0000000a000a7308 */ /* 0x000f220000000800 */
[----:B------:R-:W-:-:S07]  /*5490*/  FMUL.FTZ R12, R17, -1.4426950216293334961 ;  /* 0xbfb8aa3b110c7820 */ /* 0x000fce0000410000 */
[----:B------:R-:W5:Y:S01]  /*54a0*/  MUFU.EX2 R13, R13 ;  /* 0x0000000d000d7308 */ /* 0x000f620000000800 */
[----:B------:R-:W-:-:S07]  /*54b0*/  HADD2.F32 R86, -RZ, R86.H0_H0 ;  /* 0x20000056ff567230 */ /* 0x000fce0000004100 */
[----:B------:R-:W1:Y:S01]  /*54c0*/  MUFU.EX2 R12, R12 ;  /* 0x0000000c000c7308 */ /* 0x000e620000000800 */
[----:B------:R-:W-:Y:S01]  /*54d0*/  FMUL.FTZ R3, R86, -1.4426950216293334961 ;  /* 0xbfb8aa3b56037820 */ /* 0x000fe20000410000 */
[----:B------:R-:W-:-:S06]  /*54e0*/  HADD2.F32 R8, -RZ, R8.H0_H0 ;  /* 0x20000008ff087230 */ /* 0x000fcc0000004100 */
[----:B------:R-:W-:Y:S01]  /*54f0*/  MUFU.EX2 R3, R3 ;  /* 0x0000000300037308 */ /* 0x000fe20000000800 */
[----:B------:R-:W-:Y:S01]  /*5500*/  FMUL.FTZ R9, R8, -1.4426950216293334961 ;  /* 0xbfb8aa3b08097820 */ /* 0x000fe20000410000 */
[----:B------:R-:W-:Y:S02]  /*5510*/  HADD2.F32 R6, -RZ, R6.H0_H0 ;  /* 0x20000006ff067230 */ /* 0x000fe40000004100 */
[----:B------:R-:W-:-:S04]  /*5520*/  HADD2.F32 R7, -RZ, R7.H0_H0 ;  /* 0x20000007ff077230 */ /* 0x000fc80000004100 */
[----:B------:R-:W-:Y:S01]  /*5530*/  MUFU.EX2 R9, R9 ;  /* 0x0000000900097308 */ /* 0x000fe20000000800 */
[----:B------:R-:W-:Y:S01]  /*5540*/  FMUL.FTZ R2, R7, -1.4426950216293334961 ;  /* 0xbfb8aa3b07027820 */ /* 0x000fe20000410000 */
[----:B------:R-:W-:Y:S02]  /*5550*/  HADD2.F32 R44, -RZ, R44.H0_H0 ;  /* 0x2000002cff2c7230 */ /* 0x000fe40000004100 */
[----:B------:R-:W-:-:S04]  /*5560*/  HADD2.F32 R43, -RZ, R43.H0_H0 ;  /* 0x2000002bff2b7230 */ /* 0x000fc80000004100 */
[----:B------:R-:W-:Y:S01]  /*5570*/  MUFU.EX2 R2, R2 ;  /* 0x0000000200027308 */ /* 0x000fe20000000800 */
[----:B--2---:R-:W-:Y:S04]  /*5580*/  STS.U16 [R142], R21 ;  /* 0x000000158e007388 */ /* 0x004fe80000000400 */
[----:B------:R-:W-:Y:S04]  /*5590*/  STS.U16 [R141+0x40], R20 ;  /* 0x000040148d007388 */ /* 0x000fe80000000400 */
[----:B------:R2:W-:Y:S04]  /*55a0*/  STS.U16 [R140+0x80], R22 ;  /* 0x000080168c007388 */ /* 0x0005e80000000400 */
        /* <DEDUP_REMOVED lines=12> */
[----:B------:R-:W-:Y:S01]  /*5670*/  STS.U16 [R84+0x3c0], R83 ;  /* 0x0003c05354007388 */ /* 0x000fe20000000400 */
[----:B------:R-:W-:-:S03]  /*5680*/  NOP ;  /* 0x0000000000007918 */ /* 0x000fc60000000000 */
[----:B------:R-:W0:Y:S01]  /*5690*/  LDS.U16 R20, [R145] ;  /* 0x0000000091147984 */ /* 0x000e220000000400 */
[----:B--2---:R-:W-:Y:S01]  /*56a0*/  FMUL.FTZ R22, R5, -1.4426950216293334961 ;  /* 0xbfb8aa3b05167820 */ /* 0x004fe20000410000 */
[----:B---3--:R-:W-:Y:S02]  /*56b0*/  FADD.FTZ R26, R16, 1 ;  /* 0x3f800000101a7421 */ /* 0x008fe40000010000 */
[----:B------:R-:W-:Y:S01]  /*56c0*/  LDS.U16 R27, [R143+0x4] ;  /* 0x000004008f1b7984 */ /* 0x000fe20000000400 */
[----:B------:R2:W-:Y:S01]  /*56d0*/  MUFU.EX2 R18, R22 ;  /* 0x0000001600127308 */ /* 0x0005e20000000800 */
[----:B----4-:R-:W-:Y:S02]  /*56e0*/  FADD.FTZ R29, R10, 1 ;  /* 0x3f8000000a1d7421 */ /* 0x010fe40000010000 */
[----:B------:R-:W-:Y:S04]  /*56f0*/  LDS.U16 R16, [R164+0x6] ;  /* 0x00000600a4107984 */ /* 0x000fe80000000400 */
[----:B--2---:R-:W2:Y:S01]  /*5700*/  LDS.U16 R22, [R144+0x2] ;  /* 0x0000020090167984 */ /* 0x004ea20000000400 */
[----:B------:R-:W3:Y:S01]  /*5710*/  MUFU.RCP R26, R26 ;  /* 0x0000001a001a7308 */ /* 0x000ee20000001000 */
[----:B-----5:R-:W-:Y:S01]  /*5720*/  FADD.FTZ R28, R13, 1 ;  /* 0x3f8000000d1c7421 */ /* 0x020fe20000010000 */
[----:B-1----:R-:W-:-:S06]  /*5730*/  FADD.FTZ R79, R12, 1 ;  /* 0x3f8000000c4f7421 */ /* 0x002fcc0000010000 */
[----:B0-----:R-:W0:Y:S01]  /*5740*/  MUFU.RCP R80, R28 ;  /* 0x0000001c00507308 */ /* 0x001e220000001000 */
[----:B------:R-:W-:Y:S02]  /*5750*/  HADD2.F32 R10, -RZ, R20.H0_H0 ;  /* 0x20000014ff0a7230 */ /* 0x000fe40000004100 */
[----:B---3--:R-:W-:-:S03]  /*5760*/  FADD.FTZ R20, -R26, 1 ;  /* 0x3f8000001a147421 */ /* 0x008fc60000010100 */
[----:B------:R-:W-:Y:S01]  /*5770*/  FMUL.FTZ R13, R46, R10 ;  /* 0x0000000a2e0d7220 */ /* 0x000fe20000410000 */
[C---:B------:R-:W-:Y:S01]  /*5780*/  FFMA.FTZ R20, R11.reuse, R20, 1 ;  /* 0x3f8000000b147423 */ /* 0x040fe20000010014 */
[----:B------:R-:W-:Y:S02]  /*5790*/  FMUL.FTZ R11, R11, R26 ;  /* 0x0000001a0b0b7220 */ /* 0x000fe40000410000 */
[----:B------:R-:W-:Y:S02]  /*57a0*/  FMUL.FTZ R13, R26, R13 ;  /* 0x0000000d1a0d7220 */ /* 0x000fe40000410000 */
[----:B------:R-:W1:Y:S01]  /*57b0*/  LDS.U16 R26, [R161+0x8] ;  /* 0x00000800a11a7984 */ /* 0x000e620000000400 */
[----:B------:R-:W3:Y:S01]  /*57c0*/  MUFU.RCP R29, R29 ;  /* 0x0000001d001d7308 */ /* 0x000ee20000001000 */
[----:B--2---:R-:W-:Y:S02]  /*57d0*/  HADD2.F32 R12, -RZ, R22.H0_H0 ;  /* 0x20000016ff0c7230 */ /* 0x004fe40000004100 */
[----:B------:R-:W2:Y:S01]  /*57e0*/  LDS.U16 R22, [R160+0xa] ;  /* 0x00000a00a0167984 */ /* 0x000ea20000000400 */
[----:B------:R-:W-:Y:S01]  /*57f0*/  FMUL.FTZ R21, R6, -1.4426950216293334961 ;  /* 0xbfb8aa3b06157820 */ /* 0x000fe20000410000 */
[----:B------:R-:W-:-:S03]  /*5800*/  FMUL.FTZ R31, R13, R20 ;  /* 0x000000140d1f7220 */ /* 0x000fc60000410000 */
[----:B------:R4:W5:Y:S01]  /*5810*/  MUFU.RCP R28, R79 ;  /* 0x0000004f001c7308 */ /* 0x0009620000001000 */
[----:B------:R-:W-:Y:S01]  /*5820*/  FADD.FTZ R81, R3, 1 ;  /* 0x3f80000003517421 */ /* 0x000fe20000010000 */
[C---:B0-----:R-:W-:Y:S01]  /*5830*/  FADD.FTZ R82, -R80.reuse, 1 ;  /* 0x3f80000050527421 */ /* 0x041fe20000010100 */
[----:B------:R-:W-:Y:S02]  /*5840*/  HADD2.F32 R13, -RZ, R27.H0_H0 ;  /* 0x2000001bff0d7230 */ /* 0x000fe40000004100 */
[----:B------:R-:W-:Y:S01]  /*5850*/  FMUL.FTZ R3, R45, R12 ;  /* 0x0000000c2d037220 */ /* 0x000fe20000410000 */
[----:B------:R-:W0:Y:S02]  /*5860*/  LDS.U16 R20, [R159+0xc] ;  /* 0x00000c009f147984 */ /* 0x000e240000000400 */
[----:B------:R-:W5:Y:S01]  /*5870*/  MUFU.EX2 R19, R21 ;  /* 0x0000001500137308 */ /* 0x000f620000000800 */
[C---:B----4-:R-:W-:Y:S01]  /*5880*/  FFMA.FTZ R79, R15.reuse, R82, 1 ;  /* 0x3f8000000f4f7423 */ /* 0x050fe20000010052 */
[----:B------:R-:W-:Y:S01]  /*5890*/  FMUL.FTZ R15, R15, R80 ;  /* 0x000000500f0f7220 */ /* 0x000fe20000410000 */
[----:B---3--:R-:W-:Y:S01]  /*58a0*/  FADD.FTZ R27, -R29, 1 ;  /* 0x3f8000001d1b7421 */ /* 0x008fe20000010100 */
[----:B------:R-:W-:Y:S01]  /*58b0*/  FMUL.FTZ R118, R80, R3 ;  /* 0x0000000350767220 */ /* 0x000fe20000410000 */
[----:B------:R-:W-:Y:S01]  /*58c0*/  FMUL.FTZ R80, R44, R13 ;  /* 0x0000000d2c507220 */ /* 0x000fe20000410000 */
[----:B------:R-:W-:Y:S01]  /*58d0*/  FADD.FTZ R83, R9, 1 ;  /* 0x3f80000009537421 */ /* 0x000fe20000010000 */
[C---:B------:R-:W-:Y:S01]  /*58e0*/  FFMA.FTZ R85, R14.reuse, R27, 1 ;  /* 0x3f8000000e557423 */ /* 0x040fe2000001001b */
[----:B------:R-:W3:Y:S01]  /*58f0*/  MUFU.RCP R9, R81 ;  /* 0x0000005100097308 */ /* 0x000ee20000001000 */
[----:B------:R-:W-:Y:S01]  /*5900*/  FMUL.FTZ R14, R14, R29 ;  /* 0x0000001d0e0e7220 */ /* 0x000fe20000410000 */
[----:B------:R-:W-:Y:S01]  /*5910*/  FMUL.FTZ R80, R29, R80 ;  /* 0x000000501d507220 */ /* 0x000fe20000410000 */
[----:B------:R-:W-:Y:S01]  /*5920*/  HADD2.F32 R16, -RZ, R16.H0_H0 ;  /* 0x20000010ff107230 */ /* 0x000fe20000004100 */
[----:B------:R-:W4:Y:S01]  /*5930*/  LDS.U16 R29, [R158+0xe] ;  /* 0x00000e009e1d7984 */ /* 0x000f220000000400 */
[----:B-----5:R-:W-:-:S03]  /*5940*/  FADD.FTZ R82, -R28, 1 ;  /* 0x3f8000001c527421 */ /* 0x020fc60000010100 */
[----:B------:R-:W5:Y:S01]  /*5950*/  LDS.U16 R27, [R157+0x10] ;  /* 0x000010009d1b7984 */ /* 0x000f620000000400 */
[----:B------:R-:W-:Y:S01]  /*5960*/  FADD.FTZ R151, R19, 1 ;  /* 0x3f80000013977421 */ /* 0x000fe20000010000 */
[----:B------:R-:W-:Y:S01]  /*5970*/  FMUL.FTZ R19, R43, R16 ;  /* 0x000000102b137220 */ /* 0x000fe20000410000 */
[----:B------:R-:W-:Y:S01]  /*5980*/  FMUL.FTZ R21, R4, -1.4426950216293334961 ;  /* 0xbfb8aa3b04157820 */ /* 0x000fe20000410000 */
[C---:B------:R-:W-:Y:S01]  /*5990*/  FFMA.FTZ R82, R17.reuse, R82, 1 ;  /* 0x3f80000011527423 */ /* 0x040fe20000010052 */
[----:B------:R-:W-:Y:S01]  /*59a0*/  FMUL.FTZ R17, R17, R28 ;  /* 0x0000001c11117220 */ /* 0x000fe20000410000 */
[----:B------:R-:W-:Y:S01]  /*59b0*/  FMUL.FTZ R19, R28, R19 ;  /* 0x000000131c137220 */ /* 0x000fe20000410000 */
[----:B------:R-:W-:Y:S01]  /*59c0*/  FADD.FTZ R84, R18, 1 ;  /* 0x3f80000012547421 */ /* 0x000fe20000010000 */
[----:B------:R-:W5:Y:S01]  /*59d0*/  LDS.U16 R28, [R100+0x12] ;  /* 0x00001200641c7984 */ /* 0x000f620000000400 */
[----:B------:R-:W-:Y:S02]  /*59e0*/  HADD2.F32 R42, -RZ, R42.H0_H0 ;  /* 0x2000002aff2a7230 */ /* 0x000fe40000004100 */
[----:B------:R-:W-:Y:S01]  /*59f0*/  FADD.FTZ R2, R2, 1 ;  /* 0x3f80000002027421 */ /* 0x000fe20000010000 */
[----:B-1----:R-:W-:Y:S01]  /*5a00*/  HADD2.F32 R18, -RZ, R26.H0_H0 ;  /* 0x2000001aff127230 */ /* 0x002fe20000004100 */
[----:B------:R-:W1:Y:S01]  /*5a10*/  MUFU.EX2 R21, R21 ;  /* 0x0000001500157308 */ /* 0x000e620000000800 */
[----:B------:R-:W-:Y:S01]  /*5a20*/  FMUL.FTZ R118, R118, R79 ;  /* 0x0000004f76767220 */ /* 0x000fe20000410000 */
[----:B------:R-:W-:Y:S01]  /*5a30*/  FMUL.FTZ R120, R19, R82 ;  /* 0x0000005213787220 */ /* 0x000fe20000410000 */
[----:B---3--:R-:W-:Y:S01]  /*5a40*/  FADD.FTZ R79, -R9, 1 ;  /* 0x3f800000094f7421 */ /* 0x008fe20000010100 */
[----:B--2---:R-:W-:-:S02]  /*5a50*/  HADD2.F32 R19, -RZ, R22.H0_H0 ;  /* 0x20000016ff137230 */ /* 0x004fc40000004100 */
[----:B------:R-:W-:Y:S01]  /*5a60*/  FMUL.FTZ R22, R42, R18 ;  /* 0x000000122a167220 */ /* 0x000fe20000410000 */
[----:B------:R-:W-:Y:S02]  /*5a70*/  HADD2.F32 R0, -RZ, R0.H0_H0 ;  /* 0x20000000ff007230 */ /* 0x000fe40000004100 */
[----:B------:R-:W-:Y:S01]  /*5a80*/  FFMA.FTZ R79, R86, R79, 1 ;  /* 0x3f800000564f7423 */ /* 0x000fe2000001004f */
[----:B------:R-:W2:Y:S01]  /*5a90*/  MUFU.RCP R2, R2 ;  /* 0x0000000200027308 */ /* 0x000ea20000001000 */
[----:B------:R-:W-:Y:S01]  /*5aa0*/  FMUL.FTZ R22, R9, R22 ;  /* 0x0000001609167220 */ /* 0x000fe20000410000 */
[----:B------:R-:W-:-:S06]  /*5ab0*/  FMUL.FTZ R23, R0, -1.4426950216293334961 ;  /* 0xbfb8aa3b00177820 */ /* 0x000fcc0000410000 */
[----:B------:R3:W4:Y:S01]  /*5ac0*/  MUFU.RCP R3, R83 ;  /* 0x0000005300037308 */ /* 0x0007220000001000 */
[----:B------:R-:W-:Y:S02]  /*5ad0*/  FMUL.FTZ R87, R22, R79 ;  /* 0x0000004f16577220 */ /* 0x000fe40000410000 */
[----:B------:R-:W5:Y:S01]  /*5ae0*/  LDS.U16 R79, [R99+0x14] ;  /* 0x00001400634f7984 */ /* 0x000f620000000400 */
[----:B------:R-:W-:Y:S02]  /*5af0*/  HADD2.F32 R40, -RZ, R40.H0_H0 ;  /* 0x20000028ff287230 */ /* 0x000fe40000004100 */
[----:B-1----:R-:W-:Y:S02]  /*5b00*/  FADD.FTZ R149, R21, 1 ;  /* 0x3f80000015957421 */ /* 0x002fe40000010000 */
[----:B------:R-:W1:Y:S01]  /*5b10*/  MUFU.RCP R151, R151 ;  /* 0x0000009700977308 */ /* 0x000e620000001000 */
[----:B0-----:R-:W-:Y:S02]  /*5b20*/  HADD2.F32 R20, -RZ, R20.H0_H0 ;  /* 0x20000014ff147230 */ /* 0x001fe40000004100 */
[----:B------:R-:W-:Y:S01]  /*5b30*/  FMUL.FTZ R85, R80, R85 ;  /* 0x0000005550557220 */ /* 0x000fe20000410000 */
[----:B------:R-:W-:-:S04]  /*5b40*/  HADD2.F32 R41, -RZ, R41.H0_H0 ;  /* 0x20000029ff297230 */ /* 0x000fc80000004100 */
[----:B------:R-:W0:Y:S01]  /*5b50*/  MUFU.EX2 R23, R23 ;  /* 0x0000001700177308 */ /* 0x000e220000000800 */
[----:B--2---:R-:W-:Y:S01]  /*5b60*/  FADD.FTZ R80, -R2, 1 ;  /* 0x3f80000002507421 */ /* 0x004fe20000010100 */
[----:B---3--:R-:W-:Y:S01]  /*5b70*/  FMUL.FTZ R83, R40, R20 ;  /* 0x0000001428537220 */ /* 0x008fe20000410000 */
[----:B------:R-:W-:-:S05]  /*5b80*/  HADD2.F32 R48, -RZ, R48.H0_H0 ;  /* 0x20000030ff307230 */ /* 0x000fca0000004100 */
[----:B------:R-:W2:Y:S01]  /*5b90*/  MUFU.RCP R84, R84 ;  /* 0x0000005400547308 */ /* 0x000ea20000001000 */
[----:B----4-:R-:W-:Y:S01]  /*5ba0*/  FADD.FTZ R81, -R3, 1 ;  /* 0x3f80000003517421 */ /* 0x010fe20000010100 */
[----:B------:R-:W-:Y:S01]  /*5bb0*/  FMUL.FTZ R26, R41, R19 ;  /* 0x00000013291a7220 */ /* 0x000fe20000410000 */
[----:B------:R-:W-:Y:S01]  /*5bc0*/  FFMA.FTZ R80, R7, R80, 1 ;  /* 0x3f80000007507423 */ /* 0x000fe20000010050 */
[----:B------:R-:W-:Y:S01]  /*5bd0*/  FMUL.FTZ R83, R2, R83 ;  /* 0x0000005302537220 */ /* 0x000fe20000410000 */
[----:B------:R-:W-:-:S03]  /*5be0*/  HADD2.F32 R39, -RZ, R39.H0_H0 ;  /* 0x20000027ff277230 */ /* 0x000fc60000004100 */
[----:B------:R-:W3:Y:S01]  /*5bf0*/  MUFU.RCP R149, R149 ;  /* 0x0000009500957308 */ /* 0x000ee20000001000 */
[----:B------:R-:W-:Y:S02]  /*5c00*/  HADD2.F32 R21, -RZ, R29.H0_H0 ;  /* 0x2000001dff157230 */ /* 0x000fe40000004100 */
[----:B------:R-:W-:Y:S01]  /*5c10*/  FMUL.FTZ R25, R48, -1.4426950216293334961 ;  /* 0xbfb8aa3b30197820 */ /* 0x000fe20000410000 */
[----:B------:R-:W-:Y:S01]  /*5c20*/  FFMA.FTZ R81, R8, R81, 1 ;  /* 0x3f80000008517423 */ /* 0x000fe20000010051 */
[----:B------:R-:W-:Y:S01]  /*5c30*/  FMUL.FTZ R26, R3, R26 ;  /* 0x0000001a031a7220 */ /* 0x000fe20000410000 */
[----:B------:R-:W-:Y:S02]  /*5c40*/  HADD2.F32 R49, -RZ, R49.H0_H0 ;  /* 0x20000031ff317230 */ /* 0x000fe40000004100 */
[----:B------:R-:W-:Y:S01]  /*5c50*/  FMUL.FTZ R119, R83, R80 ;  /* 0x0000005053777220 */ /* 0x000fe20000410000 */
[----:B------:R-:W-:Y:S02]  /*5c60*/  HADD2.F32 R38, -RZ, R38.H0_H0 ;  /* 0x20000026ff267230 */ /* 0x000fe40000004100 */
[----:B------:R-:W-:Y:S01]  /*5c70*/  FMUL.FTZ R80, R39, R21 ;  /* 0x0000001527507220 */ /* 0x000fe20000410000 */
[----:B-----5:R-:W-:-:S02]  /*5c80*/  HADD2.F32 R22, -RZ, R27.H0_H0 ;  /* 0x2000001bff167230 */ /* 0x020fc40000004100 */
[----:B-1----:R-:W-:Y:S01]  /*5c90*/  FADD.FTZ R27, -R151, 1 ;  /* 0x3f800000971b7421 */ /* 0x002fe20000010100 */
[----:B------:R-:W-:Y:S02]  /*5ca0*/  HADD2.F32 R47, -RZ, R47.H0_H0 ;  /* 0x2000002fff2f7230 */ /* 0x000fe40000004100 */
[----:B------:R-:W-:Y:S01]  /*5cb0*/  FMUL.FTZ R122, R26, R81 ;  /* 0x000000511a7a7220 */ /* 0x000fe20000410000 */
[----:B------:R-:W1:Y:S01]  /*5cc0*/  MUFU.EX2 R25, R25 ;  /* 0x0000001900197308 */ /* 0x000e620000000800 */
[----:B0-----:R-:W-:Y:S01]  /*5cd0*/  FADD.FTZ R147, R23, 1 ;  /* 0x3f80000017937421 */ /* 0x001fe20000010000 */
[----:B------:R-:W0:Y:S01]  /*5ce0*/  LDS.U16 R81, [R98+0x16] ;  /* 0x0000160062517984 */ /* 0x000e220000000400 */
[----:B------:R-:W-:Y:S01]  /*5cf0*/  FMUL.FTZ R117, R49, -1.4426950216293334961 ;  /* 0xbfb8aa3b31757820 */ /* 0x000fe20000410000 */
[----:B--2---:R-:W-:Y:S01]  /*5d00*/  FADD.FTZ R82, -R84, 1 ;  /* 0x3f80000054527421 */ /* 0x004fe20000010100 */
[----:B------:R-:W-:Y:S01]  /*5d10*/  FMUL.FTZ R29, R38, R22 ;  /* 0x00000016261d7220 */ /* 0x000fe20000410000 */
[----:B------:R-:W-:Y:S01]  /*5d20*/  FFMA.FTZ R27, R6, R27, 1 ;  /* 0x3f800000061b7423 */ /* 0x000fe2000001001b */
[----:B------:R-:W-:Y:S01]  /*5d30*/  FMUL.FTZ R80, R151, R80 ;  /* 0x0000005097507220 */ /* 0x000fe20000410000 */
[----:B------:R-:W-:Y:S01]  /*5d40*/  HADD2.F32 R50, -RZ, R50.H0_H0 ;  /* 0x20000032ff327230 */ /* 0x000fe20000004100 */
[----:B------:R-:W2:Y:S01]  /*5d50*/  LDS.U16 R83, [R97+0x18] ;  /* 0x0000180061537984 */ /* 0x000ea20000000400 */
[----:B------:R-:W-:Y:S01]  /*5d60*/  FMUL.FTZ R24, R47, -1.4426950216293334961 ;  /* 0xbfb8aa3b2f187820 */ /* 0x000fe20000410000 */
[----:B------:R-:W-:-:S02]  /*5d70*/  HADD2.F32 R36, -RZ, R36.H0_H0 ;  /* 0x20000024ff247230 */ /* 0x000fc40000004100 */
[----:B------:R-:W-:Y:S01]  /*5d80*/  HADD2.F32 R23, -RZ, R28.H0_H0 ;  /* 0x2000001cff177230 */ /* 0x000fe20000004100 */
[----:B------:R4:W-:Y:S01]  /*5d90*/  MUFU.EX2 R26, R117 ;  /* 0x00000075001a7308 */ /* 0x0009e20000000800 */
[----:B------:R-:W-:Y:S01]  /*5da0*/  FFMA.FTZ R82, R5, R82, 1 ;  /* 0x3f80000005527423 */ /* 0x000fe20000010052 */
[----:B------:R-:W-:Y:S01]  /*5db0*/  FMUL.FTZ R29, R84, R29 ;  /* 0x0000001d541d7220 */ /* 0x000fe20000410000 */
[----:B------:R-:W-:Y:S01]  /*5dc0*/  FMUL.FTZ R124, R80, R27 ;  /* 0x0000001b507c7220 */ /* 0x000fe20000410000 */
[----:B---3--:R-:W-:Y:S01]  /*5dd0*/  FADD.FTZ R27, -R149, 1 ;  /* 0x3f800000951b7421 */ /* 0x008fe20000010100 */
[----:B------:R-:W-:-:S03]  /*5de0*/  FMUL.FTZ R28, R36, R23 ;  /* 0x00000017241c7220 */ /* 0x000fc60000410000 */
[----:B------:R-:W3:Y:S01]  /*5df0*/  MUFU.RCP R147, R147 ;  /* 0x0000009300937308 */ /* 0x000ee20000001000 */
[----:B----4-:R-:W-:Y:S01]  /*5e00*/  FMUL.FTZ R117, R50, -1.4426950216293334961 ;  /* 0xbfb8aa3b32757820 */ /* 0x010fe20000410000 */
[----:B------:R-:W-:Y:S01]  /*5e10*/  FMUL.FTZ R121, R29, R82 ;  /* 0x000000521d797220 */ /* 0x000fe20000410000 */
[----:B------:R-:W-:Y:S01]  /*5e20*/  FFMA.FTZ R29, R4, R27, 1 ;  /* 0x3f800000041d7423 */ /* 0x000fe2000001001b */
[----:B------:R-:W-:-:S04]  /*5e30*/  FMUL.FTZ R28, R149, R28 ;  /* 0x0000001c951c7220 */ /* 0x000fc80000410000 */
[----:B------:R-:W4:Y:S01]  /*5e40*/  MUFU.EX2 R24, R24 ;  /* 0x0000001800187308 */ /* 0x000f220000000800 */
[----:B------:R-:W-:Y:S01]  /*5e50*/  FMUL.FTZ R126, R28, R29 ;  /* 0x0000001d1c7e7220 */ /* 0x000fe20000410000 */
[----:B-1----:R-:W-:Y:S01]  /*5e60*/  FADD.FTZ R82, R25, 1 ;  /* 0x3f80000019527421 */ /* 0x002fe20000010000 */
[----:B------:R-:W1:Y:S05]  /*5e70*/  LDS.U16 R29, [R96+0x1a] ;  /* 0x00001a00601d7984 */ /* 0x000e6a0000000400 */
[----:B------:R-:W5:Y:S01]  /*5e80*/  MUFU.EX2 R117, R117 ;  /* 0x0000007500757308 */ /* 0x000f620000000800 */
[----:B------:R-:W-:Y:S02]  /*5e90*/  HADD2.F32 R34, -RZ, R34.H0_H0 ;  /* 0x20000022ff227230 */ /* 0x000fe40000004100 */
[----:B---3--:R-:W-:Y:S01]  /*5ea0*/  FADD.FTZ R123, -R147, 1 ;  /* 0x3f800000937b7421 */ /* 0x008fe20000010100 */
[----:B------:R-:W-:-:S02]  /*5eb0*/  HADD2.F32 R25, -RZ, R79.H0_H0 ;  /* 0x2000004fff197230 */ /* 0x000fc40000004100 */
[----:B------:R-:W-:Y:S02]  /*5ec0*/  HADD2.F32 R78, -RZ, R78.H0_H0 ;  /* 0x2000004eff4e7230 */ /* 0x000fe40000004100 */
[----:B------:R-:W-:Y:S01]  /*5ed0*/  FADD.FTZ R129, R26, 1 ;  /* 0x3f8000001a817421 */ /* 0x000fe20000010000 */
[----:B------:R-:W-:Y:S02]  /*5ee0*/  HADD2.F32 R37, -RZ, R37.H0_H0 ;  /* 0x20000025ff257230 */ /* 0x000fe40000004100 */
[----:B------:R-:W-:Y:S01]  /*5ef0*/  FMUL.FTZ R80, R34, R25 ;  /* 0x0000001922507220 */ /* 0x000fe20000410000 */
[----:B----4-:R-:W-:Y:S01]  /*5f00*/  FADD.FTZ R127, R24, 1 ;  /* 0x3f800000187f7421 */ /* 0x010fe20000010000 */
[----:B------:R-:W-:Y:S01]  /*5f10*/  FFMA.FTZ R24, R0, R123, 1 ;  /* 0x3f80000000187423 */ /* 0x000fe2000001007b */
[----:B------:R-:W3:Y:S01]  /*5f20*/  MUFU.RCP R79, R82 ;  /* 0x00000052004f7308 */ /* 0x000ee20000001000 */
[----:B------:R-:W-:Y:S01]  /*5f30*/  FMUL.FTZ R123, R147, R80 ;  /* 0x00000050937b7220 */ /* 0x000fe20000410000 */
[----:B------:R-:W-:Y:S01]  /*5f40*/  FMUL.FTZ R27, R78, -1.4426950216293334961 ;  /* 0xbfb8aa3b4e1b7820 */ /* 0x000fe20000410000 */
[----:B------:R-:W-:Y:S01]  /*5f50*/  HADD2.F32 R35, -RZ, R35.H0_H0 ;  /* 0x20000023ff237230 */ /* 0x000fe20000004100 */
[----:B------:R-:W-:Y:S01]  /*5f60*/  LDS.U16 R28, [R95+0x1c] ;  /* 0x00001c005f1c7984 */ /* 0x000fe20000000400 */
[----:B-----5:R-:W-:-:S03]  /*5f70*/  FADD.FTZ R131, R117, 1 ;  /* 0x3f80000075837421 */ /* 0x020fc60000010000 */
[----:B------:R-:W4:Y:S01]  /*5f80*/  MUFU.RCP R80, R127 ;  /* 0x0000007f00507308 */ /* 0x000f220000001000 */
[----:B------:R-:W5:Y:S01]  /*5f90*/  LDS.U16 R117, [R94+0x1e] ;  /* 0x00001e005e757984 */ /* 0x000f620000000400 */
[----:B------:R-:W-:Y:S01]  /*5fa0*/  FMUL.FTZ R123, R123, R24 ;  /* 0x000000187b7b7220 */ /* 0x000fe20000410000 */
[----:B0-----:R-:W-:Y:S02]  /*5fb0*/  HADD2.F32 R24, -RZ, R81.H0_H0 ;  /* 0x20000051ff187230 */ /* 0x001fe40000004100 */
[----:B--2---:R-:W-:-:S03]  /*5fc0*/  HADD2.F32 R26, -RZ, R83.H0_H0 ;  /* 0x20000053ff1a7230 */ /* 0x004fc60000004100 */
[----:B------:R-:W0:Y:S01]  /*5fd0*/  MUFU.EX2 R27, R27 ;  /* 0x0000001b001b7308 */ /* 0x000e220000000800 */
[----:B---3--:R-:W-:Y:S01]  /*5fe0*/  FADD.FTZ R125, -R79, 1 ;  /* 0x3f8000004f7d7421 */ /* 0x008fe20000010100 */
[----:B------:R-:W-:Y:S01]  /*5ff0*/  FMUL.FTZ R128, R37, R24 ;  /* 0x0000001825807220 */ /* 0x000fe20000410000 */
[----:B------:R-:W-:-:S05]  /*6000*/  FMUL.FTZ R83, R35, R26 ;  /* 0x0000001a23537220 */ /* 0x000fca0000410000 */
[----:B------:R-:W2:Y:S01]  /*6010*/  MUFU.RCP R82, R129 ;  /* 0x0000008100527308 */ /* 0x000ea20000001000 */
[----:B----4-:R-:W-:Y:S01]  /*6020*/  FADD.FTZ R130, -R80, 1 ;  /* 0x3f80000050827421 */ /* 0x010fe20000010100 */
[----:B------:R-:W-:Y:S01]  /*6030*/  FFMA.FTZ R125, R48, R125, 1 ;  /* 0x3f800000307d7423 */ /* 0x000fe2000001007d */
[----:B------:R-:W-:Y:S01]  /*6040*/  FMUL.FTZ R128, R79, R128 ;  /* 0x000000804f807220 */ /* 0x000fe20000410000 */
[----:B------:R-:W-:Y:S01]  /*6050*/  FMUL.FTZ R83, R80, R83 ;  /* 0x0000005350537220 */ /* 0x000fe20000410000 */
[----:B------:R-:W-:Y:S02]  /*6060*/  FFMA.FTZ R130, R47, R130, 1 ;  /* 0x3f8000002f827423 */ /* 0x000fe40000010082 */
[----:B------:R-:W-:Y:S02]  /*6070*/  FMUL.FTZ R128, R128, R125 ;  /* 0x0000007d80807220 */ /* 0x000fe40000410000 */
[----:B------:R-:W-:Y:S01]  /*6080*/  FMUL.FTZ R125, R83, R130 ;  /* 0x00000082537d7220 */ /* 0x000fe20000410000 */
[----:B0-----:R-:W-:Y:S01]  /*6090*/  FADD.FTZ R83, R27, 1 ;  /* 0x3f8000001b537421 */ /* 0x001fe20000010000 */
[----:B------:R-:W-:-:S02]  /*60a0*/  HADD2.F32 R32, -RZ, R32.H0_H0 ;  /* 0x20000020ff207230 */ /* 0x000fc40000004100 */
[----:B-1----:R-:W-:Y:S02]  /*60b0*/  HADD2.F32 R27, -RZ, R29.H0_H0 ;  /* 0x2000001dff1b7230 */ /* 0x002fe40000004100 */
[----:B--2---:R-:W-:-:S03]  /*60c0*/  FADD.FTZ R130, -R82, 1 ;  /* 0x3f80000052827421 */ /* 0x004fc60000010100 */
[----:B------:R-:W-:Y:S01]  /*60d0*/  FMUL.FTZ R29, R32, R27 ;  /* 0x0000001b201d7220 */ /* 0x000fe20000410000 */
[----:B------:R-:W-:-:S03]  /*60e0*/  FFMA.FTZ R130, R49, R130, 1 ;  /* 0x3f80000031827423 */ /* 0x000fc60000010082 */
[----:B------:R-:W-:-:S04]  /*60f0*/  FMUL.FTZ R29, R82, R29 ;  /* 0x0000001d521d7220 */ /* 0x000fc80000410000 */
[----:B------:R-:W-:Y:S01]  /*6100*/  FMUL.FTZ R130, R29, R130 ;  /* 0x000000821d827220 */ /* 0x000fe20000410000 */
[----:B-----5:R-:W-:Y:S02]  /*6110*/  HADD2.F32 R29, -RZ, R117.H0_H0 ;  /* 0x20000075ff1d7230 */ /* 0x020fe40000004100 */
[----:B------:R-:W0:Y:S01]  /*6120*/  S2R R117, SR_TID.X ;  /* 0x0000000000757919 */ /* 0x000e220000002100 */
[----:B------:R-:W1:Y:S01]  /*6130*/  MUFU.RCP R81, R131 ;  /* 0x0000008300517308 */ /* 0x000e620000001000 */
[----:B------:R-:W-:Y:S07]  /*6140*/  BAR.SYNC.DEFER_BLOCKING 0x0 ;  /* 0x0000000000007b1d */ /* 0x000fee0000010000 */
[----:B------:R-:W2:Y:S01]  /*6150*/  MUFU.RCP R83, R83 ;  /* 0x0000005300537308 */ /* 0x000ea20000001000 */
[----:B------:R-:W-:-:S02]  /*6160*/  HADD2.F32 R33, -RZ, R33.H0_H0 ;  /* 0x20000021ff217230 */ /* 0x000fc40000004100 */
[----:B------:R-:W-:Y:S02]  /*6170*/  HADD2.F32 R28, -RZ, R28.H0_H0 ;  /* 0x2000001cff1c7230 */ /* 0x000fe40000004100 */
[----:B------:R-:W-:Y:S02]  /*6180*/  HADD2.F32 R30, -RZ, R30.H0_H0 ;  /* 0x2000001eff1e7230 */ /* 0x000fe40000004100 */
[----:B-1----:R-:W-:Y:S01]  /*6190*/  FADD.FTZ R127, -R81, 1 ;  /* 0x3f800000517f7421 */ /* 0x002fe20000010100 */
[----:B------:R-:W-:Y:S01]  /*61a0*/  FMUL.FTZ R132, R33, R28 ;  /* 0x0000001c21847220 */ /* 0x000fe20000410000 */
[----:B------:R-:W-:Y:S02]  /*61b0*/  F2FP.F16.F32.PACK_AB R31, R118, R31 ;  /* 0x0000001f761f723e */ /* 0x000fe400000000ff */
[----:B------:R-:W-:Y:S01]  /*61c0*/  FFMA.FTZ R134, R50, R127, 1 ;  /* 0x3f80000032867423 */ /* 0x000fe2000001007f */
[----:B------:R-:W-:Y:S01]  /*61d0*/  FMUL.FTZ R127, R81, R132 ;  /* 0x00000084517f7220 */ /* 0x000fe20000410000 */
[----:B------:R-:W-:Y:S01]  /*61e0*/  FMUL.FTZ R132, R30, R29 ;  /* 0x0000001d1e847220 */ /* 0x000fe20000410000 */
[----:B--2---:R-:W-:Y:S01]  /*61f0*/  FADD.FTZ R129, -R83, 1 ;  /* 0x3f80000053817421 */ /* 0x004fe20000010100 */
[----:B------:R-:W-:-:S02]  /*6200*/  F2FP.F16.F32.PACK_AB R85, R120, R85 ;  /* 0x000000557855723e */ /* 0x000fc400000000ff */
[----:B------:R-:W-:Y:S01]  /*6210*/  FMUL.FTZ R132, R83, R132 ;  /* 0x0000008453847220 */ /* 0x000fe20000410000 */
[----:B0-----:R-:W-:Y:S01]  /*6220*/  ISETP.NE.AND P5, PT, R117, RZ, PT ;  /* 0x000000ff7500720c */ /* 0x001fe20003fa5270 */
[----:B------:R-:W-:Y:S01]  /*6230*/  FFMA.FTZ R129, R78, R129, 1 ;  /* 0x3f8000004e817423 */ /* 0x000fe20000010081 */
[----:B------:R-:W-:Y:S02]  /*6240*/  PRMT R120, R31, 0x7632, R120 ;  /* 0x000076321f787816 */ /* 0x000fe40000000078 */
[----:B------:R-:W-:Y:S01]  /*6250*/  F2FP.F16.F32.PACK_AB R87, R122, R87 ;  /* 0x000000577a57723e */ /* 0x000fe200000000ff */
[----:B------:R-:W-:Y:S01]  /*6260*/  FMUL.FTZ R118, R132, R129 ;  /* 0x0000008184767220 */ /* 0x000fe20000410000 */
[----:B------:R-:W-:Y:S01]  /*6270*/  PRMT R122, R85, 0x7632, R122 ;  /* 0x00007632557a7816 */ /* 0x000fe2000000007a */
[----:B------:R0:W-:Y:S01]  /*6280*/  STS.U16 [R145], R31 ;  /* 0x0000001f91007388 */ /* 0x0001e20000000400 */
[----:B------:R-:W-:Y:S01]  /*6290*/  F2FP.F16.F32.PACK_AB R119, R124, R119 ;  /* 0x000000777c77723e */ /* 0x000fe200000000ff */
[----:B------:R-:W-:Y:S01]  /*62a0*/  FMUL.FTZ R127, R127, R134 ;  /* 0x000000867f7f7220 */ /* 0x000fe20000410000 */
[----:B------:R-:W-:Y:S01]  /*62b0*/  PRMT R129, R87, 0x7632, R129 ;  /* 0x0000763257817816 */ /* 0x000fe20000000081 */
[----:B------:R1:W-:Y:S01]  /*62c0*/  STS.U16 [R144+0x2], R120 ;  /* 0x0000027890007388 */ /* 0x0003e20000000400 */
[----:B------:R-:W-:-:S02]  /*62d0*/  F2FP.F16.F32.PACK_AB R121, R126, R121 ;  /* 0x000000797e79723e */ /* 0x000fc400000000ff */
[----:B------:R-:W-:Y:S01]  /*62e0*/  PRMT R124, R119, 0x7632, R124 ;  /* 0x00007632777c7816 */ /* 0x000fe2000000007c */
[----:B------:R2:W-:Y:S01]  /*62f0*/  STS.U16 [R143+0x4], R85 ;  /* 0x000004558f007388 */ /* 0x0005e20000000400 */
[----:B0-----:R-:W-:Y:S02]  /*6300*/  MOV R31, UR11 ;  /* 0x0000000b001f7c02 */ /* 0x001fe40008000f00 */
[----:B------:R-:W-:Y:S01]  /*6310*/  F2FP.F16.F32.PACK_AB R123, R128, R123 ;  /* 0x0000007b807b723e */ /* 0x000fe200000000ff */
[----:B------:R-:W3:Y:S01]  /*6320*/  LDL R132, [R1+0xc] ;  /* 0x00000c0001847983 */ /* 0x000ee20000100800 */
[----:B-1----:R-:W-:Y:S01]  /*6330*/  IMAD.MOV.U32 R120, RZ, RZ, -0x800 ;  /* 0xfffff800ff787424 */ /* 0x002fe200078e00ff */
[----:B------:R-:W-:Y:S02]  /*6340*/  F2FP.F16.F32.PACK_AB R125, R130, R125 ;  /* 0x0000007d827d723e */ /* 0x000fe400000000ff */
[----:B------:R0:W-:Y:S01]  /*6350*/  STS.U16 [R164+0x6], R122 ;  /* 0x0000067aa4007388 */ /* 0x0001e20000000400 */
[----:B--2---:R-:W-:Y:S01]  /*6360*/  PRMT R85, R121, 0x7632, R85 ;  /* 0x0000763279557816 */ /* 0x004fe20000000055 */
[----:B------:R-:W-:Y:S01]  /*6370*/  @!P5 IMAD R31, R31, R120, UR29 ;  /* 0x0000001d1f1fde24 */ /* 0x000fe2000f8e0278 */
[----:B------:R-:W-:Y:S01]  /*6380*/  F2FP.F16.F32.PACK_AB R118, R118, R127 ;  /* 0x0000007f7676723e */ /* 0x000fe200000000ff */
[----:B------:R-:W-:Y:S01]  /*6390*/  STS.U16 [R161+0x8], R87 ;  /* 0x00000857a1007388 */ /* 0x000fe20000000400 */
[----:B------:R-:W-:-:S03]  /*63a0*/  PRMT R120, R123, 0x7632, R120 ;  /* 0x000076327b787816 */ /* 0x000fc60000000078 */
[----:B------:R-:W-:Y:S01]  /*63b0*/  STS.U16 [R160+0xa], R129 ;  /* 0x00000a81a0007388 */ /* 0x000fe20000000400 */
[----:B0-----:R-:W-:-:S03]  /*63c0*/  PRMT R122, R125, 0x7632, R122 ;  /* 0x000076327d7a7816 */ /* 0x001fc6000000007a */
[----:B------:R-:W-:Y:S01]  /*63d0*/  STS.U16 [R159+0xc], R119 ;  /* 0x00000c779f007388 */ /* 0x000fe20000000400 */
[----:B------:R-:W-:-:S03]  /*63e0*/  PRMT R126, R118, 0x7632, R126 ;  /* 0x00007632767e7816 */ /* 0x000fc6000000007e */
[----:B------:R0:W-:Y:S04]  /*63f0*/  STS.U16 [R158+0xe], R124 ;  /* 0x00000e7c9e007388 */ /* 0x0001e80000000400 */
[----:B------:R-:W-:Y:S04]  /*6400*/  STS.U16 [R157+0x10], R121 ;  /* 0x000010799d007388 */ /* 0x000fe80000000400 */
[----:B------:R-:W-:Y:S01]  /*6410*/  STS.U16 [R100+0x12], R85 ;  /* 0x0000125564007388 */ /* 0x000fe20000000400 */
[----:B0-----:R-:W-:-:S03]  /*6420*/  PRMT R124, R118, 0x7610, R124 ;  /* 0x00007610767c7816 */ /* 0x001fc6000000007c */
[----:B------:R-:W-:Y:S04]  /*6430*/  STS.U16 [R99+0x14], R123 ;  /* 0x0000147b63007388 */ /* 0x000fe80000000400 */
[----:B------:R0:W-:Y:S04]  /*6440*/  STS.U16 [R98+0x16], R120 ;  /* 0x0000167862007388 */ /* 0x0001e80000000400 */
[----:B------:R-:W-:Y:S04]  /*6450*/  STS.U16 [R97+0x18], R125 ;  /* 0x0000187d61007388 */ /* 0x000fe80000000400 */
[----:B------:R1:W-:Y:S04]  /*6460*/  STS.U16 [R96+0x1a], R122 ;  /* 0x00001a7a60007388 */ /* 0x0003e80000000400 */
[----:B------:R2:W-:Y:S04]  /*6470*/  STS.U16 [R95+0x1c], R124 ;  /* 0x00001c7c5f007388 */ /* 0x0005e80000000400 */
[----:B------:R4:W-:Y:S04]  /*6480*/  STS.U16 [R94+0x1e], R126 ;  /* 0x00001e7e5e007388 */ /* 0x0009e80000000400 */
[----:B------:R-:W5:Y:S04]  /*6490*/  LDL R128, [R1+0x10] ;  /* 0x0000100001807983 */ /* 0x000f680000100800 */
[----:B------:R-:W5:Y:S04]  /*64a0*/  LDL R130, [R1+0x14] ;  /* 0x0000140001827983 */ /* 0x000f680000100800 */
[----:B------:R-:W5:Y:S01]  /*64b0*/  LDL R134, [R1+0x4c] ;  /* 0x00004c0001867983 */ /* 0x000f620000100800 */
[----:B------:R-:W-:Y:S01]  /*64c0*/  @!P5 IADD3 R118, PT, PT, R31, 0x800, RZ ;  /* 0x000008001f76d810 */ /* 0x000fe20007ffe0ff */
[----:B------:R-:W-:-:S02]  /*64d0*/  NOP ;  /* 0x0000000000007918 */ /* 0x000fc40000000000 */
[----:B0-----:R-:W5:Y:S04]  /*64e0*/  LDL R120, [R1+0x18] ;  /* 0x0000180001787983 */ /* 0x001f680000100800 */
[----:B-1----:R-:W5:Y:S04]  /*64f0*/  LDL R122, [R1+0x1c] ;  /* 0x00001c00017a7983 */ /* 0x002f680000100800 */
[----:B--2---:R-:W2:Y:S04]  /*6500*/  LDL R124, [R1+0x20] ;  /* 0x00002000017c7983 */ /* 0x004ea80000100800 */
[----:B----4-:R-:W4:Y:S04]  /*6510*/  LDL R126, [R1+0x24] ;  /* 0x00002400017e7983 */ /* 0x010f280000100800 */
[----:B------:R-:W-:Y:S04]  /*6520*/  LDS.U16 R87, [R141+0x40] ;  /* 0x000040008d577984 */ /* 0x000fe80000000400 */
[----:B------:R-:W-:Y:S04]  /*6530*/  LDS.U16 R121, [R139+0xc0] ;  /* 0x0000c0008b797984 */ /* 0x000fe80000000400 */
[----:B------:R-:W-:Y:S04]  /*6540*/  LDS.U16 R125, [R137+0x140] ;  /* 0x00014000897d7984 */ /* 0x000fe80000000400 */
[----:B------:R-:W-:Y:S04]  /*6550*/  LDS.U16 R129, [R135+0x1c0] ;  /* 0x0001c00087817984 */ /* 0x000fe80000000400 */
[----:B------:R-:W-:Y:S04]  /*6560*/  LDS.U16 R131, [R133+0x200] ;  /* 0x0002000085837984 */ /* 0x000fe80000000400 */
[----:B------:R0:W-:Y:S04]  /*6570*/  LDS.U16 R85, [R142] ;  /* 0x000000008e557984 */ /* 0x0001e80000000400 */
[----:B------:R1:W-:Y:S04]  /*6580*/  LDS.U16 R119, [R140+0x80] ;  /* 0x000080008c777984 */ /* 0x0003e80000000400 */
        /* <DEDUP_REMOVED lines=44> */
[----:B-1----:R-:W-:Y:S02]  /*6850*/  FMUL.FTZ R140, R32, R49 ;  /* 0x00000031208c7220 */ /* 0x002fe40000410000 */
[----:B------:R-:W-:Y:S04]  /*6860*/  STL [R1+0xb4], R153 ;  /* 0x0000b49901007387 */ /* 0x000fe80000100800 */
[----:B---3--:R-:W-:Y:S04]  /*6870*/  LDS.U16 R31, [R132+0x3c0] ;  /* 0x0003c000841f7984 */ /* 0x008fe80000000400 */
[----:B-----5:R-:W-:Y:S04]  /*6880*/  LDS.U16 R143, [R128+0x380] ;  /* 0x00038000808f7984 */ /* 0x020fe80000000400 */
[----:B------:R-:W-:Y:S04]  /*6890*/  LDS.U16 R141, [R130+0x340] ;  /* 0x00034000828d7984 */ /* 0x000fe80000000400 */
[----:B------:R-:W-:Y:S04]  /*68a0*/  LDS.U16 R139, [R120+0x300] ;  /* 0x00030000788b7984 */ /* 0x000fe80000000400 */
[----:B------:R-:W-:Y:S04]  /*68b0*/  LDS.U16 R137, [R122+0x2c0] ;  /* 0x0002c0007a897984 */ /* 0x000fe80000000400 */
[----:B--2---:R-:W-:Y:S04]  /*68c0*/  LDS.U16 R135, [R124+0x280] ;  /* 0x000280007c877984 */ /* 0x004fe80000000400 */
[----:B----4-:R-:W-:Y:S04]  /*68d0*/  LDS.U16 R133, [R126+0x240] ;  /* 0x000240007e857984 */ /* 0x010fe80000000400 */
        /* <DEDUP_REMOVED lines=46> */
[----:B------:R-:W-:-:S04]  /*6bc0*/  UISETP.NE.U32.AND UP0, UPT, UR36, URZ, UPT ;  /* 0x000000ff2400728c */ /* 0x000fc8000bf05070 */
[----:B------:R-:W-:Y:S01]  /*6bd0*/  UISETP.NE.AND.EX UP0, UPT, UR37, URZ, UPT, UP0 ;  /* 0x000000ff2500728c */ /* 0x000fe2000bf05300 */
[----:B------:R-:W-:-:S08]  /*6be0*/  HADD2.F32 R66, -RZ, R66.H0_H0 ;  /* 0x20000042ff427230 */ /* 0x000fd00000004100 */
[----:B0-----:R-:W-:Y:S05]  /*6bf0*/  BRA.U !UP0, `(.L_x_1558) ;  /* 0x0000000508f47547 */ /* 0x001fea000b800000 */
[----:B------:R-:W2:Y:S04]  /*6c00*/  LDL R151, [R1+0x8] ;  /* 0x0000080001977983 */ /* 0x000ea80000100800 */
[----:B------:R-:W3:Y:S04]  /*6c10*/  LDL R86, [R1+0x4] ;  /* 0x0000040001567983 */ /* 0x000ee80000100800 */
[----:B------:R-:W4:Y:S01]  /*6c20*/  LDL R118, [R1] ;  /* 0x0000000001767983 */ /* 0x000f220000100800 */
[----:B------:R-:W-:Y:S01]  /*6c30*/  FMUL.FTZ R10, R11, R10 ;  /* 0x0000000a0b0a7220 */ /* 0x000fe20000410000 */
[----:B------:R-:W-:Y:S01]  /*6c40*/  FMUL.FTZ R15, R15, R12 ;  /* 0x0000000c0f0f7220 */ /* 0x000fe20000410000 */
[----:B------:R-:W-:Y:S01]  /*6c50*/  FMUL.FTZ R13, R14, R13 ;  /* 0x0000000d0e0d7220 */ /* 0x000fe20000410000 */
[----:B------:R-:W-:Y:S01]  /*6c60*/  FMUL.FTZ R16, R17, R16 ;  /* 0x0000001011107220 */ /* 0x000fe20000410000 */
[----:B------:R-:W5:Y:S01]  /*6c70*/  LDL R119, [R1+0x48] ;  /* 0x0000480001777983 */ /* 0x000f620000100800 */
[----:B------:R-:W-:Y:S01]  /*6c80*/  FMUL.FTZ R9, R9, R18 ;  /* 0x0000001209097220 */ /* 0x000fe20000410000 */
[----:B------:R-:W-:Y:S01]  /*6c90*/  F2FP.F16.F32.PACK_AB R10, R15, R10 ;  /* 0x0000000a0f0a723e */ /* 0x000fe200000000ff */
[----:B------:R-:W-:Y:S01]  /*6ca0*/  FMUL.FTZ R8, R8, R19 ;  /* 0x0000001308087220 */ /* 0x000fe20000410000 */
[----:B------:R-:W-:Y:S01]  /*6cb0*/  BAR.SYNC.DEFER_BLOCKING 0x0 ;  /* 0x0000000000007b1d */ /* 0x000fe20000010000 */
[----:B------:R-:W-:Y:S01]  /*6cc0*/  F2FP.F16.F32.PACK_AB R13, R16, R13 ;  /* 0x0000000d100d723e */ /* 0x000fe200000000ff */
[----:B------:R-:W-:Y:S01]  /*6cd0*/  FMUL.FTZ R7, R7, R20 ;  /* 0x0000001407077220 */ /* 0x000fe20000410000 */
[----:B------:R-:W-:Y:S01]  /*6ce0*/  PRMT R2, R10, 0x7632, R2 ;  /* 0x000076320a027816 */ /* 0x000fe20000000002 */
[----:B------:R-:W-:Y:S01]  /*6cf0*/  FMUL.FTZ R6, R6, R21 ;  /* 0x0000001506067220 */ /* 0x000fe20000410000 */
[----:B------:R-:W-:Y:S01]  /*6d00*/  FMUL.FTZ R5, R5, R22 ;  /* 0x0000001605057220 */ /* 0x000fe20000410000 */
[----:B------:R-:W-:Y:S01]  /*6d10*/  FMUL.FTZ R4, R4, R23 ;  /* 0x0000001704047220 */ /* 0x000fe20000410000 */
[----:B------:R-:W-:Y:S01]  /*6d20*/  F2FP.F16.F32.PACK_AB R8, R8, R9 ;  /* 0x000000090808723e */ /* 0x000fe200000000ff */
[----:B------:R-:W5:Y:S01]  /*6d30*/  LDL R87, [R1+0x44] ;  /* 0x0000440001577983 */ /* 0x000f620000100800 */
[----:B------:R-:W-:Y:S01]  /*6d40*/  FMUL.FTZ R0, R0, R25 ;  /* 0x0000001900007220 */ /* 0x000fe20000410000 */
[----:B------:R-:W-:Y:S01]  /*6d50*/  FMUL.FTZ R3, R48, R24 ;  /* 0x0000001830037220 */ /* 0x000fe20000410000 */
[----:B------:R-:W-:Y:S01]  /*6d60*/  PRMT R82, R13, 0x7632, R82 ;  /* 0x000076320d527816 */ /* 0x000fe20000000052 */
[----:B------:R-:W5:Y:S01]  /*6d70*/  LDL R85, [R1+0x40] ;  /* 0x0000400001557983 */ /* 0x000f620000100800 */
[----:B------:R-:W-:Y:S01]  /*6d80*/  FMUL.FTZ R26, R47, R26 ;  /* 0x0000001a2f1a7220 */ /* 0x000fe20000410000 */
[----:B------:R-:W-:Y:S01]  /*6d90*/  FMUL.FTZ R27, R49, R27 ;  /* 0x0000001b311b7220 */ /* 0x000fe20000410000 */
[----:B------:R-:W-:Y:S01]  /*6da0*/  FMUL.FTZ R28, R50, R28 ;  /* 0x0000001c321c7220 */ /* 0x000fe20000410000 */
[----:B------:R-:W5:Y:S01]  /*6db0*/  LDL R147, [R1+0x3c] ;  /* 0x00003c0001937983 */ /* 0x000f620000100800 */
[----:B------:R-:W-:-:S03]  /*6dc0*/  FMUL.FTZ R29, R78, R29 ;  /* 0x0000001d4e1d7220 */ /* 0x000fc60000410000 */
[----:B------:R-:W5:Y:S04]  /*6dd0*/  LDL R149, [R1+0x38] ;  /* 0x0000380001957983 */ /* 0x000f680000100800 */
[----:B------:R-:W5:Y:S01]  /*6de0*/  LDL R84, [R1+0x34] ;  /* 0x0000340001547983 */ /* 0x000f620000100800 */
[----:B------:R-:W-:Y:S01]  /*6df0*/  VOTEU.ALL UP0, P5 ;  /* 0x0000000000ff7886 */ /* 0x000fe20002800000 */
[----:B------:R-:W0:Y:S02]  /*6e00*/  LDCU.128 UR12, c[0x0][0x430] ;  /* 0x00008600ff0c77ac */ /* 0x000e240008000c00 */
[----:B--2---:R1:W-:Y:S01]  /*6e10*/  STS.U16 [R151], R10 ;  /* 0x0000000a97007388 */ /* 0x0043e20000000400 */
[----:B------:R-:W-:Y:S02]  /*6e20*/  F2FP.F16.F32.PACK_AB R6, R6, R7 ;  /* 0x000000070606723e */ /* 0x000fe400000000ff */
[----:B------:R-:W-:Y:S01]  /*6e30*/  PRMT R80, R8, 0x7632, R80 ;  /* 0x0000763208507816 */ /* 0x000fe20000000050 */
[----:B---3--:R2:W-:Y:S04]  /*6e40*/  STS.U16 [R86+0x2], R2 ;  /* 0x0000020256007388 */ /* 0x0085e80000000400 */
[----:B----4-:R3:W-:Y:S04]  /*6e50*/  STS.U16 [R118+0x4], R13 ;  /* 0x0000040d76007388 */ /* 0x0107e80000000400 */
[----:B-1----:R-:W4:Y:S04]  /*6e60*/  LDL R151, [R1+0x30] ;  /* 0x0000300001977983 */ /* 0x002f280000100800 */
[----:B--2---:R-:W2:Y:S04]  /*6e70*/  LDL R86, [R1+0x2c] ;  /* 0x00002c0001567983 */ /* 0x004ea80000100800 */
[----:B---3--:R-:W3:Y:S01]  /*6e80*/  LDL R118, [R1+0x28] ;  /* 0x0000280001767983 */ /* 0x008ee20000100800 */
[----:B------:R-:W-:-:S02]  /*6e90*/  F2FP.F16.F32.PACK_AB R4, R4, R5 ;  /* 0x000000050404723e */ /* 0x000fc400000000ff */
[----:B------:R-:W-:Y:S01]  /*6ea0*/  PRMT R79, R6, 0x7632, R79 ;  /* 0x00007632064f7816 */ /* 0x000fe2000000004f */
[----:B------:R-:W-:Y:S01]  /*6eb0*/  STS.U16 [R164+0x6], R82 ;  /* 0x00000652a4007388 */ /* 0x000fe20000000400 */
[----:B------:R-:W-:Y:S02]  /*6ec0*/  F2FP.F16.F32.PACK_AB R0, R3, R0 ;  /* 0x000000000300723e */ /* 0x000fe400000000ff */
[----:B------:R-:W-:Y:S01]  /*6ed0*/  PRMT R50, R4, 0x7632, R50 ;  /* 0x0000763204327816 */ /* 0x000fe20000000032 */
[----:B------:R-:W-:Y:S01]  /*6ee0*/  STS.U16 [R161+0x8], R8 ;  /* 0x00000808a1007388 */ /* 0x000fe20000000400 */
[----:B------:R-:W-:Y:S01]  /*6ef0*/  F2FP.F16.F32.PACK_AB R26, R27, R26 ;  /* 0x0000001a1b1a723e */ /* 0x000fe200000000ff */
[----:B------:R-:W-:Y:S01]  /*6f00*/  @!UP0 UIADD3 UR34, UPT, UPT, -UR28, UR29, URZ ;  /* 0x0000001d1c228290 */ /* 0x000fe2000fffe1ff */
[----:B------:R-:W-:Y:S01]  /*6f10*/  PRMT R49, R0, 0x7632, R49 ;  /* 0x0000763200317816 */ /* 0x000fe20000000031 */
[----:B------:R-:W-:Y:S01]  /*6f20*/  STS.U16 [R160+0xa], R80 ;  /* 0x00000a50a0007388 */ /* 0x000fe20000000400 */
[----:B------:R-:W-:-:S03]  /*6f30*/  F2FP.F16.F32.PACK_AB R28, R29, R28 ;  /* 0x0000001c1d1c723e */ /* 0x000fc600000000ff */
[----:B------:R-:W-:Y:S01]  /*6f40*/  STS.U16 [R159+0xc], R6 ;  /* 0x00000c069f007388 */ /* 0x000fe20000000400 */
[----:B------:R-:W-:-:S03]  /*6f50*/  PRMT R48, R26, 0x7632, R48 ;  /* 0x000076321a307816 */ /* 0x000fc60000000030 */
[----:B------:R-:W-:Y:S01]  /*6f60*/  STS.U16 [R158+0xe], R79 ;  /* 0x00000e4f9e007388 */ /* 0x000fe20000000400 */
[----:B------:R-:W-:-:S03]  /*6f70*/  PRMT R47, R28, 0x7632, R47 ;  /* 0x000076321c2f7816 */ /* 0x000fc6000000002f */
[----:B------:R1:W-:Y:S04]  /*6f80*/  STS.U16 [R157+0x10], R4 ;  /* 0x000010049d007388 */ /* 0x0003e80000000400 */
[----:B------:R-:W-:Y:S04]  /*6f90*/  STS.U16 [R100+0x12], R50 ;  /* 0x0000123264007388 */ /* 0x000fe80000000400 */
[----:B------:R0:W-:Y:S01]  /*6fa0*/  STS.U16 [R99+0x14], R0 ;  /* 0x0000140063007388 */ /* 0x0001e20000000400 */
[----:B-1----:R-:W-:-:S03]  /*6fb0*/  MOV R4, UR34 ;  /* 0x0000002200047c02 */ /* 0x002fc60008000f00 */
[----:B------:R-:W-:Y:S04]  /*6fc0*/  STS.U16 [R98+0x16], R49 ;  /* 0x0000163162007388 */ /* 0x000fe80000000400 */
[----:B------:R-:W-:Y:S04]  /*6fd0*/  STS.U16 [R97+0x18], R26 ;  /* 0x0000181a61007388 */ /* 0x000fe80000000400 */
[----:B------:R-:W-:Y:S04]  /*6fe0*/  STS.U16 [R96+0x1a], R48 ;  /* 0x00001a3060007388 */ /* 0x000fe80000000400 */
[----:B------:R-:W-:Y:S04]  /*6ff0*/  STS.U16 [R95+0x1c], R28 ;  /* 0x00001c1c5f007388 */ /* 0x000fe80000000400 */
[----:B------:R-:W-:Y:S01]  /*7000*/  STS.U16 [R94+0x1e], R47 ;  /* 0x00001e2f5e007388 */ /* 0x000fe20000000400 */
        /* <DEDUP_REMOVED lines=14> */
[----:B0-----:R-:W-:-:S04]  /*70f0*/  UIMAD.WIDE.U32 UR8, UR26, UR12, UR8 ;  /* 0x0000000c1a0872a5 */ /* 0x001fc8000f8e0008 */
[----:B------:R-:W-:-:S04]  /*7100*/  UIMAD UR9, UR26, UR13, UR9 ;  /* 0x0000000d1a0972a4 */ /* 0x000fc8000f8e0209 */
[----:B------:R-:W-:-:S04]  /*7110*/  UIMAD.WIDE.U32 UR8, UR30, UR14, UR8 ;  /* 0x0000000e1e0872a5 */ /* 0x000fc8000f8e0008 */
[----:B------:R-:W-:Y:S02]  /*7120*/  UIMAD UR15, UR30, UR15, UR9 ;  /* 0x0000000f1e0f72a4 */ /* 0x000fe4000f8e0209 */
[----:B------:R-:W-:-:S04]  /*7130*/  IADD3 R0, P0, PT, R116, UR8, RZ ;  /* 0x0000000874007c10 */ /* 0x000fc8000ff1e0ff */
[----:B------:R-:W-:Y:S02]  /*7140*/  IADD3.X R3, PT, PT, RZ, UR15, RZ, P0, !PT ;  /* 0x0000000fff037c10 */ /* 0x000fe400087fe4ff */
[----:B------:R-:W-:-:S04]  /*7150*/  LEA R2, P4, R0, UR36, 0x1 ;  /* 0x0000002400027c11 */ /* 0x000fc8000f8808ff */
[----:B------:R-:W-:Y:S01]  /*7160*/  LEA.HI.X R3, R0, UR37, R3, 0x1, P4 ;  /* 0x0000002500037c11 */ /* 0x000fe2000a0f0c03 */
[----:B----4-:R-:W-:Y:S04]  /*7170*/  LDS.U16 R17, [R151+0x180] ;  /* 0x0001800097117984 */ /* 0x010fe80000000400 */
[----:B--2---:R-:W-:Y:S04]  /*7180*/  LDS.U16 R19, [R86+0x1c0] ;  /* 0x0001c00056137984 */ /* 0x004fe80000000400 */
[----:B---3--:R-:W-:Y:S04]  /*7190*/  LDS.U16 R21, [R118+0x200] ;  /* 0x0002000076157984 */ /* 0x008fe80000000400 */
        /* <DEDUP_REMOVED lines=35> */
.L_x_1558:
[----:B------:R-:W2:Y:S01]  /*73d0*/  LDL.LU R0, [R1+0x118] ;  /* 0x0001180001007983 */ /* 0x000ea20000300800 */
[----:B------:R-:W-:Y:S01]  /*73e0*/  HADD2.F32 R65, -RZ, R65.H0_H0 ;  /* 0x20000041ff417230 */ /* 0x000fe20000004100 */
[----:B0-----:R-:W-:Y:S01]  /*73f0*/  PRMT R2, RZ, 0x7610, R2 ;  /* 0x00007610ff027816 */ /* 0x001fe20000000002 */
[----:B------:R-:W-:Y:S01]  /*7400*/  HADD2.F32 R64, -RZ, R64.H0_H0 ;  /* 0x20000040ff407230 */ /* 0x000fe20000004100 */
[----:B------:R-:W-:Y:S01]  /*7410*/  STL [R1+0x50], RZ ;  /* 0x000050ff01007387 */ /* 0x000fe20000100800 */
[----:B------:R-:W-:Y:S02]  /*7420*/  HADD2.F32 R63, -RZ, R63.H0_H0 ;  /* 0x2000003fff3f7230 */ /* 0x000fe40000004100 */
[----:B------:R-:W-:Y:S01]  /*7430*/  FMUL.FTZ R4, R162, UR6 ;  /* 0x00000006a2047c20 */ /* 0x000fe20008410000 */
[----:B------:R-:W-:Y:S01]  /*7440*/  HADD2.F32 R62, -RZ, R62.H0_H0 ;  /* 0x2000003eff3e7230 */ /* 0x000fe20000004100 */
[----:B------:R0:W-:Y:S01]  /*7450*/  STL.S16 [R1+0x110], R2 ;  /* 0x0001100201007387 */ /* 0x0001e20000100600 */
[----:B------:R-:W-:Y:S01]  /*7460*/  HADD2.F32 R61, -RZ, R61.H0_H0 ;  /* 0x2000003dff3d7230 */ /* 0x000fe20000004100 */
[----:B------:R-:W1:Y:S01]  /*7470*/  LDCU UR8, c[0x0][0x38c] ;  /* 0x00007180ff0877ac */ /* 0x000e620008000800 */
[----:B------:R-:W-:Y:S01]  /*7480*/  HADD2.F32 R60, -RZ, R60.H0_H0 ;  /* 0x2000003cff3c7230 */ /* 0x000fe20000004100 */
[----:B------:R-:W-:Y:S01]  /*7490*/  STL [R1+0x8c], RZ ;  /* 0x00008cff01007387 */ /* 0x000fe20000100800 */
[----:B------:R-:W-:-:S02]  /*74a0*/  HADD2.F32 R59, -RZ, R59.H0_H0 ;  /* 0x2000003bff3b7230 */ /* 0x000fc40000004100 */
[----:B------:R-:W-:Y:S01]  /*74b0*/  HADD2.F32 R58, -RZ, R58.H0_H0 ;  /* 0x2000003aff3a7230 */ /* 0x000fe20000004100 */
[----:B------:R-:W-:Y:S01]  /*74c0*/  STL [R1+0x88], RZ ;  /* 0x000088ff01007387 */ /* 0x000fe20000100800 */
[----:B------:R-:W-:Y:S02]  /*74d0*/  HADD2.F32 R57, -RZ, R57.H0_H0 ;  /* 0x20000039ff397230 */ /* 0x000fe40000004100 */
[----:B0-----:R-:W-:Y:S01]  /*74e0*/  FMUL.FTZ R2, R165, UR6 ;  /* 0x00000006a5027c20 */ /* 0x001fe20008410000 */
        /* <DEDUP_REMOVED lines=8> */
[----:B------:R-:W-:Y:S01]  /*7570*/  HADD2.F32 R51, -RZ, R51.H0_H0 ;  /* 0x20000033ff337230 */ /* 0x000fe20000004100 */
[----:B-1----:R-:W-:Y:S02]  /*7580*/  UISETP.GE.AND UP0, UPT, UR8, 0x1, UPT ;  /* 0x000000010800788c */ /* 0x002fe4000bf06270 */
        /* <DEDUP_REMOVED lines=10> */
[----:B------:R0:W-:Y:S02]  /*7630*/  STL [R1+0x10c], R2 ;  /* 0x00010c0201007387 */ /* 0x0001e40000100800 */
[----:B0-----:R-:W-:Y:S01]  /*7640*/  FMUL.FTZ R2, R156, UR6 ;  /* 0x000000069c027c20 */ /* 0x001fe20008410000 */
        /* <DEDUP_REMOVED lines=12> */
[----:B------:R-:W-:-:S05]  /*7710*/  FMUL.FTZ R3, R163, UR6 ;  /* 0x00000006a3037c20 */ /* 0x000fca0008410000 */
        /* <DEDUP_REMOVED lines=27> */
[C---:B------:R-:W-:Y:S01]  /*78d0*/  FFMA.FTZ R0, R136.reuse, R51, R0 ;  /* 0x0000003388007223 */ /* 0x040fe20000010000 */
[----:B--2---:R-:W-:-:S02]  /*78e0*/  FMUL.FTZ R2, R136, UR6 ;  /* 0x0000000688027c20 */ /* 0x004fc40008410000 */
[----:B------:R0:W-:Y:S04]  /*78f0*/  STL [R1+0xd8], R4 ;  /* 0x0000d80401007387 */ /* 0x0001e80000100800 */
[----:B------:R0:W-:Y:S04]  /*7900*/  STL [R1+0xd4], R3 ;  /* 0x0000d40301007387 */ /* 0x0001e80000100800 */
[----:B------:R0:W-:Y:S04]  /*7910*/  STL [R1+0x118], R0 ;  /* 0x0001180001007387 */ /* 0x0001e80000100800 */
[----:B------:R0:W-:Y:S01]  /*7920*/  STL [R1+0xd0], R2 ;  /* 0x0000d00201007387 */ /* 0x0001e20000100800 */
[----:B------:R-:W-:Y:S05]  /*7930*/  BRA.U !UP0, `(.L_x_1559) ;  /* 0x0000005508487547 */ /* 0x000fea000b800000 */
[----:B------:R-:W-:Y:S01]  /*7940*/  UIMAD UR9, UR11, -0x800, UR29 ;  /* 0xfffff8000b0978a4 */ /* 0x000fe2000f8e021d */
[----:B------:R1:W-:Y:S01]  /*7950*/  STL [R1+0x50], RZ ;  /* 0x000050ff01007387 */ /* 0x0003e20000100800 */
[----:B------:R-:W2:Y:S01]  /*7960*/  LDCU.64 UR14, c[0x0][0x3a0] ;  /* 0x00007400ff0e77ac */ /* 0x000ea20008000a00 */
[----:B------:R-:W-:Y:S02]  /*7970*/  LOP3.LUT P2, RZ, R117, 0x1f, RZ, 0xc0, !PT ;  /* 0x0000001f75ff7812 */ /* 0x000fe4000784c0ff */
[----:B0-----:R-:W-:Y:S01]  /*7980*/  MOV R0, UR11 ;  /* 0x0000000b00007c02 */ /* 0x001fe20008000f00 */
[----:B------:R-:W-:Y:S01]  /*7990*/  UIADD3 UR8, UPT, UPT, UR9, 0x800, URZ ;  /* 0x0000080009087890 */ /* 0x000fe2000fffe0ff */
[----:B------:R-:W-:Y:S01]  /*79a0*/  LOP3.LUT R67, R67, 0xfffffffb, RZ, 0xc0, !PT ;  /* 0xfffffffb43437812 */ /* 0x000fe200078ec0ff */
[----:B------:R-:W0:Y:S01]  /*79b0*/  LDCU UR51, c[0x0][0x394] ;  /* 0x00007280ff3377ac */ /* 0x000e220008000800 */
[----:B------:R-:W-:-:S03]  /*79c0*/  ISETP.NE.AND P2, PT, R0, 0x1, !P2 ;  /* 0x000000010000780c */ /* 0x000fc60005745270 */
[----:B------:R-:W-:Y:S01]  /*79d0*/  ISETP.GE.AND P0, PT, R116, UR8, PT ;  /* 0x0000000874007c0c */ /* 0x000fe2000bf06270 */
[----:B------:R-:W3:Y:S01]  /*79e0*/  LDCU UR52, c[0x0][0x38c] ;  /* 0x00007180ff3477ac */ /* 0x000ee20008000800 */
[----:B------:R-:W4:Y:S01]  /*79f0*/  LDCU UR29, c[0x0][0x388] ;  /* 0x00007100ff1d77ac */ /* 0x000f220008000800 */
[----:B--2---:R-:W-:Y:S01]  /*7a00*/  UIMAD.WIDE.U32 UR12, UR30, UR14, URZ ;  /* 0x0000000e1e0c72a5 */ /* 0x004fe2000f8e00ff */
[----:B------:R-:W2:Y:S09]  /*7a10*/  LDCU.64 UR34, c[0x0][0x3a8] ;  /* 0x00007500ff2277ac */ /* 0x000eb20008000a00 */
        /* <DEDUP_REMOVED lines=9> */
[----:B-1-34-:R-:W-:-:S11]  /*7ab0*/  UMOV UR8, URZ ;  /* 0x000000ff00087c82 */ /* 0x01afd60008000000 */
.L_x_1604:
[----:B------:R-:W-:Y:S01]  /*7ac0*/  HFMA2 R3, -RZ, RZ, 0, 0 ;  /* 0x00000000ff037431 */ /* 0x000fe200000001ff */
[----:B0-----:R-:W-:Y:S01]  /*7ad0*/  MOV R2, R116 ;  /* 0x0000007400027202 */ /* 0x001fe20000000f00 */
[----:B0-----:R-:W-:Y:S01]  /*7ae0*/  IMAD.U32 R7, RZ, RZ, UR38 ;  /* 0x00000026ff077e24 */ /* 0x001fe2000f8e00ff */
[----:B------:R-:W-:Y:S01]  /*7af0*/  UIADD3 UR14, UPT, UPT, UR9, 0x800, URZ ;  /* 0x00000800090e7890 */ /* 0x000fe2000fffe0ff */
[----:B-1----:R-:W-:Y:S02]  /*7b00*/  MOV R5, UR39 ;  /* 0x0000002700057c02 */ /* 0x002fe40008000f00 */
[----:B------:R-:W-:Y:S02]  /*7b10*/  LOP3.LUT P6, RZ, R67, 0x4, RZ, 0xc0, !PT ;  /* 0x0000000443ff7812 */ /* 0x000fe400078cc0ff */
[----:B------:R-:W-:Y:S01]  /*7b20*/  LOP3.LUT R114, R116, 0x20, RZ, 0xfc, !PT ;  /* 0x0000002074727812 */ /* 0x000fe200078efcff */
[----:B------:R-:W-:-:S03]  /*7b30*/  IMAD.WIDE.U32 R6, R7, UR8, R2 ;  /* 0x0000000807067c25 */ /* 0x000fc6000f8e0002 */
[----:B------:R-:W-:Y:S01]  /*7b40*/  ISETP.GE.AND P4, PT, R114, UR14, PT ;  /* 0x0000000e72007c0c */ /* 0x000fe2000bf86270 */
[----:B------:R-:W-:Y:S01]  /*7b50*/  IMAD R5, R5, UR8, R7 ;  /* 0x0000000805057c24 */ /* 0x000fe2000f8e0207 */
[----:B------:R-:W-:-:S04]  /*7b60*/  LEA R4, P0, R6, UR22, 0x1 ;  /* 0x0000001606047c11 */ /* 0x000fc8000f8008ff */
[----:B------:R-:W-:-:S05]  /*7b70*/  LEA.HI.X R5, R6, UR23, R5, 0x1, P0 ;  /* 0x0000001706057c11 */ /* 0x000fca00080f0c05 */
[----:B------:R-:W3:Y:S04]  /*7b80*/  @!P6 LDG.E.U16 R7, desc[UR32][R4.64] ;  /* 0x000000200407e981 */ /* 0x000ee8000c1e1500 */
[----:B------:R-:W4:Y:S01]  /*7b90*/  @!P4 LDG.E.U16 R9, desc[UR32][R4.64+0x40] ;  /* 0x000040200409c981 */ /* 0x000f22000c1e1500 */
[----:B------:R-:W-:-:S04]  /*7ba0*/  LOP3.LUT R113, R116, 0x40, RZ, 0xfc, !PT ;  /* 0x0000004074717812 */ /* 0x000fc800078efcff */
[----:B------:R-:W-:-:S13]  /*7bb0*/  ISETP.GE.AND P3, PT, R113, UR14, PT ;  /* 0x0000000e71007c0c */ /* 0x000fda000bf66270 */
[----:B------:R-:W5:Y:S01]  /*7bc0*/  @!P3 LDG.E.U16 R11, desc[UR32][R4.64+0x80] ;  /* 0x00008020040bb981 */ /* 0x000f62000c1e1500 */
[----:B------:R-:W-:-:S04]  /*7bd0*/  LOP3.LUT R112, R116, 0x60, RZ, 0xfc, !PT ;  /* 0x0000006074707812 */ /* 0x000fc800078efcff */
[----:B------:R-:W-:-:S13]  /*7be0*/  ISETP.GE.AND P5, PT, R112, UR14, PT ;  /* 0x0000000e70007c0c */ /* 0x000fda000bfa6270 */
[----:B------:R-:W2:Y:S01]  /*7bf0*/  @!P5 LDG.E.U16 R8, desc[UR32][R4.64+0xc0] ;  /* 0x0000c0200408d981 */ /* 0x000ea2000c1e1500 */
[----:B------:R-:W-:-:S04]  /*7c00*/  LOP3.LUT R111, R116, 0x80, RZ, 0xfc, !PT ;  /* 0x00000080746f7812 */ /* 0x000fc800078efcff */
[----:B------:R-:W-:-:S13]  /*7c10*/  ISETP.GE.AND P1, PT, R111, UR14, PT ;  /* 0x0000000e6f007c0c */ /* 0x000fda000bf26270 */
[----:B------:R-:W2:Y:S01]  /*7c20*/  @!P1 LDG.E.U16 R13, desc[UR32][R4.64+0x100] ;  /* 0x00010020040d9981 */ /* 0x000ea2000c1e1500 */
[----:B------:R-:W-:-:S04]  /*7c30*/  LOP3.LUT R110, R116, 0xa0, RZ, 0xfc, !PT ;  /* 0x000000a0746e7812 */ /* 0x000fc800078efcff */
[----:B------:R-:W-:-:S13]  /*7c40*/  ISETP.GE.AND P0, PT, R110, UR14, PT ;  /* 0x0000000e6e007c0c */ /* 0x000fda000bf06270 */
[----:B------:R-:W2:Y:S01]  /*7c50*/  @!P0 LDG.E.U16 R10, desc[UR32][R4.64+0x140] ;  /* 0x00014020040a8981 */ /* 0x000ea2000c1e1500 */
[----:B------:R-:W-:Y:S01]  /*7c60*/  HFMA2 R6, -RZ, RZ, 0, 0 ;  /* 0x00000000ff067431 */ /* 0x000fe200000001ff */
[----:B------:R-:W-:Y:S02]  /*7c70*/  MOV R0, RZ ;  /* 0x000000ff00007202 */ /* 0x000fe40000000f00 */
[C---:B------:R-:W-:Y:S02]  /*7c80*/  LOP3.LUT R109, R116.reuse, 0xc0, RZ, 0xfc, !PT ;  /* 0x000000c0746d7812 */ /* 0x040fe400078efcff */
[C---:B------:R-:W-:Y:S02]  /*7c90*/  LOP3.LUT R108, R116.reuse, 0xe0, RZ, 0xfc, !PT ;  /* 0x000000e0746c7812 */ /* 0x040fe400078efcff */
[C---:B------:R-:W-:Y:S02]  /*7ca0*/  LOP3.LUT R107, R116.reuse, 0x100, RZ, 0xfc, !PT ;  /* 0x00000100746b7812 */ /* 0x040fe400078efcff */
[----:B------:R-:W-:-:S02]  /*7cb0*/  LOP3.LUT R106, R116, 0x120, RZ, 0xfc, !PT ;  /* 0x00000120746a7812 */ /* 0x000fc400078efcff */
[----:B------:R-:W-:Y:S02]  /*7cc0*/  LOP3.LUT R105, R116, 0x140, RZ, 0xfc, !PT ;  /* 0x0000014074697812 */ /* 0x000fe400078efcff */
[----:B---3--:R-:W-:-:S04]  /*7cd0*/  @!P6 PRMT R6, R7, 0x7610, R0 ;  /* 0x000076100706e816 */ /* 0x008fc80000000000 */
[----:B----4-:R-:W-:Y:S02]  /*7ce0*/  @!P4 PRMT R6, R6, 0x5410, R9 ;  /* 0x000054100606c816 */ /* 0x010fe40000000009 */
[----:B------:R-:W-:-:S13]  /*7cf0*/  ISETP.GE.AND P4, PT, R109, UR14, PT ;  /* 0x0000000e6d007c0c */ /* 0x000fda000bf86270 */
[----:B------:R-:W3:Y:S01]  /*7d00*/  @!P4 LDG.E.U16 R9, desc[UR32][R4.64+0x180] ;  /* 0x000180200409c981 */ /* 0x000ee2000c1e1500 */
[--C-:B------:R-:W-:Y:S01]  /*7d10*/  IMAD.MOV.U32 R7, RZ, RZ, R0.reuse ;  /* 0x000000ffff077224 */ /* 0x100fe200078e0000 */
[----:B-----5:R-:W-:Y:S02]  /*7d20*/  @!P3 PRMT R7, R11, 0x7610, R0 ;  /* 0x000076100b07b816 */ /* 0x020fe40000000000 */
[----:B------:R-:W-:-:S13]  /*7d30*/  ISETP.GE.AND P3, PT, R108, UR14, PT ;  /* 0x0000000e6c007c0c */ /* 0x000fda000bf66270 */
[----:B------:R-:W4:Y:S01]  /*7d40*/  @!P3 LDG.E.U16 R15, desc[UR32][R4.64+0x1c0] ;  /* 0x0001c020040fb981 */ /* 0x000f22000c1e1500 */
[----:B--2---:R-:W-:Y:S02]  /*7d50*/  @!P5 PRMT R7, R7, 0x5410, R8 ;  /* 0x000054100707d816 */ /* 0x004fe40000000008 */
[----:B------:R-:W-:-:S13]  /*7d60*/  ISETP.GE.AND P5, PT, R107, UR14, PT ;  /* 0x0000000e6b007c0c */ /* 0x000fda000bfa6270 */
[----:B------:R-:W2:Y:S01]  /*7d70*/  @!P5 LDG.E.U16 R17, desc[UR32][R4.64+0x200] ;  /* 0x000200200411d981 */ /* 0x000ea2000c1e1500 */
[----:B------:R-:W-:Y:S02]  /*7d80*/  MOV R11, R0 ;  /* 0x00000000000b7202 */ /* 0x000fe40000000f00 */
[----:B------:R-:W-:Y:S02]  /*7d90*/  @!P1 PRMT R11, R13, 0x7610, R0 ;  /* 0x000076100d0b9816 */ /* 0x000fe40000000000 */
[----:B------:R-:W-:-:S13]  /*7da0*/  ISETP.GE.AND P1, PT, R106, UR14, PT ;  /* 0x0000000e6a007c0c */ /* 0x000fda000bf26270 */
[----:B------:R-:W5:Y:S01]  /*7db0*/  @!P1 LDG.E.U16 R13, desc[UR32][R4.64+0x240] ;  /* 0x00024020040d9981 */ /* 0x000f62000c1e1500 */
[----:B------:R-:W-:Y:S02]  /*7dc0*/  @!P0 PRMT R11, R11, 0x5410, R10 ;  /* 0x000054100b0b8816 */ /* 0x000fe4000000000a */
[----:B------:R-:W-:-:S13]  /*7dd0*/  ISETP.GE.AND P0, PT, R105, UR14, PT ;  /* 0x0000000e69007c0c */ /* 0x000fda000bf06270 */
[----:B------:R-:W5:Y:S01]  /*7de0*/  @!P0 LDG.E.U16 R8, desc[UR32][R4.64+0x280] ;  /* 0x0002802004088981 */ /* 0x000f62000c1e1500 */
[----:B------:R-:W-:Y:S01]  /*7df0*/  LOP3.LUT R104, R116, 0x160, RZ, 0xfc, !PT ;  /* 0x0000016074687812 */ /* 0x000fe200078efcff */
[----:B------:R-:W-:Y:S01]  /*7e00*/  UIADD3 UR28, UPT, UPT, UR9, 0x800, URZ ;  /* 0x00000800091c7890 */ /* 0x000fe2000fffe0ff */
[----:B------:R-:W-:Y:S01]  /*7e10*/  MOV R10, R0 ;  /* 0x00000000000a7202 */ /* 0x000fe20000000f00 */
[----:B------:R-:W0:Y:S01]  /*7e20*/  S2R R35, SR_TID.X ;  /* 0x0000000000237919 */ /* 0x000e220000002100 */
[----:B------:R-:W-:Y:S01]  /*7e30*/  HFMA2 R16, -RZ, RZ, 0, 0 ;  /* 0x00000000ff107431 */ /* 0x000fe200000001ff */
[----:B---3--:R-:W-:Y:S02]  /*7e40*/  @!P4 PRMT R10, R9, 0x7610, R0 ;  /* 0x00007610090ac816 */ /* 0x008fe40000000000 */
[----:B------:R-:W-:-:S13]  /*7e50*/  ISETP.GE.AND P4, PT, R104, UR14, PT ;  /* 0x0000000e68007c0c */ /* 0x000fda000bf86270 */
[----:B0-----:R-:W-:Y:S02]  /*7e60*/  @!P4 MOV R117, R35 ;  /* 0x000000230075c202 */ /* 0x001fe40000000f00 */
[----:B----4-:R-:W-:Y:S02]  /*7e70*/  @!P3 PRMT R10, R10, 0x5410, R15 ;  /* 0x000054100a0ab816 */ /* 0x010fe4000000000f */
[C---:B------:R-:W-:Y:S02]  /*7e80*/  @!P4 SHF.L.U32 R9, R117.reuse, 0x4, RZ ;  /* 0x000000047509c819 */ /* 0x040fe400000006ff */
[----:B------:R-:W-:Y:S02]  /*7e90*/  @!P4 LOP3.LUT R12, R117, 0x1f, RZ, 0xc0, !PT ;  /* 0x0000001f750cc812 */ /* 0x000fe400078ec0ff */
[----:B------:R-:W-:-:S04]  /*7ea0*/  @!P4 LOP3.LUT R115, R9, 0x3e00, RZ, 0xc0, !PT ;  /* 0x00003e000973c812 */ /* 0x000fc800078ec0ff */
[----:B------:R-:W-:-:S04]  /*7eb0*/  @!P4 LOP3.LUT R116, R115, R12, RZ, 0xfc, !PT ;  /* 0x0000000c7374c212 */ /* 0x000fc800078efcff */
[----:B------:R-:W-:-:S04]  /*7ec0*/  LOP3.LUT R103, R116, 0x180, RZ, 0xfc, !PT ;  /* 0x0000018074677812 */ /* 0x000fc800078efcff */
[----:B------:R-:W-:Y:S02]  /*7ed0*/  ISETP.GE.AND P3, PT, R103, UR14, PT ;  /* 0x0000000e67007c0c */ /* 0x000fe4000bf66270 */
[----:B--2---:R-:W-:-:S11]  /*7ee0*/  @!P5 PRMT R0, R17, 0x7610, R0 ;  /* 0x000076101100d816 */ /* 0x004fd60000000000 */
[----:B------:R-:W-:Y:S01]  /*7ef0*/  @!P3 MOV R117, R35 ;  /* 0x000000230075b202 */ /* 0x000fe20000000f00 */
[----:B------:R-:W2:Y:S03]  /*7f00*/  @!P3 LDG.E.U16 R18, desc[UR32][R4.64+0x300] ;  /* 0x000300200412b981 */ /* 0x000ea6000c1e1500 */
[C---:B------:R-:W-:Y:S01]  /*7f10*/  @!P3 LOP3.LUT R12, R117.reuse, 0x1f, RZ, 0xc0, !PT ;  /* 0x0000001f750cb812 */ /* 0x040fe200078ec0ff */
[----:B------:R-:W-:Y:S01]  /*7f20*/  @!P3 IMAD.SHL.U32 R9, R117, 0x10, RZ ;  /* 0x000000107509b824 */ /* 0x000fe200078e00ff */
[----:B-----5:R-:W-:-:S04]  /*7f30*/  @!P1 PRMT R0, R0, 0x5410, R13 ;  /* 0x0000541000009816 */ /* 0x020fc8000000000d */
[----:B------:R-:W-:-:S04]  /*7f40*/  @!P3 LOP3.LUT R115, R9, 0x3e00, RZ, 0xc0, !PT ;  /* 0x00003e000973b812 */ /* 0x000fc800078ec0ff */
[----:B------:R-:W-:-:S04]  /*7f50*/  @!P3 LOP3.LUT R116, R115, R12, RZ, 0xfc, !PT ;  /* 0x0000000c7374b212 */ /* 0x000fc800078efcff */
[----:B------:R-:W-:-:S04]  /*7f60*/  LOP3.LUT R102, R116, 0x1a0, RZ, 0xfc, !PT ;  /* 0x000001a074667812 */ /* 0x000fc800078efcff */
[----:B------:R-:W-:-:S13]  /*7f70*/  ISETP.GE.AND P5, PT, R102, UR14, PT ;  /* 0x0000000e66007c0c */ /* 0x000fda000bfa6270 */
[----:B------:R-:W-:Y:S01]  /*7f80*/  @!P5 SHF.L.U32 R9, R117, 0x4, RZ ;  /* 0x000000047509d819 */ /* 0x000fe200000006ff */
[----:B------:R-:W3:Y:S03]  /*7f90*/  @!P5 LDG.E.U16 R17, desc[UR32][R4.64+0x340] ;  /* 0x000340200411d981 */ /* 0x000ee6000c1e1500 */
[----:B------:R-:W-:Y:S02]  /*7fa0*/  @!P5 LOP3.LUT R115, R9, 0x3e00, RZ, 0xc0, !PT ;  /* 0x00003e000973d812 */ /* 0x000fe400078ec0ff */
[----:B------:R-:W4:Y:S02]  /*7fb0*/  @!P4 LDG.E.U16 R9, desc[UR32][R4.64+0x2c0] ;  /* 0x0002c0200409c981 */ /* 0x000f24000c1e1500 */
[----:B------:R-:W-:-:S04]  /*7fc0*/  @!P5 LOP3.LUT R116, R115, 0x1f, R117, 0xf8, !PT ;  /* 0x0000001f7374d812 */ /* 0x000fc800078ef875 */
[----:B------:R-:W-:-:S04]  /*7fd0*/  LOP3.LUT R101, R116, 0x1c0, RZ, 0xfc, !PT ;  /* 0x000001c074657812 */ /* 0x000fc800078efcff */
[----:B------:R-:W-:-:S13]  /*7fe0*/  ISETP.GE.AND P1, PT, R101, UR28, PT ;  /* 0x0000001c65007c0c */ /* 0x000fda000bf26270 */
[----:B------:R-:W-:-:S04]  /*7ff0*/  @!P1 SHF.L.U32 R12, R117, 0x4, RZ ;  /* 0x00000004750c9819 */ /* 0x000fc800000006ff */
[----:B------:R-:W-:Y:S02]  /*8000*/  @!P1 LOP3.LUT R115, R12, 0x3e00, RZ, 0xc0, !PT ;  /* 0x00003e000c739812 */ /* 0x000fe400078ec0ff */
[----:B------:R-:W-:Y:S01]  /*8010*/  @!P0 PRMT R16, R8, 0x5410, RZ ;  /* 0x0000541008108816 */ /* 0x000fe200000000ff */
[----:B------:R-:W5:Y:S01]  /*8020*/  @!P1 LDG.E.U16 R12, desc[UR32][R4.64+0x380] ;  /* 0x00038020040c9981 */ /* 0x000f62000c1e1500 */
[----:B------:R-:W-:-:S04]  /*8030*/  @!P1 LOP3.LUT R116, R115, 0x1f, R117, 0xf8, !PT ;  /* 0x0000001f73749812 */ /* 0x000fc800078ef875 */
[----:B------:R-:W-:-:S05]  /*8040*/  LOP3.LUT R14, R116, 0x1e0, RZ, 0xfc, !PT ;  /* 0x000001e0740e7812 */ /* 0x000fca00078efcff */
[----:B------:R0:W-:Y:S04]  /*8050*/  STL [R1+0x4c], R14 ;  /* 0x00004c0e01007387 */ /* 0x0001e80000100800 */
[----:B------:R-:W5:Y:S01]  /*8060*/  LDL R87, [R1+0x48] ;  /* 0x0000480001577983 */ /* 0x000f620000100800 */
[----:B------:R-:W-:-:S03]  /*8070*/  ISETP.GE.AND P0, PT, R14, UR28, PT ;  /* 0x0000001c0e007c0c */ /* 0x000fc6000bf06270 */
        /* <DEDUP_REMOVED lines=13> */
[----:B------:R-:W5:Y:S04]  /*8150*/  @!P0 LDG.E.U16 R13, desc[UR32][R4.64+0x3c0] ;  /* 0x0003c020040d8981 */ /* 0x000f68000c1e1500 */
[----:B------:R-:W5:Y:S04]  /*8160*/  LDL R82, [R1+0x10] ;  /* 0x0000100001527983 */ /* 0x000f680000100800 */
[----:B------:R-:W5:Y:S01]  /*8170*/  LDL R81, [R1+0xc] ;  /* 0x00000c0001517983 */ /* 0x000f620000100800 */
[----:B------:R-:W-:Y:S01]  /*8180*/  @!P0 SHF.L.U32 R8, R117, 0x4, RZ ;  /* 0x0000000475088819 */ /* 0x000fe200000006ff */
[----:B------:R-:W-:Y:S01]  /*8190*/  UMOV UR14, UR12 ;  /* 0x0000000c000e7c82 */ /* 0x000fe20008000000 */
[----:B------:R-:W-:Y:S01]  /*81a0*/  HFMA2 R20, -RZ, RZ, 0, 0 ;  /* 0x00000000ff147431 */ /* 0x000fe200000001ff */
[----:B------:R-:W-:-:S02]  /*81b0*/  PRMT R19, R6, 0x7632, R19 ;  /* 0x0000763206137816 */ /* 0x000fc40000000013 */
[----:B------:R-:W-:Y:S02]  /*81c0*/  CS2R R30, SRZ ;  /* 0x00000000001e7805 */ /* 0x000fe4000001ff00 */
[----:B------:R-:W-:Y:S01]  /*81d0*/  @!P0 LOP3.LUT R115, R8, 0x3e00, RZ, 0xc0, !PT ;  /* 0x00003e0008738812 */ /* 0x000fe200078ec0ff */
[----:B------:R-:W5:Y:S03]  /*81e0*/  LDL R80, [R1+0x8] ;  /* 0x0000080001507983 */ /* 0x000f660000100800 */
[----:B------:R-:W-:Y:S01]  /*81f0*/  @!P0 LOP3.LUT R116, R115, 0x1f, R117, 0xf8, !PT ;  /* 0x0000001f73748812 */ /* 0x000fe200078ef875 */
[----:B------:R-:W-:Y:S01]  /*8200*/  UIMAD.WIDE.U32 UR26, UR8, UR34, UR14 ;  /* 0x00000022081a72a5 */ /* 0x000fe2000f8e000e */
[----:B------:R-:W-:Y:S01]  /*8210*/  PRMT R21, R11, 0x7632, R21 ;  /* 0x000076320b157816 */ /* 0x000fe20000000015 */
[----:B------:R-:W5:Y:S02]  /*8220*/  LDL R37, [R1+0x4] ;  /* 0x0000040001257983 */ /* 0x000f640000100800 */
[----:B------:R-:W-:-:S02]  /*8230*/  UIMAD UR14, UR8, UR35, UR27 ;  /* 0x00000023080e72a4 */ /* 0x000fc4000f8e021b */
[----:B------:R-:W-:Y:S01]  /*8240*/  ULEA UR27, UP0, UR26, UR36, 0x2 ;  /* 0x000000241a1b7291 */ /* 0x000fe2000f8010ff */
[----:B------:R-:W-:Y:S01]  /*8250*/  PRMT R22, R10, 0x7632, R22 ;  /* 0x000076320a167816 */ /* 0x000fe20000000016 */
[----:B------:R-:W5:Y:S02]  /*8260*/  LDL R36, [R1] ;  /* 0x0000000001247983 */ /* 0x000f640000100800 */
[----:B------:R-:W-:Y:S02]  /*8270*/  ULEA.HI.X UR26, UR26, UR37, UR14, 0x2, UP0 ;  /* 0x000000251a1a7291 */ /* 0x000fe400080f140e */
[----:B0-----:R-:W-:Y:S01]  /*8280*/  MOV R14, UR27 ;  /* 0x0000001b000e7c02 */ /* 0x001fe20008000f00 */
[----:B------:R-:W5:Y:S03]  /*8290*/  LDL R124, [R1+0xcc] ;  /* 0x0000cc00017c7983 */ /* 0x000f660000100800 */
[----:B------:R-:W-:Y:S01]  /*82a0*/  IMAD.U32 R15, RZ, RZ, UR26 ;  /* 0x0000001aff0f7e24 */ /* 0x000fe2000f8e00ff */
[----:B------:R-:W5:Y:S04]  /*82b0*/  LDL R123, [R1+0xc8] ;  /* 0x0000c800017b7983 */ /* 0x000f680000100800 */
[----:B------:R0:W5:Y:S04]  /*82c0*/  LDG.E R14, desc[UR32][R14.64] ;  /* 0x000000200e0e7981 */ /* 0x000168000c1e1900 */
[----:B------:R-:W5:Y:S04]  /*82d0*/  LDL R122, [R1+0xc4] ;  /* 0x0000c400017a7983 */ /* 0x000f680000100800 */
[----:B------:R-:W5:Y:S01]  /*82e0*/  LDL R121, [R1+0xc0] ;  /* 0x0000c00001797983 */ /* 0x000f620000100800 */
[----:B0-----:R-:W-:-:S03]  /*82f0*/  PRMT R15, R7, 0x7632, R15 ;  /* 0x00007632070f7816 */ /* 0x001fc6000000000f */
[----:B------:R-:W5:Y:S04]  /*8300*/  LDL R120, [R1+0xbc] ;  /* 0x0000bc0001787983 */ /* 0x000f680000100800 */
[----:B------:R-:W5:Y:S04]  /*8310*/  LDL R119, [R1+0xb8] ;  /* 0x0000b80001777983 */ /* 0x000f680000100800 */
[----:B------:R-:W5:Y:S01]  /*8320*/  LDL R118, [R1+0xb4] ;  /* 0x0000b40001767983 */ /* 0x000f620000100800 */
[----:B--2---:R-:W-:Y:S02]  /*8330*/  @!P3 PRMT R20, R18, 0x5410, RZ ;  /* 0x000054101214b816 */ /* 0x004fe400000000ff */
[----:B------:R-:W-:-:S02]  /*8340*/  MOV R18, RZ ;  /* 0x000000ff00127202 */ /* 0x000fc40000000f00 */
[----:B----4-:R-:W-:Y:S02]  /*8350*/  @!P4 PRMT R16, R16, 0x5410, R9 ;  /* 0x000054101010c816 */ /* 0x010fe40000000009 */
[----:B------:R-:W-:Y:S01]  /*8360*/  ISETP.GE.AND P4, PT, R116, UR28, PT ;  /* 0x0000001c74007c0c */ /* 0x000fe2000bf86270 */
[----:B------:R-:W0:-:S12]  /*8370*/  @!P1 LDC.64 R8, c[0x0][0x3e0] ;  /* 0x0000f800ff089b82 */ /* 0x000e180000000a00 */
[----:B------:R-:W1:Y:S01]  /*8380*/  @!P4 LDC.64 R4, c[0x0][0x3e0] ;  /* 0x0000f800ff04cb82 */ /* 0x000e620000000a00 */
[----:B---3--:R-:W-:Y:S02]  /*8390*/  @!P5 PRMT R20, R20, 0x5410, R17 ;  /* 0x000054101414d816 */ /* 0x008fe40000000011 */
[----:B------:R-:W-:Y:S02]  /*83a0*/  ISETP.GE.AND P3, PT, R114, UR28, PT ;  /* 0x0000001c72007c0c */ /* 0x000fe4000bf66270 */
[----:B-----5:R-:W-:Y:S01]  /*83b0*/  @!P1 PRMT R18, R12, 0x5410, RZ ;  /* 0x000054100c129816 */ /* 0x020fe200000000ff */
[----:B------:R2:W-:Y:S04]  /*83c0*/  STS.U16 [R87], R6 ;  /* 0x0000000657007388 */ /* 0x0005e80000000400 */
[----:B------:R-:W-:Y:S04]  /*83d0*/  STS.U16 [R86+0x40], R19 ;  /* 0x0000401356007388 */ /* 0x000fe80000000400 */
[----:B------:R3:W-:Y:S01]  /*83e0*/  STS.U16 [R46+0x80], R7 ;  /* 0x000080072e007388 */ /* 0x0007e20000000400 */
[----:B--2---:R-:W-:-:S03]  /*83f0*/  PRMT R6, R0, 0x7632, R6 ;  /* 0x0000763200067816 */ /* 0x004fc60000000006 */
[----:B------:R-:W-:Y:S04]  /*8400*/  STS.U16 [R85+0xc0], R15 ;  /* 0x0000c00f55007388 */ /* 0x000fe80000000400 */
[----:B------:R2:W-:Y:S01]  /*8410*/  STS.U16 [R84+0x100], R11 ;  /* 0x0001000b54007388 */ /* 0x0005e20000000400 */
[----:B---3--:R-:W-:-:S03]  /*8420*/  PRMT R7, R16, 0x7632, R7 ;  /* 0x0000763210077816 */ /* 0x008fc60000000007 */
[----:B------:R-:W-:Y:S04]  /*8430*/  STS.U16 [R83+0x140], R21 ;  /* 0x0001401553007388 */ /* 0x000fe80000000400 */
[----:B------:R-:W-:Y:S01]  /*8440*/  STS.U16 [R45+0x180], R10 ;  /* 0x0001800a2d007388 */ /* 0x000fe20000000400 */
[----:B--2---:R-:W-:-:S03]  /*8450*/  PRMT R11, R20, 0x7632, R11 ;  /* 0x00007632140b7816 */ /* 0x004fc6000000000b */
[----:B------:R-:W-:Y:S04]  /*8460*/  STS.U16 [R44+0x1c0], R22 ;  /* 0x0001c0162c007388 */ /* 0x000fe80000000400 */
[----:B------:R-:W-:Y:S04]  /*8470*/  STS.U16 [R43+0x200], R0 ;  /* 0x000200002b007388 */ /* 0x000fe80000000400 */
[----:B------:R-:W-:Y:S04]  /*8480*/  STS.U16 [R42+0x240], R6 ;  /* 0x000240062a007388 */ /* 0x000fe80000000400 */
[----:B------:R-:W-:Y:S04]  /*8490*/  STS.U16 [R41+0x280], R16 ;  /* 0x0002801029007388 */ /* 0x000fe80000000400 */
[----:B------:R0:W-:Y:S04]  /*84a0*/  STS.U16 [R40+0x2c0], R7 ;  /* 0x0002c00728007388 */ /* 0x0001e80000000400 */
[----:B------:R-:W-:Y:S04]  /*84b0*/  STS.U16 [R39+0x300], R20 ;  /* 0x0003001427007388 */ /* 0x000fe80000000400 */
[----:B------:R1:W-:Y:S01]  /*84c0*/  STS.U16 [R38+0x340], R11 ;  /* 0x0003400b26007388 */ /* 0x0003e20000000400 */
[----:B0-----:R-:W-:Y:S01]  /*84d0*/  @!P1 IMAD.WIDE.U32 R6, R8, UR8, R2 ;  /* 0x0000000808069c25 */ /* 0x001fe2000f8e0002 */
[----:B------:R-:W-:-:S03]  /*84e0*/  @!P0 PRMT R18, R18, 0x5410, R13 ;  /* 0x0000541012128816 */ /* 0x000fc6000000000d */
[----:B-1----:R-:W-:Y:S01]  /*84f0*/  @!P4 IMAD.WIDE.U32 R10, R4, UR8, R2 ;  /* 0x00000008040acc25 */ /* 0x002fe2000f8e0002 */
[----:B------:R-:W-:-:S03]  /*8500*/  PRMT R12, R18, 0x7632, R12 ;  /* 0x00007632120c7816 */ /* 0x000fc6000000000c */
[----:B------:R-:W-:Y:S01]  /*8510*/  @!P4 IMAD R5, R5, UR8, R11 ;  /* 0x000000080505cc24 */ /* 0x000fe2000f8e020b */
[C---:B------:R-:W-:Y:S01]  /*8520*/  @!P4 LEA R4, P5, R10.reuse, UR24, 0x1 ;  /* 0x000000180a04cc11 */ /* 0x040fe2000f8a08ff */
[----:B------:R-:W-:Y:S01]  /*8530*/  @!P1 IMAD R7, R9, UR8, R7 ;  /* 0x0000000809079c24 */ /* 0x000fe2000f8e0207 */
[----:B------:R-:W-:Y:S01]  /*8540*/  STS.U16 [R82+0x380], R18 ;  /* 0x0003801252007388 */ /* 0x000fe20000000400 */
[----:B------:R-:W0:Y:S01]  /*8550*/  @!P3 LDC.64 R8, c[0x0][0x3e0] ;  /* 0x0000f800ff08bb82 */ /* 0x000e220000000a00 */
[----:B------:R-:W-:Y:S02]  /*8560*/  @!P4 LEA.HI.X R5, R10, UR25, R5, 0x1, P5 ;  /* 0x000000190a05cc11 */ /* 0x000fe4000a8f0c05 */
[----:B------:R-:W-:Y:S01]  /*8570*/  @!P1 LEA R10, P5, R6, UR24, 0x1 ;  /* 0x00000018060a9c11 */ /* 0x000fe2000f8a08ff */
[----:B------:R1:W-:Y:S01]  /*8580*/  STS.U16 [R81+0x3c0], R12 ;  /* 0x0003c00c51007388 */ /* 0x0003e20000000400 */
[----:B------:R-:W-:-:S03]  /*8590*/  NOP ;  /* 0x0000000000007918 */ /* 0x000fc60000000000 */
[----:B------:R0:W2:Y:S01]  /*85a0*/  @!P4 LDG.E.U16 R0, desc[UR32][R4.64] ;  /* 0x000000200400c981 */ /* 0x0000a2000c1e1500 */
[----:B------:R-:W-:Y:S01]  /*85b0*/  @!P1 LEA.HI.X R11, R6, UR25, R7, 0x1, P5 ;  /* 0x00000019060b9c11 */ /* 0x000fe2000a8f0c07 */
[----:B------:R-:W-:Y:S01]  /*85c0*/  HFMA2 R15, -RZ, RZ, 0, 0 ;  /* 0x00000000ff0f7431 */ /* 0x000fe200000001ff */
[----:B------:R-:W-:Y:S01]  /*85d0*/  CS2R R16, SRZ ;  /* 0x0000000000107805 */ /* 0x000fe2000001ff00 */
[----:B------:R-:W-:Y:S04]  /*85e0*/  LDS.U16 R33, [R80] ;  /* 0x0000000050217984 */ /* 0x000fe80000000400 */
[----:B------:R-:W3:Y:S04]  /*85f0*/  @!P1 LDG.E.U16 R10, desc[UR32][R10.64+0x380] ;  /* 0x000380200a0a9981 */ /* 0x000ee8000c1e1500 */
[----:B------:R-:W-:Y:S01]  /*8600*/  LDS.U16 R32, [R37+0x2] ;  /* 0x0000020025207984 */ /* 0x000fe20000000400 */
[----:B0-----:R-:W-:-:S03]  /*8610*/  @!P3 IMAD.WIDE.U32 R4, R8, UR8, R2 ;  /* 0x000000080804bc25 */ /* 0x001fc6000f8e0002 */
[----:B------:R-:W-:Y:S01]  /*8620*/  LDS.U16 R79, [R36+0x4] ;  /* 0x00000400244f7984 */ /* 0x000fe20000000400 */
[----:B------:R-:W-:Y:S01]  /*8630*/  @!P3 IMAD R9, R9, UR8, R5 ;  /* 0x000000080909bc24 */ /* 0x000fe2000f8e0205 */
[C---:B------:R-:W-:Y:S02]  /*8640*/  @!P3 LEA R6, P5, R4.reuse, UR24, 0x1 ;  /* 0x000000180406bc11 */ /* 0x040fe4000f8a08ff */
[----:B------:R-:W-:Y:S02]  /*8650*/  LDS.U16 R78, [R164+0x6] ;  /* 0x00000600a44e7984 */ /* 0x000fe40000000400 */
[----:B------:R-:W-:Y:S02]  /*8660*/  @!P3 LEA.HI.X R7, R4, UR25, R9, 0x1, P5 ;  /* 0x000000190407bc11 */ /* 0x000fe4000a8f0c09 */
[----:B------:R-:W-:Y:S04]  /*8670*/  LDS.U16 R29, [R161+0x8] ;  /* 0x00000800a11d7984 */ /* 0x000fe80000000400 */
[----:B------:R0:W4:Y:S01]  /*8680*/  @!P3 LDG.E.U16 R8, desc[UR32][R6.64+0x40] ;  /* 0x000040200608b981 */ /* 0x000122000c1e1500 */
[----:B------:R-:W-:-:S02]  /*8690*/  @!P4 SHF.L.U32 R9, R117, 0x4, RZ ;  /* 0x000000047509c819 */ /* 0x000fc400000006ff */
[----:B------:R-:W-:Y:S01]  /*86a0*/  ISETP.GE.AND P5, PT, R113, UR28, PT ;  /* 0x0000001c71007c0c */ /* 0x000fe2000bfa6270 */
[----:B------:R-:W-:Y:S01]  /*86b0*/  LDS.U16 R28, [R160+0xa] ;  /* 0x00000a00a01c7984 */ /* 0x000fe20000000400 */
[----:B------:R-:W-:-:S03]  /*86c0*/  @!P4 LOP3.LUT R115, R9, 0x3e00, RZ, 0xc0, !PT ;  /* 0x00003e000973c812 */ /* 0x000fc600078ec0ff */
[----:B------:R-:W-:Y:S04]  /*86d0*/  LDS.U16 R27, [R159+0xc] ;  /* 0x00000c009f1b7984 */ /* 0x000fe80000000400 */
[----:B------:R-:W-:Y:S04]  /*86e0*/  LDS.U16 R26, [R158+0xe] ;  /* 0x00000e009e1a7984 */ /* 0x000fe80000000400 */
[----:B------:R-:W1:Y:S01]  /*86f0*/  @!P5 LDC.64 R4, c[0x0][0x3e0] ;  /* 0x0000f800ff04db82 */ /* 0x000e620000000a00 */
[----:B------:R-:W-:Y:S01]  /*8700*/  @!P3 IMAD.SHL.U32 R9, R117, 0x10, RZ ;  /* 0x000000107509b824 */ /* 0x000fe200078e00ff */
[----:B------:R-:W-:Y:S04]  /*8710*/  LDS.U16 R25, [R157+0x10] ;  /* 0x000010009d197984 */ /* 0x000fe80000000400 */
[----:B------:R-:W-:Y:S01]  /*8720*/  @!P3 LOP3.LUT R115, R9, 0x3e00, RZ, 0xc0, !PT ;  /* 0x00003e000973b812 */ /* 0x000fe200078ec0ff */
[----:B------:R-:W-:Y:S04]  /*8730*/  LDS.U16 R24, [R100+0x12] ;  /* 0x0000120064187984 */ /* 0x000fe80000000400 */
[----:B------:R-:W-:Y:S04]  /*8740*/  LDS.U16 R23, [R99+0x14] ;  /* 0x0000140063177984 */ /* 0x000fe80000000400 */
[----:B------:R-:W-:Y:S04]  /*8750*/  LDS.U16 R22, [R98+0x16] ;  /* 0x0000160062167984 */ /* 0x000fe80000000400 */
[----:B------:R-:W-:Y:S04]  /*8760*/  LDS.U16 R21, [R97+0x18] ;  /* 0x0000180061157984 */ /* 0x000fe80000000400 */
[----:B------:R-:W-:Y:S01]  /*8770*/  LDS.U16 R20, [R96+0x1a] ;  /* 0x00001a0060147984 */ /* 0x000fe20000000400 */
[----:B-1----:R-:W-:-:S03]  /*8780*/  @!P5 IMAD.WIDE.U32 R12, R4, UR8, R2 ;  /* 0x00000008040cdc25 */ /* 0x002fc6000f8e0002 */
[----:B------:R-:W-:Y:S01]  /*8790*/  LDS.U16 R19, [R95+0x1c] ;  /* 0x00001c005f137984 */ /* 0x000fe20000000400 */
[----:B------:R-:W-:Y:S01]  /*87a0*/  @!P5 IMAD R9, R5, UR8, R13 ;  /* 0x000000080509dc24 */ /* 0x000fe2000f8e020d */
[----:B--2---:R-:W-:Y:S02]  /*87b0*/  @!P4 PRMT R15, R0, 0x5410, RZ ;  /* 0x00005410000fc816 */ /* 0x004fe400000000ff */
[----:B------:R-:W-:Y:S02]  /*87c0*/  ISETP.GE.AND P4, PT, R112, UR28, PT ;  /* 0x0000001c70007c0c */ /* 0x000fe4000bf86270 */
[----:B------:R-:W-:Y:S02]  /*87d0*/  MOV R0, RZ ;  /* 0x000000ff00007202 */ /* 0x000fe40000000f00 */
[----:B---3--:R-:W-:Y:S02]  /*87e0*/  @!P1 PRMT R0, R10, 0x5410, RZ ;  /* 0x000054100a009816 */ /* 0x008fe400000000ff */
[----:B------:R-:W-:-:S07]  /*87f0*/  ISETP.GE.AND P1, PT, R111, UR28, PT ;  /* 0x0000001c6f007c0c */ /* 0x000fce000bf26270 */
[----:B------:R-:W1:Y:S08]  /*8800*/  @!P4 LDC.64 R10, c[0x0][0x3e0] ;  /* 0x0000f800ff0acb82 */ /* 0x000e700000000a00 */
[----:B0-----:R-:W0:Y:S01]  /*8810*/  @!P1 LDC.64 R6, c[0x0][0x3e0] ;  /* 0x0000f800ff069b82 */ /* 0x001e220000000a00 */
[----:B----4-:R-:W-:Y:S02]  /*8820*/  @!P3 PRMT R15, R15, 0x5410, R8 ;  /* 0x000054100f0fb816 */ /* 0x010fe40000000008 */
[----:B------:R-:W-:-:S04]  /*8830*/  @!P5 LEA R8, P3, R12, UR24, 0x1 ;  /* 0x000000180c08dc11 */ /* 0x000fc8000f8608ff */
[----:B------:R-:W-:Y:S01]  /*8840*/  @!P5 LEA.HI.X R9, R12, UR25, R9, 0x1, P3 ;  /* 0x000000190c09dc11 */ /* 0x000fe200098f0c09 */
[----:B-1----:R-:W-:-:S04]  /*8850*/  @!P4 IMAD.WIDE.U32 R4, R10, UR8, R2 ;  /* 0x000000080a04cc25 */ /* 0x002fc8000f8e0002 */
[----:B------:R-:W2:Y:S01]  /*8860*/  @!P5 LDG.E.U16 R8, desc[UR32][R8.64+0x80] ;  /* 0x000080200808d981 */ /* 0x000ea2000c1e1500 */
[----:B------:R-:W-:Y:S01]  /*8870*/  @!P4 IMAD R11, R11, UR8, R5 ;  /* 0x000000080b0bcc24 */ /* 0x000fe2000f8e0205 */
[----:B------:R-:W-:Y:S01]  /*8880*/  @!P4 LEA R10, P3, R4, UR24, 0x1 ;  /* 0x00000018040acc11 */ /* 0x000fe2000f8608ff */
[----:B0-----:R-:W-:-:S03]  /*8890*/  @!P1 IMAD.WIDE.U32 R12, R6, UR8, R2 ;  /* 0x00000008060c9c25 */ /* 0x001fc6000f8e0002 */
[----:B------:R-:W-:Y:S01]  /*88a0*/  @!P4 LEA.HI.X R11, R4, UR25, R11, 0x1, P3 ;  /* 0x00000019040bcc11 */ /* 0x000fe200098f0c0b */
[----:B------:R-:W-:Y:S01]  /*88b0*/  @!P1 IMAD R7, R7, UR8, R13 ;  /* 0x0000000807079c24 */ /* 0x000fe2000f8e020d */
[----:B------:R-:W-:-:S04]  /*88c0*/  @!P1 LEA R4, P3, R12, UR24, 0x1 ;  /* 0x000000180c049c11 */ /* 0x000fc8000f8608ff */
[----:B------:R-:W3:Y:S01]  /*88d0*/  @!P4 LDG.E.U16 R11, desc[UR32][R10.64+0xc0] ;  /* 0x0000c0200a0bc981 */ /* 0x000ee2000c1e1500 */
[----:B------:R-:W-:Y:S02]  /*88e0*/  @!P1 LEA.HI.X R5, R12, UR25, R7, 0x1, P3 ;  /* 0x000000190c059c11 */ /* 0x000fe400098f0c07 */
[----:B------:R-:W-:-:S03]  /*88f0*/  ISETP.GE.AND P3, PT, R110, UR28, PT ;  /* 0x0000001c6e007c0c */ /* 0x000fc6000bf66270 */
[----:B------:R-:W4:Y:S10]  /*8900*/  @!P1 LDG.E.U16 R4, desc[UR32][R4.64+0x100] ;  /* 0x0001002004049981 */ /* 0x000f34000c1e1500 */
[----:B------:R-:W0:Y:S02]  /*8910*/  @!P3 LDC.64 R12, c[0x0][0x3e0] ;  /* 0x0000f800ff0cbb82 */ /* 0x000e240000000a00 */
[----:B0-----:R-:W-:-:S04]  /*8920*/  @!P3 IMAD.WIDE.U32 R6, R12, UR8, R2 ;  /* 0x000000080c06bc25 */ /* 0x001fc8000f8e0002 */
[----:B------:R-:W-:Y:S01]  /*8930*/  @!P3 IMAD R13, R13, UR8, R7 ;  /* 0x000000080d0dbc24 */ /* 0x000fe2000f8e0207 */
[----:B------:R-:W-:-:S04]  /*8940*/  @!P3 LEA R12, P6, R6, UR24, 0x1 ;  /* 0x00000018060cbc11 */ /* 0x000fc8000f8c08ff */
[----:B------:R-:W-:-:S05]  /*8950*/  @!P3 LEA.HI.X R13, R6, UR25, R13, 0x1, P6 ;  /* 0x00000019060dbc11 */ /* 0x000fca000b0f0c0d */
[----:B------:R0:W5:Y:S01]  /*8960*/  @!P3 LDG.E.U16 R18, desc[UR32][R12.64+0x140] ;  /* 0x000140200c12b981 */ /* 0x000162000c1e1500 */
[----:B------:R-:W-:-:S04]  /*8970*/  @!P5 SHF.L.U32 R6, R117, 0x4, RZ ;  /* 0x000000047506d819 */ /* 0x000fc800000006ff */
[----:B------:R-:W-:Y:S02]  /*8980*/  @!P5 LOP3.LUT R115, R6, 0x3e00, RZ, 0xc0, !PT ;  /* 0x00003e000673d812 */ /* 0x000fe400078ec0ff */
[----:B--2---:R-:W-:Y:S02]  /*8990*/  @!P5 PRMT R16, R8, 0x5410, RZ ;  /* 0x000054100810d816 */ /* 0x004fe400000000ff */
[----:B------:R-:W-:Y:S02]  /*89a0*/  ISETP.GE.AND P5, PT, R109, UR28, PT ;  /* 0x0000001c6d007c0c */ /* 0x000fe4000bfa6270 */
[----:B---3--:R-:W-:Y:S02]  /*89b0*/  @!P4 PRMT R16, R16, 0x5410, R11 ;  /* 0x000054101010c816 */ /* 0x008fe4000000000b */
[----:B------:R-:W-:Y:S02]  /*89c0*/  ISETP.GE.AND P4, PT, R108, UR28, PT ;  /* 0x0000001c6c007c0c */ /* 0x000fe4000bf86270 */
[----:B----4-:R-:W-:-:S02]  /*89d0*/  @!P1 PRMT R17, R4, 0x5410, RZ ;  /* 0x0000541004119816 */ /* 0x010fc400000000ff */
[----:B------:R-:W-:-:S05]  /*89e0*/  ISETP.GE.AND P1, PT, R107, UR28, PT ;  /* 0x0000001c6b007c0c */ /* 0x000fca000bf26270 */
[----:B------:R-:W0:Y:S08]  /*89f0*/  @!P5 LDC.64 R4, c[0x0][0x3e0] ;  /* 0x0000f800ff04db82 */ /* 0x000e300000000a00 */
[----:B------:R-:W1:Y:S08]  /*8a00*/  @!P4 LDC.64 R10, c[0x0][0x3e0] ;  /* 0x0000f800ff0acb82 */ /* 0x000e700000000a00 */
[----:B------:R-:W2:Y:S01]  /*8a10*/  @!P1 LDC.64 R6, c[0x0][0x3e0] ;  /* 0x0000f800ff069b82 */ /* 0x000ea20000000a00 */
[----:B0-----:R-:W-:-:S04]  /*8a20*/  @!P5 IMAD.WIDE.U32 R12, R4, UR8, R2 ;  /* 0x00000008040cdc25 */ /* 0x001fc8000f8e0002 */
[----:B------:R-:W-:Y:S02]  /*8a30*/  @!P5 IMAD R9, R5, UR8, R13 ;  /* 0x000000080509dc24 */ /* 0x000fe4000f8e020d */
[----:B-1----:R-:W-:-:S04]  /*8a40*/  @!P4 IMAD.WIDE.U32 R4, R10, UR8, R2 ;  /* 0x000000080a04cc25 */ /* 0x002fc8000f8e0002 */
[----:B------:R-:W-:Y:S01]  /*8a50*/  @!P4 IMAD R11, R11, UR8, R5 ;  /* 0x000000080b0bcc24 */ /* 0x000fe2000f8e0205 */
[----:B-----5:R-:W-:Y:S02]  /*8a60*/  @!P3 PRMT R17, R17, 0x5410, R18 ;  /* 0x000054101111b816 */ /* 0x020fe40000000012 */
[----:B------:R-:W-:-:S04]  /*8a70*/  @!P5 LEA R8, P3, R12, UR24, 0x1 ;  /* 0x000000180c08dc11 */ /* 0x000fc8000f8608ff */
[----:B------:R-:W-:Y:S01]  /*8a80*/  @!P5 LEA.HI.X R9, R12, UR25, R9, 0x1, P3 ;  /* 0x000000190c09dc11 */ /* 0x000fe200098f0c09 */
[----:B--2---:R-:W-:Y:S01]  /*8a90*/  @!P1 IMAD.WIDE.U32 R12, R6, UR8, R2 ;  /* 0x00000008060c9c25 */ /* 0x004fe2000f8e0002 */
[----:B------:R-:W-:-:S03]  /*8aa0*/  @!P4 LEA R10, P3, R4, UR24, 0x1 ;  /* 0x00000018040acc11 */ /* 0x000fc6000f8608ff */
[----:B------:R-:W-:Y:S01]  /*8ab0*/  @!P1 IMAD R7, R7, UR8, R13 ;  /* 0x0000000807079c24 */ /* 0x000fe2000f8e020d */
[----:B------:R-:W-:Y:S01]  /*8ac0*/  @!P4 LEA.HI.X R11, R4, UR25, R11, 0x1, P3 ;  /* 0x00000019040bcc11 */ /* 0x000fe200098f0c0b */
[----:B------:R-:W2:Y:S01]  /*8ad0*/  @!P5 LDG.E.U16 R8, desc[UR32][R8.64+0x180] ;  /* 0x000180200808d981 */ /* 0x000ea2000c1e1500 */
[----:B------:R-:W-:-:S04]  /*8ae0*/  @!P1 LEA R4, P3, R12, UR24, 0x1 ;  /* 0x000000180c049c11 */ /* 0x000fc8000f8608ff */
[----:B------:R-:W-:Y:S01]  /*8af0*/  @!P1 LEA.HI.X R5, R12, UR25, R7, 0x1, P3 ;  /* 0x000000190c059c11 */ /* 0x000fe200098f0c07 */
[----:B------:R-:W3:Y:S01]  /*8b00*/  @!P4 LDG.E.U16 R11, desc[UR32][R10.64+0x1c0] ;  /* 0x0001c0200a0bc981 */ /* 0x000ee2000c1e1500 */
        /* <DEDUP_REMOVED lines=8> */
[----:B--2---:R-:W-:Y:S02]  /*8b90*/  @!P5 PRMT R30, R8, 0x5410, RZ ;  /* 0x00005410081ed816 */ /* 0x004fe400000000ff */
[----:B------:R-:W-:Y:S02]  /*8ba0*/  ISETP.GE.AND P5, PT, R105, UR28, PT ;  /* 0x0000001c69007c0c */ /* 0x000fe4000bfa6270 */
[----:B---3--:R-:W-:Y:S02]  /*8bb0*/  @!P4 PRMT R30, R30, 0x5410, R11 ;  /* 0x000054101e1ec816 */ /* 0x008fe4000000000b */
[----:B------:R-:W-:Y:S02]  /*8bc0*/  ISETP.GE.AND P4, PT, R104, UR28, PT ;  /* 0x0000001c68007c0c */ /* 0x000fe4000bf86270 */
[----:B----4-:R-:W-:Y:S02]  /*8bd0*/  @!P1 PRMT R31, R4, 0x5410, RZ ;  /* 0x00005410041f9816 */ /* 0x010fe400000000ff */
[----:B------:R-:W-:-:S05]  /*8be0*/  ISETP.GE.AND P1, PT, R103, UR28, PT ;  /* 0x0000001c67007c0c */ /* 0x000fca000bf26270 */
[----:B------:R-:W1:Y:S08]  /*8bf0*/  @!P5 LDC.64 R6, c[0x0][0x3e0] ;  /* 0x0000f800ff06db82 */ /* 0x000e700000000a00 */
[----:B------:R-:W2:Y:S08]  /*8c00*/  @!P4 LDC.64 R4, c[0x0][0x3e0] ;  /* 0x0000f800ff04cb82 */ /* 0x000eb00000000a00 */
[----:B0-----:R-:W0:Y:S01]  /*8c10*/  @!P1 LDC.64 R12, c[0x0][0x3e0] ;  /* 0x0000f800ff0c9b82 */ /* 0x001e220000000a00 */
[----:B-1----:R-:W-:-:S04]  /*8c20*/  @!P5 IMAD.WIDE.U32 R10, R6, UR8, R2 ;  /* 0x00000008060adc25 */ /* 0x002fc8000f8e0002 */
[----:B------:R-:W-:Y:S02]  /*8c30*/  @!P5 IMAD R7, R7, UR8, R11 ;  /* 0x000000080707dc24 */ /* 0x000fe4000f8e020b */
[----:B--2---:R-:W-:-:S04]  /*8c40*/  @!P4 IMAD.WIDE.U32 R8, R4, UR8, R2 ;  /* 0x000000080408cc25 */ /* 0x004fc8000f8e0002 */
[----:B------:R-:W-:Y:S01]  /*8c50*/  @!P4 IMAD R5, R5, UR8, R9 ;  /* 0x000000080505cc24 */ /* 0x000fe2000f8e0209 */
[----:B-----5:R-:W-:Y:S02]  /*8c60*/  @!P3 PRMT R31, R31, 0x5410, R18 ;  /* 0x000054101f1fb816 */ /* 0x020fe40000000012 */
[C---:B------:R-:W-:Y:S01]  /*8c70*/  @!P5 LEA R6, P3, R10.reuse, UR24, 0x1 ;  /* 0x000000180a06dc11 */ /* 0x040fe2000f8608ff */
[----:B------:R-:W-:Y:S03]  /*8c80*/  LDS.U16 R18, [R94+0x1e] ;  /* 0x00001e005e127984 */ /* 0x000fe60000000400 */
[----:B------:R-:W-:Y:S01]  /*8c90*/  @!P5 LEA.HI.X R7, R10, UR25, R7, 0x1, P3 ;  /* 0x000000190a07dc11 */ /* 0x000fe200098f0c07 */
[----:B0-----:R-:W-:Y:S01]  /*8ca0*/  @!P1 IMAD.WIDE.U32 R10, R12, UR8, R2 ;  /* 0x000000080c0a9c25 */ /* 0x001fe2000f8e0002 */
[----:B------:R-:W-:-:S03]  /*8cb0*/  @!P4 LEA R4, P3, R8, UR24, 0x1 ;  /* 0x000000180804cc11 */ /* 0x000fc6000f8608ff */
[----:B------:R-:W-:Y:S01]  /*8cc0*/  @!P1 IMAD R13, R13, UR8, R11 ;  /* 0x000000080d0d9c24 */ /* 0x000fe2000f8e020b */
[----:B------:R-:W-:Y:S01]  /*8cd0*/  @!P4 LEA.HI.X R5, R8, UR25, R5, 0x1, P3 ;  /* 0x000000190805cc11 */ /* 0x000fe200098f0c05 */
[----:B------:R-:W2:Y:S01]  /*8ce0*/  @!P5 LDG.E.U16 R6, desc[UR32][R6.64+0x280] ;  /* 0x000280200606d981 */ /* 0x000ea2000c1e1500 */
[----:B------:R-:W-:-:S03]  /*8cf0*/  @!P1 LEA R8, P3, R10, UR24, 0x1 ;  /* 0x000000180a089c11 */ /* 0x000fc6000f8608ff */
        /* <DEDUP_REMOVED lines=8> */
[----:B------:R-:W-:Y:S02]  /*8d80*/  @!P3 LEA.HI.X R11, R12, UR25, R11, 0x1, P6 ;  /* 0x000000190c0bbc11 */ /* 0x000fe4000b0f0c0b */
[----:B------:R-:W0:Y:S03]  /*8d90*/  @!P0 LDC.64 R12, c[0x0][0x3e0] ;  /* 0x0000f800ff0c8b82 */ /* 0x000e260000000a00 */
[----:B------:R-:W5:Y:S01]  /*8da0*/  @!P3 LDG.E.U16 R10, desc[UR32][R10.64+0x340] ;  /* 0x000340200a0ab981 */ /* 0x000f62000c1e1500 */
[----:B0-----:R-:W-:-:S04]  /*8db0*/  @!P0 IMAD.WIDE.U32 R2, R12, UR8, R2 ;  /* 0x000000080c028c25 */ /* 0x001fc8000f8e0002 */
[----:B------:R-:W-:Y:S01]  /*8dc0*/  @!P0 IMAD R13, R13, UR8, R3 ;  /* 0x000000080d0d8c24 */ /* 0x000fe2000f8e0203 */
[----:B------:R-:W-:-:S04]  /*8dd0*/  @!P0 LEA R12, P6, R2, UR24, 0x1 ;  /* 0x00000018020c8c11 */ /* 0x000fc8000f8c08ff */
[----:B------:R-:W-:-:S05]  /*8de0*/  @!P0 LEA.HI.X R13, R2, UR25, R13, 0x1, P6 ;  /* 0x00000019020d8c11 */ /* 0x000fca000b0f0c0d */
[----:B------:R-:W5:Y:S01]  /*8df0*/  @!P0 LDG.E.U16 R12, desc[UR32][R12.64+0x3c0] ;  /* 0x0003c0200c0c8981 */ /* 0x000f62000c1e1500 */
[----:B------:R-:W-:Y:S02]  /*8e00*/  PRMT R2, R15, 0x7632, R2 ;  /* 0x000076320f027816 */ /* 0x000fe40000000002 */
[----:B------:R-:W-:Y:S01]  /*8e10*/  PRMT R3, R16, 0x7632, R3 ;  /* 0x0000763210037816 */ /* 0x000fe20000000003 */
[----:B------:R0:W-:Y:S04]  /*8e20*/  STS.U16 [R87+0x1080], R15 ;  /* 0x0010800f57007388 */ /* 0x0001e80000000400 */
[----:B------:R1:W-:Y:S04]  /*8e30*/  STS.U16 [R86+0x10c0], R2 ;  /* 0x0010c00256007388 */ /* 0x0003e80000000400 */
[----:B------:R-:W-:Y:S01]  /*8e40*/  STS.U16 [R46+0x1100], R16 ;  /* 0x001100102e007388 */ /* 0x000fe20000000400 */
[----:B------:R-:W-:-:S03]  /*8e50*/  LOP3.LUT R116, R115, 0x1f, R117, 0xf8, !PT ;  /* 0x0000001f73747812 */ /* 0x000fc600078ef875 */
[----:B0-----:R-:W5:Y:S01]  /*8e60*/  LDL R87, [R1+0xac] ;  /* 0x0000ac0001577983 */ /* 0x001f620000100800 */
[----:B-1----:R-:W-:-:S03]  /*8e70*/  PRMT R2, R17, 0x7632, R2 ;  /* 0x0000763211027816 */ /* 0x002fc60000000002 */
[----:B------:R0:W-:Y:S04]  /*8e80*/  STS.U16 [R85+0x1140], R3 ;  /* 0x0011400355007388 */ /* 0x0001e80000000400 */
[----:B------:R-:W-:Y:S04]  /*8e90*/  STS.U16 [R84+0x1180], R17 ;  /* 0x0011801154007388 */ /* 0x000fe80000000400 */
[----:B------:R1:W-:Y:S01]  /*8ea0*/  STS.U16 [R83+0x11c0], R2 ;  /* 0x0011c00253007388 */ /* 0x0003e20000000400 */
[----:B0-----:R-:W-:-:S03]  /*8eb0*/  PRMT R3, R30, 0x7632, R3 ;  /* 0x000076321e037816 */ /* 0x001fc60000000003 */
[----:B------:R-:W-:Y:S04]  /*8ec0*/  STS.U16 [R45+0x1200], R30 ;  /* 0x0012001e2d007388 */ /* 0x000fe80000000400 */
[----:B------:R-:W5:Y:S01]  /*8ed0*/  LDL R115, [R1+0xb0] ;  /* 0x0000b00001737983 */ /* 0x000f620000100800 */
[----:B-1----:R-:W-:-:S03]  /*8ee0*/  HFMA2 R2, -RZ, RZ, 0, 0 ;  /* 0x00000000ff027431 */ /* 0x002fc600000001ff */
[----:B------:R-:W-:Y:S04]  /*8ef0*/  STS.U16 [R44+0x1240], R3 ;  /* 0x001240032c007388 */ /* 0x000fe80000000400 */
[----:B------:R0:W-:Y:S04]  /*8f00*/  STS.U16 [R43+0x1280], R31 ;  /* 0x0012801f2b007388 */ /* 0x0001e80000000400 */
[----:B------:R-:W5:Y:S04]  /*8f10*/  LDL R86, [R1+0xa8] ;  /* 0x0000a80001567983 */ /* 0x000f680000100800 */
[----:B------:R-:W5:Y:S01]  /*8f20*/  LDL R85, [R1+0xa4] ;  /* 0x0000a40001557983 */ /* 0x000f620000100800 */
[----:B0-----:R-:W-:-:S03]  /*8f30*/  PRMT R31, R31, 0x7632, R31 ;  /* 0x000076321f1f7816 */ /* 0x001fc6000000001f */
[----:B------:R-:W5:Y:S04]  /*8f40*/  LDL R84, [R1+0xa0] ;  /* 0x0000a00001547983 */ /* 0x000f680000100800 */
[----:B------:R-:W-:Y:S04]  /*8f50*/  STS.U16 [R42+0x12c0], R31 ;  /* 0x0012c01f2a007388 */ /* 0x000fe80000000400 */
[----:B------:R-:W5:Y:S01]  /*8f60*/  LDL R83, [R1+0x9c] ;  /* 0x00009c0001537983 */ /* 0x000f620000100800 */
[----:B--2---:R-:W-:-:S04]  /*8f70*/  @!P5 PRMT R2, R6, 0x5410, RZ ;  /* 0x000054100602d816 */ /* 0x004fc800000000ff */
[----:B---3--:R-:W-:-:S04]  /*8f80*/  @!P4 PRMT R2, R2, 0x5410, R4 ;  /* 0x000054100202c816 */ /* 0x008fc80000000004 */
[----:B------:R-:W-:Y:S01]  /*8f90*/  PRMT R3, R2, 0x7632, R3 ;  /* 0x0000763202037816 */ /* 0x000fe20000000003 */
[----:B------:R0:W-:Y:S02]  /*8fa0*/  STS.U16 [R41+0x1300], R2 ;  /* 0x0013000229007388 */ /* 0x0001e40000000400 */
[----:B0-----:R-:W-:Y:S02]  /*8fb0*/  MOV R2, RZ ;  /* 0x000000ff00027202 */ /* 0x001fe40000000f00 */
[----:B----4-:R-:W-:Y:S01]  /*8fc0*/  @!P1 PRMT R2, R8, 0x5410, RZ ;  /* 0x0000541008029816 */ /* 0x010fe200000000ff */
[----:B------:R0:W-:Y:S03]  /*8fd0*/  STS.U16 [R40+0x1340], R3 ;  /* 0x0013400328007388 */ /* 0x0001e60000000400 */
[----:B-----5:R-:W-:-:S04]  /*8fe0*/  @!P3 PRMT R2, R2, 0x5410, R10 ;  /* 0x000054100202b816 */ /* 0x020fc8000000000a */
[----:B------:R-:W-:Y:S01]  /*8ff0*/  PRMT R4, R2, 0x7632, R4 ;  /* 0x0000763202047816 */ /* 0x000fe20000000004 */
[----:B------:R-:W-:Y:S04]  /*9000*/  STS.U16 [R39+0x1380], R2 ;  /* 0x0013800227007388 */ /* 0x000fe80000000400 */
[----:B------:R-:W-:Y:S01]  /*9010*/  STS.U16 [R38+0x13c0], R4 ;  /* 0x0013c00426007388 */ /* 0x000fe20000000400 */
[----:B------:R-:W-:-:S04]  /*9020*/  @!P0 PRMT R0, R0, 0x5410, R12 ;  /* 0x0000541000008816 */ /* 0x000fc8000000000c */
[----:B0-----:R-:W-:Y:S01]  /*9030*/  PRMT R3, R0, 0x7632, R3 ;  /* 0x0000763200037816 */ /* 0x001fe20000000003 */
[----:B------:R0:W-:Y:S04]  /*9040*/  STS.U16 [R82+0x1400], R0 ;  /* 0x0014000052007388 */ /* 0x0001e80000000400 */
[----:B------:R1:W-:Y:S01]  /*9050*/  STS.U16 [R81+0x1440], R3 ;  /* 0x0014400351007388 */ /* 0x0003e20000000400 */
[----:B------:R-:W-:-:S03]  /*9060*/  NOP ;  /* 0x0000000000007918 */ /* 0x000fc60000000000 */
[----:B------:R2:W-:Y:S04]  /*9070*/  LDS.U16 R17, [R80+0x1080] ;  /* 0x0010800050117984 */ /* 0x0005e80000000400 */
[----:B0-----:R-:W3:Y:S04]  /*9080*/  LDL R82, [R1+0x98] ;  /* 0x0000980001527983 */ /* 0x001ee80000100800 */
[----:B-1----:R-:W4:Y:S04]  /*9090*/  LDL R81, [R1+0x94] ;  /* 0x0000940001517983 */ /* 0x002f280000100800 */
[----:B--2---:R-:W2:Y:S01]  /*90a0*/  LDL R80, [R1+0x90] ;  /* 0x0000900001507983 */ /* 0x004ea20000100800 */
[----:B------:R-:W0:Y:S01]  /*90b0*/  S2UR UR26, SR_CgaCtaId ;  /* 0x00000000001a79c3 */ /* 0x000e220000008800 */
[----:B------:R-:W-:Y:S01]  /*90c0*/  UIADD3 UR14, UPT, UPT, UR11, -0x1, URZ ;  /* 0xffffffff0b0e7890 */ /* 0x000fe2000fffe0ff */
[C---:B------:R-:W-:Y:S01]  /*90d0*/  SHF.L.U32 R41, R117.reuse, 0x4, RZ ;  /* 0x0000000475297819 */ /* 0x040fe200000006ff */
[----:B------:R-:W1:Y:S02]  /*90e0*/  LDS.U16 R10, [R158+0x108e] ;  /* 0x00108e009e0a7984 */ /* 0x000e640000000400 */
[----:B------:R-:W-:Y:S01]  /*90f0*/  ULEA.HI UR27, UR14, UR14, URZ, 0x1 ;  /* 0x0000000e0e1b7291 */ /* 0x000fe2000f8f08ff */
[----:B------:R-:W-:Y:S01]  /*9100*/  LOP3.LUT R135, R117, 0x1f, RZ, 0xc0, !PT ;  /* 0x0000001f75877812 */ /* 0x000fe200078ec0ff */
[----:B------:R5:W1:Y:S02]  /*9110*/  LDS.U16 R16, [R37+0x1082] ;  /* 0x0010820025107984 */ /* 0x000a640000000400 */
[----:B------:R-:W-:Y:S01]  /*9120*/  ULOP3.LUT UR28, UR27, 0xfffffe, URZ, 0xc0, !UPT ;  /* 0x00fffffe1b1c7892 */ /* 0x000fe2000f8ec0ff */
[----:B------:R-:W-:Y:S01]  /*9130*/  IMAD.MOV.U32 R117, RZ, RZ, R35 ;  /* 0x000000ffff757224 */ /* 0x000fe200078e0023 */
[----:B------:R-:W-:Y:S01]  /*9140*/  R2UR UR53, R14 ;  /* 0x000000000e3572ca */ /* 0x000fe200000e0000 */
[----:B------:R5:W1:Y:S01]  /*9150*/  LDS.U16 R15, [R36+0x1084] ;  /* 0x00108400240f7984 */ /* 0x000a620000000400 */
[----:B------:R-:W-:-:S02]  /*9160*/  UIADD3 UR14, UPT, UPT, UR14, -UR28, URZ ;  /* 0x8000001c0e0e7290 */ /* 0x000fc4000fffe0ff */
[C---:B------:R-:W-:Y:S01]  /*9170*/  ISETP.NE.AND P1, PT, R117.reuse, RZ, PT ;  /* 0x000000ff7500720c */ /* 0x040fe20003f25270 */
[----:B------:R-:W-:Y:S01]  /*9180*/  UMOV UR27, 0x400 ;  /* 0x00000400001b7882 */ /* 0x000fe20000000000 */
[----:B------:R-:W-:Y:S01]  /*9190*/  ULEA UR14, UR14, UR8, 0x8 ;  /* 0x000000080e0e7291 */ /* 0x000fe2000f8e40ff */
[----:B------:R-:W-:Y:S01]  /*91a0*/  IADD3 R39, PT, PT, R117, 0x200, RZ ;  /* 0x0000020075277810 */ /* 0x000fe20007ffe0ff */
[----:B------:R-:W1:Y:S04]  /*91b0*/  LDS.U16 R14, [R164+0x1086] ;  /* 0x00108600a40e7984 */ /* 0x000e680000000400 */
[----:B------:R-:W-:Y:S01]  /*91c0*/  SEL R2, R39, UR14, P1 ;  /* 0x0000000e27027c07 */ /* 0x000fe20008800000 */
[----:B0-----:R-:W-:Y:S01]  /*91d0*/  ULEA UR27, UR26, UR27, 0x18 ;  /* 0x0000001b1a1b7291 */ /* 0x001fe2000f8ec0ff */
[----:B------:R-:W0:Y:S04]  /*91e0*/  LDS.U16 R13, [R161+0x1088] ;  /* 0x00108800a10d7984 */ /* 0x000e280000000400 */
[----:B------:R-:W0:Y:S01]  /*91f0*/  LDS.U16 R12, [R160+0x108a] ;  /* 0x00108a00a00c7984 */ /* 0x000e220000000400 */
[----:B------:R-:W-:-:S03]  /*9200*/  LEA R0, R2, UR27, 0x2 ;  /* 0x0000001b02007c11 */ /* 0x000fc6000f8e10ff */
        /* <DEDUP_REMOVED lines=9> */
[----:B------:R-:W-:-:S05]  /*92a0*/  MOV R34, UR53 ;  /* 0x0000003500227c02 */ /* 0x000fca0008000f00 */
[----:B------:R-:W-:-:S04]  /*92b0*/  FMUL.FTZ R34, R34, 1.4426950216293334961 ;  /* 0x3fb8aa3b22227820 */ /* 0x000fc80000410000 */
[C---:B------:R-:W-:Y:S01]  /*92c0*/  FMUL.FTZ R151, R34.reuse, R93 ;  /* 0x0000005d22977220 */ /* 0x040fe20000410000 */
[C---:B------:R-:W-:Y:S01]  /*92d0*/  FMUL.FTZ R50, R34.reuse, R92 ;  /* 0x0000005c22327220 */ /* 0x040fe20000410000 */
[C---:B------:R-:W-:Y:S01]  /*92e0*/  FMUL.FTZ R49, R34.reuse, R91 ;  /* 0x0000005b22317220 */ /* 0x040fe20000410000 */
[C---:B------:R-:W-:Y:S01]  /*92f0*/  FMUL.FTZ R48, R34.reuse, R90 ;  /* 0x0000005a22307220 */ /* 0x040fe20000410000 */
[C---:B------:R-:W-:Y:S02]  /*9300*/  FMUL.FTZ R47, R34.reuse, R89 ;  /* 0x00000059222f7220 */ /* 0x040fe40000410000 */
        /* <DEDUP_REMOVED lines=8> */
[C---:B-----5:R-:W-:Y:S01]  /*9390*/  FMUL.FTZ R37, R34.reuse, R71 ;  /* 0x0000004722257220 */ /* 0x060fe20000410000 */
[C---:B------:R-:W-:Y:S01]  /*93a0*/  FMUL.FTZ R36, R34.reuse, R70 ;  /* 0x0000004622247220 */ /* 0x040fe20000410000 */
[C---:B------:R-:W-:Y:S01]  /*93b0*/  FMUL.FTZ R35, R34.reuse, R69 ;  /* 0x0000004522237220 */ /* 0x040fe20000410000 */
[----:B------:R-:W-:Y:S01]  /*93c0*/  FMUL.FTZ R34, R34, R68 ;  /* 0x0000004422227220 */ /* 0x000fe20000410000 */
[----:B------:R-:W-:Y:S01]  /*93d0*/  ISETP.NE.AND P0, PT, R117, 0x7f, PT ;  /* 0x0000007f7500780c */ /* 0x000fe20003f05270 */
[----:B------:R-:W0:Y:S01]  /*93e0*/  MUFU.EX2 R50, R50 ;  /* 0x0000003200327308 */ /* 0x000e220000000800 */
[----:B-1----:R-:W-:-:S07]  /*93f0*/  HADD2.F32 R10, -RZ, R10.H0_H0 ;  /* 0x2000000aff0a7230 */ /* 0x002fce0000004100 */
[----:B------:R-:W1:Y:S01]  /*9400*/  MUFU.EX2 R49, R49 ;  /* 0x0000003100317308 */ /* 0x000e620000000800 */
[----:B------:R-:W-:-:S07]  /*9410*/  HADD2.F32 R17, -RZ, R17.H0_H0 ;  /* 0x20000011ff117230 */ /* 0x000fce0000004100 */
[----:B------:R-:W0:Y:S01]  /*9420*/  MUFU.EX2 R48, R48 ;  /* 0x0000003000307308 */ /* 0x000e220000000800 */
[----:B------:R-:W-:-:S07]  /*9430*/  HADD2.F32 R16, -RZ, R16.H0_H0 ;  /* 0x20000010ff107230 */ /* 0x000fce0000004100 */
[----:B------:R-:W0:Y:S01]  /*9440*/  MUFU.EX2 R47, R47 ;  /* 0x0000002f002f7308 */ /* 0x000e220000000800 */
[----:B------:R-:W-:-:S07]  /*9450*/  HADD2.F32 R15, -RZ, R15.H0_H0 ;  /* 0x2000000fff0f7230 */ /* 0x000fce0000004100 */
[----:B------:R-:W1:Y:S01]  /*9460*/  MUFU.EX2 R46, R46 ;  /* 0x0000002e002e7308 */ /* 0x000e620000000800 */
[----:B------:R-:W-:-:S07]  /*9470*/  HADD2.F32 R14, -RZ, R14.H0_H0 ;  /* 0x2000000eff0e7230 */ /* 0x000fce0000004100 */
[----:B------:R-:W1:Y:S01]  /*9480*/  MUFU.EX2 R45, R45 ;  /* 0x0000002d002d7308 */ /* 0x000e620000000800 */
[----:B0-----:R-:W-:-:S07]  /*9490*/  HADD2.F32 R13, -RZ, R13.H0_H0 ;  /* 0x2000000dff0d7230 */ /* 0x001fce0000004100 */
        /* <DEDUP_REMOVED lines=19> */
[----:B------:R-:W-:Y:S01]  /*95d0*/  HADD2.F32 R2, -RZ, R2.H0_H0 ;  /* 0x20000002ff027230 */ /* 0x000fe20000004100 */
[----:B------:R-:W-:Y:S01]  /*95e0*/  BSSY.RECONVERGENT B0, `(.L_x_1560) ;  /* 0x000002f000007945 */ /* 0x000fe20003800200 */
        /* <DEDUP_REMOVED lines=25> */
[----:B------:R-:W-:Y:S01]  /*9780*/  HADD2.F32 R21, -RZ, R21.H0_H0 ;  /* 0x20000015ff157230 */ /* 0x000fe20000004100 */
[----:B------:R-:W-:Y:S01]  /*9790*/  LOP3.LUT R115, R41, 0x3e00, RZ, 0xc0, !PT ;  /* 0x00003e0029737812 */ /* 0x000fe200078ec0ff */
[----:B------:R-:W-:Y:S02]  /*97a0*/  HADD2.F32 R20, -RZ, R20.H0_H0 ;  /* 0x20000014ff147230 */ /* 0x000fe40000004100 */
[----:B------:R-:W-:Y:S02]  /*97b0*/  HADD2.F32 R19, -RZ, R19.H0_H0 ;  /* 0x20000013ff137230 */ /* 0x000fe40000004100 */
[----:B------:R-:W-:-:S02]  /*97c0*/  HADD2.F32 R18, -RZ, R18.H0_H0 ;  /* 0x20000012ff127230 */ /* 0x000fc40000004100 */
[----:B---3--:R-:W-:Y:S01]  /*97d0*/  FMUL.FTZ R4, R82, R4 ;  /* 0x0000000452047220 */ /* 0x008fe20000410000 */
[----:B----4-:R-:W-:Y:S01]  /*97e0*/  FMUL.FTZ R3, R81, R3 ;  /* 0x0000000351037220 */ /* 0x010fe20000410000 */
[----:B--2---:R-:W-:Y:S01]  /*97f0*/  FMUL.FTZ R2, R80, R2 ;  /* 0x0000000250027220 */ /* 0x004fe20000410000 */
[----:B------:R-:W-:Y:S06]  /*9800*/  BAR.SYNC.DEFER_BLOCKING 0x0 ;  /* 0x0000000000007b1d */ /* 0x000fec0000010000 */
[----:B01----:R-:W-:Y:S05]  /*9810*/  @P0 BRA `(.L_x_1561) ;  /* 0x0000000000240947 */ /* 0x003fea0003800000 */
        /* <DEDUP_REMOVED lines=9> */
.L_x_1561:
[----:B------:R-:W-:-:S06]  /*98b0*/  LEA R0, R117, UR27, 0x2 ;  /* 0x0000001b75007c11 */ /* 0x000fcc000f8e10ff */
[----:B------:R-:W0:Y:S02]  /*98c0*/  LDS R0, [R0+0x7554] ;  /* 0x0075540000007984 */ /* 0x000e240000000800 */
.L_x_1562:
[----:B------:R-:W-:Y:S05]  /*98d0*/  BSYNC.RECONVERGENT B0 ;  /* 0x0000000000007941 */ /* 0x000fea0003800200 */
.L_x_1560:
[----:B------:R-:W2:Y:S01]  /*98e0*/  @P2 LDC R80, c[0x0][0x38c] ;  /* 0x0000e300ff502b82 */ /* 0x000ea20000000800 */
[----:B------:R-:W-:Y:S01]  /*98f0*/  MOV R78, UR11 ;  /* 0x0000000b004e7c02 */ /* 0x000fe20008000f00 */
[----:B------:R-:W-:Y:S01]  /*9900*/  HFMA2 R81, -RZ, RZ, 0, 4.76837158203125e-07 ;  /* 0x00000008ff517431 */ /* 0x000fe200000001ff */
        /* <DEDUP_REMOVED lines=98> */
[----:B------:R-:W0:Y:S04]  /*9f30*/  SHFL.UP PT, R86, R153, 0x1, RZ ;  /* 0x0420000099567989 */ /* 0x000e2800000e00ff */
[----:B------:R-:W2:Y:S01]  /*9f40*/  SHFL.UP PT, R156, R162, 0x1, RZ ;  /* 0x04200000a29c7989 */ /* 0x000ea200000e00ff */
[----:B------:R-:W3:Y:S01]  /*9f50*/  S2R R87, SR_LANEID ;  /* 0x0000000000577919 */ /* 0x000ee20000000000 */
[C---:B0-----:R-:W-:Y:S01]  /*9f60*/  FFMA.FTZ R86, R162.reuse, R86, R153 ;  /* 0x00000056a2567223 */ /* 0x041fe20000010099 */
[----:B--2---:R-:W-:-:S04]  /*9f70*/  @P5 FMUL.FTZ R162, R162, R156 ;  /* 0x0000009ca2a25220 */ /* 0x004fc80000410000 */
[----:B------:R-:W-:Y:S02]  /*9f80*/  FSEL R156, R153, R86, !P5 ;  /* 0x00000056999c7208 */ /* 0x000fe40006800000 */
[----:B------:R-:W-:Y:S04]  /*9f90*/  SHFL.UP PT, R153, R162, 0x2, RZ ;  /* 0x04400000a2997989 */ /* 0x000fe800000e00ff */
[----:B------:R-:W0:Y:S01]  /*9fa0*/  SHFL.UP PT, R86, R156, 0x2, RZ ;  /* 0x044000009c567989 */ /* 0x000e2200000e00ff */
[----:B---3--:R-:W-:Y:S01]  /*9fb0*/  ISETP.GE.AND P6, PT, R87, 0x8, PT ;  /* 0x000000085700780c */ /* 0x008fe20003fc6270 */
        /* <DEDUP_REMOVED lines=15> */
.L_x_1621:
[----:B------:R-:W4:Y:S01]  /*a0b0*/  S2R R87, SR_LANEID ;  /* 0x0000000000577919 */ /* 0x000f220000000000 */
[----:B---3--:R-:W-:Y:S01]  /*a0c0*/  FFMA.FTZ R86, R162, R86, R156 ;  /* 0x00000056a2567223 */ /* 0x008fe2000001009c */
[----:B------:R-:W-:Y:S01]  /*a0d0*/  UMOV UR14, 0xffffffff ;  /* 0xffffffff000e7882 */ /* 0x000fe20000000000 */
[----:B----4-:R-:W-:-:S04]  /*a0e0*/  ISETP.GE.AND P3, PT, R87, 0x10, PT ;  /* 0x000000105700780c */ /* 0x010fc80003f66270 */
[----:B------:R-:W-:-:S09]  /*a0f0*/  FSEL R163, R156, R86, !P3 ;  /* 0x000000569ca37208 */ /* 0x000fd20005800000 */
[----:B0-2---:R-:W-:Y:S01]  /*a100*/  @P3 FMUL.FTZ R162, R162, R153 ;  /* 0x00000099a2a23220 */ /* 0x005fe20000410000 */
[----:B------:R-:W-:Y:S06]  /*a110*/  BRA.DIV UR14, `(.L_x_1565) ;  /* 0x0000005a0ea87947 */ /* 0x000fec000b800000 */
.L_x_1624:
[----:B------:R-:W-:-:S03]  /*a120*/  UMOV UR14, 0xffffffff ;  /* 0xffffffff000e7882 */ /* 0x000fc60000000000 */
[----:B------:R-:W-:Y:S05]  /*a130*/  BRA.DIV UR14, `(.L_x_1566) ;  /* 0x0000005a0ec87947 */ /* 0x000fea000b800000 */
.L_x_1627:
[----:B------:R-:W-:-:S03]  /*a140*/  UMOV UR14, 0xffffffff ;  /* 0xffffffff000e7882 */ /* 0x000fc60000000000 */
[----:B------:R-:W-:Y:S05]  /*a150*/  BRA.DIV UR14, `(.L_x_1567) ;  /* 0x0000005a0ee87947 */ /* 0x000fea000b800000 */
[----:B------:R-:W0:Y:S04]  /*a160*/  SHFL.UP PT, R162, R162, 0x1, RZ ;  /* 0x04200000a2a27989 */ /* 0x000e2800000e00ff */
[----:B------:R-:W2:Y:S04]  /*a170*/  SHFL.UP PT, R163, R163, 0x1, RZ ;  /* 0x04200000a3a37989 */ /* 0x000ea800000e00ff */
[----:B-----5:R-:W3:Y:S04]  /*a180*/  SHFL.IDX PT, R78, R78, RZ, 0x1f ;  /* 0x00001fff4e4e7589 */ /* 0x020ee800000e0000 */
[----:B------:R-:W4:Y:S02]  /*a190*/  SHFL.IDX PT, R79, R79, RZ, 0x1f ;  /* 0x00001fff4f4f7589 */ /* 0x000f2400000e0000 */
.L_x_1633:
        /* <DEDUP_REMOVED lines=12> */
.L_x_1563:
[----:B------:R-:W-:Y:S05]  /*a260*/  WARPSYNC.ALL ;  /* 0x0000000000007948 */ /* 0x000fea0003800000 */
[----:B------:R-:W-:Y:S01]  /*a270*/  LOP3.LUT P1, RZ, R117, 0x1f, RZ, 0xc0, !PT ;  /* 0x0000001f75ff7812 */ /* 0x000fe2000782c0ff */
[----:B------:R-:W-:Y:S01]  /*a280*/  BAR.SYNC.DEFER_BLOCKING 0x0 ;  /* 0x0000000000007b1d */ /* 0x000fe20000010000 */
[C---:B0123--:R-:W-:Y:S01]  /*a290*/  FMUL.FTZ R80, R34.reuse, R0 ;  /* 0x0000000022507220 */ /* 0x04ffe20000410000 */
[----:B------:R-:W-:Y:S01]  /*a2a0*/  FFMA.FTZ R81, R34, R2, R3 ;  /* 0x0000000222517223 */ /* 0x000fe20000010003 */
[----:B-----5:R-:W-:Y:S02]  /*a2b0*/  MOV R79, RZ ;  /* 0x000000ff004f7202 */ /* 0x020fe40000000f00 */
        /* <DEDUP_REMOVED lines=56> */
[----:B------:R-:W-:Y:S02]  /*a640*/  ISETP.NE.AND P1, PT, R135, 0x1f, PT ;  /* 0x0000001f8700780c */ /* 0x000fe40003f25270 */
        /* <DEDUP_REMOVED lines=55> */
.L_x_1650:
        /* <DEDUP_REMOVED lines=14> */
.L_x_1568:
[----:B------:R-:W-:Y:S05]  /*aaa0*/  WARPSYNC.ALL ;  /* 0x0000000000007948 */ /* 0x000fea0003800000 */
[----:B------:R-:W-:Y:S01]  /*aab0*/  ISETP.NE.AND P5, PT, R117, RZ, PT ;  /* 0x000000ff7500720c */ /* 0x000fe20003fa5270 */
[----:B-1----:R-:W2:Y:S04]  /*aac0*/  LDL.LU R85, [R1+0xd0] ;  /* 0x0000d00001557983 */ /* 0x002ea80000300800 */
[----:B------:R-:W3:Y:S04]  /*aad0*/  LDL.LU R84, [R1+0xd4] ;  /* 0x0000d40001547983 */ /* 0x000ee80000300800 */
[----:B------:R-:W4:Y:S01]  /*aae0*/  LDL.LU R83, [R1+0x50] ;  /* 0x0000500001537983 */ /* 0x000f220000300800 */
[----:B------:R-:W-:Y:S01]  /*aaf0*/  BAR.SYNC.DEFER_BLOCKING 0x0 ;  /* 0x0000000000007b1d */ /* 0x000fe20000010000 */
[----:B------:R-:W-:-:S05]  /*ab00*/  FFMA.FTZ R133, R18, -R133, R150 ;  /* 0x8000008512857223 */ /* 0x000fca0000010096 */
[----:B------:R-:W5:Y:S04]  /*ab10*/  LDL.LU R82, [R1+0xd8] ;  /* 0x0000d80001527983 */ /* 0x000f680000300800 */
[----:B------:R-:W5:Y:S01]  /*ab20*/  LDL.LU R81, [R1+0x8c] ;  /* 0x00008c0001517983 */ /* 0x000f620000300800 */
[----:B------:R-:W-:-:S03]  /*ab30*/  FFMA.FTZ R132, R19, -R132, R149 ;  /* 0x8000008413847223 */ /* 0x000fc60000010095 */
[----:B------:R-:W5:Y:S01]  /*ab40*/  LDL.LU R80, [R1+0xdc] ;  /* 0x0000dc0001507983 */ /* 0x000f620000300800 */
[----:B------:R-:W-:Y:S01]  /*ab50*/  VOTEU.ALL UP0, P5 ;  /* 0x0000000000ff7886 */ /* 0x000fe20002800000 */
[----:B------:R-:W-:Y:S01]  /*ab60*/  FFMA.FTZ R130, R21, -R130, R147 ;  /* 0x8000008215827223 */ /* 0x000fe20000010093 */
[----:B------:R-:W-:Y:S01]  /*ab70*/  FFMA.FTZ R131, R20, -R131, R148 ;  /* 0x8000008314837223 */ /* 0x000fe20000010094 */
[----:B------:R-:W-:Y:S01]  /*ab80*/  FFMA.FTZ R129, R22, -R129, R146 ;  /* 0x8000008116817223 */ /* 0x000fe20000010092 */
[----:B------:R-:W-:Y:S01]  /*ab90*/  FFMA.FTZ R120, R33, -R120, R151 ;  /* 0x8000007821787223 */ /* 0x000fe20000010097 */
[----:B------:R-:W-:Y:S01]  /*aba0*/  @!UP0 ULEA UR14, UR8, UR27, 0x3 ;  /* 0x0000001b080e8291 */ /* 0x000fe2000f8e18ff */
[----:B------:R-:W1:Y:S01]  /*abb0*/  LDS R134, [R134+0x6854] ;  /* 0x0068540086867984 */ /* 0x000e620000000800 */
[----:B------:R-:W-:Y:S01]  /*abc0*/  LEA.HI R87, R117, R41, RZ, 0x1f ;  /* 0x0000002975577211 */ /* 0x000fe200078ff8ff */
[----:B------:R-:W-:Y:S01]  /*abd0*/  FFMA.FTZ R119, R32, -R119, R136 ;  /* 0x8000007720777223 */ /* 0x000fe20000010088 */
[----:B------:R-:W-:Y:S01]  /*abe0*/  FFMA.FTZ R118, R31, -R118, R137 ;  /* 0x800000761f767223 */ /* 0x000fe20000010089 */
[----:B------:R-:W-:-:S04]  /*abf0*/  FFMA.FTZ R121, R30, -R121, R138 ;  /* 0x800000791e797223 */ /* 0x000fc8000001008a */
[----:B0-----:R-:W-:Y:S01]  /*ac00*/  @!P5 STS.64 [UR14+0x7750], R78 ;  /* 0x0077504eff00d988 */ /* 0x001fe20008000a0e */
[----:B-1----:R-:W-:-:S04]  /*ac10*/  FFMA.FTZ R2, R134, R0, R2 ;  /* 0x0000000086027223 */ /* 0x002fc80000010002 */
[-C--:B------:R-:W-:Y:S01]  /*ac20*/  FFMA.FTZ R3, R34, R2.reuse, R3 ;  /* 0x0000000222037223 */ /* 0x080fe20000010003 */
[----:B------:R-:W-:Y:S01]  /*ac30*/  FMUL.FTZ R0, R2, UR53 ;  /* 0x0000003502007c20 */ /* 0x000fe20008410000 */
[----:B------:R-:W-:Y:S02]  /*ac40*/  FMUL.FTZ R18, R18, R2 ;  /* 0x0000000212127220 */ /* 0x000fe40000410000 */
[----:B------:R-:W-:Y:S01]  /*ac50*/  FFMA.FTZ R4, R35, R3, R4 ;  /* 0x0000000323047223 */ /* 0x000fe20000010004 */
[----:B------:R-:W-:-:S03]  /*ac60*/  FMUL.FTZ R0, R133, R0 ;  /* 0x0000000085007220 */ /* 0x000fc60000410000 */
[----:B------:R-:W-:Y:S01]  /*ac70*/  FFMA.FTZ R5, R36, R4, R5 ;  /* 0x0000000424057223 */ /* 0x000fe20000010005 */
[----:B------:R-:W-:Y:S01]  /*ac80*/  FMUL.FTZ R19, R19, R3 ;  /* 0x0000000313137220 */ /* 0x000fe20000410000 */
[----:B------:R-:W-:Y:S02]  /*ac90*/  FFMA.FTZ R0, R51, R18, R0 ;  /* 0x0000001233007223 */ /* 0x000fe40000010000 */
[----:B------:R-:W-:-:S04]  /*aca0*/  FFMA.FTZ R37, R37, R5, R6 ;  /* 0x0000000525257223 */ /* 0x000fc80000010006 */
[----:B------:R-:W-:Y:S02]  /*acb0*/  FFMA.FTZ R7, R38, R37, R7 ;  /* 0x0000002526077223 */ /* 0x000fe40000010007 */
[----:B------:R-:W5:Y:S02]  /*acc0*/  LDL.LU R38, [R1+0x88] ;  /* 0x0000880001267983 */ /* 0x000f640000300800 */
[----:B------:R-:W-:Y:S02]  /*acd0*/  FFMA.FTZ R40, R40, R7, R8 ;  /* 0x0000000728287223 */ /* 0x000fe40000010008 */
[----:B------:R-:W5:Y:S02]  /*ace0*/  LDL.LU R36, [R1+0xe0] ;  /* 0x0000e00001247983 */ /* 0x000f640000300800 */
[----:B------:R-:W-:Y:S02]  /*acf0*/  FFMA.FTZ R9, R42, R40, R9 ;  /* 0x000000282a097223 */ /* 0x000fe40000010009 */
[----:B------:R-:W5:Y:S02]  /*ad00*/  LDL.LU R35, [R1+0x84] ;  /* 0x0000840001237983 */ /* 0x000f640000300800 */
[----:B------:R-:W-:Y:S01]  /*ad10*/  FFMA.FTZ R10, R43, R9, R10 ;  /* 0x000000092b0a7223 */ /* 0x000fe2000001000a */
[----:B--2---:R-:W-:Y:S01]  /*ad20*/  FFMA.FTZ R85, R18, R68, R85 ;  /* 0x0000004412557223 */ /* 0x004fe20000010055 */
[----:B---3--:R-:W-:-:S04]  /*ad30*/  FFMA.FTZ R84, R19, R69, R84 ;  /* 0x0000004513547223 */ /* 0x008fc80000010054 */
[----:B------:R-:W-:Y:S01]  /*ad40*/  STL [R1+0xd0], R85 ;  /* 0x0000d05501007387 */ /* 0x000fe20000100800 */
[----:B----4-:R-:W-:-:S03]  /*ad50*/  FADD.FTZ R83, R0, R83 ;  /* 0x0000005300537221 */ /* 0x010fc60000010000 */
[----:B------:R-:W-:Y:S04]  /*ad60*/  STL [R1+0xd4], R84 ;  /* 0x0000d45401007387 */ /* 0x000fe80000100800 */
[----:B------:R-:W-:Y:S04]  /*ad70*/  STL [R1+0x50], R83 ;  /* 0x0000505301007387 */ /* 0x000fe80000100800 */
[----:B------:R-:W2:Y:S01]  /*ad80*/  LDL.LU R34, [R1+0xe4] ;  /* 0x0000e40001227983 */ /* 0x000ea20000300800 */
[----:B------:R-:W-:Y:S01]  /*ad90*/  FFMA.FTZ R11, R44, R10, R11 ;  /* 0x0000000a2c0b7223 */ /* 0x000fe2000001000b */
[----:B------:R-:W-:-:S03]  /*ada0*/  FMUL.FTZ R6, R3, UR53 ;  /* 0x0000003503067c20 */ /* 0x000fc60008410000 */
[----:B------:R-:W-:Y:S01]  /*adb0*/  FFMA.FTZ R12, R45, R11, R12 ;  /* 0x0000000b2d0c7223 */ /* 0x000fe2000001000c */
[----:B------:R-:W-:-:S03]  /*adc0*/  FMUL.FTZ R6, R132, R6 ;  /* 0x0000000684067220 */ /* 0x000fc60000410000 */
[----:B------:R-:W-:Y:S01]  /*add0*/  FFMA.FTZ R13, R46, R12, R13 ;  /* 0x0000000c2e0d7223 */ /* 0x000fe2000001000d */
[----:B------:R-:W-:-:S03]  /*ade0*/  FFMA.FTZ R6, R52, R19, R6 ;  /* 0x0000001334067223 */ /* 0x000fc60000010006 */
[----:B------:R-:W-:Y:S01]  /*adf0*/  FFMA.FTZ R14, R47, R13, R14 ;  /* 0x0000000d2f0e7223 */ /* 0x000fe2000001000e */
[----:B-----5:R-:W-:Y:S01]  /*ae00*/  FADD.FTZ R81, R6, R81 ;  /* 0x0000005106517221 */ /* 0x020fe20000010000 */
[----:B------:R-:W-:Y:S01]  /*ae10*/  FMUL.FTZ R6, R5, UR53 ;  /* 0x0000003505067c20 */ /* 0x000fe20008410000 */
[----:B------:R-:W-:Y:S01]  /*ae20*/  FMUL.FTZ R8, R21, R5 ;  /* 0x0000000515087220 */ /* 0x000fe20000410000 */
[----:B------:R-:W-:Y:S01]  /*ae30*/  FFMA.FTZ R15, R48, R14, R15 ;  /* 0x0000000e300f7223 */ /* 0x000fe2000001000f */
[----:B------:R-:W-:Y:S01]  /*ae40*/  FMUL.FTZ R0, R4, UR53 ;  /* 0x0000003504007c20 */ /* 0x000fe20008410000 */
[----:B------:R-:W-:Y:S01]  /*ae50*/  FMUL.FTZ R6, R130, R6 ;  /* 0x0000000682067220 */ /* 0x000fe20000410000 */
[----:B------:R-:W-:Y:S01]  /*ae60*/  FFMA.FTZ R80, R8, R71, R80 ;  /* 0x0000004708507223 */ /* 0x000fe20000010050 */
[----:B------:R-:W-:Y:S01]  /*ae70*/  FFMA.FTZ R16, R49, R15, R16 ;  /* 0x0000000f31107223 */ /* 0x000fe20000010010 */
[----:B------:R-:W-:Y:S01]  /*ae80*/  FMUL.FTZ R20, R20, R4 ;  /* 0x0000000414147220 */ /* 0x000fe20000410000 */
[----:B------:R-:W-:Y:S01]  /*ae90*/  FMUL.FTZ R0, R131, R0 ;  /* 0x0000000083007220 */ /* 0x000fe20000410000 */
[----:B------:R-:W-:Y:S01]  /*aea0*/  FFMA.FTZ R8, R54, R8, R6 ;  /* 0x0000000836087223 */ /* 0x000fe20000010006 */
[----:B------:R-:W-:Y:S01]  /*aeb0*/  FMUL.FTZ R6, R37, UR53 ;  /* 0x0000003525067c20 */ /* 0x000fe20008410000 */
[----:B------:R-:W-:Y:S01]  /*aec0*/  FFMA.FTZ R17, R50, R16, R17 ;  /* 0x0000001032117223 */ /* 0x000fe20000010011 */
[----:B------:R-:W-:Y:S01]  /*aed0*/  FFMA.FTZ R0, R53, R20, R0 ;  /* 0x0000001435007223 */ /* 0x000fe20000010000 */
[----:B------:R-:W-:Y:S01]  /*aee0*/  FFMA.FTZ R18, R23, -R128, R145 ;  /* 0x8000008017127223 */ /* 0x000fe20000010091 */
[----:B------:R-:W-:Y:S01]  /*aef0*/  FMUL.FTZ R19, R7, UR53 ;  /* 0x0000003507137c20 */ /* 0x000fe20008410000 */
[----:B------:R-:W-:Y:S01]  /*af00*/  FFMA.FTZ R82, R20, R70, R82 ;  /* 0x0000004614527223 */ /* 0x000fe20000010052 */
[----:B------:R-:W-:Y:S01]  /*af10*/  FMUL.FTZ R22, R22, R37 ;  /* 0x0000002516167220 */ /* 0x000fe20000410000 */
[----:B------:R-:W-:Y:S01]  /*af20*/  FMUL.FTZ R6, R129, R6 ;  /* 0x0000000681067220 */ /* 0x000fe20000410000 */
[----:B------:R-:W-:Y:S01]  /*af30*/  FMUL.FTZ R20, R17, R93 ;  /* 0x0000005d11147220 */ /* 0x000fe20000410000 */
[----:B------:R-:W-:Y:S01]  /*af40*/  FMUL.FTZ R19, R18, R19 ;  /* 0x0000001312137220 */ /* 0x000fe20000410000 */
[----:B------:R-:W-:Y:S01]  /*af50*/  FMUL.FTZ R21, R16, R92 ;  /* 0x0000005c10157220 */ /* 0x000fe20000410000 */
[----:B------:R-:W-:Y:S01]  /*af60*/  FFMA.FTZ R6, R55, R22, R6 ;  /* 0x0000001637067223 */ /* 0x000fe20000010006 */
[----:B------:R-:W-:Y:S01]  /*af70*/  LEA R87, R87, UR27, 0x2 ;  /* 0x0000001b57577c11 */ /* 0x000fe2000f8e10ff */
[----:B------:R-:W-:Y:S01]  /*af80*/  FFMA.FTZ R122, R29, -R122, R139 ;  /* 0x8000007a1d7a7223 */ /* 0x000fe2000001008b */
[----:B------:R-:W-:Y:S01]  /*af90*/  FFMA.FTZ R123, R28, -R123, R140 ;  /* 0x8000007b1c7b7223 */ /* 0x000fe2000001008c */
[----:B------:R-:W-:Y:S01]  /*afa0*/  FFMA.FTZ R124, R27, -R124, R141 ;  /* 0x8000007c1b7c7223 */ /* 0x000fe2000001008d */
[----:B------:R-:W-:Y:S01]  /*afb0*/  FFMA.FTZ R128, R26, -R125, R142 ;  /* 0x8000007d1a807223 */ /* 0x000fe2000001008e */
[----:B------:R-:W-:Y:S01]  /*afc0*/  FFMA.FTZ R125, R25, -R126, R143 ;  /* 0x8000007e197d7223 */ /* 0x000fe2000001008f */
[----:B------:R-:W-:Y:S01]  /*afd0*/  FMUL.FTZ R126, R24, R40 ;  /* 0x00000028187e7220 */ /* 0x000fe20000410000 */
[----:B------:R-:W-:Y:S01]  /*afe0*/  FADD.FTZ R38, R0, R38 ;  /* 0x0000002600267221 */ /* 0x000fe20000010000 */
[----:B------:R-:W-:Y:S01]  /*aff0*/  LEA.HI R0, R41, R41, RZ, 0x1b ;  /* 0x0000002929007211 */ /* 0x000fe200078fd8ff */
[----:B------:R-:W-:Y:S01]  /*b000*/  FFMA.FTZ R36, R22, R72, R36 ;  /* 0x0000004816247223 */ /* 0x000fe20000010024 */
[----:B------:R-:W-:Y:S01]  /*b010*/  FADD.FTZ R35, R8, R35 ;  /* 0x0000002308237221 */ /* 0x000fe20000010000 */
[----:B------:R-:W-:Y:S01]  /*b020*/  FMUL.FTZ R8, R23, R7 ;  /* 0x0000000717087220 */ /* 0x000fe20000410000 */
[-C--:B------:R-:W-:Y:S01]  /*b030*/  FFMA.FTZ R22, R120, R20.reuse, RZ ;  /* 0x0000001478167223 */ /* 0x080fe200000100ff */
[----:B------:R-:W-:Y:S01]  /*b040*/  FMUL.FTZ R20, R66, R20 ;  /* 0x0000001442147220 */ /* 0x000fe20000410000 */
[----:B------:R-:W-:-:S04]  /*b050*/  LEA R0, R0, UR27, 0x2 ;  /* 0x0000001b00007c11 */ /* 0x000fc8000f8e10ff */
[----:B------:R0:W-:Y:S02]  /*b060*/  STS [R87+0x2100], R20 ;  /* 0x0021001457007388 */ /* 0x0001e40000000800 */
[----:B0-----:R-:W-:Y:S01]  /*b070*/  FMUL.FTZ R20, R13, R89 ;  /* 0x000000590d147220 */ /* 0x001fe20000410000 */
[----:B------:R-:W-:Y:S01]  /*b080*/  FMUL.FTZ R7, R7, R73 ;  /* 0x0000004907077220 */ /* 0x000fe20000410000 */
[----:B------:R-:W-:Y:S01]  /*b090*/  FMUL.FTZ R37, R37, R72 ;  /* 0x0000004825257220 */ /* 0x000fe20000410000 */
[----:B------:R-:W-:Y:S01]  /*b0a0*/  FMUL.FTZ R5, R5, R71 ;  /* 0x0000004705057220 */ /* 0x000fe20000410000 */
[----:B------:R-:W-:Y:S04]  /*b0b0*/  STL [R1+0xd8], R82 ;  /* 0x0000d85201007387 */ /* 0x000fe80000100800 */
[----:B------:R-:W-:Y:S04]  /*b0c0*/  STL [R1+0x8c], R81 ;  /* 0x00008c5101007387 */ /* 0x000fe80000100800 */
[----:B------:R0:W-:Y:S04]  /*b0d0*/  STL [R1+0xdc], R80 ;  /* 0x0000dc5001007387 */ /* 0x0001e80000100800 */
[----:B------:R-:W-:Y:S04]  /*b0e0*/  STL [R1+0x88], R38 ;  /* 0x0000882601007387 */ /* 0x000fe80000100800 */
[----:B------:R-:W-:Y:S04]  /*b0f0*/  STL [R1+0xe0], R36 ;  /* 0x0000e02401007387 */ /* 0x000fe80000100800 */
[----:B------:R-:W-:Y:S04]  /*b100*/  STL [R1+0x84], R35 ;  /* 0x0000842301007387 */ /* 0x000fe80000100800 */
[----:B0-----:R-:W3:Y:S01]  /*b110*/  LDL R80, [R1+0xcc] ;  /* 0x0000cc0001507983 */ /* 0x001ee20000100800 */
[----:B--2---:R-:W-:Y:S01]  /*b120*/  FFMA.FTZ R34, R8, R73, R34 ;  /* 0x0000004908227223 */ /* 0x004fe20000010022 */
[----:B------:R-:W-:Y:S01]  /*b130*/  FFMA.FTZ R8, R56, R8, R19 ;  /* 0x0000000838087223 */ /* 0x000fe20000010013 */
[-C--:B------:R-:W-:Y:S01]  /*b140*/  FMUL.FTZ R19, R65, R21.reuse ;  /* 0x0000001541137220 */ /* 0x080fe20000410000 */
[----:B------:R-:W-:Y:S01]  /*b150*/  FFMA.FTZ R21, R119, R21, R22 ;  /* 0x0000001577157223 */ /* 0x000fe20000010016 */
[----:B------:R-:W-:-:S03]  /*b160*/  FMUL.FTZ R22, R15, R91 ;  /* 0x0000005b0f167220 */ /* 0x000fc60000410000 */
[----:B------:R0:W-:Y:S01]  /*b170*/  STS [R0+0x2104], R19 ;  /* 0x0021041300007388 */ /* 0x0001e20000000800 */
[-C--:B------:R-:W-:Y:S01]  /*b180*/  FFMA.FTZ R21, R118, R22.reuse, R21 ;  /* 0x0000001676157223 */ /* 0x080fe20000010015 */
[----:B------:R-:W-:Y:S01]  /*b190*/  FMUL.FTZ R22, R64, R22 ;  /* 0x0000001640167220 */ /* 0x000fe20000410000 */
[----:B0-----:R-:W-:-:S04]  /*b1a0*/  FMUL.FTZ R19, R14, R90 ;  /* 0x0000005a0e137220 */ /* 0x001fc80000410000 */
[----:B------:R0:W-:Y:S01]  /*b1b0*/  STS [R0+0x2108], R22 ;  /* 0x0021081600007388 */ /* 0x0001e20000000800 */
[-C--:B------:R-:W-:Y:S01]  /*b1c0*/  FFMA.FTZ R21, R121, R19.reuse, R21 ;  /* 0x0000001379157223 */ /* 0x080fe20000010015 */
[----:B------:R-:W-:-:S03]  /*b1d0*/  FMUL.FTZ R19, R63, R19 ;  /* 0x000000133f137220 */ /* 0x000fc60000410000 */
[----:B------:R-:W-:Y:S01]  /*b1e0*/  FFMA.FTZ R21, R122, R20, R21 ;  /* 0x000000147a157223 */ /* 0x000fe20000010015 */
[----:B0-----:R-:W-:Y:S01]  /*b1f0*/  FMUL.FTZ R22, R12, R88 ;  /* 0x000000580c167220 */ /* 0x001fe20000410000 */
[----:B------:R0:W-:Y:S03]  /*b200*/  STS [R0+0x210c], R19 ;  /* 0x00210c1300007388 */ /* 0x0001e60000000800 */
[-C--:B------:R-:W-:Y:S01]  /*b210*/  FFMA.FTZ R21, R123, R22.reuse, R21 ;  /* 0x000000167b157223 */ /* 0x080fe20000010015 */
[----:B------:R-:W-:Y:S01]  /*b220*/  FMUL.FTZ R22, R61, R22 ;  /* 0x000000163d167220 */ /* 0x000fe20000410000 */
[----:B------:R-:W-:Y:S01]  /*b230*/  FMUL.FTZ R20, R62, R20 ;  /* 0x000000143e147220 */ /* 0x000fe20000410000 */
[----:B0-----:R-:W-:-:S04]  /*b240*/  FMUL.FTZ R19, R11, R77 ;  /* 0x0000004d0b137220 */ /* 0x001fc80000410000 */
[-C--:B------:R-:W-:Y:S01]  /*b250*/  FMUL.FTZ R23, R60, R19.reuse ;  /* 0x000000133c177220 */ /* 0x080fe20000410000 */
[----:B------:R-:W-:Y:S01]  /*b260*/  FFMA.FTZ R21, R124, R19, R21 ;  /* 0x000000137c157223 */ /* 0x000fe20000010015 */
[----:B------:R-:W-:Y:S01]  /*b270*/  FMUL.FTZ R19, R10, R76 ;  /* 0x0000004c0a137220 */ /* 0x000fe20000410000 */
[----:B------:R0:W-:Y:S03]  /*b280*/  STS [R0+0x2114], R22 ;  /* 0x0021141600007388 */ /* 0x0001e60000000800 */
[----:B------:R-:W-:Y:S01]  /*b290*/  FFMA.FTZ R21, R128, R19, R21 ;  /* 0x0000001380157223 */ /* 0x000fe20000010015 */
[----:B------:R1:W-:Y:S01]  /*b2a0*/  STS [R0+0x2110], R20 ;  /* 0x0021101400007388 */ /* 0x0003e20000000800 */
[----:B0-----:R-:W-:Y:S01]  /*b2b0*/  FMUL.FTZ R22, R9, R75 ;  /* 0x0000004b09167220 */ /* 0x001fe20000410000 */
[----:B-1----:R-:W-:Y:S01]  /*b2c0*/  FFMA.FTZ R20, R24, -R127, R144 ;  /* 0x8000007f18147223 */ /* 0x002fe20000010090 */
[C---:B------:R-:W-:Y:S01]  /*b2d0*/  FMUL.FTZ R127, R40.reuse, UR53 ;  /* 0x00000035287f7c20 */ /* 0x040fe20008410000 */
[----:B------:R-:W-:Y:S01]  /*b2e0*/  FMUL.FTZ R40, R40, R74 ;  /* 0x0000004a28287220 */ /* 0x000fe20000410000 */
[----:B------:R-:W-:-:S04]  /*b2f0*/  FFMA.FTZ R21, R125, R22, R21 ;  /* 0x000000167d157223 */ /* 0x000fc80000010015 */
[----:B------:R-:W-:-:S04]  /*b300*/  FFMA.FTZ R21, R20, R40, R21 ;  /* 0x0000002814157223 */ /* 0x000fc80000010015 */
[----:B------:R-:W-:-:S04]  /*b310*/  FFMA.FTZ R21, R18, R7, R21 ;  /* 0x0000000712157223 */ /* 0x000fc80000010015 */
[----:B------:R-:W-:-:S04]  /*b320*/  FFMA.FTZ R21, R129, R37, R21 ;  /* 0x0000002581157223 */ /* 0x000fc80000010015 */
[-C--:B------:R-:W-:Y:S01]  /*b330*/  FFMA.FTZ R21, R130, R5.reuse, R21 ;  /* 0x0000000582157223 */ /* 0x080fe20000010015 */
[----:B------:R-:W-:Y:S01]  /*b340*/  FMUL.FTZ R5, R54, R5 ;  /* 0x0000000536057220 */ /* 0x000fe20000410000 */
[----:B------:R-:W-:Y:S04]  /*b350*/  STL [R1+0xe4], R34 ;  /* 0x0000e42201007387 */ /* 0x000fe80000100800 */
[----:B------:R0:W-:Y:S04]  /*b360*/  STS [R0+0x2130], R5 ;  /* 0x0021300500007388 */ /* 0x0001e80000000800 */
[----:B0-----:R-:W2:Y:S01]  /*b370*/  LDL.LU R5, [R1+0x80] ;  /* 0x0000800001057983 */ /* 0x001ea20000300800 */
[----:B------:R-:W-:Y:S01]  /*b380*/  FMUL.FTZ R4, R4, R70 ;  /* 0x0000004604047220 */ /* 0x000fe20000410000 */
[----:B------:R-:W-:Y:S01]  /*b390*/  FMUL.FTZ R7, R56, R7 ;  /* 0x0000000738077220 */ /* 0x000fe20000410000 */
[----:B------:R-:W-:-:S02]  /*b3a0*/  FMUL.FTZ R3, R3, R69 ;  /* 0x0000004503037220 */ /* 0x000fc40000410000 */
[-C--:B------:R-:W-:Y:S01]  /*b3b0*/  FFMA.FTZ R21, R131, R4.reuse, R21 ;  /* 0x0000000483157223 */ /* 0x080fe20000010015 */
[----:B------:R-:W-:Y:S01]  /*b3c0*/  FMUL.FTZ R4, R53, R4 ;  /* 0x0000000435047220 */ /* 0x000fe20000410000 */
[----:B------:R0:W-:Y:S02]  /*b3d0*/  STS [R0+0x2128], R7 ;  /* 0x0021280700007388 */ /* 0x0001e40000000800 */
[-C--:B------:R-:W-:Y:S02]  /*b3e0*/  FFMA.FTZ R21, R132, R3.reuse, R21 ;  /* 0x0000000384157223 */ /* 0x080fe40000010015 */
[----:B------:R1:W-:Y:S01]  /*b3f0*/  STS [R0+0x2134], R4 ;  /* 0x0021340400007388 */ /* 0x0003e20000000800 */
[----:B0-----:R-:W-:-:S03]  /*b400*/  FMUL.FTZ R7, R52, R3 ;  /* 0x0000000334077220 */ /* 0x001fc60000410000 */
[----:B-1----:R-:W4:Y:S04]  /*b410*/  LDL.LU R4, [R1+0xe8] ;  /* 0x0000e80001047983 */ /* 0x002f280000300800 */
[----:B------:R-:W5:Y:S04]  /*b420*/  LDL.LU R3, [R1+0x7c] ;  /* 0x00007c0001037983 */ /* 0x000f680000300800 */
        /* <DEDUP_REMOVED lines=10> */
[----:B--2---:R-:W-:-:S05]  /*b4d0*/  FADD.FTZ R5, R6, R5 ;  /* 0x0000000506057221 */ /* 0x004fca0000010000 */
[----:B------:R-:W-:Y:S04]  /*b4e0*/  STL [R1+0x80], R5 ;  /* 0x0000800501007387 */ /* 0x000fe80000100800 */
[----:B------:R-:W2:Y:S01]  /*b4f0*/  LDL R135, [R1+0x9c] ;  /* 0x00009c0001877983 */ /* 0x000ea20000100800 */
[----:B------:R-:W-:Y:S01]  /*b500*/  FMUL.FTZ R18, R55, R37 ;  /* 0x0000002537127220 */ /* 0x000fe20000410000 */
[----:B------:R-:W-:Y:S01]  /*b510*/  FMUL.FTZ R2, R2, R68 ;  /* 0x0000004402027220 */ /* 0x000fe20000410000 */
[----:B------:R-:W-:Y:S01]  /*b520*/  FMUL.FTZ R19, R59, R19 ;  /* 0x000000133b137220 */ /* 0x000fe20000410000 */
[----:B------:R-:W-:Y:S01]  /*b530*/  FMUL.FTZ R22, R58, R22 ;  /* 0x000000163a167220 */ /* 0x000fe20000410000 */
[----:B------:R-:W-:Y:S01]  /*b540*/  FMUL.FTZ R40, R57, R40 ;  /* 0x0000002839287220 */ /* 0x000fe20000410000 */
[----:B------:R0:W-:Y:S04]  /*b550*/  STS [R0+0x212c], R18 ;  /* 0x00212c1200007388 */ /* 0x0001e80000000800 */
[----:B------:R-:W-:Y:S04]  /*b560*/  STS [R0+0x2118], R23 ;  /* 0x0021181700007388 */ /* 0x000fe80000000800 */
[----:B------:R-:W-:Y:S01]  /*b570*/  STS [R0+0x2138], R7 ;  /* 0x0021380700007388 */ /* 0x000fe20000000800 */
[----:B0-----:R-:W-:-:S03]  /*b580*/  FMUL.FTZ R18, R51, R2 ;  /* 0x0000000233127220 */ /* 0x001fc60000410000 */
[----:B------:R-:W-:Y:S04]  /*b590*/  STS [R0+0x211c], R19 ;  /* 0x00211c1300007388 */ /* 0x000fe80000000800 */
[----:B------:R-:W-:Y:S04]  /*b5a0*/  STS [R0+0x2120], R22 ;  /* 0x0021201600007388 */ /* 0x000fe80000000800 */
[----:B------:R-:W-:Y:S04]  /*b5b0*/  STS [R0+0x2124], R40 ;  /* 0x0021242800007388 */ /* 0x000fe80000000800 */
[----:B------:R0:W-:Y:S01]  /*b5c0*/  STS [R0+0x213c], R18 ;  /* 0x00213c1200007388 */ /* 0x0001e20000000800 */
[----:B---3--:R-:W-:Y:S01]  /*b5d0*/  FMUL.FTZ R151, R80, R151 ;  /* 0x0000009750977220 */ /* 0x008fe20000410000 */
[C---:B------:R-:W-:Y:S01]  /*b5e0*/  VIADD R79, R117.reuse, 0x380 ;  /* 0x00000380754f7836 */ /* 0x040fe20000000000 */
[C---:B------:R-:W-:Y:S01]  /*b5f0*/  IADD3 R84, PT, PT, R117.reuse, 0x80, RZ ;  /* 0x0000008075547810 */ /* 0x040fe20007ffe0ff */
[C---:B------:R-:W-:Y:S01]  /*b600*/  VIADD R45, R117.reuse, 0x700 ;  /* 0x00000700752d7836 */ /* 0x040fe20000000000 */
[----:B------:R-:W-:-:S02]  /*b610*/  IADD3 R83, PT, PT, R117, 0x100, RZ ;  /* 0x0000010075537810 */ /* 0x000fc40007ffe0ff */
[C---:B------:R-:W-:Y:S02]  /*b620*/  IADD3 R82, PT, PT, R117.reuse, 0x180, RZ ;  /* 0x0000018075527810 */ /* 0x040fe40007ffe0ff */
[C---:B------:R-:W-:Y:S02]  /*b630*/  IADD3 R81, PT, PT, R117.reuse, 0x280, RZ ;  /* 0x0000028075517810 */ /* 0x040fe40007ffe0ff */
[C---:B------:R-:W-:Y:S02]  /*b640*/  LOP3.LUT R78, R117.reuse, 0x400, RZ, 0xfc, !PT ;  /* 0x00000400754e7812 */ /* 0x040fe400078efcff */
[C---:B------:R-:W-:Y:S02]  /*b650*/  IADD3 R50, PT, PT, R117.reuse, 0x480, RZ ;  /* 0x0000048075327810 */ /* 0x040fe40007ffe0ff */
[C---:B------:R-:W-:Y:S02]  /*b660*/  IADD3 R49, PT, PT, R117.reuse, 0x500, RZ ;  /* 0x0000050075317810 */ /* 0x040fe40007ffe0ff */
[----:B------:R-:W-:-:S02]  /*b670*/  IADD3 R48, PT, PT, R117, 0x580, RZ ;  /* 0x0000058075307810 */ /* 0x000fc40007ffe0ff */
[C---:B------:R-:W-:Y:S02]  /*b680*/  IADD3 R47, PT, PT, R117.reuse, 0x600, RZ ;  /* 0x00000600752f7810 */ /* 0x040fe40007ffe0ff */
[C---:B------:R-:W-:Y:S02]  /*b690*/  IADD3 R46, PT, PT, R117.reuse, 0x680, RZ ;  /* 0x00000680752e7810 */ /* 0x040fe40007ffe0ff */
[----:B------:R-:W-:Y:S02]  /*b6a0*/  IADD3 R44, PT, PT, R117, 0x780, RZ ;  /* 0x00000780752c7810 */ /* 0x000fe40007ffe0ff */
[-C--:B------:R-:W-:Y:S02]  /*b6b0*/  LEA.HI R86, R39, R117.reuse, RZ, 0x1b ;  /* 0x0000007527567211 */ /* 0x080fe400078fd8ff */
[CC--:B------:R-:W-:Y:S01]  /*b6c0*/  LEA.HI R85, R117.reuse, R117.reuse, RZ, 0x1b ;  /* 0x0000007575557211 */ /* 0x0c0fe200078fd8ff */
[----:B----4-:R-:W-:Y:S01]  /*b6d0*/  FFMA.FTZ R4, R126, R74, R4 ;  /* 0x0000004a7e047223 */ /* 0x010fe20000010004 */
[----:B------:R-:W-:Y:S01]  /*b6e0*/  IADD3 R80, PT, PT, R117, 0x300, RZ ;  /* 0x0000030075507810 */ /* 0x000fe20007ffe0ff */
[----:B-----5:R-:W-:Y:S01]  /*b6f0*/  FADD.FTZ R3, R8, R3 ;  /* 0x0000000308037221 */ /* 0x020fe20000010000 */
[----:B------:R-:W-:Y:S01]  /*b700*/  LEA.HI R84, R84, R117, RZ, 0x1b ;  /* 0x0000007554547211 */ /* 0x000fe200078fd8ff */
[----:B------:R-:W-:Y:S01]  /*b710*/  FMUL.FTZ R127, R20, R127 ;  /* 0x0000007f147f7220 */ /* 0x000fe20000410000 */
[-C--:B------:R-:W-:Y:S01]  /*b720*/  LEA.HI R83, R83, R117.reuse, RZ, 0x1b ;  /* 0x0000007553537211 */ /* 0x080fe200078fd8ff */
[----:B------:R-:W3:Y:S01]  /*b730*/  LDL R154, [R1+0xa0] ;  /* 0x0000a000019a7983 */ /* 0x000ee20000100800 */
        /* <DEDUP_REMOVED lines=11> */
[----:B------:R-:W-:Y:S02]  /*b7f0*/  LEA.HI R44, R44, R117, RZ, 0x1b ;  /* 0x000000752c2c7211 */ /* 0x000fe400078fd8ff */
        /* <DEDUP_REMOVED lines=14> */
[----:B0-----:R-:W-:Y:S01]  /*b8e0*/  FFMA.FTZ R18, R133, R2, R21 ;  /* 0x0000000285127223 */ /* 0x001fe20000010015 */
[----:B------:R-:W-:Y:S01]  /*b8f0*/  LEA R46, R46, UR27, 0x2 ;  /* 0x0000001b2e2e7c11 */ /* 0x000fe2000f8e10ff */
[----:B------:R-:W0:Y:S01]  /*b900*/  LDS R43, [R85+0x2100] ;  /* 0x00210000552b7984 */ /* 0x000e220000000800 */
[----:B------:R-:W-:-:S02]  /*b910*/  LEA R45, R45, UR27, 0x2 ;  /* 0x0000001b2d2d7c11 */ /* 0x000fc4000f8e10ff */
[----:B------:R-:W-:Y:S01]  /*b920*/  LEA R44, R44, UR27, 0x2 ;  /* 0x0000001b2c2c7c11 */ /* 0x000fe2000f8e10ff */
[----:B------:R-:W1:Y:S01]  /*b930*/  LDS R42, [R84+0x2300] ;  /* 0x00230000542a7984 */ /* 0x000e620000000800 */
[----:B------:R-:W-:Y:S01]  /*b940*/  FMUL.FTZ R137, R153, R137 ;  /* 0x0000008999897220 */ /* 0x000fe20000410000 */
[----:B------:R-:W-:Y:S02]  /*b950*/  FMUL.FTZ R142, R152, R142 ;  /* 0x0000008e988e7220 */ /* 0x000fe40000410000 */
        /* <DEDUP_REMOVED lines=14> */
[----:B------:R-:W-:Y:S04]  /*ba40*/  STL [R1+0xe8], R4 ;  /* 0x0000e80401007387 */ /* 0x000fe80000100800 */
[----:B------:R5:W-:Y:S04]  /*ba50*/  STS [R87+0x4200], R151 ;  /* 0x0042009757007388 */ /* 0x000be80000000800 */
[----:B------:R1:W-:Y:S01]  /*ba60*/  STL [R1+0x7c], R3 ;  /* 0x00007c0301007387 */ /* 0x0003e20000100800 */
[----:B------:R-:W-:Y:S01]  /*ba70*/  UIADD3 UR28, UPT, UPT, UR31, -0x800, URZ ;  /* 0xfffff8001f1c7890 */ /* 0x000fe2000fffe0ff */
[----:B------:R-:W4:Y:S02]  /*ba80*/  S2UR UR26, SR_CTAID.X ;  /* 0x00000000001a79c3 */ /* 0x000f240000002500 */
[----:B------:R-:W3:Y:S01]  /*ba90*/  LDL R153, [R1+0x98] ;  /* 0x0000980001997983 */ /* 0x000ee20000100800 */
[----:B-----5:R-:W-:-:S03]  /*baa0*/  FFMA.FTZ R87, R57, R126, R127 ;  /* 0x0000007e39577223 */ /* 0x020fc6000001007f */
[----:B------:R-:W5:Y:S01]  /*bab0*/  LDL R152, [R1+0x94] ;  /* 0x0000940001987983 */ /* 0x000f620000100800 */
[----:B--2---:R-:W-:Y:S01]  /*bac0*/  FMUL.FTZ R147, R135, R147 ;  /* 0x0000009387937220 */ /* 0x004fe20000410000 */
[----:B------:R-:W4:Y:S02]  /*bad0*/  LDC.64 R4, c[0x0][0x4d8] ;  /* 0x00013600ff047b82 */ /* 0x000f240000000a00 */
[----:B------:R-:W2:Y:S04]  /*bae0*/  LDL R135, [R1+0x90] ;  /* 0x0000900001877983 */ /* 0x000ea80000100800 */
[----:B------:R-:W2:Y:S01]  /*baf0*/  LDL.LU R127, [R1+0xec] ;  /* 0x0000ec00017f7983 */ /* 0x000ea20000300800 */
[----:B------:R-:W-:-:S04]  /*bb00*/  LOP3.LUT R2, R117, UR28, RZ, 0xfc, !PT ;  /* 0x0000001c75027c12 */ /* 0x000fc8000f8efcff */
[----:B------:R-:W-:-:S04]  /*bb10*/  IADD3 R2, PT, PT, -R2, UR29, RZ ;  /* 0x0000001d02027c10 */ /* 0x000fc8000fffe1ff */
[----:B------:R-:W-:Y:S02]  /*bb20*/  ISETP.GE.AND P6, PT, R2, 0x1, PT ;  /* 0x000000010200780c */ /* 0x000fe40003fc6270 */
[----:B-1----:R-:W1:Y:S01]  /*bb30*/  LDC.64 R2, c[0x0][0x4b8] ;  /* 0x00012e00ff027b82 */ /* 0x002e620000000a00 */
[----:B------:R-:W-:Y:S01]  /*bb40*/  FMUL.FTZ R25, R25, R9 ;  /* 0x0000000919197220 */ /* 0x000fe20000410000 */
[----:B------:R-:W-:-:S04]  /*bb50*/  FMUL.FTZ R9, R9, UR53 ;  /* 0x0000003509097c20 */ /* 0x000fc80008410000 */
[----:B------:R-:W-:Y:S01]  /*bb60*/  FMUL.FTZ R125, R125, R9 ;  /* 0x000000097d7d7220 */ /* 0x000fe20000410000 */
[----:B------:R-:W-:Y:S01]  /*bb70*/  HFMA2 R9, -RZ, RZ, 0, 0 ;  /* 0x00000000ff097431 */ /* 0x000fe200000001ff */
[----:B------:R-:W-:Y:S01]  /*bb80*/  MOV R8, R117 ;  /* 0x0000007500087202 */ /* 0x000fe20000000f00 */
[----:B----4-:R-:W-:Y:S01]  /*bb90*/  IMAD R5, R5, UR26, RZ ;  /* 0x0000001a05057c24 */ /* 0x010fe2000f8e02ff */
[----:B------:R-:W-:-:S03]  /*bba0*/  USHF.R.S32.HI UR50, URZ, 0x1f, UR10 ;  /* 0x0000001fff327899 */ /* 0x000fc6000801140a */
[----:B-1----:R-:W-:-:S04]  /*bbb0*/  IMAD.WIDE.U32 R6, R2, UR26, R8 ;  /* 0x0000001a02067c25 */ /* 0x002fc8000f8e0008 */
[----:B------:R-:W-:Y:S02]  /*bbc0*/  IMAD R3, R3, UR26, RZ ;  /* 0x0000001a03037c24 */ /* 0x000fe4000f8e02ff */
[----:B------:R-:W-:-:S03]  /*bbd0*/  IMAD.WIDE.U32 R8, R4, UR26, R8 ;  /* 0x0000001a04087c25 */ /* 0x000fc6000f8e0008 */
[----:B------:R-:W-:Y:S01]  /*bbe0*/  IADD3 R7, PT, PT, R7, R3, RZ ;  /* 0x0000000307077210 */ /* 0x000fe20007ffe0ff */
[----:B------:R-:W-:Y:S01]  /*bbf0*/  IMAD.U32 R4, RZ, RZ, UR42 ;  /* 0x0000002aff047e24 */ /* 0x000fe2000f8e00ff */
[----:B------:R-:W-:Y:S02]  /*bc00*/  IADD3 R3, PT, PT, R9, R5, RZ ;  /* 0x0000000509037210 */ /* 0x000fe40007ffe0ff */
[----:B------:R-:W-:-:S05]  /*bc10*/  MOV R2, R8 ;  /* 0x0000000800027202 */ /* 0x000fca0000000f00 */
[----:B------:R-:W-:Y:S02]  /*bc20*/  IMAD.WIDE.U32 R2, R4, UR10, R2 ;  /* 0x0000000a04027c25 */ /* 0x000fe4000f8e0002 */
[----:B------:R-:W1:Y:S01]  /*bc30*/  LDC.64 R4, c[0x0][0x4d0] ;  /* 0x00013400ff047b82 */ /* 0x000e620000000a00 */
[----:B------:R-:W-:Y:S01]  /*bc40*/  UIMAD UR14, UR50, UR42, URZ ;  /* 0x0000002a320e72a4 */ /* 0x000fe2000f8e02ff */
[----:B------:R-:W-:-:S03]  /*bc50*/  MOV R8, UR40 ;  /* 0x0000002800087c02 */ /* 0x000fc60008000f00 */
[----:B------:R-:W-:Y:S01]  /*bc60*/  UIMAD UR30, UR10, UR43, UR14 ;  /* 0x0000002b0a1e72a4 */ /* 0x000fe2000f8e020e */
[----:B------:R-:W-:Y:S01]  /*bc70*/  IADD3 R2, P0, PT, R2, UR28, RZ ;  /* 0x0000001c02027c10 */ /* 0x000fe2000ff1e0ff */
[----:B------:R-:W-:Y:S01]  /*bc80*/  UIMAD UR14, UR50, UR40, URZ ;  /* 0x00000028320e72a4 */ /* 0x000fe2000f8e02ff */
[----:B------:R-:W-:-:S03]  /*bc90*/  IMAD.WIDE.U32 R6, R8, UR10, R6 ;  /* 0x0000000a08067c25 */ /* 0x000fc6000f8e0006 */
[----:B------:R-:W-:Y:S01]  /*bca0*/  UIMAD UR14, UR10, UR41, UR14 ;  /* 0x000000290a0e72a4 */ /* 0x000fe2000f8e020e */
[----:B------:R-:W-:Y:S02]  /*bcb0*/  IADD3.X R3, PT, PT, R3, UR30, RZ, P0, !PT ;  /* 0x0000001e03037c10 */ /* 0x000fe400087fe4ff */
[----:B------:R-:W-:Y:S01]  /*bcc0*/  IADD3 R6, P0, PT, R6, UR28, RZ ;  /* 0x0000001c06067c10 */ /* 0x000fe2000ff1e0ff */
[----:B------:R-:W-:Y:S01]  /*bcd0*/  USHF.L.U32 UR30, UR11, 0xb, URZ ;  /* 0x0000000b0b1e7899 */ /* 0x000fe200080006ff */
[----:B------:R-:W-:Y:S02]  /*bce0*/  MOV R8, UR44 ;  /* 0x0000002c00087c02 */ /* 0x000fe40008000f00 */
[----:B------:R-:W-:Y:S01]  /*bcf0*/  IADD3.X R7, PT, PT, R7, UR14, RZ, P0, !PT ;  /* 0x0000000e07077c10 */ /* 0x000fe200087fe4ff */
        /* <DEDUP_REMOVED lines=8> */
[----:B---3--:R-:W-:Y:S01]  /*bd80*/  FMUL.FTZ R146, R154, R146 ;  /* 0x000000929a927220 */ /* 0x008fe20000410000 */
[----:B-1----:R-:W-:Y:S01]  /*bd90*/  IMAD.WIDE.U32 R6, R4, UR8, R6 ;  /* 0x0000000804067c25 */ /* 0x002fe2000f8e0006 */
[----:B------:R-:W-:-:S02]  /*bda0*/  MOV R4, UR45 ;  /* 0x0000002d00047c02 */ /* 0x000fc40008000f00 */
[----:B------:R-:W-:Y:S01]  /*bdb0*/  MOV R9, UR29 ;  /* 0x0000001d00097c02 */ /* 0x000fe20008000f00 */
[----:B------:R-:W-:Y:S01]  /*bdc0*/  IMAD.WIDE.U32 R2, R8, UR8, R2 ;  /* 0x0000000808027c25 */ /* 0x000fe2000f8e0002 */
[----:B------:R-:W-:Y:S01]  /*bdd0*/  LOP3.LUT R8, R117, UR30, RZ, 0xfc, !PT ;  /* 0x0000001e75087c12 */ /* 0x000fe2000f8efcff */
[----:B------:R-:W-:Y:S02]  /*bde0*/  STS [R0+0x4204], R136 ;  /* 0x0042048800007388 */ /* 0x000fe40000000800 */
[----:B------:R-:W-:Y:S01]  /*bdf0*/  FMUL.FTZ R26, R26, R10 ;  /* 0x0000000a1a1a7220 */ /* 0x000fe20000410000 */
[----:B------:R-:W-:Y:S01]  /*be00*/  IMAD R3, R4, UR8, R3 ;  /* 0x0000000804037c24 */ /* 0x000fe2000f8e0203 */
[----:B------:R-:W-:Y:S01]  /*be10*/  IADD3 R126, PT, PT, -R8, 0x800, R9 ;  /* 0x00000800087e7810 */ /* 0x000fe20007ffe109 */
[----:B------:R-:W-:Y:S01]  /*be20*/  STS [R0+0x4208], R137 ;  /* 0x0042088900007388 */ /* 0x000fe20000000800 */
[----:B------:R-:W-:-:S03]  /*be30*/  LEA R4, P1, R2, UR48, 0x2 ;  /* 0x0000003002047c11 */ /* 0x000fc6000f8210ff */
[----:B------:R-:W-:Y:S01]  /*be40*/  STS [R0+0x420c], R138 ;  /* 0x00420c8a00007388 */ /* 0x000fe20000000800 */
[----:B------:R-:W-:-:S03]  /*be50*/  LEA R8, P0, R6, UR46, 0x2 ;  /* 0x0000002e06087c11 */ /* 0x000fc6000f8010ff */
[----:B------:R-:W-:Y:S01]  /*be60*/  STS [R0+0x4210], R139 ;  /* 0x0042108b00007388 */ /* 0x000fe20000000800 */
[----:B------:R-:W-:-:S03]  /*be70*/  FMUL.FTZ R10, R10, UR53 ;  /* 0x000000350a0a7c20 */ /* 0x000fc60008410000 */
[----:B------:R-:W-:Y:S04]  /*be80*/  STS [R0+0x4214], R140 ;  /* 0x0042148c00007388 */ /* 0x000fe80000000800 */
[----:B------:R-:W-:Y:S04]  /*be90*/  STS [R0+0x4218], R141 ;  /* 0x0042188d00007388 */ /* 0x000fe80000000800 */
[----:B------:R-:W-:Y:S04]  /*bea0*/  STS [R0+0x421c], R142 ;  /* 0x00421c8e00007388 */ /* 0x000fe80000000800 */
[----:B------:R-:W-:Y:S04]  /*beb0*/  STS [R0+0x4220], R143 ;  /* 0x0042208f00007388 */ /* 0x000fe80000000800 */
[----:B------:R-:W-:Y:S04]  /*bec0*/  STS [R0+0x4224], R144 ;  /* 0x0042249000007388 */ /* 0x000fe80000000800 */
[----:B------:R-:W-:Y:S04]  /*bed0*/  STS [R0+0x4228], R145 ;  /* 0x0042289100007388 */ /* 0x000fe80000000800 */
[----:B------:R-:W-:Y:S04]  /*bee0*/  STS [R0+0x422c], R146 ;  /* 0x00422c9200007388 */ /* 0x000fe80000000800 */
[----:B------:R-:W-:Y:S01]  /*bef0*/  STS [R0+0x4230], R147 ;  /* 0x0042309300007388 */ /* 0x000fe20000000800 */
[----:B------:R-:W-:Y:S01]  /*bf00*/  BSSY.RECONVERGENT B0, `(.L_x_1570) ;  /* 0x000001f000007945 */ /* 0x000fe20003800200 */
[----:B------:R-:W-:Y:S01]  /*bf10*/  FFMA.FTZ R125, R58, R25, R125 ;  /* 0x000000193a7d7223 */ /* 0x000fe2000001007d */
[----:B------:R-:W-:Y:S01]  /*bf20*/  FMUL.FTZ R27, R27, R11 ;  /* 0x0000000b1b1b7220 */ /* 0x000fe20000410000 */
[----:B------:R-:W-:Y:S01]  /*bf30*/  FMUL.FTZ R10, R128, R10 ;  /* 0x0000000a800a7220 */ /* 0x000fe20000410000 */
[C---:B------:R-:W-:Y:S01]  /*bf40*/  ISETP.GE.AND P4, PT, R126.reuse, 0x81, PT ;  /* 0x000000817e00780c */ /* 0x040fe20003f86270 */
[----:B------:R-:W-:Y:S01]  /*bf50*/  FMUL.FTZ R11, R11, UR53 ;  /* 0x000000350b0b7c20 */ /* 0x000fe20008410000 */
[----:B------:R-:W-:Y:S01]  /*bf60*/  ISETP.GE.AND P3, PT, R126, 0x101, PT ;  /* 0x000001017e00780c */ /* 0x000fe20003f66270 */
[----:B------:R-:W-:Y:S01]  /*bf70*/  FMUL.FTZ R148, R153, R148 ;  /* 0x0000009499947220 */ /* 0x000fe20000410000 */
[----:B-----5:R-:W-:-:S04]  /*bf80*/  FMUL.FTZ R149, R152, R149 ;  /* 0x0000009598957220 */ /* 0x020fc80000410000 */
[----:B------:R-:W-:Y:S04]  /*bf90*/  STS [R0+0x4234], R148 ;  /* 0x0042349400007388 */ /* 0x000fe80000000800 */
[----:B------:R-:W-:Y:S01]  /*bfa0*/  STS [R0+0x4238], R149 ;  /* 0x0042389500007388 */ /* 0x000fe20000000800 */
[----:B--2---:R-:W-:-:S05]  /*bfb0*/  FFMA.FTZ R127, R25, R75, R127 ;  /* 0x0000004b197f7223 */ /* 0x004fca000001007f */
[----:B------:R-:W-:Y:S01]  /*bfc0*/  STL [R1+0xec], R127 ;  /* 0x0000ec7f01007387 */ /* 0x000fe20000100800 */
[----:B------:R-:W-:-:S05]  /*bfd0*/  FMUL.FTZ R150, R135, R150 ;  /* 0x0000009687967220 */ /* 0x000fca0000410000 */
[----:B------:R1:W-:Y:S01]  /*bfe0*/  STS [R0+0x423c], R150 ;  /* 0x00423c9600007388 */ /* 0x0003e20000000800 */
[----:B------:R-:W-:Y:S01]  /*bff0*/  FMUL.FTZ R25, R17, UR53 ;  /* 0x0000003511197c20 */ /* 0x000fe20008410000 */
[----:B-1----:R-:W-:Y:S01]  /*c000*/  IMAD R0, R5, UR8, R7 ;  /* 0x0000000805007c24 */ /* 0x002fe2000f8e0207 */
[----:B------:R-:W-:Y:S01]  /*c010*/  LEA.HI.X R5, R2, UR49, R3, 0x2, P1 ;  /* 0x0000003102057c11 */ /* 0x000fe200088f1403 */
[----:B------:R-:W-:Y:S01]  /*c020*/  FMUL.FTZ R2, R13, UR53 ;  /* 0x000000350d027c20 */ /* 0x000fe20008410000 */
[----:B------:R-:W-:Y:S01]  /*c030*/  BAR.SYNC.DEFER_BLOCKING 0x0 ;  /* 0x0000000000007b1d */ /* 0x000fe20000010000 */
[----:B------:R-:W-:Y:S01]  /*c040*/  ISETP.GE.AND P1, PT, R126, 0x181, PT ;  /* 0x000001817e00780c */ /* 0x000fe20003f26270 */
[----:B------:R-:W-:Y:S01]  /*c050*/  FMUL.FTZ R3, R14, UR53 ;  /* 0x000000350e037c20 */ /* 0x000fe20008410000 */
[----:B------:R-:W-:Y:S01]  /*c060*/  LEA.HI.X R9, R6, UR47, R0, 0x2, P0 ;  /* 0x0000002f06097c11 */ /* 0x000fe200080f1400 */
[----:B------:R-:W-:Y:S01]  /*c070*/  FMUL.FTZ R0, R12, UR53 ;  /* 0x000000350c007c20 */ /* 0x000fe20008410000 */
[----:B------:R-:W-:Y:S01]  /*c080*/  FMUL.FTZ R6, R15, UR53 ;  /* 0x000000350f067c20 */ /* 0x000fe20008410000 */
[----:B------:R-:W-:Y:S01]  /*c090*/  FMUL.FTZ R7, R16, UR53 ;  /* 0x0000003510077c20 */ /* 0x000fe20008410000 */
[----:B------:R-:W-:Y:S01]  /*c0a0*/  ISETP.GE.AND P0, PT, R126, 0x201, PT ;  /* 0x000002017e00780c */ /* 0x000fe20003f06270 */
[----:B0-----:R-:W-:-:S12]  /*c0b0*/  @!P6 BRA `(.L_x_1571) ;  /* 0x00000000000ce947 */ /* 0x001fd80003800000 */
[----:B------:R-:W0:Y:S04]  /*c0c0*/  LDS R85, [R85+0x4200] ;  /* 0x0042000055557984 */ /* 0x000e280000000800 */
[----:B------:R1:W-:Y:S04]  /*c0d0*/  REDG.E.ADD.F32.FTZ.RN.STRONG.GPU desc[UR32][R8.64], R43 ;  /* 0x0000002b080079a6 */ /* 0x0003e8000c12f320 */
[----:B0-----:R1:W-:Y:S02]  /*c0e0*/  REDG.E.ADD.F32.FTZ.RN.STRONG.GPU desc[UR32][R4.64], R85 ;  /* 0x00000055040079a6 */ /* 0x0013e4000c12f320 */
.L_x_1571:
[----:B------:R-:W-:Y:S05]  /*c0f0*/  BSYNC.RECONVERGENT B0 ;  /* 0x0000000000007941 */ /* 0x000fea0003800200 */
.L_x_1570:
        /* <DEDUP_REMOVED lines=11> */
.L_x_1573:
[----:B------:R-:W-:Y:S05]  /*c1b0*/  BSYNC.RECONVERGENT B0 ;  /* 0x0000000000007941 */ /* 0x000fea0003800200 */
.L_x_1572:
[----:B------:R-:W2:Y:S01]  /*c1c0*/  LDS R83, [R83+0x4600] ;  /* 0x0046000053537984 */ /* 0x000ea20000000800 */
[----:B------:R-:W-:Y:S04]  /*c1d0*/  BSSY.RECONVERGENT B0, `(.L_x_1574) ;  /* 0x0000004000007945 */ /* 0x000fe80003800200 */
[----:B------:R-:W-:Y:S05]  /*c1e0*/  @!P3 BRA `(.L_x_1575) ;  /* 0x000000000008b947 */ /* 0x000fea0003800000 */
[----:B------:R3:W-:Y:S04]  /*c1f0*/  REDG.E.ADD.F32.FTZ.RN.STRONG.GPU desc[UR32][R8.64+0x400], R41 ;  /* 0x00040029080079a6 */ /* 0x0007e8000c12f320 */
[----:B--2---:R3:W-:Y:S02]  /*c200*/  REDG.E.ADD.F32.FTZ.RN.STRONG.GPU desc[UR32][R4.64+0x400], R83 ;  /* 0x00040053040079a6 */ /* 0x0047e4000c12f320 */
.L_x_1575:
[----:B------:R-:W-:Y:S05]  /*c210*/  BSYNC.RECONVERGENT B0 ;  /* 0x0000000000007941 */ /* 0x000fea0003800200 */
.L_x_1574:
[----:B------:R-:W4:Y:S01]  /*c220*/  LDS R82, [R82+0x4800] ;  /* 0x0048000052527984 */ /* 0x000f220000000800 */
[----:B------:R-:W-:Y:S04]  /*c230*/  BSSY.RECONVERGENT B0, `(.L_x_1576) ;  /* 0x0000004000007945 */ /* 0x000fe80003800200 */
[----:B------:R-:W-:Y:S05]  /*c240*/  @!P1 BRA `(.L_x_1577) ;  /* 0x0000000000089947 */ /* 0x000fea0003800000 */
[----:B------:R0:W-:Y:S04]  /*c250*/  REDG.E.ADD.F32.FTZ.RN.STRONG.GPU desc[UR32][R8.64+0x600], R40 ;  /* 0x00060028080079a6 */ /* 0x0001e8000c12f320 */
[----:B----4-:R4:W-:Y:S02]  /*c260*/  REDG.E.ADD.F32.FTZ.RN.STRONG.GPU desc[UR32][R4.64+0x600], R82 ;  /* 0x00060052040079a6 */ /* 0x0109e4000c12f320 */
.L_x_1577:
[----:B------:R-:W-:Y:S05]  /*c270*/  BSYNC.RECONVERGENT B0 ;  /* 0x0000000000007941 */ /* 0x000fea0003800200 */
.L_x_1576:
[----:B------:R-:W0:Y:S01]  /*c280*/  LDS R86, [R86+0x4a00] ;  /* 0x004a000056567984 */ /* 0x000e220000000800 */
[----:B------:R-:W-:Y:S04]  /*c290*/  BSSY.RECONVERGENT B0, `(.L_x_1578) ;  /* 0x0000004000007945 */ /* 0x000fe80003800200 */
[----:B------:R-:W-:Y:S05]  /*c2a0*/  @!P0 BRA `(.L_x_1579) ;  /* 0x0000000000088947 */ /* 0x000fea0003800000 */
[----:B------:R1:W-:Y:S04]  /*c2b0*/  REDG.E.ADD.F32.FTZ.RN.STRONG.GPU desc[UR32][R8.64+0x800], R39 ;  /* 0x00080027080079a6 */ /* 0x0003e8000c12f320 */
[----:B0-----:R1:W-:Y:S02]  /*c2c0*/  REDG.E.ADD.F32.FTZ.RN.STRONG.GPU desc[UR32][R4.64+0x800], R86 ;  /* 0x00080056040079a6 */ /* 0x0013e4000c12f320 */
.L_x_1579:
[----:B------:R-:W-:Y:S05]  /*c2d0*/  BSYNC.RECONVERGENT B0 ;  /* 0x0000000000007941 */ /* 0x000fea0003800200 */
.L_x_1578:
[----:B------:R-:W0:Y:S01]  /*c2e0*/  LDS R81, [R81+0x4c00] ;  /* 0x004c000051517984 */ /* 0x000e220000000800 */
[----:B------:R-:W-:Y:S04]  /*c2f0*/  BSSY.RECONVERGENT B0, `(.L_x_1580) ;  /* 0x0000004000007945 */ /* 0x000fe80003800200 */
[----:B------:R-:W-:Y:S05]  /*c300*/  @!P6 BRA `(.L_x_1581) ;  /* 0x000000000008e947 */ /* 0x000fea0003800000 */
[----:B------:R1:W-:Y:S04]  /*c310*/  REDG.E.ADD.F32.FTZ.RN.STRONG.GPU desc[UR32][R8.64+0xa00], R38 ;  /* 0x000a0026080079a6 */ /* 0x0003e8000c12f320 */
[----:B0-----:R1:W-:Y:S02]  /*c320*/  REDG.E.ADD.F32.FTZ.RN.STRONG.GPU desc[UR32][R4.64+0xa00], R81 ;  /* 0x000a0051040079a6 */ /* 0x0013e4000c12f320 */
.L_x_1581:
[----:B------:R-:W-:Y:S05]  /*c330*/  BSYNC.RECONVERGENT B0 ;  /* 0x0000000000007941 */ /* 0x000fea0003800200 */
.L_x_1580:
        /* <DEDUP_REMOVED lines=10> */
.L_x_1583:
[----:B------:R-:W-:Y:S05]  /*c3e0*/  BSYNC.RECONVERGENT B0 ;  /* 0x0000000000007941 */ /* 0x000fea0003800200 */
.L_x_1582:
[----:B------:R-:W0:Y:S01]  /*c3f0*/  LDS R79, [R79+0x5000] ;  /* 0x005000004f4f7984 */ /* 0x000e220000000800 */
[----:B------:R-:W-:Y:S04]  /*c400*/  BSSY.RECONVERGENT B0, `(.L_x_1584) ;  /* 0x0000004000007945 */ /* 0x000fe80003800200 */
[----:B------:R-:W-:Y:S05]  /*c410*/  @!P0 BRA `(.L_x_1585) ;  /* 0x0000000000088947 */ /* 0x000fea0003800000 */
[----:B------:R1:W-:Y:S04]  /*c420*/  REDG.E.ADD.F32.FTZ.RN.STRONG.GPU desc[UR32][R8.64+0xe00], R36 ;  /* 0x000e0024080079a6 */ /* 0x0003e8000c12f320 */
[----:B0-----:R1:W-:Y:S02]  /*c430*/  REDG.E.ADD.F32.FTZ.RN.STRONG.GPU desc[UR32][R4.64+0xe00], R79 ;  /* 0x000e004f040079a6 */ /* 0x0013e4000c12f320 */
.L_x_1585:
[----:B------:R-:W-:Y:S05]  /*c440*/  BSYNC.RECONVERGENT B0 ;  /* 0x0000000000007941 */ /* 0x000fea0003800200 */
.L_x_1584:
[----:B------:R-:W0:Y:S01]  /*c450*/  LDS R78, [R78+0x5200] ;  /* 0x005200004e4e7984 */ /* 0x000e220000000800 */
[----:B------:R-:W-:Y:S04]  /*c460*/  BSSY.RECONVERGENT B0, `(.L_x_1586) ;  /* 0x0000004000007945 */ /* 0x000fe80003800200 */
[----:B------:R-:W-:Y:S05]  /*c470*/  @!P1 BRA `(.L_x_1587) ;  /* 0x0000000000089947 */ /* 0x000fea0003800000 */
[----:B------:R1:W-:Y:S04]  /*c480*/  REDG.E.ADD.F32.FTZ.RN.STRONG.GPU desc[UR32][R8.64+0x1000], R35 ;  /* 0x00100023080079a6 */ /* 0x0003e8000c12f320 */
[----:B0-----:R1:W-:Y:S02]  /*c490*/  REDG.E.ADD.F32.FTZ.RN.STRONG.GPU desc[UR32][R4.64+0x1000], R78 ;  /* 0x0010004e040079a6 */ /* 0x0013e4000c12f320 */
.L_x_1587:
[----:B------:R-:W-:Y:S05]  /*c4a0*/  BSYNC.RECONVERGENT B0 ;  /* 0x0000000000007941 */ /* 0x000fea0003800200 */
.L_x_1586:
[----:B------:R-:W0:Y:S01]  /*c4b0*/  LDS R50, [R50+0x5400] ;  /* 0x0054000032327984 */ /* 0x000e220000000800 */
[----:B------:R-:W-:Y:S04]  /*c4c0*/  BSSY.RECONVERGENT B0, `(.L_x_1588) ;  /* 0x0000004000007945 */ /* 0x000fe80003800200 */
[----:B------:R-:W-:Y:S05]  /*c4d0*/  @!P3 BRA `(.L_x_1589) ;  /* 0x000000000008b947 */ /* 0x000fea0003800000 */
[----:B------:R1:W-:Y:S04]  /*c4e0*/  REDG.E.ADD.F32.FTZ.RN.STRONG.GPU desc[UR32][R8.64+0x1200], R34 ;  /* 0x00120022080079a6 */ /* 0x0003e8000c12f320 */
[----:B0-----:R1:W-:Y:S02]  /*c4f0*/  REDG.E.ADD.F32.FTZ.RN.STRONG.GPU desc[UR32][R4.64+0x1200], R50 ;  /* 0x00120032040079a6 */ /* 0x0013e4000c12f320 */
.L_x_1589:
[----:B------:R-:W-:Y:S05]  /*c500*/  BSYNC.RECONVERGENT B0 ;  /* 0x0000000000007941 */ /* 0x000fea0003800200 */
.L_x_1588:
[----:B------:R-:W0:Y:S01]  /*c510*/  LDS R49, [R49+0x5600] ;  /* 0x0056000031317984 */ /* 0x000e220000000800 */
[----:B------:R-:W-:Y:S04]  /*c520*/  BSSY.RECONVERGENT B0, `(.L_x_1590) ;  /* 0x0000004000007945 */ /* 0x000fe80003800200 */
[----:B------:R-:W-:Y:S05]  /*c530*/  @!P4 BRA `(.L_x_1591) ;  /* 0x000000000008c947 */ /* 0x000fea0003800000 */
[----:B------:R1:W-:Y:S04]  /*c540*/  REDG.E.ADD.F32.FTZ.RN.STRONG.GPU desc[UR32][R8.64+0x1400], R24 ;  /* 0x00140018080079a6 */ /* 0x0003e8000c12f320 */
[----:B0-----:R1:W-:Y:S02]  /*c550*/  REDG.E.ADD.F32.FTZ.RN.STRONG.GPU desc[UR32][R4.64+0x1400], R49 ;  /* 0x00140031040079a6 */ /* 0x0013e4000c12f320 */
.L_x_1591:
[----:B------:R-:W-:Y:S05]  /*c560*/  BSYNC.RECONVERGENT B0 ;  /* 0x0000000000007941 */ /* 0x000fea0003800200 */
.L_x_1590:
        /* <DEDUP_REMOVED lines=10> */
.L_x_1593:
[----:B------:R-:W-:Y:S05]  /*c610*/  BSYNC.RECONVERGENT B0 ;  /* 0x0000000000007941 */ /* 0x000fea0003800200 */
.L_x_1592:
[----:B------:R-:W0:Y:S01]  /*c620*/  LDS R47, [R47+0x5a00] ;  /* 0x005a00002f2f7984 */ /* 0x000e220000000800 */
[----:B------:R-:W-:Y:S04]  /*c630*/  BSSY.RECONVERGENT B0, `(.L_x_1594) ;  /* 0x0000004000007945 */ /* 0x000fe80003800200 */
[----:B------:R-:W-:Y:S05]  /*c640*/  @!P0 BRA `(.L_x_1595) ;  /* 0x0000000000088947 */ /* 0x000fea0003800000 */
[----:B------:R1:W-:Y:S04]  /*c650*/  REDG.E.ADD.F32.FTZ.RN.STRONG.GPU desc[UR32][R8.64+0x1800], R22 ;  /* 0x00180016080079a6 */ /* 0x0003e8000c12f320 */
[----:B0-----:R1:W-:Y:S02]  /*c660*/  REDG.E.ADD.F32.FTZ.RN.STRONG.GPU desc[UR32][R4.64+0x1800], R47 ;  /* 0x0018002f040079a6 */ /* 0x0013e4000c12f320 */
.L_x_1595:
[----:B------:R-:W-:Y:S05]  /*c670*/  BSYNC.RECONVERGENT B0 ;  /* 0x0000000000007941 */ /* 0x000fea0003800200 */
.L_x_1594:
[----:B------:R-:W0:Y:S01]  /*c680*/  LDS R46, [R46+0x5c00] ;  /* 0x005c00002e2e7984 */ /* 0x000e220000000800 */
[----:B------:R-:W-:Y:S04]  /*c690*/  BSSY.RECONVERGENT B0, `(.L_x_1596) ;  /* 0x0000004000007945 */ /* 0x000fe80003800200 */
[----:B------:R-:W-:Y:S05]  /*c6a0*/  @!P1 BRA `(.L_x_1597) ;  /* 0x0000000000089947 */ /* 0x000fea0003800000 */
[----:B------:R1:W-:Y:S04]  /*c6b0*/  REDG.E.ADD.F32.FTZ.RN.STRONG.GPU desc[UR32][R8.64+0x1a00], R21 ;  /* 0x001a0015080079a6 */ /* 0x0003e8000c12f320 */
[----:B0-----:R1:W-:Y:S02]  /*c6c0*/  REDG.E.ADD.F32.FTZ.RN.STRONG.GPU desc[UR32][R4.64+0x1a00], R46 ;  /* 0x001a002e040079a6 */ /* 0x0013e4000c12f320 */
.L_x_1597:
[----:B------:R-:W-:Y:S05]  /*c6d0*/  BSYNC.RECONVERGENT B0 ;  /* 0x0000000000007941 */ /* 0x000fea0003800200 */
.L_x_1596:
[----:B------:R-:W0:Y:S01]  /*c6e0*/  LDS R45, [R45+0x5e00] ;  /* 0x005e00002d2d7984 */ /* 0x000e220000000800 */
[----:B------:R-:W-:Y:S04]  /*c6f0*/  BSSY.RECONVERGENT B0, `(.L_x_1598) ;  /* 0x0000004000007945 */ /* 0x000fe80003800200 */
[----:B------:R-:W-:Y:S05]  /*c700*/  @!P3 BRA `(.L_x_1599) ;  /* 0x000000000008b947 */ /* 0x000fea0003800000 */
[----:B------:R1:W-:Y:S04]  /*c710*/  REDG.E.ADD.F32.FTZ.RN.STRONG.GPU desc[UR32][R8.64+0x1c00], R20 ;  /* 0x001c0014080079a6 */ /* 0x0003e8000c12f320 */
[----:B0-----:R1:W-:Y:S02]  /*c720*/  REDG.E.ADD.F32.FTZ.RN.STRONG.GPU desc[UR32][R4.64+0x1c00], R45 ;  /* 0x001c002d040079a6 */ /* 0x0013e4000c12f320 */
.L_x_1599:
[----:B------:R-:W-:Y:S05]  /*c730*/  BSYNC.RECONVERGENT B0 ;  /* 0x0000000000007941 */ /* 0x000fea0003800200 */
.L_x_1598:
[----:B------:R-:W0:Y:S01]  /*c740*/  LDS R44, [R44+0x6000] ;  /* 0x006000002c2c7984 */ /* 0x000e220000000800 */
[----:B------:R-:W-:Y:S04]  /*c750*/  BSSY.RECONVERGENT B0, `(.L_x_1600) ;  /* 0x0000004000007945 */ /* 0x000fe80003800200 */
[----:B------:R-:W-:Y:S05]  /*c760*/  @!P4 BRA `(.L_x_1601) ;  /* 0x000000000008c947 */ /* 0x000fea0003800000 */
[----:B------:R1:W-:Y:S04]  /*c770*/  REDG.E.ADD.F32.FTZ.RN.STRONG.GPU desc[UR32][R8.64+0x1e00], R19 ;  /* 0x001e0013080079a6 */ /* 0x0003e8000c12f320 */
[----:B0-----:R1:W-:Y:S02]  /*c780*/  REDG.E.ADD.F32.FTZ.RN.STRONG.GPU desc[UR32][R4.64+0x1e00], R44 ;  /* 0x001e002c040079a6 */ /* 0x0013e4000c12f320 */
.L_x_1601:
[----:B------:R-:W-:Y:S05]  /*c790*/  BSYNC.RECONVERGENT B0 ;  /* 0x0000000000007941 */ /* 0x000fea0003800200 */
.L_x_1600:
        /* <DEDUP_REMOVED lines=18> */
[----:B-----5:R-:W-:Y:S01]  /*c8c0*/  FADD.FTZ R21, R87, R21 ;  /* 0x0000001557157221 */ /* 0x020fe20000010000 */
[----:B------:R-:W-:Y:S01]  /*c8d0*/  FMUL.FTZ R0, R123, R0 ;  /* 0x000000007b007220 */ /* 0x000fe20000410000 */
[----:B------:R-:W-:Y:S01]  /*c8e0*/  FMUL.FTZ R13, R29, R13 ;  /* 0x0000000d1d0d7220 */ /* 0x000fe20000410000 */
[----:B0-----:R-:W-:Y:S02]  /*c8f0*/  @P0 FADD R5, R4, R5 ;  /* 0x0000000504050221 */ /* 0x001fe40000000000 */
[----:B------:R0:W-:Y:S01]  /*c900*/  STL [R1+0x78], R21 ;  /* 0x0000781501007387 */ /* 0x0001e20000100800 */
[----:B--2---:R-:W-:Y:S01]  /*c910*/  FFMA.FTZ R20, R26, R76, R20 ;  /* 0x0000004c1a147223 */ /* 0x004fe20000010014 */
[----:B------:R-:W-:-:S02]  /*c920*/  FADD.FTZ R19, R125, R19 ;  /* 0x000000137d137221 */ /* 0x000fc40000010000 */
[----:B------:R-:W2:Y:S01]  /*c930*/  LDL.LU R34, [R1+0x68] ;  /* 0x0000680001227983 */ /* 0x000ea20000300800 */
[----:B---3--:R-:W-:-:S03]  /*c940*/  FFMA.FTZ R9, R27, R77, R9 ;  /* 0x0000004d1b097223 */ /* 0x008fc60000010009 */
[----:B------:R-:W3:Y:S01]  /*c950*/  LDL.LU R26, [R1+0x100] ;  /* 0x00010000011a7983 */ /* 0x000ee20000300800 */
[----:B0-----:R-:W0:Y:S01]  /*c960*/  S2R R21, SR_LANEID ;  /* 0x0000000000157919 */ /* 0x001e220000000000 */
[----:B------:R-:W-:Y:S02]  /*c970*/  FADD.FTZ R8, R10, R8 ;  /* 0x000000080a087221 */ /* 0x000fe40000010000 */
[----:B------:R1:W-:Y:S04]  /*c980*/  STL [R1+0xf0], R20 ;  /* 0x0000f01401007387 */ /* 0x0003e80000100800 */
[----:B------:R-:W4:Y:S04]  /*c990*/  LDL.LU R24, [R1+0x64] ;  /* 0x0000640001187983 */ /* 0x000f280000300800 */
[----:B------:R5:W-:Y:S04]  /*c9a0*/  STL [R1+0x74], R19 ;  /* 0x0000741301007387 */ /* 0x000be80000100800 */
[----:B------:R-:W4:Y:S04]  /*c9b0*/  LDL.LU R23, [R1+0x104] ;  /* 0x0001040001177983 */ /* 0x000f280000300800 */
[----:B------:R-:W-:Y:S04]  /*c9c0*/  STL [R1+0xf4], R9 ;  /* 0x0000f40901007387 */ /* 0x000fe80000100800 */
[----:B------:R-:W4:Y:S01]  /*c9d0*/  LDL.LU R22, [R1+0x60] ;  /* 0x0000600001167983 */ /* 0x000f220000300800 */
[----:B------:R-:W-:Y:S01]  /*c9e0*/  FFMA.FTZ R11, R60, R27, R11 ;  /* 0x0000001b3c0b7223 */ /* 0x000fe2000001000b */
[----:B------:R-:W-:Y:S01]  /*c9f0*/  FFMA.FTZ R37, R12, R88, R37 ;  /* 0x000000580c257223 */ /* 0x000fe20000010025 */
[----:B------:R-:W-:Y:S01]  /*ca00*/  FMUL.FTZ R14, R30, R14 ;  /* 0x0000000e1e0e7220 */ /* 0x000fe20000410000 */
[----:B------:R-:W-:Y:S01]  /*ca10*/  FMUL.FTZ R15, R31, R15 ;  /* 0x0000000f1f0f7220 */ /* 0x000fe20000410000 */
[----:B------:R-:W-:Y:S01]  /*ca20*/  FFMA.FTZ R35, R13, R89, R35 ;  /* 0x000000590d237223 */ /* 0x000fe20000010023 */
[----:B------:R-:W-:Y:S01]  /*ca30*/  FMUL.FTZ R17, R33, R17 ;  /* 0x0000001121117220 */ /* 0x000fe20000410000 */
[----:B------:R-:W-:Y:S01]  /*ca40*/  FMUL.FTZ R25, R120, R25 ;  /* 0x0000001978197220 */ /* 0x000fe20000410000 */
[----:B0-----:R-:W-:Y:S01]  /*ca50*/  ISETP.NE.AND P1, PT, R21, RZ, PT ;  /* 0x000000ff1500720c */ /* 0x001fe20003f25270 */
[----:B------:R-:W0:Y:S04]  /*ca60*/  SHFL.DOWN P0, R4, R5, 0x10, 0x1f ;  /* 0x0a001f0005047f89 */ /* 0x000e280000000000 */
[----:B------:R-:W4:Y:S04]  /*ca70*/  LDL.LU R21, [R1+0x108] ;  /* 0x0001080001157983 */ /* 0x000f280000300800 */
[----:B-1----:R-:W4:Y:S04]  /*ca80*/  LDL.LU R20, [R1+0x10c] ;  /* 0x00010c0001147983 */ /* 0x002f280000300800 */
[----:B------:R1:W-:Y:S04]  /*ca90*/  STL [R1+0x70], R8 ;  /* 0x0000700801007387 */ /* 0x0003e80000100800 */
[----:B-----5:R-:W5:Y:S04]  /*caa0*/  LDL.LU R19, [R1+0x5c] ;  /* 0x00005c0001137983 */ /* 0x020f680000300800 */
[----:B------:R-:W5:Y:S04]  /*cab0*/  LDL.LU R18, [R1+0x58] ;  /* 0x0000580001127983 */ /* 0x000f680000300800 */
[----:B-1----:R-:W5:Y:S01]  /*cac0*/  LDL.LU R8, [R1+0x54] ;  /* 0x0000540001087983 */ /* 0x002f620000300800 */
[----:B------:R-:W-:Y:S01]  /*cad0*/  FMUL.FTZ R9, R122, R2 ;  /* 0x000000027a097220 */ /* 0x000fe20000410000 */
[----:B------:R-:W-:Y:S01]  /*cae0*/  FFMA.FTZ R12, R61, R12, R0 ;  /* 0x0000000c3d0c7223 */ /* 0x000fe20000010000 */
[----:B------:R-:W-:Y:S01]  /*caf0*/  FMUL.FTZ R0, R121, R3 ;  /* 0x0000000379007220 */ /* 0x000fe20000410000 */
[----:B------:R-:W-:Y:S01]  /*cb00*/  FADD.FTZ R36, R11, R36 ;  /* 0x000000240b247221 */ /* 0x000fe20000010000 */
[----:B------:R-:W-:Y:S01]  /*cb10*/  FFMA.FTZ R9, R62, R13, R9 ;  /* 0x0000000d3e097223 */ /* 0x000fe20000010009 */
[----:B------:R-:W-:Y:S01]  /*cb20*/  FMUL.FTZ R3, R118, R6 ;  /* 0x0000000676037220 */ /* 0x000fe20000410000 */
[----:B------:R-:W-:Y:S01]  /*cb30*/  FMUL.FTZ R16, R32, R16 ;  /* 0x0000001020107220 */ /* 0x000fe20000410000 */
[----:B------:R1:W-:Y:S01]  /*cb40*/  STL [R1+0xf8], R37 ;  /* 0x0000f82501007387 */ /* 0x0003e20000100800 */
[----:B------:R-:W-:Y:S01]  /*cb50*/  FFMA.FTZ R25, R66, R17, R25 ;  /* 0x0000001142197223 */ /* 0x000fe20000010019 */
[----:B------:R-:W-:-:S02]  /*cb60*/  FFMA.FTZ R3, R64, R15, R3 ;  /* 0x0000000f40037223 */ /* 0x000fc40000010003 */
[----:B------:R1:W-:Y:S04]  /*cb70*/  STL [R1+0x6c], R36 ;  /* 0x00006c2401007387 */ /* 0x0003e80000100800 */
[----:B------:R1:W-:Y:S01]  /*cb80*/  STL [R1+0xfc], R35 ;  /* 0x0000fc2301007387 */ /* 0x0003e20000100800 */
[----:B------:R-:W-:Y:S01]  /*cb90*/  @!P1 SHF.R.U32.HI R2, RZ, 0x3, R117 ;  /* 0x00000003ff029819 */ /* 0x000fe20000011675 */
[----:B0-----:R-:W-:-:S03]  /*cba0*/  @P0 FADD R4, R5, R4 ;  /* 0x0000000405040221 */ /* 0x001fc60000000000 */
[----:B------:R-:W-:Y:S01]  /*cbb0*/  @!P1 LOP3.LUT R5, R2, 0x7c, RZ, 0xc0, !PT ;  /* 0x0000007c02059812 */ /* 0x000fe200078ec0ff */
[----:B------:R-:W-:Y:S04]  /*cbc0*/  BSSY.RECONVERGENT B0, `(.L_x_1602) ;  /* 0x0000026000007945 */ /* 0x000fe80003800200 */
[----:B------:R1:W-:Y:S01]  /*cbd0*/  @!P1 STS [R5+UR27+0x6304], R4 ;  /* 0x0063040405009988 */ /* 0x0003e2000800081b */
[----:B------:R-:W-:Y:S01]  /*cbe0*/  BAR.SYNC.DEFER_BLOCKING 0x0 ;  /* 0x0000000000007b1d */ /* 0x000fe20000010000 */
[----:B--2---:R-:W-:Y:S01]  /*cbf0*/  FADD.FTZ R34, R12, R34 ;  /* 0x000000220c227221 */ /* 0x004fe20000010000 */
[----:B---3--:R-:W-:Y:S01]  /*cc00*/  FFMA.FTZ R26, R14, R90, R26 ;  /* 0x0000005a0e1a7223 */ /* 0x008fe2000001001a */
[----:B------:R-:W-:Y:S01]  /*cc10*/  FFMA.FTZ R14, R63, R14, R0 ;  /* 0x0000000e3f0e7223 */ /* 0x000fe20000010000 */
[----:B------:R-:W-:-:S02]  /*cc20*/  FMUL.FTZ R0, R119, R7 ;  /* 0x0000000777007220 */ /* 0x000fc40000410000 */
[----:B------:R1:W-:Y:S02]  /*cc30*/  STL [R1+0x68], R34 ;  /* 0x0000682201007387 */ /* 0x0003e40000100800 */
[----:B------:R-:W-:Y:S02]  /*cc40*/  FFMA.FTZ R0, R65, R16, R0 ;  /* 0x0000001041007223 */ /* 0x000fe40000010000 */
[----:B------:R1:W-:Y:S01]  /*cc50*/  STL [R1+0x100], R26 ;  /* 0x0001001a01007387 */ /* 0x0003e20000100800 */
[----:B----4-:R-:W-:Y:S01]  /*cc60*/  FADD.FTZ R24, R9, R24 ;  /* 0x0000001809187221 */ /* 0x010fe20000010000 */
[----:B------:R-:W-:-:S04]  /*cc70*/  FFMA.FTZ R23, R15, R91, R23 ;  /* 0x0000005b0f177223 */ /* 0x000fc80000010017 */
[----:B------:R1:W-:Y:S01]  /*cc80*/  STL [R1+0x64], R24 ;  /* 0x0000641801007387 */ /* 0x0003e20000100800 */
[----:B------:R-:W-:-:S03]  /*cc90*/  FADD.FTZ R22, R14, R22 ;  /* 0x000000160e167221 */ /* 0x000fc60000010000 */
[----:B------:R1:W-:Y:S04]  /*cca0*/  STL [R1+0x104], R23 ;  /* 0x0001041701007387 */ /* 0x0003e80000100800 */
[----:B------:R1:W-:Y:S01]  /*ccb0*/  STL [R1+0x60], R22 ;  /* 0x0000601601007387 */ /* 0x0003e20000100800 */
[----:B------:R-:W-:Y:S01]  /*ccc0*/  FFMA.FTZ R21, R16, R92, R21 ;  /* 0x0000005c10157223 */ /* 0x000fe20000010015 */
[----:B------:R-:W-:-:S04]  /*ccd0*/  FFMA.FTZ R20, R17, R93, R20 ;  /* 0x0000005d11147223 */ /* 0x000fc80000010014 */
[----:B------:R1:W-:Y:S04]  /*cce0*/  STL [R1+0x108], R21 ;  /* 0x0001081501007387 */ /* 0x0003e80000100800 */
[----:B------:R1:W-:Y:S01]  /*ccf0*/  STL [R1+0x10c], R20 ;  /* 0x00010c1401007387 */ /* 0x0003e20000100800 */
[----:B-----5:R-:W-:Y:S01]  /*cd00*/  FADD.FTZ R19, R3, R19 ;  /* 0x0000001303137221 */ /* 0x020fe20000010000 */
[----:B------:R-:W-:Y:S01]  /*cd10*/  FADD.FTZ R18, R0, R18 ;  /* 0x0000001200127221 */ /* 0x000fe20000010000 */
[----:B------:R-:W-:-:S05]  /*cd20*/  FADD.FTZ R8, R25, R8 ;  /* 0x0000000819087221 */ /* 0x000fca0000010000 */
[----:B------:R1:W-:Y:S04]  /*cd30*/  STL [R1+0x54], R8 ;  /* 0x0000540801007387 */ /* 0x0003e80000100800 */
[----:B------:R1:W-:Y:S04]  /*cd40*/  STL [R1+0x5c], R19 ;  /* 0x00005c1301007387 */ /* 0x0003e80000100800 */
[----:B------:R1:W-:Y:S01]  /*cd50*/  STL [R1+0x58], R18 ;  /* 0x0000581201007387 */ /* 0x0003e20000100800 */
[----:B------:R-:W-:Y:S05]  /*cd60*/  @P5 BRA `(.L_x_1603) ;  /* 0x00000000002c5947 */ /* 0x000fea0003800000 */
[----:B------:R-:W-:Y:S01]  /*cd70*/  UISETP.NE.AND UP0, UPT, UR11, UR51, UPT ;  /* 0x000000330b00728c */ /* 0x000fe2000bf05270 */
[----:B------:R-:W0:Y:S01]  /*cd80*/  LDS.64 R2, [UR27+0x6308] ;  /* 0x0063081bff027984 */ /* 0x000e220008000a00 */
[----:B------:R-:W-:-:S03]  /*cd90*/  ULEA UR14, UR8, UR27, 0x2 ;  /* 0x0000001b080e7291 */ /* 0x000fc6000f8e10ff */
[----:B-1----:R-:W1:Y:S01]  /*cda0*/  LDS R5, [UR27+0x6310] ;  /* 0x0063101bff057984 */ /* 0x002e620008000800 */
[----:B------:R-:W-:-:S13]  /*cdb0*/  PLOP3.LUT P0, PT, PT, PT, UP0, 0x80, 0x8 ;  /* 0x000000000008781c */ /* 0x000fda0003f0f008 */
[----:B------:R-:W2:Y:S01]  /*cdc0*/  @P0 LDS R7, [UR14+0x7f50] ;  /* 0x007f500eff070984 */ /* 0x000ea20008000800 */
[----:B0-----:R-:W-:-:S04]  /*cdd0*/  FADD.FTZ R2, R4, R2 ;  /* 0x0000000204027221 */ /* 0x001fc80000010000 */
[----:B------:R-:W-:-:S04]  /*cde0*/  FADD.FTZ R2, R3, R2 ;  /* 0x0000000203027221 */ /* 0x000fc80000010000 */
[----:B-1----:R-:W-:-:S04]  /*cdf0*/  FADD.FTZ R2, R2, R5 ;  /* 0x0000000502027221 */ /* 0x002fc80000010000 */
[----:B--2---:R-:W-:-:S05]  /*ce00*/  @P0 FADD.FTZ R2, R2, R7 ;  /* 0x0000000702020221 */ /* 0x004fca0000010000 */
[----:B------:R0:W-:Y:S02]  /*ce10*/  STS [UR14+0x7f50], R2 ;  /* 0x007f5002ff007988 */ /* 0x0001e4000800080e */
.L_x_1603:
[----:B------:R-:W-:Y:S05]  /*ce20*/  BSYNC.RECONVERGENT B0 ;  /* 0x0000000000007941 */ /* 0x000fea0003800200 */
.L_x_1602:
[----:B------:R-:W-:-:S04]  /*ce30*/  UIADD3 UR8, UPT, UPT, UR8, 0x1, URZ ;  /* 0x0000000108087890 */ /* 0x000fc8000fffe0ff */
[----:B------:R-:W-:-:S09]  /*ce40*/  UISETP.GE.AND UP0, UPT, UR8, UR52, UPT ;  /* 0x000000340800728c */ /* 0x000fd2000bf06270 */
[----:B------:R-:W-:Y:S05]  /*ce50*/  BRA.U !UP0, `(.L_x_1604) ;  /* 0xffffffad08187547 */ /* 0x000fea000b83ffff */
.L_x_1559:
[----:B------:R-:W2:Y:S01]  /*ce60*/  LDL.LU R27, [R1+0x108] ;  /* 0x00010800011b7983 */ /* 0x000ea20000300800 */
[----:B------:R-:W-:Y:S01]  /*ce70*/  UIADD3 UR29, UPT, UPT, -UR28, UR29, URZ ;  /* 0x0000001d1c1d7290 */ /* 0x000fe2000fffe1ff */
[----:B0-----:R-:W-:Y:S01]  /*ce80*/  MOV R2, UR18 ;  /* 0x0000001200027c02 */ /* 0x001fe20008000f00 */
[----:B------:R-:W0:Y:S01]  /*ce90*/  LDCU.64 UR30, c[0x0][0x4f8] ;  /* 0x00009f00ff1e77ac */ /* 0x000e220008000a00 */
[----:B-1----:R-:W2:Y:S01]  /*cea0*/  LDL.LU R26, [R1+0x10c] ;  /* 0x00010c00011a7983 */ /* 0x002ea20000300800 */
[----:B------:R-:W-:Y:S02]  /*ceb0*/  MOV R3, UR19 ;  /* 0x0000001300037c02 */ /* 0x000fe40008000f00 */
[----:B------:R-:W-:Y:S01]  /*cec0*/  PRMT R0, RZ, 0x7610, R0 ;  /* 0x00007610ff007816 */ /* 0x000fe20000000000 */
[----:B------:R-:W3:Y:S01]  /*ced0*/  LDL.LU R18, [R1+0xf4] ;  /* 0x0000f40001127983 */ /* 0x000ee20000300800 */
[----:B------:R-:W-:Y:S02]  /*cee0*/  PRMT R4, RZ, 0x7610, R4 ;  /* 0x00007610ff047816 */ /* 0x000fe40000000004 */
[----:B------:R-:W-:Y:S01]  /*cef0*/  PRMT R5, RZ, 0x7610, R5 ;  /* 0x00007610ff057816 */ /* 0x000fe20000000005 */
[----:B------:R-:W3:Y:S01]  /*cf00*/  LDL.LU R19, [R1+0xf0] ;  /* 0x0000f00001137983 */ /* 0x000ee20000300800 */
[----:B------:R-:W-:-:S02]  /*cf10*/  PRMT R6, RZ, 0x7610, R6 ;  /* 0x00007610ff067816 */ /* 0x000fc40000000006 */
[----:B------:R-:W-:Y:S01]  /*cf20*/  PRMT R7, RZ, 0x7610, R7 ;  /* 0x00007610ff077816 */ /* 0x000fe20000000007 */
[----:B------:R-:W4:Y:S01]  /*cf30*/  LDL.LU R25, [R1+0x100] ;  /* 0x0001000001197983 */ /* 0x000f220000300800 */
        /* <DEDUP_REMOVED lines=8> */
[----:B------:R-:W5:Y:S01]  /*cfc0*/  LDL.LU R22, [R1+0xfc] ;  /* 0x0000fc0001167983 */ /* 0x000f620000300800 */
[----:B------:R-:W-:Y:S02]  /*cfd0*/  PRMT R14, RZ, 0x7610, R14 ;  /* 0x00007610ff0e7816 */ /* 0x000fe4000000000e */
[----:B------:R-:W-:Y:S01]  /*cfe0*/  PRMT R15, RZ, 0x7610, R15 ;  /* 0x00007610ff0f7816 */ /* 0x000fe2000000000f */
[----:B------:R-:W3:Y:S01]  /*cff0*/  LDL.LU R21, [R1+0xec] ;  /* 0x0000ec0001157983 */ /* 0x000ee20000300800 */
[----:B------:R-:W-:Y:S02]  /*d000*/  PRMT R16, RZ, 0x7610, R16 ;  /* 0x00007610ff107816 */ /* 0x000fe40000000010 */
[----:B------:R-:W-:Y:S01]  /*d010*/  PRMT R17, RZ, 0x7610, R17 ;  /* 0x00007610ff117816 */ /* 0x000fe20000000011 */
[----:B------:R-:W3:Y:S01]  /*d020*/  LDL.LU R20, [R1+0xe8] ;  /* 0x0000e80001147983 */ /* 0x000ee20000300800 */
[----:B------:R-:W-:Y:S08]  /*d030*/  BAR.SYNC.DEFER_BLOCKING 0x0 ;  /* 0x0000000000007b1d */ /* 0x000ff00000010000 */
[----:B------:R-:W1:Y:S01]  /*d040*/  S2UR UR12, SR_CTAID.Y ;  /* 0x00000000000c79c3 */ /* 0x000e620000002600 */
[----:B------:R-:W1:Y:S01]  /*d050*/  LDCU.64 UR34, c[0x0][0x500] ;  /* 0x0000a000ff2277ac */ /* 0x000e620008000a00 */
[----:B------:R-:W2:Y:S04]  /*d060*/  LDL.LU R29, [R1+0x54] ;  /* 0x00005400011d7983 */ /* 0x000ea80000300800 */
        /* <DEDUP_REMOVED lines=9> */
[----:B------:R0:W2:Y:S04]  /*d100*/  LDL.LU R39, [R1+0x110] ;  /* 0x0001100001277983 */ /* 0x0000a80000300800 */
[----:B------:R-:W3:Y:S04]  /*d110*/  LDL.LU R128, [R1+0x8] ;  /* 0x0000080001807983 */ /* 0x000ee80000300800 */
[----:B------:R-:W3:Y:S04]  /*d120*/  LDL.LU R127, [R1+0x4] ;  /* 0x00000400017f7983 */ /* 0x000ee80000300800 */
[----:B------:R-:W3:Y:S04]  /*d130*/  LDL.LU R126, [R1] ;  /* 0x00000000017e7983 */ /* 0x000ee80000300800 */
        /* <DEDUP_REMOVED lines=16> */
[----:B------:R-:W2:Y:S01]  /*d240*/  LDL.LU R28, [R1+0x4c] ;  /* 0x00004c00011c7983 */ /* 0x000ea20000300800 */
[C---:B------:R-:W-:Y:S01]  /*d250*/  ISETP.GE.AND P1, PT, R116.reuse, UR29, PT ;  /* 0x0000001d74007c0c */ /* 0x040fe2000bf26270 */
[----:B------:R-:W-:Y:S01]  /*d260*/  IMAD.WIDE.U32 R2, R116, 0x2, R2 ;  /* 0x0000000274027825 */ /* 0x000fe200078e0002 */
[----:B------:R-:W-:-:S02]  /*d270*/  ISETP.GE.AND P2, PT, R114, UR29, PT ;  /* 0x0000001d72007c0c */ /* 0x000fc4000bf46270 */
[----:B------:R-:W-:Y:S02]  /*d280*/  ISETP.GE.AND P3, PT, R113, UR29, PT ;  /* 0x0000001d71007c0c */ /* 0x000fe4000bf66270 */
[----:B------:R-:W-:Y:S02]  /*d290*/  ISETP.GE.AND P4, PT, R112, UR29, PT ;  /* 0x0000001d70007c0c */ /* 0x000fe4000bf86270 */
[----:B------:R-:W-:Y:S02]  /*d2a0*/  ISETP.GE.AND P6, PT, R111, UR29, PT ;  /* 0x0000001d6f007c0c */ /* 0x000fe4000bfc6270 */
[----:B------:R-:W-:-:S03]  /*d2b0*/  ISETP.GE.AND P0, PT, R110, UR29, PT ;  /* 0x0000001d6e007c0c */ /* 0x000fc6000bf06270 */
[----:B------:R-:W4:Y:S01]  /*d2c0*/  @!P1 LDG.E.U16 R0, desc[UR32][R2.64] ;  /* 0x0000002002009981 */ /* 0x000f22000c1e1500 */
[----:B------:R-:W-:-:S03]  /*d2d0*/  ISETP.GE.AND P1, PT, R109, UR29, PT ;  /* 0x0000001d6d007c0c */ /* 0x000fc6000bf26270 */
[----:B------:R-:W5:Y:S01]  /*d2e0*/  @!P2 LDG.E.U16 R4, desc[UR32][R2.64+0x40] ;  /* 0x000040200204a981 */ /* 0x000f62000c1e1500 */
[----:B------:R-:W-:-:S03]  /*d2f0*/  ISETP.GE.AND P2, PT, R108, UR29, PT ;  /* 0x0000001d6c007c0c */ /* 0x000fc6000bf46270 */
        /* <DEDUP_REMOVED lines=14> */
[----:B------:R-:W3:Y:S04]  /*d3e0*/  @!P4 LDG.E.U16 R12, desc[UR32][R2.64+0x240] ;  /* 0x00024020020cc981 */ /* 0x000ee8000c1e1500 */
[----:B------:R-:W3:Y:S04]  /*d3f0*/  @!P6 LDG.E.U16 R13, desc[UR32][R2.64+0x280] ;  /* 0x00028020020de981 */ /* 0x000ee8000c1e1500 */
[----:B------:R-:W3:Y:S04]  /*d400*/  @!P0 LDG.E.U16 R14, desc[UR32][R2.64+0x2c0] ;  /* 0x0002c020020e8981 */ /* 0x000ee8000c1e1500 */
[----:B------:R-:W3:Y:S04]  /*d410*/  @!P1 LDG.E.U16 R15, desc[UR32][R2.64+0x300] ;  /* 0x00030020020f9981 */ /* 0x000ee8000c1e1500 */
[----:B------:R-:W3:Y:S04]  /*d420*/  @!P2 LDG.E.U16 R16, desc[UR32][R2.64+0x340] ;  /* 0x000340200210a981 */ /* 0x000ee8000c1e1500 */
[----:B------:R-:W3:Y:S01]  /*d430*/  @!P3 LDG.E.U16 R17, desc[UR32][R2.64+0x380] ;  /* 0x000380200211b981 */ /* 0x000ee2000c1e1500 */
[----:B--2---:R-:W-:-:S13]  /*d440*/  ISETP.GE.AND P4, PT, R28, UR29, PT ;  /* 0x0000001d1c007c0c */ /* 0x004fda000bf86270 */
[----:B------:R-:W2:Y:S04]  /*d450*/  @!P4 LDG.E.U16 R39, desc[UR32][R2.64+0x3c0] ;  /* 0x0003c0200227c981 */ /* 0x000ea8000c1e1500 */
        /* <DEDUP_REMOVED lines=15> */
[----:B------:R-:W-:-:S02]  /*d550*/  MOV R45, R29 ;  /* 0x0000001d002d7202 */ /* 0x000fc40000000f00 */
[----:B------:R-:W-:Y:S02]  /*d560*/  MOV R44, R30 ;  /* 0x0000001e002c7202 */ /* 0x000fe40000000f00 */
[----:B------:R-:W-:Y:S01]  /*d570*/  MOV R43, R31 ;  /* 0x0000001f002b7202 */ /* 0x000fe20000000f00 */
[----:B------:R-:W-:Y:S01]  /*d580*/  IMAD.MOV.U32 R42, RZ, RZ, R33 ;  /* 0x000000ffff2a7224 */ /* 0x000fe200078e0021 */
[----:B------:R-:W-:Y:S02]  /*d590*/  MOV R41, R35 ;  /* 0x0000002300297202 */ /* 0x000fe40000000f00 */
[----:B------:R-:W-:Y:S01]  /*d5a0*/  MOV R40, R37 ;  /* 0x0000002500287202 */ /* 0x000fe20000000f00 */
[----:B--2---:R-:W-:Y:S01]  /*d5b0*/  STS.U16 [R46+0x3c0], R39 ;  /* 0x0003c0272e007388 */ /* 0x004fe20000000400 */
[----:B------:R-:W-:-:S03]  /*d5c0*/  NOP ;  /* 0x0000000000007918 */ /* 0x000fc60000000000 */
[----:B------:R-:W2:Y:S04]  /*d5d0*/  LDS.U16 R0, [R128] ;  /* 0x0000000080007984 */ /* 0x000ea80000000400 */
[----:B------:R-:W3:Y:S04]  /*d5e0*/  LDS.U16 R2, [R127+0x2] ;  /* 0x000002007f027984 */ /* 0x000ee80000000400 */
[----:B------:R-:W4:Y:S04]  /*d5f0*/  LDS.U16 R3, [R126+0x4] ;  /* 0x000004007e037984 */ /* 0x000f280000000400 */
[----:B------:R-:W5:Y:S04]  /*d600*/  LDS.U16 R4, [R164+0x6] ;  /* 0x00000600a4047984 */ /* 0x000f680000000400 */
[----:B------:R-:W-:Y:S01]  /*d610*/  LDS.U16 R5, [R157+0x10] ;  /* 0x000010009d057984 */ /* 0x000fe20000000400 */
[----:B--2---:R-:W-:-:S05]  /*d620*/  HADD2.F32 R0, -RZ, R0.H0_H0 ;  /* 0x20000000ff007230 */ /* 0x004fca0000004100 */
[----:B------:R-:W-:Y:S01]  /*d630*/  FADD.FTZ R6, R0, UR7 ;  /* 0x0000000700067e21 */ /* 0x000fe20008010000 */
[----:B---3--:R-:W-:Y:S01]  /*d640*/  HADD2.F32 R2, -RZ, R2.H0_H0 ;  /* 0x20000002ff027230 */ /* 0x008fe20000004100 */
[----:B------:R-:W2:Y:S01]  /*d650*/  LDS.U16 R0, [R161+0x8] ;  /* 0x00000800a1007984 */ /* 0x000ea20000000400 */
[----:B----4-:R-:W-:Y:S02]  /*d660*/  HADD2.F32 R3, -RZ, R3.H0_H0 ;  /* 0x20000003ff037230 */ /* 0x010fe40000004100 */
[----:B------:R-:W-:Y:S01]  /*d670*/  FSETP.GTU.FTZ.AND P4, PT, R6, 20, PT ;  /* 0x41a000000600780b */ /* 0x000fe20003f9c000 */
[----:B-----5:R-:W-:Y:S02]  /*d680*/  HADD2.F32 R4, -RZ, R4.H0_H0 ;  /* 0x20000004ff047230 */ /* 0x020fe40000004100 */
[----:B------:R-:W-:Y:S01]  /*d690*/  FADD.FTZ R8, R2, UR7 ;  /* 0x0000000702087e21 */ /* 0x000fe20008010000 */
[----:B------:R-:W-:Y:S01]  /*d6a0*/  FADD.FTZ R9, R3, UR7 ;  /* 0x0000000703097e21 */ /* 0x000fe20008010000 */
[----:B------:R-:W-:Y:S01]  /*d6b0*/  LDS.U16 R2, [R160+0xa] ;  /* 0x00000a00a0027984 */ /* 0x000fe20000000400 */
[----:B------:R-:W-:-:S02]  /*d6c0*/  FADD.FTZ R10, R4, UR7 ;  /* 0x00000007040a7e21 */ /* 0x000fc40008010000 */
[----:B------:R-:W-:Y:S01]  /*d6d0*/  FSETP.GTU.FTZ.AND P6, PT, R8, 20, PT ;  /* 0x41a000000800780b */ /* 0x000fe20003fdc000 */
[----:B------:R-:W3:Y:S01]  /*d6e0*/  LDS.U16 R3, [R159+0xc] ;  /* 0x00000c009f037984 */ /* 0x000ee20000000400 */
[----:B------:R-:W-:Y:S02]  /*d6f0*/  FSETP.GTU.FTZ.AND P0, PT, R9, 20, PT ;  /* 0x41a000000900780b */ /* 0x000fe40003f1c000 */
[----:B------:R-:W-:Y:S01]  /*d700*/  FSETP.GTU.FTZ.AND P1, PT, R10, 20, PT ;  /* 0x41a000000a00780b */ /* 0x000fe20003f3c000 */
[----:B------:R-:W-:Y:S01]  /*d710*/  @!P4 FMUL.FTZ R6, R6, -1.4426950216293334961 ;  /* 0xbfb8aa3b0606c820 */ /* 0x000fe20000410000 */
[----:B------:R-:W4:Y:S03]  /*d720*/  LDS.U16 R4, [R158+0xe] ;  /* 0x00000e009e047984 */ /* 0x000f260000000400 */
[----:B------:R5:W1:Y:S04]  /*d730*/  @!P4 MUFU.EX2 R7, R6 ;  /* 0x000000060007c308 */ /* 0x000a680000000800 */
[----:B------:R-:W-:-:S02]  /*d740*/  @!P6 FMUL.FTZ R8, R8, -1.4426950216293334961 ;  /* 0xbfb8aa3b0808e820 */ /* 0x000fc40000410000 */
[----:B------:R-:W-:Y:S02]  /*d750*/  @!P0 FMUL.FTZ R9, R9, -1.4426950216293334961 ;  /* 0xbfb8aa3b09098820 */ /* 0x000fe40000410000 */
[----:B------:R-:W-:Y:S01]  /*d760*/  @!P1 FMUL.FTZ R10, R10, -1.4426950216293334961 ;  /* 0xbfb8aa3b0a0a9820 */ /* 0x000fe20000410000 */
[----:B-----5:R-:W5:Y:S01]  /*d770*/  LDS.U16 R6, [R100+0x12] ;  /* 0x0000120064067984 */ /* 0x020f620000000400 */
[----:B------:R-:W0:Y:S08]  /*d780*/  @!P6 MUFU.EX2 R8, R8 ;  /* 0x000000080008e308 */ /* 0x000e300000000800 */
[----:B------:R-:W2:Y:S01]  /*d790*/  @!P0 MUFU.EX2 R9, R9 ;  /* 0x0000000900098308 */ /* 0x000ea20000000800 */
[----:B-1----:R-:W-:-:S07]  /*d7a0*/  @!P4 FADD.FTZ R7, R7, 1 ;  /* 0x3f8000000707c421 */ /* 0x002fce0000010000 */
[----:B------:R-:W1:Y:S01]  /*d7b0*/  @!P1 MUFU.EX2 R10, R10 ;  /* 0x0000000a000a9308 */ /* 0x000e620000000800 */
[----:B0-----:R-:W-:-:S07]  /*d7c0*/  @!P6 FADD.FTZ R8, R8, 1 ;  /* 0x3f8000000808e421 */ /* 0x001fce0000010000 */
[----:B------:R-:W0:Y:S01]  /*d7d0*/  @!P4 MUFU.RCP R7, R7 ;  /* 0x000000070007c308 */ /* 0x000e220000001000 */
[----:B--2---:R-:W-:Y:S01]  /*d7e0*/  @!P0 FADD.FTZ R9, R9, 1 ;  /* 0x3f80000009098421 */ /* 0x004fe20000010000 */
[----:B------:R-:W-:Y:S02]  /*d7f0*/  HADD2.F32 R0, -RZ, R0.H0_H0 ;  /* 0x20000000ff007230 */ /* 0x000fe40000004100 */
[----:B---3--:R-:W-:Y:S02]  /*d800*/  HADD2.F32 R3, -RZ, R3.H0_H0 ;  /* 0x20000003ff037230 */ /* 0x008fe40000004100 */
[----:B-1----:R-:W-:Y:S02]  /*d810*/  @!P1 FADD.FTZ R10, R10, 1 ;  /* 0x3f8000000a0a9421 */ /* 0x002fe40000010000 */
[----:B------:R-:W1:Y:S01]  /*d820*/  @!P6 MUFU.RCP R8, R8 ;  /* 0x000000080008e308 */ /* 0x000e620000001000 */
[----:B------:R-:W-:Y:S01]  /*d830*/  FADD.FTZ R0, R0, UR7 ;  /* 0x0000000700007e21 */ /* 0x000fe20008010000 */
[----:B------:R-:W-:-:S06]  /*d840*/  FADD.FTZ R3, R3, UR7 ;  /* 0x0000000703037e21 */ /* 0x000fcc0008010000 */
[----:B------:R-:W2:Y:S01]  /*d850*/  @!P0 MUFU.RCP R9, R9 ;  /* 0x0000000900098308 */ /* 0x000ea20000001000 */
[----:B0-----:R-:W-:Y:S01]  /*d860*/  @!P4 FMUL.FTZ R45, R45, R7 ;  /* 0x000000072d2dc220 */ /* 0x001fe20000410000 */
[----:B------:R-:W-:-:S06]  /*d870*/  FSETP.GTU.FTZ.AND P2, PT, R0, 20, PT ;  /* 0x41a000000000780b */ /* 0x000fcc0003f5c000 */
[----:B------:R-:W0:Y:S01]  /*d880*/  @!P1 MUFU.RCP R10, R10 ;  /* 0x0000000a000a9308 */ /* 0x000e220000001000 */
[----:B------:R-:W-:Y:S01]  /*d890*/  @!P4 STL [R1+0x54], R45 ;  /* 0x0000542d0100c387 */ /* 0x000fe20000100800 */
[----:B------:R-:W-:Y:S01]  /*d8a0*/  FSETP.GTU.FTZ.AND P4, PT, R3, 20, PT ;  /* 0x41a000000300780b */ /* 0x000fe20003f9c000 */
[----:B------:R-:W-:Y:S02]  /*d8b0*/  HADD2.F32 R2, -RZ, R2.H0_H0 ;  /* 0x20000002ff027230 */ /* 0x000fe40000004100 */
[----:B----4-:R-:W-:Y:S02]  /*d8c0*/  HADD2.F32 R4, -RZ, R4.H0_H0 ;  /* 0x20000004ff047230 */ /* 0x010fe40000004100 */
[----:B------:R-:W-:Y:S02]  /*d8d0*/  HADD2.F32 R5, -RZ, R5.H0_H0 ;  /* 0x20000005ff057230 */ /* 0x000fe40000004100 */
[----:B-----5:R-:W-:Y:S02]  /*d8e0*/  HADD2.F32 R6, -RZ, R6.H0_H0 ;  /* 0x20000006ff067230 */ /* 0x020fe40000004100 */
[----:B-1----:R-:W-:Y:S01]  /*d8f0*/  @!P6 FMUL.FTZ R44, R44, R8 ;  /* 0x000000082c2ce220 */ /* 0x002fe20000410000 */
[----:B------:R-:W-:Y:S01]  /*d900*/  FADD.FTZ R2, R2, UR7 ;  /* 0x0000000702027e21 */ /* 0x000fe20008010000 */
[----:B------:R-:W-:Y:S01]  /*d910*/  FADD.FTZ R4, R4, UR7 ;  /* 0x0000000704047e21 */ /* 0x000fe20008010000 */
[----:B--2---:R-:W-:Y:S01]  /*d920*/  @!P0 FMUL.FTZ R43, R43, R9 ;  /* 0x000000092b2b8220 */ /* 0x004fe20000410000 */
[----:B------:R-:W-:Y:S01]  /*d930*/  FADD.FTZ R5, R5, UR7 ;  /* 0x0000000705057e21 */ /* 0x000fe20008010000 */
[----:B------:R-:W-:Y:S01]  /*d940*/  @!P2 FMUL.FTZ R0, R0, -1.4426950216293334961 ;  /* 0xbfb8aa3b0000a820 */ /* 0x000fe20000410000 */
[----:B------:R-:W-:Y:S01]  /*d950*/  FADD.FTZ R6, R6, UR7 ;  /* 0x0000000706067e21 */ /* 0x000fe20008010000 */
[----:B0-----:R-:W-:Y:S01]  /*d960*/  @!P1 FMUL.FTZ R42, R42, R10 ;  /* 0x0000000a2a2a9220 */ /* 0x001fe20000410000 */
[----:B------:R-:W-:Y:S01]  /*d970*/  @!P6 STL [R1+0x58], R44 ;  /* 0x0000582c0100e387 */ /* 0x000fe20000100800 */
[----:B------:R-:W-:Y:S01]  /*d980*/  FSETP.GTU.FTZ.AND P3, PT, R2, 20, PT ;  /* 0x41a000000200780b */ /* 0x000fe20003f7c000 */
[----:B------:R-:W-:Y:S01]  /*d990*/  @!P4 FMUL.FTZ R3, R3, -1.4426950216293334961 ;  /* 0xbfb8aa3b0303c820 */ /* 0x000fe20000410000 */
[----:B------:R-:W-:Y:S01]  /*d9a0*/  FSETP.GTU.FTZ.AND P6, PT, R4, 20, PT ;  /* 0x41a000000400780b */ /* 0x000fe20003fdc000 */
[----:B------:R-:W-:Y:S01]  /*d9b0*/  @!P0 STL [R1+0x5c], R43 ;  /* 0x00005c2b01008387 */ /* 0x000fe20000100800 */
[----:B------:R-:W-:Y:S01]  /*d9c0*/  FSETP.GTU.FTZ.AND P0, PT, R5, 20, PT ;  /* 0x41a000000500780b */ /* 0x000fe20003f1c000 */
[----:B------:R-:W0:Y:S02]  /*d9d0*/  @!P2 MUFU.EX2 R0, R0 ;  /* 0x000000000000a308 */ /* 0x000e240000000800 */
[----:B------:R-:W-:Y:S01]  /*d9e0*/  @!P1 STL [R1+0x60], R42 ;  /* 0x0000602a01009387 */ /* 0x000fe20000100800 */
[----:B------:R-:W-:-:S05]  /*d9f0*/  FSETP.GTU.FTZ.AND P1, PT, R6, 20, PT ;  /* 0x41a000000600780b */ /* 0x000fca0003f3c000 */
[----:B------:R-:W1:Y:S01]  /*da00*/  @!P4 MUFU.EX2 R3, R3 ;  /* 0x000000030003c308 */ /* 0x000e620000000800 */
[----:B------:R-:W-:Y:S01]  /*da10*/  @!P3 FMUL.FTZ R2, R2, -1.4426950216293334961 ;  /* 0xbfb8aa3b0202b820 */ /* 0x000fe20000410000 */
[----:B------:R-:W-:Y:S02]  /*da20*/  @!P6 FMUL.FTZ R7, R4, -1.4426950216293334961 ;  /* 0xbfb8aa3b0407e820 */ /* 0x000fe40000410000 */
[----:B------:R-:W-:-:S04]  /*da30*/  @!P0 FMUL.FTZ R8, R5, -1.4426950216293334961 ;  /* 0xbfb8aa3b05088820 */ /* 0x000fc80000410000 */
[----:B------:R-:W-:Y:S01]  /*da40*/  @!P1 FMUL.FTZ R9, R6, -1.4426950216293334961 ;  /* 0xbfb8aa3b06099820 */ /* 0x000fe20000410000 */
[----:B------:R-:W2:Y:S01]  /*da50*/  @!P3 MUFU.EX2 R2, R2 ;  /* 0x000000020002b308 */ /* 0x000ea20000000800 */
[----:B0-----:R-:W-:Y:S02]  /*da60*/  @!P2 FADD.FTZ R4, R0, 1 ;  /* 0x3f8000000004a421 */ /* 0x001fe40000010000 */
[----:B------:R-:W0:Y:S05]  /*da70*/  LDS.U16 R0, [R99+0x14] ;  /* 0x0000140063007984 */ /* 0x000e2a0000000400 */
[----:B------:R-:W3:Y:S01]  /*da80*/  @!P6 MUFU.EX2 R7, R7 ;  /* 0x000000070007e308 */ /* 0x000ee20000000800 */
[----:B-1----:R-:W-:-:S02]  /*da90*/  @!P4 FADD.FTZ R6, R3, 1 ;  /* 0x3f8000000306c421 */ /* 0x002fc40000010000 */
[----:B------:R-:W1:Y:S05]  /*daa0*/  LDS.U16 R3, [R97+0x18] ;  /* 0x0000180061037984 */ /* 0x000e6a0000000400 */
[----:B------:R-:W4:Y:S08]  /*dab0*/  @!P0 MUFU.EX2 R8, R8 ;  /* 0x0000000800088308 */ /* 0x000f300000000800 */
[----:B------:R-:W5:Y:S01]  /*dac0*/  @!P1 MUFU.EX2 R9, R9 ;  /* 0x0000000900099308 */ /* 0x000f620000000800 */
[----:B--2---:R-:W-:Y:S01]  /*dad0*/  @!P3 FADD.FTZ R5, R2, 1 ;  /* 0x3f8000000205b421 */ /* 0x004fe20000010000 */
[----:B---3--:R-:W-:Y:S01]  /*dae0*/  @!P6 FADD.FTZ R7, R7, 1 ;  /* 0x3f8000000707e421 */ /* 0x008fe20000010000 */
[----:B------:R-:W-:Y:S01]  /*daf0*/  LDS.U16 R2, [R98+0x16] ;  /* 0x0000160062027984 */ /* 0x000fe20000000400 */
[----:B----4-:R-:W-:-:S04]  /*db00*/  @!P0 FADD.FTZ R8, R8, 1 ;  /* 0x3f80000008088421 */ /* 0x010fc80000010000 */
[----:B------:R2:W3:Y:S01]  /*db10*/  @!P2 MUFU.RCP R10, R4 ;  /* 0x00000004000aa308 */ /* 0x0004e20000001000 */
[----:B-----5:R-:W-:-:S07]  /*db20*/  @!P1 FADD.FTZ R9, R9, 1 ;  /* 0x3f80000009099421 */ /* 0x020fce0000010000 */
[----:B------:R-:W4:Y:S01]  /*db30*/  @!P3 MUFU.RCP R11, R5 ;  /* 0x00000005000bb308 */ /* 0x000f220000001000 */
[----:B0-----:R-:W-:Y:S01]  /*db40*/  HADD2.F32 R0, -RZ, R0.H0_H0 ;  /* 0x20000000ff007230 */ /* 0x001fe20000004100 */
[----:B--2---:R-:W-:Y:S06]  /*db50*/  LDS.U16 R4, [R96+0x1a] ;  /* 0x00001a0060047984 */ /* 0x004fec0000000400 */
[----:B------:R-:W0:Y:S08]  /*db60*/  @!P4 MUFU.RCP R6, R6 ;  /* 0x000000060006c308 */ /* 0x000e300000001000 */
[----:B------:R-:W2:Y:S08]  /*db70*/  @!P6 MUFU.RCP R7, R7 ;  /* 0x000000070007e308 */ /* 0x000eb00000001000 */
[----:B------:R-:W5:Y:S08]  /*db80*/  @!P0 MUFU.RCP R8, R8 ;  /* 0x0000000800088308 */ /* 0x000f700000001000 */
[----:B------:R-:W1:Y:S01]  /*db90*/  @!P1 MUFU.RCP R9, R9 ;  /* 0x0000000900099308 */ /* 0x000e620000001000 */
[----:B---3--:R-:W-:Y:S01]  /*dba0*/  @!P2 FMUL.FTZ R41, R41, R10 ;  /* 0x0000000a2929a220 */ /* 0x008fe20000410000 */
[----:B----4-:R-:W-:Y:S01]  /*dbb0*/  @!P3 FMUL.FTZ R40, R40, R11 ;  /* 0x0000000b2828b220 */ /* 0x010fe20000410000 */
[----:B0-----:R-:W-:Y:S01]  /*dbc0*/  @!P4 FMUL.FTZ R38, R38, R6 ;  /* 0x000000062626c220 */ /* 0x001fe20000410000 */
[----:B--2---:R-:W-:Y:S01]  /*dbd0*/  @!P6 FMUL.FTZ R36, R36, R7 ;  /* 0x000000072424e220 */ /* 0x004fe20000410000 */
[----:B------:R-:W-:Y:S01]  /*dbe0*/  F2FP.F16.F32.PACK_AB R7, R27, R26 ;  /* 0x0000001a1b07723e */ /* 0x000fe200000000ff */
[----:B------:R-:W-:Y:S01]  /*dbf0*/  @!P2 STL [R1+0x64], R41 ;  /* 0x000064290100a387 */ /* 0x000fe20000100800 */
[----:B-----5:R-:W-:-:S03]  /*dc00*/  @!P0 FMUL.FTZ R34, R34, R8 ;  /* 0x0000000822228220 */ /* 0x020fc60000410000 */
[----:B------:R-:W-:Y:S01]  /*dc10*/  @!P3 STL [R1+0x68], R40 ;  /* 0x000068280100b387 */ /* 0x000fe20000100800 */
[----:B-1----:R-:W-:Y:S01]  /*dc20*/  HADD2.F32 R3, -RZ, R3.H0_H0 ;  /* 0x20000003ff037230 */ /* 0x002fe20000004100 */
[----:B------:R-:W-:Y:S02]  /*dc30*/  PRMT R10, R7, 0x7610, R10 ;  /* 0x00007610070a7816 */ /* 0x000fe4000000000a */
[----:B------:R-:W-:Y:S01]  /*dc40*/  @!P4 STL [R1+0x6c], R38 ;  /* 0x00006c260100c387 */ /* 0x000fe20000100800 */
[----:B------:R-:W-:-:S03]  /*dc50*/  @!P1 FMUL.FTZ R32, R32, R9 ;  /* 0x0000000920209220 */ /* 0x000fc60000410000 */
[----:B------:R-:W-:Y:S01]  /*dc60*/  @!P6 STL [R1+0x70], R36 ;  /* 0x000070240100e387 */ /* 0x000fe20000100800 */
[----:B------:R-:W-:Y:S01]  /*dc70*/  PRMT R11, R7, 0x7632, R11 ;  /* 0x00007632070b7816 */ /* 0x000fe2000000000b */
[----:B------:R-:W-:Y:S01]  /*dc80*/  FADD.FTZ R8, R0, UR7 ;  /* 0x0000000700087e21 */ /* 0x000fe20008010000 */
[----:B------:R-:W-:Y:S01]  /*dc90*/  F2FP.F16.F32.PACK_AB R7, R23, R22 ;  /* 0x000000161707723e */ /* 0x000fe200000000ff */
[----:B------:R-:W-:Y:S01]  /*dca0*/  @!P0 STL [R1+0x74], R34 ;  /* 0x0000742201008387 */ /* 0x000fe20000100800 */
[----:B------:R-:W-:-:S03]  /*dcb0*/  F2FP.F16.F32.PACK_AB R0, R25, R24 ;  /* 0x000000181900723e */ /* 0x000fc600000000ff */
[----:B------:R-:W-:Y:S01]  /*dcc0*/  @!P1 STL [R1+0x78], R32 ;  /* 0x0000782001009387 */ /* 0x000fe20000100800 */
[----:B------:R-:W-:Y:S01]  /*dcd0*/  MOV R24, R21 ;  /* 0x0000001500187202 */ /* 0x000fe20000000f00 */
[----:B------:R-:W-:Y:S02]  /*dce0*/  FADD.FTZ R9, R3, UR7 ;  /* 0x0000000703097e21 */ /* 0x000fe40008010000 */
[----:B------:R-:W2:Y:S01]  /*dcf0*/  LDL.LU R23, [R1+0xe0] ;  /* 0x0000e00001177983 */ /* 0x000ea20000300800 */
[----:B------:R-:W-:-:S03]  /*dd00*/  MOV R25, R20 ;  /* 0x0000001400197202 */ /* 0x000fc60000000f00 */
[----:B------:R-:W2:Y:S01]  /*dd10*/  LDL.LU R22, [R1+0xe4] ;  /* 0x0000e40001167983 */ /* 0x000ea20000300800 */
[----:B------:R-:W-:-:S03]  /*dd20*/  F2FP.F16.F32.PACK_AB R3, R19, R18 ;  /* 0x000000121303723e */ /* 0x000fc600000000ff */
[----:B------:R-:W3:Y:S04]  /*dd30*/  LDL.LU R21, [R1+0xd8] ;  /* 0x0000d80001157983 */ /* 0x000ee80000300800 */
[----:B------:R-:W3:Y:S04]  /*dd40*/  LDL.LU R20, [R1+0xdc] ;  /* 0x0000dc0001147983 */ /* 0x000ee80000300800 */
[----:B------:R-:W4:Y:S04]  /*dd50*/  LDL.LU R19, [R1+0xd0] ;  /* 0x0000d00001137983 */ /* 0x000f280000300800 */
[----:B------:R-:W4:Y:S04]  /*dd60*/  LDL.LU R18, [R1+0xd4] ;  /* 0x0000d40001127983 */ /* 0x000f280000300800 */
[----:B------:R-:W0:Y:S04]  /*dd70*/  LDS.U16 R5, [R95+0x1c] ;  /* 0x00001c005f057984 */ /* 0x000e280000000400 */
[----:B------:R-:W1:Y:S01]  /*dd80*/  LDS.U16 R6, [R94+0x1e] ;  /* 0x00001e005e067984 */ /* 0x000e620000000400 */
[----:B------:R-:W-:Y:S01]  /*dd90*/  BAR.SYNC.DEFER_BLOCKING 0x0 ;  /* 0x0000000000007b1d */ /* 0x000fe20000010000 */
[----:B------:R-:W-:-:S02]  /*dda0*/  PRMT R12, R0, 0x7610, R12 ;  /* 0x00007610000c7816 */ /* 0x000fc4000000000c */
[----:B------:R-:W-:Y:S02]  /*ddb0*/  PRMT R82, R0, 0x7632, R82 ;  /* 0x0000763200527816 */ /* 0x000fe40000000052 */
[----:B------:R-:W-:Y:S02]  /*ddc0*/  PRMT R80, R7, 0x7632, R80 ;  /* 0x0000763207507816 */ /* 0x000fe40000000050 */
[----:B------:R-:W-:Y:S01]  /*ddd0*/  FSETP.GTU.FTZ.AND P6, PT, R8, 20, PT ;  /* 0x41a000000800780b */ /* 0x000fe20003fdc000 */
[----:B------:R-:W5:Y:S01]  /*dde0*/  LDL.LU R30, [R1+0x7c] ;  /* 0x00007c00011e7983 */ /* 0x000f620000300800 */
[----:B------:R-:W-:Y:S02]  /*ddf0*/  FSETP.GTU.FTZ.AND P1, PT, R9, 20, PT ;  /* 0x41a000000900780b */ /* 0x000fe40003f3c000 */
[----:B------:R-:W-:Y:S01]  /*de00*/  PRMT R79, R3, 0x7632, R79 ;  /* 0x00007632034f7816 */ /* 0x000fe2000000004f */
[----:B------:R-:W5:Y:S04]  /*de10*/  LDL.LU R26, [R1+0x80] ;  /* 0x00008000011a7983 */ /* 0x000f680000300800 */
[----:B------:R-:W-:Y:S04]  /*de20*/  STS.U16 [R128], R10 ;  /* 0x0000000a80007388 */ /* 0x000fe80000000400 */
[----:B------:R-:W-:Y:S01]  /*de30*/  STS.U16 [R127+0x2], R11 ;  /* 0x0000020b7f007388 */ /* 0x000fe20000000400 */
[----:B0-----:R-:W-:-:S03]  /*de40*/  HADD2.F32 R5, -RZ, R5.H0_H0 ;  /* 0x20000005ff057230 */ /* 0x001fc60000004100 */
[----:B------:R-:W-:Y:S04]  /*de50*/  STS.U16 [R126+0x4], R12 ;  /* 0x0000040c7e007388 */ /* 0x000fe80000000400 */
[----:B------:R-:W-:Y:S04]  /*de60*/  STS.U16 [R164+0x6], R82 ;  /* 0x00000652a4007388 */ /* 0x000fe80000000400 */
[----:B------:R0:W-:Y:S02]  /*de70*/  STS.U16 [R161+0x8], R7 ;  /* 0x00000807a1007388 */ /* 0x0001e40000000400 */
[----:B0-----:R-:W-:-:S05]  /*de80*/  FADD.FTZ R7, R5, UR7 ;  /* 0x0000000705077e21 */ /* 0x001fca0008010000 */
[----:B------:R-:W-:Y:S01]  /*de90*/  FSETP.GTU.FTZ.AND P0, PT, R7, 20, PT ;  /* 0x41a000000700780b */ /* 0x000fe20003f1c000 */
[----:B-1----:R-:W-:Y:S02]  /*dea0*/  HADD2.F32 R6, -RZ, R6.H0_H0 ;  /* 0x20000006ff067230 */ /* 0x002fe40000004100 */
[----:B------:R-:W-:Y:S01]  /*deb0*/  @!P6 FMUL.FTZ R0, R8, -1.4426950216293334961 ;  /* 0xbfb8aa3b0800e820 */ /* 0x000fe20000410000 */
[----:B------:R-:W-:Y:S02]  /*dec0*/  F2FP.F16.F32.PACK_AB R5, R25, R24 ;  /* 0x000000181905723e */ /* 0x000fe400000000ff */
[----:B------:R-:W-:Y:S01]  /*ded0*/  PRMT R8, R3, 0x7610, R8 ;  /* 0x0000761003087816 */ /* 0x000fe20000000008 */
[----:B------:R-:W-:Y:S01]  /*dee0*/  @!P1 FMUL.FTZ R3, R9, -1.4426950216293334961 ;  /* 0xbfb8aa3b09039820 */ /* 0x000fe20000410000 */
[----:B------:R-:W-:Y:S01]  /*def0*/  FADD.FTZ R9, R6, UR7 ;  /* 0x0000000706097e21 */ /* 0x000fe20008010000 */
[C---:B------:R-:W-:Y:S01]  /*df00*/  PRMT R10, R5.reuse, 0x7610, R10 ;  /* 0x00007610050a7816 */ /* 0x040fe2000000000a */
[----:B------:R-:W-:Y:S01]  /*df10*/  STS.U16 [R160+0xa], R80 ;  /* 0x00000a50a0007388 */ /* 0x000fe20000000400 */
[----:B------:R-:W-:-:S02]  /*df20*/  PRMT R50, R5, 0x7632, R50 ;  /* 0x0000763205327816 */ /* 0x000fc40000000032 */
[----:B------:R-:W-:Y:S01]  /*df30*/  @!P0 FMUL.FTZ R5, R7, -1.4426950216293334961 ;  /* 0xbfb8aa3b07058820 */ /* 0x000fe20000410000 */
[----:B------:R-:W5:Y:S04]  /*df40*/  LDL.LU R24, [R1+0x84] ;  /* 0x0000840001187983 */ /* 0x000f680000300800 */
[----:B------:R4:W-:Y:S01]  /*df50*/  STS.U16 [R159+0xc], R8 ;  /* 0x00000c089f007388 */ /* 0x0009e20000000400 */
[----:B--2---:R-:W-:-:S03]  /*df60*/  F2FP.F16.F32.PACK_AB R6, R23, R22 ;  /* 0x000000161706723e */ /* 0x004fc600000000ff */
[----:B------:R-:W2:Y:S01]  /*df70*/  LDL.LU R22, [R1+0x88] ;  /* 0x0000880001167983 */ /* 0x000ea20000300800 */
[----:B---3--:R-:W-:-:S03]  /*df80*/  F2FP.F16.F32.PACK_AB R7, R21, R20 ;  /* 0x000000141507723e */ /* 0x008fc600000000ff */
[----:B------:R-:W3:Y:S01]  /*df90*/  LDL.LU R20, [R1+0x8c] ;  /* 0x00008c0001147983 */ /* 0x000ee20000300800 */
[----:B----4-:R-:W-:-:S03]  /*dfa0*/  F2FP.F16.F32.PACK_AB R8, R19, R18 ;  /* 0x000000121308723e */ /* 0x010fc600000000ff */
[----:B------:R-:W4:Y:S01]  /*dfb0*/  LDL.LU R18, [R1+0x50] ;  /* 0x0000500001127983 */ /* 0x000f220000300800 */
[----:B------:R-:W-:Y:S02]  /*dfc0*/  HADD2.F32 R2, -RZ, R2.H0_H0 ;  /* 0x20000002ff027230 */ /* 0x000fe40000004100 */
[----:B------:R-:W-:-:S03]  /*dfd0*/  HADD2.F32 R4, -RZ, R4.H0_H0 ;  /* 0x20000004ff047230 */ /* 0x000fc60000004100 */
[----:B------:R-:W-:Y:S02]  /*dfe0*/  FADD.FTZ R2, R2, UR7 ;  /* 0x0000000702027e21 */ /* 0x000fe40008010000 */
[----:B------:R-:W-:-:S03]  /*dff0*/  FADD.FTZ R4, R4, UR7 ;  /* 0x0000000704047e21 */ /* 0x000fc60008010000 */
[----:B------:R-:W-:Y:S02]  /*e000*/  FSETP.GTU.FTZ.AND P2, PT, R2, 20, PT ;  /* 0x41a000000200780b */ /* 0x000fe40003f5c000 */
[----:B------:R-:W-:Y:S02]  /*e010*/  FSETP.GTU.FTZ.AND P4, PT, R4, 20, PT ;  /* 0x41a000000400780b */ /* 0x000fe40003f9c000 */
[----:B------:R-:W-:Y:S02]  /*e020*/  FSETP.GTU.FTZ.AND P3, PT, R9, 20, PT ;  /* 0x41a000000900780b */ /* 0x000fe40003f7c000 */
[C---:B------:R-:W-:Y:S02]  /*e030*/  PRMT R11, R6.reuse, 0x7610, R11 ;  /* 0x00007610060b7816 */ /* 0x040fe4000000000b */
[----:B------:R-:W-:-:S05]  /*e040*/  PRMT R49, R6, 0x7632, R49 ;  /* 0x0000763206317816 */ /* 0x000fca0000000031 */
[----:B------:R-:W-:Y:S02]  /*e050*/  @!P2 FMUL.FTZ R2, R2, -1.4426950216293334961 ;  /* 0xbfb8aa3b0202a820 */ /* 0x000fe40000410000 */
[----:B------:R-:W-:Y:S01]  /*e060*/  @!P4 FMUL.FTZ R4, R4, -1.4426950216293334961 ;  /* 0xbfb8aa3b0404c820 */ /* 0x000fe20000410000 */
[----:B------:R-:W0:Y:S01]  /*e070*/  @!P6 MUFU.EX2 R0, R0 ;  /* 0x000000000000e308 */ /* 0x000e220000000800 */
[----:B------:R-:W-:-:S07]  /*e080*/  @!P3 FMUL.FTZ R6, R9, -1.4426950216293334961 ;  /* 0xbfb8aa3b0906b820 */ /* 0x000fce0000410000 */
[----:B------:R-:W1:Y:S08]  /*e090*/  @!P2 MUFU.EX2 R2, R2 ;  /* 0x000000020002a308 */ /* 0x000e700000000800 */
[----:B------:R-:W1:Y:S08]  /*e0a0*/  @!P1 MUFU.EX2 R3, R3 ;  /* 0x0000000300039308 */ /* 0x000e700000000800 */
[----:B------:R-:W1:Y:S08]  /*e0b0*/  @!P4 MUFU.EX2 R4, R4 ;  /* 0x000000040004c308 */ /* 0x000e700000000800 */
[----:B------:R-:W5:Y:S08]  /*e0c0*/  @!P0 MUFU.EX2 R5, R5 ;  /* 0x0000000500058308 */ /* 0x000f700000000800 */
[----:B------:R-:W5:Y:S01]  /*e0d0*/  @!P3 MUFU.EX2 R6, R6 ;  /* 0x000000060006b308 */ /* 0x000f620000000800 */
[----:B0-----:R-:W-:Y:S01]  /*e0e0*/  @!P6 FADD.FTZ R0, R0, 1 ;  /* 0x3f8000000000e421 */ /* 0x001fe20000010000 */
[----:B-1----:R-:W-:Y:S01]  /*e0f0*/  @!P2 FADD.FTZ R2, R2, 1 ;  /* 0x3f8000000202a421 */ /* 0x002fe20000010000 */
[----:B------:R-:W-:Y:S01]  /*e100*/  @!P1 FADD.FTZ R3, R3, 1 ;  /* 0x3f80000003039421 */ /* 0x000fe20000010000 */
[----:B------:R-:W-:Y:S01]  /*e110*/  @!P4 FADD.FTZ R4, R4, 1 ;  /* 0x3f8000000404c421 */ /* 0x000fe20000010000 */
[----:B-----5:R-:W-:-:S03]  /*e120*/  @!P0 FADD.FTZ R5, R5, 1 ;  /* 0x3f80000005058421 */ /* 0x020fc60000010000 */
[----:B------:R-:W0:Y:S01]  /*e130*/  @!P6 MUFU.RCP R0, R0 ;  /* 0x000000000000e308 */ /* 0x000e220000001000 */
[----:B------:R-:W-:-:S07]  /*e140*/  @!P3 FADD.FTZ R6, R6, 1 ;  /* 0x3f8000000606b421 */ /* 0x000fce0000010000 */
[----:B------:R-:W1:Y:S01]  /*e150*/  @!P2 MUFU.RCP R2, R2 ;  /* 0x000000020002a308 */ /* 0x000e620000001000 */
[----:B------:R-:W-:Y:S01]  /*e160*/  UMOV UR8, UR28 ;  /* 0x0000001c00087c82 */ /* 0x000fe20008000000 */
[----:B------:R-:W-:-:S06]  /*e170*/  UMOV UR9, URZ ;  /* 0x000000ff00097c82 */ /* 0x000fcc0008000000 */
[----:B------:R-:W5:Y:S01]  /*e180*/  @!P1 MUFU.RCP R3, R3 ;  /* 0x0000000300039308 */ /* 0x000f620000001000 */
[----:B------:R-:W-:-:S07]  /*e190*/  UIMAD.WIDE.U32 UR14, UR26, UR30, UR8 ;  /* 0x0000001e1a0e72a5 */ /* 0x000fce000f8e0008 */
[----:B------:R-:W2:Y:S08]  /*e1a0*/  @!P4 MUFU.RCP R4, R4 ;  /* 0x000000040004c308 */ /* 0x000eb00000001000 */
[----:B------:R-:W3:Y:S08]  /*e1b0*/  @!P0 MUFU.RCP R5, R5 ;  /* 0x0000000500058308 */ /* 0x000ef00000001000 */
[----:B------:R-:W4:Y:S01]  /*e1c0*/  @!P3 MUFU.RCP R6, R6 ;  /* 0x000000060006b308 */ /* 0x000f220000001000 */
[----:B------:R-:W-:Y:S01]  /*e1d0*/  UIMAD UR15, UR26, UR31, UR15 ;  /* 0x0000001f1a0f72a4 */ /* 0x000fe2000f8e020f */
[----:B------:R-:W-:Y:S01]  /*e1e0*/  STS.U16 [R158+0xe], R79 ;  /* 0x00000e4f9e007388 */ /* 0x000fe20000000400 */
[C---:B------:R-:W-:Y:S01]  /*e1f0*/  PRMT R12, R7.reuse, 0x7610, R12 ;  /* 0x00007610070c7816 */ /* 0x040fe2000000000c */
[----:B------:R-:W-:Y:S01]  /*e200*/  UIMAD UR13, UR12, UR35, URZ ;  /* 0x000000230c0d72a4 */ /* 0x000fe2000f8e02ff */
[----:B------:R-:W-:Y:S01]  /*e210*/  PRMT R48, R7, 0x7632, R48 ;  /* 0x0000763207307816 */ /* 0x000fe20000000030 */
[----:B------:R5:W-:Y:S01]  /*e220*/  STS.U16 [R157+0x10], R10 ;  /* 0x0000100a9d007388 */ /* 0x000be20000000400 */
[----:B------:R-:W-:Y:S01]  /*e230*/  UIMAD.WIDE.U32 UR14, UR12, UR34, UR14 ;  /* 0x000000220c0e72a5 */ /* 0x000fe2000f8e000e */
[----:B0-----:R-:W-:-:S02]  /*e240*/  @!P6 FMUL.FTZ R30, R30, R0 ;  /* 0x000000001e1ee220 */ /* 0x001fc40000410000 */
[----:B------:R-:W-:Y:S01]  /*e250*/  STS.U16 [R100+0x12], R50 ;  /* 0x0000123264007388 */ /* 0x000fe20000000400 */
[----:B-1----:R-:W-:Y:S01]  /*e260*/  @!P2 FMUL.FTZ R26, R26, R2 ;  /* 0x000000021a1aa220 */ /* 0x002fe20000410000 */
[----:B-----5:R-:W-:Y:S02]  /*e270*/  @!P1 FMUL.FTZ R24, R24, R3 ;  /* 0x0000000318189220 */ /* 0x020fe40000410000 */
[----:B------:R-:W-:Y:S01]  /*e280*/  STS.U16 [R99+0x14], R11 ;  /* 0x0000140b63007388 */ /* 0x000fe20000000400 */
[----:B------:R-:W-:-:S03]  /*e290*/  PRMT R10, R8, 0x7610, R10 ;  /* 0x00007610080a7816 */ /* 0x000fc6000000000a */
[----:B------:R-:W-:Y:S04]  /*e2a0*/  STS.U16 [R98+0x16], R49 ;  /* 0x0000163162007388 */ /* 0x000fe80000000400 */
[----:B------:R-:W-:Y:S04]  /*e2b0*/  STS.U16 [R97+0x18], R12 ;  /* 0x0000180c61007388 */ /* 0x000fe80000000400 */
[----:B------:R-:W-:Y:S04]  /*e2c0*/  STS.U16 [R96+0x1a], R48 ;  /* 0x00001a3060007388 */ /* 0x000fe80000000400 */
[----:B------:R0:W-:Y:S04]  /*e2d0*/  STS.U16 [R95+0x1c], R10 ;  /* 0x00001c0a5f007388 */ /* 0x0001e80000000400 */
[----:B------:R-:W-:Y:S01]  /*e2e0*/  @!P6 STL [R1+0x7c], R30 ;  /* 0x00007c1e0100e387 */ /* 0x000fe20000100800 */
[----:B------:R-:W-:-:S03]  /*e2f0*/  IADD3 R0, P6, PT, R116, UR14, RZ ;  /* 0x0000000e74007c10 */ /* 0x000fc6000ffde0ff */
[----:B------:R-:W-:Y:S01]  /*e300*/  @!P2 STL [R1+0x80], R26 ;  /* 0x0000801a0100a387 */ /* 0x000fe20000100800 */
[----:B0-----:R-:W-:-:S03]  /*e310*/  MOV R10, UR13 ;  /* 0x0000000d000a7c02 */ /* 0x001fc60008000f00 */
[----:B------:R-:W-:Y:S01]  /*e320*/  @!P1 STL [R1+0x84], R24 ;  /* 0x0000841801009387 */ /* 0x000fe20000100800 */
[----:B------:R-:W-:Y:S01]  /*e330*/  IADD3.X R3, PT, PT, R10, UR15, RZ, P6, !PT ;  /* 0x0000000f0a037c10 */ /* 0x000fe2000b7fe4ff */
[----:B------:R-:W0:Y:S01]  /*e340*/  LDCU.64 UR14, c[0x0][0x518] ;  /* 0x0000a300ff0e77ac */ /* 0x000e220008000a00 */
[----:B------:R-:W-:Y:S01]  /*e350*/  PRMT R47, R8, 0x7632, R47 ;  /* 0x00007632082f7816 */ /* 0x000fe2000000002f */
[----:B------:R-:W-:Y:S01]  /*e360*/  IMAD.U32 R8, RZ, RZ, UR29 ;  /* 0x0000001dff087e24 */ /* 0x000fe2000f8e00ff */
[----:B------:R-:W1:Y:S03]  /*e370*/  LDCU.64 UR28, c[0x0][0x550] ;  /* 0x0000aa00ff1c77ac */ /* 0x000e660008000a00 */
        /* <DEDUP_REMOVED lines=18> */
[----:B--2---:R-:W-:Y:S01]  /*e4a0*/  @!P4 FMUL.FTZ R22, R22, R4 ;  /* 0x000000041616c220 */ /* 0x004fe20000410000 */
[----:B---3--:R-:W-:-:S04]  /*e4b0*/  @!P0 FMUL.FTZ R20, R20, R5 ;  /* 0x0000000514148220 */ /* 0x008fc80000410000 */
[----:B------:R-:W-:Y:S01]  /*e4c0*/  @!P4 STL [R1+0x88], R22 ;  /* 0x000088160100c387 */ /* 0x000fe20000100800 */
[----:B----4-:R-:W-:-:S03]  /*e4d0*/  @!P3 FMUL.FTZ R18, R18, R6 ;  /* 0x000000061212b220 */ /* 0x010fc60000410000 */
[----:B------:R-:W-:Y:S04]  /*e4e0*/  @!P0 STL [R1+0x8c], R20 ;  /* 0x00008c1401008387 */ /* 0x000fe80000100800 */
[----:B------:R-:W-:Y:S04]  /*e4f0*/  @!P3 STL [R1+0x50], R18 ;  /* 0x000050120100b387 */ /* 0x000fe80000100800 */
[----:B------:R-:W2:Y:S04]  /*e500*/  LDL.LU R10, [R1+0x114] ;  /* 0x00011400010a7983 */ /* 0x000ea80000300800 */
[----:B------:R-:W-:Y:S01]  /*e510*/  @!P5 STS [UR27+0x1080], R8 ;  /* 0x00108008ff00d988 */ /* 0x000fe2000800081b */
[----:B------:R-:W-:Y:S06]  /*e520*/  BAR.SYNC.DEFER_BLOCKING 0x0 ;  /* 0x0000000000007b1d */ /* 0x000fec0000010000 */
[----:B------:R-:W3:Y:S01]  /*e530*/  LDS R39, [UR27+0x1080] ;  /* 0x0010801bff277984 */ /* 0x000ee20008000800 */
[----:B-1----:R-:W-:-:S04]  /*e540*/  LEA R2, P6, R0, UR28, 0x1 ;  /* 0x0000001c00027c11 */ /* 0x002fc8000f8c08ff */
[----:B------:R-:W-:Y:S01]  /*e550*/  LEA.HI.X R3, R0, UR29, R3, 0x1, P6 ;  /* 0x0000001d00037c11 */ /* 0x000fe2000b0f0c03 */
[----:B------:R-:W1:Y:S01]  /*e560*/  LDCU.64 UR28, c[0x0][0x520] ;  /* 0x0000a400ff1c77ac */ /* 0x000e620008000a00 */
[-C--:B---3--:R-:W-:Y:S02]  /*e570*/  ISETP.GE.AND P1, PT, R116, R39.reuse, PT ;  /* 0x000000277400720c */ /* 0x088fe40003f26270 */
[-C--:B------:R-:W-:Y:S02]  /*e580*/  ISETP.GE.AND P2, PT, R114, R39.reuse, PT ;  /* 0x000000277200720c */ /* 0x080fe40003f46270 */
[-C--:B------:R-:W-:Y:S02]  /*e590*/  ISETP.GE.AND P6, PT, R113, R39.reuse, PT ;  /* 0x000000277100720c */ /* 0x080fe40003fc6270 */
[-C--:B------:R-:W-:Y:S02]  /*e5a0*/  ISETP.GE.AND P0, PT, R112, R39.reuse, PT ;  /* 0x000000277000720c */ /* 0x080fe40003f06270 */
        /* <DEDUP_REMOVED lines=37> */
[----:B------:R-:W-:Y:S02]  /*e800*/  PRMT R82, R3, 0x7632, R82 ;  /* 0x0000763203527816 */ /* 0x000fe40000000052 */
[----:B------:R-:W-:Y:S02]  /*e810*/  F2FP.F16.F32.PACK_AB R2, R32, R34 ;  /* 0x000000222002723e */ /* 0x000fe400000000ff */
[----:B------:R-:W-:Y:S02]  /*e820*/  PRMT R79, R0, 0x7632, R79 ;  /* 0x00007632004f7816 */ /* 0x000fe4000000004f */
[----:B------:R-:W-:Y:S01]  /*e830*/  PRMT R50, R2, 0x7632, R50 ;  /* 0x0000763202327816 */ /* 0x000fe20000000032 */
[----:B------:R3:W-:Y:S04]  /*e840*/  STS.U16 [R128], R4 ;  /* 0x0000000480007388 */ /* 0x0007e80000000400 */
[----:B------:R4:W-:Y:S04]  /*e850*/  STS.U16 [R127+0x2], R5 ;  /* 0x000002057f007388 */ /* 0x0009e80000000400 */
[----:B------:R5:W-:Y:S01]  /*e860*/  STS.U16 [R126+0x4], R3 ;  /* 0x000004037e007388 */ /* 0x000be20000000400 */
[----:B---3--:R-:W-:-:S02]  /*e870*/  PRMT R4, R0, 0x7610, R4 ;  /* 0x0000761000047816 */ /* 0x008fc40000000004 */
[----:B------:R-:W-:Y:S01]  /*e880*/  F2FP.F16.F32.PACK_AB R0, R26, R30 ;  /* 0x0000001e1a00723e */ /* 0x000fe200000000ff */
[----:B------:R-:W-:Y:S01]  /*e890*/  STS.U16 [R164+0x6], R82 ;  /* 0x00000652a4007388 */ /* 0x000fe20000000400 */
[----:B----4-:R-:W-:Y:S02]  /*e8a0*/  PRMT R5, R2, 0x7610, R5 ;  /* 0x0000761002057816 */ /* 0x010fe40000000005 */
[----:B------:R-:W-:Y:S01]  /*e8b0*/  F2FP.F16.F32.PACK_AB R2, R22, R24 ;  /* 0x000000181602723e */ /* 0x000fe200000000ff */
[----:B------:R-:W-:Y:S01]  /*e8c0*/  STS.U16 [R161+0x8], R6 ;  /* 0x00000806a1007388 */ /* 0x000fe20000000400 */
[C---:B-----5:R-:W-:Y:S02]  /*e8d0*/  PRMT R3, R0.reuse, 0x7610, R3 ;  /* 0x0000761000037816 */ /* 0x060fe40000000003 */
[----:B------:R-:W-:Y:S01]  /*e8e0*/  PRMT R49, R0, 0x7632, R49 ;  /* 0x0000763200317816 */ /* 0x000fe20000000031 */
        /* <DEDUP_REMOVED lines=33> */
[----:B--2---:R-:W-:Y:S01]  /*eb00*/  FADD.FTZ R0, R45, R10 ;  /* 0x0000000a2d007221 */ /* 0x004fe20000010000 */
[----:B0-----:R-:W-:-:S04]  /*eb10*/  UIMAD.WIDE.U32 UR8, UR26, UR14, UR8 ;  /* 0x0000000e1a0872a5 */ /* 0x001fc8000f8e0008 */
[----:B------:R-:W0:Y:S01]  /*eb20*/  LDS R37, [UR27+0x1080] ;  /* 0x0010801bff257984 */ /* 0x000e220008000800 */
[----:B------:R-:W-:Y:S01]  /*eb30*/  FADD.FTZ R0, R0, R44 ;  /* 0x0000002c00007221 */ /* 0x000fe20000010000 */
[----:B------:R-:W-:Y:S01]  /*eb40*/  UIMAD UR9, UR26, UR15, UR9 ;  /* 0x0000000f1a0972a4 */ /* 0x000fe2000f8e0209 */
[----:B------:R-:W2:Y:S02]  /*eb50*/  LDCU.64 UR14, c[0x0][0x560] ;  /* 0x0000ac00ff0e77ac */ /* 0x000ea40008000a00 */
[----:B------:R-:W-:-:S04]  /*eb60*/  FADD.FTZ R0, R0, R43 ;  /* 0x0000002b00007221 */ /* 0x000fc80000010000 */
[----:B------:R-:W-:Y:S01]  /*eb70*/  FADD.FTZ R0, R0, R42 ;  /* 0x0000002a00007221 */ /* 0x000fe20000010000 */
[----:B-1----:R-:W-:-:S03]  /*eb80*/  UIMAD.WIDE.U32 UR8, UR12, UR28, UR8 ;  /* 0x0000001c0c0872a5 */ /* 0x002fc6000f8e0008 */
[----:B------:R-:W-:Y:S01]  /*eb90*/  FADD.FTZ R0, R0, R41 ;  /* 0x0000002900007221 */ /* 0x000fe20000010000 */
[----:B------:R-:W-:-:S03]  /*eba0*/  UIMAD UR9, UR12, UR29, UR9 ;  /* 0x0000001d0c0972a4 */ /* 0x000fc6000f8e0209 */
[----:B------:R-:W-:Y:S01]  /*ebb0*/  FADD.FTZ R0, R0, R40 ;  /* 0x0000002800007221 */ /* 0x000fe20000010000 */
[----:B------:R-:W-:-:S03]  /*ebc0*/  IADD3 R3, P0, PT, R116, UR8, RZ ;  /* 0x0000000874037c10 */ /* 0x000fc6000ff1e0ff */
[----:B------:R-:W-:Y:S01]  /*ebd0*/  FADD.FTZ R0, R0, R38 ;  /* 0x0000002600007221 */ /* 0x000fe20000010000 */
[----:B------:R-:W-:Y:S02]  /*ebe0*/  IADD3.X R4, PT, PT, RZ, UR9, RZ, P0, !PT ;  /* 0x00000009ff047c10 */ /* 0x000fe400087fe4ff */
[----:B--2---:R-:W-:Y:S01]  /*ebf0*/  LEA R2, P3, R3, UR14, 0x1 ;  /* 0x0000000e03027c11 */ /* 0x004fe2000f8608ff */
[----:B------:R-:W-:-:S03]  /*ec00*/  FADD.FTZ R0, R0, R36 ;  /* 0x0000002400007221 */ /* 0x000fc60000010000 */
[----:B------:R-:W-:Y:S01]  /*ec10*/  LEA.HI.X R3, R3, UR15, R4, 0x1, P3 ;  /* 0x0000000f03037c11 */ /* 0x000fe200098f0c04 */
[----:B------:R-:W-:Y:S01]  /*ec20*/  FADD.FTZ R0, R0, R34 ;  /* 0x0000002200007221 */ /* 0x000fe20000010000 */
[-C--:B0-----:R-:W-:Y:S02]  /*ec30*/  ISETP.GE.AND P2, PT, R116, R37.reuse, PT ;  /* 0x000000257400720c */ /* 0x081fe40003f46270 */
        /* <DEDUP_REMOVED lines=42> */
[----:B------:R-:W-:Y:S02]  /*eee0*/  UIADD3 UR22, UP2, UPT, UR22, -0x1000, URZ ;  /* 0xfffff00016167890 */ /* 0x000fe4000ff5e0ff */
[----:B------:R-:W-:Y:S02]  /*eef0*/  UIADD3 UR8, UPT, UPT, UR11, -0x1, URZ ;  /* 0xffffffff0b087890 */ /* 0x000fe4000fffe0ff */
[----:B------:R-:W-:Y:S02]  /*ef00*/  UIADD3.X UR23, UPT, UPT, UR23, -0x1, URZ, UP2, !UPT ;  /* 0xffffffff17177890 */ /* 0x000fe400097fe4ff */
        /* <DEDUP_REMOVED lines=8> */
.L_x_1525:
        /* <DEDUP_REMOVED lines=41> */
[----:B------:R-:W-:Y:S02]  /*f220*/  MOV R2, UR4 ;  /* 0x0000000400027c02 */ /* 0x000fe40008000f00 */
[----:B------:R-:W-:Y:S01]  /*f230*/  MOV R3, UR5 ;  /* 0x0000000500037c02 */ /* 0x000fe20008000f00 */
[----:B---3--:R-:W-:-:S05]  /*f240*/  FADD.FTZ R5, R0, R5 ;  /* 0x0000000500057221 */ /* 0x008fca0000010000 */
[----:B------:R2:W-:Y:S02]  /*f250*/  REDG.E.ADD.F32.FTZ.RN.STRONG.GPU desc[UR32][R2.64], R5 ;  /* 0x00000005020079a6 */ /* 0x0005e4000c12f320 */
.L_x_1607:
[----:B------:R-:W-:Y:S05]  /*f260*/  BSYNC.RECONVERGENT B0 ;  /* 0x0000000000007941 */ /* 0x000fea0003800200 */
.L_x_1606:
        /* <DEDUP_REMOVED lines=43> */
.L_x_1609:
[----:B------:R-:W-:Y:S05]  /*f520*/  BSYNC.RECONVERGENT B0 ;  /* 0x0000000000007941 */ /* 0x000fea0003800200 */
.L_x_1608:
        /* <DEDUP_REMOVED lines=11> */
.L_x_1610:
[----:B------:R-:W-:Y:S01]  /*f5e0*/  LEA R0, R7, UR6, 0x2 ;  /* 0x0000000607007c11 */ /* 0x000fe2000f8e10ff */
[----:B012---:R-:W-:Y:S01]  /*f5f0*/  IMAD.U32 R5, RZ, RZ, UR5 ;  /* 0x00000005ff057e24 */ /* 0x007fe2000f8e00ff */
[----:B------:R-:W-:Y:S02]  /*f600*/  SHF.R.S32.HI R2, RZ, 0x1f, R7 ;  /* 0x0000001fff027819 */ /* 0x000fe40000011407 */
        /* <DEDUP_REMOVED lines=15> */
.L_x_1564:
[----:B------:R-:W-:Y:S02]  /*f700*/  HFMA2 R87, -RZ, RZ, 0, 5.9604644775390625e-08 ;  /* 0x00000001ff577431 */ /* 0x000fe400000001ff */
[----:B------:R-:W-:Y:S01]  /*f710*/  IMAD.MOV.U32 R86, RZ, RZ, RZ ;  /* 0x000000ffff567224 */ /* 0x000fe200078e00ff */
[----:B------:R-:W-:Y:S02]  /*f720*/  MOV R165, R162 ;  /* 0x000000a200a57202 */ /* 0x000fe40000000f00 */
[----:B------:R-:W-:-:S07]  /*f730*/  MOV R154, 0xffffffff ;  /* 0xffffffff009a7802 */ /* 0x000fce0000000f00 */
[----:B-1---5:R-:W-:Y:S05]  /*f740*/  WARPSYNC.COLLECTIVE R154, `(.L_x_1611) ;  /* 0x000000009a087348 */ /* 0x022fea0003c00000 */
[----:B------:R0:W2:Y:S02]  /*f750*/  SHFL.UP P6, R86, R165, R87, R86 ;  /* 0x04000057a5567389 */ /* 0x0000a400000c0056 */
[----:B012--5:R-:W-:Y:S05]  /*f760*/  ENDCOLLECTIVE ;  /* 0x000000000000791b */ /* 0x027fea0003800000 */
.L_x_1611:
[----:B------:R-:W-:Y:S02]  /*f770*/  MOV R165, R153 ;  /* 0x0000009900a57202 */ /* 0x000fe40000000f00 */
[----:B------:R-:W-:Y:S01]  /*f780*/  MOV R156, R86 ;  /* 0x00000056009c7202 */ /* 0x000fe20000000f00 */
[----:B------:R-:W-:-:S07]  /*f790*/  HFMA2 R86, -RZ, RZ, 0, 0 ;  /* 0x00000000ff567431 */ /* 0x000fce00000001ff */
[----:B------:R-:W-:Y:S05]  /*f7a0*/  WARPSYNC.COLLECTIVE R154, `(.L_x_1612) ;  /* 0x000000009a087348 */ /* 0x000fea0003c00000 */
[----:B------:R0:W1:Y:S02]  /*f7b0*/  SHFL.UP P6, R86, R165, R87, R86 ;  /* 0x04000057a5567389 */ /* 0x00006400000c0056 */
[----:B01----:R-:W-:Y:S05]  /*f7c0*/  ENDCOLLECTIVE ;  /* 0x000000000000791b */ /* 0x003fea0003800000 */
.L_x_1612:
[----:B------:R-:W-:Y:S02]  /*f7d0*/  IMAD.MOV.U32 R87, RZ, RZ, 0x2 ;  /* 0x00000002ff577424 */ /* 0x000fe400078e00ff */
[C---:B------:R-:W-:Y:S01]  /*f7e0*/  FFMA.FTZ R163, R162.reuse, R86, R153 ;  /* 0x00000056a2a37223 */ /* 0x040fe20000010099 */
[----:B------:R-:W-:Y:S01]  /*f7f0*/  @P5 FMUL.FTZ R162, R162, R156 ;  /* 0x0000009ca2a25220 */ /* 0x000fe20000410000 */
[----:B------:R-:W-:-:S03]  /*f800*/  HFMA2 R86, -RZ, RZ, 0, 0 ;  /* 0x00000000ff567431 */ /* 0x000fc600000001ff */
[----:B------:R-:W-:Y:S02]  /*f810*/  FSEL R156, R153, R163, !P5 ;  /* 0x000000a3999c7208 */ /* 0x000fe40006800000 */
[----:B------:R-:W-:Y:S01]  /*f820*/  MOV R165, R162 ;  /* 0x000000a200a57202 */ /* 0x000fe20000000f00 */
[----:B------:R-:W0:Y:S06]  /*f830*/  S2R R163, SR_LANEID ;  /* 0x0000000000a37919 */ /* 0x000e2c0000000000 */
[----:B0-----:R-:W-:Y:S05]  /*f840*/  WARPSYNC.COLLECTIVE R154, `(.L_x_1613) ;  /* 0x000000009a087348 */ /* 0x001fea0003c00000 */
[----:B------:R1:W2:Y:S02]  /*f850*/  SHFL.UP P6, R86, R165, R87, R86 ;  /* 0x04000057a5567389 */ /* 0x0002a400000c0056 */
[----:B012---:R-:W-:Y:S05]  /*f860*/  ENDCOLLECTIVE ;  /* 0x000000000000791b */ /* 0x007fea0003800000 */
.L_x_1613:
[----:B------:R-:W-:Y:S02]  /*f870*/  MOV R165, R156 ;  /* 0x0000009c00a57202 */ /* 0x000fe40000000f00 */
[----:B------:R-:W-:Y:S01]  /*f880*/  MOV R153, R86 ;  /* 0x0000005600997202 */ /* 0x000fe20000000f00 */
[----:B------:R-:W-:Y:S01]  /*f890*/  HFMA2 R86, -RZ, RZ, 0, 0 ;  /* 0x00000000ff567431 */ /* 0x000fe200000001ff */
[----:B------:R-:W-:-:S13]  /*f8a0*/  ISETP.GE.AND P5, PT, R163, 0x8, PT ;  /* 0x00000008a300780c */ /* 0x000fda0003fa6270 */
[----:B------:R-:W-:Y:S05]  /*f8b0*/  WARPSYNC.COLLECTIVE R154, `(.L_x_1614) ;  /* 0x000000009a087348 */ /* 0x000fea0003c00000 */
[----:B------:R0:W1:Y:S02]  /*f8c0*/  SHFL.UP P6, R86, R165, R87, R86 ;  /* 0x04000057a5567389 */ /* 0x00006400000c0056 */
[----:B01----:R-:W-:Y:S05]  /*f8d0*/  ENDCOLLECTIVE ;  /* 0x000000000000791b */ /* 0x003fea0003800000 */
.L_x_1614:
[----:B------:R-:W-:Y:S02]  /*f8e0*/  IMAD.MOV.U32 R87, RZ, RZ, 0x4 ;  /* 0x00000004ff577424 */ /* 0x000fe400078e00ff */
        /* <DEDUP_REMOVED lines=8> */
.L_x_1615:
[----:B------:R-:W-:Y:S02]  /*f970*/  MOV R165, R156 ;  /* 0x0000009c00a57202 */ /* 0x000fe40000000f00 */
[----:B------:R-:W-:Y:S01]  /*f980*/  MOV R153, R86 ;  /* 0x0000005600997202 */ /* 0x000fe20000000f00 */
[----:B------:R-:W-:-:S07]  /*f990*/  HFMA2 R86, -RZ, RZ, 0, 0 ;  /* 0x00000000ff567431 */ /* 0x000fce00000001ff */
[----:B------:R-:W-:Y:S05]  /*f9a0*/  WARPSYNC.COLLECTIVE R154, `(.L_x_1616) ;  /* 0x000000009a087348 */ /* 0x000fea0003c00000 */
[----:B------:R0:W1:Y:S02]  /*f9b0*/  SHFL.UP P6, R86, R165, R87, R86 ;  /* 0x04000057a5567389 */ /* 0x00006400000c0056 */
[----:B01----:R-:W-:Y:S05]  /*f9c0*/  ENDCOLLECTIVE ;  /* 0x000000000000791b */ /* 0x003fea0003800000 */
.L_x_1616:
        /* <DEDUP_REMOVED lines=9> */
.L_x_1617:
[----:B------:R-:W-:Y:S02]  /*fa60*/  MOV R165, R156 ;  /* 0x0000009c00a57202 */ /* 0x000fe40000000f00 */
[----:B------:R-:W-:Y:S01]  /*fa70*/  MOV R153, R86 ;  /* 0x0000005600997202 */ /* 0x000fe20000000f00 */
[----:B------:R-:W-:-:S07]  /*fa80*/  HFMA2 R86, -RZ, RZ, 0, 0 ;  /* 0x00000000ff567431 */ /* 0x000fce00000001ff */
[----:B------:R-:W-:Y:S05]  /*fa90*/  WARPSYNC.COLLECTIVE R154, `(.L_x_1618) ;  /* 0x000000009a087348 */ /* 0x000fea0003c00000 */
[----:B------:R0:W1:Y:S02]  /*faa0*/  SHFL.UP P6, R86, R165, R87, R86 ;  /* 0x04000057a5567389 */ /* 0x00006400000c0056 */
[----:B01----:R-:W-:Y:S05]  /*fab0*/  ENDCOLLECTIVE ;  /* 0x000000000000791b */ /* 0x003fea0003800000 */
.L_x_1618:
        /* <DEDUP_REMOVED lines=9> */
.L_x_1619:
[----:B------:R-:W-:Y:S02]  /*fb50*/  MOV R165, R156 ;  /* 0x0000009c00a57202 */ /* 0x000fe40000000f00 */
[----:B------:R-:W-:Y:S01]  /*fb60*/  MOV R153, R86 ;  /* 0x0000005600997202 */ /* 0x000fe20000000f00 */
[----:B------:R-:W-:-:S07]  /*fb70*/  HFMA2 R86, -RZ, RZ, 0, 0 ;  /* 0x00000000ff567431 */ /* 0x000fce00000001ff */
[----:B------:R-:W-:Y:S05]  /*fb80*/  WARPSYNC.COLLECTIVE R154, `(.L_x_1620) ;  /* 0x000000009a087348 */ /* 0x000fea0003c00000 */
[----:B------:R0:W1:Y:S02]  /*fb90*/  SHFL.UP P6, R86, R165, R87, R86 ;  /* 0x04000057a5567389 */ /* 0x00006400000c0056 */
[----:B01----:R-:W-:Y:S05]  /*fba0*/  ENDCOLLECTIVE ;  /* 0x000000000000791b */ /* 0x003fea0003800000 */
.L_x_1620:
[----:B------:R-:W-:Y:S05]  /*fbb0*/  BRA `(.L_x_1621) ;  /* 0xffffffa4003c7947 */ /* 0x000fea000383ffff */
.L_x_1565:
        /* <DEDUP_REMOVED lines=8> */
.L_x_1623:
[----:B------:R-:W-:Y:S05]  /*fc40*/  BSYNC B0 ;  /* 0x0000000000007941 */ /* 0x000fea0003800000 */
.L_x_1622:
[----:B------:R-:W-:Y:S05]  /*fc50*/  BRA `(.L_x_1624) ;  /* 0xffffffa400307947 */ /* 0x000fea000383ffff */
.L_x_1566:
        /* <DEDUP_REMOVED lines=8> */
.L_x_1626:
[----:B------:R-:W-:Y:S05]  /*fce0*/  BSYNC B0 ;  /* 0x0000000000007941 */ /* 0x000fea0003800000 */
.L_x_1625:
[----:B------:R-:W-:Y:S05]  /*fcf0*/  BRA `(.L_x_1627) ;  /* 0xffffffa400107947 */ /* 0x000fea000383ffff */
.L_x_1567:
        /* <DEDUP_REMOVED lines=8> */
.L_x_1629:
[----:B------:R-:W-:Y:S05]  /*fd80*/  BSYNC B0 ;  /* 0x0000000000007941 */ /* 0x000fea0003800000 */
.L_x_1628:
[----:B------:R-:W-:Y:S01]  /*fd90*/  MOV R162, R86 ;  /* 0x0000005600a27202 */ /* 0x000fe20000000f00 */
[----:B------:R-:W-:Y:S01]  /*fda0*/  HFMA2 R87, -RZ, RZ, 0, 5.9604644775390625e-08 ;  /* 0x00000001ff577431 */ /* 0x000fe200000001ff */
[----:B------:R-:W-:Y:S01]  /*fdb0*/  MOV R86, RZ ;  /* 0x000000ff00567202 */ /* 0x000fe20000000f00 */
[----:B------:R-:W-:Y:S01]  /*fdc0*/  IMAD.MOV.U32 R165, RZ, RZ, R163 ;  /* 0x000000ffffa57224 */ /* 0x000fe200078e00a3 */
[----:B------:R-:W-:Y:S02]  /*fdd0*/  MOV R154, 0xffffffff ;  /* 0xffffffff009a7802 */ /* 0x000fe40000000f00 */
[----:B------:R-:W-:-:S07]  /*fde0*/  MOV R153, R78 ;  /* 0x0000004e00997202 */ /* 0x000fce0000000f00 */
[----:B------:R-:W-:Y:S05]  /*fdf0*/  WARPSYNC.COLLECTIVE R154, `(.L_x_1630) ;  /* 0x000000009a087348 */ /* 0x000fea0003c00000 */
[----:B------:R0:W1:Y:S02]  /*fe00*/  SHFL.UP P6, R86, R165, R87, R86 ;  /* 0x04000057a5567389 */ /* 0x00006400000c0056 */
[----:B01----:R-:W-:Y:S05]  /*fe10*/  ENDCOLLECTIVE ;  /* 0x000000000000791b */ /* 0x003fea0003800000 */
.L_x_1630:
[----:B------:R-:W-:Y:S01]  /*fe20*/  IMAD.MOV.U32 R87, RZ, RZ, RZ ;  /* 0x000000ffff577224 */ /* 0x000fe200078e00ff */
[----:B------:R-:W-:Y:S01]  /*fe30*/  MOV R163, R86 ;  /* 0x0000005600a37202 */ /* 0x000fe20000000f00 */
[----:B------:R-:W-:-:S07]  /*fe40*/  HFMA2 R86, -RZ, RZ, 0, 1.847743988037109375e-06 ;  /* 0x0000001fff567431 */ /* 0x000fce00000001ff */
[----:B------:R-:W-:Y:S05]  /*fe50*/  WARPSYNC.COLLECTIVE R154, `(.L_x_1631) ;  /* 0x000000009a087348 */ /* 0x000fea0003c00000 */
[----:B------:R0:W1:Y:S02]  /*fe60*/  SHFL.IDX P3, R156, R153, R87, R86 ;  /* 0x00000057999c7389 */ /* 0x0000640000060056 */
[----:B01----:R-:W-:Y:S05]  /*fe70*/  ENDCOLLECTIVE ;  /* 0x000000000000791b */ /* 0x003fea0003800000 */
.L_x_1631:
[----:B------:R-:W-:Y:S02]  /*fe80*/  MOV R153, R79 ;  /* 0x0000004f00997202 */ /* 0x000fe40000000f00 */
[----:B------:R-:W-:-:S07]  /*fe90*/  MOV R78, R156 ;  /* 0x0000009c004e7202 */ /* 0x000fce0000000f00 */
[----:B------:R-:W-:Y:S05]  /*fea0*/  WARPSYNC.COLLECTIVE R154, `(.L_x_1632) ;  /* 0x000000009a087348 */ /* 0x000fea0003c00000 */
[----:B------:R0:W1:Y:S02]  /*feb0*/  SHFL.IDX P3, R156, R153, R87, R86 ;  /* 0x00000057999c7389 */ /* 0x0000640000060056 */
[----:B01----:R-:W-:Y:S05]  /*fec0*/  ENDCOLLECTIVE ;  /* 0x000000000000791b */ /* 0x003fea0003800000 */
.L_x_1632:
[----:B------:R-:W-:Y:S01]  /*fed0*/  MOV R79, R156 ;  /* 0x0000009c004f7202 */ /* 0x000fe20000000f00 */
[----:B------:R-:W-:Y:S06]  /*fee0*/  BRA `(.L_x_1633) ;  /* 0xffffffa000ac7947 */ /* 0x000fec000383ffff */
.L_x_1569:
[----:B------:R-:W-:Y:S01]  /*fef0*/  HFMA2 R87, -RZ, RZ, 0, 1.847743988037109375e-06 ;  /* 0x0000001fff577431 */ /* 0x000fe200000001ff */
        /* <DEDUP_REMOVED lines=8> */
.L_x_1634:
[----:B------:R-:W-:Y:S02]  /*ff80*/  ISETP.GT.U32.AND P5, PT, R135, 0xf, PT ;  /* 0x0000000f8700780c */ /* 0x000fe40003fa4070 */
[----:B------:R-:W-:Y:S02]  /*ff90*/  MOV R165, R163 ;  /* 0x000000a300a57202 */ /* 0x000fe40000000f00 */
[----:B------:R-:W-:-:S09]  /*ffa0*/  MOV R153, R156 ;  /* 0x0000009c00997202 */ /* 0x000fd20000000f00 */
[----:B------:R-:W-:Y:S05]  /*ffb0*/  WARPSYNC.COLLECTIVE R154, `(.L_x_1635) ;  /* 0x000000009a087348 */ /* 0x000fea0003c00000 */
[----:B------:R0:W1:Y:S02]  /*ffc0*/  SHFL.DOWN P0, R156, R165, R86, R87 ;  /* 0x08000056a59c7389 */ /* 0x0000640000000057 */
[----:B01----:R-:W-:Y:S05]  /*ffd0*/  ENDCOLLECTIVE ;  /* 0x000000000000791b */ /* 0x003fea0003800000 */
.L_x_1635:
[----:B------:R-:W-:Y:S01]  /*ffe0*/  @P1 FMUL.FTZ R153, R153, R162 ;  /* 0x000000a299991220 */ /* 0x000fe20000410000 */
        /* <DEDUP_REMOVED lines=10> */
.L_x_1636:
[----:B------:R-:W-:Y:S02]  /*10090*/  MOV R165, R163 ;  /* 0x000000a300a57202 */ /* 0x000fe40000000f00 */
[----:B------:R-:W-:-:S07]  /*100a0*/  MOV R135, R156 ;  /* 0x0000009c00877202 */ /* 0x000fce0000000f00 */
[----:B------:R-:W-:Y:S05]  /*100b0*/  WARPSYNC.COLLECTIVE R154, `(.L_x_1637) ;  /* 0x000000009a087348 */ /* 0x000fea0003c00000 */
[----:B------:R0:W1:Y:S02]  /*100c0*/  SHFL.DOWN P0, R156, R165, R86, R87 ;  /* 0x08000056a59c7389 */ /* 0x0000640000000057 */
[----:B01----:R-:W-:Y:S05]  /*100d0*/  ENDCOLLECTIVE ;  /* 0x000000000000791b */ /* 0x003fea0003800000 */
.L_x_1637:
[----:B------:R-:W-:Y:S01]  /*100e0*/  @!P1 FMUL.FTZ R135, R162, R135 ;  /* 0x00000087a2879220 */ /* 0x000fe20000410000 */
[----:B------:R-:W-:-:S04]  /*100f0*/  IMAD.MOV.U32 R86, RZ, RZ, R156 ;  /* 0x000000ffff567224 */ /* 0x000fc800078e009c */
        /* <DEDUP_REMOVED lines=8> */
.L_x_1638:
[----:B------:R-:W-:Y:S01]  /*10180*/  IMAD.MOV.U32 R165, RZ, RZ, R163 ;  /* 0x000000ffffa57224 */ /* 0x000fe200078e00a3 */
[----:B------:R-:W-:-:S07]  /*10190*/  MOV R135, R156 ;  /* 0x0000009c00877202 */ /* 0x000fce0000000f00 */
[----:B------:R-:W-:Y:S05]  /*101a0*/  WARPSYNC.COLLECTIVE R154, `(.L_x_1639) ;  /* 0x000000009a087348 */ /* 0x000fea0003c00000 */
[----:B------:R0:W1:Y:S02]  /*101b0*/  SHFL.DOWN P0, R156, R165, R86, R87 ;  /* 0x08000056a59c7389 */ /* 0x0000640000000057 */
[----:B01----:R-:W-:Y:S05]  /*101c0*/  ENDCOLLECTIVE ;  /* 0x000000000000791b */ /* 0x003fea0003800000 */
.L_x_1639:
[----:B------:R-:W-:Y:S01]  /*101d0*/  @!P3 FMUL.FTZ R135, R162, R135 ;  /* 0x00000087a287b220 */ /* 0x000fe20000410000 */
        /* <DEDUP_REMOVED lines=9> */
.L_x_1640:
[----:B------:R-:W-:Y:S01]  /*10270*/  MOV R165, R163 ;  /* 0x000000a300a57202 */ /* 0x000fe20000000f00 */
[----:B------:R-:W-:-:S07]  /*10280*/  IMAD.MOV.U32 R135, RZ, RZ, R156 ;  /* 0x000000ffff877224 */ /* 0x000fce00078e009c */
[----:B------:R-:W-:Y:S05]  /*10290*/  WARPSYNC.COLLECTIVE R154, `(.L_x_1641) ;  /* 0x000000009a087348 */ /* 0x000fea0003c00000 */
[----:B------:R0:W1:Y:S02]  /*102a0*/  SHFL.DOWN P0, R156, R165, R86, R87 ;  /* 0x08000056a59c7389 */ /* 0x0000640000000057 */
[----:B01----:R-:W-:Y:S05]  /*102b0*/  ENDCOLLECTIVE ;  /* 0x000000000000791b */ /* 0x003fea0003800000 */
.L_x_1641:
[----:B------:R-:W-:Y:S01]  /*102c0*/  @!P4 FMUL.FTZ R135, R162, R135 ;  /* 0x00000087a287c220 */ /* 0x000fe20000410000 */
        /* <DEDUP_REMOVED lines=9> */
.L_x_1642:
[----:B------:R-:W-:Y:S02]  /*10360*/  MOV R165, R163 ;  /* 0x000000a300a57202 */ /* 0x000fe40000000f00 */
[----:B------:R-:W-:-:S07]  /*10370*/  MOV R135, R156 ;  /* 0x0000009c00877202 */ /* 0x000fce0000000f00 */
[----:B------:R-:W-:Y:S05]  /*10380*/  WARPSYNC.COLLECTIVE R154, `(.L_x_1643) ;  /* 0x000000009a087348 */ /* 0x000fea0003c00000 */
[----:B------:R0:W1:Y:S02]  /*10390*/  SHFL.DOWN P0, R156, R165, R86, R87 ;  /* 0x08000056a59c7389 */ /* 0x0000640000000057 */
[----:B01----:R-:W-:Y:S05]  /*103a0*/  ENDCOLLECTIVE ;  /* 0x000000000000791b */ /* 0x003fea0003800000 */
.L_x_1643:
[----:B------:R-:W-:Y:S01]  /*103b0*/  @!P5 FMUL.FTZ R135, R162, R135 ;  /* 0x00000087a287d220 */ /* 0x000fe20000410000 */
[----:B------:R-:W-:Y:S01]  /*103c0*/  HFMA2 R87, -RZ, RZ, 0, 0 ;  /* 0x00000000ff577431 */ /* 0x000fe200000001ff */
[----:B------:R-:W-:-:S05]  /*103d0*/  MOV R86, R156 ;  /* 0x0000009c00567202 */ /* 0x000fca0000000f00 */
[----:B------:R-:W-:Y:S01]  /*103e0*/  @!P5 FFMA.FTZ R86, R162, R86, R163 ;  /* 0x00000056a256d223 */ /* 0x000fe200000100a3 */
[----:B------:R-:W-:-:S04]  /*103f0*/  @!P5 MOV R162, R135 ;  /* 0x0000008700a2d202 */ /* 0x000fc80000000f00 */
[----:B------:R-:W-:Y:S01]  /*10400*/  @!P5 MOV R163, R86 ;  /* 0x0000005600a3d202 */ /* 0x000fe20000000f00 */
[--C-:B------:R-:W-:Y:S01]  /*10410*/  IMAD.MOV.U32 R153, RZ, RZ, R162.reuse ;  /* 0x000000ffff997224 */ /* 0x100fe200078e00a2 */
[----:B------:R-:W-:Y:S01]  /*10420*/  MOV R86, 0x1f ;  /* 0x0000001f00567802 */ /* 0x000fe20000000f00 */
[----:B------:R-:W-:-:S07]  /*10430*/  IMAD.MOV.U32 R165, RZ, RZ, R162 ;  /* 0x000000ffffa57224 */ /* 0x000fce00078e00a2 */
[----:B------:R-:W-:Y:S05]  /*10440*/  WARPSYNC.COLLECTIVE R154, `(.L_x_1644) ;  /* 0x000000009a087348 */ /* 0x000fea0003c00000 */
[----:B------:R0:W1:Y:S02]  /*10450*/  SHFL.IDX P3, R156, R153, R87, R86 ;  /* 0x00000057999c7389 */ /* 0x0000640000060056 */
[----:B01----:R-:W-:Y:S05]  /*10460*/  ENDCOLLECTIVE ;  /* 0x000000000000791b */ /* 0x003fea0003800000 */
.L_x_1644:
[----:B------:R-:W-:Y:S02]  /*10470*/  MOV R153, R163 ;  /* 0x000000a300997202 */ /* 0x000fe40000000f00 */
[----:B------:R-:W-:-:S07]  /*10480*/  MOV R155, R156 ;  /* 0x0000009c009b7202 */ /* 0x000fce0000000f00 */
[----:B------:R-:W-:Y:S05]  /*10490*/  WARPSYNC.COLLECTIVE R154, `(.L_x_1645) ;  /* 0x000000009a087348 */ /* 0x000fea0003c00000 */
[----:B------:R0:W1:Y:S02]  /*104a0*/  SHFL.IDX P3, R156, R153, R87, R86 ;  /* 0x00000057999c7389 */ /* 0x0000640000060056 */
[----:B01----:R-:W-:Y:S05]  /*104b0*/  ENDCOLLECTIVE ;  /* 0x000000000000791b */ /* 0x003fea0003800000 */
.L_x_1645:
[----:B------:R-:W-:Y:S01]  /*104c0*/  HFMA2 R86, -RZ, RZ, 0, 5.9604644775390625e-08 ;  /* 0x00000001ff567431 */ /* 0x000fe200000001ff */
[----:B------:R-:W-:Y:S01]  /*104d0*/  MOV R87, 0x1f ;  /* 0x0000001f00577802 */ /* 0x000fe20000000f00 */
[----:B------:R-:W-:Y:S01]  /*104e0*/  IMAD.MOV.U32 R153, RZ, RZ, R78 ;  /* 0x000000ffff997224 */ /* 0x000fe200078e004e */
[----:B------:R-:W-:-:S07]  /*104f0*/  MOV R135, R156 ;  /* 0x0000009c00877202 */ /* 0x000fce0000000f00 */
[----:B------:R-:W-:Y:S05]  /*10500*/  WARPSYNC.COLLECTIVE R154, `(.L_x_1646) ;  /* 0x000000009a087348 */ /* 0x000fea0003c00000 */
[----:B------:R0:W1:Y:S02]  /*10510*/  SHFL.DOWN P0, R156, R165, R86, R87 ;  /* 0x08000056a59c7389 */ /* 0x0000640000000057 */
[----:B01----:R-:W-:Y:S05]  /*10520*/  ENDCOLLECTIVE ;  /* 0x000000000000791b */ /* 0x003fea0003800000 */
.L_x_1646:
[-C--:B------:R-:W-:Y:S01]  /*10530*/  FFMA.FTZ R135, R79, R155.reuse, R135 ;  /* 0x0000009b4f877223 */ /* 0x080fe20000010087 */
[----:B------:R-:W-:Y:S01]  /*10540*/  FMUL.FTZ R155, R78, R155 ;  /* 0x0000009b4e9b7220 */ /* 0x000fe20000410000 */
[----:B------:R-:W-:Y:S02]  /*10550*/  MOV R165, R163 ;  /* 0x000000a300a57202 */ /* 0x000fe40000000f00 */
[----:B------:R-:W-:-:S07]  /*10560*/  MOV R162, R156 ;  /* 0x0000009c00a27202 */ /* 0x000fce0000000f00 */
[----:B------:R-:W-:Y:S05]  /*10570*/  WARPSYNC.COLLECTIVE R154, `(.L_x_1647) ;  /* 0x000000009a087348 */ /* 0x000fea0003c00000 */
[----:B------:R0:W1:Y:S02]  /*10580*/  SHFL.DOWN P0, R156, R165, R86, R87 ;  /* 0x08000056a59c7389 */ /* 0x0000640000000057 */
[----:B01----:R-:W-:Y:S05]  /*10590*/  ENDCOLLECTIVE ;  /* 0x000000000000791b */ /* 0x003fea0003800000 */
.L_x_1647:
[----:B------:R-:W-:Y:S01]  /*105a0*/  HFMA2 R87, -RZ, RZ, 0, 0 ;  /* 0x00000000ff577431 */ /* 0x000fe200000001ff */
[----:B------:R-:W-:Y:S02]  /*105b0*/  MOV R86, 0x1f ;  /* 0x0000001f00567802 */ /* 0x000fe40000000f00 */
[----:B------:R-:W-:-:S07]  /*105c0*/  MOV R163, R156 ;  /* 0x0000009c00a37202 */ /* 0x000fce0000000f00 */
[----:B------:R-:W-:Y:S05]  /*105d0*/  WARPSYNC.COLLECTIVE R154, `(.L_x_1648) ;  /* 0x000000009a087348 */ /* 0x000fea0003c00000 */
[----:B------:R0:W1:Y:S02]  /*105e0*/  SHFL.IDX P3, R156, R153, R87, R86 ;  /* 0x00000057999c7389 */ /* 0x0000640000060056 */
[----:B01----:R-:W-:Y:S05]  /*105f0*/  ENDCOLLECTIVE ;  /* 0x000000000000791b */ /* 0x003fea0003800000 */
.L_x_1648:
[----:B------:R-:W-:Y:S02]  /*10600*/  ISETP.NE.AND P0, PT, R117, 0x1f, PT ;  /* 0x0000001f7500780c */ /* 0x000fe40003f05270 */
[----:B------:R-:W-:Y:S02]  /*10610*/  MOV R153, R79 ;  /* 0x0000004f00997202 */ /* 0x000fe40000000f00 */
[----:B------:R-:W-:-:S09]  /*10620*/  MOV R78, R156 ;  /* 0x0000009c004e7202 */ /* 0x000fd20000000f00 */
[----:B------:R-:W-:Y:S05]  /*10630*/  WARPSYNC.COLLECTIVE R154, `(.L_x_1649) ;  /* 0x000000009a087348 */ /* 0x000fea0003c00000 */
[----:B------:R0:W1:Y:S02]  /*10640*/  SHFL.IDX P3, R156, R153, R87, R86 ;  /* 0x00000057999c7389 */ /* 0x0000640000060056 */
[----:B01----:R-:W-:Y:S05]  /*10650*/  ENDCOLLECTIVE ;  /* 0x000000000000791b */ /* 0x003fea0003800000 */
.L_x_1649:
[----:B------:R-:W-:Y:S01]  /*10660*/  MOV R79, R156 ;  /* 0x0000009c004f7202 */ /* 0x000fe20000000f00 */
[----:B------:R-:W-:Y:S06]  /*10670*/  BRA `(.L_x_1650) ;  /* 0xffffffa000d07947 */ /* 0x000fec000383ffff */
.L_x_1651:
        /* <DEDUP_REMOVED lines=16> */
.L_x_10423:


//--------------------- .text._Z25selective_scan_bwd_kernelI32Selective_Scan_bwd_kernel_traitsILi128ELi16ELb1ELb0ELb0ELb0ELb0EN3c104HalfEfEEv12SSMParamsBwd --------------------------
	.section	.text._Z25selective_scan_bwd_kernelI32Selective_Scan_bwd_kernel_traitsILi128ELi16ELb1ELb0ELb0ELb0ELb0EN3c104HalfEfEEv12SSMParamsBwd,"ax",@progbits
	.align	128
        .global         _Z25selective_scan_bwd_kernelI32Selective_Scan_bwd_kernel_traitsILi128ELi16ELb1ELb0ELb0ELb0ELb0EN3c104HalfEfEEv12SSMParamsBwd
        .type           _Z25selective_scan_bwd_kernelI32Selective_Scan_bwd_kernel_traitsILi128ELi16ELb1ELb0ELb0ELb0ELb0EN3c104HalfEfEEv12SSMParamsBwd,@function
        .size           _Z25selective_scan_bwd_kernelI32Selective_Scan_bwd_kernel_traitsILi128ELi16ELb1ELb0ELb0ELb0ELb0EN3c104HalfEfEEv12SSMParamsBwd,(.L_x_10424 - _Z25selective_scan_bwd_kernelI32Selective_Scan_bwd_kernel_traitsILi128ELi16ELb1ELb0ELb0ELb0ELb0EN3c104HalfEfEEv12SSMParamsBwd)
        .other          _Z25selective_scan_bwd_kernelI32Selective_Scan_bwd_kernel_traitsILi128ELi16ELb1ELb0ELb0ELb0ELb0EN3c104HalfEfEEv12SSMParamsBwd,@"STO_CUDA_ENTRY STV_DEFAULT"
_Z25selective_scan_bwd_kernelI32Selective_Scan_bwd_kernel_traitsILi128ELi16ELb1ELb0ELb0ELb0ELb0EN3c104HalfEfEEv12SSMParamsBwd:
.text._Z25selective_scan_bwd_kernelI32Selective_Scan_bwd_kernel_traitsILi128ELi16ELb1ELb0ELb0ELb0ELb0EN3c104HalfEfEEv12SSMParamsBwd:
[----:B------:R-:W-:Y:S01]  /*0000*/  LDC R1, c[0x0][0x37c] ;  /* 0x0000df00ff017b82 */ /* 0x000fe20000000800 */
[----:B------:R-:W0:Y:S07]  /*0010*/  LDCU.64 UR4, c[0x0][0x458] ;  /* 0x00008b00ff0477ac */ /* 0x000e2e0008000a00 */
[----:B------:R-:W1:Y:S01]  /*0020*/  S2UR UR8, SR_CTAID.Y ;  /* 0x00000000000879c3 */ /* 0x000e620000002600 */
[----:B------:R-:W2:Y:S01]  /*0030*/  LDCU.64 UR6, c[0x0][0x470] ;  /* 0x00008e00ff0677ac */ /* 0x000ea20008000a00 */
[----:B------:R-:W3:Y:S06]  /*0040*/  LDCU.64 UR30, c[0x0][0x358] ;  /* 0x00006b00ff1e77ac */ /* 0x000eec0008000a00 */
[----:B------:R-:W4:Y:S01]  /*0050*/  S2UR UR9, SR_CTAID.X ;  /* 0x00000000000979c3 */ /* 0x000f220000002500 */
[----:B------:R-:W4:Y:S01]  /*0060*/  LDCU.128 UR12, c[0x0][0x3f0] ;  /* 0x00007e00ff0c77ac */ /* 0x000f220008000c00 */
[----:B------:R-:W5:Y:S01]  /*0070*/  LDCU.128 UR16, c[0x0][0x400] ;  /* 0x00008000ff1077ac */ /* 0x000f620008000c00 */
[----:B0-----:R-:W-:-:S02]  /*0080*/  UISETP.NE.U32.AND UP0, UPT, UR4, URZ, UPT ;  /* 0x000000ff0400728c */ /* 0x001fc4000bf05070 */
[----:B--2---:R-:W-:Y:S02]  /*0090*/  UISETP.NE.U32.AND UP1, UPT, UR6, URZ, UPT ;  /* 0x000000ff0600728c */ /* 0x004fe4000bf25070 */
[----:B------:R-:W-:Y:S02]  /*00a0*/  UISETP.NE.AND.EX UP0, UPT, UR5, URZ, UPT, UP0 ;  /* 0x000000ff0500728c */ /* 0x000fe4000bf05300 */
[----:B------:R-:W-:Y:S01]  /*00b0*/  UISETP.NE.AND.EX UP1, UPT, UR7, URZ, UPT, UP1 ;  /* 0x000000ff0700728c */ /* 0x000fe2000bf25310 */
[----:B------:R-:W0:Y:S03]  /*00c0*/  LDCU UR27, c[0x0][0x394] ;  /* 0x00007280ff1b77ac */ /* 0x000e260008000800 */
[----:B------:R-:W-:Y:S02]  /*00d0*/  PLOP3.LUT P0, PT, PT, PT, UP0, 0x80, 0x8 ;  /* 0x000000000008781c */ /* 0x000fe40003f0f008 */
[----:B------:R-:W-:Y:S01]  /*00e0*/  PLOP3.LUT P1, PT, PT, PT, UP1, 0x80, 0x8 ;  /* 0x000000000008781c */ /* 0x000fe20003f2f018 */
[----:B------:R-:W2:Y:S02]  /*00f0*/  LDCU.64 UR22, c[0x0][0x498] ;  /* 0x00009300ff1677ac */ /* 0x000ea40008000a00 */
[----:B-1----:R-:W-:-:S02]  /*0100*/  @UP0 ULEA UR4, UP2, UR8, UR4, 0x2 ;  /* 0x0000000408040291 */ /* 0x002fc4000f8410ff */
[----:B------:R-:W-:Y:S02]  /*0110*/  @UP1 ULEA UR6, UP3, UR8, UR6, 0x2 ;  /* 0x0000000608061291 */ /* 0x000fe4000f8610ff */
[----:B------:R-:W-:Y:S02]  /*0120*/  @UP0 ULEA.HI.X UR5, UR8, UR5, URZ, 0x2, UP2 ;  /* 0x0000000508050291 */ /* 0x000fe400090f14ff */
[----:B------:R-:W-:Y:S01]  /*0130*/  @UP1 ULEA.HI.X UR7, UR8, UR7, URZ, 0x2, UP3 ;  /* 0x0000000708071291 */ /* 0x000fe200098f14ff */
[----:B------:R-:W-:Y:S01]  /*0140*/  MOV R2, UR4 ;  /* 0x0000000400027c02 */ /* 0x000fe20008000f00 */
[----:B------:R-:W1:Y:S01]  /*0150*/  LDCU.64 UR24, c[0x0][0x4a0] ;  /* 0x00009400ff1877ac */ /* 0x000e620008000a00 */
[----:B------:R-:W-:Y:S02]  /*0160*/  MOV R4, UR6 ;  /* 0x0000000600047c02 */ /* 0x000fe40008000f00 */
[----:B------:R-:W-:Y:S01]  /*0170*/  MOV R3, UR5 ;  /* 0x0000000500037c02 */ /* 0x000fe20008000f00 */
[----:B------:R-:W1:Y:S01]  /*0180*/  LDCU.64 UR28, c[0x0][0x528] ;  /* 0x0000a500ff1c77ac */ /* 0x000e620008000a00 */
[----:B------:R-:W-:-:S03]  /*0190*/  MOV R5, UR7 ;  /* 0x0000000700057c02 */ /* 0x000fc60008000f00 */
[----:B---3--:R-:W3:Y:S01]  /*01a0*/  @P0 LDG.E R2, desc[UR30][R2.64] ;  /* 0x0000001e02020981 */ /* 0x008ee2000c1e1900 */
[----:B------:R-:W2:Y:S03]  /*01b0*/  LDCU.64 UR6, c[0x0][0x480] ;  /* 0x00009000ff0677ac */ /* 0x000ea60008000a00 */
[----:B------:R-:W3:Y:S01]  /*01c0*/  @P1 LDG.E R4, desc[UR30][R4.64] ;  /* 0x0000001e04041981 */ /* 0x000ee2000c1e1900 */
[----:B----4-:R-:W-:Y:S01]  /*01d0*/  UIMAD.WIDE.U32 UR4, UR9, UR12, URZ ;  /* 0x0000000c090472a5 */ /* 0x010fe2000f8e00ff */
[----:B------:R-:W-:Y:S01]  /*01e0*/  HFMA2 R81, -RZ, RZ, 0, 0 ;  /* 0x00000000ff517431 */ /* 0x000fe200000001ff */
[----:B------:R-:W-:Y:S01]  /*01f0*/  UIMAD UR21, UR8, UR15, URZ ;  /* 0x0000000f081572a4 */ /* 0x000fe2000f8e02ff */
[----:B------:R-:W-:Y:S01]  /*0200*/  MOV R79, RZ ;  /* 0x000000ff004f7202 */ /* 0x000fe20000000f00 */
[----:B------:R-:W-:Y:S02]  /*0210*/  UIMAD UR5, UR9, UR13, UR5 ;  /* 0x0000000d090572a4 */ /* 0x000fe4000f8e0205 */
[----:B-----5:R-:W-:-:S02]  /*0220*/  UIMAD.WIDE.U32 UR12, UR9, UR16, URZ ;  /* 0x00000010090c72a5 */ /* 0x020fc4000f8e00ff */
[----:B------:R-:W-:Y:S02]  /*0230*/  UIMAD.WIDE.U32 UR10, UR8, UR14, UR4 ;  /* 0x0000000e080a72a5 */ /* 0x000fe4000f8e0004 */
[----:B------:R-:W-:Y:S02]  /*0240*/  UIMAD UR13, UR9, UR17, UR13 ;  /* 0x00000011090d72a4 */ /* 0x000fe4000f8e020d */
[----:B0-----:R-:W-:Y:S02]  /*0250*/  ULEA UR16, UR27, 0xfffff800, 0xb ;  /* 0xfffff8001b107891 */ /* 0x001fe4000f8e58ff */
[----:B--2---:R-:W-:Y:S02]  /*0260*/  UISETP.NE.U32.AND UP0, UPT, UR6, URZ, UPT ;  /* 0x000000ff0600728c */ /* 0x004fe4000bf05070 */
        /* <DEDUP_REMOVED lines=8> */
[----:B------:R-:W2:Y:S01]  /*02f0*/  @UP0 LDCU UR23, c[0x0][0x384] ;  /* 0x00007080ff1707ac */ /* 0x000ea20008000800 */
[----:B------:R-:W-:Y:S02]  /*0300*/  UIADD3.X UR12, UPT, UPT, UR17, UR13, UR22, UP3, !UPT ;  /* 0x0000000d110c7290 */ /* 0x000fe40009ffe416 */
[----:B0-----:R-:W-:Y:S01]  /*0310*/  ULEA UR19, UP4, UR20, UR6, 0x1 ;  /* 0x0000000614137291 */ /* 0x001fe2000f8808ff */
[----:B------:R-:W0:Y:S01]  /*0320*/  @UP0 LDCU UR26, c[0x0][0x38c] ;  /* 0x00007180ff1a07ac */ /* 0x000e220008000800 */
[----:B------:R-:W-:-:S02]  /*0330*/  UIADD3 UR18, UP1, UPT, UR16, UR10, URZ ;  /* 0x0000000a10127290 */ /* 0x000fc4000ff3e0ff */
[----:B------:R-:W-:-:S05]  /*0340*/  ULEA.HI.X UR20, UR20, UR7, UR12, 0x1, UP4 ;  /* 0x0000000714147291 */ /* 0x000fca000a0f0c0c */
[----:B------:R-:W4:Y:S01]  /*0350*/  @UP0 LDCU.64 UR12, c[0x0][0x480] ;  /* 0x00009000ff0c07ac */ /* 0x000f220008000a00 */
[----:B------:R-:W-:Y:S02]  /*0360*/  ULEA UR10, UP2, UR18, UR4, 0x1 ;  /* 0x00000004120a7291 */ /* 0x000fe4000f8408ff */
[----:B------:R-:W-:Y:S02]  /*0370*/  UIADD3.X UR11, UPT, UPT, UR17, UR11, UR21, UP1, !UPT ;  /* 0x0000000b110b7290 */ /* 0x000fe40008ffe415 */
[----:B--2---:R-:W-:Y:S02]  /*0380*/  @UP0 UIMAD UR9, UR9, UR23, UR8 ;  /* 0x00000017090902a4 */ /* 0x004fe4000f8e0208 */
[----:B------:R-:W-:Y:S02]  /*0390*/  ULEA.HI.X UR18, UR18, UR5, UR11, 0x1, UP2 ;  /* 0x0000000512127291 */ /* 0x000fe400090f0c0b */
[----:B-1----:R-:W-:Y:S02]  /*03a0*/  UIMAD.WIDE.U32 UR4, UR8, UR24, UR14 ;  /* 0x00000018080472a5 */ /* 0x002fe4000f8e000e */
[----:B------:R-:W-:-:S02]  /*03b0*/  @UP0 UIMAD UR9, UR9, UR27, URZ ;  /* 0x0000001b090902a4 */ /* 0x000fc4000f8e02ff */
[----:B------:R-:W-:Y:S02]  /*03c0*/  UIMAD UR22, UR8, UR25, URZ ;  /* 0x00000019081672a4 */ /* 0x000fe4000f8e02ff */
[----:B------:R-:W-:Y:S02]  /*03d0*/  UIADD3 UR16, UP1, UPT, UR16, UR4, URZ ;  /* 0x0000000410107290 */ /* 0x000fe4000ff3e0ff */
[----:B0-----:R-:W-:Y:S02]  /*03e0*/  @UP0 UIMAD UR9, UR9, UR26, URZ ;  /* 0x0000001a090902a4 */ /* 0x001fe4000f8e02ff */
[----:B------:R-:W-:Y:S01]  /*03f0*/  UIADD3.X UR22, UPT, UPT, UR17, UR5, UR22, UP1, !UPT ;  /* 0x0000000511167290 */ /* 0x000fe20008ffe416 */
[----:B------:R-:W-:Y:S02]  /*0400*/  UMOV UR4, URZ ;  /* 0x000000ff00047c82 */ /* 0x000fe40008000000 */
[----:B------:R-:W-:Y:S01]  /*0410*/  UMOV UR5, URZ ;  /* 0x000000ff00057c82 */ /* 0x000fe20008000000 */
[----:B----4-:R-:W-:-:S02]  /*0420*/  @UP0 UIMAD.WIDE UR4, UR9, 0x8, UR12 ;  /* 0x00000008090408a5 */ /* 0x010fc4000f8e020c */
[----:B------:R-:W-:Y:S01]  /*0430*/  UISETP.GE.AND UP0, UPT, UR27, 0x1, UPT ;  /* 0x000000011b00788c */ /* 0x000fe2000bf06270 */
[----:B------:R-:W-:Y:S01]  /*0440*/  UMOV UR6, URZ ;  /* 0x000000ff00067c82 */ /* 0x000fe20008000000 */
[----:B------:R-:W-:Y:S01]  /*0450*/  UMOV UR7, URZ ;  /* 0x000000ff00077c82 */ /* 0x000fe20008000000 */
[----:B------:R-:W-:-:S04]  /*0460*/  ULEA UR21, UP1, UR16, UR28, 0x1 ;  /* 0x0000001c10157291 */ /* 0x000fc8000f8208ff */
[----:B------:R-:W-:Y:S01]  /*0470*/  ULEA.HI.X UR22, UR16, UR29, UR22, 0x1, UP1 ;  /* 0x0000001d10167291 */ /* 0x000fe200088f0c16 */
[----:B---3--:R-:W-:Y:S02]  /*0480*/  @P0 R2UR UR6, R2 ;  /* 0x00000000020602ca */ /* 0x008fe400000e0000 */
[----:B------:R-:W-:Y:S01]  /*0490*/  @P1 R2UR UR7, R4 ;  /* 0x00000000040712ca */ /* 0x000fe200000e0000 */
[----:B------:R-:W-:-:S14]  /*04a0*/  BRA.U !UP0, `(.L_x_1652) ;  /* 0x00000035089c7547 */ /* 0x000fdc000b800000 */
[----:B------:R-:W0:Y:S01]  /*04b0*/  S2R R2, SR_TID.X ;  /* 0x0000000000027919 */ /* 0x000e220000002100 */
[----:B------:R-:W1:Y:S01]  /*04c0*/  S2UR UR8, SR_CgaCtaId ;  /* 0x00000000000879c3 */ /* 0x000e620000008800 */
[----:B------:R-:W-:Y:S01]  /*04d0*/  MOV R79, RZ ;  /* 0x000000ff004f7202 */ /* 0x000fe20000000f00 */
[----:B------:R-:W-:Y:S01]  /*04e0*/  UMOV UR9, 0x400 ;  /* 0x0000040000097882 */ /* 0x000fe20000000000 */
[----:B------:R-:W-:Y:S01]  /*04f0*/  MOV R81, RZ ;  /* 0x000000ff00517202 */ /* 0x000fe20000000f00 */
[----:B------:R-:W2:Y:S01]  /*0500*/  LDCU UR16, c[0x0][0x394] ;  /* 0x00007280ff1077ac */ /* 0x000ea20008000800 */
[----:B------:R-:W-:Y:S01]  /*0510*/  UMOV UR17, UR10 ;  /* 0x0000000a00117c82 */ /* 0x000fe20008000000 */
[----:B-1----:R-:W-:Y:S01]  /*0520*/  ULEA UR9, UR8, UR9, 0x18 ;  /* 0x0000000908097291 */ /* 0x002fe2000f8ec0ff */
[C---:B0-----:R-:W-:Y:S02]  /*0530*/  SHF.L.U32 R0, R2.reuse, 0x1, RZ ;  /* 0x0000000102007819 */ /* 0x041fe400000006ff */
[----:B------:R-:W-:-:S02]  /*0540*/  LOP3.LUT R2, R2, 0x1f, RZ, 0xc0, !PT ;  /* 0x0000001f02027812 */ /* 0x000fc400078ec0ff */
[----:B------:R-:W-:-:S04]  /*0550*/  LOP3.LUT R3, R0, 0x7c0, RZ, 0xc0, !PT ;  /* 0x000007c000037812 */ /* 0x000fc800078ec0ff */
[----:B--2---:R-:W-:-:S07]  /*0560*/  LOP3.LUT R7, R3, R2, RZ, 0xfc, !PT ;  /* 0x0000000203077212 */ /* 0x004fce00078efcff */
.L_x_1667:
[----:B------:R-:W-:Y:S01]  /*0570*/  BAR.SYNC.DEFER_BLOCKING 0x0 ;  /* 0x0000000000007b1d */ /* 0x000fe20000010000 */
[----:B0-----:R-:W-:Y:S02]  /*0580*/  MOV R4, UR17 ;  /* 0x0000001100047c02 */ /* 0x001fe40008000f00 */
[----:B------:R-:W-:-:S03]  /*0590*/  MOV R5, UR18 ;  /* 0x0000001200057c02 */ /* 0x000fc60008000f00 */
[----:B------:R-:W0:Y:S01]  /*05a0*/  S2R R77, SR_LANEID ;  /* 0x00000000004d7919 */ /* 0x000e220000000000 */
[----:B------:R-:W-:Y:S01]  /*05b0*/  IMAD.WIDE.U32 R4, R7, 0x10, R4 ;  /* 0x0000001007047825 */ /* 0x000fe200078e0004 */
[----:B------:R-:W-:Y:S01]  /*05c0*/  MOV R12, UR19 ;  /* 0x00000013000c7c02 */ /* 0x000fe20008000f00 */
[----:B------:R-:W1:Y:S03]  /*05d0*/  LDCU UR36, c[0x0][0x38c] ;  /* 0x00007180ff2477ac */ /* 0x000e660008000800 */
[----:B------:R-:W2:Y:S04]  /*05e0*/  LDG.E.128 R8, desc[UR30][R4.64] ;  /* 0x0000001e04087981 */ /* 0x000ea8000c1e1d00 */
[----:B------:R-:W3:Y:S01]  /*05f0*/  LDG.E.128 R20, desc[UR30][R4.64+0x200] ;  /* 0x0002001e04147981 */ /* 0x000ee2000c1e1d00 */
[----:B------:R-:W-:-:S03]  /*0600*/  MOV R13, UR20 ;  /* 0x00000014000d7c02 */ /* 0x000fc60008000f00 */
[----:B------:R-:W-:Y:S01]  /*0610*/  IMAD.WIDE.U32 R12, R7, 0x10, R12 ;  /* 0x00000010070c7825 */ /* 0x000fe200078e000c */
[----:B0-----:R-:W-:-:S04]  /*0620*/  IADD3 R74, PT, PT, R3, R77, RZ ;  /* 0x0000004d034a7210 */ /* 0x001fc80007ffe0ff */
[----:B------:R-:W-:-:S04]  /*0630*/  LEA R74, R74, UR9, 0x4 ;  /* 0x000000094a4a7c11 */ /* 0x000fc8000f8e20ff */
[----:B------:R-:W-:Y:S01]  /*0640*/  LEA R0, R77, R74, 0x4 ;  /* 0x0000004a4d007211 */ /* 0x000fe200078e20ff */
[----:B--2---:R-:W-:Y:S04]  /*0650*/  STS.128 [R74], R8 ;  /* 0x000000084a007388 */ /* 0x004fe80000000c00 */
[----:B---3--:R0:W-:Y:S01]  /*0660*/  STS.128 [R74+0x200], R20 ;  /* 0x000200144a007388 */ /* 0x0081e20000000c00 */
[----:B------:R-:W-:-:S03]  /*0670*/  NOP ;  /* 0x0000000000007918 */ /* 0x000fc60000000000 */
[----:B------:R-:W2:Y:S04]  /*0680*/  LDS.128 R64, [R0] ;  /* 0x0000000000407984 */ /* 0x000ea80000000c00 */
[----:B------:R-:W3:Y:S01]  /*0690*/  LDS.128 R56, [R0+0x10] ;  /* 0x0000100000387984 */ /* 0x000ee20000000c00 */
[----:B------:R-:W-:Y:S06]  /*06a0*/  BAR.SYNC.DEFER_BLOCKING 0x0 ;  /* 0x0000000000007b1d */ /* 0x000fec0000010000 */
[----:B------:R-:W4:Y:S04]  /*06b0*/  LDG.E.128 R24, desc[UR30][R12.64] ;  /* 0x0000001e0c187981 */ /* 0x000f28000c1e1d00 */
[----:B------:R-:W5:Y:S01]  /*06c0*/  LDG.E.128 R28, desc[UR30][R12.64+0x200] ;  /* 0x0002001e0c1c7981 */ /* 0x000f62000c1e1d00 */
[----:B------:R-:W-:-:S02]  /*06d0*/  MOV R16, UR21 ;  /* 0x0000001500107c02 */ /* 0x000fc40008000f00 */
[----:B------:R-:W-:-:S03]  /*06e0*/  MOV R17, UR22 ;  /* 0x0000001600117c02 */ /* 0x000fc60008000f00 */
[----:B------:R-:W-:Y:S01]  /*06f0*/  IMAD.WIDE.U32 R16, R7, 0x10, R16 ;  /* 0x0000001007107825 */ /* 0x000fe200078e0010 */
[----:B----4-:R-:W-:Y:S04]  /*0700*/  STS.128 [R74], R24 ;  /* 0x000000184a007388 */ /* 0x010fe80000000c00 */
[----:B-----5:R4:W-:Y:S01]  /*0710*/  STS.128 [R74+0x200], R28 ;  /* 0x0002001c4a007388 */ /* 0x0209e20000000c00 */
[----:B------:R-:W-:-:S03]  /*0720*/  NOP ;  /* 0x0000000000007918 */ /* 0x000fc60000000000 */
[----:B------:R-:W-:Y:S04]  /*0730*/  LDS.128 R8, [R0] ;  /* 0x0000000000087984 */ /* 0x000fe80000000c00 */
[----:B------:R-:W-:Y:S01]  /*0740*/  LDS.128 R4, [R0+0x10] ;  /* 0x0000100000047984 */ /* 0x000fe20000000c00 */
[----:B------:R-:W-:Y:S06]  /*0750*/  BAR.SYNC.DEFER_BLOCKING 0x0 ;  /* 0x0000000000007b1d */ /* 0x000fec0000010000 */
[----:B0-----:R-:W5:Y:S04]  /*0760*/  LDG.E.128 R20, desc[UR30][R16.64] ;  /* 0x0000001e10147981 */ /* 0x001f68000c1e1d00 */
[----:B------:R-:W5:Y:S01]  /*0770*/  LDG.E.128 R32, desc[UR30][R16.64+0x200] ;  /* 0x0002001e10207981 */ /* 0x000f62000c1e1d00 */
[----:B--2---:R-:W-:Y:S01]  /*0780*/  HADD2.F32 R75, -RZ, R64.H0_H0 ;  /* 0x20000040ff4b7230 */ /* 0x004fe20000004100 */
[----:B-1----:R-:W-:Y:S01]  /*0790*/  UISETP.GE.AND UP0, UPT, UR36, 0x1, UPT ;  /* 0x000000012400788c */ /* 0x002fe2000bf06270 */
[--C-:B---3--:R-:W-:Y:S01]  /*07a0*/  HADD2.F32 R62, -RZ, R58.reuse.H0_H0 ;  /* 0x2000003aff3e7230 */ /* 0x108fe20000004100 */
[----:B------:R-:W-:Y:S01]  /*07b0*/  CS2R R42, SRZ ;  /* 0x00000000002a7805 */ /* 0x000fe2000001ff00 */
[----:B------:R-:W-:Y:S01]  /*07c0*/  HADD2.F32 R61, -RZ, R58.H1_H1 ;  /* 0x3000003aff3d7230 */ /* 0x000fe20000004100 */
[----:B------:R-:W-:Y:S01]  /*07d0*/  CS2R R40, SRZ ;  /* 0x0000000000287805 */ /* 0x000fe2000001ff00 */
[----:B------:R-:W-:Y:S01]  /*07e0*/  HADD2.F32 R73, -RZ, R64.H1_H1 ;  /* 0x30000040ff497230 */ /* 0x000fe20000004100 */
[----:B------:R-:W-:Y:S01]  /*07f0*/  CS2R R38, SRZ ;  /* 0x0000000000267805 */ /* 0x000fe2000001ff00 */
[--C-:B------:R-:W-:Y:S01]  /*0800*/  HADD2.F32 R64, -RZ, R57.reuse.H0_H0 ;  /* 0x20000039ff407230 */ /* 0x100fe20000004100 */
[----:B------:R-:W-:Y:S01]  /*0810*/  CS2R R36, SRZ ;  /* 0x0000000000247805 */ /* 0x000fe2000001ff00 */
[----:B------:R-:W-:Y:S01]  /*0820*/  HADD2.F32 R63, -RZ, R57.H1_H1 ;  /* 0x30000039ff3f7230 */ /* 0x000fe20000004100 */
[----:B----4-:R-:W-:Y:S01]  /*0830*/  CS2R R30, SRZ ;  /* 0x00000000001e7805 */ /* 0x010fe2000001ff00 */
[--C-:B------:R-:W-:Y:S01]  /*0840*/  HADD2.F32 R72, -RZ, R65.reuse.H0_H0 ;  /* 0x20000041ff487230 */ /* 0x100fe20000004100 */
[----:B------:R-:W-:Y:S01]  /*0850*/  CS2R R28, SRZ ;  /* 0x00000000001c7805 */ /* 0x000fe2000001ff00 */
[----:B------:R-:W-:-:S02]  /*0860*/  HADD2.F32 R71, -RZ, R65.H1_H1 ;  /* 0x30000041ff477230 */ /* 0x000fc40000004100 */
[--C-:B------:R-:W-:Y:S02]  /*0870*/  HADD2.F32 R70, -RZ, R66.reuse.H0_H0 ;  /* 0x20000042ff467230 */ /* 0x100fe40000004100 */
[----:B------:R-:W-:Y:S02]  /*0880*/  HADD2.F32 R69, -RZ, R66.H1_H1 ;  /* 0x30000042ff457230 */ /* 0x000fe40000004100 */
[--C-:B------:R-:W-:Y:S02]  /*0890*/  HADD2.F32 R66, -RZ, R56.reuse.H0_H0 ;  /* 0x20000038ff427230 */ /* 0x100fe40000004100 */
[----:B------:R-:W-:Y:S02]  /*08a0*/  HADD2.F32 R65, -RZ, R56.H1_H1 ;  /* 0x30000038ff417230 */ /* 0x000fe40000004100 */
[--C-:B------:R-:W-:Y:S02]  /*08b0*/  HADD2.F32 R68, -RZ, R67.reuse.H0_H0 ;  /* 0x20000043ff447230 */ /* 0x100fe40000004100 */
[----:B------:R-:W-:-:S02]  /*08c0*/  HADD2.F32 R67, -RZ, R67.H1_H1 ;  /* 0x30000043ff437230 */ /* 0x000fc40000004100 */
[--C-:B------:R-:W-:Y:S02]  /*08d0*/  HADD2.F32 R60, -RZ, R59.reuse.H0_H0 ;  /* 0x2000003bff3c7230 */ /* 0x100fe40000004100 */
[----:B------:R-:W-:Y:S01]  /*08e0*/  HADD2.F32 R59, -RZ, R59.H1_H1 ;  /* 0x3000003bff3b7230 */ /* 0x000fe20000004100 */
[----:B-----5:R-:W-:Y:S04]  /*08f0*/  STS.128 [R74], R20 ;  /* 0x000000144a007388 */ /* 0x020fe80000000c00 */
[----:B------:R0:W-:Y:S01]  /*0900*/  STS.128 [R74+0x200], R32 ;  /* 0x000200204a007388 */ /* 0x0001e20000000c00 */
[----:B------:R-:W-:-:S03]  /*0910*/  NOP ;  /* 0x0000000000007918 */ /* 0x000fc60000000000 */
[----:B------:R-:W1:Y:S04]  /*0920*/  LDS.128 R24, [R0] ;  /* 0x0000000000187984 */ /* 0x000e680000000c00 */
[----:B------:R1:W2:Y:S01]  /*0930*/  LDS.128 R12, [R0+0x10] ;  /* 0x00001000000c7984 */ /* 0x0002a20000000c00 */
[----:B0-----:R-:W-:Y:S02]  /*0940*/  CS2R R34, SRZ ;  /* 0x0000000000227805 */ /* 0x001fe4000001ff00 */
[----:B------:R-:W-:Y:S01]  /*0950*/  CS2R R32, SRZ ;  /* 0x0000000000207805 */ /* 0x000fe2000001ff00 */
[--C-:B-1----:R-:W-:Y:S02]  /*0960*/  HADD2.F32 R0, -RZ, R24.reuse.H0_H0 ;  /* 0x20000018ff007230 */ /* 0x102fe40000004100 */
[----:B------:R-:W-:-:S02]  /*0970*/  HADD2.F32 R58, -RZ, R24.H1_H1 ;  /* 0x30000018ff3a7230 */ /* 0x000fc40000004100 */
[--C-:B------:R-:W-:Y:S02]  /*0980*/  HADD2.F32 R57, -RZ, R25.reuse.H0_H0 ;  /* 0x20000019ff397230 */ /* 0x100fe40000004100 */
[----:B------:R-:W-:Y:S01]  /*0990*/  FFMA.FTZ R81, R0, R75, R81 ;  /* 0x0000004b00517223 */ /* 0x000fe20000010051 */
[----:B------:R-:W-:Y:S02]  /*09a0*/  HADD2.F32 R56, -RZ, R25.H1_H1 ;  /* 0x30000019ff387230 */ /* 0x000fe40000004100 */
[----:B------:R-:W-:Y:S02]  /*09b0*/  HADD2.F32 R55, -RZ, R26.H0_H0 ;  /* 0x2000001aff377230 */ /* 0x000fe40000004100 */
[----:B------:R-:W-:Y:S01]  /*09c0*/  FFMA.FTZ R16, R58, R73, R81 ;  /* 0x000000493a107223 */ /* 0x000fe20000010051 */
[--C-:B--2---:R-:W-:Y:S02]  /*09d0*/  HADD2.F32 R51, -RZ, R12.reuse.H0_H0 ;  /* 0x2000000cff337230 */ /* 0x104fe40000004100 */
[----:B------:R-:W-:Y:S01]  /*09e0*/  FMUL.FTZ R25, R57, UR6 ;  /* 0x0000000639197c20 */ /* 0x000fe20008410000 */
[----:B------:R-:W-:-:S02]  /*09f0*/  HADD2.F32 R50, -RZ, R12.H1_H1 ;  /* 0x3000000cff327230 */ /* 0x000fc40000004100 */
[----:B------:R-:W-:Y:S01]  /*0a00*/  FFMA.FTZ R3, R57, R72, R16 ;  /* 0x0000004839037223 */ /* 0x000fe20000010010 */
[----:B------:R-:W-:Y:S02]  /*0a10*/  HADD2.F32 R54, -RZ, R26.H1_H1 ;  /* 0x3000001aff367230 */ /* 0x000fe40000004100 */
[----:B------:R-:W-:Y:S01]  /*0a20*/  FMUL.FTZ R26, R58, UR6 ;  /* 0x000000063a1a7c20 */ /* 0x000fe20008410000 */
[--C-:B------:R-:W-:Y:S02]  /*0a30*/  HADD2.F32 R53, -RZ, R27.reuse.H0_H0 ;  /* 0x2000001bff357230 */ /* 0x100fe40000004100 */
[----:B------:R-:W-:Y:S01]  /*0a40*/  FFMA.FTZ R12, R56, R71, R3 ;  /* 0x00000047380c7223 */ /* 0x000fe20000010003 */
[----:B------:R-:W-:Y:S02]  /*0a50*/  HADD2.F32 R52, -RZ, R27.H1_H1 ;  /* 0x3000001bff347230 */ /* 0x000fe40000004100 */
[----:B------:R-:W-:Y:S01]  /*0a60*/  FMUL.FTZ R27, R0, UR6 ;  /* 0x00000006001b7c20 */ /* 0x000fe20008410000 */
[----:B------:R-:W-:-:S02]  /*0a70*/  HADD2.F32 R49, -RZ, R13.H0_H0 ;  /* 0x2000000dff317230 */ /* 0x000fc40000004100 */
[C---:B------:R-:W-:Y:S01]  /*0a80*/  FFMA.FTZ R3, R55.reuse, R70, R12 ;  /* 0x0000004637037223 */ /* 0x040fe2000001000c */
        /* <DEDUP_REMOVED lines=10> */
[----:B------:R-:W-:Y:S01]  /*0b30*/  FMUL.FTZ R21, R53, UR6 ;  /* 0x0000000635157c20 */ /* 0x000fe20008410000 */
[C---:B------:R-:W-:Y:S01]  /*0b40*/  FFMA.FTZ R12, R52.reuse, R67, R3 ;  /* 0x00000043340c7223 */ /* 0x040fe20000010003 */
[----:B------:R-:W-:Y:S01]  /*0b50*/  FMUL.FTZ R20, R52, UR6 ;  /* 0x0000000634147c20 */ /* 0x000fe20008410000 */
[C---:B------:R-:W-:Y:S01]  /*0b60*/  FMUL.FTZ R19, R51.reuse, UR6 ;  /* 0x0000000633137c20 */ /* 0x040fe20008410000 */
[----:B------:R-:W-:Y:S01]  /*0b70*/  FMUL.FTZ R18, R50, UR6 ;  /* 0x0000000632127c20 */ /* 0x000fe20008410000 */
[----:B------:R-:W-:Y:S01]  /*0b80*/  FFMA.FTZ R3, R51, R66, R12 ;  /* 0x0000004233037223 */ /* 0x000fe2000001000c */
[----:B------:R-:W-:Y:S01]  /*0b90*/  FMUL.FTZ R17, R49, UR6 ;  /* 0x0000000631117c20 */ /* 0x000fe20008410000 */
[----:B------:R-:W-:Y:S01]  /*0ba0*/  FMUL.FTZ R16, R48, UR6 ;  /* 0x0000000630107c20 */ /* 0x000fe20008410000 */
[----:B------:R-:W-:Y:S01]  /*0bb0*/  FMUL.FTZ R15, R47, UR6 ;  /* 0x000000062f0f7c20 */ /* 0x000fe20008410000 */
[----:B------:R-:W-:Y:S01]  /*0bc0*/  FFMA.FTZ R12, R50, R65, R3 ;  /* 0x00000041320c7223 */ /* 0x000fe20000010003 */
[----:B------:R-:W-:Y:S01]  /*0bd0*/  FMUL.FTZ R14, R46, UR6 ;  /* 0x000000062e0e7c20 */ /* 0x000fe20008410000 */
[----:B------:R-:W-:-:S02]  /*0be0*/  FMUL.FTZ R13, R45, UR6 ;  /* 0x000000062d0d7c20 */ /* 0x000fc40008410000 */
[----:B------:R-:W-:-:S04]  /*0bf0*/  FFMA.FTZ R3, R49, R64, R12 ;  /* 0x0000004031037223 */ /* 0x000fc8000001000c */
[----:B------:R-:W-:-:S04]  /*0c00*/  FFMA.FTZ R12, R48, R63, R3 ;  /* 0x0000003f300c7223 */ /* 0x000fc80000010003 */
[----:B------:R-:W-:-:S04]  /*0c10*/  FFMA.FTZ R3, R47, R62, R12 ;  /* 0x0000003e2f037223 */ /* 0x000fc8000001000c */
[----:B------:R-:W-:-:S04]  /*0c20*/  FFMA.FTZ R12, R46, R61, R3 ;  /* 0x0000003d2e0c7223 */ /* 0x000fc80000010003 */
[----:B------:R-:W-:Y:S01]  /*0c30*/  FFMA.FTZ R81, R45, R60, R12 ;  /* 0x0000003c2d517223 */ /* 0x000fe2000001000c */
[----:B------:R-:W-:-:S03]  /*0c40*/  FMUL.FTZ R12, R44, UR6 ;  /* 0x000000062c0c7c20 */ /* 0x000fc60008410000 */
[----:B------:R-:W-:Y:S01]  /*0c50*/  FFMA.FTZ R81, R44, R59, R81 ;  /* 0x0000003b2c517223 */ /* 0x000fe20000010051 */
[----:B------:R-:W-:Y:S06]  /*0c60*/  BAR.SYNC.DEFER_BLOCKING 0x0 ;  /* 0x0000000000007b1d */ /* 0x000fec0000010000 */
[----:B------:R-:W-:Y:S05]  /*0c70*/  BRA.U !UP0, `(.L_x_1653) ;  /* 0x0000002908287547 */ /* 0x000fea000b800000 */
[----:B------:R-:W0:Y:S01]  /*0c80*/  S2UR UR37, SR_CTAID.Y ;  /* 0x00000000002579c3 */ /* 0x000e220000002600 */
[----:B------:R-:W0:Y:S01]  /*0c90*/  LDCU.64 UR32, c[0x0][0x3b8] ;  /* 0x00007700ff2077ac */ /* 0x000e220008000a00 */
[--C-:B------:R-:W-:Y:S02]  /*0ca0*/  HADD2.F32 R92, -RZ, R8.reuse.H0_H0 ;  /* 0x20000008ff5c7230 */ /* 0x100fe40000004100 */
[----:B------:R-:W-:Y:S02]  /*0cb0*/  HFMA2 R43, -RZ, RZ, 0, 0 ;  /* 0x00000000ff2b7431 */ /* 0x000fe400000001ff */
[----:B------:R-:W-:Y:S01]  /*0cc0*/  HADD2.F32 R90, -RZ, R8.H1_H1 ;  /* 0x30000008ff5a7230 */ /* 0x000fe20000004100 */
[----:B------:R-:W1:Y:S01]  /*0cd0*/  LDCU.128 UR12, c[0x0][0x440] ;  /* 0x00008800ff0c77ac */ /* 0x000e620008000c00 */
[--C-:B------:R-:W-:Y:S02]  /*0ce0*/  HADD2.F32 R95, -RZ, R9.reuse.H0_H0 ;  /* 0x20000009ff5f7230 */ /* 0x100fe40000004100 */
[----:B------:R-:W-:Y:S01]  /*0cf0*/  FADD.FTZ R92, R92, UR7 ;  /* 0x000000075c5c7e21 */ /* 0x000fe20008010000 */
[----:B------:R-:W2:Y:S01]  /*0d00*/  LDC R3, c[0x0][0x394] ;  /* 0x0000e500ff037b82 */ /* 0x000ea20000000800 */
[----:B------:R-:W3:Y:S01]  /*0d10*/  LDCU.64 UR28, c[0x0][0x3d8] ;  /* 0x00007b00ff1c77ac */ /* 0x000ee20008000a00 */
[----:B------:R-:W-:-:S02]  /*0d20*/  HADD2.F32 R88, -RZ, R9.H1_H1 ;  /* 0x30000009ff587230 */ /* 0x000fc40000004100 */
[----:B------:R-:W-:Y:S01]  /*0d30*/  FADD.FTZ R90, R90, UR7 ;  /* 0x000000075a5a7e21 */ /* 0x000fe20008010000 */
[--C-:B------:R-:W-:Y:S01]  /*0d40*/  HADD2.F32 R93, -RZ, R10.reuse.H0_H0 ;  /* 0x2000000aff5d7230 */ /* 0x100fe20000004100 */
[----:B------:R-:W4:Y:S01]  /*0d50*/  LDCU.64 UR34, c[0x0][0x450] ;  /* 0x00008a00ff2277ac */ /* 0x000f220008000a00 */
[----:B------:R-:W-:Y:S02]  /*0d60*/  HADD2.F32 R86, -RZ, R10.H1_H1 ;  /* 0x3000000aff567230 */ /* 0x000fe40000004100 */
[----:B------:R-:W-:Y:S01]  /*0d70*/  FADD.FTZ R95, R95, UR7 ;  /* 0x000000075f5f7e21 */ /* 0x000fe20008010000 */
[--C-:B------:R-:W-:Y:S01]  /*0d80*/  HADD2.F32 R91, -RZ, R11.reuse.H0_H0 ;  /* 0x2000000bff5b7230 */ /* 0x100fe20000004100 */
[----:B------:R-:W5:Y:S01]  /*0d90*/  LDCU.128 UR8, c[0x0][0x3a0] ;  /* 0x00007400ff0877ac */ /* 0x000f620008000c00 */
[----:B------:R-:W-:Y:S02]  /*0da0*/  HADD2.F32 R84, -RZ, R11.H1_H1 ;  /* 0x3000000bff547230 */ /* 0x000fe40000004100 */
[----:B------:R-:W-:Y:S01]  /*0db0*/  FADD.FTZ R88, R88, UR7 ;  /* 0x0000000758587e21 */ /* 0x000fe20008010000 */
[--C-:B------:R-:W-:Y:S01]  /*0dc0*/  HADD2.F32 R89, -RZ, R4.reuse.H0_H0 ;  /* 0x20000004ff597230 */ /* 0x100fe20000004100 */
[----:B------:R-:W5:Y:S01]  /*0dd0*/  LDCU.64 UR38, c[0x0][0x3c0] ;  /* 0x00007800ff2677ac */ /* 0x000f620008000a00 */
[----:B------:R-:W-:-:S02]  /*0de0*/  HADD2.F32 R82, -RZ, R4.H1_H1 ;  /* 0x30000004ff527230 */ /* 0x000fc40000004100 */
[----:B------:R-:W-:Y:S01]  /*0df0*/  FADD.FTZ R93, R93, UR7 ;  /* 0x000000075d5d7e21 */ /* 0x000fe20008010000 */
[--C-:B------:R-:W-:Y:S01]  /*0e00*/  HADD2.F32 R87, -RZ, R5.reuse.H0_H0 ;  /* 0x20000005ff577230 */ /* 0x100fe20000004100 */
[----:B0-----:R-:W-:Y:S01]  /*0e10*/  UIMAD.WIDE.U32 UR24, UR37, UR32, URZ ;  /* 0x00000020251872a5 */ /* 0x001fe2000f8e00ff */
[----:B------:R-:W-:Y:S01]  /*0e20*/  HADD2.F32 R80, -RZ, R5.H1_H1 ;  /* 0x30000005ff507230 */ /* 0x000fe20000004100 */
[----:B---3--:R-:W-:Y:S01]  /*0e30*/  UIMAD.WIDE.U32 UR26, UR37, UR28, URZ ;  /* 0x0000001c251a72a5 */ /* 0x008fe2000f8e00ff */
[--C-:B------:R-:W-:Y:S01]  /*0e40*/  HADD2.F32 R85, -RZ, R6.reuse.H0_H0 ;  /* 0x20000006ff557230 */ /* 0x100fe20000004100 */
[----:B-1----:R-:W-:Y:S01]  /*0e50*/  ULEA UR32, UP0, UR24, UR14, 0x2 ;  /* 0x0000000e18207291 */ /* 0x002fe2000f8010ff */
[----:B------:R-:W0:Y:S01]  /*0e60*/  S2UR UR14, SR_CgaCtaId ;  /* 0x00000000000e79c3 */ /* 0x000e220000008800 */
[----:B------:R-:W-:Y:S01]  /*0e70*/  UIMAD UR23, UR37, UR29, UR27 ;  /* 0x0000001d251772a4 */ /* 0x000fe2000f8e021b */
[----:B--2---:R-:W-:Y:S01]  /*0e80*/  ISETP.LE.AND P0, PT, R3, UR16, PT ;  /* 0x0000001003007c0c */ /* 0x004fe2000bf03270 */
[----:B----4-:R-:W-:Y:S01]  /*0e90*/  ULEA UR27, UP1, UR26, UR34, 0x2 ;  /* 0x000000221a1b7291 */ /* 0x010fe2000f8210ff */
[----:B------:R-:W-:Y:S01]  /*0ea0*/  HADD2.F32 R78, -RZ, R6.H1_H1 ;  /* 0x30000006ff4e7230 */ /* 0x000fe20000004100 */
[----:B-----5:R-:W-:Y:S01]  /*0eb0*/  UIMAD.WIDE.U32 UR28, UR37, UR8, URZ ;  /* 0x00000008251c72a5 */ /* 0x020fe2000f8e00ff */
[--C-:B------:R-:W-:Y:S01]  /*0ec0*/  HADD2.F32 R83, -RZ, R7.reuse.H0_H0 ;  /* 0x20000007ff537230 */ /* 0x100fe20000004100 */
[----:B------:R-:W-:Y:S01]  /*0ed0*/  ULEA.HI.X UR26, UR26, UR35, UR23, 0x2, UP1 ;  /* 0x000000231a1a7291 */ /* 0x000fe200088f1417 */
[----:B------:R-:W-:Y:S01]  /*0ee0*/  HADD2.F32 R76, -RZ, R7.H1_H1 ;  /* 0x30000007ff4c7230 */ /* 0x000fe20000004100 */
[----:B------:R-:W1:Y:S01]  /*0ef0*/  LDCU.64 UR34, c[0x0][0x3e0] ;  /* 0x00007c00ff2277ac */ /* 0x000e620008000a00 */
[----:B------:R-:W-:Y:S01]  /*0f00*/  ISETP.EQ.AND P0, PT, R2, RZ, !P0 ;  /* 0x000000ff0200720c */ /* 0x000fe20004702270 */
[----:B------:R-:W-:Y:S01]  /*0f10*/  FADD.FTZ R86, R86, UR7 ;  /* 0x0000000756567e21 */ /* 0x000fe20008010000 */
[----:B------:R-:W-:Y:S01]  /*0f20*/  FADD.FTZ R91, R91, UR7 ;  /* 0x000000075b5b7e21 */ /* 0x000fe20008010000 */
[----:B------:R-:W-:Y:S01]  /*0f30*/  UIMAD UR33, UR37, UR33, UR25 ;  /* 0x00000021252172a4 */ /* 0x000fe2000f8e0219 */
[----:B------:R-:W-:Y:S01]  /*0f40*/  P2R R118, PR, RZ, 0x1 ;  /* 0x00000001ff767803 */ /* 0x000fe20000000000 */
[----:B------:R-:W-:Y:S01]  /*0f50*/  ULEA UR25, UP2, UR28, UR12, 0x2 ;  /* 0x0000000c1c197291 */ /* 0x000fe2000f8410ff */
[----:B------:R-:W-:Y:S01]  /*0f60*/  FADD.FTZ R84, R84, UR7 ;  /* 0x0000000754547e21 */ /* 0x000fe20008010000 */
[----:B------:R-:W-:Y:S01]  /*0f70*/  UIMAD UR9, UR37, UR9, UR29 ;  /* 0x00000009250972a4 */ /* 0x000fe2000f8e021d */
[----:B------:R-:W-:Y:S01]  /*0f80*/  FADD.FTZ R89, R89, UR7 ;  /* 0x0000000759597e21 */ /* 0x000fe20008010000 */
[----:B------:R-:W-:Y:S01]  /*0f90*/  UIADD3 UR8, UPT, UPT, UR16, -0x1, URZ ;  /* 0xffffffff10087890 */ /* 0x000fe2000fffe0ff */
[----:B------:R-:W-:Y:S01]  /*0fa0*/  FADD.FTZ R82, R82, UR7 ;  /* 0x0000000752527e21 */ /* 0x000fe20008010000 */
[----:B------:R-:W-:Y:S01]  /*0fb0*/  ULEA.HI.X UR28, UR28, UR13, UR9, 0x2, UP2 ;  /* 0x0000000d1c1c7291 */ /* 0x000fe200090f1409 */
[----:B------:R-:W-:Y:S01]  /*0fc0*/  FADD.FTZ R87, R87, UR7 ;  /* 0x0000000757577e21 */ /* 0x000fe20008010000 */
[----:B------:R-:W-:Y:S01]  /*0fd0*/  USHF.L.U32 UR8, UR8, 0x8, URZ ;  /* 0x0000000808087899 */ /* 0x000fe200080006ff */
[----:B------:R-:W-:Y:S01]  /*0fe0*/  FADD.FTZ R80, R80, UR7 ;  /* 0x0000000750507e21 */ /* 0x000fe20008010000 */
[----:B------:R-:W-:Y:S01]  /*0ff0*/  UMOV UR13, 0x400 ;  /* 0x00000400000d7882 */ /* 0x000fe20000000000 */
[----:B------:R-:W-:Y:S01]  /*1000*/  UIADD3 UR9, UPT, UPT, UR16, -0x2, URZ ;  /* 0xfffffffe10097890 */ /* 0x000fe2000fffe0ff */
[----:B------:R-:W-:Y:S01]  /*1010*/  FADD.FTZ R85, R85, UR7 ;  /* 0x0000000755557e21 */ /* 0x000fe20008010000 */
[----:B0-----:R-:W-:Y:S01]  /*1020*/  ULEA UR13, UR14, UR13, 0x18 ;  /* 0x0000000d0e0d7291 */ /* 0x001fe2000f8ec0ff */
[----:B------:R-:W-:Y:S01]  /*1030*/  FADD.FTZ R78, R78, UR7 ;  /* 0x000000074e4e7e21 */ /* 0x000fe20008010000 */
[----:B------:R-:W-:Y:S01]  /*1040*/  ULEA.HI.X UR29, UR24, UR15, UR33, 0x2, UP0 ;  /* 0x0000000f181d7291 */ /* 0x000fe200080f1421 */
[----:B------:R-:W-:Y:S01]  /*1050*/  FADD.FTZ R83, R83, UR7 ;  /* 0x0000000753537e21 */ /* 0x000fe20008010000 */
[----:B------:R-:W-:Y:S01]  /*1060*/  FADD.FTZ R76, R76, UR7 ;  /* 0x000000074c4c7e21 */ /* 0x000fe20008010000 */
[----:B------:R-:W-:-:S02]  /*1070*/  USHF.L.U64.HI UR15, UR10, 0x2, UR11 ;  /* 0x000000020a0f7899 */ /* 0x000fc4000801020b */
[----:B------:R-:W-:Y:S02]  /*1080*/  ULOP3.LUT UR11, UR8, 0x100, URZ, 0xc0, !UPT ;  /* 0x00000100080b7892 */ /* 0x000fe4000f8ec0ff */
[----:B------:R-:W-:Y:S01]  /*1090*/  UIADD3 UR33, UPT, UPT, UR13, 0x1ae0, URZ ;  /* 0x00001ae00d217890 */ /* 0x000fe2000fffe0ff */
[----:B------:R-:W0:Y:S01]  /*10a0*/  LDCU UR40, c[0x0][0x394] ;  /* 0x00007280ff2877ac */ /* 0x000e220008000800 */
[----:B------:R-:W2:Y:S01]  /*10b0*/  LDCU UR41, c[0x0][0x38c] ;  /* 0x00007180ff2977ac */ /* 0x000ea20008000800 */
[----:B------:R-:W-:Y:S02]  /*10c0*/  UIMAD UR12, UR9, UR36, URZ ;  /* 0x00000024090c72a4 */ /* 0x000fe4000f8e02ff */
[----:B-1----:R-:W-:Y:S02]  /*10d0*/  USHF.L.U64.HI UR24, UR34, 0x2, UR35 ;  /* 0x0000000222187899 */ /* 0x002fe40008010223 */
[----:B------:R-:W-:Y:S02]  /*10e0*/  USHF.L.U64.HI UR23, UR38, 0x2, UR39 ;  /* 0x0000000226177899 */ /* 0x000fe40008010227 */
[----:B------:R-:W-:Y:S01]  /*10f0*/  UIADD3 UR13, UPT, UPT, UR13, 0x24e0, URZ ;  /* 0x000024e00d0d7890 */ /* 0x000fe2000fffe0ff */
[----:B------:R-:W-:-:S11]  /*1100*/  UMOV UR8, URZ ;  /* 0x000000ff00087c82 */ /* 0x000fd60008000000 */
.L_x_1666:
[----:B------:R-:W-:Y:S02]  /*1110*/  MOV R6, UR25 ;  /* 0x0000001900067c02 */ /* 0x000fe40008000f00 */
[----:B------:R-:W-:-:S05]  /*1120*/  MOV R7, UR28 ;  /* 0x0000001c00077c02 */ /* 0x000fca0008000f00 */
[----:B------:R-:W3:Y:S01]  /*1130*/  LDG.E R6, desc[UR30][R6.64] ;  /* 0x0000001e06067981 */ /* 0x000ee2000c1e1900 */
[----:B-1----:R-:W-:Y:S02]  /*1140*/  MOV R2, UR32 ;  /* 0x0000002000027c02 */ /* 0x002fe40008000f00 */
[----:B------:R-:W-:Y:S02]  /*1150*/  MOV R5, UR26 ;  /* 0x0000001a00057c02 */ /* 0x000fe40008000f00 */
[----:B------:R-:W-:Y:S02]  /*1160*/  MOV R3, UR29 ;  /* 0x0000001d00037c02 */ /* 0x000fe40008000f00 */
[----:B------:R-:W-:-:S03]  /*1170*/  MOV R4, UR27 ;  /* 0x0000001b00047c02 */ /* 0x000fc60008000f00 */
[----:B------:R1:W4:Y:S04]  /*1180*/  LDG.E R2, desc[UR30][R2.64] ;  /* 0x0000001e02027981 */ /* 0x000328000c1e1900 */
[----:B------:R5:W4:Y:S01]  /*1190*/  LDG.E R5, desc[UR30][R4.64] ;  /* 0x0000001e04057981 */ /* 0x000b22000c1e1900 */
[----:B0-----:R-:W0:Y:S01]  /*11a0*/  S2UR UR14, SR_CgaCtaId ;  /* 0x00000000000e79c3 */ /* 0x001e220000008800 */
[----:B------:R-:W-:Y:S01]  /*11b0*/  UMOV UR9, 0x400 ;  /* 0x0000040000097882 */ /* 0x000fe20000000000 */
[----:B------:R-:W-:Y:S01]  /*11c0*/  BSSY.RECONVERGENT B0, `(.L_x_1654) ;  /* 0x0000049000007945 */ /* 0x000fe20003800200 */
[----:B------:R-:W2:Y:S01]  /*11d0*/  S2R R94, SR_TID.X ;  /* 0x00000000005e7919 */ /* 0x000ea20000002100 */
[----:B0-----:R-:W-:Y:S01]  /*11e0*/  ULEA UR9, UR14, UR9, 0x18 ;  /* 0x000000090e097291 */ /* 0x001fe2000f8ec0ff */
[----:B--2---:R-:W-:-:S02]  /*11f0*/  ISETP.NE.AND P0, PT, R94, RZ, PT ;  /* 0x000000ff5e00720c */ /* 0x004fc40003f05270 */
[C---:B-1----:R-:W-:Y:S02]  /*1200*/  IADD3 R3, PT, PT, R94.reuse, 0x200, RZ ;  /* 0x000002005e037810 */ /* 0x042fe40007ffe0ff */
[----:B------:R-:W-:Y:S02]  /*1210*/  ISETP.NE.AND P1, PT, R94, 0x7f, PT ;  /* 0x0000007f5e00780c */ /* 0x000fe40003f25270 */
[----:B------:R-:W-:-:S04]  /*1220*/  SEL R3, R3, UR11, P0 ;  /* 0x0000000b03037c07 */ /* 0x000fc80008000000 */
[----:B-----5:R-:W-:Y:S02]  /*1230*/  LEA R4, R3, UR9, 0x2 ;  /* 0x0000000903047c11 */ /* 0x020fe4000f8e10ff */
[----:B---3--:R-:W-:-:S13]  /*1240*/  R2UR UR35, R6 ;  /* 0x00000000062372ca */ /* 0x008fda00000e0000 */
[----:B------:R-:W-:Y:S01]  /*1250*/  MOV R9, UR35 ;  /* 0x0000002300097c02 */ /* 0x000fe20008000f00 */
[----:B----4-:R-:W-:-:S04]  /*1260*/  FMUL.FTZ R5, R2, R5 ;  /* 0x0000000502057220 */ /* 0x010fc80000410000 */
[----:B------:R-:W-:Y:S01]  /*1270*/  FMUL.FTZ R9, R9, 1.4426950216293334961 ;  /* 0x3fb8aa3b09097820 */ /* 0x000fe20000410000 */
[-C--:B------:R-:W-:Y:S01]  /*1280*/  FMUL.FTZ R113, R0, R5.reuse ;  /* 0x0000000500717220 */ /* 0x080fe20000410000 */
[-C--:B------:R-:W-:Y:S01]  /*1290*/  FMUL.FTZ R112, R58, R5.reuse ;  /* 0x000000053a707220 */ /* 0x080fe20000410000 */
[----:B------:R-:W-:Y:S01]  /*12a0*/  FMUL.FTZ R111, R57, R5 ;  /* 0x00000005396f7220 */ /* 0x000fe20000410000 */
[-C--:B------:R-:W-:Y:S01]  /*12b0*/  FMUL.FTZ R145, R92, R9.reuse ;  /* 0x000000095c917220 */ /* 0x080fe20000410000 */
[-C--:B------:R-:W-:Y:S01]  /*12c0*/  FMUL.FTZ R128, R90, R9.reuse ;  /* 0x000000095a807220 */ /* 0x080fe20000410000 */
[-C--:B------:R-:W-:Y:S01]  /*12d0*/  FMUL.FTZ R127, R95, R9.reuse ;  /* 0x000000095f7f7220 */ /* 0x080fe20000410000 */
[-C--:B------:R-:W-:Y:S01]  /*12e0*/  FMUL.FTZ R126, R88, R9.reuse ;  /* 0x00000009587e7220 */ /* 0x080fe20000410000 */
[-C--:B------:R-:W-:Y:S01]  /*12f0*/  FMUL.FTZ R125, R93, R9.reuse ;  /* 0x000000095d7d7220 */ /* 0x080fe20000410000 */
[-C--:B------:R-:W-:Y:S01]  /*1300*/  FMUL.FTZ R124, R86, R9.reuse ;  /* 0x00000009567c7220 */ /* 0x080fe20000410000 */
        /* <DEDUP_REMOVED lines=11> */
[----:B------:R-:W1:Y:S01]  /*13c0*/  MUFU.EX2 R128, R128 ;  /* 0x0000008000807308 */ /* 0x000e620000000800 */
[-C--:B------:R-:W-:Y:S01]  /*13d0*/  FMUL.FTZ R110, R56, R5.reuse ;  /* 0x00000005386e7220 */ /* 0x080fe20000410000 */
[-C--:B------:R-:W-:Y:S01]  /*13e0*/  FMUL.FTZ R109, R55, R5.reuse ;  /* 0x00000005376d7220 */ /* 0x080fe20000410000 */
[-C--:B------:R-:W-:Y:S01]  /*13f0*/  FMUL.FTZ R108, R54, R5.reuse ;  /* 0x00000005366c7220 */ /* 0x080fe20000410000 */
[-C--:B------:R-:W-:Y:S01]  /*1400*/  FMUL.FTZ R106, R53, R5.reuse ;  /* 0x00000005356a7220 */ /* 0x080fe20000410000 */
[-C--:B------:R-:W-:Y:S01]  /*1410*/  FMUL.FTZ R105, R52, R5.reuse ;  /* 0x0000000534697220 */ /* 0x080fe20000410000 */
[----:B0-----:R0:W-:Y:S01]  /*1420*/  STS [R4+0x1ae0], R145 ;  /* 0x001ae09104007388 */ /* 0x0011e20000000800 */
[-C--:B------:R-:W-:Y:S01]  /*1430*/  FMUL.FTZ R104, R51, R5.reuse ;  /* 0x0000000533687220 */ /* 0x080fe20000410000 */
[----:B------:R-:W2:Y:S01]  /*1440*/  MUFU.EX2 R127, R127 ;  /* 0x0000007f007f7308 */ /* 0x000ea20000000800 */
[-C--:B------:R-:W-:Y:S01]  /*1450*/  FMUL.FTZ R103, R50, R5.reuse ;  /* 0x0000000532677220 */ /* 0x080fe20000410000 */
[-C--:B------:R-:W-:Y:S01]  /*1460*/  FMUL.FTZ R102, R49, R5.reuse ;  /* 0x0000000531667220 */ /* 0x080fe20000410000 */
[-C--:B------:R-:W-:Y:S01]  /*1470*/  FMUL.FTZ R101, R48, R5.reuse ;  /* 0x0000000530657220 */ /* 0x080fe20000410000 */
[-C--:B------:R-:W-:Y:S01]  /*1480*/  FMUL.FTZ R100, R47, R5.reuse ;  /* 0x000000052f647220 */ /* 0x080fe20000410000 */
[-C--:B------:R-:W-:Y:S01]  /*1490*/  FMUL.FTZ R99, R46, R5.reuse ;  /* 0x000000052e637220 */ /* 0x080fe20000410000 */
[-C--:B------:R-:W-:Y:S01]  /*14a0*/  FMUL.FTZ R98, R45, R5.reuse ;  /* 0x000000052d627220 */ /* 0x080fe20000410000 */
[----:B------:R-:W-:Y:S01]  /*14b0*/  FMUL.FTZ R97, R44, R5 ;  /* 0x000000052c617220 */ /* 0x000fe20000410000 */
[----:B------:R-:W3:Y:S08]  /*14c0*/  MUFU.EX2 R126, R126 ;  /* 0x0000007e007e7308 */ /* 0x000ef00000000800 */
        /* <DEDUP_REMOVED lines=12> */
[----:B------:R-:W-:Y:S06]  /*1590*/  BAR.SYNC.DEFER_BLOCKING 0x0 ;  /* 0x0000000000007b1d */ /* 0x000fec0000010000 */
[----:B-1234-:R-:W-:Y:S05]  /*15a0*/  @P1 BRA `(.L_x_1655) ;  /* 0x0000000000201947 */ /* 0x01efea0003800000 */
[----:B------:R-:W-:Y:S01]  /*15b0*/  UISETP.NE.AND UP0, UPT, UR16, UR40, UPT ;  /* 0x000000281000728c */ /* 0x000fe2000bf05270 */
[----:B------:R-:W-:-:S08]  /*15c0*/  HFMA2 R96, -RZ, RZ, 1.875, 0 ;  /* 0x3f800000ff607431 */ /* 0x000fd000000001ff */
[----:B------:R-:W-:Y:S05]  /*15d0*/  BRA.U !UP0, `(.L_x_1656) ;  /* 0x00000001081c7547 */ /* 0x000fea000b800000 */
[----:B------:R-:W-:Y:S01]  /*15e0*/  USHF.L.U32 UR14, UR16, 0xa, URZ ;  /* 0x0000000a100e7899 */ /* 0x000fe200080006ff */
[----:B------:R-:W-:-:S03]  /*15f0*/  MOV R96, UR33 ;  /* 0x0000002100607c02 */ /* 0x000fc60008000f00 */
[----:B------:R-:W-:-:S09]  /*1600*/  ULOP3.LUT UR14, UR14, 0x400, URZ, 0xc0, !UPT ;  /* 0x000004000e0e7892 */ /* 0x000fd2000f8ec0ff */
[----:B------:R-:W2:Y:S01]  /*1610*/  LDS R96, [R96+UR14] ;  /* 0x0000000e60607984 */ /* 0x000ea20008000800 */
[----:B------:R-:W-:Y:S05]  /*1620*/  BRA `(.L_x_1656) ;  /* 0x0000000000087947 */ /* 0x000fea0003800000 */
.L_x_1655:
[----:B------:R-:W-:-:S06]  /*1630*/  LEA R96, R94, UR9, 0x2 ;  /* 0x000000095e607c11 */ /* 0x000fcc000f8e10ff */
[----:B------:R-:W1:Y:S02]  /*1640*/  LDS R96, [R96+0x22e4] ;  /* 0x0022e40060607984 */ /* 0x000e640000000800 */
.L_x_1656:
[----:B------:R-:W-:Y:S05]  /*1650*/  BSYNC.RECONVERGENT B0 ;  /* 0x0000000000007941 */ /* 0x000fea0003800200 */
.L_x_1654:
[----:B------:R-:W-:Y:S02]  /*1660*/  LOP3.LUT P1, RZ, R94, 0x1f, RZ, 0xc0, !PT ;  /* 0x0000001f5eff7812 */ /* 0x000fe4000782c0ff */
[----:B------:R-:W-:Y:S01]  /*1670*/  MOV R2, UR16 ;  /* 0x0000001000027c02 */ /* 0x000fe20008000f00 */
[----:B------:R-:W-:Y:S01]  /*1680*/  HFMA2 R5, -RZ, RZ, 0, 0 ;  /* 0x00000000ff057431 */ /* 0x000fe200000001ff */
[----:B0-----:R-:W-:Y:S02]  /*1690*/  MOV R4, 0x3f800000 ;  /* 0x3f80000000047802 */ /* 0x001fe40000000f00 */
[----:B------:R-:W-:Y:S01]  /*16a0*/  ISETP.EQ.OR P1, PT, R2, 0x1, P1 ;  /* 0x000000010200780c */ /* 0x000fe20000f22670 */
[----:B------:R-:W-:Y:S01]  /*16b0*/  FMUL.FTZ R152, R92, R75 ;  /* 0x0000004b5c987220 */ /* 0x000fe20000410000 */
[----:B------:R-:W-:Y:S01]  /*16c0*/  FMUL.FTZ R141, R90, R73 ;  /* 0x000000495a8d7220 */ /* 0x000fe20000410000 */
[----:B------:R-:W-:Y:S01]  /*16d0*/  FMUL.FTZ R6, R145, R128 ;  /* 0x0000008091067220 */ /* 0x000fe20000410000 */
[----:B------:R-:W-:-:S02]  /*16e0*/  FMUL.FTZ R140, R95, R72 ;  /* 0x000000485f8c7220 */ /* 0x000fc40000410000 */
        /* <DEDUP_REMOVED lines=22> */
[----:B0-----:R-:W-:Y:S01]  /*1850*/  FMUL.FTZ R3, R125, R6 ;  /* 0x000000067d037220 */ /* 0x001fe20000410000 */
[----:B------:R-:W-:Y:S01]  /*1860*/  FMUL.FTZ R131, R85, R62 ;  /* 0x0000003e55837220 */ /* 0x000fe20000410000 */
[----:B------:R-:W-:Y:S01]  /*1870*/  FMUL.FTZ R132, R78, R61 ;  /* 0x0000003d4e847220 */ /* 0x000fe20000410000 */
[----:B------:R-:W-:Y:S01]  /*1880*/  FFMA.FTZ R7, R121, R7, R142 ;  /* 0x0000000779077223 */ /* 0x000fe2000001008e */
[----:B------:R-:W-:Y:S01]  /*1890*/  FMUL.FTZ R2, R124, R3 ;  /* 0x000000037c027220 */ /* 0x000fe20000410000 */
[----:B------:R-:W-:Y:S01]  /*18a0*/  FMUL.FTZ R133, R83, R60 ;  /* 0x0000003c53857220 */ /* 0x000fe20000410000 */
[----:B------:R-:W-:Y:S01]  /*18b0*/  ISETP.GT.U32.AND P2, PT, R94, 0x1f, PT ;  /* 0x0000001f5e00780c */ /* 0x000fe20003f44070 */
        /* <DEDUP_REMOVED lines=18> */
[----:B------:R-:W-:-:S03]  /*19e0*/  FFMA.FTZ R3, R114, R7, R133 ;  /* 0x0000000772037223 */ /* 0x000fc60000010085 */
[C---:B------:R-:W-:Y:S01]  /*19f0*/  FMUL.FTZ R2, R107.reuse, R2 ;  /* 0x000000026b027220 */ /* 0x040fe20000410000 */
[----:B------:R-:W-:-:S05]  /*1a00*/  FFMA.FTZ R3, R107, R3, R134 ;  /* 0x000000036b037223 */ /* 0x000fca0000010086 */
[----:B------:R0:W-:Y:S02]  /*1a10*/  STS.64 [R135+0x10d0], R2 ;  /* 0x0010d00287007388 */ /* 0x0001e40000000a00 */
[----:B0-----:R-:W-:Y:S01]  /*1a20*/  P2R R2, PR, RZ, 0x4 ;  /* 0x00000004ff027803 */ /* 0x001fe20000000000 */
[----:B------:R-:W-:Y:S06]  /*1a30*/  BAR.SYNC.DEFER_BLOCKING 0x0 ;  /* 0x0000000000007b1d */ /* 0x000fec0000010000 */
[----:B------:R-:W-:Y:S05]  /*1a40*/  @P2 BRA `(.L_x_1657) ;  /* 0x0000000400082947 */ /* 0x000fea0003800000 */
[----:B------:R-:W-:Y:S01]  /*1a50*/  MOV R143, 0x28 ;  /* 0x00000028008f7802 */ /* 0x000fe20000000f00 */
[----:B------:R-:W-:Y:S01]  /*1a60*/  UMOV UR14, 0xffffffff ;  /* 0xffffffff000e7882 */ /* 0x000fe20000000000 */
[C---:B------:R-:W-:Y:S02]  /*1a70*/  ISETP.GE.AND P1, PT, R77.reuse, 0x10, PT ;  /* 0x000000104d00780c */ /* 0x040fe40003f26270 */
[C---:B------:R-:W-:Y:S01]  /*1a80*/  ISETP.GE.AND P2, PT, R77.reuse, 0x8, PT ;  /* 0x000000084d00780c */ /* 0x040fe20003f46270 */
[----:B------:R-:W-:Y:S01]  /*1a90*/  IMAD R143, R94, R143, UR9 ;  /* 0x000000095e8f7e24 */ /* 0x000fe2000f8e028f */
[C---:B------:R-:W-:Y:S02]  /*1aa0*/  ISETP.GE.AND P3, PT, R77.reuse, 0x4, PT ;  /* 0x000000044d00780c */ /* 0x040fe40003f66270 */
[C---:B------:R-:W-:Y:S02]  /*1ab0*/  ISETP.GE.AND P4, PT, R77.reuse, 0x2, PT ;  /* 0x000000024d00780c */ /* 0x040fe40003f86270 */
[----:B------:R-:W-:Y:S01]  /*1ac0*/  LDS.64 R8, [R143+0x10d0] ;  /* 0x0010d0008f087984 */ /* 0x000fe20000000a00 */
[----:B------:R-:W-:-:S03]  /*1ad0*/  ISETP.GE.AND P5, PT, R77, 0x1, PT ;  /* 0x000000014d00780c */ /* 0x000fc60003fa6270 */
[----:B------:R-:W0:Y:S04]  /*1ae0*/  LDS.64 R6, [R143+0x10d8] ;  /* 0x0010d8008f067984 */ /* 0x000e280000000a00 */
[----:B------:R-:W3:Y:S04]  /*1af0*/  LDS.64 R2, [R143+0x10e0] ;  /* 0x0010e0008f027984 */ /* 0x000ee80000000a00 */
[----:B------:R-:W4:Y:S01]  /*1b00*/  LDS.64 R10, [R143+0x10e8] ;  /* 0x0010e8008f0a7984 */ /* 0x000f220000000a00 */
[-C--:B0-----:R-:W-:Y:S01]  /*1b10*/  FFMA.FTZ R146, R9, R6.reuse, R7 ;  /* 0x0000000609927223 */ /* 0x081fe20000010007 */
[----:B------:R-:W-:-:S03]  /*1b20*/  FMUL.FTZ R149, R8, R6 ;  /* 0x0000000608957220 */ /* 0x000fc60000410000 */
[C---:B---3--:R-:W-:Y:S01]  /*1b30*/  FFMA.FTZ R146, R2.reuse, R146, R3 ;  /* 0x0000009202927223 */ /* 0x048fe20000010003 */
[----:B------:R-:W-:-:S03]  /*1b40*/  FMUL.FTZ R149, R2, R149 ;  /* 0x0000009502957220 */ /* 0x000fc60000410000 */
[C---:B----4-:R-:W-:Y:S01]  /*1b50*/  FFMA.FTZ R11, R10.reuse, R146, R11 ;  /* 0x000000920a0b7223 */ /* 0x050fe2000001000b */
[----:B------:R-:W-:Y:S01]  /*1b60*/  FMUL.FTZ R10, R10, R149 ;  /* 0x000000950a0a7220 */ /* 0x000fe20000410000 */
[----:B------:R-:W-:Y:S06]  /*1b70*/  BRA.DIV UR14, `(.L_x_1658) ;  /* 0x0000002a0eb87947 */ /* 0x000fec000b800000 */
[----:B------:R-:W0:Y:S04]  /*1b80*/  SHFL.UP PT, R148, R11, 0x1, RZ ;  /* 0x042000000b947989 */ /* 0x000e2800000e00ff */
[----:B------:R-:W3:Y:S01]  /*1b90*/  SHFL.UP PT, R149, R10, 0x1, RZ ;  /* 0x042000000a957989 */ /* 0x000ee200000e00ff */
[C---:B0-----:R-:W-:Y:S01]  /*1ba0*/  FFMA.FTZ R148, R10.reuse, R148, R11 ;  /* 0x000000940a947223 */ /* 0x041fe2000001000b */
[----:B---3--:R-:W-:-:S04]  /*1bb0*/  @P5 FMUL.FTZ R10, R10, R149 ;  /* 0x000000950a0a5220 */ /* 0x008fc80000410000 */
        /* <DEDUP_REMOVED lines=16> */
[----:B------:R0:W3:Y:S04]  /*1cc0*/  SHFL.UP PT, R151, R10, 0x10, RZ ;  /* 0x060000000a977989 */ /* 0x0000e800000e00ff */
[----:B------:R0:W4:Y:S02]  /*1cd0*/  SHFL.UP PT, R148, R11, 0x10, RZ ;  /* 0x060000000b947989 */ /* 0x00012400000e00ff */
.L_x_1684:
[C---:B----4-:R-:W-:Y:S01]  /*1ce0*/  FFMA.FTZ R148, R10.reuse, R148, R11 ;  /* 0x000000940a947223 */ /* 0x050fe2000001000b */
[----:B------:R-:W-:Y:S01]  /*1cf0*/  UMOV UR14, 0xffffffff ;  /* 0xffffffff000e7882 */ /* 0x000fe20000000000 */
[----:B0--3--:R-:W-:-:S03]  /*1d00*/  @P1 FMUL.FTZ R10, R10, R151 ;  /* 0x000000970a0a1220 */ /* 0x009fc60000410000 */
[----:B------:R-:W-:Y:S01]  /*1d10*/  FSEL R11, R11, R148, !P1 ;  /* 0x000000940b0b7208 */ /* 0x000fe20004800000 */
[----:B------:R-:W-:Y:S06]  /*1d20*/  BRA.DIV UR14, `(.L_x_1659) ;  /* 0x0000002e0e507947 */ /* 0x000fec000b800000 */
.L_x_1687:
[----:B------:R-:W-:-:S03]  /*1d30*/  UMOV UR14, 0xffffffff ;  /* 0xffffffff000e7882 */ /* 0x000fc60000000000 */
[----:B------:R-:W-:Y:S05]  /*1d40*/  BRA.DIV UR14, `(.L_x_1660) ;  /* 0x0000002e0e707947 */ /* 0x000fea000b800000 */
.L_x_1690:
[----:B------:R-:W-:-:S03]  /*1d50*/  UMOV UR14, 0xffffffff ;  /* 0xffffffff000e7882 */ /* 0x000fc60000000000 */
[----:B------:R-:W-:Y:S05]  /*1d60*/  BRA.DIV UR14, `(.L_x_1661) ;  /* 0x0000002e0e907947 */ /* 0x000fea000b800000 */
[----:B------:R-:W0:Y:S04]  /*1d70*/  SHFL.UP PT, R10, R10, 0x1, RZ ;  /* 0x042000000a0a7989 */ /* 0x000e2800000e00ff */
[----:B------:R-:W3:Y:S04]  /*1d80*/  SHFL.UP PT, R11, R11, 0x1, RZ ;  /* 0x042000000b0b7989 */ /* 0x000ee800000e00ff */
[----:B-----5:R-:W4:Y:S04]  /*1d90*/  SHFL.IDX PT, R4, R4, RZ, 0x1f ;  /* 0x00001fff04047589 */ /* 0x020f2800000e0000 */
[----:B------:R-:W0:Y:S02]  /*1da0*/  SHFL.IDX PT, R5, R5, RZ, 0x1f ;  /* 0x00001fff05057589 */ /* 0x000e2400000e0000 */
.L_x_1696:
[C---:B0--3--:R-:W-:Y:S01]  /*1db0*/  @P0 FFMA.FTZ R5, R10.reuse, R5, R11 ;  /* 0x000000050a050223 */ /* 0x049fe2000001000b */
[----:B----4-:R-:W-:-:S03]  /*1dc0*/  @P0 FMUL.FTZ R4, R10, R4 ;  /* 0x000000040a040220 */ /* 0x010fc60000410000 */
        /* <DEDUP_REMOVED lines=10> */
.L_x_1657:
[----:B------:R-:W-:Y:S05]  /*1e70*/  WARPSYNC.ALL ;  /* 0x0000000000007948 */ /* 0x000fea0003800000 */
[----:B------:R-:W-:Y:S01]  /*1e80*/  BAR.SYNC.DEFER_BLOCKING 0x0 ;  /* 0x0000000000007b1d */ /* 0x000fe20000010000 */
[C---:B012---:R-:W-:Y:S01]  /*1e90*/  FMUL.FTZ R3, R107.reuse, R96 ;  /* 0x000000606b037220 */ /* 0x047fe20000410000 */
[----:B-----5:R-:W-:Y:S01]  /*1ea0*/  FFMA.FTZ R4, R107, R97, R98 ;  /* 0x000000616b047223 */ /* 0x020fe20000010062 */
[----:B------:R-:W-:Y:S02]  /*1eb0*/  ISETP.NE.AND P0, PT, R118, RZ, PT ;  /* 0x000000ff7600720c */ /* 0x000fe40003f05270 */
[C---:B------:R-:W-:Y:S01]  /*1ec0*/  FMUL.FTZ R6, R114.reuse, R3 ;  /* 0x0000000372067220 */ /* 0x040fe20000410000 */
[----:B------:R-:W-:Y:S01]  /*1ed0*/  FFMA.FTZ R4, R114, R4, R99 ;  /* 0x0000000472047223 */ /* 0x000fe20000010063 */
[----:B------:R-:W-:-:S02]  /*1ee0*/  MOV R5, RZ ;  /* 0x000000ff00057202 */ /* 0x000fc40000000f00 */
[C---:B------:R-:W-:Y:S01]  /*1ef0*/  FMUL.FTZ R3, R115.reuse, R6 ;  /* 0x0000000673037220 */ /* 0x040fe20000410000 */
[----:B------:R-:W-:-:S03]  /*1f00*/  FFMA.FTZ R4, R115, R4, R100 ;  /* 0x0000000473047223 */ /* 0x000fc60000010064 */
[C---:B------:R-:W-:Y:S01]  /*1f10*/  FMUL.FTZ R6, R116.reuse, R3 ;  /* 0x0000000374067220 */ /* 0x040fe20000410000 */
[----:B------:R-:W-:-:S03]  /*1f20*/  FFMA.FTZ R4, R116, R4, R101 ;  /* 0x0000000474047223 */ /* 0x000fc60000010065 */
[C---:B------:R-:W-:Y:S01]  /*1f30*/  FMUL.FTZ R3, R117.reuse, R6 ;  /* 0x0000000675037220 */ /* 0x040fe20000410000 */
[----:B------:R-:W-:-:S04]  /*1f40*/  FFMA.FTZ R4, R117, R4, R102 ;  /* 0x0000000475047223 */ /* 0x000fc80000010066 */
[----:B------:R-:W-:Y:S01]  /*1f50*/  FFMA.FTZ R4, R120, R4, R103 ;  /* 0x0000000478047223 */ /* 0x000fe20000010067 */
[----:B------:R-:W0:Y:S03]  /*1f60*/  LDS R2, [R135+0x10d4] ;  /* 0x0010d40087027984 */ /* 0x000e260000000800 */
[----:B------:R-:W-:-:S04]  /*1f70*/  FFMA.FTZ R4, R119, R4, R104 ;  /* 0x0000000477047223 */ /* 0x000fc80000010068 */
[----:B------:R-:W-:Y:S01]  /*1f80*/  FFMA.FTZ R4, R122, R4, R105 ;  /* 0x000000047a047223 */ /* 0x000fe20000010069 */
[----:B0-----:R-:W-:Y:S01]  /*1f90*/  FFMA.FTZ R145, R145, R2, R152 ;  /* 0x0000000291917223 */ /* 0x001fe20000010098 */
[----:B------:R-:W-:-:S03]  /*1fa0*/  FMUL.FTZ R2, R120, R3 ;  /* 0x0000000378027220 */ /* 0x000fc60000410000 */
[----:B------:R-:W-:Y:S01]  /*1fb0*/  FFMA.FTZ R141, R128, R145, R141 ;  /* 0x00000091808d7223 */ /* 0x000fe2000001008d */
[----:B------:R-:W-:-:S03]  /*1fc0*/  FMUL.FTZ R3, R119, R2 ;  /* 0x0000000277037220 */ /* 0x000fc60000410000 */
[----:B------:R-:W-:Y:S01]  /*1fd0*/  FFMA.FTZ R140, R127, R141, R140 ;  /* 0x0000008d7f8c7223 */ /* 0x000fe2000001008c */
[----:B------:R-:W-:Y:S01]  /*1fe0*/  FMUL.FTZ R2, R122, R3 ;  /* 0x000000037a027220 */ /* 0x000fe20000410000 */
[C---:B------:R-:W-:Y:S01]  /*1ff0*/  FFMA.FTZ R3, R121.reuse, R4, R106 ;  /* 0x0000000479037223 */ /* 0x040fe2000001006a */
[----:B------:R-:W-:Y:S01]  /*2000*/  MOV R4, 0x3f800000 ;  /* 0x3f80000000047802 */ /* 0x000fe20000000f00 */
[----:B------:R-:W-:Y:S01]  /*2010*/  FFMA.FTZ R139, R126, R140, R139 ;  /* 0x0000008c7e8b7223 */ /* 0x000fe2000001008b */
[----:B------:R-:W-:-:S03]  /*2020*/  FMUL.FTZ R2, R121, R2 ;  /* 0x0000000279027220 */ /* 0x000fc60000410000 */
[----:B------:R-:W-:Y:S01]  /*2030*/  FFMA.FTZ R138, R125, R139, R138 ;  /* 0x0000008b7d8a7223 */ /* 0x000fe2000001008a */
[C---:B------:R-:W-:Y:S01]  /*2040*/  FMUL.FTZ R7, R123.reuse, R2 ;  /* 0x000000027b077220 */ /* 0x040fe20000410000 */
[C---:B------:R-:W-:Y:S01]  /*2050*/  FFMA.FTZ R2, R123.reuse, R3, R108 ;  /* 0x000000037b027223 */ /* 0x040fe2000001006c */
[----:B------:R-:W0:Y:S01]  /*2060*/  @P0 LDS.64 R4, [UR13] ;  /* 0x0000000dff040984 */ /* 0x000e220008000a00 */
[C---:B------:R-:W-:Y:S01]  /*2070*/  FFMA.FTZ R137, R124.reuse, R138, R137 ;  /* 0x0000008a7c897223 */ /* 0x040fe20000010089 */
[C---:B------:R-:W-:Y:S01]  /*2080*/  FMUL.FTZ R6, R124.reuse, R7 ;  /* 0x000000077c067220 */ /* 0x040fe20000410000 */
[----:B------:R-:W-:Y:S01]  /*2090*/  FFMA.FTZ R2, R124, R2, R109 ;  /* 0x000000027c027223 */ /* 0x000fe2000001006d */
[----:B------:R-:W-:Y:S01]  /*20a0*/  ISETP.GT.U32.AND P0, PT, R94, 0x1f, PT ;  /* 0x0000001f5e00780c */ /* 0x000fe20003f04070 */
[----:B------:R-:W-:Y:S01]  /*20b0*/  FFMA.FTZ R136, R123, R137, R136 ;  /* 0x000000897b887223 */ /* 0x000fe20000010088 */
[C---:B------:R-:W-:Y:S01]  /*20c0*/  FMUL.FTZ R3, R125.reuse, R6 ;  /* 0x000000067d037220 */ /* 0x040fe20000410000 */
[----:B------:R-:W-:-:S02]  /*20d0*/  FFMA.FTZ R2, R125, R2, R110 ;  /* 0x000000027d027223 */ /* 0x000fc4000001006e */
[----:B------:R-:W-:Y:S01]  /*20e0*/  FFMA.FTZ R143, R121, R136, R142 ;  /* 0x00000088798f7223 */ /* 0x000fe2000001008e */
[C---:B------:R-:W-:Y:S01]  /*20f0*/  FMUL.FTZ R6, R126.reuse, R3 ;  /* 0x000000037e067220 */ /* 0x040fe20000410000 */
[----:B------:R-:W-:Y:S02]  /*2100*/  FFMA.FTZ R2, R126, R2, R111 ;  /* 0x000000027e027223 */ /* 0x000fe4000001006f */
[----:B------:R-:W-:Y:S01]  /*2110*/  FFMA.FTZ R142, R122, R143, R147 ;  /* 0x0000008f7a8e7223 */ /* 0x000fe20000010093 */
[C---:B------:R-:W-:Y:S01]  /*2120*/  FMUL.FTZ R3, R127.reuse, R6 ;  /* 0x000000067f037220 */ /* 0x040fe20000410000 */
[----:B------:R-:W-:Y:S02]  /*2130*/  FFMA.FTZ R6, R127, R2, R112 ;  /* 0x000000027f067223 */ /* 0x000fe40000010070 */
[----:B------:R-:W-:Y:S01]  /*2140*/  FFMA.FTZ R147, R119, R142, R144 ;  /* 0x0000008e77937223 */ /* 0x000fe20000010090 */
[C---:B------:R-:W-:Y:S01]  /*2150*/  FMUL.FTZ R2, R128.reuse, R3 ;  /* 0x0000000380027220 */ /* 0x040fe20000410000 */
[----:B------:R-:W-:-:S02]  /*2160*/  FFMA.FTZ R3, R128, R6, R113 ;  /* 0x0000000680037223 */ /* 0x000fc40000010071 */
[----:B------:R-:W-:-:S03]  /*2170*/  FFMA.FTZ R144, R120, R147, R129 ;  /* 0x0000009378907223 */ /* 0x000fc60000010081 */
[----:B------:R1:W-:Y:S01]  /*2180*/  STS.64 [R135+0x15e0], R2 ;  /* 0x0015e00287007388 */ /* 0x0003e20000000a00 */
[----:B------:R-:W-:-:S04]  /*2190*/  FFMA.FTZ R129, R117, R144, R130 ;  /* 0x0000009075817223 */ /* 0x000fc80000010082 */
[----:B------:R-:W-:-:S04]  /*21a0*/  FFMA.FTZ R130, R116, R129, R131 ;  /* 0x0000008174827223 */ /* 0x000fc80000010083 */
[----:B------:R-:W-:-:S04]  /*21b0*/  FFMA.FTZ R131, R115, R130, R132 ;  /* 0x0000008273837223 */ /* 0x000fc80000010084 */
[----:B------:R-:W-:-:S04]  /*21c0*/  FFMA.FTZ R132, R114, R131, R133 ;  /* 0x0000008372847223 */ /* 0x000fc80000010085 */
[----:B------:R-:W-:Y:S01]  /*21d0*/  FFMA.FTZ R133, R107, R132, R134 ;  /* 0x000000846b857223 */ /* 0x000fe20000010086 */
[----:B------:R-:W-:Y:S06]  /*21e0*/  BAR.SYNC.DEFER_BLOCKING 0x0 ;  /* 0x0000000000007b1d */ /* 0x000fec0000010000 */
[----:B01----:R-:W-:Y:S05]  /*21f0*/  @P0 BRA `(.L_x_1662) ;  /* 0x00000004002c0947 */ /* 0x003fea0003800000 */
[----:B------:R-:W-:Y:S01]  /*2200*/  HFMA2 R3, -RZ, RZ, 0, 2.384185791015625e-06 ;  /* 0x00000028ff037431 */ /* 0x000fe200000001ff */
[----:B------:R-:W-:Y:S01]  /*2210*/  UMOV UR14, 0xffffffff ;  /* 0xffffffff000e7882 */ /* 0x000fe20000000000 */
[----:B------:R-:W-:-:S04]  /*2220*/  LOP3.LUT R135, R94, 0x1f, RZ, 0xc0, !PT ;  /* 0x0000001f5e877812 */ /* 0x000fc800078ec0ff */
[----:B------:R-:W-:Y:S01]  /*2230*/  ISETP.NE.AND P0, PT, R135, 0x1f, PT ;  /* 0x0000001f8700780c */ /* 0x000fe20003f05270 */
[----:B------:R-:W-:-:S05]  /*2240*/  IMAD R134, R94, R3, UR9 ;  /* 0x000000095e867e24 */ /* 0x000fca000f8e0203 */
[----:B------:R-:W-:Y:S04]  /*2250*/  LDS.64 R6, [R134+0x15f0] ;  /* 0x0015f00086067984 */ /* 0x000fe80000000a00 */
[----:B------:R-:W0:Y:S04]  /*2260*/  LDS.64 R10, [R134+0x15f8] ;  /* 0x0015f800860a7984 */ /* 0x000e280000000a00 */
[----:B------:R-:W1:Y:S04]  /*2270*/  LDS.64 R2, [R134+0x15e8] ;  /* 0x0015e80086027984 */ /* 0x000e680000000a00 */
[----:B------:R-:W2:Y:S01]  /*2280*/  LDS.64 R8, [R134+0x15e0] ;  /* 0x0015e00086087984 */ /* 0x000ea20000000a00 */
[C---:B0-----:R-:W-:Y:S01]  /*2290*/  FFMA.FTZ R146, R6.reuse, R11, R7 ;  /* 0x0000000b06927223 */ /* 0x041fe20000010007 */
[----:B------:R-:W-:-:S03]  /*22a0*/  FMUL.FTZ R149, R6, R10 ;  /* 0x0000000a06957220 */ /* 0x000fc60000410000 */
[C---:B-1----:R-:W-:Y:S01]  /*22b0*/  FFMA.FTZ R146, R2.reuse, R146, R3 ;  /* 0x0000009202927223 */ /* 0x042fe20000010003 */
[----:B------:R-:W-:-:S03]  /*22c0*/  FMUL.FTZ R149, R2, R149 ;  /* 0x0000009502957220 */ /* 0x000fc60000410000 */
[C---:B--2---:R-:W-:Y:S01]  /*22d0*/  FFMA.FTZ R9, R8.reuse, R146, R9 ;  /* 0x0000009208097223 */ /* 0x044fe20000010009 */
[----:B------:R-:W-:Y:S01]  /*22e0*/  FMUL.FTZ R8, R8, R149 ;  /* 0x0000009508087220 */ /* 0x000fe20000410000 */
[----:B------:R-:W-:Y:S06]  /*22f0*/  BRA.DIV UR14, `(.L_x_1663) ;  /* 0x0000002a0ea87947 */ /* 0x000fec000b800000 */
[----:B------:R-:W0:Y:S01]  /*2300*/  SHFL.DOWN PT, R149, R8, 0x1, 0x1f ;  /* 0x08201f0008957f89 */ /* 0x000e2200000e0000 */
[C---:B------:R-:W-:Y:S02]  /*2310*/  ISETP.GT.U32.AND P1, PT, R135.reuse, 0x1b, PT ;  /* 0x0000001b8700780c */ /* 0x040fe40003f24070 */
[C---:B------:R-:W-:Y:S01]  /*2320*/  ISETP.GT.U32.AND P2, PT, R135.reuse, 0x17, PT ;  /* 0x000000178700780c */ /* 0x040fe20003f44070 */
[----:B------:R-:W1:Y:S01]  /*2330*/  SHFL.DOWN PT, R148, R9, 0x1, 0x1f ;  /* 0x08201f0009947f89 */ /* 0x000e6200000e0000 */
[----:B------:R-:W-:-:S03]  /*2340*/  ISETP.GT.U32.AND P3, PT, R135, 0xf, PT ;  /* 0x0000000f8700780c */ /* 0x000fc60003f64070 */
[----:B------:R-:W-:Y:S04]  /*2350*/  SHFL.IDX PT, R155, R4, RZ, 0x1f ;  /* 0x00001fff049b7589 */ /* 0x000fe800000e0000 */
[----:B------:R-:W-:Y:S01]  /*2360*/  SHFL.IDX PT, R156, R5, RZ, 0x1f ;  /* 0x00001fff059c7589 */ /* 0x000fe200000e0000 */
        /* <DEDUP_REMOVED lines=9> */
[----:B------:R-:W-:Y:S02]  /*2400*/  @!P0 MOV R8, R149 ;  /* 0x0000009500088202 */ /* 0x000fe40000000f00 */
[----:B------:R-:W-:-:S03]  /*2410*/  @!P0 MOV R9, R148 ;  /* 0x0000009400098202 */ /* 0x000fc60000000f00 */
[----:B------:R-:W0:Y:S01]  /*2420*/  SHFL.DOWN PT, R149, R8, 0x4, 0x1f ;  /* 0x08801f0008957f89 */ /* 0x000e2200000e0000 */
[----:B------:R-:W-:-:S03]  /*2430*/  ISETP.NE.AND P0, PT, R94, 0x1f, PT ;  /* 0x0000001f5e00780c */ /* 0x000fc60003f05270 */
        /* <DEDUP_REMOVED lines=17> */
[----:B------:R-:W-:Y:S04]  /*2550*/  SHFL.IDX PT, R152, R8, RZ, 0x1f ;  /* 0x00001fff08987589 */ /* 0x000fe800000e0000 */
[----:B------:R-:W0:Y:S04]  /*2560*/  SHFL.IDX PT, R150, R9, RZ, 0x1f ;  /* 0x00001fff09967589 */ /* 0x000e2800000e0000 */
[----:B------:R1:W2:Y:S04]  /*2570*/  SHFL.DOWN PT, R153, R8, 0x1, 0x1f ;  /* 0x08201f0008997f89 */ /* 0x0002a800000e0000 */
[----:B------:R1:W3:Y:S01]  /*2580*/  SHFL.DOWN PT, R154, R9, 0x1, 0x1f ;  /* 0x08201f00099a7f89 */ /* 0x0002e200000e0000 */
[-C--:B0-----:R-:W-:Y:S01]  /*2590*/  FFMA.FTZ R135, R5, R152.reuse, R150 ;  /* 0x0000009805877223 */ /* 0x081fe20000010096 */
[----:B-1----:R-:W-:-:S07]  /*25a0*/  FMUL.FTZ R152, R4, R152 ;  /* 0x0000009804987220 */ /* 0x002fce0000410000 */
.L_x_1713:
[----:B------:R-:W-:Y:S02]  /*25b0*/  MOV R9, R156 ;  /* 0x0000009c00097202 */ /* 0x000fe40000000f00 */
[----:B------:R-:W-:Y:S02]  /*25c0*/  MOV R8, R155 ;  /* 0x0000009b00087202 */ /* 0x000fe40000000f00 */
[----:B------:R-:W-:Y:S01]  /*25d0*/  MOV R5, R135 ;  /* 0x0000008700057202 */ /* 0x000fe20000000f00 */
[C---:B--23--:R-:W-:Y:S01]  /*25e0*/  @P0 FFMA.FTZ R9, R153.reuse, R9, R154 ;  /* 0x0000000999090223 */ /* 0x04cfe2000001009a */
[----:B------:R-:W-:Y:S01]  /*25f0*/  MOV R4, R152 ;  /* 0x0000009800047202 */ /* 0x000fe20000000f00 */
[----:B------:R-:W-:Y:S02]  /*2600*/  @P0 FMUL.FTZ R8, R153, R8 ;  /* 0x0000000899080220 */ /* 0x000fe40000410000 */
[C---:B------:R-:W-:Y:S02]  /*2610*/  FFMA.FTZ R11, R10.reuse, R9, R11 ;  /* 0x000000090a0b7223 */ /* 0x040fe4000001000b */
[----:B------:R-:W-:Y:S01]  /*2620*/  FMUL.FTZ R10, R10, R8 ;  /* 0x000000080a0a7220 */ /* 0x000fe20000410000 */
[----:B------:R0:W-:Y:S01]  /*2630*/  STS.64 [R134+0x15f8], R8 ;  /* 0x0015f80886007388 */ /* 0x0001e20000000a00 */
[----:B------:R-:W-:-:S02]  /*2640*/  FFMA.FTZ R7, R6, R11, R7 ;  /* 0x0000000b06077223 */ /* 0x000fc40000010007 */
[----:B------:R-:W-:Y:S01]  /*2650*/  FMUL.FTZ R6, R6, R10 ;  /* 0x0000000a06067220 */ /* 0x000fe20000410000 */
[----:B------:R0:W-:Y:S01]  /*2660*/  STS.64 [R134+0x15f0], R10 ;  /* 0x0015f00a86007388 */ /* 0x0001e20000000a00 */
[C---:B------:R-:W-:Y:S02]  /*2670*/  FFMA.FTZ R3, R2.reuse, R7, R3 ;  /* 0x0000000702037223 */ /* 0x040fe40000010003 */
[----:B------:R-:W-:Y:S01]  /*2680*/  FMUL.FTZ R2, R2, R6 ;  /* 0x0000000602027220 */ /* 0x000fe20000410000 */
[----:B------:R0:W-:Y:S04]  /*2690*/  STS.64 [R134+0x15e8], R6 ;  /* 0x0015e80686007388 */ /* 0x0001e80000000a00 */
[----:B------:R0:W-:Y:S02]  /*26a0*/  STS.64 [R134+0x15e0], R2 ;  /* 0x0015e00286007388 */ /* 0x0001e40000000a00 */
.L_x_1662:
[----:B------:R-:W-:Y:S05]  /*26b0*/  WARPSYNC.ALL ;  /* 0x0000000000007948 */ /* 0x000fea0003800000 */
[----:B------:R-:W-:Y:S01]  /*26c0*/  BAR.SYNC.DEFER_BLOCKING 0x0 ;  /* 0x0000000000007b1d */ /* 0x000fe20000010000 */
[----:B0-----:R-:W-:Y:S01]  /*26d0*/  SHF.R.U32.HI R3, RZ, 0x2, R94 ;  /* 0x00000002ff037819 */ /* 0x001fe2000001165e */
[----:B------:R-:W-:Y:S01]  /*26e0*/  FFMA.FTZ R7, R0, R145, RZ ;  /* 0x0000009100077223 */ /* 0x000fe200000100ff */
[----:B------:R-:W-:Y:S01]  /*26f0*/  FFMA.FTZ R145, -R92, R75, R145 ;  /* 0x0000004b5c917223 */ /* 0x000fe20000010191 */
[----:B------:R-:W-:Y:S02]  /*2700*/  ISETP.GT.AND P1, PT, R77, 0x1e, PT ;  /* 0x0000001e4d00780c */ /* 0x000fe40003f24270 */
[----:B------:R-:W-:Y:S01]  /*2710*/  IADD3 R2, PT, PT, R3, R94, RZ ;  /* 0x0000005e03027210 */ /* 0x000fe20007ffe0ff */
[----:B------:R-:W-:Y:S01]  /*2720*/  FFMA.FTZ R6, R58, R141, R7 ;  /* 0x0000008d3a067223 */ /* 0x000fe20000010007 */
[----:B------:R-:W-:Y:S01]  /*2730*/  ISETP.GT.AND P0, PT, R77, 0x1d, PT ;  /* 0x0000001d4d00780c */ /* 0x000fe20003f04270 */
[----:B------:R-:W-:Y:S01]  /*2740*/  BSSY.RECONVERGENT B0, `(.L_x_1664) ;  /* 0x00000d0000007945 */ /* 0x000fe20003800200 */
[----:B------:R-:W-:Y:S01]  /*2750*/  LEA R2, R2, UR9, 0x3 ;  /* 0x0000000902027c11 */ /* 0x000fe2000f8e18ff */
[----:B------:R-:W-:Y:S01]  /*2760*/  FFMA.FTZ R7, R57, R140, R6 ;  /* 0x0000008c39077223 */ /* 0x000fe20000010006 */
[----:B------:R-:W-:Y:S01]  /*2770*/  FFMA.FTZ R6, -R90, R73, R141 ;  /* 0x000000495a067223 */ /* 0x000fe2000001018d */
[----:B------:R-:W-:Y:S01]  /*2780*/  FFMA.FTZ R140, -R95, R72, R140 ;  /* 0x000000485f8c7223 */ /* 0x000fe2000001018c */
[----:B------:R-:W-:-:S02]  /*2790*/  ISETP.NE.AND P2, PT, R94, RZ, PT ;  /* 0x000000ff5e00720c */ /* 0x000fc40003f45270 */
[----:B------:R-:W0:Y:S11]  /*27a0*/  LDS R2, [R2+0x15e4] ;  /* 0x0015e40002027984 */ /* 0x000e360000000800 */
[----:B------:R1:W-:Y:S01]  /*27b0*/  @!P2 STS.64 [UR13], R4 ;  /* 0x00000004ff00a988 */ /* 0x0003e20008000a0d */
[----:B0-----:R-:W-:Y:S01]  /*27c0*/  FFMA.FTZ R96, R2, R96, R97 ;  /* 0x0000006002607223 */ /* 0x001fe20000010061 */
[----:B------:R-:W-:Y:S01]  /*27d0*/  FFMA.FTZ R2, R56, R139, R7 ;  /* 0x0000008b38027223 */ /* 0x000fe20000010007 */
[----:B------:R-:W-:-:S02]  /*27e0*/  FFMA.FTZ R139, -R88, R71, R139 ;  /* 0x00000047588b7223 */ /* 0x000fc4000001018b */
[----:B------:R-:W-:Y:S01]  /*27f0*/  FFMA.FTZ R98, R107, R96, R98 ;  /* 0x000000606b627223 */ /* 0x000fe20000010062 */
[----:B------:R-:W-:Y:S01]  /*2800*/  FFMA.FTZ R7, R55, R138, R2 ;  /* 0x0000008a37077223 */ /* 0x000fe20000010002 */
[----:B------:R-:W-:Y:S01]  /*2810*/  FFMA.FTZ R138, -R93, R70, R138 ;  /* 0x000000465d8a7223 */ /* 0x000fe2000001018a */
[----:B------:R-:W-:Y:S01]  /*2820*/  FMUL.FTZ R135, R76, R96 ;  /* 0x000000604c877220 */ /* 0x000fe20000410000 */
[----:B------:R-:W-:Y:S01]  /*2830*/  FFMA.FTZ R99, R114, R98, R99 ;  /* 0x0000006272637223 */ /* 0x000fe20000010063 */
[----:B------:R-:W-:Y:S01]  /*2840*/  FFMA.FTZ R2, R54, R137, R7 ;  /* 0x0000008936027223 */ /* 0x000fe20000010007 */
[----:B------:R-:W-:Y:S01]  /*2850*/  FFMA.FTZ R137, -R86, R69, R137 ;  /* 0x0000004556897223 */ /* 0x000fe20000010189 */
[----:B------:R-:W-:Y:S01]  /*2860*/  FMUL.FTZ R141, R96, UR35 ;  /* 0x00000023608d7c20 */ /* 0x000fe20008410000 */
[----:B------:R-:W-:Y:S01]  /*2870*/  FFMA.FTZ R100, R115, R99, R100 ;  /* 0x0000006373647223 */ /* 0x000fe20000010064 */
[----:B------:R-:W-:Y:S01]  /*2880*/  FFMA.FTZ R7, R53, R136, R2 ;  /* 0x0000008835077223 */ /* 0x000fe20000010002 */
[----:B------:R-:W-:Y:S01]  /*2890*/  FFMA.FTZ R136, -R91, R68, R136 ;  /* 0x000000445b887223 */ /* 0x000fe20000010188 */
[----:B------:R-:W-:Y:S01]  /*28a0*/  FMUL.FTZ R94, R99, UR35 ;  /* 0x00000023635e7c20 */ /* 0x000fe20008410000 */
[----:B------:R-:W-:Y:S01]  /*28b0*/  FFMA.FTZ R101, R116, R100, R101 ;  /* 0x0000006474657223 */ /* 0x000fe20000010065 */
[----:B------:R-:W-:Y:S01]  /*28c0*/  FFMA.FTZ R2, R52, R143, R7 ;  /* 0x0000008f34027223 */ /* 0x000fe20000010007 */
[----:B-1----:R-:W-:Y:S01]  /*28d0*/  FMUL.FTZ R5, R100, UR35 ;  /* 0x0000002364057c20 */ /* 0x002fe20008410000 */
[----:B------:R-:W-:Y:S01]  /*28e0*/  FADD.FTZ R12, R135, R12 ;  /* 0x0000000c870c7221 */ /* 0x000fe20000010000 */
[----:B------:R-:W-:Y:S01]  /*28f0*/  FFMA.FTZ R102, R117, R101, R102 ;  /* 0x0000006575667223 */ /* 0x000fe20000010066 */
[----:B------:R-:W-:Y:S01]  /*2900*/  FFMA.FTZ R7, R51, R142, R2 ;  /* 0x0000008e33077223 */ /* 0x000fe20000010002 */
[----:B------:R-:W-:Y:S01]  /*2910*/  FFMA.FTZ R142, -R89, R66, R142 ;  /* 0x00000042598e7223 */ /* 0x000fe2000001018e */
[----:B------:R-:W-:Y:S01]  /*2920*/  FMUL.FTZ R4, R101, UR35 ;  /* 0x0000002365047c20 */ /* 0x000fe20008410000 */
[----:B------:R-:W-:Y:S01]  /*2930*/  FFMA.FTZ R103, R120, R102, R103 ;  /* 0x0000006678677223 */ /* 0x000fe20000010067 */
[----:B------:R-:W-:Y:S01]  /*2940*/  FFMA.FTZ R8, R50, R147, R7 ;  /* 0x0000009332087223 */ /* 0x000fe20000010007 */
[----:B------:R-:W-:-:S02]  /*2950*/  FFMA.FTZ R147, -R82, R65, R147 ;  /* 0x0000004152937223 */ /* 0x000fc40000010193 */
[-C--:B------:R-:W-:Y:S01]  /*2960*/  FFMA.FTZ R104, R119, R103.reuse, R104 ;  /* 0x0000006777687223 */ /* 0x080fe20000010068 */
[----:B------:R-:W-:Y:S01]  /*2970*/  FFMA.FTZ R9, R49, R144, R8 ;  /* 0x0000009031097223 */ /* 0x000fe20000010008 */
[----:B------:R-:W-:Y:S01]  /*2980*/  FMUL.FTZ R119, R82, R103 ;  /* 0x0000006752777220 */ /* 0x000fe20000410000 */
[----:B------:R-:W-:Y:S01]  /*2990*/  FFMA.FTZ R144, -R87, R64, R144 ;  /* 0x0000004057907223 */ /* 0x000fe20000010190 */
[-C--:B------:R-:W-:Y:S01]  /*29a0*/  FFMA.FTZ R105, R122, R104.reuse, R105 ;  /* 0x000000687a697223 */ /* 0x080fe20000010069 */
[----:B------:R-:W-:Y:S01]  /*29b0*/  FFMA.FTZ R114, R48, R129, R9 ;  /* 0x0000008130727223 */ /* 0x000fe20000010009 */
[----:B------:R-:W-:Y:S01]  /*29c0*/  FMUL.FTZ R117, R89, R104 ;  /* 0x0000006859757220 */ /* 0x000fe20000410000 */
[----:B------:R-:W-:Y:S01]  /*29d0*/  FFMA.FTZ R129, -R80, R63, R129 ;  /* 0x0000003f50817223 */ /* 0x000fe20000010181 */
[-C--:B------:R-:W-:Y:S01]  /*29e0*/  FFMA.FTZ R106, R121, R105.reuse, R106 ;  /* 0x00000069796a7223 */ /* 0x080fe2000001006a */
[----:B------:R-:W-:Y:S01]  /*29f0*/  FFMA.FTZ R9, R47, R130, R114 ;  /* 0x000000822f097223 */ /* 0x000fe20000010072 */
[----:B------:R-:W-:Y:S01]  /*2a00*/  FMUL.FTZ R115, R84, R105 ;  /* 0x0000006954737220 */ /* 0x000fe20000410000 */
[----:B------:R-:W-:Y:S01]  /*2a10*/  FMUL.FTZ R121, R80, R101 ;  /* 0x0000006550797220 */ /* 0x000fe20000410000 */
[----:B------:R-:W-:Y:S01]  /*2a20*/  FFMA.FTZ R108, R123, R106, R108 ;  /* 0x0000006a7b6c7223 */ /* 0x000fe2000001006c */
[----:B------:R-:W-:Y:S01]  /*2a30*/  FFMA.FTZ R114, R46, R131, R9 ;  /* 0x000000832e727223 */ /* 0x000fe20000010009 */
[C---:B------:R-:W-:Y:S01]  /*2a40*/  FFMA.FTZ R130, -R85.reuse, R62, R130 ;  /* 0x0000003e55827223 */ /* 0x040fe20000010182 */
[----:B------:R-:W-:Y:S01]  /*2a50*/  FMUL.FTZ R123, R85, R100 ;  /* 0x00000064557b7220 */ /* 0x000fe20000410000 */
[-C--:B------:R-:W-:Y:S01]  /*2a60*/  FFMA.FTZ R109, R124, R108.reuse, R109 ;  /* 0x0000006c7c6d7223 */ /* 0x080fe2000001006d */
[----:B------:R-:W-:Y:S01]  /*2a70*/  FMUL.FTZ R107, R86, R108 ;  /* 0x0000006c566b7220 */ /* 0x000fe20000410000 */
[----:B------:R-:W-:Y:S01]  /*2a80*/  FFMA.FTZ R131, -R78, R61, R131 ;  /* 0x0000003d4e837223 */ /* 0x000fe20000010183 */
[----:B------:R-:W-:Y:S01]  /*2a90*/  FFMA.FTZ R124, -R76, R59, R133 ;  /* 0x0000003b4c7c7223 */ /* 0x000fe20000010185 */
[-C--:B------:R-:W-:Y:S01]  /*2aa0*/  FFMA.FTZ R110, R125, R109.reuse, R110 ;  /* 0x0000006d7d6e7223 */ /* 0x080fe2000001006e */
[----:B------:R-:W-:Y:S01]  /*2ab0*/  FMUL.FTZ R9, R93, R109 ;  /* 0x0000006d5d097220 */ /* 0x000fe20000410000 */
[----:B------:R-:W-:Y:S01]  /*2ac0*/  FMUL.FTZ R125, R78, R99 ;  /* 0x000000634e7d7220 */ /* 0x000fe20000410000 */
[----:B------:R-:W-:Y:S01]  /*2ad0*/  FMUL.FTZ R94, R131, R94 ;  /* 0x0000005e835e7220 */ /* 0x000fe20000410000 */
[----:B------:R-:W-:Y:S01]  /*2ae0*/  FFMA.FTZ R111, R126, R110, R111 ;  /* 0x0000006e7e6f7223 */ /* 0x000fe2000001006f */
[----:B------:R-:W-:Y:S01]  /*2af0*/  FADD.FTZ R15, R123, R15 ;  /* 0x0000000f7b0f7221 */ /* 0x000fe20000010000 */
[----:B------:R-:W-:Y:S01]  /*2b00*/  FADD.FTZ R23, R9, R23 ;  /* 0x0000001709177221 */ /* 0x000fe20000010000 */
[----:B------:R-:W-:Y:S01]  /*2b10*/  FADD.FTZ R14, R125, R14 ;  /* 0x0000000e7d0e7221 */ /* 0x000fe20000010000 */
[-C--:B------:R-:W-:Y:S01]  /*2b20*/  FFMA.FTZ R112, R127, R111.reuse, R112 ;  /* 0x0000006f7f707223 */ /* 0x080fe20000010070 */
[----:B------:R-:W-:Y:S01]  /*2b30*/  FMUL.FTZ R11, R95, R111 ;  /* 0x0000006f5f0b7220 */ /* 0x000fe20000410000 */
[----:B------:R-:W-:Y:S01]  /*2b40*/  FADD.FTZ R16, R121, R16 ;  /* 0x0000001079107221 */ /* 0x000fe20000010000 */
[----:B------:R-:W-:Y:S01]  /*2b50*/  FADD.FTZ R18, R119, R18 ;  /* 0x0000001277127221 */ /* 0x000fe20000010000 */
[-C--:B------:R-:W-:Y:S01]  /*2b60*/  FFMA.FTZ R113, R128, R112.reuse, R113 ;  /* 0x0000007080717223 */ /* 0x080fe20000010071 */
[----:B------:R-:W-:Y:S01]  /*2b70*/  FMUL.FTZ R7, R90, R112 ;  /* 0x000000705a077220 */ /* 0x000fe20000410000 */
[----:B------:R-:W-:Y:S01]  /*2b80*/  FADD.FTZ R19, R117, R19 ;  /* 0x0000001375137221 */ /* 0x000fe20000010000 */
[----:B------:R-:W-:Y:S01]  /*2b90*/  FADD.FTZ R20, R115, R20 ;  /* 0x0000001473147221 */ /* 0x000fe20000010000 */
[----:B------:R-:W-:Y:S01]  /*2ba0*/  FMUL.FTZ R2, R92, R113 ;  /* 0x000000715c027220 */ /* 0x000fe20000410000 */
[----:B------:R-:W-:Y:S01]  /*2bb0*/  FADD.FTZ R22, R107, R22 ;  /* 0x000000166b167221 */ /* 0x000fe20000010000 */
[----:B------:R-:W-:Y:S01]  /*2bc0*/  FADD.FTZ R25, R11, R25 ;  /* 0x000000190b197221 */ /* 0x000fe20000010000 */
[----:B------:R-:W-:Y:S01]  /*2bd0*/  FADD.FTZ R26, R7, R26 ;  /* 0x0000001a071a7221 */ /* 0x000fe20000010000 */
[C---:B------:R-:W-:Y:S01]  /*2be0*/  FFMA.FTZ R8, R2.reuse, R145, RZ ;  /* 0x0000009102087223 */ /* 0x040fe200000100ff */
[----:B------:R-:W-:-:S03]  /*2bf0*/  FADD.FTZ R27, R2, R27 ;  /* 0x0000001b021b7221 */ /* 0x000fc60000010000 */
[----:B------:R-:W-:Y:S01]  /*2c00*/  FFMA.FTZ R10, R7, R6, R8 ;  /* 0x00000006070a7223 */ /* 0x000fe20000010008 */
[----:B------:R-:W-:-:S03]  /*2c10*/  FMUL.FTZ R8, R88, R110 ;  /* 0x0000006e58087220 */ /* 0x000fc60000410000 */
[----:B------:R-:W-:Y:S01]  /*2c20*/  FFMA.FTZ R97, R11, R140, R10 ;  /* 0x0000008c0b617223 */ /* 0x000fe2000001000a */
[----:B------:R-:W-:-:S03]  /*2c30*/  FADD.FTZ R24, R8, R24 ;  /* 0x0000001808187221 */ /* 0x000fc60000010000 */
[----:B------:R-:W-:Y:S01]  /*2c40*/  FFMA.FTZ R10, R8, R139, R97 ;  /* 0x0000008b080a7223 */ /* 0x000fe20000010061 */
[----:B------:R-:W-:Y:S01]  /*2c50*/  FFMA.FTZ R97, R45, R132, R114 ;  /* 0x000000842d617223 */ /* 0x000fe20000010072 */
[----:B------:R-:W-:Y:S01]  /*2c60*/  FMUL.FTZ R114, R91, R106 ;  /* 0x0000006a5b727220 */ /* 0x000fe20000410000 */
[----:B------:R-:W-:Y:S01]  /*2c70*/  FFMA.FTZ R132, -R83, R60, R132 ;  /* 0x0000003c53847223 */ /* 0x000fe20000010184 */
[----:B------:R-:W-:Y:S01]  /*2c80*/  FFMA.FTZ R116, R9, R138, R10 ;  /* 0x0000008a09747223 */ /* 0x000fe2000001000a */
[----:B------:R-:W-:Y:S01]  /*2c90*/  FFMA.FTZ R10, R44, R133, R97 ;  /* 0x000000852c0a7223 */ /* 0x000fe20000010061 */
[----:B------:R-:W-:Y:S02]  /*2ca0*/  FADD.FTZ R21, R114, R21 ;  /* 0x0000001572157221 */ /* 0x000fe40000010000 */
[----:B------:R-:W-:Y:S01]  /*2cb0*/  FFMA.FTZ R97, R107, R137, R116 ;  /* 0x000000896b617223 */ /* 0x000fe20000010074 */
[----:B------:R-:W-:Y:S01]  /*2cc0*/  FFMA.FTZ R116, -R84, R67, R143 ;  /* 0x0000004354747223 */ /* 0x000fe2000001018f */
[----:B------:R-:W0:Y:S02]  /*2cd0*/  SHFL.DOWN PT, R127, R10, 0x1, 0x1f ;  /* 0x08201f000a7f7f89 */ /* 0x000e2400000e0000 */
[----:B------:R-:W-:-:S04]  /*2ce0*/  FFMA.FTZ R120, R114, R136, R97 ;  /* 0x0000008872787223 */ /* 0x000fc80000010061 */
[----:B------:R-:W-:-:S04]  /*2cf0*/  FFMA.FTZ R120, R115, R116, R120 ;  /* 0x0000007473787223 */ /* 0x000fc80000010078 */
        /* <DEDUP_REMOVED lines=10> */
[----:B------:R-:W-:Y:S01]  /*2da0*/  FMUL.FTZ R5, R102, UR35 ;  /* 0x0000002366057c20 */ /* 0x000fe20008410000 */
[----:B------:R-:W0:Y:S01]  /*2db0*/  SHFL.DOWN PT, R133, R10, 0x2, 0x1f ;  /* 0x08401f000a857f89 */ /* 0x000e2200000e0000 */
[----:B------:R-:W-:Y:S01]  /*2dc0*/  FFMA.FTZ R122, R125, R131, R122 ;  /* 0x000000837d7a7223 */ /* 0x000fe2000001007a */
[----:B------:R-:W-:Y:S01]  /*2dd0*/  FFMA.FTZ R123, R62, R100, R123 ;  /* 0x000000643e7b7223 */ /* 0x000fe2000001007b */
[----:B------:R-:W-:-:S02]  /*2de0*/  FADD.FTZ R13, R127, R13 ;  /* 0x0000000d7f0d7221 */ /* 0x000fc40000010000 */
[----:B------:R-:W-:Y:S01]  /*2df0*/  FFMA.FTZ R122, R127, R132, R122 ;  /* 0x000000847f7a7223 */ /* 0x000fe2000001007a */
[----:B------:R-:W-:-:S03]  /*2e00*/  FADD.FTZ R40, R123, R40 ;  /* 0x000000287b287221 */ /* 0x000fc60000010000 */
[----:B------:R-:W-:Y:S01]  /*2e10*/  FFMA.FTZ R97, R135, R124, R122 ;  /* 0x0000007c87617223 */ /* 0x000fe2000001007a */
[----:B------:R-:W-:-:S04]  /*2e20*/  FMUL.FTZ R124, R124, R141 ;  /* 0x0000008d7c7c7220 */ /* 0x000fc80000410000 */
[----:B------:R-:W1:Y:S01]  /*2e30*/  SHFL.DOWN PT, R122, R97, 0x1, 0x1f ;  /* 0x08201f00617a7f89 */ /* 0x000e6200000e0000 */
[----:B------:R-:W-:Y:S01]  /*2e40*/  FFMA.FTZ R124, R59, R96, R124 ;  /* 0x000000603b7c7223 */ /* 0x000fe2000001007c */
[----:B------:R-:W-:Y:S01]  /*2e50*/  FFMA.FTZ R96, R61, R99, R94 ;  /* 0x000000633d607223 */ /* 0x000fe2000001005e */
[----:B------:R-:W-:Y:S01]  /*2e60*/  FMUL.FTZ R94, R129, R4 ;  /* 0x00000004815e7220 */ /* 0x000fe20000410000 */
[----:B------:R-:W-:Y:S01]  /*2e70*/  FMUL.FTZ R4, R103, UR35 ;  /* 0x0000002367047c20 */ /* 0x000fe20008410000 */
[----:B------:R-:W-:Y:S01]  /*2e80*/  FMUL.FTZ R99, R144, R5 ;  /* 0x0000000590637220 */ /* 0x000fe20000410000 */
[----:B------:R-:W-:Y:S01]  /*2e90*/  FMUL.FTZ R5, R104, UR35 ;  /* 0x0000002368057c20 */ /* 0x000fe20008410000 */
[----:B------:R-:W-:Y:S01]  /*2ea0*/  FFMA.FTZ R94, R63, R101, R94 ;  /* 0x000000653f5e7223 */ /* 0x000fe2000001005e */
[----:B------:R-:W-:Y:S01]  /*2eb0*/  FMUL.FTZ R4, R147, R4 ;  /* 0x0000000493047220 */ /* 0x000fe20000410000 */
[----:B------:R-:W-:Y:S01]  /*2ec0*/  FFMA.FTZ R101, R64, R102, R99 ;  /* 0x0000006640657223 */ /* 0x000fe20000010063 */
[----:B0-----:R-:W-:Y:S01]  /*2ed0*/  @!P0 FADD.FTZ R10, R10, R133 ;  /* 0x000000850a0a8221 */ /* 0x001fe20000010000 */
[----:B------:R-:W-:Y:S01]  /*2ee0*/  FADD.FTZ R39, R94, R39 ;  /* 0x000000275e277221 */ /* 0x000fe20000010000 */
[----:B------:R-:W-:Y:S01]  /*2ef0*/  FFMA.FTZ R4, R65, R103, R4 ;  /* 0x0000006741047223 */ /* 0x000fe20000010004 */
[----:B------:R-:W-:Y:S01]  /*2f00*/  FMUL.FTZ R99, R142, R5 ;  /* 0x000000058e637220 */ /* 0x000fe20000410000 */
[----:B------:R-:W-:Y:S01]  /*2f10*/  FMUL.FTZ R5, R105, UR35 ;  /* 0x0000002369057c20 */ /* 0x000fe20008410000 */
[----:B------:R-:W0:Y:S01]  /*2f20*/  SHFL.DOWN PT, R133, R10, 0x4, 0x1f ;  /* 0x08801f000a857f89 */ /* 0x000e2200000e0000 */
[----:B------:R-:W-:Y:S01]  /*2f30*/  FADD.FTZ R37, R4, R37 ;  /* 0x0000002504257221 */ /* 0x000fe20000010000 */
[----:B------:R-:W-:Y:S01]  /*2f40*/  FMUL.FTZ R4, R108, UR35 ;  /* 0x000000236c047c20 */ /* 0x000fe20008410000 */
[----:B------:R-:W-:Y:S01]  /*2f50*/  FMUL.FTZ R116, R116, R5 ;  /* 0x0000000574747220 */ /* 0x000fe20000410000 */
[----:B------:R-:W-:Y:S01]  /*2f60*/  FMUL.FTZ R5, R106, UR35 ;  /* 0x000000236a057c20 */ /* 0x000fe20008410000 */
[----:B------:R-:W-:Y:S01]  /*2f70*/  FADD.FTZ R38, R101, R38 ;  /* 0x0000002665267221 */ /* 0x000fe20000010000 */
[----:B------:R-:W-:Y:S01]  /*2f80*/  FMUL.FTZ R4, R137, R4 ;  /* 0x0000000489047220 */ /* 0x000fe20000410000 */
[----:B------:R-:W-:Y:S01]  /*2f90*/  FFMA.FTZ R101, R66, R104, R99 ;  /* 0x0000006842657223 */ /* 0x000fe20000010063 */
[----:B------:R-:W-:Y:S01]  /*2fa0*/  FMUL.FTZ R99, R136, R5 ;  /* 0x0000000588637220 */ /* 0x000fe20000410000 */
[----:B-1----:R-:W-:Y:S01]  /*2fb0*/  @!P1 FADD.FTZ R97, R97, R122 ;  /* 0x0000007a61619221 */ /* 0x002fe20000010000 */
[----:B------:R-:W-:Y:S01]  /*2fc0*/  ISETP.GT.AND P1, PT, R77, 0x1b, PT ;  /* 0x0000001b4d00780c */ /* 0x000fe20003f24270 */
[----:B------:R-:W-:Y:S01]  /*2fd0*/  FMUL.FTZ R5, R109, UR35 ;  /* 0x000000236d057c20 */ /* 0x000fe20008410000 */
[----:B------:R-:W-:Y:S01]  /*2fe0*/  FFMA.FTZ R108, R69, R108, R4 ;  /* 0x0000006c456c7223 */ /* 0x000fe20000010004 */
[----:B------:R-:W-:Y:S01]  /*2ff0*/  FMUL.FTZ R4, R110, UR35 ;  /* 0x000000236e047c20 */ /* 0x000fe20008410000 */
[----:B------:R-:W1:Y:S01]  /*3000*/  SHFL.DOWN PT, R122, R97, 0x2, 0x1f ;  /* 0x08401f00617a7f89 */ /* 0x000e6200000e0000 */
[----:B------:R-:W-:Y:S01]  /*3010*/  FADD.FTZ R41, R96, R41 ;  /* 0x0000002960297221 */ /* 0x000fe20000010000 */
[----:B------:R-:W-:Y:S01]  /*3020*/  FMUL.FTZ R5, R138, R5 ;  /* 0x000000058a057220 */ /* 0x000fe20000410000 */
[----:B------:R-:W-:Y:S01]  /*3030*/  FMUL.FTZ R4, R139, R4 ;  /* 0x000000048b047220 */ /* 0x000fe20000410000 */
[----:B------:R-:W-:Y:S01]  /*3040*/  FFMA.FTZ R116, R67, R105, R116 ;  /* 0x0000006943747223 */ /* 0x000fe20000010074 */
[----:B------:R-:W-:Y:S01]  /*3050*/  FFMA.FTZ R99, R68, R106, R99 ;  /* 0x0000006a44637223 */ /* 0x000fe20000010063 */
[----:B------:R-:W-:Y:S01]  /*3060*/  FFMA.FTZ R109, R70, R109, R5 ;  /* 0x0000006d466d7223 */ /* 0x000fe20000010005 */
[----:B------:R-:W-:Y:S01]  /*3070*/  FFMA.FTZ R110, R71, R110, R4 ;  /* 0x0000006e476e7223 */ /* 0x000fe20000010004 */
[----:B------:R-:W-:Y:S01]  /*3080*/  FMUL.FTZ R4, R113, UR35 ;  /* 0x0000002371047c20 */ /* 0x000fe20008410000 */
[----:B------:R-:W-:Y:S01]  /*3090*/  FADD.FTZ R43, R124, R43 ;  /* 0x0000002b7c2b7221 */ /* 0x000fe20000010000 */
[----:B0-----:R-:W-:Y:S01]  /*30a0*/  @!P1 FADD.FTZ R10, R10, R133 ;  /* 0x000000850a0a9221 */ /* 0x001fe20000010000 */
[----:B------:R-:W-:Y:S01]  /*30b0*/  FADD.FTZ R36, R101, R36 ;  /* 0x0000002465247221 */ /* 0x000fe20000010000 */
[----:B------:R-:W-:Y:S01]  /*30c0*/  FMUL.FTZ R4, R145, R4 ;  /* 0x0000000491047220 */ /* 0x000fe20000410000 */
[----:B------:R-:W-:Y:S01]  /*30d0*/  FADD.FTZ R35, R116, R35 ;  /* 0x0000002374237221 */ /* 0x000fe20000010000 */
[----:B------:R-:W-:Y:S01]  /*30e0*/  FADD.FTZ R34, R99, R34 ;  /* 0x0000002263227221 */ /* 0x000fe20000010000 */
[----:B------:R-:W0:Y:S01]  /*30f0*/  SHFL.DOWN PT, R133, R10, 0x8, 0x1f ;  /* 0x09001f000a857f89 */ /* 0x000e2200000e0000 */
[----:B------:R-:W-:Y:S01]  /*3100*/  FFMA.FTZ R113, R75, R113, R4 ;  /* 0x000000714b717223 */ /* 0x000fe20000010004 */
[----:B------:R-:W-:Y:S01]  /*3110*/  FADD.FTZ R33, R108, R33 ;  /* 0x000000216c217221 */ /* 0x000fe20000010000 */
[----:B------:R-:W-:Y:S01]  /*3120*/  FADD.FTZ R32, R109, R32 ;  /* 0x000000206d207221 */ /* 0x000fe20000010000 */
[----:B------:R-:W-:Y:S01]  /*3130*/  FADD.FTZ R31, R110, R31 ;  /* 0x0000001f6e1f7221 */ /* 0x000fe20000010000 */
[----:B------:R-:W-:Y:S01]  /*3140*/  FADD.FTZ R28, R113, R28 ;  /* 0x0000001c711c7221 */ /* 0x000fe20000010000 */
[----:B-1----:R-:W-:Y:S01]  /*3150*/  @!P0 FADD.FTZ R97, R97, R122 ;  /* 0x0000007a61618221 */ /* 0x002fe20000010000 */
[----:B------:R-:W-:-:S04]  /*3160*/  ISETP.GT.AND P0, PT, R77, 0x17, PT ;  /* 0x000000174d00780c */ /* 0x000fc80003f04270 */
[----:B------:R-:W1:Y:S09]  /*3170*/  SHFL.DOWN PT, R122, R97, 0x4, 0x1f ;  /* 0x08801f00617a7f89 */ /* 0x000e7200000e0000 */
[----:B0-----:R-:W-:Y:S01]  /*3180*/  @!P0 FADD.FTZ R10, R10, R133 ;  /* 0x000000850a0a8221 */ /* 0x001fe20000010000 */
[----:B------:R-:W-:-:S04]  /*3190*/  FMUL.FTZ R133, R98, UR35 ;  /* 0x0000002362857c20 */ /* 0x000fc80008410000 */
[----:B------:R-:W-:Y:S01]  /*31a0*/  FMUL.FTZ R133, R132, R133 ;  /* 0x0000008584857220 */ /* 0x000fe20000410000 */
[----:B------:R-:W0:Y:S03]  /*31b0*/  SHFL.DOWN PT, R103, R10, 0x10, 0x1f ;  /* 0x0a001f000a677f89 */ /* 0x000e2600000e0000 */
[----:B------:R-:W-:-:S04]  /*31c0*/  FFMA.FTZ R133, R60, R98, R133 ;  /* 0x000000623c857223 */ /* 0x000fc80000010085 */
[----:B------:R-:W-:Y:S01]  /*31d0*/  FADD.FTZ R42, R133, R42 ;  /* 0x0000002a852a7221 */ /* 0x000fe20000010000 */
[----:B-1----:R-:W-:-:S05]  /*31e0*/  @!P1 FADD.FTZ R97, R97, R122 ;  /* 0x0000007a61619221 */ /* 0x002fca0000010000 */
[----:B------:R-:W1:Y:S01]  /*31f0*/  SHFL.DOWN PT, R98, R97, 0x8, 0x1f ;  /* 0x09001f0061627f89 */ /* 0x000e6200000e0000 */
[----:B0-----:R-:W-:Y:S01]  /*3200*/  FADD.FTZ R9, R10, R103 ;  /* 0x000000670a097221 */ /* 0x001fe20000010000 */
[----:B-1----:R-:W-:Y:S01]  /*3210*/  @!P0 FADD.FTZ R97, R97, R98 ;  /* 0x0000006261618221 */ /* 0x002fe20000010000 */
[----:B------:R-:W-:-:S04]  /*3220*/  ISETP.NE.AND P0, PT, R77, RZ, PT ;  /* 0x000000ff4d00720c */ /* 0x000fc80003f05270 */
[----:B------:R-:W0:Y:S09]  /*3230*/  SHFL.DOWN PT, R94, R97, 0x10, 0x1f ;  /* 0x0a001f00615e7f89 */ /* 0x000e3200000e0000 */
[----:B------:R-:W-:Y:S01]  /*3240*/  @!P0 LOP3.LUT R96, R3, 0xf8, RZ, 0xc0, !PT ;  /* 0x000000f803608812 */ /* 0x000fe200078ec0ff */
[----:B------:R-:W-:-:S04]  /*3250*/  FMUL.FTZ R3, R111, UR35 ;  /* 0x000000236f037c20 */ /* 0x000fc80008410000 */
[----:B------:R-:W-:Y:S01]  /*3260*/  FMUL.FTZ R5, R140, R3 ;  /* 0x000000038c057220 */ /* 0x000fe20000410000 */
[----:B------:R-:W-:-:S03]  /*3270*/  FMUL.FTZ R3, R112, UR35 ;  /* 0x0000002370037c20 */ /* 0x000fc60008410000 */
[----:B------:R-:W-:Y:S01]  /*3280*/  FFMA.FTZ R5, R72, R111, R5 ;  /* 0x0000006f48057223 */ /* 0x000fe20000010005 */
[----:B------:R-:W-:-:S03]  /*3290*/  FMUL.FTZ R6, R6, R3 ;  /* 0x0000000306067220 */ /* 0x000fc60000410000 */
[----:B------:R-:W-:Y:S01]  /*32a0*/  FADD.FTZ R30, R5, R30 ;  /* 0x0000001e051e7221 */ /* 0x000fe20000010000 */
[----:B------:R-:W-:Y:S01]  /*32b0*/  FFMA.FTZ R6, R73, R112, R6 ;  /* 0x0000007049067223 */ /* 0x000fe20000010006 */
[----:B0-----:R-:W-:-:S03]  /*32c0*/  FADD.FTZ R8, R97, R94 ;  /* 0x0000005e61087221 */ /* 0x001fc60000010000 */
[----:B------:R-:W-:Y:S02]  /*32d0*/  FADD.FTZ R29, R6, R29 ;  /* 0x0000001d061d7221 */ /* 0x000fe40000010000 */
[----:B------:R0:W-:Y:S01]  /*32e0*/  @!P0 STS.64 [R96+UR9+0x1098], R8 ;  /* 0x0010980860008988 */ /* 0x0001e20008000a09 */
[----:B------:R-:W-:Y:S06]  /*32f0*/  BAR.SYNC.DEFER_BLOCKING 0x0 ;  /* 0x0000000000007b1d */ /* 0x000fec0000010000 */
[----:B------:R-:W-:Y:S05]  /*3300*/  @P2 BRA `(.L_x_1665) ;  /* 0x00000000004c2947 */ /* 0x000fea0003800000 */
[----:B------:R-:W1:Y:S01]  /*3310*/  LDC R2, c[0x0][0x394] ;  /* 0x0000e500ff027b82 */ /* 0x000e620000000800 */
[----:B------:R-:W2:Y:S01]  /*3320*/  LDS.128 R4, [UR9+0x10a0] ;  /* 0x0010a009ff047984 */ /* 0x000ea20008000c00 */
[----:B------:R-:W-:-:S04]  /*3330*/  ISETP.GT.AND P0, PT, R77, 0xf, PT ;  /* 0x0000000f4d00780c */ /* 0x000fc80003f04270 */
[----:B------:R-:W-:Y:S02]  /*3340*/  FSEL R10, R10, R9, P0 ;  /* 0x000000090a0a7208 */ /* 0x000fe40000000000 */
[----:B------:R-:W-:Y:S02]  /*3350*/  FSEL R97, R97, R8, P0 ;  /* 0x0000000861617208 */ /* 0x000fe40000000000 */
[----:B-1----:R-:W-:Y:S02]  /*3360*/  ISETP.NE.AND P1, PT, R2, UR16, PT ;  /* 0x0000001002007c0c */ /* 0x002fe4000bf25270 */
[----:B------:R-:W1:Y:S11]  /*3370*/  LDS.64 R2, [UR9+0x10b0] ;  /* 0x0010b009ff027984 */ /* 0x000e760008000a00 */
[----:B------:R-:W3:Y:S04]  /*3380*/  @P1 LDS R94, [UR33+0x1600] ;  /* 0x00160021ff5e1984 */ /* 0x000ee80008000800 */
[----:B------:R-:W4:Y:S01]  /*3390*/  @P1 LDS R11, [UR33+0x1200] ;  /* 0x00120021ff0b1984 */ /* 0x000f220008000800 */
[----:B--2---:R-:W-:Y:S01]  /*33a0*/  FADD.FTZ R10, R5, R10 ;  /* 0x0000000a050a7221 */ /* 0x004fe20000010000 */
[----:B------:R-:W-:-:S03]  /*33b0*/  FADD.FTZ R97, R4, R97 ;  /* 0x0000006104617221 */ /* 0x000fc60000010000 */
[----:B------:R-:W-:Y:S01]  /*33c0*/  FADD.FTZ R10, R7, R10 ;  /* 0x0000000a070a7221 */ /* 0x000fe20000010000 */
[----:B------:R-:W-:-:S03]  /*33d0*/  FADD.FTZ R97, R6, R97 ;  /* 0x0000006106617221 */ /* 0x000fc60000010000 */
[----:B-1----:R-:W-:Y:S01]  /*33e0*/  FADD.FTZ R3, R10, R3 ;  /* 0x000000030a037221 */ /* 0x002fe20000010000 */
[----:B------:R-:W-:-:S03]  /*33f0*/  FADD.FTZ R2, R97, R2 ;  /* 0x0000000261027221 */ /* 0x000fc60000010000 */
[----:B---3--:R-:W-:Y:S01]  /*3400*/  @P1 FADD.FTZ R3, R3, R94 ;  /* 0x0000005e03031221 */ /* 0x008fe20000010000 */
[----:B----4-:R-:W-:-:S04]  /*3410*/  @P1 FADD.FTZ R2, R2, R11 ;  /* 0x0000000b02021221 */ /* 0x010fc80000010000 */
[----:B------:R1:W-:Y:S04]  /*3420*/  STS [UR33+0x1600], R3 ;  /* 0x00160003ff007988 */ /* 0x0003e80008000821 */
[----:B------:R1:W-:Y:S02]  /*3430*/  STS [UR33+0x1200], R2 ;  /* 0x00120002ff007988 */ /* 0x0003e40008000821 */
.L_x_1665:
[----:B------:R-:W-:Y:S05]  /*3440*/  BSYNC.RECONVERGENT B0 ;  /* 0x0000000000007941 */ /* 0x000fea0003800200 */
.L_x_1664:
        /* <DEDUP_REMOVED lines=13> */
.L_x_1653:
[----:B-1----:R-:W1:Y:S01]  /*3520*/  S2R R3, SR_LANEID ;  /* 0x0000000000037919 */ /* 0x002e620000000000 */
[----:B------:R-:W2:Y:S01]  /*3530*/  S2UR UR23, SR_CTAID.X ;  /* 0x00000000001779c3 */ /* 0x000ea20000002500 */
[----:B------:R-:W2:Y:S01]  /*3540*/  LDCU.64 UR14, c[0x0][0x4f8] ;  /* 0x00009f00ff0e77ac */ /* 0x000ea20008000a00 */
[----:B------:R-:W-:Y:S01]  /*3550*/  F2FP.F16.F32.PACK_AB R7, R20, R21 ;  /* 0x000000151407723e */ /* 0x000fe200000000ff */
[----:B------:R-:W3:Y:S01]  /*3560*/  S2R R2, SR_TID.X ;  /* 0x0000000000027919 */ /* 0x000ee20000002100 */
[----:B------:R-:W-:Y:S01]  /*3570*/  F2FP.F16.F32.PACK_AB R6, R22, R23 ;  /* 0x000000171606723e */ /* 0x000fe200000000ff */
[----:B------:R-:W-:Y:S01]  /*3580*/  UIADD3 UR28, UPT, UPT, UR16, -0x1, URZ ;  /* 0xffffffff101c7890 */ /* 0x000fe2000fffe0ff */
[----:B------:R-:W-:Y:S01]  /*3590*/  F2FP.F16.F32.PACK_AB R5, R24, R25 ;  /* 0x000000191805723e */ /* 0x000fe200000000ff */
[----:B------:R-:W4:Y:S01]  /*35a0*/  LDCU.64 UR24, c[0x0][0x500] ;  /* 0x0000a000ff1877ac */ /* 0x000f220008000a00 */
[----:B------:R-:W4:Y:S01]  /*35b0*/  S2UR UR8, SR_CTAID.Y ;  /* 0x00000000000879c3 */ /* 0x000f220000002600 */
[----:B------:R-:W-:Y:S01]  /*35c0*/  F2FP.F16.F32.PACK_AB R4, R26, R27 ;  /* 0x0000001b1a04723e */ /* 0x000fe200000000ff */
[----:B------:R-:W-:Y:S01]  /*35d0*/  FADD.FTZ R0, R79, R28 ;  /* 0x0000001c4f007221 */ /* 0x000fe20000010000 */
[----:B------:R-:W-:Y:S01]  /*35e0*/  F2FP.F16.F32.PACK_AB R11, R12, R13 ;  /* 0x0000000d0c0b723e */ /* 0x000fe200000000ff */
[----:B------:R-:W-:Y:S01]  /*35f0*/  USHF.L.U32 UR12, UR28, 0xb, URZ ;  /* 0x0000000b1c0c7899 */ /* 0x000fe200080006ff */
[----:B------:R-:W-:-:S03]  /*3600*/  F2FP.F16.F32.PACK_AB R10, R14, R15 ;  /* 0x0000000f0e0a723e */ /* 0x000fc600000000ff */
[----:B------:R-:W-:Y:S01]  /*3610*/  BAR.SYNC.DEFER_BLOCKING 0x0 ;  /* 0x0000000000007b1d */ /* 0x000fe20000010000 */
[----:B0-----:R-:W-:Y:S01]  /*3620*/  F2FP.F16.F32.PACK_AB R9, R16, R17 ;  /* 0x000000111009723e */ /* 0x001fe200000000ff */
[----:B------:R-:W-:Y:S01]  /*3630*/  USHF.R.S32.HI UR13, URZ, 0x1f, UR12 ;  /* 0x0000001fff0d7899 */ /* 0x000fe2000801140c */
[----:B------:R-:W-:Y:S01]  /*3640*/  F2FP.F16.F32.PACK_AB R8, R18, R19 ;  /* 0x000000131208723e */ /* 0x000fe200000000ff */
[----:B------:R-:W-:Y:S01]  /*3650*/  UIADD3 UR19, UP1, UPT, UR19, -0x1000, URZ ;  /* 0xfffff00013137890 */ /* 0x000fe2000ff3e0ff */
[----:B------:R-:W-:Y:S01]  /*3660*/  F2FP.F16.F32.PACK_AB R21, R31, R30 ;  /* 0x0000001e1f15723e */ /* 0x000fe200000000ff */
[----:B------:R-:W0:Y:S01]  /*3670*/  LDCU.64 UR26, c[0x0][0x550] ;  /* 0x0000aa00ff1a77ac */ /* 0x000e220008000a00 */
[----:B------:R-:W-:Y:S02]  /*3680*/  F2FP.F16.F32.PACK_AB R20, R29, R28 ;  /* 0x0000001c1d14723e */ /* 0x000fe400000000ff */
[----:B------:R-:W-:Y:S01]  /*3690*/  F2FP.F16.F32.PACK_AB R23, R35, R34 ;  /* 0x000000222317723e */ /* 0x000fe200000000ff */
[----:B--2---:R-:W-:Y:S01]  /*36a0*/  UIMAD.WIDE.U32 UR10, UR23, UR14, UR12 ;  /* 0x0000000e170a72a5 */ /* 0x004fe2000f8e000c */
[----:B------:R-:W-:Y:S01]  /*36b0*/  F2FP.F16.F32.PACK_AB R22, R33, R32 ;  /* 0x000000202116723e */ /* 0x000fe200000000ff */
[----:B------:R-:W-:Y:S01]  /*36c0*/  UIADD3 UR17, UP2, UPT, UR17, -0x1000, URZ ;  /* 0xfffff00011117890 */ /* 0x000fe2000ff5e0ff */
[----:B------:R-:W-:Y:S01]  /*36d0*/  F2FP.F16.F32.PACK_AB R27, R43, R42 ;  /* 0x0000002a2b1b723e */ /* 0x000fe200000000ff */
[----:B------:R-:W-:Y:S01]  /*36e0*/  UIMAD UR11, UR23, UR15, UR11 ;  /* 0x0000000f170b72a4 */ /* 0x000fe2000f8e020b */
[----:B------:R-:W-:Y:S01]  /*36f0*/  F2FP.F16.F32.PACK_AB R26, R41, R40 ;  /* 0x00000028291a723e */ /* 0x000fe200000000ff */
[----:B------:R-:W-:Y:S01]  /*3700*/  UIADD3.X UR20, UPT, UPT, UR20, -0x1, URZ, UP1, !UPT ;  /* 0xffffffff14147890 */ /* 0x000fe20008ffe4ff */
[----:B-1----:R-:W-:Y:S01]  /*3710*/  LEA R44, R3, R74, 0x4 ;  /* 0x0000004a032c7211 */ /* 0x002fe200078e20ff */
[----:B----4-:R-:W-:Y:S01]  /*3720*/  UIMAD UR14, UR8, UR25, URZ ;  /* 0x00000019080e72a4 */ /* 0x010fe2000f8e02ff */
[----:B------:R-:W-:Y:S01]  /*3730*/  F2FP.F16.F32.PACK_AB R25, R39, R38 ;  /* 0x000000262719723e */ /* 0x000fe200000000ff */
[----:B------:R-:W-:Y:S01]  /*3740*/  UIMAD.WIDE.U32 UR10, UR8, UR24, UR10 ;  /* 0x00000018080a72a5 */ /* 0x000fe2000f8e000a */
[C---:B---3--:R-:W-:Y:S01]  /*3750*/  SHF.L.U32 R3, R2.reuse, 0x1, RZ ;  /* 0x0000000102037819 */ /* 0x048fe200000006ff */
[----:B------:R-:W1:Y:S01]  /*3760*/  LDCU.64 UR24, c[0x0][0x560] ;  /* 0x0000ac00ff1877ac */ /* 0x000e620008000a00 */
[----:B------:R-:W-:Y:S01]  /*3770*/  LOP3.LUT R2, R2, 0x1f, RZ, 0xc0, !PT ;  /* 0x0000001f02027812 */ /* 0x000fe200078ec0ff */
[----:B------:R2:W-:Y:S01]  /*3780*/  STS.128 [R44], R4 ;  /* 0x000000042c007388 */ /* 0x0005e20000000c00 */
[----:B------:R-:W-:Y:S01]  /*3790*/  LOP3.LUT R3, R3, 0x7c0, RZ, 0xc0, !PT ;  /* 0x000007c003037812 */ /* 0x000fe200078ec0ff */
[----:B------:R-:W-:Y:S01]  /*37a0*/  UIADD3 UR14, UPT, UPT, UR11, UR14, URZ ;  /* 0x0000000e0b0e7290 */ /* 0x000fe2000fffe0ff */
[----:B------:R-:W-:Y:S01]  /*37b0*/  F2FP.F16.F32.PACK_AB R24, R37, R36 ;  /* 0x000000242518723e */ /* 0x000fe200000000ff */
[----:B------:R3:W-:Y:S01]  /*37c0*/  STS.128 [R44+0x10], R8 ;  /* 0x000010082c007388 */ /* 0x0007e20000000c00 */
[----:B------:R-:W-:-:S03]  /*37d0*/  NOP ;  /* 0x0000000000007918 */ /* 0x000fc60000000000 */
[----:B------:R-:W4:Y:S01]  /*37e0*/  LDS.128 R12, [R74] ;  /* 0x000000004a0c7984 */ /* 0x000f220000000c00 */
[----:B0-----:R-:W-:Y:S02]  /*37f0*/  ULEA UR11, UP0, UR10, UR26, 0x1 ;  /* 0x0000001a0a0b7291 */ /* 0x001fe4000f8008ff */
[----:B------:R-:W-:Y:S01]  /*3800*/  UIADD3.X UR18, UPT, UPT, UR18, -0x1, URZ, UP2, !UPT ;  /* 0xffffffff12127890 */ /* 0x000fe200097fe4ff */
[----:B------:R-:W0:Y:S01]  /*3810*/  LDS.128 R16, [R74+0x200] ;  /* 0x000200004a107984 */ /* 0x000e220000000c00 */
[----:B------:R-:W-:Y:S01]  /*3820*/  ULEA.HI.X UR10, UR10, UR27, UR14, 0x1, UP0 ;  /* 0x0000001b0a0a7291 */ /* 0x000fe200080f0c0e */
[----:B--2---:R-:W-:Y:S01]  /*3830*/  LOP3.LUT R7, R3, R2, RZ, 0xfc, !PT ;  /* 0x0000000203077212 */ /* 0x004fe200078efcff */
[----:B------:R-:W2:Y:S01]  /*3840*/  LDCU.64 UR14, c[0x0][0x520] ;  /* 0x0000a400ff0e77ac */ /* 0x000ea20008000a00 */
[----:B------:R-:W-:Y:S01]  /*3850*/  MOV R4, UR11 ;  /* 0x0000000b00047c02 */ /* 0x000fe20008000f00 */
[----:B---3--:R-:W-:Y:S02]  /*3860*/  FADD.FTZ R9, R0, R29 ;  /* 0x0000001d00097221 */ /* 0x008fe40000010000 */
[----:B------:R-:W-:-:S02]  /*3870*/  MOV R5, UR10 ;  /* 0x0000000a00057c02 */ /* 0x000fc40008000f00 */
[----:B------:R-:W-:Y:S01]  /*3880*/  FADD.FTZ R0, R9, R30 ;  /* 0x0000001e09007221 */ /* 0x000fe20000010000 */
[----:B------:R-:W-:Y:S02]  /*3890*/  IMAD.WIDE.U32 R4, R7, 0x10, R4 ;  /* 0x0000001007047825 */ /* 0x000fe400078e0004 */
[----:B------:R-:W3:Y:S02]  /*38a0*/  LDCU.64 UR10, c[0x0][0x518] ;  /* 0x0000a300ff0a77ac */ /* 0x000ee40008000a00 */
[----:B------:R-:W-:-:S04]  /*38b0*/  FADD.FTZ R9, R0, R31 ;  /* 0x0000001f00097221 */ /* 0x000fc80000010000 */
[----:B------:R-:W-:-:S04]  /*38c0*/  FADD.FTZ R32, R9, R32 ;  /* 0x0000002009207221 */ /* 0x000fc80000010000 */
[----:B------:R-:W-:-:S04]  /*38d0*/  FADD.FTZ R33, R32, R33 ;  /* 0x0000002120217221 */ /* 0x000fc80000010000 */
[----:B------:R-:W-:-:S04]  /*38e0*/  FADD.FTZ R34, R33, R34 ;  /* 0x0000002221227221 */ /* 0x000fc80000010000 */
[----:B------:R-:W-:Y:S01]  /*38f0*/  FADD.FTZ R35, R34, R35 ;  /* 0x0000002322237221 */ /* 0x000fe20000010000 */
[----:B---3--:R-:W-:-:S03]  /*3900*/  UIMAD.WIDE.U32 UR12, UR23, UR10, UR12 ;  /* 0x0000000a170c72a5 */ /* 0x008fc6000f8e000c */
[----:B------:R-:W-:Y:S01]  /*3910*/  FADD.FTZ R36, R35, R36 ;  /* 0x0000002423247221 */ /* 0x000fe20000010000 */
[----:B------:R-:W-:Y:S01]  /*3920*/  UIMAD UR11, UR23, UR11, UR13 ;  /* 0x0000000b170b72a4 */ /* 0x000fe2000f8e020d */
[----:B----4-:R-:W-:Y:S01]  /*3930*/  STG.E.128 desc[UR30][R4.64], R12 ;  /* 0x0000000c04007986 */ /* 0x010fe2000c101d1e */
[----:B--2---:R-:W-:Y:S01]  /*3940*/  UIMAD UR13, UR8, UR15, URZ ;  /* 0x0000000f080d72a4 */ /* 0x004fe2000f8e02ff */
[----:B------:R-:W-:Y:S01]  /*3950*/  FADD.FTZ R37, R36, R37 ;  /* 0x0000002524257221 */ /* 0x000fe20000010000 */
[----:B------:R-:W-:Y:S01]  /*3960*/  UMOV UR10, UR12 ;  /* 0x0000000c000a7c82 */ /* 0x000fe20008000000 */
[----:B0-----:R0:W-:Y:S01]  /*3970*/  STG.E.128 desc[UR30][R4.64+0x200], R16 ;  /* 0x0002001004007986 */ /* 0x0011e2000c101d1e */
[----:B------:R-:W-:Y:S01]  /*3980*/  UIMAD.WIDE.U32 UR10, UR8, UR14, UR10 ;  /* 0x0000000e080a72a5 */ /* 0x000fe2000f8e000a */
[----:B------:R-:W-:Y:S01]  /*3990*/  FADD.FTZ R38, R37, R38 ;  /* 0x0000002625267221 */ /* 0x000fe20000010000 */
[----:B------:R-:W-:Y:S02]  /*39a0*/  BAR.SYNC.DEFER_BLOCKING 0x0 ;  /* 0x0000000000007b1d */ /* 0x000fe40000010000 */
[----:B------:R-:W-:Y:S01]  /*39b0*/  UIADD3 UR12, UPT, UPT, UR11, UR13, URZ ;  /* 0x0000000d0b0c7290 */ /* 0x000fe2000fffe0ff */
[----:B------:R-:W-:Y:S01]  /*39c0*/  FADD.FTZ R39, R38, R39 ;  /* 0x0000002726277221 */ /* 0x000fe20000010000 */
[----:B-1----:R-:W-:-:S03]  /*39d0*/  ULEA UR11, UP0, UR10, UR24, 0x1 ;  /* 0x000000180a0b7291 */ /* 0x002fc6000f8008ff */
[----:B------:R-:W-:Y:S01]  /*39e0*/  FADD.FTZ R40, R39, R40 ;  /* 0x0000002827287221 */ /* 0x000fe20000010000 */
[----:B------:R-:W-:Y:S02]  /*39f0*/  ULEA.HI.X UR10, UR10, UR25, UR12, 0x1, UP0 ;  /* 0x000000190a0a7291 */ /* 0x000fe400080f0c0c */
[----:B------:R-:W-:Y:S01]  /*3a00*/  UIADD3 UR21, UP0, UPT, UR21, -0x1000, URZ ;  /* 0xfffff00015157890 */ /* 0x000fe2000ff1e0ff */
[----:B------:R-:W-:-:S03]  /*3a10*/  FADD.FTZ R41, R40, R41 ;  /* 0x0000002928297221 */ /* 0x000fc60000010000 */
[----:B------:R-:W-:Y:S01]  /*3a20*/  UIADD3.X UR22, UPT, UPT, UR22, -0x1, URZ, UP0, !UPT ;  /* 0xffffffff16167890 */ /* 0x000fe200087fe4ff */
[----:B0-----:R-:W-:Y:S01]  /*3a30*/  MOV R4, UR11 ;  /* 0x0000000b00047c02 */ /* 0x001fe20008000f00 */
[----:B------:R-:W-:Y:S01]  /*3a40*/  UISETP.GT.AND UP0, UPT, UR16, 0x1, UPT ;  /* 0x000000011000788c */ /* 0x000fe2000bf04270 */
[----:B------:R-:W-:Y:S01]  /*3a50*/  MOV R5, UR10 ;  /* 0x0000000a00057c02 */ /* 0x000fe20008000f00 */
[----:B------:R-:W-:Y:S01]  /*3a60*/  FADD.FTZ R42, R41, R42 ;  /* 0x0000002a292a7221 */ /* 0x000fe20000010000 */
[----:B------:R-:W-:Y:S01]  /*3a70*/  UMOV UR16, UR28 ;  /* 0x0000001c00107c82 */ /* 0x000fe20008000000 */
[----:B------:R-:W-:-:S04]  /*3a80*/  IMAD.WIDE.U32 R4, R7, 0x10, R4 ;  /* 0x0000001007047825 */ /* 0x000fc800078e0004 */
[----:B------:R-:W-:Y:S01]  /*3a90*/  FADD.FTZ R79, R42, R43 ;  /* 0x0000002b2a4f7221 */ /* 0x000fe20000010000 */
[----:B------:R-:W-:Y:S04]  /*3aa0*/  STS.128 [R44], R20 ;  /* 0x000000142c007388 */ /* 0x000fe80000000c00 */
[----:B------:R-:W-:Y:S01]  /*3ab0*/  STS.128 [R44+0x10], R24 ;  /* 0x000010182c007388 */ /* 0x000fe20000000c00 */
[----:B------:R-:W-:-:S03]  /*3ac0*/  NOP ;  /* 0x0000000000007918 */ /* 0x000fc60000000000 */
[----:B------:R-:W0:Y:S04]  /*3ad0*/  LDS.128 R12, [R74] ;  /* 0x000000004a0c7984 */ /* 0x000e280000000c00 */
[----:B------:R-:W1:Y:S04]  /*3ae0*/  LDS.128 R28, [R74+0x200] ;  /* 0x000200004a1c7984 */ /* 0x000e680000000c00 */
[----:B0-----:R0:W-:Y:S04]  /*3af0*/  STG.E.128 desc[UR30][R4.64], R12 ;  /* 0x0000000c04007986 */ /* 0x0011e8000c101d1e */
[----:B-1----:R0:W-:Y:S01]  /*3b00*/  STG.E.128 desc[UR30][R4.64+0x200], R28 ;  /* 0x0002001c04007986 */ /* 0x0021e2000c101d1e */
[----:B------:R-:W-:Y:S05]  /*3b10*/  BRA.U UP0, `(.L_x_1667) ;  /* 0xffffffc900947547 */ /* 0x000fea000b83ffff */
.L_x_1652:
[----:B------:R-:W1:Y:S01]  /*3b20*/  LDCU.64 UR6, c[0x0][0x548] ;  /* 0x0000a900ff0677ac */ /* 0x000e620008000a00 */
[----:B------:R-:W2:Y:S01]  /*3b30*/  S2R R11, SR_TID.X ;  /* 0x00000000000b7919 */ /* 0x000ea20000002100 */
[----:B------:R-:W3:Y:S01]  /*3b40*/  LDCU UR21, c[0x0][0x38c] ;  /* 0x00007180ff1577ac */ /* 0x000ee20008000800 */
[----:B------:R-:W4:Y:S01]  /*3b50*/  LDCU.64 UR10, c[0x0][0x568] ;  /* 0x0000ad00ff0a77ac */ /* 0x000f220008000a00 */
[----:B-1----:R-:W-:-:S04]  /*3b60*/  UISETP.NE.U32.AND UP0, UPT, UR6, URZ, UPT ;  /* 0x000000ff0600728c */ /* 0x002fc8000bf05070 */
[----:B------:R-:W-:-:S09]  /*3b70*/  UISETP.NE.AND.EX UP0, UPT, UR7, URZ, UPT, UP0 ;  /* 0x000000ff0700728c */ /* 0x000fd2000bf05300 */
[----:B---34-:R-:W-:Y:S05]  /*3b80*/  BRA.U !UP0, `(.L_x_1668) ;  /* 0x0000000108987547 */ /* 0x018fea000b800000 */
[----:B------:R-:W1:Y:S01]  /*3b90*/  SHFL.DOWN P0, R0, R81, 0x1, 0x1f ;  /* 0x08201f0051007f89 */ /* 0x000e620000000000 */
[----:B------:R-:W-:Y:S01]  /*3ba0*/  BSSY.RECONVERGENT B0, `(.L_x_1668) ;  /* 0x0000024000007945 */ /* 0x000fe20003800200 */
[----:B0-----:R-:W0:Y:S01]  /*3bb0*/  S2R R4, SR_LANEID ;  /* 0x0000000000047919 */ /* 0x001e220000000000 */
[----:B------:R-:W3:Y:S01]  /*3bc0*/  S2R R6, SR_TID.X ;  /* 0x0000000000067919 */ /* 0x000ee20000002100 */
[----:B-1----:R-:W-:-:S05]  /*3bd0*/  @P0 FADD R0, R0, R81 ;  /* 0x0000005100000221 */ /* 0x002fca0000000000 */
[----:B------:R-:W1:Y:S01]  /*3be0*/  SHFL.DOWN P0, R3, R0, 0x2, 0x1f ;  /* 0x08401f0000037f89 */ /* 0x000e620000000000 */
[----:B0-----:R-:W-:-:S13]  /*3bf0*/  ISETP.NE.AND P1, PT, R4, RZ, PT ;  /* 0x000000ff0400720c */ /* 0x001fda0003f25270 */
[----:B------:R-:W0:Y:S01]  /*3c00*/  @!P1 S2R R8, SR_CgaCtaId ;  /* 0x0000000000089919 */ /* 0x000e220000008800 */
[----:B------:R-:W-:Y:S01]  /*3c10*/  @!P1 MOV R7, 0x400 ;  /* 0x0000040000079802 */ /* 0x000fe20000000f00 */
[----:B-1----:R-:W-:Y:S01]  /*3c20*/  @P0 FADD R3, R0, R3 ;  /* 0x0000000300030221 */ /* 0x002fe20000000000 */
[----:B---3--:R-:W-:-:S04]  /*3c30*/  @!P1 SHF.R.U32.HI R0, RZ, 0x3, R6 ;  /* 0x00000003ff009819 */ /* 0x008fc80000011606 */
[----:B------:R-:W1:Y:S01]  /*3c40*/  SHFL.DOWN P0, R2, R3, 0x4, 0x1f ;  /* 0x08801f0003027f89 */ /* 0x000e620000000000 */
[----:B------:R-:W-:Y:S02]  /*3c50*/  @!P1 LOP3.LUT R0, R0, 0x7c, RZ, 0xc0, !PT ;  /* 0x0000007c00009812 */ /* 0x000fe400078ec0ff */
[----:B0-----:R-:W-:Y:S01]  /*3c60*/  @!P1 LEA R7, R8, R7, 0x18 ;  /* 0x0000000708079211 */ /* 0x001fe200078ec0ff */
[----:B-1----:R-:W-:-:S03]  /*3c70*/  @P0 FADD R2, R3, R2 ;  /* 0x0000000203020221 */ /* 0x002fc60000000000 */
        /* <DEDUP_REMOVED lines=22> */
.L_x_1669:
[----:B------:R-:W-:Y:S05]  /*3de0*/  BSYNC.RECONVERGENT B0 ;  /* 0x0000000000007941 */ /* 0x000fea0003800200 */
.L_x_1668:
[----:B------:R-:W-:Y:S01]  /*3df0*/  UISETP.NE.U32.AND UP0, UPT, UR10, URZ, UPT ;  /* 0x000000ff0a00728c */ /* 0x000fe2000bf05070 */
[----:B--2---:R-:W-:-:S03]  /*3e00*/  ISETP.GE.AND P0, PT, R11, UR21, PT ;  /* 0x000000150b007c0c */ /* 0x004fc6000bf06270 */
[----:B------:R-:W-:-:S09]  /*3e10*/  UISETP.NE.AND.EX UP0, UPT, UR11, URZ, UPT, UP0 ;  /* 0x000000ff0b00728c */ /* 0x000fd2000bf05300 */
[----:B------:R-:W-:Y:S05]  /*3e20*/  BRA.U !UP0, `(.L_x_1670) ;  /* 0x00000001089c7547 */ /* 0x000fea000b800000 */
[----:B------:R-:W-:Y:S06]  /*3e30*/  BAR.SYNC.DEFER_BLOCKING 0x0 ;  /* 0x0000000000007b1d */ /* 0x000fec0000010000 */
[----:B------:R-:W-:Y:S01]  /*3e40*/  BSSY.RECONVERGENT B0, `(.L_x_1670) ;  /* 0x0000025000007945 */ /* 0x000fe20003800200 */
[----:B------:R-:W2:Y:S01]  /*3e50*/  SHFL.DOWN P1, R0, R79, 0x1, 0x1f ;  /* 0x08201f004f007f89 */ /* 0x000ea20000020000 */
[----:B0-----:R-:W0:Y:S01]  /*3e60*/  S2R R4, SR_LANEID ;  /* 0x0000000000047919 */ /* 0x001e220000000000 */
[----:B------:R-:W3:Y:S01]  /*3e70*/  S2R R6, SR_TID.X ;  /* 0x0000000000067919 */ /* 0x000ee20000002100 */
[----:B--2---:R-:W-:-:S05]  /*3e80*/  @P1 FADD R0, R0, R79 ;  /* 0x0000004f00001221 */ /* 0x004fca0000000000 */
[----:B-1----:R-:W1:Y:S01]  /*3e90*/  SHFL.DOWN P1, R3, R0, 0x2, 0x1f ;  /* 0x08401f0000037f89 */ /* 0x002e620000020000 */
        /* <DEDUP_REMOVED lines=31> */
.L_x_1671:
[----:B------:R-:W-:Y:S05]  /*4090*/  BSYNC.RECONVERGENT B0 ;  /* 0x0000000000007941 */ /* 0x000fea0003800200 */
.L_x_1670:
        /* <DEDUP_REMOVED lines=34> */
.L_x_1673:
        /* <DEDUP_REMOVED lines=57> */
.L_x_1672:
[----:B------:R-:W-:Y:S05]  /*4650*/  EXIT ;  /* 0x000000000000794d */ /* 0x000fea0003800000 */
.L_x_1658:
[----:B------:R-:W-:Y:S01]  /*4660*/  HFMA2 R154, -RZ, RZ, 0, 5.9604644775390625e-08 ;  /* 0x00000001ff9a7431 */ /* 0x000fe200000001ff */
[----:B------:R-:W-:Y:S02]  /*4670*/  MOV R155, R10 ;  /* 0x0000000a009b7202 */ /* 0x000fe40000000f00 */
[----:B------:R-:W-:Y:S02]  /*4680*/  MOV R157, RZ ;  /* 0x000000ff009d7202 */ /* 0x000fe40000000f00 */
[----:B------:R-:W-:-:S07]  /*4690*/  MOV R146, 0xffffffff ;  /* 0xffffffff00927802 */ /* 0x000fce0000000f00 */
[----:B-12--5:R-:W-:Y:S05]  /*46a0*/  WARPSYNC.COLLECTIVE R146, `(.L_x_1674) ;  /* 0x0000000092087348 */ /* 0x026fea0003c00000 */
[----:B------:R0:W3:Y:S02]  /*46b0*/  SHFL.UP P6, R148, R155, R154, R157 ;  /* 0x0400009a9b947389 */ /* 0x0000e400000c009d */
[----:B0123-5:R-:W-:Y:S05]  /*46c0*/  ENDCOLLECTIVE ;  /* 0x000000000000791b */ /* 0x02ffea0003800000 */
.L_x_1674:
[----:B------:R-:W-:Y:S02]  /*46d0*/  MOV R155, R11 ;  /* 0x0000000b009b7202 */ /* 0x000fe40000000f00 */
[----:B------:R-:W-:-:S07]  /*46e0*/  MOV R149, R148 ;  /* 0x0000009400957202 */ /* 0x000fce0000000f00 */
[----:B------:R-:W-:Y:S05]  /*46f0*/  WARPSYNC.COLLECTIVE R146, `(.L_x_1675) ;  /* 0x0000000092087348 */ /* 0x000fea0003c00000 */
[----:B------:R0:W1:Y:S02]  /*4700*/  SHFL.UP P6, R148, R155, R154, R157 ;  /* 0x0400009a9b947389 */ /* 0x00006400000c009d */
[----:B01----:R-:W-:Y:S05]  /*4710*/  ENDCOLLECTIVE ;  /* 0x000000000000791b */ /* 0x003fea0003800000 */
.L_x_1675:
[----:B------:R-:W-:Y:S02]  /*4720*/  HFMA2 R154, -RZ, RZ, 0, 1.1920928955078125e-07 ;  /* 0x00000002ff9a7431 */ /* 0x000fe400000001ff */
[C---:B------:R-:W-:Y:S01]  /*4730*/  FFMA.FTZ R148, R10.reuse, R148, R11 ;  /* 0x000000940a947223 */ /* 0x040fe2000001000b */
[----:B------:R-:W-:-:S04]  /*4740*/  @P5 FMUL.FTZ R10, R10, R149 ;  /* 0x000000950a0a5220 */ /* 0x000fc80000410000 */
[----:B------:R-:W-:Y:S02]  /*4750*/  FSEL R151, R11, R148, !P5 ;  /* 0x000000940b977208 */ /* 0x000fe40006800000 */
[----:B------:R-:W-:-:S07]  /*4760*/  MOV R155, R10 ;  /* 0x0000000a009b7202 */ /* 0x000fce0000000f00 */
[----:B------:R-:W-:Y:S05]  /*4770*/  WARPSYNC.COLLECTIVE R146, `(.L_x_1676) ;  /* 0x0000000092087348 */ /* 0x000fea0003c00000 */
[----:B------:R0:W1:Y:S02]  /*4780*/  SHFL.UP P6, R148, R155, R154, R157 ;  /* 0x0400009a9b947389 */ /* 0x00006400000c009d */
[----:B01----:R-:W-:Y:S05]  /*4790*/  ENDCOLLECTIVE ;  /* 0x000000000000791b */ /* 0x003fea0003800000 */
.L_x_1676:
[----:B------:R-:W-:Y:S02]  /*47a0*/  MOV R155, R151 ;  /* 0x00000097009b7202 */ /* 0x000fe40000000f00 */
[----:B------:R-:W-:-:S07]  /*47b0*/  MOV R149, R148 ;  /* 0x0000009400957202 */ /* 0x000fce0000000f00 */
[----:B------:R-:W-:Y:S05]  /*47c0*/  WARPSYNC.COLLECTIVE R146, `(.L_x_1677) ;  /* 0x0000000092087348 */ /* 0x000fea0003c00000 */
[----:B------:R0:W1:Y:S02]  /*47d0*/  SHFL.UP P6, R148, R155, R154, R157 ;  /* 0x0400009a9b947389 */ /* 0x00006400000c009d */
[----:B01----:R-:W-:Y:S05]  /*47e0*/  ENDCOLLECTIVE ;  /* 0x000000000000791b */ /* 0x003fea0003800000 */
.L_x_1677:
[----:B------:R-:W-:Y:S02]  /*47f0*/  HFMA2 R154, -RZ, RZ, 0, 2.384185791015625e-07 ;  /* 0x00000004ff9a7431 */ /* 0x000fe400000001ff */
[C---:B------:R-:W-:Y:S01]  /*4800*/  FFMA.FTZ R148, R10.reuse, R148, R151 ;  /* 0x000000940a947223 */ /* 0x040fe20000010097 */
[----:B------:R-:W-:-:S04]  /*4810*/  @P4 FMUL.FTZ R10, R10, R149 ;  /* 0x000000950a0a4220 */ /* 0x000fc80000410000 */
[----:B------:R-:W-:Y:S02]  /*4820*/  FSEL R153, R151, R148, !P4 ;  /* 0x0000009497997208 */ /* 0x000fe40006000000 */
[----:B------:R-:W-:-:S07]  /*4830*/  MOV R155, R10 ;  /* 0x0000000a009b7202 */ /* 0x000fce0000000f00 */
[----:B------:R-:W-:Y:S05]  /*4840*/  WARPSYNC.COLLECTIVE R146, `(.L_x_1678) ;  /* 0x0000000092087348 */ /* 0x000fea0003c00000 */
[----:B------:R0:W1:Y:S02]  /*4850*/  SHFL.UP P6, R148, R155, R154, R157 ;  /* 0x0400009a9b947389 */ /* 0x00006400000c009d */
[----:B01----:R-:W-:Y:S05]  /*4860*/  ENDCOLLECTIVE ;  /* 0x000000000000791b */ /* 0x003fea0003800000 */
.L_x_1678:
[----:B------:R-:W-:Y:S02]  /*4870*/  MOV R155, R153 ;  /* 0x00000099009b7202 */ /* 0x000fe40000000f00 */
[----:B------:R-:W-:-:S07]  /*4880*/  MOV R11, R148 ;  /* 0x00000094000b7202 */ /* 0x000fce0000000f00 */
[----:B------:R-:W-:Y:S05]  /*4890*/  WARPSYNC.COLLECTIVE R146, `(.L_x_1679) ;  /* 0x0000000092087348 */ /* 0x000fea0003c00000 */
[----:B------:R0:W1:Y:S02]  /*48a0*/  SHFL.UP P6, R148, R155, R154, R157 ;  /* 0x0400009a9b947389 */ /* 0x00006400000c009d */
[----:B01----:R-:W-:Y:S05]  /*48b0*/  ENDCOLLECTIVE ;  /* 0x000000000000791b */ /* 0x003fea0003800000 */
.L_x_1679:
[----:B------:R-:W-:Y:S02]  /*48c0*/  HFMA2 R154, -RZ, RZ, 0, 4.76837158203125e-07 ;  /* 0x00000008ff9a7431 */ /* 0x000fe400000001ff */
[C---:B------:R-:W-:Y:S01]  /*48d0*/  FFMA.FTZ R148, R10.reuse, R148, R153 ;  /* 0x000000940a947223 */ /* 0x040fe20000010099 */
[----:B------:R-:W-:-:S04]  /*48e0*/  @P3 FMUL.FTZ R10, R10, R11 ;  /* 0x0000000b0a0a3220 */ /* 0x000fc80000410000 */
[----:B------:R-:W-:Y:S02]  /*48f0*/  FSEL R149, R153, R148, !P3 ;  /* 0x0000009499957208 */ /* 0x000fe40005800000 */
[----:B------:R-:W-:-:S07]  /*4900*/  MOV R155, R10 ;  /* 0x0000000a009b7202 */ /* 0x000fce0000000f00 */
[----:B------:R-:W-:Y:S05]  /*4910*/  WARPSYNC.COLLECTIVE R146, `(.L_x_1680) ;  /* 0x0000000092087348 */ /* 0x000fea0003c00000 */
[----:B------:R0:W1:Y:S02]  /*4920*/  SHFL.UP P6, R148, R155, R154, R157 ;  /* 0x0400009a9b947389 */ /* 0x00006400000c009d */
[----:B01----:R-:W-:Y:S05]  /*4930*/  ENDCOLLECTIVE ;  /* 0x000000000000791b */ /* 0x003fea0003800000 */
.L_x_1680:
[----:B------:R-:W-:Y:S02]  /*4940*/  MOV R155, R149 ;  /* 0x00000095009b7202 */ /* 0x000fe40000000f00 */
[----:B------:R-:W-:-:S07]  /*4950*/  MOV R11, R148 ;  /* 0x00000094000b7202 */ /* 0x000fce0000000f00 */
[----:B------:R-:W-:Y:S05]  /*4960*/  WARPSYNC.COLLECTIVE R146, `(.L_x_1681) ;  /* 0x0000000092087348 */ /* 0x000fea0003c00000 */
[----:B------:R0:W1:Y:S02]  /*4970*/  SHFL.UP P6, R148, R155, R154, R157 ;  /* 0x0400009a9b947389 */ /* 0x00006400000c009d */
[----:B01----:R-:W-:Y:S05]  /*4980*/  ENDCOLLECTIVE ;  /* 0x000000000000791b */ /* 0x003fea0003800000 */
.L_x_1681:
[----:B------:R-:W-:Y:S02]  /*4990*/  HFMA2 R154, -RZ, RZ, 0, 9.5367431640625e-07 ;  /* 0x00000010ff9a7431 */ /* 0x000fe400000001ff */
[C---:B------:R-:W-:Y:S01]  /*49a0*/  FFMA.FTZ R148, R10.reuse, R148, R149 ;  /* 0x000000940a947223 */ /* 0x040fe20000010095 */
[----:B------:R-:W-:-:S04]  /*49b0*/  @P2 FMUL.FTZ R10, R10, R11 ;  /* 0x0000000b0a0a2220 */ /* 0x000fc80000410000 */
[----:B------:R-:W-:Y:S02]  /*49c0*/  FSEL R11, R149, R148, !P2 ;  /* 0x00000094950b7208 */ /* 0x000fe40005000000 */
[----:B------:R-:W-:-:S07]  /*49d0*/  MOV R155, R10 ;  /* 0x0000000a009b7202 */ /* 0x000fce0000000f00 */
[----:B------:R-:W-:Y:S05]  /*49e0*/  WARPSYNC.COLLECTIVE R146, `(.L_x_1682) ;  /* 0x0000000092087348 */ /* 0x000fea0003c00000 */
[----:B------:R0:W1:Y:S02]  /*49f0*/  SHFL.UP P6, R148, R155, R154, R157 ;  /* 0x0400009a9b947389 */ /* 0x00006400000c009d */
[----:B01----:R-:W-:Y:S05]  /*4a00*/  ENDCOLLECTIVE ;  /* 0x000000000000791b */ /* 0x003fea0003800000 */
.L_x_1682:
[----:B------:R-:W-:Y:S02]  /*4a10*/  MOV R155, R11 ;  /* 0x0000000b009b7202 */ /* 0x000fe40000000f00 */
[----:B------:R-:W-:-:S07]  /*4a20*/  MOV R151, R148 ;  /* 0x0000009400977202 */ /* 0x000fce0000000f00 */
[----:B------:R-:W-:Y:S05]  /*4a30*/  WARPSYNC.COLLECTIVE R146, `(.L_x_1683) ;  /* 0x0000000092087348 */ /* 0x000fea0003c00000 */
[----:B------:R0:W1:Y:S02]  /*4a40*/  SHFL.UP P6, R148, R155, R154, R157 ;  /* 0x0400009a9b947389 */ /* 0x00006400000c009d */
[----:B01----:R-:W-:Y:S05]  /*4a50*/  ENDCOLLECTIVE ;  /* 0x000000000000791b */ /* 0x003fea0003800000 */
.L_x_1683:
[----:B------:R-:W-:Y:S05]  /*4a60*/  BRA `(.L_x_1684) ;  /* 0xffffffd0009c7947 */ /* 0x000fea000383ffff */
.L_x_1659:
[----:B------:R-:W-:Y:S01]  /*4a70*/  HFMA2 R148, -RZ, RZ, 0, 1.847743988037109375e-06 ;  /* 0x0000001fff947431 */ /* 0x000fe200000001ff */
[----:B------:R-:W-:Y:S01]  /*4a80*/  BSSY B0, `(.L_x_1685) ;  /* 0x0000007000007945 */ /* 0x000fe20003800000 */
[----:B------:R-:W-:Y:S02]  /*4a90*/  MOV R149, R10 ;  /* 0x0000000a00957202 */ /* 0x000fe40000000f00 */
[----:B------:R-:W-:Y:S02]  /*4aa0*/  MOV R151, 0x1f ;  /* 0x0000001f00977802 */ /* 0x000fe40000000f00 */
[----:B------:R-:W-:-:S07]  /*4ab0*/  MOV R146, 0xffffffff ;  /* 0xffffffff00927802 */ /* 0x000fce0000000f00 */
[----:B-12--5:R-:W-:Y:S05]  /*4ac0*/  WARPSYNC.COLLECTIVE R146, `(.L_x_1686) ;  /* 0x0000000092087348 */ /* 0x026fea0003c00000 */
[----:B------:R0:W3:Y:S02]  /*4ad0*/  SHFL.IDX P1, R150, R149, R148, R151 ;  /* 0x0000009495967389 */ /* 0x0000e40000020097 */
[----:B0123-5:R-:W-:Y:S05]  /*4ae0*/  ENDCOLLECTIVE ;  /* 0x000000000000791b */ /* 0x02ffea0003800000 */
.L_x_1686:
[----:B------:R-:W-:Y:S05]  /*4af0*/  BSYNC B0 ;  /* 0x0000000000007941 */ /* 0x000fea0003800000 */
.L_x_1685:
[----:B------:R-:W-:Y:S05]  /*4b00*/  BRA `(.L_x_1687) ;  /* 0xffffffd000887947 */ /* 0x000fea000383ffff */
.L_x_1660:
        /* <DEDUP_REMOVED lines=8> */
.L_x_1689:
[----:B------:R-:W-:Y:S05]  /*4b90*/  BSYNC B0 ;  /* 0x0000000000007941 */ /* 0x000fea0003800000 */
.L_x_1688:
[----:B------:R-:W-:Y:S05]  /*4ba0*/  BRA `(.L_x_1690) ;  /* 0xffffffd000687947 */ /* 0x000fea000383ffff */
.L_x_1661:
[----:B------:R-:W-:Y:S01]  /*4bb0*/  HFMA2 R154, -RZ, RZ, 0, 5.9604644775390625e-08 ;  /* 0x00000001ff9a7431 */ /* 0x000fe200000001ff */
[----:B------:R-:W-:Y:S01]  /*4bc0*/  BSSY B0, `(.L_x_1691) ;  /* 0x0000007000007945 */ /* 0x000fe20003800000 */
[----:B------:R-:W-:Y:S02]  /*4bd0*/  MOV R155, R10 ;  /* 0x0000000a009b7202 */ /* 0x000fe40000000f00 */
[----:B------:R-:W-:Y:S02]  /*4be0*/  MOV R157, RZ ;  /* 0x000000ff009d7202 */ /* 0x000fe40000000f00 */
[----:B------:R-:W-:-:S07]  /*4bf0*/  MOV R146, 0xffffffff ;  /* 0xffffffff00927802 */ /* 0x000fce0000000f00 */
[----:B-12--5:R-:W-:Y:S05]  /*4c00*/  WARPSYNC.COLLECTIVE R146, `(.L_x_1692) ;  /* 0x0000000092087348 */ /* 0x026fea0003c00000 */
[----:B------:R0:W3:Y:S02]  /*4c10*/  SHFL.UP P6, R148, R155, R154, R157 ;  /* 0x0400009a9b947389 */ /* 0x0000e400000c009d */
[----:B0123-5:R-:W-:Y:S05]  /*4c20*/  ENDCOLLECTIVE ;  /* 0x000000000000791b */ /* 0x02ffea0003800000 */
.L_x_1692:
[----:B------:R-:W-:Y:S05]  /*4c30*/  BSYNC B0 ;  /* 0x0000000000007941 */ /* 0x000fea0003800000 */
.L_x_1691:
[----:B------:R-:W-:Y:S01]  /*4c40*/  HFMA2 R154, -RZ, RZ, 0, 5.9604644775390625e-08 ;  /* 0x00000001ff9a7431 */ /* 0x000fe200000001ff */
[----:B------:R-:W-:Y:S02]  /*4c50*/  MOV R155, R11 ;  /* 0x0000000b009b7202 */ /* 0x000fe40000000f00 */
[----:B------:R-:W-:Y:S02]  /*4c60*/  MOV R157, RZ ;  /* 0x000000ff009d7202 */ /* 0x000fe40000000f00 */
[----:B------:R-:W-:Y:S02]  /*4c70*/  MOV R146, 0xffffffff ;  /* 0xffffffff00927802 */ /* 0x000fe40000000f00 */
[----:B------:R-:W-:Y:S02]  /*4c80*/  MOV R10, R148 ;  /* 0x00000094000a7202 */ /* 0x000fe40000000f00 */
[----:B------:R-:W-:-:S07]  /*4c90*/  MOV R149, R4 ;  /* 0x0000000400957202 */ /* 0x000fce0000000f00 */
[----:B------:R-:W-:Y:S05]  /*4ca0*/  WARPSYNC.COLLECTIVE R146, `(.L_x_1693) ;  /* 0x0000000092087348 */ /* 0x000fea0003c00000 */
[----:B------:R0:W1:Y:S02]  /*4cb0*/  SHFL.UP P6, R148, R155, R154, R157 ;  /* 0x0400009a9b947389 */ /* 0x00006400000c009d */
[----:B01----:R-:W-:Y:S05]  /*4cc0*/  ENDCOLLECTIVE ;  /* 0x000000000000791b */ /* 0x003fea0003800000 */
.L_x_1693:
[----:B------:R-:W-:Y:S02]  /*4cd0*/  MOV R151, 0x1f ;  /* 0x0000001f00977802 */ /* 0x000fe40000000f00 */
[----:B------:R-:W-:Y:S01]  /*4ce0*/  MOV R11, R148 ;  /* 0x00000094000b7202 */ /* 0x000fe20000000f00 */
[----:B------:R-:W-:-:S07]  /*4cf0*/  HFMA2 R148, -RZ, RZ, 0, 0 ;  /* 0x00000000ff947431 */ /* 0x000fce00000001ff */
[----:B------:R-:W-:Y:S05]  /*4d00*/  WARPSYNC.COLLECTIVE R146, `(.L_x_1694) ;  /* 0x0000000092087348 */ /* 0x000fea0003c00000 */
[----:B------:R0:W1:Y:S02]  /*4d10*/  SHFL.IDX P1, R150, R149, R148, R151 ;  /* 0x0000009495967389 */ /* 0x0000640000020097 */
[----:B01----:R-:W-:Y:S05]  /*4d20*/  ENDCOLLECTIVE ;  /* 0x000000000000791b */ /* 0x003fea0003800000 */
.L_x_1694:
[----:B------:R-:W-:Y:S02]  /*4d30*/  MOV R149, R5 ;  /* 0x0000000500957202 */ /* 0x000fe40000000f00 */
[----:B------:R-:W-:-:S07]  /*4d40*/  MOV R4, R150 ;  /* 0x0000009600047202 */ /* 0x000fce0000000f00 */
[----:B------:R-:W-:Y:S05]  /*4d50*/  WARPSYNC.COLLECTIVE R146, `(.L_x_1695) ;  /* 0x0000000092087348 */ /* 0x000fea0003c00000 */
[----:B------:R0:W1:Y:S02]  /*4d60*/  SHFL.IDX P1, R150, R149, R148, R151 ;  /* 0x0000009495967389 */ /* 0x0000640000020097 */
[----:B01----:R-:W-:Y:S05]  /*4d70*/  ENDCOLLECTIVE ;  /* 0x000000000000791b */ /* 0x003fea0003800000 */
.L_x_1695:
[----:B------:R-:W-:Y:S01]  /*4d80*/  MOV R5, R150 ;  /* 0x0000009600057202 */ /* 0x000fe20000000f00 */
[----:B------:R-:W-:Y:S06]  /*4d90*/  BRA `(.L_x_1696) ;  /* 0xffffffd000047947 */ /* 0x000fec000383ffff */
.L_x_1663:
[----:B------:R-:W-:Y:S02]  /*4da0*/  MOV R157, R8 ;  /* 0x00000008009d7202 */ /* 0x000fe40000000f00 */
[----:B------:R-:W-:Y:S02]  /*4db0*/  MOV R156, 0x1 ;  /* 0x00000001009c7802 */ /* 0x000fe40000000f00 */
[----:B------:R-:W-:Y:S02]  /*4dc0*/  MOV R159, 0x1f ;  /* 0x0000001f009f7802 */ /* 0x000fe40000000f00 */
[----:B------:R-:W-:Y:S02]  /*4dd0*/  MOV R146, 0xffffffff ;  /* 0xffffffff00927802 */ /* 0x000fe40000000f00 */
[C---:B------:R-:W-:Y:S02]  /*4de0*/  ISETP.GT.U32.AND P1, PT, R135.reuse, 0x1b, PT ;  /* 0x0000001b8700780c */ /* 0x040fe40003f24070 */
[----:B------:R-:W-:-:S13]  /*4df0*/  ISETP.GT.U32.AND P2, PT, R135, 0x17, PT ;  /* 0x000000178700780c */ /* 0x000fda0003f44070 */
[----:B------:R-:W-:Y:S05]  /*4e00*/  WARPSYNC.COLLECTIVE R146, `(.L_x_1697) ;  /* 0x0000000092087348 */ /* 0x000fea0003c00000 */
[----:B------:R0:W1:Y:S02]  /*4e10*/  SHFL.DOWN P4, R148, R157, R156, R159 ;  /* 0x0800009c9d947389 */ /* 0x000064000008009f */
[----:B01----:R-:W-:Y:S05]  /*4e20*/  ENDCOLLECTIVE ;  /* 0x000000000000791b */ /* 0x003fea0003800000 */
.L_x_1697:
[----:B------:R-:W-:Y:S02]  /*4e30*/  ISETP.GT.U32.AND P3, PT, R135, 0xf, PT ;  /* 0x0000000f8700780c */ /* 0x000fe40003f64070 */
[----:B------:R-:W-:Y:S02]  /*4e40*/  MOV R151, 0x1f ;  /* 0x0000001f00977802 */ /* 0x000fe40000000f00 */
[----:B------:R-:W-:Y:S02]  /*4e50*/  MOV R157, R9 ;  /* 0x00000009009d7202 */ /* 0x000fe40000000f00 */
[----:B------:R-:W-:-:S07]  /*4e60*/  MOV R149, R148 ;  /* 0x0000009400957202 */ /* 0x000fce0000000f00 */
[----:B------:R-:W-:Y:S05]  /*4e70*/  WARPSYNC.COLLECTIVE R146, `(.L_x_1698) ;  /* 0x0000000092087348 */ /* 0x000fea0003c00000 */
[----:B------:R0:W1:Y:S02]  /*4e80*/  SHFL.DOWN P4, R148, R157, R156, R159 ;  /* 0x0800009c9d947389 */ /* 0x000064000008009f */
[----:B01----:R-:W-:Y:S05]  /*4e90*/  ENDCOLLECTIVE ;  /* 0x000000000000791b */ /* 0x003fea0003800000 */
.L_x_1698:
[----:B------:R-:W-:Y:S01]  /*4ea0*/  @P0 FMUL.FTZ R149, R149, R8 ;  /* 0x0000000895950220 */ /* 0x000fe20000410000 */
[----:B------:R-:W-:Y:S01]  /*4eb0*/  MOV R156, 0x2 ;  /* 0x00000002009c7802 */ /* 0x000fe20000000f00 */
[----:B------:R-:W-:-:S03]  /*4ec0*/  @P0 FFMA.FTZ R148, R8, R148, R9 ;  /* 0x0000009408940223 */ /* 0x000fc60000010009 */
[----:B------:R-:W-:-:S04]  /*4ed0*/  @P0 MOV R8, R149 ;  /* 0x0000009500080202 */ /* 0x000fc80000000f00 */
[----:B------:R-:W-:Y:S02]  /*4ee0*/  MOV R157, R8 ;  /* 0x00000008009d7202 */ /* 0x000fe40000000f00 */
[----:B------:R-:W-:Y:S02]  /*4ef0*/  @P0 MOV R9, R148 ;  /* 0x0000009400090202 */ /* 0x000fe40000000f00 */
[----:B------:R-:W-:-:S13]  /*4f00*/  ISETP.GT.U32.AND P0, PT, R135, 0x1d, PT ;  /* 0x0000001d8700780c */ /* 0x000fda0003f04070 */
[----:B------:R-:W-:Y:S05]  /*4f10*/  WARPSYNC.COLLECTIVE R146, `(.L_x_1699) ;  /* 0x0000000092087348 */ /* 0x000fea0003c00000 */
[----:B------:R0:W1:Y:S02]  /*4f20*/  SHFL.DOWN P4, R148, R157, R156, R159 ;  /* 0x0800009c9d947389 */ /* 0x000064000008009f */
[----:B01----:R-:W-:Y:S05]  /*4f30*/  ENDCOLLECTIVE ;  /* 0x000000000000791b */ /* 0x003fea0003800000 */
.L_x_1699:
[----:B------:R-:W-:Y:S02]  /*4f40*/  MOV R157, R9 ;  /* 0x00000009009d7202 */ /* 0x000fe40000000f00 */
[----:B------:R-:W-:-:S07]  /*4f50*/  MOV R149, R148 ;  /* 0x0000009400957202 */ /* 0x000fce0000000f00 */
[----:B------:R-:W-:Y:S05]  /*4f60*/  WARPSYNC.COLLECTIVE R146, `(.L_x_1700) ;  /* 0x0000000092087348 */ /* 0x000fea0003c00000 */
[----:B------:R0:W1:Y:S02]  /*4f70*/  SHFL.DOWN P4, R148, R157, R156, R159 ;  /* 0x0800009c9d947389 */ /* 0x000064000008009f */
[----:B01----:R-:W-:Y:S05]  /*4f80*/  ENDCOLLECTIVE ;  /* 0x000000000000791b */ /* 0x003fea0003800000 */
.L_x_1700:
        /* <DEDUP_REMOVED lines=10> */
.L_x_1701:
[----:B------:R-:W-:Y:S02]  /*5030*/  MOV R157, R9 ;  /* 0x00000009009d7202 */ /* 0x000fe40000000f00 */
[----:B------:R-:W-:-:S07]  /*5040*/  MOV R149, R148 ;  /* 0x0000009400957202 */ /* 0x000fce0000000f00 */
[----:B------:R-:W-:Y:S05]  /*5050*/  WARPSYNC.COLLECTIVE R146, `(.L_x_1702) ;  /* 0x0000000092087348 */ /* 0x000fea0003c00000 */
[----:B------:R0:W1:Y:S02]  /*5060*/  SHFL.DOWN P4, R148, R157, R156, R159 ;  /* 0x0800009c9d947389 */ /* 0x000064000008009f */
[----:B01----:R-:W-:Y:S05]  /*5070*/  ENDCOLLECTIVE ;  /* 0x000000000000791b */ /* 0x003fea0003800000 */
.L_x_1702:
        /* <DEDUP_REMOVED lines=9> */
.L_x_1703:
[----:B------:R-:W-:Y:S02]  /*5110*/  MOV R157, R9 ;  /* 0x00000009009d7202 */ /* 0x000fe40000000f00 */
[----:B------:R-:W-:-:S07]  /*5120*/  MOV R149, R148 ;  /* 0x0000009400957202 */ /* 0x000fce0000000f00 */
[----:B------:R-:W-:Y:S05]  /*5130*/  WARPSYNC.COLLECTIVE R146, `(.L_x_1704) ;  /* 0x0000000092087348 */ /* 0x000fea0003c00000 */
[----:B------:R0:W1:Y:S02]  /*5140*/  SHFL.DOWN P4, R148, R157, R156, R159 ;  /* 0x0800009c9d947389 */ /* 0x000064000008009f */
[----:B01----:R-:W-:Y:S05]  /*5150*/  ENDCOLLECTIVE ;  /* 0x000000000000791b */ /* 0x003fea0003800000 */
.L_x_1704:
        /* <DEDUP_REMOVED lines=9> */
.L_x_1705:
[----:B------:R-:W-:Y:S02]  /*51f0*/  MOV R157, R9 ;  /* 0x00000009009d7202 */ /* 0x000fe40000000f00 */
[----:B------:R-:W-:-:S07]  /*5200*/  MOV R149, R148 ;  /* 0x0000009400957202 */ /* 0x000fce0000000f00 */
[----:B------:R-:W-:Y:S05]  /*5210*/  WARPSYNC.COLLECTIVE R146, `(.L_x_1706) ;  /* 0x0000000092087348 */ /* 0x000fea0003c00000 */
[----:B------:R0:W1:Y:S02]  /*5220*/  SHFL.DOWN P4, R148, R157, R156, R159 ;  /* 0x0800009c9d947389 */ /* 0x000064000008009f */
[----:B01----:R-:W-:Y:S05]  /*5230*/  ENDCOLLECTIVE ;  /* 0x000000000000791b */ /* 0x003fea0003800000 */
.L_x_1706:
[C---:B------:R-:W-:Y:S01]  /*5240*/  @!P3 FMUL.FTZ R149, R8.reuse, R149 ;  /* 0x000000950895b220 */ /* 0x040fe20000410000 */
[----:B------:R-:W-:Y:S01]  /*5250*/  MOV R156, 0x1 ;  /* 0x00000001009c7802 */ /* 0x000fe20000000f00 */
[----:B------:R-:W-:-:S03]  /*5260*/  @!P3 FFMA.FTZ R148, R8, R148, R9 ;  /* 0x000000940894b223 */ /* 0x000fc60000010009 */
        /* <DEDUP_REMOVED lines=8> */
.L_x_1707:
[----:B------:R-:W-:Y:S02]  /*52f0*/  MOV R149, R9 ;  /* 0x0000000900957202 */ /* 0x000fe40000000f00 */
[----:B------:R-:W-:-:S07]  /*5300*/  MOV R152, R150 ;  /* 0x0000009600987202 */ /* 0x000fce0000000f00 */
[----:B------:R-:W-:Y:S05]  /*5310*/  WARPSYNC.COLLECTIVE R146, `(.L_x_1708) ;  /* 0x0000000092087348 */ /* 0x000fea0003c00000 */
[----:B------:R0:W1:Y:S02]  /*5320*/  SHFL.IDX P1, R150, R149, R148, R151 ;  /* 0x0000009495967389 */ /* 0x0000640000020097 */
[----:B01----:R-:W-:Y:S05]  /*5330*/  ENDCOLLECTIVE ;  /* 0x000000000000791b */ /* 0x003fea0003800000 */
.L_x_1708:
[----:B------:R-:W-:Y:S05]  /*5340*/  WARPSYNC.COLLECTIVE R146, `(.L_x_1709) ;  /* 0x0000000092087348 */ /* 0x000fea0003c00000 */
[----:B------:R0:W1:Y:S02]  /*5350*/  SHFL.DOWN P4, R148, R157, R156, R159 ;  /* 0x0800009c9d947389 */ /* 0x000064000008009f */
[----:B01----:R-:W-:Y:S05]  /*5360*/  ENDCOLLECTIVE ;  /* 0x000000000000791b */ /* 0x003fea0003800000 */
.L_x_1709:
[----:B------:R-:W-:Y:S02]  /*5370*/  MOV R149, R4 ;  /* 0x0000000400957202 */ /* 0x000fe40000000f00 */
[----:B------:R-:W-:Y:S01]  /*5380*/  MOV R157, R9 ;  /* 0x00000009009d7202 */ /* 0x000fe20000000f00 */
[-C--:B------:R-:W-:Y:S01]  /*5390*/  FFMA.FTZ R135, R5, R152.reuse, R150 ;  /* 0x0000009805877223 */ /* 0x080fe20000010096 */
[----:B------:R-:W-:Y:S01]  /*53a0*/  FMUL.FTZ R152, R4, R152 ;  /* 0x0000009804987220 */ /* 0x000fe20000410000 */
[----:B------:R-:W-:-:S07]  /*53b0*/  MOV R153, R148 ;  /* 0x0000009400997202 */ /* 0x000fce0000000f00 */
[----:B------:R-:W-:Y:S05]  /*53c0*/  WARPSYNC.COLLECTIVE R146, `(.L_x_1710) ;  /* 0x0000000092087348 */ /* 0x000fea0003c00000 */
[----:B------:R0:W1:Y:S02]  /*53d0*/  SHFL.DOWN P4, R148, R157, R156, R159 ;  /* 0x0800009c9d947389 */ /* 0x000064000008009f */
[----:B01----:R-:W-:Y:S05]  /*53e0*/  ENDCOLLECTIVE ;  /* 0x000000000000791b */ /* 0x003fea0003800000 */
.L_x_1710:
[----:B------:R-:W-:Y:S02]  /*53f0*/  MOV R154, R148 ;  /* 0x00000094009a7202 */ /* 0x000fe40000000f00 */
[----:B------:R-:W-:-:S07]  /*5400*/  MOV R148, RZ ;  /* 0x000000ff00947202 */ /* 0x000fce0000000f00 */
[----:B------:R-:W-:Y:S05]  /*5410*/  WARPSYNC.COLLECTIVE R146, `(.L_x_1711) ;  /* 0x0000000092087348 */ /* 0x000fea0003c00000 */
[----:B------:R0:W1:Y:S02]  /*5420*/  SHFL.IDX P1, R150, R149, R148, R151 ;  /* 0x0000009495967389 */ /* 0x0000640000020097 */
[----:B01----:R-:W-:Y:S05]  /*5430*/  ENDCOLLECTIVE ;  /* 0x000000000000791b */ /* 0x003fea0003800000 */
.L_x_1711:
[----:B------:R-:W-:Y:S02]  /*5440*/  MOV R149, R5 ;  /* 0x0000000500957202 */ /* 0x000fe40000000f00 */
[----:B------:R-:W-:-:S07]  /*5450*/  MOV R155, R150 ;  /* 0x00000096009b7202 */ /* 0x000fce0000000f00 */
[----:B------:R-:W-:Y:S05]  /*5460*/  WARPSYNC.COLLECTIVE R146, `(.L_x_1712) ;  /* 0x0000000092087348 */ /* 0x000fea0003c00000 */
[----:B------:R0:W1:Y:S02]  /*5470*/  SHFL.IDX P1, R150, R149, R148, R151 ;  /* 0x0000009495967389 */ /* 0x0000640000020097 */
[----:B01----:R-:W-:Y:S05]  /*5480*/  ENDCOLLECTIVE ;  /* 0x000000000000791b */ /* 0x003fea0003800000 */
.L_x_1712:
[----:B------:R-:W-:Y:S01]  /*5490*/  MOV R156, R150 ;  /* 0x00000096009c7202 */ /* 0x000fe20000000f00 */
[----:B------:R-:W-:Y:S06]  /*54a0*/  BRA `(.L_x_1713) ;  /* 0xffffffd000407947 */ /* 0x000fec000383ffff */
.L_x_1714:
        /* <DEDUP_REMOVED lines=13> */
.L_x_10424:


//--------------------- .text._Z25selective_scan_bwd_kernelI32Selective_Scan_bwd_kernel_traitsILi128ELi16ELb1ELb0ELb0ELb0ELb1EN3c104HalfEfEEv12SSMParamsBwd --------------------------
	.section	.text._Z25selective_scan_bwd_kernelI32Selective_Scan_bwd_kernel_traitsILi128ELi16ELb1ELb0ELb0ELb0ELb1EN3c104HalfEfEEv12SSMParamsBwd,"ax",@progbits
	.align	128
        .global         _Z25selective_scan_bwd_kernelI32Selective_Scan_bwd_kernel_traitsILi128ELi16ELb1ELb0ELb0ELb0ELb1EN3c104HalfEfEEv12SSMParamsBwd
        .type           _Z25selective_scan_bwd_kernelI32Selective_Scan_bwd_kernel_traitsILi128ELi16ELb1ELb0ELb0ELb0ELb1EN3c104HalfEfEEv12SSMParamsBwd,@function
        .size           _Z25selective_scan_bwd_kernelI32Selective_Scan_bwd_kernel_traitsILi128ELi16ELb1ELb0ELb0ELb0ELb1EN3c104HalfEfEEv12SSMParamsBwd,(.L_x_10425 - _Z25selective_scan_bwd_kernelI32Selective_Scan_bwd_kernel_traitsILi128ELi16ELb1ELb0ELb0ELb0ELb1EN3c104HalfEfEEv12SSMParamsBwd)
        .other          _Z25selective_scan_bwd_kernelI32Selective_Scan_bwd_kernel_traitsILi128ELi16ELb1ELb0ELb0ELb0ELb1EN3c104HalfEfEEv12SSMParamsBwd,@"STO_CUDA_ENTRY STV_DEFAULT"
_Z25selective_scan_bwd_kernelI32Selective_Scan_bwd_kernel_traitsILi128ELi16ELb1ELb0ELb0ELb0ELb1EN3c104HalfEfEEv12SSMParamsBwd:
.text._Z25selective_scan_bwd_kernelI32Selective_Scan_bwd_kernel_traitsILi128ELi16ELb1ELb0ELb0ELb0ELb1EN3c104HalfEfEEv12SSMParamsBwd:
        /* <DEDUP_REMOVED lines=23> */
[----:B------:R-:W-:Y:S02]  /*0170*/  MOV R3, UR5 ;  /* 0x0000000500037c02 */ /* 0x000fe40008000f00 */
[----:B------:R-:W-:-:S03]  /*0180*/  MOV R5, UR7 ;  /* 0x0000000700057c02 */ /* 0x000fc60008000f00 */
[----:B---3--:R-:W3:Y:S01]  /*0190*/  @P0 LDG.E R2, desc[UR26][R2.64] ;  /* 0x0000001a02020981 */ /* 0x008ee2000c1e1900 */
[----:B------:R-:W2:Y:S03]  /*01a0*/  LDCU.64 UR6, c[0x0][0x480] ;  /* 0x00009000ff0677ac */ /* 0x000ea60008000a00 */
[----:B------:R-:W3:Y:S01]  /*01b0*/  @P1 LDG.E R4, desc[UR26][R4.64] ;  /* 0x0000001a04041981 */ /* 0x000ee2000c1e1900 */
[----:B----4-:R-:W-:Y:S01]  /*01c0*/  UIMAD.WIDE.U32 UR4, UR16, UR12, URZ ;  /* 0x0000000c100472a5 */ /* 0x010fe2000f8e00ff */
[----:B------:R-:W-:Y:S01]  /*01d0*/  HFMA2 R95, -RZ, RZ, 0, 0 ;  /* 0x00000000ff5f7431 */ /* 0x000fe200000001ff */
[----:B0-----:R-:W-:Y:S01]  /*01e0*/  ULEA UR11, UR32, 0xfffff800, 0xb ;  /* 0xfffff800200b7891 */ /* 0x001fe2000f8e58ff */
[----:B------:R-:W-:Y:S01]  /*01f0*/  MOV R93, RZ ;  /* 0x000000ff005d7202 */ /* 0x000fe20000000f00 */
[----:B------:R-:W-:Y:S02]  /*0200*/  UIMAD UR5, UR16, UR13, UR5 ;  /* 0x0000000d100572a4 */ /* 0x000fe4000f8e0205 */
[----:B-----5:R-:W-:-:S02]  /*0210*/  UIMAD.WIDE.U32 UR12, UR16, UR28, URZ ;  /* 0x0000001c100c72a5 */ /* 0x020fc4000f8e00ff */
[----:B------:R-:W-:Y:S02]  /*0220*/  UIMAD.WIDE.U32 UR8, UR10, UR14, UR4 ;  /* 0x0000000e0a0872a5 */ /* 0x000fe4000f8e0004 */
[----:B------:R-:W-:Y:S02]  /*0230*/  UIMAD UR13, UR16, UR29, UR13 ;  /* 0x0000001d100d72a4 */ /* 0x000fe4000f8e020d */
[----:B------:R-:W-:Y:S02]  /*0240*/  UIMAD UR18, UR10, UR15, URZ ;  /* 0x0000000f0a1272a4 */ /* 0x000fe4000f8e02ff */
[----:B--2---:R-:W-:Y:S02]  /*0250*/  UISETP.NE.U32.AND UP0, UPT, UR6, URZ, UPT ;  /* 0x000000ff0600728c */ /* 0x004fe4000bf05070 */
[----:B------:R-:W-:Y:S02]  /*0260*/  UIMAD.WIDE.U32 UR12, UR10, UR30, UR12 ;  /* 0x0000001e0a0c72a5 */ /* 0x000fe4000f8e000c */
[----:B------:R-:W-:Y:S01]  /*0270*/  UISETP.NE.AND.EX UP0, UPT, UR7, URZ, UPT, UP0 ;  /* 0x000000ff0700728c */ /* 0x000fe2000bf05300 */
[----:B------:R-:W0:Y:S01]  /*0280*/  LDCU.128 UR4, c[0x0][0x460] ;  /* 0x00008c00ff0477ac */ /* 0x000e220008000c00 */
[----:B------:R-:W-:-:S02]  /*0290*/  UIMAD.WIDE.U32 UR14, UR16, UR20, URZ ;  /* 0x00000014100e72a5 */ /* 0x000fc4000f8e00ff */
[----:B------:R-:W-:Y:S02]  /*02a0*/  UIADD3 UR20, UP1, UPT, UR11, UR8, URZ ;  /* 0x000000080b147290 */ /* 0x000fe4000ff3e0ff */
[----:B------:R-:W-:-:S05]  /*02b0*/  USHF.R.S32.HI UR17, URZ, 0x1f, UR11 ;  /* 0x0000001fff117899 */ /* 0x000fca000801140b */
[----:B------:R-:W2:Y:S01]  /*02c0*/  @UP0 LDCU UR23, c[0x0][0x384] ;  /* 0x00007080ff1707ac */ /* 0x000ea20008000800 */
[----:B------:R-:W4:Y:S01]  /*02d0*/  @UP0 LDCU UR28, c[0x0][0x38c] ;  /* 0x00007180ff1c07ac */ /* 0x000f220008000800 */
[----:B------:R-:W-:Y:S02]  /*02e0*/  UIMAD UR22, UR10, UR31, URZ ;  /* 0x0000001f0a1672a4 */ /* 0x000fe4000f8e02ff */
[----:B------:R-:W-:Y:S02]  /*02f0*/  UIADD3 UR8, UP3, UPT, UR11, UR12, URZ ;  /* 0x0000000c0b087290 */ /* 0x000fe4000ff7e0ff */
[----:B0-----:R-:W-:Y:S02]  /*0300*/  ULEA UR19, UP2, UR20, UR4, 0x1 ;  /* 0x0000000414137291 */ /* 0x001fe4000f8408ff */
[----:B------:R-:W-:Y:S02]  /*0310*/  UIMAD UR15, UR16, UR21, UR15 ;  /* 0x00000015100f72a4 */ /* 0x000fe4000f8e020f */
[----:B------:R-:W-:Y:S01]  /*0320*/  UIADD3.X UR4, UPT, UPT, UR17, UR9, UR18, UP1, !UPT ;  /* 0x0000000911047290 */ /* 0x000fe20008ffe412 */
[----:B------:R-:W0:Y:S01]  /*0330*/  @UP0 LDCU.64 UR34, c[0x0][0x480] ;  /* 0x00009000ff2207ac */ /* 0x000e220008000a00 */
[----:B------:R-:W-:-:S02]  /*0340*/  ULEA UR21, UP4, UR8, UR6, 0x1 ;  /* 0x0000000608157291 */ /* 0x000fc4000f8808ff */
[----:B------:R-:W-:Y:S02]  /*0350*/  UIADD3.X UR9, UPT, UPT, UR17, UR13, UR22, UP3, !UPT ;  /* 0x0000000d11097290 */ /* 0x000fe40009ffe416 */
[----:B------:R-:W-:Y:S02]  /*0360*/  ULEA.HI.X UR20, UR20, UR5, UR4, 0x1, UP2 ;  /* 0x0000000514147291 */ /* 0x000fe400090f0c04 */
[----:B------:R-:W-:Y:S02]  /*0370*/  ULEA.HI.X UR9, UR8, UR7, UR9, 0x1, UP4 ;  /* 0x0000000708097291 */ /* 0x000fe4000a0f0c09 */
[----:B--2---:R-:W-:Y:S02]  /*0380*/  @UP0 UIMAD UR8, UR16, UR23, UR10 ;  /* 0x00000017100802a4 */ /* 0x004fe4000f8e020a */
[----:B-1----:R-:W-:Y:S02]  /*0390*/  UIMAD.WIDE.U32 UR4, UR10, UR24, UR14 ;  /* 0x000000180a0472a5 */ /* 0x002fe4000f8e000e */
[----:B------:R-:W-:Y:S01]  /*03a0*/  @UP0 UIMAD UR8, UR8, UR32, URZ ;  /* 0x00000020080802a4 */ /* 0x000fe2000f8e02ff */
[----:B------:R-:W1:Y:S01]  /*03b0*/  LDCU.64 UR30, c[0x0][0x528] ;  /* 0x0000a500ff1e77ac */ /* 0x000e620008000a00 */
[----:B------:R-:W-:-:S02]  /*03c0*/  UIMAD UR12, UR10, UR25, URZ ;  /* 0x000000190a0c72a4 */ /* 0x000fc4000f8e02ff */
[----:B------:R-:W-:Y:S02]  /*03d0*/  UIADD3 UR11, UP1, UPT, UR11, UR4, URZ ;  /* 0x000000040b0b7290 */ /* 0x000fe4000ff3e0ff */
[----:B----4-:R-:W-:Y:S02]  /*03e0*/  @UP0 UIMAD UR8, UR8, UR28, URZ ;  /* 0x0000001c080802a4 */ /* 0x010fe4000f8e02ff */
        /* <DEDUP_REMOVED lines=24> */
.L_x_1731:
[----:B------:R-:W-:Y:S01]  /*0570*/  BAR.SYNC.DEFER_BLOCKING 0x0 ;  /* 0x0000000000007b1d */ /* 0x000fe20000010000 */
[----:B0-----:R-:W-:Y:S02]  /*0580*/  MOV R4, UR19 ;  /* 0x0000001300047c02 */ /* 0x001fe40008000f00 */
[----:B------:R-:W-:-:S03]  /*0590*/  MOV R5, UR20 ;  /* 0x0000001400057c02 */ /* 0x000fc60008000f00 */
[----:B------:R-:W0:Y:S01]  /*05a0*/  S2R R92, SR_LANEID ;  /* 0x00000000005c7919 */ /* 0x000e220000000000 */
[C---:B------:R-:W-:Y:S01]  /*05b0*/  IMAD.WIDE.U32 R4, R3.reuse, 0x10, R4 ;  /* 0x0000001003047825 */ /* 0x040fe200078e0004 */
[----:B------:R-:W-:Y:S02]  /*05c0*/  MOV R8, UR21 ;  /* 0x0000001500087c02 */ /* 0x000fe40008000f00 */
[----:B------:R-:W-:Y:S02]  /*05d0*/  MOV R9, UR16 ;  /* 0x0000001000097c02 */ /* 0x000fe40008000f00 */
[----:B------:R-:W-:Y:S02]  /*05e0*/  MOV R10, UR22 ;  /* 0x00000016000a7c02 */ /* 0x000fe40008000f00 */
[----:B------:R-:W-:Y:S01]  /*05f0*/  MOV R11, UR17 ;  /* 0x00000011000b7c02 */ /* 0x000fe20008000f00 */
[----:B------:R-:W1:Y:S01]  /*0600*/  S2UR UR25, SR_CTAID.X ;  /* 0x00000000001979c3 */ /* 0x000e620000002500 */
[----:B------:R-:W1:Y:S07]  /*0610*/  LDCU.128 UR12, c[0x0][0x410] ;  /* 0x00008200ff0c77ac */ /* 0x000e6e0008000c00 */
[----:B------:R-:W2:Y:S01]  /*0620*/  S2UR UR24, SR_CTAID.Y ;  /* 0x00000000001879c3 */ /* 0x000ea20000002600 */
[----:B------:R-:W3:Y:S01]  /*0630*/  LDG.E.128 R12, desc[UR26][R4.64] ;  /* 0x0000001a040c7981 */ /* 0x000ee2000c1e1d00 */
[----:B------:R-:W-:Y:S01]  /*0640*/  UIADD3 UR23, UPT, UPT, UR18, -0x1, URZ ;  /* 0xffffffff12177890 */ /* 0x000fe2000fffe0ff */
[----:B------:R-:W4:Y:S02]  /*0650*/  LDCU.64 UR30, c[0x0][0x488] ;  /* 0x00009100ff1e77ac */ /* 0x000f240008000a00 */
[----:B------:R-:W5:Y:S01]  /*0660*/  LDG.E.128 R16, desc[UR26][R4.64+0x200] ;  /* 0x0002001a04107981 */ /* 0x000f62000c1e1d00 */
[----:B------:R-:W-:Y:S01]  /*0670*/  IMAD.WIDE.U32 R8, R3, 0x10, R8 ;  /* 0x0000001003087825 */ /* 0x000fe200078e0008 */
[----:B0-----:R-:W-:-:S04]  /*0680*/  IADD3 R91, PT, PT, R7, R92, RZ ;  /* 0x0000005c075b7210 */ /* 0x001fc80007ffe0ff */
[----:B------:R-:W-:-:S04]  /*0690*/  LEA R91, R91, UR11, 0x4 ;  /* 0x0000000b5b5b7c11 */ /* 0x000fc8000f8e20ff */
[----:B------:R-:W-:Y:S01]  /*06a0*/  LEA R24, R92, R91, 0x4 ;  /* 0x0000005b5c187211 */ /* 0x000fe200078e20ff */
[----:B---3--:R-:W-:Y:S04]  /*06b0*/  STS.128 [R91], R12 ;  /* 0x0000000c5b007388 */ /* 0x008fe80000000c00 */
[----:B-----5:R-:W-:Y:S01]  /*06c0*/  STS.128 [R91+0x200], R16 ;  /* 0x000200105b007388 */ /* 0x020fe20000000c00 */
[----:B------:R-:W-:-:S03]  /*06d0*/  NOP ;  /* 0x0000000000007918 */ /* 0x000fc60000000000 */
[----:B------:R-:W-:Y:S04]  /*06e0*/  LDS.128 R80, [R24] ;  /* 0x0000000018507984 */ /* 0x000fe80000000c00 */
[----:B------:R-:W-:Y:S01]  /*06f0*/  LDS.128 R72, [R24+0x10] ;  /* 0x0000100018487984 */ /* 0x000fe20000000c00 */
[----:B------:R-:W-:Y:S06]  /*0700*/  BAR.SYNC.DEFER_BLOCKING 0x0 ;  /* 0x0000000000007b1d */ /* 0x000fec0000010000 */
[----:B------:R-:W3:Y:S04]  /*0710*/  LDG.E.128 R20, desc[UR26][R8.64] ;  /* 0x0000001a08147981 */ /* 0x000ee8000c1e1d00 */
[----:B------:R-:W5:Y:S01]  /*0720*/  LDG.E.128 R28, desc[UR26][R8.64+0x200] ;  /* 0x0002001a081c7981 */ /* 0x000f62000c1e1d00 */
[----:B------:R-:W-:-:S03]  /*0730*/  IMAD.WIDE.U32 R10, R3, 0x10, R10 ;  /* 0x00000010030a7825 */ /* 0x000fc600078e000a */
[----:B---3--:R0:W-:Y:S04]  /*0740*/  STS.128 [R91], R20 ;  /* 0x000000145b007388 */ /* 0x0081e80000000c00 */
[----:B-----5:R-:W-:Y:S01]  /*0750*/  STS.128 [R91+0x200], R28 ;  /* 0x0002001c5b007388 */ /* 0x020fe20000000c00 */
[----:B------:R-:W-:-:S03]  /*0760*/  NOP ;  /* 0x0000000000007918 */ /* 0x000fc60000000000 */
[----:B------:R-:W-:Y:S04]  /*0770*/  LDS.128 R12, [R24] ;  /* 0x00000000180c7984 */ /* 0x000fe80000000c00 */
[----:B------:R-:W-:Y:S01]  /*0780*/  LDS.128 R4, [R24+0x10] ;  /* 0x0000100018047984 */ /* 0x000fe20000000c00 */
[----:B------:R-:W-:Y:S06]  /*0790*/  BAR.SYNC.DEFER_BLOCKING 0x0 ;  /* 0x0000000000007b1d */ /* 0x000fec0000010000 */
[----:B------:R-:W3:Y:S04]  /*07a0*/  LDG.E.128 R32, desc[UR26][R10.64] ;  /* 0x0000001a0a207981 */ /* 0x000ee8000c1e1d00 */
[----:B------:R-:W5:Y:S01]  /*07b0*/  LDG.E.128 R36, desc[UR26][R10.64+0x200] ;  /* 0x0002001a0a247981 */ /* 0x000f62000c1e1d00 */
[----:B------:R-:W-:Y:S01]  /*07c0*/  USHF.L.U32 UR8, UR23, 0xb, URZ ;  /* 0x0000000b17087899 */ /* 0x000fe200080006ff */
[----:B------:R-:W-:-:S03]  /*07d0*/  UMOV UR9, URZ ;  /* 0x000000ff00097c82 */ /* 0x000fc60008000000 */
[----:B-1----:R-:W-:-:S04]  /*07e0*/  UIMAD.WIDE.U32 UR28, UR25, UR12, UR8 ;  /* 0x0000000c191c72a5 */ /* 0x002fc8000f8e0008 */
[----:B------:R-:W-:-:S03]  /*07f0*/  UIMAD UR13, UR25, UR13, UR29 ;  /* 0x0000000d190d72a4 */ /* 0x000fc6000f8e021d */
[----:B------:R-:W-:Y:S02]  /*0800*/  UMOV UR12, UR28 ;  /* 0x0000001c000c7c82 */ /* 0x000fe40008000000 */
[----:B--2---:R-:W-:-:S04]  /*0810*/  UIMAD.WIDE.U32 UR12, UR24, UR14, UR12 ;  /* 0x0000000e180c72a5 */ /* 0x004fc8000f8e000c */
[----:B------:R-:W-:Y:S02]  /*0820*/  UIMAD UR15, UR24, UR15, UR13 ;  /* 0x0000000f180f72a4 */ /* 0x000fe4000f8e020d */
[----:B----4-:R-:W-:-:S04]  /*0830*/  ULEA UR10, UP0, UR12, UR30, 0x1 ;  /* 0x0000001e0c0a7291 */ /* 0x010fc8000f8008ff */
[----:B------:R-:W-:Y:S02]  /*0840*/  ULEA.HI.X UR12, UR12, UR31, UR15, 0x1, UP0 ;  /* 0x0000001f0c0c7291 */ /* 0x000fe400080f0c0f */
[----:B0-----:R-:W-:Y:S01]  /*0850*/  MOV R20, UR10 ;  /* 0x0000000a00147c02 */ /* 0x001fe20008000f00 */
[----:B------:R-:W0:Y:S03]  /*0860*/  LDCU.64 UR30, c[0x0][0x478] ;  /* 0x00008f00ff1e77ac */ /* 0x000e260008000a00 */
[----:B------:R-:W-:-:S03]  /*0870*/  MOV R21, UR12 ;  /* 0x0000000c00157c02 */ /* 0x000fc60008000f00 */
[----:B------:R-:W-:Y:S02]  /*0880*/  IMAD.WIDE.U32 R20, R3, 0x10, R20 ;  /* 0x0000001003147825 */ /* 0x000fe400078e0014 */
[----:B------:R-:W1:Y:S01]  /*0890*/  LDCU.128 UR12, c[0x0][0x420] ;  /* 0x00008400ff0c77ac */ /* 0x000e620008000c00 */
[----:B---3--:R-:W-:Y:S04]  /*08a0*/  STS.128 [R91], R32 ;  /* 0x000000205b007388 */ /* 0x008fe80000000c00 */
[----:B-----5:R-:W-:Y:S01]  /*08b0*/  STS.128 [R91+0x200], R36 ;  /* 0x000200245b007388 */ /* 0x020fe20000000c00 */
[----:B------:R-:W-:-:S03]  /*08c0*/  NOP ;  /* 0x0000000000007918 */ /* 0x000fc60000000000 */
[----:B------:R-:W-:Y:S04]  /*08d0*/  LDS.128 R16, [R24] ;  /* 0x0000000018107984 */ /* 0x000fe80000000c00 */
[----:B------:R-:W2:Y:S01]  /*08e0*/  LDS.128 R8, [R24+0x10] ;  /* 0x0000100018087984 */ /* 0x000ea20000000c00 */
[----:B------:R-:W-:Y:S06]  /*08f0*/  BAR.SYNC.DEFER_BLOCKING 0x0 ;  /* 0x0000000000007b1d */ /* 0x000fec0000010000 */
[----:B------:R-:W3:Y:S04]  /*0900*/  LDG.E.128 R40, desc[UR26][R20.64] ;  /* 0x0000001a14287981 */ /* 0x000ee8000c1e1d00 */
[----:B------:R-:W4:Y:S01]  /*0910*/  LDG.E.128 R44, desc[UR26][R20.64+0x200] ;  /* 0x0002001a142c7981 */ /* 0x000f22000c1e1d00 */
[----:B-1----:R-:W-:-:S04]  /*0920*/  UIMAD.WIDE.U32 UR28, UR25, UR12, UR8 ;  /* 0x0000000c191c72a5 */ /* 0x002fc8000f8e0008 */
[----:B------:R-:W-:-:S03]  /*0930*/  UIMAD UR13, UR25, UR13, UR29 ;  /* 0x0000000d190d72a4 */ /* 0x000fc6000f8e021d */
[----:B------:R-:W-:Y:S02]  /*0940*/  UMOV UR12, UR28 ;  /* 0x0000001c000c7c82 */ /* 0x000fe40008000000 */
[----:B------:R-:W-:Y:S01]  /*0950*/  UIMAD.WIDE.U32 UR12, UR24, UR14, UR12 ;  /* 0x0000000e180c72a5 */ /* 0x000fe2000f8e000c */
[----:B--2---:R-:W-:Y:S01]  /*0960*/  HADD2.F32 R66, -RZ, R8.H0_H0 ;  /* 0x20000008ff427230 */ /* 0x004fe20000004100 */
[----:B------:R-:W1:Y:S02]  /*0970*/  LDCU.64 UR28, c[0x0][0x558] ;  /* 0x0000ab00ff1c77ac */ /* 0x000e640008000a00 */
[----:B------:R-:W-:Y:S02]  /*0980*/  UIMAD UR15, UR24, UR15, UR13 ;  /* 0x0000000f180f72a4 */ /* 0x000fe4000f8e020d */
[----:B0-----:R-:W-:-:S04]  /*0990*/  ULEA UR10, UP0, UR12, UR30, 0x1 ;  /* 0x0000001e0c0a7291 */ /* 0x001fc8000f8008ff */
[----:B------:R-:W-:Y:S02]  /*09a0*/  ULEA.HI.X UR12, UR12, UR31, UR15, 0x1, UP0 ;  /* 0x0000001f0c0c7291 */ /* 0x000fe400080f0c0f */
[----:B------:R-:W-:Y:S01]  /*09b0*/  MOV R26, UR10 ;  /* 0x0000000a001a7c02 */ /* 0x000fe20008000f00 */
[----:B------:R-:W-:Y:S01]  /*09c0*/  HADD2.F32 R102, -RZ, R8.H1_H1 ;  /* 0x30000008ff667230 */ /* 0x000fe20000004100 */
[----:B------:R-:W0:Y:S02]  /*09d0*/  LDCU.64 UR30, c[0x0][0x490] ;  /* 0x00009200ff1e77ac */ /* 0x000e240008000a00 */
[----:B------:R-:W-:Y:S01]  /*09e0*/  MOV R27, UR12 ;  /* 0x0000000c001b7c02 */ /* 0x000fe20008000f00 */
[----:B------:R-:W-:Y:S01]  /*09f0*/  HADD2.F32 R65, -RZ, R9.H0_H0 ;  /* 0x20000009ff417230 */ /* 0x000fe20000004100 */
[----:B------:R-:W2:Y:S01]  /*0a00*/  LDCU.64 UR14, c[0x0][0x508] ;  /* 0x0000a100ff0e77ac */ /* 0x000ea20008000a00 */
[----:B------:R-:W-:Y:S01]  /*0a10*/  IMAD.WIDE.U32 R26, R3, 0x10, R26 ;  /* 0x00000010031a7825 */ /* 0x000fe200078e001a */
[----:B---3--:R-:W-:Y:S04]  /*0a20*/  STS.128 [R91], R40 ;  /* 0x000000285b007388 */ /* 0x008fe80000000c00 */
[----:B----4-:R-:W-:Y:S01]  /*0a30*/  STS.128 [R91+0x200], R44 ;  /* 0x0002002c5b007388 */ /* 0x010fe20000000c00 */
[----:B------:R-:W-:-:S03]  /*0a40*/  NOP ;  /* 0x0000000000007918 */ /* 0x000fc60000000000 */
[----:B------:R-:W3:Y:S04]  /*0a50*/  LDS.128 R36, [R24] ;  /* 0x0000000018247984 */ /* 0x000ee80000000c00 */
[----:B------:R-:W4:Y:S01]  /*0a60*/  LDS.128 R20, [R24+0x10] ;  /* 0x0000100018147984 */ /* 0x000f220000000c00 */
[----:B------:R-:W-:Y:S06]  /*0a70*/  BAR.SYNC.DEFER_BLOCKING 0x0 ;  /* 0x0000000000007b1d */ /* 0x000fec0000010000 */
[----:B------:R-:W5:Y:S04]  /*0a80*/  LDG.E.128 R28, desc[UR26][R26.64] ;  /* 0x0000001a1a1c7981 */ /* 0x000f68000c1e1d00 */
[----:B------:R1:W5:Y:S01]  /*0a90*/  LDG.E.128 R32, desc[UR26][R26.64+0x200] ;  /* 0x0002001a1a207981 */ /* 0x000362000c1e1d00 */
[----:B------:R-:W-:Y:S01]  /*0aa0*/  HADD2.F32 R97, -RZ, R11.H1_H1 ;  /* 0x3000000bff617230 */ /* 0x000fe20000004100 */
[----:B--2---:R-:W-:Y:S01]  /*0ab0*/  UIMAD.WIDE.U32 UR12, UR25, UR14, UR8 ;  /* 0x0000000e190c72a5 */ /* 0x004fe2000f8e0008 */
[----:B------:R-:W-:-:S02]  /*0ac0*/  HADD2.F32 R70, -RZ, R18.H0_H0 ;  /* 0x20000012ff467230 */ /* 0x000fc40000004100 */
[--C-:B---3--:R-:W-:Y:S01]  /*0ad0*/  HADD2.F32 R51, -RZ, R37.reuse.H1_H1 ;  /* 0x30000025ff337230 */ /* 0x108fe20000004100 */
[----:B------:R-:W-:Y:S01]  /*0ae0*/  UIMAD UR13, UR25, UR15, UR13 ;  /* 0x0000000f190d72a4 */ /* 0x000fe2000f8e020d */
[--C-:B------:R-:W-:Y:S01]  /*0af0*/  HADD2.F32 R54, -RZ, R36.reuse.H0_H0 ;  /* 0x20000024ff367230 */ /* 0x100fe20000004100 */
[----:B------:R-:W2:Y:S01]  /*0b00*/  LDCU.64 UR14, c[0x0][0x510] ;  /* 0x0000a200ff0e77ac */ /* 0x000ea20008000a00 */
[----:B------:R-:W-:Y:S02]  /*0b10*/  HADD2.F32 R45, -RZ, R37.H0_H0 ;  /* 0x20000025ff2d7230 */ /* 0x000fe40000004100 */
[----:B-1----:R-:W-:Y:S01]  /*0b20*/  FMUL.FTZ R26, R51, -1.4426950216293334961 ;  /* 0xbfb8aa3b331a7820 */ /* 0x002fe20000410000 */
[----:B------:R-:W-:Y:S02]  /*0b30*/  HADD2.F32 R55, -RZ, R36.H1_H1 ;  /* 0x30000024ff377230 */ /* 0x000fe40000004100 */
[----:B------:R-:W-:Y:S01]  /*0b40*/  FMUL.FTZ R0, R54, -1.4426950216293334961 ;  /* 0xbfb8aa3b36007820 */ /* 0x000fe20000410000 */
[----:B------:R-:W-:-:S02]  /*0b50*/  HADD2.F32 R44, -RZ, R38.H0_H0 ;  /* 0x20000026ff2c7230 */ /* 0x000fc40000004100 */
[----:B------:R-:W-:Y:S01]  /*0b60*/  FMUL.FTZ R36, R45, -1.4426950216293334961 ;  /* 0xbfb8aa3b2d247820 */ /* 0x000fe20000410000 */
[----:B------:R1:W3:Y:S01]  /*0b70*/  MUFU.EX2 R43, R26 ;  /* 0x0000001a002b7308 */ /* 0x0002e20000000800 */
[----:B------:R-:W-:Y:S02]  /*0b80*/  HADD2.F32 R50, -RZ, R38.H1_H1 ;  /* 0x30000026ff327230 */ /* 0x000fe40000004100 */
[----:B------:R-:W-:Y:S01]  /*0b90*/  FMUL.FTZ R25, R55, -1.4426950216293334961 ;  /* 0xbfb8aa3b37197820 */ /* 0x000fe20000410000 */
[--C-:B------:R-:W-:Y:S02]  /*0ba0*/  HADD2.F32 R49, -RZ, R39.reuse.H0_H0 ;  /* 0x20000027ff317230 */ /* 0x100fe40000004100 */
[----:B------:R-:W-:Y:S02]  /*0bb0*/  HADD2.F32 R48, -RZ, R39.H1_H1 ;  /* 0x30000027ff307230 */ /* 0x000fe40000004100 */
[----:B------:R-:W-:Y:S01]  /*0bc0*/  FMUL.FTZ R27, R50, -1.4426950216293334961 ;  /* 0xbfb8aa3b321b7820 */ /* 0x000fe20000410000 */
[--C-:B----4-:R-:W-:Y:S01]  /*0bd0*/  HADD2.F32 R47, -RZ, R20.reuse.H0_H0 ;  /* 0x20000014ff2f7230 */ /* 0x110fe20000004100 */
[----:B------:R4:W0:Y:S01]  /*0be0*/  MUFU.EX2 R40, R0 ;  /* 0x0000000000287308 */ /* 0x0008220000000800 */
[----:B-1----:R-:W-:-:S02]  /*0bf0*/  HADD2.F32 R26, -RZ, R20.H1_H1 ;  /* 0x30000014ff1a7230 */ /* 0x002fc40000004100 */
[----:B------:R-:W-:Y:S01]  /*0c00*/  FMUL.FTZ R37, R48, -1.4426950216293334961 ;  /* 0xbfb8aa3b30257820 */ /* 0x000fe20000410000 */
[----:B------:R-:W-:Y:S01]  /*0c10*/  HADD2.F32 R53, -RZ, R21.H1_H1 ;  /* 0x30000015ff357230 */ /* 0x000fe20000004100 */
[----:B--2---:R-:W-:Y:S01]  /*0c20*/  UIMAD.WIDE.U32 UR12, UR24, UR14, UR12 ;  /* 0x0000000e180c72a5 */ /* 0x004fe2000f8e000c */
[----:B------:R-:W-:Y:S02]  /*0c30*/  HADD2.F32 R52, -RZ, R22.H0_H0 ;  /* 0x20000016ff347230 */ /* 0x000fe40000004100 */
[----:B------:R-:W-:Y:S01]  /*0c40*/  FMUL.FTZ R20, R26, -1.4426950216293334961 ;  /* 0xbfb8aa3b1a147820 */ /* 0x000fe20000410000 */
[----:B------:R-:W-:Y:S01]  /*0c50*/  HADD2.F32 R46, -RZ, R23.H1_H1 ;  /* 0x30000017ff2e7230 */ /* 0x000fe20000004100 */
[----:B------:R1:W2:Y:S01]  /*0c60*/  MUFU.EX2 R42, R36 ;  /* 0x00000024002a7308 */ /* 0x0002a20000000800 */
[----:B----4-:R-:W-:Y:S01]  /*0c70*/  FMUL.FTZ R0, R44, -1.4426950216293334961 ;  /* 0xbfb8aa3b2c007820 */ /* 0x010fe20000410000 */
[----:B---3--:R-:W-:Y:S01]  /*0c80*/  FADD.FTZ R43, R43, 1 ;  /* 0x3f8000002b2b7421 */ /* 0x008fe20000010000 */
[--C-:B------:R-:W-:Y:S01]  /*0c90*/  HADD2.F32 R107, -RZ, R16.reuse.H0_H0 ;  /* 0x20000010ff6b7230 */ /* 0x100fe20000004100 */
[----:B------:R-:W-:Y:S01]  /*0ca0*/  UIMAD UR13, UR24, UR15, UR13 ;  /* 0x0000000f180d72a4 */ /* 0x000fe2000f8e020d */
[----:B------:R-:W-:Y:S01]  /*0cb0*/  HADD2.F32 R111, -RZ, R16.H1_H1 ;  /* 0x30000010ff6f7230 */ /* 0x000fe20000004100 */
[----:B------:R-:W-:Y:S01]  /*0cc0*/  ULEA UR10, UP0, UR12, UR28, 0x1 ;  /* 0x0000001c0c0a7291 */ /* 0x000fe2000f8008ff */
[--C-:B------:R-:W-:Y:S01]  /*0cd0*/  HADD2.F32 R105, -RZ, R17.reuse.H1_H1 ;  /* 0x30000011ff697230 */ /* 0x100fe20000004100 */
[----:B------:R3:W4:Y:S01]  /*0ce0*/  MUFU.EX2 R41, R25 ;  /* 0x0000001900297308 */ /* 0x0007220000000800 */
[----:B-1----:R-:W-:Y:S01]  /*0cf0*/  FMUL.FTZ R36, R49, -1.4426950216293334961 ;  /* 0xbfb8aa3b31247820 */ /* 0x002fe20000410000 */
[----:B0-----:R-:W-:Y:S01]  /*0d00*/  FADD.FTZ R40, R40, 1 ;  /* 0x3f80000028287421 */ /* 0x001fe20000010000 */
[----:B------:R-:W-:Y:S01]  /*0d10*/  HADD2.F32 R71, -RZ, R17.H0_H0 ;  /* 0x20000011ff477230 */ /* 0x000fe20000004100 */
[----:B------:R-:W-:Y:S01]  /*0d20*/  ULEA.HI.X UR12, UR12, UR29, UR13, 0x1, UP0 ;  /* 0x0000001d0c0c7291 */ /* 0x000fe200080f0c0d */
[----:B------:R-:W-:Y:S01]  /*0d30*/  HADD2.F32 R69, -RZ, R18.H1_H1 ;  /* 0x30000012ff457230 */ /* 0x000fe20000004100 */
[----:B------:R-:W-:Y:S01]  /*0d40*/  UISETP.NE.U32.AND UP0, UPT, UR30, URZ, UPT ;  /* 0x000000ff1e00728c */ /* 0x000fe2000bf05070 */
[----:B------:R-:W-:Y:S01]  /*0d50*/  HADD2.F32 R104, -RZ, R19.H0_H0 ;  /* 0x20000013ff687230 */ /* 0x000fe20000004100 */
[----:B------:R0:W1:Y:S01]  /*0d60*/  MUFU.EX2 R38, R0 ;  /* 0x0000000000267308 */ /* 0x0000620000000800 */
[----:B---3--:R-:W-:-:S02]  /*0d70*/  HADD2.F32 R25, -RZ, R21.H0_H0 ;  /* 0x20000015ff197230 */ /* 0x008fc40000004100 */
[----:B--2---:R-:W-:Y:S01]  /*0d80*/  FADD.FTZ R42, R42, 1 ;  /* 0x3f8000002a2a7421 */ /* 0x004fe20000010000 */
[----:B------:R-:W-:Y:S01]  /*0d90*/  HADD2.F32 R103, -RZ, R19.H1_H1 ;  /* 0x30000013ff677230 */ /* 0x000fe20000004100 */
[----:B------:R-:W-:Y:S01]  /*0da0*/  UISETP.NE.AND.EX UP0, UPT, UR31, URZ, UPT, UP0 ;  /* 0x000000ff1f00728c */ /* 0x000fe2000bf05300 */
[--C-:B------:R-:W-:Y:S02]  /*0db0*/  HADD2.F32 R90, -RZ, R80.reuse.H0_H0 ;  /* 0x20000050ff5a7230 */ /* 0x100fe40000004100 */
[----:B------:R-:W-:Y:S01]  /*0dc0*/  FMUL.FTZ R21, R25, -1.4426950216293334961 ;  /* 0xbfb8aa3b19157820 */ /* 0x000fe20000410000 */
[----:B------:R-:W-:Y:S01]  /*0dd0*/  HADD2.F32 R89, -RZ, R80.H1_H1 ;  /* 0x30000050ff597230 */ /* 0x000fe20000004100 */
[----:B------:R2:W3:Y:S01]  /*0de0*/  MUFU.EX2 R56, R27 ;  /* 0x0000001b00387308 */ /* 0x0004e20000000800 */
[----:B0-----:R-:W-:Y:S01]  /*0df0*/  FMUL.FTZ R0, R47, -1.4426950216293334961 ;  /* 0xbfb8aa3b2f007820 */ /* 0x001fe20000410000 */
[----:B----4-:R-:W-:Y:S01]  /*0e00*/  FADD.FTZ R41, R41, 1 ;  /* 0x3f80000029297421 */ /* 0x010fe20000010000 */
[----:B------:R-:W-:-:S02]  /*0e10*/  HADD2.F32 R80, -RZ, R73.H0_H0 ;  /* 0x20000049ff507230 */ /* 0x000fc40000004100 */
[----:B------:R-:W-:Y:S02]  /*0e20*/  HADD2.F32 R79, -RZ, R73.H1_H1 ;  /* 0x30000049ff4f7230 */ /* 0x000fe40000004100 */
[--C-:B------:R-:W-:Y:S01]  /*0e30*/  HADD2.F32 R88, -RZ, R81.reuse.H0_H0 ;  /* 0x20000051ff587230 */ /* 0x100fe20000004100 */
[----:B------:R0:W4:Y:S01]  /*0e40*/  MUFU.EX2 R39, R36 ;  /* 0x0000002400277308 */ /* 0x0001220000000800 */
[----:B--2---:R-:W-:Y:S02]  /*0e50*/  HADD2.F32 R27, -RZ, R22.H1_H1 ;  /* 0x30000016ff1b7230 */ /* 0x004fe40000004100 */
[----:B------:R-:W-:Y:S01]  /*0e60*/  FMUL.FTZ R22, R52, -1.4426950216293334961 ;  /* 0xbfb8aa3b34167820 */ /* 0x000fe20000410000 */
[----:B-1----:R-:W-:Y:S01]  /*0e70*/  FADD.FTZ R38, R38, 1 ;  /* 0x3f80000026267421 */ /* 0x002fe20000010000 */
[----:B------:R-:W-:Y:S02]  /*0e80*/  HADD2.F32 R87, -RZ, R81.H1_H1 ;  /* 0x30000051ff577230 */ /* 0x000fe40000004100 */
[----:B------:R-:W-:Y:S01]  /*0e90*/  FMUL.FTZ R57, R27, -1.4426950216293334961 ;  /* 0xbfb8aa3b1b397820 */ /* 0x000fe20000410000 */
[--C-:B------:R-:W-:Y:S01]  /*0ea0*/  HADD2.F32 R86, -RZ, R82.reuse.H0_H0 ;  /* 0x20000052ff567230 */ /* 0x100fe20000004100 */
[----:B------:R1:W2:Y:S01]  /*0eb0*/  MUFU.EX2 R63, R20 ;  /* 0x00000014003f7308 */ /* 0x0002a20000000800 */
[----:B0-----:R-:W-:Y:S01]  /*0ec0*/  FMUL.FTZ R36, R53, -1.4426950216293334961 ;  /* 0xbfb8aa3b35247820 */ /* 0x001fe20000410000 */
[----:B---3--:R-:W-:Y:S01]  /*0ed0*/  FADD.FTZ R56, R56, 1 ;  /* 0x3f80000038387421 */ /* 0x008fe20000010000 */
[----:B------:R-:W-:-:S02]  /*0ee0*/  HADD2.F32 R85, -RZ, R82.H1_H1 ;  /* 0x30000052ff557230 */ /* 0x000fc40000004100 */
[--C-:B------:R-:W-:Y:S02]  /*0ef0*/  HADD2.F32 R84, -RZ, R83.reuse.H0_H0 ;  /* 0x20000053ff547230 */ /* 0x100fe40000004100 */
[--C-:B------:R-:W-:Y:S01]  /*0f00*/  HADD2.F32 R82, -RZ, R72.reuse.H0_H0 ;  /* 0x20000048ff527230 */ /* 0x100fe20000004100 */
[----:B------:R-:W0:Y:S01]  /*0f10*/  MUFU.EX2 R61, R37 ;  /* 0x00000025003d7308 */ /* 0x000e220000000800 */
[----:B-1----:R-:W-:Y:S01]  /*0f20*/  FMUL.FTZ R20, R46, -1.4426950216293334961 ;  /* 0xbfb8aa3b2e147820 */ /* 0x002fe20000410000 */
[----:B----4-:R-:W-:Y:S01]  /*0f30*/  FADD.FTZ R39, R39, 1 ;  /* 0x3f80000027277421 */ /* 0x010fe20000010000 */
[----:B------:R-:W-:Y:S02]  /*0f40*/  HADD2.F32 R81, -RZ, R72.H1_H1 ;  /* 0x30000048ff517230 */ /* 0x000fe40000004100 */
[----:B------:R-:W-:-:S03]  /*0f50*/  HADD2.F32 R83, -RZ, R83.H1_H1 ;  /* 0x30000053ff537230 */ /* 0x000fc60000004100 */
[----:B------:R1:W3:Y:S01]  /*0f60*/  MUFU.EX2 R62, R0 ;  /* 0x00000000003e7308 */ /* 0x0002e20000000800 */
[----:B--2---:R-:W-:-:S07]  /*0f70*/  FADD.FTZ R63, R63, 1 ;  /* 0x3f8000003f3f7421 */ /* 0x004fce0000010000 */
[----:B------:R-:W2:Y:S01]  /*0f80*/  MUFU.EX2 R76, R36 ;  /* 0x00000024004c7308 */ /* 0x000ea20000000800 */
[----:B-1----:R-:W-:Y:S02]  /*0f90*/  HADD2.F32 R0, -RZ, R23.H0_H0 ;  /* 0x20000017ff007230 */ /* 0x002fe40000004100 */
[----:B0-----:R-:W-:-:S03]  /*0fa0*/  FADD.FTZ R61, R61, 1 ;  /* 0x3f8000003d3d7421 */ /* 0x001fc60000010000 */
[----:B------:R-:W-:Y:S02]  /*0fb0*/  FMUL.FTZ R37, R0, -1.4426950216293334961 ;  /* 0xbfb8aa3b00257820 */ /* 0x000fe40000410000 */
[----:B------:R-:W0:Y:S01]  /*0fc0*/  MUFU.EX2 R64, R21 ;  /* 0x0000001500407308 */ /* 0x000e220000000800 */
[----:B---3--:R-:W-:-:S07]  /*0fd0*/  FADD.FTZ R62, R62, 1 ;  /* 0x3f8000003e3e7421 */ /* 0x008fce0000010000 */
[----:B------:R-:W1:Y:S01]  /*0fe0*/  MUFU.EX2 R77, R22 ;  /* 0x00000016004d7308 */ /* 0x000e620000000800 */
[----:B--2---:R-:W-:-:S07]  /*0ff0*/  FADD.FTZ R76, R76, 1 ;  /* 0x3f8000004c4c7421 */ /* 0x004fce0000010000 */
[----:B------:R-:W2:Y:S01]  /*1000*/  MUFU.EX2 R36, R20 ;  /* 0x0000001400247308 */ /* 0x000ea20000000800 */
[----:B0-----:R-:W-:Y:S01]  /*1010*/  FADD.FTZ R112, R64, 1 ;  /* 0x3f80000040707421 */ /* 0x001fe20000010000 */
[----:B------:R-:W-:-:S06]  /*1020*/  HADD2.F32 R64, -RZ, R9.H1_H1 ;  /* 0x30000009ff407230 */ /* 0x000fcc0000004100 */
[----:B------:R0:W-:Y:S01]  /*1030*/  MUFU.RCP R109, R61 ;  /* 0x0000003d006d7308 */ /* 0x0001e20000001000 */
[----:B-1----:R-:W-:-:S07]  /*1040*/  FADD.FTZ R77, R77, 1 ;  /* 0x3f8000004d4d7421 */ /* 0x002fce0000010000 */
[----:B------:R1:W-:Y:S01]  /*1050*/  MUFU.RCP R110, R62 ;  /* 0x0000003e006e7308 */ /* 0x0003e20000001000 */
[----:B0-----:R-:W-:Y:S02]  /*1060*/  HADD2.F32 R61, -RZ, R11.H0_H0 ;  /* 0x2000000bff3d7230 */ /* 0x001fe40000004100 */
[----:B--2---:R-:W-:-:S05]  /*1070*/  FADD.FTZ R36, R36, 1 ;  /* 0x3f80000024247421 */ /* 0x004fca0000010000 */
[----:B------:R0:W-:Y:S01]  /*1080*/  MUFU.RCP R113, R63 ;  /* 0x0000003f00717308 */ /* 0x0001e20000001000 */
[----:B-1----:R-:W-:-:S07]  /*1090*/  HADD2.F32 R62, -RZ, R10.H1_H1 ;  /* 0x3000000aff3e7230 */ /* 0x002fce0000004100 */
[----:B------:R-:W1:Y:S01]  /*10a0*/  MUFU.EX2 R78, R57 ;  /* 0x00000039004e7308 */ /* 0x000e620000000800 */
[----:B0-----:R-:W-:-:S07]  /*10b0*/  HADD2.F32 R63, -RZ, R10.H0_H0 ;  /* 0x2000000aff3f7230 */ /* 0x001fce0000004100 */
[----:B------:R0:W-:Y:S08]  /*10c0*/  MUFU.RCP R57, R38 ;  /* 0x0000002600397308 */ /* 0x0001f00000001000 */
[----:B------:R2:W3:Y:S01]  /*10d0*/  MUFU.RCP R67, R40 ;  /* 0x0000002800437308 */ /* 0x0004e20000001000 */
[----:B-1----:R-:W-:Y:S01]  /*10e0*/  FADD.FTZ R78, R78, 1 ;  /* 0x3f8000004e4e7421 */ /* 0x002fe20000010000 */
[----:B0-----:R-:W-:-:S06]  /*10f0*/  HADD2.F32 R38, -RZ, R14.H1_H1 ;  /* 0x3000000eff267230 */ /* 0x001fcc0000004100 */
[----:B------:R0:W1:Y:S01]  /*1100*/  MUFU.RCP R68, R41 ;  /* 0x0000002900447308 */ /* 0x0000620000001000 */
[----:B--2---:R-:W-:-:S07]  /*1110*/  HADD2.F32 R40, -RZ, R13.H1_H1 ;  /* 0x3000000dff287230 */ /* 0x004fce0000004100 */
[----:B------:R2:W-:Y:S01]  /*1120*/  MUFU.RCP R58, R43 ;  /* 0x0000002b003a7308 */ /* 0x0005e20000001000 */
[----:B---3--:R-:W-:Y:S01]  /*1130*/  FADD.FTZ R17, -R67, 1 ;  /* 0x3f80000043117421 */ /* 0x008fe20000010100 */
[----:B0-----:R-:W-:Y:S01]  /*1140*/  HADD2.F32 R41, -RZ, R13.H0_H0 ;  /* 0x2000000dff297230 */ /* 0x001fe20000004100 */
[----:B------:R-:W-:Y:S02]  /*1150*/  MOV R13, UR12 ;  /* 0x0000000c000d7c02 */ /* 0x000fe40008000f00 */
[C---:B------:R-:W-:Y:S01]  /*1160*/  FFMA.FTZ R17, R54.reuse, R17, 1 ;  /* 0x3f80000036117423 */ /* 0x040fe20000010011 */
[----:B------:R-:W-:Y:S02]  /*1170*/  FMUL.FTZ R54, R54, R67 ;  /* 0x0000004336367220 */ /* 0x000fe40000410000 */
[----:B------:R0:W-:Y:S01]  /*1180*/  MUFU.RCP R60, R42 ;  /* 0x0000002a003c7308 */ /* 0x0001e20000001000 */
[----:B-1----:R-:W-:Y:S01]  /*1190*/  FADD.FTZ R18, -R68, 1 ;  /* 0x3f80000044127421 */ /* 0x002fe20000010100 */
[----:B--2---:R-:W-:-:S03]  /*11a0*/  HADD2.F32 R43, -RZ, R12.H0_H0 ;  /* 0x2000000cff2b7230 */ /* 0x004fc60000004100 */
[C---:B------:R-:W-:Y:S01]  /*11b0*/  FFMA.FTZ R18, R55.reuse, R18, 1 ;  /* 0x3f80000037127423 */ /* 0x040fe20000010012 */
[----:B------:R-:W-:Y:S02]  /*11c0*/  FMUL.FTZ R55, R55, R68 ;  /* 0x0000004437377220 */ /* 0x000fe40000410000 */
[----:B------:R-:W-:Y:S01]  /*11d0*/  MUFU.RCP R59, R56 ;  /* 0x00000038003b7308 */ /* 0x000fe20000001000 */
[----:B0-----:R-:W-:Y:S01]  /*11e0*/  HADD2.F32 R42, -RZ, R12.H1_H1 ;  /* 0x3000000cff2a7230 */ /* 0x001fe20000004100 */
[----:B------:R-:W-:-:S05]  /*11f0*/  MOV R12, UR10 ;  /* 0x0000000a000c7c02 */ /* 0x000fca0008000f00 */
[----:B------:R-:W-:Y:S01]  /*1200*/  IMAD.WIDE.U32 R12, R3, 0x10, R12 ;  /* 0x00000010030c7825 */ /* 0x000fe200078e000c */
[----:B------:R0:W-:Y:S08]  /*1210*/  MUFU.RCP R108, R39 ;  /* 0x00000027006c7308 */ /* 0x0001f00000001000 */
[----:B------:R-:W1:Y:S01]  /*1220*/  MUFU.EX2 R37, R37 ;  /* 0x0000002500257308 */ /* 0x000e620000000800 */
[----:B0-----:R-:W-:-:S07]  /*1230*/  HADD2.F32 R39, -RZ, R14.H0_H0 ;  /* 0x2000000eff277230 */ /* 0x001fce0000004100 */
[----:B------:R-:W-:Y:S08]  /*1240*/  MUFU.RCP R112, R112 ;  /* 0x0000007000707308 */ /* 0x000ff00000001000 */
[----:B------:R0:W-:Y:S01]  /*1250*/  MUFU.RCP R114, R76 ;  /* 0x0000004c00727308 */ /* 0x0001e20000001000 */
[----:B-1----:R-:W-:-:S07]  /*1260*/  FADD.FTZ R37, R37, 1 ;  /* 0x3f80000025257421 */ /* 0x002fce0000010000 */
[----:B------:R1:W2:Y:S01]  /*1270*/  MUFU.RCP R119, R77 ;  /* 0x0000004d00777308 */ /* 0x0002a20000001000 */
[--C-:B0-----:R-:W-:Y:S02]  /*1280*/  HADD2.F32 R76, -RZ, R75.reuse.H0_H0 ;  /* 0x2000004bff4c7230 */ /* 0x101fe40000004100 */
[----:B------:R-:W-:-:S05]  /*1290*/  HADD2.F32 R75, -RZ, R75.H1_H1 ;  /* 0x3000004bff4b7230 */ /* 0x000fca0000004100 */
[----:B------:R0:W-:Y:S01]  /*12a0*/  MUFU.RCP R125, R37 ;  /* 0x00000025007d7308 */ /* 0x0001e20000001000 */
[----:B-1----:R-:W-:-:S07]  /*12b0*/  HADD2.F32 R77, -RZ, R74.H1_H1 ;  /* 0x3000004aff4d7230 */ /* 0x002fce0000004100 */
[----:B------:R1:W-:Y:S01]  /*12c0*/  MUFU.RCP R124, R78 ;  /* 0x0000004e007c7308 */ /* 0x0003e20000001000 */
[----:B0-----:R-:W-:-:S07]  /*12d0*/  HADD2.F32 R37, -RZ, R15.H0_H0 ;  /* 0x2000000fff257230 */ /* 0x001fce0000004100 */
[----:B------:R0:W3:Y:S01]  /*12e0*/  MUFU.RCP R127, R36 ;  /* 0x00000024007f7308 */ /* 0x0000e20000001000 */
[----:B-1----:R-:W-:Y:S02]  /*12f0*/  HADD2.F32 R78, -RZ, R74.H0_H0 ;  /* 0x2000004aff4e7230 */ /* 0x002fe40000004100 */
[----:B------:R-:W-:Y:S01]  /*1300*/  FMUL.FTZ R74, R111, R55 ;  /* 0x000000376f4a7220 */ /* 0x000fe20000410000 */
[----:B0-----:R-:W-:Y:S01]  /*1310*/  HADD2.F32 R36, -RZ, R15.H1_H1 ;  /* 0x3000000fff247230 */ /* 0x001fe20000004100 */
[----:B-----5:R0:W-:Y:S04]  /*1320*/  STS.128 [R91], R28 ;  /* 0x0000001c5b007388 */ /* 0x0201e80000000c00 */
[----:B------:R3:W-:Y:S01]  /*1330*/  STS.128 [R91+0x200], R32 ;  /* 0x000200205b007388 */ /* 0x0007e20000000c00 */
[----:B------:R-:W-:-:S03]  /*1340*/  NOP ;  /* 0x0000000000007918 */ /* 0x000fc60000000000 */
[----:B------:R-:W1:Y:S04]  /*1350*/  LDS.128 R20, [R24] ;  /* 0x0000000018147984 */ /* 0x000e680000000c00 */
[----:B------:R-:W4:Y:S01]  /*1360*/  LDS.128 R8, [R24+0x10] ;  /* 0x0000100018087984 */ /* 0x000f220000000c00 */
[----:B0-----:R-:W-:Y:S01]  /*1370*/  FADD.FTZ R29, -R57, 1 ;  /* 0x3f800000391d7421 */ /* 0x001fe20000010100 */
[----:B--2---:R-:W-:-:S03]  /*1380*/  FADD.FTZ R31, -R119, 1 ;  /* 0x3f800000771f7421 */ /* 0x004fc60000010100 */
[----:B------:R-:W-:Y:S01]  /*1390*/  FFMA.FTZ R29, R44, R29, 1 ;  /* 0x3f8000002c1d7423 */ /* 0x000fe2000001001d */
[----:B------:R-:W-:Y:S01]  /*13a0*/  FFMA.FTZ R31, R52, R31, 1 ;  /* 0x3f800000341f7423 */ /* 0x000fe2000001001f */
[----:B---3--:R-:W-:Y:S01]  /*13b0*/  FADD.FTZ R33, -R127, 1 ;  /* 0x3f8000007f217421 */ /* 0x008fe20000010100 */
[----:B------:R-:W-:Y:S02]  /*13c0*/  HADD2.F32 R35, -RZ, R4.H0_H0 ;  /* 0x20000004ff237230 */ /* 0x000fe40000004100 */
[----:B------:R-:W-:Y:S01]  /*13d0*/  FMUL.FTZ R44, R44, R57 ;  /* 0x000000392c2c7220 */ /* 0x000fe20000410000 */
[----:B------:R-:W-:Y:S01]  /*13e0*/  FMUL.FTZ R52, R52, R119 ;  /* 0x0000007734347220 */ /* 0x000fe20000410000 */
[C---:B------:R-:W-:Y:S01]  /*13f0*/  FFMA.FTZ R33, R46.reuse, R33, 1 ;  /* 0x3f8000002e217423 */ /* 0x040fe20000010021 */
[----:B------:R-:W-:Y:S01]  /*1400*/  FMUL.FTZ R46, R46, R127 ;  /* 0x0000007f2e2e7220 */ /* 0x000fe20000410000 */
[----:B-1----:R-:W-:Y:S02]  /*1410*/  HADD2.F32 R99, -RZ, R22.H0_H0 ;  /* 0x20000016ff637230 */ /* 0x002fe40000004100 */
[----:B------:R-:W-:-:S02]  /*1420*/  HADD2.F32 R56, -RZ, R20.H0_H0 ;  /* 0x20000014ff387230 */ /* 0x000fc40000004100 */
[----:B------:R-:W-:Y:S02]  /*1430*/  HADD2.F32 R94, -RZ, R20.H1_H1 ;  /* 0x30000014ff5e7230 */ /* 0x000fe40000004100 */
[----:B------:R-:W-:Y:S01]  /*1440*/  FADD.FTZ R20, -R58, 1 ;  /* 0x3f8000003a147421 */ /* 0x000fe20000010100 */
[----:B------:R-:W-:Y:S02]  /*1450*/  HADD2.F32 R100, -RZ, R22.H1_H1 ;  /* 0x30000016ff647230 */ /* 0x000fe40000004100 */
[----:B------:R-:W-:Y:S01]  /*1460*/  FMUL.FTZ R22, R70, R99 ;  /* 0x0000006346167220 */ /* 0x000fe20000410000 */
[----:B------:R-:W-:Y:S02]  /*1470*/  HADD2.F32 R98, -RZ, R21.H1_H1 ;  /* 0x30000015ff627230 */ /* 0x000fe40000004100 */
[----:B------:R-:W-:Y:S01]  /*1480*/  FMUL.FTZ R16, R107, R56 ;  /* 0x000000386b107220 */ /* 0x000fe20000410000 */
[--C-:B------:R-:W-:Y:S02]  /*1490*/  HADD2.F32 R101, -RZ, R23.reuse.H0_H0 ;  /* 0x20000017ff657230 */ /* 0x100fe40000004100 */
[----:B------:R-:W-:Y:S01]  /*14a0*/  FMUL.FTZ R19, R111, R94 ;  /* 0x0000005e6f137220 */ /* 0x000fe20000410000 */
[----:B------:R-:W-:-:S02]  /*14b0*/  HADD2.F32 R106, -RZ, R23.H1_H1 ;  /* 0x30000017ff6a7230 */ /* 0x000fc40000004100 */
[----:B------:R-:W-:Y:S01]  /*14c0*/  FMUL.FTZ R22, R57, R22 ;  /* 0x0000001639167220 */ /* 0x000fe20000410000 */
[----:B------:R-:W-:Y:S01]  /*14d0*/  FMUL.FTZ R23, R105, R98 ;  /* 0x0000006269177220 */ /* 0x000fe20000410000 */
[----:B------:R-:W-:Y:S01]  /*14e0*/  FMUL.FTZ R16, R67, R16 ;  /* 0x0000001043107220 */ /* 0x000fe20000410000 */
[----:B------:R-:W-:Y:S01]  /*14f0*/  FMUL.FTZ R19, R68, R19 ;  /* 0x0000001344137220 */ /* 0x000fe20000410000 */
[----:B------:R-:W-:Y:S01]  /*1500*/  FMUL.FTZ R22, R22, R29 ;  /* 0x0000001d16167220 */ /* 0x000fe20000410000 */
[----:B------:R-:W-:Y:S02]  /*1510*/  HADD2.F32 R96, -RZ, R21.H0_H0 ;  /* 0x20000015ff607230 */ /* 0x000fe40000004100 */
[----:B------:R-:W-:Y:S01]  /*1520*/  FFMA.FTZ R20, R51, R20, 1 ;  /* 0x3f80000033147423 */ /* 0x000fe20000010014 */
[----:B------:R-:W-:Y:S01]  /*1530*/  FMUL.FTZ R23, R58, R23 ;  /* 0x000000173a177220 */ /* 0x000fe20000410000 */
[----:B------:R-:W-:Y:S01]  /*1540*/  FADD.FTZ R29, -R109, 1 ;  /* 0x3f8000006d1d7421 */ /* 0x000fe20000010100 */
[----:B------:R-:W-:Y:S01]  /*1550*/  FMUL.FTZ R30, R103, R106 ;  /* 0x0000006a671e7220 */ /* 0x000fe20000410000 */
[----:B------:R-:W-:Y:S01]  /*1560*/  FMUL.FTZ R16, R16, R17 ;  /* 0x0000001110107220 */ /* 0x000fe20000410000 */
[----:B------:R-:W-:Y:S01]  /*1570*/  FMUL.FTZ R17, R19, R18 ;  /* 0x0000001213117220 */ /* 0x000fe20000410000 */
[----:B------:R-:W-:Y:S01]  /*1580*/  FADD.FTZ R18, -R60, 1 ;  /* 0x3f8000003c127421 */ /* 0x000fe20000010100 */
[----:B------:R-:W-:Y:S01]  /*1590*/  FMUL.FTZ R23, R23, R20 ;  /* 0x0000001417177220 */ /* 0x000fe20000410000 */
[----:B------:R-:W-:Y:S01]  /*15a0*/  FFMA.FTZ R29, R48, R29, 1 ;  /* 0x3f800000301d7423 */ /* 0x000fe2000001001d */
[----:B------:R-:W-:Y:S01]  /*15b0*/  FMUL.FTZ R30, R109, R30 ;  /* 0x0000001e6d1e7220 */ /* 0x000fe20000410000 */
[----:B----4-:R-:W-:-:S02]  /*15c0*/  HADD2.F32 R115, -RZ, R8.H0_H0 ;  /* 0x20000008ff737230 */ /* 0x010fc40000004100 */
[----:B------:R-:W-:Y:S01]  /*15d0*/  FMUL.FTZ R19, R71, R96 ;  /* 0x0000006047137220 */ /* 0x000fe20000410000 */
[----:B------:R-:W-:Y:S02]  /*15e0*/  HADD2.F32 R117, -RZ, R8.H1_H1 ;  /* 0x30000008ff757230 */ /* 0x000fe40000004100 */
[----:B------:R-:W-:Y:S01]  /*15f0*/  FADD.FTZ R20, -R108, 1 ;  /* 0x3f8000006c147421 */ /* 0x000fe20000010100 */
[----:B------:R-:W-:Y:S01]  /*1600*/  FFMA.FTZ R21, R45, R18, 1 ;  /* 0x3f8000002d157423 */ /* 0x000fe20000010012 */
[----:B------:R-:W-:Y:S01]  /*1610*/  FMUL.FTZ R30, R30, R29 ;  /* 0x0000001d1e1e7220 */ /* 0x000fe20000410000 */
[--C-:B------:R-:W-:Y:S02]  /*1620*/  HADD2.F32 R116, -RZ, R9.reuse.H0_H0 ;  /* 0x20000009ff747230 */ /* 0x100fe40000004100 */
[----:B------:R-:W-:Y:S01]  /*1630*/  FMUL.FTZ R18, R60, R19 ;  /* 0x000000133c127220 */ /* 0x000fe20000410000 */
[----:B------:R-:W-:Y:S02]  /*1640*/  HADD2.F32 R121, -RZ, R9.H1_H1 ;  /* 0x30000009ff797230 */ /* 0x000fe40000004100 */
[----:B------:R-:W-:Y:S01]  /*1650*/  FFMA.FTZ R28, R49, R20, 1 ;  /* 0x3f800000311c7423 */ /* 0x000fe20000010014 */
[----:B------:R-:W-:-:S02]  /*1660*/  HADD2.F32 R118, -RZ, R10.H0_H0 ;  /* 0x2000000aff767230 */ /* 0x000fc40000004100 */
[----:B------:R-:W-:Y:S01]  /*1670*/  FADD.FTZ R8, -R110, 1 ;  /* 0x3f8000006e087421 */ /* 0x000fe20000010100 */
[----:B------:R-:W-:Y:S02]  /*1680*/  HADD2.F32 R123, -RZ, R10.H1_H1 ;  /* 0x3000000aff7b7230 */ /* 0x000fe40000004100 */
[----:B------:R-:W-:Y:S01]  /*1690*/  FADD.FTZ R29, -R113, 1 ;  /* 0x3f800000711d7421 */ /* 0x000fe20000010100 */
[----:B------:R-:W-:Y:S01]  /*16a0*/  FMUL.FTZ R9, R66, R115 ;  /* 0x0000007342097220 */ /* 0x000fe20000410000 */
[----:B------:R-:W-:Y:S01]  /*16b0*/  FMUL.FTZ R10, R102, R117 ;  /* 0x00000075660a7220 */ /* 0x000fe20000410000 */
[----:B------:R-:W-:Y:S01]  /*16c0*/  FADD.FTZ R19, -R59, 1 ;  /* 0x3f8000003b137421 */ /* 0x000fe20000010100 */
[----:B------:R-:W-:Y:S01]  /*16d0*/  FMUL.FTZ R20, R69, R100 ;  /* 0x0000006445147220 */ /* 0x000fe20000410000 */
[----:B------:R-:W-:Y:S01]  /*16e0*/  FMUL.FTZ R18, R18, R21 ;  /* 0x0000001512127220 */ /* 0x000fe20000410000 */
[----:B------:R-:W-:Y:S01]  /*16f0*/  FFMA.FTZ R8, R47, R8, 1 ;  /* 0x3f8000002f087423 */ /* 0x000fe20000010008 */
[----:B------:R-:W-:Y:S01]  /*1700*/  FFMA.FTZ R29, R26, R29, 1 ;  /* 0x3f8000001a1d7423 */ /* 0x000fe2000001001d */
[----:B------:R-:W-:Y:S01]  /*1710*/  FMUL.FTZ R9, R110, R9 ;  /* 0x000000096e097220 */ /* 0x000fe20000410000 */
[----:B------:R-:W-:Y:S01]  /*1720*/  FMUL.FTZ R10, R113, R10 ;  /* 0x0000000a710a7220 */ /* 0x000fe20000410000 */
[----:B------:R-:W-:Y:S01]  /*1730*/  FFMA.FTZ R19, R50, R19, 1 ;  /* 0x3f80000032137423 */ /* 0x000fe20000010013 */
[----:B------:R-:W-:Y:S01]  /*1740*/  FMUL.FTZ R21, R104, R101 ;  /* 0x0000006568157220 */ /* 0x000fe20000410000 */
[----:B------:R-:W-:Y:S01]  /*1750*/  FMUL.FTZ R20, R59, R20 ;  /* 0x000000143b147220 */ /* 0x000fe20000410000 */
[----:B------:R-:W-:Y:S01]  /*1760*/  FMUL.FTZ R8, R9, R8 ;  /* 0x0000000809087220 */ /* 0x000fe20000410000 */
[----:B------:R-:W-:Y:S01]  /*1770*/  FMUL.FTZ R29, R10, R29 ;  /* 0x0000001d0a1d7220 */ /* 0x000fe20000410000 */
[----:B------:R-:W-:Y:S01]  /*1780*/  FMUL.FTZ R21, R108, R21 ;  /* 0x000000156c157220 */ /* 0x000fe20000410000 */
[----:B------:R-:W-:Y:S01]  /*1790*/  FMUL.FTZ R19, R20, R19 ;  /* 0x0000001314137220 */ /* 0x000fe20000410000 */
[----:B------:R-:W-:-:S02]  /*17a0*/  HADD2.F32 R120, -RZ, R11.H0_H0 ;  /* 0x2000000bff787230 */ /* 0x000fc40000004100 */
[----:B------:R-:W-:Y:S01]  /*17b0*/  FADD.FTZ R10, -R112, 1 ;  /* 0x3f800000700a7421 */ /* 0x000fe20000010100 */
[----:B------:R-:W-:Y:S02]  /*17c0*/  HADD2.F32 R122, -RZ, R11.H1_H1 ;  /* 0x3000000bff7a7230 */ /* 0x000fe40000004100 */
[----:B------:R-:W-:Y:S01]  /*17d0*/  FMUL.FTZ R9, R65, R116 ;  /* 0x0000007441097220 */ /* 0x000fe20000410000 */
[----:B------:R-:W-:Y:S01]  /*17e0*/  FADD.FTZ R20, -R114, 1 ;  /* 0x3f80000072147421 */ /* 0x000fe20000010100 */
[----:B------:R-:W-:Y:S01]  /*17f0*/  FMUL.FTZ R11, R64, R121 ;  /* 0x00000079400b7220 */ /* 0x000fe20000410000 */
[----:B------:R-:W-:Y:S01]  /*1800*/  FMUL.FTZ R21, R21, R28 ;  /* 0x0000001c15157220 */ /* 0x000fe20000410000 */
[----:B------:R-:W-:Y:S01]  /*1810*/  FFMA.FTZ R10, R25, R10, 1 ;  /* 0x3f800000190a7423 */ /* 0x000fe2000001000a */
        /* <DEDUP_REMOVED lines=8> */
[----:B------:R-:W-:Y:S01]  /*18a0*/  FADD.FTZ R11, -R125, 1 ;  /* 0x3f8000007d0b7421 */ /* 0x000fe20000010100 */
        /* <DEDUP_REMOVED lines=9> */
[----:B------:R-:W-:Y:S01]  /*1940*/  F2FP.F16.F32.PACK_AB R16, R17, R16 ;  /* 0x000000101110723e */ /* 0x000fe200000000ff */
[----:B------:R-:W-:Y:S01]  /*1950*/  FMUL.FTZ R31, R32, R31 ;  /* 0x0000001f201f7220 */ /* 0x000fe20000410000 */
[----:B------:R-:W-:Y:S01]  /*1960*/  FMUL.FTZ R34, R34, R33 ;  /* 0x0000002122227220 */ /* 0x000fe20000410000 */
[----:B------:R-:W-:Y:S01]  /*1970*/  FMUL.FTZ R11, R11, R20 ;  /* 0x000000140b0b7220 */ /* 0x000fe20000410000 */
[----:B------:R-:W-:Y:S01]  /*1980*/  F2FP.F16.F32.PACK_AB R17, R23, R18 ;  /* 0x000000121711723e */ /* 0x000fe200000000ff */
[--C-:B------:R-:W-:Y:S01]  /*1990*/  HADD2.F32 R33, -RZ, R5.reuse.H0_H0 ;  /* 0x20000005ff217230 */ /* 0x100fe20000004100 */
[----:B------:R-:W-:Y:S01]  /*19a0*/  F2FP.F16.F32.PACK_AB R18, R19, R22 ;  /* 0x000000161312723e */ /* 0x000fe200000000ff */
[----:B------:R-:W-:Y:S01]  /*19b0*/  HADD2.F32 R32, -RZ, R5.H1_H1 ;  /* 0x30000005ff207230 */ /* 0x000fe20000004100 */
[----:B------:R-:W-:Y:S01]  /*19c0*/  F2FP.F16.F32.PACK_AB R19, R30, R21 ;  /* 0x000000151e13723e */ /* 0x000fe200000000ff */
[----:B------:R-:W-:Y:S01]  /*19d0*/  BAR.SYNC.DEFER_BLOCKING 0x0 ;  /* 0x0000000000007b1d */ /* 0x000fe20000010000 */
[----:B------:R-:W-:Y:S01]  /*19e0*/  F2FP.F16.F32.PACK_AB R20, R29, R8 ;  /* 0x000000081d14723e */ /* 0x000fe200000000ff */
[----:B------:R-:W-:Y:S01]  /*19f0*/  HADD2.F32 R30, -RZ, R6.H1_H1 ;  /* 0x30000006ff1e7230 */ /* 0x000fe20000004100 */
[----:B------:R-:W-:Y:S01]  /*1a00*/  F2FP.F16.F32.PACK_AB R21, R10, R9 ;  /* 0x000000090a15723e */ /* 0x000fe200000000ff */
[--C-:B------:R-:W-:Y:S01]  /*1a10*/  HADD2.F32 R29, -RZ, R7.reuse.H0_H0 ;  /* 0x20000007ff1d7230 */ /* 0x100fe20000004100 */
[----:B------:R-:W-:Y:S01]  /*1a20*/  F2FP.F16.F32.PACK_AB R22, R11, R28 ;  /* 0x0000001c0b16723e */ /* 0x000fe200000000ff */
[----:B------:R-:W-:Y:S01]  /*1a30*/  HADD2.F32 R28, -RZ, R7.H1_H1 ;  /* 0x30000007ff1c7230 */ /* 0x000fe20000004100 */
[----:B------:R-:W-:Y:S01]  /*1a40*/  F2FP.F16.F32.PACK_AB R23, R34, R31 ;  /* 0x0000001f2217723e */ /* 0x000fe200000000ff */
[----:B------:R-:W-:-:S02]  /*1a50*/  HADD2.F32 R34, -RZ, R4.H1_H1 ;  /* 0x30000004ff227230 */ /* 0x000fc40000004100 */
[----:B------:R-:W-:Y:S01]  /*1a60*/  FMUL.FTZ R45, R45, R60 ;  /* 0x0000003c2d2d7220 */ /* 0x000fe20000410000 */
[----:B------:R-:W-:Y:S02]  /*1a70*/  HADD2.F32 R31, -RZ, R6.H0_H0 ;  /* 0x20000006ff1f7230 */ /* 0x000fe40000004100 */
        /* <DEDUP_REMOVED lines=13> */
[----:B------:R-:W-:Y:S01]  /*1b50*/  STS.128 [R24], R16 ;  /* 0x0000001018007388 */ /* 0x000fe20000000c00 */
[----:B------:R-:W-:Y:S01]  /*1b60*/  FMUL.FTZ R67, R66, R47 ;  /* 0x0000002f42437220 */ /* 0x000fe20000410000 */
[----:B------:R-:W-:Y:S01]  /*1b70*/  FMUL.FTZ R0, R107, R54 ;  /* 0x000000366b007220 */ /* 0x000fe20000410000 */
[----:B------:R-:W-:Y:S01]  /*1b80*/  FMUL.FTZ R72, R105, R51 ;  /* 0x0000003369487220 */ /* 0x000fe20000410000 */
[----:B------:R-:W-:Y:S01]  /*1b90*/  STS.128 [R24+0x10], R20 ;  /* 0x0000101418007388 */ /* 0x000fe20000000c00 */
[----:B------:R-:W-:-:S03]  /*1ba0*/  NOP ;  /* 0x0000000000007918 */ /* 0x000fc60000000000 */
[----:B------:R-:W0:Y:S01]  /*1bb0*/  LDS.128 R8, [R91] ;  /* 0x000000005b087984 */ /* 0x000e220000000c00 */
[----:B------:R-:W-:Y:S01]  /*1bc0*/  FMUL.FTZ R69, R104, R49 ;  /* 0x0000003168457220 */ /* 0x000fe20000410000 */
[----:B------:R-:W-:Y:S01]  /*1bd0*/  FMUL.FTZ R68, R103, R48 ;  /* 0x0000003067447220 */ /* 0x000fe20000410000 */
[----:B------:R-:W-:Y:S01]  /*1be0*/  FMUL.FTZ R66, R102, R26 ;  /* 0x0000001a66427220 */ /* 0x000fe20000410000 */
[----:B------:R-:W1:Y:S01]  /*1bf0*/  LDS.128 R4, [R91+0x200] ;  /* 0x000200005b047984 */ /* 0x000e620000000c00 */
[----:B------:R-:W-:Y:S01]  /*1c00*/  FMUL.FTZ R65, R65, R25 ;  /* 0x0000001941417220 */ /* 0x000fe20000410000 */
[----:B------:R-:W-:Y:S01]  /*1c10*/  FMUL.FTZ R64, R64, R53 ;  /* 0x0000003540407220 */ /* 0x000fe20000410000 */
[----:B------:R-:W-:Y:S01]  /*1c20*/  FMUL.FTZ R63, R63, R52 ;  /* 0x000000343f3f7220 */ /* 0x000fe20000410000 */
[----:B------:R-:W-:Y:S01]  /*1c30*/  FMUL.FTZ R62, R62, R27 ;  /* 0x0000001b3e3e7220 */ /* 0x000fe20000410000 */
[----:B------:R-:W-:Y:S01]  /*1c40*/  FMUL.FTZ R61, R61, R125 ;  /* 0x0000007d3d3d7220 */ /* 0x000fe20000410000 */
[----:B------:R-:W-:Y:S01]  /*1c50*/  FMUL.FTZ R60, R97, R46 ;  /* 0x0000002e613c7220 */ /* 0x000fe20000410000 */
[----:B0-----:R0:W-:Y:S04]  /*1c60*/  STG.E.128 desc[UR26][R12.64], R8 ;  /* 0x000000080c007986 */ /* 0x0011e8000c101d1a */
[----:B-1----:R0:W-:Y:S01]  /*1c70*/  STG.E.128 desc[UR26][R12.64+0x200], R4 ;  /* 0x000200040c007986 */ /* 0x0021e2000c101d1a */
[----:B------:R-:W-:Y:S05]  /*1c80*/  BRA.U !UP0, `(.L_x_1716) ;  /* 0x0000000108a87547 */ /* 0x000fea000b800000 */
[----:B------:R-:W-:Y:S01]  /*1c90*/  BAR.SYNC.DEFER_BLOCKING 0x0 ;  /* 0x0000000000007b1d */ /* 0x000fe20000010000 */
[----:B0-----:R-:W-:Y:S01]  /*1ca0*/  FMUL.FTZ R6, R44, R99 ;  /* 0x000000632c067220 */ /* 0x001fe20000410000 */
        /* <DEDUP_REMOVED lines=15> */
[----:B------:R-:W0:Y:S01]  /*1da0*/  LDCU.128 UR12, c[0x0][0x430] ;  /* 0x00008600ff0c77ac */ /* 0x000e220008000c00 */
[----:B------:R-:W-:-:S02]  /*1db0*/  F2FP.F16.F32.PACK_AB R6, R9, R6 ;  /* 0x000000060906723e */ /* 0x000fc400000000ff */
[----:B------:R-:W-:Y:S02]  /*1dc0*/  F2FP.F16.F32.PACK_AB R7, R48, R7 ;  /* 0x000000073007723e */ /* 0x000fe400000000ff */
[----:B------:R-:W-:Y:S02]  /*1dd0*/  F2FP.F16.F32.PACK_AB R5, R98, R5 ;  /* 0x000000056205723e */ /* 0x000fe400000000ff */
[----:B------:R-:W-:Y:S02]  /*1de0*/  F2FP.F16.F32.PACK_AB R4, R55, R4 ;  /* 0x000000043704723e */ /* 0x000fe400000000ff */
[----:B------:R-:W-:Y:S02]  /*1df0*/  F2FP.F16.F32.PACK_AB R11, R46, R11 ;  /* 0x0000000b2e0b723e */ /* 0x000fe400000000ff */
[----:B------:R-:W-:Y:S01]  /*1e00*/  F2FP.F16.F32.PACK_AB R10, R27, R10 ;  /* 0x0000000a1b0a723e */ /* 0x000fe200000000ff */
[----:B------:R1:W-:Y:S01]  /*1e10*/  STS.128 [R24], R4 ;  /* 0x0000000418007388 */ /* 0x0003e20000000c00 */
[----:B------:R-:W-:-:S02]  /*1e20*/  F2FP.F16.F32.PACK_AB R9, R12, R25 ;  /* 0x000000190c09723e */ /* 0x000fc400000000ff */
[----:B------:R-:W-:Y:S01]  /*1e30*/  F2FP.F16.F32.PACK_AB R8, R117, R8 ;  /* 0x000000087508723e */ /* 0x000fe200000000ff */
[----:B0-----:R-:W-:-:S04]  /*1e40*/  UIMAD.WIDE.U32 UR8, UR25, UR12, UR8 ;  /* 0x0000000c190872a5 */ /* 0x001fc8000f8e0008 */
[----:B------:R-:W-:Y:S01]  /*1e50*/  STS.128 [R24+0x10], R8 ;  /* 0x0000100818007388 */ /* 0x000fe20000000c00 */
[----:B------:R-:W-:-:S03]  /*1e60*/  NOP ;  /* 0x0000000000007918 */ /* 0x000fc60000000000 */
[----:B------:R-:W0:Y:S01]  /*1e70*/  LDS.128 R12, [R91] ;  /* 0x000000005b0c7984 */ /* 0x000e220000000c00 */
[----:B------:R-:W-:-:S03]  /*1e80*/  UIMAD UR9, UR25, UR13, UR9 ;  /* 0x0000000d190972a4 */ /* 0x000fc6000f8e0209 */
[----:B------:R-:W2:Y:S01]  /*1e90*/  LDS.128 R16, [R91+0x200] ;  /* 0x000200005b107984 */ /* 0x000ea20000000c00 */
[----:B------:R-:W-:-:S04]  /*1ea0*/  UIMAD.WIDE.U32 UR8, UR24, UR14, UR8 ;  /* 0x0000000e180872a5 */ /* 0x000fc8000f8e0008 */
[----:B------:R-:W-:Y:S02]  /*1eb0*/  UIMAD UR15, UR24, UR15, UR9 ;  /* 0x0000000f180f72a4 */ /* 0x000fe4000f8e0209 */
[----:B------:R-:W-:-:S04]  /*1ec0*/  ULEA UR9, UP0, UR8, UR30, 0x1 ;  /* 0x0000001e08097291 */ /* 0x000fc8000f8008ff */
[----:B------:R-:W-:Y:S02]  /*1ed0*/  ULEA.HI.X UR8, UR8, UR31, UR15, 0x1, UP0 ;  /* 0x0000001f08087291 */ /* 0x000fe400080f0c0f */
[----:B-1----:R-:W-:-:S04]  /*1ee0*/  MOV R4, UR9 ;  /* 0x0000000900047c02 */ /* 0x002fc80008000f00 */
[----:B------:R-:W-:-:S03]  /*1ef0*/  MOV R5, UR8 ;  /* 0x0000000800057c02 */ /* 0x000fc60008000f00 */
[----:B------:R-:W-:-:S05]  /*1f00*/  IMAD.WIDE.U32 R4, R3, 0x10, R4 ;  /* 0x0000001003047825 */ /* 0x000fca00078e0004 */
[----:B0-----:R1:W-:Y:S04]  /*1f10*/  STG.E.128 desc[UR26][R4.64], R12 ;  /* 0x0000000c04007986 */ /* 0x0013e8000c101d1a */
[----:B--2---:R1:W-:Y:S02]  /*1f20*/  STG.E.128 desc[UR26][R4.64+0x200], R16 ;  /* 0x0002001004007986 */ /* 0x0043e4000c101d1a */
.L_x_1716:
[----:B------:R-:W-:Y:S01]  /*1f30*/  FFMA.FTZ R95, R0, R90, R95 ;  /* 0x0000005a005f7223 */ /* 0x000fe2000001005f */
[----:B------:R-:W2:Y:S01]  /*1f40*/  LDCU UR42, c[0x0][0x38c] ;  /* 0x00007180ff2a77ac */ /* 0x000ea20008000800 */
[----:B------:R-:W-:Y:S02]  /*1f50*/  CS2R R58, SRZ ;  /* 0x00000000003a7805 */ /* 0x000fe4000001ff00 */
[----:B------:R-:W-:Y:S01]  /*1f60*/  CS2R R56, SRZ ;  /* 0x0000000000387805 */ /* 0x000fe2000001ff00 */
[----:B01----:R-:W-:Y:S01]  /*1f70*/  FFMA.FTZ R4, R74, R89, R95 ;  /* 0x000000594a047223 */ /* 0x003fe2000001005f */
[----:B------:R-:W-:Y:S02]  /*1f80*/  CS2R R54, SRZ ;  /* 0x0000000000367805 */ /* 0x000fe4000001ff00 */
[----:B------:R-:W-:Y:S02]  /*1f90*/  CS2R R52, SRZ ;  /* 0x0000000000347805 */ /* 0x000fe4000001ff00 */
[----:B------:R-:W-:Y:S01]  /*1fa0*/  CS2R R50, SRZ ;  /* 0x0000000000327805 */ /* 0x000fe2000001ff00 */
[----:B------:R-:W-:Y:S01]  /*1fb0*/  FFMA.FTZ R3, R73, R88, R4 ;  /* 0x0000005849037223 */ /* 0x000fe20000010004 */
[----:B------:R-:W-:-:S02]  /*1fc0*/  CS2R R48, SRZ ;  /* 0x0000000000307805 */ /* 0x000fc4000001ff00 */
[----:B------:R-:W-:Y:S02]  /*1fd0*/  CS2R R46, SRZ ;  /* 0x00000000002e7805 */ /* 0x000fe4000001ff00 */
[----:B------:R-:W-:Y:S01]  /*1fe0*/  CS2R R44, SRZ ;  /* 0x00000000002c7805 */ /* 0x000fe2000001ff00 */
[----:B------:R-:W-:Y:S01]  /*1ff0*/  FFMA.FTZ R4, R72, R87, R3 ;  /* 0x0000005748047223 */ /* 0x000fe20000010003 */
[----:B------:R-:W-:Y:S01]  /*2000*/  FADD.FTZ R43, R43, UR7 ;  /* 0x000000072b2b7e21 */ /* 0x000fe20008010000 */
[----:B------:R-:W-:Y:S01]  /*2010*/  FADD.FTZ R42, R42, UR7 ;  /* 0x000000072a2a7e21 */ /* 0x000fe20008010000 */
[----:B------:R-:W-:Y:S01]  /*2020*/  FADD.FTZ R41, R41, UR7 ;  /* 0x0000000729297e21 */ /* 0x000fe20008010000 */
[----:B------:R-:W-:Y:S01]  /*2030*/  FFMA.FTZ R3, R71, R86, R4 ;  /* 0x0000005647037223 */ /* 0x000fe20000010004 */
[----:B------:R-:W-:Y:S01]  /*2040*/  FADD.FTZ R40, R40, UR7 ;  /* 0x0000000728287e21 */ /* 0x000fe20008010000 */
[----:B------:R-:W-:Y:S01]  /*2050*/  FADD.FTZ R39, R39, UR7 ;  /* 0x0000000727277e21 */ /* 0x000fe20008010000 */
[----:B--2---:R-:W-:Y:S01]  /*2060*/  UISETP.GE.AND UP0, UPT, UR42, 0x1, UPT ;  /* 0x000000012a00788c */ /* 0x004fe2000bf06270 */
[----:B------:R-:W-:Y:S01]  /*2070*/  FFMA.FTZ R4, R70, R85, R3 ;  /* 0x0000005546047223 */ /* 0x000fe20000010003 */
[----:B------:R-:W-:Y:S01]  /*2080*/  FADD.FTZ R38, R38, UR7 ;  /* 0x0000000726267e21 */ /* 0x000fe20008010000 */
[----:B------:R-:W-:Y:S01]  /*2090*/  FADD.FTZ R37, R37, UR7 ;  /* 0x0000000725257e21 */ /* 0x000fe20008010000 */
[----:B------:R-:W-:Y:S01]  /*20a0*/  FADD.FTZ R36, R36, UR7 ;  /* 0x0000000724247e21 */ /* 0x000fe20008010000 */
        /* <DEDUP_REMOVED lines=28> */
[C---:B------:R-:W-:Y:S01]  /*2270*/  FFMA.FTZ R4, R62.reuse, R77, R3 ;  /* 0x0000004d3e047223 */ /* 0x040fe20000010003 */
[----:B------:R-:W-:Y:S01]  /*2280*/  FMUL.FTZ R14, R62, UR6 ;  /* 0x000000063e0e7c20 */ /* 0x000fe20008410000 */
[C---:B------:R-:W-:Y:S01]  /*2290*/  FMUL.FTZ R13, R61.reuse, UR6 ;  /* 0x000000063d0d7c20 */ /* 0x040fe20008410000 */
[----:B------:R-:W-:Y:S01]  /*22a0*/  FMUL.FTZ R12, R60, UR6 ;  /* 0x000000063c0c7c20 */ /* 0x000fe20008410000 */
[----:B------:R-:W-:-:S04]  /*22b0*/  FFMA.FTZ R95, R61, R76, R4 ;  /* 0x0000004c3d5f7223 */ /* 0x000fc80000010004 */
[----:B------:R-:W-:Y:S01]  /*22c0*/  FFMA.FTZ R95, R60, R75, R95 ;  /* 0x0000004b3c5f7223 */ /* 0x000fe2000001005f */
[----:B------:R-:W-:Y:S06]  /*22d0*/  BAR.SYNC.DEFER_BLOCKING 0x0 ;  /* 0x0000000000007b1d */ /* 0x000fec0000010000 */
[----:B------:R-:W-:Y:S05]  /*22e0*/  BRA.U !UP0, `(.L_x_1717) ;  /* 0x0000002508a07547 */ /* 0x000fea000b800000 */
[----:B------:R-:W0:Y:S01]  /*22f0*/  LDCU.64 UR32, c[0x0][0x3d8] ;  /* 0x00007b00ff2077ac */ /* 0x000e220008000a00 */
[----:B------:R-:W1:Y:S01]  /*2300*/  LDC R3, c[0x0][0x394] ;  /* 0x0000e500ff037b82 */ /* 0x000e620000000800 */
[----:B------:R-:W-:Y:S01]  /*2310*/  HFMA2 R59, -RZ, RZ, 0, 0 ;  /* 0x00000000ff3b7431 */ /* 0x000fe200000001ff */
[----:B------:R-:W2:Y:S01]  /*2320*/  LDCU.64 UR38, c[0x0][0x3b8] ;  /* 0x00007700ff2677ac */ /* 0x000ea20008000a00 */
[----:B------:R-:W3:Y:S05]  /*2330*/  LDCU.128 UR8, c[0x0][0x3a0] ;  /* 0x00007400ff0877ac */ /* 0x000eea0008000c00 */
[----:B------:R-:W4:Y:S01]  /*2340*/  S2UR UR43, SR_CgaCtaId ;  /* 0x00000000002b79c3 */ /* 0x000f220000008800 */
[----:B------:R-:W5:Y:S01]  /*2350*/  LDCU.128 UR12, c[0x0][0x440] ;  /* 0x00008800ff0c77ac */ /* 0x000f620008000c00 */
[----:B------:R-:W4:Y:S01]  /*2360*/  LDCU.64 UR40, c[0x0][0x450] ;  /* 0x00008a00ff2877ac */ /* 0x000f220008000a00 */
[----:B------:R-:W4:Y:S01]  /*2370*/  LDCU.64 UR34, c[0x0][0x3e0] ;  /* 0x00007c00ff2277ac */ /* 0x000f220008000a00 */
[----:B------:R-:W4:Y:S01]  /*2380*/  LDCU.64 UR36, c[0x0][0x3c0] ;  /* 0x00007800ff2477ac */ /* 0x000f220008000a00 */
[----:B-1----:R-:W-:Y:S01]  /*2390*/  ISETP.LE.AND P0, PT, R3, UR18, PT ;  /* 0x0000001203007c0c */ /* 0x002fe2000bf03270 */
[----:B0-----:R-:W-:-:S03]  /*23a0*/  UIMAD.WIDE.U32 UR30, UR24, UR32, URZ ;  /* 0x00000020181e72a5 */ /* 0x001fc6000f8e00ff */
[----:B------:R-:W-:Y:S01]  /*23b0*/  ISETP.EQ.AND P0, PT, R2, RZ, !P0 ;  /* 0x000000ff0200720c */ /* 0x000fe20004702270 */
[----:B--2---:R-:W-:Y:S02]  /*23c0*/  UIMAD.WIDE.U32 UR28, UR24, UR38, URZ ;  /* 0x00000026181c72a5 */ /* 0x004fe4000f8e00ff */
[----:B------:R-:W-:Y:S01]  /*23d0*/  UIMAD UR38, UR24, UR33, UR31 ;  /* 0x00000021182672a4 */ /* 0x000fe2000f8e021f */
[----:B------:R-:W-:Y:S01]  /*23e0*/  P2R R118, PR, RZ, 0x1 ;  /* 0x00000001ff767803 */ /* 0x000fe20000000000 */
[----:B---3--:R-:W-:Y:S02]  /*23f0*/  UIMAD.WIDE.U32 UR32, UR24, UR8, URZ ;  /* 0x00000008182072a5 */ /* 0x008fe4000f8e00ff */
[----:B------:R-:W-:Y:S02]  /*2400*/  UIADD3 UR8, UPT, UPT, UR18, -0x2, URZ ;  /* 0xfffffffe12087890 */ /* 0x000fe4000fffe0ff */
[----:B-----5:R-:W-:Y:S02]  /*2410*/  ULEA UR25, UP2, UR32, UR12, 0x2 ;  /* 0x0000000c20197291 */ /* 0x020fe4000f8410ff */
[----:B------:R-:W-:Y:S01]  /*2420*/  UIMAD UR39, UR24, UR39, UR29 ;  /* 0x00000027182772a4 */ /* 0x000fe2000f8e021d */
[----:B------:R-:W-:Y:S01]  /*2430*/  UMOV UR12, 0x400 ;  /* 0x00000400000c7882 */ /* 0x000fe20000000000 */
[----:B------:R-:W-:-:S02]  /*2440*/  UIMAD UR9, UR24, UR9, UR33 ;  /* 0x00000009180972a4 */ /* 0x000fc4000f8e0221 */
[----:B------:R-:W-:Y:S02]  /*2450*/  ULEA UR31, UP0, UR28, UR14, 0x2 ;  /* 0x0000000e1c1f7291 */ /* 0x000fe4000f8010ff */
[----:B----4-:R-:W-:Y:S02]  /*2460*/  ULEA UR29, UP1, UR30, UR40, 0x2 ;  /* 0x000000281e1d7291 */ /* 0x010fe4000f8210ff */
[----:B------:R-:W-:Y:S02]  /*2470*/  ULEA UR12, UR43, UR12, 0x18 ;  /* 0x0000000c2b0c7291 */ /* 0x000fe4000f8ec0ff */
[----:B------:R-:W-:Y:S02]  /*2480*/  USHF.L.U32 UR23, UR23, 0x8, URZ ;  /* 0x0000000817177899 */ /* 0x000fe400080006ff */
[----:B------:R-:W-:Y:S02]  /*2490*/  ULEA.HI.X UR32, UR32, UR13, UR9, 0x2, UP2 ;  /* 0x0000000d20207291 */ /* 0x000fe400090f1409 */
[----:B------:R-:W-:-:S02]  /*24a0*/  ULEA.HI.X UR28, UR28, UR15, UR39, 0x2, UP0 ;  /* 0x0000000f1c1c7291 */ /* 0x000fc400080f1427 */
[----:B------:R-:W-:Y:S02]  /*24b0*/  ULEA.HI.X UR30, UR30, UR41, UR38, 0x2, UP1 ;  /* 0x000000291e1e7291 */ /* 0x000fe400088f1426 */
[----:B------:R-:W-:Y:S02]  /*24c0*/  UIMAD UR9, UR8, UR42, URZ ;  /* 0x0000002a080972a4 */ /* 0x000fe4000f8e02ff */
[----:B------:R-:W-:Y:S01]  /*24d0*/  UIADD3 UR33, UPT, UPT, UR12, 0x1ae0, URZ ;  /* 0x00001ae00c217890 */ /* 0x000fe2000fffe0ff */
[----:B------:R-:W0:Y:S01]  /*24e0*/  LDCU UR40, c[0x0][0x394] ;  /* 0x00007280ff2877ac */ /* 0x000e220008000800 */
[----:B------:R-:W1:Y:S01]  /*24f0*/  LDCU UR41, c[0x0][0x38c] ;  /* 0x00007180ff2977ac */ /* 0x000e620008000800 */
[----:B------:R-:W-:Y:S02]  /*2500*/  USHF.L.U64.HI UR14, UR10, 0x2, UR11 ;  /* 0x000000020a0e7899 */ /* 0x000fe4000801020b */
[----:B------:R-:W-:Y:S02]  /*2510*/  ULOP3.LUT UR23, UR23, 0x100, URZ, 0xc0, !UPT ;  /* 0x0000010017177892 */ /* 0x000fe4000f8ec0ff */
[----:B------:R-:W-:-:S02]  /*2520*/  USHF.L.U64.HI UR24, UR34, 0x2, UR35 ;  /* 0x0000000222187899 */ /* 0x000fc40008010223 */
[----:B------:R-:W-:Y:S02]  /*2530*/  USHF.L.U64.HI UR15, UR36, 0x2, UR37 ;  /* 0x00000002240f7899 */ /* 0x000fe40008010225 */
[----:B------:R-:W-:Y:S01]  /*2540*/  UIADD3 UR12, UPT, UPT, UR12, 0x24e0, URZ ;  /* 0x000024e00c0c7890 */ /* 0x000fe2000fffe0ff */
[----:B------:R-:W-:-:S11]  /*2550*/  UMOV UR8, URZ ;  /* 0x000000ff00087c82 */ /* 0x000fd60008000000 */
.L_x_1730:
[----:B------:R-:W-:Y:S02]  /*2560*/  MOV R6, UR25 ;  /* 0x0000001900067c02 */ /* 0x000fe40008000f00 */
[----:B------:R-:W-:-:S05]  /*2570*/  MOV R7, UR32 ;  /* 0x0000002000077c02 */ /* 0x000fca0008000f00 */
[----:B------:R-:W2:Y:S01]  /*2580*/  LDG.E R6, desc[UR26][R6.64] ;  /* 0x0000001a06067981 */ /* 0x000ea2000c1e1900 */
        /* <DEDUP_REMOVED lines=9> */
[----:B------:R-:W1:Y:S01]  /*2620*/  S2R R94, SR_TID.X ;  /* 0x00000000005e7919 */ /* 0x000e620000002100 */
[----:B0-----:R-:W-:Y:S01]  /*2630*/  ULEA UR11, UR13, UR11, 0x18 ;  /* 0x0000000b0d0b7291 */ /* 0x001fe2000f8ec0ff */
[----:B-1----:R-:W-:-:S02]  /*2640*/  ISETP.NE.AND P0, PT, R94, RZ, PT ;  /* 0x000000ff5e00720c */ /* 0x002fc40003f05270 */
[C---:B---3--:R-:W-:Y:S02]  /*2650*/  IADD3 R3, PT, PT, R94.reuse, 0x200, RZ ;  /* 0x000002005e037810 */ /* 0x048fe40007ffe0ff */
[----:B------:R-:W-:Y:S02]  /*2660*/  ISETP.NE.AND P1, PT, R94, 0x7f, PT ;  /* 0x0000007f5e00780c */ /* 0x000fe40003f25270 */
[----:B------:R-:W-:-:S04]  /*2670*/  SEL R3, R3, UR23, P0 ;  /* 0x0000001703037c07 */ /* 0x000fc80008000000 */
[----:B-----5:R-:W-:Y:S02]  /*2680*/  LEA R4, R3, UR11, 0x2 ;  /* 0x0000000b03047c11 */ /* 0x020fe4000f8e10ff */
[----:B--2---:R-:W-:-:S13]  /*2690*/  R2UR UR35, R6 ;  /* 0x00000000062372ca */ /* 0x004fda00000e0000 */
[----:B------:R-:W-:Y:S01]  /*26a0*/  MOV R8, UR35 ;  /* 0x0000002300087c02 */ /* 0x000fe20008000f00 */
[----:B----4-:R-:W-:-:S04]  /*26b0*/  FMUL.FTZ R5, R2, R5 ;  /* 0x0000000502057220 */ /* 0x010fc80000410000 */
[----:B------:R-:W-:Y:S01]  /*26c0*/  FMUL.FTZ R8, R8, 1.4426950216293334961 ;  /* 0x3fb8aa3b08087820 */ /* 0x000fe20000410000 */
        /* <DEDUP_REMOVED lines=59> */
.L_x_1719:
[----:B------:R-:W-:-:S06]  /*2a80*/  LEA R96, R94, UR11, 0x2 ;  /* 0x0000000b5e607c11 */ /* 0x000fcc000f8e10ff */
[----:B------:R-:W1:Y:S02]  /*2a90*/  LDS R96, [R96+0x22e4] ;  /* 0x0022e40060607984 */ /* 0x000e640000000800 */
.L_x_1720:
[----:B------:R-:W-:Y:S05]  /*2aa0*/  BSYNC.RECONVERGENT B0 ;  /* 0x0000000000007941 */ /* 0x000fea0003800200 */
.L_x_1718:
        /* <DEDUP_REMOVED lines=66> */
[----:B------:R-:W-:Y:S01]  /*2ed0*/  ISETP.GE.AND P2, PT, R92, 0x8, PT ;  /* 0x000000085c00780c */ /* 0x000fe20003f46270 */
        /* <DEDUP_REMOVED lines=37> */
.L_x_1748:
[C---:B----4-:R-:W-:Y:S01]  /*3130*/  FFMA.FTZ R148, R10.reuse, R148, R11 ;  /* 0x000000940a947223 */ /* 0x050fe2000001000b */
[----:B------:R-:W-:Y:S01]  /*3140*/  UMOV UR13, 0xffffffff ;  /* 0xffffffff000d7882 */ /* 0x000fe20000000000 */
[----:B0--3--:R-:W-:-:S03]  /*3150*/  @P1 FMUL.FTZ R10, R10, R151 ;  /* 0x000000970a0a1220 */ /* 0x009fc60000410000 */
[----:B------:R-:W-:Y:S01]  /*3160*/  FSEL R11, R11, R148, !P1 ;  /* 0x000000940b0b7208 */ /* 0x000fe20004800000 */
[----:B------:R-:W-:Y:S06]  /*3170*/  BRA.DIV UR13, `(.L_x_1723) ;  /* 0x0000002e0d4c7947 */ /* 0x000fec000b800000 */
.L_x_1751:
[----:B------:R-:W-:-:S03]  /*3180*/  UMOV UR13, 0xffffffff ;  /* 0xffffffff000d7882 */ /* 0x000fc60000000000 */
[----:B------:R-:W-:Y:S05]  /*3190*/  BRA.DIV UR13, `(.L_x_1724) ;  /* 0x0000002e0d6c7947 */ /* 0x000fea000b800000 */
.L_x_1754:
[----:B------:R-:W-:-:S03]  /*31a0*/  UMOV UR13, 0xffffffff ;  /* 0xffffffff000d7882 */ /* 0x000fc60000000000 */
[----:B------:R-:W-:Y:S05]  /*31b0*/  BRA.DIV UR13, `(.L_x_1725) ;  /* 0x0000002e0d8c7947 */ /* 0x000fea000b800000 */
[----:B------:R-:W0:Y:S04]  /*31c0*/  SHFL.UP PT, R10, R10, 0x1, RZ ;  /* 0x042000000a0a7989 */ /* 0x000e2800000e00ff */
[----:B------:R-:W3:Y:S04]  /*31d0*/  SHFL.UP PT, R11, R11, 0x1, RZ ;  /* 0x042000000b0b7989 */ /* 0x000ee800000e00ff */
[----:B-----5:R-:W4:Y:S04]  /*31e0*/  SHFL.IDX PT, R4, R4, RZ, 0x1f ;  /* 0x00001fff04047589 */ /* 0x020f2800000e0000 */
[----:B------:R-:W0:Y:S02]  /*31f0*/  SHFL.IDX PT, R5, R5, RZ, 0x1f ;  /* 0x00001fff05057589 */ /* 0x000e2400000e0000 */
.L_x_1760:
        /* <DEDUP_REMOVED lines=12> */
.L_x_1721:
        /* <DEDUP_REMOVED lines=116> */
.L_x_1777:
        /* <DEDUP_REMOVED lines=16> */
.L_x_1726:
[----:B------:R-:W-:Y:S05]  /*3b00*/  WARPSYNC.ALL ;  /* 0x0000000000007948 */ /* 0x000fea0003800000 */
[----:B------:R-:W-:Y:S01]  /*3b10*/  BAR.SYNC.DEFER_BLOCKING 0x0 ;  /* 0x0000000000007b1d */ /* 0x000fe20000010000 */
[----:B0-----:R-:W-:Y:S01]  /*3b20*/  SHF.R.U32.HI R3, RZ, 0x2, R94 ;  /* 0x00000002ff037819 */ /* 0x001fe2000001165e */
[----:B------:R-:W-:Y:S01]  /*3b30*/  FFMA.FTZ R7, R0, R142, RZ ;  /* 0x0000008e00077223 */ /* 0x000fe200000100ff */
        /* <DEDUP_REMOVED lines=26> */
[----:B------:R-:W-:Y:S01]  /*3ce0*/  FADD.FTZ R12, R134, R12 ;  /* 0x0000000c860c7221 */ /* 0x000fe20000010000 */
[----:B------:R-:W-:Y:S01]  /*3cf0*/  FFMA.FTZ R101, R116, R100, R101 ;  /* 0x0000006474657223 */ /* 0x000fe20000010065 */
[----:B------:R-:W-:Y:S01]  /*3d00*/  FFMA.FTZ R2, R68, R143, R7 ;  /* 0x0000008f44027223 */ /* 0x000fe20000010007 */
[----:B------:R-:W-:Y:S01]  /*3d10*/  FFMA.FTZ R116, -R36, R83, R143 ;  /* 0x0000005324747223 */ /* 0x000fe2000001018f */
[----:B-1----:R-:W-:Y:S01]  /*3d20*/  FMUL.FTZ R5, R100, UR35 ;  /* 0x0000002364057c20 */ /* 0x002fe20008410000 */
[----:B------:R-:W-:Y:S01]  /*3d30*/  FFMA.FTZ R102, R117, R101, R102 ;  /* 0x0000006575667223 */ /* 0x000fe20000010066 */
[----:B------:R-:W-:Y:S01]  /*3d40*/  FFMA.FTZ R7, R67, R144, R2 ;  /* 0x0000009043077223 */ /* 0x000fe20000010002 */
[----:B------:R-:W-:Y:S01]  /*3d50*/  FFMA.FTZ R144, -R35, R82, R144 ;  /* 0x0000005223907223 */ /* 0x000fe20000010190 */
[----:B------:R-:W-:Y:S01]  /*3d60*/  FMUL.FTZ R4, R101, UR35 ;  /* 0x0000002365047c20 */ /* 0x000fe20008410000 */
[----:B------:R-:W-:Y:S01]  /*3d70*/  FFMA.FTZ R103, R120, R102, R103 ;  /* 0x0000006678677223 */ /* 0x000fe20000010067 */
[----:B------:R-:W-:Y:S01]  /*3d80*/  FFMA.FTZ R8, R66, R145, R7 ;  /* 0x0000009142087223 */ /* 0x000fe20000010007 */
[----:B------:R-:W-:Y:S01]  /*3d90*/  FFMA.FTZ R7, -R43, R90, R142 ;  /* 0x0000005a2b077223 */ /* 0x000fe2000001018e */
[----:B------:R-:W-:Y:S01]  /*3da0*/  FFMA.FTZ R145, -R34, R81, R145 ;  /* 0x0000005122917223 */ /* 0x000fe20000010191 */
[----:B------:R-:W-:Y:S01]  /*3db0*/  FFMA.FTZ R104, R119, R103, R104 ;  /* 0x0000006777687223 */ /* 0x000fe20000010068 */
[----:B------:R-:W-:Y:S01]  /*3dc0*/  FFMA.FTZ R9, R65, R146, R8 ;  /* 0x0000009241097223 */ /* 0x000fe20000010008 */
[----:B------:R-:W-:-:S02]  /*3dd0*/  FFMA.FTZ R146, -R33, R80, R146 ;  /* 0x0000005021927223 */ /* 0x000fc40000010192 */
[-C--:B------:R-:W-:Y:S01]  /*3de0*/  FFMA.FTZ R105, R122, R104.reuse, R105 ;  /* 0x000000687a697223 */ /* 0x080fe20000010069 */
[----:B------:R-:W-:Y:S01]  /*3df0*/  FFMA.FTZ R114, R64, R129, R9 ;  /* 0x0000008140727223 */ /* 0x000fe20000010009 */
[----:B------:R-:W-:Y:S01]  /*3e00*/  FMUL.FTZ R119, R35, R104 ;  /* 0x0000006823777220 */ /* 0x000fe20000410000 */
[----:B------:R-:W-:Y:S01]  /*3e10*/  FFMA.FTZ R129, -R32, R79, R129 ;  /* 0x0000004f20817223 */ /* 0x000fe20000010181 */
[----:B------:R-:W-:Y:S01]  /*3e20*/  FFMA.FTZ R106, R121, R105, R106 ;  /* 0x00000069796a7223 */ /* 0x000fe2000001006a */
[----:B------:R-:W-:Y:S01]  /*3e30*/  FFMA.FTZ R9, R63, R130, R114 ;  /* 0x000000823f097223 */ /* 0x000fe20000010072 */
[----:B------:R-:W-:Y:S01]  /*3e40*/  FMUL.FTZ R121, R33, R102 ;  /* 0x0000006621797220 */ /* 0x000fe20000410000 */
[----:B------:R-:W-:Y:S01]  /*3e50*/  FFMA.FTZ R130, -R31, R78, R130 ;  /* 0x0000004e1f827223 */ /* 0x000fe20000010182 */
        /* <DEDUP_REMOVED lines=9> */
[----:B------:R-:W-:Y:S01]  /*3ef0*/  FMUL.FTZ R9, R39, R109 ;  /* 0x0000006d27097220 */ /* 0x000fe20000410000 */
[----:B------:R-:W-:Y:S01]  /*3f00*/  FADD.FTZ R17, R121, R17 ;  /* 0x0000001179117221 */ /* 0x000fe20000010000 */
[----:B------:R-:W-:Y:S01]  /*3f10*/  FADD.FTZ R19, R119, R19 ;  /* 0x0000001377137221 */ /* 0x000fe20000010000 */
[----:B------:R-:W-:Y:S01]  /*3f20*/  FFMA.FTZ R111, R126, R110, R111 ;  /* 0x0000006e7e6f7223 */ /* 0x000fe2000001006f */
[----:B------:R-:W-:Y:S01]  /*3f30*/  FMUL.FTZ R126, R30, R99 ;  /* 0x000000631e7e7220 */ /* 0x000fe20000410000 */
        /* <DEDUP_REMOVED lines=8> */
[----:B------:R-:W-:Y:S01]  /*3fc0*/  FMUL.FTZ R128, R29, R98 ;  /* 0x000000621d807220 */ /* 0x000fe20000410000 */
[----:B------:R-:W-:Y:S01]  /*3fd0*/  FADD.FTZ R25, R97, R25 ;  /* 0x0000001961197221 */ /* 0x000fe20000010000 */
[----:B------:R-:W-:Y:S01]  /*3fe0*/  FMUL.FTZ R2, R43, R113 ;  /* 0x000000712b027220 */ /* 0x000fe20000410000 */
[----:B------:R-:W-:Y:S01]  /*3ff0*/  FADD.FTZ R26, R11, R26 ;  /* 0x0000001a0b1a7221 */ /* 0x000fe20000010000 */
[----:B------:R-:W-:-:S02]  /*4000*/  FADD.FTZ R13, R128, R13 ;  /* 0x0000000d800d7221 */ /* 0x000fc40000010000 */
[C---:B------:R-:W-:Y:S01]  /*4010*/  FFMA.FTZ R8, R2.reuse, R7, RZ ;  /* 0x0000000702087223 */ /* 0x040fe200000100ff */
[----:B------:R-:W-:-:S03]  /*4020*/  FADD.FTZ R27, R2, R27 ;  /* 0x0000001b021b7221 */ /* 0x000fc60000010000 */
[----:B------:R-:W-:Y:S01]  /*4030*/  FFMA.FTZ R10, R11, R6, R8 ;  /* 0x000000060b0a7223 */ /* 0x000fe20000010008 */
[----:B------:R-:W-:-:S03]  /*4040*/  FMUL.FTZ R8, R40, R110 ;  /* 0x0000006e28087220 */ /* 0x000fc60000410000 */
[----:B------:R-:W-:Y:S01]  /*4050*/  FFMA.FTZ R107, R97, R140, R10 ;  /* 0x0000008c616b7223 */ /* 0x000fe2000001000a */
[----:B------:R-:W-:-:S03]  /*4060*/  FADD.FTZ R24, R8, R24 ;  /* 0x0000001808187221 */ /* 0x000fc60000010000 */
[----:B------:R-:W-:-:S04]  /*4070*/  FFMA.FTZ R10, R8, R139, R107 ;  /* 0x0000008b080a7223 */ /* 0x000fc8000001006b */
[----:B------:R-:W-:Y:S01]  /*4080*/  FFMA.FTZ R107, R9, R138, R10 ;  /* 0x0000008a096b7223 */ /* 0x000fe2000001000a */
[----:B------:R-:W-:Y:S01]  /*4090*/  FFMA.FTZ R10, R60, R133, R117 ;  /* 0x000000853c0a7223 */ /* 0x000fe20000010075 */
[----:B------:R-:W-:Y:S01]  /*40a0*/  FMUL.FTZ R117, R36, R105 ;  /* 0x0000006924757220 */ /* 0x000fe20000410000 */
[----:B------:R-:W-:Y:S01]  /*40b0*/  FFMA.FTZ R133, -R28, R75, R133 ;  /* 0x0000004b1c857223 */ /* 0x000fe20000010185 */
[----:B------:R-:W-:Y:S02]  /*40c0*/  FFMA.FTZ R120, R114, R137, R107 ;  /* 0x0000008972787223 */ /* 0x000fe4000001006b */
[----:B------:R-:W0:Y:S01]  /*40d0*/  SHFL.DOWN PT, R123, R10, 0x1, 0x1f ;  /* 0x08201f000a7b7f89 */ /* 0x000e2200000e0000 */
[----:B------:R-:W-:Y:S01]  /*40e0*/  FADD.FTZ R20, R117, R20 ;  /* 0x0000001475147221 */ /* 0x000fe20000010000 */
[----:B------:R-:W-:-:S04]  /*40f0*/  FFMA.FTZ R120, R115, R136, R120 ;  /* 0x0000008873787223 */ /* 0x000fc80000010078 */
[----:B------:R-:W-:Y:S01]  /*4100*/  FFMA.FTZ R122, R117, R116, R120 ;  /* 0x00000074757a7223 */ /* 0x000fe20000010078 */
[----:B------:R-:W-:-:S03]  /*4110*/  FMUL.FTZ R120, R34, R103 ;  /* 0x0000006722787220 */ /* 0x000fc60000410000 */
[----:B------:R-:W-:Y:S01]  /*4120*/  FFMA.FTZ R107, R119, R144, R122 ;  /* 0x00000090776b7223 */ /* 0x000fe2000001007a */
[----:B------:R-:W-:Y:S01]  /*4130*/  FMUL.FTZ R122, R32, R101 ;  /* 0x00000065207a7220 */ /* 0x000fe20000410000 */
[C---:B------:R-:W-:Y:S02]  /*4140*/  FADD.FTZ R18, R120.reuse, R18 ;  /* 0x0000001278127221 */ /* 0x040fe40000010000 */
[----:B------:R-:W-:Y:S01]  /*4150*/  FFMA.FTZ R124, R120, R145, R107 ;  /* 0x00000091787c7223 */ /* 0x000fe2000001006b */
[----:B------:R-:W-:-:S03]  /*4160*/  FADD.FTZ R16, R122, R16 ;  /* 0x000000107a107221 */ /* 0x000fc60000010000 */
[----:B------:R-:W-:Y:S01]  /*4170*/  FFMA.FTZ R107, R121, R146, R124 ;  /* 0x00000092796b7223 */ /* 0x000fe2000001007c */
[----:B------:R-:W-:-:S03]  /*4180*/  FMUL.FTZ R124, R31, R100 ;  /* 0x000000641f7c7220 */ /* 0x000fc60000410000 */
[----:B------:R-:W-:Y:S01]  /*4190*/  FFMA.FTZ R107, R122, R129, R107 ;  /* 0x000000817a6b7223 */ /* 0x000fe2000001006b */
[----:B------:R-:W-:Y:S01]  /*41a0*/  FADD.FTZ R15, R124, R15 ;  /* 0x0000000f7c0f7221 */ /* 0x000fe20000010000 */
[----:B0-----:R-:W-:Y:S02]  /*41b0*/  @!P1 FADD.FTZ R10, R10, R123 ;  /* 0x0000007b0a0a9221 */ /* 0x001fe40000010000 */
[----:B------:R-:W-:-:S03]  /*41c0*/  FFMA.FTZ R107, R124, R130, R107 ;  /* 0x000000827c6b7223 */ /* 0x000fc6000001006b */
[----:B------:R-:W0:Y:S01]  /*41d0*/  SHFL.DOWN PT, R123, R10, 0x2, 0x1f ;  /* 0x08401f000a7b7f89 */ /* 0x000e2200000e0000 */
[----:B------:R-:W-:-:S04]  /*41e0*/  FFMA.FTZ R107, R126, R131, R107 ;  /* 0x000000837e6b7223 */ /* 0x000fc8000001006b */
[----:B------:R-:W-:-:S04]  /*41f0*/  FFMA.FTZ R107, R128, R132, R107 ;  /* 0x00000084806b7223 */ /* 0x000fc8000001006b */
[----:B------:R-:W-:Y:S01]  /*4200*/  FFMA.FTZ R107, R134, R133, R107 ;  /* 0x00000085866b7223 */ /* 0x000fe2000001006b */
[----:B------:R-:W-:Y:S01]  /*4210*/  FMUL.FTZ R134, R133, R94 ;  /* 0x0000005e85867220 */ /* 0x000fe20000410000 */
[----:B------:R-:W-:-:S03]  /*4220*/  FMUL.FTZ R94, R99, UR35 ;  /* 0x00000023635e7c20 */ /* 0x000fc60008410000 */
[----:B------:R-:W1:Y:S01]  /*4230*/  SHFL.DOWN PT, R142, R107, 0x1, 0x1f ;  /* 0x08201f006b8e7f89 */ /* 0x000e6200000e0000 */
[----:B------:R-:W-:Y:S01]  /*4240*/  FMUL.FTZ R94, R131, R94 ;  /* 0x0000005e835e7220 */ /* 0x000fe20000410000 */
[----:B------:R-:W-:-:S03]  /*4250*/  FFMA.FTZ R134, R75, R96, R134 ;  /* 0x000000604b867223 */ /* 0x000fc60000010086 */
[----:B------:R-:W-:Y:S01]  /*4260*/  FFMA.FTZ R96, R77, R99, R94 ;  /* 0x000000634d607223 */ /* 0x000fe2000001005e */
[----:B------:R-:W-:Y:S01]  /*4270*/  FMUL.FTZ R94, R129, R4 ;  /* 0x00000004815e7220 */ /* 0x000fe20000410000 */
[----:B------:R-:W-:Y:S01]  /*4280*/  FMUL.FTZ R4, R103, UR35 ;  /* 0x0000002367047c20 */ /* 0x000fe20008410000 */
[----:B------:R-:W-:Y:S01]  /*4290*/  FADD.FTZ R59, R134, R59 ;  /* 0x0000003b863b7221 */ /* 0x000fe20000010000 */
[----:B------:R-:W-:Y:S01]  /*42a0*/  FADD.FTZ R57, R96, R57 ;  /* 0x0000003960397221 */ /* 0x000fe20000010000 */
[----:B0-----:R-:W-:Y:S01]  /*42b0*/  @!P0 FADD.FTZ R10, R10, R123 ;  /* 0x0000007b0a0a8221 */ /* 0x001fe20000010000 */
[----:B------:R-:W-:Y:S01]  /*42c0*/  FFMA.FTZ R94, R79, R101, R94 ;  /* 0x000000654f5e7223 */ /* 0x000fe2000001005e */
[----:B------:R-:W-:-:S03]  /*42d0*/  FMUL.FTZ R4, R145, R4 ;  /* 0x0000000491047220 */ /* 0x000fc60000410000 */
[----:B------:R-:W0:Y:S01]  /*42e0*/  SHFL.DOWN PT, R123, R10, 0x4, 0x1f ;  /* 0x08801f000a7b7f89 */ /* 0x000e2200000e0000 */
[----:B------:R-:W-:Y:S01]  /*42f0*/  FFMA.FTZ R4, R81, R103, R4 ;  /* 0x0000006751047223 */ /* 0x000fe20000010004 */
[----:B------:R-:W-:-:S03]  /*4300*/  FADD.FTZ R55, R94, R55 ;  /* 0x000000375e377221 */ /* 0x000fc60000010000 */
[----:B------:R-:W-:Y:S01]  /*4310*/  FADD.FTZ R53, R4, R53 ;  /* 0x0000003504357221 */ /* 0x000fe20000010000 */
[----:B------:R-:W-:Y:S01]  /*4320*/  FMUL.FTZ R4, R108, UR35 ;  /* 0x000000236c047c20 */ /* 0x000fe20008410000 */
[----:B-1----:R-:W-:Y:S01]  /*4330*/  @!P1 FADD.FTZ R107, R107, R142 ;  /* 0x0000008e6b6b9221 */ /* 0x002fe20000010000 */
[----:B------:R-:W-:Y:S02]  /*4340*/  ISETP.GT.AND P1, PT, R92, 0x1b, PT ;  /* 0x0000001b5c00780c */ /* 0x000fe40003f24270 */
[----:B------:R-:W-:Y:S02]  /*4350*/  FMUL.FTZ R4, R137, R4 ;  /* 0x0000000489047220 */ /* 0x000fe40000410000 */
[----:B------:R-:W1:Y:S02]  /*4360*/  SHFL.DOWN PT, R142, R107, 0x2, 0x1f ;  /* 0x08401f006b8e7f89 */ /* 0x000e6400000e0000 */
[----:B------:R-:W-:Y:S01]  /*4370*/  FFMA.FTZ R108, R85, R108, R4 ;  /* 0x0000006c556c7223 */ /* 0x000fe20000010004 */
[----:B------:R-:W-:-:S03]  /*4380*/  FMUL.FTZ R4, R110, UR35 ;  /* 0x000000236e047c20 */ /* 0x000fc60008410000 */
[----:B------:R-:W-:Y:S01]  /*4390*/  FADD.FTZ R49, R108, R49 ;  /* 0x000000316c317221 */ /* 0x000fe20000010000 */
[----:B------:R-:W-:Y:S02]  /*43a0*/  FMUL.FTZ R4, R139, R4 ;  /* 0x000000048b047220 */ /* 0x000fe40000410000 */
[----:B0-----:R-:W-:Y:S02]  /*43b0*/  @!P1 FADD.FTZ R10, R10, R123 ;  /* 0x0000007b0a0a9221 */ /* 0x001fe40000010000 */
[----:B------:R-:W-:Y:S01]  /*43c0*/  FFMA.FTZ R110, R87, R110, R4 ;  /* 0x0000006e576e7223 */ /* 0x000fe20000010004 */
[----:B------:R-:W-:Y:S02]  /*43d0*/  FMUL.FTZ R4, R113, UR35 ;  /* 0x0000002371047c20 */ /* 0x000fe40008410000 */
[----:B------:R-:W0:Y:S02]  /*43e0*/  SHFL.DOWN PT, R123, R10, 0x8, 0x1f ;  /* 0x09001f000a7b7f89 */ /* 0x000e2400000e0000 */
[----:B------:R-:W-:Y:S01]  /*43f0*/  FMUL.FTZ R7, R7, R4 ;  /* 0x0000000407077220 */ /* 0x000fe20000410000 */
[----:B------:R-:W-:-:S03]  /*4400*/  FADD.FTZ R47, R110, R47 ;  /* 0x0000002f6e2f7221 */ /* 0x000fc60000010000 */
[----:B------:R-:W-:Y:S01]  /*4410*/  FFMA.FTZ R7, R90, R113, R7 ;  /* 0x000000715a077223 */ /* 0x000fe20000010007 */
[----:B-1----:R-:W-:Y:S01]  /*4420*/  @!P0 FADD.FTZ R107, R107, R142 ;  /* 0x0000008e6b6b8221 */ /* 0x002fe20000010000 */
[----:B------:R-:W-:Y:S02]  /*4430*/  ISETP.GT.AND P0, PT, R92, 0x17, PT ;  /* 0x000000175c00780c */ /* 0x000fe40003f04270 */
[----:B------:R-:W-:Y:S02]  /*4440*/  FADD.FTZ R44, R7, R44 ;  /* 0x0000002c072c7221 */ /* 0x000fe40000010000 */
[----:B------:R-:W1:Y:S09]  /*4450*/  SHFL.DOWN PT, R142, R107, 0x4, 0x1f ;  /* 0x08801f006b8e7f89 */ /* 0x000e7200000e0000 */
[----:B0-----:R-:W-:Y:S01]  /*4460*/  @!P0 FADD.FTZ R10, R10, R123 ;  /* 0x0000007b0a0a8221 */ /* 0x001fe20000010000 */
[----:B------:R-:W-:-:S04]  /*4470*/  FMUL.FTZ R123, R98, UR35 ;  /* 0x00000023627b7c20 */ /* 0x000fc80008410000 */
[----:B------:R-:W-:Y:S01]  /*4480*/  FMUL.FTZ R123, R132, R123 ;  /* 0x0000007b847b7220 */ /* 0x000fe20000410000 */
[----:B------:R-:W0:Y:S03]  /*4490*/  SHFL.DOWN PT, R103, R10, 0x10, 0x1f ;  /* 0x0a001f000a677f89 */ /* 0x000e2600000e0000 */
[----:B------:R-:W-:Y:S01]  /*44a0*/  FFMA.FTZ R125, R76, R98, R123 ;  /* 0x000000624c7d7223 */ /* 0x000fe2000001007b */
[----:B------:R-:W-:Y:S01]  /*44b0*/  FMUL.FTZ R123, R130, R5 ;  /* 0x00000005827b7220 */ /* 0x000fe20000410000 */
[----:B------:R-:W-:Y:S02]  /*44c0*/  FMUL.FTZ R5, R102, UR35 ;  /* 0x0000002366057c20 */ /* 0x000fe40008410000 */
[----:B------:R-:W-:Y:S01]  /*44d0*/  FADD.FTZ R58, R125, R58 ;  /* 0x0000003a7d3a7221 */ /* 0x000fe20000010000 */
[----:B-1----:R-:W-:Y:S01]  /*44e0*/  @!P1 FADD.FTZ R107, R107, R142 ;  /* 0x0000008e6b6b9221 */ /* 0x002fe20000010000 */
[----:B------:R-:W-:Y:S01]  /*44f0*/  FMUL.FTZ R99, R146, R5 ;  /* 0x0000000592637220 */ /* 0x000fe20000410000 */
[----:B------:R-:W-:Y:S01]  /*4500*/  FMUL.FTZ R5, R104, UR35 ;  /* 0x0000002368057c20 */ /* 0x000fe20008410000 */
[----:B------:R-:W-:-:S02]  /*4510*/  FFMA.FTZ R123, R78, R100, R123 ;  /* 0x000000644e7b7223 */ /* 0x000fc4000001007b */
[----:B------:R-:W1:Y:S01]  /*4520*/  SHFL.DOWN PT, R98, R107, 0x8, 0x1f ;  /* 0x09001f006b627f89 */ /* 0x000e6200000e0000 */
[----:B------:R-:W-:Y:S01]  /*4530*/  FFMA.FTZ R101, R80, R102, R99 ;  /* 0x0000006650657223 */ /* 0x000fe20000010063 */
[----:B------:R-:W-:Y:S01]  /*4540*/  FMUL.FTZ R99, R144, R5 ;  /* 0x0000000590637220 */ /* 0x000fe20000410000 */
[----:B------:R-:W-:Y:S01]  /*4550*/  FMUL.FTZ R5, R105, UR35 ;  /* 0x0000002369057c20 */ /* 0x000fe20008410000 */
[----:B------:R-:W-:Y:S01]  /*4560*/  FADD.FTZ R56, R123, R56 ;  /* 0x000000387b387221 */ /* 0x000fe20000010000 */
[----:B------:R-:W-:Y:S01]  /*4570*/  FADD.FTZ R54, R101, R54 ;  /* 0x0000003665367221 */ /* 0x000fe20000010000 */
[----:B------:R-:W-:Y:S01]  /*4580*/  FFMA.FTZ R101, R82, R104, R99 ;  /* 0x0000006852657223 */ /* 0x000fe20000010063 */
[----:B------:R-:W-:Y:S01]  /*4590*/  FMUL.FTZ R116, R116, R5 ;  /* 0x0000000574747220 */ /* 0x000fe20000410000 */
[----:B------:R-:W-:Y:S02]  /*45a0*/  FMUL.FTZ R5, R106, UR35 ;  /* 0x000000236a057c20 */ /* 0x000fe40008410000 */
[----:B------:R-:W-:Y:S01]  /*45b0*/  FADD.FTZ R52, R101, R52 ;  /* 0x0000003465347221 */ /* 0x000fe20000010000 */
[----:B0-----:R-:W-:Y:S01]  /*45c0*/  FADD.FTZ R9, R10, R103 ;  /* 0x000000670a097221 */ /* 0x001fe20000010000 */
[----:B------:R-:W-:Y:S01]  /*45d0*/  FMUL.FTZ R99, R136, R5 ;  /* 0x0000000588637220 */ /* 0x000fe20000410000 */
[----:B------:R-:W-:Y:S01]  /*45e0*/  FMUL.FTZ R5, R109, UR35 ;  /* 0x000000236d057c20 */ /* 0x000fe20008410000 */
[----:B------:R-:W-:-:S02]  /*45f0*/  FFMA.FTZ R116, R83, R105, R116 ;  /* 0x0000006953747223 */ /* 0x000fc40000010074 */
[----:B------:R-:W-:Y:S01]  /*4600*/  FFMA.FTZ R99, R84, R106, R99 ;  /* 0x0000006a54637223 */ /* 0x000fe20000010063 */
[----:B------:R-:W-:Y:S01]  /*4610*/  FMUL.FTZ R5, R138, R5 ;  /* 0x000000058a057220 */ /* 0x000fe20000410000 */
[----:B------:R-:W-:Y:S02]  /*4620*/  FADD.FTZ R51, R116, R51 ;  /* 0x0000003374337221 */ /* 0x000fe40000010000 */
[----:B------:R-:W-:Y:S01]  /*4630*/  FADD.FTZ R50, R99, R50 ;  /* 0x0000003263327221 */ /* 0x000fe20000010000 */
[----:B------:R-:W-:Y:S01]  /*4640*/  FFMA.FTZ R109, R86, R109, R5 ;  /* 0x0000006d566d7223 */ /* 0x000fe20000010005 */
[----:B-1----:R-:W-:Y:S01]  /*4650*/  @!P0 FADD.FTZ R107, R107, R98 ;  /* 0x000000626b6b8221 */ /* 0x002fe20000010000 */
[----:B------:R-:W-:Y:S02]  /*4660*/  ISETP.NE.AND P0, PT, R92, RZ, PT ;  /* 0x000000ff5c00720c */ /* 0x000fe40003f05270 */
[----:B------:R-:W-:Y:S02]  /*4670*/  FADD.FTZ R48, R109, R48 ;  /* 0x000000306d307221 */ /* 0x000fe40000010000 */
        /* <DEDUP_REMOVED lines=33> */
.L_x_1729:
[----:B------:R-:W-:Y:S05]  /*4890*/  BSYNC.RECONVERGENT B0 ;  /* 0x0000000000007941 */ /* 0x000fea0003800200 */
.L_x_1728:
        /* <DEDUP_REMOVED lines=13> */
.L_x_1717:
[----:B------:R-:W2:Y:S01]  /*4970*/  S2R R0, SR_LANEID ;  /* 0x0000000000007919 */ /* 0x000ea20000000000 */
[----:B------:R-:W3:Y:S01]  /*4980*/  S2UR UR30, SR_CTAID.X ;  /* 0x00000000001e79c3 */ /* 0x000ee20000002500 */
[----:B------:R-:W3:Y:S01]  /*4990*/  LDCU.64 UR14, c[0x0][0x4f8] ;  /* 0x00009f00ff0e77ac */ /* 0x000ee20008000a00 */
[----:B------:R-:W-:Y:S01]  /*49a0*/  F2FP.F16.F32.PACK_AB R7, R20, R21 ;  /* 0x000000151407723e */ /* 0x000fe200000000ff */
[----:B-1----:R-:W1:Y:S01]  /*49b0*/  S2R R2, SR_TID.X ;  /* 0x0000000000027919 */ /* 0x002e620000002100 */
[----:B------:R-:W-:Y:S01]  /*49c0*/  F2FP.F16.F32.PACK_AB R6, R22, R23 ;  /* 0x000000171606723e */ /* 0x000fe200000000ff */
[----:B------:R-:W4:Y:S01]  /*49d0*/  LDCU.64 UR24, c[0x0][0x500] ;  /* 0x0000a000ff1877ac */ /* 0x000f220008000a00 */
[----:B------:R-:W-:Y:S02]  /*49e0*/  F2FP.F16.F32.PACK_AB R5, R24, R25 ;  /* 0x000000191805723e */ /* 0x000fe400000000ff */
[----:B------:R-:W4:Y:S01]  /*49f0*/  S2UR UR10, SR_CTAID.Y ;  /* 0x00000000000a79c3 */ /* 0x000f220000002600 */
[----:B------:R-:W-:Y:S01]  /*4a00*/  F2FP.F16.F32.PACK_AB R4, R26, R27 ;  /* 0x0000001b1a04723e */ /* 0x000fe200000000ff */
[----:B------:R-:W-:Y:S01]  /*4a10*/  UIADD3 UR23, UPT, UPT, UR18, -0x1, URZ ;  /* 0xffffffff12177890 */ /* 0x000fe2000fffe0ff */
[----:B------:R-:W-:Y:S01]  /*4a20*/  F2FP.F16.F32.PACK_AB R11, R12, R13 ;  /* 0x0000000d0c0b723e */ /* 0x000fe200000000ff */
[----:B------:R-:W5:Y:S01]  /*4a30*/  LDCU.64 UR28, c[0x0][0x550] ;  /* 0x0000aa00ff1c77ac */ /* 0x000f620008000a00 */
[----:B------:R-:W-:-:S03]  /*4a40*/  F2FP.F16.F32.PACK_AB R10, R14, R15 ;  /* 0x0000000f0e0a723e */ /* 0x000fc600000000ff */
[----:B------:R-:W-:Y:S01]  /*4a50*/  BAR.SYNC.DEFER_BLOCKING 0x0 ;  /* 0x0000000000007b1d */ /* 0x000fe20000010000 */
[----:B0-----:R-:W-:Y:S01]  /*4a60*/  F2FP.F16.F32.PACK_AB R9, R16, R17 ;  /* 0x000000111009723e */ /* 0x001fe200000000ff */
[----:B------:R-:W-:Y:S01]  /*4a70*/  USHF.L.U32 UR8, UR23, 0xb, URZ ;  /* 0x0000000b17087899 */ /* 0x000fe200080006ff */
[----:B------:R-:W-:Y:S01]  /*4a80*/  F2FP.F16.F32.PACK_AB R8, R18, R19 ;  /* 0x000000131208723e */ /* 0x000fe200000000ff */
[----:B------:R-:W-:Y:S01]  /*4a90*/  UIADD3 UR21, UP1, UPT, UR21, -0x1000, URZ ;  /* 0xfffff00015157890 */ /* 0x000fe2000ff3e0ff */
[----:B------:R-:W-:Y:S01]  /*4aa0*/  F2FP.F16.F32.PACK_AB R21, R47, R46 ;  /* 0x0000002e2f15723e */ /* 0x000fe200000000ff */
[----:B------:R-:W-:Y:S01]  /*4ab0*/  UMOV UR9, URZ ;  /* 0x000000ff00097c82 */ /* 0x000fe20008000000 */
[----:B------:R-:W-:Y:S01]  /*4ac0*/  F2FP.F16.F32.PACK_AB R20, R45, R44 ;  /* 0x0000002c2d14723e */ /* 0x000fe200000000ff */
[----:B------:R-:W-:Y:S01]  /*4ad0*/  UIADD3 UR19, UP2, UPT, UR19, -0x1000, URZ ;  /* 0xfffff00013137890 */ /* 0x000fe2000ff5e0ff */
[----:B------:R-:W-:Y:S01]  /*4ae0*/  F2FP.F16.F32.PACK_AB R23, R51, R50 ;  /* 0x000000323317723e */ /* 0x000fe200000000ff */
[----:B---3--:R-:W-:Y:S01]  /*4af0*/  UIMAD.WIDE.U32 UR12, UR30, UR14, UR8 ;  /* 0x0000000e1e0c72a5 */ /* 0x008fe2000f8e0008 */
[----:B------:R-:W-:Y:S01]  /*4b00*/  F2FP.F16.F32.PACK_AB R22, R49, R48 ;  /* 0x000000303116723e */ /* 0x000fe200000000ff */
[----:B------:R-:W-:Y:S01]  /*4b10*/  UIADD3.X UR16, UPT, UPT, UR16, -0x1, URZ, UP1, !UPT ;  /* 0xffffffff10107890 */ /* 0x000fe20008ffe4ff */
[----:B------:R-:W-:Y:S01]  /*4b20*/  F2FP.F16.F32.PACK_AB R27, R59, R58 ;  /* 0x0000003a3b1b723e */ /* 0x000fe200000000ff */
[----:B------:R-:W-:Y:S01]  /*4b30*/  UIMAD UR13, UR30, UR15, UR13 ;  /* 0x0000000f1e0d72a4 */ /* 0x000fe2000f8e020d */
[----:B------:R-:W-:Y:S01]  /*4b40*/  F2FP.F16.F32.PACK_AB R26, R57, R56 ;  /* 0x00000038391a723e */ /* 0x000fe200000000ff */
[----:B------:R-:W-:Y:S01]  /*4b50*/  UIADD3.X UR20, UPT, UPT, UR20, -0x1, URZ, UP2, !UPT ;  /* 0xffffffff14147890 */ /* 0x000fe200097fe4ff */
[----:B--2---:R-:W-:Y:S01]  /*4b60*/  LEA R32, R0, R91, 0x4 ;  /* 0x0000005b00207211 */ /* 0x004fe200078e20ff */
[----:B----4-:R-:W-:Y:S01]  /*4b70*/  UIMAD UR14, UR10, UR25, URZ ;  /* 0x000000190a0e72a4 */ /* 0x010fe2000f8e02ff */
[----:B------:R-:W-:Y:S01]  /*4b80*/  F2FP.F16.F32.PACK_AB R25, R55, R54 ;  /* 0x000000363719723e */ /* 0x000fe200000000ff */
[----:B------:R-:W-:Y:S01]  /*4b90*/  UIMAD.WIDE.U32 UR12, UR10, UR24, UR12 ;  /* 0x000000180a0c72a5 */ /* 0x000fe2000f8e000c */
[----:B------:R-:W-:Y:S01]  /*4ba0*/  F2FP.F16.F32.PACK_AB R24, R53, R52 ;  /* 0x000000343518723e */ /* 0x000fe200000000ff */
[----:B------:R-:W-:Y:S01]  /*4bb0*/  FADD.FTZ R0, R93, R44 ;  /* 0x0000002c5d007221 */ /* 0x000fe20000010000 */
[----:B------:R-:W0:Y:S01]  /*4bc0*/  LDCU.64 UR24, c[0x0][0x560] ;  /* 0x0000ac00ff1877ac */ /* 0x000e220008000a00 */
[----:B------:R1:W-:Y:S01]  /*4bd0*/  STS.128 [R32], R4 ;  /* 0x0000000420007388 */ /* 0x0003e20000000c00 */
[----:B------:R-:W-:-:S03]  /*4be0*/  UIADD3 UR14, UPT, UPT, UR13, UR14, URZ ;  /* 0x0000000e0d0e7290 */ /* 0x000fc6000fffe0ff */
[----:B------:R2:W-:Y:S01]  /*4bf0*/  STS.128 [R32+0x10], R8 ;  /* 0x0000100820007388 */ /* 0x0005e20000000c00 */
[----:B------:R-:W-:-:S03]  /*4c00*/  NOP ;  /* 0x0000000000007918 */ /* 0x000fc60000000000 */
[----:B------:R-:W3:Y:S01]  /*4c10*/  LDS.128 R12, [R91] ;  /* 0x000000005b0c7984 */ /* 0x000ee20000000c00 */
[----:B-----5:R-:W-:-:S03]  /*4c20*/  ULEA UR13, UP0, UR12, UR28, 0x1 ;  /* 0x0000001c0c0d7291 */ /* 0x020fc6000f8008ff */
[----:B------:R-:W4:Y:S01]  /*4c30*/  LDS.128 R16, [R91+0x200] ;  /* 0x000200005b107984 */ /* 0x000f220000000c00 */
[C---:B-1----:R-:W-:Y:S01]  /*4c40*/  SHF.L.U32 R7, R2.reuse, 0x1, RZ ;  /* 0x0000000102077819 */ /* 0x042fe200000006ff */
[----:B------:R-:W-:Y:S01]  /*4c50*/  ULEA.HI.X UR12, UR12, UR29, UR14, 0x1, UP0 ;  /* 0x0000001d0c0c7291 */ /* 0x000fe200080f0c0e */
[----:B------:R-:W-:Y:S01]  /*4c60*/  LOP3.LUT R2, R2, 0x1f, RZ, 0xc0, !PT ;  /* 0x0000001f02027812 */ /* 0x000fe200078ec0ff */
[----:B------:R-:W1:Y:S01]  /*4c70*/  LDCU.64 UR14, c[0x0][0x520] ;  /* 0x0000a400ff0e77ac */ /* 0x000e620008000a00 */
[----:B------:R-:W-:Y:S01]  /*4c80*/  LOP3.LUT R7, R7, 0x7c0, RZ, 0xc0, !PT ;  /* 0x000007c007077812 */ /* 0x000fe200078ec0ff */
[----:B--2---:R-:W-:Y:S01]  /*4c90*/  FADD.FTZ R9, R0, R45 ;  /* 0x0000002d00097221 */ /* 0x004fe20000010000 */
[----:B------:R-:W-:Y:S02]  /*4ca0*/  MOV R4, UR13 ;  /* 0x0000000d00047c02 */ /* 0x000fe40008000f00 */
[----:B------:R-:W-:Y:S01]  /*4cb0*/  MOV R5, UR12 ;  /* 0x0000000c00057c02 */ /* 0x000fe20008000f00 */
[----:B------:R-:W-:Y:S01]  /*4cc0*/  FADD.FTZ R0, R9, R46 ;  /* 0x0000002e09007221 */ /* 0x000fe20000010000 */
[----:B------:R-:W-:-:S02]  /*4cd0*/  LOP3.LUT R3, R7, R2, RZ, 0xfc, !PT ;  /* 0x0000000207037212 */ /* 0x000fc400078efcff */
[----:B------:R-:W2:Y:S01]  /*4ce0*/  LDCU.64 UR12, c[0x0][0x518] ;  /* 0x0000a300ff0c77ac */ /* 0x000ea20008000a00 */
[----:B------:R-:W-:Y:S02]  /*4cf0*/  FADD.FTZ R9, R0, R47 ;  /* 0x0000002f00097221 */ /* 0x000fe40000010000 */
[----:B------:R-:W-:-:S04]  /*4d00*/  IMAD.WIDE.U32 R4, R3, 0x10, R4 ;  /* 0x0000001003047825 */ /* 0x000fc800078e0004 */
[----:B------:R-:W-:-:S04]  /*4d10*/  FADD.FTZ R48, R9, R48 ;  /* 0x0000003009307221 */ /* 0x000fc80000010000 */
[----:B------:R-:W-:-:S04]  /*4d20*/  FADD.FTZ R49, R48, R49 ;  /* 0x0000003130317221 */ /* 0x000fc80000010000 */
[----:B------:R-:W-:-:S04]  /*4d30*/  FADD.FTZ R50, R49, R50 ;  /* 0x0000003231327221 */ /* 0x000fc80000010000 */
[----:B------:R-:W-:Y:S01]  /*4d40*/  FADD.FTZ R51, R50, R51 ;  /* 0x0000003332337221 */ /* 0x000fe20000010000 */
[----:B--2---:R-:W-:Y:S02]  /*4d50*/  UIMAD.WIDE.U32 UR8, UR30, UR12, UR8 ;  /* 0x0000000c1e0872a5 */ /* 0x004fe4000f8e0008 */
[----:B-1----:R-:W-:Y:S01]  /*4d60*/  UIMAD UR12, UR10, UR15, URZ ;  /* 0x0000000f0a0c72a4 */ /* 0x002fe2000f8e02ff */
[----:B------:R-:W-:Y:S01]  /*4d70*/  FADD.FTZ R52, R51, R52 ;  /* 0x0000003433347221 */ /* 0x000fe20000010000 */
[----:B------:R-:W-:Y:S01]  /*4d80*/  UIMAD UR9, UR30, UR13, UR9 ;  /* 0x0000000d1e0972a4 */ /* 0x000fe2000f8e0209 */
[----:B---3--:R-:W-:Y:S02]  /*4d90*/  STG.E.128 desc[UR26][R4.64], R12 ;  /* 0x0000000c04007986 */ /* 0x008fe4000c101d1a */
[----:B------:R-:W-:Y:S01]  /*4da0*/  FADD.FTZ R53, R52, R53 ;  /* 0x0000003534357221 */ /* 0x000fe20000010000 */
[----:B------:R-:W-:Y:S01]  /*4db0*/  UIMAD.WIDE.U32 UR8, UR10, UR14, UR8 ;  /* 0x0000000e0a0872a5 */ /* 0x000fe2000f8e0008 */
[----:B----4-:R1:W-:Y:S02]  /*4dc0*/  STG.E.128 desc[UR26][R4.64+0x200], R16 ;  /* 0x0002001004007986 */ /* 0x0103e4000c101d1a */
[----:B------:R-:W-:Y:S01]  /*4dd0*/  FADD.FTZ R54, R53, R54 ;  /* 0x0000003635367221 */ /* 0x000fe20000010000 */
[----:B------:R-:W-:Y:S01]  /*4de0*/  UIADD3 UR12, UPT, UPT, UR9, UR12, URZ ;  /* 0x0000000c090c7290 */ /* 0x000fe2000fffe0ff */
[----:B------:R-:W-:Y:S01]  /*4df0*/  BAR.SYNC.DEFER_BLOCKING 0x0 ;  /* 0x0000000000007b1d */ /* 0x000fe20000010000 */
[----:B0-----:R-:W-:Y:S01]  /*4e00*/  ULEA UR9, UP0, UR8, UR24, 0x1 ;  /* 0x0000001808097291 */ /* 0x001fe2000f8008ff */
[----:B------:R-:W-:-:S03]  /*4e10*/  FADD.FTZ R55, R54, R55 ;  /* 0x0000003736377221 */ /* 0x000fc60000010000 */
[----:B------:R-:W-:Y:S01]  /*4e20*/  ULEA.HI.X UR8, UR8, UR25, UR12, 0x1, UP0 ;  /* 0x0000001908087291 */ /* 0x000fe200080f0c0c */
[----:B------:R-:W-:Y:S01]  /*4e30*/  FADD.FTZ R56, R55, R56 ;  /* 0x0000003837387221 */ /* 0x000fe20000010000 */
[----:B------:R-:W-:-:S03]  /*4e40*/  UIADD3 UR22, UP0, UPT, UR22, -0x1000, URZ ;  /* 0xfffff00016167890 */ /* 0x000fc6000ff1e0ff */
[----:B------:R-:W-:Y:S01]  /*4e50*/  FADD.FTZ R57, R56, R57 ;  /* 0x0000003938397221 */ /* 0x000fe20000010000 */
[----:B------:R-:W-:Y:S02]  /*4e60*/  UIADD3.X UR17, UPT, UPT, UR17, -0x1, URZ, UP0, !UPT ;  /* 0xffffffff11117890 */ /* 0x000fe400087fe4ff */
[----:B------:R-:W-:Y:S01]  /*4e70*/  UISETP.GT.AND UP0, UPT, UR18, 0x1, UPT ;  /* 0x000000011200788c */ /* 0x000fe2000bf04270 */
[----:B-1----:R-:W-:Y:S01]  /*4e80*/  MOV R4, UR9 ;  /* 0x0000000900047c02 */ /* 0x002fe20008000f00 */
[----:B------:R-:W-:Y:S01]  /*4e90*/  FADD.FTZ R58, R57, R58 ;  /* 0x0000003a393a7221 */ /* 0x000fe20000010000 */
[----:B------:R-:W-:Y:S01]  /*4ea0*/  MOV R5, UR8 ;  /* 0x0000000800057c02 */ /* 0x000fe20008000f00 */
[----:B------:R-:W-:Y:S02]  /*4eb0*/  UMOV UR18, UR23 ;  /* 0x0000001700127c82 */ /* 0x000fe40008000000 */
[----:B------:R-:W-:Y:S01]  /*4ec0*/  FADD.FTZ R93, R58, R59 ;  /* 0x0000003b3a5d7221 */ /* 0x000fe20000010000 */
[----:B------:R-:W-:Y:S01]  /*4ed0*/  IMAD.WIDE.U32 R4, R3, 0x10, R4 ;  /* 0x0000001003047825 */ /* 0x000fe200078e0004 */
        /* <DEDUP_REMOVED lines=8> */
.L_x_1715:
        /* <DEDUP_REMOVED lines=44> */
.L_x_1733:
[----:B------:R-:W-:Y:S05]  /*5220*/  BSYNC.RECONVERGENT B0 ;  /* 0x0000000000007941 */ /* 0x000fea0003800200 */
.L_x_1732:
        /* <DEDUP_REMOVED lines=42> */
.L_x_1735:
[----:B------:R-:W-:Y:S05]  /*54d0*/  BSYNC.RECONVERGENT B0 ;  /* 0x0000000000007941 */ /* 0x000fea0003800200 */
.L_x_1734:
        /* <DEDUP_REMOVED lines=34> */
.L_x_1737:
        /* <DEDUP_REMOVED lines=57> */
.L_x_1736:
[----:B------:R-:W-:Y:S05]  /*5a90*/  EXIT ;  /* 0x000000000000794d */ /* 0x000fea0003800000 */
.L_x_1722:
[----:B------:R-:W-:Y:S01]  /*5aa0*/  HFMA2 R155, -RZ, RZ, 0, 5.9604644775390625e-08 ;  /* 0x00000001ff9b7431 */ /* 0x000fe200000001ff */
[----:B------:R-:W-:Y:S02]  /*5ab0*/  MOV R154, R10 ;  /* 0x0000000a009a7202 */ /* 0x000fe40000000f00 */
[----:B------:R-:W-:Y:S02]  /*5ac0*/  MOV R156, RZ ;  /* 0x000000ff009c7202 */ /* 0x000fe40000000f00 */
[----:B------:R-:W-:-:S07]  /*5ad0*/  MOV R147, 0xffffffff ;  /* 0xffffffff00937802 */ /* 0x000fce0000000f00 */
[----:B-12--5:R-:W-:Y:S05]  /*5ae0*/  WARPSYNC.COLLECTIVE R147, `(.L_x_1738) ;  /* 0x0000000093087348 */ /* 0x026fea0003c00000 */
[----:B------:R0:W3:Y:S02]  /*5af0*/  SHFL.UP P6, R148, R154, R155, R156 ;  /* 0x0400009b9a947389 */ /* 0x0000e400000c009c */
[----:B0123-5:R-:W-:Y:S05]  /*5b00*/  ENDCOLLECTIVE ;  /* 0x000000000000791b */ /* 0x02ffea0003800000 */
.L_x_1738:
[----:B------:R-:W-:Y:S02]  /*5b10*/  MOV R154, R11 ;  /* 0x0000000b009a7202 */ /* 0x000fe40000000f00 */
[----:B------:R-:W-:-:S07]  /*5b20*/  MOV R149, R148 ;  /* 0x0000009400957202 */ /* 0x000fce0000000f00 */
[----:B------:R-:W-:Y:S05]  /*5b30*/  WARPSYNC.COLLECTIVE R147, `(.L_x_1739) ;  /* 0x0000000093087348 */ /* 0x000fea0003c00000 */
[----:B------:R0:W1:Y:S02]  /*5b40*/  SHFL.UP P6, R148, R154, R155, R156 ;  /* 0x0400009b9a947389 */ /* 0x00006400000c009c */
[----:B01----:R-:W-:Y:S05]  /*5b50*/  ENDCOLLECTIVE ;  /* 0x000000000000791b */ /* 0x003fea0003800000 */
.L_x_1739:
        /* <DEDUP_REMOVED lines=8> */
.L_x_1740:
[----:B------:R-:W-:Y:S02]  /*5be0*/  MOV R154, R151 ;  /* 0x00000097009a7202 */ /* 0x000fe40000000f00 */
[----:B------:R-:W-:-:S07]  /*5bf0*/  MOV R149, R148 ;  /* 0x0000009400957202 */ /* 0x000fce0000000f00 */
[----:B------:R-:W-:Y:S05]  /*5c00*/  WARPSYNC.COLLECTIVE R147, `(.L_x_1741) ;  /* 0x0000000093087348 */ /* 0x000fea0003c00000 */
[----:B------:R0:W1:Y:S02]  /*5c10*/  SHFL.UP P6, R148, R154, R155, R156 ;  /* 0x0400009b9a947389 */ /* 0x00006400000c009c */
[----:B01----:R-:W-:Y:S05]  /*5c20*/  ENDCOLLECTIVE ;  /* 0x000000000000791b */ /* 0x003fea0003800000 */
.L_x_1741:
        /* <DEDUP_REMOVED lines=8> */
.L_x_1742:
[----:B------:R-:W-:Y:S02]  /*5cb0*/  MOV R154, R153 ;  /* 0x00000099009a7202 */ /* 0x000fe40000000f00 */
[----:B------:R-:W-:-:S07]  /*5cc0*/  MOV R11, R148 ;  /* 0x00000094000b7202 */ /* 0x000fce0000000f00 */
[----:B------:R-:W-:Y:S05]  /*5cd0*/  WARPSYNC.COLLECTIVE R147, `(.L_x_1743) ;  /* 0x0000000093087348 */ /* 0x000fea0003c00000 */
[----:B------:R0:W1:Y:S02]  /*5ce0*/  SHFL.UP P6, R148, R154, R155, R156 ;  /* 0x0400009b9a947389 */ /* 0x00006400000c009c */
[----:B01----:R-:W-:Y:S05]  /*5cf0*/  ENDCOLLECTIVE ;  /* 0x000000000000791b */ /* 0x003fea0003800000 */
.L_x_1743:
        /* <DEDUP_REMOVED lines=8> */
.L_x_1744:
[----:B------:R-:W-:Y:S02]  /*5d80*/  MOV R154, R149 ;  /* 0x00000095009a7202 */ /* 0x000fe40000000f00 */
[----:B------:R-:W-:-:S07]  /*5d90*/  MOV R11, R148 ;  /* 0x00000094000b7202 */ /* 0x000fce0000000f00 */
[----:B------:R-:W-:Y:S05]  /*5da0*/  WARPSYNC.COLLECTIVE R147, `(.L_x_1745) ;  /* 0x0000000093087348 */ /* 0x000fea0003c00000 */
[----:B------:R0:W1:Y:S02]  /*5db0*/  SHFL.UP P6, R148, R154, R155, R156 ;  /* 0x0400009b9a947389 */ /* 0x00006400000c009c */
[----:B01----:R-:W-:Y:S05]  /*5dc0*/  ENDCOLLECTIVE ;  /* 0x000000000000791b */ /* 0x003fea0003800000 */
.L_x_1745:
        /* <DEDUP_REMOVED lines=8> */
.L_x_1746:
[----:B------:R-:W-:Y:S02]  /*5e50*/  MOV R154, R11 ;  /* 0x0000000b009a7202 */ /* 0x000fe40000000f00 */
[----:B------:R-:W-:-:S07]  /*5e60*/  MOV R151, R148 ;  /* 0x0000009400977202 */ /* 0x000fce0000000f00 */
[----:B------:R-:W-:Y:S05]  /*5e70*/  WARPSYNC.COLLECTIVE R147, `(.L_x_1747) ;  /* 0x0000000093087348 */ /* 0x000fea0003c00000 */
[----:B------:R0:W1:Y:S02]  /*5e80*/  SHFL.UP P6, R148, R154, R155, R156 ;  /* 0x0400009b9a947389 */ /* 0x00006400000c009c */
[----:B01----:R-:W-:Y:S05]  /*5e90*/  ENDCOLLECTIVE ;  /* 0x000000000000791b */ /* 0x003fea0003800000 */
.L_x_1747:
[----:B------:R-:W-:Y:S05]  /*5ea0*/  BRA `(.L_x_1748) ;  /* 0xffffffd000a07947 */ /* 0x000fea000383ffff */
.L_x_1723:
        /* <DEDUP_REMOVED lines=8> */
.L_x_1750:
[----:B------:R-:W-:Y:S05]  /*5f30*/  BSYNC B0 ;  /* 0x0000000000007941 */ /* 0x000fea0003800000 */
.L_x_1749:
[----:B------:R-:W-:Y:S05]  /*5f40*/  BRA `(.L_x_1751) ;  /* 0xffffffd0008c7947 */ /* 0x000fea000383ffff */
.L_x_1724:
        /* <DEDUP_REMOVED lines=8> */
.L_x_1753:
[----:B------:R-:W-:Y:S05]  /*5fd0*/  BSYNC B0 ;  /* 0x0000000000007941 */ /* 0x000fea0003800000 */
.L_x_1752:
[----:B------:R-:W-:Y:S05]  /*5fe0*/  BRA `(.L_x_1754) ;  /* 0xffffffd0006c7947 */ /* 0x000fea000383ffff */
.L_x_1725:
        /* <DEDUP_REMOVED lines=8> */
.L_x_1756:
[----:B------:R-:W-:Y:S05]  /*6070*/  BSYNC B0 ;  /* 0x0000000000007941 */ /* 0x000fea0003800000 */
.L_x_1755:
[----:B------:R-:W-:Y:S01]  /*6080*/  HFMA2 R155, -RZ, RZ, 0, 5.9604644775390625e-08 ;  /* 0x00000001ff9b7431 */ /* 0x000fe200000001ff */
[----:B------:R-:W-:Y:S01]  /*6090*/  MOV R154, R11 ;  /* 0x0000000b009a7202 */ /* 0x000fe20000000f00 */
[----:B------:R-:W-:Y:S01]  /*60a0*/  HFMA2 R149, -RZ, RZ, 0, 0 ;  /* 0x00000000ff957431 */ /* 0x000fe200000001ff */
[----:B------:R-:W-:Y:S02]  /*60b0*/  MOV R156, RZ ;  /* 0x000000ff009c7202 */ /* 0x000fe40000000f00 */
[----:B------:R-:W-:Y:S02]  /*60c0*/  MOV R147, 0xffffffff ;  /* 0xffffffff00937802 */ /* 0x000fe40000000f00 */
[----:B------:R-:W-:Y:S02]  /*60d0*/  MOV R10, R148 ;  /* 0x00000094000a7202 */ /* 0x000fe40000000f00 */
[----:B------:R-:W-:-:S07]  /*60e0*/  MOV R150, 0x1f ;  /* 0x0000001f00967802 */ /* 0x000fce0000000f00 */
[----:B------:R-:W-:Y:S05]  /*60f0*/  WARPSYNC.COLLECTIVE R147, `(.L_x_1757) ;  /* 0x0000000093087348 */ /* 0x000fea0003c00000 */
[----:B------:R0:W1:Y:S02]  /*6100*/  SHFL.UP P6, R148, R154, R155, R156 ;  /* 0x0400009b9a947389 */ /* 0x00006400000c009c */
[----:B01----:R-:W-:Y:S05]  /*6110*/  ENDCOLLECTIVE ;  /* 0x000000000000791b */ /* 0x003fea0003800000 */
.L_x_1757:
[----:B------:R-:W-:Y:S02]  /*6120*/  MOV R11, R148 ;  /* 0x00000094000b7202 */ /* 0x000fe40000000f00 */
[----:B------:R-:W-:-:S07]  /*6130*/  MOV R148, R4 ;  /* 0x0000000400947202 */ /* 0x000fce0000000f00 */
[----:B------:R-:W-:Y:S05]  /*6140*/  WARPSYNC.COLLECTIVE R147, `(.L_x_1758) ;  /* 0x0000000093087348 */ /* 0x000fea0003c00000 */
[----:B------:R0:W1:Y:S02]  /*6150*/  SHFL.IDX P1, R151, R148, R149, R150 ;  /* 0x0000009594977389 */ /* 0x0000640000020096 */
[----:B01----:R-:W-:Y:S05]  /*6160*/  ENDCOLLECTIVE ;  /* 0x000000000000791b */ /* 0x003fea0003800000 */
.L_x_1758:
[----:B------:R-:W-:Y:S02]  /*6170*/  MOV R148, R5 ;  /* 0x0000000500947202 */ /* 0x000fe40000000f00 */
[----:B------:R-:W-:-:S07]  /*6180*/  MOV R4, R151 ;  /* 0x0000009700047202 */ /* 0x000fce0000000f00 */
[----:B------:R-:W-:Y:S05]  /*6190*/  WARPSYNC.COLLECTIVE R147, `(.L_x_1759) ;  /* 0x0000000093087348 */ /* 0x000fea0003c00000 */
[----:B------:R0:W1:Y:S02]  /*61a0*/  SHFL.IDX P1, R151, R148, R149, R150 ;  /* 0x0000009594977389 */ /* 0x0000640000020096 */
[----:B01----:R-:W-:Y:S05]  /*61b0*/  ENDCOLLECTIVE ;  /* 0x000000000000791b */ /* 0x003fea0003800000 */
.L_x_1759:
[----:B------:R-:W-:Y:S01]  /*61c0*/  MOV R5, R151 ;  /* 0x0000009700057202 */ /* 0x000fe20000000f00 */
[----:B------:R-:W-:Y:S06]  /*61d0*/  BRA `(.L_x_1760) ;  /* 0xffffffd000087947 */ /* 0x000fec000383ffff */
.L_x_1727:
        /* <DEDUP_REMOVED lines=9> */
.L_x_1761:
[----:B------:R-:W-:Y:S02]  /*6270*/  ISETP.GT.U32.AND P3, PT, R135, 0xf, PT ;  /* 0x0000000f8700780c */ /* 0x000fe40003f64070 */
[----:B------:R-:W-:Y:S02]  /*6280*/  MOV R150, 0x1f ;  /* 0x0000001f00967802 */ /* 0x000fe40000000f00 */
[----:B------:R-:W-:Y:S02]  /*6290*/  MOV R156, R9 ;  /* 0x00000009009c7202 */ /* 0x000fe40000000f00 */
[----:B------:R-:W-:-:S07]  /*62a0*/  MOV R149, R148 ;  /* 0x0000009400957202 */ /* 0x000fce0000000f00 */
[----:B------:R-:W-:Y:S05]  /*62b0*/  WARPSYNC.COLLECTIVE R147, `(.L_x_1762) ;  /* 0x0000000093087348 */ /* 0x000fea0003c00000 */
[----:B------:R0:W1:Y:S02]  /*62c0*/  SHFL.DOWN P4, R148, R156, R157, R158 ;  /* 0x0800009d9c947389 */ /* 0x000064000008009e */
[----:B01----:R-:W-:Y:S05]  /*62d0*/  ENDCOLLECTIVE ;  /* 0x000000000000791b */ /* 0x003fea0003800000 */
.L_x_1762:
        /* <DEDUP_REMOVED lines=10> */
.L_x_1763:
[----:B------:R-:W-:Y:S02]  /*6380*/  MOV R156, R9 ;  /* 0x00000009009c7202 */ /* 0x000fe40000000f00 */
[----:B------:R-:W-:-:S07]  /*6390*/  MOV R149, R148 ;  /* 0x0000009400957202 */ /* 0x000fce0000000f00 */
[----:B------:R-:W-:Y:S05]  /*63a0*/  WARPSYNC.COLLECTIVE R147, `(.L_x_1764) ;  /* 0x0000000093087348 */ /* 0x000fea0003c00000 */
[----:B------:R0:W1:Y:S02]  /*63b0*/  SHFL.DOWN P4, R148, R156, R157, R158 ;  /* 0x0800009d9c947389 */ /* 0x000064000008009e */
[----:B01----:R-:W-:Y:S05]  /*63c0*/  ENDCOLLECTIVE ;  /* 0x000000000000791b */ /* 0x003fea0003800000 */
.L_x_1764:
        /* <DEDUP_REMOVED lines=10> */
.L_x_1765:
[----:B------:R-:W-:Y:S02]  /*6470*/  MOV R156, R9 ;  /* 0x00000009009c7202 */ /* 0x000fe40000000f00 */
[----:B------:R-:W-:-:S07]  /*6480*/  MOV R149, R148 ;  /* 0x0000009400957202 */ /* 0x000fce0000000f00 */
[----:B------:R-:W-:Y:S05]  /*6490*/  WARPSYNC.COLLECTIVE R147, `(.L_x_1766) ;  /* 0x0000000093087348 */ /* 0x000fea0003c00000 */
[----:B------:R0:W1:Y:S02]  /*64a0*/  SHFL.DOWN P4, R148, R156, R157, R158 ;  /* 0x0800009d9c947389 */ /* 0x000064000008009e */
[----:B01----:R-:W-:Y:S05]  /*64b0*/  ENDCOLLECTIVE ;  /* 0x000000000000791b */ /* 0x003fea0003800000 */
.L_x_1766:
        /* <DEDUP_REMOVED lines=9> */
.L_x_1767:
[----:B------:R-:W-:Y:S02]  /*6550*/  MOV R156, R9 ;  /* 0x00000009009c7202 */ /* 0x000fe40000000f00 */
[----:B------:R-:W-:-:S07]  /*6560*/  MOV R149, R148 ;  /* 0x0000009400957202 */ /* 0x000fce0000000f00 */
[----:B------:R-:W-:Y:S05]  /*6570*/  WARPSYNC.COLLECTIVE R147, `(.L_x_1768) ;  /* 0x0000000093087348 */ /* 0x000fea0003c00000 */
[----:B------:R0:W1:Y:S02]  /*6580*/  SHFL.DOWN P4, R148, R156, R157, R158 ;  /* 0x0800009d9c947389 */ /* 0x000064000008009e */
[----:B01----:R-:W-:Y:S05]  /*6590*/  ENDCOLLECTIVE ;  /* 0x000000000000791b */ /* 0x003fea0003800000 */
.L_x_1768:
        /* <DEDUP_REMOVED lines=9> */
.L_x_1769:
[----:B------:R-:W-:Y:S02]  /*6630*/  MOV R156, R9 ;  /* 0x00000009009c7202 */ /* 0x000fe40000000f00 */
[----:B------:R-:W-:-:S07]  /*6640*/  MOV R149, R148 ;  /* 0x0000009400957202 */ /* 0x000fce0000000f00 */
[----:B------:R-:W-:Y:S05]  /*6650*/  WARPSYNC.COLLECTIVE R147, `(.L_x_1770) ;  /* 0x0000000093087348 */ /* 0x000fea0003c00000 */
[----:B------:R0:W1:Y:S02]  /*6660*/  SHFL.DOWN P4, R148, R156, R157, R158 ;  /* 0x0800009d9c947389 */ /* 0x000064000008009e */
[----:B01----:R-:W-:Y:S05]  /*6670*/  ENDCOLLECTIVE ;  /* 0x000000000000791b */ /* 0x003fea0003800000 */
.L_x_1770:
[C---:B------:R-:W-:Y:S01]  /*6680*/  @!P3 FMUL.FTZ R149, R8.reuse, R149 ;  /* 0x000000950895b220 */ /* 0x040fe20000410000 */
[----:B------:R-:W-:Y:S01]  /*6690*/  MOV R157, 0x1 ;  /* 0x00000001009d7802 */ /* 0x000fe20000000f00 */
[----:B------:R-:W-:-:S03]  /*66a0*/  @!P3 FFMA.FTZ R148, R8, R148, R9 ;  /* 0x000000940894b223 */ /* 0x000fc60000010009 */
[----:B------:R-:W-:Y:S02]  /*66b0*/  @!P3 MOV R8, R149 ;  /* 0x000000950008b202 */ /* 0x000fe40000000f00 */
[----:B------:R-:W-:Y:S02]  /*66c0*/  MOV R149, RZ ;  /* 0x000000ff00957202 */ /* 0x000fe40000000f00 */
[----:B------:R-:W-:Y:S02]  /*66d0*/  @!P3 MOV R9, R148 ;  /* 0x000000940009b202 */ /* 0x000fe40000000f00 */
[-C--:B------:R-:W-:Y:S02]  /*66e0*/  MOV R148, R8.reuse ;  /* 0x0000000800947202 */ /* 0x080fe40000000f00 */
[----:B------:R-:W-:-:S07]  /*66f0*/  MOV R156, R8 ;  /* 0x00000008009c7202 */ /* 0x000fce0000000f00 */
[----:B------:R-:W-:Y:S05]  /*6700*/  WARPSYNC.COLLECTIVE R147, `(.L_x_1771) ;  /* 0x0000000093087348 */ /* 0x000fea0003c00000 */
[----:B------:R0:W1:Y:S02]  /*6710*/  SHFL.IDX P1, R151, R148, R149, R150 ;  /* 0x0000009594977389 */ /* 0x0000640000020096 */
[----:B01----:R-:W-:Y:S05]  /*6720*/  ENDCOLLECTIVE ;  /* 0x000000000000791b */ /* 0x003fea0003800000 */
.L_x_1771:
[----:B------:R-:W-:Y:S02]  /*6730*/  MOV R148, R9 ;  /* 0x0000000900947202 */ /* 0x000fe40000000f00 */
[----:B------:R-:W-:-:S07]  /*6740*/  MOV R152, R151 ;  /* 0x0000009700987202 */ /* 0x000fce0000000f00 */
[----:B------:R-:W-:Y:S05]  /*6750*/  WARPSYNC.COLLECTIVE R147, `(.L_x_1772) ;  /* 0x0000000093087348 */ /* 0x000fea0003c00000 */
[----:B------:R0:W1:Y:S02]  /*6760*/  SHFL.IDX P1, R151, R148, R149, R150 ;  /* 0x0000009594977389 */ /* 0x0000640000020096 */
[----:B01----:R-:W-:Y:S05]  /*6770*/  ENDCOLLECTIVE ;  /* 0x000000000000791b */ /* 0x003fea0003800000 */
.L_x_1772:
[----:B------:R-:W-:Y:S05]  /*6780*/  WARPSYNC.COLLECTIVE R147, `(.L_x_1773) ;  /* 0x0000000093087348 */ /* 0x000fea0003c00000 */
[----:B------:R0:W1:Y:S02]  /*6790*/  SHFL.DOWN P4, R148, R156, R157, R158 ;  /* 0x0800009d9c947389 */ /* 0x000064000008009e */
[----:B01----:R-:W-:Y:S05]  /*67a0*/  ENDCOLLECTIVE ;  /* 0x000000000000791b */ /* 0x003fea0003800000 */
.L_x_1773:
[----:B------:R-:W-:Y:S01]  /*67b0*/  MOV R156, R9 ;  /* 0x00000009009c7202 */ /* 0x000fe20000000f00 */
[-C--:B------:R-:W-:Y:S01]  /*67c0*/  FFMA.FTZ R135, R5, R152.reuse, R151 ;  /* 0x0000009805877223 */ /* 0x080fe20000010097 */
[----:B------:R-:W-:Y:S01]  /*67d0*/  FMUL.FTZ R152, R4, R152 ;  /* 0x0000009804987220 */ /* 0x000fe20000410000 */
[----:B------:R-:W-:-:S07]  /*67e0*/  MOV R153, R148 ;  /* 0x0000009400997202 */ /* 0x000fce0000000f00 */
[----:B------:R-:W-:Y:S05]  /*67f0*/  WARPSYNC.COLLECTIVE R147, `(.L_x_1774) ;  /* 0x0000000093087348 */ /* 0x000fea0003c00000 */
[----:B------:R0:W1:Y:S02]  /*6800*/  SHFL.DOWN P4, R148, R156, R157, R158 ;  /* 0x0800009d9c947389 */ /* 0x000064000008009e */
[----:B01----:R-:W-:Y:S05]  /*6810*/  ENDCOLLECTIVE ;  /* 0x000000000000791b */ /* 0x003fea0003800000 */
.L_x_1774:
[----:B------:R-:W-:Y:S02]  /*6820*/  MOV R154, R148 ;  /* 0x00000094009a7202 */ /* 0x000fe40000000f00 */
[----:B------:R-:W-:-:S07]  /*6830*/  MOV R148, R4 ;  /* 0x0000000400947202 */ /* 0x000fce0000000f00 */
[----:B------:R-:W-:Y:S05]  /*6840*/  WARPSYNC.COLLECTIVE R147, `(.L_x_1775) ;  /* 0x0000000093087348 */ /* 0x000fea0003c00000 */
[----:B------:R0:W1:Y:S02]  /*6850*/  SHFL.IDX P1, R151, R148, R149, R150 ;  /* 0x0000009594977389 */ /* 0x0000640000020096 */
[----:B01----:R-:W-:Y:S05]  /*6860*/  ENDCOLLECTIVE ;  /* 0x000000000000791b */ /* 0x003fea0003800000 */
.L_x_1775:
[----:B------:R-:W-:Y:S02]  /*6870*/  MOV R148, R5 ;  /* 0x0000000500947202 */ /* 0x000fe40000000f00 */
[----:B------:R-:W-:-:S07]  /*6880*/  MOV R155, R151 ;  /* 0x00000097009b7202 */ /* 0x000fce0000000f00 */
[----:B------:R-:W-:Y:S05]  /*6890*/  WARPSYNC.COLLECTIVE R147, `(.L_x_1776) ;  /* 0x0000000093087348 */ /* 0x000fea0003c00000 */
[----:B------:R0:W1:Y:S02]  /*68a0*/  SHFL.IDX P1, R151, R148, R149, R150 ;  /* 0x0000009594977389 */ /* 0x0000640000020096 */
[----:B01----:R-:W-:Y:S05]  /*68b0*/  ENDCOLLECTIVE ;  /* 0x000000000000791b */ /* 0x003fea0003800000 */
.L_x_1776:
[----:B------:R-:W-:Y:S01]  /*68c0*/  MOV R156, R151 ;  /* 0x00000097009c7202 */ /* 0x000fe20000000f00 */
[----:B------:R-:W-:Y:S06]  /*68d0*/  BRA `(.L_x_1777) ;  /* 0xffffffd000487947 */ /* 0x000fec000383ffff */
.L_x_1778:
        /* <DEDUP_REMOVED lines=10> */
.L_x_10425:


//--------------------- .text._Z25selective_scan_bwd_kernelI32Selective_Scan_bwd_kernel_traitsILi128ELi16ELb1ELb0ELb0ELb1ELb0EN3c104HalfEfEEv12SSMParamsBwd --------------------------
	.section	.text._Z25selective_scan_bwd_kernelI32Selective_Scan_bwd_kernel_traitsILi128ELi16ELb1ELb0ELb0ELb1ELb0EN3c104HalfEfEEv12SSMParamsBwd,"ax",@progbits
	.align	128
        .global         _Z25selective_scan_bwd_kernelI32Selective_Scan_bwd_kernel_traitsILi128ELi16ELb1ELb0ELb0ELb1ELb0EN3c104HalfEfEEv12SSMParamsBwd
        .type           _Z25selective_scan_bwd_kernelI32Selective_Scan_bwd_kernel_traitsILi128ELi16ELb1ELb0ELb0ELb1ELb0EN3c104HalfEfEEv12SSMParamsBwd,@function
        .size           _Z25selective_scan_bwd_kernelI32Selective_Scan_bwd_kernel_traitsILi128ELi16ELb1ELb0ELb0ELb1ELb0EN3c104HalfEfEEv12SSMParamsBwd,(.L_x_10426 - _Z25selective_scan_bwd_kernelI32Selective_Scan_bwd_kernel_traitsILi128ELi16ELb1ELb0ELb0ELb1ELb0EN3c104HalfEfEEv12SSMParamsBwd)
        .other          _Z25selective_scan_bwd_kernelI32Selective_Scan_bwd_kernel_traitsILi128ELi16ELb1ELb0ELb0ELb1ELb0EN3c104HalfEfEEv12SSMParamsBwd,@"STO_CUDA_ENTRY STV_DEFAULT"
_Z25selective_scan_bwd_kernelI32Selective_Scan_bwd_kernel_traitsILi128ELi16ELb1ELb0ELb0ELb1ELb0EN3c104HalfEfEEv12SSMParamsBwd:
.text._Z25selective_scan_bwd_kernelI32Selective_Scan_bwd_kernel_traitsILi128ELi16ELb1ELb0ELb0ELb1ELb0EN3c104HalfEfEEv12SSMParamsBwd:
        /* <DEDUP_REMOVED lines=30> */
[----:B-----5:R-:W-:Y:S01]  /*01e0*/  UIMAD.WIDE.U32 UR12, UR9, UR20, URZ ;  /* 0x00000014090c72a5 */ /* 0x020fe2000f8e00ff */
[----:B------:R-:W-:Y:S01]  /*01f0*/  MOV R47, RZ ;  /* 0x000000ff002f7202 */ /* 0x000fe20000000f00 */
[----:B------:R-:W-:Y:S02]  /*0200*/  UIMAD UR5, UR9, UR17, UR5 ;  /* 0x00000011090572a4 */ /* 0x000fe4000f8e0205 */
[----:B------:R-:W-:-:S02]  /*0210*/  UIMAD UR13, UR9, UR21, UR13 ;  /* 0x00000015090d72a4 */ /* 0x000fc4000f8e020d */
[----:B------:R-:W-:Y:S02]  /*0220*/  UIMAD.WIDE.U32 UR10, UR8, UR18, UR4 ;  /* 0x00000012080a72a5 */ /* 0x000fe4000f8e0004 */
[----:B0-----:R-:W-:Y:S02]  /*0230*/  ULEA UR16, UR28, 0xfffff800, 0xb ;  /* 0xfffff8001c107891 */ /* 0x001fe4000f8e58ff */
[----:B------:R-:W-:Y:S02]  /*0240*/  UIMAD UR19, UR8, UR19, URZ ;  /* 0x00000013081372a4 */ /* 0x000fe4000f8e02ff */
[----:B--2---:R-:W-:Y:S02]  /*0250*/  UISETP.NE.U32.AND UP0, UPT, UR6, URZ, UPT ;  /* 0x000000ff0600728c */ /* 0x004fe4000bf05070 */
[----:B------:R-:W-:Y:S02]  /*0260*/  UIMAD.WIDE.U32 UR12, UR8, UR22, UR12 ;  /* 0x00000016080c72a5 */ /* 0x000fe4000f8e000c */
[----:B------:R-:W-:Y:S01]  /*0270*/  UISETP.NE.AND.EX UP0, UPT, UR7, URZ, UPT, UP0 ;  /* 0x000000ff0700728c */ /* 0x000fe2000bf05300 */
[----:B------:R-:W0:Y:S01]  /*0280*/  LDCU.128 UR4, c[0x0][0x460] ;  /* 0x00008c00ff0477ac */ /* 0x000e220008000c00 */
[----:B------:R-:W-:-:S02]  /*0290*/  USHF.R.S32.HI UR17, URZ, 0x1f, UR16 ;  /* 0x0000001fff117899 */ /* 0x000fc40008011410 */
[----:B------:R-:W-:Y:S02]  /*02a0*/  UIADD3 UR20, UP1, UPT, UR16, UR10, URZ ;  /* 0x0000000a10147290 */ /* 0x000fe4000ff3e0ff */
[----:B------:R-:W-:-:S05]  /*02b0*/  UIMAD.WIDE.U32 UR14, UR9, UR24, URZ ;  /* 0x00000018090e72a5 */ /* 0x000fca000f8e00ff */
[----:B------:R-:W2:Y:S01]  /*02c0*/  @UP0 LDCU UR24, c[0x0][0x384] ;  /* 0x00007080ff1807ac */ /* 0x000ea20008000800 */
[----:B------:R-:W-:Y:S02]  /*02d0*/  UIMAD UR21, UR8, UR23, URZ ;  /* 0x00000017081572a4 */ /* 0x000fe4000f8e02ff */
[----:B------:R-:W-:Y:S02]  /*02e0*/  UIADD3 UR10, UP3, UPT, UR16, UR12, URZ ;  /* 0x0000000c100a7290 */ /* 0x000fe4000ff7e0ff */
[----:B------:R-:W-:Y:S01]  /*02f0*/  UIADD3.X UR11, UPT, UPT, UR17, UR11, UR19, UP1, !UPT ;  /* 0x0000000b110b7290 */ /* 0x000fe20008ffe413 */
[----:B------:R-:W4:Y:S01]  /*0300*/  LDCU.64 UR22, c[0x0][0x4a0] ;  /* 0x00009400ff1677ac */ /* 0x000f220008000a00 */
[----:B------:R-:W-:Y:S02]  /*0310*/  UIMAD UR15, UR9, UR25, UR15 ;  /* 0x00000019090f72a4 */ /* 0x000fe4000f8e020f */
[----:B0-----:R-:W-:Y:S02]  /*0320*/  ULEA UR18, UP2, UR20, UR4, 0x1 ;  /* 0x0000000414127291 */ /* 0x001fe4000f8408ff */
[----:B------:R-:W-:-:S02]  /*0330*/  ULEA UR12, UP4, UR10, UR6, 0x1 ;  /* 0x000000060a0c7291 */ /* 0x000fc4000f8808ff */
[----:B------:R-:W-:Y:S01]  /*0340*/  UIADD3.X UR13, UPT, UPT, UR17, UR13, UR21, UP3, !UPT ;  /* 0x0000000d110d7290 */ /* 0x000fe20009ffe415 */
[----:B------:R-:W0:Y:S01]  /*0350*/  @UP0 LDCU UR25, c[0x0][0x38c] ;  /* 0x00007180ff1907ac */ /* 0x000e220008000800 */
[----:B------:R-:W-:Y:S02]  /*0360*/  ULEA.HI.X UR20, UR20, UR5, UR11, 0x1, UP2 ;  /* 0x0000000514147291 */ /* 0x000fe400090f0c0b */
[----:B------:R-:W-:Y:S01]  /*0370*/  ULEA.HI.X UR13, UR10, UR7, UR13, 0x1, UP4 ;  /* 0x000000070a0d7291 */ /* 0x000fe2000a0f0c0d */
[----:B------:R-:W5:Y:S01]  /*0380*/  @UP0 LDCU.64 UR10, c[0x0][0x480] ;  /* 0x00009000ff0a07ac */ /* 0x000f620008000a00 */
[----:B--2---:R-:W-:Y:S02]  /*0390*/  @UP0 UIMAD UR9, UR9, UR24, UR8 ;  /* 0x00000018090902a4 */ /* 0x004fe4000f8e0208 */
[----:B----4-:R-:W-:Y:S02]  /*03a0*/  UIMAD.WIDE.U32 UR4, UR8, UR22, UR14 ;  /* 0x00000016080472a5 */ /* 0x010fe4000f8e000e */
        /* <DEDUP_REMOVED lines=28> */
.L_x_1826:
[----:B------:R-:W-:Y:S01]  /*0570*/  BAR.SYNC.DEFER_BLOCKING 0x0 ;  /* 0x0000000000007b1d */ /* 0x000fe20000010000 */
[----:B0-----:R-:W-:Y:S02]  /*0580*/  MOV R4, UR15 ;  /* 0x0000000f00047c02 */ /* 0x001fe40008000f00 */
[----:B------:R-:W-:-:S03]  /*0590*/  MOV R5, UR20 ;  /* 0x0000001400057c02 */ /* 0x000fc60008000f00 */
[----:B------:R-:W-:-:S05]  /*05a0*/  IMAD.WIDE.U32 R4, R0, 0x10, R4 ;  /* 0x0000001000047825 */ /* 0x000fca00078e0004 */
[----:B------:R-:W2:Y:S04]  /*05b0*/  LDG.E.128 R8, desc[UR30][R4.64] ;  /* 0x0000001e04087981 */ /* 0x000ea8000c1e1d00 */
[----:B------:R-:W3:Y:S01]  /*05c0*/  LDG.E.128 R12, desc[UR30][R4.64+0x200] ;  /* 0x0002001e040c7981 */ /* 0x000ee2000c1e1d00 */
[----:B------:R-:W-:Y:S01]  /*05d0*/  HFMA2 R7, -RZ, RZ, 0, 9.5367431640625e-07 ;  /* 0x00000010ff077431 */ /* 0x000fe200000001ff */
[----:B------:R-:W0:Y:S04]  /*05e0*/  S2R R50, SR_LANEID ;  /* 0x0000000000327919 */ /* 0x000e280000000000 */
[----:B------:R-:W-:Y:S01]  /*05f0*/  IMAD.WIDE.U32 R6, R0, R7, UR12 ;  /* 0x0000000c00067e25 */ /* 0x000fe2000f8e0007 */
[----:B0-----:R-:W-:-:S04]  /*0600*/  IADD3 R45, PT, PT, R3, R50, RZ ;  /* 0x00000032032d7210 */ /* 0x001fc80007ffe0ff */
[----:B------:R-:W-:-:S04]  /*0610*/  LEA R45, R45, UR9, 0x4 ;  /* 0x000000092d2d7c11 */ /* 0x000fc8000f8e20ff */
[----:B------:R-:W-:Y:S01]  /*0620*/  LEA R3, R50, R45, 0x4 ;  /* 0x0000002d32037211 */ /* 0x000fe200078e20ff */
[----:B--2---:R-:W-:Y:S04]  /*0630*/  STS.128 [R45], R8 ;  /* 0x000000082d007388 */ /* 0x004fe80000000c00 */
[----:B---3--:R-:W-:Y:S01]  /*0640*/  STS.128 [R45+0x200], R12 ;  /* 0x0002000c2d007388 */ /* 0x008fe20000000c00 */
[----:B------:R-:W-:-:S03]  /*0650*/  NOP ;  /* 0x0000000000007918 */ /* 0x000fc60000000000 */
[----:B------:R-:W0:Y:S04]  /*0660*/  LDS.128 R24, [R3] ;  /* 0x0000000003187984 */ /* 0x000e280000000c00 */
[----:B------:R-:W-:Y:S01]  /*0670*/  LDS.128 R20, [R3+0x10] ;  /* 0x0000100003147984 */ /* 0x000fe20000000c00 */
[----:B------:R-:W-:Y:S06]  /*0680*/  BAR.SYNC.DEFER_BLOCKING 0x0 ;  /* 0x0000000000007b1d */ /* 0x000fec0000010000 */
[----:B------:R-:W2:Y:S04]  /*0690*/  LDG.E.128 R28, desc[UR30][R6.64] ;  /* 0x0000001e061c7981 */ /* 0x000ea8000c1e1d00 */
[----:B------:R-:W3:Y:S01]  /*06a0*/  LDG.E.128 R32, desc[UR30][R6.64+0x200] ;  /* 0x0002001e06207981 */ /* 0x000ee2000c1e1d00 */
[----:B------:R-:W-:-:S02]  /*06b0*/  MOV R16, UR21 ;  /* 0x0000001500107c02 */ /* 0x000fc40008000f00 */
[----:B------:R-:W-:-:S03]  /*06c0*/  MOV R17, UR22 ;  /* 0x0000001600117c02 */ /* 0x000fc60008000f00 */
[----:B------:R-:W-:Y:S01]  /*06d0*/  IMAD.WIDE.U32 R16, R0, 0x10, R16 ;  /* 0x0000001000107825 */ /* 0x000fe200078e0010 */
[----:B--2---:R-:W-:Y:S04]  /*06e0*/  STS.128 [R45], R28 ;  /* 0x0000001c2d007388 */ /* 0x004fe80000000c00 */
[----:B---3--:R-:W-:Y:S01]  /*06f0*/  STS.128 [R45+0x200], R32 ;  /* 0x000200202d007388 */ /* 0x008fe20000000c00 */
[----:B------:R-:W-:-:S03]  /*0700*/  NOP ;  /* 0x0000000000007918 */ /* 0x000fc60000000000 */
[----:B------:R-:W1:Y:S04]  /*0710*/  LDS.128 R52, [R3] ;  /* 0x0000000003347984 */ /* 0x000e680000000c00 */
[----:B------:R-:W2:Y:S01]  /*0720*/  LDS.128 R12, [R3+0x10] ;  /* 0x00001000030c7984 */ /* 0x000ea20000000c00 */
[----:B------:R-:W-:Y:S06]  /*0730*/  BAR.SYNC.DEFER_BLOCKING 0x0 ;  /* 0x0000000000007b1d */ /* 0x000fec0000010000 */
[----:B------:R-:W3:Y:S04]  /*0740*/  LDG.E.128 R36, desc[UR30][R16.64] ;  /* 0x0000001e10247981 */ /* 0x000ee8000c1e1d00 */
[----:B------:R-:W4:Y:S01]  /*0750*/  LDG.E.128 R56, desc[UR30][R16.64+0x200] ;  /* 0x0002001e10387981 */ /* 0x000f22000c1e1d00 */
[----:B------:R-:W-:Y:S01]  /*0760*/  UIADD3 UR40, UPT, UPT, UR14, -0x1, URZ ;  /* 0xffffffff0e287890 */ /* 0x000fe2000fffe0ff */
[----:B------:R-:W-:Y:S01]  /*0770*/  BSSY.RECONVERGENT B0, `(.L_x_1780) ;  /* 0x0000043000007945 */ /* 0x000fe20003800200 */
[----:B0-----:R-:W-:-:S02]  /*0780*/  HADD2.F32 R41, -RZ, R25.H0_H0 ;  /* 0x20000019ff297230 */ /* 0x001fc40000004100 */
[----:B-1----:R-:W-:Y:S02]  /*0790*/  HADD2.F32 R40, -RZ, R52.H0_H0 ;  /* 0x20000034ff287230 */ /* 0x002fe40000004100 */
[--C-:B------:R-:W-:Y:S02]  /*07a0*/  HADD2.F32 R35, -RZ, R54.reuse.H0_H0 ;  /* 0x20000036ff237230 */ /* 0x100fe40000004100 */
[----:B------:R-:W-:Y:S02]  /*07b0*/  HADD2.F32 R33, -RZ, R54.H1_H1 ;  /* 0x30000036ff217230 */ /* 0x000fe40000004100 */
[----:B------:R-:W-:Y:S01]  /*07c0*/  FADD.FTZ R40, R40, UR7 ;  /* 0x0000000728287e21 */ /* 0x000fe20008010000 */
[----:B------:R-:W-:Y:S02]  /*07d0*/  HADD2.F32 R29, -RZ, R55.H0_H0 ;  /* 0x20000037ff1d7230 */ /* 0x000fe40000004100 */
[----:B------:R-:W-:Y:S01]  /*07e0*/  FADD.FTZ R35, R35, UR7 ;  /* 0x0000000723237e21 */ /* 0x000fe20008010000 */
[----:B------:R-:W-:-:S02]  /*07f0*/  HADD2.F32 R46, -RZ, R25.H1_H1 ;  /* 0x30000019ff2e7230 */ /* 0x000fc40000004100 */
[----:B------:R-:W-:Y:S01]  /*0800*/  FADD.FTZ R33, R33, UR7 ;  /* 0x0000000721217e21 */ /* 0x000fe20008010000 */
[----:B------:R-:W-:Y:S01]  /*0810*/  FSETP.GTU.FTZ.AND P0, PT, R40, 20, PT ;  /* 0x41a000002800780b */ /* 0x000fe20003f1c000 */
[--C-:B------:R-:W-:Y:S01]  /*0820*/  HADD2.F32 R43, -RZ, R24.reuse.H0_H0 ;  /* 0x20000018ff2b7230 */ /* 0x100fe20000004100 */
[----:B------:R-:W-:Y:S01]  /*0830*/  FSETP.GTU.FTZ.AND P4, PT, R35, 20, PT ;  /* 0x41a000002300780b */ /* 0x000fe20003f9c000 */
[----:B------:R-:W-:Y:S01]  /*0840*/  HADD2.F32 R48, -RZ, R24.H1_H1 ;  /* 0x30000018ff307230 */ /* 0x000fe20000004100 */
[----:B------:R-:W-:Y:S01]  /*0850*/  FSETP.GTU.FTZ.AND P5, PT, R33, 20, PT ;  /* 0x41a000002100780b */ /* 0x000fe20003fbc000 */
[--C-:B------:R-:W-:Y:S02]  /*0860*/  HADD2.F32 R44, -RZ, R26.reuse.H0_H0 ;  /* 0x2000001aff2c7230 */ /* 0x100fe40000004100 */
[----:B------:R-:W-:Y:S01]  /*0870*/  FADD.FTZ R29, R29, UR7 ;  /* 0x000000071d1d7e21 */ /* 0x000fe20008010000 */
[----:B------:R-:W-:Y:S02]  /*0880*/  HADD2.F32 R42, -RZ, R26.H1_H1 ;  /* 0x3000001aff2a7230 */ /* 0x000fe40000004100 */
[----:B------:R-:W-:-:S02]  /*0890*/  HADD2.F32 R34, -RZ, R27.H1_H1 ;  /* 0x3000001bff227230 */ /* 0x000fc40000004100 */
[----:B------:R-:W-:Y:S02]  /*08a0*/  HADD2.F32 R25, -RZ, R55.H1_H1 ;  /* 0x30000037ff197230 */ /* 0x000fe40000004100 */
[----:B------:R-:W-:Y:S01]  /*08b0*/  HADD2.F32 R31, -RZ, R20.H0_H0 ;  /* 0x20000014ff1f7230 */ /* 0x000fe20000004100 */
[----:B---3--:R0:W-:Y:S04]  /*08c0*/  STS.128 [R45], R36 ;  /* 0x000000242d007388 */ /* 0x0081e80000000c00 */
[----:B----4-:R1:W-:Y:S01]  /*08d0*/  STS.128 [R45+0x200], R56 ;  /* 0x000200382d007388 */ /* 0x0103e20000000c00 */
[----:B------:R-:W-:-:S03]  /*08e0*/  NOP ;  /* 0x0000000000007918 */ /* 0x000fc60000000000 */
[----:B------:R1:W3:Y:S04]  /*08f0*/  LDS.128 R8, [R3] ;  /* 0x0000000003087984 */ /* 0x0002e80000000c00 */
[----:B------:R1:W4:Y:S01]  /*0900*/  LDS.128 R4, [R3+0x10] ;  /* 0x0000100003047984 */ /* 0x0003220000000c00 */
[----:B0-----:R-:W-:Y:S02]  /*0910*/  HADD2.F32 R39, -RZ, R52.H1_H1 ;  /* 0x30000034ff277230 */ /* 0x001fe40000004100 */
[--C-:B------:R-:W-:Y:S02]  /*0920*/  HADD2.F32 R38, -RZ, R53.reuse.H0_H0 ;  /* 0x20000035ff267230 */ /* 0x100fe40000004100 */
[----:B------:R-:W-:Y:S02]  /*0930*/  HADD2.F32 R37, -RZ, R53.H1_H1 ;  /* 0x30000035ff257230 */ /* 0x000fe40000004100 */
[----:B------:R-:W-:Y:S01]  /*0940*/  FADD.FTZ R39, R39, UR7 ;  /* 0x0000000727277e21 */ /* 0x000fe20008010000 */
[----:B------:R-:W-:-:S02]  /*0950*/  HADD2.F32 R36, -RZ, R27.H0_H0 ;  /* 0x2000001bff247230 */ /* 0x000fc40000004100 */
[----:B------:R-:W-:Y:S01]  /*0960*/  FADD.FTZ R38, R38, UR7 ;  /* 0x0000000726267e21 */ /* 0x000fe20008010000 */
[----:B------:R-:W-:Y:S01]  /*0970*/  FADD.FTZ R37, R37, UR7 ;  /* 0x0000000725257e21 */ /* 0x000fe20008010000 */
[----:B------:R-:W-:-:S03]  /*0980*/  FSETP.GTU.FTZ.AND P1, PT, R39, 20, PT ;  /* 0x41a000002700780b */ /* 0x000fc60003f3c000 */
[----:B------:R-:W-:Y:S02]  /*0990*/  FSETP.GTU.FTZ.AND P2, PT, R38, 20, PT ;  /* 0x41a000002600780b */ /* 0x000fe40003f5c000 */
[----:B------:R-:W-:Y:S01]  /*09a0*/  FSETP.GTU.FTZ.AND P3, PT, R37, 20, PT ;  /* 0x41a000002500780b */ /* 0x000fe20003f7c000 */
[----:B-12---:R-:W-:-:S12]  /*09b0*/  @P0 BRA `(.L_x_1781) ;  /* 0x0000000000780947 */ /* 0x006fd80003800000 */
        /* <DEDUP_REMOVED lines=30> */
.L_x_1781:
[----:B------:R-:W-:Y:S05]  /*0ba0*/  BSYNC.RECONVERGENT B0 ;  /* 0x0000000000007941 */ /* 0x000fea0003800200 */
.L_x_1780:
[----:B------:R-:W-:Y:S01]  /*0bb0*/  BSSY.RECONVERGENT B0, `(.L_x_1782) ;  /* 0x0000027000007945 */ /* 0x000fe20003800200 */
[----:B------:R-:W-:Y:S01]  /*0bc0*/  FSETP.GTU.FTZ.AND P0, PT, R29, 20, PT ;  /* 0x41a000001d00780b */ /* 0x000fe20003f1c000 */
[----:B------:R-:W-:Y:S02]  /*0bd0*/  HADD2.F32 R32, -RZ, R20.H1_H1 ;  /* 0x30000014ff207230 */ /* 0x000fe40000004100 */
[----:B------:R-:W-:Y:S01]  /*0be0*/  FADD.FTZ R25, R25, UR7 ;  /* 0x0000000719197e21 */ /* 0x000fe20008010000 */
[--C-:B------:R-:W-:Y:S02]  /*0bf0*/  HADD2.F32 R30, -RZ, R21.reuse.H0_H0 ;  /* 0x20000015ff1e7230 */ /* 0x100fe40000004100 */
[----:B------:R-:W-:Y:S02]  /*0c00*/  HADD2.F32 R28, -RZ, R21.H1_H1 ;  /* 0x30000015ff1c7230 */ /* 0x000fe40000004100 */
[--C-:B------:R-:W-:Y:S02]  /*0c10*/  HADD2.F32 R27, -RZ, R22.reuse.H0_H0 ;  /* 0x20000016ff1b7230 */ /* 0x100fe40000004100 */
[----:B------:R-:W-:Y:S01]  /*0c20*/  HADD2.F32 R26, -RZ, R22.H1_H1 ;  /* 0x30000016ff1a7230 */ /* 0x000fe20000004100 */
        /* <DEDUP_REMOVED lines=31> */
.L_x_1783:
[----:B------:R-:W-:Y:S05]  /*0e20*/  BSYNC.RECONVERGENT B0 ;  /* 0x0000000000007941 */ /* 0x000fea0003800200 */
.L_x_1782:
[--C-:B------:R-:W-:Y:S01]  /*0e30*/  HADD2.F32 R22, -RZ, R12.reuse.H0_H0 ;  /* 0x2000000cff167230 */ /* 0x100fe20000004100 */
[----:B------:R-:W-:Y:S01]  /*0e40*/  BSSY.RECONVERGENT B0, `(.L_x_1784) ;  /* 0x0000026000007945 */ /* 0x000fe20003800200 */
[--C-:B------:R-:W-:Y:S01]  /*0e50*/  HADD2.F32 R24, -RZ, R23.reuse.H0_H0 ;  /* 0x20000017ff187230 */ /* 0x100fe20000004100 */
[----:B------:R-:W-:Y:S01]  /*0e60*/  FSETP.GTU.FTZ.AND P1, PT, R25, 20, PT ;  /* 0x41a000001900780b */ /* 0x000fe20003f3c000 */
[----:B------:R-:W-:Y:S02]  /*0e70*/  HADD2.F32 R23, -RZ, R23.H1_H1 ;  /* 0x30000017ff177230 */ /* 0x000fe40000004100 */
[----:B------:R-:W-:Y:S01]  /*0e80*/  FADD.FTZ R22, R22, UR7 ;  /* 0x0000000716167e21 */ /* 0x000fe20008010000 */
[----:B------:R-:W-:Y:S02]  /*0e90*/  HADD2.F32 R21, -RZ, R12.H1_H1 ;  /* 0x3000000cff157230 */ /* 0x000fe40000004100 */
        /* <DEDUP_REMOVED lines=32> */
.L_x_1785:
[----:B------:R-:W-:Y:S05]  /*10a0*/  BSYNC.RECONVERGENT B0 ;  /* 0x0000000000007941 */ /* 0x000fea0003800200 */
.L_x_1784:
        /* <DEDUP_REMOVED lines=39> */
.L_x_1787:
[----:B------:R-:W-:Y:S05]  /*1320*/  BSYNC.RECONVERGENT B0 ;  /* 0x0000000000007941 */ /* 0x000fea0003800200 */
.L_x_1786:
[----:B------:R-:W-:Y:S01]  /*1330*/  BSSY.RECONVERGENT B0, `(.L_x_1788) ;  /* 0x000002a000007945 */ /* 0x000fe20003800200 */
[----:B------:R-:W-:Y:S01]  /*1340*/  FSETP.GTU.FTZ.AND P3, PT, R21, 20, PT ;  /* 0x41a000001500780b */ /* 0x000fe20003f7c000 */
[--C-:B---3--:R-:W-:Y:S02]  /*1350*/  HADD2.F32 R0, -RZ, R8.reuse.H0_H0 ;  /* 0x20000008ff007230 */ /* 0x108fe40000004100 */
[----:B------:R-:W-:Y:S01]  /*1360*/  FADD.FTZ R13, R51, UR7 ;  /* 0x00000007330d7e21 */ /* 0x000fe20008010000 */
[----:B------:R-:W-:Y:S02]  /*1370*/  HADD2.F32 R20, -RZ, R8.H1_H1 ;  /* 0x30000008ff147230 */ /* 0x000fe40000004100 */
[--C-:B------:R-:W-:Y:S02]  /*1380*/  HADD2.F32 R19, -RZ, R9.reuse.H0_H0 ;  /* 0x20000009ff137230 */ /* 0x100fe40000004100 */
[----:B------:R-:W-:Y:S02]  /*1390*/  HADD2.F32 R18, -RZ, R9.H1_H1 ;  /* 0x30000009ff127230 */ /* 0x000fe40000004100 */
[----:B------:R-:W-:-:S02]  /*13a0*/  HADD2.F32 R17, -RZ, R10.H0_H0 ;  /* 0x2000000aff117230 */ /* 0x000fc40000004100 */
        /* <DEDUP_REMOVED lines=34> */
.L_x_1789:
[----:B------:R-:W-:Y:S05]  /*15d0*/  BSYNC.RECONVERGENT B0 ;  /* 0x0000000000007941 */ /* 0x000fea0003800200 */
.L_x_1788:
[----:B------:R-:W-:Y:S01]  /*15e0*/  BSSY.RECONVERGENT B0, `(.L_x_1790) ;  /* 0x000002c000007945 */ /* 0x000fe20003800200 */
[----:B------:R-:W-:Y:S01]  /*15f0*/  HFMA2 R97, -RZ, RZ, 0, 0 ;  /* 0x00000000ff617431 */ /* 0x000fe200000001ff */
[----:B------:R-:W-:Y:S01]  /*1600*/  FSETP.GTU.FTZ.AND P4, PT, R13, 20, PT ;  /* 0x41a000000d00780b */ /* 0x000fe20003f9c000 */
[--C-:B----4-:R-:W-:Y:S02]  /*1610*/  HADD2.F32 R12, -RZ, R4.reuse.H0_H0 ;  /* 0x20000004ff0c7230 */ /* 0x110fe40000004100 */
[----:B------:R-:W-:Y:S01]  /*1620*/  FADD.FTZ R95, R95, UR7 ;  /* 0x000000075f5f7e21 */ /* 0x000fe20008010000 */
[----:B------:R-:W-:Y:S02]  /*1630*/  HADD2.F32 R53, -RZ, R4.H1_H1 ;  /* 0x30000004ff357230 */ /* 0x000fe40000004100 */
[----:B------:R-:W-:Y:S01]  /*1640*/  FFMA.FTZ R49, R0, R43, R49 ;  /* 0x0000002b00317223 */ /* 0x000fe20000010031 */
[--C-:B------:R-:W-:Y:S02]  /*1650*/  HADD2.F32 R51, -RZ, R5.reuse.H0_H0 ;  /* 0x20000005ff337230 */ /* 0x100fe40000004100 */
[----:B------:R-:W-:-:S02]  /*1660*/  HADD2.F32 R55, -RZ, R5.H1_H1 ;  /* 0x30000005ff377230 */ /* 0x000fc40000004100 */
[--C-:B------:R-:W-:Y:S02]  /*1670*/  HADD2.F32 R52, -RZ, R6.reuse.H0_H0 ;  /* 0x20000006ff347230 */ /* 0x100fe40000004100 */
[----:B------:R-:W-:Y:S02]  /*1680*/  HADD2.F32 R59, -RZ, R6.H1_H1 ;  /* 0x30000006ff3b7230 */ /* 0x000fe40000004100 */
[--C-:B------:R-:W-:Y:S02]  /*1690*/  HADD2.F32 R57, -RZ, R7.reuse.H0_H0 ;  /* 0x20000007ff397230 */ /* 0x100fe40000004100 */
[----:B------:R-:W-:Y:S01]  /*16a0*/  HADD2.F32 R90, -RZ, R7.H1_H1 ;  /* 0x30000007ff5a7230 */ /* 0x000fe20000004100 */
[----:B------:R-:W-:Y:S06]  /*16b0*/  @P5 BRA `(.L_x_1791) ;  /* 0x0000000000785947 */ /* 0x000fec0003800000 */
        /* <DEDUP_REMOVED lines=30> */
.L_x_1791:
[----:B------:R-:W-:Y:S05]  /*18a0*/  BSYNC.RECONVERGENT B0 ;  /* 0x0000000000007941 */ /* 0x000fea0003800200 */
.L_x_1790:
[----:B------:R-:W-:Y:S01]  /*18b0*/  FFMA.FTZ R4, R20, R48, R49 ;  /* 0x0000003014047223 */ /* 0x000fe20000010031 */
[----:B------:R-:W-:Y:S01]  /*18c0*/  BSSY.RECONVERGENT B0, `(.L_x_1792) ;  /* 0x0000026000007945 */ /* 0x000fe20003800200 */
[----:B------:R-:W-:Y:S01]  /*18d0*/  HFMA2 R93, -RZ, RZ, 0, 0 ;  /* 0x00000000ff5d7431 */ /* 0x000fe200000001ff */
[----:B------:R-:W-:Y:S01]  /*18e0*/  FSETP.GTU.FTZ.AND P5, PT, R95, 20, PT ;  /* 0x41a000005f00780b */ /* 0x000fe20003fbc000 */
[----:B------:R-:W-:Y:S01]  /*18f0*/  FADD.FTZ R84, R84, UR7 ;  /* 0x0000000754547e21 */ /* 0x000fe20008010000 */
[----:B------:R-:W-:Y:S01]  /*1900*/  MOV R88, RZ ;  /* 0x000000ff00587202 */ /* 0x000fe20000000f00 */
[----:B------:R-:W-:Y:S01]  /*1910*/  FFMA.FTZ R7, R19, R41, R4 ;  /* 0x0000002913077223 */ /* 0x000fe20000010004 */
[----:B------:R-:W-:Y:S01]  /*1920*/  MOV R86, RZ ;  /* 0x000000ff00567202 */ /* 0x000fe20000000f00 */
[----:B------:R-:W-:Y:S08]  /*1930*/  @P0 BRA `(.L_x_1793) ;  /* 0x0000000000780947 */ /* 0x000ff00003800000 */
        /* <DEDUP_REMOVED lines=30> */
.L_x_1793:
[----:B------:R-:W-:Y:S05]  /*1b20*/  BSYNC.RECONVERGENT B0 ;  /* 0x0000000000007941 */ /* 0x000fea0003800200 */
.L_x_1792:
[----:B------:R-:W-:Y:S01]  /*1b30*/  FFMA.FTZ R4, R18, R46, R7 ;  /* 0x0000002e12047223 */ /* 0x000fe20000010007 */
[----:B------:R-:W-:Y:S01]  /*1b40*/  BSSY.RECONVERGENT B0, `(.L_x_1794) ;  /* 0x0000026000007945 */ /* 0x000fe20003800200 */
[----:B------:R-:W-:Y:S01]  /*1b50*/  HFMA2 R91, -RZ, RZ, 0, 0 ;  /* 0x00000000ff5b7431 */ /* 0x000fe200000001ff */
[----:B------:R-:W-:Y:S01]  /*1b60*/  FSETP.GTU.FTZ.AND P0, PT, R84, 20, PT ;  /* 0x41a000005400780b */ /* 0x000fe20003f1c000 */
[----:B------:R-:W-:Y:S01]  /*1b70*/  HFMA2 R89, -RZ, RZ, 0, 0 ;  /* 0x00000000ff597431 */ /* 0x000fe200000001ff */
[----:B------:R-:W-:Y:S01]  /*1b80*/  MOV R82, RZ ;  /* 0x000000ff00527202 */ /* 0x000fe20000000f00 */
[----:B------:R-:W-:Y:S01]  /*1b90*/  FADD.FTZ R87, R87, UR7 ;  /* 0x0000000757577e21 */ /* 0x000fe20008010000 */
[----:B------:R-:W-:Y:S01]  /*1ba0*/  FFMA.FTZ R7, R17, R44, R4 ;  /* 0x0000002c11077223 */ /* 0x000fe20000010004 */
        /* <DEDUP_REMOVED lines=31> */
.L_x_1795:
[----:B------:R-:W-:Y:S05]  /*1da0*/  BSYNC.RECONVERGENT B0 ;  /* 0x0000000000007941 */ /* 0x000fea0003800200 */
.L_x_1794:
        /* <DEDUP_REMOVED lines=39> */
.L_x_1797:
[----:B------:R-:W-:Y:S05]  /*2020*/  BSYNC.RECONVERGENT B0 ;  /* 0x0000000000007941 */ /* 0x000fea0003800200 */
.L_x_1796:
        /* <DEDUP_REMOVED lines=39> */
.L_x_1799:
[----:B------:R-:W-:Y:S05]  /*22a0*/  BSYNC.RECONVERGENT B0 ;  /* 0x0000000000007941 */ /* 0x000fea0003800200 */
.L_x_1798:
[----:B------:R-:W-:Y:S01]  /*22b0*/  FFMA.FTZ R4, R53, R32, R6 ;  /* 0x0000002035047223 */ /* 0x000fe20000010006 */
[----:B------:R-:W-:Y:S01]  /*22c0*/  BSSY.RECONVERGENT B0, `(.L_x_1800) ;  /* 0x0000026000007945 */ /* 0x000fe20003800200 */
[----:B------:R-:W-:Y:S01]  /*22d0*/  HFMA2 R77, -RZ, RZ, 0, 0 ;  /* 0x00000000ff4d7431 */ /* 0x000fe200000001ff */
[----:B------:R-:W-:Y:S01]  /*22e0*/  FSETP.GTU.FTZ.AND P3, PT, R74, 20, PT ;  /* 0x41a000004a00780b */ /* 0x000fe20003f7c000 */
[----:B------:R-:W-:Y:S01]  /*22f0*/  FMUL.FTZ R75, R0, UR6 ;  /* 0x00000006004b7c20 */ /* 0x000fe20008410000 */
        /* <DEDUP_REMOVED lines=34> */
.L_x_1801:
[----:B------:R-:W-:Y:S05]  /*2520*/  BSYNC.RECONVERGENT B0 ;  /* 0x0000000000007941 */ /* 0x000fea0003800200 */
.L_x_1800:
        /* <DEDUP_REMOVED lines=32> */
.L_x_1803:
[----:B------:R-:W-:Y:S05]  /*2730*/  BSYNC.RECONVERGENT B0 ;  /* 0x0000000000007941 */ /* 0x000fea0003800200 */
.L_x_1802:
        /* <DEDUP_REMOVED lines=32> */
.L_x_1805:
[----:B------:R-:W-:Y:S05]  /*2940*/  BSYNC.RECONVERGENT B0 ;  /* 0x0000000000007941 */ /* 0x000fea0003800200 */
.L_x_1804:
        /* <DEDUP_REMOVED lines=32> */
.L_x_1807:
[----:B------:R-:W-:Y:S05]  /*2b50*/  BSYNC.RECONVERGENT B0 ;  /* 0x0000000000007941 */ /* 0x000fea0003800200 */
.L_x_1806:
        /* <DEDUP_REMOVED lines=32> */
.L_x_1809:
[----:B------:R-:W-:Y:S05]  /*2d60*/  BSYNC.RECONVERGENT B0 ;  /* 0x0000000000007941 */ /* 0x000fea0003800200 */
.L_x_1808:
        /* <DEDUP_REMOVED lines=32> */
.L_x_1811:
[----:B------:R-:W-:Y:S05]  /*2f70*/  BSYNC.RECONVERGENT B0 ;  /* 0x0000000000007941 */ /* 0x000fea0003800200 */
.L_x_1810:
[----:B------:R-:W0:Y:S01]  /*2f80*/  LDCU UR41, c[0x0][0x38c] ;  /* 0x00007180ff2977ac */ /* 0x000e220008000800 */
        /* <DEDUP_REMOVED lines=16> */
[----:B------:R-:W-:Y:S01]  /*3090*/  FMUL.FTZ R56, R59, UR6 ;  /* 0x000000063b387c20 */ /* 0x000fe20008410000 */
[----:B0-----:R-:W-:Y:S01]  /*30a0*/  UISETP.GE.AND UP0, UPT, UR41, 0x1, UPT ;  /* 0x000000012900788c */ /* 0x001fe2000bf06270 */
[----:B------:R-:W-:Y:S01]  /*30b0*/  FMUL.FTZ R61, R57, UR6 ;  /* 0x00000006393d7c20 */ /* 0x000fe20008410000 */
[C---:B------:R-:W-:Y:S01]  /*30c0*/  FMUL.FTZ R54, R90.reuse, UR6 ;  /* 0x000000065a367c20 */ /* 0x040fe20008410000 */
[----:B------:R-:W-:Y:S01]  /*30d0*/  FFMA.FTZ R49, R90, R23, R49 ;  /* 0x000000175a317223 */ /* 0x000fe20000010031 */
[----:B------:R-:W-:Y:S06]  /*30e0*/  BAR.SYNC.DEFER_BLOCKING 0x0 ;  /* 0x0000000000007b1d */ /* 0x000fec0000010000 */
[----:B------:R-:W-:Y:S05]  /*30f0*/  BRA.U !UP0, `(.L_x_1812) ;  /* 0x00000025089c7547 */ /* 0x000fea000b800000 */
[----:B------:R-:W0:Y:S01]  /*3100*/  S2UR UR42, SR_CTAID.Y ;  /* 0x00000000002a79c3 */ /* 0x000e220000002600 */
[----:B------:R-:W0:Y:S01]  /*3110*/  LDCU.64 UR28, c[0x0][0x3d8] ;  /* 0x00007b00ff1c77ac */ /* 0x000e220008000a00 */
[----:B------:R-:W-:Y:S01]  /*3120*/  HFMA2 R97, -RZ, RZ, 0, 0 ;  /* 0x00000000ff617431 */ /* 0x000fe200000001ff */
[----:B------:R-:W1:Y:S05]  /*3130*/  LDCU.64 UR32, c[0x0][0x3b8] ;  /* 0x00007700ff2077ac */ /* 0x000e6a0008000a00 */
[----:B------:R-:W2:Y:S01]  /*3140*/  LDC R3, c[0x0][0x394] ;  /* 0x0000e500ff037b82 */ /* 0x000ea20000000800 */
[----:B------:R-:W3:Y:S01]  /*3150*/  LDCU.128 UR8, c[0x0][0x3a0] ;  /* 0x00007400ff0877ac */ /* 0x000ee20008000c00 */
[----:B------:R-:W4:Y:S06]  /*3160*/  LDCU.128 UR16, c[0x0][0x440] ;  /* 0x00008800ff1077ac */ /* 0x000f2c0008000c00 */
[----:B------:R-:W5:Y:S01]  /*3170*/  S2UR UR43, SR_CgaCtaId ;  /* 0x00000000002b79c3 */ /* 0x000f620000008800 */
[----:B------:R-:W5:Y:S01]  /*3180*/  LDCU.64 UR38, c[0x0][0x450] ;  /* 0x00008a00ff2677ac */ /* 0x000f620008000a00 */
[----:B------:R-:W5:Y:S01]  /*3190*/  LDCU.64 UR34, c[0x0][0x3e0] ;  /* 0x00007c00ff2277ac */ /* 0x000f620008000a00 */
[----:B0-----:R-:W-:Y:S01]  /*31a0*/  UIMAD.WIDE.U32 UR26, UR42, UR28, URZ ;  /* 0x0000001c2a1a72a5 */ /* 0x001fe2000f8e00ff */
[----:B------:R-:W0:Y:S01]  /*31b0*/  LDCU.64 UR36, c[0x0][0x3c0] ;  /* 0x00007800ff2477ac */ /* 0x000e220008000a00 */
[----:B-1----:R-:W-:Y:S01]  /*31c0*/  UIMAD.WIDE.U32 UR24, UR42, UR32, URZ ;  /* 0x000000202a1872a5 */ /* 0x002fe2000f8e00ff */
[----:B--2---:R-:W-:Y:S01]  /*31d0*/  ISETP.LE.AND P0, PT, R3, UR14, PT ;  /* 0x0000000e03007c0c */ /* 0x004fe2000bf03270 */
[----:B------:R-:W-:-:S02]  /*31e0*/  UIMAD UR23, UR42, UR29, UR27 ;  /* 0x0000001d2a1772a4 */ /* 0x000fc4000f8e021b */
[----:B---3--:R-:W-:Y:S01]  /*31f0*/  UIMAD.WIDE.U32 UR28, UR42, UR8, URZ ;  /* 0x000000082a1c72a5 */ /* 0x008fe2000f8e00ff */
[----:B------:R-:W-:Y:S01]  /*3200*/  ISETP.EQ.AND P0, PT, R2, RZ, !P0 ;  /* 0x000000ff0200720c */ /* 0x000fe20004702270 */
[----:B------:R-:W-:Y:S02]  /*3210*/  UIMAD UR33, UR42, UR33, UR25 ;  /* 0x000000212a2172a4 */ /* 0x000fe4000f8e0219 */
[----:B----4-:R-:W-:Y:S01]  /*3220*/  ULEA UR25, UP2, UR28, UR16, 0x2 ;  /* 0x000000101c197291 */ /* 0x010fe2000f8410ff */
[----:B------:R-:W-:Y:S01]  /*3230*/  P2R R118, PR, RZ, 0x1 ;  /* 0x00000001ff767803 */ /* 0x000fe20000000000 */
[----:B------:R-:W-:Y:S02]  /*3240*/  UIMAD UR9, UR42, UR9, UR29 ;  /* 0x000000092a0972a4 */ /* 0x000fe4000f8e021d */
[----:B------:R-:W-:Y:S02]  /*3250*/  ULEA UR32, UP0, UR24, UR18, 0x2 ;  /* 0x0000001218207291 */ /* 0x000fe4000f8010ff */
[----:B------:R-:W-:-:S02]  /*3260*/  ULEA.HI.X UR28, UR28, UR17, UR9, 0x2, UP2 ;  /* 0x000000111c1c7291 */ /* 0x000fc400090f1409 */
[----:B------:R-:W-:Y:S01]  /*3270*/  USHF.L.U32 UR8, UR40, 0x8, URZ ;  /* 0x0000000828087899 */ /* 0x000fe200080006ff */
[----:B------:R-:W-:Y:S01]  /*3280*/  UMOV UR17, 0x400 ;  /* 0x0000040000117882 */ /* 0x000fe20000000000 */
[----:B-----5:R-:W-:Y:S02]  /*3290*/  ULEA UR27, UP1, UR26, UR38, 0x2 ;  /* 0x000000261a1b7291 */ /* 0x020fe4000f8210ff */
[----:B------:R-:W-:Y:S02]  /*32a0*/  ULEA UR17, UR43, UR17, 0x18 ;  /* 0x000000112b117291 */ /* 0x000fe4000f8ec0ff */
[----:B------:R-:W-:Y:S02]  /*32b0*/  UIADD3 UR9, UPT, UPT, UR14, -0x2, URZ ;  /* 0xfffffffe0e097890 */ /* 0x000fe4000fffe0ff */
[----:B------:R-:W-:Y:S02]  /*32c0*/  ULEA.HI.X UR29, UR24, UR19, UR33, 0x2, UP0 ;  /* 0x00000013181d7291 */ /* 0x000fe400080f1421 */
[----:B------:R-:W-:-:S02]  /*32d0*/  USHF.L.U64.HI UR19, UR10, 0x2, UR11 ;  /* 0x000000020a137899 */ /* 0x000fc4000801020b */
[----:B------:R-:W-:Y:S02]  /*32e0*/  ULEA.HI.X UR26, UR26, UR39, UR23, 0x2, UP1 ;  /* 0x000000271a1a7291 */ /* 0x000fe400088f1417 */
[----:B------:R-:W-:Y:S02]  /*32f0*/  ULOP3.LUT UR11, UR8, 0x100, URZ, 0xc0, !UPT ;  /* 0x00000100080b7892 */ /* 0x000fe4000f8ec0ff */
[----:B------:R-:W-:Y:S01]  /*3300*/  UIADD3 UR33, UPT, UPT, UR17, 0x1ae0, URZ ;  /* 0x00001ae011217890 */ /* 0x000fe2000fffe0ff */
[----:B------:R-:W1:Y:S01]  /*3310*/  LDCU UR40, c[0x0][0x394] ;  /* 0x00007280ff2877ac */ /* 0x000e620008000800 */
[----:B------:R-:W2:Y:S01]  /*3320*/  LDCU UR42, c[0x0][0x38c] ;  /* 0x00007180ff2a77ac */ /* 0x000ea20008000800 */
[----:B------:R-:W-:Y:S02]  /*3330*/  UIMAD UR16, UR9, UR41, URZ ;  /* 0x00000029091072a4 */ /* 0x000fe4000f8e02ff */
[----:B------:R-:W-:Y:S02]  /*3340*/  USHF.L.U64.HI UR24, UR34, 0x2, UR35 ;  /* 0x0000000222187899 */ /* 0x000fe40008010223 */
[----:B0-----:R-:W-:-:S02]  /*3350*/  USHF.L.U64.HI UR23, UR36, 0x2, UR37 ;  /* 0x0000000224177899 */ /* 0x001fc40008010225 */
[----:B------:R-:W-:Y:S01]  /*3360*/  UIADD3 UR17, UPT, UPT, UR17, 0x24e0, URZ ;  /* 0x000024e011117890 */ /* 0x000fe2000fffe0ff */
[----:B------:R-:W-:-:S11]  /*3370*/  UMOV UR8, URZ ;  /* 0x000000ff00087c82 */ /* 0x000fd60008000000 */
.L_x_1825:
[----:B------:R-:W-:Y:S02]  /*3380*/  MOV R6, UR25 ;  /* 0x0000001900067c02 */ /* 0x000fe40008000f00 */
[----:B------:R-:W-:-:S05]  /*3390*/  MOV R7, UR28 ;  /* 0x0000001c00077c02 */ /* 0x000fca0008000f00 */
[----:B------:R-:W3:Y:S01]  /*33a0*/  LDG.E R92, desc[UR30][R6.64] ;  /* 0x0000001e065c7981 */ /* 0x000ee2000c1e1900 */
[----:B-1----:R-:W-:Y:S02]  /*33b0*/  MOV R2, UR32 ;  /* 0x0000002000027c02 */ /* 0x002fe40008000f00 */
[----:B0-----:R-:W-:Y:S02]  /*33c0*/  MOV R5, UR26 ;  /* 0x0000001a00057c02 */ /* 0x001fe40008000f00 */
[----:B------:R-:W-:Y:S02]  /*33d0*/  MOV R3, UR29 ;  /* 0x0000001d00037c02 */ /* 0x000fe40008000f00 */
[----:B------:R-:W-:-:S03]  /*33e0*/  MOV R4, UR27 ;  /* 0x0000001b00047c02 */ /* 0x000fc60008000f00 */
[----:B------:R0:W4:Y:S04]  /*33f0*/  LDG.E R2, desc[UR30][R2.64] ;  /* 0x0000001e02027981 */ /* 0x000128000c1e1900 */
[----:B------:R-:W4:Y:S01]  /*3400*/  LDG.E R5, desc[UR30][R4.64] ;  /* 0x0000001e04057981 */ /* 0x000f22000c1e1900 */
[----:B------:R-:W5:Y:S01]  /*3410*/  S2UR UR18, SR_CgaCtaId ;  /* 0x00000000001279c3 */ /* 0x000f620000008800 */
[----:B------:R-:W-:Y:S01]  /*3420*/  UMOV UR9, 0x400 ;  /* 0x0000040000097882 */ /* 0x000fe20000000000 */
[----:B------:R-:W-:Y:S01]  /*3430*/  BSSY.RECONVERGENT B0, `(.L_x_1813) ;  /* 0x0000047000007945 */ /* 0x000fe20003800200 */
[----:B------:R-:W1:Y:S01]  /*3440*/  S2R R94, SR_TID.X ;  /* 0x00000000005e7919 */ /* 0x000e620000002100 */
[----:B-----5:R-:W-:Y:S01]  /*3450*/  ULEA UR9, UR18, UR9, 0x18 ;  /* 0x0000000912097291 */ /* 0x020fe2000f8ec0ff */
[----:B-1----:R-:W-:-:S02]  /*3460*/  ISETP.NE.AND P0, PT, R94, RZ, PT ;  /* 0x000000ff5e00720c */ /* 0x002fc40003f05270 */
[C---:B0-----:R-:W-:Y:S02]  /*3470*/  IADD3 R3, PT, PT, R94.reuse, 0x200, RZ ;  /* 0x000002005e037810 */ /* 0x041fe40007ffe0ff */
[----:B------:R-:W-:Y:S02]  /*3480*/  ISETP.NE.AND P1, PT, R94, 0x7f, PT ;  /* 0x0000007f5e00780c */ /* 0x000fe40003f25270 */
[----:B------:R-:W-:-:S04]  /*3490*/  SEL R3, R3, UR11, P0 ;  /* 0x0000000b03037c07 */ /* 0x000fc80008000000 */
[----:B------:R-:W-:Y:S01]  /*34a0*/  LEA R3, R3, UR9, 0x2 ;  /* 0x0000000903037c11 */ /* 0x000fe2000f8e10ff */
[----:B---3--:R-:W-:-:S04]  /*34b0*/  FMUL.FTZ R8, R92, 1.4426950216293334961 ;  /* 0x3fb8aa3b5c087820 */ /* 0x008fc80000410000 */
[C---:B------:R-:W-:Y:S01]  /*34c0*/  FMUL.FTZ R142, R8.reuse, R40 ;  /* 0x00000028088e7220 */ /* 0x040fe20000410000 */
[C---:B------:R-:W-:Y:S01]  /*34d0*/  FMUL.FTZ R129, R8.reuse, R39 ;  /* 0x0000002708817220 */ /* 0x040fe20000410000 */
[C---:B------:R-:W-:Y:S01]  /*34e0*/  FMUL.FTZ R128, R8.reuse, R38 ;  /* 0x0000002608807220 */ /* 0x040fe20000410000 */
[C---:B------:R-:W-:Y:S01]  /*34f0*/  FMUL.FTZ R127, R8.reuse, R37 ;  /* 0x00000025087f7220 */ /* 0x040fe20000410000 */
[C---:B------:R-:W-:Y:S01]  /*3500*/  FMUL.FTZ R126, R8.reuse, R35 ;  /* 0x00000023087e7220 */ /* 0x040fe20000410000 */
[C---:B------:R-:W-:Y:S01]  /*3510*/  FMUL.FTZ R125, R8.reuse, R33 ;  /* 0x00000021087d7220 */ /* 0x040fe20000410000 */
        /* <DEDUP_REMOVED lines=11> */
[----:B------:R-:W1:Y:S01]  /*35d0*/  MUFU.EX2 R129, R129 ;  /* 0x0000008100817308 */ /* 0x000e620000000800 */
[----:B----4-:R-:W-:-:S04]  /*35e0*/  FMUL.FTZ R2, R2, R5 ;  /* 0x0000000502027220 */ /* 0x010fc80000410000 */
[-C--:B------:R-:W-:Y:S01]  /*35f0*/  FMUL.FTZ R114, R0, R2.reuse ;  /* 0x0000000200727220 */ /* 0x080fe20000410000 */
[----:B0-----:R0:W-:Y:S01]  /*3600*/  STS [R3+0x1ae0], R142 ;  /* 0x001ae08e03007388 */ /* 0x0011e20000000800 */
[-C--:B------:R-:W-:Y:S01]  /*3610*/  FMUL.FTZ R113, R20, R2.reuse ;  /* 0x0000000214717220 */ /* 0x080fe20000410000 */
        /* <DEDUP_REMOVED lines=8> */
[----:B------:R-:W4:Y:S01]  /*36a0*/  MUFU.EX2 R127, R127 ;  /* 0x0000007f007f7308 */ /* 0x000f220000000800 */
[-C--:B------:R-:W-:Y:S01]  /*36b0*/  FMUL.FTZ R104, R53, R2.reuse ;  /* 0x0000000235687220 */ /* 0x080fe20000410000 */
[-C--:B------:R-:W-:Y:S01]  /*36c0*/  FMUL.FTZ R103, R51, R2.reuse ;  /* 0x0000000233677220 */ /* 0x080fe20000410000 */
[-C--:B------:R-:W-:Y:S01]  /*36d0*/  FMUL.FTZ R102, R55, R2.reuse ;  /* 0x0000000237667220 */ /* 0x080fe20000410000 */
[-C--:B------:R-:W-:Y:S01]  /*36e0*/  FMUL.FTZ R101, R52, R2.reuse ;  /* 0x0000000234657220 */ /* 0x080fe20000410000 */
[-C--:B------:R-:W-:Y:S01]  /*36f0*/  FMUL.FTZ R100, R59, R2.reuse ;  /* 0x000000023b647220 */ /* 0x080fe20000410000 */
[-C--:B------:R-:W-:Y:S01]  /*3700*/  FMUL.FTZ R98, R57, R2.reuse ;  /* 0x0000000239627220 */ /* 0x080fe20000410000 */
[----:B------:R-:W-:Y:S01]  /*3710*/  FMUL.FTZ R99, R90, R2 ;  /* 0x000000025a637220 */ /* 0x000fe20000410000 */
        /* <DEDUP_REMOVED lines=13> */
[----:B-1-34-:R-:W-:Y:S05]  /*37f0*/  @P1 BRA `(.L_x_1814) ;  /* 0x0000000000201947 */ /* 0x01afea0003800000 */
[----:B------:R-:W-:Y:S01]  /*3800*/  UISETP.NE.AND UP0, UPT, UR14, UR40, UPT ;  /* 0x000000280e00728c */ /* 0x000fe2000bf05270 */
[----:B------:R-:W-:-:S08]  /*3810*/  HFMA2 R96, -RZ, RZ, 1.875, 0 ;  /* 0x3f800000ff607431 */ /* 0x000fd000000001ff */
[----:B------:R-:W-:Y:S05]  /*3820*/  BRA.U !UP0, `(.L_x_1815) ;  /* 0x00000001081c7547 */ /* 0x000fea000b800000 */
[----:B------:R-:W-:Y:S01]  /*3830*/  USHF.L.U32 UR18, UR14, 0xa, URZ ;  /* 0x0000000a0e127899 */ /* 0x000fe200080006ff */
[----:B------:R-:W-:-:S03]  /*3840*/  MOV R96, UR33 ;  /* 0x0000002100607c02 */ /* 0x000fc60008000f00 */
[----:B------:R-:W-:-:S09]  /*3850*/  ULOP3.LUT UR18, UR18, 0x400, URZ, 0xc0, !UPT ;  /* 0x0000040012127892 */ /* 0x000fd2000f8ec0ff */
[----:B------:R-:W3:Y:S01]  /*3860*/  LDS R96, [R96+UR18] ;  /* 0x0000001260607984 */ /* 0x000ee20008000800 */
[----:B------:R-:W-:Y:S05]  /*3870*/  BRA `(.L_x_1815) ;  /* 0x0000000000087947 */ /* 0x000fea0003800000 */
.L_x_1814:
[----:B------:R-:W-:-:S06]  /*3880*/  LEA R96, R94, UR9, 0x2 ;  /* 0x000000095e607c11 */ /* 0x000fcc000f8e10ff */
[----:B------:R-:W1:Y:S02]  /*3890*/  LDS R96, [R96+0x22e4] ;  /* 0x0022e40060607984 */ /* 0x000e640000000800 */
.L_x_1815:
[----:B--2---:R-:W-:Y:S05]  /*38a0*/  BSYNC.RECONVERGENT B0 ;  /* 0x0000000000007941 */ /* 0x004fea0003800200 */
.L_x_1813:
[----:B------:R-:W-:Y:S02]  /*38b0*/  LOP3.LUT P1, RZ, R94, 0x1f, RZ, 0xc0, !PT ;  /* 0x0000001f5eff7812 */ /* 0x000fe4000782c0ff */
[----:B------:R-:W-:Y:S01]  /*38c0*/  MOV R2, UR14 ;  /* 0x0000000e00027c02 */ /* 0x000fe20008000f00 */
[----:B------:R-:W-:Y:S01]  /*38d0*/  HFMA2 R5, -RZ, RZ, 0, 0 ;  /* 0x00000000ff057431 */ /* 0x000fe200000001ff */
[----:B------:R-:W-:Y:S02]  /*38e0*/  MOV R4, 0x3f800000 ;  /* 0x3f80000000047802 */ /* 0x000fe40000000f00 */
        /* <DEDUP_REMOVED lines=9> */
[C---:B------:R-:W-:Y:S01]  /*3980*/  FMUL.FTZ R8, R128.reuse, R7 ;  /* 0x0000000780087220 */ /* 0x040fe20000410000 */
[----:B------:R-:W-:Y:S01]  /*3990*/  FFMA.FTZ R6, R128, R6, R137 ;  /* 0x0000000680067223 */ /* 0x000fe20000010089 */
[----:B------:R-:W-:-:S03]  /*39a0*/  FMUL.FTZ R139, R44, R35 ;  /* 0x000000232c8b7220 */ /* 0x000fc60000410000 */
[----:B------:R-:W-:Y:S02]  /*39b0*/  MOV R2, UR38 ;  /* 0x0000002600027c02 */ /* 0x000fe40008000f00 */
[----:B0-----:R-:W-:Y:S01]  /*39c0*/  MOV R3, UR39 ;  /* 0x0000002700037c02 */ /* 0x001fe20008000f00 */
[C---:B------:R-:W-:Y:S01]  /*39d0*/  FMUL.FTZ R7, R127.reuse, R8 ;  /* 0x000000087f077220 */ /* 0x040fe20000410000 */
        /* <DEDUP_REMOVED lines=35> */
[----:B------:R-:W-:Y:S01]  /*3c10*/  FMUL.FTZ R2, R116, R3 ;  /* 0x0000000374027220 */ /* 0x000fe20000410000 */
[----:B------:R-:W-:-:S03]  /*3c20*/  FFMA.FTZ R3, R115, R6, R134 ;  /* 0x0000000673037223 */ /* 0x000fc60000010086 */
[----:B------:R-:W-:Y:S01]  /*3c30*/  FMUL.FTZ R2, R115, R2 ;  /* 0x0000000273027220 */ /* 0x000fe20000410000 */
[----:B------:R-:W-:-:S03]  /*3c40*/  FFMA.FTZ R3, R109, R3, R132 ;  /* 0x000000036d037223 */ /* 0x000fc60000010084 */
[----:B------:R-:W-:-:S05]  /*3c50*/  FMUL.FTZ R2, R109, R2 ;  /* 0x000000026d027220 */ /* 0x000fca0000410000 */
        /* <DEDUP_REMOVED lines=14> */
[----:B------:R-:W2:Y:S04]  /*3d40*/  LDS.64 R2, [R141+0x10e0] ;  /* 0x0010e0008d027984 */ /* 0x000ea80000000a00 */
[----:B------:R-:W4:Y:S01]  /*3d50*/  LDS.64 R10, [R141+0x10e8] ;  /* 0x0010e8008d0a7984 */ /* 0x000f220000000a00 */
[-C--:B0-----:R-:W-:Y:S01]  /*3d60*/  FFMA.FTZ R146, R9, R6.reuse, R7 ;  /* 0x0000000609927223 */ /* 0x081fe20000010007 */
[----:B------:R-:W-:-:S03]  /*3d70*/  FMUL.FTZ R143, R8, R6 ;  /* 0x00000006088f7220 */ /* 0x000fc60000410000 */
[C---:B--2---:R-:W-:Y:S01]  /*3d80*/  FFMA.FTZ R146, R2.reuse, R146, R3 ;  /* 0x0000009202927223 */ /* 0x044fe20000010003 */
[----:B------:R-:W-:-:S03]  /*3d90*/  FMUL.FTZ R143, R2, R143 ;  /* 0x0000008f028f7220 */ /* 0x000fc60000410000 */
[C---:B----4-:R-:W-:Y:S01]  /*3da0*/  FFMA.FTZ R11, R10.reuse, R146, R11 ;  /* 0x000000920a0b7223 */ /* 0x050fe2000001000b */
[----:B------:R-:W-:Y:S01]  /*3db0*/  FMUL.FTZ R10, R10, R143 ;  /* 0x0000008f0a0a7220 */ /* 0x000fe20000410000 */
[----:B------:R-:W-:Y:S06]  /*3dc0*/  BRA.DIV UR18, `(.L_x_1817) ;  /* 0x0000003212e47947 */ /* 0x000fec000b800000 */
[----:B------:R-:W0:Y:S04]  /*3dd0*/  SHFL.UP PT, R146, R11, 0x1, RZ ;  /* 0x042000000b927989 */ /* 0x000e2800000e00ff */
[----:B------:R-:W2:Y:S01]  /*3de0*/  SHFL.UP PT, R143, R10, 0x1, RZ ;  /* 0x042000000a8f7989 */ /* 0x000ea200000e00ff */
[C---:B0-----:R-:W-:Y:S01]  /*3df0*/  FFMA.FTZ R146, R10.reuse, R146, R11 ;  /* 0x000000920a927223 */ /* 0x041fe2000001000b */
[----:B--2---:R-:W-:-:S04]  /*3e00*/  @P5 FMUL.FTZ R10, R10, R143 ;  /* 0x0000008f0a0a5220 */ /* 0x004fc80000410000 */
        /* <DEDUP_REMOVED lines=17> */
[----:B------:R0:W4:Y:S02]  /*3f20*/  SHFL.UP PT, R146, R11, 0x10, RZ ;  /* 0x060000000b927989 */ /* 0x00012400000e00ff */
.L_x_1843:
[C---:B----4-:R-:W-:Y:S01]  /*3f30*/  FFMA.FTZ R146, R10.reuse, R146, R11 ;  /* 0x000000920a927223 */ /* 0x050fe2000001000b */
[----:B------:R-:W-:Y:S01]  /*3f40*/  UMOV UR18, 0xffffffff ;  /* 0xffffffff00127882 */ /* 0x000fe20000000000 */
[----:B0-2---:R-:W-:-:S03]  /*3f50*/  @P1 FMUL.FTZ R10, R10, R149 ;  /* 0x000000950a0a1220 */ /* 0x005fc60000410000 */
[----:B------:R-:W-:Y:S01]  /*3f60*/  FSEL R11, R11, R146, !P1 ;  /* 0x000000920b0b7208 */ /* 0x000fe20004800000 */
[----:B------:R-:W-:Y:S06]  /*3f70*/  BRA.DIV UR18, `(.L_x_1818) ;  /* 0x00000036127c7947 */ /* 0x000fec000b800000 */
.L_x_1846:
[----:B------:R-:W-:-:S03]  /*3f80*/  UMOV UR18, 0xffffffff ;  /* 0xffffffff00127882 */ /* 0x000fc60000000000 */
[----:B------:R-:W-:Y:S05]  /*3f90*/  BRA.DIV UR18, `(.L_x_1819) ;  /* 0x00000036129c7947 */ /* 0x000fea000b800000 */
.L_x_1849:
[----:B------:R-:W-:-:S03]  /*3fa0*/  UMOV UR18, 0xffffffff ;  /* 0xffffffff00127882 */ /* 0x000fc60000000000 */
[----:B------:R-:W-:Y:S05]  /*3fb0*/  BRA.DIV UR18, `(.L_x_1820) ;  /* 0x0000003612bc7947 */ /* 0x000fea000b800000 */
[----:B------:R-:W0:Y:S04]  /*3fc0*/  SHFL.UP PT, R10, R10, 0x1, RZ ;  /* 0x042000000a0a7989 */ /* 0x000e2800000e00ff */
[----:B------:R-:W2:Y:S04]  /*3fd0*/  SHFL.UP PT, R11, R11, 0x1, RZ ;  /* 0x042000000b0b7989 */ /* 0x000ea800000e00ff */
[----:B-----5:R-:W4:Y:S04]  /*3fe0*/  SHFL.IDX PT, R4, R4, RZ, 0x1f ;  /* 0x00001fff04047589 */ /* 0x020f2800000e0000 */
[----:B------:R-:W0:Y:S02]  /*3ff0*/  SHFL.IDX PT, R5, R5, RZ, 0x1f ;  /* 0x00001fff05057589 */ /* 0x000e2400000e0000 */
.L_x_1855:
[C---:B0-2---:R-:W-:Y:S01]  /*4000*/  @P0 FFMA.FTZ R5, R10.reuse, R5, R11 ;  /* 0x000000050a050223 */ /* 0x045fe2000001000b */
        /* <DEDUP_REMOVED lines=11> */
.L_x_1816:
[----:B------:R-:W-:Y:S05]  /*40c0*/  WARPSYNC.ALL ;  /* 0x0000000000007948 */ /* 0x000fea0003800000 */
[----:B------:R-:W-:Y:S01]  /*40d0*/  BAR.SYNC.DEFER_BLOCKING 0x0 ;  /* 0x0000000000007b1d */ /* 0x000fe20000010000 */
[C---:B01-3-5:R-:W-:Y:S01]  /*40e0*/  FMUL.FTZ R4, R109.reuse, R96 ;  /* 0x000000606d047220 */ /* 0x06bfe20000410000 */
[----:B------:R-:W-:Y:S01]  /*40f0*/  FFMA.FTZ R3, R109, R99, R98 ;  /* 0x000000636d037223 */ /* 0x000fe20000010062 */
[----:B------:R-:W-:Y:S02]  /*4100*/  ISETP.NE.AND P0, PT, R118, RZ, PT ;  /* 0x000000ff7600720c */ /* 0x000fe40003f05270 */
        /* <DEDUP_REMOVED lines=10> */
[----:B------:R-:W-:Y:S01]  /*41b0*/  MOV R4, 0x3f800000 ;  /* 0x3f80000000047802 */ /* 0x000fe20000000f00 */
[----:B------:R-:W0:Y:S02]  /*41c0*/  LDS R2, [R130+0x10d4] ;  /* 0x0010d40082027984 */ /* 0x000e240000000800 */
        /* <DEDUP_REMOVED lines=15> */
[----:B------:R-:W-:Y:S02]  /*42c0*/  MOV R5, RZ ;  /* 0x000000ff00057202 */ /* 0x000fe40000000f00 */
[----:B------:R-:W-:Y:S01]  /*42d0*/  FFMA.FTZ R137, R127, R140, R156 ;  /* 0x0000008c7f897223 */ /* 0x000fe2000001009c */
[----:B------:R-:W-:-:S03]  /*42e0*/  FMUL.FTZ R2, R123, R2 ;  /* 0x000000027b027220 */ /* 0x000fc60000410000 */
[----:B------:R-:W-:Y:S01]  /*42f0*/  FFMA.FTZ R139, R126, R137, R139 ;  /* 0x000000897e8b7223 */ /* 0x000fe2000001008b */
[C---:B------:R-:W-:Y:S01]  /*4300*/  FMUL.FTZ R7, R125.reuse, R2 ;  /* 0x000000027d077220 */ /* 0x040fe20000410000 */
[----:B------:R-:W0:Y:S01]  /*4310*/  @P0 LDS.64 R4, [UR17] ;  /* 0x00000011ff040984 */ /* 0x000e220008000a00 */
[----:B------:R-:W-:Y:S01]  /*4320*/  ISETP.GT.U32.AND P0, PT, R94, 0x1f, PT ;  /* 0x0000001f5e00780c */ /* 0x000fe20003f04070 */
        /* <DEDUP_REMOVED lines=8> */
[----:B------:R-:W-:Y:S02]  /*43b0*/  FFMA.FTZ R145, R122, R144, R145 ;  /* 0x000000907a917223 */ /* 0x000fe40000010091 */
[----:B------:R1:W-:Y:S02]  /*43c0*/  STS.64 [R130+0x15e0], R2 ;  /* 0x0015e00282007388 */ /* 0x0003e40000000a00 */
        /* <DEDUP_REMOVED lines=61> */
[----:B------:R-:W-:Y:S04]  /*47a0*/  SHFL.DOWN PT, R152, R8, 0x1, 0x1f ;  /* 0x08201f0008987f89 */ /* 0x000fe800000e0000 */
[----:B------:R-:W-:Y:S04]  /*47b0*/  SHFL.IDX PT, R138, R8, RZ, 0x1f ;  /* 0x00001fff088a7589 */ /* 0x000fe800000e0000 */
[----:B------:R-:W0:Y:S04]  /*47c0*/  SHFL.IDX PT, R150, R9, RZ, 0x1f ;  /* 0x00001fff09967589 */ /* 0x000e2800000e0000 */
[----:B------:R1:W2:Y:S01]  /*47d0*/  SHFL.DOWN PT, R157, R9, 0x1, 0x1f ;  /* 0x08201f00099d7f89 */ /* 0x0002a200000e0000 */
[-C--:B0-----:R-:W-:Y:S01]  /*47e0*/  FFMA.FTZ R134, R5, R138.reuse, R150 ;  /* 0x0000008a05867223 */ /* 0x081fe20000010096 */
[----:B-1----:R-:W-:-:S07]  /*47f0*/  FMUL.FTZ R138, R4, R138 ;  /* 0x0000008a048a7220 */ /* 0x002fce0000410000 */
.L_x_1872:
[----:B------:R-:W-:Y:S02]  /*4800*/  MOV R9, R156 ;  /* 0x0000009c00097202 */ /* 0x000fe40000000f00 */
[----:B------:R-:W-:Y:S02]  /*4810*/  MOV R8, R154 ;  /* 0x0000009a00087202 */ /* 0x000fe40000000f00 */
[----:B------:R-:W-:Y:S01]  /*4820*/  MOV R5, R134 ;  /* 0x0000008600057202 */ /* 0x000fe20000000f00 */
[C---:B--2---:R-:W-:Y:S01]  /*4830*/  @P0 FFMA.FTZ R9, R152.reuse, R9, R157 ;  /* 0x0000000998090223 */ /* 0x044fe2000001009d */
        /* <DEDUP_REMOVED lines=12> */
.L_x_1821:
[----:B------:R-:W-:Y:S05]  /*4900*/  WARPSYNC.ALL ;  /* 0x0000000000007948 */ /* 0x000fea0003800000 */
[----:B------:R-:W-:Y:S01]  /*4910*/  BAR.SYNC.DEFER_BLOCKING 0x0 ;  /* 0x0000000000007b1d */ /* 0x000fe20000010000 */
[----:B0-----:R-:W-:Y:S01]  /*4920*/  SHF.R.U32.HI R3, RZ, 0x2, R94 ;  /* 0x00000002ff037819 */ /* 0x001fe2000001165e */
[----:B------:R-:W-:Y:S01]  /*4930*/  FFMA.FTZ R7, R0, R142, RZ ;  /* 0x0000008e00077223 */ /* 0x000fe200000100ff */
[----:B------:R-:W-:Y:S02]  /*4940*/  ISETP.GT.AND P1, PT, R50, 0x1e, PT ;  /* 0x0000001e3200780c */ /* 0x000fe40003f24270 */
[----:B------:R-:W-:Y:S01]  /*4950*/  IADD3 R2, PT, PT, R3, R94, RZ ;  /* 0x0000005e03027210 */ /* 0x000fe20007ffe0ff */
[----:B------:R-:W-:Y:S01]  /*4960*/  FFMA.FTZ R6, R20, R135, R7 ;  /* 0x0000008714067223 */ /* 0x000fe20000010007 */
[----:B------:R-:W-:Y:S01]  /*4970*/  FFMA.FTZ R135, R48, -R39, R135 ;  /* 0x8000002730877223 */ /* 0x000fe20000010087 */
[----:B------:R-:W-:Y:S01]  /*4980*/  ISETP.GT.AND P0, PT, R50, 0x1d, PT ;  /* 0x0000001d3200780c */ /* 0x000fe20003f04270 */
[----:B------:R-:W-:Y:S01]  /*4990*/  BSSY.RECONVERGENT B0, `(.L_x_1823) ;  /* 0x00000d0000007945 */ /* 0x000fe20003800200 */
[----:B------:R-:W-:Y:S01]  /*49a0*/  LEA R2, R2, UR9, 0x3 ;  /* 0x0000000902027c11 */ /* 0x000fe2000f8e18ff */
[----:B------:R-:W-:Y:S01]  /*49b0*/  FFMA.FTZ R7, R19, R140, R6 ;  /* 0x0000008c13077223 */ /* 0x000fe20000010006 */
[----:B------:R-:W-:Y:S01]  /*49c0*/  FFMA.FTZ R140, R41, -R38, R140 ;  /* 0x80000026298c7223 */ /* 0x000fe2000001008c */
[----:B------:R-:W-:-:S03]  /*49d0*/  ISETP.NE.AND P2, PT, R94, RZ, PT ;  /* 0x000000ff5e00720c */ /* 0x000fc60003f45270 */
[----:B------:R-:W0:Y:S10]  /*49e0*/  LDS R2, [R2+0x15e4] ;  /* 0x0015e40002027984 */ /* 0x000e340000000800 */
[----:B------:R1:W-:Y:S01]  /*49f0*/  @!P2 STS.64 [UR17], R4 ;  /* 0x00000004ff00a988 */ /* 0x0003e20008000a11 */
[----:B0-----:R-:W-:Y:S01]  /*4a00*/  FFMA.FTZ R99, R2, R96, R99 ;  /* 0x0000006002637223 */ /* 0x001fe20000010063 */
[----:B------:R-:W-:Y:S01]  /*4a10*/  FFMA.FTZ R2, R18, R137, R7 ;  /* 0x0000008912027223 */ /* 0x000fe20000010007 */
[----:B------:R-:W-:-:S02]  /*4a20*/  FFMA.FTZ R137, R46, -R37, R137 ;  /* 0x800000252e897223 */ /* 0x000fc40000010089 */
        /* <DEDUP_REMOVED lines=10> */
[----:B------:R-:W-:Y:S01]  /*4ad0*/  FMUL.FTZ R116, R109, R83 ;  /* 0x000000536d747220 */ /* 0x000fe20000410000 */
[----:B------:R-:W-:Y:S01]  /*4ae0*/  FFMA.FTZ R117, R117, R101, R102 ;  /* 0x0000006575757223 */ /* 0x000fe20000010066 */
[----:B------:R-:W-:Y:S01]  /*4af0*/  FFMA.FTZ R7, R14, R147, R7 ;  /* 0x000000930e077223 */ /* 0x000fe20000010007 */
[----:B-1----:R-:W-:Y:S01]  /*4b00*/  FMUL.FTZ R5, R92, R101 ;  /* 0x000000655c057220 */ /* 0x002fe20000410000 */
[----:B------:R-:W-:Y:S01]  /*4b10*/  FADD.FTZ R61, R116, R61 ;  /* 0x0000003d743d7221 */ /* 0x000fe20000010000 */
[----:B------:R-:W-:Y:S01]  /*4b20*/  FFMA.FTZ R103, R120, R117, R103 ;  /* 0x0000007578677223 */ /* 0x000fe20000010067 */
[----:B------:R-:W-:Y:S01]  /*4b30*/  FFMA.FTZ R2, R12, R144, R7 ;  /* 0x000000900c027223 */ /* 0x000fe20000010007 */
[----:B------:R-:W-:Y:S01]  /*4b40*/  FFMA.FTZ R7, R43, -R40, R142 ;  /* 0x800000282b077223 */ /* 0x000fe2000001008e */
[----:B------:R-:W-:Y:S01]  /*4b50*/  FFMA.FTZ R144, R31, -R22, R144 ;  /* 0x800000161f907223 */ /* 0x000fe20000010090 */
        /* <DEDUP_REMOVED lines=10> */
[----:B------:R-:W-:Y:S01]  /*4c00*/  FMUL.FTZ R102, R105, R22 ;  /* 0x0000001669667220 */ /* 0x000fe20000410000 */
[----:B------:R-:W-:Y:S01]  /*4c10*/  FMUL.FTZ R106, R103, R13 ;  /* 0x0000000d676a7220 */ /* 0x000fe20000410000 */
[----:B------:R-:W-:Y:S01]  /*4c20*/  FFMA.FTZ R107, R124, R121, R107 ;  /* 0x000000797c6b7223 */ /* 0x000fe2000001006b */
[----:B------:R-:W-:Y:S01]  /*4c30*/  FFMA.FTZ R96, R52, R136, R149 ;  /* 0x0000008834607223 */ /* 0x000fe20000010095 */
[----:B------:R-:W-:Y:S01]  /*4c40*/  FFMA.FTZ R133, R28, -R95, R133 ;  /* 0x8000005f1c857223 */ /* 0x000fe20000010085 */
[-C--:B------:R-:W-:Y:S01]  /*4c50*/  FFMA.FTZ R136, R27, -R84.reuse, R136 ;  /* 0x800000541b887223 */ /* 0x080fe20000010088 */
[----:B------:R-:W-:Y:S01]  /*4c60*/  FFMA.FTZ R123, R123, R107, R108 ;  /* 0x0000006b7b7b7223 */ /* 0x000fe2000001006c */
[----:B------:R-:W-:Y:S01]  /*4c70*/  FMUL.FTZ R98, R107, R29 ;  /* 0x0000001d6b627220 */ /* 0x000fe20000410000 */
[----:B------:R-:W-:Y:S01]  /*4c80*/  FMUL.FTZ R108, R117, R95 ;  /* 0x0000005f756c7220 */ /* 0x000fe20000410000 */
[----:B------:R-:W-:Y:S01]  /*4c90*/  FADD.FTZ R67, R102, R67 ;  /* 0x0000004366437221 */ /* 0x000fe20000010000 */
[----:B------:R-:W-:Y:S01]  /*4ca0*/  FFMA.FTZ R125, R125, R123, R110 ;  /* 0x0000007b7d7d7223 */ /* 0x000fe2000001006e */
[----:B------:R-:W-:Y:S01]  /*4cb0*/  FMUL.FTZ R110, R101, R84 ;  /* 0x00000054656e7220 */ /* 0x000fe20000410000 */
[----:B------:R-:W-:Y:S01]  /*4cc0*/  FADD.FTZ R54, R120, R54 ;  /* 0x0000003678367221 */ /* 0x000fe20000010000 */
[----:B------:R-:W-:Y:S01]  /*4cd0*/  FADD.FTZ R58, R108, R58 ;  /* 0x0000003a6c3a7221 */ /* 0x000fe20000010000 */
[----:B------:R-:W-:Y:S01]  /*4ce0*/  FFMA.FTZ R111, R126, R125, R111 ;  /* 0x0000007d7e6f7223 */ /* 0x000fe2000001006f */
[----:B------:R-:W-:Y:S01]  /*4cf0*/  FADD.FTZ R63, R110, R63 ;  /* 0x0000003f6e3f7221 */ /* 0x000fe20000010000 */
[----:B------:R-:W-:Y:S01]  /*4d00*/  FADD.FTZ R65, R106, R65 ;  /* 0x000000416a417221 */ /* 0x000fe20000010000 */
[----:B------:R-:W-:Y:S01]  /*4d10*/  FADD.FTZ R69, R98, R69 ;  /* 0x0000004562457221 */ /* 0x000fe20000010000 */
[----:B------:R-:W-:Y:S01]  /*4d20*/  FFMA.FTZ R127, R127, R111, R112 ;  /* 0x0000006f7f7f7223 */ /* 0x000fe20000010070 */
[----:B------:R-:W-:Y:S01]  /*4d30*/  FMUL.FTZ R8, R111, R37 ;  /* 0x000000256f087220 */ /* 0x000fe20000410000 */
[----:B------:R-:W-:-:S02]  /*4d40*/  FMUL.FTZ R112, R115, R87 ;  /* 0x0000005773707220 */ /* 0x000fc40000410000 */
[----:B------:R-:W-:Y:S01]  /*4d50*/  FFMA.FTZ R113, R128, R127, R113 ;  /* 0x0000007f80717223 */ /* 0x000fe20000010071 */
[----:B------:R-:W-:Y:S01]  /*4d60*/  FMUL.FTZ R11, R127, R38 ;  /* 0x000000267f0b7220 */ /* 0x000fe20000410000 */
[----:B------:R-:W-:Y:S01]  /*4d70*/  FADD.FTZ R56, R112, R56 ;  /* 0x0000003870387221 */ /* 0x000fe20000010000 */
[----:B------:R-:W-:Y:S01]  /*4d80*/  FADD.FTZ R66, R8, R66 ;  /* 0x0000004208427221 */ /* 0x000fe20000010000 */
[----:B------:R-:W-:Y:S01]  /*4d90*/  FFMA.FTZ R129, R129, R113, R114 ;  /* 0x0000007181817223 */ /* 0x000fe20000010072 */
[----:B------:R-:W-:Y:S01]  /*4da0*/  FMUL.FTZ R6, R113, R39 ;  /* 0x0000002771067220 */ /* 0x000fe20000410000 */
[----:B------:R-:W-:Y:S01]  /*4db0*/  FFMA.FTZ R114, R26, -R87, R131 ;  /* 0x800000571a727223 */ /* 0x000fe20000010083 */
[----:B------:R-:W-:Y:S01]  /*4dc0*/  FADD.FTZ R73, R11, R73 ;  /* 0x000000490b497221 */ /* 0x000fe20000010000 */
[----:B------:R-:W-:Y:S01]  /*4dd0*/  FMUL.FTZ R2, R129, R40 ;  /* 0x0000002881027220 */ /* 0x000fe20000410000 */
[----:B------:R-:W-:-:S03]  /*4de0*/  FADD.FTZ R68, R6, R68 ;  /* 0x0000004406447221 */ /* 0x000fc60000010000 */
[C---:B------:R-:W-:Y:S01]  /*4df0*/  FFMA.FTZ R9, R2.reuse, R7, RZ ;  /* 0x0000000702097223 */ /* 0x040fe200000100ff */
[----:B------:R-:W-:-:S03]  /*4e00*/  FADD.FTZ R75, R2, R75 ;  /* 0x0000004b024b7221 */ /* 0x000fc60000010000 */
[----:B------:R-:W-:-:S04]  /*4e10*/  FFMA.FTZ R10, R6, R135, R9 ;  /* 0x00000087060a7223 */ /* 0x000fc80000010009 */
[----:B------:R-:W-:Y:S01]  /*4e20*/  FFMA.FTZ R9, R11, R140, R10 ;  /* 0x0000008c0b097223 */ /* 0x000fe2000001000a */
[----:B------:R-:W-:Y:S01]  /*4e30*/  FFMA.FTZ R10, R59, R131, R96 ;  /* 0x000000833b0a7223 */ /* 0x000fe20000010060 */
[----:B------:R-:W-:Y:S02]  /*4e40*/  FMUL.FTZ R96, R125, R35 ;  /* 0x000000237d607220 */ /* 0x000fe40000410000 */
[----:B------:R-:W-:Y:S01]  /*4e50*/  FFMA.FTZ R149, R8, R137, R9 ;  /* 0x0000008908957223 */ /* 0x000fe20000010009 */
[----:B------:R-:W-:Y:S01]  /*4e60*/  FMUL.FTZ R9, R123, R33 ;  /* 0x000000217b097220 */ /* 0x000fe20000410000 */
[----:B------:R-:W-:Y:S01]  /*4e70*/  FFMA.FTZ R151, R57, R155, R10 ;  /* 0x0000009b39977223 */ /* 0x000fe2000001000a */
[----:B------:R-:W-:Y:S01]  /*4e80*/  FFMA.FTZ R155, R24, -R83, R155 ;  /* 0x80000053189b7223 */ /* 0x000fe2000001009b */
[----:B------:R-:W-:Y:S01]  /*4e90*/  FFMA.FTZ R100, R96, R139, R149 ;  /* 0x0000008b60647223 */ /* 0x000fe20000010095 */
[----:B------:R-:W-:Y:S01]  /*4ea0*/  FADD.FTZ R64, R9, R64 ;  /* 0x0000004009407221 */ /* 0x000fe20000010000 */
[----:B------:R-:W-:Y:S01]  /*4eb0*/  FFMA.FTZ R10, R90, R132, R151 ;  /* 0x000000845a0a7223 */ /* 0x000fe20000010097 */
[----:B------:R-:W-:Y:S01]  /*4ec0*/  FFMA.FTZ R132, R23, -R74, R132 ;  /* 0x8000004a17847223 */ /* 0x000fe20000010084 */
[----:B------:R-:W-:Y:S01]  /*4ed0*/  FFMA.FTZ R149, R9, R141, R100 ;  /* 0x0000008d09957223 */ /* 0x000fe20000010064 */
[-C--:B------:R-:W-:Y:S01]  /*4ee0*/  FFMA.FTZ R100, R34, -R25.reuse, R147 ;  /* 0x8000001922647223 */ /* 0x080fe20000010093 */
[----:B------:R-:W-:Y:S01]  /*4ef0*/  FMUL.FTZ R147, R121, R25 ;  /* 0x0000001979937220 */ /* 0x000fe20000410000 */
[----:B------:R-:W0:Y:S01]  /*4f00*/  SHFL.DOWN PT, R151, R10, 0x1, 0x1f ;  /* 0x08201f000a977f89 */ /* 0x000e2200000e0000 */
[----:B------:R-:W-:Y:S01]  /*4f10*/  FFMA.FTZ R104, R98, R143, R149 ;  /* 0x0000008f62687223 */ /* 0x000fe20000010095 */
[----:B------:R-:W-:Y:S01]  /*4f20*/  FADD.FTZ R71, R96, R71 ;  /* 0x0000004760477221 */ /* 0x000fe20000010000 */
[----:B------:R-:W-:-:S02]  /*4f30*/  FADD.FTZ R62, R147, R62 ;  /* 0x0000003e933e7221 */ /* 0x000fc40000010000 */
[----:B------:R-:W-:Y:S01]  /*4f40*/  FFMA.FTZ R149, R147, R100, R104 ;  /* 0x0000006493957223 */ /* 0x000fe20000010068 */
[----:B------:R-:W-:-:S03]  /*4f50*/  FMUL.FTZ R104, R119, R21 ;  /* 0x0000001577687220 */ /* 0x000fc60000410000 */
[----:B------:R-:W-:Y:S01]  /*4f60*/  FFMA.FTZ R149, R102, R144, R149 ;  /* 0x0000009066957223 */ /* 0x000fe20000010095 */
[----:B------:R-:W-:-:S03]  /*4f70*/  FADD.FTZ R60, R104, R60 ;  /* 0x0000003c683c7221 */ /* 0x000fc60000010000 */
[----:B------:R-:W-:-:S04]  /*4f80*/  FFMA.FTZ R149, R104, R145, R149 ;  /* 0x0000009168957223 */ /* 0x000fc80000010095 */
[----:B------:R-:W-:-:S04]  /*4f90*/  FFMA.FTZ R149, R106, R153, R149 ;  /* 0x000000996a957223 */ /* 0x000fc80000010095 */
[----:B------:R-:W-:Y:S01]  /*4fa0*/  FFMA.FTZ R149, R108, R133, R149 ;  /* 0x000000856c957223 */ /* 0x000fe20000010095 */
[----:B------:R-:W-:Y:S01]  /*4fb0*/  FMUL.FTZ R133, R133, R4 ;  /* 0x0000000485857220 */ /* 0x000fe20000410000 */
[----:B------:R-:W-:Y:S01]  /*4fc0*/  FMUL.FTZ R4, R92, R103 ;  /* 0x000000675c047220 */ /* 0x000fe20000410000 */
[----:B0-----:R-:W-:Y:S01]  /*4fd0*/  @!P1 FADD.FTZ R10, R10, R151 ;  /* 0x000000970a0a9221 */ /* 0x001fe20000010000 */
[----:B------:R-:W-:Y:S01]  /*4fe0*/  FFMA.FTZ R149, R110, R136, R149 ;  /* 0x000000886e957223 */ /* 0x000fe20000010095 */
[----:B------:R-:W-:Y:S01]  /*4ff0*/  FMUL.FTZ R136, R136, R5 ;  /* 0x0000000588887220 */ /* 0x000fe20000410000 */
[----:B------:R-:W-:Y:S01]  /*5000*/  FMUL.FTZ R153, R153, R4 ;  /* 0x0000000499997220 */ /* 0x000fe20000410000 */
[----:B------:R-:W-:Y:S01]  /*5010*/  FMUL.FTZ R4, R92, R119 ;  /* 0x000000775c047220 */ /* 0x000fe20000410000 */
[----:B------:R-:W-:Y:S01]  /*5020*/  FFMA.FTZ R149, R112, R114, R149 ;  /* 0x0000007270957223 */ /* 0x000fe20000010095 */
[----:B------:R-:W0:Y:S01]  /*5030*/  SHFL.DOWN PT, R151, R10, 0x2, 0x1f ;  /* 0x08401f000a977f89 */ /* 0x000e2200000e0000 */
        /* <DEDUP_REMOVED lines=8> */
[C---:B------:R-:W-:Y:S01]  /*50c0*/  FMUL.FTZ R4, R92.reuse, R123 ;  /* 0x0000007b5c047220 */ /* 0x040fe20000410000 */
[----:B------:R-:W-:Y:S01]  /*50d0*/  FMUL.FTZ R5, R92, R121 ;  /* 0x000000795c057220 */ /* 0x000fe20000410000 */
[----:B------:R-:W-:Y:S01]  /*50e0*/  FFMA.FTZ R155, R24, R109, R155 ;  /* 0x0000006d189b7223 */ /* 0x000fe2000001009b */
[----:B------:R-:W1:Y:S01]  /*50f0*/  SHFL.DOWN PT, R122, R131, 0x1, 0x1f ;  /* 0x08201f00837a7f89 */ /* 0x000e6200000e0000 */
        /* <DEDUP_REMOVED lines=8> */
[----:B------:R-:W-:Y:S01]  /*5180*/  FFMA.FTZ R143, R36, R107, R143 ;  /* 0x0000006b248f7223 */ /* 0x000fe2000001008f */
[----:B------:R-:W-:Y:S01]  /*5190*/  FFMA.FTZ R139, R44, R125, R139 ;  /* 0x0000007d2c8b7223 */ /* 0x000fe2000001008b */
[----:B------:R-:W-:Y:S01]  /*51a0*/  FMUL.FTZ R137, R137, R4 ;  /* 0x0000000489897220 */ /* 0x000fe20000410000 */
[----:B0-----:R-:W-:Y:S01]  /*51b0*/  @!P0 FADD.FTZ R10, R10, R151 ;  /* 0x000000970a0a8221 */ /* 0x001fe20000010000 */
[-C--:B------:R-:W-:Y:S01]  /*51c0*/  FMUL.FTZ R4, R92, R113.reuse ;  /* 0x000000715c047220 */ /* 0x080fe20000410000 */
[----:B------:R-:W-:Y:S01]  /*51d0*/  FADD.FTZ R88, R155, R88 ;  /* 0x000000589b587221 */ /* 0x000fe20000010000 */
[----:B------:R-:W-:Y:S01]  /*51e0*/  FADD.FTZ R86, R101, R86 ;  /* 0x0000005665567221 */ /* 0x000fe20000010000 */
[----:B------:R-:W-:Y:S01]  /*51f0*/  FADD.FTZ R82, R153, R82 ;  /* 0x0000005299527221 */ /* 0x000fe20000010000 */
[----:B------:R-:W0:Y:S01]  /*5200*/  SHFL.DOWN PT, R149, R10, 0x4, 0x1f ;  /* 0x08801f000a957f89 */ /* 0x000e2200000e0000 */
[----:B------:R-:W-:Y:S01]  /*5210*/  FMUL.FTZ R135, R135, R4 ;  /* 0x0000000487877220 */ /* 0x000fe20000410000 */
[----:B------:R-:W-:Y:S01]  /*5220*/  FADD.FTZ R80, R105, R80 ;  /* 0x0000005069507221 */ /* 0x000fe20000010000 */
[----:B------:R-:W-:Y:S01]  /*5230*/  FADD.FTZ R78, R143, R78 ;  /* 0x0000004e8f4e7221 */ /* 0x000fe20000010000 */
[----:B------:R-:W-:Y:S01]  /*5240*/  FADD.FTZ R76, R139, R76 ;  /* 0x0000004c8b4c7221 */ /* 0x000fe20000010000 */
[----:B------:R-:W-:Y:S01]  /*5250*/  FFMA.FTZ R4, R48, R113, R135 ;  /* 0x0000007130047223 */ /* 0x000fe20000010087 */
[----:B-1----:R-:W-:Y:S01]  /*5260*/  @!P1 FADD.FTZ R131, R131, R122 ;  /* 0x0000007a83839221 */ /* 0x002fe20000010000 */
[----:B------:R-:W-:-:S02]  /*5270*/  ISETP.GT.AND P1, PT, R50, 0x1b, PT ;  /* 0x0000001b3200780c */ /* 0x000fc40003f24270 */
[----:B------:R-:W-:Y:S02]  /*5280*/  FADD.FTZ R77, R4, R77 ;  /* 0x0000004d044d7221 */ /* 0x000fe40000010000 */
[----:B------:R-:W1:Y:S09]  /*5290*/  SHFL.DOWN PT, R122, R131, 0x2, 0x1f ;  /* 0x08401f00837a7f89 */ /* 0x000e7200000e0000 */
[----:B0-----:R-:W-:-:S05]  /*52a0*/  @!P1 FADD.FTZ R10, R10, R149 ;  /* 0x000000950a0a9221 */ /* 0x001fca0000010000 */
[----:B------:R-:W0:Y:S01]  /*52b0*/  SHFL.DOWN PT, R149, R10, 0x8, 0x1f ;  /* 0x09001f000a957f89 */ /* 0x000e2200000e0000 */
[----:B-1----:R-:W-:Y:S01]  /*52c0*/  @!P0 FADD.FTZ R131, R131, R122 ;  /* 0x0000007a83838221 */ /* 0x002fe20000010000 */
[----:B------:R-:W-:-:S04]  /*52d0*/  ISETP.GT.AND P0, PT, R50, 0x17, PT ;  /* 0x000000173200780c */ /* 0x000fc80003f04270 */
[----:B------:R-:W1:Y:S09]  /*52e0*/  SHFL.DOWN PT, R122, R131, 0x4, 0x1f ;  /* 0x08801f00837a7f89 */ /* 0x000e7200000e0000 */
[----:B0-----:R-:W-:Y:S01]  /*52f0*/  @!P0 FADD.FTZ R10, R10, R149 ;  /* 0x000000950a0a8221 */ /* 0x001fe20000010000 */
[----:B------:R-:W-:-:S04]  /*5300*/  FMUL.FTZ R149, R92, R99 ;  /* 0x000000635c957220 */ /* 0x000fc80000410000 */
[----:B------:R-:W-:Y:S01]  /*5310*/  FMUL.FTZ R132, R132, R149 ;  /* 0x0000009584847220 */ /* 0x000fe20000410000 */
[----:B------:R-:W-:-:S03]  /*5320*/  FMUL.FTZ R149, R92, R115 ;  /* 0x000000735c957220 */ /* 0x000fc60000410000 */
[----:B------:R-:W-:Y:S01]  /*5330*/  FFMA.FTZ R132, R23, R99, R132 ;  /* 0x0000006317847223 */ /* 0x000fe20000010084 */
[----:B------:R-:W-:Y:S01]  /*5340*/  FMUL.FTZ R149, R114, R149 ;  /* 0x0000009572957220 */ /* 0x000fe20000410000 */
[----:B------:R-:W0:Y:S01]  /*5350*/  SHFL.DOWN PT, R99, R10, 0x10, 0x1f ;  /* 0x0a001f000a637f89 */ /* 0x000e2200000e0000 */
[----:B-1----:R-:W-:Y:S01]  /*5360*/  @!P1 FADD.FTZ R131, R131, R122 ;  /* 0x0000007a83839221 */ /* 0x002fe20000010000 */
[----:B------:R-:W-:Y:S01]  /*5370*/  FADD.FTZ R97, R132, R97 ;  /* 0x0000006184617221 */ /* 0x000fe20000010000 */
[----:B------:R-:W-:-:S03]  /*5380*/  FFMA.FTZ R94, R26, R115, R149 ;  /* 0x000000731a5e7223 */ /* 0x000fc60000010095 */
[----:B------:R-:W1:Y:S01]  /*5390*/  SHFL.DOWN PT, R112, R131, 0x8, 0x1f ;  /* 0x09001f0083707f89 */ /* 0x000e6200000e0000 */
[----:B------:R-:W-:Y:S01]  /*53a0*/  FADD.FTZ R93, R94, R93 ;  /* 0x0000005d5e5d7221 */ /* 0x000fe20000010000 */
[----:B------:R-:W-:-:S04]  /*53b0*/  FFMA.FTZ R94, R28, R117, R133 ;  /* 0x000000751c5e7223 */ /* 0x000fc80000010085 */
[----:B------:R-:W-:Y:S01]  /*53c0*/  FADD.FTZ R91, R94, R91 ;  /* 0x0000005b5e5b7221 */ /* 0x000fe20000010000 */
[----:B------:R-:W-:-:S04]  /*53d0*/  FFMA.FTZ R94, R32, R119, R145 ;  /* 0x00000077205e7223 */ /* 0x000fc80000010091 */
[----:B------:R-:W-:Y:S01]  /*53e0*/  FADD.FTZ R89, R94, R89 ;  /* 0x000000595e597221 */ /* 0x000fe20000010000 */
[----:B------:R-:W-:-:S04]  /*53f0*/  FFMA.FTZ R94, R34, R121, R5 ;  /* 0x00000079225e7223 */ /* 0x000fc80000010005 */
[----:B------:R-:W-:Y:S01]  /*5400*/  FADD.FTZ R85, R94, R85 ;  /* 0x000000555e557221 */ /* 0x000fe20000010000 */
[----:B------:R-:W-:Y:S01]  /*5410*/  FFMA.FTZ R94, R42, R123, R141 ;  /* 0x0000007b2a5e7223 */ /* 0x000fe2000001008d */
[----:B0-----:R-:W-:-:S03]  /*5420*/  FADD.FTZ R9, R10, R99 ;  /* 0x000000630a097221 */ /* 0x001fc60000010000 */
[----:B------:R-:W-:Y:S01]  /*5430*/  FADD.FTZ R81, R94, R81 ;  /* 0x000000515e517221 */ /* 0x000fe20000010000 */
[----:B------:R-:W-:Y:S01]  /*5440*/  FFMA.FTZ R94, R46, R111, R137 ;  /* 0x0000006f2e5e7223 */ /* 0x000fe20000010089 */
[----:B-1----:R-:W-:Y:S01]  /*5450*/  @!P0 FADD.FTZ R131, R131, R112 ;  /* 0x0000007083838221 */ /* 0x002fe20000010000 */
[----:B------:R-:W-:Y:S02]  /*5460*/  ISETP.NE.AND P0, PT, R50, RZ, PT ;  /* 0x000000ff3200720c */ /* 0x000fe40003f05270 */
[----:B------:R-:W-:Y:S02]  /*5470*/  FADD.FTZ R79, R94, R79 ;  /* 0x0000004f5e4f7221 */ /* 0x000fe40000010000 */
[----:B------:R-:W0:Y:S09]  /*5480*/  SHFL.DOWN PT, R102, R131, 0x10, 0x1f ;  /* 0x0a001f0083667f89 */ /* 0x000e3200000e0000 */
[----:B------:R-:W-:Y:S01]  /*5490*/  @!P0 LOP3.LUT R5, R3, 0xf8, RZ, 0xc0, !PT ;  /* 0x000000f803058812 */ /* 0x000fe200078ec0ff */
[C---:B------:R-:W-:Y:S01]  /*54a0*/  FMUL.FTZ R3, R92.reuse, R127 ;  /* 0x0000007f5c037220 */ /* 0x040fe20000410000 */
[----:B------:R-:W-:-:S03]  /*54b0*/  FMUL.FTZ R92, R92, R129 ;  /* 0x000000815c5c7220 */ /* 0x000fc60000410000 */
[----:B------:R-:W-:Y:S01]  /*54c0*/  FMUL.FTZ R140, R140, R3 ;  /* 0x000000038c8c7220 */ /* 0x000fe20000410000 */
[----:B------:R-:W-:-:S03]  /*54d0*/  FMUL.FTZ R92, R7, R92 ;  /* 0x0000005c075c7220 */ /* 0x000fc60000410000 */
[----:B------:R-:W-:Y:S01]  /*54e0*/  FFMA.FTZ R127, R41, R127, R140 ;  /* 0x0000007f297f7223 */ /* 0x000fe2000001008c */
[----:B------:R-:W-:-:S03]  /*54f0*/  FFMA.FTZ R129, R43, R129, R92 ;  /* 0x000000812b817223 */ /* 0x000fc6000001005c */
[----:B------:R-:W-:Y:S01]  /*5500*/  FADD.FTZ R72, R127, R72 ;  /* 0x000000487f487221 */ /* 0x000fe20000010000 */
[----:B------:R-:W-:Y:S01]  /*5510*/  FADD.FTZ R70, R129, R70 ;  /* 0x0000004681467221 */ /* 0x000fe20000010000 */
[----:B0-----:R-:W-:-:S05]  /*5520*/  FADD.FTZ R8, R131, R102 ;  /* 0x0000006683087221 */ /* 0x001fca0000010000 */
[----:B------:R0:W-:Y:S01]  /*5530*/  @!P0 STS.64 [R5+UR9+0x1098], R8 ;  /* 0x0010980805008988 */ /* 0x0001e20008000a09 */
[----:B------:R-:W-:Y:S06]  /*5540*/  BAR.SYNC.DEFER_BLOCKING 0x0 ;  /* 0x0000000000007b1d */ /* 0x000fec0000010000 */
[----:B------:R-:W-:Y:S05]  /*5550*/  @P2 BRA `(.L_x_1824) ;  /* 0x00000000004c2947 */ /* 0x000fea0003800000 */
[----:B------:R-:W1:Y:S01]  /*5560*/  LDC R2, c[0x0][0x394] ;  /* 0x0000e500ff027b82 */ /* 0x000e620000000800 */
[----:B0-----:R-:W0:Y:S01]  /*5570*/  LDS.128 R4, [UR9+0x10a0] ;  /* 0x0010a009ff047984 */ /* 0x001e220008000c00 */
[----:B------:R-:W-:-:S04]  /*5580*/  ISETP.GT.AND P0, PT, R50, 0xf, PT ;  /* 0x0000000f3200780c */ /* 0x000fc80003f04270 */
[----:B------:R-:W-:Y:S02]  /*5590*/  FSEL R10, R10, R9, P0 ;  /* 0x000000090a0a7208 */ /* 0x000fe40000000000 */
[----:B------:R-:W-:Y:S02]  /*55a0*/  FSEL R131, R131, R8, P0 ;  /* 0x0000000883837208 */ /* 0x000fe40000000000 */
[----:B-1----:R-:W-:Y:S02]  /*55b0*/  ISETP.NE.AND P1, PT, R2, UR14, PT ;  /* 0x0000000e02007c0c */ /* 0x002fe4000bf25270 */
[----:B------:R-:W1:Y:S11]  /*55c0*/  LDS.64 R2, [UR9+0x10b0] ;  /* 0x0010b009ff027984 */ /* 0x000e760008000a00 */
        /* <DEDUP_REMOVED lines=12> */
.L_x_1824:
[----:B------:R-:W-:Y:S05]  /*5690*/  BSYNC.RECONVERGENT B0 ;  /* 0x0000000000007941 */ /* 0x000fea0003800200 */
.L_x_1823:
        /* <DEDUP_REMOVED lines=13> */
.L_x_1812:
[----:B-1----:R-:W1:Y:S01]  /*5770*/  S2R R2, SR_TID.X ;  /* 0x0000000000027919 */ /* 0x002e620000002100 */
[----:B------:R-:W-:Y:S01]  /*5780*/  HFMA2 R19, -RZ, RZ, 0, 9.5367431640625e-07 ;  /* 0x00000010ff137431 */ /* 0x000fe200000001ff */
[----:B------:R-:W-:Y:S06]  /*5790*/  BAR.SYNC.DEFER_BLOCKING 0x0 ;  /* 0x0000000000007b1d */ /* 0x000fec0000010000 */
[----:B------:R-:W2:Y:S02]  /*57a0*/  S2R R16, SR_LANEID ;  /* 0x0000000000107919 */ /* 0x000ea40000000000 */
[----:B------:R-:W3:Y:S01]  /*57b0*/  S2UR UR23, SR_CTAID.X ;  /* 0x00000000001779c3 */ /* 0x000ee20000002500 */
[----:B------:R-:W3:Y:S01]  /*57c0*/  LDCU.64 UR18, c[0x0][0x4f8] ;  /* 0x00009f00ff1277ac */ /* 0x000ee20008000a00 */
[----:B------:R-:W-:Y:S01]  /*57d0*/  UIADD3 UR28, UPT, UPT, UR14, -0x1, URZ ;  /* 0xffffffff0e1c7890 */ /* 0x000fe2000fffe0ff */
[----:B------:R-:W4:Y:S05]  /*57e0*/  LDCU.64 UR24, c[0x0][0x500] ;  /* 0x0000a000ff1877ac */ /* 0x000f2a0008000a00 */
[----:B------:R-:W4:Y:S01]  /*57f0*/  S2UR UR8, SR_CTAID.Y ;  /* 0x00000000000879c3 */ /* 0x000f220000002600 */
[----:B------:R-:W5:Y:S01]  /*5800*/  LDCU.64 UR26, c[0x0][0x550] ;  /* 0x0000aa00ff1a77ac */ /* 0x000f620008000a00 */
[----:B-1----:R-:W-:-:S02]  /*5810*/  SHF.L.U32 R3, R2, 0x1, RZ ;  /* 0x0000000102037819 */ /* 0x002fc400000006ff */
[----:B------:R-:W-:Y:S02]  /*5820*/  LOP3.LUT R2, R2, 0x1f, RZ, 0xc0, !PT ;  /* 0x0000001f02027812 */ /* 0x000fe400078ec0ff */
[----:B------:R-:W-:-:S04]  /*5830*/  LOP3.LUT R3, R3, 0x7c0, RZ, 0xc0, !PT ;  /* 0x000007c003037812 */ /* 0x000fc800078ec0ff */
[----:B------:R-:W-:-:S05]  /*5840*/  LOP3.LUT R0, R3, R2, RZ, 0xfc, !PT ;  /* 0x0000000203007212 */ /* 0x000fca00078efcff */
[----:B------:R-:W-:-:S05]  /*5850*/  IMAD.WIDE.U32 R18, R0, R19, UR12 ;  /* 0x0000000c00127e25 */ /* 0x000fca000f8e0013 */
[----:B0-----:R-:W5:Y:S04]  /*5860*/  LDG.E.128 R8, desc[UR30][R18.64] ;  /* 0x0000001e12087981 */ /* 0x001f68000c1e1d00 */
[----:B------:R-:W5:Y:S01]  /*5870*/  LDG.E.128 R4, desc[UR30][R18.64+0x200] ;  /* 0x0002001e12047981 */ /* 0x000f62000c1e1d00 */
[----:B--2---:R-:W-:Y:S01]  /*5880*/  LEA R16, R16, R45, 0x4 ;  /* 0x0000002d10107211 */ /* 0x004fe200078e20ff */
[----:B------:R-:W-:Y:S02]  /*5890*/  USHF.L.U32 UR16, UR28, 0xb, URZ ;  /* 0x0000000b1c107899 */ /* 0x000fe400080006ff */
[----:B------:R-:W-:Y:S02]  /*58a0*/  UIADD3 UR15, UP1, UPT, UR15, -0x1000, URZ ;  /* 0xfffff0000f0f7890 */ /* 0x000fe4000ff3e0ff */
[----:B------:R-:W-:-:S02]  /*58b0*/  USHF.R.S32.HI UR17, URZ, 0x1f, UR16 ;  /* 0x0000001fff117899 */ /* 0x000fc40008011410 */
[----:B------:R-:W-:Y:S02]  /*58c0*/  UIADD3 UR12, UP2, UPT, UR12, -0x1000, URZ ;  /* 0xfffff0000c0c7890 */ /* 0x000fe4000ff5e0ff */
[----:B---3--:R-:W-:Y:S02]  /*58d0*/  UIMAD.WIDE.U32 UR10, UR23, UR18, UR16 ;  /* 0x00000012170a72a5 */ /* 0x008fe4000f8e0010 */
[----:B----4-:R-:W-:Y:S02]  /*58e0*/  UIMAD UR18, UR8, UR25, URZ ;  /* 0x00000019081272a4 */ /* 0x010fe4000f8e02ff */
[----:B------:R-:W-:Y:S02]  /*58f0*/  UIMAD UR11, UR23, UR19, UR11 ;  /* 0x00000013170b72a4 */ /* 0x000fe4000f8e020b */
[----:B------:R-:W-:Y:S02]  /*5900*/  UIADD3.X UR20, UPT, UPT, UR20, -0x1, URZ, UP1, !UPT ;  /* 0xffffffff14147890 */ /* 0x000fe40008ffe4ff */
[----:B------:R-:W-:Y:S01]  /*5910*/  UIMAD.WIDE.U32 UR10, UR8, UR24, UR10 ;  /* 0x00000018080a72a5 */ /* 0x000fe2000f8e000a */
[----:B------:R-:W0:Y:S03]  /*5920*/  LDCU.64 UR24, c[0x0][0x560] ;  /* 0x0000ac00ff1877ac */ /* 0x000e260008000a00 */
[----:B------:R-:W-:-:S02]  /*5930*/  UIADD3 UR18, UPT, UPT, UR11, UR18, URZ ;  /* 0x000000120b127290 */ /* 0x000fc4000fffe0ff */
[----:B-----5:R-:W-:Y:S02]  /*5940*/  ULEA UR11, UP0, UR10, UR26, 0x1 ;  /* 0x0000001a0a0b7291 */ /* 0x020fe4000f8008ff */
[----:B------:R-:W-:Y:S02]  /*5950*/  UIADD3.X UR13, UPT, UPT, UR13, -0x1, URZ, UP2, !UPT ;  /* 0xffffffff0d0d7890 */ /* 0x000fe400097fe4ff */
[----:B------:R-:W-:-:S05]  /*5960*/  ULEA.HI.X UR10, UR10, UR27, UR18, 0x1, UP0 ;  /* 0x0000001b0a0a7291 */ /* 0x000fca00080f0c12 */
[----:B------:R-:W1:Y:S01]  /*5970*/  LDCU.64 UR18, c[0x0][0x520] ;  /* 0x0000a400ff1277ac */ /* 0x000e620008000a00 */
[----:B------:R-:W-:Y:S04]  /*5980*/  STS.128 [R45], R8 ;  /* 0x000000082d007388 */ /* 0x000fe80000000c00 */
[----:B------:R-:W-:Y:S01]  /*5990*/  STS.128 [R45+0x200], R4 ;  /* 0x000200042d007388 */ /* 0x000fe20000000c00 */
[----:B------:R-:W-:-:S03]  /*59a0*/  NOP ;  /* 0x0000000000007918 */ /* 0x000fc60000000000 */
[----:B------:R-:W2:Y:S04]  /*59b0*/  LDS.128 R12, [R16] ;  /* 0x00000000100c7984 */ /* 0x000ea80000000c00 */
[----:B------:R-:W3:Y:S01]  /*59c0*/  LDS.128 R4, [R16+0x10] ;  /* 0x0000100010047984 */ /* 0x000ee20000000c00 */
[--C-:B--2---:R-:W-:Y:S02]  /*59d0*/  HADD2.F32 R17, -RZ, R12.reuse.H0_H0 ;  /* 0x2000000cff117230 */ /* 0x104fe40000004100 */
[----:B------:R-:W-:-:S03]  /*59e0*/  HADD2.F32 R12, -RZ, R12.H1_H1 ;  /* 0x3000000cff0c7230 */ /* 0x000fc60000004100 */
[----:B------:R-:W-:Y:S01]  /*59f0*/  FADD.FTZ R20, R17, UR7 ;  /* 0x0000000711147e21 */ /* 0x000fe20008010000 */
[--C-:B------:R-:W-:Y:S02]  /*5a00*/  HADD2.F32 R17, -RZ, R13.reuse.H0_H0 ;  /* 0x2000000dff117230 */ /* 0x100fe40000004100 */
[----:B------:R-:W-:Y:S01]  /*5a10*/  FADD.FTZ R12, R12, UR7 ;  /* 0x000000070c0c7e21 */ /* 0x000fe20008010000 */
[----:B------:R-:W-:Y:S01]  /*5a20*/  HADD2.F32 R13, -RZ, R13.H1_H1 ;  /* 0x3000000dff0d7230 */ /* 0x000fe20000004100 */
[----:B------:R-:W-:Y:S01]  /*5a30*/  BAR.SYNC.DEFER_BLOCKING 0x0 ;  /* 0x0000000000007b1d */ /* 0x000fe20000010000 */
[----:B------:R-:W-:Y:S01]  /*5a40*/  FSETP.GTU.FTZ.AND P2, PT, R20, 20, PT ;  /* 0x41a000001400780b */ /* 0x000fe20003f5c000 */
[----:B------:R-:W-:Y:S01]  /*5a50*/  FADD.FTZ R17, R17, UR7 ;  /* 0x0000000711117e21 */ /* 0x000fe20008010000 */
[----:B------:R-:W-:Y:S01]  /*5a60*/  FSETP.GTU.FTZ.AND P1, PT, R12, 20, PT ;  /* 0x41a000000c00780b */ /* 0x000fe20003f3c000 */
[----:B------:R-:W-:-:S03]  /*5a70*/  FADD.FTZ R13, R13, UR7 ;  /* 0x000000070d0d7e21 */ /* 0x000fc60008010000 */
[----:B------:R-:W-:Y:S02]  /*5a80*/  FSETP.GTU.FTZ.AND P0, PT, R17, 20, PT ;  /* 0x41a000001100780b */ /* 0x000fe40003f1c000 */
[----:B------:R-:W-:-:S05]  /*5a90*/  FSETP.GTU.FTZ.AND P4, PT, R13, 20, PT ;  /* 0x41a000000d00780b */ /* 0x000fca0003f9c000 */
[----:B------:R-:W-:Y:S02]  /*5aa0*/  @!P2 FMUL.FTZ R8, R20, -1.4426950216293334961 ;  /* 0xbfb8aa3b1408a820 */ /* 0x000fe40000410000 */
[----:B------:R-:W-:-:S04]  /*5ab0*/  @!P1 FMUL.FTZ R10, R12, -1.4426950216293334961 ;  /* 0xbfb8aa3b0c0a9820 */ /* 0x000fc80000410000 */
[----:B------:R-:W2:Y:S01]  /*5ac0*/  @!P2 MUFU.EX2 R8, R8 ;  /* 0x000000080008a308 */ /* 0x000ea20000000800 */
[----:B------:R-:W-:Y:S01]  /*5ad0*/  @!P0 FMUL.FTZ R11, R17, -1.4426950216293334961 ;  /* 0xbfb8aa3b110b8820 */ /* 0x000fe20000410000 */
[----:B------:R-:W-:Y:S01]  /*5ae0*/  @!P4 FMUL.FTZ R12, R13, -1.4426950216293334961 ;  /* 0xbfb8aa3b0d0cc820 */ /* 0x000fe20000410000 */
[--C-:B------:R-:W-:Y:S02]  /*5af0*/  HADD2.F32 R13, -RZ, R14.reuse.H0_H0 ;  /* 0x2000000eff0d7230 */ /* 0x100fe40000004100 */
[----:B------:R-:W-:-:S03]  /*5b00*/  HADD2.F32 R14, -RZ, R14.H1_H1 ;  /* 0x3000000eff0e7230 */ /* 0x000fc60000004100 */
[----:B------:R-:W4:Y:S01]  /*5b10*/  @!P1 MUFU.EX2 R10, R10 ;  /* 0x0000000a000a9308 */ /* 0x000f220000000800 */
[----:B------:R-:W-:Y:S01]  /*5b20*/  FADD.FTZ R13, R13, UR7 ;  /* 0x000000070d0d7e21 */ /* 0x000fe20008010000 */
[----:B------:R-:W-:-:S04]  /*5b30*/  FADD.FTZ R14, R14, UR7 ;  /* 0x000000070e0e7e21 */ /* 0x000fc80008010000 */
[----:B------:R-:W-:Y:S02]  /*5b40*/  FSETP.GTU.FTZ.AND P6, PT, R13, 20, PT ;  /* 0x41a000000d00780b */ /* 0x000fe40003fdc000 */
[----:B------:R-:W5:Y:S01]  /*5b50*/  @!P0 MUFU.EX2 R11, R11 ;  /* 0x0000000b000b8308 */ /* 0x000f620000000800 */
[----:B--2---:R-:W-:Y:S01]  /*5b60*/  @!P2 FADD.FTZ R9, R8, 1 ;  /* 0x3f8000000809a421 */ /* 0x004fe20000010000 */
[--C-:B------:R-:W-:Y:S01]  /*5b70*/  HADD2.F32 R8, -RZ, R15.reuse.H0_H0 ;  /* 0x2000000fff087230 */ /* 0x100fe20000004100 */
[----:B------:R-:W-:Y:S01]  /*5b80*/  FSETP.GTU.FTZ.AND P5, PT, R14, 20, PT ;  /* 0x41a000000e00780b */ /* 0x000fe20003fbc000 */
[----:B------:R-:W-:-:S03]  /*5b90*/  HADD2.F32 R15, -RZ, R15.H1_H1 ;  /* 0x3000000fff0f7230 */ /* 0x000fc60000004100 */
[----:B------:R-:W-:Y:S01]  /*5ba0*/  FADD.FTZ R17, R8, UR7 ;  /* 0x0000000708117e21 */ /* 0x000fe20008010000 */
[----:B------:R-:W2:Y:S01]  /*5bb0*/  @!P2 MUFU.RCP R9, R9 ;  /* 0x000000090009a308 */ /* 0x000ea20000001000 */
[----:B----4-:R-:W-:Y:S01]  /*5bc0*/  @!P1 FADD.FTZ R10, R10, 1 ;  /* 0x3f8000000a0a9421 */ /* 0x010fe20000010000 */
[----:B------:R-:W-:Y:S01]  /*5bd0*/  FADD.FTZ R15, R15, UR7 ;  /* 0x000000070f0f7e21 */ /* 0x000fe20008010000 */
[----:B------:R-:W-:Y:S01]  /*5be0*/  @!P6 FMUL.FTZ R8, R13, -1.4426950216293334961 ;  /* 0xbfb8aa3b0d08e820 */ /* 0x000fe20000410000 */
[----:B------:R-:W-:-:S04]  /*5bf0*/  FSETP.GTU.FTZ.AND P3, PT, R17, 20, PT ;  /* 0x41a000001100780b */ /* 0x000fc80003f7c000 */
[----:B------:R3:W4:Y:S01]  /*5c00*/  @!P1 MUFU.RCP R18, R10 ;  /* 0x0000000a00129308 */ /* 0x0007220000001000 */
[----:B-----5:R-:W-:-:S07]  /*5c10*/  @!P0 FADD.FTZ R11, R11, 1 ;  /* 0x3f8000000b0b8421 */ /* 0x020fce0000010000 */
[----:B------:R-:W5:Y:S01]  /*5c20*/  @!P0 MUFU.RCP R11, R11 ;  /* 0x0000000b000b8308 */ /* 0x000f620000001000 */
[--C-:B---3--:R-:W-:Y:S02]  /*5c30*/  HADD2.F32 R10, -RZ, R4.reuse.H0_H0 ;  /* 0x20000004ff0a7230 */ /* 0x108fe40000004100 */
[----:B--2---:R-:W-:Y:S01]  /*5c40*/  @!P2 FMUL.FTZ R70, R70, R9 ;  /* 0x000000094646a220 */ /* 0x004fe20000410000 */
[----:B------:R-:W-:Y:S01]  /*5c50*/  FSETP.GTU.FTZ.AND P2, PT, R15, 20, PT ;  /* 0x41a000000f00780b */ /* 0x000fe20003f5c000 */
[----:B------:R-:W-:Y:S02]  /*5c60*/  HADD2.F32 R4, -RZ, R4.H1_H1 ;  /* 0x30000004ff047230 */ /* 0x000fe40000004100 */
[----:B------:R-:W-:Y:S01]  /*5c70*/  @!P5 FMUL.FTZ R9, R14, -1.4426950216293334961 ;  /* 0xbfb8aa3b0e09d820 */ /* 0x000fe20000410000 */
[----:B------:R-:W-:Y:S01]  /*5c80*/  FADD.FTZ R13, R10, UR7 ;  /* 0x000000070a0d7e21 */ /* 0x000fe20008010000 */
[----:B------:R-:W2:Y:S01]  /*5c90*/  @!P4 MUFU.EX2 R12, R12 ;  /* 0x0000000c000cc308 */ /* 0x000ea20000000800 */
[----:B----4-:R-:W-:Y:S01]  /*5ca0*/  @!P1 FMUL.FTZ R77, R77, R18 ;  /* 0x000000124d4d9220 */ /* 0x010fe20000410000 */
[----:B------:R-:W-:-:S02]  /*5cb0*/  FADD.FTZ R14, R4, UR7 ;  /* 0x00000007040e7e21 */ /* 0x000fc40008010000 */
[----:B------:R-:W-:Y:S01]  /*5cc0*/  FSETP.GTU.FTZ.AND P1, PT, R13, 20, PT ;  /* 0x41a000000d00780b */ /* 0x000fe20003f3c000 */
[----:B------:R-:W-:-:S03]  /*5cd0*/  @!P3 FMUL.FTZ R4, R17, -1.4426950216293334961 ;  /* 0xbfb8aa3b1104b820 */ /* 0x000fc60000410000 */
[----:B------:R-:W3:Y:S01]  /*5ce0*/  @!P6 MUFU.EX2 R8, R8 ;  /* 0x000000080008e308 */ /* 0x000ee20000000800 */
[----:B------:R-:W-:Y:S01]  /*5cf0*/  @!P2 FMUL.FTZ R10, R15, -1.4426950216293334961 ;  /* 0xbfb8aa3b0f0aa820 */ /* 0x000fe20000410000 */
[----:B-----5:R-:W-:Y:S01]  /*5d00*/  @!P0 FMUL.FTZ R72, R72, R11 ;  /* 0x0000000b48488220 */ /* 0x020fe20000410000 */
[----:B------:R-:W-:-:S05]  /*5d10*/  FSETP.GTU.FTZ.AND P0, PT, R14, 20, PT ;  /* 0x41a000000e00780b */ /* 0x000fca0003f1c000 */
[----:B------:R-:W4:Y:S01]  /*5d20*/  @!P5 MUFU.EX2 R9, R9 ;  /* 0x000000090009d308 */ /* 0x000f220000000800 */
[----:B------:R-:W-:Y:S01]  /*5d30*/  @!P1 FMUL.FTZ R11, R13, -1.4426950216293334961 ;  /* 0xbfb8aa3b0d0b9820 */ /* 0x000fe20000410000 */
[----:B--2---:R-:W-:-:S06]  /*5d40*/  @!P4 FADD.FTZ R12, R12, 1 ;  /* 0x3f8000000c0cc421 */ /* 0x004fcc0000010000 */
[----:B------:R-:W2:Y:S01]  /*5d50*/  @!P3 MUFU.EX2 R4, R4 ;  /* 0x000000040004b308 */ /* 0x000ea20000000800 */
[----:B---3--:R-:W-:Y:S01]  /*5d60*/  @!P6 FADD.FTZ R8, R8, 1 ;  /* 0x3f8000000808e421 */ /* 0x008fe20000010000 */
[----:B------:R-:W-:Y:S01]  /*5d70*/  @!P0 FMUL.FTZ R13, R14, -1.4426950216293334961 ;  /* 0xbfb8aa3b0e0d8820 */ /* 0x000fe20000410000 */
[--C-:B------:R-:W-:Y:S02]  /*5d80*/  HADD2.F32 R14, -RZ, R5.reuse.H0_H0 ;  /* 0x20000005ff0e7230 */ /* 0x100fe40000004100 */
[----:B------:R-:W-:-:S03]  /*5d90*/  HADD2.F32 R5, -RZ, R5.H1_H1 ;  /* 0x30000005ff057230 */ /* 0x000fc60000004100 */
[----:B------:R-:W3:Y:S01]  /*5da0*/  @!P2 MUFU.EX2 R10, R10 ;  /* 0x0000000a000aa308 */ /* 0x000ee20000000800 */
[----:B----4-:R-:W-:Y:S01]  /*5db0*/  @!P5 FADD.FTZ R9, R9, 1 ;  /* 0x3f8000000909d421 */ /* 0x010fe20000010000 */
[----:B------:R-:W-:Y:S01]  /*5dc0*/  FADD.FTZ R19, R5, UR7 ;  /* 0x0000000705137e21 */ /* 0x000fe20008010000 */
[----:B------:R-:W-:Y:S01]  /*5dd0*/  FADD.FTZ R14, R14, UR7 ;  /* 0x000000070e0e7e21 */ /* 0x000fe20008010000 */
[--C-:B------:R-:W-:Y:S02]  /*5de0*/  HADD2.F32 R5, -RZ, R6.reuse.H0_H0 ;  /* 0x20000006ff057230 */ /* 0x100fe40000004100 */
[----:B------:R-:W-:Y:S02]  /*5df0*/  HADD2.F32 R6, -RZ, R6.H1_H1 ;  /* 0x30000006ff067230 */ /* 0x000fe40000004100 */
[----:B------:R-:W4:Y:S01]  /*5e00*/  @!P1 MUFU.EX2 R11, R11 ;  /* 0x0000000b000b9308 */ /* 0x000f220000000800 */
[----:B--2---:R-:W-:Y:S02]  /*5e10*/  @!P3 FADD.FTZ R4, R4, 1 ;  /* 0x3f8000000404b421 */ /* 0x004fe40000010000 */
[----:B------:R-:W-:-:S05]  /*5e20*/  FADD.FTZ R6, R6, UR7 ;  /* 0x0000000706067e21 */ /* 0x000fca0008010000 */
[----:B------:R-:W2:Y:S01]  /*5e30*/  @!P4 MUFU.RCP R12, R12 ;  /* 0x0000000c000cc308 */ /* 0x000ea20000001000 */
[----:B---3--:R-:W-:-:S07]  /*5e40*/  @!P2 FADD.FTZ R10, R10, 1 ;  /* 0x3f8000000a0aa421 */ /* 0x008fce0000010000 */
[----:B------:R3:W5:Y:S01]  /*5e50*/  @!P6 MUFU.RCP R15, R8 ;  /* 0x00000008000fe308 */ /* 0x0007620000001000 */
[----:B----4-:R-:W-:-:S07]  /*5e60*/  @!P1 FADD.FTZ R11, R11, 1 ;  /* 0x3f8000000b0b9421 */ /* 0x010fce0000010000 */
[----:B------:R4:W0:Y:S01]  /*5e70*/  @!P5 MUFU.RCP R18, R9 ;  /* 0x000000090012d308 */ /* 0x0008220000001000 */
[----:B--2---:R-:W-:Y:S01]  /*5e80*/  @!P4 FMUL.FTZ R79, R79, R12 ;  /* 0x0000000c4f4fc220 */ /* 0x004fe20000410000 */
[----:B------:R-:W-:Y:S01]  /*5e90*/  FSETP.GTU.FTZ.AND P4, PT, R14, 20, PT ;  /* 0x41a000000e00780b */ /* 0x000fe20003f9c000 */
[--C-:B---3--:R-:W-:Y:S02]  /*5ea0*/  HADD2.F32 R8, -RZ, R7.reuse.H0_H0 ;  /* 0x20000007ff087230 */ /* 0x108fe40000004100 */
[----:B------:R-:W-:-:S03]  /*5eb0*/  HADD2.F32 R7, -RZ, R7.H1_H1 ;  /* 0x30000007ff077230 */ /* 0x000fc60000004100 */
[----:B------:R2:W3:Y:S01]  /*5ec0*/  @!P3 MUFU.RCP R17, R4 ;  /* 0x000000040011b308 */ /* 0x0004e20000001000 */
[----:B----4-:R-:W-:Y:S01]  /*5ed0*/  FADD.FTZ R9, R5, UR7 ;  /* 0x0000000705097e21 */ /* 0x010fe20008010000 */
[----:B-----5:R-:W-:Y:S01]  /*5ee0*/  @!P6 FMUL.FTZ R76, R76, R15 ;  /* 0x0000000f4c4ce220 */ /* 0x020fe20000410000 */
[----:B------:R-:W-:Y:S01]  /*5ef0*/  FSETP.GTU.FTZ.AND P6, PT, R19, 20, PT ;  /* 0x41a000001300780b */ /* 0x000fe20003fdc000 */
[----:B------:R-:W-:-:S04]  /*5f00*/  FADD.FTZ R7, R7, UR7 ;  /* 0x0000000707077e21 */ /* 0x000fc80008010000 */
[----:B------:R-:W4:Y:S01]  /*5f10*/  @!P2 MUFU.RCP R10, R10 ;  /* 0x0000000a000aa308 */ /* 0x000f220000001000 */
[----:B0-----:R-:W-:Y:S01]  /*5f20*/  @!P5 FMUL.FTZ R81, R81, R18 ;  /* 0x000000125151d220 */ /* 0x001fe20000410000 */
[----:B------:R-:W-:Y:S01]  /*5f30*/  FSETP.GTU.FTZ.AND P5, PT, R9, 20, PT ;  /* 0x41a000000900780b */ /* 0x000fe20003fbc000 */
[----:B--2---:R-:W-:-:S05]  /*5f40*/  @!P4 FMUL.FTZ R4, R14, -1.4426950216293334961 ;  /* 0xbfb8aa3b0e04c820 */ /* 0x004fca0000410000 */
[----:B------:R-:W0:Y:S01]  /*5f50*/  @!P1 MUFU.RCP R11, R11 ;  /* 0x0000000b000b9308 */ /* 0x000e220000001000 */
[----:B---3--:R-:W-:Y:S01]  /*5f60*/  @!P3 FMUL.FTZ R78, R78, R17 ;  /* 0x000000114e4eb220 */ /* 0x008fe20000410000 */
[----:B------:R-:W-:Y:S01]  /*5f70*/  FADD.FTZ R17, R8, UR7 ;  /* 0x0000000708117e21 */ /* 0x000fe20008010000 */
[----:B------:R-:W-:Y:S01]  /*5f80*/  FSETP.GTU.FTZ.AND P3, PT, R6, 20, PT ;  /* 0x41a000000600780b */ /* 0x000fe20003f7c000 */
[----:B------:R-:W-:-:S04]  /*5f90*/  @!P6 FMUL.FTZ R5, R19, -1.4426950216293334961 ;  /* 0xbfb8aa3b1305e820 */ /* 0x000fc80000410000 */
[----:B------:R-:W2:Y:S01]  /*5fa0*/  @!P0 MUFU.EX2 R13, R13 ;  /* 0x0000000d000d8308 */ /* 0x000ea20000000800 */
[----:B----4-:R-:W-:Y:S01]  /*5fb0*/  @!P2 FMUL.FTZ R85, R85, R10 ;  /* 0x0000000a5555a220 */ /* 0x010fe20000410000 */
[----:B------:R-:W-:Y:S02]  /*5fc0*/  FSETP.GTU.FTZ.AND P2, PT, R17, 20, PT ;  /* 0x41a000001100780b */ /* 0x000fe40003f5c000 */
[----:B------:R-:W-:-:S04]  /*5fd0*/  F2FP.F16.F32.PACK_AB R10, R56, R63 ;  /* 0x0000003f380a723e */ /* 0x000fc800000000ff */
[----:B------:R3:W4:Y:S01]  /*5fe0*/  @!P4 MUFU.EX2 R12, R4 ;  /* 0x00000004000cc308 */ /* 0x0007220000000800 */
[----:B0-----:R-:W-:Y:S01]  /*5ff0*/  @!P1 FMUL.FTZ R80, R80, R11 ;  /* 0x0000000b50509220 */ /* 0x001fe20000410000 */
[----:B------:R-:W-:Y:S01]  /*6000*/  FSETP.GTU.FTZ.AND P1, PT, R7, 20, PT ;  /* 0x41a000000700780b */ /* 0x000fe20003f3c000 */
[----:B------:R-:W-:Y:S01]  /*6010*/  @!P3 FMUL.FTZ R8, R6, -1.4426950216293334961 ;  /* 0xbfb8aa3b0608b820 */ /* 0x000fe20000410000 */
[----:B------:R-:W-:Y:S02]  /*6020*/  F2FP.F16.F32.PACK_AB R6, R64, R71 ;  /* 0x000000474006723e */ /* 0x000fe400000000ff */
[----:B------:R-:W-:Y:S02]  /*6030*/  F2FP.F16.F32.PACK_AB R11, R54, R61 ;  /* 0x0000003d360b723e */ /* 0x000fe400000000ff */
[----:B------:R0:W-:Y:S01]  /*6040*/  @!P6 MUFU.EX2 R14, R5 ;  /* 0x00000005000ee308 */ /* 0x0001e20000000800 */
[----:B---3--:R-:W-:Y:S01]  /*6050*/  @!P5 FMUL.FTZ R4, R9, -1.4426950216293334961 ;  /* 0xbfb8aa3b0904d820 */ /* 0x008fe20000410000 */
[----:B------:R-:W-:Y:S01]  /*6060*/  @!P2 FMUL.FTZ R9, R17, -1.4426950216293334961 ;  /* 0xbfb8aa3b1109a820 */ /* 0x000fe20000410000 */
[----:B--2---:R-:W-:-:S04]  /*6070*/  @!P0 FADD.FTZ R13, R13, 1 ;  /* 0x3f8000000d0d8421 */ /* 0x004fc80000010000 */
[----:B------:R-:W-:Y:S01]  /*6080*/  @!P1 FMUL.FTZ R17, R7, -1.4426950216293334961 ;  /* 0xbfb8aa3b07119820 */ /* 0x000fe20000410000 */
[----:B------:R2:W3:Y:S01]  /*6090*/  @!P5 MUFU.EX2 R15, R4 ;  /* 0x00000004000fd308 */ /* 0x0004e20000000800 */
[----:B------:R-:W-:Y:S01]  /*60a0*/  F2FP.F16.F32.PACK_AB R7, R62, R69 ;  /* 0x000000453e07723e */ /* 0x000fe200000000ff */
[----:B----4-:R-:W-:Y:S01]  /*60b0*/  @!P4 FADD.FTZ R12, R12, 1 ;  /* 0x3f8000000c0cc421 */ /* 0x010fe20000010000 */
[----:B0-----:R-:W-:-:S05]  /*60c0*/  F2FP.F16.F32.PACK_AB R5, R66, R73 ;  /* 0x000000494205723e */ /* 0x001fca00000000ff */
[----:B------:R0:W4:Y:S01]  /*60d0*/  @!P3 MUFU.EX2 R19, R8 ;  /* 0x000000080013b308 */ /* 0x0001220000000800 */
[----:B--2---:R-:W-:-:S05]  /*60e0*/  F2FP.F16.F32.PACK_AB R4, R68, R75 ;  /* 0x0000004b4404723e */ /* 0x004fca00000000ff */
[----:B------:R-:W-:Y:S02]  /*60f0*/  STS.128 [R16], R4 ;  /* 0x0000000410007388 */ /* 0x000fe40000000c00 */
[----:B------:R2:W5:Y:S01]  /*6100*/  @!P2 MUFU.EX2 R20, R9 ;  /* 0x000000090014a308 */ /* 0x0005620000000800 */
[----:B0-----:R-:W-:Y:S01]  /*6110*/  F2FP.F16.F32.PACK_AB R8, R60, R67 ;  /* 0x000000433c08723e */ /* 0x001fe200000000ff */
[----:B---3--:R-:W-:-:S06]  /*6120*/  @!P5 FADD.FTZ R18, R15, 1 ;  /* 0x3f8000000f12d421 */ /* 0x008fcc0000010000 */
[----:B------:R0:W3:Y:S01]  /*6130*/  @!P1 MUFU.EX2 R21, R17 ;  /* 0x0000001100159308 */ /* 0x0000e20000000800 */
[----:B--2---:R-:W-:Y:S01]  /*6140*/  F2FP.F16.F32.PACK_AB R9, R58, R65 ;  /* 0x000000413a09723e */ /* 0x004fe200000000ff */
[----:B----4-:R-:W-:-:S04]  /*6150*/  @!P3 FADD.FTZ R19, R19, 1 ;  /* 0x3f8000001313b421 */ /* 0x010fc80000010000 */
[----:B------:R2:W-:Y:S01]  /*6160*/  STS.128 [R16+0x10], R8 ;  /* 0x0000100810007388 */ /* 0x0005e20000000c00 */
[----:B------:R-:W-:Y:S01]  /*6170*/  NOP ;  /* 0x0000000000007918 */ /* 0x000fe20000000000 */
[----:B------:R-:W4:Y:S01]  /*6180*/  @!P0 MUFU.RCP R22, R13 ;  /* 0x0000000d00168308 */ /* 0x000f220000001000 */
[----:B0-----:R-:W-:Y:S01]  /*6190*/  @!P6 FADD.FTZ R17, R14, 1 ;  /* 0x3f8000000e11e421 */ /* 0x001fe20000010000 */
[----:B------:R-:W0:Y:S01]  /*61a0*/  LDS.128 R4, [R45+0x200] ;  /* 0x000200002d047984 */ /* 0x000e220000000c00 */
[----:B-----5:R-:W-:Y:S01]  /*61b0*/  @!P2 FADD.FTZ R20, R20, 1 ;  /* 0x3f8000001414a421 */ /* 0x020fe20000010000 */
[----:B---3--:R-:W-:-:S04]  /*61c0*/  @!P1 FADD.FTZ R21, R21, 1 ;  /* 0x3f80000015159421 */ /* 0x008fc80000010000 */
[----:B------:R3:W5:Y:S01]  /*61d0*/  @!P4 MUFU.RCP R23, R12 ;  /* 0x0000000c0017c308 */ /* 0x0007620000001000 */
[----:B--2---:R-:W-:Y:S01]  /*61e0*/  MOV R8, UR11 ;  /* 0x0000000b00087c02 */ /* 0x004fe20008000f00 */
[----:B------:R-:W-:Y:S01]  /*61f0*/  FADD.FTZ R10, R70, R47 ;  /* 0x0000002f460a7221 */ /* 0x000fe20000010000 */
[----:B------:R-:W-:Y:S01]  /*6200*/  MOV R9, UR10 ;  /* 0x0000000a00097c02 */ /* 0x000fe20008000f00 */
[----:B------:R-:W2:Y:S01]  /*6210*/  LDCU.64 UR10, c[0x0][0x518] ;  /* 0x0000a300ff0a77ac */ /* 0x000ea20008000a00 */
[----:B------:R-:W-:-:S03]  /*6220*/  IADD3 R11, PT, PT, R3, R2, RZ ;  /* 0x00000002030b7210 */ /* 0x000fc60007ffe0ff */
[----:B------:R-:W1:Y:S01]  /*6230*/  @!P6 MUFU.RCP R24, R17 ;  /* 0x000000110018e308 */ /* 0x000e620000001000 */
[----:B---3--:R-:W3:Y:S01]  /*6240*/  LDS.128 R12, [R45] ;  /* 0x000000002d0c7984 */ /* 0x008ee20000000c00 */
[----:B------:R-:W-:-:S04]  /*6250*/  IMAD.WIDE.U32 R8, R11, 0x10, R8 ;  /* 0x000000100b087825 */ /* 0x000fc800078e0008 */
[----:B----4-:R-:W-:Y:S01]  /*6260*/  @!P0 FMUL.FTZ R89, R89, R22 ;  /* 0x0000001659598220 */ /* 0x010fe20000410000 */
[----:B------:R-:W-:Y:S01]  /*6270*/  F2FP.F16.F32.PACK_AB R22, R81, R76 ;  /* 0x0000004c5116723e */ /* 0x000fe200000000ff */
[----:B------:R-:W4:Y:S01]  /*6280*/  @!P5 MUFU.RCP R25, R18 ;  /* 0x000000120019d308 */ /* 0x000f220000001000 */
[----:B-----5:R-:W-:Y:S01]  /*6290*/  @!P4 FMUL.FTZ R82, R82, R23 ;  /* 0x000000175252c220 */ /* 0x020fe20000410000 */
[----:B------:R-:W-:Y:S01]  /*62a0*/  F2FP.F16.F32.PACK_AB R23, R85, R78 ;  /* 0x0000004e5517723e */ /* 0x000fe200000000ff */
[----:B--2---:R-:W-:-:S05]  /*62b0*/  UIMAD.WIDE.U32 UR16, UR23, UR10, UR16 ;  /* 0x0000000a171072a5 */ /* 0x004fca000f8e0010 */
[----:B------:R-:W2:Y:S01]  /*62c0*/  @!P3 MUFU.RCP R26, R19 ;  /* 0x00000013001ab308 */ /* 0x000ea20000001000 */
[----:B-1----:R-:W-:Y:S01]  /*62d0*/  @!P6 FMUL.FTZ R91, R91, R24 ;  /* 0x000000185b5be220 */ /* 0x002fe20000410000 */
[----:B------:R-:W-:Y:S01]  /*62e0*/  F2FP.F16.F32.PACK_AB R24, R89, R80 ;  /* 0x000000505918723e */ /* 0x000fe200000000ff */
[----:B------:R-:W-:Y:S01]  /*62f0*/  UIMAD UR11, UR23, UR11, UR17 ;  /* 0x0000000b170b72a4 */ /* 0x000fe2000f8e0211 */
[----:B------:R-:W-:Y:S01]  /*6300*/  UMOV UR10, UR16 ;  /* 0x00000010000a7c82 */ /* 0x000fe20008000000 */
[----:B------:R-:W-:-:S03]  /*6310*/  UIMAD UR17, UR8, UR19, URZ ;  /* 0x00000013081172a4 */ /* 0x000fc6000f8e02ff */
[----:B------:R1:W5:Y:S01]  /*6320*/  @!P2 MUFU.RCP R17, R20 ;  /* 0x000000140011a308 */ /* 0x0003620000001000 */
[----:B----4-:R-:W-:Y:S01]  /*6330*/  @!P5 FMUL.FTZ R86, R86, R25 ;  /* 0x000000195656d220 */ /* 0x010fe20000410000 */
[----:B0-----:R0:W-:Y:S01]  /*6340*/  STG.E.128 desc[UR30][R8.64+0x200], R4 ;  /* 0x0002000408007986 */ /* 0x0011e2000c101d1e */
[----:B------:R-:W-:Y:S01]  /*6350*/  F2FP.F16.F32.PACK_AB R25, R91, R82 ;  /* 0x000000525b19723e */ /* 0x000fe200000000ff */
[----:B------:R-:W-:-:S04]  /*6360*/  UIMAD.WIDE.U32 UR10, UR8, UR18, UR10 ;  /* 0x00000012080a72a5 */ /* 0x000fc8000f8e000a */
[----:B------:R4:W0:Y:S01]  /*6370*/  @!P1 MUFU.RCP R18, R21 ;  /* 0x0000001500129308 */ /* 0x0008220000001000 */
[----:B--2---:R-:W-:Y:S01]  /*6380*/  @!P3 FMUL.FTZ R93, R93, R26 ;  /* 0x0000001a5d5db220 */ /* 0x004fe20000410000 */
[----:B-1----:R-:W-:Y:S01]  /*6390*/  F2FP.F16.F32.PACK_AB R20, R77, R70 ;  /* 0x000000464d14723e */ /* 0x002fe200000000ff */
[----:B------:R-:W-:Y:S02]  /*63a0*/  UIADD3 UR16, UPT, UPT, UR11, UR17, URZ ;  /* 0x000000110b107290 */ /* 0x000fe4000fffe0ff */
[----:B------:R-:W-:Y:S01]  /*63b0*/  ULEA UR11, UP0, UR10, UR24, 0x1 ;  /* 0x000000180a0b7291 */ /* 0x000fe2000f8008ff */
[----:B------:R-:W-:Y:S01]  /*63c0*/  F2FP.F16.F32.PACK_AB R26, R93, R86 ;  /* 0x000000565d1a723e */ /* 0x000fe200000000ff */
[----:B---3--:R-:W-:Y:S01]  /*63d0*/  STG.E.128 desc[UR30][R8.64], R12 ;  /* 0x0000000c08007986 */ /* 0x008fe2000c101d1e */
[----:B-----5:R-:W-:Y:S01]  /*63e0*/  @!P2 FMUL.FTZ R88, R88, R17 ;  /* 0x000000115858a220 */ /* 0x020fe20000410000 */
[----:B----4-:R-:W-:Y:S01]  /*63f0*/  F2FP.F16.F32.PACK_AB R21, R79, R72 ;  /* 0x000000484f15723e */ /* 0x010fe200000000ff */
[----:B------:R-:W-:Y:S01]  /*6400*/  FADD.FTZ R17, R10, R77 ;  /* 0x0000004d0a117221 */ /* 0x000fe20000010000 */
[----:B------:R-:W-:Y:S01]  /*6410*/  BAR.SYNC.DEFER_BLOCKING 0x0 ;  /* 0x0000000000007b1d */ /* 0x000fe20000010000 */
[----:B------:R-:W-:Y:S01]  /*6420*/  ULEA.HI.X UR10, UR10, UR25, UR16, 0x1, UP0 ;  /* 0x000000190a0a7291 */ /* 0x000fe200080f0c10 */
[----:B0-----:R-:W-:Y:S01]  /*6430*/  MOV R4, UR11 ;  /* 0x0000000b00047c02 */ /* 0x001fe20008000f00 */
[----:B------:R-:W-:Y:S01]  /*6440*/  FADD.FTZ R10, R17, R72 ;  /* 0x00000048110a7221 */ /* 0x000fe20000010000 */
[----:B------:R-:W-:Y:S01]  /*6450*/  @!P1 FMUL.FTZ R97, R97, R18 ;  /* 0x0000001261619220 */ /* 0x000fe20000410000 */
[----:B------:R-:W-:-:S02]  /*6460*/  UIADD3 UR21, UP0, UPT, UR21, -0x1000, URZ ;  /* 0xfffff00015157890 */ /* 0x000fc4000ff1e0ff */
[----:B------:R-:W-:Y:S01]  /*6470*/  FADD.FTZ R79, R10, R79 ;  /* 0x0000004f0a4f7221 */ /* 0x000fe20000010000 */
[----:B------:R-:W-:Y:S01]  /*6480*/  MOV R5, UR10 ;  /* 0x0000000a00057c02 */ /* 0x000fe20008000f00 */
[----:B------:R-:W-:Y:S01]  /*6490*/  UIADD3.X UR22, UPT, UPT, UR22, -0x1, URZ, UP0, !UPT ;  /* 0xffffffff16167890 */ /* 0x000fe200087fe4ff */
[----:B------:R-:W-:Y:S01]  /*64a0*/  F2FP.F16.F32.PACK_AB R27, R97, R88 ;  /* 0x00000058611b723e */ /* 0x000fe200000000ff */
[----:B------:R-:W-:Y:S01]  /*64b0*/  FADD.FTZ R76, R79, R76 ;  /* 0x0000004c4f4c7221 */ /* 0x000fe20000010000 */
[----:B------:R-:W-:Y:S01]  /*64c0*/  UISETP.GT.AND UP0, UPT, UR14, 0x1, UPT ;  /* 0x000000010e00788c */ /* 0x000fe2000bf04270 */
[----:B------:R-:W-:-:S04]  /*64d0*/  IMAD.WIDE.U32 R4, R11, 0x10, R4 ;  /* 0x000000100b047825 */ /* 0x000fc800078e0004 */
[----:B------:R-:W-:Y:S01]  /*64e0*/  FADD.FTZ R81, R76, R81 ;  /* 0x000000514c517221 */ /* 0x000fe20000010000 */
[----:B------:R-:W-:-:S03]  /*64f0*/  UMOV UR14, UR28 ;  /* 0x0000001c000e7c82 */ /* 0x000fc60008000000 */
[----:B------:R-:W-:-:S04]  /*6500*/  FADD.FTZ R78, R81, R78 ;  /* 0x0000004e514e7221 */ /* 0x000fc80000010000 */
[----:B------:R-:W-:Y:S01]  /*6510*/  FADD.FTZ R85, R78, R85 ;  /* 0x000000554e557221 */ /* 0x000fe20000010000 */
[----:B------:R-:W-:Y:S03]  /*6520*/  STS.128 [R16], R20 ;  /* 0x0000001410007388 */ /* 0x000fe60000000c00 */
[----:B------:R-:W-:Y:S01]  /*6530*/  FADD.FTZ R80, R85, R80 ;  /* 0x0000005055507221 */ /* 0x000fe20000010000 */
[----:B------:R-:W-:Y:S01]  /*6540*/  STS.128 [R16+0x10], R24 ;  /* 0x0000101810007388 */ /* 0x000fe20000000c00 */
[----:B------:R-:W-:-:S03]  /*6550*/  NOP ;  /* 0x0000000000007918 */ /* 0x000fc60000000000 */
[----:B------:R-:W0:Y:S01]  /*6560*/  LDS.128 R12, [R45] ;  /* 0x000000002d0c7984 */ /* 0x000e220000000c00 */
[----:B------:R-:W-:-:S03]  /*6570*/  FADD.FTZ R89, R80, R89 ;  /* 0x0000005950597221 */ /* 0x000fc60000010000 */
[----:B------:R-:W1:Y:S01]  /*6580*/  LDS.128 R28, [R45+0x200] ;  /* 0x000200002d1c7984 */ /* 0x000e620000000c00 */
[----:B------:R-:W-:-:S04]  /*6590*/  FADD.FTZ R82, R89, R82 ;  /* 0x0000005259527221 */ /* 0x000fc80000010000 */
[----:B------:R-:W-:-:S04]  /*65a0*/  FADD.FTZ R91, R82, R91 ;  /* 0x0000005b525b7221 */ /* 0x000fc80000010000 */
[----:B------:R-:W-:-:S04]  /*65b0*/  FADD.FTZ R86, R91, R86 ;  /* 0x000000565b567221 */ /* 0x000fc80000010000 */
[----:B------:R-:W-:-:S04]  /*65c0*/  FADD.FTZ R93, R86, R93 ;  /* 0x0000005d565d7221 */ /* 0x000fc80000010000 */
[----:B------:R-:W-:-:S04]  /*65d0*/  FADD.FTZ R88, R93, R88 ;  /* 0x000000585d587221 */ /* 0x000fc80000010000 */
[----:B------:R-:W-:Y:S01]  /*65e0*/  FADD.FTZ R47, R88, R97 ;  /* 0x00000061582f7221 */ /* 0x000fe20000010000 */
[----:B0-----:R0:W-:Y:S04]  /*65f0*/  STG.E.128 desc[UR30][R4.64], R12 ;  /* 0x0000000c04007986 */ /* 0x0011e8000c101d1e */
[----:B-1----:R0:W-:Y:S01]  /*6600*/  STG.E.128 desc[UR30][R4.64+0x200], R28 ;  /* 0x0002001c04007986 */ /* 0x0021e2000c101d1e */
[----:B------:R-:W-:Y:S05]  /*6610*/  BRA.U UP0, `(.L_x_1826) ;  /* 0xffffff9d00d47547 */ /* 0x000fea000b83ffff */
.L_x_1779:
        /* <DEDUP_REMOVED lines=44> */
.L_x_1828:
[----:B------:R-:W-:Y:S05]  /*68e0*/  BSYNC.RECONVERGENT B0 ;  /* 0x0000000000007941 */ /* 0x000fea0003800200 */
.L_x_1827:
        /* <DEDUP_REMOVED lines=42> */
.L_x_1830:
[----:B------:R-:W-:Y:S05]  /*6b90*/  BSYNC.RECONVERGENT B0 ;  /* 0x0000000000007941 */ /* 0x000fea0003800200 */
.L_x_1829:
        /* <DEDUP_REMOVED lines=34> */
.L_x_1832:
        /* <DEDUP_REMOVED lines=57> */
.L_x_1831:
[----:B------:R-:W-:Y:S05]  /*7150*/  EXIT ;  /* 0x000000000000794d */ /* 0x000fea0003800000 */
.L_x_1817:
[----:B------:R-:W-:Y:S01]  /*7160*/  HFMA2 R155, -RZ, RZ, 0, 5.9604644775390625e-08 ;  /* 0x00000001ff9b7431 */ /* 0x000fe200000001ff */
[----:B------:R-:W-:Y:S02]  /*7170*/  MOV R158, R10 ;  /* 0x0000000a009e7202 */ /* 0x000fe40000000f00 */
[----:B------:R-:W-:Y:S02]  /*7180*/  MOV R160, RZ ;  /* 0x000000ff00a07202 */ /* 0x000fe40000000f00 */
[----:B------:R-:W-:-:S07]  /*7190*/  MOV R151, 0xffffffff ;  /* 0xffffffff00977802 */ /* 0x000fce0000000f00 */
[----:B-1-3-5:R-:W-:Y:S05]  /*71a0*/  WARPSYNC.COLLECTIVE R151, `(.L_x_1833) ;  /* 0x0000000097087348 */ /* 0x02afea0003c00000 */
[----:B------:R0:W2:Y:S02]  /*71b0*/  SHFL.UP P6, R146, R158, R155, R160 ;  /* 0x0400009b9e927389 */ /* 0x0000a400000c00a0 */
[----:B0123-5:R-:W-:Y:S05]  /*71c0*/  ENDCOLLECTIVE ;  /* 0x000000000000791b */ /* 0x02ffea0003800000 */
.L_x_1833:
[----:B------:R-:W-:Y:S02]  /*71d0*/  MOV R158, R11 ;  /* 0x0000000b009e7202 */ /* 0x000fe40000000f00 */
[----:B------:R-:W-:-:S07]  /*71e0*/  MOV R143, R146 ;  /* 0x00000092008f7202 */ /* 0x000fce0000000f00 */
[----:B------:R-:W-:Y:S05]  /*71f0*/  WARPSYNC.COLLECTIVE R151, `(.L_x_1834) ;  /* 0x0000000097087348 */ /* 0x000fea0003c00000 */
[----:B------:R0:W1:Y:S02]  /*7200*/  SHFL.UP P6, R146, R158, R155, R160 ;  /* 0x0400009b9e927389 */ /* 0x00006400000c00a0 */
[----:B01----:R-:W-:Y:S05]  /*7210*/  ENDCOLLECTIVE ;  /* 0x000000000000791b */ /* 0x003fea0003800000 */
.L_x_1834:
        /* <DEDUP_REMOVED lines=8> */
.L_x_1835:
[----:B------:R-:W-:Y:S02]  /*72a0*/  MOV R158, R149 ;  /* 0x00000095009e7202 */ /* 0x000fe40000000f00 */
[----:B------:R-:W-:-:S07]  /*72b0*/  MOV R143, R146 ;  /* 0x00000092008f7202 */ /* 0x000fce0000000f00 */
[----:B------:R-:W-:Y:S05]  /*72c0*/  WARPSYNC.COLLECTIVE R151, `(.L_x_1836) ;  /* 0x0000000097087348 */ /* 0x000fea0003c00000 */
[----:B------:R0:W1:Y:S02]  /*72d0*/  SHFL.UP P6, R146, R158, R155, R160 ;  /* 0x0400009b9e927389 */ /* 0x00006400000c00a0 */
[----:B01----:R-:W-:Y:S05]  /*72e0*/  ENDCOLLECTIVE ;  /* 0x000000000000791b */ /* 0x003fea0003800000 */
.L_x_1836:
        /* <DEDUP_REMOVED lines=8> */
.L_x_1837:
[----:B------:R-:W-:Y:S02]  /*7370*/  MOV R158, R153 ;  /* 0x00000099009e7202 */ /* 0x000fe40000000f00 */
[----:B------:R-:W-:-:S07]  /*7380*/  MOV R11, R146 ;  /* 0x00000092000b7202 */ /* 0x000fce0000000f00 */
[----:B------:R-:W-:Y:S05]  /*7390*/  WARPSYNC.COLLECTIVE R151, `(.L_x_1838) ;  /* 0x0000000097087348 */ /* 0x000fea0003c00000 */
[----:B------:R0:W1:Y:S02]  /*73a0*/  SHFL.UP P6, R146, R158, R155, R160 ;  /* 0x0400009b9e927389 */ /* 0x00006400000c00a0 */
[----:B01----:R-:W-:Y:S05]  /*73b0*/  ENDCOLLECTIVE ;  /* 0x000000000000791b */ /* 0x003fea0003800000 */
.L_x_1838:
        /* <DEDUP_REMOVED lines=8> */
.L_x_1839:
[----:B------:R-:W-:Y:S02]  /*7440*/  MOV R158, R143 ;  /* 0x0000008f009e7202 */ /* 0x000fe40000000f00 */
[----:B------:R-:W-:-:S07]  /*7450*/  MOV R11, R146 ;  /* 0x00000092000b7202 */ /* 0x000fce0000000f00 */
[----:B------:R-:W-:Y:S05]  /*7460*/  WARPSYNC.COLLECTIVE R151, `(.L_x_1840) ;  /* 0x0000000097087348 */ /* 0x000fea0003c00000 */
[----:B------:R0:W1:Y:S02]  /*7470*/  SHFL.UP P6, R146, R158, R155, R160 ;  /* 0x0400009b9e927389 */ /* 0x00006400000c00a0 */
[----:B01----:R-:W-:Y:S05]  /*7480*/  ENDCOLLECTIVE ;  /* 0x000000000000791b */ /* 0x003fea0003800000 */
.L_x_1840:
        /* <DEDUP_REMOVED lines=8> */
.L_x_1841:
[----:B------:R-:W-:Y:S02]  /*7510*/  MOV R158, R11 ;  /* 0x0000000b009e7202 */ /* 0x000fe40000000f00 */
[----:B------:R-:W-:-:S07]  /*7520*/  MOV R149, R146 ;  /* 0x0000009200957202 */ /* 0x000fce0000000f00 */
[----:B------:R-:W-:Y:S05]  /*7530*/  WARPSYNC.COLLECTIVE R151, `(.L_x_1842) ;  /* 0x0000000097087348 */ /* 0x000fea0003c00000 */
[----:B------:R0:W1:Y:S02]  /*7540*/  SHFL.UP P6, R146, R158, R155, R160 ;  /* 0x0400009b9e927389 */ /* 0x00006400000c00a0 */
[----:B01----:R-:W-:Y:S05]  /*7550*/  ENDCOLLECTIVE ;  /* 0x000000000000791b */ /* 0x003fea0003800000 */
.L_x_1842:
[----:B------:R-:W-:Y:S05]  /*7560*/  BRA `(.L_x_1843) ;  /* 0xffffffc800707947 */ /* 0x000fea000383ffff */
.L_x_1818:
[----:B------:R-:W-:Y:S01]  /*7570*/  HFMA2 R149, -RZ, RZ, 0, 1.847743988037109375e-06 ;  /* 0x0000001fff957431 */ /* 0x000fe200000001ff */
[----:B------:R-:W-:Y:S01]  /*7580*/  BSSY B0, `(.L_x_1844) ;  /* 0x0000007000007945 */ /* 0x000fe20003800000 */
[----:B------:R-:W-:Y:S02]  /*7590*/  MOV R148, R10 ;  /* 0x0000000a00947202 */ /* 0x000fe40000000f00 */
[----:B------:R-:W-:Y:S02]  /*75a0*/  MOV R146, 0x1f ;  /* 0x0000001f00927802 */ /* 0x000fe40000000f00 */
[----:B------:R-:W-:-:S07]  /*75b0*/  MOV R151, 0xffffffff ;  /* 0xffffffff00977802 */ /* 0x000fce0000000f00 */
[----:B-1-3-5:R-:W-:Y:S05]  /*75c0*/  WARPSYNC.COLLECTIVE R151, `(.L_x_1845) ;  /* 0x0000000097087348 */ /* 0x02afea0003c00000 */
[----:B------:R0:W2:Y:S02]  /*75d0*/  SHFL.IDX P1, R150, R148, R149, R146 ;  /* 0x0000009594967389 */ /* 0x0000a40000020092 */
[----:B0123-5:R-:W-:Y:S05]  /*75e0*/  ENDCOLLECTIVE ;  /* 0x000000000000791b */ /* 0x02ffea0003800000 */
.L_x_1845:
[----:B------:R-:W-:Y:S05]  /*75f0*/  BSYNC B0 ;  /* 0x0000000000007941 */ /* 0x000fea0003800000 */
.L_x_1844:
[----:B------:R-:W-:Y:S05]  /*7600*/  BRA `(.L_x_1846) ;  /* 0xffffffc8005c7947 */ /* 0x000fea000383ffff */
.L_x_1819:
        /* <DEDUP_REMOVED lines=8> */
.L_x_1848:
[----:B------:R-:W-:Y:S05]  /*7690*/  BSYNC B0 ;  /* 0x0000000000007941 */ /* 0x000fea0003800000 */
.L_x_1847:
[----:B------:R-:W-:Y:S05]  /*76a0*/  BRA `(.L_x_1849) ;  /* 0xffffffc8003c7947 */ /* 0x000fea000383ffff */
.L_x_1820:
[----:B------:R-:W-:Y:S01]  /*76b0*/  HFMA2 R155, -RZ, RZ, 0, 5.9604644775390625e-08 ;  /* 0x00000001ff9b7431 */ /* 0x000fe200000001ff */
[----:B------:R-:W-:Y:S01]  /*76c0*/  BSSY B0, `(.L_x_1850) ;  /* 0x0000007000007945 */ /* 0x000fe20003800000 */
[----:B------:R-:W-:Y:S02]  /*76d0*/  MOV R158, R10 ;  /* 0x0000000a009e7202 */ /* 0x000fe40000000f00 */
[----:B------:R-:W-:Y:S02]  /*76e0*/  MOV R160, RZ ;  /* 0x000000ff00a07202 */ /* 0x000fe40000000f00 */
[----:B------:R-:W-:-:S07]  /*76f0*/  MOV R151, 0xffffffff ;  /* 0xffffffff00977802 */ /* 0x000fce0000000f00 */
[----:B-1-3-5:R-:W-:Y:S05]  /*7700*/  WARPSYNC.COLLECTIVE R151, `(.L_x_1851) ;  /* 0x0000000097087348 */ /* 0x02afea0003c00000 */
[----:B------:R0:W2:Y:S02]  /*7710*/  SHFL.UP P6, R146, R158, R155, R160 ;  /* 0x0400009b9e927389 */ /* 0x0000a400000c00a0 */
[----:B0123-5:R-:W-:Y:S05]  /*7720*/  ENDCOLLECTIVE ;  /* 0x000000000000791b */ /* 0x02ffea0003800000 */
.L_x_1851:
[----:B------:R-:W-:Y:S05]  /*7730*/  BSYNC B0 ;  /* 0x0000000000007941 */ /* 0x000fea0003800000 */
.L_x_1850:
[----:B------:R-:W-:Y:S01]  /*7740*/  HFMA2 R155, -RZ, RZ, 0, 5.9604644775390625e-08 ;  /* 0x00000001ff9b7431 */ /* 0x000fe200000001ff */
[----:B------:R-:W-:Y:S01]  /*7750*/  MOV R158, R11 ;  /* 0x0000000b009e7202 */ /* 0x000fe20000000f00 */
[----:B------:R-:W-:Y:S01]  /*7760*/  HFMA2 R149, -RZ, RZ, 0, 0 ;  /* 0x00000000ff957431 */ /* 0x000fe200000001ff */
[----:B------:R-:W-:Y:S02]  /*7770*/  MOV R160, RZ ;  /* 0x000000ff00a07202 */ /* 0x000fe40000000f00 */
[----:B------:R-:W-:Y:S02]  /*7780*/  MOV R151, 0xffffffff ;  /* 0xffffffff00977802 */ /* 0x000fe40000000f00 */
[----:B------:R-:W-:Y:S02]  /*7790*/  MOV R10, R146 ;  /* 0x00000092000a7202 */ /* 0x000fe40000000f00 */
[----:B------:R-:W-:-:S07]  /*77a0*/  MOV R148, R4 ;  /* 0x0000000400947202 */ /* 0x000fce0000000f00 */
[----:B------:R-:W-:Y:S05]  /*77b0*/  WARPSYNC.COLLECTIVE R151, `(.L_x_1852) ;  /* 0x0000000097087348 */ /* 0x000fea0003c00000 */
[----:B------:R0:W1:Y:S02]  /*77c0*/  SHFL.UP P6, R146, R158, R155, R160 ;  /* 0x0400009b9e927389 */ /* 0x00006400000c00a0 */
[----:B01----:R-:W-:Y:S05]  /*77d0*/  ENDCOLLECTIVE ;  /* 0x000000000000791b */ /* 0x003fea0003800000 */
.L_x_1852:
[----:B------:R-:W-:Y:S02]  /*77e0*/  MOV R11, R146 ;  /* 0x00000092000b7202 */ /* 0x000fe40000000f00 */
[----:B------:R-:W-:-:S07]  /*77f0*/  MOV R146, 0x1f ;  /* 0x0000001f00927802 */ /* 0x000fce0000000f00 */
[----:B------:R-:W-:Y:S05]  /*7800*/  WARPSYNC.COLLECTIVE R151, `(.L_x_1853) ;  /* 0x0000000097087348 */ /* 0x000fea0003c00000 */
[----:B------:R0:W1:Y:S02]  /*7810*/  SHFL.IDX P1, R150, R148, R149, R146 ;  /* 0x0000009594967389 */ /* 0x0000640000020092 */
[----:B01----:R-:W-:Y:S05]  /*7820*/  ENDCOLLECTIVE ;  /* 0x000000000000791b */ /* 0x003fea0003800000 */
.L_x_1853:
[----:B------:R-:W-:Y:S02]  /*7830*/  MOV R148, R5 ;  /* 0x0000000500947202 */ /* 0x000fe40000000f00 */
[----:B------:R-:W-:-:S07]  /*7840*/  MOV R4, R150 ;  /* 0x0000009600047202 */ /* 0x000fce0000000f00 */
[----:B------:R-:W-:Y:S05]  /*7850*/  WARPSYNC.COLLECTIVE R151, `(.L_x_1854) ;  /* 0x0000000097087348 */ /* 0x000fea0003c00000 */
[----:B------:R0:W1:Y:S02]  /*7860*/  SHFL.IDX P1, R150, R148, R149, R146 ;  /* 0x0000009594967389 */ /* 0x0000640000020092 */
[----:B01----:R-:W-:Y:S05]  /*7870*/  ENDCOLLECTIVE ;  /* 0x000000000000791b */ /* 0x003fea0003800000 */
.L_x_1854:
[----:B------:R-:W-:Y:S01]  /*7880*/  MOV R5, R150 ;  /* 0x0000009600057202 */ /* 0x000fe20000000f00 */
[----:B------:R-:W-:Y:S06]  /*7890*/  BRA `(.L_x_1855) ;  /* 0xffffffc400d87947 */ /* 0x000fec000383ffff */
.L_x_1822:
        /* <DEDUP_REMOVED lines=9> */
.L_x_1856:
[----:B------:R-:W-:Y:S02]  /*7930*/  ISETP.GT.U32.AND P3, PT, R134, 0xf, PT ;  /* 0x0000000f8600780c */ /* 0x000fe40003f64070 */
[----:B------:R-:W-:Y:S02]  /*7940*/  MOV R146, 0x1f ;  /* 0x0000001f00927802 */ /* 0x000fe40000000f00 */
[----:B------:R-:W-:Y:S02]  /*7950*/  MOV R156, R9 ;  /* 0x00000009009c7202 */ /* 0x000fe40000000f00 */
[----:B------:R-:W-:-:S07]  /*7960*/  MOV R149, R157 ;  /* 0x0000009d00957202 */ /* 0x000fce0000000f00 */
[----:B------:R-:W-:Y:S05]  /*7970*/  WARPSYNC.COLLECTIVE R151, `(.L_x_1857) ;  /* 0x0000000097087348 */ /* 0x000fea0003c00000 */
[----:B------:R0:W1:Y:S02]  /*7980*/  SHFL.DOWN P4, R157, R156, R158, R159 ;  /* 0x0800009e9c9d7389 */ /* 0x000064000008009f */
[----:B01----:R-:W-:Y:S05]  /*7990*/  ENDCOLLECTIVE ;  /* 0x000000000000791b */ /* 0x003fea0003800000 */
.L_x_1857:
[----:B------:R-:W-:Y:S01]  /*79a0*/  @P0 FMUL.FTZ R149, R149, R8 ;  /* 0x0000000895950220 */ /* 0x000fe20000410000 */
[----:B------:R-:W-:Y:S02]  /*79b0*/  MOV R158, 0x2 ;  /* 0x00000002009e7802 */ /* 0x000fe40000000f00 */
[----:B------:R-:W-:-:S05]  /*79c0*/  MOV R138, R157 ;  /* 0x0000009d008a7202 */ /* 0x000fca0000000f00 */
[----:B------:R-:W-:Y:S01]  /*79d0*/  @P0 FFMA.FTZ R138, R8, R138, R9 ;  /* 0x0000008a088a0223 */ /* 0x000fe20000010009 */
[----:B------:R-:W-:-:S04]  /*79e0*/  @P0 MOV R8, R149 ;  /* 0x0000009500080202 */ /* 0x000fc80000000f00 */
[----:B------:R-:W-:Y:S02]  /*79f0*/  MOV R156, R8 ;  /* 0x00000008009c7202 */ /* 0x000fe40000000f00 */
[----:B------:R-:W-:Y:S02]  /*7a00*/  @P0 MOV R9, R138 ;  /* 0x0000008a00090202 */ /* 0x000fe40000000f00 */
[----:B------:R-:W-:-:S13]  /*7a10*/  ISETP.GT.U32.AND P0, PT, R134, 0x1d, PT ;  /* 0x0000001d8600780c */ /* 0x000fda0003f04070 */
[----:B------:R-:W-:Y:S05]  /*7a20*/  WARPSYNC.COLLECTIVE R151, `(.L_x_1858) ;  /* 0x0000000097087348 */ /* 0x000fea0003c00000 */
[----:B------:R0:W1:Y:S02]  /*7a30*/  SHFL.DOWN P4, R157, R156, R158, R159 ;  /* 0x0800009e9c9d7389 */ /* 0x000064000008009f */
[----:B01----:R-:W-:Y:S05]  /*7a40*/  ENDCOLLECTIVE ;  /* 0x000000000000791b */ /* 0x003fea0003800000 */
.L_x_1858:
[----:B------:R-:W-:Y:S02]  /*7a50*/  MOV R156, R9 ;  /* 0x00000009009c7202 */ /* 0x000fe40000000f00 */
[----:B------:R-:W-:-:S07]  /*7a60*/  MOV R149, R157 ;  /* 0x0000009d00957202 */ /* 0x000fce0000000f00 */
[----:B------:R-:W-:Y:S05]  /*7a70*/  WARPSYNC.COLLECTIVE R151, `(.L_x_1859) ;  /* 0x0000000097087348 */ /* 0x000fea0003c00000 */
[----:B------:R0:W1:Y:S02]  /*7a80*/  SHFL.DOWN P4, R157, R156, R158, R159 ;  /* 0x0800009e9c9d7389 */ /* 0x000064000008009f */
[----:B01----:R-:W-:Y:S05]  /*7a90*/  ENDCOLLECTIVE ;  /* 0x000000000000791b */ /* 0x003fea0003800000 */
.L_x_1859:
[----:B------:R-:W-:Y:S01]  /*7aa0*/  @!P0 FMUL.FTZ R149, R8, R149 ;  /* 0x0000009508958220 */ /* 0x000fe20000410000 */
[----:B------:R-:W-:Y:S02]  /*7ab0*/  MOV R158, 0x4 ;  /* 0x00000004009e7802 */ /* 0x000fe40000000f00 */
[----:B------:R-:W-:-:S05]  /*7ac0*/  MOV R138, R157 ;  /* 0x0000009d008a7202 */ /* 0x000fca0000000f00 */
[----:B------:R-:W-:Y:S01]  /*7ad0*/  @!P0 FFMA.FTZ R138, R8, R138, R9 ;  /* 0x0000008a088a8223 */ /* 0x000fe20000010009 */
[----:B------:R-:W-:-:S04]  /*7ae0*/  @!P0 MOV R8, R149 ;  /* 0x0000009500088202 */ /* 0x000fc80000000f00 */
[----:B------:R-:W-:Y:S02]  /*7af0*/  MOV R156, R8 ;  /* 0x00000008009c7202 */ /* 0x000fe40000000f00 */
[----:B------:R-:W-:Y:S02]  /*7b00*/  @!P0 MOV R9, R138 ;  /* 0x0000008a00098202 */ /* 0x000fe40000000f00 */
[----:B------:R-:W-:-:S13]  /*7b10*/  ISETP.NE.AND P0, PT, R94, 0x1f, PT ;  /* 0x0000001f5e00780c */ /* 0x000fda0003f05270 */
[----:B------:R-:W-:Y:S05]  /*7b20*/  WARPSYNC.COLLECTIVE R151, `(.L_x_1860) ;  /* 0x0000000097087348 */ /* 0x000fea0003c00000 */
[----:B------:R0:W1:Y:S02]  /*7b30*/  SHFL.DOWN P4, R157, R156, R158, R159 ;  /* 0x0800009e9c9d7389 */ /* 0x000064000008009f */
[----:B01----:R-:W-:Y:S05]  /*7b40*/  ENDCOLLECTIVE ;  /* 0x000000000000791b */ /* 0x003fea0003800000 */
.L_x_1860:
[----:B------:R-:W-:Y:S02]  /*7b50*/  MOV R156, R9 ;  /* 0x00000009009c7202 */ /* 0x000fe40000000f00 */
[----:B------:R-:W-:-:S07]  /*7b60*/  MOV R149, R157 ;  /* 0x0000009d00957202 */ /* 0x000fce0000000f00 */
[----:B------:R-:W-:Y:S05]  /*7b70*/  WARPSYNC.COLLECTIVE R151, `(.L_x_1861) ;  /* 0x0000000097087348 */ /* 0x000fea0003c00000 */
[----:B------:R0:W1:Y:S02]  /*7b80*/  SHFL.DOWN P4, R157, R156, R158, R159 ;  /* 0x0800009e9c9d7389 */ /* 0x000064000008009f */
[----:B01----:R-:W-:Y:S05]  /*7b90*/  ENDCOLLECTIVE ;  /* 0x000000000000791b */ /* 0x003fea0003800000 */
.L_x_1861:
[----:B------:R-:W-:Y:S01]  /*7ba0*/  @!P1 FMUL.FTZ R149, R8, R149 ;  /* 0x0000009508959220 */ /* 0x000fe20000410000 */
[----:B------:R-:W-:Y:S02]  /*7bb0*/  MOV R158, 0x8 ;  /* 0x00000008009e7802 */ /* 0x000fe40000000f00 */
[----:B------:R-:W-:-:S05]  /*7bc0*/  MOV R138, R157 ;  /* 0x0000009d008a7202 */ /* 0x000fca0000000f00 */
[----:B------:R-:W-:Y:S01]  /*7bd0*/  @!P1 FFMA.FTZ R138, R8, R138, R9 ;  /* 0x0000008a088a9223 */ /* 0x000fe20000010009 */
[----:B------:R-:W-:-:S04]  /*7be0*/  @!P1 MOV R8, R149 ;  /* 0x0000009500089202 */ /* 0x000fc80000000f00 */
[----:B------:R-:W-:Y:S02]  /*7bf0*/  MOV R156, R8 ;  /* 0x00000008009c7202 */ /* 0x000fe40000000f00 */
[----:B------:R-:W-:-:S07]  /*7c00*/  @!P1 MOV R9, R138 ;  /* 0x0000008a00099202 */ /* 0x000fce0000000f00 */
[----:B------:R-:W-:Y:S05]  /*7c10*/  WARPSYNC.COLLECTIVE R151, `(.L_x_1862) ;  /* 0x0000000097087348 */ /* 0x000fea0003c00000 */
[----:B------:R0:W1:Y:S02]  /*7c20*/  SHFL.DOWN P4, R157, R156, R158, R159 ;  /* 0x0800009e9c9d7389 */ /* 0x000064000008009f */
[----:B01----:R-:W-:Y:S05]  /*7c30*/  ENDCOLLECTIVE ;  /* 0x000000000000791b */ /* 0x003fea0003800000 */
.L_x_1862:
[----:B------:R-:W-:Y:S02]  /*7c40*/  MOV R156, R9 ;  /* 0x00000009009c7202 */ /* 0x000fe40000000f00 */
[----:B------:R-:W-:-:S07]  /*7c50*/  MOV R149, R157 ;  /* 0x0000009d00957202 */ /* 0x000fce0000000f00 */
[----:B------:R-:W-:Y:S05]  /*7c60*/  WARPSYNC.COLLECTIVE R151, `(.L_x_1863) ;  /* 0x0000000097087348 */ /* 0x000fea0003c00000 */
[----:B------:R0:W1:Y:S02]  /*7c70*/  SHFL.DOWN P4, R157, R156, R158, R159 ;  /* 0x0800009e9c9d7389 */ /* 0x000064000008009f */
[----:B01----:R-:W-:Y:S05]  /*7c80*/  ENDCOLLECTIVE ;  /* 0x000000000000791b */ /* 0x003fea0003800000 */
.L_x_1863:
        /* <DEDUP_REMOVED lines=10> */
.L_x_1864:
[----:B------:R-:W-:Y:S02]  /*7d30*/  MOV R156, R9 ;  /* 0x00000009009c7202 */ /* 0x000fe40000000f00 */
[----:B------:R-:W-:-:S07]  /*7d40*/  MOV R149, R157 ;  /* 0x0000009d00957202 */ /* 0x000fce0000000f00 */
[----:B------:R-:W-:Y:S05]  /*7d50*/  WARPSYNC.COLLECTIVE R151, `(.L_x_1865) ;  /* 0x0000000097087348 */ /* 0x000fea0003c00000 */
[----:B------:R0:W1:Y:S02]  /*7d60*/  SHFL.DOWN P4, R157, R156, R158, R159 ;  /* 0x0800009e9c9d7389 */ /* 0x000064000008009f */
[----:B01----:R-:W-:Y:S05]  /*7d70*/  ENDCOLLECTIVE ;  /* 0x000000000000791b */ /* 0x003fea0003800000 */
.L_x_1865:
[----:B------:R-:W-:Y:S01]  /*7d80*/  @!P3 FMUL.FTZ R149, R8, R149 ;  /* 0x000000950895b220 */ /* 0x000fe20000410000 */
[----:B------:R-:W-:Y:S02]  /*7d90*/  MOV R158, 0x1 ;  /* 0x00000001009e7802 */ /* 0x000fe40000000f00 */
[----:B------:R-:W-:-:S05]  /*7da0*/  MOV R138, R157 ;  /* 0x0000009d008a7202 */ /* 0x000fca0000000f00 */
[----:B------:R-:W-:Y:S01]  /*7db0*/  @!P3 FFMA.FTZ R138, R8, R138, R9 ;  /* 0x0000008a088ab223 */ /* 0x000fe20000010009 */
[----:B------:R-:W-:Y:S02]  /*7dc0*/  @!P3 MOV R8, R149 ;  /* 0x000000950008b202 */ /* 0x000fe40000000f00 */
[----:B------:R-:W-:Y:S02]  /*7dd0*/  MOV R149, RZ ;  /* 0x000000ff00957202 */ /* 0x000fe40000000f00 */
[----:B------:R-:W-:Y:S02]  /*7de0*/  MOV R148, R8 ;  /* 0x0000000800947202 */ /* 0x000fe40000000f00 */
[----:B------:R-:W-:Y:S02]  /*7df0*/  @!P3 MOV R9, R138 ;  /* 0x0000008a0009b202 */ /* 0x000fe40000000f00 */
[----:B------:R-:W-:-:S07]  /*7e00*/  MOV R156, R8 ;  /* 0x00000008009c7202 */ /* 0x000fce0000000f00 */
[----:B------:R-:W-:Y:S05]  /*7e10*/  WARPSYNC.COLLECTIVE R151, `(.L_x_1866) ;  /* 0x0000000097087348 */ /* 0x000fea0003c00000 */
[----:B------:R0:W1:Y:S02]  /*7e20*/  SHFL.IDX P1, R150, R148, R149, R146 ;  /* 0x0000009594967389 */ /* 0x0000640000020092 */
[----:B01----:R-:W-:Y:S05]  /*7e30*/  ENDCOLLECTIVE ;  /* 0x000000000000791b */ /* 0x003fea0003800000 */
.L_x_1866:
[----:B------:R-:W-:Y:S02]  /*7e40*/  MOV R148, R9 ;  /* 0x0000000900947202 */ /* 0x000fe40000000f00 */
[----:B------:R-:W-:-:S07]  /*7e50*/  MOV R138, R150 ;  /* 0x00000096008a7202 */ /* 0x000fce0000000f00 */
[----:B------:R-:W-:Y:S05]  /*7e60*/  WARPSYNC.COLLECTIVE R151, `(.L_x_1867) ;  /* 0x0000000097087348 */ /* 0x000fea0003c00000 */
[----:B------:R0:W1:Y:S02]  /*7e70*/  SHFL.IDX P1, R150, R148, R149, R146 ;  /* 0x0000009594967389 */ /* 0x0000640000020092 */
[----:B01----:R-:W-:Y:S05]  /*7e80*/  ENDCOLLECTIVE ;  /* 0x000000000000791b */ /* 0x003fea0003800000 */
.L_x_1867:
[----:B------:R-:W-:Y:S05]  /*7e90*/  WARPSYNC.COLLECTIVE R151, `(.L_x_1868) ;  /* 0x0000000097087348 */ /* 0x000fea0003c00000 */
[----:B------:R0:W1:Y:S02]  /*7ea0*/  SHFL.DOWN P4, R157, R156, R158, R159 ;  /* 0x0800009e9c9d7389 */ /* 0x000064000008009f */
[----:B01----:R-:W-:Y:S05]  /*7eb0*/  ENDCOLLECTIVE ;  /* 0x000000000000791b */ /* 0x003fea0003800000 */
.L_x_1868:
        /* <DEDUP_REMOVED lines=8> */
.L_x_1869:
[----:B------:R-:W-:Y:S05]  /*7f40*/  WARPSYNC.COLLECTIVE R151, `(.L_x_1870) ;  /* 0x0000000097087348 */ /* 0x000fea0003c00000 */
[----:B------:R0:W1:Y:S02]  /*7f50*/  SHFL.IDX P1, R150, R148, R149, R146 ;  /* 0x0000009594967389 */ /* 0x0000640000020092 */
[----:B01----:R-:W-:Y:S05]  /*7f60*/  ENDCOLLECTIVE ;  /* 0x000000000000791b */ /* 0x003fea0003800000 */
.L_x_1870:
[----:B------:R-:W-:Y:S02]  /*7f70*/  MOV R148, R5 ;  /* 0x0000000500947202 */ /* 0x000fe40000000f00 */
[----:B------:R-:W-:-:S07]  /*7f80*/  MOV R154, R150 ;  /* 0x00000096009a7202 */ /* 0x000fce0000000f00 */
[----:B------:R-:W-:Y:S05]  /*7f90*/  WARPSYNC.COLLECTIVE R151, `(.L_x_1871) ;  /* 0x0000000097087348 */ /* 0x000fea0003c00000 */
[----:B------:R0:W1:Y:S02]  /*7fa0*/  SHFL.IDX P1, R150, R148, R149, R146 ;  /* 0x0000009594967389 */ /* 0x0000640000020092 */
[----:B01----:R-:W-:Y:S05]  /*7fb0*/  ENDCOLLECTIVE ;  /* 0x000000000000791b */ /* 0x003fea0003800000 */
.L_x_1871:
[----:B------:R-:W-:Y:S01]  /*7fc0*/  MOV R156, R150 ;  /* 0x00000096009c7202 */ /* 0x000fe20000000f00 */
[----:B------:R-:W-:Y:S06]  /*7fd0*/  BRA `(.L_x_1872) ;  /* 0xffffffc800087947 */ /* 0x000fec000383ffff */
.L_x_1873:
        /* <DEDUP_REMOVED lines=10> */
.L_x_10426:


//--------------------- .text._Z25selective_scan_bwd_kernelI32Selective_Scan_bwd_kernel_traitsILi128ELi16ELb1ELb0ELb0ELb1ELb1EN3c104HalfEfEEv12SSMParamsBwd --------------------------
	.section	.text._Z25selective_scan_bwd_kernelI32Selective_Scan_bwd_kernel_traitsILi128ELi16ELb1ELb0ELb0ELb1ELb1EN3c104HalfEfEEv12SSMParamsBwd,"ax",@progbits
	.align	128
        .global         _Z25selective_scan_bwd_kernelI32Selective_Scan_bwd_kernel_traitsILi128ELi16ELb1ELb0ELb0ELb1ELb1EN3c104HalfEfEEv12SSMParamsBwd
        .type           _Z25selective_scan_bwd_kernelI32Selective_Scan_bwd_kernel_traitsILi128ELi16ELb1ELb0ELb0ELb1ELb1EN3c104HalfEfEEv12SSMParamsBwd,@function
        .size           _Z25selective_scan_bwd_kernelI32Selective_Scan_bwd_kernel_traitsILi128ELi16ELb1ELb0ELb0ELb1ELb1EN3c104HalfEfEEv12SSMParamsBwd,(.L_x_10427 - _Z25selective_scan_bwd_kernelI32Selective_Scan_bwd_kernel_traitsILi128ELi16ELb1ELb0ELb0ELb1ELb1EN3c104HalfEfEEv12SSMParamsBwd)
        .other          _Z25selective_scan_bwd_kernelI32Selective_Scan_bwd_kernel_traitsILi128ELi16ELb1ELb0ELb0ELb1ELb1EN3c104HalfEfEEv12SSMParamsBwd,@"STO_CUDA_ENTRY STV_DEFAULT"
_Z25selective_scan_bwd_kernelI32Selective_Scan_bwd_kernel_traitsILi128ELi16ELb1ELb0ELb0ELb1ELb1EN3c104HalfEfEEv12SSMParamsBwd:
.text._Z25selective_scan_bwd_kernelI32Selective_Scan_bwd_kernel_traitsILi128ELi16ELb1ELb0ELb0ELb1ELb1EN3c104HalfEfEEv12SSMParamsBwd:
        /* <DEDUP_REMOVED lines=20> */
[----:B------:R-:W-:Y:S02]  /*0140*/  MOV R2, UR4 ;  /* 0x0000000400027c02 */ /* 0x000fe40008000f00 */
[----:B------:R-:W-:Y:S02]  /*0150*/  MOV R4, UR6 ;  /* 0x0000000600047c02 */ /* 0x000fe40008000f00 */
[----:B------:R-:W-:Y:S02]  /*0160*/  MOV R3, UR5 ;  /* 0x0000000500037c02 */ /* 0x000fe40008000f00 */
[----:B------:R-:W-:-:S03]  /*0170*/  MOV R5, UR7 ;  /* 0x0000000700057c02 */ /* 0x000fc60008000f00 */
[----:B---3--:R-:W3:Y:S01]  /*0180*/  @P0 LDG.E R2, desc[UR28][R2.64] ;  /* 0x0000001c02020981 */ /* 0x008ee2000c1e1900 */
[----:B------:R-:W1:Y:S03]  /*0190*/  LDCU.64 UR6, c[0x0][0x480] ;  /* 0x00009000ff0677ac */ /* 0x000e660008000a00 */
[----:B------:R-:W3:Y:S01]  /*01a0*/  @P1 LDG.E R4, desc[UR28][R4.64] ;  /* 0x0000001c04041981 */ /* 0x000ee2000c1e1900 */
[----:B----4-:R-:W-:Y:S01]  /*01b0*/  UIMAD.WIDE.U32 UR4, UR16, UR20, URZ ;  /* 0x00000014100472a5 */ /* 0x010fe2000f8e00ff */
[----:B------:R-:W-:Y:S01]  /*01c0*/  HFMA2 R13, -RZ, RZ, 0, 0 ;  /* 0x00000000ff0d7431 */ /* 0x000fe200000001ff */
[----:B-----5:R-:W-:Y:S01]  /*01d0*/  UIMAD.WIDE.U32 UR10, UR16, UR24, URZ ;  /* 0x00000018100a72a5 */ /* 0x020fe2000f8e00ff */
[----:B------:R-:W-:Y:S01]  /*01e0*/  MOV R69, RZ ;  /* 0x000000ff00457202 */ /* 0x000fe20000000f00 */
[----:B------:R-:W-:Y:S02]  /*01f0*/  UIMAD UR5, UR16, UR21, UR5 ;  /* 0x00000015100572a4 */ /* 0x000fe4000f8e0205 */
[----:B------:R-:W-:-:S02]  /*0200*/  UIMAD UR20, UR13, UR23, URZ ;  /* 0x000000170d1472a4 */ /* 0x000fc4000f8e02ff */
[----:B------:R-:W-:Y:S02]  /*0210*/  UIMAD.WIDE.U32 UR8, UR13, UR22, UR4 ;  /* 0x000000160d0872a5 */ /* 0x000fe4000f8e0004 */
[----:B------:R-:W-:Y:S01]  /*0220*/  UIMAD UR11, UR16, UR25, UR11 ;  /* 0x00000019100b72a4 */ /* 0x000fe2000f8e020b */
[----:B------:R-:W4:Y:S01]  /*0230*/  LDCU.64 UR22, c[0x0][0x4a0] ;  /* 0x00009400ff1677ac */ /* 0x000f220008000a00 */
[----:B-1----:R-:W-:Y:S02]  /*0240*/  UISETP.NE.U32.AND UP0, UPT, UR6, URZ, UPT ;  /* 0x000000ff0600728c */ /* 0x002fe4000bf05070 */
[----:B0-----:R-:W-:Y:S02]  /*0250*/  ULEA UR12, UR30, 0xfffff800, 0xb ;  /* 0xfffff8001e0c7891 */ /* 0x001fe4000f8e58ff */
[----:B------:R-:W-:Y:S01]  /*0260*/  UISETP.NE.AND.EX UP0, UPT, UR7, URZ, UPT, UP0 ;  /* 0x000000ff0700728c */ /* 0x000fe2000bf05300 */
[----:B------:R-:W0:Y:S01]  /*0270*/  LDCU.128 UR4, c[0x0][0x460] ;  /* 0x00008c00ff0477ac */ /* 0x000e220008000c00 */
[----:B------:R-:W-:-:S02]  /*0280*/  UIMAD.WIDE.U32 UR10, UR13, UR26, UR10 ;  /* 0x0000001a0d0a72a5 */ /* 0x000fc4000f8e000a */
[----:B--2---:R-:W-:Y:S02]  /*0290*/  UIMAD.WIDE.U32 UR14, UR16, UR18, URZ ;  /* 0x00000012100e72a5 */ /* 0x004fe4000f8e00ff */
[----:B------:R-:W-:-:S05]  /*02a0*/  UIADD3 UR18, UP1, UPT, UR12, UR8, URZ ;  /* 0x000000080c127290 */ /* 0x000fca000ff3e0ff */
[----:B------:R-:W1:Y:S01]  /*02b0*/  @UP0 LDCU UR24, c[0x0][0x384] ;  /* 0x00007080ff1807ac */ /* 0x000e620008000800 */
[----:B------:R-:W2:Y:S01]  /*02c0*/  @UP0 LDCU UR25, c[0x0][0x38c] ;  /* 0x00007180ff1907ac */ /* 0x000ea20008000800 */
[----:B------:R-:W-:Y:S02]  /*02d0*/  UIMAD UR21, UR13, UR27, URZ ;  /* 0x0000001b0d1572a4 */ /* 0x000fe4000f8e02ff */
[----:B------:R-:W-:Y:S02]  /*02e0*/  USHF.R.S32.HI UR17, URZ, 0x1f, UR12 ;  /* 0x0000001fff117899 */ /* 0x000fe4000801140c */
[----:B------:R-:W-:Y:S01]  /*02f0*/  UIADD3 UR8, UP3, UPT, UR12, UR10, URZ ;  /* 0x0000000a0c087290 */ /* 0x000fe2000ff7e0ff */
[----:B------:R-:W5:Y:S03]  /*0300*/  @UP0 LDCU.64 UR32, c[0x0][0x480] ;  /* 0x00009000ff2007ac */ /* 0x000f660008000a00 */
[----:B0-----:R-:W-:-:S02]  /*0310*/  ULEA UR10, UP4, UR8, UR6, 0x1 ;  /* 0x00000006080a7291 */ /* 0x001fc4000f8808ff */
[----:B------:R-:W-:Y:S02]  /*0320*/  UIADD3.X UR11, UPT, UPT, UR17, UR11, UR21, UP3, !UPT ;  /* 0x0000000b110b7290 */ /* 0x000fe40009ffe415 */
[----:B------:R-:W-:Y:S02]  /*0330*/  UIMAD UR15, UR16, UR19, UR15 ;  /* 0x00000013100f72a4 */ /* 0x000fe4000f8e020f */
[----:B------:R-:W-:Y:S02]  /*0340*/  ULEA UR19, UP2, UR18, UR4, 0x1 ;  /* 0x0000000412137291 */ /* 0x000fe4000f8408ff */
[----:B------:R-:W-:Y:S02]  /*0350*/  UIADD3.X UR9, UPT, UPT, UR17, UR9, UR20, UP1, !UPT ;  /* 0x0000000911097290 */ /* 0x000fe40008ffe414 */
[----:B------:R-:W-:Y:S02]  /*0360*/  ULEA.HI.X UR11, UR8, UR7, UR11, 0x1, UP4 ;  /* 0x00000007080b7291 */ /* 0x000fe4000a0f0c0b */
[----:B-1----:R-:W-:-:S02]  /*0370*/  @UP0 UIMAD UR8, UR16, UR24, UR13 ;  /* 0x00000018100802a4 */ /* 0x002fc4000f8e020d */
[----:B------:R-:W-:Y:S02]  /*0380*/  ULEA.HI.X UR9, UR18, UR5, UR9, 0x1, UP2 ;  /* 0x0000000512097291 */ /* 0x000fe400090f0c09 */
[----:B----4-:R-:W-:Y:S02]  /*0390*/  UIMAD.WIDE.U32 UR4, UR13, UR22, UR14 ;  /* 0x000000160d0472a5 */ /* 0x010fe4000f8e000e */
[----:B------:R-:W-:Y:S01]  /*03a0*/  @UP0 UIMAD UR8, UR8, UR30, URZ ;  /* 0x0000001e080802a4 */ /* 0x000fe2000f8e02ff */
[----:B------:R-:W0:Y:S01]  /*03b0*/  LDCU.64 UR26, c[0x0][0x528] ;  /* 0x0000a500ff1a77ac */ /* 0x000e220008000a00 */
[----:B------:R-:W-:Y:S02]  /*03c0*/  UIMAD UR14, UR13, UR23, URZ ;  /* 0x000000170d0e72a4 */ /* 0x000fe4000f8e02ff */
[----:B------:R-:W-:Y:S02]  /*03d0*/  UIADD3 UR12, UP1, UPT, UR12, UR4, URZ ;  /* 0x000000040c0c7290 */ /* 0x000fe4000ff3e0ff */
[----:B--2---:R-:W-:-:S02]  /*03e0*/  @UP0 UIMAD UR8, UR8, UR25, URZ ;  /* 0x00000019080802a4 */ /* 0x004fc4000f8e02ff */
[----:B------:R-:W-:Y:S01]  /*03f0*/  UIADD3.X UR17, UPT, UPT, UR17, UR5, UR14, UP1, !UPT ;  /* 0x0000000511117290 */ /* 0x000fe20008ffe40e */
[----:B------:R-:W-:Y:S02]  /*0400*/  UMOV UR4, URZ ;  /* 0x000000ff00047c82 */ /* 0x000fe40008000000 */
[----:B------:R-:W-:Y:S01]  /*0410*/  UMOV UR5, URZ ;  /* 0x000000ff00057c82 */ /* 0x000fe20008000000 */
[----:B-----5:R-:W-:Y:S02]  /*0420*/  @UP0 UIMAD.WIDE UR4, UR8, 0x8, UR32 ;  /* 0x00000008080408a5 */ /* 0x020fe4000f8e0220 */
[----:B------:R-:W-:Y:S01]  /*0430*/  UISETP.GE.AND UP0, UPT, UR30, 0x1, UPT ;  /* 0x000000011e00788c */ /* 0x000fe2000bf06270 */
[----:B------:R-:W-:Y:S01]  /*0440*/  UMOV UR6, URZ ;  /* 0x000000ff00067c82 */ /* 0x000fe20008000000 */
[----:B------:R-:W-:Y:S01]  /*0450*/  UMOV UR7, URZ ;  /* 0x000000ff00077c82 */ /* 0x000fe20008000000 */
[----:B0-----:R-:W-:-:S04]  /*0460*/  ULEA UR20, UP1, UR12, UR26, 0x1 ;  /* 0x0000001a0c147291 */ /* 0x001fc8000f8208ff */
        /* <DEDUP_REMOVED lines=16> */
.L_x_1922:
        /* <DEDUP_REMOVED lines=13> */
[----:B---3--:R0:W-:Y:S01]  /*0640*/  STS.128 [R67+0x200], R20 ;  /* 0x0002001443007388 */ /* 0x0081e20000000c00 */
[----:B------:R-:W-:-:S03]  /*0650*/  NOP ;  /* 0x0000000000007918 */ /* 0x000fc60000000000 */
[----:B------:R-:W-:Y:S04]  /*0660*/  LDS.128 R40, [R70] ;  /* 0x0000000046287984 */ /* 0x000fe80000000c00 */
        /* <DEDUP_REMOVED lines=11> */
[----:B------:R2:W3:Y:S01]  /*0720*/  LDS.128 R4, [R70+0x10] ;  /* 0x0000100046047984 */ /* 0x0004e20000000c00 */
[----:B------:R-:W-:Y:S06]  /*0730*/  BAR.SYNC.DEFER_BLOCKING 0x0 ;  /* 0x0000000000007b1d */ /* 0x000fec0000010000 */
[----:B0-----:R-:W4:Y:S04]  /*0740*/  LDG.E.128 R20, desc[UR28][R16.64] ;  /* 0x0000001c10147981 */ /* 0x001f28000c1e1d00 */
[----:B------:R-:W5:Y:S01]  /*0750*/  LDG.E.128 R36, desc[UR28][R16.64+0x200] ;  /* 0x0002001c10247981 */ /* 0x000f62000c1e1d00 */
[----:B------:R-:W-:Y:S01]  /*0760*/  BSSY.RECONVERGENT B0, `(.L_x_1875) ;  /* 0x0000037000007945 */ /* 0x000fe20003800200 */
[----:B-1----:R-:W-:-:S02]  /*0770*/  HADD2.F32 R66, -RZ, R8.H0_H0 ;  /* 0x20000008ff427230 */ /* 0x002fc40000004100 */
[--C-:B------:R-:W-:Y:S02]  /*0780*/  HADD2.F32 R65, -RZ, R9.reuse.H0_H0 ;  /* 0x20000009ff417230 */ /* 0x100fe40000004100 */
[----:B------:R-:W-:Y:S02]  /*0790*/  HADD2.F32 R63, -RZ, R10.H0_H0 ;  /* 0x2000000aff3f7230 */ /* 0x000fe40000004100 */
[----:B------:R-:W-:Y:S01]  /*07a0*/  FADD.FTZ R66, R66, UR7 ;  /* 0x0000000742427e21 */ /* 0x000fe20008010000 */
[----:B------:R-:W-:Y:S02]  /*07b0*/  HADD2.F32 R8, -RZ, R8.H1_H1 ;  /* 0x30000008ff087230 */ /* 0x000fe40000004100 */
[----:B------:R-:W-:Y:S01]  /*07c0*/  FADD.FTZ R65, R65, UR7 ;  /* 0x0000000741417e21 */ /* 0x000fe20008010000 */
[----:B------:R-:W-:Y:S02]  /*07d0*/  HADD2.F32 R9, -RZ, R9.H1_H1 ;  /* 0x30000009ff097230 */ /* 0x000fe40000004100 */
[----:B------:R-:W-:Y:S01]  /*07e0*/  FADD.FTZ R63, R63, UR7 ;  /* 0x000000073f3f7e21 */ /* 0x000fe20008010000 */
[----:B------:R-:W-:Y:S01]  /*07f0*/  FSETP.GTU.FTZ.AND P0, PT, R66, 20, PT ;  /* 0x41a000004200780b */ /* 0x000fe20003f1c000 */
[----:B------:R-:W-:-:S02]  /*0800*/  HADD2.F32 R10, -RZ, R10.H1_H1 ;  /* 0x3000000aff0a7230 */ /* 0x000fc40000004100 */
[----:B------:R-:W-:Y:S01]  /*0810*/  FADD.FTZ R64, R8, UR7 ;  /* 0x0000000708407e21 */ /* 0x000fe20008010000 */
[----:B------:R-:W-:Y:S02]  /*0820*/  HADD2.F32 R61, -RZ, R11.H0_H0 ;  /* 0x2000000bff3d7230 */ /* 0x000fe40000004100 */
[----:B------:R-:W-:Y:S01]  /*0830*/  FADD.FTZ R62, R9, UR7 ;  /* 0x00000007093e7e21 */ /* 0x000fe20008010000 */
[----:B------:R-:W-:Y:S01]  /*0840*/  FSETP.GTU.FTZ.AND P2, PT, R65, 20, PT ;  /* 0x41a000004100780b */ /* 0x000fe20003f5c000 */
[----:B------:R-:W-:Y:S01]  /*0850*/  FADD.FTZ R60, R10, UR7 ;  /* 0x000000070a3c7e21 */ /* 0x000fe20008010000 */
[----:B------:R-:W-:Y:S01]  /*0860*/  FSETP.GTU.FTZ.AND P1, PT, R64, 20, PT ;  /* 0x41a000004000780b */ /* 0x000fe20003f3c000 */
[----:B------:R-:W-:Y:S01]  /*0870*/  FADD.FTZ R61, R61, UR7 ;  /* 0x000000073d3d7e21 */ /* 0x000fe20008010000 */
[----:B------:R-:W-:Y:S02]  /*0880*/  FSETP.GTU.FTZ.AND P3, PT, R62, 20, PT ;  /* 0x41a000003e00780b */ /* 0x000fe40003f7c000 */
[----:B------:R-:W-:-:S02]  /*0890*/  FSETP.GTU.FTZ.AND P4, PT, R63, 20, PT ;  /* 0x41a000003f00780b */ /* 0x000fc40003f9c000 */
[----:B------:R-:W-:Y:S01]  /*08a0*/  FSETP.GTU.FTZ.AND P5, PT, R60, 20, PT ;  /* 0x41a000003c00780b */ /* 0x000fe20003fbc000 */
[----:B----4-:R2:W-:Y:S04]  /*08b0*/  STS.128 [R67], R20 ;  /* 0x0000001443007388 */ /* 0x0105e80000000c00 */
[----:B-----5:R2:W-:Y:S01]  /*08c0*/  STS.128 [R67+0x200], R36 ;  /* 0x0002002443007388 */ /* 0x0205e20000000c00 */
[----:B------:R-:W-:Y:S01]  /*08d0*/  NOP ;  /* 0x0000000000007918 */ /* 0x000fe20000000000 */
[----:B---3--:R-:W-:Y:S06]  /*08e0*/  @P0 BRA `(.L_x_1876) ;  /* 0x0000000000780947 */ /* 0x008fec0003800000 */
        /* <DEDUP_REMOVED lines=30> */
.L_x_1876:
[----:B------:R-:W-:Y:S05]  /*0ad0*/  BSYNC.RECONVERGENT B0 ;  /* 0x0000000000007941 */ /* 0x000fea0003800200 */
.L_x_1875:
[----:B------:R-:W-:Y:S01]  /*0ae0*/  HADD2.F32 R11, -RZ, R11.H1_H1 ;  /* 0x3000000bff0b7230 */ /* 0x000fe20000004100 */
[----:B------:R-:W-:Y:S01]  /*0af0*/  BSSY.RECONVERGENT B0, `(.L_x_1877) ;  /* 0x0000022000007945 */ /* 0x000fe20003800200 */
[----:B------:R-:W-:-:S03]  /*0b00*/  FSETP.GTU.FTZ.AND P0, PT, R61, 20, PT ;  /* 0x41a000003d00780b */ /* 0x000fc60003f1c000 */
[----:B------:R-:W-:Y:S01]  /*0b10*/  FADD.FTZ R58, R11, UR7 ;  /* 0x000000070b3a7e21 */ /* 0x000fe20008010000 */
[----:B------:R-:W-:Y:S09]  /*0b20*/  @P1 BRA `(.L_x_1878) ;  /* 0x0000000000781947 */ /* 0x000ff20003800000 */
        /* <DEDUP_REMOVED lines=30> */
.L_x_1878:
[----:B------:R-:W-:Y:S05]  /*0d10*/  BSYNC.RECONVERGENT B0 ;  /* 0x0000000000007941 */ /* 0x000fea0003800200 */
.L_x_1877:
[----:B------:R-:W-:Y:S01]  /*0d20*/  HADD2.F32 R59, -RZ, R4.H0_H0 ;  /* 0x20000004ff3b7230 */ /* 0x000fe20000004100 */
[----:B------:R-:W-:Y:S01]  /*0d30*/  BSSY.RECONVERGENT B0, `(.L_x_1879) ;  /* 0x0000022000007945 */ /* 0x000fe20003800200 */
[----:B------:R-:W-:-:S03]  /*0d40*/  FSETP.GTU.FTZ.AND P1, PT, R58, 20, PT ;  /* 0x41a000003a00780b */ /* 0x000fc60003f3c000 */
[----:B------:R-:W-:Y:S01]  /*0d50*/  FADD.FTZ R59, R59, UR7 ;  /* 0x000000073b3b7e21 */ /* 0x000fe20008010000 */
[----:B------:R-:W-:Y:S09]  /*0d60*/  @P2 BRA `(.L_x_1880) ;  /* 0x0000000000782947 */ /* 0x000ff20003800000 */
        /* <DEDUP_REMOVED lines=30> */
.L_x_1880:
[----:B------:R-:W-:Y:S05]  /*0f50*/  BSYNC.RECONVERGENT B0 ;  /* 0x0000000000007941 */ /* 0x000fea0003800200 */
.L_x_1879:
[----:B------:R-:W-:Y:S01]  /*0f60*/  HADD2.F32 R4, -RZ, R4.H1_H1 ;  /* 0x30000004ff047230 */ /* 0x000fe20000004100 */
        /* <DEDUP_REMOVED lines=34> */
.L_x_1882:
[----:B------:R-:W-:Y:S05]  /*1190*/  BSYNC.RECONVERGENT B0 ;  /* 0x0000000000007941 */ /* 0x000fea0003800200 */
.L_x_1881:
        /* <DEDUP_REMOVED lines=35> */
.L_x_1884:
[----:B------:R-:W-:Y:S05]  /*13d0*/  BSYNC.RECONVERGENT B0 ;  /* 0x0000000000007941 */ /* 0x000fea0003800200 */
.L_x_1883:
        /* <DEDUP_REMOVED lines=35> */
.L_x_1886:
[----:B------:R-:W-:Y:S05]  /*1610*/  BSYNC.RECONVERGENT B0 ;  /* 0x0000000000007941 */ /* 0x000fea0003800200 */
.L_x_1885:
        /* <DEDUP_REMOVED lines=35> */
.L_x_1888:
[----:B------:R-:W-:Y:S05]  /*1850*/  BSYNC.RECONVERGENT B0 ;  /* 0x0000000000007941 */ /* 0x000fea0003800200 */
.L_x_1887:
        /* <DEDUP_REMOVED lines=35> */
.L_x_1890:
[----:B------:R-:W-:Y:S05]  /*1a90*/  BSYNC.RECONVERGENT B0 ;  /* 0x0000000000007941 */ /* 0x000fea0003800200 */
.L_x_1889:
        /* <DEDUP_REMOVED lines=35> */
.L_x_1892:
[----:B------:R-:W-:Y:S05]  /*1cd0*/  BSYNC.RECONVERGENT B0 ;  /* 0x0000000000007941 */ /* 0x000fea0003800200 */
.L_x_1891:
        /* <DEDUP_REMOVED lines=35> */
.L_x_1894:
[----:B------:R-:W-:Y:S05]  /*1f10*/  BSYNC.RECONVERGENT B0 ;  /* 0x0000000000007941 */ /* 0x000fea0003800200 */
.L_x_1893:
[----:B------:R-:W-:Y:S01]  /*1f20*/  BSSY.RECONVERGENT B0, `(.L_x_1895) ;  /* 0x0000021000007945 */ /* 0x000fe20003800200 */
[----:B------:R-:W-:-:S03]  /*1f30*/  FSETP.GTU.FTZ.AND P3, PT, R50, 20, PT ;  /* 0x41a000003200780b */ /* 0x000fc60003f7c000 */
[----:B------:R-:W-:Y:S10]  /*1f40*/  @P4 BRA `(.L_x_1896) ;  /* 0x0000000000784947 */ /* 0x000ff40003800000 */
        /* <DEDUP_REMOVED lines=30> */
.L_x_1896:
[----:B------:R-:W-:Y:S05]  /*2130*/  BSYNC.RECONVERGENT B0 ;  /* 0x0000000000007941 */ /* 0x000fea0003800200 */
.L_x_1895:
        /* <DEDUP_REMOVED lines=32> */
.L_x_1898:
[----:B------:R-:W-:Y:S05]  /*2340*/  BSYNC.RECONVERGENT B0 ;  /* 0x0000000000007941 */ /* 0x000fea0003800200 */
.L_x_1897:
        /* <DEDUP_REMOVED lines=32> */
.L_x_1900:
[----:B------:R-:W-:Y:S05]  /*2550*/  BSYNC.RECONVERGENT B0 ;  /* 0x0000000000007941 */ /* 0x000fea0003800200 */
.L_x_1899:
        /* <DEDUP_REMOVED lines=32> */
.L_x_1902:
[----:B------:R-:W-:Y:S05]  /*2760*/  BSYNC.RECONVERGENT B0 ;  /* 0x0000000000007941 */ /* 0x000fea0003800200 */
.L_x_1901:
        /* <DEDUP_REMOVED lines=32> */
.L_x_1904:
[----:B------:R-:W-:Y:S05]  /*2970*/  BSYNC.RECONVERGENT B0 ;  /* 0x0000000000007941 */ /* 0x000fea0003800200 */
.L_x_1903:
        /* <DEDUP_REMOVED lines=32> */
.L_x_1906:
[----:B------:R-:W-:Y:S05]  /*2b80*/  BSYNC.RECONVERGENT B0 ;  /* 0x0000000000007941 */ /* 0x000fea0003800200 */
.L_x_1905:
[----:B------:R-:W0:Y:S01]  /*2b90*/  S2UR UR23, SR_CTAID.X ;  /* 0x00000000001779c3 */ /* 0x000e220000002500 */
[----:B------:R-:W0:Y:S01]  /*2ba0*/  LDCU.128 UR24, c[0x0][0x410] ;  /* 0x00008200ff1877ac */ /* 0x000e220008000c00 */
[----:B------:R-:W1:Y:S01]  /*2bb0*/  LDS.128 R4, [R70] ;  /* 0x0000000046047984 */ /* 0x000e620000000c00 */
[----:B------:R-:W-:-:S03]  /*2bc0*/  UIADD3 UR21, UPT, UPT, UR18, -0x1, URZ ;  /* 0xffffffff12157890 */ /* 0x000fc6000fffe0ff */
[----:B------:R-:W-:Y:S01]  /*2bd0*/  LDS.128 R8, [R70+0x10] ;  /* 0x0000100046087984 */ /* 0x000fe20000000c00 */
[----:B------:R-:W3:Y:S01]  /*2be0*/  LDCU.64 UR30, c[0x0][0x488] ;  /* 0x00009100ff1e77ac */ /* 0x000ee20008000a00 */
[----:B------:R-:W4:Y:S01]  /*2bf0*/  S2UR UR22, SR_CTAID.Y ;  /* 0x00000000001679c3 */ /* 0x000f220000002600 */
[----:B------:R-:W-:Y:S01]  /*2c00*/  USHF.L.U32 UR8, UR21, 0xb, URZ ;  /* 0x0000000b15087899 */ /* 0x000fe200080006ff */
[----:B------:R-:W-:-:S03]  /*2c10*/  UMOV UR9, URZ ;  /* 0x000000ff00097c82 */ /* 0x000fc60008000000 */
[----:B0-----:R-:W-:-:S04]  /*2c20*/  UIMAD.WIDE.U32 UR14, UR23, UR24, UR8 ;  /* 0x00000018170e72a5 */ /* 0x001fc8000f8e0008 */
[----:B------:R-:W-:-:S04]  /*2c30*/  UIMAD UR15, UR23, UR25, UR15 ;  /* 0x00000019170f72a4 */ /* 0x000fc8000f8e020f */
[----:B----4-:R-:W-:-:S04]  /*2c40*/  UIMAD.WIDE.U32 UR14, UR22, UR26, UR14 ;  /* 0x0000001a160e72a5 */ /* 0x010fc8000f8e000e */
[----:B------:R-:W-:Y:S02]  /*2c50*/  UIMAD UR27, UR22, UR27, UR15 ;  /* 0x0000001b161b72a4 */ /* 0x000fe4000f8e020f */
[----:B---3--:R-:W-:-:S04]  /*2c60*/  ULEA UR13, UP0, UR14, UR30, 0x1 ;  /* 0x0000001e0e0d7291 */ /* 0x008fc8000f8008ff */
[----:B------:R-:W-:Y:S02]  /*2c70*/  ULEA.HI.X UR14, UR14, UR31, UR27, 0x1, UP0 ;  /* 0x0000001f0e0e7291 */ /* 0x000fe400080f0c1b */
[----:B------:R-:W-:Y:S01]  /*2c80*/  MOV R14, UR13 ;  /* 0x0000000d000e7c02 */ /* 0x000fe20008000f00 */
[----:B------:R-:W0:Y:S03]  /*2c90*/  LDCU.64 UR30, c[0x0][0x478] ;  /* 0x00008f00ff1e77ac */ /* 0x000e260008000a00 */
[----:B------:R-:W-:Y:S01]  /*2ca0*/  MOV R15, UR14 ;  /* 0x0000000e000f7c02 */ /* 0x000fe20008000f00 */
[----:B------:R-:W3:Y:S02]  /*2cb0*/  LDCU.128 UR24, c[0x0][0x420] ;  /* 0x00008400ff1877ac */ /* 0x000ee40008000c00 */
[----:B------:R-:W-:Y:S01]  /*2cc0*/  IMAD.WIDE.U32 R14, R2, 0x10, R14 ;  /* 0x00000010020e7825 */ /* 0x000fe200078e000e */
[----:B------:R-:W-:Y:S06]  /*2cd0*/  BAR.SYNC.DEFER_BLOCKING 0x0 ;  /* 0x0000000000007b1d */ /* 0x000fec0000010000 */
[----:B------:R-:W4:Y:S04]  /*2ce0*/  LDG.E.128 R44, desc[UR28][R14.64] ;  /* 0x0000001c0e2c7981 */ /* 0x000f28000c1e1d00 */
[----:B------:R-:W5:Y:S01]  /*2cf0*/  LDG.E.128 R76, desc[UR28][R14.64+0x200] ;  /* 0x0002001c0e4c7981 */ /* 0x000f62000c1e1d00 */
[----:B---3--:R-:W-:-:S04]  /*2d00*/  UIMAD.WIDE.U32 UR14, UR23, UR24, UR8 ;  /* 0x00000018170e72a5 */ /* 0x008fc8000f8e0008 */
[----:B------:R-:W-:Y:S01]  /*2d10*/  UIMAD UR15, UR23, UR25, UR15 ;  /* 0x00000019170f72a4 */ /* 0x000fe2000f8e020f */
[----:B-1----:R-:W-:Y:S01]  /*2d20*/  HADD2.F32 R102, -RZ, R4.H0_H0 ;  /* 0x20000004ff667230 */ /* 0x002fe20000004100 */
[----:B------:R-:W1:Y:S02]  /*2d30*/  LDCU.64 UR24, c[0x0][0x508] ;  /* 0x0000a100ff1877ac */ /* 0x000e640008000a00 */
[----:B------:R-:W-:-:S04]  /*2d40*/  UIMAD.WIDE.U32 UR14, UR22, UR26, UR14 ;  /* 0x0000001a160e72a5 */ /* 0x000fc8000f8e000e */
[----:B------:R-:W-:Y:S02]  /*2d50*/  UIMAD UR27, UR22, UR27, UR15 ;  /* 0x0000001b161b72a4 */ /* 0x000fe4000f8e020f */
[----:B0-----:R-:W-:-:S04]  /*2d60*/  ULEA UR13, UP0, UR14, UR30, 0x1 ;  /* 0x0000001e0e0d7291 */ /* 0x001fc8000f8008ff */
[----:B------:R-:W-:Y:S02]  /*2d70*/  ULEA.HI.X UR14, UR14, UR31, UR27, 0x1, UP0 ;  /* 0x0000001f0e0e7291 */ /* 0x000fe400080f0c1b */
[----:B--2---:R-:W-:Y:S01]  /*2d80*/  MOV R36, UR13 ;  /* 0x0000000d00247c02 */ /* 0x004fe20008000f00 */
[----:B------:R-:W-:Y:S01]  /*2d90*/  HADD2.F32 R99, -RZ, R4.H1_H1 ;  /* 0x30000004ff637230 */ /* 0x000fe20000004100 */
[----:B------:R-:W0:Y:S02]  /*2da0*/  LDCU.64 UR30, c[0x0][0x490] ;  /* 0x00009200ff1e77ac */ /* 0x000e240008000a00 */
[----:B------:R-:W-:Y:S01]  /*2db0*/  MOV R37, UR14 ;  /* 0x0000000e00257c02 */ /* 0x000fe20008000f00 */
[----:B------:R-:W-:Y:S01]  /*2dc0*/  HADD2.F32 R94, -RZ, R5.H0_H0 ;  /* 0x20000005ff5e7230 */ /* 0x000fe20000004100 */
[----:B------:R-:W2:Y:S01]  /*2dd0*/  LDCU.64 UR26, c[0x0][0x510] ;  /* 0x0000a200ff1a77ac */ /* 0x000ea20008000a00 */
[----:B------:R-:W-:Y:S01]  /*2de0*/  IMAD.WIDE.U32 R36, R2, 0x10, R36 ;  /* 0x0000001002247825 */ /* 0x000fe200078e0024 */
[----:B----4-:R-:W-:Y:S04]  /*2df0*/  STS.128 [R67], R44 ;  /* 0x0000002c43007388 */ /* 0x010fe80000000c00 */
[----:B-----5:R-:W-:Y:S01]  /*2e00*/  STS.128 [R67+0x200], R76 ;  /* 0x0002004c43007388 */ /* 0x020fe20000000c00 */
[----:B------:R-:W-:-:S03]  /*2e10*/  NOP ;  /* 0x0000000000007918 */ /* 0x000fc60000000000 */
[----:B------:R-:W3:Y:S04]  /*2e20*/  LDS.128 R28, [R70] ;  /* 0x00000000461c7984 */ /* 0x000ee80000000c00 */
[----:B------:R-:W4:Y:S01]  /*2e30*/  LDS.128 R24, [R70+0x10] ;  /* 0x0000100046187984 */ /* 0x000f220000000c00 */
[----:B------:R-:W-:Y:S06]  /*2e40*/  BAR.SYNC.DEFER_BLOCKING 0x0 ;  /* 0x0000000000007b1d */ /* 0x000fec0000010000 */
[----:B------:R-:W5:Y:S04]  /*2e50*/  LDG.E.128 R16, desc[UR28][R36.64] ;  /* 0x0000001c24107981 */ /* 0x000f68000c1e1d00 */
[----:B------:R0:W5:Y:S01]  /*2e60*/  LDG.E.128 R20, desc[UR28][R36.64+0x200] ;  /* 0x0002001c24147981 */ /* 0x000162000c1e1d00 */
[----:B------:R-:W-:Y:S01]  /*2e70*/  HADD2.F32 R96, -RZ, R5.H1_H1 ;  /* 0x30000005ff607230 */ /* 0x000fe20000004100 */
[----:B-1----:R-:W-:Y:S01]  /*2e80*/  UIMAD.WIDE.U32 UR14, UR23, UR24, UR8 ;  /* 0x00000018170e72a5 */ /* 0x002fe2000f8e0008 */
[----:B------:R-:W-:-:S02]  /*2e90*/  HADD2.F32 R93, -RZ, R6.H0_H0 ;  /* 0x20000006ff5d7230 */ /* 0x000fc40000004100 */
[--C-:B---3--:R-:W-:Y:S01]  /*2ea0*/  HADD2.F32 R15, -RZ, R28.reuse.H1_H1 ;  /* 0x3000001cff0f7230 */ /* 0x108fe20000004100 */
[----:B------:R-:W-:Y:S01]  /*2eb0*/  UIMAD UR15, UR23, UR25, UR15 ;  /* 0x00000019170f72a4 */ /* 0x000fe2000f8e020f */
[----:B------:R-:W-:Y:S01]  /*2ec0*/  HADD2.F32 R72, -RZ, R28.H0_H0 ;  /* 0x2000001cff487230 */ /* 0x000fe20000004100 */
[----:B------:R-:W1:Y:S01]  /*2ed0*/  LDCU.64 UR24, c[0x0][0x558] ;  /* 0x0000ab00ff1877ac */ /* 0x000e620008000a00 */
[--C-:B------:R-:W-:Y:S02]  /*2ee0*/  HADD2.F32 R76, -RZ, R29.reuse.H0_H0 ;  /* 0x2000001dff4c7230 */ /* 0x100fe40000004100 */
[----:B------:R-:W-:Y:S01]  /*2ef0*/  FMUL.FTZ R12, R15, -1.4426950216293334961 ;  /* 0xbfb8aa3b0f0c7820 */ /* 0x000fe20000410000 */
[----:B------:R-:W-:Y:S02]  /*2f00*/  HADD2.F32 R79, -RZ, R29.H1_H1 ;  /* 0x3000001dff4f7230 */ /* 0x000fe40000004100 */
[----:B------:R-:W-:Y:S01]  /*2f10*/  FMUL.FTZ R0, R72, -1.4426950216293334961 ;  /* 0xbfb8aa3b48007820 */ /* 0x000fe20000410000 */
[----:B----4-:R-:W-:-:S02]  /*2f20*/  HADD2.F32 R73, -RZ, R24.H0_H0 ;  /* 0x20000018ff497230 */ /* 0x010fc40000004100 */
[----:B------:R-:W-:Y:S01]  /*2f30*/  FMUL.FTZ R28, R76, -1.4426950216293334961 ;  /* 0xbfb8aa3b4c1c7820 */ /* 0x000fe20000410000 */
[----:B------:R3:W4:Y:S01]  /*2f40*/  MUFU.EX2 R39, R12 ;  /* 0x0000000c00277308 */ /* 0x0007220000000800 */
[----:B------:R-:W-:Y:S01]  /*2f50*/  FMUL.FTZ R29, R79, -1.4426950216293334961 ;  /* 0xbfb8aa3b4f1d7820 */ /* 0x000fe20000410000 */
[----:B------:R-:W-:Y:S01]  /*2f60*/  HADD2.F32 R74, -RZ, R26.H0_H0 ;  /* 0x2000001aff4a7230 */ /* 0x000fe20000004100 */
[----:B--2---:R-:W-:Y:S01]  /*2f70*/  UIMAD.WIDE.U32 UR14, UR22, UR26, UR14 ;  /* 0x0000001a160e72a5 */ /* 0x004fe2000f8e000e */
[----:B------:R-:W-:Y:S02]  /*2f80*/  HADD2.F32 R14, -RZ, R31.H1_H1 ;  /* 0x3000001fff0e7230 */ /* 0x000fe40000004100 */
[----:B------:R-:W-:Y:S01]  /*2f90*/  HADD2.F32 R75, -RZ, R25.H1_H1 ;  /* 0x30000019ff4b7230 */ /* 0x000fe20000004100 */
[----:B------:R-:W-:Y:S01]  /*2fa0*/  UIMAD UR15, UR22, UR27, UR15 ;  /* 0x0000001b160f72a4 */ /* 0x000fe2000f8e020f */
[----:B------:R2:W1:Y:S01]  /*2fb0*/  MUFU.EX2 R38, R0 ;  /* 0x0000000000267308 */ /* 0x0004620000000800 */
[----:B---3--:R-:W-:-:S02]  /*2fc0*/  HADD2.F32 R12, -RZ, R24.H1_H1 ;  /* 0x30000018ff0c7230 */ /* 0x008fc40000004100 */
[----:B------:R-:W-:Y:S01]  /*2fd0*/  FMUL.FTZ R24, R73, -1.4426950216293334961 ;  /* 0xbfb8aa3b49187820 */ /* 0x000fe20000410000 */
[----:B------:R-:W-:Y:S02]  /*2fe0*/  HADD2.F32 R71, -RZ, R27.H1_H1 ;  /* 0x3000001bff477230 */ /* 0x000fe40000004100 */
[----:B------:R-:W-:Y:S01]  /*2ff0*/  FMUL.FTZ R49, R14, -1.4426950216293334961 ;  /* 0xbfb8aa3b0e317820 */ /* 0x000fe20000410000 */
[--C-:B------:R-:W-:Y:S02]  /*3000*/  HADD2.F32 R78, -RZ, R30.reuse.H0_H0 ;  /* 0x2000001eff4e7230 */ /* 0x100fe40000004100 */
[----:B------:R-:W-:Y:S01]  /*3010*/  FMUL.FTZ R81, R75, -1.4426950216293334961 ;  /* 0xbfb8aa3b4b517820 */ /* 0x000fe20000410000 */
[----:B------:R-:W-:Y:S01]  /*3020*/  HADD2.F32 R30, -RZ, R30.H1_H1 ;  /* 0x3000001eff1e7230 */ /* 0x000fe20000004100 */
[----:B------:R3:W1:Y:S01]  /*3030*/  MUFU.EX2 R44, R28 ;  /* 0x0000001c002c7308 */ /* 0x0006620000000800 */
[----:B--2---:R-:W-:Y:S02]  /*3040*/  HADD2.F32 R0, -RZ, R31.H0_H0 ;  /* 0x2000001fff007230 */ /* 0x004fe40000004100 */
[----:B0-----:R-:W-:Y:S01]  /*3050*/  FMUL.FTZ R36, R78, -1.4426950216293334961 ;  /* 0xbfb8aa3b4e247820 */ /* 0x001fe20000410000 */
[----:B----4-:R-:W-:Y:S01]  /*3060*/  FADD.FTZ R39, R39, 1 ;  /* 0x3f80000027277421 */ /* 0x010fe20000010000 */
[----:B------:R-:W-:-:S02]  /*3070*/  HADD2.F32 R95, -RZ, R6.H1_H1 ;  /* 0x30000006ff5f7230 */ /* 0x000fc40000004100 */
[----:B------:R-:W-:Y:S01]  /*3080*/  FMUL.FTZ R37, R30, -1.4426950216293334961 ;  /* 0xbfb8aa3b1e257820 */ /* 0x000fe20000410000 */
[----:B------:R-:W-:Y:S01]  /*3090*/  FMUL.FTZ R31, R0, -1.4426950216293334961 ;  /* 0xbfb8aa3b001f7820 */ /* 0x000fe20000410000 */
[----:B------:R-:W-:Y:S01]  /*30a0*/  HADD2.F32 R92, -RZ, R7.H0_H0 ;  /* 0x20000007ff5c7230 */ /* 0x000fe20000004100 */
[----:B------:R0:W2:Y:S01]  /*30b0*/  MUFU.EX2 R45, R29 ;  /* 0x0000001d002d7308 */ /* 0x0000a20000000800 */
[----:B---3--:R-:W-:Y:S02]  /*30c0*/  HADD2.F32 R28, -RZ, R25.H0_H0 ;  /* 0x20000019ff1c7230 */ /* 0x008fe40000004100 */
[----:B-1----:R-:W-:Y:S01]  /*30d0*/  FADD.FTZ R38, R38, 1 ;  /* 0x3f80000026267421 */ /* 0x002fe20000010000 */
[----:B------:R-:W-:Y:S01]  /*30e0*/  HADD2.F32 R91, -RZ, R7.H1_H1 ;  /* 0x30000007ff5b7230 */ /* 0x000fe20000004100 */
[----:B------:R-:W-:Y:S01]  /*30f0*/  ULEA UR13, UP0, UR14, UR24, 0x1 ;  /* 0x000000180e0d7291 */ /* 0x000fe2000f8008ff */
[--C-:B------:R-:W-:Y:S02]  /*3100*/  HADD2.F32 R89, -RZ, R8.reuse.H0_H0 ;  /* 0x20000008ff597230 */ /* 0x100fe40000004100 */
[----:B------:R-:W-:Y:S01]  /*3110*/  FMUL.FTZ R25, R28, -1.4426950216293334961 ;  /* 0xbfb8aa3b1c197820 */ /* 0x000fe20000410000 */
[----:B------:R-:W-:Y:S01]  /*3120*/  HADD2.F32 R90, -RZ, R8.H1_H1 ;  /* 0x30000008ff5a7230 */ /* 0x000fe20000004100 */
[----:B------:R1:W3:Y:S01]  /*3130*/  MUFU.EX2 R51, R24 ;  /* 0x0000001800337308 */ /* 0x0002e20000000800 */
[----:B0-----:R-:W-:-:S02]  /*3140*/  HADD2.F32 R29, -RZ, R26.H1_H1 ;  /* 0x3000001aff1d7230 */ /* 0x001fc40000004100 */
[----:B------:R-:W-:Y:S01]  /*3150*/  FADD.FTZ R44, R44, 1 ;  /* 0x3f8000002c2c7421 */ /* 0x000fe20000010000 */
[--C-:B------:R-:W-:Y:S01]  /*3160*/  HADD2.F32 R87, -RZ, R9.reuse.H0_H0 ;  /* 0x20000009ff577230 */ /* 0x100fe20000004100 */
[----:B------:R-:W-:Y:S01]  /*3170*/  ULEA.HI.X UR14, UR14, UR25, UR15, 0x1, UP0 ;  /* 0x000000190e0e7291 */ /* 0x000fe200080f0c0f */
[----:B------:R-:W-:Y:S02]  /*3180*/  HADD2.F32 R86, -RZ, R9.H1_H1 ;  /* 0x30000009ff567230 */ /* 0x000fe40000004100 */
[----:B------:R-:W-:Y:S01]  /*3190*/  FMUL.FTZ R26, R29, -1.4426950216293334961 ;  /* 0xbfb8aa3b1d1a7820 */ /* 0x000fe20000410000 */
[----:B------:R-:W-:Y:S01]  /*31a0*/  UISETP.NE.U32.AND UP0, UPT, UR30, URZ, UPT ;  /* 0x000000ff1e00728c */ /* 0x000fe2000bf05070 */
[----:B------:R0:W4:Y:S01]  /*31b0*/  MUFU.EX2 R48, R31 ;  /* 0x0000001f00307308 */ /* 0x0001220000000800 */
[----:B-1----:R-:W-:Y:S01]  /*31c0*/  FMUL.FTZ R24, R74, -1.4426950216293334961 ;  /* 0xbfb8aa3b4a187820 */ /* 0x002fe20000410000 */
[----:B--2---:R-:W-:Y:S01]  /*31d0*/  FADD.FTZ R45, R45, 1 ;  /* 0x3f8000002d2d7421 */ /* 0x004fe20000010000 */
[----:B------:R-:W-:-:S05]  /*31e0*/  UISETP.NE.AND.EX UP0, UPT, UR31, URZ, UPT, UP0 ;  /* 0x000000ff1f00728c */ /* 0x000fca000bf05300 */
[----:B------:R-:W1:Y:S01]  /*31f0*/  MUFU.EX2 R80, R25 ;  /* 0x0000001900507308 */ /* 0x000e620000000800 */
[----:B0-----:R-:W-:Y:S02]  /*3200*/  HADD2.F32 R31, -RZ, R27.H0_H0 ;  /* 0x2000001bff1f7230 */ /* 0x001fe40000004100 */
[----:B---3--:R-:W-:-:S05]  /*3210*/  FADD.FTZ R51, R51, 1 ;  /* 0x3f80000033337421 */ /* 0x008fca0000010000 */
[----:B------:R-:W-:Y:S01]  /*3220*/  MUFU.EX2 R106, R24 ;  /* 0x00000018006a7308 */ /* 0x000fe20000000800 */
[----:B----4-:R-:W-:-:S07]  /*3230*/  FADD.FTZ R48, R48, 1 ;  /* 0x3f80000030307421 */ /* 0x010fce0000010000 */
[----:B------:R-:W-:Y:S01]  /*3240*/  MUFU.EX2 R108, R26 ;  /* 0x0000001a006c7308 */ /* 0x000fe20000000800 */
[----:B-1----:R-:W-:-:S07]  /*3250*/  FADD.FTZ R113, R80, 1 ;  /* 0x3f80000050717421 */ /* 0x002fce0000010000 */
[----:B------:R0:W1:Y:S08]  /*3260*/  MUFU.EX2 R46, R36 ;  /* 0x00000024002e7308 */ /* 0x0000700000000800 */
[----:B------:R-:W2:Y:S01]  /*3270*/  MUFU.RCP R97, R38 ;  /* 0x0000002600617308 */ /* 0x000ea20000001000 */
[----:B0-----:R-:W-:-:S07]  /*3280*/  FMUL.FTZ R36, R12, -1.4426950216293334961 ;  /* 0xbfb8aa3b0c247820 */ /* 0x001fce0000410000 */
[----:B------:R0:W3:Y:S01]  /*3290*/  MUFU.EX2 R77, R36 ;  /* 0x00000024004d7308 */ /* 0x0000e20000000800 */
[----:B-1----:R-:W-:-:S07]  /*32a0*/  FADD.FTZ R46, R46, 1 ;  /* 0x3f8000002e2e7421 */ /* 0x002fce0000010000 */
[----:B------:R-:W1:Y:S01]  /*32b0*/  MUFU.RCP R98, R39 ;  /* 0x0000002700627308 */ /* 0x000e620000001000 */
[----:B--2---:R-:W-:Y:S01]  /*32c0*/  FADD.FTZ R5, -R97, 1 ;  /* 0x3f80000061057421 */ /* 0x004fe20000010100 */
[----:B0-----:R-:W-:-:S03]  /*32d0*/  FMUL.FTZ R36, R71, -1.4426950216293334961 ;  /* 0xbfb8aa3b47247820 */ /* 0x001fc60000410000 */
[C---:B------:R-:W-:Y:S01]  /*32e0*/  FFMA.FTZ R9, R72.reuse, R5, 1 ;  /* 0x3f80000048097423 */ /* 0x040fe20000010005 */
[----:B------:R-:W-:Y:S02]  /*32f0*/  FMUL.FTZ R72, R72, R97 ;  /* 0x0000006148487220 */ /* 0x000fe40000410000 */
[----:B------:R-:W0:Y:S01]  /*3300*/  MUFU.EX2 R49, R49 ;  /* 0x0000003100317308 */ /* 0x000e220000000800 */
[----:B---3--:R-:W-:-:S07]  /*3310*/  FADD.FTZ R109, R77, 1 ;  /* 0x3f8000004d6d7421 */ /* 0x008fce0000010000 */
[----:B------:R2:W3:Y:S01]  /*3320*/  MUFU.EX2 R47, R37 ;  /* 0x00000025002f7308 */ /* 0x0004e20000000800 */
[----:B-1----:R-:W-:-:S07]  /*3330*/  FADD.FTZ R6, -R98, 1 ;  /* 0x3f80000062067421 */ /* 0x002fce0000010100 */
[----:B------:R-:W-:Y:S01]  /*3340*/  MUFU.EX2 R81, R81 ;  /* 0x0000005100517308 */ /* 0x000fe20000000800 */
[----:B--2---:R-:W-:Y:S01]  /*3350*/  FMUL.FTZ R37, R31, -1.4426950216293334961 ;  /* 0xbfb8aa3b1f257820 */ /* 0x004fe20000410000 */
[----:B0-----:R-:W-:-:S06]  /*3360*/  FADD.FTZ R49, R49, 1 ;  /* 0x3f80000031317421 */ /* 0x001fcc0000010000 */
[----:B------:R-:W-:Y:S01]  /*3370*/  MUFU.RCP R101, R44 ;  /* 0x0000002c00657308 */ /* 0x000fe20000001000 */
[----:B---3--:R-:W-:-:S07]  /*3380*/  FADD.FTZ R47, R47, 1 ;  /* 0x3f8000002f2f7421 */ /* 0x008fce0000010000 */
[----:B------:R-:W-:Y:S08]  /*3390*/  MUFU.RCP R100, R45 ;  /* 0x0000002d00647308 */ /* 0x000ff00000001000 */
[----:B------:R-:W-:Y:S08]  /*33a0*/  MUFU.RCP R111, R46 ;  /* 0x0000002e006f7308 */ /* 0x000ff00000001000 */
[----:B------:R0:W-:Y:S08]  /*33b0*/  MUFU.RCP R107, R49 ;  /* 0x00000031006b7308 */ /* 0x0001f00000001000 */
[----:B------:R-:W1:Y:S01]  /*33c0*/  MUFU.EX2 R37, R37 ;  /* 0x0000002500257308 */ /* 0x000e620000000800 */
[----:B0-----:R-:W-:-:S07]  /*33d0*/  HADD2.F32 R49, -RZ, R40.H1_H1 ;  /* 0x30000028ff317230 */ /* 0x001fce0000004100 */
[----:B------:R-:W0:Y:S08]  /*33e0*/  MUFU.EX2 R36, R36 ;  /* 0x0000002400247308 */ /* 0x000e300000000800 */
[----:B------:R-:W-:Y:S01]  /*33f0*/  MUFU.RCP R103, R47 ;  /* 0x0000002f00677308 */ /* 0x000fe20000001000 */
[----:B-1----:R-:W-:-:S07]  /*3400*/  FADD.FTZ R37, R37, 1 ;  /* 0x3f80000025257421 */ /* 0x002fce0000010000 */
[----:B------:R-:W-:Y:S01]  /*3410*/  MUFU.RCP R109, R109 ;  /* 0x0000006d006d7308 */ /* 0x000fe20000001000 */
[----:B0-----:R-:W-:-:S07]  /*3420*/  FADD.FTZ R36, R36, 1 ;  /* 0x3f80000024247421 */ /* 0x001fce0000010000 */
[----:B------:R-:W-:Y:S08]  /*3430*/  MUFU.RCP R105, R48 ;  /* 0x0000003000697308 */ /* 0x000ff00000001000 */
[----:B------:R0:W-:Y:S08]  /*3440*/  MUFU.RCP R104, R51 ;  /* 0x0000003300687308 */ /* 0x0001f00000001000 */
[----:B------:R-:W-:Y:S01]  /*3450*/  MUFU.RCP R113, R113 ;  /* 0x0000007100717308 */ /* 0x000fe20000001000 */
[----:B0-----:R-:W-:-:S02]  /*3460*/  HADD2.F32 R51, -RZ, R40.H0_H0 ;  /* 0x20000028ff337230 */ /* 0x001fc40000004100 */
[----:B------:R-:W-:-:S05]  /*3470*/  HADD2.F32 R40, -RZ, R33.H0_H0 ;  /* 0x20000021ff287230 */ /* 0x000fca0000004100 */
[----:B------:R-:W-:Y:S08]  /*3480*/  MUFU.RCP R114, R37 ;  /* 0x0000002500727308 */ /* 0x000ff00000001000 */
[----:B------:R-:W0:Y:S02]  /*3490*/  MUFU.RCP R116, R36 ;  /* 0x0000002400747308 */ /* 0x000e240000001000 */
[----:B0-----:R-:W-:-:S04]  /*34a0*/  FADD.FTZ R48, -R116, 1 ;  /* 0x3f80000074307421 */ /* 0x001fc80000010100 */
[C---:B------:R-:W-:Y:S01]  /*34b0*/  FFMA.FTZ R48, R71.reuse, R48, 1 ;  /* 0x3f80000047307423 */ /* 0x040fe20000010030 */
[----:B------:R-:W-:Y:S01]  /*34c0*/  FMUL.FTZ R71, R71, R116 ;  /* 0x0000007447477220 */ /* 0x000fe20000410000 */
[----:B-----5:R0:W-:Y:S04]  /*34d0*/  STS.128 [R67], R16 ;  /* 0x0000001043007388 */ /* 0x0201e80000000c00 */
[----:B------:R1:W-:Y:S01]  /*34e0*/  STS.128 [R67+0x200], R20 ;  /* 0x0002001443007388 */ /* 0x0003e20000000c00 */
[----:B------:R-:W-:-:S03]  /*34f0*/  NOP ;  /* 0x0000000000007918 */ /* 0x000fc60000000000 */
[----:B------:R-:W2:Y:S01]  /*3500*/  LDS.128 R24, [R70] ;  /* 0x0000000046187984 */ /* 0x000ea20000000c00 */
[----:B0-----:R-:W-:Y:S01]  /*3510*/  FADD.FTZ R16, R81, 1 ;  /* 0x3f80000051107421 */ /* 0x001fe20000010000 */
[----:B------:R-:W-:Y:S01]  /*3520*/  FADD.FTZ R19, -R111, 1 ;  /* 0x3f8000006f137421 */ /* 0x000fe20000010100 */
[----:B-1----:R-:W-:-:S03]  /*3530*/  HADD2.F32 R23, -RZ, R10.H0_H0 ;  /* 0x2000000aff177230 */ /* 0x002fc60000004100 */
[C---:B------:R-:W-:Y:S01]  /*3540*/  FFMA.FTZ R19, R78.reuse, R19, 1 ;  /* 0x3f8000004e137423 */ /* 0x040fe20000010013 */
[----:B------:R-:W-:Y:S02]  /*3550*/  HADD2.F32 R22, -RZ, R10.H1_H1 ;  /* 0x3000000aff167230 */ /* 0x000fe40000004100 */
[----:B------:R-:W-:Y:S01]  /*3560*/  FMUL.FTZ R78, R78, R111 ;  /* 0x0000006f4e4e7220 */ /* 0x000fe20000410000 */
[--C-:B------:R-:W-:Y:S02]  /*3570*/  HADD2.F32 R21, -RZ, R11.reuse.H0_H0 ;  /* 0x2000000bff157230 */ /* 0x100fe40000004100 */
[----:B------:R-:W-:Y:S02]  /*3580*/  HADD2.F32 R20, -RZ, R11.H1_H1 ;  /* 0x3000000bff147230 */ /* 0x000fe40000004100 */
[----:B------:R-:W-:Y:S01]  /*3590*/  FFMA.FTZ R11, R15, R6, 1 ;  /* 0x3f8000000f0b7423 */ /* 0x000fe20000010006 */
[--C-:B--2---:R-:W-:Y:S02]  /*35a0*/  HADD2.F32 R77, -RZ, R24.reuse.H0_H0 ;  /* 0x20000018ff4d7230 */ /* 0x104fe40000004100 */
[----:B------:R-:W-:-:S02]  /*35b0*/  HADD2.F32 R80, -RZ, R24.H1_H1 ;  /* 0x30000018ff507230 */ /* 0x000fc40000004100 */
[--C-:B------:R-:W-:Y:S02]  /*35c0*/  HADD2.F32 R81, -RZ, R25.reuse.H0_H0 ;  /* 0x20000019ff517230 */ /* 0x100fe40000004100 */
[----:B------:R-:W-:Y:S01]  /*35d0*/  FMUL.FTZ R4, R102, R77 ;  /* 0x0000004d66047220 */ /* 0x000fe20000410000 */
[----:B------:R-:W-:Y:S02]  /*35e0*/  HADD2.F32 R83, -RZ, R25.H1_H1 ;  /* 0x30000019ff537230 */ /* 0x000fe40000004100 */
[----:B------:R-:W-:Y:S01]  /*35f0*/  FMUL.FTZ R7, R99, R80 ;  /* 0x0000005063077220 */ /* 0x000fe20000410000 */
[--C-:B------:R-:W-:Y:S02]  /*3600*/  HADD2.F32 R82, -RZ, R26.reuse.H0_H0 ;  /* 0x2000001aff527230 */ /* 0x100fe40000004100 */
[----:B------:R-:W-:Y:S01]  /*3610*/  FMUL.FTZ R8, R97, R4 ;  /* 0x0000000461087220 */ /* 0x000fe20000410000 */
[----:B------:R0:W1:Y:S01]  /*3620*/  MUFU.RCP R24, R16 ;  /* 0x0000001000187308 */ /* 0x0000620000001000 */
[----:B------:R-:W-:Y:S01]  /*3630*/  FMUL.FTZ R10, R98, R7 ;  /* 0x00000007620a7220 */ /* 0x000fe20000410000 */
[----:B------:R-:W-:Y:S01]  /*3640*/  FMUL.FTZ R17, R96, R83 ;  /* 0x0000005360117220 */ /* 0x000fe20000410000 */
[----:B------:R-:W2:Y:S01]  /*3650*/  LDS.128 R4, [R70+0x10] ;  /* 0x0000100046047984 */ /* 0x000ea20000000c00 */
[----:B------:R-:W-:Y:S01]  /*3660*/  FMUL.FTZ R8, R8, R9 ;  /* 0x0000000908087220 */ /* 0x000fe20000410000 */
[----:B------:R-:W-:Y:S01]  /*3670*/  FMUL.FTZ R9, R10, R11 ;  /* 0x0000000b0a097220 */ /* 0x000fe20000410000 */
[----:B------:R-:W-:Y:S01]  /*3680*/  FADD.FTZ R11, -R101, 1 ;  /* 0x3f800000650b7421 */ /* 0x000fe20000010100 */
[----:B------:R-:W-:Y:S01]  /*3690*/  FMUL.FTZ R10, R94, R81 ;  /* 0x000000515e0a7220 */ /* 0x000fe20000410000 */
[----:B------:R-:W-:-:S02]  /*36a0*/  HADD2.F32 R84, -RZ, R26.H1_H1 ;  /* 0x3000001aff547230 */ /* 0x000fc40000004100 */
[----:B0-----:R-:W-:Y:S01]  /*36b0*/  FADD.FTZ R16, -R100, 1 ;  /* 0x3f80000064107421 */ /* 0x001fe20000010100 */
[----:B------:R-:W-:Y:S01]  /*36c0*/  FMUL.FTZ R18, R93, R82 ;  /* 0x000000525d127220 */ /* 0x000fe20000410000 */
[--C-:B------:R-:W-:Y:S02]  /*36d0*/  HADD2.F32 R88, -RZ, R27.reuse.H1_H1 ;  /* 0x3000001bff587230 */ /* 0x100fe40000004100 */
[----:B------:R-:W-:Y:S01]  /*36e0*/  FADD.FTZ R26, R108, 1 ;  /* 0x3f8000006c1a7421 */ /* 0x000fe20000010000 */
[----:B------:R-:W-:Y:S01]  /*36f0*/  FFMA.FTZ R11, R76, R11, 1 ;  /* 0x3f8000004c0b7423 */ /* 0x000fe2000001000b */
[----:B------:R-:W-:Y:S01]  /*3700*/  FMUL.FTZ R10, R101, R10 ;  /* 0x0000000a650a7220 */ /* 0x000fe20000410000 */
[----:B------:R-:W-:Y:S01]  /*3710*/  FFMA.FTZ R16, R79, R16, 1 ;  /* 0x3f8000004f107423 */ /* 0x000fe20000010010 */
[----:B------:R-:W-:Y:S01]  /*3720*/  FMUL.FTZ R17, R100, R17 ;  /* 0x0000001164117220 */ /* 0x000fe20000410000 */
[----:B------:R-:W-:Y:S01]  /*3730*/  FMUL.FTZ R18, R111, R18 ;  /* 0x000000126f127220 */ /* 0x000fe20000410000 */
[----:B------:R-:W-:-:S02]  /*3740*/  HADD2.F32 R85, -RZ, R27.H0_H0 ;  /* 0x2000001bff557230 */ /* 0x000fc40000004100 */
[----:B------:R-:W-:Y:S01]  /*3750*/  FADD.FTZ R25, R106, 1 ;  /* 0x3f8000006a197421 */ /* 0x000fe20000010000 */
[----:B------:R-:W-:Y:S01]  /*3760*/  FMUL.FTZ R10, R10, R11 ;  /* 0x0000000b0a0a7220 */ /* 0x000fe20000410000 */
[----:B------:R-:W-:Y:S01]  /*3770*/  FADD.FTZ R27, -R107, 1 ;  /* 0x3f8000006b1b7421 */ /* 0x000fe20000010100 */
[----:B------:R-:W-:Y:S01]  /*3780*/  FMUL.FTZ R44, R91, R88 ;  /* 0x000000585b2c7220 */ /* 0x000fe20000410000 */
[----:B------:R-:W-:Y:S01]  /*3790*/  FMUL.FTZ R11, R17, R16 ;  /* 0x00000010110b7220 */ /* 0x000fe20000410000 */
[----:B------:R-:W0:Y:S01]  /*37a0*/  MUFU.RCP R26, R26 ;  /* 0x0000001a001a7308 */ /* 0x000e220000001000 */
[----:B------:R-:W-:Y:S01]  /*37b0*/  FMUL.FTZ R16, R18, R19 ;  /* 0x0000001312107220 */ /* 0x000fe20000410000 */
[----:B------:R-:W-:Y:S01]  /*37c0*/  FADD.FTZ R17, -R103, 1 ;  /* 0x3f80000067117421 */ /* 0x000fe20000010100 */
[----:B------:R-:W-:Y:S01]  /*37d0*/  FMUL.FTZ R18, R95, R84 ;  /* 0x000000545f127220 */ /* 0x000fe20000410000 */
[----:B------:R-:W-:Y:S01]  /*37e0*/  FFMA.FTZ R27, R14, R27, 1 ;  /* 0x3f8000000e1b7423 */ /* 0x000fe2000001001b */
[----:B------:R-:W-:Y:S01]  /*37f0*/  FMUL.FTZ R44, R107, R44 ;  /* 0x0000002c6b2c7220 */ /* 0x000fe20000410000 */
[----:B------:R-:W-:Y:S01]  /*3800*/  FFMA.FTZ R17, R30, R17, 1 ;  /* 0x3f8000001e117423 */ /* 0x000fe20000010011 */
[----:B------:R-:W-:Y:S01]  /*3810*/  FMUL.FTZ R18, R103, R18 ;  /* 0x0000001267127220 */ /* 0x000fe20000410000 */
[----:B------:R-:W3:Y:S01]  /*3820*/  MUFU.RCP R25, R25 ;  /* 0x0000001900197308 */ /* 0x000ee20000001000 */
[----:B------:R-:W-:Y:S01]  /*3830*/  FMUL.FTZ R44, R44, R27 ;  /* 0x0000001b2c2c7220 */ /* 0x000fe20000410000 */
[----:B------:R-:W-:Y:S01]  /*3840*/  FADD.FTZ R19, -R105, 1 ;  /* 0x3f80000069137421 */ /* 0x000fe20000010100 */
[----:B------:R-:W-:Y:S01]  /*3850*/  FMUL.FTZ R38, R92, R85 ;  /* 0x000000555c267220 */ /* 0x000fe20000410000 */
[----:B------:R-:W-:Y:S01]  /*3860*/  FADD.FTZ R27, -R113, 1 ;  /* 0x3f800000711b7421 */ /* 0x000fe20000010100 */
[----:B------:R-:W-:Y:S01]  /*3870*/  FMUL.FTZ R17, R18, R17 ;  /* 0x0000001112117220 */ /* 0x000fe20000410000 */
[----:B------:R-:W-:Y:S01]  /*3880*/  FFMA.FTZ R19, R0, R19, 1 ;  /* 0x3f80000000137423 */ /* 0x000fe20000010013 */
[----:B------:R-:W-:Y:S01]  /*3890*/  FMUL.FTZ R38, R105, R38 ;  /* 0x0000002669267220 */ /* 0x000fe20000410000 */
[----:B------:R-:W-:Y:S01]  /*38a0*/  FFMA.FTZ R37, R28, R27, 1 ;  /* 0x3f8000001c257423 */ /* 0x000fe2000001001b */
[----:B------:R-:W-:Y:S01]  /*38b0*/  FMUL.FTZ R98, R15, R98 ;  /* 0x000000620f627220 */ /* 0x000fe20000410000 */
[----:B------:R-:W-:Y:S01]  /*38c0*/  FMUL.FTZ R107, R14, R107 ;  /* 0x0000006b0e6b7220 */ /* 0x000fe20000410000 */
[----:B--2---:R-:W-:-:S02]  /*38d0*/  HADD2.F32 R108, -RZ, R5.H0_H0 ;  /* 0x20000005ff6c7230 */ /* 0x004fc40000004100 */
[----:B------:R-:W-:Y:S01]  /*38e0*/  FMUL.FTZ R19, R38, R19 ;  /* 0x0000001326137220 */ /* 0x000fe20000410000 */
[----:B------:R-:W-:Y:S02]  /*38f0*/  HADD2.F32 R117, -RZ, R5.H1_H1 ;  /* 0x30000005ff757230 */ /* 0x000fe40000004100 */
[----:B------:R-:W-:Y:S01]  /*3900*/  FADD.FTZ R5, -R109, 1 ;  /* 0x3f8000006d057421 */ /* 0x000fe20000010100 */
[----:B------:R-:W-:Y:S02]  /*3910*/  HADD2.F32 R106, -RZ, R4.H0_H0 ;  /* 0x20000004ff6a7230 */ /* 0x000fe40000004100 */
[----:B------:R-:W-:Y:S01]  /*3920*/  FMUL.FTZ R18, R87, R108 ;  /* 0x0000006c57127220 */ /* 0x000fe20000410000 */
[--C-:B------:R-:W-:Y:S02]  /*3930*/  HADD2.F32 R110, -RZ, R6.reuse.H0_H0 ;  /* 0x20000006ff6e7230 */ /* 0x100fe40000004100 */
[----:B------:R-:W-:Y:S01]  /*3940*/  FMUL.FTZ R27, R86, R117 ;  /* 0x00000075561b7220 */ /* 0x000fe20000410000 */
[----:B------:R-:W-:-:S02]  /*3950*/  HADD2.F32 R119, -RZ, R6.H1_H1 ;  /* 0x30000006ff777230 */ /* 0x000fc40000004100 */
[----:B-1----:R-:W-:Y:S01]  /*3960*/  FADD.FTZ R6, -R24, 1 ;  /* 0x3f80000018067421 */ /* 0x002fe20000010100 */
[--C-:B------:R-:W-:Y:S02]  /*3970*/  HADD2.F32 R112, -RZ, R7.reuse.H0_H0 ;  /* 0x20000007ff707230 */ /* 0x100fe40000004100 */
[----:B------:R-:W-:Y:S01]  /*3980*/  FMUL.FTZ R36, R113, R18 ;  /* 0x0000001271247220 */ /* 0x000fe20000410000 */
[----:B------:R-:W-:Y:S02]  /*3990*/  HADD2.F32 R121, -RZ, R7.H1_H1 ;  /* 0x30000007ff797230 */ /* 0x000fe40000004100 */
[----:B------:R-:W-:Y:S01]  /*39a0*/  FFMA.FTZ R7, R12, R5, 1 ;  /* 0x3f8000000c077423 */ /* 0x000fe20000010005 */
[----:B------:R-:W-:Y:S02]  /*39b0*/  HADD2.F32 R115, -RZ, R4.H1_H1 ;  /* 0x30000004ff737230 */ /* 0x000fe40000004100 */
[----:B------:R-:W-:Y:S01]  /*39c0*/  FADD.FTZ R4, -R104, 1 ;  /* 0x3f80000068047421 */ /* 0x000fe20000010100 */
        /* <DEDUP_REMOVED lines=10> */
[----:B0-----:R-:W-:Y:S01]  /*3a70*/  FADD.FTZ R4, -R26, 1 ;  /* 0x3f8000001a047421 */ /* 0x001fe20000010100 */
[----:B---3--:R-:W-:Y:S01]  /*3a80*/  FADD.FTZ R5, -R25, 1 ;  /* 0x3f80000019057421 */ /* 0x008fe20000010100 */
[----:B------:R-:W-:Y:S01]  /*3a90*/  FMUL.FTZ R27, R6, R7 ;  /* 0x00000007061b7220 */ /* 0x000fe20000410000 */
[----:B------:R-:W-:Y:S01]  /*3aa0*/  FADD.FTZ R38, -R114, 1 ;  /* 0x3f80000072267421 */ /* 0x000fe20000010100 */
[----:B------:R-:W-:Y:S01]  /*3ab0*/  FFMA.FTZ R6, R29, R4, 1 ;  /* 0x3f8000001d067423 */ /* 0x000fe20000010004 */
[----:B------:R-:W-:Y:S01]  /*3ac0*/  FMUL.FTZ R4, R23, R110 ;  /* 0x0000006e17047220 */ /* 0x000fe20000410000 */
[----:B------:R-:W-:Y:S01]  /*3ad0*/  FMUL.FTZ R7, R22, R119 ;  /* 0x0000007716077220 */ /* 0x000fe20000410000 */
[----:B------:R-:W-:Y:S01]  /*3ae0*/  FMUL.FTZ R37, R21, R112 ;  /* 0x0000007015257220 */ /* 0x000fe20000410000 */
[----:B------:R-:W-:Y:S01]  /*3af0*/  FMUL.FTZ R47, R20, R121 ;  /* 0x00000079142f7220 */ /* 0x000fe20000410000 */
[----:B------:R-:W-:Y:S01]  /*3b00*/  FFMA.FTZ R5, R74, R5, 1 ;  /* 0x3f8000004a057423 */ /* 0x000fe20000010005 */
[----:B------:R-:W-:Y:S01]  /*3b10*/  FFMA.FTZ R46, R31, R38, 1 ;  /* 0x3f8000001f2e7423 */ /* 0x000fe20000010026 */
        /* <DEDUP_REMOVED lines=12> */
[----:B------:R-:W-:Y:S01]  /*3be0*/  F2FP.F16.F32.PACK_AB R16, R27, R18 ;  /* 0x000000121b10723e */ /* 0x000fe200000000ff */
[----:B------:R-:W-:Y:S01]  /*3bf0*/  FMUL.FTZ R76, R76, R101 ;  /* 0x000000654c4c7220 */ /* 0x000fe20000410000 */
[----:B------:R-:W-:Y:S01]  /*3c00*/  F2FP.F16.F32.PACK_AB R4, R9, R8 ;  /* 0x000000080904723e */ /* 0x000fe200000000ff */
[----:B------:R-:W-:Y:S01]  /*3c10*/  FFMA.FTZ R13, R0, R51, R13 ;  /* 0x00000033000d7223 */ /* 0x000fe2000001000d */
        /* <DEDUP_REMOVED lines=8> */
[----:B------:R-:W-:Y:S01]  /*3ca0*/  MOV R14, UR13 ;  /* 0x0000000d000e7c02 */ /* 0x000fe20008000f00 */
[----:B------:R-:W-:Y:S01]  /*3cb0*/  FMUL.FTZ R34, R99, R98 ;  /* 0x0000006263227220 */ /* 0x000fe20000410000 */
[----:B------:R-:W-:Y:S01]  /*3cc0*/  MOV R15, UR14 ;  /* 0x0000000e000f7c02 */ /* 0x000fe20008000f00 */
[----:B------:R-:W-:-:S02]  /*3cd0*/  HADD2.F32 R48, -RZ, R41.H0_H0 ;  /* 0x20000029ff307230 */ /* 0x000fc40000004100 */
[----:B------:R-:W-:Y:S01]  /*3ce0*/  FMUL.FTZ R79, R79, R100 ;  /* 0x000000644f4f7220 */ /* 0x000fe20000410000 */
[----:B------:R-:W-:Y:S01]  /*3cf0*/  FMUL.FTZ R33, R94, R76 ;  /* 0x0000004c5e217220 */ /* 0x000fe20000410000 */
[----:B------:R-:W-:Y:S02]  /*3d00*/  HADD2.F32 R47, -RZ, R41.H1_H1 ;  /* 0x30000029ff2f7230 */ /* 0x000fe40000004100 */
[----:B------:R-:W-:Y:S01]  /*3d10*/  FMUL.FTZ R75, R75, R24 ;  /* 0x000000184b4b7220 */ /* 0x000fe20000410000 */
[----:B------:R-:W-:-:S04]  /*3d20*/  IMAD.WIDE.U32 R14, R2, 0x10, R14 ;  /* 0x00000010020e7825 */ /* 0x000fc800078e000e */
[----:B------:R-:W-:Y:S01]  /*3d30*/  FMUL.FTZ R103, R30, R103 ;  /* 0x000000671e677220 */ /* 0x000fe20000410000 */
[----:B------:R-:W-:Y:S01]  /*3d40*/  FMUL.FTZ R73, R73, R104 ;  /* 0x0000006849497220 */ /* 0x000fe20000410000 */
[----:B------:R-:W-:Y:S01]  /*3d50*/  FMUL.FTZ R12, R12, R109 ;  /* 0x0000006d0c0c7220 */ /* 0x000fe20000410000 */
[--C-:B------:R-:W-:Y:S02]  /*3d60*/  HADD2.F32 R46, -RZ, R42.reuse.H0_H0 ;  /* 0x2000002aff2e7230 */ /* 0x100fe40000004100 */
[----:B------:R-:W-:Y:S01]  /*3d70*/  FMUL.FTZ R113, R28, R113 ;  /* 0x000000711c717220 */ /* 0x000fe20000410000 */
[----:B------:R-:W-:Y:S02]  /*3d80*/  HADD2.F32 R45, -RZ, R42.H1_H1 ;  /* 0x3000002aff2d7230 */ /* 0x000fe40000004100 */
[----:B------:R-:W-:Y:S01]  /*3d90*/  FMUL.FTZ R74, R74, R25 ;  /* 0x000000194a4a7220 */ /* 0x000fe20000410000 */
[--C-:B------:R-:W-:Y:S01]  /*3da0*/  HADD2.F32 R42, -RZ, R32.reuse.H0_H0 ;  /* 0x20000020ff2a7230 */ /* 0x100fe20000004100 */
[----:B------:R-:W-:Y:S01]  /*3db0*/  STS.128 [R70], R4 ;  /* 0x0000000446007388 */ /* 0x000fe20000000c00 */
[----:B------:R-:W-:-:S02]  /*3dc0*/  HADD2.F32 R41, -RZ, R32.H1_H1 ;  /* 0x30000020ff297230 */ /* 0x000fc40000004100 */
[----:B------:R-:W-:Y:S01]  /*3dd0*/  FMUL.FTZ R114, R31, R114 ;  /* 0x000000721f727220 */ /* 0x000fe20000410000 */
[----:B------:R-:W-:Y:S01]  /*3de0*/  FMUL.FTZ R32, R96, R79 ;  /* 0x0000004f60207220 */ /* 0x000fe20000410000 */
[----:B------:R0:W-:Y:S01]  /*3df0*/  STS.128 [R70+0x10], R16 ;  /* 0x0000101046007388 */ /* 0x0001e20000000c00 */
[----:B------:R-:W-:-:S03]  /*3e00*/  NOP ;  /* 0x0000000000007918 */ /* 0x000fc60000000000 */
[----:B------:R-:W1:Y:S01]  /*3e10*/  LDS.128 R4, [R67+0x200] ;  /* 0x0002000043047984 */ /* 0x000e620000000c00 */
[----:B------:R-:W-:Y:S02]  /*3e20*/  HADD2.F32 R44, -RZ, R43.H0_H0 ;  /* 0x2000002bff2c7230 */ /* 0x000fe40000004100 */
[----:B------:R-:W-:Y:S01]  /*3e30*/  FMUL.FTZ R24, R86, R75 ;  /* 0x0000004b56187220 */ /* 0x000fe20000410000 */
[----:B------:R-:W-:Y:S01]  /*3e40*/  HADD2.F32 R36, -RZ, R35.H0_H0 ;  /* 0x20000023ff247230 */ /* 0x000fe20000004100 */
[----:B------:R-:W2:Y:S01]  /*3e50*/  LDS.128 R8, [R67] ;  /* 0x0000000043087984 */ /* 0x000ea20000000c00 */
[----:B------:R-:W-:Y:S02]  /*3e60*/  HADD2.F32 R43, -RZ, R43.H1_H1 ;  /* 0x3000002bff2b7230 */ /* 0x000fe40000004100 */
[----:B------:R-:W-:Y:S01]  /*3e70*/  FMUL.FTZ R31, R93, R78 ;  /* 0x0000004e5d1f7220 */ /* 0x000fe20000410000 */
[----:B------:R-:W-:Y:S02]  /*3e80*/  HADD2.F32 R35, -RZ, R35.H1_H1 ;  /* 0x30000023ff237230 */ /* 0x000fe40000004100 */
[----:B------:R-:W-:Y:S01]  /*3e90*/  FMUL.FTZ R30, R95, R103 ;  /* 0x000000675f1e7220 */ /* 0x000fe20000410000 */
        /* <DEDUP_REMOVED lines=10> */
[----:B-1----:R-:W-:Y:S04]  /*3f40*/  STG.E.128 desc[UR28][R14.64+0x200], R4 ;  /* 0x000200040e007986 */ /* 0x002fe8000c101d1c */
[----:B--2---:R0:W-:Y:S02]  /*3f50*/  STG.E.128 desc[UR28][R14.64], R8 ;  /* 0x000000080e007986 */ /* 0x0041e4000c101d1c */
[----:B0-----:R-:W-:-:S04]  /*3f60*/  FFMA.FTZ R8, R34, R49, R13 ;  /* 0x0000003122087223 */ /* 0x001fc8000001000d */
[----:B------:R-:W-:-:S04]  /*3f70*/  FFMA.FTZ R9, R33, R48, R8 ;  /* 0x0000003021097223 */ /* 0x000fc80000010008 */
[----:B------:R-:W-:Y:S01]  /*3f80*/  FFMA.FTZ R86, R32, R47, R9 ;  /* 0x0000002f20567223 */ /* 0x000fe20000010009 */
[----:B------:R-:W-:Y:S06]  /*3f90*/  BRA.U !UP0, `(.L_x_1907) ;  /* 0x0000000108a87547 */ /* 0x000fec000b800000 */
        /* <DEDUP_REMOVED lines=42> */
.L_x_1907:
[----:B0-----:R-:W-:Y:S01]  /*4240*/  FFMA.FTZ R5, R31, R46, R86 ;  /* 0x0000002e1f057223 */ /* 0x001fe20000010056 */
[----:B------:R-:W0:Y:S01]  /*4250*/  LDCU UR39, c[0x0][0x38c] ;  /* 0x00007180ff2777ac */ /* 0x000e220008000800 */
[----:B------:R-:W-:Y:S01]  /*4260*/  HFMA2 R95, -RZ, RZ, 0, 0 ;  /* 0x00000000ff5f7431 */ /* 0x000fe200000001ff */
[----:B------:R-:W-:Y:S01]  /*4270*/  CS2R R92, SRZ ;  /* 0x00000000005c7805 */ /* 0x000fe2000001ff00 */
[----:B------:R-:W-:Y:S01]  /*4280*/  FFMA.FTZ R2, R30, R45, R5 ;  /* 0x0000002d1e027223 */ /* 0x000fe20000010005 */
        /* <DEDUP_REMOVED lines=8> */
[----:B------:R-:W-:Y:S01]  /*4310*/  MOV R78, RZ ;  /* 0x000000ff004e7202 */ /* 0x000fe20000000f00 */
[----:B------:R-:W-:Y:S01]  /*4320*/  FMUL.FTZ R79, R0, UR6 ;  /* 0x00000006004f7c20 */ /* 0x000fe20008410000 */
[----:B------:R-:W-:Y:S01]  /*4330*/  FMUL.FTZ R76, R34, UR6 ;  /* 0x00000006224c7c20 */ /* 0x000fe20008410000 */
[----:B------:R-:W-:Y:S01]  /*4340*/  FFMA.FTZ R5, R27, R42, R2 ;  /* 0x0000002a1b057223 */ /* 0x000fe20000010002 */
[----:B------:R-:W-:Y:S01]  /*4350*/  FMUL.FTZ R77, R33, UR6 ;  /* 0x00000006214d7c20 */ /* 0x000fe20008410000 */
[----:B------:R-:W-:Y:S01]  /*4360*/  FMUL.FTZ R74, R32, UR6 ;  /* 0x00000006204a7c20 */ /* 0x000fe20008410000 */
[----:B0-----:R-:W-:Y:S01]  /*4370*/  UISETP.GE.AND UP0, UPT, UR39, 0x1, UPT ;  /* 0x000000012700788c */ /* 0x001fe2000bf06270 */
        /* <DEDUP_REMOVED lines=10> */
[----:B------:R-:W-:Y:S01]  /*4420*/  FMUL.FTZ R16, R24, UR6 ;  /* 0x0000000618107c20 */ /* 0x000fe20008410000 */
[C---:B------:R-:W-:Y:S01]  /*4430*/  FMUL.FTZ R17, R23.reuse, UR6 ;  /* 0x0000000617117c20 */ /* 0x040fe20008410000 */
[----:B------:R-:W-:Y:S01]  /*4440*/  FFMA.FTZ R5, R23, R38, R2 ;  /* 0x0000002617057223 */ /* 0x000fe20000010002 */
[----:B------:R-:W-:Y:S01]  /*4450*/  FMUL.FTZ R14, R22, UR6 ;  /* 0x00000006160e7c20 */ /* 0x000fe20008410000 */
[----:B------:R-:W-:Y:S01]  /*4460*/  FMUL.FTZ R15, R21, UR6 ;  /* 0x00000006150f7c20 */ /* 0x000fe20008410000 */
[----:B------:R-:W-:Y:S01]  /*4470*/  FMUL.FTZ R12, R20, UR6 ;  /* 0x00000006140c7c20 */ /* 0x000fe20008410000 */
[----:B------:R-:W-:-:S04]  /*4480*/  FFMA.FTZ R2, R22, R37, R5 ;  /* 0x0000002516027223 */ /* 0x000fc80000010005 */
[----:B------:R-:W-:-:S04]  /*4490*/  FFMA.FTZ R13, R21, R36, R2 ;  /* 0x00000024150d7223 */ /* 0x000fc80000010002 */
[----:B------:R-:W-:Y:S01]  /*44a0*/  FFMA.FTZ R13, R20, R35, R13 ;  /* 0x00000023140d7223 */ /* 0x000fe2000001000d */
[----:B------:R-:W-:Y:S06]  /*44b0*/  BAR.SYNC.DEFER_BLOCKING 0x0 ;  /* 0x0000000000007b1d */ /* 0x000fec0000010000 */
[----:B------:R-:W-:Y:S05]  /*44c0*/  BRA.U !UP0, `(.L_x_1908) ;  /* 0x0000002508987547 */ /* 0x000fea000b800000 */
[----:B------:R-:W0:Y:S01]  /*44d0*/  LDCU.64 UR32, c[0x0][0x3b8] ;  /* 0x00007700ff2077ac */ /* 0x000e220008000a00 */
[----:B------:R-:W1:Y:S01]  /*44e0*/  LDC R2, c[0x0][0x394] ;  /* 0x0000e500ff027b82 */ /* 0x000e620000000800 */
[----:B------:R-:W-:Y:S01]  /*44f0*/  MOV R95, RZ ;  /* 0x000000ff005f7202 */ /* 0x000fe20000000f00 */
[----:B------:R-:W2:Y:S01]  /*4500*/  LDCU.64 UR34, c[0x0][0x3d8] ;  /* 0x00007b00ff2277ac */ /* 0x000ea20008000a00 */
[----:B------:R-:W3:Y:S05]  /*4510*/  LDCU.128 UR24, c[0x0][0x440] ;  /* 0x00008800ff1877ac */ /* 0x000eea0008000c00 */
[----:B------:R-:W4:Y:S01]  /*4520*/  S2UR UR42, SR_CgaCtaId ;  /* 0x00000000002a79c3 */ /* 0x000f220000008800 */
[----:B------:R-:W5:Y:S01]  /*4530*/  LDCU.128 UR12, c[0x0][0x3a0] ;  /* 0x00007400ff0c77ac */ /* 0x000f620008000c00 */
[----:B------:R-:W4:Y:S01]  /*4540*/  LDCU.64 UR40, c[0x0][0x450] ;  /* 0x00008a00ff2877ac */ /* 0x000f220008000a00 */
[----:B0-----:R-:W-:-:S02]  /*4550*/  UIMAD.WIDE.U32 UR8, UR22, UR32, URZ ;  /* 0x00000020160872a5 */ /* 0x001fc4000f8e00ff */
[----:B--2---:R-:W-:Y:S02]  /*4560*/  UIMAD.WIDE.U32 UR30, UR22, UR34, URZ ;  /* 0x00000022161e72a5 */ /* 0x004fe4000f8e00ff */
[----:B------:R-:W-:Y:S01]  /*4570*/  UIMAD UR23, UR22, UR33, UR9 ;  /* 0x00000021161772a4 */ /* 0x000fe2000f8e0209 */
[----:B-1----:R-:W-:Y:S01]  /*4580*/  ISETP.LE.AND P0, PT, R2, UR18, PT ;  /* 0x0000001202007c0c */ /* 0x002fe2000bf03270 */
[----:B------:R-:W-:Y:S01]  /*4590*/  UIMAD UR9, UR22, UR35, UR31 ;  /* 0x00000023160972a4 */ /* 0x000fe2000f8e021f */
[----:B------:R-:W0:Y:S02]  /*45a0*/  LDCU.64 UR34, c[0x0][0x3e0] ;  /* 0x00007c00ff2277ac */ /* 0x000e240008000a00 */
[----:B------:R-:W-:Y:S01]  /*45b0*/  ISETP.EQ.AND P0, PT, R3, RZ, !P0 ;  /* 0x000000ff0300720c */ /* 0x000fe20004702270 */
[----:B------:R-:W1:Y:S03]  /*45c0*/  LDCU.64 UR36, c[0x0][0x3c0] ;  /* 0x00007800ff2477ac */ /* 0x000e660008000a00 */
[----:B------:R-:W-:Y:S01]  /*45d0*/  P2R R118, PR, RZ, 0x1 ;  /* 0x00000001ff767803 */ /* 0x000fe20000000000 */
[----:B---3--:R-:W-:-:S02]  /*45e0*/  ULEA UR38, UP0, UR8, UR26, 0x2 ;  /* 0x0000001a08267291 */ /* 0x008fc4000f8010ff */
[----:B-----5:R-:W-:Y:S02]  /*45f0*/  UIMAD.WIDE.U32 UR32, UR22, UR12, URZ ;  /* 0x0000000c162072a5 */ /* 0x020fe4000f8e00ff */
[----:B------:R-:W-:Y:S02]  /*4600*/  ULEA.HI.X UR27, UR8, UR27, UR23, 0x2, UP0 ;  /* 0x0000001b081b7291 */ /* 0x000fe400080f1417 */
[----:B------:R-:W-:Y:S02]  /*4610*/  UIADD3 UR8, UPT, UPT, UR18, -0x2, URZ ;  /* 0xfffffffe12087890 */ /* 0x000fe4000fffe0ff */
[----:B----4-:R-:W-:Y:S01]  /*4620*/  ULEA UR31, UP1, UR30, UR40, 0x2 ;  /* 0x000000281e1f7291 */ /* 0x010fe2000f8210ff */
[----:B------:R-:W-:Y:S01]  /*4630*/  UMOV UR12, 0x400 ;  /* 0x00000400000c7882 */ /* 0x000fe20000000000 */
[----:B------:R-:W-:Y:S02]  /*4640*/  ULEA UR26, UP2, UR32, UR24, 0x2 ;  /* 0x00000018201a7291 */ /* 0x000fe4000f8410ff */
[----:B------:R-:W-:-:S02]  /*4650*/  UIMAD UR13, UR22, UR13, UR33 ;  /* 0x0000000d160d72a4 */ /* 0x000fc4000f8e0221 */
[----:B------:R-:W-:Y:S02]  /*4660*/  USHF.L.U32 UR21, UR21, 0x8, URZ ;  /* 0x0000000815157899 */ /* 0x000fe400080006ff */
[----:B------:R-:W-:Y:S02]  /*4670*/  ULEA UR12, UR42, UR12, 0x18 ;  /* 0x0000000c2a0c7291 */ /* 0x000fe4000f8ec0ff */
[----:B------:R-:W-:Y:S02]  /*4680*/  ULEA.HI.X UR30, UR30, UR41, UR9, 0x2, UP1 ;  /* 0x000000291e1e7291 */ /* 0x000fe400088f1409 */
[----:B------:R-:W-:Y:S02]  /*4690*/  ULEA.HI.X UR25, UR32, UR25, UR13, 0x2, UP2 ;  /* 0x0000001920197291 */ /* 0x000fe400090f140d */
[----:B------:R-:W-:Y:S01]  /*46a0*/  UIMAD UR9, UR8, UR39, URZ ;  /* 0x00000027080972a4 */ /* 0x000fe2000f8e02ff */
[----:B------:R-:W2:Y:S01]  /*46b0*/  LDCU UR33, c[0x0][0x394] ;  /* 0x00007280ff2177ac */ /* 0x000ea20008000800 */
[----:B------:R-:W3:Y:S01]  /*46c0*/  LDCU UR43, c[0x0][0x38c] ;  /* 0x00007180ff2b77ac */ /* 0x000ee20008000800 */
[----:B------:R-:W-:-:S02]  /*46d0*/  USHF.L.U64.HI UR22, UR14, 0x2, UR15 ;  /* 0x000000020e167899 */ /* 0x000fc4000801020f */
[----:B------:R-:W-:Y:S02]  /*46e0*/  ULOP3.LUT UR21, UR21, 0x100, URZ, 0xc0, !UPT ;  /* 0x0000010015157892 */ /* 0x000fe4000f8ec0ff */
[----:B0-----:R-:W-:Y:S02]  /*46f0*/  USHF.L.U64.HI UR24, UR34, 0x2, UR35 ;  /* 0x0000000222187899 */ /* 0x001fe40008010223 */
[----:B-1----:R-:W-:Y:S02]  /*4700*/  USHF.L.U64.HI UR23, UR36, 0x2, UR37 ;  /* 0x0000000224177899 */ /* 0x002fe40008010225 */
[----:B------:R-:W-:Y:S02]  /*4710*/  UIADD3 UR32, UPT, UPT, UR12, 0x1ae0, URZ ;  /* 0x00001ae00c207890 */ /* 0x000fe4000fffe0ff */
[----:B------:R-:W-:Y:S01]  /*4720*/  UIADD3 UR13, UPT, UPT, UR12, 0x24e0, URZ ;  /* 0x000024e00c0d7890 */ /* 0x000fe2000fffe0ff */
[----:B------:R-:W-:-:S11]  /*4730*/  UMOV UR8, URZ ;  /* 0x000000ff00087c82 */ /* 0x000fd60008000000 */
.L_x_1921:
[----:B------:R-:W-:Y:S02]  /*4740*/  MOV R6, UR26 ;  /* 0x0000001a00067c02 */ /* 0x000fe40008000f00 */
[----:B------:R-:W-:-:S05]  /*4750*/  MOV R7, UR25 ;  /* 0x0000001900077c02 */ /* 0x000fca0008000f00 */
[----:B------:R-:W4:Y:S01]  /*4760*/  LDG.E R94, desc[UR28][R6.64] ;  /* 0x0000001c065e7981 */ /* 0x000f22000c1e1900 */
[----:B-1----:R-:W-:Y:S02]  /*4770*/  MOV R2, UR38 ;  /* 0x0000002600027c02 */ /* 0x002fe40008000f00 */
[----:B------:R-:W-:Y:S02]  /*4780*/  MOV R5, UR30 ;  /* 0x0000001e00057c02 */ /* 0x000fe40008000f00 */
[----:B------:R-:W-:Y:S02]  /*4790*/  MOV R3, UR27 ;  /* 0x0000001b00037c02 */ /* 0x000fe40008000f00 */
[----:B------:R-:W-:-:S03]  /*47a0*/  MOV R4, UR31 ;  /* 0x0000001f00047c02 */ /* 0x000fc60008000f00 */
[----:B0-----:R0:W5:Y:S04]  /*47b0*/  LDG.E R2, desc[UR28][R2.64] ;  /* 0x0000001c02027981 */ /* 0x001168000c1e1900 */
[----:B------:R-:W5:Y:S01]  /*47c0*/  LDG.E R5, desc[UR28][R4.64] ;  /* 0x0000001c04057981 */ /* 0x000f62000c1e1900 */
[----:B------:R-:W1:Y:S01]  /*47d0*/  S2UR UR15, SR_CgaCtaId ;  /* 0x00000000000f79c3 */ /* 0x000e620000008800 */
[----:B------:R-:W-:Y:S01]  /*47e0*/  UMOV UR12, 0x400 ;  /* 0x00000400000c7882 */ /* 0x000fe20000000000 */
[----:B------:R-:W-:Y:S01]  /*47f0*/  BSSY.RECONVERGENT B0, `(.L_x_1909) ;  /* 0x0000047000007945 */ /* 0x000fe20003800200 */
[----:B------:R-:W2:Y:S01]  /*4800*/  S2R R96, SR_TID.X ;  /* 0x0000000000607919 */ /* 0x000ea20000002100 */
[----:B-1----:R-:W-:Y:S01]  /*4810*/  ULEA UR12, UR15, UR12, 0x18 ;  /* 0x0000000c0f0c7291 */ /* 0x002fe2000f8ec0ff */
[----:B--2---:R-:W-:-:S02]  /*4820*/  ISETP.NE.AND P0, PT, R96, RZ, PT ;  /* 0x000000ff6000720c */ /* 0x004fc40003f05270 */
[C---:B0-----:R-:W-:Y:S02]  /*4830*/  IADD3 R3, PT, PT, R96.reuse, 0x200, RZ ;  /* 0x0000020060037810 */ /* 0x041fe40007ffe0ff */
[----:B------:R-:W-:Y:S02]  /*4840*/  ISETP.NE.AND P1, PT, R96, 0x7f, PT ;  /* 0x0000007f6000780c */ /* 0x000fe40003f25270 */
[----:B------:R-:W-:-:S04]  /*4850*/  SEL R3, R3, UR21, P0 ;  /* 0x0000001503037c07 */ /* 0x000fc80008000000 */
[----:B------:R-:W-:Y:S01]  /*4860*/  LEA R3, R3, UR12, 0x2 ;  /* 0x0000000c03037c11 */ /* 0x000fe2000f8e10ff */
[----:B----4-:R-:W-:-:S04]  /*4870*/  FMUL.FTZ R9, R94, 1.4426950216293334961 ;  /* 0x3fb8aa3b5e097820 */ /* 0x010fc80000410000 */
        /* <DEDUP_REMOVED lines=18> */
[----:B-----5:R-:W-:-:S04]  /*49a0*/  FMUL.FTZ R5, R2, R5 ;  /* 0x0000000502057220 */ /* 0x020fc80000410000 */
        /* <DEDUP_REMOVED lines=41> */
.L_x_1910:
[----:B------:R-:W-:-:S06]  /*4c40*/  LEA R97, R96, UR12, 0x2 ;  /* 0x0000000c60617c11 */ /* 0x000fcc000f8e10ff */
[----:B------:R-:W1:Y:S02]  /*4c50*/  LDS R97, [R97+0x22e4] ;  /* 0x0022e40061617984 */ /* 0x000e640000000800 */
.L_x_1911:
[----:B---3--:R-:W-:Y:S05]  /*4c60*/  BSYNC.RECONVERGENT B0 ;  /* 0x0000000000007941 */ /* 0x008fea0003800200 */
.L_x_1909:
        /* <DEDUP_REMOVED lines=17> */
[----:B0-----:R-:W-:Y:S01]  /*4d80*/  MOV R3, UR41 ;  /* 0x0000002900037c02 */ /* 0x001fe20008000f00 */
        /* <DEDUP_REMOVED lines=86> */
.L_x_1939:
[C---:B----4-:R-:W-:Y:S01]  /*52f0*/  FFMA.FTZ R148, R10.reuse, R148, R11 ;  /* 0x000000940a947223 */ /* 0x050fe2000001000b */
[----:B------:R-:W-:Y:S01]  /*5300*/  UMOV UR15, 0xffffffff ;  /* 0xffffffff000f7882 */ /* 0x000fe20000000000 */
[----:B0--3--:R-:W-:-:S03]  /*5310*/  @P1 FMUL.FTZ R10, R10, R155 ;  /* 0x0000009b0a0a1220 */ /* 0x009fc60000410000 */
[----:B------:R-:W-:Y:S01]  /*5320*/  FSEL R11, R11, R148, !P1 ;  /* 0x000000940b0b7208 */ /* 0x000fe20004800000 */
[----:B------:R-:W-:Y:S06]  /*5330*/  BRA.DIV UR15, `(.L_x_1914) ;  /* 0x000000360f787947 */ /* 0x000fec000b800000 */
.L_x_1942:
[----:B------:R-:W-:-:S03]  /*5340*/  UMOV UR15, 0xffffffff ;  /* 0xffffffff000f7882 */ /* 0x000fc60000000000 */
[----:B------:R-:W-:Y:S05]  /*5350*/  BRA.DIV UR15, `(.L_x_1915) ;  /* 0x000000360f987947 */ /* 0x000fea000b800000 */
.L_x_1945:
[----:B------:R-:W-:-:S03]  /*5360*/  UMOV UR15, 0xffffffff ;  /* 0xffffffff000f7882 */ /* 0x000fc60000000000 */
[----:B------:R-:W-:Y:S05]  /*5370*/  BRA.DIV UR15, `(.L_x_1916) ;  /* 0x000000360fb87947 */ /* 0x000fea000b800000 */
[----:B------:R-:W0:Y:S04]  /*5380*/  SHFL.UP PT, R10, R10, 0x1, RZ ;  /* 0x042000000a0a7989 */ /* 0x000e2800000e00ff */
[----:B------:R-:W3:Y:S04]  /*5390*/  SHFL.UP PT, R11, R11, 0x1, RZ ;  /* 0x042000000b0b7989 */ /* 0x000ee800000e00ff */
[----:B-----5:R-:W4:Y:S04]  /*53a0*/  SHFL.IDX PT, R4, R4, RZ, 0x1f ;  /* 0x00001fff04047589 */ /* 0x020f2800000e0000 */
[----:B------:R-:W0:Y:S02]  /*53b0*/  SHFL.IDX PT, R5, R5, RZ, 0x1f ;  /* 0x00001fff05057589 */ /* 0x000e2400000e0000 */
.L_x_1951:
        /* <DEDUP_REMOVED lines=12> */
.L_x_1912:
[----:B------:R-:W-:Y:S05]  /*5480*/  WARPSYNC.ALL ;  /* 0x0000000000007948 */ /* 0x000fea0003800000 */
[----:B------:R-:W-:Y:S01]  /*5490*/  BAR.SYNC.DEFER_BLOCKING 0x0 ;  /* 0x0000000000007b1d */ /* 0x000fe20000010000 */
[C---:B012--5:R-:W-:Y:S01]  /*54a0*/  FMUL.FTZ R4, R108.reuse, R97 ;  /* 0x000000616c047220 */ /* 0x067fe20000410000 */
        /* <DEDUP_REMOVED lines=35> */
[----:B------:R-:W-:Y:S01]  /*56e0*/  FMUL.FTZ R2, R128, R7 ;  /* 0x0000000780027220 */ /* 0x000fe20000410000 */
        /* <DEDUP_REMOVED lines=77> */
.L_x_1968:
        /* <DEDUP_REMOVED lines=16> */
.L_x_1917:
[----:B------:R-:W-:Y:S05]  /*5cc0*/  WARPSYNC.ALL ;  /* 0x0000000000007948 */ /* 0x000fea0003800000 */
[----:B------:R-:W-:Y:S01]  /*5cd0*/  BAR.SYNC.DEFER_BLOCKING 0x0 ;  /* 0x0000000000007b1d */ /* 0x000fe20000010000 */
[----:B0-----:R-:W-:Y:S02]  /*5ce0*/  SHF.R.U32.HI R3, RZ, 0x2, R96 ;  /* 0x00000002ff037819 */ /* 0x001fe40000011660 */
[C---:B------:R-:W-:Y:S02]  /*5cf0*/  ISETP.GT.AND P1, PT, R68.reuse, 0x1e, PT ;  /* 0x0000001e4400780c */ /* 0x040fe40003f24270 */
[----:B------:R-:W-:Y:S01]  /*5d00*/  IADD3 R2, PT, PT, R3, R96, RZ ;  /* 0x0000006003027210 */ /* 0x000fe20007ffe0ff */
[----:B------:R-:W-:Y:S01]  /*5d10*/  BSSY.RECONVERGENT B0, `(.L_x_1919) ;  /* 0x00000d4000007945 */ /* 0x000fe20003800200 */
[----:B------:R-:W-:-:S02]  /*5d20*/  ISETP.GT.AND P0, PT, R68, 0x1d, PT ;  /* 0x0000001d4400780c */ /* 0x000fc40003f04270 */
[----:B------:R-:W-:Y:S02]  /*5d30*/  LEA R2, R2, UR12, 0x3 ;  /* 0x0000000c02027c11 */ /* 0x000fe4000f8e18ff */
[----:B------:R-:W-:-:S03]  /*5d40*/  ISETP.NE.AND P2, PT, R96, RZ, PT ;  /* 0x000000ff6000720c */ /* 0x000fc60003f45270 */
[----:B------:R-:W0:Y:S10]  /*5d50*/  LDS R7, [R2+0x15e4] ;  /* 0x0015e40002077984 */ /* 0x000e340000000800 */
[----:B------:R1:W-:Y:S01]  /*5d60*/  @!P2 STS.64 [UR13], R4 ;  /* 0x00000004ff00a988 */ /* 0x0003e20008000a0d */
[----:B0-----:R-:W-:Y:S01]  /*5d70*/  FFMA.FTZ R97, R7, R97, R98 ;  /* 0x0000006107617223 */ /* 0x001fe20000010062 */
[----:B------:R-:W-:-:S03]  /*5d80*/  FFMA.FTZ R7, R0, R142, RZ ;  /* 0x0000008e00077223 */ /* 0x000fc600000100ff */
        /* <DEDUP_REMOVED lines=23> */
[----:B-1----:R-:W-:Y:S01]  /*5f00*/  FMUL.FTZ R5, R94, R101 ;  /* 0x000000655e057220 */ /* 0x002fe20000410000 */
[----:B------:R-:W-:Y:S01]  /*5f10*/  FFMA.FTZ R105, R122, R119, R105 ;  /* 0x000000777a697223 */ /* 0x000fe20000010069 */
[----:B------:R-:W-:Y:S01]  /*5f20*/  FFMA.FTZ R2, R28, R146, R7 ;  /* 0x000000921c027223 */ /* 0x000fe20000010007 */
[----:B------:R-:W-:Y:S01]  /*5f30*/  FFMA.FTZ R146, R43, -R58, R146 ;  /* 0x8000003a2b927223 */ /* 0x000fe20000010092 */
[----:B------:R-:W-:Y:S01]  /*5f40*/  FMUL.FTZ R149, R119, R56 ;  /* 0x0000003877957220 */ /* 0x000fe20000410000 */
[----:B------:R-:W-:Y:S01]  /*5f50*/  FFMA.FTZ R121, R121, R105, R106 ;  /* 0x0000006979797223 */ /* 0x000fe2000001006a */
[----:B------:R-:W-:Y:S01]  /*5f60*/  FFMA.FTZ R7, R27, R147, R2 ;  /* 0x000000931b077223 */ /* 0x000fe20000010002 */
[-C--:B------:R-:W-:Y:S01]  /*5f70*/  FFMA.FTZ R147, R42, -R59.reuse, R147 ;  /* 0x8000003b2a937223 */ /* 0x080fe20000010093 */
[----:B------:R-:W-:Y:S01]  /*5f80*/  FMUL.FTZ R102, R105, R59 ;  /* 0x0000003b69667220 */ /* 0x000fe20000410000 */
[----:B------:R-:W-:Y:S01]  /*5f90*/  FFMA.FTZ R107, R124, R121, R107 ;  /* 0x000000797c6b7223 */ /* 0x000fe2000001006b */
[----:B------:R-:W-:Y:S01]  /*5fa0*/  FFMA.FTZ R6, R26, R144, R7 ;  /* 0x000000901a067223 */ /* 0x000fe20000010007 */
[----:B------:R-:W-:Y:S01]  /*5fb0*/  FFMA.FTZ R7, R51, -R66, R142 ;  /* 0x8000004233077223 */ /* 0x000fe2000001008e */
[----:B------:R-:W-:Y:S01]  /*5fc0*/  FFMA.FTZ R144, R41, -R56, R144 ;  /* 0x8000003829907223 */ /* 0x000fe20000010090 */
[----:B------:R-:W-:Y:S01]  /*5fd0*/  FFMA.FTZ R109, R126, R107, R109 ;  /* 0x0000006b7e6d7223 */ /* 0x000fe2000001006d */
[----:B------:R-:W-:Y:S01]  /*5fe0*/  FFMA.FTZ R11, R25, R145, R6 ;  /* 0x00000091190b7223 */ /* 0x000fe20000010006 */
[----:B------:R-:W-:Y:S01]  /*5ff0*/  FMUL.FTZ R100, R107, R61 ;  /* 0x0000003d6b647220 */ /* 0x000fe20000410000 */
[----:B------:R-:W-:Y:S01]  /*6000*/  FFMA.FTZ R145, R40, -R57, R145 ;  /* 0x8000003928917223 */ /* 0x000fe20000010091 */
[----:B------:R-:W-:Y:S01]  /*6010*/  FFMA.FTZ R123, R123, R109, R110 ;  /* 0x0000006d7b7b7223 */ /* 0x000fe2000001006e */
[----:B------:R-:W-:Y:S01]  /*6020*/  FFMA.FTZ R8, R24, R136, R11 ;  /* 0x0000008818087223 */ /* 0x000fe2000001000b */
[----:B------:R-:W-:Y:S01]  /*6030*/  FFMA.FTZ R136, R39, -R54, R136 ;  /* 0x8000003627887223 */ /* 0x000fe20000010088 */
[----:B------:R-:W-:Y:S01]  /*6040*/  FFMA.FTZ R110, R36, -R53, R133 ;  /* 0x80000035246e7223 */ /* 0x000fe20000010085 */
        /* <DEDUP_REMOVED lines=10> */
[----:B------:R-:W-:-:S02]  /*60f0*/  FADD.FTZ R73, R100, R73 ;  /* 0x0000004964497221 */ /* 0x000fc40000010000 */
[----:B------:R-:W-:Y:S01]  /*6100*/  FFMA.FTZ R127, R127, R113, R114 ;  /* 0x000000717f7f7223 */ /* 0x000fe20000010072 */
[----:B------:R-:W-:Y:S01]  /*6110*/  FMUL.FTZ R6, R113, R64 ;  /* 0x0000004071067220 */ /* 0x000fe20000410000 */
[----:B------:R-:W-:Y:S02]  /*6120*/  FADD.FTZ R77, R11, R77 ;  /* 0x0000004d0b4d7221 */ /* 0x000fe40000010000 */
[----:B------:R-:W-:Y:S01]  /*6130*/  FMUL.FTZ R2, R127, R66 ;  /* 0x000000427f027220 */ /* 0x000fe20000410000 */
[----:B------:R-:W-:-:S03]  /*6140*/  FADD.FTZ R76, R6, R76 ;  /* 0x0000004c064c7221 */ /* 0x000fc60000010000 */
[C---:B------:R-:W-:Y:S01]  /*6150*/  FFMA.FTZ R9, R2.reuse, R7, RZ ;  /* 0x0000000702097223 */ /* 0x040fe200000100ff */
[----:B------:R-:W-:-:S03]  /*6160*/  FADD.FTZ R79, R2, R79 ;  /* 0x0000004f024f7221 */ /* 0x000fc60000010000 */
[----:B------:R-:W-:Y:S01]  /*6170*/  FFMA.FTZ R10, R6, R137, R9 ;  /* 0x00000089060a7223 */ /* 0x000fe20000010009 */
[----:B------:R-:W-:Y:S01]  /*6180*/  FFMA.FTZ R9, R23, R135, R8 ;  /* 0x0000008717097223 */ /* 0x000fe20000010008 */
[----:B------:R-:W-:Y:S01]  /*6190*/  FMUL.FTZ R8, R111, R62 ;  /* 0x0000003e6f087220 */ /* 0x000fe20000410000 */
[----:B------:R-:W-:Y:S01]  /*61a0*/  FMUL.FTZ R135, R101, R55 ;  /* 0x0000003765877220 */ /* 0x000fe20000410000 */
[----:B------:R-:W-:Y:S01]  /*61b0*/  FFMA.FTZ R129, R11, R138, R10 ;  /* 0x0000008a0b817223 */ /* 0x000fe2000001000a */
[----:B------:R-:W-:Y:S01]  /*61c0*/  FFMA.FTZ R98, R22, R134, R9 ;  /* 0x0000008616627223 */ /* 0x000fe20000010009 */
[----:B------:R-:W-:Y:S01]  /*61d0*/  FMUL.FTZ R9, R123, R63 ;  /* 0x0000003f7b097220 */ /* 0x000fe20000410000 */
[----:B------:R-:W-:Y:S01]  /*61e0*/  FFMA.FTZ R134, R37, -R52, R134 ;  /* 0x8000003425867223 */ /* 0x000fe20000010086 */
        /* <DEDUP_REMOVED lines=8> */
[C---:B------:R-:W-:Y:S01]  /*6270*/  FFMA.FTZ R129, R98.reuse, R141, R129 ;  /* 0x0000008d62817223 */ /* 0x040fe20000010081 */
[----:B------:R-:W-:Y:S01]  /*6280*/  FADD.FTZ R72, R98, R72 ;  /* 0x0000004862487221 */ /* 0x000fe20000010000 */
[----:B------:R-:W0:Y:S01]  /*6290*/  SHFL.DOWN PT, R155, R10, 0x1, 0x1f ;  /* 0x08201f000a9b7f89 */ /* 0x000e2200000e0000 */
        /* <DEDUP_REMOVED lines=9> */
[----:B------:R-:W-:-:S03]  /*6330*/  FADD.FTZ R19, R104, R19 ;  /* 0x0000001368137221 */ /* 0x000fc60000010000 */
[----:B------:R-:W-:-:S04]  /*6340*/  FFMA.FTZ R129, R149, R144, R106 ;  /* 0x0000009095817223 */ /* 0x000fc8000001006a */
[----:B------:R-:W-:Y:S01]  /*6350*/  FFMA.FTZ R106, R104, R145, R129 ;  /* 0x00000091686a7223 */ /* 0x000fe20000010081 */
[----:B------:R-:W-:Y:S01]  /*6360*/  FMUL.FTZ R145, R145, R4 ;  /* 0x0000000491917220 */ /* 0x000fe20000410000 */
[----:B------:R-:W-:Y:S02]  /*6370*/  FMUL.FTZ R4, R94, R105 ;  /* 0x000000695e047220 */ /* 0x000fe40000410000 */
[----:B------:R-:W-:Y:S01]  /*6380*/  FFMA.FTZ R106, R151, R136, R106 ;  /* 0x00000088976a7223 */ /* 0x000fe2000001006a */
[----:B------:R-:W-:Y:S01]  /*6390*/  FFMA.FTZ R145, R40, R103, R145 ;  /* 0x0000006728917223 */ /* 0x000fe20000010091 */
[----:B0-----:R-:W-:Y:S01]  /*63a0*/  @!P1 FADD.FTZ R10, R10, R155 ;  /* 0x0000009b0a0a9221 */ /* 0x001fe20000010000 */
[----:B------:R-:W-:Y:S01]  /*63b0*/  FMUL.FTZ R147, R147, R4 ;  /* 0x0000000493937220 */ /* 0x000fe20000410000 */
[----:B------:R-:W-:Y:S01]  /*63c0*/  FFMA.FTZ R106, R135, R108, R106 ;  /* 0x0000006c876a7223 */ /* 0x000fe2000001006a */
[C---:B------:R-:W-:Y:S01]  /*63d0*/  FMUL.FTZ R4, R94.reuse, R107 ;  /* 0x0000006b5e047220 */ /* 0x040fe20000410000 */
[----:B------:R-:W-:Y:S01]  /*63e0*/  FADD.FTZ R88, R145, R88 ;  /* 0x0000005891587221 */ /* 0x000fe20000010000 */
[----:B------:R-:W0:Y:S01]  /*63f0*/  SHFL.DOWN PT, R155, R10, 0x2, 0x1f ;  /* 0x08401f000a9b7f89 */ /* 0x000e2200000e0000 */
[----:B------:R-:W-:Y:S01]  /*6400*/  FFMA.FTZ R106, R153, R134, R106 ;  /* 0x00000086996a7223 */ /* 0x000fe2000001006a */
        /* <DEDUP_REMOVED lines=8> */
[----:B------:R-:W-:Y:S01]  /*6490*/  FMUL.FTZ R132, R132, R159 ;  /* 0x0000009f84847220 */ /* 0x000fe20000410000 */
[----:B------:R-:W-:Y:S01]  /*64a0*/  FMUL.FTZ R134, R134, R133 ;  /* 0x0000008586867220 */ /* 0x000fe20000410000 */
[----:B------:R-:W-:Y:S01]  /*64b0*/  FADD.FTZ R86, R147, R86 ;  /* 0x0000005693567221 */ /* 0x000fe20000010000 */
[----:B------:R-:W-:Y:S01]  /*64c0*/  FADD.FTZ R84, R143, R84 ;  /* 0x000000548f547221 */ /* 0x000fe20000010000 */
[----:B------:R-:W1:Y:S01]  /*64d0*/  SHFL.DOWN PT, R106, R129, 0x1, 0x1f ;  /* 0x08201f00816a7f89 */ /* 0x000e6200000e0000 */
[----:B------:R-:W-:Y:S01]  /*64e0*/  FFMA.FTZ R132, R35, R97, R132 ;  /* 0x0000006123847223 */ /* 0x000fe20000010084 */
[----:B------:R-:W-:Y:S01]  /*64f0*/  FMUL.FTZ R97, R108, R5 ;  /* 0x000000056c617220 */ /* 0x000fe20000410000 */
[----:B------:R-:W-:Y:S01]  /*6500*/  FMUL.FTZ R5, R94, R117 ;  /* 0x000000755e057220 */ /* 0x000fe20000410000 */
[----:B------:R-:W-:Y:S01]  /*6510*/  FFMA.FTZ R134, R37, R115, R134 ;  /* 0x0000007325867223 */ /* 0x000fe20000010086 */
[----:B------:R-:W-:Y:S01]  /*6520*/  FADD.FTZ R95, R132, R95 ;  /* 0x0000005f845f7221 */ /* 0x000fe20000010000 */
[----:B------:R-:W-:Y:S01]  /*6530*/  FFMA.FTZ R97, R38, R101, R97 ;  /* 0x0000006526617223 */ /* 0x000fe20000010061 */
[----:B------:R-:W-:Y:S01]  /*6540*/  FMUL.FTZ R136, R136, R5 ;  /* 0x0000000588887220 */ /* 0x000fe20000410000 */
[----:B------:R-:W-:Y:S01]  /*6550*/  FMUL.FTZ R5, R94, R119 ;  /* 0x000000775e057220 */ /* 0x000fe20000410000 */
[----:B------:R-:W-:Y:S01]  /*6560*/  FADD.FTZ R93, R134, R93 ;  /* 0x0000005d865d7221 */ /* 0x000fe20000010000 */
[----:B0-----:R-:W-:Y:S01]  /*6570*/  @!P0 FADD.FTZ R10, R10, R155 ;  /* 0x0000009b0a0a8221 */ /* 0x001fe20000010000 */
[----:B------:R-:W-:Y:S01]  /*6580*/  FADD.FTZ R90, R97, R90 ;  /* 0x0000005a615a7221 */ /* 0x000fe20000010000 */
[----:B------:R-:W-:Y:S01]  /*6590*/  FMUL.FTZ R144, R144, R5 ;  /* 0x0000000590907220 */ /* 0x000fe20000410000 */
[----:B------:R-:W-:Y:S01]  /*65a0*/  FMUL.FTZ R5, R94, R121 ;  /* 0x000000795e057220 */ /* 0x000fe20000410000 */
[----:B------:R-:W-:Y:S01]  /*65b0*/  FFMA.FTZ R136, R39, R117, R136 ;  /* 0x0000007527887223 */ /* 0x000fe20000010088 */
[----:B------:R-:W0:Y:S01]  /*65c0*/  SHFL.DOWN PT, R155, R10, 0x4, 0x1f ;  /* 0x08801f000a9b7f89 */ /* 0x000e2200000e0000 */
[----:B------:R-:W-:Y:S01]  /*65d0*/  FFMA.FTZ R144, R41, R119, R144 ;  /* 0x0000007729907223 */ /* 0x000fe20000010090 */
[----:B------:R-:W-:Y:S01]  /*65e0*/  FMUL.FTZ R146, R146, R5 ;  /* 0x0000000592927220 */ /* 0x000fe20000410000 */
[----:B------:R-:W-:Y:S01]  /*65f0*/  FMUL.FTZ R5, R94, R123 ;  /* 0x0000007b5e057220 */ /* 0x000fe20000410000 */
[----:B------:R-:W-:Y:S01]  /*6600*/  FADD.FTZ R91, R136, R91 ;  /* 0x0000005b885b7221 */ /* 0x000fe20000010000 */
[----:B------:R-:W-:Y:S01]  /*6610*/  FADD.FTZ R89, R144, R89 ;  /* 0x0000005990597221 */ /* 0x000fe20000010000 */
[----:B------:R-:W-:Y:S01]  /*6620*/  FFMA.FTZ R146, R43, R121, R146 ;  /* 0x000000792b927223 */ /* 0x000fe20000010092 */
[----:B------:R-:W-:Y:S01]  /*6630*/  FMUL.FTZ R5, R140, R5 ;  /* 0x000000058c057220 */ /* 0x000fe20000410000 */
[----:B-1----:R-:W-:Y:S01]  /*6640*/  @!P1 FADD.FTZ R129, R129, R106 ;  /* 0x0000006a81819221 */ /* 0x002fe20000010000 */
[----:B------:R-:W-:-:S02]  /*6650*/  ISETP.GT.AND P1, PT, R68, 0x1b, PT ;  /* 0x0000001b4400780c */ /* 0x000fc40003f24270 */
[----:B------:R-:W-:Y:S01]  /*6660*/  FFMA.FTZ R5, R46, R123, R5 ;  /* 0x0000007b2e057223 */ /* 0x000fe20000010005 */
[----:B------:R-:W-:Y:S01]  /*6670*/  FADD.FTZ R87, R146, R87 ;  /* 0x0000005792577221 */ /* 0x000fe20000010000 */
[----:B------:R-:W1:Y:S02]  /*6680*/  SHFL.DOWN PT, R106, R129, 0x2, 0x1f ;  /* 0x08401f00816a7f89 */ /* 0x000e6400000e0000 */
[----:B------:R-:W-:-:S07]  /*6690*/  FADD.FTZ R82, R5, R82 ;  /* 0x0000005205527221 */ /* 0x000fce0000010000 */
[----:B0-----:R-:W-:-:S05]  /*66a0*/  @!P1 FADD.FTZ R10, R10, R155 ;  /* 0x0000009b0a0a9221 */ /* 0x001fca0000010000 */
[----:B------:R-:W0:Y:S01]  /*66b0*/  SHFL.DOWN PT, R155, R10, 0x8, 0x1f ;  /* 0x09001f000a9b7f89 */ /* 0x000e2200000e0000 */
[----:B-1----:R-:W-:Y:S01]  /*66c0*/  @!P0 FADD.FTZ R129, R129, R106 ;  /* 0x0000006a81818221 */ /* 0x002fe20000010000 */
[----:B------:R-:W-:-:S04]  /*66d0*/  ISETP.GT.AND P0, PT, R68, 0x17, PT ;  /* 0x000000174400780c */ /* 0x000fc80003f04270 */
[----:B------:R-:W1:Y:S09]  /*66e0*/  SHFL.DOWN PT, R106, R129, 0x4, 0x1f ;  /* 0x08801f00816a7f89 */ /* 0x000e7200000e0000 */
[----:B0-----:R-:W-:Y:S01]  /*66f0*/  @!P0 FADD.FTZ R10, R10, R155 ;  /* 0x0000009b0a0a8221 */ /* 0x001fe20000010000 */
[----:B------:R-:W-:-:S04]  /*6700*/  FMUL.FTZ R155, R94, R99 ;  /* 0x000000635e9b7220 */ /* 0x000fc80000410000 */
[----:B------:R-:W0:Y:S01]  /*6710*/  SHFL.DOWN PT, R97, R10, 0x10, 0x1f ;  /* 0x0a001f000a617f89 */ /* 0x000e2200000e0000 */
[----:B------:R-:W-:-:S04]  /*6720*/  FMUL.FTZ R155, R110, R155 ;  /* 0x0000009b6e9b7220 */ /* 0x000fc80000410000 */
[----:B------:R-:W-:Y:S01]  /*6730*/  FFMA.FTZ R155, R36, R99, R155 ;  /* 0x00000063249b7223 */ /* 0x000fe2000001009b */
[----:B-1----:R-:W-:-:S03]  /*6740*/  @!P1 FADD.FTZ R129, R129, R106 ;  /* 0x0000006a81819221 */ /* 0x002fc60000010000 */
[----:B------:R-:W-:Y:S02]  /*6750*/  FADD.FTZ R92, R155, R92 ;  /* 0x0000005c9b5c7221 */ /* 0x000fe40000010000 */
[----:B------:R-:W1:Y:S01]  /*6760*/  SHFL.DOWN PT, R96, R129, 0x8, 0x1f ;  /* 0x09001f0081607f89 */ /* 0x000e6200000e0000 */
[----:B0-----:R-:W-:Y:S01]  /*6770*/  FADD.FTZ R9, R10, R97 ;  /* 0x000000610a097221 */ /* 0x001fe20000010000 */
[----:B-1----:R-:W-:Y:S01]  /*6780*/  @!P0 FADD.FTZ R129, R129, R96 ;  /* 0x0000006081818221 */ /* 0x002fe20000010000 */
[----:B------:R-:W-:Y:S01]  /*6790*/  ISETP.NE.AND P0, PT, R68, RZ, PT ;  /* 0x000000ff4400720c */ /* 0x000fe20003f05270 */
[----:B------:R-:W-:Y:S01]  /*67a0*/  FFMA.FTZ R96, R45, R109, R4 ;  /* 0x0000006d2d607223 */ /* 0x000fe20000010004 */
[----:B------:R-:W-:Y:S02]  /*67b0*/  FMUL.FTZ R4, R94, R111 ;  /* 0x0000006f5e047220 */ /* 0x000fe40000410000 */
[----:B------:R-:W0:Y:S01]  /*67c0*/  SHFL.DOWN PT, R102, R129, 0x10, 0x1f ;  /* 0x0a001f0081667f89 */ /* 0x000e2200000e0000 */
[----:B------:R-:W-:Y:S01]  /*67d0*/  FADD.FTZ R85, R96, R85 ;  /* 0x0000005560557221 */ /* 0x000fe20000010000 */
[----:B------:R-:W-:-:S04]  /*67e0*/  FMUL.FTZ R4, R139, R4 ;  /* 0x000000048b047220 */ /* 0x000fc80000410000 */
[----:B------:R-:W-:Y:S01]  /*67f0*/  FFMA.FTZ R96, R47, R111, R4 ;  /* 0x0000006f2f607223 */ /* 0x000fe20000010004 */
[C---:B------:R-:W-:Y:S02]  /*6800*/  FMUL.FTZ R4, R94.reuse, R113 ;  /* 0x000000715e047220 */ /* 0x040fe40000410000 */
[----:B------:R-:W-:Y:S01]  /*6810*/  @!P0 LOP3.LUT R98, R3, 0xf8, RZ, 0xc0, !PT ;  /* 0x000000f803628812 */ /* 0x000fe200078ec0ff */
[C---:B------:R-:W-:Y:S01]  /*6820*/  FMUL.FTZ R3, R94.reuse, R125 ;  /* 0x0000007d5e037220 */ /* 0x040fe20000410000 */
[----:B------:R-:W-:Y:S01]  /*6830*/  FMUL.FTZ R94, R94, R127 ;  /* 0x0000007f5e5e7220 */ /* 0x000fe20000410000 */
[----:B------:R-:W-:Y:S01]  /*6840*/  FMUL.FTZ R4, R137, R4 ;  /* 0x0000000489047220 */ /* 0x000fe20000410000 */
[----:B------:R-:W-:Y:S01]  /*6850*/  FADD.FTZ R83, R96, R83 ;  /* 0x0000005360537221 */ /* 0x000fe20000010000 */
[----:B------:R-:W-:Y:S01]  /*6860*/  FMUL.FTZ R3, R138, R3 ;  /* 0x000000038a037220 */ /* 0x000fe20000410000 */
[----:B------:R-:W-:Y:S01]  /*6870*/  FMUL.FTZ R94, R7, R94 ;  /* 0x0000005e075e7220 */ /* 0x000fe20000410000 */
[----:B------:R-:W-:-:S02]  /*6880*/  FFMA.FTZ R4, R49, R113, R4 ;  /* 0x0000007131047223 */ /* 0x000fc40000010004 */
[----:B------:R-:W-:Y:S01]  /*6890*/  FFMA.FTZ R3, R48, R125, R3 ;  /* 0x0000007d30037223 */ /* 0x000fe20000010003 */
[----:B------:R-:W-:Y:S01]  /*68a0*/  FFMA.FTZ R127, R51, R127, R94 ;  /* 0x0000007f337f7223 */ /* 0x000fe2000001005e */
[----:B------:R-:W-:Y:S02]  /*68b0*/  FADD.FTZ R81, R4, R81 ;  /* 0x0000005104517221 */ /* 0x000fe40000010000 */
[----:B------:R-:W-:Y:S01]  /*68c0*/  FADD.FTZ R80, R3, R80 ;  /* 0x0000005003507221 */ /* 0x000fe20000010000 */
[----:B------:R-:W-:Y:S01]  /*68d0*/  FADD.FTZ R78, R127, R78 ;  /* 0x0000004e7f4e7221 */ /* 0x000fe20000010000 */
[----:B0-----:R-:W-:-:S05]  /*68e0*/  FADD.FTZ R8, R129, R102 ;  /* 0x0000006681087221 */ /* 0x001fca0000010000 */
        /* <DEDUP_REMOVED lines=22> */
.L_x_1920:
[----:B------:R-:W-:Y:S05]  /*6a50*/  BSYNC.RECONVERGENT B0 ;  /* 0x0000000000007941 */ /* 0x000fea0003800200 */
.L_x_1919:
        /* <DEDUP_REMOVED lines=13> */
.L_x_1908:
[----:B-1----:R-:W1:Y:S01]  /*6b30*/  S2R R3, SR_TID.X ;  /* 0x0000000000037919 */ /* 0x002e620000002100 */
[----:B------:R-:W-:Y:S01]  /*6b40*/  MOV R27, 0x10 ;  /* 0x00000010001b7802 */ /* 0x000fe20000000f00 */
[----:B------:R-:W-:Y:S06]  /*6b50*/  BAR.SYNC.DEFER_BLOCKING 0x0 ;  /* 0x0000000000007b1d */ /* 0x000fec0000010000 */
[----:B------:R-:W2:Y:S02]  /*6b60*/  S2R R24, SR_LANEID ;  /* 0x0000000000187919 */ /* 0x000ea40000000000 */
[----:B------:R-:W-:Y:S01]  /*6b70*/  S2UR UR31, SR_CTAID.X ;  /* 0x00000000001f79c3 */ /* 0x000fe20000002500 */
[----:B------:R-:W3:Y:S01]  /*6b80*/  LDCU.64 UR22, c[0x0][0x4f8] ;  /* 0x00009f00ff1677ac */ /* 0x000ee20008000a00 */
[----:B------:R-:W4:Y:S06]  /*6b90*/  LDCU.64 UR24, c[0x0][0x500] ;  /* 0x0000a000ff1877ac */ /* 0x000f2c0008000a00 */
[----:B------:R-:W4:Y:S01]  /*6ba0*/  S2UR UR13, SR_CTAID.Y ;  /* 0x00000000000d79c3 */ /* 0x000f220000002600 */
[----:B------:R-:W-:Y:S01]  /*6bb0*/  UIADD3 UR30, UPT, UPT, UR18, -0x1, URZ ;  /* 0xffffffff121e7890 */ /* 0x000fe2000fffe0ff */
        /* <DEDUP_REMOVED lines=9> */
[----:B------:R-:W-:Y:S01]  /*6c50*/  USHF.L.U32 UR8, UR30, 0xb, URZ ;  /* 0x0000000b1e087899 */ /* 0x000fe200080006ff */
[----:B------:R-:W-:Y:S01]  /*6c60*/  UMOV UR9, URZ ;  /* 0x000000ff00097c82 */ /* 0x000fe20008000000 */
[----:B----4-:R-:W-:Y:S02]  /*6c70*/  UIMAD UR21, UR13, UR25, URZ ;  /* 0x000000190d1572a4 */ /* 0x010fe4000f8e02ff */
[----:B---3--:R-:W-:-:S02]  /*6c80*/  UIMAD.WIDE.U32 UR14, UR31, UR22, UR8 ;  /* 0x000000161f0e72a5 */ /* 0x008fc4000f8e0008 */
[----:B------:R-:W-:Y:S02]  /*6c90*/  UIADD3 UR19, UP1, UPT, UR19, -0x1000, URZ ;  /* 0xfffff00013137890 */ /* 0x000fe4000ff3e0ff */
[----:B------:R-:W-:Y:S01]  /*6ca0*/  UIMAD UR15, UR31, UR23, UR15 ;  /* 0x000000171f0f72a4 */ /* 0x000fe2000f8e020f */
[----:B------:R-:W0:Y:S03]  /*6cb0*/  LDCU.64 UR22, c[0x0][0x520] ;  /* 0x0000a400ff1677ac */ /* 0x000e260008000a00 */
[----:B------:R-:W-:Y:S01]  /*6cc0*/  UIMAD.WIDE.U32 UR14, UR13, UR24, UR14 ;  /* 0x000000180d0e72a5 */ /* 0x000fe2000f8e000e */
[----:B------:R-:W1:Y:S03]  /*6cd0*/  LDCU.64 UR24, c[0x0][0x560] ;  /* 0x0000ac00ff1877ac */ /* 0x000e660008000a00 */
[----:B------:R-:W-:-:S02]  /*6ce0*/  UIADD3 UR21, UPT, UPT, UR15, UR21, URZ ;  /* 0x000000150f157290 */ /* 0x000fc4000fffe0ff */
[----:B-----5:R-:W-:Y:S02]  /*6cf0*/  ULEA UR15, UP0, UR14, UR26, 0x1 ;  /* 0x0000001a0e0f7291 */ /* 0x020fe4000f8008ff */
[----:B------:R-:W-:Y:S02]  /*6d00*/  UIADD3 UR10, UP2, UPT, UR10, -0x1000, URZ ;  /* 0xfffff0000a0a7890 */ /* 0x000fe4000ff5e0ff */
[----:B------:R-:W-:Y:S02]  /*6d10*/  ULEA.HI.X UR14, UR14, UR27, UR21, 0x1, UP0 ;  /* 0x0000001b0e0e7291 */ /* 0x000fe400080f0c15 */
[----:B------:R-:W-:Y:S02]  /*6d20*/  UIADD3.X UR16, UPT, UPT, UR16, -0x1, URZ, UP1, !UPT ;  /* 0xffffffff10107890 */ /* 0x000fe40008ffe4ff */
[----:B------:R-:W-:Y:S01]  /*6d30*/  UIADD3.X UR11, UPT, UPT, UR11, -0x1, URZ, UP2, !UPT ;  /* 0xffffffff0b0b7890 */ /* 0x000fe200097fe4ff */
        /* <DEDUP_REMOVED lines=54> */
[----:B------:R-:W-:Y:S01]  /*70a0*/  @!P2 FMUL.FTZ R10, R23, -1.4426950216293334961 ;  /* 0xbfb8aa3b170aa820 */ /* 0x000fe20000410000 */
[----:B------:R-:W3:Y:S01]  /*70b0*/  @!P5 MUFU.EX2 R9, R9 ;  /* 0x000000090009d308 */ /* 0x000ee20000000800 */
[----:B-----5:R-:W-:Y:S01]  /*70c0*/  @!P0 FMUL.FTZ R80, R80, R11 ;  /* 0x0000000b50508220 */ /* 0x020fe20000410000 */
[----:B------:R-:W-:-:S06]  /*70d0*/  FSETP.GTU.FTZ.AND P0, PT, R22, 20, PT ;  /* 0x41a000001600780b */ /* 0x000fcc0003f1c000 */
[----:B------:R-:W-:Y:S01]  /*70e0*/  @!P1 FMUL.FTZ R11, R21, -1.4426950216293334961 ;  /* 0xbfb8aa3b150b9820 */ /* 0x000fe20000410000 */
[----:B------:R-:W4:Y:S01]  /*70f0*/  @!P2 MUFU.EX2 R10, R10 ;  /* 0x0000000a000aa308 */ /* 0x000f220000000800 */
[----:B--2---:R-:W-:-:S05]  /*7100*/  @!P4 FADD.FTZ R20, R20, 1 ;  /* 0x3f8000001414c421 */ /* 0x004fca0000010000 */
[----:B------:R-:W-:Y:S02]  /*7110*/  @!P0 FMUL.FTZ R21, R22, -1.4426950216293334961 ;  /* 0xbfb8aa3b16158820 */ /* 0x000fe40000410000 */
[----:B------:R-:W2:Y:S01]  /*7120*/  @!P6 MUFU.EX2 R8, R8 ;  /* 0x000000080008e308 */ /* 0x000ea20000000800 */
[----:B---3--:R-:W-:Y:S01]  /*7130*/  @!P5 FADD.FTZ R9, R9, 1 ;  /* 0x3f8000000909d421 */ /* 0x008fe20000010000 */
[--C-:B------:R-:W-:Y:S02]  /*7140*/  HADD2.F32 R22, -RZ, R5.reuse.H0_H0 ;  /* 0x20000005ff167230 */ /* 0x100fe40000004100 */
[----:B------:R-:W-:-:S03]  /*7150*/  HADD2.F32 R5, -RZ, R5.H1_H1 ;  /* 0x30000005ff057230 */ /* 0x000fc60000004100 */
[----:B------:R-:W-:Y:S01]  /*7160*/  FADD.FTZ R22, R22, UR7 ;  /* 0x0000000716167e21 */ /* 0x000fe20008010000 */
[----:B------:R-:W3:Y:S01]  /*7170*/  @!P3 MUFU.EX2 R4, R4 ;  /* 0x000000040004b308 */ /* 0x000ee20000000800 */
[----:B----4-:R-:W-:Y:S01]  /*7180*/  @!P2 FADD.FTZ R10, R10, 1 ;  /* 0x3f8000000a0aa421 */ /* 0x010fe20000010000 */
[----:B------:R-:W-:Y:S01]  /*7190*/  FADD.FTZ R27, R5, UR7 ;  /* 0x00000007051b7e21 */ /* 0x000fe20008010000 */
[--C-:B------:R-:W-:Y:S02]  /*71a0*/  HADD2.F32 R5, -RZ, R6.reuse.H0_H0 ;  /* 0x20000006ff057230 */ /* 0x100fe40000004100 */
[----:B------:R-:W-:-:S03]  /*71b0*/  HADD2.F32 R6, -RZ, R6.H1_H1 ;  /* 0x30000006ff067230 */ /* 0x000fc60000004100 */
[----:B------:R-:W4:Y:S01]  /*71c0*/  @!P1 MUFU.EX2 R11, R11 ;  /* 0x0000000b000b9308 */ /* 0x000f220000000800 */
[----:B--2---:R-:W-:Y:S01]  /*71d0*/  @!P6 FADD.FTZ R8, R8, 1 ;  /* 0x3f8000000808e421 */ /* 0x004fe20000010000 */
[----:B------:R-:W-:-:S06]  /*71e0*/  FADD.FTZ R6, R6, UR7 ;  /* 0x0000000706067e21 */ /* 0x000fcc0008010000 */
[----:B------:R-:W2:Y:S01]  /*71f0*/  @!P4 MUFU.RCP R20, R20 ;  /* 0x000000140014c308 */ /* 0x000ea20000001000 */
[----:B---3--:R-:W-:-:S07]  /*7200*/  @!P3 FADD.FTZ R4, R4, 1 ;  /* 0x3f8000000404b421 */ /* 0x008fce0000010000 */
[----:B------:R3:W5:Y:S01]  /*7210*/  @!P5 MUFU.RCP R26, R9 ;  /* 0x00000009001ad308 */ /* 0x0007620000001000 */
[----:B----4-:R-:W-:-:S07]  /*7220*/  @!P1 FADD.FTZ R11, R11, 1 ;  /* 0x3f8000000b0b9421 */ /* 0x010fce0000010000 */
[----:B------:R4:W0:Y:S01]  /*7230*/  @!P6 MUFU.RCP R23, R8 ;  /* 0x000000080017e308 */ /* 0x0008220000001000 */
[----:B--2---:R-:W-:Y:S01]  /*7240*/  @!P4 FMUL.FTZ R83, R83, R20 ;  /* 0x000000145353c220 */ /* 0x004fe20000410000 */
[----:B------:R-:W-:Y:S01]  /*7250*/  FSETP.GTU.FTZ.AND P4, PT, R22, 20, PT ;  /* 0x41a000001600780b */ /* 0x000fe20003f9c000 */
[----:B---3--:R-:W-:-:S05]  /*7260*/  FADD.FTZ R9, R5, UR7 ;  /* 0x0000000705097e21 */ /* 0x008fca0008010000 */
[----:B------:R2:W3:Y:S01]  /*7270*/  @!P3 MUFU.RCP R25, R4 ;  /* 0x000000040019b308 */ /* 0x0004e20000001000 */
[--C-:B----4-:R-:W-:Y:S02]  /*7280*/  HADD2.F32 R8, -RZ, R7.reuse.H0_H0 ;  /* 0x20000007ff087230 */ /* 0x110fe40000004100 */
[----:B-----5:R-:W-:Y:S01]  /*7290*/  @!P5 FMUL.FTZ R85, R85, R26 ;  /* 0x0000001a5555d220 */ /* 0x020fe20000410000 */
[----:B------:R-:W-:Y:S01]  /*72a0*/  HADD2.F32 R7, -RZ, R7.H1_H1 ;  /* 0x30000007ff077230 */ /* 0x000fe20000004100 */
[----:B------:R-:W-:Y:S01]  /*72b0*/  FSETP.GTU.FTZ.AND P5, PT, R9, 20, PT ;  /* 0x41a000000900780b */ /* 0x000fe20003fbc000 */
[----:B------:R-:W-:Y:S02]  /*72c0*/  FADD.FTZ R26, R8, UR7 ;  /* 0x00000007081a7e21 */ /* 0x000fe40008010000 */
[----:B------:R-:W4:Y:S01]  /*72d0*/  @!P2 MUFU.RCP R10, R10 ;  /* 0x0000000a000aa308 */ /* 0x000f220000001000 */
[----:B0-----:R-:W-:Y:S01]  /*72e0*/  @!P6 FMUL.FTZ R82, R82, R23 ;  /* 0x000000175252e220 */ /* 0x001fe20000410000 */
[----:B------:R-:W-:Y:S01]  /*72f0*/  FADD.FTZ R7, R7, UR7 ;  /* 0x0000000707077e21 */ /* 0x000fe20008010000 */
[----:B------:R-:W-:Y:S01]  /*7300*/  FSETP.GTU.FTZ.AND P6, PT, R27, 20, PT ;  /* 0x41a000001b00780b */ /* 0x000fe20003fdc000 */
[----:B--2---:R-:W-:-:S04]  /*7310*/  @!P4 FMUL.FTZ R4, R22, -1.4426950216293334961 ;  /* 0xbfb8aa3b1604c820 */ /* 0x004fc80000410000 */
[----:B------:R-:W0:Y:S01]  /*7320*/  @!P1 MUFU.RCP R11, R11 ;  /* 0x0000000b000b9308 */ /* 0x000e220000001000 */
[----:B---3--:R-:W-:Y:S01]  /*7330*/  @!P3 FMUL.FTZ R84, R84, R25 ;  /* 0x000000195454b220 */ /* 0x008fe20000410000 */
[----:B------:R-:W-:-:S06]  /*7340*/  FSETP.GTU.FTZ.AND P3, PT, R6, 20, PT ;  /* 0x41a000000600780b */ /* 0x000fcc0003f7c000 */
[----:B------:R2:W3:Y:S01]  /*7350*/  @!P4 MUFU.EX2 R20, R4 ;  /* 0x000000040014c308 */ /* 0x0004e20000000800 */
[----:B----4-:R-:W-:Y:S01]  /*7360*/  @!P2 FMUL.FTZ R87, R87, R10 ;  /* 0x0000000a5757a220 */ /* 0x010fe20000410000 */
[----:B------:R-:W-:Y:S01]  /*7370*/  FSETP.GTU.FTZ.AND P2, PT, R26, 20, PT ;  /* 0x41a000001a00780b */ /* 0x000fe20003f5c000 */
[----:B------:R-:W-:Y:S01]  /*7380*/  @!P6 FMUL.FTZ R5, R27, -1.4426950216293334961 ;  /* 0xbfb8aa3b1b05e820 */ /* 0x000fe20000410000 */
[----:B------:R-:W-:-:S03]  /*7390*/  F2FP.F16.F32.PACK_AB R10, R14, R17 ;  /* 0x000000110e0a723e */ /* 0x000fc600000000ff */
[----:B------:R-:W-:Y:S01]  /*73a0*/  @!P3 FMUL.FTZ R8, R6, -1.4426950216293334961 ;  /* 0xbfb8aa3b0608b820 */ /* 0x000fe20000410000 */
[----:B------:R4:W5:Y:S01]  /*73b0*/  @!P6 MUFU.EX2 R22, R5 ;  /* 0x000000050016e308 */ /* 0x0009620000000800 */
[----:B0-----:R-:W-:Y:S01]  /*73c0*/  @!P1 FMUL.FTZ R86, R86, R11 ;  /* 0x0000000b56569220 */ /* 0x001fe20000410000 */
[----:B------:R-:W-:Y:S01]  /*73d0*/  FSETP.GTU.FTZ.AND P1, PT, R7, 20, PT ;  /* 0x41a000000700780b */ /* 0x000fe20003f3c000 */
[----:B--2---:R-:W-:Y:S01]  /*73e0*/  @!P5 FMUL.FTZ R4, R9, -1.4426950216293334961 ;  /* 0xbfb8aa3b0904d820 */ /* 0x004fe20000410000 */
[----:B------:R-:W-:Y:S02]  /*73f0*/  F2FP.F16.F32.PACK_AB R6, R72, R75 ;  /* 0x0000004b4806723e */ /* 0x000fe400000000ff */
[----:B------:R-:W-:Y:S01]  /*7400*/  F2FP.F16.F32.PACK_AB R11, R12, R15 ;  /* 0x0000000f0c0b723e */ /* 0x000fe200000000ff */
[----:B------:R-:W-:Y:S01]  /*7410*/  @!P2 FMUL.FTZ R9, R26, -1.4426950216293334961 ;  /* 0xbfb8aa3b1a09a820 */ /* 0x000fe20000410000 */
[----:B------:R0:W2:Y:S01]  /*7420*/  @!P5 MUFU.EX2 R23, R4 ;  /* 0x000000040017d308 */ /* 0x0000a20000000800 */
[----:B----4-:R-:W-:Y:S01]  /*7430*/  F2FP.F16.F32.PACK_AB R5, R74, R77 ;  /* 0x0000004d4a05723e */ /* 0x010fe200000000ff */
[----:B---3--:R-:W-:-:S05]  /*7440*/  @!P4 FADD.FTZ R20, R20, 1 ;  /* 0x3f8000001414c421 */ /* 0x008fca0000010000 */
[----:B------:R-:W-:Y:S01]  /*7450*/  @!P1 FMUL.FTZ R27, R7, -1.4426950216293334961 ;  /* 0xbfb8aa3b071b9820 */ /* 0x000fe20000410000 */
[----:B------:R3:W4:Y:S01]  /*7460*/  @!P3 MUFU.EX2 R25, R8 ;  /* 0x000000080019b308 */ /* 0x0007220000000800 */
[----:B------:R-:W-:Y:S01]  /*7470*/  F2FP.F16.F32.PACK_AB R7, R70, R73 ;  /* 0x000000494607723e */ /* 0x000fe200000000ff */
[----:B-----5:R-:W-:Y:S01]  /*7480*/  @!P6 FADD.FTZ R22, R22, 1 ;  /* 0x3f8000001616e421 */ /* 0x020fe20000010000 */
[----:B0-----:R-:W-:-:S05]  /*7490*/  F2FP.F16.F32.PACK_AB R4, R76, R79 ;  /* 0x0000004f4c04723e */ /* 0x001fca00000000ff */
[----:B------:R0:W5:Y:S01]  /*74a0*/  @!P2 MUFU.EX2 R26, R9 ;  /* 0x00000009001aa308 */ /* 0x0001620000000800 */
[----:B---3--:R-:W-:Y:S01]  /*74b0*/  F2FP.F16.F32.PACK_AB R8, R18, R71 ;  /* 0x000000471208723e */ /* 0x008fe200000000ff */
[----:B------:R-:W-:Y:S01]  /*74c0*/  STS.128 [R24], R4 ;  /* 0x0000000418007388 */ /* 0x000fe20000000c00 */
[----:B--2---:R-:W-:-:S05]  /*74d0*/  @!P5 FADD.FTZ R23, R23, 1 ;  /* 0x3f8000001717d421 */ /* 0x004fca0000010000 */
[----:B------:R-:W2:Y:S01]  /*74e0*/  @!P0 MUFU.EX2 R21, R21 ;  /* 0x0000001500158308 */ /* 0x000ea20000000800 */
[----:B0-----:R-:W-:Y:S01]  /*74f0*/  F2FP.F16.F32.PACK_AB R9, R16, R19 ;  /* 0x000000131009723e */ /* 0x001fe200000000ff */
[----:B----4-:R-:W-:-:S04]  /*7500*/  @!P3 FADD.FTZ R25, R25, 1 ;  /* 0x3f8000001919b421 */ /* 0x010fc80000010000 */
[----:B------:R0:W-:Y:S01]  /*7510*/  STS.128 [R24+0x10], R8 ;  /* 0x0000100818007388 */ /* 0x0001e20000000c00 */
[----:B------:R-:W-:-:S03]  /*7520*/  NOP ;  /* 0x0000000000007918 */ /* 0x000fc60000000000 */
[----:B------:R-:W3:Y:S01]  /*7530*/  LDS.128 R16, [R67] ;  /* 0x0000000043107984 */ /* 0x000ee20000000c00 */
[----:B------:R-:W4:Y:S01]  /*7540*/  @!P1 MUFU.EX2 R27, R27 ;  /* 0x0000001b001b9308 */ /* 0x000f220000000800 */
[----:B-----5:R-:W-:Y:S02]  /*7550*/  @!P2 FADD.FTZ R26, R26, 1 ;  /* 0x3f8000001a1aa421 */ /* 0x020fe40000010000 */
[----:B------:R-:W5:Y:S01]  /*7560*/  LDS.128 R4, [R67+0x200] ;  /* 0x0002000043047984 */ /* 0x000f620000000c00 */
[----:B--2---:R-:W-:Y:S01]  /*7570*/  @!P0 FADD.FTZ R21, R21, 1 ;  /* 0x3f80000015158421 */ /* 0x004fe20000010000 */
[----:B0-----:R-:W-:-:S03]  /*7580*/  MOV R8, UR15 ;  /* 0x0000000f00087c02 */ /* 0x001fc60008000f00 */
[----:B------:R-:W0:Y:S01]  /*7590*/  @!P0 MUFU.RCP R12, R21 ;  /* 0x00000015000c8308 */ /* 0x000e220000001000 */
[----:B------:R-:W-:Y:S01]  /*75a0*/  MOV R9, UR14 ;  /* 0x0000000e00097c02 */ /* 0x000fe20008000f00 */
[----:B------:R-:W2:Y:S01]  /*75b0*/  LDCU.64 UR14, c[0x0][0x518] ;  /* 0x0000a300ff0e77ac */ /* 0x000ea20008000a00 */
[----:B------:R-:W-:Y:S01]  /*75c0*/  IADD3 R11, PT, PT, R0, R3, RZ ;  /* 0x00000003000b7210 */ /* 0x000fe20007ffe0ff */
[----:B------:R-:W-:Y:S01]  /*75d0*/  FADD.FTZ R10, R78, R69 ;  /* 0x000000454e0a7221 */ /* 0x000fe20000010000 */
[----:B----4-:R-:W-:-:S03]  /*75e0*/  @!P1 FADD.FTZ R27, R27, 1 ;  /* 0x3f8000001b1b9421 */ /* 0x010fc60000010000 */
[----:B------:R-:W-:Y:S01]  /*75f0*/  IMAD.WIDE.U32 R8, R11, 0x10, R8 ;  /* 0x000000100b087825 */ /* 0x000fe200078e0008 */
[----:B------:R-:W4:Y:S03]  /*7600*/  @!P4 MUFU.RCP R15, R20 ;  /* 0x00000014000fc308 */ /* 0x000f260000001000 */
[----:B0-----:R-:W-:-:S05]  /*7610*/  @!P0 FMUL.FTZ R89, R89, R12 ;  /* 0x0000000c59598220 */ /* 0x001fca0000410000 */
[----:B------:R-:W0:Y:S01]  /*7620*/  @!P6 MUFU.RCP R22, R22 ;  /* 0x000000160016e308 */ /* 0x000e220000001000 */
[----:B--2---:R-:W-:Y:S01]  /*7630*/  UIMAD.WIDE.U32 UR8, UR31, UR14, UR8 ;  /* 0x0000000e1f0872a5 */ /* 0x004fe2000f8e0008 */
[----:B------:R-:W-:Y:S01]  /*7640*/  F2FP.F16.F32.PACK_AB R28, R89, R86 ;  /* 0x00000056591c723e */ /* 0x000fe200000000ff */
[----:B------:R-:W-:Y:S02]  /*7650*/  UIMAD UR14, UR13, UR23, URZ ;  /* 0x000000170d0e72a4 */ /* 0x000fe4000f8e02ff */
[----:B------:R-:W-:-:S03]  /*7660*/  UIMAD UR9, UR31, UR15, UR9 ;  /* 0x0000000f1f0972a4 */ /* 0x000fc6000f8e0209 */
[----:B------:R-:W2:Y:S01]  /*7670*/  @!P5 MUFU.RCP R23, R23 ;  /* 0x000000170017d308 */ /* 0x000ea20000001000 */
[----:B----4-:R-:W-:Y:S01]  /*7680*/  @!P4 FMUL.FTZ R88, R88, R15 ;  /* 0x0000000f5858c220 */ /* 0x010fe20000410000 */
[----:B------:R-:W-:Y:S01]  /*7690*/  FADD.FTZ R15, R10, R81 ;  /* 0x000000510a0f7221 */ /* 0x000fe20000010000 */
[----:B------:R-:W-:Y:S01]  /*76a0*/  UIMAD.WIDE.U32 UR8, UR13, UR22, UR8 ;  /* 0x000000160d0872a5 */ /* 0x000fe2000f8e0008 */
[----:B---3--:R-:W-:Y:S02]  /*76b0*/  STG.E.128 desc[UR28][R8.64], R16 ;  /* 0x0000001008007986 */ /* 0x008fe4000c101d1c */
[----:B------:R-:W-:Y:S01]  /*76c0*/  FADD.FTZ R10, R15, R80 ;  /* 0x000000500f0a7221 */ /* 0x000fe20000010000 */
[----:B------:R-:W-:Y:S01]  /*76d0*/  UIADD3 UR14, UPT, UPT, UR9, UR14, URZ ;  /* 0x0000000e090e7290 */ /* 0x000fe2000fffe0ff */
[----:B------:R-:W3:Y:S01]  /*76e0*/  @!P3 MUFU.RCP R14, R25 ;  /* 0x00000019000eb308 */ /* 0x000ee20000001000 */
[----:B-----5:R4:W-:Y:S01]  /*76f0*/  STG.E.128 desc[UR28][R8.64+0x200], R4 ;  /* 0x0002000408007986 */ /* 0x0209e2000c101d1c */
[----:B0-----:R-:W-:Y:S01]  /*7700*/  @!P6 FMUL.FTZ R91, R91, R22 ;  /* 0x000000165b5be220 */ /* 0x001fe20000410000 */
[----:B------:R-:W-:Y:S01]  /*7710*/  F2FP.F16.F32.PACK_AB R22, R85, R82 ;  /* 0x000000525516723e */ /* 0x000fe200000000ff */
[----:B-1----:R-:W-:-:S03]  /*7720*/  ULEA UR9, UP0, UR8, UR24, 0x1 ;  /* 0x0000001808097291 */ /* 0x002fc6000f8008ff */
[----:B------:R-:W-:Y:S01]  /*7730*/  F2FP.F16.F32.PACK_AB R29, R91, R88 ;  /* 0x000000585b1d723e */ /* 0x000fe200000000ff */
[----:B------:R-:W0:Y:S01]  /*7740*/  @!P2 MUFU.RCP R21, R26 ;  /* 0x0000001a0015a308 */ /* 0x000e220000001000 */
[----:B--2---:R-:W-:Y:S01]  /*7750*/  @!P5 FMUL.FTZ R90, R90, R23 ;  /* 0x000000175a5ad220 */ /* 0x004fe20000410000 */
[----:B------:R-:W-:Y:S01]  /*7760*/  F2FP.F16.F32.PACK_AB R23, R87, R84 ;  /* 0x000000545717723e */ /* 0x000fe200000000ff */
[----:B------:R-:W-:Y:S02]  /*7770*/  ULEA.HI.X UR8, UR8, UR25, UR14, 0x1, UP0 ;  /* 0x0000001908087291 */ /* 0x000fe400080f0c0e */
[----:B------:R-:W-:-:S03]  /*7780*/  UIADD3 UR20, UP0, UPT, UR20, -0x1000, URZ ;  /* 0xfffff00014147890 */ /* 0x000fc6000ff1e0ff */
[----:B------:R-:W1:Y:S01]  /*7790*/  @!P1 MUFU.RCP R20, R27 ;  /* 0x0000001b00149308 */ /* 0x000e620000001000 */
[----:B---3--:R-:W-:Y:S01]  /*77a0*/  @!P3 FMUL.FTZ R93, R93, R14 ;  /* 0x0000000e5d5db220 */ /* 0x008fe20000410000 */
[----:B------:R-:W-:Y:S01]  /*77b0*/  UIADD3.X UR17, UPT, UPT, UR17, -0x1, URZ, UP0, !UPT ;  /* 0xffffffff11117890 */ /* 0x000fe200087fe4ff */
[----:B----4-:R-:W-:Y:S01]  /*77c0*/  MOV R4, UR9 ;  /* 0x0000000900047c02 */ /* 0x010fe20008000f00 */
[----:B------:R-:W-:Y:S01]  /*77d0*/  UISETP.GT.AND UP0, UPT, UR18, 0x1, UPT ;  /* 0x000000011200788c */ /* 0x000fe2000bf04270 */
[----:B------:R-:W-:Y:S02]  /*77e0*/  MOV R5, UR8 ;  /* 0x0000000800057c02 */ /* 0x000fe40008000f00 */
[----:B------:R-:W-:Y:S01]  /*77f0*/  F2FP.F16.F32.PACK_AB R30, R93, R90 ;  /* 0x0000005a5d1e723e */ /* 0x000fe200000000ff */
[----:B------:R-:W-:Y:S01]  /*7800*/  UMOV UR18, UR30 ;  /* 0x0000001e00127c82 */ /* 0x000fe20008000000 */
[----:B0-----:R-:W-:Y:S01]  /*7810*/  @!P2 FMUL.FTZ R92, R92, R21 ;  /* 0x000000155c5ca220 */ /* 0x001fe20000410000 */
[----:B------:R-:W-:Y:S01]  /*7820*/  F2FP.F16.F32.PACK_AB R21, R83, R80 ;  /* 0x000000505315723e */ /* 0x000fe200000000ff */
[----:B------:R-:W-:Y:S01]  /*7830*/  FADD.FTZ R83, R10, R83 ;  /* 0x000000530a537221 */ /* 0x000fe20000010000 */
[----:B------:R-:W-:-:S04]  /*7840*/  IMAD.WIDE.U32 R4, R11, 0x10, R4 ;  /* 0x000000100b047825 */ /* 0x000fc800078e0004 */
[----:B------:R-:W-:Y:S01]  /*7850*/  FADD.FTZ R82, R83, R82 ;  /* 0x0000005253527221 */ /* 0x000fe20000010000 */
[----:B-1----:R-:W-:Y:S01]  /*7860*/  @!P1 FMUL.FTZ R95, R95, R20 ;  /* 0x000000145f5f9220 */ /* 0x002fe20000410000 */
[----:B------:R-:W-:Y:S01]  /*7870*/  F2FP.F16.F32.PACK_AB R20, R81, R78 ;  /* 0x0000004e5114723e */ /* 0x000fe200000000ff */
[----:B------:R-:W-:Y:S01]  /*7880*/  BAR.SYNC.DEFER_BLOCKING 0x0 ;  /* 0x0000000000007b1d */ /* 0x000fe20000010000 */
[----:B------:R-:W-:Y:S02]  /*7890*/  FADD.FTZ R85, R82, R85 ;  /* 0x0000005552557221 */ /* 0x000fe40000010000 */
[----:B------:R-:W-:Y:S02]  /*78a0*/  F2FP.F16.F32.PACK_AB R31, R95, R92 ;  /* 0x0000005c5f1f723e */ /* 0x000fe400000000ff */
[----:B------:R-:W-:-:S04]  /*78b0*/  FADD.FTZ R84, R85, R84 ;  /* 0x0000005455547221 */ /* 0x000fc80000010000 */
[----:B------:R-:W-:-:S04]  /*78c0*/  FADD.FTZ R87, R84, R87 ;  /* 0x0000005754577221 */ /* 0x000fc80000010000 */
[----:B------:R-:W-:-:S04]  /*78d0*/  FADD.FTZ R86, R87, R86 ;  /* 0x0000005657567221 */ /* 0x000fc80000010000 */
        /* <DEDUP_REMOVED lines=11> */
[----:B------:R-:W-:Y:S01]  /*7990*/  FADD.FTZ R69, R92, R95 ;  /* 0x0000005f5c457221 */ /* 0x000fe20000010000 */
[----:B0-----:R0:W-:Y:S04]  /*79a0*/  STG.E.128 desc[UR28][R4.64], R16 ;  /* 0x0000001004007986 */ /* 0x0011e8000c101d1c */
[----:B-1----:R0:W-:Y:S01]  /*79b0*/  STG.E.128 desc[UR28][R4.64+0x200], R32 ;  /* 0x0002002004007986 */ /* 0x0021e2000c101d1c */
[----:B------:R-:W-:Y:S05]  /*79c0*/  BRA.U UP0, `(.L_x_1922) ;  /* 0xffffff8900e87547 */ /* 0x000fea000b83ffff */
.L_x_1874:
        /* <DEDUP_REMOVED lines=44> */
.L_x_1924:
[----:B------:R-:W-:Y:S05]  /*7c90*/  BSYNC.RECONVERGENT B0 ;  /* 0x0000000000007941 */ /* 0x000fea0003800200 */
.L_x_1923:
        /* <DEDUP_REMOVED lines=42> */
.L_x_1926:
[----:B------:R-:W-:Y:S05]  /*7f40*/  BSYNC.RECONVERGENT B0 ;  /* 0x0000000000007941 */ /* 0x000fea0003800200 */
.L_x_1925:
        /* <DEDUP_REMOVED lines=13> */
[----:B0-----:R-:W-:Y:S02]  /*8020*/  UIMAD.WIDE.U32 UR4, UR13, UR16, URZ ;  /* 0x000000100d0472a5 */ /* 0x001fe4000f8e00ff */
[----:B------:R-:W-:Y:S02]  /*8030*/  UIMAD UR23, UR13, UR23, UR11 ;  /* 0x000000170d1772a4 */ /* 0x000fe4000f8e020b */
[----:B-1----:R-:W-:Y:S02]  /*8040*/  ULEA UR24, UP0, UR10, UR24, 0x2 ;  /* 0x000000180a187291 */ /* 0x002fe4000f8010ff */
[----:B------:R-:W-:Y:S02]  /*8050*/  UIMAD UR16, UR13, UR9, UR7 ;  /* 0x000000090d1072a4 */ /* 0x000fe4000f8e0207 */
[----:B---3--:R-:W-:-:S02]  /*8060*/  UIMAD.WIDE.U32 UR8, UR13, UR18, URZ ;  /* 0x000000120d0872a5 */ /* 0x008fc4000f8e00ff */
[----:B------:R-:W-:Y:S02]  /*8070*/  UIMAD UR27, UR13, UR27, UR15 ;  /* 0x0000001b0d1b72a4 */ /* 0x000fe4000f8e020f */
[----:B------:R-:W-:Y:S02]  /*8080*/  ULEA UR30, UP1, UR14, UR30, 0x2 ;  /* 0x0000001e0e1e7291 */ /* 0x000fe4000f8210ff */
[----:B------:R-:W-:Y:S02]  /*8090*/  ULEA.HI.X UR23, UR10, UR25, UR23, 0x2, UP0 ;  /* 0x000000190a177291 */ /* 0x000fe400080f1417 */
[----:B------:R-:W-:Y:S01]  /*80a0*/  UIMAD UR12, UR13, UR19, UR9 ;  /* 0x000000130d0c72a4 */ /* 0x000fe2000f8e0209 */
[----:B------:R-:W-:Y:S01]  /*80b0*/  UMOV UR10, 0x400 ;  /* 0x00000400000a7882 */ /* 0x000fe20000000000 */
[----:B------:R-:W-:Y:S01]  /*80c0*/  UIMAD UR17, UR13, UR17, UR5 ;  /* 0x000000110d1172a4 */ /* 0x000fe2000f8e0205 */
[----:B------:R-:W0:Y:S01]  /*80d0*/  LDCU UR11, c[0x0][0x360] ;  /* 0x00006c00ff0b77ac */ /* 0x000e220008000800 */
        /* <DEDUP_REMOVED lines=8> */
[----:B------:R-:W-:-:S12]  /*8160*/  ULEA UR10, UR20, UR10, 0x18 ;  /* 0x0000000a140a7291 */ /* 0x000fd8000f8ec0ff */
.L_x_1928:
        /* <DEDUP_REMOVED lines=57> */
.L_x_1927:
[----:B------:R-:W-:Y:S05]  /*8500*/  EXIT ;  /* 0x000000000000794d */ /* 0x000fea0003800000 */
.L_x_1913:
[----:B------:R-:W-:Y:S01]  /*8510*/  HFMA2 R156, -RZ, RZ, 0, 5.9604644775390625e-08 ;  /* 0x00000001ff9c7431 */ /* 0x000fe200000001ff */
[----:B------:R-:W-:Y:S02]  /*8520*/  MOV R154, R10 ;  /* 0x0000000a009a7202 */ /* 0x000fe40000000f00 */
[----:B------:R-:W-:Y:S02]  /*8530*/  MOV R159, RZ ;  /* 0x000000ff009f7202 */ /* 0x000fe40000000f00 */
[----:B------:R-:W-:-:S07]  /*8540*/  MOV R151, 0xffffffff ;  /* 0xffffffff00977802 */ /* 0x000fce0000000f00 */
[----:B-12--5:R-:W-:Y:S05]  /*8550*/  WARPSYNC.COLLECTIVE R151, `(.L_x_1929) ;  /* 0x0000000097087348 */ /* 0x026fea0003c00000 */
[----:B------:R0:W3:Y:S02]  /*8560*/  SHFL.UP P6, R148, R154, R156, R159 ;  /* 0x0400009c9a947389 */ /* 0x0000e400000c009f */
[----:B0123-5:R-:W-:Y:S05]  /*8570*/  ENDCOLLECTIVE ;  /* 0x000000000000791b */ /* 0x02ffea0003800000 */
.L_x_1929:
[----:B------:R-:W-:Y:S02]  /*8580*/  MOV R154, R11 ;  /* 0x0000000b009a7202 */ /* 0x000fe40000000f00 */
[----:B------:R-:W-:-:S07]  /*8590*/  MOV R149, R148 ;  /* 0x0000009400957202 */ /* 0x000fce0000000f00 */
[----:B------:R-:W-:Y:S05]  /*85a0*/  WARPSYNC.COLLECTIVE R151, `(.L_x_1930) ;  /* 0x0000000097087348 */ /* 0x000fea0003c00000 */
[----:B------:R0:W1:Y:S02]  /*85b0*/  SHFL.UP P6, R148, R154, R156, R159 ;  /* 0x0400009c9a947389 */ /* 0x00006400000c009f */
[----:B01----:R-:W-:Y:S05]  /*85c0*/  ENDCOLLECTIVE ;  /* 0x000000000000791b */ /* 0x003fea0003800000 */
.L_x_1930:
        /* <DEDUP_REMOVED lines=8> */
.L_x_1931:
[----:B------:R-:W-:Y:S02]  /*8650*/  MOV R154, R155 ;  /* 0x0000009b009a7202 */ /* 0x000fe40000000f00 */
[----:B------:R-:W-:-:S07]  /*8660*/  MOV R149, R148 ;  /* 0x0000009400957202 */ /* 0x000fce0000000f00 */
[----:B------:R-:W-:Y:S05]  /*8670*/  WARPSYNC.COLLECTIVE R151, `(.L_x_1932) ;  /* 0x0000000097087348 */ /* 0x000fea0003c00000 */
[----:B------:R0:W1:Y:S02]  /*8680*/  SHFL.UP P6, R148, R154, R156, R159 ;  /* 0x0400009c9a947389 */ /* 0x00006400000c009f */
[----:B01----:R-:W-:Y:S05]  /*8690*/  ENDCOLLECTIVE ;  /* 0x000000000000791b */ /* 0x003fea0003800000 */
.L_x_1932:
        /* <DEDUP_REMOVED lines=8> */
.L_x_1933:
[----:B------:R-:W-:Y:S02]  /*8720*/  MOV R154, R157 ;  /* 0x0000009d009a7202 */ /* 0x000fe40000000f00 */
[----:B------:R-:W-:-:S07]  /*8730*/  MOV R11, R148 ;  /* 0x00000094000b7202 */ /* 0x000fce0000000f00 */
[----:B------:R-:W-:Y:S05]  /*8740*/  WARPSYNC.COLLECTIVE R151, `(.L_x_1934) ;  /* 0x0000000097087348 */ /* 0x000fea0003c00000 */
[----:B------:R0:W1:Y:S02]  /*8750*/  SHFL.UP P6, R148, R154, R156, R159 ;  /* 0x0400009c9a947389 */ /* 0x00006400000c009f */
[----:B01----:R-:W-:Y:S05]  /*8760*/  ENDCOLLECTIVE ;  /* 0x000000000000791b */ /* 0x003fea0003800000 */
.L_x_1934:
        /* <DEDUP_REMOVED lines=8> */
.L_x_1935:
[----:B------:R-:W-:Y:S02]  /*87f0*/  MOV R154, R149 ;  /* 0x00000095009a7202 */ /* 0x000fe40000000f00 */
[----:B------:R-:W-:-:S07]  /*8800*/  MOV R11, R148 ;  /* 0x00000094000b7202 */ /* 0x000fce0000000f00 */
[----:B------:R-:W-:Y:S05]  /*8810*/  WARPSYNC.COLLECTIVE R151, `(.L_x_1936) ;  /* 0x0000000097087348 */ /* 0x000fea0003c00000 */
[----:B------:R0:W1:Y:S02]  /*8820*/  SHFL.UP P6, R148, R154, R156, R159 ;  /* 0x0400009c9a947389 */ /* 0x00006400000c009f */
[----:B01----:R-:W-:Y:S05]  /*8830*/  ENDCOLLECTIVE ;  /* 0x000000000000791b */ /* 0x003fea0003800000 */
.L_x_1936:
        /* <DEDUP_REMOVED lines=8> */
.L_x_1937:
[----:B------:R-:W-:Y:S02]  /*88c0*/  MOV R154, R11 ;  /* 0x0000000b009a7202 */ /* 0x000fe40000000f00 */
[----:B------:R-:W-:-:S07]  /*88d0*/  MOV R155, R148 ;  /* 0x00000094009b7202 */ /* 0x000fce0000000f00 */
[----:B------:R-:W-:Y:S05]  /*88e0*/  WARPSYNC.COLLECTIVE R151, `(.L_x_1938) ;  /* 0x0000000097087348 */ /* 0x000fea0003c00000 */
[----:B------:R0:W1:Y:S02]  /*88f0*/  SHFL.UP P6, R148, R154, R156, R159 ;  /* 0x0400009c9a947389 */ /* 0x00006400000c009f */
[----:B01----:R-:W-:Y:S05]  /*8900*/  ENDCOLLECTIVE ;  /* 0x000000000000791b */ /* 0x003fea0003800000 */
.L_x_1938:
[----:B------:R-:W-:Y:S05]  /*8910*/  BRA `(.L_x_1939) ;  /* 0xffffffc800747947 */ /* 0x000fea000383ffff */
.L_x_1914:
        /* <DEDUP_REMOVED lines=8> */
.L_x_1941:
[----:B------:R-:W-:Y:S05]  /*89a0*/  BSYNC B0 ;  /* 0x0000000000007941 */ /* 0x000fea0003800000 */
.L_x_1940:
[----:B------:R-:W-:Y:S05]  /*89b0*/  BRA `(.L_x_1942) ;  /* 0xffffffc800607947 */ /* 0x000fea000383ffff */
.L_x_1915:
        /* <DEDUP_REMOVED lines=8> */
.L_x_1944:
[----:B------:R-:W-:Y:S05]  /*8a40*/  BSYNC B0 ;  /* 0x0000000000007941 */ /* 0x000fea0003800000 */
.L_x_1943:
[----:B------:R-:W-:Y:S05]  /*8a50*/  BRA `(.L_x_1945) ;  /* 0xffffffc800407947 */ /* 0x000fea000383ffff */
.L_x_1916:
        /* <DEDUP_REMOVED lines=8> */
.L_x_1947:
[----:B------:R-:W-:Y:S05]  /*8ae0*/  BSYNC B0 ;  /* 0x0000000000007941 */ /* 0x000fea0003800000 */
.L_x_1946:
        /* <DEDUP_REMOVED lines=10> */
.L_x_1948:
[----:B------:R-:W-:Y:S02]  /*8b90*/  MOV R11, R148 ;  /* 0x00000094000b7202 */ /* 0x000fe40000000f00 */
[----:B------:R-:W-:-:S07]  /*8ba0*/  MOV R148, 0x1f ;  /* 0x0000001f00947802 */ /* 0x000fce0000000f00 */
[----:B------:R-:W-:Y:S05]  /*8bb0*/  WARPSYNC.COLLECTIVE R151, `(.L_x_1949) ;  /* 0x0000000097087348 */ /* 0x000fea0003c00000 */
[----:B------:R0:W1:Y:S02]  /*8bc0*/  SHFL.IDX P1, R152, R150, R149, R148 ;  /* 0x0000009596987389 */ /* 0x0000640000020094 */
[----:B01----:R-:W-:Y:S05]  /*8bd0*/  ENDCOLLECTIVE ;  /* 0x000000000000791b */ /* 0x003fea0003800000 */
.L_x_1949:
[----:B------:R-:W-:Y:S02]  /*8be0*/  MOV R150, R5 ;  /* 0x0000000500967202 */ /* 0x000fe40000000f00 */
[----:B------:R-:W-:-:S07]  /*8bf0*/  MOV R4, R152 ;  /* 0x0000009800047202 */ /* 0x000fce0000000f00 */
[----:B------:R-:W-:Y:S05]  /*8c00*/  WARPSYNC.COLLECTIVE R151, `(.L_x_1950) ;  /* 0x0000000097087348 */ /* 0x000fea0003c00000 */
[----:B------:R0:W1:Y:S02]  /*8c10*/  SHFL.IDX P1, R152, R150, R149, R148 ;  /* 0x0000009596987389 */ /* 0x0000640000020094 */
[----:B01----:R-:W-:Y:S05]  /*8c20*/  ENDCOLLECTIVE ;  /* 0x000000000000791b */ /* 0x003fea0003800000 */
.L_x_1950:
[----:B------:R-:W-:Y:S01]  /*8c30*/  MOV R5, R152 ;  /* 0x0000009800057202 */ /* 0x000fe20000000f00 */
[----:B------:R-:W-:Y:S06]  /*8c40*/  BRA `(.L_x_1951) ;  /* 0xffffffc400dc7947 */ /* 0x000fec000383ffff */
.L_x_1918:
        /* <DEDUP_REMOVED lines=9> */
.L_x_1952:
[----:B------:R-:W-:Y:S02]  /*8ce0*/  ISETP.GT.U32.AND P3, PT, R131, 0xf, PT ;  /* 0x0000000f8300780c */ /* 0x000fe40003f64070 */
[----:B------:R-:W-:Y:S02]  /*8cf0*/  MOV R158, R9 ;  /* 0x00000009009e7202 */ /* 0x000fe40000000f00 */
[----:B------:R-:W-:-:S09]  /*8d00*/  MOV R149, R148 ;  /* 0x0000009400957202 */ /* 0x000fd20000000f00 */
[----:B------:R-:W-:Y:S05]  /*8d10*/  WARPSYNC.COLLECTIVE R151, `(.L_x_1953) ;  /* 0x0000000097087348 */ /* 0x000fea0003c00000 */
[----:B------:R0:W1:Y:S02]  /*8d20*/  SHFL.DOWN P4, R148, R158, R157, R160 ;  /* 0x0800009d9e947389 */ /* 0x00006400000800a0 */
[----:B01----:R-:W-:Y:S05]  /*8d30*/  ENDCOLLECTIVE ;  /* 0x000000000000791b */ /* 0x003fea0003800000 */
.L_x_1953:
        /* <DEDUP_REMOVED lines=10> */
.L_x_1954:
[----:B------:R-:W-:Y:S02]  /*8de0*/  MOV R158, R9 ;  /* 0x00000009009e7202 */ /* 0x000fe40000000f00 */
[----:B------:R-:W-:-:S07]  /*8df0*/  MOV R149, R148 ;  /* 0x0000009400957202 */ /* 0x000fce0000000f00 */
[----:B------:R-:W-:Y:S05]  /*8e00*/  WARPSYNC.COLLECTIVE R151, `(.L_x_1955) ;  /* 0x0000000097087348 */ /* 0x000fea0003c00000 */
[----:B------:R0:W1:Y:S02]  /*8e10*/  SHFL.DOWN P4, R148, R158, R157, R160 ;  /* 0x0800009d9e947389 */ /* 0x00006400000800a0 */
[----:B01----:R-:W-:Y:S05]  /*8e20*/  ENDCOLLECTIVE ;  /* 0x000000000000791b */ /* 0x003fea0003800000 */
.L_x_1955:
        /* <DEDUP_REMOVED lines=10> */
.L_x_1956:
[----:B------:R-:W-:Y:S02]  /*8ed0*/  MOV R158, R9 ;  /* 0x00000009009e7202 */ /* 0x000fe40000000f00 */
[----:B------:R-:W-:-:S07]  /*8ee0*/  MOV R149, R148 ;  /* 0x0000009400957202 */ /* 0x000fce0000000f00 */
[----:B------:R-:W-:Y:S05]  /*8ef0*/  WARPSYNC.COLLECTIVE R151, `(.L_x_1957) ;  /* 0x0000000097087348 */ /* 0x000fea0003c00000 */
[----:B------:R0:W1:Y:S02]  /*8f00*/  SHFL.DOWN P4, R148, R158, R157, R160 ;  /* 0x0800009d9e947389 */ /* 0x00006400000800a0 */
[----:B01----:R-:W-:Y:S05]  /*8f10*/  ENDCOLLECTIVE ;  /* 0x000000000000791b */ /* 0x003fea0003800000 */
.L_x_1957:
        /* <DEDUP_REMOVED lines=9> */
.L_x_1958:
[----:B------:R-:W-:Y:S02]  /*8fb0*/  MOV R158, R9 ;  /* 0x00000009009e7202 */ /* 0x000fe40000000f00 */
[----:B------:R-:W-:-:S07]  /*8fc0*/  MOV R149, R148 ;  /* 0x0000009400957202 */ /* 0x000fce0000000f00 */
[----:B------:R-:W-:Y:S05]  /*8fd0*/  WARPSYNC.COLLECTIVE R151, `(.L_x_1959) ;  /* 0x0000000097087348 */ /* 0x000fea0003c00000 */
[----:B------:R0:W1:Y:S02]  /*8fe0*/  SHFL.DOWN P4, R148, R158, R157, R160 ;  /* 0x0800009d9e947389 */ /* 0x00006400000800a0 */
[----:B01----:R-:W-:Y:S05]  /*8ff0*/  ENDCOLLECTIVE ;  /* 0x000000000000791b */ /* 0x003fea0003800000 */
.L_x_1959:
        /* <DEDUP_REMOVED lines=9> */
.L_x_1960:
[----:B------:R-:W-:Y:S02]  /*9090*/  MOV R158, R9 ;  /* 0x00000009009e7202 */ /* 0x000fe40000000f00 */
[----:B------:R-:W-:-:S07]  /*90a0*/  MOV R149, R148 ;  /* 0x0000009400957202 */ /* 0x000fce0000000f00 */
[----:B------:R-:W-:Y:S05]  /*90b0*/  WARPSYNC.COLLECTIVE R151, `(.L_x_1961) ;  /* 0x0000000097087348 */ /* 0x000fea0003c00000 */
[----:B------:R0:W1:Y:S02]  /*90c0*/  SHFL.DOWN P4, R148, R158, R157, R160 ;  /* 0x0800009d9e947389 */ /* 0x00006400000800a0 */
[----:B01----:R-:W-:Y:S05]  /*90d0*/  ENDCOLLECTIVE ;  /* 0x000000000000791b */ /* 0x003fea0003800000 */
.L_x_1961:
[C---:B------:R-:W-:Y:S01]  /*90e0*/  @!P3 FMUL.FTZ R149, R8.reuse, R149 ;  /* 0x000000950895b220 */ /* 0x040fe20000410000 */
[----:B------:R-:W-:Y:S01]  /*90f0*/  MOV R157, 0x1 ;  /* 0x00000001009d7802 */ /* 0x000fe20000000f00 */
[----:B------:R-:W-:-:S03]  /*9100*/  @!P3 FFMA.FTZ R148, R8, R148, R9 ;  /* 0x000000940894b223 */ /* 0x000fc60000010009 */
[----:B------:R-:W-:Y:S02]  /*9110*/  @!P3 MOV R8, R149 ;  /* 0x000000950008b202 */ /* 0x000fe40000000f00 */
[----:B------:R-:W-:Y:S02]  /*9120*/  MOV R149, RZ ;  /* 0x000000ff00957202 */ /* 0x000fe40000000f00 */
[----:B------:R-:W-:Y:S02]  /*9130*/  @!P3 MOV R9, R148 ;  /* 0x000000940009b202 */ /* 0x000fe40000000f00 */
[-C--:B------:R-:W-:Y:S02]  /*9140*/  MOV R150, R8.reuse ;  /* 0x0000000800967202 */ /* 0x080fe40000000f00 */
[----:B------:R-:W-:Y:S02]  /*9150*/  MOV R148, 0x1f ;  /* 0x0000001f00947802 */ /* 0x000fe40000000f00 */
[----:B------:R-:W-:-:S07]  /*9160*/  MOV R158, R8 ;  /* 0x00000008009e7202 */ /* 0x000fce0000000f00 */
[----:B------:R-:W-:Y:S05]  /*9170*/  WARPSYNC.COLLECTIVE R151, `(.L_x_1962) ;  /* 0x0000000097087348 */ /* 0x000fea0003c00000 */
[----:B------:R0:W1:Y:S02]  /*9180*/  SHFL.IDX P1, R152, R150, R149, R148 ;  /* 0x0000009596987389 */ /* 0x0000640000020094 */
[----:B01----:R-:W-:Y:S05]  /*9190*/  ENDCOLLECTIVE ;  /* 0x000000000000791b */ /* 0x003fea0003800000 */
.L_x_1962:
[----:B------:R-:W-:Y:S02]  /*91a0*/  MOV R150, R9 ;  /* 0x0000000900967202 */ /* 0x000fe40000000f00 */
[----:B------:R-:W-:-:S07]  /*91b0*/  MOV R153, R152 ;  /* 0x0000009800997202 */ /* 0x000fce0000000f00 */
[----:B------:R-:W-:Y:S05]  /*91c0*/  WARPSYNC.COLLECTIVE R151, `(.L_x_1963) ;  /* 0x0000000097087348 */ /* 0x000fea0003c00000 */
[----:B------:R0:W1:Y:S02]  /*91d0*/  SHFL.IDX P1, R152, R150, R149, R148 ;  /* 0x0000009596987389 */ /* 0x0000640000020094 */
[----:B01----:R-:W-:Y:S05]  /*91e0*/  ENDCOLLECTIVE ;  /* 0x000000000000791b */ /* 0x003fea0003800000 */
.L_x_1963:
[----:B------:R-:W-:Y:S05]  /*91f0*/  WARPSYNC.COLLECTIVE R151, `(.L_x_1964) ;  /* 0x0000000097087348 */ /* 0x000fea0003c00000 */
[----:B------:R0:W1:Y:S02]  /*9200*/  SHFL.DOWN P4, R148, R158, R157, R160 ;  /* 0x0800009d9e947389 */ /* 0x00006400000800a0 */
[----:B01----:R-:W-:Y:S05]  /*9210*/  ENDCOLLECTIVE ;  /* 0x000000000000791b */ /* 0x003fea0003800000 */
.L_x_1964:
        /* <DEDUP_REMOVED lines=8> */
.L_x_1965:
[----:B------:R-:W-:Y:S02]  /*92a0*/  MOV R155, R148 ;  /* 0x00000094009b7202 */ /* 0x000fe40000000f00 */
[----:B------:R-:W-:-:S07]  /*92b0*/  MOV R148, 0x1f ;  /* 0x0000001f00947802 */ /* 0x000fce0000000f00 */
[----:B------:R-:W-:Y:S05]  /*92c0*/  WARPSYNC.COLLECTIVE R151, `(.L_x_1966) ;  /* 0x0000000097087348 */ /* 0x000fea0003c00000 */
[----:B------:R0:W1:Y:S02]  /*92d0*/  SHFL.IDX P1, R152, R150, R149, R148 ;  /* 0x0000009596987389 */ /* 0x0000640000020094 */
[----:B01----:R-:W-:Y:S05]  /*92e0*/  ENDCOLLECTIVE ;  /* 0x000000000000791b */ /* 0x003fea0003800000 */
.L_x_1966:
[----:B------:R-:W-:Y:S02]  /*92f0*/  MOV R150, R5 ;  /* 0x0000000500967202 */ /* 0x000fe40000000f00 */
[----:B------:R-:W-:-:S07]  /*9300*/  MOV R156, R152 ;  /* 0x00000098009c7202 */ /* 0x000fce0000000f00 */
[----:B------:R-:W-:Y:S05]  /*9310*/  WARPSYNC.COLLECTIVE R151, `(.L_x_1967) ;  /* 0x0000000097087348 */ /* 0x000fea0003c00000 */
[----:B------:R0:W1:Y:S02]  /*9320*/  SHFL.IDX P1, R152, R150, R149, R148 ;  /* 0x0000009596987389 */ /* 0x0000640000020094 */
[----:B01----:R-:W-:Y:S05]  /*9330*/  ENDCOLLECTIVE ;  /* 0x000000000000791b */ /* 0x003fea0003800000 */
.L_x_1967:
[----:B------:R-:W-:Y:S01]  /*9340*/  MOV R157, R152 ;  /* 0x00000098009d7202 */ /* 0x000fe20000000f00 */
[----:B------:R-:W-:Y:S06]  /*9350*/  BRA `(.L_x_1968) ;  /* 0xffffffc800187947 */ /* 0x000fec000383ffff */
.L_x_1969:
        /* <DEDUP_REMOVED lines=10> */
.L_x_10427:


//--------------------- .text._Z25selective_scan_bwd_kernelI32Selective_Scan_bwd_kernel_traitsILi128ELi16ELb1ELb0ELb1ELb0ELb0EN3c104HalfEfEEv12SSMParamsBwd --------------------------
	.section	.text._Z25selective_scan_bwd_kernelI32Selective_Scan_bwd_kernel_traitsILi128ELi16ELb1ELb0ELb1ELb0ELb0EN3c104HalfEfEEv12SSMParamsBwd,"ax",@progbits
	.align	128
        .global         _Z25selective_scan_bwd_kernelI32Selective_Scan_bwd_kernel_traitsILi128ELi16ELb1ELb0ELb1ELb0ELb0EN3c104HalfEfEEv12SSMParamsBwd
        .type           _Z25selective_scan_bwd_kernelI32Selective_Scan_bwd_kernel_traitsILi128ELi16ELb1ELb0ELb1ELb0ELb0EN3c104HalfEfEEv12SSMParamsBwd,@function
        .size           _Z25selective_scan_bwd_kernelI32Selective_Scan_bwd_kernel_traitsILi128ELi16ELb1ELb0ELb1ELb0ELb0EN3c104HalfEfEEv12SSMParamsBwd,(.L_x_10428 - _Z25selective_scan_bwd_kernelI32Selective_Scan_bwd_kernel_traitsILi128ELi16ELb1ELb0ELb1ELb0ELb0EN3c104HalfEfEEv12SSMParamsBwd)
        .other          _Z25selective_scan_bwd_kernelI32Selective_Scan_bwd_kernel_traitsILi128ELi16ELb1ELb0ELb1ELb0ELb0EN3c104HalfEfEEv12SSMParamsBwd,@"STO_CUDA_ENTRY STV_DEFAULT"
_Z25selective_scan_bwd_kernelI32Selective_Scan_bwd_kernel_traitsILi128ELi16ELb1ELb0ELb1ELb0ELb0EN3c104HalfEfEEv12SSMParamsBwd:
.text._Z25selective_scan_bwd_kernelI32Selective_Scan_bwd_kernel_traitsILi128ELi16ELb1ELb0ELb1ELb0ELb0EN3c104HalfEfEEv12SSMParamsBwd:
        /* <DEDUP_REMOVED lines=121> */
[----:B------:R-:W1:Y:S01]  /*0790*/  S2UR UR8, SR_CgaCtaId ;  /* 0x00000000000879c3 */ /* 0x000e620000008800 */
[----:B------:R-:W-:Y:S01]  /*07a0*/  UMOV UR23, 0x400 ;  /* 0x0000040000177882 */ /* 0x000fe20000000000 */
[----:B------:R-:W2:Y:S01]  /*07b0*/  LDCU UR10, c[0x0][0x394] ;  /* 0x00007280ff0a77ac */ /* 0x000ea20008000800 */
[----:B------:R3:W-:Y:S01]  /*07c0*/  STL [R1+0x4], RZ ;  /* 0x000004ff01007387 */ /* 0x0007e20000100800 */
[----:B------:R-:W-:-:S03]  /*07d0*/  UMOV UR11, UR12 ;  /* 0x0000000c000b7c82 */ /* 0x000fc60008000000 */
[----:B------:R3:W-:Y:S01]  /*07e0*/  STL [R1+0x8], RZ ;  /* 0x000008ff01007387 */ /* 0x0007e20000100800 */
[----:B------:R-:W-:Y:S01]  /*07f0*/  UMOV UR16, UR13 ;  /* 0x0000000d00107c82 */ /* 0x000fe20008000000 */
[----:B------:R-:W-:Y:S01]  /*0800*/  UMOV UR18, UR15 ;  /* 0x0000000f00127c82 */ /* 0x000fe20008000000 */
[----:B------:R-:W-:Y:S01]  /*0810*/  UMOV UR20, UR14 ;  /* 0x0000000e00147c82 */ /* 0x000fe20008000000 */
[----:B-1----:R-:W-:Y:S01]  /*0820*/  ULEA UR23, UR8, UR23, 0x18 ;  /* 0x0000001708177291 */ /* 0x002fe2000f8ec0ff */
[C---:B0-----:R-:W-:Y:S02]  /*0830*/  SHF.L.U32 R0, R83.reuse, 0x1, RZ ;  /* 0x0000000153007819 */ /* 0x041fe400000006ff */
[----:B------:R-:W-:Y:S02]  /*0840*/  LOP3.LUT R2, R83, 0x1f, RZ, 0xc0, !PT ;  /* 0x0000001f53027812 */ /* 0x000fe400078ec0ff */
[----:B------:R-:W-:-:S04]  /*0850*/  LOP3.LUT R3, R0, 0x7c0, RZ, 0xc0, !PT ;  /* 0x000007c000037812 */ /* 0x000fc800078ec0ff */
[----:B--23--:R-:W-:-:S07]  /*0860*/  LOP3.LUT R7, R3, R2, RZ, 0xfc, !PT ;  /* 0x0000000203077212 */ /* 0x00cfce00078efcff */
.L_x_2017:
        /* <DEDUP_REMOVED lines=11> */
[----:B0-----:R-:W-:Y:S02]  /*0920*/  IADD3 R82, PT, PT, R3, R0, RZ ;  /* 0x0000000003527210 */ /* 0x001fe40007ffe0ff */
[----:B------:R-:W-:Y:S01]  /*0930*/  MOV R16, UR19 ;  /* 0x0000001300107c02 */ /* 0x000fe20008000f00 */
[----:B------:R-:W4:Y:S01]  /*0940*/  LDL.LU R3, [R1+0x8] ;  /* 0x0000080001037983 */ /* 0x000f220000300800 */
        /* <DEDUP_REMOVED lines=8> */
[----:B------:R-:W5:Y:S04]  /*09d0*/  LDG.E.128 R32, desc[UR32][R12.64] ;  /* 0x000000200c207981 */ /* 0x000f68000c1e1d00 */
[----:B------:R-:W4:Y:S01]  /*09e0*/  LDG.E.128 R36, desc[UR32][R12.64+0x200] ;  /* 0x000200200c247981 */ /* 0x000f22000c1e1d00 */
[----:B------:R-:W-:-:S03]  /*09f0*/  MOV R17, UR20 ;  /* 0x0000001400117c02 */ /* 0x000fc60008000f00 */
[----:B------:R-:W-:Y:S01]  /*0a00*/  IMAD.WIDE.U32 R16, R7, 0x10, R16 ;  /* 0x0000001007107825 */ /* 0x000fe200078e0010 */
[----:B-----5:R-:W-:Y:S04]  /*0a10*/  STS.128 [R82], R32 ;  /* 0x0000002052007388 */ /* 0x020fe80000000c00 */
[----:B----4-:R4:W-:Y:S01]  /*0a20*/  STS.128 [R82+0x200], R36 ;  /* 0x0002002452007388 */ /* 0x0109e20000000c00 */
[----:B------:R-:W-:-:S03]  /*0a30*/  NOP ;  /* 0x0000000000007918 */ /* 0x000fc60000000000 */
[----:B------:R-:W-:Y:S04]  /*0a40*/  LDS.128 R8, [R81] ;  /* 0x0000000051087984 */ /* 0x000fe80000000c00 */
[----:B------:R-:W-:Y:S01]  /*0a50*/  LDS.128 R4, [R81+0x10] ;  /* 0x0000100051047984 */ /* 0x000fe20000000c00 */
[----:B------:R-:W-:Y:S06]  /*0a60*/  BAR.SYNC.DEFER_BLOCKING 0x0 ;  /* 0x0000000000007b1d */ /* 0x000fec0000010000 */
[----:B0-----:R-:W5:Y:S04]  /*0a70*/  LDG.E.128 R20, desc[UR32][R16.64] ;  /* 0x0000002010147981 */ /* 0x001f68000c1e1d00 */
[----:B------:R-:W5:Y:S01]  /*0a80*/  LDG.E.128 R40, desc[UR32][R16.64+0x200] ;  /* 0x0002002010287981 */ /* 0x000f62000c1e1d00 */
[----:B--2---:R-:W-:-:S02]  /*0a90*/  HADD2.F32 R80, -RZ, R24.H0_H0 ;  /* 0x20000018ff507230 */ /* 0x004fc40000004100 */
[----:B------:R-:W-:Y:S02]  /*0aa0*/  HADD2.F32 R79, -RZ, R24.H1_H1 ;  /* 0x30000018ff4f7230 */ /* 0x000fe40000004100 */
[--C-:B------:R-:W-:Y:S02]  /*0ab0*/  HADD2.F32 R78, -RZ, R25.reuse.H0_H0 ;  /* 0x20000019ff4e7230 */ /* 0x100fe40000004100 */
[----:B------:R-:W-:Y:S02]  /*0ac0*/  HADD2.F32 R77, -RZ, R25.H1_H1 ;  /* 0x30000019ff4d7230 */ /* 0x000fe40000004100 */
[--C-:B------:R-:W-:Y:S02]  /*0ad0*/  HADD2.F32 R76, -RZ, R26.reuse.H0_H0 ;  /* 0x2000001aff4c7230 */ /* 0x100fe40000004100 */
[----:B------:R-:W-:Y:S02]  /*0ae0*/  HADD2.F32 R75, -RZ, R26.H1_H1 ;  /* 0x3000001aff4b7230 */ /* 0x000fe40000004100 */
[----:B------:R-:W-:-:S02]  /*0af0*/  HADD2.F32 R74, -RZ, R27.H0_H0 ;  /* 0x2000001bff4a7230 */ /* 0x000fc40000004100 */
[----:B------:R-:W-:Y:S02]  /*0b00*/  HADD2.F32 R73, -RZ, R27.H1_H1 ;  /* 0x3000001bff497230 */ /* 0x000fe40000004100 */
[--C-:B---3--:R-:W-:Y:S02]  /*0b10*/  HADD2.F32 R72, -RZ, R28.reuse.H0_H0 ;  /* 0x2000001cff487230 */ /* 0x108fe40000004100 */
[----:B------:R-:W-:Y:S02]  /*0b20*/  HADD2.F32 R71, -RZ, R28.H1_H1 ;  /* 0x3000001cff477230 */ /* 0x000fe40000004100 */
[--C-:B------:R-:W-:Y:S02]  /*0b30*/  HADD2.F32 R70, -RZ, R29.reuse.H0_H0 ;  /* 0x2000001dff467230 */ /* 0x100fe40000004100 */
[----:B------:R-:W-:Y:S02]  /*0b40*/  HADD2.F32 R69, -RZ, R29.H1_H1 ;  /* 0x3000001dff457230 */ /* 0x000fe40000004100 */
[----:B------:R-:W-:-:S02]  /*0b50*/  HADD2.F32 R68, -RZ, R30.H0_H0 ;  /* 0x2000001eff447230 */ /* 0x000fc40000004100 */
[----:B------:R-:W-:Y:S02]  /*0b60*/  HADD2.F32 R67, -RZ, R30.H1_H1 ;  /* 0x3000001eff437230 */ /* 0x000fe40000004100 */
[--C-:B------:R-:W-:Y:S02]  /*0b70*/  HADD2.F32 R66, -RZ, R31.reuse.H0_H0 ;  /* 0x2000001fff427230 */ /* 0x100fe40000004100 */
[----:B------:R-:W-:Y:S01]  /*0b80*/  HADD2.F32 R65, -RZ, R31.H1_H1 ;  /* 0x3000001fff417230 */ /* 0x000fe20000004100 */
[----:B-1----:R-:W-:Y:S01]  /*0b90*/  UISETP.GE.AND UP0, UPT, UR8, 0x1, UPT ;  /* 0x000000010800788c */ /* 0x002fe2000bf06270 */
[----:B------:R-:W-:Y:S02]  /*0ba0*/  CS2R R48, SRZ ;  /* 0x0000000000307805 */ /* 0x000fe4000001ff00 */
[----:B----4-:R-:W-:Y:S02]  /*0bb0*/  CS2R R38, SRZ ;  /* 0x0000000000267805 */ /* 0x010fe4000001ff00 */
[----:B------:R-:W-:-:S02]  /*0bc0*/  CS2R R36, SRZ ;  /* 0x0000000000247805 */ /* 0x000fc4000001ff00 */
[----:B------:R-:W-:Y:S02]  /*0bd0*/  CS2R R30, SRZ ;  /* 0x00000000001e7805 */ /* 0x000fe4000001ff00 */
[----:B------:R-:W-:Y:S02]  /*0be0*/  CS2R R28, SRZ ;  /* 0x00000000001c7805 */ /* 0x000fe4000001ff00 */
[----:B------:R-:W-:Y:S01]  /*0bf0*/  CS2R R26, SRZ ;  /* 0x00000000001a7805 */ /* 0x000fe2000001ff00 */
[----:B-----5:R-:W-:Y:S04]  /*0c00*/  STS.128 [R82], R20 ;  /* 0x0000001452007388 */ /* 0x020fe80000000c00 */
[----:B------:R-:W-:Y:S01]  /*0c10*/  STS.128 [R82+0x200], R40 ;  /* 0x0002002852007388 */ /* 0x000fe20000000c00 */
[----:B------:R-:W-:-:S03]  /*0c20*/  NOP ;  /* 0x0000000000007918 */ /* 0x000fc60000000000 */
[----:B------:R-:W0:Y:S04]  /*0c30*/  LDS.128 R32, [R81] ;  /* 0x0000000051207984 */ /* 0x000e280000000c00 */
[----:B------:R-:W1:Y:S01]  /*0c40*/  LDS.128 R12, [R81+0x10] ;  /* 0x00001000510c7984 */ /* 0x000e620000000c00 */
[--C-:B0-----:R-:W-:Y:S02]  /*0c50*/  HADD2.F32 R0, -RZ, R32.reuse.H0_H0 ;  /* 0x20000020ff007230 */ /* 0x101fe40000004100 */
[----:B------:R-:W-:-:S03]  /*0c60*/  HADD2.F32 R64, -RZ, R32.H1_H1 ;  /* 0x30000020ff407230 */ /* 0x000fc60000004100 */
[----:B------:R-:W-:Y:S01]  /*0c70*/  FFMA.FTZ R3, R0, R80, R3 ;  /* 0x0000005000037223 */ /* 0x000fe20000010003 */
[----:B------:R-:W-:-:S03]  /*0c80*/  HADD2.F32 R63, -RZ, R33.H0_H0 ;  /* 0x20000021ff3f7230 */ /* 0x000fc60000004100 */
[----:B------:R-:W-:Y:S01]  /*0c90*/  FFMA.FTZ R16, R64, R79, R3 ;  /* 0x0000004f40107223 */ /* 0x000fe20000010003 */
[----:B------:R-:W-:-:S03]  /*0ca0*/  HADD2.F32 R62, -RZ, R33.H1_H1 ;  /* 0x30000021ff3e7230 */ /* 0x000fc60000004100 */
[----:B------:R-:W-:Y:S01]  /*0cb0*/  FFMA.FTZ R3, R63, R78, R16 ;  /* 0x0000004e3f037223 */ /* 0x000fe20000010010 */
[----:B------:R-:W-:Y:S02]  /*0cc0*/  HADD2.F32 R61, -RZ, R34.H0_H0 ;  /* 0x20000022ff3d7230 */ /* 0x000fe40000004100 */
[--C-:B-1----:R-:W-:Y:S02]  /*0cd0*/  HADD2.F32 R57, -RZ, R12.reuse.H0_H0 ;  /* 0x2000000cff397230 */ /* 0x102fe40000004100 */
[----:B------:R-:W-:Y:S02]  /*0ce0*/  HADD2.F32 R56, -RZ, R12.H1_H1 ;  /* 0x3000000cff387230 */ /* 0x000fe40000004100 */
[----:B------:R-:W-:Y:S01]  /*0cf0*/  FFMA.FTZ R12, R62, R77, R3 ;  /* 0x0000004d3e0c7223 */ /* 0x000fe20000010003 */
[----:B------:R-:W-:-:S03]  /*0d00*/  HADD2.F32 R60, -RZ, R34.H1_H1 ;  /* 0x30000022ff3c7230 */ /* 0x000fc60000004100 */
[----:B------:R-:W-:Y:S01]  /*0d10*/  FFMA.FTZ R3, R61, R76, R12 ;  /* 0x0000004c3d037223 */ /* 0x000fe2000001000c */
[----:B------:R-:W-:-:S03]  /*0d20*/  HADD2.F32 R59, -RZ, R35.H0_H0 ;  /* 0x20000023ff3b7230 */ /* 0x000fc60000004100 */
[----:B------:R-:W-:Y:S01]  /*0d30*/  FFMA.FTZ R12, R60, R75, R3 ;  /* 0x0000004b3c0c7223 */ /* 0x000fe20000010003 */
[----:B------:R-:W-:-:S03]  /*0d40*/  HADD2.F32 R58, -RZ, R35.H1_H1 ;  /* 0x30000023ff3a7230 */ /* 0x000fc60000004100 */
[----:B------:R-:W-:-:S04]  /*0d50*/  FFMA.FTZ R3, R59, R74, R12 ;  /* 0x0000004a3b037223 */ /* 0x000fc8000001000c */
[----:B------:R-:W-:Y:S01]  /*0d60*/  FFMA.FTZ R12, R58, R73, R3 ;  /* 0x000000493a0c7223 */ /* 0x000fe20000010003 */
[----:B------:R-:W-:-:S03]  /*0d70*/  HADD2.F32 R55, -RZ, R13.H0_H0 ;  /* 0x2000000dff377230 */ /* 0x000fc60000004100 */
[----:B------:R-:W-:Y:S01]  /*0d80*/  FFMA.FTZ R3, R57, R72, R12 ;  /* 0x0000004839037223 */ /* 0x000fe2000001000c */
[----:B------:R-:W-:-:S03]  /*0d90*/  HADD2.F32 R54, -RZ, R13.H1_H1 ;  /* 0x3000000dff367230 */ /* 0x000fc60000004100 */
        /* <DEDUP_REMOVED lines=9> */
[----:B------:R-:W-:-:S03]  /*0e30*/  FMUL.FTZ R13, R0, UR7 ;  /* 0x00000007000d7c20 */ /* 0x000fc60008410000 */
[----:B------:R-:W-:-:S04]  /*0e40*/  FFMA.FTZ R3, R51, R66, R12 ;  /* 0x0000004233037223 */ /* 0x000fc8000001000c */
[----:B------:R-:W-:Y:S01]  /*0e50*/  FFMA.FTZ R3, R50, R65, R3 ;  /* 0x0000004132037223 */ /* 0x000fe20000010003 */
[----:B------:R0:W-:Y:S04]  /*0e60*/  STL [R1], R13 ;  /* 0x0000000d01007387 */ /* 0x0001e80000100800 */
[----:B------:R0:W-:Y:S01]  /*0e70*/  STL [R1+0x8], R3 ;  /* 0x0000080301007387 */ /* 0x0001e20000100800 */
        /* <DEDUP_REMOVED lines=21> */
[--C-:B------:R-:W-:Y:S02]  /*0fd0*/  HADD2.F32 R17, -RZ, R8.reuse.H0_H0 ;  /* 0x20000008ff117230 */ /* 0x100fe40000004100 */
[----:B------:R-:W-:Y:S02]  /*0fe0*/  HFMA2 R49, -RZ, RZ, 0, 0 ;  /* 0x00000000ff317431 */ /* 0x000fe400000001ff */
[----:B------:R-:W-:Y:S01]  /*0ff0*/  HADD2.F32 R16, -RZ, R8.H1_H1 ;  /* 0x30000008ff107230 */ /* 0x000fe20000004100 */
[----:B------:R-:W1:Y:S01]  /*1000*/  LDCU.64 UR30, c[0x0][0x3b8] ;  /* 0x00007700ff1e77ac */ /* 0x000e620008000a00 */
[--C-:B------:R-:W-:Y:S01]  /*1010*/  HADD2.F32 R15, -RZ, R9.reuse.H0_H0 ;  /* 0x20000009ff0f7230 */ /* 0x100fe20000004100 */
[C---:B------:R-:W-:Y:S01]  /*1020*/  ISETP.NE.AND P0, PT, R83.reuse, RZ, PT ;  /* 0x000000ff5300720c */ /* 0x040fe20003f05270 */
[----:B------:R-:W-:Y:S01]  /*1030*/  HADD2.F32 R14, -RZ, R9.H1_H1 ;  /* 0x30000009ff0e7230 */ /* 0x000fe20000004100 */
[----:B------:R-:W-:Y:S01]  /*1040*/  UISETP.NE.AND UP0, UPT, UR10, 0x1, UPT ;  /* 0x000000010a00788c */ /* 0x000fe2000bf05270 */
[--C-:B------:R-:W-:Y:S01]  /*1050*/  HADD2.F32 R9, -RZ, R4.reuse.H0_H0 ;  /* 0x20000004ff097230 */ /* 0x100fe20000004100 */
[----:B------:R-:W-:Y:S01]  /*1060*/  UMOV UR23, 0x400 ;  /* 0x0000040000177882 */ /* 0x000fe20000000000 */
[----:B------:R-:W-:Y:S01]  /*1070*/  HADD2.F32 R8, -RZ, R4.H1_H1 ;  /* 0x30000004ff087230 */ /* 0x000fe20000004100 */
[----:B------:R-:W-:Y:S01]  /*1080*/  IADD3 R100, PT, PT, R83, 0x200, RZ ;  /* 0x0000020053647810 */ /* 0x000fe20007ffe0ff */
[--C-:B------:R-:W-:Y:S01]  /*1090*/  HADD2.F32 R4, -RZ, R5.reuse.H0_H0 ;  /* 0x20000005ff047230 */ /* 0x100fe20000004100 */
[----:B------:R-:W-:Y:S01]  /*10a0*/  PLOP3.LUT P1, PT, PT, PT, UP0, 0x80, 0x8 ;  /* 0x000000000008781c */ /* 0x000fe20003f2f008 */
[----:B------:R-:W-:-:S02]  /*10b0*/  HADD2.F32 R5, -RZ, R5.H1_H1 ;  /* 0x30000005ff057230 */ /* 0x000fc40000004100 */
[----:B------:R-:W-:Y:S01]  /*10c0*/  FADD.FTZ R17, R17, UR6 ;  /* 0x0000000611117e21 */ /* 0x000fe20008010000 */
[--C-:B------:R-:W-:Y:S01]  /*10d0*/  HADD2.F32 R40, -RZ, R6.reuse.H0_H0 ;  /* 0x20000006ff287230 */ /* 0x100fe20000004100 */
[----:B------:R-:W-:Y:S01]  /*10e0*/  ISETP.EQ.AND P1, PT, R2, RZ, P1 ;  /* 0x000000ff0200720c */ /* 0x000fe20000f22270 */
[----:B------:R-:W-:Y:S01]  /*10f0*/  HADD2.F32 R41, -RZ, R6.H1_H1 ;  /* 0x30000006ff297230 */ /* 0x000fe20000004100 */
[----:B------:R-:W-:Y:S01]  /*1100*/  SHF.L.U32 R2, R83, 0x1, RZ ;  /* 0x0000000153027819 */ /* 0x000fe200000006ff */
[--C-:B------:R-:W-:Y:S02]  /*1110*/  HADD2.F32 R13, -RZ, R10.reuse.H0_H0 ;  /* 0x2000000aff0d7230 */ /* 0x100fe40000004100 */
[----:B------:R-:W-:Y:S01]  /*1120*/  FADD.FTZ R6, R5, UR6 ;  /* 0x0000000605067e21 */ /* 0x000fe20008010000 */
[----:B0-----:R-:W-:Y:S01]  /*1130*/  UIMAD.WIDE.U32 UR12, UR8, UR28, URZ ;  /* 0x0000001c080c72a5 */ /* 0x001fe2000f8e00ff */
[----:B------:R-:W-:Y:S01]  /*1140*/  HADD2.F32 R12, -RZ, R10.H1_H1 ;  /* 0x3000000aff0c7230 */ /* 0x000fe20000004100 */
[----:B-1----:R-:W-:Y:S01]  /*1150*/  UIMAD.WIDE.U32 UR14, UR8, UR30, URZ ;  /* 0x0000001e080e72a5 */ /* 0x002fe2000f8e00ff */
[--C-:B------:R-:W-:Y:S01]  /*1160*/  HADD2.F32 R3, -RZ, R11.reuse.H0_H0 ;  /* 0x2000000bff037230 */ /* 0x100fe20000004100 */
[----:B------:R-:W-:Y:S01]  /*1170*/  UIMAD UR29, UR8, UR29, UR13 ;  /* 0x0000001d081d72a4 */ /* 0x000fe2000f8e020d */
[----:B------:R-:W-:Y:S01]  /*1180*/  HADD2.F32 R10, -RZ, R11.H1_H1 ;  /* 0x3000000bff0a7230 */ /* 0x000fe20000004100 */
[----:B------:R-:W-:Y:S01]  /*1190*/  UIMAD UR31, UR8, UR31, UR15 ;  /* 0x0000001f081f72a4 */ /* 0x000fe2000f8e020f */
[----:B------:R-:W0:Y:S01]  /*11a0*/  S2UR UR8, SR_CgaCtaId ;  /* 0x00000000000879c3 */ /* 0x000e220000008800 */
[----:B------:R-:W-:-:S02]  /*11b0*/  HADD2.F32 R42, -RZ, R7.H0_H0 ;  /* 0x20000007ff2a7230 */ /* 0x000fc40000004100 */
[----:B------:R-:W-:Y:S01]  /*11c0*/  FADD.FTZ R5, R40, UR6 ;  /* 0x0000000628057e21 */ /* 0x000fe20008010000 */
[----:B------:R-:W-:Y:S01]  /*11d0*/  HADD2.F32 R43, -RZ, R7.H1_H1 ;  /* 0x30000007ff2b7230 */ /* 0x000fe20000004100 */
[----:B------:R-:W-:Y:S01]  /*11e0*/  LOP3.LUT R40, R2, 0x7c0, RZ, 0xc0, !PT ;  /* 0x000007c002287812 */ /* 0x000fe200078ec0ff */
[----:B------:R-:W-:Y:S01]  /*11f0*/  ULEA UR28, UR10, 0xffffff00, 0x8 ;  /* 0xffffff000a1c7891 */ /* 0x000fe2000f8e40ff */
        /* <DEDUP_REMOVED lines=13> */
[----:B------:R-:W-:Y:S01]  /*12d0*/  LOP3.LUT R40, R40, 0x1f, R83, 0xf8, !PT ;  /* 0x0000001f28287812 */ /* 0x000fe200078ef853 */
[----:B------:R-:W1:Y:S01]  /*12e0*/  LDCU UR48, c[0x0][0x394] ;  /* 0x00007280ff3077ac */ /* 0x000e620008000800 */
[----:B0-----:R-:W-:Y:S01]  /*12f0*/  ULEA UR23, UR8, UR23, 0x18 ;  /* 0x0000001708177291 */ /* 0x001fe2000f8ec0ff */
[----:B------:R-:W0:Y:S01]  /*1300*/  LDCU UR49, c[0x0][0x38c] ;  /* 0x00007180ff3177ac */ /* 0x000e220008000800 */
[----:B------:R-:W2:Y:S01]  /*1310*/  LDCU UR50, c[0x0][0x388] ;  /* 0x00007100ff3277ac */ /* 0x000ea20008000800 */
[----:B------:R-:W3:Y:S01]  /*1320*/  LDCU.64 UR36, c[0x0][0x3e0] ;  /* 0x00007c00ff2477ac */ /* 0x000ee20008000a00 */
[----:B------:R-:W4:Y:S01]  /*1330*/  LDCU.64 UR38, c[0x0][0x3c0] ;  /* 0x00007800ff2677ac */ /* 0x000f220008000a00 */
[----:B------:R-:W0:Y:S01]  /*1340*/  LDCU.64 UR40, c[0x0][0x3a8] ;  /* 0x00007500ff2877ac */ /* 0x000e220008000a00 */
[----:B------:R-:W0:Y:S01]  /*1350*/  LDCU.64 UR42, c[0x0][0x4e0] ;  /* 0x00009c00ff2a77ac */ /* 0x000e220008000a00 */
[----:B------:R-:W0:Y:S01]  /*1360*/  LDCU.64 UR44, c[0x0][0x4f0] ;  /* 0x00009e00ff2c77ac */ /* 0x000e220008000a00 */
[----:B------:R-:W0:Y:S01]  /*1370*/  LDCU.64 UR46, c[0x0][0x540] ;  /* 0x0000a800ff2e77ac */ /* 0x000e220008000a00 */
[----:B------:R-:W0:Y:S01]  /*1380*/  LDCU.128 UR24, c[0x0][0x440] ;  /* 0x00008800ff1877ac */ /* 0x000e220008000c00 */
[----:B------:R-:W-:Y:S01]  /*1390*/  ULOP3.LUT UR28, UR28, 0x100, URZ, 0xc0, !UPT ;  /* 0x000001001c1c7892 */ /* 0x000fe2000f8ec0ff */
[----:B------:R-:W-:-:S11]  /*13a0*/  UMOV UR8, URZ ;  /* 0x000000ff00087c82 */ /* 0x000fd60008000000 */
.L_x_2016:
[----:B------:R-:W-:Y:S01]  /*13b0*/  UMOV UR34, UR12 ;  /* 0x0000000c00227c82 */ /* 0x000fe20008000000 */
[----:B------:R-:W-:Y:S02]  /*13c0*/  UMOV UR35, UR29 ;  /* 0x0000001d00237c82 */ /* 0x000fe40008000000 */
[----:B0-----:R-:W-:-:S04]  /*13d0*/  UIMAD.WIDE.U32 UR34, UR8, UR40, UR34 ;  /* 0x00000028082272a5 */ /* 0x001fc8000f8e0022 */
[----:B------:R-:W-:Y:S02]  /*13e0*/  UIMAD UR30, UR8, UR41, UR35 ;  /* 0x00000029081e72a4 */ /* 0x000fe4000f8e0223 */
[----:B------:R-:W-:-:S04]  /*13f0*/  ULEA UR35, UP0, UR34, UR24, 0x2 ;  /* 0x0000001822237291 */ /* 0x000fc8000f8010ff */
[----:B------:R-:W-:Y:S02]  /*1400*/  ULEA.HI.X UR34, UR34, UR25, UR30, 0x2, UP0 ;  /* 0x0000001922227291 */ /* 0x000fe400080f141e */
[----:B------:R-:W-:-:S04]  /*1410*/  MOV R40, UR35 ;  /* 0x0000002300287c02 */ /* 0x000fc80008000f00 */
[----:B------:R-:W-:Y:S01]  /*1420*/  MOV R41, UR34 ;  /* 0x0000002200297c02 */ /* 0x000fe20008000f00 */
[----:B---3--:R-:W-:Y:S01]  /*1430*/  UIMAD.WIDE.U32 UR34, UR8, UR36, URZ ;  /* 0x00000024082272a5 */ /* 0x008fe2000f8e00ff */
[----:B------:R-:W-:-:S03]  /*1440*/  SHF.L.U32 R42, R83, 0x1, RZ ;  /* 0x00000001532a7819 */ /* 0x000fc600000006ff */
[----:B------:R-:W-:Y:S01]  /*1450*/  UIMAD UR30, UR8, UR37, UR35 ;  /* 0x00000025081e72a4 */ /* 0x000fe2000f8e0223 */
[----:B------:R-:W3:Y:S01]  /*1460*/  LDG.E R86, desc[UR32][R40.64] ;  /* 0x0000002028567981 */ /* 0x000ee2000c1e1900 */
[----:B------:R-:W-:Y:S01]  /*1470*/  ULEA UR35, UP0, UR34, UR22, 0x1 ;  /* 0x0000001622237291 */ /* 0x000fe2000f8008ff */
[----:B------:R-:W-:-:S03]  /*1480*/  LOP3.LUT R42, R42, 0x7c0, RZ, 0xc0, !PT ;  /* 0x000007c02a2a7812 */ /* 0x000fc600078ec0ff */
[----:B------:R-:W-:Y:S01]  /*1490*/  ULEA.HI.X UR34, UR34, UR21, UR30, 0x1, UP0 ;  /* 0x0000001522227291 */ /* 0x000fe200080f0c1e */
[----:B------:R-:W-:Y:S02]  /*14a0*/  LOP3.LUT R42, R42, 0x1f, R83, 0xf8, !PT ;  /* 0x0000001f2a2a7812 */ /* 0x000fe400078ef853 */
[----:B------:R-:W-:-:S03]  /*14b0*/  MOV R44, UR35 ;  /* 0x00000023002c7c02 */ /* 0x000fc60008000f00 */
[----:B------:R-:W-:-:S03]  /*14c0*/  MOV R45, UR34 ;  /* 0x00000022002d7c02 */ /* 0x000fc60008000f00 */
[----:B------:R-:W-:-:S05]  /*14d0*/  IMAD.WIDE.U32 R44, R42, 0x10, R44 ;  /* 0x000000102a2c7825 */ /* 0x000fca00078e002c */
[----:B------:R-:W5:Y:S04]  /*14e0*/  LDG.E.128 R40, desc[UR32][R44.64] ;  /* 0x000000202c287981 */ /* 0x000f68000c1e1d00 */
[----:B-1----:R-:W2:Y:S01]  /*14f0*/  LDG.E.128 R44, desc[UR32][R44.64+0x200] ;  /* 0x000200202c2c7981 */ /* 0x002ea2000c1e1d00 */
[----:B------:R-:W-:Y:S02]  /*1500*/  UMOV UR30, UR14 ;  /* 0x0000000e001e7c82 */ /* 0x000fe40008000000 */
[----:B----4-:R-:W-:-:S04]  /*1510*/  UIMAD.WIDE.U32 UR34, UR8, UR38, UR30 ;  /* 0x00000026082272a5 */ /* 0x010fc8000f8e001e */
[----:B------:R-:W-:Y:S02]  /*1520*/  UIMAD UR30, UR8, UR39, UR35 ;  /* 0x00000027081e72a4 */ /* 0x000fe4000f8e0223 */
[----:B------:R-:W-:-:S04]  /*1530*/  ULEA UR35, UP0, UR34, UR26, 0x2 ;  /* 0x0000001a22237291 */ /* 0x000fc8000f8010ff */
[----:B------:R-:W-:Y:S02]  /*1540*/  ULEA.HI.X UR34, UR34, UR27, UR30, 0x2, UP0 ;  /* 0x0000001b22227291 */ /* 0x000fe400080f141e */
[----:B------:R-:W-:-:S04]  /*1550*/  MOV R84, UR35 ;  /* 0x0000002300547c02 */ /* 0x000fc80008000f00 */
[----:B------:R-:W-:-:S05]  /*1560*/  MOV R85, UR34 ;  /* 0x0000002200557c02 */ /* 0x000fca0008000f00 */
[----:B------:R0:W4:Y:S01]  /*1570*/  LDG.E R91, desc[UR32][R84.64] ;  /* 0x00000020545b7981 */ /* 0x000122000c1e1900 */
[----:B------:R-:W-:Y:S01]  /*1580*/  UIADD3 UR30, UPT, UPT, UR28, UR8, URZ ;  /* 0x000000081c1e7290 */ /* 0x000fe2000fffe0ff */
[----:B------:R-:W-:Y:S01]  /*1590*/  ISETP.NE.AND P2, PT, R83, 0x7f, PT ;  /* 0x0000007f5300780c */ /* 0x000fe20003f45270 */
[----:B------:R-:W-:Y:S04]  /*15a0*/  BSSY.RECONVERGENT B0, `(.L_x_1972) ;  /* 0x0000051000007945 */ /* 0x000fe80003800200 */
[----:B------:R-:W-:-:S04]  /*15b0*/  MOV R87, UR30 ;  /* 0x0000001e00577c02 */ /* 0x000fc80008000f00 */
[----:B------:R-:W-:-:S04]  /*15c0*/  SEL R100, R87, R100, !P0 ;  /* 0x0000006457647207 */ /* 0x000fc80004000000 */
[----:B------:R-:W-:Y:S02]  /*15d0*/  LEA R108, R100, UR23, 0x2 ;  /* 0x00000017646c7c11 */ /* 0x000fe4000f8e10ff */
[----:B---3--:R-:W-:-:S13]  /*15e0*/  R2UR UR35, R86 ;  /* 0x00000000562372ca */ /* 0x008fda00000e0000 */
[----:B------:R-:W-:-:S05]  /*15f0*/  MOV R86, UR35 ;  /* 0x0000002300567c02 */ /* 0x000fca0008000f00 */
[----:B------:R-:W-:Y:S01]  /*1600*/  FMUL.FTZ R86, R86, 1.4426950216293334961 ;  /* 0x3fb8aa3b56567820 */ /* 0x000fe20000410000 */
[----:B-----5:R-:W-:Y:S03]  /*1610*/  STS.128 [R82], R40 ;  /* 0x0000002852007388 */ /* 0x020fe60000000c00 */
[-C--:B------:R-:W-:Y:S01]  /*1620*/  FMUL.FTZ R119, R17, R86.reuse ;  /* 0x0000005611777220 */ /* 0x080fe20000410000 */
[-C--:B------:R-:W-:Y:S01]  /*1630*/  FMUL.FTZ R90, R16, R86.reuse ;  /* 0x00000056105a7220 */ /* 0x080fe20000410000 */
[-C--:B------:R-:W-:Y:S01]  /*1640*/  FMUL.FTZ R89, R15, R86.reuse ;  /* 0x000000560f597220 */ /* 0x080fe20000410000 */
[-C--:B------:R-:W-:Y:S01]  /*1650*/  FMUL.FTZ R88, R14, R86.reuse ;  /* 0x000000560e587220 */ /* 0x080fe20000410000 */
[-C--:B0-----:R-:W-:Y:S01]  /*1660*/  FMUL.FTZ R85, R13, R86.reuse ;  /* 0x000000560d557220 */ /* 0x081fe20000410000 */
[-C--:B------:R-:W-:Y:S01]  /*1670*/  FMUL.FTZ R84, R12, R86.reuse ;  /* 0x000000560c547220 */ /* 0x080fe20000410000 */
[----:B------:R-:W0:Y:S01]  /*1680*/  MUFU.EX2 R119, R119 ;  /* 0x0000007700777308 */ /* 0x000e220000000800 */
[-C--:B------:R-:W-:Y:S01]  /*1690*/  FMUL.FTZ R99, R11, R86.reuse ;  /* 0x000000560b637220 */ /* 0x080fe20000410000 */
[----:B------:R-:W-:Y:S01]  /*16a0*/  FMUL.FTZ R98, R10, R86 ;  /* 0x000000560a627220 */ /* 0x000fe20000410000 */
[----:B--2---:R-:W-:Y:S01]  /*16b0*/  STS.128 [R82+0x200], R44 ;  /* 0x0002002c52007388 */ /* 0x004fe20000000c00 */
[----:B------:R-:W-:-:S03]  /*16c0*/  NOP ;  /* 0x0000000000007918 */ /* 0x000fc60000000000 */
[----:B------:R-:W2:Y:S01]  /*16d0*/  LDS.128 R40, [R81] ;  /* 0x0000000051287984 */ /* 0x000ea20000000c00 */
[-C--:B------:R-:W-:Y:S01]  /*16e0*/  FMUL.FTZ R97, R9, R86.reuse ;  /* 0x0000005609617220 */ /* 0x080fe20000410000 */
[-C--:B------:R-:W-:Y:S01]  /*16f0*/  FMUL.FTZ R96, R8, R86.reuse ;  /* 0x0000005608607220 */ /* 0x080fe20000410000 */
[-C--:B------:R-:W-:Y:S01]  /*1700*/  FMUL.FTZ R95, R7, R86.reuse ;  /* 0x00000056075f7220 */ /* 0x080fe20000410000 */
[----:B------:R-:W3:Y:S01]  /*1710*/  LDS.128 R44, [R81+0x10] ;  /* 0x00001000512c7984 */ /* 0x000ee20000000c00 */
[-C--:B------:R-:W-:Y:S01]  /*1720*/  FMUL.FTZ R94, R6, R86.reuse ;  /* 0x00000056065e7220 */ /* 0x080fe20000410000 */
[-C--:B------:R-:W-:Y:S01]  /*1730*/  FMUL.FTZ R93, R5, R86.reuse ;  /* 0x00000056055d7220 */ /* 0x080fe20000410000 */
[-C--:B------:R-:W-:Y:S01]  /*1740*/  FMUL.FTZ R92, R4, R86.reuse ;  /* 0x00000056045c7220 */ /* 0x080fe20000410000 */
[-C--:B------:R-:W-:Y:S01]  /*1750*/  FMUL.FTZ R101, R3, R86.reuse ;  /* 0x0000005603657220 */ /* 0x080fe20000410000 */
[----:B------:R-:W-:Y:S01]  /*1760*/  FMUL.FTZ R105, R2, R86 ;  /* 0x0000005602697220 */ /* 0x000fe20000410000 */
[----:B------:R-:W1:Y:S01]  /*1770*/  MUFU.EX2 R90, R90 ;  /* 0x0000005a005a7308 */ /* 0x000e620000000800 */
[----:B0-----:R3:W-:Y:S01]  /*1780*/  STS [R108+0x3be0], R119 ;  /* 0x003be0776c007388 */ /* 0x0017e20000000800 */
[----:B----4-:R-:W-:-:S06]  /*1790*/  R2UR UR51, R91 ;  /* 0x000000005b3372ca */ /* 0x010fcc00000e0000 */
[----:B------:R-:W0:Y:S08]  /*17a0*/  MUFU.EX2 R89, R89 ;  /* 0x0000005900597308 */ /* 0x000e300000000800 */
[----:B------:R-:W4:Y:S08]  /*17b0*/  MUFU.EX2 R88, R88 ;  /* 0x0000005800587308 */ /* 0x000f300000000800 */
[----:B------:R-:W0:Y:S01]  /*17c0*/  MUFU.EX2 R85, R85 ;  /* 0x0000005500557308 */ /* 0x000e220000000800 */
[----:B--2---:R-:W-:-:S07]  /*17d0*/  HADD2.F32 R91, -RZ, R40.H0_H0 ;  /* 0x20000028ff5b7230 */ /* 0x004fce0000004100 */
[----:B------:R-:W2:Y:S01]  /*17e0*/  MUFU.EX2 R84, R84 ;  /* 0x0000005400547308 */ /* 0x000ea20000000800 */
[----:B------:R-:W-:Y:S02]  /*17f0*/  HADD2.F32 R102, -RZ, R40.H1_H1 ;  /* 0x30000028ff667230 */ /* 0x000fe40000004100 */
[--C-:B------:R-:W-:Y:S02]  /*1800*/  HADD2.F32 R100, -RZ, R41.reuse.H0_H0 ;  /* 0x20000029ff647230 */ /* 0x100fe40000004100 */
[----:B------:R-:W-:Y:S02]  /*1810*/  HADD2.F32 R104, -RZ, R41.H1_H1 ;  /* 0x30000029ff687230 */ /* 0x000fe40000004100 */
[--C-:B------:R-:W-:Y:S01]  /*1820*/  HADD2.F32 R103, -RZ, R42.reuse.H0_H0 ;  /* 0x2000002aff677230 */ /* 0x100fe20000004100 */
[----:B------:R-:W0:Y:S01]  /*1830*/  MUFU.EX2 R99, R99 ;  /* 0x0000006300637308 */ /* 0x000e220000000800 */
[----:B------:R-:W-:Y:S02]  /*1840*/  HADD2.F32 R107, -RZ, R42.H1_H1 ;  /* 0x3000002aff6b7230 */ /* 0x000fe40000004100 */
[----:B------:R-:W-:-:S02]  /*1850*/  HADD2.F32 R106, -RZ, R43.H0_H0 ;  /* 0x2000002bff6a7230 */ /* 0x000fc40000004100 */
[----:B------:R-:W-:Y:S02]  /*1860*/  HADD2.F32 R109, -RZ, R43.H1_H1 ;  /* 0x3000002bff6d7230 */ /* 0x000fe40000004100 */
[--C-:B---3--:R-:W-:Y:S01]  /*1870*/  HADD2.F32 R108, -RZ, R44.reuse.H0_H0 ;  /* 0x2000002cff6c7230 */ /* 0x108fe20000004100 */
[----:B------:R-:W3:Y:S01]  /*1880*/  MUFU.EX2 R98, R98 ;  /* 0x0000006200627308 */ /* 0x000ee20000000800 */
[----:B------:R-:W-:Y:S02]  /*1890*/  HADD2.F32 R111, -RZ, R44.H1_H1 ;  /* 0x3000002cff6f7230 */ /* 0x000fe40000004100 */
[--C-:B------:R-:W-:Y:S02]  /*18a0*/  HADD2.F32 R110, -RZ, R45.reuse.H0_H0 ;  /* 0x2000002dff6e7230 */ /* 0x100fe40000004100 */
[----:B------:R-:W-:Y:S02]  /*18b0*/  HADD2.F32 R113, -RZ, R45.H1_H1 ;  /* 0x3000002dff717230 */ /* 0x000fe40000004100 */
[--C-:B------:R-:W-:Y:S01]  /*18c0*/  HADD2.F32 R112, -RZ, R46.reuse.H0_H0 ;  /* 0x2000002eff707230 */ /* 0x100fe20000004100 */
[----:B------:R-:W0:Y:S01]  /*18d0*/  MUFU.EX2 R97, R97 ;  /* 0x0000006100617308 */ /* 0x000e220000000800 */
[----:B------:R-:W-:-:S02]  /*18e0*/  HADD2.F32 R115, -RZ, R46.H1_H1 ;  /* 0x3000002eff737230 */ /* 0x000fc40000004100 */
[--C-:B------:R-:W-:Y:S02]  /*18f0*/  HADD2.F32 R114, -RZ, R47.reuse.H0_H0 ;  /* 0x2000002fff727230 */ /* 0x100fe40000004100 */
[----:B------:R-:W-:-:S03]  /*1900*/  HADD2.F32 R117, -RZ, R47.H1_H1 ;  /* 0x3000002fff757230 */ /* 0x000fc60000004100 */
        /* <DEDUP_REMOVED lines=12> */
[----:B------:R-:W1:Y:S01]  /*19d0*/  S2UR UR34, SR_CgaCtaId ;  /* 0x00000000002279c3 */ /* 0x000e620000008800 */
[----:B------:R-:W-:Y:S01]  /*19e0*/  USHF.L.U32 UR23, UR10, 0x8, URZ ;  /* 0x000000080a177899 */ /* 0x000fe200080006ff */
[----:B------:R-:W-:-:S03]  /*19f0*/  UMOV UR30, 0x400 ;  /* 0x00000400001e7882 */ /* 0x000fc60000000000 */
[----:B------:R-:W-:-:S04]  /*1a00*/  ULOP3.LUT UR23, UR23, 0x100, URZ, 0xc0, !UPT ;  /* 0x0000010017177892 */ /* 0x000fc8000f8ec0ff */
[----:B------:R-:W-:Y:S02]  /*1a10*/  UIADD3 UR23, UPT, UPT, UR23, UR8, URZ ;  /* 0x0000000817177290 */ /* 0x000fe4000fffe0ff */
[----:B-1----:R-:W-:-:S04]  /*1a20*/  ULEA UR30, UR34, UR30, 0x18 ;  /* 0x0000001e221e7291 */ /* 0x002fc8000f8ec0ff */
[----:B------:R-:W-:-:S09]  /*1a30*/  ULEA UR23, UR23, UR30, 0x2 ;  /* 0x0000001e17177291 */ /* 0x000fd2000f8e10ff */
[----:B------:R-:W2:Y:S01]  /*1a40*/  LDS R116, [UR23+0x3be0] ;  /* 0x003be017ff747984 */ /* 0x000ea20008000800 */
[----:B------:R-:W-:Y:S05]  /*1a50*/  BRA `(.L_x_1974) ;  /* 0x0000000000147947 */ /* 0x000fea0003800000 */
.L_x_1973:
[----:B------:R-:W1:Y:S01]  /*1a60*/  S2UR UR30, SR_CgaCtaId ;  /* 0x00000000001e79c3 */ /* 0x000e620000008800 */
[----:B------:R-:W-:Y:S02]  /*1a70*/  UMOV UR23, 0x400 ;  /* 0x0000040000177882 */ /* 0x000fe40000000000 */
[----:B-1----:R-:W-:-:S06]  /*1a80*/  ULEA UR23, UR30, UR23, 0x18 ;  /* 0x000000171e177291 */ /* 0x002fcc000f8ec0ff */
[----:B------:R-:W-:-:S06]  /*1a90*/  LEA R116, R83, UR23, 0x2 ;  /* 0x0000001753747c11 */ /* 0x000fcc000f8e10ff */
[----:B------:R-:W1:Y:S02]  /*1aa0*/  LDS R116, [R116+0x43e4] ;  /* 0x0043e40074747984 */ /* 0x000e640000000800 */
.L_x_1974:
[----:B------:R-:W-:Y:S05]  /*1ab0*/  BSYNC.RECONVERGENT B0 ;  /* 0x0000000000007941 */ /* 0x000fea0003800200 */
.L_x_1972:
[----:B------:R-:W3:Y:S01]  /*1ac0*/  @P1 LDC R41, c[0x0][0x38c] ;  /* 0x0000e300ff291b82 */ /* 0x000ee20000000800 */
[----:B------:R-:W-:Y:S02]  /*1ad0*/  MOV R40, UR10 ;  /* 0x0000000a00287c02 */ /* 0x000fe40008000f00 */
[----:B------:R-:W-:Y:S02]  /*1ae0*/  MOV R43, 0x8 ;  /* 0x00000008002b7802 */ /* 0x000fe40000000f00 */
[----:B------:R-:W-:Y:S01]  /*1af0*/  @P1 IADD3 R40, PT, PT, R40, -0x2, RZ ;  /* 0xfffffffe28281810 */ /* 0x000fe20007ffe0ff */
[----:B------:R-:W-:Y:S01]  /*1b00*/  FMUL.FTZ R150, R17, R80 ;  /* 0x0000005011967220 */ /* 0x000fe20000410000 */
[----:B------:R-:W-:Y:S01]  /*1b10*/  FMUL.FTZ R134, R16, R79 ;  /* 0x0000004f10867220 */ /* 0x000fe20000410000 */
[----:B------:R-:W-:Y:S01]  /*1b20*/  FMUL.FTZ R44, R119, R90 ;  /* 0x0000005a772c7220 */ /* 0x000fe20000410000 */
[----:B------:R-:W-:Y:S02]  /*1b30*/  FMUL.FTZ R133, R15, R78 ;  /* 0x0000004e0f857220 */ /* 0x000fe40000410000 */
[----:B------:R-:W-:Y:S01]  /*1b40*/  FFMA.FTZ R46, R90, R150, R134 ;  /* 0x000000965a2e7223 */ /* 0x000fe20000010086 */
[----:B------:R-:W-:Y:S01]  /*1b50*/  FMUL.FTZ R132, R14, R77 ;  /* 0x0000004d0e847220 */ /* 0x000fe20000410000 */
[----:B0-----:R-:W-:-:S02]  /*1b60*/  FMUL.FTZ R45, R89, R44 ;  /* 0x0000002c592d7220 */ /* 0x001fc40000410000 */
[----:B------:R-:W-:Y:S01]  /*1b70*/  FFMA.FTZ R47, R89, R46, R133 ;  /* 0x0000002e592f7223 */ /* 0x000fe20000010085 */
[----:B---3--:R-:W-:Y:S02]  /*1b80*/  @P1 IMAD R42, R40, R41, UR8 ;  /* 0x00000008282a1e24 */ /* 0x008fe4000f8e0229 */
[----:B------:R-:W-:Y:S01]  /*1b90*/  HFMA2 R40, -RZ, RZ, 1.875, 0 ;  /* 0x3f800000ff287431 */ /* 0x000fe200000001ff */
[----:B------:R-:W-:Y:S01]  /*1ba0*/  MOV R41, RZ ;  /* 0x000000ff00297202 */ /* 0x000fe20000000f00 */
        /* <DEDUP_REMOVED lines=8> */
[----:B------:R-:W3:Y:S01]  /*1c30*/  S2UR UR30, SR_CgaCtaId ;  /* 0x00000000001e79c3 */ /* 0x000ee20000008800 */
[----:B------:R-:W-:Y:S01]  /*1c40*/  FMUL.FTZ R126, R8, R71 ;  /* 0x00000047087e7220 */ /* 0x000fe20000410000 */
[----:B------:R-:W-:Y:S01]  /*1c50*/  FMUL.FTZ R125, R7, R70 ;  /* 0x00000046077d7220 */ /* 0x000fe20000410000 */
[----:B------:R-:W-:Y:S01]  /*1c60*/  FMUL.FTZ R124, R6, R69 ;  /* 0x00000045067c7220 */ /* 0x000fe20000410000 */
[----:B------:R-:W-:Y:S01]  /*1c70*/  FMUL.FTZ R123, R5, R68 ;  /* 0x00000044057b7220 */ /* 0x000fe20000410000 */
[----:B0-----:R-:W-:Y:S01]  /*1c80*/  FFMA.FTZ R42, R88, R47, R132 ;  /* 0x0000002f582a7223 */ /* 0x001fe20000010084 */
[C---:B------:R-:W-:Y:S01]  /*1c90*/  FMUL.FTZ R43, R85.reuse, R44 ;  /* 0x0000002c552b7220 */ /* 0x040fe20000410000 */
[----:B------:R-:W-:Y:S01]  /*1ca0*/  FMUL.FTZ R122, R4, R67 ;  /* 0x00000043047a7220 */ /* 0x000fe20000410000 */
[----:B------:R-:W-:Y:S01]  /*1cb0*/  UMOV UR23, 0x400 ;  /* 0x0000040000177882 */ /* 0x000fe20000000000 */
[----:B------:R-:W-:Y:S01]  /*1cc0*/  FFMA.FTZ R45, R85, R42, R131 ;  /* 0x0000002a552d7223 */ /* 0x000fe20000010083 */
[C---:B------:R-:W-:Y:S01]  /*1cd0*/  FMUL.FTZ R42, R84.reuse, R43 ;  /* 0x0000002b542a7220 */ /* 0x040fe20000410000 */
[----:B------:R-:W-:Y:S01]  /*1ce0*/  FMUL.FTZ R121, R3, R66 ;  /* 0x0000004203797220 */ /* 0x000fe20000410000 */
[----:B------:R-:W-:Y:S01]  /*1cf0*/  ISETP.GT.U32.AND P2, PT, R83, 0x1f, PT ;  /* 0x0000001f5300780c */ /* 0x000fe20003f44070 */
[----:B------:R-:W-:Y:S01]  /*1d00*/  FFMA.FTZ R44, R84, R45, R130 ;  /* 0x0000002d542c7223 */ /* 0x000fe20000010082 */
[----:B------:R-:W-:Y:S01]  /*1d10*/  FMUL.FTZ R43, R99, R42 ;  /* 0x0000002a632b7220 */ /* 0x000fe20000410000 */
[----:B------:R-:W-:Y:S01]  /*1d20*/  LEA.HI R118, R83, R83, RZ, 0x1e ;  /* 0x0000005353767211 */ /* 0x000fe200078ff0ff */
[----:B------:R-:W-:Y:S01]  /*1d30*/  FMUL.FTZ R120, R2, R65 ;  /* 0x0000004102787220 */ /* 0x000fe20000410000 */
[----:B------:R-:W-:Y:S01]  /*1d40*/  FFMA.FTZ R45, R99, R44, R129 ;  /* 0x0000002c632d7223 */ /* 0x000fe20000010081 */
[----:B------:R-:W-:-:S03]  /*1d50*/  FMUL.FTZ R42, R98, R43 ;  /* 0x0000002b622a7220 */ /* 0x000fc60000410000 */
[----:B------:R-:W-:Y:S01]  /*1d60*/  FFMA.FTZ R44, R98, R45, R128 ;  /* 0x0000002d622c7223 */ /* 0x000fe20000010080 */
[C---:B------:R-:W-:Y:S01]  /*1d70*/  FMUL.FTZ R43, R97.reuse, R42 ;  /* 0x0000002a612b7220 */ /* 0x040fe20000410000 */
[----:B---3--:R-:W-:Y:S02]  /*1d80*/  ULEA UR23, UR30, UR23, 0x18 ;  /* 0x000000171e177291 */ /* 0x008fe4000f8ec0ff */
[----:B------:R-:W-:Y:S01]  /*1d90*/  FFMA.FTZ R45, R97, R44, R127 ;  /* 0x0000002c612d7223 */ /* 0x000fe2000001007f */
[----:B------:R-:W-:-:S03]  /*1da0*/  FMUL.FTZ R42, R96, R43 ;  /* 0x0000002b602a7220 */ /* 0x000fc60000410000 */
[----:B------:R-:W-:Y:S01]  /*1db0*/  FFMA.FTZ R44, R96, R45, R126 ;  /* 0x0000002d602c7223 */ /* 0x000fe2000001007e */
[C---:B------:R-:W-:Y:S01]  /*1dc0*/  FMUL.FTZ R43, R95.reuse, R42 ;  /* 0x0000002a5f2b7220 */ /* 0x040fe20000410000 */
[----:B------:R-:W-:Y:S02]  /*1dd0*/  LEA R118, R118, UR23, 0x3 ;  /* 0x0000001776767c11 */ /* 0x000fe4000f8e18ff */
        /* <DEDUP_REMOVED lines=14> */
[----:B0-----:R-:W-:Y:S01]  /*1ec0*/  MOV R42, 0x28 ;  /* 0x00000028002a7802 */ /* 0x001fe20000000f00 */
[----:B------:R-:W0:Y:S01]  /*1ed0*/  S2R R140, SR_LANEID ;  /* 0x00000000008c7919 */ /* 0x000e220000000000 */
[----:B------:R-:W-:-:S03]  /*1ee0*/  UMOV UR30, 0xffffffff ;  /* 0xffffffff001e7882 */ /* 0x000fc60000000000 */
[----:B------:R-:W-:-:S05]  /*1ef0*/  IMAD R135, R83, R42, UR23 ;  /* 0x0000001753877e24 */ /* 0x000fca000f8e022a */
[----:B------:R-:W-:Y:S04]  /*1f00*/  LDS.64 R42, [R135+0x31d0] ;  /* 0x0031d000872a7984 */ /* 0x000fe80000000a00 */
[----:B------:R-:W3:Y:S04]  /*1f10*/  LDS.64 R44, [R135+0x31d8] ;  /* 0x0031d800872c7984 */ /* 0x000ee80000000a00 */
[----:B------:R-:W4:Y:S04]  /*1f20*/  LDS.64 R46, [R135+0x31e0] ;  /* 0x0031e000872e7984 */ /* 0x000f280000000a00 */
[----:B------:R-:W1:Y:S01]  /*1f30*/  LDS.64 R86, [R135+0x31e8] ;  /* 0x0031e80087567984 */ /* 0x000e620000000a00 */
[----:B0-----:R-:W-:-:S02]  /*1f40*/  ISETP.GE.AND P0, PT, R140, 0x10, PT ;  /* 0x000000108c00780c */ /* 0x001fc40003f06270 */
[C---:B------:R-:W-:Y:S02]  /*1f50*/  ISETP.GE.AND P2, PT, R140.reuse, 0x8, PT ;  /* 0x000000088c00780c */ /* 0x040fe40003f46270 */
[C---:B------:R-:W-:Y:S02]  /*1f60*/  ISETP.GE.AND P3, PT, R140.reuse, 0x4, PT ;  /* 0x000000048c00780c */ /* 0x040fe40003f66270 */
[C---:B------:R-:W-:Y:S02]  /*1f70*/  ISETP.GE.AND P4, PT, R140.reuse, 0x2, PT ;  /* 0x000000028c00780c */ /* 0x040fe40003f86270 */
[----:B------:R-:W-:Y:S02]  /*1f80*/  ISETP.GE.AND P5, PT, R140, 0x1, PT ;  /* 0x000000018c00780c */ /* 0x000fe40003fa6270 */
[----:B------:R-:W-:Y:S01]  /*1f90*/  ISETP.NE.AND P0, PT, R83, RZ, PT ;  /* 0x000000ff5300720c */ /* 0x000fe20003f05270 */
[-C--:B---3--:R-:W-:Y:S01]  /*1fa0*/  FFMA.FTZ R136, R43, R44.reuse, R45 ;  /* 0x0000002c2b887223 */ /* 0x088fe2000001002d */
[----:B------:R-:W-:-:S03]  /*1fb0*/  FMUL.FTZ R137, R42, R44 ;  /* 0x0000002c2a897220 */ /* 0x000fc60000410000 */
[C---:B----4-:R-:W-:Y:S01]  /*1fc0*/  FFMA.FTZ R136, R46.reuse, R136, R47 ;  /* 0x000000882e887223 */ /* 0x050fe2000001002f */
[----:B------:R-:W-:-:S03]  /*1fd0*/  FMUL.FTZ R137, R46, R137 ;  /* 0x000000892e897220 */ /* 0x000fc60000410000 */
[C---:B-1----:R-:W-:Y:S01]  /*1fe0*/  FFMA.FTZ R87, R86.reuse, R136, R87 ;  /* 0x0000008856577223 */ /* 0x042fe20000010057 */
[----:B------:R-:W-:Y:S01]  /*1ff0*/  FMUL.FTZ R136, R86, R137 ;  /* 0x0000008956887220 */ /* 0x000fe20000410000 */
[----:B------:R-:W-:Y:S06]  /*2000*/  BRA.DIV UR30, `(.L_x_1976) ;  /* 0x0000003a1e347947 */ /* 0x000fec000b800000 */
[----:B------:R-:W0:Y:S04]  /*2010*/  SHFL.UP PT, R86, R87, 0x1, RZ ;  /* 0x0420000057567989 */ /* 0x000e2800000e00ff */
[----:B------:R-:W1:Y:S01]  /*2020*/  SHFL.UP PT, R137, R136, 0x1, RZ ;  /* 0x0420000088897989 */ /* 0x000e6200000e00ff */
[C---:B0-----:R-:W-:Y:S01]  /*2030*/  FFMA.FTZ R86, R136.reuse, R86, R87 ;  /* 0x0000005688567223 */ /* 0x041fe20000010057 */
[----:B-1----:R-:W-:-:S04]  /*2040*/  @P5 FMUL.FTZ R136, R136, R137 ;  /* 0x0000008988885220 */ /* 0x002fc80000410000 */
        /* <DEDUP_REMOVED lines=16> */
[----:B------:R0:W1:Y:S04]  /*2150*/  SHFL.UP PT, R139, R136, 0x10, RZ ;  /* 0x06000000888b7989 */ /* 0x00006800000e00ff */
[----:B------:R0:W3:Y:S02]  /*2160*/  SHFL.UP PT, R86, R87, 0x10, RZ ;  /* 0x0600000057567989 */ /* 0x0000e400000e00ff */
.L_x_2034:
[----:B------:R-:W-:Y:S01]  /*2170*/  ISETP.GE.AND P2, PT, R140, 0x10, PT ;  /* 0x000000108c00780c */ /* 0x000fe20003f46270 */
[----:B---3--:R-:W-:Y:S01]  /*2180*/  FFMA.FTZ R86, R136, R86, R87 ;  /* 0x0000005688567223 */ /* 0x008fe20000010057 */
[----:B------:R-:W-:-:S04]  /*2190*/  UMOV UR30, 0xffffffff ;  /* 0xffffffff001e7882 */ /* 0x000fc80000000000 */
[----:B------:R-:W-:-:S07]  /*21a0*/  FSEL R137, R87, R86, !P2 ;  /* 0x0000005657897208 */ /* 0x000fce0005000000 */
[----:B01----:R-:W-:Y:S01]  /*21b0*/  @P2 FMUL.FTZ R136, R136, R139 ;  /* 0x0000008b88882220 */ /* 0x003fe20000410000 */
[----:B------:R-:W-:Y:S06]  /*21c0*/  BRA.DIV UR30, `(.L_x_1977) ;  /* 0x0000003a1ec87947 */ /* 0x000fec000b800000 */
.L_x_2037:
[----:B------:R-:W-:-:S03]  /*21d0*/  UMOV UR30, 0xffffffff ;  /* 0xffffffff001e7882 */ /* 0x000fc60000000000 */
[----:B------:R-:W-:Y:S05]  /*21e0*/  BRA.DIV UR30, `(.L_x_1978) ;  /* 0x0000003a1ee87947 */ /* 0x000fea000b800000 */
.L_x_2040:
[----:B------:R-:W-:-:S03]  /*21f0*/  UMOV UR30, 0xffffffff ;  /* 0xffffffff001e7882 */ /* 0x000fc60000000000 */
[----:B------:R-:W-:Y:S05]  /*2200*/  BRA.DIV UR30, `(.L_x_1979) ;  /* 0x0000003e1e087947 */ /* 0x000fea000b800000 */
[----:B------:R-:W0:Y:S04]  /*2210*/  SHFL.UP PT, R136, R136, 0x1, RZ ;  /* 0x0420000088887989 */ /* 0x000e2800000e00ff */
[----:B------:R-:W1:Y:S04]  /*2220*/  SHFL.UP PT, R137, R137, 0x1, RZ ;  /* 0x0420000089897989 */ /* 0x000e6800000e00ff */
[----:B-----5:R-:W3:Y:S04]  /*2230*/  SHFL.IDX PT, R40, R40, RZ, 0x1f ;  /* 0x00001fff28287589 */ /* 0x020ee800000e0000 */
[----:B------:R-:W4:Y:S02]  /*2240*/  SHFL.IDX PT, R41, R41, RZ, 0x1f ;  /* 0x00001fff29297589 */ /* 0x000f2400000e0000 */
.L_x_2046:
[C---:B01--4-:R-:W-:Y:S01]  /*2250*/  @P0 FFMA.FTZ R41, R136.reuse, R41, R137 ;  /* 0x0000002988290223 */ /* 0x053fe20000010089 */
        /* <DEDUP_REMOVED lines=11> */
.L_x_1975:
        /* <DEDUP_REMOVED lines=9> */
[----:B------:R-:W-:Y:S01]  /*23a0*/  FMUL.FTZ R146, R112, UR51 ;  /* 0x0000003370927c20 */ /* 0x000fe20008410000 */
[----:B------:R-:W-:Y:S01]  /*23b0*/  FMUL.FTZ R147, R52, R147 ;  /* 0x0000009334937220 */ /* 0x000fe20000410000 */
[----:B-----5:R-:W-:Y:S01]  /*23c0*/  FMUL.FTZ R41, R101, R42 ;  /* 0x0000002a65297220 */ /* 0x020fe20000410000 */
        /* <DEDUP_REMOVED lines=14> */
[----:B------:R-:W0:Y:S01]  /*24b0*/  LDS R40, [R118+0x31d4] ;  /* 0x0031d40076287984 */ /* 0x000e220000000800 */
[----:B------:R-:W-:Y:S01]  /*24c0*/  FMUL.FTZ R143, R56, R143 ;  /* 0x0000008f388f7220 */ /* 0x000fe20000410000 */
[----:B------:R-:W-:Y:S01]  /*24d0*/  FFMA.FTZ R44, R94, R43, R144 ;  /* 0x0000002b5e2c7223 */ /* 0x000fe20000010090 */
[----:B------:R-:W-:Y:S01]  /*24e0*/  FMUL.FTZ R41, R95, R42 ;  /* 0x0000002a5f297220 */ /* 0x000fe20000410000 */
[----:B------:R-:W-:Y:S01]  /*24f0*/  FMUL.FTZ R141, R109, UR51 ;  /* 0x000000336d8d7c20 */ /* 0x000fe20008410000 */
        /* <DEDUP_REMOVED lines=15> */
[----:B------:R-:W-:Y:S01]  /*25f0*/  FMUL.FTZ R138, R61, R138 ;  /* 0x0000008a3d8a7220 */ /* 0x000fe20000410000 */
[----:B------:R-:W-:Y:S01]  /*2600*/  FMUL.FTZ R137, R104, UR51 ;  /* 0x0000003368897c20 */ /* 0x000fe20008410000 */
[----:B------:R-:W-:Y:S01]  /*2610*/  FFMA.FTZ R43, R99, R44, R139 ;  /* 0x0000002c632b7223 */ /* 0x000fe2000001008b */
[----:B------:R-:W-:Y:S01]  /*2620*/  FMUL.FTZ R136, R100, UR51 ;  /* 0x0000003364887c20 */ /* 0x000fe20008410000 */
[----:B------:R-:W-:Y:S01]  /*2630*/  FMUL.FTZ R135, R102, UR51 ;  /* 0x0000003366877c20 */ /* 0x000fe20008410000 */
[----:B------:R-:W-:Y:S01]  /*2640*/  FMUL.FTZ R137, R62, R137 ;  /* 0x000000893e897220 */ /* 0x000fe20000410000 */
[----:B------:R-:W-:Y:S01]  /*2650*/  FFMA.FTZ R42, R84, R43, R138 ;  /* 0x0000002b542a7223 */ /* 0x000fe2000001008a */
[----:B------:R-:W-:Y:S01]  /*2660*/  FMUL.FTZ R136, R63, R136 ;  /* 0x000000883f887220 */ /* 0x000fe20000410000 */
[----:B------:R-:W-:Y:S01]  /*2670*/  FMUL.FTZ R135, R64, R135 ;  /* 0x0000008740877220 */ /* 0x000fe20000410000 */
[----:B------:R-:W-:Y:S01]  /*2680*/  ISETP.GT.U32.AND P3, PT, R83, 0x1f, PT ;  /* 0x0000001f5300780c */ /* 0x000fe20003f64070 */
[----:B------:R-:W-:-:S04]  /*2690*/  FFMA.FTZ R43, R85, R42, R137 ;  /* 0x0000002a552b7223 */ /* 0x000fc80000010089 */
[----:B------:R-:W-:-:S04]  /*26a0*/  FFMA.FTZ R42, R88, R43, R136 ;  /* 0x0000002b582a7223 */ /* 0x000fc80000010088 */
[----:B------:R-:W-:Y:S01]  /*26b0*/  FFMA.FTZ R43, R89, R42, R135 ;  /* 0x0000002a592b7223 */ /* 0x000fe20000010087 */
[----:B0-----:R-:W-:Y:S01]  /*26c0*/  FFMA.FTZ R150, R119, R40, R150 ;  /* 0x0000002877967223 */ /* 0x001fe20000010096 */
[----:B------:R-:W-:Y:S01]  /*26d0*/  MOV R40, UR48 ;  /* 0x0000003000287c02 */ /* 0x000fe20008000f00 */
[----:B------:R-:W-:Y:S02]  /*26e0*/  FMUL.FTZ R119, R91, UR51 ;  /* 0x000000335b777c20 */ /* 0x000fe40008410000 */
[----:B------:R-:W-:Y:S01]  /*26f0*/  FFMA.FTZ R134, R90, R150, R134 ;  /* 0x000000965a867223 */ /* 0x000fe20000010086 */
[----:B------:R-:W-:Y:S01]  /*2700*/  ISETP.LE.OR P2, PT, R40, UR10, P2 ;  /* 0x0000000a28007c0c */ /* 0x000fe20009743670 */
[----:B------:R-:W-:Y:S01]  /*2710*/  FMUL.FTZ R40, R84, R41 ;  /* 0x0000002954287220 */ /* 0x000fe20000410000 */
[----:B------:R-:W-:Y:S01]  /*2720*/  FMUL.FTZ R119, R0, R119 ;  /* 0x0000007700777220 */ /* 0x000fe20000410000 */
[----:B------:R-:W-:Y:S02]  /*2730*/  FFMA.FTZ R133, R89, R134, R133 ;  /* 0x0000008659857223 */ /* 0x000fe40000010085 */
[----:B------:R-:W-:Y:S01]  /*2740*/  FMUL.FTZ R41, R85, R40 ;  /* 0x0000002855297220 */ /* 0x000fe20000410000 */
[----:B------:R-:W-:Y:S01]  /*2750*/  FFMA.FTZ R43, R90, R43, R119 ;  /* 0x0000002b5a2b7223 */ /* 0x000fe20000010077 */
[----:B------:R-:W-:-:S02]  /*2760*/  FFMA.FTZ R132, R88, R133, R132 ;  /* 0x0000008558847223 */ /* 0x000fc40000010084 */
[----:B------:R-:W-:Y:S02]  /*2770*/  FMUL.FTZ R40, R88, R41 ;  /* 0x0000002958287220 */ /* 0x000fe40000410000 */
[----:B------:R-:W-:Y:S02]  /*2780*/  FFMA.FTZ R131, R85, R132, R131 ;  /* 0x0000008455837223 */ /* 0x000fe40000010083 */
[----:B------:R-:W-:Y:S01]  /*2790*/  VOTEU.ALL UP0, P2 ;  /* 0x0000000000ff7886 */ /* 0x000fe20001000000 */
[----:B------:R-:W-:Y:S01]  /*27a0*/  FMUL.FTZ R41, R89, R40 ;  /* 0x0000002859297220 */ /* 0x000fe20000410000 */
[----:B------:R-:W-:Y:S01]  /*27b0*/  FFMA.FTZ R130, R84, R131, R130 ;  /* 0x0000008354827223 */ /* 0x000fe20000010082 */
[----:B------:R-:W-:Y:S02]  /*27c0*/  HFMA2 R40, -RZ, RZ, 1.875, 0 ;  /* 0x3f800000ff287431 */ /* 0x000fe400000001ff */
[----:B------:R-:W-:Y:S01]  /*27d0*/  @!UP0 ULEA UR30, UR8, UR23, 0x3 ;  /* 0x00000017081e8291 */ /* 0x000fe2000f8e18ff */
[----:B------:R-:W-:Y:S01]  /*27e0*/  FFMA.FTZ R129, R99, R130, R129 ;  /* 0x0000008263817223 */ /* 0x000fe20000010081 */
[----:B------:R-:W-:Y:S01]  /*27f0*/  FMUL.FTZ R42, R90, R41 ;  /* 0x000000295a2a7220 */ /* 0x000fe20000410000 */
[----:B------:R-:W-:-:S02]  /*2800*/  MOV R41, RZ ;  /* 0x000000ff00297202 */ /* 0x000fc40000000f00 */
        /* <DEDUP_REMOVED lines=38> */
[----:B------:R-:W-:Y:S02]  /*2a70*/  @P3 MOV R162, R151 ;  /* 0x0000009700a23202 */ /* 0x000fe40000000f00 */
[----:B------:R-:W-:Y:S02]  /*2a80*/  ISETP.GT.U32.AND P3, PT, R156, 0x1d, PT ;  /* 0x0000001d9c00780c */ /* 0x000fe40003f64070 */
[----:B------:R-:W1:Y:S04]  /*2a90*/  SHFL.DOWN PT, R156, R163, 0x2, 0x1f ;  /* 0x08401f00a39c7f89 */ /* 0x000e6800000e0000 */
[----:B------:R-:W2:Y:S07]  /*2aa0*/  SHFL.DOWN PT, R151, R162, 0x2, 0x1f ;  /* 0x08401f00a2977f89 */ /* 0x000eae00000e0000 */
        /* <DEDUP_REMOVED lines=30> */
.L_x_2063:
        /* <DEDUP_REMOVED lines=14> */
.L_x_1980:
[----:B------:R-:W-:Y:S05]  /*2d70*/  WARPSYNC.ALL ;  /* 0x0000000000007948 */ /* 0x000fea0003800000 */
[----:B------:R-:W-:Y:S01]  /*2d80*/  BAR.SYNC.DEFER_BLOCKING 0x0 ;  /* 0x0000000000007b1d */ /* 0x000fe20000010000 */
[----:B------:R-:W-:Y:S01]  /*2d90*/  FMUL.FTZ R91, R91, R150 ;  /* 0x000000965b5b7220 */ /* 0x000fe20000410000 */
[----:B------:R-:W-:Y:S01]  /*2da0*/  FMUL.FTZ R102, R102, R134 ;  /* 0x0000008666667220 */ /* 0x000fe20000410000 */
[----:B------:R-:W-:Y:S01]  /*2db0*/  FMUL.FTZ R100, R100, R133 ;  /* 0x0000008564647220 */ /* 0x000fe20000410000 */
[----:B------:R-:W-:Y:S01]  /*2dc0*/  FMUL.FTZ R104, R104, R132 ;  /* 0x0000008468687220 */ /* 0x000fe20000410000 */
        /* <DEDUP_REMOVED lines=8> */
[----:B-1----:R-:W-:Y:S01]  /*2e50*/  FFMA.FTZ R43, R63, R100, R102 ;  /* 0x000000643f2b7223 */ /* 0x002fe20000010066 */
[----:B------:R-:W-:Y:S01]  /*2e60*/  FMUL.FTZ R110, R110, R125 ;  /* 0x0000007d6e6e7220 */ /* 0x000fe20000410000 */
[----:B------:R-:W-:Y:S01]  /*2e70*/  ISETP.NE.AND P2, PT, R83, RZ, PT ;  /* 0x000000ff5300720c */ /* 0x000fe20003f45270 */
[----:B------:R-:W-:Y:S01]  /*2e80*/  FMUL.FTZ R113, R113, R124 ;  /* 0x0000007c71717220 */ /* 0x000fe20000410000 */
[----:B------:R-:W-:Y:S01]  /*2e90*/  FFMA.FTZ R104, R62, R104, R43 ;  /* 0x000000683e687223 */ /* 0x000fe2000001002b */
[----:B------:R-:W-:Y:S01]  /*2ea0*/  FMUL.FTZ R112, R112, R123 ;  /* 0x0000007b70707220 */ /* 0x000fe20000410000 */
[----:B------:R-:W-:Y:S01]  /*2eb0*/  FMUL.FTZ R115, R115, R122 ;  /* 0x0000007a73737220 */ /* 0x000fe20000410000 */
[----:B------:R-:W-:Y:S01]  /*2ec0*/  FMUL.FTZ R114, R114, R121 ;  /* 0x0000007972727220 */ /* 0x000fe20000410000 */
[----:B------:R-:W-:Y:S01]  /*2ed0*/  FFMA.FTZ R103, R61, R103, R104 ;  /* 0x000000673d677223 */ /* 0x000fe20000010068 */
[----:B------:R-:W-:Y:S01]  /*2ee0*/  FMUL.FTZ R86, R117, R120 ;  /* 0x0000007875567220 */ /* 0x000fe20000410000 */
[C---:B------:R-:W-:Y:S01]  /*2ef0*/  SHF.L.U32 R44, R83.reuse, 0x4, RZ ;  /* 0x00000004532c7819 */ /* 0x040fe200000006ff */
[----:B------:R-:W1:Y:S01]  /*2f00*/  LDS R118, [R118+0x36e4] ;  /* 0x0036e40076767984 */ /* 0x000e620000000800 */
[----:B------:R-:W-:Y:S01]  /*2f10*/  FFMA.FTZ R42, R60, R107, R103 ;  /* 0x0000006b3c2a7223 */ /* 0x000fe20000010067 */
[----:B------:R-:W-:Y:S01]  /*2f20*/  FMUL.FTZ R47, R132, UR51 ;  /* 0x00000033842f7c20 */ /* 0x000fe20008410000 */
[----:B------:R-:W-:Y:S01]  /*2f30*/  LEA.HI R46, R83, R44, RZ, 0x1f ;  /* 0x0000002c532e7211 */ /* 0x000fe200078ff8ff */
[----:B------:R-:W-:Y:S01]  /*2f40*/  VOTEU.ALL UP0, P2 ;  /* 0x0000000000ff7886 */ /* 0x000fe20001000000 */
[----:B------:R-:W-:Y:S01]  /*2f50*/  FFMA.FTZ R43, R59, R106, R42 ;  /* 0x0000006a3b2b7223 */ /* 0x000fe2000001002a */
[----:B------:R-:W-:Y:S01]  /*2f60*/  LEA.HI R100, R44, R44, RZ, 0x1b ;  /* 0x0000002c2c647211 */ /* 0x000fe200078fd8ff */
[----:B------:R-:W-:Y:S01]  /*2f70*/  FMUL.FTZ R47, R62, R47 ;  /* 0x0000002f3e2f7220 */ /* 0x000fe20000410000 */
[----:B------:R-:W-:Y:S01]  /*2f80*/  LEA R46, R46, UR23, 0x2 ;  /* 0x000000172e2e7c11 */ /* 0x000fe2000f8e10ff */
[----:B------:R-:W-:Y:S01]  /*2f90*/  FFMA.FTZ R42, R58, R109, R43 ;  /* 0x0000006d3a2a7223 */ /* 0x000fe2000001002b */
[----:B------:R-:W-:-:S02]  /*2fa0*/  @!UP0 ULEA UR30, UR8, UR23, 0x3 ;  /* 0x00000017081e8291 */ /* 0x000fc4000f8e18ff */
[----:B------:R-:W-:Y:S01]  /*2fb0*/  LEA R100, R100, UR23, 0x2 ;  /* 0x0000001764647c11 */ /* 0x000fe2000f8e10ff */
[----:B------:R-:W-:Y:S01]  /*2fc0*/  FMUL.FTZ R91, R130, UR51 ;  /* 0x00000033825b7c20 */ /* 0x000fe20008410000 */
[----:B------:R-:W-:Y:S01]  /*2fd0*/  FFMA.FTZ R43, R57, R108, R42 ;  /* 0x0000006c392b7223 */ /* 0x000fe2000001002a */
[----:B------:R-:W-:Y:S01]  /*2fe0*/  FMUL.FTZ R103, R128, UR51 ;  /* 0x0000003380677c20 */ /* 0x000fe20008410000 */
[----:B------:R-:W-:Y:S01]  /*2ff0*/  FMUL.FTZ R45, R134, UR51 ;  /* 0x00000033862d7c20 */ /* 0x000fe20008410000 */
[----:B------:R-:W-:Y:S01]  /*3000*/  FMUL.FTZ R91, R60, R91 ;  /* 0x0000005b3c5b7220 */ /* 0x000fe20000410000 */
[----:B------:R-:W-:Y:S01]  /*3010*/  FFMA.FTZ R42, R56, R111, R43 ;  /* 0x0000006f382a7223 */ /* 0x000fe2000001002b */
[----:B------:R-:W-:Y:S01]  /*3020*/  FMUL.FTZ R103, R58, R103 ;  /* 0x000000673a677220 */ /* 0x000fe20000410000 */
[----:B0-----:R0:W-:Y:S01]  /*3030*/  @!P2 STS.64 [UR30+0x45e0], R40 ;  /* 0x0045e028ff00a988 */ /* 0x0011e20008000a1e */
[----:B------:R-:W-:Y:S01]  /*3040*/  FMUL.FTZ R45, R64, R45 ;  /* 0x0000002d402d7220 */ /* 0x000fe20000410000 */
[----:B------:R-:W-:Y:S01]  /*3050*/  FFMA.FTZ R43, R55, R110, R42 ;  /* 0x0000006e372b7223 */ /* 0x000fe2000001002a */
[----:B------:R-:W-:Y:S01]  /*3060*/  FFMA.FTZ R104, -R15, R78, R133 ;  /* 0x0000004e0f687223 */ /* 0x000fe20000010185 */
[----:B------:R-:W-:Y:S01]  /*3070*/  FFMA.FTZ R130, -R12, R75, R130 ;  /* 0x0000004b0c827223 */ /* 0x000fe20000010182 */
[----:B------:R-:W-:Y:S01]  /*3080*/  FFMA.FTZ R128, -R10, R73, R128 ;  /* 0x000000490a807223 */ /* 0x000fe20000010180 */
[----:B------:R-:W-:Y:S01]  /*3090*/  FFMA.FTZ R42, R54, R113, R43 ;  /* 0x00000071362a7223 */ /* 0x000fe2000001002b */
[----:B------:R-:W2:Y:S01]  /*30a0*/  S2UR UR30, SR_CTAID.X ;  /* 0x00000000001e79c3 */ /* 0x000ea20000002500 */
[----:B------:R-:W-:Y:S01]  /*30b0*/  FMUL.FTZ R113, R120, UR51 ;  /* 0x0000003378717c20 */ /* 0x000fe20008410000 */
[----:B------:R-:W-:Y:S01]  /*30c0*/  ULEA UR34, UR10, 0xfffff800, 0xb ;  /* 0xfffff8000a227891 */ /* 0x000fe2000f8e58ff */
[----:B------:R-:W-:Y:S01]  /*30d0*/  FFMA.FTZ R43, R53, R112, R42 ;  /* 0x00000070352b7223 */ /* 0x000fe2000001002a */
[----:B0-----:R-:W-:Y:S01]  /*30e0*/  FMUL.FTZ R40, R131, UR51 ;  /* 0x0000003383287c20 */ /* 0x001fe20008410000 */
[----:B------:R-:W-:Y:S01]  /*30f0*/  FFMA.FTZ R131, -R13, R76, R131 ;  /* 0x0000004c0d837223 */ /* 0x000fe20000010183 */
[----:B------:R-:W-:Y:S01]  /*3100*/  FMUL.FTZ R113, R50, R113 ;  /* 0x0000007132717220 */ /* 0x000fe20000410000 */
[----:B------:R-:W-:Y:S01]  /*3110*/  FFMA.FTZ R42, R52, R115, R43 ;  /* 0x00000073342a7223 */ /* 0x000fe2000001002b */
[----:B------:R-:W-:Y:S01]  /*3120*/  FMUL.FTZ R87, R61, R40 ;  /* 0x000000283d577220 */ /* 0x000fe20000410000 */
[----:B------:R-:W-:Y:S01]  /*3130*/  FMUL.FTZ R40, R127, UR51 ;  /* 0x000000337f287c20 */ /* 0x000fe20008410000 */
[----:B------:R-:W-:Y:S01]  /*3140*/  FFMA.FTZ R127, -R9, R72, R127 ;  /* 0x00000048097f7223 */ /* 0x000fe2000001017f */
[----:B------:R-:W-:Y:S01]  /*3150*/  FFMA.FTZ R43, R51, R114, R42 ;  /* 0x00000072332b7223 */ /* 0x000fe2000001002a */
[----:B------:R-:W-:Y:S01]  /*3160*/  FMUL.FTZ R42, R133, UR51 ;  /* 0x00000033852a7c20 */ /* 0x000fe20008410000 */
[----:B------:R-:W-:Y:S01]  /*3170*/  LOP3.LUT R133, R83, UR34, RZ, 0xfc, !PT ;  /* 0x0000002253857c12 */ /* 0x000fe2000f8efcff */
[----:B-1----:R-:W-:Y:S01]  /*3180*/  FFMA.FTZ R116, R118, R116, R149 ;  /* 0x0000007476747223 */ /* 0x002fe20000010095 */
[----:B------:R-:W-:Y:S01]  /*3190*/  FFMA.FTZ R86, R50, R86, R43 ;  /* 0x0000005632567223 */ /* 0x000fe2000001002b */
[----:B------:R-:W-:Y:S01]  /*31a0*/  FMUL.FTZ R43, R150, UR51 ;  /* 0x00000033962b7c20 */ /* 0x000fe20008410000 */
[----:B------:R-:W-:Y:S01]  /*31b0*/  FMUL.FTZ R41, R63, R42 ;  /* 0x0000002a3f297220 */ /* 0x000fe20000410000 */
[----:B------:R-:W-:Y:S01]  /*31c0*/  FFMA.FTZ R148, R105, R116, R148 ;  /* 0x0000007469947223 */ /* 0x000fe20000010094 */
[----:B------:R-:W-:Y:S01]  /*31d0*/  FMUL.FTZ R42, R129, UR51 ;  /* 0x00000033812a7c20 */ /* 0x000fe20008410000 */
[----:B------:R-:W-:Y:S01]  /*31e0*/  FMUL.FTZ R43, R0, R43 ;  /* 0x0000002b002b7220 */ /* 0x000fe20000410000 */
[----:B------:R-:W-:Y:S01]  /*31f0*/  FFMA.FTZ R129, -R11, R74, R129 ;  /* 0x0000004a0b817223 */ /* 0x000fe20000010181 */
[----:B------:R-:W-:Y:S01]  /*3200*/  FFMA.FTZ R101, R101, R148, R147 ;  /* 0x0000009465657223 */ /* 0x000fe20000010093 */
[----:B------:R-:W-:Y:S01]  /*3210*/  FFMA.FTZ R120, -R2, R65, R120 ;  /* 0x0000004102787223 */ /* 0x000fe20000010178 */
[----:B------:R-:W-:Y:S01]  /*3220*/  MOV R117, UR44 ;  /* 0x0000002c00757c02 */ /* 0x000fe20008000f00 */
[----:B------:R0:W-:Y:S01]  /*3230*/  STS [R46+0x1090], R43 ;  /* 0x0010902b2e007388 */ /* 0x0001e20000000800 */
[----:B------:R-:W-:Y:S01]  /*3240*/  FFMA.FTZ R92, R92, R101, R146 ;  /* 0x000000655c5c7223 */ /* 0x000fe20000010092 */
[----:B------:R-:W-:Y:S01]  /*3250*/  IADD3 R133, PT, PT, -R133, UR50, RZ ;  /* 0x0000003285857c10 */ /* 0x000fe2000fffe1ff */
[----:B------:R-:W-:Y:S01]  /*3260*/  BSSY.RECONVERGENT B0, `(.L_x_1982) ;  /* 0x0000093000007945 */ /* 0x000fe20003800200 */
[----:B------:R1:W-:Y:S01]  /*3270*/  STS [R100+0x109c], R47 ;  /* 0x00109c2f64007388 */ /* 0x0003e20000000800 */
[----:B------:R-:W-:Y:S01]  /*3280*/  FFMA.FTZ R93, R93, R92, R145 ;  /* 0x0000005c5d5d7223 */ /* 0x000fe20000010091 */
[----:B------:R-:W-:-:S02]  /*3290*/  ISETP.GE.AND P6, PT, R133, 0x1, PT ;  /* 0x000000018500780c */ /* 0x000fc40003fc6270 */
[----:B------:R3:W-:Y:S01]  /*32a0*/  STS [R100+0x1098], R41 ;  /* 0x0010982964007388 */ /* 0x0007e20000000800 */
[----:B------:R-:W-:Y:S01]  /*32b0*/  FFMA.FTZ R94, R94, R93, R144 ;  /* 0x0000005d5e5e7223 */ /* 0x000fe20000010090 */
[----:B0-----:R-:W-:Y:S01]  /*32c0*/  FMUL.FTZ R43, R59, R42 ;  /* 0x0000002a3b2b7220 */ /* 0x001fe20000410000 */
[----:B------:R-:W-:Y:S01]  /*32d0*/  FMUL.FTZ R42, R125, UR51 ;  /* 0x000000337d2a7c20 */ /* 0x000fe20008410000 */
[----:B------:R0:W-:Y:S01]  /*32e0*/  STS [R100+0x10a4], R91 ;  /* 0x0010a45b64007388 */ /* 0x0001e20000000800 */
[----:B------:R-:W-:Y:S01]  /*32f0*/  FFMA.FTZ R95, R95, R94, R143 ;  /* 0x0000005e5f5f7223 */ /* 0x000fe2000001008f */
[----:B-1----:R-:W-:Y:S01]  /*3300*/  FMUL.FTZ R47, R124, UR51 ;  /* 0x000000337c2f7c20 */ /* 0x002fe20008410000 */
[----:B------:R-:W-:Y:S01]  /*3310*/  FFMA.FTZ R125, -R7, R70, R125 ;  /* 0x00000046077d7223 */ /* 0x000fe2000001017d */
[----:B------:R1:W-:Y:S01]  /*3320*/  STS [R100+0x10a8], R43 ;  /* 0x0010a82b64007388 */ /* 0x0003e20000000800 */
[----:B------:R-:W-:Y:S01]  /*3330*/  FFMA.FTZ R96, R96, R95, R142 ;  /* 0x0000005f60607223 */ /* 0x000fe2000001008e */
[----:B---3--:R-:W-:Y:S01]  /*3340*/  FMUL.FTZ R41, R57, R40 ;  /* 0x0000002839297220 */ /* 0x008fe20000410000 */
[----:B------:R-:W-:Y:S01]  /*3350*/  FMUL.FTZ R40, R123, UR51 ;  /* 0x000000337b287c20 */ /* 0x000fe20008410000 */
[----:B------:R3:W-:Y:S01]  /*3360*/  STS [R100+0x10a0], R87 ;  /* 0x0010a05764007388 */ /* 0x0007e20000000800 */
[----:B------:R-:W-:Y:S01]  /*3370*/  FFMA.FTZ R97, R97, R96, R141 ;  /* 0x0000006061617223 */ /* 0x000fe2000001008d */
[----:B0-----:R-:W-:Y:S01]  /*3380*/  FMUL.FTZ R91, R55, R42 ;  /* 0x0000002a375b7220 */ /* 0x001fe20000410000 */
[----:B------:R-:W-:Y:S01]  /*3390*/  FMUL.FTZ R105, R53, R40 ;  /* 0x0000002835697220 */ /* 0x000fe20000410000 */
[----:B------:R-:W-:Y:S01]  /*33a0*/  STS [R100+0x10b0], R41 ;  /* 0x0010b02964007388 */ /* 0x000fe20000000800 */
[----:B------:R-:W-:Y:S01]  /*33b0*/  FFMA.FTZ R98, R98, R97, R140 ;  /* 0x0000006162627223 */ /* 0x000fe2000001008c */
[----:B-1----:R-:W-:Y:S01]  /*33c0*/  FMUL.FTZ R43, R54, R47 ;  /* 0x0000002f362b7220 */ /* 0x002fe20000410000 */
[----:B------:R-:W-:Y:S01]  /*33d0*/  FFMA.FTZ R47, -R17, R80, R150 ;  /* 0x00000050112f7223 */ /* 0x000fe20000010196 */
[----:B------:R0:W-:Y:S01]  /*33e0*/  STS [R100+0x10ac], R103 ;  /* 0x0010ac6764007388 */ /* 0x0001e20000000800 */
[----:B------:R-:W-:Y:S01]  /*33f0*/  FFMA.FTZ R99, R99, R98, R139 ;  /* 0x0000006263637223 */ /* 0x000fe2000001008b */
[----:B---3--:R-:W-:Y:S01]  /*3400*/  FFMA.FTZ R87, -R16, R79, R134 ;  /* 0x0000004f10577223 */ /* 0x008fe20000010186 */
[----:B------:R-:W-:Y:S01]  /*3410*/  FMUL.FTZ R42, R121, UR51 ;  /* 0x00000033792a7c20 */ /* 0x000fe20008410000 */
[----:B------:R1:W-:Y:S01]  /*3420*/  STS [R100+0x10b8], R91 ;  /* 0x0010b85b64007388 */ /* 0x0003e20000000800 */
[----:B------:R-:W-:Y:S01]  /*3430*/  FFMA.FTZ R84, R84, R99, R138 ;  /* 0x0000006354547223 */ /* 0x000fe2000001008a */
[----:B------:R-:W-:Y:S01]  /*3440*/  FMUL.FTZ R108, R9, R96 ;  /* 0x00000060096c7220 */ /* 0x000fe20000410000 */
[----:B------:R-:W-:Y:S01]  /*3450*/  FMUL.FTZ R111, R51, R42 ;  /* 0x0000002a336f7220 */ /* 0x000fe20000410000 */
[----:B------:R3:W-:Y:S01]  /*3460*/  STS [R100+0x1094], R45 ;  /* 0x0010942d64007388 */ /* 0x0007e20000000800 */
[-C--:B------:R-:W-:Y:S01]  /*3470*/  FFMA.FTZ R85, R85, R84.reuse, R137 ;  /* 0x0000005455557223 */ /* 0x080fe20000010089 */
[----:B0-----:R-:W-:Y:S01]  /*3480*/  FMUL.FTZ R103, R122, UR51 ;  /* 0x000000337a677c20 */ /* 0x001fe20008410000 */
[----:B------:R-:W-:Y:S01]  /*3490*/  FMUL.FTZ R44, R13, R84 ;  /* 0x000000540d2c7220 */ /* 0x000fe20000410000 */
[----:B------:R0:W-:Y:S01]  /*34a0*/  STS [R100+0x10c0], R105 ;  /* 0x0010c06964007388 */ /* 0x0001e20000000800 */
[----:B------:R-:W-:Y:S01]  /*34b0*/  FFMA.FTZ R88, R88, R85, R136 ;  /* 0x0000005558587223 */ /* 0x000fe20000010088 */
[----:B------:R-:W-:Y:S01]  /*34c0*/  FMUL.FTZ R107, R52, R103 ;  /* 0x00000067346b7220 */ /* 0x000fe20000410000 */
[C---:B------:R-:W-:Y:S01]  /*34d0*/  FFMA.FTZ R103, -R14.reuse, R77, R132 ;  /* 0x0000004d0e677223 */ /* 0x040fe20000010184 */
[----:B------:R-:W-:Y:S01]  /*34e0*/  FMUL.FTZ R106, R14, R85 ;  /* 0x000000550e6a7220 */ /* 0x000fe20000410000 */
[-C--:B------:R-:W-:Y:S01]  /*34f0*/  FFMA.FTZ R89, R89, R88.reuse, R135 ;  /* 0x0000005859597223 */ /* 0x080fe20000010087 */
[----:B-1----:R-:W-:Y:S01]  /*3500*/  FMUL.FTZ R91, R15, R88 ;  /* 0x000000580f5b7220 */ /* 0x002fe20000410000 */
[----:B---3--:R-:W-:Y:S01]  /*3510*/  FMUL.FTZ R45, R126, UR51 ;  /* 0x000000337e2d7c20 */ /* 0x008fe20008410000 */
[----:B------:R1:W-:Y:S01]  /*3520*/  STS [R100+0x10c4], R107 ;  /* 0x0010c46b64007388 */ /* 0x0003e20000000800 */
[-C--:B------:R-:W-:Y:S01]  /*3530*/  FFMA.FTZ R90, R90, R89.reuse, R119 ;  /* 0x000000595a5a7223 */ /* 0x080fe20000010077 */
[----:B------:R-:W-:Y:S01]  /*3540*/  FMUL.FTZ R102, R16, R89 ;  /* 0x0000005910667220 */ /* 0x000fe20000410000 */
[----:B------:R-:W-:Y:S01]  /*3550*/  FMUL.FTZ R45, R56, R45 ;  /* 0x0000002d382d7220 */ /* 0x000fe20000410000 */
[----:B0-----:R-:W-:Y:S01]  /*3560*/  FMUL.FTZ R105, R10, R97 ;  /* 0x000000610a697220 */ /* 0x001fe20000410000 */
[----:B------:R-:W-:Y:S01]  /*3570*/  FMUL.FTZ R46, R17, R90 ;  /* 0x0000005a112e7220 */ /* 0x000fe20000410000 */
[----:B------:R-:W-:Y:S01]  /*3580*/  STS [R100+0x10bc], R43 ;  /* 0x0010bc2b64007388 */ /* 0x000fe20000000800 */
[C---:B------:R-:W-:Y:S01]  /*3590*/  FFMA.FTZ R126, -R8.reuse, R71, R126 ;  /* 0x00000047087e7223 */ /* 0x040fe2000001017e */
[----:B------:R-:W-:Y:S01]  /*35a0*/  FMUL.FTZ R109, R8, R95 ;  /* 0x0000005f086d7220 */ /* 0x000fe20000410000 */
[----:B------:R-:W-:Y:S01]  /*35b0*/  FFMA.FTZ R41, R46, R47, RZ ;  /* 0x0000002f2e297223 */ /* 0x000fe200000100ff */
[----:B------:R0:W-:Y:S01]  /*35c0*/  STS [R100+0x10b4], R45 ;  /* 0x0010b42d64007388 */ /* 0x0001e20000000800 */
[----:B-1----:R-:W-:Y:S01]  /*35d0*/  FMUL.FTZ R107, R11, R98 ;  /* 0x000000620b6b7220 */ /* 0x002fe20000410000 */
[----:B------:R-:W-:Y:S01]  /*35e0*/  FMUL.FTZ R110, R7, R94 ;  /* 0x0000005e076e7220 */ /* 0x000fe20000410000 */
[----:B------:R-:W-:Y:S01]  /*35f0*/  FFMA.FTZ R40, R102, R87, R41 ;  /* 0x0000005766287223 */ /* 0x000fe20000010029 */
[----:B------:R1:W-:Y:S01]  /*3600*/  STS [R100+0x10c8], R111 ;  /* 0x0010c86f64007388 */ /* 0x0003e20000000800 */
[----:B------:R-:W-:Y:S01]  /*3610*/  FFMA.FTZ R124, -R6, R69, R124 ;  /* 0x00000045067c7223 */ /* 0x000fe2000001017c */
[----:B------:R-:W-:Y:S01]  /*3620*/  FFMA.FTZ R123, -R5, R68, R123 ;  /* 0x00000044057b7223 */ /* 0x000fe2000001017b */
[----:B------:R-:W-:Y:S01]  /*3630*/  FFMA.FTZ R41, R91, R104, R40 ;  /* 0x000000685b297223 */ /* 0x000fe20000010028 */
[----:B------:R3:W-:Y:S01]  /*3640*/  STS [R100+0x10cc], R113 ;  /* 0x0010cc7164007388 */ /* 0x0007e20000000800 */
[----:B------:R-:W-:Y:S01]  /*3650*/  FFMA.FTZ R121, -R3, R66, R121 ;  /* 0x0000004203797223 */ /* 0x000fe20000010179 */
[----:B0-----:R-:W-:Y:S01]  /*3660*/  FMUL.FTZ R45, R12, R99 ;  /* 0x000000630c2d7220 */ /* 0x001fe20000410000 */
[----:B------:R-:W-:Y:S01]  /*3670*/  FFMA.FTZ R41, R106, R103, R41 ;  /* 0x000000676a297223 */ /* 0x000fe20000010029 */
[----:B------:R-:W-:Y:S01]  /*3680*/  FFMA.FTZ R122, -R4, R67, R122 ;  /* 0x00000043047a7223 */ /* 0x000fe2000001017a */
[----:B------:R-:W-:Y:S01]  /*3690*/  IADD3 R114, PT, PT, R83, 0x180, RZ ;  /* 0x0000018053727810 */ /* 0x000fe20007ffe0ff */
[----:B-1----:R-:W-:Y:S01]  /*36a0*/  FMUL.FTZ R111, R93, UR35 ;  /* 0x000000235d6f7c20 */ /* 0x002fe20008410000 */
[----:B------:R-:W-:Y:S01]  /*36b0*/  FFMA.FTZ R40, R44, R131, R41 ;  /* 0x000000832c287223 */ /* 0x000fe20000010029 */
[----:B------:R-:W-:Y:S01]  /*36c0*/  ISETP.GE.AND P5, PT, R133, 0x81, PT ;  /* 0x000000818500780c */ /* 0x000fe20003fa6270 */
[----:B------:R-:W-:Y:S01]  /*36d0*/  FMUL.FTZ R134, R94, UR35 ;  /* 0x000000235e867c20 */ /* 0x000fe20008410000 */
[----:B------:R-:W-:Y:S01]  /*36e0*/  FMUL.FTZ R112, R124, R111 ;  /* 0x0000006f7c707220 */ /* 0x000fe20000410000 */
[----:B------:R-:W-:Y:S01]  /*36f0*/  FFMA.FTZ R42, R45, R130, R40 ;  /* 0x000000822d2a7223 */ /* 0x000fe20000010028 */
[----:B------:R-:W-:Y:S01]  /*3700*/  FMUL.FTZ R111, R5, R92 ;  /* 0x0000005c056f7220 */ /* 0x000fe20000410000 */
[----:B------:R-:W2:Y:S01]  /*3710*/  LDC.64 R40, c[0x0][0x4d8] ;  /* 0x00013600ff287b82 */ /* 0x000ea20000000a00 */
[----:B------:R-:W-:Y:S01]  /*3720*/  LEA.HI R136, R114, R83, RZ, 0x1b ;  /* 0x0000005372887211 */ /* 0x000fe200078fd8ff */
[----:B------:R-:W-:Y:S01]  /*3730*/  FFMA.FTZ R42, R107, R129, R42 ;  /* 0x000000816b2a7223 */ /* 0x000fe2000001002a */
[----:B------:R-:W-:-:S05]  /*3740*/  FADD.FTZ R21, R111, R21 ;  /* 0x000000156f157221 */ /* 0x000fca0000010000 */
[----:B------:R-:W-:Y:S01]  /*3750*/  BAR.SYNC.DEFER_BLOCKING 0x0 ;  /* 0x0000000000007b1d */ /* 0x000fe20000010000 */
[----:B------:R-:W-:Y:S01]  /*3760*/  ISETP.GE.AND P4, PT, R133, 0x101, PT ;  /* 0x000001018500780c */ /* 0x000fe20003f86270 */
[----:B------:R-:W-:Y:S01]  /*3770*/  FFMA.FTZ R43, R105, R128, R42 ;  /* 0x00000080692b7223 */ /* 0x000fe2000001002a */
[----:B------:R-:W-:Y:S01]  /*3780*/  ISETP.GE.AND P3, PT, R133, 0x181, PT ;  /* 0x000001818500780c */ /* 0x000fe20003f66270 */
[----:B------:R-:W-:Y:S01]  /*3790*/  FMUL.FTZ R132, R96, UR35 ;  /* 0x0000002360847c20 */ /* 0x000fe20008410000 */
[----:B------:R-:W-:Y:S01]  /*37a0*/  FMUL.FTZ R119, R97, UR35 ;  /* 0x0000002361777c20 */ /* 0x000fe20008410000 */
[----:B------:R-:W-:Y:S01]  /*37b0*/  FFMA.FTZ R42, R108, R127, R43 ;  /* 0x0000007f6c2a7223 */ /* 0x000fe2000001002b */
[----:B------:R-:W-:-:S03]  /*37c0*/  FMUL.FTZ R114, R89, UR35 ;  /* 0x0000002359727c20 */ /* 0x000fc60008410000 */
[----:B------:R-:W-:Y:S01]  /*37d0*/  FFMA.FTZ R43, R109, R126, R42 ;  /* 0x0000007e6d2b7223 */ /* 0x000fe2000001002a */
[----:B------:R-:W-:-:S03]  /*37e0*/  FMUL.FTZ R42, R6, R93 ;  /* 0x0000005d062a7220 */ /* 0x000fc60000410000 */
[----:B------:R-:W-:Y:S01]  /*37f0*/  FFMA.FTZ R43, R110, R125, R43 ;  /* 0x0000007d6e2b7223 */ /* 0x000fe2000001002b */
[----:B------:R-:W-:-:S03]  /*3800*/  FADD.FTZ R22, R42, R22 ;  /* 0x000000162a167221 */ /* 0x000fc60000010000 */
[----:B------:R-:W-:Y:S01]  /*3810*/  FFMA.FTZ R124, R42, R124, R43 ;  /* 0x0000007c2a7c7223 */ /* 0x000fe2000001002b */
[----:B------:R-:W-:Y:S02]  /*3820*/  MOV R42, R83 ;  /* 0x00000053002a7202 */ /* 0x000fe40000000f00 */
[----:B------:R-:W-:Y:S01]  /*3830*/  MOV R43, RZ ;  /* 0x000000ff002b7202 */ /* 0x000fe20000000f00 */
[----:B------:R-:W-:Y:S01]  /*3840*/  FFMA.FTZ R124, R111, R123, R124 ;  /* 0x0000007b6f7c7223 */ /* 0x000fe2000001007c */
[----:B------:R-:W-:Y:S01]  /*3850*/  FMUL.FTZ R111, R101, UR35 ;  /* 0x00000023656f7c20 */ /* 0x000fe20008410000 */
[----:B--2---:R-:W-:-:S04]  /*3860*/  IMAD.WIDE.U32 R42, R40, UR30, R42 ;  /* 0x0000001e282a7c25 */ /* 0x004fc8000f8e002a */
[----:B------:R-:W-:Y:S01]  /*3870*/  FMUL.FTZ R40, R92, UR35 ;  /* 0x000000235c287c20 */ /* 0x000fe20008410000 */
[----:B------:R-:W-:Y:S01]  /*3880*/  FMUL.FTZ R118, R122, R111 ;  /* 0x0000006f7a767220 */ /* 0x000fe20000410000 */
[----:B------:R-:W-:Y:S01]  /*3890*/  IMAD R43, R41, UR30, R43 ;  /* 0x0000001e292b7c24 */ /* 0x000fe2000f8e022b */
[----:B------:R-:W-:Y:S01]  /*38a0*/  MOV R41, UR42 ;  /* 0x0000002a00297c02 */ /* 0x000fe20008000f00 */
[----:B---3--:R-:W-:Y:S01]  /*38b0*/  FMUL.FTZ R113, R123, R40 ;  /* 0x000000287b717220 */ /* 0x008fe20000410000 */
[----:B------:R-:W-:Y:S01]  /*38c0*/  FMUL.FTZ R40, R148, UR35 ;  /* 0x0000002394287c20 */ /* 0x000fe20008410000 */
[----:B------:R-:W-:Y:S01]  /*38d0*/  USHF.R.S32.HI UR30, URZ, 0x1f, UR9 ;  /* 0x0000001fff1e7899 */ /* 0x000fe20008011409 */
[----:B------:R-:W-:Y:S01]  /*38e0*/  FMUL.FTZ R123, R95, UR35 ;  /* 0x000000235f7b7c20 */ /* 0x000fe20008410000 */
[----:B------:R-:W-:-:S04]  /*38f0*/  IMAD.WIDE.U32 R42, R41, UR9, R42 ;  /* 0x00000009292a7c25 */ /* 0x000fc8000f8e002a */
[----:B------:R-:W-:Y:S01]  /*3900*/  FMUL.FTZ R115, R121, R40 ;  /* 0x0000002879737220 */ /* 0x000fe20000410000 */
[----:B------:R-:W-:Y:S01]  /*3910*/  FMUL.FTZ R41, R4, R101 ;  /* 0x0000006504297220 */ /* 0x000fe20000410000 */
[----:B------:R-:W-:Y:S02]  /*3920*/  UIMAD UR30, UR30, UR42, URZ ;  /* 0x0000002a1e1e72a4 */ /* 0x000fe4000f8e02ff */
[----:B------:R-:W-:Y:S01]  /*3930*/  FFMA.FTZ R115, R66, R148, R115 ;  /* 0x0000009442737223 */ /* 0x000fe20000010073 */
[----:B------:R-:W-:Y:S01]  /*3940*/  IADD3 R40, P2, PT, R42, UR34, RZ ;  /* 0x000000222a287c10 */ /* 0x000fe2000ff5e0ff */
[----:B------:R-:W-:Y:S01]  /*3950*/  FFMA.FTZ R111, R41, R122, R124 ;  /* 0x0000007a296f7223 */ /* 0x000fe2000001007c */
[----:B------:R-:W-:Y:S01]  /*3960*/  FMUL.FTZ R148, R3, R148 ;  /* 0x0000009403947220 */ /* 0x000fe20000410000 */
[----:B------:R-:W-:Y:S01]  /*3970*/  IADD3 R42, PT, PT, R83, 0x80, RZ ;  /* 0x00000080532a7810 */ /* 0x000fe20007ffe0ff */
[----:B------:R-:W-:Y:S01]  /*3980*/  UIMAD UR30, UR9, UR43, UR30 ;  /* 0x0000002b091e72a4 */ /* 0x000fe2000f8e021e */
[----:B------:R-:W-:Y:S01]  /*3990*/  FADD.FTZ R20, R41, R20 ;  /* 0x0000001429147221 */ /* 0x000fe20000010000 */
[----:B------:R-:W-:Y:S01]  /*39a0*/  FFMA.FTZ R100, R148, R121, R111 ;  /* 0x0000007994647223 */ /* 0x000fe2000001006f */
[----:B------:R-:W-:Y:S01]  /*39b0*/  LEA.HI R111, R42, R83, RZ, 0x1b ;  /* 0x000000532a6f7211 */ /* 0x000fe200078fd8ff */
[----:B------:R-:W-:Y:S01]  /*39c0*/  FMUL.FTZ R121, R2, R116 ;  /* 0x0000007402797220 */ /* 0x000fe20000410000 */
[----:B------:R-:W-:Y:S01]  /*39d0*/  FMUL.FTZ R122, R98, UR35 ;  /* 0x00000023627a7c20 */ /* 0x000fe20008410000 */
[----:B------:R-:W-:Y:S01]  /*39e0*/  IADD3.X R41, PT, PT, R43, UR30, RZ, P2, !PT ;  /* 0x0000001e2b297c10 */ /* 0x000fe200097fe4ff */
[----:B------:R-:W-:Y:S01]  /*39f0*/  FMUL.FTZ R43, R116, UR35 ;  /* 0x00000023742b7c20 */ /* 0x000fe20008410000 */
[----:B------:R-:W-:Y:S01]  /*3a00*/  LEA R135, R111, UR23, 0x2 ;  /* 0x000000176f877c11 */ /* 0x000fe2000f8e10ff */
[----:B------:R-:W-:Y:S01]  /*3a10*/  FFMA.FTZ R111, R121, R120, R100 ;  /* 0x00000078796f7223 */ /* 0x000fe20000010064 */
[----:B------:R-:W-:Y:S01]  /*3a20*/  IADD3 R100, PT, PT, R83, 0x100, RZ ;  /* 0x0000010053647810 */ /* 0x000fe20007ffe0ff */
[----:B------:R-:W-:Y:S01]  /*3a30*/  FMUL.FTZ R124, R120, R43 ;  /* 0x0000002b787c7220 */ /* 0x000fe20000410000 */
[----:B------:R-:W-:Y:S01]  /*3a40*/  IMAD.WIDE.U32 R42, R117, UR8, R40 ;  /* 0x00000008752a7c25 */ /* 0x000fe2000f8e0028 */
[----:B------:R-:W-:Y:S01]  /*3a50*/  MOV R41, UR45 ;  /* 0x0000002d00297c02 */ /* 0x000fe20008000f00 */
[----:B------:R-:W0:Y:S02]  /*3a60*/  LDS R135, [R135+0x1290] ;  /* 0x0012900087877984 */ /* 0x000e240000000800 */
[----:B------:R-:W-:Y:S01]  /*3a70*/  FFMA.FTZ R124, R65, R116, R124 ;  /* 0x00000074417c7223 */ /* 0x000fe2000001007c */
[----:B------:R-:W-:Y:S01]  /*3a80*/  FMUL.FTZ R117, R99, UR35 ;  /* 0x0000002363757c20 */ /* 0x000fe20008410000 */
[----:B------:R-:W-:Y:S01]  /*3a90*/  LEA R40, P2, R42, UR46, 0x2 ;  /* 0x0000002e2a287c11 */ /* 0x000fe2000f8410ff */
[----:B------:R-:W-:-:S02]  /*3aa0*/  IMAD R41, R41, UR8, R43 ;  /* 0x0000000829297c24 */ /* 0x000fc4000f8e022b */
[----:B------:R-:W-:Y:S01]  /*3ab0*/  FMUL.FTZ R120, R84, UR35 ;  /* 0x0000002354787c20 */ /* 0x000fe20008410000 */
[----:B------:R-:W-:Y:S01]  /*3ac0*/  FMUL.FTZ R116, R85, UR35 ;  /* 0x0000002355747c20 */ /* 0x000fe20008410000 */
[----:B------:R-:W-:Y:S01]  /*3ad0*/  FMUL.FTZ R43, R88, UR35 ;  /* 0x00000023582b7c20 */ /* 0x000fe20008410000 */
[----:B------:R-:W-:Y:S02]  /*3ae0*/  LEA.HI.X R41, R42, UR47, R41, 0x2, P2 ;  /* 0x0000002f2a297c11 */ /* 0x000fe400090f1429 */
[----:B------:R-:W-:Y:S02]  /*3af0*/  LEA.HI R42, R100, R83, RZ, 0x1b ;  /* 0x00000053642a7211 */ /* 0x000fe400078fd8ff */
[----:B------:R-:W-:Y:S02]  /*3b00*/  IADD3 R100, PT, PT, R83, 0x200, RZ ;  /* 0x0000020053647810 */ /* 0x000fe40007ffe0ff */
[----:B------:R-:W-:Y:S01]  /*3b10*/  LEA R139, R42, UR23, 0x2 ;  /* 0x000000172a8b7c11 */ /* 0x000fe2000f8e10ff */
[----:B------:R-:W-:Y:S01]  /*3b20*/  FMUL.FTZ R42, R90, UR35 ;  /* 0x000000235a2a7c20 */ /* 0x000fe20008410000 */
[----:B------:R-:W-:Y:S01]  /*3b30*/  ISETP.GE.AND P2, PT, R133, 0x201, PT ;  /* 0x000002018500780c */ /* 0x000fe20003f46270 */
[----:B------:R-:W-:-:S12]  /*3b40*/  @!P6 BRA `(.L_x_1983) ;  /* 0x000000000010e947 */ /* 0x000fd80003800000 */
[----:B------:R-:W-:-:S04]  /*3b50*/  LEA.HI R137, R83, R83, RZ, 0x1b ;  /* 0x0000005353897211 */ /* 0x000fc800078fd8ff */
[----:B------:R-:W-:-:S06]  /*3b60*/  LEA R137, R137, UR23, 0x2 ;  /* 0x0000001789897c11 */ /* 0x000fcc000f8e10ff */
[----:B------:R-:W1:Y:S04]  /*3b70*/  LDS R137, [R137+0x1090] ;  /* 0x0010900089897984 */ /* 0x000e680000000800 */
[----:B-1----:R1:W-:Y:S02]  /*3b80*/  REDG.E.ADD.F32.FTZ.RN.STRONG.GPU desc[UR32][R40.64], R137 ;  /* 0x00000089280079a6 */ /* 0x0023e4000c12f320 */
.L_x_1983:
[----:B------:R-:W-:Y:S05]  /*3b90*/  BSYNC.RECONVERGENT B0 ;  /* 0x0000000000007941 */ /* 0x000fea0003800200 */
.L_x_1982:
[----:B------:R-:W-:Y:S01]  /*3ba0*/  BSSY.RECONVERGENT B0, `(.L_x_1984) ;  /* 0x0000004000007945 */ /* 0x000fe20003800200 */
[----:B------:R-:W-:-:S03]  /*3bb0*/  ISETP.GE.AND P6, PT, R133, 0x281, PT ;  /* 0x000002818500780c */ /* 0x000fc60003fc6270 */
[----:B------:R-:W-:Y:S10]  /*3bc0*/  @!P5 BRA `(.L_x_1985) ;  /* 0x000000000004d947 */ /* 0x000ff40003800000 */
[----:B0-----:R2:W-:Y:S02]  /*3bd0*/  REDG.E.ADD.F32.FTZ.RN.STRONG.GPU desc[UR32][R40.64+0x200], R135 ;  /* 0x00020087280079a6 */ /* 0x0015e4000c12f320 */
.L_x_1985:
[----:B------:R-:W-:Y:S05]  /*3be0*/  BSYNC.RECONVERGENT B0 ;  /* 0x0000000000007941 */ /* 0x000fea0003800200 */
.L_x_1984:
[----:B0-2---:R0:W2:Y:S01]  /*3bf0*/  LDS R135, [R139+0x1490] ;  /* 0x001490008b877984 */ /* 0x0050a20000000800 */
[----:B------:R-:W-:Y:S01]  /*3c00*/  BSSY.RECONVERGENT B0, `(.L_x_1986) ;  /* 0x0000006000007945 */ /* 0x000fe20003800200 */
[----:B------:R-:W-:Y:S02]  /*3c10*/  IADD3 R138, PT, PT, R83, 0x280, RZ ;  /* 0x00000280538a7810 */ /* 0x000fe40007ffe0ff */
[----:B-1----:R-:W-:Y:S02]  /*3c20*/  LEA.HI R137, R100, R83, RZ, 0x1b ;  /* 0x0000005364897211 */ /* 0x002fe400078fd8ff */
[----:B------:R-:W-:Y:S01]  /*3c30*/  LEA R136, R136, UR23, 0x2 ;  /* 0x0000001788887c11 */ /* 0x000fe2000f8e10ff */
[----:B------:R-:W-:Y:S06]  /*3c40*/  @!P4 BRA `(.L_x_1987) ;  /* 0x000000000004c947 */ /* 0x000fec0003800000 */
[----:B--2---:R1:W-:Y:S02]  /*3c50*/  REDG.E.ADD.F32.FTZ.RN.STRONG.GPU desc[UR32][R40.64+0x400], R135 ;  /* 0x00040087280079a6 */ /* 0x0043e4000c12f320 */
.L_x_1987:
[----:B------:R-:W-:Y:S05]  /*3c60*/  BSYNC.RECONVERGENT B0 ;  /* 0x0000000000007941 */ /* 0x000fea0003800200 */
.L_x_1986:
[----:B-12---:R1:W2:Y:S01]  /*3c70*/  LDS R135, [R136+0x1690] ;  /* 0x0016900088877984 */ /* 0x0062a20000000800 */
[----:B------:R-:W-:Y:S01]  /*3c80*/  BSSY.RECONVERGENT B0, `(.L_x_1988) ;  /* 0x0000005000007945 */ /* 0x000fe20003800200 */
[----:B------:R-:W-:Y:S02]  /*3c90*/  LEA.HI R138, R138, R83, RZ, 0x1b ;  /* 0x000000538a8a7211 */ /* 0x000fe400078fd8ff */
[----:B------:R-:W-:Y:S01]  /*3ca0*/  LEA R137, R137, UR23, 0x2 ;  /* 0x0000001789897c11 */ /* 0x000fe2000f8e10ff */
[----:B------:R-:W-:Y:S06]  /*3cb0*/  @!P3 BRA `(.L_x_1989) ;  /* 0x000000000004b947 */ /* 0x000fec0003800000 */
[----:B--2---:R3:W-:Y:S02]  /*3cc0*/  REDG.E.ADD.F32.FTZ.RN.STRONG.GPU desc[UR32][R40.64+0x600], R135 ;  /* 0x00060087280079a6 */ /* 0x0047e4000c12f320 */
.L_x_1989:
[----:B------:R-:W-:Y:S05]  /*3cd0*/  BSYNC.RECONVERGENT B0 ;  /* 0x0000000000007941 */ /* 0x000fea0003800200 */
.L_x_1988:
[----:B--23--:R2:W3:Y:S01]  /*3ce0*/  LDS R135, [R137+0x1890] ;  /* 0x0018900089877984 */ /* 0x00c4e20000000800 */
[----:B------:R-:W-:Y:S01]  /*3cf0*/  BSSY.RECONVERGENT B0, `(.L_x_1990) ;  /* 0x0000004000007945 */ /* 0x000fe20003800200 */
[----:B0-----:R-:W-:-:S03]  /*3d00*/  LEA R139, R138, UR23, 0x2 ;  /* 0x000000178a8b7c11 */ /* 0x001fc6000f8e10ff */
[----:B------:R-:W-:Y:S05]  /*3d10*/  @!P2 BRA `(.L_x_1991) ;  /* 0x000000000004a947 */ /* 0x000fea0003800000 */
[----:B---3--:R0:W-:Y:S02]  /*3d20*/  REDG.E.ADD.F32.FTZ.RN.STRONG.GPU desc[UR32][R40.64+0x800], R135 ;  /* 0x00080087280079a6 */ /* 0x0081e4000c12f320 */
.L_x_1991:
[----:B------:R-:W-:Y:S05]  /*3d30*/  BSYNC.RECONVERGENT B0 ;  /* 0x0000000000007941 */ /* 0x000fea0003800200 */
.L_x_1990:
[----:B0--3--:R0:W3:Y:S01]  /*3d40*/  LDS R135, [R139+0x1a90] ;  /* 0x001a90008b877984 */ /* 0x0090e20000000800 */
[----:B------:R-:W-:Y:S01]  /*3d50*/  BSSY.RECONVERGENT B0, `(.L_x_1992) ;  /* 0x0000005000007945 */ /* 0x000fe20003800200 */
[C---:B-1----:R-:W-:Y:S02]  /*3d60*/  IADD3 R136, PT, PT, R83.reuse, 0x300, RZ ;  /* 0x0000030053887810 */ /* 0x042fe40007ffe0ff */
[----:B------:R-:W-:Y:S01]  /*3d70*/  IADD3 R138, PT, PT, R83, 0x380, RZ ;  /* 0x00000380538a7810 */ /* 0x000fe20007ffe0ff */
[----:B------:R-:W-:Y:S06]  /*3d80*/  @!P6 BRA `(.L_x_1993) ;  /* 0x000000000004e947 */ /* 0x000fec0003800000 */
[----:B---3--:R1:W-:Y:S02]  /*3d90*/  REDG.E.ADD.F32.FTZ.RN.STRONG.GPU desc[UR32][R40.64+0xa00], R135 ;  /* 0x000a0087280079a6 */ /* 0x0083e4000c12f320 */
.L_x_1993:
[----:B------:R-:W-:Y:S05]  /*3da0*/  BSYNC.RECONVERGENT B0 ;  /* 0x0000000000007941 */ /* 0x000fea0003800200 */
.L_x_1992:
[-C--:B------:R-:W-:Y:S01]  /*3db0*/  LEA.HI R136, R136, R83.reuse, RZ, 0x1b ;  /* 0x0000005388887211 */ /* 0x080fe200078fd8ff */
[----:B------:R-:W-:Y:S01]  /*3dc0*/  BSSY.RECONVERGENT B0, `(.L_x_1994) ;  /* 0x000000f000007945 */ /* 0x000fe20003800200 */
[----:B------:R-:W-:Y:S02]  /*3dd0*/  ISETP.GE.AND P6, PT, R133, 0x301, PT ;  /* 0x000003018500780c */ /* 0x000fe40003fc6270 */
[----:B-1-3--:R-:W-:Y:S02]  /*3de0*/  LEA R135, R136, UR23, 0x2 ;  /* 0x0000001788877c11 */ /* 0x00afe4000f8e10ff */
[C---:B------:R-:W-:Y:S02]  /*3df0*/  LOP3.LUT R140, R83.reuse, 0x400, RZ, 0xfc, !PT ;  /* 0x00000400538c7812 */ /* 0x040fe400078efcff */
[----:B------:R-:W-:Y:S02]  /*3e00*/  LEA.HI R138, R138, R83, RZ, 0x1b ;  /* 0x000000538a8a7211 */ /* 0x000fe400078fd8ff */
[----:B------:R-:W1:Y:S01]  /*3e10*/  LDS R135, [R135+0x1c90] ;  /* 0x001c900087877984 */ /* 0x000e620000000800 */
[----:B------:R-:W-:-:S02]  /*3e20*/  IADD3 R142, PT, PT, R83, 0x480, RZ ;  /* 0x00000480538e7810 */ /* 0x000fc40007ffe0ff */
[----:B------:R-:W-:Y:S02]  /*3e30*/  LEA.HI R140, R140, R83, RZ, 0x1b ;  /* 0x000000538c8c7211 */ /* 0x000fe400078fd8ff */
[----:B------:R-:W-:Y:S02]  /*3e40*/  LEA R138, R138, UR23, 0x2 ;  /* 0x000000178a8a7c11 */ /* 0x000fe4000f8e10ff */
[C---:B------:R-:W-:Y:S02]  /*3e50*/  ISETP.GE.AND P2, PT, R133.reuse, 0x381, PT ;  /* 0x000003818500780c */ /* 0x040fe40003f46270 */
[C---:B------:R-:W-:Y:S02]  /*3e60*/  ISETP.GE.AND P3, PT, R133.reuse, 0x401, PT ;  /* 0x000004018500780c */ /* 0x040fe40003f66270 */
[C---:B------:R-:W-:Y:S02]  /*3e70*/  ISETP.GE.AND P4, PT, R133.reuse, 0x481, PT ;  /* 0x000004818500780c */ /* 0x040fe40003f86270 */
[----:B------:R-:W-:Y:S01]  /*3e80*/  ISETP.GE.AND P5, PT, R133, 0x501, PT ;  /* 0x000005018500780c */ /* 0x000fe20003fa6270 */
[----:B------:R-:W-:-:S12]  /*3e90*/  @!P6 BRA `(.L_x_1995) ;  /* 0x000000000004e947 */ /* 0x000fd80003800000 */
[----:B-1----:R3:W-:Y:S02]  /*3ea0*/  REDG.E.ADD.F32.FTZ.RN.STRONG.GPU desc[UR32][R40.64+0xc00], R135 ;  /* 0x000c0087280079a6 */ /* 0x0027e4000c12f320 */
.L_x_1995:
[----:B------:R-:W-:Y:S05]  /*3eb0*/  BSYNC.RECONVERGENT B0 ;  /* 0x0000000000007941 */ /* 0x000fea0003800200 */
.L_x_1994:
[----:B-1-3--:R1:W3:Y:S01]  /*3ec0*/  LDS R135, [R138+0x1e90] ;  /* 0x001e90008a877984 */ /* 0x00a2e20000000800 */
[----:B------:R-:W-:Y:S01]  /*3ed0*/  BSSY.RECONVERGENT B0, `(.L_x_1996) ;  /* 0x0000006000007945 */ /* 0x000fe20003800200 */
[----:B------:R-:W-:Y:S02]  /*3ee0*/  IADD3 R136, PT, PT, R83, 0x500, RZ ;  /* 0x0000050053887810 */ /* 0x000fe40007ffe0ff */
[----:B------:R-:W-:Y:S02]  /*3ef0*/  LEA.HI R142, R142, R83, RZ, 0x1b ;  /* 0x000000538e8e7211 */ /* 0x000fe400078fd8ff */
[----:B------:R-:W-:Y:S01]  /*3f00*/  LEA R140, R140, UR23, 0x2 ;  /* 0x000000178c8c7c11 */ /* 0x000fe2000f8e10ff */
[----:B------:R-:W-:Y:S06]  /*3f10*/  @!P2 BRA `(.L_x_1997) ;  /* 0x000000000004a947 */ /* 0x000fec0003800000 */
[----:B---3--:R4:W-:Y:S02]  /*3f20*/  REDG.E.ADD.F32.FTZ.RN.STRONG.GPU desc[UR32][R40.64+0xe00], R135 ;  /* 0x000e0087280079a6 */ /* 0x0089e4000c12f320 */
.L_x_1997:
[----:B------:R-:W-:Y:S05]  /*3f30*/  BSYNC.RECONVERGENT B0 ;  /* 0x0000000000007941 */ /* 0x000fea0003800200 */
.L_x_1996:
[----:B---34-:R3:W4:Y:S01]  /*3f40*/  LDS R135, [R140+0x2090] ;  /* 0x002090008c877984 */ /* 0x0187220000000800 */
[----:B------:R-:W-:Y:S01]  /*3f50*/  BSSY.RECONVERGENT B0, `(.L_x_1998) ;  /* 0x0000005000007945 */ /* 0x000fe20003800200 */
[----:B------:R-:W-:Y:S02]  /*3f60*/  LEA.HI R136, R136, R83, RZ, 0x1b ;  /* 0x0000005388887211 */ /* 0x000fe400078fd8ff */
[----:B------:R-:W-:Y:S01]  /*3f70*/  LEA R142, R142, UR23, 0x2 ;  /* 0x000000178e8e7c11 */ /* 0x000fe2000f8e10ff */
[----:B------:R-:W-:Y:S06]  /*3f80*/  @!P3 BRA `(.L_x_1999) ;  /* 0x000000000004b947 */ /* 0x000fec0003800000 */
[----:B----4-:R4:W-:Y:S02]  /*3f90*/  REDG.E.ADD.F32.FTZ.RN.STRONG.GPU desc[UR32][R40.64+0x1000], R135 ;  /* 0x00100087280079a6 */ /* 0x0109e4000c12f320 */
.L_x_1999:
[----:B------:R-:W-:Y:S05]  /*3fa0*/  BSYNC.RECONVERGENT B0 ;  /* 0x0000000000007941 */ /* 0x000fea0003800200 */
.L_x_1998:
[----:B----4-:R4:W0:Y:S01]  /*3fb0*/  LDS R135, [R142+0x2290] ;  /* 0x002290008e877984 */ /* 0x0108220000000800 */
[----:B------:R-:W-:Y:S01]  /*3fc0*/  BSSY.RECONVERGENT B0, `(.L_x_2000) ;  /* 0x0000004000007945 */ /* 0x000fe20003800200 */
[----:B--2---:R-:W-:-:S03]  /*3fd0*/  LEA R137, R136, UR23, 0x2 ;  /* 0x0000001788897c11 */ /* 0x004fc6000f8e10ff */
[----:B------:R-:W-:Y:S05]  /*3fe0*/  @!P4 BRA `(.L_x_2001) ;  /* 0x000000000004c947 */ /* 0x000fea0003800000 */
[----:B0-----:R2:W-:Y:S02]  /*3ff0*/  REDG.E.ADD.F32.FTZ.RN.STRONG.GPU desc[UR32][R40.64+0x1200], R135 ;  /* 0x00120087280079a6 */ /* 0x0015e4000c12f320 */
.L_x_2001:
[----:B------:R-:W-:Y:S05]  /*4000*/  BSYNC.RECONVERGENT B0 ;  /* 0x0000000000007941 */ /* 0x000fea0003800200 */
.L_x_2000:
[----:B0-2---:R0:W2:Y:S01]  /*4010*/  LDS R135, [R137+0x2490] ;  /* 0x0024900089877984 */ /* 0x0050a20000000800 */
[----:B------:R-:W-:Y:S01]  /*4020*/  BSSY.RECONVERGENT B0, `(.L_x_2002) ;  /* 0x0000005000007945 */ /* 0x000fe20003800200 */
[C---:B------:R-:W-:Y:S02]  /*4030*/  IADD3 R136, PT, PT, R83.reuse, 0x580, RZ ;  /* 0x0000058053887810 */ /* 0x040fe40007ffe0ff */
[----:B-1----:R-:W-:Y:S01]  /*4040*/  IADD3 R138, PT, PT, R83, 0x600, RZ ;  /* 0x00000600538a7810 */ /* 0x002fe20007ffe0ff */
[----:B------:R-:W-:Y:S06]  /*4050*/  @!P5 BRA `(.L_x_2003) ;  /* 0x000000000004d947 */ /* 0x000fec0003800000 */
[----:B--2---:R1:W-:Y:S02]  /*4060*/  REDG.E.ADD.F32.FTZ.RN.STRONG.GPU desc[UR32][R40.64+0x1400], R135 ;  /* 0x00140087280079a6 */ /* 0x0043e4000c12f320 */
.L_x_2003:
[----:B------:R-:W-:Y:S05]  /*4070*/  BSYNC.RECONVERGENT B0 ;  /* 0x0000000000007941 */ /* 0x000fea0003800200 */
.L_x_2002:
[-C--:B------:R-:W-:Y:S01]  /*4080*/  LEA.HI R136, R136, R83.reuse, RZ, 0x1b ;  /* 0x0000005388887211 */ /* 0x080fe200078fd8ff */
[----:B------:R-:W-:Y:S01]  /*4090*/  BSSY.RECONVERGENT B0, `(.L_x_2004) ;  /* 0x000000f000007945 */ /* 0x000fe20003800200 */
[----:B------:R-:W-:Y:S02]  /*40a0*/  ISETP.GE.AND P6, PT, R133, 0x581, PT ;  /* 0x000005818500780c */ /* 0x000fe40003fc6270 */
[----:B-12---:R-:W-:Y:S02]  /*40b0*/  LEA R135, R136, UR23, 0x2 ;  /* 0x0000001788877c11 */ /* 0x006fe4000f8e10ff */
[C---:B---3--:R-:W-:Y:S02]  /*40c0*/  IADD3 R140, PT, PT, R83.reuse, 0x680, RZ ;  /* 0x00000680538c7810 */ /* 0x048fe40007ffe0ff */
[----:B------:R-:W-:Y:S02]  /*40d0*/  LEA.HI R138, R138, R83, RZ, 0x1b ;  /* 0x000000538a8a7211 */ /* 0x000fe400078fd8ff */
[----:B------:R-:W1:Y:S01]  /*40e0*/  LDS R135, [R135+0x2690] ;  /* 0x0026900087877984 */ /* 0x000e620000000800 */
[----:B----4-:R-:W-:-:S02]  /*40f0*/  IADD3 R142, PT, PT, R83, 0x700, RZ ;  /* 0x00000700538e7810 */ /* 0x010fc40007ffe0ff */
        /* <DEDUP_REMOVED lines=8> */
.L_x_2005:
[----:B------:R-:W-:Y:S05]  /*4180*/  BSYNC.RECONVERGENT B0 ;  /* 0x0000000000007941 */ /* 0x000fea0003800200 */
.L_x_2004:
[----:B------:R3:W4:Y:S01]  /*4190*/  LDS R133, [R138+0x2890] ;  /* 0x002890008a857984 */ /* 0x0007220000000800 */
[----:B------:R-:W-:Y:S01]  /*41a0*/  BSSY.RECONVERGENT B0, `(.L_x_2006) ;  /* 0x0000006000007945 */ /* 0x000fe20003800200 */
[----:B------:R-:W-:Y:S02]  /*41b0*/  IADD3 R136, PT, PT, R83, 0x780, RZ ;  /* 0x0000078053887810 */ /* 0x000fe40007ffe0ff */
[----:B------:R-:W-:Y:S02]  /*41c0*/  LEA.HI R142, R142, R83, RZ, 0x1b ;  /* 0x000000538e8e7211 */ /* 0x000fe400078fd8ff */
[----:B------:R-:W-:Y:S01]  /*41d0*/  LEA R140, R140, UR23, 0x2 ;  /* 0x000000178c8c7c11 */ /* 0x000fe2000f8e10ff */
[----:B------:R-:W-:Y:S06]  /*41e0*/  @!P2 BRA `(.L_x_2007) ;  /* 0x000000000004a947 */ /* 0x000fec0003800000 */
[----:B----4-:R4:W-:Y:S02]  /*41f0*/  REDG.E.ADD.F32.FTZ.RN.STRONG.GPU desc[UR32][R40.64+0x1800], R133 ;  /* 0x00180085280079a6 */ /* 0x0109e4000c12f320 */
.L_x_2007:
[----:B------:R-:W-:Y:S05]  /*4200*/  BSYNC.RECONVERGENT B0 ;  /* 0x0000000000007941 */ /* 0x000fea0003800200 */
.L_x_2006:
[----:B----4-:R4:W0:Y:S01]  /*4210*/  LDS R133, [R140+0x2a90] ;  /* 0x002a90008c857984 */ /* 0x0108220000000800 */
[----:B------:R-:W-:Y:S01]  /*4220*/  BSSY.RECONVERGENT B0, `(.L_x_2008) ;  /* 0x0000005000007945 */ /* 0x000fe20003800200 */
[----:B------:R-:W-:Y:S02]  /*4230*/  LEA.HI R136, R136, R83, RZ, 0x1b ;  /* 0x0000005388887211 */ /* 0x000fe400078fd8ff */
[----:B------:R-:W-:Y:S01]  /*4240*/  LEA R142, R142, UR23, 0x2 ;  /* 0x000000178e8e7c11 */ /* 0x000fe2000f8e10ff */
[----:B------:R-:W-:Y:S06]  /*4250*/  @!P3 BRA `(.L_x_2009) ;  /* 0x000000000004b947 */ /* 0x000fec0003800000 */
[----:B0-----:R0:W-:Y:S02]  /*4260*/  REDG.E.ADD.F32.FTZ.RN.STRONG.GPU desc[UR32][R40.64+0x1a00], R133 ;  /* 0x001a0085280079a6 */ /* 0x0011e4000c12f320 */
.L_x_2009:
[----:B------:R-:W-:Y:S05]  /*4270*/  BSYNC.RECONVERGENT B0 ;  /* 0x0000000000007941 */ /* 0x000fea0003800200 */
.L_x_2008:
[----:B0-----:R0:W0:Y:S01]  /*4280*/  LDS R133, [R142+0x2c90] ;  /* 0x002c90008e857984 */ /* 0x0010220000000800 */
[----:B------:R-:W-:Y:S01]  /*4290*/  BSSY.RECONVERGENT B0, `(.L_x_2010) ;  /* 0x0000004000007945 */ /* 0x000fe20003800200 */
[----:B------:R-:W-:-:S03]  /*42a0*/  LEA R136, R136, UR23, 0x2 ;  /* 0x0000001788887c11 */ /* 0x000fc6000f8e10ff */
[----:B------:R-:W-:Y:S05]  /*42b0*/  @!P4 BRA `(.L_x_2011) ;  /* 0x000000000004c947 */ /* 0x000fea0003800000 */
[----:B0-----:R0:W-:Y:S02]  /*42c0*/  REDG.E.ADD.F32.FTZ.RN.STRONG.GPU desc[UR32][R40.64+0x1c00], R133 ;  /* 0x001c0085280079a6 */ /* 0x0011e4000c12f320 */
.L_x_2011:
[----:B------:R-:W-:Y:S05]  /*42d0*/  BSYNC.RECONVERGENT B0 ;  /* 0x0000000000007941 */ /* 0x000fea0003800200 */
.L_x_2010:
[----:B0-----:R0:W0:Y:S01]  /*42e0*/  LDS R133, [R136+0x2e90] ;  /* 0x002e900088857984 */ /* 0x0010220000000800 */
[----:B------:R-:W-:Y:S04]  /*42f0*/  BSSY.RECONVERGENT B0, `(.L_x_2012) ;  /* 0x0000003000007945 */ /* 0x000fe80003800200 */
[----:B------:R-:W-:Y:S05]  /*4300*/  @!P5 BRA `(.L_x_2013) ;  /* 0x000000000004d947 */ /* 0x000fea0003800000 */
[----:B0-----:R0:W-:Y:S02]  /*4310*/  REDG.E.ADD.F32.FTZ.RN.STRONG.GPU desc[UR32][R40.64+0x1e00], R133 ;  /* 0x001e0085280079a6 */ /* 0x0011e4000c12f320 */
.L_x_2013:
[----:B------:R-:W-:Y:S05]  /*4320*/  BSYNC.RECONVERGENT B0 ;  /* 0x0000000000007941 */ /* 0x000fea0003800200 */
.L_x_2012:
[----:B-12---:R-:W2:Y:S01]  /*4330*/  LDL.LU R135, [R1] ;  /* 0x0000000001877983 */ /* 0x006ea20000300800 */
[----:B------:R-:W-:Y:S01]  /*4340*/  FADD.FTZ R159, R45, R159 ;  /* 0x0000009f2d9f7221 */ /* 0x000fe20000010000 */
[----:B------:R-:W-:Y:S01]  /*4350*/  ISETP.NE.AND P3, PT, R83, RZ, PT ;  /* 0x000000ff5300720c */ /* 0x000fe20003f65270 */
[----:B------:R-:W-:Y:S01]  /*4360*/  FFMA.FTZ R113, R68, R92, R113 ;  /* 0x0000005c44717223 */ /* 0x000fe20000010071 */
[----:B0-----:R-:W0:Y:S01]  /*4370*/  S2R R133, SR_LANEID ;  /* 0x0000000000857919 */ /* 0x001e220000000000 */
[----:B------:R-:W-:Y:S01]  /*4380*/  FADD.FTZ R160, R44, R160 ;  /* 0x000000a02ca07221 */ /* 0x000fe20000010000 */
[----:B------:R-:W-:Y:S01]  /*4390*/  FMUL.FTZ R125, R125, R134 ;  /* 0x000000867d7d7220 */ /* 0x000fe20000410000 */
[----:B------:R-:W-:Y:S01]  /*43a0*/  FMUL.FTZ R126, R126, R123 ;  /* 0x0000007b7e7e7220 */ /* 0x000fe20000410000 */
[----:B------:R-:W1:Y:S01]  /*43b0*/  SHFL.DOWN PT, R40, R111, 0x1, 0x1f ;  /* 0x08201f006f287f89 */ /* 0x000e6200000e0000 */
[----:B------:R-:W-:Y:S01]  /*43c0*/  FMUL.FTZ R127, R127, R132 ;  /* 0x000000847f7f7220 */ /* 0x000fe20000410000 */
[----:B------:R-:W-:Y:S01]  /*43d0*/  FMUL.FTZ R128, R128, R119 ;  /* 0x0000007780807220 */ /* 0x000fe20000410000 */
[----:B------:R-:W-:Y:S01]  /*43e0*/  FMUL.FTZ R129, R129, R122 ;  /* 0x0000007a81817220 */ /* 0x000fe20000410000 */
[----:B------:R-:W5:Y:S01]  /*43f0*/  SHFL.DOWN PT, R41, R86, 0x1, 0x1f ;  /* 0x08201f0056297f89 */ /* 0x000f6200000e0000 */
        /* <DEDUP_REMOVED lines=23> */
[----:B0-----:R-:W-:Y:S01]  /*4570*/  ISETP.GT.AND P2, PT, R133, 0x1e, PT ;  /* 0x0000001e8500780c */ /* 0x001fe20003f44270 */
        /* <DEDUP_REMOVED lines=12> */
[----:B-1----:R-:W-:Y:S01]  /*4640*/  @!P2 FADD.FTZ R111, R111, R40 ;  /* 0x000000286f6fa221 */ /* 0x002fe20000010000 */
[----:B-----5:R-:W-:Y:S01]  /*4650*/  @!P2 FADD.FTZ R86, R86, R41 ;  /* 0x000000295656a221 */ /* 0x020fe20000010000 */
[----:B------:R-:W-:Y:S01]  /*4660*/  ISETP.GT.AND P2, PT, R133, 0x1d, PT ;  /* 0x0000001d8500780c */ /* 0x000fe20003f44270 */
[----:B------:R-:W-:Y:S01]  /*4670*/  FADD.FTZ R33, R128, R33 ;  /* 0x0000002180217221 */ /* 0x000fe20000010000 */
[----:B------:R-:W-:Y:S01]  /*4680*/  FADD.FTZ R32, R129, R32 ;  /* 0x0000002081207221 */ /* 0x000fe20000010000 */
[----:B------:R-:W0:Y:S01]  /*4690*/  SHFL.DOWN PT, R40, R111, 0x2, 0x1f ;  /* 0x08401f006f287f89 */ /* 0x000e2200000e0000 */
[----:B------:R-:W-:Y:S01]  /*46a0*/  FADD.FTZ R161, R106, R161 ;  /* 0x000000a16aa17221 */ /* 0x000fe20000010000 */
[----:B------:R-:W-:Y:S01]  /*46b0*/  FADD.FTZ R31, R130, R31 ;  /* 0x0000001f821f7221 */ /* 0x000fe20000010000 */
[----:B------:R-:W-:Y:S01]  /*46c0*/  FADD.FTZ R164, R91, R164 ;  /* 0x000000a45ba47221 */ /* 0x000fe20000010000 */
[----:B------:R-:W1:Y:S01]  /*46d0*/  SHFL.DOWN PT, R41, R86, 0x2, 0x1f ;  /* 0x08401f0056297f89 */ /* 0x000e6200000e0000 */
[----:B------:R-:W-:Y:S01]  /*46e0*/  FADD.FTZ R30, R131, R30 ;  /* 0x0000001e831e7221 */ /* 0x000fe20000010000 */
[----:B------:R-:W-:Y:S01]  /*46f0*/  FADD.FTZ R165, R102, R165 ;  /* 0x000000a566a57221 */ /* 0x000fe20000010000 */
[----:B------:R-:W-:Y:S01]  /*4700*/  FADD.FTZ R29, R116, R29 ;  /* 0x0000001d741d7221 */ /* 0x000fe20000010000 */
[----:B------:R-:W-:Y:S01]  /*4710*/  FADD.FTZ R28, R43, R28 ;  /* 0x0000001c2b1c7221 */ /* 0x000fe20000010000 */
[----:B------:R-:W-:Y:S01]  /*4720*/  FADD.FTZ R27, R114, R27 ;  /* 0x0000001b721b7221 */ /* 0x000fe20000010000 */
[----:B------:R-:W-:Y:S01]  /*4730*/  FADD.FTZ R26, R47, R26 ;  /* 0x0000001a2f1a7221 */ /* 0x000fe20000010000 */
        /* <DEDUP_REMOVED lines=13> */
[----:B------:R-:W-:-:S03]  /*4810*/  ISETP.NE.AND P2, PT, R133, RZ, PT ;  /* 0x000000ff8500720c */ /* 0x000fc60003f45270 */
[----:B------:R-:W1:Y:S10]  /*4820*/  SHFL.DOWN PT, R41, R86, 0x10, 0x1f ;  /* 0x0a001f0056297f89 */ /* 0x000e7400000e0000 */
[----:B------:R-:W-:-:S04]  /*4830*/  @!P2 SHF.R.U32.HI R45, RZ, 0x2, R83 ;  /* 0x00000002ff2da819 */ /* 0x000fc80000011653 */
[----:B------:R-:W-:Y:S01]  /*4840*/  @!P2 LOP3.LUT R92, R45, 0xf8, RZ, 0xc0, !PT ;  /* 0x000000f82d5ca812 */ /* 0x000fe200078ec0ff */
[----:B0-----:R-:W-:Y:S01]  /*4850*/  FADD.FTZ R44, R111, R40 ;  /* 0x000000286f2c7221 */ /* 0x001fe20000010000 */
[----:B-1----:R-:W-:-:S05]  /*4860*/  FADD.FTZ R45, R86, R41 ;  /* 0x00000029562d7221 */ /* 0x002fca0000010000 */
[----:B------:R0:W-:Y:S01]  /*4870*/  @!P2 STS.64 [R92+UR23+0x3198], R44 ;  /* 0x0031982c5c00a988 */ /* 0x0001e20008000a17 */
[----:B--2---:R-:W-:-:S05]  /*4880*/  FADD.FTZ R135, R46, R135 ;  /* 0x000000872e877221 */ /* 0x004fca0000010000 */
[----:B------:R0:W-:Y:S01]  /*4890*/  STL [R1], R135 ;  /* 0x0000008701007387 */ /* 0x0001e20000100800 */
        /* <DEDUP_REMOVED lines=10> */
[----:B------:R-:W5:Y:S04]  /*4940*/  @P3 LDS R84, [UR30+0x51e0] ;  /* 0x0051e01eff543984 */ /* 0x000f680008000800 */
[----:B------:R-:W3:Y:S01]  /*4950*/  @P3 LDS R85, [UR30+0x4de0] ;  /* 0x004de01eff553984 */ /* 0x000ee20008000800 */
[----:B-1----:R-:W-:Y:S01]  /*4960*/  FADD.FTZ R86, R41, R86 ;  /* 0x0000005629567221 */ /* 0x002fe20000010000 */
[----:B------:R-:W-:-:S03]  /*4970*/  FADD.FTZ R111, R40, R111 ;  /* 0x0000006f286f7221 */ /* 0x000fc60000010000 */
[----:B------:R-:W-:Y:S01]  /*4980*/  FADD.FTZ R86, R43, R86 ;  /* 0x000000562b567221 */ /* 0x000fe20000010000 */
[----:B------:R-:W-:-:S03]  /*4990*/  FADD.FTZ R111, R42, R111 ;  /* 0x0000006f2a6f7221 */ /* 0x000fc60000010000 */
[----:B--2---:R-:W-:Y:S01]  /*49a0*/  FADD.FTZ R47, R86, R47 ;  /* 0x0000002f562f7221 */ /* 0x004fe20000010000 */
[----:B------:R-:W-:-:S03]  /*49b0*/  FADD.FTZ R46, R111, R46 ;  /* 0x0000002e6f2e7221 */ /* 0x000fc60000010000 */
[----:B-----5:R-:W-:Y:S01]  /*49c0*/  @P3 FADD.FTZ R47, R47, R84 ;  /* 0x000000542f2f3221 */ /* 0x020fe20000010000 */
[----:B---3--:R-:W-:-:S04]  /*49d0*/  @P3 FADD.FTZ R46, R46, R85 ;  /* 0x000000552e2e3221 */ /* 0x008fc80000010000 */
[----:B------:R1:W-:Y:S04]  /*49e0*/  STS [UR30+0x51e0], R47 ;  /* 0x0051e02fff007988 */ /* 0x0003e8000800081e */
[----:B------:R1:W-:Y:S02]  /*49f0*/  STS [UR30+0x4de0], R46 ;  /* 0x004de02eff007988 */ /* 0x0003e4000800081e */
.L_x_2015:
[----:B------:R-:W-:Y:S05]  /*4a00*/  BSYNC.RECONVERGENT B0 ;  /* 0x0000000000007941 */ /* 0x000fea0003800200 */
.L_x_2014:
[----:B------:R-:W-:-:S04]  /*4a10*/  UIADD3 UR8, UPT, UPT, UR8, 0x1, URZ ;  /* 0x0000000108087890 */ /* 0x000fc8000fffe0ff */
[----:B------:R-:W-:-:S09]  /*4a20*/  UISETP.GE.AND UP0, UPT, UR8, UR49, UPT ;  /* 0x000000310800728c */ /* 0x000fd2000bf06270 */
[----:B------:R-:W-:Y:S05]  /*4a30*/  BRA.U !UP0, `(.L_x_2016) ;  /* 0xffffffc9085c7547 */ /* 0x000fea000b83ffff */
.L_x_1971:
[----:B------:R-:W2:Y:S01]  /*4a40*/  LDL.LU R41, [R1] ;  /* 0x0000000001297983 */ /* 0x000ea20000300800 */
[----:B------:R-:W5:Y:S01]  /*4a50*/  S2UR UR34, SR_CTAID.X ;  /* 0x00000000002279c3 */ /* 0x000f620000002500 */
[----:B------:R-:W5:Y:S02]  /*4a60*/  LDCU.64 UR26, c[0x0][0x4f8] ;  /* 0x00009f00ff1a77ac */ /* 0x000f640008000a00 */
[----:B------:R-:W3:Y:S01]  /*4a70*/  LDL.LU R40, [R1+0x4] ;  /* 0x0000040001287983 */ /* 0x000ee20000300800 */
[----:B------:R-:W-:Y:S01]  /*4a80*/  F2FP.F16.F32.PACK_AB R162, R159, R160 ;  /* 0x000000a09fa2723e */ /* 0x000fe200000000ff */
[----:B------:R-:W-:Y:S01]  /*4a90*/  UIADD3 UR24, UPT, UPT, UR10, -0x1, URZ ;  /* 0xffffffff0a187890 */ /* 0x000fe2000fffe0ff */
[----:B------:R-:W-:Y:S01]  /*4aa0*/  F2FP.F16.F32.PACK_AB R19, R18, R19 ;  /* 0x000000131213723e */ /* 0x000fe200000000ff */
[----:B------:R-:W0:Y:S01]  /*4ab0*/  LDCU.64 UR28, c[0x0][0x500] ;  /* 0x0000a000ff1c77ac */ /* 0x000e220008000a00 */
[----:B------:R-:W0:Y:S01]  /*4ac0*/  S2UR UR8, SR_CTAID.Y ;  /* 0x00000000000879c3 */ /* 0x000e220000002600 */
[----:B------:R-:W-:-:S02]  /*4ad0*/  F2FP.F16.F32.PACK_AB R163, R154, R158 ;  /* 0x0000009e9aa3723e */ /* 0x000fc400000000ff */
[----:B------:R-:W-:Y:S01]  /*4ae0*/  F2FP.F16.F32.PACK_AB R161, R161, R164 ;  /* 0x000000a4a1a1723e */ /* 0x000fe200000000ff */
[----:B------:R-:W-:Y:S01]  /*4af0*/  USHF.L.U32 UR14, UR24, 0xb, URZ ;  /* 0x0000000b180e7899 */ /* 0x000fe200080006ff */
[----:B------:R-:W-:Y:S01]  /*4b00*/  F2FP.F16.F32.PACK_AB R18, R20, R21 ;  /* 0x000000151412723e */ /* 0x000fe200000000ff */
[----:B------:R-:W1:Y:S01]  /*4b10*/  LDCU.64 UR30, c[0x0][0x550] ;  /* 0x0000aa00ff1e77ac */ /* 0x000e620008000a00 */
[----:B------:R-:W-:Y:S01]  /*4b20*/  F2FP.F16.F32.PACK_AB R17, R22, R23 ;  /* 0x000000171611723e */ /* 0x000fe200000000ff */
[----:B------:R-:W-:Y:S01]  /*4b30*/  BAR.SYNC.DEFER_BLOCKING 0x0 ;  /* 0x0000000000007b1d */ /* 0x000fe20000010000 */
[----:B------:R-:W-:Y:S01]  /*4b40*/  F2FP.F16.F32.PACK_AB R16, R24, R25 ;  /* 0x000000191810723e */ /* 0x000fe200000000ff */
[----:B------:R-:W-:Y:S01]  /*4b50*/  USHF.R.S32.HI UR15, URZ, 0x1f, UR14 ;  /* 0x0000001fff0f7899 */ /* 0x000fe2000801140e */
[C---:B------:R-:W-:Y:S01]  /*4b60*/  SHF.L.U32 R3, R83.reuse, 0x1, RZ ;  /* 0x0000000153037819 */ /* 0x040fe200000006ff */
[----:B------:R-:W-:Y:S01]  /*4b70*/  UIADD3 UR19, UP1, UPT, UR19, -0x1000, URZ ;  /* 0xfffff00013137890 */ /* 0x000fe2000ff3e0ff */
[----:B------:R-:W-:Y:S01]  /*4b80*/  LOP3.LUT R2, R83, 0x1f, RZ, 0xc0, !PT ;  /* 0x0000001f53027812 */ /* 0x000fe200078ec0ff */
[----:B------:R-:W-:Y:S01]  /*4b90*/  UIADD3 UR17, UP2, UPT, UR17, -0x1000, URZ ;  /* 0xfffff00011117890 */ /* 0x000fe2000ff5e0ff */
[----:B------:R-:W-:Y:S01]  /*4ba0*/  LOP3.LUT R3, R3, 0x7c0, RZ, 0xc0, !PT ;  /* 0x000007c003037812 */ /* 0x000fe200078ec0ff */
[----:B-----5:R-:W-:Y:S01]  /*4bb0*/  UIMAD.WIDE.U32 UR12, UR34, UR26, UR14 ;  /* 0x0000001a220c72a5 */ /* 0x020fe2000f8e000e */
[----:B------:R-:W-:Y:S01]  /*4bc0*/  F2FP.F16.F32.PACK_AB R25, R37, R36 ;  /* 0x000000242519723e */ /* 0x000fe200000000ff */
[----:B------:R-:W-:Y:S01]  /*4bd0*/  UIADD3 UR11, UP3, UPT, UR11, -0x1000, URZ ;  /* 0xfffff0000b0b7890 */ /* 0x000fe2000ff7e0ff */
[----:B------:R-:W-:Y:S01]  /*4be0*/  LOP3.LUT R7, R3, R2, RZ, 0xfc, !PT ;  /* 0x0000000203077212 */ /* 0x000fe200078efcff */
[----:B------:R-:W-:Y:S01]  /*4bf0*/  UIMAD UR13, UR34, UR27, UR13 ;  /* 0x0000001b220d72a4 */ /* 0x000fe2000f8e020d */
[----:B------:R-:W-:Y:S01]  /*4c00*/  F2FP.F16.F32.PACK_AB R24, R35, R34 ;  /* 0x000000222318723e */ /* 0x000fe200000000ff */
[----:B------:R-:W5:Y:S01]  /*4c10*/  LDCU.64 UR26, c[0x0][0x520] ;  /* 0x0000a400ff1a77ac */ /* 0x000f620008000a00 */
[----:B0-----:R-:W-:-:S02]  /*4c20*/  UIMAD UR25, UR8, UR29, URZ ;  /* 0x0000001d081972a4 */ /* 0x001fc4000f8e02ff */
[----:B------:R-:W-:Y:S01]  /*4c30*/  UIMAD.WIDE.U32 UR12, UR8, UR28, UR12 ;  /* 0x0000001c080c72a5 */ /* 0x000fe2000f8e000c */
[----:B------:R-:W0:Y:S01]  /*4c40*/  LDCU.64 UR28, c[0x0][0x560] ;  /* 0x0000ac00ff1c77ac */ /* 0x000e220008000a00 */
[----:B------:R4:W-:Y:S02]  /*4c50*/  STS.128 [R81+0x10], R16 ;  /* 0x0000101051007388 */ /* 0x0009e40000000c00 */
[----:B------:R-:W-:Y:S02]  /*4c60*/  UIADD3 UR25, UPT, UPT, UR13, UR25, URZ ;  /* 0x000000190d197290 */ /* 0x000fe4000fffe0ff */
[----:B-1----:R-:W-:Y:S02]  /*4c70*/  ULEA UR13, UP0, UR12, UR30, 0x1 ;  /* 0x0000001e0c0d7291 */ /* 0x002fe4000f8008ff */
[----:B------:R-:W-:Y:S02]  /*4c80*/  UIADD3.X UR20, UPT, UPT, UR20, -0x1, URZ, UP1, !UPT ;  /* 0xffffffff14147890 */ /* 0x000fe40008ffe4ff */
[----:B------:R-:W-:-:S02]  /*4c90*/  ULEA.HI.X UR12, UR12, UR31, UR25, 0x1, UP0 ;  /* 0x0000001f0c0c7291 */ /* 0x000fc400080f0c19 */
[----:B------:R-:W-:Y:S01]  /*4ca0*/  MOV R4, UR13 ;  /* 0x0000000d00047c02 */ /* 0x000fe20008000f00 */
[----:B------:R-:W-:Y:S02]  /*4cb0*/  UIADD3.X UR18, UPT, UPT, UR18, -0x1, URZ, UP2, !UPT ;  /* 0xffffffff12127890 */ /* 0x000fe400097fe4ff */
[----:B------:R-:W-:Y:S01]  /*4cc0*/  UIADD3.X UR16, UPT, UPT, UR16, -0x1, URZ, UP3, !UPT ;  /* 0xffffffff10107890 */ /* 0x000fe20009ffe4ff */
[----:B------:R-:W-:Y:S02]  /*4cd0*/  MOV R5, UR12 ;  /* 0x0000000c00057c02 */ /* 0x000fe40008000f00 */
[----:B----4-:R-:W-:Y:S02]  /*4ce0*/  F2FP.F16.F32.PACK_AB R18, R31, R30 ;  /* 0x0000001e1f12723e */ /* 0x010fe400000000ff */
[----:B------:R-:W-:Y:S01]  /*4cf0*/  F2FP.F16.F32.PACK_AB R16, R27, R26 ;  /* 0x0000001a1b10723e */ /* 0x000fe200000000ff */
[----:B------:R-:W-:Y:S01]  /*4d00*/  IMAD.WIDE.U32 R4, R7, 0x10, R4 ;  /* 0x0000001007047825 */ /* 0x000fe200078e0004 */
[----:B------:R-:W1:Y:S01]  /*4d10*/  LDCU.64 UR12, c[0x0][0x518] ;  /* 0x0000a300ff0c77ac */ /* 0x000e620008000a00 */
[----:B------:R-:W-:-:S02]  /*4d20*/  F2FP.F16.F32.PACK_AB R17, R29, R28 ;  /* 0x0000001c1d11723e */ /* 0x000fc400000000ff */
[----:B------:R-:W-:Y:S01]  /*4d30*/  F2FP.F16.F32.PACK_AB R19, R33, R32 ;  /* 0x000000202113723e */ /* 0x000fe200000000ff */
[----:B-1----:R-:W-:-:S04]  /*4d40*/  UIMAD.WIDE.U32 UR14, UR34, UR12, UR14 ;  /* 0x0000000c220e72a5 */ /* 0x002fc8000f8e000e */
[----:B------:R-:W-:Y:S02]  /*4d50*/  UIMAD UR13, UR34, UR13, UR15 ;  /* 0x0000000d220d72a4 */ /* 0x000fe4000f8e020f */
[----:B-----5:R-:W-:Y:S01]  /*4d60*/  UIMAD UR15, UR8, UR27, URZ ;  /* 0x0000001b080f72a4 */ /* 0x020fe2000f8e02ff */
[----:B------:R-:W-:Y:S02]  /*4d70*/  UMOV UR12, UR14 ;  /* 0x0000000e000c7c82 */ /* 0x000fe40008000000 */
[----:B------:R-:W-:-:S04]  /*4d80*/  UIMAD.WIDE.U32 UR12, UR8, UR26, UR12 ;  /* 0x0000001a080c72a5 */ /* 0x000fc8000f8e000c */
[----:B------:R-:W-:Y:S02]  /*4d90*/  UIADD3 UR14, UPT, UPT, UR13, UR15, URZ ;  /* 0x0000000f0d0e7290 */ /* 0x000fe4000fffe0ff */
[----:B0-----:R-:W-:-:S04]  /*4da0*/  ULEA UR13, UP0, UR12, UR28, 0x1 ;  /* 0x0000001c0c0d7291 */ /* 0x001fc8000f8008ff */
[----:B------:R-:W-:Y:S02]  /*4db0*/  ULEA.HI.X UR12, UR12, UR29, UR14, 0x1, UP0 ;  /* 0x0000001d0c0c7291 */ /* 0x000fe400080f0c0e */
[----:B------:R-:W-:-:S04]  /*4dc0*/  UIADD3 UR22, UP0, UPT, UR22, -0x1000, URZ ;  /* 0xfffff00016167890 */ /* 0x000fc8000ff1e0ff */
[----:B------:R-:W-:Y:S02]  /*4dd0*/  UIADD3.X UR21, UPT, UPT, UR21, -0x1, URZ, UP0, !UPT ;  /* 0xffffffff15157890 */ /* 0x000fe400087fe4ff */
[----:B------:R-:W-:-:S03]  /*4de0*/  UISETP.GT.AND UP0, UPT, UR10, 0x1, UPT ;  /* 0x000000010a00788c */ /* 0x000fc6000bf04270 */
[----:B------:R-:W-:Y:S01]  /*4df0*/  UMOV UR10, UR24 ;  /* 0x00000018000a7c82 */ /* 0x000fe20008000000 */
[----:B--2---:R-:W-:Y:S01]  /*4e00*/  F2FP.F16.F32.PACK_AB R160, R165, R41 ;  /* 0x00000029a5a0723e */ /* 0x004fe200000000ff */
[----:B---3--:R-:W-:-:S04]  /*4e10*/  FADD.FTZ R0, R40, R26 ;  /* 0x0000001a28007221 */ /* 0x008fc80000010000 */
[----:B------:R-:W-:Y:S01]  /*4e20*/  STS.128 [R81], R160 ;  /* 0x000000a051007388 */ /* 0x000fe20000000c00 */
[----:B------:R-:W-:-:S03]  /*4e30*/  NOP ;  /* 0x0000000000007918 */ /* 0x000fc60000000000 */
[----:B------:R-:W0:Y:S01]  /*4e40*/  LDS.128 R12, [R82] ;  /* 0x00000000520c7984 */ /* 0x000e220000000c00 */
[----:B------:R-:W-:Y:S01]  /*4e50*/  FADD.FTZ R9, R0, R27 ;  /* 0x0000001b00097221 */ /* 0x000fe20000010000 */
[----:B------:R-:W-:Y:S02]  /*4e60*/  F2FP.F16.F32.PACK_AB R27, R49, R48 ;  /* 0x00000030311b723e */ /* 0x000fe400000000ff */
[----:B------:R-:W1:Y:S01]  /*4e70*/  LDS.128 R20, [R82+0x200] ;  /* 0x0002000052147984 */ /* 0x000e620000000c00 */
[----:B------:R-:W-:Y:S01]  /*4e80*/  FADD.FTZ R0, R9, R28 ;  /* 0x0000001c09007221 */ /* 0x000fe20000010000 */
[----:B------:R-:W-:-:S03]  /*4e90*/  F2FP.F16.F32.PACK_AB R26, R39, R38 ;  /* 0x00000026271a723e */ /* 0x000fc600000000ff */
        /* <DEDUP_REMOVED lines=8> */
[----:B0-----:R-:W-:Y:S03]  /*4f20*/  STG.E.128 desc[UR32][R4.64], R12 ;  /* 0x0000000c04007986 */ /* 0x001fe6000c101d20 */
[----:B------:R-:W-:Y:S01]  /*4f30*/  FADD.FTZ R37, R36, R37 ;  /* 0x0000002524257221 */ /* 0x000fe20000010000 */
[----:B-1----:R0:W-:Y:S03]  /*4f40*/  STG.E.128 desc[UR32][R4.64+0x200], R20 ;  /* 0x0002001404007986 */ /* 0x0021e6000c101d20 */
[----:B------:R-:W-:Y:S01]  /*4f50*/  FADD.FTZ R38, R37, R38 ;  /* 0x0000002625267221 */ /* 0x000fe20000010000 */
[----:B------:R-:W-:Y:S03]  /*4f60*/  BAR.SYNC.DEFER_BLOCKING 0x0 ;  /* 0x0000000000007b1d */ /* 0x000fe60000010000 */
[----:B------:R-:W-:-:S04]  /*4f70*/  FADD.FTZ R39, R38, R39 ;  /* 0x0000002726277221 */ /* 0x000fc80000010000 */
[----:B------:R-:W-:-:S04]  /*4f80*/  FADD.FTZ R48, R39, R48 ;  /* 0x0000003027307221 */ /* 0x000fc80000010000 */
[----:B------:R-:W-:Y:S01]  /*4f90*/  FADD.FTZ R0, R48, R49 ;  /* 0x0000003130007221 */ /* 0x000fe20000010000 */
[----:B0-----:R-:W-:-:S04]  /*4fa0*/  MOV R4, UR13 ;  /* 0x0000000d00047c02 */ /* 0x001fc80008000f00 */
[----:B------:R-:W-:Y:S01]  /*4fb0*/  STL [R1+0x4], R0 ;  /* 0x0000040001007387 */ /* 0x000fe20000100800 */
[----:B------:R-:W-:-:S03]  /*4fc0*/  MOV R5, UR12 ;  /* 0x0000000c00057c02 */ /* 0x000fc60008000f00 */
        /* <DEDUP_REMOVED lines=9> */
.L_x_1970:
        /* <DEDUP_REMOVED lines=9> */
[----:B------:R-:W0:Y:S02]  /*50f0*/  S2R R6, SR_TID.X ;  /* 0x0000000000067919 */ /* 0x000e240000002100 */
[----:B---3--:R-:W1:Y:S02]  /*5100*/  SHFL.DOWN P0, R0, R4, 0x1, 0x1f ;  /* 0x08201f0004007f89 */ /* 0x008e640000000000 */
[----:B-1----:R-:W-:Y:S02]  /*5110*/  @P0 FADD R0, R0, R4 ;  /* 0x0000000400000221 */ /* 0x002fe40000000000 */
[----:B------:R-:W1:Y:S03]  /*5120*/  S2R R4, SR_LANEID ;  /* 0x0000000000047919 */ /* 0x000e660000000000 */
[----:B------:R-:W3:Y:S02]  /*5130*/  SHFL.DOWN P0, R3, R0, 0x2, 0x1f ;  /* 0x08401f0000037f89 */ /* 0x000ee40000000000 */
[----:B---3--:R-:W-:Y:S01]  /*5140*/  @P0 FADD R3, R0, R3 ;  /* 0x0000000300030221 */ /* 0x008fe20000000000 */
[----:B-1----:R-:W-:-:S04]  /*5150*/  ISETP.NE.AND P1, PT, R4, RZ, PT ;  /* 0x000000ff0400720c */ /* 0x002fc80003f25270 */
[----:B------:R-:W1:Y:S09]  /*5160*/  SHFL.DOWN P0, R2, R3, 0x4, 0x1f ;  /* 0x08801f0003027f89 */ /* 0x000e720000000000 */
[----:B------:R-:W3:Y:S01]  /*5170*/  @!P1 S2R R8, SR_CgaCtaId ;  /* 0x0000000000089919 */ /* 0x000ee20000008800 */
[----:B------:R-:W-:-:S02]  /*5180*/  @!P1 MOV R7, 0x400 ;  /* 0x0000040000079802 */ /* 0x000fc40000000f00 */
[----:B0-----:R-:W-:-:S04]  /*5190*/  @!P1 SHF.R.U32.HI R0, RZ, 0x3, R6 ;  /* 0x00000003ff009819 */ /* 0x001fc80000011606 */
[----:B------:R-:W-:Y:S01]  /*51a0*/  @!P1 LOP3.LUT R0, R0, 0x7c, RZ, 0xc0, !PT ;  /* 0x0000007c00009812 */ /* 0x000fe200078ec0ff */
[----:B-1----:R-:W-:-:S05]  /*51b0*/  @P0 FADD R2, R3, R2 ;  /* 0x0000000203020221 */ /* 0x002fca0000000000 */
[----:B------:R-:W0:Y:S01]  /*51c0*/  SHFL.DOWN P0, R5, R2, 0x8, 0x1f ;  /* 0x09001f0002057f89 */ /* 0x000e220000000000 */
[----:B---3--:R-:W-:-:S04]  /*51d0*/  @!P1 LEA R7, R8, R7, 0x18 ;  /* 0x0000000708079211 */ /* 0x008fc800078ec0ff */
[----:B------:R-:W-:Y:S01]  /*51e0*/  @!P1 IADD3 R3, PT, PT, R7, R0, RZ ;  /* 0x0000000007039210 */ /* 0x000fe20007ffe0ff */
        /* <DEDUP_REMOVED lines=20> */
.L_x_2019:
[----:B------:R-:W-:Y:S05]  /*5330*/  BSYNC.RECONVERGENT B0 ;  /* 0x0000000000007941 */ /* 0x000fea0003800200 */
.L_x_2018:
        /* <DEDUP_REMOVED lines=43> */
.L_x_2021:
[----:B------:R-:W-:Y:S05]  /*55f0*/  BSYNC.RECONVERGENT B0 ;  /* 0x0000000000007941 */ /* 0x000fea0003800200 */
.L_x_2020:
        /* <DEDUP_REMOVED lines=15> */
.L_x_2023:
[----:B------:R-:W-:Y:S02]  /*56f0*/  LEA R0, R11, UR10, 0x2 ;  /* 0x0000000a0b007c11 */ /* 0x000fe4000f8e10ff */
[----:B01----:R-:W-:Y:S02]  /*5700*/  MOV R5, UR5 ;  /* 0x0000000500057c02 */ /* 0x003fe40008000f00 */
        /* <DEDUP_REMOVED lines=9> */
[----:B------:R-:W-:Y:S01]  /*57a0*/  MOV R7, UR8 ;  /* 0x0000000800077c02 */ /* 0x000fe20008000f00 */
[----:B------:R-:W-:Y:S01]  /*57b0*/  IMAD.WIDE.U32 R2, R11, UR16, R2 ;  /* 0x000000100b027c25 */ /* 0x000fe2000f8e0002 */
[----:B------:R-:W-:-:S02]  /*57c0*/  MOV R6, R8 ;  /* 0x0000000800067202 */ /* 0x000fc40000000f00 */
[----:B------:R-:W-:Y:S01]  /*57d0*/  MOV R9, UR7 ;  /* 0x0000000700097c02 */ /* 0x000fe20008000f00 */
[C---:B------:R-:W-:Y:S01]  /*57e0*/  IMAD R5, R11.reuse, UR17, R4 ;  /* 0x000000110b057c24 */ /* 0x040fe2000f8e0204 */
[C---:B---3--:R-:W-:Y:S01]  /*57f0*/  LEA R4, P0, R2.reuse, UR20, 0x2 ;  /* 0x0000001402047c11 */ /* 0x048fe2000f8010ff */
[C---:B------:R-:W-:Y:S02]  /*5800*/  IMAD R9, R11.reuse, UR19, R10 ;  /* 0x000000130b097c24 */ /* 0x040fe4000f8e020a */
[----:B------:R-:W-:Y:S01]  /*5810*/  IMAD.WIDE.U32 R6, R11, UR18, R6 ;  /* 0x000000120b067c25 */ /* 0x000fe2000f8e0006 */
[----:B------:R-:W-:Y:S02]  /*5820*/  IADD3 R5, PT, PT, R3, R5, RZ ;  /* 0x0000000503057210 */ /* 0x000fe40007ffe0ff */
[----:B------:R-:W-:Y:S02]  /*5830*/  IADD3 R11, PT, PT, R11, UR15, RZ ;  /* 0x0000000f0b0b7c10 */ /* 0x000fe4000fffe0ff */
[----:B------:R-:W-:-:S02]  /*5840*/  LEA.HI.X R5, R2, UR21, R5, 0x2, P0 ;  /* 0x0000001502057c11 */ /* 0x000fc400080f1405 */
[----:B------:R-:W-:Y:S02]  /*5850*/  ISETP.GE.AND P0, PT, R11, UR24, PT ;  /* 0x000000180b007c0c */ /* 0x000fe4000bf06270 */
[----:B------:R-:W-:Y:S02]  /*5860*/  IADD3 R3, PT, PT, R7, R9, RZ ;  /* 0x0000000907037210 */ /* 0x000fe40007ffe0ff */
[----:B------:R-:W-:-:S04]  /*5870*/  LEA R8, P1, R6, UR22, 0x2 ;  /* 0x0000001606087c11 */ /* 0x000fc8000f8210ff */
[----:B------:R-:W-:Y:S01]  /*5880*/  LEA.HI.X R9, R6, UR23, R3, 0x2, P1 ;  /* 0x0000001706097c11 */ /* 0x000fe200088f1403 */
[----:B0-----:R0:W-:Y:S04]  /*5890*/  REDG.E.ADD.F32.FTZ.RN.STRONG.GPU desc[UR32][R4.64], R13 ;  /* 0x0000000d040079a6 */ /* 0x0011e8000c12f320 */
[----:B-1----:R0:W-:Y:S01]  /*58a0*/  REDG.E.ADD.F32.FTZ.RN.STRONG.GPU desc[UR32][R8.64], R15 ;  /* 0x0000000f080079a6 */ /* 0x0021e2000c12f320 */
[----:B------:R-:W-:Y:S05]  /*58b0*/  @!P0 BRA `(.L_x_2023) ;  /* 0xfffffffc008c8947 */ /* 0x000fea000383ffff */
[----:B------:R-:W-:Y:S05]  /*58c0*/  BSYNC.RECONVERGENT B0 ;  /* 0x0000000000007941 */ /* 0x000fea0003800200 */
.L_x_2022:
[----:B------:R-:W-:Y:S05]  /*58d0*/  EXIT ;  /* 0x000000000000794d */ /* 0x000fea0003800000 */
.L_x_1976:
[----:B------:R-:W-:Y:S01]  /*58e0*/  HFMA2 R138, -RZ, RZ, 0, 5.9604644775390625e-08 ;  /* 0x00000001ff8a7431 */ /* 0x000fe200000001ff */
[----:B------:R-:W-:Y:S02]  /*58f0*/  MOV R143, R136 ;  /* 0x00000088008f7202 */ /* 0x000fe40000000f00 */
[----:B------:R-:W-:Y:S02]  /*5900*/  MOV R145, RZ ;  /* 0x000000ff00917202 */ /* 0x000fe40000000f00 */
[----:B------:R-:W-:-:S07]  /*5910*/  MOV R152, 0xffffffff ;  /* 0xffffffff00987802 */ /* 0x000fce0000000f00 */
[----:B--2--5:R-:W-:Y:S05]  /*5920*/  WARPSYNC.COLLECTIVE R152, `(.L_x_2024) ;  /* 0x0000000098087348 */ /* 0x024fea0003c00000 */
[----:B------:R0:W1:Y:S02]  /*5930*/  SHFL.UP P6, R86, R143, R138, R145 ;  /* 0x0400008a8f567389 */ /* 0x00006400000c0091 */
[----:B012--5:R-:W-:Y:S05]  /*5940*/  ENDCOLLECTIVE ;  /* 0x000000000000791b */ /* 0x027fea0003800000 */
.L_x_2024:
[----:B------:R-:W-:Y:S02]  /*5950*/  MOV R143, R87 ;  /* 0x00000057008f7202 */ /* 0x000fe40000000f00 */
[----:B------:R-:W-:-:S07]  /*5960*/  MOV R137, R86 ;  /* 0x0000005600897202 */ /* 0x000fce0000000f00 */
[----:B------:R-:W-:Y:S05]  /*5970*/  WARPSYNC.COLLECTIVE R152, `(.L_x_2025) ;  /* 0x0000000098087348 */ /* 0x000fea0003c00000 */
[----:B------:R0:W1:Y:S02]  /*5980*/  SHFL.UP P6, R86, R143, R138, R145 ;  /* 0x0400008a8f567389 */ /* 0x00006400000c0091 */
[----:B01----:R-:W-:Y:S05]  /*5990*/  ENDCOLLECTIVE ;  /* 0x000000000000791b */ /* 0x003fea0003800000 */
.L_x_2025:
        /* <DEDUP_REMOVED lines=8> */
.L_x_2026:
[----:B------:R-:W-:Y:S02]  /*5a20*/  MOV R143, R139 ;  /* 0x0000008b008f7202 */ /* 0x000fe40000000f00 */
[----:B------:R-:W-:-:S07]  /*5a30*/  MOV R137, R86 ;  /* 0x0000005600897202 */ /* 0x000fce0000000f00 */
[----:B------:R-:W-:Y:S05]  /*5a40*/  WARPSYNC.COLLECTIVE R152, `(.L_x_2027) ;  /* 0x0000000098087348 */ /* 0x000fea0003c00000 */
[----:B------:R0:W1:Y:S02]  /*5a50*/  SHFL.UP P6, R86, R143, R138, R145 ;  /* 0x0400008a8f567389 */ /* 0x00006400000c0091 */
[----:B01----:R-:W-:Y:S05]  /*5a60*/  ENDCOLLECTIVE ;  /* 0x000000000000791b */ /* 0x003fea0003800000 */
.L_x_2027:
        /* <DEDUP_REMOVED lines=8> */
.L_x_2028:
[----:B------:R-:W-:Y:S02]  /*5af0*/  MOV R143, R141 ;  /* 0x0000008d008f7202 */ /* 0x000fe40000000f00 */
[----:B------:R-:W-:-:S07]  /*5b00*/  MOV R87, R86 ;  /* 0x0000005600577202 */ /* 0x000fce0000000f00 */
[----:B------:R-:W-:Y:S05]  /*5b10*/  WARPSYNC.COLLECTIVE R152, `(.L_x_2029) ;  /* 0x0000000098087348 */ /* 0x000fea0003c00000 */
[----:B------:R0:W1:Y:S02]  /*5b20*/  SHFL.UP P6, R86, R143, R138, R145 ;  /* 0x0400008a8f567389 */ /* 0x00006400000c0091 */
[----:B01----:R-:W-:Y:S05]  /*5b30*/  ENDCOLLECTIVE ;  /* 0x000000000000791b */ /* 0x003fea0003800000 */
.L_x_2029:
        /* <DEDUP_REMOVED lines=8> */
.L_x_2030:
[----:B------:R-:W-:Y:S02]  /*5bc0*/  MOV R143, R137 ;  /* 0x00000089008f7202 */ /* 0x000fe40000000f00 */
[----:B------:R-:W-:-:S07]  /*5bd0*/  MOV R87, R86 ;  /* 0x0000005600577202 */ /* 0x000fce0000000f00 */
[----:B------:R-:W-:Y:S05]  /*5be0*/  WARPSYNC.COLLECTIVE R152, `(.L_x_2031) ;  /* 0x0000000098087348 */ /* 0x000fea0003c00000 */
[----:B------:R0:W1:Y:S02]  /*5bf0*/  SHFL.UP P6, R86, R143, R138, R145 ;  /* 0x0400008a8f567389 */ /* 0x00006400000c0091 */
[----:B01----:R-:W-:Y:S05]  /*5c00*/  ENDCOLLECTIVE ;  /* 0x000000000000791b */ /* 0x003fea0003800000 */
.L_x_2031:
        /* <DEDUP_REMOVED lines=8> */
.L_x_2032:
[----:B------:R-:W-:Y:S02]  /*5c90*/  MOV R143, R87 ;  /* 0x00000057008f7202 */ /* 0x000fe40000000f00 */
[----:B------:R-:W-:-:S07]  /*5ca0*/  MOV R139, R86 ;  /* 0x00000056008b7202 */ /* 0x000fce0000000f00 */
[----:B------:R-:W-:Y:S05]  /*5cb0*/  WARPSYNC.COLLECTIVE R152, `(.L_x_2033) ;  /* 0x0000000098087348 */ /* 0x000fea0003c00000 */
[----:B------:R0:W1:Y:S02]  /*5cc0*/  SHFL.UP P6, R86, R143, R138, R145 ;  /* 0x0400008a8f567389 */ /* 0x00006400000c0091 */
[----:B01----:R-:W-:Y:S05]  /*5cd0*/  ENDCOLLECTIVE ;  /* 0x000000000000791b */ /* 0x003fea0003800000 */
.L_x_2033:
[----:B------:R-:W-:Y:S05]  /*5ce0*/  BRA `(.L_x_2034) ;  /* 0xffffffc400207947 */ /* 0x000fea000383ffff */
.L_x_1977:
[----:B------:R-:W-:Y:S01]  /*5cf0*/  HFMA2 R87, -RZ, RZ, 0, 1.847743988037109375e-06 ;  /* 0x0000001fff577431 */ /* 0x000fe200000001ff */
[----:B------:R-:W-:Y:S01]  /*5d00*/  BSSY B0, `(.L_x_2035) ;  /* 0x0000007000007945 */ /* 0x000fe20003800000 */
[----:B------:R-:W-:Y:S02]  /*5d10*/  MOV R151, R136 ;  /* 0x0000008800977202 */ /* 0x000fe40000000f00 */
[----:B------:R-:W-:Y:S02]  /*5d20*/  MOV R86, 0x1f ;  /* 0x0000001f00567802 */ /* 0x000fe40000000f00 */
[----:B------:R-:W-:-:S07]  /*5d30*/  MOV R152, 0xffffffff ;  /* 0xffffffff00987802 */ /* 0x000fce0000000f00 */
[----:B--2--5:R-:W-:Y:S05]  /*5d40*/  WARPSYNC.COLLECTIVE R152, `(.L_x_2036) ;  /* 0x0000000098087348 */ /* 0x024fea0003c00000 */
[----:B------:R0:W1:Y:S02]  /*5d50*/  SHFL.IDX P2, R153, R151, R87, R86 ;  /* 0x0000005797997389 */ /* 0x0000640000040056 */
[----:B012--5:R-:W-:Y:S05]  /*5d60*/  ENDCOLLECTIVE ;  /* 0x000000000000791b */ /* 0x027fea0003800000 */
.L_x_2036:
[----:B------:R-:W-:Y:S05]  /*5d70*/  BSYNC B0 ;  /* 0x0000000000007941 */ /* 0x000fea0003800000 */
.L_x_2035:
[----:B------:R-:W-:Y:S05]  /*5d80*/  BRA `(.L_x_2037) ;  /* 0xffffffc400107947 */ /* 0x000fea000383ffff */
.L_x_1978:
        /* <DEDUP_REMOVED lines=8> */
.L_x_2039:
[----:B------:R-:W-:Y:S05]  /*5e10*/  BSYNC B0 ;  /* 0x0000000000007941 */ /* 0x000fea0003800000 */
.L_x_2038:
[----:B------:R-:W-:Y:S05]  /*5e20*/  BRA `(.L_x_2040) ;  /* 0xffffffc000f07947 */ /* 0x000fea000383ffff */
.L_x_1979:
[----:B------:R-:W-:Y:S01]  /*5e30*/  HFMA2 R138, -RZ, RZ, 0, 5.9604644775390625e-08 ;  /* 0x00000001ff8a7431 */ /* 0x000fe200000001ff */
[----:B------:R-:W-:Y:S01]  /*5e40*/  BSSY B0, `(.L_x_2041) ;  /* 0x0000007000007945 */ /* 0x000fe20003800000 */
[----:B------:R-:W-:Y:S02]  /*5e50*/  MOV R143, R136 ;  /* 0x00000088008f7202 */ /* 0x000fe40000000f00 */
[----:B------:R-:W-:Y:S02]  /*5e60*/  MOV R145, RZ ;  /* 0x000000ff00917202 */ /* 0x000fe40000000f00 */
[----:B------:R-:W-:-:S07]  /*5e70*/  MOV R152, 0xffffffff ;  /* 0xffffffff00987802 */ /* 0x000fce0000000f00 */
[----:B--2--5:R-:W-:Y:S05]  /*5e80*/  WARPSYNC.COLLECTIVE R152, `(.L_x_2042) ;  /* 0x0000000098087348 */ /* 0x024fea0003c00000 */
[----:B------:R0:W1:Y:S02]  /*5e90*/  SHFL.UP P6, R86, R143, R138, R145 ;  /* 0x0400008a8f567389 */ /* 0x00006400000c0091 */
[----:B012--5:R-:W-:Y:S05]  /*5ea0*/  ENDCOLLECTIVE ;  /* 0x000000000000791b */ /* 0x027fea0003800000 */
.L_x_2042:
[----:B------:R-:W-:Y:S05]  /*5eb0*/  BSYNC B0 ;  /* 0x0000000000007941 */ /* 0x000fea0003800000 */
.L_x_2041:
        /* <DEDUP_REMOVED lines=10> */
.L_x_2043:
[----:B------:R-:W-:Y:S02]  /*5f60*/  MOV R137, R86 ;  /* 0x0000005600897202 */ /* 0x000fe40000000f00 */
[----:B------:R-:W-:-:S07]  /*5f70*/  MOV R86, 0x1f ;  /* 0x0000001f00567802 */ /* 0x000fce0000000f00 */
[----:B------:R-:W-:Y:S05]  /*5f80*/  WARPSYNC.COLLECTIVE R152, `(.L_x_2044) ;  /* 0x0000000098087348 */ /* 0x000fea0003c00000 */
[----:B------:R0:W1:Y:S02]  /*5f90*/  SHFL.IDX P2, R153, R151, R87, R86 ;  /* 0x0000005797997389 */ /* 0x0000640000040056 */
[----:B01----:R-:W-:Y:S05]  /*5fa0*/  ENDCOLLECTIVE ;  /* 0x000000000000791b */ /* 0x003fea0003800000 */
.L_x_2044:
[----:B------:R-:W-:Y:S02]  /*5fb0*/  MOV R151, R41 ;  /* 0x0000002900977202 */ /* 0x000fe40000000f00 */
[----:B------:R-:W-:-:S07]  /*5fc0*/  MOV R40, R153 ;  /* 0x0000009900287202 */ /* 0x000fce0000000f00 */
[----:B------:R-:W-:Y:S05]  /*5fd0*/  WARPSYNC.COLLECTIVE R152, `(.L_x_2045) ;  /* 0x0000000098087348 */ /* 0x000fea0003c00000 */
[----:B------:R0:W1:Y:S02]  /*5fe0*/  SHFL.IDX P2, R153, R151, R87, R86 ;  /* 0x0000005797997389 */ /* 0x0000640000040056 */
[----:B01----:R-:W-:Y:S05]  /*5ff0*/  ENDCOLLECTIVE ;  /* 0x000000000000791b */ /* 0x003fea0003800000 */
.L_x_2045:
[----:B------:R-:W-:Y:S01]  /*6000*/  MOV R41, R153 ;  /* 0x0000009900297202 */ /* 0x000fe20000000f00 */
[----:B------:R-:W-:Y:S06]  /*6010*/  BRA `(.L_x_2046) ;  /* 0xffffffc0008c7947 */ /* 0x000fec000383ffff */
.L_x_1981:
        /* <DEDUP_REMOVED lines=9> */
.L_x_2047:
[----:B------:R-:W-:Y:S02]  /*60b0*/  ISETP.GT.U32.AND P6, PT, R156, 0xf, PT ;  /* 0x0000000f9c00780c */ /* 0x000fe40003fc4070 */
[----:B------:R-:W-:Y:S02]  /*60c0*/  MOV R151, R153 ;  /* 0x0000009900977202 */ /* 0x000fe40000000f00 */
[----:B------:R-:W-:-:S03]  /*60d0*/  MOV R153, R163 ;  /* 0x000000a300997202 */ /* 0x000fc60000000f00 */
[----:B------:R-:W-:-:S07]  /*60e0*/  @P3 FMUL.FTZ R151, R151, R162 ;  /* 0x000000a297973220 */ /* 0x000fce0000410000 */
[----:B------:R-:W-:Y:S05]  /*60f0*/  WARPSYNC.COLLECTIVE R152, `(.L_x_2048) ;  /* 0x0000000098087348 */ /* 0x000fea0003c00000 */
[----:B------:R0:W1:Y:S02]  /*6100*/  SHFL.DOWN P2, R153, R153, R86, R87 ;  /* 0x0800005699997389 */ /* 0x0000640000040057 */
[----:B01----:R-:W-:Y:S05]  /*6110*/  ENDCOLLECTIVE ;  /* 0x000000000000791b */ /* 0x003fea0003800000 */
.L_x_2048:
[----:B------:R-:W-:-:S05]  /*6120*/  MOV R86, R153 ;  /* 0x0000009900567202 */ /* 0x000fca0000000f00 */
        /* <DEDUP_REMOVED lines=9> */
.L_x_2049:
[----:B------:R-:W-:Y:S02]  /*61c0*/  MOV R151, R153 ;  /* 0x0000009900977202 */ /* 0x000fe40000000f00 */
[----:B------:R-:W-:-:S03]  /*61d0*/  MOV R153, R163 ;  /* 0x000000a300997202 */ /* 0x000fc60000000f00 */
[----:B------:R-:W-:-:S07]  /*61e0*/  @!P3 FMUL.FTZ R151, R162, R151 ;  /* 0x00000097a297b220 */ /* 0x000fce0000410000 */
[----:B------:R-:W-:Y:S05]  /*61f0*/  WARPSYNC.COLLECTIVE R152, `(.L_x_2050) ;  /* 0x0000000098087348 */ /* 0x000fea0003c00000 */
[----:B------:R0:W1:Y:S02]  /*6200*/  SHFL.DOWN P2, R153, R153, R86, R87 ;  /* 0x0800005699997389 */ /* 0x0000640000040057 */
[----:B01----:R-:W-:Y:S05]  /*6210*/  ENDCOLLECTIVE ;  /* 0x000000000000791b */ /* 0x003fea0003800000 */
.L_x_2050:
[----:B------:R-:W-:Y:S01]  /*6220*/  HFMA2 R86, -RZ, RZ, 0, 2.384185791015625e-07 ;  /* 0x00000004ff567431 */ /* 0x000fe200000001ff */
        /* <DEDUP_REMOVED lines=8> */
.L_x_2051:
[----:B------:R-:W-:Y:S02]  /*62b0*/  MOV R151, R153 ;  /* 0x0000009900977202 */ /* 0x000fe40000000f00 */
[----:B------:R-:W-:-:S03]  /*62c0*/  MOV R153, R163 ;  /* 0x000000a300997202 */ /* 0x000fc60000000f00 */
[----:B------:R-:W-:-:S07]  /*62d0*/  @!P4 FMUL.FTZ R151, R162, R151 ;  /* 0x00000097a297c220 */ /* 0x000fce0000410000 */
[----:B------:R-:W-:Y:S05]  /*62e0*/  WARPSYNC.COLLECTIVE R152, `(.L_x_2052) ;  /* 0x0000000098087348 */ /* 0x000fea0003c00000 */
[----:B------:R0:W1:Y:S02]  /*62f0*/  SHFL.DOWN P2, R153, R153, R86, R87 ;  /* 0x0800005699997389 */ /* 0x0000640000040057 */
[----:B01----:R-:W-:Y:S05]  /*6300*/  ENDCOLLECTIVE ;  /* 0x000000000000791b */ /* 0x003fea0003800000 */
.L_x_2052:
[----:B------:R-:W-:Y:S01]  /*6310*/  HFMA2 R86, -RZ, RZ, 0, 4.76837158203125e-07 ;  /* 0x00000008ff567431 */ /* 0x000fe200000001ff */
        /* <DEDUP_REMOVED lines=8> */
.L_x_2053:
[----:B------:R-:W-:Y:S02]  /*63a0*/  MOV R151, R153 ;  /* 0x0000009900977202 */ /* 0x000fe40000000f00 */
[----:B------:R-:W-:-:S03]  /*63b0*/  MOV R153, R163 ;  /* 0x000000a300997202 */ /* 0x000fc60000000f00 */
[----:B------:R-:W-:-:S07]  /*63c0*/  @!P5 FMUL.FTZ R151, R162, R151 ;  /* 0x00000097a297d220 */ /* 0x000fce0000410000 */
[----:B------:R-:W-:Y:S05]  /*63d0*/  WARPSYNC.COLLECTIVE R152, `(.L_x_2054) ;  /* 0x0000000098087348 */ /* 0x000fea0003c00000 */
[----:B------:R0:W1:Y:S02]  /*63e0*/  SHFL.DOWN P2, R153, R153, R86, R87 ;  /* 0x0800005699997389 */ /* 0x0000640000040057 */
[----:B01----:R-:W-:Y:S05]  /*63f0*/  ENDCOLLECTIVE ;  /* 0x000000000000791b */ /* 0x003fea0003800000 */
.L_x_2054:
[----:B------:R-:W-:Y:S01]  /*6400*/  HFMA2 R86, -RZ, RZ, 0, 9.5367431640625e-07 ;  /* 0x00000010ff567431 */ /* 0x000fe200000001ff */
        /* <DEDUP_REMOVED lines=8> */
.L_x_2055:
[----:B------:R-:W-:Y:S02]  /*6490*/  MOV R151, R153 ;  /* 0x0000009900977202 */ /* 0x000fe40000000f00 */
[----:B------:R-:W-:-:S03]  /*64a0*/  MOV R153, R163 ;  /* 0x000000a300997202 */ /* 0x000fc60000000f00 */
[----:B------:R-:W-:-:S07]  /*64b0*/  @!P6 FMUL.FTZ R151, R162, R151 ;  /* 0x00000097a297e220 */ /* 0x000fce0000410000 */
[----:B------:R-:W-:Y:S05]  /*64c0*/  WARPSYNC.COLLECTIVE R152, `(.L_x_2056) ;  /* 0x0000000098087348 */ /* 0x000fea0003c00000 */
[----:B------:R0:W1:Y:S02]  /*64d0*/  SHFL.DOWN P2, R153, R153, R86, R87 ;  /* 0x0800005699997389 */ /* 0x0000640000040057 */
[----:B01----:R-:W-:Y:S05]  /*64e0*/  ENDCOLLECTIVE ;  /* 0x000000000000791b */ /* 0x003fea0003800000 */
.L_x_2056:
[----:B------:R-:W-:Y:S01]  /*64f0*/  HFMA2 R87, -RZ, RZ, 0, 0 ;  /* 0x00000000ff577431 */ /* 0x000fe200000001ff */
[----:B------:R-:W-:Y:S02]  /*6500*/  MOV R86, 0x1f ;  /* 0x0000001f00567802 */ /* 0x000fe40000000f00 */
[----:B------:R-:W-:-:S05]  /*6510*/  MOV R156, R153 ;  /* 0x00000099009c7202 */ /* 0x000fca0000000f00 */
[----:B------:R-:W-:Y:S01]  /*6520*/  @!P6 FFMA.FTZ R156, R162, R156, R163 ;  /* 0x0000009ca29ce223 */ /* 0x000fe200000100a3 */
[----:B------:R-:W-:-:S04]  /*6530*/  @!P6 MOV R162, R151 ;  /* 0x0000009700a2e202 */ /* 0x000fc80000000f00 */
[----:B------:R-:W-:Y:S02]  /*6540*/  MOV R151, R162 ;  /* 0x000000a200977202 */ /* 0x000fe40000000f00 */
[----:B------:R-:W-:-:S07]  /*6550*/  @!P6 MOV R163, R156 ;  /* 0x0000009c00a3e202 */ /* 0x000fce0000000f00 */
[----:B------:R-:W-:Y:S05]  /*6560*/  WARPSYNC.COLLECTIVE R152, `(.L_x_2057) ;  /* 0x0000000098087348 */ /* 0x000fea0003c00000 */
[----:B------:R0:W1:Y:S02]  /*6570*/  SHFL.IDX P2, R153, R151, R87, R86 ;  /* 0x0000005797997389 */ /* 0x0000640000040056 */
[----:B01----:R-:W-:Y:S05]  /*6580*/  ENDCOLLECTIVE ;  /* 0x000000000000791b */ /* 0x003fea0003800000 */
.L_x_2057:
[----:B------:R-:W-:Y:S02]  /*6590*/  MOV R151, R163 ;  /* 0x000000a300977202 */ /* 0x000fe40000000f00 */
[----:B------:R-:W-:-:S07]  /*65a0*/  MOV R157, R153 ;  /* 0x00000099009d7202 */ /* 0x000fce0000000f00 */
[----:B------:R-:W-:Y:S05]  /*65b0*/  WARPSYNC.COLLECTIVE R152, `(.L_x_2058) ;  /* 0x0000000098087348 */ /* 0x000fea0003c00000 */
[----:B------:R0:W1:Y:S02]  /*65c0*/  SHFL.IDX P2, R153, R151, R87, R86 ;  /* 0x0000005797997389 */ /* 0x0000640000040056 */
[----:B01----:R-:W-:Y:S05]  /*65d0*/  ENDCOLLECTIVE ;  /* 0x000000000000791b */ /* 0x003fea0003800000 */
.L_x_2058:
        /* <DEDUP_REMOVED lines=10> */
.L_x_2059:
[----:B------:R-:W-:Y:S02]  /*6680*/  MOV R162, R153 ;  /* 0x0000009900a27202 */ /* 0x000fe40000000f00 */
[----:B------:R-:W-:-:S07]  /*6690*/  MOV R153, R163 ;  /* 0x000000a300997202 */ /* 0x000fce0000000f00 */
[----:B------:R-:W-:Y:S05]  /*66a0*/  WARPSYNC.COLLECTIVE R152, `(.L_x_2060) ;  /* 0x0000000098087348 */ /* 0x000fea0003c00000 */
[----:B------:R0:W1:Y:S02]  /*66b0*/  SHFL.DOWN P2, R153, R153, R86, R87 ;  /* 0x0800005699997389 */ /* 0x0000640000040057 */
[----:B01----:R-:W-:Y:S05]  /*66c0*/  ENDCOLLECTIVE ;  /* 0x000000000000791b */ /* 0x003fea0003800000 */
.L_x_2060:
[----:B------:R-:W-:Y:S01]  /*66d0*/  HFMA2 R87, -RZ, RZ, 0, 0 ;  /* 0x00000000ff577431 */ /* 0x000fe200000001ff */
[----:B------:R-:W-:Y:S02]  /*66e0*/  MOV R86, 0x1f ;  /* 0x0000001f00567802 */ /* 0x000fe40000000f00 */
[----:B------:R-:W-:-:S07]  /*66f0*/  MOV R163, R153 ;  /* 0x0000009900a37202 */ /* 0x000fce0000000f00 */
[----:B------:R-:W-:Y:S05]  /*6700*/  WARPSYNC.COLLECTIVE R152, `(.L_x_2061) ;  /* 0x0000000098087348 */ /* 0x000fea0003c00000 */
[----:B------:R0:W1:Y:S02]  /*6710*/  SHFL.IDX P2, R153, R151, R87, R86 ;  /* 0x0000005797997389 */ /* 0x0000640000040056 */
[----:B01----:R-:W-:Y:S05]  /*6720*/  ENDCOLLECTIVE ;  /* 0x000000000000791b */ /* 0x003fea0003800000 */
.L_x_2061:
[----:B------:R-:W-:Y:S02]  /*6730*/  MOV R151, R41 ;  /* 0x0000002900977202 */ /* 0x000fe40000000f00 */
[----:B------:R-:W-:-:S07]  /*6740*/  MOV R40, R153 ;  /* 0x0000009900287202 */ /* 0x000fce0000000f00 */
[----:B------:R-:W-:Y:S05]  /*6750*/  WARPSYNC.COLLECTIVE R152, `(.L_x_2062) ;  /* 0x0000000098087348 */ /* 0x000fea0003c00000 */
[----:B------:R0:W1:Y:S02]  /*6760*/  SHFL.IDX P2, R153, R151, R87, R86 ;  /* 0x0000005797997389 */ /* 0x0000640000040056 */
[----:B01----:R-:W-:Y:S05]  /*6770*/  ENDCOLLECTIVE ;  /* 0x000000000000791b */ /* 0x003fea0003800000 */
.L_x_2062:
[----:B------:R-:W-:Y:S02]  /*6780*/  MOV R41, R153 ;  /* 0x0000009900297202 */ /* 0x000fe40000000f00 */
[----:B------:R-:W-:Y:S01]  /*6790*/  ISETP.NE.AND P2, PT, R83, 0x1f, PT ;  /* 0x0000001f5300780c */ /* 0x000fe20003f45270 */
[----:B------:R-:W-:-:S12]  /*67a0*/  BRA `(.L_x_2063) ;  /* 0xffffffc400387947 */ /* 0x000fd8000383ffff */
.L_x_2064:
        /* <DEDUP_REMOVED lines=13> */
.L_x_10428:


//--------------------- .text._Z25selective_scan_bwd_kernelI32Selective_Scan_bwd_kernel_traitsILi128ELi16ELb1ELb0ELb1ELb0ELb1EN3c104HalfEfEEv12SSMParamsBwd --------------------------
	.section	.text._Z25selective_scan_bwd_kernelI32Selective_Scan_bwd_kernel_traitsILi128ELi16ELb1ELb0ELb1ELb0ELb1EN3c104HalfEfEEv12SSMParamsBwd,"ax",@progbits
	.align	128
        .global         _Z25selective_scan_bwd_kernelI32Selective_Scan_bwd_kernel_traitsILi128ELi16ELb1ELb0ELb1ELb0ELb1EN3c104HalfEfEEv12SSMParamsBwd
        .type           _Z25selective_scan_bwd_kernelI32Selective_Scan_bwd_kernel_traitsILi128ELi16ELb1ELb0ELb1ELb0ELb1EN3c104HalfEfEEv12SSMParamsBwd,@function
        .size           _Z25selective_scan_bwd_kernelI32Selective_Scan_bwd_kernel_traitsILi128ELi16ELb1ELb0ELb1ELb0ELb1EN3c104HalfEfEEv12SSMParamsBwd,(.L_x_10429 - _Z25selective_scan_bwd_kernelI32Selective_Scan_bwd_kernel_traitsILi128ELi16ELb1ELb0ELb1ELb0ELb1EN3c104HalfEfEEv12SSMParamsBwd)
        .other          _Z25selective_scan_bwd_kernelI32Selective_Scan_bwd_kernel_traitsILi128ELi16ELb1ELb0ELb1ELb0ELb1EN3c104HalfEfEEv12SSMParamsBwd,@"STO_CUDA_ENTRY STV_DEFAULT"
_Z25selective_scan_bwd_kernelI32Selective_Scan_bwd_kernel_traitsILi128ELi16ELb1ELb0ELb1ELb0ELb1EN3c104HalfEfEEv12SSMParamsBwd:
.text._Z25selective_scan_bwd_kernelI32Selective_Scan_bwd_kernel_traitsILi128ELi16ELb1ELb0ELb1ELb0ELb1EN3c104HalfEfEEv12SSMParamsBwd:
        /* <DEDUP_REMOVED lines=46> */
[----:B------:R-:W-:Y:S01]  /*02e0*/  USHF.R.S32.HI UR9, URZ, 0x1f, UR17 ;  /* 0x0000001fff097899 */ /* 0x000fe20008011411 */
[----:B------:R-:W-:Y:S01]  /*02f0*/  UMOV UR4, URZ ;  /* 0x000000ff00047c82 */ /* 0x000fe20008000000 */
[----:B------:R-:W-:Y:S02]  /*0300*/  UIADD3 UR11, UP2, UPT, UR17, UR16, URZ ;  /* 0x00000010110b7290 */ /* 0x000fe4000ff5e0ff */
        /* <DEDUP_REMOVED lines=19> */
[----:B------:R-:W3:Y:S01]  /*0440*/  LDCU.64 UR22, c[0x0][0x4a0] ;  /* 0x00009400ff1677ac */ /* 0x000ee20008000a00 */
[----:B------:R-:W-:-:S02]  /*0450*/  UIADD3 UR14, UPT, UPT, -UR11, URZ, URZ ;  /* 0x000000ff0b0e7290 */ /* 0x000fc4000fffe1ff */
[----:B-1----:R-:W-:Y:S02]  /*0460*/  UIMAD.WIDE.U32 UR4, UR8, UR20, URZ ;  /* 0x00000014080472a5 */ /* 0x002fe4000f8e00ff */
[----:B------:R-:W-:Y:S02]  /*0470*/  UIMAD UR14, UR29, UR14, UR24 ;  /* 0x0000000e1d0e72a4 */ /* 0x000fe4000f8e0218 */
[----:B------:R-:W-:Y:S02]  /*0480*/  UIMAD UR5, UR8, UR21, UR5 ;  /* 0x00000015080572a4 */ /* 0x000fe4000f8e0205 */
[----:B------:R-:W-:Y:S02]  /*0490*/  UISETP.GT.U32.AND UP2, UPT, UR29, UR14, UPT ;  /* 0x0000000e1d00728c */ /* 0x000fe4000bf44070 */
[----:B----4-:R-:W-:Y:S02]  /*04a0*/  UIMAD.WIDE.U32 UR20, UR8, UR6, URZ ;  /* 0x00000006081472a5 */ /* 0x010fe4000f8e00ff */
[----:B--2---:R-:W-:-:S02]  /*04b0*/  UISETP.NE.U32.AND UP0, UPT, UR26, URZ, UPT ;  /* 0x000000ff1a00728c */ /* 0x004fc4000bf05070 */
[----:B---3--:R-:W-:Y:S02]  /*04c0*/  UIMAD.WIDE.U32 UR12, UR10, UR22, UR4 ;  /* 0x000000160a0c72a5 */ /* 0x008fe4000f8e0004 */
[----:B------:R-:W-:Y:S02]  /*04d0*/  UIMAD UR21, UR8, UR7, UR21 ;  /* 0x00000007081572a4 */ /* 0x000fe4000f8e0215 */
[----:B------:R-:W-:Y:S02]  /*04e0*/  UIMAD UR22, UR10, UR23, UR13 ;  /* 0x000000170a1672a4 */ /* 0x000fe4000f8e020d */
[----:B------:R-:W-:Y:S02]  /*04f0*/  @!UP2 UIADD3 UR14, UPT, UPT, UR14, -UR29, URZ ;  /* 0x8000001d0e0ea290 */ /* 0x000fe4000fffe0ff */
[----:B------:R-:W-:Y:S02]  /*0500*/  ULOP3.LUT UR13, UR10, UR28, URZ, 0x3c, !UPT ;  /* 0x0000001c0a0d7292 */ /* 0x000fe4000f8e3cff */
[----:B------:R-:W-:-:S02]  /*0510*/  UISETP.GE.U32.AND UP1, UPT, UR14, UR29, UPT ;  /* 0x0000001d0e00728c */ /* 0x000fc4000bf26070 */
[----:B------:R-:W-:Y:S02]  /*0520*/  @!UP2 UIADD3 UR11, UPT, UPT, UR11, 0x1, URZ ;  /* 0x000000010b0ba890 */ /* 0x000fe4000fffe0ff */
[----:B------:R-:W-:Y:S01]  /*0530*/  UISETP.NE.AND.EX UP0, UPT, UR27, URZ, UPT, UP0 ;  /* 0x000000ff1b00728c */ /* 0x000fe2000bf05300 */
[----:B------:R-:W1:Y:S01]  /*0540*/  LDCU.64 UR6, c[0x0][0x528] ;  /* 0x0000a500ff0677ac */ /* 0x000e620008000a00 */
[----:B------:R-:W-:-:S05]  /*0550*/  UISETP.GE.AND UP2, UPT, UR13, URZ, UPT ;  /* 0x000000ff0d00728c */ /* 0x000fca000bf46270 */
[----:B------:R-:W-:Y:S02]  /*0560*/  @UP1 UIADD3 UR11, UPT, UPT, UR11, 0x1, URZ ;  /* 0x000000010b0b1890 */ /* 0x000fe4000fffe0ff */
[----:B------:R-:W-:Y:S01]  /*0570*/  UISETP.NE.AND UP1, UPT, UR28, URZ, UPT ;  /* 0x000000ff1c00728c */ /* 0x000fe2000bf25270 */
[----:B------:R-:W2:Y:S01]  /*0580*/  LDCU.64 UR26, c[0x0][0x3e8] ;  /* 0x00007d00ff1a77ac */ /* 0x000ea20008000a00 */
[----:B------:R-:W3:Y:S02]  /*0590*/  @UP0 LDCU UR13, c[0x0][0x384] ;  /* 0x00007080ff0d07ac */ /* 0x000ee40008000800 */
[----:B------:R-:W-:Y:S02]  /*05a0*/  @!UP2 UIADD3 UR11, UPT, UPT, -UR11, URZ, URZ ;  /* 0x000000ff0b0ba290 */ /* 0x000fe4000fffe1ff */
[----:B------:R-:W-:-:S05]  /*05b0*/  UIADD3 UR12, UP2, UPT, UR17, UR12, URZ ;  /* 0x0000000c110c7290 */ /* 0x000fca000ff5e0ff */
[----:B------:R-:W-:Y:S01]  /*05c0*/  @!UP1 ULOP3.LUT UR11, URZ, UR28, URZ, 0x33, !UPT ;  /* 0x0000001cff0b9292 */ /* 0x000fe2000f8e33ff */
[----:B------:R-:W4:Y:S01]  /*05d0*/  LDCU.64 UR4, c[0x0][0x450] ;  /* 0x00008a00ff0477ac */ /* 0x000f220008000a00 */
[----:B-1----:R-:W-:Y:S02]  /*05e0*/  ULEA UR14, UP1, UR12, UR6, 0x1 ;  /* 0x000000060c0e7291 */ /* 0x002fe4000f8208ff */
[----:B------:R-:W-:Y:S01]  /*05f0*/  USHF.R.S32.HI UR6, URZ, 0x1f, UR11 ;  /* 0x0000001fff067899 */ /* 0x000fe2000801140b */
[----:B------:R-:W1:Y:S01]  /*0600*/  @UP0 LDCU UR28, c[0x0][0x38c] ;  /* 0x00007180ff1c07ac */ /* 0x000e620008000800 */
[----:B------:R-:W-:Y:S02]  /*0610*/  UIADD3.X UR22, UPT, UPT, UR9, UR22, URZ, UP2, !UPT ;  /* 0x0000001609167290 */ /* 0x000fe400097fe4ff */
[----:B--2---:R-:W-:Y:S01]  /*0620*/  UIMAD UR6, UR6, UR26, URZ ;  /* 0x0000001a060672a4 */ /* 0x004fe2000f8e02ff */
[----:B------:R-:W2:Y:S01]  /*0630*/  @UP0 LDCU.64 UR30, c[0x0][0x480] ;  /* 0x00009000ff1e07ac */ /* 0x000ea20008000a00 */
[----:B------:R-:W-:-:S02]  /*0640*/  ULEA.HI.X UR22, UR12, UR7, UR22, 0x1, UP1 ;  /* 0x000000070c167291 */ /* 0x000fc400088f0c16 */
[----:B------:R-:W-:Y:S02]  /*0650*/  UIMAD.WIDE.U32 UR20, UR11, UR26, UR20 ;  /* 0x0000001a0b1472a5 */ /* 0x000fe4000f8e0014 */
[----:B------:R-:W-:Y:S02]  /*0660*/  UIMAD UR12, UR11, UR27, UR6 ;  /* 0x0000001b0b0c72a4 */ /* 0x000fe4000f8e0206 */
[----:B---3--:R-:W-:Y:S02]  /*0670*/  @UP0 UIMAD UR8, UR8, UR13, UR10 ;  /* 0x0000000d080802a4 */ /* 0x008fe4000f8e020a */
[----:B------:R-:W-:Y:S02]  /*0680*/  UIADD3 UR17, UP1, UPT, UR17, UR20, URZ ;  /* 0x0000001411117290 */ /* 0x000fe4000ff3e0ff */
[----:B------:R-:W-:Y:S02]  /*0690*/  UIADD3 UR12, UPT, UPT, UR21, UR12, URZ ;  /* 0x0000000c150c7290 */ /* 0x000fe4000fffe0ff */
[----:B------:R-:W-:-:S02]  /*06a0*/  @UP0 UIMAD UR8, UR8, UR25, URZ ;  /* 0x00000019080802a4 */ /* 0x000fc4000f8e02ff */
        /* <DEDUP_REMOVED lines=22> */
[----:B-1----:R-:W-:Y:S01]  /*0810*/  ULEA UR25, UR8, UR25, 0x18 ;  /* 0x0000001908197291 */ /* 0x002fe2000f8ec0ff */
[C---:B0-----:R-:W-:Y:S02]  /*0820*/  SHF.L.U32 R0, R83.reuse, 0x1, RZ ;  /* 0x0000000153007819 */ /* 0x041fe400000006ff */
[----:B------:R-:W-:Y:S02]  /*0830*/  LOP3.LUT R40, R83, 0x1f, RZ, 0xc0, !PT ;  /* 0x0000001f53287812 */ /* 0x000fe400078ec0ff */
[----:B------:R-:W-:-:S04]  /*0840*/  LOP3.LUT R5, R0, 0x7c0, RZ, 0xc0, !PT ;  /* 0x000007c000057812 */ /* 0x000fc800078ec0ff */
[----:B--23--:R-:W-:-:S07]  /*0850*/  LOP3.LUT R16, R5, R40, RZ, 0xfc, !PT ;  /* 0x0000002805107212 */ /* 0x00cfce00078efcff */
.L_x_2113:
        /* <DEDUP_REMOVED lines=10> */
[----:B------:R-:W2:Y:S07]  /*0900*/  LDG.E.128 R8, desc[UR32][R2.64] ;  /* 0x0000002002087981 */ /* 0x000eae000c1e1d00 */
[----:B------:R-:W3:Y:S01]  /*0910*/  S2UR UR10, SR_CTAID.Y ;  /* 0x00000000000a79c3 */ /* 0x000ee20000002600 */
[----:B------:R-:W4:Y:S01]  /*0920*/  LDG.E.128 R28, desc[UR32][R2.64+0x200] ;  /* 0x00020020021c7981 */ /* 0x000f22000c1e1d00 */
[----:B------:R-:W-:Y:S01]  /*0930*/  IMAD.WIDE.U32 R18, R16, 0x10, R18 ;  /* 0x0000001010127825 */ /* 0x000fe200078e0012 */
[----:B------:R-:W-:-:S05]  /*0940*/  ULEA UR8, UR12, 0xfffff800, 0xb ;  /* 0xfffff8000c087891 */ /* 0x000fca000f8e58ff */
[----:B------:R-:W3:Y:S01]  /*0950*/  LDC.64 R26, c[0x0][0x418] ;  /* 0x00010600ff1a7b82 */ /* 0x000ee20000000a00 */
[----:B0-----:R-:W-:-:S07]  /*0960*/  IADD3 R82, PT, PT, R5, R0, RZ ;  /* 0x0000000005527210 */ /* 0x001fce0007ffe0ff */
[----:B------:R-:W0:Y:S01]  /*0970*/  LDC.64 R68, c[0x0][0x508] ;  /* 0x00014200ff447b82 */ /* 0x000e220000000a00 */
[----:B------:R-:W-:-:S04]  /*0980*/  LEA R82, R82, UR25, 0x4 ;  /* 0x0000001952527c11 */ /* 0x000fc8000f8e20ff */
[----:B------:R-:W-:-:S03]  /*0990*/  LEA R81, R0, R82, 0x4 ;  /* 0x0000005200517211 */ /* 0x000fc600078e20ff */
[----:B------:R-:W5:Y:S08]  /*09a0*/  LDC.64 R78, c[0x0][0x510] ;  /* 0x00014400ff4e7b82 */ /* 0x000f700000000a00 */
[----:B------:R-:W5:Y:S01]  /*09b0*/  LDC.64 R84, c[0x0][0x558] ;  /* 0x00015600ff547b82 */ /* 0x000f620000000a00 */
[----:B--2---:R-:W-:Y:S04]  /*09c0*/  STS.128 [R82], R8 ;  /* 0x0000000852007388 */ /* 0x004fe80000000c00 */
[----:B----4-:R2:W-:Y:S01]  /*09d0*/  STS.128 [R82+0x200], R28 ;  /* 0x0002001c52007388 */ /* 0x0105e20000000c00 */
[----:B------:R-:W-:-:S03]  /*09e0*/  NOP ;  /* 0x0000000000007918 */ /* 0x000fc60000000000 */
[----:B------:R-:W-:Y:S04]  /*09f0*/  LDS.128 R12, [R81] ;  /* 0x00000000510c7984 */ /* 0x000fe80000000c00 */
[----:B------:R-:W-:Y:S01]  /*0a00*/  LDS.128 R20, [R81+0x10] ;  /* 0x0000100051147984 */ /* 0x000fe20000000c00 */
[----:B------:R-:W-:Y:S01]  /*0a10*/  BAR.SYNC.DEFER_BLOCKING 0x0 ;  /* 0x0000000000007b1d */ /* 0x000fe20000010000 */
[----:B------:R-:W-:-:S04]  /*0a20*/  IMAD.WIDE.U32 R24, R16, 0x10, R24 ;  /* 0x0000001010187825 */ /* 0x000fc800078e0018 */
[----:B------:R-:W-:-:S03]  /*0a30*/  HFMA2 R3, -RZ, RZ, 0, 0 ;  /* 0x00000000ff037431 */ /* 0x000fc600000001ff */
[----:B--2---:R-:W2:Y:S01]  /*0a40*/  LDC.64 R28, c[0x0][0x488] ;  /* 0x00012200ff1c7b82 */ /* 0x004ea20000000a00 */
[----:B------:R-:W4:Y:S04]  /*0a50*/  LDG.E.128 R32, desc[UR32][R18.64] ;  /* 0x0000002012207981 */ /* 0x000f28000c1e1d00 */
[----:B------:R1:W3:Y:S03]  /*0a60*/  LDG.E.128 R36, desc[UR32][R18.64+0x200] ;  /* 0x0002002012247981 */ /* 0x0002e6000c1e1d00 */
[----:B-1----:R-:W1:Y:S01]  /*0a70*/  LDC.64 R18, c[0x0][0x410] ;  /* 0x00010400ff127b82 */ /* 0x002e620000000a00 */
[----:B----4-:R-:W-:Y:S04]  /*0a80*/  STS.128 [R82], R32 ;  /* 0x0000002052007388 */ /* 0x010fe80000000c00 */
[----:B---3--:R3:W-:Y:S01]  /*0a90*/  STS.128 [R82+0x200], R36 ;  /* 0x0002002452007388 */ /* 0x0087e20000000c00 */
[----:B------:R-:W-:-:S03]  /*0aa0*/  NOP ;  /* 0x0000000000007918 */ /* 0x000fc60000000000 */
[----:B------:R-:W-:Y:S04]  /*0ab0*/  LDS.128 R4, [R81] ;  /* 0x0000000051047984 */ /* 0x000fe80000000c00 */
[----:B------:R-:W-:Y:S01]  /*0ac0*/  LDS.128 R8, [R81+0x10] ;  /* 0x0000100051087984 */ /* 0x000fe20000000c00 */
[----:B------:R-:W-:Y:S01]  /*0ad0*/  BAR.SYNC.DEFER_BLOCKING 0x0 ;  /* 0x0000000000007b1d */ /* 0x000fe20000010000 */
[----:B------:R-:W-:Y:S01]  /*0ae0*/  MOV R2, UR8 ;  /* 0x0000000800027c02 */ /* 0x000fe20008000f00 */
[----:B-1----:R-:W-:-:S06]  /*0af0*/  IMAD R17, R19, UR26, RZ ;  /* 0x0000001a13117c24 */ /* 0x002fcc000f8e02ff */
[----:B---3--:R-:W1:Y:S01]  /*0b00*/  LDC.64 R36, c[0x0][0x478] ;  /* 0x00011e00ff247b82 */ /* 0x008e620000000a00 */
[----:B------:R-:W3:Y:S04]  /*0b10*/  LDG.E.128 R44, desc[UR32][R24.64] ;  /* 0x00000020182c7981 */ /* 0x000ee8000c1e1d00 */
[----:B------:R2:W4:Y:S01]  /*0b20*/  LDG.E.128 R48, desc[UR32][R24.64+0x200] ;  /* 0x0002002018307981 */ /* 0x000522000c1e1d00 */
[----:B------:R-:W-:Y:S01]  /*0b30*/  IMAD.WIDE.U32 R18, R18, UR26, R2 ;  /* 0x0000001a12127c25 */ /* 0x000fe2000f8e0002 */
[----:B------:R-:W0:Y:S04]  /*0b40*/  LDCU.64 UR8, c[0x0][0x490] ;  /* 0x00009200ff0877ac */ /* 0x000e280008000a00 */
[----:B------:R-:W-:-:S03]  /*0b50*/  IADD3 R19, PT, PT, R19, R17, RZ ;  /* 0x0000001113137210 */ /* 0x000fc60007ffe0ff */
[----:B------:R-:W-:-:S04]  /*0b60*/  IMAD.WIDE.U32 R18, R26, UR10, R18 ;  /* 0x0000000a1a127c25 */ /* 0x000fc8000f8e0012 */
[----:B------:R-:W-:Y:S01]  /*0b70*/  IMAD R0, R27, UR10, R19 ;  /* 0x0000000a1b007c24 */ /* 0x000fe2000f8e0213 */
[C---:B--2---:R-:W-:Y:S01]  /*0b80*/  LEA R24, P0, R18.reuse, R28, 0x1 ;  /* 0x0000001c12187211 */ /* 0x044fe200078008ff */
[----:B------:R-:W2:Y:S03]  /*0b90*/  LDC.64 R26, c[0x0][0x428] ;  /* 0x00010a00ff1a7b82 */ /* 0x000ea60000000a00 */
[----:B------:R-:W-:-:S03]  /*0ba0*/  LEA.HI.X R25, R18, R29, R0, 0x1, P0 ;  /* 0x0000001d12197211 */ /* 0x000fc600000f0c00 */
[----:B------:R-:W-:-:S03]  /*0bb0*/  IMAD.WIDE.U32 R18, R16, 0x10, R24 ;  /* 0x0000001010127825 */ /* 0x000fc600078e0018 */
[----:B------:R-:W5:Y:S01]  /*0bc0*/  LDC.64 R24, c[0x0][0x420] ;  /* 0x00010800ff187b82 */ /* 0x000f620000000a00 */
[----:B---3--:R3:W-:Y:S04]  /*0bd0*/  STS.128 [R82], R44 ;  /* 0x0000002c52007388 */ /* 0x0087e80000000c00 */
[----:B----4-:R-:W-:Y:S01]  /*0be0*/  STS.128 [R82+0x200], R48 ;  /* 0x0002003052007388 */ /* 0x010fe20000000c00 */
[----:B------:R-:W-:-:S03]  /*0bf0*/  NOP ;  /* 0x0000000000007918 */ /* 0x000fc60000000000 */
[----:B------:R-:W4:Y:S04]  /*0c00*/  LDS.128 R32, [R81] ;  /* 0x0000000051207984 */ /* 0x000f280000000c00 */
[----:B------:R-:W-:Y:S01]  /*0c10*/  LDS.128 R28, [R81+0x10] ;  /* 0x00001000511c7984 */ /* 0x000fe20000000c00 */
[----:B------:R-:W-:Y:S06]  /*0c20*/  BAR.SYNC.DEFER_BLOCKING 0x0 ;  /* 0x0000000000007b1d */ /* 0x000fec0000010000 */
[----:B------:R-:W3:Y:S04]  /*0c30*/  LDG.E.128 R52, desc[UR32][R18.64] ;  /* 0x0000002012347981 */ /* 0x000ee8000c1e1d00 */
[----:B------:R0:W4:Y:S01]  /*0c40*/  LDG.E.128 R56, desc[UR32][R18.64+0x200] ;  /* 0x0002002012387981 */ /* 0x000122000c1e1d00 */
[----:B-----5:R-:W-:-:S02]  /*0c50*/  IMAD R17, R25, UR26, RZ ;  /* 0x0000001a19117c24 */ /* 0x020fc4000f8e02ff */
[----:B------:R-:W-:-:S05]  /*0c60*/  IMAD.WIDE.U32 R24, R24, UR26, R2 ;  /* 0x0000001a18187c25 */ /* 0x000fca000f8e0002 */
[----:B------:R-:W-:-:S03]  /*0c70*/  IADD3 R25, PT, PT, R25, R17, RZ ;  /* 0x0000001119197210 */ /* 0x000fc60007ffe0ff */
[----:B--2---:R-:W-:-:S04]  /*0c80*/  IMAD.WIDE.U32 R24, R26, UR10, R24 ;  /* 0x0000000a1a187c25 */ /* 0x004fc8000f8e0018 */
[----:B------:R-:W-:Y:S01]  /*0c90*/  IMAD R0, R27, UR10, R25 ;  /* 0x0000000a1b007c24 */ /* 0x000fe2000f8e0219 */
[----:B-1----:R-:W-:-:S04]  /*0ca0*/  LEA R26, P0, R24, R36, 0x1 ;  /* 0x00000024181a7211 */ /* 0x002fc800078008ff */
[----:B------:R-:W-:-:S03]  /*0cb0*/  LEA.HI.X R27, R24, R37, R0, 0x1, P0 ;  /* 0x00000025181b7211 */ /* 0x000fc600000f0c00 */
[----:B0-----:R-:W-:Y:S01]  /*0cc0*/  IMAD.WIDE.U32 R18, R16, 0x10, R26 ;  /* 0x0000001010127825 */ /* 0x001fe200078e001a */
[----:B---3--:R-:W-:Y:S04]  /*0cd0*/  STS.128 [R82], R52 ;  /* 0x0000003452007388 */ /* 0x008fe80000000c00 */
[----:B----4-:R-:W-:Y:S01]  /*0ce0*/  STS.128 [R82+0x200], R56 ;  /* 0x0002003852007388 */ /* 0x010fe20000000c00 */
[----:B------:R-:W-:-:S03]  /*0cf0*/  NOP ;  /* 0x0000000000007918 */ /* 0x000fc60000000000 */
[----:B------:R-:W0:Y:S04]  /*0d00*/  LDS.128 R48, [R81] ;  /* 0x0000000051307984 */ /* 0x000e280000000c00 */
[----:B------:R-:W1:Y:S01]  /*0d10*/  LDS.128 R24, [R81+0x10] ;  /* 0x0000100051187984 */ /* 0x000e620000000c00 */
[----:B------:R-:W-:Y:S06]  /*0d20*/  BAR.SYNC.DEFER_BLOCKING 0x0 ;  /* 0x0000000000007b1d */ /* 0x000fec0000010000 */
[----:B------:R-:W2:Y:S04]  /*0d30*/  LDG.E.128 R44, desc[UR32][R18.64] ;  /* 0x00000020122c7981 */ /* 0x000ea8000c1e1d00 */
[----:B------:R3:W4:Y:S01]  /*0d40*/  LDG.E.128 R64, desc[UR32][R18.64+0x200] ;  /* 0x0002002012407981 */ /* 0x000722000c1e1d00 */
[--C-:B------:R-:W-:Y:S01]  /*0d50*/  HADD2.F32 R107, -RZ, R32.reuse.H0_H0 ;  /* 0x20000020ff6b7230 */ /* 0x100fe20000004100 */
[----:B------:R-:W-:Y:S01]  /*0d60*/  UISETP.NE.U32.AND UP0, UPT, UR8, URZ, UPT ;  /* 0x000000ff0800728c */ /* 0x000fe2000bf05070 */
[----:B------:R-:W-:-:S02]  /*0d70*/  HADD2.F32 R104, -RZ, R32.H1_H1 ;  /* 0x30000020ff687230 */ /* 0x000fc40000004100 */
[--C-:B0-----:R-:W-:Y:S01]  /*0d80*/  HADD2.F32 R38, -RZ, R48.reuse.H0_H0 ;  /* 0x20000030ff267230 */ /* 0x101fe20000004100 */
[----:B------:R-:W-:Y:S01]  /*0d90*/  UISETP.NE.AND.EX UP0, UPT, UR9, URZ, UPT, UP0 ;  /* 0x000000ff0900728c */ /* 0x000fe2000bf05300 */
[----:B------:R-:W-:Y:S02]  /*0da0*/  HADD2.F32 R39, -RZ, R48.H1_H1 ;  /* 0x30000030ff277230 */ /* 0x000fe40000004100 */
[--C-:B------:R-:W-:Y:S02]  /*0db0*/  HADD2.F32 R48, -RZ, R49.reuse.H0_H0 ;  /* 0x20000031ff307230 */ /* 0x100fe40000004100 */
[----:B------:R-:W-:Y:S01]  /*0dc0*/  FMUL.FTZ R17, R38, -1.4426950216293334961 ;  /* 0xbfb8aa3b26117820 */ /* 0x000fe20000410000 */
[----:B------:R-:W-:Y:S02]  /*0dd0*/  HADD2.F32 R49, -RZ, R49.H1_H1 ;  /* 0x30000031ff317230 */ /* 0x000fe40000004100 */
[----:B------:R-:W-:Y:S01]  /*0de0*/  FMUL.FTZ R36, R39, -1.4426950216293334961 ;  /* 0xbfb8aa3b27247820 */ /* 0x000fe20000410000 */
[----:B---3--:R-:W-:-:S02]  /*0df0*/  HADD2.F32 R19, -RZ, R51.H1_H1 ;  /* 0x30000033ff137230 */ /* 0x008fc40000004100 */
[----:B------:R-:W-:Y:S01]  /*0e00*/  FMUL.FTZ R41, R48, -1.4426950216293334961 ;  /* 0xbfb8aa3b30297820 */ /* 0x000fe20000410000 */
[--C-:B------:R-:W-:Y:S02]  /*0e10*/  HADD2.F32 R0, -RZ, R50.reuse.H0_H0 ;  /* 0x20000032ff007230 */ /* 0x100fe40000004100 */
[----:B------:R-:W-:Y:S01]  /*0e20*/  FMUL.FTZ R18, R49, -1.4426950216293334961 ;  /* 0xbfb8aa3b31127820 */ /* 0x000fe20000410000 */
[----:B------:R0:W3:Y:S01]  /*0e30*/  MUFU.EX2 R56, R36 ;  /* 0x0000002400387308 */ /* 0x0000e20000000800 */
[----:B------:R-:W-:Y:S01]  /*0e40*/  FMUL.FTZ R52, R19, -1.4426950216293334961 ;  /* 0xbfb8aa3b13347820 */ /* 0x000fe20000410000 */
[----:B------:R-:W-:Y:S02]  /*0e50*/  HADD2.F32 R37, -RZ, R50.H1_H1 ;  /* 0x30000032ff257230 */ /* 0x000fe40000004100 */
[----:B------:R-:W-:Y:S01]  /*0e60*/  FMUL.FTZ R42, R0, -1.4426950216293334961 ;  /* 0xbfb8aa3b002a7820 */ /* 0x000fe20000410000 */
[--C-:B-1----:R-:W-:Y:S02]  /*0e70*/  HADD2.F32 R50, -RZ, R25.reuse.H0_H0 ;  /* 0x20000019ff327230 */ /* 0x102fe40000004100 */
[----:B------:R-:W-:-:S02]  /*0e80*/  HADD2.F32 R53, -RZ, R25.H1_H1 ;  /* 0x30000019ff357230 */ /* 0x000fc40000004100 */
[----:B------:R-:W-:Y:S01]  /*0e90*/  FMUL.FTZ R43, R37, -1.4426950216293334961 ;  /* 0xbfb8aa3b252b7820 */ /* 0x000fe20000410000 */
[----:B------:R1:W-:Y:S01]  /*0ea0*/  MUFU.EX2 R61, R18 ;  /* 0x00000012003d7308 */ /* 0x0003e20000000800 */
[----:B0-----:R-:W-:Y:S02]  /*0eb0*/  HADD2.F32 R36, -RZ, R51.H0_H0 ;  /* 0x20000033ff247230 */ /* 0x001fe40000004100 */
[----:B------:R-:W-:Y:S01]  /*0ec0*/  FMUL.FTZ R25, R50, -1.4426950216293334961 ;  /* 0xbfb8aa3b32197820 */ /* 0x000fe20000410000 */
[--C-:B------:R-:W-:Y:S02]  /*0ed0*/  HADD2.F32 R51, -RZ, R24.reuse.H1_H1 ;  /* 0x30000018ff337230 */ /* 0x100fe40000004100 */
[--C-:B------:R-:W-:Y:S02]  /*0ee0*/  HADD2.F32 R55, -RZ, R27.reuse.H0_H0 ;  /* 0x2000001bff377230 */ /* 0x100fe40000004100 */
[----:B------:R-:W-:Y:S01]  /*0ef0*/  HADD2.F32 R60, -RZ, R27.H1_H1 ;  /* 0x3000001bff3c7230 */ /* 0x000fe20000004100 */
[----:B------:R0:W-:Y:S01]  /*0f00*/  MUFU.EX2 R72, R52 ;  /* 0x0000003400487308 */ /* 0x0001e20000000800 */
[----:B-1----:R-:W-:-:S02]  /*0f10*/  HADD2.F32 R18, -RZ, R24.H0_H0 ;  /* 0x20000018ff127230 */ /* 0x002fc40000004100 */
[----:B---3--:R-:W-:Y:S01]  /*0f20*/  FADD.FTZ R56, R56, 1 ;  /* 0x3f80000038387421 */ /* 0x008fe20000010000 */
[----:B------:R-:W-:Y:S02]  /*0f30*/  IMAD R27, R69, UR26, RZ ;  /* 0x0000001a451b7c24 */ /* 0x000fe4000f8e02ff */
[--C-:B------:R-:W-:Y:S02]  /*0f40*/  HADD2.F32 R54, -RZ, R26.reuse.H1_H1 ;  /* 0x3000001aff367230 */ /* 0x100fe40000004100 */
[----:B------:R-:W-:Y:S01]  /*0f50*/  FMUL.FTZ R24, R18, -1.4426950216293334961 ;  /* 0xbfb8aa3b12187820 */ /* 0x000fe20000410000 */
[--C-:B------:R-:W-:Y:S01]  /*0f60*/  HADD2.F32 R103, -RZ, R33.reuse.H0_H0 ;  /* 0x20000021ff677230 */ /* 0x100fe20000004100 */
[----:B------:R-:W1:Y:S01]  /*0f70*/  MUFU.EX2 R75, R25 ;  /* 0x00000019004b7308 */ /* 0x000e620000000800 */
[----:B0-----:R-:W-:Y:S02]  /*0f80*/  HADD2.F32 R52, -RZ, R26.H0_H0 ;  /* 0x2000001aff347230 */ /* 0x001fe40000004100 */
[----:B------:R-:W-:-:S02]  /*0f90*/  HADD2.F32 R105, -RZ, R33.H1_H1 ;  /* 0x30000021ff697230 */ /* 0x000fc40000004100 */
[--C-:B------:R-:W-:Y:S02]  /*0fa0*/  HADD2.F32 R102, -RZ, R34.reuse.H0_H0 ;  /* 0x20000022ff667230 */ /* 0x100fe40000004100 */
[----:B------:R-:W-:Y:S01]  /*0fb0*/  HADD2.F32 R101, -RZ, R34.H1_H1 ;  /* 0x30000022ff657230 */ /* 0x000fe20000004100 */
[----:B------:R0:W3:Y:S01]  /*0fc0*/  MUFU.EX2 R73, R24 ;  /* 0x0000001800497308 */ /* 0x0000e20000000800 */
[--C-:B------:R-:W-:Y:S02]  /*0fd0*/  HADD2.F32 R100, -RZ, R35.reuse.H0_H0 ;  /* 0x20000023ff647230 */ /* 0x100fe40000004100 */
[----:B------:R-:W-:Y:S02]  /*0fe0*/  HADD2.F32 R99, -RZ, R35.H1_H1 ;  /* 0x30000023ff637230 */ /* 0x000fe40000004100 */
[--C-:B------:R-:W-:Y:S02]  /*0ff0*/  HADD2.F32 R97, -RZ, R28.reuse.H0_H0 ;  /* 0x2000001cff617230 */ /* 0x100fe40000004100 */
[----:B------:R-:W-:Y:S01]  /*1000*/  HADD2.F32 R98, -RZ, R28.H1_H1 ;  /* 0x3000001cff627230 */ /* 0x000fe20000004100 */
[----:B------:R-:W5:Y:S01]  /*1010*/  MUFU.EX2 R17, R17 ;  /* 0x0000001100117308 */ /* 0x000f620000000800 */
[----:B0-----:R-:W-:Y:S01]  /*1020*/  FMUL.FTZ R24, R52, -1.4426950216293334961 ;  /* 0xbfb8aa3b34187820 */ /* 0x001fe20000410000 */
[----:B------:R-:W-:-:S02]  /*1030*/  HADD2.F32 R94, -RZ, R29.H0_H0 ;  /* 0x2000001dff5e7230 */ /* 0x000fc40000004100 */
[----:B-1----:R-:W-:Y:S01]  /*1040*/  FADD.FTZ R75, R75, 1 ;  /* 0x3f8000004b4b7421 */ /* 0x002fe20000010000 */
[----:B------:R-:W-:Y:S02]  /*1050*/  HADD2.F32 R95, -RZ, R29.H1_H1 ;  /* 0x3000001dff5f7230 */ /* 0x000fe40000004100 */
[--C-:B------:R-:W-:Y:S01]  /*1060*/  HADD2.F32 R90, -RZ, R30.reuse.H0_H0 ;  /* 0x2000001eff5a7230 */ /* 0x100fe20000004100 */
[----:B------:R0:W1:Y:S01]  /*1070*/  MUFU.EX2 R77, R24 ;  /* 0x00000018004d7308 */ /* 0x0000620000000800 */
[----:B------:R-:W-:Y:S02]  /*1080*/  HADD2.F32 R91, -RZ, R30.H1_H1 ;  /* 0x3000001eff5b7230 */ /* 0x000fe40000004100 */
[----:B---3--:R-:W-:Y:S01]  /*1090*/  FADD.FTZ R73, R73, 1 ;  /* 0x3f80000049497421 */ /* 0x008fe20000010000 */
[--C-:B------:R-:W-:Y:S02]  /*10a0*/  HADD2.F32 R87, -RZ, R31.reuse.H0_H0 ;  /* 0x2000001fff577230 */ /* 0x100fe40000004100 */
[----:B------:R-:W-:-:S02]  /*10b0*/  HADD2.F32 R35, -RZ, R31.H1_H1 ;  /* 0x3000001fff237230 */ /* 0x000fc40000004100 */
[----:B------:R-:W-:Y:S01]  /*10c0*/  HADD2.F32 R80, -RZ, R12.H0_H0 ;  /* 0x2000000cff507230 */ /* 0x000fe20000004100 */
[----:B------:R-:W-:Y:S01]  /*10d0*/  MUFU.RCP R56, R56 ;  /* 0x0000003800387308 */ /* 0x000fe20000001000 */
[----:B0-----:R-:W-:-:S04]  /*10e0*/  IMAD.WIDE.U32 R24, R68, UR26, R2 ;  /* 0x0000001a44187c25 */ /* 0x001fc8000f8e0002 */
[----:B-----5:R-:W-:Y:S01]  /*10f0*/  FADD.FTZ R17, R17, 1 ;  /* 0x3f80000011117421 */ /* 0x020fe20000010000 */
[----:B------:R-:W-:Y:S01]  /*1100*/  HADD2.F32 R86, -RZ, R7.H1_H1 ;  /* 0x30000007ff567230 */ /* 0x000fe20000004100 */
[----:B------:R-:W-:Y:S02]  /*1110*/  IADD3 R25, PT, PT, R25, R27, RZ ;  /* 0x0000001b19197210 */ /* 0x000fe40007ffe0ff */
[----:B------:R0:W-:Y:S01]  /*1120*/  MUFU.RCP R57, R17 ;  /* 0x0000001100397308 */ /* 0x0001e20000001000 */
[----:B-1----:R-:W-:Y:S01]  /*1130*/  FADD.FTZ R77, R77, 1 ;  /* 0x3f8000004d4d7421 */ /* 0x002fe20000010000 */
[----:B------:R-:W-:-:S04]  /*1140*/  IMAD.WIDE.U32 R68, R78, UR10, R24 ;  /* 0x0000000a4e447c25 */ /* 0x000fc8000f8e0018 */
[----:B------:R-:W-:Y:S02]  /*1150*/  HADD2.F32 R78, -RZ, R13.H0_H0 ;  /* 0x2000000dff4e7230 */ /* 0x000fe40000004100 */
[----:B------:R1:W3:Y:S01]  /*1160*/  MUFU.EX2 R58, R41 ;  /* 0x00000029003a7308 */ /* 0x0002e20000000800 */
[----:B0-----:R-:W-:Y:S02]  /*1170*/  IMAD R17, R79, UR10, R69 ;  /* 0x0000000a4f117c24 */ /* 0x001fe4000f8e0245 */
[----:B------:R-:W-:-:S05]  /*1180*/  HADD2.F32 R79, -RZ, R12.H1_H1 ;  /* 0x3000000cff4f7230 */ /* 0x000fca0000004100 */
[----:B------:R0:W5:Y:S01]  /*1190*/  MUFU.EX2 R62, R42 ;  /* 0x0000002a003e7308 */ /* 0x0001620000000800 */
[----:B-1----:R-:W-:-:S07]  /*11a0*/  FMUL.FTZ R41, R36, -1.4426950216293334961 ;  /* 0xbfb8aa3b24297820 */ /* 0x002fce0000410000 */
[----:B------:R1:W1:Y:S01]  /*11b0*/  MUFU.EX2 R63, R43 ;  /* 0x0000002b003f7308 */ /* 0x0002620000000800 */
[----:B0-----:R-:W-:Y:S01]  /*11c0*/  FMUL.FTZ R42, R51, -1.4426950216293334961 ;  /* 0xbfb8aa3b332a7820 */ /* 0x001fe20000410000 */
[----:B---3--:R-:W-:Y:S01]  /*11d0*/  FADD.FTZ R59, R58, 1 ;  /* 0x3f8000003a3b7421 */ /* 0x008fe20000010000 */
[----:B------:R-:W-:-:S05]  /*11e0*/  FADD.FTZ R58, R61, 1 ;  /* 0x3f8000003d3a7421 */ /* 0x000fca0000010000 */
[----:B------:R0:W3:Y:S01]  /*11f0*/  MUFU.EX2 R70, R41 ;  /* 0x0000002900467308 */ /* 0x0000e20000000800 */
[----:B-----5:R-:W-:Y:S01]  /*1200*/  FADD.FTZ R61, R62, 1 ;  /* 0x3f8000003e3d7421 */ /* 0x020fe20000010000 */
[----:B-1----:R-:W-:-:S06]  /*1210*/  FMUL.FTZ R43, R54, -1.4426950216293334961 ;  /* 0xbfb8aa3b362b7820 */ /* 0x002fcc0000410000 */
[----:B------:R1:W5:Y:S01]  /*1220*/  MUFU.EX2 R74, R42 ;  /* 0x0000002a004a7308 */ /* 0x0003620000000800 */
[----:B0-----:R-:W-:Y:S01]  /*1230*/  FMUL.FTZ R41, R53, -1.4426950216293334961 ;  /* 0xbfb8aa3b35297820 */ /* 0x001fe20000410000 */
[----:B------:R-:W-:-:S06]  /*1240*/  FADD.FTZ R62, R63, 1 ;  /* 0x3f8000003f3e7421 */ /* 0x000fcc0000010000 */
[----:B------:R0:W5:Y:S01]  /*1250*/  MUFU.EX2 R76, R41 ;  /* 0x00000029004c7308 */ /* 0x0001620000000800 */
[----:B-1----:R-:W-:Y:S01]  /*1260*/  FMUL.FTZ R42, R55, -1.4426950216293334961 ;  /* 0xbfb8aa3b372a7820 */ /* 0x002fe20000410000 */
[----:B---3--:R-:W-:Y:S01]  /*1270*/  FADD.FTZ R63, R70, 1 ;  /* 0x3f800000463f7421 */ /* 0x008fe20000010000 */
[----:B------:R-:W-:Y:S01]  /*1280*/  LEA R70, P0, R68, R84, 0x1 ;  /* 0x0000005444467211 */ /* 0x000fe200078008ff */
[----:B------:R-:W-:-:S03]  /*1290*/  HADD2.F32 R84, -RZ, R8.H1_H1 ;  /* 0x30000008ff547230 */ /* 0x000fc60000004100 */
[----:B------:R-:W-:Y:S01]  /*12a0*/  LEA.HI.X R71, R68, R85, R17, 0x1, P0 ;  /* 0x0000005544477211 */ /* 0x000fe200000f0c11 */
[----:B------:R-:W-:Y:S01]  /*12b0*/  MUFU.RCP R59, R59 ;  /* 0x0000003b003b7308 */ /* 0x000fe20000001000 */
[----:B0-----:R-:W-:Y:S01]  /*12c0*/  FMUL.FTZ R41, R60, -1.4426950216293334961 ;  /* 0xbfb8aa3b3c297820 */ /* 0x001fe20000410000 */
[----:B-----5:R-:W-:Y:S01]  /*12d0*/  FADD.FTZ R74, R74, 1 ;  /* 0x3f8000004a4a7421 */ /* 0x020fe20000010000 */
[----:B------:R-:W-:Y:S02]  /*12e0*/  HADD2.F32 R85, -RZ, R7.H0_H0 ;  /* 0x20000007ff557230 */ /* 0x000fe40000004100 */
[----:B------:R-:W-:-:S03]  /*12f0*/  IMAD.WIDE.U32 R16, R16, 0x10, R70 ;  /* 0x0000001010107825 */ /* 0x000fc600078e0046 */
[----:B------:R-:W-:Y:S01]  /*1300*/  MUFU.RCP R58, R58 ;  /* 0x0000003a003a7308 */ /* 0x000fe20000001000 */
[----:B------:R-:W-:Y:S01]  /*1310*/  FADD.FTZ R76, R76, 1 ;  /* 0x3f8000004c4c7421 */ /* 0x000fe20000010000 */
[----:B------:R-:W-:-:S06]  /*1320*/  HADD2.F32 R71, -RZ, R20.H1_H1 ;  /* 0x30000014ff477230 */ /* 0x000fcc0000004100 */
[----:B------:R-:W-:Y:S08]  /*1330*/  MUFU.RCP R61, R61 ;  /* 0x0000003d003d7308 */ /* 0x000ff00000001000 */
[----:B------:R-:W0:Y:S08]  /*1340*/  MUFU.EX2 R42, R42 ;  /* 0x0000002a002a7308 */ /* 0x000e300000000800 */
[----:B------:R-:W1:Y:S08]  /*1350*/  MUFU.EX2 R41, R41 ;  /* 0x0000002900297308 */ /* 0x000e700000000800 */
[----:B------:R-:W3:Y:S01]  /*1360*/  MUFU.EX2 R43, R43 ;  /* 0x0000002b002b7308 */ /* 0x000ee20000000800 */
[----:B0-----:R-:W-:-:S07]  /*1370*/  FADD.FTZ R42, R42, 1 ;  /* 0x3f8000002a2a7421 */ /* 0x001fce0000010000 */
[----:B------:R-:W0:Y:S01]  /*1380*/  MUFU.RCP R63, R63 ;  /* 0x0000003f003f7308 */ /* 0x000e220000001000 */
[----:B-1----:R-:W-:-:S07]  /*1390*/  FADD.FTZ R41, R41, 1 ;  /* 0x3f80000029297421 */ /* 0x002fce0000010000 */
[----:B------:R-:W-:Y:S01]  /*13a0*/  MUFU.RCP R62, R62 ;  /* 0x0000003e003e7308 */ /* 0x000fe20000001000 */
[----:B---3--:R-:W-:-:S07]  /*13b0*/  FADD.FTZ R121, R43, 1 ;  /* 0x3f8000002b797421 */ /* 0x008fce0000010000 */
[----:B------:R1:W-:Y:S01]  /*13c0*/  MUFU.RCP R106, R74 ;  /* 0x0000004a006a7308 */ /* 0x0003e20000001000 */
[----:B0-----:R-:W-:-:S04]  /*13d0*/  FADD.FTZ R43, -R63, 1 ;  /* 0x3f8000003f2b7421 */ /* 0x001fc80000010100 */
[C---:B------:R-:W-:Y:S01]  /*13e0*/  FFMA.FTZ R43, R36.reuse, R43, 1 ;  /* 0x3f800000242b7423 */ /* 0x040fe2000001002b */
[----:B------:R-:W-:Y:S02]  /*13f0*/  FMUL.FTZ R36, R36, R63 ;  /* 0x0000003f24247220 */ /* 0x000fe40000410000 */
[----:B------:R0:W3:Y:S01]  /*1400*/  MUFU.RCP R110, R76 ;  /* 0x0000004c006e7308 */ /* 0x0000e20000001000 */
[----:B-1----:R-:W-:-:S07]  /*1410*/  HADD2.F32 R74, -RZ, R15.H0_H0 ;  /* 0x2000000fff4a7230 */ /* 0x002fce0000004100 */
[----:B------:R1:W-:Y:S01]  /*1420*/  MUFU.RCP R109, R73 ;  /* 0x00000049006d7308 */ /* 0x0003e20000001000 */
[----:B0-----:R-:W-:-:S07]  /*1430*/  HADD2.F32 R76, -RZ, R14.H0_H0 ;  /* 0x2000000eff4c7230 */ /* 0x001fce0000004100 */
[----:B------:R0:W-:Y:S01]  /*1440*/  MUFU.RCP R111, R75 ;  /* 0x0000004b006f7308 */ /* 0x0001e20000001000 */
[----:B-1----:R-:W-:-:S07]  /*1450*/  HADD2.F32 R73, -RZ, R15.H1_H1 ;  /* 0x3000000fff497230 */ /* 0x002fce0000004100 */
[----:B------:R3:W-:Y:S01]  /*1460*/  MUFU.RCP R120, R42 ;  /* 0x0000002a00787308 */ /* 0x0007e20000001000 */
[----:B0-----:R-:W-:-:S07]  /*1470*/  HADD2.F32 R75, -RZ, R14.H1_H1 ;  /* 0x3000000eff4b7230 */ /* 0x001fce0000004100 */
[----:B------:R-:W-:Y:S01]  /*1480*/  MUFU.RCP R123, R41 ;  /* 0x00000029007b7308 */ /* 0x000fe20000001000 */
[----:B---3--:R-:W-:-:S07]  /*1490*/  FADD.FTZ R42, -R110, 1 ;  /* 0x3f8000006e2a7421 */ /* 0x008fce0000010100 */
[----:B------:R0:W-:Y:S08]  /*14a0*/  MUFU.RCP R119, R77 ;  /* 0x0000004d00777308 */ /* 0x0001f00000001000 */
[----:B------:R-:W-:Y:S01]  /*14b0*/  MUFU.RCP R121, R121 ;  /* 0x0000007900797308 */ /* 0x000fe20000001000 */
[----:B0-----:R-:W-:Y:S01]  /*14c0*/  HADD2.F32 R77, -RZ, R13.H1_H1 ;  /* 0x3000000dff4d7230 */ /* 0x001fe20000004100 */
[----:B--2---:R0:W-:Y:S04]  /*14d0*/  STS.128 [R82], R44 ;  /* 0x0000002c52007388 */ /* 0x0041e80000000c00 */
[----:B----4-:R1:W-:Y:S01]  /*14e0*/  STS.128 [R82+0x200], R64 ;  /* 0x0002004052007388 */ /* 0x0103e20000000c00 */
[----:B------:R-:W-:-:S03]  /*14f0*/  NOP ;  /* 0x0000000000007918 */ /* 0x000fc60000000000 */
[----:B------:R-:W2:Y:S01]  /*1500*/  LDS.128 R24, [R81] ;  /* 0x0000000051187984 */ /* 0x000ea20000000c00 */
[----:B0-----:R-:W-:Y:S01]  /*1510*/  FADD.FTZ R44, -R58, 1 ;  /* 0x3f8000003a2c7421 */ /* 0x001fe20000010100 */
[----:B------:R-:W-:Y:S01]  /*1520*/  FADD.FTZ R47, -R61, 1 ;  /* 0x3f8000003d2f7421 */ /* 0x000fe20000010100 */
[----:B-1----:R-:W-:Y:S02]  /*1530*/  FADD.FTZ R64, R72, 1 ;  /* 0x3f80000048407421 */ /* 0x002fe40000010000 */
[C---:B------:R-:W-:Y:S01]  /*1540*/  FFMA.FTZ R44, R49.reuse, R44, 1 ;  /* 0x3f800000312c7423 */ /* 0x040fe2000001002c */
[----:B------:R-:W-:Y:S01]  /*1550*/  FFMA.FTZ R47, R0, R47, 1 ;  /* 0x3f800000002f7423 */ /* 0x000fe2000001002f */
[----:B------:R-:W-:Y:S02]  /*1560*/  FMUL.FTZ R49, R49, R58 ;  /* 0x0000003a31317220 */ /* 0x000fe40000410000 */
[----:B------:R-:W0:Y:S02]  /*1570*/  MUFU.RCP R64, R64 ;  /* 0x0000004000407308 */ /* 0x000e240000001000 */
[----:B0-----:R-:W-:-:S04]  /*1580*/  FADD.FTZ R68, -R64, 1 ;  /* 0x3f80000040447421 */ /* 0x001fc80000010100 */
[C---:B------:R-:W-:Y:S01]  /*1590*/  FFMA.FTZ R68, R19.reuse, R68, 1 ;  /* 0x3f80000013447423 */ /* 0x040fe20000010044 */
[----:B------:R-:W-:Y:S01]  /*15a0*/  FMUL.FTZ R19, R19, R64 ;  /* 0x0000004013137220 */ /* 0x000fe20000410000 */
[--C-:B--2---:R-:W-:Y:S02]  /*15b0*/  HADD2.F32 R32, -RZ, R24.reuse.H0_H0 ;  /* 0x20000018ff207230 */ /* 0x104fe40000004100 */
[----:B------:R-:W-:Y:S02]  /*15c0*/  HADD2.F32 R33, -RZ, R24.H1_H1 ;  /* 0x30000018ff217230 */ /* 0x000fe40000004100 */
[--C-:B------:R-:W-:Y:S02]  /*15d0*/  HADD2.F32 R34, -RZ, R25.reuse.H0_H0 ;  /* 0x20000019ff227230 */ /* 0x100fe40000004100 */
[----:B------:R-:W-:Y:S01]  /*15e0*/  FMUL.FTZ R24, R107, R32 ;  /* 0x000000206b187220 */ /* 0x000fe20000410000 */
[----:B------:R-:W-:Y:S02]  /*15f0*/  HADD2.F32 R88, -RZ, R25.H1_H1 ;  /* 0x30000019ff587230 */ /* 0x000fe40000004100 */
[----:B------:R-:W-:Y:S01]  /*1600*/  FADD.FTZ R25, -R57, 1 ;  /* 0x3f80000039197421 */ /* 0x000fe20000010100 */
[----:B------:R-:W-:-:S02]  /*1610*/  HADD2.F32 R89, -RZ, R26.H0_H0 ;  /* 0x2000001aff597230 */ /* 0x000fc40000004100 */
[----:B------:R-:W-:Y:S01]  /*1620*/  FMUL.FTZ R28, R57, R24 ;  /* 0x00000018391c7220 */ /* 0x000fe20000410000 */
[----:B------:R-:W-:Y:S02]  /*1630*/  HADD2.F32 R92, -RZ, R26.H1_H1 ;  /* 0x3000001aff5c7230 */ /* 0x000fe40000004100 */
[----:B------:R-:W-:Y:S01]  /*1640*/  FADD.FTZ R26, -R56, 1 ;  /* 0x3f800000381a7421 */ /* 0x000fe20000010100 */
[--C-:B------:R-:W-:Y:S02]  /*1650*/  HADD2.F32 R93, -RZ, R27.reuse.H0_H0 ;  /* 0x2000001bff5d7230 */ /* 0x100fe40000004100 */
[----:B------:R-:W-:Y:S01]  /*1660*/  FFMA.FTZ R29, R38, R25, 1 ;  /* 0x3f800000261d7423 */ /* 0x000fe20000010019 */
[----:B------:R-:W-:Y:S02]  /*1670*/  HADD2.F32 R96, -RZ, R27.H1_H1 ;  /* 0x3000001bff607230 */ /* 0x000fe40000004100 */
[----:B------:R-:W-:Y:S01]  /*1680*/  FMUL.FTZ R27, R104, R33 ;  /* 0x00000021681b7220 */ /* 0x000fe20000410000 */
[----:B------:R-:W-:Y:S01]  /*1690*/  FFMA.FTZ R31, R39, R26, 1 ;  /* 0x3f800000271f7423 */ /* 0x000fe2000001001a */
[----:B------:R-:W-:Y:S01]  /*16a0*/  FMUL.FTZ R28, R28, R29 ;  /* 0x0000001d1c1c7220 */ /* 0x000fe20000410000 */
[----:B------:R-:W-:Y:S01]  /*16b0*/  FMUL.FTZ R45, R105, R88 ;  /* 0x00000058692d7220 */ /* 0x000fe20000410000 */
[----:B------:R-:W-:Y:S01]  /*16c0*/  FMUL.FTZ R30, R56, R27 ;  /* 0x0000001b381e7220 */ /* 0x000fe20000410000 */
[----:B------:R-:W-:Y:S01]  /*16d0*/  FMUL.FTZ R46, R102, R89 ;  /* 0x00000059662e7220 */ /* 0x000fe20000410000 */
[----:B------:R-:W0:Y:S01]  /*16e0*/  LDS.128 R24, [R81+0x10] ;  /* 0x0000100051187984 */ /* 0x000e220000000c00 */
[----:B------:R-:W-:Y:S01]  /*16f0*/  FMUL.FTZ R45, R58, R45 ;  /* 0x0000002d3a2d7220 */ /* 0x000fe20000410000 */
[----:B------:R-:W-:Y:S01]  /*1700*/  FMUL.FTZ R29, R30, R31 ;  /* 0x0000001f1e1d7220 */ /* 0x000fe20000410000 */
[----:B------:R-:W-:Y:S01]  /*1710*/  FADD.FTZ R31, -R59, 1 ;  /* 0x3f8000003b1f7421 */ /* 0x000fe20000010100 */
[----:B------:R-:W-:Y:S01]  /*1720*/  FMUL.FTZ R30, R103, R34 ;  /* 0x00000022671e7220 */ /* 0x000fe20000410000 */
        /* <DEDUP_REMOVED lines=27> */
[----:B0-----:R-:W-:-:S02]  /*18e0*/  HADD2.F32 R108, -RZ, R24.H0_H0 ;  /* 0x20000018ff6c7230 */ /* 0x001fc40000004100 */
[----:B------:R-:W-:Y:S02]  /*18f0*/  HADD2.F32 R115, -RZ, R24.H1_H1 ;  /* 0x30000018ff737230 */ /* 0x000fe40000004100 */
[----:B------:R-:W-:Y:S01]  /*1900*/  FADD.FTZ R24, -R106, 1 ;  /* 0x3f8000006a187421 */ /* 0x000fe20000010100 */
[--C-:B------:R-:W-:Y:S02]  /*1910*/  HADD2.F32 R113, -RZ, R25.reuse.H0_H0 ;  /* 0x20000019ff717230 */ /* 0x100fe40000004100 */
[----:B------:R-:W-:Y:S02]  /*1920*/  HADD2.F32 R112, -RZ, R25.H1_H1 ;  /* 0x30000019ff707230 */ /* 0x000fe40000004100 */
[----:B------:R-:W-:Y:S01]  /*1930*/  FADD.FTZ R25, -R109, 1 ;  /* 0x3f8000006d197421 */ /* 0x000fe20000010100 */
[--C-:B------:R-:W-:Y:S02]  /*1940*/  HADD2.F32 R117, -RZ, R26.reuse.H0_H0 ;  /* 0x2000001aff757230 */ /* 0x100fe40000004100 */
[----:B------:R-:W-:Y:S01]  /*1950*/  FMUL.FTZ R42, R94, R113 ;  /* 0x000000715e2a7220 */ /* 0x000fe20000410000 */
[----:B------:R-:W-:-:S02]  /*1960*/  HADD2.F32 R116, -RZ, R26.H1_H1 ;  /* 0x3000001aff747230 */ /* 0x000fc40000004100 */
[----:B------:R-:W-:Y:S01]  /*1970*/  FFMA.FTZ R26, R51, R24, 1 ;  /* 0x3f800000331a7423 */ /* 0x000fe20000010018 */
[--C-:B------:R-:W-:Y:S02]  /*1980*/  HADD2.F32 R114, -RZ, R27.reuse.H0_H0 ;  /* 0x2000001bff727230 */ /* 0x100fe40000004100 */
[----:B------:R-:W-:Y:S01]  /*1990*/  FMUL.FTZ R24, R97, R108 ;  /* 0x0000006c61187220 */ /* 0x000fe20000410000 */
        /* <DEDUP_REMOVED lines=17> */
[----:B------:R-:W-:Y:S01]  /*1ab0*/  FFMA.FTZ R72, R60, R47, 1 ;  /* 0x3f8000003c487423 */ /* 0x000fe2000001002f */
[----:B------:R-:W-:Y:S01]  /*1ac0*/  FADD.FTZ R25, -R119, 1 ;  /* 0x3f80000077197421 */ /* 0x000fe20000010100 */
[----:B------:R-:W-:Y:S01]  /*1ad0*/  FADD.FTZ R27, -R121, 1 ;  /* 0x3f800000791b7421 */ /* 0x000fe20000010100 */
        /* <DEDUP_REMOVED lines=19> */
[----:B------:R-:W-:Y:S01]  /*1c10*/  HADD2.F32 R21, -RZ, R6.H0_H0 ;  /* 0x20000006ff157230 */ /* 0x000fe20000004100 */
[----:B------:R-:W-:Y:S01]  /*1c20*/  F2FP.F16.F32.PACK_AB R27, R68, R43 ;  /* 0x0000002b441b723e */ /* 0x000fe200000000ff */
[----:B------:R-:W-:Y:S01]  /*1c30*/  BAR.SYNC.DEFER_BLOCKING 0x0 ;  /* 0x0000000000007b1d */ /* 0x000fe20000010000 */
[----:B------:R-:W-:Y:S01]  /*1c40*/  F2FP.F16.F32.PACK_AB R28, R42, R41 ;  /* 0x000000292a1c723e */ /* 0x000fe200000000ff */
[----:B------:R-:W-:Y:S01]  /*1c50*/  HADD2.F32 R68, -RZ, R22.H0_H0 ;  /* 0x20000016ff447230 */ /* 0x000fe20000004100 */
[----:B------:R-:W-:Y:S01]  /*1c60*/  F2FP.F16.F32.PACK_AB R29, R65, R44 ;  /* 0x0000002c411d723e */ /* 0x000fe200000000ff */
[--C-:B------:R-:W-:Y:S01]  /*1c70*/  HADD2.F32 R65, -RZ, R23.reuse.H1_H1 ;  /* 0x30000017ff417230 */ /* 0x100fe20000004100 */
[----:B------:R-:W-:Y:S01]  /*1c80*/  F2FP.F16.F32.PACK_AB R30, R66, R47 ;  /* 0x0000002f421e723e */ /* 0x000fe200000000ff */
[----:B------:R-:W-:Y:S01]  /*1c90*/  HADD2.F32 R66, -RZ, R23.H0_H0 ;  /* 0x20000017ff427230 */ /* 0x000fe20000004100 */
[----:B------:R-:W-:Y:S01]  /*1ca0*/  F2FP.F16.F32.PACK_AB R31, R72, R67 ;  /* 0x00000043481f723e */ /* 0x000fe200000000ff */
[----:B------:R-:W-:-:S02]  /*1cb0*/  HADD2.F32 R72, -RZ, R20.H0_H0 ;  /* 0x20000014ff487230 */ /* 0x000fc40000004100 */
[----:B------:R-:W-:Y:S01]  /*1cc0*/  FMUL.FTZ R18, R18, R109 ;  /* 0x0000006d12127220 */ /* 0x000fe20000410000 */
[----:B------:R-:W-:Y:S02]  /*1cd0*/  HADD2.F32 R67, -RZ, R22.H1_H1 ;  /* 0x30000016ff437230 */ /* 0x000fe40000004100 */
[----:B------:R-:W-:Y:S01]  /*1ce0*/  FMUL.FTZ R106, R51, R106 ;  /* 0x0000006a336a7220 */ /* 0x000fe20000410000 */
[--C-:B------:R-:W-:Y:S02]  /*1cf0*/  HADD2.F32 R23, -RZ, R5.reuse.H0_H0 ;  /* 0x20000005ff177230 */ /* 0x100fe40000004100 */
[----:B------:R-:W-:Y:S01]  /*1d00*/  FMUL.FTZ R111, R50, R111 ;  /* 0x0000006f326f7220 */ /* 0x000fe20000410000 */
[----:B------:R-:W-:Y:S02]  /*1d10*/  HADD2.F32 R22, -RZ, R5.H1_H1 ;  /* 0x30000005ff167230 */ /* 0x000fe40000004100 */
[----:B------:R-:W-:Y:S01]  /*1d20*/  FMUL.FTZ R110, R53, R110 ;  /* 0x0000006e356e7220 */ /* 0x000fe20000410000 */
[----:B------:R-:W-:-:S02]  /*1d30*/  HADD2.F32 R20, -RZ, R6.H1_H1 ;  /* 0x30000006ff147230 */ /* 0x000fc40000004100 */
[----:B------:R-:W-:Y:S01]  /*1d40*/  FMUL.FTZ R119, R52, R119 ;  /* 0x0000007734777220 */ /* 0x000fe20000410000 */
[----:B------:R-:W-:Y:S02]  /*1d50*/  HADD2.F32 R47, -RZ, R8.H0_H0 ;  /* 0x20000008ff2f7230 */ /* 0x000fe40000004100 */
[----:B------:R-:W-:Y:S01]  /*1d60*/  FMUL.FTZ R8, R0, R61 ;  /* 0x0000003d00087220 */ /* 0x000fe20000410000 */
[----:B------:R-:W-:Y:S01]  /*1d70*/  FMUL.FTZ R121, R54, R121 ;  /* 0x0000007936797220 */ /* 0x000fe20000410000 */
[----:B------:R-:W-:Y:S01]  /*1d80*/  FMUL.FTZ R120, R55, R120 ;  /* 0x0000007837787220 */ /* 0x000fe20000410000 */
[----:B------:R-:W-:Y:S01]  /*1d90*/  FMUL.FTZ R123, R60, R123 ;  /* 0x0000007b3c7b7220 */ /* 0x000fe20000410000 */
[--C-:B------:R-:W-:Y:S01]  /*1da0*/  HADD2.F32 R45, -RZ, R9.reuse.H0_H0 ;  /* 0x20000009ff2d7230 */ /* 0x100fe20000004100 */
[----:B------:R0:W-:Y:S01]  /*1db0*/  STS.128 [R81], R24 ;  /* 0x0000001851007388 */ /* 0x0001e20000000c00 */
[----:B------:R-:W-:Y:S02]  /*1dc0*/  HADD2.F32 R46, -RZ, R9.H1_H1 ;  /* 0x30000009ff2e7230 */ /* 0x000fe40000004100 */
[----:B------:R-:W-:Y:S01]  /*1dd0*/  FMUL.FTZ R0, R107, R38 ;  /* 0x000000266b007220 */ /* 0x000fe20000410000 */
[----:B------:R-:W-:Y:S01]  /*1de0*/  HADD2.F32 R44, -RZ, R10.H0_H0 ;  /* 0x2000000aff2c7230 */ /* 0x000fe20000004100 */
[----:B------:R-:W-:Y:S01]  /*1df0*/  STS.128 [R81+0x10], R28 ;  /* 0x0000101c51007388 */ /* 0x000fe20000000c00 */
[----:B------:R-:W-:-:S03]  /*1e00*/  NOP ;  /* 0x0000000000007918 */ /* 0x000fc60000000000 */
[----:B------:R-:W1:Y:S01]  /*1e10*/  LDS.128 R12, [R82] ;  /* 0x00000000520c7984 */ /* 0x000e620000000c00 */
[----:B------:R-:W-:Y:S02]  /*1e20*/  HADD2.F32 R43, -RZ, R10.H1_H1 ;  /* 0x3000000aff2b7230 */ /* 0x000fe40000004100 */
[----:B------:R-:W-:Y:S01]  /*1e30*/  FMUL.FTZ R61, R102, R8 ;  /* 0x00000008663d7220 */ /* 0x000fe20000410000 */
[----:B------:R-:W-:Y:S02]  /*1e40*/  HADD2.F32 R41, -RZ, R11.H0_H0 ;  /* 0x2000000bff297230 */ /* 0x000fe40000004100 */
[----:B------:R-:W-:Y:S01]  /*1e50*/  FMUL.FTZ R60, R101, R37 ;  /* 0x00000025653c7220 */ /* 0x000fe20000410000 */
[--C-:B0-----:R-:W-:Y:S02]  /*1e60*/  HADD2.F32 R25, -RZ, R4.reuse.H0_H0 ;  /* 0x20000004ff197230 */ /* 0x101fe40000004100 */
[----:B------:R-:W-:Y:S01]  /*1e70*/  FMUL.FTZ R57, R97, R18 ;  /* 0x0000001261397220 */ /* 0x000fe20000410000 */
[----:B------:R-:W-:-:S02]  /*1e80*/  HADD2.F32 R24, -RZ, R4.H1_H1 ;  /* 0x30000004ff187230 */ /* 0x000fc40000004100 */
[----:B------:R-:W-:Y:S01]  /*1e90*/  FMUL.FTZ R56, R98, R106 ;  /* 0x0000006a62387220 */ /* 0x000fe20000410000 */
[----:B------:R-:W0:Y:S01]  /*1ea0*/  LDS.128 R4, [R82+0x200] ;  /* 0x0002000052047984 */ /* 0x000e220000000c00 */
[----:B------:R-:W-:Y:S02]  /*1eb0*/  HADD2.F32 R42, -RZ, R11.H1_H1 ;  /* 0x3000000bff2a7230 */ /* 0x000fe40000004100 */
[----:B------:R-:W-:Y:S01]  /*1ec0*/  FMUL.FTZ R55, R94, R111 ;  /* 0x0000006f5e377220 */ /* 0x000fe20000410000 */
[----:B------:R-:W-:Y:S01]  /*1ed0*/  FMUL.FTZ R54, R95, R110 ;  /* 0x0000006e5f367220 */ /* 0x000fe20000410000 */
[----:B------:R-:W-:Y:S01]  /*1ee0*/  FMUL.FTZ R53, R90, R119 ;  /* 0x000000775a357220 */ /* 0x000fe20000410000 */
[----:B------:R-:W-:Y:S01]  /*1ef0*/  FMUL.FTZ R52, R91, R121 ;  /* 0x000000795b347220 */ /* 0x000fe20000410000 */
[----:B------:R-:W-:Y:S01]  /*1f00*/  FMUL.FTZ R51, R87, R120 ;  /* 0x0000007857337220 */ /* 0x000fe20000410000 */
[----:B------:R-:W-:Y:S01]  /*1f10*/  FMUL.FTZ R50, R35, R123 ;  /* 0x0000007b23327220 */ /* 0x000fe20000410000 */
[----:B-1----:R1:W-:Y:S04]  /*1f20*/  STG.E.128 desc[UR32][R16.64], R12 ;  /* 0x0000000c10007986 */ /* 0x0023e8000c101d20 */
[----:B0-----:R1:W-:Y:S01]  /*1f30*/  STG.E.128 desc[UR32][R16.64+0x200], R4 ;  /* 0x0002000410007986 */ /* 0x0013e2000c101d20 */
[----:B------:R-:W-:Y:S05]  /*1f40*/  BRA.U !UP0, `(.L_x_2066) ;  /* 0x0000000108ac7547 */ /* 0x000fea000b800000 */
[----:B------:R-:W-:Y:S01]  /*1f50*/  BAR.SYNC.DEFER_BLOCKING 0x0 ;  /* 0x0000000000007b1d */ /* 0x000fe20000010000 */
[----:B-1----:R-:W-:Y:S01]  /*1f60*/  FMUL.FTZ R6, R8, R89 ;  /* 0x0000005908067220 */ /* 0x002fe20000410000 */
        /* <DEDUP_REMOVED lines=15> */
[----:B------:R-:W0:Y:S01]  /*2060*/  LDC.64 R26, c[0x0][0x430] ;  /* 0x00010c00ff1a7b82 */ /* 0x000e220000000a00 */
[----:B------:R-:W-:-:S02]  /*2070*/  F2FP.F16.F32.PACK_AB R7, R96, R7 ;  /* 0x000000076007723e */ /* 0x000fc400000000ff */
[----:B------:R-:W-:Y:S02]  /*2080*/  F2FP.F16.F32.PACK_AB R6, R37, R6 ;  /* 0x000000062506723e */ /* 0x000fe400000000ff */
[----:B------:R-:W-:Y:S02]  /*2090*/  F2FP.F16.F32.PACK_AB R5, R88, R5 ;  /* 0x000000055805723e */ /* 0x000fe400000000ff */
[----:B------:R-:W-:Y:S01]  /*20a0*/  F2FP.F16.F32.PACK_AB R4, R33, R4 ;  /* 0x000000042104723e */ /* 0x000fe200000000ff */
[----:B------:R-:W1:Y:S01]  /*20b0*/  LDC.64 R28, c[0x0][0x438] ;  /* 0x00010e00ff1c7b82 */ /* 0x000e620000000a00 */
[----:B------:R-:W-:Y:S02]  /*20c0*/  F2FP.F16.F32.PACK_AB R11, R118, R11 ;  /* 0x0000000b760b723e */ /* 0x000fe400000000ff */
[----:B------:R-:W-:Y:S01]  /*20d0*/  F2FP.F16.F32.PACK_AB R10, R121, R10 ;  /* 0x0000000a790a723e */ /* 0x000fe200000000ff */
[----:B------:R2:W-:Y:S01]  /*20e0*/  STS.128 [R81], R4 ;  /* 0x0000000451007388 */ /* 0x0005e20000000c00 */
[----:B------:R-:W-:-:S02]  /*20f0*/  F2FP.F16.F32.PACK_AB R9, R110, R9 ;  /* 0x000000096e09723e */ /* 0x000fc400000000ff */
[----:B------:R-:W-:-:S05]  /*2100*/  F2FP.F16.F32.PACK_AB R8, R115, R8 ;  /* 0x000000087308723e */ /* 0x000fca00000000ff */
[----:B------:R-:W-:Y:S01]  /*2110*/  STS.128 [R81+0x10], R8 ;  /* 0x0000100851007388 */ /* 0x000fe20000000c00 */
[----:B------:R-:W-:-:S03]  /*2120*/  NOP ;  /* 0x0000000000007918 */ /* 0x000fc60000000000 */
[----:B------:R-:W3:Y:S01]  /*2130*/  LDS.128 R12, [R82] ;  /* 0x00000000520c7984 */ /* 0x000ee20000000c00 */
[----:B0-----:R-:W-:Y:S01]  /*2140*/  IMAD.WIDE.U32 R2, R26, UR26, R2 ;  /* 0x0000001a1a027c25 */ /* 0x001fe2000f8e0002 */
[----:B--2---:R-:W-:Y:S02]  /*2150*/  SHF.L.U32 R7, R83, 0x1, RZ ;  /* 0x0000000153077819 */ /* 0x004fe400000006ff */
[----:B------:R-:W0:Y:S01]  /*2160*/  LDS.128 R16, [R82+0x200] ;  /* 0x0002000052107984 */ /* 0x000e220000000c00 */
[----:B------:R-:W-:Y:S02]  /*2170*/  IMAD R3, R27, UR26, R3 ;  /* 0x0000001a1b037c24 */ /* 0x000fe4000f8e0203 */
[----:B-1----:R-:W-:-:S04]  /*2180*/  IMAD.WIDE.U32 R2, R28, UR10, R2 ;  /* 0x0000000a1c027c25 */ /* 0x002fc8000f8e0002 */
[----:B------:R-:W-:Y:S01]  /*2190*/  IMAD R3, R29, UR10, R3 ;  /* 0x0000000a1d037c24 */ /* 0x000fe2000f8e0203 */
[----:B------:R-:W-:-:S04]  /*21a0*/  LEA R4, P0, R2, UR8, 0x1 ;  /* 0x0000000802047c11 */ /* 0x000fc8000f8008ff */
[----:B------:R-:W-:Y:S02]  /*21b0*/  LEA.HI.X R5, R2, UR9, R3, 0x1, P0 ;  /* 0x0000000902057c11 */ /* 0x000fe400080f0c03 */
[----:B------:R-:W-:-:S05]  /*21c0*/  LOP3.LUT R3, R40, 0x7c0, R7, 0xf8, !PT ;  /* 0x000007c028037812 */ /* 0x000fca00078ef807 */
[----:B------:R-:W-:-:S05]  /*21d0*/  IMAD.WIDE.U32 R2, R3, 0x10, R4 ;  /* 0x0000001003027825 */ /* 0x000fca00078e0004 */
[----:B---3--:R2:W-:Y:S04]  /*21e0*/  STG.E.128 desc[UR32][R2.64], R12 ;  /* 0x0000000c02007986 */ /* 0x0085e8000c101d20 */
[----:B0-----:R2:W-:Y:S02]  /*21f0*/  STG.E.128 desc[UR32][R2.64+0x200], R16 ;  /* 0x0002001002007986 */ /* 0x0015e4000c101d20 */
.L_x_2066:
[----:B--2---:R-:W2:Y:S01]  /*2200*/  LDL.LU R2, [R1+0x8] ;  /* 0x0000080001027983 */ /* 0x004ea20000300800 */
[----:B------:R-:W-:Y:S01]  /*2210*/  FADD.FTZ R11, R41, UR6 ;  /* 0x00000006290b7e21 */ /* 0x000fe20008010000 */
[----:B------:R-:W0:Y:S01]  /*2220*/  LDCU UR8, c[0x0][0x38c] ;  /* 0x00007180ff0877ac */ /* 0x000e220008000800 */
[----:B-1----:R-:W-:Y:S01]  /*2230*/  FMUL.FTZ R4, R0, UR7 ;  /* 0x0000000700047c20 */ /* 0x002fe20008410000 */
[----:B------:R-:W-:Y:S02]  /*2240*/  CS2R R48, SRZ ;  /* 0x0000000000307805 */ /* 0x000fe4000001ff00 */
[----:B------:R-:W-:Y:S02]  /*2250*/  CS2R R38, SRZ ;  /* 0x0000000000267805 */ /* 0x000fe4000001ff00 */
[----:B------:R-:W-:Y:S02]  /*2260*/  CS2R R36, SRZ ;  /* 0x0000000000247805 */ /* 0x000fe4000001ff00 */
[----:B------:R-:W-:Y:S01]  /*2270*/  CS2R R34, SRZ ;  /* 0x0000000000227805 */ /* 0x000fe2000001ff00 */
[----:B------:R1:W-:Y:S01]  /*2280*/  STL [R1], R4 ;  /* 0x0000000401007387 */ /* 0x0003e20000100800 */
[----:B------:R-:W-:-:S02]  /*2290*/  CS2R R32, SRZ ;  /* 0x0000000000207805 */ /* 0x000fc4000001ff00 */
[----:B------:R-:W-:Y:S02]  /*22a0*/  CS2R R30, SRZ ;  /* 0x00000000001e7805 */ /* 0x000fe4000001ff00 */
[----:B------:R-:W-:Y:S02]  /*22b0*/  CS2R R28, SRZ ;  /* 0x00000000001c7805 */ /* 0x000fe4000001ff00 */
[----:B------:R-:W-:Y:S01]  /*22c0*/  CS2R R26, SRZ ;  /* 0x00000000001a7805 */ /* 0x000fe2000001ff00 */
[----:B------:R-:W-:Y:S01]  /*22d0*/  FADD.FTZ R25, R25, UR6 ;  /* 0x0000000619197e21 */ /* 0x000fe20008010000 */
[----:B------:R-:W-:Y:S01]  /*22e0*/  FADD.FTZ R24, R24, UR6 ;  /* 0x0000000618187e21 */ /* 0x000fe20008010000 */
[----:B------:R-:W-:Y:S01]  /*22f0*/  FADD.FTZ R23, R23, UR6 ;  /* 0x0000000617177e21 */ /* 0x000fe20008010000 */
[----:B------:R-:W-:Y:S01]  /*2300*/  FADD.FTZ R22, R22, UR6 ;  /* 0x0000000616167e21 */ /* 0x000fe20008010000 */
[----:B------:R-:W-:Y:S01]  /*2310*/  FADD.FTZ R21, R21, UR6 ;  /* 0x0000000615157e21 */ /* 0x000fe20008010000 */
[----:B------:R-:W-:Y:S01]  /*2320*/  FADD.FTZ R20, R20, UR6 ;  /* 0x0000000614147e21 */ /* 0x000fe20008010000 */
[----:B------:R-:W-:Y:S01]  /*2330*/  FADD.FTZ R19, R85, UR6 ;  /* 0x0000000655137e21 */ /* 0x000fe20008010000 */
[----:B0-----:R-:W-:Y:S01]  /*2340*/  UISETP.GE.AND UP0, UPT, UR8, 0x1, UPT ;  /* 0x000000010800788c */ /* 0x001fe2000bf06270 */
        /* <DEDUP_REMOVED lines=20> */
[----:B-1----:R-:W-:Y:S01]  /*2490*/  FMUL.FTZ R4, R52, UR7 ;  /* 0x0000000734047c20 */ /* 0x002fe20008410000 */
        /* <DEDUP_REMOVED lines=22> */
[C---:B------:R-:W-:Y:S02]  /*2600*/  ISETP.NE.AND P0, PT, R83.reuse, RZ, PT ;  /* 0x000000ff5300720c */ /* 0x040fe40003f05270 */
[----:B------:R-:W-:Y:S01]  /*2610*/  MOV R49, RZ ;  /* 0x000000ff00317202 */ /* 0x000fe20000000f00 */
[----:B------:R-:W2:Y:S01]  /*2620*/  LDCU.64 UR26, c[0x0][0x3b8] ;  /* 0x00007700ff1a77ac */ /* 0x000ea20008000a00 */
[C---:B------:R-:W-:Y:S01]  /*2630*/  IADD3 R92, PT, PT, R83.reuse, 0x200, RZ ;  /* 0x00000200535c7810 */ /* 0x040fe20007ffe0ff */
[----:B------:R-:W-:Y:S01]  /*2640*/  UISETP.NE.AND UP0, UPT, UR12, 0x1, UPT ;  /* 0x000000010c00788c */ /* 0x000fe2000bf05270 */
[----:B------:R-:W-:Y:S01]  /*2650*/  UMOV UR25, 0x400 ;  /* 0x0000040000197882 */ /* 0x000fe20000000000 */
[----:B------:R-:W3:Y:S04]  /*2660*/  LDCU UR48, c[0x0][0x394] ;  /* 0x00007280ff3077ac */ /* 0x000ee80008000800 */
[----:B------:R-:W-:Y:S01]  /*2670*/  PLOP3.LUT P1, PT, PT, PT, UP0, 0x80, 0x8 ;  /* 0x000000000008781c */ /* 0x000fe20003f2f008 */
[----:B------:R-:W4:Y:S03]  /*2680*/  LDCU UR49, c[0x0][0x38c] ;  /* 0x00007180ff3177ac */ /* 0x000f260008000800 */
[----:B------:R-:W-:Y:S01]  /*2690*/  ISETP.EQ.AND P1, PT, R40, RZ, P1 ;  /* 0x000000ff2800720c */ /* 0x000fe20000f22270 */
[----:B-1----:R-:W-:Y:S01]  /*26a0*/  UIMAD.WIDE.U32 UR14, UR10, UR8, URZ ;  /* 0x000000080a0e72a5 */ /* 0x002fe2000f8e00ff */
[----:B------:R-:W1:Y:S01]  /*26b0*/  S2UR UR8, SR_CgaCtaId ;  /* 0x00000000000879c3 */ /* 0x000e620000008800 */
[----:B------:R-:W-:Y:S01]  /*26c0*/  SHF.L.U32 R40, R83, 0x1, RZ ;  /* 0x0000000153287819 */ /* 0x000fe200000006ff */
[----:B--2---:R-:W-:-:S02]  /*26d0*/  UIMAD.WIDE.U32 UR16, UR10, UR26, URZ ;  /* 0x0000001a0a1072a5 */ /* 0x004fc4000f8e00ff */
[----:B------:R-:W-:Y:S01]  /*26e0*/  UIMAD UR9, UR10, UR9, UR15 ;  /* 0x000000090a0972a4 */ /* 0x000fe2000f8e020f */
[----:B------:R-:W-:Y:S01]  /*26f0*/  LOP3.LUT R40, R40, 0x7c0, RZ, 0xc0, !PT ;  /* 0x000007c028287812 */ /* 0x000fe200078ec0ff */
[----:B------:R-:W2:Y:S03]  /*2700*/  LDCU UR50, c[0x0][0x388] ;  /* 0x00007100ff3277ac */ /* 0x000ea60008000800 */
[----:B------:R-:W-:Y:S01]  /*2710*/  LOP3.LUT R40, R40, 0x1f, R83, 0xf8, !PT ;  /* 0x0000001f28287812 */ /* 0x000fe200078ef853 */
[----:B------:R-:W0:Y:S01]  /*2720*/  LDCU.64 UR36, c[0x0][0x3e0] ;  /* 0x00007c00ff2477ac */ /* 0x000e220008000a00 */
[----:B------:R-:W0:Y:S01]  /*2730*/  LDCU.64 UR38, c[0x0][0x3c0] ;  /* 0x00007800ff2677ac */ /* 0x000e220008000a00 */
[----:B------:R-:W0:Y:S01]  /*2740*/  LDCU.64 UR40, c[0x0][0x3a8] ;  /* 0x00007500ff2877ac */ /* 0x000e220008000a00 */
[----:B------:R-:W0:Y:S01]  /*2750*/  LDCU.64 UR42, c[0x0][0x4e0] ;  /* 0x00009c00ff2a77ac */ /* 0x000e220008000a00 */
[----:B-1----:R-:W-:Y:S01]  /*2760*/  ULEA UR25, UR8, UR25, 0x18 ;  /* 0x0000001908197291 */ /* 0x002fe2000f8ec0ff */
[----:B------:R-:W1:Y:S01]  /*2770*/  LDCU.64 UR44, c[0x0][0x4f0] ;  /* 0x00009e00ff2c77ac */ /* 0x000e620008000a00 */
[----:B------:R-:W0:Y:S01]  /*2780*/  LDCU.64 UR46, c[0x0][0x540] ;  /* 0x0000a800ff2e77ac */ /* 0x000e220008000a00 */
[----:B------:R-:W0:Y:S01]  /*2790*/  LDCU.128 UR28, c[0x0][0x440] ;  /* 0x00008800ff1c77ac */ /* 0x000e220008000c00 */
[----:B------:R-:W-:Y:S01]  /*27a0*/  UIMAD UR27, UR10, UR27, UR17 ;  /* 0x0000001b0a1b72a4 */ /* 0x000fe2000f8e0211 */
[----:B--234-:R-:W-:-:S11]  /*27b0*/  UMOV UR8, URZ ;  /* 0x000000ff00087c82 */ /* 0x01cfd60008000000 */
.L_x_2112:
        /* <DEDUP_REMOVED lines=8> */
[----:B------:R-:W-:Y:S01]  /*2840*/  UIMAD.WIDE.U32 UR34, UR8, UR36, URZ ;  /* 0x00000024082272a5 */ /* 0x000fe2000f8e00ff */
[----:B------:R-:W-:-:S03]  /*2850*/  SHF.L.U32 R42, R83, 0x1, RZ ;  /* 0x00000001532a7819 */ /* 0x000fc600000006ff */
[----:B------:R-:W-:Y:S01]  /*2860*/  UIMAD UR10, UR8, UR37, UR35 ;  /* 0x00000025080a72a4 */ /* 0x000fe2000f8e0223 */
[----:B--2---:R-:W2:Y:S01]  /*2870*/  LDG.E R86, desc[UR32][R40.64] ;  /* 0x0000002028567981 */ /* 0x004ea2000c1e1900 */
[----:B------:R-:W-:Y:S01]  /*2880*/  ULEA UR26, UP0, UR34, UR24, 0x1 ;  /* 0x00000018221a7291 */ /* 0x000fe2000f8008ff */
[----:B------:R-:W-:-:S03]  /*2890*/  LOP3.LUT R42, R42, 0x7c0, RZ, 0xc0, !PT ;  /* 0x000007c02a2a7812 */ /* 0x000fc600078ec0ff */
[----:B------:R-:W-:Y:S01]  /*28a0*/  ULEA.HI.X UR34, UR34, UR23, UR10, 0x1, UP0 ;  /* 0x0000001722227291 */ /* 0x000fe200080f0c0a */
[----:B------:R-:W-:Y:S02]  /*28b0*/  LOP3.LUT R42, R42, 0x1f, R83, 0xf8, !PT ;  /* 0x0000001f2a2a7812 */ /* 0x000fe400078ef853 */
[----:B------:R-:W-:-:S03]  /*28c0*/  MOV R44, UR26 ;  /* 0x0000001a002c7c02 */ /* 0x000fc60008000f00 */
[----:B------:R-:W-:-:S03]  /*28d0*/  MOV R45, UR34 ;  /* 0x00000022002d7c02 */ /* 0x000fc60008000f00 */
[----:B------:R-:W-:-:S05]  /*28e0*/  IMAD.WIDE.U32 R44, R42, 0x10, R44 ;  /* 0x000000102a2c7825 */ /* 0x000fca00078e002c */
[----:B---3--:R-:W3:Y:S04]  /*28f0*/  LDG.E.128 R40, desc[UR32][R44.64] ;  /* 0x000000202c287981 */ /* 0x008ee8000c1e1d00 */
[----:B-1----:R-:W4:Y:S01]  /*2900*/  LDG.E.128 R44, desc[UR32][R44.64+0x200] ;  /* 0x000200202c2c7981 */ /* 0x002f22000c1e1d00 */
[----:B------:R-:W-:Y:S02]  /*2910*/  UMOV UR26, UR16 ;  /* 0x00000010001a7c82 */ /* 0x000fe40008000000 */
[----:B------:R-:W-:-:S04]  /*2920*/  UIMAD.WIDE.U32 UR34, UR8, UR38, UR26 ;  /* 0x00000026082272a5 */ /* 0x000fc8000f8e001a */
[----:B------:R-:W-:Y:S02]  /*2930*/  UIMAD UR10, UR8, UR39, UR35 ;  /* 0x00000027080a72a4 */ /* 0x000fe4000f8e0223 */
[----:B------:R-:W-:-:S04]  /*2940*/  ULEA UR26, UP0, UR34, UR30, 0x2 ;  /* 0x0000001e221a7291 */ /* 0x000fc8000f8010ff */
[----:B------:R-:W-:Y:S02]  /*2950*/  ULEA.HI.X UR34, UR34, UR31, UR10, 0x2, UP0 ;  /* 0x0000001f22227291 */ /* 0x000fe400080f140a */
[----:B------:R-:W-:-:S04]  /*2960*/  MOV R84, UR26 ;  /* 0x0000001a00547c02 */ /* 0x000fc80008000f00 */
[----:B------:R-:W-:-:S05]  /*2970*/  MOV R85, UR34 ;  /* 0x0000002200557c02 */ /* 0x000fca0008000f00 */
[----:B------:R0:W5:Y:S01]  /*2980*/  LDG.E R100, desc[UR32][R84.64] ;  /* 0x0000002054647981 */ /* 0x000162000c1e1900 */
[----:B------:R-:W-:Y:S01]  /*2990*/  ULEA UR10, UR12, 0xffffff00, 0x8 ;  /* 0xffffff000c0a7891 */ /* 0x000fe2000f8e40ff */
[----:B------:R-:W-:Y:S01]  /*29a0*/  ISETP.NE.AND P2, PT, R83, 0x7f, PT ;  /* 0x0000007f5300780c */ /* 0x000fe20003f45270 */
[----:B------:R-:W-:Y:S02]  /*29b0*/  BSSY.RECONVERGENT B0, `(.L_x_2068) ;  /* 0x0000053000007945 */ /* 0x000fe40003800200 */
[----:B------:R-:W-:-:S04]  /*29c0*/  ULOP3.LUT UR10, UR10, 0x100, URZ, 0xc0, !UPT ;  /* 0x000001000a0a7892 */ /* 0x000fc8000f8ec0ff */
[----:B------:R-:W-:-:S06]  /*29d0*/  UIADD3 UR10, UPT, UPT, UR10, UR8, URZ ;  /* 0x000000080a0a7290 */ /* 0x000fcc000fffe0ff */
[----:B------:R-:W-:-:S04]  /*29e0*/  MOV R87, UR10 ;  /* 0x0000000a00577c02 */ /* 0x000fc80008000f00 */
[----:B------:R-:W-:-:S04]  /*29f0*/  SEL R92, R87, R92, !P0 ;  /* 0x0000005c575c7207 */ /* 0x000fc80004000000 */
[----:B------:R-:W-:Y:S02]  /*2a00*/  LEA R108, R92, UR25, 0x2 ;  /* 0x000000195c6c7c11 */ /* 0x000fe4000f8e10ff */
[----:B--2---:R-:W-:-:S13]  /*2a10*/  R2UR UR34, R86 ;  /* 0x00000000562272ca */ /* 0x004fda00000e0000 */
[----:B------:R-:W-:-:S05]  /*2a20*/  MOV R86, UR34 ;  /* 0x0000002200567c02 */ /* 0x000fca0008000f00 */
[----:B------:R-:W-:Y:S01]  /*2a30*/  FMUL.FTZ R86, R86, 1.4426950216293334961 ;  /* 0x3fb8aa3b56567820 */ /* 0x000fe20000410000 */
[----:B---3--:R-:W-:Y:S03]  /*2a40*/  STS.128 [R82], R40 ;  /* 0x0000002852007388 */ /* 0x008fe60000000c00 */
[-C--:B------:R-:W-:Y:S01]  /*2a50*/  FMUL.FTZ R119, R25, R86.reuse ;  /* 0x0000005619777220 */ /* 0x080fe20000410000 */
[-C--:B------:R-:W-:Y:S01]  /*2a60*/  FMUL.FTZ R91, R24, R86.reuse ;  /* 0x00000056185b7220 */ /* 0x080fe20000410000 */
[-C--:B------:R-:W-:Y:S01]  /*2a70*/  FMUL.FTZ R90, R23, R86.reuse ;  /* 0x00000056175a7220 */ /* 0x080fe20000410000 */
[-C--:B------:R-:W-:Y:S01]  /*2a80*/  FMUL.FTZ R89, R22, R86.reuse ;  /* 0x0000005616597220 */ /* 0x080fe20000410000 */
[-C--:B------:R-:W-:Y:S01]  /*2a90*/  FMUL.FTZ R88, R21, R86.reuse ;  /* 0x0000005615587220 */ /* 0x080fe20000410000 */
[-C--:B0-----:R-:W-:Y:S01]  /*2aa0*/  FMUL.FTZ R85, R20, R86.reuse ;  /* 0x0000005614557220 */ /* 0x081fe20000410000 */
[----:B------:R-:W0:Y:S01]  /*2ab0*/  MUFU.EX2 R119, R119 ;  /* 0x0000007700777308 */ /* 0x000e220000000800 */
[-C--:B------:R-:W-:Y:S01]  /*2ac0*/  FMUL.FTZ R84, R19, R86.reuse ;  /* 0x0000005613547220 */ /* 0x080fe20000410000 */
[----:B------:R-:W-:Y:S01]  /*2ad0*/  FMUL.FTZ R99, R18, R86 ;  /* 0x0000005612637220 */ /* 0x000fe20000410000 */
[----:B----4-:R-:W-:Y:S01]  /*2ae0*/  STS.128 [R82+0x200], R44 ;  /* 0x0002002c52007388 */ /* 0x010fe20000000c00 */
        /* <DEDUP_REMOVED lines=11> */
[----:B------:R-:W4:Y:S01]  /*2ba0*/  MUFU.EX2 R91, R91 ;  /* 0x0000005b005b7308 */ /* 0x000f220000000800 */
[----:B0-----:R3:W-:Y:S01]  /*2bb0*/  STS [R108+0x3be0], R119 ;  /* 0x003be0776c007388 */ /* 0x0017e20000000800 */
[----:B-----5:R-:W-:-:S06]  /*2bc0*/  R2UR UR35, R100 ;  /* 0x00000000642372ca */ /* 0x020fcc00000e0000 */
[----:B------:R-:W0:Y:S08]  /*2bd0*/  MUFU.EX2 R90, R90 ;  /* 0x0000005a005a7308 */ /* 0x000e300000000800 */
[----:B------:R-:W0:Y:S08]  /*2be0*/  MUFU.EX2 R89, R89 ;  /* 0x0000005900597308 */ /* 0x000e300000000800 */
        /* <DEDUP_REMOVED lines=29> */
[----:B--234-:R-:W-:Y:S05]  /*2dc0*/  @P2 BRA `(.L_x_2069) ;  /* 0x0000000000302947 */ /* 0x01cfea0003800000 */
[----:B------:R-:W-:Y:S01]  /*2dd0*/  UISETP.NE.AND UP0, UPT, UR12, UR48, UPT ;  /* 0x000000300c00728c */ /* 0x000fe2000bf05270 */
[----:B------:R-:W-:-:S08]  /*2de0*/  HFMA2 R116, -RZ, RZ, 1.875, 0 ;  /* 0x3f800000ff747431 */ /* 0x000fd000000001ff */
[----:B------:R-:W-:Y:S05]  /*2df0*/  BRA.U !UP0, `(.L_x_2070) ;  /* 0x0000000108387547 */ /* 0x000fea000b800000 */
[----:B------:R-:W2:Y:S01]  /*2e00*/  S2UR UR26, SR_CgaCtaId ;  /* 0x00000000001a79c3 */ /* 0x000ea20000008800 */
[----:B------:R-:W-:Y:S01]  /*2e10*/  USHF.L.U32 UR10, UR12, 0x8, URZ ;  /* 0x000000080c0a7899 */ /* 0x000fe200080006ff */
[----:B------:R-:W-:-:S03]  /*2e20*/  UMOV UR25, 0x400 ;  /* 0x0000040000197882 */ /* 0x000fc60000000000 */
[----:B------:R-:W-:-:S04]  /*2e30*/  ULOP3.LUT UR10, UR10, 0x100, URZ, 0xc0, !UPT ;  /* 0x000001000a0a7892 */ /* 0x000fc8000f8ec0ff */
[----:B------:R-:W-:Y:S02]  /*2e40*/  UIADD3 UR10, UPT, UPT, UR10, UR8, URZ ;  /* 0x000000080a0a7290 */ /* 0x000fe4000fffe0ff */
[----:B--2---:R-:W-:-:S04]  /*2e50*/  ULEA UR25, UR26, UR25, 0x18 ;  /* 0x000000191a197291 */ /* 0x004fc8000f8ec0ff */
[----:B------:R-:W-:-:S09]  /*2e60*/  ULEA UR10, UR10, UR25, 0x2 ;  /* 0x000000190a0a7291 */ /* 0x000fd2000f8e10ff */
[----:B------:R-:W3:Y:S01]  /*2e70*/  LDS R116, [UR10+0x3be0] ;  /* 0x003be00aff747984 */ /* 0x000ee20008000800 */
[----:B------:R-:W-:Y:S05]  /*2e80*/  BRA `(.L_x_2070) ;  /* 0x0000000000147947 */ /* 0x000fea0003800000 */
.L_x_2069:
[----:B------:R-:W2:Y:S01]  /*2e90*/  S2UR UR25, SR_CgaCtaId ;  /* 0x00000000001979c3 */ /* 0x000ea20000008800 */
[----:B------:R-:W-:Y:S02]  /*2ea0*/  UMOV UR10, 0x400 ;  /* 0x00000400000a7882 */ /* 0x000fe40000000000 */
[----:B--2---:R-:W-:-:S06]  /*2eb0*/  ULEA UR10, UR25, UR10, 0x18 ;  /* 0x0000000a190a7291 */ /* 0x004fcc000f8ec0ff */
[----:B------:R-:W-:-:S06]  /*2ec0*/  LEA R116, R83, UR10, 0x2 ;  /* 0x0000000a53747c11 */ /* 0x000fcc000f8e10ff */
[----:B------:R-:W2:Y:S02]  /*2ed0*/  LDS R116, [R116+0x43e4] ;  /* 0x0043e40074747984 */ /* 0x000ea40000000800 */
.L_x_2070:
[----:B-1----:R-:W-:Y:S05]  /*2ee0*/  BSYNC.RECONVERGENT B0 ;  /* 0x0000000000007941 */ /* 0x002fea0003800200 */
.L_x_2068:
[----:B------:R-:W1:Y:S01]  /*2ef0*/  @P1 LDC R41, c[0x0][0x38c] ;  /* 0x0000e300ff291b82 */ /* 0x000e620000000800 */
[----:B------:R-:W-:Y:S01]  /*2f00*/  MOV R40, UR12 ;  /* 0x0000000c00287c02 */ /* 0x000fe20008000f00 */
[----:B------:R-:W-:Y:S01]  /*2f10*/  FMUL.FTZ R150, R25, R80 ;  /* 0x0000005019967220 */ /* 0x000fe20000410000 */
[----:B------:R-:W-:Y:S01]  /*2f20*/  FMUL.FTZ R134, R24, R79 ;  /* 0x0000004f18867220 */ /* 0x000fe20000410000 */
[----:B------:R-:W-:Y:S02]  /*2f30*/  MOV R43, 0x8 ;  /* 0x00000008002b7802 */ /* 0x000fe40000000f00 */
[----:B------:R-:W-:Y:S01]  /*2f40*/  @P1 IADD3 R40, PT, PT, R40, -0x2, RZ ;  /* 0xfffffffe28281810 */ /* 0x000fe20007ffe0ff */
[----:B------:R-:W-:Y:S01]  /*2f50*/  FMUL.FTZ R45, R119, R91 ;  /* 0x0000005b772d7220 */ /* 0x000fe20000410000 */
[----:B------:R-:W-:Y:S01]  /*2f60*/  FMUL.FTZ R133, R23, R78 ;  /* 0x0000004e17857220 */ /* 0x000fe20000410000 */
[----:B------:R-:W-:Y:S01]  /*2f70*/  FFMA.FTZ R44, R91, R150, R134 ;  /* 0x000000965b2c7223 */ /* 0x000fe20000010086 */
[----:B------:R-:W-:Y:S01]  /*2f80*/  FMUL.FTZ R132, R22, R77 ;  /* 0x0000004d16847220 */ /* 0x000fe20000410000 */
[----:B0-----:R-:W-:-:S02]  /*2f90*/  FMUL.FTZ R46, R90, R45 ;  /* 0x0000002d5a2e7220 */ /* 0x001fc40000410000 */
[----:B------:R-:W-:Y:S01]  /*2fa0*/  FFMA.FTZ R44, R90, R44, R133 ;  /* 0x0000002c5a2c7223 */ /* 0x000fe20000010085 */
[----:B------:R-:W-:Y:S01]  /*2fb0*/  FMUL.FTZ R131, R21, R76 ;  /* 0x0000004c15837220 */ /* 0x000fe20000410000 */
[----:B------:R-:W-:Y:S01]  /*2fc0*/  FMUL.FTZ R45, R89, R46 ;  /* 0x0000002e592d7220 */ /* 0x000fe20000410000 */
[----:B-1----:R-:W-:Y:S02]  /*2fd0*/  @P1 IMAD R42, R40, R41, UR8 ;  /* 0x00000008282a1e24 */ /* 0x002fe4000f8e0229 */
[----:B------:R-:W-:Y:S01]  /*2fe0*/  HFMA2 R40, -RZ, RZ, 1.875, 0 ;  /* 0x3f800000ff287431 */ /* 0x000fe200000001ff */
[----:B------:R-:W-:Y:S01]  /*2ff0*/  MOV R41, RZ ;  /* 0x000000ff00297202 */ /* 0x000fe20000000f00 */
[----:B------:R-:W-:-:S04]  /*3000*/  @P1 IMAD.WIDE R42, R42, R43, UR4 ;  /* 0x000000042a2a1e25 */ /* 0x000fc8000f8e022b */
[----:B------:R-:W-:Y:S01]  /*3010*/  FFMA.FTZ R44, R89, R44, R132 ;  /* 0x0000002c592c7223 */ /* 0x000fe20000010084 */
[----:B------:R-:W-:-:S03]  /*3020*/  FMUL.FTZ R130, R20, R75 ;  /* 0x0000004b14827220 */ /* 0x000fc60000410000 */
[----:B------:R-:W-:Y:S01]  /*3030*/  FFMA.FTZ R44, R88, R44, R131 ;  /* 0x0000002c582c7223 */ /* 0x000fe20000010083 */
[----:B------:R0:W5:Y:S01]  /*3040*/  @P1 LDG.E.64 R40, desc[UR32][R42.64] ;  /* 0x000000202a281981 */ /* 0x000162000c1e1b00 */
[----:B------:R-:W-:Y:S02]  /*3050*/  FMUL.FTZ R129, R19, R74 ;  /* 0x0000004a13817220 */ /* 0x000fe40000410000 */
[----:B------:R-:W-:Y:S01]  /*3060*/  FFMA.FTZ R44, R85, R44, R130 ;  /* 0x0000002c552c7223 */ /* 0x000fe20000010082 */
[----:B------:R-:W-:Y:S01]  /*3070*/  FMUL.FTZ R128, R18, R73 ;  /* 0x0000004912807220 */ /* 0x000fe20000410000 */
[----:B------:R-:W-:Y:S01]  /*3080*/  FMUL.FTZ R127, R17, R72 ;  /* 0x00000048117f7220 */ /* 0x000fe20000410000 */
[----:B------:R-:W1:Y:S01]  /*3090*/  S2UR UR10, SR_CgaCtaId ;  /* 0x00000000000a79c3 */ /* 0x000e620000008800 */
[----:B------:R-:W-:Y:S01]  /*30a0*/  FFMA.FTZ R44, R84, R44, R129 ;  /* 0x0000002c542c7223 */ /* 0x000fe20000010081 */
[----:B------:R-:W-:Y:S01]  /*30b0*/  FMUL.FTZ R126, R16, R71 ;  /* 0x00000047107e7220 */ /* 0x000fe20000410000 */
[----:B------:R-:W-:Y:S01]  /*30c0*/  FMUL.FTZ R125, R15, R70 ;  /* 0x000000460f7d7220 */ /* 0x000fe20000410000 */
[----:B------:R-:W-:Y:S01]  /*30d0*/  FMUL.FTZ R124, R14, R69 ;  /* 0x000000450e7c7220 */ /* 0x000fe20000410000 */
[----:B0-----:R-:W-:Y:S01]  /*30e0*/  FMUL.FTZ R42, R88, R45 ;  /* 0x0000002d582a7220 */ /* 0x001fe20000410000 */
[----:B------:R-:W-:Y:S01]  /*30f0*/  FFMA.FTZ R44, R99, R44, R128 ;  /* 0x0000002c632c7223 */ /* 0x000fe20000010080 */
[----:B------:R-:W-:Y:S01]  /*3100*/  FMUL.FTZ R123, R13, R68 ;  /* 0x000000440d7b7220 */ /* 0x000fe20000410000 */
[----:B------:R-:W-:Y:S01]  /*3110*/  FMUL.FTZ R122, R12, R67 ;  /* 0x000000430c7a7220 */ /* 0x000fe20000410000 */
[----:B------:R-:W-:Y:S01]  /*3120*/  FMUL.FTZ R43, R85, R42 ;  /* 0x0000002a552b7220 */ /* 0x000fe20000410000 */
[----:B------:R-:W-:Y:S01]  /*3130*/  FFMA.FTZ R44, R98, R44, R127 ;  /* 0x0000002c622c7223 */ /* 0x000fe2000001007f */
[----:B------:R-:W-:Y:S01]  /*3140*/  UMOV UR25, 0x400 ;  /* 0x0000040000197882 */ /* 0x000fe20000000000 */
[----:B------:R-:W-:Y:S01]  /*3150*/  FMUL.FTZ R121, R11, R66 ;  /* 0x000000420b797220 */ /* 0x000fe20000410000 */
[----:B------:R-:W-:Y:S01]  /*3160*/  FMUL.FTZ R42, R84, R43 ;  /* 0x0000002b542a7220 */ /* 0x000fe20000410000 */
[----:B------:R-:W-:Y:S01]  /*3170*/  FFMA.FTZ R44, R97, R44, R126 ;  /* 0x0000002c612c7223 */ /* 0x000fe2000001007e */
[----:B------:R-:W-:Y:S01]  /*3180*/  ISETP.GT.U32.AND P2, PT, R83, 0x1f, PT ;  /* 0x0000001f5300780c */ /* 0x000fe20003f44070 */
[----:B------:R-:W-:Y:S01]  /*3190*/  FMUL.FTZ R120, R10, R65 ;  /* 0x000000410a787220 */ /* 0x000fe20000410000 */
[----:B------:R-:W-:Y:S01]  /*31a0*/  FMUL.FTZ R43, R99, R42 ;  /* 0x0000002a632b7220 */ /* 0x000fe20000410000 */
[----:B------:R-:W-:Y:S01]  /*31b0*/  FFMA.FTZ R44, R96, R44, R125 ;  /* 0x0000002c602c7223 */ /* 0x000fe2000001007d */
[----:B------:R-:W-:-:S02]  /*31c0*/  LEA.HI R118, R83, R83, RZ, 0x1e ;  /* 0x0000005353767211 */ /* 0x000fc400078ff0ff */
[----:B------:R-:W-:Y:S01]  /*31d0*/  FMUL.FTZ R42, R98, R43 ;  /* 0x0000002b622a7220 */ /* 0x000fe20000410000 */
[----:B------:R-:W-:Y:S01]  /*31e0*/  FFMA.FTZ R44, R95, R44, R124 ;  /* 0x0000002c5f2c7223 */ /* 0x000fe2000001007c */
[----:B-1----:R-:W-:Y:S02]  /*31f0*/  ULEA UR25, UR10, UR25, 0x18 ;  /* 0x000000190a197291 */ /* 0x002fe4000f8ec0ff */
[----:B------:R-:W-:Y:S01]  /*3200*/  FMUL.FTZ R43, R97, R42 ;  /* 0x0000002a612b7220 */ /* 0x000fe20000410000 */
[----:B------:R-:W-:-:S03]  /*3210*/  FFMA.FTZ R44, R94, R44, R123 ;  /* 0x0000002c5e2c7223 */ /* 0x000fc6000001007b */
[----:B------:R-:W-:Y:S01]  /*3220*/  FMUL.FTZ R42, R96, R43 ;  /* 0x0000002b602a7220 */ /* 0x000fe20000410000 */
[----:B------:R-:W-:Y:S01]  /*3230*/  FFMA.FTZ R44, R93, R44, R122 ;  /* 0x0000002c5d2c7223 */ /* 0x000fe2000001007a */
[----:B------:R-:W-:Y:S02]  /*3240*/  LEA R118, R118, UR25, 0x3 ;  /* 0x0000001976767c11 */ /* 0x000fe4000f8e18ff */
[----:B------:R-:W-:-:S04]  /*3250*/  FMUL.FTZ R43, R95, R42 ;  /* 0x0000002a5f2b7220 */ /* 0x000fc80000410000 */
[----:B------:R-:W-:Y:S01]  /*3260*/  FMUL.FTZ R42, R94, R43 ;  /* 0x0000002b5e2a7220 */ /* 0x000fe20000410000 */
[----:B------:R-:W-:-:S03]  /*3270*/  FFMA.FTZ R43, R101, R44, R121 ;  /* 0x0000002c652b7223 */ /* 0x000fc60000010079 */
[----:B------:R-:W-:Y:S01]  /*3280*/  FMUL.FTZ R42, R93, R42 ;  /* 0x0000002a5d2a7220 */ /* 0x000fe20000410000 */
[----:B------:R-:W-:-:S03]  /*3290*/  FFMA.FTZ R43, R105, R43, R120 ;  /* 0x0000002b692b7223 */ /* 0x000fc60000010078 */
[----:B------:R-:W-:-:S04]  /*32a0*/  FMUL.FTZ R42, R101, R42 ;  /* 0x0000002a652a7220 */ /* 0x000fc80000410000 */
[----:B------:R-:W-:-:S05]  /*32b0*/  FMUL.FTZ R42, R105, R42 ;  /* 0x0000002a692a7220 */ /* 0x000fca0000410000 */
        /* <DEDUP_REMOVED lines=8> */
[----:B------:R-:W1:Y:S04]  /*3340*/  LDS.64 R44, [R135+0x31d8] ;  /* 0x0031d800872c7984 */ /* 0x000e680000000a00 */
[----:B------:R-:W4:Y:S04]  /*3350*/  LDS.64 R46, [R135+0x31e0] ;  /* 0x0031e000872e7984 */ /* 0x000f280000000a00 */
[----:B------:R-:W2:Y:S01]  /*3360*/  LDS.64 R86, [R135+0x31e8] ;  /* 0x0031e80087567984 */ /* 0x000ea20000000a00 */
[----:B0-----:R-:W-:-:S02]  /*3370*/  ISETP.GE.AND P0, PT, R140, 0x10, PT ;  /* 0x000000108c00780c */ /* 0x001fc40003f06270 */
[C---:B------:R-:W-:Y:S02]  /*3380*/  ISETP.GE.AND P2, PT, R140.reuse, 0x8, PT ;  /* 0x000000088c00780c */ /* 0x040fe40003f46270 */
[C---:B------:R-:W-:Y:S02]  /*3390*/  ISETP.GE.AND P3, PT, R140.reuse, 0x4, PT ;  /* 0x000000048c00780c */ /* 0x040fe40003f66270 */
[C---:B------:R-:W-:Y:S02]  /*33a0*/  ISETP.GE.AND P4, PT, R140.reuse, 0x2, PT ;  /* 0x000000028c00780c */ /* 0x040fe40003f86270 */
[----:B------:R-:W-:Y:S02]  /*33b0*/  ISETP.GE.AND P5, PT, R140, 0x1, PT ;  /* 0x000000018c00780c */ /* 0x000fe40003fa6270 */
[----:B------:R-:W-:Y:S01]  /*33c0*/  ISETP.NE.AND P0, PT, R83, RZ, PT ;  /* 0x000000ff5300720c */ /* 0x000fe20003f05270 */
[-C--:B-1----:R-:W-:Y:S01]  /*33d0*/  FFMA.FTZ R136, R43, R44.reuse, R45 ;  /* 0x0000002c2b887223 */ /* 0x082fe2000001002d */
[----:B------:R-:W-:-:S03]  /*33e0*/  FMUL.FTZ R137, R42, R44 ;  /* 0x0000002c2a897220 */ /* 0x000fc60000410000 */
[C---:B----4-:R-:W-:Y:S01]  /*33f0*/  FFMA.FTZ R136, R46.reuse, R136, R47 ;  /* 0x000000882e887223 */ /* 0x050fe2000001002f */
[----:B------:R-:W-:-:S03]  /*3400*/  FMUL.FTZ R137, R46, R137 ;  /* 0x000000892e897220 */ /* 0x000fc60000410000 */
[C---:B--2---:R-:W-:Y:S01]  /*3410*/  FFMA.FTZ R87, R86.reuse, R136, R87 ;  /* 0x0000008856577223 */ /* 0x044fe20000010057 */
        /* <DEDUP_REMOVED lines=23> */
[----:B------:R0:W2:Y:S02]  /*3590*/  SHFL.UP PT, R86, R87, 0x10, RZ ;  /* 0x0600000057567989 */ /* 0x0000a400000e00ff */
.L_x_2130:
[----:B------:R-:W-:Y:S01]  /*35a0*/  ISETP.GE.AND P2, PT, R140, 0x10, PT ;  /* 0x000000108c00780c */ /* 0x000fe20003f46270 */
[----:B--2---:R-:W-:Y:S01]  /*35b0*/  FFMA.FTZ R86, R136, R86, R87 ;  /* 0x0000005688567223 */ /* 0x004fe20000010057 */
[----:B------:R-:W-:-:S04]  /*35c0*/  UMOV UR10, 0xffffffff ;  /* 0xffffffff000a7882 */ /* 0x000fc80000000000 */
[----:B------:R-:W-:-:S07]  /*35d0*/  FSEL R137, R87, R86, !P2 ;  /* 0x0000005657897208 */ /* 0x000fce0005000000 */
[----:B01----:R-:W-:Y:S01]  /*35e0*/  @P2 FMUL.FTZ R136, R136, R139 ;  /* 0x0000008b88882220 */ /* 0x003fe20000410000 */
[----:B------:R-:W-:Y:S06]  /*35f0*/  BRA.DIV UR10, `(.L_x_2073) ;  /* 0x0000003a0ac47947 */ /* 0x000fec000b800000 */
.L_x_2133:
[----:B------:R-:W-:-:S03]  /*3600*/  UMOV UR10, 0xffffffff ;  /* 0xffffffff000a7882 */ /* 0x000fc60000000000 */
[----:B------:R-:W-:Y:S05]  /*3610*/  BRA.DIV UR10, `(.L_x_2074) ;  /* 0x0000003a0ae47947 */ /* 0x000fea000b800000 */
.L_x_2136:
[----:B------:R-:W-:-:S03]  /*3620*/  UMOV UR10, 0xffffffff ;  /* 0xffffffff000a7882 */ /* 0x000fc60000000000 */
[----:B------:R-:W-:Y:S05]  /*3630*/  BRA.DIV UR10, `(.L_x_2075) ;  /* 0x0000003e0a047947 */ /* 0x000fea000b800000 */
[----:B------:R-:W0:Y:S04]  /*3640*/  SHFL.UP PT, R136, R136, 0x1, RZ ;  /* 0x0420000088887989 */ /* 0x000e2800000e00ff */
[----:B------:R-:W1:Y:S04]  /*3650*/  SHFL.UP PT, R137, R137, 0x1, RZ ;  /* 0x0420000089897989 */ /* 0x000e6800000e00ff */
[----:B-----5:R-:W2:Y:S04]  /*3660*/  SHFL.IDX PT, R40, R40, RZ, 0x1f ;  /* 0x00001fff28287589 */ /* 0x020ea800000e0000 */
[----:B------:R-:W4:Y:S02]  /*3670*/  SHFL.IDX PT, R41, R41, RZ, 0x1f ;  /* 0x00001fff29297589 */ /* 0x000f2400000e0000 */
.L_x_2142:
[C---:B01--4-:R-:W-:Y:S01]  /*3680*/  @P0 FFMA.FTZ R41, R136.reuse, R41, R137 ;  /* 0x0000002988290223 */ /* 0x053fe20000010089 */
[----:B--2---:R-:W-:-:S03]  /*3690*/  @P0 FMUL.FTZ R40, R136, R40 ;  /* 0x0000002888280220 */ /* 0x004fc60000410000 */
        /* <DEDUP_REMOVED lines=10> */
.L_x_2071:
        /* <DEDUP_REMOVED lines=11> */
[----:B------:R-:W-:Y:S01]  /*37f0*/  FMUL.FTZ R145, R113, UR35 ;  /* 0x0000002371917c20 */ /* 0x000fe20008410000 */
[----:B------:R-:W-:Y:S01]  /*3800*/  FFMA.FTZ R44, R105, R149, R148 ;  /* 0x00000095692c7223 */ /* 0x000fe20000010094 */
[----:B------:R-:W-:Y:S01]  /*3810*/  FMUL.FTZ R42, R101, R42 ;  /* 0x0000002a652a7220 */ /* 0x000fe20000410000 */
[----:B------:R-:W-:Y:S01]  /*3820*/  FMUL.FTZ R146, R53, R146 ;  /* 0x0000009235927220 */ /* 0x000fe20000410000 */
[----:B------:R-:W-:Y:S01]  /*3830*/  FMUL.FTZ R144, R110, UR35 ;  /* 0x000000236e907c20 */ /* 0x000fe20008410000 */
[----:B------:R-:W-:Y:S01]  /*3840*/  FFMA.FTZ R44, R101, R44, R147 ;  /* 0x0000002c652c7223 */ /* 0x000fe20000010093 */
[----:B------:R-:W-:Y:S01]  /*3850*/  FMUL.FTZ R145, R54, R145 ;  /* 0x0000009136917220 */ /* 0x000fe20000410000 */
[----:B-----5:R-:W-:Y:S01]  /*3860*/  FMUL.FTZ R41, R93, R42 ;  /* 0x0000002a5d297220 */ /* 0x020fe20000410000 */
[----:B------:R-:W-:Y:S01]  /*3870*/  FMUL.FTZ R143, R111, UR35 ;  /* 0x000000236f8f7c20 */ /* 0x000fe20008410000 */
[----:B------:R-:W-:Y:S01]  /*3880*/  FFMA.FTZ R44, R93, R44, R146 ;  /* 0x0000002c5d2c7223 */ /* 0x000fe20000010092 */
[----:B------:R-:W-:Y:S01]  /*3890*/  FMUL.FTZ R144, R55, R144 ;  /* 0x0000009037907220 */ /* 0x000fe20000410000 */
[----:B------:R-:W-:Y:S01]  /*38a0*/  FMUL.FTZ R42, R94, R41 ;  /* 0x000000295e2a7220 */ /* 0x000fe20000410000 */
[----:B------:R-:W-:Y:S01]  /*38b0*/  FMUL.FTZ R142, R108, UR35 ;  /* 0x000000236c8e7c20 */ /* 0x000fe20008410000 */
[----:B------:R-:W-:Y:S01]  /*38c0*/  FFMA.FTZ R44, R94, R44, R145 ;  /* 0x0000002c5e2c7223 */ /* 0x000fe20000010091 */
[----:B------:R-:W-:Y:S01]  /*38d0*/  FMUL.FTZ R143, R56, R143 ;  /* 0x0000008f388f7220 */ /* 0x000fe20000410000 */
[----:B------:R-:W0:Y:S01]  /*38e0*/  LDS R40, [R118+0x31d4] ;  /* 0x0031d40076287984 */ /* 0x000e220000000800 */
[C---:B------:R-:W-:Y:S01]  /*38f0*/  FMUL.FTZ R41, R95.reuse, R42 ;  /* 0x0000002a5f297220 */ /* 0x040fe20000410000 */
[----:B------:R-:W-:Y:S01]  /*3900*/  FFMA.FTZ R44, R95, R44, R144 ;  /* 0x0000002c5f2c7223 */ /* 0x000fe20000010090 */
[----:B------:R-:W-:Y:S01]  /*3910*/  FMUL.FTZ R141, R109, UR35 ;  /* 0x000000236d8d7c20 */ /* 0x000fe20008410000 */
[----:B------:R-:W-:Y:S01]  /*3920*/  FMUL.FTZ R142, R57, R142 ;  /* 0x0000008e398e7220 */ /* 0x000fe20000410000 */
        /* <DEDUP_REMOVED lines=14> */
[----:B------:R-:W-:Y:S01]  /*3a10*/  FMUL.FTZ R138, R61, R138 ;  /* 0x0000008a3d8a7220 */ /* 0x000fe20000410000 */
[----:B------:R-:W-:Y:S01]  /*3a20*/  FMUL.FTZ R137, R104, UR35 ;  /* 0x0000002368897c20 */ /* 0x000fe20008410000 */
        /* <DEDUP_REMOVED lines=8> */
[----:B------:R-:W-:Y:S01]  /*3ab0*/  ISETP.GT.U32.AND P3, PT, R83, 0x1f, PT ;  /* 0x0000001f5300780c */ /* 0x000fe20003f64070 */
[----:B------:R-:W-:Y:S01]  /*3ac0*/  FFMA.FTZ R44, R88, R44, R137 ;  /* 0x0000002c582c7223 */ /* 0x000fe20000010089 */
[----:B------:R-:W-:-:S03]  /*3ad0*/  FMUL.FTZ R135, R64, R135 ;  /* 0x0000008740877220 */ /* 0x000fc60000410000 */
        /* <DEDUP_REMOVED lines=11> */
[----:B------:R-:W-:-:S02]  /*3b90*/  HFMA2 R40, -RZ, RZ, 1.875, 0 ;  /* 0x3f800000ff287431 */ /* 0x000fc400000001ff */
[----:B------:R-:W-:Y:S01]  /*3ba0*/  FFMA.FTZ R132, R89, R133, R132 ;  /* 0x0000008559847223 */ /* 0x000fe20000010084 */
[C---:B------:R-:W-:Y:S01]  /*3bb0*/  FFMA.FTZ R43, R91.reuse, R44, R119 ;  /* 0x0000002c5b2b7223 */ /* 0x040fe20000010077 */
[----:B------:R-:W-:Y:S01]  /*3bc0*/  FMUL.FTZ R42, R90, R41 ;  /* 0x000000295a2a7220 */ /* 0x000fe20000410000 */
[----:B------:R-:W-:Y:S01]  /*3bd0*/  MOV R41, RZ ;  /* 0x000000ff00297202 */ /* 0x000fe20000000f00 */
[----:B------:R-:W-:Y:S01]  /*3be0*/  FFMA.FTZ R131, R88, R132, R131 ;  /* 0x0000008458837223 */ /* 0x000fe20000010083 */
[----:B------:R-:W-:Y:S01]  /*3bf0*/  VOTEU.ALL UP0, P2 ;  /* 0x0000000000ff7886 */ /* 0x000fe20001000000 */
[----:B------:R-:W-:Y:S02]  /*3c00*/  FMUL.FTZ R42, R91, R42 ;  /* 0x0000002a5b2a7220 */ /* 0x000fe40000410000 */
[----:B------:R-:W-:Y:S02]  /*3c10*/  FFMA.FTZ R130, R85, R131, R130 ;  /* 0x0000008355827223 */ /* 0x000fe40000010082 */
[----:B------:R-:W-:-:S02]  /*3c20*/  @!UP0 ULEA UR10, UR8, UR25, 0x3 ;  /* 0x00000019080a8291 */ /* 0x000fc4000f8e18ff */
        /* <DEDUP_REMOVED lines=73> */
.L_x_2159:
        /* <DEDUP_REMOVED lines=14> */
.L_x_2076:
[----:B------:R-:W-:Y:S05]  /*41a0*/  WARPSYNC.ALL ;  /* 0x0000000000007948 */ /* 0x000fea0003800000 */
[----:B------:R-:W-:Y:S01]  /*41b0*/  ISETP.NE.AND P2, PT, R83, RZ, PT ;  /* 0x000000ff5300720c */ /* 0x000fe20003f45270 */
[----:B------:R-:W-:Y:S01]  /*41c0*/  BAR.SYNC.DEFER_BLOCKING 0x0 ;  /* 0x0000000000007b1d */ /* 0x000fe20000010000 */
[----:B-1----:R-:W-:Y:S01]  /*41d0*/  FMUL.FTZ R43, R92, R150 ;  /* 0x000000965c2b7220 */ /* 0x002fe20000410000 */
        /* <DEDUP_REMOVED lines=17> */
[----:B------:R-:W-:Y:S01]  /*42f0*/  VOTEU.ALL UP0, P2 ;  /* 0x0000000000ff7886 */ /* 0x000fe20001000000 */
[----:B------:R-:W-:Y:S01]  /*4300*/  SHF.L.U32 R46, R83, 0x4, RZ ;  /* 0x00000004532e7819 */ /* 0x000fe200000006ff */
[----:B------:R-:W-:Y:S01]  /*4310*/  FFMA.FTZ R103, R61, R103, R104 ;  /* 0x000000673d677223 */ /* 0x000fe20000010068 */
[----:B------:R-:W-:Y:S01]  /*4320*/  FMUL.FTZ R114, R114, R121 ;  /* 0x0000007972727220 */ /* 0x000fe20000410000 */
[----:B------:R-:W-:Y:S01]  /*4330*/  FMUL.FTZ R86, R117, R120 ;  /* 0x0000007875567220 */ /* 0x000fe20000410000 */
[----:B------:R-:W1:Y:S01]  /*4340*/  LDS R118, [R118+0x36e4] ;  /* 0x0036e40076767984 */ /* 0x000e620000000800 */
[----:B------:R-:W-:Y:S01]  /*4350*/  FFMA.FTZ R42, R60, R107, R103 ;  /* 0x0000006b3c2a7223 */ /* 0x000fe20000010067 */
[----:B------:R-:W-:Y:S01]  /*4360*/  @!UP0 ULEA UR10, UR8, UR25, 0x3 ;  /* 0x00000019080a8291 */ /* 0x000fe2000f8e18ff */
[----:B------:R-:W-:Y:S01]  /*4370*/  LEA.HI R44, R83, R46, RZ, 0x1f ;  /* 0x0000002e532c7211 */ /* 0x000fe200078ff8ff */
[----:B------:R-:W-:Y:S01]  /*4380*/  FMUL.FTZ R47, R132, UR35 ;  /* 0x00000023842f7c20 */ /* 0x000fe20008410000 */
[----:B------:R-:W-:Y:S01]  /*4390*/  FFMA.FTZ R43, R59, R106, R42 ;  /* 0x0000006a3b2b7223 */ /* 0x000fe2000001002a */
[----:B------:R-:W-:Y:S01]  /*43a0*/  FMUL.FTZ R103, R128, UR35 ;  /* 0x0000002380677c20 */ /* 0x000fe20008410000 */
[----:B------:R-:W-:Y:S01]  /*43b0*/  LEA R92, R44, UR25, 0x2 ;  /* 0x000000192c5c7c11 */ /* 0x000fe2000f8e10ff */
[----:B------:R-:W-:Y:S01]  /*43c0*/  FMUL.FTZ R44, R133, UR35 ;  /* 0x00000023852c7c20 */ /* 0x000fe20008410000 */
[----:B------:R-:W-:Y:S01]  /*43d0*/  FFMA.FTZ R42, R58, R109, R43 ;  /* 0x0000006d3a2a7223 */ /* 0x000fe2000001002b */
[----:B------:R-:W-:Y:S01]  /*43e0*/  FMUL.FTZ R47, R62, R47 ;  /* 0x0000002f3e2f7220 */ /* 0x000fe20000410000 */
[----:B0-----:R0:W-:Y:S01]  /*43f0*/  @!P2 STS.64 [UR10+0x45e0], R40 ;  /* 0x0045e028ff00a988 */ /* 0x0011e20008000a0a */
[----:B------:R-:W-:Y:S01]  /*4400*/  FMUL.FTZ R87, R130, UR35 ;  /* 0x0000002382577c20 */ /* 0x000fe20008410000 */
[----:B------:R-:W-:Y:S01]  /*4410*/  FFMA.FTZ R43, R57, R108, R42 ;  /* 0x0000006c392b7223 */ /* 0x000fe2000001002a */
[----:B------:R-:W-:Y:S01]  /*4420*/  FMUL.FTZ R103, R58, R103 ;  /* 0x000000673a677220 */ /* 0x000fe20000410000 */
[----:B------:R-:W-:Y:S01]  /*4430*/  FFMA.FTZ R102, -R23, R78, R133 ;  /* 0x0000004e17667223 */ /* 0x000fe20000010185 */
[----:B------:R-:W-:Y:S01]  /*4440*/  FMUL.FTZ R87, R60, R87 ;  /* 0x000000573c577220 */ /* 0x000fe20000410000 */
[----:B------:R-:W-:Y:S01]  /*4450*/  FFMA.FTZ R42, R56, R111, R43 ;  /* 0x0000006f382a7223 */ /* 0x000fe2000001002b */
[----:B------:R-:W-:Y:S01]  /*4460*/  FFMA.FTZ R130, -R20, R75, R130 ;  /* 0x0000004b14827223 */ /* 0x000fe20000010182 */
[----:B------:R-:W-:Y:S01]  /*4470*/  FFMA.FTZ R128, -R18, R73, R128 ;  /* 0x0000004912807223 */ /* 0x000fe20000010180 */
[----:B------:R-:W2:Y:S01]  /*4480*/  S2UR UR26, SR_CTAID.X ;  /* 0x00000000001a79c3 */ /* 0x000ea20000002500 */
[----:B------:R-:W-:Y:S01]  /*4490*/  FFMA.FTZ R43, R55, R110, R42 ;  /* 0x0000006e372b7223 */ /* 0x000fe2000001002a */
[----:B0-----:R-:W-:Y:S01]  /*44a0*/  FMUL.FTZ R41, R63, R44 ;  /* 0x0000002c3f297220 */ /* 0x001fe20000410000 */
[----:B------:R-:W-:Y:S01]  /*44b0*/  FMUL.FTZ R40, R129, UR35 ;  /* 0x0000002381287c20 */ /* 0x000fe20008410000 */
[----:B------:R-:W-:Y:S01]  /*44c0*/  FMUL.FTZ R44, R127, UR35 ;  /* 0x000000237f2c7c20 */ /* 0x000fe20008410000 */
[----:B------:R-:W-:Y:S01]  /*44d0*/  FFMA.FTZ R42, R54, R113, R43 ;  /* 0x00000071362a7223 */ /* 0x000fe2000001002b */
[----:B------:R-:W-:Y:S01]  /*44e0*/  FFMA.FTZ R129, -R19, R74, R129 ;  /* 0x0000004a13817223 */ /* 0x000fe20000010181 */
[----:B------:R-:W-:Y:S01]  /*44f0*/  FFMA.FTZ R127, -R17, R72, R127 ;  /* 0x00000048117f7223 */ /* 0x000fe2000001017f */
[----:B------:R-:W-:Y:S01]  /*4500*/  USHF.R.S32.HI UR10, URZ, 0x1f, UR11 ;  /* 0x0000001fff0a7899 */ /* 0x000fe2000801140b */
[----:B------:R-:W-:Y:S01]  /*4510*/  FFMA.FTZ R43, R53, R112, R42 ;  /* 0x00000070352b7223 */ /* 0x000fe2000001002a */
[----:B------:R-:W-:Y:S01]  /*4520*/  FFMA.FTZ R112, -R14, R69, R124 ;  /* 0x000000450e707223 */ /* 0x000fe2000001017c */
[----:B------:R-:W-:Y:S01]  /*4530*/  BSSY.RECONVERGENT B0, `(.L_x_2078) ;  /* 0x00000aa000007945 */ /* 0x000fe20003800200 */
[----:B------:R-:W-:Y:S01]  /*4540*/  UIMAD UR10, UR10, UR42, URZ ;  /* 0x0000002a0a0a72a4 */ /* 0x000fe2000f8e02ff */
[----:B------:R-:W-:Y:S01]  /*4550*/  FFMA.FTZ R42, R52, R115, R43 ;  /* 0x00000073342a7223 */ /* 0x000fe2000001002b */
[----:B------:R-:W-:-:S02]  /*4560*/  FMUL.FTZ R43, R150, UR35 ;  /* 0x00000023962b7c20 */ /* 0x000fc40008410000 */
[----:B------:R-:W-:Y:S01]  /*4570*/  UIMAD UR10, UR11, UR43, UR10 ;  /* 0x0000002b0b0a72a4 */ /* 0x000fe2000f8e020a */
[----:B------:R-:W-:Y:S01]  /*4580*/  FFMA.FTZ R45, R51, R114, R42 ;  /* 0x00000072332d7223 */ /* 0x000fe2000001002a */
[----:B------:R-:W-:Y:S01]  /*4590*/  FMUL.FTZ R43, R0, R43 ;  /* 0x0000002b002b7220 */ /* 0x000fe20000410000 */
[----:B------:R-:W-:Y:S01]  /*45a0*/  LEA.HI R42, R46, R46, RZ, 0x1b ;  /* 0x0000002e2e2a7211 */ /* 0x000fe200078fd8ff */
[----:B-1----:R-:W-:Y:S01]  /*45b0*/  FFMA.FTZ R116, R118, R116, R149 ;  /* 0x0000007476747223 */ /* 0x002fe20000010095 */
[----:B------:R-:W-:Y:S01]  /*45c0*/  FFMA.FTZ R86, R50, R86, R45 ;  /* 0x0000005632567223 */ /* 0x000fe2000001002d */
[----:B------:R-:W-:Y:S01]  /*45d0*/  FMUL.FTZ R45, R134, UR35 ;  /* 0x00000023862d7c20 */ /* 0x000fe20008410000 */
[----:B------:R-:W-:Y:S01]  /*45e0*/  FMUL.FTZ R46, R131, UR35 ;  /* 0x00000023832e7c20 */ /* 0x000fe20008410000 */
[----:B------:R-:W-:Y:S01]  /*45f0*/  FFMA.FTZ R148, R105, R116, R148 ;  /* 0x0000007469947223 */ /* 0x000fe20000010094 */
[----:B------:R0:W-:Y:S01]  /*4600*/  STS [R92+0x1090], R43 ;  /* 0x0010902b5c007388 */ /* 0x0001e20000000800 */
[----:B------:R-:W-:Y:S01]  /*4610*/  FMUL.FTZ R45, R64, R45 ;  /* 0x0000002d402d7220 */ /* 0x000fe20000410000 */
[----:B------:R-:W-:Y:S01]  /*4620*/  LEA R42, R42, UR25, 0x2 ;  /* 0x000000192a2a7c11 */ /* 0x000fe2000f8e10ff */
[----:B------:R-:W-:-:S04]  /*4630*/  FFMA.FTZ R101, R101, R148, R147 ;  /* 0x0000009465657223 */ /* 0x000fc80000010093 */
[----:B------:R-:W-:Y:S01]  /*4640*/  FFMA.FTZ R93, R93, R101, R146 ;  /* 0x000000655d5d7223 */ /* 0x000fe20000010092 */
[----:B------:R1:W-:Y:S01]  /*4650*/  STS [R42+0x1094], R45 ;  /* 0x0010942d2a007388 */ /* 0x0003e20000000800 */
[----:B0-----:R-:W-:Y:S02]  /*4660*/  FMUL.FTZ R43, R61, R46 ;  /* 0x0000002e3d2b7220 */ /* 0x001fe40000410000 */
[-C--:B------:R-:W-:Y:S01]  /*4670*/  FFMA.FTZ R94, R94, R93.reuse, R145 ;  /* 0x0000005d5e5e7223 */ /* 0x080fe20000010091 */
[----:B------:R0:W-:Y:S01]  /*4680*/  STS [R42+0x1098], R41 ;  /* 0x001098292a007388 */ /* 0x0001e20000000800 */
[----:B------:R-:W-:Y:S02]  /*4690*/  FMUL.FTZ R114, R13, R93 ;  /* 0x0000005d0d727220 */ /* 0x000fe40000410000 */
[----:B------:R-:W-:Y:S01]  /*46a0*/  FFMA.FTZ R95, R95, R94, R144 ;  /* 0x0000005e5f5f7223 */ /* 0x000fe20000010090 */
[----:B------:R3:W-:Y:S01]  /*46b0*/  STS [R42+0x10a0], R43 ;  /* 0x0010a02b2a007388 */ /* 0x0007e20000000800 */
[----:B------:R-:W-:Y:S01]  /*46c0*/  FADD.FTZ R5, R114, R5 ;  /* 0x0000000572057221 */ /* 0x000fe20000010000 */
[----:B-1----:R-:W-:Y:S01]  /*46d0*/  FMUL.FTZ R45, R59, R40 ;  /* 0x000000283b2d7220 */ /* 0x002fe20000410000 */
[----:B------:R-:W-:Y:S01]  /*46e0*/  FFMA.FTZ R96, R96, R95, R143 ;  /* 0x0000005f60607223 */ /* 0x000fe2000001008f */
[----:B------:R1:W-:Y:S01]  /*46f0*/  STS [R42+0x109c], R47 ;  /* 0x00109c2f2a007388 */ /* 0x0003e20000000800 */
[----:B------:R-:W-:Y:S01]  /*4700*/  FMUL.FTZ R40, R125, UR35 ;  /* 0x000000237d287c20 */ /* 0x000fe20008410000 */
[----:B0-----:R-:W-:Y:S01]  /*4710*/  FMUL.FTZ R41, R57, R44 ;  /* 0x0000002c39297220 */ /* 0x001fe20000410000 */
[----:B------:R-:W-:Y:S01]  /*4720*/  FFMA.FTZ R97, R97, R96, R142 ;  /* 0x0000006061617223 */ /* 0x000fe2000001008e */
[----:B------:R0:W-:Y:S01]  /*4730*/  STS [R42+0x10a8], R45 ;  /* 0x0010a82d2a007388 */ /* 0x0001e20000000800 */
[----:B------:R-:W-:Y:S01]  /*4740*/  FMUL.FTZ R44, R123, UR35 ;  /* 0x000000237b2c7c20 */ /* 0x000fe20008410000 */
[----:B---3--:R-:W-:Y:S01]  /*4750*/  FMUL.FTZ R43, R126, UR35 ;  /* 0x000000237e2b7c20 */ /* 0x008fe20008410000 */
[----:B------:R-:W-:Y:S01]  /*4760*/  FFMA.FTZ R98, R98, R97, R141 ;  /* 0x0000006162627223 */ /* 0x000fe2000001008d */
[----:B------:R3:W-:Y:S01]  /*4770*/  STS [R42+0x10b0], R41 ;  /* 0x0010b0292a007388 */ /* 0x0007e20000000800 */
[----:B------:R-:W-:Y:S01]  /*4780*/  FMUL.FTZ R105, R55, R40 ;  /* 0x0000002837697220 */ /* 0x000fe20000410000 */
[----:B-1----:R-:W-:Y:S01]  /*4790*/  FMUL.FTZ R47, R124, UR35 ;  /* 0x000000237c2f7c20 */ /* 0x002fe20008410000 */
[----:B------:R-:W-:Y:S01]  /*47a0*/  FFMA.FTZ R99, R99, R98, R140 ;  /* 0x0000006263637223 */ /* 0x000fe2000001008c */
[----:B------:R-:W-:Y:S01]  /*47b0*/  FMUL.FTZ R43, R56, R43 ;  /* 0x0000002b382b7220 */ /* 0x000fe20000410000 */
[----:B------:R1:W-:Y:S01]  /*47c0*/  STS [R42+0x10ac], R103 ;  /* 0x0010ac672a007388 */ /* 0x0003e20000000800 */
[----:B0-----:R-:W-:Y:S01]  /*47d0*/  FMUL.FTZ R45, R54, R47 ;  /* 0x0000002f362d7220 */ /* 0x001fe20000410000 */
[----:B------:R-:W-:Y:S01]  /*47e0*/  FFMA.FTZ R84, R84, R99, R139 ;  /* 0x0000006354547223 */ /* 0x000fe2000001008b */
[----:B------:R-:W-:Y:S01]  /*47f0*/  FFMA.FTZ R47, -R25, R80, R150 ;  /* 0x00000050192f7223 */ /* 0x000fe20000010196 */
[----:B------:R0:W-:Y:S01]  /*4800*/  STS [R42+0x10b4], R43 ;  /* 0x0010b42b2a007388 */ /* 0x0001e20000000800 */
[----:B---3--:R-:W-:Y:S01]  /*4810*/  FMUL.FTZ R41, R122, UR35 ;  /* 0x000000237a297c20 */ /* 0x008fe20008410000 */
[-C--:B------:R-:W-:Y:S01]  /*4820*/  FFMA.FTZ R85, R85, R84.reuse, R138 ;  /* 0x0000005455557223 */ /* 0x080fe2000001008a */
[----:B------:R-:W-:Y:S01]  /*4830*/  FMUL.FTZ R40, R121, UR35 ;  /* 0x0000002379287c20 */ /* 0x000fe20008410000 */
[----:B------:R3:W-:Y:S01]  /*4840*/  STS [R42+0x10a4], R87 ;  /* 0x0010a4572a007388 */ /* 0x0007e20000000800 */
[----:B------:R-:W-:Y:S01]  /*4850*/  FMUL.FTZ R106, R20, R84 ;  /* 0x00000054146a7220 */ /* 0x000fe20000410000 */
[----:B------:R-:W-:Y:S01]  /*4860*/  FFMA.FTZ R88, R88, R85, R137 ;  /* 0x0000005558587223 */ /* 0x000fe20000010089 */
[----:B-1----:R-:W-:Y:S01]  /*4870*/  FMUL.FTZ R103, R53, R44 ;  /* 0x0000002c35677220 */ /* 0x002fe20000410000 */
[----:B------:R-:W-:Y:S01]  /*4880*/  FMUL.FTZ R109, R51, R40 ;  /* 0x00000028336d7220 */ /* 0x000fe20000410000 */
[----:B------:R1:W-:Y:S01]  /*4890*/  STS [R42+0x10b8], R105 ;  /* 0x0010b8692a007388 */ /* 0x0003e20000000800 */
[-C--:B------:R-:W-:Y:S01]  /*48a0*/  FFMA.FTZ R89, R89, R88.reuse, R136 ;  /* 0x0000005859597223 */ /* 0x080fe20000010088 */
[----:B0-----:R-:W-:Y:S01]  /*48b0*/  FMUL.FTZ R43, R52, R41 ;  /* 0x00000029342b7220 */ /* 0x001fe20000410000 */
[----:B------:R-:W-:Y:S01]  /*48c0*/  FMUL.FTZ R104, R22, R88 ;  /* 0x0000005816687220 */ /* 0x000fe20000410000 */
[----:B------:R0:W-:Y:S01]  /*48d0*/  STS [R42+0x10c0], R103 ;  /* 0x0010c0672a007388 */ /* 0x0001e20000000800 */
[----:B------:R-:W-:Y:S01]  /*48e0*/  FFMA.FTZ R90, R90, R89, R135 ;  /* 0x000000595a5a7223 */ /* 0x000fe20000010087 */
[C---:B---3--:R-:W-:Y:S01]  /*48f0*/  FFMA.FTZ R87, -R24.reuse, R79, R134 ;  /* 0x0000004f18577223 */ /* 0x048fe20000010186 */
[----:B------:R-:W-:Y:S01]  /*4900*/  FFMA.FTZ R44, -R21, R76, R131 ;  /* 0x0000004c152c7223 */ /* 0x000fe20000010183 */
[----:B------:R3:W-:Y:S01]  /*4910*/  STS [R42+0x10bc], R45 ;  /* 0x0010bc2d2a007388 */ /* 0x0007e20000000800 */
[-C--:B------:R-:W-:Y:S01]  /*4920*/  FFMA.FTZ R91, R91, R90.reuse, R119 ;  /* 0x0000005a5b5b7223 */ /* 0x080fe20000010077 */
[----:B------:R-:W-:Y:S01]  /*4930*/  FMUL.FTZ R100, R24, R90 ;  /* 0x0000005a18647220 */ /* 0x000fe20000410000 */
[----:B-1----:R-:W-:Y:S01]  /*4940*/  FFMA.FTZ R105, -R22, R77, R132 ;  /* 0x0000004d16697223 */ /* 0x002fe20000010184 */
[----:B------:R-:W-:Y:S01]  /*4950*/  FMUL.FTZ R107, R19, R99 ;  /* 0x00000063136b7220 */ /* 0x000fe20000410000 */
[----:B------:R-:W-:Y:S01]  /*4960*/  FMUL.FTZ R46, R25, R91 ;  /* 0x0000005b192e7220 */ /* 0x000fe20000410000 */
[----:B0-----:R-:W-:Y:S01]  /*4970*/  FMUL.FTZ R103, R23, R89 ;  /* 0x0000005917677220 */ /* 0x001fe20000410000 */
[----:B------:R0:W-:Y:S01]  /*4980*/  STS [R42+0x10c4], R43 ;  /* 0x0010c42b2a007388 */ /* 0x0001e20000000800 */
[----:B------:R-:W-:Y:S01]  /*4990*/  FMUL.FTZ R108, R17, R97 ;  /* 0x00000061116c7220 */ /* 0x000fe20000410000 */
[----:B------:R-:W-:Y:S01]  /*49a0*/  FFMA.FTZ R41, R46, R47, RZ ;  /* 0x0000002f2e297223 */ /* 0x000fe200000100ff */
[----:B---3--:R-:W-:Y:S01]  /*49b0*/  FMUL.FTZ R45, R21, R85 ;  /* 0x00000055152d7220 */ /* 0x008fe20000410000 */
[----:B------:R1:W-:Y:S01]  /*49c0*/  STS [R42+0x10c8], R109 ;  /* 0x0010c86d2a007388 */ /* 0x0003e20000000800 */
[----:B------:R-:W-:Y:S01]  /*49d0*/  FFMA.FTZ R126, -R16, R71, R126 ;  /* 0x00000047107e7223 */ /* 0x000fe2000001017e */
[----:B------:R-:W-:Y:S01]  /*49e0*/  FFMA.FTZ R40, R100, R87, R41 ;  /* 0x0000005764287223 */ /* 0x000fe20000010029 */
[----:B------:R-:W-:Y:S01]  /*49f0*/  FMUL.FTZ R111, R16, R96 ;  /* 0x00000060106f7220 */ /* 0x000fe20000410000 */
[C---:B------:R-:W-:Y:S01]  /*4a00*/  FFMA.FTZ R125, -R15.reuse, R70, R125 ;  /* 0x000000460f7d7223 */ /* 0x040fe2000001017d */
[----:B------:R-:W-:Y:S01]  /*4a10*/  FMUL.FTZ R110, R15, R95 ;  /* 0x0000005f0f6e7220 */ /* 0x000fe20000410000 */
[----:B------:R-:W-:Y:S01]  /*4a20*/  FFMA.FTZ R41, R103, R102, R40 ;  /* 0x0000006667297223 */ /* 0x000fe20000010028 */
[----:B0-----:R-:W-:Y:S01]  /*4a30*/  FMUL.FTZ R43, R120, UR35 ;  /* 0x00000023782b7c20 */ /* 0x001fe20008410000 */
[----:B------:R-:W-:Y:S01]  /*4a40*/  FFMA.FTZ R123, -R13, R68, R123 ;  /* 0x000000440d7b7223 */ /* 0x000fe2000001017b */
[----:B------:R-:W-:Y:S01]  /*4a50*/  FFMA.FTZ R121, -R11, R66, R121 ;  /* 0x000000420b797223 */ /* 0x000fe20000010179 */
[----:B------:R-:W-:Y:S01]  /*4a60*/  FFMA.FTZ R40, R104, R105, R41 ;  /* 0x0000006968287223 */ /* 0x000fe20000010029 */
[----:B-1----:R-:W-:Y:S01]  /*4a70*/  FMUL.FTZ R109, R18, R98 ;  /* 0x00000062126d7220 */ /* 0x002fe20000410000 */
[----:B------:R-:W-:Y:S01]  /*4a80*/  FMUL.FTZ R113, R50, R43 ;  /* 0x0000002b32717220 */ /* 0x000fe20000410000 */
[----:B------:R-:W-:Y:S01]  /*4a90*/  ULEA UR35, UR12, 0xfffff800, 0xb ;  /* 0xfffff8000c237891 */ /* 0x000fe2000f8e58ff */
[----:B------:R-:W-:Y:S01]  /*4aa0*/  FFMA.FTZ R41, R45, R44, R40 ;  /* 0x0000002c2d297223 */ /* 0x000fe20000010028 */
[----:B------:R-:W-:Y:S01]  /*4ab0*/  FFMA.FTZ R122, -R12, R67, R122 ;  /* 0x000000430c7a7223 */ /* 0x000fe2000001017a */
[----:B------:R-:W-:Y:S01]  /*4ac0*/  MOV R119, UR44 ;  /* 0x0000002c00777c02 */ /* 0x000fe20008000f00 */
[----:B------:R0:W-:Y:S01]  /*4ad0*/  STS [R42+0x10cc], R113 ;  /* 0x0010cc712a007388 */ /* 0x0001e20000000800 */
[----:B------:R-:W-:Y:S01]  /*4ae0*/  FFMA.FTZ R40, R106, R130, R41 ;  /* 0x000000826a287223 */ /* 0x000fe20000010029 */
[----:B------:R-:W-:Y:S01]  /*4af0*/  LOP3.LUT R134, R83, UR35, RZ, 0xfc, !PT ;  /* 0x0000002353867c12 */ /* 0x000fe2000f8efcff */
[----:B------:R-:W-:Y:S01]  /*4b00*/  FMUL.FTZ R132, R95, UR34 ;  /* 0x000000225f847c20 */ /* 0x000fe20008410000 */
[----:B------:R-:W-:Y:S01]  /*4b10*/  FMUL.FTZ R133, R96, UR34 ;  /* 0x0000002260857c20 */ /* 0x000fe20008410000 */
[----:B------:R-:W-:Y:S01]  /*4b20*/  FFMA.FTZ R92, R107, R129, R40 ;  /* 0x000000816b5c7223 */ /* 0x000fe20000010028 */
[----:B------:R-:W-:Y:S01]  /*4b30*/  IADD3 R134, PT, PT, -R134, UR50, RZ ;  /* 0x0000003286867c10 */ /* 0x000fe2000fffe1ff */
[----:B------:R-:W2:Y:S01]  /*4b40*/  LDC.64 R40, c[0x0][0x4d8] ;  /* 0x00013600ff287b82 */ /* 0x000ea20000000a00 */
[----:B------:R-:W-:Y:S01]  /*4b50*/  FMUL.FTZ R124, R97, UR34 ;  /* 0x00000022617c7c20 */ /* 0x000fe20008410000 */
[----:B------:R-:W-:Y:S01]  /*4b60*/  FFMA.FTZ R43, R109, R128, R92 ;  /* 0x000000806d2b7223 */ /* 0x000fe2000001005c */
[----:B0-----:R-:W-:Y:S01]  /*4b70*/  FMUL.FTZ R42, R93, UR34 ;  /* 0x000000225d2a7c20 */ /* 0x001fe20008410000 */
[----:B------:R-:W-:Y:S01]  /*4b80*/  FMUL.FTZ R113, R94, UR34 ;  /* 0x000000225e717c20 */ /* 0x000fe20008410000 */
[----:B------:R-:W-:Y:S01]  /*4b90*/  ISETP.GE.AND P6, PT, R134, 0x1, PT ;  /* 0x000000018600780c */ /* 0x000fe20003fc6270 */
[----:B------:R-:W-:Y:S01]  /*4ba0*/  FFMA.FTZ R92, R108, R127, R43 ;  /* 0x0000007f6c5c7223 */ /* 0x000fe2000001002b */
[----:B------:R-:W-:Y:S01]  /*4bb0*/  FMUL.FTZ R115, R123, R42 ;  /* 0x0000002a7b737220 */ /* 0x000fe20000410000 */
[----:B------:R-:W-:Y:S01]  /*4bc0*/  MOV R42, R83 ;  /* 0x00000053002a7202 */ /* 0x000fe20000000f00 */
[----:B------:R-:W-:Y:S01]  /*4bd0*/  FMUL.FTZ R131, R98, UR34 ;  /* 0x0000002262837c20 */ /* 0x000fe20008410000 */
[----:B------:R-:W-:Y:S01]  /*4be0*/  FFMA.FTZ R43, R111, R126, R92 ;  /* 0x0000007e6f2b7223 */ /* 0x000fe2000001005c */
[----:B------:R-:W-:Y:S01]  /*4bf0*/  FMUL.FTZ R92, R14, R94 ;  /* 0x0000005e0e5c7220 */ /* 0x000fe20000410000 */
[----:B------:R-:W-:Y:S01]  /*4c00*/  BAR.SYNC.DEFER_BLOCKING 0x0 ;  /* 0x0000000000007b1d */ /* 0x000fe20000010000 */
[----:B------:R-:W-:Y:S01]  /*4c10*/  ISETP.GE.AND P5, PT, R134, 0x81, PT ;  /* 0x000000818600780c */ /* 0x000fe20003fa6270 */
[----:B------:R-:W-:Y:S01]  /*4c20*/  FFMA.FTZ R43, R110, R125, R43 ;  /* 0x0000007d6e2b7223 */ /* 0x000fe2000001002b */
[----:B------:R-:W-:Y:S01]  /*4c30*/  FADD.FTZ R6, R92, R6 ;  /* 0x000000065c067221 */ /* 0x000fe20000010000 */
[----:B------:R-:W-:-:S02]  /*4c40*/  ISETP.GE.AND P4, PT, R134, 0x101, PT ;  /* 0x000001018600780c */ /* 0x000fc40003f86270 */
[----:B------:R-:W-:Y:S01]  /*4c50*/  FFMA.FTZ R43, R92, R112, R43 ;  /* 0x000000705c2b7223 */ /* 0x000fe2000001002b */
[----:B------:R-:W-:Y:S01]  /*4c60*/  FMUL.FTZ R112, R112, R113 ;  /* 0x0000007170707220 */ /* 0x000fe20000410000 */
[----:B------:R-:W-:Y:S01]  /*4c70*/  FMUL.FTZ R113, R101, UR34 ;  /* 0x0000002265717c20 */ /* 0x000fe20008410000 */
[----:B------:R-:W-:Y:S01]  /*4c80*/  FMUL.FTZ R92, R116, UR34 ;  /* 0x00000022745c7c20 */ /* 0x000fe20008410000 */
[----:B------:R-:W-:Y:S01]  /*4c90*/  FFMA.FTZ R114, R114, R123, R43 ;  /* 0x0000007b72727223 */ /* 0x000fe2000001002b */
[----:B------:R-:W-:Y:S02]  /*4ca0*/  HFMA2 R43, -RZ, RZ, 0, 0 ;  /* 0x00000000ff2b7431 */ /* 0x000fe400000001ff */
[----:B--2---:R-:W-:Y:S02]  /*4cb0*/  IMAD R117, R41, UR26, RZ ;  /* 0x0000001a29757c24 */ /* 0x004fe4000f8e02ff */
[----:B------:R-:W-:Y:S01]  /*4cc0*/  FMUL.FTZ R41, R12, R101 ;  /* 0x000000650c297220 */ /* 0x000fe20000410000 */
[----:B------:R-:W-:Y:S01]  /*4cd0*/  FMUL.FTZ R118, R122, R113 ;  /* 0x000000717a767220 */ /* 0x000fe20000410000 */
[----:B------:R-:W-:Y:S01]  /*4ce0*/  FFMA.FTZ R113, -R10, R65, R120 ;  /* 0x000000410a717223 */ /* 0x000fe20000010178 */
[----:B------:R-:W-:Y:S01]  /*4cf0*/  FMUL.FTZ R120, R11, R148 ;  /* 0x000000940b787220 */ /* 0x000fe20000410000 */
[C---:B------:R-:W-:Y:S01]  /*4d00*/  FADD.FTZ R4, R41.reuse, R4 ;  /* 0x0000000429047221 */ /* 0x040fe20000010000 */
[----:B------:R-:W-:Y:S01]  /*4d10*/  FFMA.FTZ R41, R41, R122, R114 ;  /* 0x0000007a29297223 */ /* 0x000fe20000010072 */
[----:B------:R-:W-:Y:S01]  /*4d20*/  FMUL.FTZ R92, R113, R92 ;  /* 0x0000005c715c7220 */ /* 0x000fe20000410000 */
[----:B------:R-:W-:Y:S01]  /*4d30*/  MOV R123, UR45 ;  /* 0x0000002d007b7c02 */ /* 0x000fe20008000f00 */
[----:B------:R-:W-:-:S04]  /*4d40*/  IMAD.WIDE.U32 R42, R40, UR26, R42 ;  /* 0x0000001a282a7c25 */ /* 0x000fc8000f8e002a */
[----:B------:R-:W-:Y:S01]  /*4d50*/  FMUL.FTZ R40, R148, UR34 ;  /* 0x0000002294287c20 */ /* 0x000fe20008410000 */
[----:B------:R-:W-:Y:S01]  /*4d60*/  FFMA.FTZ R41, R120, R121, R41 ;  /* 0x0000007978297223 */ /* 0x000fe20000010029 */
[----:B------:R-:W-:Y:S01]  /*4d70*/  IADD3 R114, PT, PT, R83, 0x180, RZ ;  /* 0x0000018053727810 */ /* 0x000fe20007ffe0ff */
[----:B------:R-:W-:Y:S01]  /*4d80*/  FMUL.FTZ R122, R99, UR34 ;  /* 0x00000022637a7c20 */ /* 0x000fe20008410000 */
[----:B------:R-:W-:Y:S02]  /*4d90*/  IADD3 R43, PT, PT, R43, R117, RZ ;  /* 0x000000752b2b7210 */ /* 0x000fe40007ffe0ff */
[----:B------:R-:W-:Y:S02]  /*4da0*/  MOV R117, UR42 ;  /* 0x0000002a00757c02 */ /* 0x000fe40008000f00 */
[----:B------:R-:W-:Y:S01]  /*4db0*/  LEA.HI R136, R114, R83, RZ, 0x1b ;  /* 0x0000005372887211 */ /* 0x000fe200078fd8ff */
[----:B------:R-:W-:Y:S01]  /*4dc0*/  FMUL.FTZ R114, R90, UR34 ;  /* 0x000000225a727c20 */ /* 0x000fe20008410000 */
[----:B------:R-:W-:Y:S01]  /*4dd0*/  ISETP.GE.AND P3, PT, R134, 0x181, PT ;  /* 0x000001818600780c */ /* 0x000fe20003f66270 */
[----:B------:R-:W-:-:S04]  /*4de0*/  IMAD.WIDE.U32 R42, R117, UR11, R42 ;  /* 0x0000000b752a7c25 */ /* 0x000fc8000f8e002a */
[----:B------:R-:W-:Y:S01]  /*4df0*/  FMUL.FTZ R117, R121, R40 ;  /* 0x0000002879757220 */ /* 0x000fe20000410000 */
[----:B------:R-:W-:Y:S01]  /*4e00*/  IADD3 R40, PT, PT, R83, 0x80, RZ ;  /* 0x0000008053287810 */ /* 0x000fe20007ffe0ff */
[-C--:B------:R-:W-:Y:S01]  /*4e10*/  FFMA.FTZ R121, R65, R116.reuse, R92 ;  /* 0x0000007441797223 */ /* 0x080fe2000001005c */
[----:B------:R-:W-:Y:S01]  /*4e20*/  FMUL.FTZ R116, R10, R116 ;  /* 0x000000740a747220 */ /* 0x000fe20000410000 */
[----:B------:R-:W-:Y:S02]  /*4e30*/  IADD3 R42, P2, PT, R42, UR35, RZ ;  /* 0x000000232a2a7c10 */ /* 0x000fe4000ff5e0ff */
[----:B------:R-:W-:Y:S01]  /*4e40*/  LEA.HI R40, R40, R83, RZ, 0x1b ;  /* 0x0000005328287211 */ /* 0x000fe200078fd8ff */
[C---:B------:R-:W-:Y:S01]  /*4e50*/  FFMA.FTZ R113, R116.reuse, R113, R41 ;  /* 0x0000007174717223 */ /* 0x040fe20000010029 */
[----:B------:R-:W-:Y:S01]  /*4e60*/  IADD3.X R43, PT, PT, R43, UR10, RZ, P2, !PT ;  /* 0x0000000a2b2b7c10 */ /* 0x000fe200097fe4ff */
[----:B------:R-:W-:Y:S01]  /*4e70*/  FADD.FTZ R2, R116, R2 ;  /* 0x0000000274027221 */ /* 0x000fe20000010000 */
[----:B------:R-:W-:Y:S01]  /*4e80*/  LEA R135, R40, UR25, 0x2 ;  /* 0x0000001928877c11 */ /* 0x000fe2000f8e10ff */
[----:B------:R-:W-:Y:S01]  /*4e90*/  FMUL.FTZ R116, R88, UR34 ;  /* 0x0000002258747c20 */ /* 0x000fe20008410000 */
[----:B------:R-:W-:Y:S01]  /*4ea0*/  IADD3 R92, PT, PT, R83, 0x100, RZ ;  /* 0x00000100535c7810 */ /* 0x000fe20007ffe0ff */
[----:B------:R-:W-:-:S04]  /*4eb0*/  IMAD.WIDE.U32 R42, R119, UR8, R42 ;  /* 0x00000008772a7c25 */ /* 0x000fc8000f8e002a */
[----:B------:R-:W-:Y:S01]  /*4ec0*/  FMUL.FTZ R119, R85, UR34 ;  /* 0x0000002255777c20 */ /* 0x000fe20008410000 */
[----:B------:R-:W0:Y:S01]  /*4ed0*/  LDS R135, [R135+0x1290] ;  /* 0x0012900087877984 */ /* 0x000e220000000800 */
[----:B------:R-:W-:Y:S01]  /*4ee0*/  IMAD R43, R123, UR8, R43 ;  /* 0x000000087b2b7c24 */ /* 0x000fe2000f8e022b */
[----:B------:R-:W-:Y:S01]  /*4ef0*/  LEA R40, P2, R42, UR46, 0x2 ;  /* 0x0000002e2a287c11 */ /* 0x000fe2000f8410ff */
[----:B------:R-:W-:-:S03]  /*4f00*/  FMUL.FTZ R123, R84, UR34 ;  /* 0x00000022547b7c20 */ /* 0x000fc60008410000 */
[----:B------:R-:W-:Y:S01]  /*4f10*/  LEA.HI.X R41, R42, UR47, R43, 0x2, P2 ;  /* 0x0000002f2a297c11 */ /* 0x000fe200090f142b */
[----:B------:R-:W-:Y:S01]  /*4f20*/  FMUL.FTZ R43, R89, UR34 ;  /* 0x00000022592b7c20 */ /* 0x000fe20008410000 */
        /* <DEDUP_REMOVED lines=10> */
.L_x_2079:
[----:B------:R-:W-:Y:S05]  /*4fd0*/  BSYNC.RECONVERGENT B0 ;  /* 0x0000000000007941 */ /* 0x000fea0003800200 */
.L_x_2078:
[----:B------:R-:W-:Y:S01]  /*4fe0*/  BSSY.RECONVERGENT B0, `(.L_x_2080) ;  /* 0x0000004000007945 */ /* 0x000fe20003800200 */
[----:B------:R-:W-:-:S03]  /*4ff0*/  ISETP.GE.AND P6, PT, R134, 0x281, PT ;  /* 0x000002818600780c */ /* 0x000fc60003fc6270 */
[----:B------:R-:W-:Y:S10]  /*5000*/  @!P5 BRA `(.L_x_2081) ;  /* 0x000000000004d947 */ /* 0x000ff40003800000 */
[----:B0-----:R2:W-:Y:S02]  /*5010*/  REDG.E.ADD.F32.FTZ.RN.STRONG.GPU desc[UR32][R40.64+0x200], R135 ;  /* 0x00020087280079a6 */ /* 0x0015e4000c12f320 */
.L_x_2081:
[----:B------:R-:W-:Y:S05]  /*5020*/  BSYNC.RECONVERGENT B0 ;  /* 0x0000000000007941 */ /* 0x000fea0003800200 */
.L_x_2080:
[----:B0-2---:R0:W2:Y:S01]  /*5030*/  LDS R135, [R139+0x1490] ;  /* 0x001490008b877984 */ /* 0x0050a20000000800 */
[----:B------:R-:W-:Y:S01]  /*5040*/  BSSY.RECONVERGENT B0, `(.L_x_2082) ;  /* 0x0000006000007945 */ /* 0x000fe20003800200 */
[----:B------:R-:W-:Y:S02]  /*5050*/  IADD3 R138, PT, PT, R83, 0x280, RZ ;  /* 0x00000280538a7810 */ /* 0x000fe40007ffe0ff */
[----:B-1----:R-:W-:Y:S02]  /*5060*/  LEA.HI R137, R92, R83, RZ, 0x1b ;  /* 0x000000535c897211 */ /* 0x002fe400078fd8ff */
[----:B------:R-:W-:Y:S01]  /*5070*/  LEA R136, R136, UR25, 0x2 ;  /* 0x0000001988887c11 */ /* 0x000fe2000f8e10ff */
[----:B------:R-:W-:Y:S06]  /*5080*/  @!P4 BRA `(.L_x_2083) ;  /* 0x000000000004c947 */ /* 0x000fec0003800000 */
[----:B--2---:R1:W-:Y:S02]  /*5090*/  REDG.E.ADD.F32.FTZ.RN.STRONG.GPU desc[UR32][R40.64+0x400], R135 ;  /* 0x00040087280079a6 */ /* 0x0043e4000c12f320 */
.L_x_2083:
[----:B------:R-:W-:Y:S05]  /*50a0*/  BSYNC.RECONVERGENT B0 ;  /* 0x0000000000007941 */ /* 0x000fea0003800200 */
.L_x_2082:
[----:B-12---:R1:W2:Y:S01]  /*50b0*/  LDS R135, [R136+0x1690] ;  /* 0x0016900088877984 */ /* 0x0062a20000000800 */
[----:B------:R-:W-:Y:S01]  /*50c0*/  BSSY.RECONVERGENT B0, `(.L_x_2084) ;  /* 0x0000005000007945 */ /* 0x000fe20003800200 */
[----:B------:R-:W-:Y:S02]  /*50d0*/  LEA.HI R138, R138, R83, RZ, 0x1b ;  /* 0x000000538a8a7211 */ /* 0x000fe400078fd8ff */
[----:B------:R-:W-:Y:S01]  /*50e0*/  LEA R137, R137, UR25, 0x2 ;  /* 0x0000001989897c11 */ /* 0x000fe2000f8e10ff */
[----:B------:R-:W-:Y:S06]  /*50f0*/  @!P3 BRA `(.L_x_2085) ;  /* 0x000000000004b947 */ /* 0x000fec0003800000 */
[----:B--2---:R3:W-:Y:S02]  /*5100*/  REDG.E.ADD.F32.FTZ.RN.STRONG.GPU desc[UR32][R40.64+0x600], R135 ;  /* 0x00060087280079a6 */ /* 0x0047e4000c12f320 */
.L_x_2085:
[----:B------:R-:W-:Y:S05]  /*5110*/  BSYNC.RECONVERGENT B0 ;  /* 0x0000000000007941 */ /* 0x000fea0003800200 */
.L_x_2084:
[----:B--23--:R2:W3:Y:S01]  /*5120*/  LDS R135, [R137+0x1890] ;  /* 0x0018900089877984 */ /* 0x00c4e20000000800 */
[----:B------:R-:W-:Y:S01]  /*5130*/  BSSY.RECONVERGENT B0, `(.L_x_2086) ;  /* 0x0000004000007945 */ /* 0x000fe20003800200 */
[----:B0-----:R-:W-:-:S03]  /*5140*/  LEA R139, R138, UR25, 0x2 ;  /* 0x000000198a8b7c11 */ /* 0x001fc6000f8e10ff */
[----:B------:R-:W-:Y:S05]  /*5150*/  @!P2 BRA `(.L_x_2087) ;  /* 0x000000000004a947 */ /* 0x000fea0003800000 */
[----:B---3--:R0:W-:Y:S02]  /*5160*/  REDG.E.ADD.F32.FTZ.RN.STRONG.GPU desc[UR32][R40.64+0x800], R135 ;  /* 0x00080087280079a6 */ /* 0x0081e4000c12f320 */
.L_x_2087:
[----:B------:R-:W-:Y:S05]  /*5170*/  BSYNC.RECONVERGENT B0 ;  /* 0x0000000000007941 */ /* 0x000fea0003800200 */
.L_x_2086:
[----:B0--3--:R0:W3:Y:S01]  /*5180*/  LDS R135, [R139+0x1a90] ;  /* 0x001a90008b877984 */ /* 0x0090e20000000800 */
[----:B------:R-:W-:Y:S01]  /*5190*/  BSSY.RECONVERGENT B0, `(.L_x_2088) ;  /* 0x0000005000007945 */ /* 0x000fe20003800200 */
[C---:B-1----:R-:W-:Y:S02]  /*51a0*/  IADD3 R136, PT, PT, R83.reuse, 0x300, RZ ;  /* 0x0000030053887810 */ /* 0x042fe40007ffe0ff */
[----:B------:R-:W-:Y:S01]  /*51b0*/  IADD3 R138, PT, PT, R83, 0x380, RZ ;  /* 0x00000380538a7810 */ /* 0x000fe20007ffe0ff */
[----:B------:R-:W-:Y:S06]  /*51c0*/  @!P6 BRA `(.L_x_2089) ;  /* 0x000000000004e947 */ /* 0x000fec0003800000 */
[----:B---3--:R1:W-:Y:S02]  /*51d0*/  REDG.E.ADD.F32.FTZ.RN.STRONG.GPU desc[UR32][R40.64+0xa00], R135 ;  /* 0x000a0087280079a6 */ /* 0x0083e4000c12f320 */
.L_x_2089:
[----:B------:R-:W-:Y:S05]  /*51e0*/  BSYNC.RECONVERGENT B0 ;  /* 0x0000000000007941 */ /* 0x000fea0003800200 */
.L_x_2088:
        /* <DEDUP_REMOVED lines=16> */
.L_x_2091:
[----:B------:R-:W-:Y:S05]  /*52f0*/  BSYNC.RECONVERGENT B0 ;  /* 0x0000000000007941 */ /* 0x000fea0003800200 */
.L_x_2090:
[----:B-1-3--:R1:W3:Y:S01]  /*5300*/  LDS R135, [R138+0x1e90] ;  /* 0x001e90008a877984 */ /* 0x00a2e20000000800 */
[----:B------:R-:W-:Y:S01]  /*5310*/  BSSY.RECONVERGENT B0, `(.L_x_2092) ;  /* 0x0000006000007945 */ /* 0x000fe20003800200 */
[----:B------:R-:W-:Y:S02]  /*5320*/  IADD3 R136, PT, PT, R83, 0x500, RZ ;  /* 0x0000050053887810 */ /* 0x000fe40007ffe0ff */
[----:B------:R-:W-:Y:S02]  /*5330*/  LEA.HI R142, R142, R83, RZ, 0x1b ;  /* 0x000000538e8e7211 */ /* 0x000fe400078fd8ff */
[----:B------:R-:W-:Y:S01]  /*5340*/  LEA R140, R140, UR25, 0x2 ;  /* 0x000000198c8c7c11 */ /* 0x000fe2000f8e10ff */
[----:B------:R-:W-:Y:S06]  /*5350*/  @!P2 BRA `(.L_x_2093) ;  /* 0x000000000004a947 */ /* 0x000fec0003800000 */
[----:B---3--:R4:W-:Y:S02]  /*5360*/  REDG.E.ADD.F32.FTZ.RN.STRONG.GPU desc[UR32][R40.64+0xe00], R135 ;  /* 0x000e0087280079a6 */ /* 0x0089e4000c12f320 */
.L_x_2093:
[----:B------:R-:W-:Y:S05]  /*5370*/  BSYNC.RECONVERGENT B0 ;  /* 0x0000000000007941 */ /* 0x000fea0003800200 */
.L_x_2092:
[----:B---34-:R3:W4:Y:S01]  /*5380*/  LDS R135, [R140+0x2090] ;  /* 0x002090008c877984 */ /* 0x0187220000000800 */
[----:B------:R-:W-:Y:S01]  /*5390*/  BSSY.RECONVERGENT B0, `(.L_x_2094) ;  /* 0x0000005000007945 */ /* 0x000fe20003800200 */
[----:B------:R-:W-:Y:S02]  /*53a0*/  LEA.HI R136, R136, R83, RZ, 0x1b ;  /* 0x0000005388887211 */ /* 0x000fe400078fd8ff */
[----:B------:R-:W-:Y:S01]  /*53b0*/  LEA R142, R142, UR25, 0x2 ;  /* 0x000000198e8e7c11 */ /* 0x000fe2000f8e10ff */
[----:B------:R-:W-:Y:S06]  /*53c0*/  @!P3 BRA `(.L_x_2095) ;  /* 0x000000000004b947 */ /* 0x000fec0003800000 */
[----:B----4-:R4:W-:Y:S02]  /*53d0*/  REDG.E.ADD.F32.FTZ.RN.STRONG.GPU desc[UR32][R40.64+0x1000], R135 ;  /* 0x00100087280079a6 */ /* 0x0109e4000c12f320 */
.L_x_2095:
[----:B------:R-:W-:Y:S05]  /*53e0*/  BSYNC.RECONVERGENT B0 ;  /* 0x0000000000007941 */ /* 0x000fea0003800200 */
.L_x_2094:
[----:B----4-:R4:W0:Y:S01]  /*53f0*/  LDS R135, [R142+0x2290] ;  /* 0x002290008e877984 */ /* 0x0108220000000800 */
[----:B------:R-:W-:Y:S01]  /*5400*/  BSSY.RECONVERGENT B0, `(.L_x_2096) ;  /* 0x0000004000007945 */ /* 0x000fe20003800200 */
[----:B--2---:R-:W-:-:S03]  /*5410*/  LEA R137, R136, UR25, 0x2 ;  /* 0x0000001988897c11 */ /* 0x004fc6000f8e10ff */
[----:B------:R-:W-:Y:S05]  /*5420*/  @!P4 BRA `(.L_x_2097) ;  /* 0x000000000004c947 */ /* 0x000fea0003800000 */
[----:B0-----:R2:W-:Y:S02]  /*5430*/  REDG.E.ADD.F32.FTZ.RN.STRONG.GPU desc[UR32][R40.64+0x1200], R135 ;  /* 0x00120087280079a6 */ /* 0x0015e4000c12f320 */
.L_x_2097:
[----:B------:R-:W-:Y:S05]  /*5440*/  BSYNC.RECONVERGENT B0 ;  /* 0x0000000000007941 */ /* 0x000fea0003800200 */
.L_x_2096:
[----:B0-2---:R0:W2:Y:S01]  /*5450*/  LDS R135, [R137+0x2490] ;  /* 0x0024900089877984 */ /* 0x0050a20000000800 */
[----:B------:R-:W-:Y:S01]  /*5460*/  BSSY.RECONVERGENT B0, `(.L_x_2098) ;  /* 0x0000005000007945 */ /* 0x000fe20003800200 */
[C---:B------:R-:W-:Y:S02]  /*5470*/  IADD3 R136, PT, PT, R83.reuse, 0x580, RZ ;  /* 0x0000058053887810 */ /* 0x040fe40007ffe0ff */
[----:B-1----:R-:W-:Y:S01]  /*5480*/  IADD3 R138, PT, PT, R83, 0x600, RZ ;  /* 0x00000600538a7810 */ /* 0x002fe20007ffe0ff */
[----:B------:R-:W-:Y:S06]  /*5490*/  @!P5 BRA `(.L_x_2099) ;  /* 0x000000000004d947 */ /* 0x000fec0003800000 */
[----:B--2---:R1:W-:Y:S02]  /*54a0*/  REDG.E.ADD.F32.FTZ.RN.STRONG.GPU desc[UR32][R40.64+0x1400], R135 ;  /* 0x00140087280079a6 */ /* 0x0043e4000c12f320 */
.L_x_2099:
[----:B------:R-:W-:Y:S05]  /*54b0*/  BSYNC.RECONVERGENT B0 ;  /* 0x0000000000007941 */ /* 0x000fea0003800200 */
.L_x_2098:
        /* <DEDUP_REMOVED lines=16> */
.L_x_2101:
[----:B------:R-:W-:Y:S05]  /*55c0*/  BSYNC.RECONVERGENT B0 ;  /* 0x0000000000007941 */ /* 0x000fea0003800200 */
.L_x_2100:
[----:B-12---:R1:W2:Y:S01]  /*55d0*/  LDS R135, [R138+0x2890] ;  /* 0x002890008a877984 */ /* 0x0062a20000000800 */
[----:B------:R-:W-:Y:S01]  /*55e0*/  BSSY.RECONVERGENT B0, `(.L_x_2102) ;  /* 0x0000006000007945 */ /* 0x000fe20003800200 */
[----:B------:R-:W-:Y:S02]  /*55f0*/  IADD3 R134, PT, PT, R83, 0x780, RZ ;  /* 0x0000078053867810 */ /* 0x000fe40007ffe0ff */
[----:B------:R-:W-:Y:S02]  /*5600*/  LEA.HI R142, R142, R83, RZ, 0x1b ;  /* 0x000000538e8e7211 */ /* 0x000fe400078fd8ff */
[----:B------:R-:W-:Y:S01]  /*5610*/  LEA R140, R140, UR25, 0x2 ;  /* 0x000000198c8c7c11 */ /* 0x000fe2000f8e10ff */
[----:B------:R-:W-:Y:S06]  /*5620*/  @!P2 BRA `(.L_x_2103) ;  /* 0x000000000004a947 */ /* 0x000fec0003800000 */
[----:B--2---:R3:W-:Y:S02]  /*5630*/  REDG.E.ADD.F32.FTZ.RN.STRONG.GPU desc[UR32][R40.64+0x1800], R135 ;  /* 0x00180087280079a6 */ /* 0x0047e4000c12f320 */
.L_x_2103:
[----:B------:R-:W-:Y:S05]  /*5640*/  BSYNC.RECONVERGENT B0 ;  /* 0x0000000000007941 */ /* 0x000fea0003800200 */
.L_x_2102:
[----:B--23--:R2:W3:Y:S01]  /*5650*/  LDS R135, [R140+0x2a90] ;  /* 0x002a90008c877984 */ /* 0x00c4e20000000800 */
[----:B------:R-:W-:Y:S01]  /*5660*/  BSSY.RECONVERGENT B0, `(.L_x_2104) ;  /* 0x0000005000007945 */ /* 0x000fe20003800200 */
[----:B------:R-:W-:Y:S02]  /*5670*/  LEA.HI R134, R134, R83, RZ, 0x1b ;  /* 0x0000005386867211 */ /* 0x000fe400078fd8ff */
[----:B------:R-:W-:Y:S01]  /*5680*/  LEA R142, R142, UR25, 0x2 ;  /* 0x000000198e8e7c11 */ /* 0x000fe2000f8e10ff */
[----:B------:R-:W-:Y:S06]  /*5690*/  @!P3 BRA `(.L_x_2105) ;  /* 0x000000000004b947 */ /* 0x000fec0003800000 */
[----:B---3--:R4:W-:Y:S02]  /*56a0*/  REDG.E.ADD.F32.FTZ.RN.STRONG.GPU desc[UR32][R40.64+0x1a00], R135 ;  /* 0x001a0087280079a6 */ /* 0x0089e4000c12f320 */
.L_x_2105:
[----:B------:R-:W-:Y:S05]  /*56b0*/  BSYNC.RECONVERGENT B0 ;  /* 0x0000000000007941 */ /* 0x000fea0003800200 */
.L_x_2104:
[----:B---34-:R3:W4:Y:S01]  /*56c0*/  LDS R135, [R142+0x2c90] ;  /* 0x002c90008e877984 */ /* 0x0187220000000800 */
[----:B------:R-:W-:Y:S01]  /*56d0*/  BSSY.RECONVERGENT B0, `(.L_x_2106) ;  /* 0x0000004000007945 */ /* 0x000fe20003800200 */
[----:B------:R-:W-:-:S03]  /*56e0*/  LEA R134, R134, UR25, 0x2 ;  /* 0x0000001986867c11 */ /* 0x000fc6000f8e10ff */
[----:B------:R-:W-:Y:S05]  /*56f0*/  @!P4 BRA `(.L_x_2107) ;  /* 0x000000000004c947 */ /* 0x000fea0003800000 */
[----:B----4-:R4:W-:Y:S02]  /*5700*/  REDG.E.ADD.F32.FTZ.RN.STRONG.GPU desc[UR32][R40.64+0x1c00], R135 ;  /* 0x001c0087280079a6 */ /* 0x0109e4000c12f320 */
.L_x_2107:
[----:B------:R-:W-:Y:S05]  /*5710*/  BSYNC.RECONVERGENT B0 ;  /* 0x0000000000007941 */ /* 0x000fea0003800200 */
.L_x_2106:
[----:B----4-:R4:W0:Y:S01]  /*5720*/  LDS R135, [R134+0x2e90] ;  /* 0x002e900086877984 */ /* 0x0108220000000800 */
[----:B------:R-:W-:Y:S04]  /*5730*/  BSSY.RECONVERGENT B0, `(.L_x_2108) ;  /* 0x0000003000007945 */ /* 0x000fe80003800200 */
[----:B------:R-:W-:Y:S05]  /*5740*/  @!P5 BRA `(.L_x_2109) ;  /* 0x000000000004d947 */ /* 0x000fea0003800000 */
[----:B0-----:R0:W-:Y:S02]  /*5750*/  REDG.E.ADD.F32.FTZ.RN.STRONG.GPU desc[UR32][R40.64+0x1e00], R135 ;  /* 0x001e0087280079a6 */ /* 0x0011e4000c12f320 */
.L_x_2109:
[----:B------:R-:W-:Y:S05]  /*5760*/  BSYNC.RECONVERGENT B0 ;  /* 0x0000000000007941 */ /* 0x000fea0003800200 */
.L_x_2108:
[----:B0-----:R-:W5:Y:S01]  /*5770*/  LDL.LU R135, [R1] ;  /* 0x0000000001877983 */ /* 0x001f620000300800 */
[----:B------:R-:W-:Y:S01]  /*5780*/  ISETP.NE.AND P3, PT, R83, RZ, PT ;  /* 0x000000ff5300720c */ /* 0x000fe20003f65270 */
[----:B------:R-:W-:Y:S01]  /*5790*/  FFMA.FTZ R115, R68, R93, R115 ;  /* 0x0000005d44737223 */ /* 0x000fe20000010073 */
[----:B------:R-:W-:Y:S01]  /*57a0*/  FADD.FTZ R160, R45, R160 ;  /* 0x000000a02da07221 */ /* 0x000fe20000010000 */
[----:B----4-:R-:W0:Y:S01]  /*57b0*/  S2R R134, SR_LANEID ;  /* 0x0000000000867919 */ /* 0x010e220000000000 */
[----:B------:R-:W-:Y:S01]  /*57c0*/  FMUL.FTZ R119, R44, R119 ;  /* 0x000000772c777220 */ /* 0x000fe20000410000 */
[----:B------:R-:W-:Y:S01]  /*57d0*/  FMUL.FTZ R125, R125, R132 ;  /* 0x000000847d7d7220 */ /* 0x000fe20000410000 */
[----:B------:R-:W-:Y:S01]  /*57e0*/  FMUL.FTZ R126, R126, R133 ;  /* 0x000000857e7e7220 */ /* 0x000fe20000410000 */
[----:B------:R-:W4:Y:S01]  /*57f0*/  SHFL.DOWN PT, R40, R113, 0x1, 0x1f ;  /* 0x08201f0071287f89 */ /* 0x000f2200000e0000 */
[----:B------:R-:W-:Y:S01]  /*5800*/  FMUL.FTZ R127, R127, R124 ;  /* 0x0000007c7f7f7220 */ /* 0x000fe20000410000 */
[----:B------:R-:W-:Y:S01]  /*5810*/  FMUL.FTZ R128, R128, R131 ;  /* 0x0000008380807220 */ /* 0x000fe20000410000 */
[----:B------:R-:W-:Y:S01]  /*5820*/  FMUL.FTZ R129, R129, R122 ;  /* 0x0000007a81817220 */ /* 0x000fe20000410000 */
[----:B------:R-:W1:Y:S01]  /*5830*/  SHFL.DOWN PT, R41, R86, 0x1, 0x1f ;  /* 0x08201f0056297f89 */ /* 0x000e6200000e0000 */
        /* <DEDUP_REMOVED lines=36> */
[----:B----4-:R-:W-:Y:S01]  /*5a80*/  @!P2 FADD.FTZ R113, R113, R40 ;  /* 0x000000287171a221 */ /* 0x010fe20000010000 */
[----:B-1----:R-:W-:Y:S01]  /*5a90*/  @!P2 FADD.FTZ R86, R86, R41 ;  /* 0x000000295656a221 */ /* 0x002fe20000010000 */
        /* <DEDUP_REMOVED lines=34> */
[----:B-----5:R-:W-:-:S05]  /*5cc0*/  FADD.FTZ R135, R46, R135 ;  /* 0x000000872e877221 */ /* 0x020fca0000010000 */
[----:B------:R0:W-:Y:S01]  /*5cd0*/  STL [R1], R135 ;  /* 0x0000008701007387 */ /* 0x0001e20000100800 */
[----:B------:R-:W-:Y:S06]  /*5ce0*/  BAR.SYNC.DEFER_BLOCKING 0x0 ;  /* 0x0000000000007b1d */ /* 0x000fec0000010000 */
[----:B------:R-:W-:Y:S05]  /*5cf0*/  @P3 BRA `(.L_x_2111) ;  /* 0x0000000000503947 */ /* 0x000fea0003800000 */
[----:B------:R-:W-:Y:S01]  /*5d00*/  UISETP.NE.AND UP0, UPT, UR12, UR48, UPT ;  /* 0x000000300c00728c */ /* 0x000fe2000bf05270 */
[----:B------:R-:W1:Y:S01]  /*5d10*/  LDS.128 R40, [UR25+0x31a0] ;  /* 0x0031a019ff287984 */ /* 0x000e620008000c00 */
[----:B------:R-:W-:Y:S01]  /*5d20*/  ULEA UR10, UR8, UR25, 0x2 ;  /* 0x00000019080a7291 */ /* 0x000fe2000f8e10ff */
[----:B------:R-:W-:Y:S02]  /*5d30*/  ISETP.GT.AND P2, PT, R134, 0xf, PT ;  /* 0x0000000f8600780c */ /* 0x000fe40003f44270 */
[----:B------:R-:W4:Y:S01]  /*5d40*/  LDS.64 R46, [UR25+0x31b0] ;  /* 0x0031b019ff2e7984 */ /* 0x000f220008000a00 */
[----:B------:R-:W-:Y:S02]  /*5d50*/  PLOP3.LUT P3, PT, PT, PT, UP0, 0x80, 0x8 ;  /* 0x000000000008781c */ /* 0x000fe40003f6f008 */
[----:B------:R-:W-:Y:S02]  /*5d60*/  FSEL R86, R86, R45, P2 ;  /* 0x0000002d56567208 */ /* 0x000fe40001000000 */
[----:B------:R-:W-:-:S09]  /*5d70*/  FSEL R113, R113, R44, P2 ;  /* 0x0000002c71717208 */ /* 0x000fd20001000000 */
[----:B------:R-:W5:Y:S04]  /*5d80*/  @P3 LDS R84, [UR10+0x51e0] ;  /* 0x0051e00aff543984 */ /* 0x000f680008000800 */
[----:B------:R-:W2:Y:S01]  /*5d90*/  @P3 LDS R85, [UR10+0x4de0] ;  /* 0x004de00aff553984 */ /* 0x000ea20008000800 */
[----:B-1----:R-:W-:Y:S01]  /*5da0*/  FADD.FTZ R86, R41, R86 ;  /* 0x0000005629567221 */ /* 0x002fe20000010000 */
[----:B------:R-:W-:-:S03]  /*5db0*/  FADD.FTZ R113, R40, R113 ;  /* 0x0000007128717221 */ /* 0x000fc60000010000 */
[----:B------:R-:W-:Y:S01]  /*5dc0*/  FADD.FTZ R86, R43, R86 ;  /* 0x000000562b567221 */ /* 0x000fe20000010000 */
[----:B------:R-:W-:-:S03]  /*5dd0*/  FADD.FTZ R113, R42, R113 ;  /* 0x000000712a717221 */ /* 0x000fc60000010000 */
[----:B----4-:R-:W-:Y:S01]  /*5de0*/  FADD.FTZ R47, R86, R47 ;  /* 0x0000002f562f7221 */ /* 0x010fe20000010000 */
[----:B------:R-:W-:-:S03]  /*5df0*/  FADD.FTZ R46, R113, R46 ;  /* 0x0000002e712e7221 */ /* 0x000fc60000010000 */
[----:B-----5:R-:W-:Y:S01]  /*5e00*/  @P3 FADD.FTZ R47, R47, R84 ;  /* 0x000000542f2f3221 */ /* 0x020fe20000010000 */
[----:B--2---:R-:W-:-:S04]  /*5e10*/  @P3 FADD.FTZ R46, R46, R85 ;  /* 0x000000552e2e3221 */ /* 0x004fc80000010000 */
[----:B------:R1:W-:Y:S04]  /*5e20*/  STS [UR10+0x51e0], R47 ;  /* 0x0051e02fff007988 */ /* 0x0003e8000800080a */
[----:B------:R1:W-:Y:S02]  /*5e30*/  STS [UR10+0x4de0], R46 ;  /* 0x004de02eff007988 */ /* 0x0003e4000800080a */
.L_x_2111:
[----:B------:R-:W-:Y:S05]  /*5e40*/  BSYNC.RECONVERGENT B0 ;  /* 0x0000000000007941 */ /* 0x000fea0003800200 */
.L_x_2110:
[----:B------:R-:W-:-:S04]  /*5e50*/  UIADD3 UR8, UPT, UPT, UR8, 0x1, URZ ;  /* 0x0000000108087890 */ /* 0x000fc8000fffe0ff */
[----:B------:R-:W-:-:S09]  /*5e60*/  UISETP.GE.AND UP0, UPT, UR8, UR49, UPT ;  /* 0x000000310800728c */ /* 0x000fd2000bf06270 */
[----:B------:R-:W-:Y:S05]  /*5e70*/  BRA.U !UP0, `(.L_x_2112) ;  /* 0xffffffc908507547 */ /* 0x000fea000b83ffff */
.L_x_2067:
[----:B0-----:R-:W4:Y:S01]  /*5e80*/  LDL.LU R41, [R1] ;  /* 0x0000000001297983 */ /* 0x001f220000300800 */
[----:B------:R-:W0:Y:S03]  /*5e90*/  LDCU.64 UR28, c[0x0][0x4f8] ;  /* 0x00009f00ff1c77ac */ /* 0x000e260008000a00 */
[----:B------:R-:W5:Y:S01]  /*5ea0*/  LDL.LU R40, [R1+0x4] ;  /* 0x0000040001287983 */ /* 0x000f620000300800 */
[----:B------:R-:W1:Y:S01]  /*5eb0*/  S2UR UR10, SR_CTAID.Y ;  /* 0x00000000000a79c3 */ /* 0x000e620000002600 */
[----:B------:R-:W-:Y:S01]  /*5ec0*/  F2FP.F16.F32.PACK_AB R162, R159, R160 ;  /* 0x000000a09fa2723e */ /* 0x000fe200000000ff */
[----:B------:R-:W1:Y:S01]  /*5ed0*/  LDCU.64 UR30, c[0x0][0x500] ;  /* 0x0000a000ff1e77ac */ /* 0x000e620008000a00 */
[----:B------:R-:W-:Y:S02]  /*5ee0*/  F2FP.F16.F32.PACK_AB R163, R154, R158 ;  /* 0x0000009e9aa3723e */ /* 0x000fe400000000ff */
[----:B------:R-:W-:Y:S01]  /*5ef0*/  F2FP.F16.F32.PACK_AB R161, R161, R164 ;  /* 0x000000a4a1a1723e */ /* 0x000fe200000000ff */
[----:B------:R-:W-:Y:S01]  /*5f00*/  UIADD3 UR16, UPT, UPT, UR12, -0x1, URZ ;  /* 0xffffffff0c107890 */ /* 0x000fe2000fffe0ff */
[----:B------:R-:W-:Y:S01]  /*5f10*/  F2FP.F16.F32.PACK_AB R15, R2, R3 ;  /* 0x00000003020f723e */ /* 0x000fe200000000ff */
[----:B------:R-:W2:Y:S01]  /*5f20*/  LDCU.64 UR34, c[0x0][0x550] ;  /* 0x0000aa00ff2277ac */ /* 0x000ea20008000a00 */
[----:B------:R-:W-:-:S02]  /*5f30*/  F2FP.F16.F32.PACK_AB R14, R4, R5 ;  /* 0x00000005040e723e */ /* 0x000fc400000000ff */
[----:B------:R-:W-:Y:S01]  /*5f40*/  F2FP.F16.F32.PACK_AB R13, R6, R7 ;  /* 0x00000007060d723e */ /* 0x000fe200000000ff */
[----:B------:R-:W-:Y:S01]  /*5f50*/  USHF.L.U32 UR8, UR16, 0xb, URZ ;  /* 0x0000000b10087899 */ /* 0x000fe200080006ff */
[----:B------:R-:W-:Y:S01]  /*5f60*/  F2FP.F16.F32.PACK_AB R12, R8, R9 ;  /* 0x00000009080c723e */ /* 0x000fe200000000ff */
[----:B------:R-:W-:Y:S01]  /*5f70*/  BAR.SYNC.DEFER_BLOCKING 0x0 ;  /* 0x0000000000007b1d */ /* 0x000fe20000010000 */
[----:B------:R-:W-:Y:S01]  /*5f80*/  SHF.L.U32 R5, R83, 0x1, RZ ;  /* 0x0000000153057819 */ /* 0x000fe200000006ff */
[----:B------:R-:W-:Y:S02]  /*5f90*/  UIADD3 UR21, UP1, UPT, UR21, -0x1000, URZ ;  /* 0xfffff00015157890 */ /* 0x000fe4000ff3e0ff */
[----:B------:R-:W-:Y:S01]  /*5fa0*/  UIADD3 UR19, UP2, UPT, UR19, -0x1000, URZ ;  /* 0xfffff00013137890 */ /* 0x000fe2000ff5e0ff */
[----:B------:R-:W-:Y:S01]  /*5fb0*/  LOP3.LUT R5, R5, 0x7c0, RZ, 0xc0, !PT ;  /* 0x000007c005057812 */ /* 0x000fe200078ec0ff */
[----:B------:R-:W-:Y:S01]  /*5fc0*/  UMOV UR9, URZ ;  /* 0x000000ff00097c82 */ /* 0x000fe20008000000 */
[----:B------:R-:W-:-:S02]  /*5fd0*/  UIADD3 UR13, UP3, UPT, UR13, -0x1000, URZ ;  /* 0xfffff0000d0d7890 */ /* 0x000fc4000ff7e0ff */
[----:B0-----:R-:W-:Y:S02]  /*5fe0*/  UIMAD.WIDE.U32 UR14, UR26, UR28, UR8 ;  /* 0x0000001c1a0e72a5 */ /* 0x001fe4000f8e0008 */
[----:B-1----:R-:W-:Y:S02]  /*5ff0*/  UIMAD UR17, UR10, UR31, URZ ;  /* 0x0000001f0a1172a4 */ /* 0x002fe4000f8e02ff */
[----:B------:R-:W-:Y:S01]  /*6000*/  UIMAD UR15, UR26, UR29, UR15 ;  /* 0x0000001d1a0f72a4 */ /* 0x000fe2000f8e020f */
[----:B------:R-:W0:Y:S03]  /*6010*/  LDCU.64 UR28, c[0x0][0x520] ;  /* 0x0000a400ff1c77ac */ /* 0x000e260008000a00 */
[----:B------:R-:W-:Y:S01]  /*6020*/  UIMAD.WIDE.U32 UR14, UR10, UR30, UR14 ;  /* 0x0000001e0a0e72a5 */ /* 0x000fe2000f8e000e */
[----:B------:R-:W1:Y:S01]  /*6030*/  LDCU.64 UR30, c[0x0][0x560] ;  /* 0x0000ac00ff1e77ac */ /* 0x000e620008000a00 */
[----:B------:R3:W-:Y:S02]  /*6040*/  STS.128 [R81+0x10], R12 ;  /* 0x0000100c51007388 */ /* 0x0007e40000000c00 */
[----:B------:R-:W-:-:S02]  /*6050*/  UIADD3 UR17, UPT, UPT, UR15, UR17, URZ ;  /* 0x000000110f117290 */ /* 0x000fc4000fffe0ff */
[----:B--2---:R-:W-:Y:S02]  /*6060*/  ULEA UR15, UP0, UR14, UR34, 0x1 ;  /* 0x000000220e0f7291 */ /* 0x004fe4000f8008ff */
[----:B------:R-:W-:Y:S02]  /*6070*/  UIADD3.X UR22, UPT, UPT, UR22, -0x1, URZ, UP1, !UPT ;  /* 0xffffffff16167890 */ /* 0x000fe40008ffe4ff */
[----:B------:R-:W-:Y:S02]  /*6080*/  ULEA.HI.X UR14, UR14, UR35, UR17, 0x1, UP0 ;  /* 0x000000230e0e7291 */ /* 0x000fe400080f0c11 */
[----:B------:R-:W-:Y:S01]  /*6090*/  MOV R2, UR15 ;  /* 0x0000000f00027c02 */ /* 0x000fe20008000f00 */
[----:B------:R-:W-:Y:S02]  /*60a0*/  UIADD3.X UR20, UPT, UPT, UR20, -0x1, URZ, UP2, !UPT ;  /* 0xffffffff14147890 */ /* 0x000fe400097fe4ff */
[----:B------:R-:W-:Y:S01]  /*60b0*/  UIADD3.X UR18, UPT, UPT, UR18, -0x1, URZ, UP3, !UPT ;  /* 0xffffffff12127890 */ /* 0x000fe20009ffe4ff */
[----:B------:R-:W-:-:S02]  /*60c0*/  MOV R3, UR14 ;  /* 0x0000000e00037c02 */ /* 0x000fc40008000f00 */
[----:B---3--:R-:W-:-:S03]  /*60d0*/  F2FP.F16.F32.PACK_AB R14, R33, R32 ;  /* 0x00000020210e723e */ /* 0x008fc600000000ff */
[----:B------:R-:W2:Y:S01]  /*60e0*/  LDCU.64 UR14, c[0x0][0x518] ;  /* 0x0000a300ff0e77ac */ /* 0x000ea20008000a00 */
[----:B------:R-:W-:Y:S02]  /*60f0*/  F2FP.F16.F32.PACK_AB R13, R31, R30 ;  /* 0x0000001e1f0d723e */ /* 0x000fe400000000ff */
[----:B------:R-:W-:Y:S02]  /*6100*/  F2FP.F16.F32.PACK_AB R12, R29, R28 ;  /* 0x0000001c1d0c723e */ /* 0x000fe400000000ff */
[----:B------:R-:W-:Y:S01]  /*6110*/  F2FP.F16.F32.PACK_AB R15, R35, R34 ;  /* 0x00000022230f723e */ /* 0x000fe200000000ff */
[----:B--2---:R-:W-:Y:S02]  /*6120*/  UIMAD.WIDE.U32 UR8, UR26, UR14, UR8 ;  /* 0x0000000e1a0872a5 */ /* 0x004fe4000f8e0008 */
[----:B0-----:R-:W-:Y:S02]  /*6130*/  UIMAD UR14, UR10, UR29, URZ ;  /* 0x0000001d0a0e72a4 */ /* 0x001fe4000f8e02ff */
[----:B------:R-:W-:-:S04]  /*6140*/  UIMAD UR9, UR26, UR15, UR9 ;  /* 0x0000000f1a0972a4 */ /* 0x000fc8000f8e0209 */
[----:B------:R-:W-:-:S04]  /*6150*/  UIMAD.WIDE.U32 UR8, UR10, UR28, UR8 ;  /* 0x0000001c0a0872a5 */ /* 0x000fc8000f8e0008 */
[----:B------:R-:W-:Y:S02]  /*6160*/  UIADD3 UR14, UPT, UPT, UR9, UR14, URZ ;  /* 0x0000000e090e7290 */ /* 0x000fe4000fffe0ff */
[----:B-1----:R-:W-:-:S04]  /*6170*/  ULEA UR9, UP0, UR8, UR30, 0x1 ;  /* 0x0000001e08097291 */ /* 0x002fc8000f8008ff */
[----:B------:R-:W-:Y:S02]  /*6180*/  ULEA.HI.X UR8, UR8, UR31, UR14, 0x1, UP0 ;  /* 0x0000001f08087291 */ /* 0x000fe400080f0c0e */
[----:B------:R-:W-:-:S04]  /*6190*/  UIADD3 UR24, UP0, UPT, UR24, -0x1000, URZ ;  /* 0xfffff00018187890 */ /* 0x000fc8000ff1e0ff */
[----:B------:R-:W-:Y:S02]  /*61a0*/  UIADD3.X UR23, UPT, UPT, UR23, -0x1, URZ, UP0, !UPT ;  /* 0xffffffff17177890 */ /* 0x000fe400087fe4ff */
[----:B------:R-:W-:-:S03]  /*61b0*/  UISETP.GT.AND UP0, UPT, UR12, 0x1, UPT ;  /* 0x000000010c00788c */ /* 0x000fc6000bf04270 */
[----:B------:R-:W-:Y:S01]  /*61c0*/  UMOV UR12, UR16 ;  /* 0x00000010000c7c82 */ /* 0x000fe20008000000 */
[----:B----4-:R-:W-:Y:S01]  /*61d0*/  F2FP.F16.F32.PACK_AB R160, R165, R41 ;  /* 0x00000029a5a0723e */ /* 0x010fe200000000ff */
[----:B-----5:R-:W-:-:S04]  /*61e0*/  FADD.FTZ R0, R40, R28 ;  /* 0x0000001c28007221 */ /* 0x020fc80000010000 */
[----:B------:R-:W-:Y:S01]  /*61f0*/  STS.128 [R81], R160 ;  /* 0x000000a051007388 */ /* 0x000fe20000000c00 */
[----:B------:R-:W-:-:S03]  /*6200*/  NOP ;  /* 0x0000000000007918 */ /* 0x000fc60000000000 */
[----:B------:R-:W0:Y:S01]  /*6210*/  LDS.128 R8, [R82] ;  /* 0x0000000052087984 */ /* 0x000e220000000c00 */
[----:B------:R-:W-:Y:S01]  /*6220*/  LOP3.LUT R40, R83, 0x1f, RZ, 0xc0, !PT ;  /* 0x0000001f53287812 */ /* 0x000fe200078ec0ff */
[----:B------:R-:W-:Y:S01]  /*6230*/  FADD.FTZ R7, R0, R29 ;  /* 0x0000001d00077221 */ /* 0x000fe20000010000 */
[----:B------:R-:W-:Y:S01]  /*6240*/  F2FP.F16.F32.PACK_AB R29, R39, R38 ;  /* 0x00000026271d723e */ /* 0x000fe200000000ff */
[----:B------:R-:W1:Y:S01]  /*6250*/  LDS.128 R20, [R82+0x200] ;  /* 0x0002000052147984 */ /* 0x000e620000000c00 */
[----:B------:R-:W-:Y:S01]  /*6260*/  LOP3.LUT R16, R5, R40, RZ, 0xfc, !PT ;  /* 0x0000002805107212 */ /* 0x000fe200078efcff */
[----:B------:R-:W-:Y:S01]  /*6270*/  FADD.FTZ R0, R7, R30 ;  /* 0x0000001e07007221 */ /* 0x000fe20000010000 */
[----:B------:R-:W-:Y:S02]  /*6280*/  F2FP.F16.F32.PACK_AB R30, R49, R48 ;  /* 0x00000030311e723e */ /* 0x000fe400000000ff */
[----:B------:R-:W-:Y:S01]  /*6290*/  F2FP.F16.F32.PACK_AB R28, R37, R36 ;  /* 0x00000024251c723e */ /* 0x000fe200000000ff */
[----:B------:R-:W-:-:S04]  /*62a0*/  IMAD.WIDE.U32 R2, R16, 0x10, R2 ;  /* 0x0000001010027825 */ /* 0x000fc800078e0002 */
        /* <DEDUP_REMOVED lines=17> */
[----:B0-----:R-:W-:Y:S02]  /*63c0*/  MOV R2, UR9 ;  /* 0x0000000900027c02 */ /* 0x001fe40008000f00 */
[----:B------:R-:W-:Y:S02]  /*63d0*/  MOV R3, UR8 ;  /* 0x0000000800037c02 */ /* 0x000fe40008000f00 */
[----:B------:R-:W-:Y:S01]  /*63e0*/  STL [R1+0x4], R0 ;  /* 0x0000040001007387 */ /* 0x000fe20000100800 */
[----:B------:R-:W-:-:S03]  /*63f0*/  IMAD.WIDE.U32 R2, R16, 0x10, R2 ;  /* 0x0000001010027825 */ /* 0x000fc600078e0002 */
        /* <DEDUP_REMOVED lines=8> */
.L_x_2065:
        /* <DEDUP_REMOVED lines=9> */
[----:B------:R-:W1:Y:S01]  /*6510*/  S2R R4, SR_LANEID ;  /* 0x0000000000047919 */ /* 0x000e620000000000 */
[----:B------:R-:W3:Y:S01]  /*6520*/  S2R R6, SR_TID.X ;  /* 0x0000000000067919 */ /* 0x000ee20000002100 */
[----:B-1----:R-:W-:-:S13]  /*6530*/  ISETP.NE.AND P1, PT, R4, RZ, PT ;  /* 0x000000ff0400720c */ /* 0x002fda0003f25270 */
[----:B------:R-:W1:Y:S01]  /*6540*/  @!P1 S2R R8, SR_CgaCtaId ;  /* 0x0000000000089919 */ /* 0x000e620000008800 */
[----:B------:R-:W-:-:S04]  /*6550*/  @!P1 MOV R7, 0x400 ;  /* 0x0000040000079802 */ /* 0x000fc80000000f00 */
[----:B-1----:R-:W-:Y:S01]  /*6560*/  @!P1 LEA R7, R8, R7, 0x18 ;  /* 0x0000000708079211 */ /* 0x002fe200078ec0ff */
[----:B--2---:R-:W1:Y:S02]  /*6570*/  SHFL.DOWN P0, R0, R2, 0x1, 0x1f ;  /* 0x08201f0002007f89 */ /* 0x004e640000000000 */
[----:B-1----:R-:W-:-:S05]  /*6580*/  @P0 FADD R0, R0, R2 ;  /* 0x0000000200000221 */ /* 0x002fca0000000000 */
[----:B------:R-:W1:Y:S02]  /*6590*/  SHFL.DOWN P0, R3, R0, 0x2, 0x1f ;  /* 0x08401f0000037f89 */ /* 0x000e640000000000 */
[----:B-1----:R-:W-:Y:S01]  /*65a0*/  @P0 FADD R3, R0, R3 ;  /* 0x0000000300030221 */ /* 0x002fe20000000000 */
[----:B---3--:R-:W-:-:S04]  /*65b0*/  @!P1 SHF.R.U32.HI R0, RZ, 0x3, R6 ;  /* 0x00000003ff009819 */ /* 0x008fc80000011606 */
[----:B------:R-:W1:Y:S01]  /*65c0*/  SHFL.DOWN P0, R2, R3, 0x4, 0x1f ;  /* 0x08801f0003027f89 */ /* 0x000e620000000000 */
[----:B------:R-:W-:Y:S01]  /*65d0*/  @!P1 LOP3.LUT R0, R0, 0x7c, RZ, 0xc0, !PT ;  /* 0x0000007c00009812 */ /* 0x000fe200078ec0ff */
[----:B-1----:R-:W-:-:S03]  /*65e0*/  @P0 FADD R2, R3, R2 ;  /* 0x0000000203020221 */ /* 0x002fc60000000000 */
[----:B------:R-:W-:Y:S02]  /*65f0*/  @!P1 IADD3 R3, PT, PT, R7, R0, RZ ;  /* 0x0000000007039210 */ /* 0x000fe40007ffe0ff */
[----:B------:R-:W1:Y:S02]  /*6600*/  SHFL.DOWN P0, R5, R2, 0x8, 0x1f ;  /* 0x09001f0002057f89 */ /* 0x000e640000000000 */
        /* <DEDUP_REMOVED lines=20> */
.L_x_2115:
[----:B------:R-:W-:Y:S05]  /*6750*/  BSYNC.RECONVERGENT B0 ;  /* 0x0000000000007941 */ /* 0x000fea0003800200 */
.L_x_2114:
        /* <DEDUP_REMOVED lines=43> */
.L_x_2117:
[----:B------:R-:W-:Y:S05]  /*6a10*/  BSYNC.RECONVERGENT B0 ;  /* 0x0000000000007941 */ /* 0x000fea0003800200 */
.L_x_2116:
        /* <DEDUP_REMOVED lines=15> */
.L_x_2119:
[----:B------:R-:W-:Y:S02]  /*6b10*/  LEA R0, R11, UR9, 0x2 ;  /* 0x000000090b007c11 */ /* 0x000fe4000f8e10ff */
[----:B012---:R-:W-:Y:S02]  /*6b20*/  MOV R5, UR5 ;  /* 0x0000000500057c02 */ /* 0x007fe40008000f00 */
        /* <DEDUP_REMOVED lines=28> */
.L_x_2118:
[----:B------:R-:W-:Y:S05]  /*6cf0*/  EXIT ;  /* 0x000000000000794d */ /* 0x000fea0003800000 */
.L_x_2072:
[----:B------:R-:W-:Y:S01]  /*6d00*/  HFMA2 R138, -RZ, RZ, 0, 5.9604644775390625e-08 ;  /* 0x00000001ff8a7431 */ /* 0x000fe200000001ff */
[----:B------:R-:W-:Y:S02]  /*6d10*/  MOV R143, R136 ;  /* 0x00000088008f7202 */ /* 0x000fe40000000f00 */
[----:B------:R-:W-:Y:S02]  /*6d20*/  MOV R145, RZ ;  /* 0x000000ff00917202 */ /* 0x000fe40000000f00 */
[----:B------:R-:W-:-:S07]  /*6d30*/  MOV R152, 0xffffffff ;  /* 0xffffffff00987802 */ /* 0x000fce0000000f00 */
[----:B---3-5:R-:W-:Y:S05]  /*6d40*/  WARPSYNC.COLLECTIVE R152, `(.L_x_2120) ;  /* 0x0000000098087348 */ /* 0x028fea0003c00000 */
[----:B------:R0:W1:Y:S02]  /*6d50*/  SHFL.UP P6, R86, R143, R138, R145 ;  /* 0x0400008a8f567389 */ /* 0x00006400000c0091 */
[----:B01-3-5:R-:W-:Y:S05]  /*6d60*/  ENDCOLLECTIVE ;  /* 0x000000000000791b */ /* 0x02bfea0003800000 */
.L_x_2120:
[----:B------:R-:W-:Y:S02]  /*6d70*/  MOV R143, R87 ;  /* 0x00000057008f7202 */ /* 0x000fe40000000f00 */
[----:B------:R-:W-:-:S07]  /*6d80*/  MOV R137, R86 ;  /* 0x0000005600897202 */ /* 0x000fce0000000f00 */
[----:B------:R-:W-:Y:S05]  /*6d90*/  WARPSYNC.COLLECTIVE R152, `(.L_x_2121) ;  /* 0x0000000098087348 */ /* 0x000fea0003c00000 */
[----:B------:R0:W1:Y:S02]  /*6da0*/  SHFL.UP P6, R86, R143, R138, R145 ;  /* 0x0400008a8f567389 */ /* 0x00006400000c0091 */
[----:B01----:R-:W-:Y:S05]  /*6db0*/  ENDCOLLECTIVE ;  /* 0x000000000000791b */ /* 0x003fea0003800000 */
.L_x_2121:
        /* <DEDUP_REMOVED lines=8> */
.L_x_2122:
[----:B------:R-:W-:Y:S02]  /*6e40*/  MOV R143, R139 ;  /* 0x0000008b008f7202 */ /* 0x000fe40000000f00 */
[----:B------:R-:W-:-:S07]  /*6e50*/  MOV R137, R86 ;  /* 0x0000005600897202 */ /* 0x000fce0000000f00 */
[----:B------:R-:W-:Y:S05]  /*6e60*/  WARPSYNC.COLLECTIVE R152, `(.L_x_2123) ;  /* 0x0000000098087348 */ /* 0x000fea0003c00000 */
[----:B------:R0:W1:Y:S02]  /*6e70*/  SHFL.UP P6, R86, R143, R138, R145 ;  /* 0x0400008a8f567389 */ /* 0x00006400000c0091 */
[----:B01----:R-:W-:Y:S05]  /*6e80*/  ENDCOLLECTIVE ;  /* 0x000000000000791b */ /* 0x003fea0003800000 */
.L_x_2123:
        /* <DEDUP_REMOVED lines=8> */
.L_x_2124:
[----:B------:R-:W-:Y:S02]  /*6f10*/  MOV R143, R141 ;  /* 0x0000008d008f7202 */ /* 0x000fe40000000f00 */
[----:B------:R-:W-:-:S07]  /*6f20*/  MOV R87, R86 ;  /* 0x0000005600577202 */ /* 0x000fce0000000f00 */
[----:B------:R-:W-:Y:S05]  /*6f30*/  WARPSYNC.COLLECTIVE R152, `(.L_x_2125) ;  /* 0x0000000098087348 */ /* 0x000fea0003c00000 */
[----:B------:R0:W1:Y:S02]  /*6f40*/  SHFL.UP P6, R86, R143, R138, R145 ;  /* 0x0400008a8f567389 */ /* 0x00006400000c0091 */
[----:B01----:R-:W-:Y:S05]  /*6f50*/  ENDCOLLECTIVE ;  /* 0x000000000000791b */ /* 0x003fea0003800000 */
.L_x_2125:
        /* <DEDUP_REMOVED lines=8> */
.L_x_2126:
[----:B------:R-:W-:Y:S02]  /*6fe0*/  MOV R143, R137 ;  /* 0x00000089008f7202 */ /* 0x000fe40000000f00 */
[----:B------:R-:W-:-:S07]  /*6ff0*/  MOV R87, R86 ;  /* 0x0000005600577202 */ /* 0x000fce0000000f00 */
[----:B------:R-:W-:Y:S05]  /*7000*/  WARPSYNC.COLLECTIVE R152, `(.L_x_2127) ;  /* 0x0000000098087348 */ /* 0x000fea0003c00000 */
[----:B------:R0:W1:Y:S02]  /*7010*/  SHFL.UP P6, R86, R143, R138, R145 ;  /* 0x0400008a8f567389 */ /* 0x00006400000c0091 */
[----:B01----:R-:W-:Y:S05]  /*7020*/  ENDCOLLECTIVE ;  /* 0x000000000000791b */ /* 0x003fea0003800000 */
.L_x_2127:
        /* <DEDUP_REMOVED lines=8> */
.L_x_2128:
[----:B------:R-:W-:Y:S02]  /*70b0*/  MOV R143, R87 ;  /* 0x00000057008f7202 */ /* 0x000fe40000000f00 */
[----:B------:R-:W-:-:S07]  /*70c0*/  MOV R139, R86 ;  /* 0x00000056008b7202 */ /* 0x000fce0000000f00 */
[----:B------:R-:W-:Y:S05]  /*70d0*/  WARPSYNC.COLLECTIVE R152, `(.L_x_2129) ;  /* 0x0000000098087348 */ /* 0x000fea0003c00000 */
[----:B------:R0:W1:Y:S02]  /*70e0*/  SHFL.UP P6, R86, R143, R138, R145 ;  /* 0x0400008a8f567389 */ /* 0x00006400000c0091 */
[----:B01----:R-:W-:Y:S05]  /*70f0*/  ENDCOLLECTIVE ;  /* 0x000000000000791b */ /* 0x003fea0003800000 */
.L_x_2129:
[----:B------:R-:W-:Y:S05]  /*7100*/  BRA `(.L_x_2130) ;  /* 0xffffffc400247947 */ /* 0x000fea000383ffff */
.L_x_2073:
[----:B------:R-:W-:Y:S01]  /*7110*/  HFMA2 R87, -RZ, RZ, 0, 1.847743988037109375e-06 ;  /* 0x0000001fff577431 */ /* 0x000fe200000001ff */
[----:B------:R-:W-:Y:S01]  /*7120*/  BSSY B0, `(.L_x_2131) ;  /* 0x0000007000007945 */ /* 0x000fe20003800000 */
[----:B------:R-:W-:Y:S02]  /*7130*/  MOV R151, R136 ;  /* 0x0000008800977202 */ /* 0x000fe40000000f00 */
[----:B------:R-:W-:Y:S02]  /*7140*/  MOV R86, 0x1f ;  /* 0x0000001f00567802 */ /* 0x000fe40000000f00 */
[----:B------:R-:W-:-:S07]  /*7150*/  MOV R152, 0xffffffff ;  /* 0xffffffff00987802 */ /* 0x000fce0000000f00 */
[----:B---3-5:R-:W-:Y:S05]  /*7160*/  WARPSYNC.COLLECTIVE R152, `(.L_x_2132) ;  /* 0x0000000098087348 */ /* 0x028fea0003c00000 */
[----:B------:R0:W1:Y:S02]  /*7170*/  SHFL.IDX P2, R153, R151, R87, R86 ;  /* 0x0000005797997389 */ /* 0x0000640000040056 */
[----:B01-3-5:R-:W-:Y:S05]  /*7180*/  ENDCOLLECTIVE ;  /* 0x000000000000791b */ /* 0x02bfea0003800000 */
.L_x_2132:
[----:B------:R-:W-:Y:S05]  /*7190*/  BSYNC B0 ;  /* 0x0000000000007941 */ /* 0x000fea0003800000 */
.L_x_2131:
[----:B------:R-:W-:Y:S05]  /*71a0*/  BRA `(.L_x_2133) ;  /* 0xffffffc400147947 */ /* 0x000fea000383ffff */
.L_x_2074:
        /* <DEDUP_REMOVED lines=8> */
.L_x_2135:
[----:B------:R-:W-:Y:S05]  /*7230*/  BSYNC B0 ;  /* 0x0000000000007941 */ /* 0x000fea0003800000 */
.L_x_2134:
[----:B------:R-:W-:Y:S05]  /*7240*/  BRA `(.L_x_2136) ;  /* 0xffffffc000f47947 */ /* 0x000fea000383ffff */
.L_x_2075:
[----:B------:R-:W-:Y:S01]  /*7250*/  HFMA2 R138, -RZ, RZ, 0, 5.9604644775390625e-08 ;  /* 0x00000001ff8a7431 */ /* 0x000fe200000001ff */
[----:B------:R-:W-:Y:S01]  /*7260*/  BSSY B0, `(.L_x_2137) ;  /* 0x0000007000007945 */ /* 0x000fe20003800000 */
[----:B------:R-:W-:Y:S02]  /*7270*/  MOV R143, R136 ;  /* 0x00000088008f7202 */ /* 0x000fe40000000f00 */
[----:B------:R-:W-:Y:S02]  /*7280*/  MOV R145, RZ ;  /* 0x000000ff00917202 */ /* 0x000fe40000000f00 */
[----:B------:R-:W-:-:S07]  /*7290*/  MOV R152, 0xffffffff ;  /* 0xffffffff00987802 */ /* 0x000fce0000000f00 */
[----:B---3-5:R-:W-:Y:S05]  /*72a0*/  WARPSYNC.COLLECTIVE R152, `(.L_x_2138) ;  /* 0x0000000098087348 */ /* 0x028fea0003c00000 */
[----:B------:R0:W1:Y:S02]  /*72b0*/  SHFL.UP P6, R86, R143, R138, R145 ;  /* 0x0400008a8f567389 */ /* 0x00006400000c0091 */
[----:B01-3-5:R-:W-:Y:S05]  /*72c0*/  ENDCOLLECTIVE ;  /* 0x000000000000791b */ /* 0x02bfea0003800000 */
.L_x_2138:
[----:B------:R-:W-:Y:S05]  /*72d0*/  BSYNC B0 ;  /* 0x0000000000007941 */ /* 0x000fea0003800000 */
.L_x_2137:
        /* <DEDUP_REMOVED lines=10> */
.L_x_2139:
[----:B------:R-:W-:Y:S02]  /*7380*/  MOV R137, R86 ;  /* 0x0000005600897202 */ /* 0x000fe40000000f00 */
[----:B------:R-:W-:-:S07]  /*7390*/  MOV R86, 0x1f ;  /* 0x0000001f00567802 */ /* 0x000fce0000000f00 */
[----:B------:R-:W-:Y:S05]  /*73a0*/  WARPSYNC.COLLECTIVE R152, `(.L_x_2140) ;  /* 0x0000000098087348 */ /* 0x000fea0003c00000 */
[----:B------:R0:W1:Y:S02]  /*73b0*/  SHFL.IDX P2, R153, R151, R87, R86 ;  /* 0x0000005797997389 */ /* 0x0000640000040056 */
[----:B01----:R-:W-:Y:S05]  /*73c0*/  ENDCOLLECTIVE ;  /* 0x000000000000791b */ /* 0x003fea0003800000 */
.L_x_2140:
[----:B------:R-:W-:Y:S02]  /*73d0*/  MOV R151, R41 ;  /* 0x0000002900977202 */ /* 0x000fe40000000f00 */
[----:B------:R-:W-:-:S07]  /*73e0*/  MOV R40, R153 ;  /* 0x0000009900287202 */ /* 0x000fce0000000f00 */
[----:B------:R-:W-:Y:S05]  /*73f0*/  WARPSYNC.COLLECTIVE R152, `(.L_x_2141) ;  /* 0x0000000098087348 */ /* 0x000fea0003c00000 */
[----:B------:R0:W1:Y:S02]  /*7400*/  SHFL.IDX P2, R153, R151, R87, R86 ;  /* 0x0000005797997389 */ /* 0x0000640000040056 */
[----:B01----:R-:W-:Y:S05]  /*7410*/  ENDCOLLECTIVE ;  /* 0x000000000000791b */ /* 0x003fea0003800000 */
.L_x_2141:
[----:B------:R-:W-:Y:S01]  /*7420*/  MOV R41, R153 ;  /* 0x0000009900297202 */ /* 0x000fe20000000f00 */
[----:B------:R-:W-:Y:S06]  /*7430*/  BRA `(.L_x_2142) ;  /* 0xffffffc000907947 */ /* 0x000fec000383ffff */
.L_x_2077:
        /* <DEDUP_REMOVED lines=9> */
.L_x_2143:
[----:B------:R-:W-:Y:S02]  /*74d0*/  ISETP.GT.U32.AND P6, PT, R156, 0xf, PT ;  /* 0x0000000f9c00780c */ /* 0x000fe40003fc4070 */
[----:B------:R-:W-:Y:S02]  /*74e0*/  MOV R151, R153 ;  /* 0x0000009900977202 */ /* 0x000fe40000000f00 */
[----:B------:R-:W-:-:S03]  /*74f0*/  MOV R153, R163 ;  /* 0x000000a300997202 */ /* 0x000fc60000000f00 */
[----:B------:R-:W-:-:S07]  /*7500*/  @P3 FMUL.FTZ R151, R151, R162 ;  /* 0x000000a297973220 */ /* 0x000fce0000410000 */
[----:B------:R-:W-:Y:S05]  /*7510*/  WARPSYNC.COLLECTIVE R152, `(.L_x_2144) ;  /* 0x0000000098087348 */ /* 0x000fea0003c00000 */
[----:B------:R0:W1:Y:S02]  /*7520*/  SHFL.DOWN P2, R153, R153, R86, R87 ;  /* 0x0800005699997389 */ /* 0x0000640000040057 */
[----:B01----:R-:W-:Y:S05]  /*7530*/  ENDCOLLECTIVE ;  /* 0x000000000000791b */ /* 0x003fea0003800000 */
.L_x_2144:
        /* <DEDUP_REMOVED lines=10> */
.L_x_2145:
[----:B------:R-:W-:Y:S02]  /*75e0*/  MOV R151, R153 ;  /* 0x0000009900977202 */ /* 0x000fe40000000f00 */
[----:B------:R-:W-:-:S03]  /*75f0*/  MOV R153, R163 ;  /* 0x000000a300997202 */ /* 0x000fc60000000f00 */
[----:B------:R-:W-:-:S07]  /*7600*/  @!P3 FMUL.FTZ R151, R162, R151 ;  /* 0x00000097a297b220 */ /* 0x000fce0000410000 */
[----:B------:R-:W-:Y:S05]  /*7610*/  WARPSYNC.COLLECTIVE R152, `(.L_x_2146) ;  /* 0x0000000098087348 */ /* 0x000fea0003c00000 */
[----:B------:R0:W1:Y:S02]  /*7620*/  SHFL.DOWN P2, R153, R153, R86, R87 ;  /* 0x0800005699997389 */ /* 0x0000640000040057 */
[----:B01----:R-:W-:Y:S05]  /*7630*/  ENDCOLLECTIVE ;  /* 0x000000000000791b */ /* 0x003fea0003800000 */
.L_x_2146:
        /* <DEDUP_REMOVED lines=9> */
.L_x_2147:
[----:B------:R-:W-:Y:S02]  /*76d0*/  MOV R151, R153 ;  /* 0x0000009900977202 */ /* 0x000fe40000000f00 */
[----:B------:R-:W-:-:S03]  /*76e0*/  MOV R153, R163 ;  /* 0x000000a300997202 */ /* 0x000fc60000000f00 */
[----:B------:R-:W-:-:S07]  /*76f0*/  @!P4 FMUL.FTZ R151, R162, R151 ;  /* 0x00000097a297c220 */ /* 0x000fce0000410000 */
[----:B------:R-:W-:Y:S05]  /*7700*/  WARPSYNC.COLLECTIVE R152, `(.L_x_2148) ;  /* 0x0000000098087348 */ /* 0x000fea0003c00000 */
[----:B------:R0:W1:Y:S02]  /*7710*/  SHFL.DOWN P2, R153, R153, R86, R87 ;  /* 0x0800005699997389 */ /* 0x0000640000040057 */
[----:B01----:R-:W-:Y:S05]  /*7720*/  ENDCOLLECTIVE ;  /* 0x000000000000791b */ /* 0x003fea0003800000 */
.L_x_2148:
        /* <DEDUP_REMOVED lines=9> */
.L_x_2149:
[----:B------:R-:W-:Y:S02]  /*77c0*/  MOV R151, R153 ;  /* 0x0000009900977202 */ /* 0x000fe40000000f00 */
[----:B------:R-:W-:-:S03]  /*77d0*/  MOV R153, R163 ;  /* 0x000000a300997202 */ /* 0x000fc60000000f00 */
[----:B------:R-:W-:-:S07]  /*77e0*/  @!P5 FMUL.FTZ R151, R162, R151 ;  /* 0x00000097a297d220 */ /* 0x000fce0000410000 */
[----:B------:R-:W-:Y:S05]  /*77f0*/  WARPSYNC.COLLECTIVE R152, `(.L_x_2150) ;  /* 0x0000000098087348 */ /* 0x000fea0003c00000 */
[----:B------:R0:W1:Y:S02]  /*7800*/  SHFL.DOWN P2, R153, R153, R86, R87 ;  /* 0x0800005699997389 */ /* 0x0000640000040057 */
[----:B01----:R-:W-:Y:S05]  /*7810*/  ENDCOLLECTIVE ;  /* 0x000000000000791b */ /* 0x003fea0003800000 */
.L_x_2150:
        /* <DEDUP_REMOVED lines=9> */
.L_x_2151:
[----:B------:R-:W-:Y:S02]  /*78b0*/  MOV R151, R153 ;  /* 0x0000009900977202 */ /* 0x000fe40000000f00 */
[----:B------:R-:W-:-:S03]  /*78c0*/  MOV R153, R163 ;  /* 0x000000a300997202 */ /* 0x000fc60000000f00 */
[----:B------:R-:W-:-:S07]  /*78d0*/  @!P6 FMUL.FTZ R151, R162, R151 ;  /* 0x00000097a297e220 */ /* 0x000fce0000410000 */
[----:B------:R-:W-:Y:S05]  /*78e0*/  WARPSYNC.COLLECTIVE R152, `(.L_x_2152) ;  /* 0x0000000098087348 */ /* 0x000fea0003c00000 */
[----:B------:R0:W1:Y:S02]  /*78f0*/  SHFL.DOWN P2, R153, R153, R86, R87 ;  /* 0x0800005699997389 */ /* 0x0000640000040057 */
[----:B01----:R-:W-:Y:S05]  /*7900*/  ENDCOLLECTIVE ;  /* 0x000000000000791b */ /* 0x003fea0003800000 */
.L_x_2152:
        /* <DEDUP_REMOVED lines=10> */
.L_x_2153:
[----:B------:R-:W-:Y:S02]  /*79b0*/  MOV R151, R163 ;  /* 0x000000a300977202 */ /* 0x000fe40000000f00 */
[----:B------:R-:W-:-:S07]  /*79c0*/  MOV R157, R153 ;  /* 0x00000099009d7202 */ /* 0x000fce0000000f00 */
[----:B------:R-:W-:Y:S05]  /*79d0*/  WARPSYNC.COLLECTIVE R152, `(.L_x_2154) ;  /* 0x0000000098087348 */ /* 0x000fea0003c00000 */
[----:B------:R0:W1:Y:S02]  /*79e0*/  SHFL.IDX P2, R153, R151, R87, R86 ;  /* 0x0000005797997389 */ /* 0x0000640000040056 */
[----:B01----:R-:W-:Y:S05]  /*79f0*/  ENDCOLLECTIVE ;  /* 0x000000000000791b */ /* 0x003fea0003800000 */
.L_x_2154:
        /* <DEDUP_REMOVED lines=10> */
.L_x_2155:
[----:B------:R-:W-:Y:S02]  /*7aa0*/  MOV R162, R153 ;  /* 0x0000009900a27202 */ /* 0x000fe40000000f00 */
[----:B------:R-:W-:-:S07]  /*7ab0*/  MOV R153, R163 ;  /* 0x000000a300997202 */ /* 0x000fce0000000f00 */
[----:B------:R-:W-:Y:S05]  /*7ac0*/  WARPSYNC.COLLECTIVE R152, `(.L_x_2156) ;  /* 0x0000000098087348 */ /* 0x000fea0003c00000 */
[----:B------:R0:W1:Y:S02]  /*7ad0*/  SHFL.DOWN P2, R153, R153, R86, R87 ;  /* 0x0800005699997389 */ /* 0x0000640000040057 */
[----:B01----:R-:W-:Y:S05]  /*7ae0*/  ENDCOLLECTIVE ;  /* 0x000000000000791b */ /* 0x003fea0003800000 */
.L_x_2156:
[----:B------:R-:W-:Y:S01]  /*7af0*/  HFMA2 R87, -RZ, RZ, 0, 0 ;  /* 0x00000000ff577431 */ /* 0x000fe200000001ff */
[----:B------:R-:W-:Y:S02]  /*7b00*/  MOV R86, 0x1f ;  /* 0x0000001f00567802 */ /* 0x000fe40000000f00 */
[----:B------:R-:W-:-:S07]  /*7b10*/  MOV R163, R153 ;  /* 0x0000009900a37202 */ /* 0x000fce0000000f00 */
[----:B------:R-:W-:Y:S05]  /*7b20*/  WARPSYNC.COLLECTIVE R152, `(.L_x_2157) ;  /* 0x0000000098087348 */ /* 0x000fea0003c00000 */
[----:B------:R0:W1:Y:S02]  /*7b30*/  SHFL.IDX P2, R153, R151, R87, R86 ;  /* 0x0000005797997389 */ /* 0x0000640000040056 */
[----:B01----:R-:W-:Y:S05]  /*7b40*/  ENDCOLLECTIVE ;  /* 0x000000000000791b */ /* 0x003fea0003800000 */
.L_x_2157:
[----:B------:R-:W-:Y:S02]  /*7b50*/  MOV R151, R41 ;  /* 0x0000002900977202 */ /* 0x000fe40000000f00 */
[----:B------:R-:W-:-:S07]  /*7b60*/  MOV R40, R153 ;  /* 0x0000009900287202 */ /* 0x000fce0000000f00 */
[----:B------:R-:W-:Y:S05]  /*7b70*/  WARPSYNC.COLLECTIVE R152, `(.L_x_2158) ;  /* 0x0000000098087348 */ /* 0x000fea0003c00000 */
[----:B------:R0:W1:Y:S02]  /*7b80*/  SHFL.IDX P2, R153, R151, R87, R86 ;  /* 0x0000005797997389 */ /* 0x0000640000040056 */
[----:B01----:R-:W-:Y:S05]  /*7b90*/  ENDCOLLECTIVE ;  /* 0x000000000000791b */ /* 0x003fea0003800000 */
.L_x_2158:
[----:B------:R-:W-:Y:S02]  /*7ba0*/  MOV R41, R153 ;  /* 0x0000009900297202 */ /* 0x000fe40000000f00 */
[----:B------:R-:W-:Y:S01]  /*7bb0*/  ISETP.NE.AND P2, PT, R83, 0x1f, PT ;  /* 0x0000001f5300780c */ /* 0x000fe20003f45270 */
[----:B------:R-:W-:-:S12]  /*7bc0*/  BRA `(.L_x_2159) ;  /* 0xffffffc4003c7947 */ /* 0x000fd8000383ffff */
.L_x_2160:
        /* <DEDUP_REMOVED lines=11> */
.L_x_10429:


//--------------------- .text._Z25selective_scan_bwd_kernelI32Selective_Scan_bwd_kernel_traitsILi128ELi16ELb1ELb0ELb1ELb1ELb0EN3c104HalfEfEEv12SSMParamsBwd --------------------------
	.section	.text._Z25selective_scan_bwd_kernelI32Selective_Scan_bwd_kernel_traitsILi128ELi16ELb1ELb0ELb1ELb1ELb0EN3c104HalfEfEEv12SSMParamsBwd,"ax",@progbits
	.align	128
        .global         _Z25selective_scan_bwd_kernelI32Selective_Scan_bwd_kernel_traitsILi128ELi16ELb1ELb0ELb1ELb1ELb0EN3c104HalfEfEEv12SSMParamsBwd
        .type           _Z25selective_scan_bwd_kernelI32Selective_Scan_bwd_kernel_traitsILi128ELi16ELb1ELb0ELb1ELb1ELb0EN3c104HalfEfEEv12SSMParamsBwd,@function
        .size           _Z25selective_scan_bwd_kernelI32Selective_Scan_bwd_kernel_traitsILi128ELi16ELb1ELb0ELb1ELb1ELb0EN3c104HalfEfEEv12SSMParamsBwd,(.L_x_10430 - _Z25selective_scan_bwd_kernelI32Selective_Scan_bwd_kernel_traitsILi128ELi16ELb1ELb0ELb1ELb1ELb0EN3c104HalfEfEEv12SSMParamsBwd)
        .other          _Z25selective_scan_bwd_kernelI32Selective_Scan_bwd_kernel_traitsILi128ELi16ELb1ELb0ELb1ELb1ELb0EN3c104HalfEfEEv12SSMParamsBwd,@"STO_CUDA_ENTRY STV_DEFAULT"
_Z25selective_scan_bwd_kernelI32Selective_Scan_bwd_kernel_traitsILi128ELi16ELb1ELb0ELb1ELb1ELb0EN3c104HalfEfEEv12SSMParamsBwd:
.text._Z25selective_scan_bwd_kernelI32Selective_Scan_bwd_kernel_traitsILi128ELi16ELb1ELb0ELb1ELb1ELb0EN3c104HalfEfEEv12SSMParamsBwd:
        /* <DEDUP_REMOVED lines=26> */
[----:B---3--:R3:W3:Y:S04]  /*01a0*/  @P0 LDG.E R3, desc[UR32][R2.64] ;  /* 0x0000002002030981 */ /* 0x0086e8000c1e1900 */
[----:B------:R-:W3:Y:S01]  /*01b0*/  @P1 LDG.E R4, desc[UR32][R4.64] ;  /* 0x0000002004041981 */ /* 0x000ee2000c1e1900 */
        /* <DEDUP_REMOVED lines=29> */
[----:B--2---:R-:W-:Y:S01]  /*0390*/  UISETP.NE.U32.AND UP0, UPT, UR26, URZ, UPT ;  /* 0x000000ff1a00728c */ /* 0x004fe2000bf05070 */
[----:B---3--:R-:W-:Y:S02]  /*03a0*/  IADD3 R2, PT, PT, R0, 0xffffffe, RZ ;  /* 0x0ffffffe00027810 */ /* 0x008fe40007ffe0ff */
[----:B------:R-:W-:Y:S01]  /*03b0*/  MOV R0, UR8 ;  /* 0x0000000800007c02 */ /* 0x000fe20008000f00 */
[----:B------:R-:W-:Y:S01]  /*03c0*/  UISETP.NE.AND.EX UP0, UPT, UR27, URZ, UPT, UP0 ;  /* 0x000000ff1b00728c */ /* 0x000fe2000bf05300 */
[----:B------:R-:W2:Y:S02]  /*03d0*/  LDCU.64 UR26, c[0x0][0x3e8] ;  /* 0x00007d00ff1a77ac */ /* 0x000ea40008000a00 */
[----:B------:R-:W3:Y:S01]  /*03e0*/  F2I.FTZ.U32.TRUNC.NTZ R2, R2 ;  /* 0x0000000200027305 */ /* 0x000ee2000021f000 */
[----:B------:R-:W-:-:S04]  /*03f0*/  IABS R0, R0 ;  /* 0x0000000000007213 */ /* 0x000fc80000000000 */
[----:B------:R-:W-:-:S03]  /*0400*/  R2UR UR24, R0 ;  /* 0x00000000001872ca */ /* 0x000fc600000e0000 */
[----:B------:R-:W5:Y:S01]  /*0410*/  @UP0 LDCU.64 UR30, c[0x0][0x480] ;  /* 0x00009000ff1e07ac */ /* 0x000f620008000a00 */
[----:B---3--:R-:W-:-:S13]  /*0420*/  R2UR UR5, R2 ;  /* 0x00000000020572ca */ /* 0x008fda00000e0000 */
[----:B------:R-:W-:-:S04]  /*0430*/  UIADD3 UR23, UPT, UPT, URZ, -UR5, URZ ;  /* 0x80000005ff177290 */ /* 0x000fc8000fffe0ff */
[----:B------:R-:W-:-:S04]  /*0440*/  UIMAD UR23, UR23, UR29, URZ ;  /* 0x0000001d171772a4 */ /* 0x000fc8000f8e02ff */
[----:B------:R-:W-:-:S04]  /*0450*/  UIMAD.WIDE.U32 UR4, UR5, UR23, UR4 ;  /* 0x00000017050472a5 */ /* 0x000fc8000f8e0004 */
[----:B------:R-:W-:-:S03]  /*0460*/  UIMAD.WIDE.U32 UR4, UR5, UR24, URZ ;  /* 0x00000018050472a5 */ /* 0x000fc6000f8e00ff */
[----:B------:R-:W3:Y:S04]  /*0470*/  LDCU.64 UR22, c[0x0][0x4a0] ;  /* 0x00009400ff1677ac */ /* 0x000ee80008000a00 */
[----:B------:R-:W-:Y:S01]  /*0480*/  UMOV UR9, UR5 ;  /* 0x0000000500097c82 */ /* 0x000fe20008000000 */
[----:B-1----:R-:W-:Y:S02]  /*0490*/  UIMAD.WIDE.U32 UR4, UR10, UR18, URZ ;  /* 0x000000120a0472a5 */ /* 0x002fe4000f8e00ff */
[----:B------:R-:W-:Y:S02]  /*04a0*/  UIADD3 UR21, UPT, UPT, -UR9, URZ, URZ ;  /* 0x000000ff09157290 */ /* 0x000fe4000fffe1ff */
[----:B------:R-:W-:Y:S02]  /*04b0*/  UIMAD UR5, UR10, UR19, UR5 ;  /* 0x000000130a0572a4 */ /* 0x000fe4000f8e0205 */
[----:B------:R-:W-:-:S02]  /*04c0*/  UIMAD UR21, UR29, UR21, UR24 ;  /* 0x000000151d1572a4 */ /* 0x000fc4000f8e0218 */
[----:B----4-:R-:W-:Y:S02]  /*04d0*/  UIMAD.WIDE.U32 UR18, UR10, UR6, URZ ;  /* 0x000000060a1272a5 */ /* 0x010fe4000f8e00ff */
[----:B------:R-:W-:Y:S02]  /*04e0*/  UISETP.GT.U32.AND UP2, UPT, UR29, UR21, UPT ;  /* 0x000000151d00728c */ /* 0x000fe4000bf44070 */
[----:B------:R-:W-:Y:S02]  /*04f0*/  UIMAD UR19, UR10, UR7, UR19 ;  /* 0x000000070a1372a4 */ /* 0x000fe4000f8e0213 */
[----:B---3--:R-:W-:Y:S01]  /*0500*/  UIMAD.WIDE.U32 UR12, UR8, UR22, UR4 ;  /* 0x00000016080c72a5 */ /* 0x008fe2000f8e0004 */
[----:B------:R-:W1:Y:S03]  /*0510*/  LDCU.64 UR6, c[0x0][0x528] ;  /* 0x0000a500ff0677ac */ /* 0x000e660008000a00 */
[----:B------:R-:W-:-:S03]  /*0520*/  UIMAD UR24, UR8, UR23, UR13 ;  /* 0x00000017081872a4 */ /* 0x000fc6000f8e020d */
[----:B------:R-:W-:Y:S02]  /*0530*/  @!UP2 UIADD3 UR21, UPT, UPT, UR21, -UR29, URZ ;  /* 0x8000001d1515a290 */ /* 0x000fe4000fffe0ff */
[----:B------:R-:W-:Y:S02]  /*0540*/  ULOP3.LUT UR13, UR8, UR28, URZ, 0x3c, !UPT ;  /* 0x0000001c080d7292 */ /* 0x000fe4000f8e3cff */
[----:B------:R-:W-:Y:S02]  /*0550*/  UISETP.GE.U32.AND UP1, UPT, UR21, UR29, UPT ;  /* 0x0000001d1500728c */ /* 0x000fe4000bf26070 */
[----:B------:R-:W-:Y:S02]  /*0560*/  @!UP2 UIADD3 UR9, UPT, UPT, UR9, 0x1, URZ ;  /* 0x000000010909a890 */ /* 0x000fe4000fffe0ff */
[----:B------:R-:W-:Y:S01]  /*0570*/  UISETP.GE.AND UP2, UPT, UR13, URZ, UPT ;  /* 0x000000ff0d00728c */ /* 0x000fe2000bf46270 */
[----:B------:R-:W3:Y:S04]  /*0580*/  LDCU.64 UR4, c[0x0][0x450] ;  /* 0x00008a00ff0477ac */ /* 0x000ee80008000a00 */
[----:B------:R-:W4:Y:S02]  /*0590*/  @UP0 LDCU UR13, c[0x0][0x384] ;  /* 0x00007080ff0d07ac */ /* 0x000f240008000800 */
[----:B------:R-:W-:-:S02]  /*05a0*/  @UP1 UIADD3 UR9, UPT, UPT, UR9, 0x1, URZ ;  /* 0x0000000109091890 */ /* 0x000fc4000fffe0ff */
[----:B------:R-:W-:Y:S02]  /*05b0*/  UISETP.NE.AND UP1, UPT, UR28, URZ, UPT ;  /* 0x000000ff1c00728c */ /* 0x000fe4000bf25270 */
[----:B------:R-:W-:Y:S02]  /*05c0*/  @!UP2 UIADD3 UR9, UPT, UPT, -UR9, URZ, URZ ;  /* 0x000000ff0909a290 */ /* 0x000fe4000fffe1ff */
[----:B------:R-:W-:-:S04]  /*05d0*/  UIADD3 UR12, UP2, UPT, UR17, UR12, URZ ;  /* 0x0000000c110c7290 */ /* 0x000fc8000ff5e0ff */
[----:B------:R-:W-:-:S03]  /*05e0*/  UIADD3.X UR24, UPT, UPT, UR11, UR24, URZ, UP2, !UPT ;  /* 0x000000180b187290 */ /* 0x000fc600097fe4ff */
[----:B------:R-:W-:Y:S02]  /*05f0*/  @!UP1 ULOP3.LUT UR9, URZ, UR28, URZ, 0x33, !UPT ;  /* 0x0000001cff099292 */ /* 0x000fe4000f8e33ff */
[----:B-1----:R-:W-:Y:S02]  /*0600*/  ULEA UR23, UP1, UR12, UR6, 0x1 ;  /* 0x000000060c177291 */ /* 0x002fe4000f8208ff */
[----:B------:R-:W-:Y:S01]  /*0610*/  USHF.R.S32.HI UR6, URZ, 0x1f, UR9 ;  /* 0x0000001fff067899 */ /* 0x000fe20008011409 */
[----:B------:R-:W1:Y:S03]  /*0620*/  @UP0 LDCU UR28, c[0x0][0x38c] ;  /* 0x00007180ff1c07ac */ /* 0x000e660008000800 */
[----:B--2---:R-:W-:Y:S02]  /*0630*/  UIMAD UR6, UR6, UR26, URZ ;  /* 0x0000001a060672a4 */ /* 0x004fe4000f8e02ff */
[----:B------:R-:W-:-:S02]  /*0640*/  ULEA.HI.X UR24, UR12, UR7, UR24, 0x1, UP1 ;  /* 0x000000070c187291 */ /* 0x000fc400088f0c18 */
[----:B------:R-:W-:Y:S02]  /*0650*/  UIMAD.WIDE.U32 UR18, UR9, UR26, UR18 ;  /* 0x0000001a091272a5 */ /* 0x000fe4000f8e0012 */
[----:B------:R-:W-:Y:S02]  /*0660*/  UIMAD UR12, UR9, UR27, UR6 ;  /* 0x0000001b090c72a4 */ /* 0x000fe4000f8e0206 */
[----:B----4-:R-:W-:Y:S02]  /*0670*/  @UP0 UIMAD UR10, UR10, UR13, UR8 ;  /* 0x0000000d0a0a02a4 */ /* 0x010fe4000f8e0208 */
[----:B------:R-:W-:Y:S02]  /*0680*/  UIADD3 UR17, UP1, UPT, UR17, UR18, URZ ;  /* 0x0000001211117290 */ /* 0x000fe4000ff3e0ff */
[----:B------:R-:W-:Y:S02]  /*0690*/  UIADD3 UR12, UPT, UPT, UR19, UR12, URZ ;  /* 0x0000000c130c7290 */ /* 0x000fe4000fffe0ff */
[----:B------:R-:W-:-:S02]  /*06a0*/  @UP0 UIMAD UR10, UR10, UR25, URZ ;  /* 0x000000190a0a02a4 */ /* 0x000fc4000f8e02ff */
[----:B---3--:R-:W-:Y:S02]  /*06b0*/  ULEA UR22, UP2, UR17, UR4, 0x1 ;  /* 0x0000000411167291 */ /* 0x008fe4000f8408ff */
[----:B------:R-:W-:Y:S02]  /*06c0*/  UIADD3.X UR21, UPT, UPT, UR11, UR12, URZ, UP1, !UPT ;  /* 0x0000000c0b157290 */ /* 0x000fe40008ffe4ff */
[----:B-1----:R-:W-:Y:S02]  /*06d0*/  @UP0 UIMAD UR10, UR10, UR28, URZ ;  /* 0x0000001c0a0a02a4 */ /* 0x002fe4000f8e02ff */
[----:B------:R-:W-:Y:S01]  /*06e0*/  ULEA.HI.X UR21, UR17, UR5, UR21, 0x1, UP2 ;  /* 0x0000000511157291 */ /* 0x000fe200090f0c15 */
[----:B------:R-:W-:Y:S02]  /*06f0*/  UMOV UR4, URZ ;  /* 0x000000ff00047c82 */ /* 0x000fe40008000000 */
[----:B------:R-:W-:Y:S01]  /*0700*/  UMOV UR5, URZ ;  /* 0x000000ff00057c82 */ /* 0x000fe20008000000 */
[----:B-----5:R-:W-:-:S02]  /*0710*/  @UP0 UIMAD.WIDE UR4, UR10, 0x8, UR30 ;  /* 0x000000080a0408a5 */ /* 0x020fc4000f8e021e */
        /* <DEDUP_REMOVED lines=8> */
[----:B------:R-:W-:Y:S01]  /*07a0*/  UMOV UR19, UR23 ;  /* 0x0000001700137c82 */ /* 0x000fe20008000000 */
[----:B------:R-:W-:Y:S01]  /*07b0*/  UMOV UR23, 0x400 ;  /* 0x0000040000177882 */ /* 0x000fe20000000000 */
[----:B------:R2:W-:Y:S01]  /*07c0*/  STL [R1+0x8], RZ ;  /* 0x000008ff01007387 */ /* 0x0005e20000100800 */
[----:B------:R-:W-:Y:S01]  /*07d0*/  UMOV UR18, UR20 ;  /* 0x0000001400127c82 */ /* 0x000fe20008000000 */
[----:B------:R-:W3:Y:S02]  /*07e0*/  LDCU UR12, c[0x0][0x394] ;  /* 0x00007280ff0c77ac */ /* 0x000ee40008000800 */
[----:B------:R2:W-:Y:S01]  /*07f0*/  STL [R1+0xc], RZ ;  /* 0x00000cff01007387 */ /* 0x0005e20000100800 */
[----:B------:R-:W-:Y:S01]  /*0800*/  UMOV UR13, UR16 ;  /* 0x00000010000d7c82 */ /* 0x000fe20008000000 */
[----:B------:R-:W-:Y:S01]  /*0810*/  UMOV UR10, UR14 ;  /* 0x0000000e000a7c82 */ /* 0x000fe20008000000 */
[----:B------:R-:W-:Y:S01]  /*0820*/  UMOV UR11, UR15 ;  /* 0x0000000f000b7c82 */ /* 0x000fe20008000000 */
[----:B------:R-:W-:Y:S01]  /*0830*/  UMOV UR20, UR24 ;  /* 0x0000001800147c82 */ /* 0x000fe20008000000 */
[----:B-1----:R-:W-:Y:S01]  /*0840*/  ULEA UR23, UR8, UR23, 0x18 ;  /* 0x0000001708177291 */ /* 0x002fe2000f8ec0ff */
[----:B0-----:R-:W-:-:S02]  /*0850*/  SHF.L.U32 R27, R78, 0x1, RZ ;  /* 0x000000014e1b7819 */ /* 0x001fc400000006ff */
[----:B------:R-:W-:Y:S02]  /*0860*/  LOP3.LUT R40, R78, 0x1f, RZ, 0xc0, !PT ;  /* 0x0000001f4e287812 */ /* 0x000fe400078ec0ff */
[----:B------:R-:W-:-:S04]  /*0870*/  LOP3.LUT R27, R27, 0x7c0, RZ, 0xc0, !PT ;  /* 0x000007c01b1b7812 */ /* 0x000fc800078ec0ff */
[----:B--23--:R-:W-:-:S07]  /*0880*/  LOP3.LUT R0, R27, R40, RZ, 0xfc, !PT ;  /* 0x000000281b007212 */ /* 0x00cfce00078efcff */
.L_x_2240:
[----:B------:R-:W-:Y:S01]  /*0890*/  BAR.SYNC.DEFER_BLOCKING 0x0 ;  /* 0x0000000000007b1d */ /* 0x000fe20000010000 */
[----:B------:R-:W-:Y:S02]  /*08a0*/  MOV R2, UR13 ;  /* 0x0000000d00027c02 */ /* 0x000fe40008000f00 */
        /* <DEDUP_REMOVED lines=27> */
[----:B------:R-:W4:Y:S04]  /*0a60*/  LDG.E.128 R36, desc[UR32][R2.64] ;  /* 0x0000002002247981 */ /* 0x000f28000c1e1d00 */
[----:B------:R-:W5:Y:S01]  /*0a70*/  LDG.E.128 R44, desc[UR32][R2.64+0x200] ;  /* 0x00020020022c7981 */ /* 0x000f62000c1e1d00 */
[----:B------:R-:W-:Y:S01]  /*0a80*/  BSSY.RECONVERGENT B0, `(.L_x_2162) ;  /* 0x0000043000007945 */ /* 0x000fe20003800200 */
[----:B0-----:R-:W-:-:S02]  /*0a90*/  HADD2.F32 R75, -RZ, R16.H0_H0 ;  /* 0x20000010ff4b7230 */ /* 0x001fc40000004100 */
[----:B-1----:R-:W-:Y:S02]  /*0aa0*/  HADD2.F32 R69, -RZ, R20.H0_H0 ;  /* 0x20000014ff457230 */ /* 0x002fe40000004100 */
[--C-:B------:R-:W-:Y:S02]  /*0ab0*/  HADD2.F32 R67, -RZ, R21.reuse.H0_H0 ;  /* 0x20000015ff437230 */ /* 0x100fe40000004100 */
[----:B------:R-:W-:Y:S02]  /*0ac0*/  HADD2.F32 R65, -RZ, R22.H0_H0 ;  /* 0x20000016ff417230 */ /* 0x000fe40000004100 */
[----:B------:R-:W-:Y:S01]  /*0ad0*/  FADD.FTZ R69, R69, UR6 ;  /* 0x0000000645457e21 */ /* 0x000fe20008010000 */
[----:B------:R-:W-:Y:S02]  /*0ae0*/  HADD2.F32 R20, -RZ, R20.H1_H1 ;  /* 0x30000014ff147230 */ /* 0x000fe40000004100 */
[----:B------:R-:W-:Y:S01]  /*0af0*/  FADD.FTZ R67, R67, UR6 ;  /* 0x0000000643437e21 */ /* 0x000fe20008010000 */
[----:B------:R-:W-:-:S02]  /*0b00*/  HADD2.F32 R21, -RZ, R21.H1_H1 ;  /* 0x30000015ff157230 */ /* 0x000fc40000004100 */
[----:B------:R-:W-:Y:S01]  /*0b10*/  FADD.FTZ R65, R65, UR6 ;  /* 0x0000000641417e21 */ /* 0x000fe20008010000 */
[----:B------:R-:W-:Y:S01]  /*0b20*/  FSETP.GTU.FTZ.AND P0, PT, R69, 20, PT ;  /* 0x41a000004500780b */ /* 0x000fe20003f1c000 */
[----:B------:R-:W-:Y:S02]  /*0b30*/  HADD2.F32 R22, -RZ, R22.H1_H1 ;  /* 0x30000016ff167230 */ /* 0x000fe40000004100 */
[----:B------:R-:W-:Y:S01]  /*0b40*/  FADD.FTZ R68, R20, UR6 ;  /* 0x0000000614447e21 */ /* 0x000fe20008010000 */
[----:B------:R-:W-:Y:S01]  /*0b50*/  FADD.FTZ R66, R21, UR6 ;  /* 0x0000000615427e21 */ /* 0x000fe20008010000 */
[----:B------:R-:W-:Y:S01]  /*0b60*/  HADD2.F32 R60, -RZ, R23.H0_H0 ;  /* 0x20000017ff3c7230 */ /* 0x000fe20000004100 */
[----:B------:R-:W-:Y:S01]  /*0b70*/  FSETP.GTU.FTZ.AND P2, PT, R67, 20, PT ;  /* 0x41a000004300780b */ /* 0x000fe20003f5c000 */
[----:B------:R-:W-:Y:S01]  /*0b80*/  FADD.FTZ R64, R22, UR6 ;  /* 0x0000000616407e21 */ /* 0x000fe20008010000 */
[----:B------:R-:W-:Y:S01]  /*0b90*/  HADD2.F32 R74, -RZ, R16.H1_H1 ;  /* 0x30000010ff4a7230 */ /* 0x000fe20000004100 */
[----:B------:R-:W-:Y:S01]  /*0ba0*/  FSETP.GTU.FTZ.AND P1, PT, R68, 20, PT ;  /* 0x41a000004400780b */ /* 0x000fe20003f3c000 */
[--C-:B------:R-:W-:Y:S01]  /*0bb0*/  HADD2.F32 R73, -RZ, R17.reuse.H0_H0 ;  /* 0x20000011ff497230 */ /* 0x100fe20000004100 */
[----:B------:R-:W-:Y:S01]  /*0bc0*/  FSETP.GTU.FTZ.AND P3, PT, R66, 20, PT ;  /* 0x41a000004200780b */ /* 0x000fe20003f7c000 */
[----:B------:R-:W-:Y:S01]  /*0bd0*/  HADD2.F32 R72, -RZ, R17.H1_H1 ;  /* 0x30000011ff487230 */ /* 0x000fe20000004100 */
[----:B------:R-:W-:Y:S01]  /*0be0*/  FSETP.GTU.FTZ.AND P4, PT, R65, 20, PT ;  /* 0x41a000004100780b */ /* 0x000fe20003f9c000 */
[--C-:B------:R-:W-:Y:S01]  /*0bf0*/  HADD2.F32 R71, -RZ, R18.reuse.H0_H0 ;  /* 0x20000012ff477230 */ /* 0x100fe20000004100 */
[----:B------:R-:W-:Y:S01]  /*0c00*/  FSETP.GTU.FTZ.AND P5, PT, R64, 20, PT ;  /* 0x41a000004000780b */ /* 0x000fe20003fbc000 */
[----:B------:R-:W-:-:S02]  /*0c10*/  HADD2.F32 R70, -RZ, R18.H1_H1 ;  /* 0x30000012ff467230 */ /* 0x000fc40000004100 */
[----:B------:R-:W-:Y:S01]  /*0c20*/  FADD.FTZ R60, R60, UR6 ;  /* 0x000000063c3c7e21 */ /* 0x000fe20008010000 */
[--C-:B------:R-:W-:Y:S02]  /*0c30*/  HADD2.F32 R63, -RZ, R19.reuse.H0_H0 ;  /* 0x20000013ff3f7230 */ /* 0x100fe40000004100 */
[----:B------:R-:W-:Y:S02]  /*0c40*/  HADD2.F32 R62, -RZ, R19.H1_H1 ;  /* 0x30000013ff3e7230 */ /* 0x000fe40000004100 */
[----:B------:R-:W-:Y:S02]  /*0c50*/  HADD2.F32 R23, -RZ, R23.H1_H1 ;  /* 0x30000017ff177230 */ /* 0x000fe40000004100 */
[----:B------:R-:W-:Y:S01]  /*0c60*/  HADD2.F32 R61, -RZ, R8.H0_H0 ;  /* 0x20000008ff3d7230 */ /* 0x000fe20000004100 */
[----:B----4-:R2:W-:Y:S04]  /*0c70*/  STS.128 [R77], R36 ;  /* 0x000000244d007388 */ /* 0x0105e80000000c00 */
[----:B-----5:R2:W-:Y:S01]  /*0c80*/  STS.128 [R77+0x200], R44 ;  /* 0x0002002c4d007388 */ /* 0x0205e20000000c00 */
[----:B------:R-:W-:-:S03]  /*0c90*/  NOP ;  /* 0x0000000000007918 */ /* 0x000fc60000000000 */
[----:B------:R2:W0:Y:S04]  /*0ca0*/  LDS.128 R32, [R76] ;  /* 0x000000004c207984 */ /* 0x0004280000000c00 */
[----:B------:R2:W1:Y:S01]  /*0cb0*/  LDS.128 R4, [R76+0x10] ;  /* 0x000010004c047984 */ /* 0x0004620000000c00 */
[----:B---3--:R-:W-:Y:S05]  /*0cc0*/  @P0 BRA `(.L_x_2163) ;  /* 0x0000000000780947 */ /* 0x008fea0003800000 */
[----:B------:R-:W-:Y:S01]  /*0cd0*/  FMUL.FTZ R69, R69, 1.4426950216293334961 ;  /* 0x3fb8aa3b45457820 */ /* 0x000fe20000410000 */
[----:B------:R-:W-:Y:S02]  /*0ce0*/  MOV R16, 0x3e800000 ;  /* 0x3e80000000107802 */ /* 0x000fe40000000f00 */
[----:B------:R-:W-:Y:S01]  /*0cf0*/  MOV R17, 0x3d39bf78 ;  /* 0x3d39bf7800117802 */ /* 0x000fe20000000f00 */
        /* <DEDUP_REMOVED lines=27> */
.L_x_2163:
[----:B------:R-:W-:Y:S05]  /*0eb0*/  BSYNC.RECONVERGENT B0 ;  /* 0x0000000000007941 */ /* 0x000fea0003800200 */
.L_x_2162:
        /* <DEDUP_REMOVED lines=39> */
.L_x_2165:
[----:B------:R-:W-:Y:S05]  /*1130*/  BSYNC.RECONVERGENT B0 ;  /* 0x0000000000007941 */ /* 0x000fea0003800200 */
.L_x_2164:
[--C-:B------:R-:W-:Y:S01]  /*1140*/  HADD2.F32 R51, -RZ, R12.reuse.H0_H0 ;  /* 0x2000000cff337230 */ /* 0x100fe20000004100 */
[----:B------:R-:W-:Y:S01]  /*1150*/  BSSY.RECONVERGENT B0, `(.L_x_2166) ;  /* 0x0000026000007945 */ /* 0x000fe20003800200 */
[----:B------:R-:W-:Y:S01]  /*1160*/  FSETP.GTU.FTZ.AND P1, PT, R54, 20, PT ;  /* 0x41a000003600780b */ /* 0x000fe20003f3c000 */
[--C-:B------:R-:W-:Y:S02]  /*1170*/  HADD2.F32 R53, -RZ, R11.reuse.H0_H0 ;  /* 0x2000000bff357230 */ /* 0x100fe40000004100 */
        /* <DEDUP_REMOVED lines=35> */
.L_x_2167:
[----:B------:R-:W-:Y:S05]  /*13b0*/  BSYNC.RECONVERGENT B0 ;  /* 0x0000000000007941 */ /* 0x000fea0003800200 */
.L_x_2166:
[----:B------:R-:W-:Y:S01]  /*13c0*/  BSSY.RECONVERGENT B0, `(.L_x_2168) ;  /* 0x0000027000007945 */ /* 0x000fe20003800200 */
[--C-:B------:R-:W-:Y:S01]  /*13d0*/  HADD2.F32 R20, -RZ, R14.reuse.H0_H0 ;  /* 0x2000000eff147230 */ /* 0x100fe20000004100 */
[----:B------:R-:W-:Y:S01]  /*13e0*/  FSETP.GTU.FTZ.AND P2, PT, R51, 20, PT ;  /* 0x41a000003300780b */ /* 0x000fe20003f5c000 */
[----:B------:R-:W-:Y:S02]  /*13f0*/  HADD2.F32 R13, -RZ, R13.H1_H1 ;  /* 0x3000000dff0d7230 */ /* 0x000fe40000004100 */
[----:B------:R-:W-:Y:S01]  /*1400*/  FADD.FTZ R50, R50, UR6 ;  /* 0x0000000632327e21 */ /* 0x000fe20008010000 */
[----:B------:R-:W-:Y:S02]  /*1410*/  HADD2.F32 R14, -RZ, R14.H1_H1 ;  /* 0x3000000eff0e7230 */ /* 0x000fe40000004100 */
[--C-:B------:R-:W-:Y:S02]  /*1420*/  HADD2.F32 R12, -RZ, R15.reuse.H0_H0 ;  /* 0x2000000fff0c7230 */ /* 0x100fe40000004100 */
[----:B------:R-:W-:Y:S01]  /*1430*/  HADD2.F32 R8, -RZ, R15.H1_H1 ;  /* 0x3000000fff087230 */ /* 0x000fe20000004100 */
        /* <DEDUP_REMOVED lines=31> */
.L_x_2169:
[----:B------:R-:W-:Y:S05]  /*1630*/  BSYNC.RECONVERGENT B0 ;  /* 0x0000000000007941 */ /* 0x000fea0003800200 */
.L_x_2168:
[----:B------:R-:W-:Y:S01]  /*1640*/  BSSY.RECONVERGENT B0, `(.L_x_2170) ;  /* 0x000002a000007945 */ /* 0x000fe20003800200 */
[--C-:B0-2---:R-:W-:Y:S01]  /*1650*/  HADD2.F32 R38, -RZ, R34.reuse.H0_H0 ;  /* 0x20000022ff267230 */ /* 0x105fe20000004100 */
[----:B------:R-:W-:Y:S01]  /*1660*/  FSETP.GTU.FTZ.AND P3, PT, R50, 20, PT ;  /* 0x41a000003200780b */ /* 0x000fe20003f7c000 */
[----:B------:R-:W-:Y:S02]  /*1670*/  HADD2.F32 R37, -RZ, R34.H1_H1 ;  /* 0x30000022ff257230 */ /* 0x000fe40000004100 */
[----:B------:R-:W-:Y:S01]  /*1680*/  FADD.FTZ R34, R9, UR6 ;  /* 0x0000000609227e21 */ /* 0x000fe20008010000 */
[----:B------:R-:W-:Y:S02]  /*1690*/  HADD2.F32 R36, -RZ, R35.H0_H0 ;  /* 0x20000023ff247230 */ /* 0x000fe40000004100 */
[--C-:B------:R-:W-:Y:S02]  /*16a0*/  HADD2.F32 R0, -RZ, R32.reuse.H0_H0 ;  /* 0x20000020ff007230 */ /* 0x100fe40000004100 */
[----:B------:R-:W-:-:S02]  /*16b0*/  HADD2.F32 R49, -RZ, R32.H1_H1 ;  /* 0x30000020ff317230 */ /* 0x000fc40000004100 */
[--C-:B------:R-:W-:Y:S02]  /*16c0*/  HADD2.F32 R48, -RZ, R33.reuse.H0_H0 ;  /* 0x20000021ff307230 */ /* 0x100fe40000004100 */
[----:B------:R-:W-:Y:S02]  /*16d0*/  HADD2.F32 R39, -RZ, R33.H1_H1 ;  /* 0x30000021ff277230 */ /* 0x000fe40000004100 */
        /* <DEDUP_REMOVED lines=32> */
.L_x_2171:
[----:B------:R-:W-:Y:S05]  /*18e0*/  BSYNC.RECONVERGENT B0 ;  /* 0x0000000000007941 */ /* 0x000fea0003800200 */
.L_x_2170:
[----:B------:R-:W2:Y:S01]  /*18f0*/  LDL.LU R2, [R1+0xc] ;  /* 0x00000c0001027983 */ /* 0x000ea20000300800 */
[----:B------:R-:W-:Y:S01]  /*1900*/  BSSY.RECONVERGENT B0, `(.L_x_2172) ;  /* 0x000002c000007945 */ /* 0x000fe20003800200 */
[----:B------:R-:W-:Y:S02]  /*1910*/  HFMA2 R25, -RZ, RZ, 0, 0 ;  /* 0x00000000ff197431 */ /* 0x000fe400000001ff */
[--C-:B-1----:R-:W-:Y:S01]  /*1920*/  HADD2.F32 R29, -RZ, R6.reuse.H0_H0 ;  /* 0x20000006ff1d7230 */ /* 0x102fe20000004100 */
[----:B------:R-:W-:Y:S01]  /*1930*/  FSETP.GTU.FTZ.AND P4, PT, R34, 20, PT ;  /* 0x41a000002200780b */ /* 0x000fe20003f9c000 */
[----:B------:R-:W-:Y:S02]  /*1940*/  HADD2.F32 R28, -RZ, R6.H1_H1 ;  /* 0x30000006ff1c7230 */ /* 0x000fe40000004100 */
[----:B------:R-:W-:Y:S01]  /*1950*/  FADD.FTZ R24, R13, UR6 ;  /* 0x000000060d187e21 */ /* 0x000fe20008010000 */
[--C-:B------:R-:W-:Y:S02]  /*1960*/  HADD2.F32 R33, -RZ, R4.reuse.H0_H0 ;  /* 0x20000004ff217230 */ /* 0x100fe40000004100 */
[----:B------:R-:W-:-:S02]  /*1970*/  HADD2.F32 R32, -RZ, R4.H1_H1 ;  /* 0x30000004ff207230 */ /* 0x000fc40000004100 */
[--C-:B------:R-:W-:Y:S02]  /*1980*/  HADD2.F32 R31, -RZ, R5.reuse.H0_H0 ;  /* 0x20000005ff1f7230 */ /* 0x100fe40000004100 */
[----:B------:R-:W-:Y:S02]  /*1990*/  HADD2.F32 R30, -RZ, R5.H1_H1 ;  /* 0x30000005ff1e7230 */ /* 0x000fe40000004100 */
[--C-:B------:R-:W-:Y:S02]  /*19a0*/  HADD2.F32 R27, -RZ, R7.reuse.H0_H0 ;  /* 0x20000007ff1b7230 */ /* 0x100fe40000004100 */
[----:B------:R-:W-:Y:S02]  /*19b0*/  HADD2.F32 R26, -RZ, R7.H1_H1 ;  /* 0x30000007ff1a7230 */ /* 0x000fe40000004100 */
[----:B--2---:R-:W-:Y:S01]  /*19c0*/  FFMA.FTZ R6, R0, R75, R2 ;  /* 0x0000004b00067223 */ /* 0x004fe20000010002 */
        /* <DEDUP_REMOVED lines=31> */
.L_x_2173:
[----:B------:R-:W-:Y:S05]  /*1bc0*/  BSYNC.RECONVERGENT B0 ;  /* 0x0000000000007941 */ /* 0x000fea0003800200 */
.L_x_2172:
[----:B------:R-:W-:Y:S01]  /*1bd0*/  FFMA.FTZ R3, R49, R74, R6 ;  /* 0x0000004a31037223 */ /* 0x000fe20000010006 */
[----:B------:R-:W-:Y:S01]  /*1be0*/  BSSY.RECONVERGENT B0, `(.L_x_2174) ;  /* 0x0000025000007945 */ /* 0x000fe20003800200 */
[----:B------:R-:W-:Y:S02]  /*1bf0*/  FSETP.GTU.FTZ.AND P5, PT, R24, 20, PT ;  /* 0x41a000001800780b */ /* 0x000fe40003fbc000 */
[----:B------:R-:W-:Y:S02]  /*1c00*/  CS2R R22, SRZ ;  /* 0x0000000000167805 */ /* 0x000fe4000001ff00 */
[----:B------:R-:W-:Y:S01]  /*1c10*/  MOV R21, RZ ;  /* 0x000000ff00157202 */ /* 0x000fe20000000f00 */
[----:B------:R-:W-:Y:S01]  /*1c20*/  FADD.FTZ R20, R20, UR6 ;  /* 0x0000000614147e21 */ /* 0x000fe20008010000 */
        /* <DEDUP_REMOVED lines=32> */
.L_x_2175:
[----:B------:R-:W-:Y:S05]  /*1e30*/  BSYNC.RECONVERGENT B0 ;  /* 0x0000000000007941 */ /* 0x000fea0003800200 */
.L_x_2174:
[----:B------:R-:W-:Y:S01]  /*1e40*/  FFMA.FTZ R3, R39, R72, R6 ;  /* 0x0000004827037223 */ /* 0x000fe20000010006 */
[----:B------:R-:W-:Y:S01]  /*1e50*/  BSSY.RECONVERGENT B0, `(.L_x_2176) ;  /* 0x0000025000007945 */ /* 0x000fe20003800200 */
[----:B------:R-:W-:Y:S01]  /*1e60*/  HFMA2 R17, -RZ, RZ, 0, 0 ;  /* 0x00000000ff117431 */ /* 0x000fe200000001ff */
[----:B------:R-:W-:Y:S02]  /*1e70*/  FSETP.GTU.FTZ.AND P0, PT, R20, 20, PT ;  /* 0x41a000001400780b */ /* 0x000fe40003f1c000 */
[----:B------:R-:W-:Y:S01]  /*1e80*/  CS2R R18, SRZ ;  /* 0x0000000000127805 */ /* 0x000fe2000001ff00 */
        /* <DEDUP_REMOVED lines=33> */
.L_x_2177:
[----:B------:R-:W-:Y:S05]  /*20a0*/  BSYNC.RECONVERGENT B0 ;  /* 0x0000000000007941 */ /* 0x000fea0003800200 */
.L_x_2176:
        /* <DEDUP_REMOVED lines=38> */
.L_x_2179:
[----:B------:R-:W-:Y:S05]  /*2310*/  BSYNC.RECONVERGENT B0 ;  /* 0x0000000000007941 */ /* 0x000fea0003800200 */
.L_x_2178:
        /* <DEDUP_REMOVED lines=38> */
.L_x_2181:
[----:B------:R-:W-:Y:S05]  /*2580*/  BSYNC.RECONVERGENT B0 ;  /* 0x0000000000007941 */ /* 0x000fea0003800200 */
.L_x_2180:
[----:B------:R-:W-:Y:S01]  /*2590*/  FMUL.FTZ R4, R0, UR7 ;  /* 0x0000000700047c20 */ /* 0x000fe20008410000 */
[----:B------:R-:W-:Y:S01]  /*25a0*/  FFMA.FTZ R2, R32, R59, R5 ;  /* 0x0000003b20027223 */ /* 0x000fe20000010005 */
[----:B------:R-:W-:Y:S01]  /*25b0*/  BSSY.RECONVERGENT B0, `(.L_x_2182) ;  /* 0x0000025000007945 */ /* 0x000fe20003800200 */
[----:B------:R-:W-:Y:S02]  /*25c0*/  FSETP.GTU.FTZ.AND P3, PT, R8, 20, PT ;  /* 0x41a000000800780b */ /* 0x000fe40003f7c000 */
[----:B------:R-:W-:Y:S01]  /*25d0*/  CS2R R6, SRZ ;  /* 0x0000000000067805 */ /* 0x000fe2000001ff00 */
[----:B------:R0:W-:Y:S01]  /*25e0*/  STL [R1+0x4], R4 ;  /* 0x0000040401007387 */ /* 0x0001e20000100800 */
[----:B------:R-:W-:Y:S01]  /*25f0*/  MOV R5, RZ ;  /* 0x000000ff00057202 */ /* 0x000fe20000000f00 */
[----:B------:R-:W-:Y:S01]  /*2600*/  FFMA.FTZ R3, R31, R58, R2 ;  /* 0x0000003a1f037223 */ /* 0x000fe20000010002 */
[----:B------:R-:W-:Y:S07]  /*2610*/  @P4 BRA `(.L_x_2183) ;  /* 0x0000000000784947 */ /* 0x000fee0003800000 */
        /* <DEDUP_REMOVED lines=10> */
[-C--:B0-----:R-:W-:Y:S02]  /*26c0*/  IADD3 R4, PT, PT, R43, -R2.reuse, RZ ;  /* 0x800000022b047210 */ /* 0x081fe40007ffe0ff */
        /* <DEDUP_REMOVED lines=19> */
.L_x_2183:
[----:B------:R-:W-:Y:S05]  /*2800*/  BSYNC.RECONVERGENT B0 ;  /* 0x0000000000007941 */ /* 0x000fea0003800200 */
.L_x_2182:
[----:B------:R-:W-:Y:S04]  /*2810*/  BSSY.RECONVERGENT B0, `(.L_x_2184) ;  /* 0x0000020000007945 */ /* 0x000fe80003800200 */
        /* <DEDUP_REMOVED lines=31> */
.L_x_2185:
[----:B------:R-:W-:Y:S05]  /*2a10*/  BSYNC.RECONVERGENT B0 ;  /* 0x0000000000007941 */ /* 0x000fea0003800200 */
.L_x_2184:
        /* <DEDUP_REMOVED lines=32> */
.L_x_2187:
[----:B------:R-:W-:Y:S05]  /*2c20*/  BSYNC.RECONVERGENT B0 ;  /* 0x0000000000007941 */ /* 0x000fea0003800200 */
.L_x_2186:
        /* <DEDUP_REMOVED lines=32> */
.L_x_2189:
[----:B------:R-:W-:Y:S05]  /*2e30*/  BSYNC.RECONVERGENT B0 ;  /* 0x0000000000007941 */ /* 0x000fea0003800200 */
.L_x_2188:
        /* <DEDUP_REMOVED lines=32> */
.L_x_2191:
[----:B------:R-:W-:Y:S05]  /*3040*/  BSYNC.RECONVERGENT B0 ;  /* 0x0000000000007941 */ /* 0x000fea0003800200 */
.L_x_2190:
        /* <DEDUP_REMOVED lines=32> */
.L_x_2193:
[----:B------:R-:W-:Y:S05]  /*3250*/  BSYNC.RECONVERGENT B0 ;  /* 0x0000000000007941 */ /* 0x000fea0003800200 */
.L_x_2192:
[----:B------:R-:W-:Y:S01]  /*3260*/  FMUL.FTZ R2, R49, UR7 ;  /* 0x0000000731027c20 */ /* 0x000fe20008410000 */
[----:B------:R-:W1:Y:S01]  /*3270*/  LDCU UR8, c[0x0][0x38c] ;  /* 0x00007180ff0877ac */ /* 0x000e620008000800 */
[----:B------:R-:W-:Y:S01]  /*3280*/  FMUL.FTZ R165, R48, UR7 ;  /* 0x0000000730a57c20 */ /* 0x000fe20008410000 */
[----:B------:R-:W-:Y:S01]  /*3290*/  FMUL.FTZ R164, R39, UR7 ;  /* 0x0000000727a47c20 */ /* 0x000fe20008410000 */
[----:B------:R-:W-:Y:S01]  /*32a0*/  FMUL.FTZ R161, R38, UR7 ;  /* 0x0000000726a17c20 */ /* 0x000fe20008410000 */
[----:B------:R2:W-:Y:S01]  /*32b0*/  STL [R1], R2 ;  /* 0x0000000201007387 */ /* 0x0005e20000100800 */
        /* <DEDUP_REMOVED lines=8> */
[----:B0-----:R-:W-:Y:S01]  /*3340*/  FMUL.FTZ R4, R28, UR7 ;  /* 0x000000071c047c20 */ /* 0x001fe20008410000 */
[----:B--2---:R-:W-:-:S04]  /*3350*/  FFMA.FTZ R2, R30, R57, R3 ;  /* 0x000000391e027223 */ /* 0x004fc80000010003 */
[----:B------:R-:W-:Y:S01]  /*3360*/  FFMA.FTZ R3, R29, R56, R2 ;  /* 0x000000381d037223 */ /* 0x000fe20000010002 */
[----:B-1----:R-:W-:-:S03]  /*3370*/  UISETP.GE.AND UP0, UPT, UR8, 0x1, UPT ;  /* 0x000000010800788c */ /* 0x002fc6000bf06270 */
[----:B------:R-:W-:Y:S01]  /*3380*/  FFMA.FTZ R2, R28, R55, R3 ;  /* 0x000000371c027223 */ /* 0x000fe20000010003 */
[----:B------:R-:W-:-:S03]  /*3390*/  FMUL.FTZ R3, R27, UR7 ;  /* 0x000000071b037c20 */ /* 0x000fc60008410000 */
[----:B------:R-:W-:Y:S01]  /*33a0*/  FFMA.FTZ R41, R27, R53, R2 ;  /* 0x000000351b297223 */ /* 0x000fe20000010002 */
[----:B------:R-:W-:-:S03]  /*33b0*/  FMUL.FTZ R2, R26, UR7 ;  /* 0x000000071a027c20 */ /* 0x000fc60008410000 */
[----:B------:R-:W-:-:S05]  /*33c0*/  FFMA.FTZ R41, R26, R52, R41 ;  /* 0x000000341a297223 */ /* 0x000fca0000010029 */
[----:B------:R0:W-:Y:S01]  /*33d0*/  STL [R1+0xc], R41 ;  /* 0x00000c2901007387 */ /* 0x0001e20000100800 */
[----:B------:R-:W-:Y:S06]  /*33e0*/  BAR.SYNC.DEFER_BLOCKING 0x0 ;  /* 0x0000000000007b1d */ /* 0x000fec0000010000 */
[----:B------:R-:W-:Y:S05]  /*33f0*/  BRA.U !UP0, `(.L_x_2194) ;  /* 0x0000003908247547 */ /* 0x000fea000b800000 */
[----:B------:R-:W1:Y:S01]  /*3400*/  S2UR UR8, SR_CTAID.Y ;  /* 0x00000000000879c3 */ /* 0x000e620000002600 */
[----:B------:R-:W1:Y:S01]  /*3410*/  LDCU.64 UR24, c[0x0][0x3a0] ;  /* 0x00007400ff1877ac */ /* 0x000e620008000a00 */
[C---:B------:R-:W-:Y:S02]  /*3420*/  SHF.L.U32 R25, R78.reuse, 0x1, RZ ;  /* 0x000000014e197819 */ /* 0x040fe400000006ff */
[C---:B------:R-:W-:Y:S01]  /*3430*/  ISETP.NE.AND P0, PT, R78.reuse, RZ, PT ;  /* 0x000000ff4e00720c */ /* 0x040fe20003f05270 */
[----:B------:R-:W2:Y:S01]  /*3440*/  LDCU.64 UR26, c[0x0][0x3b8] ;  /* 0x00007700ff1a77ac */ /* 0x000ea20008000a00 */
[----:B0-----:R-:W-:Y:S01]  /*3450*/  LOP3.LUT R41, R25, 0x7c0, RZ, 0xc0, !PT ;  /* 0x000007c019297812 */ /* 0x001fe200078ec0ff */
[----:B------:R-:W-:Y:S01]  /*3460*/  HFMA2 R25, -RZ, RZ, 0, 0 ;  /* 0x00000000ff197431 */ /* 0x000fe200000001ff */
[----:B------:R-:W0:Y:S01]  /*3470*/  S2UR UR34, SR_CgaCtaId ;  /* 0x00000000002279c3 */ /* 0x000e220000008800 */
[----:B------:R-:W-:Y:S01]  /*3480*/  UISETP.NE.AND UP0, UPT, UR12, 0x1, UPT ;  /* 0x000000010c00788c */ /* 0x000fe2000bf05270 */
[----:B------:R-:W-:Y:S01]  /*3490*/  IADD3 R87, PT, PT, R78, 0x200, RZ ;  /* 0x000002004e577810 */ /* 0x000fe20007ffe0ff */
[----:B------:R-:W-:Y:S01]  /*34a0*/  UMOV UR23, 0x400 ;  /* 0x0000040000177882 */ /* 0x000fe20000000000 */
[----:B------:R-:W3:Y:S03]  /*34b0*/  LDCU UR48, c[0x0][0x394] ;  /* 0x00007280ff3077ac */ /* 0x000ee60008000800 */
[----:B------:R-:W-:Y:S01]  /*34c0*/  PLOP3.LUT P1, PT, PT, PT, UP0, 0x80, 0x8 ;  /* 0x000000000008781c */ /* 0x000fe20003f2f008 */
[----:B------:R-:W4:Y:S03]  /*34d0*/  LDCU UR49, c[0x0][0x38c] ;  /* 0x00007180ff3177ac */ /* 0x000f260008000800 */
[----:B------:R-:W-:Y:S01]  /*34e0*/  ISETP.EQ.AND P1, PT, R40, RZ, P1 ;  /* 0x000000ff2800720c */ /* 0x000fe20000f22270 */
[----:B------:R-:W0:Y:S01]  /*34f0*/  LDCU UR50, c[0x0][0x388] ;  /* 0x00007100ff3277ac */ /* 0x000e220008000800 */
[----:B------:R-:W-:Y:S01]  /*3500*/  LOP3.LUT R40, R41, 0x1f, R78, 0xf8, !PT ;  /* 0x0000001f29287812 */ /* 0x000fe200078ef84e */
[----:B-1----:R-:W-:-:S02]  /*3510*/  UIMAD.WIDE.U32 UR14, UR8, UR24, URZ ;  /* 0x00000018080e72a5 */ /* 0x002fc4000f8e00ff */
[----:B--2---:R-:W-:Y:S02]  /*3520*/  UIMAD.WIDE.U32 UR16, UR8, UR26, URZ ;  /* 0x0000001a081072a5 */ /* 0x004fe4000f8e00ff */
[----:B------:R-:W-:Y:S02]  /*3530*/  ULEA UR24, UR12, 0xffffff00, 0x8 ;  /* 0xffffff000c187891 */ /* 0x000fe4000f8e40ff */
[----:B------:R-:W-:Y:S02]  /*3540*/  UIMAD UR25, UR8, UR25, UR15 ;  /* 0x00000019081972a4 */ /* 0x000fe4000f8e020f */
[----:B------:R-:W-:Y:S01]  /*3550*/  UIMAD UR27, UR8, UR27, UR17 ;  /* 0x0000001b081b72a4 */ /* 0x000fe2000f8e0211 */
[----:B------:R-:W1:Y:S01]  /*3560*/  LDCU.64 UR36, c[0x0][0x3e0] ;  /* 0x00007c00ff2477ac */ /* 0x000e620008000a00 */
[----:B------:R-:W2:Y:S01]  /*3570*/  LDCU.64 UR38, c[0x0][0x3c0] ;  /* 0x00007800ff2677ac */ /* 0x000ea20008000a00 */
[----:B------:R-:W1:Y:S01]  /*3580*/  LDCU.64 UR40, c[0x0][0x3a8] ;  /* 0x00007500ff2877ac */ /* 0x000e620008000a00 */
[----:B------:R-:W1:Y:S01]  /*3590*/  LDCU.64 UR42, c[0x0][0x4e0] ;  /* 0x00009c00ff2a77ac */ /* 0x000e620008000a00 */
[----:B------:R-:W1:Y:S01]  /*35a0*/  LDCU.64 UR44, c[0x0][0x4f0] ;  /* 0x00009e00ff2c77ac */ /* 0x000e620008000a00 */
[----:B------:R-:W1:Y:S01]  /*35b0*/  LDCU.64 UR46, c[0x0][0x540] ;  /* 0x0000a800ff2e77ac */ /* 0x000e620008000a00 */
[----:B------:R-:W1:Y:S01]  /*35c0*/  LDCU.128 UR28, c[0x0][0x440] ;  /* 0x00008800ff1c77ac */ /* 0x000e620008000c00 */
[----:B------:R-:W-:-:S02]  /*35d0*/  ULOP3.LUT UR24, UR24, 0x100, URZ, 0xc0, !UPT ;  /* 0x0000010018187892 */ /* 0x000fc4000f8ec0ff */
[----:B0-----:R-:W-:Y:S01]  /*35e0*/  ULEA UR23, UR34, UR23, 0x18 ;  /* 0x0000001722177291 */ /* 0x001fe2000f8ec0ff */
[----:B---34-:R-:W-:-:S11]  /*35f0*/  UMOV UR8, URZ ;  /* 0x000000ff00087c82 */ /* 0x018fd60008000000 */
.L_x_2239:
[----:B------:R-:W-:Y:S01]  /*3600*/  UMOV UR34, UR14 ;  /* 0x0000000e00227c82 */ /* 0x000fe20008000000 */
[----:B------:R-:W-:Y:S02]  /*3610*/  UMOV UR35, UR25 ;  /* 0x0000001900237c82 */ /* 0x000fe40008000000 */
[----:B-1----:R-:W-:-:S04]  /*3620*/  UIMAD.WIDE.U32 UR34, UR8, UR40, UR34 ;  /* 0x00000028082272a5 */ /* 0x002fc8000f8e0022 */
        /* <DEDUP_REMOVED lines=8> */
[----:B------:R-:W3:Y:S01]  /*36b0*/  LDG.E R79, desc[UR32][R40.64] ;  /* 0x00000020284f7981 */ /* 0x000ee2000c1e1900 */
[----:B------:R-:W-:Y:S01]  /*36c0*/  ULEA UR35, UP0, UR34, UR22, 0x1 ;  /* 0x0000001622237291 */ /* 0x000fe2000f8008ff */
[----:B------:R-:W-:-:S03]  /*36d0*/  LOP3.LUT R42, R42, 0x7c0, RZ, 0xc0, !PT ;  /* 0x000007c02a2a7812 */ /* 0x000fc600078ec0ff */
[----:B------:R-:W-:Y:S01]  /*36e0*/  ULEA.HI.X UR34, UR34, UR21, UR26, 0x1, UP0 ;  /* 0x0000001522227291 */ /* 0x000fe200080f0c1a */
[----:B------:R-:W-:Y:S02]  /*36f0*/  LOP3.LUT R42, R42, 0x1f, R78, 0xf8, !PT ;  /* 0x0000001f2a2a7812 */ /* 0x000fe400078ef84e */
[----:B0-----:R-:W-:-:S03]  /*3700*/  MOV R44, UR35 ;  /* 0x00000023002c7c02 */ /* 0x001fc60008000f00 */
[----:B------:R-:W-:-:S03]  /*3710*/  MOV R45, UR34 ;  /* 0x00000022002d7c02 */ /* 0x000fc60008000f00 */
[----:B------:R-:W-:-:S05]  /*3720*/  IMAD.WIDE.U32 R44, R42, 0x10, R44 ;  /* 0x000000102a2c7825 */ /* 0x000fca00078e002c */
[----:B------:R-:W4:Y:S04]  /*3730*/  LDG.E.128 R40, desc[UR32][R44.64] ;  /* 0x000000202c287981 */ /* 0x000f28000c1e1d00 */
[----:B------:R-:W5:Y:S01]  /*3740*/  LDG.E.128 R44, desc[UR32][R44.64+0x200] ;  /* 0x000200202c2c7981 */ /* 0x000f62000c1e1d00 */
[----:B------:R-:W-:Y:S02]  /*3750*/  UMOV UR26, UR16 ;  /* 0x00000010001a7c82 */ /* 0x000fe40008000000 */
[----:B--2---:R-:W-:-:S04]  /*3760*/  UIMAD.WIDE.U32 UR34, UR8, UR38, UR26 ;  /* 0x00000026082272a5 */ /* 0x004fc8000f8e001a */
[----:B------:R-:W-:Y:S02]  /*3770*/  UIMAD UR26, UR8, UR39, UR35 ;  /* 0x00000027081a72a4 */ /* 0x000fe4000f8e0223 */
[----:B------:R-:W-:-:S04]  /*3780*/  ULEA UR35, UP0, UR34, UR30, 0x2 ;  /* 0x0000001e22237291 */ /* 0x000fc8000f8010ff */
[----:B------:R-:W-:Y:S02]  /*3790*/  ULEA.HI.X UR34, UR34, UR31, UR26, 0x2, UP0 ;  /* 0x0000001f22227291 */ /* 0x000fe400080f141a */
[----:B------:R-:W-:-:S04]  /*37a0*/  MOV R80, UR35 ;  /* 0x0000002300507c02 */ /* 0x000fc80008000f00 */
[----:B------:R-:W-:-:S05]  /*37b0*/  MOV R81, UR34 ;  /* 0x0000002200517c02 */ /* 0x000fca0008000f00 */
[----:B------:R0:W2:Y:S01]  /*37c0*/  LDG.E R98, desc[UR32][R80.64] ;  /* 0x0000002050627981 */ /* 0x0000a2000c1e1900 */
[----:B------:R-:W-:Y:S01]  /*37d0*/  UIADD3 UR26, UPT, UPT, UR24, UR8, URZ ;  /* 0x00000008181a7290 */ /* 0x000fe2000fffe0ff */
[----:B------:R-:W-:Y:S01]  /*37e0*/  ISETP.NE.AND P2, PT, R78, 0x7f, PT ;  /* 0x0000007f4e00780c */ /* 0x000fe20003f45270 */
[----:B------:R-:W-:Y:S01]  /*37f0*/  BSSY.RECONVERGENT B0, `(.L_x_2195) ;  /* 0x000004f000007945 */ /* 0x000fe20003800200 */
[----:B---3--:R-:W-:-:S04]  /*3800*/  FMUL.FTZ R93, R79, 1.4426950216293334961 ;  /* 0x3fb8aa3b4f5d7820 */ /* 0x008fc80000410000 */
[C---:B------:R-:W-:Y:S01]  /*3810*/  FMUL.FTZ R115, R93.reuse, R69 ;  /* 0x000000455d737220 */ /* 0x040fe20000410000 */
[C---:B------:R-:W-:Y:S01]  /*3820*/  FMUL.FTZ R86, R93.reuse, R66 ;  /* 0x000000425d567220 */ /* 0x040fe20000410000 */
[C---:B------:R-:W-:Y:S01]  /*3830*/  FMUL.FTZ R82, R93.reuse, R68 ;  /* 0x000000445d527220 */ /* 0x040fe20000410000 */
[C---:B------:R-:W-:Y:S01]  /*3840*/  FMUL.FTZ R83, R93.reuse, R67 ;  /* 0x000000435d537220 */ /* 0x040fe20000410000 */
[C---:B------:R-:W-:Y:S01]  /*3850*/  FMUL.FTZ R84, R93.reuse, R65 ;  /* 0x000000415d547220 */ /* 0x040fe20000410000 */
[----:B0-----:R0:W-:Y:S01]  /*3860*/  MUFU.EX2 R81, R86 ;  /* 0x0000005600517308 */ /* 0x0011e20000000800 */
[C---:B------:R-:W-:Y:S01]  /*3870*/  FMUL.FTZ R80, R93.reuse, R64 ;  /* 0x000000405d507220 */ /* 0x040fe20000410000 */
[C---:B------:R-:W-:Y:S01]  /*3880*/  FMUL.FTZ R85, R93.reuse, R60 ;  /* 0x0000003c5d557220 */ /* 0x040fe20000410000 */
[C---:B------:R-:W-:Y:S01]  /*3890*/  FMUL.FTZ R88, R93.reuse, R54 ;  /* 0x000000365d587220 */ /* 0x040fe20000410000 */
[C---:B------:R-:W-:Y:S01]  /*38a0*/  FMUL.FTZ R89, R93.reuse, R51 ;  /* 0x000000335d597220 */ /* 0x040fe20000410000 */
[C---:B------:R-:W-:Y:S01]  /*38b0*/  FMUL.FTZ R92, R93.reuse, R50 ;  /* 0x000000325d5c7220 */ /* 0x040fe20000410000 */
[C---:B------:R-:W-:Y:S01]  /*38c0*/  FMUL.FTZ R91, R93.reuse, R34 ;  /* 0x000000225d5b7220 */ /* 0x040fe20000410000 */
[C---:B------:R-:W-:Y:S01]  /*38d0*/  FMUL.FTZ R90, R93.reuse, R24 ;  /* 0x000000185d5a7220 */ /* 0x040fe20000410000 */
[----:B------:R-:W1:Y:S01]  /*38e0*/  MUFU.EX2 R115, R115 ;  /* 0x0000007300737308 */ /* 0x000e620000000800 */
[C---:B------:R-:W-:Y:S01]  /*38f0*/  FMUL.FTZ R97, R93.reuse, R20 ;  /* 0x000000145d617220 */ /* 0x040fe20000410000 */
[C---:B------:R-:W-:Y:S01]  /*3900*/  FMUL.FTZ R96, R93.reuse, R16 ;  /* 0x000000105d607220 */ /* 0x040fe20000410000 */
[C---:B------:R-:W-:Y:S01]  /*3910*/  FMUL.FTZ R95, R93.reuse, R12 ;  /* 0x0000000c5d5f7220 */ /* 0x040fe20000410000 */
[----:B----4-:R-:W-:Y:S01]  /*3920*/  STS.128 [R77], R40 ;  /* 0x000000284d007388 */ /* 0x010fe20000000c00 */
[----:B------:R-:W-:Y:S01]  /*3930*/  FMUL.FTZ R94, R93, R8 ;  /* 0x000000085d5e7220 */ /* 0x000fe20000410000 */
[----:B0-----:R-:W-:-:S02]  /*3940*/  MOV R86, UR26 ;  /* 0x0000001a00567c02 */ /* 0x001fc40008000f00 */
[----:B------:R-:W0:Y:S02]  /*3950*/  MUFU.EX2 R82, R82 ;  /* 0x0000005200527308 */ /* 0x000e240000000800 */
[----:B------:R-:W-:Y:S01]  /*3960*/  SEL R87, R86, R87, !P0 ;  /* 0x0000005756577207 */ /* 0x000fe20004000000 */
[----:B-----5:R-:W-:Y:S01]  /*3970*/  STS.128 [R77+0x200], R44 ;  /* 0x0002002c4d007388 */ /* 0x020fe20000000c00 */
[----:B------:R-:W-:-:S03]  /*3980*/  NOP ;  /* 0x0000000000007918 */ /* 0x000fc60000000000 */
[----:B------:R-:W3:Y:S01]  /*3990*/  LDS.128 R40, [R76] ;  /* 0x000000004c287984 */ /* 0x000ee20000000c00 */
[----:B------:R-:W4:Y:S01]  /*39a0*/  MUFU.EX2 R83, R83 ;  /* 0x0000005300537308 */ /* 0x000f220000000800 */
[----:B------:R-:W-:Y:S02]  /*39b0*/  LEA R86, R87, UR23, 0x2 ;  /* 0x0000001757567c11 */ /* 0x000fe4000f8e10ff */
[----:B------:R-:W5:Y:S04]  /*39c0*/  LDS.128 R44, [R76+0x10] ;  /* 0x000010004c2c7984 */ /* 0x000f680000000c00 */
[----:B-1----:R1:W-:Y:S01]  /*39d0*/  STS [R86+0x3be0], R115 ;  /* 0x003be07356007388 */ /* 0x0023e20000000800 */
[----:B------:R-:W0:Y:S08]  /*39e0*/  MUFU.EX2 R84, R84 ;  /* 0x0000005400547308 */ /* 0x000e300000000800 */
[----:B------:R-:W0:Y:S01]  /*39f0*/  MUFU.EX2 R80, R80 ;  /* 0x0000005000507308 */ /* 0x000e220000000800 */
[----:B--2---:R-:W-:-:S07]  /*3a00*/  R2UR UR35, R98 ;  /* 0x00000000622372ca */ /* 0x004fce00000e0000 */
[----:B------:R-:W2:Y:S08]  /*3a10*/  MUFU.EX2 R85, R85 ;  /* 0x0000005500557308 */ /* 0x000eb00000000800 */
[----:B------:R-:W0:Y:S01]  /*3a20*/  MUFU.EX2 R88, R88 ;  /* 0x0000005800587308 */ /* 0x000e220000000800 */
[----:B---3--:R-:W-:-:S07]  /*3a30*/  HADD2.F32 R93, -RZ, R40.H0_H0 ;  /* 0x20000028ff5d7230 */ /* 0x008fce0000004100 */
[----:B------:R-:W3:Y:S01]  /*3a40*/  MUFU.EX2 R89, R89 ;  /* 0x0000005900597308 */ /* 0x000ee20000000800 */
        /* <DEDUP_REMOVED lines=8> */
[--C-:B-----5:R-:W-:Y:S01]  /*3ad0*/  HADD2.F32 R104, -RZ, R44.reuse.H0_H0 ;  /* 0x2000002cff687230 */ /* 0x120fe20000004100 */
[----:B------:R-:W0:Y:S01]  /*3ae0*/  MUFU.EX2 R91, R91 ;  /* 0x0000005b005b7308 */ /* 0x000e220000000800 */
        /* <DEDUP_REMOVED lines=26> */
.L_x_2196:
[----:B------:R-:W1:Y:S01]  /*3c90*/  S2UR UR26, SR_CgaCtaId ;  /* 0x00000000001a79c3 */ /* 0x000e620000008800 */
[----:B------:R-:W-:Y:S02]  /*3ca0*/  UMOV UR23, 0x400 ;  /* 0x0000040000177882 */ /* 0x000fe40000000000 */
[----:B-1----:R-:W-:-:S06]  /*3cb0*/  ULEA UR23, UR26, UR23, 0x18 ;  /* 0x000000171a177291 */ /* 0x002fcc000f8ec0ff */
[----:B------:R-:W-:-:S06]  /*3cc0*/  LEA R113, R78, UR23, 0x2 ;  /* 0x000000174e717c11 */ /* 0x000fcc000f8e10ff */
[----:B------:R-:W1:Y:S02]  /*3cd0*/  LDS R113, [R113+0x43e4] ;  /* 0x0043e40071717984 */ /* 0x000e640000000800 */
.L_x_2197:
[----:B------:R-:W-:Y:S05]  /*3ce0*/  BSYNC.RECONVERGENT B0 ;  /* 0x0000000000007941 */ /* 0x000fea0003800200 */
.L_x_2195:
[----:B------:R-:W3:Y:S01]  /*3cf0*/  @P1 LDC R41, c[0x0][0x38c] ;  /* 0x0000e300ff291b82 */ /* 0x000ee20000000800 */
[----:B------:R-:W-:Y:S01]  /*3d00*/  MOV R40, UR12 ;  /* 0x0000000c00287c02 */ /* 0x000fe20008000f00 */
[----:B------:R-:W-:Y:S01]  /*3d10*/  FMUL.FTZ R116, R75, R69 ;  /* 0x000000454b747220 */ /* 0x000fe20000410000 */
[----:B------:R-:W-:Y:S01]  /*3d20*/  FMUL.FTZ R118, R74, R68 ;  /* 0x000000444a767220 */ /* 0x000fe20000410000 */
[----:B------:R-:W-:Y:S02]  /*3d30*/  MOV R43, 0x8 ;  /* 0x00000008002b7802 */ /* 0x000fe40000000f00 */
[----:B------:R-:W-:Y:S01]  /*3d40*/  @P1 IADD3 R40, PT, PT, R40, -0x2, RZ ;  /* 0xfffffffe28281810 */ /* 0x000fe20007ffe0ff */
[----:B0-----:R-:W-:Y:S01]  /*3d50*/  FMUL.FTZ R44, R115, R82 ;  /* 0x00000052732c7220 */ /* 0x001fe20000410000 */
[----:B------:R-:W-:Y:S01]  /*3d60*/  FMUL.FTZ R119, R73, R67 ;  /* 0x0000004349777220 */ /* 0x000fe20000410000 */
[----:B------:R-:W-:Y:S01]  /*3d70*/  FFMA.FTZ R46, R82, R116, R118 ;  /* 0x00000074522e7223 */ /* 0x000fe20000010076 */
[----:B------:R-:W-:Y:S01]  /*3d80*/  FMUL.FTZ R120, R72, R66 ;  /* 0x0000004248787220 */ /* 0x000fe20000410000 */
[----:B------:R-:W-:-:S02]  /*3d90*/  FMUL.FTZ R44, R83, R44 ;  /* 0x0000002c532c7220 */ /* 0x000fc40000410000 */
[----:B------:R-:W-:Y:S01]  /*3da0*/  FFMA.FTZ R46, R83, R46, R119 ;  /* 0x0000002e532e7223 */ /* 0x000fe20000010077 */
[----:B------:R-:W-:Y:S01]  /*3db0*/  FMUL.FTZ R121, R71, R65 ;  /* 0x0000004147797220 */ /* 0x000fe20000410000 */
[----:B------:R-:W-:Y:S01]  /*3dc0*/  FMUL.FTZ R45, R81, R44 ;  /* 0x0000002c512d7220 */ /* 0x000fe20000410000 */
[----:B---3--:R-:W-:Y:S02]  /*3dd0*/  @P1 IMAD R42, R40, R41, UR8 ;  /* 0x00000008282a1e24 */ /* 0x008fe4000f8e0229 */
[----:B------:R-:W-:Y:S01]  /*3de0*/  HFMA2 R40, -RZ, RZ, 1.875, 0 ;  /* 0x3f800000ff287431 */ /* 0x000fe200000001ff */
[----:B------:R-:W-:Y:S01]  /*3df0*/  MOV R41, RZ ;  /* 0x000000ff00297202 */ /* 0x000fe20000000f00 */
[----:B------:R-:W-:-:S04]  /*3e00*/  @P1 IMAD.WIDE R42, R42, R43, UR4 ;  /* 0x000000042a2a1e25 */ /* 0x000fc8000f8e022b */
[----:B------:R-:W-:Y:S01]  /*3e10*/  FFMA.FTZ R46, R81, R46, R120 ;  /* 0x0000002e512e7223 */ /* 0x000fe20000010078 */
[----:B------:R-:W-:Y:S01]  /*3e20*/  FMUL.FTZ R45, R84, R45 ;  /* 0x0000002d542d7220 */ /* 0x000fe20000410000 */
[----:B------:R-:W-:Y:S01]  /*3e30*/  FMUL.FTZ R122, R70, R64 ;  /* 0x00000040467a7220 */ /* 0x000fe20000410000 */
[----:B------:R0:W5:Y:S01]  /*3e40*/  @P1 LDG.E.64 R40, desc[UR32][R42.64] ;  /* 0x000000202a281981 */ /* 0x000162000c1e1b00 */
        /* <DEDUP_REMOVED lines=8> */
[----:B------:R-:W-:Y:S01]  /*3ed0*/  FMUL.FTZ R130, R55, R16 ;  /* 0x0000001037827220 */ /* 0x000fe20000410000 */
[----:B0-----:R-:W-:Y:S01]  /*3ee0*/  FFMA.FTZ R43, R84, R46, R121 ;  /* 0x0000002e542b7223 */ /* 0x001fe20000010079 */
[C---:B------:R-:W-:Y:S01]  /*3ef0*/  FMUL.FTZ R42, R80.reuse, R45 ;  /* 0x0000002d502a7220 */ /* 0x040fe20000410000 */
[----:B------:R-:W-:Y:S01]  /*3f00*/  UMOV UR23, 0x400 ;  /* 0x0000040000177882 */ /* 0x000fe20000000000 */
[----:B------:R-:W-:Y:S01]  /*3f10*/  FMUL.FTZ R131, R53, R12 ;  /* 0x0000000c35837220 */ /* 0x000fe20000410000 */
[----:B------:R-:W-:Y:S01]  /*3f20*/  FFMA.FTZ R44, R80, R43, R122 ;  /* 0x0000002b502c7223 */ /* 0x000fe2000001007a */
[C---:B------:R-:W-:Y:S01]  /*3f30*/  FMUL.FTZ R43, R85.reuse, R42 ;  /* 0x0000002a552b7220 */ /* 0x040fe20000410000 */
[----:B------:R-:W-:Y:S01]  /*3f40*/  ISETP.GT.U32.AND P2, PT, R78, 0x1f, PT ;  /* 0x0000001f4e00780c */ /* 0x000fe20003f44070 */
[----:B------:R-:W-:Y:S01]  /*3f50*/  FMUL.FTZ R132, R52, R8 ;  /* 0x0000000834847220 */ /* 0x000fe20000410000 */
[----:B------:R-:W-:Y:S01]  /*3f60*/  FFMA.FTZ R45, R85, R44, R123 ;  /* 0x0000002c552d7223 */ /* 0x000fe2000001007b */
[----:B------:R-:W-:Y:S01]  /*3f70*/  FMUL.FTZ R42, R88, R43 ;  /* 0x0000002b582a7220 */ /* 0x000fe20000410000 */
[----:B------:R-:W-:-:S02]  /*3f80*/  LEA.HI R114, R78, R78, RZ, 0x1e ;  /* 0x0000004e4e727211 */ /* 0x000fc400078ff0ff */
        /* <DEDUP_REMOVED lines=8> */
[----:B------:R-:W-:Y:S01]  /*4010*/  FMUL.FTZ R42, R90, R43 ;  /* 0x0000002b5a2a7220 */ /* 0x000fe20000410000 */
        /* <DEDUP_REMOVED lines=17> */
[----:B0-----:R-:W-:Y:S04]  /*4130*/  LDS.64 R42, [R117+0x31d0] ;  /* 0x0031d000752a7984 */ /* 0x001fe80000000a00 */
[----:B------:R-:W0:Y:S04]  /*4140*/  LDS.64 R44, [R117+0x31d8] ;  /* 0x0031d800752c7984 */ /* 0x000e280000000a00 */
[----:B------:R-:W4:Y:S04]  /*4150*/  LDS.64 R46, [R117+0x31e0] ;  /* 0x0031e000752e7984 */ /* 0x000f280000000a00 */
[----:B------:R-:W1:Y:S01]  /*4160*/  LDS.64 R86, [R117+0x31e8] ;  /* 0x0031e80075567984 */ /* 0x000e620000000a00 */
[----:B---3--:R-:W-:-:S02]  /*4170*/  ISETP.GE.AND P0, PT, R139, 0x10, PT ;  /* 0x000000108b00780c */ /* 0x008fc40003f06270 */
[C---:B------:R-:W-:Y:S02]  /*4180*/  ISETP.GE.AND P2, PT, R139.reuse, 0x8, PT ;  /* 0x000000088b00780c */ /* 0x040fe40003f46270 */
[C---:B------:R-:W-:Y:S02]  /*4190*/  ISETP.GE.AND P3, PT, R139.reuse, 0x4, PT ;  /* 0x000000048b00780c */ /* 0x040fe40003f66270 */
[C---:B------:R-:W-:Y:S02]  /*41a0*/  ISETP.GE.AND P4, PT, R139.reuse, 0x2, PT ;  /* 0x000000028b00780c */ /* 0x040fe40003f86270 */
[----:B------:R-:W-:Y:S02]  /*41b0*/  ISETP.GE.AND P5, PT, R139, 0x1, PT ;  /* 0x000000018b00780c */ /* 0x000fe40003fa6270 */
[----:B------:R-:W-:Y:S01]  /*41c0*/  ISETP.NE.AND P0, PT, R78, RZ, PT ;  /* 0x000000ff4e00720c */ /* 0x000fe20003f05270 */
[-C--:B0-----:R-:W-:Y:S01]  /*41d0*/  FFMA.FTZ R134, R43, R44.reuse, R45 ;  /* 0x0000002c2b867223 */ /* 0x081fe2000001002d */
        /* <DEDUP_REMOVED lines=28> */
.L_x_2257:
[----:B------:R-:W-:Y:S01]  /*43a0*/  ISETP.GE.AND P2, PT, R139, 0x10, PT ;  /* 0x000000108b00780c */ /* 0x000fe20003f46270 */
[----:B---3--:R-:W-:Y:S01]  /*43b0*/  FFMA.FTZ R87, R133, R87, R134 ;  /* 0x0000005785577223 */ /* 0x008fe20000010086 */
[----:B------:R-:W-:-:S04]  /*43c0*/  UMOV UR26, 0xffffffff ;  /* 0xffffffff001a7882 */ /* 0x000fc80000000000 */
[----:B0-----:R-:W-:-:S07]  /*43d0*/  FSEL R134, R134, R87, !P2 ;  /* 0x0000005786867208 */ /* 0x001fce0005000000 */
[----:B-1----:R-:W-:Y:S01]  /*43e0*/  @P2 FMUL.FTZ R133, R133, R138 ;  /* 0x0000008a85852220 */ /* 0x002fe20000410000 */
[----:B------:R-:W-:Y:S06]  /*43f0*/  BRA.DIV UR26, `(.L_x_2200) ;  /* 0x000000421afc7947 */ /* 0x000fec000b800000 */
.L_x_2260:
[----:B------:R-:W-:-:S03]  /*4400*/  UMOV UR26, 0xffffffff ;  /* 0xffffffff001a7882 */ /* 0x000fc60000000000 */
[----:B------:R-:W-:Y:S05]  /*4410*/  BRA.DIV UR26, `(.L_x_2201) ;  /* 0x000000461a1c7947 */ /* 0x000fea000b800000 */
.L_x_2263:
[----:B------:R-:W-:-:S03]  /*4420*/  UMOV UR26, 0xffffffff ;  /* 0xffffffff001a7882 */ /* 0x000fc60000000000 */
[----:B------:R-:W-:Y:S05]  /*4430*/  BRA.DIV UR26, `(.L_x_2202) ;  /* 0x000000461a3c7947 */ /* 0x000fea000b800000 */
[----:B------:R-:W0:Y:S04]  /*4440*/  SHFL.UP PT, R133, R133, 0x1, RZ ;  /* 0x0420000085857989 */ /* 0x000e2800000e00ff */
[----:B------:R-:W1:Y:S04]  /*4450*/  SHFL.UP PT, R134, R134, 0x1, RZ ;  /* 0x0420000086867989 */ /* 0x000e6800000e00ff */
[----:B-----5:R-:W3:Y:S04]  /*4460*/  SHFL.IDX PT, R40, R40, RZ, 0x1f ;  /* 0x00001fff28287589 */ /* 0x020ee800000e0000 */
[----:B------:R-:W4:Y:S02]  /*4470*/  SHFL.IDX PT, R41, R41, RZ, 0x1f ;  /* 0x00001fff29297589 */ /* 0x000f2400000e0000 */
.L_x_2269:
        /* <DEDUP_REMOVED lines=12> */
.L_x_2198:
[----:B------:R-:W-:Y:S05]  /*4540*/  WARPSYNC.ALL ;  /* 0x0000000000007948 */ /* 0x000fea0003800000 */
[----:B------:R-:W-:Y:S01]  /*4550*/  LOP3.LUT P2, RZ, R78, 0x1f, RZ, 0xc0, !PT ;  /* 0x0000001f4eff7812 */ /* 0x000fe2000784c0ff */
[----:B------:R-:W-:Y:S01]  /*4560*/  BAR.SYNC.DEFER_BLOCKING 0x0 ;  /* 0x0000000000007b1d */ /* 0x000fe20000010000 */
[----:B0--3--:R-:W-:Y:S01]  /*4570*/  MOV R42, UR48 ;  /* 0x00000030002a7c02 */ /* 0x009fe20008000f00 */
[----:B-----5:R-:W-:Y:S01]  /*4580*/  FMUL.FTZ R41, R108, UR35 ;  /* 0x000000236c297c20 */ /* 0x020fe20008410000 */
[----:B------:R-:W-:Y:S01]  /*4590*/  FMUL.FTZ R43, R112, UR35 ;  /* 0x00000023702b7c20 */ /* 0x000fe20008410000 */
[----:B------:R-:W-:Y:S01]  /*45a0*/  FMUL.FTZ R45, R110, UR35 ;  /* 0x000000236e2d7c20 */ /* 0x000fe20008410000 */
[----:B------:R-:W-:Y:S01]  /*45b0*/  ISETP.LE.OR P2, PT, R42, UR12, P2 ;  /* 0x0000000c2a007c0c */ /* 0x000fe20009743670 */
[----:B------:R-:W-:Y:S01]  /*45c0*/  FMUL.FTZ R42, R111, UR35 ;  /* 0x000000236f2a7c20 */ /* 0x000fe20008410000 */
[----:B------:R-:W-:Y:S01]  /*45d0*/  FMUL.FTZ R142, R26, R41 ;  /* 0x000000291a8e7220 */ /* 0x000fe20000410000 */
[----:B------:R-:W-:Y:S01]  /*45e0*/  FMUL.FTZ R144, R28, R43 ;  /* 0x0000002b1c907220 */ /* 0x000fe20000410000 */
[----:B------:R-:W-:Y:S01]  /*45f0*/  FMUL.FTZ R138, R106, UR35 ;  /* 0x000000236a8a7c20 */ /* 0x000fe20008410000 */
        /* <DEDUP_REMOVED lines=10> */
[----:B------:R-:W-:Y:S01]  /*46a0*/  FMUL.FTZ R44, R105, UR35 ;  /* 0x00000023692c7c20 */ /* 0x000fe20008410000 */
[----:B------:R-:W-:Y:S01]  /*46b0*/  FMUL.FTZ R140, R33, R140 ;  /* 0x0000008c218c7220 */ /* 0x000fe20000410000 */
[----:B------:R-:W-:Y:S01]  /*46c0*/  FFMA.FTZ R41, R96, R41, R145 ;  /* 0x0000002960297223 */ /* 0x000fe20000010091 */
[----:B------:R-:W-:Y:S01]  /*46d0*/  FMUL.FTZ R137, R102, UR35 ;  /* 0x0000002366897c20 */ /* 0x000fe20008410000 */
[----:B------:R-:W0:Y:S01]  /*46e0*/  LDS R40, [R114+0x31d4] ;  /* 0x0031d40072287984 */ /* 0x000e220000000800 */
[----:B------:R-:W-:Y:S01]  /*46f0*/  FMUL.FTZ R141, R35, R44 ;  /* 0x0000002c238d7220 */ /* 0x000fe20000410000 */
[----:B------:R-:W-:Y:S01]  /*4700*/  FFMA.FTZ R41, R97, R41, R146 ;  /* 0x0000002961297223 */ /* 0x000fe20000010092 */
[----:B------:R-:W-:Y:S01]  /*4710*/  FMUL.FTZ R136, R103, UR35 ;  /* 0x0000002367887c20 */ /* 0x000fe20008410000 */
[----:B------:R-:W-:Y:S01]  /*4720*/  FMUL.FTZ R137, R36, R137 ;  /* 0x0000008924897220 */ /* 0x000fe20000410000 */
[----:B------:R-:W-:Y:S01]  /*4730*/  FMUL.FTZ R135, R100, UR35 ;  /* 0x0000002364877c20 */ /* 0x000fe20008410000 */
[----:B------:R-:W-:Y:S01]  /*4740*/  FFMA.FTZ R42, R90, R41, R138 ;  /* 0x000000295a2a7223 */ /* 0x000fe2000001008a */
[----:B------:R-:W-:Y:S01]  /*4750*/  FMUL.FTZ R136, R37, R136 ;  /* 0x0000008825887220 */ /* 0x000fe20000410000 */
[----:B------:R-:W-:Y:S01]  /*4760*/  FMUL.FTZ R44, R101, UR35 ;  /* 0x00000023652c7c20 */ /* 0x000fe20008410000 */
[----:B------:R-:W-:Y:S01]  /*4770*/  FMUL.FTZ R135, R38, R135 ;  /* 0x0000008726877220 */ /* 0x000fe20000410000 */
[----:B------:R-:W-:Y:S01]  /*4780*/  VOTEU.ALL UP0, P2 ;  /* 0x0000000000ff7886 */ /* 0x000fe20001000000 */
[----:B------:R-:W-:Y:S01]  /*4790*/  ISETP.GT.U32.AND P3, PT, R78, 0x1f, PT ;  /* 0x0000001f4e00780c */ /* 0x000fe20003f64070 */
[----:B------:R-:W-:Y:S01]  /*47a0*/  FMUL.FTZ R133, R39, R44 ;  /* 0x0000002c27857220 */ /* 0x000fe20000410000 */
[----:B------:R-:W-:-:S02]  /*47b0*/  FMUL.FTZ R44, R99, UR35 ;  /* 0x00000023632c7c20 */ /* 0x000fc40008410000 */
[----:B------:R-:W-:Y:S02]  /*47c0*/  @!UP0 ULEA UR26, UR8, UR23, 0x3 ;  /* 0x00000017081a8291 */ /* 0x000fe4000f8e18ff */
[----:B------:R-:W-:Y:S01]  /*47d0*/  FMUL.FTZ R117, R49, R44 ;  /* 0x0000002c31757220 */ /* 0x000fe20000410000 */
[----:B0-----:R-:W-:Y:S01]  /*47e0*/  FFMA.FTZ R115, R115, R40, R116 ;  /* 0x0000002873737223 */ /* 0x001fe20000010074 */
[----:B-12---:R-:W-:-:S03]  /*47f0*/  FMUL.FTZ R40, R94, R113 ;  /* 0x000000715e287220 */ /* 0x006fc60000410000 */
        /* <DEDUP_REMOVED lines=8> */
[C---:B------:R-:W-:Y:S02]  /*4880*/  FFMA.FTZ R43, R91.reuse, R42, R139 ;  /* 0x0000002a5b2b7223 */ /* 0x040fe4000001008b */
[----:B------:R-:W-:Y:S01]  /*4890*/  FFMA.FTZ R122, R80, R121, R122 ;  /* 0x00000079507a7223 */ /* 0x000fe2000001007a */
[----:B------:R-:W-:Y:S01]  /*48a0*/  FMUL.FTZ R41, R91, R40 ;  /* 0x000000285b297220 */ /* 0x000fe20000410000 */
[----:B------:R-:W-:Y:S01]  /*48b0*/  FFMA.FTZ R42, R92, R43, R140 ;  /* 0x0000002b5c2a7223 */ /* 0x000fe2000001008c */
[----:B------:R-:W-:Y:S01]  /*48c0*/  FMUL.FTZ R43, R98, UR35 ;  /* 0x00000023622b7c20 */ /* 0x000fe20008410000 */
[----:B------:R-:W-:Y:S01]  /*48d0*/  FFMA.FTZ R123, R85, R122, R123 ;  /* 0x0000007a557b7223 */ /* 0x000fe2000001007b */
[----:B------:R-:W-:Y:S01]  /*48e0*/  FMUL.FTZ R40, R92, R41 ;  /* 0x000000295c287220 */ /* 0x000fe20000410000 */
[C---:B------:R-:W-:Y:S01]  /*48f0*/  FFMA.FTZ R42, R89.reuse, R42, R141 ;  /* 0x0000002a592a7223 */ /* 0x040fe2000001008d */
[----:B------:R-:W-:Y:S01]  /*4900*/  FMUL.FTZ R134, R48, R43 ;  /* 0x0000002b30867220 */ /* 0x000fe20000410000 */
[C---:B------:R-:W-:Y:S01]  /*4910*/  FFMA.FTZ R124, R88.reuse, R123, R124 ;  /* 0x0000007b587c7223 */ /* 0x040fe2000001007c */
[----:B------:R-:W-:Y:S01]  /*4920*/  FMUL.FTZ R41, R89, R40 ;  /* 0x0000002859297220 */ /* 0x000fe20000410000 */
[----:B------:R-:W-:-:S02]  /*4930*/  FFMA.FTZ R42, R88, R42, R137 ;  /* 0x0000002a582a7223 */ /* 0x000fc40000010089 */
[----:B------:R-:W-:Y:S01]  /*4940*/  FFMA.FTZ R125, R89, R124, R125 ;  /* 0x0000007c597d7223 */ /* 0x000fe2000001007d */
[----:B------:R-:W-:Y:S01]  /*4950*/  FMUL.FTZ R40, R88, R41 ;  /* 0x0000002958287220 */ /* 0x000fe20000410000 */
[C---:B------:R-:W-:Y:S02]  /*4960*/  FFMA.FTZ R42, R85.reuse, R42, R136 ;  /* 0x0000002a552a7223 */ /* 0x040fe40000010088 */
[----:B------:R-:W-:Y:S01]  /*4970*/  FFMA.FTZ R126, R92, R125, R126 ;  /* 0x0000007d5c7e7223 */ /* 0x000fe2000001007e */
[----:B------:R-:W-:Y:S01]  /*4980*/  FMUL.FTZ R41, R85, R40 ;  /* 0x0000002855297220 */ /* 0x000fe20000410000 */
[C---:B------:R-:W-:Y:S02]  /*4990*/  FFMA.FTZ R42, R80.reuse, R42, R135 ;  /* 0x0000002a502a7223 */ /* 0x040fe40000010087 */
[----:B------:R-:W-:Y:S01]  /*49a0*/  FFMA.FTZ R127, R91, R126, R127 ;  /* 0x0000007e5b7f7223 */ /* 0x000fe2000001007f */
[----:B------:R-:W-:Y:S01]  /*49b0*/  FMUL.FTZ R41, R80, R41 ;  /* 0x0000002950297220 */ /* 0x000fe20000410000 */
[----:B------:R-:W-:-:S02]  /*49c0*/  FFMA.FTZ R42, R84, R42, R133 ;  /* 0x0000002a542a7223 */ /* 0x000fc40000010085 */
[----:B------:R-:W-:Y:S01]  /*49d0*/  FFMA.FTZ R128, R90, R127, R128 ;  /* 0x0000007f5a807223 */ /* 0x000fe20000010080 */
[----:B------:R-:W-:Y:S01]  /*49e0*/  FMUL.FTZ R40, R84, R41 ;  /* 0x0000002954287220 */ /* 0x000fe20000410000 */
[----:B------:R-:W-:Y:S01]  /*49f0*/  FMUL.FTZ R41, R93, UR35 ;  /* 0x000000235d297c20 */ /* 0x000fe20008410000 */
[----:B------:R-:W-:Y:S01]  /*4a00*/  FFMA.FTZ R42, R81, R42, R134 ;  /* 0x0000002a512a7223 */ /* 0x000fe20000010086 */
[----:B------:R-:W-:Y:S01]  /*4a10*/  FFMA.FTZ R129, R97, R128, R129 ;  /* 0x0000008061817223 */ /* 0x000fe20000010081 */
[----:B------:R-:W-:Y:S01]  /*4a20*/  FMUL.FTZ R40, R81, R40 ;  /* 0x0000002851287220 */ /* 0x000fe20000410000 */
[----:B------:R-:W-:Y:S01]  /*4a30*/  FMUL.FTZ R116, R0, R41 ;  /* 0x0000002900747220 */ /* 0x000fe20000410000 */
[C---:B------:R-:W-:Y:S01]  /*4a40*/  FFMA.FTZ R43, R83.reuse, R42, R117 ;  /* 0x0000002a532b7223 */ /* 0x040fe20000010075 */
[----:B------:R-:W-:Y:S01]  /*4a50*/  FFMA.FTZ R130, R96, R129, R130 ;  /* 0x0000008160827223 */ /* 0x000fe20000010082 */
[----:B------:R-:W-:Y:S01]  /*4a60*/  FMUL.FTZ R41, R83, R40 ;  /* 0x0000002853297220 */ /* 0x000fe20000410000 */
[----:B------:R-:W-:-:S02]  /*4a70*/  HFMA2 R40, -RZ, RZ, 1.875, 0 ;  /* 0x3f800000ff287431 */ /* 0x000fc400000001ff */
[C---:B------:R-:W-:Y:S01]  /*4a80*/  FFMA.FTZ R43, R82.reuse, R43, R116 ;  /* 0x0000002b522b7223 */ /* 0x040fe20000010074 */
[----:B------:R-:W-:Y:S01]  /*4a90*/  FFMA.FTZ R131, R95, R130, R131 ;  /* 0x000000825f837223 */ /* 0x000fe20000010083 */
[----:B------:R-:W-:Y:S01]  /*4aa0*/  FMUL.FTZ R42, R82, R41 ;  /* 0x00000029522a7220 */ /* 0x000fe20000410000 */
[----:B------:R-:W-:Y:S02]  /*4ab0*/  MOV R41, RZ ;  /* 0x000000ff00297202 */ /* 0x000fe40000000f00 */
[----:B------:R-:W-:-:S04]  /*4ac0*/  FFMA.FTZ R132, R94, R131, R132 ;  /* 0x000000835e847223 */ /* 0x000fc80000010084 */
[----:B------:R-:W0:Y:S04]  /*4ad0*/  @!P2 LDS.64 R40, [UR26+0x45e0] ;  /* 0x0045e01aff28a984 */ /* 0x000e280008000a00 */
[----:B------:R1:W-:Y:S01]  /*4ae0*/  STS.64 [R114+0x36e0], R42 ;  /* 0x0036e02a72007388 */ /* 0x0003e20000000a00 */
[----:B------:R-:W-:Y:S06]  /*4af0*/  BAR.SYNC.DEFER_BLOCKING 0x0 ;  /* 0x0000000000007b1d */ /* 0x000fec0000010000 */
[----:B------:R-:W-:Y:S05]  /*4b00*/  @P3 BRA `(.L_x_2203) ;  /* 0x0000000400243947 */ /* 0x000fea0003800000 */
[----:B------:R-:W-:Y:S01]  /*4b10*/  MOV R155, 0x28 ;  /* 0x00000028009b7802 */ /* 0x000fe20000000f00 */
[----:B------:R-:W-:Y:S01]  /*4b20*/  UMOV UR26, 0xffffffff ;  /* 0xffffffff001a7882 */ /* 0x000fe20000000000 */
[----:B------:R-:W-:-:S03]  /*4b30*/  LOP3.LUT R156, R78, 0x1f, RZ, 0xc0, !PT ;  /* 0x0000001f4e9c7812 */ /* 0x000fc600078ec0ff */
[----:B------:R-:W-:Y:S01]  /*4b40*/  IMAD R155, R78, R155, UR23 ;  /* 0x000000174e9b7e24 */ /* 0x000fe2000f8e029b */
[----:B------:R-:W-:-:S04]  /*4b50*/  ISETP.NE.AND P3, PT, R156, 0x1f, PT ;  /* 0x0000001f9c00780c */ /* 0x000fc80003f65270 */
[----:B-1----:R-:W-:Y:S04]  /*4b60*/  LDS.64 R42, [R155+0x36f0] ;  /* 0x0036f0009b2a7984 */ /* 0x002fe80000000a00 */
        /* <DEDUP_REMOVED lines=53> */
.L_x_2286:
        /* <DEDUP_REMOVED lines=14> */
.L_x_2203:
[----:B------:R-:W-:Y:S05]  /*4fa0*/  WARPSYNC.ALL ;  /* 0x0000000000007948 */ /* 0x000fea0003800000 */
[----:B------:R-:W-:Y:S01]  /*4fb0*/  BAR.SYNC.DEFER_BLOCKING 0x0 ;  /* 0x0000000000007b1d */ /* 0x000fe20000010000 */
[----:B------:R-:W-:Y:S01]  /*4fc0*/  FMUL.FTZ R93, R93, R115 ;  /* 0x000000735d5d7220 */ /* 0x000fe20000410000 */
[----:B------:R-:W-:Y:S01]  /*4fd0*/  FMUL.FTZ R99, R99, R118 ;  /* 0x0000007663637220 */ /* 0x000fe20000410000 */
[----:B------:R-:W-:Y:S01]  /*4fe0*/  FMUL.FTZ R98, R98, R119 ;  /* 0x0000007762627220 */ /* 0x000fe20000410000 */
[----:B------:R-:W-:Y:S01]  /*4ff0*/  FMUL.FTZ R101, R101, R120 ;  /* 0x0000007865657220 */ /* 0x000fe20000410000 */
[----:B-12---:R-:W-:Y:S01]  /*5000*/  FFMA.FTZ R42, R0, R93, RZ ;  /* 0x0000005d002a7223 */ /* 0x006fe200000100ff */
[----:B------:R-:W-:Y:S01]  /*5010*/  FMUL.FTZ R100, R100, R121 ;  /* 0x0000007964647220 */ /* 0x000fe20000410000 */
[----:B------:R-:W-:Y:S01]  /*5020*/  FMUL.FTZ R103, R103, R122 ;  /* 0x0000007a67677220 */ /* 0x000fe20000410000 */
[----:B------:R-:W-:Y:S01]  /*5030*/  FMUL.FTZ R102, R102, R123 ;  /* 0x0000007b66667220 */ /* 0x000fe20000410000 */
[----:B------:R-:W-:Y:S01]  /*5040*/  FFMA.FTZ R99, R49, R99, R42 ;  /* 0x0000006331637223 */ /* 0x000fe2000001002a */
[----:B------:R-:W-:Y:S01]  /*5050*/  ISETP.NE.AND P2, PT, R78, RZ, PT ;  /* 0x000000ff4e00720c */ /* 0x000fe20003f45270 */
[----:B------:R-:W-:Y:S01]  /*5060*/  FMUL.FTZ R105, R105, R124 ;  /* 0x0000007c69697220 */ /* 0x000fe20000410000 */
[----:B------:R-:W-:Y:S01]  /*5070*/  FMUL.FTZ R104, R104, R125 ;  /* 0x0000007d68687220 */ /* 0x000fe20000410000 */
[----:B------:R-:W-:Y:S01]  /*5080*/  FFMA.FTZ R98, R48, R98, R99 ;  /* 0x0000006230627223 */ /* 0x000fe20000010063 */
[----:B------:R-:W-:Y:S01]  /*5090*/  FMUL.FTZ R107, R107, R126 ;  /* 0x0000007e6b6b7220 */ /* 0x000fe20000410000 */
[----:B------:R-:W-:Y:S01]  /*50a0*/  FMUL.FTZ R106, R106, R127 ;  /* 0x0000007f6a6a7220 */ /* 0x000fe20000410000 */
[----:B------:R-:W-:Y:S01]  /*50b0*/  FMUL.FTZ R110, R110, R128 ;  /* 0x000000806e6e7220 */ /* 0x000fe20000410000 */
[----:B------:R-:W-:Y:S01]  /*50c0*/  FFMA.FTZ R101, R39, R101, R98 ;  /* 0x0000006527657223 */ /* 0x000fe20000010062 */
[----:B------:R-:W-:Y:S01]  /*50d0*/  SHF.L.U32 R87, R78, 0x4, RZ ;  /* 0x000000044e577819 */ /* 0x000fe200000006ff */
[----:B------:R-:W-:Y:S01]  /*50e0*/  FMUL.FTZ R47, R119, UR35 ;  /* 0x00000023772f7c20 */ /* 0x000fe20008410000 */
[----:B------:R-:W-:Y:S01]  /*50f0*/  FMUL.FTZ R93, R121, UR35 ;  /* 0x00000023795d7c20 */ /* 0x000fe20008410000 */
[----:B------:R-:W-:Y:S01]  /*5100*/  FFMA.FTZ R100, R38, R100, R101 ;  /* 0x0000006426647223 */ /* 0x000fe20000010065 */
[----:B------:R-:W-:Y:S01]  /*5110*/  LEA.HI R44, R78, R87, RZ, 0x1f ;  /* 0x000000574e2c7211 */ /* 0x000fe200078ff8ff */
[----:B------:R-:W-:Y:S01]  /*5120*/  VOTEU.ALL UP0, P2 ;  /* 0x0000000000ff7886 */ /* 0x000fe20001000000 */
[----:B------:R-:W1:Y:S01]  /*5130*/  LDS R43, [R114+0x36e4] ;  /* 0x0036e400722b7984 */ /* 0x000e620000000800 */
[----:B------:R-:W-:Y:S01]  /*5140*/  FFMA.FTZ R103, R37, R103, R100 ;  /* 0x0000006725677223 */ /* 0x000fe20000010064 */
[----:B------:R-:W-:Y:S01]  /*5150*/  LEA R99, R44, UR23, 0x2 ;  /* 0x000000172c637c11 */ /* 0x000fe2000f8e10ff */
[----:B------:R-:W-:Y:S01]  /*5160*/  FMUL.FTZ R44, R118, UR35 ;  /* 0x00000023762c7c20 */ /* 0x000fe20008410000 */
[----:B------:R-:W-:Y:S01]  /*5170*/  @!UP0 ULEA UR26, UR8, UR23, 0x3 ;  /* 0x00000017081a8291 */ /* 0x000fe2000f8e18ff */
[----:B------:R-:W-:Y:S01]  /*5180*/  FFMA.FTZ R102, R36, R102, R103 ;  /* 0x0000006624667223 */ /* 0x000fe20000010067 */
[----:B------:R-:W-:Y:S01]  /*5190*/  LEA.HI R87, R87, R87, RZ, 0x1b ;  /* 0x0000005757577211 */ /* 0x000fe200078fd8ff */
[----:B------:R-:W-:Y:S01]  /*51a0*/  FMUL.FTZ R47, R48, R47 ;  /* 0x0000002f302f7220 */ /* 0x000fe20000410000 */
[----:B------:R-:W-:Y:S01]  /*51b0*/  FMUL.FTZ R46, R120, UR35 ;  /* 0x00000023782e7c20 */ /* 0x000fe20008410000 */
[----:B------:R-:W-:Y:S01]  /*51c0*/  FFMA.FTZ R102, R35, R105, R102 ;  /* 0x0000006923667223 */ /* 0x000fe20000010066 */
[----:B------:R-:W-:Y:S01]  /*51d0*/  FMUL.FTZ R93, R38, R93 ;  /* 0x0000005d265d7220 */ /* 0x000fe20000410000 */
[----:B------:R-:W-:Y:S01]  /*51e0*/  FMUL.FTZ R101, R128, UR35 ;  /* 0x0000002380657c20 */ /* 0x000fe20008410000 */
[----:B------:R-:W-:Y:S01]  /*51f0*/  FMUL.FTZ R86, R131, UR35 ;  /* 0x0000002383567c20 */ /* 0x000fe20008410000 */
[----:B------:R-:W-:Y:S01]  /*5200*/  FFMA.FTZ R45, R33, R104, R102 ;  /* 0x00000068212d7223 */ /* 0x000fe20000010066 */
[----:B0-----:R0:W-:Y:S01]  /*5210*/  @!P2 STS.64 [UR26+0x45e0], R40 ;  /* 0x0045e028ff00a988 */ /* 0x0011e20008000a1a */
[----:B------:R-:W2:Y:S01]  /*5220*/  S2UR UR26, SR_CTAID.X ;  /* 0x00000000001a79c3 */ /* 0x000ea20000002500 */
[----:B------:R-:W-:Y:S01]  /*5230*/  FMUL.FTZ R101, R30, R101 ;  /* 0x000000651e657220 */ /* 0x000fe20000410000 */
[----:B------:R-:W-:Y:S01]  /*5240*/  FFMA.FTZ R42, R32, R107, R45 ;  /* 0x0000006b202a7223 */ /* 0x000fe2000001002d */
[----:B------:R-:W-:Y:S01]  /*5250*/  ULEA UR34, UR12, 0xfffff800, 0xb ;  /* 0xfffff8000c227891 */ /* 0x000fe2000f8e58ff */
[----:B------:R-:W-:Y:S01]  /*5260*/  FMUL.FTZ R109, R109, R129 ;  /* 0x000000816d6d7220 */ /* 0x000fe20000410000 */
[----:B------:R-:W-:Y:S01]  /*5270*/  FMUL.FTZ R112, R112, R130 ;  /* 0x0000008270707220 */ /* 0x000fe20000410000 */
[----:B------:R-:W-:Y:S01]  /*5280*/  FFMA.FTZ R45, R31, R106, R42 ;  /* 0x0000006a1f2d7223 */ /* 0x000fe2000001002a */
[----:B------:R-:W-:Y:S01]  /*5290*/  BSSY.RECONVERGENT B0, `(.L_x_2205) ;  /* 0x0000069000007945 */ /* 0x000fe20003800200 */
[----:B0-----:R-:W-:-:S02]  /*52a0*/  FMUL.FTZ R40, R122, UR35 ;  /* 0x000000237a287c20 */ /* 0x001fc40008410000 */
[----:B------:R-:W-:Y:S01]  /*52b0*/  FFMA.FTZ R110, R30, R110, R45 ;  /* 0x0000006e1e6e7223 */ /* 0x000fe2000001002d */
[----:B------:R-:W-:Y:S01]  /*52c0*/  FMUL.FTZ R45, R115, UR35 ;  /* 0x00000023732d7c20 */ /* 0x000fe20008410000 */
[----:B------:R-:W-:Y:S02]  /*52d0*/  FMUL.FTZ R41, R123, UR35 ;  /* 0x000000237b297c20 */ /* 0x000fe40008410000 */
[----:B------:R-:W-:Y:S01]  /*52e0*/  FFMA.FTZ R109, R29, R109, R110 ;  /* 0x0000006d1d6d7223 */ /* 0x000fe2000001006e */
[----:B------:R-:W-:Y:S01]  /*52f0*/  FMUL.FTZ R42, R0, R45 ;  /* 0x0000002d002a7220 */ /* 0x000fe20000410000 */
[----:B------:R-:W-:Y:S02]  /*5300*/  FMUL.FTZ R45, R111, R131 ;  /* 0x000000836f2d7220 */ /* 0x000fe40000410000 */
[----:B------:R-:W-:Y:S02]  /*5310*/  FFMA.FTZ R112, R28, R112, R109 ;  /* 0x000000701c707223 */ /* 0x000fe4000001006d */
[----:B------:R0:W-:Y:S02]  /*5320*/  STS [R99+0x1090], R42 ;  /* 0x0010902a63007388 */ /* 0x0001e40000000800 */
[----:B------:R-:W-:Y:S01]  /*5330*/  FFMA.FTZ R45, R27, R45, R112 ;  /* 0x0000002d1b2d7223 */ /* 0x000fe20000010070 */
[----:B-1----:R-:W-:Y:S01]  /*5340*/  FFMA.FTZ R113, R43, R113, R142 ;  /* 0x000000712b717223 */ /* 0x002fe2000001008e */
[----:B------:R-:W-:Y:S01]  /*5350*/  FMUL.FTZ R43, R49, R44 ;  /* 0x0000002c312b7220 */ /* 0x000fe20000410000 */
[----:B------:R-:W-:Y:S01]  /*5360*/  LEA R44, R87, UR23, 0x2 ;  /* 0x00000017572c7c11 */ /* 0x000fe2000f8e10ff */
[----:B------:R-:W-:Y:S01]  /*5370*/  FMUL.FTZ R87, R39, R46 ;  /* 0x0000002e27577220 */ /* 0x000fe20000410000 */
[----:B------:R-:W-:Y:S01]  /*5380*/  FFMA.FTZ R94, R94, R113, R143 ;  /* 0x000000715e5e7223 */ /* 0x000fe2000001008f */
[----:B0-----:R-:W-:Y:S01]  /*5390*/  FMUL.FTZ R99, R36, R41 ;  /* 0x0000002924637220 */ /* 0x001fe20000410000 */
[----:B------:R-:W-:Y:S01]  /*53a0*/  FMUL.FTZ R42, R124, UR35 ;  /* 0x000000237c2a7c20 */ /* 0x000fe20008410000 */
[----:B------:R0:W-:Y:S01]  /*53b0*/  STS [R44+0x1094], R43 ;  /* 0x0010942b2c007388 */ /* 0x0001e20000000800 */
[----:B------:R-:W-:Y:S01]  /*53c0*/  FFMA.FTZ R144, R95, R94, R144 ;  /* 0x0000005e5f907223 */ /* 0x000fe20000010090 */
[----:B------:R-:W-:Y:S01]  /*53d0*/  FMUL.FTZ R95, R37, R40 ;  /* 0x00000028255f7220 */ /* 0x000fe20000410000 */
[----:B------:R-:W-:Y:S01]  /*53e0*/  FMUL.FTZ R46, R127, UR35 ;  /* 0x000000237f2e7c20 */ /* 0x000fe20008410000 */
[----:B------:R-:W2:Y:S01]  /*53f0*/  LDC.64 R40, c[0x0][0x4d8] ;  /* 0x00013600ff287b82 */ /* 0x000ea20000000a00 */
[----:B------:R1:W-:Y:S01]  /*5400*/  STS [R44+0x1098], R47 ;  /* 0x0010982f2c007388 */ /* 0x0003e20000000800 */
[----:B------:R-:W-:-:S03]  /*5410*/  FFMA.FTZ R145, R96, R144, R145 ;  /* 0x0000009060917223 */ /* 0x000fc60000010091 */
[----:B------:R3:W-:Y:S01]  /*5420*/  STS [R44+0x10a0], R93 ;  /* 0x0010a05d2c007388 */ /* 0x0007e20000000800 */
[----:B0-----:R-:W-:Y:S01]  /*5430*/  FMUL.FTZ R43, R35, R42 ;  /* 0x0000002a232b7220 */ /* 0x001fe20000410000 */
[----:B------:R-:W-:Y:S01]  /*5440*/  FMUL.FTZ R42, R125, UR35 ;  /* 0x000000237d2a7c20 */ /* 0x000fe20008410000 */
[----:B------:R-:W-:Y:S01]  /*5450*/  FFMA.FTZ R97, R97, R145, R146 ;  /* 0x0000009161617223 */ /* 0x000fe20000010092 */
[----:B------:R0:W-:Y:S02]  /*5460*/  STS [R44+0x109c], R87 ;  /* 0x00109c572c007388 */ /* 0x0001e40000000800 */
[----:B-1----:R-:W-:Y:S01]  /*5470*/  FMUL.FTZ R47, R33, R42 ;  /* 0x0000002a212f7220 */ /* 0x002fe20000410000 */
[----:B------:R-:W-:Y:S01]  /*5480*/  MOV R42, R78 ;  /* 0x0000004e002a7202 */ /* 0x000fe20000000f00 */
[----:B------:R1:W-:Y:S01]  /*5490*/  STS [R44+0x10ac], R43 ;  /* 0x0010ac2b2c007388 */ /* 0x0003e20000000800 */
[----:B------:R-:W-:Y:S01]  /*54a0*/  FFMA.FTZ R90, R90, R97, R138 ;  /* 0x000000615a5a7223 */ /* 0x000fe2000001008a */
[----:B---3--:R-:W-:Y:S01]  /*54b0*/  FMUL.FTZ R93, R31, R46 ;  /* 0x0000002e1f5d7220 */ /* 0x008fe20000410000 */
[----:B------:R-:W-:Y:S01]  /*54c0*/  FMUL.FTZ R46, R129, UR35 ;  /* 0x00000023812e7c20 */ /* 0x000fe20008410000 */
[----:B------:R3:W-:Y:S01]  /*54d0*/  STS [R44+0x10b0], R47 ;  /* 0x0010b02f2c007388 */ /* 0x0007e20000000800 */
[----:B------:R-:W-:Y:S01]  /*54e0*/  FFMA.FTZ R91, R91, R90, R139 ;  /* 0x0000005a5b5b7223 */ /* 0x000fe2000001008b */
[----:B0-----:R-:W-:-:S02]  /*54f0*/  FMUL.FTZ R87, R126, UR35 ;  /* 0x000000237e577c20 */ /* 0x001fc40008410000 */
[----:B------:R0:W-:Y:S01]  /*5500*/  STS [R44+0x10a4], R95 ;  /* 0x0010a45f2c007388 */ /* 0x0001e20000000800 */
[----:B------:R-:W-:Y:S01]  /*5510*/  FFMA.FTZ R92, R92, R91, R140 ;  /* 0x0000005b5c5c7223 */ /* 0x000fe2000001008c */
[----:B-1----:R-:W-:Y:S01]  /*5520*/  MOV R43, RZ ;  /* 0x000000ff002b7202 */ /* 0x002fe20000000f00 */
[----:B------:R-:W-:Y:S01]  /*5530*/  FMUL.FTZ R87, R32, R87 ;  /* 0x0000005720577220 */ /* 0x000fe20000410000 */
[----:B------:R1:W-:Y:S01]  /*5540*/  STS [R44+0x10a8], R99 ;  /* 0x0010a8632c007388 */ /* 0x0003e20000000800 */
[----:B------:R-:W-:Y:S01]  /*5550*/  FFMA.FTZ R89, R89, R92, R141 ;  /* 0x0000005c59597223 */ /* 0x000fe2000001008d */
[----:B---3--:R-:W-:Y:S01]  /*5560*/  FMUL.FTZ R47, R29, R46 ;  /* 0x0000002e1d2f7220 */ /* 0x008fe20000410000 */
[----:B--2---:R-:W-:Y:S01]  /*5570*/  IMAD.WIDE.U32 R42, R40, UR26, R42 ;  /* 0x0000001a282a7c25 */ /* 0x004fe2000f8e002a */
[----:B------:R2:W-:Y:S03]  /*5580*/  STS [R44+0x10b4], R87 ;  /* 0x0010b4572c007388 */ /* 0x0005e60000000800 */
[----:B------:R-:W-:Y:S01]  /*5590*/  FFMA.FTZ R88, R88, R89, R137 ;  /* 0x0000005958587223 */ /* 0x000fe20000010089 */
[----:B0-----:R-:W-:Y:S01]  /*55a0*/  FMUL.FTZ R95, R130, UR35 ;  /* 0x00000023825f7c20 */ /* 0x001fe20008410000 */
[----:B------:R-:W-:-:S02]  /*55b0*/  IMAD R43, R41, UR26, R43 ;  /* 0x0000001a292b7c24 */ /* 0x000fc4000f8e022b */
[----:B------:R-:W-:Y:S01]  /*55c0*/  FMUL.FTZ R41, R132, UR35 ;  /* 0x0000002384297c20 */ /* 0x000fe20008410000 */
[----:B------:R0:W-:Y:S01]  /*55d0*/  STS [R44+0x10c0], R47 ;  /* 0x0010c02f2c007388 */ /* 0x0001e20000000800 */
[----:B------:R-:W-:Y:S01]  /*55e0*/  FMUL.FTZ R95, R28, R95 ;  /* 0x0000005f1c5f7220 */ /* 0x000fe20000410000 */
[----:B-1----:R-:W-:Y:S01]  /*55f0*/  MOV R99, UR42 ;  /* 0x0000002a00637c02 */ /* 0x002fe20008000f00 */
[----:B------:R-:W-:Y:S01]  /*5600*/  USHF.R.S32.HI UR26, URZ, 0x1f, UR9 ;  /* 0x0000001fff1a7899 */ /* 0x000fe20008011409 */
[----:B------:R1:W-:Y:S01]  /*5610*/  STS [R44+0x10b8], R93 ;  /* 0x0010b85d2c007388 */ /* 0x0003e20000000800 */
[----:B--2---:R-:W-:Y:S01]  /*5620*/  FMUL.FTZ R87, R27, R86 ;  /* 0x000000561b577220 */ /* 0x004fe20000410000 */
[----:B------:R-:W-:Y:S01]  /*5630*/  FFMA.FTZ R85, R85, R88, R136 ;  /* 0x0000005855557223 */ /* 0x000fe20000010088 */
[----:B------:R-:W-:Y:S01]  /*5640*/  UIMAD UR26, UR26, UR42, URZ ;  /* 0x0000002a1a1a72a4 */ /* 0x000fe2000f8e02ff */
[----:B------:R-:W-:Y:S01]  /*5650*/  STS [R44+0x10bc], R101 ;  /* 0x0010bc652c007388 */ /* 0x000fe20000000800 */
[----:B------:R-:W-:-:S04]  /*5660*/  IMAD.WIDE.U32 R42, R99, UR9, R42 ;  /* 0x00000009632a7c25 */ /* 0x000fc8000f8e002a */
[----:B0-----:R-:W-:Y:S01]  /*5670*/  FMUL.FTZ R47, R26, R41 ;  /* 0x000000291a2f7220 */ /* 0x001fe20000410000 */
[----:B------:R-:W-:Y:S01]  /*5680*/  UIMAD UR26, UR9, UR43, UR26 ;  /* 0x0000002b091a72a4 */ /* 0x000fe2000f8e021a */
[----:B------:R-:W-:Y:S01]  /*5690*/  STS [R44+0x10c4], R95 ;  /* 0x0010c45f2c007388 */ /* 0x000fe20000000800 */
[----:B------:R-:W-:Y:S01]  /*56a0*/  FFMA.FTZ R80, R80, R85, R135 ;  /* 0x0000005550507223 */ /* 0x000fe20000010087 */
[----:B-1----:R-:W-:Y:S02]  /*56b0*/  IADD3 R93, PT, PT, R78, 0x80, RZ ;  /* 0x000000804e5d7810 */ /* 0x002fe40007ffe0ff */
[----:B------:R0:W-:Y:S01]  /*56c0*/  STS [R44+0x10c8], R87 ;  /* 0x0010c8572c007388 */ /* 0x0001e20000000800 */
[----:B------:R-:W-:Y:S01]  /*56d0*/  IADD3 R40, P2, PT, R42, UR34, RZ ;  /* 0x000000222a287c10 */ /* 0x000fe2000ff5e0ff */
[----:B------:R-:W-:Y:S01]  /*56e0*/  FFMA.FTZ R133, R84, R80, R133 ;  /* 0x0000005054857223 */ /* 0x000fe20000010085 */
[----:B------:R-:W-:Y:S01]  /*56f0*/  LEA.HI R93, R93, R78, RZ, 0x1b ;  /* 0x0000004e5d5d7211 */ /* 0x000fe200078fd8ff */
[----:B------:R1:W-:Y:S01]  /*5700*/  STS [R44+0x10cc], R47 ;  /* 0x0010cc2f2c007388 */ /* 0x0003e20000000800 */
[----:B------:R-:W-:Y:S01]  /*5710*/  IADD3.X R41, PT, PT, R43, UR26, RZ, P2, !PT ;  /* 0x0000001a2b297c10 */ /* 0x000fe200097fe4ff */
[----:B------:R-:W-:Y:S01]  /*5720*/  FFMA.FTZ R134, R81, R133, R134 ;  /* 0x0000008551867223 */ /* 0x000fe20000010086 */
[----:B------:R-:W-:Y:S01]  /*5730*/  LEA R93, R93, UR23, 0x2 ;  /* 0x000000175d5d7c11 */ /* 0x000fe2000f8e10ff */
[----:B------:R-:W-:Y:S01]  /*5740*/  BAR.SYNC.DEFER_BLOCKING 0x0 ;  /* 0x0000000000007b1d */ /* 0x000fe20000010000 */
[----:B------:R-:W-:Y:S01]  /*5750*/  MOV R43, UR44 ;  /* 0x0000002c002b7c02 */ /* 0x000fe20008000f00 */
[----:B------:R-:W-:Y:S01]  /*5760*/  FMUL.FTZ R84, R108, R132 ;  /* 0x000000846c547220 */ /* 0x000fe20000410000 */
[----:B------:R-:W-:Y:S01]  /*5770*/  MOV R81, UR45 ;  /* 0x0000002d00517c02 */ /* 0x000fe20008000f00 */
[----:B------:R-:W-:Y:S01]  /*5780*/  FFMA.FTZ R83, R83, R134, R117 ;  /* 0x0000008653537223 */ /* 0x000fe20000010075 */
[C---:B0-----:R-:W-:Y:S01]  /*5790*/  IADD3 R87, PT, PT, R78.reuse, 0x200, RZ ;  /* 0x000002004e577810 */ /* 0x041fe20007ffe0ff */
[----:B------:R-:W-:Y:S01]  /*57a0*/  IMAD.WIDE.U32 R40, R43, UR8, R40 ;  /* 0x000000082b287c25 */ /* 0x000fe2000f8e0028 */
[----:B-1----:R-:W-:-:S03]  /*57b0*/  LOP3.LUT R44, R78, UR34, RZ, 0xfc, !PT ;  /* 0x000000224e2c7c12 */ /* 0x002fc6000f8efcff */
[----:B------:R-:W-:Y:S01]  /*57c0*/  FFMA.FTZ R84, R26, R84, R45 ;  /* 0x000000541a547223 */ /* 0x000fe2000001002d */
[----:B------:R-:W-:Y:S01]  /*57d0*/  IADD3 R45, PT, PT, R78, 0x180, RZ ;  /* 0x000001804e2d7810 */ /* 0x000fe20007ffe0ff */
[----:B------:R-:W-:Y:S01]  /*57e0*/  IMAD R43, R81, UR8, R41 ;  /* 0x00000008512b7c24 */ /* 0x000fe2000f8e0229 */
[----:B------:R-:W-:Y:S01]  /*57f0*/  LEA R42, P2, R40, UR46, 0x2 ;  /* 0x0000002e282a7c11 */ /* 0x000fe2000f8410ff */
[----:B------:R-:W-:Y:S01]  /*5800*/  FFMA.FTZ R82, R82, R83, R116 ;  /* 0x0000005352527223 */ /* 0x000fe20000010074 */
[----:B------:R-:W-:Y:S02]  /*5810*/  IADD3 R41, PT, PT, R78, 0x100, RZ ;  /* 0x000001004e297810 */ /* 0x000fe40007ffe0ff */
[----:B------:R-:W-:Y:S02]  /*5820*/  LEA.HI.X R43, R40, UR47, R43, 0x2, P2 ;  /* 0x0000002f282b7c11 */ /* 0x000fe400090f142b */
[----:B------:R-:W-:Y:S02]  /*5830*/  LEA.HI R40, R41, R78, RZ, 0x1b ;  /* 0x0000004e29287211 */ /* 0x000fe400078fd8ff */
[----:B------:R-:W-:-:S02]  /*5840*/  IADD3 R41, PT, PT, -R44, UR50, RZ ;  /* 0x000000322c297c10 */ /* 0x000fc4000fffe1ff */
[----:B------:R-:W-:Y:S02]  /*5850*/  LEA.HI R45, R45, R78, RZ, 0x1b ;  /* 0x0000004e2d2d7211 */ /* 0x000fe400078fd8ff */
[C---:B------:R-:W-:Y:S01]  /*5860*/  ISETP.GE.AND P6, PT, R41.reuse, 0x1, PT ;  /* 0x000000012900780c */ /* 0x040fe20003fc6270 */
[----:B------:R-:W0:Y:S01]  /*5870*/  LDS R93, [R93+0x1290] ;  /* 0x001290005d5d7984 */ /* 0x000e220000000800 */
[----:B------:R-:W-:Y:S02]  /*5880*/  LEA R44, R40, UR23, 0x2 ;  /* 0x00000017282c7c11 */ /* 0x000fe4000f8e10ff */
[C---:B------:R-:W-:Y:S02]  /*5890*/  ISETP.GE.AND P5, PT, R41.reuse, 0x81, PT ;  /* 0x000000812900780c */ /* 0x040fe40003fa6270 */
[C---:B------:R-:W-:Y:S02]  /*58a0*/  ISETP.GE.AND P4, PT, R41.reuse, 0x101, PT ;  /* 0x000001012900780c */ /* 0x040fe40003f86270 */
[----:B------:R-:W-:-:S02]  /*58b0*/  ISETP.GE.AND P3, PT, R41, 0x181, PT ;  /* 0x000001812900780c */ /* 0x000fc40003f66270 */
[----:B------:R-:W-:-:S03]  /*58c0*/  ISETP.GE.AND P2, PT, R41, 0x201, PT ;  /* 0x000002012900780c */ /* 0x000fc60003f46270 */
[----:B------:R-:W-:Y:S10]  /*58d0*/  @!P6 BRA `(.L_x_2206) ;  /* 0x000000000010e947 */ /* 0x000ff40003800000 */
[----:B------:R-:W-:-:S04]  /*58e0*/  LEA.HI R40, R78, R78, RZ, 0x1b ;  /* 0x0000004e4e287211 */ /* 0x000fc800078fd8ff */
[----:B------:R-:W-:-:S05]  /*58f0*/  LEA R40, R40, UR23, 0x2 ;  /* 0x0000001728287c11 */ /* 0x000fca000f8e10ff */
[----:B------:R-:W1:Y:S04]  /*5900*/  LDS R47, [R40+0x1090] ;  /* 0x00109000282f7984 */ /* 0x000e680000000800 */
[----:B-1----:R1:W-:Y:S02]  /*5910*/  REDG.E.ADD.F32.FTZ.RN.STRONG.GPU desc[UR32][R42.64], R47 ;  /* 0x0000002f2a0079a6 */ /* 0x0023e4000c12f320 */
.L_x_2206:
[----:B------:R-:W-:Y:S05]  /*5920*/  BSYNC.RECONVERGENT B0 ;  /* 0x0000000000007941 */ /* 0x000fea0003800200 */
.L_x_2205:
[----:B------:R-:W-:Y:S01]  /*5930*/  BSSY.RECONVERGENT B0, `(.L_x_2207) ;  /* 0x0000004000007945 */ /* 0x000fe20003800200 */
[----:B------:R-:W-:-:S03]  /*5940*/  ISETP.GE.AND P6, PT, R41, 0x281, PT ;  /* 0x000002812900780c */ /* 0x000fc60003fc6270 */
[----:B------:R-:W-:Y:S10]  /*5950*/  @!P5 BRA `(.L_x_2208) ;  /* 0x000000000004d947 */ /* 0x000ff40003800000 */
[----:B0-----:R2:W-:Y:S02]  /*5960*/  REDG.E.ADD.F32.FTZ.RN.STRONG.GPU desc[UR32][R42.64+0x200], R93 ;  /* 0x0002005d2a0079a6 */ /* 0x0015e4000c12f320 */
.L_x_2208:
[----:B------:R-:W-:Y:S05]  /*5970*/  BSYNC.RECONVERGENT B0 ;  /* 0x0000000000007941 */ /* 0x000fea0003800200 */
.L_x_2207:
[----:B------:R-:W-:Y:S01]  /*5980*/  LEA R46, R45, UR23, 0x2 ;  /* 0x000000172d2e7c11 */ /* 0x000fe2000f8e10ff */
[----:B------:R-:W-:Y:S01]  /*5990*/  BSSY.RECONVERGENT B0, `(.L_x_2209) ;  /* 0x0000006000007945 */ /* 0x000fe20003800200 */
[----:B------:R3:W4:Y:S01]  /*59a0*/  LDS R45, [R44+0x1490] ;  /* 0x001490002c2d7984 */ /* 0x0007220000000800 */
[----:B-1----:R-:W-:Y:S02]  /*59b0*/  IADD3 R47, PT, PT, R78, 0x280, RZ ;  /* 0x000002804e2f7810 */ /* 0x002fe40007ffe0ff */
[----:B------:R-:W-:Y:S01]  /*59c0*/  LEA.HI R40, R87, R78, RZ, 0x1b ;  /* 0x0000004e57287211 */ /* 0x000fe200078fd8ff */
[----:B------:R-:W-:Y:S06]  /*59d0*/  @!P4 BRA `(.L_x_2210) ;  /* 0x000000000004c947 */ /* 0x000fec0003800000 */
[----:B----4-:R1:W-:Y:S02]  /*59e0*/  REDG.E.ADD.F32.FTZ.RN.STRONG.GPU desc[UR32][R42.64+0x400], R45 ;  /* 0x0004002d2a0079a6 */ /* 0x0103e4000c12f320 */
.L_x_2210:
[----:B------:R-:W-:Y:S05]  /*59f0*/  BSYNC.RECONVERGENT B0 ;  /* 0x0000000000007941 */ /* 0x000fea0003800200 */
.L_x_2209:
[----:B-1--4-:R1:W4:Y:S01]  /*5a00*/  LDS R45, [R46+0x1690] ;  /* 0x001690002e2d7984 */ /* 0x0123220000000800 */
[----:B------:R-:W-:Y:S01]  /*5a10*/  BSSY.RECONVERGENT B0, `(.L_x_2211) ;  /* 0x0000005000007945 */ /* 0x000fe20003800200 */
[----:B------:R-:W-:Y:S02]  /*5a20*/  LEA.HI R47, R47, R78, RZ, 0x1b ;  /* 0x0000004e2f2f7211 */ /* 0x000fe400078fd8ff */
[----:B------:R-:W-:Y:S01]  /*5a30*/  LEA R40, R40, UR23, 0x2 ;  /* 0x0000001728287c11 */ /* 0x000fe2000f8e10ff */
[----:B------:R-:W-:Y:S06]  /*5a40*/  @!P3 BRA `(.L_x_2212) ;  /* 0x000000000004b947 */ /* 0x000fec0003800000 */
[----:B----4-:R4:W-:Y:S02]  /*5a50*/  REDG.E.ADD.F32.FTZ.RN.STRONG.GPU desc[UR32][R42.64+0x600], R45 ;  /* 0x0006002d2a0079a6 */ /* 0x0109e4000c12f320 */
.L_x_2212:
[----:B------:R-:W-:Y:S05]  /*5a60*/  BSYNC.RECONVERGENT B0 ;  /* 0x0000000000007941 */ /* 0x000fea0003800200 */
.L_x_2211:
[----:B----4-:R4:W0:Y:S01]  /*5a70*/  LDS R45, [R40+0x1890] ;  /* 0x00189000282d7984 */ /* 0x0108220000000800 */
[----:B------:R-:W-:Y:S01]  /*5a80*/  BSSY.RECONVERGENT B0, `(.L_x_2213) ;  /* 0x0000004000007945 */ /* 0x000fe20003800200 */
[----:B---3--:R-:W-:-:S03]  /*5a90*/  LEA R44, R47, UR23, 0x2 ;  /* 0x000000172f2c7c11 */ /* 0x008fc6000f8e10ff */
[----:B------:R-:W-:Y:S05]  /*5aa0*/  @!P2 BRA `(.L_x_2214) ;  /* 0x000000000004a947 */ /* 0x000fea0003800000 */
[----:B0-----:R3:W-:Y:S02]  /*5ab0*/  REDG.E.ADD.F32.FTZ.RN.STRONG.GPU desc[UR32][R42.64+0x800], R45 ;  /* 0x0008002d2a0079a6 */ /* 0x0017e4000c12f320 */
.L_x_2214:
[----:B------:R-:W-:Y:S05]  /*5ac0*/  BSYNC.RECONVERGENT B0 ;  /* 0x0000000000007941 */ /* 0x000fea0003800200 */
.L_x_2213:
[----:B0--3--:R0:W3:Y:S01]  /*5ad0*/  LDS R45, [R44+0x1a90] ;  /* 0x001a90002c2d7984 */ /* 0x0090e20000000800 */
[----:B------:R-:W-:Y:S01]  /*5ae0*/  BSSY.RECONVERGENT B0, `(.L_x_2215) ;  /* 0x0000005000007945 */ /* 0x000fe20003800200 */
[C---:B------:R-:W-:Y:S02]  /*5af0*/  IADD3 R47, PT, PT, R78.reuse, 0x300, RZ ;  /* 0x000003004e2f7810 */ /* 0x040fe40007ffe0ff */
[----:B------:R-:W-:Y:S01]  /*5b00*/  IADD3 R81, PT, PT, R78, 0x380, RZ ;  /* 0x000003804e517810 */ /* 0x000fe20007ffe0ff */
[----:B------:R-:W-:Y:S06]  /*5b10*/  @!P6 BRA `(.L_x_2216) ;  /* 0x000000000004e947 */ /* 0x000fec0003800000 */
[----:B---3--:R3:W-:Y:S02]  /*5b20*/  REDG.E.ADD.F32.FTZ.RN.STRONG.GPU desc[UR32][R42.64+0xa00], R45 ;  /* 0x000a002d2a0079a6 */ /* 0x0087e4000c12f320 */
.L_x_2216:
[----:B------:R-:W-:Y:S05]  /*5b30*/  BSYNC.RECONVERGENT B0 ;  /* 0x0000000000007941 */ /* 0x000fea0003800200 */
.L_x_2215:
[----:B---3--:R-:W-:Y:S01]  /*5b40*/  LOP3.LUT R45, R78, 0x400, RZ, 0xfc, !PT ;  /* 0x000004004e2d7812 */ /* 0x008fe200078efcff */
[----:B------:R-:W-:Y:S01]  /*5b50*/  BSSY.RECONVERGENT B0, `(.L_x_2217) ;  /* 0x000000f000007945 */ /* 0x000fe20003800200 */
[-C--:B------:R-:W-:Y:S02]  /*5b60*/  LEA.HI R47, R47, R78.reuse, RZ, 0x1b ;  /* 0x0000004e2f2f7211 */ /* 0x080fe400078fd8ff */
[-C--:B----4-:R-:W-:Y:S02]  /*5b70*/  LEA.HI R40, R45, R78.reuse, RZ, 0x1b ;  /* 0x0000004e2d287211 */ /* 0x090fe400078fd8ff */
[----:B------:R-:W-:Y:S02]  /*5b80*/  LEA R45, R47, UR23, 0x2 ;  /* 0x000000172f2d7c11 */ /* 0x000fe4000f8e10ff */
[----:B------:R-:W-:Y:S02]  /*5b90*/  ISETP.GE.AND P6, PT, R41, 0x301, PT ;  /* 0x000003012900780c */ /* 0x000fe40003fc6270 */
[----:B------:R-:W-:-:S02]  /*5ba0*/  LEA.HI R81, R81, R78, RZ, 0x1b ;  /* 0x0000004e51517211 */ /* 0x000fc400078fd8ff */
[----:B------:R-:W3:Y:S01]  /*5bb0*/  LDS R45, [R45+0x1c90] ;  /* 0x001c90002d2d7984 */ /* 0x000ee20000000800 */
[----:B--2---:R-:W-:Y:S02]  /*5bc0*/  IADD3 R93, PT, PT, R78, 0x480, RZ ;  /* 0x000004804e5d7810 */ /* 0x004fe40007ffe0ff */
[----:B------:R-:W-:Y:S02]  /*5bd0*/  LEA R81, R81, UR23, 0x2 ;  /* 0x0000001751517c11 */ /* 0x000fe4000f8e10ff */
[C---:B------:R-:W-:Y:S02]  /*5be0*/  ISETP.GE.AND P2, PT, R41.reuse, 0x381, PT ;  /* 0x000003812900780c */ /* 0x040fe40003f46270 */
[C---:B------:R-:W-:Y:S02]  /*5bf0*/  ISETP.GE.AND P3, PT, R41.reuse, 0x401, PT ;  /* 0x000004012900780c */ /* 0x040fe40003f66270 */
[C---:B------:R-:W-:Y:S02]  /*5c00*/  ISETP.GE.AND P4, PT, R41.reuse, 0x481, PT ;  /* 0x000004812900780c */ /* 0x040fe40003f86270 */
[----:B------:R-:W-:Y:S01]  /*5c10*/  ISETP.GE.AND P5, PT, R41, 0x501, PT ;  /* 0x000005012900780c */ /* 0x000fe20003fa6270 */
[----:B------:R-:W-:-:S12]  /*5c20*/  @!P6 BRA `(.L_x_2218) ;  /* 0x000000000004e947 */ /* 0x000fd80003800000 */
[----:B---3--:R2:W-:Y:S02]  /*5c30*/  REDG.E.ADD.F32.FTZ.RN.STRONG.GPU desc[UR32][R42.64+0xc00], R45 ;  /* 0x000c002d2a0079a6 */ /* 0x0085e4000c12f320 */
.L_x_2218:
[----:B------:R-:W-:Y:S05]  /*5c40*/  BSYNC.RECONVERGENT B0 ;  /* 0x0000000000007941 */ /* 0x000fea0003800200 */
.L_x_2217:
[----:B--23--:R2:W3:Y:S01]  /*5c50*/  LDS R45, [R81+0x1e90] ;  /* 0x001e9000512d7984 */ /* 0x00c4e20000000800 */
[----:B------:R-:W-:Y:S01]  /*5c60*/  BSSY.RECONVERGENT B0, `(.L_x_2219) ;  /* 0x0000006000007945 */ /* 0x000fe20003800200 */
[----:B------:R-:W-:Y:S02]  /*5c70*/  IADD3 R47, PT, PT, R78, 0x500, RZ ;  /* 0x000005004e2f7810 */ /* 0x000fe40007ffe0ff */
[----:B------:R-:W-:Y:S02]  /*5c80*/  LEA.HI R93, R93, R78, RZ, 0x1b ;  /* 0x0000004e5d5d7211 */ /* 0x000fe400078fd8ff */
[----:B------:R-:W-:Y:S01]  /*5c90*/  LEA R40, R40, UR23, 0x2 ;  /* 0x0000001728287c11 */ /* 0x000fe2000f8e10ff */
[----:B------:R-:W-:Y:S06]  /*5ca0*/  @!P2 BRA `(.L_x_2220) ;  /* 0x000000000004a947 */ /* 0x000fec0003800000 */
[----:B---3--:R4:W-:Y:S02]  /*5cb0*/  REDG.E.ADD.F32.FTZ.RN.STRONG.GPU desc[UR32][R42.64+0xe00], R45 ;  /* 0x000e002d2a0079a6 */ /* 0x0089e4000c12f320 */
.L_x_2220:
[----:B------:R-:W-:Y:S05]  /*5cc0*/  BSYNC.RECONVERGENT B0 ;  /* 0x0000000000007941 */ /* 0x000fea0003800200 */
.L_x_2219:
[----:B---34-:R3:W4:Y:S01]  /*5cd0*/  LDS R45, [R40+0x2090] ;  /* 0x00209000282d7984 */ /* 0x0187220000000800 */
[----:B------:R-:W-:Y:S01]  /*5ce0*/  BSSY.RECONVERGENT B0, `(.L_x_2221) ;  /* 0x0000005000007945 */ /* 0x000fe20003800200 */
[----:B------:R-:W-:Y:S02]  /*5cf0*/  LEA.HI R47, R47, R78, RZ, 0x1b ;  /* 0x0000004e2f2f7211 */ /* 0x000fe400078fd8ff */
[----:B------:R-:W-:Y:S01]  /*5d00*/  LEA R93, R93, UR23, 0x2 ;  /* 0x000000175d5d7c11 */ /* 0x000fe2000f8e10ff */
[----:B------:R-:W-:Y:S06]  /*5d10*/  @!P3 BRA `(.L_x_2222) ;  /* 0x000000000004b947 */ /* 0x000fec0003800000 */
[----:B----4-:R4:W-:Y:S02]  /*5d20*/  REDG.E.ADD.F32.FTZ.RN.STRONG.GPU desc[UR32][R42.64+0x1000], R45 ;  /* 0x0010002d2a0079a6 */ /* 0x0109e4000c12f320 */
.L_x_2222:
[----:B------:R-:W-:Y:S05]  /*5d30*/  BSYNC.RECONVERGENT B0 ;  /* 0x0000000000007941 */ /* 0x000fea0003800200 */
.L_x_2221:
[----:B----4-:R4:W0:Y:S01]  /*5d40*/  LDS R45, [R93+0x2290] ;  /* 0x002290005d2d7984 */ /* 0x0108220000000800 */
[----:B------:R-:W-:Y:S01]  /*5d50*/  BSSY.RECONVERGENT B0, `(.L_x_2223) ;  /* 0x0000005000007945 */ /* 0x000fe20003800200 */
[----:B--2---:R-:W-:Y:S02]  /*5d60*/  IADD3 R81, PT, PT, R78, 0x580, RZ ;  /* 0x000005804e517810 */ /* 0x004fe40007ffe0ff */
[----:B------:R-:W-:Y:S01]  /*5d70*/  LEA R47, R47, UR23, 0x2 ;  /* 0x000000172f2f7c11 */ /* 0x000fe2000f8e10ff */
[----:B------:R-:W-:Y:S06]  /*5d80*/  @!P4 BRA `(.L_x_2224) ;  /* 0x000000000004c947 */ /* 0x000fec0003800000 */
[----:B0-----:R2:W-:Y:S02]  /*5d90*/  REDG.E.ADD.F32.FTZ.RN.STRONG.GPU desc[UR32][R42.64+0x1200], R45 ;  /* 0x0012002d2a0079a6 */ /* 0x0015e4000c12f320 */
.L_x_2224:
[----:B------:R-:W-:Y:S05]  /*5da0*/  BSYNC.RECONVERGENT B0 ;  /* 0x0000000000007941 */ /* 0x000fea0003800200 */
.L_x_2223:
[----:B0-2---:R0:W2:Y:S01]  /*5db0*/  LDS R45, [R47+0x2490] ;  /* 0x002490002f2d7984 */ /* 0x0050a20000000800 */
[----:B------:R-:W-:Y:S01]  /*5dc0*/  BSSY.RECONVERGENT B0, `(.L_x_2225) ;  /* 0x0000004000007945 */ /* 0x000fe20003800200 */
[----:B------:R-:W-:-:S03]  /*5dd0*/  LEA.HI R81, R81, R78, RZ, 0x1b ;  /* 0x0000004e51517211 */ /* 0x000fc600078fd8ff */
[----:B------:R-:W-:Y:S05]  /*5de0*/  @!P5 BRA `(.L_x_2226) ;  /* 0x000000000004d947 */ /* 0x000fea0003800000 */
[----:B--2---:R2:W-:Y:S02]  /*5df0*/  REDG.E.ADD.F32.FTZ.RN.STRONG.GPU desc[UR32][R42.64+0x1400], R45 ;  /* 0x0014002d2a0079a6 */ /* 0x0045e4000c12f320 */
.L_x_2226:
[----:B------:R-:W-:Y:S05]  /*5e00*/  BSYNC.RECONVERGENT B0 ;  /* 0x0000000000007941 */ /* 0x000fea0003800200 */
.L_x_2225:
[----:B--2---:R-:W-:Y:S01]  /*5e10*/  LEA R45, R81, UR23, 0x2 ;  /* 0x00000017512d7c11 */ /* 0x004fe2000f8e10ff */
[----:B------:R-:W-:Y:S01]  /*5e20*/  BSSY.RECONVERGENT B0, `(.L_x_2227) ;  /* 0x000000b000007945 */ /* 0x000fe20003800200 */
[----:B------:R-:W-:Y:S01]  /*5e30*/  ISETP.GE.AND P6, PT, R41, 0x581, PT ;  /* 0x000005812900780c */ /* 0x000fe20003fc6270 */
[-C--:B------:R-:W-:Y:S01]  /*5e40*/  FFMA.FTZ R115, R75, -R69.reuse, R115 ;  /* 0x800000454b737223 */ /* 0x080fe20000010073 */
[C---:B------:R-:W-:Y:S01]  /*5e50*/  ISETP.GE.AND P2, PT, R41.reuse, 0x601, PT ;  /* 0x000006012900780c */ /* 0x040fe20003f46270 */
[----:B---3--:R-:W-:Y:S01]  /*5e60*/  FMUL.FTZ R40, R82, R69 ;  /* 0x0000004552287220 */ /* 0x008fe20000410000 */
[----:B------:R-:W2:Y:S01]  /*5e70*/  LDS R45, [R45+0x2690] ;  /* 0x002690002d2d7984 */ /* 0x000ea20000000800 */
[C---:B------:R-:W-:Y:S02]  /*5e80*/  ISETP.GE.AND P3, PT, R41.reuse, 0x681, PT ;  /* 0x000006812900780c */ /* 0x040fe40003f66270 */
[C---:B------:R-:W-:Y:S02]  /*5e90*/  ISETP.GE.AND P4, PT, R41.reuse, 0x701, PT ;  /* 0x000007012900780c */ /* 0x040fe40003f86270 */
[----:B------:R-:W-:-:S04]  /*5ea0*/  ISETP.GE.AND P5, PT, R41, 0x781, PT ;  /* 0x000007812900780c */ /* 0x000fc80003fa6270 */
[----:B------:R-:W-:Y:S09]  /*5eb0*/  @!P6 BRA `(.L_x_2228) ;  /* 0x000000000004e947 */ /* 0x000ff20003800000 */
[----:B--2---:R3:W-:Y:S02]  /*5ec0*/  REDG.E.ADD.F32.FTZ.RN.STRONG.GPU desc[UR32][R42.64+0x1600], R45 ;  /* 0x0016002d2a0079a6 */ /* 0x0047e4000c12f320 */
.L_x_2228:
[----:B------:R-:W-:Y:S05]  /*5ed0*/  BSYNC.RECONVERGENT B0 ;  /* 0x0000000000007941 */ /* 0x000fea0003800200 */
.L_x_2227:
[-C--:B------:R-:W-:Y:S01]  /*5ee0*/  FFMA.FTZ R118, R74, -R68.reuse, R118 ;  /* 0x800000444a767223 */ /* 0x080fe20000010076 */
[----:B------:R-:W-:Y:S01]  /*5ef0*/  FMUL.FTZ R41, R83, R68 ;  /* 0x0000004453297220 */ /* 0x000fe20000410000 */
[----:B------:R-:W-:Y:S01]  /*5f00*/  FFMA.FTZ R44, R40, R115, RZ ;  /* 0x00000073282c7223 */ /* 0x000fe200000100ff */
[-C--:B------:R-:W-:Y:S01]  /*5f10*/  FFMA.FTZ R119, R73, -R67.reuse, R119 ;  /* 0x8000004349777223 */ /* 0x080fe20000010077 */
[----:B-1----:R-:W-:Y:S01]  /*5f20*/  FMUL.FTZ R46, R134, R67 ;  /* 0x00000043862e7220 */ /* 0x002fe20000410000 */
[----:B------:R-:W-:Y:S01]  /*5f30*/  FFMA.FTZ R120, R72, -R66, R120 ;  /* 0x8000004248787223 */ /* 0x000fe20000010078 */
[----:B0-----:R-:W-:Y:S01]  /*5f40*/  FFMA.FTZ R47, R41, R118, R44 ;  /* 0x00000076292f7223 */ /* 0x001fe2000001002c */
[----:B--23--:R-:W-:Y:S01]  /*5f50*/  FMUL.FTZ R45, R133, R66 ;  /* 0x00000042852d7220 */ /* 0x00cfe20000410000 */
[-C--:B------:R-:W-:Y:S01]  /*5f60*/  FFMA.FTZ R121, R71, -R65.reuse, R121 ;  /* 0x8000004147797223 */ /* 0x080fe20000010079 */
[----:B------:R-:W-:Y:S01]  /*5f70*/  FMUL.FTZ R44, R80, R65 ;  /* 0x00000041502c7220 */ /* 0x000fe20000410000 */
[----:B------:R-:W-:Y:S01]  /*5f80*/  FFMA.FTZ R86, R46, R119, R47 ;  /* 0x000000772e567223 */ /* 0x000fe2000001002f */
[----:B------:R-:W-:Y:S01]  /*5f90*/  IADD3 R47, PT, PT, R78, 0x600, RZ ;  /* 0x000006004e2f7810 */ /* 0x000fe20007ffe0ff */
[----:B------:R-:W-:Y:S01]  /*5fa0*/  FFMA.FTZ R122, R70, -R64, R122 ;  /* 0x80000040467a7223 */ /* 0x000fe2000001007a */
[----:B------:R-:W-:Y:S01]  /*5fb0*/  FFMA.FTZ R123, R63, -R60, R123 ;  /* 0x8000003c3f7b7223 */ /* 0x000fe2000001007b */
[----:B------:R-:W-:Y:S01]  /*5fc0*/  FFMA.FTZ R81, R45, R120, R86 ;  /* 0x000000782d517223 */ /* 0x000fe20000010056 */
[----:B------:R-:W-:Y:S01]  /*5fd0*/  LEA.HI R86, R47, R78, RZ, 0x1b ;  /* 0x0000004e2f567211 */ /* 0x000fe200078fd8ff */
[----:B------:R-:W-:Y:S01]  /*5fe0*/  FMUL.FTZ R47, R85, R64 ;  /* 0x00000040552f7220 */ /* 0x000fe20000410000 */
[----:B----4-:R-:W-:Y:S01]  /*5ff0*/  IADD3 R93, PT, PT, R78, 0x680, RZ ;  /* 0x000006804e5d7810 */ /* 0x010fe20007ffe0ff */
[----:B------:R-:W-:Y:S01]  /*6000*/  FFMA.FTZ R96, R44, R121, R81 ;  /* 0x000000792c607223 */ /* 0x000fe20000010051 */
[----:B------:R-:W-:Y:S01]  /*6010*/  LEA R95, R86, UR23, 0x2 ;  /* 0x00000017565f7c11 */ /* 0x000fe2000f8e10ff */
[----:B------:R-:W-:Y:S01]  /*6020*/  FMUL.FTZ R86, R88, R60 ;  /* 0x0000003c58567220 */ /* 0x000fe20000410000 */
[----:B------:R-:W-:Y:S01]  /*6030*/  LEA.HI R93, R93, R78, RZ, 0x1b ;  /* 0x0000004e5d5d7211 */ /* 0x000fe200078fd8ff */
[----:B------:R-:W-:Y:S01]  /*6040*/  FFMA.FTZ R81, R47, R122, R96 ;  /* 0x0000007a2f517223 */ /* 0x000fe20000010060 */
[----:B------:R-:W-:Y:S01]  /*6050*/  BSSY.RECONVERGENT B0, `(.L_x_2229) ;  /* 0x0000008000007945 */ /* 0x000fe20003800200 */
[-C--:B------:R-:W-:Y:S01]  /*6060*/  FFMA.FTZ R124, R62, -R54.reuse, R124 ;  /* 0x800000363e7c7223 */ /* 0x080fe2000001007c */
[----:B------:R-:W-:Y:S01]  /*6070*/  LEA R99, R93, UR23, 0x2 ;  /* 0x000000175d637c11 */ /* 0x000fe2000f8e10ff */
[----:B------:R-:W-:Y:S01]  /*6080*/  FFMA.FTZ R96, R86, R123, R81 ;  /* 0x0000007b56607223 */ /* 0x000fe20000010051 */
[----:B------:R-:W-:Y:S01]  /*6090*/  FMUL.FTZ R93, R89, R54 ;  /* 0x00000036595d7220 */ /* 0x000fe20000410000 */
[----:B------:R0:W1:Y:S01]  /*60a0*/  LDS R81, [R95+0x2890] ;  /* 0x002890005f517984 */ /* 0x0000620000000800 */
[----:B------:R-:W-:Y:S05]  /*60b0*/  @!P2 BRA `(.L_x_2230) ;  /* 0x000000000004a947 */ /* 0x000fea0003800000 */
[----:B-1----:R2:W-:Y:S02]  /*60c0*/  REDG.E.ADD.F32.FTZ.RN.STRONG.GPU desc[UR32][R42.64+0x1800], R81 ;  /* 0x001800512a0079a6 */ /* 0x0025e4000c12f320 */
.L_x_2230:
[----:B------:R-:W-:Y:S05]  /*60d0*/  BSYNC.RECONVERGENT B0 ;  /* 0x0000000000007941 */ /* 0x000fea0003800200 */
.L_x_2229:
[----:B-12---:R1:W2:Y:S01]  /*60e0*/  LDS R81, [R99+0x2a90] ;  /* 0x002a900063517984 */ /* 0x0062a20000000800 */
[----:B------:R-:W-:Y:S01]  /*60f0*/  BSSY.RECONVERGENT B0, `(.L_x_2231) ;  /* 0x0000006000007945 */ /* 0x000fe20003800200 */
[-C--:B------:R-:W-:Y:S01]  /*6100*/  FFMA.FTZ R125, R61, -R51.reuse, R125 ;  /* 0x800000333d7d7223 */ /* 0x080fe2000001007d */
[----:B0-----:R-:W-:Y:S01]  /*6110*/  FMUL.FTZ R95, R92, R51 ;  /* 0x000000335c5f7220 */ /* 0x001fe20000410000 */
[----:B------:R-:W-:Y:S01]  /*6120*/  FFMA.FTZ R98, R93, R124, R96 ;  /* 0x0000007c5d627223 */ /* 0x000fe20000010060 */
[----:B------:R-:W-:Y:S06]  /*6130*/  @!P3 BRA `(.L_x_2232) ;  /* 0x000000000004b947 */ /* 0x000fec0003800000 */
[----:B--2---:R0:W-:Y:S02]  /*6140*/  REDG.E.ADD.F32.FTZ.RN.STRONG.GPU desc[UR32][R42.64+0x1a00], R81 ;  /* 0x001a00512a0079a6 */ /* 0x0041e4000c12f320 */
.L_x_2232:
[----:B------:R-:W-:Y:S05]  /*6150*/  BSYNC.RECONVERGENT B0 ;  /* 0x0000000000007941 */ /* 0x000fea0003800200 */
.L_x_2231:
[----:B------:R-:W-:Y:S01]  /*6160*/  IADD3 R101, PT, PT, R78, 0x700, RZ ;  /* 0x000007004e657810 */ /* 0x000fe20007ffe0ff */
[-C--:B------:R-:W-:Y:S01]  /*6170*/  FFMA.FTZ R126, R59, -R50.reuse, R126 ;  /* 0x800000323b7e7223 */ /* 0x080fe2000001007e */
[----:B------:R-:W-:Y:S01]  /*6180*/  FMUL.FTZ R96, R91, R50 ;  /* 0x000000325b607220 */ /* 0x000fe20000410000 */
[----:B0-2---:R-:W-:Y:S01]  /*6190*/  FFMA.FTZ R81, R95, R125, R98 ;  /* 0x0000007d5f517223 */ /* 0x005fe20000010062 */
[----:B------:R-:W-:Y:S01]  /*61a0*/  LEA.HI R101, R101, R78, RZ, 0x1b ;  /* 0x0000004e65657211 */ /* 0x000fe200078fd8ff */
[-C--:B------:R-:W-:Y:S01]  /*61b0*/  FFMA.FTZ R127, R58, -R34.reuse, R127 ;  /* 0x800000223a7f7223 */ /* 0x080fe2000001007f */
[----:B------:R-:W-:Y:S01]  /*61c0*/  FMUL.FTZ R98, R90, R34 ;  /* 0x000000225a627220 */ /* 0x000fe20000410000 */
[----:B------:R-:W-:Y:S01]  /*61d0*/  FFMA.FTZ R81, R96, R126, R81 ;  /* 0x0000007e60517223 */ /* 0x000fe20000010051 */
[----:B------:R-:W-:Y:S01]  /*61e0*/  LEA R101, R101, UR23, 0x2 ;  /* 0x0000001765657c11 */ /* 0x000fe2000f8e10ff */
[-C--:B------:R-:W-:Y:S01]  /*61f0*/  FFMA.FTZ R128, R57, -R24.reuse, R128 ;  /* 0x8000001839807223 */ /* 0x080fe20000010080 */
[----:B-1----:R-:W-:Y:S01]  /*6200*/  FMUL.FTZ R99, R97, R24 ;  /* 0x0000001861637220 */ /* 0x002fe20000410000 */
[----:B------:R-:W-:Y:S01]  /*6210*/  FFMA.FTZ R102, R98, R127, R81 ;  /* 0x0000007f62667223 */ /* 0x000fe20000010051 */
[-C--:B------:R-:W-:Y:S01]  /*6220*/  FFMA.FTZ R129, R56, -R20.reuse, R129 ;  /* 0x8000001438817223 */ /* 0x080fe20000010081 */
[----:B------:R-:W-:Y:S01]  /*6230*/  FMUL.FTZ R100, R145, R20 ;  /* 0x0000001491647220 */ /* 0x000fe20000410000 */
[----:B------:R-:W0:Y:S01]  /*6240*/  LDS R101, [R101+0x2c90] ;  /* 0x002c900065657984 */ /* 0x000e220000000800 */
[----:B------:R-:W-:Y:S01]  /*6250*/  FFMA.FTZ R81, R99, R128, R102 ;  /* 0x0000008063517223 */ /* 0x000fe20000010066 */
[-C--:B------:R-:W-:Y:S01]  /*6260*/  FFMA.FTZ R130, R55, -R16.reuse, R130 ;  /* 0x8000001037827223 */ /* 0x080fe20000010082 */
[----:B------:R-:W-:Y:S01]  /*6270*/  IADD3 R103, PT, PT, R78, 0x780, RZ ;  /* 0x000007804e677810 */ /* 0x000fe20007ffe0ff */
[----:B------:R-:W-:Y:S01]  /*6280*/  FMUL.FTZ R102, R144, R16 ;  /* 0x0000001090667220 */ /* 0x000fe20000410000 */
[----:B------:R-:W-:Y:S01]  /*6290*/  FFMA.FTZ R81, R100, R129, R81 ;  /* 0x0000008164517223 */ /* 0x000fe20000010051 */
[----:B------:R-:W-:Y:S01]  /*62a0*/  FFMA.FTZ R131, R53, -R12, R131 ;  /* 0x8000000c35837223 */ /* 0x000fe20000010083 */
[----:B------:R-:W-:Y:S01]  /*62b0*/  LEA.HI R103, R103, R78, RZ, 0x1b ;  /* 0x0000004e67677211 */ /* 0x000fe200078fd8ff */
[----:B------:R-:W-:Y:S01]  /*62c0*/  FMUL.FTZ R104, R94, R12 ;  /* 0x0000000c5e687220 */ /* 0x000fe20000410000 */
[----:B------:R-:W-:Y:S01]  /*62d0*/  FFMA.FTZ R81, R102, R130, R81 ;  /* 0x0000008266517223 */ /* 0x000fe20000010051 */
[----:B------:R-:W-:Y:S01]  /*62e0*/  BSSY.RECONVERGENT B0, `(.L_x_2233) ;  /* 0x0000007000007945 */ /* 0x000fe20003800200 */
[-C--:B------:R-:W-:Y:S01]  /*62f0*/  FFMA.FTZ R132, R52, -R8.reuse, R132 ;  /* 0x8000000834847223 */ /* 0x080fe20000010084 */
[----:B------:R-:W-:Y:S01]  /*6300*/  LEA R103, R103, UR23, 0x2 ;  /* 0x0000001767677c11 */ /* 0x000fe2000f8e10ff */
[----:B------:R-:W-:Y:S01]  /*6310*/  FMUL.FTZ R106, R113, R8 ;  /* 0x00000008716a7220 */ /* 0x000fe20000410000 */
[----:B------:R-:W-:Y:S01]  /*6320*/  FFMA.FTZ R81, R104, R131, R81 ;  /* 0x0000008368517223 */ /* 0x000fe20000010051 */
[----:B------:R-:W-:Y:S06]  /*6330*/  @!P4 BRA `(.L_x_2234) ;  /* 0x000000000004c947 */ /* 0x000fec0003800000 */
[----:B0-----:R1:W-:Y:S02]  /*6340*/  REDG.E.ADD.F32.FTZ.RN.STRONG.GPU desc[UR32][R42.64+0x1c00], R101 ;  /* 0x001c00652a0079a6 */ /* 0x0013e4000c12f320 */
.L_x_2234:
[----:B------:R-:W-:Y:S05]  /*6350*/  BSYNC.RECONVERGENT B0 ;  /* 0x0000000000007941 */ /* 0x000fea0003800200 */
.L_x_2233:
[----:B01----:R0:W1:Y:S01]  /*6360*/  LDS R101, [R103+0x2e90] ;  /* 0x002e900067657984 */ /* 0x0030620000000800 */
[----:B------:R-:W-:Y:S01]  /*6370*/  BSSY.RECONVERGENT B0, `(.L_x_2235) ;  /* 0x0000004000007945 */ /* 0x000fe20003800200 */
[----:B------:R-:W-:-:S03]  /*6380*/  FFMA.FTZ R81, R106, R132, R81 ;  /* 0x000000846a517223 */ /* 0x000fc60000010051 */
[----:B------:R-:W-:Y:S05]  /*6390*/  @!P5 BRA `(.L_x_2236) ;  /* 0x000000000004d947 */ /* 0x000fea0003800000 */
[----:B-1----:R2:W-:Y:S02]  /*63a0*/  REDG.E.ADD.F32.FTZ.RN.STRONG.GPU desc[UR32][R42.64+0x1e00], R101 ;  /* 0x001e00652a0079a6 */ /* 0x0025e4000c12f320 */
.L_x_2236:
[----:B------:R-:W-:Y:S05]  /*63b0*/  BSYNC.RECONVERGENT B0 ;  /* 0x0000000000007941 */ /* 0x000fea0003800200 */
.L_x_2235:
[----:B------:R-:W3:Y:S04]  /*63c0*/  LDL.LU R109, [R1] ;  /* 0x00000000016d7983 */ /* 0x000ee80000300800 */
[----:B------:R-:W4:Y:S01]  /*63d0*/  LDL.LU R107, [R1+0x4] ;  /* 0x00000400016b7983 */ /* 0x000f220000300800 */
[----:B------:R-:W-:Y:S01]  /*63e0*/  FADD.FTZ R150, R100, R150 ;  /* 0x0000009664967221 */ /* 0x000fe20000010000 */
[----:B------:R-:W-:Y:S01]  /*63f0*/  FADD.FTZ R158, R93, R158 ;  /* 0x0000009e5d9e7221 */ /* 0x000fe20000010000 */
[----:B------:R-:W-:Y:S01]  /*6400*/  FADD.FTZ R159, R86, R159 ;  /* 0x0000009f569f7221 */ /* 0x000fe20000010000 */
[----:B------:R-:W5:Y:S01]  /*6410*/  S2R R105, SR_LANEID ;  /* 0x0000000000697919 */ /* 0x000f620000000000 */
[----:B------:R-:W-:Y:S01]  /*6420*/  FADD.FTZ R160, R47, R160 ;  /* 0x000000a02fa07221 */ /* 0x000fe20000010000 */
[----:B------:R-:W-:Y:S01]  /*6430*/  FADD.FTZ R161, R44, R161 ;  /* 0x000000a12ca17221 */ /* 0x000fe20000010000 */
[----:B------:R-:W-:Y:S01]  /*6440*/  ISETP.NE.AND P3, PT, R78, RZ, PT ;  /* 0x000000ff4e00720c */ /* 0x000fe20003f65270 */
[----:B--2---:R-:W2:Y:S01]  /*6450*/  SHFL.DOWN PT, R42, R81, 0x1, 0x1f ;  /* 0x08201f00512a7f89 */ /* 0x004ea200000e0000 */
[----:B------:R-:W-:Y:S01]  /*6460*/  FADD.FTZ R165, R46, R165 ;  /* 0x000000a52ea57221 */ /* 0x000fe20000010000 */
[----:B------:R-:W-:Y:S01]  /*6470*/  FADD.FTZ R164, R45, R164 ;  /* 0x000000a42da47221 */ /* 0x000fe20000010000 */
[----:B------:R-:W-:Y:S01]  /*6480*/  FADD.FTZ R3, R104, R3 ;  /* 0x0000000368037221 */ /* 0x000fe20000010000 */
[----:B------:R-:W0:Y:S01]  /*6490*/  SHFL.DOWN PT, R43, R84, 0x1, 0x1f ;  /* 0x08201f00542b7f89 */ /* 0x000e2200000e0000 */
[----:B------:R-:W-:Y:S01]  /*64a0*/  BSSY.RECONVERGENT B0, `(.L_x_2237) ;  /* 0x000007b000007945 */ /* 0x000fe20003800200 */
[----:B------:R-:W-:Y:S01]  /*64b0*/  FADD.FTZ R2, R106, R2 ;  /* 0x000000026a027221 */ /* 0x000fe20000010000 */
[----:B------:R-:W-:Y:S01]  /*64c0*/  FADD.FTZ R4, R102, R4 ;  /* 0x0000000466047221 */ /* 0x000fe20000010000 */
[----:B------:R-:W-:Y:S01]  /*64d0*/  FADD.FTZ R151, R99, R151 ;  /* 0x0000009763977221 */ /* 0x000fe20000010000 */
[----:B------:R-:W-:Y:S01]  /*64e0*/  FADD.FTZ R152, R98, R152 ;  /* 0x0000009862987221 */ /* 0x000fe20000010000 */
[----:B------:R-:W-:Y:S01]  /*64f0*/  FADD.FTZ R153, R96, R153 ;  /* 0x0000009960997221 */ /* 0x000fe20000010000 */
[----:B------:R-:W-:Y:S01]  /*6500*/  FADD.FTZ R154, R95, R154 ;  /* 0x0000009a5f9a7221 */ /* 0x000fe20000010000 */
[----:B-----5:R-:W-:-:S13]  /*6510*/  ISETP.GT.AND P2, PT, R105, 0x1e, PT ;  /* 0x0000001e6900780c */ /* 0x020fda0003f44270 */
[----:B--2---:R-:W-:Y:S01]  /*6520*/  @!P2 FADD.FTZ R81, R81, R42 ;  /* 0x0000002a5151a221 */ /* 0x004fe20000010000 */
[----:B0-----:R-:W-:Y:S01]  /*6530*/  @!P2 FADD.FTZ R84, R84, R43 ;  /* 0x0000002b5454a221 */ /* 0x001fe20000010000 */
[----:B------:R-:W-:-:S03]  /*6540*/  ISETP.GT.AND P2, PT, R105, 0x1d, PT ;  /* 0x0000001d6900780c */ /* 0x000fc60003f44270 */
[----:B------:R-:W0:Y:S04]  /*6550*/  SHFL.DOWN PT, R42, R81, 0x2, 0x1f ;  /* 0x08401f00512a7f89 */ /* 0x000e2800000e0000 */
[----:B------:R-:W2:Y:S06]  /*6560*/  SHFL.DOWN PT, R43, R84, 0x2, 0x1f ;  /* 0x08401f00542b7f89 */ /* 0x000eac00000e0000 */
[----:B0-----:R-:W-:Y:S01]  /*6570*/  @!P2 FADD.FTZ R81, R81, R42 ;  /* 0x0000002a5151a221 */ /* 0x001fe20000010000 */
[----:B------:R-:W-:Y:S01]  /*6580*/  FMUL.FTZ R42, R79, R94 ;  /* 0x0000005e4f2a7220 */ /* 0x000fe20000410000 */
[----:B--2---:R-:W-:-:S03]  /*6590*/  @!P2 FADD.FTZ R84, R84, R43 ;  /* 0x0000002b5454a221 */ /* 0x004fc60000010000 */
[----:B------:R-:W0:Y:S01]  /*65a0*/  SHFL.DOWN PT, R108, R81, 0x4, 0x1f ;  /* 0x08801f00516c7f89 */ /* 0x000e2200000e0000 */
[----:B------:R-:W-:Y:S01]  /*65b0*/  ISETP.GT.AND P2, PT, R105, 0x1b, PT ;  /* 0x0000001b6900780c */ /* 0x000fe20003f44270 */
[----:B------:R-:W-:Y:S01]  /*65c0*/  FMUL.FTZ R43, R79, R113 ;  /* 0x000000714f2b7220 */ /* 0x000fe20000410000 */
[----:B------:R-:W-:Y:S01]  /*65d0*/  FMUL.FTZ R42, R131, R42 ;  /* 0x0000002a832a7220 */ /* 0x000fe20000410000 */
[----:B------:R-:W2:Y:S02]  /*65e0*/  SHFL.DOWN PT, R103, R84, 0x4, 0x1f ;  /* 0x08801f0054677f89 */ /* 0x000ea400000e0000 */
[----:B-1----:R-:W-:Y:S01]  /*65f0*/  FMUL.FTZ R101, R132, R43 ;  /* 0x0000002b84657220 */ /* 0x002fe20000410000 */
[----:B------:R-:W-:Y:S01]  /*6600*/  FFMA.FTZ R94, R53, R94, R42 ;  /* 0x0000005e355e7223 */ /* 0x000fe2000001002a */
[C---:B------:R-:W-:Y:S01]  /*6610*/  FMUL.FTZ R43, R79.reuse, R144 ;  /* 0x000000904f2b7220 */ /* 0x040fe20000410000 */
[----:B------:R-:W-:Y:S01]  /*6620*/  FMUL.FTZ R42, R79, R145 ;  /* 0x000000914f2a7220 */ /* 0x000fe20000410000 */
[----:B------:R-:W-:Y:S01]  /*6630*/  FFMA.FTZ R104, R52, R113, R101 ;  /* 0x0000007134687223 */ /* 0x000fe20000010065 */
[----:B------:R-:W-:Y:S01]  /*6640*/  FADD.FTZ R23, R94, R23 ;  /* 0x000000175e177221 */ /* 0x000fe20000010000 */
[----:B------:R-:W-:Y:S01]  /*6650*/  FMUL.FTZ R130, R130, R43 ;  /* 0x0000002b82827220 */ /* 0x000fe20000410000 */
[----:B------:R-:W-:Y:S01]  /*6660*/  FMUL.FTZ R129, R129, R42 ;  /* 0x0000002a81817220 */ /* 0x000fe20000410000 */
[C---:B------:R-:W-:Y:S01]  /*6670*/  FMUL.FTZ R43, R79.reuse, R97 ;  /* 0x000000614f2b7220 */ /* 0x040fe20000410000 */
[----:B------:R-:W-:Y:S01]  /*6680*/  FMUL.FTZ R42, R79, R90 ;  /* 0x0000005a4f2a7220 */ /* 0x000fe20000410000 */
[----:B------:R-:W-:Y:S01]  /*6690*/  FFMA.FTZ R101, R55, R144, R130 ;  /* 0x0000009037657223 */ /* 0x000fe20000010082 */
[----:B------:R-:W-:Y:S01]  /*66a0*/  FFMA.FTZ R94, R56, R145, R129 ;  /* 0x00000091385e7223 */ /* 0x000fe20000010081 */
[----:B------:R-:W-:Y:S01]  /*66b0*/  FMUL.FTZ R128, R128, R43 ;  /* 0x0000002b80807220 */ /* 0x000fe20000410000 */
[----:B------:R-:W-:Y:S01]  /*66c0*/  FMUL.FTZ R127, R127, R42 ;  /* 0x0000002a7f7f7220 */ /* 0x000fe20000410000 */
[C---:B------:R-:W-:Y:S01]  /*66d0*/  FMUL.FTZ R43, R79.reuse, R91 ;  /* 0x0000005b4f2b7220 */ /* 0x040fe20000410000 */
[----:B------:R-:W-:Y:S01]  /*66e0*/  FMUL.FTZ R42, R79, R92 ;  /* 0x0000005c4f2a7220 */ /* 0x000fe20000410000 */
[----:B------:R-:W-:Y:S01]  /*66f0*/  FFMA.FTZ R128, R57, R97, R128 ;  /* 0x0000006139807223 */ /* 0x000fe20000010080 */
[----:B------:R-:W-:Y:S01]  /*6700*/  FFMA.FTZ R127, R58, R90, R127 ;  /* 0x0000005a3a7f7223 */ /* 0x000fe2000001007f */
[----:B0-----:R-:W-:Y:S01]  /*6710*/  @!P2 FADD.FTZ R81, R81, R108 ;  /* 0x0000006c5151a221 */ /* 0x001fe20000010000 */
[----:B------:R-:W-:Y:S01]  /*6720*/  FMUL.FTZ R126, R126, R43 ;  /* 0x0000002b7e7e7220 */ /* 0x000fe20000410000 */
[----:B------:R-:W-:Y:S01]  /*6730*/  FMUL.FTZ R42, R125, R42 ;  /* 0x0000002a7d2a7220 */ /* 0x000fe20000410000 */
[----:B------:R-:W-:Y:S01]  /*6740*/  FMUL.FTZ R43, R79, R89 ;  /* 0x000000594f2b7220 */ /* 0x000fe20000410000 */
[----:B--2---:R-:W-:Y:S01]  /*6750*/  @!P2 FADD.FTZ R84, R84, R103 ;  /* 0x000000675454a221 */ /* 0x004fe20000010000 */
[----:B------:R-:W0:Y:S01]  /*6760*/  SHFL.DOWN PT, R100, R81, 0x8, 0x1f ;  /* 0x09001f0051647f89 */ /* 0x000e2200000e0000 */
[----:B------:R-:W-:Y:S01]  /*6770*/  ISETP.GT.AND P2, PT, R105, 0x17, PT ;  /* 0x000000176900780c */ /* 0x000fe20003f44270 */
[----:B------:R-:W-:Y:S01]  /*6780*/  FFMA.FTZ R126, R59, R91, R126 ;  /* 0x0000005b3b7e7223 */ /* 0x000fe2000001007e */
[----:B------:R-:W-:Y:S01]  /*6790*/  FFMA.FTZ R92, R61, R92, R42 ;  /* 0x0000005c3d5c7223 */ /* 0x000fe2000001002a */
[----:B------:R-:W1:Y:S01]  /*67a0*/  SHFL.DOWN PT, R103, R84, 0x8, 0x1f ;  /* 0x09001f0054677f89 */ /* 0x000e6200000e0000 */
[----:B------:R-:W-:Y:S01]  /*67b0*/  FMUL.FTZ R91, R124, R43 ;  /* 0x0000002b7c5b7220 */ /* 0x000fe20000410000 */
[C---:B------:R-:W-:Y:S01]  /*67c0*/  FMUL.FTZ R42, R79.reuse, R88 ;  /* 0x000000584f2a7220 */ /* 0x040fe20000410000 */
[----:B------:R-:W-:Y:S01]  /*67d0*/  FMUL.FTZ R43, R79, R85 ;  /* 0x000000554f2b7220 */ /* 0x000fe20000410000 */
[----:B------:R-:W-:Y:S01]  /*67e0*/  FADD.FTZ R25, R104, R25 ;  /* 0x0000001968197221 */ /* 0x000fe20000010000 */
[----:B------:R-:W-:Y:S01]  /*67f0*/  FFMA.FTZ R91, R62, R89, R91 ;  /* 0x000000593e5b7223 */ /* 0x000fe2000001005b */
[----:B------:R-:W-:Y:S01]  /*6800*/  FMUL.FTZ R86, R123, R42 ;  /* 0x0000002a7b567220 */ /* 0x000fe20000410000 */
[----:B------:R-:W-:Y:S01]  /*6810*/  FMUL.FTZ R43, R122, R43 ;  /* 0x0000002b7a2b7220 */ /* 0x000fe20000410000 */
[----:B------:R-:W-:Y:S01]  /*6820*/  FMUL.FTZ R42, R79, R80 ;  /* 0x000000504f2a7220 */ /* 0x000fe20000410000 */
[----:B------:R-:W-:Y:S01]  /*6830*/  FADD.FTZ R22, R101, R22 ;  /* 0x0000001665167221 */ /* 0x000fe20000010000 */
[----:B------:R-:W-:Y:S01]  /*6840*/  FFMA.FTZ R88, R63, R88, R86 ;  /* 0x000000583f587223 */ /* 0x000fe20000010056 */
[----:B------:R-:W-:Y:S01]  /*6850*/  FFMA.FTZ R86, R70, R85, R43 ;  /* 0x0000005546567223 */ /* 0x000fe2000001002b */
[----:B------:R-:W-:Y:S01]  /*6860*/  FMUL.FTZ R42, R121, R42 ;  /* 0x0000002a792a7220 */ /* 0x000fe20000410000 */
[----:B------:R-:W-:Y:S01]  /*6870*/  FMUL.FTZ R43, R79, R133 ;  /* 0x000000854f2b7220 */ /* 0x000fe20000410000 */
[----:B------:R-:W-:Y:S01]  /*6880*/  FADD.FTZ R21, R94, R21 ;  /* 0x000000155e157221 */ /* 0x000fe20000010000 */
[----:B------:R-:W-:Y:S01]  /*6890*/  FADD.FTZ R19, R128, R19 ;  /* 0x0000001380137221 */ /* 0x000fe20000010000 */
[----:B------:R-:W-:Y:S01]  /*68a0*/  FFMA.FTZ R47, R71, R80, R42 ;  /* 0x00000050472f7223 */ /* 0x000fe2000001002a */
[----:B------:R-:W-:Y:S01]  /*68b0*/  FMUL.FTZ R43, R120, R43 ;  /* 0x0000002b782b7220 */ /* 0x000fe20000410000 */
[----:B------:R-:W-:Y:S01]  /*68c0*/  FMUL.FTZ R42, R79, R134 ;  /* 0x000000864f2a7220 */ /* 0x000fe20000410000 */
[----:B------:R-:W-:Y:S01]  /*68d0*/  FADD.FTZ R18, R127, R18 ;  /* 0x000000127f127221 */ /* 0x000fe20000010000 */
[----:B0-----:R-:W-:Y:S01]  /*68e0*/  @!P2 FADD.FTZ R81, R81, R100 ;  /* 0x000000645151a221 */ /* 0x001fe20000010000 */
[----:B------:R-:W-:Y:S01]  /*68f0*/  FFMA.FTZ R80, R72, R133, R43 ;  /* 0x0000008548507223 */ /* 0x000fe2000001002b */
[----:B------:R-:W-:Y:S01]  /*6900*/  FMUL.FTZ R46, R119, R42 ;  /* 0x0000002a772e7220 */ /* 0x000fe20000410000 */
[----:B------:R-:W-:Y:S01]  /*6910*/  FMUL.FTZ R43, R79, R83 ;  /* 0x000000534f2b7220 */ /* 0x000fe20000410000 */
[----:B-1----:R-:W-:Y:S01]  /*6920*/  @!P2 FADD.FTZ R84, R84, R103 ;  /* 0x000000675454a221 */ /* 0x002fe20000010000 */
[----:B------:R-:W0:Y:S01]  /*6930*/  SHFL.DOWN PT, R90, R81, 0x10, 0x1f ;  /* 0x0a001f00515a7f89 */ /* 0x000e2200000e0000 */
[----:B------:R-:W-:Y:S01]  /*6940*/  ISETP.NE.AND P2, PT, R105, RZ, PT ;  /* 0x000000ff6900720c */ /* 0x000fe20003f45270 */
[----:B------:R-:W-:Y:S01]  /*6950*/  FMUL.FTZ R42, R79, R82 ;  /* 0x000000524f2a7220 */ /* 0x000fe20000410000 */
[----:B------:R-:W-:Y:S01]  /*6960*/  FMUL.FTZ R43, R118, R43 ;  /* 0x0000002b762b7220 */ /* 0x000fe20000410000 */
[----:B------:R-:W1:Y:S01]  /*6970*/  SHFL.DOWN PT, R93, R84, 0x10, 0x1f ;  /* 0x0a001f00545d7f89 */ /* 0x000e6200000e0000 */
[----:B------:R-:W-:Y:S01]  /*6980*/  FFMA.FTZ R46, R73, R134, R46 ;  /* 0x00000086492e7223 */ /* 0x000fe2000001002e */
[----:B------:R-:W-:Y:S01]  /*6990*/  FMUL.FTZ R42, R115, R42 ;  /* 0x0000002a732a7220 */ /* 0x000fe20000410000 */
[----:B------:R-:W-:Y:S01]  /*69a0*/  FFMA.FTZ R43, R74, R83, R43 ;  /* 0x000000534a2b7223 */ /* 0x000fe2000001002b */
[----:B------:R-:W-:Y:S01]  /*69b0*/  FADD.FTZ R17, R126, R17 ;  /* 0x000000117e117221 */ /* 0x000fe20000010000 */
[----:B------:R-:W-:Y:S01]  /*69c0*/  FADD.FTZ R15, R92, R15 ;  /* 0x0000000f5c0f7221 */ /* 0x000fe20000010000 */
[----:B------:R-:W-:Y:S01]  /*69d0*/  FFMA.FTZ R42, R75, R82, R42 ;  /* 0x000000524b2a7223 */ /* 0x000fe2000001002a */
[----:B------:R-:W-:Y:S01]  /*69e0*/  FADD.FTZ R14, R91, R14 ;  /* 0x0000000e5b0e7221 */ /* 0x000fe20000010000 */
[----:B------:R-:W-:Y:S01]  /*69f0*/  FADD.FTZ R13, R88, R13 ;  /* 0x0000000d580d7221 */ /* 0x000fe20000010000 */
[----:B------:R-:W-:Y:S01]  /*6a00*/  FADD.FTZ R11, R86, R11 ;  /* 0x0000000b560b7221 */ /* 0x000fe20000010000 */
[----:B------:R-:W-:Y:S01]  /*6a10*/  @!P2 SHF.R.U32.HI R44, RZ, 0x2, R78 ;  /* 0x00000002ff2ca819 */ /* 0x000fe2000001164e */
[----:B------:R-:W-:Y:S01]  /*6a20*/  FADD.FTZ R10, R47, R10 ;  /* 0x0000000a2f0a7221 */ /* 0x000fe20000010000 */
[----:B------:R-:W-:Y:S01]  /*6a30*/  FADD.FTZ R9, R80, R9 ;  /* 0x0000000950097221 */ /* 0x000fe20000010000 */
[----:B------:R-:W-:Y:S01]  /*6a40*/  FADD.FTZ R7, R46, R7 ;  /* 0x000000072e077221 */ /* 0x000fe20000010000 */
[----:B------:R-:W-:Y:S01]  /*6a50*/  @!P2 LOP3.LUT R85, R44, 0xf8, RZ, 0xc0, !PT ;  /* 0x000000f82c55a812 */ /* 0x000fe200078ec0ff */
[----:B------:R-:W-:Y:S01]  /*6a60*/  FADD.FTZ R6, R43, R6 ;  /* 0x000000062b067221 */ /* 0x000fe20000010000 */
[----:B------:R-:W-:Y:S01]  /*6a70*/  FADD.FTZ R5, R42, R5 ;  /* 0x000000052a057221 */ /* 0x000fe20000010000 */
[----:B0-----:R-:W-:Y:S01]  /*6a80*/  FADD.FTZ R44, R81, R90 ;  /* 0x0000005a512c7221 */ /* 0x001fe20000010000 */
[----:B-1----:R-:W-:-:S05]  /*6a90*/  FADD.FTZ R45, R84, R93 ;  /* 0x0000005d542d7221 */ /* 0x002fca0000010000 */
[----:B------:R0:W-:Y:S01]  /*6aa0*/  @!P2 STS.64 [R85+UR23+0x3198], R44 ;  /* 0x0031982c5500a988 */ /* 0x0001e20008000a17 */
[----:B---3--:R-:W-:Y:S01]  /*6ab0*/  FADD.FTZ R109, R41, R109 ;  /* 0x0000006d296d7221 */ /* 0x008fe20000010000 */
[----:B----4-:R-:W-:-:S04]  /*6ac0*/  FADD.FTZ R107, R40, R107 ;  /* 0x0000006b286b7221 */ /* 0x010fc80000010000 */
[----:B------:R0:W-:Y:S04]  /*6ad0*/  STL [R1], R109 ;  /* 0x0000006d01007387 */ /* 0x0001e80000100800 */
[----:B------:R0:W-:Y:S01]  /*6ae0*/  STL [R1+0x4], R107 ;  /* 0x0000046b01007387 */ /* 0x0001e20000100800 */
        /* <DEDUP_REMOVED lines=22> */
.L_x_2238:
[----:B------:R-:W-:Y:S05]  /*6c50*/  BSYNC.RECONVERGENT B0 ;  /* 0x0000000000007941 */ /* 0x000fea0003800200 */
.L_x_2237:
[----:B------:R-:W-:-:S04]  /*6c60*/  UIADD3 UR8, UPT, UPT, UR8, 0x1, URZ ;  /* 0x0000000108087890 */ /* 0x000fc8000fffe0ff */
[----:B------:R-:W-:-:S09]  /*6c70*/  UISETP.GE.AND UP0, UPT, UR8, UR49, UPT ;  /* 0x000000310800728c */ /* 0x000fd2000bf06270 */
[----:B------:R-:W-:Y:S05]  /*6c80*/  BRA.U !UP0, `(.L_x_2239) ;  /* 0xffffffc9085c7547 */ /* 0x000fea000b83ffff */
.L_x_2194:
[----:B------:R-:W-:Y:S01]  /*6c90*/  BAR.SYNC.DEFER_BLOCKING 0x0 ;  /* 0x0000000000007b1d */ /* 0x000fe20000010000 */
[C---:B------:R-:W-:Y:S01]  /*6ca0*/  SHF.L.U32 R27, R78.reuse, 0x1, RZ ;  /* 0x000000014e1b7819 */ /* 0x040fe200000006ff */
[----:B------:R-:W-:Y:S01]  /*6cb0*/  HFMA2 R43, -RZ, RZ, 0, 9.5367431640625e-07 ;  /* 0x00000010ff2b7431 */ /* 0x000fe200000001ff */
[----:B------:R-:W-:Y:S02]  /*6cc0*/  LOP3.LUT R40, R78, 0x1f, RZ, 0xc0, !PT ;  /* 0x0000001f4e287812 */ /* 0x000fe400078ec0ff */
[----:B------:R-:W-:Y:S01]  /*6cd0*/  LOP3.LUT R27, R27, 0x7c0, RZ, 0xc0, !PT ;  /* 0x000007c01b1b7812 */ /* 0x000fe200078ec0ff */
[----:B0-----:R-:W2:Y:S03]  /*6ce0*/  LDL.LU R41, [R1+0x4] ;  /* 0x0000040001297983 */ /* 0x001ea60000300800 */
[----:B------:R-:W-:Y:S01]  /*6cf0*/  LOP3.LUT R0, R27, R40, RZ, 0xfc, !PT ;  /* 0x000000281b007212 */ /* 0x000fe200078efcff */
[----:B------:R-:W0:Y:S01]  /*6d00*/  S2UR UR34, SR_CTAID.X ;  /* 0x00000000002279c3 */ /* 0x000e220000002500 */
[----:B------:R-:W0:Y:S01]  /*6d10*/  LDCU.64 UR26, c[0x0][0x4f8] ;  /* 0x00009f00ff1a77ac */ /* 0x000e220008000a00 */
[----:B------:R-:W2:Y:S02]  /*6d20*/  LDL.LU R44, [R1] ;  /* 0x00000000012c7983 */ /* 0x000ea40000300800 */
[----:B------:R-:W-:Y:S01]  /*6d30*/  IMAD.WIDE.U32 R42, R0, R43, UR10 ;  /* 0x0000000a002a7e25 */ /* 0x000fe2000f8e002b */
[----:B------:R-:W-:Y:S01]  /*6d40*/  F2FP.F16.F32.PACK_AB R159, R158, R159 ;  /* 0x0000009f9e9f723e */ /* 0x000fe200000000ff */
[----:B------:R-:W-:-:S02]  /*6d50*/  UIADD3 UR24, UPT, UPT, UR12, -0x1, URZ ;  /* 0xffffffff0c187890 */ /* 0x000fc4000fffe0ff */
[----:B------:R-:W3:Y:S01]  /*6d60*/  S2UR UR8, SR_CTAID.Y ;  /* 0x00000000000879c3 */ /* 0x000ee20000002600 */
[----:B------:R-:W-:Y:S01]  /*6d70*/  F2FP.F16.F32.PACK_AB R157, R164, R165 ;  /* 0x000000a5a49d723e */ /* 0x000fe200000000ff */
[----:B------:R-:W3:Y:S01]  /*6d80*/  LDCU.64 UR28, c[0x0][0x500] ;  /* 0x0000a000ff1c77ac */ /* 0x000ee20008000a00 */
[----:B------:R-:W4:Y:S01]  /*6d90*/  LDG.E.128 R28, desc[UR32][R42.64] ;  /* 0x000000202a1c7981 */ /* 0x000f22000c1e1d00 */
[----:B------:R-:W5:Y:S03]  /*6da0*/  LDCU.64 UR30, c[0x0][0x550] ;  /* 0x0000aa00ff1e77ac */ /* 0x000f660008000a00 */
[----:B------:R-:W5:Y:S01]  /*6db0*/  LDG.E.128 R32, desc[UR32][R42.64+0x200] ;  /* 0x000200202a207981 */ /* 0x000f62000c1e1d00 */
[----:B------:R-:W-:Y:S01]  /*6dc0*/  F2FP.F16.F32.PACK_AB R158, R160, R161 ;  /* 0x000000a1a09e723e */ /* 0x000fe200000000ff */
[----:B------:R-:W-:Y:S02]  /*6dd0*/  UIADD3 UR19, UP1, UPT, UR19, -0x1000, URZ ;  /* 0xfffff00013137890 */ /* 0x000fe4000ff3e0ff */
[----:B------:R-:W-:Y:S01]  /*6de0*/  UIADD3 UR13, UP2, UPT, UR13, -0x1000, URZ ;  /* 0xfffff0000d0d7890 */ /* 0x000fe2000ff5e0ff */
[----:B--2---:R-:W-:Y:S01]  /*6df0*/  F2FP.F16.F32.PACK_AB R156, R44, R41 ;  /* 0x000000292c9c723e */ /* 0x004fe200000000ff */
[----:B----4-:R-:W-:Y:S04]  /*6e00*/  STS.128 [R77], R28 ;  /* 0x0000001c4d007388 */ /* 0x010fe80000000c00 */
[----:B-----5:R-:W-:Y:S01]  /*6e10*/  STS.128 [R77+0x200], R32 ;  /* 0x000200204d007388 */ /* 0x020fe20000000c00 */
[----:B------:R-:W-:-:S03]  /*6e20*/  NOP ;  /* 0x0000000000007918 */ /* 0x000fc60000000000 */
[----:B------:R-:W2:Y:S04]  /*6e30*/  LDS.128 R36, [R76] ;  /* 0x000000004c247984 */ /* 0x000ea80000000c00 */
[----:B------:R-:W4:Y:S01]  /*6e40*/  LDS.128 R28, [R76+0x10] ;  /* 0x000010004c1c7984 */ /* 0x000f220000000c00 */
[----:B------:R-:W-:Y:S01]  /*6e50*/  BAR.SYNC.DEFER_BLOCKING 0x0 ;  /* 0x0000000000007b1d */ /* 0x000fe20000010000 */
[----:B--2---:R-:W-:Y:S02]  /*6e60*/  HADD2.F32 R8, -RZ, R36.H0_H0 ;  /* 0x20000024ff087230 */ /* 0x004fe40000004100 */
[--C-:B------:R-:W-:Y:S02]  /*6e70*/  HADD2.F32 R26, -RZ, R38.reuse.H0_H0 ;  /* 0x20000026ff1a7230 */ /* 0x100fe40000004100 */
[----:B------:R-:W-:-:S02]  /*6e80*/  HADD2.F32 R38, -RZ, R38.H1_H1 ;  /* 0x30000026ff267230 */ /* 0x000fc40000004100 */
[----:B------:R-:W-:Y:S01]  /*6e90*/  FADD.FTZ R12, R8, UR6 ;  /* 0x00000006080c7e21 */ /* 0x000fe20008010000 */
[--C-:B------:R-:W-:Y:S02]  /*6ea0*/  HADD2.F32 R8, -RZ, R37.reuse.H0_H0 ;  /* 0x20000025ff087230 */ /* 0x100fe40000004100 */
[----:B------:R-:W-:Y:S01]  /*6eb0*/  FADD.FTZ R26, R26, UR6 ;  /* 0x000000061a1a7e21 */ /* 0x000fe20008010000 */
[----:B------:R-:W-:Y:S02]  /*6ec0*/  HADD2.F32 R36, -RZ, R36.H1_H1 ;  /* 0x30000024ff247230 */ /* 0x000fe40000004100 */
[----:B------:R-:W-:Y:S01]  /*6ed0*/  FADD.FTZ R38, R38, UR6 ;  /* 0x0000000626267e21 */ /* 0x000fe20008010000 */
[----:B------:R-:W-:Y:S01]  /*6ee0*/  FSETP.GTU.FTZ.AND P2, PT, R12, 20, PT ;  /* 0x41a000000c00780b */ /* 0x000fe20003f5c000 */
[----:B------:R-:W-:Y:S01]  /*6ef0*/  FADD.FTZ R20, R8, UR6 ;  /* 0x0000000608147e21 */ /* 0x000fe20008010000 */
[----:B------:R-:W-:Y:S02]  /*6f00*/  HADD2.F32 R37, -RZ, R37.H1_H1 ;  /* 0x30000025ff257230 */ /* 0x000fe40000004100 */
[----:B------:R-:W-:Y:S01]  /*6f10*/  FADD.FTZ R36, R36, UR6 ;  /* 0x0000000624247e21 */ /* 0x000fe20008010000 */
[----:B------:R-:W-:-:S02]  /*6f20*/  FSETP.GTU.FTZ.AND P5, PT, R38, 20, PT ;  /* 0x41a000002600780b */ /* 0x000fc40003fbc000 */
[----:B------:R-:W-:Y:S01]  /*6f30*/  FSETP.GTU.FTZ.AND P0, PT, R20, 20, PT ;  /* 0x41a000001400780b */ /* 0x000fe20003f1c000 */
[----:B------:R-:W-:Y:S01]  /*6f40*/  FADD.FTZ R37, R37, UR6 ;  /* 0x0000000625257e21 */ /* 0x000fe20008010000 */
[----:B------:R-:W-:Y:S02]  /*6f50*/  FSETP.GTU.FTZ.AND P1, PT, R36, 20, PT ;  /* 0x41a000002400780b */ /* 0x000fe40003f3c000 */
[----:B------:R-:W-:Y:S02]  /*6f60*/  FSETP.GTU.FTZ.AND P6, PT, R26, 20, PT ;  /* 0x41a000001a00780b */ /* 0x000fe40003fdc000 */
[----:B------:R-:W-:Y:S01]  /*6f70*/  FSETP.GTU.FTZ.AND P4, PT, R37, 20, PT ;  /* 0x41a000002500780b */ /* 0x000fe20003f9c000 */
[----:B------:R-:W-:-:S06]  /*6f80*/  @!P2 FMUL.FTZ R8, R12, -1.4426950216293334961 ;  /* 0xbfb8aa3b0c08a820 */ /* 0x000fcc0000410000 */
[----:B------:R-:W2:Y:S01]  /*6f90*/  @!P2 MUFU.EX2 R8, R8 ;  /* 0x000000080008a308 */ /* 0x000ea20000000800 */
[----:B------:R-:W-:Y:S01]  /*6fa0*/  @!P0 FMUL.FTZ R20, R20, -1.4426950216293334961 ;  /* 0xbfb8aa3b14148820 */ /* 0x000fe20000410000 */
[----:B------:R-:W-:-:S04]  /*6fb0*/  @!P1 FMUL.FTZ R16, R36, -1.4426950216293334961 ;  /* 0xbfb8aa3b24109820 */ /* 0x000fc80000410000 */
[----:B------:R-:W-:Y:S02]  /*6fc0*/  @!P4 FMUL.FTZ R24, R37, -1.4426950216293334961 ;  /* 0xbfb8aa3b2518c820 */ /* 0x000fe40000410000 */
[----:B------:R-:W5:Y:S08]  /*6fd0*/  @!P1 MUFU.EX2 R16, R16 ;  /* 0x0000001000109308 */ /* 0x000f700000000800 */
[----:B------:R-:W1:Y:S01]  /*6fe0*/  @!P0 MUFU.EX2 R20, R20 ;  /* 0x0000001400148308 */ /* 0x000e620000000800 */
[----:B--2---:R-:W-:Y:S01]  /*6ff0*/  @!P2 FADD.FTZ R12, R8, 1 ;  /* 0x3f800000080ca421 */ /* 0x004fe20000010000 */
[----:B------:R-:W-:-:S02]  /*7000*/  HADD2.F32 R8, -RZ, R39.H0_H0 ;  /* 0x20000027ff087230 */ /* 0x000fc40000004100 */
[----:B------:R-:W-:-:S03]  /*7010*/  HADD2.F32 R39, -RZ, R39.H1_H1 ;  /* 0x30000027ff277230 */ /* 0x000fc60000004100 */
[----:B------:R-:W-:Y:S01]  /*7020*/  FADD.FTZ R32, R8, UR6 ;  /* 0x0000000608207e21 */ /* 0x000fe20008010000 */
[----:B------:R-:W2:Y:S01]  /*7030*/  @!P2 MUFU.RCP R12, R12 ;  /* 0x0000000c000ca308 */ /* 0x000ea20000001000 */
[----:B-----5:R-:W-:Y:S01]  /*7040*/  @!P1 FADD.FTZ R16, R16, 1 ;  /* 0x3f80000010109421 */ /* 0x020fe20000010000 */
[----:B------:R-:W-:Y:S01]  /*7050*/  @!P6 FMUL.FTZ R8, R26, -1.4426950216293334961 ;  /* 0xbfb8aa3b1a08e820 */ /* 0x000fe20000410000 */
[----:B------:R-:W-:Y:S01]  /*7060*/  FADD.FTZ R39, R39, UR6 ;  /* 0x0000000627277e21 */ /* 0x000fe20008010000 */
[----:B------:R-:W-:-:S04]  /*7070*/  FSETP.GTU.FTZ.AND P3, PT, R32, 20, PT ;  /* 0x41a000002000780b */ /* 0x000fc80003f7c000 */
[----:B------:R4:W5:Y:S01]  /*7080*/  @!P1 MUFU.RCP R33, R16 ;  /* 0x0000001000219308 */ /* 0x0009620000001000 */
[----:B-1----:R-:W-:-:S07]  /*7090*/  @!P0 FADD.FTZ R20, R20, 1 ;  /* 0x3f80000014148421 */ /* 0x002fce0000010000 */
[----:B------:R-:W1:Y:S01]  /*70a0*/  @!P0 MUFU.RCP R20, R20 ;  /* 0x0000001400148308 */ /* 0x000e620000001000 */
[----:B--2---:R-:W-:Y:S01]  /*70b0*/  @!P2 FMUL.FTZ R5, R5, R12 ;  /* 0x0000000c0505a220 */ /* 0x004fe20000410000 */
[----:B------:R-:W-:Y:S01]  /*70c0*/  @!P5 FMUL.FTZ R12, R38, -1.4426950216293334961 ;  /* 0xbfb8aa3b260cd820 */ /* 0x000fe20000410000 */
[--C-:B----4-:R-:W-:Y:S01]  /*70d0*/  HADD2.F32 R16, -RZ, R28.reuse.H0_H0 ;  /* 0x2000001cff107230 */ /* 0x110fe20000004100 */
[----:B------:R-:W2:Y:S01]  /*70e0*/  LDL.LU R38, [R1+0x8] ;  /* 0x0000080001267983 */ /* 0x000ea20000300800 */
[----:B------:R-:W-:Y:S01]  /*70f0*/  FSETP.GTU.FTZ.AND P2, PT, R39, 20, PT ;  /* 0x41a000002700780b */ /* 0x000fe20003f5c000 */
[----:B------:R-:W-:Y:S02]  /*7100*/  HADD2.F32 R28, -RZ, R28.H1_H1 ;  /* 0x3000001cff1c7230 */ /* 0x000fe40000004100 */
[----:B------:R-:W-:Y:S01]  /*7110*/  FADD.FTZ R26, R16, UR6 ;  /* 0x00000006101a7e21 */ /* 0x000fe20008010000 */
[----:B-----5:R-:W-:Y:S01]  /*7120*/  @!P1 FMUL.FTZ R6, R6, R33 ;  /* 0x0000002106069220 */ /* 0x020fe20000410000 */
[----:B------:R-:W4:Y:S01]  /*7130*/  @!P6 MUFU.EX2 R8, R8 ;  /* 0x000000080008e308 */ /* 0x000f220000000800 */
[----:B------:R-:W-:Y:S01]  /*7140*/  @!P3 FMUL.FTZ R16, R32, -1.4426950216293334961 ;  /* 0xbfb8aa3b2010b820 */ /* 0x000fe20000410000 */
[--C-:B------:R-:W-:Y:S01]  /*7150*/  HADD2.F32 R32, -RZ, R29.reuse.H0_H0 ;  /* 0x2000001dff207230 */ /* 0x100fe20000004100 */
[----:B------:R-:W-:Y:S01]  /*7160*/  FSETP.GTU.FTZ.AND P1, PT, R26, 20, PT ;  /* 0x41a000001a00780b */ /* 0x000fe20003f3c000 */
[----:B------:R-:W-:-:S02]  /*7170*/  HADD2.F32 R29, -RZ, R29.H1_H1 ;  /* 0x3000001dff1d7230 */ /* 0x000fc40000004100 */
[----:B------:R-:W-:Y:S01]  /*7180*/  FADD.FTZ R28, R28, UR6 ;  /* 0x000000061c1c7e21 */ /* 0x000fe20008010000 */
[----:B-1----:R-:W-:Y:S01]  /*7190*/  @!P0 FMUL.FTZ R7, R7, R20 ;  /* 0x0000001407078220 */ /* 0x002fe20000410000 */
[----:B------:R-:W1:Y:S01]  /*71a0*/  @!P4 MUFU.EX2 R24, R24 ;  /* 0x000000180018c308 */ /* 0x000e620000000800 */
[----:B------:R-:W-:Y:S01]  /*71b0*/  @!P2 FMUL.FTZ R20, R39, -1.4426950216293334961 ;  /* 0xbfb8aa3b2714a820 */ /* 0x000fe20000410000 */
[----:B------:R-:W-:Y:S01]  /*71c0*/  FADD.FTZ R29, R29, UR6 ;  /* 0x000000061d1d7e21 */ /* 0x000fe20008010000 */
[----:B------:R-:W-:Y:S01]  /*71d0*/  FSETP.GTU.FTZ.AND P0, PT, R28, 20, PT ;  /* 0x41a000001c00780b */ /* 0x000fe20003f1c000 */
[----:B------:R-:W-:-:S04]  /*71e0*/  FADD.FTZ R32, R32, UR6 ;  /* 0x0000000620207e21 */ /* 0x000fc80008010000 */
[----:B------:R-:W5:Y:S01]  /*71f0*/  @!P3 MUFU.EX2 R16, R16 ;  /* 0x000000100010b308 */ /* 0x000f620000000800 */
[----:B------:R-:W-:Y:S01]  /*7200*/  @!P1 FMUL.FTZ R26, R26, -1.4426950216293334961 ;  /* 0xbfb8aa3b1a1a9820 */ /* 0x000fe20000410000 */
[----:B----4-:R-:W-:-:S06]  /*7210*/  @!P6 FADD.FTZ R8, R8, 1 ;  /* 0x3f8000000808e421 */ /* 0x010fcc0000010000 */
[----:B------:R-:W4:Y:S01]  /*7220*/  @!P5 MUFU.EX2 R12, R12 ;  /* 0x0000000c000cd308 */ /* 0x000f220000000800 */
[----:B-1----:R-:W-:Y:S01]  /*7230*/  @!P4 FADD.FTZ R24, R24, 1 ;  /* 0x3f8000001818c421 */ /* 0x002fe20000010000 */
[----:B------:R-:W-:-:S06]  /*7240*/  @!P0 FMUL.FTZ R28, R28, -1.4426950216293334961 ;  /* 0xbfb8aa3b1c1c8820 */ /* 0x000fcc0000410000 */
[----:B------:R-:W1:Y:S01]  /*7250*/  @!P1 MUFU.EX2 R26, R26 ;  /* 0x0000001a001a9308 */ /* 0x000e620000000800 */
[----:B-----5:R-:W-:-:S07]  /*7260*/  @!P3 FADD.FTZ R16, R16, 1 ;  /* 0x3f8000001010b421 */ /* 0x020fce0000010000 */
[----:B------:R-:W5:Y:S01]  /*7270*/  @!P2 MUFU.EX2 R20, R20 ;  /* 0x000000140014a308 */ /* 0x000f620000000800 */
[----:B----4-:R-:W-:-:S07]  /*7280*/  @!P5 FADD.FTZ R12, R12, 1 ;  /* 0x3f8000000c0cd421 */ /* 0x010fce0000010000 */
[----:B------:R4:W0:Y:S01]  /*7290*/  @!P6 MUFU.RCP R33, R8 ;  /* 0x000000080021e308 */ /* 0x0008220000001000 */
[----:B-1----:R-:W-:-:S07]  /*72a0*/  @!P1 FADD.FTZ R26, R26, 1 ;  /* 0x3f8000001a1a9421 */ /* 0x002fce0000010000 */
[----:B------:R-:W1:Y:S01]  /*72b0*/  @!P4 MUFU.RCP R24, R24 ;  /* 0x000000180018c308 */ /* 0x000e620000001000 */
[----:B-----5:R-:W-:Y:S01]  /*72c0*/  @!P2 FADD.FTZ R20, R20, 1 ;  /* 0x3f8000001414a421 */ /* 0x020fe20000010000 */
[--C-:B----4-:R-:W-:Y:S02]  /*72d0*/  HADD2.F32 R8, -RZ, R30.reuse.H0_H0 ;  /* 0x2000001eff087230 */ /* 0x110fe40000004100 */
[----:B------:R-:W-:-:S04]  /*72e0*/  HADD2.F32 R30, -RZ, R30.H1_H1 ;  /* 0x3000001eff1e7230 */ /* 0x000fc80000004100 */
[----:B------:R-:W4:Y:S01]  /*72f0*/  @!P3 MUFU.RCP R16, R16 ;  /* 0x000000100010b308 */ /* 0x000f220000001000 */
[----:B0-----:R-:W-:Y:S01]  /*7300*/  @!P6 FMUL.FTZ R10, R10, R33 ;  /* 0x000000210a0ae220 */ /* 0x001fe20000410000 */
[----:B------:R-:W-:Y:S01]  /*7310*/  FSETP.GTU.FTZ.AND P6, PT, R29, 20, PT ;  /* 0x41a000001d00780b */ /* 0x000fe20003fdc000 */
[----:B------:R-:W-:-:S05]  /*7320*/  FADD.FTZ R30, R30, UR6 ;  /* 0x000000061e1e7e21 */ /* 0x000fca0008010000 */
[----:B------:R-:W0:Y:S01]  /*7330*/  @!P5 MUFU.RCP R12, R12 ;  /* 0x0000000c000cd308 */ /* 0x000e220000001000 */
[----:B-1----:R-:W-:Y:S01]  /*7340*/  @!P4 FMUL.FTZ R9, R9, R24 ;  /* 0x000000180909c220 */ /* 0x002fe20000410000 */
[----:B------:R-:W-:Y:S01]  /*7350*/  FSETP.GTU.FTZ.AND P4, PT, R32, 20, PT ;  /* 0x41a000002000780b */ /* 0x000fe20003f9c000 */
[----:B------:R-:W-:-:S05]  /*7360*/  FADD.FTZ R24, R8, UR6 ;  /* 0x0000000608187e21 */ /* 0x000fca0008010000 */
[----:B------:R1:W5:Y:S01]  /*7370*/  @!P2 MUFU.RCP R35, R20 ;  /* 0x000000140023a308 */ /* 0x0003620000001000 */
[----:B----4-:R-:W-:Y:S01]  /*7380*/  @!P3 FMUL.FTZ R13, R13, R16 ;  /* 0x000000100d0db220 */ /* 0x010fe20000410000 */
[----:B------:R-:W-:Y:S01]  /*7390*/  @!P6 FMUL.FTZ R16, R29, -1.4426950216293334961 ;  /* 0xbfb8aa3b1d10e820 */ /* 0x000fe20000410000 */
[----:B------:R-:W-:-:S04]  /*73a0*/  FSETP.GTU.FTZ.AND P3, PT, R30, 20, PT ;  /* 0x41a000001e00780b */ /* 0x000fc80003f7c000 */
[----:B------:R-:W-:Y:S01]  /*73b0*/  @!P4 FMUL.FTZ R8, R32, -1.4426950216293334961 ;  /* 0xbfb8aa3b2008c820 */ /* 0x000fe20000410000 */
[----:B------:R-:W4:Y:S01]  /*73c0*/  @!P1 MUFU.RCP R26, R26 ;  /* 0x0000001a001a9308 */ /* 0x000f220000001000 */
[--C-:B-1----:R-:W-:Y:S02]  /*73d0*/  HADD2.F32 R20, -RZ, R31.reuse.H0_H0 ;  /* 0x2000001fff147230 */ /* 0x102fe40000004100 */
[----:B0-----:R-:W-:Y:S01]  /*73e0*/  @!P5 FMUL.FTZ R11, R11, R12 ;  /* 0x0000000c0b0bd220 */ /* 0x001fe20000410000 */
[----:B------:R-:W-:Y:S01]  /*73f0*/  HADD2.F32 R31, -RZ, R31.H1_H1 ;  /* 0x3000001fff1f7230 */ /* 0x000fe20000004100 */
[----:B------:R-:W-:Y:S01]  /*7400*/  FSETP.GTU.FTZ.AND P5, PT, R24, 20, PT ;  /* 0x41a000001800780b */ /* 0x000fe20003fbc000 */
[----:B------:R-:W-:-:S03]  /*7410*/  FADD.FTZ R29, R20, UR6 ;  /* 0x00000006141d7e21 */ /* 0x000fc60008010000 */
[----:B------:R-:W-:Y:S01]  /*7420*/  FADD.FTZ R31, R31, UR6 ;  /* 0x000000061f1f7e21 */ /* 0x000fe20008010000 */
[----:B------:R-:W0:Y:S01]  /*7430*/  @!P0 MUFU.EX2 R28, R28 ;  /* 0x0000001c001c8308 */ /* 0x000e220000000800 */
[----:B-----5:R-:W-:Y:S01]  /*7440*/  @!P2 FMUL.FTZ R14, R14, R35 ;  /* 0x000000230e0ea220 */ /* 0x020fe20000410000 */
[----:B------:R-:W-:Y:S01]  /*7450*/  FSETP.GTU.FTZ.AND P2, PT, R29, 20, PT ;  /* 0x41a000001d00780b */ /* 0x000fe20003f5c000 */
[----:B----4-:R-:W-:Y:S01]  /*7460*/  @!P1 FMUL.FTZ R15, R15, R26 ;  /* 0x0000001a0f0f9220 */ /* 0x010fe20000410000 */
[----:B------:R-:W-:-:S04]  /*7470*/  FSETP.GTU.FTZ.AND P1, PT, R31, 20, PT ;  /* 0x41a000001f00780b */ /* 0x000fc80003f3c000 */
[----:B------:R1:W4:Y:S07]  /*7480*/  @!P4 MUFU.EX2 R12, R8 ;  /* 0x00000008000cc308 */ /* 0x00032e0000000800 */
[----:B------:R-:W-:Y:S01]  /*7490*/  @!P2 FMUL.FTZ R26, R29, -1.4426950216293334961 ;  /* 0xbfb8aa3b1d1aa820 */ /* 0x000fe20000410000 */
[----:B------:R-:W-:Y:S01]  /*74a0*/  STS.128 [R76], R156 ;  /* 0x0000009c4c007388 */ /* 0x000fe20000000c00 */
[----:B------:R-:W-:Y:S01]  /*74b0*/  USHF.L.U32 UR16, UR24, 0xb, URZ ;  /* 0x0000000b18107899 */ /* 0x000fe200080006ff */
[----:B------:R-:W5:Y:S01]  /*74c0*/  @!P6 MUFU.EX2 R16, R16 ;  /* 0x000000100010e308 */ /* 0x000f620000000800 */
[----:B-1----:R-:W-:Y:S01]  /*74d0*/  @!P5 FMUL.FTZ R8, R24, -1.4426950216293334961 ;  /* 0xbfb8aa3b1808d820 */ /* 0x002fe20000410000 */
[----:B------:R-:W-:Y:S01]  /*74e0*/  @!P3 FMUL.FTZ R24, R30, -1.4426950216293334961 ;  /* 0xbfb8aa3b1e18b820 */ /* 0x000fe20000410000 */
[----:B------:R-:W-:Y:S01]  /*74f0*/  F2FP.F16.F32.PACK_AB R30, R4, R150 ;  /* 0x00000096041e723e */ /* 0x000fe200000000ff */
[----:B------:R-:W-:Y:S01]  /*7500*/  @!P1 FMUL.FTZ R32, R31, -1.4426950216293334961 ;  /* 0xbfb8aa3b1f209820 */ /* 0x000fe20000410000 */
[----:B------:R-:W-:-:S03]  /*7510*/  F2FP.F16.F32.PACK_AB R31, R2, R3 ;  /* 0x00000003021f723e */ /* 0x000fc600000000ff */
[----:B------:R0:W1:Y:S01]  /*7520*/  @!P5 MUFU.EX2 R20, R8 ;  /* 0x000000080014d308 */ /* 0x0000620000000800 */
[----:B------:R-:W-:Y:S01]  /*7530*/  F2FP.F16.F32.PACK_AB R29, R151, R152 ;  /* 0x00000098971d723e */ /* 0x000fe200000000ff */
[----:B------:R-:W-:-:S06]  /*7540*/  USHF.R.S32.HI UR17, URZ, 0x1f, UR16 ;  /* 0x0000001fff117899 */ /* 0x000fcc0008011410 */
[----:B------:R3:W-:Y:S01]  /*7550*/  @!P1 MUFU.EX2 R36, R32 ;  /* 0x0000002000249308 */ /* 0x0007e20000000800 */
[----:B0-----:R-:W-:Y:S01]  /*7560*/  @!P0 FADD.FTZ R8, R28, 1 ;  /* 0x3f8000001c088421 */ /* 0x001fe20000010000 */
[----:B------:R-:W-:-:S05]  /*7570*/  F2FP.F16.F32.PACK_AB R28, R153, R154 ;  /* 0x0000009a991c723e */ /* 0x000fca00000000ff */
[----:B------:R-:W-:Y:S01]  /*7580*/  STS.128 [R76+0x10], R28 ;  /* 0x0000101c4c007388 */ /* 0x000fe20000000c00 */
[----:B------:R-:W-:-:S03]  /*7590*/  NOP ;  /* 0x0000000000007918 */ /* 0x000fc60000000000 */
[----:B---3--:R-:W0:Y:S01]  /*75a0*/  LDS.128 R32, [R77] ;  /* 0x000000004d207984 */ /* 0x008e220000000c00 */
[----:B------:R-:W3:Y:S03]  /*75b0*/  @!P2 MUFU.EX2 R26, R26 ;  /* 0x0000001a001aa308 */ /* 0x000ee60000000800 */
[----:B------:R-:W0:Y:S01]  /*75c0*/  LDS.128 R28, [R77+0x200] ;  /* 0x000200004d1c7984 */ /* 0x000e220000000c00 */
[----:B------:R-:W-:-:S04]  /*75d0*/  UIMAD.WIDE.U32 UR14, UR34, UR26, UR16 ;  /* 0x0000001a220e72a5 */ /* 0x000fc8000f8e0010 */
[----:B------:R-:W-:Y:S01]  /*75e0*/  UIMAD UR15, UR34, UR27, UR15 ;  /* 0x0000001b220f72a4 */ /* 0x000fe2000f8e020f */
[----:B------:R-:W3:Y:S01]  /*75f0*/  @!P3 MUFU.EX2 R24, R24 ;  /* 0x000000180018b308 */ /* 0x000ee20000000800 */
[----:B------:R-:W-:Y:S02]  /*7600*/  UIMAD UR25, UR8, UR29, URZ ;  /* 0x0000001d081972a4 */ /* 0x000fe4000f8e02ff */
[----:B------:R-:W-:Y:S01]  /*7610*/  UIMAD.WIDE.U32 UR14, UR8, UR28, UR14 ;  /* 0x0000001c080e72a5 */ /* 0x000fe2000f8e000e */
[----:B----4-:R-:W-:Y:S01]  /*7620*/  @!P4 FADD.FTZ R12, R12, 1 ;  /* 0x3f8000000c0cc421 */ /* 0x010fe20000010000 */
[----:B-----5:R-:W-:Y:S01]  /*7630*/  @!P6 FADD.FTZ R16, R16, 1 ;  /* 0x3f8000001010e421 */ /* 0x020fe20000010000 */
[----:B-1----:R-:W-:Y:S01]  /*7640*/  @!P5 FADD.FTZ R20, R20, 1 ;  /* 0x3f8000001414d421 */ /* 0x002fe20000010000 */
[----:B------:R-:W-:Y:S02]  /*7650*/  UIADD3 UR25, UPT, UPT, UR15, UR25, URZ ;  /* 0x000000190f197290 */ /* 0x000fe4000fffe0ff */
[----:B------:R-:W-:Y:S01]  /*7660*/  ULEA UR15, UP0, UR14, UR30, 0x1 ;  /* 0x0000001e0e0f7291 */ /* 0x000fe2000f8008ff */
[----:B---3--:R-:W-:Y:S01]  /*7670*/  @!P2 FADD.FTZ R26, R26, 1 ;  /* 0x3f8000001a1aa421 */ /* 0x008fe20000010000 */
[----:B------:R-:W-:Y:S01]  /*7680*/  @!P1 FADD.FTZ R36, R36, 1 ;  /* 0x3f80000024249421 */ /* 0x000fe20000010000 */
[----:B------:R-:W-:Y:S01]  /*7690*/  @!P0 MUFU.RCP R8, R8 ;  /* 0x0000000800088308 */ /* 0x000fe20000001000 */
[----:B------:R-:W-:-:S02]  /*76a0*/  ULEA.HI.X UR14, UR14, UR31, UR25, 0x1, UP0 ;  /* 0x0000001f0e0e7291 */ /* 0x000fc400080f0c19 */
[----:B------:R-:W-:Y:S01]  /*76b0*/  MOV R2, UR15 ;  /* 0x0000000f00027c02 */ /* 0x000fe20008000f00 */
[----:B------:R-:W1:Y:S03]  /*76c0*/  LDCU.64 UR26, c[0x0][0x520] ;  /* 0x0000a400ff1a77ac */ /* 0x000e660008000a00 */
[----:B------:R-:W-:Y:S01]  /*76d0*/  MOV R3, UR14 ;  /* 0x0000000e00037c02 */ /* 0x000fe20008000f00 */
[----:B------:R-:W3:Y:S01]  /*76e0*/  @!P4 MUFU.RCP R37, R12 ;  /* 0x0000000c0025c308 */ /* 0x000ee20000001000 */
[----:B------:R-:W-:Y:S01]  /*76f0*/  @!P3 FADD.FTZ R24, R24, 1 ;  /* 0x3f8000001818b421 */ /* 0x000fe20000010000 */
[----:B------:R-:W4:Y:S01]  /*7700*/  LDCU.64 UR28, c[0x0][0x560] ;  /* 0x0000ac00ff1c77ac */ /* 0x000f220008000a00 */
[----:B------:R-:W-:Y:S01]  /*7710*/  IMAD.WIDE.U32 R2, R0, 0x10, R2 ;  /* 0x0000001000027825 */ /* 0x000fe200078e0002 */
[----:B------:R-:W5:Y:S04]  /*7720*/  LDCU.64 UR14, c[0x0][0x518] ;  /* 0x0000a300ff0e77ac */ /* 0x000f680008000a00 */
[----:B------:R-:W1:Y:S01]  /*7730*/  @!P6 MUFU.RCP R16, R16 ;  /* 0x000000100010e308 */ /* 0x000e620000001000 */
[----:B0-----:R-:W-:Y:S04]  /*7740*/  STG.E.128 desc[UR32][R2.64], R32 ;  /* 0x0000002002007986 */ /* 0x001fe8000c101d20 */
[----:B------:R0:W-:Y:S03]  /*7750*/  STG.E.128 desc[UR32][R2.64+0x200], R28 ;  /* 0x0002001c02007986 */ /* 0x0001e6000c101d20 */
[----:B------:R-:W4:Y:S08]  /*7760*/  @!P5 MUFU.RCP R20, R20 ;  /* 0x000000140014d308 */ /* 0x000f300000001000 */
[----:B------:R-:W5:Y:S08]  /*7770*/  @!P3 MUFU.RCP R39, R24 ;  /* 0x000000180027b308 */ /* 0x000f700000001000 */
[----:B------:R-:W0:Y:S08]  /*7780*/  @!P2 MUFU.RCP R26, R26 ;  /* 0x0000001a001aa308 */ /* 0x000e300000001000 */
[----:B------:R-:W0:Y:S01]  /*7790*/  @!P1 MUFU.RCP R36, R36 ;  /* 0x0000002400249308 */ /* 0x000e220000001000 */
[----:B---3--:R-:W-:Y:S01]  /*77a0*/  @!P4 FMUL.FTZ R18, R18, R37 ;  /* 0x000000251212c220 */ /* 0x008fe20000410000 */
[----:B------:R-:W-:Y:S01]  /*77b0*/  @!P0 FMUL.FTZ R17, R17, R8 ;  /* 0x0000000811118220 */ /* 0x000fe20000410000 */
[----:B-1----:R-:W-:Y:S01]  /*77c0*/  @!P6 FMUL.FTZ R19, R19, R16 ;  /* 0x000000101313e220 */ /* 0x002fe20000410000 */
[----:B----4-:R-:W-:Y:S01]  /*77d0*/  @!P5 FMUL.FTZ R21, R21, R20 ;  /* 0x000000141515d220 */ /* 0x010fe20000410000 */
[----:B-----5:R-:W-:Y:S01]  /*77e0*/  @!P3 FMUL.FTZ R22, R22, R39 ;  /* 0x000000271616b220 */ /* 0x020fe20000410000 */
[----:B0-----:R-:W-:Y:S01]  /*77f0*/  @!P2 FMUL.FTZ R23, R23, R26 ;  /* 0x0000001a1717a220 */ /* 0x001fe20000410000 */
[----:B------:R-:W-:-:S03]  /*7800*/  F2FP.F16.F32.PACK_AB R39, R14, R13 ;  /* 0x0000000d0e27723e */ /* 0x000fc600000000ff */
[----:B------:R-:W-:Y:S01]  /*7810*/  F2FP.F16.F32.PACK_AB R46, R22, R21 ;  /* 0x00000015162e723e */ /* 0x000fe200000000ff */
[----:B------:R-:W-:Y:S01]  /*7820*/  @!P1 FMUL.FTZ R25, R25, R36 ;  /* 0x0000002419199220 */ /* 0x000fe20000410000 */
[----:B------:R-:W-:Y:S02]  /*7830*/  F2FP.F16.F32.PACK_AB R36, R6, R5 ;  /* 0x000000050624723e */ /* 0x000fe400000000ff */
[----:B------:R-:W-:Y:S02]  /*7840*/  F2FP.F16.F32.PACK_AB R45, R19, R18 ;  /* 0x00000012132d723e */ /* 0x000fe400000000ff */
[----:B------:R-:W-:Y:S02]  /*7850*/  F2FP.F16.F32.PACK_AB R47, R25, R23 ;  /* 0x00000017192f723e */ /* 0x000fe400000000ff */
[----:B------:R-:W-:Y:S01]  /*7860*/  F2FP.F16.F32.PACK_AB R44, R17, R15 ;  /* 0x0000000f112c723e */ /* 0x000fe200000000ff */
[----:B------:R-:W-:Y:S01]  /*7870*/  BAR.SYNC.DEFER_BLOCKING 0x0 ;  /* 0x0000000000007b1d */ /* 0x000fe20000010000 */
[----:B------:R-:W-:-:S04]  /*7880*/  UIMAD.WIDE.U32 UR16, UR34, UR14, UR16 ;  /* 0x0000000e221072a5 */ /* 0x000fc8000f8e0010 */
[----:B------:R-:W-:-:S03]  /*7890*/  UIMAD UR15, UR34, UR15, UR17 ;  /* 0x0000000f220f72a4 */ /* 0x000fc6000f8e0211 */
[----:B------:R-:W-:Y:S01]  /*78a0*/  UMOV UR14, UR16 ;  /* 0x00000010000e7c82 */ /* 0x000fe20008000000 */
[----:B------:R-:W-:Y:S01]  /*78b0*/  STS.128 [R76+0x10], R44 ;  /* 0x0000102c4c007388 */ /* 0x000fe20000000c00 */
[----:B--2---:R-:W-:-:S04]  /*78c0*/  FADD.FTZ R37, R5, R38 ;  /* 0x0000002605257221 */ /* 0x004fc80000010000 */
[----:B------:R-:W-:Y:S01]  /*78d0*/  FADD.FTZ R4, R37, R6 ;  /* 0x0000000625047221 */ /* 0x000fe20000010000 */
[----:B------:R-:W-:-:S03]  /*78e0*/  F2FP.F16.F32.PACK_AB R37, R9, R7 ;  /* 0x000000070925723e */ /* 0x000fc600000000ff */
[----:B------:R-:W-:Y:S01]  /*78f0*/  FADD.FTZ R4, R4, R7 ;  /* 0x0000000704047221 */ /* 0x000fe20000010000 */
[----:B------:R-:W-:-:S03]  /*7900*/  F2FP.F16.F32.PACK_AB R38, R11, R10 ;  /* 0x0000000a0b26723e */ /* 0x000fc600000000ff */
[----:B------:R-:W-:Y:S02]  /*7910*/  FADD.FTZ R9, R4, R9 ;  /* 0x0000000904097221 */ /* 0x000fe40000010000 */
[----:B------:R-:W-:Y:S01]  /*7920*/  STS.128 [R76], R36 ;  /* 0x000000244c007388 */ /* 0x000fe20000000c00 */
[----:B------:R-:W-:Y:S01]  /*7930*/  NOP ;  /* 0x0000000000007918 */ /* 0x000fe20000000000 */
[----:B------:R-:W-:Y:S02]  /*7940*/  FADD.FTZ R10, R9, R10 ;  /* 0x0000000a090a7221 */ /* 0x000fe40000010000 */
[----:B------:R-:W0:Y:S02]  /*7950*/  LDS.128 R32, [R77] ;  /* 0x000000004d207984 */ /* 0x000e240000000c00 */
[----:B------:R-:W-:Y:S02]  /*7960*/  FADD.FTZ R10, R10, R11 ;  /* 0x0000000b0a0a7221 */ /* 0x000fe40000010000 */
[----:B------:R-:W1:Y:S02]  /*7970*/  LDS.128 R48, [R77+0x200] ;  /* 0x000200004d307984 */ /* 0x000e640000000c00 */
[----:B------:R-:W-:-:S04]  /*7980*/  FADD.FTZ R13, R10, R13 ;  /* 0x0000000d0a0d7221 */ /* 0x000fc80000010000 */
[----:B------:R-:W-:Y:S01]  /*7990*/  FADD.FTZ R14, R13, R14 ;  /* 0x0000000e0d0e7221 */ /* 0x000fe20000010000 */
[----:B------:R-:W-:-:S03]  /*79a0*/  UIMAD UR17, UR8, UR27, URZ ;  /* 0x0000001b081172a4 */ /* 0x000fc6000f8e02ff */
[----:B------:R-:W-:Y:S01]  /*79b0*/  FADD.FTZ R14, R14, R15 ;  /* 0x0000000f0e0e7221 */ /* 0x000fe20000010000 */
[----:B------:R-:W-:-:S03]  /*79c0*/  UIMAD.WIDE.U32 UR14, UR8, UR26, UR14 ;  /* 0x0000001a080e72a5 */ /* 0x000fc6000f8e000e */
[----:B------:R-:W-:Y:S01]  /*79d0*/  FADD.FTZ R17, R14, R17 ;  /* 0x000000110e117221 */ /* 0x000fe20000010000 */
[----:B------:R-:W-:Y:S02]  /*79e0*/  UIADD3 UR16, UPT, UPT, UR15, UR17, URZ ;  /* 0x000000110f107290 */ /* 0x000fe4000fffe0ff */
[----:B------:R-:W-:Y:S01]  /*79f0*/  ULEA UR15, UP0, UR14, UR28, 0x1 ;  /* 0x0000001c0e0f7291 */ /* 0x000fe2000f8008ff */
[----:B------:R-:W-:-:S03]  /*7a00*/  FADD.FTZ R18, R17, R18 ;  /* 0x0000001211127221 */ /* 0x000fc60000010000 */
[----:B------:R-:W-:Y:S01]  /*7a10*/  ULEA.HI.X UR14, UR14, UR29, UR16, 0x1, UP0 ;  /* 0x0000001d0e0e7291 */ /* 0x000fe200080f0c10 */
[----:B------:R-:W-:Y:S01]  /*7a20*/  FADD.FTZ R18, R18, R19 ;  /* 0x0000001312127221 */ /* 0x000fe20000010000 */
[----:B------:R-:W-:-:S03]  /*7a30*/  MOV R2, UR15 ;  /* 0x0000000f00027c02 */ /* 0x000fc60008000f00 */
[----:B------:R-:W-:Y:S01]  /*7a40*/  FADD.FTZ R21, R18, R21 ;  /* 0x0000001512157221 */ /* 0x000fe20000010000 */
[----:B------:R-:W-:-:S03]  /*7a50*/  MOV R3, UR14 ;  /* 0x0000000e00037c02 */ /* 0x000fc60008000f00 */
[----:B------:R-:W-:Y:S01]  /*7a60*/  FADD.FTZ R22, R21, R22 ;  /* 0x0000001615167221 */ /* 0x000fe20000010000 */
[----:B------:R-:W-:-:S04]  /*7a70*/  IMAD.WIDE.U32 R2, R0, 0x10, R2 ;  /* 0x0000001000027825 */ /* 0x000fc800078e0002 */
[----:B------:R-:W-:Y:S01]  /*7a80*/  FADD.FTZ R22, R22, R23 ;  /* 0x0000001716167221 */ /* 0x000fe20000010000 */
[----:B0-----:R-:W-:Y:S04]  /*7a90*/  STG.E.128 desc[UR32][R2.64], R32 ;  /* 0x0000002002007986 */ /* 0x001fe8000c101d20 */
[----:B-1----:R0:W-:Y:S01]  /*7aa0*/  STG.E.128 desc[UR32][R2.64+0x200], R48 ;  /* 0x0002003002007986 */ /* 0x0021e2000c101d20 */
[----:B------:R-:W-:-:S04]  /*7ab0*/  UIADD3 UR22, UP0, UPT, UR22, -0x1000, URZ ;  /* 0xfffff00016167890 */ /* 0x000fc8000ff1e0ff */
[----:B------:R-:W-:Y:S01]  /*7ac0*/  UIADD3.X UR21, UPT, UPT, UR21, -0x1, URZ, UP0, !UPT ;  /* 0xffffffff15157890 */ /* 0x000fe200087fe4ff */
[----:B0-----:R-:W-:-:S05]  /*7ad0*/  FADD.FTZ R2, R22, R25 ;  /* 0x0000001916027221 */ /* 0x001fca0000010000 */
[----:B------:R0:W-:Y:S01]  /*7ae0*/  STL [R1+0x8], R2 ;  /* 0x0000080201007387 */ /* 0x0001e20000100800 */
[----:B------:R-:W-:Y:S02]  /*7af0*/  UISETP.GT.AND UP0, UPT, UR12, 0x1, UPT ;  /* 0x000000010c00788c */ /* 0x000fe4000bf04270 */
[----:B------:R-:W-:Y:S02]  /*7b00*/  UIADD3 UR10, UP3, UPT, UR10, -0x1000, URZ ;  /* 0xfffff0000a0a7890 */ /* 0x000fe4000ff7e0ff */
[----:B------:R-:W-:Y:S02]  /*7b10*/  UIADD3.X UR20, UPT, UPT, UR20, -0x1, URZ, UP1, !UPT ;  /* 0xffffffff14147890 */ /* 0x000fe40008ffe4ff */
[----:B------:R-:W-:Y:S02]  /*7b20*/  UIADD3.X UR18, UPT, UPT, UR18, -0x1, URZ, UP2, !UPT ;  /* 0xffffffff12127890 */ /* 0x000fe400097fe4ff */
[----:B------:R-:W-:Y:S01]  /*7b30*/  UIADD3.X UR11, UPT, UPT, UR11, -0x1, URZ, UP3, !UPT ;  /* 0xffffffff0b0b7890 */ /* 0x000fe20009ffe4ff */
[----:B------:R-:W-:Y:S01]  /*7b40*/  UMOV UR12, UR24 ;  /* 0x00000018000c7c82 */ /* 0x000fe20008000000 */
[----:B0-----:R-:W-:Y:S10]  /*7b50*/  BRA.U UP0, `(.L_x_2240) ;  /* 0xffffff8d004c7547 */ /* 0x001ff4000b83ffff */
.L_x_2161:
        /* <DEDUP_REMOVED lines=45> */
.L_x_2242:
[----:B------:R-:W-:Y:S05]  /*7e30*/  BSYNC.RECONVERGENT B0 ;  /* 0x0000000000007941 */ /* 0x000fea0003800200 */
.L_x_2241:
        /* <DEDUP_REMOVED lines=43> */
.L_x_2244:
[----:B------:R-:W-:Y:S05]  /*80f0*/  BSYNC.RECONVERGENT B0 ;  /* 0x0000000000007941 */ /* 0x000fea0003800200 */
.L_x_2243:
        /* <DEDUP_REMOVED lines=15> */
.L_x_2246:
        /* <DEDUP_REMOVED lines=16> */
[C---:B----4-:R-:W-:Y:S01]  /*82f0*/  LEA R4, P0, R2.reuse, UR20, 0x2 ;  /* 0x0000001402047c11 */ /* 0x050fe2000f8010ff */
        /* <DEDUP_REMOVED lines=13> */
.L_x_2245:
[----:B------:R-:W-:Y:S05]  /*83d0*/  EXIT ;  /* 0x000000000000794d */ /* 0x000fea0003800000 */
.L_x_2199:
[----:B------:R-:W-:Y:S01]  /*83e0*/  HFMA2 R137, -RZ, RZ, 0, 5.9604644775390625e-08 ;  /* 0x00000001ff897431 */ /* 0x000fe200000001ff */
[----:B------:R-:W-:Y:S02]  /*83f0*/  MOV R135, R133 ;  /* 0x0000008500877202 */ /* 0x000fe40000000f00 */
[----:B------:R-:W-:Y:S02]  /*8400*/  MOV R142, RZ ;  /* 0x000000ff008e7202 */ /* 0x000fe40000000f00 */
[----:B------:R-:W-:-:S07]  /*8410*/  MOV R86, 0xffffffff ;  /* 0xffffffff00567802 */ /* 0x000fce0000000f00 */
[----:B--2--5:R-:W-:Y:S05]  /*8420*/  WARPSYNC.COLLECTIVE R86, `(.L_x_2247) ;  /* 0x0000000056087348 */ /* 0x024fea0003c00000 */
[----:B------:R0:W1:Y:S02]  /*8430*/  SHFL.UP P6, R87, R135, R137, R142 ;  /* 0x0400008987577389 */ /* 0x00006400000c008e */
[----:B012--5:R-:W-:Y:S05]  /*8440*/  ENDCOLLECTIVE ;  /* 0x000000000000791b */ /* 0x027fea0003800000 */
.L_x_2247:
[----:B------:R-:W-:Y:S02]  /*8450*/  MOV R135, R134 ;  /* 0x0000008600877202 */ /* 0x000fe40000000f00 */
[----:B------:R-:W-:-:S07]  /*8460*/  MOV R136, R87 ;  /* 0x0000005700887202 */ /* 0x000fce0000000f00 */
[----:B------:R-:W-:Y:S05]  /*8470*/  WARPSYNC.COLLECTIVE R86, `(.L_x_2248) ;  /* 0x0000000056087348 */ /* 0x000fea0003c00000 */
[----:B------:R0:W1:Y:S02]  /*8480*/  SHFL.UP P6, R87, R135, R137, R142 ;  /* 0x0400008987577389 */ /* 0x00006400000c008e */
[----:B01----:R-:W-:Y:S05]  /*8490*/  ENDCOLLECTIVE ;  /* 0x000000000000791b */ /* 0x003fea0003800000 */
.L_x_2248:
        /* <DEDUP_REMOVED lines=8> */
.L_x_2249:
[----:B------:R-:W-:Y:S02]  /*8520*/  MOV R135, R138 ;  /* 0x0000008a00877202 */ /* 0x000fe40000000f00 */
[----:B------:R-:W-:-:S07]  /*8530*/  MOV R136, R87 ;  /* 0x0000005700887202 */ /* 0x000fce0000000f00 */
[----:B------:R-:W-:Y:S05]  /*8540*/  WARPSYNC.COLLECTIVE R86, `(.L_x_2250) ;  /* 0x0000000056087348 */ /* 0x000fea0003c00000 */
[----:B------:R0:W1:Y:S02]  /*8550*/  SHFL.UP P6, R87, R135, R137, R142 ;  /* 0x0400008987577389 */ /* 0x00006400000c008e */
[----:B01----:R-:W-:Y:S05]  /*8560*/  ENDCOLLECTIVE ;  /* 0x000000000000791b */ /* 0x003fea0003800000 */
.L_x_2250:
        /* <DEDUP_REMOVED lines=8> */
.L_x_2251:
[----:B------:R-:W-:Y:S02]  /*85f0*/  MOV R135, R140 ;  /* 0x0000008c00877202 */ /* 0x000fe40000000f00 */
[----:B------:R-:W-:-:S07]  /*8600*/  MOV R134, R87 ;  /* 0x0000005700867202 */ /* 0x000fce0000000f00 */
[----:B------:R-:W-:Y:S05]  /*8610*/  WARPSYNC.COLLECTIVE R86, `(.L_x_2252) ;  /* 0x0000000056087348 */ /* 0x000fea0003c00000 */
[----:B------:R0:W1:Y:S02]  /*8620*/  SHFL.UP P6, R87, R135, R137, R142 ;  /* 0x0400008987577389 */ /* 0x00006400000c008e */
[----:B01----:R-:W-:Y:S05]  /*8630*/  ENDCOLLECTIVE ;  /* 0x000000000000791b */ /* 0x003fea0003800000 */
.L_x_2252:
        /* <DEDUP_REMOVED lines=8> */
.L_x_2253:
[----:B------:R-:W-:Y:S02]  /*86c0*/  MOV R135, R136 ;  /* 0x0000008800877202 */ /* 0x000fe40000000f00 */
[----:B------:R-:W-:-:S07]  /*86d0*/  MOV R134, R87 ;  /* 0x0000005700867202 */ /* 0x000fce0000000f00 */
[----:B------:R-:W-:Y:S05]  /*86e0*/  WARPSYNC.COLLECTIVE R86, `(.L_x_2254) ;  /* 0x0000000056087348 */ /* 0x000fea0003c00000 */
[----:B------:R0:W1:Y:S02]  /*86f0*/  SHFL.UP P6, R87, R135, R137, R142 ;  /* 0x0400008987577389 */ /* 0x00006400000c008e */
[----:B01----:R-:W-:Y:S05]  /*8700*/  ENDCOLLECTIVE ;  /* 0x000000000000791b */ /* 0x003fea0003800000 */
.L_x_2254:
        /* <DEDUP_REMOVED lines=8> */
.L_x_2255:
[----:B------:R-:W-:Y:S02]  /*8790*/  MOV R135, R134 ;  /* 0x0000008600877202 */ /* 0x000fe40000000f00 */
[----:B------:R-:W-:-:S07]  /*87a0*/  MOV R138, R87 ;  /* 0x00000057008a7202 */ /* 0x000fce0000000f00 */
[----:B------:R-:W-:Y:S05]  /*87b0*/  WARPSYNC.COLLECTIVE R86, `(.L_x_2256) ;  /* 0x0000000056087348 */ /* 0x000fea0003c00000 */
[----:B------:R0:W1:Y:S02]  /*87c0*/  SHFL.UP P6, R87, R135, R137, R142 ;  /* 0x0400008987577389 */ /* 0x00006400000c008e */
[----:B01----:R-:W-:Y:S05]  /*87d0*/  ENDCOLLECTIVE ;  /* 0x000000000000791b */ /* 0x003fea0003800000 */
.L_x_2256:
[----:B------:R-:W-:Y:S05]  /*87e0*/  BRA `(.L_x_2257) ;  /* 0xffffffb800ec7947 */ /* 0x000fea000383ffff */
.L_x_2200:
        /* <DEDUP_REMOVED lines=8> */
.L_x_2259:
[----:B------:R-:W-:Y:S05]  /*8870*/  BSYNC B0 ;  /* 0x0000000000007941 */ /* 0x000fea0003800000 */
.L_x_2258:
[----:B------:R-:W-:Y:S05]  /*8880*/  BRA `(.L_x_2260) ;  /* 0xffffffb800dc7947 */ /* 0x000fea000383ffff */
.L_x_2201:
        /* <DEDUP_REMOVED lines=8> */
.L_x_2262:
[----:B------:R-:W-:Y:S05]  /*8910*/  BSYNC B0 ;  /* 0x0000000000007941 */ /* 0x000fea0003800000 */
.L_x_2261:
[----:B------:R-:W-:Y:S05]  /*8920*/  BRA `(.L_x_2263) ;  /* 0xffffffb800bc7947 */ /* 0x000fea000383ffff */
.L_x_2202:
        /* <DEDUP_REMOVED lines=8> */
.L_x_2265:
[----:B------:R-:W-:Y:S05]  /*89b0*/  BSYNC B0 ;  /* 0x0000000000007941 */ /* 0x000fea0003800000 */
.L_x_2264:
        /* <DEDUP_REMOVED lines=10> */
.L_x_2266:
[----:B------:R-:W-:Y:S02]  /*8a60*/  MOV R134, R87 ;  /* 0x0000005700867202 */ /* 0x000fe40000000f00 */
[----:B------:R-:W-:-:S07]  /*8a70*/  MOV R87, R40 ;  /* 0x0000002800577202 */ /* 0x000fce0000000f00 */
[----:B------:R-:W-:Y:S05]  /*8a80*/  WARPSYNC.COLLECTIVE R86, `(.L_x_2267) ;  /* 0x0000000056087348 */ /* 0x000fea0003c00000 */
[----:B------:R0:W1:Y:S02]  /*8a90*/  SHFL.IDX P2, R149, R87, R147, R148 ;  /* 0x0000009357957389 */ /* 0x0000640000040094 */
[----:B01----:R-:W-:Y:S05]  /*8aa0*/  ENDCOLLECTIVE ;  /* 0x000000000000791b */ /* 0x003fea0003800000 */
.L_x_2267:
[----:B------:R-:W-:Y:S02]  /*8ab0*/  MOV R87, R41 ;  /* 0x0000002900577202 */ /* 0x000fe40000000f00 */
[----:B------:R-:W-:-:S07]  /*8ac0*/  MOV R40, R149 ;  /* 0x0000009500287202 */ /* 0x000fce0000000f00 */
[----:B------:R-:W-:Y:S05]  /*8ad0*/  WARPSYNC.COLLECTIVE R86, `(.L_x_2268) ;  /* 0x0000000056087348 */ /* 0x000fea0003c00000 */
[----:B------:R0:W1:Y:S02]  /*8ae0*/  SHFL.IDX P2, R149, R87, R147, R148 ;  /* 0x0000009357957389 */ /* 0x0000640000040094 */
[----:B01----:R-:W-:Y:S05]  /*8af0*/  ENDCOLLECTIVE ;  /* 0x000000000000791b */ /* 0x003fea0003800000 */
.L_x_2268:
[----:B------:R-:W-:Y:S01]  /*8b00*/  MOV R41, R149 ;  /* 0x0000009500297202 */ /* 0x000fe20000000f00 */
[----:B------:R-:W-:Y:S06]  /*8b10*/  BRA `(.L_x_2269) ;  /* 0xffffffb800587947 */ /* 0x000fec000383ffff */
.L_x_2204:
        /* <DEDUP_REMOVED lines=9> */
.L_x_2270:
[----:B------:R-:W-:Y:S02]  /*8bb0*/  ISETP.GT.U32.AND P6, PT, R156, 0xf, PT ;  /* 0x0000000f9c00780c */ /* 0x000fe40003fc4070 */
[----:B------:R-:W-:Y:S02]  /*8bc0*/  MOV R147, R149 ;  /* 0x0000009500937202 */ /* 0x000fe40000000f00 */
[----:B------:R-:W-:-:S03]  /*8bd0*/  MOV R149, R163 ;  /* 0x000000a300957202 */ /* 0x000fc60000000f00 */
[----:B------:R-:W-:-:S07]  /*8be0*/  @P3 FMUL.FTZ R147, R147, R162 ;  /* 0x000000a293933220 */ /* 0x000fce0000410000 */
[----:B------:R-:W-:Y:S05]  /*8bf0*/  WARPSYNC.COLLECTIVE R86, `(.L_x_2271) ;  /* 0x0000000056087348 */ /* 0x000fea0003c00000 */
[----:B------:R0:W1:Y:S02]  /*8c00*/  SHFL.DOWN P2, R149, R149, R87, R148 ;  /* 0x0800005795957389 */ /* 0x0000640000040094 */
[----:B01----:R-:W-:Y:S05]  /*8c10*/  ENDCOLLECTIVE ;  /* 0x000000000000791b */ /* 0x003fea0003800000 */
.L_x_2271:
[----:B------:R-:W-:Y:S01]  /*8c20*/  HFMA2 R87, -RZ, RZ, 0, 1.1920928955078125e-07 ;  /* 0x00000002ff577431 */ /* 0x000fe200000001ff */
        /* <DEDUP_REMOVED lines=10> */
.L_x_2272:
[----:B------:R-:W-:Y:S02]  /*8cd0*/  MOV R147, R149 ;  /* 0x0000009500937202 */ /* 0x000fe40000000f00 */
[----:B------:R-:W-:-:S03]  /*8ce0*/  MOV R149, R163 ;  /* 0x000000a300957202 */ /* 0x000fc60000000f00 */
[----:B------:R-:W-:-:S07]  /*8cf0*/  @!P3 FMUL.FTZ R147, R162, R147 ;  /* 0x00000093a293b220 */ /* 0x000fce0000410000 */
[----:B------:R-:W-:Y:S05]  /*8d00*/  WARPSYNC.COLLECTIVE R86, `(.L_x_2273) ;  /* 0x0000000056087348 */ /* 0x000fea0003c00000 */
[----:B------:R0:W1:Y:S02]  /*8d10*/  SHFL.DOWN P2, R149, R149, R87, R148 ;  /* 0x0800005795957389 */ /* 0x0000640000040094 */
[----:B01----:R-:W-:Y:S05]  /*8d20*/  ENDCOLLECTIVE ;  /* 0x000000000000791b */ /* 0x003fea0003800000 */
.L_x_2273:
[----:B------:R-:W-:Y:S01]  /*8d30*/  HFMA2 R87, -RZ, RZ, 0, 2.384185791015625e-07 ;  /* 0x00000004ff577431 */ /* 0x000fe200000001ff */
        /* <DEDUP_REMOVED lines=9> */
.L_x_2274:
[----:B------:R-:W-:Y:S02]  /*8dd0*/  MOV R147, R149 ;  /* 0x0000009500937202 */ /* 0x000fe40000000f00 */
[----:B------:R-:W-:-:S03]  /*8de0*/  MOV R149, R163 ;  /* 0x000000a300957202 */ /* 0x000fc60000000f00 */
[----:B------:R-:W-:-:S07]  /*8df0*/  @!P4 FMUL.FTZ R147, R162, R147 ;  /* 0x00000093a293c220 */ /* 0x000fce0000410000 */
[----:B------:R-:W-:Y:S05]  /*8e00*/  WARPSYNC.COLLECTIVE R86, `(.L_x_2275) ;  /* 0x0000000056087348 */ /* 0x000fea0003c00000 */
[----:B------:R0:W1:Y:S02]  /*8e10*/  SHFL.DOWN P2, R149, R149, R87, R148 ;  /* 0x0800005795957389 */ /* 0x0000640000040094 */
[----:B01----:R-:W-:Y:S05]  /*8e20*/  ENDCOLLECTIVE ;  /* 0x000000000000791b */ /* 0x003fea0003800000 */
.L_x_2275:
[----:B------:R-:W-:Y:S01]  /*8e30*/  HFMA2 R87, -RZ, RZ, 0, 4.76837158203125e-07 ;  /* 0x00000008ff577431 */ /* 0x000fe200000001ff */
        /* <DEDUP_REMOVED lines=9> */
.L_x_2276:
[----:B------:R-:W-:Y:S02]  /*8ed0*/  MOV R147, R149 ;  /* 0x0000009500937202 */ /* 0x000fe40000000f00 */
[----:B------:R-:W-:-:S03]  /*8ee0*/  MOV R149, R163 ;  /* 0x000000a300957202 */ /* 0x000fc60000000f00 */
[----:B------:R-:W-:-:S07]  /*8ef0*/  @!P5 FMUL.FTZ R147, R162, R147 ;  /* 0x00000093a293d220 */ /* 0x000fce0000410000 */
[----:B------:R-:W-:Y:S05]  /*8f00*/  WARPSYNC.COLLECTIVE R86, `(.L_x_2277) ;  /* 0x0000000056087348 */ /* 0x000fea0003c00000 */
[----:B------:R0:W1:Y:S02]  /*8f10*/  SHFL.DOWN P2, R149, R149, R87, R148 ;  /* 0x0800005795957389 */ /* 0x0000640000040094 */
[----:B01----:R-:W-:Y:S05]  /*8f20*/  ENDCOLLECTIVE ;  /* 0x000000000000791b */ /* 0x003fea0003800000 */
.L_x_2277:
[----:B------:R-:W-:Y:S01]  /*8f30*/  HFMA2 R87, -RZ, RZ, 0, 9.5367431640625e-07 ;  /* 0x00000010ff577431 */ /* 0x000fe200000001ff */
        /* <DEDUP_REMOVED lines=9> */
.L_x_2278:
[----:B------:R-:W-:Y:S02]  /*8fd0*/  MOV R147, R149 ;  /* 0x0000009500937202 */ /* 0x000fe40000000f00 */
[----:B------:R-:W-:-:S03]  /*8fe0*/  MOV R149, R163 ;  /* 0x000000a300957202 */ /* 0x000fc60000000f00 */
[----:B------:R-:W-:-:S07]  /*8ff0*/  @!P6 FMUL.FTZ R147, R162, R147 ;  /* 0x00000093a293e220 */ /* 0x000fce0000410000 */
[----:B------:R-:W-:Y:S05]  /*9000*/  WARPSYNC.COLLECTIVE R86, `(.L_x_2279) ;  /* 0x0000000056087348 */ /* 0x000fea0003c00000 */
[----:B------:R0:W1:Y:S02]  /*9010*/  SHFL.DOWN P2, R149, R149, R87, R148 ;  /* 0x0800005795957389 */ /* 0x0000640000040094 */
[----:B01----:R-:W-:Y:S05]  /*9020*/  ENDCOLLECTIVE ;  /* 0x000000000000791b */ /* 0x003fea0003800000 */
.L_x_2279:
[----:B------:R-:W-:-:S05]  /*9030*/  MOV R86, R149 ;  /* 0x0000009500567202 */ /* 0x000fca0000000f00 */
[----:B------:R-:W-:Y:S01]  /*9040*/  @!P6 FFMA.FTZ R86, R162, R86, R163 ;  /* 0x00000056a256e223 */ /* 0x000fe200000100a3 */
[----:B------:R-:W-:Y:S01]  /*9050*/  @!P6 MOV R162, R147 ;  /* 0x0000009300a2e202 */ /* 0x000fe20000000f00 */
[----:B------:R-:W-:-:S03]  /*9060*/  HFMA2 R147, -RZ, RZ, 0, 0 ;  /* 0x00000000ff937431 */ /* 0x000fc600000001ff */
[----:B------:R-:W-:Y:S02]  /*9070*/  @!P6 MOV R163, R86 ;  /* 0x0000005600a3e202 */ /* 0x000fe40000000f00 */
[----:B------:R-:W-:Y:S02]  /*9080*/  MOV R87, R162 ;  /* 0x000000a200577202 */ /* 0x000fe40000000f00 */
[----:B------:R-:W-:-:S07]  /*9090*/  MOV R86, 0xffffffff ;  /* 0xffffffff00567802 */ /* 0x000fce0000000f00 */
[----:B------:R-:W-:Y:S05]  /*90a0*/  WARPSYNC.COLLECTIVE R86, `(.L_x_2280) ;  /* 0x0000000056087348 */ /* 0x000fea0003c00000 */
[----:B------:R0:W1:Y:S02]  /*90b0*/  SHFL.IDX P2, R149, R87, R147, R148 ;  /* 0x0000009357957389 */ /* 0x0000640000040094 */
[----:B01----:R-:W-:Y:S05]  /*90c0*/  ENDCOLLECTIVE ;  /* 0x000000000000791b */ /* 0x003fea0003800000 */
.L_x_2280:
[----:B------:R-:W-:Y:S02]  /*90d0*/  MOV R87, R163 ;  /* 0x000000a300577202 */ /* 0x000fe40000000f00 */
[----:B------:R-:W-:-:S07]  /*90e0*/  MOV R157, R149 ;  /* 0x00000095009d7202 */ /* 0x000fce0000000f00 */
[----:B------:R-:W-:Y:S05]  /*90f0*/  WARPSYNC.COLLECTIVE R86, `(.L_x_2281) ;  /* 0x0000000056087348 */ /* 0x000fea0003c00000 */
[----:B------:R0:W1:Y:S02]  /*9100*/  SHFL.IDX P2, R149, R87, R147, R148 ;  /* 0x0000009357957389 */ /* 0x0000640000040094 */
[----:B01----:R-:W-:Y:S05]  /*9110*/  ENDCOLLECTIVE ;  /* 0x000000000000791b */ /* 0x003fea0003800000 */
.L_x_2281:
[----:B------:R-:W-:Y:S01]  /*9120*/  HFMA2 R87, -RZ, RZ, 0, 5.9604644775390625e-08 ;  /* 0x00000001ff577431 */ /* 0x000fe200000001ff */
[----:B------:R-:W-:Y:S02]  /*9130*/  MOV R156, R149 ;  /* 0x00000095009c7202 */ /* 0x000fe40000000f00 */
[----:B------:R-:W-:-:S03]  /*9140*/  MOV R149, R162 ;  /* 0x000000a200957202 */ /* 0x000fc60000000f00 */
[-C--:B------:R-:W-:Y:S01]  /*9150*/  FFMA.FTZ R156, R41, R157.reuse, R156 ;  /* 0x0000009d299c7223 */ /* 0x080fe2000001009c */
[----:B------:R-:W-:-:S07]  /*9160*/  FMUL.FTZ R157, R40, R157 ;  /* 0x0000009d289d7220 */ /* 0x000fce0000410000 */
[----:B------:R-:W-:Y:S05]  /*9170*/  WARPSYNC.COLLECTIVE R86, `(.L_x_2282) ;  /* 0x0000000056087348 */ /* 0x000fea0003c00000 */
[----:B------:R0:W1:Y:S02]  /*9180*/  SHFL.DOWN P2, R149, R149, R87, R148 ;  /* 0x0800005795957389 */ /* 0x0000640000040094 */
[----:B01----:R-:W-:Y:S05]  /*9190*/  ENDCOLLECTIVE ;  /* 0x000000000000791b */ /* 0x003fea0003800000 */
.L_x_2282:
[----:B------:R-:W-:Y:S02]  /*91a0*/  MOV R162, R149 ;  /* 0x0000009500a27202 */ /* 0x000fe40000000f00 */
[----:B------:R-:W-:-:S07]  /*91b0*/  MOV R149, R163 ;  /* 0x000000a300957202 */ /* 0x000fce0000000f00 */
[----:B------:R-:W-:Y:S05]  /*91c0*/  WARPSYNC.COLLECTIVE R86, `(.L_x_2283) ;  /* 0x0000000056087348 */ /* 0x000fea0003c00000 */
[----:B------:R0:W1:Y:S02]  /*91d0*/  SHFL.DOWN P2, R149, R149, R87, R148 ;  /* 0x0800005795957389 */ /* 0x0000640000040094 */
[----:B01----:R-:W-:Y:S05]  /*91e0*/  ENDCOLLECTIVE ;  /* 0x000000000000791b */ /* 0x003fea0003800000 */
.L_x_2283:
[----:B------:R-:W-:Y:S02]  /*91f0*/  MOV R87, R40 ;  /* 0x0000002800577202 */ /* 0x000fe40000000f00 */
[----:B------:R-:W-:-:S07]  /*9200*/  MOV R163, R149 ;  /* 0x0000009500a37202 */ /* 0x000fce0000000f00 */
[----:B------:R-:W-:Y:S05]  /*9210*/  WARPSYNC.COLLECTIVE R86, `(.L_x_2284) ;  /* 0x0000000056087348 */ /* 0x000fea0003c00000 */
[----:B------:R0:W1:Y:S02]  /*9220*/  SHFL.IDX P2, R149, R87, R147, R148 ;  /* 0x0000009357957389 */ /* 0x0000640000040094 */
[----:B01----:R-:W-:Y:S05]  /*9230*/  ENDCOLLECTIVE ;  /* 0x000000000000791b */ /* 0x003fea0003800000 */
.L_x_2284:
[----:B------:R-:W-:Y:S02]  /*9240*/  MOV R87, R41 ;  /* 0x0000002900577202 */ /* 0x000fe40000000f00 */
[----:B------:R-:W-:-:S07]  /*9250*/  MOV R40, R149 ;  /* 0x0000009500287202 */ /* 0x000fce0000000f00 */
[----:B------:R-:W-:Y:S05]  /*9260*/  WARPSYNC.COLLECTIVE R86, `(.L_x_2285) ;  /* 0x0000000056087348 */ /* 0x000fea0003c00000 */
[----:B------:R0:W1:Y:S02]  /*9270*/  SHFL.IDX P2, R149, R87, R147, R148 ;  /* 0x0000009357957389 */ /* 0x0000640000040094 */
[----:B01----:R-:W-:Y:S05]  /*9280*/  ENDCOLLECTIVE ;  /* 0x000000000000791b */ /* 0x003fea0003800000 */
.L_x_2285:
[----:B------:R-:W-:Y:S02]  /*9290*/  MOV R41, R149 ;  /* 0x0000009500297202 */ /* 0x000fe40000000f00 */
[----:B------:R-:W-:Y:S01]  /*92a0*/  ISETP.NE.AND P2, PT, R78, 0x1f, PT ;  /* 0x0000001f4e00780c */ /* 0x000fe20003f45270 */
[----:B------:R-:W-:-:S12]  /*92b0*/  BRA `(.L_x_2286) ;  /* 0xffffffbc00007947 */ /* 0x000fd8000383ffff */
.L_x_2287:
        /* <DEDUP_REMOVED lines=12> */
.L_x_10430:


//--------------------- .text._Z25selective_scan_bwd_kernelI32Selective_Scan_bwd_kernel_traitsILi128ELi16ELb1ELb0ELb1ELb1ELb1EN3c104HalfEfEEv12SSMParamsBwd --------------------------
	.section	.text._Z25selective_scan_bwd_kernelI32Selective_Scan_bwd_kernel_traitsILi128ELi16ELb1ELb0ELb1ELb1ELb1EN3c104HalfEfEEv12SSMParamsBwd,"ax",@progbits
	.align	128
        .global         _Z25selective_scan_bwd_kernelI32Selective_Scan_bwd_kernel_traitsILi128ELi16ELb1ELb0ELb1ELb1ELb1EN3c104HalfEfEEv12SSMParamsBwd
        .type           _Z25selective_scan_bwd_kernelI32Selective_Scan_bwd_kernel_traitsILi128ELi16ELb1ELb0ELb1ELb1ELb1EN3c104HalfEfEEv12SSMParamsBwd,@function
        .size           _Z25selective_scan_bwd_kernelI32Selective_Scan_bwd_kernel_traitsILi128ELi16ELb1ELb0ELb1ELb1ELb1EN3c104HalfEfEEv12SSMParamsBwd,(.L_x_10431 - _Z25selective_scan_bwd_kernelI32Selective_Scan_bwd_kernel_traitsILi128ELi16ELb1ELb0ELb1ELb1ELb1EN3c104HalfEfEEv12SSMParamsBwd)
        .other          _Z25selective_scan_bwd_kernelI32Selective_Scan_bwd_kernel_traitsILi128ELi16ELb1ELb0ELb1ELb1ELb1EN3c104HalfEfEEv12SSMParamsBwd,@"STO_CUDA_ENTRY STV_DEFAULT"
_Z25selective_scan_bwd_kernelI32Selective_Scan_bwd_kernel_traitsILi128ELi16ELb1ELb0ELb1ELb1ELb1EN3c104HalfEfEEv12SSMParamsBwd:
.text._Z25selective_scan_bwd_kernelI32Selective_Scan_bwd_kernel_traitsILi128ELi16ELb1ELb0ELb1ELb1ELb1EN3c104HalfEfEEv12SSMParamsBwd:
        /* <DEDUP_REMOVED lines=26> */
[----:B------:R-:W-:Y:S01]  /*01a0*/  MOV R5, UR7 ;  /* 0x0000000700057c02 */ /* 0x000fe20008000f00 */
[----:B------:R-:W2:Y:S03]  /*01b0*/  LDCU.64 UR26, c[0x0][0x480] ;  /* 0x00009000ff1a77ac */ /* 0x000ea60008000a00 */
        /* <DEDUP_REMOVED lines=13> */
[----:B------:R-:W-:-:S02]  /*0290*/  UIMAD UR23, UR10, UR23, UR5 ;  /* 0x000000170a1772a4 */ /* 0x000fc4000f8e0205 */
        /* <DEDUP_REMOVED lines=11> */
[----:B------:R-:W-:Y:S02]  /*0350*/  UIADD3.X UR11, UPT, UPT, UR16, UR11, URZ, UP2, !UPT ;  /* 0x0000000b100b7290 */ /* 0x000fe400097fe4ff */
[----:B------:R-:W-:Y:S02]  /*0360*/  UIADD3.X UR20, UPT, UPT, UR16, UR23, URZ, UP0, !UPT ;  /* 0x0000001710147290 */ /* 0x000fe400087fe4ff */
[----:B--2---:R-:W-:-:S02]  /*0370*/  UISETP.NE.U32.AND UP0, UPT, UR26, URZ, UPT ;  /* 0x000000ff1a00728c */ /* 0x004fc4000bf05070 */
[----:B------:R-:W-:Y:S02]  /*0380*/  ULEA.HI.X UR20, UR22, UR13, UR20, 0x1, UP1 ;  /* 0x0000000d16147291 */ /* 0x000fe400088f0c14 */
[----:B------:R-:W-:Y:S01]  /*0390*/  UISETP.NE.AND.EX UP0, UPT, UR27, URZ, UPT, UP0 ;  /* 0x000000ff1b00728c */ /* 0x000fe2000bf05300 */
[----:B------:R-:W2:Y:S01]  /*03a0*/  LDCU.64 UR26, c[0x0][0x3e8] ;  /* 0x00007d00ff1a77ac */ /* 0x000ea20008000a00 */
        /* <DEDUP_REMOVED lines=11> */
[----:B------:R-:W-:-:S05]  /*0460*/  ULEA.HI.X UR13, UR21, UR15, UR11, 0x1, UP3 ;  /* 0x0000000f150d7291 */ /* 0x000fca00098f0c0b */
[----:B------:R-:W-:Y:S01]  /*0470*/  UMOV UR11, UR5 ;  /* 0x00000005000b7c82 */ /* 0x000fe20008000000 */
[----:B------:R-:W-:Y:S02]  /*0480*/  UIMAD.WIDE.U32 UR4, UR8, UR18, URZ ;  /* 0x00000012080472a5 */ /* 0x000fe4000f8e00ff */
[----:B------:R-:W-:Y:S02]  /*0490*/  UIADD3 UR21, UPT, UPT, -UR11, URZ, URZ ;  /* 0x000000ff0b157290 */ /* 0x000fe4000fffe1ff */
[----:B------:R-:W-:Y:S02]  /*04a0*/  UIMAD UR5, UR8, UR19, UR5 ;  /* 0x00000013080572a4 */ /* 0x000fe4000f8e0205 */
[----:B------:R-:W-:Y:S02]  /*04b0*/  UIMAD UR21, UR29, UR21, UR24 ;  /* 0x000000151d1572a4 */ /* 0x000fe4000f8e0218 */
[----:B------:R-:W-:Y:S02]  /*04c0*/  UIMAD.WIDE.U32 UR14, UR10, UR30, UR4 ;  /* 0x0000001e0a0e72a5 */ /* 0x000fe4000f8e0004 */
[----:B------:R-:W-:-:S02]  /*04d0*/  UISETP.GT.U32.AND UP2, UPT, UR29, UR21, UPT ;  /* 0x000000151d00728c */ /* 0x000fc4000bf44070 */
[----:B-1----:R-:W-:Y:S02]  /*04e0*/  UIMAD.WIDE.U32 UR18, UR8, UR6, URZ ;  /* 0x00000006081272a5 */ /* 0x002fe4000f8e00ff */
[----:B------:R-:W-:Y:S02]  /*04f0*/  UIMAD UR22, UR10, UR31, UR15 ;  /* 0x0000001f0a1672a4 */ /* 0x000fe4000f8e020f */
[----:B------:R-:W-:Y:S02]  /*0500*/  ULOP3.LUT UR15, UR10, UR28, URZ, 0x3c, !UPT ;  /* 0x0000001c0a0f7292 */ /* 0x000fe4000f8e3cff */
[----:B------:R-:W-:Y:S01]  /*0510*/  UIMAD UR19, UR8, UR7, UR19 ;  /* 0x00000007081372a4 */ /* 0x000fe2000f8e0213 */
[----:B------:R-:W1:Y:S02]  /*0520*/  LDCU.64 UR6, c[0x0][0x528] ;  /* 0x0000a500ff0677ac */ /* 0x000e640008000a00 */
[----:B------:R-:W-:Y:S02]  /*0530*/  @!UP2 UIADD3 UR21, UPT, UPT, UR21, -UR29, URZ ;  /* 0x8000001d1515a290 */ /* 0x000fe4000fffe0ff */
[----:B------:R-:W-:-:S02]  /*0540*/  @!UP2 UIADD3 UR11, UPT, UPT, UR11, 0x1, URZ ;  /* 0x000000010b0ba890 */ /* 0x000fc4000fffe0ff */
[----:B------:R-:W-:Y:S02]  /*0550*/  UISETP.GE.U32.AND UP1, UPT, UR21, UR29, UPT ;  /* 0x0000001d1500728c */ /* 0x000fe4000bf26070 */
[----:B------:R-:W-:Y:S01]  /*0560*/  UISETP.GE.AND UP2, UPT, UR15, URZ, UPT ;  /* 0x000000ff0f00728c */ /* 0x000fe2000bf46270 */
[----:B------:R-:W3:Y:S01]  /*0570*/  @UP0 LDCU UR15, c[0x0][0x384] ;  /* 0x00007080ff0f07ac */ /* 0x000ee20008000800 */
[----:B------:R-:W4:Y:S07]  /*0580*/  LDCU.64 UR4, c[0x0][0x450] ;  /* 0x00008a00ff0477ac */ /* 0x000f2e0008000a00 */
[----:B------:R-:W-:-:S02]  /*0590*/  @UP1 UIADD3 UR11, UPT, UPT, UR11, 0x1, URZ ;  /* 0x000000010b0b1890 */ /* 0x000fc4000fffe0ff */
[----:B------:R-:W-:Y:S02]  /*05a0*/  UISETP.NE.AND UP1, UPT, UR28, URZ, UPT ;  /* 0x000000ff1c00728c */ /* 0x000fe4000bf25270 */
[----:B------:R-:W-:Y:S02]  /*05b0*/  @!UP2 UIADD3 UR11, UPT, UPT, -UR11, URZ, URZ ;  /* 0x000000ff0b0ba290 */ /* 0x000fe4000fffe1ff */
[----:B------:R-:W-:Y:S01]  /*05c0*/  UIADD3 UR14, UP2, UPT, UR17, UR14, URZ ;  /* 0x0000000e110e7290 */ /* 0x000fe2000ff5e0ff */
[----:B------:R-:W5:Y:S03]  /*05d0*/  @UP0 LDCU.64 UR30, c[0x0][0x480] ;  /* 0x00009000ff1e07ac */ /* 0x000f660008000a00 */
        /* <DEDUP_REMOVED lines=29> */
[----:B------:R-:W-:Y:S01]  /*07b0*/  UMOV UR15, UR12 ;  /* 0x0000000c000f7c82 */ /* 0x000fe20008000000 */
[----:B------:R2:W-:Y:S01]  /*07c0*/  STL [R1+0x10], RZ ;  /* 0x000010ff01007387 */ /* 0x0005e20000100800 */
[----:B------:R-:W3:Y:S03]  /*07d0*/  LDCU UR14, c[0x0][0x394] ;  /* 0x00007280ff0e77ac */ /* 0x000ee60008000800 */
[----:B------:R2:W-:Y:S01]  /*07e0*/  STL [R1+0xc], RZ ;  /* 0x00000cff01007387 */ /* 0x0005e20000100800 */
[----:B------:R-:W-:Y:S01]  /*07f0*/  UMOV UR12, UR9 ;  /* 0x00000009000c7c82 */ /* 0x000fe20008000000 */
[----:B-1----:R-:W-:Y:S01]  /*0800*/  ULEA UR25, UR8, UR25, 0x18 ;  /* 0x0000001908197291 */ /* 0x002fe2000f8ec0ff */
[----:B0-----:R-:W-:-:S02]  /*0810*/  SHF.L.U32 R21, R78, 0x1, RZ ;  /* 0x000000014e157819 */ /* 0x001fc400000006ff */
[----:B------:R-:W-:Y:S02]  /*0820*/  LOP3.LUT R40, R78, 0x1f, RZ, 0xc0, !PT ;  /* 0x0000001f4e287812 */ /* 0x000fe400078ec0ff */
[----:B------:R-:W-:-:S04]  /*0830*/  LOP3.LUT R21, R21, 0x7c0, RZ, 0xc0, !PT ;  /* 0x000007c015157812 */ /* 0x000fc800078ec0ff */
[----:B--23--:R-:W-:-:S07]  /*0840*/  LOP3.LUT R0, R21, R40, RZ, 0xfc, !PT ;  /* 0x0000002815007212 */ /* 0x00cfce00078efcff */
.L_x_2368:
[----:B------:R-:W-:Y:S01]  /*0850*/  BAR.SYNC.DEFER_BLOCKING 0x0 ;  /* 0x0000000000007b1d */ /* 0x000fe20000010000 */
[----:B------:R-:W-:Y:S02]  /*0860*/  MOV R2, UR15 ;  /* 0x0000000f00027c02 */ /* 0x000fe40008000f00 */
[----:B------:R-:W-:-:S05]  /*0870*/  MOV R3, UR20 ;  /* 0x0000001400037c02 */ /* 0x000fca0008000f00 */
[----:B------:R-:W0:Y:S01]  /*0880*/  LDC.64 R22, c[0x0][0x410] ;  /* 0x00010400ff167b82 */ /* 0x000e220000000a00 */
[----:B------:R-:W-:-:S05]  /*0890*/  IMAD.WIDE.U32 R2, R0, 0x10, R2 ;  /* 0x0000001000027825 */ /* 0x000fca00078e0002 */
[----:B------:R-:W2:Y:S04]  /*08a0*/  LDG.E.128 R8, desc[UR32][R2.64] ;  /* 0x0000002002087981 */ /* 0x000ea8000c1e1d00 */
[----:B------:R-:W3:Y:S01]  /*08b0*/  LDG.E.128 R16, desc[UR32][R2.64+0x200] ;  /* 0x0002002002107981 */ /* 0x000ee2000c1e1d00 */
[----:B------:R-:W1:Y:S02]  /*08c0*/  S2R R4, SR_LANEID ;  /* 0x0000000000047919 */ /* 0x000e640000000000 */
[----:B-1----:R-:W-:Y:S01]  /*08d0*/  IADD3 R77, PT, PT, R21, R4, RZ ;  /* 0x00000004154d7210 */ /* 0x002fe20007ffe0ff */
[----:B------:R-:W-:-:S03]  /*08e0*/  HFMA2 R21, -RZ, RZ, 0, 9.5367431640625e-07 ;  /* 0x00000010ff157431 */ /* 0x000fc600000001ff */
[----:B------:R-:W-:-:S04]  /*08f0*/  LEA R77, R77, UR25, 0x4 ;  /* 0x000000194d4d7c11 */ /* 0x000fc8000f8e20ff */
[----:B------:R-:W-:Y:S01]  /*0900*/  LEA R76, R4, R77, 0x4 ;  /* 0x0000004d044c7211 */ /* 0x000fe200078e20ff */
[----:B------:R-:W-:Y:S01]  /*0910*/  IMAD.WIDE.U32 R20, R0, R21, UR12 ;  /* 0x0000000c00147e25 */ /* 0x000fe2000f8e0015 */
[----:B--2---:R-:W-:Y:S04]  /*0920*/  STS.128 [R77], R8 ;  /* 0x000000084d007388 */ /* 0x004fe80000000c00 */
[----:B---3--:R-:W-:Y:S01]  /*0930*/  STS.128 [R77+0x200], R16 ;  /* 0x000200104d007388 */ /* 0x008fe20000000c00 */
[----:B------:R-:W-:-:S03]  /*0940*/  NOP ;  /* 0x0000000000007918 */ /* 0x000fc60000000000 */
[----:B------:R-:W-:Y:S04]  /*0950*/  LDS.128 R12, [R76] ;  /* 0x000000004c0c7984 */ /* 0x000fe80000000c00 */
[----:B------:R-:W-:Y:S01]  /*0960*/  LDS.128 R4, [R76+0x10] ;  /* 0x000010004c047984 */ /* 0x000fe20000000c00 */
[----:B------:R-:W-:Y:S06]  /*0970*/  BAR.SYNC.DEFER_BLOCKING 0x0 ;  /* 0x0000000000007b1d */ /* 0x000fec0000010000 */
[----:B------:R-:W2:Y:S04]  /*0980*/  LDG.E.128 R24, desc[UR32][R20.64] ;  /* 0x0000002014187981 */ /* 0x000ea8000c1e1d00 */
[----:B------:R1:W3:Y:S01]  /*0990*/  LDG.E.128 R28, desc[UR32][R20.64+0x200] ;  /* 0x00020020141c7981 */ /* 0x0002e2000c1e1d00 */
[----:B------:R-:W-:-:S02]  /*09a0*/  MOV R2, UR21 ;  /* 0x0000001500027c02 */ /* 0x000fc40008000f00 */
[----:B------:R-:W-:-:S03]  /*09b0*/  MOV R3, UR22 ;  /* 0x0000001600037c02 */ /* 0x000fc60008000f00 */
[----:B------:R-:W-:Y:S01]  /*09c0*/  IMAD.WIDE.U32 R2, R0, 0x10, R2 ;  /* 0x0000001000027825 */ /* 0x000fe200078e0002 */
[----:B-1----:R-:W1:Y:S01]  /*09d0*/  LDC.64 R20, c[0x0][0x418] ;  /* 0x00010600ff147b82 */ /* 0x002e620000000a00 */
[----:B--2---:R-:W-:Y:S04]  /*09e0*/  STS.128 [R77], R24 ;  /* 0x000000184d007388 */ /* 0x004fe80000000c00 */
[----:B---3--:R-:W-:Y:S01]  /*09f0*/  STS.128 [R77+0x200], R28 ;  /* 0x0002001c4d007388 */ /* 0x008fe20000000c00 */
[----:B------:R-:W-:-:S03]  /*0a00*/  NOP ;  /* 0x0000000000007918 */ /* 0x000fc60000000000 */
[----:B------:R-:W2:Y:S04]  /*0a10*/  LDS.128 R16, [R76] ;  /* 0x000000004c107984 */ /* 0x000ea80000000c00 */
[----:B------:R3:W4:Y:S01]  /*0a20*/  LDS.128 R8, [R76+0x10] ;  /* 0x000010004c087984 */ /* 0x0007220000000c00 */
[----:B------:R-:W-:Y:S06]  /*0a30*/  BAR.SYNC.DEFER_BLOCKING 0x0 ;  /* 0x0000000000007b1d */ /* 0x000fec0000010000 */
[----:B------:R-:W5:Y:S04]  /*0a40*/  LDG.E.128 R32, desc[UR32][R2.64] ;  /* 0x0000002002207981 */ /* 0x000f68000c1e1d00 */
[----:B------:R-:W3:Y:S01]  /*0a50*/  LDG.E.128 R36, desc[UR32][R2.64+0x200] ;  /* 0x0002002002247981 */ /* 0x000ee2000c1e1d00 */
[----:B------:R-:W0:Y:S01]  /*0a60*/  S2UR UR26, SR_CTAID.X ;  /* 0x00000000001a79c3 */ /* 0x000e220000002500 */
[----:B------:R-:W-:Y:S01]  /*0a70*/  BSSY.RECONVERGENT B0, `(.L_x_2289) ;  /* 0x0000037000007945 */ /* 0x000fe20003800200 */
[----:B--2---:R-:W-:-:S02]  /*0a80*/  HADD2.F32 R75, -RZ, R16.H0_H0 ;  /* 0x20000010ff4b7230 */ /* 0x004fc40000004100 */
        /* <DEDUP_REMOVED lines=19> */
[----:B-----5:R2:W-:Y:S04]  /*0bc0*/  STS.128 [R77], R32 ;  /* 0x000000204d007388 */ /* 0x0205e80000000c00 */
[----:B---3--:R2:W-:Y:S01]  /*0bd0*/  STS.128 [R77+0x200], R36 ;  /* 0x000200244d007388 */ /* 0x0085e20000000c00 */
[----:B------:R-:W-:Y:S01]  /*0be0*/  NOP ;  /* 0x0000000000007918 */ /* 0x000fe20000000000 */
[----:B01--4-:R-:W-:Y:S06]  /*0bf0*/  @P0 BRA `(.L_x_2290) ;  /* 0x0000000000780947 */ /* 0x013fec0003800000 */
        /* <DEDUP_REMOVED lines=30> */
.L_x_2290:
[----:B------:R-:W-:Y:S05]  /*0de0*/  BSYNC.RECONVERGENT B0 ;  /* 0x0000000000007941 */ /* 0x000fea0003800200 */
.L_x_2289:
        /* <DEDUP_REMOVED lines=35> */
.L_x_2292:
[----:B------:R-:W-:Y:S05]  /*1020*/  BSYNC.RECONVERGENT B0 ;  /* 0x0000000000007941 */ /* 0x000fea0003800200 */
.L_x_2291:
        /* <DEDUP_REMOVED lines=35> */
.L_x_2294:
[----:B------:R-:W-:Y:S05]  /*1260*/  BSYNC.RECONVERGENT B0 ;  /* 0x0000000000007941 */ /* 0x000fea0003800200 */
.L_x_2293:
        /* <DEDUP_REMOVED lines=35> */
.L_x_2296:
[----:B------:R-:W-:Y:S05]  /*14a0*/  BSYNC.RECONVERGENT B0 ;  /* 0x0000000000007941 */ /* 0x000fea0003800200 */
.L_x_2295:
        /* <DEDUP_REMOVED lines=35> */
.L_x_2298:
[----:B------:R-:W-:Y:S05]  /*16e0*/  BSYNC.RECONVERGENT B0 ;  /* 0x0000000000007941 */ /* 0x000fea0003800200 */
.L_x_2297:
        /* <DEDUP_REMOVED lines=35> */
.L_x_2300:
[----:B------:R-:W-:Y:S05]  /*1920*/  BSYNC.RECONVERGENT B0 ;  /* 0x0000000000007941 */ /* 0x000fea0003800200 */
.L_x_2299:
        /* <DEDUP_REMOVED lines=35> */
.L_x_2302:
[----:B------:R-:W-:Y:S05]  /*1b60*/  BSYNC.RECONVERGENT B0 ;  /* 0x0000000000007941 */ /* 0x000fea0003800200 */
.L_x_2301:
        /* <DEDUP_REMOVED lines=35> */
.L_x_2304:
[----:B------:R-:W-:Y:S05]  /*1da0*/  BSYNC.RECONVERGENT B0 ;  /* 0x0000000000007941 */ /* 0x000fea0003800200 */
.L_x_2303:
        /* <DEDUP_REMOVED lines=35> */
.L_x_2306:
[----:B------:R-:W-:Y:S05]  /*1fe0*/  BSYNC.RECONVERGENT B0 ;  /* 0x0000000000007941 */ /* 0x000fea0003800200 */
.L_x_2305:
        /* <DEDUP_REMOVED lines=35> */
.L_x_2308:
[----:B------:R-:W-:Y:S05]  /*2220*/  BSYNC.RECONVERGENT B0 ;  /* 0x0000000000007941 */ /* 0x000fea0003800200 */
.L_x_2307:
        /* <DEDUP_REMOVED lines=33> */
.L_x_2310:
[----:B------:R-:W-:Y:S05]  /*2440*/  BSYNC.RECONVERGENT B0 ;  /* 0x0000000000007941 */ /* 0x000fea0003800200 */
.L_x_2309:
        /* <DEDUP_REMOVED lines=32> */
.L_x_2312:
[----:B------:R-:W-:Y:S05]  /*2650*/  BSYNC.RECONVERGENT B0 ;  /* 0x0000000000007941 */ /* 0x000fea0003800200 */
.L_x_2311:
        /* <DEDUP_REMOVED lines=32> */
.L_x_2314:
[----:B------:R-:W-:Y:S05]  /*2860*/  BSYNC.RECONVERGENT B0 ;  /* 0x0000000000007941 */ /* 0x000fea0003800200 */
.L_x_2313:
        /* <DEDUP_REMOVED lines=32> */
.L_x_2316:
[----:B------:R-:W-:Y:S05]  /*2a70*/  BSYNC.RECONVERGENT B0 ;  /* 0x0000000000007941 */ /* 0x000fea0003800200 */
.L_x_2315:
        /* <DEDUP_REMOVED lines=32> */
.L_x_2318:
[----:B------:R-:W-:Y:S05]  /*2c80*/  BSYNC.RECONVERGENT B0 ;  /* 0x0000000000007941 */ /* 0x000fea0003800200 */
.L_x_2317:
        /* <DEDUP_REMOVED lines=32> */
.L_x_2320:
[----:B------:R-:W-:Y:S05]  /*2e90*/  BSYNC.RECONVERGENT B0 ;  /* 0x0000000000007941 */ /* 0x000fea0003800200 */
.L_x_2319:
[----:B------:R-:W0:Y:S01]  /*2ea0*/  S2UR UR10, SR_CTAID.Y ;  /* 0x00000000000a79c3 */ /* 0x000e220000002600 */
[----:B------:R-:W-:Y:S01]  /*2eb0*/  ULEA UR8, UR14, 0xfffff800, 0xb ;  /* 0xfffff8000e087891 */ /* 0x000fe2000f8e58ff */
[----:B------:R-:W-:Y:S01]  /*2ec0*/  HFMA2 R3, -RZ, RZ, 0, 0 ;  /* 0x00000000ff037431 */ /* 0x000fe200000001ff */
[----:B------:R-:W3:Y:S01]  /*2ed0*/  LDL.LU R132, [R1+0xc] ;  /* 0x00000c0001847983 */ /* 0x000ee20000300800 */
[----:B------:R-:W-:-:S03]  /*2ee0*/  IMAD R9, R23, UR26, RZ ;  /* 0x0000001a17097c24 */ /* 0x000fc6000f8e02ff */
[----:B------:R-:W-:Y:S01]  /*2ef0*/  MOV R2, UR8 ;  /* 0x0000000800027c02 */ /* 0x000fe20008000f00 */
[----:B------:R-:W1:Y:S01]  /*2f00*/  LDC.64 R10, c[0x0][0x488] ;  /* 0x00012200ff0a7b82 */ /* 0x000e620000000a00 */
[----:B------:R-:W4:Y:S03]  /*2f10*/  LDS.128 R16, [R76] ;  /* 0x000000004c107984 */ /* 0x000f260000000c00 */
[----:B------:R-:W-:Y:S01]  /*2f20*/  IMAD.WIDE.U32 R22, R22, UR26, R2 ;  /* 0x0000001a16167c25 */ /* 0x000fe2000f8e0002 */
[----:B------:R-:W5:Y:S03]  /*2f30*/  LDCU.64 UR8, c[0x0][0x490] ;  /* 0x00009200ff0877ac */ /* 0x000f660008000a00 */
[----:B------:R-:W5:Y:S01]  /*2f40*/  LDC.64 R26, c[0x0][0x428] ;  /* 0x00010a00ff1a7b82 */ /* 0x000f620000000a00 */
[----:B------:R-:W-:-:S03]  /*2f50*/  IADD3 R23, PT, PT, R23, R9, RZ ;  /* 0x0000000917177210 */ /* 0x000fc60007ffe0ff */
[----:B0-----:R-:W-:-:S04]  /*2f60*/  IMAD.WIDE.U32 R8, R20, UR10, R22 ;  /* 0x0000000a14087c25 */ /* 0x001fc8000f8e0016 */
[----:B------:R-:W0:Y:S01]  /*2f70*/  LDC.64 R44, c[0x0][0x478] ;  /* 0x00011e00ff2c7b82 */ /* 0x000e220000000a00 */
[----:B------:R-:W-:Y:S01]  /*2f80*/  IMAD R21, R21, UR10, R9 ;  /* 0x0000000a15157c24 */ /* 0x000fe2000f8e0209 */
[----:B------:R-:W-:Y:S02]  /*2f90*/  SHF.L.U32 R9, R78, 0x1, RZ ;  /* 0x000000014e097819 */ /* 0x000fe400000006ff */
[----:B-1----:R-:W-:-:S04]  /*2fa0*/  LEA R20, P0, R8, R10, 0x1 ;  /* 0x0000000a08147211 */ /* 0x002fc800078008ff */
[----:B------:R-:W1:Y:S01]  /*2fb0*/  LDC.64 R22, c[0x0][0x420] ;  /* 0x00010800ff167b82 */ /* 0x000e620000000a00 */
[----:B------:R-:W-:Y:S02]  /*2fc0*/  LOP3.LUT R131, R40, 0x7c0, R9, 0xf8, !PT ;  /* 0x000007c028837812 */ /* 0x000fe400078ef809 */
[----:B------:R-:W-:Y:S02]  /*2fd0*/  LEA.HI.X R21, R8, R11, R21, 0x1, P0 ;  /* 0x0000000b08157211 */ /* 0x000fe400000f0c15 */
[----:B------:R-:W3:Y:S01]  /*2fe0*/  LDS.128 R8, [R76+0x10] ;  /* 0x000010004c087984 */ /* 0x000ee20000000c00 */
[----:B------:R-:W-:Y:S02]  /*2ff0*/  IMAD.WIDE.U32 R20, R131, 0x10, R20 ;  /* 0x0000001083147825 */ /* 0x000fe400078e0014 */
[----:B------:R-:W-:Y:S02]  /*3000*/  BAR.SYNC.DEFER_BLOCKING 0x0 ;  /* 0x0000000000007b1d */ /* 0x000fe40000010000 */
[----:B----4-:R-:W-:-:S04]  /*3010*/  HADD2.F32 R113, -RZ, R16.H0_H0 ;  /* 0x20000010ff717230 */ /* 0x010fc80000004100 */
[----:B------:R-:W-:Y:S04]  /*3020*/  STL [R1+0x8], R131 ;  /* 0x0000088301007387 */ /* 0x000fe80000100800 */
[----:B--2---:R-:W2:Y:S04]  /*3030*/  LDG.E.128 R32, desc[UR32][R20.64] ;  /* 0x0000002014207981 */ /* 0x004ea8000c1e1d00 */
[----:B------:R-:W4:Y:S01]  /*3040*/  LDG.E.128 R48, desc[UR32][R20.64+0x200] ;  /* 0x0002002014307981 */ /* 0x000f22000c1e1d00 */
[----:B-1----:R-:W-:Y:S02]  /*3050*/  IMAD R25, R23, UR26, RZ ;  /* 0x0000001a17197c24 */ /* 0x002fe4000f8e02ff */
[----:B------:R-:W-:-:S05]  /*3060*/  IMAD.WIDE.U32 R22, R22, UR26, R2 ;  /* 0x0000001a16167c25 */ /* 0x000fca000f8e0002 */
[----:B------:R-:W-:-:S03]  /*3070*/  IADD3 R23, PT, PT, R23, R25, RZ ;  /* 0x0000001917177210 */ /* 0x000fc60007ffe0ff */
[----:B-----5:R-:W-:-:S04]  /*3080*/  IMAD.WIDE.U32 R22, R26, UR10, R22 ;  /* 0x0000000a1a167c25 */ /* 0x020fc8000f8e0016 */
[----:B------:R-:W-:Y:S01]  /*3090*/  IMAD R0, R27, UR10, R23 ;  /* 0x0000000a1b007c24 */ /* 0x000fe2000f8e0217 */
[----:B0-----:R-:W-:-:S04]  /*30a0*/  LEA R44, P0, R22, R44, 0x1 ;  /* 0x0000002c162c7211 */ /* 0x001fc800078008ff */
[----:B------:R-:W-:-:S03]  /*30b0*/  LEA.HI.X R45, R22, R45, R0, 0x1, P0 ;  /* 0x0000002d162d7211 */ /* 0x000fc600000f0c00 */
[----:B------:R-:W-:Y:S01]  /*30c0*/  IMAD.WIDE.U32 R44, R131, 0x10, R44 ;  /* 0x00000010832c7825 */ /* 0x000fe200078e002c */
[----:B--2---:R-:W-:Y:S04]  /*30d0*/  STS.128 [R77], R32 ;  /* 0x000000204d007388 */ /* 0x004fe80000000c00 */
[----:B----4-:R-:W-:Y:S01]  /*30e0*/  STS.128 [R77+0x200], R48 ;  /* 0x000200304d007388 */ /* 0x010fe20000000c00 */
[----:B------:R-:W-:-:S03]  /*30f0*/  NOP ;  /* 0x0000000000007918 */ /* 0x000fc60000000000 */
[----:B------:R-:W0:Y:S04]  /*3100*/  LDS.128 R36, [R76] ;  /* 0x000000004c247984 */ /* 0x000e280000000c00 */
[----:B------:R-:W1:Y:S01]  /*3110*/  LDS.128 R24, [R76+0x10] ;  /* 0x000010004c187984 */ /* 0x000e620000000c00 */
[----:B------:R-:W-:Y:S06]  /*3120*/  BAR.SYNC.DEFER_BLOCKING 0x0 ;  /* 0x0000000000007b1d */ /* 0x000fec0000010000 */
[----:B------:R-:W2:Y:S04]  /*3130*/  LDG.E.128 R20, desc[UR32][R44.64] ;  /* 0x000000202c147981 */ /* 0x000ea8000c1e1d00 */
[----:B------:R4:W5:Y:S01]  /*3140*/  LDG.E.128 R28, desc[UR32][R44.64+0x200] ;  /* 0x000200202c1c7981 */ /* 0x000962000c1e1d00 */
[----:B------:R-:W-:Y:S01]  /*3150*/  HADD2.F32 R111, -RZ, R16.H1_H1 ;  /* 0x30000010ff6f7230 */ /* 0x000fe20000004100 */
[----:B------:R-:W-:Y:S01]  /*3160*/  UISETP.NE.U32.AND UP0, UPT, UR8, URZ, UPT ;  /* 0x000000ff0800728c */ /* 0x000fe2000bf05070 */
[----:B---3--:R-:W-:-:S02]  /*3170*/  HADD2.F32 R105, -RZ, R8.H0_H0 ;  /* 0x20000008ff697230 */ /* 0x008fc40000004100 */
[----:B0-----:R-:W-:Y:S01]  /*3180*/  HADD2.F32 R46, -RZ, R36.H1_H1 ;  /* 0x30000024ff2e7230 */ /* 0x001fe20000004100 */
[----:B------:R-:W-:Y:S01]  /*3190*/  UISETP.NE.AND.EX UP0, UPT, UR9, URZ, UPT, UP0 ;  /* 0x000000ff0900728c */ /* 0x000fe2000bf05300 */
[--C-:B------:R-:W-:Y:S02]  /*31a0*/  HADD2.F32 R33, -RZ, R37.reuse.H1_H1 ;  /* 0x30000025ff217230 */ /* 0x100fe40000004100 */
[----:B------:R-:W-:Y:S02]  /*31b0*/  HADD2.F32 R0, -RZ, R37.H0_H0 ;  /* 0x20000025ff007230 */ /* 0x000fe40000004100 */
[----:B------:R-:W-:Y:S01]  /*31c0*/  FMUL.FTZ R34, R46, -1.4426950216293334961 ;  /* 0xbfb8aa3b2e227820 */ /* 0x000fe20000410000 */
[--C-:B-1----:R-:W-:Y:S02]  /*31d0*/  HADD2.F32 R79, -RZ, R25.reuse.H0_H0 ;  /* 0x20000019ff4f7230 */ /* 0x102fe40000004100 */
[----:B------:R-:W-:Y:S01]  /*31e0*/  FMUL.FTZ R41, R33, -1.4426950216293334961 ;  /* 0xbfb8aa3b21297820 */ /* 0x000fe20000410000 */
[----:B------:R-:W-:Y:S01]  /*31f0*/  HADD2.F32 R47, -RZ, R24.H1_H1 ;  /* 0x30000018ff2f7230 */ /* 0x000fe20000004100 */
[----:B------:R0:W1:Y:S01]  /*3200*/  MUFU.EX2 R49, R34 ;  /* 0x0000002200317308 */ /* 0x0000620000000800 */
[----:B------:R-:W-:Y:S01]  /*3210*/  FMUL.FTZ R37, R0, -1.4426950216293334961 ;  /* 0xbfb8aa3b00257820 */ /* 0x000fe20000410000 */
[----:B------:R-:W-:-:S02]  /*3220*/  HADD2.F32 R82, -RZ, R25.H1_H1 ;  /* 0x30000019ff527230 */ /* 0x000fc40000004100 */
[----:B------:R-:W-:Y:S01]  /*3230*/  FMUL.FTZ R25, R79, -1.4426950216293334961 ;  /* 0xbfb8aa3b4f197820 */ /* 0x000fe20000410000 */
[----:B------:R-:W-:Y:S02]  /*3240*/  HADD2.F32 R35, -RZ, R38.H1_H1 ;  /* 0x30000026ff237230 */ /* 0x000fe40000004100 */
[----:B------:R-:W-:Y:S01]  /*3250*/  HADD2.F32 R81, -RZ, R26.H0_H0 ;  /* 0x2000001aff517230 */ /* 0x000fe20000004100 */
[----:B------:R3:W1:Y:S01]  /*3260*/  MUFU.EX2 R51, R41 ;  /* 0x0000002900337308 */ /* 0x0006620000000800 */
[----:B0-----:R-:W-:Y:S02]  /*3270*/  HADD2.F32 R34, -RZ, R39.H0_H0 ;  /* 0x20000027ff227230 */ /* 0x001fe40000004100 */
[----:B----4-:R-:W-:Y:S01]  /*3280*/  FMUL.FTZ R44, R35, -1.4426950216293334961 ;  /* 0xbfb8aa3b232c7820 */ /* 0x010fe20000410000 */
[----:B------:R-:W-:Y:S02]  /*3290*/  HADD2.F32 R83, -RZ, R27.H1_H1 ;  /* 0x3000001bff537230 */ /* 0x000fe40000004100 */
[----:B------:R-:W-:-:S02]  /*32a0*/  HADD2.F32 R43, -RZ, R36.H0_H0 ;  /* 0x20000024ff2b7230 */ /* 0x000fc40000004100 */
[----:B------:R-:W-:Y:S01]  /*32b0*/  HADD2.F32 R45, -RZ, R27.H0_H0 ;  /* 0x2000001bff2d7230 */ /* 0x000fe20000004100 */
[----:B------:R0:W4:Y:S01]  /*32c0*/  MUFU.EX2 R50, R37 ;  /* 0x0000002500327308 */ /* 0x0001220000000800 */
[----:B---3--:R-:W-:Y:S02]  /*32d0*/  HADD2.F32 R41, -RZ, R24.H0_H0 ;  /* 0x20000018ff297230 */ /* 0x008fe40000004100 */
[----:B------:R-:W-:Y:S01]  /*32e0*/  FMUL.FTZ R36, R43, -1.4426950216293334961 ;  /* 0xbfb8aa3b2b247820 */ /* 0x000fe20000410000 */
[----:B-1----:R-:W-:Y:S01]  /*32f0*/  FADD.FTZ R49, R49, 1 ;  /* 0x3f80000031317421 */ /* 0x002fe20000010000 */
[----:B------:R-:W-:Y:S02]  /*3300*/  HADD2.F32 R32, -RZ, R38.H0_H0 ;  /* 0x20000026ff207230 */ /* 0x000fe40000004100 */
[----:B------:R-:W-:Y:S01]  /*3310*/  FMUL.FTZ R24, R41, -1.4426950216293334961 ;  /* 0xbfb8aa3b29187820 */ /* 0x000fe20000410000 */
[----:B------:R-:W-:Y:S01]  /*3320*/  HADD2.F32 R107, -RZ, R8.H1_H1 ;  /* 0x30000008ff6b7230 */ /* 0x000fe20000004100 */
[----:B------:R1:W3:Y:S01]  /*3330*/  MUFU.EX2 R58, R25 ;  /* 0x00000019003a7308 */ /* 0x0002e20000000800 */
[----:B0-----:R-:W-:Y:S01]  /*3340*/  FMUL.FTZ R37, R34, -1.4426950216293334961 ;  /* 0xbfb8aa3b22257820 */ /* 0x001fe20000410000 */
[----:B------:R-:W-:-:S02]  /*3350*/  HADD2.F32 R98, -RZ, R9.H0_H0 ;  /* 0x20000009ff627230 */ /* 0x000fc40000004100 */
[----:B------:R-:W-:Y:S01]  /*3360*/  FADD.FTZ R51, R51, 1 ;  /* 0x3f80000033337421 */ /* 0x000fe20000010000 */
[----:B------:R-:W-:Y:S02]  /*3370*/  HADD2.F32 R99, -RZ, R9.H1_H1 ;  /* 0x30000009ff637230 */ /* 0x000fe40000004100 */
[--C-:B------:R-:W-:Y:S01]  /*3380*/  HADD2.F32 R91, -RZ, R10.reuse.H0_H0 ;  /* 0x2000000aff5b7230 */ /* 0x100fe20000004100 */
[----:B------:R0:W3:Y:S01]  /*3390*/  MUFU.EX2 R54, R37 ;  /* 0x0000002500367308 */ /* 0x0000e20000000800 */
[----:B-1----:R-:W-:Y:S01]  /*33a0*/  FMUL.FTZ R25, R83, -1.4426950216293334961 ;  /* 0xbfb8aa3b53197820 */ /* 0x002fe20000410000 */
[----:B------:R-:W-:Y:S02]  /*33b0*/  HADD2.F32 R92, -RZ, R10.H1_H1 ;  /* 0x3000000aff5c7230 */ /* 0x000fe40000004100 */
[----:B----4-:R-:W-:Y:S01]  /*33c0*/  FADD.FTZ R50, R50, 1 ;  /* 0x3f80000032327421 */ /* 0x010fe20000010000 */
[--C-:B------:R-:W-:Y:S02]  /*33d0*/  HADD2.F32 R86, -RZ, R11.reuse.H0_H0 ;  /* 0x2000000bff567230 */ /* 0x100fe40000004100 */
[----:B------:R-:W-:Y:S01]  /*33e0*/  HADD2.F32 R87, -RZ, R11.H1_H1 ;  /* 0x3000000bff577230 */ /* 0x000fe20000004100 */
[----:B------:R1:W4:Y:S01]  /*33f0*/  MUFU.EX2 R56, R24 ;  /* 0x0000001800387308 */ /* 0x0003220000000800 */
[----:B0-----:R-:W-:Y:S01]  /*3400*/  FMUL.FTZ R37, R82, -1.4426950216293334961 ;  /* 0xbfb8aa3b52257820 */ /* 0x001fe20000410000 */
[----:B------:R-:W-:-:S02]  /*3410*/  HADD2.F32 R42, -RZ, R39.H1_H1 ;  /* 0x30000027ff2a7230 */ /* 0x000fc40000004100 */
[----:B---3--:R-:W-:Y:S01]  /*3420*/  FADD.FTZ R58, R58, 1 ;  /* 0x3f8000003a3a7421 */ /* 0x008fe20000010000 */
[--C-:B------:R-:W-:Y:S02]  /*3430*/  HADD2.F32 R102, -RZ, R17.reuse.H0_H0 ;  /* 0x20000011ff667230 */ /* 0x100fe40000004100 */
[----:B------:R-:W-:Y:S02]  /*3440*/  HADD2.F32 R103, -RZ, R17.H1_H1 ;  /* 0x30000011ff677230 */ /* 0x000fe40000004100 */
[----:B------:R-:W-:Y:S01]  /*3450*/  FMUL.FTZ R39, R42, -1.4426950216293334961 ;  /* 0xbfb8aa3b2a277820 */ /* 0x000fe20000410000 */
[----:B------:R0:W3:Y:S01]  /*3460*/  MUFU.EX2 R53, R44 ;  /* 0x0000002c00357308 */ /* 0x0000e20000000800 */
[----:B-1----:R-:W-:Y:S01]  /*3470*/  FMUL.FTZ R24, R81, -1.4426950216293334961 ;  /* 0xbfb8aa3b51187820 */ /* 0x002fe20000410000 */
[--C-:B------:R-:W-:Y:S02]  /*3480*/  HADD2.F32 R104, -RZ, R18.reuse.H0_H0 ;  /* 0x20000012ff687230 */ /* 0x100fe40000004100 */
[----:B------:R-:W-:Y:S01]  /*3490*/  FADD.FTZ R54, R54, 1 ;  /* 0x3f80000036367421 */ /* 0x000fe20000010000 */
[----:B------:R-:W-:-:S02]  /*34a0*/  HADD2.F32 R106, -RZ, R18.H1_H1 ;  /* 0x30000012ff6a7230 */ /* 0x000fc40000004100 */
[--C-:B------:R-:W-:Y:S01]  /*34b0*/  HADD2.F32 R97, -RZ, R19.reuse.H0_H0 ;  /* 0x20000013ff617230 */ /* 0x100fe20000004100 */
[----:B------:R-:W1:Y:S01]  /*34c0*/  MUFU.EX2 R59, R37 ;  /* 0x00000025003b7308 */ /* 0x000e620000000800 */
[----:B0-----:R-:W-:Y:S02]  /*34d0*/  HADD2.F32 R44, -RZ, R26.H1_H1 ;  /* 0x3000001aff2c7230 */ /* 0x001fe40000004100 */
[----:B----4-:R-:W-:Y:S01]  /*34e0*/  FADD.FTZ R56, R56, 1 ;  /* 0x3f80000038387421 */ /* 0x010fe20000010000 */
[----:B------:R-:W-:Y:S02]  /*34f0*/  HADD2.F32 R96, -RZ, R19.H1_H1 ;  /* 0x30000013ff607230 */ /* 0x000fe40000004100 */
[----:B------:R-:W-:Y:S02]  /*3500*/  FMUL.FTZ R48, R44, -1.4426950216293334961 ;  /* 0xbfb8aa3b2c307820 */ /* 0x000fe40000410000 */
[----:B------:R-:W0:Y:S01]  /*3510*/  MUFU.EX2 R110, R24 ;  /* 0x00000018006e7308 */ /* 0x000e220000000800 */
[----:B---3--:R-:W-:-:S07]  /*3520*/  FADD.FTZ R53, R53, 1 ;  /* 0x3f80000035357421 */ /* 0x008fce0000010000 */
[----:B------:R-:W3:Y:S01]  /*3530*/  MUFU.EX2 R37, R25 ;  /* 0x0000001900257308 */ /* 0x000ee20000000800 */
[----:B-1----:R-:W-:-:S07]  /*3540*/  FADD.FTZ R59, R59, 1 ;  /* 0x3f8000003b3b7421 */ /* 0x002fce0000010000 */
[----:B------:R1:W4:Y:S01]  /*3550*/  MUFU.EX2 R52, R36 ;  /* 0x0000002400347308 */ /* 0x0003220000000800 */
[----:B0-----:R-:W-:-:S07]  /*3560*/  FADD.FTZ R110, R110, 1 ;  /* 0x3f8000006e6e7421 */ /* 0x001fce0000010000 */
[----:B------:R0:W0:Y:S01]  /*3570*/  MUFU.RCP R101, R49 ;  /* 0x0000003100657308 */ /* 0x0000220000001000 */
[----:B-1----:R-:W-:Y:S01]  /*3580*/  FMUL.FTZ R36, R32, -1.4426950216293334961 ;  /* 0xbfb8aa3b20247820 */ /* 0x002fe20000410000 */
[----:B---3--:R-:W-:-:S06]  /*3590*/  FADD.FTZ R37, R37, 1 ;  /* 0x3f80000025257421 */ /* 0x008fcc0000010000 */
[----:B------:R1:W3:Y:S01]  /*35a0*/  MUFU.EX2 R38, R36 ;  /* 0x0000002400267308 */ /* 0x0002e20000000800 */
[----:B----4-:R-:W-:Y:S01]  /*35b0*/  FADD.FTZ R52, R52, 1 ;  /* 0x3f80000034347421 */ /* 0x010fe20000010000 */
[----:B0-----:R-:W-:-:S06]  /*35c0*/  HADD2.F32 R49, -RZ, R5.H0_H0 ;  /* 0x20000005ff317230 */ /* 0x001fcc0000004100 */
[----:B------:R0:W4:Y:S01]  /*35d0*/  MUFU.RCP R100, R52 ;  /* 0x0000003400647308 */ /* 0x0001220000001000 */
[----:B------:R-:W-:Y:S01]  /*35e0*/  FADD.FTZ R11, -R101, 1 ;  /* 0x3f800000650b7421 */ /* 0x000fe20000010100 */
[----:B-1----:R-:W-:-:S03]  /*35f0*/  FMUL.FTZ R36, R47, -1.4426950216293334961 ;  /* 0xbfb8aa3b2f247820 */ /* 0x002fc60000410000 */
[C---:B------:R-:W-:Y:S01]  /*3600*/  FFMA.FTZ R19, R46.reuse, R11, 1 ;  /* 0x3f8000002e137423 */ /* 0x040fe2000001000b */
[----:B------:R-:W-:Y:S02]  /*3610*/  FMUL.FTZ R46, R46, R101 ;  /* 0x000000652e2e7220 */ /* 0x000fe40000410000 */
[----:B------:R1:W1:Y:S01]  /*3620*/  MUFU.EX2 R55, R39 ;  /* 0x0000002700377308 */ /* 0x0002620000000800 */
[----:B---3--:R-:W-:Y:S01]  /*3630*/  FADD.FTZ R115, R38, 1 ;  /* 0x3f80000026737421 */ /* 0x008fe20000010000 */
[----:B0-----:R-:W-:-:S06]  /*3640*/  HADD2.F32 R52, -RZ, R15.H1_H1 ;  /* 0x3000000fff347230 */ /* 0x001fcc0000004100 */
[----:B------:R0:W-:Y:S01]  /*3650*/  MUFU.RCP R93, R50 ;  /* 0x00000032005d7308 */ /* 0x0001e20000001000 */
[----:B----4-:R-:W-:Y:S01]  /*3660*/  FADD.FTZ R8, -R100, 1 ;  /* 0x3f80000064087421 */ /* 0x010fe20000010100 */
[----:B-1----:R-:W1:Y:S03]  /*3670*/  LDC.64 R38, c[0x0][0x508] ;  /* 0x00014200ff267b82 */ /* 0x002e660000000a00 */
[C---:B------:R-:W-:Y:S01]  /*3680*/  FFMA.FTZ R17, R43.reuse, R8, 1 ;  /* 0x3f8000002b117423 */ /* 0x040fe20000010008 */
[----:B------:R-:W-:Y:S02]  /*3690*/  FMUL.FTZ R43, R43, R100 ;  /* 0x000000642b2b7220 */ /* 0x000fe40000410000 */
[----:B------:R3:W4:Y:S01]  /*36a0*/  MUFU.EX2 R57, R36 ;  /* 0x0000002400397308 */ /* 0x0007220000000800 */
[----:B------:R-:W-:Y:S01]  /*36b0*/  FADD.FTZ R55, R55, 1 ;  /* 0x3f80000037377421 */ /* 0x000fe20000010000 */
[----:B0-----:R-:W-:-:S06]  /*36c0*/  HADD2.F32 R50, -RZ, R4.H1_H1 ;  /* 0x30000004ff327230 */ /* 0x001fcc0000004100 */
[----:B------:R0:W-:Y:S01]  /*36d0*/  MUFU.RCP R90, R51 ;  /* 0x00000033005a7308 */ /* 0x0001e20000001000 */
[----:B---3--:R-:W-:-:S07]  /*36e0*/  FMUL.FTZ R36, R45, -1.4426950216293334961 ;  /* 0xbfb8aa3b2d247820 */ /* 0x008fce0000410000 */
[----:B------:R-:W-:Y:S01]  /*36f0*/  MUFU.RCP R115, R115 ;  /* 0x0000007300737308 */ /* 0x000fe20000001000 */
[----:B----4-:R-:W-:Y:S01]  /*3700*/  FADD.FTZ R57, R57, 1 ;  /* 0x3f80000039397421 */ /* 0x010fe20000010000 */
[----:B-1----:R-:W-:Y:S02]  /*3710*/  IMAD R39, R39, UR26, RZ ;  /* 0x0000001a27277c24 */ /* 0x002fe4000f8e02ff */
[----:B0-----:R-:W-:-:S04]  /*3720*/  HADD2.F32 R51, -RZ, R4.H0_H0 ;  /* 0x20000004ff337230 */ /* 0x001fc80000004100 */
[----:B------:R-:W0:Y:S08]  /*3730*/  MUFU.EX2 R48, R48 ;  /* 0x0000003000307308 */ /* 0x000e300000000800 */
[----:B------:R-:W1:Y:S08]  /*3740*/  MUFU.EX2 R36, R36 ;  /* 0x0000002400247308 */ /* 0x000e700000000800 */
[----:B------:R3:W-:Y:S01]  /*3750*/  MUFU.RCP R117, R54 ;  /* 0x0000003600757308 */ /* 0x0007e20000001000 */
[----:B0-----:R-:W-:-:S07]  /*3760*/  FADD.FTZ R48, R48, 1 ;  /* 0x3f80000030307421 */ /* 0x001fce0000010000 */
[----:B------:R0:W-:Y:S01]  /*3770*/  MUFU.RCP R108, R53 ;  /* 0x00000035006c7308 */ /* 0x0001e20000001000 */
[----:B-1----:R-:W-:Y:S01]  /*3780*/  FADD.FTZ R36, R36, 1 ;  /* 0x3f80000024247421 */ /* 0x002fe20000010000 */
[----:B---3--:R-:W-:-:S06]  /*3790*/  HADD2.F32 R54, -RZ, R14.H1_H1 ;  /* 0x3000000eff367230 */ /* 0x008fcc0000004100 */
[----:B------:R1:W-:Y:S01]  /*37a0*/  MUFU.RCP R119, R55 ;  /* 0x0000003700777308 */ /* 0x0003e20000001000 */
[----:B0-----:R-:W-:-:S07]  /*37b0*/  HADD2.F32 R53, -RZ, R15.H0_H0 ;  /* 0x2000000fff357230 */ /* 0x001fce0000004100 */
[----:B------:R0:W-:Y:S01]  /*37c0*/  MUFU.RCP R127, R59 ;  /* 0x0000003b007f7308 */ /* 0x0001e20000001000 */
[----:B-1----:R-:W-:-:S07]  /*37d0*/  HADD2.F32 R55, -RZ, R14.H0_H0 ;  /* 0x2000000eff377230 */ /* 0x002fce0000004100 */
[----:B------:R1:W-:Y:S01]  /*37e0*/  MUFU.RCP R118, R56 ;  /* 0x0000003800767308 */ /* 0x0003e20000001000 */
[----:B0-----:R-:W-:-:S07]  /*37f0*/  HADD2.F32 R59, -RZ, R12.H0_H0 ;  /* 0x2000000cff3b7230 */ /* 0x001fce0000004100 */
[----:B------:R0:W-:Y:S01]  /*3800*/  MUFU.RCP R122, R58 ;  /* 0x0000003a007a7308 */ /* 0x0001e20000001000 */
[----:B-1----:R-:W-:-:S07]  /*3810*/  HADD2.F32 R56, -RZ, R13.H1_H1 ;  /* 0x3000000dff387230 */ /* 0x002fce0000004100 */
[----:B------:R1:W-:Y:S01]  /*3820*/  MUFU.RCP R120, R57 ;  /* 0x0000003900787308 */ /* 0x0003e20000001000 */
[----:B0-----:R-:W-:-:S07]  /*3830*/  HADD2.F32 R58, -RZ, R12.H1_H1 ;  /* 0x3000000cff3a7230 */ /* 0x001fce0000004100 */
[----:B------:R0:W-:Y:S01]  /*3840*/  MUFU.RCP R129, R48 ;  /* 0x0000003000817308 */ /* 0x0001e20000001000 */
[----:B-1----:R-:W-:-:S07]  /*3850*/  HADD2.F32 R57, -RZ, R13.H0_H0 ;  /* 0x2000000dff397230 */ /* 0x002fce0000004100 */
[----:B------:R-:W-:Y:S01]  /*3860*/  MUFU.RCP R128, R36 ;  /* 0x0000002400807308 */ /* 0x000fe20000001000 */
[----:B0-----:R-:W-:-:S07]  /*3870*/  HADD2.F32 R48, -RZ, R5.H1_H1 ;  /* 0x30000005ff307230 */ /* 0x001fce0000004100 */
[----:B------:R-:W-:Y:S08]  /*3880*/  MUFU.RCP R126, R110 ;  /* 0x0000006e007e7308 */ /* 0x000ff00000001000 */
[----:B------:R-:W0:Y:S01]  /*3890*/  MUFU.RCP R130, R37 ;  /* 0x0000002500827308 */ /* 0x000e220000001000 */
[----:B--2---:R1:W-:Y:S04]  /*38a0*/  STS.128 [R77], R20 ;  /* 0x000000144d007388 */ /* 0x0043e80000000c00 */
[----:B-----5:R2:W-:Y:S01]  /*38b0*/  STS.128 [R77+0x200], R28 ;  /* 0x0002001c4d007388 */ /* 0x0205e20000000c00 */
[----:B------:R-:W-:-:S03]  /*38c0*/  NOP ;  /* 0x0000000000007918 */ /* 0x000fc60000000000 */
[----:B------:R-:W3:Y:S01]  /*38d0*/  LDS.128 R24, [R76] ;  /* 0x000000004c187984 */ /* 0x000ee20000000c00 */
[----:B-1----:R-:W-:Y:S01]  /*38e0*/  FADD.FTZ R20, -R90, 1 ;  /* 0x3f8000005a147421 */ /* 0x002fe20000010100 */
[----:B------:R-:W-:-:S03]  /*38f0*/  FADD.FTZ R23, -R115, 1 ;  /* 0x3f80000073177421 */ /* 0x000fc60000010100 */
[----:B------:R-:W-:Y:S01]  /*3900*/  FFMA.FTZ R20, R33, R20, 1 ;  /* 0x3f80000021147423 */ /* 0x000fe20000010014 */
[----:B------:R-:W-:Y:S01]  /*3910*/  FFMA.FTZ R23, R32, R23, 1 ;  /* 0x3f80000020177423 */ /* 0x000fe20000010017 */
[----:B--2---:R-:W-:-:S04]  /*3920*/  IMAD.WIDE.U32 R30, R38, UR26, R2 ;  /* 0x0000001a261e7c25 */ /* 0x004fc8000f8e0002 */
[----:B0-----:R-:W-:Y:S01]  /*3930*/  FADD.FTZ R38, -R130, 1 ;  /* 0x3f80000082267421 */ /* 0x001fe20000010100 */
[----:B------:R-:W0:Y:S01]  /*3940*/  LDC.64 R28, c[0x0][0x510] ;  /* 0x00014400ff1c7b82 */ /* 0x000e220000000a00 */
[----:B------:R-:W-:Y:S02]  /*3950*/  IADD3 R31, PT, PT, R31, R39, RZ ;  /* 0x000000271f1f7210 */ /* 0x000fe40007ffe0ff */
[C---:B------:R-:W-:Y:S01]  /*3960*/  FFMA.FTZ R38, R83.reuse, R38, 1 ;  /* 0x3f80000053267423 */ /* 0x040fe20000010026 */
[----:B------:R-:W-:Y:S01]  /*3970*/  FMUL.FTZ R83, R83, R130 ;  /* 0x0000008253537220 */ /* 0x000fe20000410000 */
[--C-:B---3--:R-:W-:Y:S02]  /*3980*/  HADD2.F32 R80, -RZ, R24.reuse.H0_H0 ;  /* 0x20000018ff507230 */ /* 0x108fe40000004100 */
[----:B------:R-:W-:Y:S02]  /*3990*/  HADD2.F32 R84, -RZ, R24.H1_H1 ;  /* 0x30000018ff547230 */ /* 0x000fe40000004100 */
[----:B------:R-:W-:-:S02]  /*39a0*/  HADD2.F32 R85, -RZ, R25.H0_H0 ;  /* 0x20000019ff557230 */ /* 0x000fc40000004100 */
[----:B------:R-:W-:Y:S01]  /*39b0*/  FMUL.FTZ R9, R113, R80 ;  /* 0x0000005071097220 */ /* 0x000fe20000410000 */
[----:B------:R-:W-:Y:S02]  /*39c0*/  HADD2.F32 R88, -RZ, R25.H1_H1 ;  /* 0x30000019ff587230 */ /* 0x000fe40000004100 */
[----:B------:R-:W-:Y:S01]  /*39d0*/  FMUL.FTZ R10, R111, R84 ;  /* 0x000000546f0a7220 */ /* 0x000fe20000410000 */
[--C-:B------:R-:W-:Y:S02]  /*39e0*/  HADD2.F32 R89, -RZ, R26.reuse.H0_H0 ;  /* 0x2000001aff597230 */ /* 0x100fe40000004100 */
[----:B------:R-:W-:Y:S01]  /*39f0*/  FMUL.FTZ R16, R100, R9 ;  /* 0x0000000964107220 */ /* 0x000fe20000410000 */
[----:B------:R-:W-:Y:S02]  /*3a00*/  HADD2.F32 R94, -RZ, R27.H0_H0 ;  /* 0x2000001bff5e7230 */ /* 0x000fe40000004100 */
[----:B------:R-:W-:Y:S01]  /*3a10*/  FMUL.FTZ R18, R101, R10 ;  /* 0x0000000a65127220 */ /* 0x000fe20000410000 */
[----:B------:R-:W-:Y:S01]  /*3a20*/  FMUL.FTZ R21, R103, R88 ;  /* 0x0000005867157220 */ /* 0x000fe20000410000 */
[----:B------:R-:W1:Y:S01]  /*3a30*/  LDS.128 R8, [R76+0x10] ;  /* 0x000010004c087984 */ /* 0x000e620000000c00 */
[----:B------:R-:W-:Y:S01]  /*3a40*/  FMUL.FTZ R16, R16, R17 ;  /* 0x0000001110107220 */ /* 0x000fe20000410000 */
[----:B------:R-:W-:Y:S01]  /*3a50*/  FMUL.FTZ R17, R18, R19 ;  /* 0x0000001312117220 */ /* 0x000fe20000410000 */
[C---:B------:R-:W-:Y:S01]  /*3a60*/  FADD.FTZ R19, -R93.reuse, 1 ;  /* 0x3f8000005d137421 */ /* 0x040fe20000010100 */
[----:B------:R-:W-:Y:S01]  /*3a70*/  FMUL.FTZ R18, R102, R85 ;  /* 0x0000005566127220 */ /* 0x000fe20000410000 */
[----:B------:R-:W-:Y:S01]  /*3a80*/  FMUL.FTZ R22, R104, R89 ;  /* 0x0000005968167220 */ /* 0x000fe20000410000 */
[----:B------:R-:W-:Y:S01]  /*3a90*/  FMUL.FTZ R21, R90, R21 ;  /* 0x000000155a157220 */ /* 0x000fe20000410000 */
[----:B------:R-:W-:Y:S01]  /*3aa0*/  FFMA.FTZ R19, R0, R19, 1 ;  /* 0x3f80000000137423 */ /* 0x000fe20000010013 */
[----:B------:R-:W-:Y:S01]  /*3ab0*/  FMUL.FTZ R18, R93, R18 ;  /* 0x000000125d127220 */ /* 0x000fe20000410000 */
[----:B------:R-:W-:Y:S01]  /*3ac0*/  FMUL.FTZ R22, R115, R22 ;  /* 0x0000001673167220 */ /* 0x000fe20000410000 */
[----:B------:R-:W-:-:S02]  /*3ad0*/  HADD2.F32 R95, -RZ, R26.H1_H1 ;  /* 0x3000001aff5f7230 */ /* 0x000fc40000004100 */
[----:B------:R-:W-:Y:S01]  /*3ae0*/  FMUL.FTZ R24, R97, R94 ;  /* 0x0000005e61187220 */ /* 0x000fe20000410000 */
[----:B------:R-:W-:Y:S01]  /*3af0*/  FMUL.FTZ R18, R18, R19 ;  /* 0x0000001312127220 */ /* 0x000fe20000410000 */
[----:B------:R-:W-:Y:S01]  /*3b00*/  FMUL.FTZ R19, R21, R20 ;  /* 0x0000001415137220 */ /* 0x000fe20000410000 */
[----:B------:R-:W-:Y:S02]  /*3b10*/  HADD2.F32 R109, -RZ, R27.H1_H1 ;  /* 0x3000001bff6d7230 */ /* 0x000fe40000004100 */
[----:B------:R-:W-:Y:S01]  /*3b20*/  FMUL.FTZ R20, R22, R23 ;  /* 0x0000001716147220 */ /* 0x000fe20000410000 */
[----:B------:R-:W-:Y:S01]  /*3b30*/  FADD.FTZ R23, -R117, 1 ;  /* 0x3f80000075177421 */ /* 0x000fe20000010100 */
[----:B------:R-:W-:Y:S01]  /*3b40*/  FADD.FTZ R22, -R108, 1 ;  /* 0x3f8000006c167421 */ /* 0x000fe20000010100 */
[----:B------:R-:W-:Y:S01]  /*3b50*/  FADD.FTZ R25, -R119, 1 ;  /* 0x3f80000077197421 */ /* 0x000fe20000010100 */
[----:B------:R-:W-:Y:S01]  /*3b60*/  FMUL.FTZ R21, R106, R95 ;  /* 0x0000005f6a157220 */ /* 0x000fe20000410000 */
[----:B------:R-:W-:Y:S01]  /*3b70*/  FFMA.FTZ R23, R34, R23, 1 ;  /* 0x3f80000022177423 */ /* 0x000fe20000010017 */
        /* <DEDUP_REMOVED lines=8> */
[----:B------:R-:W-:Y:S01]  /*3c00*/  FADD.FTZ R22, -R122, 1 ;  /* 0x3f8000007a167421 */ /* 0x000fe20000010100 */
[----:B------:R-:W-:Y:S01]  /*3c10*/  FMUL.FTZ R26, R26, R25 ;  /* 0x000000191a1a7220 */ /* 0x000fe20000410000 */
[----:B------:R-:W-:Y:S01]  /*3c20*/  F2FP.F16.F32.PACK_AB R16, R17, R16 ;  /* 0x000000101110723e */ /* 0x000fe200000000ff */
[----:B------:R-:W-:Y:S01]  /*3c30*/  FMUL.FTZ R93, R0, R93 ;  /* 0x0000005d005d7220 */ /* 0x000fe20000410000 */
[----:B------:R-:W-:Y:S01]  /*3c40*/  FFMA.FTZ R22, R79, R22, 1 ;  /* 0x3f8000004f167423 */ /* 0x000fe20000010016 */
[----:B------:R-:W-:Y:S01]  /*3c50*/  F2FP.F16.F32.PACK_AB R17, R19, R18 ;  /* 0x000000121311723e */ /* 0x000fe200000000ff */
[----:B------:R-:W-:Y:S01]  /*3c60*/  FMUL.FTZ R0, R113, R43 ;  /* 0x0000002b71007220 */ /* 0x000fe20000410000 */
[----:B------:R-:W-:Y:S01]  /*3c70*/  F2FP.F16.F32.PACK_AB R18, R21, R20 ;  /* 0x000000141512723e */ /* 0x000fe200000000ff */
[----:B------:R-:W-:Y:S01]  /*3c80*/  FMUL.FTZ R108, R35, R108 ;  /* 0x0000006c236c7220 */ /* 0x000fe20000410000 */
[----:B------:R-:W-:Y:S01]  /*3c90*/  F2FP.F16.F32.PACK_AB R19, R26, R23 ;  /* 0x000000171a13723e */ /* 0x000fe200000000ff */
[----:B------:R-:W-:Y:S01]  /*3ca0*/  BAR.SYNC.DEFER_BLOCKING 0x0 ;  /* 0x0000000000007b1d */ /* 0x000fe20000010000 */
[----:B-1----:R-:W-:-:S02]  /*3cb0*/  HADD2.F32 R121, -RZ, R9.H0_H0 ;  /* 0x20000009ff797230 */ /* 0x002fc40000004100 */
[----:B------:R-:W-:Y:S01]  /*3cc0*/  FMUL.FTZ R35, R111, R46 ;  /* 0x0000002e6f237220 */ /* 0x000fe20000410000 */
[----:B------:R-:W-:Y:S02]  /*3cd0*/  HADD2.F32 R116, -RZ, R9.H1_H1 ;  /* 0x30000009ff747230 */ /* 0x000fe40000004100 */
[----:B------:R-:W-:Y:S01]  /*3ce0*/  FADD.FTZ R9, -R127, 1 ;  /* 0x3f8000007f097421 */ /* 0x000fe20000010100 */
[--C-:B------:R-:W-:Y:S02]  /*3cf0*/  HADD2.F32 R110, -RZ, R8.reuse.H0_H0 ;  /* 0x20000008ff6e7230 */ /* 0x100fe40000004100 */
[----:B------:R-:W-:Y:S01]  /*3d00*/  FMUL.FTZ R25, R98, R121 ;  /* 0x0000007962197220 */ /* 0x000fe20000410000 */
[----:B------:R-:W-:Y:S02]  /*3d10*/  HADD2.F32 R112, -RZ, R8.H1_H1 ;  /* 0x30000008ff707230 */ /* 0x000fe40000004100 */
[----:B------:R-:W-:Y:S01]  /*3d20*/  FFMA.FTZ R27, R82, R9, 1 ;  /* 0x3f800000521b7423 */ /* 0x000fe20000010009 */
[----:B------:R-:W-:Y:S01]  /*3d30*/  FADD.FTZ R8, -R118, 1 ;  /* 0x3f80000076087421 */ /* 0x000fe20000010100 */
[----:B------:R-:W-:Y:S01]  /*3d40*/  FMUL.FTZ R9, R105, R110 ;  /* 0x0000006e69097220 */ /* 0x000fe20000410000 */
[----:B------:R-:W-:Y:S01]  /*3d50*/  FMUL.FTZ R24, R99, R116 ;  /* 0x0000007463187220 */ /* 0x000fe20000410000 */
[----:B------:R-:W-:-:S02]  /*3d60*/  HADD2.F32 R114, -RZ, R10.H0_H0 ;  /* 0x2000000aff727230 */ /* 0x000fc40000004100 */
[----:B------:R-:W-:Y:S01]  /*3d70*/  FFMA.FTZ R8, R41, R8, 1 ;  /* 0x3f80000029087423 */ /* 0x000fe20000010008 */
[----:B------:R-:W-:Y:S02]  /*3d80*/  HADD2.F32 R125, -RZ, R10.H1_H1 ;  /* 0x3000000aff7d7230 */ /* 0x000fe40000004100 */
[----:B------:R-:W-:Y:S01]  /*3d90*/  FMUL.FTZ R9, R118, R9 ;  /* 0x0000000976097220 */ /* 0x000fe20000410000 */
[--C-:B------:R-:W-:Y:S02]  /*3da0*/  HADD2.F32 R123, -RZ, R11.reuse.H0_H0 ;  /* 0x2000000bff7b7230 */ /* 0x100fe40000004100 */
[----:B------:R-:W-:Y:S01]  /*3db0*/  FMUL.FTZ R24, R127, R24 ;  /* 0x000000187f187220 */ /* 0x000fe20000410000 */
[----:B------:R-:W-:Y:S02]  /*3dc0*/  HADD2.F32 R124, -RZ, R11.H1_H1 ;  /* 0x3000000bff7c7230 */ /* 0x000fe40000004100 */
[----:B------:R-:W-:Y:S01]  /*3dd0*/  FADD.FTZ R10, -R120, 1 ;  /* 0x3f800000780a7421 */ /* 0x000fe20000010100 */
[----:B------:R-:W-:Y:S01]  /*3de0*/  FMUL.FTZ R11, R107, R112 ;  /* 0x000000706b0b7220 */ /* 0x000fe20000410000 */
[----:B------:R-:W-:Y:S01]  /*3df0*/  FMUL.FTZ R25, R122, R25 ;  /* 0x000000197a197220 */ /* 0x000fe20000410000 */
[----:B------:R-:W-:Y:S01]  /*3e00*/  FMUL.FTZ R8, R9, R8 ;  /* 0x0000000809087220 */ /* 0x000fe20000410000 */
[----:B------:R-:W-:Y:S01]  /*3e10*/  FMUL.FTZ R27, R24, R27 ;  /* 0x0000001b181b7220 */ /* 0x000fe20000410000 */
[----:B------:R-:W-:Y:S01]  /*3e20*/  FFMA.FTZ R10, R47, R10, 1 ;  /* 0x3f8000002f0a7423 */ /* 0x000fe2000001000a */
        /* <DEDUP_REMOVED lines=8> */
[----:B------:R-:W-:Y:S01]  /*3eb0*/  FMUL.FTZ R9, R91, R114 ;  /* 0x000000725b097220 */ /* 0x000fe20000410000 */
        /* <DEDUP_REMOVED lines=13> */
[----:B------:R-:W-:Y:S01]  /*3f90*/  STS.128 [R76], R16 ;  /* 0x000000104c007388 */ /* 0x000fe20000000c00 */
[----:B------:R-:W-:Y:S01]  /*3fa0*/  F2FP.F16.F32.PACK_AB R20, R11, R8 ;  /* 0x000000080b14723e */ /* 0x000fe200000000ff */
[--C-:B------:R-:W-:Y:S01]  /*3fb0*/  HADD2.F32 R38, -RZ, R6.reuse.H1_H1 ;  /* 0x30000006ff267230 */ /* 0x100fe20000004100 */
[----:B------:R-:W-:Y:S01]  /*3fc0*/  F2FP.F16.F32.PACK_AB R22, R24, R9 ;  /* 0x000000091816723e */ /* 0x000fe200000000ff */
[--C-:B------:R-:W-:Y:S01]  /*3fd0*/  HADD2.F32 R37, -RZ, R7.reuse.H0_H0 ;  /* 0x20000007ff257230 */ /* 0x100fe20000004100 */
[----:B------:R-:W-:Y:S01]  /*3fe0*/  F2FP.F16.F32.PACK_AB R23, R39, R36 ;  /* 0x000000242717723e */ /* 0x000fe200000000ff */
[----:B------:R-:W-:Y:S01]  /*3ff0*/  HADD2.F32 R39, -RZ, R6.H0_H0 ;  /* 0x20000006ff277230 */ /* 0x000fe20000004100 */
[----:B------:R-:W1:Y:S01]  /*4000*/  LDC.64 R26, c[0x0][0x558] ;  /* 0x00015600ff1a7b82 */ /* 0x000e620000000a00 */
[----:B------:R-:W-:-:S02]  /*4010*/  HADD2.F32 R36, -RZ, R7.H1_H1 ;  /* 0x30000007ff247230 */ /* 0x000fc40000004100 */
[----:B------:R-:W-:Y:S01]  /*4020*/  FFMA.FTZ R14, R0, R59, R132 ;  /* 0x0000003b000e7223 */ /* 0x000fe20000010084 */
[----:B------:R2:W-:Y:S01]  /*4030*/  STS.128 [R76+0x10], R20 ;  /* 0x000010144c007388 */ /* 0x0005e20000000c00 */
[----:B------:R-:W-:-:S03]  /*4040*/  NOP ;  /* 0x0000000000007918 */ /* 0x000fc60000000000 */
[----:B------:R-:W3:Y:S01]  /*4050*/  LDS.128 R4, [R77+0x200] ;  /* 0x000200004d047984 */ /* 0x000ee20000000c00 */
[----:B0-----:R-:W-:-:S04]  /*4060*/  IMAD.WIDE.U32 R24, R28, UR10, R30 ;  /* 0x0000000a1c187c25 */ /* 0x001fc8000f8e001e */
[----:B------:R-:W-:Y:S01]  /*4070*/  FMUL.FTZ R117, R34, R117 ;  /* 0x0000007522757220 */ /* 0x000fe20000410000 */
[----:B------:R-:W-:Y:S01]  /*4080*/  FMUL.FTZ R90, R33, R90 ;  /* 0x0000005a215a7220 */ /* 0x000fe20000410000 */
[----:B------:R-:W0:Y:S01]  /*4090*/  LDS.128 R8, [R77] ;  /* 0x000000004d087984 */ /* 0x000e220000000c00 */
[----:B------:R-:W-:Y:S02]  /*40a0*/  IMAD R29, R29, UR10, R25 ;  /* 0x0000000a1d1d7c24 */ /* 0x000fe4000f8e0219 */
        /* <DEDUP_REMOVED lines=8> */
[----:B-1----:R-:W-:Y:S01]  /*4130*/  LEA R26, P0, R24, R26, 0x1 ;  /* 0x0000001a181a7211 */ /* 0x002fe200078008ff */
[----:B------:R-:W-:Y:S01]  /*4140*/  FMUL.FTZ R44, R44, R129 ;  /* 0x000000812c2c7220 */ /* 0x000fe20000410000 */
[----:B------:R-:W-:Y:S01]  /*4150*/  FMUL.FTZ R45, R45, R128 ;  /* 0x000000802d2d7220 */ /* 0x000fe20000410000 */
[----:B------:R-:W-:Y:S01]  /*4160*/  FMUL.FTZ R33, R103, R90 ;  /* 0x0000005a67217220 */ /* 0x000fe20000410000 */
[----:B------:R-:W-:Y:S01]  /*4170*/  LEA.HI.X R27, R24, R27, R29, 0x1, P0 ;  /* 0x0000001b181b7211 */ /* 0x000fe200000f0c1d */
[----:B------:R-:W-:Y:S01]  /*4180*/  FMUL.FTZ R32, R104, R115 ;  /* 0x0000007368207220 */ /* 0x000fe20000410000 */
[----:B------:R-:W-:Y:S01]  /*4190*/  FMUL.FTZ R31, R106, R108 ;  /* 0x0000006c6a1f7220 */ /* 0x000fe20000410000 */
[----:B------:R-:W-:Y:S01]  /*41a0*/  FMUL.FTZ R30, R97, R117 ;  /* 0x00000075611e7220 */ /* 0x000fe20000410000 */
[----:B------:R-:W-:Y:S01]  /*41b0*/  FMUL.FTZ R29, R96, R42 ;  /* 0x0000002a601d7220 */ /* 0x000fe20000410000 */
[----:B------:R-:W-:-:S04]  /*41c0*/  IMAD.WIDE.U32 R12, R131, 0x10, R26 ;  /* 0x00000010830c7825 */ /* 0x000fc800078e001a */
[----:B------:R-:W-:Y:S01]  /*41d0*/  FMUL.FTZ R28, R105, R41 ;  /* 0x00000029691c7220 */ /* 0x000fe20000410000 */
[----:B------:R-:W-:Y:S01]  /*41e0*/  FMUL.FTZ R27, R107, R47 ;  /* 0x0000002f6b1b7220 */ /* 0x000fe20000410000 */
[----:B------:R-:W-:Y:S01]  /*41f0*/  FMUL.FTZ R26, R98, R79 ;  /* 0x0000004f621a7220 */ /* 0x000fe20000410000 */
[----:B------:R-:W-:Y:S01]  /*4200*/  FMUL.FTZ R25, R99, R82 ;  /* 0x0000005263197220 */ /* 0x000fe20000410000 */
[----:B------:R-:W-:Y:S01]  /*4210*/  FMUL.FTZ R24, R91, R81 ;  /* 0x000000515b187220 */ /* 0x000fe20000410000 */
[----:B--2---:R-:W-:Y:S01]  /*4220*/  FMUL.FTZ R23, R92, R44 ;  /* 0x0000002c5c177220 */ /* 0x004fe20000410000 */
[----:B------:R-:W-:Y:S01]  /*4230*/  FMUL.FTZ R22, R86, R45 ;  /* 0x0000002d56167220 */ /* 0x000fe20000410000 */
[----:B------:R-:W-:Y:S01]  /*4240*/  FMUL.FTZ R21, R87, R83 ;  /* 0x0000005357157220 */ /* 0x000fe20000410000 */
[----:B---3--:R-:W-:Y:S04]  /*4250*/  STG.E.128 desc[UR32][R12.64+0x200], R4 ;  /* 0x000200040c007986 */ /* 0x008fe8000c101d20 */
[----:B0-----:R0:W-:Y:S02]  /*4260*/  STG.E.128 desc[UR32][R12.64], R8 ;  /* 0x000000080c007986 */ /* 0x0011e4000c101d20 */
        /* <DEDUP_REMOVED lines=29> */
[----:B------:R-:W-:Y:S01]  /*4440*/  STS.128 [R76], R8 ;  /* 0x000000084c007388 */ /* 0x000fe20000000c00 */
[----:B------:R-:W-:-:S02]  /*4450*/  F2FP.F16.F32.PACK_AB R5, R82, R79 ;  /* 0x0000004f5205723e */ /* 0x000fc400000000ff */
[----:B------:R-:W-:-:S05]  /*4460*/  F2FP.F16.F32.PACK_AB R4, R47, R4 ;  /* 0x000000042f04723e */ /* 0x000fca00000000ff */
[----:B------:R-:W-:Y:S01]  /*4470*/  STS.128 [R76+0x10], R4 ;  /* 0x000010044c007388 */ /* 0x000fe20000000c00 */
[----:B------:R-:W-:-:S03]  /*4480*/  NOP ;  /* 0x0000000000007918 */ /* 0x000fc60000000000 */
[----:B------:R-:W2:Y:S01]  /*4490*/  LDS.128 R8, [R77] ;  /* 0x000000004d087984 */ /* 0x000ea20000000c00 */
[----:B0-----:R-:W-:-:S03]  /*44a0*/  IMAD.WIDE.U32 R2, R12, UR26, R2 ;  /* 0x0000001a0c027c25 */ /* 0x001fc6000f8e0002 */
[----:B------:R-:W0:Y:S01]  /*44b0*/  LDS.128 R4, [R77+0x200] ;  /* 0x000200004d047984 */ /* 0x000e220000000c00 */
[----:B------:R-:W-:Y:S02]  /*44c0*/  IMAD R3, R13, UR26, R3 ;  /* 0x0000001a0d037c24 */ /* 0x000fe4000f8e0203 */
[----:B-1----:R-:W-:-:S04]  /*44d0*/  IMAD.WIDE.U32 R2, R16, UR10, R2 ;  /* 0x0000000a10027c25 */ /* 0x002fc8000f8e0002 */
[----:B------:R-:W-:Y:S01]  /*44e0*/  IMAD R3, R17, UR10, R3 ;  /* 0x0000000a11037c24 */ /* 0x000fe2000f8e0203 */
[----:B------:R-:W-:-:S04]  /*44f0*/  LEA R12, P0, R2, UR8, 0x1 ;  /* 0x00000008020c7c11 */ /* 0x000fc8000f8008ff */
[----:B------:R-:W-:-:S03]  /*4500*/  LEA.HI.X R13, R2, UR9, R3, 0x1, P0 ;  /* 0x00000009020d7c11 */ /* 0x000fc600080f0c03 */
[----:B------:R-:W-:-:S05]  /*4510*/  IMAD.WIDE.U32 R2, R131, 0x10, R12 ;  /* 0x0000001083027825 */ /* 0x000fca00078e000c */
[----:B--2---:R1:W-:Y:S04]  /*4520*/  STG.E.128 desc[UR32][R2.64], R8 ;  /* 0x0000000802007986 */ /* 0x0043e8000c101d20 */
[----:B0-----:R1:W-:Y:S02]  /*4530*/  STG.E.128 desc[UR32][R2.64+0x200], R4 ;  /* 0x0002000402007986 */ /* 0x0013e4000c101d20 */
.L_x_2321:
[----:B-1----:R-:W-:Y:S01]  /*4540*/  FFMA.FTZ R2, R32, R55, R15 ;  /* 0x0000003720027223 */ /* 0x002fe2000001000f */
[----:B------:R-:W-:Y:S01]  /*4550*/  FMUL.FTZ R4, R0, UR7 ;  /* 0x0000000700047c20 */ /* 0x000fe20008410000 */
[----:B------:R-:W0:Y:S01]  /*4560*/  LDCU UR8, c[0x0][0x38c] ;  /* 0x00007180ff0877ac */ /* 0x000e220008000800 */
[----:B------:R-:W-:Y:S01]  /*4570*/  MOV R20, RZ ;  /* 0x000000ff00147202 */ /* 0x000fe20000000f00 */
[----:B------:R-:W-:Y:S01]  /*4580*/  FFMA.FTZ R3, R31, R54, R2 ;  /* 0x000000361f037223 */ /* 0x000fe20000010002 */
[----:B------:R-:W-:Y:S01]  /*4590*/  CS2R R18, SRZ ;  /* 0x0000000000127805 */ /* 0x000fe2000001ff00 */
[----:B------:R1:W-:Y:S01]  /*45a0*/  STL [R1+0x4], R4 ;  /* 0x0000040401007387 */ /* 0x0003e20000100800 */
[----:B------:R-:W-:Y:S01]  /*45b0*/  CS2R R16, SRZ ;  /* 0x0000000000107805 */ /* 0x000fe2000001ff00 */
[----:B------:R-:W-:Y:S01]  /*45c0*/  FFMA.FTZ R2, R30, R53, R3 ;  /* 0x000000351e027223 */ /* 0x000fe20000010003 */
[----:B------:R-:W-:Y:S02]  /*45d0*/  CS2R R14, SRZ ;  /* 0x00000000000e7805 */ /* 0x000fe4000001ff00 */
[----:B------:R-:W-:-:S02]  /*45e0*/  CS2R R12, SRZ ;  /* 0x00000000000c7805 */ /* 0x000fc4000001ff00 */
[----:B------:R-:W-:Y:S01]  /*45f0*/  CS2R R10, SRZ ;  /* 0x00000000000a7805 */ /* 0x000fe2000001ff00 */
[----:B------:R-:W-:Y:S01]  /*4600*/  FFMA.FTZ R3, R29, R52, R2 ;  /* 0x000000341d037223 */ /* 0x000fe20000010002 */
[----:B------:R-:W-:Y:S02]  /*4610*/  CS2R R8, SRZ ;  /* 0x0000000000087805 */ /* 0x000fe4000001ff00 */
[----:B------:R-:W-:Y:S02]  /*4620*/  CS2R R6, SRZ ;  /* 0x0000000000067805 */ /* 0x000fe4000001ff00 */
[----:B------:R-:W-:Y:S01]  /*4630*/  MOV R5, RZ ;  /* 0x000000ff00057202 */ /* 0x000fe20000000f00 */
[----:B------:R-:W-:Y:S01]  /*4640*/  FFMA.FTZ R2, R28, R51, R3 ;  /* 0x000000331c027223 */ /* 0x000fe20000010003 */
[----:B-1----:R-:W-:Y:S01]  /*4650*/  FMUL.FTZ R4, R35, UR7 ;  /* 0x0000000723047c20 */ /* 0x002fe20008410000 */
[----:B------:R-:W-:Y:S01]  /*4660*/  FMUL.FTZ R165, R34, UR7 ;  /* 0x0000000722a57c20 */ /* 0x000fe20008410000 */
[----:B------:R-:W-:Y:S01]  /*4670*/  FMUL.FTZ R164, R33, UR7 ;  /* 0x0000000721a47c20 */ /* 0x000fe20008410000 */
[----:B------:R-:W-:Y:S01]  /*4680*/  FFMA.FTZ R3, R27, R50, R2 ;  /* 0x000000321b037223 */ /* 0x000fe20000010002 */
[----:B0-----:R-:W-:Y:S01]  /*4690*/  UISETP.GE.AND UP0, UPT, UR8, 0x1, UPT ;  /* 0x000000010800788c */ /* 0x001fe2000bf06270 */
[----:B------:R0:W-:Y:S01]  /*46a0*/  STL [R1], R4 ;  /* 0x0000000401007387 */ /* 0x0001e20000100800 */
        /* <DEDUP_REMOVED lines=12> */
[C---:B0-----:R-:W-:Y:S01]  /*4770*/  FMUL.FTZ R4, R23.reuse, UR7 ;  /* 0x0000000717047c20 */ /* 0x041fe20008410000 */
[----:B------:R-:W-:Y:S01]  /*4780*/  FFMA.FTZ R3, R23, R38, R2 ;  /* 0x0000002617037223 */ /* 0x000fe20000010002 */
[----:B------:R-:W-:-:S03]  /*4790*/  FMUL.FTZ R2, R21, UR7 ;  /* 0x0000000715027c20 */ /* 0x000fc60008410000 */
[C---:B------:R-:W-:Y:S01]  /*47a0*/  FFMA.FTZ R42, R22.reuse, R37, R3 ;  /* 0x00000025162a7223 */ /* 0x040fe20000010003 */
[----:B------:R-:W-:-:S03]  /*47b0*/  FMUL.FTZ R3, R22, UR7 ;  /* 0x0000000716037c20 */ /* 0x000fc60008410000 */
[----:B------:R-:W-:-:S05]  /*47c0*/  FFMA.FTZ R41, R21, R36, R42 ;  /* 0x0000002415297223 */ /* 0x000fca000001002a */
[----:B------:R0:W-:Y:S01]  /*47d0*/  STL [R1+0xc], R41 ;  /* 0x00000c2901007387 */ /* 0x0001e20000100800 */
[----:B------:R-:W-:Y:S06]  /*47e0*/  BAR.SYNC.DEFER_BLOCKING 0x0 ;  /* 0x0000000000007b1d */ /* 0x000fec0000010000 */
[----:B------:R-:W-:Y:S05]  /*47f0*/  BRA.U !UP0, `(.L_x_2322) ;  /* 0x0000003908107547 */ /* 0x000fea000b800000 */
[----:B------:R-:W1:Y:S01]  /*4800*/  S2UR UR34, SR_CgaCtaId ;  /* 0x00000000002279c3 */ /* 0x000e620000008800 */
[----:B------:R-:W2:Y:S01]  /*4810*/  LDCU.64 UR8, c[0x0][0x3a0] ;  /* 0x00007400ff0877ac */ /* 0x000ea20008000a00 */
[C---:B------:R-:W-:Y:S02]  /*4820*/  ISETP.NE.AND P0, PT, R78.reuse, RZ, PT ;  /* 0x000000ff4e00720c */ /* 0x040fe40003f05270 */
[----:B------:R-:W-:Y:S01]  /*4830*/  MOV R20, RZ ;  /* 0x000000ff00147202 */ /* 0x000fe20000000f00 */
[----:B------:R-:W3:Y:S01]  /*4840*/  LDCU.64 UR26, c[0x0][0x3b8] ;  /* 0x00007700ff1a77ac */ /* 0x000ee20008000a00 */
[----:B------:R-:W-:Y:S01]  /*4850*/  IADD3 R87, PT, PT, R78, 0x200, RZ ;  /* 0x000002004e577810 */ /* 0x000fe20007ffe0ff */
[----:B------:R-:W-:Y:S01]  /*4860*/  UISETP.NE.AND UP0, UPT, UR14, 0x1, UPT ;  /* 0x000000010e00788c */ /* 0x000fe2000bf05270 */
[----:B------:R-:W-:Y:S01]  /*4870*/  UMOV UR25, 0x400 ;  /* 0x0000040000197882 */ /* 0x000fe20000000000 */
[----:B------:R-:W4:Y:S04]  /*4880*/  LDCU UR48, c[0x0][0x394] ;  /* 0x00007280ff3077ac */ /* 0x000f280008000800 */
[----:B------:R-:W-:Y:S01]  /*4890*/  PLOP3.LUT P1, PT, PT, PT, UP0, 0x80, 0x8 ;  /* 0x000000000008781c */ /* 0x000fe20003f2f008 */
[----:B------:R-:W0:Y:S03]  /*48a0*/  LDCU UR49, c[0x0][0x38c] ;  /* 0x00007180ff3177ac */ /* 0x000e260008000800 */
[----:B------:R-:W-:Y:S01]  /*48b0*/  ISETP.EQ.AND P1, PT, R40, RZ, P1 ;  /* 0x000000ff2800720c */ /* 0x000fe20000f22270 */
[----:B--2---:R-:W-:Y:S01]  /*48c0*/  UIMAD.WIDE.U32 UR16, UR10, UR8, URZ ;  /* 0x000000080a1072a5 */ /* 0x004fe2000f8e00ff */
[----:B------:R-:W2:Y:S01]  /*48d0*/  LDCU UR50, c[0x0][0x388] ;  /* 0x00007100ff3277ac */ /* 0x000ea20008000800 */
[----:B---3--:R-:W-:Y:S01]  /*48e0*/  UIMAD.WIDE.U32 UR18, UR10, UR26, URZ ;  /* 0x0000001a0a1272a5 */ /* 0x008fe2000f8e00ff */
[----:B------:R-:W3:Y:S01]  /*48f0*/  LDCU.64 UR36, c[0x0][0x3e0] ;  /* 0x00007c00ff2477ac */ /* 0x000ee20008000a00 */
[----:B------:R-:W0:Y:S01]  /*4900*/  LDCU.64 UR38, c[0x0][0x3c0] ;  /* 0x00007800ff2677ac */ /* 0x000e220008000a00 */
[----:B------:R-:W0:Y:S01]  /*4910*/  LDCU.64 UR40, c[0x0][0x3a8] ;  /* 0x00007500ff2877ac */ /* 0x000e220008000a00 */
[----:B------:R-:W0:Y:S01]  /*4920*/  LDCU.64 UR42, c[0x0][0x4e0] ;  /* 0x00009c00ff2a77ac */ /* 0x000e220008000a00 */
[----:B------:R-:W0:Y:S01]  /*4930*/  LDCU.64 UR44, c[0x0][0x4f0] ;  /* 0x00009e00ff2c77ac */ /* 0x000e220008000a00 */
[----:B------:R-:W0:Y:S01]  /*4940*/  LDCU.64 UR46, c[0x0][0x540] ;  /* 0x0000a800ff2e77ac */ /* 0x000e220008000a00 */
[----:B------:R-:W0:Y:S01]  /*4950*/  LDCU.128 UR28, c[0x0][0x440] ;  /* 0x00008800ff1c77ac */ /* 0x000e220008000c00 */
[----:B------:R-:W-:-:S02]  /*4960*/  UIMAD UR9, UR10, UR9, UR17 ;  /* 0x000000090a0972a4 */ /* 0x000fc4000f8e0211 */
[----:B------:R-:W-:Y:S02]  /*4970*/  UIMAD UR27, UR10, UR27, UR19 ;  /* 0x0000001b0a1b72a4 */ /* 0x000fe4000f8e0213 */
[----:B-1----:R-:W-:Y:S01]  /*4980*/  ULEA UR25, UR34, UR25, 0x18 ;  /* 0x0000001922197291 */ /* 0x002fe2000f8ec0ff */
[----:B----4-:R-:W-:-:S11]  /*4990*/  UMOV UR8, URZ ;  /* 0x000000ff00087c82 */ /* 0x010fd60008000000 */
.L_x_2367:
[----:B------:R-:W4:Y:S01]  /*49a0*/  LDL R42, [R1+0x8] ;  /* 0x00000800012a7983 */ /* 0x000f220000100800 */
        /* <DEDUP_REMOVED lines=8> */
[----:B---3--:R-:W-:-:S04]  /*4a30*/  UIMAD.WIDE.U32 UR34, UR8, UR36, URZ ;  /* 0x00000024082272a5 */ /* 0x008fc8000f8e00ff */
[----:B------:R-:W-:Y:S01]  /*4a40*/  UIMAD UR10, UR8, UR37, UR35 ;  /* 0x00000025080a72a4 */ /* 0x000fe2000f8e0223 */
[----:B------:R-:W3:Y:S01]  /*4a50*/  LDG.E R79, desc[UR32][R40.64] ;  /* 0x00000020284f7981 */ /* 0x000ee2000c1e1900 */
[----:B------:R-:W-:-:S04]  /*4a60*/  ULEA UR26, UP0, UR34, UR24, 0x1 ;  /* 0x00000018221a7291 */ /* 0x000fc8000f8008ff */
[----:B------:R-:W-:Y:S02]  /*4a70*/  ULEA.HI.X UR34, UR34, UR23, UR10, 0x1, UP0 ;  /* 0x0000001722227291 */ /* 0x000fe400080f0c0a */
[----:B------:R-:W-:-:S04]  /*4a80*/  MOV R44, UR26 ;  /* 0x0000001a002c7c02 */ /* 0x000fc80008000f00 */
[----:B------:R-:W-:Y:S01]  /*4a90*/  MOV R45, UR34 ;  /* 0x00000022002d7c02 */ /* 0x000fe20008000f00 */
        /* <DEDUP_REMOVED lines=8> */
[----:B----4-:R-:W-:-:S05]  /*4b20*/  IMAD.WIDE.U32 R44, R42, 0x10, R44 ;  /* 0x000000102a2c7825 */ /* 0x010fca00078e002c */
[----:B------:R-:W4:Y:S04]  /*4b30*/  LDG.E.128 R40, desc[UR32][R44.64] ;  /* 0x000000202c287981 */ /* 0x000f28000c1e1d00 */
[----:B-1----:R-:W2:Y:S01]  /*4b40*/  LDG.E.128 R44, desc[UR32][R44.64+0x200] ;  /* 0x000200202c2c7981 */ /* 0x002ea2000c1e1d00 */
[----:B------:R-:W-:-:S04]  /*4b50*/  ULEA UR10, UR14, 0xffffff00, 0x8 ;  /* 0xffffff000e0a7891 */ /* 0x000fc8000f8e40ff */
[----:B------:R-:W-:Y:S01]  /*4b60*/  ULOP3.LUT UR10, UR10, 0x100, URZ, 0xc0, !UPT ;  /* 0x000001000a0a7892 */ /* 0x000fe2000f8ec0ff */
[----:B---3--:R-:W-:-:S04]  /*4b70*/  FMUL.FTZ R86, R79, 1.4426950216293334961 ;  /* 0x3fb8aa3b4f567820 */ /* 0x008fc80000410000 */
[C---:B------:R-:W-:Y:S01]  /*4b80*/  FMUL.FTZ R115, R86.reuse, R75 ;  /* 0x0000004b56737220 */ /* 0x040fe20000410000 */
[----:B------:R-:W-:Y:S01]  /*4b90*/  UIADD3 UR10, UPT, UPT, UR10, UR8, URZ ;  /* 0x000000080a0a7290 */ /* 0x000fe2000fffe0ff */
[C---:B------:R-:W-:Y:S01]  /*4ba0*/  FMUL.FTZ R83, R86.reuse, R74 ;  /* 0x0000004a56537220 */ /* 0x040fe20000410000 */
[----:B------:R-:W-:-:S03]  /*4bb0*/  FMUL.FTZ R84, R86, R73 ;  /* 0x0000004956547220 */ /* 0x000fc60000410000 */
[----:B------:R-:W1:Y:S01]  /*4bc0*/  MUFU.EX2 R115, R115 ;  /* 0x0000007300737308 */ /* 0x000e620000000800 */
[C---:B------:R-:W-:Y:S01]  /*4bd0*/  FMUL.FTZ R82, R86.reuse, R72 ;  /* 0x0000004856527220 */ /* 0x040fe20000410000 */
[C---:B------:R-:W-:Y:S01]  /*4be0*/  FMUL.FTZ R85, R86.reuse, R71 ;  /* 0x0000004756557220 */ /* 0x040fe20000410000 */
[C---:B0-----:R-:W-:Y:S01]  /*4bf0*/  FMUL.FTZ R81, R86.reuse, R70 ;  /* 0x0000004656517220 */ /* 0x041fe20000410000 */
        /* <DEDUP_REMOVED lines=10> */
[----:B------:R-:W-:-:S02]  /*4ca0*/  MOV R94, UR10 ;  /* 0x0000000a005e7c02 */ /* 0x000fc40008000f00 */
[----:B------:R-:W-:Y:S01]  /*4cb0*/  ISETP.NE.AND P2, PT, R78, 0x7f, PT ;  /* 0x0000007f4e00780c */ /* 0x000fe20003f45270 */
[----:B------:R-:W0:Y:S01]  /*4cc0*/  MUFU.EX2 R83, R83 ;  /* 0x0000005300537308 */ /* 0x000e220000000800 */
[----:B------:R-:W-:-:S04]  /*4cd0*/  SEL R87, R94, R87, !P0 ;  /* 0x000000575e577207 */ /* 0x000fc80004000000 */
[----:B------:R-:W-:-:S03]  /*4ce0*/  LEA R104, R87, UR25, 0x2 ;  /* 0x0000001957687c11 */ /* 0x000fc6000f8e10ff */
        /* <DEDUP_REMOVED lines=14> */
[----:B-----5:R-:W-:Y:S01]  /*4dd0*/  R2UR UR34, R98 ;  /* 0x00000000622272ca */ /* 0x020fe200000e0000 */
[----:B------:R-:W-:Y:S01]  /*4de0*/  BSSY.RECONVERGENT B0, `(.L_x_2323) ;  /* 0x000002a000007945 */ /* 0x000fe20003800200 */
[----:B----4-:R-:W-:Y:S04]  /*4df0*/  STS.128 [R77], R40 ;  /* 0x000000284d007388 */ /* 0x010fe80000000c00 */
[----:B--2---:R-:W-:Y:S01]  /*4e00*/  STS.128 [R77+0x200], R44 ;  /* 0x0002002c4d007388 */ /* 0x004fe20000000c00 */
[----:B------:R-:W-:-:S03]  /*4e10*/  NOP ;  /* 0x0000000000007918 */ /* 0x000fc60000000000 */
[----:B------:R-:W2:Y:S04]  /*4e20*/  LDS.128 R40, [R76] ;  /* 0x000000004c287984 */ /* 0x000ea80000000c00 */
[----:B------:R-:W4:Y:S04]  /*4e30*/  LDS.128 R44, [R76+0x10] ;  /* 0x000010004c2c7984 */ /* 0x000f280000000c00 */
[----:B-1----:R4:W-:Y:S01]  /*4e40*/  STS [R104+0x3be0], R115 ;  /* 0x003be07368007388 */ /* 0x0029e20000000800 */
[--C-:B--2---:R-:W-:Y:S02]  /*4e50*/  HADD2.F32 R94, -RZ, R40.reuse.H0_H0 ;  /* 0x20000028ff5e7230 */ /* 0x104fe40000004100 */
[----:B------:R-:W-:-:S02]  /*4e60*/  HADD2.F32 R99, -RZ, R40.H1_H1 ;  /* 0x30000028ff637230 */ /* 0x000fc40000004100 */
[--C-:B------:R-:W-:Y:S02]  /*4e70*/  HADD2.F32 R98, -RZ, R41.reuse.H0_H0 ;  /* 0x20000029ff627230 */ /* 0x100fe40000004100 */
[----:B------:R-:W-:Y:S02]  /*4e80*/  HADD2.F32 R101, -RZ, R41.H1_H1 ;  /* 0x30000029ff657230 */ /* 0x000fe40000004100 */
[--C-:B------:R-:W-:Y:S02]  /*4e90*/  HADD2.F32 R100, -RZ, R42.reuse.H0_H0 ;  /* 0x2000002aff647230 */ /* 0x100fe40000004100 */
[----:B------:R-:W-:Y:S02]  /*4ea0*/  HADD2.F32 R103, -RZ, R42.H1_H1 ;  /* 0x3000002aff677230 */ /* 0x000fe40000004100 */
[--C-:B------:R-:W-:Y:S02]  /*4eb0*/  HADD2.F32 R102, -RZ, R43.reuse.H0_H0 ;  /* 0x2000002bff667230 */ /* 0x100fe40000004100 */
[----:B------:R-:W-:-:S02]  /*4ec0*/  HADD2.F32 R105, -RZ, R43.H1_H1 ;  /* 0x3000002bff697230 */ /* 0x000fc40000004100 */
[--C-:B----4-:R-:W-:Y:S02]  /*4ed0*/  HADD2.F32 R104, -RZ, R44.reuse.H0_H0 ;  /* 0x2000002cff687230 */ /* 0x110fe40000004100 */
[----:B------:R-:W-:Y:S02]  /*4ee0*/  HADD2.F32 R107, -RZ, R44.H1_H1 ;  /* 0x3000002cff6b7230 */ /* 0x000fe40000004100 */
[--C-:B------:R-:W-:Y:S02]  /*4ef0*/  HADD2.F32 R106, -RZ, R45.reuse.H0_H0 ;  /* 0x2000002dff6a7230 */ /* 0x100fe40000004100 */
[----:B------:R-:W-:Y:S02]  /*4f00*/  HADD2.F32 R110, -RZ, R45.H1_H1 ;  /* 0x3000002dff6e7230 */ /* 0x000fe40000004100 */
[--C-:B------:R-:W-:Y:S02]  /*4f10*/  HADD2.F32 R109, -RZ, R46.reuse.H0_H0 ;  /* 0x2000002eff6d7230 */ /* 0x100fe40000004100 */
[----:B------:R-:W-:-:S02]  /*4f20*/  HADD2.F32 R112, -RZ, R46.H1_H1 ;  /* 0x3000002eff707230 */ /* 0x000fc40000004100 */
[--C-:B------:R-:W-:Y:S02]  /*4f30*/  HADD2.F32 R111, -RZ, R47.reuse.H0_H0 ;  /* 0x2000002fff6f7230 */ /* 0x100fe40000004100 */
[----:B------:R-:W-:Y:S01]  /*4f40*/  HADD2.F32 R108, -RZ, R47.H1_H1 ;  /* 0x3000002fff6c7230 */ /* 0x000fe20000004100 */
[----:B------:R-:W-:Y:S06]  /*4f50*/  BAR.SYNC.DEFER_BLOCKING 0x0 ;  /* 0x0000000000007b1d */ /* 0x000fec0000010000 */
[----:B0--3--:R-:W-:Y:S05]  /*4f60*/  @P2 BRA `(.L_x_2324) ;  /* 0x0000000000302947 */ /* 0x009fea0003800000 */
[----:B------:R-:W-:Y:S01]  /*4f70*/  UISETP.NE.AND UP0, UPT, UR14, UR48, UPT ;  /* 0x000000300e00728c */ /* 0x000fe2000bf05270 */
[----:B------:R-:W-:-:S08]  /*4f80*/  HFMA2 R113, -RZ, RZ, 1.875, 0 ;  /* 0x3f800000ff717431 */ /* 0x000fd000000001ff */
[----:B------:R-:W-:Y:S05]  /*4f90*/  BRA.U !UP0, `(.L_x_2325) ;  /* 0x0000000108387547 */ /* 0x000fea000b800000 */
[----:B------:R-:W0:Y:S01]  /*4fa0*/  S2UR UR26, SR_CgaCtaId ;  /* 0x00000000001a79c3 */ /* 0x000e220000008800 */
[----:B------:R-:W-:Y:S01]  /*4fb0*/  USHF.L.U32 UR10, UR14, 0x8, URZ ;  /* 0x000000080e0a7899 */ /* 0x000fe200080006ff */
[----:B------:R-:W-:-:S03]  /*4fc0*/  UMOV UR25, 0x400 ;  /* 0x0000040000197882 */ /* 0x000fc60000000000 */
[----:B------:R-:W-:-:S04]  /*4fd0*/  ULOP3.LUT UR10, UR10, 0x100, URZ, 0xc0, !UPT ;  /* 0x000001000a0a7892 */ /* 0x000fc8000f8ec0ff */
[----:B------:R-:W-:Y:S02]  /*4fe0*/  UIADD3 UR10, UPT, UPT, UR10, UR8, URZ ;  /* 0x000000080a0a7290 */ /* 0x000fe4000fffe0ff */
[----:B0-----:R-:W-:-:S04]  /*4ff0*/  ULEA UR25, UR26, UR25, 0x18 ;  /* 0x000000191a197291 */ /* 0x001fc8000f8ec0ff */
[----:B------:R-:W-:-:S09]  /*5000*/  ULEA UR10, UR10, UR25, 0x2 ;  /* 0x000000190a0a7291 */ /* 0x000fd2000f8e10ff */
[----:B------:R-:W1:Y:S01]  /*5010*/  LDS R113, [UR10+0x3be0] ;  /* 0x003be00aff717984 */ /* 0x000e620008000800 */
[----:B------:R-:W-:Y:S05]  /*5020*/  BRA `(.L_x_2325) ;  /* 0x0000000000147947 */ /* 0x000fea0003800000 */
.L_x_2324:
[----:B------:R-:W0:Y:S01]  /*5030*/  S2UR UR25, SR_CgaCtaId ;  /* 0x00000000001979c3 */ /* 0x000e220000008800 */
[----:B------:R-:W-:Y:S02]  /*5040*/  UMOV UR10, 0x400 ;  /* 0x00000400000a7882 */ /* 0x000fe40000000000 */
[----:B0-----:R-:W-:-:S06]  /*5050*/  ULEA UR10, UR25, UR10, 0x18 ;  /* 0x0000000a190a7291 */ /* 0x001fcc000f8ec0ff */
[----:B------:R-:W-:-:S06]  /*5060*/  LEA R113, R78, UR10, 0x2 ;  /* 0x0000000a4e717c11 */ /* 0x000fcc000f8e10ff */
[----:B------:R-:W0:Y:S02]  /*5070*/  LDS R113, [R113+0x43e4] ;  /* 0x0043e40071717984 */ /* 0x000e240000000800 */
.L_x_2325:
[----:B------:R-:W-:Y:S05]  /*5080*/  BSYNC.RECONVERGENT B0 ;  /* 0x0000000000007941 */ /* 0x000fea0003800200 */
.L_x_2323:
[----:B------:R-:W2:Y:S01]  /*5090*/  @P1 LDC R41, c[0x0][0x38c] ;  /* 0x0000e300ff291b82 */ /* 0x000ea20000000800 */
        /* <DEDUP_REMOVED lines=9> */
[----:B------:R-:W-:-:S02]  /*5130*/  FMUL.FTZ R120, R56, R72 ;  /* 0x0000004838787220 */ /* 0x000fc40000410000 */
[----:B------:R-:W-:Y:S01]  /*5140*/  FFMA.FTZ R47, R84, R44, R119 ;  /* 0x0000002c542f7223 */ /* 0x000fe20000010077 */
[----:B--2---:R-:W-:Y:S02]  /*5150*/  @P1 IMAD R42, R40, R41, UR8 ;  /* 0x00000008282a1e24 */ /* 0x004fe4000f8e0229 */
[----:B------:R-:W-:Y:S01]  /*5160*/  HFMA2 R40, -RZ, RZ, 1.875, 0 ;  /* 0x3f800000ff287431 */ /* 0x000fe200000001ff */
[----:B------:R-:W-:Y:S01]  /*5170*/  MOV R41, RZ ;  /* 0x000000ff00297202 */ /* 0x000fe20000000f00 */
[----:B------:R-:W-:-:S04]  /*5180*/  @P1 IMAD.WIDE R42, R42, R43, UR4 ;  /* 0x000000042a2a1e25 */ /* 0x000fc8000f8e022b */
[----:B------:R-:W-:Y:S01]  /*5190*/  FMUL.FTZ R44, R82, R45 ;  /* 0x0000002d522c7220 */ /* 0x000fe20000410000 */
[----:B------:R-:W-:Y:S01]  /*51a0*/  FMUL.FTZ R121, R55, R71 ;  /* 0x0000004737797220 */ /* 0x000fe20000410000 */
[----:B------:R2:W5:Y:S02]  /*51b0*/  @P1 LDG.E.64 R40, desc[UR32][R42.64] ;  /* 0x000000202a281981 */ /* 0x000564000c1e1b00 */
[----:B------:R-:W-:Y:S01]  /*51c0*/  FMUL.FTZ R44, R85, R44 ;  /* 0x0000002c552c7220 */ /* 0x000fe20000410000 */
        /* <DEDUP_REMOVED lines=8> */
[----:B--2---:R-:W-:Y:S01]  /*5250*/  FFMA.FTZ R42, R82, R47, R120 ;  /* 0x0000002f522a7223 */ /* 0x004fe20000010078 */
[----:B------:R-:W-:Y:S01]  /*5260*/  FMUL.FTZ R43, R81, R44 ;  /* 0x0000002c512b7220 */ /* 0x000fe20000410000 */
[----:B------:R-:W-:Y:S01]  /*5270*/  FMUL.FTZ R129, R39, R63 ;  /* 0x0000003f27817220 */ /* 0x000fe20000410000 */
[----:B------:R-:W-:Y:S01]  /*5280*/  FMUL.FTZ R130, R38, R62 ;  /* 0x0000003e26827220 */ /* 0x000fe20000410000 */
[----:B------:R-:W-:Y:S01]  /*5290*/  FFMA.FTZ R42, R85, R42, R121 ;  /* 0x0000002a552a7223 */ /* 0x000fe20000010079 */
[----:B------:R-:W-:Y:S01]  /*52a0*/  FMUL.FTZ R43, R88, R43 ;  /* 0x0000002b582b7220 */ /* 0x000fe20000410000 */
[----:B------:R-:W-:Y:S01]  /*52b0*/  UMOV UR25, 0x400 ;  /* 0x0000040000197882 */ /* 0x000fe20000000000 */
[----:B------:R-:W-:Y:S01]  /*52c0*/  FMUL.FTZ R131, R37, R61 ;  /* 0x0000003d25837220 */ /* 0x000fe20000410000 */
[----:B------:R-:W-:Y:S01]  /*52d0*/  FFMA.FTZ R42, R81, R42, R122 ;  /* 0x0000002a512a7223 */ /* 0x000fe2000001007a */
[----:B------:R-:W-:Y:S01]  /*52e0*/  ISETP.GT.U32.AND P2, PT, R78, 0x1f, PT ;  /* 0x0000001f4e00780c */ /* 0x000fe20003f44070 */
[----:B------:R-:W-:Y:S01]  /*52f0*/  FMUL.FTZ R132, R36, R60 ;  /* 0x0000003c24847220 */ /* 0x000fe20000410000 */
[----:B------:R-:W-:Y:S01]  /*5300*/  LEA.HI R114, R78, R78, RZ, 0x1e ;  /* 0x0000004e4e727211 */ /* 0x000fe200078ff0ff */
[----:B------:R-:W-:Y:S01]  /*5310*/  FFMA.FTZ R45, R88, R42, R123 ;  /* 0x0000002a582d7223 */ /* 0x000fe2000001007b */
[----:B------:R-:W-:-:S03]  /*5320*/  FMUL.FTZ R42, R80, R43 ;  /* 0x0000002b502a7220 */ /* 0x000fc60000410000 */
        /* <DEDUP_REMOVED lines=34> */
[----:B------:R-:W-:Y:S02]  /*5550*/  ISETP.GE.AND P5, PT, R139, 0x1, PT ;  /* 0x000000018b00780c */ /* 0x000fe40003fa6270 */
[----:B------:R-:W-:Y:S01]  /*5560*/  ISETP.NE.AND P0, PT, R78, RZ, PT ;  /* 0x000000ff4e00720c */ /* 0x000fe20003f05270 */
[-C--:B--2---:R-:W-:Y:S01]  /*5570*/  FFMA.FTZ R134, R43, R44.reuse, R45 ;  /* 0x0000002c2b867223 */ /* 0x084fe2000001002d */
[----:B------:R-:W-:-:S03]  /*5580*/  FMUL.FTZ R133, R42, R44 ;  /* 0x0000002c2a857220 */ /* 0x000fc60000410000 */
[C---:B----4-:R-:W-:Y:S01]  /*5590*/  FFMA.FTZ R134, R46.reuse, R134, R47 ;  /* 0x000000862e867223 */ /* 0x050fe2000001002f */
[----:B------:R-:W-:-:S03]  /*55a0*/  FMUL.FTZ R133, R46, R133 ;  /* 0x000000852e857220 */ /* 0x000fc60000410000 */
[C---:B0-----:R-:W-:Y:S01]  /*55b0*/  FFMA.FTZ R134, R86.reuse, R134, R87 ;  /* 0x0000008656867223 */ /* 0x041fe20000010057 */
        /* <DEDUP_REMOVED lines=24> */
.L_x_2385:
[----:B------:R-:W-:Y:S01]  /*5740*/  ISETP.GE.AND P2, PT, R139, 0x10, PT ;  /* 0x000000108b00780c */ /* 0x000fe20003f46270 */
[----:B---3--:R-:W-:Y:S01]  /*5750*/  FFMA.FTZ R87, R133, R87, R134 ;  /* 0x0000005785577223 */ /* 0x008fe20000010086 */
[----:B------:R-:W-:-:S04]  /*5760*/  UMOV UR10, 0xffffffff ;  /* 0xffffffff000a7882 */ /* 0x000fc80000000000 */
[----:B0-----:R-:W-:-:S07]  /*5770*/  FSEL R134, R134, R87, !P2 ;  /* 0x0000005786867208 */ /* 0x001fce0005000000 */
[----:B--2---:R-:W-:Y:S01]  /*5780*/  @P2 FMUL.FTZ R133, R133, R138 ;  /* 0x0000008a85852220 */ /* 0x004fe20000410000 */
[----:B------:R-:W-:Y:S06]  /*5790*/  BRA.DIV UR10, `(.L_x_2328) ;  /* 0x000000420af87947 */ /* 0x000fec000b800000 */
.L_x_2388:
[----:B------:R-:W-:-:S03]  /*57a0*/  UMOV UR10, 0xffffffff ;  /* 0xffffffff000a7882 */ /* 0x000fc60000000000 */
[----:B------:R-:W-:Y:S05]  /*57b0*/  BRA.DIV UR10, `(.L_x_2329) ;  /* 0x000000460a187947 */ /* 0x000fea000b800000 */
.L_x_2391:
[----:B------:R-:W-:-:S03]  /*57c0*/  UMOV UR10, 0xffffffff ;  /* 0xffffffff000a7882 */ /* 0x000fc60000000000 */
[----:B------:R-:W-:Y:S05]  /*57d0*/  BRA.DIV UR10, `(.L_x_2330) ;  /* 0x000000460a387947 */ /* 0x000fea000b800000 */
[----:B------:R-:W0:Y:S04]  /*57e0*/  SHFL.UP PT, R133, R133, 0x1, RZ ;  /* 0x0420000085857989 */ /* 0x000e2800000e00ff */
[----:B------:R-:W2:Y:S04]  /*57f0*/  SHFL.UP PT, R134, R134, 0x1, RZ ;  /* 0x0420000086867989 */ /* 0x000ea800000e00ff */
[----:B-----5:R-:W3:Y:S04]  /*5800*/  SHFL.IDX PT, R40, R40, RZ, 0x1f ;  /* 0x00001fff28287589 */ /* 0x020ee800000e0000 */
[----:B------:R-:W4:Y:S02]  /*5810*/  SHFL.IDX PT, R41, R41, RZ, 0x1f ;  /* 0x00001fff29297589 */ /* 0x000f2400000e0000 */
.L_x_2397:
        /* <DEDUP_REMOVED lines=12> */
.L_x_2326:
[----:B------:R-:W-:Y:S05]  /*58e0*/  WARPSYNC.ALL ;  /* 0x0000000000007948 */ /* 0x000fea0003800000 */
[----:B------:R-:W-:Y:S01]  /*58f0*/  LOP3.LUT P2, RZ, R78, 0x1f, RZ, 0xc0, !PT ;  /* 0x0000001f4eff7812 */ /* 0x000fe2000784c0ff */
[----:B------:R-:W-:Y:S01]  /*5900*/  BAR.SYNC.DEFER_BLOCKING 0x0 ;  /* 0x0000000000007b1d */ /* 0x000fe20000010000 */
[----:B---3-5:R-:W-:Y:S01]  /*5910*/  MOV R41, UR48 ;  /* 0x0000003000297c02 */ /* 0x028fe20008000f00 */
[----:B--2---:R-:W-:Y:S01]  /*5920*/  FMUL.FTZ R42, R108, UR34 ;  /* 0x000000226c2a7c20 */ /* 0x004fe20008410000 */
        /* <DEDUP_REMOVED lines=8> */
[----:B01----:R-:W-:Y:S01]  /*59b0*/  FMUL.FTZ R41, R95, R113 ;  /* 0x000000715f297220 */ /* 0x003fe20000410000 */
[----:B------:R-:W-:Y:S01]  /*59c0*/  FMUL.FTZ R138, R25, R138 ;  /* 0x0000008a198a7220 */ /* 0x000fe20000410000 */
[----:B------:R-:W-:Y:S01]  /*59d0*/  FMUL.FTZ R140, R107, UR34 ;  /* 0x000000226b8c7c20 */ /* 0x000fe20008410000 */
[----:B------:R-:W-:Y:S01]  /*59e0*/  FMUL.FTZ R139, R26, R139 ;  /* 0x0000008b1a8b7220 */ /* 0x000fe20000410000 */
[----:B------:R-:W-:Y:S01]  /*59f0*/  FMUL.FTZ R42, R96, R41 ;  /* 0x00000029602a7220 */ /* 0x000fe20000410000 */
[----:B------:R-:W-:Y:S01]  /*5a00*/  FMUL.FTZ R141, R104, UR34 ;  /* 0x00000022688d7c20 */ /* 0x000fe20008410000 */
[----:B------:R-:W-:Y:S01]  /*5a10*/  FMUL.FTZ R140, R27, R140 ;  /* 0x0000008c1b8c7220 */ /* 0x000fe20000410000 */
[----:B------:R-:W-:Y:S01]  /*5a20*/  FMUL.FTZ R142, R105, UR34 ;  /* 0x00000022698e7c20 */ /* 0x000fe20008410000 */
[----:B------:R-:W-:Y:S01]  /*5a30*/  FMUL.FTZ R41, R97, R42 ;  /* 0x0000002a61297220 */ /* 0x000fe20000410000 */
[----:B------:R-:W-:Y:S01]  /*5a40*/  FMUL.FTZ R141, R28, R141 ;  /* 0x0000008d1c8d7220 */ /* 0x000fe20000410000 */
[----:B------:R-:W-:Y:S01]  /*5a50*/  FMUL.FTZ R137, R102, UR34 ;  /* 0x0000002266897c20 */ /* 0x000fe20008410000 */
[----:B------:R-:W-:Y:S01]  /*5a60*/  FMUL.FTZ R142, R29, R142 ;  /* 0x0000008e1d8e7220 */ /* 0x000fe20000410000 */
[----:B------:R-:W-:Y:S01]  /*5a70*/  FMUL.FTZ R136, R103, UR34 ;  /* 0x0000002267887c20 */ /* 0x000fe20008410000 */
[----:B------:R-:W0:Y:S01]  /*5a80*/  LDS R40, [R114+0x31d4] ;  /* 0x0031d40072287984 */ /* 0x000e220000000800 */
[----:B------:R-:W-:Y:S01]  /*5a90*/  FMUL.FTZ R137, R30, R137 ;  /* 0x000000891e897220 */ /* 0x000fe20000410000 */
[----:B------:R-:W-:Y:S01]  /*5aa0*/  FMUL.FTZ R135, R100, UR34 ;  /* 0x0000002264877c20 */ /* 0x000fe20008410000 */
[----:B------:R-:W-:Y:S01]  /*5ab0*/  FMUL.FTZ R136, R31, R136 ;  /* 0x000000881f887220 */ /* 0x000fe20000410000 */
[----:B------:R-:W-:Y:S01]  /*5ac0*/  FMUL.FTZ R44, R101, UR34 ;  /* 0x00000022652c7c20 */ /* 0x000fe20008410000 */
[----:B------:R-:W-:Y:S01]  /*5ad0*/  VOTEU.ALL UP0, P2 ;  /* 0x0000000000ff7886 */ /* 0x000fe20001000000 */
[----:B------:R-:W-:Y:S01]  /*5ae0*/  FMUL.FTZ R135, R32, R135 ;  /* 0x0000008720877220 */ /* 0x000fe20000410000 */
[----:B------:R-:W-:Y:S01]  /*5af0*/  FMUL.FTZ R45, R94, UR34 ;  /* 0x000000225e2d7c20 */ /* 0x000fe20008410000 */
[----:B------:R-:W-:Y:S01]  /*5b00*/  FMUL.FTZ R133, R33, R44 ;  /* 0x0000002c21857220 */ /* 0x000fe20000410000 */
[----:B------:R-:W-:Y:S01]  /*5b10*/  FMUL.FTZ R44, R99, UR34 ;  /* 0x00000022632c7c20 */ /* 0x000fe20008410000 */
[----:B------:R-:W-:Y:S01]  /*5b20*/  ISETP.GT.U32.AND P3, PT, R78, 0x1f, PT ;  /* 0x0000001f4e00780c */ /* 0x000fe20003f64070 */
[----:B------:R-:W-:-:S02]  /*5b30*/  @!UP0 ULEA UR10, UR8, UR25, 0x3 ;  /* 0x00000019080a8291 */ /* 0x000fc4000f8e18ff */
[----:B------:R-:W-:Y:S01]  /*5b40*/  FMUL.FTZ R117, R35, R44 ;  /* 0x0000002c23757220 */ /* 0x000fe20000410000 */
[----:B0-----:R-:W-:Y:S01]  /*5b50*/  FFMA.FTZ R115, R115, R40, R116 ;  /* 0x0000002873737223 */ /* 0x001fe20000010074 */
[----:B------:R-:W-:Y:S01]  /*5b60*/  FMUL.FTZ R40, R112, UR34 ;  /* 0x0000002270287c20 */ /* 0x000fe20008410000 */
[----:B------:R-:W-:Y:S02]  /*5b70*/  FMUL.FTZ R116, R0, R45 ;  /* 0x0000002d00747220 */ /* 0x000fe40000410000 */
[----:B------:R-:W-:Y:S01]  /*5b80*/  FFMA.FTZ R118, R83, R115, R118 ;  /* 0x0000007353767223 */ /* 0x000fe20000010076 */
[----:B------:R-:W-:Y:S01]  /*5b90*/  FMUL.FTZ R145, R23, R40 ;  /* 0x0000002817917220 */ /* 0x000fe20000410000 */
[----:B------:R-:W-:Y:S02]  /*5ba0*/  FFMA.FTZ R40, R95, R143, R144 ;  /* 0x0000008f5f287223 */ /* 0x000fe40000010090 */
[----:B------:R-:W-:Y:S02]  /*5bb0*/  FFMA.FTZ R119, R84, R118, R119 ;  /* 0x0000007654777223 */ /* 0x000fe40000010077 */
[----:B------:R-:W-:-:S02]  /*5bc0*/  FFMA.FTZ R40, R96, R40, R145 ;  /* 0x0000002860287223 */ /* 0x000fc40000010091 */
[----:B------:R-:W-:Y:S02]  /*5bd0*/  FFMA.FTZ R120, R82, R119, R120 ;  /* 0x0000007752787223 */ /* 0x000fe40000010078 */
[----:B------:R-:W-:Y:S01]  /*5be0*/  FFMA.FTZ R43, R97, R40, R146 ;  /* 0x00000028612b7223 */ /* 0x000fe20000010092 */
[C---:B------:R-:W-:Y:S01]  /*5bf0*/  FMUL.FTZ R40, R90.reuse, R41 ;  /* 0x000000295a287220 */ /* 0x040fe20000410000 */
[----:B------:R-:W-:Y:S02]  /*5c00*/  FFMA.FTZ R121, R85, R120, R121 ;  /* 0x0000007855797223 */ /* 0x000fe40000010079 */
[----:B------:R-:W-:Y:S01]  /*5c10*/  FFMA.FTZ R42, R90, R43, R138 ;  /* 0x0000002b5a2a7223 */ /* 0x000fe2000001008a */
[----:B------:R-:W-:Y:S01]  /*5c20*/  FMUL.FTZ R41, R91, R40 ;  /* 0x000000285b297220 */ /* 0x000fe20000410000 */
[----:B------:R-:W-:Y:S02]  /*5c30*/  FFMA.FTZ R122, R81, R121, R122 ;  /* 0x00000079517a7223 */ /* 0x000fe4000001007a */
[----:B------:R-:W-:Y:S01]  /*5c40*/  FFMA.FTZ R43, R91, R42, R139 ;  /* 0x0000002a5b2b7223 */ /* 0x000fe2000001008b */
[----:B------:R-:W-:Y:S01]  /*5c50*/  FMUL.FTZ R40, R92, R41 ;  /* 0x000000295c287220 */ /* 0x000fe20000410000 */
[----:B------:R-:W-:-:S02]  /*5c60*/  FFMA.FTZ R123, R88, R122, R123 ;  /* 0x0000007a587b7223 */ /* 0x000fc4000001007b */
[----:B------:R-:W-:Y:S01]  /*5c70*/  FFMA.FTZ R42, R92, R43, R140 ;  /* 0x0000002b5c2a7223 */ /* 0x000fe2000001008c */
[C---:B------:R-:W-:Y:S01]  /*5c80*/  FMUL.FTZ R40, R93.reuse, R40 ;  /* 0x000000285d287220 */ /* 0x040fe20000410000 */
[C---:B------:R-:W-:Y:S02]  /*5c90*/  FFMA.FTZ R124, R80.reuse, R123, R124 ;  /* 0x0000007b507c7223 */ /* 0x040fe4000001007c */
[----:B------:R-:W-:Y:S01]  /*5ca0*/  FFMA.FTZ R42, R93, R42, R141 ;  /* 0x0000002a5d2a7223 */ /* 0x000fe2000001008d */
[C---:B------:R-:W-:Y:S01]  /*5cb0*/  FMUL.FTZ R41, R89.reuse, R40 ;  /* 0x0000002859297220 */ /* 0x040fe20000410000 */
[C---:B------:R-:W-:Y:S02]  /*5cc0*/  FFMA.FTZ R125, R89.reuse, R124, R125 ;  /* 0x0000007c597d7223 */ /* 0x040fe4000001007d */
[----:B------:R-:W-:Y:S01]  /*5cd0*/  FFMA.FTZ R42, R89, R42, R142 ;  /* 0x0000002a592a7223 */ /* 0x000fe2000001008e */
[----:B------:R-:W-:Y:S01]  /*5ce0*/  FMUL.FTZ R41, R80, R41 ;  /* 0x0000002950297220 */ /* 0x000fe20000410000 */
[----:B------:R-:W-:-:S02]  /*5cf0*/  FFMA.FTZ R126, R93, R125, R126 ;  /* 0x0000007d5d7e7223 */ /* 0x000fc4000001007e */
[----:B------:R-:W-:Y:S01]  /*5d00*/  FFMA.FTZ R43, R80, R42, R137 ;  /* 0x0000002a502b7223 */ /* 0x000fe20000010089 */
[----:B------:R-:W-:Y:S01]  /*5d10*/  FMUL.FTZ R40, R88, R41 ;  /* 0x0000002958287220 */ /* 0x000fe20000410000 */
[----:B------:R-:W-:Y:S02]  /*5d20*/  FFMA.FTZ R127, R92, R126, R127 ;  /* 0x0000007e5c7f7223 */ /* 0x000fe4000001007f */
[----:B------:R-:W-:Y:S01]  /*5d30*/  FFMA.FTZ R42, R88, R43, R136 ;  /* 0x0000002b582a7223 */ /* 0x000fe20000010088 */
[----:B------:R-:W-:Y:S01]  /*5d40*/  FMUL.FTZ R43, R98, UR34 ;  /* 0x00000022622b7c20 */ /* 0x000fe20008410000 */
[----:B------:R-:W-:Y:S01]  /*5d50*/  FMUL.FTZ R40, R81, R40 ;  /* 0x0000002851287220 */ /* 0x000fe20000410000 */
[----:B------:R-:W-:Y:S01]  /*5d60*/  FFMA.FTZ R128, R91, R127, R128 ;  /* 0x0000007f5b807223 */ /* 0x000fe20000010080 */
[----:B------:R-:W-:Y:S01]  /*5d70*/  FFMA.FTZ R42, R81, R42, R135 ;  /* 0x0000002a512a7223 */ /* 0x000fe20000010087 */
[----:B------:R-:W-:Y:S01]  /*5d80*/  FMUL.FTZ R134, R34, R43 ;  /* 0x0000002b22867220 */ /* 0x000fe20000410000 */
[----:B------:R-:W-:Y:S01]  /*5d90*/  FMUL.FTZ R41, R85, R40 ;  /* 0x0000002855297220 */ /* 0x000fe20000410000 */
[----:B------:R-:W-:-:S02]  /*5da0*/  HFMA2 R40, -RZ, RZ, 1.875, 0 ;  /* 0x3f800000ff287431 */ /* 0x000fc400000001ff */
[----:B------:R-:W-:Y:S01]  /*5db0*/  FFMA.FTZ R43, R85, R42, R133 ;  /* 0x0000002a552b7223 */ /* 0x000fe20000010085 */
[----:B------:R-:W-:Y:S01]  /*5dc0*/  FFMA.FTZ R129, R90, R128, R129 ;  /* 0x000000805a817223 */ /* 0x000fe20000010081 */
[C---:B------:R-:W-:Y:S02]  /*5dd0*/  FMUL.FTZ R41, R82.reuse, R41 ;  /* 0x0000002952297220 */ /* 0x040fe40000410000 */
[----:B------:R-:W-:Y:S01]  /*5de0*/  FFMA.FTZ R43, R82, R43, R134 ;  /* 0x0000002b522b7223 */ /* 0x000fe20000010086 */
[----:B------:R-:W-:Y:S01]  /*5df0*/  FFMA.FTZ R130, R97, R129, R130 ;  /* 0x0000008161827223 */ /* 0x000fe20000010082 */
[C---:B------:R-:W-:Y:S01]  /*5e00*/  FMUL.FTZ R42, R84.reuse, R41 ;  /* 0x00000029542a7220 */ /* 0x040fe20000410000 */
[----:B------:R-:W-:Y:S01]  /*5e10*/  MOV R41, RZ ;  /* 0x000000ff00297202 */ /* 0x000fe20000000f00 */
[----:B------:R-:W-:Y:S01]  /*5e20*/  FFMA.FTZ R43, R84, R43, R117 ;  /* 0x0000002b542b7223 */ /* 0x000fe20000010075 */
[----:B------:R-:W-:Y:S01]  /*5e30*/  FFMA.FTZ R131, R96, R130, R131 ;  /* 0x0000008260837223 */ /* 0x000fe20000010083 */
[----:B------:R-:W-:-:S02]  /*5e40*/  FMUL.FTZ R42, R83, R42 ;  /* 0x0000002a532a7220 */ /* 0x000fc40000410000 */
[----:B------:R-:W-:Y:S01]  /*5e50*/  FFMA.FTZ R43, R83, R43, R116 ;  /* 0x0000002b532b7223 */ /* 0x000fe20000010074 */
[----:B------:R-:W0:Y:S01]  /*5e60*/  @!P2 LDS.64 R40, [UR10+0x45e0] ;  /* 0x0045e00aff28a984 */ /* 0x000e220008000a00 */
[----:B------:R-:W-:-:S03]  /*5e70*/  FFMA.FTZ R132, R95, R131, R132 ;  /* 0x000000835f847223 */ /* 0x000fc60000010084 */
        /* <DEDUP_REMOVED lines=62> */
.L_x_2414:
        /* <DEDUP_REMOVED lines=14> */
.L_x_2331:
[----:B------:R-:W-:Y:S05]  /*6340*/  WARPSYNC.ALL ;  /* 0x0000000000007948 */ /* 0x000fea0003800000 */
[----:B------:R-:W-:Y:S01]  /*6350*/  ISETP.NE.AND P2, PT, R78, RZ, PT ;  /* 0x000000ff4e00720c */ /* 0x000fe20003f45270 */
[----:B-12---:R-:W-:Y:S01]  /*6360*/  FMUL.FTZ R43, R94, R115 ;  /* 0x000000735e2b7220 */ /* 0x006fe20000410000 */
[----:B------:R-:W-:Y:S01]  /*6370*/  BAR.SYNC.DEFER_BLOCKING 0x0 ;  /* 0x0000000000007b1d */ /* 0x000fe20000010000 */
        /* <DEDUP_REMOVED lines=17> */
[----:B------:R-:W-:Y:S01]  /*6490*/  FMUL.FTZ R112, R112, R130 ;  /* 0x0000008270707220 */ /* 0x000fe20000410000 */
[----:B------:R-:W-:Y:S01]  /*64a0*/  FFMA.FTZ R100, R32, R100, R101 ;  /* 0x0000006420647223 */ /* 0x000fe20000010065 */
[----:B------:R-:W-:Y:S01]  /*64b0*/  FMUL.FTZ R94, R111, R131 ;  /* 0x000000836f5e7220 */ /* 0x000fe20000410000 */
[C---:B------:R-:W-:Y:S01]  /*64c0*/  SHF.L.U32 R45, R78.reuse, 0x4, RZ ;  /* 0x000000044e2d7819 */ /* 0x040fe200000006ff */
[----:B------:R-:W-:Y:S01]  /*64d0*/  @!UP0 ULEA UR10, UR8, UR25, 0x3 ;  /* 0x00000019080a8291 */ /* 0x000fe2000f8e18ff */
[----:B------:R-:W-:Y:S01]  /*64e0*/  FFMA.FTZ R103, R31, R103, R100 ;  /* 0x000000671f677223 */ /* 0x000fe20000010064 */
[----:B------:R-:W1:Y:S01]  /*64f0*/  LDS R114, [R114+0x36e4] ;  /* 0x0036e40072727984 */ /* 0x000e620000000800 */
[-C--:B------:R-:W-:Y:S01]  /*6500*/  LEA.HI R44, R78, R45.reuse, RZ, 0x1f ;  /* 0x0000002d4e2c7211 */ /* 0x080fe200078ff8ff */
[----:B------:R-:W2:Y:S01]  /*6510*/  S2UR UR26, SR_CTAID.X ;  /* 0x00000000001a79c3 */ /* 0x000ea20000002500 */
[----:B------:R-:W-:Y:S01]  /*6520*/  FFMA.FTZ R102, R30, R102, R103 ;  /* 0x000000661e667223 */ /* 0x000fe20000010067 */
[----:B------:R-:W-:Y:S01]  /*6530*/  LEA.HI R45, R45, R45, RZ, 0x1b ;  /* 0x0000002d2d2d7211 */ /* 0x000fe200078fd8ff */
[----:B------:R-:W-:Y:S01]  /*6540*/  FMUL.FTZ R47, R119, UR34 ;  /* 0x00000022772f7c20 */ /* 0x000fe20008410000 */
[----:B------:R-:W-:Y:S01]  /*6550*/  FMUL.FTZ R46, R120, UR34 ;  /* 0x00000022782e7c20 */ /* 0x000fe20008410000 */
[----:B------:R-:W-:Y:S01]  /*6560*/  FFMA.FTZ R105, R29, R105, R102 ;  /* 0x000000691d697223 */ /* 0x000fe20000010066 */
[----:B0-----:R0:W-:Y:S01]  /*6570*/  @!P2 STS.64 [UR10+0x45e0], R40 ;  /* 0x0045e028ff00a988 */ /* 0x0011e20008000a0a */
[----:B------:R-:W-:Y:S01]  /*6580*/  LEA R45, R45, UR25, 0x2 ;  /* 0x000000192d2d7c11 */ /* 0x000fe2000f8e10ff */
[----:B------:R-:W-:Y:S01]  /*6590*/  FMUL.FTZ R46, R33, R46 ;  /* 0x0000002e212e7220 */ /* 0x000fe20000410000 */
[----:B------:R-:W-:Y:S01]  /*65a0*/  FFMA.FTZ R104, R28, R104, R105 ;  /* 0x000000681c687223 */ /* 0x000fe20000010069 */
[----:B------:R-:W-:Y:S01]  /*65b0*/  FMUL.FTZ R98, R124, UR34 ;  /* 0x000000227c627c20 */ /* 0x000fe20008410000 */
[----:B------:R-:W-:Y:S01]  /*65c0*/  FMUL.FTZ R102, R128, UR34 ;  /* 0x0000002280667c20 */ /* 0x000fe20008410000 */
[----:B------:R-:W-:Y:S01]  /*65d0*/  FMUL.FTZ R87, R131, UR34 ;  /* 0x0000002283577c20 */ /* 0x000fe20008410000 */
[----:B------:R-:W-:Y:S01]  /*65e0*/  FFMA.FTZ R107, R27, R107, R104 ;  /* 0x0000006b1b6b7223 */ /* 0x000fe20000010068 */
[----:B------:R-:W-:Y:S01]  /*65f0*/  FMUL.FTZ R98, R29, R98 ;  /* 0x000000621d627220 */ /* 0x000fe20000410000 */
[----:B------:R-:W-:Y:S01]  /*6600*/  FMUL.FTZ R102, R25, R102 ;  /* 0x0000006619667220 */ /* 0x000fe20000410000 */
[----:B0-----:R-:W-:Y:S01]  /*6610*/  LEA R40, R44, UR25, 0x2 ;  /* 0x000000192c287c11 */ /* 0x001fe2000f8e10ff */
[----:B------:R-:W-:Y:S01]  /*6620*/  FFMA.FTZ R106, R26, R106, R107 ;  /* 0x0000006a1a6a7223 */ /* 0x000fe2000001006b */
[----:B------:R-:W-:Y:S01]  /*6630*/  FMUL.FTZ R41, R121, UR34 ;  /* 0x0000002279297c20 */ /* 0x000fe20008410000 */
[----:B------:R-:W-:Y:S01]  /*6640*/  FMUL.FTZ R44, R34, R47 ;  /* 0x0000002f222c7220 */ /* 0x000fe20000410000 */
[----:B------:R-:W-:Y:S01]  /*6650*/  FMUL.FTZ R47, R123, UR34 ;  /* 0x000000227b2f7c20 */ /* 0x000fe20008410000 */
[----:B------:R-:W-:Y:S01]  /*6660*/  FFMA.FTZ R43, R25, R110, R106 ;  /* 0x0000006e192b7223 */ /* 0x000fe2000001006a */
[----:B------:R-:W-:Y:S01]  /*6670*/  FMUL.FTZ R86, R32, R41 ;  /* 0x0000002920567220 */ /* 0x000fe20000410000 */
[----:B------:R-:W-:Y:S01]  /*6680*/  USHF.R.S32.HI UR10, URZ, 0x1f, UR11 ;  /* 0x0000001fff0a7899 */ /* 0x000fe2000801140b */
[----:B------:R-:W-:Y:S01]  /*6690*/  BSSY.RECONVERGENT B0, `(.L_x_2333) ;  /* 0x0000064000007945 */ /* 0x000fe20003800200 */
[----:B------:R-:W-:Y:S01]  /*66a0*/  FFMA.FTZ R42, R24, R109, R43 ;  /* 0x0000006d182a7223 */ /* 0x000fe2000001002b */
[----:B------:R-:W-:-:S02]  /*66b0*/  ULEA UR35, UR14, 0xfffff800, 0xb ;  /* 0xfffff8000e237891 */ /* 0x000fc4000f8e58ff */
[----:B------:R-:W-:Y:S01]  /*66c0*/  UIMAD UR10, UR10, UR42, URZ ;  /* 0x0000002a0a0a72a4 */ /* 0x000fe2000f8e02ff */
[----:B------:R-:W-:Y:S01]  /*66d0*/  FFMA.FTZ R43, R23, R112, R42 ;  /* 0x00000070172b7223 */ /* 0x000fe2000001002a */
[----:B------:R-:W-:Y:S02]  /*66e0*/  FMUL.FTZ R42, R118, UR34 ;  /* 0x00000022762a7c20 */ /* 0x000fe40008410000 */
[----:B------:R-:W-:Y:S01]  /*66f0*/  UIMAD UR10, UR11, UR43, UR10 ;  /* 0x0000002b0b0a72a4 */ /* 0x000fe2000f8e020a */
[----:B------:R-:W-:Y:S01]  /*6700*/  FFMA.FTZ R94, R22, R94, R43 ;  /* 0x0000005e165e7223 */ /* 0x000fe2000001002b */
[----:B------:R-:W-:Y:S01]  /*6710*/  FMUL.FTZ R43, R115, UR34 ;  /* 0x00000022732b7c20 */ /* 0x000fe20008410000 */
[----:B------:R-:W-:-:S03]  /*6720*/  FMUL.FTZ R42, R35, R42 ;  /* 0x0000002a232a7220 */ /* 0x000fc60000410000 */
[----:B------:R-:W-:Y:S01]  /*6730*/  FMUL.FTZ R43, R0, R43 ;  /* 0x0000002b002b7220 */ /* 0x000fe20000410000 */
[----:B-1----:R-:W-:-:S04]  /*6740*/  FFMA.FTZ R113, R114, R113, R143 ;  /* 0x0000007172717223 */ /* 0x002fc8000001008f */
[----:B------:R0:W-:Y:S01]  /*6750*/  STS [R40+0x1090], R43 ;  /* 0x0010902b28007388 */ /* 0x0001e20000000800 */
[----:B------:R-:W-:-:S03]  /*6760*/  FFMA.FTZ R144, R95, R113, R144 ;  /* 0x000000715f907223 */ /* 0x000fc60000010090 */
[----:B------:R1:W-:Y:S01]  /*6770*/  STS [R45+0x1094], R42 ;  /* 0x0010942a2d007388 */ /* 0x0003e20000000800 */
[----:B------:R-:W-:Y:S01]  /*6780*/  FFMA.FTZ R145, R96, R144, R145 ;  /* 0x0000009060917223 */ /* 0x000fe20000010091 */
[----:B------:R-:W-:Y:S02]  /*6790*/  FMUL.FTZ R96, R122, UR34 ;  /* 0x000000227a607c20 */ /* 0x000fe40008410000 */
[----:B------:R3:W-:Y:S01]  /*67a0*/  STS [R45+0x109c], R46 ;  /* 0x00109c2e2d007388 */ /* 0x0007e20000000800 */
[----:B------:R-:W-:Y:S01]  /*67b0*/  FFMA.FTZ R146, R97, R145, R146 ;  /* 0x0000009161927223 */ /* 0x000fe20000010092 */
[----:B0-----:R-:W2:Y:S01]  /*67c0*/  LDC.64 R40, c[0x0][0x4d8] ;  /* 0x00013600ff287b82 */ /* 0x001ea20000000a00 */
[----:B------:R-:W-:Y:S01]  /*67d0*/  FMUL.FTZ R96, R31, R96 ;  /* 0x000000601f607220 */ /* 0x000fe20000410000 */
[----:B------:R-:W-:Y:S01]  /*67e0*/  FMUL.FTZ R43, R125, UR34 ;  /* 0x000000227d2b7c20 */ /* 0x000fe20008410000 */
[----:B------:R0:W-:Y:S01]  /*67f0*/  STS [R45+0x10a0], R86 ;  /* 0x0010a0562d007388 */ /* 0x0001e20000000800 */
[----:B-1----:R-:W-:Y:S01]  /*6800*/  FMUL.FTZ R42, R30, R47 ;  /* 0x0000002f1e2a7220 */ /* 0x002fe20000410000 */
[----:B------:R-:W-:Y:S01]  /*6810*/  FMUL.FTZ R47, R127, UR34 ;  /* 0x000000227f2f7c20 */ /* 0x000fe20008410000 */
[----:B------:R-:W-:Y:S01]  /*6820*/  FMUL.FTZ R100, R28, R43 ;  /* 0x0000002b1c647220 */ /* 0x000fe20000410000 */
[----:B------:R1:W-:Y:S01]  /*6830*/  STS [R45+0x10a4], R96 ;  /* 0x0010a4602d007388 */ /* 0x0003e20000000800 */
[----:B------:R-:W-:-:S02]  /*6840*/  HFMA2 R43, -RZ, RZ, 0, 0 ;  /* 0x00000000ff2b7431 */ /* 0x000fc400000001ff */
[----:B---3--:R-:W-:Y:S01]  /*6850*/  FMUL.FTZ R46, R126, UR34 ;  /* 0x000000227e2e7c20 */ /* 0x008fe20008410000 */
[----:B------:R-:W-:Y:S01]  /*6860*/  FFMA.FTZ R90, R90, R146, R138 ;  /* 0x000000925a5a7223 */ /* 0x000fe2000001008a */
[----:B------:R3:W-:Y:S02]  /*6870*/  STS [R45+0x10a8], R42 ;  /* 0x0010a82a2d007388 */ /* 0x0007e40000000800 */
[----:B0-----:R-:W-:Y:S02]  /*6880*/  FMUL.FTZ R86, R27, R46 ;  /* 0x0000002e1b567220 */ /* 0x001fe40000410000 */
[----:B------:R0:W-:Y:S01]  /*6890*/  STS [R45+0x10ac], R98 ;  /* 0x0010ac622d007388 */ /* 0x0001e20000000800 */
[----:B-1----:R-:W-:Y:S01]  /*68a0*/  FMUL.FTZ R96, R26, R47 ;  /* 0x0000002f1a607220 */ /* 0x002fe20000410000 */
[----:B------:R-:W-:Y:S02]  /*68b0*/  FMUL.FTZ R47, R129, UR34 ;  /* 0x00000022812f7c20 */ /* 0x000fe40008410000 */
[----:B------:R1:W-:Y:S01]  /*68c0*/  STS [R45+0x10b4], R86 ;  /* 0x0010b4562d007388 */ /* 0x0003e20000000800 */
[----:B---3--:R-:W-:-:S03]  /*68d0*/  MOV R42, R78 ;  /* 0x0000004e002a7202 */ /* 0x008fc60000000f00 */
[----:B------:R3:W-:Y:S01]  /*68e0*/  STS [R45+0x10b8], R96 ;  /* 0x0010b8602d007388 */ /* 0x0007e20000000800 */
[----:B--2---:R-:W-:Y:S02]  /*68f0*/  IMAD R41, R41, UR26, RZ ;  /* 0x0000001a29297c24 */ /* 0x004fe4000f8e02ff */
[----:B0-----:R-:W-:Y:S01]  /*6900*/  FMUL.FTZ R98, R130, UR34 ;  /* 0x0000002282627c20 */ /* 0x001fe20008410000 */
[----:B------:R-:W-:-:S04]  /*6910*/  IMAD.WIDE.U32 R42, R40, UR26, R42 ;  /* 0x0000001a282a7c25 */ /* 0x000fc8000f8e002a */
[----:B------:R-:W-:Y:S01]  /*6920*/  FMUL.FTZ R40, R24, R47 ;  /* 0x0000002f18287220 */ /* 0x000fe20000410000 */
[----:B------:R0:W-:Y:S01]  /*6930*/  STS [R45+0x1098], R44 ;  /* 0x0010982c2d007388 */ /* 0x0001e20000000800 */
[----:B------:R-:W-:Y:S01]  /*6940*/  FMUL.FTZ R98, R23, R98 ;  /* 0x0000006217627220 */ /* 0x000fe20000410000 */
[----:B-1----:R-:W-:Y:S01]  /*6950*/  FMUL.FTZ R86, R22, R87 ;  /* 0x0000005716567220 */ /* 0x002fe20000410000 */
[----:B------:R-:W-:Y:S01]  /*6960*/  IADD3 R43, PT, PT, R43, R41, RZ ;  /* 0x000000292b2b7210 */ /* 0x000fe20007ffe0ff */
[----:B------:R-:W-:Y:S01]  /*6970*/  STS [R45+0x10b0], R100 ;  /* 0x0010b0642d007388 */ /* 0x000fe20000000800 */
[----:B---3--:R-:W-:Y:S01]  /*6980*/  FMUL.FTZ R96, R132, UR34 ;  /* 0x0000002284607c20 */ /* 0x008fe20008410000 */
[----:B------:R-:W-:Y:S02]  /*6990*/  MOV R47, UR42 ;  /* 0x0000002a002f7c02 */ /* 0x000fe40008000f00 */
[----:B------:R-:W-:Y:S01]  /*69a0*/  STS [R45+0x10bc], R102 ;  /* 0x0010bc662d007388 */ /* 0x000fe20000000800 */
[----:B------:R-:W-:Y:S01]  /*69b0*/  FMUL.FTZ R96, R21, R96 ;  /* 0x0000006015607220 */ /* 0x000fe20000410000 */
[----:B0-----:R-:W-:Y:S01]  /*69c0*/  FFMA.FTZ R44, R91, R90, R139 ;  /* 0x0000005a5b2c7223 */ /* 0x001fe2000001008b */
[----:B------:R-:W-:Y:S01]  /*69d0*/  IADD3 R41, PT, PT, R78, 0x80, RZ ;  /* 0x000000804e297810 */ /* 0x000fe20007ffe0ff */
[----:B------:R0:W-:Y:S01]  /*69e0*/  STS [R45+0x10c0], R40 ;  /* 0x0010c0282d007388 */ /* 0x0001e20000000800 */
[----:B------:R-:W-:-:S04]  /*69f0*/  IMAD.WIDE.U32 R42, R47, UR11, R42 ;  /* 0x0000000b2f2a7c25 */ /* 0x000fc8000f8e002a */
[----:B------:R-:W-:Y:S01]  /*6a00*/  FFMA.FTZ R92, R92, R44, R140 ;  /* 0x0000002c5c5c7223 */ /* 0x000fe2000001008c */
[----:B------:R-:W-:Y:S01]  /*6a10*/  LEA.HI R41, R41, R78, RZ, 0x1b ;  /* 0x0000004e29297211 */ /* 0x000fe200078fd8ff */
[----:B------:R-:W-:Y:S01]  /*6a20*/  STS [R45+0x10c4], R98 ;  /* 0x0010c4622d007388 */ /* 0x000fe20000000800 */
[----:B------:R-:W-:Y:S01]  /*6a30*/  IADD3 R87, PT, PT, R78, 0x200, RZ ;  /* 0x000002004e577810 */ /* 0x000fe20007ffe0ff */
[----:B------:R-:W-:Y:S01]  /*6a40*/  FFMA.FTZ R46, R93, R92, R141 ;  /* 0x0000005c5d2e7223 */ /* 0x000fe2000001008d */
[----:B------:R-:W-:Y:S01]  /*6a50*/  LEA R47, R41, UR25, 0x2 ;  /* 0x00000019292f7c11 */ /* 0x000fe2000f8e10ff */
[----:B------:R1:W-:Y:S02]  /*6a60*/  STS [R45+0x10c8], R86 ;  /* 0x0010c8562d007388 */ /* 0x0003e40000000800 */
[----:B------:R-:W-:Y:S01]  /*6a70*/  FFMA.FTZ R89, R89, R46, R142 ;  /* 0x0000002e59597223 */ /* 0x000fe2000001008e */
[----:B0-----:R-:W-:Y:S01]  /*6a80*/  IADD3 R40, P2, PT, R42, UR35, RZ ;  /* 0x000000232a287c10 */ /* 0x001fe2000ff5e0ff */
[----:B------:R0:W-:Y:S02]  /*6a90*/  STS [R45+0x10cc], R96 ;  /* 0x0010cc602d007388 */ /* 0x0001e40000000800 */
[----:B------:R-:W-:Y:S01]  /*6aa0*/  FFMA.FTZ R80, R80, R89, R137 ;  /* 0x0000005950507223 */ /* 0x000fe20000010089 */
[----:B------:R-:W-:Y:S01]  /*6ab0*/  IADD3.X R41, PT, PT, R43, UR10, RZ, P2, !PT ;  /* 0x0000000a2b297c10 */ /* 0x000fe200097fe4ff */
[----:B------:R-:W-:Y:S01]  /*6ac0*/  BAR.SYNC.DEFER_BLOCKING 0x0 ;  /* 0x0000000000007b1d */ /* 0x000fe20000010000 */
[----:B------:R-:W-:Y:S01]  /*6ad0*/  MOV R43, UR44 ;  /* 0x0000002c002b7c02 */ /* 0x000fe20008000f00 */
[----:B------:R-:W-:-:S04]  /*6ae0*/  FFMA.FTZ R88, R88, R80, R136 ;  /* 0x0000005058587223 */ /* 0x000fc80000010088 */
[----:B-1----:R-:W-:Y:S01]  /*6af0*/  FFMA.FTZ R86, R81, R88, R135 ;  /* 0x0000005851567223 */ /* 0x002fe20000010087 */
[----:B------:R-:W-:Y:S01]  /*6b00*/  MOV R81, UR45 ;  /* 0x0000002d00517c02 */ /* 0x000fe20008000f00 */
[----:B------:R-:W-:Y:S01]  /*6b10*/  IMAD.WIDE.U32 R40, R43, UR8, R40 ;  /* 0x000000082b287c25 */ /* 0x000fe2000f8e0028 */
[----:B0-----:R-:W-:-:S03]  /*6b20*/  IADD3 R45, PT, PT, R78, 0x180, RZ ;  /* 0x000001804e2d7810 */ /* 0x001fc60007ffe0ff */
[----:B------:R-:W-:Y:S01]  /*6b30*/  FFMA.FTZ R85, R85, R86, R133 ;  /* 0x0000005655557223 */ /* 0x000fe20000010085 */
[----:B------:R-:W-:Y:S01]  /*6b40*/  IMAD R43, R81, UR8, R41 ;  /* 0x00000008512b7c24 */ /* 0x000fe2000f8e0229 */
[----:B------:R-:W-:Y:S02]  /*6b50*/  LEA R42, P2, R40, UR46, 0x2 ;  /* 0x0000002e282a7c11 */ /* 0x000fe4000f8410ff */
[----:B------:R-:W-:Y:S01]  /*6b60*/  FFMA.FTZ R134, R82, R85, R134 ;  /* 0x0000005552867223 */ /* 0x000fe20000010086 */
[----:B------:R-:W-:Y:S01]  /*6b70*/  IADD3 R41, PT, PT, R78, 0x100, RZ ;  /* 0x000001004e297810 */ /* 0x000fe20007ffe0ff */
[----:B------:R-:W-:Y:S01]  /*6b80*/  FMUL.FTZ R82, R108, R132 ;  /* 0x000000846c527220 */ /* 0x000fe20000410000 */
[----:B------:R-:W-:Y:S01]  /*6b90*/  LOP3.LUT R81, R78, UR35, RZ, 0xfc, !PT ;  /* 0x000000234e517c12 */ /* 0x000fe2000f8efcff */
[----:B------:R-:W-:Y:S01]  /*6ba0*/  FFMA.FTZ R117, R84, R134, R117 ;  /* 0x0000008654757223 */ /* 0x000fe20000010075 */
[----:B------:R-:W-:Y:S01]  /*6bb0*/  LEA.HI.X R43, R40, UR47, R43, 0x2, P2 ;  /* 0x0000002f282b7c11 */ /* 0x000fe200090f142b */
[----:B------:R-:W-:Y:S01]  /*6bc0*/  FFMA.FTZ R82, R21, R82, R94 ;  /* 0x0000005215527223 */ /* 0x000fe2000001005e */
[-C--:B------:R-:W-:Y:S01]  /*6bd0*/  LEA.HI R40, R41, R78.reuse, RZ, 0x1b ;  /* 0x0000004e29287211 */ /* 0x080fe200078fd8ff */
[----:B------:R-:W-:Y:S01]  /*6be0*/  FFMA.FTZ R116, R83, R117, R116 ;  /* 0x0000007553747223 */ /* 0x000fe20000010074 */
[----:B------:R-:W-:Y:S01]  /*6bf0*/  IADD3 R41, PT, PT, -R81, UR50, RZ ;  /* 0x0000003251297c10 */ /* 0x000fe2000fffe1ff */
[----:B------:R-:W0:Y:S01]  /*6c00*/  LDS R47, [R47+0x1290] ;  /* 0x001290002f2f7984 */ /* 0x000e220000000800 */
[----:B------:R-:W-:-:S02]  /*6c10*/  LEA.HI R45, R45, R78, RZ, 0x1b ;  /* 0x0000004e2d2d7211 */ /* 0x000fc400078fd8ff */
[C---:B------:R-:W-:Y:S02]  /*6c20*/  ISETP.GE.AND P6, PT, R41.reuse, 0x1, PT ;  /* 0x000000012900780c */ /* 0x040fe40003fc6270 */
[----:B------:R-:W-:Y:S02]  /*6c30*/  LEA R83, R40, UR25, 0x2 ;  /* 0x0000001928537c11 */ /* 0x000fe4000f8e10ff */
[C---:B------:R-:W-:Y:S02]  /*6c40*/  ISETP.GE.AND P5, PT, R41.reuse, 0x81, PT ;  /* 0x000000812900780c */ /* 0x040fe40003fa6270 */
[C---:B------:R-:W-:Y:S02]  /*6c50*/  ISETP.GE.AND P4, PT, R41.reuse, 0x101, PT ;  /* 0x000001012900780c */ /* 0x040fe40003f86270 */
[C---:B------:R-:W-:Y:S02]  /*6c60*/  ISETP.GE.AND P3, PT, R41.reuse, 0x181, PT ;  /* 0x000001812900780c */ /* 0x040fe40003f66270 */
[----:B------:R-:W-:-:S03]  /*6c70*/  ISETP.GE.AND P2, PT, R41, 0x201, PT ;  /* 0x000002012900780c */ /* 0x000fc60003f46270 */
[----:B------:R-:W-:Y:S10]  /*6c80*/  @!P6 BRA `(.L_x_2334) ;  /* 0x000000000010e947 */ /* 0x000ff40003800000 */
[----:B------:R-:W-:-:S04]  /*6c90*/  LEA.HI R40, R78, R78, RZ, 0x1b ;  /* 0x0000004e4e287211 */ /* 0x000fc800078fd8ff */
[----:B------:R-:W-:-:S05]  /*6ca0*/  LEA R40, R40, UR25, 0x2 ;  /* 0x0000001928287c11 */ /* 0x000fca000f8e10ff */
[----:B------:R-:W1:Y:S04]  /*6cb0*/  LDS R81, [R40+0x1090] ;  /* 0x0010900028517984 */ /* 0x000e680000000800 */
[----:B-1----:R1:W-:Y:S02]  /*6cc0*/  REDG.E.ADD.F32.FTZ.RN.STRONG.GPU desc[UR32][R42.64], R81 ;  /* 0x000000512a0079a6 */ /* 0x0023e4000c12f320 */
.L_x_2334:
[----:B------:R-:W-:Y:S05]  /*6cd0*/  BSYNC.RECONVERGENT B0 ;  /* 0x0000000000007941 */ /* 0x000fea0003800200 */
.L_x_2333:
[----:B------:R-:W-:Y:S01]  /*6ce0*/  BSSY.RECONVERGENT B0, `(.L_x_2335) ;  /* 0x0000004000007945 */ /* 0x000fe20003800200 */
[----:B------:R-:W-:-:S03]  /*6cf0*/  ISETP.GE.AND P6, PT, R41, 0x281, PT ;  /* 0x000002812900780c */ /* 0x000fc60003fc6270 */
[----:B------:R-:W-:Y:S10]  /*6d00*/  @!P5 BRA `(.L_x_2336) ;  /* 0x000000000004d947 */ /* 0x000ff40003800000 */
[----:B0-----:R2:W-:Y:S02]  /*6d10*/  REDG.E.ADD.F32.FTZ.RN.STRONG.GPU desc[UR32][R42.64+0x200], R47 ;  /* 0x0002002f2a0079a6 */ /* 0x0015e4000c12f320 */
.L_x_2336:
[----:B------:R-:W-:Y:S05]  /*6d20*/  BSYNC.RECONVERGENT B0 ;  /* 0x0000000000007941 */ /* 0x000fea0003800200 */
.L_x_2335:
[----:B-1----:R-:W-:Y:S01]  /*6d30*/  LEA R81, R45, UR25, 0x2 ;  /* 0x000000192d517c11 */ /* 0x002fe2000f8e10ff */
[----:B------:R-:W-:Y:S01]  /*6d40*/  BSSY.RECONVERGENT B0, `(.L_x_2337) ;  /* 0x0000006000007945 */ /* 0x000fe20003800200 */
[----:B------:R1:W3:Y:S01]  /*6d50*/  LDS R45, [R83+0x1490] ;  /* 0x00149000532d7984 */ /* 0x0002e20000000800 */
[----:B0-2---:R-:W-:Y:S02]  /*6d60*/  IADD3 R47, PT, PT, R78, 0x280, RZ ;  /* 0x000002804e2f7810 */ /* 0x005fe40007ffe0ff */
[----:B------:R-:W-:Y:S01]  /*6d70*/  LEA.HI R40, R87, R78, RZ, 0x1b ;  /* 0x0000004e57287211 */ /* 0x000fe200078fd8ff */
[----:B------:R-:W-:Y:S06]  /*6d80*/  @!P4 BRA `(.L_x_2338) ;  /* 0x000000000004c947 */ /* 0x000fec0003800000 */
[----:B---3--:R0:W-:Y:S02]  /*6d90*/  REDG.E.ADD.F32.FTZ.RN.STRONG.GPU desc[UR32][R42.64+0x400], R45 ;  /* 0x0004002d2a0079a6 */ /* 0x0081e4000c12f320 */
.L_x_2338:
[----:B------:R-:W-:Y:S05]  /*6da0*/  BSYNC.RECONVERGENT B0 ;  /* 0x0000000000007941 */ /* 0x000fea0003800200 */
.L_x_2337:
[----:B0--3--:R0:W2:Y:S01]  /*6db0*/  LDS R45, [R81+0x1690] ;  /* 0x00169000512d7984 */ /* 0x0090a20000000800 */
[----:B------:R-:W-:Y:S01]  /*6dc0*/  BSSY.RECONVERGENT B0, `(.L_x_2339) ;  /* 0x0000005000007945 */ /* 0x000fe20003800200 */
[----:B------:R-:W-:Y:S02]  /*6dd0*/  LEA.HI R47, R47, R78, RZ, 0x1b ;  /* 0x0000004e2f2f7211 */ /* 0x000fe400078fd8ff */
[----:B------:R-:W-:Y:S01]  /*6de0*/  LEA R40, R40, UR25, 0x2 ;  /* 0x0000001928287c11 */ /* 0x000fe2000f8e10ff */
[----:B------:R-:W-:Y:S06]  /*6df0*/  @!P3 BRA `(.L_x_2340) ;  /* 0x000000000004b947 */ /* 0x000fec0003800000 */
[----:B--2---:R3:W-:Y:S02]  /*6e00*/  REDG.E.ADD.F32.FTZ.RN.STRONG.GPU desc[UR32][R42.64+0x600], R45 ;  /* 0x0006002d2a0079a6 */ /* 0x0047e4000c12f320 */
.L_x_2340:
[----:B------:R-:W-:Y:S05]  /*6e10*/  BSYNC.RECONVERGENT B0 ;  /* 0x0000000000007941 */ /* 0x000fea0003800200 */
.L_x_2339:
[----:B--23--:R2:W3:Y:S01]  /*6e20*/  LDS R45, [R40+0x1890] ;  /* 0x00189000282d7984 */ /* 0x00c4e20000000800 */
[----:B------:R-:W-:Y:S01]  /*6e30*/  BSSY.RECONVERGENT B0, `(.L_x_2341) ;  /* 0x0000004000007945 */ /* 0x000fe20003800200 */
[----:B-1----:R-:W-:-:S03]  /*6e40*/  LEA R83, R47, UR25, 0x2 ;  /* 0x000000192f537c11 */ /* 0x002fc6000f8e10ff */
[----:B------:R-:W-:Y:S05]  /*6e50*/  @!P2 BRA `(.L_x_2342) ;  /* 0x000000000004a947 */ /* 0x000fea0003800000 */
[----:B---3--:R1:W-:Y:S02]  /*6e60*/  REDG.E.ADD.F32.FTZ.RN.STRONG.GPU desc[UR32][R42.64+0x800], R45 ;  /* 0x0008002d2a0079a6 */ /* 0x0083e4000c12f320 */
.L_x_2342:
[----:B------:R-:W-:Y:S05]  /*6e70*/  BSYNC.RECONVERGENT B0 ;  /* 0x0000000000007941 */ /* 0x000fea0003800200 */
.L_x_2341:
[----:B-1-3--:R1:W3:Y:S01]  /*6e80*/  LDS R45, [R83+0x1a90] ;  /* 0x001a9000532d7984 */ /* 0x00a2e20000000800 */
[----:B------:R-:W-:Y:S01]  /*6e90*/  BSSY.RECONVERGENT B0, `(.L_x_2343) ;  /* 0x0000005000007945 */ /* 0x000fe20003800200 */
[C---:B------:R-:W-:Y:S02]  /*6ea0*/  IADD3 R47, PT, PT, R78.reuse, 0x300, RZ ;  /* 0x000003004e2f7810 */ /* 0x040fe40007ffe0ff */
[----:B0-----:R-:W-:Y:S01]  /*6eb0*/  IADD3 R81, PT, PT, R78, 0x380, RZ ;  /* 0x000003804e517810 */ /* 0x001fe20007ffe0ff */
[----:B------:R-:W-:Y:S06]  /*6ec0*/  @!P6 BRA `(.L_x_2344) ;  /* 0x000000000004e947 */ /* 0x000fec0003800000 */
[----:B---3--:R0:W-:Y:S02]  /*6ed0*/  REDG.E.ADD.F32.FTZ.RN.STRONG.GPU desc[UR32][R42.64+0xa00], R45 ;  /* 0x000a002d2a0079a6 */ /* 0x0081e4000c12f320 */
.L_x_2344:
[----:B------:R-:W-:Y:S05]  /*6ee0*/  BSYNC.RECONVERGENT B0 ;  /* 0x0000000000007941 */ /* 0x000fea0003800200 */
.L_x_2343:
[----:B0--3--:R-:W-:Y:S01]  /*6ef0*/  LOP3.LUT R45, R78, 0x400, RZ, 0xfc, !PT ;  /* 0x000004004e2d7812 */ /* 0x009fe200078efcff */
[----:B------:R-:W-:Y:S01]  /*6f00*/  BSSY.RECONVERGENT B0, `(.L_x_2345) ;  /* 0x000000f000007945 */ /* 0x000fe20003800200 */
[-C--:B------:R-:W-:Y:S02]  /*6f10*/  LEA.HI R47, R47, R78.reuse, RZ, 0x1b ;  /* 0x0000004e2f2f7211 */ /* 0x080fe400078fd8ff */
[-C--:B--2---:R-:W-:Y:S02]  /*6f20*/  LEA.HI R40, R45, R78.reuse, RZ, 0x1b ;  /* 0x0000004e2d287211 */ /* 0x084fe400078fd8ff */
[----:B------:R-:W-:Y:S02]  /*6f30*/  LEA R45, R47, UR25, 0x2 ;  /* 0x000000192f2d7c11 */ /* 0x000fe4000f8e10ff */
[----:B------:R-:W-:Y:S02]  /*6f40*/  ISETP.GE.AND P6, PT, R41, 0x301, PT ;  /* 0x000003012900780c */ /* 0x000fe40003fc6270 */
[----:B------:R-:W-:-:S02]  /*6f50*/  LEA.HI R81, R81, R78, RZ, 0x1b ;  /* 0x0000004e51517211 */ /* 0x000fc400078fd8ff */
[----:B------:R-:W0:Y:S01]  /*6f60*/  LDS R45, [R45+0x1c90] ;  /* 0x001c90002d2d7984 */ /* 0x000e220000000800 */
[----:B-1----:R-:W-:Y:S02]  /*6f70*/  IADD3 R83, PT, PT, R78, 0x480, RZ ;  /* 0x000004804e537810 */ /* 0x002fe40007ffe0ff */
[----:B------:R-:W-:Y:S02]  /*6f80*/  LEA R81, R81, UR25, 0x2 ;  /* 0x0000001951517c11 */ /* 0x000fe4000f8e10ff */
[C---:B------:R-:W-:Y:S02]  /*6f90*/  ISETP.GE.AND P2, PT, R41.reuse, 0x381, PT ;  /* 0x000003812900780c */ /* 0x040fe40003f46270 */
[C---:B------:R-:W-:Y:S02]  /*6fa0*/  ISETP.GE.AND P3, PT, R41.reuse, 0x401, PT ;  /* 0x000004012900780c */ /* 0x040fe40003f66270 */
[C---:B------:R-:W-:Y:S02]  /*6fb0*/  ISETP.GE.AND P4, PT, R41.reuse, 0x481, PT ;  /* 0x000004812900780c */ /* 0x040fe40003f86270 */
[----:B------:R-:W-:Y:S01]  /*6fc0*/  ISETP.GE.AND P5, PT, R41, 0x501, PT ;  /* 0x000005012900780c */ /* 0x000fe20003fa6270 */
[----:B------:R-:W-:-:S12]  /*6fd0*/  @!P6 BRA `(.L_x_2346) ;  /* 0x000000000004e947 */ /* 0x000fd80003800000 */
[----:B0-----:R1:W-:Y:S02]  /*6fe0*/  REDG.E.ADD.F32.FTZ.RN.STRONG.GPU desc[UR32][R42.64+0xc00], R45 ;  /* 0x000c002d2a0079a6 */ /* 0x0013e4000c12f320 */
.L_x_2346:
[----:B------:R-:W-:Y:S05]  /*6ff0*/  BSYNC.RECONVERGENT B0 ;  /* 0x0000000000007941 */ /* 0x000fea0003800200 */
.L_x_2345:
[----:B01----:R0:W1:Y:S01]  /*7000*/  LDS R45, [R81+0x1e90] ;  /* 0x001e9000512d7984 */ /* 0x0030620000000800 */
[----:B------:R-:W-:Y:S01]  /*7010*/  BSSY.RECONVERGENT B0, `(.L_x_2347) ;  /* 0x0000006000007945 */ /* 0x000fe20003800200 */
[----:B------:R-:W-:Y:S02]  /*7020*/  IADD3 R47, PT, PT, R78, 0x500, RZ ;  /* 0x000005004e2f7810 */ /* 0x000fe40007ffe0ff */
[----:B------:R-:W-:Y:S02]  /*7030*/  LEA.HI R83, R83, R78, RZ, 0x1b ;  /* 0x0000004e53537211 */ /* 0x000fe400078fd8ff */
[----:B------:R-:W-:Y:S01]  /*7040*/  LEA R40, R40, UR25, 0x2 ;  /* 0x0000001928287c11 */ /* 0x000fe2000f8e10ff */
[----:B------:R-:W-:Y:S06]  /*7050*/  @!P2 BRA `(.L_x_2348) ;  /* 0x000000000004a947 */ /* 0x000fec0003800000 */
[----:B-1----:R2:W-:Y:S02]  /*7060*/  REDG.E.ADD.F32.FTZ.RN.STRONG.GPU desc[UR32][R42.64+0xe00], R45 ;  /* 0x000e002d2a0079a6 */ /* 0x0025e4000c12f320 */
.L_x_2348:
[----:B------:R-:W-:Y:S05]  /*7070*/  BSYNC.RECONVERGENT B0 ;  /* 0x0000000000007941 */ /* 0x000fea0003800200 */
.L_x_2347:
[----:B-12---:R1:W2:Y:S01]  /*7080*/  LDS R45, [R40+0x2090] ;  /* 0x00209000282d7984 */ /* 0x0062a20000000800 */
[----:B------:R-:W-:Y:S01]  /*7090*/  BSSY.RECONVERGENT B0, `(.L_x_2349) ;  /* 0x0000005000007945 */ /* 0x000fe20003800200 */
[----:B------:R-:W-:Y:S02]  /*70a0*/  LEA.HI R47, R47, R78, RZ, 0x1b ;  /* 0x0000004e2f2f7211 */ /* 0x000fe400078fd8ff */
[----:B------:R-:W-:Y:S01]  /*70b0*/  LEA R83, R83, UR25, 0x2 ;  /* 0x0000001953537c11 */ /* 0x000fe2000f8e10ff */
[----:B------:R-:W-:Y:S06]  /*70c0*/  @!P3 BRA `(.L_x_2350) ;  /* 0x000000000004b947 */ /* 0x000fec0003800000 */
[----:B--2---:R3:W-:Y:S02]  /*70d0*/  REDG.E.ADD.F32.FTZ.RN.STRONG.GPU desc[UR32][R42.64+0x1000], R45 ;  /* 0x0010002d2a0079a6 */ /* 0x0047e4000c12f320 */
.L_x_2350:
[----:B------:R-:W-:Y:S05]  /*70e0*/  BSYNC.RECONVERGENT B0 ;  /* 0x0000000000007941 */ /* 0x000fea0003800200 */
.L_x_2349:
[----:B--23--:R2:W3:Y:S01]  /*70f0*/  LDS R45, [R83+0x2290] ;  /* 0x00229000532d7984 */ /* 0x00c4e20000000800 */
[----:B------:R-:W-:Y:S01]  /*7100*/  BSSY.RECONVERGENT B0, `(.L_x_2351) ;  /* 0x0000005000007945 */ /* 0x000fe20003800200 */
[----:B0-----:R-:W-:Y:S02]  /*7110*/  IADD3 R81, PT, PT, R78, 0x580, RZ ;  /* 0x000005804e517810 */ /* 0x001fe40007ffe0ff */
[----:B------:R-:W-:Y:S01]  /*7120*/  LEA R47, R47, UR25, 0x2 ;  /* 0x000000192f2f7c11 */ /* 0x000fe2000f8e10ff */
[----:B------:R-:W-:Y:S06]  /*7130*/  @!P4 BRA `(.L_x_2352) ;  /* 0x000000000004c947 */ /* 0x000fec0003800000 */
[----:B---3--:R0:W-:Y:S02]  /*7140*/  REDG.E.ADD.F32.FTZ.RN.STRONG.GPU desc[UR32][R42.64+0x1200], R45 ;  /* 0x0012002d2a0079a6 */ /* 0x0081e4000c12f320 */
.L_x_2352:
[----:B------:R-:W-:Y:S05]  /*7150*/  BSYNC.RECONVERGENT B0 ;  /* 0x0000000000007941 */ /* 0x000fea0003800200 */
.L_x_2351:
[----:B0--3--:R0:W3:Y:S01]  /*7160*/  LDS R45, [R47+0x2490] ;  /* 0x002490002f2d7984 */ /* 0x0090e20000000800 */
[----:B------:R-:W-:Y:S01]  /*7170*/  BSSY.RECONVERGENT B0, `(.L_x_2353) ;  /* 0x0000004000007945 */ /* 0x000fe20003800200 */
[----:B------:R-:W-:-:S03]  /*7180*/  LEA.HI R81, R81, R78, RZ, 0x1b ;  /* 0x0000004e51517211 */ /* 0x000fc600078fd8ff */
[----:B------:R-:W-:Y:S05]  /*7190*/  @!P5 BRA `(.L_x_2354) ;  /* 0x000000000004d947 */ /* 0x000fea0003800000 */
[----:B---3--:R4:W-:Y:S02]  /*71a0*/  REDG.E.ADD.F32.FTZ.RN.STRONG.GPU desc[UR32][R42.64+0x1400], R45 ;  /* 0x0014002d2a0079a6 */ /* 0x0089e4000c12f320 */
.L_x_2354:
[----:B------:R-:W-:Y:S05]  /*71b0*/  BSYNC.RECONVERGENT B0 ;  /* 0x0000000000007941 */ /* 0x000fea0003800200 */
.L_x_2353:
[----:B---34-:R-:W-:Y:S01]  /*71c0*/  LEA R45, R81, UR25, 0x2 ;  /* 0x00000019512d7c11 */ /* 0x018fe2000f8e10ff */
[----:B------:R-:W-:Y:S01]  /*71d0*/  BSSY.RECONVERGENT B0, `(.L_x_2355) ;  /* 0x000000b000007945 */ /* 0x000fe20003800200 */
[----:B------:R-:W-:Y:S01]  /*71e0*/  ISETP.GE.AND P6, PT, R41, 0x581, PT ;  /* 0x000005812900780c */ /* 0x000fe20003fc6270 */
[-C--:B------:R-:W-:Y:S01]  /*71f0*/  FFMA.FTZ R115, R59, -R75.reuse, R115 ;  /* 0x8000004b3b737223 */ /* 0x080fe20000010073 */
[C---:B------:R-:W-:Y:S01]  /*7200*/  ISETP.GE.AND P2, PT, R41.reuse, 0x601, PT ;  /* 0x000006012900780c */ /* 0x040fe20003f46270 */
[----:B-1----:R-:W-:Y:S01]  /*7210*/  FMUL.FTZ R40, R116, R75 ;  /* 0x0000004b74287220 */ /* 0x002fe20000410000 */
[----:B------:R-:W1:Y:S01]  /*7220*/  LDS R45, [R45+0x2690] ;  /* 0x002690002d2d7984 */ /* 0x000e620000000800 */
[C---:B------:R-:W-:Y:S02]  /*7230*/  ISETP.GE.AND P3, PT, R41.reuse, 0x681, PT ;  /* 0x000006812900780c */ /* 0x040fe40003f66270 */
[C---:B------:R-:W-:Y:S02]  /*7240*/  ISETP.GE.AND P4, PT, R41.reuse, 0x701, PT ;  /* 0x000007012900780c */ /* 0x040fe40003f86270 */
[----:B------:R-:W-:-:S04]  /*7250*/  ISETP.GE.AND P5, PT, R41, 0x781, PT ;  /* 0x000007812900780c */ /* 0x000fc80003fa6270 */
[----:B------:R-:W-:Y:S09]  /*7260*/  @!P6 BRA `(.L_x_2356) ;  /* 0x000000000004e947 */ /* 0x000ff20003800000 */
[----:B-1----:R3:W-:Y:S02]  /*7270*/  REDG.E.ADD.F32.FTZ.RN.STRONG.GPU desc[UR32][R42.64+0x1600], R45 ;  /* 0x0016002d2a0079a6 */ /* 0x0027e4000c12f320 */
.L_x_2356:
[----:B------:R-:W-:Y:S05]  /*7280*/  BSYNC.RECONVERGENT B0 ;  /* 0x0000000000007941 */ /* 0x000fea0003800200 */
.L_x_2355:
[-C--:B------:R-:W-:Y:S01]  /*7290*/  FFMA.FTZ R118, R58, -R74.reuse, R118 ;  /* 0x8000004a3a767223 */ /* 0x080fe20000010076 */
[----:B------:R-:W-:Y:S01]  /*72a0*/  FMUL.FTZ R41, R117, R74 ;  /* 0x0000004a75297220 */ /* 0x000fe20000410000 */
[----:B------:R-:W-:Y:S01]  /*72b0*/  FFMA.FTZ R94, R40, R115, RZ ;  /* 0x00000073285e7223 */ /* 0x000fe200000100ff */
[-C--:B------:R-:W-:Y:S01]  /*72c0*/  FFMA.FTZ R119, R57, -R73.reuse, R119 ;  /* 0x8000004939777223 */ /* 0x080fe20000010077 */
[----:B------:R-:W-:Y:S01]  /*72d0*/  FMUL.FTZ R84, R134, R73 ;  /* 0x0000004986547220 */ /* 0x000fe20000410000 */
[----:B------:R-:W-:Y:S01]  /*72e0*/  FFMA.FTZ R120, R56, -R72, R120 ;  /* 0x8000004838787223 */ /* 0x000fe20000010078 */
[----:B0-----:R-:W-:Y:S01]  /*72f0*/  FFMA.FTZ R47, R41, R118, R94 ;  /* 0x00000076292f7223 */ /* 0x001fe2000001005e */
[----:B-1-3--:R-:W-:Y:S01]  /*7300*/  FMUL.FTZ R45, R85, R72 ;  /* 0x00000048552d7220 */ /* 0x00afe20000410000 */
[-C--:B------:R-:W-:Y:S01]  /*7310*/  FFMA.FTZ R121, R55, -R71.reuse, R121 ;  /* 0x8000004737797223 */ /* 0x080fe20000010079 */
[----:B------:R-:W-:Y:S01]  /*7320*/  FMUL.FTZ R94, R86, R71 ;  /* 0x00000047565e7220 */ /* 0x000fe20000410000 */
[----:B------:R-:W-:Y:S01]  /*7330*/  FFMA.FTZ R96, R84, R119, R47 ;  /* 0x0000007754607223 */ /* 0x000fe2000001002f */
[----:B------:R-:W-:Y:S01]  /*7340*/  IADD3 R47, PT, PT, R78, 0x600, RZ ;  /* 0x000006004e2f7810 */ /* 0x000fe20007ffe0ff */
[----:B------:R-:W-:Y:S01]  /*7350*/  FFMA.FTZ R122, R54, -R70, R122 ;  /* 0x80000046367a7223 */ /* 0x000fe2000001007a */
[-C--:B------:R-:W-:Y:S01]  /*7360*/  FFMA.FTZ R123, R53, -R69.reuse, R123 ;  /* 0x80000045357b7223 */ /* 0x080fe2000001007b */
[----:B------:R-:W-:Y:S01]  /*7370*/  FFMA.FTZ R81, R45, R120, R96 ;  /* 0x000000782d517223 */ /* 0x000fe20000010060 */
[----:B--2---:R-:W-:Y:S01]  /*7380*/  LEA.HI R83, R47, R78, RZ, 0x1b ;  /* 0x0000004e2f537211 */ /* 0x004fe200078fd8ff */
[----:B------:R-:W-:Y:S01]  /*7390*/  FMUL.FTZ R47, R88, R70 ;  /* 0x00000046582f7220 */ /* 0x000fe20000410000 */
[----:B------:R-:W-:Y:S01]  /*73a0*/  FMUL.FTZ R96, R80, R69 ;  /* 0x0000004550607220 */ /* 0x000fe20000410000 */
[----:B------:R-:W-:Y:S01]  /*73b0*/  FFMA.FTZ R98, R94, R121, R81 ;  /* 0x000000795e627223 */ /* 0x000fe20000010051 */
[----:B------:R-:W-:Y:S01]  /*73c0*/  LEA R93, R83, UR25, 0x2 ;  /* 0x00000019535d7c11 */ /* 0x000fe2000f8e10ff */
[----:B------:R-:W-:Y:S01]  /*73d0*/  BSSY.RECONVERGENT B0, `(.L_x_2357) ;  /* 0x000000b000007945 */ /* 0x000fe20003800200 */
[----:B------:R-:W-:Y:S01]  /*73e0*/  IADD3 R91, PT, PT, R78, 0x680, RZ ;  /* 0x000006804e5b7810 */ /* 0x000fe20007ffe0ff */
[----:B------:R-:W-:Y:S01]  /*73f0*/  FFMA.FTZ R81, R47, R122, R98 ;  /* 0x0000007a2f517223 */ /* 0x000fe20000010062 */
[-C--:B------:R-:W-:Y:S01]  /*7400*/  FFMA.FTZ R124, R52, -R68.reuse, R124 ;  /* 0x80000044347c7223 */ /* 0x080fe2000001007c */
[----:B------:R-:W-:Y:S01]  /*7410*/  FMUL.FTZ R83, R89, R68 ;  /* 0x0000004459537220 */ /* 0x000fe20000410000 */
[----:B------:R-:W-:Y:S01]  /*7420*/  LEA.HI R91, R91, R78, RZ, 0x1b ;  /* 0x0000004e5b5b7211 */ /* 0x000fe200078fd8ff */
[----:B------:R-:W-:-:S02]  /*7430*/  FFMA.FTZ R98, R96, R123, R81 ;  /* 0x0000007b60627223 */ /* 0x000fc40000010051 */
[----:B------:R0:W1:Y:S01]  /*7440*/  LDS R81, [R93+0x2890] ;  /* 0x002890005d517984 */ /* 0x0000620000000800 */
[----:B------:R-:W-:Y:S01]  /*7450*/  LEA R95, R91, UR25, 0x2 ;  /* 0x000000195b5f7c11 */ /* 0x000fe2000f8e10ff */
[----:B------:R-:W-:Y:S06]  /*7460*/  @!P2 BRA `(.L_x_2358) ;  /* 0x000000000004a947 */ /* 0x000fec0003800000 */
[----:B-1----:R2:W-:Y:S02]  /*7470*/  REDG.E.ADD.F32.FTZ.RN.STRONG.GPU desc[UR32][R42.64+0x1800], R81 ;  /* 0x001800512a0079a6 */ /* 0x0025e4000c12f320 */
.L_x_2358:
[----:B------:R-:W-:Y:S05]  /*7480*/  BSYNC.RECONVERGENT B0 ;  /* 0x0000000000007941 */ /* 0x000fea0003800200 */
.L_x_2357:
[----:B-12---:R1:W2:Y:S01]  /*7490*/  LDS R81, [R95+0x2a90] ;  /* 0x002a90005f517984 */ /* 0x0062a20000000800 */
[----:B------:R-:W-:Y:S01]  /*74a0*/  BSSY.RECONVERGENT B0, `(.L_x_2359) ;  /* 0x0000006000007945 */ /* 0x000fe20003800200 */
[-C--:B------:R-:W-:Y:S01]  /*74b0*/  FFMA.FTZ R125, R51, -R67.reuse, R125 ;  /* 0x80000043337d7223 */ /* 0x080fe2000001007d */
[----:B------:R-:W-:Y:S01]  /*74c0*/  FMUL.FTZ R91, R46, R67 ;  /* 0x000000432e5b7220 */ /* 0x000fe20000410000 */
[----:B------:R-:W-:Y:S01]  /*74d0*/  FFMA.FTZ R98, R83, R124, R98 ;  /* 0x0000007c53627223 */ /* 0x000fe20000010062 */
[----:B------:R-:W-:Y:S06]  /*74e0*/  @!P3 BRA `(.L_x_2360) ;  /* 0x000000000004b947 */ /* 0x000fec0003800000 */
[----:B--2---:R3:W-:Y:S02]  /*74f0*/  REDG.E.ADD.F32.FTZ.RN.STRONG.GPU desc[UR32][R42.64+0x1a00], R81 ;  /* 0x001a00512a0079a6 */ /* 0x0047e4000c12f320 */
.L_x_2360:
[----:B------:R-:W-:Y:S05]  /*7500*/  BSYNC.RECONVERGENT B0 ;  /* 0x0000000000007941 */ /* 0x000fea0003800200 */
.L_x_2359:
[----:B------:R-:W-:Y:S01]  /*7510*/  IADD3 R99, PT, PT, R78, 0x700, RZ ;  /* 0x000007004e637810 */ /* 0x000fe20007ffe0ff */
[-C--:B------:R-:W-:Y:S01]  /*7520*/  FFMA.FTZ R126, R50, -R66.reuse, R126 ;  /* 0x80000042327e7223 */ /* 0x080fe2000001007e */
[----:B0-----:R-:W-:Y:S01]  /*7530*/  FMUL.FTZ R93, R92, R66 ;  /* 0x000000425c5d7220 */ /* 0x001fe20000410000 */
[----:B------:R-:W-:Y:S01]  /*7540*/  FFMA.FTZ R98, R91, R125, R98 ;  /* 0x0000007d5b627223 */ /* 0x000fe20000010062 */
[----:B------:R-:W-:Y:S01]  /*7550*/  LEA.HI R99, R99, R78, RZ, 0x1b ;  /* 0x0000004e63637211 */ /* 0x000fe200078fd8ff */
[-C--:B------:R-:W-:Y:S01]  /*7560*/  FFMA.FTZ R127, R49, -R65.reuse, R127 ;  /* 0x80000041317f7223 */ /* 0x080fe2000001007f */
[----:B-1----:R-:W-:Y:S01]  /*7570*/  FMUL.FTZ R95, R44, R65 ;  /* 0x000000412c5f7220 */ /* 0x002fe20000410000 */
[----:B------:R-:W-:Y:S01]  /*7580*/  FFMA.FTZ R98, R93, R126, R98 ;  /* 0x0000007e5d627223 */ /* 0x000fe20000010062 */
[----:B------:R-:W-:Y:S01]  /*7590*/  LEA R99, R99, UR25, 0x2 ;  /* 0x0000001963637c11 */ /* 0x000fe2000f8e10ff */
[-C--:B------:R-:W-:Y:S01]  /*75a0*/  FFMA.FTZ R128, R48, -R64.reuse, R128 ;  /* 0x8000004030807223 */ /* 0x080fe20000010080 */
[----:B------:R-:W-:Y:S01]  /*75b0*/  FMUL.FTZ R97, R90, R64 ;  /* 0x000000405a617220 */ /* 0x000fe20000410000 */
[----:B------:R-:W-:Y:S01]  /*75c0*/  FFMA.FTZ R100, R95, R127, R98 ;  /* 0x0000007f5f647223 */ /* 0x000fe20000010062 */
[-C--:B------:R-:W-:Y:S01]  /*75d0*/  FFMA.FTZ R129, R39, -R63.reuse, R129 ;  /* 0x8000003f27817223 */ /* 0x080fe20000010081 */
[----:B------:R-:W-:Y:S01]  /*75e0*/  FMUL.FTZ R98, R146, R63 ;  /* 0x0000003f92627220 */ /* 0x000fe20000410000 */
[----:B------:R-:W0:Y:S01]  /*75f0*/  LDS R99, [R99+0x2c90] ;  /* 0x002c900063637984 */ /* 0x000e220000000800 */
[----:B--23--:R-:W-:Y:S01]  /*7600*/  FFMA.FTZ R81, R97, R128, R100 ;  /* 0x0000008061517223 */ /* 0x00cfe20000010064 */
[-C--:B------:R-:W-:Y:S01]  /*7610*/  FFMA.FTZ R130, R38, -R62.reuse, R130 ;  /* 0x8000003e26827223 */ /* 0x080fe20000010082 */
[----:B------:R-:W-:Y:S01]  /*7620*/  IADD3 R101, PT, PT, R78, 0x780, RZ ;  /* 0x000007804e657810 */ /* 0x000fe20007ffe0ff */
[----:B------:R-:W-:Y:S01]  /*7630*/  FMUL.FTZ R100, R145, R62 ;  /* 0x0000003e91647220 */ /* 0x000fe20000410000 */
[----:B------:R-:W-:Y:S01]  /*7640*/  FFMA.FTZ R81, R98, R129, R81 ;  /* 0x0000008162517223 */ /* 0x000fe20000010051 */
[-C--:B------:R-:W-:Y:S01]  /*7650*/  FFMA.FTZ R131, R37, -R61.reuse, R131 ;  /* 0x8000003d25837223 */ /* 0x080fe20000010083 */
        /* <DEDUP_REMOVED lines=10> */
.L_x_2362:
[----:B------:R-:W-:Y:S05]  /*7700*/  BSYNC.RECONVERGENT B0 ;  /* 0x0000000000007941 */ /* 0x000fea0003800200 */
.L_x_2361:
[----:B01----:R0:W1:Y:S01]  /*7710*/  LDS R99, [R101+0x2e90] ;  /* 0x002e900065637984 */ /* 0x0030620000000800 */
[----:B------:R-:W-:Y:S01]  /*7720*/  BSSY.RECONVERGENT B0, `(.L_x_2363) ;  /* 0x0000004000007945 */ /* 0x000fe20003800200 */
[----:B------:R-:W-:-:S03]  /*7730*/  FFMA.FTZ R81, R104, R132, R81 ;  /* 0x0000008468517223 */ /* 0x000fc60000010051 */
[----:B------:R-:W-:Y:S05]  /*7740*/  @!P5 BRA `(.L_x_2364) ;  /* 0x000000000004d947 */ /* 0x000fea0003800000 */
[----:B-1----:R2:W-:Y:S02]  /*7750*/  REDG.E.ADD.F32.FTZ.RN.STRONG.GPU desc[UR32][R42.64+0x1e00], R99 ;  /* 0x001e00632a0079a6 */ /* 0x0025e4000c12f320 */
.L_x_2364:
[----:B------:R-:W-:Y:S05]  /*7760*/  BSYNC.RECONVERGENT B0 ;  /* 0x0000000000007941 */ /* 0x000fea0003800200 */
.L_x_2363:
        /* <DEDUP_REMOVED lines=8> */
[----:B------:R-:W-:Y:S01]  /*77f0*/  FADD.FTZ R158, R83, R158 ;  /* 0x0000009e539e7221 */ /* 0x000fe20000010000 */
[----:B--2---:R-:W2:Y:S01]  /*7800*/  SHFL.DOWN PT, R42, R81, 0x1, 0x1f ;  /* 0x08201f00512a7f89 */ /* 0x004ea200000e0000 */
[----:B------:R-:W-:Y:S01]  /*7810*/  FADD.FTZ R160, R47, R160 ;  /* 0x000000a02fa07221 */ /* 0x000fe20000010000 */
[----:B------:R-:W-:Y:S01]  /*7820*/  ISETP.NE.AND P3, PT, R78, RZ, PT ;  /* 0x000000ff4e00720c */ /* 0x000fe20003f65270 */
        /* <DEDUP_REMOVED lines=31> */
[----:B------:R-:W-:Y:S01]  /*7a20*/  FMUL.FTZ R43, R79, R90 ;  /* 0x0000005a4f2b7220 */ /* 0x000fe20000410000 */
[----:B------:R-:W-:Y:S01]  /*7a30*/  FADD.FTZ R20, R113, R20 ;  /* 0x0000001471147221 */ /* 0x000fe20000010000 */
[----:B------:R-:W-:Y:S01]  /*7a40*/  FFMA.FTZ R99, R38, R145, R99 ;  /* 0x0000009126637223 */ /* 0x000fe20000010063 */
[----:B------:R-:W-:Y:S01]  /*7a50*/  FFMA.FTZ R146, R39, R146, R42 ;  /* 0x0000009227927223 */ /* 0x000fe2000001002a */
[----:B------:R-:W-:Y:S01]  /*7a60*/  FMUL.FTZ R97, R128, R43 ;  /* 0x0000002b80617220 */ /* 0x000fe20000410000 */
[C---:B------:R-:W-:Y:S01]  /*7a70*/  FMUL.FTZ R42, R79.reuse, R44 ;  /* 0x0000002c4f2a7220 */ /* 0x040fe20000410000 */
[----:B------:R-:W-:Y:S01]  /*7a80*/  FMUL.FTZ R43, R79, R92 ;  /* 0x0000005c4f2b7220 */ /* 0x000fe20000410000 */
[----:B------:R-:W-:Y:S01]  /*7a90*/  FADD.FTZ R18, R99, R18 ;  /* 0x0000001263127221 */ /* 0x000fe20000010000 */
[----:B------:R-:W-:Y:S01]  /*7aa0*/  FFMA.FTZ R97, R48, R90, R97 ;  /* 0x0000005a30617223 */ /* 0x000fe20000010061 */
[----:B------:R-:W-:Y:S01]  /*7ab0*/  FMUL.FTZ R98, R127, R42 ;  /* 0x0000002a7f627220 */ /* 0x000fe20000410000 */
[----:B0-----:R-:W-:Y:S01]  /*7ac0*/  @!P2 FADD.FTZ R81, R81, R106 ;  /* 0x0000006a5151a221 */ /* 0x001fe20000010000 */
[----:B------:R-:W-:Y:S01]  /*7ad0*/  FMUL.FTZ R43, R126, R43 ;  /* 0x0000002b7e2b7220 */ /* 0x000fe20000410000 */
[----:B------:R-:W-:Y:S01]  /*7ae0*/  FMUL.FTZ R42, R79, R46 ;  /* 0x0000002e4f2a7220 */ /* 0x000fe20000410000 */
[----:B------:R-:W-:Y:S01]  /*7af0*/  FFMA.FTZ R98, R49, R44, R98 ;  /* 0x0000002c31627223 */ /* 0x000fe20000010062 */
[----:B--2---:R-:W-:Y:S01]  /*7b00*/  @!P2 FADD.FTZ R82, R82, R101 ;  /* 0x000000655252a221 */ /* 0x004fe20000010000 */
[----:B------:R-:W0:Y:S01]  /*7b10*/  SHFL.DOWN PT, R100, R81, 0x8, 0x1f ;  /* 0x09001f0051647f89 */ /* 0x000e2200000e0000 */
[----:B------:R-:W-:Y:S01]  /*7b20*/  ISETP.GT.AND P2, PT, R103, 0x17, PT ;  /* 0x000000176700780c */ /* 0x000fe20003f44270 */
[----:B------:R-:W-:Y:S01]  /*7b30*/  FMUL.FTZ R42, R125, R42 ;  /* 0x0000002a7d2a7220 */ /* 0x000fe20000410000 */
[----:B------:R-:W-:Y:S01]  /*7b40*/  FFMA.FTZ R91, R50, R92, R43 ;  /* 0x0000005c325b7223 */ /* 0x000fe2000001002b */
[----:B------:R-:W1:Y:S01]  /*7b50*/  SHFL.DOWN PT, R101, R82, 0x8, 0x1f ;  /* 0x09001f0052657f89 */ /* 0x000e6200000e0000 */
[----:B------:R-:W-:Y:S01]  /*7b60*/  FMUL.FTZ R43, R79, R89 ;  /* 0x000000594f2b7220 */ /* 0x000fe20000410000 */
[----:B------:R-:W-:Y:S01]  /*7b70*/  FFMA.FTZ R46, R51, R46, R42 ;  /* 0x0000002e332e7223 */ /* 0x000fe2000001002a */
[C---:B------:R-:W-:Y:S01]  /*7b80*/  FMUL.FTZ R42, R79.reuse, R80 ;  /* 0x000000504f2a7220 */ /* 0x040fe20000410000 */
[----:B------:R-:W-:Y:S01]  /*7b90*/  FADD.FTZ R17, R146, R17 ;  /* 0x0000001192117221 */ /* 0x000fe20000010000 */
[----:B------:R-:W-:Y:S01]  /*7ba0*/  FMUL.FTZ R83, R124, R43 ;  /* 0x0000002b7c537220 */ /* 0x000fe20000410000 */
[----:B------:R-:W-:Y:S01]  /*7bb0*/  FMUL.FTZ R43, R79, R88 ;  /* 0x000000584f2b7220 */ /* 0x000fe20000410000 */
[----:B------:R-:W-:Y:S01]  /*7bc0*/  FMUL.FTZ R44, R123, R42 ;  /* 0x0000002a7b2c7220 */ /* 0x000fe20000410000 */
[----:B------:R-:W-:Y:S01]  /*7bd0*/  FMUL.FTZ R42, R79, R86 ;  /* 0x000000564f2a7220 */ /* 0x000fe20000410000 */
[----:B------:R-:W-:Y:S01]  /*7be0*/  FADD.FTZ R13, R46, R13 ;  /* 0x0000000d2e0d7221 */ /* 0x000fe20000010000 */
[----:B------:R-:W-:Y:S01]  /*7bf0*/  FMUL.FTZ R43, R122, R43 ;  /* 0x0000002b7a2b7220 */ /* 0x000fe20000410000 */
[----:B------:R-:W-:Y:S01]  /*7c00*/  FFMA.FTZ R44, R53, R80, R44 ;  /* 0x00000050352c7223 */ /* 0x000fe2000001002c */
[----:B------:R-:W-:Y:S01]  /*7c10*/  FMUL.FTZ R42, R121, R42 ;  /* 0x0000002a792a7220 */ /* 0x000fe20000410000 */
[----:B------:R-:W-:Y:S01]  /*7c20*/  FFMA.FTZ R83, R52, R89, R83 ;  /* 0x0000005934537223 */ /* 0x000fe20000010053 */
[----:B------:R-:W-:Y:S01]  /*7c30*/  FFMA.FTZ R47, R54, R88, R43 ;  /* 0x00000058362f7223 */ /* 0x000fe2000001002b */
[----:B------:R-:W-:Y:S01]  /*7c40*/  FMUL.FTZ R43, R79, R85 ;  /* 0x000000554f2b7220 */ /* 0x000fe20000410000 */
[----:B------:R-:W-:Y:S01]  /*7c50*/  FFMA.FTZ R86, R55, R86, R42 ;  /* 0x0000005637567223 */ /* 0x000fe2000001002a */
[----:B------:R-:W-:Y:S01]  /*7c60*/  FMUL.FTZ R42, R79, R134 ;  /* 0x000000864f2a7220 */ /* 0x000fe20000410000 */
[----:B------:R-:W-:Y:S01]  /*7c70*/  FADD.FTZ R11, R44, R11 ;  /* 0x0000000b2c0b7221 */ /* 0x000fe20000010000 */
[----:B------:R-:W-:Y:S01]  /*7c80*/  FMUL.FTZ R43, R120, R43 ;  /* 0x0000002b782b7220 */ /* 0x000fe20000410000 */
[----:B0-----:R-:W-:Y:S01]  /*7c90*/  @!P2 FADD.FTZ R81, R81, R100 ;  /* 0x000000645151a221 */ /* 0x001fe20000010000 */
[----:B------:R-:W-:Y:S01]  /*7ca0*/  FADD.FTZ R16, R97, R16 ;  /* 0x0000001061107221 */ /* 0x000fe20000010000 */
[----:B------:R-:W-:Y:S01]  /*7cb0*/  FADD.FTZ R15, R98, R15 ;  /* 0x0000000f620f7221 */ /* 0x000fe20000010000 */
[----:B------:R-:W-:Y:S01]  /*7cc0*/  FFMA.FTZ R85, R56, R85, R43 ;  /* 0x0000005538557223 */ /* 0x000fe2000001002b */
[----:B-1----:R-:W-:Y:S01]  /*7cd0*/  @!P2 FADD.FTZ R82, R82, R101 ;  /* 0x000000655252a221 */ /* 0x002fe20000010000 */
[----:B------:R-:W0:Y:S01]  /*7ce0*/  SHFL.DOWN PT, R90, R81, 0x10, 0x1f ;  /* 0x0a001f00515a7f89 */ /* 0x000e2200000e0000 */
[----:B------:R-:W-:Y:S01]  /*7cf0*/  ISETP.NE.AND P2, PT, R103, RZ, PT ;  /* 0x000000ff6700720c */ /* 0x000fe20003f45270 */
[----:B------:R-:W-:Y:S01]  /*7d00*/  FMUL.FTZ R43, R79, R117 ;  /* 0x000000754f2b7220 */ /* 0x000fe20000410000 */
[----:B------:R-:W-:Y:S01]  /*7d10*/  FADD.FTZ R14, R91, R14 ;  /* 0x0000000e5b0e7221 */ /* 0x000fe20000010000 */
[----:B------:R-:W1:Y:S01]  /*7d20*/  SHFL.DOWN PT, R93, R82, 0x10, 0x1f ;  /* 0x0a001f00525d7f89 */ /* 0x000e6200000e0000 */
[----:B------:R-:W-:Y:S01]  /*7d30*/  FADD.FTZ R12, R83, R12 ;  /* 0x0000000c530c7221 */ /* 0x000fe20000010000 */
[----:B------:R-:W-:Y:S01]  /*7d40*/  FMUL.FTZ R43, R118, R43 ;  /* 0x0000002b762b7220 */ /* 0x000fe20000410000 */
[----:B------:R-:W-:Y:S01]  /*7d50*/  FADD.FTZ R10, R47, R10 ;  /* 0x0000000a2f0a7221 */ /* 0x000fe20000010000 */
[----:B------:R-:W-:Y:S01]  /*7d60*/  FADD.FTZ R9, R86, R9 ;  /* 0x0000000956097221 */ /* 0x000fe20000010000 */
[----:B------:R-:W-:Y:S01]  /*7d70*/  FADD.FTZ R8, R85, R8 ;  /* 0x0000000855087221 */ /* 0x000fe20000010000 */
[----:B------:R-:W-:-:S04]  /*7d80*/  FFMA.FTZ R43, R58, R117, R43 ;  /* 0x000000753a2b7223 */ /* 0x000fc8000001002b */
[----:B------:R-:W-:Y:S01]  /*7d90*/  @!P2 SHF.R.U32.HI R46, RZ, 0x2, R78 ;  /* 0x00000002ff2ea819 */ /* 0x000fe2000001164e */
[----:B------:R-:W-:-:S03]  /*7da0*/  FADD.FTZ R6, R43, R6 ;  /* 0x000000062b067221 */ /* 0x000fc60000010000 */
[----:B------:R-:W-:Y:S01]  /*7db0*/  @!P2 LOP3.LUT R80, R46, 0xf8, RZ, 0xc0, !PT ;  /* 0x000000f82e50a812 */ /* 0x000fe200078ec0ff */
[----:B------:R-:W-:Y:S01]  /*7dc0*/  FMUL.FTZ R46, R119, R42 ;  /* 0x0000002a772e7220 */ /* 0x000fe20000410000 */
[----:B------:R-:W-:-:S03]  /*7dd0*/  FMUL.FTZ R42, R79, R116 ;  /* 0x000000744f2a7220 */ /* 0x000fc60000410000 */
[----:B------:R-:W-:Y:S01]  /*7de0*/  FFMA.FTZ R46, R57, R134, R46 ;  /* 0x00000086392e7223 */ /* 0x000fe2000001002e */
[----:B0-----:R-:W-:Y:S01]  /*7df0*/  FADD.FTZ R44, R81, R90 ;  /* 0x0000005a512c7221 */ /* 0x001fe20000010000 */
[----:B------:R-:W-:Y:S02]  /*7e00*/  FMUL.FTZ R42, R115, R42 ;  /* 0x0000002a732a7220 */ /* 0x000fe40000410000 */
[----:B------:R-:W-:Y:S01]  /*7e10*/  FADD.FTZ R7, R46, R7 ;  /* 0x000000072e077221 */ /* 0x000fe20000010000 */
[----:B-1----:R-:W-:Y:S01]  /*7e20*/  FADD.FTZ R45, R82, R93 ;  /* 0x0000005d522d7221 */ /* 0x002fe20000010000 */
[----:B------:R-:W-:-:S04]  /*7e30*/  FFMA.FTZ R42, R59, R116, R42 ;  /* 0x000000743b2a7223 */ /* 0x000fc8000001002a */
[----:B------:R0:W-:Y:S01]  /*7e40*/  @!P2 STS.64 [R80+UR25+0x3198], R44 ;  /* 0x0031982c5000a988 */ /* 0x0001e20008000a19 */
[----:B------:R-:W-:Y:S01]  /*7e50*/  FADD.FTZ R5, R42, R5 ;  /* 0x000000052a057221 */ /* 0x000fe20000010000 */
        /* <DEDUP_REMOVED lines=14> */
[----:B0-----:R-:W0:Y:S04]  /*7f40*/  @P3 LDS R80, [UR10+0x51e0] ;  /* 0x0051e00aff503984 */ /* 0x001e280008000800 */
[----:B------:R-:W3:Y:S01]  /*7f50*/  @P3 LDS R79, [UR10+0x4de0] ;  /* 0x004de00aff4f3984 */ /* 0x000ee20008000800 */
[----:B-1----:R-:W-:Y:S01]  /*7f60*/  FADD.FTZ R82, R41, R82 ;  /* 0x0000005229527221 */ /* 0x002fe20000010000 */
[----:B------:R-:W-:-:S03]  /*7f70*/  FADD.FTZ R81, R40, R81 ;  /* 0x0000005128517221 */ /* 0x000fc60000010000 */
[----:B------:R-:W-:Y:S01]  /*7f80*/  FADD.FTZ R82, R43, R82 ;  /* 0x000000522b527221 */ /* 0x000fe20000010000 */
[----:B------:R-:W-:-:S03]  /*7f90*/  FADD.FTZ R81, R42, R81 ;  /* 0x000000512a517221 */ /* 0x000fc60000010000 */
[----:B--2---:R-:W-:Y:S01]  /*7fa0*/  FADD.FTZ R47, R82, R47 ;  /* 0x0000002f522f7221 */ /* 0x004fe20000010000 */
[----:B------:R-:W-:-:S03]  /*7fb0*/  FADD.FTZ R46, R81, R46 ;  /* 0x0000002e512e7221 */ /* 0x000fc60000010000 */
[----:B0-----:R-:W-:Y:S01]  /*7fc0*/  @P3 FADD.FTZ R47, R47, R80 ;  /* 0x000000502f2f3221 */ /* 0x001fe20000010000 */
[----:B---3--:R-:W-:-:S04]  /*7fd0*/  @P3 FADD.FTZ R46, R46, R79 ;  /* 0x0000004f2e2e3221 */ /* 0x008fc80000010000 */
[----:B------:R1:W-:Y:S04]  /*7fe0*/  STS [UR10+0x51e0], R47 ;  /* 0x0051e02fff007988 */ /* 0x0003e8000800080a */
[----:B------:R1:W-:Y:S02]  /*7ff0*/  STS [UR10+0x4de0], R46 ;  /* 0x004de02eff007988 */ /* 0x0003e4000800080a */
.L_x_2366:
[----:B------:R-:W-:Y:S05]  /*8000*/  BSYNC.RECONVERGENT B0 ;  /* 0x0000000000007941 */ /* 0x000fea0003800200 */
.L_x_2365:
[----:B------:R-:W-:-:S04]  /*8010*/  UIADD3 UR8, UPT, UPT, UR8, 0x1, URZ ;  /* 0x0000000108087890 */ /* 0x000fc8000fffe0ff */
[----:B------:R-:W-:-:S09]  /*8020*/  UISETP.GE.AND UP0, UPT, UR8, UR49, UPT ;  /* 0x000000310800728c */ /* 0x000fd2000bf06270 */
[----:B------:R-:W-:Y:S05]  /*8030*/  BRA.U !UP0, `(.L_x_2367) ;  /* 0xffffffc908587547 */ /* 0x000fea000b83ffff */
.L_x_2322:
[----:B------:R-:W-:Y:S01]  /*8040*/  BAR.SYNC.DEFER_BLOCKING 0x0 ;  /* 0x0000000000007b1d */ /* 0x000fe20000010000 */
[C---:B------:R-:W-:Y:S02]  /*8050*/  SHF.L.U32 R21, R78.reuse, 0x1, RZ ;  /* 0x000000014e157819 */ /* 0x040fe400000006ff */
[----:B------:R-:W-:Y:S02]  /*8060*/  LOP3.LUT R40, R78, 0x1f, RZ, 0xc0, !PT ;  /* 0x0000001f4e287812 */ /* 0x000fe400078ec0ff */
[----:B------:R-:W-:Y:S01]  /*8070*/  LOP3.LUT R21, R21, 0x7c0, RZ, 0xc0, !PT ;  /* 0x000007c015157812 */ /* 0x000fe200078ec0ff */
[----:B------:R-:W2:Y:S01]  /*8080*/  LDCU.64 UR28, c[0x0][0x4f8] ;  /* 0x00009f00ff1c77ac */ /* 0x000ea20008000a00 */
[----:B------:R-:W-:Y:S01]  /*8090*/  MOV R23, 0x10 ;  /* 0x0000001000177802 */ /* 0x000fe20000000f00 */
[----:B0-----:R-:W3:Y:S01]  /*80a0*/  LDL.LU R41, [R1+0x4] ;  /* 0x0000040001297983 */ /* 0x001ee20000300800 */
[----:B------:R-:W-:Y:S01]  /*80b0*/  LOP3.LUT R0, R21, R40, RZ, 0xfc, !PT ;  /* 0x0000002815007212 */ /* 0x000fe200078efcff */
[----:B------:R-:W0:Y:S01]  /*80c0*/  S2UR UR10, SR_CTAID.Y ;  /* 0x00000000000a79c3 */ /* 0x000e220000002600 */
[----:B------:R-:W-:Y:S01]  /*80d0*/  F2FP.F16.F32.PACK_AB R159, R158, R159 ;  /* 0x0000009f9e9f723e */ /* 0x000fe200000000ff */
[----:B------:R-:W3:Y:S01]  /*80e0*/  LDL.LU R42, [R1] ;  /* 0x00000000012a7983 */ /* 0x000ee20000300800 */
[----:B------:R-:W-:Y:S01]  /*80f0*/  F2FP.F16.F32.PACK_AB R157, R164, R165 ;  /* 0x000000a5a49d723e */ /* 0x000fe200000000ff */
[----:B------:R-:W-:Y:S01]  /*8100*/  IMAD.WIDE.U32 R22, R0, R23, UR12 ;  /* 0x0000000c00167e25 */ /* 0x000fe2000f8e0017 */
[----:B------:R-:W0:Y:S01]  /*8110*/  LDCU.64 UR30, c[0x0][0x500] ;  /* 0x0000a000ff1e77ac */ /* 0x000e220008000a00 */
[----:B------:R-:W4:Y:S01]  /*8120*/  LDL.LU R38, [R1+0x10] ;  /* 0x0000100001267983 */ /* 0x000f220000300800 */
[----:B------:R-:W-:Y:S01]  /*8130*/  UIADD3 UR18, UPT, UPT, UR14, -0x1, URZ ;  /* 0xffffffff0e127890 */ /* 0x000fe2000fffe0ff */
[----:B------:R-:W5:Y:S02]  /*8140*/  LDCU.64 UR34, c[0x0][0x550] ;  /* 0x0000aa00ff2277ac */ /* 0x000f640008000a00 */
[----:B------:R-:W4:Y:S04]  /*8150*/  LDG.E.128 R24, desc[UR32][R22.64] ;  /* 0x0000002016187981 */ /* 0x000f28000c1e1d00 */
[----:B------:R-:W4:Y:S01]  /*8160*/  LDG.E.128 R28, desc[UR32][R22.64+0x200] ;  /* 0x00020020161c7981 */ /* 0x000f22000c1e1d00 */
[----:B------:R-:W-:Y:S01]  /*8170*/  F2FP.F16.F32.PACK_AB R158, R160, R161 ;  /* 0x000000a1a09e723e */ /* 0x000fe200000000ff */
[----:B------:R-:W-:Y:S01]  /*8180*/  USHF.L.U32 UR8, UR18, 0xb, URZ ;  /* 0x0000000b12087899 */ /* 0x000fe200080006ff */
[----:B------:R-:W-:-:S03]  /*8190*/  UMOV UR9, URZ ;  /* 0x000000ff00097c82 */ /* 0x000fc60008000000 */
[----:B--2---:R-:W-:-:S04]  /*81a0*/  UIMAD.WIDE.U32 UR16, UR26, UR28, UR8 ;  /* 0x0000001c1a1072a5 */ /* 0x004fc8000f8e0008 */
[----:B------:R-:W-:Y:S02]  /*81b0*/  UIMAD UR17, UR26, UR29, UR17 ;  /* 0x0000001d1a1172a4 */ /* 0x000fe4000f8e0211 */
[----:B0-----:R-:W-:Y:S02]  /*81c0*/  UIMAD UR19, UR10, UR31, URZ ;  /* 0x0000001f0a1372a4 */ /* 0x001fe4000f8e02ff */
[----:B------:R-:W-:Y:S01]  /*81d0*/  UIMAD.WIDE.U32 UR16, UR10, UR30, UR16 ;  /* 0x0000001e0a1072a5 */ /* 0x000fe2000f8e0010 */
[----:B------:R-:W0:Y:S03]  /*81e0*/  LDCU.64 UR28, c[0x0][0x520] ;  /* 0x0000a400ff1c77ac */ /* 0x000e260008000a00 */
[----:B------:R-:W-:Y:S02]  /*81f0*/  UIADD3 UR19, UPT, UPT, UR17, UR19, URZ ;  /* 0x0000001311137290 */ /* 0x000fe4000fffe0ff */
[----:B-----5:R-:W-:Y:S01]  /*8200*/  ULEA UR17, UP0, UR16, UR34, 0x1 ;  /* 0x0000002210117291 */ /* 0x020fe2000f8008ff */
[----:B------:R-:W2:Y:S03]  /*8210*/  LDCU.64 UR30, c[0x0][0x560] ;  /* 0x0000ac00ff1e77ac */ /* 0x000ea60008000a00 */
[----:B------:R-:W-:-:S02]  /*8220*/  ULEA.HI.X UR16, UR16, UR35, UR19, 0x1, UP0 ;  /* 0x0000002310107291 */ /* 0x000fc400080f0c13 */
[----:B------:R-:W-:Y:S02]  /*8230*/  UIADD3 UR21, UP1, UPT, UR21, -0x1000, URZ ;  /* 0xfffff00015157890 */ /* 0x000fe4000ff3e0ff */
[----:B------:R-:W-:Y:S01]  /*8240*/  UIADD3 UR15, UP2, UPT, UR15, -0x1000, URZ ;  /* 0xfffff0000f0f7890 */ /* 0x000fe2000ff5e0ff */
[----:B---3--:R-:W-:Y:S01]  /*8250*/  F2FP.F16.F32.PACK_AB R156, R42, R41 ;  /* 0x000000292a9c723e */ /* 0x008fe200000000ff */
[----:B----4-:R-:W-:Y:S04]  /*8260*/  STS.128 [R77], R24 ;  /* 0x000000184d007388 */ /* 0x010fe80000000c00 */
[----:B------:R-:W-:Y:S01]  /*8270*/  STS.128 [R77+0x200], R28 ;  /* 0x0002001c4d007388 */ /* 0x000fe20000000c00 */
[----:B------:R-:W-:-:S03]  /*8280*/  NOP ;  /* 0x0000000000007918 */ /* 0x000fc60000000000 */
[----:B------:R-:W3:Y:S04]  /*8290*/  LDS.128 R32, [R76] ;  /* 0x000000004c207984 */ /* 0x000ee80000000c00 */
[----:B------:R-:W4:Y:S01]  /*82a0*/  LDS.128 R24, [R76+0x10] ;  /* 0x000010004c187984 */ /* 0x000f220000000c00 */
[----:B------:R-:W-:Y:S01]  /*82b0*/  BAR.SYNC.DEFER_BLOCKING 0x0 ;  /* 0x0000000000007b1d */ /* 0x000fe20000010000 */
[--C-:B---3--:R-:W-:Y:S02]  /*82c0*/  HADD2.F32 R36, -RZ, R32.reuse.H0_H0 ;  /* 0x20000020ff247230 */ /* 0x108fe40000004100 */
[----:B------:R-:W-:Y:S02]  /*82d0*/  HADD2.F32 R32, -RZ, R32.H1_H1 ;  /* 0x30000020ff207230 */ /* 0x000fe40000004100 */
[----:B------:R-:W-:-:S02]  /*82e0*/  HADD2.F32 R31, -RZ, R34.H0_H0 ;  /* 0x20000022ff1f7230 */ /* 0x000fc40000004100 */
[----:B------:R-:W-:Y:S01]  /*82f0*/  FADD.FTZ R37, R36, UR6 ;  /* 0x0000000624257e21 */ /* 0x000fe20008010000 */
[--C-:B------:R-:W-:Y:S02]  /*8300*/  HADD2.F32 R36, -RZ, R33.reuse.H0_H0 ;  /* 0x20000021ff247230 */ /* 0x100fe40000004100 */
[----:B------:R-:W-:Y:S01]  /*8310*/  FADD.FTZ R32, R32, UR6 ;  /* 0x0000000620207e21 */ /* 0x000fe20008010000 */
[----:B------:R-:W-:Y:S01]  /*8320*/  HADD2.F32 R33, -RZ, R33.H1_H1 ;  /* 0x30000021ff217230 */ /* 0x000fe20000004100 */
[----:B------:R-:W-:Y:S01]  /*8330*/  FSETP.GTU.FTZ.AND P2, PT, R37, 20, PT ;  /* 0x41a000002500780b */ /* 0x000fe20003f5c000 */
[----:B------:R-:W-:Y:S02]  /*8340*/  FADD.FTZ R36, R36, UR6 ;  /* 0x0000000624247e21 */ /* 0x000fe40008010000 */
[----:B------:R-:W-:Y:S01]  /*8350*/  FSETP.GTU.FTZ.AND P1, PT, R32, 20, PT ;  /* 0x41a000002000780b */ /* 0x000fe20003f3c000 */
[----:B------:R-:W-:Y:S01]  /*8360*/  FADD.FTZ R33, R33, UR6 ;  /* 0x0000000621217e21 */ /* 0x000fe20008010000 */
[----:B------:R-:W-:Y:S01]  /*8370*/  HADD2.F32 R34, -RZ, R34.H1_H1 ;  /* 0x30000022ff227230 */ /* 0x000fe20000004100 */
[----:B------:R-:W-:-:S03]  /*8380*/  FSETP.GTU.FTZ.AND P0, PT, R36, 20, PT ;  /* 0x41a000002400780b */ /* 0x000fc60003f1c000 */
[----:B------:R-:W-:-:S04]  /*8390*/  FSETP.GTU.FTZ.AND P4, PT, R33, 20, PT ;  /* 0x41a000002100780b */ /* 0x000fc80003f9c000 */
[----:B------:R-:W-:-:S03]  /*83a0*/  @!P2 FMUL.FTZ R22, R37, -1.4426950216293334961 ;  /* 0xbfb8aa3b2516a820 */ /* 0x000fc60000410000 */
[----:B------:R-:W-:-:S03]  /*83b0*/  @!P1 FMUL.FTZ R28, R32, -1.4426950216293334961 ;  /* 0xbfb8aa3b201c9820 */ /* 0x000fc60000410000 */
[----:B------:R-:W3:Y:S01]  /*83c0*/  @!P2 MUFU.EX2 R22, R22 ;  /* 0x000000160016a308 */ /* 0x000ee20000000800 */
[----:B------:R-:W-:Y:S02]  /*83d0*/  @!P0 FMUL.FTZ R29, R36, -1.4426950216293334961 ;  /* 0xbfb8aa3b241d8820 */ /* 0x000fe40000410000 */
[----:B------:R-:W-:Y:S01]  /*83e0*/  @!P4 FMUL.FTZ R30, R33, -1.4426950216293334961 ;  /* 0xbfb8aa3b211ec820 */ /* 0x000fe20000410000 */
[----:B------:R-:W-:Y:S01]  /*83f0*/  FADD.FTZ R33, R31, UR6 ;  /* 0x000000061f217e21 */ /* 0x000fe20008010000 */
[----:B------:R-:W-:-:S03]  /*8400*/  FADD.FTZ R36, R34, UR6 ;  /* 0x0000000622247e21 */ /* 0x000fc60008010000 */
[----:B------:R-:W5:Y:S01]  /*8410*/  @!P1 MUFU.EX2 R28, R28 ;  /* 0x0000001c001c9308 */ /* 0x000f620000000800 */
[----:B------:R-:W-:Y:S02]  /*8420*/  FSETP.GTU.FTZ.AND P6, PT, R33, 20, PT ;  /* 0x41a000002100780b */ /* 0x000fe40003fdc000 */
[----:B------:R-:W-:-:S05]  /*8430*/  FSETP.GTU.FTZ.AND P5, PT, R36, 20, PT ;  /* 0x41a000002400780b */ /* 0x000fca0003fbc000 */
[----:B------:R-:W1:Y:S01]  /*8440*/  @!P0 MUFU.EX2 R29, R29 ;  /* 0x0000001d001d8308 */ /* 0x000e620000000800 */
[----:B---3--:R-:W-:Y:S01]  /*8450*/  @!P2 FADD.FTZ R23, R22, 1 ;  /* 0x3f8000001617a421 */ /* 0x008fe20000010000 */
[--C-:B------:R-:W-:Y:S02]  /*8460*/  HADD2.F32 R22, -RZ, R35.reuse.H0_H0 ;  /* 0x20000023ff167230 */ /* 0x100fe40000004100 */
[----:B------:R-:W-:-:S03]  /*8470*/  HADD2.F32 R35, -RZ, R35.H1_H1 ;  /* 0x30000023ff237230 */ /* 0x000fc60000004100 */
[----:B------:R-:W-:Y:S01]  /*8480*/  FADD.FTZ R37, R22, UR6 ;  /* 0x0000000616257e21 */ /* 0x000fe20008010000 */
[----:B------:R3:W0:Y:S01]  /*8490*/  @!P2 MUFU.RCP R32, R23 ;  /* 0x000000170020a308 */ /* 0x0006220000001000 */
[----:B-----5:R-:W-:Y:S01]  /*84a0*/  @!P1 FADD.FTZ R28, R28, 1 ;  /* 0x3f8000001c1c9421 */ /* 0x020fe20000010000 */
[----:B------:R-:W-:Y:S01]  /*84b0*/  @!P6 FMUL.FTZ R22, R33, -1.4426950216293334961 ;  /* 0xbfb8aa3b2116e820 */ /* 0x000fe20000410000 */
[----:B------:R-:W-:Y:S01]  /*84c0*/  FADD.FTZ R35, R35, UR6 ;  /* 0x0000000623237e21 */ /* 0x000fe20008010000 */
[----:B------:R-:W-:-:S04]  /*84d0*/  FSETP.GTU.FTZ.AND P3, PT, R37, 20, PT ;  /* 0x41a000002500780b */ /* 0x000fc80003f7c000 */
[----:B------:R4:W5:Y:S01]  /*84e0*/  @!P1 MUFU.RCP R31, R28 ;  /* 0x0000001c001f9308 */ /* 0x0009620000001000 */
[----:B-1----:R-:W-:Y:S01]  /*84f0*/  @!P0 FADD.FTZ R29, R29, 1 ;  /* 0x3f8000001d1d8421 */ /* 0x002fe20000010000 */
[----:B---3--:R-:W-:-:S06]  /*8500*/  @!P5 FMUL.FTZ R23, R36, -1.4426950216293334961 ;  /* 0xbfb8aa3b2417d820 */ /* 0x008fcc0000410000 */
[----:B------:R1:W3:Y:S01]  /*8510*/  @!P0 MUFU.RCP R34, R29 ;  /* 0x0000001d00228308 */ /* 0x0002e20000001000 */
[--C-:B----4-:R-:W-:Y:S02]  /*8520*/  HADD2.F32 R28, -RZ, R24.reuse.H0_H0 ;  /* 0x20000018ff1c7230 */ /* 0x110fe40000004100 */
[----:B0-----:R-:W-:Y:S01]  /*8530*/  @!P2 FMUL.FTZ R5, R5, R32 ;  /* 0x000000200505a220 */ /* 0x001fe20000410000 */
[----:B------:R-:W-:Y:S01]  /*8540*/  FSETP.GTU.FTZ.AND P2, PT, R35, 20, PT ;  /* 0x41a000002300780b */ /* 0x000fe20003f5c000 */
[----:B------:R-:W-:Y:S02]  /*8550*/  HADD2.F32 R24, -RZ, R24.H1_H1 ;  /* 0x30000018ff187230 */ /* 0x000fe40000004100 */
[--C-:B------:R-:W-:Y:S01]  /*8560*/  HADD2.F32 R32, -RZ, R25.reuse.H0_H0 ;  /* 0x20000019ff207230 */ /* 0x100fe20000004100 */
[----:B------:R-:W0:Y:S01]  /*8570*/  @!P6 MUFU.EX2 R22, R22 ;  /* 0x000000160016e308 */ /* 0x000e220000000800 */
[----:B-1----:R-:W-:Y:S01]  /*8580*/  FADD.FTZ R29, R28, UR6 ;  /* 0x000000061c1d7e21 */ /* 0x002fe20008010000 */
[----:B-----5:R-:W-:Y:S01]  /*8590*/  @!P1 FMUL.FTZ R6, R6, R31 ;  /* 0x0000001f06069220 */ /* 0x020fe20000410000 */
[----:B------:R-:W-:Y:S01]  /*85a0*/  FADD.FTZ R31, R24, UR6 ;  /* 0x00000006181f7e21 */ /* 0x000fe20008010000 */
[----:B------:R-:W-:Y:S01]  /*85b0*/  @!P3 FMUL.FTZ R24, R37, -1.4426950216293334961 ;  /* 0xbfb8aa3b2518b820 */ /* 0x000fe20000410000 */
[----:B------:R-:W-:Y:S01]  /*85c0*/  HADD2.F32 R25, -RZ, R25.H1_H1 ;  /* 0x30000019ff197230 */ /* 0x000fe20000004100 */
[----:B------:R-:W-:Y:S01]  /*85d0*/  FSETP.GTU.FTZ.AND P1, PT, R29, 20, PT ;  /* 0x41a000001d00780b */ /* 0x000fe20003f3c000 */
[----:B------:R-:W-:Y:S01]  /*85e0*/  FADD.FTZ R32, R32, UR6 ;  /* 0x0000000620207e21 */ /* 0x000fe20008010000 */
[----:B------:R-:W1:Y:S01]  /*85f0*/  @!P4 MUFU.EX2 R30, R30 ;  /* 0x0000001e001ec308 */ /* 0x000e620000000800 */
[----:B------:R-:W-:Y:S01]  /*8600*/  @!P2 FMUL.FTZ R28, R35, -1.4426950216293334961 ;  /* 0xbfb8aa3b231ca820 */ /* 0x000fe20000410000 */
[----:B---3--:R-:W-:Y:S01]  /*8610*/  @!P0 FMUL.FTZ R7, R7, R34 ;  /* 0x0000002207078220 */ /* 0x008fe20000410000 */
[----:B------:R-:W-:Y:S01]  /*8620*/  FSETP.GTU.FTZ.AND P0, PT, R31, 20, PT ;  /* 0x41a000001f00780b */ /* 0x000fe20003f1c000 */
[----:B------:R-:W-:-:S04]  /*8630*/  FADD.FTZ R25, R25, UR6 ;  /* 0x0000000619197e21 */ /* 0x000fc80008010000 */
[----:B------:R-:W3:Y:S01]  /*8640*/  @!P5 MUFU.EX2 R23, R23 ;  /* 0x000000170017d308 */ /* 0x000ee20000000800 */
[----:B0-----:R-:W-:Y:S02]  /*8650*/  @!P6 FADD.FTZ R22, R22, 1 ;  /* 0x3f8000001616e421 */ /* 0x001fe40000010000 */
[----:B------:R-:W-:-:S05]  /*8660*/  @!P1 FMUL.FTZ R29, R29, -1.4426950216293334961 ;  /* 0xbfb8aa3b1d1d9820 */ /* 0x000fca0000410000 */
[----:B------:R-:W0:Y:S01]  /*8670*/  @!P3 MUFU.EX2 R24, R24 ;  /* 0x000000180018b308 */ /* 0x000e220000000800 */
[----:B-1----:R-:W-:Y:S01]  /*8680*/  @!P4 FADD.FTZ R30, R30, 1 ;  /* 0x3f8000001e1ec421 */ /* 0x002fe20000010000 */
[----:B------:R-:W-:-:S06]  /*8690*/  @!P0 FMUL.FTZ R31, R31, -1.4426950216293334961 ;  /* 0xbfb8aa3b1f1f8820 */ /* 0x000fcc0000410000 */
[----:B------:R-:W1:Y:S01]  /*86a0*/  @!P1 MUFU.EX2 R29, R29 ;  /* 0x0000001d001d9308 */ /* 0x000e620000000800 */
[----:B---3--:R-:W-:-:S07]  /*86b0*/  @!P5 FADD.FTZ R23, R23, 1 ;  /* 0x3f8000001717d421 */ /* 0x008fce0000010000 */
[----:B------:R-:W3:Y:S01]  /*86c0*/  @!P2 MUFU.EX2 R28, R28 ;  /* 0x0000001c001ca308 */ /* 0x000ee20000000800 */
[----:B0-----:R-:W-:-:S07]  /*86d0*/  @!P3 FADD.FTZ R24, R24, 1 ;  /* 0x3f8000001818b421 */ /* 0x001fce0000010000 */
[----:B------:R0:W4:Y:S01]  /*86e0*/  @!P6 MUFU.RCP R34, R22 ;  /* 0x000000160022e308 */ /* 0x0001220000001000 */
[----:B-1----:R-:W-:-:S07]  /*86f0*/  @!P1 FADD.FTZ R29, R29, 1 ;  /* 0x3f8000001d1d9421 */ /* 0x002fce0000010000 */
[----:B------:R-:W1:Y:S01]  /*8700*/  @!P4 MUFU.RCP R33, R30 ;  /* 0x0000001e0021c308 */ /* 0x000e620000001000 */
[--C-:B0-----:R-:W-:Y:S02]  /*8710*/  HADD2.F32 R22, -RZ, R26.reuse.H0_H0 ;  /* 0x2000001aff167230 */ /* 0x101fe40000004100 */
[----:B---3--:R-:W-:Y:S01]  /*8720*/  @!P2 FADD.FTZ R28, R28, 1 ;  /* 0x3f8000001c1ca421 */ /* 0x008fe20000010000 */
[----:B------:R-:W-:-:S04]  /*8730*/  HADD2.F32 R26, -RZ, R26.H1_H1 ;  /* 0x3000001aff1a7230 */ /* 0x000fc80000004100 */
[----:B------:R-:W0:Y:S01]  /*8740*/  @!P5 MUFU.RCP R23, R23 ;  /* 0x000000170017d308 */ /* 0x000e220000001000 */
[----:B----4-:R-:W-:Y:S01]  /*8750*/  @!P6 FMUL.FTZ R9, R9, R34 ;  /* 0x000000220909e220 */ /* 0x010fe20000410000 */
[----:B------:R-:W-:Y:S01]  /*8760*/  FADD.FTZ R34, R22, UR6 ;  /* 0x0000000616227e21 */ /* 0x000fe20008010000 */
[----:B------:R-:W-:Y:S01]  /*8770*/  FADD.FTZ R26, R26, UR6 ;  /* 0x000000061a1a7e21 */ /* 0x000fe20008010000 */
[----:B------:R-:W-:-:S04]  /*8780*/  FSETP.GTU.FTZ.AND P6, PT, R25, 20, PT ;  /* 0x41a000001900780b */ /* 0x000fc80003fdc000 */
[----:B------:R3:W4:Y:S01]  /*8790*/  @!P3 MUFU.RCP R36, R24 ;  /* 0x000000180024b308 */ /* 0x0007220000001000 */
[----:B-1----:R-:W-:Y:S01]  /*87a0*/  @!P4 FMUL.FTZ R8, R8, R33 ;  /* 0x000000210808c220 */ /* 0x002fe20000410000 */
[----:B------:R-:W-:-:S06]  /*87b0*/  FSETP.GTU.FTZ.AND P4, PT, R32, 20, PT ;  /* 0x41a000002000780b */ /* 0x000fcc0003f9c000 */
[----:B------:R1:W5:Y:S01]  /*87c0*/  @!P1 MUFU.RCP R30, R29 ;  /* 0x0000001d001e9308 */ /* 0x0003620000001000 */
[----:B0-----:R-:W-:Y:S01]  /*87d0*/  @!P5 FMUL.FTZ R10, R10, R23 ;  /* 0x000000170a0ad220 */ /* 0x001fe20000410000 */
[----:B------:R-:W-:Y:S01]  /*87e0*/  FSETP.GTU.FTZ.AND P5, PT, R34, 20, PT ;  /* 0x41a000002200780b */ /* 0x000fe20003fbc000 */
[--C-:B---3--:R-:W-:Y:S02]  /*87f0*/  HADD2.F32 R24, -RZ, R27.reuse.H0_H0 ;  /* 0x2000001bff187230 */ /* 0x108fe40000004100 */
[----:B------:R-:W-:Y:S01]  /*8800*/  @!P6 FMUL.FTZ R23, R25, -1.4426950216293334961 ;  /* 0xbfb8aa3b1917e820 */ /* 0x000fe20000410000 */
[----:B------:R-:W-:Y:S02]  /*8810*/  HADD2.F32 R27, -RZ, R27.H1_H1 ;  /* 0x3000001bff1b7230 */ /* 0x000fe40000004100 */
[----:B------:R-:W-:Y:S01]  /*8820*/  @!P4 FMUL.FTZ R22, R32, -1.4426950216293334961 ;  /* 0xbfb8aa3b2016c820 */ /* 0x000fe20000410000 */
[----:B------:R-:W0:Y:S01]  /*8830*/  @!P2 MUFU.RCP R33, R28 ;  /* 0x0000001c0021a308 */ /* 0x000e220000001000 */
[----:B----4-:R-:W-:Y:S01]  /*8840*/  @!P3 FMUL.FTZ R11, R11, R36 ;  /* 0x000000240b0bb220 */ /* 0x010fe20000410000 */
[----:B------:R-:W-:Y:S01]  /*8850*/  FADD.FTZ R27, R27, UR6 ;  /* 0x000000061b1b7e21 */ /* 0x000fe20008010000 */
[----:B------:R-:W-:Y:S01]  /*8860*/  FSETP.GTU.FTZ.AND P3, PT, R26, 20, PT ;  /* 0x41a000001a00780b */ /* 0x000fe20003f7c000 */
[----:B-1----:R-:W-:-:S02]  /*8870*/  FADD.FTZ R29, R24, UR6 ;  /* 0x00000006181d7e21 */ /* 0x002fc40008010000 */
[----:B------:R-:W-:Y:S02]  /*8880*/  @!P5 FMUL.FTZ R24, R34, -1.4426950216293334961 ;  /* 0xbfb8aa3b2218d820 */ /* 0x000fe40000410000 */
[----:B------:R-:W1:Y:S01]  /*8890*/  @!P0 MUFU.EX2 R31, R31 ;  /* 0x0000001f001f8308 */ /* 0x000e620000000800 */
[----:B-----5:R-:W-:Y:S01]  /*88a0*/  @!P1 FMUL.FTZ R13, R13, R30 ;  /* 0x0000001e0d0d9220 */ /* 0x020fe20000410000 */
[----:B------:R-:W-:-:S06]  /*88b0*/  FSETP.GTU.FTZ.AND P1, PT, R27, 20, PT ;  /* 0x41a000001b00780b */ /* 0x000fcc0003f3c000 */
[----:B------:R3:W4:Y:S01]  /*88c0*/  @!P5 MUFU.EX2 R28, R24 ;  /* 0x00000018001cd308 */ /* 0x0007220000000800 */
[----:B0-----:R-:W-:Y:S01]  /*88d0*/  @!P2 FMUL.FTZ R12, R12, R33 ;  /* 0x000000210c0ca220 */ /* 0x001fe20000410000 */
[----:B------:R-:W-:Y:S01]  /*88e0*/  FSETP.GTU.FTZ.AND P2, PT, R29, 20, PT ;  /* 0x41a000001d00780b */ /* 0x000fe20003f5c000 */
[----:B------:R-:W-:Y:S01]  /*88f0*/  @!P3 FMUL.FTZ R25, R26, -1.4426950216293334961 ;  /* 0xbfb8aa3b1a19b820 */ /* 0x000fe20000410000 */
[----:B------:R-:W-:-:S03]  /*8900*/  F2FP.F16.F32.PACK_AB R26, R4, R150 ;  /* 0x00000096041a723e */ /* 0x000fc600000000ff */
[----:B------:R-:W-:Y:S01]  /*8910*/  @!P1 FMUL.FTZ R30, R27, -1.4426950216293334961 ;  /* 0xbfb8aa3b1b1e9820 */ /* 0x000fe20000410000 */
[----:B------:R0:W-:Y:S01]  /*8920*/  @!P3 MUFU.EX2 R32, R25 ;  /* 0x000000190020b308 */ /* 0x0001e20000000800 */
[----:B------:R-:W-:Y:S01]  /*8930*/  F2FP.F16.F32.PACK_AB R27, R2, R3 ;  /* 0x00000003021b723e */ /* 0x000fe200000000ff */
[----:B-1----:R-:W-:Y:S01]  /*8940*/  @!P0 FADD.FTZ R31, R31, 1 ;  /* 0x3f8000001f1f8421 */ /* 0x002fe20000010000 */
[----:B---3--:R-:W-:-:S04]  /*8950*/  F2FP.F16.F32.PACK_AB R24, R153, R154 ;  /* 0x0000009a9918723e */ /* 0x008fc800000000ff */
[----:B------:R-:W-:Y:S01]  /*8960*/  @!P2 FMUL.FTZ R29, R29, -1.4426950216293334961 ;  /* 0xbfb8aa3b1d1da820 */ /* 0x000fe20000410000 */
[----:B------:R-:W-:Y:S01]  /*8970*/  STS.128 [R76], R156 ;  /* 0x0000009c4c007388 */ /* 0x000fe20000000c00 */
[----:B0-----:R-:W-:Y:S01]  /*8980*/  F2FP.F16.F32.PACK_AB R25, R151, R152 ;  /* 0x000000989719723e */ /* 0x001fe200000000ff */
[----:B------:R-:W-:Y:S01]  /*8990*/  @!P1 MUFU.EX2 R34, R30 ;  /* 0x0000001e00229308 */ /* 0x000fe20000000800 */
[----:B----4-:R-:W-:-:S03]  /*89a0*/  @!P5 FADD.FTZ R2, R28, 1 ;  /* 0x3f8000001c02d421 */ /* 0x010fc60000010000 */
[----:B------:R-:W-:Y:S01]  /*89b0*/  STS.128 [R76+0x10], R24 ;  /* 0x000010184c007388 */ /* 0x000fe20000000c00 */
[----:B------:R-:W-:-:S03]  /*89c0*/  NOP ;  /* 0x0000000000007918 */ /* 0x000fc60000000000 */
[----:B------:R-:W-:Y:S01]  /*89d0*/  @!P2 MUFU.EX2 R33, R29 ;  /* 0x0000001d0021a308 */ /* 0x000fe20000000800 */
[----:B------:R-:W0:Y:S07]  /*89e0*/  LDS.128 R24, [R77+0x200] ;  /* 0x000200004d187984 */ /* 0x000e2e0000000c00 */
[----:B------:R1:W-:Y:S08]  /*89f0*/  @!P0 MUFU.RCP R35, R31 ;  /* 0x0000001f00238308 */ /* 0x0003f00000001000 */
[----:B------:R-:W3:Y:S01]  /*8a00*/  @!P6 MUFU.EX2 R23, R23 ;  /* 0x000000170017e308 */ /* 0x000ee20000000800 */
[----:B-1----:R-:W1:Y:S07]  /*8a10*/  LDS.128 R28, [R77] ;  /* 0x000000004d1c7984 */ /* 0x002e6e0000000c00 */
[----:B------:R-:W4:Y:S01]  /*8a20*/  @!P4 MUFU.EX2 R22, R22 ;  /* 0x000000160016c308 */ /* 0x000f220000000800 */
[----:B------:R-:W-:Y:S01]  /*8a30*/  MOV R3, UR16 ;  /* 0x0000001000037c02 */ /* 0x000fe20008000f00 */
[----:B---3--:R-:W-:-:S06]  /*8a40*/  @!P6 FADD.FTZ R23, R23, 1 ;  /* 0x3f8000001717e421 */ /* 0x008fcc0000010000 */
[----:B------:R3:W-:Y:S01]  /*8a50*/  @!P5 MUFU.RCP R4, R2 ;  /* 0x000000020004d308 */ /* 0x0007e20000001000 */
[----:B------:R-:W-:Y:S01]  /*8a60*/  @!P3 FADD.FTZ R32, R32, 1 ;  /* 0x3f8000002020b421 */ /* 0x000fe20000010000 */
[----:B------:R-:W-:Y:S01]  /*8a70*/  @!P2 FADD.FTZ R33, R33, 1 ;  /* 0x3f8000002121a421 */ /* 0x000fe20000010000 */
[----:B------:R-:W-:-:S05]  /*8a80*/  @!P1 FADD.FTZ R34, R34, 1 ;  /* 0x3f80000022229421 */ /* 0x000fca0000010000 */
[----:B------:R-:W5:Y:S01]  /*8a90*/  @!P6 MUFU.RCP R23, R23 ;  /* 0x000000170017e308 */ /* 0x000f620000001000 */
[----:B---3--:R-:W-:Y:S01]  /*8aa0*/  MOV R2, UR17 ;  /* 0x0000001100027c02 */ /* 0x008fe20008000f00 */
[----:B----4-:R-:W-:Y:S01]  /*8ab0*/  @!P4 FADD.FTZ R22, R22, 1 ;  /* 0x3f8000001616c421 */ /* 0x010fe20000010000 */
[----:B------:R-:W-:Y:S01]  /*8ac0*/  @!P0 FMUL.FTZ R14, R14, R35 ;  /* 0x000000230e0e8220 */ /* 0x000fe20000410000 */
[----:B------:R-:W3:Y:S02]  /*8ad0*/  LDCU.64 UR16, c[0x0][0x518] ;  /* 0x0000a300ff1077ac */ /* 0x000ee40008000a00 */
[----:B------:R-:W-:Y:S02]  /*8ae0*/  IMAD.WIDE.U32 R2, R0, 0x10, R2 ;  /* 0x0000001000027825 */ /* 0x000fe400078e0002 */
[----:B------:R-:W4:Y:S03]  /*8af0*/  @!P4 MUFU.RCP R22, R22 ;  /* 0x000000160016c308 */ /* 0x000f260000001000 */
[----:B0-----:R-:W-:Y:S05]  /*8b00*/  STG.E.128 desc[UR32][R2.64+0x200], R24 ;  /* 0x0002001802007986 */ /* 0x001fea000c101d20 */
[----:B------:R-:W0:Y:S01]  /*8b10*/  @!P3 MUFU.RCP R37, R32 ;  /* 0x000000200025b308 */ /* 0x000e220000001000 */
[----:B-1----:R1:W-:Y:S01]  /*8b20*/  STG.E.128 desc[UR32][R2.64], R28 ;  /* 0x0000001c02007986 */ /* 0x0023e2000c101d20 */
[----:B------:R-:W-:Y:S06]  /*8b30*/  BAR.SYNC.DEFER_BLOCKING 0x0 ;  /* 0x0000000000007b1d */ /* 0x000fec0000010000 */
[----:B------:R-:W2:Y:S08]  /*8b40*/  @!P2 MUFU.RCP R36, R33 ;  /* 0x000000210024a308 */ /* 0x000eb00000001000 */
[----:B------:R-:W3:Y:S01]  /*8b50*/  @!P1 MUFU.RCP R39, R34 ;  /* 0x0000002200279308 */ /* 0x000ee20000001000 */
[----:B-----5:R-:W-:Y:S01]  /*8b60*/  @!P6 FMUL.FTZ R16, R16, R23 ;  /* 0x000000171010e220 */ /* 0x020fe20000410000 */
[----:B------:R-:W-:Y:S01]  /*8b70*/  FADD.FTZ R23, R5, R38 ;  /* 0x0000002605177221 */ /* 0x000fe20000010000 */
[----:B------:R-:W-:-:S03]  /*8b80*/  @!P5 FMUL.FTZ R17, R17, R4 ;  /* 0x000000041111d220 */ /* 0x000fc60000410000 */
[----:B------:R-:W-:Y:S01]  /*8b90*/  FADD.FTZ R4, R23, R6 ;  /* 0x0000000617047221 */ /* 0x000fe20000010000 */
[----:B----4-:R-:W-:Y:S01]  /*8ba0*/  @!P4 FMUL.FTZ R15, R15, R22 ;  /* 0x000000160f0fc220 */ /* 0x010fe20000410000 */
[----:B0-----:R-:W-:Y:S01]  /*8bb0*/  @!P3 FMUL.FTZ R18, R18, R37 ;  /* 0x000000251212b220 */ /* 0x001fe20000410000 */
[----:B--2---:R-:W-:Y:S01]  /*8bc0*/  @!P2 FMUL.FTZ R19, R19, R36 ;  /* 0x000000241313a220 */ /* 0x004fe20000410000 */
[----:B------:R-:W-:Y:S01]  /*8bd0*/  F2FP.F16.F32.PACK_AB R32, R6, R5 ;  /* 0x000000050620723e */ /* 0x000fe200000000ff */
[----:B------:R-:W-:Y:S01]  /*8be0*/  FADD.FTZ R5, R4, R7 ;  /* 0x0000000704057221 */ /* 0x000fe20000010000 */
[----:B------:R-:W-:Y:S01]  /*8bf0*/  F2FP.F16.F32.PACK_AB R33, R8, R7 ;  /* 0x000000070821723e */ /* 0x000fe200000000ff */
[----:B---3--:R-:W-:Y:S01]  /*8c00*/  @!P1 FMUL.FTZ R20, R20, R39 ;  /* 0x0000002714149220 */ /* 0x008fe20000410000 */
[----:B------:R-:W-:Y:S01]  /*8c10*/  F2FP.F16.F32.PACK_AB R35, R12, R11 ;  /* 0x0000000b0c23723e */ /* 0x000fe200000000ff */
[----:B------:R-:W-:Y:S01]  /*8c20*/  FADD.FTZ R8, R5, R8 ;  /* 0x0000000805087221 */ /* 0x000fe20000010000 */
[----:B------:R-:W-:-:S02]  /*8c30*/  F2FP.F16.F32.PACK_AB R34, R10, R9 ;  /* 0x000000090a22723e */ /* 0x000fc400000000ff */
[----:B------:R-:W-:Y:S02]  /*8c40*/  F2FP.F16.F32.PACK_AB R39, R20, R19 ;  /* 0x000000131427723e */ /* 0x000fe400000000ff */
[----:B------:R-:W-:Y:S02]  /*8c50*/  F2FP.F16.F32.PACK_AB R38, R18, R17 ;  /* 0x000000111226723e */ /* 0x000fe400000000ff */
[----:B------:R-:W-:Y:S02]  /*8c60*/  F2FP.F16.F32.PACK_AB R37, R16, R15 ;  /* 0x0000000f1025723e */ /* 0x000fe400000000ff */
[----:B------:R-:W-:Y:S01]  /*8c70*/  F2FP.F16.F32.PACK_AB R36, R14, R13 ;  /* 0x0000000d0e24723e */ /* 0x000fe200000000ff */
[----:B------:R-:W-:Y:S01]  /*8c80*/  FADD.FTZ R9, R8, R9 ;  /* 0x0000000908097221 */ /* 0x000fe20000010000 */
[----:B------:R-:W-:Y:S04]  /*8c90*/  STS.128 [R76], R32 ;  /* 0x000000204c007388 */ /* 0x000fe80000000c00 */
[----:B------:R-:W-:Y:S01]  /*8ca0*/  STS.128 [R76+0x10], R36 ;  /* 0x000010244c007388 */ /* 0x000fe20000000c00 */
[----:B------:R-:W-:-:S03]  /*8cb0*/  NOP ;  /* 0x0000000000007918 */ /* 0x000fc60000000000 */
[----:B------:R-:W0:Y:S01]  /*8cc0*/  LDS.128 R28, [R77] ;  /* 0x000000004d1c7984 */ /* 0x000e220000000c00 */
[----:B------:R-:W-:-:S03]  /*8cd0*/  FADD.FTZ R10, R9, R10 ;  /* 0x0000000a090a7221 */ /* 0x000fc60000010000 */
[----:B------:R-:W2:Y:S01]  /*8ce0*/  LDS.128 R44, [R77+0x200] ;  /* 0x000200004d2c7984 */ /* 0x000ea20000000c00 */
[----:B------:R-:W-:Y:S01]  /*8cf0*/  FADD.FTZ R11, R10, R11 ;  /* 0x0000000b0a0b7221 */ /* 0x000fe20000010000 */
[----:B------:R-:W-:-:S03]  /*8d00*/  UIMAD.WIDE.U32 UR8, UR26, UR16, UR8 ;  /* 0x000000101a0872a5 */ /* 0x000fc6000f8e0008 */
[----:B------:R-:W-:Y:S01]  /*8d10*/  FADD.FTZ R12, R11, R12 ;  /* 0x0000000c0b0c7221 */ /* 0x000fe20000010000 */
[----:B------:R-:W-:-:S03]  /*8d20*/  UIMAD UR9, UR26, UR17, UR9 ;  /* 0x000000111a0972a4 */ /* 0x000fc6000f8e0209 */
[----:B------:R-:W-:Y:S01]  /*8d30*/  FADD.FTZ R13, R12, R13 ;  /* 0x0000000d0c0d7221 */ /* 0x000fe20000010000 */
[----:B------:R-:W-:Y:S02]  /*8d40*/  UIMAD UR16, UR10, UR29, URZ ;  /* 0x0000001d0a1072a4 */ /* 0x000fe4000f8e02ff */
[----:B------:R-:W-:Y:S01]  /*8d50*/  UIMAD.WIDE.U32 UR8, UR10, UR28, UR8 ;  /* 0x0000001c0a0872a5 */ /* 0x000fe2000f8e0008 */
[----:B------:R-:W-:-:S03]  /*8d60*/  FADD.FTZ R14, R13, R14 ;  /* 0x0000000e0d0e7221 */ /* 0x000fc60000010000 */
[----:B------:R-:W-:Y:S01]  /*8d70*/  UIADD3 UR16, UPT, UPT, UR9, UR16, URZ ;  /* 0x0000001009107290 */ /* 0x000fe2000fffe0ff */
[----:B------:R-:W-:Y:S01]  /*8d80*/  FADD.FTZ R15, R14, R15 ;  /* 0x0000000f0e0f7221 */ /* 0x000fe20000010000 */
[----:B------:R-:W-:-:S03]  /*8d90*/  ULEA UR9, UP0, UR8, UR30, 0x1 ;  /* 0x0000001e08097291 */ /* 0x000fc6000f8008ff */
[----:B------:R-:W-:Y:S01]  /*8da0*/  FADD.FTZ R16, R15, R16 ;  /* 0x000000100f107221 */ /* 0x000fe20000010000 */
[----:B------:R-:W-:Y:S02]  /*8db0*/  ULEA.HI.X UR8, UR8, UR31, UR16, 0x1, UP0 ;  /* 0x0000001f08087291 */ /* 0x000fe400080f0c10 */
[----:B-1----:R-:W-:Y:S01]  /*8dc0*/  MOV R2, UR9 ;  /* 0x0000000900027c02 */ /* 0x002fe20008000f00 */
[----:B------:R-:W-:-:S03]  /*8dd0*/  FADD.FTZ R17, R16, R17 ;  /* 0x0000001110117221 */ /* 0x000fc60000010000 */
[----:B------:R-:W-:Y:S01]  /*8de0*/  MOV R3, UR8 ;  /* 0x0000000800037c02 */ /* 0x000fe20008000f00 */
[----:B------:R-:W-:Y:S02]  /*8df0*/  FADD.FTZ R18, R17, R18 ;  /* 0x0000001211127221 */ /* 0x000fe40000010000 */
[----:B------:R-:W-:-:S04]  /*8e00*/  IMAD.WIDE.U32 R2, R0, 0x10, R2 ;  /* 0x0000001000027825 */ /* 0x000fc800078e0002 */
[----:B------:R-:W-:Y:S01]  /*8e10*/  FADD.FTZ R19, R18, R19 ;  /* 0x0000001312137221 */ /* 0x000fe20000010000 */
[----:B0-----:R-:W-:Y:S04]  /*8e20*/  STG.E.128 desc[UR32][R2.64], R28 ;  /* 0x0000001c02007986 */ /* 0x001fe8000c101d20 */
[----:B--2---:R0:W-:Y:S01]  /*8e30*/  STG.E.128 desc[UR32][R2.64+0x200], R44 ;  /* 0x0002002c02007986 */ /* 0x0041e2000c101d20 */
        /* <DEDUP_REMOVED lines=11> */
.L_x_2288:
        /* <DEDUP_REMOVED lines=45> */
.L_x_2370:
[----:B------:R-:W-:Y:S05]  /*91c0*/  BSYNC.RECONVERGENT B0 ;  /* 0x0000000000007941 */ /* 0x000fea0003800200 */
.L_x_2369:
        /* <DEDUP_REMOVED lines=43> */
.L_x_2372:
[----:B------:R-:W-:Y:S05]  /*9480*/  BSYNC.RECONVERGENT B0 ;  /* 0x0000000000007941 */ /* 0x000fea0003800200 */
.L_x_2371:
        /* <DEDUP_REMOVED lines=15> */
.L_x_2374:
        /* <DEDUP_REMOVED lines=30> */
.L_x_2373:
[----:B------:R-:W-:Y:S05]  /*9760*/  EXIT ;  /* 0x000000000000794d */ /* 0x000fea0003800000 */
.L_x_2327:
[----:B------:R-:W-:Y:S01]  /*9770*/  HFMA2 R137, -RZ, RZ, 0, 5.9604644775390625e-08 ;  /* 0x00000001ff897431 */ /* 0x000fe200000001ff */
[----:B------:R-:W-:Y:S02]  /*9780*/  MOV R135, R133 ;  /* 0x0000008500877202 */ /* 0x000fe40000000f00 */
[----:B------:R-:W-:Y:S02]  /*9790*/  MOV R142, RZ ;  /* 0x000000ff008e7202 */ /* 0x000fe40000000f00 */
[----:B------:R-:W-:-:S07]  /*97a0*/  MOV R86, 0xffffffff ;  /* 0xffffffff00567802 */ /* 0x000fce0000000f00 */
[----:B-1---5:R-:W-:Y:S05]  /*97b0*/  WARPSYNC.COLLECTIVE R86, `(.L_x_2375) ;  /* 0x0000000056087348 */ /* 0x022fea0003c00000 */
[----:B------:R0:W2:Y:S02]  /*97c0*/  SHFL.UP P6, R87, R135, R137, R142 ;  /* 0x0400008987577389 */ /* 0x0000a400000c008e */
[----:B012--5:R-:W-:Y:S05]  /*97d0*/  ENDCOLLECTIVE ;  /* 0x000000000000791b */ /* 0x027fea0003800000 */
.L_x_2375:
[----:B------:R-:W-:Y:S02]  /*97e0*/  MOV R135, R134 ;  /* 0x0000008600877202 */ /* 0x000fe40000000f00 */
[----:B------:R-:W-:-:S07]  /*97f0*/  MOV R136, R87 ;  /* 0x0000005700887202 */ /* 0x000fce0000000f00 */
[----:B------:R-:W-:Y:S05]  /*9800*/  WARPSYNC.COLLECTIVE R86, `(.L_x_2376) ;  /* 0x0000000056087348 */ /* 0x000fea0003c00000 */
[----:B------:R0:W1:Y:S02]  /*9810*/  SHFL.UP P6, R87, R135, R137, R142 ;  /* 0x0400008987577389 */ /* 0x00006400000c008e */
[----:B01----:R-:W-:Y:S05]  /*9820*/  ENDCOLLECTIVE ;  /* 0x000000000000791b */ /* 0x003fea0003800000 */
.L_x_2376:
        /* <DEDUP_REMOVED lines=8> */
.L_x_2377:
[----:B------:R-:W-:Y:S02]  /*98b0*/  MOV R135, R138 ;  /* 0x0000008a00877202 */ /* 0x000fe40000000f00 */
[----:B------:R-:W-:-:S07]  /*98c0*/  MOV R136, R87 ;  /* 0x0000005700887202 */ /* 0x000fce0000000f00 */
[----:B------:R-:W-:Y:S05]  /*98d0*/  WARPSYNC.COLLECTIVE R86, `(.L_x_2378) ;  /* 0x0000000056087348 */ /* 0x000fea0003c00000 */
[----:B------:R0:W1:Y:S02]  /*98e0*/  SHFL.UP P6, R87, R135, R137, R142 ;  /* 0x0400008987577389 */ /* 0x00006400000c008e */
[----:B01----:R-:W-:Y:S05]  /*98f0*/  ENDCOLLECTIVE ;  /* 0x000000000000791b */ /* 0x003fea0003800000 */
.L_x_2378:
        /* <DEDUP_REMOVED lines=8> */
.L_x_2379:
[----:B------:R-:W-:Y:S02]  /*9980*/  MOV R135, R140 ;  /* 0x0000008c00877202 */ /* 0x000fe40000000f00 */
[----:B------:R-:W-:-:S07]  /*9990*/  MOV R134, R87 ;  /* 0x0000005700867202 */ /* 0x000fce0000000f00 */
[----:B------:R-:W-:Y:S05]  /*99a0*/  WARPSYNC.COLLECTIVE R86, `(.L_x_2380) ;  /* 0x0000000056087348 */ /* 0x000fea0003c00000 */
[----:B------:R0:W1:Y:S02]  /*99b0*/  SHFL.UP P6, R87, R135, R137, R142 ;  /* 0x0400008987577389 */ /* 0x00006400000c008e */
[----:B01----:R-:W-:Y:S05]  /*99c0*/  ENDCOLLECTIVE ;  /* 0x000000000000791b */ /* 0x003fea0003800000 */
.L_x_2380:
        /* <DEDUP_REMOVED lines=8> */
.L_x_2381:
[----:B------:R-:W-:Y:S02]  /*9a50*/  MOV R135, R136 ;  /* 0x0000008800877202 */ /* 0x000fe40000000f00 */
[----:B------:R-:W-:-:S07]  /*9a60*/  MOV R134, R87 ;  /* 0x0000005700867202 */ /* 0x000fce0000000f00 */
[----:B------:R-:W-:Y:S05]  /*9a70*/  WARPSYNC.COLLECTIVE R86, `(.L_x_2382) ;  /* 0x0000000056087348 */ /* 0x000fea0003c00000 */
[----:B------:R0:W1:Y:S02]  /*9a80*/  SHFL.UP P6, R87, R135, R137, R142 ;  /* 0x0400008987577389 */ /* 0x00006400000c008e */
[----:B01----:R-:W-:Y:S05]  /*9a90*/  ENDCOLLECTIVE ;  /* 0x000000000000791b */ /* 0x003fea0003800000 */
.L_x_2382:
        /* <DEDUP_REMOVED lines=8> */
.L_x_2383:
[----:B------:R-:W-:Y:S02]  /*9b20*/  MOV R135, R134 ;  /* 0x0000008600877202 */ /* 0x000fe40000000f00 */
[----:B------:R-:W-:-:S07]  /*9b30*/  MOV R138, R87 ;  /* 0x00000057008a7202 */ /* 0x000fce0000000f00 */
[----:B------:R-:W-:Y:S05]  /*9b40*/  WARPSYNC.COLLECTIVE R86, `(.L_x_2384) ;  /* 0x0000000056087348 */ /* 0x000fea0003c00000 */
[----:B------:R0:W1:Y:S02]  /*9b50*/  SHFL.UP P6, R87, R135, R137, R142 ;  /* 0x0400008987577389 */ /* 0x00006400000c008e */
[----:B01----:R-:W-:Y:S05]  /*9b60*/  ENDCOLLECTIVE ;  /* 0x000000000000791b */ /* 0x003fea0003800000 */
.L_x_2384:
[----:B------:R-:W-:Y:S05]  /*9b70*/  BRA `(.L_x_2385) ;  /* 0xffffffb800f07947 */ /* 0x000fea000383ffff */
.L_x_2328:
        /* <DEDUP_REMOVED lines=8> */
.L_x_2387:
[----:B------:R-:W-:Y:S05]  /*9c00*/  BSYNC B0 ;  /* 0x0000000000007941 */ /* 0x000fea0003800000 */
.L_x_2386:
[----:B------:R-:W-:Y:S05]  /*9c10*/  BRA `(.L_x_2388) ;  /* 0xffffffb800e07947 */ /* 0x000fea000383ffff */
.L_x_2329:
        /* <DEDUP_REMOVED lines=8> */
.L_x_2390:
[----:B------:R-:W-:Y:S05]  /*9ca0*/  BSYNC B0 ;  /* 0x0000000000007941 */ /* 0x000fea0003800000 */
.L_x_2389:
[----:B------:R-:W-:Y:S05]  /*9cb0*/  BRA `(.L_x_2391) ;  /* 0xffffffb800c07947 */ /* 0x000fea000383ffff */
.L_x_2330:
        /* <DEDUP_REMOVED lines=8> */
.L_x_2393:
[----:B------:R-:W-:Y:S05]  /*9d40*/  BSYNC B0 ;  /* 0x0000000000007941 */ /* 0x000fea0003800000 */
.L_x_2392:
        /* <DEDUP_REMOVED lines=10> */
.L_x_2394:
[----:B------:R-:W-:Y:S02]  /*9df0*/  MOV R134, R87 ;  /* 0x0000005700867202 */ /* 0x000fe40000000f00 */
[----:B------:R-:W-:-:S07]  /*9e00*/  MOV R87, R40 ;  /* 0x0000002800577202 */ /* 0x000fce0000000f00 */
[----:B------:R-:W-:Y:S05]  /*9e10*/  WARPSYNC.COLLECTIVE R86, `(.L_x_2395) ;  /* 0x0000000056087348 */ /* 0x000fea0003c00000 */
[----:B------:R0:W1:Y:S02]  /*9e20*/  SHFL.IDX P2, R149, R87, R147, R148 ;  /* 0x0000009357957389 */ /* 0x0000640000040094 */
[----:B01----:R-:W-:Y:S05]  /*9e30*/  ENDCOLLECTIVE ;  /* 0x000000000000791b */ /* 0x003fea0003800000 */
.L_x_2395:
[----:B------:R-:W-:Y:S02]  /*9e40*/  MOV R87, R41 ;  /* 0x0000002900577202 */ /* 0x000fe40000000f00 */
[----:B------:R-:W-:-:S07]  /*9e50*/  MOV R40, R149 ;  /* 0x0000009500287202 */ /* 0x000fce0000000f00 */
[----:B------:R-:W-:Y:S05]  /*9e60*/  WARPSYNC.COLLECTIVE R86, `(.L_x_2396) ;  /* 0x0000000056087348 */ /* 0x000fea0003c00000 */
[----:B------:R0:W1:Y:S02]  /*9e70*/  SHFL.IDX P2, R149, R87, R147, R148 ;  /* 0x0000009357957389 */ /* 0x0000640000040094 */
[----:B01----:R-:W-:Y:S05]  /*9e80*/  ENDCOLLECTIVE ;  /* 0x000000000000791b */ /* 0x003fea0003800000 */
.L_x_2396:
[----:B------:R-:W-:Y:S01]  /*9e90*/  MOV R41, R149 ;  /* 0x0000009500297202 */ /* 0x000fe20000000f00 */
[----:B------:R-:W-:Y:S06]  /*9ea0*/  BRA `(.L_x_2397) ;  /* 0xffffffb8005c7947 */ /* 0x000fec000383ffff */
.L_x_2332:
        /* <DEDUP_REMOVED lines=9> */
.L_x_2398:
[----:B------:R-:W-:Y:S02]  /*9f40*/  ISETP.GT.U32.AND P6, PT, R156, 0xf, PT ;  /* 0x0000000f9c00780c */ /* 0x000fe40003fc4070 */
[----:B------:R-:W-:Y:S02]  /*9f50*/  MOV R147, R149 ;  /* 0x0000009500937202 */ /* 0x000fe40000000f00 */
[----:B------:R-:W-:-:S03]  /*9f60*/  MOV R149, R163 ;  /* 0x000000a300957202 */ /* 0x000fc60000000f00 */
[----:B------:R-:W-:-:S07]  /*9f70*/  @P3 FMUL.FTZ R147, R147, R162 ;  /* 0x000000a293933220 */ /* 0x000fce0000410000 */
[----:B------:R-:W-:Y:S05]  /*9f80*/  WARPSYNC.COLLECTIVE R86, `(.L_x_2399) ;  /* 0x0000000056087348 */ /* 0x000fea0003c00000 */
[----:B------:R0:W1:Y:S02]  /*9f90*/  SHFL.DOWN P2, R149, R149, R87, R148 ;  /* 0x0800005795957389 */ /* 0x0000640000040094 */
[----:B01----:R-:W-:Y:S05]  /*9fa0*/  ENDCOLLECTIVE ;  /* 0x000000000000791b */ /* 0x003fea0003800000 */
.L_x_2399:
        /* <DEDUP_REMOVED lines=11> */
.L_x_2400:
[----:B------:R-:W-:Y:S02]  /*a060*/  MOV R147, R149 ;  /* 0x0000009500937202 */ /* 0x000fe40000000f00 */
[----:B------:R-:W-:-:S03]  /*a070*/  MOV R149, R163 ;  /* 0x000000a300957202 */ /* 0x000fc60000000f00 */
[----:B------:R-:W-:-:S07]  /*a080*/  @!P3 FMUL.FTZ R147, R162, R147 ;  /* 0x00000093a293b220 */ /* 0x000fce0000410000 */
[----:B------:R-:W-:Y:S05]  /*a090*/  WARPSYNC.COLLECTIVE R86, `(.L_x_2401) ;  /* 0x0000000056087348 */ /* 0x000fea0003c00000 */
[----:B------:R0:W1:Y:S02]  /*a0a0*/  SHFL.DOWN P2, R149, R149, R87, R148 ;  /* 0x0800005795957389 */ /* 0x0000640000040094 */
[----:B01----:R-:W-:Y:S05]  /*a0b0*/  ENDCOLLECTIVE ;  /* 0x000000000000791b */ /* 0x003fea0003800000 */
.L_x_2401:
        /* <DEDUP_REMOVED lines=10> */
.L_x_2402:
[----:B------:R-:W-:Y:S02]  /*a160*/  MOV R147, R149 ;  /* 0x0000009500937202 */ /* 0x000fe40000000f00 */
[----:B------:R-:W-:-:S03]  /*a170*/  MOV R149, R163 ;  /* 0x000000a300957202 */ /* 0x000fc60000000f00 */
[----:B------:R-:W-:-:S07]  /*a180*/  @!P4 FMUL.FTZ R147, R162, R147 ;  /* 0x00000093a293c220 */ /* 0x000fce0000410000 */
[----:B------:R-:W-:Y:S05]  /*a190*/  WARPSYNC.COLLECTIVE R86, `(.L_x_2403) ;  /* 0x0000000056087348 */ /* 0x000fea0003c00000 */
[----:B------:R0:W1:Y:S02]  /*a1a0*/  SHFL.DOWN P2, R149, R149, R87, R148 ;  /* 0x0800005795957389 */ /* 0x0000640000040094 */
[----:B01----:R-:W-:Y:S05]  /*a1b0*/  ENDCOLLECTIVE ;  /* 0x000000000000791b */ /* 0x003fea0003800000 */
.L_x_2403:
        /* <DEDUP_REMOVED lines=10> */
.L_x_2404:
[----:B------:R-:W-:Y:S02]  /*a260*/  MOV R147, R149 ;  /* 0x0000009500937202 */ /* 0x000fe40000000f00 */
[----:B------:R-:W-:-:S03]  /*a270*/  MOV R149, R163 ;  /* 0x000000a300957202 */ /* 0x000fc60000000f00 */
[----:B------:R-:W-:-:S07]  /*a280*/  @!P5 FMUL.FTZ R147, R162, R147 ;  /* 0x00000093a293d220 */ /* 0x000fce0000410000 */
[----:B------:R-:W-:Y:S05]  /*a290*/  WARPSYNC.COLLECTIVE R86, `(.L_x_2405) ;  /* 0x0000000056087348 */ /* 0x000fea0003c00000 */
[----:B------:R0:W1:Y:S02]  /*a2a0*/  SHFL.DOWN P2, R149, R149, R87, R148 ;  /* 0x0800005795957389 */ /* 0x0000640000040094 */
[----:B01----:R-:W-:Y:S05]  /*a2b0*/  ENDCOLLECTIVE ;  /* 0x000000000000791b */ /* 0x003fea0003800000 */
.L_x_2405:
        /* <DEDUP_REMOVED lines=10> */
.L_x_2406:
[----:B------:R-:W-:Y:S02]  /*a360*/  MOV R147, R149 ;  /* 0x0000009500937202 */ /* 0x000fe40000000f00 */
[----:B------:R-:W-:-:S03]  /*a370*/  MOV R149, R163 ;  /* 0x000000a300957202 */ /* 0x000fc60000000f00 */
[----:B------:R-:W-:-:S07]  /*a380*/  @!P6 FMUL.FTZ R147, R162, R147 ;  /* 0x00000093a293e220 */ /* 0x000fce0000410000 */
[----:B------:R-:W-:Y:S05]  /*a390*/  WARPSYNC.COLLECTIVE R86, `(.L_x_2407) ;  /* 0x0000000056087348 */ /* 0x000fea0003c00000 */
[----:B------:R0:W1:Y:S02]  /*a3a0*/  SHFL.DOWN P2, R149, R149, R87, R148 ;  /* 0x0800005795957389 */ /* 0x0000640000040094 */
[----:B01----:R-:W-:Y:S05]  /*a3b0*/  ENDCOLLECTIVE ;  /* 0x000000000000791b */ /* 0x003fea0003800000 */
.L_x_2407:
        /* <DEDUP_REMOVED lines=10> */
.L_x_2408:
[----:B------:R-:W-:Y:S02]  /*a460*/  MOV R87, R163 ;  /* 0x000000a300577202 */ /* 0x000fe40000000f00 */
[----:B------:R-:W-:-:S07]  /*a470*/  MOV R157, R149 ;  /* 0x00000095009d7202 */ /* 0x000fce0000000f00 */
[----:B------:R-:W-:Y:S05]  /*a480*/  WARPSYNC.COLLECTIVE R86, `(.L_x_2409) ;  /* 0x0000000056087348 */ /* 0x000fea0003c00000 */
[----:B------:R0:W1:Y:S02]  /*a490*/  SHFL.IDX P2, R149, R87, R147, R148 ;  /* 0x0000009357957389 */ /* 0x0000640000040094 */
[----:B01----:R-:W-:Y:S05]  /*a4a0*/  ENDCOLLECTIVE ;  /* 0x000000000000791b */ /* 0x003fea0003800000 */
.L_x_2409:
        /* <DEDUP_REMOVED lines=8> */
.L_x_2410:
[----:B------:R-:W-:Y:S02]  /*a530*/  MOV R162, R149 ;  /* 0x0000009500a27202 */ /* 0x000fe40000000f00 */
[----:B------:R-:W-:-:S07]  /*a540*/  MOV R149, R163 ;  /* 0x000000a300957202 */ /* 0x000fce0000000f00 */
[----:B------:R-:W-:Y:S05]  /*a550*/  WARPSYNC.COLLECTIVE R86, `(.L_x_2411) ;  /* 0x0000000056087348 */ /* 0x000fea0003c00000 */
[----:B------:R0:W1:Y:S02]  /*a560*/  SHFL.DOWN P2, R149, R149, R87, R148 ;  /* 0x0800005795957389 */ /* 0x0000640000040094 */
[----:B01----:R-:W-:Y:S05]  /*a570*/  ENDCOLLECTIVE ;  /* 0x000000000000791b */ /* 0x003fea0003800000 */
.L_x_2411:
[----:B------:R-:W-:Y:S02]  /*a580*/  MOV R87, R40 ;  /* 0x0000002800577202 */ /* 0x000fe40000000f00 */
[----:B------:R-:W-:-:S07]  /*a590*/  MOV R163, R149 ;  /* 0x0000009500a37202 */ /* 0x000fce0000000f00 */
[----:B------:R-:W-:Y:S05]  /*a5a0*/  WARPSYNC.COLLECTIVE R86, `(.L_x_2412) ;  /* 0x0000000056087348 */ /* 0x000fea0003c00000 */
[----:B------:R0:W1:Y:S02]  /*a5b0*/  SHFL.IDX P2, R149, R87, R147, R148 ;  /* 0x0000009357957389 */ /* 0x0000640000040094 */
[----:B01----:R-:W-:Y:S05]  /*a5c0*/  ENDCOLLECTIVE ;  /* 0x000000000000791b */ /* 0x003fea0003800000 */
.L_x_2412:
[----:B------:R-:W-:Y:S02]  /*a5d0*/  MOV R87, R41 ;  /* 0x0000002900577202 */ /* 0x000fe40000000f00 */
[----:B------:R-:W-:-:S07]  /*a5e0*/  MOV R40, R149 ;  /* 0x0000009500287202 */ /* 0x000fce0000000f00 */
[----:B------:R-:W-:Y:S05]  /*a5f0*/  WARPSYNC.COLLECTIVE R86, `(.L_x_2413) ;  /* 0x0000000056087348 */ /* 0x000fea0003c00000 */
[----:B------:R0:W1:Y:S02]  /*a600*/  SHFL.IDX P2, R149, R87, R147, R148 ;  /* 0x0000009357957389 */ /* 0x0000640000040094 */
[----:B01----:R-:W-:Y:S05]  /*a610*/  ENDCOLLECTIVE ;  /* 0x000000000000791b */ /* 0x003fea0003800000 */
.L_x_2413:
[----:B------:R-:W-:Y:S02]  /*a620*/  MOV R41, R149 ;  /* 0x0000009500297202 */ /* 0x000fe40000000f00 */
[----:B------:R-:W-:Y:S01]  /*a630*/  ISETP.NE.AND P2, PT, R78, 0x1f, PT ;  /* 0x0000001f4e00780c */ /* 0x000fe20003f45270 */
[----:B------:R-:W-:-:S12]  /*a640*/  BRA `(.L_x_2414) ;  /* 0xffffffbc00047947 */ /* 0x000fd8000383ffff */
.L_x_2415:
        /* <DEDUP_REMOVED lines=11> */
.L_x_10431:


//--------------------- .text._Z25selective_scan_bwd_kernelI32Selective_Scan_bwd_kernel_traitsILi128ELi16ELb1ELb1ELb0ELb0ELb0EN3c104HalfEfEEv12SSMParamsBwd --------------------------
	.section	.text._Z25selective_scan_bwd_kernelI32Selective_Scan_bwd_kernel_traitsILi128ELi16ELb1ELb1ELb0ELb0ELb0EN3c104HalfEfEEv12SSMParamsBwd,"ax",@progbits
	.align	128
        .global         _Z25selective_scan_bwd_kernelI32Selective_Scan_bwd_kernel_traitsILi128ELi16ELb1ELb1ELb0ELb0ELb0EN3c104HalfEfEEv12SSMParamsBwd
        .type           _Z25selective_scan_bwd_kernelI32Selective_Scan_bwd_kernel_traitsILi128ELi16ELb1ELb1ELb0ELb0ELb0EN3c104HalfEfEEv12SSMParamsBwd,@function
        .size           _Z25selective_scan_bwd_kernelI32Selective_Scan_bwd_kernel_traitsILi128ELi16ELb1ELb1ELb0ELb0ELb0EN3c104HalfEfEEv12SSMParamsBwd,(.L_x_10432 - _Z25selective_scan_bwd_kernelI32Selective_Scan_bwd_kernel_traitsILi128ELi16ELb1ELb1ELb0ELb0ELb0EN3c104HalfEfEEv12SSMParamsBwd)
        .other          _Z25selective_scan_bwd_kernelI32Selective_Scan_bwd_kernel_traitsILi128ELi16ELb1ELb1ELb0ELb0ELb0EN3c104HalfEfEEv12SSMParamsBwd,@"STO_CUDA_ENTRY STV_DEFAULT"
_Z25selective_scan_bwd_kernelI32Selective_Scan_bwd_kernel_traitsILi128ELi16ELb1ELb1ELb0ELb0ELb0EN3c104HalfEfEEv12SSMParamsBwd:
.text._Z25selective_scan_bwd_kernelI32Selective_Scan_bwd_kernel_traitsILi128ELi16ELb1ELb1ELb0ELb0ELb0EN3c104HalfEfEEv12SSMParamsBwd:
        /* <DEDUP_REMOVED lines=68> */
[----:B-1----:R-:W-:Y:S02]  /*0440*/  UIMAD.WIDE.U32 UR20, UR10, UR6, URZ ;  /* 0x000000060a1472a5 */ /* 0x002fe4000f8e00ff */
[----:B--2---:R-:W-:Y:S01]  /*0450*/  UISETP.NE.U32.AND UP0, UPT, UR28, URZ, UPT ;  /* 0x000000ff1c00728c */ /* 0x004fe2000bf05070 */
[----:B------:R-:W-:Y:S01]  /*0460*/  UMOV UR9, UR5 ;  /* 0x0000000500097c82 */ /* 0x000fe20008000000 */
[----:B------:R-:W-:-:S02]  /*0470*/  UIMAD UR21, UR10, UR7, UR21 ;  /* 0x000000070a1572a4 */ /* 0x000fc4000f8e0215 */
[----:B------:R-:W-:Y:S02]  /*0480*/  UIADD3 UR17, UPT, UPT, -UR9, URZ, URZ ;  /* 0x000000ff09117290 */ /* 0x000fe4000fffe1ff */
[----:B------:R-:W-:Y:S02]  /*0490*/  UISETP.NE.AND.EX UP0, UPT, UR29, URZ, UPT, UP0 ;  /* 0x000000ff1d00728c */ /* 0x000fe4000bf05300 */
[----:B------:R-:W-:Y:S01]  /*04a0*/  UIMAD UR17, UR32, UR17, UR24 ;  /* 0x00000011201172a4 */ /* 0x000fe2000f8e0218 */
[----:B------:R-:W1:Y:S03]  /*04b0*/  LDCU.64 UR6, c[0x0][0x528] ;  /* 0x0000a500ff0677ac */ /* 0x000e660008000a00 */
[----:B------:R-:W-:Y:S02]  /*04c0*/  UISETP.GT.U32.AND UP2, UPT, UR32, UR17, UPT ;  /* 0x000000112000728c */ /* 0x000fe4000bf44070 */
[----:B----4-:R-:W-:Y:S01]  /*04d0*/  UIMAD.WIDE.U32 UR4, UR10, UR18, URZ ;  /* 0x000000120a0472a5 */ /* 0x010fe2000f8e00ff */
[----:B------:R-:W2:Y:S03]  /*04e0*/  LDCU.64 UR28, c[0x0][0x3c8] ;  /* 0x00007900ff1c77ac */ /* 0x000ea60008000a00 */
[----:B------:R-:W-:Y:S01]  /*04f0*/  UIMAD UR5, UR10, UR19, UR5 ;  /* 0x000000130a0572a4 */ /* 0x000fe2000f8e0205 */
[----:B------:R-:W3:Y:S04]  /*0500*/  @UP0 LDCU UR24, c[0x0][0x384] ;  /* 0x00007080ff1807ac */ /* 0x000ee80008000800 */
[----:B------:R-:W-:-:S02]  /*0510*/  @!UP2 UIADD3 UR17, UPT, UPT, UR17, -UR32, URZ ;  /* 0x800000201111a290 */ /* 0x000fc4000fffe0ff */
[----:B------:R-:W-:Y:S02]  /*0520*/  @!UP2 UIADD3 UR9, UPT, UPT, UR9, 0x1, URZ ;  /* 0x000000010909a890 */ /* 0x000fe4000fffe0ff */
[----:B------:R-:W-:Y:S02]  /*0530*/  UISETP.GE.U32.AND UP1, UPT, UR17, UR32, UPT ;  /* 0x000000201100728c */ /* 0x000fe4000bf26070 */
[----:B------:R-:W-:Y:S02]  /*0540*/  ULOP3.LUT UR17, UR8, UR25, URZ, 0x3c, !UPT ;  /* 0x0000001908117292 */ /* 0x000fe4000f8e3cff */
[----:B------:R-:W-:Y:S02]  /*0550*/  UIMAD.WIDE.U32 UR18, UR8, UR30, UR4 ;  /* 0x0000001e081272a5 */ /* 0x000fe4000f8e0004 */
[----:B------:R-:W-:Y:S02]  /*0560*/  UISETP.GE.AND UP2, UPT, UR17, URZ, UPT ;  /* 0x000000ff1100728c */ /* 0x000fe4000bf46270 */
[----:B------:R-:W-:Y:S01]  /*0570*/  UIMAD UR22, UR8, UR31, UR19 ;  /* 0x0000001f081672a4 */ /* 0x000fe2000f8e0213 */
[----:B------:R-:W4:Y:S02]  /*0580*/  LDCU.64 UR4, c[0x0][0x448] ;  /* 0x00008900ff0477ac */ /* 0x000f240008000a00 */
[----:B------:R-:W-:-:S02]  /*0590*/  @UP1 UIADD3 UR9, UPT, UPT, UR9, 0x1, URZ ;  /* 0x0000000109091890 */ /* 0x000fc4000fffe0ff */
[----:B------:R-:W-:-:S04]  /*05a0*/  UISETP.NE.AND UP1, UPT, UR25, URZ, UPT ;  /* 0x000000ff1900728c */ /* 0x000fc8000bf25270 */
[----:B------:R-:W-:Y:S02]  /*05b0*/  @!UP2 UIADD3 UR9, UPT, UPT, -UR9, URZ, URZ ;  /* 0x000000ff0909a290 */ /* 0x000fe4000fffe1ff */
[----:B------:R-:W-:Y:S01]  /*05c0*/  UIADD3 UR19, UP2, UPT, UR16, UR18, URZ ;  /* 0x0000001210137290 */ /* 0x000fe2000ff5e0ff */
[----:B------:R-:W5:Y:S03]  /*05d0*/  @UP0 LDCU.64 UR30, c[0x0][0x480] ;  /* 0x00009000ff1e07ac */ /* 0x000f660008000a00 */
[----:B------:R-:W-:Y:S02]  /*05e0*/  UIADD3.X UR22, UPT, UPT, UR11, UR22, URZ, UP2, !UPT ;  /* 0x000000160b167290 */ /* 0x000fe400097fe4ff */
[----:B------:R-:W-:Y:S02]  /*05f0*/  @!UP1 ULOP3.LUT UR9, URZ, UR25, URZ, 0x33, !UPT ;  /* 0x00000019ff099292 */ /* 0x000fe4000f8e33ff */
[----:B-1----:R-:W-:-:S02]  /*0600*/  ULEA UR18, UP1, UR19, UR6, 0x1 ;  /* 0x0000000613127291 */ /* 0x002fc4000f8208ff */
[----:B------:R-:W-:Y:S01]  /*0610*/  USHF.R.S32.HI UR6, URZ, 0x1f, UR9 ;  /* 0x0000001fff067899 */ /* 0x000fe20008011409 */
[----:B------:R-:W1:Y:S03]  /*0620*/  @UP0 LDCU UR25, c[0x0][0x38c] ;  /* 0x00007180ff1907ac */ /* 0x000e660008000800 */
[----:B--2---:R-:W-:Y:S02]  /*0630*/  UIMAD UR6, UR6, UR28, URZ ;  /* 0x0000001c060672a4 */ /* 0x004fe4000f8e02ff */
[----:B------:R-:W-:Y:S02]  /*0640*/  UIMAD.WIDE.U32 UR20, UR9, UR28, UR20 ;  /* 0x0000001c091472a5 */ /* 0x000fe4000f8e0014 */
[----:B------:R-:W-:Y:S02]  /*0650*/  UIMAD UR17, UR9, UR29, UR6 ;  /* 0x0000001d091172a4 */ /* 0x000fe4000f8e0206 */
[----:B---3--:R-:W-:-:S02]  /*0660*/  @UP0 UIMAD UR10, UR10, UR24, UR8 ;  /* 0x000000180a0a02a4 */ /* 0x008fc4000f8e0208 */
[----:B------:R-:W-:Y:S02]  /*0670*/  ULEA.HI.X UR22, UR19, UR7, UR22, 0x1, UP1 ;  /* 0x0000000713167291 */ /* 0x000fe400088f0c16 */
[----:B------:R-:W-:Y:S02]  /*0680*/  UIADD3 UR16, UP1, UPT, UR16, UR20, URZ ;  /* 0x0000001410107290 */ /* 0x000fe4000ff3e0ff */
[----:B------:R-:W-:Y:S02]  /*0690*/  UIADD3 UR19, UPT, UPT, UR21, UR17, URZ ;  /* 0x0000001115137290 */ /* 0x000fe4000fffe0ff */
[----:B------:R-:W-:Y:S02]  /*06a0*/  @UP0 UIMAD UR10, UR10, UR23, URZ ;  /* 0x000000170a0a02a4 */ /* 0x000fe4000f8e02ff */
[----:B----4-:R-:W-:Y:S02]  /*06b0*/  ULEA UR17, UP2, UR16, UR4, 0x1 ;  /* 0x0000000410117291 */ /* 0x010fe4000f8408ff */
[----:B------:R-:W-:-:S02]  /*06c0*/  UIADD3.X UR19, UPT, UPT, UR11, UR19, URZ, UP1, !UPT ;  /* 0x000000130b137290 */ /* 0x000fc40008ffe4ff */
[----:B-1----:R-:W-:Y:S02]  /*06d0*/  @UP0 UIMAD UR10, UR10, UR25, URZ ;  /* 0x000000190a0a02a4 */ /* 0x002fe4000f8e02ff */
[----:B------:R-:W-:Y:S01]  /*06e0*/  ULEA.HI.X UR19, UR16, UR5, UR19, 0x1, UP2 ;  /* 0x0000000510137291 */ /* 0x000fe200090f0c13 */
[----:B------:R-:W-:Y:S02]  /*06f0*/  UMOV UR4, URZ ;  /* 0x000000ff00047c82 */ /* 0x000fe40008000000 */
[----:B------:R-:W-:Y:S01]  /*0700*/  UMOV UR5, URZ ;  /* 0x000000ff00057c82 */ /* 0x000fe20008000000 */
[----:B-----5:R-:W-:Y:S02]  /*0710*/  @UP0 UIMAD.WIDE UR4, UR10, 0x8, UR30 ;  /* 0x000000080a0408a5 */ /* 0x020fe4000f8e021e */
        /* <DEDUP_REMOVED lines=9> */
[----:B------:R-:W-:Y:S01]  /*07b0*/  UMOV UR11, UR12 ;  /* 0x0000000c000b7c82 */ /* 0x000fe20008000000 */
[----:B------:R2:W-:Y:S01]  /*07c0*/  STL [R1+0x44], RZ ;  /* 0x000044ff01007387 */ /* 0x0005e20000100800 */
[----:B------:R-:W-:Y:S01]  /*07d0*/  UMOV UR12, UR13 ;  /* 0x0000000d000c7c82 */ /* 0x000fe20008000000 */
[----:B------:R-:W-:Y:S01]  /*07e0*/  UMOV UR13, UR14 ;  /* 0x0000000e000d7c82 */ /* 0x000fe20008000000 */
[----:B------:R-:W-:Y:S01]  /*07f0*/  UMOV UR14, UR18 ;  /* 0x00000012000e7c82 */ /* 0x000fe20008000000 */
[----:B------:R2:W-:Y:S01]  /*0800*/  STL [R1+0x48], RZ ;  /* 0x000048ff01007387 */ /* 0x0005e20000100800 */
[----:B------:R-:W3:Y:S01]  /*0810*/  LDCU UR10, c[0x0][0x394] ;  /* 0x00007280ff0a77ac */ /* 0x000ee20008000800 */
[----:B------:R-:W-:Y:S01]  /*0820*/  UMOV UR18, UR22 ;  /* 0x0000001600127c82 */ /* 0x000fe20008000000 */
[----:B-1----:R-:W-:-:S03]  /*0830*/  ULEA UR8, UR16, UR8, 0x18 ;  /* 0x0000000810087291 */ /* 0x002fc6000f8ec0ff */
[----:B------:R-:W-:-:S03]  /*0840*/  UMOV UR16, UR19 ;  /* 0x0000001300107c82 */ /* 0x000fc60008000000 */
[----:B------:R-:W-:Y:S02]  /*0850*/  MOV R96, UR8 ;  /* 0x0000000800607c02 */ /* 0x000fe40008000f00 */
[C---:B0-----:R-:W-:Y:S02]  /*0860*/  SHF.L.U32 R2, R0.reuse, 0x1, RZ ;  /* 0x0000000100027819 */ /* 0x041fe400000006ff */
[----:B------:R-:W-:Y:S02]  /*0870*/  LOP3.LUT R0, R0, 0x1f, RZ, 0xc0, !PT ;  /* 0x0000001f00007812 */ /* 0x000fe400078ec0ff */
[----:B------:R-:W-:-:S04]  /*0880*/  LOP3.LUT R5, R2, 0x7c0, RZ, 0xc0, !PT ;  /* 0x000007c002057812 */ /* 0x000fc800078ec0ff */
[----:B--23--:R-:W-:-:S07]  /*0890*/  LOP3.LUT R7, R5, R0, RZ, 0xfc, !PT ;  /* 0x0000000005077212 */ /* 0x00cfce00078efcff */
.L_x_2463:
[----:B------:R-:W-:Y:S01]  /*08a0*/  BAR.SYNC.DEFER_BLOCKING 0x0 ;  /* 0x0000000000007b1d */ /* 0x000fe20000010000 */
[----:B------:R-:W-:Y:S02]  /*08b0*/  MOV R2, UR11 ;  /* 0x0000000b00027c02 */ /* 0x000fe40008000f00 */
[----:B------:R-:W-:-:S03]  /*08c0*/  MOV R3, UR12 ;  /* 0x0000000c00037c02 */ /* 0x000fc60008000f00 */
[----:B------:R-:W0:Y:S01]  /*08d0*/  S2R R4, SR_LANEID ;  /* 0x0000000000047919 */ /* 0x000e220000000000 */
[C---:B------:R-:W-:Y:S01]  /*08e0*/  IMAD.WIDE.U32 R2, R7.reuse, 0x10, R2 ;  /* 0x0000001007027825 */ /* 0x040fe200078e0002 */
[----:B------:R-:W-:Y:S01]  /*08f0*/  MOV R12, UR13 ;  /* 0x0000000d000c7c02 */ /* 0x000fe20008000f00 */
[----:B------:R-:W1:Y:S01]  /*0900*/  LDCU UR8, c[0x0][0x38c] ;  /* 0x00007180ff0877ac */ /* 0x000e620008000800 */
[----:B------:R-:W-:Y:S01]  /*0910*/  MOV R13, UR15 ;  /* 0x0000000f000d7c02 */ /* 0x000fe20008000f00 */
[----:B------:R-:W2:Y:S04]  /*0920*/  LDL.LU R41, [R1+0x48] ;  /* 0x0000480001297983 */ /* 0x000ea80000300800 */
[----:B------:R-:W3:Y:S04]  /*0930*/  LDG.E.128 R8, desc[UR26][R2.64] ;  /* 0x0000001a02087981 */ /* 0x000ee8000c1e1d00 */
[----:B------:R-:W4:Y:S01]  /*0940*/  LDG.E.128 R16, desc[UR26][R2.64+0x200] ;  /* 0x0002001a02107981 */ /* 0x000f22000c1e1d00 */
[----:B------:R-:W-:Y:S01]  /*0950*/  IMAD.WIDE.U32 R12, R7, 0x10, R12 ;  /* 0x00000010070c7825 */ /* 0x000fe200078e000c */
[----:B0-----:R-:W-:-:S04]  /*0960*/  IADD3 R5, PT, PT, R5, R4, RZ ;  /* 0x0000000405057210 */ /* 0x001fc80007ffe0ff */
[----:B------:R-:W-:-:S04]  /*0970*/  LEA R66, R5, R96, 0x4 ;  /* 0x0000006005427211 */ /* 0x000fc800078e20ff */
[----:B------:R-:W-:Y:S01]  /*0980*/  LEA R65, R4, R66, 0x4 ;  /* 0x0000004204417211 */ /* 0x000fe200078e20ff */
[----:B---3--:R-:W-:Y:S04]  /*0990*/  STS.128 [R66], R8 ;  /* 0x0000000842007388 */ /* 0x008fe80000000c00 */
[----:B----4-:R0:W-:Y:S01]  /*09a0*/  STS.128 [R66+0x200], R16 ;  /* 0x0002001042007388 */ /* 0x0101e20000000c00 */
[----:B------:R-:W-:-:S03]  /*09b0*/  NOP ;  /* 0x0000000000007918 */ /* 0x000fc60000000000 */
[----:B------:R-:W3:Y:S04]  /*09c0*/  LDS.128 R20, [R65] ;  /* 0x0000000041147984 */ /* 0x000ee80000000c00 */
[----:B------:R-:W4:Y:S01]  /*09d0*/  LDS.128 R24, [R65+0x10] ;  /* 0x0000100041187984 */ /* 0x000f220000000c00 */
[----:B------:R-:W-:Y:S06]  /*09e0*/  BAR.SYNC.DEFER_BLOCKING 0x0 ;  /* 0x0000000000007b1d */ /* 0x000fec0000010000 */
[----:B------:R-:W5:Y:S04]  /*09f0*/  LDG.E.128 R28, desc[UR26][R12.64] ;  /* 0x0000001a0c1c7981 */ /* 0x000f68000c1e1d00 */
[----:B------:R-:W2:Y:S01]  /*0a00*/  LDG.E.128 R32, desc[UR26][R12.64+0x200] ;  /* 0x0002001a0c207981 */ /* 0x000ea2000c1e1d00 */
[----:B------:R-:W-:-:S02]  /*0a10*/  MOV R2, UR14 ;  /* 0x0000000e00027c02 */ /* 0x000fc40008000f00 */
[----:B------:R-:W-:-:S03]  /*0a20*/  MOV R3, UR18 ;  /* 0x0000001200037c02 */ /* 0x000fc60008000f00 */
[----:B------:R-:W-:Y:S01]  /*0a30*/  IMAD.WIDE.U32 R2, R7, 0x10, R2 ;  /* 0x0000001007027825 */ /* 0x000fe200078e0002 */
[----:B-----5:R-:W-:Y:S04]  /*0a40*/  STS.128 [R66], R28 ;  /* 0x0000001c42007388 */ /* 0x020fe80000000c00 */
[----:B--2---:R2:W-:Y:S01]  /*0a50*/  STS.128 [R66+0x200], R32 ;  /* 0x0002002042007388 */ /* 0x0045e20000000c00 */
[----:B------:R-:W-:-:S03]  /*0a60*/  NOP ;  /* 0x0000000000007918 */ /* 0x000fc60000000000 */
[----:B------:R-:W-:Y:S04]  /*0a70*/  LDS.128 R8, [R65] ;  /* 0x0000000041087984 */ /* 0x000fe80000000c00 */
[----:B------:R-:W-:Y:S01]  /*0a80*/  LDS.128 R4, [R65+0x10] ;  /* 0x0000100041047984 */ /* 0x000fe20000000c00 */
[----:B------:R-:W-:Y:S06]  /*0a90*/  BAR.SYNC.DEFER_BLOCKING 0x0 ;  /* 0x0000000000007b1d */ /* 0x000fec0000010000 */
[----:B0-----:R-:W5:Y:S04]  /*0aa0*/  LDG.E.128 R16, desc[UR26][R2.64] ;  /* 0x0000001a02107981 */ /* 0x001f68000c1e1d00 */
[----:B------:R-:W5:Y:S01]  /*0ab0*/  LDG.E.128 R36, desc[UR26][R2.64+0x200] ;  /* 0x0002001a02247981 */ /* 0x000f62000c1e1d00 */
[----:B---3--:R-:W-:-:S02]  /*0ac0*/  HADD2.F32 R64, -RZ, R20.H0_H0 ;  /* 0x20000014ff407230 */ /* 0x008fc40000004100 */
[----:B------:R-:W-:Y:S02]  /*0ad0*/  HADD2.F32 R63, -RZ, R20.H1_H1 ;  /* 0x30000014ff3f7230 */ /* 0x000fe40000004100 */
[--C-:B------:R-:W-:Y:S02]  /*0ae0*/  HADD2.F32 R62, -RZ, R21.reuse.H0_H0 ;  /* 0x20000015ff3e7230 */ /* 0x100fe40000004100 */
[----:B------:R-:W-:Y:S02]  /*0af0*/  HADD2.F32 R61, -RZ, R21.H1_H1 ;  /* 0x30000015ff3d7230 */ /* 0x000fe40000004100 */
[--C-:B------:R-:W-:Y:S02]  /*0b00*/  HADD2.F32 R60, -RZ, R22.reuse.H0_H0 ;  /* 0x20000016ff3c7230 */ /* 0x100fe40000004100 */
[----:B------:R-:W-:Y:S02]  /*0b10*/  HADD2.F32 R59, -RZ, R22.H1_H1 ;  /* 0x30000016ff3b7230 */ /* 0x000fe40000004100 */
[----:B------:R-:W-:-:S02]  /*0b20*/  HADD2.F32 R58, -RZ, R23.H0_H0 ;  /* 0x20000017ff3a7230 */ /* 0x000fc40000004100 */
[----:B------:R-:W-:Y:S02]  /*0b30*/  HADD2.F32 R57, -RZ, R23.H1_H1 ;  /* 0x30000017ff397230 */ /* 0x000fe40000004100 */
[--C-:B----4-:R-:W-:Y:S02]  /*0b40*/  HADD2.F32 R56, -RZ, R24.reuse.H0_H0 ;  /* 0x20000018ff387230 */ /* 0x110fe40000004100 */
        /* <DEDUP_REMOVED lines=8> */
[----:B--2---:R-:W-:Y:S01]  /*0bd0*/  HFMA2 R32, -RZ, RZ, 0, 0 ;  /* 0x00000000ff207431 */ /* 0x004fe200000001ff */
[----:B------:R-:W-:Y:S02]  /*0be0*/  CS2R R30, SRZ ;  /* 0x00000000001e7805 */ /* 0x000fe4000001ff00 */
[----:B------:R-:W-:Y:S02]  /*0bf0*/  CS2R R28, SRZ ;  /* 0x00000000001c7805 */ /* 0x000fe4000001ff00 */
        /* <DEDUP_REMOVED lines=24> */
[----:B-1----:R-:W-:-:S03]  /*0d80*/  HADD2.F32 R48, -RZ, R12.H0_H0 ;  /* 0x2000000cff307230 */ /* 0x002fc60000004100 */
[----:B------:R-:W-:Y:S01]  /*0d90*/  FFMA.FTZ R3, R152, R57, R3 ;  /* 0x0000003998037223 */ /* 0x000fe20000010003 */
[----:B------:R-:W-:-:S03]  /*0da0*/  HADD2.F32 R39, -RZ, R12.H1_H1 ;  /* 0x3000000cff277230 */ /* 0x000fc60000004100 */
[----:B------:R-:W-:Y:S01]  /*0db0*/  FFMA.FTZ R2, R48, R56, R3 ;  /* 0x0000003830027223 */ /* 0x000fe20000010003 */
[----:B------:R-:W-:-:S03]  /*0dc0*/  HADD2.F32 R38, -RZ, R13.H0_H0 ;  /* 0x2000000dff267230 */ /* 0x000fc60000004100 */
[----:B------:R-:W-:Y:S01]  /*0dd0*/  FFMA.FTZ R3, R39, R55, R2 ;  /* 0x0000003727037223 */ /* 0x000fe20000010002 */
[----:B------:R-:W-:Y:S01]  /*0de0*/  FMUL.FTZ R12, R40, UR6 ;  /* 0x00000006280c7c20 */ /* 0x000fe20008410000 */
[----:B------:R-:W-:Y:S02]  /*0df0*/  HADD2.F32 R37, -RZ, R13.H1_H1 ;  /* 0x3000000dff257230 */ /* 0x000fe40000004100 */
[----:B------:R-:W-:Y:S01]  /*0e00*/  FFMA.FTZ R2, R38, R54, R3 ;  /* 0x0000003626027223 */ /* 0x000fe20000010003 */
[----:B------:R-:W-:Y:S01]  /*0e10*/  FMUL.FTZ R3, R165, UR6 ;  /* 0x00000006a5037c20 */ /* 0x000fe20008410000 */
[----:B------:R-:W-:Y:S01]  /*0e20*/  STL [R1], R40 ;  /* 0x0000002801007387 */ /* 0x000fe20000100800 */
[----:B------:R-:W-:-:S03]  /*0e30*/  FMUL.FTZ R13, R164, UR6 ;  /* 0x00000006a40d7c20 */ /* 0x000fc60008410000 */
[----:B------:R0:W-:Y:S01]  /*0e40*/  STL [R1+0x40], R12 ;  /* 0x0000400c01007387 */ /* 0x0001e20000100800 */
[----:B------:R-:W-:-:S03]  /*0e50*/  HADD2.F32 R36, -RZ, R14.H0_H0 ;  /* 0x2000000eff247230 */ /* 0x000fc60000004100 */
[----:B------:R1:W-:Y:S01]  /*0e60*/  STL [R1+0x3c], R3 ;  /* 0x00003c0301007387 */ /* 0x0003e20000100800 */
[----:B0-----:R-:W-:Y:S01]  /*0e70*/  FMUL.FTZ R12, R161, UR6 ;  /* 0x00000006a10c7c20 */ /* 0x001fe20008410000 */
[----:B-1----:R-:W-:Y:S01]  /*0e80*/  FFMA.FTZ R3, R37, R53, R2 ;  /* 0x0000003525037223 */ /* 0x002fe20000010002 */
[----:B------:R-:W-:Y:S01]  /*0e90*/  FMUL.FTZ R2, R160, UR6 ;  /* 0x00000006a0027c20 */ /* 0x000fe20008410000 */
[----:B------:R0:W-:Y:S04]  /*0ea0*/  STL [R1+0x38], R13 ;  /* 0x0000380d01007387 */ /* 0x0001e80000100800 */
[----:B------:R1:W-:Y:S01]  /*0eb0*/  STL [R1+0x34], R12 ;  /* 0x0000340c01007387 */ /* 0x0003e20000100800 */
[----:B------:R-:W-:-:S03]  /*0ec0*/  HADD2.F32 R35, -RZ, R14.H1_H1 ;  /* 0x3000000eff237230 */ /* 0x000fc60000004100 */
        /* <DEDUP_REMOVED lines=9> */
[----:B-1----:R-:W-:Y:S01]  /*0f60*/  FMUL.FTZ R12, R39, UR6 ;  /* 0x00000006270c7c20 */ /* 0x002fe20008410000 */
[--C-:B------:R-:W-:Y:S02]  /*0f70*/  HADD2.F32 R34, -RZ, R15.reuse.H0_H0 ;  /* 0x2000000fff227230 */ /* 0x100fe40000004100 */
[----:B------:R1:W-:Y:S01]  /*0f80*/  STL [R1+0x20], R13 ;  /* 0x0000200d01007387 */ /* 0x0003e20000100800 */
[----:B0-----:R-:W-:Y:S01]  /*0f90*/  FFMA.FTZ R3, R35, R51, R2 ;  /* 0x0000003323037223 */ /* 0x001fe20000010002 */
[----:B------:R-:W-:Y:S02]  /*0fa0*/  FMUL.FTZ R2, R38, UR6 ;  /* 0x0000000626027c20 */ /* 0x000fe40008410000 */
[----:B------:R0:W-:Y:S01]  /*0fb0*/  STL [R1+0x1c], R12 ;  /* 0x00001c0c01007387 */ /* 0x0001e20000100800 */
[----:B------:R-:W-:Y:S02]  /*0fc0*/  HADD2.F32 R33, -RZ, R15.H1_H1 ;  /* 0x3000000fff217230 */ /* 0x000fe40000004100 */
        /* <DEDUP_REMOVED lines=14> */
[----:B------:R-:W-:-:S02]  /*10b0*/  CS2R R18, SRZ ;  /* 0x0000000000127805 */ /* 0x000fc4000001ff00 */
[----:B------:R-:W-:Y:S01]  /*10c0*/  MOV R17, RZ ;  /* 0x000000ff00117202 */ /* 0x000fe20000000f00 */
[----:B------:R-:W-:Y:S06]  /*10d0*/  BAR.SYNC.DEFER_BLOCKING 0x0 ;  /* 0x0000000000007b1d */ /* 0x000fec0000010000 */
[----:B------:R-:W-:Y:S05]  /*10e0*/  BRA.U !UP0, `(.L_x_2417) ;  /* 0x0000003908fc7547 */ /* 0x000fea000b800000 */
[----:B------:R-:W1:Y:S01]  /*10f0*/  S2UR UR8, SR_CTAID.Y ;  /* 0x00000000000879c3 */ /* 0x000e620000002600 */
[----:B------:R-:W1:Y:S01]  /*1100*/  LDCU.64 UR24, c[0x0][0x3a0] ;  /* 0x00007400ff1877ac */ /* 0x000e620008000a00 */
[----:B------:R-:W2:Y:S01]  /*1110*/  S2R R95, SR_TID.X ;  /* 0x00000000005f7919 */ /* 0x000ea20000002100 */
[--C-:B------:R-:W-:Y:S01]  /*1120*/  HADD2.F32 R14, -RZ, R9.reuse.H0_H0 ;  /* 0x20000009ff0e7230 */ /* 0x100fe20000004100 */
[----:B------:R-:W-:Y:S01]  /*1130*/  MOV R32, RZ ;  /* 0x000000ff00207202 */ /* 0x000fe20000000f00 */
[----:B------:R-:W3:Y:S01]  /*1140*/  LDCU.64 UR28, c[0x0][0x3d8] ;  /* 0x00007b00ff1c77ac */ /* 0x000ee20008000a00 */
[----:B0-----:R-:W-:Y:S02]  /*1150*/  HADD2.F32 R13, -RZ, R9.H1_H1 ;  /* 0x30000009ff0d7230 */ /* 0x001fe40000004100 */
[--C-:B------:R-:W-:Y:S01]  /*1160*/  HADD2.F32 R16, -RZ, R8.reuse.H0_H0 ;  /* 0x20000008ff107230 */ /* 0x100fe20000004100 */
[----:B------:R-:W-:Y:S01]  /*1170*/  UISETP.NE.AND UP0, UPT, UR10, 0x1, UPT ;  /* 0x000000010a00788c */ /* 0x000fe2000bf05270 */
[----:B------:R-:W-:-:S02]  /*1180*/  HADD2.F32 R15, -RZ, R8.H1_H1 ;  /* 0x30000008ff0f7230 */ /* 0x000fc40000004100 */
[----:B------:R-:W-:Y:S01]  /*1190*/  FADD.FTZ R14, R14, UR7 ;  /* 0x000000070e0e7e21 */ /* 0x000fe20008010000 */
[----:B------:R-:W-:Y:S02]  /*11a0*/  HADD2.F32 R12, -RZ, R10.H0_H0 ;  /* 0x2000000aff0c7230 */ /* 0x000fe40000004100 */
[----:B------:R-:W-:Y:S01]  /*11b0*/  FADD.FTZ R16, R16, UR7 ;  /* 0x0000000710107e21 */ /* 0x000fe20008010000 */
[--C-:B------:R-:W-:Y:S01]  /*11c0*/  HADD2.F32 R2, -RZ, R11.reuse.H0_H0 ;  /* 0x2000000bff027230 */ /* 0x100fe20000004100 */
[----:B------:R-:W-:Y:S01]  /*11d0*/  PLOP3.LUT P1, PT, PT, PT, UP0, 0x80, 0x8 ;  /* 0x000000000008781c */ /* 0x000fe20003f2f008 */
[----:B------:R-:W-:Y:S02]  /*11e0*/  HADD2.F32 R9, -RZ, R11.H1_H1 ;  /* 0x3000000bff097230 */ /* 0x000fe40000004100 */
[----:B------:R-:W-:Y:S01]  /*11f0*/  FADD.FTZ R15, R15, UR7 ;  /* 0x000000070f0f7e21 */ /* 0x000fe20008010000 */
[--C-:B------:R-:W-:Y:S01]  /*1200*/  HADD2.F32 R40, -RZ, R6.reuse.H0_H0 ;  /* 0x20000006ff287230 */ /* 0x100fe20000004100 */
[----:B------:R-:W-:Y:S01]  /*1210*/  ISETP.EQ.AND P1, PT, R0, RZ, P1 ;  /* 0x000000ff0000720c */ /* 0x000fe20000f22270 */
[----:B------:R-:W-:-:S02]  /*1220*/  HADD2.F32 R41, -RZ, R6.H1_H1 ;  /* 0x30000006ff297230 */ /* 0x000fc40000004100 */
[----:B------:R-:W-:Y:S01]  /*1230*/  FADD.FTZ R13, R13, UR7 ;  /* 0x000000070d0d7e21 */ /* 0x000fe20008010000 */
[----:B------:R-:W-:Y:S02]  /*1240*/  HADD2.F32 R10, -RZ, R10.H1_H1 ;  /* 0x3000000aff0a7230 */ /* 0x000fe40000004100 */
[----:B------:R-:W-:Y:S01]  /*1250*/  FADD.FTZ R12, R12, UR7 ;  /* 0x000000070c0c7e21 */ /* 0x000fe20008010000 */
[----:B-1----:R-:W-:Y:S01]  /*1260*/  UIMAD.WIDE.U32 UR20, UR8, UR24, URZ ;  /* 0x00000018081472a5 */ /* 0x002fe2000f8e00ff */
[----:B------:R-:W0:Y:S01]  /*1270*/  S2UR UR24, SR_CgaCtaId ;  /* 0x00000000001879c3 */ /* 0x000e220000008800 */
[----:B---3--:R-:W-:Y:S01]  /*1280*/  UIMAD.WIDE.U32 UR22, UR8, UR28, URZ ;  /* 0x0000001c081672a5 */ /* 0x008fe2000f8e00ff */
[--C-:B------:R-:W-:Y:S01]  /*1290*/  HADD2.F32 R8, -RZ, R4.reuse.H0_H0 ;  /* 0x20000004ff087230 */ /* 0x100fe20000004100 */
[----:B------:R-:W-:Y:S01]  /*12a0*/  UIMAD UR19, UR8, UR25, UR21 ;  /* 0x00000019081372a4 */ /* 0x000fe2000f8e0215 */
[----:B------:R-:W-:Y:S01]  /*12b0*/  HADD2.F32 R4, -RZ, R4.H1_H1 ;  /* 0x30000004ff047230 */ /* 0x000fe20000004100 */
[----:B------:R-:W-:Y:S01]  /*12c0*/  UIMAD UR25, UR8, UR29, UR23 ;  /* 0x0000001d081972a4 */ /* 0x000fe2000f8e0217 */
[----:B------:R-:W-:-:S02]  /*12d0*/  HADD2.F32 R3, -RZ, R5.H0_H0 ;  /* 0x20000005ff037230 */ /* 0x000fc40000004100 */
[----:B------:R-:W-:Y:S01]  /*12e0*/  FADD.FTZ R9, R9, UR7 ;  /* 0x0000000709097e21 */ /* 0x000fe20008010000 */
[----:B------:R-:W-:Y:S01]  /*12f0*/  UMOV UR8, 0x400 ;  /* 0x0000040000087882 */ /* 0x000fe20000000000 */
[C---:B--2---:R-:W-:Y:S01]  /*1300*/  SHF.L.U32 R6, R95.reuse, 0x1, RZ ;  /* 0x000000015f067819 */ /* 0x044fe200000006ff */
[----:B------:R-:W-:Y:S01]  /*1310*/  HADD2.F32 R5, -RZ, R5.H1_H1 ;  /* 0x30000005ff057230 */ /* 0x000fe20000004100 */
[C---:B------:R-:W-:Y:S01]  /*1320*/  LOP3.LUT R11, R95.reuse, 0x1f, RZ, 0xc0, !PT ;  /* 0x0000001f5f0b7812 */ /* 0x040fe200078ec0ff */
[--C-:B------:R-:W-:Y:S01]  /*1330*/  HADD2.F32 R42, -RZ, R7.reuse.H0_H0 ;  /* 0x20000007ff2a7230 */ /* 0x100fe20000004100 */
[----:B------:R-:W-:Y:S01]  /*1340*/  ISETP.NE.AND P2, PT, R95, 0x7f, PT ;  /* 0x0000007f5f00780c */ /* 0x000fe20003f45270 */
[----:B------:R-:W-:Y:S01]  /*1350*/  HADD2.F32 R43, -RZ, R7.H1_H1 ;  /* 0x30000007ff2b7230 */ /* 0x000fe20000004100 */
[----:B------:R-:W-:Y:S01]  /*1360*/  LOP3.LUT R0, R11, 0x7c0, R6, 0xf8, !PT ;  /* 0x000007c00b007812 */ /* 0x000fe200078ef806 */
[----:B------:R-:W-:Y:S01]  /*1370*/  FADD.FTZ R11, R10, UR7 ;  /* 0x000000070a0b7e21 */ /* 0x000fe20008010000 */
[----:B------:R-:W-:Y:S01]  /*1380*/  FADD.FTZ R10, R2, UR7 ;  /* 0x00000007020a7e21 */ /* 0x000fe20008010000 */
[----:B------:R-:W-:Y:S01]  /*1390*/  FADD.FTZ R7, R4, UR7 ;  /* 0x0000000704077e21 */ /* 0x000fe20008010000 */
[----:B------:R-:W-:Y:S01]  /*13a0*/  FADD.FTZ R6, R3, UR7 ;  /* 0x0000000703067e21 */ /* 0x000fe20008010000 */
[----:B------:R-:W-:Y:S01]  /*13b0*/  ISETP.NE.AND P0, PT, R95, RZ, PT ;  /* 0x000000ff5f00720c */ /* 0x000fe20003f05270 */
[----:B------:R-:W-:Y:S01]  /*13c0*/  FADD.FTZ R8, R8, UR7 ;  /* 0x0000000708087e21 */ /* 0x000fe20008010000 */
[----:B------:R-:W-:Y:S01]  /*13d0*/  FADD.FTZ R5, R5, UR7 ;  /* 0x0000000705057e21 */ /* 0x000fe20008010000 */
[----:B------:R-:W-:Y:S01]  /*13e0*/  FADD.FTZ R4, R40, UR7 ;  /* 0x0000000728047e21 */ /* 0x000fe20008010000 */
[----:B0-----:R-:W-:Y:S01]  /*13f0*/  ULEA UR8, UR24, UR8, 0x18 ;  /* 0x0000000818087291 */ /* 0x001fe2000f8ec0ff */
[----:B------:R-:W-:Y:S01]  /*1400*/  FADD.FTZ R3, R41, UR7 ;  /* 0x0000000729037e21 */ /* 0x000fe20008010000 */
[----:B------:R-:W-:Y:S01]  /*1410*/  FADD.FTZ R2, R42, UR7 ;  /* 0x000000072a027e21 */ /* 0x000fe20008010000 */
[----:B------:R-:W-:Y:S01]  /*1420*/  FADD.FTZ R0, R43, UR7 ;  /* 0x000000072b007e21 */ /* 0x000fe20008010000 */
[----:B------:R-:W-:Y:S01]  /*1430*/  IADD3 R85, PT, PT, R95, 0x200, RZ ;  /* 0x000002005f557810 */ /* 0x000fe20007ffe0ff */
[----:B------:R-:W0:Y:S01]  /*1440*/  LDCU UR46, c[0x0][0x394] ;  /* 0x00007280ff2e77ac */ /* 0x000e220008000800 */
[----:B------:R-:W-:Y:S01]  /*1450*/  MOV R96, UR8 ;  /* 0x0000000800607c02 */ /* 0x000fe20008000f00 */
[----:B------:R-:W1:Y:S01]  /*1460*/  LDCU UR47, c[0x0][0x38c] ;  /* 0x00007180ff2f77ac */ /* 0x000e620008000800 */
[----:B------:R-:W2:Y:S01]  /*1470*/  LDCU UR48, c[0x0][0x388] ;  /* 0x00007100ff3077ac */ /* 0x000ea20008000800 */
[----:B------:R-:W3:Y:S01]  /*1480*/  LDCU.64 UR30, c[0x0][0x3c0] ;  /* 0x00007800ff1e77ac */ /* 0x000ee20008000a00 */
[----:B------:R-:W4:Y:S01]  /*1490*/  LDCU.64 UR32, c[0x0][0x440] ;  /* 0x00008800ff2077ac */ /* 0x000f220008000a00 */
[----:B------:R-:W0:Y:S01]  /*14a0*/  LDCU.64 UR34, c[0x0][0x3a8] ;  /* 0x00007500ff2277ac */ /* 0x000e220008000a00 */
[----:B------:R-:W0:Y:S01]  /*14b0*/  LDCU.64 UR36, c[0x0][0x450] ;  /* 0x00008a00ff2477ac */ /* 0x000e220008000a00 */
[----:B------:R-:W0:Y:S01]  /*14c0*/  LDCU.64 UR38, c[0x0][0x3e0] ;  /* 0x00007c00ff2677ac */ /* 0x000e220008000a00 */
[----:B------:R-:W0:Y:S01]  /*14d0*/  LDCU.64 UR40, c[0x0][0x4c0] ;  /* 0x00009800ff2877ac */ /* 0x000e220008000a00 */
[----:B------:R-:W0:Y:S01]  /*14e0*/  LDCU.64 UR42, c[0x0][0x4d0] ;  /* 0x00009a00ff2a77ac */ /* 0x000e220008000a00 */
[----:B------:R-:W0:Y:S01]  /*14f0*/  LDCU.64 UR44, c[0x0][0x538] ;  /* 0x0000a700ff2c77ac */ /* 0x000e220008000a00 */
[----:B------:R-:W-:-:S05]  /*1500*/  UMOV UR8, URZ ;  /* 0x000000ff00087c82 */ /* 0x000fca0008000000 */
.L_x_2462:
[----:B---3--:R-:W-:Y:S01]  /*1510*/  UIMAD.WIDE.U32 UR28, UR8, UR30, URZ ;  /* 0x0000001e081c72a5 */ /* 0x008fe2000f8e00ff */
[C---:B------:R-:W-:Y:S01]  /*1520*/  SHF.L.U32 R41, R95.reuse, 0x1, RZ ;  /* 0x000000015f297819 */ /* 0x040fe200000006ff */
[----:B------:R-:W3:Y:S01]  /*1530*/  LDL R88, [R1] ;  /* 0x0000000001587983 */ /* 0x000ee20000100800 */
[----:B------:R-:W-:Y:S01]  /*1540*/  LOP3.LUT R40, R95, 0x1f, RZ, 0xc0, !PT ;  /* 0x0000001f5f287812 */ /* 0x000fe200078ec0ff */
[----:B------:R-:W-:Y:S02]  /*1550*/  UIMAD UR24, UR8, UR31, UR29 ;  /* 0x0000001f081872a4 */ /* 0x000fe4000f8e021d */
[----:B------:R-:W-:Y:S01]  /*1560*/  ULEA UR29, UP0, UR28, UR17, 0x1 ;  /* 0x000000111c1d7291 */ /* 0x000fe2000f8008ff */
[----:B------:R-:W-:-:S03]  /*1570*/  LOP3.LUT R40, R40, 0x7c0, R41, 0xf8, !PT ;  /* 0x000007c028287812 */ /* 0x000fc600078ef829 */
[----:B------:R-:W-:Y:S02]  /*1580*/  ULEA.HI.X UR28, UR28, UR16, UR24, 0x1, UP0 ;  /* 0x000000101c1c7291 */ /* 0x000fe400080f0c18 */
[----:B--2---:R-:W-:-:S04]  /*1590*/  MOV R44, UR29 ;  /* 0x0000001d002c7c02 */ /* 0x004fc80008000f00 */
[----:B------:R-:W-:-:S03]  /*15a0*/  MOV R45, UR28 ;  /* 0x0000001c002d7c02 */ /* 0x000fc60008000f00 */
[----:B------:R-:W-:-:S05]  /*15b0*/  IMAD.WIDE.U32 R44, R40, 0x10, R44 ;  /* 0x00000010282c7825 */ /* 0x000fca00078e002c */
[----:B------:R-:W5:Y:S04]  /*15c0*/  LDG.E.128 R40, desc[UR26][R44.64] ;  /* 0x0000001a2c287981 */ /* 0x000f68000c1e1d00 */
[----:B0-----:R-:W2:Y:S01]  /*15d0*/  LDG.E.128 R44, desc[UR26][R44.64+0x200] ;  /* 0x0002001a2c2c7981 */ /* 0x001ea2000c1e1d00 */
[----:B------:R-:W-:Y:S01]  /*15e0*/  UMOV UR28, UR20 ;  /* 0x00000014001c7c82 */ /* 0x000fe20008000000 */
[----:B------:R-:W-:Y:S02]  /*15f0*/  UMOV UR29, UR19 ;  /* 0x00000013001d7c82 */ /* 0x000fe40008000000 */
[----:B0-----:R-:W-:-:S04]  /*1600*/  UIMAD.WIDE.U32 UR28, UR8, UR34, UR28 ;  /* 0x00000022081c72a5 */ /* 0x001fc8000f8e001c */
[----:B------:R-:W-:Y:S02]  /*1610*/  UIMAD UR24, UR8, UR35, UR29 ;  /* 0x00000023081872a4 */ /* 0x000fe4000f8e021d */
[----:B----4-:R-:W-:-:S04]  /*1620*/  ULEA UR29, UP0, UR28, UR32, 0x2 ;  /* 0x000000201c1d7291 */ /* 0x010fc8000f8010ff */
[----:B------:R-:W-:Y:S02]  /*1630*/  ULEA.HI.X UR28, UR28, UR33, UR24, 0x2, UP0 ;  /* 0x000000211c1c7291 */ /* 0x000fe400080f1418 */
[----:B------:R-:W-:-:S04]  /*1640*/  MOV R68, UR29 ;  /* 0x0000001d00447c02 */ /* 0x000fc80008000f00 */
[----:B------:R-:W-:-:S05]  /*1650*/  MOV R69, UR28 ;  /* 0x0000001c00457c02 */ /* 0x000fca0008000f00 */
[----:B------:R0:W4:Y:S01]  /*1660*/  LDG.E R67, desc[UR26][R68.64] ;  /* 0x0000001a44437981 */ /* 0x000122000c1e1900 */
[----:B------:R-:W-:Y:S02]  /*1670*/  UMOV UR24, UR22 ;  /* 0x0000001600187c82 */ /* 0x000fe40008000000 */
[----:B------:R-:W-:-:S04]  /*1680*/  UIMAD.WIDE.U32 UR28, UR8, UR38, UR24 ;  /* 0x00000026081c72a5 */ /* 0x000fc8000f8e0018 */
[----:B------:R-:W-:Y:S02]  /*1690*/  UIMAD UR24, UR8, UR39, UR29 ;  /* 0x00000027081872a4 */ /* 0x000fe4000f8e021d */
[----:B------:R-:W-:-:S04]  /*16a0*/  ULEA UR29, UP0, UR28, UR36, 0x2 ;  /* 0x000000241c1d7291 */ /* 0x000fc8000f8010ff */
[----:B------:R-:W-:Y:S02]  /*16b0*/  ULEA.HI.X UR28, UR28, UR37, UR24, 0x2, UP0 ;  /* 0x000000251c1c7291 */ /* 0x000fe400080f1418 */
[----:B0-----:R-:W-:-:S04]  /*16c0*/  MOV R68, UR29 ;  /* 0x0000001d00447c02 */ /* 0x001fc80008000f00 */
[----:B------:R-:W-:Y:S01]  /*16d0*/  MOV R69, UR28 ;  /* 0x0000001c00457c02 */ /* 0x000fe20008000f00 */
[----:B-----5:R-:W-:Y:S04]  /*16e0*/  STS.128 [R66], R40 ;  /* 0x0000002842007388 */ /* 0x020fe80000000c00 */
[----:B--2---:R-:W-:Y:S01]  /*16f0*/  STS.128 [R66+0x200], R44 ;  /* 0x0002002c42007388 */ /* 0x004fe20000000c00 */
[----:B------:R-:W-:-:S03]  /*1700*/  NOP ;  /* 0x0000000000007918 */ /* 0x000fc60000000000 */
[----:B------:R0:W3:Y:S04]  /*1710*/  LDG.E R87, desc[UR26][R68.64] ;  /* 0x0000001a44577981 */ /* 0x0000e8000c1e1900 */
[----:B------:R-:W2:Y:S01]  /*1720*/  LDS.128 R40, [R65] ;  /* 0x0000000041287984 */ /* 0x000ea20000000c00 */
[----:B------:R-:W-:-:S03]  /*1730*/  USHF.L.U32 UR28, UR10, 0x8, URZ ;  /* 0x000000080a1c7899 */ /* 0x000fc600080006ff */
[----:B------:R-:W5:Y:S01]  /*1740*/  LDS.128 R44, [R65+0x10] ;  /* 0x00001000412c7984 */ /* 0x000f620000000c00 */
[----:B----4-:R-:W-:Y:S01]  /*1750*/  R2UR UR29, R67 ;  /* 0x00000000431d72ca */ /* 0x010fe200000e0000 */
[----:B------:R-:W-:-:S04]  /*1760*/  UIADD3 UR24, UPT, UPT, UR28, -0x100, URZ ;  /* 0xffffff001c187890 */ /* 0x000fc8000fffe0ff */
[----:B------:R-:W-:-:S08]  /*1770*/  ULOP3.LUT UR24, UR24, 0x100, URZ, 0xc0, !UPT ;  /* 0x0000010018187892 */ /* 0x000fd0000f8ec0ff */
[----:B------:R-:W-:-:S05]  /*1780*/  MOV R89, UR29 ;  /* 0x0000001d00597c02 */ /* 0x000fca0008000f00 */
[----:B------:R-:W-:Y:S01]  /*1790*/  FMUL.FTZ R89, R89, 1.4426950216293334961 ;  /* 0x3fb8aa3b59597820 */ /* 0x000fe20000410000 */
[----:B------:R-:W-:-:S03]  /*17a0*/  UIADD3 UR24, UPT, UPT, UR24, UR8, URZ ;  /* 0x0000000818187290 */ /* 0x000fc6000fffe0ff */
[-C--:B------:R-:W-:Y:S01]  /*17b0*/  FMUL.FTZ R135, R16, R89.reuse ;  /* 0x0000005910877220 */ /* 0x080fe20000410000 */
[----:B------:R-:W-:Y:S02]  /*17c0*/  FMUL.FTZ R78, R15, R89 ;  /* 0x000000590f4e7220 */ /* 0x000fe40000410000 */
[----:B0-----:R-:W-:-:S03]  /*17d0*/  MOV R68, UR24 ;  /* 0x0000001800447c02 */ /* 0x001fc60008000f00 */
        /* <DEDUP_REMOVED lines=14> */
[----:B------:R-:W-:Y:S01]  /*18c0*/  SEL R85, R68, R85, !P0 ;  /* 0x0000005544557207 */ /* 0x000fe20004000000 */
[----:B------:R-:W-:Y:S01]  /*18d0*/  FMUL.FTZ R86, R4, R89 ;  /* 0x0000005904567220 */ /* 0x000fe20000410000 */
[--C-:B--2---:R-:W-:Y:S01]  /*18e0*/  HADD2.F32 R68, -RZ, R40.reuse.H0_H0 ;  /* 0x20000028ff447230 */ /* 0x104fe20000004100 */
[----:B------:R-:W-:Y:S01]  /*18f0*/  ISETP.NE.AND P2, PT, R95, 0x7f, PT ;  /* 0x0000007f5f00780c */ /* 0x000fe20003f45270 */
[----:B------:R-:W-:-:S02]  /*1900*/  HADD2.F32 R79, -RZ, R40.H1_H1 ;  /* 0x30000028ff4f7230 */ /* 0x000fc40000004100 */
[--C-:B------:R-:W-:Y:S02]  /*1910*/  HADD2.F32 R40, -RZ, R41.reuse.H0_H0 ;  /* 0x20000029ff287230 */ /* 0x100fe40000004100 */
[----:B------:R-:W-:Y:S01]  /*1920*/  HADD2.F32 R80, -RZ, R41.H1_H1 ;  /* 0x30000029ff507230 */ /* 0x000fe20000004100 */
[----:B------:R-:W2:Y:S01]  /*1930*/  MUFU.EX2 R78, R78 ;  /* 0x0000004e004e7308 */ /* 0x000ea20000000800 */
[--C-:B------:R-:W-:Y:S02]  /*1940*/  HADD2.F32 R41, -RZ, R42.reuse.H0_H0 ;  /* 0x2000002aff297230 */ /* 0x100fe40000004100 */
[----:B------:R-:W-:Y:S01]  /*1950*/  HADD2.F32 R82, -RZ, R42.H1_H1 ;  /* 0x3000002aff527230 */ /* 0x000fe20000004100 */
[----:B------:R-:W-:-:S04]  /*1960*/  LEA R84, R85, R96, 0x2 ;  /* 0x0000006055547211 */ /* 0x000fc800078e10ff */
        /* <DEDUP_REMOVED lines=10> */
[----:B------:R0:W0:Y:S08]  /*1a10*/  MUFU.EX2 R42, R86 ;  /* 0x00000056002a7308 */ /* 0x0000300000000800 */
[----:B------:R-:W0:Y:S08]  /*1a20*/  MUFU.EX2 R93, R93 ;  /* 0x0000005d005d7308 */ /* 0x000e300000000800 */
[----:B------:R-:W1:Y:S08]  /*1a30*/  MUFU.EX2 R117, R117 ;  /* 0x0000007500757308 */ /* 0x000e700000000800 */
[----:B------:R-:W1:Y:S01]  /*1a40*/  MUFU.EX2 R110, R110 ;  /* 0x0000006e006e7308 */ /* 0x000e620000000800 */
[----:B0-----:R0:W-:Y:S01]  /*1a50*/  STS [R84+0x3be0], R135 ;  /* 0x003be08754007388 */ /* 0x0011e20000000800 */
[----:B------:R-:W-:Y:S01]  /*1a60*/  BSSY.RECONVERGENT B0, `(.L_x_2418) ;  /* 0x0000028000007945 */ /* 0x000fe20003800200 */
[----:B------:R-:W-:-:S02]  /*1a70*/  HADD2.F32 R81, -RZ, R43.H0_H0 ;  /* 0x2000002bff517230 */ /* 0x000fc40000004100 */
[----:B------:R-:W-:Y:S02]  /*1a80*/  HADD2.F32 R83, -RZ, R43.H1_H1 ;  /* 0x3000002bff537230 */ /* 0x000fe40000004100 */
[--C-:B-----5:R-:W-:Y:S02]  /*1a90*/  HADD2.F32 R43, -RZ, R44.reuse.H0_H0 ;  /* 0x2000002cff2b7230 */ /* 0x120fe40000004100 */
[----:B------:R-:W-:Y:S02]  /*1aa0*/  HADD2.F32 R91, -RZ, R44.H1_H1 ;  /* 0x3000002cff5b7230 */ /* 0x000fe40000004100 */
[--C-:B------:R-:W-:Y:S02]  /*1ab0*/  HADD2.F32 R90, -RZ, R45.reuse.H0_H0 ;  /* 0x2000002dff5a7230 */ /* 0x100fe40000004100 */
[----:B------:R-:W-:Y:S02]  /*1ac0*/  HADD2.F32 R94, -RZ, R45.H1_H1 ;  /* 0x3000002dff5e7230 */ /* 0x000fe40000004100 */
[----:B------:R-:W-:-:S02]  /*1ad0*/  HADD2.F32 R92, -RZ, R46.H0_H0 ;  /* 0x2000002eff5c7230 */ /* 0x000fc40000004100 */
[----:B------:R-:W-:Y:S02]  /*1ae0*/  HADD2.F32 R98, -RZ, R46.H1_H1 ;  /* 0x3000002eff627230 */ /* 0x000fe40000004100 */
[--C-:B------:R-:W-:Y:S02]  /*1af0*/  HADD2.F32 R97, -RZ, R47.reuse.H0_H0 ;  /* 0x2000002fff617230 */ /* 0x100fe40000004100 */
[----:B------:R-:W-:Y:S02]  /*1b00*/  HADD2.F32 R118, -RZ, R47.H1_H1 ;  /* 0x3000002fff767230 */ /* 0x000fe40000004100 */
[-C--:B---3--:R-:W-:Y:S01]  /*1b10*/  FMUL.FTZ R116, R88, R87.reuse ;  /* 0x0000005758747220 */ /* 0x088fe20000410000 */
        /* <DEDUP_REMOVED lines=20> */
[----:B------:R-:W-:-:S04]  /*1c60*/  ULOP3.LUT UR24, UR28, 0x100, URZ, 0xc0, !UPT ;  /* 0x000001001c187892 */ /* 0x000fc8000f8ec0ff */
[----:B------:R-:W-:-:S06]  /*1c70*/  UIADD3 UR24, UPT, UPT, UR24, UR8, URZ ;  /* 0x0000000818187290 */ /* 0x000fcc000fffe0ff */
[----:B------:R-:W-:-:S04]  /*1c80*/  MOV R99, UR24 ;  /* 0x0000001800637c02 */ /* 0x000fc80008000f00 */
[----:B------:R-:W-:-:S06]  /*1c90*/  LEA R99, R99, R96, 0x2 ;  /* 0x0000006063637211 */ /* 0x000fcc00078e10ff */
[----:B------:R-:W1:Y:S01]  /*1ca0*/  LDS R99, [R99+0x3be0] ;  /* 0x003be00063637984 */ /* 0x000e620000000800 */
[----:B------:R-:W-:Y:S05]  /*1cb0*/  BRA `(.L_x_2420) ;  /* 0x0000000000087947 */ /* 0x000fea0003800000 */
.L_x_2419:
[----:B------:R-:W-:-:S06]  /*1cc0*/  LEA R99, R95, R96, 0x2 ;  /* 0x000000605f637211 */ /* 0x000fcc00078e10ff */
[----:B------:R-:W0:Y:S02]  /*1cd0*/  LDS R99, [R99+0x43e4] ;  /* 0x0043e40063637984 */ /* 0x000e240000000800 */
.L_x_2420:
[----:B------:R-:W-:Y:S05]  /*1ce0*/  BSYNC.RECONVERGENT B0 ;  /* 0x0000000000007941 */ /* 0x000fea0003800200 */
.L_x_2418:
[----:B------:R-:W2:Y:S01]  /*1cf0*/  @P1 LDC R45, c[0x0][0x38c] ;  /* 0x0000e300ff2d1b82 */ /* 0x000ea20000000800 */
[----:B------:R-:W-:Y:S02]  /*1d00*/  MOV R44, UR10 ;  /* 0x0000000a002c7c02 */ /* 0x000fe40008000f00 */
[----:B------:R-:W-:Y:S02]  /*1d10*/  MOV R47, 0x8 ;  /* 0x00000008002f7802 */ /* 0x000fe40000000f00 */
        /* <DEDUP_REMOVED lines=40> */
[C---:B------:R-:W-:Y:S01]  /*1fa0*/  FMUL.FTZ R47, R73.reuse, R46 ;  /* 0x0000002e492f7220 */ /* 0x040fe20000410000 */
        /* <DEDUP_REMOVED lines=20> */
[----:B------:R-:W-:-:S02]  /*20f0*/  LEA R143, R143, R96, 0x3 ;  /* 0x000000608f8f7211 */ /* 0x000fc400078e18ff */
        /* <DEDUP_REMOVED lines=12> */
[----:B------:R-:W3:Y:S01]  /*21c0*/  S2R R95, SR_CgaCtaId ;  /* 0x00000000005f7919 */ /* 0x000ee20000008800 */
[----:B--2---:R-:W-:Y:S01]  /*21d0*/  MOV R47, 0x400 ;  /* 0x00000400002f7802 */ /* 0x004fe20000000f00 */
[----:B------:R-:W-:Y:S01]  /*21e0*/  UMOV UR24, 0xffffffff ;  /* 0xffffffff00187882 */ /* 0x000fe20000000000 */
[----:B------:R-:W2:Y:S01]  /*21f0*/  S2R R46, SR_TID.X ;  /* 0x00000000002e7919 */ /* 0x000ea20000002100 */
[----:B------:R-:W4:Y:S01]  /*2200*/  S2R R155, SR_LANEID ;  /* 0x00000000009b7919 */ /* 0x000f220000000000 */
[----:B---3--:R-:W-:Y:S02]  /*2210*/  LEA R95, R95, R47, 0x18 ;  /* 0x0000002f5f5f7211 */ /* 0x008fe400078ec0ff */
[----:B--2---:R-:W-:-:S03]  /*2220*/  ISETP.NE.AND P0, PT, R46, RZ, PT ;  /* 0x000000ff2e00720c */ /* 0x004fc60003f05270 */
[----:B------:R-:W-:Y:S01]  /*2230*/  IMAD R95, R46, 0x28, R95 ;  /* 0x000000282e5f7824 */ /* 0x000fe200078e025f */
[----:B----4-:R-:W-:-:S04]  /*2240*/  ISETP.GE.AND P4, PT, R155, 0x10, PT ;  /* 0x000000109b00780c */ /* 0x010fc80003f86270 */
[----:B------:R-:W-:Y:S01]  /*2250*/  LDS.64 R46, [R95+0x31d0] ;  /* 0x0031d0005f2e7984 */ /* 0x000fe20000000a00 */
[C---:B------:R-:W-:Y:S02]  /*2260*/  ISETP.GE.AND P2, PT, R155.reuse, 0x8, PT ;  /* 0x000000089b00780c */ /* 0x040fe40003f46270 */
[C---:B------:R-:W-:Y:S01]  /*2270*/  ISETP.GE.AND P3, PT, R155.reuse, 0x4, PT ;  /* 0x000000049b00780c */ /* 0x040fe20003f66270 */
[----:B------:R-:W2:Y:S01]  /*2280*/  LDS.64 R84, [R95+0x31d8] ;  /* 0x0031d8005f547984 */ /* 0x000ea20000000a00 */
[C---:B------:R-:W-:Y:S02]  /*2290*/  ISETP.GE.AND P4, PT, R155.reuse, 0x2, PT ;  /* 0x000000029b00780c */ /* 0x040fe40003f86270 */
[----:B------:R-:W-:Y:S01]  /*22a0*/  ISETP.GE.AND P5, PT, R155, 0x1, PT ;  /* 0x000000019b00780c */ /* 0x000fe20003fa6270 */
[----:B------:R-:W3:Y:S04]  /*22b0*/  LDS.64 R86, [R95+0x31e0] ;  /* 0x0031e0005f567984 */ /* 0x000ee80000000a00 */
[----:B------:R-:W4:Y:S01]  /*22c0*/  LDS.64 R88, [R95+0x31e8] ;  /* 0x0031e8005f587984 */ /* 0x000f220000000a00 */
[-C--:B--2---:R-:W-:Y:S01]  /*22d0*/  FMUL.FTZ R96, R46, R84.reuse ;  /* 0x000000542e607220 */ /* 0x084fe20000410000 */
[----:B------:R-:W-:-:S03]  /*22e0*/  FFMA.FTZ R154, R47, R84, R85 ;  /* 0x000000542f9a7223 */ /* 0x000fc60000010055 */
[C---:B---3--:R-:W-:Y:S01]  /*22f0*/  FMUL.FTZ R96, R86.reuse, R96 ;  /* 0x0000006056607220 */ /* 0x048fe20000410000 */
[----:B------:R-:W-:-:S03]  /*2300*/  FFMA.FTZ R154, R86, R154, R87 ;  /* 0x0000009a569a7223 */ /* 0x000fc60000010057 */
[C---:B----4-:R-:W-:Y:S01]  /*2310*/  FMUL.FTZ R96, R88.reuse, R96 ;  /* 0x0000006058607220 */ /* 0x050fe20000410000 */
[----:B------:R-:W-:Y:S01]  /*2320*/  FFMA.FTZ R154, R88, R154, R89 ;  /* 0x0000009a589a7223 */ /* 0x000fe20000010059 */
[----:B------:R-:W-:Y:S06]  /*2330*/  BRA.DIV UR24, `(.L_x_2422) ;  /* 0x0000003a18547947 */ /* 0x000fec000b800000 */
[----:B------:R-:W2:Y:S04]  /*2340*/  SHFL.UP PT, R88, R154, 0x1, RZ ;  /* 0x042000009a587989 */ /* 0x000ea800000e00ff */
[----:B------:R-:W3:Y:S01]  /*2350*/  SHFL.UP PT, R156, R96, 0x1, RZ ;  /* 0x04200000609c7989 */ /* 0x000ee200000e00ff */
[C---:B--2---:R-:W-:Y:S01]  /*2360*/  FFMA.FTZ R88, R96.reuse, R88, R154 ;  /* 0x0000005860587223 */ /* 0x044fe2000001009a */
[----:B---3--:R-:W-:-:S04]  /*2370*/  @P5 FMUL.FTZ R96, R96, R156 ;  /* 0x0000009c60605220 */ /* 0x008fc80000410000 */
[----:B------:R-:W-:Y:S02]  /*2380*/  FSEL R156, R154, R88, !P5 ;  /* 0x000000589a9c7208 */ /* 0x000fe40006800000 */
[----:B------:R-:W-:Y:S04]  /*2390*/  SHFL.UP PT, R154, R96, 0x2, RZ ;  /* 0x04400000609a7989 */ /* 0x000fe800000e00ff */
[----:B------:R-:W2:Y:S02]  /*23a0*/  SHFL.UP PT, R88, R156, 0x2, RZ ;  /* 0x044000009c587989 */ /* 0x000ea400000e00ff */
[C---:B--2---:R-:W-:Y:S01]  /*23b0*/  FFMA.FTZ R88, R96.reuse, R88, R156 ;  /* 0x0000005860587223 */ /* 0x044fe2000001009c */
[----:B------:R-:W-:-:S04]  /*23c0*/  @P4 FMUL.FTZ R96, R96, R154 ;  /* 0x0000009a60604220 */ /* 0x000fc80000410000 */
[----:B------:R-:W-:Y:S01]  /*23d0*/  FSEL R156, R156, R88, !P4 ;  /* 0x000000589c9c7208 */ /* 0x000fe20006000000 */
        /* <DEDUP_REMOVED lines=10> */
[----:B------:R2:W3:Y:S04]  /*2480*/  SHFL.UP PT, R154, R96, 0x10, RZ ;  /* 0x06000000609a7989 */ /* 0x0004e800000e00ff */
[----:B------:R2:W4:Y:S02]  /*2490*/  SHFL.UP PT, R88, R156, 0x10, RZ ;  /* 0x060000009c587989 */ /* 0x00052400000e00ff */
.L_x_2480:
[----:B------:R-:W0:Y:S01]  /*24a0*/  S2R R89, SR_LANEID ;  /* 0x0000000000597919 */ /* 0x000e220000000000 */
[----:B----4-:R-:W-:Y:S01]  /*24b0*/  FFMA.FTZ R88, R96, R88, R156 ;  /* 0x0000005860587223 */ /* 0x010fe2000001009c */
[----:B------:R-:W-:Y:S01]  /*24c0*/  UMOV UR24, 0xffffffff ;  /* 0xffffffff00187882 */ /* 0x000fe20000000000 */
[----:B0-----:R-:W-:-:S04]  /*24d0*/  ISETP.GE.AND P2, PT, R89, 0x10, PT ;  /* 0x000000105900780c */ /* 0x001fc80003f46270 */
[----:B------:R-:W-:-:S09]  /*24e0*/  FSEL R157, R156, R88, !P2 ;  /* 0x000000589c9d7208 */ /* 0x000fd20005000000 */
[----:B--23--:R-:W-:Y:S01]  /*24f0*/  @P2 FMUL.FTZ R96, R96, R154 ;  /* 0x0000009a60602220 */ /* 0x00cfe20000410000 */
[----:B------:R-:W-:Y:S06]  /*2500*/  BRA.DIV UR24, `(.L_x_2423) ;  /* 0x0000003e18087947 */ /* 0x000fec000b800000 */
.L_x_2483:
[----:B------:R-:W-:-:S03]  /*2510*/  UMOV UR24, 0xffffffff ;  /* 0xffffffff00187882 */ /* 0x000fc60000000000 */
[----:B------:R-:W-:Y:S05]  /*2520*/  BRA.DIV UR24, `(.L_x_2424) ;  /* 0x0000003e18287947 */ /* 0x000fea000b800000 */
.L_x_2486:
[----:B------:R-:W-:-:S03]  /*2530*/  UMOV UR24, 0xffffffff ;  /* 0xffffffff00187882 */ /* 0x000fc60000000000 */
[----:B------:R-:W-:Y:S05]  /*2540*/  BRA.DIV UR24, `(.L_x_2425) ;  /* 0x0000003e18487947 */ /* 0x000fea000b800000 */
[----:B------:R-:W0:Y:S04]  /*2550*/  SHFL.UP PT, R96, R96, 0x1, RZ ;  /* 0x0420000060607989 */ /* 0x000e2800000e00ff */
[----:B------:R-:W2:Y:S04]  /*2560*/  SHFL.UP PT, R157, R157, 0x1, RZ ;  /* 0x042000009d9d7989 */ /* 0x000ea800000e00ff */
[----:B-----5:R-:W3:Y:S04]  /*2570*/  SHFL.IDX PT, R44, R44, RZ, 0x1f ;  /* 0x00001fff2c2c7589 */ /* 0x020ee800000e0000 */
[----:B------:R-:W4:Y:S02]  /*2580*/  SHFL.IDX PT, R45, R45, RZ, 0x1f ;  /* 0x00001fff2d2d7589 */ /* 0x000f2400000e0000 */
.L_x_2492:
        /* <DEDUP_REMOVED lines=12> */
.L_x_2421:
[----:B---3--:R-:W3:Y:S01]  /*2650*/  S2R R95, SR_TID.X ;  /* 0x00000000005f7919 */ /* 0x008ee20000002100 */
[----:B------:R-:W-:Y:S05]  /*2660*/  WARPSYNC.ALL ;  /* 0x0000000000007948 */ /* 0x000fea0003800000 */
[C---:B---3--:R-:W-:Y:S01]  /*2670*/  LOP3.LUT P2, RZ, R95.reuse, 0x1f, RZ, 0xc0, !PT ;  /* 0x0000001f5fff7812 */ /* 0x048fe2000784c0ff */
[----:B------:R-:W-:Y:S01]  /*2680*/  BAR.SYNC.DEFER_BLOCKING 0x0 ;  /* 0x0000000000007b1d */ /* 0x000fe20000010000 */
[----:B012---:R-:W-:Y:S01]  /*2690*/  FMUL.FTZ R46, R110, R99 ;  /* 0x000000636e2e7220 */ /* 0x007fe20000410000 */
[----:B-----5:R-:W-:Y:S02]  /*26a0*/  MOV R45, UR46 ;  /* 0x0000002e002d7c02 */ /* 0x020fe40008000f00 */
[----:B------:R-:W-:Y:S01]  /*26b0*/  ISETP.GT.U32.AND P3, PT, R95, 0x1f, PT ;  /* 0x0000001f5f00780c */ /* 0x000fe20003f64070 */
[----:B------:R-:W-:-:S03]  /*26c0*/  FMUL.FTZ R46, R117, R46 ;  /* 0x0000002e752e7220 */ /* 0x000fc60000410000 */
[----:B------:R-:W0:Y:S01]  /*26d0*/  S2UR UR28, SR_CgaCtaId ;  /* 0x00000000001c79c3 */ /* 0x000e220000008800 */
[----:B------:R-:W-:Y:S01]  /*26e0*/  ISETP.LE.OR P2, PT, R45, UR10, P2 ;  /* 0x0000000a2d007c0c */ /* 0x000fe20009743670 */
[----:B------:R-:W-:Y:S01]  /*26f0*/  UMOV UR24, 0x400 ;  /* 0x0000040000187882 */ /* 0x000fe20000000000 */
[----:B------:R-:W-:Y:S01]  /*2700*/  FMUL.FTZ R46, R93, R46 ;  /* 0x0000002e5d2e7220 */ /* 0x000fe20000410000 */
[----:B------:R-:W-:Y:S02]  /*2710*/  MOV R84, UR8 ;  /* 0x0000000800547c02 */ /* 0x000fe40008000f00 */
[----:B------:R-:W-:Y:S01]  /*2720*/  MOV R45, RZ ;  /* 0x000000ff002d7202 */ /* 0x000fe20000000f00 */
[----:B------:R-:W-:-:S04]  /*2730*/  FMUL.FTZ R46, R42, R46 ;  /* 0x0000002e2a2e7220 */ /* 0x000fc80000410000 */
[----:B------:R-:W-:-:S04]  /*2740*/  FMUL.FTZ R46, R67, R46 ;  /* 0x0000002e432e7220 */ /* 0x000fc80000410000 */
[----:B------:R-:W-:Y:S01]  /*2750*/  FMUL.FTZ R46, R69, R46 ;  /* 0x0000002e452e7220 */ /* 0x000fe20000410000 */
[----:B------:R-:W1:Y:S03]  /*2760*/  LDS R44, [R143+0x31d4] ;  /* 0x0031d4008f2c7984 */ /* 0x000e660000000800 */
[----:B------:R-:W-:-:S04]  /*2770*/  FMUL.FTZ R46, R70, R46 ;  /* 0x0000002e462e7220 */ /* 0x000fc80000410000 */
[----:B------:R-:W-:Y:S01]  /*2780*/  FMUL.FTZ R46, R71, R46 ;  /* 0x0000002e472e7220 */ /* 0x000fe20000410000 */
[----:B0-----:R-:W-:-:S03]  /*2790*/  ULEA UR24, UR28, UR24, 0x18 ;  /* 0x000000181c187291 */ /* 0x001fc6000f8ec0ff */
[----:B------:R-:W-:-:S03]  /*27a0*/  FMUL.FTZ R46, R72, R46 ;  /* 0x0000002e482e7220 */ /* 0x000fc60000410000 */
[----:B------:R-:W-:Y:S01]  /*27b0*/  MOV R96, UR24 ;  /* 0x0000001800607c02 */ /* 0x000fe20008000f00 */
[----:B------:R-:W-:-:S03]  /*27c0*/  FMUL.FTZ R46, R73, R46 ;  /* 0x0000002e492e7220 */ /* 0x000fc60000410000 */
[----:B------:R-:W-:Y:S01]  /*27d0*/  @!P2 LEA R84, R84, R96, 0x3 ;  /* 0x000000605454a211 */ /* 0x000fe200078e18ff */
[----:B------:R-:W-:-:S04]  /*27e0*/  FMUL.FTZ R46, R74, R46 ;  /* 0x0000002e4a2e7220 */ /* 0x000fc80000410000 */
[----:B------:R-:W-:-:S04]  /*27f0*/  FMUL.FTZ R46, R75, R46 ;  /* 0x0000002e4b2e7220 */ /* 0x000fc80000410000 */
[----:B------:R-:W-:-:S04]  /*2800*/  FMUL.FTZ R46, R76, R46 ;  /* 0x0000002e4c2e7220 */ /* 0x000fc80000410000 */
[----:B------:R-:W-:-:S04]  /*2810*/  FMUL.FTZ R46, R77, R46 ;  /* 0x0000002e4d2e7220 */ /* 0x000fc80000410000 */
[----:B------:R-:W-:Y:S01]  /*2820*/  FMUL.FTZ R46, R78, R46 ;  /* 0x0000002e4e2e7220 */ /* 0x000fe20000410000 */
[----:B-1----:R-:W-:Y:S01]  /*2830*/  FFMA.FTZ R135, R135, R44, R153 ;  /* 0x0000002c87877223 */ /* 0x002fe20000010099 */
[----:B------:R-:W-:-:S03]  /*2840*/  FFMA.FTZ R44, R110, R100, R101 ;  /* 0x000000646e2c7223 */ /* 0x000fc60000010065 */
[----:B------:R-:W-:Y:S01]  /*2850*/  FFMA.FTZ R136, R78, R135, R136 ;  /* 0x000000874e887223 */ /* 0x000fe20000010088 */
        /* <DEDUP_REMOVED lines=22> */
[----:B------:R-:W-:Y:S01]  /*29c0*/  FFMA.FTZ R47, R76, R44, R114 ;  /* 0x0000002c4c2f7223 */ /* 0x000fe20000010072 */
[----:B------:R-:W-:Y:S02]  /*29d0*/  HFMA2 R44, -RZ, RZ, 1.875, 0 ;  /* 0x3f800000ff2c7431 */ /* 0x000fe400000001ff */
[----:B------:R-:W-:Y:S01]  /*29e0*/  FFMA.FTZ R149, R93, R148, R149 ;  /* 0x000000945d957223 */ /* 0x000fe20000010095 */
[----:B------:R-:W-:-:S03]  /*29f0*/  FFMA.FTZ R47, R77, R47, R115 ;  /* 0x0000002f4d2f7223 */ /* 0x000fc60000010073 */
[----:B------:R-:W-:Y:S01]  /*2a00*/  FFMA.FTZ R150, R117, R149, R150 ;  /* 0x0000009575967223 */ /* 0x000fe20000010096 */
[----:B------:R-:W-:Y:S01]  /*2a10*/  FFMA.FTZ R47, R78, R47, R116 ;  /* 0x0000002f4e2f7223 */ /* 0x000fe20000010074 */
[----:B------:R0:W1:Y:S02]  /*2a20*/  @!P2 LDS.64 R44, [R84+0x45e0] ;  /* 0x0045e000542ca984 */ /* 0x0000640000000a00 */
[----:B------:R-:W-:Y:S02]  /*2a30*/  FFMA.FTZ R151, R110, R150, R151 ;  /* 0x000000966e977223 */ /* 0x000fe40000010097 */
[----:B------:R0:W-:Y:S01]  /*2a40*/  STS.64 [R143+0x36e0], R46 ;  /* 0x0036e02e8f007388 */ /* 0x0001e20000000a00 */
[----:B------:R-:W-:Y:S06]  /*2a50*/  BAR.SYNC.DEFER_BLOCKING 0x0 ;  /* 0x0000000000007b1d */ /* 0x000fec0000010000 */
[----:B------:R-:W-:Y:S05]  /*2a60*/  @P3 BRA `(.L_x_2426) ;  /* 0x0000000400203947 */ /* 0x000fea0003800000 */
[C---:B0-----:R-:W-:Y:S01]  /*2a70*/  IMAD R143, R95.reuse, 0x28, R96 ;  /* 0x000000285f8f7824 */ /* 0x041fe200078e0260 */
[----:B------:R-:W-:Y:S01]  /*2a80*/  UMOV UR24, 0xffffffff ;  /* 0xffffffff00187882 */ /* 0x000fe20000000000 */
[----:B------:R-:W-:-:S03]  /*2a90*/  LOP3.LUT R157, R95, 0x1f, RZ, 0xc0, !PT ;  /* 0x0000001f5f9d7812 */ /* 0x000fc600078ec0ff */
[----:B------:R-:W-:Y:S01]  /*2aa0*/  LDS.64 R46, [R143+0x36f0] ;  /* 0x0036f0008f2e7984 */ /* 0x000fe20000000a00 */
[----:B------:R-:W-:-:S03]  /*2ab0*/  ISETP.NE.AND P3, PT, R157, 0x1f, PT ;  /* 0x0000001f9d00780c */ /* 0x000fc60003f65270 */
[----:B------:R-:W0:Y:S04]  /*2ac0*/  LDS.64 R84, [R143+0x36f8] ;  /* 0x0036f8008f547984 */ /* 0x000e280000000a00 */
[----:B------:R-:W2:Y:S04]  /*2ad0*/  LDS.64 R86, [R143+0x36e8] ;  /* 0x0036e8008f567984 */ /* 0x000ea80000000a00 */
[----:B------:R-:W3:Y:S01]  /*2ae0*/  LDS.64 R88, [R143+0x36e0] ;  /* 0x0036e0008f587984 */ /* 0x000ee20000000a00 */
[C---:B0-----:R-:W-:Y:S01]  /*2af0*/  FMUL.FTZ R162, R46.reuse, R84 ;  /* 0x000000542ea27220 */ /* 0x041fe20000410000 */
[----:B------:R-:W-:-:S03]  /*2b00*/  FFMA.FTZ R163, R46, R85, R47 ;  /* 0x000000552ea37223 */ /* 0x000fc6000001002f */
[C---:B--2---:R-:W-:Y:S01]  /*2b10*/  FMUL.FTZ R162, R86.reuse, R162 ;  /* 0x000000a256a27220 */ /* 0x044fe20000410000 */
[----:B------:R-:W-:-:S03]  /*2b20*/  FFMA.FTZ R163, R86, R163, R87 ;  /* 0x000000a356a37223 */ /* 0x000fc60000010057 */
[C---:B---3--:R-:W-:Y:S01]  /*2b30*/  FMUL.FTZ R162, R88.reuse, R162 ;  /* 0x000000a258a27220 */ /* 0x048fe20000410000 */
[----:B------:R-:W-:Y:S01]  /*2b40*/  FFMA.FTZ R163, R88, R163, R89 ;  /* 0x000000a358a37223 */ /* 0x000fe20000010059 */
[----:B------:R-:W-:Y:S06]  /*2b50*/  BRA.DIV UR24, `(.L_x_2427) ;  /* 0x0000003a18407947 */ /* 0x000fec000b800000 */
[----:B------:R-:W0:Y:S01]  /*2b60*/  SHFL.DOWN PT, R88, R163, 0x1, 0x1f ;  /* 0x08201f00a3587f89 */ /* 0x000e2200000e0000 */
[C---:B------:R-:W-:Y:S02]  /*2b70*/  ISETP.GT.U32.AND P4, PT, R157.reuse, 0x1b, PT ;  /* 0x0000001b9d00780c */ /* 0x040fe40003f84070 */
[C---:B------:R-:W-:Y:S01]  /*2b80*/  ISETP.GT.U32.AND P5, PT, R157.reuse, 0x17, PT ;  /* 0x000000179d00780c */ /* 0x040fe20003fa4070 */
[----:B------:R-:W2:Y:S01]  /*2b90*/  SHFL.DOWN PT, R153, R162, 0x1, 0x1f ;  /* 0x08201f00a2997f89 */ /* 0x000ea200000e0000 */
[----:B------:R-:W-:Y:S02]  /*2ba0*/  ISETP.GT.U32.AND P6, PT, R157, 0xf, PT ;  /* 0x0000000f9d00780c */ /* 0x000fe40003fc4070 */
[----:B------:R-:W-:Y:S01]  /*2bb0*/  ISETP.NE.AND P2, PT, R95, 0x1f, PT ;  /* 0x0000001f5f00780c */ /* 0x000fe20003f45270 */
[----:B0-----:R-:W-:Y:S01]  /*2bc0*/  @P3 FFMA.FTZ R88, R162, R88, R163 ;  /* 0x00000058a2583223 */ /* 0x001fe200000100a3 */
[----:B--2---:R-:W-:-:S04]  /*2bd0*/  @P3 FMUL.FTZ R153, R153, R162 ;  /* 0x000000a299993220 */ /* 0x004fc80000410000 */
[----:B------:R-:W-:Y:S02]  /*2be0*/  @P3 MOV R163, R88 ;  /* 0x0000005800a33202 */ /* 0x000fe40000000f00 */
[----:B------:R-:W-:-:S03]  /*2bf0*/  @P3 MOV R162, R153 ;  /* 0x0000009900a23202 */ /* 0x000fc60000000f00 */
[----:B------:R-:W0:Y:S01]  /*2c00*/  SHFL.DOWN PT, R88, R163, 0x2, 0x1f ;  /* 0x08401f00a3587f89 */ /* 0x000e2200000e0000 */
[----:B------:R-:W-:-:S03]  /*2c10*/  ISETP.GT.U32.AND P3, PT, R157, 0x1d, PT ;  /* 0x0000001d9d00780c */ /* 0x000fc60003f64070 */
[----:B------:R-:W2:Y:S10]  /*2c20*/  SHFL.DOWN PT, R153, R162, 0x2, 0x1f ;  /* 0x08401f00a2997f89 */ /* 0x000eb400000e0000 */
[C---:B0-----:R-:W-:Y:S01]  /*2c30*/  @!P3 FFMA.FTZ R88, R162.reuse, R88, R163 ;  /* 0x00000058a258b223 */ /* 0x041fe200000100a3 */
[----:B--2---:R-:W-:-:S04]  /*2c40*/  @!P3 FMUL.FTZ R153, R162, R153 ;  /* 0x00000099a299b220 */ /* 0x004fc80000410000 */
[----:B------:R-:W-:Y:S02]  /*2c50*/  @!P3 MOV R163, R88 ;  /* 0x0000005800a3b202 */ /* 0x000fe40000000f00 */
[----:B------:R-:W-:-:S03]  /*2c60*/  @!P3 MOV R162, R153 ;  /* 0x0000009900a2b202 */ /* 0x000fc60000000f00 */
[----:B------:R-:W0:Y:S04]  /*2c70*/  SHFL.DOWN PT, R88, R163, 0x4, 0x1f ;  /* 0x08801f00a3587f89 */ /* 0x000e2800000e0000 */
[----:B------:R-:W2:Y:S01]  /*2c80*/  SHFL.DOWN PT, R153, R162, 0x4, 0x1f ;  /* 0x08801f00a2997f89 */ /* 0x000ea200000e0000 */
        /* <DEDUP_REMOVED lines=16> */
[----:B------:R-:W-:Y:S04]  /*2d90*/  SHFL.IDX PT, R153, R163, RZ, 0x1f ;  /* 0x00001fffa3997589 */ /* 0x000fe800000e0000 */
[----:B------:R-:W1:Y:S04]  /*2da0*/  SHFL.IDX PT, R157, R162, RZ, 0x1f ;  /* 0x00001fffa29d7589 */ /* 0x000e6800000e0000 */
[----:B------:R-:W0:Y:S04]  /*2db0*/  SHFL.DOWN PT, R162, R162, 0x1, 0x1f ;  /* 0x08201f00a2a27f89 */ /* 0x000e2800000e0000 */
[----:B------:R-:W2:Y:S01]  /*2dc0*/  SHFL.DOWN PT, R163, R163, 0x1, 0x1f ;  /* 0x08201f00a3a37f89 */ /* 0x000ea200000e0000 */
[-C--:B-1----:R-:W-:Y:S01]  /*2dd0*/  FFMA.FTZ R153, R45, R157.reuse, R153 ;  /* 0x0000009d2d997223 */ /* 0x082fe20000010099 */
[----:B------:R-:W-:-:S02]  /*2de0*/  FMUL.FTZ R157, R44, R157 ;  /* 0x0000009d2c9d7220 */ /* 0x000fc40000410000 */
[----:B------:R-:W1:Y:S04]  /*2df0*/  SHFL.IDX PT, R45, R45, RZ, 0x1f ;  /* 0x00001fff2d2d7589 */ /* 0x000e6800000e0000 */
[----:B0-----:R-:W3:Y:S02]  /*2e00*/  SHFL.IDX PT, R44, R44, RZ, 0x1f ;  /* 0x00001fff2c2c7589 */ /* 0x001ee400000e0000 */
.L_x_2509:
[C---:B-12---:R-:W-:Y:S01]  /*2e10*/  @P2 FFMA.FTZ R45, R162.reuse, R45, R163 ;  /* 0x0000002da22d2223 */ /* 0x046fe200000100a3 */
        /* <DEDUP_REMOVED lines=13> */
.L_x_2426:
[----:B0-2---:R-:W2:Y:S01]  /*2ef0*/  LDL R47, [R1] ;  /* 0x00000000012f7983 */ /* 0x005ea20000100800 */
[----:B------:R-:W-:Y:S05]  /*2f00*/  WARPSYNC.ALL ;  /* 0x0000000000007948 */ /* 0x000fea0003800000 */
[----:B------:R-:W-:Y:S01]  /*2f10*/  SHF.R.U32.HI R84, RZ, 0x2, R95 ;  /* 0x00000002ff547819 */ /* 0x000fe2000001165f */
[----:B------:R-:W-:Y:S01]  /*2f20*/  FFMA.FTZ R121, R68, -R121, R135 ;  /* 0x8000007944797223 */ /* 0x000fe20000010087 */
[----:B------:R-:W-:Y:S01]  /*2f30*/  ISETP.NE.AND P2, PT, R95, RZ, PT ;  /* 0x000000ff5f00720c */ /* 0x000fe20003f45270 */
[----:B------:R-:W-:Y:S01]  /*2f40*/  FFMA.FTZ R132, R98, -R132, R149 ;  /* 0x8000008462847223 */ /* 0x000fe20000010095 */
[----:B------:R-:W-:Y:S01]  /*2f50*/  IADD3 R46, PT, PT, R84, R95, RZ ;  /* 0x0000005f542e7210 */ /* 0x000fe20007ffe0ff */
[----:B------:R-:W-:Y:S01]  /*2f60*/  FFMA.FTZ R120, R79, -R120, R136 ;  /* 0x800000784f787223 */ /* 0x000fe20000010088 */
[----:B------:R-:W-:Y:S01]  /*2f70*/  SHF.L.U32 R88, R95, 0x4, RZ ;  /* 0x000000045f587819 */ /* 0x000fe200000006ff */
[----:B------:R-:W-:Y:S01]  /*2f80*/  FFMA.FTZ R119, R40, -R119, R137 ;  /* 0x8000007728777223 */ /* 0x000fe20000010089 */
[----:B------:R-:W-:Y:S01]  /*2f90*/  LEA R46, R46, R96, 0x3 ;  /* 0x000000602e2e7211 */ /* 0x000fe200078e18ff */
[----:B------:R-:W-:Y:S01]  /*2fa0*/  BAR.SYNC.DEFER_BLOCKING 0x0 ;  /* 0x0000000000007b1d */ /* 0x000fe20000010000 */
[----:B------:R-:W-:Y:S01]  /*2fb0*/  MOV R85, UR8 ;  /* 0x0000000800557c02 */ /* 0x000fe20008000f00 */
[----:B------:R-:W-:Y:S01]  /*2fc0*/  FFMA.FTZ R122, R80, -R122, R138 ;  /* 0x8000007a507a7223 */ /* 0x000fe2000001008a */
[----:B------:R-:W-:Y:S01]  /*2fd0*/  FFMA.FTZ R123, R41, -R123, R139 ;  /* 0x8000007b297b7223 */ /* 0x000fe2000001008b */
[----:B------:R-:W-:Y:S01]  /*2fe0*/  FFMA.FTZ R124, R82, -R124, R140 ;  /* 0x8000007c527c7223 */ /* 0x000fe2000001008c */
[----:B------:R-:W-:-:S03]  /*2ff0*/  FFMA.FTZ R125, R81, -R125, R141 ;  /* 0x8000007d517d7223 */ /* 0x000fc6000001008d */
[----:B------:R-:W0:Y:S01]  /*3000*/  S2UR UR24, SR_CTAID.X ;  /* 0x00000000001879c3 */ /* 0x000e220000002500 */
[----:B------:R-:W-:Y:S01]  /*3010*/  FFMA.FTZ R126, R83, -R126, R142 ;  /* 0x8000007e537e7223 */ /* 0x000fe2000001008e */
[----:B------:R-:W-:Y:S01]  /*3020*/  FFMA.FTZ R127, R43, -R127, R144 ;  /* 0x8000007f2b7f7223 */ /* 0x000fe20000010090 */
[----:B------:R-:W-:Y:S01]  /*3030*/  FFMA.FTZ R128, R91, -R128, R145 ;  /* 0x800000805b807223 */ /* 0x000fe20000010091 */
[----:B------:R-:W-:Y:S01]  /*3040*/  FFMA.FTZ R129, R90, -R129, R146 ;  /* 0x800000815a817223 */ /* 0x000fe20000010092 */
[----:B------:R-:W-:Y:S01]  /*3050*/  FFMA.FTZ R89, R118, -R134, R151 ;  /* 0x8000008676597223 */ /* 0x000fe20000010097 */
[----:B------:R-:W-:Y:S01]  /*3060*/  FFMA.FTZ R130, R94, -R130, R147 ;  /* 0x800000825e827223 */ /* 0x000fe20000010093 */
[----:B------:R-:W-:Y:S01]  /*3070*/  ULEA UR28, UR10, 0xfffff800, 0xb ;  /* 0xfffff8000a1c7891 */ /* 0x000fe2000f8e58ff */
[----:B------:R-:W-:Y:S01]  /*3080*/  FFMA.FTZ R131, R92, -R131, R148 ;  /* 0x800000835c837223 */ /* 0x000fe20000010094 */
[----:B------:R-:W-:Y:S01]  /*3090*/  FFMA.FTZ R133, R97, -R133, R150 ;  /* 0x8000008561857223 */ /* 0x000fe20000010096 */
[----:B------:R-:W-:Y:S01]  /*30a0*/  BSSY.RECONVERGENT B0, `(.L_x_2428) ;  /* 0x00000a4000007945 */ /* 0x000fe20003800200 */
[----:B------:R-:W3:Y:S02]  /*30b0*/  LDS R46, [R46+0x36e4] ;  /* 0x0036e4002e2e7984 */ /* 0x000ee40000000800 */
[----:B---3--:R-:W-:-:S04]  /*30c0*/  FFMA.FTZ R99, R46, R99, R100 ;  /* 0x000000632e637223 */ /* 0x008fc80000010064 */
[-C--:B------:R-:W-:Y:S01]  /*30d0*/  FFMA.FTZ R101, R110, R99.reuse, R101 ;  /* 0x000000636e657223 */ /* 0x080fe20000010065 */
[----:B------:R-:W-:-:S03]  /*30e0*/  FMUL.FTZ R118, R118, R99 ;  /* 0x0000006376767220 */ /* 0x000fc60000410000 */
[-C--:B------:R-:W-:Y:S01]  /*30f0*/  FFMA.FTZ R102, R117, R101.reuse, R102 ;  /* 0x0000006575667223 */ /* 0x080fe20000010066 */
[----:B------:R-:W-:-:S03]  /*3100*/  FMUL.FTZ R97, R97, R101 ;  /* 0x0000006561617220 */ /* 0x000fc60000410000 */
[----:B------:R-:W-:-:S04]  /*3110*/  FFMA.FTZ R93, R93, R102, R103 ;  /* 0x000000665d5d7223 */ /* 0x000fc80000010067 */
[----:B------:R-:W-:-:S04]  /*3120*/  FFMA.FTZ R42, R42, R93, R104 ;  /* 0x0000005d2a2a7223 */ /* 0x000fc80000010068 */
[-C--:B------:R-:W-:Y:S01]  /*3130*/  FFMA.FTZ R67, R67, R42.reuse, R105 ;  /* 0x0000002a43437223 */ /* 0x080fe20000010069 */
[----:B------:R-:W-:-:S03]  /*3140*/  FMUL.FTZ R110, R5, R42 ;  /* 0x0000002a056e7220 */ /* 0x000fc60000410000 */
[----:B------:R-:W-:Y:S01]  /*3150*/  FFMA.FTZ R69, R69, R67, R106 ;  /* 0x0000004345457223 */ /* 0x000fe2000001006a */
[----:B------:R-:W-:Y:S02]  /*3160*/  @!P2 LEA R106, R85, R96, 0x3 ;  /* 0x00000060556aa211 */ /* 0x000fe400078e18ff */
[----:B------:R-:W-:Y:S01]  /*3170*/  LEA.HI R85, R88, R88, RZ, 0x1b ;  /* 0x0000005858557211 */ /* 0x000fe200078fd8ff */
[----:B------:R-:W-:Y:S02]  /*3180*/  FFMA.FTZ R70, R70, R69, R107 ;  /* 0x0000004546467223 */ /* 0x000fe4000001006b */
[----:B-1----:R1:W-:Y:S01]  /*3190*/  @!P2 STS.64 [R106+0x45e0], R44 ;  /* 0x0045e02c6a00a388 */ /* 0x0023e20000000a00 */
[----:B------:R-:W-:Y:S01]  /*31a0*/  LEA R85, R85, R96, 0x2 ;  /* 0x0000006055557211 */ /* 0x000fe200078e10ff */
[----:B------:R-:W-:-:S04]  /*31b0*/  FFMA.FTZ R71, R71, R70, R108 ;  /* 0x0000004647477223 */ /* 0x000fc8000001006c */
[-C--:B------:R-:W-:Y:S01]  /*31c0*/  FFMA.FTZ R72, R72, R71.reuse, R109 ;  /* 0x0000004748487223 */ /* 0x080fe2000001006d */
[----:B------:R-:W-:Y:S01]  /*31d0*/  FMUL.FTZ R108, R9, R71 ;  /* 0x00000047096c7220 */ /* 0x000fe20000410000 */
[----:B------:R-:W-:Y:S02]  /*31e0*/  FMUL.FTZ R109, R42, UR29 ;  /* 0x0000001d2a6d7c20 */ /* 0x000fe40008410000 */
[-C--:B------:R-:W-:Y:S01]  /*31f0*/  FFMA.FTZ R73, R73, R72.reuse, R111 ;  /* 0x0000004849497223 */ /* 0x080fe2000001006f */
[----:B------:R-:W-:Y:S01]  /*3200*/  FMUL.FTZ R111, R102, UR29 ;  /* 0x0000001d666f7c20 */ /* 0x000fe20008410000 */
[----:B-1----:R-:W-:Y:S02]  /*3210*/  FMUL.FTZ R45, R10, R72 ;  /* 0x000000480a2d7220 */ /* 0x002fe40000410000 */
[----:B------:R-:W-:Y:S01]  /*3220*/  FFMA.FTZ R74, R74, R73, R112 ;  /* 0x000000494a4a7223 */ /* 0x000fe20000010070 */
[----:B------:R-:W-:-:S03]  /*3230*/  FMUL.FTZ R112, R53, R110 ;  /* 0x0000006e35707220 */ /* 0x000fc60000410000 */
[-C--:B------:R-:W-:Y:S01]  /*3240*/  FFMA.FTZ R75, R75, R74.reuse, R113 ;  /* 0x0000004a4b4b7223 */ /* 0x080fe20000010071 */
[----:B------:R-:W-:-:S03]  /*3250*/  FMUL.FTZ R105, R12, R74 ;  /* 0x0000004a0c697220 */ /* 0x000fc60000410000 */
[-C--:B------:R-:W-:Y:S01]  /*3260*/  FFMA.FTZ R76, R76, R75.reuse, R114 ;  /* 0x0000004b4c4c7223 */ /* 0x080fe20000010072 */
[----:B------:R-:W-:Y:S01]  /*3270*/  FMUL.FTZ R104, R13, R75 ;  /* 0x0000004b0d687220 */ /* 0x000fe20000410000 */
[----:B------:R-:W-:Y:S02]  /*3280*/  FMUL.FTZ R114, R3, R102 ;  /* 0x0000006603727220 */ /* 0x000fe40000410000 */
[-C--:B------:R-:W-:Y:S01]  /*3290*/  FFMA.FTZ R77, R77, R76.reuse, R115 ;  /* 0x0000004c4d4d7223 */ /* 0x080fe20000010073 */
[----:B------:R-:W-:Y:S01]  /*32a0*/  FMUL.FTZ R103, R14, R76 ;  /* 0x0000004c0e677220 */ /* 0x000fe20000410000 */
[----:B------:R-:W-:Y:S02]  /*32b0*/  FMUL.FTZ R44, R61, R104 ;  /* 0x000000683d2c7220 */ /* 0x000fe40000410000 */
[----:B------:R-:W-:Y:S01]  /*32c0*/  FFMA.FTZ R87, R78, R77, R116 ;  /* 0x0000004d4e577223 */ /* 0x000fe20000010074 */
[----:B------:R-:W-:Y:S01]  /*32d0*/  FMUL.FTZ R100, R62, R103 ;  /* 0x000000673e647220 */ /* 0x000fe20000410000 */
[----:B------:R-:W-:Y:S01]  /*32e0*/  FMUL.FTZ R116, R51, R114 ;  /* 0x0000007233747220 */ /* 0x000fe20000410000 */
[----:B--2---:R-:W-:-:S04]  /*32f0*/  FFMA.FTZ R135, R47, R135, RZ ;  /* 0x000000872f877223 */ /* 0x004fc800000100ff */
        /* <DEDUP_REMOVED lines=12> */
[----:B------:R-:W-:Y:S01]  /*33c0*/  LEA.HI R47, R95, R88, RZ, 0x1f ;  /* 0x000000585f2f7211 */ /* 0x000fe200078ff8ff */
[----:B------:R-:W-:Y:S02]  /*33d0*/  FMUL.FTZ R88, R15, R77 ;  /* 0x0000004d0f587220 */ /* 0x000fe40000410000 */
[----:B------:R-:W-:Y:S01]  /*33e0*/  FFMA.FTZ R149, R35, R149, R46 ;  /* 0x0000009523957223 */ /* 0x000fe2000001002e */
[----:B------:R-:W-:Y:S01]  /*33f0*/  FMUL.FTZ R46, R16, R87 ;  /* 0x00000057102e7220 */ /* 0x000fe20000410000 */
[----:B------:R-:W-:Y:S02]  /*3400*/  LEA R107, R47, R96, 0x2 ;  /* 0x000000602f6b7211 */ /* 0x000fe400078e10ff */
[----:B------:R-:W-:Y:S01]  /*3410*/  FFMA.FTZ R78, R34, R150, R149 ;  /* 0x00000096224e7223 */ /* 0x000fe20000010095 */
[-C--:B------:R-:W-:Y:S01]  /*3420*/  FFMA.FTZ R47, R121, R46.reuse, RZ ;  /* 0x0000002e792f7223 */ /* 0x080fe200000100ff */
[----:B------:R-:W-:-:S02]  /*3430*/  FMUL.FTZ R86, R64, R46 ;  /* 0x0000002e40567220 */ /* 0x000fc40000410000 */
[----:B------:R-:W-:Y:S01]  /*3440*/  FFMA.FTZ R78, R33, R151, R78 ;  /* 0x00000097214e7223 */ /* 0x000fe2000001004e */
[-C--:B------:R-:W-:Y:S01]  /*3450*/  FFMA.FTZ R46, R120, R88.reuse, R47 ;  /* 0x00000058782e7223 */ /* 0x080fe2000001002f */
[----:B------:R-:W-:Y:S01]  /*3460*/  FMUL.FTZ R88, R63, R88 ;  /* 0x000000583f587220 */ /* 0x000fe20000410000 */
[----:B------:R1:W-:Y:S02]  /*3470*/  STS [R107+0x1090], R86 ;  /* 0x001090566b007388 */ /* 0x0003e40000000800 */
[----:B------:R-:W-:Y:S01]  /*3480*/  FFMA.FTZ R103, R119, R103, R46 ;  /* 0x0000006777677223 */ /* 0x000fe2000001002e */
[----:B------:R-:W-:Y:S01]  /*3490*/  FMUL.FTZ R46, R11, R73 ;  /* 0x000000490b2e7220 */ /* 0x000fe20000410000 */
[----:B------:R-:W-:Y:S02]  /*34a0*/  STS [R85+0x109c], R44 ;  /* 0x00109c2c55007388 */ /* 0x000fe40000000800 */
[----:B------:R-:W-:Y:S01]  /*34b0*/  FFMA.FTZ R104, R122, R104, R103 ;  /* 0x000000687a687223 */ /* 0x000fe20000010067 */
[----:B------:R-:W-:Y:S01]  /*34c0*/  FMUL.FTZ R106, R59, R46 ;  /* 0x0000002e3b6a7220 */ /* 0x000fe20000410000 */
[----:B------:R2:W-:Y:S01]  /*34d0*/  STS [R85+0x1094], R88 ;  /* 0x0010945855007388 */ /* 0x0005e20000000800 */
[----:B------:R-:W-:Y:S01]  /*34e0*/  FMUL.FTZ R103, R8, R70 ;  /* 0x0000004608677220 */ /* 0x000fe20000410000 */
[-C--:B-1----:R-:W-:Y:S01]  /*34f0*/  FMUL.FTZ R86, R60, R105.reuse ;  /* 0x000000693c567220 */ /* 0x082fe20000410000 */
[----:B------:R-:W-:Y:S01]  /*3500*/  FFMA.FTZ R105, R123, R105, R104 ;  /* 0x000000697b697223 */ /* 0x000fe20000010068 */
[-C--:B------:R-:W-:Y:S01]  /*3510*/  FMUL.FTZ R104, R58, R45.reuse ;  /* 0x0000002d3a687220 */ /* 0x080fe20000410000 */
[----:B------:R-:W-:Y:S01]  /*3520*/  STS [R85+0x10a4], R106 ;  /* 0x0010a46a55007388 */ /* 0x000fe20000000800 */
[----:B------:R-:W-:Y:S01]  /*3530*/  FMUL.FTZ R107, R69, UR29 ;  /* 0x0000001d456b7c20 */ /* 0x000fe20008410000 */
[----:B------:R-:W-:Y:S01]  /*3540*/  FFMA.FTZ R46, R124, R46, R105 ;  /* 0x0000002e7c2e7223 */ /* 0x000fe20000010069 */
[----:B------:R-:W-:Y:S01]  /*3550*/  FMUL.FTZ R105, R71, UR29 ;  /* 0x0000001d47697c20 */ /* 0x000fe20008410000 */
[----:B------:R1:W-:Y:S01]  /*3560*/  STS [R85+0x10a0], R86 ;  /* 0x0010a05655007388 */ /* 0x0003e20000000800 */
[-C--:B--2---:R-:W-:Y:S01]  /*3570*/  FMUL.FTZ R88, R57, R108.reuse ;  /* 0x0000006c39587220 */ /* 0x084fe20000410000 */
[----:B------:R-:W-:Y:S01]  /*3580*/  FFMA.FTZ R47, R125, R45, R46 ;  /* 0x0000002d7d2f7223 */ /* 0x000fe2000001002e */
[----:B------:R-:W-:Y:S01]  /*3590*/  FMUL.FTZ R46, R7, R69 ;  /* 0x00000045072e7220 */ /* 0x000fe20000410000 */
[----:B------:R-:W0:Y:S01]  /*35a0*/  LDC.64 R44, c[0x0][0x4b8] ;  /* 0x00012e00ff2c7b82 */ /* 0x000e220000000a00 */
[----:B------:R2:W-:Y:S01]  /*35b0*/  STS [R85+0x10a8], R104 ;  /* 0x0010a86855007388 */ /* 0x0005e20000000800 */
[----:B------:R-:W-:Y:S01]  /*35c0*/  FFMA.FTZ R108, R126, R108, R47 ;  /* 0x0000006c7e6c7223 */ /* 0x000fe2000001002f */
[----:B------:R-:W-:-:S02]  /*35d0*/  FMUL.FTZ R47, R6, R67 ;  /* 0x00000043062f7220 */ /* 0x000fc40000410000 */
[----:B------:R3:W-:Y:S01]  /*35e0*/  STS [R85+0x1098], R100 ;  /* 0x0010986455007388 */ /* 0x0007e20000000800 */
[-C--:B-1----:R-:W-:Y:S01]  /*35f0*/  FMUL.FTZ R86, R56, R103.reuse ;  /* 0x0000006738567220 */ /* 0x082fe20000410000 */
[----:B------:R-:W-:Y:S01]  /*3600*/  FFMA.FTZ R103, R127, R103, R108 ;  /* 0x000000677f677223 */ /* 0x000fe2000001006c */
[----:B------:R-:W-:Y:S01]  /*3610*/  FMUL.FTZ R106, R54, R47 ;  /* 0x0000002f366a7220 */ /* 0x000fe20000410000 */
[----:B------:R1:W-:Y:S01]  /*3620*/  STS [R85+0x10ac], R88 ;  /* 0x0010ac5855007388 */ /* 0x0003e20000000800 */
[-C--:B--2---:R-:W-:Y:S01]  /*3630*/  FMUL.FTZ R104, R55, R46.reuse ;  /* 0x0000002e37687220 */ /* 0x084fe20000410000 */
[----:B------:R-:W-:Y:S02]  /*3640*/  FFMA.FTZ R46, R128, R46, R103 ;  /* 0x0000002e802e7223 */ /* 0x000fe40000010067 */
[----:B------:R2:W-:Y:S01]  /*3650*/  STS [R85+0x10b0], R86 ;  /* 0x0010b05655007388 */ /* 0x0005e20000000800 */
[----:B---3--:R-:W-:Y:S01]  /*3660*/  FMUL.FTZ R100, R4, R93 ;  /* 0x0000005d04647220 */ /* 0x008fe20000410000 */
[----:B------:R-:W-:Y:S01]  /*3670*/  FFMA.FTZ R103, R129, R47, R46 ;  /* 0x0000002f81677223 */ /* 0x000fe2000001002e */
[----:B------:R-:W-:Y:S01]  /*3680*/  MOV R46, R95 ;  /* 0x0000005f002e7202 */ /* 0x000fe20000000f00 */
[----:B------:R3:W-:Y:S01]  /*3690*/  STS [R85+0x10b4], R104 ;  /* 0x0010b46855007388 */ /* 0x0007e20000000800 */
[----:B------:R-:W-:Y:S01]  /*36a0*/  MOV R47, RZ ;  /* 0x000000ff002f7202 */ /* 0x000fe20000000f00 */
[----:B-1----:R-:W-:Y:S01]  /*36b0*/  FMUL.FTZ R88, R0, R99 ;  /* 0x0000006300587220 */ /* 0x002fe20000410000 */
[----:B------:R-:W-:Y:S01]  /*36c0*/  FMUL.FTZ R108, R52, R100 ;  /* 0x00000064346c7220 */ /* 0x000fe20000410000 */
[----:B------:R-:W-:Y:S01]  /*36d0*/  FFMA.FTZ R110, R130, R110, R103 ;  /* 0x0000006e826e7223 */ /* 0x000fe20000010067 */
[----:B--2---:R-:W-:Y:S01]  /*36e0*/  FMUL.FTZ R86, R2, R101 ;  /* 0x0000006502567220 */ /* 0x004fe20000410000 */
[----:B0-----:R-:W-:-:S04]  /*36f0*/  IMAD.WIDE.U32 R46, R44, UR24, R46 ;  /* 0x000000182c2e7c25 */ /* 0x001fc8000f8e002e */
[----:B------:R-:W-:Y:S01]  /*3700*/  FMUL.FTZ R44, R49, R88 ;  /* 0x00000058312c7220 */ /* 0x000fe20000410000 */
[----:B------:R-:W-:Y:S01]  /*3710*/  STS [R85+0x10b8], R106 ;  /* 0x0010b86a55007388 */ /* 0x000fe20000000800 */
[----:B------:R-:W-:Y:S01]  /*3720*/  FMUL.FTZ R134, R50, R86 ;  /* 0x0000005632867220 */ /* 0x000fe20000410000 */
[----:B------:R-:W-:Y:S01]  /*3730*/  MOV R103, UR40 ;  /* 0x0000002800677c02 */ /* 0x000fe20008000f00 */
[----:B------:R-:W-:Y:S01]  /*3740*/  IMAD R47, R45, UR24, R47 ;  /* 0x000000182d2f7c24 */ /* 0x000fe2000f8e022f */
[----:B------:R-:W-:Y:S01]  /*3750*/  STS [R85+0x10bc], R112 ;  /* 0x0010bc7055007388 */ /* 0x000fe20000000800 */
[----:B------:R-:W-:Y:S01]  /*3760*/  USHF.R.S32.HI UR24, URZ, 0x1f, UR9 ;  /* 0x0000001fff187899 */ /* 0x000fe20008011409 */
[----:B------:R-:W-:Y:S01]  /*3770*/  FFMA.FTZ R45, R131, R100, R110 ;  /* 0x00000064832d7223 */ /* 0x000fe2000001006e */
[----:B------:R-:W-:Y:S01]  /*3780*/  IMAD.WIDE.U32 R46, R103, UR9, R46 ;  /* 0x00000009672e7c25 */ /* 0x000fe2000f8e002e */
[----:B------:R0:W-:Y:S01]  /*3790*/  STS [R85+0x10c0], R108 ;  /* 0x0010c06c55007388 */ /* 0x0001e20000000800 */
[----:B------:R-:W-:-:S02]  /*37a0*/  UIMAD UR24, UR24, UR40, URZ ;  /* 0x00000028181872a4 */ /* 0x000fc4000f8e02ff */
[----:B------:R-:W-:Y:S01]  /*37b0*/  FFMA.FTZ R114, R132, R114, R45 ;  /* 0x0000007284727223 */ /* 0x000fe2000001002d */
[----:B---3--:R-:W-:Y:S01]  /*37c0*/  FMUL.FTZ R104, R99, UR29 ;  /* 0x0000001d63687c20 */ /* 0x008fe20008410000 */
[----:B------:R-:W-:Y:S01]  /*37d0*/  STS [R85+0x10c4], R116 ;  /* 0x0010c47455007388 */ /* 0x000fe20000000800 */
[----:B------:R-:W-:Y:S01]  /*37e0*/  UIMAD UR24, UR9, UR41, UR24 ;  /* 0x00000029091872a4 */ /* 0x000fe2000f8e0218 */
[----:B------:R-:W-:Y:S01]  /*37f0*/  MOV R99, UR43 ;  /* 0x0000002b00637c02 */ /* 0x000fe20008000f00 */
[----:B------:R-:W-:Y:S01]  /*3800*/  FFMA.FTZ R114, R133, R86, R114 ;  /* 0x0000005685727223 */ /* 0x000fe20000010072 */
[----:B------:R-:W-:Y:S01]  /*3810*/  STS [R85+0x10c8], R134 ;  /* 0x0010c88655007388 */ /* 0x000fe20000000800 */
[----:B------:R-:W-:Y:S01]  /*3820*/  IADD3 R86, PT, PT, R95, 0x100, RZ ;  /* 0x000001005f567810 */ /* 0x000fe20007ffe0ff */
[----:B------:R-:W-:Y:S01]  /*3830*/  FMUL.FTZ R104, R89, R104 ;  /* 0x0000006859687220 */ /* 0x000fe20000410000 */
[----:B0-----:R-:W-:Y:S01]  /*3840*/  LOP3.LUT R108, R95, UR28, RZ, 0xfc, !PT ;  /* 0x0000001c5f6c7c12 */ /* 0x001fe2000f8efcff */
[----:B------:R0:W-:Y:S01]  /*3850*/  STS [R85+0x10cc], R44 ;  /* 0x0010cc2c55007388 */ /* 0x0001e20000000800 */
[----:B------:R-:W-:Y:S01]  /*3860*/  FFMA.FTZ R89, R89, R88, R114 ;  /* 0x0000005859597223 */ /* 0x000fe20000010072 */
[----:B------:R-:W-:Y:S01]  /*3870*/  FMUL.FTZ R100, R101, UR29 ;  /* 0x0000001d65647c20 */ /* 0x000fe20008410000 */
[----:B------:R-:W-:Y:S01]  /*3880*/  IADD3 R108, PT, PT, -R108, UR48, RZ ;  /* 0x000000306c6c7c10 */ /* 0x000fe2000fffe1ff */
[----:B------:R-:W-:Y:S01]  /*3890*/  FMUL.FTZ R106, R98, R102 ;  /* 0x00000066626a7220 */ /* 0x000fe20000410000 */
[----:B------:R-:W-:Y:S01]  /*38a0*/  IADD3 R88, PT, PT, R95, 0x180, RZ ;  /* 0x000001805f587810 */ /* 0x000fe20007ffe0ff */
[----:B------:R-:W-:Y:S01]  /*38b0*/  FMUL.FTZ R101, R133, R100 ;  /* 0x0000006485657220 */ /* 0x000fe20000410000 */
[----:B------:R-:W-:Y:S01]  /*38c0*/  ISETP.GE.AND P6, PT, R108, 0x1, PT ;  /* 0x000000016c00780c */ /* 0x000fe20003fc6270 */
[----:B------:R-:W-:Y:S01]  /*38d0*/  FMUL.FTZ R110, R93, UR29 ;  /* 0x0000001d5d6e7c20 */ /* 0x000fe20008410000 */
[-C--:B------:R-:W-:Y:S01]  /*38e0*/  LEA.HI R113, R88, R95.reuse, RZ, 0x1b ;  /* 0x0000005f58717211 */ /* 0x080fe200078fd8ff */
[----:B------:R-:W-:Y:S01]  /*38f0*/  FMUL.FTZ R102, R67, UR29 ;  /* 0x0000001d43667c20 */ /* 0x000fe20008410000 */
[----:B------:R-:W-:Y:S01]  /*3900*/  BAR.SYNC.DEFER_BLOCKING 0x0 ;  /* 0x0000000000007b1d */ /* 0x000fe20000010000 */
[----:B0-----:R-:W-:Y:S01]  /*3910*/  IADD3 R44, P3, PT, R46, UR28, RZ ;  /* 0x0000001c2e2c7c10 */ /* 0x001fe2000ff7e0ff */
[----:B------:R-:W-:Y:S01]  /*3920*/  FMUL.FTZ R100, R70, UR29 ;  /* 0x0000001d46647c20 */ /* 0x000fe20008410000 */
[----:B------:R-:W-:Y:S01]  /*3930*/  IADD3 R46, PT, PT, R95, 0x80, RZ ;  /* 0x000000805f2e7810 */ /* 0x000fe20007ffe0ff */
[----:B------:R-:W-:Y:S01]  /*3940*/  FMUL.FTZ R98, R72, UR29 ;  /* 0x0000001d48627c20 */ /* 0x000fe20008410000 */
[----:B------:R-:W-:Y:S01]  /*3950*/  IADD3.X R45, PT, PT, R47, UR24, RZ, P3, !PT ;  /* 0x000000182f2d7c10 */ /* 0x000fe20009ffe4ff */
[----:B------:R-:W-:Y:S01]  /*3960*/  FMUL.FTZ R103, R73, UR29 ;  /* 0x0000001d49677c20 */ /* 0x000fe20008410000 */
[----:B------:R-:W-:Y:S01]  /*3970*/  LEA.HI R85, R46, R95, RZ, 0x1b ;  /* 0x0000005f2e557211 */ /* 0x000fe200078fd8ff */
[----:B------:R-:W-:Y:S01]  /*3980*/  FMUL.FTZ R88, R74, UR29 ;  /* 0x0000001d4a587c20 */ /* 0x000fe20008410000 */
[----:B------:R-:W-:-:S02]  /*3990*/  MOV R47, UR42 ;  /* 0x0000002a002f7c02 */ /* 0x000fc40008000f00 */
[----:B------:R-:W-:Y:S02]  /*39a0*/  LEA R85, R85, R96, 0x2 ;  /* 0x0000006055557211 */ /* 0x000fe400078e10ff */
[C---:B------:R-:W-:Y:S01]  /*39b0*/  ISETP.GE.AND P4, PT, R108.reuse, 0x101, PT ;  /* 0x000001016c00780c */ /* 0x040fe20003f86270 */
[----:B------:R-:W-:Y:S01]  /*39c0*/  IMAD.WIDE.U32 R46, R47, UR8, R44 ;  /* 0x000000082f2e7c25 */ /* 0x000fe2000f8e002c */
[----:B------:R-:W-:-:S03]  /*39d0*/  ISETP.GE.AND P5, PT, R108, 0x181, PT ;  /* 0x000001816c00780c */ /* 0x000fc60003fa6270 */
[----:B------:R-:W-:Y:S01]  /*39e0*/  IMAD R45, R99, UR8, R47 ;  /* 0x00000008632d7c24 */ /* 0x000fe2000f8e022f */
[----:B------:R-:W-:Y:S01]  /*39f0*/  LEA R44, P3, R46, UR44, 0x2 ;  /* 0x0000002c2e2c7c11 */ /* 0x000fe2000f8610ff */
[----:B------:R-:W-:Y:S01]  /*3a00*/  FMUL.FTZ R99, R75, UR29 ;  /* 0x0000001d4b637c20 */ /* 0x000fe20008410000 */
[----:B------:R-:W-:Y:S01]  /*3a10*/  LEA.HI R47, R86, R95, RZ, 0x1b ;  /* 0x0000005f562f7211 */ /* 0x000fe200078fd8ff */
[----:B------:R-:W-:Y:S01]  /*3a20*/  FMUL.FTZ R86, R76, UR29 ;  /* 0x0000001d4c567c20 */ /* 0x000fe20008410000 */
[----:B------:R-:W-:Y:S01]  /*3a30*/  LEA.HI.X R45, R46, UR45, R45, 0x2, P3 ;  /* 0x0000002d2e2d7c11 */ /* 0x000fe200098f142d */
[----:B------:R-:W0:Y:S01]  /*3a40*/  LDS R85, [R85+0x1290] ;  /* 0x0012900055557984 */ /* 0x000e220000000800 */
[----:B------:R-:W-:Y:S01]  /*3a50*/  LEA R112, R47, R96, 0x2 ;  /* 0x000000602f707211 */ /* 0x000fe200078e10ff */
[----:B------:R-:W-:Y:S01]  /*3a60*/  FMUL.FTZ R47, R77, UR29 ;  /* 0x0000001d4d2f7c20 */ /* 0x000fe20008410000 */
[----:B------:R-:W-:Y:S01]  /*3a70*/  ISETP.GE.AND P3, PT, R108, 0x81, PT ;  /* 0x000000816c00780c */ /* 0x000fe20003f66270 */
[----:B------:R-:W-:Y:S01]  /*3a80*/  FMUL.FTZ R46, R87, UR29 ;  /* 0x0000001d572e7c20 */ /* 0x000fe20008410000 */
[----:B------:R-:W-:Y:S11]  /*3a90*/  @!P6 BRA `(.L_x_2429) ;  /* 0x000000000010e947 */ /* 0x000ff60003800000 */
[----:B------:R-:W-:-:S04]  /*3aa0*/  LEA.HI R115, R95, R95, RZ, 0x1b ;  /* 0x0000005f5f737211 */ /* 0x000fc800078fd8ff */
[----:B------:R-:W-:-:S06]  /*3ab0*/  LEA R115, R115, R96, 0x2 ;  /* 0x0000006073737211 */ /* 0x000fcc00078e10ff */
[----:B------:R-:W1:Y:S04]  /*3ac0*/  LDS R115, [R115+0x1090] ;  /* 0x0010900073737984 */ /* 0x000e680000000800 */
[----:B-1----:R1:W-:Y:S02]  /*3ad0*/  REDG.E.ADD.F32.FTZ.RN.STRONG.GPU desc[UR26][R44.64], R115 ;  /* 0x000000732c0079a6 */ /* 0x0023e4000c12f31a */
.L_x_2429:
[----:B------:R-:W-:Y:S05]  /*3ae0*/  BSYNC.RECONVERGENT B0 ;  /* 0x0000000000007941 */ /* 0x000fea0003800200 */
.L_x_2428:
[----:B------:R-:W-:Y:S04]  /*3af0*/  BSSY.RECONVERGENT B0, `(.L_x_2430) ;  /* 0x0000003000007945 */ /* 0x000fe80003800200 */
[----:B------:R-:W-:Y:S05]  /*3b00*/  @!P3 BRA `(.L_x_2431) ;  /* 0x000000000004b947 */ /* 0x000fea0003800000 */
[----:B0-----:R2:W-:Y:S02]  /*3b10*/  REDG.E.ADD.F32.FTZ.RN.STRONG.GPU desc[UR26][R44.64+0x200], R85 ;  /* 0x000200552c0079a6 */ /* 0x0015e4000c12f31a */
.L_x_2431:
[----:B------:R-:W-:Y:S05]  /*3b20*/  BSYNC.RECONVERGENT B0 ;  /* 0x0000000000007941 */ /* 0x000fea0003800200 */
.L_x_2430:
[----:B0-2---:R0:W2:Y:S01]  /*3b30*/  LDS R85, [R112+0x1490] ;  /* 0x0014900070557984 */ /* 0x0050a20000000800 */
[----:B------:R-:W-:Y:S01]  /*3b40*/  BSSY.RECONVERGENT B0, `(.L_x_2432) ;  /* 0x0000004000007945 */ /* 0x000fe20003800200 */
[----:B------:R-:W-:-:S03]  /*3b50*/  LEA R113, R113, R96, 0x2 ;  /* 0x0000006071717211 */ /* 0x000fc600078e10ff */
[----:B------:R-:W-:Y:S05]  /*3b60*/  @!P4 BRA `(.L_x_2433) ;  /* 0x000000000004c947 */ /* 0x000fea0003800000 */
[----:B--2---:R3:W-:Y:S02]  /*3b70*/  REDG.E.ADD.F32.FTZ.RN.STRONG.GPU desc[UR26][R44.64+0x400], R85 ;  /* 0x000400552c0079a6 */ /* 0x0047e4000c12f31a */
.L_x_2433:
[----:B------:R-:W-:Y:S05]  /*3b80*/  BSYNC.RECONVERGENT B0 ;  /* 0x0000000000007941 */ /* 0x000fea0003800200 */
.L_x_2432:
[----:B------:R-:W4:Y:S01]  /*3b90*/  LDS R113, [R113+0x1690] ;  /* 0x0016900071717984 */ /* 0x000f220000000800 */
[----:B------:R-:W-:Y:S01]  /*3ba0*/  BSSY.RECONVERGENT B0, `(.L_x_2434) ;  /* 0x0000005000007945 */ /* 0x000fe20003800200 */
[C---:B--23--:R-:W-:Y:S02]  /*3bb0*/  IADD3 R85, PT, PT, R95.reuse, 0x200, RZ ;  /* 0x000002005f557810 */ /* 0x04cfe40007ffe0ff */
[----:B0-----:R-:W-:Y:S01]  /*3bc0*/  IADD3 R112, PT, PT, R95, 0x280, RZ ;  /* 0x000002805f707810 */ /* 0x001fe20007ffe0ff */
[----:B------:R-:W-:Y:S06]  /*3bd0*/  @!P5 BRA `(.L_x_2435) ;  /* 0x000000000004d947 */ /* 0x000fec0003800000 */
[----:B----4-:R0:W-:Y:S02]  /*3be0*/  REDG.E.ADD.F32.FTZ.RN.STRONG.GPU desc[UR26][R44.64+0x600], R113 ;  /* 0x000600712c0079a6 */ /* 0x0101e4000c12f31a */
.L_x_2435:
[----:B------:R-:W-:Y:S05]  /*3bf0*/  BSYNC.RECONVERGENT B0 ;  /* 0x0000000000007941 */ /* 0x000fea0003800200 */
.L_x_2434:
[-C--:B0---4-:R-:W-:Y:S01]  /*3c00*/  LEA.HI R113, R85, R95.reuse, RZ, 0x1b ;  /* 0x0000005f55717211 */ /* 0x091fe200078fd8ff */
[----:B------:R-:W-:Y:S01]  /*3c10*/  BSSY.RECONVERGENT B0, `(.L_x_2436) ;  /* 0x000000e000007945 */ /* 0x000fe20003800200 */
[----:B------:R-:W-:Y:S02]  /*3c20*/  ISETP.GE.AND P6, PT, R108, 0x201, PT ;  /* 0x000002016c00780c */ /* 0x000fe40003fc6270 */
[----:B------:R-:W-:Y:S02]  /*3c30*/  LEA R113, R113, R96, 0x2 ;  /* 0x0000006071717211 */ /* 0x000fe400078e10ff */
[----:B------:R-:W-:Y:S02]  /*3c40*/  IADD3 R114, PT, PT, R95, 0x300, RZ ;  /* 0x000003005f727810 */ /* 0x000fe40007ffe0ff */
[-C--:B-1----:R-:W-:Y:S02]  /*3c50*/  LEA.HI R115, R112, R95.reuse, RZ, 0x1b ;  /* 0x0000005f70737211 */ /* 0x082fe400078fd8ff */
[----:B------:R-:W0:Y:S01]  /*3c60*/  LDS R113, [R113+0x1890] ;  /* 0x0018900071717984 */ /* 0x000e220000000800 */
[----:B------:R-:W-:-:S02]  /*3c70*/  LEA.HI R117, R114, R95, RZ, 0x1b ;  /* 0x0000005f72757211 */ /* 0x000fc400078fd8ff */
[----:B------:R-:W-:Y:S02]  /*3c80*/  IADD3 R112, PT, PT, R95, 0x380, RZ ;  /* 0x000003805f707810 */ /* 0x000fe40007ffe0ff */
[----:B------:R-:W-:Y:S02]  /*3c90*/  LEA R114, R115, R96, 0x2 ;  /* 0x0000006073727211 */ /* 0x000fe400078e10ff */
[C---:B------:R-:W-:Y:S02]  /*3ca0*/  ISETP.GE.AND P3, PT, R108.reuse, 0x281, PT ;  /* 0x000002816c00780c */ /* 0x040fe40003f66270 */
[C---:B------:R-:W-:Y:S02]  /*3cb0*/  ISETP.GE.AND P4, PT, R108.reuse, 0x301, PT ;  /* 0x000003016c00780c */ /* 0x040fe40003f86270 */
[----:B------:R-:W-:Y:S01]  /*3cc0*/  ISETP.GE.AND P5, PT, R108, 0x381, PT ;  /* 0x000003816c00780c */ /* 0x000fe20003fa6270 */
[----:B------:R-:W-:-:S12]  /*3cd0*/  @!P6 BRA `(.L_x_2437) ;  /* 0x000000000004e947 */ /* 0x000fd80003800000 */
[----:B0-----:R1:W-:Y:S02]  /*3ce0*/  REDG.E.ADD.F32.FTZ.RN.STRONG.GPU desc[UR26][R44.64+0x800], R113 ;  /* 0x000800712c0079a6 */ /* 0x0013e4000c12f31a */
.L_x_2437:
[----:B------:R-:W-:Y:S05]  /*3cf0*/  BSYNC.RECONVERGENT B0 ;  /* 0x0000000000007941 */ /* 0x000fea0003800200 */
.L_x_2436:
[----:B01----:R0:W1:Y:S01]  /*3d00*/  LDS R113, [R114+0x1a90] ;  /* 0x001a900072717984 */ /* 0x0030620000000800 */
[----:B------:R-:W-:Y:S01]  /*3d10*/  BSSY.RECONVERGENT B0, `(.L_x_2438) ;  /* 0x0000005000007945 */ /* 0x000fe20003800200 */
[----:B------:R-:W-:Y:S02]  /*3d20*/  LEA.HI R115, R112, R95, RZ, 0x1b ;  /* 0x0000005f70737211 */ /* 0x000fe400078fd8ff */
[----:B------:R-:W-:Y:S01]  /*3d30*/  LEA R117, R117, R96, 0x2 ;  /* 0x0000006075757211 */ /* 0x000fe200078e10ff */
[----:B------:R-:W-:Y:S06]  /*3d40*/  @!P3 BRA `(.L_x_2439) ;  /* 0x000000000004b947 */ /* 0x000fec0003800000 */
[----:B-1----:R2:W-:Y:S02]  /*3d50*/  REDG.E.ADD.F32.FTZ.RN.STRONG.GPU desc[UR26][R44.64+0xa00], R113 ;  /* 0x000a00712c0079a6 */ /* 0x0025e4000c12f31a */
.L_x_2439:
[----:B------:R-:W-:Y:S05]  /*3d60*/  BSYNC.RECONVERGENT B0 ;  /* 0x0000000000007941 */ /* 0x000fea0003800200 */
.L_x_2438:
[----:B-12---:R1:W2:Y:S01]  /*3d70*/  LDS R113, [R117+0x1c90] ;  /* 0x001c900075717984 */ /* 0x0062a20000000800 */
[----:B------:R-:W-:Y:S01]  /*3d80*/  BSSY.RECONVERGENT B0, `(.L_x_2440) ;  /* 0x0000004000007945 */ /* 0x000fe20003800200 */
[----:B------:R-:W-:-:S03]  /*3d90*/  LEA R115, R115, R96, 0x2 ;  /* 0x0000006073737211 */ /* 0x000fc600078e10ff */
[----:B------:R-:W-:Y:S05]  /*3da0*/  @!P4 BRA `(.L_x_2441) ;  /* 0x000000000004c947 */ /* 0x000fea0003800000 */
[----:B--2---:R3:W-:Y:S02]  /*3db0*/  REDG.E.ADD.F32.FTZ.RN.STRONG.GPU desc[UR26][R44.64+0xc00], R113 ;  /* 0x000c00712c0079a6 */ /* 0x0047e4000c12f31a */
.L_x_2441:
[----:B------:R-:W-:Y:S05]  /*3dc0*/  BSYNC.RECONVERGENT B0 ;  /* 0x0000000000007941 */ /* 0x000fea0003800200 */
.L_x_2440:
[----:B--23--:R2:W3:Y:S01]  /*3dd0*/  LDS R113, [R115+0x1e90] ;  /* 0x001e900073717984 */ /* 0x00c4e20000000800 */
[----:B------:R-:W-:Y:S01]  /*3de0*/  BSSY.RECONVERGENT B0, `(.L_x_2442) ;  /* 0x0000005000007945 */ /* 0x000fe20003800200 */
[C---:B------:R-:W-:Y:S02]  /*3df0*/  LOP3.LUT R112, R95.reuse, 0x400, RZ, 0xfc, !PT ;  /* 0x000004005f707812 */ /* 0x040fe400078efcff */
[----:B0-----:R-:W-:Y:S01]  /*3e00*/  IADD3 R114, PT, PT, R95, 0x480, RZ ;  /* 0x000004805f727810 */ /* 0x001fe20007ffe0ff */
[----:B------:R-:W-:Y:S06]  /*3e10*/  @!P5 BRA `(.L_x_2443) ;  /* 0x000000000004d947 */ /* 0x000fec0003800000 */
[----:B---3--:R0:W-:Y:S02]  /*3e20*/  REDG.E.ADD.F32.FTZ.RN.STRONG.GPU desc[UR26][R44.64+0xe00], R113 ;  /* 0x000e00712c0079a6 */ /* 0x0081e4000c12f31a */
.L_x_2443:
[----:B------:R-:W-:Y:S05]  /*3e30*/  BSYNC.RECONVERGENT B0 ;  /* 0x0000000000007941 */ /* 0x000fea0003800200 */
.L_x_2442:
[-C--:B0--3--:R-:W-:Y:S01]  /*3e40*/  LEA.HI R113, R112, R95.reuse, RZ, 0x1b ;  /* 0x0000005f70717211 */ /* 0x089fe200078fd8ff */
[----:B------:R-:W-:Y:S01]  /*3e50*/  BSSY.RECONVERGENT B0, `(.L_x_2444) ;  /* 0x000000e000007945 */ /* 0x000fe20003800200 */
[----:B------:R-:W-:Y:S02]  /*3e60*/  ISETP.GE.AND P6, PT, R108, 0x401, PT ;  /* 0x000004016c00780c */ /* 0x000fe40003fc6270 */
[----:B------:R-:W-:Y:S02]  /*3e70*/  LEA R113, R113, R96, 0x2 ;  /* 0x0000006071717211 */ /* 0x000fe400078e10ff */
[C---:B------:R-:W-:Y:S02]  /*3e80*/  IADD3 R116, PT, PT, R95.reuse, 0x500, RZ ;  /* 0x000005005f747810 */ /* 0x040fe40007ffe0ff */
[----:B--2---:R-:W-:Y:S02]  /*3e90*/  LEA.HI R115, R114, R95, RZ, 0x1b ;  /* 0x0000005f72737211 */ /* 0x004fe400078fd8ff */
[----:B------:R-:W0:Y:S01]  /*3ea0*/  LDS R113, [R113+0x2090] ;  /* 0x0020900071717984 */ /* 0x000e220000000800 */
[----:B------:R-:W-:-:S02]  /*3eb0*/  IADD3 R112, PT, PT, R95, 0x580, RZ ;  /* 0x000005805f707810 */ /* 0x000fc40007ffe0ff */
[----:B-1----:R-:W-:Y:S02]  /*3ec0*/  LEA.HI R117, R116, R95, RZ, 0x1b ;  /* 0x0000005f74757211 */ /* 0x002fe400078fd8ff */
[----:B------:R-:W-:Y:S02]  /*3ed0*/  LEA R114, R115, R96, 0x2 ;  /* 0x0000006073727211 */ /* 0x000fe400078e10ff */
[C---:B------:R-:W-:Y:S02]  /*3ee0*/  ISETP.GE.AND P3, PT, R108.reuse, 0x481, PT ;  /* 0x000004816c00780c */ /* 0x040fe40003f66270 */
[C---:B------:R-:W-:Y:S02]  /*3ef0*/  ISETP.GE.AND P4, PT, R108.reuse, 0x501, PT ;  /* 0x000005016c00780c */ /* 0x040fe40003f86270 */
[----:B------:R-:W-:Y:S01]  /*3f00*/  ISETP.GE.AND P5, PT, R108, 0x581, PT ;  /* 0x000005816c00780c */ /* 0x000fe20003fa6270 */
[----:B------:R-:W-:-:S12]  /*3f10*/  @!P6 BRA `(.L_x_2445) ;  /* 0x000000000004e947 */ /* 0x000fd80003800000 */
[----:B0-----:R1:W-:Y:S02]  /*3f20*/  REDG.E.ADD.F32.FTZ.RN.STRONG.GPU desc[UR26][R44.64+0x1000], R113 ;  /* 0x001000712c0079a6 */ /* 0x0013e4000c12f31a */
.L_x_2445:
[----:B------:R-:W-:Y:S05]  /*3f30*/  BSYNC.RECONVERGENT B0 ;  /* 0x0000000000007941 */ /* 0x000fea0003800200 */
.L_x_2444:
[----:B01----:R0:W1:Y:S01]  /*3f40*/  LDS R113, [R114+0x2290] ;  /* 0x0022900072717984 */ /* 0x0030620000000800 */
[----:B------:R-:W-:Y:S01]  /*3f50*/  BSSY.RECONVERGENT B0, `(.L_x_2446) ;  /* 0x0000005000007945 */ /* 0x000fe20003800200 */
[----:B------:R-:W-:Y:S02]  /*3f60*/  LEA.HI R115, R112, R95, RZ, 0x1b ;  /* 0x0000005f70737211 */ /* 0x000fe400078fd8ff */
[----:B------:R-:W-:Y:S01]  /*3f70*/  LEA R117, R117, R96, 0x2 ;  /* 0x0000006075757211 */ /* 0x000fe200078e10ff */
[----:B------:R-:W-:Y:S06]  /*3f80*/  @!P3 BRA `(.L_x_2447) ;  /* 0x000000000004b947 */ /* 0x000fec0003800000 */
[----:B-1----:R2:W-:Y:S02]  /*3f90*/  REDG.E.ADD.F32.FTZ.RN.STRONG.GPU desc[UR26][R44.64+0x1200], R113 ;  /* 0x001200712c0079a6 */ /* 0x0025e4000c12f31a */
.L_x_2447:
[----:B------:R-:W-:Y:S05]  /*3fa0*/  BSYNC.RECONVERGENT B0 ;  /* 0x0000000000007941 */ /* 0x000fea0003800200 */
.L_x_2446:
[----:B-12---:R1:W2:Y:S01]  /*3fb0*/  LDS R113, [R117+0x2490] ;  /* 0x0024900075717984 */ /* 0x0062a20000000800 */
[----:B------:R-:W-:Y:S01]  /*3fc0*/  BSSY.RECONVERGENT B0, `(.L_x_2448) ;  /* 0x0000004000007945 */ /* 0x000fe20003800200 */
[----:B------:R-:W-:-:S03]  /*3fd0*/  LEA R115, R115, R96, 0x2 ;  /* 0x0000006073737211 */ /* 0x000fc600078e10ff */
[----:B------:R-:W-:Y:S05]  /*3fe0*/  @!P4 BRA `(.L_x_2449) ;  /* 0x000000000004c947 */ /* 0x000fea0003800000 */
[----:B--2---:R3:W-:Y:S02]  /*3ff0*/  REDG.E.ADD.F32.FTZ.RN.STRONG.GPU desc[UR26][R44.64+0x1400], R113 ;  /* 0x001400712c0079a6 */ /* 0x0047e4000c12f31a */
.L_x_2449:
[----:B------:R-:W-:Y:S05]  /*4000*/  BSYNC.RECONVERGENT B0 ;  /* 0x0000000000007941 */ /* 0x000fea0003800200 */
.L_x_2448:
[----:B--23--:R2:W3:Y:S01]  /*4010*/  LDS R113, [R115+0x2690] ;  /* 0x0026900073717984 */ /* 0x00c4e20000000800 */
[----:B------:R-:W-:Y:S01]  /*4020*/  BSSY.RECONVERGENT B0, `(.L_x_2450) ;  /* 0x0000005000007945 */ /* 0x000fe20003800200 */
[C---:B------:R-:W-:Y:S02]  /*4030*/  IADD3 R112, PT, PT, R95.reuse, 0x600, RZ ;  /* 0x000006005f707810 */ /* 0x040fe40007ffe0ff */
[----:B0-----:R-:W-:Y:S01]  /*4040*/  IADD3 R114, PT, PT, R95, 0x680, RZ ;  /* 0x000006805f727810 */ /* 0x001fe20007ffe0ff */
[----:B------:R-:W-:Y:S06]  /*4050*/  @!P5 BRA `(.L_x_2451) ;  /* 0x000000000004d947 */ /* 0x000fec0003800000 */
[----:B---3--:R0:W-:Y:S02]  /*4060*/  REDG.E.ADD.F32.FTZ.RN.STRONG.GPU desc[UR26][R44.64+0x1600], R113 ;  /* 0x001600712c0079a6 */ /* 0x0081e4000c12f31a */
.L_x_2451:
[----:B------:R-:W-:Y:S05]  /*4070*/  BSYNC.RECONVERGENT B0 ;  /* 0x0000000000007941 */ /* 0x000fea0003800200 */
.L_x_2450:
        /* <DEDUP_REMOVED lines=15> */
.L_x_2453:
[----:B------:R-:W-:Y:S05]  /*4170*/  BSYNC.RECONVERGENT B0 ;  /* 0x0000000000007941 */ /* 0x000fea0003800200 */
.L_x_2452:
[----:B01----:R0:W1:Y:S01]  /*4180*/  LDS R113, [R114+0x2a90] ;  /* 0x002a900072717984 */ /* 0x0030620000000800 */
[----:B------:R-:W-:Y:S01]  /*4190*/  BSSY.RECONVERGENT B0, `(.L_x_2454) ;  /* 0x0000005000007945 */ /* 0x000fe20003800200 */
[----:B------:R-:W-:Y:S02]  /*41a0*/  LEA.HI R115, R112, R95, RZ, 0x1b ;  /* 0x0000005f70737211 */ /* 0x000fe400078fd8ff */
[----:B------:R-:W-:Y:S01]  /*41b0*/  LEA R117, R117, R96, 0x2 ;  /* 0x0000006075757211 */ /* 0x000fe200078e10ff */
[----:B------:R-:W-:Y:S06]  /*41c0*/  @!P3 BRA `(.L_x_2455) ;  /* 0x000000000004b947 */ /* 0x000fec0003800000 */
[----:B-1----:R2:W-:Y:S02]  /*41d0*/  REDG.E.ADD.F32.FTZ.RN.STRONG.GPU desc[UR26][R44.64+0x1a00], R113 ;  /* 0x001a00712c0079a6 */ /* 0x0025e4000c12f31a */
.L_x_2455:
[----:B------:R-:W-:Y:S05]  /*41e0*/  BSYNC.RECONVERGENT B0 ;  /* 0x0000000000007941 */ /* 0x000fea0003800200 */
.L_x_2454:
[----:B-12---:R1:W2:Y:S01]  /*41f0*/  LDS R113, [R117+0x2c90] ;  /* 0x002c900075717984 */ /* 0x0062a20000000800 */
[----:B------:R-:W-:Y:S01]  /*4200*/  BSSY.RECONVERGENT B0, `(.L_x_2456) ;  /* 0x0000004000007945 */ /* 0x000fe20003800200 */
[----:B------:R-:W-:-:S03]  /*4210*/  LEA R115, R115, R96, 0x2 ;  /* 0x0000006073737211 */ /* 0x000fc600078e10ff */
[----:B------:R-:W-:Y:S05]  /*4220*/  @!P4 BRA `(.L_x_2457) ;  /* 0x000000000004c947 */ /* 0x000fea0003800000 */
[----:B--2---:R3:W-:Y:S02]  /*4230*/  REDG.E.ADD.F32.FTZ.RN.STRONG.GPU desc[UR26][R44.64+0x1c00], R113 ;  /* 0x001c00712c0079a6 */ /* 0x0047e4000c12f31a */
.L_x_2457:
[----:B------:R-:W-:Y:S05]  /*4240*/  BSYNC.RECONVERGENT B0 ;  /* 0x0000000000007941 */ /* 0x000fea0003800200 */
.L_x_2456:
[----:B--23--:R2:W3:Y:S01]  /*4250*/  LDS R113, [R115+0x2e90] ;  /* 0x002e900073717984 */ /* 0x00c4e20000000800 */
[----:B------:R-:W-:Y:S04]  /*4260*/  BSSY.RECONVERGENT B0, `(.L_x_2458) ;  /* 0x0000003000007945 */ /* 0x000fe80003800200 */
[----:B------:R-:W-:Y:S05]  /*4270*/  @!P5 BRA `(.L_x_2459) ;  /* 0x000000000004d947 */ /* 0x000fea0003800000 */
[----:B---3--:R4:W-:Y:S02]  /*4280*/  REDG.E.ADD.F32.FTZ.RN.STRONG.GPU desc[UR26][R44.64+0x1e00], R113 ;  /* 0x001e00712c0079a6 */ /* 0x0089e4000c12f31a */
.L_x_2459:
[----:B------:R-:W-:Y:S05]  /*4290*/  BSYNC.RECONVERGENT B0 ;  /* 0x0000000000007941 */ /* 0x000fea0003800200 */
.L_x_2458:
[----:B0-----:R-:W5:Y:S04]  /*42a0*/  LDL.LU R114, [R1+0x4] ;  /* 0x0000040001727983 */ /* 0x001f680000300800 */
[----:B------:R-:W3:Y:S04]  /*42b0*/  LDL.LU R133, [R1+0x8] ;  /* 0x0000080001857983 */ /* 0x000ee80000300800 */
[----:B-1----:R-:W3:Y:S01]  /*42c0*/  LDL.LU R117, [R1+0xc] ;  /* 0x00000c0001757983 */ /* 0x002ee20000300800 */
[----:B------:R-:W0:Y:S03]  /*42d0*/  S2R R112, SR_LANEID ;  /* 0x0000000000707919 */ /* 0x000e260000000000 */
[----:B----4-:R-:W1:Y:S04]  /*42e0*/  SHFL.DOWN PT, R45, R78, 0x1, 0x1f ;  /* 0x08201f004e2d7f89 */ /* 0x010e6800000e0000 */
[----:B------:R-:W4:Y:S04]  /*42f0*/  SHFL.DOWN PT, R44, R89, 0x1, 0x1f ;  /* 0x08201f00592c7f89 */ /* 0x000f2800000e0000 */
[----:B------:R-:W3:Y:S01]  /*4300*/  LDL.LU R116, [R1+0x10] ;  /* 0x0000100001747983 */ /* 0x000ee20000300800 */
[----:B------:R-:W-:-:S03]  /*4310*/  FMUL.FTZ R132, R132, R111 ;  /* 0x0000006f84847220 */ /* 0x000fc60000410000 */
[----:B--2---:R-:W2:Y:S01]  /*4320*/  LDL.LU R115, [R1+0x14] ;  /* 0x0000140001737983 */ /* 0x004ea20000300800 */
[----:B0-----:R-:W-:-:S13]  /*4330*/  ISETP.GT.AND P3, PT, R112, 0x1e, PT ;  /* 0x0000001e7000780c */ /* 0x001fda0003f64270 */
[----:B-1----:R-:W-:Y:S01]  /*4340*/  @!P3 FADD.FTZ R78, R78, R45 ;  /* 0x0000002d4e4eb221 */ /* 0x002fe20000010000 */
[----:B----4-:R-:W-:Y:S01]  /*4350*/  @!P3 FADD.FTZ R89, R89, R44 ;  /* 0x0000002c5959b221 */ /* 0x010fe20000010000 */
[----:B------:R-:W-:-:S03]  /*4360*/  ISETP.GT.AND P3, PT, R112, 0x1d, PT ;  /* 0x0000001d7000780c */ /* 0x000fc60003f64270 */
[----:B------:R-:W0:Y:S04]  /*4370*/  SHFL.DOWN PT, R45, R78, 0x2, 0x1f ;  /* 0x08401f004e2d7f89 */ /* 0x000e2800000e0000 */
[----:B------:R-:W1:Y:S06]  /*4380*/  SHFL.DOWN PT, R44, R89, 0x2, 0x1f ;  /* 0x08401f00592c7f89 */ /* 0x000e6c00000e0000 */
[----:B0-----:R-:W-:Y:S01]  /*4390*/  @!P3 FADD.FTZ R78, R78, R45 ;  /* 0x0000002d4e4eb221 */ /* 0x001fe20000010000 */
[-C--:B------:R-:W-:Y:S01]  /*43a0*/  FFMA.FTZ R45, R49, R118.reuse, R104 ;  /* 0x00000076312d7223 */ /* 0x080fe20000010068 */
[----:B-1----:R-:W-:Y:S01]  /*43b0*/  @!P3 FADD.FTZ R89, R89, R44 ;  /* 0x0000002c5959b221 */ /* 0x002fe20000010000 */
[-C--:B------:R-:W-:Y:S01]  /*43c0*/  FFMA.FTZ R44, R50, R97.reuse, R101 ;  /* 0x00000061322c7223 */ /* 0x080fe20000010065 */
[----:B-----5:R-:W-:Y:S01]  /*43d0*/  FFMA.FTZ R114, R0, R118, R114 ;  /* 0x0000007600727223 */ /* 0x020fe20000010072 */
[----:B---3--:R-:W-:-:S04]  /*43e0*/  FFMA.FTZ R133, R2, R97, R133 ;  /* 0x0000006102857223 */ /* 0x008fc80000010085 */
[----:B------:R0:W-:Y:S01]  /*43f0*/  STL [R1+0x4], R114 ;  /* 0x0000047201007387 */ /* 0x0001e20000100800 */
[----:B------:R-:W-:Y:S01]  /*4400*/  FFMA.FTZ R117, R3, R106, R117 ;  /* 0x0000006a03757223 */ /* 0x000fe20000010075 */
[----:B------:R-:W-:Y:S01]  /*4410*/  FMUL.FTZ R93, R92, R93 ;  /* 0x0000005d5c5d7220 */ /* 0x000fe20000410000 */
[----:B------:R-:W-:Y:S01]  /*4420*/  FMUL.FTZ R42, R94, R42 ;  /* 0x0000002a5e2a7220 */ /* 0x000fe20000410000 */
[----:B------:R-:W-:Y:S01]  /*4430*/  FADD.FTZ R32, R45, R32 ;  /* 0x000000202d207221 */ /* 0x000fe20000010000 */
[----:B------:R-:W-:Y:S01]  /*4440*/  FMUL.FTZ R67, R90, R67 ;  /* 0x000000435a437220 */ /* 0x000fe20000410000 */
[----:B------:R-:W-:Y:S01]  /*4450*/  FMUL.FTZ R130, R130, R109 ;  /* 0x0000006d82827220 */ /* 0x000fe20000410000 */
[----:B------:R-:W-:Y:S01]  /*4460*/  FMUL.FTZ R131, R131, R110 ;  /* 0x0000006e83837220 */ /* 0x000fe20000410000 */
[----:B0-----:R-:W3:Y:S01]  /*4470*/  LDL.LU R114, [R1+0x18] ;  /* 0x0000180001727983 */ /* 0x001ee20000300800 */
[----:B------:R-:W-:Y:S01]  /*4480*/  FMUL.FTZ R43, R43, R70 ;  /* 0x000000462b2b7220 */ /* 0x000fe20000410000 */
[----:B------:R-:W-:Y:S01]  /*4490*/  FMUL.FTZ R82, R82, R73 ;  /* 0x0000004952527220 */ /* 0x000fe20000410000 */
[----:B------:R-:W-:Y:S01]  /*44a0*/  FMUL.FTZ R81, R81, R72 ;  /* 0x0000004851517220 */ /* 0x000fe20000410000 */
[----:B------:R-:W4:Y:S01]  /*44b0*/  LDL.LU R111, [R1+0x1c] ;  /* 0x00001c00016f7983 */ /* 0x000f220000300800 */
[----:B------:R-:W-:-:S03]  /*44c0*/  ISETP.GT.AND P3, PT, R112, 0x1b, PT ;  /* 0x0000001b7000780c */ /* 0x000fc60003f64270 */
[----:B------:R-:W-:Y:S04]  /*44d0*/  STL [R1+0x8], R133 ;  /* 0x0000088501007387 */ /* 0x000fe80000100800 */
[----:B------:R-:W5:Y:S04]  /*44e0*/  LDL.LU R104, [R1+0x20] ;  /* 0x0000200001687983 */ /* 0x000f680000300800 */
[----:B------:R-:W-:Y:S04]  /*44f0*/  STL [R1+0xc], R117 ;  /* 0x00000c7501007387 */ /* 0x000fe80000100800 */
[----:B------:R-:W5:Y:S01]  /*4500*/  LDL.LU R101, [R1+0x24] ;  /* 0x0000240001657983 */ /* 0x000f620000300800 */
[----:B------:R-:W-:Y:S01]  /*4510*/  FFMA.FTZ R45, R51, R106, R132 ;  /* 0x0000006a332d7223 */ /* 0x000fe20000010084 */
[----:B------:R-:W-:Y:S01]  /*4520*/  FADD.FTZ R31, R44, R31 ;  /* 0x0000001f2c1f7221 */ /* 0x000fe20000010000 */
[----:B------:R-:W-:Y:S01]  /*4530*/  FFMA.FTZ R116, R4, R93, R116 ;  /* 0x0000005d04747223 */ /* 0x000fe20000010074 */
[----:B------:R-:W-:Y:S01]  /*4540*/  FMUL.FTZ R44, R91, R69 ;  /* 0x000000455b2c7220 */ /* 0x000fe20000410000 */
[-C--:B--2---:R-:W-:Y:S01]  /*4550*/  FFMA.FTZ R115, R5, R42.reuse, R115 ;  /* 0x0000002a05737223 */ /* 0x084fe20000010073 */
[----:B------:R-:W-:Y:S01]  /*4560*/  FADD.FTZ R30, R45, R30 ;  /* 0x0000001e2d1e7221 */ /* 0x000fe20000010000 */
[----:B------:R-:W-:Y:S01]  /*4570*/  FFMA.FTZ R45, R53, R42, R130 ;  /* 0x0000002a352d7223 */ /* 0x000fe20000010082 */
[----:B------:R-:W-:Y:S01]  /*4580*/  STL [R1+0x10], R116 ;  /* 0x0000107401007387 */ /* 0x000fe20000100800 */
[----:B------:R-:W-:Y:S01]  /*4590*/  FFMA.FTZ R90, R52, R93, R131 ;  /* 0x0000005d345a7223 */ /* 0x000fe20000010083 */
[----:B------:R-:W-:-:S02]  /*45a0*/  FMUL.FTZ R42, R83, R71 ;  /* 0x00000047532a7220 */ /* 0x000fc40000410000 */
[----:B------:R-:W2:Y:S04]  /*45b0*/  LDL.LU R94, [R1+0x28] ;  /* 0x00002800015e7983 */ /* 0x000ea80000300800 */
[----:B------:R-:W-:Y:S01]  /*45c0*/  STL [R1+0x14], R115 ;  /* 0x0000147301007387 */ /* 0x000fe20000100800 */
[----:B------:R-:W-:-:S03]  /*45d0*/  FADD.FTZ R29, R90, R29 ;  /* 0x0000001d5a1d7221 */ /* 0x000fc60000010000 */
[----:B------:R-:W2:Y:S04]  /*45e0*/  LDL.LU R93, [R1+0x2c] ;  /* 0x00002c00015d7983 */ /* 0x000ea80000300800 */
[----:B------:R-:W0:Y:S04]  /*45f0*/  SHFL.DOWN PT, R108, R89, 0x4, 0x1f ;  /* 0x08801f00596c7f89 */ /* 0x000e2800000e0000 */
[----:B------:R-:W1:Y:S01]  /*4600*/  SHFL.DOWN PT, R113, R78, 0x4, 0x1f ;  /* 0x08801f004e717f89 */ /* 0x000e6200000e0000 */
[----:B---3--:R-:W-:Y:S01]  /*4610*/  FFMA.FTZ R114, R6, R67, R114 ;  /* 0x0000004306727223 */ /* 0x008fe20000010072 */
[----:B----4-:R-:W-:-:S04]  /*4620*/  FFMA.FTZ R111, R7, R44, R111 ;  /* 0x0000002c076f7223 */ /* 0x010fc8000001006f */
[----:B------:R-:W-:Y:S04]  /*4630*/  STL [R1+0x18], R114 ;  /* 0x0000187201007387 */ /* 0x000fe80000100800 */
[----:B------:R-:W-:Y:S01]  /*4640*/  STL [R1+0x1c], R111 ;  /* 0x00001c6f01007387 */ /* 0x000fe20000100800 */
[----:B-----5:R-:W-:-:S03]  /*4650*/  FFMA.FTZ R104, R8, R43, R104 ;  /* 0x0000002b08687223 */ /* 0x020fc60000010068 */
[----:B------:R-:W3:Y:S04]  /*4660*/  LDL.LU R91, [R1+0x30] ;  /* 0x00003000015b7983 */ /* 0x000ee80000300800 */
[----:B------:R-:W4:Y:S01]  /*4670*/  LDL.LU R90, [R1+0x34] ;  /* 0x00003400015a7983 */ /* 0x000f220000300800 */
[----:B------:R-:W-:-:S03]  /*4680*/  FFMA.FTZ R101, R9, R42, R101 ;  /* 0x0000002a09657223 */ /* 0x000fc60000010065 */
[----:B------:R-:W-:Y:S04]  /*4690*/  STL [R1+0x20], R104 ;  /* 0x0000206801007387 */ /* 0x000fe80000100800 */
[----:B------:R-:W5:Y:S04]  /*46a0*/  LDL.LU R83, [R1+0x38] ;  /* 0x0000380001537983 */ /* 0x000f680000300800 */
[----:B------:R-:W-:Y:S04]  /*46b0*/  STL [R1+0x24], R101 ;  /* 0x0000246501007387 */ /* 0x000fe80000100800 */
        /* <DEDUP_REMOVED lines=9> */
[----:B------:R-:W-:Y:S02]  /*4750*/  FMUL.FTZ R127, R127, R100 ;  /* 0x000000647f7f7220 */ /* 0x000fe40000410000 */
[----:B------:R-:W-:Y:S01]  /*4760*/  FFMA.FTZ R70, R54, R67, R129 ;  /* 0x0000004336467223 */ /* 0x000fe20000010081 */
[----:B------:R-:W-:Y:S01]  /*4770*/  FADD.FTZ R28, R45, R28 ;  /* 0x0000001c2d1c7221 */ /* 0x000fe20000010000 */
[----:B------:R-:W-:Y:S01]  /*4780*/  FFMA.FTZ R45, R55, R44, R128 ;  /* 0x0000002c372d7223 */ /* 0x000fe20000010080 */
[----:B------:R-:W-:Y:S01]  /*4790*/  FFMA.FTZ R44, R56, R43, R127 ;  /* 0x0000002b382c7223 */ /* 0x000fe2000001007f */
[----:B------:R-:W-:Y:S01]  /*47a0*/  FADD.FTZ R27, R70, R27 ;  /* 0x0000001b461b7221 */ /* 0x000fe20000010000 */
[----:B------:R-:W-:Y:S01]  /*47b0*/  FMUL.FTZ R43, R41, R74 ;  /* 0x0000004a292b7220 */ /* 0x000fe20000410000 */
[----:B------:R-:W-:Y:S01]  /*47c0*/  FMUL.FTZ R80, R80, R75 ;  /* 0x0000004b50507220 */ /* 0x000fe20000410000 */
[----:B--2---:R-:W-:Y:S01]  /*47d0*/  FFMA.FTZ R94, R10, R81, R94 ;  /* 0x000000510a5e7223 */ /* 0x004fe2000001005e */
[----:B0-----:R-:W-:Y:S01]  /*47e0*/  @!P3 FADD.FTZ R89, R89, R92 ;  /* 0x0000005c5959b221 */ /* 0x001fe20000010000 */
[----:B-1----:R-:W-:-:S04]  /*47f0*/  @!P3 FADD.FTZ R78, R78, R97 ;  /* 0x000000614e4eb221 */ /* 0x002fc80000010000 */
[----:B------:R-:W0:Y:S01]  /*4800*/  SHFL.DOWN PT, R70, R89, 0x10, 0x1f ;  /* 0x0a001f0059467f89 */ /* 0x000e2200000e0000 */
[----:B------:R-:W-:-:S03]  /*4810*/  FMUL.FTZ R41, R40, R76 ;  /* 0x0000004c28297220 */ /* 0x000fc60000410000 */
[----:B------:R-:W1:Y:S01]  /*4820*/  SHFL.DOWN PT, R69, R78, 0x10, 0x1f ;  /* 0x0a001f004e457f89 */ /* 0x000e6200000e0000 */
[----:B------:R-:W-:Y:S01]  /*4830*/  FFMA.FTZ R93, R11, R82, R93 ;  /* 0x000000520b5d7223 */ /* 0x000fe2000001005d */
[----:B------:R-:W-:Y:S01]  /*4840*/  FMUL.FTZ R40, R79, R77 ;  /* 0x0000004d4f287220 */ /* 0x000fe20000410000 */
[----:B------:R-:W-:Y:S01]  /*4850*/  FMUL.FTZ R87, R68, R87 ;  /* 0x0000005744577220 */ /* 0x000fe20000410000 */
[----:B------:R-:W-:Y:S01]  /*4860*/  ISETP.NE.AND P3, PT, R112, RZ, PT ;  /* 0x000000ff7000720c */ /* 0x000fe20003f65270 */
[----:B------:R2:W-:Y:S01]  /*4870*/  STL [R1+0x28], R94 ;  /* 0x0000285e01007387 */ /* 0x0005e20000100800 */
[----:B------:R-:W-:-:S03]  /*4880*/  FMUL.FTZ R126, R126, R105 ;  /* 0x000000697e7e7220 */ /* 0x000fc60000410000 */
[----:B------:R2:W-:Y:S01]  /*4890*/  STL [R1+0x2c], R93 ;  /* 0x00002c5d01007387 */ /* 0x0005e20000100800 */
[----:B------:R-:W-:Y:S01]  /*48a0*/  FADD.FTZ R26, R45, R26 ;  /* 0x0000001a2d1a7221 */ /* 0x000fe20000010000 */
[----:B------:R-:W-:Y:S01]  /*48b0*/  FMUL.FTZ R125, R125, R98 ;  /* 0x000000627d7d7220 */ /* 0x000fe20000410000 */
[----:B------:R-:W-:Y:S01]  /*48c0*/  FFMA.FTZ R45, R57, R42, R126 ;  /* 0x0000002a392d7223 */ /* 0x000fe2000001007e */
[----:B------:R-:W-:Y:S02]  /*48d0*/  FMUL.FTZ R123, R123, R88 ;  /* 0x000000587b7b7220 */ /* 0x000fe40000410000 */
[----:B------:R-:W-:Y:S01]  /*48e0*/  FFMA.FTZ R42, R58, R81, R125 ;  /* 0x000000513a2a7223 */ /* 0x000fe2000001007d */
[----:B------:R-:W-:Y:S01]  /*48f0*/  FADD.FTZ R24, R45, R24 ;  /* 0x000000182d187221 */ /* 0x000fe20000010000 */
[----:B------:R-:W-:Y:S02]  /*4900*/  @!P3 LOP3.LUT R45, R84, 0xf8, RZ, 0xc0, !PT ;  /* 0x000000f8542db812 */ /* 0x000fe400078ec0ff */
[----:B------:R-:W-:Y:S01]  /*4910*/  FADD.FTZ R23, R42, R23 ;  /* 0x000000172a177221 */ /* 0x000fe20000010000 */
[----:B------:R-:W-:Y:S01]  /*4920*/  FFMA.FTZ R42, R60, R43, R123 ;  /* 0x0000002b3c2a7223 */ /* 0x000fe2000001007b */
[----:B------:R-:W-:Y:S01]  /*4930*/  FADD.FTZ R25, R44, R25 ;  /* 0x000000192c197221 */ /* 0x000fe20000010000 */
[----:B------:R-:W-:Y:S01]  /*4940*/  @!P3 IADD3 R71, PT, PT, R96, R45, RZ ;  /* 0x0000002d6047b210 */ /* 0x000fe20007ffe0ff */
[----:B------:R-:W-:Y:S01]  /*4950*/  FMUL.FTZ R119, R119, R86 ;  /* 0x0000005677777220 */ /* 0x000fe20000410000 */
[----:B0-----:R-:W-:Y:S01]  /*4960*/  FADD.FTZ R44, R89, R70 ;  /* 0x00000046592c7221 */ /* 0x001fe20000010000 */
[----:B-1----:R-:W-:Y:S01]  /*4970*/  FADD.FTZ R45, R78, R69 ;  /* 0x000000454e2d7221 */ /* 0x002fe20000010000 */
[----:B------:R-:W-:Y:S01]  /*4980*/  FMUL.FTZ R120, R120, R47 ;  /* 0x0000002f78787220 */ /* 0x000fe20000410000 */
[----:B------:R-:W-:Y:S01]  /*4990*/  FMUL.FTZ R124, R124, R103 ;  /* 0x000000677c7c7220 */ /* 0x000fe20000410000 */
[----:B------:R-:W-:Y:S01]  /*49a0*/  FMUL.FTZ R122, R122, R99 ;  /* 0x000000637a7a7220 */ /* 0x000fe20000410000 */
[----:B------:R-:W-:Y:S01]  /*49b0*/  FMUL.FTZ R121, R121, R46 ;  /* 0x0000002e79797220 */ /* 0x000fe20000410000 */
[----:B------:R-:W-:Y:S01]  /*49c0*/  FADD.FTZ R21, R42, R21 ;  /* 0x000000152a157221 */ /* 0x000fe20000010000 */
[----:B------:R-:W-:Y:S01]  /*49d0*/  FFMA.FTZ R42, R62, R41, R119 ;  /* 0x000000293e2a7223 */ /* 0x000fe20000010077 */
[----:B------:R-:W-:Y:S01]  /*49e0*/  FFMA.FTZ R67, R59, R82, R124 ;  /* 0x000000523b437223 */ /* 0x000fe2000001007c */
[----:B------:R2:W-:Y:S01]  /*49f0*/  @!P3 STS.64 [R71+0x3198], R44 ;  /* 0x0031982c4700b388 */ /* 0x0005e20000000a00 */
[----:B------:R-:W-:Y:S01]  /*4a00*/  BSSY.RECONVERGENT B0, `(.L_x_2460) ;  /* 0x000002a000007945 */ /* 0x000fe20003800200 */
[----:B------:R-:W-:Y:S01]  /*4a10*/  FADD.FTZ R19, R42, R19 ;  /* 0x000000132a137221 */ /* 0x000fe20000010000 */
[----:B------:R-:W-:Y:S01]  /*4a20*/  FADD.FTZ R22, R67, R22 ;  /* 0x0000001643167221 */ /* 0x000fe20000010000 */
[----:B---3--:R-:W-:Y:S01]  /*4a30*/  FFMA.FTZ R91, R12, R43, R91 ;  /* 0x0000002b0c5b7223 */ /* 0x008fe2000001005b */
[----:B----4-:R-:W-:-:S04]  /*4a40*/  FFMA.FTZ R90, R13, R80, R90 ;  /* 0x000000500d5a7223 */ /* 0x010fc8000001005a */
[----:B------:R2:W-:Y:S01]  /*4a50*/  STL [R1+0x30], R91 ;  /* 0x0000305b01007387 */ /* 0x0005e20000100800 */
[----:B-----5:R-:W-:-:S03]  /*4a60*/  FFMA.FTZ R83, R14, R41, R83 ;  /* 0x000000290e537223 */ /* 0x020fc60000010053 */
[----:B------:R2:W-:Y:S01]  /*4a70*/  STL [R1+0x34], R90 ;  /* 0x0000345a01007387 */ /* 0x0005e20000100800 */
[----:B------:R-:W-:-:S03]  /*4a80*/  FFMA.FTZ R73, R15, R40, R73 ;  /* 0x000000280f497223 */ /* 0x000fc60000010049 */
[----:B------:R2:W-:Y:S01]  /*4a90*/  STL [R1+0x38], R83 ;  /* 0x0000385301007387 */ /* 0x0005e20000100800 */
[----:B------:R-:W-:-:S03]  /*4aa0*/  FFMA.FTZ R72, R16, R87, R72 ;  /* 0x0000005710487223 */ /* 0x000fc60000010048 */
[----:B------:R2:W-:Y:S04]  /*4ab0*/  STL [R1+0x3c], R73 ;  /* 0x00003c4901007387 */ /* 0x0005e80000100800 */
[----:B------:R2:W-:Y:S01]  /*4ac0*/  STL [R1+0x40], R72 ;  /* 0x0000404801007387 */ /* 0x0005e20000100800 */
        /* <DEDUP_REMOVED lines=9> */
[----:B------:R-:W0:Y:S01]  /*4b60*/  LDS.128 R40, [R96+0x31a0] ;  /* 0x0031a00060287984 */ /* 0x000e220000000c00 */
[----:B------:R-:W-:Y:S02]  /*4b70*/  MOV R69, UR8 ;  /* 0x0000000800457c02 */ /* 0x000fe40008000f00 */
[----:B------:R-:W-:Y:S01]  /*4b80*/  ISETP.GT.AND P2, PT, R112, 0xf, PT ;  /* 0x0000000f7000780c */ /* 0x000fe20003f44270 */
[----:B------:R-:W1:Y:S01]  /*4b90*/  LDS.64 R46, [R96+0x31b0] ;  /* 0x0031b000602e7984 */ /* 0x000e620000000a00 */
[----:B------:R-:W-:Y:S02]  /*4ba0*/  PLOP3.LUT P3, PT, PT, PT, UP0, 0x80, 0x8 ;  /* 0x000000000008781c */ /* 0x000fe40003f6f008 */
[----:B------:R-:W-:Y:S02]  /*4bb0*/  LEA R69, R69, R96, 0x2 ;  /* 0x0000006045457211 */ /* 0x000fe400078e10ff */
[----:B------:R-:W-:-:S02]  /*4bc0*/  FSEL R78, R78, R45, P2 ;  /* 0x0000002d4e4e7208 */ /* 0x000fc40001000000 */
[----:B------:R-:W-:-:S07]  /*4bd0*/  FSEL R89, R89, R44, P2 ;  /* 0x0000002c59597208 */ /* 0x000fce0001000000 */
[----:B------:R-:W3:Y:S04]  /*4be0*/  @P3 LDS R68, [R69+0x51e0] ;  /* 0x0051e00045443984 */ /* 0x000ee80000000800 */
[----:B------:R-:W4:Y:S01]  /*4bf0*/  @P3 LDS R67, [R69+0x4de0] ;  /* 0x004de00045433984 */ /* 0x000f220000000800 */
[----:B0-----:R-:W-:Y:S01]  /*4c00*/  FADD.FTZ R78, R41, R78 ;  /* 0x0000004e294e7221 */ /* 0x001fe20000010000 */
[----:B------:R-:W-:-:S03]  /*4c10*/  FADD.FTZ R89, R40, R89 ;  /* 0x0000005928597221 */ /* 0x000fc60000010000 */
[----:B------:R-:W-:Y:S01]  /*4c20*/  FADD.FTZ R78, R43, R78 ;  /* 0x0000004e2b4e7221 */ /* 0x000fe20000010000 */
[----:B------:R-:W-:-:S03]  /*4c30*/  FADD.FTZ R89, R42, R89 ;  /* 0x000000592a597221 */ /* 0x000fc60000010000 */
[----:B-1----:R-:W-:Y:S01]  /*4c40*/  FADD.FTZ R47, R78, R47 ;  /* 0x0000002f4e2f7221 */ /* 0x002fe20000010000 */
[----:B------:R-:W-:-:S03]  /*4c50*/  FADD.FTZ R46, R89, R46 ;  /* 0x0000002e592e7221 */ /* 0x000fc60000010000 */
[----:B---3--:R-:W-:Y:S01]  /*4c60*/  @P3 FADD.FTZ R47, R47, R68 ;  /* 0x000000442f2f3221 */ /* 0x008fe20000010000 */
[----:B----4-:R-:W-:-:S04]  /*4c70*/  @P3 FADD.FTZ R46, R46, R67 ;  /* 0x000000432e2e3221 */ /* 0x010fc80000010000 */
[----:B------:R0:W-:Y:S04]  /*4c80*/  STS [R69+0x51e0], R47 ;  /* 0x0051e02f45007388 */ /* 0x0001e80000000800 */
[----:B------:R0:W-:Y:S02]  /*4c90*/  STS [R69+0x4de0], R46 ;  /* 0x004de02e45007388 */ /* 0x0001e40000000800 */
.L_x_2461:
[----:B------:R-:W-:Y:S05]  /*4ca0*/  BSYNC.RECONVERGENT B0 ;  /* 0x0000000000007941 */ /* 0x000fea0003800200 */
.L_x_2460:
[----:B------:R-:W-:-:S04]  /*4cb0*/  UIADD3 UR8, UPT, UPT, UR8, 0x1, URZ ;  /* 0x0000000108087890 */ /* 0x000fc8000fffe0ff */
[----:B------:R-:W-:-:S09]  /*4cc0*/  UISETP.GE.AND UP0, UPT, UR8, UR47, UPT ;  /* 0x0000002f0800728c */ /* 0x000fd2000bf06270 */
[----:B------:R-:W-:Y:S05]  /*4cd0*/  BRA.U !UP0, `(.L_x_2462) ;  /* 0xffffffc9080c7547 */ /* 0x000fea000b83ffff */
.L_x_2417:
[----:B--2---:R-:W2:Y:S01]  /*4ce0*/  LDL.LU R72, [R1+0x2c] ;  /* 0x00002c0001487983 */ /* 0x004ea20000300800 */
[----:B------:R-:W1:Y:S01]  /*4cf0*/  S2UR UR32, SR_CTAID.X ;  /* 0x00000000002079c3 */ /* 0x000e620000002500 */
[----:B------:R-:W1:Y:S02]  /*4d00*/  LDCU.64 UR24, c[0x0][0x4f8] ;  /* 0x00009f00ff1877ac */ /* 0x000e640008000a00 */
[----:B------:R-:W2:Y:S01]  /*4d10*/  LDL.LU R71, [R1+0x30] ;  /* 0x0000300001477983 */ /* 0x000ea20000300800 */
[----:B------:R-:W-:-:S03]  /*4d20*/  UIADD3 UR19, UPT, UPT, UR10, -0x1, URZ ;  /* 0xffffffff0a137890 */ /* 0x000fc6000fffe0ff */
[----:B------:R-:W3:Y:S01]  /*4d30*/  LDL.LU R70, [R1+0x34] ;  /* 0x0000340001467983 */ /* 0x000ee20000300800 */
[----:B------:R-:W4:Y:S01]  /*4d40*/  S2UR UR8, SR_CTAID.Y ;  /* 0x00000000000879c3 */ /* 0x000f220000002600 */
[----:B------:R-:W4:Y:S02]  /*4d50*/  LDCU.64 UR28, c[0x0][0x500] ;  /* 0x0000a000ff1c77ac */ /* 0x000f240008000a00 */
[----:B0-----:R-:W3:Y:S01]  /*4d60*/  LDL.LU R69, [R1+0x38] ;  /* 0x0000380001457983 */ /* 0x001ee20000300800 */
[----:B------:R-:W0:Y:S03]  /*4d70*/  LDCU.64 UR30, c[0x0][0x550] ;  /* 0x0000aa00ff1e77ac */ /* 0x000e260008000a00 */
        /* <DEDUP_REMOVED lines=13> */
[----:B------:R-:W5:Y:S01]  /*4e50*/  S2R R0, SR_TID.X ;  /* 0x0000000000007919 */ /* 0x000f620000002100 */
[----:B------:R-:W-:-:S04]  /*4e60*/  USHF.L.U32 UR22, UR19, 0xb, URZ ;  /* 0x0000000b13167899 */ /* 0x000fc800080006ff */
[----:B------:R-:W-:-:S04]  /*4e70*/  USHF.R.S32.HI UR23, URZ, 0x1f, UR22 ;  /* 0x0000001fff177899 */ /* 0x000fc80008011416 */
[----:B-1----:R-:W-:-:S04]  /*4e80*/  UIMAD.WIDE.U32 UR20, UR32, UR24, UR22 ;  /* 0x00000018201472a5 */ /* 0x002fc8000f8e0016 */
[----:B------:R-:W-:Y:S02]  /*4e90*/  UIMAD UR21, UR32, UR25, UR21 ;  /* 0x00000019201572a4 */ /* 0x000fe4000f8e0215 */
[----:B----4-:R-:W-:Y:S02]  /*4ea0*/  UIMAD UR24, UR8, UR29, URZ ;  /* 0x0000001d081872a4 */ /* 0x010fe4000f8e02ff */
[----:B------:R-:W-:Y:S01]  /*4eb0*/  UIMAD.WIDE.U32 UR20, UR8, UR28, UR20 ;  /* 0x0000001c081472a5 */ /* 0x000fe2000f8e0014 */
[----:B------:R-:W-:Y:S01]  /*4ec0*/  F2FP.F16.F32.PACK_AB R16, R26, R25 ;  /* 0x000000191a10723e */ /* 0x000fe200000000ff */
[----:B------:R-:W1:Y:S02]  /*4ed0*/  LDCU.64 UR28, c[0x0][0x560] ;  /* 0x0000ac00ff1c77ac */ /* 0x000e640008000a00 */
[----:B------:R-:W-:Y:S02]  /*4ee0*/  UIADD3 UR24, UPT, UPT, UR21, UR24, URZ ;  /* 0x0000001815187290 */ /* 0x000fe4000fffe0ff */
[----:B0-----:R-:W-:-:S04]  /*4ef0*/  ULEA UR21, UP0, UR20, UR30, 0x1 ;  /* 0x0000001e14157291 */ /* 0x001fc8000f8008ff */
[----:B------:R-:W-:-:S05]  /*4f00*/  ULEA.HI.X UR20, UR20, UR31, UR24, 0x1, UP0 ;  /* 0x0000001f14147291 */ /* 0x000fca00080f0c18 */
[----:B------:R-:W0:Y:S01]  /*4f10*/  LDCU.64 UR24, c[0x0][0x520] ;  /* 0x0000a400ff1877ac */ /* 0x000e220008000a00 */
[----:B------:R-:W-:Y:S02]  /*4f20*/  UIADD3 UR14, UP1, UPT, UR14, -0x1000, URZ ;  /* 0xfffff0000e0e7890 */ /* 0x000fe4000ff3e0ff */
[----:B------:R-:W-:Y:S02]  /*4f30*/  UIADD3 UR13, UP2, UPT, UR13, -0x1000, URZ ;  /* 0xfffff0000d0d7890 */ /* 0x000fe4000ff5e0ff */
[----:B------:R-:W-:Y:S02]  /*4f40*/  UIADD3 UR11, UP3, UPT, UR11, -0x1000, URZ ;  /* 0xfffff0000b0b7890 */ /* 0x000fe4000ff7e0ff */
[----:B------:R-:W-:Y:S02]  /*4f50*/  UIADD3.X UR18, UPT, UPT, UR18, -0x1, URZ, UP1, !UPT ;  /* 0xffffffff12127890 */ /* 0x000fe40008ffe4ff */
[----:B------:R-:W-:Y:S02]  /*4f60*/  UIADD3.X UR15, UPT, UPT, UR15, -0x1, URZ, UP2, !UPT ;  /* 0xffffffff0f0f7890 */ /* 0x000fe400097fe4ff */
[----:B------:R-:W-:Y:S01]  /*4f70*/  UIADD3.X UR12, UPT, UPT, UR12, -0x1, URZ, UP3, !UPT ;  /* 0xffffffff0c0c7890 */ /* 0x000fe20009ffe4ff */
[----:B--2---:R-:W-:-:S02]  /*4f80*/  F2FP.F16.F32.PACK_AB R6, R72, R71 ;  /* 0x000000474806723e */ /* 0x004fc400000000ff */
[----:B---3--:R-:W-:Y:S02]  /*4f90*/  F2FP.F16.F32.PACK_AB R5, R70, R69 ;  /* 0x000000454605723e */ /* 0x008fe400000000ff */
[----:B-----5:R-:W-:Y:S02]  /*4fa0*/  F2FP.F16.F32.PACK_AB R4, R68, R67 ;  /* 0x000000434404723e */ /* 0x020fe400000000ff */
[----:B------:R-:W-:Y:S02]  /*4fb0*/  F2FP.F16.F32.PACK_AB R11, R47, R46 ;  /* 0x0000002e2f0b723e */ /* 0x000fe400000000ff */
[----:B------:R-:W-:Y:S02]  /*4fc0*/  F2FP.F16.F32.PACK_AB R10, R45, R44 ;  /* 0x0000002c2d0a723e */ /* 0x000fe400000000ff */
[----:B------:R-:W-:Y:S02]  /*4fd0*/  F2FP.F16.F32.PACK_AB R9, R43, R42 ;  /* 0x0000002a2b09723e */ /* 0x000fe400000000ff */
[----:B------:R-:W-:Y:S01]  /*4fe0*/  F2FP.F16.F32.PACK_AB R8, R41, R40 ;  /* 0x000000282908723e */ /* 0x000fe200000000ff */
[----:B------:R-:W-:Y:S01]  /*4ff0*/  BAR.SYNC.DEFER_BLOCKING 0x0 ;  /* 0x0000000000007b1d */ /* 0x000fe20000010000 */
[----:B------:R-:W-:-:S05]  /*5000*/  F2FP.F16.F32.PACK_AB R7, R74, R73 ;  /* 0x000000494a07723e */ /* 0x000fca00000000ff */
[----:B------:R2:W-:Y:S04]  /*5010*/  STS.128 [R65], R4 ;  /* 0x0000000441007388 */ /* 0x0005e80000000c00 */
[----:B------:R3:W-:Y:S01]  /*5020*/  STS.128 [R65+0x10], R8 ;  /* 0x0000100841007388 */ /* 0x0007e20000000c00 */
[----:B------:R-:W-:-:S03]  /*5030*/  NOP ;  /* 0x0000000000007918 */ /* 0x000fc60000000000 */
[----:B------:R-:W4:Y:S04]  /*5040*/  LDS.128 R12, [R66] ;  /* 0x00000000420c7984 */ /* 0x000f280000000c00 */
[----:B------:R-:W5:Y:S01]  /*5050*/  LDS.128 R36, [R66+0x200] ;  /* 0x0002000042247984 */ /* 0x000f620000000c00 */
[----:B--2---:R-:W-:Y:S01]  /*5060*/  SHF.L.U32 R5, R0, 0x1, RZ ;  /* 0x0000000100057819 */ /* 0x004fe200000006ff */
[----:B------:R-:W-:Y:S01]  /*5070*/  FADD.FTZ R3, R2, R17 ;  /* 0x0000001102037221 */ /* 0x000fe20000010000 */
[----:B------:R-:W-:Y:S02]  /*5080*/  LOP3.LUT R0, R0, 0x1f, RZ, 0xc0, !PT ;  /* 0x0000001f00007812 */ /* 0x000fe400078ec0ff */
[----:B------:R-:W-:Y:S01]  /*5090*/  LOP3.LUT R5, R5, 0x7c0, RZ, 0xc0, !PT ;  /* 0x000007c005057812 */ /* 0x000fe200078ec0ff */
[----:B------:R-:W-:Y:S01]  /*50a0*/  FADD.FTZ R4, R3, R18 ;  /* 0x0000001203047221 */ /* 0x000fe20000010000 */
[----:B------:R-:W-:-:S02]  /*50b0*/  MOV R2, UR21 ;  /* 0x0000001500027c02 */ /* 0x000fc40008000f00 */
[----:B------:R-:W-:Y:S02]  /*50c0*/  MOV R3, UR20 ;  /* 0x0000001400037c02 */ /* 0x000fe40008000f00 */
[----:B------:R-:W-:Y:S01]  /*50d0*/  LOP3.LUT R7, R5, R0, RZ, 0xfc, !PT ;  /* 0x0000000005077212 */ /* 0x000fe200078efcff */
[----:B---3--:R-:W-:Y:S01]  /*50e0*/  FADD.FTZ R9, R4, R19 ;  /* 0x0000001304097221 */ /* 0x008fe20000010000 */
[----:B------:R-:W2:Y:S03]  /*50f0*/  LDCU.64 UR20, c[0x0][0x518] ;  /* 0x0000a300ff1477ac */ /* 0x000ea60008000a00 */
[----:B------:R-:W-:-:S04]  /*5100*/  IMAD.WIDE.U32 R2, R7, 0x10, R2 ;  /* 0x0000001007027825 */ /* 0x000fc800078e0002 */
[----:B------:R-:W-:Y:S01]  /*5110*/  FADD.FTZ R4, R9, R20 ;  /* 0x0000001409047221 */ /* 0x000fe20000010000 */
[----:B----4-:R-:W-:Y:S04]  /*5120*/  STG.E.128 desc[UR26][R2.64], R12 ;  /* 0x0000000c02007986 */ /* 0x010fe8000c101d1a */
[----:B-----5:R3:W-:Y:S01]  /*5130*/  STG.E.128 desc[UR26][R2.64+0x200], R36 ;  /* 0x0002002402007986 */ /* 0x0207e2000c101d1a */
[----:B------:R-:W-:Y:S02]  /*5140*/  F2FP.F16.F32.PACK_AB R9, R20, R19 ;  /* 0x000000131409723e */ /* 0x000fe400000000ff */
[----:B------:R-:W-:Y:S02]  /*5150*/  F2FP.F16.F32.PACK_AB R8, R18, R17 ;  /* 0x000000111208723e */ /* 0x000fe400000000ff */
[----:B------:R-:W-:-:S02]  /*5160*/  F2FP.F16.F32.PACK_AB R11, R24, R23 ;  /* 0x00000017180b723e */ /* 0x000fc400000000ff */
[----:B------:R-:W-:Y:S01]  /*5170*/  F2FP.F16.F32.PACK_AB R10, R22, R21 ;  /* 0x00000015160a723e */ /* 0x000fe200000000ff */
[----:B------:R-:W-:Y:S01]  /*5180*/  BAR.SYNC.DEFER_BLOCKING 0x0 ;  /* 0x0000000000007b1d */ /* 0x000fe20000010000 */
[----:B------:R-:W-:Y:S02]  /*5190*/  F2FP.F16.F32.PACK_AB R19, R32, R31 ;  /* 0x0000001f2013723e */ /* 0x000fe400000000ff */
[----:B------:R-:W-:Y:S02]  /*51a0*/  F2FP.F16.F32.PACK_AB R18, R30, R29 ;  /* 0x0000001d1e12723e */ /* 0x000fe400000000ff */
[----:B------:R-:W-:Y:S01]  /*51b0*/  F2FP.F16.F32.PACK_AB R17, R28, R27 ;  /* 0x0000001b1c11723e */ /* 0x000fe200000000ff */
[----:B------:R-:W-:-:S04]  /*51c0*/  FADD.FTZ R21, R4, R21 ;  /* 0x0000001504157221 */ /* 0x000fc80000010000 */
[----:B------:R-:W-:Y:S01]  /*51d0*/  FADD.FTZ R22, R21, R22 ;  /* 0x0000001615167221 */ /* 0x000fe20000010000 */
[----:B--2---:R-:W-:-:S03]  /*51e0*/  UIMAD.WIDE.U32 UR22, UR32, UR20, UR22 ;  /* 0x00000014201672a5 */ /* 0x004fc6000f8e0016 */
[----:B------:R-:W-:Y:S01]  /*51f0*/  FADD.FTZ R23, R22, R23 ;  /* 0x0000001716177221 */ /* 0x000fe20000010000 */
[----:B------:R-:W-:Y:S04]  /*5200*/  STS.128 [R65], R8 ;  /* 0x0000000841007388 */ /* 0x000fe80000000c00 */
[----:B------:R-:W-:Y:S01]  /*5210*/  STS.128 [R65+0x10], R16 ;  /* 0x0000101041007388 */ /* 0x000fe20000000c00 */
[----:B------:R-:W-:-:S03]  /*5220*/  NOP ;  /* 0x0000000000007918 */ /* 0x000fc60000000000 */
[----:B------:R-:W2:Y:S04]  /*5230*/  LDS.128 R12, [R66] ;  /* 0x00000000420c7984 */ /* 0x000ea80000000c00 */
[----:B------:R-:W4:Y:S01]  /*5240*/  LDS.128 R40, [R66+0x200] ;  /* 0x0002000042287984 */ /* 0x000f220000000c00 */
[----:B------:R-:W-:Y:S01]  /*5250*/  FADD.FTZ R24, R23, R24 ;  /* 0x0000001817187221 */ /* 0x000fe20000010000 */
[----:B------:R-:W-:Y:S01]  /*5260*/  UIMAD UR21, UR32, UR21, UR23 ;  /* 0x00000015201572a4 */ /* 0x000fe2000f8e0217 */
[----:B------:R-:W-:Y:S02]  /*5270*/  UMOV UR20, UR22 ;  /* 0x0000001600147c82 */ /* 0x000fe40008000000 */
[----:B------:R-:W-:Y:S01]  /*5280*/  FADD.FTZ R25, R24, R25 ;  /* 0x0000001918197221 */ /* 0x000fe20000010000 */
[----:B0-----:R-:W-:-:S02]  /*5290*/  UIMAD UR23, UR8, UR25, URZ ;  /* 0x00000019081772a4 */ /* 0x001fc4000f8e02ff */
[----:B------:R-:W-:Y:S01]  /*52a0*/  UIMAD.WIDE.U32 UR20, UR8, UR24, UR20 ;  /* 0x00000018081472a5 */ /* 0x000fe2000f8e0014 */
[----:B------:R-:W-:-:S03]  /*52b0*/  FADD.FTZ R26, R25, R26 ;  /* 0x0000001a191a7221 */ /* 0x000fc60000010000 */
[----:B------:R-:W-:Y:S01]  /*52c0*/  UIADD3 UR22, UPT, UPT, UR21, UR23, URZ ;  /* 0x0000001715167290 */ /* 0x000fe2000fffe0ff */
[----:B------:R-:W-:Y:S01]  /*52d0*/  FADD.FTZ R27, R26, R27 ;  /* 0x0000001b1a1b7221 */ /* 0x000fe20000010000 */
[----:B-1----:R-:W-:-:S03]  /*52e0*/  ULEA UR21, UP0, UR20, UR28, 0x1 ;  /* 0x0000001c14157291 */ /* 0x002fc6000f8008ff */
[----:B------:R-:W-:Y:S01]  /*52f0*/  FADD.FTZ R28, R27, R28 ;  /* 0x0000001c1b1c7221 */ /* 0x000fe20000010000 */
[----:B------:R-:W-:Y:S02]  /*5300*/  ULEA.HI.X UR20, UR20, UR29, UR22, 0x1, UP0 ;  /* 0x0000001d14147291 */ /* 0x000fe400080f0c16 */
[----:B---3--:R-:W-:Y:S01]  /*5310*/  MOV R2, UR21 ;  /* 0x0000001500027c02 */ /* 0x008fe20008000f00 */
[----:B------:R-:W-:-:S03]  /*5320*/  FADD.FTZ R29, R28, R29 ;  /* 0x0000001d1c1d7221 */ /* 0x000fc60000010000 */
[----:B------:R-:W-:Y:S01]  /*5330*/  MOV R3, UR20 ;  /* 0x0000001400037c02 */ /* 0x000fe20008000f00 */
[----:B------:R-:W-:Y:S02]  /*5340*/  FADD.FTZ R30, R29, R30 ;  /* 0x0000001e1d1e7221 */ /* 0x000fe40000010000 */
[----:B------:R-:W-:-:S04]  /*5350*/  IMAD.WIDE.U32 R2, R7, 0x10, R2 ;  /* 0x0000001007027825 */ /* 0x000fc800078e0002 */
[----:B------:R-:W-:Y:S01]  /*5360*/  FADD.FTZ R31, R30, R31 ;  /* 0x0000001f1e1f7221 */ /* 0x000fe20000010000 */
[----:B--2---:R-:W-:Y:S04]  /*5370*/  STG.E.128 desc[UR26][R2.64], R12 ;  /* 0x0000000c02007986 */ /* 0x004fe8000c101d1a */
[----:B----4-:R0:W-:Y:S01]  /*5380*/  STG.E.128 desc[UR26][R2.64+0x200], R40 ;  /* 0x0002002802007986 */ /* 0x0101e2000c101d1a */
[----:B------:R-:W-:-:S04]  /*5390*/  UIADD3 UR17, UP0, UPT, UR17, -0x1000, URZ ;  /* 0xfffff00011117890 */ /* 0x000fc8000ff1e0ff */
[----:B------:R-:W-:Y:S01]  /*53a0*/  UIADD3.X UR16, UPT, UPT, UR16, -0x1, URZ, UP0, !UPT ;  /* 0xffffffff10107890 */ /* 0x000fe200087fe4ff */
[----:B0-----:R-:W-:-:S05]  /*53b0*/  FADD.FTZ R2, R31, R32 ;  /* 0x000000201f027221 */ /* 0x001fca0000010000 */
[----:B------:R0:W-:Y:S01]  /*53c0*/  STL [R1+0x44], R2 ;  /* 0x0000440201007387 */ /* 0x0001e20000100800 */
[----:B------:R-:W-:-:S03]  /*53d0*/  UISETP.GT.AND UP0, UPT, UR10, 0x1, UPT ;  /* 0x000000010a00788c */ /* 0x000fc6000bf04270 */
[----:B------:R-:W-:-:S06]  /*53e0*/  UMOV UR10, UR19 ;  /* 0x00000013000a7c82 */ /* 0x000fcc0008000000 */
[----:B0-----:R-:W-:Y:S05]  /*53f0*/  BRA.U UP0, `(.L_x_2463) ;  /* 0xffffffb500287547 */ /* 0x001fea000b83ffff */
.L_x_2416:
        /* <DEDUP_REMOVED lines=45> */
.L_x_2465:
[----:B------:R-:W-:Y:S05]  /*56d0*/  BSYNC.RECONVERGENT B0 ;  /* 0x0000000000007941 */ /* 0x000fea0003800200 */
.L_x_2464:
        /* <DEDUP_REMOVED lines=43> */
.L_x_2467:
[----:B------:R-:W-:Y:S05]  /*5990*/  BSYNC.RECONVERGENT B0 ;  /* 0x0000000000007941 */ /* 0x000fea0003800200 */
.L_x_2466:
        /* <DEDUP_REMOVED lines=16> */
.L_x_2469:
[----:B------:R-:W-:Y:S02]  /*5aa0*/  LEA R0, R11, UR10, 0x2 ;  /* 0x0000000a0b007c11 */ /* 0x000fe4000f8e10ff */
[----:B-123--:R-:W-:Y:S02]  /*5ab0*/  MOV R5, UR7 ;  /* 0x0000000700057c02 */ /* 0x00efe40008000f00 */
[----:B0-----:R-:W-:Y:S01]  /*5ac0*/  MOV R4, UR6 ;  /* 0x0000000600047c02 */ /* 0x001fe20008000f00 */
[----:B------:R-:W0:Y:S01]  /*5ad0*/  LDS R13, [R0+0x4de0] ;  /* 0x004de000000d7984 */ /* 0x000e220000000800 */
[----:B------:R-:W-:Y:S02]  /*5ae0*/  SHF.R.S32.HI R5, RZ, 0x1f, R11 ;  /* 0x0000001fff057819 */ /* 0x000fe4000001140b */
[----:B------:R-:W-:Y:S01]  /*5af0*/  MOV R3, UR8 ;  /* 0x0000000800037c02 */ /* 0x000fe20008000f00 */
[----:B------:R-:W1:Y:S01]  /*5b00*/  LDS R15, [R0+0x51e0] ;  /* 0x0051e000000f7984 */ /* 0x000e620000000800 */
[----:B------:R-:W-:Y:S01]  /*5b10*/  MOV R2, R4 ;  /* 0x0000000400027202 */ /* 0x000fe20000000f00 */
[C---:B------:R-:W-:Y:S01]  /*5b20*/  IMAD R4, R5.reuse, UR16, RZ ;  /* 0x0000001005047c24 */ /* 0x040fe2000f8e02ff */
[----:B------:R-:W-:Y:S01]  /*5b30*/  MOV R8, UR4 ;  /* 0x0000000400087c02 */ /* 0x000fe20008000f00 */
[----:B----4-:R-:W-:Y:S01]  /*5b40*/  IMAD R10, R5, UR20, RZ ;  /* 0x00000014050a7c24 */ /* 0x010fe2000f8e02ff */
[----:B------:R-:W-:Y:S01]  /*5b50*/  MOV R7, UR9 ;  /* 0x0000000900077c02 */ /* 0x000fe20008000f00 */
[----:B------:R-:W-:Y:S01]  /*5b60*/  IMAD.WIDE.U32 R2, R11, UR16, R2 ;  /* 0x000000100b027c25 */ /* 0x000fe2000f8e0002 */
[----:B------:R-:W-:-:S02]  /*5b70*/  MOV R6, R8 ;  /* 0x0000000800067202 */ /* 0x000fc40000000f00 */
[----:B------:R-:W-:Y:S01]  /*5b80*/  MOV R9, UR5 ;  /* 0x0000000500097c02 */ /* 0x000fe20008000f00 */
[C---:B------:R-:W-:Y:S01]  /*5b90*/  IMAD R5, R11.reuse, UR17, R4 ;  /* 0x000000110b057c24 */ /* 0x040fe2000f8e0204 */
[C---:B------:R-:W-:Y:S01]  /*5ba0*/  LEA R4, P0, R2.reuse, UR18, 0x2 ;  /* 0x0000001202047c11 */ /* 0x040fe2000f8010ff */
        /* <DEDUP_REMOVED lines=13> */
.L_x_2468:
[----:B------:R-:W-:Y:S05]  /*5c80*/  EXIT ;  /* 0x000000000000794d */ /* 0x000fea0003800000 */
.L_x_2422:
[----:B------:R-:W-:Y:S01]  /*5c90*/  HFMA2 R89, -RZ, RZ, 0, 5.9604644775390625e-08 ;  /* 0x00000001ff597431 */ /* 0x000fe200000001ff */
[----:B------:R-:W-:Y:S02]  /*5ca0*/  MOV R162, R96 ;  /* 0x0000006000a27202 */ /* 0x000fe40000000f00 */
[----:B------:R-:W-:Y:S02]  /*5cb0*/  MOV R88, RZ ;  /* 0x000000ff00587202 */ /* 0x000fe40000000f00 */
[----:B------:R-:W-:-:S07]  /*5cc0*/  MOV R155, 0xffffffff ;  /* 0xffffffff009b7802 */ /* 0x000fce0000000f00 */
[----:B01---5:R-:W-:Y:S05]  /*5cd0*/  WARPSYNC.COLLECTIVE R155, `(.L_x_2470) ;  /* 0x000000009b087348 */ /* 0x023fea0003c00000 */
[----:B------:R2:W3:Y:S02]  /*5ce0*/  SHFL.UP P6, R163, R162, R89, R88 ;  /* 0x04000059a2a37389 */ /* 0x0004e400000c0058 */
[----:B0123-5:R-:W-:Y:S05]  /*5cf0*/  ENDCOLLECTIVE ;  /* 0x000000000000791b */ /* 0x02ffea0003800000 */
.L_x_2470:
[----:B------:R-:W-:Y:S02]  /*5d00*/  MOV R162, R154 ;  /* 0x0000009a00a27202 */ /* 0x000fe40000000f00 */
[----:B------:R-:W-:-:S07]  /*5d10*/  MOV R156, R163 ;  /* 0x000000a3009c7202 */ /* 0x000fce0000000f00 */
[----:B------:R-:W-:Y:S05]  /*5d20*/  WARPSYNC.COLLECTIVE R155, `(.L_x_2471) ;  /* 0x000000009b087348 */ /* 0x000fea0003c00000 */
[----:B------:R0:W1:Y:S02]  /*5d30*/  SHFL.UP P6, R163, R162, R89, R88 ;  /* 0x04000059a2a37389 */ /* 0x00006400000c0058 */
[----:B01----:R-:W-:Y:S05]  /*5d40*/  ENDCOLLECTIVE ;  /* 0x000000000000791b */ /* 0x003fea0003800000 */
.L_x_2471:
[----:B------:R-:W-:Y:S01]  /*5d50*/  HFMA2 R89, -RZ, RZ, 0, 1.1920928955078125e-07 ;  /* 0x00000002ff597431 */ /* 0x000fe200000001ff */
[----:B------:R-:W-:-:S05]  /*5d60*/  MOV R88, R163 ;  /* 0x000000a300587202 */ /* 0x000fca0000000f00 */
        /* <DEDUP_REMOVED lines=8> */
.L_x_2472:
[----:B------:R-:W-:Y:S02]  /*5df0*/  MOV R162, R156 ;  /* 0x0000009c00a27202 */ /* 0x000fe40000000f00 */
[----:B------:R-:W-:-:S07]  /*5e00*/  MOV R154, R163 ;  /* 0x000000a3009a7202 */ /* 0x000fce0000000f00 */
[----:B------:R-:W-:Y:S05]  /*5e10*/  WARPSYNC.COLLECTIVE R155, `(.L_x_2473) ;  /* 0x000000009b087348 */ /* 0x000fea0003c00000 */
[----:B------:R0:W1:Y:S02]  /*5e20*/  SHFL.UP P6, R163, R162, R89, R88 ;  /* 0x04000059a2a37389 */ /* 0x00006400000c0058 */
[----:B01----:R-:W-:Y:S05]  /*5e30*/  ENDCOLLECTIVE ;  /* 0x000000000000791b */ /* 0x003fea0003800000 */
.L_x_2473:
        /* <DEDUP_REMOVED lines=10> */
.L_x_2474:
[----:B------:R-:W-:Y:S02]  /*5ee0*/  MOV R162, R156 ;  /* 0x0000009c00a27202 */ /* 0x000fe40000000f00 */
[----:B------:R-:W-:-:S07]  /*5ef0*/  MOV R154, R163 ;  /* 0x000000a3009a7202 */ /* 0x000fce0000000f00 */
[----:B------:R-:W-:Y:S05]  /*5f00*/  WARPSYNC.COLLECTIVE R155, `(.L_x_2475) ;  /* 0x000000009b087348 */ /* 0x000fea0003c00000 */
[----:B------:R0:W1:Y:S02]  /*5f10*/  SHFL.UP P6, R163, R162, R89, R88 ;  /* 0x04000059a2a37389 */ /* 0x00006400000c0058 */
[----:B01----:R-:W-:Y:S05]  /*5f20*/  ENDCOLLECTIVE ;  /* 0x000000000000791b */ /* 0x003fea0003800000 */
.L_x_2475:
[----:B------:R-:W-:Y:S01]  /*5f30*/  HFMA2 R89, -RZ, RZ, 0, 4.76837158203125e-07 ;  /* 0x00000008ff597431 */ /* 0x000fe200000001ff */
        /* <DEDUP_REMOVED lines=9> */
.L_x_2476:
[----:B------:R-:W-:Y:S02]  /*5fd0*/  MOV R162, R156 ;  /* 0x0000009c00a27202 */ /* 0x000fe40000000f00 */
[----:B------:R-:W-:-:S07]  /*5fe0*/  MOV R154, R163 ;  /* 0x000000a3009a7202 */ /* 0x000fce0000000f00 */
[----:B------:R-:W-:Y:S05]  /*5ff0*/  WARPSYNC.COLLECTIVE R155, `(.L_x_2477) ;  /* 0x000000009b087348 */ /* 0x000fea0003c00000 */
[----:B------:R0:W1:Y:S02]  /*6000*/  SHFL.UP P6, R163, R162, R89, R88 ;  /* 0x04000059a2a37389 */ /* 0x00006400000c0058 */
[----:B01----:R-:W-:Y:S05]  /*6010*/  ENDCOLLECTIVE ;  /* 0x000000000000791b */ /* 0x003fea0003800000 */
.L_x_2477:
        /* <DEDUP_REMOVED lines=10> */
.L_x_2478:
[----:B------:R-:W-:Y:S02]  /*60c0*/  MOV R162, R156 ;  /* 0x0000009c00a27202 */ /* 0x000fe40000000f00 */
[----:B------:R-:W-:-:S07]  /*60d0*/  MOV R154, R163 ;  /* 0x000000a3009a7202 */ /* 0x000fce0000000f00 */
[----:B------:R-:W-:Y:S05]  /*60e0*/  WARPSYNC.COLLECTIVE R155, `(.L_x_2479) ;  /* 0x000000009b087348 */ /* 0x000fea0003c00000 */
[----:B------:R0:W1:Y:S02]  /*60f0*/  SHFL.UP P6, R163, R162, R89, R88 ;  /* 0x04000059a2a37389 */ /* 0x00006400000c0058 */
[----:B01----:R-:W-:Y:S05]  /*6100*/  ENDCOLLECTIVE ;  /* 0x000000000000791b */ /* 0x003fea0003800000 */
.L_x_2479:
[----:B------:R-:W-:Y:S01]  /*6110*/  MOV R88, R163 ;  /* 0x000000a300587202 */ /* 0x000fe20000000f00 */
[----:B------:R-:W-:Y:S06]  /*6120*/  BRA `(.L_x_2480) ;  /* 0xffffffc000dc7947 */ /* 0x000fec000383ffff */
.L_x_2423:
        /* <DEDUP_REMOVED lines=8> */
.L_x_2482:
[----:B------:R-:W-:Y:S05]  /*61b0*/  BSYNC B0 ;  /* 0x0000000000007941 */ /* 0x000fea0003800000 */
.L_x_2481:
[----:B------:R-:W-:Y:S05]  /*61c0*/  BRA `(.L_x_2483) ;  /* 0xffffffc000d07947 */ /* 0x000fea000383ffff */
.L_x_2424:
        /* <DEDUP_REMOVED lines=8> */
.L_x_2485:
[----:B------:R-:W-:Y:S05]  /*6250*/  BSYNC B0 ;  /* 0x0000000000007941 */ /* 0x000fea0003800000 */
.L_x_2484:
[----:B------:R-:W-:Y:S05]  /*6260*/  BRA `(.L_x_2486) ;  /* 0xffffffc000b07947 */ /* 0x000fea000383ffff */
.L_x_2425:
        /* <DEDUP_REMOVED lines=8> */
.L_x_2488:
[----:B------:R-:W-:Y:S05]  /*62f0*/  BSYNC B0 ;  /* 0x0000000000007941 */ /* 0x000fea0003800000 */
.L_x_2487:
        /* <DEDUP_REMOVED lines=9> */
.L_x_2489:
[----:B------:R-:W-:Y:S01]  /*6390*/  HFMA2 R89, -RZ, RZ, 0, 0 ;  /* 0x00000000ff597431 */ /* 0x000fe200000001ff */
[----:B------:R-:W-:-:S07]  /*63a0*/  MOV R88, 0x1f ;  /* 0x0000001f00587802 */ /* 0x000fce0000000f00 */
[----:B------:R-:W-:Y:S05]  /*63b0*/  WARPSYNC.COLLECTIVE R155, `(.L_x_2490) ;  /* 0x000000009b087348 */ /* 0x000fea0003c00000 */
[----:B------:R0:W1:Y:S02]  /*63c0*/  SHFL.IDX P2, R156, R154, R89, R88 ;  /* 0x000000599a9c7389 */ /* 0x0000640000040058 */
[----:B01----:R-:W-:Y:S05]  /*63d0*/  ENDCOLLECTIVE ;  /* 0x000000000000791b */ /* 0x003fea0003800000 */
.L_x_2490:
[----:B------:R-:W-:Y:S02]  /*63e0*/  MOV R157, R163 ;  /* 0x000000a3009d7202 */ /* 0x000fe40000000f00 */
[----:B------:R-:W-:Y:S02]  /*63f0*/  MOV R154, R45 ;  /* 0x0000002d009a7202 */ /* 0x000fe40000000f00 */
[----:B------:R-:W-:-:S07]  /*6400*/  MOV R44, R156 ;  /* 0x0000009c002c7202 */ /* 0x000fce0000000f00 */
[----:B------:R-:W-:Y:S05]  /*6410*/  WARPSYNC.COLLECTIVE R155, `(.L_x_2491) ;  /* 0x000000009b087348 */ /* 0x000fea0003c00000 */
[----:B------:R0:W1:Y:S02]  /*6420*/  SHFL.IDX P2, R156, R154, R89, R88 ;  /* 0x000000599a9c7389 */ /* 0x0000640000040058 */
[----:B01----:R-:W-:Y:S05]  /*6430*/  ENDCOLLECTIVE ;  /* 0x000000000000791b */ /* 0x003fea0003800000 */
.L_x_2491:
[----:B------:R-:W-:Y:S01]  /*6440*/  MOV R45, R156 ;  /* 0x0000009c002d7202 */ /* 0x000fe20000000f00 */
[----:B------:R-:W-:Y:S06]  /*6450*/  BRA `(.L_x_2492) ;  /* 0xffffffc0004c7947 */ /* 0x000fec000383ffff */
.L_x_2427:
[----:B------:R-:W-:Y:S01]  /*6460*/  HFMA2 R88, -RZ, RZ, 0, 5.9604644775390625e-08 ;  /* 0x00000001ff587431 */ /* 0x000fe200000001ff */
[----:B------:R-:W-:Y:S02]  /*6470*/  MOV R156, R162 ;  /* 0x000000a2009c7202 */ /* 0x000fe40000000f00 */
[----:B------:R-:W-:Y:S02]  /*6480*/  MOV R89, 0x1f ;  /* 0x0000001f00597802 */ /* 0x000fe40000000f00 */
[----:B------:R-:W-:Y:S02]  /*6490*/  MOV R155, 0xffffffff ;  /* 0xffffffff009b7802 */ /* 0x000fe40000000f00 */
[C---:B------:R-:W-:Y:S02]  /*64a0*/  ISETP.GT.U32.AND P4, PT, R157.reuse, 0x1b, PT ;  /* 0x0000001b9d00780c */ /* 0x040fe40003f84070 */
[----:B------:R-:W-:-:S13]  /*64b0*/  ISETP.GT.U32.AND P5, PT, R157, 0x17, PT ;  /* 0x000000179d00780c */ /* 0x000fda0003fa4070 */
[----:B-1----:R-:W-:Y:S05]  /*64c0*/  WARPSYNC.COLLECTIVE R155, `(.L_x_2493) ;  /* 0x000000009b087348 */ /* 0x002fea0003c00000 */
[----:B------:R0:W2:Y:S02]  /*64d0*/  SHFL.DOWN P2, R154, R156, R88, R89 ;  /* 0x080000589c9a7389 */ /* 0x0000a40000040059 */
[----:B012---:R-:W-:Y:S05]  /*64e0*/  ENDCOLLECTIVE ;  /* 0x000000000000791b */ /* 0x007fea0003800000 */
.L_x_2493:
[----:B------:R-:W-:Y:S02]  /*64f0*/  ISETP.GT.U32.AND P6, PT, R157, 0xf, PT ;  /* 0x0000000f9d00780c */ /* 0x000fe40003fc4070 */
[----:B------:R-:W-:Y:S02]  /*6500*/  MOV R156, R163 ;  /* 0x000000a3009c7202 */ /* 0x000fe40000000f00 */
[----:B------:R-:W-:-:S09]  /*6510*/  MOV R153, R154 ;  /* 0x0000009a00997202 */ /* 0x000fd20000000f00 */
[----:B------:R-:W-:Y:S05]  /*6520*/  WARPSYNC.COLLECTIVE R155, `(.L_x_2494) ;  /* 0x000000009b087348 */ /* 0x000fea0003c00000 */
[----:B------:R0:W1:Y:S02]  /*6530*/  SHFL.DOWN P2, R154, R156, R88, R89 ;  /* 0x080000589c9a7389 */ /* 0x0000640000040059 */
[----:B01----:R-:W-:Y:S05]  /*6540*/  ENDCOLLECTIVE ;  /* 0x000000000000791b */ /* 0x003fea0003800000 */
.L_x_2494:
[----:B------:R-:W-:Y:S01]  /*6550*/  @P3 FMUL.FTZ R153, R153, R162 ;  /* 0x000000a299993220 */ /* 0x000fe20000410000 */
        /* <DEDUP_REMOVED lines=10> */
.L_x_2495:
[----:B------:R-:W-:Y:S02]  /*6600*/  MOV R156, R163 ;  /* 0x000000a3009c7202 */ /* 0x000fe40000000f00 */
[----:B------:R-:W-:-:S07]  /*6610*/  MOV R153, R154 ;  /* 0x0000009a00997202 */ /* 0x000fce0000000f00 */
[----:B------:R-:W-:Y:S05]  /*6620*/  WARPSYNC.COLLECTIVE R155, `(.L_x_2496) ;  /* 0x000000009b087348 */ /* 0x000fea0003c00000 */
[----:B------:R0:W1:Y:S02]  /*6630*/  SHFL.DOWN P2, R154, R156, R88, R89 ;  /* 0x080000589c9a7389 */ /* 0x0000640000040059 */
[----:B01----:R-:W-:Y:S05]  /*6640*/  ENDCOLLECTIVE ;  /* 0x000000000000791b */ /* 0x003fea0003800000 */
.L_x_2496:
[----:B------:R-:W-:Y:S01]  /*6650*/  @!P3 FMUL.FTZ R153, R162, R153 ;  /* 0x00000099a299b220 */ /* 0x000fe20000410000 */
        /* <DEDUP_REMOVED lines=9> */
.L_x_2497:
[----:B------:R-:W-:Y:S02]  /*66f0*/  MOV R156, R163 ;  /* 0x000000a3009c7202 */ /* 0x000fe40000000f00 */
[----:B------:R-:W-:-:S07]  /*6700*/  MOV R153, R154 ;  /* 0x0000009a00997202 */ /* 0x000fce0000000f00 */
[----:B------:R-:W-:Y:S05]  /*6710*/  WARPSYNC.COLLECTIVE R155, `(.L_x_2498) ;  /* 0x000000009b087348 */ /* 0x000fea0003c00000 */
[----:B------:R0:W1:Y:S02]  /*6720*/  SHFL.DOWN P2, R154, R156, R88, R89 ;  /* 0x080000589c9a7389 */ /* 0x0000640000040059 */
[----:B01----:R-:W-:Y:S05]  /*6730*/  ENDCOLLECTIVE ;  /* 0x000000000000791b */ /* 0x003fea0003800000 */
.L_x_2498:
        /* <DEDUP_REMOVED lines=10> */
.L_x_2499:
[----:B------:R-:W-:Y:S02]  /*67e0*/  MOV R156, R163 ;  /* 0x000000a3009c7202 */ /* 0x000fe40000000f00 */
[----:B------:R-:W-:-:S07]  /*67f0*/  MOV R153, R154 ;  /* 0x0000009a00997202 */ /* 0x000fce0000000f00 */
[----:B------:R-:W-:Y:S05]  /*6800*/  WARPSYNC.COLLECTIVE R155, `(.L_x_2500) ;  /* 0x000000009b087348 */ /* 0x000fea0003c00000 */
[----:B------:R0:W1:Y:S02]  /*6810*/  SHFL.DOWN P2, R154, R156, R88, R89 ;  /* 0x080000589c9a7389 */ /* 0x0000640000040059 */
[----:B01----:R-:W-:Y:S05]  /*6820*/  ENDCOLLECTIVE ;  /* 0x000000000000791b */ /* 0x003fea0003800000 */
.L_x_2500:
[----:B------:R-:W-:Y:S01]  /*6830*/  @!P5 FMUL.FTZ R153, R162, R153 ;  /* 0x00000099a299d220 */ /* 0x000fe20000410000 */
[----:B------:R-:W-:-:S05]  /*6840*/  MOV R88, R154 ;  /* 0x0000009a00587202 */ /* 0x000fca0000000f00 */
[----:B------:R-:W-:Y:S01]  /*6850*/  @!P5 FFMA.FTZ R88, R162, R88, R163 ;  /* 0x00000058a258d223 */ /* 0x000fe200000100a3 */
[----:B------:R-:W-:-:S04]  /*6860*/  @!P5 MOV R162, R153 ;  /* 0x0000009900a2d202 */ /* 0x000fc80000000f00 */
[----:B------:R-:W-:Y:S01]  /*6870*/  @!P5 MOV R163, R88 ;  /* 0x0000005800a3d202 */ /* 0x000fe20000000f00 */
[----:B------:R-:W-:Y:S01]  /*6880*/  HFMA2 R88, -RZ, RZ, 0, 9.5367431640625e-07 ;  /* 0x00000010ff587431 */ /* 0x000fe200000001ff */
[----:B------:R-:W-:-:S07]  /*6890*/  MOV R156, R162 ;  /* 0x000000a2009c7202 */ /* 0x000fce0000000f00 */
[----:B------:R-:W-:Y:S05]  /*68a0*/  WARPSYNC.COLLECTIVE R155, `(.L_x_2501) ;  /* 0x000000009b087348 */ /* 0x000fea0003c00000 */
[----:B------:R0:W1:Y:S02]  /*68b0*/  SHFL.DOWN P2, R154, R156, R88, R89 ;  /* 0x080000589c9a7389 */ /* 0x0000640000040059 */
[----:B01----:R-:W-:Y:S05]  /*68c0*/  ENDCOLLECTIVE ;  /* 0x000000000000791b */ /* 0x003fea0003800000 */
.L_x_2501:
[----:B------:R-:W-:Y:S02]  /*68d0*/  MOV R156, R163 ;  /* 0x000000a3009c7202 */ /* 0x000fe40000000f00 */
[----:B------:R-:W-:-:S07]  /*68e0*/  MOV R153, R154 ;  /* 0x0000009a00997202 */ /* 0x000fce0000000f00 */
[----:B------:R-:W-:Y:S05]  /*68f0*/  WARPSYNC.COLLECTIVE R155, `(.L_x_2502) ;  /* 0x000000009b087348 */ /* 0x000fea0003c00000 */
[----:B------:R0:W1:Y:S02]  /*6900*/  SHFL.DOWN P2, R154, R156, R88, R89 ;  /* 0x080000589c9a7389 */ /* 0x0000640000040059 */
[----:B01----:R-:W-:Y:S05]  /*6910*/  ENDCOLLECTIVE ;  /* 0x000000000000791b */ /* 0x003fea0003800000 */
.L_x_2502:
[----:B------:R-:W-:Y:S01]  /*6920*/  @!P6 FMUL.FTZ R153, R162, R153 ;  /* 0x00000099a299e220 */ /* 0x000fe20000410000 */
[----:B------:R-:W-:Y:S01]  /*6930*/  HFMA2 R89, -RZ, RZ, 0, 0 ;  /* 0x00000000ff597431 */ /* 0x000fe200000001ff */
[----:B------:R-:W-:-:S05]  /*6940*/  MOV R88, R154 ;  /* 0x0000009a00587202 */ /* 0x000fca0000000f00 */
[----:B------:R-:W-:Y:S01]  /*6950*/  @!P6 FFMA.FTZ R88, R162, R88, R163 ;  /* 0x00000058a258e223 */ /* 0x000fe200000100a3 */
[----:B------:R-:W-:-:S04]  /*6960*/  @!P6 MOV R162, R153 ;  /* 0x0000009900a2e202 */ /* 0x000fc80000000f00 */
[----:B------:R-:W-:Y:S02]  /*6970*/  @!P6 MOV R163, R88 ;  /* 0x0000005800a3e202 */ /* 0x000fe40000000f00 */
[----:B------:R-:W-:Y:S02]  /*6980*/  MOV R154, R162 ;  /* 0x000000a2009a7202 */ /* 0x000fe40000000f00 */
[----:B------:R-:W-:-:S07]  /*6990*/  MOV R88, 0x1f ;  /* 0x0000001f00587802 */ /* 0x000fce0000000f00 */
[----:B------:R-:W-:Y:S05]  /*69a0*/  WARPSYNC.COLLECTIVE R155, `(.L_x_2503) ;  /* 0x000000009b087348 */ /* 0x000fea0003c00000 */
[----:B------:R0:W1:Y:S02]  /*69b0*/  SHFL.IDX P2, R156, R154, R89, R88 ;  /* 0x000000599a9c7389 */ /* 0x0000640000040058 */
[----:B01----:R-:W-:Y:S05]  /*69c0*/  ENDCOLLECTIVE ;  /* 0x000000000000791b */ /* 0x003fea0003800000 */
.L_x_2503:
[----:B------:R-:W-:Y:S02]  /*69d0*/  MOV R154, R163 ;  /* 0x000000a3009a7202 */ /* 0x000fe40000000f00 */
[----:B------:R-:W-:-:S07]  /*69e0*/  MOV R157, R156 ;  /* 0x0000009c009d7202 */ /* 0x000fce0000000f00 */
[----:B------:R-:W-:Y:S05]  /*69f0*/  WARPSYNC.COLLECTIVE R155, `(.L_x_2504) ;  /* 0x000000009b087348 */ /* 0x000fea0003c00000 */
[----:B------:R0:W1:Y:S02]  /*6a00*/  SHFL.IDX P2, R156, R154, R89, R88 ;  /* 0x000000599a9c7389 */ /* 0x0000640000040058 */
[----:B01----:R-:W-:Y:S05]  /*6a10*/  ENDCOLLECTIVE ;  /* 0x000000000000791b */ /* 0x003fea0003800000 */
.L_x_2504:
        /* <DEDUP_REMOVED lines=9> */
.L_x_2505:
[----:B------:R-:W-:Y:S02]  /*6ab0*/  MOV R156, R163 ;  /* 0x000000a3009c7202 */ /* 0x000fe40000000f00 */
[----:B------:R-:W-:-:S07]  /*6ac0*/  MOV R162, R154 ;  /* 0x0000009a00a27202 */ /* 0x000fce0000000f00 */
[----:B------:R-:W-:Y:S05]  /*6ad0*/  WARPSYNC.COLLECTIVE R155, `(.L_x_2506) ;  /* 0x000000009b087348 */ /* 0x000fea0003c00000 */
[----:B------:R0:W1:Y:S02]  /*6ae0*/  SHFL.DOWN P2, R154, R156, R88, R89 ;  /* 0x080000589c9a7389 */ /* 0x0000640000040059 */
[----:B01----:R-:W-:Y:S05]  /*6af0*/  ENDCOLLECTIVE ;  /* 0x000000000000791b */ /* 0x003fea0003800000 */
.L_x_2506:
[----:B------:R-:W-:Y:S01]  /*6b00*/  HFMA2 R89, -RZ, RZ, 0, 0 ;  /* 0x00000000ff597431 */ /* 0x000fe200000001ff */
[----:B------:R-:W-:Y:S02]  /*6b10*/  MOV R88, 0x1f ;  /* 0x0000001f00587802 */ /* 0x000fe40000000f00 */
[----:B------:R-:W-:Y:S02]  /*6b20*/  MOV R163, R154 ;  /* 0x0000009a00a37202 */ /* 0x000fe40000000f00 */
[----:B------:R-:W-:-:S07]  /*6b30*/  MOV R154, R44 ;  /* 0x0000002c009a7202 */ /* 0x000fce0000000f00 */
[----:B------:R-:W-:Y:S05]  /*6b40*/  WARPSYNC.COLLECTIVE R155, `(.L_x_2507) ;  /* 0x000000009b087348 */ /* 0x000fea0003c00000 */
[----:B------:R0:W1:Y:S02]  /*6b50*/  SHFL.IDX P2, R156, R154, R89, R88 ;  /* 0x000000599a9c7389 */ /* 0x0000640000040058 */
[----:B01----:R-:W-:Y:S05]  /*6b60*/  ENDCOLLECTIVE ;  /* 0x000000000000791b */ /* 0x003fea0003800000 */
.L_x_2507:
[----:B------:R-:W-:Y:S02]  /*6b70*/  MOV R154, R45 ;  /* 0x0000002d009a7202 */ /* 0x000fe40000000f00 */
[----:B------:R-:W-:-:S07]  /*6b80*/  MOV R44, R156 ;  /* 0x0000009c002c7202 */ /* 0x000fce0000000f00 */
[----:B------:R-:W-:Y:S05]  /*6b90*/  WARPSYNC.COLLECTIVE R155, `(.L_x_2508) ;  /* 0x000000009b087348 */ /* 0x000fea0003c00000 */
[----:B------:R0:W1:Y:S02]  /*6ba0*/  SHFL.IDX P2, R156, R154, R89, R88 ;  /* 0x000000599a9c7389 */ /* 0x0000640000040058 */
[----:B01----:R-:W-:Y:S05]  /*6bb0*/  ENDCOLLECTIVE ;  /* 0x000000000000791b */ /* 0x003fea0003800000 */
.L_x_2508:
[----:B------:R-:W-:Y:S02]  /*6bc0*/  MOV R45, R156 ;  /* 0x0000009c002d7202 */ /* 0x000fe40000000f00 */
[----:B------:R-:W-:Y:S01]  /*6bd0*/  ISETP.NE.AND P2, PT, R95, 0x1f, PT ;  /* 0x0000001f5f00780c */ /* 0x000fe20003f45270 */
[----:B------:R-:W-:-:S12]  /*6be0*/  BRA `(.L_x_2509) ;  /* 0xffffffc000887947 */ /* 0x000fd8000383ffff */
.L_x_2510:
        /* <DEDUP_REMOVED lines=9> */
.L_x_10432:


//--------------------- .text._Z25selective_scan_bwd_kernelI32Selective_Scan_bwd_kernel_traitsILi128ELi16ELb1ELb1ELb0ELb0ELb1EN3c104HalfEfEEv12SSMParamsBwd --------------------------
	.section	.text._Z25selective_scan_bwd_kernelI32Selective_Scan_bwd_kernel_traitsILi128ELi16ELb1ELb1ELb0ELb0ELb1EN3c104HalfEfEEv12SSMParamsBwd,"ax",@progbits
	.align	128
        .global         _Z25selective_scan_bwd_kernelI32Selective_Scan_bwd_kernel_traitsILi128ELi16ELb1ELb1ELb0ELb0ELb1EN3c104HalfEfEEv12SSMParamsBwd
        .type           _Z25selective_scan_bwd_kernelI32Selective_Scan_bwd_kernel_traitsILi128ELi16ELb1ELb1ELb0ELb0ELb1EN3c104HalfEfEEv12SSMParamsBwd,@function
        .size           _Z25selective_scan_bwd_kernelI32Selective_Scan_bwd_kernel_traitsILi128ELi16ELb1ELb1ELb0ELb0ELb1EN3c104HalfEfEEv12SSMParamsBwd,(.L_x_10433 - _Z25selective_scan_bwd_kernelI32Selective_Scan_bwd_kernel_traitsILi128ELi16ELb1ELb1ELb0ELb0ELb1EN3c104HalfEfEEv12SSMParamsBwd)
        .other          _Z25selective_scan_bwd_kernelI32Selective_Scan_bwd_kernel_traitsILi128ELi16ELb1ELb1ELb0ELb0ELb1EN3c104HalfEfEEv12SSMParamsBwd,@"STO_CUDA_ENTRY STV_DEFAULT"
_Z25selective_scan_bwd_kernelI32Selective_Scan_bwd_kernel_traitsILi128ELi16ELb1ELb1ELb0ELb0ELb1EN3c104HalfEfEEv12SSMParamsBwd:
.text._Z25selective_scan_bwd_kernelI32Selective_Scan_bwd_kernel_traitsILi128ELi16ELb1ELb1ELb0ELb0ELb1EN3c104HalfEfEEv12SSMParamsBwd:
        /* <DEDUP_REMOVED lines=54> */
[----:B---3--:R-:W-:-:S02]  /*0360*/  IADD3 R2, PT, PT, R0, 0xffffffe, RZ ;  /* 0x0ffffffe00027810 */ /* 0x008fc40007ffe0ff */
[----:B------:R-:W-:-:S04]  /*0370*/  MOV R0, UR10 ;  /* 0x0000000a00007c02 */ /* 0x000fc80008000f00 */
[----:B------:R-:W1:Y:S01]  /*0380*/  F2I.FTZ.U32.TRUNC.NTZ R2, R2 ;  /* 0x0000000200027305 */ /* 0x000e62000021f000 */
[----:B------:R-:W-:-:S04]  /*0390*/  IABS R0, R0 ;  /* 0x0000000000007213 */ /* 0x000fc80000000000 */
[----:B------:R-:W-:Y:S02]  /*03a0*/  R2UR UR26, R0 ;  /* 0x00000000001a72ca */ /* 0x000fe400000e0000 */
[----:B-1----:R-:W-:-:S13]  /*03b0*/  R2UR UR5, R2 ;  /* 0x00000000020572ca */ /* 0x002fda00000e0000 */
[----:B------:R-:W-:-:S04]  /*03c0*/  UIADD3 UR9, UPT, UPT, URZ, -UR5, URZ ;  /* 0x80000005ff097290 */ /* 0x000fc8000fffe0ff */
[----:B------:R-:W-:-:S04]  /*03d0*/  UIMAD UR9, UR9, UR34, URZ ;  /* 0x00000022090972a4 */ /* 0x000fc8000f8e02ff */
[----:B------:R-:W-:Y:S02]  /*03e0*/  UIMAD.WIDE.U32 UR4, UR5, UR9, UR4 ;  /* 0x00000009050472a5 */ /* 0x000fe4000f8e0004 */
[----:B------:R-:W-:Y:S02]  /*03f0*/  ULEA UR9, UP3, UR19, UR14, 0x1 ;  /* 0x0000000e13097291 */ /* 0x000fe4000f8608ff */
[----:B------:R-:W-:Y:S02]  /*0400*/  UIMAD.WIDE.U32 UR4, UR5, UR26, URZ ;  /* 0x0000001a050472a5 */ /* 0x000fe4000f8e00ff */
[----:B------:R-:W-:Y:S02]  /*0410*/  ULEA.HI.X UR19, UR19, UR15, UR11, 0x1, UP3 ;  /* 0x0000000f13137291 */ /* 0x000fe400098f0c0b */
[----:B------:R-:W-:Y:S02]  /*0420*/  UIADD3.X UR14, UPT, UPT, UR16, UR25, URZ, UP0, !UPT ;  /* 0x00000019100e7290 */ /* 0x000fe400087fe4ff */
[----:B--2---:R-:W-:Y:S01]  /*0430*/  UISETP.NE.U32.AND UP0, UPT, UR30, URZ, UPT ;  /* 0x000000ff1e00728c */ /* 0x004fe2000bf05070 */
[----:B------:R-:W-:Y:S01]  /*0440*/  UMOV UR11, UR5 ;  /* 0x00000005000b7c82 */ /* 0x000fe20008000000 */
[----:B------:R-:W-:-:S02]  /*0450*/  UIMAD.WIDE.U32 UR4, UR8, UR20, URZ ;  /* 0x00000014080472a5 */ /* 0x000fc4000f8e00ff */
[----:B------:R-:W-:Y:S02]  /*0460*/  UIADD3 UR15, UPT, UPT, -UR11, URZ, URZ ;  /* 0x000000ff0b0f7290 */ /* 0x000fe4000fffe1ff */
[----:B------:R-:W-:Y:S02]  /*0470*/  UIMAD UR5, UR8, UR21, UR5 ;  /* 0x00000015080572a4 */ /* 0x000fe4000f8e0205 */
[----:B------:R-:W-:Y:S02]  /*0480*/  UIMAD UR15, UR34, UR15, UR26 ;  /* 0x0000000f220f72a4 */ /* 0x000fe4000f8e021a */
[----:B------:R-:W-:Y:S02]  /*0490*/  ULEA.HI.X UR14, UR23, UR13, UR14, 0x1, UP1 ;  /* 0x0000000d170e7291 */ /* 0x000fe400088f0c0e */
[----:B------:R-:W-:Y:S02]  /*04a0*/  UISETP.GT.U32.AND UP2, UPT, UR34, UR15, UPT ;  /* 0x0000000f2200728c */ /* 0x000fe4000bf44070 */
[----:B------:R-:W-:-:S02]  /*04b0*/  UIMAD.WIDE.U32 UR12, UR10, UR32, UR4 ;  /* 0x000000200a0c72a5 */ /* 0x000fc4000f8e0004 */
[----:B-----5:R-:W-:Y:S02]  /*04c0*/  UIMAD.WIDE.U32 UR20, UR8, UR6, URZ ;  /* 0x00000006081472a5 */ /* 0x020fe4000f8e00ff */
        /* <DEDUP_REMOVED lines=17> */
[----:B-1----:R-:W-:Y:S02]  /*05e0*/  ULEA UR22, UP1, UR12, UR6, 0x1 ;  /* 0x000000060c167291 */ /* 0x002fe4000f8208ff */
[----:B------:R-:W-:Y:S01]  /*05f0*/  USHF.R.S32.HI UR6, URZ, 0x1f, UR11 ;  /* 0x0000001fff067899 */ /* 0x000fe2000801140b */
[----:B------:R-:W1:Y:S03]  /*0600*/  @UP0 LDCU UR25, c[0x0][0x38c] ;  /* 0x00007180ff1907ac */ /* 0x000e660008000800 */
[----:B--2---:R-:W-:Y:S01]  /*0610*/  UIMAD UR6, UR6, UR30, URZ ;  /* 0x0000001e060672a4 */ /* 0x004fe2000f8e02ff */
[----:B------:R-:W2:Y:S01]  /*0620*/  @UP0 LDCU.64 UR26, c[0x0][0x480] ;  /* 0x00009000ff1a07ac */ /* 0x000ea20008000a00 */
[----:B------:R-:W-:Y:S02]  /*0630*/  UIADD3.X UR23, UPT, UPT, UR16, UR23, URZ, UP2, !UPT ;  /* 0x0000001710177290 */ /* 0x000fe400097fe4ff */
[----:B------:R-:W-:-:S02]  /*0640*/  UIMAD.WIDE.U32 UR20, UR11, UR30, UR20 ;  /* 0x0000001e0b1472a5 */ /* 0x000fc4000f8e0014 */
[----:B------:R-:W-:Y:S02]  /*0650*/  UIMAD UR13, UR11, UR31, UR6 ;  /* 0x0000001f0b0d72a4 */ /* 0x000fe4000f8e0206 */
[----:B---3--:R-:W-:Y:S02]  /*0660*/  @UP0 UIMAD UR8, UR8, UR15, UR10 ;  /* 0x0000000f080802a4 */ /* 0x008fe4000f8e020a */
[----:B------:R-:W-:Y:S02]  /*0670*/  ULEA.HI.X UR23, UR12, UR7, UR23, 0x1, UP1 ;  /* 0x000000070c177291 */ /* 0x000fe400088f0c17 */
        /* <DEDUP_REMOVED lines=23> */
[----:B------:R-:W3:Y:S01]  /*07f0*/  LDCU UR12, c[0x0][0x394] ;  /* 0x00007280ff0c77ac */ /* 0x000ee20008000800 */
[----:B------:R2:W-:Y:S01]  /*0800*/  STL [R1+0x48], RZ ;  /* 0x000048ff01007387 */ /* 0x0005e20000100800 */
[----:B------:R-:W-:Y:S01]  /*0810*/  UMOV UR15, UR9 ;  /* 0x00000009000f7c82 */ /* 0x000fe20008000000 */
[----:B------:R-:W-:Y:S01]  /*0820*/  UMOV UR16, UR22 ;  /* 0x0000001600107c82 */ /* 0x000fe20008000000 */
[----:B------:R-:W-:Y:S01]  /*0830*/  UMOV UR20, UR23 ;  /* 0x0000001700147c82 */ /* 0x000fe20008000000 */
[----:B------:R-:W-:Y:S01]  /*0840*/  UMOV UR18, UR21 ;  /* 0x0000001500127c82 */ /* 0x000fe20008000000 */
[----:B-1----:R-:W-:-:S06]  /*0850*/  ULEA UR8, UR10, UR8, 0x18 ;  /* 0x000000080a087291 */ /* 0x002fcc000f8ec0ff */
[----:B------:R-:W-:Y:S02]  /*0860*/  MOV R96, UR8 ;  /* 0x0000000800607c02 */ /* 0x000fe40008000f00 */
[C---:B0-----:R-:W-:Y:S02]  /*0870*/  SHF.L.U32 R2, R0.reuse, 0x1, RZ ;  /* 0x0000000100027819 */ /* 0x041fe400000006ff */
[----:B------:R-:W-:Y:S02]  /*0880*/  LOP3.LUT R40, R0, 0x1f, RZ, 0xc0, !PT ;  /* 0x0000001f00287812 */ /* 0x000fe400078ec0ff */
[----:B------:R-:W-:-:S04]  /*0890*/  LOP3.LUT R5, R2, 0x7c0, RZ, 0xc0, !PT ;  /* 0x000007c002057812 */ /* 0x000fc800078ec0ff */
[----:B--23--:R-:W-:-:S07]  /*08a0*/  LOP3.LUT R16, R5, R40, RZ, 0xfc, !PT ;  /* 0x0000002805107212 */ /* 0x00cfce00078efcff */
.L_x_2559:
[----:B------:R-:W-:Y:S01]  /*08b0*/  BAR.SYNC.DEFER_BLOCKING 0x0 ;  /* 0x0000000000007b1d */ /* 0x000fe20000010000 */
[----:B------:R-:W-:Y:S02]  /*08c0*/  MOV R2, UR13 ;  /* 0x0000000d00027c02 */ /* 0x000fe40008000f00 */
        /* <DEDUP_REMOVED lines=16> */
[----:B------:R-:W-:-:S04]  /*09d0*/  LEA R66, R5, R96, 0x4 ;  /* 0x0000006005427211 */ /* 0x000fc800078e20ff */
[----:B------:R-:W-:-:S03]  /*09e0*/  LEA R65, R4, R66, 0x4 ;  /* 0x0000004204417211 */ /* 0x000fc600078e20ff */
        /* <DEDUP_REMOVED lines=41> */
[----:B------:R-:W4:Y:S01]  /*0c80*/  LDG.E.128 R60, desc[UR28][R18.64+0x200] ;  /* 0x0002001c123c7981 */ /* 0x000f22000c1e1d00 */
[----:B-----5:R-:W-:-:S02]  /*0c90*/  IMAD R17, R25, UR21, RZ ;  /* 0x0000001519117c24 */ /* 0x020fc4000f8e02ff */
[----:B------:R-:W-:-:S05]  /*0ca0*/  IMAD.WIDE.U32 R24, R24, UR21, R2 ;  /* 0x0000001518187c25 */ /* 0x000fca000f8e0002 */
[----:B------:R-:W-:-:S03]  /*0cb0*/  IADD3 R25, PT, PT, R25, R17, RZ ;  /* 0x0000001119197210 */ /* 0x000fc60007ffe0ff */
[----:B--2---:R-:W-:-:S04]  /*0cc0*/  IMAD.WIDE.U32 R24, R26, UR10, R24 ;  /* 0x0000000a1a187c25 */ /* 0x004fc8000f8e0018 */
[----:B------:R-:W-:Y:S01]  /*0cd0*/  IMAD R17, R27, UR10, R25 ;  /* 0x0000000a1b117c24 */ /* 0x000fe2000f8e0219 */
[----:B-1----:R-:W-:-:S04]  /*0ce0*/  LEA R38, P0, R24, R38, 0x1 ;  /* 0x0000002618267211 */ /* 0x002fc800078008ff */
[----:B------:R-:W-:-:S03]  /*0cf0*/  LEA.HI.X R39, R24, R39, R17, 0x1, P0 ;  /* 0x0000002718277211 */ /* 0x000fc600000f0c11 */
[----:B------:R-:W-:Y:S01]  /*0d00*/  IMAD.WIDE.U32 R38, R16, 0x10, R38 ;  /* 0x0000001010267825 */ /* 0x000fe200078e0026 */
[----:B---3--:R-:W-:Y:S04]  /*0d10*/  STS.128 [R66], R56 ;  /* 0x0000003842007388 */ /* 0x008fe80000000c00 */
[----:B----4-:R-:W-:Y:S01]  /*0d20*/  STS.128 [R66+0x200], R60 ;  /* 0x0002003c42007388 */ /* 0x010fe20000000c00 */
[----:B------:R-:W-:-:S03]  /*0d30*/  NOP ;  /* 0x0000000000007918 */ /* 0x000fc60000000000 */
[----:B------:R-:W1:Y:S04]  /*0d40*/  LDS.128 R48, [R65] ;  /* 0x0000000041307984 */ /* 0x000e680000000c00 */
[----:B------:R-:W2:Y:S01]  /*0d50*/  LDS.128 R24, [R65+0x10] ;  /* 0x0000100041187984 */ /* 0x000ea20000000c00 */
[----:B------:R-:W-:Y:S06]  /*0d60*/  BAR.SYNC.DEFER_BLOCKING 0x0 ;  /* 0x0000000000007b1d */ /* 0x000fec0000010000 */
[----:B------:R-:W3:Y:S04]  /*0d70*/  LDG.E.128 R52, desc[UR28][R38.64] ;  /* 0x0000001c26347981 */ /* 0x000ee8000c1e1d00 */
[----:B------:R4:W5:Y:S01]  /*0d80*/  LDG.E.128 R44, desc[UR28][R38.64+0x200] ;  /* 0x0002001c262c7981 */ /* 0x000962000c1e1d00 */
[--C-:B------:R-:W-:Y:S01]  /*0d90*/  HADD2.F32 R111, -RZ, R32.reuse.H0_H0 ;  /* 0x20000020ff6f7230 */ /* 0x100fe20000004100 */
[----:B0-----:R-:W-:Y:S01]  /*0da0*/  UISETP.NE.U32.AND UP0, UPT, UR8, URZ, UPT ;  /* 0x000000ff0800728c */ /* 0x001fe2000bf05070 */
[----:B------:R-:W-:-:S02]  /*0db0*/  HADD2.F32 R165, -RZ, R32.H1_H1 ;  /* 0x30000020ffa57230 */ /* 0x000fc40000004100 */
[----:B-1----:R-:W-:Y:S01]  /*0dc0*/  HADD2.F32 R37, -RZ, R49.H1_H1 ;  /* 0x30000031ff257230 */ /* 0x002fe20000004100 */
[----:B------:R-:W-:Y:S01]  /*0dd0*/  UISETP.NE.AND.EX UP0, UPT, UR9, URZ, UPT, UP0 ;  /* 0x000000ff0900728c */ /* 0x000fe2000bf05300 */
[----:B------:R-:W-:Y:S02]  /*0de0*/  HADD2.F32 R18, -RZ, R48.H0_H0 ;  /* 0x20000030ff127230 */ /* 0x000fe40000004100 */
[----:B--2---:R-:W-:Y:S02]  /*0df0*/  HADD2.F32 R77, -RZ, R24.H0_H0 ;  /* 0x20000018ff4d7230 */ /* 0x004fe40000004100 */
[----:B------:R-:W-:Y:S01]  /*0e00*/  FMUL.FTZ R43, R37, -1.4426950216293334961 ;  /* 0xbfb8aa3b252b7820 */ /* 0x000fe20000410000 */
[--C-:B----4-:R-:W-:Y:S02]  /*0e10*/  HADD2.F32 R38, -RZ, R50.reuse.H0_H0 ;  /* 0x20000032ff267230 */ /* 0x110fe40000004100 */
[----:B------:R-:W-:Y:S01]  /*0e20*/  FMUL.FTZ R17, R18, -1.4426950216293334961 ;  /* 0xbfb8aa3b12117820 */ /* 0x000fe20000410000 */
[----:B------:R-:W-:Y:S01]  /*0e30*/  HADD2.F32 R39, -RZ, R50.H1_H1 ;  /* 0x30000032ff277230 */ /* 0x000fe20000004100 */
[----:B------:R0:W1:Y:S01]  /*0e40*/  MUFU.EX2 R57, R43 ;  /* 0x0000002b00397308 */ /* 0x0000620000000800 */
[----:B------:R-:W-:-:S02]  /*0e50*/  HADD2.F32 R79, -RZ, R24.H1_H1 ;  /* 0x30000018ff4f7230 */ /* 0x000fc40000004100 */
[----:B------:R-:W-:Y:S01]  /*0e60*/  FMUL.FTZ R50, R38, -1.4426950216293334961 ;  /* 0xbfb8aa3b26327820 */ /* 0x000fe20000410000 */
[----:B------:R-:W-:Y:S01]  /*0e70*/  FMUL.FTZ R24, R77, -1.4426950216293334961 ;  /* 0xbfb8aa3b4d187820 */ /* 0x000fe20000410000 */
[--C-:B------:R-:W-:Y:S02]  /*0e80*/  HADD2.F32 R78, -RZ, R25.reuse.H0_H0 ;  /* 0x20000019ff4e7230 */ /* 0x100fe40000004100 */
[----:B------:R-:W-:Y:S01]  /*0e90*/  FMUL.FTZ R58, R39, -1.4426950216293334961 ;  /* 0xbfb8aa3b273a7820 */ /* 0x000fe20000410000 */
[----:B------:R-:W-:Y:S01]  /*0ea0*/  HADD2.F32 R80, -RZ, R26.H0_H0 ;  /* 0x2000001aff507230 */ /* 0x000fe20000004100 */
[----:B------:R-:W2:Y:S01]  /*0eb0*/  MUFU.EX2 R50, R50 ;  /* 0x0000003200327308 */ /* 0x000ea20000000800 */
[----:B------:R-:W-:Y:S02]  /*0ec0*/  HADD2.F32 R81, -RZ, R25.H1_H1 ;  /* 0x30000019ff517230 */ /* 0x000fe40000004100 */
[----:B------:R-:W-:Y:S01]  /*0ed0*/  FMUL.FTZ R25, R78, -1.4426950216293334961 ;  /* 0xbfb8aa3b4e197820 */ /* 0x000fe20000410000 */
[----:B------:R-:W-:-:S02]  /*0ee0*/  HADD2.F32 R83, -RZ, R27.H0_H0 ;  /* 0x2000001bff537230 */ /* 0x000fc40000004100 */
[----:B0-----:R-:W-:Y:S01]  /*0ef0*/  FMUL.FTZ R43, R79, -1.4426950216293334961 ;  /* 0xbfb8aa3b4f2b7820 */ /* 0x001fe20000410000 */
[----:B------:R-:W-:Y:S02]  /*0f00*/  HADD2.F32 R88, -RZ, R27.H1_H1 ;  /* 0x3000001bff587230 */ /* 0x000fe40000004100 */
[----:B------:R-:W-:Y:S01]  /*0f10*/  HADD2.F32 R82, -RZ, R26.H1_H1 ;  /* 0x3000001aff527230 */ /* 0x000fe20000004100 */
[----:B------:R0:W4:Y:S01]  /*0f20*/  MUFU.EX2 R61, R24 ;  /* 0x00000018003d7308 */ /* 0x0001220000000800 */
[----:B------:R-:W-:Y:S02]  /*0f30*/  IMAD R27, R69, UR21, RZ ;  /* 0x00000015451b7c24 */ /* 0x000fe4000f8e02ff */
[----:B-1----:R-:W-:Y:S01]  /*0f40*/  FADD.FTZ R57, R57, 1 ;  /* 0x3f80000039397421 */ /* 0x002fe20000010000 */
[----:B------:R-:W-:Y:S02]  /*0f50*/  HADD2.F32 R19, -RZ, R48.H1_H1 ;  /* 0x30000030ff137230 */ /* 0x000fe40000004100 */
[----:B------:R-:W-:Y:S01]  /*0f60*/  FMUL.FTZ R26, R82, -1.4426950216293334961 ;  /* 0xbfb8aa3b521a7820 */ /* 0x000fe20000410000 */
[----:B------:R-:W-:-:S02]  /*0f70*/  HADD2.F32 R48, -RZ, R51.H0_H0 ;  /* 0x20000033ff307230 */ /* 0x000fc40000004100 */
[----:B------:R-:W-:Y:S01]  /*0f80*/  HADD2.F32 R76, -RZ, R51.H1_H1 ;  /* 0x30000033ff4c7230 */ /* 0x000fe20000004100 */
[----:B------:R-:W1:Y:S01]  /*0f90*/  MUFU.EX2 R63, R25 ;  /* 0x00000019003f7308 */ /* 0x000e620000000800 */
[----:B0-----:R-:W-:Y:S01]  /*0fa0*/  FMUL.FTZ R24, R80, -1.4426950216293334961 ;  /* 0xbfb8aa3b50187820 */ /* 0x001fe20000410000 */
[----:B------:R-:W-:Y:S01]  /*0fb0*/  FMUL.FTZ R51, R81, -1.4426950216293334961 ;  /* 0xbfb8aa3b51337820 */ /* 0x000fe20000410000 */
[----:B--2---:R-:W-:Y:S01]  /*0fc0*/  FADD.FTZ R103, R50, 1 ;  /* 0x3f80000032677421 */ /* 0x004fe20000010000 */
[----:B------:R-:W-:Y:S01]  /*0fd0*/  FMUL.FTZ R41, R19, -1.4426950216293334961 ;  /* 0xbfb8aa3b13297820 */ /* 0x000fe20000410000 */
[----:B------:R-:W-:Y:S02]  /*0fe0*/  HADD2.F32 R36, -RZ, R49.H0_H0 ;  /* 0x20000031ff247230 */ /* 0x000fe40000004100 */
[--C-:B------:R-:W-:Y:S01]  /*0ff0*/  HADD2.F32 R164, -RZ, R33.reuse.H0_H0 ;  /* 0x20000021ffa47230 */ /* 0x100fe20000004100 */
[----:B------:R0:W2:Y:S01]  /*1000*/  MUFU.EX2 R67, R24 ;  /* 0x0000001800437308 */ /* 0x0000a20000000800 */
[----:B------:R-:W-:-:S02]  /*1010*/  HADD2.F32 R104, -RZ, R33.H1_H1 ;  /* 0x30000021ff687230 */ /* 0x000fc40000004100 */
[----:B------:R-:W-:Y:S01]  /*1020*/  FMUL.FTZ R42, R36, -1.4426950216293334961 ;  /* 0xbfb8aa3b242a7820 */ /* 0x000fe20000410000 */
[--C-:B------:R-:W-:Y:S02]  /*1030*/  HADD2.F32 R109, -RZ, R34.reuse.H0_H0 ;  /* 0x20000022ff6d7230 */ /* 0x100fe40000004100 */
[----:B----4-:R-:W-:Y:S01]  /*1040*/  FADD.FTZ R61, R61, 1 ;  /* 0x3f8000003d3d7421 */ /* 0x010fe20000010000 */
[----:B------:R-:W-:Y:S02]  /*1050*/  HADD2.F32 R159, -RZ, R34.H1_H1 ;  /* 0x30000022ff9f7230 */ /* 0x000fe40000004100 */
[----:B------:R-:W-:Y:S01]  /*1060*/  HADD2.F32 R158, -RZ, R35.H0_H0 ;  /* 0x20000023ff9e7230 */ /* 0x000fe20000004100 */
[----:B------:R-:W4:Y:S01]  /*1070*/  MUFU.EX2 R62, R43 ;  /* 0x0000002b003e7308 */ /* 0x000f220000000800 */
[----:B0-----:R-:W-:-:S04]  /*1080*/  IMAD.WIDE.U32 R24, R68, UR21, R2 ;  /* 0x0000001544187c25 */ /* 0x001fc8000f8e0002 */
[----:B-1----:R-:W-:Y:S01]  /*1090*/  FADD.FTZ R63, R63, 1 ;  /* 0x3f8000003f3f7421 */ /* 0x002fe20000010000 */
[----:B------:R-:W0:Y:S01]  /*10a0*/  LDC.64 R68, c[0x0][0x558] ;  /* 0x00015600ff447b82 */ /* 0x000e220000000a00 */
[----:B------:R-:W-:Y:S01]  /*10b0*/  HADD2.F32 R152, -RZ, R35.H1_H1 ;  /* 0x30000023ff987230 */ /* 0x000fe20000004100 */
[----:B------:R-:W-:Y:S01]  /*10c0*/  IADD3 R25, PT, PT, R25, R27, RZ ;  /* 0x0000001b19197210 */ /* 0x000fe20007ffe0ff */
[--C-:B------:R-:W-:Y:S01]  /*10d0*/  HADD2.F32 R100, -RZ, R28.reuse.H0_H0 ;  /* 0x2000001cff647230 */ /* 0x100fe20000004100 */
[----:B------:R1:W4:Y:S01]  /*10e0*/  MUFU.EX2 R64, R51 ;  /* 0x0000003300407308 */ /* 0x0003220000000800 */
[----:B------:R-:W-:Y:S02]  /*10f0*/  HADD2.F32 R101, -RZ, R28.H1_H1 ;  /* 0x3000001cff657230 */ /* 0x000fe40000004100 */
[----:B--2---:R-:W-:Y:S01]  /*1100*/  FADD.FTZ R67, R67, 1 ;  /* 0x3f80000043437421 */ /* 0x004fe20000010000 */
[--C-:B------:R-:W-:Y:S02]  /*1110*/  HADD2.F32 R97, -RZ, R29.reuse.H0_H0 ;  /* 0x2000001dff617230 */ /* 0x100fe40000004100 */
[----:B------:R-:W-:-:S02]  /*1120*/  HADD2.F32 R98, -RZ, R29.H1_H1 ;  /* 0x3000001dff627230 */ /* 0x000fc40000004100 */
[----:B------:R-:W-:Y:S01]  /*1130*/  HADD2.F32 R35, -RZ, R30.H0_H0 ;  /* 0x2000001eff237230 */ /* 0x000fe20000004100 */
[----:B------:R-:W2:Y:S01]  /*1140*/  MUFU.EX2 R43, R26 ;  /* 0x0000001a002b7308 */ /* 0x000ea20000000800 */
[----:B-1----:R-:W-:-:S04]  /*1150*/  IMAD.WIDE.U32 R50, R70, UR10, R24 ;  /* 0x0000000a46327c25 */ /* 0x002fc8000f8e0018 */
[----:B----4-:R-:W-:Y:S01]  /*1160*/  FADD.FTZ R62, R62, 1 ;  /* 0x3f8000003e3e7421 */ /* 0x010fe20000010000 */
[----:B------:R-:W-:Y:S02]  /*1170*/  HADD2.F32 R93, -RZ, R30.H1_H1 ;  /* 0x3000001eff5d7230 */ /* 0x000fe40000004100 */
[--C-:B------:R-:W-:Y:S01]  /*1180*/  HADD2.F32 R34, -RZ, R31.reuse.H0_H0 ;  /* 0x2000001fff227230 */ /* 0x100fe20000004100 */
[----:B------:R-:W1:Y:S01]  /*1190*/  MUFU.EX2 R17, R17 ;  /* 0x0000001100117308 */ /* 0x000e620000000800 */
[----:B------:R-:W-:Y:S02]  /*11a0*/  HADD2.F32 R33, -RZ, R31.H1_H1 ;  /* 0x3000001fff217230 */ /* 0x000fe40000004100 */
[----:B------:R-:W-:Y:S01]  /*11b0*/  FADD.FTZ R64, R64, 1 ;  /* 0x3f80000040407421 */ /* 0x000fe20000010000 */
[--C-:B------:R-:W-:Y:S02]  /*11c0*/  HADD2.F32 R74, -RZ, R4.reuse.H0_H0 ;  /* 0x20000004ff4a7230 */ /* 0x100fe40000004100 */
[----:B------:R-:W-:-:S02]  /*11d0*/  HADD2.F32 R75, -RZ, R4.H1_H1 ;  /* 0x30000004ff4b7230 */ /* 0x000fc40000004100 */
[--C-:B------:R-:W-:Y:S01]  /*11e0*/  HADD2.F32 R72, -RZ, R5.reuse.H0_H0 ;  /* 0x20000005ff487230 */ /* 0x100fe20000004100 */
[----:B------:R4:W0:Y:S01]  /*11f0*/  MUFU.EX2 R56, R41 ;  /* 0x0000002900387308 */ /* 0x0008220000000800 */
[----:B--2---:R-:W-:Y:S01]  /*1200*/  FADD.FTZ R123, R43, 1 ;  /* 0x3f8000002b7b7421 */ /* 0x004fe20000010000 */
[----:B------:R-:W-:Y:S02]  /*1210*/  HADD2.F32 R73, -RZ, R5.H1_H1 ;  /* 0x30000005ff497230 */ /* 0x000fe40000004100 */
[----:B------:R-:W-:-:S04]  /*1220*/  HADD2.F32 R70, -RZ, R6.H0_H0 ;  /* 0x20000006ff467230 */ /* 0x000fc80000004100 */
[----:B------:R2:W2:Y:S01]  /*1230*/  MUFU.EX2 R49, R42 ;  /* 0x0000002a00317308 */ /* 0x0004a20000000800 */
[----:B-1----:R-:W-:Y:S01]  /*1240*/  FADD.FTZ R17, R17, 1 ;  /* 0x3f80000011117421 */ /* 0x002fe20000010000 */
[----:B----4-:R-:W-:-:S06]  /*1250*/  FMUL.FTZ R41, R48, -1.4426950216293334961 ;  /* 0xbfb8aa3b30297820 */ /* 0x010fcc0000410000 */
[----:B------:R1:W-:Y:S01]  /*1260*/  MUFU.RCP R85, R17 ;  /* 0x0000001100557308 */ /* 0x0003e20000001000 */
[----:B0-----:R-:W-:Y:S01]  /*1270*/  FADD.FTZ R56, R56, 1 ;  /* 0x3f80000038387421 */ /* 0x001fe20000010000 */
[----:B--2---:R-:W-:-:S06]  /*1280*/  FMUL.FTZ R42, R76, -1.4426950216293334961 ;  /* 0xbfb8aa3b4c2a7820 */ /* 0x004fcc0000410000 */
[----:B------:R0:W-:Y:S01]  /*1290*/  MUFU.RCP R84, R56 ;  /* 0x0000003800547308 */ /* 0x0001e20000001000 */
[----:B------:R-:W-:Y:S01]  /*12a0*/  FADD.FTZ R49, R49, 1 ;  /* 0x3f80000031317421 */ /* 0x000fe20000010000 */
[----:B-1----:R-:W-:Y:S02]  /*12b0*/  IMAD R17, R71, UR10, R51 ;  /* 0x0000000a47117c24 */ /* 0x002fe4000f8e0233 */
[----:B------:R-:W-:-:S04]  /*12c0*/  HADD2.F32 R71, -RZ, R6.H1_H1 ;  /* 0x30000006ff477230 */ /* 0x000fc80000004100 */
[----:B------:R1:W2:Y:S01]  /*12d0*/  MUFU.EX2 R59, R41 ;  /* 0x00000029003b7308 */ /* 0x0002a20000000800 */
[----:B0-----:R-:W-:Y:S01]  /*12e0*/  LEA R56, P0, R50, R68, 0x1 ;  /* 0x0000004432387211 */ /* 0x001fe200078008ff */
[----:B------:R-:W-:-:S06]  /*12f0*/  HADD2.F32 R68, -RZ, R7.H1_H1 ;  /* 0x30000007ff447230 */ /* 0x000fcc0000004100 */
[----:B------:R0:W4:Y:S01]  /*1300*/  MUFU.EX2 R60, R42 ;  /* 0x0000002a003c7308 */ /* 0x0001220000000800 */
[----:B-1----:R-:W-:-:S07]  /*1310*/  FMUL.FTZ R41, R83, -1.4426950216293334961 ;  /* 0xbfb8aa3b53297820 */ /* 0x002fce0000410000 */
[----:B------:R-:W1:Y:S01]  /*1320*/  MUFU.EX2 R58, R58 ;  /* 0x0000003a003a7308 */ /* 0x000e620000000800 */
[----:B0-----:R-:W-:Y:S01]  /*1330*/  FMUL.FTZ R42, R88, -1.4426950216293334961 ;  /* 0xbfb8aa3b582a7820 */ /* 0x001fe20000410000 */
[----:B--2---:R-:W-:-:S06]  /*1340*/  FADD.FTZ R59, R59, 1 ;  /* 0x3f8000003b3b7421 */ /* 0x004fcc0000010000 */
[----:B------:R-:W-:Y:S01]  /*1350*/  MUFU.RCP R103, R103 ;  /* 0x0000006700677308 */ /* 0x000fe20000001000 */
[----:B----4-:R-:W-:-:S07]  /*1360*/  FADD.FTZ R60, R60, 1 ;  /* 0x3f8000003c3c7421 */ /* 0x010fce0000010000 */
[----:B------:R-:W0:Y:S01]  /*1370*/  MUFU.EX2 R42, R42 ;  /* 0x0000002a002a7308 */ /* 0x000e220000000800 */
[----:B-1----:R-:W-:-:S07]  /*1380*/  FADD.FTZ R58, R58, 1 ;  /* 0x3f8000003a3a7421 */ /* 0x002fce0000010000 */
[----:B------:R-:W-:Y:S08]  /*1390*/  MUFU.RCP R87, R49 ;  /* 0x0000003100577308 */ /* 0x000ff00000001000 */
[----:B------:R1:W-:Y:S01]  /*13a0*/  MUFU.RCP R86, R57 ;  /* 0x0000003900567308 */ /* 0x0003e20000001000 */
[----:B0-----:R-:W-:-:S07]  /*13b0*/  FADD.FTZ R125, R42, 1 ;  /* 0x3f8000002a7d7421 */ /* 0x001fce0000010000 */
[----:B------:R-:W0:Y:S01]  /*13c0*/  MUFU.EX2 R41, R41 ;  /* 0x0000002900297308 */ /* 0x000e220000000800 */
[----:B-1----:R-:W-:Y:S01]  /*13d0*/  LEA.HI.X R57, R50, R69, R17, 0x1, P0 ;  /* 0x0000004532397211 */ /* 0x002fe200000f0c11 */
[----:B------:R-:W-:Y:S02]  /*13e0*/  HADD2.F32 R69, -RZ, R7.H0_H0 ;  /* 0x20000007ff457230 */ /* 0x000fe40000004100 */
[----:B------:R-:W-:-:S04]  /*13f0*/  IMAD.WIDE.U32 R16, R16, 0x10, R56 ;  /* 0x0000001010107825 */ /* 0x000fc800078e0038 */
[----:B------:R1:W2:Y:S01]  /*1400*/  MUFU.RCP R105, R59 ;  /* 0x0000003b00697308 */ /* 0x0002a20000001000 */
[----:B------:R-:W-:-:S07]  /*1410*/  HADD2.F32 R57, -RZ, R15.H1_H1 ;  /* 0x3000000fff397230 */ /* 0x000fce0000004100 */
[----:B------:R4:W-:Y:S01]  /*1420*/  MUFU.RCP R107, R60 ;  /* 0x0000003c006b7308 */ /* 0x0009e20000001000 */
[----:B0-----:R-:W-:Y:S01]  /*1430*/  FADD.FTZ R41, R41, 1 ;  /* 0x3f80000029297421 */ /* 0x001fe20000010000 */
[----:B-1----:R-:W-:-:S06]  /*1440*/  HADD2.F32 R59, -RZ, R14.H1_H1 ;  /* 0x3000000eff3b7230 */ /* 0x002fcc0000004100 */
[----:B------:R0:W-:Y:S01]  /*1450*/  MUFU.RCP R102, R58 ;  /* 0x0000003a00667308 */ /* 0x0001e20000001000 */
[----:B--2---:R-:W-:Y:S01]  /*1460*/  FADD.FTZ R43, -R105, 1 ;  /* 0x3f800000692b7421 */ /* 0x004fe20000010100 */
[----:B----4-:R-:W-:-:S03]  /*1470*/  HADD2.F32 R60, -RZ, R14.H0_H0 ;  /* 0x2000000eff3c7230 */ /* 0x010fc60000004100 */
[----:B------:R-:W-:-:S03]  /*1480*/  FFMA.FTZ R43, R48, R43, 1 ;  /* 0x3f800000302b7423 */ /* 0x000fc6000001002b */
[----:B------:R1:W-:Y:S01]  /*1490*/  MUFU.RCP R115, R63 ;  /* 0x0000003f00737308 */ /* 0x0003e20000001000 */
[----:B0-----:R-:W-:-:S07]  /*14a0*/  HADD2.F32 R58, -RZ, R15.H0_H0 ;  /* 0x2000000fff3a7230 */ /* 0x001fce0000004100 */
[----:B------:R0:W2:Y:S01]  /*14b0*/  MUFU.RCP R114, R64 ;  /* 0x0000004000727308 */ /* 0x0000a20000001000 */
[----:B-1----:R-:W-:-:S07]  /*14c0*/  HADD2.F32 R63, -RZ, R12.H1_H1 ;  /* 0x3000000cff3f7230 */ /* 0x002fce0000004100 */
[----:B------:R1:W4:Y:S01]  /*14d0*/  MUFU.RCP R106, R61 ;  /* 0x0000003d006a7308 */ /* 0x0003220000001000 */
[----:B0-----:R-:W-:-:S07]  /*14e0*/  HADD2.F32 R64, -RZ, R12.H0_H0 ;  /* 0x2000000cff407230 */ /* 0x001fce0000004100 */
[----:B------:R0:W4:Y:S01]  /*14f0*/  MUFU.RCP R108, R62 ;  /* 0x0000003e006c7308 */ /* 0x0001220000001000 */
[----:B--2---:R-:W-:Y:S01]  /*1500*/  FADD.FTZ R42, -R114, 1 ;  /* 0x3f800000722a7421 */ /* 0x004fe20000010100 */
[----:B-1----:R-:W-:-:S06]  /*1510*/  HADD2.F32 R61, -RZ, R13.H1_H1 ;  /* 0x3000000dff3d7230 */ /* 0x002fcc0000004100 */
[----:B------:R-:W1:Y:S01]  /*1520*/  MUFU.RCP R122, R41 ;  /* 0x00000029007a7308 */ /* 0x000e620000001000 */
[----:B0-----:R-:W-:-:S07]  /*1530*/  HADD2.F32 R62, -RZ, R13.H0_H0 ;  /* 0x2000000dff3e7230 */ /* 0x001fce0000004100 */
[----:B------:R-:W0:Y:S08]  /*1540*/  MUFU.RCP R125, R125 ;  /* 0x0000007d007d7308 */ /* 0x000e300000001000 */
[----:B------:R2:W0:Y:S08]  /*1550*/  MUFU.RCP R121, R67 ;  /* 0x0000004300797308 */ /* 0x0004300000001000 */
[----:B------:R-:W0:Y:S01]  /*1560*/  MUFU.RCP R123, R123 ;  /* 0x0000007b007b7308 */ /* 0x000e220000001000 */
[----:B--2---:R-:W-:Y:S01]  /*1570*/  HADD2.F32 R67, -RZ, R8.H1_H1 ;  /* 0x30000008ff437230 */ /* 0x004fe20000004100 */
[----:B---3--:R2:W-:Y:S04]  /*1580*/  STS.128 [R66], R52 ;  /* 0x0000003442007388 */ /* 0x0085e80000000c00 */
[----:B-----5:R3:W-:Y:S01]  /*1590*/  STS.128 [R66+0x200], R44 ;  /* 0x0002002c42007388 */ /* 0x0207e20000000c00 */
[----:B------:R-:W-:-:S03]  /*15a0*/  NOP ;  /* 0x0000000000007918 */ /* 0x000fc60000000000 */
[----:B------:R-:W5:Y:S01]  /*15b0*/  LDS.128 R24, [R65] ;  /* 0x0000000041187984 */ /* 0x000f620000000c00 */
[----:B--2---:R-:W-:Y:S02]  /*15c0*/  HADD2.F32 R55, -RZ, R20.H1_H1 ;  /* 0x30000014ff377230 */ /* 0x004fe40000004100 */
[----:B---3--:R-:W-:Y:S01]  /*15d0*/  FADD.FTZ R47, -R103, 1 ;  /* 0x3f800000672f7421 */ /* 0x008fe20000010100 */
[----:B------:R-:W-:-:S03]  /*15e0*/  FADD.FTZ R44, -R86, 1 ;  /* 0x3f800000562c7421 */ /* 0x000fc60000010100 */
[----:B------:R-:W-:Y:S01]  /*15f0*/  FFMA.FTZ R47, R38, R47, 1 ;  /* 0x3f800000262f7423 */ /* 0x000fe2000001002f */
[----:B------:R-:W-:Y:S01]  /*1600*/  FFMA.FTZ R44, R37, R44, 1 ;  /* 0x3f800000252c7423 */ /* 0x000fe2000001002c */
[--C-:B-----5:R-:W-:Y:S02]  /*1610*/  HADD2.F32 R32, -RZ, R24.reuse.H0_H0 ;  /* 0x20000018ff207230 */ /* 0x120fe40000004100 */
        /* <DEDUP_REMOVED lines=18> */
[----:B------:R-:W2:Y:S01]  /*1740*/  LDS.128 R24, [R65+0x10] ;  /* 0x0000100041187984 */ /* 0x000ea20000000c00 */
        /* <DEDUP_REMOVED lines=32> */
[----:B------:R-:W-:Y:S01]  /*1950*/  STL [R1], R124 ;  /* 0x0000007c01007387 */ /* 0x000fe20000100800 */
[----:B------:R-:W-:Y:S01]  /*1960*/  FMUL.FTZ R76, R76, R107 ;  /* 0x0000006b4c4c7220 */ /* 0x000fe20000410000 */
[----:B------:R-:W-:Y:S01]  /*1970*/  FMUL.FTZ R81, R81, R114 ;  /* 0x0000007251517220 */ /* 0x000fe20000410000 */
[----:B------:R-:W-:Y:S01]  /*1980*/  FMUL.FTZ R165, R165, R19 ;  /* 0x00000013a5a57220 */ /* 0x000fe20000410000 */
[----:B------:R-:W-:Y:S01]  /*1990*/  FMUL.FTZ R164, R164, R87 ;  /* 0x00000057a4a47220 */ /* 0x000fe20000410000 */
[----:B------:R-:W-:Y:S01]  /*19a0*/  FMUL.FTZ R161, R104, R86 ;  /* 0x0000005668a17220 */ /* 0x000fe20000410000 */
[----:B------:R-:W-:Y:S01]  /*19b0*/  FMUL.FTZ R160, R109, R103 ;  /* 0x000000676da07220 */ /* 0x000fe20000410000 */
[----:B--2---:R-:W-:-:S02]  /*19c0*/  HADD2.F32 R110, -RZ, R25.H0_H0 ;  /* 0x20000019ff6e7230 */ /* 0x004fc40000004100 */
[----:B------:R-:W-:Y:S01]  /*19d0*/  FMUL.FTZ R159, R159, R102 ;  /* 0x000000669f9f7220 */ /* 0x000fe20000410000 */
[----:B------:R-:W-:Y:S02]  /*19e0*/  HADD2.F32 R117, -RZ, R25.H1_H1 ;  /* 0x30000019ff757230 */ /* 0x000fe40000004100 */
[----:B------:R-:W-:Y:S01]  /*19f0*/  FADD.FTZ R25, -R115, 1 ;  /* 0x3f80000073197421 */ /* 0x000fe20000010100 */
[--C-:B------:R-:W-:Y:S02]  /*1a00*/  HADD2.F32 R113, -RZ, R24.reuse.H0_H0 ;  /* 0x20000018ff717230 */ /* 0x100fe40000004100 */
[----:B------:R-:W-:Y:S01]  /*1a10*/  FMUL.FTZ R42, R97, R110 ;  /* 0x0000006e612a7220 */ /* 0x000fe20000410000 */
[----:B------:R-:W-:Y:S02]  /*1a20*/  HADD2.F32 R112, -RZ, R24.H1_H1 ;  /* 0x30000018ff707230 */ /* 0x000fe40000004100 */
[----:B------:R-:W-:Y:S01]  /*1a30*/  FFMA.FTZ R47, R78, R25, 1 ;  /* 0x3f8000004e2f7423 */ /* 0x000fe20000010019 */
[----:B----4-:R-:W-:Y:S01]  /*1a40*/  FADD.FTZ R24, -R106, 1 ;  /* 0x3f8000006a187421 */ /* 0x010fe20000010100 */
        /* <DEDUP_REMOVED lines=16> */
[----:B-1----:R-:W-:Y:S01]  /*1b50*/  FADD.FTZ R24, -R122, 1 ;  /* 0x3f8000007a187421 */ /* 0x002fe20000010100 */
[----:B0-----:R-:W-:Y:S01]  /*1b60*/  FADD.FTZ R47, -R125, 1 ;  /* 0x3f8000007d2f7421 */ /* 0x001fe20000010100 */
        /* <DEDUP_REMOVED lines=27> */
[----:B------:R-:W-:Y:S01]  /*1d20*/  BAR.SYNC.DEFER_BLOCKING 0x0 ;  /* 0x0000000000007b1d */ /* 0x000fe20000010000 */
[----:B------:R-:W-:Y:S01]  /*1d30*/  F2FP.F16.F32.PACK_AB R28, R42, R41 ;  /* 0x000000292a1c723e */ /* 0x000fe200000000ff */
[----:B------:R-:W-:Y:S01]  /*1d40*/  FMUL.FTZ R78, R78, R115 ;  /* 0x000000734e4e7220 */ /* 0x000fe20000410000 */
[----:B------:R-:W-:Y:S01]  /*1d50*/  F2FP.F16.F32.PACK_AB R29, R49, R44 ;  /* 0x0000002c311d723e */ /* 0x000fe200000000ff */
[----:B------:R-:W-:Y:S01]  /*1d60*/  FMUL.FTZ R82, R82, R123 ;  /* 0x0000007b52527220 */ /* 0x000fe20000410000 */
[----:B------:R-:W-:Y:S01]  /*1d70*/  F2FP.F16.F32.PACK_AB R30, R50, R47 ;  /* 0x0000002f321e723e */ /* 0x000fe200000000ff */
[----:B------:R-:W-:Y:S01]  /*1d80*/  FMUL.FTZ R83, R83, R122 ;  /* 0x0000007a53537220 */ /* 0x000fe20000410000 */
[----:B------:R-:W-:Y:S01]  /*1d90*/  F2FP.F16.F32.PACK_AB R31, R56, R51 ;  /* 0x00000033381f723e */ /* 0x000fe200000000ff */
[----:B------:R-:W-:Y:S01]  /*1da0*/  FMUL.FTZ R88, R88, R125 ;  /* 0x0000007d58587220 */ /* 0x000fe20000410000 */
[----:B------:R-:W-:Y:S01]  /*1db0*/  FMUL.FTZ R36, R35, R80 ;  /* 0x0000005023247220 */ /* 0x000fe20000410000 */
[----:B------:R-:W-:-:S02]  /*1dc0*/  HADD2.F32 R56, -RZ, R20.H0_H0 ;  /* 0x20000014ff387230 */ /* 0x000fc40000004100 */
[----:B------:R-:W-:Y:S01]  /*1dd0*/  FMUL.FTZ R158, R158, R105 ;  /* 0x000000699e9e7220 */ /* 0x000fe20000410000 */
[--C-:B------:R-:W-:Y:S02]  /*1de0*/  HADD2.F32 R54, -RZ, R21.reuse.H0_H0 ;  /* 0x20000015ff367230 */ /* 0x100fe40000004100 */
[----:B------:R-:W-:Y:S01]  /*1df0*/  FMUL.FTZ R152, R152, R76 ;  /* 0x0000004c98987220 */ /* 0x000fe20000410000 */
[----:B------:R-:W-:Y:S02]  /*1e00*/  HADD2.F32 R53, -RZ, R21.H1_H1 ;  /* 0x30000015ff357230 */ /* 0x000fe40000004100 */
[----:B------:R-:W-:Y:S01]  /*1e10*/  FMUL.FTZ R48, R100, R77 ;  /* 0x0000004d64307220 */ /* 0x000fe20000410000 */
[--C-:B------:R-:W-:Y:S02]  /*1e20*/  HADD2.F32 R52, -RZ, R22.reuse.H0_H0 ;  /* 0x20000016ff347230 */ /* 0x100fe40000004100 */
[----:B------:R-:W-:Y:S01]  /*1e30*/  FMUL.FTZ R39, R101, R79 ;  /* 0x0000004f65277220 */ /* 0x000fe20000410000 */
[----:B------:R-:W-:-:S02]  /*1e40*/  HADD2.F32 R51, -RZ, R22.H1_H1 ;  /* 0x30000016ff337230 */ /* 0x000fc40000004100 */
[----:B------:R-:W-:Y:S01]  /*1e50*/  FMUL.FTZ R38, R97, R78 ;  /* 0x0000004e61267220 */ /* 0x000fe20000410000 */
[--C-:B------:R-:W-:Y:S02]  /*1e60*/  HADD2.F32 R50, -RZ, R23.reuse.H0_H0 ;  /* 0x20000017ff327230 */ /* 0x100fe40000004100 */
[----:B------:R-:W-:Y:S01]  /*1e70*/  FMUL.FTZ R37, R98, R81 ;  /* 0x0000005162257220 */ /* 0x000fe20000410000 */
[----:B------:R-:W-:Y:S02]  /*1e80*/  HADD2.F32 R49, -RZ, R23.H1_H1 ;  /* 0x30000017ff317230 */ /* 0x000fe40000004100 */
[----:B------:R-:W-:Y:S01]  /*1e90*/  FMUL.FTZ R35, R93, R82 ;  /* 0x000000525d237220 */ /* 0x000fe20000410000 */
[----:B------:R-:W-:Y:S01]  /*1ea0*/  STS.128 [R65], R24 ;  /* 0x0000001841007388 */ /* 0x000fe20000000c00 */
[----:B------:R-:W-:Y:S02]  /*1eb0*/  HADD2.F32 R47, -RZ, R8.H0_H0 ;  /* 0x20000008ff2f7230 */ /* 0x000fe40000004100 */
[----:B------:R-:W-:Y:S01]  /*1ec0*/  FMUL.FTZ R34, R34, R83 ;  /* 0x0000005322227220 */ /* 0x000fe20000410000 */
[----:B------:R-:W-:Y:S01]  /*1ed0*/  HADD2.F32 R45, -RZ, R9.H0_H0 ;  /* 0x20000009ff2d7230 */ /* 0x000fe20000004100 */
[----:B------:R-:W-:Y:S01]  /*1ee0*/  STS.128 [R65+0x10], R28 ;  /* 0x0000101c41007388 */ /* 0x000fe20000000c00 */
[----:B------:R-:W-:-:S03]  /*1ef0*/  NOP ;  /* 0x0000000000007918 */ /* 0x000fc60000000000 */
[----:B------:R-:W0:Y:S01]  /*1f00*/  LDS.128 R12, [R66] ;  /* 0x00000000420c7984 */ /* 0x000e220000000c00 */
[----:B------:R-:W-:Y:S02]  /*1f10*/  HADD2.F32 R46, -RZ, R9.H1_H1 ;  /* 0x30000009ff2e7230 */ /* 0x000fe40000004100 */
[----:B------:R-:W-:Y:S01]  /*1f20*/  FMUL.FTZ R33, R33, R88 ;  /* 0x0000005821217220 */ /* 0x000fe20000410000 */
[--C-:B------:R-:W-:Y:S01]  /*1f30*/  HADD2.F32 R44, -RZ, R10.reuse.H0_H0 ;  /* 0x2000000aff2c7230 */ /* 0x100fe20000004100 */
[----:B------:R-:W1:Y:S01]  /*1f40*/  LDS.128 R4, [R66+0x200] ;  /* 0x0002000042047984 */ /* 0x000e620000000c00 */
[----:B------:R-:W-:Y:S02]  /*1f50*/  HADD2.F32 R43, -RZ, R10.H1_H1 ;  /* 0x3000000aff2b7230 */ /* 0x000fe40000004100 */
[--C-:B------:R-:W-:Y:S02]  /*1f60*/  HADD2.F32 R41, -RZ, R11.reuse.H0_H0 ;  /* 0x2000000bff297230 */ /* 0x100fe40000004100 */
[----:B------:R-:W-:Y:S01]  /*1f70*/  HADD2.F32 R42, -RZ, R11.H1_H1 ;  /* 0x3000000bff2a7230 */ /* 0x000fe20000004100 */
        /* <DEDUP_REMOVED lines=46> */
.L_x_2512:
[----:B------:R-:W2:Y:S01]  /*2260*/  LDL.LU R0, [R1+0x48] ;  /* 0x0000480001007983 */ /* 0x000ea20000300800 */
[----:B-1----:R-:W-:Y:S01]  /*2270*/  FADD.FTZ R2, R41, UR7 ;  /* 0x0000000729027e21 */ /* 0x002fe20008010000 */
[----:B0-----:R-:W-:Y:S01]  /*2280*/  FADD.FTZ R4, R44, UR7 ;  /* 0x000000072c047e21 */ /* 0x001fe20008010000 */
[----:B------:R-:W-:Y:S01]  /*2290*/  FMUL.FTZ R44, R124, UR6 ;  /* 0x000000067c2c7c20 */ /* 0x000fe20008410000 */
[----:B------:R-:W0:Y:S01]  /*22a0*/  LDCU UR8, c[0x0][0x38c] ;  /* 0x00007180ff0877ac */ /* 0x000e220008000800 */
[----:B------:R-:W-:Y:S02]  /*22b0*/  MOV R32, RZ ;  /* 0x000000ff00207202 */ /* 0x000fe40000000f00 */
[----:B------:R-:W-:Y:S02]  /*22c0*/  CS2R R30, SRZ ;  /* 0x00000000001e7805 */ /* 0x000fe4000001ff00 */
[----:B------:R-:W-:Y:S01]  /*22d0*/  CS2R R28, SRZ ;  /* 0x00000000001c7805 */ /* 0x000fe2000001ff00 */
[----:B------:R1:W-:Y:S01]  /*22e0*/  STL [R1+0x40], R44 ;  /* 0x0000402c01007387 */ /* 0x0003e20000100800 */
[----:B------:R-:W-:-:S02]  /*22f0*/  CS2R R26, SRZ ;  /* 0x00000000001a7805 */ /* 0x000fc4000001ff00 */
[----:B------:R-:W-:Y:S02]  /*2300*/  CS2R R24, SRZ ;  /* 0x0000000000187805 */ /* 0x000fe4000001ff00 */
[----:B------:R-:W-:Y:S02]  /*2310*/  CS2R R22, SRZ ;  /* 0x0000000000167805 */ /* 0x000fe4000001ff00 */
[----:B------:R-:W-:Y:S02]  /*2320*/  CS2R R20, SRZ ;  /* 0x0000000000147805 */ /* 0x000fe4000001ff00 */
[----:B------:R-:W-:Y:S02]  /*2330*/  CS2R R18, SRZ ;  /* 0x0000000000127805 */ /* 0x000fe4000001ff00 */
[----:B------:R-:W-:Y:S01]  /*2340*/  MOV R17, RZ ;  /* 0x000000ff00117202 */ /* 0x000fe20000000f00 */
[----:B------:R-:W-:Y:S01]  /*2350*/  FADD.FTZ R16, R74, UR7 ;  /* 0x000000074a107e21 */ /* 0x000fe20008010000 */
[----:B------:R-:W-:Y:S01]  /*2360*/  FADD.FTZ R15, R75, UR7 ;  /* 0x000000074b0f7e21 */ /* 0x000fe20008010000 */
[----:B------:R-:W-:Y:S01]  /*2370*/  FADD.FTZ R14, R72, UR7 ;  /* 0x00000007480e7e21 */ /* 0x000fe20008010000 */
[----:B-1----:R-:W-:Y:S01]  /*2380*/  FMUL.FTZ R44, R159, UR6 ;  /* 0x000000069f2c7c20 */ /* 0x002fe20008410000 */
        /* <DEDUP_REMOVED lines=20> */
[----:B------:R-:W-:Y:S01]  /*24d0*/  FADD.FTZ R3, R43, UR7 ;  /* 0x000000072b037e21 */ /* 0x000fe20008010000 */
[----:B------:R-:W-:Y:S02]  /*24e0*/  FMUL.FTZ R43, R165, UR6 ;  /* 0x00000006a52b7c20 */ /* 0x000fe40008410000 */
[----:B------:R-:W-:Y:S01]  /*24f0*/  FFMA.FTZ R41, R39, R55, R0 ;  /* 0x0000003727297223 */ /* 0x000fe20000010000 */
[----:B------:R-:W-:Y:S02]  /*2500*/  FADD.FTZ R0, R42, UR7 ;  /* 0x000000072a007e21 */ /* 0x000fe40008010000 */
[----:B------:R0:W-:Y:S01]  /*2510*/  STL [R1+0x3c], R43 ;  /* 0x00003c2b01007387 */ /* 0x0001e20000100800 */
[----:B------:R-:W-:Y:S01]  /*2520*/  FFMA.FTZ R42, R38, R54, R41 ;  /* 0x00000036262a7223 */ /* 0x000fe20000010029 */
[----:B------:R-:W-:-:S05]  /*2530*/  FMUL.FTZ R41, R164, UR6 ;  /* 0x00000006a4297c20 */ /* 0x000fca0008410000 */
[----:B------:R1:W-:Y:S01]  /*2540*/  STL [R1+0x38], R41 ;  /* 0x0000382901007387 */ /* 0x0003e20000100800 */
[----:B0-----:R-:W-:-:S05]  /*2550*/  FMUL.FTZ R43, R161, UR6 ;  /* 0x00000006a12b7c20 */ /* 0x001fca0008410000 */
[----:B------:R0:W-:Y:S01]  /*2560*/  STL [R1+0x34], R43 ;  /* 0x0000342b01007387 */ /* 0x0001e20000100800 */
[----:B-1----:R-:W-:Y:S01]  /*2570*/  FFMA.FTZ R41, R37, R53, R42 ;  /* 0x0000003525297223 */ /* 0x002fe2000001002a */
[----:B------:R-:W-:-:S05]  /*2580*/  FMUL.FTZ R42, R160, UR6 ;  /* 0x00000006a02a7c20 */ /* 0x000fca0008410000 */
[----:B------:R1:W-:Y:S01]  /*2590*/  STL [R1+0x30], R42 ;  /* 0x0000302a01007387 */ /* 0x0003e20000100800 */
[----:B0-----:R-:W-:-:S03]  /*25a0*/  FMUL.FTZ R43, R158, UR6 ;  /* 0x000000069e2b7c20 */ /* 0x001fc60008410000 */
        /* <DEDUP_REMOVED lines=26> */
[----:B------:R-:W0:Y:S01]  /*2750*/  S2R R95, SR_TID.X ;  /* 0x00000000005f7919 */ /* 0x000e220000002100 */
[----:B------:R-:W2:Y:S01]  /*2760*/  S2UR UR21, SR_CgaCtaId ;  /* 0x00000000001579c3 */ /* 0x000ea20000008800 */
[----:B------:R-:W3:Y:S01]  /*2770*/  LDCU.64 UR8, c[0x0][0x3a0] ;  /* 0x00007400ff0877ac */ /* 0x000ee20008000a00 */
[----:B------:R-:W4:Y:S01]  /*2780*/  LDCU.64 UR26, c[0x0][0x3d8] ;  /* 0x00007b00ff1a77ac */ /* 0x000f220008000a00 */
[----:B------:R-:W-:Y:S01]  /*2790*/  UISETP.NE.AND UP0, UPT, UR12, 0x1, UPT ;  /* 0x000000010c00788c */ /* 0x000fe2000bf05270 */
[----:B------:R-:W0:Y:S05]  /*27a0*/  LDCU UR48, c[0x0][0x394] ;  /* 0x00007280ff3077ac */ /* 0x000e2a0008000800 */
[----:B------:R-:W-:Y:S01]  /*27b0*/  PLOP3.LUT P1, PT, PT, PT, UP0, 0x80, 0x8 ;  /* 0x000000000008781c */ /* 0x000fe20003f2f008 */
[----:B------:R-:W0:Y:S03]  /*27c0*/  LDCU UR49, c[0x0][0x38c] ;  /* 0x00007180ff3177ac */ /* 0x000e260008000800 */
[----:B------:R-:W-:Y:S01]  /*27d0*/  ISETP.EQ.AND P1, PT, R40, RZ, P1 ;  /* 0x000000ff2800720c */ /* 0x000fe20000f22270 */
[----:B---3--:R-:W-:Y:S01]  /*27e0*/  UIMAD.WIDE.U32 UR22, UR10, UR8, URZ ;  /* 0x000000080a1672a5 */ /* 0x008fe2000f8e00ff */
[----:B------:R-:W3:Y:S02]  /*27f0*/  LDCU UR50, c[0x0][0x388] ;  /* 0x00007100ff3277ac */ /* 0x000ee40008000800 */
[----:B------:R-:W-:Y:S01]  /*2800*/  UMOV UR8, 0x400 ;  /* 0x0000040000087882 */ /* 0x000fe20000000000 */
[----:B----4-:R-:W-:-:S02]  /*2810*/  UIMAD.WIDE.U32 UR24, UR10, UR26, URZ ;  /* 0x0000001a0a1872a5 */ /* 0x010fc4000f8e00ff */
[----:B--2---:R-:W-:Y:S01]  /*2820*/  ULEA UR8, UR21, UR8, 0x18 ;  /* 0x0000000815087291 */ /* 0x004fe2000f8ec0ff */
[C---:B0-----:R-:W-:Y:S01]  /*2830*/  SHF.L.U32 R32, R95.reuse, 0x1, RZ ;  /* 0x000000015f207819 */ /* 0x041fe200000006ff */
[----:B------:R-:W-:Y:S01]  /*2840*/  UIMAD UR9, UR10, UR9, UR23 ;  /* 0x000000090a0972a4 */ /* 0x000fe2000f8e0217 */
[C---:B-1----:R-:W-:Y:S01]  /*2850*/  LOP3.LUT R41, R95.reuse, 0x1f, RZ, 0xc0, !PT ;  /* 0x0000001f5f297812 */ /* 0x042fe200078ec0ff */
[----:B------:R-:W0:Y:S01]  /*2860*/  LDCU.64 UR32, c[0x0][0x3c0] ;  /* 0x00007800ff2077ac */ /* 0x000e220008000a00 */
[----:B------:R-:W-:Y:S02]  /*2870*/  ISETP.NE.AND P0, PT, R95, 0x7f, PT ;  /* 0x0000007f5f00780c */ /* 0x000fe40003f05270 */
[----:B------:R-:W-:Y:S01]  /*2880*/  LOP3.LUT R40, R41, 0x7c0, R32, 0xf8, !PT ;  /* 0x000007c029287812 */ /* 0x000fe200078ef820 */
[----:B------:R-:W1:Y:S01]  /*2890*/  LDCU.64 UR34, c[0x0][0x440] ;  /* 0x00008800ff2277ac */ /* 0x000e620008000a00 */
[C---:B------:R-:W-:Y:S02]  /*28a0*/  ISETP.NE.AND P0, PT, R95.reuse, RZ, PT ;  /* 0x000000ff5f00720c */ /* 0x040fe40003f05270 */
[----:B------:R-:W-:Y:S01]  /*28b0*/  MOV R32, RZ ;  /* 0x000000ff00207202 */ /* 0x000fe20000000f00 */
[----:B------:R-:W2:Y:S01]  /*28c0*/  LDCU.64 UR36, c[0x0][0x3a8] ;  /* 0x00007500ff2477ac */ /* 0x000ea20008000a00 */
[----:B------:R-:W-:-:S02]  /*28d0*/  IADD3 R85, PT, PT, R95, 0x200, RZ ;  /* 0x000002005f557810 */ /* 0x000fc40007ffe0ff */
[----:B------:R-:W-:Y:S01]  /*28e0*/  MOV R96, UR8 ;  /* 0x0000000800607c02 */ /* 0x000fe20008000f00 */
[----:B------:R-:W4:Y:S01]  /*28f0*/  LDCU.64 UR38, c[0x0][0x450] ;  /* 0x00008a00ff2677ac */ /* 0x000f220008000a00 */
[----:B------:R-:W0:Y:S01]  /*2900*/  LDCU.64 UR40, c[0x0][0x3e0] ;  /* 0x00007c00ff2877ac */ /* 0x000e220008000a00 */
[----:B------:R-:W0:Y:S01]  /*2910*/  LDCU.64 UR42, c[0x0][0x4c0] ;  /* 0x00009800ff2a77ac */ /* 0x000e220008000a00 */
[----:B------:R-:W0:Y:S01]  /*2920*/  LDCU.64 UR44, c[0x0][0x4d0] ;  /* 0x00009a00ff2c77ac */ /* 0x000e220008000a00 */
[----:B------:R-:W0:Y:S01]  /*2930*/  LDCU.64 UR46, c[0x0][0x538] ;  /* 0x0000a700ff2e77ac */ /* 0x000e220008000a00 */
[----:B------:R-:W-:Y:S01]  /*2940*/  UIMAD UR27, UR10, UR27, UR25 ;  /* 0x0000001b0a1b72a4 */ /* 0x000fe2000f8e0219 */
[----:B---3--:R-:W-:-:S11]  /*2950*/  UMOV UR8, URZ ;  /* 0x000000ff00087c82 */ /* 0x008fd60008000000 */
.L_x_2558:
[----:B0-----:R-:W-:Y:S01]  /*2960*/  UIMAD.WIDE.U32 UR30, UR8, UR32, URZ ;  /* 0x00000020081e72a5 */ /* 0x001fe2000f8e00ff */
[C---:B------:R-:W-:Y:S01]  /*2970*/  SHF.L.U32 R41, R95.reuse, 0x1, RZ ;  /* 0x000000015f297819 */ /* 0x040fe200000006ff */
[----:B---3--:R-:W3:Y:S01]  /*2980*/  LDL R88, [R1] ;  /* 0x0000000001587983 */ /* 0x008ee20000100800 */
[----:B------:R-:W-:Y:S01]  /*2990*/  LOP3.LUT R40, R95, 0x1f, RZ, 0xc0, !PT ;  /* 0x0000001f5f287812 */ /* 0x000fe200078ec0ff */
[----:B------:R-:W-:Y:S02]  /*29a0*/  UIMAD UR10, UR8, UR33, UR31 ;  /* 0x00000021080a72a4 */ /* 0x000fe4000f8e021f */
[----:B------:R-:W-:Y:S01]  /*29b0*/  ULEA UR21, UP0, UR30, UR19, 0x1 ;  /* 0x000000131e157291 */ /* 0x000fe2000f8008ff */
[----:B------:R-:W-:-:S03]  /*29c0*/  LOP3.LUT R40, R40, 0x7c0, R41, 0xf8, !PT ;  /* 0x000007c028287812 */ /* 0x000fc600078ef829 */
[----:B------:R-:W-:Y:S02]  /*29d0*/  ULEA.HI.X UR30, UR30, UR18, UR10, 0x1, UP0 ;  /* 0x000000121e1e7291 */ /* 0x000fe400080f0c0a */
[----:B------:R-:W-:-:S04]  /*29e0*/  MOV R44, UR21 ;  /* 0x00000015002c7c02 */ /* 0x000fc80008000f00 */
[----:B------:R-:W-:-:S03]  /*29f0*/  MOV R45, UR30 ;  /* 0x0000001e002d7c02 */ /* 0x000fc60008000f00 */
[----:B------:R-:W-:-:S05]  /*2a00*/  IMAD.WIDE.U32 R44, R40, 0x10, R44 ;  /* 0x00000010282c7825 */ /* 0x000fca00078e002c */
[----:B------:R-:W5:Y:S04]  /*2a10*/  LDG.E.128 R40, desc[UR28][R44.64] ;  /* 0x0000001c2c287981 */ /* 0x000f68000c1e1d00 */
[----:B------:R-:W3:Y:S01]  /*2a20*/  LDG.E.128 R44, desc[UR28][R44.64+0x200] ;  /* 0x0002001c2c2c7981 */ /* 0x000ee2000c1e1d00 */
[----:B------:R-:W-:Y:S01]  /*2a30*/  UMOV UR30, UR22 ;  /* 0x00000016001e7c82 */ /* 0x000fe20008000000 */
[----:B------:R-:W-:Y:S02]  /*2a40*/  UMOV UR31, UR9 ;  /* 0x00000009001f7c82 */ /* 0x000fe40008000000 */
[----:B--2---:R-:W-:-:S04]  /*2a50*/  UIMAD.WIDE.U32 UR30, UR8, UR36, UR30 ;  /* 0x00000024081e72a5 */ /* 0x004fc8000f8e001e */
[----:B------:R-:W-:Y:S02]  /*2a60*/  UIMAD UR10, UR8, UR37, UR31 ;  /* 0x00000025080a72a4 */ /* 0x000fe4000f8e021f */
[----:B-1----:R-:W-:-:S04]  /*2a70*/  ULEA UR21, UP0, UR30, UR34, 0x2 ;  /* 0x000000221e157291 */ /* 0x002fc8000f8010ff */
[----:B------:R-:W-:Y:S02]  /*2a80*/  ULEA.HI.X UR30, UR30, UR35, UR10, 0x2, UP0 ;  /* 0x000000231e1e7291 */ /* 0x000fe400080f140a */
[----:B------:R-:W-:-:S04]  /*2a90*/  MOV R68, UR21 ;  /* 0x0000001500447c02 */ /* 0x000fc80008000f00 */
[----:B------:R-:W-:-:S05]  /*2aa0*/  MOV R69, UR30 ;  /* 0x0000001e00457c02 */ /* 0x000fca0008000f00 */
[----:B------:R0:W2:Y:S01]  /*2ab0*/  LDG.E R67, desc[UR28][R68.64] ;  /* 0x0000001c44437981 */ /* 0x0000a2000c1e1900 */
[----:B------:R-:W-:Y:S02]  /*2ac0*/  UMOV UR26, UR24 ;  /* 0x00000018001a7c82 */ /* 0x000fe40008000000 */
[----:B------:R-:W-:-:S04]  /*2ad0*/  UIMAD.WIDE.U32 UR30, UR8, UR40, UR26 ;  /* 0x00000028081e72a5 */ /* 0x000fc8000f8e001a */
[----:B------:R-:W-:Y:S02]  /*2ae0*/  UIMAD UR10, UR8, UR41, UR31 ;  /* 0x00000029080a72a4 */ /* 0x000fe4000f8e021f */
[----:B----4-:R-:W-:-:S04]  /*2af0*/  ULEA UR21, UP0, UR30, UR38, 0x2 ;  /* 0x000000261e157291 */ /* 0x010fc8000f8010ff */
[----:B------:R-:W-:Y:S02]  /*2b00*/  ULEA.HI.X UR30, UR30, UR39, UR10, 0x2, UP0 ;  /* 0x000000271e1e7291 */ /* 0x000fe400080f140a */
[----:B0-----:R-:W-:-:S04]  /*2b10*/  MOV R68, UR21 ;  /* 0x0000001500447c02 */ /* 0x001fc80008000f00 */
[----:B------:R-:W-:Y:S01]  /*2b20*/  MOV R69, UR30 ;  /* 0x0000001e00457c02 */ /* 0x000fe20008000f00 */
[----:B-----5:R-:W-:Y:S04]  /*2b30*/  STS.128 [R66], R40 ;  /* 0x0000002842007388 */ /* 0x020fe80000000c00 */
[----:B---3--:R-:W-:Y:S01]  /*2b40*/  STS.128 [R66+0x200], R44 ;  /* 0x0002002c42007388 */ /* 0x008fe20000000c00 */
[----:B------:R-:W-:-:S03]  /*2b50*/  NOP ;  /* 0x0000000000007918 */ /* 0x000fc60000000000 */
[----:B------:R0:W3:Y:S04]  /*2b60*/  LDG.E R87, desc[UR28][R68.64] ;  /* 0x0000001c44577981 */ /* 0x0000e8000c1e1900 */
[----:B------:R-:W1:Y:S01]  /*2b70*/  LDS.128 R40, [R65] ;  /* 0x0000000041287984 */ /* 0x000e620000000c00 */
[----:B------:R-:W-:-:S03]  /*2b80*/  USHF.L.U32 UR21, UR12, 0x8, URZ ;  /* 0x000000080c157899 */ /* 0x000fc600080006ff */
[----:B------:R-:W4:Y:S01]  /*2b90*/  LDS.128 R44, [R65+0x10] ;  /* 0x00001000412c7984 */ /* 0x000f220000000c00 */
[----:B--2---:R-:W-:Y:S01]  /*2ba0*/  R2UR UR26, R67 ;  /* 0x00000000431a72ca */ /* 0x004fe200000e0000 */
        /* <DEDUP_REMOVED lines=24> */
[--C-:B-1----:R-:W-:Y:S01]  /*2d30*/  HADD2.F32 R68, -RZ, R40.reuse.H0_H0 ;  /* 0x20000028ff447230 */ /* 0x102fe20000004100 */
[----:B------:R-:W-:Y:S01]  /*2d40*/  ISETP.NE.AND P2, PT, R95, 0x7f, PT ;  /* 0x0000007f5f00780c */ /* 0x000fe20003f45270 */
[----:B------:R-:W-:-:S02]  /*2d50*/  HADD2.F32 R79, -RZ, R40.H1_H1 ;  /* 0x30000028ff4f7230 */ /* 0x000fc40000004100 */
[--C-:B------:R-:W-:Y:S02]  /*2d60*/  HADD2.F32 R40, -RZ, R41.reuse.H0_H0 ;  /* 0x20000029ff287230 */ /* 0x100fe40000004100 */
[----:B------:R-:W-:Y:S01]  /*2d70*/  HADD2.F32 R80, -RZ, R41.H1_H1 ;  /* 0x30000029ff507230 */ /* 0x000fe20000004100 */
[----:B------:R-:W1:Y:S01]  /*2d80*/  MUFU.EX2 R78, R78 ;  /* 0x0000004e004e7308 */ /* 0x000e620000000800 */
[--C-:B------:R-:W-:Y:S02]  /*2d90*/  HADD2.F32 R41, -RZ, R42.reuse.H0_H0 ;  /* 0x2000002aff297230 */ /* 0x100fe40000004100 */
[----:B------:R-:W-:Y:S01]  /*2da0*/  HADD2.F32 R82, -RZ, R42.H1_H1 ;  /* 0x3000002aff527230 */ /* 0x000fe20000004100 */
[----:B------:R-:W-:-:S04]  /*2db0*/  LEA R84, R85, R96, 0x2 ;  /* 0x0000006055547211 */ /* 0x000fc800078e10ff */
[----:B------:R-:W2:Y:S08]  /*2dc0*/  MUFU.EX2 R77, R77 ;  /* 0x0000004d004d7308 */ /* 0x000eb00000000800 */
        /* <DEDUP_REMOVED lines=42> */
[----:B012---:R-:W-:Y:S05]  /*3070*/  @P2 BRA `(.L_x_2515) ;  /* 0x0000000000242947 */ /* 0x007fea0003800000 */
        /* <DEDUP_REMOVED lines=9> */
.L_x_2515:
[----:B------:R-:W-:-:S06]  /*3110*/  LEA R99, R95, R96, 0x2 ;  /* 0x000000605f637211 */ /* 0x000fcc00078e10ff */
[----:B------:R-:W0:Y:S02]  /*3120*/  LDS R99, [R99+0x43e4] ;  /* 0x0043e40063637984 */ /* 0x000e240000000800 */
.L_x_2516:
[----:B------:R-:W-:Y:S05]  /*3130*/  BSYNC.RECONVERGENT B0 ;  /* 0x0000000000007941 */ /* 0x000fea0003800200 */
.L_x_2514:
        /* <DEDUP_REMOVED lines=123> */
.L_x_2576:
[----:B------:R-:W0:Y:S01]  /*38f0*/  S2R R89, SR_LANEID ;  /* 0x0000000000597919 */ /* 0x000e220000000000 */
[----:B----4-:R-:W-:Y:S01]  /*3900*/  FFMA.FTZ R88, R96, R88, R156 ;  /* 0x0000005860587223 */ /* 0x010fe2000001009c */
[----:B------:R-:W-:Y:S01]  /*3910*/  UMOV UR10, 0xffffffff ;  /* 0xffffffff000a7882 */ /* 0x000fe20000000000 */
[----:B0-----:R-:W-:-:S04]  /*3920*/  ISETP.GE.AND P2, PT, R89, 0x10, PT ;  /* 0x000000105900780c */ /* 0x001fc80003f46270 */
[----:B------:R-:W-:-:S09]  /*3930*/  FSEL R157, R156, R88, !P2 ;  /* 0x000000589c9d7208 */ /* 0x000fd20005000000 */
[----:B--23--:R-:W-:Y:S01]  /*3940*/  @P2 FMUL.FTZ R96, R96, R154 ;  /* 0x0000009a60602220 */ /* 0x00cfe20000410000 */
[----:B------:R-:W-:Y:S06]  /*3950*/  BRA.DIV UR10, `(.L_x_2519) ;  /* 0x0000003e0a047947 */ /* 0x000fec000b800000 */
.L_x_2579:
[----:B------:R-:W-:-:S03]  /*3960*/  UMOV UR10, 0xffffffff ;  /* 0xffffffff000a7882 */ /* 0x000fc60000000000 */
[----:B------:R-:W-:Y:S05]  /*3970*/  BRA.DIV UR10, `(.L_x_2520) ;  /* 0x0000003e0a247947 */ /* 0x000fea000b800000 */
.L_x_2582:
[----:B------:R-:W-:-:S03]  /*3980*/  UMOV UR10, 0xffffffff ;  /* 0xffffffff000a7882 */ /* 0x000fc60000000000 */
[----:B------:R-:W-:Y:S05]  /*3990*/  BRA.DIV UR10, `(.L_x_2521) ;  /* 0x0000003e0a447947 */ /* 0x000fea000b800000 */
[----:B------:R-:W0:Y:S04]  /*39a0*/  SHFL.UP PT, R96, R96, 0x1, RZ ;  /* 0x0420000060607989 */ /* 0x000e2800000e00ff */
[----:B------:R-:W2:Y:S04]  /*39b0*/  SHFL.UP PT, R157, R157, 0x1, RZ ;  /* 0x042000009d9d7989 */ /* 0x000ea800000e00ff */
[----:B-----5:R-:W3:Y:S04]  /*39c0*/  SHFL.IDX PT, R44, R44, RZ, 0x1f ;  /* 0x00001fff2c2c7589 */ /* 0x020ee800000e0000 */
[----:B------:R-:W4:Y:S02]  /*39d0*/  SHFL.IDX PT, R45, R45, RZ, 0x1f ;  /* 0x00001fff2d2d7589 */ /* 0x000f2400000e0000 */
.L_x_2588:
        /* <DEDUP_REMOVED lines=12> */
.L_x_2517:
        /* <DEDUP_REMOVED lines=124> */
.L_x_2605:
        /* <DEDUP_REMOVED lines=14> */
.L_x_2522:
[----:B------:R-:W-:Y:S05]  /*4340*/  WARPSYNC.ALL ;  /* 0x0000000000007948 */ /* 0x000fea0003800000 */
[C---:B------:R-:W-:Y:S01]  /*4350*/  ISETP.NE.AND P2, PT, R95.reuse, RZ, PT ;  /* 0x000000ff5f00720c */ /* 0x040fe20003f45270 */
[----:B0-2---:R-:W2:Y:S01]  /*4360*/  LDL R47, [R1] ;  /* 0x00000000012f7983 */ /* 0x005ea20000100800 */
[----:B------:R-:W-:Y:S01]  /*4370*/  SHF.R.U32.HI R84, RZ, 0x2, R95 ;  /* 0x00000002ff547819 */ /* 0x000fe2000001165f */
[----:B------:R-:W-:Y:S01]  /*4380*/  FFMA.FTZ R121, R68, -R121, R135 ;  /* 0x8000007944797223 */ /* 0x000fe20000010087 */
[----:B------:R-:W-:Y:S01]  /*4390*/  SHF.L.U32 R88, R95, 0x4, RZ ;  /* 0x000000045f587819 */ /* 0x000fe200000006ff */
[----:B------:R-:W-:Y:S01]  /*43a0*/  FFMA.FTZ R132, R98, -R132, R149 ;  /* 0x8000008462847223 */ /* 0x000fe20000010095 */
[----:B------:R-:W-:Y:S01]  /*43b0*/  IADD3 R46, PT, PT, R84, R95, RZ ;  /* 0x0000005f542e7210 */ /* 0x000fe20007ffe0ff */
[----:B------:R-:W-:Y:S01]  /*43c0*/  FFMA.FTZ R120, R79, -R120, R136 ;  /* 0x800000784f787223 */ /* 0x000fe20000010088 */
[----:B------:R-:W-:Y:S01]  /*43d0*/  MOV R85, UR8 ;  /* 0x0000000800557c02 */ /* 0x000fe20008000f00 */
[----:B------:R-:W-:Y:S01]  /*43e0*/  FFMA.FTZ R119, R40, -R119, R137 ;  /* 0x8000007728777223 */ /* 0x000fe20000010089 */
[----:B------:R-:W-:Y:S01]  /*43f0*/  LEA R46, R46, R96, 0x3 ;  /* 0x000000602e2e7211 */ /* 0x000fe200078e18ff */
[----:B------:R-:W-:Y:S01]  /*4400*/  BAR.SYNC.DEFER_BLOCKING 0x0 ;  /* 0x0000000000007b1d */ /* 0x000fe20000010000 */
[----:B------:R-:W-:Y:S01]  /*4410*/  FFMA.FTZ R122, R80, -R122, R138 ;  /* 0x8000007a507a7223 */ /* 0x000fe2000001008a */
        /* <DEDUP_REMOVED lines=9> */
[----:B------:R-:W-:Y:S01]  /*44b0*/  ULEA UR30, UR12, 0xfffff800, 0xb ;  /* 0xfffff8000c1e7891 */ /* 0x000fe2000f8e58ff */
[----:B------:R-:W-:Y:S01]  /*44c0*/  FFMA.FTZ R131, R92, -R131, R148 ;  /* 0x800000835c837223 */ /* 0x000fe20000010094 */
[----:B------:R-:W-:Y:S01]  /*44d0*/  USHF.R.S32.HI UR10, URZ, 0x1f, UR11 ;  /* 0x0000001fff0a7899 */ /* 0x000fe2000801140b */
[----:B------:R-:W-:Y:S01]  /*44e0*/  FFMA.FTZ R133, R97, -R133, R150 ;  /* 0x8000008561857223 */ /* 0x000fe20000010096 */
[----:B------:R-:W-:Y:S01]  /*44f0*/  FFMA.FTZ R89, R118, -R134, R151 ;  /* 0x8000008676597223 */ /* 0x000fe20000010097 */
[----:B------:R-:W-:Y:S01]  /*4500*/  BSSY.RECONVERGENT B0, `(.L_x_2524) ;  /* 0x00000a4000007945 */ /* 0x000fe20003800200 */
[----:B------:R-:W-:-:S04]  /*4510*/  UIMAD UR10, UR10, UR42, URZ ;  /* 0x0000002a0a0a72a4 */ /* 0x000fc8000f8e02ff */
[----:B------:R-:W-:Y:S01]  /*4520*/  UIMAD UR10, UR11, UR43, UR10 ;  /* 0x0000002b0b0a72a4 */ /* 0x000fe2000f8e020a */
        /* <DEDUP_REMOVED lines=23> */
[----:B------:R-:W-:-:S04]  /*46a0*/  FFMA.FTZ R74, R74, R73, R112 ;  /* 0x000000494a4a7223 */ /* 0x000fc80000010070 */
        /* <DEDUP_REMOVED lines=38> */
[----:B------:R2:W-:Y:S02]  /*4910*/  STS [R85+0x1098], R100 ;  /* 0x0010986455007388 */ /* 0x0005e40000000800 */
        /* <DEDUP_REMOVED lines=8> */
[----:B--2---:R-:W-:Y:S01]  /*49a0*/  FMUL.FTZ R100, R57, R108 ;  /* 0x0000006c39647220 */ /* 0x004fe20000410000 */
[----:B------:R-:W-:Y:S01]  /*49b0*/  FFMA.FTZ R46, R124, R46, R105 ;  /* 0x0000002e7c2e7223 */ /* 0x000fe20000010069 */
[----:B------:R-:W-:Y:S01]  /*49c0*/  FMUL.FTZ R107, R69, UR26 ;  /* 0x0000001a456b7c20 */ /* 0x000fe20008410000 */
[----:B------:R1:W-:Y:S01]  /*49d0*/  STS [R85+0x10a0], R86 ;  /* 0x0010a05655007388 */ /* 0x0003e20000000800 */
[----:B------:R-:W-:Y:S01]  /*49e0*/  FMUL.FTZ R105, R71, UR26 ;  /* 0x0000001a47697c20 */ /* 0x000fe20008410000 */
[----:B------:R-:W-:Y:S01]  /*49f0*/  FFMA.FTZ R47, R125, R45, R46 ;  /* 0x0000002d7d2f7223 */ /* 0x000fe2000001002e */
[----:B------:R-:W-:Y:S01]  /*4a00*/  FMUL.FTZ R46, R7, R69 ;  /* 0x00000045072e7220 */ /* 0x000fe20000410000 */
[----:B---3--:R-:W0:Y:S01]  /*4a10*/  LDC.64 R44, c[0x0][0x4b8] ;  /* 0x00012e00ff2c7b82 */ /* 0x008e220000000a00 */
        /* <DEDUP_REMOVED lines=8> */
[----:B------:R-:W-:Y:S01]  /*4aa0*/  FMUL.FTZ R108, R53, R110 ;  /* 0x0000006e356c7220 */ /* 0x000fe20000410000 */
[-C--:B--2---:R-:W-:Y:S01]  /*4ab0*/  FMUL.FTZ R104, R55, R46.reuse ;  /* 0x0000002e37687220 */ /* 0x084fe20000410000 */
[----:B------:R-:W-:Y:S01]  /*4ac0*/  FFMA.FTZ R46, R128, R46, R103 ;  /* 0x0000002e802e7223 */ /* 0x000fe20000010067 */
[----:B------:R2:W-:Y:S01]  /*4ad0*/  STS [R85+0x10b0], R86 ;  /* 0x0010b05655007388 */ /* 0x0005e20000000800 */
[----:B---3--:R-:W-:Y:S02]  /*4ae0*/  FMUL.FTZ R88, R4, R93 ;  /* 0x0000005d04587220 */ /* 0x008fe40000410000 */
[----:B------:R-:W-:Y:S01]  /*4af0*/  FFMA.FTZ R103, R129, R47, R46 ;  /* 0x0000002f81677223 */ /* 0x000fe2000001002e */
[----:B------:R-:W-:Y:S01]  /*4b00*/  HFMA2 R47, -RZ, RZ, 0, 0 ;  /* 0x00000000ff2f7431 */ /* 0x000fe200000001ff */
[----:B------:R-:W-:Y:S01]  /*4b10*/  MOV R46, R95 ;  /* 0x0000005f002e7202 */ /* 0x000fe20000000f00 */
[----:B-1----:R-:W-:Y:S01]  /*4b20*/  FMUL.FTZ R100, R2, R101 ;  /* 0x0000006502647220 */ /* 0x002fe20000410000 */
[----:B------:R1:W-:Y:S01]  /*4b30*/  STS [R85+0x10b4], R104 ;  /* 0x0010b46855007388 */ /* 0x0003e20000000800 */
[----:B------:R-:W-:Y:S01]  /*4b40*/  FMUL.FTZ R112, R52, R88 ;  /* 0x0000005834707220 */ /* 0x000fe20000410000 */
[----:B------:R-:W-:Y:S01]  /*4b50*/  FFMA.FTZ R110, R130, R110, R103 ;  /* 0x0000006e826e7223 */ /* 0x000fe20000010067 */
[----:B--2---:R-:W-:Y:S01]  /*4b60*/  FMUL.FTZ R86, R0, R99 ;  /* 0x0000006300567220 */ /* 0x004fe20000410000 */
[----:B0-----:R-:W-:Y:S01]  /*4b70*/  IMAD R45, R45, UR21, RZ ;  /* 0x000000152d2d7c24 */ /* 0x001fe2000f8e02ff */
[----:B------:R0:W-:Y:S01]  /*4b80*/  STS [R85+0x10b8], R106 ;  /* 0x0010b86a55007388 */ /* 0x0001e20000000800 */
[----:B------:R-:W-:Y:S01]  /*4b90*/  MOV R103, UR42 ;  /* 0x0000002a00677c02 */ /* 0x000fe20008000f00 */
[----:B------:R-:W-:-:S04]  /*4ba0*/  IMAD.WIDE.U32 R46, R44, UR21, R46 ;  /* 0x000000152c2e7c25 */ /* 0x000fc8000f8e002e */
[----:B------:R-:W-:Y:S01]  /*4bb0*/  FMUL.FTZ R44, R49, R86 ;  /* 0x00000056312c7220 */ /* 0x000fe20000410000 */
[----:B------:R2:W-:Y:S01]  /*4bc0*/  STS [R85+0x10bc], R108 ;  /* 0x0010bc6c55007388 */ /* 0x0005e20000000800 */
[----:B-1----:R-:W-:Y:S01]  /*4bd0*/  FMUL.FTZ R104, R50, R100 ;  /* 0x0000006432687220 */ /* 0x002fe20000410000 */
[----:B------:R-:W-:Y:S02]  /*4be0*/  IADD3 R47, PT, PT, R47, R45, RZ ;  /* 0x0000002d2f2f7210 */ /* 0x000fe40007ffe0ff */
[----:B------:R-:W-:Y:S01]  /*4bf0*/  STS [R85+0x10c0], R112 ;  /* 0x0010c07055007388 */ /* 0x000fe20000000800 */
[----:B------:R-:W-:Y:S01]  /*4c00*/  FFMA.FTZ R45, R131, R88, R110 ;  /* 0x00000058832d7223 */ /* 0x000fe2000001006e */
[----:B------:R-:W-:Y:S01]  /*4c10*/  FMUL.FTZ R88, R101, UR26 ;  /* 0x0000001a65587c20 */ /* 0x000fe20008410000 */
[----:B0-----:R-:W-:Y:S01]  /*4c20*/  FMUL.FTZ R106, R98, R102 ;  /* 0x00000066626a7220 */ /* 0x001fe20000410000 */
[----:B------:R-:W-:Y:S01]  /*4c30*/  STS [R85+0x10c4], R116 ;  /* 0x0010c47455007388 */ /* 0x000fe20000000800 */
[----:B------:R-:W-:Y:S01]  /*4c40*/  IMAD.WIDE.U32 R46, R103, UR11, R46 ;  /* 0x0000000b672e7c25 */ /* 0x000fe2000f8e002e */
[----:B--2---:R-:W-:-:S03]  /*4c50*/  LOP3.LUT R108, R95, UR30, RZ, 0xfc, !PT ;  /* 0x0000001e5f6c7c12 */ /* 0x004fc6000f8efcff */
[----:B------:R-:W-:Y:S01]  /*4c60*/  FFMA.FTZ R114, R132, R114, R45 ;  /* 0x0000007284727223 */ /* 0x000fe2000001002d */
[----:B------:R0:W-:Y:S01]  /*4c70*/  STS [R85+0x10c8], R104 ;  /* 0x0010c86855007388 */ /* 0x0001e20000000800 */
[C---:B------:R-:W-:Y:S01]  /*4c80*/  FMUL.FTZ R101, R133.reuse, R88 ;  /* 0x0000005885657220 */ /* 0x040fe20000410000 */
[----:B------:R-:W-:Y:S01]  /*4c90*/  IADD3 R108, PT, PT, -R108, UR50, RZ ;  /* 0x000000326c6c7c10 */ /* 0x000fe2000fffe1ff */
[----:B------:R-:W-:Y:S01]  /*4ca0*/  FFMA.FTZ R114, R133, R100, R114 ;  /* 0x0000006485727223 */ /* 0x000fe20000010072 */
[----:B------:R1:W-:Y:S01]  /*4cb0*/  STS [R85+0x10cc], R44 ;  /* 0x0010cc2c55007388 */ /* 0x0003e20000000800 */
[----:B------:R-:W-:Y:S01]  /*4cc0*/  IADD3 R88, PT, PT, R95, 0x180, RZ ;  /* 0x000001805f587810 */ /* 0x000fe20007ffe0ff */
[----:B------:R-:W-:Y:S01]  /*4cd0*/  FMUL.FTZ R110, R93, UR26 ;  /* 0x0000001a5d6e7c20 */ /* 0x000fe20008410000 */
[----:B------:R-:W-:Y:S01]  /*4ce0*/  ISETP.GE.AND P6, PT, R108, 0x1, PT ;  /* 0x000000016c00780c */ /* 0x000fe20003fc6270 */
[----:B------:R-:W-:Y:S01]  /*4cf0*/  FMUL.FTZ R102, R67, UR26 ;  /* 0x0000001a43667c20 */ /* 0x000fe20008410000 */
[-C--:B------:R-:W-:Y:S01]  /*4d00*/  LEA.HI R113, R88, R95.reuse, RZ, 0x1b ;  /* 0x0000005f58717211 */ /* 0x080fe200078fd8ff */
[----:B0-----:R-:W-:Y:S01]  /*4d10*/  FMUL.FTZ R104, R99, UR26 ;  /* 0x0000001a63687c20 */ /* 0x001fe20008410000 */
[----:B------:R-:W-:Y:S01]  /*4d20*/  MOV R99, UR45 ;  /* 0x0000002d00637c02 */ /* 0x000fe20008000f00 */
[----:B------:R-:W-:Y:S01]  /*4d30*/  FMUL.FTZ R100, R70, UR26 ;  /* 0x0000001a46647c20 */ /* 0x000fe20008410000 */
[----:B------:R-:W-:Y:S01]  /*4d40*/  BAR.SYNC.DEFER_BLOCKING 0x0 ;  /* 0x0000000000007b1d */ /* 0x000fe20000010000 */
[----:B-1----:R-:W-:Y:S01]  /*4d50*/  IADD3 R44, P3, PT, R46, UR30, RZ ;  /* 0x0000001e2e2c7c10 */ /* 0x002fe2000ff7e0ff */
[----:B------:R-:W-:Y:S01]  /*4d60*/  FMUL.FTZ R104, R89, R104 ;  /* 0x0000006859687220 */ /* 0x000fe20000410000 */
[----:B------:R-:W-:Y:S01]  /*4d70*/  IADD3 R46, PT, PT, R95, 0x80, RZ ;  /* 0x000000805f2e7810 */ /* 0x000fe20007ffe0ff */
[----:B------:R-:W-:Y:S01]  /*4d80*/  FFMA.FTZ R89, R89, R86, R114 ;  /* 0x0000005659597223 */ /* 0x000fe20000010072 */
[----:B------:R-:W-:Y:S01]  /*4d90*/  IADD3.X R45, PT, PT, R47, UR10, RZ, P3, !PT ;  /* 0x0000000a2f2d7c10 */ /* 0x000fe20009ffe4ff */
[----:B------:R-:W-:Y:S01]  /*4da0*/  FMUL.FTZ R98, R72, UR26 ;  /* 0x0000001a48627c20 */ /* 0x000fe20008410000 */
[----:B------:R-:W-:Y:S01]  /*4db0*/  LEA.HI R85, R46, R95, RZ, 0x1b ;  /* 0x0000005f2e557211 */ /* 0x000fe200078fd8ff */
[----:B------:R-:W-:Y:S01]  /*4dc0*/  FMUL.FTZ R103, R73, UR26 ;  /* 0x0000001a49677c20 */ /* 0x000fe20008410000 */
[----:B------:R-:W-:Y:S01]  /*4dd0*/  MOV R47, UR44 ;  /* 0x0000002c002f7c02 */ /* 0x000fe20008000f00 */
[----:B------:R-:W-:Y:S01]  /*4de0*/  FMUL.FTZ R88, R74, UR26 ;  /* 0x0000001a4a587c20 */ /* 0x000fe20008410000 */
[----:B------:R-:W-:-:S02]  /*4df0*/  LEA R85, R85, R96, 0x2 ;  /* 0x0000006055557211 */ /* 0x000fc400078e10ff */
[----:B------:R-:W-:Y:S01]  /*4e00*/  IADD3 R86, PT, PT, R95, 0x100, RZ ;  /* 0x000001005f567810 */ /* 0x000fe20007ffe0ff */
[----:B------:R-:W-:Y:S01]  /*4e10*/  IMAD.WIDE.U32 R46, R47, UR8, R44 ;  /* 0x000000082f2e7c25 */ /* 0x000fe2000f8e002c */
[C---:B------:R-:W-:Y:S02]  /*4e20*/  ISETP.GE.AND P4, PT, R108.reuse, 0x101, PT ;  /* 0x000001016c00780c */ /* 0x040fe40003f86270 */
[----:B------:R-:W-:Y:S01]  /*4e30*/  ISETP.GE.AND P5, PT, R108, 0x181, PT ;  /* 0x000001816c00780c */ /* 0x000fe20003fa6270 */
        /* <DEDUP_REMOVED lines=16> */
.L_x_2525:
[----:B------:R-:W-:Y:S05]  /*4f40*/  BSYNC.RECONVERGENT B0 ;  /* 0x0000000000007941 */ /* 0x000fea0003800200 */
.L_x_2524:
[----:B------:R-:W-:Y:S04]  /*4f50*/  BSSY.RECONVERGENT B0, `(.L_x_2526) ;  /* 0x0000003000007945 */ /* 0x000fe80003800200 */
[----:B------:R-:W-:Y:S05]  /*4f60*/  @!P3 BRA `(.L_x_2527) ;  /* 0x000000000004b947 */ /* 0x000fea0003800000 */
[----:B0-----:R2:W-:Y:S02]  /*4f70*/  REDG.E.ADD.F32.FTZ.RN.STRONG.GPU desc[UR28][R44.64+0x200], R85 ;  /* 0x000200552c0079a6 */ /* 0x0015e4000c12f31c */
.L_x_2527:
[----:B------:R-:W-:Y:S05]  /*4f80*/  BSYNC.RECONVERGENT B0 ;  /* 0x0000000000007941 */ /* 0x000fea0003800200 */
.L_x_2526:
[----:B0-2---:R0:W2:Y:S01]  /*4f90*/  LDS R85, [R112+0x1490] ;  /* 0x0014900070557984 */ /* 0x0050a20000000800 */
[----:B------:R-:W-:Y:S01]  /*4fa0*/  BSSY.RECONVERGENT B0, `(.L_x_2528) ;  /* 0x0000004000007945 */ /* 0x000fe20003800200 */
[----:B------:R-:W-:-:S03]  /*4fb0*/  LEA R113, R113, R96, 0x2 ;  /* 0x0000006071717211 */ /* 0x000fc600078e10ff */
[----:B------:R-:W-:Y:S05]  /*4fc0*/  @!P4 BRA `(.L_x_2529) ;  /* 0x000000000004c947 */ /* 0x000fea0003800000 */
[----:B--2---:R3:W-:Y:S02]  /*4fd0*/  REDG.E.ADD.F32.FTZ.RN.STRONG.GPU desc[UR28][R44.64+0x400], R85 ;  /* 0x000400552c0079a6 */ /* 0x0047e4000c12f31c */
.L_x_2529:
[----:B------:R-:W-:Y:S05]  /*4fe0*/  BSYNC.RECONVERGENT B0 ;  /* 0x0000000000007941 */ /* 0x000fea0003800200 */
.L_x_2528:
[----:B------:R-:W4:Y:S01]  /*4ff0*/  LDS R113, [R113+0x1690] ;  /* 0x0016900071717984 */ /* 0x000f220000000800 */
[----:B------:R-:W-:Y:S01]  /*5000*/  BSSY.RECONVERGENT B0, `(.L_x_2530) ;  /* 0x0000005000007945 */ /* 0x000fe20003800200 */
[C---:B--23--:R-:W-:Y:S02]  /*5010*/  IADD3 R85, PT, PT, R95.reuse, 0x200, RZ ;  /* 0x000002005f557810 */ /* 0x04cfe40007ffe0ff */
[----:B0-----:R-:W-:Y:S01]  /*5020*/  IADD3 R112, PT, PT, R95, 0x280, RZ ;  /* 0x000002805f707810 */ /* 0x001fe20007ffe0ff */
[----:B------:R-:W-:Y:S06]  /*5030*/  @!P5 BRA `(.L_x_2531) ;  /* 0x000000000004d947 */ /* 0x000fec0003800000 */
[----:B----4-:R0:W-:Y:S02]  /*5040*/  REDG.E.ADD.F32.FTZ.RN.STRONG.GPU desc[UR28][R44.64+0x600], R113 ;  /* 0x000600712c0079a6 */ /* 0x0101e4000c12f31c */
.L_x_2531:
[----:B------:R-:W-:Y:S05]  /*5050*/  BSYNC.RECONVERGENT B0 ;  /* 0x0000000000007941 */ /* 0x000fea0003800200 */
.L_x_2530:
        /* <DEDUP_REMOVED lines=15> */
.L_x_2533:
[----:B------:R-:W-:Y:S05]  /*5150*/  BSYNC.RECONVERGENT B0 ;  /* 0x0000000000007941 */ /* 0x000fea0003800200 */
.L_x_2532:
[----:B01----:R0:W1:Y:S01]  /*5160*/  LDS R113, [R114+0x1a90] ;  /* 0x001a900072717984 */ /* 0x0030620000000800 */
[----:B------:R-:W-:Y:S01]  /*5170*/  BSSY.RECONVERGENT B0, `(.L_x_2534) ;  /* 0x0000005000007945 */ /* 0x000fe20003800200 */
[----:B------:R-:W-:Y:S02]  /*5180*/  LEA.HI R115, R112, R95, RZ, 0x1b ;  /* 0x0000005f70737211 */ /* 0x000fe400078fd8ff */
[----:B------:R-:W-:Y:S01]  /*5190*/  LEA R117, R117, R96, 0x2 ;  /* 0x0000006075757211 */ /* 0x000fe200078e10ff */
[----:B------:R-:W-:Y:S06]  /*51a0*/  @!P3 BRA `(.L_x_2535) ;  /* 0x000000000004b947 */ /* 0x000fec0003800000 */
[----:B-1----:R2:W-:Y:S02]  /*51b0*/  REDG.E.ADD.F32.FTZ.RN.STRONG.GPU desc[UR28][R44.64+0xa00], R113 ;  /* 0x000a00712c0079a6 */ /* 0x0025e4000c12f31c */
.L_x_2535:
[----:B------:R-:W-:Y:S05]  /*51c0*/  BSYNC.RECONVERGENT B0 ;  /* 0x0000000000007941 */ /* 0x000fea0003800200 */
.L_x_2534:
[----:B-12---:R1:W2:Y:S01]  /*51d0*/  LDS R113, [R117+0x1c90] ;  /* 0x001c900075717984 */ /* 0x0062a20000000800 */
[----:B------:R-:W-:Y:S01]  /*51e0*/  BSSY.RECONVERGENT B0, `(.L_x_2536) ;  /* 0x0000004000007945 */ /* 0x000fe20003800200 */
[----:B------:R-:W-:-:S03]  /*51f0*/  LEA R115, R115, R96, 0x2 ;  /* 0x0000006073737211 */ /* 0x000fc600078e10ff */
[----:B------:R-:W-:Y:S05]  /*5200*/  @!P4 BRA `(.L_x_2537) ;  /* 0x000000000004c947 */ /* 0x000fea0003800000 */
[----:B--2---:R3:W-:Y:S02]  /*5210*/  REDG.E.ADD.F32.FTZ.RN.STRONG.GPU desc[UR28][R44.64+0xc00], R113 ;  /* 0x000c00712c0079a6 */ /* 0x0047e4000c12f31c */
.L_x_2537:
[----:B------:R-:W-:Y:S05]  /*5220*/  BSYNC.RECONVERGENT B0 ;  /* 0x0000000000007941 */ /* 0x000fea0003800200 */
.L_x_2536:
[----:B--23--:R2:W3:Y:S01]  /*5230*/  LDS R113, [R115+0x1e90] ;  /* 0x001e900073717984 */ /* 0x00c4e20000000800 */
[----:B------:R-:W-:Y:S01]  /*5240*/  BSSY.RECONVERGENT B0, `(.L_x_2538) ;  /* 0x0000005000007945 */ /* 0x000fe20003800200 */
[C---:B------:R-:W-:Y:S02]  /*5250*/  LOP3.LUT R112, R95.reuse, 0x400, RZ, 0xfc, !PT ;  /* 0x000004005f707812 */ /* 0x040fe400078efcff */
[----:B0-----:R-:W-:Y:S01]  /*5260*/  IADD3 R114, PT, PT, R95, 0x480, RZ ;  /* 0x000004805f727810 */ /* 0x001fe20007ffe0ff */
[----:B------:R-:W-:Y:S06]  /*5270*/  @!P5 BRA `(.L_x_2539) ;  /* 0x000000000004d947 */ /* 0x000fec0003800000 */
[----:B---3--:R0:W-:Y:S02]  /*5280*/  REDG.E.ADD.F32.FTZ.RN.STRONG.GPU desc[UR28][R44.64+0xe00], R113 ;  /* 0x000e00712c0079a6 */ /* 0x0081e4000c12f31c */
.L_x_2539:
[----:B------:R-:W-:Y:S05]  /*5290*/  BSYNC.RECONVERGENT B0 ;  /* 0x0000000000007941 */ /* 0x000fea0003800200 */
.L_x_2538:
        /* <DEDUP_REMOVED lines=15> */
.L_x_2541:
[----:B------:R-:W-:Y:S05]  /*5390*/  BSYNC.RECONVERGENT B0 ;  /* 0x0000000000007941 */ /* 0x000fea0003800200 */
.L_x_2540:
[----:B01----:R0:W1:Y:S01]  /*53a0*/  LDS R113, [R114+0x2290] ;  /* 0x0022900072717984 */ /* 0x0030620000000800 */
[----:B------:R-:W-:Y:S01]  /*53b0*/  BSSY.RECONVERGENT B0, `(.L_x_2542) ;  /* 0x0000005000007945 */ /* 0x000fe20003800200 */
[----:B------:R-:W-:Y:S02]  /*53c0*/  LEA.HI R115, R112, R95, RZ, 0x1b ;  /* 0x0000005f70737211 */ /* 0x000fe400078fd8ff */
[----:B------:R-:W-:Y:S01]  /*53d0*/  LEA R117, R117, R96, 0x2 ;  /* 0x0000006075757211 */ /* 0x000fe200078e10ff */
[----:B------:R-:W-:Y:S06]  /*53e0*/  @!P3 BRA `(.L_x_2543) ;  /* 0x000000000004b947 */ /* 0x000fec0003800000 */
[----:B-1----:R2:W-:Y:S02]  /*53f0*/  REDG.E.ADD.F32.FTZ.RN.STRONG.GPU desc[UR28][R44.64+0x1200], R113 ;  /* 0x001200712c0079a6 */ /* 0x0025e4000c12f31c */
.L_x_2543:
[----:B------:R-:W-:Y:S05]  /*5400*/  BSYNC.RECONVERGENT B0 ;  /* 0x0000000000007941 */ /* 0x000fea0003800200 */
.L_x_2542:
[----:B-12---:R1:W2:Y:S01]  /*5410*/  LDS R113, [R117+0x2490] ;  /* 0x0024900075717984 */ /* 0x0062a20000000800 */
[----:B------:R-:W-:Y:S01]  /*5420*/  BSSY.RECONVERGENT B0, `(.L_x_2544) ;  /* 0x0000004000007945 */ /* 0x000fe20003800200 */
[----:B------:R-:W-:-:S03]  /*5430*/  LEA R115, R115, R96, 0x2 ;  /* 0x0000006073737211 */ /* 0x000fc600078e10ff */
[----:B------:R-:W-:Y:S05]  /*5440*/  @!P4 BRA `(.L_x_2545) ;  /* 0x000000000004c947 */ /* 0x000fea0003800000 */
[----:B--2---:R3:W-:Y:S02]  /*5450*/  REDG.E.ADD.F32.FTZ.RN.STRONG.GPU desc[UR28][R44.64+0x1400], R113 ;  /* 0x001400712c0079a6 */ /* 0x0047e4000c12f31c */
.L_x_2545:
[----:B------:R-:W-:Y:S05]  /*5460*/  BSYNC.RECONVERGENT B0 ;  /* 0x0000000000007941 */ /* 0x000fea0003800200 */
.L_x_2544:
[----:B--23--:R2:W3:Y:S01]  /*5470*/  LDS R113, [R115+0x2690] ;  /* 0x0026900073717984 */ /* 0x00c4e20000000800 */
[----:B------:R-:W-:Y:S01]  /*5480*/  BSSY.RECONVERGENT B0, `(.L_x_2546) ;  /* 0x0000005000007945 */ /* 0x000fe20003800200 */
[C---:B------:R-:W-:Y:S02]  /*5490*/  IADD3 R112, PT, PT, R95.reuse, 0x600, RZ ;  /* 0x000006005f707810 */ /* 0x040fe40007ffe0ff */
[----:B0-----:R-:W-:Y:S01]  /*54a0*/  IADD3 R114, PT, PT, R95, 0x680, RZ ;  /* 0x000006805f727810 */ /* 0x001fe20007ffe0ff */
[----:B------:R-:W-:Y:S06]  /*54b0*/  @!P5 BRA `(.L_x_2547) ;  /* 0x000000000004d947 */ /* 0x000fec0003800000 */
[----:B---3--:R0:W-:Y:S02]  /*54c0*/  REDG.E.ADD.F32.FTZ.RN.STRONG.GPU desc[UR28][R44.64+0x1600], R113 ;  /* 0x001600712c0079a6 */ /* 0x0081e4000c12f31c */
.L_x_2547:
[----:B------:R-:W-:Y:S05]  /*54d0*/  BSYNC.RECONVERGENT B0 ;  /* 0x0000000000007941 */ /* 0x000fea0003800200 */
.L_x_2546:
        /* <DEDUP_REMOVED lines=15> */
.L_x_2549:
[----:B------:R-:W-:Y:S05]  /*55d0*/  BSYNC.RECONVERGENT B0 ;  /* 0x0000000000007941 */ /* 0x000fea0003800200 */
.L_x_2548:
[----:B01----:R0:W1:Y:S01]  /*55e0*/  LDS R113, [R114+0x2a90] ;  /* 0x002a900072717984 */ /* 0x0030620000000800 */
[----:B------:R-:W-:Y:S01]  /*55f0*/  BSSY.RECONVERGENT B0, `(.L_x_2550) ;  /* 0x0000005000007945 */ /* 0x000fe20003800200 */
[----:B------:R-:W-:Y:S02]  /*5600*/  LEA.HI R115, R112, R95, RZ, 0x1b ;  /* 0x0000005f70737211 */ /* 0x000fe400078fd8ff */
[----:B------:R-:W-:Y:S01]  /*5610*/  LEA R117, R117, R96, 0x2 ;  /* 0x0000006075757211 */ /* 0x000fe200078e10ff */
[----:B------:R-:W-:Y:S06]  /*5620*/  @!P3 BRA `(.L_x_2551) ;  /* 0x000000000004b947 */ /* 0x000fec0003800000 */
[----:B-1----:R2:W-:Y:S02]  /*5630*/  REDG.E.ADD.F32.FTZ.RN.STRONG.GPU desc[UR28][R44.64+0x1a00], R113 ;  /* 0x001a00712c0079a6 */ /* 0x0025e4000c12f31c */
.L_x_2551:
[----:B------:R-:W-:Y:S05]  /*5640*/  BSYNC.RECONVERGENT B0 ;  /* 0x0000000000007941 */ /* 0x000fea0003800200 */
.L_x_2550:
[----:B-12---:R1:W2:Y:S01]  /*5650*/  LDS R113, [R117+0x2c90] ;  /* 0x002c900075717984 */ /* 0x0062a20000000800 */
[----:B------:R-:W-:Y:S01]  /*5660*/  BSSY.RECONVERGENT B0, `(.L_x_2552) ;  /* 0x0000004000007945 */ /* 0x000fe20003800200 */
[----:B------:R-:W-:-:S03]  /*5670*/  LEA R115, R115, R96, 0x2 ;  /* 0x0000006073737211 */ /* 0x000fc600078e10ff */
[----:B------:R-:W-:Y:S05]  /*5680*/  @!P4 BRA `(.L_x_2553) ;  /* 0x000000000004c947 */ /* 0x000fea0003800000 */
[----:B--2---:R3:W-:Y:S02]  /*5690*/  REDG.E.ADD.F32.FTZ.RN.STRONG.GPU desc[UR28][R44.64+0x1c00], R113 ;  /* 0x001c00712c0079a6 */ /* 0x0047e4000c12f31c */
.L_x_2553:
[----:B------:R-:W-:Y:S05]  /*56a0*/  BSYNC.RECONVERGENT B0 ;  /* 0x0000000000007941 */ /* 0x000fea0003800200 */
.L_x_2552:
[----:B--23--:R2:W3:Y:S01]  /*56b0*/  LDS R113, [R115+0x2e90] ;  /* 0x002e900073717984 */ /* 0x00c4e20000000800 */
[----:B------:R-:W-:Y:S04]  /*56c0*/  BSSY.RECONVERGENT B0, `(.L_x_2554) ;  /* 0x0000003000007945 */ /* 0x000fe80003800200 */
[----:B------:R-:W-:Y:S05]  /*56d0*/  @!P5 BRA `(.L_x_2555) ;  /* 0x000000000004d947 */ /* 0x000fea0003800000 */
[----:B---3--:R4:W-:Y:S02]  /*56e0*/  REDG.E.ADD.F32.FTZ.RN.STRONG.GPU desc[UR28][R44.64+0x1e00], R113 ;  /* 0x001e00712c0079a6 */ /* 0x0089e4000c12f31c */
.L_x_2555:
[----:B------:R-:W-:Y:S05]  /*56f0*/  BSYNC.RECONVERGENT B0 ;  /* 0x0000000000007941 */ /* 0x000fea0003800200 */
.L_x_2554:
[----:B------:R-:W5:Y:S04]  /*5700*/  LDL.LU R112, [R1+0x4] ;  /* 0x0000040001707983 */ /* 0x000f680000300800 */
[----:B------:R-:W5:Y:S04]  /*5710*/  LDL.LU R116, [R1+0x8] ;  /* 0x0000080001747983 */ /* 0x000f680000300800 */
[----:B--2---:R-:W2:Y:S01]  /*5720*/  LDL.LU R115, [R1+0xc] ;  /* 0x00000c0001737983 */ /* 0x004ea20000300800 */
[----:B------:R-:W-:-:S03]  /*5730*/  FFMA.FTZ R104, R49, R118, R104 ;  /* 0x0000007631687223 */ /* 0x000fc60000010068 */
[----:B0-----:R-:W2:Y:S01]  /*5740*/  LDL.LU R114, [R1+0x10] ;  /* 0x0000100001727983 */ /* 0x001ea20000300800 */
[----:B------:R-:W-:Y:S01]  /*5750*/  FMUL.FTZ R132, R132, R111 ;  /* 0x0000006f84847220 */ /* 0x000fe20000410000 */
[----:B------:R-:W-:Y:S02]  /*5760*/  FFMA.FTZ R101, R50, R97, R101 ;  /* 0x0000006132657223 */ /* 0x000fe40000010065 */
[----:B---34-:R-:W3:Y:S01]  /*5770*/  LDL.LU R113, [R1+0x14] ;  /* 0x0000140001717983 */ /* 0x018ee20000300800 */
[----:B------:R-:W-:Y:S01]  /*5780*/  FADD.FTZ R17, R104, R17 ;  /* 0x0000001168117221 */ /* 0x000fe20000010000 */
[----:B------:R-:W-:Y:S01]  /*5790*/  FADD.FTZ R18, R101, R18 ;  /* 0x0000001265127221 */ /* 0x000fe20000010000 */
[----:B------:R-:W0:Y:S01]  /*57a0*/  S2R R108, SR_LANEID ;  /* 0x00000000006c7919 */ /* 0x000e220000000000 */
[----:B------:R-:W4:Y:S04]  /*57b0*/  SHFL.DOWN PT, R45, R78, 0x1, 0x1f ;  /* 0x08201f004e2d7f89 */ /* 0x000f2800000e0000 */
[----:B------:R-:W1:Y:S01]  /*57c0*/  SHFL.DOWN PT, R44, R89, 0x1, 0x1f ;  /* 0x08201f00592c7f89 */ /* 0x000e6200000e0000 */
[----:B0-----:R-:W-:-:S13]  /*57d0*/  ISETP.GT.AND P3, PT, R108, 0x1e, PT ;  /* 0x0000001e6c00780c */ /* 0x001fda0003f64270 */
[----:B----4-:R-:W-:Y:S01]  /*57e0*/  @!P3 FADD.FTZ R78, R78, R45 ;  /* 0x0000002d4e4eb221 */ /* 0x010fe20000010000 */
[----:B-1----:R-:W-:Y:S01]  /*57f0*/  @!P3 FADD.FTZ R89, R89, R44 ;  /* 0x0000002c5959b221 */ /* 0x002fe20000010000 */
[----:B------:R-:W-:-:S03]  /*5800*/  ISETP.GT.AND P3, PT, R108, 0x1d, PT ;  /* 0x0000001d6c00780c */ /* 0x000fc60003f64270 */
[----:B------:R-:W0:Y:S04]  /*5810*/  SHFL.DOWN PT, R45, R78, 0x2, 0x1f ;  /* 0x08401f004e2d7f89 */ /* 0x000e2800000e0000 */
[----:B------:R-:W1:Y:S06]  /*5820*/  SHFL.DOWN PT, R44, R89, 0x2, 0x1f ;  /* 0x08401f00592c7f89 */ /* 0x000e6c00000e0000 */
[----:B0-----:R-:W-:Y:S01]  /*5830*/  @!P3 FADD.FTZ R78, R78, R45 ;  /* 0x0000002d4e4eb221 */ /* 0x001fe20000010000 */
[----:B-1----:R-:W-:-:S04]  /*5840*/  @!P3 FADD.FTZ R89, R89, R44 ;  /* 0x0000002c5959b221 */ /* 0x002fc80000010000 */
[----:B------:R-:W0:Y:S01]  /*5850*/  SHFL.DOWN PT, R45, R78, 0x4, 0x1f ;  /* 0x08801f004e2d7f89 */ /* 0x000e2200000e0000 */
[----:B------:R-:W-:-:S03]  /*5860*/  ISETP.GT.AND P3, PT, R108, 0x1b, PT ;  /* 0x0000001b6c00780c */ /* 0x000fc60003f64270 */
[----:B------:R-:W1:Y:S01]  /*5870*/  SHFL.DOWN PT, R44, R89, 0x4, 0x1f ;  /* 0x08801f00592c7f89 */ /* 0x000e6200000e0000 */
[----:B-----5:R-:W-:Y:S01]  /*5880*/  FFMA.FTZ R112, R0, R118, R112 ;  /* 0x0000007600707223 */ /* 0x020fe20000010070 */
[----:B------:R-:W-:-:S04]  /*5890*/  FFMA.FTZ R116, R2, R97, R116 ;  /* 0x0000006102747223 */ /* 0x000fc80000010074 */
[----:B------:R4:W-:Y:S01]  /*58a0*/  STL [R1+0x4], R112 ;  /* 0x0000047001007387 */ /* 0x0009e20000100800 */
[----:B--2---:R-:W-:-:S03]  /*58b0*/  FFMA.FTZ R115, R3, R106, R115 ;  /* 0x0000006a03737223 */ /* 0x004fc60000010073 */
[----:B----4-:R-:W2:Y:S01]  /*58c0*/  LDL.LU R112, [R1+0x18] ;  /* 0x0000180001707983 */ /* 0x010ea20000300800 */
[----:B------:R-:W-:-:S03]  /*58d0*/  FMUL.FTZ R93, R92, R93 ;  /* 0x0000005d5c5d7220 */ /* 0x000fc60000410000 */
[----:B------:R-:W4:Y:S01]  /*58e0*/  LDL.LU R111, [R1+0x1c] ;  /* 0x00001c00016f7983 */ /* 0x000f220000300800 */
[----:B------:R-:W-:Y:S01]  /*58f0*/  FMUL.FTZ R42, R94, R42 ;  /* 0x0000002a5e2a7220 */ /* 0x000fe20000410000 */
[----:B0-----:R-:W-:Y:S01]  /*5900*/  @!P3 FADD.FTZ R78, R78, R45 ;  /* 0x0000002d4e4eb221 */ /* 0x001fe20000010000 */
[----:B-1----:R-:W-:Y:S01]  /*5910*/  @!P3 FADD.FTZ R89, R89, R44 ;  /* 0x0000002c5959b221 */ /* 0x002fe20000010000 */
[----:B------:R-:W-:Y:S01]  /*5920*/  STL [R1+0x8], R116 ;  /* 0x0000087401007387 */ /* 0x000fe20000100800 */
[----:B------:R-:W-:-:S03]  /*5930*/  FMUL.FTZ R131, R131, R110 ;  /* 0x0000006e83837220 */ /* 0x000fc60000410000 */
[----:B------:R-:W5:Y:S01]  /*5940*/  LDL.LU R104, [R1+0x20] ;  /* 0x0000200001687983 */ /* 0x000f620000300800 */
[----:B------:R-:W-:Y:S01]  /*5950*/  FFMA.FTZ R45, R51, R106, R132 ;  /* 0x0000006a332d7223 */ /* 0x000fe20000010084 */
[----:B------:R-:W-:Y:S01]  /*5960*/  FMUL.FTZ R67, R90, R67 ;  /* 0x000000435a437220 */ /* 0x000fe20000410000 */
[----:B------:R-:W-:Y:S01]  /*5970*/  FFMA.FTZ R114, R4, R93, R114 ;  /* 0x0000005d04727223 */ /* 0x000fe20000010072 */
[----:B------:R-:W-:Y:S01]  /*5980*/  STL [R1+0xc], R115 ;  /* 0x00000c7301007387 */ /* 0x000fe20000100800 */
[----:B------:R-:W-:-:S03]  /*5990*/  FMUL.FTZ R130, R130, R109 ;  /* 0x0000006d82827220 */ /* 0x000fc60000410000 */
[----:B------:R-:W5:Y:S01]  /*59a0*/  LDL.LU R101, [R1+0x24] ;  /* 0x0000240001657983 */ /* 0x000f620000300800 */
[----:B------:R-:W-:Y:S01]  /*59b0*/  FMUL.FTZ R44, R91, R69 ;  /* 0x000000455b2c7220 */ /* 0x000fe20000410000 */
[----:B---3--:R-:W-:Y:S01]  /*59c0*/  FFMA.FTZ R113, R5, R42, R113 ;  /* 0x0000002a05717223 */ /* 0x008fe20000010071 */
[----:B------:R-:W-:Y:S01]  /*59d0*/  FADD.FTZ R32, R45, R32 ;  /* 0x000000202d207221 */ /* 0x000fe20000010000 */
[----:B------:R-:W-:Y:S01]  /*59e0*/  FMUL.FTZ R43, R43, R70 ;  /* 0x000000462b2b7220 */ /* 0x000fe20000410000 */
[----:B------:R-:W-:Y:S01]  /*59f0*/  STL [R1+0x10], R114 ;  /* 0x0000107201007387 */ /* 0x000fe20000100800 */
[----:B------:R-:W-:Y:S01]  /*5a00*/  FFMA.FTZ R45, R53, R42, R130 ;  /* 0x0000002a352d7223 */ /* 0x000fe20000010082 */
[----:B------:R-:W-:Y:S01]  /*5a10*/  FFMA.FTZ R90, R52, R93, R131 ;  /* 0x0000005d345a7223 */ /* 0x000fe20000010083 */
[----:B------:R-:W-:Y:S01]  /*5a20*/  FMUL.FTZ R42, R83, R71 ;  /* 0x00000047532a7220 */ /* 0x000fe20000410000 */
[----:B------:R-:W3:Y:S04]  /*5a30*/  LDL.LU R94, [R1+0x28] ;  /* 0x00002800015e7983 */ /* 0x000ee80000300800 */
[----:B------:R-:W-:Y:S01]  /*5a40*/  STL [R1+0x14], R113 ;  /* 0x0000147101007387 */ /* 0x000fe20000100800 */
[----:B------:R-:W-:-:S03]  /*5a50*/  FADD.FTZ R31, R90, R31 ;  /* 0x0000001f5a1f7221 */ /* 0x000fc60000010000 */
[----:B------:R-:W3:Y:S01]  /*5a60*/  LDL.LU R93, [R1+0x2c] ;  /* 0x00002c00015d7983 */ /* 0x000ee20000300800 */
[----:B------:R-:W-:Y:S01]  /*5a70*/  FMUL.FTZ R82, R82, R73 ;  /* 0x0000004952527220 */ /* 0x000fe20000410000 */
[----:B------:R-:W-:Y:S02]  /*5a80*/  FMUL.FTZ R81, R81, R72 ;  /* 0x0000004851517220 */ /* 0x000fe40000410000 */
[----:B------:R-:W0:Y:S04]  /*5a90*/  SHFL.DOWN PT, R92, R89, 0x8, 0x1f ;  /* 0x09001f00595c7f89 */ /* 0x000e2800000e0000 */
[----:B------:R-:W1:Y:S01]  /*5aa0*/  SHFL.DOWN PT, R97, R78, 0x8, 0x1f ;  /* 0x09001f004e617f89 */ /* 0x000e6200000e0000 */
[----:B--2---:R-:W-:Y:S01]  /*5ab0*/  FFMA.FTZ R112, R6, R67, R112 ;  /* 0x0000004306707223 */ /* 0x004fe20000010070 */
[----:B----4-:R-:W-:-:S04]  /*5ac0*/  FFMA.FTZ R111, R7, R44, R111 ;  /* 0x0000002c076f7223 */ /* 0x010fc8000001006f */
[----:B------:R-:W-:Y:S04]  /*5ad0*/  STL [R1+0x18], R112 ;  /* 0x0000187001007387 */ /* 0x000fe80000100800 */
[----:B------:R-:W-:Y:S01]  /*5ae0*/  STL [R1+0x1c], R111 ;  /* 0x00001c6f01007387 */ /* 0x000fe20000100800 */
[----:B-----5:R-:W-:-:S03]  /*5af0*/  FFMA.FTZ R104, R8, R43, R104 ;  /* 0x0000002b08687223 */ /* 0x020fc60000010068 */
[----:B------:R-:W2:Y:S04]  /*5b00*/  LDL.LU R91, [R1+0x30] ;  /* 0x00003000015b7983 */ /* 0x000ea80000300800 */
[----:B------:R-:W4:Y:S01]  /*5b10*/  LDL.LU R90, [R1+0x34] ;  /* 0x00003400015a7983 */ /* 0x000f220000300800 */
[----:B------:R-:W-:-:S03]  /*5b20*/  FFMA.FTZ R101, R9, R42, R101 ;  /* 0x0000002a09657223 */ /* 0x000fc60000010065 */
[----:B------:R-:W-:Y:S04]  /*5b30*/  STL [R1+0x20], R104 ;  /* 0x0000206801007387 */ /* 0x000fe80000100800 */
[----:B------:R-:W5:Y:S04]  /*5b40*/  LDL.LU R83, [R1+0x38] ;  /* 0x0000380001537983 */ /* 0x000f680000300800 */
[----:B------:R-:W-:Y:S04]  /*5b50*/  STL [R1+0x24], R101 ;  /* 0x0000246501007387 */ /* 0x000fe80000100800 */
[----:B------:R-:W5:Y:S04]  /*5b60*/  LDL.LU R73, [R1+0x3c] ;  /* 0x00003c0001497983 */ /* 0x000f680000300800 */
[----:B------:R-:W5:Y:S01]  /*5b70*/  LDL.LU R72, [R1+0x40] ;  /* 0x0000400001487983 */ /* 0x000f620000300800 */
[----:B------:R-:W-:Y:S01]  /*5b80*/  ISETP.GT.AND P3, PT, R108, 0x17, PT ;  /* 0x000000176c00780c */ /* 0x000fe20003f64270 */
[----:B------:R-:W-:Y:S01]  /*5b90*/  FMUL.FTZ R129, R129, R102 ;  /* 0x0000006681817220 */ /* 0x000fe20000410000 */
[----:B------:R-:W-:Y:S01]  /*5ba0*/  FMUL.FTZ R128, R128, R107 ;  /* 0x0000006b80807220 */ /* 0x000fe20000410000 */
[----:B------:R-:W-:-:S02]  /*5bb0*/  FMUL.FTZ R127, R127, R100 ;  /* 0x000000647f7f7220 */ /* 0x000fc40000410000 */
[----:B------:R-:W-:Y:S01]  /*5bc0*/  FFMA.FTZ R70, R54, R67, R129 ;  /* 0x0000004336467223 */ /* 0x000fe20000010081 */
[----:B------:R-:W-:Y:S01]  /*5bd0*/  FADD.FTZ R30, R45, R30 ;  /* 0x0000001e2d1e7221 */ /* 0x000fe20000010000 */
[----:B------:R-:W-:Y:S01]  /*5be0*/  FFMA.FTZ R45, R55, R44, R128 ;  /* 0x0000002c372d7223 */ /* 0x000fe20000010080 */
[----:B------:R-:W-:Y:S01]  /*5bf0*/  FFMA.FTZ R44, R56, R43, R127 ;  /* 0x0000002b382c7223 */ /* 0x000fe2000001007f */
[----:B------:R-:W-:-:S04]  /*5c00*/  FADD.FTZ R29, R70, R29 ;  /* 0x0000001d461d7221 */ /* 0x000fc80000010000 */
[----:B0-----:R-:W-:Y:S01]  /*5c10*/  @!P3 FADD.FTZ R89, R89, R92 ;  /* 0x0000005c5959b221 */ /* 0x001fe20000010000 */
[----:B-1----:R-:W-:Y:S01]  /*5c20*/  @!P3 FADD.FTZ R78, R78, R97 ;  /* 0x000000614e4eb221 */ /* 0x002fe20000010000 */
[----:B------:R-:W-:Y:S01]  /*5c30*/  FMUL.FTZ R43, R41, R74 ;  /* 0x0000004a292b7220 */ /* 0x000fe20000410000 */
[----:B------:R-:W-:Y:S02]  /*5c40*/  FMUL.FTZ R80, R80, R75 ;  /* 0x0000004b50507220 */ /* 0x000fe40000410000 */
[----:B------:R-:W0:Y:S01]  /*5c50*/  SHFL.DOWN PT, R70, R89, 0x10, 0x1f ;  /* 0x0a001f0059467f89 */ /* 0x000e2200000e0000 */
[----:B---3--:R-:W-:Y:S01]  /*5c60*/  FFMA.FTZ R94, R10, R81, R94 ;  /* 0x000000510a5e7223 */ /* 0x008fe2000001005e */
[----:B------:R-:W-:Y:S02]  /*5c70*/  FMUL.FTZ R41, R40, R76 ;  /* 0x0000004c28297220 */ /* 0x000fe40000410000 */
        /* <DEDUP_REMOVED lines=33> */
[----:B------:R-:W-:Y:S01]  /*5e90*/  BAR.SYNC.DEFER_BLOCKING 0x0 ;  /* 0x0000000000007b1d */ /* 0x000fe20000010000 */
[----:B--2---:R-:W-:Y:S01]  /*5ea0*/  FFMA.FTZ R91, R12, R43, R91 ;  /* 0x0000002b0c5b7223 */ /* 0x004fe2000001005b */
        /* <DEDUP_REMOVED lines=15> */
[----:B------:R-:W-:Y:S06]  /*5fa0*/  @P2 BRA `(.L_x_2557) ;  /* 0x0000000000542947 */ /* 0x000fec0003800000 */
        /* <DEDUP_REMOVED lines=9> */
[----:B------:R-:W2:Y:S04]  /*6040*/  @P3 LDS R68, [R69+0x51e0] ;  /* 0x0051e00045443984 */ /* 0x000ea80000000800 */
[----:B------:R-:W4:Y:S01]  /*6050*/  @P3 LDS R67, [R69+0x4de0] ;  /* 0x004de00045433984 */ /* 0x000f220000000800 */
[----:B0-----:R-:W-:Y:S01]  /*6060*/  FADD.FTZ R78, R41, R78 ;  /* 0x0000004e294e7221 */ /* 0x001fe20000010000 */
[----:B------:R-:W-:-:S03]  /*6070*/  FADD.FTZ R89, R40, R89 ;  /* 0x0000005928597221 */ /* 0x000fc60000010000 */
[----:B------:R-:W-:Y:S01]  /*6080*/  FADD.FTZ R78, R43, R78 ;  /* 0x0000004e2b4e7221 */ /* 0x000fe20000010000 */
[----:B------:R-:W-:-:S03]  /*6090*/  FADD.FTZ R89, R42, R89 ;  /* 0x000000592a597221 */ /* 0x000fc60000010000 */
[----:B-1----:R-:W-:Y:S01]  /*60a0*/  FADD.FTZ R47, R78, R47 ;  /* 0x0000002f4e2f7221 */ /* 0x002fe20000010000 */
[----:B------:R-:W-:-:S03]  /*60b0*/  FADD.FTZ R46, R89, R46 ;  /* 0x0000002e592e7221 */ /* 0x000fc60000010000 */
[----:B--2---:R-:W-:Y:S01]  /*60c0*/  @P3 FADD.FTZ R47, R47, R68 ;  /* 0x000000442f2f3221 */ /* 0x004fe20000010000 */
[----:B----4-:R-:W-:-:S04]  /*60d0*/  @P3 FADD.FTZ R46, R46, R67 ;  /* 0x000000432e2e3221 */ /* 0x010fc80000010000 */
[----:B------:R0:W-:Y:S04]  /*60e0*/  STS [R69+0x51e0], R47 ;  /* 0x0051e02f45007388 */ /* 0x0001e80000000800 */
[----:B------:R0:W-:Y:S02]  /*60f0*/  STS [R69+0x4de0], R46 ;  /* 0x004de02e45007388 */ /* 0x0001e40000000800 */
.L_x_2557:
[----:B------:R-:W-:Y:S05]  /*6100*/  BSYNC.RECONVERGENT B0 ;  /* 0x0000000000007941 */ /* 0x000fea0003800200 */
.L_x_2556:
[----:B------:R-:W-:-:S04]  /*6110*/  UIADD3 UR8, UPT, UPT, UR8, 0x1, URZ ;  /* 0x0000000108087890 */ /* 0x000fc8000fffe0ff */
[----:B------:R-:W-:-:S09]  /*6120*/  UISETP.GE.AND UP0, UPT, UR8, UR49, UPT ;  /* 0x000000310800728c */ /* 0x000fd2000bf06270 */
[----:B------:R-:W-:Y:S05]  /*6130*/  BRA.U !UP0, `(.L_x_2558) ;  /* 0xffffffc908087547 */ /* 0x000fea000b83ffff */
.L_x_2513:
[----:B---3--:R-:W2:Y:S01]  /*6140*/  LDL.LU R72, [R1+0x2c] ;  /* 0x00002c0001487983 */ /* 0x008ea20000300800 */
[----:B------:R-:W3:Y:S03]  /*6150*/  LDCU.64 UR26, c[0x0][0x4f8] ;  /* 0x00009f00ff1a77ac */ /* 0x000ee60008000a00 */
[----:B------:R-:W2:Y:S01]  /*6160*/  LDL.LU R71, [R1+0x30] ;  /* 0x0000300001477983 */ /* 0x000ea20000300800 */
[----:B------:R-:W4:Y:S01]  /*6170*/  S2UR UR10, SR_CTAID.Y ;  /* 0x00000000000a79c3 */ /* 0x000f220000002600 */
[----:B------:R-:W4:Y:S02]  /*6180*/  LDCU.64 UR30, c[0x0][0x500] ;  /* 0x0000a000ff1e77ac */ /* 0x000f240008000a00 */
[----:B------:R-:W5:Y:S01]  /*6190*/  LDL.LU R70, [R1+0x34] ;  /* 0x0000340001467983 */ /* 0x000f620000300800 */
[----:B------:R-:W-:-:S03]  /*61a0*/  UIADD3 UR24, UPT, UPT, UR12, -0x1, URZ ;  /* 0xffffffff0c187890 */ /* 0x000fc6000fffe0ff */
[----:B0-----:R-:W5:Y:S01]  /*61b0*/  LDL.LU R69, [R1+0x38] ;  /* 0x0000380001457983 */ /* 0x001f620000300800 */
[----:B------:R-:W0:Y:S03]  /*61c0*/  LDCU.64 UR32, c[0x0][0x550] ;  /* 0x0000aa00ff2077ac */ /* 0x000e260008000a00 */
[----:B------:R-:W5:Y:S04]  /*61d0*/  LDL.LU R68, [R1+0x3c] ;  /* 0x00003c0001447983 */ /* 0x000f680000300800 */
[----:B------:R-:W5:Y:S04]  /*61e0*/  LDL.LU R67, [R1+0x40] ;  /* 0x0000400001437983 */ /* 0x000f680000300800 */
[----:B------:R-:W5:Y:S04]  /*61f0*/  LDL.LU R47, [R1+0x4] ;  /* 0x00000400012f7983 */ /* 0x000f680000300800 */
[----:B------:R-:W5:Y:S04]  /*6200*/  LDL.LU R46, [R1+0x8] ;  /* 0x00000800012e7983 */ /* 0x000f680000300800 */
[----:B------:R-:W5:Y:S04]  /*6210*/  LDL.LU R45, [R1+0xc] ;  /* 0x00000c00012d7983 */ /* 0x000f680000300800 */
[----:B-1----:R-:W5:Y:S04]  /*6220*/  LDL.LU R44, [R1+0x10] ;  /* 0x00001000012c7983 */ /* 0x002f680000300800 */
[----:B------:R-:W5:Y:S04]  /*6230*/  LDL.LU R43, [R1+0x14] ;  /* 0x00001400012b7983 */ /* 0x000f680000300800 */
[----:B------:R-:W5:Y:S04]  /*6240*/  LDL.LU R42, [R1+0x18] ;  /* 0x00001800012a7983 */ /* 0x000f680000300800 */
[----:B------:R-:W5:Y:S04]  /*6250*/  LDL.LU R41, [R1+0x1c] ;  /* 0x00001c0001297983 */ /* 0x000f680000300800 */
[----:B------:R-:W5:Y:S04]  /*6260*/  LDL.LU R40, [R1+0x20] ;  /* 0x0000200001287983 */ /* 0x000f680000300800 */
[----:B------:R-:W5:Y:S04]  /*6270*/  LDL.LU R74, [R1+0x24] ;  /* 0x00002400014a7983 */ /* 0x000f680000300800 */
[----:B------:R-:W5:Y:S04]  /*6280*/  LDL.LU R73, [R1+0x28] ;  /* 0x0000280001497983 */ /* 0x000f680000300800 */
[----:B------:R-:W5:Y:S01]  /*6290*/  LDL.LU R2, [R1+0x44] ;  /* 0x0000440001027983 */ /* 0x000f620000300800 */
[----:B------:R-:W1:Y:S01]  /*62a0*/  S2R R0, SR_TID.X ;  /* 0x0000000000007919 */ /* 0x000e620000002100 */
[----:B------:R-:W-:Y:S01]  /*62b0*/  USHF.L.U32 UR8, UR24, 0xb, URZ ;  /* 0x0000000b18087899 */ /* 0x000fe200080006ff */
[----:B------:R-:W-:-:S03]  /*62c0*/  UMOV UR9, URZ ;  /* 0x000000ff00097c82 */ /* 0x000fc60008000000 */
[----:B---3--:R-:W-:-:S04]  /*62d0*/  UIMAD.WIDE.U32 UR22, UR21, UR26, UR8 ;  /* 0x0000001a151672a5 */ /* 0x008fc8000f8e0008 */
[----:B------:R-:W-:Y:S02]  /*62e0*/  UIMAD UR23, UR21, UR27, UR23 ;  /* 0x0000001b151772a4 */ /* 0x000fe4000f8e0217 */
[----:B----4-:R-:W-:Y:S02]  /*62f0*/  UIMAD UR25, UR10, UR31, URZ ;  /* 0x0000001f0a1972a4 */ /* 0x010fe4000f8e02ff */
[----:B------:R-:W-:Y:S01]  /*6300*/  UIMAD.WIDE.U32 UR22, UR10, UR30, UR22 ;  /* 0x0000001e0a1672a5 */ /* 0x000fe2000f8e0016 */
[----:B------:R-:W3:Y:S03]  /*6310*/  LDCU.64 UR26, c[0x0][0x520] ;  /* 0x0000a400ff1a77ac */ /* 0x000ee60008000a00 */
[----:B------:R-:W-:Y:S02]  /*6320*/  UIADD3 UR25, UPT, UPT, UR23, UR25, URZ ;  /* 0x0000001917197290 */ /* 0x000fe4000fffe0ff */
[----:B0-----:R-:W-:Y:S01]  /*6330*/  ULEA UR23, UP0, UR22, UR32, 0x1 ;  /* 0x0000002016177291 */ /* 0x001fe2000f8008ff */
[----:B------:R-:W0:Y:S03]  /*6340*/  LDCU.64 UR30, c[0x0][0x560] ;  /* 0x0000ac00ff1e77ac */ /* 0x000e260008000a00 */
[----:B------:R-:W-:-:S02]  /*6350*/  ULEA.HI.X UR22, UR22, UR33, UR25, 0x1, UP0 ;  /* 0x0000002116167291 */ /* 0x000fc400080f0c19 */
[----:B------:R-:W-:Y:S02]  /*6360*/  UIADD3 UR16, UP1, UPT, UR16, -0x1000, URZ ;  /* 0xfffff00010107890 */ /* 0x000fe4000ff3e0ff */
[----:B------:R-:W-:Y:S02]  /*6370*/  UIADD3 UR15, UP2, UPT, UR15, -0x1000, URZ ;  /* 0xfffff0000f0f7890 */ /* 0x000fe4000ff5e0ff */
[----:B------:R-:W-:Y:S02]  /*6380*/  UIADD3 UR13, UP3, UPT, UR13, -0x1000, URZ ;  /* 0xfffff0000d0d7890 */ /* 0x000fe4000ff7e0ff */
[----:B------:R-:W-:Y:S02]  /*6390*/  UIADD3.X UR20, UPT, UPT, UR20, -0x1, URZ, UP1, !UPT ;  /* 0xffffffff14147890 */ /* 0x000fe40008ffe4ff */
[----:B------:R-:W-:Y:S02]  /*63a0*/  UIADD3.X UR17, UPT, UPT, UR17, -0x1, URZ, UP2, !UPT ;  /* 0xffffffff11117890 */ /* 0x000fe400097fe4ff */
[----:B------:R-:W-:Y:S01]  /*63b0*/  UIADD3.X UR14, UPT, UPT, UR14, -0x1, URZ, UP3, !UPT ;  /* 0xffffffff0e0e7890 */ /* 0x000fe20009ffe4ff */
[----:B------:R-:W-:Y:S01]  /*63c0*/  BAR.SYNC.DEFER_BLOCKING 0x0 ;  /* 0x0000000000007b1d */ /* 0x000fe20000010000 */
[----:B--2---:R-:W-:-:S02]  /*63d0*/  F2FP.F16.F32.PACK_AB R6, R72, R71 ;  /* 0x000000474806723e */ /* 0x004fc400000000ff */
[----:B-----5:R-:W-:Y:S02]  /*63e0*/  F2FP.F16.F32.PACK_AB R5, R70, R69 ;  /* 0x000000454605723e */ /* 0x020fe400000000ff */
[----:B------:R-:W-:Y:S02]  /*63f0*/  F2FP.F16.F32.PACK_AB R4, R68, R67 ;  /* 0x000000434404723e */ /* 0x000fe400000000ff */
[----:B------:R-:W-:Y:S02]  /*6400*/  F2FP.F16.F32.PACK_AB R11, R47, R46 ;  /* 0x0000002e2f0b723e */ /* 0x000fe400000000ff */
[----:B------:R-:W-:Y:S02]  /*6410*/  F2FP.F16.F32.PACK_AB R10, R45, R44 ;  /* 0x0000002c2d0a723e */ /* 0x000fe400000000ff */
[----:B------:R-:W-:Y:S02]  /*6420*/  F2FP.F16.F32.PACK_AB R9, R43, R42 ;  /* 0x0000002a2b09723e */ /* 0x000fe400000000ff */
[----:B------:R-:W-:-:S02]  /*6430*/  F2FP.F16.F32.PACK_AB R8, R41, R40 ;  /* 0x000000282908723e */ /* 0x000fc400000000ff */
[----:B------:R-:W-:-:S03]  /*6440*/  F2FP.F16.F32.PACK_AB R7, R74, R73 ;  /* 0x000000494a07723e */ /* 0x000fc600000000ff */
[----:B------:R-:W-:Y:S04]  /*6450*/  STS.128 [R65+0x10], R8 ;  /* 0x0000100841007388 */ /* 0x000fe80000000c00 */
[----:B------:R1:W-:Y:S01]  /*6460*/  STS.128 [R65], R4 ;  /* 0x0000000441007388 */ /* 0x0003e20000000c00 */
[----:B------:R-:W-:-:S03]  /*6470*/  NOP ;  /* 0x0000000000007918 */ /* 0x000fc60000000000 */
[----:B------:R-:W2:Y:S04]  /*6480*/  LDS.128 R12, [R66] ;  /* 0x00000000420c7984 */ /* 0x000ea80000000c00 */
[----:B------:R-:W4:Y:S01]  /*6490*/  LDS.128 R36, [R66+0x200] ;  /* 0x0002000042247984 */ /* 0x000f220000000c00 */
[----:B------:R-:W-:Y:S01]  /*64a0*/  FADD.FTZ R3, R2, R19 ;  /* 0x0000001302037221 */ /* 0x000fe20000010000 */
[C---:B-1----:R-:W-:Y:S02]  /*64b0*/  SHF.L.U32 R5, R0.reuse, 0x1, RZ ;  /* 0x0000000100057819 */ /* 0x042fe400000006ff */
[----:B------:R-:W-:Y:S02]  /*64c0*/  LOP3.LUT R40, R0, 0x1f, RZ, 0xc0, !PT ;  /* 0x0000001f00287812 */ /* 0x000fe400078ec0ff */
[----:B------:R-:W-:Y:S01]  /*64d0*/  LOP3.LUT R5, R5, 0x7c0, RZ, 0xc0, !PT ;  /* 0x000007c005057812 */ /* 0x000fe200078ec0ff */
[----:B------:R-:W-:Y:S01]  /*64e0*/  FADD.FTZ R4, R3, R20 ;  /* 0x0000001403047221 */ /* 0x000fe20000010000 */
[----:B------:R-:W-:-:S02]  /*64f0*/  MOV R2, UR23 ;  /* 0x0000001700027c02 */ /* 0x000fc40008000f00 */
[----:B------:R-:W-:Y:S02]  /*6500*/  MOV R3, UR22 ;  /* 0x0000001600037c02 */ /* 0x000fe40008000f00 */
[----:B------:R-:W-:Y:S01]  /*6510*/  LOP3.LUT R16, R5, R40, RZ, 0xfc, !PT ;  /* 0x0000002805107212 */ /* 0x000fe200078efcff */
[----:B------:R-:W-:Y:S01]  /*6520*/  FADD.FTZ R7, R4, R21 ;  /* 0x0000001504077221 */ /* 0x000fe20000010000 */
[----:B------:R-:W1:Y:S03]  /*6530*/  LDCU.64 UR22, c[0x0][0x518] ;  /* 0x0000a300ff1677ac */ /* 0x000e660008000a00 */
[----:B------:R-:W-:-:S05]  /*6540*/  IMAD.WIDE.U32 R2, R16, 0x10, R2 ;  /* 0x0000001010027825 */ /* 0x000fca00078e0002 */
[----:B--2---:R-:W-:Y:S04]  /*6550*/  STG.E.128 desc[UR28][R2.64], R12 ;  /* 0x0000000c02007986 */ /* 0x004fe8000c101d1c */
[----:B----4-:R2:W-:Y:S01]  /*6560*/  STG.E.128 desc[UR28][R2.64+0x200], R36 ;  /* 0x0002002402007986 */ /* 0x0105e2000c101d1c */
[----:B------:R-:W-:Y:S01]  /*6570*/  FADD.FTZ R4, R7, R22 ;  /* 0x0000001607047221 */ /* 0x000fe20000010000 */
[----:B------:R-:W-:Y:S02]  /*6580*/  F2FP.F16.F32.PACK_AB R9, R22, R21 ;  /* 0x000000151609723e */ /* 0x000fe400000000ff */
[----:B------:R-:W-:Y:S02]  /*6590*/  F2FP.F16.F32.PACK_AB R8, R20, R19 ;  /* 0x000000131408723e */ /* 0x000fe400000000ff */
[----:B------:R-:W-:-:S02]  /*65a0*/  F2FP.F16.F32.PACK_AB R11, R26, R25 ;  /* 0x000000191a0b723e */ /* 0x000fc400000000ff */
[----:B------:R-:W-:Y:S01]  /*65b0*/  F2FP.F16.F32.PACK_AB R10, R24, R23 ;  /* 0x00000017180a723e */ /* 0x000fe200000000ff */
[----:B------:R-:W-:Y:S01]  /*65c0*/  BAR.SYNC.DEFER_BLOCKING 0x0 ;  /* 0x0000000000007b1d */ /* 0x000fe20000010000 */
[----:B------:R-:W-:Y:S02]  /*65d0*/  F2FP.F16.F32.PACK_AB R47, R17, R18 ;  /* 0x00000012112f723e */ /* 0x000fe400000000ff */
[----:B------:R-:W-:Y:S02]  /*65e0*/  F2FP.F16.F32.PACK_AB R46, R32, R31 ;  /* 0x0000001f202e723e */ /* 0x000fe400000000ff */
[----:B------:R-:W-:Y:S02]  /*65f0*/  F2FP.F16.F32.PACK_AB R45, R30, R29 ;  /* 0x0000001d1e2d723e */ /* 0x000fe400000000ff */
[----:B------:R-:W-:Y:S01]  /*6600*/  F2FP.F16.F32.PACK_AB R44, R28, R27 ;  /* 0x0000001b1c2c723e */ /* 0x000fe200000000ff */
[----:B------:R-:W-:-:S04]  /*6610*/  FADD.FTZ R23, R4, R23 ;  /* 0x0000001704177221 */ /* 0x000fc80000010000 */
[----:B------:R-:W-:Y:S01]  /*6620*/  FADD.FTZ R24, R23, R24 ;  /* 0x0000001817187221 */ /* 0x000fe20000010000 */
[----:B-1----:R-:W-:-:S03]  /*6630*/  UIMAD.WIDE.U32 UR8, UR21, UR22, UR8 ;  /* 0x00000016150872a5 */ /* 0x002fc6000f8e0008 */
[----:B------:R-:W-:Y:S01]  /*6640*/  FADD.FTZ R25, R24, R25 ;  /* 0x0000001918197221 */ /* 0x000fe20000010000 */
[----:B------:R-:W-:Y:S04]  /*6650*/  STS.128 [R65], R8 ;  /* 0x0000000841007388 */ /* 0x000fe80000000c00 */
[----:B------:R-:W-:Y:S01]  /*6660*/  STS.128 [R65+0x10], R44 ;  /* 0x0000102c41007388 */ /* 0x000fe20000000c00 */
[----:B------:R-:W-:-:S03]  /*6670*/  NOP ;  /* 0x0000000000007918 */ /* 0x000fc60000000000 */
[----:B------:R-:W1:Y:S04]  /*6680*/  LDS.128 R12, [R66] ;  /* 0x00000000420c7984 */ /* 0x000e680000000c00 */
[----:B------:R-:W4:Y:S01]  /*6690*/  LDS.128 R48, [R66+0x200] ;  /* 0x0002000042307984 */ /* 0x000f220000000c00 */
[----:B------:R-:W-:Y:S01]  /*66a0*/  FADD.FTZ R26, R25, R26 ;  /* 0x0000001a191a7221 */ /* 0x000fe20000010000 */
[----:B------:R-:W-:-:S03]  /*66b0*/  UIMAD UR9, UR21, UR23, UR9 ;  /* 0x00000017150972a4 */ /* 0x000fc6000f8e0209 */
[----:B------:R-:W-:Y:S01]  /*66c0*/  FADD.FTZ R27, R26, R27 ;  /* 0x0000001b1a1b7221 */ /* 0x000fe20000010000 */
[----:B---3--:R-:W-:Y:S02]  /*66d0*/  UIMAD UR21, UR10, UR27, URZ ;  /* 0x0000001b0a1572a4 */ /* 0x008fe4000f8e02ff */
[----:B------:R-:W-:Y:S01]  /*66e0*/  UIMAD.WIDE.U32 UR8, UR10, UR26, UR8 ;  /* 0x0000001a0a0872a5 */ /* 0x000fe2000f8e0008 */
[----:B------:R-:W-:-:S03]  /*66f0*/  FADD.FTZ R28, R27, R28 ;  /* 0x0000001c1b1c7221 */ /* 0x000fc60000010000 */
[----:B------:R-:W-:Y:S01]  /*6700*/  UIADD3 UR21, UPT, UPT, UR9, UR21, URZ ;  /* 0x0000001509157290 */ /* 0x000fe2000fffe0ff */
[----:B------:R-:W-:Y:S01]  /*6710*/  FADD.FTZ R29, R28, R29 ;  /* 0x0000001d1c1d7221 */ /* 0x000fe20000010000 */
[----:B0-----:R-:W-:-:S03]  /*6720*/  ULEA UR9, UP0, UR8, UR30, 0x1 ;  /* 0x0000001e08097291 */ /* 0x001fc6000f8008ff */
[----:B------:R-:W-:Y:S01]  /*6730*/  FADD.FTZ R30, R29, R30 ;  /* 0x0000001e1d1e7221 */ /* 0x000fe20000010000 */
[----:B------:R-:W-:Y:S02]  /*6740*/  ULEA.HI.X UR8, UR8, UR31, UR21, 0x1, UP0 ;  /* 0x0000001f08087291 */ /* 0x000fe400080f0c15 */
[----:B--2---:R-:W-:Y:S01]  /*6750*/  MOV R2, UR9 ;  /* 0x0000000900027c02 */ /* 0x004fe20008000f00 */
[----:B------:R-:W-:-:S03]  /*6760*/  FADD.FTZ R31, R30, R31 ;  /* 0x0000001f1e1f7221 */ /* 0x000fc60000010000 */
[----:B------:R-:W-:Y:S01]  /*6770*/  MOV R3, UR8 ;  /* 0x0000000800037c02 */ /* 0x000fe20008000f00 */
[----:B------:R-:W-:Y:S02]  /*6780*/  FADD.FTZ R31, R31, R32 ;  /* 0x000000201f1f7221 */ /* 0x000fe40000010000 */
[----:B------:R-:W-:-:S04]  /*6790*/  IMAD.WIDE.U32 R2, R16, 0x10, R2 ;  /* 0x0000001010027825 */ /* 0x000fc800078e0002 */
[----:B------:R-:W-:Y:S01]  /*67a0*/  FADD.FTZ R18, R31, R18 ;  /* 0x000000121f127221 */ /* 0x000fe20000010000 */
[----:B-1----:R-:W-:Y:S04]  /*67b0*/  STG.E.128 desc[UR28][R2.64], R12 ;  /* 0x0000000c02007986 */ /* 0x002fe8000c101d1c */
        /* <DEDUP_REMOVED lines=8> */
.L_x_2511:
        /* <DEDUP_REMOVED lines=45> */
.L_x_2561:
[----:B------:R-:W-:Y:S05]  /*6b10*/  BSYNC.RECONVERGENT B0 ;  /* 0x0000000000007941 */ /* 0x000fea0003800200 */
.L_x_2560:
        /* <DEDUP_REMOVED lines=43> */
.L_x_2563:
[----:B------:R-:W-:Y:S05]  /*6dd0*/  BSYNC.RECONVERGENT B0 ;  /* 0x0000000000007941 */ /* 0x000fea0003800200 */
.L_x_2562:
        /* <DEDUP_REMOVED lines=16> */
.L_x_2565:
[----:B------:R-:W-:Y:S02]  /*6ee0*/  LEA R0, R11, UR9, 0x2 ;  /* 0x000000090b007c11 */ /* 0x000fe4000f8e10ff */
[----:B-12-4-:R-:W-:Y:S02]  /*6ef0*/  MOV R5, UR7 ;  /* 0x0000000700057c02 */ /* 0x016fe40008000f00 */
        /* <DEDUP_REMOVED lines=8> */
[----:B---3--:R-:W-:Y:S01]  /*6f80*/  IMAD R10, R5, UR20, RZ ;  /* 0x00000014050a7c24 */ /* 0x008fe2000f8e02ff */
        /* <DEDUP_REMOVED lines=19> */
.L_x_2564:
[----:B------:R-:W-:Y:S05]  /*70c0*/  EXIT ;  /* 0x000000000000794d */ /* 0x000fea0003800000 */
.L_x_2518:
[----:B------:R-:W-:Y:S01]  /*70d0*/  HFMA2 R89, -RZ, RZ, 0, 5.9604644775390625e-08 ;  /* 0x00000001ff597431 */ /* 0x000fe200000001ff */
[----:B------:R-:W-:Y:S02]  /*70e0*/  MOV R162, R96 ;  /* 0x0000006000a27202 */ /* 0x000fe40000000f00 */
[----:B------:R-:W-:Y:S02]  /*70f0*/  MOV R88, RZ ;  /* 0x000000ff00587202 */ /* 0x000fe40000000f00 */
[----:B------:R-:W-:-:S07]  /*7100*/  MOV R155, 0xffffffff ;  /* 0xffffffff009b7802 */ /* 0x000fce0000000f00 */
[----:B01---5:R-:W-:Y:S05]  /*7110*/  WARPSYNC.COLLECTIVE R155, `(.L_x_2566) ;  /* 0x000000009b087348 */ /* 0x023fea0003c00000 */
[----:B------:R2:W3:Y:S02]  /*7120*/  SHFL.UP P6, R163, R162, R89, R88 ;  /* 0x04000059a2a37389 */ /* 0x0004e400000c0058 */
[----:B0123-5:R-:W-:Y:S05]  /*7130*/  ENDCOLLECTIVE ;  /* 0x000000000000791b */ /* 0x02ffea0003800000 */
.L_x_2566:
[----:B------:R-:W-:Y:S02]  /*7140*/  MOV R162, R154 ;  /* 0x0000009a00a27202 */ /* 0x000fe40000000f00 */
[----:B------:R-:W-:-:S07]  /*7150*/  MOV R156, R163 ;  /* 0x000000a3009c7202 */ /* 0x000fce0000000f00 */
[----:B------:R-:W-:Y:S05]  /*7160*/  WARPSYNC.COLLECTIVE R155, `(.L_x_2567) ;  /* 0x000000009b087348 */ /* 0x000fea0003c00000 */
[----:B------:R0:W1:Y:S02]  /*7170*/  SHFL.UP P6, R163, R162, R89, R88 ;  /* 0x04000059a2a37389 */ /* 0x00006400000c0058 */
[----:B01----:R-:W-:Y:S05]  /*7180*/  ENDCOLLECTIVE ;  /* 0x000000000000791b */ /* 0x003fea0003800000 */
.L_x_2567:
        /* <DEDUP_REMOVED lines=10> */
.L_x_2568:
[----:B------:R-:W-:Y:S02]  /*7230*/  MOV R162, R156 ;  /* 0x0000009c00a27202 */ /* 0x000fe40000000f00 */
[----:B------:R-:W-:-:S07]  /*7240*/  MOV R154, R163 ;  /* 0x000000a3009a7202 */ /* 0x000fce0000000f00 */
[----:B------:R-:W-:Y:S05]  /*7250*/  WARPSYNC.COLLECTIVE R155, `(.L_x_2569) ;  /* 0x000000009b087348 */ /* 0x000fea0003c00000 */
[----:B------:R0:W1:Y:S02]  /*7260*/  SHFL.UP P6, R163, R162, R89, R88 ;  /* 0x04000059a2a37389 */ /* 0x00006400000c0058 */
[----:B01----:R-:W-:Y:S05]  /*7270*/  ENDCOLLECTIVE ;  /* 0x000000000000791b */ /* 0x003fea0003800000 */
.L_x_2569:
        /* <DEDUP_REMOVED lines=10> */
.L_x_2570:
[----:B------:R-:W-:Y:S02]  /*7320*/  MOV R162, R156 ;  /* 0x0000009c00a27202 */ /* 0x000fe40000000f00 */
[----:B------:R-:W-:-:S07]  /*7330*/  MOV R154, R163 ;  /* 0x000000a3009a7202 */ /* 0x000fce0000000f00 */
[----:B------:R-:W-:Y:S05]  /*7340*/  WARPSYNC.COLLECTIVE R155, `(.L_x_2571) ;  /* 0x000000009b087348 */ /* 0x000fea0003c00000 */
[----:B------:R0:W1:Y:S02]  /*7350*/  SHFL.UP P6, R163, R162, R89, R88 ;  /* 0x04000059a2a37389 */ /* 0x00006400000c0058 */
[----:B01----:R-:W-:Y:S05]  /*7360*/  ENDCOLLECTIVE ;  /* 0x000000000000791b */ /* 0x003fea0003800000 */
.L_x_2571:
        /* <DEDUP_REMOVED lines=10> */
.L_x_2572:
[----:B------:R-:W-:Y:S02]  /*7410*/  MOV R162, R156 ;  /* 0x0000009c00a27202 */ /* 0x000fe40000000f00 */
[----:B------:R-:W-:-:S07]  /*7420*/  MOV R154, R163 ;  /* 0x000000a3009a7202 */ /* 0x000fce0000000f00 */
[----:B------:R-:W-:Y:S05]  /*7430*/  WARPSYNC.COLLECTIVE R155, `(.L_x_2573) ;  /* 0x000000009b087348 */ /* 0x000fea0003c00000 */
[----:B------:R0:W1:Y:S02]  /*7440*/  SHFL.UP P6, R163, R162, R89, R88 ;  /* 0x04000059a2a37389 */ /* 0x00006400000c0058 */
[----:B01----:R-:W-:Y:S05]  /*7450*/  ENDCOLLECTIVE ;  /* 0x000000000000791b */ /* 0x003fea0003800000 */
.L_x_2573:
        /* <DEDUP_REMOVED lines=10> */
.L_x_2574:
[----:B------:R-:W-:Y:S02]  /*7500*/  MOV R162, R156 ;  /* 0x0000009c00a27202 */ /* 0x000fe40000000f00 */
[----:B------:R-:W-:-:S07]  /*7510*/  MOV R154, R163 ;  /* 0x000000a3009a7202 */ /* 0x000fce0000000f00 */
[----:B------:R-:W-:Y:S05]  /*7520*/  WARPSYNC.COLLECTIVE R155, `(.L_x_2575) ;  /* 0x000000009b087348 */ /* 0x000fea0003c00000 */
[----:B------:R0:W1:Y:S02]  /*7530*/  SHFL.UP P6, R163, R162, R89, R88 ;  /* 0x04000059a2a37389 */ /* 0x00006400000c0058 */
[----:B01----:R-:W-:Y:S05]  /*7540*/  ENDCOLLECTIVE ;  /* 0x000000000000791b */ /* 0x003fea0003800000 */
.L_x_2575:
[----:B------:R-:W-:Y:S01]  /*7550*/  MOV R88, R163 ;  /* 0x000000a300587202 */ /* 0x000fe20000000f00 */
[----:B------:R-:W-:Y:S06]  /*7560*/  BRA `(.L_x_2576) ;  /* 0xffffffc000e07947 */ /* 0x000fec000383ffff */
.L_x_2519:
        /* <DEDUP_REMOVED lines=8> */
.L_x_2578:
[----:B------:R-:W-:Y:S05]  /*75f0*/  BSYNC B0 ;  /* 0x0000000000007941 */ /* 0x000fea0003800000 */
.L_x_2577:
[----:B------:R-:W-:Y:S05]  /*7600*/  BRA `(.L_x_2579) ;  /* 0xffffffc000d47947 */ /* 0x000fea000383ffff */
.L_x_2520:
        /* <DEDUP_REMOVED lines=8> */
.L_x_2581:
[----:B------:R-:W-:Y:S05]  /*7690*/  BSYNC B0 ;  /* 0x0000000000007941 */ /* 0x000fea0003800000 */
.L_x_2580:
[----:B------:R-:W-:Y:S05]  /*76a0*/  BRA `(.L_x_2582) ;  /* 0xffffffc000b47947 */ /* 0x000fea000383ffff */
.L_x_2521:
        /* <DEDUP_REMOVED lines=8> */
.L_x_2584:
[----:B------:R-:W-:Y:S05]  /*7730*/  BSYNC B0 ;  /* 0x0000000000007941 */ /* 0x000fea0003800000 */
.L_x_2583:
        /* <DEDUP_REMOVED lines=9> */
.L_x_2585:
[----:B------:R-:W-:Y:S01]  /*77d0*/  HFMA2 R89, -RZ, RZ, 0, 0 ;  /* 0x00000000ff597431 */ /* 0x000fe200000001ff */
[----:B------:R-:W-:-:S07]  /*77e0*/  MOV R88, 0x1f ;  /* 0x0000001f00587802 */ /* 0x000fce0000000f00 */
[----:B------:R-:W-:Y:S05]  /*77f0*/  WARPSYNC.COLLECTIVE R155, `(.L_x_2586) ;  /* 0x000000009b087348 */ /* 0x000fea0003c00000 */
[----:B------:R0:W1:Y:S02]  /*7800*/  SHFL.IDX P2, R156, R154, R89, R88 ;  /* 0x000000599a9c7389 */ /* 0x0000640000040058 */
[----:B01----:R-:W-:Y:S05]  /*7810*/  ENDCOLLECTIVE ;  /* 0x000000000000791b */ /* 0x003fea0003800000 */
.L_x_2586:
[----:B------:R-:W-:Y:S02]  /*7820*/  MOV R157, R163 ;  /* 0x000000a3009d7202 */ /* 0x000fe40000000f00 */
[----:B------:R-:W-:Y:S02]  /*7830*/  MOV R154, R45 ;  /* 0x0000002d009a7202 */ /* 0x000fe40000000f00 */
[----:B------:R-:W-:-:S07]  /*7840*/  MOV R44, R156 ;  /* 0x0000009c002c7202 */ /* 0x000fce0000000f00 */
[----:B------:R-:W-:Y:S05]  /*7850*/  WARPSYNC.COLLECTIVE R155, `(.L_x_2587) ;  /* 0x000000009b087348 */ /* 0x000fea0003c00000 */
[----:B------:R0:W1:Y:S02]  /*7860*/  SHFL.IDX P2, R156, R154, R89, R88 ;  /* 0x000000599a9c7389 */ /* 0x0000640000040058 */
[----:B01----:R-:W-:Y:S05]  /*7870*/  ENDCOLLECTIVE ;  /* 0x000000000000791b */ /* 0x003fea0003800000 */
.L_x_2587:
[----:B------:R-:W-:Y:S01]  /*7880*/  MOV R45, R156 ;  /* 0x0000009c002d7202 */ /* 0x000fe20000000f00 */
[----:B------:R-:W-:Y:S06]  /*7890*/  BRA `(.L_x_2588) ;  /* 0xffffffc000507947 */ /* 0x000fec000383ffff */
.L_x_2523:
        /* <DEDUP_REMOVED lines=9> */
.L_x_2589:
[----:B------:R-:W-:Y:S02]  /*7930*/  ISETP.GT.U32.AND P6, PT, R157, 0xf, PT ;  /* 0x0000000f9d00780c */ /* 0x000fe40003fc4070 */
[----:B------:R-:W-:Y:S02]  /*7940*/  MOV R156, R163 ;  /* 0x000000a3009c7202 */ /* 0x000fe40000000f00 */
[----:B------:R-:W-:-:S09]  /*7950*/  MOV R153, R154 ;  /* 0x0000009a00997202 */ /* 0x000fd20000000f00 */
[----:B------:R-:W-:Y:S05]  /*7960*/  WARPSYNC.COLLECTIVE R155, `(.L_x_2590) ;  /* 0x000000009b087348 */ /* 0x000fea0003c00000 */
[----:B------:R0:W1:Y:S02]  /*7970*/  SHFL.DOWN P2, R154, R156, R88, R89 ;  /* 0x080000589c9a7389 */ /* 0x0000640000040059 */
[----:B01----:R-:W-:Y:S05]  /*7980*/  ENDCOLLECTIVE ;  /* 0x000000000000791b */ /* 0x003fea0003800000 */
.L_x_2590:
        /* <DEDUP_REMOVED lines=11> */
.L_x_2591:
[----:B------:R-:W-:Y:S02]  /*7a40*/  MOV R156, R163 ;  /* 0x000000a3009c7202 */ /* 0x000fe40000000f00 */
[----:B------:R-:W-:-:S07]  /*7a50*/  MOV R153, R154 ;  /* 0x0000009a00997202 */ /* 0x000fce0000000f00 */
[----:B------:R-:W-:Y:S05]  /*7a60*/  WARPSYNC.COLLECTIVE R155, `(.L_x_2592) ;  /* 0x000000009b087348 */ /* 0x000fea0003c00000 */
[----:B------:R0:W1:Y:S02]  /*7a70*/  SHFL.DOWN P2, R154, R156, R88, R89 ;  /* 0x080000589c9a7389 */ /* 0x0000640000040059 */
[----:B01----:R-:W-:Y:S05]  /*7a80*/  ENDCOLLECTIVE ;  /* 0x000000000000791b */ /* 0x003fea0003800000 */
.L_x_2592:
        /* <DEDUP_REMOVED lines=10> */
.L_x_2593:
[----:B------:R-:W-:Y:S02]  /*7b30*/  MOV R156, R163 ;  /* 0x000000a3009c7202 */ /* 0x000fe40000000f00 */
[----:B------:R-:W-:-:S07]  /*7b40*/  MOV R153, R154 ;  /* 0x0000009a00997202 */ /* 0x000fce0000000f00 */
[----:B------:R-:W-:Y:S05]  /*7b50*/  WARPSYNC.COLLECTIVE R155, `(.L_x_2594) ;  /* 0x000000009b087348 */ /* 0x000fea0003c00000 */
[----:B------:R0:W1:Y:S02]  /*7b60*/  SHFL.DOWN P2, R154, R156, R88, R89 ;  /* 0x080000589c9a7389 */ /* 0x0000640000040059 */
[----:B01----:R-:W-:Y:S05]  /*7b70*/  ENDCOLLECTIVE ;  /* 0x000000000000791b */ /* 0x003fea0003800000 */
.L_x_2594:
        /* <DEDUP_REMOVED lines=10> */
.L_x_2595:
[----:B------:R-:W-:Y:S02]  /*7c20*/  MOV R156, R163 ;  /* 0x000000a3009c7202 */ /* 0x000fe40000000f00 */
[----:B------:R-:W-:-:S07]  /*7c30*/  MOV R153, R154 ;  /* 0x0000009a00997202 */ /* 0x000fce0000000f00 */
[----:B------:R-:W-:Y:S05]  /*7c40*/  WARPSYNC.COLLECTIVE R155, `(.L_x_2596) ;  /* 0x000000009b087348 */ /* 0x000fea0003c00000 */
[----:B------:R0:W1:Y:S02]  /*7c50*/  SHFL.DOWN P2, R154, R156, R88, R89 ;  /* 0x080000589c9a7389 */ /* 0x0000640000040059 */
[----:B01----:R-:W-:Y:S05]  /*7c60*/  ENDCOLLECTIVE ;  /* 0x000000000000791b */ /* 0x003fea0003800000 */
.L_x_2596:
        /* <DEDUP_REMOVED lines=10> */
.L_x_2597:
[----:B------:R-:W-:Y:S02]  /*7d10*/  MOV R156, R163 ;  /* 0x000000a3009c7202 */ /* 0x000fe40000000f00 */
[----:B------:R-:W-:-:S07]  /*7d20*/  MOV R153, R154 ;  /* 0x0000009a00997202 */ /* 0x000fce0000000f00 */
[----:B------:R-:W-:Y:S05]  /*7d30*/  WARPSYNC.COLLECTIVE R155, `(.L_x_2598) ;  /* 0x000000009b087348 */ /* 0x000fea0003c00000 */
[----:B------:R0:W1:Y:S02]  /*7d40*/  SHFL.DOWN P2, R154, R156, R88, R89 ;  /* 0x080000589c9a7389 */ /* 0x0000640000040059 */
[----:B01----:R-:W-:Y:S05]  /*7d50*/  ENDCOLLECTIVE ;  /* 0x000000000000791b */ /* 0x003fea0003800000 */
.L_x_2598:
        /* <DEDUP_REMOVED lines=11> */
.L_x_2599:
[----:B------:R-:W-:Y:S02]  /*7e10*/  MOV R154, R163 ;  /* 0x000000a3009a7202 */ /* 0x000fe40000000f00 */
[----:B------:R-:W-:-:S07]  /*7e20*/  MOV R157, R156 ;  /* 0x0000009c009d7202 */ /* 0x000fce0000000f00 */
[----:B------:R-:W-:Y:S05]  /*7e30*/  WARPSYNC.COLLECTIVE R155, `(.L_x_2600) ;  /* 0x000000009b087348 */ /* 0x000fea0003c00000 */
[----:B------:R0:W1:Y:S02]  /*7e40*/  SHFL.IDX P2, R156, R154, R89, R88 ;  /* 0x000000599a9c7389 */ /* 0x0000640000040058 */
[----:B01----:R-:W-:Y:S05]  /*7e50*/  ENDCOLLECTIVE ;  /* 0x000000000000791b */ /* 0x003fea0003800000 */
.L_x_2600:
        /* <DEDUP_REMOVED lines=9> */
.L_x_2601:
[----:B------:R-:W-:Y:S02]  /*7ef0*/  MOV R156, R163 ;  /* 0x000000a3009c7202 */ /* 0x000fe40000000f00 */
[----:B------:R-:W-:-:S07]  /*7f00*/  MOV R162, R154 ;  /* 0x0000009a00a27202 */ /* 0x000fce0000000f00 */
[----:B------:R-:W-:Y:S05]  /*7f10*/  WARPSYNC.COLLECTIVE R155, `(.L_x_2602) ;  /* 0x000000009b087348 */ /* 0x000fea0003c00000 */
[----:B------:R0:W1:Y:S02]  /*7f20*/  SHFL.DOWN P2, R154, R156, R88, R89 ;  /* 0x080000589c9a7389 */ /* 0x0000640000040059 */
[----:B01----:R-:W-:Y:S05]  /*7f30*/  ENDCOLLECTIVE ;  /* 0x000000000000791b */ /* 0x003fea0003800000 */
.L_x_2602:
[----:B------:R-:W-:Y:S01]  /*7f40*/  HFMA2 R89, -RZ, RZ, 0, 0 ;  /* 0x00000000ff597431 */ /* 0x000fe200000001ff */
[----:B------:R-:W-:Y:S02]  /*7f50*/  MOV R88, 0x1f ;  /* 0x0000001f00587802 */ /* 0x000fe40000000f00 */
[----:B------:R-:W-:Y:S02]  /*7f60*/  MOV R163, R154 ;  /* 0x0000009a00a37202 */ /* 0x000fe40000000f00 */
[----:B------:R-:W-:-:S07]  /*7f70*/  MOV R154, R44 ;  /* 0x0000002c009a7202 */ /* 0x000fce0000000f00 */
[----:B------:R-:W-:Y:S05]  /*7f80*/  WARPSYNC.COLLECTIVE R155, `(.L_x_2603) ;  /* 0x000000009b087348 */ /* 0x000fea0003c00000 */
[----:B------:R0:W1:Y:S02]  /*7f90*/  SHFL.IDX P2, R156, R154, R89, R88 ;  /* 0x000000599a9c7389 */ /* 0x0000640000040058 */
[----:B01----:R-:W-:Y:S05]  /*7fa0*/  ENDCOLLECTIVE ;  /* 0x000000000000791b */ /* 0x003fea0003800000 */
.L_x_2603:
[----:B------:R-:W-:Y:S02]  /*7fb0*/  MOV R154, R45 ;  /* 0x0000002d009a7202 */ /* 0x000fe40000000f00 */
[----:B------:R-:W-:-:S07]  /*7fc0*/  MOV R44, R156 ;  /* 0x0000009c002c7202 */ /* 0x000fce0000000f00 */
[----:B------:R-:W-:Y:S05]  /*7fd0*/  WARPSYNC.COLLECTIVE R155, `(.L_x_2604) ;  /* 0x000000009b087348 */ /* 0x000fea0003c00000 */
[----:B------:R0:W1:Y:S02]  /*7fe0*/  SHFL.IDX P2, R156, R154, R89, R88 ;  /* 0x000000599a9c7389 */ /* 0x0000640000040058 */
[----:B01----:R-:W-:Y:S05]  /*7ff0*/  ENDCOLLECTIVE ;  /* 0x000000000000791b */ /* 0x003fea0003800000 */
.L_x_2604:
[----:B------:R-:W-:Y:S02]  /*8000*/  MOV R45, R156 ;  /* 0x0000009c002d7202 */ /* 0x000fe40000000f00 */
[----:B------:R-:W-:Y:S01]  /*8010*/  ISETP.NE.AND P2, PT, R95, 0x1f, PT ;  /* 0x0000001f5f00780c */ /* 0x000fe20003f45270 */
[----:B------:R-:W-:-:S12]  /*8020*/  BRA `(.L_x_2605) ;  /* 0xffffffc0008c7947 */ /* 0x000fd8000383ffff */
.L_x_2606:
        /* <DEDUP_REMOVED lines=13> */
.L_x_10433:


//--------------------- .text._Z25selective_scan_bwd_kernelI32Selective_Scan_bwd_kernel_traitsILi128ELi16ELb1ELb1ELb0ELb1ELb0EN3c104HalfEfEEv12SSMParamsBwd --------------------------
	.section	.text._Z25selective_scan_bwd_kernelI32Selective_Scan_bwd_kernel_traitsILi128ELi16ELb1ELb1ELb0ELb1ELb0EN3c104HalfEfEEv12SSMParamsBwd,"ax",@progbits
	.align	128
        .global         _Z25selective_scan_bwd_kernelI32Selective_Scan_bwd_kernel_traitsILi128ELi16ELb1ELb1ELb0ELb1ELb0EN3c104HalfEfEEv12SSMParamsBwd
        .type           _Z25selective_scan_bwd_kernelI32Selective_Scan_bwd_kernel_traitsILi128ELi16ELb1ELb1ELb0ELb1ELb0EN3c104HalfEfEEv12SSMParamsBwd,@function
        .size           _Z25selective_scan_bwd_kernelI32Selective_Scan_bwd_kernel_traitsILi128ELi16ELb1ELb1ELb0ELb1ELb0EN3c104HalfEfEEv12SSMParamsBwd,(.L_x_10434 - _Z25selective_scan_bwd_kernelI32Selective_Scan_bwd_kernel_traitsILi128ELi16ELb1ELb1ELb0ELb1ELb0EN3c104HalfEfEEv12SSMParamsBwd)
        .other          _Z25selective_scan_bwd_kernelI32Selective_Scan_bwd_kernel_traitsILi128ELi16ELb1ELb1ELb0ELb1ELb0EN3c104HalfEfEEv12SSMParamsBwd,@"STO_CUDA_ENTRY STV_DEFAULT"
_Z25selective_scan_bwd_kernelI32Selective_Scan_bwd_kernel_traitsILi128ELi16ELb1ELb1ELb0ELb1ELb0EN3c104HalfEfEEv12SSMParamsBwd:
.text._Z25selective_scan_bwd_kernelI32Selective_Scan_bwd_kernel_traitsILi128ELi16ELb1ELb1ELb0ELb1ELb0EN3c104HalfEfEEv12SSMParamsBwd:
        /* <DEDUP_REMOVED lines=53> */
[----:B------:R-:W-:Y:S01]  /*0350*/  UIADD3.X UR9, UPT, UPT, UR16, UR9, URZ, UP2, !UPT ;  /* 0x0000000910097290 */ /* 0x000fe200097fe4ff */
        /* <DEDUP_REMOVED lines=15> */
[----:B--2---:R-:W-:-:S02]  /*0450*/  UIMAD.WIDE.U32 UR4, UR10, UR20, URZ ;  /* 0x000000140a0472a5 */ /* 0x004fc4000f8e00ff */
[----:B------:R-:W-:Y:S02]  /*0460*/  UIADD3 UR19, UPT, UPT, -UR9, URZ, URZ ;  /* 0x000000ff09137290 */ /* 0x000fe4000fffe1ff */
[----:B------:R-:W-:Y:S02]  /*0470*/  UIMAD UR5, UR10, UR21, UR5 ;  /* 0x000000150a0572a4 */ /* 0x000fe4000f8e0205 */
[----:B------:R-:W-:Y:S02]  /*0480*/  UIMAD UR19, UR31, UR19, UR23 ;  /* 0x000000131f1372a4 */ /* 0x000fe4000f8e0217 */
[----:B------:R-:W-:Y:S02]  /*0490*/  UIMAD.WIDE.U32 UR12, UR8, UR32, UR4 ;  /* 0x00000020080c72a5 */ /* 0x000fe4000f8e0004 */
[----:B------:R-:W-:Y:S02]  /*04a0*/  UISETP.GT.U32.AND UP2, UPT, UR31, UR19, UPT ;  /* 0x000000131f00728c */ /* 0x000fe4000bf44070 */
[----:B-1----:R-:W-:-:S02]  /*04b0*/  UIMAD.WIDE.U32 UR20, UR10, UR6, URZ ;  /* 0x000000060a1472a5 */ /* 0x002fc4000f8e00ff */
        /* <DEDUP_REMOVED lines=20> */
[----:B------:R-:W1:Y:S01]  /*0600*/  @UP0 LDCU UR25, c[0x0][0x38c] ;  /* 0x00007180ff1907ac */ /* 0x000e620008000800 */
[----:B------:R-:W-:Y:S02]  /*0610*/  UIADD3.X UR23, UPT, UPT, UR16, UR23, URZ, UP2, !UPT ;  /* 0x0000001710177290 */ /* 0x000fe400097fe4ff */
[----:B--2---:R-:W-:Y:S01]  /*0620*/  UIMAD UR6, UR6, UR28, URZ ;  /* 0x0000001c060672a4 */ /* 0x004fe2000f8e02ff */
[----:B------:R-:W2:Y:S01]  /*0630*/  @UP0 LDCU.64 UR30, c[0x0][0x480] ;  /* 0x00009000ff1e07ac */ /* 0x000ea20008000a00 */
[----:B------:R-:W-:Y:S02]  /*0640*/  ULEA.HI.X UR23, UR12, UR7, UR23, 0x1, UP1 ;  /* 0x000000070c177291 */ /* 0x000fe400088f0c17 */
        /* <DEDUP_REMOVED lines=37> */
.L_x_2686:
[----:B------:R-:W-:Y:S01]  /*08a0*/  BAR.SYNC.DEFER_BLOCKING 0x0 ;  /* 0x0000000000007b1d */ /* 0x000fe20000010000 */
[----:B------:R-:W-:Y:S02]  /*08b0*/  MOV R2, UR13 ;  /* 0x0000000d00027c02 */ /* 0x000fe40008000f00 */
[----:B------:R-:W-:-:S03]  /*08c0*/  MOV R3, UR14 ;  /* 0x0000000e00037c02 */ /* 0x000fc60008000f00 */
[----:B------:R-:W-:-:S05]  /*08d0*/  IMAD.WIDE.U32 R2, R4, 0x10, R2 ;  /* 0x0000001004027825 */ /* 0x000fca00078e0002 */
[----:B------:R-:W2:Y:S04]  /*08e0*/  LDG.E.128 R12, desc[UR26][R2.64] ;  /* 0x0000001a020c7981 */ /* 0x000ea8000c1e1d00 */
[----:B------:R-:W3:Y:S01]  /*08f0*/  LDG.E.128 R16, desc[UR26][R2.64+0x200] ;  /* 0x0002001a02107981 */ /* 0x000ee2000c1e1d00 */
[----:B------:R-:W-:Y:S01]  /*0900*/  HFMA2 R7, -RZ, RZ, 0, 9.5367431640625e-07 ;  /* 0x00000010ff077431 */ /* 0x000fe200000001ff */
[----:B------:R-:W-:Y:S01]  /*0910*/  UMOV UR10, UR20 ;  /* 0x00000014000a7c82 */ /* 0x000fe20008000000 */
[----:B------:R-:W0:Y:S03]  /*0920*/  S2R R0, SR_LANEID ;  /* 0x0000000000007919 */ /* 0x000e260000000000 */
[----:B------:R-:W-:Y:S01]  /*0930*/  IMAD.WIDE.U32 R6, R4, R7, UR10 ;  /* 0x0000000a04067e25 */ /* 0x000fe2000f8e0007 */
[----:B0-----:R-:W-:-:S04]  /*0940*/  IADD3 R23, PT, PT, R23, R0, RZ ;  /* 0x0000000017177210 */ /* 0x001fc80007ffe0ff */
[----:B------:R-:W-:-:S04]  /*0950*/  LEA R66, R23, R96, 0x4 ;  /* 0x0000006017427211 */ /* 0x000fc800078e20ff */
        /* <DEDUP_REMOVED lines=20> */
[--C-:B0-----:R-:W-:Y:S01]  /*0aa0*/  HADD2.F32 R62, -RZ, R49.reuse.H0_H0 ;  /* 0x20000031ff3e7230 */ /* 0x101fe20000004100 */
[----:B------:R-:W-:Y:S01]  /*0ab0*/  BSSY.RECONVERGENT B0, `(.L_x_2608) ;  /* 0x0000042000007945 */ /* 0x000fe20003800200 */
[----:B------:R-:W-:-:S02]  /*0ac0*/  HADD2.F32 R61, -RZ, R49.H1_H1 ;  /* 0x30000031ff3d7230 */ /* 0x000fc40000004100 */
        /* <DEDUP_REMOVED lines=15> */
[--C-:B------:R-:W-:Y:S01]  /*0bc0*/  HADD2.F32 R60, -RZ, R50.reuse.H0_H0 ;  /* 0x20000032ff3c7230 */ /* 0x100fe20000004100 */
[----:B------:R-:W-:Y:S01]  /*0bd0*/  FSETP.GTU.FTZ.AND P1, PT, R57, 20, PT ;  /* 0x41a000003900780b */ /* 0x000fe20003f3c000 */
[----:B------:R-:W-:Y:S01]  /*0be0*/  HADD2.F32 R59, -RZ, R50.H1_H1 ;  /* 0x30000032ff3b7230 */ /* 0x000fe20000004100 */
[----:B------:R-:W-:Y:S01]  /*0bf0*/  FSETP.GTU.FTZ.AND P3, PT, R55, 20, PT ;  /* 0x41a000003700780b */ /* 0x000fe20003f7c000 */
[----:B------:R-:W-:Y:S01]  /*0c00*/  HADD2.F32 R52, -RZ, R51.H0_H0 ;  /* 0x20000033ff347230 */ /* 0x000fe20000004100 */
[----:B------:R-:W-:Y:S01]  /*0c10*/  FSETP.GTU.FTZ.AND P4, PT, R54, 20, PT ;  /* 0x41a000003600780b */ /* 0x000fe20003f9c000 */
[--C-:B------:R-:W-:Y:S01]  /*0c20*/  HADD2.F32 R64, -RZ, R48.reuse.H0_H0 ;  /* 0x20000030ff407230 */ /* 0x100fe20000004100 */
[----:B------:R-:W-:Y:S01]  /*0c30*/  FSETP.GTU.FTZ.AND P5, PT, R53, 20, PT ;  /* 0x41a000003500780b */ /* 0x000fe20003fbc000 */
[----:B------:R-:W-:-:S02]  /*0c40*/  HADD2.F32 R63, -RZ, R48.H1_H1 ;  /* 0x30000030ff3f7230 */ /* 0x000fc40000004100 */
[----:B------:R-:W-:Y:S01]  /*0c50*/  FADD.FTZ R49, R49, UR7 ;  /* 0x0000000731317e21 */ /* 0x000fe20008010000 */
        /* <DEDUP_REMOVED lines=39> */
.L_x_2609:
[----:B------:R-:W-:Y:S05]  /*0ed0*/  BSYNC.RECONVERGENT B0 ;  /* 0x0000000000007941 */ /* 0x000fea0003800200 */
.L_x_2608:
[----:B------:R-:W-:Y:S01]  /*0ee0*/  BSSY.RECONVERGENT B0, `(.L_x_2610) ;  /* 0x0000027000007945 */ /* 0x000fe20003800200 */
[----:B------:R-:W-:Y:S01]  /*0ef0*/  FSETP.GTU.FTZ.AND P0, PT, R49, 20, PT ;  /* 0x41a000003100780b */ /* 0x000fe20003f1c000 */
[----:B------:R-:W-:Y:S02]  /*0f00*/  HADD2.F32 R48, -RZ, R8.H1_H1 ;  /* 0x30000008ff307230 */ /* 0x000fe40000004100 */
[----:B--2---:R-:W-:Y:S01]  /*0f10*/  FADD.FTZ R35, R19, UR7 ;  /* 0x0000000713237e21 */ /* 0x004fe20008010000 */
        /* <DEDUP_REMOVED lines=8> */
[----:B------:R-:W2:Y:S02]  /*0fa0*/  MUFU.EX2 R9, R57 ;  /* 0x0000003900097308 */ /* 0x000ea40000000800 */
[C---:B--2---:R-:W-:Y:S01]  /*0fb0*/  FADD.FTZ.RZ R0, R9.reuse, 1 ;  /* 0x3f80000009007421 */ /* 0x044fe2000001c000 */
        /* <DEDUP_REMOVED lines=25> */
.L_x_2611:
[----:B------:R-:W-:Y:S05]  /*1150*/  BSYNC.RECONVERGENT B0 ;  /* 0x0000000000007941 */ /* 0x000fea0003800200 */
.L_x_2610:
        /* <DEDUP_REMOVED lines=39> */
.L_x_2613:
[----:B------:R-:W-:Y:S05]  /*13d0*/  BSYNC.RECONVERGENT B0 ;  /* 0x0000000000007941 */ /* 0x000fea0003800200 */
.L_x_2612:
        /* <DEDUP_REMOVED lines=39> */
.L_x_2615:
[----:B------:R-:W-:Y:S05]  /*1650*/  BSYNC.RECONVERGENT B0 ;  /* 0x0000000000007941 */ /* 0x000fea0003800200 */
.L_x_2614:
[--C-:B0-----:R-:W-:Y:S01]  /*1660*/  HADD2.F32 R44, -RZ, R160.reuse.H0_H0 ;  /* 0x200000a0ff2c7230 */ /* 0x101fe20000004100 */
[----:B------:R-:W-:Y:S01]  /*1670*/  BSSY.RECONVERGENT B0, `(.L_x_2616) ;  /* 0x000002a000007945 */ /* 0x000fe20003800200 */
[----:B------:R-:W-:Y:S01]  /*1680*/  HADD2.F32 R165, -RZ, R160.H1_H1 ;  /* 0x300000a0ffa57230 */ /* 0x000fe20000004100 */
[----:B------:R-:W-:Y:S01]  /*1690*/  FSETP.GTU.FTZ.AND P3, PT, R31, 20, PT ;  /* 0x41a000001f00780b */ /* 0x000fe20003f7c000 */
[--C-:B------:R-:W-:Y:S01]  /*16a0*/  HADD2.F32 R164, -RZ, R161.reuse.H0_H0 ;  /* 0x200000a1ffa47230 */ /* 0x100fe20000004100 */
[----:B------:R0:W-:Y:S01]  /*16b0*/  STL [R1], R44 ;  /* 0x0000002c01007387 */ /* 0x0001e20000100800 */
[----:B------:R-:W-:Y:S02]  /*16c0*/  HADD2.F32 R161, -RZ, R161.H1_H1 ;  /* 0x300000a1ffa17230 */ /* 0x000fe40000004100 */
[----:B------:R-:W-:Y:S01]  /*16d0*/  FADD.FTZ R30, R30, UR7 ;  /* 0x000000071e1e7e21 */ /* 0x000fe20008010000 */
[--C-:B------:R-:W-:Y:S02]  /*16e0*/  HADD2.F32 R160, -RZ, R162.reuse.H0_H0 ;  /* 0x200000a2ffa07230 */ /* 0x100fe40000004100 */
[----:B------:R-:W-:-:S02]  /*16f0*/  HADD2.F32 R159, -RZ, R162.H1_H1 ;  /* 0x300000a2ff9f7230 */ /* 0x000fc40000004100 */
[--C-:B------:R-:W-:Y:S02]  /*1700*/  HADD2.F32 R158, -RZ, R163.reuse.H0_H0 ;  /* 0x200000a3ff9e7230 */ /* 0x100fe40000004100 */
[----:B------:R-:W-:Y:S01]  /*1710*/  HADD2.F32 R152, -RZ, R163.H1_H1 ;  /* 0x300000a3ff987230 */ /* 0x000fe20000004100 */
        /* <DEDUP_REMOVED lines=31> */
.L_x_2617:
[----:B------:R-:W-:Y:S05]  /*1910*/  BSYNC.RECONVERGENT B0 ;  /* 0x0000000000007941 */ /* 0x000fea0003800200 */
.L_x_2616:
        /* <DEDUP_REMOVED lines=45> */
.L_x_2619:
[----:B------:R-:W-:Y:S05]  /*1bf0*/  BSYNC.RECONVERGENT B0 ;  /* 0x0000000000007941 */ /* 0x000fea0003800200 */
.L_x_2618:
        /* <DEDUP_REMOVED lines=38> */
.L_x_2621:
[----:B------:R-:W-:Y:S05]  /*1e60*/  BSYNC.RECONVERGENT B0 ;  /* 0x0000000000007941 */ /* 0x000fea0003800200 */
.L_x_2620:
        /* <DEDUP_REMOVED lines=38> */
.L_x_2623:
[----:B------:R-:W-:Y:S05]  /*20d0*/  BSYNC.RECONVERGENT B0 ;  /* 0x0000000000007941 */ /* 0x000fea0003800200 */
.L_x_2622:
        /* <DEDUP_REMOVED lines=38> */
.L_x_2625:
[----:B------:R-:W-:Y:S05]  /*2340*/  BSYNC.RECONVERGENT B0 ;  /* 0x0000000000007941 */ /* 0x000fea0003800200 */
.L_x_2624:
        /* <DEDUP_REMOVED lines=38> */
.L_x_2627:
[----:B------:R-:W-:Y:S05]  /*25b0*/  BSYNC.RECONVERGENT B0 ;  /* 0x0000000000007941 */ /* 0x000fea0003800200 */
.L_x_2626:
        /* <DEDUP_REMOVED lines=39> */
.L_x_2629:
[----:B------:R-:W-:Y:S05]  /*2830*/  BSYNC.RECONVERGENT B0 ;  /* 0x0000000000007941 */ /* 0x000fea0003800200 */
.L_x_2628:
        /* <DEDUP_REMOVED lines=12> */
[CC--:B0-----:R-:W-:Y:S02]  /*2900*/  IADD3 R43, PT, PT, R45.reuse, -R42.reuse, RZ ;  /* 0x8000002a2d2b7210 */ /* 0x0c1fe40007ffe0ff */
        /* <DEDUP_REMOVED lines=19> */
.L_x_2631:
[----:B------:R-:W-:Y:S05]  /*2a40*/  BSYNC.RECONVERGENT B0 ;  /* 0x0000000000007941 */ /* 0x000fea0003800200 */
.L_x_2630:
        /* <DEDUP_REMOVED lines=32> */
.L_x_2633:
[----:B------:R-:W-:Y:S05]  /*2c50*/  BSYNC.RECONVERGENT B0 ;  /* 0x0000000000007941 */ /* 0x000fea0003800200 */
.L_x_2632:
        /* <DEDUP_REMOVED lines=32> */
.L_x_2635:
[----:B------:R-:W-:Y:S05]  /*2e60*/  BSYNC.RECONVERGENT B0 ;  /* 0x0000000000007941 */ /* 0x000fea0003800200 */
.L_x_2634:
        /* <DEDUP_REMOVED lines=32> */
.L_x_2637:
[----:B------:R-:W-:Y:S05]  /*3070*/  BSYNC.RECONVERGENT B0 ;  /* 0x0000000000007941 */ /* 0x000fea0003800200 */
.L_x_2636:
        /* <DEDUP_REMOVED lines=32> */
.L_x_2639:
[----:B------:R-:W-:Y:S05]  /*3280*/  BSYNC.RECONVERGENT B0 ;  /* 0x0000000000007941 */ /* 0x000fea0003800200 */
.L_x_2638:
[----:B------:R-:W-:Y:S01]  /*3290*/  FMUL.FTZ R42, R165, UR6 ;  /* 0x00000006a52a7c20 */ /* 0x000fe20008410000 */
[----:B------:R-:W-:Y:S01]  /*32a0*/  FMUL.FTZ R44, R164, UR6 ;  /* 0x00000006a42c7c20 */ /* 0x000fe20008410000 */
[----:B0-----:R-:W-:Y:S01]  /*32b0*/  FMUL.FTZ R43, R161, UR6 ;  /* 0x00000006a12b7c20 */ /* 0x001fe20008410000 */
        /* <DEDUP_REMOVED lines=35> */
[----:B------:R-:W-:Y:S06]  /*34f0*/  BAR.SYNC.DEFER_BLOCKING 0x0 ;  /* 0x0000000000007b1d */ /* 0x000fec0000010000 */
[----:B------:R-:W-:Y:S05]  /*3500*/  BRA.U !UP0, `(.L_x_2640) ;  /* 0x00000039087c7547 */ /* 0x000fea000b800000 */
[----:B------:R-:W1:Y:S01]  /*3510*/  S2R R95, SR_TID.X ;  /* 0x00000000005f7919 */ /* 0x000e620000002100 */
[----:B------:R-:W2:Y:S01]  /*3520*/  S2UR UR8, SR_CTAID.Y ;  /* 0x00000000000879c3 */ /* 0x000ea20000002600 */
[----:B------:R-:W2:Y:S01]  /*3530*/  LDCU.64 UR22, c[0x0][0x3a0] ;  /* 0x00007400ff1677ac */ /* 0x000ea20008000a00 */
[----:B------:R-:W3:Y:S06]  /*3540*/  LDCU.64 UR24, c[0x0][0x3d8] ;  /* 0x00007b00ff1877ac */ /* 0x000eec0008000a00 */
[----:B------:R-:W4:Y:S01]  /*3550*/  S2UR UR29, SR_CgaCtaId ;  /* 0x00000000001d79c3 */ /* 0x000f220000008800 */
[----:B------:R-:W-:Y:S01]  /*3560*/  UISETP.NE.AND UP0, UPT, UR12, 0x1, UPT ;  /* 0x000000010c00788c */ /* 0x000fe2000bf05270 */
[----:B------:R-:W-:Y:S01]  /*3570*/  UMOV UR28, 0x400 ;  /* 0x00000400001c7882 */ /* 0x000fe20000000000 */
[----:B------:R-:W0:Y:S04]  /*3580*/  LDCU UR46, c[0x0][0x394] ;  /* 0x00007280ff2e77ac */ /* 0x000e280008000800 */
[----:B------:R-:W-:Y:S01]  /*3590*/  PLOP3.LUT P1, PT, PT, PT, UP0, 0x80, 0x8 ;  /* 0x000000000008781c */ /* 0x000fe20003f2f008 */
[----:B------:R-:W0:Y:S03]  /*35a0*/  LDCU UR47, c[0x0][0x38c] ;  /* 0x00007180ff2f77ac */ /* 0x000e260008000800 */
[----:B------:R-:W-:Y:S01]  /*35b0*/  ISETP.EQ.AND P1, PT, R40, RZ, P1 ;  /* 0x000000ff2800720c */ /* 0x000fe20000f22270 */
[----:B------:R-:W0:Y:S01]  /*35c0*/  LDCU UR48, c[0x0][0x388] ;  /* 0x00007100ff3077ac */ /* 0x000e220008000800 */
[----:B--2---:R-:W-:Y:S01]  /*35d0*/  UIMAD.WIDE.U32 UR20, UR8, UR22, URZ ;  /* 0x00000016081472a5 */ /* 0x004fe2000f8e00ff */
[----:B------:R-:W2:Y:S03]  /*35e0*/  LDCU.64 UR30, c[0x0][0x3c0] ;  /* 0x00007800ff1e77ac */ /* 0x000ea60008000a00 */
[----:B------:R-:W-:Y:S01]  /*35f0*/  UIMAD UR19, UR8, UR23, UR21 ;  /* 0x00000017081372a4 */ /* 0x000fe2000f8e0215 */
[C---:B-1----:R-:W-:Y:S01]  /*3600*/  SHF.L.U32 R21, R95.reuse, 0x1, RZ ;  /* 0x000000015f157819 */ /* 0x042fe200000006ff */
[----:B----4-:R-:W-:Y:S01]  /*3610*/  ULEA UR28, UR29, UR28, 0x18 ;  /* 0x0000001c1d1c7291 */ /* 0x010fe2000f8ec0ff */
[C---:B------:R-:W-:Y:S01]  /*3620*/  LOP3.LUT R40, R95.reuse, 0x1f, RZ, 0xc0, !PT ;  /* 0x0000001f5f287812 */ /* 0x040fe200078ec0ff */
[----:B---3--:R-:W-:Y:S01]  /*3630*/  UIMAD.WIDE.U32 UR22, UR8, UR24, URZ ;  /* 0x00000018081672a5 */ /* 0x008fe2000f8e00ff */
[C---:B------:R-:W-:Y:S01]  /*3640*/  ISETP.NE.AND P0, PT, R95.reuse, 0x7f, PT ;  /* 0x0000007f5f00780c */ /* 0x040fe20003f05270 */
[----:B------:R-:W1:Y:S01]  /*3650*/  LDCU.64 UR32, c[0x0][0x440] ;  /* 0x00008800ff2077ac */ /* 0x000e620008000a00 */
[----:B------:R-:W-:Y:S01]  /*3660*/  LOP3.LUT R40, R40, 0x7c0, R21, 0xf8, !PT ;  /* 0x000007c028287812 */ /* 0x000fe200078ef815 */
[----:B------:R-:W-:Y:S01]  /*3670*/  HFMA2 R21, -RZ, RZ, 0, 0 ;  /* 0x00000000ff157431 */ /* 0x000fe200000001ff */
[C---:B------:R-:W-:Y:S01]  /*3680*/  ISETP.NE.AND P0, PT, R95.reuse, RZ, PT ;  /* 0x000000ff5f00720c */ /* 0x040fe20003f05270 */
[----:B------:R-:W-:Y:S01]  /*3690*/  UIMAD UR25, UR8, UR25, UR23 ;  /* 0x00000019081972a4 */ /* 0x000fe2000f8e0217 */
[----:B------:R-:W-:Y:S01]  /*36a0*/  IADD3 R85, PT, PT, R95, 0x200, RZ ;  /* 0x000002005f557810 */ /* 0x000fe20007ffe0ff */
[----:B------:R-:W3:Y:S01]  /*36b0*/  LDCU.64 UR34, c[0x0][0x3a8] ;  /* 0x00007500ff2277ac */ /* 0x000ee20008000a00 */
[----:B------:R-:W-:Y:S01]  /*36c0*/  MOV R96, UR28 ;  /* 0x0000001c00607c02 */ /* 0x000fe20008000f00 */
[----:B------:R-:W4:Y:S01]  /*36d0*/  LDCU.64 UR36, c[0x0][0x450] ;  /* 0x00008a00ff2477ac */ /* 0x000f220008000a00 */
[----:B------:R-:W0:Y:S01]  /*36e0*/  LDCU.64 UR38, c[0x0][0x3e0] ;  /* 0x00007c00ff2677ac */ /* 0x000e220008000a00 */
[----:B------:R-:W0:Y:S01]  /*36f0*/  LDCU.64 UR40, c[0x0][0x4c0] ;  /* 0x00009800ff2877ac */ /* 0x000e220008000a00 */
[----:B------:R-:W0:Y:S01]  /*3700*/  LDCU.64 UR42, c[0x0][0x4d0] ;  /* 0x00009a00ff2a77ac */ /* 0x000e220008000a00 */
[----:B------:R-:W0:Y:S01]  /*3710*/  LDCU.64 UR44, c[0x0][0x538] ;  /* 0x0000a700ff2c77ac */ /* 0x000e220008000a00 */
[----:B--2---:R-:W-:-:S05]  /*3720*/  UMOV UR8, URZ ;  /* 0x000000ff00087c82 */ /* 0x004fca0008000000 */
.L_x_2685:
[----:B------:R-:W-:Y:S01]  /*3730*/  UIMAD.WIDE.U32 UR28, UR8, UR30, URZ ;  /* 0x0000001e081c72a5 */ /* 0x000fe2000f8e00ff */
[C---:B0-----:R-:W-:Y:S01]  /*3740*/  SHF.L.U32 R41, R95.reuse, 0x1, RZ ;  /* 0x000000015f297819 */ /* 0x041fe200000006ff */
[----:B------:R-:W2:Y:S01]  /*3750*/  LDL R88, [R1] ;  /* 0x0000000001587983 */ /* 0x000ea20000100800 */
        /* <DEDUP_REMOVED lines=9> */
[----:B-1----:R-:W2:Y:S01]  /*37f0*/  LDG.E.128 R44, desc[UR26][R44.64+0x200] ;  /* 0x0002001a2c2c7981 */ /* 0x002ea2000c1e1d00 */
[----:B------:R-:W-:Y:S01]  /*3800*/  UMOV UR28, UR20 ;  /* 0x00000014001c7c82 */ /* 0x000fe20008000000 */
[----:B------:R-:W-:Y:S02]  /*3810*/  UMOV UR29, UR19 ;  /* 0x00000013001d7c82 */ /* 0x000fe40008000000 */
[----:B---3--:R-:W-:-:S04]  /*3820*/  UIMAD.WIDE.U32 UR28, UR8, UR34, UR28 ;  /* 0x00000022081c72a5 */ /* 0x008fc8000f8e001c */
[----:B------:R-:W-:Y:S02]  /*3830*/  UIMAD UR24, UR8, UR35, UR29 ;  /* 0x00000023081872a4 */ /* 0x000fe4000f8e021d */
[----:B-1----:R-:W-:-:S04]  /*3840*/  ULEA UR29, UP0, UR28, UR32, 0x2 ;  /* 0x000000201c1d7291 */ /* 0x002fc8000f8010ff */
[----:B------:R-:W-:Y:S02]  /*3850*/  ULEA.HI.X UR28, UR28, UR33, UR24, 0x2, UP0 ;  /* 0x000000211c1c7291 */ /* 0x000fe400080f1418 */
[----:B------:R-:W-:-:S04]  /*3860*/  MOV R68, UR29 ;  /* 0x0000001d00447c02 */ /* 0x000fc80008000f00 */
[----:B------:R-:W-:-:S05]  /*3870*/  MOV R69, UR28 ;  /* 0x0000001c00457c02 */ /* 0x000fca0008000f00 */
[----:B------:R0:W3:Y:S01]  /*3880*/  LDG.E R67, desc[UR26][R68.64] ;  /* 0x0000001a44437981 */ /* 0x0000e2000c1e1900 */
        /* <DEDUP_REMOVED lines=8> */
[----:B--2---:R-:W-:Y:S01]  /*3910*/  STS.128 [R66+0x200], R44 ;  /* 0x0002002c42007388 */ /* 0x004fe20000000c00 */
[----:B------:R-:W-:-:S03]  /*3920*/  NOP ;  /* 0x0000000000007918 */ /* 0x000fc60000000000 */
[----:B------:R0:W2:Y:S04]  /*3930*/  LDG.E R87, desc[UR26][R68.64] ;  /* 0x0000001a44577981 */ /* 0x0000a8000c1e1900 */
[----:B------:R-:W1:Y:S01]  /*3940*/  LDS.128 R40, [R65] ;  /* 0x0000000041287984 */ /* 0x000e620000000c00 */
[----:B------:R-:W-:-:S03]  /*3950*/  USHF.L.U32 UR28, UR12, 0x8, URZ ;  /* 0x000000080c1c7899 */ /* 0x000fc600080006ff */
[----:B------:R-:W4:Y:S01]  /*3960*/  LDS.128 R44, [R65+0x10] ;  /* 0x00001000412c7984 */ /* 0x000f220000000c00 */
[----:B---3--:R-:W-:Y:S01]  /*3970*/  R2UR UR29, R67 ;  /* 0x00000000431d72ca */ /* 0x008fe200000e0000 */
[----:B------:R-:W-:-:S04]  /*3980*/  UIADD3 UR24, UPT, UPT, UR28, -0x100, URZ ;  /* 0xffffff001c187890 */ /* 0x000fc8000fffe0ff */
[----:B------:R-:W-:-:S08]  /*3990*/  ULOP3.LUT UR24, UR24, 0x100, URZ, 0xc0, !UPT ;  /* 0x0000010018187892 */ /* 0x000fd0000f8ec0ff */
[----:B------:R-:W-:-:S05]  /*39a0*/  MOV R89, UR29 ;  /* 0x0000001d00597c02 */ /* 0x000fca0008000f00 */
[----:B------:R-:W-:Y:S01]  /*39b0*/  FMUL.FTZ R89, R89, 1.4426950216293334961 ;  /* 0x3fb8aa3b59597820 */ /* 0x000fe20000410000 */
[----:B------:R-:W-:-:S03]  /*39c0*/  UIADD3 UR24, UPT, UPT, UR24, UR8, URZ ;  /* 0x0000000818187290 */ /* 0x000fc6000fffe0ff */
[C---:B------:R-:W-:Y:S01]  /*39d0*/  FMUL.FTZ R135, R89.reuse, R58 ;  /* 0x0000003a59877220 */ /* 0x040fe20000410000 */
[----:B------:R-:W-:Y:S02]  /*39e0*/  FMUL.FTZ R78, R89, R57 ;  /* 0x00000039594e7220 */ /* 0x000fe40000410000 */
[----:B0-----:R-:W-:-:S03]  /*39f0*/  MOV R68, UR24 ;  /* 0x0000001800447c02 */ /* 0x001fc60008000f00 */
        /* <DEDUP_REMOVED lines=51> */
[-C--:B--2---:R-:W-:Y:S01]  /*3d30*/  FMUL.FTZ R116, R88, R87.reuse ;  /* 0x0000005758747220 */ /* 0x084fe20000410000 */
        /* <DEDUP_REMOVED lines=26> */
.L_x_2642:
[----:B------:R-:W-:-:S06]  /*3ee0*/  LEA R99, R95, R96, 0x2 ;  /* 0x000000605f637211 */ /* 0x000fcc00078e10ff */
[----:B------:R-:W0:Y:S02]  /*3ef0*/  LDS R99, [R99+0x43e4] ;  /* 0x0043e40063637984 */ /* 0x000e240000000800 */
.L_x_2643:
[----:B------:R-:W-:Y:S05]  /*3f00*/  BSYNC.RECONVERGENT B0 ;  /* 0x0000000000007941 */ /* 0x000fea0003800200 */
.L_x_2641:
        /* <DEDUP_REMOVED lines=123> */
.L_x_2703:
[----:B------:R-:W0:Y:S01]  /*46c0*/  S2R R89, SR_LANEID ;  /* 0x0000000000597919 */ /* 0x000e220000000000 */
[----:B----4-:R-:W-:Y:S01]  /*46d0*/  FFMA.FTZ R88, R96, R88, R156 ;  /* 0x0000005860587223 */ /* 0x010fe2000001009c */
[----:B------:R-:W-:Y:S01]  /*46e0*/  UMOV UR24, 0xffffffff ;  /* 0xffffffff00187882 */ /* 0x000fe20000000000 */
[----:B0-----:R-:W-:-:S04]  /*46f0*/  ISETP.GE.AND P2, PT, R89, 0x10, PT ;  /* 0x000000105900780c */ /* 0x001fc80003f46270 */
[----:B------:R-:W-:-:S09]  /*4700*/  FSEL R157, R156, R88, !P2 ;  /* 0x000000589c9d7208 */ /* 0x000fd20005000000 */
[----:B--23--:R-:W-:Y:S01]  /*4710*/  @P2 FMUL.FTZ R96, R96, R154 ;  /* 0x0000009a60602220 */ /* 0x00cfe20000410000 */
[----:B------:R-:W-:Y:S06]  /*4720*/  BRA.DIV UR24, `(.L_x_2646) ;  /* 0x0000004618307947 */ /* 0x000fec000b800000 */
.L_x_2706:
[----:B------:R-:W-:-:S03]  /*4730*/  UMOV UR24, 0xffffffff ;  /* 0xffffffff00187882 */ /* 0x000fc60000000000 */
[----:B------:R-:W-:Y:S05]  /*4740*/  BRA.DIV UR24, `(.L_x_2647) ;  /* 0x0000004618507947 */ /* 0x000fea000b800000 */
.L_x_2709:
[----:B------:R-:W-:-:S03]  /*4750*/  UMOV UR24, 0xffffffff ;  /* 0xffffffff00187882 */ /* 0x000fc60000000000 */
[----:B------:R-:W-:Y:S05]  /*4760*/  BRA.DIV UR24, `(.L_x_2648) ;  /* 0x0000004618707947 */ /* 0x000fea000b800000 */
[----:B------:R-:W0:Y:S04]  /*4770*/  SHFL.UP PT, R96, R96, 0x1, RZ ;  /* 0x0420000060607989 */ /* 0x000e2800000e00ff */
[----:B------:R-:W2:Y:S04]  /*4780*/  SHFL.UP PT, R157, R157, 0x1, RZ ;  /* 0x042000009d9d7989 */ /* 0x000ea800000e00ff */
[----:B-----5:R-:W3:Y:S04]  /*4790*/  SHFL.IDX PT, R44, R44, RZ, 0x1f ;  /* 0x00001fff2c2c7589 */ /* 0x020ee800000e0000 */
[----:B------:R-:W4:Y:S02]  /*47a0*/  SHFL.IDX PT, R45, R45, RZ, 0x1f ;  /* 0x00001fff2d2d7589 */ /* 0x000f2400000e0000 */
.L_x_2715:
        /* <DEDUP_REMOVED lines=12> */
.L_x_2644:
        /* <DEDUP_REMOVED lines=124> */
.L_x_2732:
        /* <DEDUP_REMOVED lines=14> */
.L_x_2649:
[----:B0-2---:R-:W2:Y:S01]  /*5110*/  LDL R47, [R1] ;  /* 0x00000000012f7983 */ /* 0x005ea20000100800 */
[----:B------:R-:W-:Y:S05]  /*5120*/  WARPSYNC.ALL ;  /* 0x0000000000007948 */ /* 0x000fea0003800000 */
[----:B------:R-:W-:Y:S01]  /*5130*/  SHF.R.U32.HI R84, RZ, 0x2, R95 ;  /* 0x00000002ff547819 */ /* 0x000fe2000001165f */
[----:B------:R-:W-:Y:S01]  /*5140*/  FFMA.FTZ R121, R68, -R121, R135 ;  /* 0x8000007944797223 */ /* 0x000fe20000010087 */
[----:B------:R-:W-:Y:S01]  /*5150*/  SHF.L.U32 R88, R95, 0x4, RZ ;  /* 0x000000045f587819 */ /* 0x000fe200000006ff */
[----:B------:R-:W-:Y:S01]  /*5160*/  FFMA.FTZ R120, R79, -R120, R136 ;  /* 0x800000784f787223 */ /* 0x000fe20000010088 */
[----:B------:R-:W-:Y:S01]  /*5170*/  IADD3 R46, PT, PT, R84, R95, RZ ;  /* 0x0000005f542e7210 */ /* 0x000fe20007ffe0ff */
[----:B------:R-:W-:Y:S01]  /*5180*/  FFMA.FTZ R119, R40, -R119, R137 ;  /* 0x8000007728777223 */ /* 0x000fe20000010089 */
[C---:B------:R-:W-:Y:S01]  /*5190*/  ISETP.NE.AND P2, PT, R95.reuse, RZ, PT ;  /* 0x000000ff5f00720c */ /* 0x040fe20003f45270 */
[----:B------:R-:W-:Y:S01]  /*51a0*/  FFMA.FTZ R122, R80, -R122, R138 ;  /* 0x8000007a507a7223 */ /* 0x000fe2000001008a */
[----:B------:R-:W-:Y:S01]  /*51b0*/  LEA R46, R46, R96, 0x3 ;  /* 0x000000602e2e7211 */ /* 0x000fe200078e18ff */
[----:B------:R-:W-:Y:S01]  /*51c0*/  BAR.SYNC.DEFER_BLOCKING 0x0 ;  /* 0x0000000000007b1d */ /* 0x000fe20000010000 */
[----:B------:R-:W-:Y:S01]  /*51d0*/  LEA.HI R85, R95, R88, RZ, 0x1f ;  /* 0x000000585f557211 */ /* 0x000fe200078ff8ff */
[----:B------:R-:W-:Y:S01]  /*51e0*/  FFMA.FTZ R123, R41, -R123, R139 ;  /* 0x8000007b297b7223 */ /* 0x000fe2000001008b */
[----:B------:R-:W-:Y:S01]  /*51f0*/  MOV R89, UR8 ;  /* 0x0000000800597c02 */ /* 0x000fe20008000f00 */
        /* <DEDUP_REMOVED lines=11> */
[----:B------:R-:W-:Y:S01]  /*52b0*/  FFMA.FTZ R133, R97, -R133, R150 ;  /* 0x8000008561857223 */ /* 0x000fe20000010096 */
[----:B------:R-:W-:Y:S01]  /*52c0*/  BSSY.RECONVERGENT B0, `(.L_x_2651) ;  /* 0x00000a4000007945 */ /* 0x000fe20003800200 */
[----:B------:R-:W3:Y:S02]  /*52d0*/  LDS R46, [R46+0x36e4] ;  /* 0x0036e4002e2e7984 */ /* 0x000ee40000000800 */
[----:B---3--:R-:W-:-:S04]  /*52e0*/  FFMA.FTZ R99, R46, R99, R100 ;  /* 0x000000632e637223 */ /* 0x008fc80000010064 */
[----:B------:R-:W-:-:S04]  /*52f0*/  FFMA.FTZ R101, R110, R99, R101 ;  /* 0x000000636e657223 */ /* 0x000fc80000010065 */
[-C--:B------:R-:W-:Y:S01]  /*5300*/  FFMA.FTZ R102, R117, R101.reuse, R102 ;  /* 0x0000006575667223 */ /* 0x080fe20000010066 */
[----:B------:R-:W-:-:S03]  /*5310*/  FMUL.FTZ R97, R97, R101 ;  /* 0x0000006561617220 */ /* 0x000fc60000410000 */
[----:B------:R-:W-:-:S04]  /*5320*/  FFMA.FTZ R93, R93, R102, R103 ;  /* 0x000000665d5d7223 */ /* 0x000fc80000010067 */
[----:B------:R-:W-:-:S04]  /*5330*/  FFMA.FTZ R42, R42, R93, R104 ;  /* 0x0000005d2a2a7223 */ /* 0x000fc80000010068 */
[----:B------:R-:W-:-:S04]  /*5340*/  FFMA.FTZ R67, R67, R42, R105 ;  /* 0x0000002a43437223 */ /* 0x000fc80000010069 */
[----:B------:R-:W-:Y:S01]  /*5350*/  FFMA.FTZ R69, R69, R67, R106 ;  /* 0x0000004345457223 */ /* 0x000fe2000001006a */
[----:B------:R-:W-:Y:S01]  /*5360*/  @!P2 LEA R106, R89, R96, 0x3 ;  /* 0x00000060596aa211 */ /* 0x000fe200078e18ff */
[C---:B------:R-:W-:Y:S01]  /*5370*/  FFMA.FTZ R89, R118.reuse, -R134, R151 ;  /* 0x8000008676597223 */ /* 0x040fe20000010097 */
[----:B------:R-:W-:Y:S01]  /*5380*/  FMUL.FTZ R118, R118, R99 ;  /* 0x0000006376767220 */ /* 0x000fe20000410000 */
[----:B------:R-:W-:Y:S01]  /*5390*/  FFMA.FTZ R70, R70, R69, R107 ;  /* 0x0000004546467223 */ /* 0x000fe2000001006b */
[----:B------:R-:W-:Y:S01]  /*53a0*/  LEA R107, R85, R96, 0x2 ;  /* 0x00000060556b7211 */ /* 0x000fe200078e10ff */
[----:B-1----:R1:W-:Y:S01]  /*53b0*/  @!P2 STS.64 [R106+0x45e0], R44 ;  /* 0x0045e02c6a00a388 */ /* 0x0023e20000000a00 */
[----:B------:R-:W-:Y:S01]  /*53c0*/  LEA.HI R85, R88, R88, RZ, 0x1b ;  /* 0x0000005858557211 */ /* 0x000fe200078fd8ff */
[----:B------:R-:W-:-:S03]  /*53d0*/  FFMA.FTZ R71, R71, R70, R108 ;  /* 0x0000004647477223 */ /* 0x000fc6000001006c */
[----:B------:R-:W-:Y:S01]  /*53e0*/  LEA R85, R85, R96, 0x2 ;  /* 0x0000006055557211 */ /* 0x000fe200078e10ff */
[----:B------:R-:W-:Y:S01]  /*53f0*/  FFMA.FTZ R72, R72, R71, R109 ;  /* 0x0000004748487223 */ /* 0x000fe2000001006d */
[----:B------:R-:W-:Y:S01]  /*5400*/  FMUL.FTZ R108, R71, R35 ;  /* 0x00000023476c7220 */ /* 0x000fe20000410000 */
[----:B------:R-:W-:Y:S02]  /*5410*/  FMUL.FTZ R109, R42, UR29 ;  /* 0x0000001d2a6d7c20 */ /* 0x000fe40008410000 */
[----:B------:R-:W-:Y:S01]  /*5420*/  FFMA.FTZ R73, R73, R72, R111 ;  /* 0x0000004849497223 */ /* 0x000fe2000001006f */
[----:B------:R-:W-:Y:S01]  /*5430*/  FMUL.FTZ R111, R98, R102 ;  /* 0x00000066626f7220 */ /* 0x000fe20000410000 */
[C---:B-1----:R-:W-:Y:S01]  /*5440*/  FMUL.FTZ R45, R72.reuse, R49 ;  /* 0x00000031482d7220 */ /* 0x042fe20000410000 */
[----:B------:R-:W-:Y:S01]  /*5450*/  FMUL.FTZ R98, R72, UR29 ;  /* 0x0000001d48627c20 */ /* 0x000fe20008410000 */
[----:B------:R-:W-:-:S04]  /*5460*/  FFMA.FTZ R74, R74, R73, R112 ;  /* 0x000000494a4a7223 */ /* 0x000fc80000010070 */
[----:B------:R-:W-:Y:S01]  /*5470*/  FFMA.FTZ R75, R75, R74, R113 ;  /* 0x0000004a4b4b7223 */ /* 0x000fe20000010071 */
[----:B------:R-:W-:Y:S01]  /*5480*/  FMUL.FTZ R105, R74, R54 ;  /* 0x000000364a697220 */ /* 0x000fe20000410000 */
[----:B------:R-:W-:Y:S02]  /*5490*/  FMUL.FTZ R113, R102, UR29 ;  /* 0x0000001d66717c20 */ /* 0x000fe40008410000 */
[----:B------:R-:W-:Y:S01]  /*54a0*/  FFMA.FTZ R76, R76, R75, R114 ;  /* 0x0000004b4c4c7223 */ /* 0x000fe20000010072 */
[----:B------:R-:W-:-:S03]  /*54b0*/  FMUL.FTZ R104, R75, R55 ;  /* 0x000000374b687220 */ /* 0x000fc60000410000 */
[----:B------:R-:W-:Y:S01]  /*54c0*/  FFMA.FTZ R77, R77, R76, R115 ;  /* 0x0000004c4d4d7223 */ /* 0x000fe20000010073 */
        /* <DEDUP_REMOVED lines=18> */
[----:B------:R-:W-:-:S03]  /*55f0*/  FMUL.FTZ R46, R87, R58 ;  /* 0x0000003a572e7220 */ /* 0x000fc60000410000 */
[----:B------:R-:W-:-:S04]  /*5600*/  FFMA.FTZ R86, R24, R149, R47 ;  /* 0x0000009518567223 */ /* 0x000fc8000001002f */
[----:B------:R-:W-:Y:S01]  /*5610*/  FFMA.FTZ R47, R23, R150, R86 ;  /* 0x00000096172f7223 */ /* 0x000fe20000010056 */
[----:B------:R-:W-:-:S03]  /*5620*/  FMUL.FTZ R86, R64, R46 ;  /* 0x0000002e40567220 */ /* 0x000fc60000410000 */
[----:B------:R-:W-:Y:S01]  /*5630*/  FFMA.FTZ R78, R22, R151, R47 ;  /* 0x00000097164e7223 */ /* 0x000fe2000001002f */
[----:B------:R-:W-:Y:S01]  /*5640*/  FFMA.FTZ R47, R121, R46, RZ ;  /* 0x0000002e792f7223 */ /* 0x000fe200000100ff */
[----:B------:R1:W-:Y:S03]  /*5650*/  STS [R107+0x1090], R86 ;  /* 0x001090566b007388 */ /* 0x0003e60000000800 */
[-C--:B------:R-:W-:Y:S01]  /*5660*/  FFMA.FTZ R46, R120, R88.reuse, R47 ;  /* 0x00000058782e7223 */ /* 0x080fe2000001002f */
[----:B------:R-:W-:Y:S01]  /*5670*/  FMUL.FTZ R88, R63, R88 ;  /* 0x000000583f587220 */ /* 0x000fe20000410000 */
[----:B------:R-:W-:Y:S02]  /*5680*/  STS [R85+0x109c], R44 ;  /* 0x00109c2c55007388 */ /* 0x000fe40000000800 */
[----:B------:R-:W-:Y:S01]  /*5690*/  FFMA.FTZ R103, R119, R103, R46 ;  /* 0x0000006777677223 */ /* 0x000fe2000001002e */
[----:B------:R-:W-:Y:S01]  /*56a0*/  FMUL.FTZ R46, R73, R53 ;  /* 0x00000035492e7220 */ /* 0x000fe20000410000 */
[----:B------:R2:W-:Y:S01]  /*56b0*/  STS [R85+0x1094], R88 ;  /* 0x0010945855007388 */ /* 0x0005e20000000800 */
[-C--:B-1----:R-:W-:Y:S01]  /*56c0*/  FMUL.FTZ R86, R60, R105.reuse ;  /* 0x000000693c567220 */ /* 0x082fe20000410000 */
[----:B------:R-:W-:Y:S01]  /*56d0*/  FFMA.FTZ R104, R122, R104, R103 ;  /* 0x000000687a687223 */ /* 0x000fe20000010067 */
[----:B------:R-:W-:Y:S01]  /*56e0*/  FMUL.FTZ R106, R59, R46 ;  /* 0x0000002e3b6a7220 */ /* 0x000fe20000410000 */
[----:B------:R-:W-:Y:S01]  /*56f0*/  FMUL.FTZ R103, R70, R32 ;  /* 0x0000002046677220 */ /* 0x000fe20000410000 */
[----:B------:R1:W-:Y:S01]  /*5700*/  STS [R85+0x1098], R100 ;  /* 0x0010986455007388 */ /* 0x0003e20000000800 */
[----:B------:R-:W-:Y:S01]  /*5710*/  FFMA.FTZ R105, R123, R105, R104 ;  /* 0x000000697b697223 */ /* 0x000fe20000010068 */
[-C--:B------:R-:W-:Y:S01]  /*5720*/  FMUL.FTZ R104, R52, R45.reuse ;  /* 0x0000002d34687220 */ /* 0x080fe20000410000 */
[----:B------:R-:W-:Y:S01]  /*5730*/  FMUL.FTZ R107, R102, R12 ;  /* 0x0000000c666b7220 */ /* 0x000fe20000410000 */
[----:B------:R3:W-:Y:S01]  /*5740*/  STS [R85+0x10a0], R86 ;  /* 0x0010a05655007388 */ /* 0x0007e20000000800 */
[----:B------:R-:W-:Y:S01]  /*5750*/  FFMA.FTZ R46, R124, R46, R105 ;  /* 0x0000002e7c2e7223 */ /* 0x000fe20000010069 */
[----:B--2---:R-:W-:Y:S01]  /*5760*/  FMUL.FTZ R88, R51, R108 ;  /* 0x0000006c33587220 */ /* 0x004fe20000410000 */
[----:B------:R-:W-:Y:S01]  /*5770*/  FMUL.FTZ R105, R42, R20 ;  /* 0x000000142a697220 */ /* 0x000fe20000410000 */
[----:B------:R2:W-:Y:S01]  /*5780*/  STS [R85+0x10a4], R106 ;  /* 0x0010a46a55007388 */ /* 0x0005e20000000800 */
[----:B------:R-:W-:Y:S01]  /*5790*/  FFMA.FTZ R47, R125, R45, R46 ;  /* 0x0000002d7d2f7223 */ /* 0x000fe2000001002e */
[----:B-1----:R-:W-:Y:S01]  /*57a0*/  FMUL.FTZ R100, R93, R16 ;  /* 0x000000105d647220 */ /* 0x002fe20000410000 */
[----:B------:R-:W0:Y:S01]  /*57b0*/  LDC.64 R44, c[0x0][0x4b8] ;  /* 0x00012e00ff2c7b82 */ /* 0x000e220000000a00 */
[----:B------:R1:W-:Y:S01]  /*57c0*/  STS [R85+0x10a8], R104 ;  /* 0x0010a86855007388 */ /* 0x0003e20000000800 */
[----:B------:R-:W-:Y:S01]  /*57d0*/  FFMA.FTZ R108, R126, R108, R47 ;  /* 0x0000006c7e6c7223 */ /* 0x000fe2000001002f */
[----:B---3--:R-:W-:Y:S01]  /*57e0*/  FMUL.FTZ R86, R50, R103 ;  /* 0x0000006732567220 */ /* 0x008fe20000410000 */
[----:B------:R-:W-:Y:S01]  /*57f0*/  FMUL.FTZ R47, R69, R31 ;  /* 0x0000001f452f7220 */ /* 0x000fe20000410000 */
[----:B------:R3:W-:Y:S01]  /*5800*/  STS [R85+0x10ac], R88 ;  /* 0x0010ac5855007388 */ /* 0x0007e20000000800 */
[----:B------:R-:W-:Y:S01]  /*5810*/  FFMA.FTZ R103, R127, R103, R108 ;  /* 0x000000677f677223 */ /* 0x000fe2000001006c */
[----:B--2---:R-:W-:Y:S01]  /*5820*/  FMUL.FTZ R106, R67, R30 ;  /* 0x0000001e436a7220 */ /* 0x004fe20000410000 */
[----:B------:R-:W-:Y:S01]  /*5830*/  FMUL.FTZ R112, R38, R105 ;  /* 0x0000006926707220 */ /* 0x000fe20000410000 */
[----:B------:R2:W-:Y:S01]  /*5840*/  STS [R85+0x10b0], R86 ;  /* 0x0010b05655007388 */ /* 0x0005e20000000800 */
[-C--:B------:R-:W-:Y:S01]  /*5850*/  FFMA.FTZ R46, R128, R47.reuse, R103 ;  /* 0x0000002f802e7223 */ /* 0x080fe20000010067 */
[-C--:B------:R-:W-:Y:S01]  /*5860*/  FMUL.FTZ R110, R39, R106.reuse ;  /* 0x0000006a276e7220 */ /* 0x080fe20000410000 */
[----:B-1----:R-:W-:Y:S01]  /*5870*/  FMUL.FTZ R104, R48, R47 ;  /* 0x0000002f30687220 */ /* 0x002fe20000410000 */
[----:B------:R-:W-:Y:S01]  /*5880*/  MOV R47, RZ ;  /* 0x000000ff002f7202 */ /* 0x000fe20000000f00 */
[----:B------:R-:W-:Y:S01]  /*5890*/  FFMA.FTZ R103, R129, R106, R46 ;  /* 0x0000006a81677223 */ /* 0x000fe2000001002e */
[----:B---3--:R-:W-:Y:S01]  /*58a0*/  FMUL.FTZ R88, R99, R4 ;  /* 0x0000000463587220 */ /* 0x008fe20000410000 */
[----:B------:R-:W-:Y:S01]  /*58b0*/  MOV R46, R95 ;  /* 0x0000005f002e7202 */ /* 0x000fe20000000f00 */
[----:B------:R1:W-:Y:S01]  /*58c0*/  STS [R85+0x10b8], R110 ;  /* 0x0010b86e55007388 */ /* 0x0003e20000000800 */
[----:B------:R-:W-:Y:S01]  /*58d0*/  FMUL.FTZ R108, R37, R100 ;  /* 0x00000064256c7220 */ /* 0x000fe20000410000 */
[----:B--2---:R-:W-:Y:S01]  /*58e0*/  FMUL.FTZ R86, R101, R8 ;  /* 0x0000000865567220 */ /* 0x004fe20000410000 */
[----:B------:R-:W-:Y:S01]  /*58f0*/  FMUL.FTZ R106, R36, R107 ;  /* 0x0000006b246a7220 */ /* 0x000fe20000410000 */
[----:B------:R2:W-:Y:S01]  /*5900*/  STS [R85+0x10b4], R104 ;  /* 0x0010b46855007388 */ /* 0x0005e20000000800 */
[----:B------:R-:W-:Y:S01]  /*5910*/  FMUL.FTZ R102, R67, UR29 ;  /* 0x0000001d43667c20 */ /* 0x000fe20008410000 */
[----:B------:R-:W-:Y:S01]  /*5920*/  FMUL.FTZ R114, R34, R86 ;  /* 0x0000005622727220 */ /* 0x000fe20000410000 */
[----:B0-----:R-:W-:-:S04]  /*5930*/  IMAD.WIDE.U32 R46, R44, UR24, R46 ;  /* 0x000000182c2e7c25 */ /* 0x001fc8000f8e002e */
[----:B------:R-:W-:Y:S01]  /*5940*/  FFMA.FTZ R44, R130, R105, R103 ;  /* 0x00000069822c7223 */ /* 0x000fe20000010067 */
[----:B------:R-:W-:Y:S01]  /*5950*/  STS [R85+0x10bc], R112 ;  /* 0x0010bc7055007388 */ /* 0x000fe20000000800 */
[----:B-1----:R-:W-:Y:S01]  /*5960*/  FMUL.FTZ R110, R33, R88 ;  /* 0x00000058216e7220 */ /* 0x002fe20000410000 */
[----:B------:R-:W-:Y:S01]  /*5970*/  MOV R103, UR40 ;  /* 0x0000002800677c02 */ /* 0x000fe20008000f00 */
[----:B------:R-:W-:Y:S01]  /*5980*/  IMAD R47, R45, UR24, R47 ;  /* 0x000000182d2f7c24 */ /* 0x000fe2000f8e022f */
[----:B------:R-:W-:Y:S01]  /*5990*/  STS [R85+0x10c0], R108 ;  /* 0x0010c06c55007388 */ /* 0x000fe20000000800 */
[----:B------:R-:W-:Y:S01]  /*59a0*/  FFMA.FTZ R45, R131, R100, R44 ;  /* 0x00000064832d7223 */ /* 0x000fe2000001002c */
[----:B------:R-:W-:Y:S02]  /*59b0*/  USHF.R.S32.HI UR24, URZ, 0x1f, UR9 ;  /* 0x0000001fff187899 */ /* 0x000fe40008011409 */
[----:B------:R-:W-:Y:S01]  /*59c0*/  IMAD.WIDE.U32 R46, R103, UR9, R46 ;  /* 0x00000009672e7c25 */ /* 0x000fe2000f8e002e */
[----:B------:R0:W-:Y:S03]  /*59d0*/  STS [R85+0x10c4], R106 ;  /* 0x0010c46a55007388 */ /* 0x0001e60000000800 */
[----:B--2---:R-:W-:Y:S01]  /*59e0*/  FMUL.FTZ R104, R101, UR29 ;  /* 0x0000001d65687c20 */ /* 0x004fe20008410000 */
[----:B------:R-:W-:Y:S01]  /*59f0*/  UIMAD UR24, UR24, UR40, URZ ;  /* 0x00000028181872a4 */ /* 0x000fe2000f8e02ff */
[----:B------:R-:W-:Y:S01]  /*5a00*/  FFMA.FTZ R100, R132, R107, R45 ;  /* 0x0000006b84647223 */ /* 0x000fe2000001002d */
[----:B------:R-:W-:Y:S01]  /*5a10*/  STS [R85+0x10c8], R114 ;  /* 0x0010c87255007388 */ /* 0x000fe20000000800 */
[----:B------:R-:W-:Y:S01]  /*5a20*/  IADD3 R44, P3, PT, R46, UR28, RZ ;  /* 0x0000001c2e2c7c10 */ /* 0x000fe2000ff7e0ff */
[----:B------:R-:W-:Y:S01]  /*5a30*/  UIMAD UR24, UR9, UR41, UR24 ;  /* 0x00000029091872a4 */ /* 0x000fe2000f8e0218 */
[----:B------:R-:W-:Y:S01]  /*5a40*/  IADD3 R46, PT, PT, R95, 0x80, RZ ;  /* 0x000000805f2e7810 */ /* 0x000fe20007ffe0ff */
[----:B------:R1:W-:Y:S01]  /*5a50*/  STS [R85+0x10cc], R110 ;  /* 0x0010cc6e55007388 */ /* 0x0003e20000000800 */
[----:B------:R-:W-:Y:S01]  /*5a60*/  FMUL.FTZ R101, R133, R104 ;  /* 0x0000006885657220 */ /* 0x000fe20000410000 */
[----:B0-----:R-:W-:Y:S01]  /*5a70*/  LOP3.LUT R106, R95, UR28, RZ, 0xfc, !PT ;  /* 0x0000001c5f6a7c12 */ /* 0x001fe2000f8efcff */
[----:B------:R-:W-:Y:S01]  /*5a80*/  FMUL.FTZ R104, R99, UR29 ;  /* 0x0000001d63687c20 */ /* 0x000fe20008410000 */
[----:B------:R-:W-:Y:S01]  /*5a90*/  IADD3.X R45, PT, PT, R47, UR24, RZ, P3, !PT ;  /* 0x000000182f2d7c10 */ /* 0x000fe20009ffe4ff */
[----:B------:R-:W-:Y:S01]  /*5aa0*/  FFMA.FTZ R100, R133, R86, R100 ;  /* 0x0000005685647223 */ /* 0x000fe20000010064 */
[----:B------:R-:W-:Y:S01]  /*5ab0*/  IADD3 R106, PT, PT, -R106, UR48, RZ ;  /* 0x000000306a6a7c10 */ /* 0x000fe2000fffe1ff */
[C---:B------:R-:W-:Y:S01]  /*5ac0*/  FMUL.FTZ R104, R89.reuse, R104 ;  /* 0x0000006859687220 */ /* 0x040fe20000410000 */
[----:B------:R-:W-:Y:S01]  /*5ad0*/  MOV R47, UR42 ;  /* 0x0000002a002f7c02 */ /* 0x000fe20008000f00 */
[----:B------:R-:W-:Y:S01]  /*5ae0*/  FFMA.FTZ R89, R89, R88, R100 ;  /* 0x0000005859597223 */ /* 0x000fe20000010064 */
[-C--:B-1----:R-:W-:Y:S01]  /*5af0*/  LEA.HI R85, R46, R95.reuse, RZ, 0x1b ;  /* 0x0000005f2e557211 */ /* 0x082fe200078fd8ff */
[----:B------:R-:W-:Y:S01]  /*5b00*/  FMUL.FTZ R108, R93, UR29 ;  /* 0x0000001d5d6c7c20 */ /* 0x000fe20008410000 */
[----:B------:R-:W-:Y:S01]  /*5b10*/  ISETP.GE.AND P6, PT, R106, 0x1, PT ;  /* 0x000000016a00780c */ /* 0x000fe20003fc6270 */
[----:B------:R-:W-:Y:S01]  /*5b20*/  IMAD.WIDE.U32 R46, R47, UR8, R44 ;  /* 0x000000082f2e7c25 */ /* 0x000fe2000f8e002c */
[-C--:B------:R-:W-:Y:S01]  /*5b30*/  LEA R85, R85, R96.reuse, 0x2 ;  /* 0x0000006055557211 */ /* 0x080fe200078e10ff */
[----:B------:R-:W-:Y:S01]  /*5b40*/  BAR.SYNC.DEFER_BLOCKING 0x0 ;  /* 0x0000000000007b1d */ /* 0x000fe20000010000 */
[----:B------:R-:W-:Y:S01]  /*5b50*/  MOV R99, UR43 ;  /* 0x0000002b00637c02 */ /* 0x000fe20008000f00 */
[----:B------:R-:W-:Y:S01]  /*5b60*/  FMUL.FTZ R107, R69, UR29 ;  /* 0x0000001d456b7c20 */ /* 0x000fe20008410000 */
[----:B------:R-:W-:Y:S01]  /*5b70*/  IADD3 R86, PT, PT, R95, 0x100, RZ ;  /* 0x000001005f567810 */ /* 0x000fe20007ffe0ff */
[----:B------:R-:W-:Y:S01]  /*5b80*/  FMUL.FTZ R100, R70, UR29 ;  /* 0x0000001d46647c20 */ /* 0x000fe20008410000 */
[----:B------:R-:W-:Y:S01]  /*5b90*/  LEA R44, P3, R46, UR44, 0x2 ;  /* 0x0000002c2e2c7c11 */ /* 0x000fe2000f8610ff */
[----:B------:R-:W-:Y:S01]  /*5ba0*/  IMAD R45, R99, UR8, R47 ;  /* 0x00000008632d7c24 */ /* 0x000fe2000f8e022f */
[----:B------:R-:W-:Y:S01]  /*5bb0*/  IADD3 R88, PT, PT, R95, 0x180, RZ ;  /* 0x000001805f587810 */ /* 0x000fe20007ffe0ff */
[----:B------:R-:W-:Y:S01]  /*5bc0*/  FMUL.FTZ R105, R71, UR29 ;  /* 0x0000001d47697c20 */ /* 0x000fe20008410000 */
[-C--:B------:R-:W-:Y:S01]  /*5bd0*/  LEA.HI R47, R86, R95.reuse, RZ, 0x1b ;  /* 0x0000005f562f7211 */ /* 0x080fe200078fd8ff */
[----:B------:R-:W-:Y:S01]  /*5be0*/  FMUL.FTZ R103, R73, UR29 ;  /* 0x0000001d49677c20 */ /* 0x000fe20008410000 */
[----:B------:R-:W-:Y:S01]  /*5bf0*/  LEA.HI.X R45, R46, UR45, R45, 0x2, P3 ;  /* 0x0000002d2e2d7c11 */ /* 0x000fe200098f142d */
[----:B------:R-:W-:Y:S01]  /*5c00*/  FMUL.FTZ R99, R75, UR29 ;  /* 0x0000001d4b637c20 */ /* 0x000fe20008410000 */
[----:B------:R-:W-:Y:S01]  /*5c10*/  LEA.HI R115, R88, R95, RZ, 0x1b ;  /* 0x0000005f58737211 */ /* 0x000fe200078fd8ff */
[----:B------:R-:W-:Y:S01]  /*5c20*/  FMUL.FTZ R88, R74, UR29 ;  /* 0x0000001d4a587c20 */ /* 0x000fe20008410000 */
[----:B------:R-:W-:Y:S01]  /*5c30*/  LEA R110, R47, R96, 0x2 ;  /* 0x000000602f6e7211 */ /* 0x000fe200078e10ff */
[----:B------:R-:W-:Y:S01]  /*5c40*/  FMUL.FTZ R86, R76, UR29 ;  /* 0x0000001d4c567c20 */ /* 0x000fe20008410000 */
[C---:B------:R-:W-:Y:S01]  /*5c50*/  ISETP.GE.AND P3, PT, R106.reuse, 0x81, PT ;  /* 0x000000816a00780c */ /* 0x040fe20003f66270 */
[----:B------:R-:W-:Y:S01]  /*5c60*/  FMUL.FTZ R47, R77, UR29 ;  /* 0x0000001d4d2f7c20 */ /* 0x000fe20008410000 */
[C---:B------:R-:W-:Y:S01]  /*5c70*/  ISETP.GE.AND P4, PT, R106.reuse, 0x101, PT ;  /* 0x000001016a00780c */ /* 0x040fe20003f86270 */
[----:B------:R-:W-:Y:S01]  /*5c80*/  FMUL.FTZ R46, R87, UR29 ;  /* 0x0000001d572e7c20 */ /* 0x000fe20008410000 */
[----:B------:R-:W-:Y:S01]  /*5c90*/  ISETP.GE.AND P5, PT, R106, 0x181, PT ;  /* 0x000001816a00780c */ /* 0x000fe20003fa6270 */
[----:B------:R-:W0:Y:S01]  /*5ca0*/  LDS R85, [R85+0x1290] ;  /* 0x0012900055557984 */ /* 0x000e220000000800 */
[----:B------:R-:W-:Y:S11]  /*5cb0*/  @!P6 BRA `(.L_x_2652) ;  /* 0x000000000010e947 */ /* 0x000ff60003800000 */
[----:B------:R-:W-:-:S04]  /*5cc0*/  LEA.HI R117, R95, R95, RZ, 0x1b ;  /* 0x0000005f5f757211 */ /* 0x000fc800078fd8ff */
[----:B------:R-:W-:-:S06]  /*5cd0*/  LEA R117, R117, R96, 0x2 ;  /* 0x0000006075757211 */ /* 0x000fcc00078e10ff */
[----:B------:R-:W1:Y:S04]  /*5ce0*/  LDS R117, [R117+0x1090] ;  /* 0x0010900075757984 */ /* 0x000e680000000800 */
[----:B-1----:R1:W-:Y:S02]  /*5cf0*/  REDG.E.ADD.F32.FTZ.RN.STRONG.GPU desc[UR26][R44.64], R117 ;  /* 0x000000752c0079a6 */ /* 0x0023e4000c12f31a */
.L_x_2652:
[----:B------:R-:W-:Y:S05]  /*5d00*/  BSYNC.RECONVERGENT B0 ;  /* 0x0000000000007941 */ /* 0x000fea0003800200 */
.L_x_2651:
[----:B------:R-:W-:Y:S04]  /*5d10*/  BSSY.RECONVERGENT B0, `(.L_x_2653) ;  /* 0x0000003000007945 */ /* 0x000fe80003800200 */
[----:B------:R-:W-:Y:S05]  /*5d20*/  @!P3 BRA `(.L_x_2654) ;  /* 0x000000000004b947 */ /* 0x000fea0003800000 */
[----:B0-----:R2:W-:Y:S02]  /*5d30*/  REDG.E.ADD.F32.FTZ.RN.STRONG.GPU desc[UR26][R44.64+0x200], R85 ;  /* 0x000200552c0079a6 */ /* 0x0015e4000c12f31a */
.L_x_2654:
[----:B------:R-:W-:Y:S05]  /*5d40*/  BSYNC.RECONVERGENT B0 ;  /* 0x0000000000007941 */ /* 0x000fea0003800200 */
.L_x_2653:
[----:B0-2---:R0:W2:Y:S01]  /*5d50*/  LDS R85, [R110+0x1490] ;  /* 0x001490006e557984 */ /* 0x0050a20000000800 */
[----:B------:R-:W-:Y:S01]  /*5d60*/  BSSY.RECONVERGENT B0, `(.L_x_2655) ;  /* 0x0000004000007945 */ /* 0x000fe20003800200 */
[----:B------:R-:W-:-:S03]  /*5d70*/  LEA R115, R115, R96, 0x2 ;  /* 0x0000006073737211 */ /* 0x000fc600078e10ff */
[----:B------:R-:W-:Y:S05]  /*5d80*/  @!P4 BRA `(.L_x_2656) ;  /* 0x000000000004c947 */ /* 0x000fea0003800000 */
[----:B--2---:R3:W-:Y:S02]  /*5d90*/  REDG.E.ADD.F32.FTZ.RN.STRONG.GPU desc[UR26][R44.64+0x400], R85 ;  /* 0x000400552c0079a6 */ /* 0x0047e4000c12f31a */
.L_x_2656:
[----:B------:R-:W-:Y:S05]  /*5da0*/  BSYNC.RECONVERGENT B0 ;  /* 0x0000000000007941 */ /* 0x000fea0003800200 */
.L_x_2655:
[----:B------:R-:W4:Y:S01]  /*5db0*/  LDS R115, [R115+0x1690] ;  /* 0x0016900073737984 */ /* 0x000f220000000800 */
[----:B------:R-:W-:Y:S01]  /*5dc0*/  BSSY.RECONVERGENT B0, `(.L_x_2657) ;  /* 0x0000005000007945 */ /* 0x000fe20003800200 */
[C---:B--23--:R-:W-:Y:S02]  /*5dd0*/  IADD3 R85, PT, PT, R95.reuse, 0x200, RZ ;  /* 0x000002005f557810 */ /* 0x04cfe40007ffe0ff */
[----:B0-----:R-:W-:Y:S01]  /*5de0*/  IADD3 R110, PT, PT, R95, 0x280, RZ ;  /* 0x000002805f6e7810 */ /* 0x001fe20007ffe0ff */
[----:B------:R-:W-:Y:S06]  /*5df0*/  @!P5 BRA `(.L_x_2658) ;  /* 0x000000000004d947 */ /* 0x000fec0003800000 */
[----:B----4-:R0:W-:Y:S02]  /*5e00*/  REDG.E.ADD.F32.FTZ.RN.STRONG.GPU desc[UR26][R44.64+0x600], R115 ;  /* 0x000600732c0079a6 */ /* 0x0101e4000c12f31a */
.L_x_2658:
[----:B------:R-:W-:Y:S05]  /*5e10*/  BSYNC.RECONVERGENT B0 ;  /* 0x0000000000007941 */ /* 0x000fea0003800200 */
.L_x_2657:
        /* <DEDUP_REMOVED lines=15> */
.L_x_2660:
[----:B------:R-:W-:Y:S05]  /*5f10*/  BSYNC.RECONVERGENT B0 ;  /* 0x0000000000007941 */ /* 0x000fea0003800200 */
.L_x_2659:
[----:B01----:R0:W1:Y:S01]  /*5f20*/  LDS R115, [R112+0x1a90] ;  /* 0x001a900070737984 */ /* 0x0030620000000800 */
[----:B------:R-:W-:Y:S01]  /*5f30*/  BSSY.RECONVERGENT B0, `(.L_x_2661) ;  /* 0x0000005000007945 */ /* 0x000fe20003800200 */
[----:B------:R-:W-:Y:S02]  /*5f40*/  LEA.HI R117, R110, R95, RZ, 0x1b ;  /* 0x0000005f6e757211 */ /* 0x000fe400078fd8ff */
[----:B------:R-:W-:Y:S01]  /*5f50*/  LEA R133, R133, R96, 0x2 ;  /* 0x0000006085857211 */ /* 0x000fe200078e10ff */
[----:B------:R-:W-:Y:S06]  /*5f60*/  @!P3 BRA `(.L_x_2662) ;  /* 0x000000000004b947 */ /* 0x000fec0003800000 */
[----:B-1----:R2:W-:Y:S02]  /*5f70*/  REDG.E.ADD.F32.FTZ.RN.STRONG.GPU desc[UR26][R44.64+0xa00], R115 ;  /* 0x000a00732c0079a6 */ /* 0x0025e4000c12f31a */
.L_x_2662:
[----:B------:R-:W-:Y:S05]  /*5f80*/  BSYNC.RECONVERGENT B0 ;  /* 0x0000000000007941 */ /* 0x000fea0003800200 */
.L_x_2661:
[----:B-12---:R1:W2:Y:S01]  /*5f90*/  LDS R115, [R133+0x1c90] ;  /* 0x001c900085737984 */ /* 0x0062a20000000800 */
[----:B------:R-:W-:Y:S01]  /*5fa0*/  BSSY.RECONVERGENT B0, `(.L_x_2663) ;  /* 0x0000004000007945 */ /* 0x000fe20003800200 */
[----:B------:R-:W-:-:S03]  /*5fb0*/  LEA R117, R117, R96, 0x2 ;  /* 0x0000006075757211 */ /* 0x000fc600078e10ff */
[----:B------:R-:W-:Y:S05]  /*5fc0*/  @!P4 BRA `(.L_x_2664) ;  /* 0x000000000004c947 */ /* 0x000fea0003800000 */
[----:B--2---:R3:W-:Y:S02]  /*5fd0*/  REDG.E.ADD.F32.FTZ.RN.STRONG.GPU desc[UR26][R44.64+0xc00], R115 ;  /* 0x000c00732c0079a6 */ /* 0x0047e4000c12f31a */
.L_x_2664:
[----:B------:R-:W-:Y:S05]  /*5fe0*/  BSYNC.RECONVERGENT B0 ;  /* 0x0000000000007941 */ /* 0x000fea0003800200 */
.L_x_2663:
[----:B--23--:R2:W3:Y:S01]  /*5ff0*/  LDS R115, [R117+0x1e90] ;  /* 0x001e900075737984 */ /* 0x00c4e20000000800 */
[----:B------:R-:W-:Y:S01]  /*6000*/  BSSY.RECONVERGENT B0, `(.L_x_2665) ;  /* 0x0000005000007945 */ /* 0x000fe20003800200 */
[C---:B------:R-:W-:Y:S02]  /*6010*/  LOP3.LUT R110, R95.reuse, 0x400, RZ, 0xfc, !PT ;  /* 0x000004005f6e7812 */ /* 0x040fe400078efcff */
[----:B0-----:R-:W-:Y:S01]  /*6020*/  IADD3 R112, PT, PT, R95, 0x480, RZ ;  /* 0x000004805f707810 */ /* 0x001fe20007ffe0ff */
[----:B------:R-:W-:Y:S06]  /*6030*/  @!P5 BRA `(.L_x_2666) ;  /* 0x000000000004d947 */ /* 0x000fec0003800000 */
[----:B---3--:R0:W-:Y:S02]  /*6040*/  REDG.E.ADD.F32.FTZ.RN.STRONG.GPU desc[UR26][R44.64+0xe00], R115 ;  /* 0x000e00732c0079a6 */ /* 0x0081e4000c12f31a */
.L_x_2666:
[----:B------:R-:W-:Y:S05]  /*6050*/  BSYNC.RECONVERGENT B0 ;  /* 0x0000000000007941 */ /* 0x000fea0003800200 */
.L_x_2665:
        /* <DEDUP_REMOVED lines=15> */
.L_x_2668:
[----:B------:R-:W-:Y:S05]  /*6150*/  BSYNC.RECONVERGENT B0 ;  /* 0x0000000000007941 */ /* 0x000fea0003800200 */
.L_x_2667:
[----:B01----:R0:W1:Y:S01]  /*6160*/  LDS R115, [R112+0x2290] ;  /* 0x0022900070737984 */ /* 0x0030620000000800 */
[----:B------:R-:W-:Y:S01]  /*6170*/  BSSY.RECONVERGENT B0, `(.L_x_2669) ;  /* 0x0000005000007945 */ /* 0x000fe20003800200 */
[----:B------:R-:W-:Y:S02]  /*6180*/  LEA.HI R117, R110, R95, RZ, 0x1b ;  /* 0x0000005f6e757211 */ /* 0x000fe400078fd8ff */
[----:B------:R-:W-:Y:S01]  /*6190*/  LEA R133, R133, R96, 0x2 ;  /* 0x0000006085857211 */ /* 0x000fe200078e10ff */
[----:B------:R-:W-:Y:S06]  /*61a0*/  @!P3 BRA `(.L_x_2670) ;  /* 0x000000000004b947 */ /* 0x000fec0003800000 */
[----:B-1----:R2:W-:Y:S02]  /*61b0*/  REDG.E.ADD.F32.FTZ.RN.STRONG.GPU desc[UR26][R44.64+0x1200], R115 ;  /* 0x001200732c0079a6 */ /* 0x0025e4000c12f31a */
.L_x_2670:
[----:B------:R-:W-:Y:S05]  /*61c0*/  BSYNC.RECONVERGENT B0 ;  /* 0x0000000000007941 */ /* 0x000fea0003800200 */
.L_x_2669:
[----:B-12---:R1:W2:Y:S01]  /*61d0*/  LDS R115, [R133+0x2490] ;  /* 0x0024900085737984 */ /* 0x0062a20000000800 */
[----:B------:R-:W-:Y:S01]  /*61e0*/  BSSY.RECONVERGENT B0, `(.L_x_2671) ;  /* 0x0000004000007945 */ /* 0x000fe20003800200 */
[----:B------:R-:W-:-:S03]  /*61f0*/  LEA R117, R117, R96, 0x2 ;  /* 0x0000006075757211 */ /* 0x000fc600078e10ff */
[----:B------:R-:W-:Y:S05]  /*6200*/  @!P4 BRA `(.L_x_2672) ;  /* 0x000000000004c947 */ /* 0x000fea0003800000 */
[----:B--2---:R3:W-:Y:S02]  /*6210*/  REDG.E.ADD.F32.FTZ.RN.STRONG.GPU desc[UR26][R44.64+0x1400], R115 ;  /* 0x001400732c0079a6 */ /* 0x0047e4000c12f31a */
.L_x_2672:
[----:B------:R-:W-:Y:S05]  /*6220*/  BSYNC.RECONVERGENT B0 ;  /* 0x0000000000007941 */ /* 0x000fea0003800200 */
.L_x_2671:
[----:B--23--:R2:W3:Y:S01]  /*6230*/  LDS R115, [R117+0x2690] ;  /* 0x0026900075737984 */ /* 0x00c4e20000000800 */
[----:B------:R-:W-:Y:S01]  /*6240*/  BSSY.RECONVERGENT B0, `(.L_x_2673) ;  /* 0x0000005000007945 */ /* 0x000fe20003800200 */
[C---:B------:R-:W-:Y:S02]  /*6250*/  IADD3 R110, PT, PT, R95.reuse, 0x600, RZ ;  /* 0x000006005f6e7810 */ /* 0x040fe40007ffe0ff */
[----:B0-----:R-:W-:Y:S01]  /*6260*/  IADD3 R112, PT, PT, R95, 0x680, RZ ;  /* 0x000006805f707810 */ /* 0x001fe20007ffe0ff */
[----:B------:R-:W-:Y:S06]  /*6270*/  @!P5 BRA `(.L_x_2674) ;  /* 0x000000000004d947 */ /* 0x000fec0003800000 */
[----:B---3--:R0:W-:Y:S02]  /*6280*/  REDG.E.ADD.F32.FTZ.RN.STRONG.GPU desc[UR26][R44.64+0x1600], R115 ;  /* 0x001600732c0079a6 */ /* 0x0081e4000c12f31a */
.L_x_2674:
[----:B------:R-:W-:Y:S05]  /*6290*/  BSYNC.RECONVERGENT B0 ;  /* 0x0000000000007941 */ /* 0x000fea0003800200 */
.L_x_2673:
        /* <DEDUP_REMOVED lines=15> */
.L_x_2676:
[----:B------:R-:W-:Y:S05]  /*6390*/  BSYNC.RECONVERGENT B0 ;  /* 0x0000000000007941 */ /* 0x000fea0003800200 */
.L_x_2675:
[----:B01----:R0:W1:Y:S01]  /*63a0*/  LDS R115, [R112+0x2a90] ;  /* 0x002a900070737984 */ /* 0x0030620000000800 */
[----:B------:R-:W-:Y:S01]  /*63b0*/  BSSY.RECONVERGENT B0, `(.L_x_2677) ;  /* 0x0000005000007945 */ /* 0x000fe20003800200 */
[----:B------:R-:W-:Y:S02]  /*63c0*/  LEA.HI R117, R110, R95, RZ, 0x1b ;  /* 0x0000005f6e757211 */ /* 0x000fe400078fd8ff */
[----:B------:R-:W-:Y:S01]  /*63d0*/  LEA R133, R133, R96, 0x2 ;  /* 0x0000006085857211 */ /* 0x000fe200078e10ff */
[----:B------:R-:W-:Y:S06]  /*63e0*/  @!P3 BRA `(.L_x_2678) ;  /* 0x000000000004b947 */ /* 0x000fec0003800000 */
[----:B-1----:R2:W-:Y:S02]  /*63f0*/  REDG.E.ADD.F32.FTZ.RN.STRONG.GPU desc[UR26][R44.64+0x1a00], R115 ;  /* 0x001a00732c0079a6 */ /* 0x0025e4000c12f31a */
.L_x_2678:
[----:B------:R-:W-:Y:S05]  /*6400*/  BSYNC.RECONVERGENT B0 ;  /* 0x0000000000007941 */ /* 0x000fea0003800200 */
.L_x_2677:
[----:B-12---:R1:W2:Y:S01]  /*6410*/  LDS R115, [R133+0x2c90] ;  /* 0x002c900085737984 */ /* 0x0062a20000000800 */
[----:B------:R-:W-:Y:S01]  /*6420*/  BSSY.RECONVERGENT B0, `(.L_x_2679) ;  /* 0x0000004000007945 */ /* 0x000fe20003800200 */
[----:B------:R-:W-:-:S03]  /*6430*/  LEA R117, R117, R96, 0x2 ;  /* 0x0000006075757211 */ /* 0x000fc600078e10ff */
[----:B------:R-:W-:Y:S05]  /*6440*/  @!P4 BRA `(.L_x_2680) ;  /* 0x000000000004c947 */ /* 0x000fea0003800000 */
[----:B--2---:R3:W-:Y:S02]  /*6450*/  REDG.E.ADD.F32.FTZ.RN.STRONG.GPU desc[UR26][R44.64+0x1c00], R115 ;  /* 0x001c00732c0079a6 */ /* 0x0047e4000c12f31a */
.L_x_2680:
[----:B------:R-:W-:Y:S05]  /*6460*/  BSYNC.RECONVERGENT B0 ;  /* 0x0000000000007941 */ /* 0x000fea0003800200 */
.L_x_2679:
[----:B--23--:R2:W3:Y:S01]  /*6470*/  LDS R115, [R117+0x2e90] ;  /* 0x002e900075737984 */ /* 0x00c4e20000000800 */
[----:B------:R-:W-:Y:S04]  /*6480*/  BSSY.RECONVERGENT B0, `(.L_x_2681) ;  /* 0x0000003000007945 */ /* 0x000fe80003800200 */
[----:B------:R-:W-:Y:S05]  /*6490*/  @!P5 BRA `(.L_x_2682) ;  /* 0x000000000004d947 */ /* 0x000fea0003800000 */
[----:B---3--:R4:W-:Y:S02]  /*64a0*/  REDG.E.ADD.F32.FTZ.RN.STRONG.GPU desc[UR26][R44.64+0x1e00], R115 ;  /* 0x001e00732c0079a6 */ /* 0x0089e4000c12f31a */
.L_x_2682:
[----:B------:R-:W-:Y:S05]  /*64b0*/  BSYNC.RECONVERGENT B0 ;  /* 0x0000000000007941 */ /* 0x000fea0003800200 */
.L_x_2681:
[----:B------:R-:W5:Y:S04]  /*64c0*/  LDL.LU R114, [R1+0x4] ;  /* 0x0000040001727983 */ /* 0x000f680000300800 */
[----:B0-----:R-:W3:Y:S04]  /*64d0*/  LDL.LU R112, [R1+0x8] ;  /* 0x0000080001707983 */ /* 0x001ee80000300800 */
[----:B-1----:R-:W3:Y:S01]  /*64e0*/  LDL.LU R133, [R1+0xc] ;  /* 0x00000c0001857983 */ /* 0x002ee20000300800 */
[----:B------:R-:W0:Y:S03]  /*64f0*/  S2R R110, SR_LANEID ;  /* 0x00000000006e7919 */ /* 0x000e260000000000 */
[----:B----4-:R-:W1:Y:S04]  /*6500*/  SHFL.DOWN PT, R44, R89, 0x1, 0x1f ;  /* 0x08201f00592c7f89 */ /* 0x010e6800000e0000 */
[----:B------:R-:W4:Y:S04]  /*6510*/  SHFL.DOWN PT, R45, R78, 0x1, 0x1f ;  /* 0x08201f004e2d7f89 */ /* 0x000f2800000e0000 */
[----:B--2---:R-:W2:Y:S04]  /*6520*/  LDL.LU R117, [R1+0x10] ;  /* 0x0000100001757983 */ /* 0x004ea80000300800 */
[----:B------:R-:W2:Y:S01]  /*6530*/  LDL.LU R116, [R1+0x14] ;  /* 0x0000140001747983 */ /* 0x000ea20000300800 */
[----:B0-----:R-:W-:-:S13]  /*6540*/  ISETP.GT.AND P3, PT, R110, 0x1e, PT ;  /* 0x0000001e6e00780c */ /* 0x001fda0003f64270 */
[----:B-1----:R-:W-:Y:S01]  /*6550*/  @!P3 FADD.FTZ R89, R89, R44 ;  /* 0x0000002c5959b221 */ /* 0x002fe20000010000 */
[----:B----4-:R-:W-:Y:S01]  /*6560*/  @!P3 FADD.FTZ R78, R78, R45 ;  /* 0x0000002d4e4eb221 */ /* 0x010fe20000010000 */
[----:B------:R-:W-:-:S03]  /*6570*/  ISETP.GT.AND P3, PT, R110, 0x1d, PT ;  /* 0x0000001d6e00780c */ /* 0x000fc60003f64270 */
[----:B------:R-:W0:Y:S04]  /*6580*/  SHFL.DOWN PT, R44, R89, 0x2, 0x1f ;  /* 0x08401f00592c7f89 */ /* 0x000e2800000e0000 */
[----:B------:R-:W1:Y:S06]  /*6590*/  SHFL.DOWN PT, R45, R78, 0x2, 0x1f ;  /* 0x08401f004e2d7f89 */ /* 0x000e6c00000e0000 */
[----:B0-----:R-:W-:Y:S01]  /*65a0*/  @!P3 FADD.FTZ R89, R89, R44 ;  /* 0x0000002c5959b221 */ /* 0x001fe20000010000 */
[----:B------:R-:W-:Y:S01]  /*65b0*/  FFMA.FTZ R44, R34, R97, R101 ;  /* 0x00000061222c7223 */ /* 0x000fe20000010065 */
[----:B------:R-:W-:Y:S01]  /*65c0*/  FMUL.FTZ R92, R92, R93 ;  /* 0x0000005d5c5c7220 */ /* 0x000fe20000410000 */
[----:B------:R-:W-:Y:S01]  /*65d0*/  FMUL.FTZ R109, R130, R109 ;  /* 0x0000006d826d7220 */ /* 0x000fe20000410000 */
[----:B-1----:R-:W-:Y:S01]  /*65e0*/  @!P3 FADD.FTZ R78, R78, R45 ;  /* 0x0000002d4e4eb221 */ /* 0x002fe20000010000 */
[----:B-----5:R-:W-:Y:S01]  /*65f0*/  FFMA.FTZ R114, R118, R4, R114 ;  /* 0x0000000476727223 */ /* 0x020fe20000010072 */
[----:B---3--:R-:W-:-:S04]  /*6600*/  FFMA.FTZ R112, R97, R8, R112 ;  /* 0x0000000861707223 */ /* 0x008fc80000010070 */
[----:B------:R0:W-:Y:S01]  /*6610*/  STL [R1+0x4], R114 ;  /* 0x0000047201007387 */ /* 0x0001e20000100800 */
[----:B------:R-:W-:Y:S01]  /*6620*/  FFMA.FTZ R133, R111, R12, R133 ;  /* 0x0000000c6f857223 */ /* 0x000fe20000010085 */
[----:B------:R-:W-:Y:S01]  /*6630*/  FMUL.FTZ R45, R94, R42 ;  /* 0x0000002a5e2d7220 */ /* 0x000fe20000410000 */
[----:B------:R-:W-:Y:S01]  /*6640*/  FMUL.FTZ R67, R90, R67 ;  /* 0x000000435a437220 */ /* 0x000fe20000410000 */
[----:B------:R-:W-:Y:S01]  /*6650*/  FMUL.FTZ R108, R131, R108 ;  /* 0x0000006c836c7220 */ /* 0x000fe20000410000 */
[----:B------:R-:W-:Y:S01]  /*6660*/  FMUL.FTZ R69, R91, R69 ;  /* 0x000000455b457220 */ /* 0x000fe20000410000 */
[----:B------:R-:W-:Y:S01]  /*6670*/  FMUL.FTZ R43, R43, R70 ;  /* 0x000000462b2b7220 */ /* 0x000fe20000410000 */
[----:B------:R-:W-:Y:S01]  /*6680*/  FMUL.FTZ R107, R128, R107 ;  /* 0x0000006b806b7220 */ /* 0x000fe20000410000 */
[----:B0-----:R-:W3:Y:S01]  /*6690*/  LDL.LU R114, [R1+0x18] ;  /* 0x0000180001727983 */ /* 0x001ee20000300800 */
[----:B------:R-:W-:Y:S01]  /*66a0*/  FMUL.FTZ R72, R81, R72 ;  /* 0x0000004851487220 */ /* 0x000fe20000410000 */
[----:B------:R-:W-:Y:S01]  /*66b0*/  FMUL.FTZ R82, R82, R73 ;  /* 0x0000004952527220 */ /* 0x000fe20000410000 */
[----:B------:R-:W-:Y:S01]  /*66c0*/  ISETP.GT.AND P3, PT, R110, 0x1b, PT ;  /* 0x0000001b6e00780c */ /* 0x000fe20003f64270 */
[----:B------:R0:W-:Y:S04]  /*66d0*/  STL [R1+0x8], R112 ;  /* 0x0000087001007387 */ /* 0x0001e80000100800 */
[----:B------:R-:W1:Y:S01]  /*66e0*/  SHFL.DOWN PT, R106, R89, 0x4, 0x1f ;  /* 0x08801f00596a7f89 */ /* 0x000e6200000e0000 */
[----:B--2---:R-:W-:-:S03]  /*66f0*/  FFMA.FTZ R117, R92, R16, R117 ;  /* 0x000000105c757223 */ /* 0x004fc60000010075 */
[----:B------:R-:W2:Y:S04]  /*6700*/  SHFL.DOWN PT, R115, R78, 0x4, 0x1f ;  /* 0x08801f004e737f89 */ /* 0x000ea800000e0000 */
[----:B0-----:R-:W4:Y:S04]  /*6710*/  LDL.LU R112, [R1+0x1c] ;  /* 0x00001c0001707983 */ /* 0x001f280000300800 */
[----:B------:R-:W5:Y:S04]  /*6720*/  LDL.LU R101, [R1+0x20] ;  /* 0x0000200001657983 */ /* 0x000f680000300800 */
[----:B------:R-:W-:Y:S04]  /*6730*/  STL [R1+0xc], R133 ;  /* 0x00000c8501007387 */ /* 0x000fe80000100800 */
[----:B------:R-:W2:Y:S01]  /*6740*/  LDL.LU R97, [R1+0x24] ;  /* 0x0000240001617983 */ /* 0x000ea20000300800 */
[----:B------:R-:W-:Y:S01]  /*6750*/  FFMA.FTZ R42, R38, R45, R109 ;  /* 0x0000002d262a7223 */ /* 0x000fe2000001006d */
[----:B------:R-:W-:Y:S01]  /*6760*/  FFMA.FTZ R116, R45, R20, R116 ;  /* 0x000000142d747223 */ /* 0x000fe20000010074 */
[----:B------:R-:W-:Y:S01]  /*6770*/  FFMA.FTZ R108, R37, R92, R108 ;  /* 0x0000005c256c7223 */ /* 0x000fe2000001006c */
[----:B------:R-:W-:Y:S01]  /*6780*/  STL [R1+0x10], R117 ;  /* 0x0000107501007387 */ /* 0x000fe20000100800 */
[----:B------:R-:W-:Y:S01]  /*6790*/  FADD.FTZ R15, R42, R15 ;  /* 0x0000000f2a0f7221 */ /* 0x000fe20000010000 */
[----:B------:R-:W-:-:S02]  /*67a0*/  FMUL.FTZ R42, R83, R71 ;  /* 0x00000047532a7220 */ /* 0x000fc40000410000 */
[----:B------:R-:W2:Y:S04]  /*67b0*/  LDL.LU R92, [R1+0x28] ;  /* 0x00002800015c7983 */ /* 0x000ea80000300800 */
[----:B------:R-:W-:Y:S01]  /*67c0*/  STL [R1+0x14], R116 ;  /* 0x0000147401007387 */ /* 0x000fe20000100800 */
[----:B------:R-:W-:-:S03]  /*67d0*/  FFMA.FTZ R70, R48, R69, R107 ;  /* 0x0000004530467223 */ /* 0x000fc6000001006b */
[----:B------:R-:W2:Y:S01]  /*67e0*/  LDL.LU R91, [R1+0x2c] ;  /* 0x00002c00015b7983 */ /* 0x000ea20000300800 */
[----:B------:R-:W-:Y:S01]  /*67f0*/  FADD.FTZ R13, R70, R13 ;  /* 0x0000000d460d7221 */ /* 0x000fe20000010000 */
[----:B---3--:R-:W-:-:S05]  /*6800*/  FFMA.FTZ R114, R67, R30, R114 ;  /* 0x0000001e43727223 */ /* 0x008fca0000010072 */
[----:B------:R-:W-:Y:S01]  /*6810*/  STL [R1+0x18], R114 ;  /* 0x0000187201007387 */ /* 0x000fe20000100800 */
[----:B----4-:R-:W-:Y:S01]  /*6820*/  FFMA.FTZ R112, R69, R31, R112 ;  /* 0x0000001f45707223 */ /* 0x010fe20000010070 */
[----:B-----5:R-:W-:-:S04]  /*6830*/  FFMA.FTZ R101, R43, R32, R101 ;  /* 0x000000202b657223 */ /* 0x020fc80000010065 */
[----:B------:R-:W-:Y:S04]  /*6840*/  STL [R1+0x1c], R112 ;  /* 0x00001c7001007387 */ /* 0x000fe80000100800 */
[----:B------:R-:W3:Y:S01]  /*6850*/  LDL.LU R83, [R1+0x30] ;  /* 0x0000300001537983 */ /* 0x000ee20000300800 */
[----:B--2---:R-:W-:-:S03]  /*6860*/  FFMA.FTZ R97, R42, R35, R97 ;  /* 0x000000232a617223 */ /* 0x004fc60000010061 */
[----:B------:R-:W2:Y:S04]  /*6870*/  LDL.LU R81, [R1+0x34] ;  /* 0x0000340001517983 */ /* 0x000ea80000300800 */
[----:B------:R-:W-:Y:S04]  /*6880*/  STL [R1+0x20], R101 ;  /* 0x0000206501007387 */ /* 0x000fe80000100800 */
[----:B------:R-:W4:Y:S04]  /*6890*/  LDL.LU R73, [R1+0x38] ;  /* 0x0000380001497983 */ /* 0x000f280000300800 */
[----:B------:R-:W-:Y:S04]  /*68a0*/  STL [R1+0x24], R97 ;  /* 0x0000246101007387 */ /* 0x000fe80000100800 */
[----:B------:R-:W5:Y:S04]  /*68b0*/  LDL.LU R71, [R1+0x3c] ;  /* 0x00003c0001477983 */ /* 0x000f680000300800 */
[----:B------:R-:W5:Y:S01]  /*68c0*/  LDL.LU R70, [R1+0x40] ;  /* 0x0000400001467983 */ /* 0x000f620000300800 */
[----:B-1----:R-:W-:Y:S01]  /*68d0*/  @!P3 FADD.FTZ R89, R89, R106 ;  /* 0x0000006a5959b221 */ /* 0x002fe20000010000 */
[----:B------:R-:W-:-:S04]  /*68e0*/  @!P3 FADD.FTZ R78, R78, R115 ;  /* 0x000000734e4eb221 */ /* 0x000fc80000010000 */
[----:B------:R-:W0:Y:S04]  /*68f0*/  SHFL.DOWN PT, R94, R89, 0x8, 0x1f ;  /* 0x09001f00595e7f89 */ /* 0x000e2800000e0000 */
[----:B------:R-:W1:Y:S01]  /*6900*/  SHFL.DOWN PT, R93, R78, 0x8, 0x1f ;  /* 0x09001f004e5d7f89 */ /* 0x000e6200000e0000 */
[----:B------:R-:W-:Y:S01]  /*6910*/  ISETP.GT.AND P3, PT, R110, 0x17, PT ;  /* 0x000000176e00780c */ /* 0x000fe20003f64270 */
[----:B------:R-:W-:Y:S01]  /*6920*/  FMUL.FTZ R102, R129, R102 ;  /* 0x0000006681667220 */ /* 0x000fe20000410000 */
[----:B------:R-:W-:-:S03]  /*6930*/  FMUL.FTZ R127, R127, R100 ;  /* 0x000000647f7f7220 */ /* 0x000fc60000410000 */
[----:B------:R-:W-:Y:S01]  /*6940*/  FFMA.FTZ R67, R39, R67, R102 ;  /* 0x0000004327437223 */ /* 0x000fe20000010066 */
[----:B------:R-:W-:Y:S01]  /*6950*/  FADD.FTZ R19, R44, R19 ;  /* 0x000000132c137221 */ /* 0x000fe20000010000 */
[----:B------:R-:W-:Y:S01]  /*6960*/  FFMA.FTZ R44, R50, R43, R127 ;  /* 0x0000002b322c7223 */ /* 0x000fe2000001007f */
[----:B------:R-:W-:Y:S01]  /*6970*/  FMUL.FTZ R43, R41, R74 ;  /* 0x0000004a292b7220 */ /* 0x000fe20000410000 */
[----:B------:R-:W-:Y:S01]  /*6980*/  FADD.FTZ R14, R67, R14 ;  /* 0x0000000e430e7221 */ /* 0x000fe20000010000 */
[----:B------:R-:W-:Y:S01]  /*6990*/  FMUL.FTZ R80, R80, R75 ;  /* 0x0000004b50507220 */ /* 0x000fe20000410000 */
[----:B------:R-:W-:Y:S01]  /*69a0*/  FFMA.FTZ R92, R72, R49, R92 ;  /* 0x00000031485c7223 */ /* 0x000fe2000001005c */
[----:B------:R-:W-:Y:S01]  /*69b0*/  FMUL.FTZ R41, R40, R76 ;  /* 0x0000004c28297220 */ /* 0x000fe20000410000 */
[----:B0-----:R-:W-:Y:S01]  /*69c0*/  @!P3 FADD.FTZ R89, R89, R94 ;  /* 0x0000005e5959b221 */ /* 0x001fe20000010000 */
[----:B-1----:R-:W-:-:S04]  /*69d0*/  @!P3 FADD.FTZ R78, R78, R93 ;  /* 0x0000005d4e4eb221 */ /* 0x002fc80000010000 */
[----:B------:R-:W0:Y:S01]  /*69e0*/  SHFL.DOWN PT, R90, R89, 0x10, 0x1f ;  /* 0x0a001f00595a7f89 */ /* 0x000e2200000e0000 */
[----:B------:R-:W-:-:S03]  /*69f0*/  FFMA.FTZ R91, R82, R53, R91 ;  /* 0x00000035525b7223 */ /* 0x000fc6000001005b */
[----:B------:R-:W1:Y:S01]  /*6a00*/  SHFL.DOWN PT, R67, R78, 0x10, 0x1f ;  /* 0x0a001f004e437f89 */ /* 0x000e6200000e0000 */
[----:B------:R-:W-:Y:S01]  /*6a10*/  FMUL.FTZ R40, R79, R77 ;  /* 0x0000004d4f287220 */ /* 0x000fe20000410000 */
[----:B------:R-:W-:Y:S01]  /*6a20*/  FMUL.FTZ R87, R68, R87 ;  /* 0x0000005744577220 */ /* 0x000fe20000410000 */
[----:B------:R-:W-:Y:S01]  /*6a30*/  ISETP.NE.AND P3, PT, R110, RZ, PT ;  /* 0x000000ff6e00720c */ /* 0x000fe20003f65270 */
[----:B------:R0:W-:Y:S01]  /*6a40*/  STL [R1+0x28], R92 ;  /* 0x0000285c01007387 */ /* 0x0001e20000100800 */
[----:B------:R-:W-:-:S03]  /*6a50*/  FMUL.FTZ R126, R126, R105 ;  /* 0x000000697e7e7220 */ /* 0x000fc60000410000 */
[----:B------:R0:W-:Y:S01]  /*6a60*/  STL [R1+0x2c], R91 ;  /* 0x00002c5b01007387 */ /* 0x0001e20000100800 */
[----:B------:R-:W-:-:S04]  /*6a70*/  FFMA.FTZ R45, R51, R42, R126 ;  /* 0x0000002a332d7223 */ /* 0x000fc8000001007e */
[----:B------:R-:W-:-:S03]  /*6a80*/  FADD.FTZ R10, R45, R10 ;  /* 0x0000000a2d0a7221 */ /* 0x000fc60000010000 */
[----:B------:R-:W-:Y:S01]  /*6a90*/  @!P3 LOP3.LUT R45, R84, 0xf8, RZ, 0xc0, !PT ;  /* 0x000000f8542db812 */ /* 0x000fe200078ec0ff */
[----:B------:R-:W-:Y:S01]  /*6aa0*/  FADD.FTZ R11, R44, R11 ;  /* 0x0000000b2c0b7221 */ /* 0x000fe20000010000 */
[----:B------:R-:W-:Y:S02]  /*6ab0*/  FMUL.FTZ R119, R119, R86 ;  /* 0x0000005677777220 */ /* 0x000fe40000410000 */
[----:B------:R-:W-:Y:S01]  /*6ac0*/  @!P3 IADD3 R69, PT, PT, R96, R45, RZ ;  /* 0x0000002d6045b210 */ /* 0x000fe20007ffe0ff */
[----:B0-----:R-:W-:Y:S01]  /*6ad0*/  FADD.FTZ R44, R89, R90 ;  /* 0x0000005a592c7221 */ /* 0x001fe20000010000 */
[----:B------:R-:W-:Y:S01]  /*6ae0*/  FMUL.FTZ R113, R132, R113 ;  /* 0x0000007184717220 */ /* 0x000fe20000410000 */
[----:B------:R-:W-:Y:S01]  /*6af0*/  FMUL.FTZ R125, R125, R98 ;  /* 0x000000627d7d7220 */ /* 0x000fe20000410000 */
[----:B-1----:R-:W-:Y:S01]  /*6b00*/  FADD.FTZ R45, R78, R67 ;  /* 0x000000434e2d7221 */ /* 0x002fe20000010000 */
        /* <DEDUP_REMOVED lines=11> */
[----:B------:R0:W-:Y:S01]  /*6bc0*/  @!P3 STS.64 [R69+0x3198], R44 ;  /* 0x0031982c4500b388 */ /* 0x0001e20000000a00 */
        /* <DEDUP_REMOVED lines=13> */
[----:B--2---:R-:W-:-:S04]  /*6ca0*/  FFMA.FTZ R81, R80, R55, R81 ;  /* 0x0000003750517223 */ /* 0x004fc80000010051 */
[----:B------:R0:W-:Y:S01]  /*6cb0*/  STL [R1+0x30], R83 ;  /* 0x0000305301007387 */ /* 0x0001e20000100800 */
[----:B----4-:R-:W-:-:S03]  /*6cc0*/  FFMA.FTZ R73, R41, R56, R73 ;  /* 0x0000003829497223 */ /* 0x010fc60000010049 */
[----:B------:R0:W-:Y:S01]  /*6cd0*/  STL [R1+0x34], R81 ;  /* 0x0000345101007387 */ /* 0x0001e20000100800 */
[----:B-----5:R-:W-:-:S03]  /*6ce0*/  FFMA.FTZ R71, R40, R57, R71 ;  /* 0x0000003928477223 */ /* 0x020fc60000010047 */
[----:B------:R0:W-:Y:S01]  /*6cf0*/  STL [R1+0x38], R73 ;  /* 0x0000384901007387 */ /* 0x0001e20000100800 */
[----:B------:R-:W-:-:S03]  /*6d00*/  FFMA.FTZ R70, R87, R58, R70 ;  /* 0x0000003a57467223 */ /* 0x000fc60000010046 */
[----:B------:R0:W-:Y:S04]  /*6d10*/  STL [R1+0x3c], R71 ;  /* 0x00003c4701007387 */ /* 0x0001e80000100800 */
[----:B------:R0:W-:Y:S01]  /*6d20*/  STL [R1+0x40], R70 ;  /* 0x0000404601007387 */ /* 0x0001e20000100800 */
[----:B------:R-:W-:-:S04]  /*6d30*/  FFMA.FTZ R41, R63, R40, R120 ;  /* 0x000000283f297223 */ /* 0x000fc80000010078 */
[----:B------:R-:W-:Y:S01]  /*6d40*/  FADD.FTZ R2, R41, R2 ;  /* 0x0000000229027221 */ /* 0x000fe20000010000 */
[----:B------:R-:W-:Y:S06]  /*6d50*/  BAR.SYNC.DEFER_BLOCKING 0x0 ;  /* 0x0000000000007b1d */ /* 0x000fec0000010000 */
[----:B------:R-:W-:Y:S05]  /*6d60*/  @P2 BRA `(.L_x_2684) ;  /* 0x0000000000542947 */ /* 0x000fea0003800000 */
[----:B------:R-:W-:Y:S01]  /*6d70*/  UISETP.NE.AND UP0, UPT, UR12, UR46, UPT ;  /* 0x0000002e0c00728c */ /* 0x000fe2000bf05270 */
[----:B------:R-:W1:Y:S01]  /*6d80*/  LDS.128 R40, [R96+0x31a0] ;  /* 0x0031a00060287984 */ /* 0x000e620000000c00 */
[----:B0-----:R-:W-:Y:S02]  /*6d90*/  MOV R69, UR8 ;  /* 0x0000000800457c02 */ /* 0x001fe40008000f00 */
[----:B------:R-:W-:Y:S01]  /*6da0*/  ISETP.GT.AND P2, PT, R110, 0xf, PT ;  /* 0x0000000f6e00780c */ /* 0x000fe20003f44270 */
[----:B------:R-:W0:Y:S01]  /*6db0*/  LDS.64 R46, [R96+0x31b0] ;  /* 0x0031b000602e7984 */ /* 0x000e220000000a00 */
[----:B------:R-:W-:Y:S02]  /*6dc0*/  PLOP3.LUT P3, PT, PT, PT, UP0, 0x80, 0x8 ;  /* 0x000000000008781c */ /* 0x000fe40003f6f008 */
[----:B------:R-:W-:Y:S02]  /*6dd0*/  LEA R69, R69, R96, 0x2 ;  /* 0x0000006045457211 */ /* 0x000fe400078e10ff */
[----:B------:R-:W-:-:S02]  /*6de0*/  FSEL R78, R78, R45, P2 ;  /* 0x0000002d4e4e7208 */ /* 0x000fc40001000000 */
[----:B------:R-:W-:-:S07]  /*6df0*/  FSEL R89, R89, R44, P2 ;  /* 0x0000002c59597208 */ /* 0x000fce0001000000 */
[----:B------:R-:W2:Y:S04]  /*6e00*/  @P3 LDS R68, [R69+0x51e0] ;  /* 0x0051e00045443984 */ /* 0x000ea80000000800 */
[----:B------:R-:W3:Y:S01]  /*6e10*/  @P3 LDS R67, [R69+0x4de0] ;  /* 0x004de00045433984 */ /* 0x000ee20000000800 */
        /* <DEDUP_REMOVED lines=8> */
[----:B------:R1:W-:Y:S04]  /*6ea0*/  STS [R69+0x51e0], R47 ;  /* 0x0051e02f45007388 */ /* 0x0003e80000000800 */
[----:B------:R1:W-:Y:S02]  /*6eb0*/  STS [R69+0x4de0], R46 ;  /* 0x004de02e45007388 */ /* 0x0003e40000000800 */
.L_x_2684:
[----:B------:R-:W-:Y:S05]  /*6ec0*/  BSYNC.RECONVERGENT B0 ;  /* 0x0000000000007941 */ /* 0x000fea0003800200 */
.L_x_2683:
[----:B------:R-:W-:-:S04]  /*6ed0*/  UIADD3 UR8, UPT, UPT, UR8, 0x1, URZ ;  /* 0x0000000108087890 */ /* 0x000fc8000fffe0ff */
[----:B------:R-:W-:-:S09]  /*6ee0*/  UISETP.GE.AND UP0, UPT, UR8, UR47, UPT ;  /* 0x0000002f0800728c */ /* 0x000fd2000bf06270 */
[----:B------:R-:W-:Y:S05]  /*6ef0*/  BRA.U !UP0, `(.L_x_2685) ;  /* 0xffffffc9080c7547 */ /* 0x000fea000b83ffff */
.L_x_2640:
[----:B------:R-:W2:Y:S01]  /*6f00*/  S2R R40, SR_TID.X ;  /* 0x0000000000287919 */ /* 0x000ea20000002100 */
[----:B------:R-:W-:Y:S01]  /*6f10*/  BAR.SYNC.DEFER_BLOCKING 0x0 ;  /* 0x0000000000007b1d */ /* 0x000fe20000010000 */
[----:B------:R-:W-:-:S05]  /*6f20*/  HFMA2 R37, -RZ, RZ, 0, 9.5367431640625e-07 ;  /* 0x00000010ff257431 */ /* 0x000fca00000001ff */
[----:B0-----:R-:W3:Y:S02]  /*6f30*/  LDL.LU R41, [R1+0x20] ;  /* 0x0000200001297983 */ /* 0x001ee40000300800 */
[----:B------:R-:W0:Y:S01]  /*6f40*/  S2UR UR32, SR_CTAID.X ;  /* 0x00000000002079c3 */ /* 0x000e220000002500 */
[----:B------:R-:W0:Y:S01]  /*6f50*/  LDCU.64 UR24, c[0x0][0x4f8] ;  /* 0x00009f00ff1877ac */ /* 0x000e220008000a00 */
[----:B------:R-:W3:Y:S01]  /*6f60*/  LDL.LU R42, [R1+0x1c] ;  /* 0x00001c00012a7983 */ /* 0x000ee20000300800 */
[----:B------:R-:W-:-:S03]  /*6f70*/  UIADD3 UR19, UPT, UPT, UR12, -0x1, URZ ;  /* 0xffffffff0c137890 */ /* 0x000fc6000fffe0ff */
[----:B------:R-:W4:Y:S02]  /*6f80*/  LDL.LU R43, [R1+0x18] ;  /* 0x00001800012b7983 */ /* 0x000f240000300800 */
[----:B------:R-:W5:Y:S01]  /*6f90*/  S2UR UR8, SR_CTAID.Y ;  /* 0x00000000000879c3 */ /* 0x000f620000002600 */
[----:B------:R-:W5:Y:S01]  /*6fa0*/  LDCU.64 UR28, c[0x0][0x500] ;  /* 0x0000a000ff1c77ac */ /* 0x000f620008000a00 */
[----:B------:R-:W4:Y:S01]  /*6fb0*/  LDL.LU R44, [R1+0x14] ;  /* 0x00001400012c7983 */ /* 0x000f220000300800 */
[----:B------:R-:W5:Y:S03]  /*6fc0*/  LDCU.64 UR30, c[0x0][0x550] ;  /* 0x0000aa00ff1e77ac */ /* 0x000f660008000a00 */
[----:B------:R-:W3:Y:S01]  /*6fd0*/  LDL.LU R45, [R1+0x10] ;  /* 0x00001000012d7983 */ /* 0x000ee20000300800 */
[----:B--2---:R-:W-:-:S03]  /*6fe0*/  SHF.L.U32 R23, R40, 0x1, RZ ;  /* 0x0000000128177819 */ /* 0x004fc600000006ff */
[----:B-1----:R-:W3:Y:S01]  /*6ff0*/  LDL.LU R46, [R1+0xc] ;  /* 0x00000c00012e7983 */ /* 0x002ee20000300800 */
[----:B------:R-:W-:Y:S02]  /*7000*/  LOP3.LUT R40, R40, 0x1f, RZ, 0xc0, !PT ;  /* 0x0000001f28287812 */ /* 0x000fe400078ec0ff */
[----:B------:R-:W-:Y:S01]  /*7010*/  LOP3.LUT R23, R23, 0x7c0, RZ, 0xc0, !PT ;  /* 0x000007c017177812 */ /* 0x000fe200078ec0ff */
[----:B------:R-:W2:Y:S03]  /*7020*/  LDL.LU R47, [R1+0x8] ;  /* 0x00000800012f7983 */ /* 0x000ea60000300800 */
[----:B------:R-:W-:Y:S01]  /*7030*/  LOP3.LUT R4, R23, R40, RZ, 0xfc, !PT ;  /* 0x0000002817047212 */ /* 0x000fe200078efcff */
[----:B------:R-:W2:Y:S04]  /*7040*/  LDL.LU R67, [R1+0x4] ;  /* 0x0000040001437983 */ /* 0x000ea80000300800 */
[----:B------:R-:W-:Y:S01]  /*7050*/  IMAD.WIDE.U32 R36, R4, R37, UR10 ;  /* 0x0000000a04247e25 */ /* 0x000fe2000f8e0025 */
[----:B------:R-:W4:Y:S04]  /*7060*/  LDL.LU R68, [R1+0x40] ;  /* 0x0000400001447983 */ /* 0x000f280000300800 */
[----:B------:R-:W3:Y:S04]  /*7070*/  LDG.E.128 R24, desc[UR26][R36.64] ;  /* 0x0000001a24187981 */ /* 0x000ee8000c1e1d00 */
[----:B------:R-:W2:Y:S04]  /*7080*/  LDG.E.128 R28, desc[UR26][R36.64+0x200] ;  /* 0x0002001a241c7981 */ /* 0x000ea8000c1e1d00 */
        /* <DEDUP_REMOVED lines=8> */
[----:B------:R-:W-:-:S04]  /*7110*/  USHF.L.U32 UR22, UR19, 0xb, URZ ;  /* 0x0000000b13167899 */ /* 0x000fc800080006ff */
[----:B------:R-:W-:-:S04]  /*7120*/  USHF.R.S32.HI UR23, URZ, 0x1f, UR22 ;  /* 0x0000001fff177899 */ /* 0x000fc80008011416 */
[----:B0-----:R-:W-:-:S04]  /*7130*/  UIMAD.WIDE.U32 UR20, UR32, UR24, UR22 ;  /* 0x00000018201472a5 */ /* 0x001fc8000f8e0016 */
[----:B------:R-:W-:Y:S02]  /*7140*/  UIMAD UR21, UR32, UR25, UR21 ;  /* 0x00000019201572a4 */ /* 0x000fe4000f8e0215 */
[----:B-----5:R-:W-:Y:S02]  /*7150*/  UIMAD UR24, UR8, UR29, URZ ;  /* 0x0000001d081872a4 */ /* 0x020fe4000f8e02ff */
[----:B------:R-:W-:Y:S01]  /*7160*/  UIMAD.WIDE.U32 UR20, UR8, UR28, UR20 ;  /* 0x0000001c081472a5 */ /* 0x000fe2000f8e0014 */
[----:B------:R-:W0:Y:S03]  /*7170*/  LDCU.64 UR28, c[0x0][0x560] ;  /* 0x0000ac00ff1c77ac */ /* 0x000e260008000a00 */
[----:B------:R-:W-:Y:S02]  /*7180*/  UIADD3 UR24, UPT, UPT, UR21, UR24, URZ ;  /* 0x0000001815187290 */ /* 0x000fe4000fffe0ff */
[----:B------:R-:W-:-:S04]  /*7190*/  ULEA UR21, UP0, UR20, UR30, 0x1 ;  /* 0x0000001e14157291 */ /* 0x000fc8000f8008ff */
[----:B------:R-:W-:-:S05]  /*71a0*/  ULEA.HI.X UR20, UR20, UR31, UR24, 0x1, UP0 ;  /* 0x0000001f14147291 */ /* 0x000fca00080f0c18 */
[----:B------:R-:W1:Y:S01]  /*71b0*/  LDCU.64 UR24, c[0x0][0x520] ;  /* 0x0000a400ff1877ac */ /* 0x000e620008000a00 */
[----:B---3--:R-:W-:Y:S04]  /*71c0*/  STS.128 [R66], R24 ;  /* 0x0000001842007388 */ /* 0x008fe80000000c00 */
[----:B--2---:R-:W-:Y:S01]  /*71d0*/  STS.128 [R66+0x200], R28 ;  /* 0x0002001c42007388 */ /* 0x004fe20000000c00 */
[----:B------:R-:W-:-:S03]  /*71e0*/  NOP ;  /* 0x0000000000007918 */ /* 0x000fc60000000000 */
[----:B------:R-:W2:Y:S04]  /*71f0*/  LDS.128 R32, [R65] ;  /* 0x0000000041207984 */ /* 0x000ea80000000c00 */
[----:B------:R-:W3:Y:S01]  /*7200*/  LDS.128 R24, [R65+0x10] ;  /* 0x0000100041187984 */ /* 0x000ee20000000c00 */
[--C-:B--2---:R-:W-:Y:S02]  /*7210*/  HADD2.F32 R8, -RZ, R32.reuse.H0_H0 ;  /* 0x20000020ff087230 */ /* 0x104fe40000004100 */
[----:B------:R-:W-:-:S03]  /*7220*/  HADD2.F32 R32, -RZ, R32.H1_H1 ;  /* 0x30000020ff207230 */ /* 0x000fc60000004100 */
[----:B------:R-:W-:Y:S02]  /*7230*/  FADD.FTZ R12, R8, UR7 ;  /* 0x00000007080c7e21 */ /* 0x000fe40008010000 */
[----:B------:R-:W-:Y:S01]  /*7240*/  FADD.FTZ R32, R32, UR7 ;  /* 0x0000000720207e21 */ /* 0x000fe20008010000 */
[----:B------:R-:W-:Y:S01]  /*7250*/  HADD2.F32 R8, -RZ, R33.H0_H0 ;  /* 0x20000021ff087230 */ /* 0x000fe20000004100 */
[----:B------:R-:W-:Y:S01]  /*7260*/  BAR.SYNC.DEFER_BLOCKING 0x0 ;  /* 0x0000000000007b1d */ /* 0x000fe20000010000 */
[----:B------:R-:W-:Y:S02]  /*7270*/  FSETP.GTU.FTZ.AND P2, PT, R12, 20, PT ;  /* 0x41a000000c00780b */ /* 0x000fe40003f5c000 */
[----:B------:R-:W-:Y:S01]  /*7280*/  FSETP.GTU.FTZ.AND P1, PT, R32, 20, PT ;  /* 0x41a000002000780b */ /* 0x000fe20003f3c000 */
[----:B------:R-:W-:-:S05]  /*7290*/  FADD.FTZ R20, R8, UR7 ;  /* 0x0000000708147e21 */ /* 0x000fca0008010000 */
[----:B------:R-:W-:-:S05]  /*72a0*/  FSETP.GTU.FTZ.AND P0, PT, R20, 20, PT ;  /* 0x41a000001400780b */ /* 0x000fca0003f1c000 */
[----:B------:R-:W-:Y:S02]  /*72b0*/  @!P2 FMUL.FTZ R8, R12, -1.4426950216293334961 ;  /* 0xbfb8aa3b0c08a820 */ /* 0x000fe40000410000 */
[----:B------:R-:W-:-:S04]  /*72c0*/  @!P1 FMUL.FTZ R16, R32, -1.4426950216293334961 ;  /* 0xbfb8aa3b20109820 */ /* 0x000fc80000410000 */
[----:B------:R-:W2:Y:S02]  /*72d0*/  @!P2 MUFU.EX2 R8, R8 ;  /* 0x000000080008a308 */ /* 0x000ea40000000800 */
[----:B------:R-:W-:-:S06]  /*72e0*/  @!P0 FMUL.FTZ R20, R20, -1.4426950216293334961 ;  /* 0xbfb8aa3b14148820 */ /* 0x000fcc0000410000 */
[----:B------:R-:W5:Y:S01]  /*72f0*/  @!P1 MUFU.EX2 R16, R16 ;  /* 0x0000001000109308 */ /* 0x000f620000000800 */
[----:B------:R-:W-:-:S07]  /*7300*/  HADD2.F32 R28, -RZ, R34.H0_H0 ;  /* 0x20000022ff1c7230 */ /* 0x000fce0000004100 */
[----:B------:R-:W0:Y:S01]  /*7310*/  @!P0 MUFU.EX2 R20, R20 ;  /* 0x0000001400148308 */ /* 0x000e220000000800 */
[----:B------:R-:W-:Y:S01]  /*7320*/  FADD.FTZ R28, R28, UR7 ;  /* 0x000000071c1c7e21 */ /* 0x000fe20008010000 */
[----:B--2---:R-:W-:Y:S01]  /*7330*/  @!P2 FADD.FTZ R12, R8, 1 ;  /* 0x3f800000080ca421 */ /* 0x004fe20000010000 */
[----:B------:R-:W-:Y:S02]  /*7340*/  HADD2.F32 R33, -RZ, R33.H1_H1 ;  /* 0x30000021ff217230 */ /* 0x000fe40000004100 */
[----:B------:R-:W-:Y:S01]  /*7350*/  HADD2.F32 R8, -RZ, R35.H0_H0 ;  /* 0x20000023ff087230 */ /* 0x000fe20000004100 */
[----:B------:R-:W-:Y:S01]  /*7360*/  FSETP.GTU.FTZ.AND P6, PT, R28, 20, PT ;  /* 0x41a000001c00780b */ /* 0x000fe20003fdc000 */
[----:B-----5:R-:W-:Y:S01]  /*7370*/  @!P1 FADD.FTZ R16, R16, 1 ;  /* 0x3f80000010109421 */ /* 0x020fe20000010000 */
[----:B------:R-:W2:Y:S01]  /*7380*/  @!P2 MUFU.RCP R29, R12 ;  /* 0x0000000c001da308 */ /* 0x000ea20000001000 */
[----:B------:R-:W-:Y:S01]  /*7390*/  FADD.FTZ R33, R33, UR7 ;  /* 0x0000000721217e21 */ /* 0x000fe20008010000 */
[----:B------:R-:W-:-:S02]  /*73a0*/  HADD2.F32 R34, -RZ, R34.H1_H1 ;  /* 0x30000022ff227230 */ /* 0x000fc40000004100 */
[----:B------:R-:W-:-:S04]  /*73b0*/  FADD.FTZ R30, R8, UR7 ;  /* 0x00000007081e7e21 */ /* 0x000fc80008010000 */
[----:B------:R3:W5:Y:S01]  /*73c0*/  @!P1 MUFU.RCP R31, R16 ;  /* 0x00000010001f9308 */ /* 0x0007620000001000 */
[----:B0-----:R-:W-:Y:S01]  /*73d0*/  @!P0 FADD.FTZ R20, R20, 1 ;  /* 0x3f80000014148421 */ /* 0x001fe20000010000 */
[----:B------:R-:W-:Y:S01]  /*73e0*/  HADD2.F32 R35, -RZ, R35.H1_H1 ;  /* 0x30000023ff237230 */ /* 0x000fe20000004100 */
[----:B------:R-:W-:Y:S01]  /*73f0*/  FSETP.GTU.FTZ.AND P4, PT, R33, 20, PT ;  /* 0x41a000002100780b */ /* 0x000fe20003f9c000 */
[----:B------:R-:W-:Y:S01]  /*7400*/  FADD.FTZ R34, R34, UR7 ;  /* 0x0000000722227e21 */ /* 0x000fe20008010000 */
[----:B------:R-:W-:Y:S01]  /*7410*/  FSETP.GTU.FTZ.AND P3, PT, R30, 20, PT ;  /* 0x41a000001e00780b */ /* 0x000fe20003f7c000 */
[----:B------:R-:W-:Y:S01]  /*7420*/  @!P6 FMUL.FTZ R8, R28, -1.4426950216293334961 ;  /* 0xbfb8aa3b1c08e820 */ /* 0x000fe20000410000 */
[----:B---3--:R-:W-:Y:S01]  /*7430*/  HADD2.F32 R16, -RZ, R24.H0_H0 ;  /* 0x20000018ff107230 */ /* 0x008fe20000004100 */
[----:B------:R-:W0:Y:S01]  /*7440*/  @!P0 MUFU.RCP R20, R20 ;  /* 0x0000001400148308 */ /* 0x000e220000001000 */
[----:B------:R-:W-:Y:S01]  /*7450*/  FADD.FTZ R35, R35, UR7 ;  /* 0x0000000723237e21 */ /* 0x000fe20008010000 */
[----:B------:R-:W-:-:S02]  /*7460*/  FSETP.GTU.FTZ.AND P5, PT, R34, 20, PT ;  /* 0x41a000002200780b */ /* 0x000fc40003fbc000 */
[----:B------:R-:W-:Y:S01]  /*7470*/  FADD.FTZ R28, R16, UR7 ;  /* 0x00000007101c7e21 */ /* 0x000fe20008010000 */
[----:B--2---:R-:W-:Y:S01]  /*7480*/  @!P2 FMUL.FTZ R0, R0, R29 ;  /* 0x0000001d0000a220 */ /* 0x004fe20000410000 */
[----:B------:R-:W-:Y:S01]  /*7490*/  FSETP.GTU.FTZ.AND P2, PT, R35, 20, PT ;  /* 0x41a000002300780b */ /* 0x000fe20003f5c000 */
[----:B-----5:R-:W-:Y:S01]  /*74a0*/  @!P1 FMUL.FTZ R2, R2, R31 ;  /* 0x0000001f02029220 */ /* 0x020fe20000410000 */
[----:B------:R-:W2:Y:S01]  /*74b0*/  @!P6 MUFU.EX2 R8, R8 ;  /* 0x000000080008e308 */ /* 0x000ea20000000800 */
[----:B------:R-:W-:Y:S01]  /*74c0*/  FSETP.GTU.FTZ.AND P1, PT, R28, 20, PT ;  /* 0x41a000001c00780b */ /* 0x000fe20003f3c000 */
[----:B------:R-:W-:Y:S02]  /*74d0*/  HADD2.F32 R24, -RZ, R24.H1_H1 ;  /* 0x30000018ff187230 */ /* 0x000fe40000004100 */
[----:B------:R-:W-:Y:S01]  /*74e0*/  @!P4 FMUL.FTZ R22, R33, -1.4426950216293334961 ;  /* 0xbfb8aa3b2116c820 */ /* 0x000fe20000410000 */
[----:B------:R-:W-:Y:S02]  /*74f0*/  @!P3 FMUL.FTZ R16, R30, -1.4426950216293334961 ;  /* 0xbfb8aa3b1e10b820 */ /* 0x000fe40000410000 */
[----:B------:R-:W-:Y:S01]  /*7500*/  FADD.FTZ R29, R24, UR7 ;  /* 0x00000007181d7e21 */ /* 0x000fe20008010000 */
[----:B------:R-:W-:-:S02]  /*7510*/  @!P5 FMUL.FTZ R12, R34, -1.4426950216293334961 ;  /* 0xbfb8aa3b220cd820 */ /* 0x000fc40000410000 */
[----:B------:R-:W3:Y:S01]  /*7520*/  @!P4 MUFU.EX2 R22, R22 ;  /* 0x000000160016c308 */ /* 0x000ee20000000800 */
[----:B0-----:R-:W-:Y:S01]  /*7530*/  @!P0 FMUL.FTZ R3, R3, R20 ;  /* 0x0000001403038220 */ /* 0x001fe20000410000 */
[----:B------:R-:W-:Y:S01]  /*7540*/  @!P2 FMUL.FTZ R20, R35, -1.4426950216293334961 ;  /* 0xbfb8aa3b2314a820 */ /* 0x000fe20000410000 */
[----:B------:R-:W-:-:S05]  /*7550*/  FSETP.GTU.FTZ.AND P0, PT, R29, 20, PT ;  /* 0x41a000001d00780b */ /* 0x000fca0003f1c000 */
[----:B------:R-:W0:Y:S01]  /*7560*/  @!P3 MUFU.EX2 R16, R16 ;  /* 0x000000100010b308 */ /* 0x000e220000000800 */
[----:B------:R-:W-:Y:S01]  /*7570*/  @!P1 FMUL.FTZ R24, R28, -1.4426950216293334961 ;  /* 0xbfb8aa3b1c189820 */ /* 0x000fe20000410000 */
[----:B--2---:R-:W-:-:S06]  /*7580*/  @!P6 FADD.FTZ R8, R8, 1 ;  /* 0x3f8000000808e421 */ /* 0x004fcc0000010000 */
[----:B------:R-:W2:Y:S08]  /*7590*/  @!P5 MUFU.EX2 R12, R12 ;  /* 0x0000000c000cd308 */ /* 0x000eb00000000800 */
[----:B------:R-:W5:Y:S01]  /*75a0*/  @!P2 MUFU.EX2 R20, R20 ;  /* 0x000000140014a308 */ /* 0x000f620000000800 */
[----:B------:R-:W-:-:S07]  /*75b0*/  @!P0 FMUL.FTZ R28, R29, -1.4426950216293334961 ;  /* 0xbfb8aa3b1d1c8820 */ /* 0x000fce0000410000 */
[----:B------:R-:W1:Y:S01]  /*75c0*/  @!P1 MUFU.EX2 R24, R24 ;  /* 0x0000001800189308 */ /* 0x000e620000000800 */
[----:B---3--:R-:W-:-:S07]  /*75d0*/  @!P4 FADD.FTZ R22, R22, 1 ;  /* 0x3f8000001616c421 */ /* 0x008fce0000010000 */
[----:B------:R-:W3:Y:S01]  /*75e0*/  @!P6 MUFU.RCP R31, R8 ;  /* 0x00000008001fe308 */ /* 0x000ee20000001000 */
[--C-:B------:R-:W-:Y:S02]  /*75f0*/  HADD2.F32 R29, -RZ, R25.reuse.H0_H0 ;  /* 0x20000019ff1d7230 */ /* 0x100fe40000004100 */
[----:B0-----:R-:W-:Y:S01]  /*7600*/  @!P3 FADD.FTZ R16, R16, 1 ;  /* 0x3f8000001010b421 */ /* 0x001fe20000010000 */
[----:B------:R-:W-:Y:S02]  /*7610*/  HADD2.F32 R25, -RZ, R25.H1_H1 ;  /* 0x30000019ff197230 */ /* 0x000fe40000004100 */
[----:B--2---:R-:W-:Y:S01]  /*7620*/  @!P5 FADD.FTZ R12, R12, 1 ;  /* 0x3f8000000c0cd421 */ /* 0x004fe20000010000 */
[----:B-----5:R-:W-:Y:S01]  /*7630*/  @!P2 FADD.FTZ R20, R20, 1 ;  /* 0x3f8000001414a421 */ /* 0x020fe20000010000 */
[----:B------:R-:W0:Y:S01]  /*7640*/  @!P4 MUFU.RCP R22, R22 ;  /* 0x000000160016c308 */ /* 0x000e220000001000 */
[----:B------:R-:W-:Y:S01]  /*7650*/  FADD.FTZ R25, R25, UR7 ;  /* 0x0000000719197e21 */ /* 0x000fe20008010000 */
[----:B-1----:R-:W-:Y:S01]  /*7660*/  @!P1 FADD.FTZ R24, R24, 1 ;  /* 0x3f80000018189421 */ /* 0x002fe20000010000 */
[----:B------:R-:W-:-:S05]  /*7670*/  FADD.FTZ R30, R29, UR7 ;  /* 0x000000071d1e7e21 */ /* 0x000fca0008010000 */
[----:B------:R-:W1:Y:S01]  /*7680*/  @!P3 MUFU.RCP R16, R16 ;  /* 0x000000100010b308 */ /* 0x000e620000001000 */
[----:B---3--:R-:W-:Y:S01]  /*7690*/  @!P6 FMUL.FTZ R6, R6, R31 ;  /* 0x0000001f0606e220 */ /* 0x008fe20000410000 */
[----:B------:R-:W-:-:S06]  /*76a0*/  FSETP.GTU.FTZ.AND P6, PT, R25, 20, PT ;  /* 0x41a000001900780b */ /* 0x000fcc0003fdc000 */
[----:B------:R-:W2:Y:S01]  /*76b0*/  @!P5 MUFU.RCP R12, R12 ;  /* 0x0000000c000cd308 */ /* 0x000ea20000001000 */
[----:B------:R-:W-:-:S07]  /*76c0*/  HADD2.F32 R8, -RZ, R26.H0_H0 ;  /* 0x2000001aff087230 */ /* 0x000fce0000004100 */
[----:B------:R3:W5:Y:S01]  /*76d0*/  @!P2 MUFU.RCP R29, R20 ;  /* 0x00000014001da308 */ /* 0x0007620000001000 */
[----:B0-----:R-:W-:-:S07]  /*76e0*/  @!P4 FMUL.FTZ R5, R5, R22 ;  /* 0x000000160505c220 */ /* 0x001fce0000410000 */
[----:B------:R-:W0:Y:S01]  /*76f0*/  @!P1 MUFU.RCP R24, R24 ;  /* 0x0000001800189308 */ /* 0x000e220000001000 */
[--C-:B---3--:R-:W-:Y:S02]  /*7700*/  HADD2.F32 R20, -RZ, R27.reuse.H0_H0 ;  /* 0x2000001bff147230 */ /* 0x108fe40000004100 */
[----:B-1----:R-:W-:Y:S01]  /*7710*/  @!P3 FMUL.FTZ R9, R9, R16 ;  /* 0x000000100909b220 */ /* 0x002fe20000410000 */
[----:B------:R-:W-:Y:S01]  /*7720*/  FSETP.GTU.FTZ.AND P4, PT, R30, 20, PT ;  /* 0x41a000001e00780b */ /* 0x000fe20003f9c000 */
[----:B------:R-:W-:Y:S01]  /*7730*/  FADD.FTZ R22, R8, UR7 ;  /* 0x0000000708167e21 */ /* 0x000fe20008010000 */
[----:B------:R-:W-:Y:S02]  /*7740*/  HADD2.F32 R26, -RZ, R26.H1_H1 ;  /* 0x3000001aff1a7230 */ /* 0x000fe40000004100 */
[----:B------:R-:W-:Y:S01]  /*7750*/  @!P6 FMUL.FTZ R16, R25, -1.4426950216293334961 ;  /* 0xbfb8aa3b1910e820 */ /* 0x000fe20000410000 */
[----:B------:R-:W-:Y:S02]  /*7760*/  HADD2.F32 R27, -RZ, R27.H1_H1 ;  /* 0x3000001bff1b7230 */ /* 0x000fe40000004100 */
[----:B------:R-:W-:Y:S01]  /*7770*/  FADD.FTZ R25, R20, UR7 ;  /* 0x0000000714197e21 */ /* 0x000fe20008010000 */
[----:B--2---:R-:W-:Y:S01]  /*7780*/  @!P5 FMUL.FTZ R7, R7, R12 ;  /* 0x0000000c0707d220 */ /* 0x004fe20000410000 */
[----:B------:R-:W-:Y:S01]  /*7790*/  FSETP.GTU.FTZ.AND P5, PT, R22, 20, PT ;  /* 0x41a000001600780b */ /* 0x000fe20003fbc000 */
[----:B------:R-:W-:Y:S01]  /*77a0*/  FADD.FTZ R26, R26, UR7 ;  /* 0x000000071a1a7e21 */ /* 0x000fe20008010000 */
[----:B-----5:R-:W-:Y:S01]  /*77b0*/  @!P2 FMUL.FTZ R10, R10, R29 ;  /* 0x0000001d0a0aa220 */ /* 0x020fe20000410000 */
[----:B------:R-:W-:Y:S01]  /*77c0*/  FADD.FTZ R27, R27, UR7 ;  /* 0x000000071b1b7e21 */ /* 0x000fe20008010000 */
[----:B------:R-:W1:Y:S01]  /*77d0*/  @!P0 MUFU.EX2 R28, R28 ;  /* 0x0000001c001c8308 */ /* 0x000e620000000800 */
[----:B------:R-:W-:Y:S01]  /*77e0*/  FSETP.GTU.FTZ.AND P2, PT, R25, 20, PT ;  /* 0x41a000001900780b */ /* 0x000fe20003f5c000 */
[----:B0-----:R-:W-:Y:S01]  /*77f0*/  @!P1 FMUL.FTZ R11, R11, R24 ;  /* 0x000000180b0b9220 */ /* 0x001fe20000410000 */
[----:B------:R-:W-:-:S02]  /*7800*/  FSETP.GTU.FTZ.AND P3, PT, R26, 20, PT ;  /* 0x41a000001a00780b */ /* 0x000fc40003f7c000 */
[----:B------:R-:W-:Y:S01]  /*7810*/  FSETP.GTU.FTZ.AND P1, PT, R27, 20, PT ;  /* 0x41a000001b00780b */ /* 0x000fe20003f3c000 */
[----:B------:R-:W-:-:S04]  /*7820*/  @!P4 FMUL.FTZ R8, R30, -1.4426950216293334961 ;  /* 0xbfb8aa3b1e08c820 */ /* 0x000fc80000410000 */
[----:B------:R0:W2:Y:S04]  /*7830*/  @!P4 MUFU.EX2 R12, R8 ;  /* 0x00000008000cc308 */ /* 0x0000a80000000800 */
[----:B------:R-:W-:Y:S01]  /*7840*/  @!P2 FMUL.FTZ R29, R25, -1.4426950216293334961 ;  /* 0xbfb8aa3b191da820 */ /* 0x000fe20000410000 */
[----:B0-----:R-:W-:Y:S01]  /*7850*/  @!P5 FMUL.FTZ R8, R22, -1.4426950216293334961 ;  /* 0xbfb8aa3b1608d820 */ /* 0x001fe20000410000 */
[----:B------:R-:W-:Y:S02]  /*7860*/  @!P3 FMUL.FTZ R22, R26, -1.4426950216293334961 ;  /* 0xbfb8aa3b1a16b820 */ /* 0x000fe40000410000 */
[----:B------:R0:W-:Y:S01]  /*7870*/  @!P2 MUFU.EX2 R36, R29 ;  /* 0x0000001d0024a308 */ /* 0x0001e20000000800 */
[----:B------:R-:W-:Y:S01]  /*7880*/  @!P1 FMUL.FTZ R32, R27, -1.4426950216293334961 ;  /* 0xbfb8aa3b1b209820 */ /* 0x000fe20000410000 */
[----:B----4-:R-:W-:-:S02]  /*7890*/  F2FP.F16.F32.PACK_AB R27, R75, R74 ;  /* 0x0000004a4b1b723e */ /* 0x010fc400000000ff */
[----:B------:R-:W-:Y:S02]  /*78a0*/  F2FP.F16.F32.PACK_AB R26, R73, R72 ;  /* 0x00000048491a723e */ /* 0x000fe400000000ff */
[----:B------:R-:W-:Y:S02]  /*78b0*/  F2FP.F16.F32.PACK_AB R25, R71, R70 ;  /* 0x000000464719723e */ /* 0x000fe400000000ff */
[----:B------:R1:W-:Y:S01]  /*78c0*/  @!P5 MUFU.EX2 R20, R8 ;  /* 0x000000080014d308 */ /* 0x0003e20000000800 */
[----:B------:R-:W-:Y:S02]  /*78d0*/  F2FP.F16.F32.PACK_AB R24, R69, R68 ;  /* 0x000000444518723e */ /* 0x000fe400000000ff */
[----:B------:R-:W-:Y:S02]  /*78e0*/  F2FP.F16.F32.PACK_AB R31, R67, R47 ;  /* 0x0000002f431f723e */ /* 0x000fe400000000ff */
[----:B------:R-:W-:Y:S02]  /*78f0*/  F2FP.F16.F32.PACK_AB R30, R46, R45 ;  /* 0x0000002d2e1e723e */ /* 0x000fe400000000ff */
[----:B0-----:R-:W-:Y:S01]  /*7900*/  F2FP.F16.F32.PACK_AB R29, R44, R43 ;  /* 0x0000002b2c1d723e */ /* 0x001fe200000000ff */
[----:B-1----:R-:W-:Y:S01]  /*7910*/  @!P0 FADD.FTZ R8, R28, 1 ;  /* 0x3f8000001c088421 */ /* 0x002fe20000010000 */
[----:B------:R-:W-:Y:S01]  /*7920*/  F2FP.F16.F32.PACK_AB R28, R42, R41 ;  /* 0x000000292a1c723e */ /* 0x000fe200000000ff */
[----:B------:R-:W-:Y:S01]  /*7930*/  STS.128 [R65], R24 ;  /* 0x0000001841007388 */ /* 0x000fe20000000c00 */
[----:B------:R0:W-:Y:S03]  /*7940*/  @!P1 MUFU.EX2 R37, R32 ;  /* 0x0000002000259308 */ /* 0x0001e60000000800 */
[----:B------:R1:W-:Y:S01]  /*7950*/  STS.128 [R65+0x10], R28 ;  /* 0x0000101c41007388 */ /* 0x0003e20000000c00 */
[----:B------:R-:W-:-:S03]  /*7960*/  NOP ;  /* 0x0000000000007918 */ /* 0x000fc60000000000 */
[----:B0-----:R-:W0:Y:S04]  /*7970*/  LDS.128 R32, [R66] ;  /* 0x0000000042207984 */ /* 0x001e280000000c00 */
[----:B------:R-:W3:Y:S01]  /*7980*/  LDS.128 R24, [R66+0x200] ;  /* 0x0002000042187984 */ /* 0x000ee20000000c00 */
[----:B------:R-:W4:Y:S08]  /*7990*/  @!P6 MUFU.EX2 R16, R16 ;  /* 0x000000100010e308 */ /* 0x000f300000000800 */
[----:B------:R-:W5:Y:S01]  /*79a0*/  @!P3 MUFU.EX2 R22, R22 ;  /* 0x000000160016b308 */ /* 0x000f620000000800 */
[----:B-1----:R-:W-:-:S02]  /*79b0*/  MOV R28, UR21 ;  /* 0x00000015001c7c02 */ /* 0x002fc40008000f00 */
[----:B------:R-:W-:Y:S01]  /*79c0*/  MOV R29, UR20 ;  /* 0x00000014001d7c02 */ /* 0x000fe20008000f00 */
[----:B--2---:R-:W-:-:S04]  /*79d0*/  @!P4 FADD.FTZ R12, R12, 1 ;  /* 0x3f8000000c0cc421 */ /* 0x004fc80000010000 */
[----:B------:R-:W1:Y:S01]  /*79e0*/  @!P0 MUFU.RCP R8, R8 ;  /* 0x0000000800088308 */ /* 0x000e620000001000 */
[----:B----4-:R-:W-:Y:S01]  /*79f0*/  @!P6 FADD.FTZ R16, R16, 1 ;  /* 0x3f8000001010e421 */ /* 0x010fe20000010000 */
[----:B------:R-:W-:Y:S01]  /*7a00*/  @!P5 FADD.FTZ R20, R20, 1 ;  /* 0x3f8000001414d421 */ /* 0x000fe20000010000 */
[----:B------:R-:W-:Y:S01]  /*7a10*/  @!P2 FADD.FTZ R36, R36, 1 ;  /* 0x3f8000002424a421 */ /* 0x000fe20000010000 */
[----:B------:R-:W-:Y:S01]  /*7a20*/  @!P1 FADD.FTZ R37, R37, 1 ;  /* 0x3f80000025259421 */ /* 0x000fe20000010000 */
[----:B------:R-:W-:-:S04]  /*7a30*/  IMAD.WIDE.U32 R28, R4, 0x10, R28 ;  /* 0x00000010041c7825 */ /* 0x000fc800078e001c */
[----:B------:R-:W-:Y:S01]  /*7a40*/  FADD.FTZ R31, R0, R38 ;  /* 0x00000026001f7221 */ /* 0x000fe20000010000 */
[----:B------:R-:W2:Y:S01]  /*7a50*/  LDCU.64 UR20, c[0x0][0x518] ;  /* 0x0000a300ff1477ac */ /* 0x000ea20008000a00 */
[----:B-----5:R-:W-:Y:S01]  /*7a60*/  @!P3 FADD.FTZ R22, R22, 1 ;  /* 0x3f8000001616b421 */ /* 0x020fe20000010000 */
[----:B------:R-:W4:Y:S08]  /*7a70*/  @!P4 MUFU.RCP R39, R12 ;  /* 0x0000000c0027c308 */ /* 0x000f300000001000 */
[----:B------:R-:W5:Y:S01]  /*7a80*/  @!P6 MUFU.RCP R16, R16 ;  /* 0x000000100010e308 */ /* 0x000f620000001000 */
[----:B0-----:R-:W-:Y:S04]  /*7a90*/  STG.E.128 desc[UR26][R28.64], R32 ;  /* 0x000000201c007986 */ /* 0x001fe8000c101d1a */
[----:B---3--:R-:W-:Y:S03]  /*7aa0*/  STG.E.128 desc[UR26][R28.64+0x200], R24 ;  /* 0x000200181c007986 */ /* 0x008fe6000c101d1a */
[----:B------:R-:W0:Y:S01]  /*7ab0*/  @!P5 MUFU.RCP R20, R20 ;  /* 0x000000140014d308 */ /* 0x000e220000001000 */
[----:B-1----:R-:W-:-:S07]  /*7ac0*/  @!P0 FMUL.FTZ R13, R13, R8 ;  /* 0x000000080d0d8220 */ /* 0x002fce0000410000 */
[----:B------:R-:W1:Y:S08]  /*7ad0*/  @!P3 MUFU.RCP R41, R22 ;  /* 0x000000160029b308 */ /* 0x000e700000001000 */
[----:B------:R-:W3:Y:S08]  /*7ae0*/  @!P2 MUFU.RCP R36, R36 ;  /* 0x000000240024a308 */ /* 0x000ef00000001000 */
[----:B------:R2:W3:Y:S01]  /*7af0*/  @!P1 MUFU.RCP R12, R37 ;  /* 0x00000025000c9308 */ /* 0x0004e20000001000 */
[----:B------:R-:W-:-:S04]  /*7b00*/  FADD.FTZ R8, R31, R2 ;  /* 0x000000021f087221 */ /* 0x000fc80000010000 */
[----:B------:R-:W-:Y:S01]  /*7b10*/  FADD.FTZ R8, R8, R3 ;  /* 0x0000000308087221 */ /* 0x000fe20000010000 */
[----:B----4-:R-:W-:Y:S01]  /*7b20*/  @!P4 FMUL.FTZ R14, R14, R39 ;  /* 0x000000270e0ec220 */ /* 0x010fe20000410000 */
[----:B-----5:R-:W-:Y:S01]  /*7b30*/  @!P6 FMUL.FTZ R15, R15, R16 ;  /* 0x000000100f0fe220 */ /* 0x020fe20000410000 */
[----:B--2---:R-:W-:Y:S01]  /*7b40*/  F2FP.F16.F32.PACK_AB R37, R5, R3 ;  /* 0x000000030525723e */ /* 0x004fe200000000ff */
[----:B------:R-:W-:Y:S01]  /*7b50*/  FADD.FTZ R5, R8, R5 ;  /* 0x0000000508057221 */ /* 0x000fe20000010000 */
[----:B0-----:R-:W-:Y:S01]  /*7b60*/  @!P5 FMUL.FTZ R17, R17, R20 ;  /* 0x000000141111d220 */ /* 0x001fe20000410000 */
[----:B-1----:R-:W-:Y:S01]  /*7b70*/  @!P3 FMUL.FTZ R18, R18, R41 ;  /* 0x000000291212b220 */ /* 0x002fe20000410000 */
[----:B---3--:R-:W-:Y:S01]  /*7b80*/  @!P2 FMUL.FTZ R19, R19, R36 ;  /* 0x000000241313a220 */ /* 0x008fe20000410000 */
[----:B------:R-:W-:Y:S01]  /*7b90*/  F2FP.F16.F32.PACK_AB R38, R7, R6 ;  /* 0x000000060726723e */ /* 0x000fe200000000ff */
[----:B------:R-:W-:Y:S01]  /*7ba0*/  @!P1 FMUL.FTZ R21, R21, R12 ;  /* 0x0000000c15159220 */ /* 0x000fe20000410000 */
[----:B------:R-:W-:Y:S01]  /*7bb0*/  FADD.FTZ R6, R5, R6 ;  /* 0x0000000605067221 */ /* 0x000fe20000010000 */
        /* <DEDUP_REMOVED lines=9> */
[----:B------:R-:W-:-:S03]  /*7c50*/  UIMAD.WIDE.U32 UR22, UR32, UR20, UR22 ;  /* 0x00000014201672a5 */ /* 0x000fc6000f8e0016 */
[----:B------:R-:W-:Y:S01]  /*7c60*/  FADD.FTZ R10, R9, R10 ;  /* 0x0000000a090a7221 */ /* 0x000fe20000010000 */
[----:B------:R-:W-:Y:S04]  /*7c70*/  STS.128 [R65], R36 ;  /* 0x0000002441007388 */ /* 0x000fe80000000c00 */
[----:B------:R-:W-:Y:S01]  /*7c80*/  STS.128 [R65+0x10], R44 ;  /* 0x0000102c41007388 */ /* 0x000fe20000000c00 */
[----:B------:R-:W-:-:S03]  /*7c90*/  NOP ;  /* 0x0000000000007918 */ /* 0x000fc60000000000 */
[----:B------:R-:W0:Y:S04]  /*7ca0*/  LDS.128 R32, [R66] ;  /* 0x0000000042207984 */ /* 0x000e280000000c00 */
[----:B------:R-:W1:Y:S01]  /*7cb0*/  LDS.128 R48, [R66+0x200] ;  /* 0x0002000042307984 */ /* 0x000e620000000c00 */
[----:B------:R-:W-:Y:S01]  /*7cc0*/  FADD.FTZ R10, R10, R11 ;  /* 0x0000000b0a0a7221 */ /* 0x000fe20000010000 */
[----:B------:R-:W-:-:S03]  /*7cd0*/  UIMAD UR21, UR32, UR21, UR23 ;  /* 0x00000015201572a4 */ /* 0x000fc6000f8e0217 */
[----:B------:R-:W-:Y:S01]  /*7ce0*/  FADD.FTZ R13, R10, R13 ;  /* 0x0000000d0a0d7221 */ /* 0x000fe20000010000 */
[----:B------:R-:W-:Y:S01]  /*7cf0*/  UMOV UR20, UR22 ;  /* 0x0000001600147c82 */ /* 0x000fe20008000000 */
[----:B------:R-:W-:Y:S02]  /*7d00*/  UIMAD UR23, UR8, UR25, URZ ;  /* 0x00000019081772a4 */ /* 0x000fe4000f8e02ff */
[----:B------:R-:W-:Y:S01]  /*7d10*/  UIMAD.WIDE.U32 UR20, UR8, UR24, UR20 ;  /* 0x00000018081472a5 */ /* 0x000fe2000f8e0014 */
[----:B------:R-:W-:-:S03]  /*7d20*/  FADD.FTZ R14, R13, R14 ;  /* 0x0000000e0d0e7221 */ /* 0x000fc60000010000 */
[----:B------:R-:W-:Y:S01]  /*7d30*/  UIADD3 UR22, UPT, UPT, UR21, UR23, URZ ;  /* 0x0000001715167290 */ /* 0x000fe2000fffe0ff */
[----:B------:R-:W-:Y:S01]  /*7d40*/  FADD.FTZ R14, R14, R15 ;  /* 0x0000000f0e0e7221 */ /* 0x000fe20000010000 */
[----:B------:R-:W-:-:S03]  /*7d50*/  ULEA UR21, UP0, UR20, UR28, 0x1 ;  /* 0x0000001c14157291 */ /* 0x000fc6000f8008ff */
[----:B------:R-:W-:Y:S01]  /*7d60*/  FADD.FTZ R17, R14, R17 ;  /* 0x000000110e117221 */ /* 0x000fe20000010000 */
[----:B------:R-:W-:-:S03]  /*7d70*/  ULEA.HI.X UR20, UR20, UR29, UR22, 0x1, UP0 ;  /* 0x0000001d14147291 */ /* 0x000fc600080f0c16 */
[----:B------:R-:W-:Y:S01]  /*7d80*/  FADD.FTZ R18, R17, R18 ;  /* 0x0000001211127221 */ /* 0x000fe20000010000 */
[----:B------:R-:W-:Y:S02]  /*7d90*/  MOV R2, UR21 ;  /* 0x0000001500027c02 */ /* 0x000fe40008000f00 */
[----:B------:R-:W-:Y:S01]  /*7da0*/  MOV R3, UR20 ;  /* 0x0000001400037c02 */ /* 0x000fe20008000f00 */
[----:B------:R-:W-:Y:S02]  /*7db0*/  FADD.FTZ R18, R18, R19 ;  /* 0x0000001312127221 */ /* 0x000fe40000010000 */
[----:B------:R-:W-:-:S04]  /*7dc0*/  IMAD.WIDE.U32 R2, R4, 0x10, R2 ;  /* 0x0000001004027825 */ /* 0x000fc800078e0002 */
[----:B------:R-:W-:Y:S01]  /*7dd0*/  FADD.FTZ R0, R18, R21 ;  /* 0x0000001512007221 */ /* 0x000fe20000010000 */
[----:B------:R-:W-:Y:S01]  /*7de0*/  UIADD3 UR17, UP0, UPT, UR17, -0x1000, URZ ;  /* 0xfffff00011117890 */ /* 0x000fe2000ff1e0ff */
[----:B0-----:R0:W-:Y:S04]  /*7df0*/  STG.E.128 desc[UR26][R2.64], R32 ;  /* 0x0000002002007986 */ /* 0x0011e8000c101d1a */
[----:B-1----:R0:W-:Y:S04]  /*7e00*/  STG.E.128 desc[UR26][R2.64+0x200], R48 ;  /* 0x0002003002007986 */ /* 0x0021e8000c101d1a */
[----:B------:R0:W-:Y:S01]  /*7e10*/  STL [R1+0x44], R0 ;  /* 0x0000440001007387 */ /* 0x0001e20000100800 */
[----:B------:R-:W-:-:S02]  /*7e20*/  UIADD3.X UR16, UPT, UPT, UR16, -0x1, URZ, UP0, !UPT ;  /* 0xffffffff10107890 */ /* 0x000fc400087fe4ff */
[----:B------:R-:W-:Y:S02]  /*7e30*/  UISETP.GT.AND UP0, UPT, UR12, 0x1, UPT ;  /* 0x000000010c00788c */ /* 0x000fe4000bf04270 */
[----:B------:R-:W-:Y:S02]  /*7e40*/  UIADD3 UR15, UP1, UPT, UR15, -0x1000, URZ ;  /* 0xfffff0000f0f7890 */ /* 0x000fe4000ff3e0ff */
[----:B------:R-:W-:Y:S02]  /*7e50*/  UIADD3 UR13, UP2, UPT, UR13, -0x1000, URZ ;  /* 0xfffff0000d0d7890 */ /* 0x000fe4000ff5e0ff */
[----:B------:R-:W-:Y:S02]  /*7e60*/  UIADD3 UR20, UP3, UPT, UR10, -0x1000, URZ ;  /* 0xfffff0000a147890 */ /* 0x000fe4000ff7e0ff */
[----:B------:R-:W-:Y:S02]  /*7e70*/  UIADD3.X UR18, UPT, UPT, UR18, -0x1, URZ, UP1, !UPT ;  /* 0xffffffff12127890 */ /* 0x000fe40008ffe4ff */
[----:B------:R-:W-:-:S02]  /*7e80*/  UIADD3.X UR14, UPT, UPT, UR14, -0x1, URZ, UP2, !UPT ;  /* 0xffffffff0e0e7890 */ /* 0x000fc400097fe4ff */
[----:B------:R-:W-:Y:S01]  /*7e90*/  UIADD3.X UR11, UPT, UPT, UR11, -0x1, URZ, UP3, !UPT ;  /* 0xffffffff0b0b7890 */ /* 0x000fe20009ffe4ff */
[----:B------:R-:W-:Y:S01]  /*7ea0*/  UMOV UR12, UR19 ;  /* 0x00000013000c7c82 */ /* 0x000fe20008000000 */
[----:B0-----:R-:W-:Y:S10]  /*7eb0*/  BRA.U UP0, `(.L_x_2686) ;  /* 0xffffff8900787547 */ /* 0x001ff4000b83ffff */
.L_x_2607:
        /* <DEDUP_REMOVED lines=45> */
.L_x_2688:
[----:B------:R-:W-:Y:S05]  /*8190*/  BSYNC.RECONVERGENT B0 ;  /* 0x0000000000007941 */ /* 0x000fea0003800200 */
.L_x_2687:
        /* <DEDUP_REMOVED lines=43> */
.L_x_2690:
[----:B------:R-:W-:Y:S05]  /*8450*/  BSYNC.RECONVERGENT B0 ;  /* 0x0000000000007941 */ /* 0x000fea0003800200 */
.L_x_2689:
        /* <DEDUP_REMOVED lines=16> */
.L_x_2692:
        /* <DEDUP_REMOVED lines=30> */
.L_x_2691:
[----:B------:R-:W-:Y:S05]  /*8740*/  EXIT ;  /* 0x000000000000794d */ /* 0x000fea0003800000 */
.L_x_2645:
[----:B------:R-:W-:Y:S01]  /*8750*/  HFMA2 R89, -RZ, RZ, 0, 5.9604644775390625e-08 ;  /* 0x00000001ff597431 */ /* 0x000fe200000001ff */
[----:B------:R-:W-:Y:S02]  /*8760*/  MOV R162, R96 ;  /* 0x0000006000a27202 */ /* 0x000fe40000000f00 */
[----:B------:R-:W-:Y:S02]  /*8770*/  MOV R88, RZ ;  /* 0x000000ff00587202 */ /* 0x000fe40000000f00 */
[----:B------:R-:W-:-:S07]  /*8780*/  MOV R155, 0xffffffff ;  /* 0xffffffff009b7802 */ /* 0x000fce0000000f00 */
[----:B01---5:R-:W-:Y:S05]  /*8790*/  WARPSYNC.COLLECTIVE R155, `(.L_x_2693) ;  /* 0x000000009b087348 */ /* 0x023fea0003c00000 */
[----:B------:R2:W3:Y:S02]  /*87a0*/  SHFL.UP P6, R163, R162, R89, R88 ;  /* 0x04000059a2a37389 */ /* 0x0004e400000c0058 */
[----:B0123-5:R-:W-:Y:S05]  /*87b0*/  ENDCOLLECTIVE ;  /* 0x000000000000791b */ /* 0x02ffea0003800000 */
.L_x_2693:
[----:B------:R-:W-:Y:S02]  /*87c0*/  MOV R162, R154 ;  /* 0x0000009a00a27202 */ /* 0x000fe40000000f00 */
[----:B------:R-:W-:-:S07]  /*87d0*/  MOV R156, R163 ;  /* 0x000000a3009c7202 */ /* 0x000fce0000000f00 */
[----:B------:R-:W-:Y:S05]  /*87e0*/  WARPSYNC.COLLECTIVE R155, `(.L_x_2694) ;  /* 0x000000009b087348 */ /* 0x000fea0003c00000 */
[----:B------:R0:W1:Y:S02]  /*87f0*/  SHFL.UP P6, R163, R162, R89, R88 ;  /* 0x04000059a2a37389 */ /* 0x00006400000c0058 */
[----:B01----:R-:W-:Y:S05]  /*8800*/  ENDCOLLECTIVE ;  /* 0x000000000000791b */ /* 0x003fea0003800000 */
.L_x_2694:
        /* <DEDUP_REMOVED lines=10> */
.L_x_2695:
[----:B------:R-:W-:Y:S02]  /*88b0*/  MOV R162, R156 ;  /* 0x0000009c00a27202 */ /* 0x000fe40000000f00 */
[----:B------:R-:W-:-:S07]  /*88c0*/  MOV R154, R163 ;  /* 0x000000a3009a7202 */ /* 0x000fce0000000f00 */
[----:B------:R-:W-:Y:S05]  /*88d0*/  WARPSYNC.COLLECTIVE R155, `(.L_x_2696) ;  /* 0x000000009b087348 */ /* 0x000fea0003c00000 */
[----:B------:R0:W1:Y:S02]  /*88e0*/  SHFL.UP P6, R163, R162, R89, R88 ;  /* 0x04000059a2a37389 */ /* 0x00006400000c0058 */
[----:B01----:R-:W-:Y:S05]  /*88f0*/  ENDCOLLECTIVE ;  /* 0x000000000000791b */ /* 0x003fea0003800000 */
.L_x_2696:
        /* <DEDUP_REMOVED lines=10> */
.L_x_2697:
[----:B------:R-:W-:Y:S02]  /*89a0*/  MOV R162, R156 ;  /* 0x0000009c00a27202 */ /* 0x000fe40000000f00 */
[----:B------:R-:W-:-:S07]  /*89b0*/  MOV R154, R163 ;  /* 0x000000a3009a7202 */ /* 0x000fce0000000f00 */
[----:B------:R-:W-:Y:S05]  /*89c0*/  WARPSYNC.COLLECTIVE R155, `(.L_x_2698) ;  /* 0x000000009b087348 */ /* 0x000fea0003c00000 */
[----:B------:R0:W1:Y:S02]  /*89d0*/  SHFL.UP P6, R163, R162, R89, R88 ;  /* 0x04000059a2a37389 */ /* 0x00006400000c0058 */
[----:B01----:R-:W-:Y:S05]  /*89e0*/  ENDCOLLECTIVE ;  /* 0x000000000000791b */ /* 0x003fea0003800000 */
.L_x_2698:
        /* <DEDUP_REMOVED lines=10> */
.L_x_2699:
[----:B------:R-:W-:Y:S02]  /*8a90*/  MOV R162, R156 ;  /* 0x0000009c00a27202 */ /* 0x000fe40000000f00 */
[----:B------:R-:W-:-:S07]  /*8aa0*/  MOV R154, R163 ;  /* 0x000000a3009a7202 */ /* 0x000fce0000000f00 */
[----:B------:R-:W-:Y:S05]  /*8ab0*/  WARPSYNC.COLLECTIVE R155, `(.L_x_2700) ;  /* 0x000000009b087348 */ /* 0x000fea0003c00000 */
[----:B------:R0:W1:Y:S02]  /*8ac0*/  SHFL.UP P6, R163, R162, R89, R88 ;  /* 0x04000059a2a37389 */ /* 0x00006400000c0058 */
[----:B01----:R-:W-:Y:S05]  /*8ad0*/  ENDCOLLECTIVE ;  /* 0x000000000000791b */ /* 0x003fea0003800000 */
.L_x_2700:
        /* <DEDUP_REMOVED lines=10> */
.L_x_2701:
[----:B------:R-:W-:Y:S02]  /*8b80*/  MOV R162, R156 ;  /* 0x0000009c00a27202 */ /* 0x000fe40000000f00 */
[----:B------:R-:W-:-:S07]  /*8b90*/  MOV R154, R163 ;  /* 0x000000a3009a7202 */ /* 0x000fce0000000f00 */
[----:B------:R-:W-:Y:S05]  /*8ba0*/  WARPSYNC.COLLECTIVE R155, `(.L_x_2702) ;  /* 0x000000009b087348 */ /* 0x000fea0003c00000 */
[----:B------:R0:W1:Y:S02]  /*8bb0*/  SHFL.UP P6, R163, R162, R89, R88 ;  /* 0x04000059a2a37389 */ /* 0x00006400000c0058 */
[----:B01----:R-:W-:Y:S05]  /*8bc0*/  ENDCOLLECTIVE ;  /* 0x000000000000791b */ /* 0x003fea0003800000 */
.L_x_2702:
[----:B------:R-:W-:Y:S01]  /*8bd0*/  MOV R88, R163 ;  /* 0x000000a300587202 */ /* 0x000fe20000000f00 */
[----:B------:R-:W-:Y:S06]  /*8be0*/  BRA `(.L_x_2703) ;  /* 0xffffffb800b47947 */ /* 0x000fec000383ffff */
.L_x_2646:
        /* <DEDUP_REMOVED lines=8> */
.L_x_2705:
[----:B------:R-:W-:Y:S05]  /*8c70*/  BSYNC B0 ;  /* 0x0000000000007941 */ /* 0x000fea0003800000 */
.L_x_2704:
[----:B------:R-:W-:Y:S05]  /*8c80*/  BRA `(.L_x_2706) ;  /* 0xffffffb800a87947 */ /* 0x000fea000383ffff */
.L_x_2647:
        /* <DEDUP_REMOVED lines=8> */
.L_x_2708:
[----:B------:R-:W-:Y:S05]  /*8d10*/  BSYNC B0 ;  /* 0x0000000000007941 */ /* 0x000fea0003800000 */
.L_x_2707:
[----:B------:R-:W-:Y:S05]  /*8d20*/  BRA `(.L_x_2709) ;  /* 0xffffffb800887947 */ /* 0x000fea000383ffff */
.L_x_2648:
        /* <DEDUP_REMOVED lines=8> */
.L_x_2711:
[----:B------:R-:W-:Y:S05]  /*8db0*/  BSYNC B0 ;  /* 0x0000000000007941 */ /* 0x000fea0003800000 */
.L_x_2710:
        /* <DEDUP_REMOVED lines=9> */
.L_x_2712:
[----:B------:R-:W-:Y:S01]  /*8e50*/  HFMA2 R89, -RZ, RZ, 0, 0 ;  /* 0x00000000ff597431 */ /* 0x000fe200000001ff */
[----:B------:R-:W-:-:S07]  /*8e60*/  MOV R88, 0x1f ;  /* 0x0000001f00587802 */ /* 0x000fce0000000f00 */
[----:B------:R-:W-:Y:S05]  /*8e70*/  WARPSYNC.COLLECTIVE R155, `(.L_x_2713) ;  /* 0x000000009b087348 */ /* 0x000fea0003c00000 */
[----:B------:R0:W1:Y:S02]  /*8e80*/  SHFL.IDX P2, R156, R154, R89, R88 ;  /* 0x000000599a9c7389 */ /* 0x0000640000040058 */
[----:B01----:R-:W-:Y:S05]  /*8e90*/  ENDCOLLECTIVE ;  /* 0x000000000000791b */ /* 0x003fea0003800000 */
.L_x_2713:
[----:B------:R-:W-:Y:S02]  /*8ea0*/  MOV R157, R163 ;  /* 0x000000a3009d7202 */ /* 0x000fe40000000f00 */
[----:B------:R-:W-:Y:S02]  /*8eb0*/  MOV R154, R45 ;  /* 0x0000002d009a7202 */ /* 0x000fe40000000f00 */
[----:B------:R-:W-:-:S07]  /*8ec0*/  MOV R44, R156 ;  /* 0x0000009c002c7202 */ /* 0x000fce0000000f00 */
[----:B------:R-:W-:Y:S05]  /*8ed0*/  WARPSYNC.COLLECTIVE R155, `(.L_x_2714) ;  /* 0x000000009b087348 */ /* 0x000fea0003c00000 */
[----:B------:R0:W1:Y:S02]  /*8ee0*/  SHFL.IDX P2, R156, R154, R89, R88 ;  /* 0x000000599a9c7389 */ /* 0x0000640000040058 */
[----:B01----:R-:W-:Y:S05]  /*8ef0*/  ENDCOLLECTIVE ;  /* 0x000000000000791b */ /* 0x003fea0003800000 */
.L_x_2714:
[----:B------:R-:W-:Y:S01]  /*8f00*/  MOV R45, R156 ;  /* 0x0000009c002d7202 */ /* 0x000fe20000000f00 */
[----:B------:R-:W-:Y:S06]  /*8f10*/  BRA `(.L_x_2715) ;  /* 0xffffffb800247947 */ /* 0x000fec000383ffff */
.L_x_2650:
        /* <DEDUP_REMOVED lines=9> */
.L_x_2716:
[----:B------:R-:W-:Y:S02]  /*8fb0*/  ISETP.GT.U32.AND P6, PT, R157, 0xf, PT ;  /* 0x0000000f9d00780c */ /* 0x000fe40003fc4070 */
[----:B------:R-:W-:Y:S02]  /*8fc0*/  MOV R156, R163 ;  /* 0x000000a3009c7202 */ /* 0x000fe40000000f00 */
[----:B------:R-:W-:-:S09]  /*8fd0*/  MOV R153, R154 ;  /* 0x0000009a00997202 */ /* 0x000fd20000000f00 */
[----:B------:R-:W-:Y:S05]  /*8fe0*/  WARPSYNC.COLLECTIVE R155, `(.L_x_2717) ;  /* 0x000000009b087348 */ /* 0x000fea0003c00000 */
[----:B------:R0:W1:Y:S02]  /*8ff0*/  SHFL.DOWN P2, R154, R156, R88, R89 ;  /* 0x080000589c9a7389 */ /* 0x0000640000040059 */
[----:B01----:R-:W-:Y:S05]  /*9000*/  ENDCOLLECTIVE ;  /* 0x000000000000791b */ /* 0x003fea0003800000 */
.L_x_2717:
        /* <DEDUP_REMOVED lines=11> */
.L_x_2718:
[----:B------:R-:W-:Y:S02]  /*90c0*/  MOV R156, R163 ;  /* 0x000000a3009c7202 */ /* 0x000fe40000000f00 */
[----:B------:R-:W-:-:S07]  /*90d0*/  MOV R153, R154 ;  /* 0x0000009a00997202 */ /* 0x000fce0000000f00 */
[----:B------:R-:W-:Y:S05]  /*90e0*/  WARPSYNC.COLLECTIVE R155, `(.L_x_2719) ;  /* 0x000000009b087348 */ /* 0x000fea0003c00000 */
[----:B------:R0:W1:Y:S02]  /*90f0*/  SHFL.DOWN P2, R154, R156, R88, R89 ;  /* 0x080000589c9a7389 */ /* 0x0000640000040059 */
[----:B01----:R-:W-:Y:S05]  /*9100*/  ENDCOLLECTIVE ;  /* 0x000000000000791b */ /* 0x003fea0003800000 */
.L_x_2719:
        /* <DEDUP_REMOVED lines=10> */
.L_x_2720:
[----:B------:R-:W-:Y:S02]  /*91b0*/  MOV R156, R163 ;  /* 0x000000a3009c7202 */ /* 0x000fe40000000f00 */
[----:B------:R-:W-:-:S07]  /*91c0*/  MOV R153, R154 ;  /* 0x0000009a00997202 */ /* 0x000fce0000000f00 */
[----:B------:R-:W-:Y:S05]  /*91d0*/  WARPSYNC.COLLECTIVE R155, `(.L_x_2721) ;  /* 0x000000009b087348 */ /* 0x000fea0003c00000 */
[----:B------:R0:W1:Y:S02]  /*91e0*/  SHFL.DOWN P2, R154, R156, R88, R89 ;  /* 0x080000589c9a7389 */ /* 0x0000640000040059 */
[----:B01----:R-:W-:Y:S05]  /*91f0*/  ENDCOLLECTIVE ;  /* 0x000000000000791b */ /* 0x003fea0003800000 */
.L_x_2721:
        /* <DEDUP_REMOVED lines=10> */
.L_x_2722:
[----:B------:R-:W-:Y:S02]  /*92a0*/  MOV R156, R163 ;  /* 0x000000a3009c7202 */ /* 0x000fe40000000f00 */
[----:B------:R-:W-:-:S07]  /*92b0*/  MOV R153, R154 ;  /* 0x0000009a00997202 */ /* 0x000fce0000000f00 */
[----:B------:R-:W-:Y:S05]  /*92c0*/  WARPSYNC.COLLECTIVE R155, `(.L_x_2723) ;  /* 0x000000009b087348 */ /* 0x000fea0003c00000 */
[----:B------:R0:W1:Y:S02]  /*92d0*/  SHFL.DOWN P2, R154, R156, R88, R89 ;  /* 0x080000589c9a7389 */ /* 0x0000640000040059 */
[----:B01----:R-:W-:Y:S05]  /*92e0*/  ENDCOLLECTIVE ;  /* 0x000000000000791b */ /* 0x003fea0003800000 */
.L_x_2723:
        /* <DEDUP_REMOVED lines=10> */
.L_x_2724:
[----:B------:R-:W-:Y:S02]  /*9390*/  MOV R156, R163 ;  /* 0x000000a3009c7202 */ /* 0x000fe40000000f00 */
[----:B------:R-:W-:-:S07]  /*93a0*/  MOV R153, R154 ;  /* 0x0000009a00997202 */ /* 0x000fce0000000f00 */
[----:B------:R-:W-:Y:S05]  /*93b0*/  WARPSYNC.COLLECTIVE R155, `(.L_x_2725) ;  /* 0x000000009b087348 */ /* 0x000fea0003c00000 */
[----:B------:R0:W1:Y:S02]  /*93c0*/  SHFL.DOWN P2, R154, R156, R88, R89 ;  /* 0x080000589c9a7389 */ /* 0x0000640000040059 */
[----:B01----:R-:W-:Y:S05]  /*93d0*/  ENDCOLLECTIVE ;  /* 0x000000000000791b */ /* 0x003fea0003800000 */
.L_x_2725:
        /* <DEDUP_REMOVED lines=11> */
.L_x_2726:
[----:B------:R-:W-:Y:S02]  /*9490*/  MOV R154, R163 ;  /* 0x000000a3009a7202 */ /* 0x000fe40000000f00 */
[----:B------:R-:W-:-:S07]  /*94a0*/  MOV R157, R156 ;  /* 0x0000009c009d7202 */ /* 0x000fce0000000f00 */
[----:B------:R-:W-:Y:S05]  /*94b0*/  WARPSYNC.COLLECTIVE R155, `(.L_x_2727) ;  /* 0x000000009b087348 */ /* 0x000fea0003c00000 */
[----:B------:R0:W1:Y:S02]  /*94c0*/  SHFL.IDX P2, R156, R154, R89, R88 ;  /* 0x000000599a9c7389 */ /* 0x0000640000040058 */
[----:B01----:R-:W-:Y:S05]  /*94d0*/  ENDCOLLECTIVE ;  /* 0x000000000000791b */ /* 0x003fea0003800000 */
.L_x_2727:
        /* <DEDUP_REMOVED lines=9> */
.L_x_2728:
[----:B------:R-:W-:Y:S02]  /*9570*/  MOV R156, R163 ;  /* 0x000000a3009c7202 */ /* 0x000fe40000000f00 */
[----:B------:R-:W-:-:S07]  /*9580*/  MOV R162, R154 ;  /* 0x0000009a00a27202 */ /* 0x000fce0000000f00 */
[----:B------:R-:W-:Y:S05]  /*9590*/  WARPSYNC.COLLECTIVE R155, `(.L_x_2729) ;  /* 0x000000009b087348 */ /* 0x000fea0003c00000 */
[----:B------:R0:W1:Y:S02]  /*95a0*/  SHFL.DOWN P2, R154, R156, R88, R89 ;  /* 0x080000589c9a7389 */ /* 0x0000640000040059 */
[----:B01----:R-:W-:Y:S05]  /*95b0*/  ENDCOLLECTIVE ;  /* 0x000000000000791b */ /* 0x003fea0003800000 */
.L_x_2729:
[----:B------:R-:W-:Y:S01]  /*95c0*/  HFMA2 R89, -RZ, RZ, 0, 0 ;  /* 0x00000000ff597431 */ /* 0x000fe200000001ff */
[----:B------:R-:W-:Y:S02]  /*95d0*/  MOV R88, 0x1f ;  /* 0x0000001f00587802 */ /* 0x000fe40000000f00 */
[----:B------:R-:W-:Y:S02]  /*95e0*/  MOV R163, R154 ;  /* 0x0000009a00a37202 */ /* 0x000fe40000000f00 */
[----:B------:R-:W-:-:S07]  /*95f0*/  MOV R154, R44 ;  /* 0x0000002c009a7202 */ /* 0x000fce0000000f00 */
[----:B------:R-:W-:Y:S05]  /*9600*/  WARPSYNC.COLLECTIVE R155, `(.L_x_2730) ;  /* 0x000000009b087348 */ /* 0x000fea0003c00000 */
[----:B------:R0:W1:Y:S02]  /*9610*/  SHFL.IDX P2, R156, R154, R89, R88 ;  /* 0x000000599a9c7389 */ /* 0x0000640000040058 */
[----:B01----:R-:W-:Y:S05]  /*9620*/  ENDCOLLECTIVE ;  /* 0x000000000000791b */ /* 0x003fea0003800000 */
.L_x_2730:
[----:B------:R-:W-:Y:S02]  /*9630*/  MOV R154, R45 ;  /* 0x0000002d009a7202 */ /* 0x000fe40000000f00 */
[----:B------:R-:W-:-:S07]  /*9640*/  MOV R44, R156 ;  /* 0x0000009c002c7202 */ /* 0x000fce0000000f00 */
[----:B------:R-:W-:Y:S05]  /*9650*/  WARPSYNC.COLLECTIVE R155, `(.L_x_2731) ;  /* 0x000000009b087348 */ /* 0x000fea0003c00000 */
[----:B------:R0:W1:Y:S02]  /*9660*/  SHFL.IDX P2, R156, R154, R89, R88 ;  /* 0x000000599a9c7389 */ /* 0x0000640000040058 */
[----:B01----:R-:W-:Y:S05]  /*9670*/  ENDCOLLECTIVE ;  /* 0x000000000000791b */ /* 0x003fea0003800000 */
.L_x_2731:
[----:B------:R-:W-:Y:S02]  /*9680*/  MOV R45, R156 ;  /* 0x0000009c002d7202 */ /* 0x000fe40000000f00 */
[----:B------:R-:W-:Y:S01]  /*9690*/  ISETP.NE.AND P2, PT, R95, 0x1f, PT ;  /* 0x0000001f5f00780c */ /* 0x000fe20003f45270 */
[----:B------:R-:W-:-:S12]  /*96a0*/  BRA `(.L_x_2732) ;  /* 0xffffffb800607947 */ /* 0x000fd8000383ffff */
.L_x_2733:
        /* <DEDUP_REMOVED lines=13> */
.L_x_10434:


//--------------------- .text._Z25selective_scan_bwd_kernelI32Selective_Scan_bwd_kernel_traitsILi128ELi16ELb1ELb1ELb0ELb1ELb1EN3c104HalfEfEEv12SSMParamsBwd --------------------------
	.section	.text._Z25selective_scan_bwd_kernelI32Selective_Scan_bwd_kernel_traitsILi128ELi16ELb1ELb1ELb0ELb1ELb1EN3c104HalfEfEEv12SSMParamsBwd,"ax",@progbits
	.align	128
        .global         _Z25selective_scan_bwd_kernelI32Selective_Scan_bwd_kernel_traitsILi128ELi16ELb1ELb1ELb0ELb1ELb1EN3c104HalfEfEEv12SSMParamsBwd
        .type           _Z25selective_scan_bwd_kernelI32Selective_Scan_bwd_kernel_traitsILi128ELi16ELb1ELb1ELb0ELb1ELb1EN3c104HalfEfEEv12SSMParamsBwd,@function
        .size           _Z25selective_scan_bwd_kernelI32Selective_Scan_bwd_kernel_traitsILi128ELi16ELb1ELb1ELb0ELb1ELb1EN3c104HalfEfEEv12SSMParamsBwd,(.L_x_10435 - _Z25selective_scan_bwd_kernelI32Selective_Scan_bwd_kernel_traitsILi128ELi16ELb1ELb1ELb0ELb1ELb1EN3c104HalfEfEEv12SSMParamsBwd)
        .other          _Z25selective_scan_bwd_kernelI32Selective_Scan_bwd_kernel_traitsILi128ELi16ELb1ELb1ELb0ELb1ELb1EN3c104HalfEfEEv12SSMParamsBwd,@"STO_CUDA_ENTRY STV_DEFAULT"
_Z25selective_scan_bwd_kernelI32Selective_Scan_bwd_kernel_traitsILi128ELi16ELb1ELb1ELb0ELb1ELb1EN3c104HalfEfEEv12SSMParamsBwd:
.text._Z25selective_scan_bwd_kernelI32Selective_Scan_bwd_kernel_traitsILi128ELi16ELb1ELb1ELb0ELb1ELb1EN3c104HalfEfEEv12SSMParamsBwd:
        /* <DEDUP_REMOVED lines=73> */
[----:B--2---:R-:W-:Y:S02]  /*0490*/  UIMAD.WIDE.U32 UR14, UR10, UR30, UR4 ;  /* 0x0000001e0a0e72a5 */ /* 0x004fe4000f8e0004 */
        /* <DEDUP_REMOVED lines=64> */
.L_x_2814:
        /* <DEDUP_REMOVED lines=10> */
[----:B------:R-:W-:-:S04]  /*0940*/  LEA R66, R19, R96, 0x4 ;  /* 0x0000006013427211 */ /* 0x000fc800078e20ff */
[----:B------:R-:W-:Y:S01]  /*0950*/  LEA R65, R0, R66, 0x4 ;  /* 0x0000004200417211 */ /* 0x000fe200078e20ff */
        /* <DEDUP_REMOVED lines=11> */
[----:B0-----:R-:W0:Y:S08]  /*0a10*/  LDC.64 R24, c[0x0][0x410] ;  /* 0x00010400ff187b82 */ /* 0x001e300000000a00 */
[----:B------:R-:W1:Y:S01]  /*0a20*/  LDC.64 R18, c[0x0][0x418] ;  /* 0x00010600ff127b82 */ /* 0x000e620000000a00 */
        /* <DEDUP_REMOVED lines=64> */
.L_x_2736:
[----:B------:R-:W-:Y:S05]  /*0e30*/  BSYNC.RECONVERGENT B0 ;  /* 0x0000000000007941 */ /* 0x000fea0003800200 */
.L_x_2735:
        /* <DEDUP_REMOVED lines=35> */
.L_x_2738:
[----:B------:R-:W-:Y:S05]  /*1070*/  BSYNC.RECONVERGENT B0 ;  /* 0x0000000000007941 */ /* 0x000fea0003800200 */
.L_x_2737:
        /* <DEDUP_REMOVED lines=35> */
.L_x_2740:
[----:B------:R-:W-:Y:S05]  /*12b0*/  BSYNC.RECONVERGENT B0 ;  /* 0x0000000000007941 */ /* 0x000fea0003800200 */
.L_x_2739:
        /* <DEDUP_REMOVED lines=35> */
.L_x_2742:
[----:B------:R-:W-:Y:S05]  /*14f0*/  BSYNC.RECONVERGENT B0 ;  /* 0x0000000000007941 */ /* 0x000fea0003800200 */
.L_x_2741:
        /* <DEDUP_REMOVED lines=35> */
.L_x_2744:
[----:B------:R-:W-:Y:S05]  /*1730*/  BSYNC.RECONVERGENT B0 ;  /* 0x0000000000007941 */ /* 0x000fea0003800200 */
.L_x_2743:
        /* <DEDUP_REMOVED lines=35> */
.L_x_2746:
[----:B------:R-:W-:Y:S05]  /*1970*/  BSYNC.RECONVERGENT B0 ;  /* 0x0000000000007941 */ /* 0x000fea0003800200 */
.L_x_2745:
        /* <DEDUP_REMOVED lines=35> */
.L_x_2748:
[----:B------:R-:W-:Y:S05]  /*1bb0*/  BSYNC.RECONVERGENT B0 ;  /* 0x0000000000007941 */ /* 0x000fea0003800200 */
.L_x_2747:
        /* <DEDUP_REMOVED lines=35> */
.L_x_2750:
[----:B------:R-:W-:Y:S05]  /*1df0*/  BSYNC.RECONVERGENT B0 ;  /* 0x0000000000007941 */ /* 0x000fea0003800200 */
.L_x_2749:
        /* <DEDUP_REMOVED lines=35> */
.L_x_2752:
[----:B------:R-:W-:Y:S05]  /*2030*/  BSYNC.RECONVERGENT B0 ;  /* 0x0000000000007941 */ /* 0x000fea0003800200 */
.L_x_2751:
        /* <DEDUP_REMOVED lines=35> */
.L_x_2754:
[----:B------:R-:W-:Y:S05]  /*2270*/  BSYNC.RECONVERGENT B0 ;  /* 0x0000000000007941 */ /* 0x000fea0003800200 */
.L_x_2753:
        /* <DEDUP_REMOVED lines=33> */
.L_x_2756:
[----:B------:R-:W-:Y:S05]  /*2490*/  BSYNC.RECONVERGENT B0 ;  /* 0x0000000000007941 */ /* 0x000fea0003800200 */
.L_x_2755:
        /* <DEDUP_REMOVED lines=32> */
.L_x_2758:
[----:B------:R-:W-:Y:S05]  /*26a0*/  BSYNC.RECONVERGENT B0 ;  /* 0x0000000000007941 */ /* 0x000fea0003800200 */
.L_x_2757:
        /* <DEDUP_REMOVED lines=32> */
.L_x_2760:
[----:B------:R-:W-:Y:S05]  /*28b0*/  BSYNC.RECONVERGENT B0 ;  /* 0x0000000000007941 */ /* 0x000fea0003800200 */
.L_x_2759:
        /* <DEDUP_REMOVED lines=32> */
.L_x_2762:
[----:B------:R-:W-:Y:S05]  /*2ac0*/  BSYNC.RECONVERGENT B0 ;  /* 0x0000000000007941 */ /* 0x000fea0003800200 */
.L_x_2761:
        /* <DEDUP_REMOVED lines=32> */
.L_x_2764:
[----:B------:R-:W-:Y:S05]  /*2cd0*/  BSYNC.RECONVERGENT B0 ;  /* 0x0000000000007941 */ /* 0x000fea0003800200 */
.L_x_2763:
        /* <DEDUP_REMOVED lines=32> */
.L_x_2766:
[----:B------:R-:W-:Y:S05]  /*2ee0*/  BSYNC.RECONVERGENT B0 ;  /* 0x0000000000007941 */ /* 0x000fea0003800200 */
.L_x_2765:
[----:B------:R-:W0:Y:S01]  /*2ef0*/  S2UR UR10, SR_CTAID.Y ;  /* 0x00000000000a79c3 */ /* 0x000e220000002600 */
[----:B------:R-:W-:Y:S01]  /*2f00*/  ULEA UR8, UR14, 0xfffff800, 0xb ;  /* 0xfffff8000e087891 */ /* 0x000fe2000f8e58ff */
[----:B------:R-:W-:Y:S01]  /*2f10*/  HFMA2 R3, -RZ, RZ, 0, 0 ;  /* 0x00000000ff037431 */ /* 0x000fe200000001ff */
[----:B------:R-:W3:Y:S01]  /*2f20*/  LDL.LU R123, [R1+0x48] ;  /* 0x00004800017b7983 */ /* 0x000ee20000300800 */
[----:B------:R-:W-:Y:S01]  /*2f30*/  IMAD R9, R25, UR21, RZ ;  /* 0x0000001519097c24 */ /* 0x000fe2000f8e02ff */
[----:B------:R-:W-:Y:S02]  /*2f40*/  SHF.L.U32 R17, R17, 0x1, RZ ;  /* 0x0000000111117819 */ /* 0x000fe400000006ff */
[----:B------:R-:W-:Y:S01]  /*2f50*/  MOV R2, UR8 ;  /* 0x0000000800027c02 */ /* 0x000fe20008000f00 */
[----:B------:R-:W1:Y:S01]  /*2f60*/  LDC.64 R20, c[0x0][0x488] ;  /* 0x00012200ff147b82 */ /* 0x000e620000000a00 */
[----:B------:R-:W-:-:S03]  /*2f70*/  LOP3.LUT R122, R40, 0x7c0, R17, 0xf8, !PT ;  /* 0x000007c0287a7812 */ /* 0x000fc600078ef811 */
[----:B------:R-:W-:Y:S01]  /*2f80*/  IMAD.WIDE.U32 R24, R24, UR21, R2 ;  /* 0x0000001518187c25 */ /* 0x000fe2000f8e0002 */
[----:B------:R-:W4:Y:S01]  /*2f90*/  LDCU.64 UR8, c[0x0][0x490] ;  /* 0x00009200ff0877ac */ /* 0x000f220008000a00 */
[----:B------:R-:W-:Y:S02]  /*2fa0*/  STL [R1+0x44], R122 ;  /* 0x0000447a01007387 */ /* 0x000fe40000100800 */
[----:B------:R-:W5:Y:S01]  /*2fb0*/  LDC.64 R22, c[0x0][0x420] ;  /* 0x00010800ff167b82 */ /* 0x000f620000000a00 */
[----:B------:R-:W-:-:S03]  /*2fc0*/  IADD3 R25, PT, PT, R25, R9, RZ ;  /* 0x0000000919197210 */ /* 0x000fc60007ffe0ff */
[----:B0-----:R-:W-:-:S04]  /*2fd0*/  IMAD.WIDE.U32 R8, R18, UR10, R24 ;  /* 0x0000000a12087c25 */ /* 0x001fc8000f8e0018 */
[----:B------:R-:W0:Y:S01]  /*2fe0*/  LDC.64 R26, c[0x0][0x428] ;  /* 0x00010a00ff1a7b82 */ /* 0x000e220000000a00 */
[----:B------:R-:W-:Y:S01]  /*2ff0*/  IMAD R19, R19, UR10, R9 ;  /* 0x0000000a13137c24 */ /* 0x000fe2000f8e0209 */
[----:B-1----:R-:W-:-:S06]  /*3000*/  LEA R20, P0, R8, R20, 0x1 ;  /* 0x0000001408147211 */ /* 0x002fcc00078008ff */
[----:B------:R-:W1:Y:S01]  /*3010*/  LDC.64 R42, c[0x0][0x478] ;  /* 0x00011e00ff2a7b82 */ /* 0x000e620000000a00 */
[----:B------:R-:W-:Y:S02]  /*3020*/  LEA.HI.X R21, R8, R21, R19, 0x1, P0 ;  /* 0x0000001508157211 */ /* 0x000fe400000f0c13 */
[----:B------:R-:W4:Y:S01]  /*3030*/  LDS.128 R16, [R65] ;  /* 0x0000000041107984 */ /* 0x000f220000000c00 */
[----:B------:R-:W-:-:S03]  /*3040*/  IMAD.WIDE.U32 R20, R122, 0x10, R20 ;  /* 0x000000107a147825 */ /* 0x000fc600078e0014 */
[----:B------:R-:W-:Y:S01]  /*3050*/  LDS.128 R8, [R65+0x10] ;  /* 0x0000100041087984 */ /* 0x000fe20000000c00 */
[----:B------:R-:W-:Y:S06]  /*3060*/  BAR.SYNC.DEFER_BLOCKING 0x0 ;  /* 0x0000000000007b1d */ /* 0x000fec0000010000 */
[----:B------:R-:W4:Y:S04]  /*3070*/  LDG.E.128 R32, desc[UR28][R20.64] ;  /* 0x0000001c14207981 */ /* 0x000f28000c1e1d00 */
[----:B--2---:R-:W2:Y:S01]  /*3080*/  LDG.E.128 R36, desc[UR28][R20.64+0x200] ;  /* 0x0002001c14247981 */ /* 0x004ea2000c1e1d00 */
[----:B-----5:R-:W-:-:S02]  /*3090*/  IMAD R25, R23, UR21, RZ ;  /* 0x0000001517197c24 */ /* 0x020fc4000f8e02ff */
[----:B------:R-:W-:-:S05]  /*30a0*/  IMAD.WIDE.U32 R22, R22, UR21, R2 ;  /* 0x0000001516167c25 */ /* 0x000fca000f8e0002 */
[----:B------:R-:W-:-:S03]  /*30b0*/  IADD3 R23, PT, PT, R23, R25, RZ ;  /* 0x0000001917177210 */ /* 0x000fc60007ffe0ff */
[----:B0-----:R-:W-:-:S04]  /*30c0*/  IMAD.WIDE.U32 R22, R26, UR10, R22 ;  /* 0x0000000a1a167c25 */ /* 0x001fc8000f8e0016 */
[----:B------:R-:W-:Y:S01]  /*30d0*/  IMAD R0, R27, UR10, R23 ;  /* 0x0000000a1b007c24 */ /* 0x000fe2000f8e0217 */
[----:B-1----:R-:W-:-:S04]  /*30e0*/  LEA R42, P0, R22, R42, 0x1 ;  /* 0x0000002a162a7211 */ /* 0x002fc800078008ff */
[----:B------:R-:W-:-:S03]  /*30f0*/  LEA.HI.X R43, R22, R43, R0, 0x1, P0 ;  /* 0x0000002b162b7211 */ /* 0x000fc600000f0c00 */
[----:B------:R-:W-:Y:S01]  /*3100*/  IMAD.WIDE.U32 R42, R122, 0x10, R42 ;  /* 0x000000107a2a7825 */ /* 0x000fe200078e002a */
[----:B----4-:R-:W-:Y:S04]  /*3110*/  STS.128 [R66], R32 ;  /* 0x0000002042007388 */ /* 0x010fe80000000c00 */
[----:B--2---:R-:W-:Y:S01]  /*3120*/  STS.128 [R66+0x200], R36 ;  /* 0x0002002442007388 */ /* 0x004fe20000000c00 */
[----:B------:R-:W-:-:S03]  /*3130*/  NOP ;  /* 0x0000000000007918 */ /* 0x000fc60000000000 */
[----:B------:R-:W0:Y:S04]  /*3140*/  LDS.128 R44, [R65] ;  /* 0x00000000412c7984 */ /* 0x000e280000000c00 */
[----:B------:R-:W1:Y:S01]  /*3150*/  LDS.128 R24, [R65+0x10] ;  /* 0x0000100041187984 */ /* 0x000e620000000c00 */
[----:B------:R-:W-:Y:S06]  /*3160*/  BAR.SYNC.DEFER_BLOCKING 0x0 ;  /* 0x0000000000007b1d */ /* 0x000fec0000010000 */
[----:B------:R-:W2:Y:S04]  /*3170*/  LDG.E.128 R20, desc[UR28][R42.64] ;  /* 0x0000001c2a147981 */ /* 0x000ea8000c1e1d00 */
[----:B------:R4:W5:Y:S01]  /*3180*/  LDG.E.128 R28, desc[UR28][R42.64+0x200] ;  /* 0x0002001c2a1c7981 */ /* 0x000962000c1e1d00 */
        /* <DEDUP_REMOVED lines=10> */
[----:B------:R-:W-:-:S02]  /*3230*/  HADD2.F32 R45, -RZ, R47.H0_H0 ;  /* 0x2000002fff2d7230 */ /* 0x000fc40000004100 */
[----:B------:R-:W-:Y:S01]  /*3240*/  FMUL.FTZ R33, R0, -1.4426950216293334961 ;  /* 0xbfb8aa3b00217820 */ /* 0x000fe20000410000 */
[----:B------:R-:W-:Y:S02]  /*3250*/  HADD2.F32 R67, -RZ, R47.H1_H1 ;  /* 0x3000002fff437230 */ /* 0x000fe40000004100 */
[----:B------:R-:W-:Y:S01]  /*3260*/  FMUL.FTZ R36, R44, -1.4426950216293334961 ;  /* 0xbfb8aa3b2c247820 */ /* 0x000fe20000410000 */
[--C-:B-1----:R-:W-:Y:S01]  /*3270*/  HADD2.F32 R47, -RZ, R24.reuse.H0_H0 ;  /* 0x20000018ff2f7230 */ /* 0x102fe20000004100 */
[----:B------:R-:W0:Y:S01]  /*3280*/  MUFU.EX2 R34, R32 ;  /* 0x0000002000227308 */ /* 0x000e220000000800 */
[----:B------:R-:W-:Y:S02]  /*3290*/  HADD2.F32 R72, -RZ, R24.H1_H1 ;  /* 0x30000018ff487230 */ /* 0x000fe40000004100 */
[----:B------:R-:W-:Y:S02]  /*32a0*/  HADD2.F32 R73, -RZ, R25.H0_H0 ;  /* 0x20000019ff497230 */ /* 0x000fe40000004100 */
[----:B------:R-:W-:Y:S01]  /*32b0*/  FMUL.FTZ R24, R47, -1.4426950216293334961 ;  /* 0xbfb8aa3b2f187820 */ /* 0x000fe20000410000 */
[----:B------:R-:W-:-:S02]  /*32c0*/  HADD2.F32 R75, -RZ, R26.H0_H0 ;  /* 0x2000001aff4b7230 */ /* 0x000fc40000004100 */
[----:B------:R-:W-:Y:S01]  /*32d0*/  HADD2.F32 R69, -RZ, R26.H1_H1 ;  /* 0x3000001aff457230 */ /* 0x000fe20000004100 */
[----:B------:R1:W3:Y:S01]  /*32e0*/  MUFU.EX2 R37, R36 ;  /* 0x0000002400257308 */ /* 0x0002e20000000800 */
[----:B------:R-:W-:Y:S02]  /*32f0*/  HADD2.F32 R76, -RZ, R25.H1_H1 ;  /* 0x30000019ff4c7230 */ /* 0x000fe40000004100 */
[----:B------:R-:W-:Y:S01]  /*3300*/  FMUL.FTZ R25, R73, -1.4426950216293334961 ;  /* 0xbfb8aa3b49197820 */ /* 0x000fe20000410000 */
[--C-:B------:R-:W-:Y:S02]  /*3310*/  HADD2.F32 R70, -RZ, R27.reuse.H0_H0 ;  /* 0x2000001bff467230 */ /* 0x100fe40000004100 */
[----:B------:R-:W-:Y:S01]  /*3320*/  FMUL.FTZ R26, R69, -1.4426950216293334961 ;  /* 0xbfb8aa3b451a7820 */ /* 0x000fe20000410000 */
[----:B------:R-:W-:Y:S02]  /*3330*/  HADD2.F32 R77, -RZ, R27.H1_H1 ;  /* 0x3000001bff4d7230 */ /* 0x000fe40000004100 */
[----:B------:R-:W-:Y:S01]  /*3340*/  FMUL.FTZ R80, R76, -1.4426950216293334961 ;  /* 0xbfb8aa3b4c507820 */ /* 0x000fe20000410000 */
[--C-:B------:R-:W-:Y:S01]  /*3350*/  HADD2.F32 R41, -RZ, R46.reuse.H0_H0 ;  /* 0x2000002eff297230 */ /* 0x100fe20000004100 */
[----:B------:R4:W3:Y:S01]  /*3360*/  MUFU.EX2 R74, R24 ;  /* 0x00000018004a7308 */ /* 0x0008e20000000800 */
[----:B-1----:R-:W-:Y:S01]  /*3370*/  FMUL.FTZ R36, R72, -1.4426950216293334961 ;  /* 0xbfb8aa3b48247820 */ /* 0x002fe20000410000 */
[----:B0-----:R-:W-:Y:S01]  /*3380*/  FADD.FTZ R94, R34, 1 ;  /* 0x3f800000225e7421 */ /* 0x001fe20000010000 */
[----:B------:R-:W-:-:S02]  /*3390*/  HADD2.F32 R46, -RZ, R46.H1_H1 ;  /* 0x3000002eff2e7230 */ /* 0x000fc40000004100 */
[----:B------:R-:W-:Y:S01]  /*33a0*/  FMUL.FTZ R38, R41, -1.4426950216293334961 ;  /* 0xbfb8aa3b29267820 */ /* 0x000fe20000410000 */
[--C-:B------:R-:W-:Y:S02]  /*33b0*/  HADD2.F32 R95, -RZ, R8.reuse.H0_H0 ;  /* 0x20000008ff5f7230 */ /* 0x100fe40000004100 */
[----:B------:R-:W-:Y:S01]  /*33c0*/  FMUL.FTZ R32, R45, -1.4426950216293334961 ;  /* 0xbfb8aa3b2d207820 */ /* 0x000fe20000410000 */
[----:B------:R-:W-:Y:S01]  /*33d0*/  HADD2.F32 R97, -RZ, R8.H1_H1 ;  /* 0x30000008ff617230 */ /* 0x000fe20000004100 */
[----:B------:R-:W0:Y:S01]  /*33e0*/  MUFU.EX2 R78, R36 ;  /* 0x00000024004e7308 */ /* 0x000e220000000800 */
[----:B----4-:R-:W-:Y:S01]  /*33f0*/  FMUL.FTZ R24, R75, -1.4426950216293334961 ;  /* 0xbfb8aa3b4b187820 */ /* 0x010fe20000410000 */
[----:B------:R-:W-:Y:S01]  /*3400*/  FMUL.FTZ R39, R46, -1.4426950216293334961 ;  /* 0xbfb8aa3b2e277820 */ /* 0x000fe20000410000 */
[--C-:B------:R-:W-:Y:S02]  /*3410*/  HADD2.F32 R90, -RZ, R9.reuse.H0_H0 ;  /* 0x20000009ff5a7230 */ /* 0x100fe40000004100 */
[----:B---3--:R-:W-:Y:S01]  /*3420*/  FADD.FTZ R37, R37, 1 ;  /* 0x3f80000025257421 */ /* 0x008fe20000010000 */
[----:B------:R-:W-:-:S02]  /*3430*/  HADD2.F32 R92, -RZ, R9.H1_H1 ;  /* 0x30000009ff5c7230 */ /* 0x000fc40000004100 */
[--C-:B------:R-:W-:Y:S01]  /*3440*/  HADD2.F32 R84, -RZ, R10.reuse.H0_H0 ;  /* 0x2000000aff547230 */ /* 0x100fe20000004100 */
[----:B------:R-:W1:Y:S01]  /*3450*/  MUFU.EX2 R79, R25 ;  /* 0x00000019004f7308 */ /* 0x000e620000000800 */
[----:B------:R-:W-:Y:S01]  /*3460*/  FADD.FTZ R74, R74, 1 ;  /* 0x3f8000004a4a7421 */ /* 0x000fe20000010000 */
[----:B------:R-:W-:Y:S02]  /*3470*/  HADD2.F32 R86, -RZ, R10.H1_H1 ;  /* 0x3000000aff567230 */ /* 0x000fe40000004100 */
[----:B------:R-:W-:Y:S02]  /*3480*/  HADD2.F32 R81, -RZ, R11.H1_H1 ;  /* 0x3000000bff517230 */ /* 0x000fe40000004100 */
[--C-:B------:R-:W-:Y:S02]  /*3490*/  HADD2.F32 R164, -RZ, R17.reuse.H0_H0 ;  /* 0x20000011ffa47230 */ /* 0x100fe40000004100 */
[----:B------:R-:W3:Y:S01]  /*34a0*/  MUFU.EX2 R104, R24 ;  /* 0x0000001800687308 */ /* 0x000ee20000000800 */
[----:B0-----:R-:W-:Y:S01]  /*34b0*/  FADD.FTZ R115, R78, 1 ;  /* 0x3f8000004e737421 */ /* 0x001fe20000010000 */
[----:B------:R-:W-:-:S02]  /*34c0*/  HADD2.F32 R161, -RZ, R17.H1_H1 ;  /* 0x30000011ffa17230 */ /* 0x000fc40000004100 */
[--C-:B------:R-:W-:Y:S02]  /*34d0*/  HADD2.F32 R160, -RZ, R18.reuse.H0_H0 ;  /* 0x20000012ffa07230 */ /* 0x100fe40000004100 */
[----:B------:R-:W-:Y:S02]  /*34e0*/  HADD2.F32 R98, -RZ, R18.H1_H1 ;  /* 0x30000012ff627230 */ /* 0x000fe40000004100 */
[----:B------:R-:W0:Y:S01]  /*34f0*/  MUFU.EX2 R36, R26 ;  /* 0x0000001a00247308 */ /* 0x000e220000000800 */
[--C-:B------:R-:W-:Y:S02]  /*3500*/  HADD2.F32 R91, -RZ, R19.reuse.H0_H0 ;  /* 0x20000013ff5b7230 */ /* 0x100fe40000004100 */
[----:B-1----:R-:W-:Y:S01]  /*3510*/  FADD.FTZ R112, R79, 1 ;  /* 0x3f8000004f707421 */ /* 0x002fe20000010000 */
[----:B------:R-:W-:-:S04]  /*3520*/  HADD2.F32 R152, -RZ, R19.H1_H1 ;  /* 0x30000013ff987230 */ /* 0x000fc80000004100 */
[----:B------:R-:W1:Y:S01]  /*3530*/  MUFU.EX2 R48, R48 ;  /* 0x0000003000307308 */ /* 0x000e620000000800 */
[----:B---3--:R-:W-:-:S07]  /*3540*/  FADD.FTZ R104, R104, 1 ;  /* 0x3f80000068687421 */ /* 0x008fce0000010000 */
[----:B------:R-:W3:Y:S01]  /*3550*/  MUFU.RCP R94, R94 ;  /* 0x0000005e005e7308 */ /* 0x000ee20000001000 */
[----:B0-----:R-:W-:-:S07]  /*3560*/  FADD.FTZ R36, R36, 1 ;  /* 0x3f80000024247421 */ /* 0x001fce0000010000 */
[----:B------:R0:W4:Y:S01]  /*3570*/  MUFU.EX2 R35, R33 ;  /* 0x0000002100237308 */ /* 0x0001220000000800 */
[----:B-1----:R-:W-:-:S07]  /*3580*/  FADD.FTZ R48, R48, 1 ;  /* 0x3f80000030307421 */ /* 0x002fce0000010000 */
[----:B------:R1:W1:Y:S01]  /*3590*/  MUFU.RCP R93, R48 ;  /* 0x00000030005d7308 */ /* 0x0002620000001000 */
[----:B---3--:R-:W-:Y:S01]  /*35a0*/  FADD.FTZ R10, -R94, 1 ;  /* 0x3f8000005e0a7421 */ /* 0x008fe20000010100 */
[----:B0-----:R-:W-:-:S03]  /*35b0*/  FMUL.FTZ R33, R67, -1.4426950216293334961 ;  /* 0xbfb8aa3b43217820 */ /* 0x001fc60000410000 */
[C---:B------:R-:W-:Y:S01]  /*35c0*/  FFMA.FTZ R19, R71.reuse, R10, 1 ;  /* 0x3f80000047137423 */ /* 0x040fe2000001000a */
[----:B------:R-:W-:Y:S02]  /*35d0*/  FMUL.FTZ R71, R71, R94 ;  /* 0x0000005e47477220 */ /* 0x000fe40000410000 */
[----:B------:R-:W-:Y:S01]  /*35e0*/  MUFU.RCP R110, R74 ;  /* 0x0000004a006e7308 */ /* 0x000fe20000001000 */
[----:B----4-:R-:W-:Y:S01]  /*35f0*/  FADD.FTZ R87, R35, 1 ;  /* 0x3f80000023577421 */ /* 0x010fe20000010000 */
[----:B-1----:R-:W-:Y:S01]  /*3600*/  HADD2.F32 R48, -RZ, R12.H0_H0 ;  /* 0x2000000cff307230 */ /* 0x002fe20000004100 */
[----:B------:R-:W0:Y:S05]  /*3610*/  LDC.64 R34, c[0x0][0x508] ;  /* 0x00014200ff227b82 */ /* 0x000e2a0000000a00 */
[----:B------:R-:W1:Y:S01]  /*3620*/  MUFU.EX2 R38, R38 ;  /* 0x0000002600267308 */ /* 0x000e620000000800 */
[----:B------:R-:W-:-:S04]  /*3630*/  FADD.FTZ R9, -R93, 1 ;  /* 0x3f8000005d097421 */ /* 0x000fc80000010100 */
[C---:B------:R-:W-:Y:S01]  /*3640*/  FFMA.FTZ R17, R68.reuse, R9, 1 ;  /* 0x3f80000044117423 */ /* 0x040fe20000010009 */
[----:B------:R-:W-:Y:S02]  /*3650*/  FMUL.FTZ R68, R68, R93 ;  /* 0x0000005d44447220 */ /* 0x000fe40000410000 */
[----:B------:R3:W4:Y:S02]  /*3660*/  MUFU.EX2 R82, R80 ;  /* 0x0000005000527308 */ /* 0x0007240000000800 */
[----:B------:R-:W-:-:S05]  /*3670*/  FMUL.FTZ R121, R101, R68 ;  /* 0x0000004465797220 */ /* 0x000fca0000410000 */
[----:B------:R-:W-:Y:S01]  /*3680*/  STL [R1], R121 ;  /* 0x0000007901007387 */ /* 0x000fe20000100800 */
[----:B------:R-:W4:Y:S01]  /*3690*/  MUFU.EX2 R39, R39 ;  /* 0x0000002700277308 */ /* 0x000f220000000800 */
[----:B---3--:R-:W-:Y:S02]  /*36a0*/  HADD2.F32 R80, -RZ, R11.H0_H0 ;  /* 0x2000000bff507230 */ /* 0x008fe40000004100 */
[----:B-1----:R-:W-:Y:S01]  /*36b0*/  FADD.FTZ R38, R38, 1 ;  /* 0x3f80000026267421 */ /* 0x002fe20000010000 */
[----:B0-----:R-:W-:-:S04]  /*36c0*/  IMAD R35, R35, UR21, RZ ;  /* 0x0000001523237c24 */ /* 0x001fc8000f8e02ff */
[----:B------:R0:W1:Y:S01]  /*36d0*/  MUFU.EX2 R43, R33 ;  /* 0x00000021002b7308 */ /* 0x0000620000000800 */
[----:B----4-:R-:W-:-:S07]  /*36e0*/  FADD.FTZ R117, R82, 1 ;  /* 0x3f80000052757421 */ /* 0x010fce0000010000 */
[----:B------:R-:W-:Y:S01]  /*36f0*/  MUFU.RCP R87, R87 ;  /* 0x0000005700577308 */ /* 0x000fe20000001000 */
[----:B------:R-:W-:Y:S01]  /*3700*/  FADD.FTZ R39, R39, 1 ;  /* 0x3f80000027277421 */ /* 0x000fe20000010000 */
[----:B0-----:R-:W-:-:S06]  /*3710*/  FMUL.FTZ R33, R77, -1.4426950216293334961 ;  /* 0xbfb8aa3b4d217820 */ /* 0x001fcc0000410000 */
[----:B------:R0:W3:Y:S01]  /*3720*/  MUFU.EX2 R42, R32 ;  /* 0x00000020002a7308 */ /* 0x0000e20000000800 */
[----:B-1----:R-:W-:-:S07]  /*3730*/  FADD.FTZ R43, R43, 1 ;  /* 0x3f8000002b2b7421 */ /* 0x002fce0000010000 */
[----:B------:R1:W-:Y:S01]  /*3740*/  MUFU.RCP R85, R37 ;  /* 0x0000002500557308 */ /* 0x0003e20000001000 */
[----:B0-----:R-:W-:-:S07]  /*3750*/  FMUL.FTZ R32, R70, -1.4426950216293334961 ;  /* 0xbfb8aa3b46207820 */ /* 0x001fce0000410000 */
[----:B------:R0:W-:Y:S01]  /*3760*/  MUFU.RCP R100, R38 ;  /* 0x0000002600647308 */ /* 0x0001e20000001000 */
[----:B---3--:R-:W-:Y:S01]  /*3770*/  FADD.FTZ R42, R42, 1 ;  /* 0x3f8000002a2a7421 */ /* 0x008fe20000010000 */
[----:B-1----:R-:W-:-:S06]  /*3780*/  HADD2.F32 R37, -RZ, R13.H1_H1 ;  /* 0x3000000dff257230 */ /* 0x002fcc0000004100 */
[----:B------:R1:W-:Y:S01]  /*3790*/  MUFU.RCP R103, R39 ;  /* 0x0000002700677308 */ /* 0x0003e20000001000 */
[----:B0-----:R-:W-:-:S07]  /*37a0*/  HADD2.F32 R38, -RZ, R13.H0_H0 ;  /* 0x2000000dff267230 */ /* 0x001fce0000004100 */
[----:B------:R-:W-:Y:S01]  /*37b0*/  MUFU.RCP R106, R43 ;  /* 0x0000002b006a7308 */ /* 0x000fe20000001000 */
[----:B-1----:R-:W-:-:S07]  /*37c0*/  HADD2.F32 R39, -RZ, R12.H1_H1 ;  /* 0x3000000cff277230 */ /* 0x002fce0000004100 */
[----:B------:R-:W0:Y:S08]  /*37d0*/  MUFU.EX2 R32, R32 ;  /* 0x0000002000207308 */ /* 0x000e300000000800 */
[----:B------:R-:W1:Y:S08]  /*37e0*/  MUFU.EX2 R33, R33 ;  /* 0x0000002100217308 */ /* 0x000e700000000800 */
[----:B------:R-:W-:Y:S01]  /*37f0*/  MUFU.RCP R115, R115 ;  /* 0x0000007300737308 */ /* 0x000fe20000001000 */
[----:B0-----:R-:W-:-:S07]  /*3800*/  FADD.FTZ R32, R32, 1 ;  /* 0x3f80000020207421 */ /* 0x001fce0000010000 */
[----:B------:R-:W-:Y:S01]  /*3810*/  MUFU.RCP R117, R117 ;  /* 0x0000007500757308 */ /* 0x000fe20000001000 */
[----:B-1----:R-:W-:-:S07]  /*3820*/  FADD.FTZ R33, R33, 1 ;  /* 0x3f80000021217421 */ /* 0x002fce0000010000 */
[----:B------:R0:W-:Y:S08]  /*3830*/  MUFU.RCP R102, R42 ;  /* 0x0000002a00667308 */ /* 0x0001f00000001000 */
[----:B------:R-:W-:Y:S01]  /*3840*/  MUFU.RCP R112, R112 ;  /* 0x0000007000707308 */ /* 0x000fe20000001000 */
[----:B0-----:R-:W0:Y:S07]  /*3850*/  LDC.64 R42, c[0x0][0x558] ;  /* 0x00015600ff2a7b82 */ /* 0x001e2e0000000a00 */
[----:B------:R-:W-:Y:S08]  /*3860*/  MUFU.RCP R116, R104 ;  /* 0x0000006800747308 */ /* 0x000ff00000001000 */
[----:B------:R-:W-:Y:S08]  /*3870*/  MUFU.RCP R119, R32 ;  /* 0x0000002000777308 */ /* 0x000ff00000001000 */
[----:B------:R-:W1:Y:S08]  /*3880*/  MUFU.RCP R120, R33 ;  /* 0x0000002100787308 */ /* 0x000e700000001000 */
[----:B------:R3:W4:Y:S01]  /*3890*/  MUFU.RCP R118, R36 ;  /* 0x0000002400767308 */ /* 0x0007220000001000 */
[----:B-1----:R-:W-:Y:S01]  /*38a0*/  FADD.FTZ R32, -R120, 1 ;  /* 0x3f80000078207421 */ /* 0x002fe20000010100 */
[----:B---3--:R-:W-:Y:S01]  /*38b0*/  HADD2.F32 R36, -RZ, R14.H0_H0 ;  /* 0x2000000eff247230 */ /* 0x008fe20000004100 */
        /* <DEDUP_REMOVED lines=9> */
[C---:B------:R-:W-:Y:S01]  /*3950*/  FFMA.FTZ R34, R77.reuse, R32, 1 ;  /* 0x3f8000004d227423 */ /* 0x040fe20000010020 */
[----:B----4-:R-:W-:Y:S01]  /*3960*/  FADD.FTZ R30, -R118, 1 ;  /* 0x3f800000761e7421 */ /* 0x010fe20000010100 */
[----:B------:R-:W-:Y:S01]  /*3970*/  FMUL.FTZ R44, R44, R85 ;  /* 0x000000552c2c7220 */ /* 0x000fe20000410000 */
[----:B------:R-:W-:Y:S01]  /*3980*/  FMUL.FTZ R77, R77, R120 ;  /* 0x000000784d4d7220 */ /* 0x000fe20000410000 */
[----:B------:R-:W-:Y:S01]  /*3990*/  IADD3 R29, PT, PT, R29, R35, RZ ;  /* 0x000000231d1d7210 */ /* 0x000fe20007ffe0ff */
[----:B------:R-:W-:Y:S01]  /*39a0*/  FFMA.FTZ R30, R69, R30, 1 ;  /* 0x3f800000451e7423 */ /* 0x000fe2000001001e */
[----:B------:R-:W-:Y:S01]  /*39b0*/  FMUL.FTZ R41, R41, R100 ;  /* 0x0000006429297220 */ /* 0x000fe20000410000 */
[----:B------:R-:W-:Y:S01]  /*39c0*/  FMUL.FTZ R69, R69, R118 ;  /* 0x0000007645457220 */ /* 0x000fe20000410000 */
[--C-:B---3--:R-:W-:Y:S02]  /*39d0*/  HADD2.F32 R74, -RZ, R24.reuse.H0_H0 ;  /* 0x20000018ff4a7230 */ /* 0x108fe40000004100 */
[----:B------:R-:W-:-:S02]  /*39e0*/  HADD2.F32 R78, -RZ, R24.H1_H1 ;  /* 0x30000018ff4e7230 */ /* 0x000fc40000004100 */
[----:B------:R-:W-:Y:S01]  /*39f0*/  FADD.FTZ R24, -R102, 1 ;  /* 0x3f80000066187421 */ /* 0x000fe20000010100 */
        /* <DEDUP_REMOVED lines=9> */
[----:B------:R-:W1:Y:S01]  /*3a90*/  LDS.128 R8, [R65+0x10] ;  /* 0x0000100041087984 */ /* 0x000e620000000c00 */
        /* <DEDUP_REMOVED lines=9> */
[----:B------:R-:W-:-:S02]  /*3b30*/  HADD2.F32 R99, -RZ, R27.H1_H1 ;  /* 0x3000001bff637230 */ /* 0x000fc40000004100 */
[----:B------:R-:W-:Y:S01]  /*3b40*/  FADD.FTZ R26, -R106, 1 ;  /* 0x3f8000006a1a7421 */ /* 0x000fe20000010100 */
[----:B------:R-:W-:Y:S01]  /*3b50*/  FMUL.FTZ R18, R18, R19 ;  /* 0x0000001312127220 */ /* 0x000fe20000410000 */
        /* <DEDUP_REMOVED lines=10> */
[----:B------:R-:W-:Y:S01]  /*3c00*/  FFMA.FTZ R24, R45, R24, 1 ;  /* 0x3f8000002d187423 */ /* 0x000fe20000010018 */
[----:B------:R-:W-:Y:S01]  /*3c10*/  FMUL.FTZ R21, R22, R21 ;  /* 0x0000001516157220 */ /* 0x000fe20000410000 */
[----:B------:R-:W-:Y:S01]  /*3c20*/  FMUL.FTZ R22, R25, R26 ;  /* 0x0000001a19167220 */ /* 0x000fe20000410000 */
[----:B------:R-:W-:Y:S01]  /*3c30*/  FADD.FTZ R25, -R117, 1 ;  /* 0x3f80000075197421 */ /* 0x000fe20000010100 */
[----:B------:R-:W-:Y:S01]  /*3c40*/  FMUL.FTZ R23, R91, R88 ;  /* 0x000000585b177220 */ /* 0x000fe20000410000 */
[----:B------:R-:W-:Y:S01]  /*3c50*/  F2FP.F16.F32.PACK_AB R16, R17, R16 ;  /* 0x000000101110723e */ /* 0x000fe200000000ff */
[----:B------:R-:W-:Y:S01]  /*3c60*/  FMUL.FTZ R0, R0, R87 ;  /* 0x0000005700007220 */ /* 0x000fe20000410000 */
[----:B------:R-:W-:Y:S01]  /*3c70*/  FFMA.FTZ R27, R76, R25, 1 ;  /* 0x3f8000004c1b7423 */ /* 0x000fe20000010019 */
        /* <DEDUP_REMOVED lines=9> */
[--C-:B-1----:R-:W-:Y:S01]  /*3d10*/  HADD2.F32 R105, -RZ, R9.reuse.H0_H0 ;  /* 0x20000009ff697230 */ /* 0x102fe20000004100 */
[----:B------:R-:W-:Y:S01]  /*3d20*/  F2FP.F16.F32.PACK_AB R19, R22, R23 ;  /* 0x000000171613723e */ /* 0x000fe200000000ff */
[----:B------:R-:W-:-:S02]  /*3d30*/  HADD2.F32 R109, -RZ, R9.H1_H1 ;  /* 0x30000009ff6d7230 */ /* 0x000fc40000004100 */
[----:B------:R-:W-:Y:S01]  /*3d40*/  FADD.FTZ R9, -R115, 1 ;  /* 0x3f80000073097421 */ /* 0x000fe20000010100 */
[--C-:B------:R-:W-:Y:S02]  /*3d50*/  HADD2.F32 R104, -RZ, R8.reuse.H0_H0 ;  /* 0x20000008ff687230 */ /* 0x100fe40000004100 */
[----:B------:R-:W-:Y:S01]  /*3d60*/  FMUL.FTZ R25, R90, R105 ;  /* 0x000000695a197220 */ /* 0x000fe20000410000 */
[--C-:B------:R-:W-:Y:S02]  /*3d70*/  HADD2.F32 R111, -RZ, R11.reuse.H0_H0 ;  /* 0x2000000bff6f7230 */ /* 0x100fe40000004100 */
[----:B------:R-:W-:Y:S01]  /*3d80*/  FMUL.FTZ R26, R92, R109 ;  /* 0x0000006d5c1a7220 */ /* 0x000fe20000410000 */
[----:B------:R-:W-:Y:S02]  /*3d90*/  HADD2.F32 R114, -RZ, R11.H1_H1 ;  /* 0x3000000bff727230 */ /* 0x000fe40000004100 */
[----:B------:R-:W-:Y:S01]  /*3da0*/  FFMA.FTZ R11, R72, R9, 1 ;  /* 0x3f800000480b7423 */ /* 0x000fe20000010009 */
[----:B------:R-:W-:-:S02]  /*3db0*/  HADD2.F32 R108, -RZ, R8.H1_H1 ;  /* 0x30000008ff6c7230 */ /* 0x000fc40000004100 */
[C---:B------:R-:W-:Y:S01]  /*3dc0*/  FADD.FTZ R8, -R110.reuse, 1 ;  /* 0x3f8000006e087421 */ /* 0x040fe20000010100 */
[----:B------:R-:W-:Y:S01]  /*3dd0*/  FMUL.FTZ R9, R95, R104 ;  /* 0x000000685f097220 */ /* 0x000fe20000410000 */
[----:B------:R-:W-:Y:S01]  /*3de0*/  FMUL.FTZ R26, R117, R26 ;  /* 0x0000001a751a7220 */ /* 0x000fe20000410000 */
[--C-:B------:R-:W-:Y:S02]  /*3df0*/  HADD2.F32 R107, -RZ, R10.reuse.H0_H0 ;  /* 0x2000000aff6b7230 */ /* 0x100fe40000004100 */
[----:B------:R-:W-:Y:S01]  /*3e00*/  FFMA.FTZ R8, R47, R8, 1 ;  /* 0x3f8000002f087423 */ /* 0x000fe20000010008 */
[----:B------:R-:W-:Y:S01]  /*3e10*/  FMUL.FTZ R9, R110, R9 ;  /* 0x000000096e097220 */ /* 0x000fe20000410000 */
[----:B------:R-:W-:Y:S02]  /*3e20*/  HADD2.F32 R113, -RZ, R10.H1_H1 ;  /* 0x3000000aff717230 */ /* 0x000fe40000004100 */
[C---:B------:R-:W-:Y:S01]  /*3e30*/  FADD.FTZ R10, -R112.reuse, 1 ;  /* 0x3f800000700a7421 */ /* 0x040fe20000010100 */
[----:B------:R-:W-:Y:S01]  /*3e40*/  FMUL.FTZ R25, R112, R25 ;  /* 0x0000001970197220 */ /* 0x000fe20000410000 */
[----:B------:R-:W-:Y:S01]  /*3e50*/  FMUL.FTZ R8, R9, R8 ;  /* 0x0000000809087220 */ /* 0x000fe20000410000 */
[----:B------:R-:W-:Y:S01]  /*3e60*/  FMUL.FTZ R9, R26, R27 ;  /* 0x0000001b1a097220 */ /* 0x000fe20000410000 */
[----:B------:R-:W-:Y:S01]  /*3e70*/  FFMA.FTZ R24, R73, R10, 1 ;  /* 0x3f80000049187423 */ /* 0x000fe2000001000a */
[----:B------:R-:W1:Y:S01]  /*3e80*/  LDC.64 R26, c[0x0][0x510] ;  /* 0x00014400ff1a7b82 */ /* 0x000e620000000a00 */
[----:B------:R-:W-:-:S07]  /*3e90*/  FMUL.FTZ R10, R97, R108 ;  /* 0x0000006c610a7220 */ /* 0x000fce0000410000 */
[----:B------:R-:W-:Y:S01]  /*3ea0*/  BAR.SYNC.DEFER_BLOCKING 0x0 ;  /* 0x0000000000007b1d */ /* 0x000fe20000010000 */
[----:B------:R-:W-:Y:S01]  /*3eb0*/  FMUL.FTZ R24, R25, R24 ;  /* 0x0000001819187220 */ /* 0x000fe20000410000 */
[----:B------:R-:W-:Y:S01]  /*3ec0*/  FADD.FTZ R25, -R119, 1 ;  /* 0x3f80000077197421 */ /* 0x000fe20000010100 */
        /* <DEDUP_REMOVED lines=18> */
[----:B------:R-:W-:Y:S01]  /*3ff0*/  HADD2.F32 R30, -RZ, R5.H0_H0 ;  /* 0x20000005ff1e7230 */ /* 0x000fe20000004100 */
[----:B------:R-:W-:Y:S01]  /*4000*/  F2FP.F16.F32.PACK_AB R21, R9, R24 ;  /* 0x000000180915723e */ /* 0x000fe200000000ff */
[----:B-1----:R-:W-:Y:S01]  /*4010*/  IMAD.WIDE.U32 R24, R26, UR10, R28 ;  /* 0x0000000a1a187c25 */ /* 0x002fe2000f8e001c */
[----:B------:R-:W-:Y:S01]  /*4020*/  F2FP.F16.F32.PACK_AB R22, R31, R10 ;  /* 0x0000000a1f16723e */ /* 0x000fe200000000ff */
[----:B------:R1:W-:Y:S01]  /*4030*/  STS.128 [R65], R16 ;  /* 0x0000001041007388 */ /* 0x0003e20000000c00 */
[----:B------:R-:W-:Y:S01]  /*4040*/  F2FP.F16.F32.PACK_AB R23, R35, R32 ;  /* 0x000000202317723e */ /* 0x000fe200000000ff */
[----:B------:R-:W-:Y:S01]  /*4050*/  IMAD R12, R27, UR10, R25 ;  /* 0x0000000a1b0c7c24 */ /* 0x000fe2000f8e0219 */
[----:B0-----:R-:W-:Y:S01]  /*4060*/  LEA R42, P0, R24, R42, 0x1 ;  /* 0x0000002a182a7211 */ /* 0x001fe200078008ff */
[----:B------:R-:W-:-:S02]  /*4070*/  HADD2.F32 R32, -RZ, R4.H0_H0 ;  /* 0x20000004ff207230 */ /* 0x000fc40000004100 */
[----:B------:R-:W-:Y:S01]  /*4080*/  FMUL.FTZ R47, R47, R110 ;  /* 0x0000006e2f2f7220 */ /* 0x000fe20000410000 */
[----:B------:R0:W-:Y:S01]  /*4090*/  STS.128 [R65+0x10], R20 ;  /* 0x0000101441007388 */ /* 0x0001e20000000c00 */
[----:B------:R-:W-:Y:S01]  /*40a0*/  NOP ;  /* 0x0000000000007918 */ /* 0x000fe20000000000 */
[----:B------:R-:W-:Y:S02]  /*40b0*/  HADD2.F32 R31, -RZ, R4.H1_H1 ;  /* 0x30000004ff1f7230 */ /* 0x000fe40000004100 */
[----:B------:R-:W2:Y:S01]  /*40c0*/  LDS.128 R8, [R66] ;  /* 0x0000000042087984 */ /* 0x000ea20000000c00 */
[----:B------:R-:W-:Y:S01]  /*40d0*/  HADD2.F32 R29, -RZ, R5.H1_H1 ;  /* 0x30000005ff1d7230 */ /* 0x000fe20000004100 */
[----:B------:R-:W-:Y:S01]  /*40e0*/  LEA.HI.X R43, R24, R43, R12, 0x1, P0 ;  /* 0x0000002b182b7211 */ /* 0x000fe200000f0c0c */
[--C-:B------:R-:W-:Y:S02]  /*40f0*/  HADD2.F32 R28, -RZ, R6.reuse.H0_H0 ;  /* 0x20000006ff1c7230 */ /* 0x100fe40000004100 */
[----:B------:R-:W-:Y:S01]  /*4100*/  FFMA.FTZ R12, R121, R48, R123 ;  /* 0x00000030790c7223 */ /* 0x000fe2000001007b */
[----:B------:R-:W-:-:S02]  /*4110*/  HADD2.F32 R27, -RZ, R6.H1_H1 ;  /* 0x30000006ff1b7230 */ /* 0x000fc40000004100 */
[----:B------:R-:W-:Y:S01]  /*4120*/  FMUL.FTZ R72, R72, R115 ;  /* 0x0000007348487220 */ /* 0x000fe20000410000 */
[--C-:B------:R-:W-:Y:S02]  /*4130*/  HADD2.F32 R26, -RZ, R7.reuse.H0_H0 ;  /* 0x20000007ff1a7230 */ /* 0x100fe40000004100 */
[----:B------:R-:W-:Y:S01]  /*4140*/  FMUL.FTZ R73, R73, R112 ;  /* 0x0000007049497220 */ /* 0x000fe20000410000 */
[----:B------:R-:W-:Y:S02]  /*4150*/  HADD2.F32 R25, -RZ, R7.H1_H1 ;  /* 0x30000007ff197230 */ /* 0x000fe40000004100 */
[----:B------:R-:W-:Y:S01]  /*4160*/  FMUL.FTZ R76, R76, R117 ;  /* 0x000000754c4c7220 */ /* 0x000fe20000410000 */
[----:B------:R-:W3:Y:S01]  /*4170*/  LDS.128 R4, [R66+0x200] ;  /* 0x0002000042047984 */ /* 0x000ee20000000c00 */
[----:B------:R-:W-:-:S04]  /*4180*/  IMAD.WIDE.U32 R42, R122, 0x10, R42 ;  /* 0x000000107a2a7825 */ /* 0x000fc800078e002a */
[----:B------:R-:W-:Y:S01]  /*4190*/  FMUL.FTZ R75, R75, R116 ;  /* 0x000000744b4b7220 */ /* 0x000fe20000410000 */
[----:B------:R-:W-:Y:S01]  /*41a0*/  FMUL.FTZ R70, R70, R119 ;  /* 0x0000007746467220 */ /* 0x000fe20000410000 */
[----:B------:R-:W-:Y:S01]  /*41b0*/  FMUL.FTZ R161, R161, R44 ;  /* 0x0000002ca1a17220 */ /* 0x000fe20000410000 */
[----:B-1----:R-:W-:Y:S01]  /*41c0*/  FMUL.FTZ R17, R81, R77 ;  /* 0x0000004d51117220 */ /* 0x002fe20000410000 */
        /* <DEDUP_REMOVED lines=8> */
[----:B0-----:R-:W-:Y:S01]  /*4250*/  FMUL.FTZ R23, R97, R72 ;  /* 0x0000004861177220 */ /* 0x001fe20000410000 */
[----:B------:R-:W-:Y:S01]  /*4260*/  FMUL.FTZ R22, R90, R73 ;  /* 0x000000495a167220 */ /* 0x000fe20000410000 */
[----:B------:R-:W-:Y:S01]  /*4270*/  FMUL.FTZ R21, R92, R76 ;  /* 0x0000004c5c157220 */ /* 0x000fe20000410000 */
[----:B------:R-:W-:Y:S01]  /*4280*/  FMUL.FTZ R20, R84, R75 ;  /* 0x0000004b54147220 */ /* 0x000fe20000410000 */
[----:B------:R-:W-:Y:S01]  /*4290*/  FMUL.FTZ R19, R86, R69 ;  /* 0x0000004556137220 */ /* 0x000fe20000410000 */
[----:B------:R-:W-:Y:S01]  /*42a0*/  FMUL.FTZ R18, R80, R70 ;  /* 0x0000004650127220 */ /* 0x000fe20000410000 */
[----:B--2---:R0:W-:Y:S04]  /*42b0*/  STG.E.128 desc[UR28][R42.64], R8 ;  /* 0x000000082a007986 */ /* 0x0041e8000c101d1c */
[----:B---3--:R1:W-:Y:S01]  /*42c0*/  STG.E.128 desc[UR28][R42.64+0x200], R4 ;  /* 0x000200042a007986 */ /* 0x0083e2000c101d1c */
        /* <DEDUP_REMOVED lines=25> */
[----:B------:R-:W-:Y:S02]  /*4460*/  F2FP.F16.F32.PACK_AB R8, R71, R8 ;  /* 0x000000084708723e */ /* 0x000fe400000000ff */
[----:B------:R-:W-:Y:S02]  /*4470*/  F2FP.F16.F32.PACK_AB R7, R114, R7 ;  /* 0x000000077207723e */ /* 0x000fe400000000ff */
[----:B------:R-:W-:Y:S01]  /*4480*/  F2FP.F16.F32.PACK_AB R6, R69, R6 ;  /* 0x000000064506723e */ /* 0x000fe200000000ff */
[----:B------:R-:W-:Y:S01]  /*4490*/  STS.128 [R65], R8 ;  /* 0x0000000841007388 */ /* 0x000fe20000000c00 */
[----:B------:R-:W-:-:S02]  /*44a0*/  F2FP.F16.F32.PACK_AB R5, R76, R5 ;  /* 0x000000054c05723e */ /* 0x000fc400000000ff */
[----:B------:R-:W-:Y:S02]  /*44b0*/  F2FP.F16.F32.PACK_AB R4, R13, R4 ;  /* 0x000000040d04723e */ /* 0x000fe400000000ff */
[----:B------:R-:W1:Y:S03]  /*44c0*/  LDC.64 R12, c[0x0][0x438] ;  /* 0x00010e00ff0c7b82 */ /* 0x000e660000000a00 */
        /* <DEDUP_REMOVED lines=13> */
.L_x_2767:
[----:B------:R-:W-:Y:S01]  /*45a0*/  FFMA.FTZ R0, R160, R36, R81 ;  /* 0x00000024a0007223 */ /* 0x000fe20000010051 */
[----:B-1----:R-:W-:Y:S01]  /*45b0*/  FMUL.FTZ R43, R121, UR6 ;  /* 0x00000006792b7c20 */ /* 0x002fe20008410000 */
[----:B------:R-:W-:Y:S01]  /*45c0*/  FMUL.FTZ R44, R165, UR6 ;  /* 0x00000006a52c7c20 */ /* 0x000fe20008410000 */
[----:B------:R-:W0:Y:S01]  /*45d0*/  LDCU UR8, c[0x0][0x38c] ;  /* 0x00007180ff0877ac */ /* 0x000e220008000800 */
[----:B--2---:R-:W-:Y:S01]  /*45e0*/  FFMA.FTZ R3, R159, R35, R0 ;  /* 0x000000239f037223 */ /* 0x004fe20000010000 */
[----:B------:R-:W-:Y:S01]  /*45f0*/  MOV R16, RZ ;  /* 0x000000ff00107202 */ /* 0x000fe20000000f00 */
[----:B------:R1:W-:Y:S01]  /*4600*/  STL [R1+0x40], R43 ;  /* 0x0000402b01007387 */ /* 0x0003e20000100800 */
[----:B------:R-:W-:Y:S01]  /*4610*/  CS2R R14, SRZ ;  /* 0x00000000000e7805 */ /* 0x000fe2000001ff00 */
[----:B------:R-:W-:Y:S01]  /*4620*/  FFMA.FTZ R3, R158, R34, R3 ;  /* 0x000000229e037223 */ /* 0x000fe20000010003 */
[----:B------:R-:W-:Y:S01]  /*4630*/  CS2R R12, SRZ ;  /* 0x00000000000c7805 */ /* 0x000fe2000001ff00 */
[----:B------:R2:W-:Y:S01]  /*4640*/  STL [R1+0x3c], R44 ;  /* 0x00003c2c01007387 */ /* 0x0005e20000100800 */
[----:B------:R-:W-:Y:S01]  /*4650*/  CS2R R10, SRZ ;  /* 0x00000000000a7805 */ /* 0x000fe2000001ff00 */
[----:B------:R-:W-:Y:S01]  /*4660*/  FFMA.FTZ R41, R152, R33, R3 ;  /* 0x0000002198297223 */ /* 0x000fe20000010003 */
[----:B------:R-:W-:-:S02]  /*4670*/  CS2R R8, SRZ ;  /* 0x0000000000087805 */ /* 0x000fc4000001ff00 */
[----:B------:R-:W-:Y:S02]  /*4680*/  CS2R R6, SRZ ;  /* 0x0000000000067805 */ /* 0x000fe4000001ff00 */
[----:B------:R-:W-:Y:S01]  /*4690*/  CS2R R4, SRZ ;  /* 0x0000000000047805 */ /* 0x000fe2000001ff00 */
[----:B------:R-:W-:Y:S01]  /*46a0*/  FFMA.FTZ R42, R24, R32, R41 ;  /* 0x00000020182a7223 */ /* 0x000fe20000010029 */
[----:B-1----:R-:W-:Y:S01]  /*46b0*/  FMUL.FTZ R43, R164, UR6 ;  /* 0x00000006a42b7c20 */ /* 0x002fe20008410000 */
[----:B------:R-:W-:Y:S02]  /*46c0*/  CS2R R2, SRZ ;  /* 0x0000000000027805 */ /* 0x000fe4000001ff00 */
[----:B------:R-:W-:Y:S01]  /*46d0*/  MOV R0, RZ ;  /* 0x000000ff00007202 */ /* 0x000fe20000000f00 */
[----:B------:R-:W-:Y:S01]  /*46e0*/  FFMA.FTZ R41, R23, R31, R42 ;  /* 0x0000001f17297223 */ /* 0x000fe2000001002a */
[----:B--2---:R-:W-:Y:S01]  /*46f0*/  FMUL.FTZ R44, R158, UR6 ;  /* 0x000000069e2c7c20 */ /* 0x004fe20008410000 */
[----:B------:R1:W-:Y:S01]  /*4700*/  STL [R1+0x38], R43 ;  /* 0x0000382b01007387 */ /* 0x0003e20000100800 */
[----:B0-----:R-:W-:Y:S01]  /*4710*/  UISETP.GE.AND UP0, UPT, UR8, 0x1, UPT ;  /* 0x000000010800788c */ /* 0x001fe2000bf06270 */
[----:B------:R-:W-:Y:S01]  /*4720*/  FFMA.FTZ R42, R22, R30, R41 ;  /* 0x0000001e162a7223 */ /* 0x000fe20000010029 */
[----:B------:R-:W-:-:S05]  /*4730*/  FMUL.FTZ R41, R161, UR6 ;  /* 0x00000006a1297c20 */ /* 0x000fca0008410000 */
[----:B------:R0:W-:Y:S01]  /*4740*/  STL [R1+0x34], R41 ;  /* 0x0000342901007387 */ /* 0x0001e20000100800 */
[----:B-1----:R-:W-:-:S05]  /*4750*/  FMUL.FTZ R43, R160, UR6 ;  /* 0x00000006a02b7c20 */ /* 0x002fca0008410000 */
[----:B------:R1:W-:Y:S01]  /*4760*/  STL [R1+0x30], R43 ;  /* 0x0000302b01007387 */ /* 0x0003e20000100800 */
[----:B0-----:R-:W-:Y:S01]  /*4770*/  FFMA.FTZ R41, R21, R29, R42 ;  /* 0x0000001d15297223 */ /* 0x001fe2000001002a */
[----:B------:R-:W-:-:S05]  /*4780*/  FMUL.FTZ R42, R159, UR6 ;  /* 0x000000069f2a7c20 */ /* 0x000fca0008410000 */
[----:B------:R0:W-:Y:S01]  /*4790*/  STL [R1+0x2c], R42 ;  /* 0x00002c2a01007387 */ /* 0x0001e20000100800 */
[----:B-1----:R-:W-:-:S03]  /*47a0*/  FMUL.FTZ R43, R152, UR6 ;  /* 0x00000006982b7c20 */ /* 0x002fc60008410000 */
        /* <DEDUP_REMOVED lines=13> */
[----:B--2---:R-:W-:-:S05]  /*4880*/  FMUL.FTZ R43, R20, UR6 ;  /* 0x00000006142b7c20 */ /* 0x004fca0008410000 */
[----:B------:R1:W-:Y:S01]  /*4890*/  STL [R1+0x10], R43 ;  /* 0x0000102b01007387 */ /* 0x0003e20000100800 */
[----:B0-----:R-:W-:Y:S01]  /*48a0*/  FFMA.FTZ R42, R18, R26, R41 ;  /* 0x0000001a122a7223 */ /* 0x001fe20000010029 */
[----:B------:R-:W-:-:S05]  /*48b0*/  FMUL.FTZ R41, R19, UR6 ;  /* 0x0000000613297c20 */ /* 0x000fca0008410000 */
[----:B------:R0:W-:Y:S01]  /*48c0*/  STL [R1+0xc], R41 ;  /* 0x00000c2901007387 */ /* 0x0001e20000100800 */
[----:B-1----:R-:W-:-:S03]  /*48d0*/  FMUL.FTZ R43, R17, UR6 ;  /* 0x00000006112b7c20 */ /* 0x002fc60008410000 */
[----:B------:R1:W-:Y:S01]  /*48e0*/  STL [R1+0x8], R44 ;  /* 0x0000082c01007387 */ /* 0x0003e20000100800 */
[----:B0-----:R-:W-:-:S05]  /*48f0*/  FFMA.FTZ R41, R17, R25, R42 ;  /* 0x0000001911297223 */ /* 0x001fca000001002a */
[----:B------:R1:W-:Y:S04]  /*4900*/  STL [R1+0x48], R41 ;  /* 0x0000482901007387 */ /* 0x0003e80000100800 */
[----:B------:R1:W-:Y:S01]  /*4910*/  STL [R1+0x4], R43 ;  /* 0x0000042b01007387 */ /* 0x0003e20000100800 */
[----:B------:R-:W-:Y:S06]  /*4920*/  BAR.SYNC.DEFER_BLOCKING 0x0 ;  /* 0x0000000000007b1d */ /* 0x000fec0000010000 */
[----:B------:R-:W-:Y:S05]  /*4930*/  BRA.U !UP0, `(.L_x_2768) ;  /* 0x0000003908687547 */ /* 0x000fea000b800000 */
[----:B------:R-:W0:Y:S01]  /*4940*/  S2R R95, SR_TID.X ;  /* 0x00000000005f7919 */ /* 0x000e220000002100 */
[----:B------:R-:W2:Y:S01]  /*4950*/  S2UR UR21, SR_CgaCtaId ;  /* 0x00000000001579c3 */ /* 0x000ea20000008800 */
[----:B------:R-:W3:Y:S01]  /*4960*/  LDCU.64 UR8, c[0x0][0x3a0] ;  /* 0x00007400ff0877ac */ /* 0x000ee20008000a00 */
[----:B------:R-:W-:Y:S01]  /*4970*/  MOV R16, RZ ;  /* 0x000000ff00107202 */ /* 0x000fe20000000f00 */
        /* <DEDUP_REMOVED lines=11> */
[C---:B0-----:R-:W-:Y:S01]  /*4a30*/  ISETP.NE.AND P2, PT, R95.reuse, 0x7f, PT ;  /* 0x0000007f5f00780c */ /* 0x041fe20003f45270 */
[----:B------:R-:W-:Y:S01]  /*4a40*/  UIMAD UR9, UR10, UR9, UR23 ;  /* 0x000000090a0972a4 */ /* 0x000fe2000f8e0217 */
[C---:B------:R-:W-:Y:S01]  /*4a50*/  ISETP.NE.AND P0, PT, R95.reuse, RZ, PT ;  /* 0x000000ff5f00720c */ /* 0x040fe20003f05270 */
[----:B------:R-:W0:Y:S01]  /*4a60*/  LDCU.64 UR32, c[0x0][0x3c0] ;  /* 0x00007800ff2077ac */ /* 0x000e220008000a00 */
[----:B------:R-:W-:Y:S02]  /*4a70*/  IADD3 R85, PT, PT, R95, 0x200, RZ ;  /* 0x000002005f557810 */ /* 0x000fe40007ffe0ff */
[----:B------:R-:W-:Y:S01]  /*4a80*/  MOV R96, UR8 ;  /* 0x0000000800607c02 */ /* 0x000fe20008000f00 */
[----:B------:R-:W2:Y:S01]  /*4a90*/  LDCU.64 UR34, c[0x0][0x440] ;  /* 0x00008800ff2277ac */ /* 0x000ea20008000a00 */
[----:B------:R-:W4:Y:S01]  /*4aa0*/  LDCU.64 UR36, c[0x0][0x3a8] ;  /* 0x00007500ff2477ac */ /* 0x000f220008000a00 */
[----:B------:R-:W0:Y:S01]  /*4ab0*/  LDCU.64 UR38, c[0x0][0x450] ;  /* 0x00008a00ff2677ac */ /* 0x000e220008000a00 */
[----:B------:R-:W0:Y:S01]  /*4ac0*/  LDCU.64 UR40, c[0x0][0x3e0] ;  /* 0x00007c00ff2877ac */ /* 0x000e220008000a00 */
[----:B------:R-:W0:Y:S01]  /*4ad0*/  LDCU.64 UR42, c[0x0][0x4c0] ;  /* 0x00009800ff2a77ac */ /* 0x000e220008000a00 */
[----:B------:R-:W0:Y:S01]  /*4ae0*/  LDCU.64 UR44, c[0x0][0x4d0] ;  /* 0x00009a00ff2c77ac */ /* 0x000e220008000a00 */
[----:B------:R-:W0:Y:S01]  /*4af0*/  LDCU.64 UR46, c[0x0][0x538] ;  /* 0x0000a700ff2e77ac */ /* 0x000e220008000a00 */
[----:B------:R-:W-:Y:S01]  /*4b00*/  UIMAD UR27, UR10, UR27, UR25 ;  /* 0x0000001b0a1b72a4 */ /* 0x000fe2000f8e0219 */
[----:B---3--:R-:W-:-:S11]  /*4b10*/  UMOV UR8, URZ ;  /* 0x000000ff00087c82 */ /* 0x008fd60008000000 */
.L_x_2813:
[----:B------:R-:W3:Y:S01]  /*4b20*/  LDL R40, [R1+0x44] ;  /* 0x0000440001287983 */ /* 0x000ee20000100800 */
[----:B0-----:R-:W-:-:S03]  /*4b30*/  UIMAD.WIDE.U32 UR30, UR8, UR32, URZ ;  /* 0x00000020081e72a5 */ /* 0x001fc6000f8e00ff */
[----:B------:R-:W5:Y:S01]  /*4b40*/  LDL R89, [R1] ;  /* 0x0000000001597983 */ /* 0x000f620000100800 */
[----:B------:R-:W-:Y:S02]  /*4b50*/  UIMAD UR10, UR8, UR33, UR31 ;  /* 0x00000021080a72a4 */ /* 0x000fe4000f8e021f */
[----:B------:R-:W-:-:S04]  /*4b60*/  ULEA UR21, UP0, UR30, UR19, 0x1 ;  /* 0x000000131e157291 */ /* 0x000fc8000f8008ff */
[----:B------:R-:W-:Y:S02]  /*4b70*/  ULEA.HI.X UR30, UR30, UR18, UR10, 0x1, UP0 ;  /* 0x000000121e1e7291 */ /* 0x000fe400080f0c0a */
[----:B-12---:R-:W-:-:S04]  /*4b80*/  MOV R44, UR21 ;  /* 0x00000015002c7c02 */ /* 0x006fc80008000f00 */
[----:B------:R-:W-:Y:S01]  /*4b90*/  MOV R45, UR30 ;  /* 0x0000001e002d7c02 */ /* 0x000fe20008000f00 */
[----:B------:R-:W-:Y:S01]  /*4ba0*/  UMOV UR30, UR22 ;  /* 0x00000016001e7c82 */ /* 0x000fe20008000000 */
[----:B------:R-:W-:Y:S02]  /*4bb0*/  UMOV UR31, UR9 ;  /* 0x00000009001f7c82 */ /* 0x000fe40008000000 */
[----:B----4-:R-:W-:-:S04]  /*4bc0*/  UIMAD.WIDE.U32 UR30, UR8, UR36, UR30 ;  /* 0x00000024081e72a5 */ /* 0x010fc8000f8e001e */
[----:B------:R-:W-:Y:S02]  /*4bd0*/  UIMAD UR10, UR8, UR37, UR31 ;  /* 0x00000025080a72a4 */ /* 0x000fe4000f8e021f */
[----:B--2---:R-:W-:-:S04]  /*4be0*/  ULEA UR21, UP0, UR30, UR34, 0x2 ;  /* 0x000000221e157291 */ /* 0x004fc8000f8010ff */
[----:B------:R-:W-:Y:S02]  /*4bf0*/  ULEA.HI.X UR30, UR30, UR35, UR10, 0x2, UP0 ;  /* 0x000000231e1e7291 */ /* 0x000fe400080f140a */
[----:B------:R-:W-:-:S04]  /*4c00*/  MOV R68, UR21 ;  /* 0x0000001500447c02 */ /* 0x000fc80008000f00 */
[----:B------:R-:W-:-:S05]  /*4c10*/  MOV R69, UR30 ;  /* 0x0000001e00457c02 */ /* 0x000fca0008000f00 */
[----:B------:R0:W2:Y:S01]  /*4c20*/  LDG.E R67, desc[UR28][R68.64] ;  /* 0x0000001c44437981 */ /* 0x0000a2000c1e1900 */
[----:B---3--:R-:W-:-:S05]  /*4c30*/  IMAD.WIDE.U32 R44, R40, 0x10, R44 ;  /* 0x00000010282c7825 */ /* 0x008fca00078e002c */
[----:B------:R-:W3:Y:S04]  /*4c40*/  LDG.E.128 R40, desc[UR28][R44.64] ;  /* 0x0000001c2c287981 */ /* 0x000ee8000c1e1d00 */
[----:B------:R-:W4:Y:S01]  /*4c50*/  LDG.E.128 R44, desc[UR28][R44.64+0x200] ;  /* 0x0002001c2c2c7981 */ /* 0x000f22000c1e1d00 */
[----:B------:R-:W-:Y:S02]  /*4c60*/  UMOV UR26, UR24 ;  /* 0x00000018001a7c82 */ /* 0x000fe40008000000 */
[----:B------:R-:W-:-:S04]  /*4c70*/  UIMAD.WIDE.U32 UR30, UR8, UR40, UR26 ;  /* 0x00000028081e72a5 */ /* 0x000fc8000f8e001a */
[----:B------:R-:W-:Y:S02]  /*4c80*/  UIMAD UR10, UR8, UR41, UR31 ;  /* 0x00000029080a72a4 */ /* 0x000fe4000f8e021f */
[----:B------:R-:W-:-:S04]  /*4c90*/  ULEA UR21, UP0, UR30, UR38, 0x2 ;  /* 0x000000261e157291 */ /* 0x000fc8000f8010ff */
[----:B------:R-:W-:Y:S02]  /*4ca0*/  ULEA.HI.X UR30, UR30, UR39, UR10, 0x2, UP0 ;  /* 0x000000271e1e7291 */ /* 0x000fe400080f140a */
[----:B0-----:R-:W-:-:S04]  /*4cb0*/  MOV R68, UR21 ;  /* 0x0000001500447c02 */ /* 0x001fc80008000f00 */
[----:B------:R-:W-:Y:S02]  /*4cc0*/  MOV R69, UR30 ;  /* 0x0000001e00457c02 */ /* 0x000fe40008000f00 */
[----:B--2---:R-:W-:Y:S01]  /*4cd0*/  R2UR UR26, R67 ;  /* 0x00000000431a72ca */ /* 0x004fe200000e0000 */
[----:B---3--:R-:W-:Y:S04]  /*4ce0*/  STS.128 [R66], R40 ;  /* 0x0000002842007388 */ /* 0x008fe80000000c00 */
[----:B----4-:R-:W-:Y:S01]  /*4cf0*/  STS.128 [R66+0x200], R44 ;  /* 0x0002002c42007388 */ /* 0x010fe20000000c00 */
[----:B------:R-:W-:-:S03]  /*4d00*/  NOP ;  /* 0x0000000000007918 */ /* 0x000fc60000000000 */
[----:B------:R0:W5:Y:S04]  /*4d10*/  LDG.E R87, desc[UR28][R68.64] ;  /* 0x0000001c44577981 */ /* 0x000168000c1e1900 */
[----:B------:R-:W1:Y:S01]  /*4d20*/  LDS.128 R40, [R65] ;  /* 0x0000000041287984 */ /* 0x000e620000000c00 */
[----:B------:R-:W-:-:S03]  /*4d30*/  USHF.L.U32 UR21, UR14, 0x8, URZ ;  /* 0x000000080e157899 */ /* 0x000fc600080006ff */
[----:B------:R-:W2:Y:S01]  /*4d40*/  LDS.128 R44, [R65+0x10] ;  /* 0x00001000412c7984 */ /* 0x000ea20000000c00 */
[----:B------:R-:W-:Y:S01]  /*4d50*/  MOV R84, UR26 ;  /* 0x0000001a00547c02 */ /* 0x000fe20008000f00 */
[----:B------:R-:W-:-:S04]  /*4d60*/  UIADD3 UR10, UPT, UPT, UR21, -0x100, URZ ;  /* 0xffffff00150a7890 */ /* 0x000fc8000fffe0ff */
[----:B------:R-:W-:Y:S01]  /*4d70*/  FMUL.FTZ R84, R84, 1.4426950216293334961 ;  /* 0x3fb8aa3b54547820 */ /* 0x000fe20000410000 */
[----:B------:R-:W-:-:S03]  /*4d80*/  ULOP3.LUT UR10, UR10, 0x100, URZ, 0xc0, !UPT ;  /* 0x000001000a0a7892 */ /* 0x000fc6000f8ec0ff */
[C---:B------:R-:W-:Y:S01]  /*4d90*/  FMUL.FTZ R135, R84.reuse, R64 ;  /* 0x0000004054877220 */ /* 0x040fe20000410000 */
[----:B------:R-:W-:Y:S01]  /*4da0*/  UIADD3 UR10, UPT, UPT, UR10, UR8, URZ ;  /* 0x000000080a0a7290 */ /* 0x000fe2000fffe0ff */
[C---:B------:R-:W-:Y:S01]  /*4db0*/  FMUL.FTZ R78, R84.reuse, R63 ;  /* 0x0000003f544e7220 */ /* 0x040fe20000410000 */
[----:B------:R-:W-:-:S03]  /*4dc0*/  FMUL.FTZ R77, R84, R62 ;  /* 0x0000003e544d7220 */ /* 0x000fc60000410000 */
[----:B------:R-:W3:Y:S01]  /*4dd0*/  MUFU.EX2 R135, R135 ;  /* 0x0000008700877308 */ /* 0x000ee20000000800 */
[----:B0-----:R-:W-:Y:S01]  /*4de0*/  MOV R68, UR10 ;  /* 0x0000000a00447c02 */ /* 0x001fe20008000f00 */
        /* <DEDUP_REMOVED lines=12> */
[----:B------:R-:W-:Y:S01]  /*4eb0*/  SEL R85, R68, R85, !P0 ;  /* 0x0000005544557207 */ /* 0x000fe20004000000 */
[----:B------:R-:W-:Y:S01]  /*4ec0*/  FMUL.FTZ R88, R84, R52 ;  /* 0x0000003454587220 */ /* 0x000fe20000410000 */
[----:B------:R-:W-:Y:S01]  /*4ed0*/  ISETP.NE.AND P2, PT, R95, 0x7f, PT ;  /* 0x0000007f5f00780c */ /* 0x000fe20003f45270 */
[----:B------:R-:W0:Y:S01]  /*4ee0*/  MUFU.EX2 R78, R78 ;  /* 0x0000004e004e7308 */ /* 0x000e220000000800 */
[----:B-1----:R-:W-:-:S02]  /*4ef0*/  HADD2.F32 R68, -RZ, R40.H0_H0 ;  /* 0x20000028ff447230 */ /* 0x002fc40000004100 */
[----:B------:R-:W-:Y:S02]  /*4f00*/  HADD2.F32 R79, -RZ, R40.H1_H1 ;  /* 0x30000028ff4f7230 */ /* 0x000fe40000004100 */
[--C-:B------:R-:W-:Y:S02]  /*4f10*/  HADD2.F32 R40, -RZ, R41.reuse.H0_H0 ;  /* 0x20000029ff287230 */ /* 0x100fe40000004100 */
[----:B------:R-:W-:Y:S01]  /*4f20*/  HADD2.F32 R80, -RZ, R41.H1_H1 ;  /* 0x30000029ff507230 */ /* 0x000fe20000004100 */
[----:B------:R-:W1:Y:S01]  /*4f30*/  MUFU.EX2 R77, R77 ;  /* 0x0000004d004d7308 */ /* 0x000e620000000800 */
        /* <DEDUP_REMOVED lines=14> */
[----:B------:R-:W0:Y:S08]  /*5020*/  MUFU.EX2 R117, R117 ;  /* 0x0000007500757308 */ /* 0x000e300000000800 */
[----:B------:R-:W0:Y:S01]  /*5030*/  MUFU.EX2 R110, R110 ;  /* 0x0000006e006e7308 */ /* 0x000e220000000800 */
[----:B---3--:R3:W-:Y:S01]  /*5040*/  STS [R86+0x3be0], R135 ;  /* 0x003be08756007388 */ /* 0x0087e20000000800 */
[----:B------:R-:W-:Y:S01]  /*5050*/  BSSY.RECONVERGENT B0, `(.L_x_2769) ;  /* 0x0000028000007945 */ /* 0x000fe20003800200 */
[----:B------:R-:W-:-:S02]  /*5060*/  HADD2.F32 R81, -RZ, R43.H0_H0 ;  /* 0x2000002bff517230 */ /* 0x000fc40000004100 */
[----:B------:R-:W-:Y:S02]  /*5070*/  HADD2.F32 R83, -RZ, R43.H1_H1 ;  /* 0x3000002bff537230 */ /* 0x000fe40000004100 */
[--C-:B--2---:R-:W-:Y:S02]  /*5080*/  HADD2.F32 R43, -RZ, R44.reuse.H0_H0 ;  /* 0x2000002cff2b7230 */ /* 0x104fe40000004100 */
[----:B------:R-:W-:Y:S02]  /*5090*/  HADD2.F32 R91, -RZ, R44.H1_H1 ;  /* 0x3000002cff5b7230 */ /* 0x000fe40000004100 */
[--C-:B------:R-:W-:Y:S02]  /*50a0*/  HADD2.F32 R90, -RZ, R45.reuse.H0_H0 ;  /* 0x2000002dff5a7230 */ /* 0x100fe40000004100 */
[----:B------:R-:W-:Y:S02]  /*50b0*/  HADD2.F32 R94, -RZ, R45.H1_H1 ;  /* 0x3000002dff5e7230 */ /* 0x000fe40000004100 */
[----:B------:R-:W-:-:S02]  /*50c0*/  HADD2.F32 R92, -RZ, R46.H0_H0 ;  /* 0x2000002eff5c7230 */ /* 0x000fc40000004100 */
[----:B------:R-:W-:Y:S02]  /*50d0*/  HADD2.F32 R98, -RZ, R46.H1_H1 ;  /* 0x3000002eff627230 */ /* 0x000fe40000004100 */
[--C-:B------:R-:W-:Y:S02]  /*50e0*/  HADD2.F32 R97, -RZ, R47.reuse.H0_H0 ;  /* 0x2000002fff617230 */ /* 0x100fe40000004100 */
[----:B------:R-:W-:Y:S02]  /*50f0*/  HADD2.F32 R118, -RZ, R47.H1_H1 ;  /* 0x3000002fff767230 */ /* 0x000fe40000004100 */
[-C--:B-----5:R-:W-:Y:S01]  /*5100*/  FMUL.FTZ R116, R89, R87.reuse ;  /* 0x0000005759747220 */ /* 0x0a0fe20000410000 */
        /* <DEDUP_REMOVED lines=26> */
.L_x_2770:
[----:B------:R-:W-:-:S06]  /*52b0*/  LEA R99, R95, R96, 0x2 ;  /* 0x000000605f637211 */ /* 0x000fcc00078e10ff */
[----:B------:R-:W0:Y:S02]  /*52c0*/  LDS R99, [R99+0x43e4] ;  /* 0x0043e40063637984 */ /* 0x000e240000000800 */
.L_x_2771:
[----:B------:R-:W-:Y:S05]  /*52d0*/  BSYNC.RECONVERGENT B0 ;  /* 0x0000000000007941 */ /* 0x000fea0003800200 */
.L_x_2769:
        /* <DEDUP_REMOVED lines=123> */
.L_x_2831:
[----:B------:R-:W0:Y:S01]  /*5a90*/  S2R R89, SR_LANEID ;  /* 0x0000000000597919 */ /* 0x000e220000000000 */
[----:B----4-:R-:W-:Y:S01]  /*5aa0*/  FFMA.FTZ R88, R96, R88, R156 ;  /* 0x0000005860587223 */ /* 0x010fe2000001009c */
[----:B------:R-:W-:Y:S01]  /*5ab0*/  UMOV UR10, 0xffffffff ;  /* 0xffffffff000a7882 */ /* 0x000fe20000000000 */
[----:B0-----:R-:W-:-:S04]  /*5ac0*/  ISETP.GE.AND P2, PT, R89, 0x10, PT ;  /* 0x000000105900780c */ /* 0x001fc80003f46270 */
[----:B------:R-:W-:-:S09]  /*5ad0*/  FSEL R157, R156, R88, !P2 ;  /* 0x000000589c9d7208 */ /* 0x000fd20005000000 */
[----:B--23--:R-:W-:Y:S01]  /*5ae0*/  @P2 FMUL.FTZ R96, R96, R154 ;  /* 0x0000009a60602220 */ /* 0x00cfe20000410000 */
[----:B------:R-:W-:Y:S06]  /*5af0*/  BRA.DIV UR10, `(.L_x_2774) ;  /* 0x000000460a2c7947 */ /* 0x000fec000b800000 */
.L_x_2834:
[----:B------:R-:W-:-:S03]  /*5b00*/  UMOV UR10, 0xffffffff ;  /* 0xffffffff000a7882 */ /* 0x000fc60000000000 */
[----:B------:R-:W-:Y:S05]  /*5b10*/  BRA.DIV UR10, `(.L_x_2775) ;  /* 0x000000460a4c7947 */ /* 0x000fea000b800000 */
.L_x_2837:
[----:B------:R-:W-:-:S03]  /*5b20*/  UMOV UR10, 0xffffffff ;  /* 0xffffffff000a7882 */ /* 0x000fc60000000000 */
[----:B------:R-:W-:Y:S05]  /*5b30*/  BRA.DIV UR10, `(.L_x_2776) ;  /* 0x000000460a6c7947 */ /* 0x000fea000b800000 */
[----:B------:R-:W0:Y:S04]  /*5b40*/  SHFL.UP PT, R96, R96, 0x1, RZ ;  /* 0x0420000060607989 */ /* 0x000e2800000e00ff */
[----:B------:R-:W2:Y:S04]  /*5b50*/  SHFL.UP PT, R157, R157, 0x1, RZ ;  /* 0x042000009d9d7989 */ /* 0x000ea800000e00ff */
[----:B-----5:R-:W3:Y:S04]  /*5b60*/  SHFL.IDX PT, R44, R44, RZ, 0x1f ;  /* 0x00001fff2c2c7589 */ /* 0x020ee800000e0000 */
[----:B------:R-:W4:Y:S02]  /*5b70*/  SHFL.IDX PT, R45, R45, RZ, 0x1f ;  /* 0x00001fff2d2d7589 */ /* 0x000f2400000e0000 */
.L_x_2843:
        /* <DEDUP_REMOVED lines=12> */
.L_x_2772:
        /* <DEDUP_REMOVED lines=124> */
.L_x_2860:
        /* <DEDUP_REMOVED lines=14> */
.L_x_2777:
        /* <DEDUP_REMOVED lines=39> */
[----:B------:R-:W-:Y:S01]  /*6750*/  FFMA.FTZ R67, R67, R42, R105 ;  /* 0x0000002a43437223 */ /* 0x000fe20000010069 */
        /* <DEDUP_REMOVED lines=8> */
[----:B------:R-:W-:Y:S01]  /*67e0*/  FFMA.FTZ R72, R72, R71, R109 ;  /* 0x0000004748487223 */ /* 0x000fe2000001006d */
[----:B------:R-:W-:Y:S01]  /*67f0*/  FMUL.FTZ R108, R71, R57 ;  /* 0x00000039476c7220 */ /* 0x000fe20000410000 */
[----:B------:R-:W-:Y:S02]  /*6800*/  FMUL.FTZ R109, R42, UR26 ;  /* 0x0000001a2a6d7c20 */ /* 0x000fe40008410000 */
[----:B------:R-:W-:Y:S01]  /*6810*/  FFMA.FTZ R73, R73, R72, R111 ;  /* 0x0000004849497223 */ /* 0x000fe2000001006f */
[----:B------:R-:W-:Y:S01]  /*6820*/  FMUL.FTZ R111, R102, UR26 ;  /* 0x0000001a666f7c20 */ /* 0x000fe20008410000 */
[----:B-1----:R-:W-:Y:S02]  /*6830*/  FMUL.FTZ R45, R72, R58 ;  /* 0x0000003a482d7220 */ /* 0x002fe40000410000 */
[----:B------:R-:W-:-:S04]  /*6840*/  FFMA.FTZ R74, R74, R73, R112 ;  /* 0x000000494a4a7223 */ /* 0x000fc80000010070 */
[----:B------:R-:W-:Y:S01]  /*6850*/  FFMA.FTZ R75, R75, R74, R113 ;  /* 0x0000004a4b4b7223 */ /* 0x000fe20000010071 */
[----:B------:R-:W-:-:S03]  /*6860*/  FMUL.FTZ R105, R74, R60 ;  /* 0x0000003c4a697220 */ /* 0x000fc60000410000 */
[----:B------:R-:W-:Y:S01]  /*6870*/  FFMA.FTZ R76, R76, R75, R114 ;  /* 0x0000004b4c4c7223 */ /* 0x000fe20000010072 */
[----:B------:R-:W-:Y:S01]  /*6880*/  FMUL.FTZ R104, R75, R61 ;  /* 0x0000003d4b687220 */ /* 0x000fe20000410000 */
[----:B------:R-:W-:Y:S02]  /*6890*/  FMUL.FTZ R114, R102, R51 ;  /* 0x0000003366727220 */ /* 0x000fe40000410000 */
        /* <DEDUP_REMOVED lines=56> */
[-C--:B------:R-:W-:Y:S01]  /*6c20*/  FMUL.FTZ R106, R30, R47.reuse ;  /* 0x0000002f1e6a7220 */ /* 0x080fe20000410000 */
        /* <DEDUP_REMOVED lines=75> */
.L_x_2780:
[----:B------:R-:W-:Y:S05]  /*70e0*/  BSYNC.RECONVERGENT B0 ;  /* 0x0000000000007941 */ /* 0x000fea0003800200 */
.L_x_2779:
[----:B------:R-:W-:Y:S04]  /*70f0*/  BSSY.RECONVERGENT B0, `(.L_x_2781) ;  /* 0x0000003000007945 */ /* 0x000fe80003800200 */
[----:B------:R-:W-:Y:S05]  /*7100*/  @!P3 BRA `(.L_x_2782) ;  /* 0x000000000004b947 */ /* 0x000fea0003800000 */
[----:B0-----:R2:W-:Y:S02]  /*7110*/  REDG.E.ADD.F32.FTZ.RN.STRONG.GPU desc[UR28][R44.64+0x200], R85 ;  /* 0x000200552c0079a6 */ /* 0x0015e4000c12f31c */
.L_x_2782:
[----:B------:R-:W-:Y:S05]  /*7120*/  BSYNC.RECONVERGENT B0 ;  /* 0x0000000000007941 */ /* 0x000fea0003800200 */
.L_x_2781:
[----:B0-2---:R0:W2:Y:S01]  /*7130*/  LDS R85, [R112+0x1490] ;  /* 0x0014900070557984 */ /* 0x0050a20000000800 */
[----:B------:R-:W-:Y:S01]  /*7140*/  BSSY.RECONVERGENT B0, `(.L_x_2783) ;  /* 0x0000004000007945 */ /* 0x000fe20003800200 */
[----:B------:R-:W-:-:S03]  /*7150*/  LEA R113, R113, R96, 0x2 ;  /* 0x0000006071717211 */ /* 0x000fc600078e10ff */
[----:B------:R-:W-:Y:S05]  /*7160*/  @!P4 BRA `(.L_x_2784) ;  /* 0x000000000004c947 */ /* 0x000fea0003800000 */
[----:B--2---:R3:W-:Y:S02]  /*7170*/  REDG.E.ADD.F32.FTZ.RN.STRONG.GPU desc[UR28][R44.64+0x400], R85 ;  /* 0x000400552c0079a6 */ /* 0x0047e4000c12f31c */
.L_x_2784:
[----:B------:R-:W-:Y:S05]  /*7180*/  BSYNC.RECONVERGENT B0 ;  /* 0x0000000000007941 */ /* 0x000fea0003800200 */
.L_x_2783:
[----:B------:R-:W4:Y:S01]  /*7190*/  LDS R113, [R113+0x1690] ;  /* 0x0016900071717984 */ /* 0x000f220000000800 */
[----:B------:R-:W-:Y:S01]  /*71a0*/  BSSY.RECONVERGENT B0, `(.L_x_2785) ;  /* 0x0000005000007945 */ /* 0x000fe20003800200 */
[C---:B--23--:R-:W-:Y:S02]  /*71b0*/  IADD3 R85, PT, PT, R95.reuse, 0x200, RZ ;  /* 0x000002005f557810 */ /* 0x04cfe40007ffe0ff */
[----:B0-----:R-:W-:Y:S01]  /*71c0*/  IADD3 R112, PT, PT, R95, 0x280, RZ ;  /* 0x000002805f707810 */ /* 0x001fe20007ffe0ff */
[----:B------:R-:W-:Y:S06]  /*71d0*/  @!P5 BRA `(.L_x_2786) ;  /* 0x000000000004d947 */ /* 0x000fec0003800000 */
[----:B----4-:R0:W-:Y:S02]  /*71e0*/  REDG.E.ADD.F32.FTZ.RN.STRONG.GPU desc[UR28][R44.64+0x600], R113 ;  /* 0x000600712c0079a6 */ /* 0x0101e4000c12f31c */
.L_x_2786:
[----:B------:R-:W-:Y:S05]  /*71f0*/  BSYNC.RECONVERGENT B0 ;  /* 0x0000000000007941 */ /* 0x000fea0003800200 */
.L_x_2785:
        /* <DEDUP_REMOVED lines=15> */
.L_x_2788:
[----:B------:R-:W-:Y:S05]  /*72f0*/  BSYNC.RECONVERGENT B0 ;  /* 0x0000000000007941 */ /* 0x000fea0003800200 */
.L_x_2787:
[----:B01----:R0:W1:Y:S01]  /*7300*/  LDS R113, [R114+0x1a90] ;  /* 0x001a900072717984 */ /* 0x0030620000000800 */
[----:B------:R-:W-:Y:S01]  /*7310*/  BSSY.RECONVERGENT B0, `(.L_x_2789) ;  /* 0x0000005000007945 */ /* 0x000fe20003800200 */
[----:B------:R-:W-:Y:S02]  /*7320*/  LEA.HI R115, R112, R95, RZ, 0x1b ;  /* 0x0000005f70737211 */ /* 0x000fe400078fd8ff */
[----:B------:R-:W-:Y:S01]  /*7330*/  LEA R117, R117, R96, 0x2 ;  /* 0x0000006075757211 */ /* 0x000fe200078e10ff */
[----:B------:R-:W-:Y:S06]  /*7340*/  @!P3 BRA `(.L_x_2790) ;  /* 0x000000000004b947 */ /* 0x000fec0003800000 */
[----:B-1----:R2:W-:Y:S02]  /*7350*/  REDG.E.ADD.F32.FTZ.RN.STRONG.GPU desc[UR28][R44.64+0xa00], R113 ;  /* 0x000a00712c0079a6 */ /* 0x0025e4000c12f31c */
.L_x_2790:
[----:B------:R-:W-:Y:S05]  /*7360*/  BSYNC.RECONVERGENT B0 ;  /* 0x0000000000007941 */ /* 0x000fea0003800200 */
.L_x_2789:
[----:B-12---:R1:W2:Y:S01]  /*7370*/  LDS R113, [R117+0x1c90] ;  /* 0x001c900075717984 */ /* 0x0062a20000000800 */
[----:B------:R-:W-:Y:S01]  /*7380*/  BSSY.RECONVERGENT B0, `(.L_x_2791) ;  /* 0x0000004000007945 */ /* 0x000fe20003800200 */
[----:B------:R-:W-:-:S03]  /*7390*/  LEA R115, R115, R96, 0x2 ;  /* 0x0000006073737211 */ /* 0x000fc600078e10ff */
[----:B------:R-:W-:Y:S05]  /*73a0*/  @!P4 BRA `(.L_x_2792) ;  /* 0x000000000004c947 */ /* 0x000fea0003800000 */
[----:B--2---:R3:W-:Y:S02]  /*73b0*/  REDG.E.ADD.F32.FTZ.RN.STRONG.GPU desc[UR28][R44.64+0xc00], R113 ;  /* 0x000c00712c0079a6 */ /* 0x0047e4000c12f31c */
.L_x_2792:
[----:B------:R-:W-:Y:S05]  /*73c0*/  BSYNC.RECONVERGENT B0 ;  /* 0x0000000000007941 */ /* 0x000fea0003800200 */
.L_x_2791:
[----:B--23--:R2:W3:Y:S01]  /*73d0*/  LDS R113, [R115+0x1e90] ;  /* 0x001e900073717984 */ /* 0x00c4e20000000800 */
[----:B------:R-:W-:Y:S01]  /*73e0*/  BSSY.RECONVERGENT B0, `(.L_x_2793) ;  /* 0x0000005000007945 */ /* 0x000fe20003800200 */
[C---:B------:R-:W-:Y:S02]  /*73f0*/  LOP3.LUT R112, R95.reuse, 0x400, RZ, 0xfc, !PT ;  /* 0x000004005f707812 */ /* 0x040fe400078efcff */
[----:B0-----:R-:W-:Y:S01]  /*7400*/  IADD3 R114, PT, PT, R95, 0x480, RZ ;  /* 0x000004805f727810 */ /* 0x001fe20007ffe0ff */
[----:B------:R-:W-:Y:S06]  /*7410*/  @!P5 BRA `(.L_x_2794) ;  /* 0x000000000004d947 */ /* 0x000fec0003800000 */
[----:B---3--:R0:W-:Y:S02]  /*7420*/  REDG.E.ADD.F32.FTZ.RN.STRONG.GPU desc[UR28][R44.64+0xe00], R113 ;  /* 0x000e00712c0079a6 */ /* 0x0081e4000c12f31c */
.L_x_2794:
[----:B------:R-:W-:Y:S05]  /*7430*/  BSYNC.RECONVERGENT B0 ;  /* 0x0000000000007941 */ /* 0x000fea0003800200 */
.L_x_2793:
        /* <DEDUP_REMOVED lines=15> */
.L_x_2796:
[----:B------:R-:W-:Y:S05]  /*7530*/  BSYNC.RECONVERGENT B0 ;  /* 0x0000000000007941 */ /* 0x000fea0003800200 */
.L_x_2795:
[----:B01----:R0:W1:Y:S01]  /*7540*/  LDS R113, [R114+0x2290] ;  /* 0x0022900072717984 */ /* 0x0030620000000800 */
[----:B------:R-:W-:Y:S01]  /*7550*/  BSSY.RECONVERGENT B0, `(.L_x_2797) ;  /* 0x0000005000007945 */ /* 0x000fe20003800200 */
[----:B------:R-:W-:Y:S02]  /*7560*/  LEA.HI R115, R112, R95, RZ, 0x1b ;  /* 0x0000005f70737211 */ /* 0x000fe400078fd8ff */
[----:B------:R-:W-:Y:S01]  /*7570*/  LEA R117, R117, R96, 0x2 ;  /* 0x0000006075757211 */ /* 0x000fe200078e10ff */
[----:B------:R-:W-:Y:S06]  /*7580*/  @!P3 BRA `(.L_x_2798) ;  /* 0x000000000004b947 */ /* 0x000fec0003800000 */
[----:B-1----:R2:W-:Y:S02]  /*7590*/  REDG.E.ADD.F32.FTZ.RN.STRONG.GPU desc[UR28][R44.64+0x1200], R113 ;  /* 0x001200712c0079a6 */ /* 0x0025e4000c12f31c */
.L_x_2798:
[----:B------:R-:W-:Y:S05]  /*75a0*/  BSYNC.RECONVERGENT B0 ;  /* 0x0000000000007941 */ /* 0x000fea0003800200 */
.L_x_2797:
[----:B-12---:R1:W2:Y:S01]  /*75b0*/  LDS R113, [R117+0x2490] ;  /* 0x0024900075717984 */ /* 0x0062a20000000800 */
[----:B------:R-:W-:Y:S01]  /*75c0*/  BSSY.RECONVERGENT B0, `(.L_x_2799) ;  /* 0x0000004000007945 */ /* 0x000fe20003800200 */
[----:B------:R-:W-:-:S03]  /*75d0*/  LEA R115, R115, R96, 0x2 ;  /* 0x0000006073737211 */ /* 0x000fc600078e10ff */
[----:B------:R-:W-:Y:S05]  /*75e0*/  @!P4 BRA `(.L_x_2800) ;  /* 0x000000000004c947 */ /* 0x000fea0003800000 */
[----:B--2---:R3:W-:Y:S02]  /*75f0*/  REDG.E.ADD.F32.FTZ.RN.STRONG.GPU desc[UR28][R44.64+0x1400], R113 ;  /* 0x001400712c0079a6 */ /* 0x0047e4000c12f31c */
.L_x_2800:
[----:B------:R-:W-:Y:S05]  /*7600*/  BSYNC.RECONVERGENT B0 ;  /* 0x0000000000007941 */ /* 0x000fea0003800200 */
.L_x_2799:
[----:B--23--:R2:W3:Y:S01]  /*7610*/  LDS R113, [R115+0x2690] ;  /* 0x0026900073717984 */ /* 0x00c4e20000000800 */
[----:B------:R-:W-:Y:S01]  /*7620*/  BSSY.RECONVERGENT B0, `(.L_x_2801) ;  /* 0x0000005000007945 */ /* 0x000fe20003800200 */
[C---:B------:R-:W-:Y:S02]  /*7630*/  IADD3 R112, PT, PT, R95.reuse, 0x600, RZ ;  /* 0x000006005f707810 */ /* 0x040fe40007ffe0ff */
[----:B0-----:R-:W-:Y:S01]  /*7640*/  IADD3 R114, PT, PT, R95, 0x680, RZ ;  /* 0x000006805f727810 */ /* 0x001fe20007ffe0ff */
[----:B------:R-:W-:Y:S06]  /*7650*/  @!P5 BRA `(.L_x_2802) ;  /* 0x000000000004d947 */ /* 0x000fec0003800000 */
[----:B---3--:R0:W-:Y:S02]  /*7660*/  REDG.E.ADD.F32.FTZ.RN.STRONG.GPU desc[UR28][R44.64+0x1600], R113 ;  /* 0x001600712c0079a6 */ /* 0x0081e4000c12f31c */
.L_x_2802:
[----:B------:R-:W-:Y:S05]  /*7670*/  BSYNC.RECONVERGENT B0 ;  /* 0x0000000000007941 */ /* 0x000fea0003800200 */
.L_x_2801:
        /* <DEDUP_REMOVED lines=15> */
.L_x_2804:
[----:B------:R-:W-:Y:S05]  /*7770*/  BSYNC.RECONVERGENT B0 ;  /* 0x0000000000007941 */ /* 0x000fea0003800200 */
.L_x_2803:
[----:B01----:R0:W1:Y:S01]  /*7780*/  LDS R113, [R114+0x2a90] ;  /* 0x002a900072717984 */ /* 0x0030620000000800 */
[----:B------:R-:W-:Y:S01]  /*7790*/  BSSY.RECONVERGENT B0, `(.L_x_2805) ;  /* 0x0000005000007945 */ /* 0x000fe20003800200 */
[----:B------:R-:W-:Y:S02]  /*77a0*/  LEA.HI R115, R112, R95, RZ, 0x1b ;  /* 0x0000005f70737211 */ /* 0x000fe400078fd8ff */
[----:B------:R-:W-:Y:S01]  /*77b0*/  LEA R117, R117, R96, 0x2 ;  /* 0x0000006075757211 */ /* 0x000fe200078e10ff */
[----:B------:R-:W-:Y:S06]  /*77c0*/  @!P3 BRA `(.L_x_2806) ;  /* 0x000000000004b947 */ /* 0x000fec0003800000 */
[----:B-1----:R2:W-:Y:S02]  /*77d0*/  REDG.E.ADD.F32.FTZ.RN.STRONG.GPU desc[UR28][R44.64+0x1a00], R113 ;  /* 0x001a00712c0079a6 */ /* 0x0025e4000c12f31c */
.L_x_2806:
[----:B------:R-:W-:Y:S05]  /*77e0*/  BSYNC.RECONVERGENT B0 ;  /* 0x0000000000007941 */ /* 0x000fea0003800200 */
.L_x_2805:
[----:B-12---:R1:W2:Y:S01]  /*77f0*/  LDS R113, [R117+0x2c90] ;  /* 0x002c900075717984 */ /* 0x0062a20000000800 */
[----:B------:R-:W-:Y:S01]  /*7800*/  BSSY.RECONVERGENT B0, `(.L_x_2807) ;  /* 0x0000004000007945 */ /* 0x000fe20003800200 */
[----:B------:R-:W-:-:S03]  /*7810*/  LEA R115, R115, R96, 0x2 ;  /* 0x0000006073737211 */ /* 0x000fc600078e10ff */
[----:B------:R-:W-:Y:S05]  /*7820*/  @!P4 BRA `(.L_x_2808) ;  /* 0x000000000004c947 */ /* 0x000fea0003800000 */
[----:B--2---:R3:W-:Y:S02]  /*7830*/  REDG.E.ADD.F32.FTZ.RN.STRONG.GPU desc[UR28][R44.64+0x1c00], R113 ;  /* 0x001c00712c0079a6 */ /* 0x0047e4000c12f31c */
.L_x_2808:
[----:B------:R-:W-:Y:S05]  /*7840*/  BSYNC.RECONVERGENT B0 ;  /* 0x0000000000007941 */ /* 0x000fea0003800200 */
.L_x_2807:
[----:B--23--:R2:W3:Y:S01]  /*7850*/  LDS R113, [R115+0x2e90] ;  /* 0x002e900073717984 */ /* 0x00c4e20000000800 */
[----:B------:R-:W-:Y:S04]  /*7860*/  BSSY.RECONVERGENT B0, `(.L_x_2809) ;  /* 0x0000003000007945 */ /* 0x000fe80003800200 */
[----:B------:R-:W-:Y:S05]  /*7870*/  @!P5 BRA `(.L_x_2810) ;  /* 0x000000000004d947 */ /* 0x000fea0003800000 */
[----:B---3--:R4:W-:Y:S02]  /*7880*/  REDG.E.ADD.F32.FTZ.RN.STRONG.GPU desc[UR28][R44.64+0x1e00], R113 ;  /* 0x001e00712c0079a6 */ /* 0x0089e4000c12f31c */
.L_x_2810:
[----:B------:R-:W-:Y:S05]  /*7890*/  BSYNC.RECONVERGENT B0 ;  /* 0x0000000000007941 */ /* 0x000fea0003800200 */
.L_x_2809:
        /* <DEDUP_REMOVED lines=17> */
[----:B-1----:R-:W-:Y:S01]  /*79b0*/  @!P3 FADD.FTZ R89, R89, R44 ;  /* 0x0000002c5959b221 */ /* 0x002fe20000010000 */
[----:B------:R-:W-:Y:S01]  /*79c0*/  FFMA.FTZ R44, R26, R97, R101 ;  /* 0x000000611a2c7223 */ /* 0x000fe20000010065 */
        /* <DEDUP_REMOVED lines=24> */
[----:B--2---:R-:W-:Y:S01]  /*7b50*/  FFMA.FTZ R115, R42, R53, R115 ;  /* 0x000000352a737223 */ /* 0x004fe20000010073 */
        /* <DEDUP_REMOVED lines=58> */
[----:B------:R-:W-:Y:S01]  /*7f00*/  @!P3 LOP3.LUT R45, R84, 0xf8, RZ, 0xc0, !PT ;  /* 0x000000f8542db812 */ /* 0x000fe200078ec0ff */
[----:B------:R-:W-:Y:S01]  /*7f10*/  FADD.FTZ R9, R44, R9 ;  /* 0x000000092c097221 */ /* 0x000fe20000010000 */
[----:B------:R-:W-:Y:S01]  /*7f20*/  FADD.FTZ R7, R42, R7 ;  /* 0x000000072a077221 */ /* 0x000fe20000010000 */
[----:B------:R-:W-:Y:S01]  /*7f30*/  FFMA.FTZ R42, R36, R43, R123 ;  /* 0x0000002b242a7223 */ /* 0x000fe2000001007b */
[----:B------:R-:W-:Y:S01]  /*7f40*/  @!P3 IADD3 R71, PT, PT, R96, R45, RZ ;  /* 0x0000002d6047b210 */ /* 0x000fe20007ffe0ff */
[----:B0-----:R-:W-:Y:S01]  /*7f50*/  FADD.FTZ R44, R89, R70 ;  /* 0x00000046592c7221 */ /* 0x001fe20000010000 */
[----:B------:R-:W-:Y:S01]  /*7f60*/  FMUL.FTZ R119, R119, R86 ;  /* 0x0000005677777220 */ /* 0x000fe20000410000 */
        /* <DEDUP_REMOVED lines=9> */
[----:B------:R-:W-:Y:S01]  /*8000*/  FFMA.FTZ R121, R48, R87, R121 ;  /* 0x0000005730797223 */ /* 0x000fe20000010079 */
[----:B------:R-:W-:Y:S01]  /*8010*/  BSSY.RECONVERGENT B0, `(.L_x_2811) ;  /* 0x0000029000007945 */ /* 0x000fe20003800200 */
[----:B------:R-:W-:Y:S01]  /*8020*/  FADD.FTZ R6, R67, R6 ;  /* 0x0000000643067221 */ /* 0x000fe20000010000 */
        /* <DEDUP_REMOVED lines=13> */
[----:B------:R-:W-:-:S03]  /*8100*/  FFMA.FTZ R41, R39, R40, R120 ;  /* 0x0000002827297223 */ /* 0x000fc60000010078 */
        /* <DEDUP_REMOVED lines=25> */
.L_x_2812:
[----:B------:R-:W-:Y:S05]  /*82a0*/  BSYNC.RECONVERGENT B0 ;  /* 0x0000000000007941 */ /* 0x000fea0003800200 */
.L_x_2811:
[----:B------:R-:W-:-:S04]  /*82b0*/  UIADD3 UR8, UPT, UPT, UR8, 0x1, URZ ;  /* 0x0000000108087890 */ /* 0x000fc8000fffe0ff */
[----:B------:R-:W-:-:S09]  /*82c0*/  UISETP.GE.AND UP0, UPT, UR8, UR49, UPT ;  /* 0x000000310800728c */ /* 0x000fd2000bf06270 */
[----:B------:R-:W-:Y:S05]  /*82d0*/  BRA.U !UP0, `(.L_x_2813) ;  /* 0xffffffc908107547 */ /* 0x000fea000b83ffff */
.L_x_2768:
[----:B------:R-:W3:Y:S01]  /*82e0*/  S2R R17, SR_TID.X ;  /* 0x0000000000117919 */ /* 0x000ee20000002100 */
[----:B------:R-:W-:Y:S01]  /*82f0*/  MOV R33, 0x10 ;  /* 0x0000001000217802 */ /* 0x000fe20000000f00 */
[----:B------:R-:W4:Y:S01]  /*8300*/  LDCU.64 UR26, c[0x0][0x4f8] ;  /* 0x00009f00ff1a77ac */ /* 0x000f220008000a00 */
[----:B-1----:R-:W5:Y:S01]  /*8310*/  LDL.LU R41, [R1+0x20] ;  /* 0x0000200001297983 */ /* 0x002f620000300800 */
[----:B------:R-:W-:Y:S08]  /*8320*/  BAR.SYNC.DEFER_BLOCKING 0x0 ;  /* 0x0000000000007b1d */ /* 0x000ff00000010000 */
[----:B------:R-:W1:Y:S01]  /*8330*/  S2UR UR10, SR_CTAID.Y ;  /* 0x00000000000a79c3 */ /* 0x000e620000002600 */
[----:B------:R-:W1:Y:S01]  /*8340*/  LDCU.64 UR30, c[0x0][0x500] ;  /* 0x0000a000ff1e77ac */ /* 0x000e620008000a00 */
[----:B------:R-:W5:Y:S01]  /*8350*/  LDL.LU R42, [R1+0x1c] ;  /* 0x00001c00012a7983 */ /* 0x000f620000300800 */
[----:B------:R-:W-:-:S03]  /*8360*/  UIADD3 UR24, UPT, UPT, UR14, -0x1, URZ ;  /* 0xffffffff0e187890 */ /* 0x000fc6000fffe0ff */
[----:B------:R-:W4:Y:S01]  /*8370*/  LDL.LU R43, [R1+0x18] ;  /* 0x00001800012b7983 */ /* 0x000f220000300800 */
[----:B------:R-:W1:Y:S03]  /*8380*/  LDCU.64 UR32, c[0x0][0x550] ;  /* 0x0000aa00ff2077ac */ /* 0x000e660008000a00 */
[----:B--2---:R-:W4:Y:S04]  /*8390*/  LDL.LU R44, [R1+0x14] ;  /* 0x00001400012c7983 */ /* 0x004f280000300800 */
[----:B------:R-:W2:Y:S01]  /*83a0*/  LDL.LU R45, [R1+0x10] ;  /* 0x00001000012d7983 */ /* 0x000ea20000300800 */
[----:B---3--:R-:W-:-:S03]  /*83b0*/  SHF.L.U32 R19, R17, 0x1, RZ ;  /* 0x0000000111137819 */ /* 0x008fc600000006ff */
[----:B0-----:R-:W2:Y:S01]  /*83c0*/  LDL.LU R46, [R1+0xc] ;  /* 0x00000c00012e7983 */ /* 0x001ea20000300800 */
[----:B------:R-:W-:Y:S02]  /*83d0*/  LOP3.LUT R40, R17, 0x1f, RZ, 0xc0, !PT ;  /* 0x0000001f11287812 */ /* 0x000fe400078ec0ff */
[----:B------:R-:W-:Y:S01]  /*83e0*/  LOP3.LUT R19, R19, 0x7c0, RZ, 0xc0, !PT ;  /* 0x000007c013137812 */ /* 0x000fe200078ec0ff */
[----:B------:R-:W3:Y:S03]  /*83f0*/  LDL.LU R47, [R1+0x8] ;  /* 0x00000800012f7983 */ /* 0x000ee60000300800 */
[----:B------:R-:W-:Y:S01]  /*8400*/  LOP3.LUT R18, R19, R40, RZ, 0xfc, !PT ;  /* 0x0000002813127212 */ /* 0x000fe200078efcff */
[----:B------:R-:W3:Y:S04]  /*8410*/  LDL.LU R67, [R1+0x4] ;  /* 0x0000040001437983 */ /* 0x000ee80000300800 */
[----:B------:R-:W-:Y:S01]  /*8420*/  IMAD.WIDE.U32 R32, R18, R33, UR12 ;  /* 0x0000000c12207e25 */ /* 0x000fe2000f8e0021 */
[----:B------:R-:W5:Y:S04]  /*8430*/  LDL.LU R68, [R1+0x40] ;  /* 0x0000400001447983 */ /* 0x000f680000300800 */
[----:B------:R-:W4:Y:S04]  /*8440*/  LDG.E.128 R20, desc[UR28][R32.64] ;  /* 0x0000001c20147981 */ /* 0x000f28000c1e1d00 */
[----:B------:R-:W2:Y:S04]  /*8450*/  LDG.E.128 R24, desc[UR28][R32.64+0x200] ;  /* 0x0002001c20187981 */ /* 0x000ea8000c1e1d00 */
[----:B------:R-:W5:Y:S04]  /*8460*/  LDL.LU R69, [R1+0x3c] ;  /* 0x00003c0001457983 */ /* 0x000f680000300800 */
[----:B------:R-:W3:Y:S04]  /*8470*/  LDL.LU R70, [R1+0x38] ;  /* 0x0000380001467983 */ /* 0x000ee80000300800 */
[----:B------:R-:W3:Y:S04]  /*8480*/  LDL.LU R71, [R1+0x34] ;  /* 0x0000340001477983 */ /* 0x000ee80000300800 */
[----:B------:R-:W5:Y:S04]  /*8490*/  LDL.LU R72, [R1+0x30] ;  /* 0x0000300001487983 */ /* 0x000f680000300800 */
[----:B------:R-:W5:Y:S04]  /*84a0*/  LDL.LU R73, [R1+0x2c] ;  /* 0x00002c0001497983 */ /* 0x000f680000300800 */
[----:B------:R-:W3:Y:S04]  /*84b0*/  LDL.LU R74, [R1+0x28] ;  /* 0x00002800014a7983 */ /* 0x000ee80000300800 */
[----:B------:R-:W3:Y:S04]  /*84c0*/  LDL.LU R75, [R1+0x24] ;  /* 0x00002400014b7983 */ /* 0x000ee80000300800 */
[----:B----4-:R-:W-:Y:S04]  /*84d0*/  STS.128 [R66], R20 ;  /* 0x0000001442007388 */ /* 0x010fe80000000c00 */
[----:B--2---:R-:W-:Y:S01]  /*84e0*/  STS.128 [R66+0x200], R24 ;  /* 0x0002001842007388 */ /* 0x004fe20000000c00 */
[----:B------:R-:W-:-:S03]  /*84f0*/  NOP ;  /* 0x0000000000007918 */ /* 0x000fc60000000000 */
[----:B------:R-:W0:Y:S04]  /*8500*/  LDS.128 R28, [R65] ;  /* 0x00000000411c7984 */ /* 0x000e280000000c00 */
[----:B------:R-:W2:Y:S01]  /*8510*/  LDS.128 R20, [R65+0x10] ;  /* 0x0000100041147984 */ /* 0x000ea20000000c00 */
[----:B0-----:R-:W-:-:S05]  /*8520*/  HADD2.F32 R34, -RZ, R28.H0_H0 ;  /* 0x2000001cff227230 */ /* 0x001fca0000004100 */
[----:B------:R-:W-:-:S05]  /*8530*/  FADD.FTZ R35, R34, UR7 ;  /* 0x0000000722237e21 */ /* 0x000fca0008010000 */
[----:B------:R-:W-:Y:S01]  /*8540*/  FSETP.GTU.FTZ.AND P2, PT, R35, 20, PT ;  /* 0x41a000002300780b */ /* 0x000fe20003f5c000 */
[----:B------:R-:W-:Y:S02]  /*8550*/  HADD2.F32 R28, -RZ, R28.H1_H1 ;  /* 0x3000001cff1c7230 */ /* 0x000fe40000004100 */
[--C-:B------:R-:W-:Y:S02]  /*8560*/  HADD2.F32 R34, -RZ, R29.reuse.H0_H0 ;  /* 0x2000001dff227230 */ /* 0x100fe40000004100 */
[----:B------:R-:W-:Y:S02]  /*8570*/  HADD2.F32 R29, -RZ, R29.H1_H1 ;  /* 0x3000001dff1d7230 */ /* 0x000fe40000004100 */
[----:B------:R-:W-:-:S06]  /*8580*/  FADD.FTZ R28, R28, UR7 ;  /* 0x000000071c1c7e21 */ /* 0x000fcc0008010000 */
[----:B------:R-:W-:Y:S01]  /*8590*/  @!P2 FMUL.FTZ R24, R35, -1.4426950216293334961 ;  /* 0xbfb8aa3b2318a820 */ /* 0x000fe20000410000 */
[----:B------:R-:W-:Y:S01]  /*85a0*/  FADD.FTZ R29, R29, UR7 ;  /* 0x000000071d1d7e21 */ /* 0x000fe20008010000 */
[----:B------:R-:W-:-:S04]  /*85b0*/  FSETP.GTU.FTZ.AND P1, PT, R28, 20, PT ;  /* 0x41a000001c00780b */ /* 0x000fc80003f3c000 */
[----:B------:R-:W0:Y:S01]  /*85c0*/  @!P2 MUFU.EX2 R24, R24 ;  /* 0x000000180018a308 */ /* 0x000e220000000800 */
[----:B------:R-:W-:Y:S01]  /*85d0*/  FSETP.GTU.FTZ.AND P4, PT, R29, 20, PT ;  /* 0x41a000001d00780b */ /* 0x000fe20003f9c000 */
[----:B------:R-:W-:-:S05]  /*85e0*/  FADD.FTZ R34, R34, UR7 ;  /* 0x0000000722227e21 */ /* 0x000fca0008010000 */
[----:B------:R-:W-:Y:S02]  /*85f0*/  FSETP.GTU.FTZ.AND P0, PT, R34, 20, PT ;  /* 0x41a000002200780b */ /* 0x000fe40003f1c000 */
[----:B------:R-:W-:-:S05]  /*8600*/  @!P1 FMUL.FTZ R26, R28, -1.4426950216293334961 ;  /* 0xbfb8aa3b1c1a9820 */ /* 0x000fca0000410000 */
[----:B------:R-:W-:Y:S01]  /*8610*/  @!P4 FMUL.FTZ R28, R29, -1.4426950216293334961 ;  /* 0xbfb8aa3b1d1cc820 */ /* 0x000fe20000410000 */
[--C-:B------:R-:W-:Y:S02]  /*8620*/  HADD2.F32 R29, -RZ, R30.reuse.H0_H0 ;  /* 0x2000001eff1d7230 */ /* 0x100fe40000004100 */
[----:B0-----:R-:W-:Y:S01]  /*8630*/  @!P2 FADD.FTZ R25, R24, 1 ;  /* 0x3f8000001819a421 */ /* 0x001fe20000010000 */
[----:B------:R-:W-:Y:S02]  /*8640*/  HADD2.F32 R30, -RZ, R30.H1_H1 ;  /* 0x3000001eff1e7230 */ /* 0x000fe40000004100 */
[----:B------:R-:W-:Y:S01]  /*8650*/  FADD.FTZ R32, R29, UR7 ;  /* 0x000000071d207e21 */ /* 0x000fe20008010000 */
[----:B------:R-:W-:Y:S02]  /*8660*/  @!P0 FMUL.FTZ R27, R34, -1.4426950216293334961 ;  /* 0xbfb8aa3b221b8820 */ /* 0x000fe40000410000 */
[----:B------:R-:W0:Y:S01]  /*8670*/  @!P2 MUFU.RCP R25, R25 ;  /* 0x000000190019a308 */ /* 0x000e220000001000 */
[----:B------:R-:W-:Y:S01]  /*8680*/  FADD.FTZ R33, R30, UR7 ;  /* 0x000000071e217e21 */ /* 0x000fe20008010000 */
[----:B------:R-:W-:Y:S01]  /*8690*/  FSETP.GTU.FTZ.AND P6, PT, R32, 20, PT ;  /* 0x41a000002000780b */ /* 0x000fe20003fdc000 */
[----:B------:R-:W-:-:S05]  /*86a0*/  HADD2.F32 R24, -RZ, R31.H0_H0 ;  /* 0x2000001fff187230 */ /* 0x000fca0000004100 */
[----:B------:R-:W4:Y:S01]  /*86b0*/  @!P1 MUFU.EX2 R26, R26 ;  /* 0x0000001a001a9308 */ /* 0x000f220000000800 */
[----:B------:R-:W-:Y:S01]  /*86c0*/  HADD2.F32 R31, -RZ, R31.H1_H1 ;  /* 0x3000001fff1f7230 */ /* 0x000fe20000004100 */
[----:B------:R-:W-:-:S06]  /*86d0*/  FSETP.GTU.FTZ.AND P5, PT, R33, 20, PT ;  /* 0x41a000002100780b */ /* 0x000fcc0003fbc000 */
[----:B------:R-:W1:Y:S01]  /*86e0*/  @!P0 MUFU.EX2 R27, R27 ;  /* 0x0000001b001b8308 */ /* 0x000e620000000800 */
[----:B------:R-:W-:Y:S01]  /*86f0*/  FADD.FTZ R31, R31, UR7 ;  /* 0x000000071f1f7e21 */ /* 0x000fe20008010000 */
[----:B0-----:R-:W-:Y:S01]  /*8700*/  @!P2 FMUL.FTZ R0, R0, R25 ;  /* 0x000000190000a220 */ /* 0x001fe20000410000 */
[----:B------:R-:W-:Y:S01]  /*8710*/  FADD.FTZ R34, R24, UR7 ;  /* 0x0000000718227e21 */ /* 0x000fe20008010000 */
[----:B------:R-:W-:Y:S02]  /*8720*/  @!P6 FMUL.FTZ R24, R32, -1.4426950216293334961 ;  /* 0xbfb8aa3b2018e820 */ /* 0x000fe40000410000 */
[----:B------:R-:W-:Y:S02]  /*8730*/  FSETP.GTU.FTZ.AND P2, PT, R31, 20, PT ;  /* 0x41a000001f00780b */ /* 0x000fe40003f5c000 */
[----:B------:R-:W0:Y:S01]  /*8740*/  @!P4 MUFU.EX2 R28, R28 ;  /* 0x0000001c001cc308 */ /* 0x000e220000000800 */
[----:B----4-:R-:W-:Y:S01]  /*8750*/  @!P1 FADD.FTZ R26, R26, 1 ;  /* 0x3f8000001a1a9421 */ /* 0x010fe20000010000 */
[----:B------:R-:W-:-:S06]  /*8760*/  @!P5 FMUL.FTZ R25, R33, -1.4426950216293334961 ;  /* 0xbfb8aa3b2119d820 */ /* 0x000fcc0000410000 */
[----:B------:R2:W-:Y:S01]  /*8770*/  @!P1 MUFU.RCP R29, R26 ;  /* 0x0000001a001d9308 */ /* 0x0005e20000001000 */
[----:B-1----:R-:W-:-:S07]  /*8780*/  @!P0 FADD.FTZ R27, R27, 1 ;  /* 0x3f8000001b1b8421 */ /* 0x002fce0000010000 */
[----:B------:R-:W1:Y:S01]  /*8790*/  @!P6 MUFU.EX2 R24, R24 ;  /* 0x000000180018e308 */ /* 0x000e620000000800 */
[----:B--2---:R-:W-:-:S07]  /*87a0*/  HADD2.F32 R26, -RZ, R20.H0_H0 ;  /* 0x20000014ff1a7230 */ /* 0x004fce0000004100 */
[----:B------:R2:W-:Y:S01]  /*87b0*/  @!P0 MUFU.RCP R30, R27 ;  /* 0x0000001b001e8308 */ /* 0x0005e20000001000 */
[----:B0-----:R-:W-:-:S07]  /*87c0*/  @!P4 FADD.FTZ R28, R28, 1 ;  /* 0x3f8000001c1cc421 */ /* 0x001fce0000010000 */
[----:B------:R-:W0:Y:S01]  /*87d0*/  @!P5 MUFU.EX2 R25, R25 ;  /* 0x000000190019d308 */ /* 0x000e220000000800 */
[----:B--2---:R-:W-:Y:S01]  /*87e0*/  FADD.FTZ R27, R26, UR7 ;  /* 0x000000071a1b7e21 */ /* 0x004fe20008010000 */
[----:B------:R-:W-:Y:S01]  /*87f0*/  @!P2 FMUL.FTZ R26, R31, -1.4426950216293334961 ;  /* 0xbfb8aa3b1f1aa820 */ /* 0x000fe20000410000 */
[----:B-1----:R-:W-:-:S05]  /*8800*/  @!P6 FADD.FTZ R24, R24, 1 ;  /* 0x3f8000001818e421 */ /* 0x002fca0000010000 */
[----:B------:R-:W1:Y:S01]  /*8810*/  @!P2 MUFU.EX2 R26, R26 ;  /* 0x0000001a001aa308 */ /* 0x000e620000000800 */
[----:B------:R-:W-:-:S07]  /*8820*/  FSETP.GTU.FTZ.AND P3, PT, R34, 20, PT ;  /* 0x41a000002200780b */ /* 0x000fce0003f7c000 */
[----:B------:R-:W2:Y:S01]  /*8830*/  @!P4 MUFU.RCP R31, R28 ;  /* 0x0000001c001fc308 */ /* 0x000ea20000001000 */
[----:B0-----:R-:W-:Y:S01]  /*8840*/  @!P5 FADD.FTZ R25, R25, 1 ;  /* 0x3f8000001919d421 */ /* 0x001fe20000010000 */
[----:B------:R-:W-:-:S06]  /*8850*/  HADD2.F32 R20, -RZ, R20.H1_H1 ;  /* 0x30000014ff147230 */ /* 0x000fcc0000004100 */
[----:B------:R-:W0:Y:S01]  /*8860*/  @!P6 MUFU.RCP R24, R24 ;  /* 0x000000180018e308 */ /* 0x000e220000001000 */
[----:B-1----:R-:W-:Y:S01]  /*8870*/  @!P2 FADD.FTZ R26, R26, 1 ;  /* 0x3f8000001a1aa421 */ /* 0x002fe20000010000 */
[----:B------:R-:W-:Y:S01]  /*8880*/  @!P1 FMUL.FTZ R2, R2, R29 ;  /* 0x0000001d02029220 */ /* 0x000fe20000410000 */
[----:B------:R-:W-:-:S05]  /*8890*/  FADD.FTZ R29, R20, UR7 ;  /* 0x00000007141d7e21 */ /* 0x000fca0008010000 */
[----:B------:R-:W1:Y:S01]  /*88a0*/  @!P5 MUFU.RCP R25, R25 ;  /* 0x000000190019d308 */ /* 0x000e620000001000 */
[----:B--2---:R-:W-:Y:S01]  /*88b0*/  @!P4 FMUL.FTZ R4, R4, R31 ;  /* 0x0000001f0404c220 */ /* 0x004fe20000410000 */
[----:B------:R-:W-:Y:S01]  /*88c0*/  @!P3 FMUL.FTZ R20, R34, -1.4426950216293334961 ;  /* 0xbfb8aa3b2214b820 */ /* 0x000fe20000410000 */
[----:B------:R-:W-:Y:S01]  /*88d0*/  @!P0 FMUL.FTZ R3, R3, R30 ;  /* 0x0000001e03038220 */ /* 0x000fe20000410000 */
[----:B------:R-:W-:-:S04]  /*88e0*/  HADD2.F32 R30, -RZ, R21.H0_H0 ;  /* 0x20000015ff1e7230 */ /* 0x000fc80000004100 */
[----:B------:R-:W2:Y:S01]  /*88f0*/  @!P2 MUFU.RCP R31, R26 ;  /* 0x0000001a001fa308 */ /* 0x000ea20000001000 */
[----:B------:R-:W-:Y:S02]  /*8900*/  HADD2.F32 R21, -RZ, R21.H1_H1 ;  /* 0x30000015ff157230 */ /* 0x000fe40000004100 */
[----:B0-----:R-:W-:Y:S01]  /*8910*/  @!P6 FMUL.FTZ R5, R5, R24 ;  /* 0x000000180505e220 */ /* 0x001fe20000410000 */
[----:B------:R-:W-:Y:S02]  /*8920*/  HADD2.F32 R24, -RZ, R23.H0_H0 ;  /* 0x20000017ff187230 */ /* 0x000fe40000004100 */
[----:B------:R-:W-:Y:S02]  /*8930*/  FADD.FTZ R30, R30, UR7 ;  /* 0x000000071e1e7e21 */ /* 0x000fe40008010000 */
[----:B------:R-:W0:Y:S01]  /*8940*/  @!P3 MUFU.EX2 R20, R20 ;  /* 0x000000140014b308 */ /* 0x000e220000000800 */
[----:B------:R-:W-:Y:S01]  /*8950*/  FADD.FTZ R33, R21, UR7 ;  /* 0x0000000715217e21 */ /* 0x000fe20008010000 */
[----:B------:R-:W-:-:S02]  /*8960*/  HADD2.F32 R21, -RZ, R22.H0_H0 ;  /* 0x20000016ff157230 */ /* 0x000fc40000004100 */
[----:B-1----:R-:W-:Y:S01]  /*8970*/  @!P5 FMUL.FTZ R6, R6, R25 ;  /* 0x000000190606d220 */ /* 0x002fe20000410000 */
[----:B------:R-:W-:Y:S01]  /*8980*/  FADD.FTZ R25, R24, UR7 ;  /* 0x0000000718197e21 */ /* 0x000fe20008010000 */
[----:B------:R-:W-:Y:S01]  /*8990*/  FSETP.GTU.FTZ.AND P4, PT, R30, 20, PT ;  /* 0x41a000001e00780b */ /* 0x000fe20003f9c000 */
[----:B------:R-:W-:Y:S01]  /*89a0*/  FADD.FTZ R35, R21, UR7 ;  /* 0x0000000715237e21 */ /* 0x000fe20008010000 */
[----:B--2---:R-:W-:Y:S02]  /*89b0*/  @!P2 FMUL.FTZ R8, R8, R31 ;  /* 0x0000001f0808a220 */ /* 0x004fe40000410000 */
[----:B------:R-:W-:Y:S02]  /*89c0*/  FSETP.GTU.FTZ.AND P2, PT, R25, 20, PT ;  /* 0x41a000001900780b */ /* 0x000fe40003f5c000 */
[----:B------:R-:W-:Y:S01]  /*89d0*/  FSETP.GTU.FTZ.AND P5, PT, R35, 20, PT ;  /* 0x41a000002300780b */ /* 0x000fe20003fbc000 */
[----:B0-----:R-:W-:-:S04]  /*89e0*/  @!P3 FADD.FTZ R20, R20, 1 ;  /* 0x3f8000001414b421 */ /* 0x001fc80000010000 */
[----:B------:R0:W-:Y:S06]  /*89f0*/  @!P3 MUFU.RCP R32, R20 ;  /* 0x000000140020b308 */ /* 0x0001ec0000001000 */
[----:B------:R-:W-:Y:S01]  /*8a00*/  @!P2 FMUL.FTZ R25, R25, -1.4426950216293334961 ;  /* 0xbfb8aa3b1919a820 */ /* 0x000fe20000410000 */
[----:B0-----:R-:W-:-:S04]  /*8a10*/  @!P4 FMUL.FTZ R20, R30, -1.4426950216293334961 ;  /* 0xbfb8aa3b1e14c820 */ /* 0x001fc80000410000 */
[----:B------:R0:W-:Y:S02]  /*8a20*/  @!P4 MUFU.EX2 R28, R20 ;  /* 0x00000014001cc308 */ /* 0x0001e40000000800 */
[----:B0-----:R-:W-:-:S06]  /*8a30*/  @!P5 FMUL.FTZ R20, R35, -1.4426950216293334961 ;  /* 0xbfb8aa3b2314d820 */ /* 0x001fcc0000410000 */
[----:B------:R0:W-:Y:S02]  /*8a40*/  @!P2 MUFU.EX2 R35, R25 ;  /* 0x000000190023a308 */ /* 0x0001e40000000800 */
[----:B0-----:R-:W-:Y:S02]  /*8a50*/  F2FP.F16.F32.PACK_AB R25, R44, R43 ;  /* 0x0000002b2c19723e */ /* 0x001fe400000000ff */
[----:B------:R-:W2:Y:S01]  /*8a60*/  LDL.LU R43, [R1+0x4c] ;  /* 0x00004c00012b7983 */ /* 0x000ea20000300800 */
[----:B------:R-:W-:-:S13]  /*8a70*/  FSETP.GTU.FTZ.AND P1, PT, R27, 20, PT ;  /* 0x41a000001b00780b */ /* 0x000fda0003f3c000 */
[----:B------:R-:W-:-:S06]  /*8a80*/  @!P1 FMUL.FTZ R27, R27, -1.4426950216293334961 ;  /* 0xbfb8aa3b1b1b9820 */ /* 0x000fcc0000410000 */
[----:B------:R-:W0:Y:S01]  /*8a90*/  @!P1 MUFU.EX2 R27, R27 ;  /* 0x0000001b001b9308 */ /* 0x000e220000000800 */
[----:B------:R-:W-:Y:S01]  /*8aa0*/  FSETP.GTU.FTZ.AND P0, PT, R29, 20, PT ;  /* 0x41a000001d00780b */ /* 0x000fe20003f1c000 */
[----:B------:R-:W-:Y:S01]  /*8ab0*/  HADD2.F32 R22, -RZ, R22.H1_H1 ;  /* 0x30000016ff167230 */ /* 0x000fe20000004100 */
[----:B------:R-:W-:Y:S01]  /*8ac0*/  FSETP.GTU.FTZ.AND P6, PT, R33, 20, PT ;  /* 0x41a000002100780b */ /* 0x000fe20003fdc000 */
[----:B------:R-:W-:Y:S02]  /*8ad0*/  HADD2.F32 R23, -RZ, R23.H1_H1 ;  /* 0x30000017ff177230 */ /* 0x000fe40000004100 */
[----:B0-----:R-:W-:-:S04]  /*8ae0*/  @!P1 FADD.FTZ R27, R27, 1 ;  /* 0x3f8000001b1b9421 */ /* 0x001fc80000010000 */
[----:B------:R-:W0:Y:S01]  /*8af0*/  @!P1 MUFU.RCP R34, R27 ;  /* 0x0000001b00229308 */ /* 0x000e220000001000 */
[----:B------:R-:W-:-:S03]  /*8b00*/  FADD.FTZ R22, R22, UR7 ;  /* 0x0000000716167e21 */ /* 0x000fc60008010000 */
[----:B------:R-:W-:Y:S01]  /*8b10*/  @!P0 FMUL.FTZ R29, R29, -1.4426950216293334961 ;  /* 0xbfb8aa3b1d1d8820 */ /* 0x000fe20000410000 */
[----:B------:R-:W-:Y:S01]  /*8b20*/  @!P3 FMUL.FTZ R7, R7, R32 ;  /* 0x000000200707b220 */ /* 0x000fe20000410000 */
[----:B------:R-:W-:Y:S01]  /*8b30*/  FADD.FTZ R23, R23, UR7 ;  /* 0x0000000717177e21 */ /* 0x000fe20008010000 */
[----:B------:R-:W-:Y:S01]  /*8b40*/  FSETP.GTU.FTZ.AND P3, PT, R22, 20, PT ;  /* 0x41a000001600780b */ /* 0x000fe20003f7c000 */
[----:B------:R-:W-:Y:S02]  /*8b50*/  @!P6 FMUL.FTZ R21, R33, -1.4426950216293334961 ;  /* 0xbfb8aa3b2115e820 */ /* 0x000fe40000410000 */
[----:B------:R-:W1:Y:S01]  /*8b60*/  @!P0 MUFU.EX2 R29, R29 ;  /* 0x0000001d001d8308 */ /* 0x000e620000000800 */
[----:B0-----:R-:W-:Y:S01]  /*8b70*/  @!P1 FMUL.FTZ R9, R9, R34 ;  /* 0x0000002209099220 */ /* 0x001fe20000410000 */
[----:B------:R-:W-:-:S06]  /*8b80*/  FSETP.GTU.FTZ.AND P1, PT, R23, 20, PT ;  /* 0x41a000001700780b */ /* 0x000fcc0003f3c000 */
[----:B------:R3:W-:Y:S02]  /*8b90*/  @!P6 MUFU.EX2 R30, R21 ;  /* 0x00000015001ee308 */ /* 0x0007e40000000800 */
[----:B------:R-:W-:-:S06]  /*8ba0*/  @!P3 FMUL.FTZ R24, R22, -1.4426950216293334961 ;  /* 0xbfb8aa3b1618b820 */ /* 0x000fcc0000410000 */
[----:B------:R0:W4:Y:S01]  /*8bb0*/  @!P5 MUFU.EX2 R31, R20 ;  /* 0x00000014001fd308 */ /* 0x0001220000000800 */
[----:B-----5:R-:W-:Y:S01]  /*8bc0*/  F2FP.F16.F32.PACK_AB R22, R73, R72 ;  /* 0x000000484916723e */ /* 0x020fe200000000ff */
[----:B-1----:R-:W-:Y:S01]  /*8bd0*/  @!P0 FADD.FTZ R29, R29, 1 ;  /* 0x3f8000001d1d8421 */ /* 0x002fe20000010000 */
[----:B---3--:R-:W-:Y:S01]  /*8be0*/  F2FP.F16.F32.PACK_AB R21, R71, R70 ;  /* 0x000000464715723e */ /* 0x008fe200000000ff */
[----:B------:R-:W-:Y:S01]  /*8bf0*/  @!P1 FMUL.FTZ R32, R23, -1.4426950216293334961 ;  /* 0xbfb8aa3b17209820 */ /* 0x000fe20000410000 */
[----:B------:R-:W-:Y:S01]  /*8c00*/  F2FP.F16.F32.PACK_AB R23, R75, R74 ;  /* 0x0000004a4b17723e */ /* 0x000fe200000000ff */
[----:B------:R-:W-:Y:S01]  /*8c10*/  @!P4 FADD.FTZ R28, R28, 1 ;  /* 0x3f8000001c1cc421 */ /* 0x000fe20000010000 */
[----:B------:R-:W-:Y:S01]  /*8c20*/  F2FP.F16.F32.PACK_AB R27, R67, R47 ;  /* 0x0000002f431b723e */ /* 0x000fe200000000ff */
[----:B------:R1:W-:Y:S01]  /*8c30*/  @!P3 MUFU.EX2 R34, R24 ;  /* 0x000000180022b308 */ /* 0x0003e20000000800 */
[----:B0-----:R-:W-:Y:S01]  /*8c40*/  F2FP.F16.F32.PACK_AB R20, R69, R68 ;  /* 0x000000444514723e */ /* 0x001fe200000000ff */
[----:B------:R-:W-:Y:S01]  /*8c50*/  BAR.SYNC.DEFER_BLOCKING 0x0 ;  /* 0x0000000000007b1d */ /* 0x000fe20000010000 */
[----:B------:R-:W-:-:S02]  /*8c60*/  F2FP.F16.F32.PACK_AB R26, R46, R45 ;  /* 0x0000002d2e1a723e */ /* 0x000fc400000000ff */
[----:B-1----:R-:W-:-:S03]  /*8c70*/  F2FP.F16.F32.PACK_AB R24, R42, R41 ;  /* 0x000000292a18723e */ /* 0x002fc600000000ff */
[----:B------:R0:W1:Y:S01]  /*8c80*/  @!P1 MUFU.EX2 R36, R32 ;  /* 0x0000002000249308 */ /* 0x0000620000000800 */
[----:B----4-:R-:W-:Y:S01]  /*8c90*/  @!P5 FADD.FTZ R33, R31, 1 ;  /* 0x3f8000001f21d421 */ /* 0x010fe20000010000 */
[----:B------:R-:W-:-:S06]  /*8ca0*/  USHF.L.U32 UR8, UR24, 0xb, URZ ;  /* 0x0000000b18087899 */ /* 0x000fcc00080006ff */
[----:B------:R-:W3:Y:S01]  /*8cb0*/  @!P0 MUFU.RCP R37, R29 ;  /* 0x0000001d00258308 */ /* 0x000ee20000001000 */
[----:B0-----:R-:W-:Y:S01]  /*8cc0*/  @!P6 FADD.FTZ R32, R30, 1 ;  /* 0x3f8000001e20e421 */ /* 0x001fe20000010000 */
[----:B------:R-:W-:Y:S06]  /*8cd0*/  STS.128 [R65], R20 ;  /* 0x0000001441007388 */ /* 0x000fec0000000c00 */
[----:B------:R0:W4:Y:S01]  /*8ce0*/  @!P4 MUFU.RCP R38, R28 ;  /* 0x0000001c0026c308 */ /* 0x0001220000001000 */
[----:B------:R5:W-:Y:S01]  /*8cf0*/  STS.128 [R65+0x10], R24 ;  /* 0x0000101841007388 */ /* 0x000be20000000c00 */
[----:B------:R-:W-:-:S03]  /*8d00*/  NOP ;  /* 0x0000000000007918 */ /* 0x000fc60000000000 */
[----:B0-----:R-:W0:Y:S04]  /*8d10*/  LDS.128 R28, [R66] ;  /* 0x00000000421c7984 */ /* 0x001e280000000c00 */
[----:B------:R-:W0:Y:S01]  /*8d20*/  LDS.128 R20, [R66+0x200] ;  /* 0x0002000042147984 */ /* 0x000e220000000c00 */
[----:B------:R-:W-:Y:S02]  /*8d30*/  UMOV UR9, URZ ;  /* 0x000000ff00097c82 */ /* 0x000fe40008000000 */
[----:B------:R-:W-:-:S04]  /*8d40*/  UIMAD.WIDE.U32 UR22, UR21, UR26, UR8 ;  /* 0x0000001a151672a5 */ /* 0x000fc8000f8e0008 */
[----:B------:R-:W-:Y:S02]  /*8d50*/  UIMAD UR23, UR21, UR27, UR23 ;  /* 0x0000001b151772a4 */ /* 0x000fe4000f8e0217 */
[----:B------:R-:W-:Y:S02]  /*8d60*/  UIMAD UR25, UR10, UR31, URZ ;  /* 0x0000001f0a1972a4 */ /* 0x000fe4000f8e02ff */
[----:B------:R-:W-:Y:S01]  /*8d70*/  UIMAD.WIDE.U32 UR22, UR10, UR30, UR22 ;  /* 0x0000001e0a1672a5 */ /* 0x000fe2000f8e0016 */
[----:B------:R-:W-:Y:S01]  /*8d80*/  @!P2 FADD.FTZ R35, R35, 1 ;  /* 0x3f8000002323a421 */ /* 0x000fe20000010000 */
[----:B-1----:R-:W-:Y:S01]  /*8d90*/  @!P1 FADD.FTZ R36, R36, 1 ;  /* 0x3f80000024249421 */ /* 0x002fe20000010000 */
[----:B------:R-:W-:Y:S01]  /*8da0*/  @!P5 MUFU.RCP R42, R33 ;  /* 0x00000021002ad308 */ /* 0x000fe20000001000 */
[----:B------:R-:W-:Y:S02]  /*8db0*/  UIADD3 UR25, UPT, UPT, UR23, UR25, URZ ;  /* 0x0000001917197290 */ /* 0x000fe4000fffe0ff */
[----:B------:R-:W-:Y:S01]  /*8dc0*/  ULEA UR23, UP0, UR22, UR32, 0x1 ;  /* 0x0000002016177291 */ /* 0x000fe2000f8008ff */
[----:B------:R-:W-:-:S04]  /*8dd0*/  @!P3 FADD.FTZ R34, R34, 1 ;  /* 0x3f8000002222b421 */ /* 0x000fc80000010000 */
[----:B------:R-:W-:Y:S01]  /*8de0*/  @!P6 MUFU.RCP R39, R32 ;  /* 0x000000200027e308 */ /* 0x000fe20000001000 */
[----:B------:R-:W-:Y:S01]  /*8df0*/  ULEA.HI.X UR22, UR22, UR33, UR25, 0x1, UP0 ;  /* 0x0000002116167291 */ /* 0x000fe200080f0c19 */
[----:B-----5:R-:W-:Y:S01]  /*8e00*/  MOV R24, UR23 ;  /* 0x0000001700187c02 */ /* 0x020fe20008000f00 */
[----:B---3--:R-:W-:Y:S01]  /*8e10*/  @!P0 FMUL.FTZ R10, R10, R37 ;  /* 0x000000250a0a8220 */ /* 0x008fe20000410000 */
[----:B----4-:R-:W-:Y:S01]  /*8e20*/  @!P4 FMUL.FTZ R11, R11, R38 ;  /* 0x000000260b0bc220 */ /* 0x010fe20000410000 */
[----:B------:R-:W1:Y:S03]  /*8e30*/  LDCU.64 UR26, c[0x0][0x520] ;  /* 0x0000a400ff1a77ac */ /* 0x000e660008000a00 */
[----:B------:R-:W3:Y:S01]  /*8e40*/  @!P2 MUFU.RCP R26, R35 ;  /* 0x00000023001aa308 */ /* 0x000ee20000001000 */
[----:B------:R-:W-:Y:S01]  /*8e50*/  MOV R25, UR22 ;  /* 0x0000001600197c02 */ /* 0x000fe20008000f00 */
[----:B------:R-:W4:Y:S02]  /*8e60*/  LDCU.64 UR30, c[0x0][0x560] ;  /* 0x0000ac00ff1e77ac */ /* 0x000f240008000a00 */
[----:B------:R-:W-:-:S04]  /*8e70*/  IMAD.WIDE.U32 R24, R18, 0x10, R24 ;  /* 0x0000001012187825 */ /* 0x000fc800078e0018 */
[----:B------:R-:W5:Y:S08]  /*8e80*/  @!P1 MUFU.RCP R33, R36 ;  /* 0x0000002400219308 */ /* 0x000f700000001000 */
[----:B------:R1:W4:Y:S01]  /*8e90*/  @!P3 MUFU.RCP R41, R34 ;  /* 0x000000220029b308 */ /* 0x0003220000001000 */
[----:B0-----:R-:W-:Y:S01]  /*8ea0*/  STG.E.128 desc[UR28][R24.64], R28 ;  /* 0x0000001c18007986 */ /* 0x001fe2000c101d1c */
[----:B---3--:R-:W-:Y:S01]  /*8eb0*/  @!P2 FMUL.FTZ R15, R15, R26 ;  /* 0x0000001a0f0fa220 */ /* 0x008fe20000410000 */
[----:B------:R-:W-:Y:S01]  /*8ec0*/  @!P6 FMUL.FTZ R12, R12, R39 ;  /* 0x000000270c0ce220 */ /* 0x000fe20000410000 */
[----:B------:R-:W-:Y:S01]  /*8ed0*/  @!P5 FMUL.FTZ R13, R13, R42 ;  /* 0x0000002a0d0dd220 */ /* 0x000fe20000410000 */
[----:B------:R-:W-:Y:S01]  /*8ee0*/  STG.E.128 desc[UR28][R24.64+0x200], R20 ;  /* 0x0002001418007986 */ /* 0x000fe2000c101d1c */
[----:B------:R-:W0:Y:S01]  /*8ef0*/  LDCU.64 UR22, c[0x0][0x518] ;  /* 0x0000a300ff1677ac */ /* 0x000e220008000a00 */
[----:B-----5:R-:W-:Y:S01]  /*8f00*/  @!P1 FMUL.FTZ R16, R16, R33 ;  /* 0x0000002110109220 */ /* 0x020fe20000410000 */
[----:B------:R-:W-:-:S02]  /*8f10*/  F2FP.F16.F32.PACK_AB R33, R4, R3 ;  /* 0x000000030421723e */ /* 0x000fc400000000ff */
[----:B-1----:R-:W-:Y:S01]  /*8f20*/  F2FP.F16.F32.PACK_AB R34, R6, R5 ;  /* 0x000000050622723e */ /* 0x002fe200000000ff */
[----:B----4-:R-:W-:Y:S01]  /*8f30*/  @!P3 FMUL.FTZ R14, R14, R41 ;  /* 0x000000290e0eb220 */ /* 0x010fe20000410000 */
[----:B------:R-:W-:Y:S02]  /*8f40*/  F2FP.F16.F32.PACK_AB R32, R2, R0 ;  /* 0x000000000220723e */ /* 0x000fe400000000ff */
[----:B------:R-:W-:Y:S01]  /*8f50*/  F2FP.F16.F32.PACK_AB R35, R8, R7 ;  /* 0x000000070823723e */ /* 0x000fe200000000ff */
[----:B------:R-:W-:Y:S01]  /*8f60*/  BAR.SYNC.DEFER_BLOCKING 0x0 ;  /* 0x0000000000007b1d */ /* 0x000fe20000010000 */
[----:B------:R-:W-:Y:S02]  /*8f70*/  F2FP.F16.F32.PACK_AB R39, R16, R15 ;  /* 0x0000000f1027723e */ /* 0x000fe400000000ff */
[----:B------:R-:W-:Y:S02]  /*8f80*/  F2FP.F16.F32.PACK_AB R38, R14, R13 ;  /* 0x0000000d0e26723e */ /* 0x000fe400000000ff */
[----:B------:R-:W-:-:S02]  /*8f90*/  F2FP.F16.F32.PACK_AB R37, R12, R11 ;  /* 0x0000000b0c25723e */ /* 0x000fc400000000ff */
[----:B------:R-:W-:Y:S01]  /*8fa0*/  F2FP.F16.F32.PACK_AB R36, R10, R9 ;  /* 0x000000090a24723e */ /* 0x000fe200000000ff */
[----:B0-----:R-:W-:Y:S01]  /*8fb0*/  UIMAD.WIDE.U32 UR8, UR21, UR22, UR8 ;  /* 0x00000016150872a5 */ /* 0x001fe2000f8e0008 */
[----:B------:R-:W-:Y:S04]  /*8fc0*/  STS.128 [R65], R32 ;  /* 0x0000002041007388 */ /* 0x000fe80000000c00 */
[----:B------:R-:W-:Y:S01]  /*8fd0*/  STS.128 [R65+0x10], R36 ;  /* 0x0000102441007388 */ /* 0x000fe20000000c00 */
[----:B------:R-:W-:-:S03]  /*8fe0*/  NOP ;  /* 0x0000000000007918 */ /* 0x000fc60000000000 */
[----:B------:R-:W0:Y:S04]  /*8ff0*/  LDS.128 R28, [R66] ;  /* 0x00000000421c7984 */ /* 0x000e280000000c00 */
[----:B------:R-:W1:Y:S01]  /*9000*/  LDS.128 R44, [R66+0x200] ;  /* 0x00020000422c7984 */ /* 0x000e620000000c00 */
[----:B------:R-:W-:Y:S02]  /*9010*/  UIMAD UR9, UR21, UR23, UR9 ;  /* 0x00000017150972a4 */ /* 0x000fe4000f8e0209 */
[----:B------:R-:W-:Y:S02]  /*9020*/  UIMAD UR21, UR10, UR27, URZ ;  /* 0x0000001b0a1572a4 */ /* 0x000fe4000f8e02ff */
[----:B------:R-:W-:-:S04]  /*9030*/  UIMAD.WIDE.U32 UR8, UR10, UR26, UR8 ;  /* 0x0000001a0a0872a5 */ /* 0x000fc8000f8e0008 */
[----:B------:R-:W-:Y:S02]  /*9040*/  UIADD3 UR21, UPT, UPT, UR9, UR21, URZ ;  /* 0x0000001509157290 */ /* 0x000fe4000fffe0ff */
[----:B------:R-:W-:-:S04]  /*9050*/  ULEA UR9, UP0, UR8, UR30, 0x1 ;  /* 0x0000001e08097291 */ /* 0x000fc8000f8008ff */
[----:B------:R-:W-:Y:S01]  /*9060*/  ULEA.HI.X UR8, UR8, UR31, UR21, 0x1, UP0 ;  /* 0x0000001f08087291 */ /* 0x000fe200080f0c15 */
        /* <DEDUP_REMOVED lines=13> */
[----:B------:R-:W-:-:S03]  /*9140*/  MOV R2, UR9 ;  /* 0x0000000900027c02 */ /* 0x000fc60008000f00 */
[----:B------:R-:W-:Y:S01]  /*9150*/  FADD.FTZ R14, R13, R14 ;  /* 0x0000000e0d0e7221 */ /* 0x000fe20000010000 */
[----:B------:R-:W-:-:S03]  /*9160*/  MOV R3, UR8 ;  /* 0x0000000800037c02 */ /* 0x000fc60008000f00 */
[----:B------:R-:W-:Y:S01]  /*9170*/  FADD.FTZ R15, R14, R15 ;  /* 0x0000000f0e0f7221 */ /* 0x000fe20000010000 */
[----:B------:R-:W-:-:S04]  /*9180*/  IMAD.WIDE.U32 R2, R18, 0x10, R2 ;  /* 0x0000001012027825 */ /* 0x000fc800078e0002 */
[----:B------:R-:W-:Y:S01]  /*9190*/  FADD.FTZ R0, R15, R16 ;  /* 0x000000100f007221 */ /* 0x000fe20000010000 */
[----:B0-----:R0:W-:Y:S04]  /*91a0*/  STG.E.128 desc[UR28][R2.64], R28 ;  /* 0x0000001c02007986 */ /* 0x0011e8000c101d1c */
[----:B-1----:R0:W-:Y:S04]  /*91b0*/  STG.E.128 desc[UR28][R2.64+0x200], R44 ;  /* 0x0002002c02007986 */ /* 0x0021e8000c101d1c */
[----:B------:R0:W-:Y:S01]  /*91c0*/  STL [R1+0x4c], R0 ;  /* 0x00004c0001007387 */ /* 0x0001e20000100800 */
        /* <DEDUP_REMOVED lines=9> */
[----:B------:R-:W-:Y:S01]  /*9260*/  UMOV UR14, UR24 ;  /* 0x00000018000e7c82 */ /* 0x000fe20008000000 */
[----:B0-----:R-:W-:Y:S10]  /*9270*/  BRA.U UP0, `(.L_x_2814) ;  /* 0xffffff7500887547 */ /* 0x001ff4000b83ffff */
.L_x_2734:
        /* <DEDUP_REMOVED lines=45> */
.L_x_2816:
[----:B------:R-:W-:Y:S05]  /*9550*/  BSYNC.RECONVERGENT B0 ;  /* 0x0000000000007941 */ /* 0x000fea0003800200 */
.L_x_2815:
        /* <DEDUP_REMOVED lines=43> */
.L_x_2818:
[----:B------:R-:W-:Y:S05]  /*9810*/  BSYNC.RECONVERGENT B0 ;  /* 0x0000000000007941 */ /* 0x000fea0003800200 */
.L_x_2817:
        /* <DEDUP_REMOVED lines=16> */
.L_x_2820:
        /* <DEDUP_REMOVED lines=30> */
.L_x_2819:
[----:B------:R-:W-:Y:S05]  /*9b00*/  EXIT ;  /* 0x000000000000794d */ /* 0x000fea0003800000 */
.L_x_2773:
[----:B------:R-:W-:Y:S01]  /*9b10*/  HFMA2 R89, -RZ, RZ, 0, 5.9604644775390625e-08 ;  /* 0x00000001ff597431 */ /* 0x000fe200000001ff */
[----:B------:R-:W-:Y:S02]  /*9b20*/  MOV R162, R96 ;  /* 0x0000006000a27202 */ /* 0x000fe40000000f00 */
[----:B------:R-:W-:Y:S02]  /*9b30*/  MOV R88, RZ ;  /* 0x000000ff00587202 */ /* 0x000fe40000000f00 */
[----:B------:R-:W-:-:S07]  /*9b40*/  MOV R155, 0xffffffff ;  /* 0xffffffff009b7802 */ /* 0x000fce0000000f00 */
[----:B01---5:R-:W-:Y:S05]  /*9b50*/  WARPSYNC.COLLECTIVE R155, `(.L_x_2821) ;  /* 0x000000009b087348 */ /* 0x023fea0003c00000 */
[----:B------:R2:W3:Y:S02]  /*9b60*/  SHFL.UP P6, R163, R162, R89, R88 ;  /* 0x04000059a2a37389 */ /* 0x0004e400000c0058 */
[----:B0123-5:R-:W-:Y:S05]  /*9b70*/  ENDCOLLECTIVE ;  /* 0x000000000000791b */ /* 0x02ffea0003800000 */
.L_x_2821:
[----:B------:R-:W-:Y:S02]  /*9b80*/  MOV R162, R154 ;  /* 0x0000009a00a27202 */ /* 0x000fe40000000f00 */
[----:B------:R-:W-:-:S07]  /*9b90*/  MOV R156, R163 ;  /* 0x000000a3009c7202 */ /* 0x000fce0000000f00 */
[----:B------:R-:W-:Y:S05]  /*9ba0*/  WARPSYNC.COLLECTIVE R155, `(.L_x_2822) ;  /* 0x000000009b087348 */ /* 0x000fea0003c00000 */
[----:B------:R0:W1:Y:S02]  /*9bb0*/  SHFL.UP P6, R163, R162, R89, R88 ;  /* 0x04000059a2a37389 */ /* 0x00006400000c0058 */
[----:B01----:R-:W-:Y:S05]  /*9bc0*/  ENDCOLLECTIVE ;  /* 0x000000000000791b */ /* 0x003fea0003800000 */
.L_x_2822:
        /* <DEDUP_REMOVED lines=10> */
.L_x_2823:
[----:B------:R-:W-:Y:S02]  /*9c70*/  MOV R162, R156 ;  /* 0x0000009c00a27202 */ /* 0x000fe40000000f00 */
[----:B------:R-:W-:-:S07]  /*9c80*/  MOV R154, R163 ;  /* 0x000000a3009a7202 */ /* 0x000fce0000000f00 */
[----:B------:R-:W-:Y:S05]  /*9c90*/  WARPSYNC.COLLECTIVE R155, `(.L_x_2824) ;  /* 0x000000009b087348 */ /* 0x000fea0003c00000 */
[----:B------:R0:W1:Y:S02]  /*9ca0*/  SHFL.UP P6, R163, R162, R89, R88 ;  /* 0x04000059a2a37389 */ /* 0x00006400000c0058 */
[----:B01----:R-:W-:Y:S05]  /*9cb0*/  ENDCOLLECTIVE ;  /* 0x000000000000791b */ /* 0x003fea0003800000 */
.L_x_2824:
        /* <DEDUP_REMOVED lines=10> */
.L_x_2825:
[----:B------:R-:W-:Y:S02]  /*9d60*/  MOV R162, R156 ;  /* 0x0000009c00a27202 */ /* 0x000fe40000000f00 */
[----:B------:R-:W-:-:S07]  /*9d70*/  MOV R154, R163 ;  /* 0x000000a3009a7202 */ /* 0x000fce0000000f00 */
[----:B------:R-:W-:Y:S05]  /*9d80*/  WARPSYNC.COLLECTIVE R155, `(.L_x_2826) ;  /* 0x000000009b087348 */ /* 0x000fea0003c00000 */
[----:B------:R0:W1:Y:S02]  /*9d90*/  SHFL.UP P6, R163, R162, R89, R88 ;  /* 0x04000059a2a37389 */ /* 0x00006400000c0058 */
[----:B01----:R-:W-:Y:S05]  /*9da0*/  ENDCOLLECTIVE ;  /* 0x000000000000791b */ /* 0x003fea0003800000 */
.L_x_2826:
        /* <DEDUP_REMOVED lines=10> */
.L_x_2827:
[----:B------:R-:W-:Y:S02]  /*9e50*/  MOV R162, R156 ;  /* 0x0000009c00a27202 */ /* 0x000fe40000000f00 */
[----:B------:R-:W-:-:S07]  /*9e60*/  MOV R154, R163 ;  /* 0x000000a3009a7202 */ /* 0x000fce0000000f00 */
[----:B------:R-:W-:Y:S05]  /*9e70*/  WARPSYNC.COLLECTIVE R155, `(.L_x_2828) ;  /* 0x000000009b087348 */ /* 0x000fea0003c00000 */
[----:B------:R0:W1:Y:S02]  /*9e80*/  SHFL.UP P6, R163, R162, R89, R88 ;  /* 0x04000059a2a37389 */ /* 0x00006400000c0058 */
[----:B01----:R-:W-:Y:S05]  /*9e90*/  ENDCOLLECTIVE ;  /* 0x000000000000791b */ /* 0x003fea0003800000 */
.L_x_2828:
        /* <DEDUP_REMOVED lines=10> */
.L_x_2829:
[----:B------:R-:W-:Y:S02]  /*9f40*/  MOV R162, R156 ;  /* 0x0000009c00a27202 */ /* 0x000fe40000000f00 */
[----:B------:R-:W-:-:S07]  /*9f50*/  MOV R154, R163 ;  /* 0x000000a3009a7202 */ /* 0x000fce0000000f00 */
[----:B------:R-:W-:Y:S05]  /*9f60*/  WARPSYNC.COLLECTIVE R155, `(.L_x_2830) ;  /* 0x000000009b087348 */ /* 0x000fea0003c00000 */
[----:B------:R0:W1:Y:S02]  /*9f70*/  SHFL.UP P6, R163, R162, R89, R88 ;  /* 0x04000059a2a37389 */ /* 0x00006400000c0058 */
[----:B01----:R-:W-:Y:S05]  /*9f80*/  ENDCOLLECTIVE ;  /* 0x000000000000791b */ /* 0x003fea0003800000 */
.L_x_2830:
[----:B------:R-:W-:Y:S01]  /*9f90*/  MOV R88, R163 ;  /* 0x000000a300587202 */ /* 0x000fe20000000f00 */
[----:B------:R-:W-:Y:S06]  /*9fa0*/  BRA `(.L_x_2831) ;  /* 0xffffffb800b87947 */ /* 0x000fec000383ffff */
.L_x_2774:
        /* <DEDUP_REMOVED lines=8> */
.L_x_2833:
[----:B------:R-:W-:Y:S05]  /*a030*/  BSYNC B0 ;  /* 0x0000000000007941 */ /* 0x000fea0003800000 */
.L_x_2832:
[----:B------:R-:W-:Y:S05]  /*a040*/  BRA `(.L_x_2834) ;  /* 0xffffffb800ac7947 */ /* 0x000fea000383ffff */
.L_x_2775:
        /* <DEDUP_REMOVED lines=8> */
.L_x_2836:
[----:B------:R-:W-:Y:S05]  /*a0d0*/  BSYNC B0 ;  /* 0x0000000000007941 */ /* 0x000fea0003800000 */
.L_x_2835:
[----:B------:R-:W-:Y:S05]  /*a0e0*/  BRA `(.L_x_2837) ;  /* 0xffffffb8008c7947 */ /* 0x000fea000383ffff */
.L_x_2776:
        /* <DEDUP_REMOVED lines=8> */
.L_x_2839:
[----:B------:R-:W-:Y:S05]  /*a170*/  BSYNC B0 ;  /* 0x0000000000007941 */ /* 0x000fea0003800000 */
.L_x_2838:
        /* <DEDUP_REMOVED lines=9> */
.L_x_2840:
[----:B------:R-:W-:Y:S01]  /*a210*/  HFMA2 R89, -RZ, RZ, 0, 0 ;  /* 0x00000000ff597431 */ /* 0x000fe200000001ff */
[----:B------:R-:W-:-:S07]  /*a220*/  MOV R88, 0x1f ;  /* 0x0000001f00587802 */ /* 0x000fce0000000f00 */
[----:B------:R-:W-:Y:S05]  /*a230*/  WARPSYNC.COLLECTIVE R155, `(.L_x_2841) ;  /* 0x000000009b087348 */ /* 0x000fea0003c00000 */
[----:B------:R0:W1:Y:S02]  /*a240*/  SHFL.IDX P2, R156, R154, R89, R88 ;  /* 0x000000599a9c7389 */ /* 0x0000640000040058 */
[----:B01----:R-:W-:Y:S05]  /*a250*/  ENDCOLLECTIVE ;  /* 0x000000000000791b */ /* 0x003fea0003800000 */
.L_x_2841:
[----:B------:R-:W-:Y:S02]  /*a260*/  MOV R157, R163 ;  /* 0x000000a3009d7202 */ /* 0x000fe40000000f00 */
[----:B------:R-:W-:Y:S02]  /*a270*/  MOV R154, R45 ;  /* 0x0000002d009a7202 */ /* 0x000fe40000000f00 */
[----:B------:R-:W-:-:S07]  /*a280*/  MOV R44, R156 ;  /* 0x0000009c002c7202 */ /* 0x000fce0000000f00 */
[----:B------:R-:W-:Y:S05]  /*a290*/  WARPSYNC.COLLECTIVE R155, `(.L_x_2842) ;  /* 0x000000009b087348 */ /* 0x000fea0003c00000 */
[----:B------:R0:W1:Y:S02]  /*a2a0*/  SHFL.IDX P2, R156, R154, R89, R88 ;  /* 0x000000599a9c7389 */ /* 0x0000640000040058 */
[----:B01----:R-:W-:Y:S05]  /*a2b0*/  ENDCOLLECTIVE ;  /* 0x000000000000791b */ /* 0x003fea0003800000 */
.L_x_2842:
[----:B------:R-:W-:Y:S01]  /*a2c0*/  MOV R45, R156 ;  /* 0x0000009c002d7202 */ /* 0x000fe20000000f00 */
[----:B------:R-:W-:Y:S06]  /*a2d0*/  BRA `(.L_x_2843) ;  /* 0xffffffb800287947 */ /* 0x000fec000383ffff */
.L_x_2778:
        /* <DEDUP_REMOVED lines=9> */
.L_x_2844:
[----:B------:R-:W-:Y:S02]  /*a370*/  ISETP.GT.U32.AND P6, PT, R157, 0xf, PT ;  /* 0x0000000f9d00780c */ /* 0x000fe40003fc4070 */
[----:B------:R-:W-:Y:S02]  /*a380*/  MOV R156, R163 ;  /* 0x000000a3009c7202 */ /* 0x000fe40000000f00 */
[----:B------:R-:W-:-:S09]  /*a390*/  MOV R153, R154 ;  /* 0x0000009a00997202 */ /* 0x000fd20000000f00 */
[----:B------:R-:W-:Y:S05]  /*a3a0*/  WARPSYNC.COLLECTIVE R155, `(.L_x_2845) ;  /* 0x000000009b087348 */ /* 0x000fea0003c00000 */
[----:B------:R0:W1:Y:S02]  /*a3b0*/  SHFL.DOWN P2, R154, R156, R88, R89 ;  /* 0x080000589c9a7389 */ /* 0x0000640000040059 */
[----:B01----:R-:W-:Y:S05]  /*a3c0*/  ENDCOLLECTIVE ;  /* 0x000000000000791b */ /* 0x003fea0003800000 */
.L_x_2845:
        /* <DEDUP_REMOVED lines=11> */
.L_x_2846:
[----:B------:R-:W-:Y:S02]  /*a480*/  MOV R156, R163 ;  /* 0x000000a3009c7202 */ /* 0x000fe40000000f00 */
[----:B------:R-:W-:-:S07]  /*a490*/  MOV R153, R154 ;  /* 0x0000009a00997202 */ /* 0x000fce0000000f00 */
[----:B------:R-:W-:Y:S05]  /*a4a0*/  WARPSYNC.COLLECTIVE R155, `(.L_x_2847) ;  /* 0x000000009b087348 */ /* 0x000fea0003c00000 */
[----:B------:R0:W1:Y:S02]  /*a4b0*/  SHFL.DOWN P2, R154, R156, R88, R89 ;  /* 0x080000589c9a7389 */ /* 0x0000640000040059 */
[----:B01----:R-:W-:Y:S05]  /*a4c0*/  ENDCOLLECTIVE ;  /* 0x000000000000791b */ /* 0x003fea0003800000 */
.L_x_2847:
        /* <DEDUP_REMOVED lines=10> */
.L_x_2848:
[----:B------:R-:W-:Y:S02]  /*a570*/  MOV R156, R163 ;  /* 0x000000a3009c7202 */ /* 0x000fe40000000f00 */
[----:B------:R-:W-:-:S07]  /*a580*/  MOV R153, R154 ;  /* 0x0000009a00997202 */ /* 0x000fce0000000f00 */
[----:B------:R-:W-:Y:S05]  /*a590*/  WARPSYNC.COLLECTIVE R155, `(.L_x_2849) ;  /* 0x000000009b087348 */ /* 0x000fea0003c00000 */
[----:B------:R0:W1:Y:S02]  /*a5a0*/  SHFL.DOWN P2, R154, R156, R88, R89 ;  /* 0x080000589c9a7389 */ /* 0x0000640000040059 */
[----:B01----:R-:W-:Y:S05]  /*a5b0*/  ENDCOLLECTIVE ;  /* 0x000000000000791b */ /* 0x003fea0003800000 */
.L_x_2849:
        /* <DEDUP_REMOVED lines=10> */
.L_x_2850:
[----:B------:R-:W-:Y:S02]  /*a660*/  MOV R156, R163 ;  /* 0x000000a3009c7202 */ /* 0x000fe40000000f00 */
[----:B------:R-:W-:-:S07]  /*a670*/  MOV R153, R154 ;  /* 0x0000009a00997202 */ /* 0x000fce0000000f00 */
[----:B------:R-:W-:Y:S05]  /*a680*/  WARPSYNC.COLLECTIVE R155, `(.L_x_2851) ;  /* 0x000000009b087348 */ /* 0x000fea0003c00000 */
[----:B------:R0:W1:Y:S02]  /*a690*/  SHFL.DOWN P2, R154, R156, R88, R89 ;  /* 0x080000589c9a7389 */ /* 0x0000640000040059 */
[----:B01----:R-:W-:Y:S05]  /*a6a0*/  ENDCOLLECTIVE ;  /* 0x000000000000791b */ /* 0x003fea0003800000 */
.L_x_2851:
        /* <DEDUP_REMOVED lines=10> */
.L_x_2852:
[----:B------:R-:W-:Y:S02]  /*a750*/  MOV R156, R163 ;  /* 0x000000a3009c7202 */ /* 0x000fe40000000f00 */
[----:B------:R-:W-:-:S07]  /*a760*/  MOV R153, R154 ;  /* 0x0000009a00997202 */ /* 0x000fce0000000f00 */
[----:B------:R-:W-:Y:S05]  /*a770*/  WARPSYNC.COLLECTIVE R155, `(.L_x_2853) ;  /* 0x000000009b087348 */ /* 0x000fea0003c00000 */
[----:B------:R0:W1:Y:S02]  /*a780*/  SHFL.DOWN P2, R154, R156, R88, R89 ;  /* 0x080000589c9a7389 */ /* 0x0000640000040059 */
[----:B01----:R-:W-:Y:S05]  /*a790*/  ENDCOLLECTIVE ;  /* 0x000000000000791b */ /* 0x003fea0003800000 */
.L_x_2853:
        /* <DEDUP_REMOVED lines=11> */
.L_x_2854:
[----:B------:R-:W-:Y:S02]  /*a850*/  MOV R154, R163 ;  /* 0x000000a3009a7202 */ /* 0x000fe40000000f00 */
[----:B------:R-:W-:-:S07]  /*a860*/  MOV R157, R156 ;  /* 0x0000009c009d7202 */ /* 0x000fce0000000f00 */
[----:B------:R-:W-:Y:S05]  /*a870*/  WARPSYNC.COLLECTIVE R155, `(.L_x_2855) ;  /* 0x000000009b087348 */ /* 0x000fea0003c00000 */
[----:B------:R0:W1:Y:S02]  /*a880*/  SHFL.IDX P2, R156, R154, R89, R88 ;  /* 0x000000599a9c7389 */ /* 0x0000640000040058 */
[----:B01----:R-:W-:Y:S05]  /*a890*/  ENDCOLLECTIVE ;  /* 0x000000000000791b */ /* 0x003fea0003800000 */
.L_x_2855:
        /* <DEDUP_REMOVED lines=9> */
.L_x_2856:
[----:B------:R-:W-:Y:S02]  /*a930*/  MOV R156, R163 ;  /* 0x000000a3009c7202 */ /* 0x000fe40000000f00 */
[----:B------:R-:W-:-:S07]  /*a940*/  MOV R162, R154 ;  /* 0x0000009a00a27202 */ /* 0x000fce0000000f00 */
[----:B------:R-:W-:Y:S05]  /*a950*/  WARPSYNC.COLLECTIVE R155, `(.L_x_2857) ;  /* 0x000000009b087348 */ /* 0x000fea0003c00000 */
[----:B------:R0:W1:Y:S02]  /*a960*/  SHFL.DOWN P2, R154, R156, R88, R89 ;  /* 0x080000589c9a7389 */ /* 0x0000640000040059 */
[----:B01----:R-:W-:Y:S05]  /*a970*/  ENDCOLLECTIVE ;  /* 0x000000000000791b */ /* 0x003fea0003800000 */
.L_x_2857:
[----:B------:R-:W-:Y:S01]  /*a980*/  HFMA2 R89, -RZ, RZ, 0, 0 ;  /* 0x00000000ff597431 */ /* 0x000fe200000001ff */
[----:B------:R-:W-:Y:S02]  /*a990*/  MOV R88, 0x1f ;  /* 0x0000001f00587802 */ /* 0x000fe40000000f00 */
[----:B------:R-:W-:Y:S02]  /*a9a0*/  MOV R163, R154 ;  /* 0x0000009a00a37202 */ /* 0x000fe40000000f00 */
[----:B------:R-:W-:-:S07]  /*a9b0*/  MOV R154, R44 ;  /* 0x0000002c009a7202 */ /* 0x000fce0000000f00 */
[----:B------:R-:W-:Y:S05]  /*a9c0*/  WARPSYNC.COLLECTIVE R155, `(.L_x_2858) ;  /* 0x000000009b087348 */ /* 0x000fea0003c00000 */
[----:B------:R0:W1:Y:S02]  /*a9d0*/  SHFL.IDX P2, R156, R154, R89, R88 ;  /* 0x000000599a9c7389 */ /* 0x0000640000040058 */
[----:B01----:R-:W-:Y:S05]  /*a9e0*/  ENDCOLLECTIVE ;  /* 0x000000000000791b */ /* 0x003fea0003800000 */
.L_x_2858:
[----:B------:R-:W-:Y:S02]  /*a9f0*/  MOV R154, R45 ;  /* 0x0000002d009a7202 */ /* 0x000fe40000000f00 */
[----:B------:R-:W-:-:S07]  /*aa00*/  MOV R44, R156 ;  /* 0x0000009c002c7202 */ /* 0x000fce0000000f00 */
[----:B------:R-:W-:Y:S05]  /*aa10*/  WARPSYNC.COLLECTIVE R155, `(.L_x_2859) ;  /* 0x000000009b087348 */ /* 0x000fea0003c00000 */
[----:B------:R0:W1:Y:S02]  /*aa20*/  SHFL.IDX P2, R156, R154, R89, R88 ;  /* 0x000000599a9c7389 */ /* 0x0000640000040058 */
[----:B01----:R-:W-:Y:S05]  /*aa30*/  ENDCOLLECTIVE ;  /* 0x000000000000791b */ /* 0x003fea0003800000 */
.L_x_2859:
[----:B------:R-:W-:Y:S02]  /*aa40*/  MOV R45, R156 ;  /* 0x0000009c002d7202 */ /* 0x000fe40000000f00 */
[----:B------:R-:W-:Y:S01]  /*aa50*/  ISETP.NE.AND P2, PT, R95, 0x1f, PT ;  /* 0x0000001f5f00780c */ /* 0x000fe20003f45270 */
[----:B------:R-:W-:-:S12]  /*aa60*/  BRA `(.L_x_2860) ;  /* 0xffffffb800647947 */ /* 0x000fd8000383ffff */
.L_x_2861:
        /* <DEDUP_REMOVED lines=9> */
.L_x_10435:


//--------------------- .text._Z25selective_scan_bwd_kernelI32Selective_Scan_bwd_kernel_traitsILi128ELi16ELb1ELb1ELb1ELb0ELb0EN3c104HalfEfEEv12SSMParamsBwd --------------------------
	.section	.text._Z25selective_scan_bwd_kernelI32Selective_Scan_bwd_kernel_traitsILi128ELi16ELb1ELb1ELb1ELb0ELb0EN3c104HalfEfEEv12SSMParamsBwd,"ax",@progbits
	.align	128
        .global         _Z25selective_scan_bwd_kernelI32Selective_Scan_bwd_kernel_traitsILi128ELi16ELb1ELb1ELb1ELb0ELb0EN3c104HalfEfEEv12SSMParamsBwd
        .type           _Z25selective_scan_bwd_kernelI32Selective_Scan_bwd_kernel_traitsILi128ELi16ELb1ELb1ELb1ELb0ELb0EN3c104HalfEfEEv12SSMParamsBwd,@function
        .size           _Z25selective_scan_bwd_kernelI32Selective_Scan_bwd_kernel_traitsILi128ELi16ELb1ELb1ELb1ELb0ELb0EN3c104HalfEfEEv12SSMParamsBwd,(.L_x_10436 - _Z25selective_scan_bwd_kernelI32Selective_Scan_bwd_kernel_traitsILi128ELi16ELb1ELb1ELb1ELb0ELb0EN3c104HalfEfEEv12SSMParamsBwd)
        .other          _Z25selective_scan_bwd_kernelI32Selective_Scan_bwd_kernel_traitsILi128ELi16ELb1ELb1ELb1ELb0ELb0EN3c104HalfEfEEv12SSMParamsBwd,@"STO_CUDA_ENTRY STV_DEFAULT"
_Z25selective_scan_bwd_kernelI32Selective_Scan_bwd_kernel_traitsILi128ELi16ELb1ELb1ELb1ELb0ELb0EN3c104HalfEfEEv12SSMParamsBwd:
.text._Z25selective_scan_bwd_kernelI32Selective_Scan_bwd_kernel_traitsILi128ELi16ELb1ELb1ELb1ELb0ELb0EN3c104HalfEfEEv12SSMParamsBwd:
        /* <DEDUP_REMOVED lines=40> */
[----:B------:R-:W4:Y:S01]  /*0280*/  LDCU UR30, c[0x0][0x394] ;  /* 0x00007280ff1e77ac */ /* 0x000f220008000800 */
[----:B------:R-:W-:Y:S01]  /*0290*/  UIMAD.WIDE.U32 UR22, UR8, UR14, UR6 ;  /* 0x0000000e081672a5 */ /* 0x000fe2000f8e0006 */
[----:B------:R-:W-:Y:S01]  /*02a0*/  UMOV UR4, URZ ;  /* 0x000000ff00047c82 */ /* 0x000fe20008000000 */
[----:B-1----:R-:W-:-:S02]  /*02b0*/  UIMAD.WIDE.U32 UR26, UR10, UR18, URZ ;  /* 0x000000120a1a72a5 */ /* 0x002fc4000f8e00ff */
[----:B------:R-:W-:-:S05]  /*02c0*/  UIMAD UR9, UR8, UR15, UR23 ;  /* 0x0000000f080972a4 */ /* 0x000fca000f8e0217 */
[----:B------:R-:W1:Y:S01]  /*02d0*/  I2F.RP R0, UR36 ;  /* 0x0000002400007d06 */ /* 0x000e620008209400 */
[----:B------:R-:W5:Y:S01]  /*02e0*/  LDCU.128 UR12, c[0x0][0x460] ;  /* 0x00008c00ff0c77ac */ /* 0x000f620008000c00 */
[----:B------:R-:W-:Y:S01]  /*02f0*/  UIMAD UR31, UR8, UR31, UR21 ;  /* 0x0000001f081f72a4 */ /* 0x000fe2000f8e0215 */
[----:B------:R-:W0:Y:S01]  /*0300*/  LDCU.64 UR6, c[0x0][0x4a0] ;  /* 0x00009400ff0677ac */ /* 0x000e220008000a00 */
[----:B----4-:R-:W-:Y:S02]  /*0310*/  ULEA UR11, UR30, 0xfffff800, 0xb ;  /* 0xfffff8001e0b7891 */ /* 0x010fe4000f8e58ff */
[----:B------:R-:W-:Y:S02]  /*0320*/  UIMAD UR19, UR10, UR19, UR27 ;  /* 0x000000130a1372a4 */ /* 0x000fe4000f8e021b */
[----:B-1----:R-:W3:Y:S01]  /*0330*/  MUFU.RCP R0, R0 ;  /* 0x0000000000007308 */ /* 0x002ee20000001000 */
[----:B------:R-:W-:Y:S02]  /*0340*/  UIADD3 UR18, UP0, UPT, UR11, UR20, URZ ;  /* 0x000000140b127290 */ /* 0x000fe4000ff1e0ff */
[----:B------:R-:W-:-:S02]  /*0350*/  UIADD3 UR22, UP2, UPT, UR11, UR22, URZ ;  /* 0x000000160b167290 */ /* 0x000fc4000ff5e0ff */
[----:B-----5:R-:W-:Y:S02]  /*0360*/  ULEA UR12, UP1, UR18, UR12, 0x1 ;  /* 0x0000000c120c7291 */ /* 0x020fe4000f8208ff */
[----:B------:R-:W-:Y:S01]  /*0370*/  ULEA UR14, UP3, UR22, UR14, 0x1 ;  /* 0x0000000e160e7291 */ /* 0x000fe2000f8608ff */
[----:B---3--:R-:W-:Y:S02]  /*0380*/  IADD3 R2, PT, PT, R0, 0xffffffe, RZ ;  /* 0x0ffffffe00027810 */ /* 0x008fe40007ffe0ff */
        /* <DEDUP_REMOVED lines=18> */
[----:B------:R-:W-:Y:S02]  /*04b0*/  UIMAD.WIDE.U32 UR20, UR10, UR16, URZ ;  /* 0x000000100a1472a5 */ /* 0x000fe4000f8e00ff */
[----:B------:R-:W-:Y:S02]  /*04c0*/  UISETP.GT.U32.AND UP1, UPT, UR36, UR5, UPT ;  /* 0x000000052400728c */ /* 0x000fe4000bf24070 */
[----:B------:R-:W-:Y:S01]  /*04d0*/  UIMAD UR21, UR10, UR17, UR21 ;  /* 0x000000110a1572a4 */ /* 0x000fe2000f8e0215 */
[----:B------:R-:W1:Y:S01]  /*04e0*/  LDCU.64 UR16, c[0x0][0x3d0] ;  /* 0x00007a00ff1077ac */ /* 0x000e620008000a00 */
[----:B------:R-:W-:Y:S01]  /*04f0*/  UMOV UR18, UR26 ;  /* 0x0000001a00127c82 */ /* 0x000fe20008000000 */
[----:B------:R-:W-:-:S06]  /*0500*/  UISETP.NE.AND.EX UP0, UPT, UR35, URZ, UPT, UP0 ;  /* 0x000000ff2300728c */ /* 0x000fcc000bf05300 */
[----:B------:R-:W-:Y:S02]  /*0510*/  @!UP1 UIADD3 UR5, UPT, UPT, UR5, -UR36, URZ ;  /* 0x8000002405059290 */ /* 0x000fe4000fffe0ff */
[----:B------:R-:W-:Y:S02]  /*0520*/  @!UP1 UIADD3 UR9, UPT, UPT, UR9, 0x1, URZ ;  /* 0x0000000109099890 */ /* 0x000fe4000fffe0ff */
[----:B------:R-:W-:Y:S02]  /*0530*/  UISETP.GE.U32.AND UP2, UPT, UR5, UR36, UPT ;  /* 0x000000240500728c */ /* 0x000fe4000bf46070 */
[----:B------:R-:W-:Y:S01]  /*0540*/  ULOP3.LUT UR5, UR8, UR33, URZ, 0x3c, !UPT ;  /* 0x0000002108057292 */ /* 0x000fe2000f8e3cff */
[----:B------:R-:W2:Y:S03]  /*0550*/  LDCU.64 UR28, c[0x0][0x3c8] ;  /* 0x00007900ff1c77ac */ /* 0x000ea60008000a00 */
[----:B------:R-:W-:-:S02]  /*0560*/  UISETP.GE.AND UP1, UPT, UR5, URZ, UPT ;  /* 0x000000ff0500728c */ /* 0x000fc4000bf26270 */
[----:B0-----:R-:W-:-:S03]  /*0570*/  UIMAD.WIDE.U32 UR18, UR8, UR6, UR18 ;  /* 0x00000006081272a5 */ /* 0x001fc6000f8e0012 */
[----:B------:R-:W-:Y:S02]  /*0580*/  @UP2 UIADD3 UR9, UPT, UPT, UR9, 0x1, URZ ;  /* 0x0000000109092890 */ /* 0x000fe4000fffe0ff */
[----:B------:R-:W-:Y:S01]  /*0590*/  UISETP.NE.AND UP2, UPT, UR33, URZ, UPT ;  /* 0x000000ff2100728c */ /* 0x000fe2000bf45270 */
[----:B------:R-:W0:Y:S01]  /*05a0*/  LDCU.64 UR34, c[0x0][0x3e8] ;  /* 0x00007d00ff2277ac */ /* 0x000e220008000a00 */
[----:B------:R-:W-:Y:S02]  /*05b0*/  UIMAD UR26, UR8, UR7, UR19 ;  /* 0x00000007081a72a4 */ /* 0x000fe4000f8e0213 */
[----:B------:R-:W-:Y:S02]  /*05c0*/  UIADD3 UR18, UP3, UPT, UR11, UR18, URZ ;  /* 0x000000120b127290 */ /* 0x000fe4000ff7e0ff */
[----:B------:R-:W-:-:S05]  /*05d0*/  @!UP1 UIADD3 UR9, UPT, UPT, -UR9, URZ, URZ ;  /* 0x000000ff09099290 */ /* 0x000fca000fffe1ff */
[----:B------:R-:W-:Y:S01]  /*05e0*/  @!UP2 ULOP3.LUT UR9, URZ, UR33, URZ, 0x33, !UPT ;  /* 0x00000021ff09a292 */ /* 0x000fe2000f8e33ff */
[----:B------:R-:W3:Y:S01]  /*05f0*/  @UP0 LDCU UR19, c[0x0][0x384] ;  /* 0x00007080ff1307ac */ /* 0x000ee20008000800 */
[----:B------:R-:W-:Y:S02]  /*0600*/  UIADD3.X UR26, UPT, UPT, UR4, UR26, URZ, UP3, !UPT ;  /* 0x0000001a041a7290 */ /* 0x000fe40009ffe4ff */
[----:B------:R-:W-:Y:S02]  /*0610*/  ULEA UR23, UP3, UR18, UR38, 0x1 ;  /* 0x0000002612177291 */ /* 0x000fe4000f8608ff */
[----:B------:R-:W-:Y:S02]  /*0620*/  USHF.R.S32.HI UR5, URZ, 0x1f, UR9 ;  /* 0x0000001fff057899 */ /* 0x000fe40008011409 */
[----:B-1----:R-:W-:Y:S02]  /*0630*/  UIMAD.WIDE.U32 UR6, UR10, UR16, URZ ;  /* 0x000000100a0672a5 */ /* 0x002fe4000f8e00ff */
[----:B------:R-:W-:Y:S01]  /*0640*/  ULEA.HI.X UR26, UR18, UR39, UR26, 0x1, UP3 ;  /* 0x00000027121a7291 */ /* 0x000fe200098f0c1a */
[----:B------:R-:W1:Y:S01]  /*0650*/  LDCU.64 UR32, c[0x0][0x448] ;  /* 0x00008900ff2077ac */ /* 0x000e620008000a00 */
[----:B--2---:R-:W-:-:S02]  /*0660*/  UIMAD UR16, UR5, UR28, URZ ;  /* 0x0000001c051072a4 */ /* 0x004fc4000f8e02ff */
[----:B------:R-:W-:Y:S02]  /*0670*/  UIMAD UR7, UR10, UR17, UR7 ;  /* 0x000000110a0772a4 */ /* 0x000fe4000f8e0207 */
[----:B0-----:R-:W-:Y:S01]  /*0680*/  UIMAD UR18, UR5, UR34, URZ ;  /* 0x00000022051272a4 */ /* 0x001fe2000f8e02ff */
[----:B------:R-:W0:Y:S01]  /*0690*/  @UP0 LDCU UR27, c[0x0][0x38c] ;  /* 0x00007180ff1b07ac */ /* 0x000e220008000800 */
[----:B------:R-:W-:Y:S02]  /*06a0*/  UIMAD UR5, UR9, UR29, UR16 ;  /* 0x0000001d090572a4 */ /* 0x000fe4000f8e0210 */
[----:B------:R-:W-:Y:S02]  /*06b0*/  UIMAD.WIDE.U32 UR16, UR9, UR34, UR6 ;  /* 0x00000022091072a5 */ /* 0x000fe4000f8e0006 */
[----:B------:R-:W-:Y:S01]  /*06c0*/  UIMAD UR18, UR9, UR35, UR18 ;  /* 0x00000023091272a4 */ /* 0x000fe2000f8e0212 */
[----:B------:R-:W2:Y:S01]  /*06d0*/  @UP0 LDCU.64 UR34, c[0x0][0x480] ;  /* 0x00009000ff2207ac */ /* 0x000ea20008000a00 */
[----:B------:R-:W-:-:S02]  /*06e0*/  UIMAD.WIDE.U32 UR20, UR9, UR28, UR20 ;  /* 0x0000001c091472a5 */ /* 0x000fc4000f8e0014 */
[----:B---3--:R-:W-:Y:S02]  /*06f0*/  @UP0 UIMAD UR10, UR10, UR19, UR8 ;  /* 0x000000130a0a02a4 */ /* 0x008fe4000f8e0208 */
[----:B------:R-:W-:Y:S02]  /*0700*/  UIADD3 UR22, UP1, UPT, UR11, UR20, URZ ;  /* 0x000000140b167290 */ /* 0x000fe4000ff3e0ff */
[----:B------:R-:W-:Y:S02]  /*0710*/  UIADD3 UR5, UPT, UPT, UR21, UR5, URZ ;  /* 0x0000000515057290 */ /* 0x000fe4000fffe0ff */
[----:B------:R-:W-:Y:S02]  /*0720*/  @UP0 UIMAD UR10, UR10, UR30, URZ ;  /* 0x0000001e0a0a02a4 */ /* 0x000fe4000f8e02ff */
[----:B------:R-:W-:Y:S01]  /*0730*/  UIADD3.X UR5, UPT, UPT, UR4, UR5, URZ, UP1, !UPT ;  /* 0x0000000504057290 */ /* 0x000fe20008ffe4ff */
[----:B------:R-:W3:Y:S01]  /*0740*/  LDCU.64 UR28, c[0x0][0x450] ;  /* 0x00008a00ff1c77ac */ /* 0x000ee20008000a00 */
[----:B-1----:R-:W-:-:S02]  /*0750*/  ULEA UR20, UP2, UR22, UR32, 0x1 ;  /* 0x0000002016147291 */ /* 0x002fc4000f8408ff */
[----:B------:R-:W-:Y:S02]  /*0760*/  UIADD3 UR11, UP1, UPT, UR11, UR16, URZ ;  /* 0x000000100b0b7290 */ /* 0x000fe4000ff3e0ff */
[----:B------:R-:W-:Y:S02]  /*0770*/  UIADD3 UR18, UPT, UPT, UR17, UR18, URZ ;  /* 0x0000001211127290 */ /* 0x000fe4000fffe0ff */
[----:B0-----:R-:W-:Y:S02]  /*0780*/  @UP0 UIMAD UR10, UR10, UR27, URZ ;  /* 0x0000001b0a0a02a4 */ /* 0x001fe4000f8e02ff */
[----:B------:R-:W-:Y:S02]  /*0790*/  ULEA.HI.X UR22, UR22, UR33, UR5, 0x1, UP2 ;  /* 0x0000002116167291 */ /* 0x000fe400090f0c05 */
[----:B------:R-:W-:Y:S01]  /*07a0*/  UIADD3.X UR21, UPT, UPT, UR4, UR18, URZ, UP1, !UPT ;  /* 0x0000001204157290 */ /* 0x000fe20008ffe4ff */
[----:B------:R-:W-:Y:S02]  /*07b0*/  UMOV UR5, URZ ;  /* 0x000000ff00057c82 */ /* 0x000fe40008000000 */
[----:B------:R-:W-:Y:S01]  /*07c0*/  UMOV UR4, URZ ;  /* 0x000000ff00047c82 */ /* 0x000fe20008000000 */
[----:B--2---:R-:W-:-:S02]  /*07d0*/  @UP0 UIMAD.WIDE UR4, UR10, 0x8, UR34 ;  /* 0x000000080a0408a5 */ /* 0x004fc4000f8e0222 */
[----:B------:R-:W-:Y:S01]  /*07e0*/  UISETP.GE.AND UP0, UPT, UR30, 0x1, UPT ;  /* 0x000000011e00788c */ /* 0x000fe2000bf06270 */
[----:B------:R-:W-:Y:S01]  /*07f0*/  UMOV UR7, URZ ;  /* 0x000000ff00077c82 */ /* 0x000fe20008000000 */
[----:B------:R-:W-:Y:S01]  /*0800*/  UMOV UR6, URZ ;  /* 0x000000ff00067c82 */ /* 0x000fe20008000000 */
[----:B---3--:R-:W-:-:S04]  /*0810*/  ULEA UR19, UP2, UR11, UR28, 0x1 ;  /* 0x0000001c0b137291 */ /* 0x008fc8000f8408ff */
[----:B------:R-:W-:Y:S01]  /*0820*/  ULEA.HI.X UR21, UR11, UR29, UR21, 0x1, UP2 ;  /* 0x0000001d0b157291 */ /* 0x000fe200090f0c15 */
[----:B------:R-:W-:Y:S02]  /*0830*/  @P0 R2UR UR7, R3 ;  /* 0x00000000030702ca */ /* 0x000fe400000e0000 */
[----:B------:R-:W-:Y:S01]  /*0840*/  @P1 R2UR UR6, R4 ;  /* 0x00000000040612ca */ /* 0x000fe200000e0000 */
[----:B------:R-:W-:-:S14]  /*0850*/  BRA.U !UP0, `(.L_x_2862) ;  /* 0x0000005108207547 */ /* 0x000fdc000b800000 */
        /* <DEDUP_REMOVED lines=9> */
[----:B------:R-:W-:Y:S01]  /*08f0*/  UMOV UR14, UR20 ;  /* 0x00000014000e7c82 */ /* 0x000fe20008000000 */
[----:B------:R-:W3:Y:S01]  /*0900*/  LDCU UR10, c[0x0][0x394] ;  /* 0x00007280ff0a77ac */ /* 0x000ee20008000800 */
[----:B------:R-:W-:Y:S01]  /*0910*/  UMOV UR16, UR23 ;  /* 0x0000001700107c82 */ /* 0x000fe20008000000 */
[----:B------:R-:W-:Y:S01]  /*0920*/  UMOV UR15, UR26 ;  /* 0x0000001a000f7c82 */ /* 0x000fe20008000000 */
        /* <DEDUP_REMOVED lines=8> */
.L_x_2909:
        /* <DEDUP_REMOVED lines=86> */
[----:B------:R-:W-:Y:S01]  /*0f10*/  STL [R1+0x4], R41 ;  /* 0x0000042901007387 */ /* 0x000fe20000100800 */
[----:B------:R-:W-:-:S03]  /*0f20*/  FMUL.FTZ R13, R165, UR7 ;  /* 0x00000007a50d7c20 */ /* 0x000fc60008410000 */
[----:B------:R-:W-:Y:S04]  /*0f30*/  STL [R1], R40 ;  /* 0x0000002801007387 */ /* 0x000fe80000100800 */
        /* <DEDUP_REMOVED lines=40> */
[----:B------:R-:W-:Y:S02]  /*11c0*/  CS2R R28, SRZ ;  /* 0x00000000001c7805 */ /* 0x000fe4000001ff00 */
[----:B------:R-:W-:Y:S02]  /*11d0*/  CS2R R18, SRZ ;  /* 0x0000000000127805 */ /* 0x000fe4000001ff00 */
        /* <DEDUP_REMOVED lines=8> */
[----:B------:R-:W-:Y:S01]  /*1260*/  UISETP.NE.AND UP0, UPT, UR10, 0x1, UPT ;  /* 0x000000010a00788c */ /* 0x000fe2000bf05270 */
[----:B0-----:R-:W-:Y:S01]  /*1270*/  HADD2.F32 R13, -RZ, R9.H1_H1 ;  /* 0x30000009ff0d7230 */ /* 0x001fe20000004100 */
[----:B------:R-:W-:Y:S01]  /*1280*/  UMOV UR8, 0x400 ;  /* 0x0000040000087882 */ /* 0x000fe20000000000 */
[--C-:B------:R-:W-:Y:S02]  /*1290*/  HADD2.F32 R16, -RZ, R8.reuse.H0_H0 ;  /* 0x20000008ff107230 */ /* 0x100fe40000004100 */
[----:B------:R-:W-:Y:S01]  /*12a0*/  FADD.FTZ R14, R14, UR6 ;  /* 0x000000060e0e7e21 */ /* 0x000fe20008010000 */
[----:B------:R-:W-:Y:S01]  /*12b0*/  HADD2.F32 R15, -RZ, R8.H1_H1 ;  /* 0x30000008ff0f7230 */ /* 0x000fe20000004100 */
[----:B------:R-:W-:Y:S01]  /*12c0*/  PLOP3.LUT P1, PT, PT, PT, UP0, 0x80, 0x8 ;  /* 0x000000000008781c */ /* 0x000fe20003f2f008 */
[----:B------:R-:W-:-:S02]  /*12d0*/  HADD2.F32 R12, -RZ, R10.H0_H0 ;  /* 0x2000000aff0c7230 */ /* 0x000fc40000004100 */
[----:B------:R-:W-:Y:S01]  /*12e0*/  FADD.FTZ R16, R16, UR6 ;  /* 0x0000000610107e21 */ /* 0x000fe20008010000 */
[--C-:B------:R-:W-:Y:S01]  /*12f0*/  HADD2.F32 R2, -RZ, R11.reuse.H0_H0 ;  /* 0x2000000bff027230 */ /* 0x100fe20000004100 */
[----:B------:R-:W-:Y:S01]  /*1300*/  ISETP.EQ.AND P1, PT, R0, RZ, P1 ;  /* 0x000000ff0000720c */ /* 0x000fe20000f22270 */
[----:B------:R-:W-:Y:S02]  /*1310*/  HADD2.F32 R9, -RZ, R11.H1_H1 ;  /* 0x3000000bff097230 */ /* 0x000fe40000004100 */
[----:B------:R-:W-:Y:S01]  /*1320*/  FADD.FTZ R15, R15, UR6 ;  /* 0x000000060f0f7e21 */ /* 0x000fe20008010000 */
[--C-:B------:R-:W-:Y:S02]  /*1330*/  HADD2.F32 R40, -RZ, R6.reuse.H0_H0 ;  /* 0x20000006ff287230 */ /* 0x100fe40000004100 */
[----:B------:R-:W-:Y:S01]  /*1340*/  FADD.FTZ R13, R13, UR6 ;  /* 0x000000060d0d7e21 */ /* 0x000fe20008010000 */
[----:B------:R-:W-:Y:S02]  /*1350*/  HADD2.F32 R41, -RZ, R6.H1_H1 ;  /* 0x30000006ff297230 */ /* 0x000fe40000004100 */
[----:B------:R-:W-:Y:S01]  /*1360*/  FADD.FTZ R12, R12, UR6 ;  /* 0x000000060c0c7e21 */ /* 0x000fe20008010000 */
[----:B------:R-:W-:-:S02]  /*1370*/  HADD2.F32 R10, -RZ, R10.H1_H1 ;  /* 0x3000000aff0a7230 */ /* 0x000fc40000004100 */
[----:B------:R-:W-:Y:S01]  /*1380*/  FADD.FTZ R9, R9, UR6 ;  /* 0x0000000609097e21 */ /* 0x000fe20008010000 */
[----:B-1----:R-:W-:Y:S01]  /*1390*/  UIMAD.WIDE.U32 UR22, UR21, UR26, URZ ;  /* 0x0000001a151672a5 */ /* 0x002fe2000f8e00ff */
[----:B------:R-:W0:Y:S01]  /*13a0*/  S2UR UR26, SR_CgaCtaId ;  /* 0x00000000001a79c3 */ /* 0x000e220000008800 */
[--C-:B------:R-:W-:Y:S01]  /*13b0*/  HADD2.F32 R8, -RZ, R4.reuse.H0_H0 ;  /* 0x20000004ff087230 */ /* 0x100fe20000004100 */
[----:B------:R-:W1:Y:S01]  /*13c0*/  LDCU UR46, c[0x0][0x394] ;  /* 0x00007280ff2e77ac */ /* 0x000e620008000800 */
[----:B------:R-:W-:Y:S02]  /*13d0*/  HADD2.F32 R4, -RZ, R4.H1_H1 ;  /* 0x30000004ff047230 */ /* 0x000fe40000004100 */
[--C-:B------:R-:W-:Y:S02]  /*13e0*/  HADD2.F32 R3, -RZ, R5.reuse.H0_H0 ;  /* 0x20000005ff037230 */ /* 0x100fe40000004100 */
[----:B------:R-:W-:Y:S01]  /*13f0*/  FADD.FTZ R8, R8, UR6 ;  /* 0x0000000608087e21 */ /* 0x000fe20008010000 */
[----:B------:R-:W-:Y:S01]  /*1400*/  HADD2.F32 R5, -RZ, R5.H1_H1 ;  /* 0x30000005ff057230 */ /* 0x000fe20000004100 */
[----:B------:R-:W-:Y:S01]  /*1410*/  UIMAD UR21, UR21, UR27, UR23 ;  /* 0x0000001b151572a4 */ /* 0x000fe2000f8e0217 */
[C---:B--2---:R-:W-:Y:S01]  /*1420*/  SHF.L.U32 R6, R74.reuse, 0x1, RZ ;  /* 0x000000014a067819 */ /* 0x044fe200000006ff */
[--C-:B------:R-:W-:Y:S01]  /*1430*/  HADD2.F32 R42, -RZ, R7.reuse.H0_H0 ;  /* 0x20000007ff2a7230 */ /* 0x100fe20000004100 */
[----:B------:R-:W-:Y:S01]  /*1440*/  LOP3.LUT R11, R74, 0x1f, RZ, 0xc0, !PT ;  /* 0x0000001f4a0b7812 */ /* 0x000fe200078ec0ff */
[----:B------:R-:W-:-:S02]  /*1450*/  HADD2.F32 R43, -RZ, R7.H1_H1 ;  /* 0x30000007ff2b7230 */ /* 0x000fc40000004100 */
[----:B------:R-:W-:Y:S01]  /*1460*/  FADD.FTZ R7, R4, UR6 ;  /* 0x0000000604077e21 */ /* 0x000fe20008010000 */
[----:B------:R-:W-:Y:S01]  /*1470*/  ISETP.NE.AND P2, PT, R74, 0x7f, PT ;  /* 0x0000007f4a00780c */ /* 0x000fe20003f45270 */
[----:B------:R-:W-:Y:S01]  /*1480*/  FADD.FTZ R5, R5, UR6 ;  /* 0x0000000605057e21 */ /* 0x000fe20008010000 */
[----:B------:R-:W-:Y:S01]  /*1490*/  LOP3.LUT R0, R11, 0x7c0, R6, 0xf8, !PT ;  /* 0x000007c00b007812 */ /* 0x000fe200078ef806 */
        /* <DEDUP_REMOVED lines=9> */
[----:B------:R-:W-:Y:S01]  /*1530*/  IADD3 R92, PT, PT, R74, 0x200, RZ ;  /* 0x000002004a5c7810 */ /* 0x000fe20007ffe0ff */
[----:B------:R-:W0:Y:S03]  /*1540*/  LDCU UR47, c[0x0][0x38c] ;  /* 0x00007180ff2f77ac */ /* 0x000e260008000800 */
[----:B------:R-:W-:Y:S01]  /*1550*/  MOV R75, UR8 ;  /* 0x00000008004b7c02 */ /* 0x000fe20008000f00 */
        /* <DEDUP_REMOVED lines=10> */
[----:B-1----:R-:W-:-:S05]  /*1600*/  UMOV UR8, URZ ;  /* 0x000000ff00087c82 */ /* 0x002fca0008000000 */
.L_x_2908:
[----:B---3--:R-:W-:Y:S01]  /*1610*/  UIMAD.WIDE.U32 UR26, UR8, UR28, URZ ;  /* 0x0000001c081a72a5 */ /* 0x008fe2000f8e00ff */
[C---:B-1----:R-:W-:Y:S01]  /*1620*/  SHF.L.U32 R51, R74.reuse, 0x1, RZ ;  /* 0x000000014a337819 */ /* 0x042fe200000006ff */
[----:B------:R-:W3:Y:S01]  /*1630*/  LDL R112, [R1+0x4] ;  /* 0x0000040001707983 */ /* 0x000ee20000100800 */
[----:B------:R-:W-:Y:S01]  /*1640*/  LOP3.LUT R50, R74, 0x1f, RZ, 0xc0, !PT ;  /* 0x0000001f4a327812 */ /* 0x000fe200078ec0ff */
[----:B------:R-:W-:Y:S02]  /*1650*/  UIMAD UR27, UR8, UR29, UR27 ;  /* 0x0000001d081b72a4 */ /* 0x000fe4000f8e021b */
[----:B------:R-:W-:Y:S01]  /*1660*/  ULEA UR49, UP0, UR26, UR14, 0x1 ;  /* 0x0000000e1a317291 */ /* 0x000fe2000f8008ff */
[----:B------:R-:W-:Y:S01]  /*1670*/  LOP3.LUT R50, R50, 0x7c0, R51, 0xf8, !PT ;  /* 0x000007c032327812 */ /* 0x000fe200078ef833 */
[----:B------:R-:W5:Y:S02]  /*1680*/  LDL R111, [R1] ;  /* 0x00000000016f7983 */ /* 0x000f640000100800 */
[----:B------:R-:W-:-:S02]  /*1690*/  ULEA.HI.X UR26, UR26, UR20, UR27, 0x1, UP0 ;  /* 0x000000141a1a7291 */ /* 0x000fc400080f0c1b */
[----:B------:R-:W-:-:S04]  /*16a0*/  MOV R44, UR49 ;  /* 0x00000031002c7c02 */ /* 0x000fc80008000f00 */
[----:B0-----:R-:W-:-:S03]  /*16b0*/  MOV R45, UR26 ;  /* 0x0000001a002d7c02 */ /* 0x001fc60008000f00 */
[----:B------:R-:W-:-:S05]  /*16c0*/  IMAD.WIDE.U32 R44, R50, 0x10, R44 ;  /* 0x00000010322c7825 */ /* 0x000fca00078e002c */
[----:B------:R-:W2:Y:S04]  /*16d0*/  LDG.E.128 R40, desc[UR24][R44.64] ;  /* 0x000000182c287981 */ /* 0x000ea8000c1e1d00 */
[----:B------:R-:W3:Y:S01]  /*16e0*/  LDG.E.128 R44, desc[UR24][R44.64+0x200] ;  /* 0x000200182c2c7981 */ /* 0x000ee2000c1e1d00 */
[----:B------:R-:W-:Y:S01]  /*16f0*/  UMOV UR26, UR22 ;  /* 0x00000016001a7c82 */ /* 0x000fe20008000000 */
[----:B------:R-:W-:Y:S02]  /*1700*/  UMOV UR27, UR21 ;  /* 0x00000015001b7c82 */ /* 0x000fe40008000000 */
[----:B0-----:R-:W-:-:S04]  /*1710*/  UIMAD.WIDE.U32 UR26, UR8, UR32, UR26 ;  /* 0x00000020081a72a5 */ /* 0x001fc8000f8e001a */
[----:B------:R-:W-:Y:S02]  /*1720*/  UIMAD UR27, UR8, UR33, UR27 ;  /* 0x00000021081b72a4 */ /* 0x000fe4000f8e021b */
[----:B----4-:R-:W-:-:S04]  /*1730*/  ULEA UR49, UP0, UR26, UR30, 0x2 ;  /* 0x0000001e1a317291 */ /* 0x010fc8000f8010ff */
[----:B------:R-:W-:Y:S02]  /*1740*/  ULEA.HI.X UR26, UR26, UR31, UR27, 0x2, UP0 ;  /* 0x0000001f1a1a7291 */ /* 0x000fe400080f141b */
[----:B------:R-:W-:-:S04]  /*1750*/  MOV R48, UR49 ;  /* 0x0000003100307c02 */ /* 0x000fc80008000f00 */
[----:B------:R-:W-:Y:S01]  /*1760*/  MOV R49, UR26 ;  /* 0x0000001a00317c02 */ /* 0x000fe20008000f00 */
[----:B------:R-:W-:-:S04]  /*1770*/  UIMAD.WIDE.U32 UR26, UR8, UR34, URZ ;  /* 0x00000022081a72a5 */ /* 0x000fc8000f8e00ff */
[----:B------:R-:W-:Y:S01]  /*1780*/  UIMAD UR27, UR8, UR35, UR27 ;  /* 0x00000023081b72a4 */ /* 0x000fe2000f8e021b */
[----:B------:R0:W4:Y:S01]  /*1790*/  LDG.E R76, desc[UR24][R48.64] ;  /* 0x00000018304c7981 */ /* 0x000122000c1e1900 */
[----:B------:R-:W-:-:S04]  /*17a0*/  ULEA UR49, UP0, UR26, UR19, 0x1 ;  /* 0x000000131a317291 */ /* 0x000fc8000f8008ff */
[----:B------:R-:W-:Y:S02]  /*17b0*/  ULEA.HI.X UR26, UR26, UR18, UR27, 0x1, UP0 ;  /* 0x000000121a1a7291 */ /* 0x000fe400080f0c1b */
[----:B0-----:R-:W-:-:S04]  /*17c0*/  MOV R48, UR49 ;  /* 0x0000003100307c02 */ /* 0x001fc80008000f00 */
[----:B------:R-:W-:-:S03]  /*17d0*/  MOV R49, UR26 ;  /* 0x0000001a00317c02 */ /* 0x000fc60008000f00 */
[----:B------:R-:W-:Y:S01]  /*17e0*/  IMAD.WIDE.U32 R52, R50, 0x10, R48 ;  /* 0x0000001032347825 */ /* 0x000fe200078e0030 */
[----:B--2---:R-:W-:Y:S04]  /*17f0*/  STS.128 [R73], R40 ;  /* 0x0000002849007388 */ /* 0x004fe80000000c00 */
[----:B---3--:R-:W-:Y:S01]  /*1800*/  STS.128 [R73+0x200], R44 ;  /* 0x0002002c49007388 */ /* 0x008fe20000000c00 */
[----:B------:R-:W-:-:S03]  /*1810*/  NOP ;  /* 0x0000000000007918 */ /* 0x000fc60000000000 */
[----:B------:R-:W2:Y:S04]  /*1820*/  LDG.E.128 R48, desc[UR24][R52.64] ;  /* 0x0000001834307981 */ /* 0x000ea8000c1e1d00 */
[----:B------:R-:W0:Y:S04]  /*1830*/  LDS.128 R40, [R72] ;  /* 0x0000000048287984 */ /* 0x000e280000000c00 */
[----:B------:R-:W1:Y:S04]  /*1840*/  LDS.128 R44, [R72+0x10] ;  /* 0x00001000482c7984 */ /* 0x000e680000000c00 */
[----:B------:R-:W3:Y:S01]  /*1850*/  LDG.E.128 R52, desc[UR24][R52.64+0x200] ;  /* 0x0002001834347981 */ /* 0x000ee2000c1e1d00 */
[----:B----4-:R-:W-:Y:S01]  /*1860*/  R2UR UR50, R76 ;  /* 0x000000004c3272ca */ /* 0x010fe200000e0000 */
[----:B------:R-:W-:-:S12]  /*1870*/  USHF.L.U32 UR27, UR10, 0x8, URZ ;  /* 0x000000080a1b7899 */ /* 0x000fd800080006ff */
[----:B------:R-:W-:Y:S01]  /*1880*/  MOV R101, UR50 ;  /* 0x0000003200657c02 */ /* 0x000fe20008000f00 */
[----:B------:R-:W-:-:S04]  /*1890*/  UIADD3 UR26, UPT, UPT, UR27, -0x100, URZ ;  /* 0xffffff001b1a7890 */ /* 0x000fc8000fffe0ff */
[----:B------:R-:W-:-:S04]  /*18a0*/  FMUL.FTZ R101, R101, 1.4426950216293334961 ;  /* 0x3fb8aa3b65657820 */ /* 0x000fc80000410000 */
[-C--:B------:R-:W-:Y:S01]  /*18b0*/  FMUL.FTZ R102, R16, R101.reuse ;  /* 0x0000006510667220 */ /* 0x080fe20000410000 */
[----:B------:R-:W-:Y:S01]  /*18c0*/  ULOP3.LUT UR26, UR26, 0x100, URZ, 0xc0, !UPT ;  /* 0x000001001a1a7892 */ /* 0x000fe2000f8ec0ff */
[-C--:B------:R-:W-:Y:S01]  /*18d0*/  FMUL.FTZ R82, R15, R101.reuse ;  /* 0x000000650f527220 */ /* 0x080fe20000410000 */
[----:B------:R-:W-:-:S03]  /*18e0*/  FMUL.FTZ R81, R14, R101 ;  /* 0x000000650e517220 */ /* 0x000fc60000410000 */
[----:B------:R-:W4:Y:S01]  /*18f0*/  MUFU.EX2 R102, R102 ;  /* 0x0000006600667308 */ /* 0x000f220000000800 */
        /* <DEDUP_REMOVED lines=13> */
[----:B------:R-:W-:Y:S01]  /*19d0*/  ISETP.NE.AND P2, PT, R74, 0x7f, PT ;  /* 0x0000007f4a00780c */ /* 0x000fe20003f45270 */
[--C-:B0-----:R-:W-:Y:S01]  /*19e0*/  HADD2.F32 R84, -RZ, R40.reuse.H0_H0 ;  /* 0x20000028ff547230 */ /* 0x101fe20000004100 */
[----:B------:R-:W-:Y:S01]  /*19f0*/  SEL R104, R92, UR26, P0 ;  /* 0x0000001a5c687c07 */ /* 0x000fe20008000000 */
[----:B------:R-:W-:Y:S01]  /*1a00*/  HADD2.F32 R87, -RZ, R40.H1_H1 ;  /* 0x30000028ff577230 */ /* 0x000fe20000004100 */
[----:B------:R-:W0:Y:S01]  /*1a10*/  MUFU.EX2 R82, R82 ;  /* 0x0000005200527308 */ /* 0x000e220000000800 */
[----:B------:R-:W-:-:S02]  /*1a20*/  HADD2.F32 R40, -RZ, R41.H0_H0 ;  /* 0x20000029ff287230 */ /* 0x000fc40000004100 */
[----:B------:R-:W-:Y:S02]  /*1a30*/  HADD2.F32 R88, -RZ, R41.H1_H1 ;  /* 0x30000029ff587230 */ /* 0x000fe40000004100 */
[--C-:B------:R-:W-:Y:S02]  /*1a40*/  HADD2.F32 R41, -RZ, R42.reuse.H0_H0 ;  /* 0x2000002aff297230 */ /* 0x100fe40000004100 */
[----:B------:R-:W-:Y:S01]  /*1a50*/  HADD2.F32 R90, -RZ, R42.H1_H1 ;  /* 0x3000002aff5a7230 */ /* 0x000fe20000004100 */
[----:B------:R-:W0:Y:S01]  /*1a60*/  MUFU.EX2 R81, R81 ;  /* 0x0000005100517308 */ /* 0x000e220000000800 */
[----:B-1----:R-:W-:Y:S02]  /*1a70*/  HADD2.F32 R100, -RZ, R47.H1_H1 ;  /* 0x3000002fff647230 */ /* 0x002fe40000004100 */
[----:B------:R-:W-:-:S05]  /*1a80*/  HADD2.F32 R89, -RZ, R43.H0_H0 ;  /* 0x2000002bff597230 */ /* 0x000fca0000004100 */
[----:B------:R-:W1:Y:S01]  /*1a90*/  MUFU.EX2 R80, R80 ;  /* 0x0000005000507308 */ /* 0x000e620000000800 */
[----:B------:R-:W-:Y:S02]  /*1aa0*/  HADD2.F32 R91, -RZ, R43.H1_H1 ;  /* 0x3000002bff5b7230 */ /* 0x000fe40000004100 */
[----:B------:R-:W-:-:S05]  /*1ab0*/  HADD2.F32 R43, -RZ, R44.H0_H0 ;  /* 0x2000002cff2b7230 */ /* 0x000fca0000004100 */
[----:B------:R-:W0:Y:S01]  /*1ac0*/  MUFU.EX2 R79, R79 ;  /* 0x0000004f004f7308 */ /* 0x000e220000000800 */
[----:B------:R-:W-:Y:S02]  /*1ad0*/  HADD2.F32 R93, -RZ, R44.H1_H1 ;  /* 0x3000002cff5d7230 */ /* 0x000fe40000004100 */
[----:B------:R-:W-:-:S05]  /*1ae0*/  HADD2.F32 R92, -RZ, R45.H0_H0 ;  /* 0x2000002dff5c7230 */ /* 0x000fca0000004100 */
[----:B------:R-:W0:Y:S01]  /*1af0*/  MUFU.EX2 R78, R78 ;  /* 0x0000004e004e7308 */ /* 0x000e220000000800 */
[----:B------:R-:W-:Y:S02]  /*1b00*/  HADD2.F32 R96, -RZ, R45.H1_H1 ;  /* 0x3000002dff607230 */ /* 0x000fe40000004100 */
[----:B------:R-:W-:-:S05]  /*1b10*/  HADD2.F32 R94, -RZ, R46.H0_H0 ;  /* 0x2000002eff5e7230 */ /* 0x000fca0000004100 */
[----:B------:R-:W0:Y:S01]  /*1b20*/  MUFU.EX2 R77, R77 ;  /* 0x0000004d004d7308 */ /* 0x000e220000000800 */
[----:B------:R-:W-:-:S07]  /*1b30*/  HADD2.F32 R98, -RZ, R46.H1_H1 ;  /* 0x3000002eff627230 */ /* 0x000fce0000004100 */
[----:B------:R-:W0:Y:S01]  /*1b40*/  MUFU.EX2 R76, R76 ;  /* 0x0000004c004c7308 */ /* 0x000e220000000800 */
[----:B------:R-:W-:-:S07]  /*1b50*/  FMUL.FTZ R110, R2, R101 ;  /* 0x00000065026e7220 */ /* 0x000fce0000410000 */
[----:B------:R-:W0:Y:S08]  /*1b60*/  MUFU.EX2 R86, R86 ;  /* 0x0000005600567308 */ /* 0x000e300000000800 */
[----:B------:R-:W0:Y:S08]  /*1b70*/  MUFU.EX2 R85, R85 ;  /* 0x0000005500557308 */ /* 0x000e300000000800 */
[----:B------:R-:W0:Y:S08]  /*1b80*/  MUFU.EX2 R83, R83 ;  /* 0x0000005300537308 */ /* 0x000e300000000800 */
[----:B------:R-:W0:Y:S08]  /*1b90*/  MUFU.EX2 R95, R95 ;  /* 0x0000005f005f7308 */ /* 0x000e300000000800 */
[----:B------:R-:W0:Y:S08]  /*1ba0*/  MUFU.EX2 R99, R99 ;  /* 0x0000006300637308 */ /* 0x000e300000000800 */
[----:B------:R-:W0:Y:S08]  /*1bb0*/  MUFU.EX2 R118, R118 ;  /* 0x0000007600767308 */ /* 0x000e300000000800 */
[----:B------:R5:W0:Y:S01]  /*1bc0*/  MUFU.EX2 R42, R97 ;  /* 0x00000061002a7308 */ /* 0x000a220000000800 */
[----:B------:R-:W-:Y:S01]  /*1bd0*/  BSSY.RECONVERGENT B0, `(.L_x_2864) ;  /* 0x0000037000007945 */ /* 0x000fe20003800200 */
[----:B-----5:R-:W-:Y:S01]  /*1be0*/  HADD2.F32 R97, -RZ, R47.H0_H0 ;  /* 0x2000002fff617230 */ /* 0x020fe20000004100 */
[----:B------:R-:W-:-:S05]  /*1bf0*/  LEA R47, R104, R75, 0x2 ;  /* 0x0000004b682f7211 */ /* 0x000fca00078e10ff */
[----:B------:R5:W0:Y:S01]  /*1c00*/  MUFU.EX2 R101, R110 ;  /* 0x0000006e00657308 */ /* 0x000a220000000800 */
[----:B--2---:R-:W-:Y:S04]  /*1c10*/  STS.128 [R73+0x1080], R48 ;  /* 0x0010803049007388 */ /* 0x004fe80000000c00 */
[----:B---3--:R-:W-:Y:S01]  /*1c20*/  STS.128 [R73+0x1280], R52 ;  /* 0x0012803449007388 */ /* 0x008fe20000000c00 */
[----:B------:R-:W-:-:S03]  /*1c30*/  NOP ;  /* 0x0000000000007918 */ /* 0x000fc60000000000 */
[----:B------:R-:W2:Y:S04]  /*1c40*/  LDS.128 R48, [R72+0x1080] ;  /* 0x0010800048307984 */ /* 0x000ea80000000c00 */
[----:B------:R-:W3:Y:S04]  /*1c50*/  LDS.128 R52, [R72+0x1090] ;  /* 0x0010900048347984 */ /* 0x000ee80000000c00 */
[----:B----4-:R4:W-:Y:S01]  /*1c60*/  STS [R47+0x6d50], R102 ;  /* 0x006d50662f007388 */ /* 0x0109e20000000800 */
[--C-:B--2---:R-:W-:Y:S02]  /*1c70*/  HADD2.F32 R117, -RZ, R48.reuse.H0_H0 ;  /* 0x20000030ff757230 */ /* 0x104fe40000004100 */
[----:B------:R-:W-:-:S02]  /*1c80*/  HADD2.F32 R116, -RZ, R48.H1_H1 ;  /* 0x30000030ff747230 */ /* 0x000fc40000004100 */
[----:B------:R-:W-:Y:S02]  /*1c90*/  HADD2.F32 R44, -RZ, R49.H0_H0 ;  /* 0x20000031ff2c7230 */ /* 0x000fe40000004100 */
[--C-:B------:R-:W-:Y:S02]  /*1ca0*/  HADD2.F32 R46, -RZ, R50.reuse.H0_H0 ;  /* 0x20000032ff2e7230 */ /* 0x100fe40000004100 */
[----:B------:R-:W-:Y:S02]  /*1cb0*/  HADD2.F32 R45, -RZ, R50.H1_H1 ;  /* 0x30000032ff2d7230 */ /* 0x000fe40000004100 */
[----:B------:R-:W-:Y:S02]  /*1cc0*/  HADD2.F32 R48, -RZ, R51.H0_H0 ;  /* 0x20000033ff307230 */ /* 0x000fe40000004100 */
[----:B------:R-:W-:Y:S02]  /*1cd0*/  HADD2.F32 R49, -RZ, R49.H1_H1 ;  /* 0x30000031ff317230 */ /* 0x000fe40000004100 */
[----:B------:R-:W-:-:S02]  /*1ce0*/  HADD2.F32 R51, -RZ, R51.H1_H1 ;  /* 0x30000033ff337230 */ /* 0x000fc40000004100 */
[--C-:B---3--:R-:W-:Y:S02]  /*1cf0*/  HADD2.F32 R109, -RZ, R52.reuse.H0_H0 ;  /* 0x20000034ff6d7230 */ /* 0x108fe40000004100 */
[----:B------:R-:W-:Y:S02]  /*1d00*/  HADD2.F32 R108, -RZ, R52.H1_H1 ;  /* 0x30000034ff6c7230 */ /* 0x000fe40000004100 */
[--C-:B------:R-:W-:Y:S02]  /*1d10*/  HADD2.F32 R107, -RZ, R53.reuse.H0_H0 ;  /* 0x20000035ff6b7230 */ /* 0x100fe40000004100 */
[----:B------:R-:W-:Y:S02]  /*1d20*/  HADD2.F32 R106, -RZ, R53.H1_H1 ;  /* 0x30000035ff6a7230 */ /* 0x000fe40000004100 */
[--C-:B------:R-:W-:Y:S02]  /*1d30*/  HADD2.F32 R105, -RZ, R54.reuse.H0_H0 ;  /* 0x20000036ff697230 */ /* 0x100fe40000004100 */
[----:B------:R-:W-:-:S02]  /*1d40*/  HADD2.F32 R104, -RZ, R54.H1_H1 ;  /* 0x30000036ff687230 */ /* 0x000fc40000004100 */
[--C-:B------:R-:W-:Y:S02]  /*1d50*/  HADD2.F32 R103, -RZ, R55.reuse.H0_H0 ;  /* 0x20000037ff677230 */ /* 0x100fe40000004100 */
[----:B------:R-:W-:Y:S02]  /*1d60*/  HADD2.F32 R50, -RZ, R55.H1_H1 ;  /* 0x30000037ff327230 */ /* 0x000fe40000004100 */
[----:B------:R-:W-:Y:S01]  /*1d70*/  FMUL.FTZ R117, R112, R117 ;  /* 0x0000007570757220 */ /* 0x000fe20000410000 */
[----:B------:R-:W-:Y:S01]  /*1d80*/  FMUL.FTZ R116, R111, R116 ;  /* 0x000000746f747220 */ /* 0x000fe20000410000 */
[----:B------:R-:W-:Y:S01]  /*1d90*/  FMUL.FTZ R115, R165, R44 ;  /* 0x0000002ca5737220 */ /* 0x000fe20000410000 */
[----:B------:R-:W-:Y:S01]  /*1da0*/  FMUL.FTZ R114, R164, R49 ;  /* 0x00000031a4727220 */ /* 0x000fe20000410000 */
[----:B------:R-:W-:Y:S01]  /*1db0*/  FMUL.FTZ R113, R161, R46 ;  /* 0x0000002ea1717220 */ /* 0x000fe20000410000 */
[----:B------:R-:W-:Y:S01]  /*1dc0*/  FMUL.FTZ R112, R160, R45 ;  /* 0x0000002da0707220 */ /* 0x000fe20000410000 */
[----:B------:R-:W-:Y:S01]  /*1dd0*/  FMUL.FTZ R111, R159, R48 ;  /* 0x000000309f6f7220 */ /* 0x000fe20000410000 */
[----:B-----5:R-:W-:Y:S01]  /*1de0*/  FMUL.FTZ R110, R158, R51 ;  /* 0x000000339e6e7220 */ /* 0x020fe20000410000 */
        /* <DEDUP_REMOVED lines=8> */
[----:B------:R-:W-:Y:S06]  /*1e70*/  BAR.SYNC.DEFER_BLOCKING 0x0 ;  /* 0x0000000000007b1d */ /* 0x000fec0000010000 */
[----:B01--4-:R-:W-:Y:S05]  /*1e80*/  @P2 BRA `(.L_x_2865) ;  /* 0x0000000000242947 */ /* 0x013fea0003800000 */
        /* <DEDUP_REMOVED lines=9> */
.L_x_2865:
[----:B------:R-:W-:-:S06]  /*1f20*/  LEA R54, R74, R75, 0x2 ;  /* 0x0000004b4a367211 */ /* 0x000fcc00078e10ff */
[----:B------:R-:W0:Y:S02]  /*1f30*/  LDS R54, [R54+0x7554] ;  /* 0x0075540036367984 */ /* 0x000e240000000800 */
.L_x_2866:
[----:B------:R-:W-:Y:S05]  /*1f40*/  BSYNC.RECONVERGENT B0 ;  /* 0x0000000000007941 */ /* 0x000fea0003800200 */
.L_x_2864:
        /* <DEDUP_REMOVED lines=57> */
[C---:B------:R-:W-:Y:S01]  /*22e0*/  ISETP.GT.U32.AND P2, PT, R74.reuse, 0x1f, PT ;  /* 0x0000001f4a00780c */ /* 0x040fe20003f44070 */
[----:B------:R-:W-:Y:S01]  /*22f0*/  FFMA.FTZ R47, R85, R48, R145 ;  /* 0x00000030552f7223 */ /* 0x000fe20000010091 */
[C---:B------:R-:W-:Y:S01]  /*2300*/  FMUL.FTZ R49, R83.reuse, R46 ;  /* 0x0000002e53317220 */ /* 0x040fe20000410000 */
        /* <DEDUP_REMOVED lines=63> */
.L_x_2925:
[----:B------:R-:W-:Y:S01]  /*2700*/  ISETP.GE.AND P2, PT, R163, 0x10, PT ;  /* 0x00000010a300780c */ /* 0x000fe20003f46270 */
[----:B----4-:R-:W-:Y:S01]  /*2710*/  FFMA.FTZ R52, R75, R52, R155 ;  /* 0x000000344b347223 */ /* 0x010fe2000001009b */
[----:B------:R-:W-:-:S04]  /*2720*/  UMOV UR26, 0xffffffff ;  /* 0xffffffff001a7882 */ /* 0x000fc80000000000 */
[----:B------:R-:W-:-:S07]  /*2730*/  FSEL R156, R155, R52, !P2 ;  /* 0x000000349b9c7208 */ /* 0x000fce0005000000 */
[----:B--23--:R-:W-:Y:S01]  /*2740*/  @P2 FMUL.FTZ R75, R75, R153 ;  /* 0x000000994b4b2220 */ /* 0x00cfe20000410000 */
[----:B------:R-:W-:Y:S06]  /*2750*/  BRA.DIV UR26, `(.L_x_2869) ;  /* 0x0000003e1a647947 */ /* 0x000fec000b800000 */
.L_x_2928:
[----:B------:R-:W-:-:S03]  /*2760*/  UMOV UR26, 0xffffffff ;  /* 0xffffffff001a7882 */ /* 0x000fc60000000000 */
[----:B------:R-:W-:Y:S05]  /*2770*/  BRA.DIV UR26, `(.L_x_2870) ;  /* 0x0000003e1a847947 */ /* 0x000fea000b800000 */
.L_x_2931:
[----:B------:R-:W-:-:S03]  /*2780*/  UMOV UR26, 0xffffffff ;  /* 0xffffffff001a7882 */ /* 0x000fc60000000000 */
[----:B------:R-:W-:Y:S05]  /*2790*/  BRA.DIV UR26, `(.L_x_2871) ;  /* 0x0000003e1aa47947 */ /* 0x000fea000b800000 */
[----:B------:R-:W2:Y:S04]  /*27a0*/  SHFL.UP PT, R75, R75, 0x1, RZ ;  /* 0x042000004b4b7989 */ /* 0x000ea800000e00ff */
[----:B------:R-:W3:Y:S04]  /*27b0*/  SHFL.UP PT, R156, R156, 0x1, RZ ;  /* 0x042000009c9c7989 */ /* 0x000ee800000e00ff */
[----:B-----5:R-:W4:Y:S04]  /*27c0*/  SHFL.IDX PT, R44, R44, RZ, 0x1f ;  /* 0x00001fff2c2c7589 */ /* 0x020f2800000e0000 */
[----:B------:R-:W0:Y:S02]  /*27d0*/  SHFL.IDX PT, R45, R45, RZ, 0x1f ;  /* 0x00001fff2d2d7589 */ /* 0x000e2400000e0000 */
.L_x_2937:
[C---:B0-23--:R-:W-:Y:S01]  /*27e0*/  @P0 FFMA.FTZ R45, R75.reuse, R45, R156 ;  /* 0x0000002d4b2d0223 */ /* 0x04dfe2000001009c */
        /* <DEDUP_REMOVED lines=11> */
.L_x_2867:
[----:B---3--:R-:W3:Y:S01]  /*28a0*/  S2R R74, SR_TID.X ;  /* 0x00000000004a7919 */ /* 0x008ee20000002100 */
[----:B------:R-:W-:Y:S05]  /*28b0*/  WARPSYNC.ALL ;  /* 0x0000000000007948 */ /* 0x000fea0003800000 */
[----:B---3--:R-:W-:Y:S01]  /*28c0*/  LOP3.LUT P2, RZ, R74, 0x1f, RZ, 0xc0, !PT ;  /* 0x0000001f4aff7812 */ /* 0x008fe2000784c0ff */
        /* <DEDUP_REMOVED lines=63> */
[C---:B------:R-:W-:Y:S01]  /*2cc0*/  IMAD R151, R74.reuse, 0x28, R75 ;  /* 0x000000284a977824 */ /* 0x040fe200078e024b */
[----:B------:R-:W-:Y:S01]  /*2cd0*/  UMOV UR26, 0xffffffff ;  /* 0xffffffff001a7882 */ /* 0x000fe20000000000 */
[----:B------:R-:W-:-:S03]  /*2ce0*/  LOP3.LUT R156, R74, 0x1f, RZ, 0xc0, !PT ;  /* 0x0000001f4a9c7812 */ /* 0x000fc600078ec0ff */
[----:B0-----:R-:W-:Y:S01]  /*2cf0*/  LDS.64 R46, [R151+0x6860] ;  /* 0x00686000972e7984 */ /* 0x001fe20000000a00 */
        /* <DEDUP_REMOVED lines=54> */
.L_x_2954:
        /* <DEDUP_REMOVED lines=14> */
.L_x_2872:
[----:B--2---:R-:W2:Y:S04]  /*3140*/  LDL.LU R50, [R1+0x8] ;  /* 0x0000080001327983 */ /* 0x004ea80000300800 */
[----:B------:R-:W3:Y:S04]  /*3150*/  LDL.LU R53, [R1+0xc] ;  /* 0x00000c0001357983 */ /* 0x000ee80000300800 */
[----:B------:R-:W4:Y:S04]  /*3160*/  LDL.LU R52, [R1+0x10] ;  /* 0x0000100001347983 */ /* 0x000f280000300800 */
[----:B0-----:R-:W5:Y:S01]  /*3170*/  LDL.LU R48, [R1+0x14] ;  /* 0x0000140001307983 */ /* 0x001f620000300800 */
[----:B------:R-:W-:Y:S05]  /*3180*/  WARPSYNC.ALL ;  /* 0x0000000000007948 */ /* 0x000fea0003800000 */
[----:B------:R-:W-:Y:S01]  /*3190*/  BAR.SYNC.DEFER_BLOCKING 0x0 ;  /* 0x0000000000007b1d */ /* 0x000fe20000010000 */
[----:B------:R-:W-:Y:S01]  /*31a0*/  ISETP.NE.AND P2, PT, R74, RZ, PT ;  /* 0x000000ff4a00720c */ /* 0x000fe20003f45270 */
[----:B------:R-:W-:Y:S01]  /*31b0*/  FFMA.FTZ R51, R100, -R135, R152 ;  /* 0x8000008764337223 */ /* 0x000fe20000010098 */
[----:B------:R-:W-:-:S11]  /*31c0*/  MOV R46, UR8 ;  /* 0x00000008002e7c02 */ /* 0x000fd60008000f00 */
[----:B------:R-:W-:Y:S01]  /*31d0*/  @!P2 LEA R46, R46, R75, 0x3 ;  /* 0x0000004b2e2ea211 */ /* 0x000fe200078e18ff */
[----:B------:R-:W0:Y:S04]  /*31e0*/  LDS R128, [R128+0x6854] ;  /* 0x0068540080807984 */ /* 0x000e280000000800 */
[----:B-1----:R1:W-:Y:S01]  /*31f0*/  @!P2 STS.64 [R46+0x7750], R44 ;  /* 0x0077502c2e00a388 */ /* 0x0023e20000000a00 */
[----:B0-----:R-:W-:-:S04]  /*3200*/  FFMA.FTZ R54, R128, R54, R55 ;  /* 0x0000003680367223 */ /* 0x001fc80000010037 */
[-C--:B------:R-:W-:Y:S01]  /*3210*/  FMUL.FTZ R47, R100, R54.reuse ;  /* 0x00000036642f7220 */ /* 0x080fe20000410000 */
[----:B------:R-:W-:-:S04]  /*3220*/  FFMA.FTZ R103, R118, R54, R103 ;  /* 0x0000003676677223 */ /* 0x000fc80000010067 */
[----:B------:R-:W-:-:S04]  /*3230*/  FFMA.FTZ R101, R101, R103, R104 ;  /* 0x0000006765657223 */ /* 0x000fc80000010068 */
[----:B------:R-:W-:-:S04]  /*3240*/  FFMA.FTZ R99, R99, R101, R105 ;  /* 0x0000006563637223 */ /* 0x000fc80000010069 */
[----:B------:R-:W-:Y:S01]  /*3250*/  FFMA.FTZ R95, R95, R99, R106 ;  /* 0x000000635f5f7223 */ /* 0x000fe2000001006a */
[----:B------:R-:W-:Y:S01]  /*3260*/  FFMA.FTZ R134, R97, -R134, R150 ;  /* 0x8000008661867223 */ /* 0x000fe20000010096 */
[----:B-1----:R-:W-:Y:S02]  /*3270*/  FMUL.FTZ R45, R103, UR50 ;  /* 0x00000032672d7c20 */ /* 0x002fe40008410000 */
[----:B------:R-:W-:Y:S01]  /*3280*/  FFMA.FTZ R107, R42, R95, R107 ;  /* 0x0000005f2a6b7223 */ /* 0x000fe2000001006b */
[----:B------:R-:W-:Y:S01]  /*3290*/  FMUL.FTZ R42, R54, UR50 ;  /* 0x00000032362a7c20 */ /* 0x000fe20008410000 */
[----:B--2---:R-:W-:-:S03]  /*32a0*/  FFMA.FTZ R50, R0, R47, R50 ;  /* 0x0000002f00327223 */ /* 0x004fc60000010032 */
[----:B------:R-:W-:Y:S01]  /*32b0*/  FMUL.FTZ R49, R51, R42 ;  /* 0x0000002a33317220 */ /* 0x000fe20000410000 */
[----:B------:R-:W-:Y:S01]  /*32c0*/  FMUL.FTZ R44, R134, R45 ;  /* 0x0000002d862c7220 */ /* 0x000fe20000410000 */
[----:B------:R-:W-:Y:S01]  /*32d0*/  FFMA.FTZ R132, R94, -R132, R148 ;  /* 0x800000845e847223 */ /* 0x000fe20000010094 */
[----:B------:R-:W-:Y:S01]  /*32e0*/  FFMA.FTZ R131, R96, -R131, R147 ;  /* 0x8000008360837223 */ /* 0x000fe20000010093 */
[----:B------:R0:W-:Y:S01]  /*32f0*/  STL [R1+0x8], R50 ;  /* 0x0000083201007387 */ /* 0x0001e20000100800 */
[----:B------:R-:W-:Y:S01]  /*3300*/  FFMA.FTZ R130, R92, -R130, R146 ;  /* 0x800000825c827223 */ /* 0x000fe20000010092 */
[----:B------:R-:W-:Y:S02]  /*3310*/  FFMA.FTZ R83, R83, R107, R108 ;  /* 0x0000006b53537223 */ /* 0x000fe4000001006c */
[----:B0-----:R-:W2:Y:S01]  /*3320*/  LDL.LU R50, [R1+0x18] ;  /* 0x0000180001327983 */ /* 0x001ea20000300800 */
[----:B------:R-:W-:Y:S01]  /*3330*/  FMUL.FTZ R42, R97, R103 ;  /* 0x00000067612a7220 */ /* 0x000fe20000410000 */
[----:B------:R-:W-:Y:S01]  /*3340*/  FMUL.FTZ R45, R98, R101 ;  /* 0x00000065622d7220 */ /* 0x000fe20000410000 */
[----:B------:R-:W-:Y:S01]  /*3350*/  FMUL.FTZ R94, R94, R99 ;  /* 0x000000635e5e7220 */ /* 0x000fe20000410000 */
[----:B------:R-:W2:Y:S01]  /*3360*/  LDL.LU R46, [R1+0x1c] ;  /* 0x00001c00012e7983 */ /* 0x000ea20000300800 */
[----:B---3--:R-:W-:Y:S01]  /*3370*/  FFMA.FTZ R53, R2, R42, R53 ;  /* 0x0000002a02357223 */ /* 0x008fe20000010035 */
[----:B----4-:R-:W-:Y:S01]  /*3380*/  FFMA.FTZ R52, R3, R45, R52 ;  /* 0x0000002d03347223 */ /* 0x010fe20000010034 */
[----:B-----5:R-:W-:Y:S01]  /*3390*/  FFMA.FTZ R48, R4, R94, R48 ;  /* 0x0000005e04307223 */ /* 0x020fe20000010030 */
[----:B------:R-:W-:Y:S01]  /*33a0*/  FMUL.FTZ R96, R96, R95 ;  /* 0x0000005f60607220 */ /* 0x000fe20000410000 */
[----:B------:R-:W-:Y:S01]  /*33b0*/  FMUL.FTZ R92, R92, R107 ;  /* 0x0000006b5c5c7220 */ /* 0x000fe20000410000 */
[----:B------:R-:W-:Y:S01]  /*33c0*/  STL [R1+0xc], R53 ;  /* 0x00000c3501007387 */ /* 0x000fe20000100800 */
[----:B------:R-:W-:Y:S01]  /*33d0*/  FFMA.FTZ R85, R85, R83, R109 ;  /* 0x0000005355557223 */ /* 0x000fe2000001006d */
[----:B------:R-:W-:-:S02]  /*33e0*/  FFMA.FTZ R47, R56, R47, R49 ;  /* 0x0000002f382f7223 */ /* 0x000fc40000010031 */
[----:B------:R-:W-:Y:S04]  /*33f0*/  STL [R1+0x10], R52 ;  /* 0x0000103401007387 */ /* 0x000fe80000100800 */
[----:B------:R0:W-:Y:S04]  /*3400*/  STL [R1+0x14], R48 ;  /* 0x0000143001007387 */ /* 0x0001e80000100800 */
[----:B0-----:R-:W3:Y:S01]  /*3410*/  LDL.LU R48, [R1+0x20] ;  /* 0x0000200001307983 */ /* 0x001ee20000300800 */
[----:B------:R-:W-:Y:S01]  /*3420*/  FFMA.FTZ R42, R57, R42, R44 ;  /* 0x0000002a392a7223 */ /* 0x000fe2000001002c */
[----:B------:R-:W-:Y:S01]  /*3430*/  FFMA.FTZ R133, R98, -R133, R149 ;  /* 0x8000008562857223 */ /* 0x000fe20000010095 */
[----:B------:R-:W-:Y:S01]  /*3440*/  FMUL.FTZ R44, R101, UR50 ;  /* 0x00000032652c7c20 */ /* 0x000fe20008410000 */
[----:B------:R-:W-:Y:S01]  /*3450*/  FFMA.FTZ R86, R86, R85, R110 ;  /* 0x0000005556567223 */ /* 0x000fe2000001006e */
[----:B------:R-:W-:-:S02]  /*3460*/  FADD.FTZ R32, R47, R32 ;  /* 0x000000202f207221 */ /* 0x000fc40000010000 */
[----:B------:R-:W-:Y:S01]  /*3470*/  FMUL.FTZ R47, R133, R44 ;  /* 0x0000002c852f7220 */ /* 0x000fe20000410000 */
[----:B------:R-:W-:-:S03]  /*3480*/  FFMA.FTZ R76, R76, R86, R111 ;  /* 0x000000564c4c7223 */ /* 0x000fc6000001006f */
[----:B------:R-:W-:Y:S01]  /*3490*/  FFMA.FTZ R45, R58, R45, R47 ;  /* 0x0000002d3a2d7223 */ /* 0x000fe2000001002f */
[----:B------:R-:W-:Y:S01]  /*34a0*/  FMUL.FTZ R47, R99, UR50 ;  /* 0x00000032632f7c20 */ /* 0x000fe20008410000 */
[----:B------:R-:W-:-:S03]  /*34b0*/  FFMA.FTZ R77, R77, R76, R112 ;  /* 0x0000004c4d4d7223 */ /* 0x000fc60000010070 */
[----:B------:R-:W-:Y:S01]  /*34c0*/  FMUL.FTZ R44, R132, R47 ;  /* 0x0000002f842c7220 */ /* 0x000fe20000410000 */
[----:B------:R-:W-:Y:S01]  /*34d0*/  FFMA.FTZ R78, R78, R77, R113 ;  /* 0x0000004d4e4e7223 */ /* 0x000fe20000010071 */
[----:B------:R-:W-:Y:S01]  /*34e0*/  FADD.FTZ R31, R42, R31 ;  /* 0x0000001f2a1f7221 */ /* 0x000fe20000010000 */
[----:B------:R-:W-:Y:S01]  /*34f0*/  FADD.FTZ R30, R45, R30 ;  /* 0x0000001e2d1e7221 */ /* 0x000fe20000010000 */
[----:B------:R-:W-:Y:S01]  /*3500*/  FFMA.FTZ R42, R59, R94, R44 ;  /* 0x0000005e3b2a7223 */ /* 0x000fe2000001002c */
[----:B------:R-:W-:Y:S01]  /*3510*/  FFMA.FTZ R79, R79, R78, R114 ;  /* 0x0000004e4f4f7223 */ /* 0x000fe20000010072 */
[----:B------:R-:W-:Y:S01]  /*3520*/  FMUL.FTZ R44, R95, UR50 ;  /* 0x000000325f2c7c20 */ /* 0x000fe20008410000 */
[----:B------:R-:W-:Y:S02]  /*3530*/  FMUL.FTZ R45, R107, UR50 ;  /* 0x000000326b2d7c20 */ /* 0x000fe40008410000 */
[----:B------:R-:W-:Y:S01]  /*3540*/  FFMA.FTZ R80, R80, R79, R115 ;  /* 0x0000004f50507223 */ /* 0x000fe20000010073 */
[----:B------:R-:W-:Y:S01]  /*3550*/  FMUL.FTZ R47, R131, R44 ;  /* 0x0000002c832f7220 */ /* 0x000fe20000410000 */
[----:B------:R-:W-:Y:S01]  /*3560*/  FMUL.FTZ R44, R130, R45 ;  /* 0x0000002d822c7220 */ /* 0x000fe20000410000 */
[----:B------:R-:W-:Y:S01]  /*3570*/  SHF.L.U32 R45, R74, 0x4, RZ ;  /* 0x000000044a2d7819 */ /* 0x000fe200000006ff */
[----:B------:R-:W-:Y:S01]  /*3580*/  FFMA.FTZ R81, R81, R80, R116 ;  /* 0x0000005051517223 */ /* 0x000fe20000010074 */
[----:B------:R-:W-:Y:S01]  /*3590*/  FADD.FTZ R29, R42, R29 ;  /* 0x0000001d2a1d7221 */ /* 0x000fe20000010000 */
[----:B------:R-:W-:Y:S01]  /*35a0*/  FFMA.FTZ R42, R61, R92, R44 ;  /* 0x0000005c3d2a7223 */ /* 0x000fe2000001002c */
[----:B------:R-:W-:Y:S01]  /*35b0*/  LEA.HI R44, R74, R45, RZ, 0x1f ;  /* 0x0000002d4a2c7211 */ /* 0x000fe200078ff8ff */
[----:B------:R-:W-:Y:S01]  /*35c0*/  FFMA.FTZ R82, R82, R81, R117 ;  /* 0x0000005152527223 */ /* 0x000fe20000010075 */
[C---:B------:R-:W-:Y:S01]  /*35d0*/  FFMA.FTZ R129, R93.reuse, -R129, R145 ;  /* 0x800000815d817223 */ /* 0x040fe20000010091 */
[----:B------:R-:W-:Y:S01]  /*35e0*/  FMUL.FTZ R93, R93, R83 ;  /* 0x000000535d5d7220 */ /* 0x000fe20000410000 */
[----:B------:R-:W-:Y:S01]  /*35f0*/  FFMA.FTZ R47, R60, R96, R47 ;  /* 0x000000603c2f7223 */ /* 0x000fe2000001002f */
[----:B------:R-:W-:Y:S01]  /*3600*/  FFMA.FTZ R119, R84, -R119, R102 ;  /* 0x8000007754777223 */ /* 0x000fe20000010066 */
[----:B------:R-:W-:Y:S01]  /*3610*/  FFMA.FTZ R120, R87, -R120, R137 ;  /* 0x8000007857787223 */ /* 0x000fe20000010089 */
[----:B------:R-:W-:Y:S01]  /*3620*/  FMUL.FTZ R49, R15, R81 ;  /* 0x000000510f317220 */ /* 0x000fe20000410000 */
[----:B------:R-:W-:Y:S01]  /*3630*/  FADD.FTZ R28, R47, R28 ;  /* 0x0000001c2f1c7221 */ /* 0x000fe20000010000 */
[----:B------:R-:W-:Y:S01]  /*3640*/  FFMA.FTZ R121, R40, -R121, R138 ;  /* 0x8000007928797223 */ /* 0x000fe2000001008a */
[----:B------:R-:W-:Y:S01]  /*3650*/  FMUL.FTZ R52, R14, R80 ;  /* 0x000000500e347220 */ /* 0x000fe20000410000 */
[----:B------:R-:W-:Y:S01]  /*3660*/  FFMA.FTZ R122, R88, -R122, R139 ;  /* 0x8000007a587a7223 */ /* 0x000fe2000001008b */
[----:B------:R-:W-:Y:S01]  /*3670*/  FMUL.FTZ R53, R70, R49 ;  /* 0x0000003146357220 */ /* 0x000fe20000410000 */
[----:B------:R-:W-:Y:S01]  /*3680*/  FFMA.FTZ R123, R41, -R123, R140 ;  /* 0x8000007b297b7223 */ /* 0x000fe2000001008c */
[----:B------:R-:W-:Y:S01]  /*3690*/  FFMA.FTZ R124, R90, -R124, R141 ;  /* 0x8000007c5a7c7223 */ /* 0x000fe2000001008d */
[----:B--2---:R-:W-:Y:S01]  /*36a0*/  FFMA.FTZ R50, R5, R96, R50 ;  /* 0x0000006005327223 */ /* 0x004fe20000010032 */
[----:B------:R-:W-:-:S04]  /*36b0*/  FFMA.FTZ R46, R6, R92, R46 ;  /* 0x0000005c062e7223 */ /* 0x000fc8000001002e */
[----:B------:R0:W-:Y:S04]  /*36c0*/  STL [R1+0x18], R50 ;  /* 0x0000183201007387 */ /* 0x0001e80000100800 */
[----:B------:R1:W-:Y:S04]  /*36d0*/  STL [R1+0x1c], R46 ;  /* 0x00001c2e01007387 */ /* 0x0003e80000100800 */
[----:B------:R-:W2:Y:S01]  /*36e0*/  LDL R151, [R1+0x4] ;  /* 0x0000040001977983 */ /* 0x000ea20000100800 */
[----:B0-----:R-:W-:Y:S02]  /*36f0*/  LEA.HI R50, R45, R45, RZ, 0x1b ;  /* 0x0000002d2d327211 */ /* 0x001fe400078fd8ff */
[----:B------:R-:W-:Y:S01]  /*3700*/  LEA R45, R44, R75, 0x2 ;  /* 0x0000004b2c2d7211 */ /* 0x000fe200078e10ff */
[----:B------:R-:W-:Y:S01]  /*3710*/  FMUL.FTZ R44, R16, R82 ;  /* 0x00000052102c7220 */ /* 0x000fe20000410000 */
[----:B-1----:R-:W-:-:S03]  /*3720*/  FMUL.FTZ R46, R83, UR50 ;  /* 0x00000032532e7c20 */ /* 0x002fc60008410000 */
[----:B------:R-:W-:Y:S01]  /*3730*/  FFMA.FTZ R47, R119, R44, RZ ;  /* 0x0000002c772f7223 */ /* 0x000fe200000100ff */
[----:B------:R-:W-:Y:S01]  /*3740*/  FMUL.FTZ R55, R129, R46 ;  /* 0x0000002e81377220 */ /* 0x000fe20000410000 */
[----:B---3--:R-:W-:Y:S01]  /*3750*/  FFMA.FTZ R48, R7, R93, R48 ;  /* 0x0000005d07307223 */ /* 0x008fe20000010030 */
[----:B------:R-:W-:-:S04]  /*3760*/  FMUL.FTZ R46, R71, R44 ;  /* 0x0000002c472e7220 */ /* 0x000fc80000410000 */
[----:B------:R0:W-:Y:S01]  /*3770*/  STL [R1+0x20], R48 ;  /* 0x0000203001007387 */ /* 0x0001e20000100800 */
[----:B------:R-:W-:Y:S01]  /*3780*/  FFMA.FTZ R44, R62, R93, R55 ;  /* 0x0000005d3e2c7223 */ /* 0x000fe20000010037 */
[----:B------:R-:W-:Y:S01]  /*3790*/  FMUL.FTZ R55, R13, R79 ;  /* 0x0000004f0d377220 */ /* 0x000fe20000410000 */
[----:B------:R-:W-:Y:S01]  /*37a0*/  LEA R50, R50, R75, 0x2 ;  /* 0x0000004b32327211 */ /* 0x000fe200078e10ff */
[----:B0-----:R-:W-:Y:S01]  /*37b0*/  FFMA.FTZ R48, R120, R49, R47 ;  /* 0x0000003178307223 */ /* 0x001fe2000001002f */
[----:B------:R0:W-:Y:S03]  /*37c0*/  STS [R45+0x2100], R46 ;  /* 0x0021002e2d007388 */ /* 0x0001e60000000800 */
[----:B------:R-:W-:Y:S01]  /*37d0*/  FFMA.FTZ R47, R121, R52, R48 ;  /* 0x00000034792f7223 */ /* 0x000fe20000010030 */
[----:B------:R-:W-:Y:S01]  /*37e0*/  FMUL.FTZ R92, R12, R78 ;  /* 0x0000004e0c5c7220 */ /* 0x000fe20000410000 */
[----:B------:R1:W-:Y:S02]  /*37f0*/  STS [R50+0x2104], R53 ;  /* 0x0021043532007388 */ /* 0x0003e40000000800 */
[----:B0-----:R-:W-:-:S04]  /*3800*/  FFMA.FTZ R46, R122, R55, R47 ;  /* 0x000000377a2e7223 */ /* 0x001fc8000001002f */
[----:B------:R-:W-:Y:S01]  /*3810*/  FFMA.FTZ R47, R123, R92, R46 ;  /* 0x0000005c7b2f7223 */ /* 0x000fe2000001002e */
[----:B-1----:R-:W-:Y:S01]  /*3820*/  FMUL.FTZ R53, R11, R77 ;  /* 0x0000004d0b357220 */ /* 0x002fe20000410000 */
[----:B------:R-:W-:Y:S01]  /*3830*/  FFMA.FTZ R46, R89, -R125, R142 ;  /* 0x8000007d592e7223 */ /* 0x000fe2000001008e */
[----:B------:R-:W-:Y:S02]  /*3840*/  FMUL.FTZ R48, R10, R76 ;  /* 0x0000004c0a307220 */ /* 0x000fe40000410000 */
[----:B------:R-:W-:Y:S01]  /*3850*/  FFMA.FTZ R47, R124, R53, R47 ;  /* 0x000000357c2f7223 */ /* 0x000fe2000001002f */
[----:B------:R-:W-:Y:S01]  /*3860*/  FMUL.FTZ R49, R69, R52 ;  /* 0x0000003445317220 */ /* 0x000fe20000410000 */
[----:B------:R-:W-:Y:S01]  /*3870*/  FMUL.FTZ R93, R68, R55 ;  /* 0x00000037445d7220 */ /* 0x000fe20000410000 */
[----:B------:R-:W-:Y:S01]  /*3880*/  FFMA.FTZ R125, R91, -R126, R143 ;  /* 0x8000007e5b7d7223 */ /* 0x000fe2000001008f */
[----:B------:R-:W-:Y:S01]  /*3890*/  FMUL.FTZ R55, R9, R86 ;  /* 0x0000005609377220 */ /* 0x000fe20000410000 */
[----:B------:R-:W-:Y:S01]  /*38a0*/  FFMA.FTZ R52, R46, R48, R47 ;  /* 0x000000302e347223 */ /* 0x000fe2000001002f */
[----:B------:R-:W-:Y:S01]  /*38b0*/  FMUL.FTZ R97, R67, R92 ;  /* 0x0000005c43617220 */ /* 0x000fe20000410000 */
[----:B------:R-:W-:Y:S01]  /*38c0*/  FFMA.FTZ R127, R43, -R127, R144 ;  /* 0x8000007f2b7f7223 */ /* 0x000fe20000010090 */
[----:B------:R-:W-:Y:S01]  /*38d0*/  FMUL.FTZ R92, R85, UR50 ;  /* 0x00000032555c7c20 */ /* 0x000fe20008410000 */
[----:B------:R-:W-:Y:S01]  /*38e0*/  FMUL.FTZ R94, R8, R85 ;  /* 0x00000055085e7220 */ /* 0x000fe20000410000 */
[----:B------:R-:W-:-:S02]  /*38f0*/  FFMA.FTZ R52, R125, R55, R52 ;  /* 0x000000377d347223 */ /* 0x000fc40000010034 */
[C---:B------:R-:W-:Y:S02]  /*3900*/  FMUL.FTZ R47, R127.reuse, R92 ;  /* 0x0000005c7f2f7220 */ /* 0x040fe40000410000 */
[----:B------:R-:W-:Y:S02]  /*3910*/  FFMA.FTZ R52, R127, R94, R52 ;  /* 0x0000005e7f347223 */ /* 0x000fe40000010034 */
[----:B------:R-:W3:Y:S01]  /*3920*/  LDL.LU R127, [R1+0x24] ;  /* 0x00002400017f7983 */ /* 0x000ee20000300800 */
[----:B------:R-:W-:Y:S01]  /*3930*/  FMUL.FTZ R43, R43, R85 ;  /* 0x000000552b2b7220 */ /* 0x000fe20000410000 */
[----:B------:R-:W-:Y:S02]  /*3940*/  FMUL.FTZ R85, R7, R83 ;  /* 0x0000005307557220 */ /* 0x000fe40000410000 */
[----:B------:R0:W-:Y:S01]  /*3950*/  STS [R50+0x2108], R49 ;  /* 0x0021083132007388 */ /* 0x0001e20000000800 */
[----:B------:R-:W-:Y:S01]  /*3960*/  FMUL.FTZ R53, R66, R53 ;  /* 0x0000003542357220 */ /* 0x000fe20000410000 */
[----:B------:R-:W-:Y:S01]  /*3970*/  FFMA.FTZ R129, R129, R85, R52 ;  /* 0x0000005581817223 */ /* 0x000fe20000010034 */
[----:B------:R-:W-:Y:S01]  /*3980*/  FMUL.FTZ R95, R5, R95 ;  /* 0x0000005f055f7220 */ /* 0x000fe20000410000 */
[----:B0-----:R-:W-:Y:S01]  /*3990*/  FMUL.FTZ R49, R65, R48 ;  /* 0x0000003041317220 */ /* 0x001fe20000410000 */
[----:B------:R-:W-:Y:S01]  /*39a0*/  FMUL.FTZ R48, R6, R107 ;  /* 0x0000006b06307220 */ /* 0x000fe20000410000 */
[----:B------:R0:W-:Y:S03]  /*39b0*/  STS [R50+0x210c], R93 ;  /* 0x00210c5d32007388 */ /* 0x0001e60000000800 */
[----:B------:R-:W-:Y:S01]  /*39c0*/  FFMA.FTZ R130, R130, R48, R129 ;  /* 0x0000003082827223 */ /* 0x000fe20000010081 */
[----:B------:R1:W-:Y:S01]  /*39d0*/  STS [R50+0x2114], R53 ;  /* 0x0021143532007388 */ /* 0x0003e20000000800 */
[----:B0-----:R-:W-:-:S02]  /*39e0*/  FMUL.FTZ R93, R60, R95 ;  /* 0x0000005f3c5d7220 */ /* 0x001fc40000410000 */
[----:B------:R-:W-:Y:S01]  /*39f0*/  FFMA.FTZ R95, R131, R95, R130 ;  /* 0x0000005f835f7223 */ /* 0x000fe20000010082 */
[----:B-1----:R-:W-:Y:S01]  /*3a00*/  FMUL.FTZ R53, R61, R48 ;  /* 0x000000303d357220 */ /* 0x002fe20000410000 */
[----:B------:R-:W-:Y:S01]  /*3a10*/  FMUL.FTZ R48, R4, R99 ;  /* 0x0000006304307220 */ /* 0x000fe20000410000 */
[----:B------:R0:W-:Y:S03]  /*3a20*/  STS [R50+0x2118], R49 ;  /* 0x0021183132007388 */ /* 0x0001e60000000800 */
[-C--:B------:R-:W-:Y:S01]  /*3a30*/  FFMA.FTZ R132, R132, R48.reuse, R95 ;  /* 0x0000003084847223 */ /* 0x080fe2000001005f */
[----:B0-----:R-:W-:Y:S01]  /*3a40*/  FMUL.FTZ R49, R59, R48 ;  /* 0x000000303b317220 */ /* 0x001fe20000410000 */
[----:B--2---:R-:W-:Y:S02]  /*3a50*/  FMUL.FTZ R48, R151, R102 ;  /* 0x0000006697307220 */ /* 0x004fe40000410000 */
[----:B------:R-:W2:Y:S01]  /*3a60*/  LDL R151, [R1] ;  /* 0x0000000001977983 */ /* 0x000ea20000100800 */
[----:B------:R-:W-:Y:S01]  /*3a70*/  FMUL.FTZ R83, R63, R94 ;  /* 0x0000005e3f537220 */ /* 0x000fe20000410000 */
[----:B------:R-:W-:Y:S01]  /*3a80*/  FMUL.FTZ R55, R64, R55 ;  /* 0x0000003740377220 */ /* 0x000fe20000410000 */
[----:B------:R-:W-:Y:S01]  /*3a90*/  FMUL.FTZ R85, R62, R85 ;  /* 0x000000553e557220 */ /* 0x000fe20000410000 */
[----:B------:R-:W-:Y:S01]  /*3aa0*/  FMUL.FTZ R101, R3, R101 ;  /* 0x0000006503657220 */ /* 0x000fe20000410000 */
[----:B------:R-:W-:Y:S01]  /*3ab0*/  FMUL.FTZ R52, R2, R103 ;  /* 0x0000006702347220 */ /* 0x000fe20000410000 */
[----:B------:R0:W-:Y:S02]  /*3ac0*/  STS [R50+0x2120], R83 ;  /* 0x0021205332007388 */ /* 0x0001e40000000800 */
[-C--:B------:R-:W-:Y:S01]  /*3ad0*/  FFMA.FTZ R133, R133, R101.reuse, R132 ;  /* 0x0000006585857223 */ /* 0x080fe20000010084 */
[----:B------:R-:W-:Y:S01]  /*3ae0*/  FMUL.FTZ R101, R58, R101 ;  /* 0x000000653a657220 */ /* 0x000fe20000410000 */
[----:B------:R1:W-:Y:S01]  /*3af0*/  STS [R50+0x211c], R55 ;  /* 0x00211c3732007388 */ /* 0x0003e20000000800 */
[----:B0-----:R-:W-:-:S03]  /*3b00*/  FMUL.FTZ R83, R0, R54 ;  /* 0x0000003600537220 */ /* 0x001fc60000410000 */
[----:B------:R0:W-:Y:S01]  /*3b10*/  STS [R50+0x2124], R85 ;  /* 0x0021245532007388 */ /* 0x0001e20000000800 */
[----:B-1----:R-:W-:-:S03]  /*3b20*/  FMUL.FTZ R55, R57, R52 ;  /* 0x0000003439377220 */ /* 0x002fc60000410000 */
[----:B------:R-:W-:Y:S01]  /*3b30*/  STS [R50+0x2110], R97 ;  /* 0x0021106132007388 */ /* 0x000fe20000000800 */
[----:B0-----:R-:W-:-:S03]  /*3b40*/  FMUL.FTZ R85, R56, R83 ;  /* 0x0000005338557220 */ /* 0x001fc60000410000 */
[----:B------:R0:W-:Y:S04]  /*3b50*/  STS [R50+0x2128], R53 ;  /* 0x0021283532007388 */ /* 0x0001e80000000800 */
[----:B------:R1:W-:Y:S04]  /*3b60*/  STS [R50+0x212c], R93 ;  /* 0x00212c5d32007388 */ /* 0x0003e80000000800 */
[----:B------:R4:W-:Y:S04]  /*3b70*/  STS [R50+0x2130], R49 ;  /* 0x0021303132007388 */ /* 0x0009e80000000800 */
[----:B------:R-:W-:Y:S04]  /*3b80*/  STS [R50+0x2134], R101 ;  /* 0x0021346532007388 */ /* 0x000fe80000000800 */
[----:B------:R5:W-:Y:S04]  /*3b90*/  STS [R50+0x2138], R55 ;  /* 0x0021383732007388 */ /* 0x000be80000000800 */
[----:B------:R3:W-:Y:S01]  /*3ba0*/  STS [R50+0x213c], R85 ;  /* 0x00213c5532007388 */ /* 0x0007e20000000800 */
[----:B------:R-:W-:Y:S01]  /*3bb0*/  FFMA.FTZ R52, R134, R52, R133 ;  /* 0x0000003486347223 */ /* 0x000fe20000010085 */
[----:B------:R-:W-:Y:S01]  /*3bc0*/  FMUL.FTZ R91, R91, R86 ;  /* 0x000000565b5b7220 */ /* 0x000fe20000410000 */
[----:B------:R-:W-:Y:S01]  /*3bd0*/  FMUL.FTZ R86, R86, UR50 ;  /* 0x0000003256567c20 */ /* 0x000fe20008410000 */
[C---:B0-----:R-:W-:Y:S01]  /*3be0*/  IADD3 R53, PT, PT, R74.reuse, 0x80, RZ ;  /* 0x000000804a357810 */ /* 0x041fe20007ffe0ff */
[----:B------:R-:W-:Y:S01]  /*3bf0*/  FFMA.FTZ R51, R51, R83, R52 ;  /* 0x0000005333337223 */ /* 0x000fe20000010034 */
[----:B------:R-:W-:-:S02]  /*3c00*/  IADD3 R83, PT, PT, R74, 0x100, RZ ;  /* 0x000001004a537810 */ /* 0x000fc40007ffe0ff */
[C---:B-1----:R-:W-:Y:S02]  /*3c10*/  IADD3 R93, PT, PT, R74.reuse, 0x180, RZ ;  /* 0x000001804a5d7810 */ /* 0x042fe40007ffe0ff */
[C---:B------:R-:W-:Y:S02]  /*3c20*/  IADD3 R95, PT, PT, R74.reuse, 0x280, RZ ;  /* 0x000002804a5f7810 */ /* 0x040fe40007ffe0ff */
[C---:B----4-:R-:W-:Y:S02]  /*3c30*/  IADD3 R49, PT, PT, R74.reuse, 0x300, RZ ;  /* 0x000003004a317810 */ /* 0x050fe40007ffe0ff */
[C---:B------:R-:W-:Y:S02]  /*3c40*/  IADD3 R97, PT, PT, R74.reuse, 0x380, RZ ;  /* 0x000003804a617810 */ /* 0x040fe40007ffe0ff */
[C---:B------:R-:W-:Y:S02]  /*3c50*/  LOP3.LUT R99, R74.reuse, 0x400, RZ, 0xfc, !PT ;  /* 0x000004004a637812 */ /* 0x040fe400078efcff */
[----:B-----5:R-:W-:-:S02]  /*3c60*/  IADD3 R55, PT, PT, R74, 0x480, RZ ;  /* 0x000004804a377810 */ /* 0x020fc40007ffe0ff */
[C---:B---3--:R-:W-:Y:S02]  /*3c70*/  IADD3 R85, PT, PT, R74.reuse, 0x500, RZ ;  /* 0x000005004a557810 */ /* 0x048fe40007ffe0ff */
[C---:B------:R-:W-:Y:S02]  /*3c80*/  IADD3 R101, PT, PT, R74.reuse, 0x580, RZ ;  /* 0x000005804a657810 */ /* 0x040fe40007ffe0ff */
[C---:B------:R-:W-:Y:S02]  /*3c90*/  IADD3 R103, PT, PT, R74.reuse, 0x600, RZ ;  /* 0x000006004a677810 */ /* 0x040fe40007ffe0ff */
[C---:B------:R-:W-:Y:S02]  /*3ca0*/  IADD3 R105, PT, PT, R74.reuse, 0x680, RZ ;  /* 0x000006804a697810 */ /* 0x040fe40007ffe0ff */
[C---:B------:R-:W-:Y:S02]  /*3cb0*/  IADD3 R107, PT, PT, R74.reuse, 0x700, RZ ;  /* 0x000007004a6b7810 */ /* 0x040fe40007ffe0ff */
[----:B------:R-:W-:-:S02]  /*3cc0*/  IADD3 R109, PT, PT, R74, 0x780, RZ ;  /* 0x000007804a6d7810 */ /* 0x000fc40007ffe0ff */
[----:B------:R-:W-:Y:S01]  /*3cd0*/  IADD3 R92, PT, PT, R74, 0x200, RZ ;  /* 0x000002004a5c7810 */ /* 0x000fe20007ffe0ff */
[----:B------:R-:W-:Y:S01]  /*3ce0*/  FMUL.FTZ R125, R125, R86 ;  /* 0x000000567d7d7220 */ /* 0x000fe20000410000 */
[-C--:B------:R-:W-:Y:S01]  /*3cf0*/  FFMA.FTZ R127, R8, R43.reuse, R127 ;  /* 0x0000002b087f7223 */ /* 0x080fe2000001007f */
[----:B------:R-:W-:Y:S01]  /*3d00*/  FFMA.FTZ R86, R63, R43, R47 ;  /* 0x0000002b3f567223 */ /* 0x000fe2000001002f */
[-C--:B------:R-:W-:Y:S01]  /*3d10*/  LEA.HI R118, R74, R74.reuse, RZ, 0x1b ;  /* 0x0000004a4a767211 */ /* 0x080fe200078fd8ff */
[----:B------:R-:W-:Y:S01]  /*3d20*/  FMUL.FTZ R43, R76, UR50 ;  /* 0x000000324c2b7c20 */ /* 0x000fe20008410000 */
        /* <DEDUP_REMOVED lines=15> */
[----:B------:R-:W-:Y:S01]  /*3e20*/  FMUL.FTZ R89, R89, R76 ;  /* 0x0000004c59597220 */ /* 0x000fe20000410000 */
[-C--:B------:R-:W-:Y:S01]  /*3e30*/  LEA R118, R118, R75.reuse, 0x2 ;  /* 0x0000004b76767211 */ /* 0x080fe200078e10ff */
[----:B------:R-:W-:Y:S01]  /*3e40*/  FADD.FTZ R27, R42, R27 ;  /* 0x0000001b2a1b7221 */ /* 0x000fe20000010000 */
[-C--:B------:R-:W-:Y:S01]  /*3e50*/  LEA R117, R54, R75.reuse, 0x2 ;  /* 0x0000004b36757211 */ /* 0x080fe200078e10ff */
[----:B------:R-:W-:Y:S01]  /*3e60*/  BAR.SYNC.DEFER_BLOCKING 0x0 ;  /* 0x0000000000007b1d */ /* 0x000fe20000010000 */
[----:B------:R-:W-:Y:S01]  /*3e70*/  LEA R116, R116, R75, 0x2 ;  /* 0x0000004b74747211 */ /* 0x000fe200078e10ff */
[----:B------:R-:W-:Y:S01]  /*3e80*/  FMUL.FTZ R76, R46, R43 ;  /* 0x0000002b2e4c7220 */ /* 0x000fe20000410000 */
[----:B------:R-:W-:-:S02]  /*3e90*/  LEA R115, R94, R75, 0x2 ;  /* 0x0000004b5e737211 */ /* 0x000fc400078e10ff */
[----:B------:R-:W-:-:S03]  /*3ea0*/  LEA R114, R114, R75, 0x2 ;  /* 0x0000004b72727211 */ /* 0x000fc600078e10ff */
[----:B------:R-:W0:Y:S01]  /*3eb0*/  S2UR UR26, SR_CTAID.X ;  /* 0x00000000001a79c3 */ /* 0x000e220000002500 */
[-C--:B------:R-:W-:Y:S02]  /*3ec0*/  LEA R113, R96, R75.reuse, 0x2 ;  /* 0x0000004b60717211 */ /* 0x080fe400078e10ff */
[-C--:B------:R-:W-:Y:S02]  /*3ed0*/  LEA R112, R112, R75.reuse, 0x2 ;  /* 0x0000004b70707211 */ /* 0x080fe400078e10ff */
[-C--:B------:R-:W-:Y:S02]  /*3ee0*/  LEA R111, R98, R75.reuse, 0x2 ;  /* 0x0000004b626f7211 */ /* 0x080fe400078e10ff */
[-C--:B------:R-:W-:Y:S01]  /*3ef0*/  LEA R110, R110, R75.reuse, 0x2 ;  /* 0x0000004b6e6e7211 */ /* 0x080fe200078e10ff */
[----:B------:R-:W0:Y:S01]  /*3f00*/  LDC.64 R42, c[0x0][0x4b8] ;  /* 0x00012e00ff2a7b82 */ /* 0x000e220000000a00 */
[-C--:B------:R-:W-:Y:S02]  /*3f10*/  LEA R109, R100, R75.reuse, 0x2 ;  /* 0x0000004b646d7211 */ /* 0x080fe400078e10ff */
[----:B------:R-:W-:-:S02]  /*3f20*/  LEA R108, R108, R75, 0x2 ;  /* 0x0000004b6c6c7211 */ /* 0x000fc400078e10ff */
[-C--:B------:R-:W-:Y:S02]  /*3f30*/  LEA R107, R102, R75.reuse, 0x2 ;  /* 0x0000004b666b7211 */ /* 0x080fe400078e10ff */
[-C--:B------:R-:W-:Y:S02]  /*3f40*/  LEA R106, R106, R75.reuse, 0x2 ;  /* 0x0000004b6a6a7211 */ /* 0x080fe400078e10ff */
[-C--:B------:R-:W-:Y:S01]  /*3f50*/  LEA R105, R126, R75.reuse, 0x2 ;  /* 0x0000004b7e697211 */ /* 0x080fe200078e10ff */
[----:B------:R-:W1:Y:S01]  /*3f60*/  LDS R102, [R118+0x2100] ;  /* 0x0021000076667984 */ /* 0x000e620000000800 */
[-C--:B------:R-:W-:Y:S02]  /*3f70*/  LEA R104, R104, R75.reuse, 0x2 ;  /* 0x0000004b68687211 */ /* 0x080fe400078e10ff */
[----:B------:R-:W-:Y:S01]  /*3f80*/  LEA R103, R52, R75, 0x2 ;  /* 0x0000004b34677211 */ /* 0x000fe200078e10ff */
[----:B------:R-:W3:Y:S01]  /*3f90*/  LDS R101, [R117+0x2300] ;  /* 0x0023000075657984 */ /* 0x000ee20000000800 */
[----:B------:R-:W-:-:S03]  /*3fa0*/  FADD.FTZ R26, R44, R26 ;  /* 0x0000001a2c1a7221 */ /* 0x000fc60000010000 */
        /* <DEDUP_REMOVED lines=11> */
[----:B------:R-:W1:Y:S04]  /*4060*/  LDS R54, [R106+0x3b00] ;  /* 0x003b00006a367984 */ /* 0x000e680000000800 */
[----:B------:R-:W1:Y:S04]  /*4070*/  LDS R53, [R105+0x3d00] ;  /* 0x003d000069357984 */ /* 0x000e680000000800 */
[----:B------:R-:W1:Y:S04]  /*4080*/  LDS R52, [R104+0x3f00] ;  /* 0x003f000068347984 */ /* 0x000e680000000800 */
[----:B------:R5:W-:Y:S01]  /*4090*/  STS [R45+0x4200], R48 ;  /* 0x004200302d007388 */ /* 0x000be20000000800 */
[----:B------:R-:W-:Y:S01]  /*40a0*/  FMUL.FTZ R49, R161, R140 ;  /* 0x0000008ca1317220 */ /* 0x000fe20000410000 */
[----:B-----5:R-:W5:Y:S01]  /*40b0*/  LDC.64 R44, c[0x0][0x4d8] ;  /* 0x00013600ff2c7b82 */ /* 0x020f620000000a00 */
[----:B------:R-:W-:-:S03]  /*40c0*/  FMUL.FTZ R47, R165, R138 ;  /* 0x0000008aa52f7220 */ /* 0x000fc60000410000 */
[----:B------:R3:W-:Y:S01]  /*40d0*/  STS [R50+0x4210], R49 ;  /* 0x0042103132007388 */ /* 0x0007e20000000800 */
[----:B------:R-:W-:-:S03]  /*40e0*/  MOV R48, R74 ;  /* 0x0000004a00307202 */ /* 0x000fc60000000f00 */
[----:B------:R0:W-:Y:S01]  /*40f0*/  STS [R50+0x4208], R47 ;  /* 0x0042082f32007388 */ /* 0x0001e20000000800 */
[----:B---3--:R-:W-:-:S03]  /*4100*/  MOV R49, RZ ;  /* 0x000000ff00317202 */ /* 0x008fc60000000f00 */
[----:B0-----:R-:W-:Y:S01]  /*4110*/  IMAD.WIDE.U32 R46, R42, UR26, R48 ;  /* 0x0000001a2a2e7c25 */ /* 0x001fe2000f8e0030 */
[----:B------:R0:W-:Y:S03]  /*4120*/  STL [R1+0x24], R127 ;  /* 0x0000247f01007387 */ /* 0x0001e60000100800 */
[----:B------:R-:W-:Y:S02]  /*4130*/  IMAD R47, R43, UR26, R47 ;  /* 0x0000001a2b2f7c24 */ /* 0x000fe4000f8e022f */
[----:B------:R-:W3:Y:S01]  /*4140*/  LDC.64 R42, c[0x0][0x4d0] ;  /* 0x00013400ff2a7b82 */ /* 0x000ee20000000a00 */
[----:B-----5:R-:W-:-:S04]  /*4150*/  IMAD.WIDE.U32 R48, R44, UR26, R48 ;  /* 0x0000001a2c307c25 */ /* 0x020fc8000f8e0030 */
[----:B0-----:R-:W-:Y:S01]  /*4160*/  FMUL.FTZ R127, R159, R142 ;  /* 0x0000008e9f7f7220 */ /* 0x001fe20000410000 */
[----:B------:R-:W-:Y:S01]  /*4170*/  IMAD R49, R45, UR26, R49 ;  /* 0x0000001a2d317c24 */ /* 0x000fe2000f8e0231 */
[----:B------:R-:W-:Y:S01]  /*4180*/  MOV R45, UR36 ;  /* 0x00000024002d7c02 */ /* 0x000fe20008000f00 */
[----:B------:R-:W-:Y:S02]  /*4190*/  USHF.R.S32.HI UR27, URZ, 0x1f, UR9 ;  /* 0x0000001fff1b7899 */ /* 0x000fe40008011409 */
[----:B------:R0:W-:Y:S01]  /*41a0*/  STS [R50+0x4218], R127 ;  /* 0x0042187f32007388 */ /* 0x0001e20000000800 */
[----:B------:R-:W-:Y:S01]  /*41b0*/  ULEA UR49, UR10, 0xfffff800, 0xb ;  /* 0xfffff8000a317891 */ /* 0x000fe2000f8e58ff */
[----:B------:R-:W-:Y:S01]  /*41c0*/  IMAD.WIDE.U32 R46, R45, UR9, R46 ;  /* 0x000000092d2e7c25 */ /* 0x000fe2000f8e002e */
[----:B------:R-:W-:Y:S02]  /*41d0*/  UIMAD UR26, UR27, UR36, URZ ;  /* 0x000000241b1a72a4 */ /* 0x000fe4000f8e02ff */
[----:B------:R-:W-:-:S02]  /*41e0*/  UIMAD UR27, UR27, UR38, URZ ;  /* 0x000000261b1b72a4 */ /* 0x000fc4000f8e02ff */
[----:B0-----:R-:W-:Y:S01]  /*41f0*/  MOV R127, UR38 ;  /* 0x00000026007f7c02 */ /* 0x001fe20008000f00 */
[----:B------:R-:W-:Y:S01]  /*4200*/  UIMAD UR26, UR9, UR37, UR26 ;  /* 0x00000025091a72a4 */ /* 0x000fe2000f8e021a */
[----:B------:R-:W-:-:S03]  /*4210*/  IADD3 R44, P3, PT, R46, UR49, RZ ;  /* 0x000000312e2c7c10 */ /* 0x000fc6000ff7e0ff */
[----:B------:R-:W-:Y:S01]  /*4220*/  IMAD.WIDE.U32 R48, R127, UR9, R48 ;  /* 0x000000097f307c25 */ /* 0x000fe2000f8e0030 */
[----:B------:R-:W-:Y:S01]  /*4230*/  UIMAD UR27, UR9, UR39, UR27 ;  /* 0x00000027091b72a4 */ /* 0x000fe2000f8e021b */
[----:B------:R-:W-:Y:S02]  /*4240*/  LOP3.LUT R126, R74, UR49, RZ, 0xfc, !PT ;  /* 0x000000314a7e7c12 */ /* 0x000fe4000f8efcff */
[----:B------:R-:W-:Y:S02]  /*4250*/  IADD3 R46, P4, PT, R48, UR49, RZ ;  /* 0x00000031302e7c10 */ /* 0x000fe4000ff9e0ff */
[----:B------:R-:W-:Y:S02]  /*4260*/  IADD3.X R45, PT, PT, R47, UR26, RZ, P3, !PT ;  /* 0x0000001a2f2d7c10 */ /* 0x000fe40009ffe4ff */
[----:B------:R-:W-:Y:S01]  /*4270*/  IADD3 R126, PT, PT, -R126, UR48, RZ ;  /* 0x000000307e7e7c10 */ /* 0x000fe2000fffe1ff */
[----:B------:R-:W-:Y:S01]  /*4280*/  FMUL.FTZ R131, R38, R146 ;  /* 0x0000009226837220 */ /* 0x000fe20000410000 */
[----:B------:R-:W-:Y:S01]  /*4290*/  IADD3.X R47, PT, PT, R49, UR27, RZ, P4, !PT ;  /* 0x0000001b312f7c10 */ /* 0x000fe2000a7fe4ff */
[----:B------:R-:W-:Y:S01]  /*42a0*/  FMUL.FTZ R129, R136, R144 ;  /* 0x0000009088817220 */ /* 0x000fe20000410000 */
[----:B------:R-:W-:Y:S01]  /*42b0*/  MOV R49, UR40 ;  /* 0x0000002800317c02 */ /* 0x000fe20008000f00 */
[----:B---3--:R-:W-:Y:S01]  /*42c0*/  IMAD.WIDE.U32 R44, R42, UR8, R44 ;  /* 0x000000082a2c7c25 */ /* 0x008fe2000f8e002c */
[----:B------:R-:W-:Y:S01]  /*42d0*/  ISETP.GE.AND P6, PT, R126, 0x1, PT ;  /* 0x000000017e00780c */ /* 0x000fe20003fc6270 */
[----:B------:R0:W-:Y:S02]  /*42e0*/  STS [R50+0x4228], R131 ;  /* 0x0042288332007388 */ /* 0x0001e40000000800 */
[----:B------:R-:W-:-:S04]  /*42f0*/  IMAD.WIDE.U32 R46, R49, UR8, R46 ;  /* 0x00000008312e7c25 */ /* 0x000fc8000f8e002e */
[----:B------:R-:W-:Y:S01]  /*4300*/  FMUL.FTZ R139, R164, R139 ;  /* 0x0000008ba48b7220 */ /* 0x000fe20000410000 */
[----:B------:R3:W-:Y:S01]  /*4310*/  STS [R50+0x4220], R129 ;  /* 0x0042208132007388 */ /* 0x0007e20000000800 */
[----:B------:R-:W-:Y:S01]  /*4320*/  FMUL.FTZ R141, R160, R141 ;  /* 0x0000008da08d7220 */ /* 0x000fe20000410000 */
[----:B------:R-:W-:Y:S02]  /*4330*/  IMAD R49, R43, UR8, R45 ;  /* 0x000000082b317c24 */ /* 0x000fe4000f8e022d */
[----:B------:R-:W-:Y:S01]  /*4340*/  FMUL.FTZ R143, R158, R143 ;  /* 0x0000008f9e8f7220 */ /* 0x000fe20000410000 */
[----:B------:R-:W-:Y:S01]  /*4350*/  FMUL.FTZ R145, R39, R145 ;  /* 0x0000009127917220 */ /* 0x000fe20000410000 */
[----:B0-----:R-:W-:Y:S01]  /*4360*/  MOV R131, UR41 ;  /* 0x0000002900837c02 */ /* 0x001fe20008000f00 */
[----:B------:R-:W-:Y:S01]  /*4370*/  FMUL.FTZ R147, R37, R147 ;  /* 0x0000009325937220 */ /* 0x000fe20000410000 */
[----:B------:R-:W-:Y:S01]  /*4380*/  FMUL.FTZ R127, R36, R148 ;  /* 0x00000094247f7220 */ /* 0x000fe20000410000 */
[----:B------:R-:W-:Y:S01]  /*4390*/  FMUL.FTZ R149, R35, R149 ;  /* 0x0000009523957220 */ /* 0x000fe20000410000 */
[----:B---3--:R-:W-:Y:S01]  /*43a0*/  FMUL.FTZ R129, R34, R150 ;  /* 0x0000009622817220 */ /* 0x008fe20000410000 */
[----:B------:R-:W-:Y:S01]  /*43b0*/  FMUL.FTZ R45, R33, R152 ;  /* 0x00000098212d7220 */ /* 0x000fe20000410000 */
[----:B------:R-:W-:-:S02]  /*43c0*/  IMAD R43, R131, UR8, R47 ;  /* 0x00000008832b7c24 */ /* 0x000fc4000f8e022f */
[----:B--2---:R-:W-:Y:S01]  /*43d0*/  FMUL.FTZ R137, R151, R137 ;  /* 0x0000008997897220 */ /* 0x004fe20000410000 */
[----:B------:R-:W-:Y:S01]  /*43e0*/  LEA R42, P4, R46, UR44, 0x2 ;  /* 0x0000002c2e2a7c11 */ /* 0x000fe2000f8810ff */
[----:B------:R-:W-:Y:S01]  /*43f0*/  STS [R50+0x420c], R139 ;  /* 0x00420c8b32007388 */ /* 0x000fe20000000800 */
[----:B------:R-:W-:Y:S01]  /*4400*/  LEA R48, P3, R44, UR42, 0x2 ;  /* 0x0000002a2c307c11 */ /* 0x000fe2000f8610ff */
[----:B------:R-:W-:Y:S02]  /*4410*/  BSSY.RECONVERGENT B0, `(.L_x_2874) ;  /* 0x000001b000007945 */ /* 0x000fe40003800200 */
[----:B------:R-:W-:Y:S01]  /*4420*/  STS [R50+0x4204], R137 ;  /* 0x0042048932007388 */ /* 0x000fe20000000800 */
[----:B------:R-:W-:-:S03]  /*4430*/  LEA.HI.X R43, R46, UR45, R43, 0x2, P4 ;  /* 0x0000002d2e2b7c11 */ /* 0x000fc6000a0f142b */
[----:B------:R-:W-:Y:S01]  /*4440*/  STS [R50+0x4214], R141 ;  /* 0x0042148d32007388 */ /* 0x000fe20000000800 */
[----:B------:R-:W-:-:S03]  /*4450*/  LEA.HI.X R49, R44, UR43, R49, 0x2, P3 ;  /* 0x0000002b2c317c11 */ /* 0x000fc600098f1431 */
[----:B------:R-:W-:Y:S01]  /*4460*/  STS [R50+0x421c], R143 ;  /* 0x00421c8f32007388 */ /* 0x000fe20000000800 */
[----:B------:R-:W-:-:S03]  /*4470*/  FMUL.FTZ R90, R90, R77 ;  /* 0x0000004d5a5a7220 */ /* 0x000fc60000410000 */
[----:B------:R-:W-:Y:S04]  /*4480*/  STS [R50+0x4224], R145 ;  /* 0x0042249132007388 */ /* 0x000fe80000000800 */
[----:B------:R-:W-:Y:S04]  /*4490*/  STS [R50+0x422c], R147 ;  /* 0x00422c9332007388 */ /* 0x000fe80000000800 */
[----:B------:R-:W-:Y:S04]  /*44a0*/  STS [R50+0x4230], R127 ;  /* 0x0042307f32007388 */ /* 0x000fe80000000800 */
[----:B------:R-:W-:Y:S04]  /*44b0*/  STS [R50+0x4234], R149 ;  /* 0x0042349532007388 */ /* 0x000fe80000000800 */
[----:B------:R-:W-:Y:S04]  /*44c0*/  STS [R50+0x4238], R129 ;  /* 0x0042388132007388 */ /* 0x000fe80000000800 */
[----:B------:R0:W-:Y:S01]  /*44d0*/  STS [R50+0x423c], R45 ;  /* 0x00423c2d32007388 */ /* 0x0001e20000000800 */
[C---:B------:R-:W-:Y:S01]  /*44e0*/  ISETP.GE.AND P3, PT, R126.reuse, 0x81, PT ;  /* 0x000000817e00780c */ /* 0x040fe20003f66270 */
[----:B------:R-:W-:Y:S01]  /*44f0*/  FMUL.FTZ R77, R77, UR50 ;  /* 0x000000324d4d7c20 */ /* 0x000fe20008410000 */
[----:B------:R-:W-:Y:S01]  /*4500*/  BAR.SYNC.DEFER_BLOCKING 0x0 ;  /* 0x0000000000007b1d */ /* 0x000fe20000010000 */
[----:B------:R-:W-:Y:S01]  /*4510*/  ISETP.GE.AND P4, PT, R126, 0x101, PT ;  /* 0x000001017e00780c */ /* 0x000fe20003f86270 */
[----:B------:R-:W-:Y:S01]  /*4520*/  FMUL.FTZ R128, R78, UR50 ;  /* 0x000000324e807c20 */ /* 0x000fe20008410000 */
[----:B------:R-:W-:Y:S01]  /*4530*/  FMUL.FTZ R47, R79, UR50 ;  /* 0x000000324f2f7c20 */ /* 0x000fe20008410000 */
[----:B------:R-:W-:Y:S01]  /*4540*/  FMUL.FTZ R46, R80, UR50 ;  /* 0x00000032502e7c20 */ /* 0x000fe20008410000 */
[----:B------:R-:W-:Y:S01]  /*4550*/  FMUL.FTZ R44, R82, UR50 ;  /* 0x00000032522c7c20 */ /* 0x000fe20008410000 */
[----:B0-----:R-:W-:Y:S01]  /*4560*/  FMUL.FTZ R45, R81, UR50 ;  /* 0x00000032512d7c20 */ /* 0x001fe20008410000 */
[----:B------:R-:W-:Y:S01]  /*4570*/  ISETP.GE.AND P5, PT, R126, 0x181, PT ;  /* 0x000001817e00780c */ /* 0x000fe20003fa6270 */
[----:B-1--4-:R-:W-:-:S12]  /*4580*/  @!P6 BRA `(.L_x_2875) ;  /* 0x00000000000ce947 */ /* 0x012fd80003800000 */
[----:B------:R-:W0:Y:S04]  /*4590*/  LDS R127, [R118+0x4200] ;  /* 0x00420000767f7984 */ /* 0x000e280000000800 */
[----:B------:R1:W-:Y:S04]  /*45a0*/  REDG.E.ADD.F32.FTZ.RN.STRONG.GPU desc[UR24][R48.64], R102 ;  /* 0x00000066300079a6 */ /* 0x0003e8000c12f318 */
[----:B0-----:R1:W-:Y:S02]  /*45b0*/  REDG.E.ADD.F32.FTZ.RN.STRONG.GPU desc[UR24][R42.64], R127 ;  /* 0x0000007f2a0079a6 */ /* 0x0013e4000c12f318 */
.L_x_2875:
[----:B------:R-:W-:Y:S05]  /*45c0*/  BSYNC.RECONVERGENT B0 ;  /* 0x0000000000007941 */ /* 0x000fea0003800200 */
.L_x_2874:
[----:B------:R-:W0:Y:S01]  /*45d0*/  LDS R117, [R117+0x4400] ;  /* 0x0044000075757984 */ /* 0x000e220000000800 */
[----:B------:R-:W-:Y:S04]  /*45e0*/  BSSY.RECONVERGENT B0, `(.L_x_2876) ;  /* 0x0000004000007945 */ /* 0x000fe80003800200 */
[----:B------:R-:W-:Y:S05]  /*45f0*/  @!P3 BRA `(.L_x_2877) ;  /* 0x000000000008b947 */ /* 0x000fea0003800000 */
[----:B------:R2:W-:Y:S04]  /*4600*/  REDG.E.ADD.F32.FTZ.RN.STRONG.GPU desc[UR24][R48.64+0x200], R101 ;  /* 0x00020065300079a6 */ /* 0x0005e8000c12f318 */
[----:B0-----:R2:W-:Y:S02]  /*4610*/  REDG.E.ADD.F32.FTZ.RN.STRONG.GPU desc[UR24][R42.64+0x200], R117 ;  /* 0x000200752a0079a6 */ /* 0x0015e4000c12f318 */
.L_x_2877:
[----:B------:R-:W-:Y:S05]  /*4620*/  BSYNC.RECONVERGENT B0 ;  /* 0x0000000000007941 */ /* 0x000fea0003800200 */
.L_x_2876:
[----:B--2---:R2:W3:Y:S01]  /*4630*/  LDS R101, [R116+0x4600] ;  /* 0x0046000074657984 */ /* 0x0044e20000000800 */
[----:B------:R-:W-:Y:S04]  /*4640*/  BSSY.RECONVERGENT B0, `(.L_x_2878) ;  /* 0x0000004000007945 */ /* 0x000fe80003800200 */
[----:B------:R-:W-:Y:S05]  /*4650*/  @!P4 BRA `(.L_x_2879) ;  /* 0x000000000008c947 */ /* 0x000fea0003800000 */
[----:B------:R4:W-:Y:S04]  /*4660*/  REDG.E.ADD.F32.FTZ.RN.STRONG.GPU desc[UR24][R48.64+0x400], R100 ;  /* 0x00040064300079a6 */ /* 0x0009e8000c12f318 */
[----:B---3--:R4:W-:Y:S02]  /*4670*/  REDG.E.ADD.F32.FTZ.RN.STRONG.GPU desc[UR24][R42.64+0x400], R101 ;  /* 0x000400652a0079a6 */ /* 0x0089e4000c12f318 */
.L_x_2879:
[----:B------:R-:W-:Y:S05]  /*4680*/  BSYNC.RECONVERGENT B0 ;  /* 0x0000000000007941 */ /* 0x000fea0003800200 */
.L_x_2878:
[----:B------:R-:W0:Y:S01]  /*4690*/  LDS R115, [R115+0x4800] ;  /* 0x0048000073737984 */ /* 0x000e220000000800 */
[----:B------:R-:W-:Y:S04]  /*46a0*/  BSSY.RECONVERGENT B0, `(.L_x_2880) ;  /* 0x0000004000007945 */ /* 0x000fe80003800200 */
[----:B------:R-:W-:Y:S05]  /*46b0*/  @!P5 BRA `(.L_x_2881) ;  /* 0x000000000008d947 */ /* 0x000fea0003800000 */
[----:B------:R1:W-:Y:S04]  /*46c0*/  REDG.E.ADD.F32.FTZ.RN.STRONG.GPU desc[UR24][R48.64+0x600], R99 ;  /* 0x00060063300079a6 */ /* 0x0003e8000c12f318 */
[----:B0-----:R1:W-:Y:S02]  /*46d0*/  REDG.E.ADD.F32.FTZ.RN.STRONG.GPU desc[UR24][R42.64+0x600], R115 ;  /* 0x000600732a0079a6 */ /* 0x0013e4000c12f318 */
.L_x_2881:
[----:B------:R-:W-:Y:S05]  /*46e0*/  BSYNC.RECONVERGENT B0 ;  /* 0x0000000000007941 */ /* 0x000fea0003800200 */
.L_x_2880:
[----:B------:R-:W0:Y:S01]  /*46f0*/  LDS R103, [R103+0x4a00] ;  /* 0x004a000067677984 */ /* 0x000e220000000800 */
[C---:B------:R-:W-:Y:S01]  /*4700*/  ISETP.GE.AND P6, PT, R126.reuse, 0x201, PT ;  /* 0x000002017e00780c */ /* 0x040fe20003fc6270 */
[----:B------:R-:W-:Y:S01]  /*4710*/  BSSY.RECONVERGENT B0, `(.L_x_2882) ;  /* 0x0000007000007945 */ /* 0x000fe20003800200 */
[C---:B------:R-:W-:Y:S02]  /*4720*/  ISETP.GE.AND P3, PT, R126.reuse, 0x281, PT ;  /* 0x000002817e00780c */ /* 0x040fe40003f66270 */
[C---:B------:R-:W-:Y:S02]  /*4730*/  ISETP.GE.AND P4, PT, R126.reuse, 0x301, PT ;  /* 0x000003017e00780c */ /* 0x040fe40003f86270 */
[----:B------:R-:W-:-:S07]  /*4740*/  ISETP.GE.AND P5, PT, R126, 0x381, PT ;  /* 0x000003817e00780c */ /* 0x000fce0003fa6270 */
[----:B------:R-:W-:Y:S06]  /*4750*/  @!P6 BRA `(.L_x_2883) ;  /* 0x000000000008e947 */ /* 0x000fec0003800000 */
[----:B------:R1:W-:Y:S04]  /*4760*/  REDG.E.ADD.F32.FTZ.RN.STRONG.GPU desc[UR24][R48.64+0x800], R98 ;  /* 0x00080062300079a6 */ /* 0x0003e8000c12f318 */
[----:B0-----:R1:W-:Y:S02]  /*4770*/  REDG.E.ADD.F32.FTZ.RN.STRONG.GPU desc[UR24][R42.64+0x800], R103 ;  /* 0x000800672a0079a6 */ /* 0x0013e4000c12f318 */
.L_x_2883:
[----:B------:R-:W-:Y:S05]  /*4780*/  BSYNC.RECONVERGENT B0 ;  /* 0x0000000000007941 */ /* 0x000fea0003800200 */
.L_x_2882:
[----:B-1----:R1:W0:Y:S01]  /*4790*/  LDS R99, [R114+0x4c00] ;  /* 0x004c000072637984 */ /* 0x0022220000000800 */
[----:B------:R-:W-:Y:S04]  /*47a0*/  BSSY.RECONVERGENT B0, `(.L_x_2884) ;  /* 0x0000004000007945 */ /* 0x000fe80003800200 */
[----:B------:R-:W-:Y:S05]  /*47b0*/  @!P3 BRA `(.L_x_2885) ;  /* 0x000000000008b947 */ /* 0x000fea0003800000 */
[----:B------:R1:W-:Y:S04]  /*47c0*/  REDG.E.ADD.F32.FTZ.RN.STRONG.GPU desc[UR24][R48.64+0xa00], R97 ;  /* 0x000a0061300079a6 */ /* 0x0003e8000c12f318 */
[----:B0-----:R1:W-:Y:S02]  /*47d0*/  REDG.E.ADD.F32.FTZ.RN.STRONG.GPU desc[UR24][R42.64+0xa00], R99 ;  /* 0x000a00632a0079a6 */ /* 0x0013e4000c12f318 */
.L_x_2885:
[----:B------:R-:W-:Y:S05]  /*47e0*/  BSYNC.RECONVERGENT B0 ;  /* 0x0000000000007941 */ /* 0x000fea0003800200 */
.L_x_2884:
[----:B------:R-:W0:Y:S01]  /*47f0*/  LDS R113, [R113+0x4e00] ;  /* 0x004e000071717984 */ /* 0x000e220000000800 */
[----:B------:R-:W-:Y:S04]  /*4800*/  BSSY.RECONVERGENT B0, `(.L_x_2886) ;  /* 0x0000004000007945 */ /* 0x000fe80003800200 */
[----:B------:R-:W-:Y:S05]  /*4810*/  @!P4 BRA `(.L_x_2887) ;  /* 0x000000000008c947 */ /* 0x000fea0003800000 */
[----:B------:R1:W-:Y:S04]  /*4820*/  REDG.E.ADD.F32.FTZ.RN.STRONG.GPU desc[UR24][R48.64+0xc00], R96 ;  /* 0x000c0060300079a6 */ /* 0x0003e8000c12f318 */
[----:B0-----:R1:W-:Y:S02]  /*4830*/  REDG.E.ADD.F32.FTZ.RN.STRONG.GPU desc[UR24][R42.64+0xc00], R113 ;  /* 0x000c00712a0079a6 */ /* 0x0013e4000c12f318 */
.L_x_2887:
[----:B------:R-:W-:Y:S05]  /*4840*/  BSYNC.RECONVERGENT B0 ;  /* 0x0000000000007941 */ /* 0x000fea0003800200 */
.L_x_2886:
[----:B-1----:R1:W0:Y:S01]  /*4850*/  LDS R97, [R112+0x5000] ;  /* 0x0050000070617984 */ /* 0x0022220000000800 */
[----:B------:R-:W-:Y:S04]  /*4860*/  BSSY.RECONVERGENT B0, `(.L_x_2888) ;  /* 0x0000004000007945 */ /* 0x000fe80003800200 */
[----:B------:R-:W-:Y:S05]  /*4870*/  @!P5 BRA `(.L_x_2889) ;  /* 0x000000000008d947 */ /* 0x000fea0003800000 */
[----:B------:R1:W-:Y:S04]  /*4880*/  REDG.E.ADD.F32.FTZ.RN.STRONG.GPU desc[UR24][R48.64+0xe00], R95 ;  /* 0x000e005f300079a6 */ /* 0x0003e8000c12f318 */
[----:B0-----:R1:W-:Y:S02]  /*4890*/  REDG.E.ADD.F32.FTZ.RN.STRONG.GPU desc[UR24][R42.64+0xe00], R97 ;  /* 0x000e00612a0079a6 */ /* 0x0013e4000c12f318 */
.L_x_2889:
[----:B------:R-:W-:Y:S05]  /*48a0*/  BSYNC.RECONVERGENT B0 ;  /* 0x0000000000007941 */ /* 0x000fea0003800200 */
.L_x_2888:
        /* <DEDUP_REMOVED lines=9> */
.L_x_2891:
[----:B------:R-:W-:Y:S05]  /*4940*/  BSYNC.RECONVERGENT B0 ;  /* 0x0000000000007941 */ /* 0x000fea0003800200 */
.L_x_2890:
[----:B-1----:R1:W0:Y:S01]  /*4950*/  LDS R95, [R110+0x5400] ;  /* 0x005400006e5f7984 */ /* 0x0022220000000800 */
[----:B------:R-:W-:Y:S04]  /*4960*/  BSSY.RECONVERGENT B0, `(.L_x_2892) ;  /* 0x0000004000007945 */ /* 0x000fe80003800200 */
[----:B------:R-:W-:Y:S05]  /*4970*/  @!P3 BRA `(.L_x_2893) ;  /* 0x000000000008b947 */ /* 0x000fea0003800000 */
[----:B------:R1:W-:Y:S04]  /*4980*/  REDG.E.ADD.F32.FTZ.RN.STRONG.GPU desc[UR24][R48.64+0x1200], R93 ;  /* 0x0012005d300079a6 */ /* 0x0003e8000c12f318 */
[----:B0-----:R1:W-:Y:S02]  /*4990*/  REDG.E.ADD.F32.FTZ.RN.STRONG.GPU desc[UR24][R42.64+0x1200], R95 ;  /* 0x0012005f2a0079a6 */ /* 0x0013e4000c12f318 */
.L_x_2893:
[----:B------:R-:W-:Y:S05]  /*49a0*/  BSYNC.RECONVERGENT B0 ;  /* 0x0000000000007941 */ /* 0x000fea0003800200 */
.L_x_2892:
[----:B------:R-:W0:Y:S01]  /*49b0*/  LDS R109, [R109+0x5600] ;  /* 0x005600006d6d7984 */ /* 0x000e220000000800 */
[----:B------:R-:W-:Y:S04]  /*49c0*/  BSSY.RECONVERGENT B0, `(.L_x_2894) ;  /* 0x0000004000007945 */ /* 0x000fe80003800200 */
[----:B------:R-:W-:Y:S05]  /*49d0*/  @!P4 BRA `(.L_x_2895) ;  /* 0x000000000008c947 */ /* 0x000fea0003800000 */
[----:B------:R1:W-:Y:S04]  /*49e0*/  REDG.E.ADD.F32.FTZ.RN.STRONG.GPU desc[UR24][R48.64+0x1400], R85 ;  /* 0x00140055300079a6 */ /* 0x0003e8000c12f318 */
[----:B0-----:R1:W-:Y:S02]  /*49f0*/  REDG.E.ADD.F32.FTZ.RN.STRONG.GPU desc[UR24][R42.64+0x1400], R109 ;  /* 0x0014006d2a0079a6 */ /* 0x0013e4000c12f318 */
.L_x_2895:
[----:B------:R-:W-:Y:S05]  /*4a00*/  BSYNC.RECONVERGENT B0 ;  /* 0x0000000000007941 */ /* 0x000fea0003800200 */
.L_x_2894:
[----:B-1----:R1:W0:Y:S01]  /*4a10*/  LDS R85, [R108+0x5800] ;  /* 0x005800006c557984 */ /* 0x0022220000000800 */
[----:B------:R-:W-:Y:S04]  /*4a20*/  BSSY.RECONVERGENT B0, `(.L_x_2896) ;  /* 0x0000004000007945 */ /* 0x000fe80003800200 */
[----:B------:R-:W-:Y:S05]  /*4a30*/  @!P5 BRA `(.L_x_2897) ;  /* 0x000000000008d947 */ /* 0x000fea0003800000 */
[----:B------:R1:W-:Y:S04]  /*4a40*/  REDG.E.ADD.F32.FTZ.RN.STRONG.GPU desc[UR24][R48.64+0x1600], R83 ;  /* 0x00160053300079a6 */ /* 0x0003e8000c12f318 */
[----:B0-----:R1:W-:Y:S02]  /*4a50*/  REDG.E.ADD.F32.FTZ.RN.STRONG.GPU desc[UR24][R42.64+0x1600], R85 ;  /* 0x001600552a0079a6 */ /* 0x0013e4000c12f318 */
.L_x_2897:
[----:B------:R-:W-:Y:S05]  /*4a60*/  BSYNC.RECONVERGENT B0 ;  /* 0x0000000000007941 */ /* 0x000fea0003800200 */
.L_x_2896:
        /* <DEDUP_REMOVED lines=9> */
.L_x_2899:
[----:B------:R-:W-:Y:S05]  /*4b00*/  BSYNC.RECONVERGENT B0 ;  /* 0x0000000000007941 */ /* 0x000fea0003800200 */
.L_x_2898:
[----:B-1----:R1:W0:Y:S01]  /*4b10*/  LDS R55, [R106+0x5c00] ;  /* 0x005c00006a377984 */ /* 0x0022220000000800 */
[----:B------:R-:W-:Y:S04]  /*4b20*/  BSSY.RECONVERGENT B0, `(.L_x_2900) ;  /* 0x0000004000007945 */ /* 0x000fe80003800200 */
[----:B------:R-:W-:Y:S05]  /*4b30*/  @!P3 BRA `(.L_x_2901) ;  /* 0x000000000008b947 */ /* 0x000fea0003800000 */
[----:B------:R1:W-:Y:S04]  /*4b40*/  REDG.E.ADD.F32.FTZ.RN.STRONG.GPU desc[UR24][R48.64+0x1a00], R54 ;  /* 0x001a0036300079a6 */ /* 0x0003e8000c12f318 */
[----:B0-----:R1:W-:Y:S02]  /*4b50*/  REDG.E.ADD.F32.FTZ.RN.STRONG.GPU desc[UR24][R42.64+0x1a00], R55 ;  /* 0x001a00372a0079a6 */ /* 0x0013e4000c12f318 */
.L_x_2901:
[----:B------:R-:W-:Y:S05]  /*4b60*/  BSYNC.RECONVERGENT B0 ;  /* 0x0000000000007941 */ /* 0x000fea0003800200 */
.L_x_2900:
[----:B------:R-:W0:Y:S01]  /*4b70*/  LDS R105, [R105+0x5e00] ;  /* 0x005e000069697984 */ /* 0x000e220000000800 */
[----:B------:R-:W-:Y:S04]  /*4b80*/  BSSY.RECONVERGENT B0, `(.L_x_2902) ;  /* 0x0000004000007945 */ /* 0x000fe80003800200 */
[----:B------:R-:W-:Y:S05]  /*4b90*/  @!P4 BRA `(.L_x_2903) ;  /* 0x000000000008c947 */ /* 0x000fea0003800000 */
[----:B------:R1:W-:Y:S04]  /*4ba0*/  REDG.E.ADD.F32.FTZ.RN.STRONG.GPU desc[UR24][R48.64+0x1c00], R53 ;  /* 0x001c0035300079a6 */ /* 0x0003e8000c12f318 */
[----:B0-----:R1:W-:Y:S02]  /*4bb0*/  REDG.E.ADD.F32.FTZ.RN.STRONG.GPU desc[UR24][R42.64+0x1c00], R105 ;  /* 0x001c00692a0079a6 */ /* 0x0013e4000c12f318 */
.L_x_2903:
[----:B------:R-:W-:Y:S05]  /*4bc0*/  BSYNC.RECONVERGENT B0 ;  /* 0x0000000000007941 */ /* 0x000fea0003800200 */
.L_x_2902:
[----:B-1----:R1:W0:Y:S01]  /*4bd0*/  LDS R53, [R104+0x6000] ;  /* 0x0060000068357984 */ /* 0x0022220000000800 */
[----:B------:R-:W-:Y:S04]  /*4be0*/  BSSY.RECONVERGENT B0, `(.L_x_2904) ;  /* 0x0000004000007945 */ /* 0x000fe80003800200 */
[----:B------:R-:W-:Y:S05]  /*4bf0*/  @!P5 BRA `(.L_x_2905) ;  /* 0x000000000008d947 */ /* 0x000fea0003800000 */
[----:B------:R1:W-:Y:S04]  /*4c00*/  REDG.E.ADD.F32.FTZ.RN.STRONG.GPU desc[UR24][R48.64+0x1e00], R52 ;  /* 0x001e0034300079a6 */ /* 0x0003e8000c12f318 */
[----:B0-----:R1:W-:Y:S02]  /*4c10*/  REDG.E.ADD.F32.FTZ.RN.STRONG.GPU desc[UR24][R42.64+0x1e00], R53 ;  /* 0x001e00352a0079a6 */ /* 0x0013e4000c12f318 */
.L_x_2905:
[----:B------:R-:W-:Y:S05]  /*4c20*/  BSYNC.RECONVERGENT B0 ;  /* 0x0000000000007941 */ /* 0x000fea0003800200 */
.L_x_2904:
[----:B-1----:R-:W5:Y:S04]  /*4c30*/  LDL.LU R52, [R1+0x28] ;  /* 0x0000280001347983 */ /* 0x002f680000300800 */
[----:B----4-:R-:W1:Y:S04]  /*4c40*/  SHFL.DOWN P3, R42, R51, 0x1, 0x1f ;  /* 0x08201f00332a7f89 */ /* 0x010e680000060000 */
[----:B------:R-:W4:Y:S04]  /*4c50*/  LDL.LU R83, [R1+0x2c] ;  /* 0x00002c0001537983 */ /* 0x000f280000300800 */
[----:B0-----:R-:W2:Y:S04]  /*4c60*/  LDL.LU R55, [R1+0x30] ;  /* 0x0000300001377983 */ /* 0x001ea80000300800 */
[----:B------:R-:W3:Y:S04]  /*4c70*/  LDL.LU R54, [R1+0x34] ;  /* 0x0000340001367983 */ /* 0x000ee80000300800 */
[----:B------:R-:W3:Y:S01]  /*4c80*/  LDL.LU R53, [R1+0x38] ;  /* 0x0000380001357983 */ /* 0x000ee20000300800 */
[----:B------:R-:W0:Y:S01]  /*4c90*/  S2R R85, SR_LANEID ;  /* 0x0000000000557919 */ /* 0x000e220000000000 */
[----:B-1----:R-:W-:-:S05]  /*4ca0*/  @P3 FADD R42, R51, R42 ;  /* 0x0000002a332a3221 */ /* 0x002fca0000000000 */
[----:B------:R-:W1:Y:S01]  /*4cb0*/  SHFL.DOWN P3, R43, R42, 0x2, 0x1f ;  /* 0x08401f002a2b7f89 */ /* 0x000e620000060000 */
[----:B------:R-:W-:Y:S01]  /*4cc0*/  FMUL.FTZ R41, R41, R78 ;  /* 0x0000004e29297220 */ /* 0x000fe20000410000 */
[----:B------:R-:W-:Y:S01]  /*4cd0*/  FMUL.FTZ R79, R88, R79 ;  /* 0x0000004f584f7220 */ /* 0x000fe20000410000 */
[----:B------:R-:W-:Y:S01]  /*4ce0*/  FMUL.FTZ R40, R40, R80 ;  /* 0x0000005028287220 */ /* 0x000fe20000410000 */
[----:B------:R-:W-:Y:S01]  /*4cf0*/  FMUL.FTZ R81, R87, R81 ;  /* 0x0000005157517220 */ /* 0x000fe20000410000 */
[----:B------:R-:W-:Y:S01]  /*4d00*/  FMUL.FTZ R82, R84, R82 ;  /* 0x0000005254527220 */ /* 0x000fe20000410000 */
[----:B0-----:R-:W-:Y:S01]  /*4d10*/  ISETP.NE.AND P4, PT, R85, RZ, PT ;  /* 0x000000ff5500720c */ /* 0x001fe20003f85270 */
[----:B-1----:R-:W-:-:S05]  /*4d20*/  @P3 FADD R43, R42, R43 ;  /* 0x0000002b2a2b3221 */ /* 0x002fca0000000000 */
[----:B------:R-:W0:Y:S02]  /*4d30*/  SHFL.DOWN P3, R48, R43, 0x4, 0x1f ;  /* 0x08801f002b307f89 */ /* 0x000e240000060000 */
[----:B0-----:R-:W-:-:S05]  /*4d40*/  @P3 FADD R48, R43, R48 ;  /* 0x000000302b303221 */ /* 0x001fca0000000000 */
[----:B------:R-:W0:Y:S02]  /*4d50*/  SHFL.DOWN P3, R49, R48, 0x8, 0x1f ;  /* 0x09001f0030317f89 */ /* 0x000e240000060000 */
[----:B0-----:R-:W-:-:S05]  /*4d60*/  @P3 FADD R49, R48, R49 ;  /* 0x0000003130313221 */ /* 0x001fca0000000000 */
[----:B------:R-:W0:Y:S01]  /*4d70*/  SHFL.DOWN P3, R50, R49, 0x10, 0x1f ;  /* 0x0a001f0031327f89 */ /* 0x000e220000060000 */
[----:B-----5:R-:W-:-:S05]  /*4d80*/  FFMA.FTZ R52, R9, R91, R52 ;  /* 0x0000005b09347223 */ /* 0x020fca0000010034 */
[----:B------:R1:W-:Y:S04]  /*4d90*/  STL [R1+0x28], R52 ;  /* 0x0000283401007387 */ /* 0x0003e80000100800 */
[----:B-1----:R-:W5:Y:S01]  /*4da0*/  LDL.LU R52, [R1+0x3c] ;  /* 0x00003c0001347983 */ /* 0x002f620000300800 */
[----:B----4-:R-:W-:Y:S01]  /*4db0*/  FFMA.FTZ R83, R10, R89, R83 ;  /* 0x000000590a537223 */ /* 0x010fe20000010053 */
[----:B------:R-:W-:Y:S01]  /*4dc0*/  FMUL.FTZ R77, R124, R77 ;  /* 0x0000004d7c4d7220 */ /* 0x000fe20000410000 */
[----:B------:R-:W-:Y:S01]  /*4dd0*/  FFMA.FTZ R125, R64, R91, R125 ;  /* 0x0000005b407d7223 */ /* 0x000fe2000001007d */
[----:B------:R-:W4:Y:S01]  /*4de0*/  LDL.LU R51, [R1+0x40] ;  /* 0x0000400001337983 */ /* 0x000f220000300800 */
[----:B------:R-:W-:-:S03]  /*4df0*/  FADD.FTZ R25, R86, R25 ;  /* 0x0000001956197221 */ /* 0x000fc60000010000 */
[----:B------:R-:W4:Y:S01]  /*4e00*/  LDL.LU R48, [R1+0x44] ;  /* 0x0000440001307983 */ /* 0x000f220000300800 */
[----:B--2---:R-:W-:Y:S01]  /*4e10*/  FFMA.FTZ R55, R11, R90, R55 ;  /* 0x0000005a0b377223 */ /* 0x004fe20000010037 */
[----:B---3--:R-:W-:Y:S01]  /*4e20*/  FFMA.FTZ R54, R12, R41, R54 ;  /* 0x000000290c367223 */ /* 0x008fe20000010036 */
[----:B------:R-:W-:Y:S01]  /*4e30*/  FFMA.FTZ R53, R13, R79, R53 ;  /* 0x0000004f0d357223 */ /* 0x000fe20000010035 */
[----:B------:R1:W-:Y:S04]  /*4e40*/  STL [R1+0x2c], R83 ;  /* 0x00002c5301007387 */ /* 0x0003e80000100800 */
[----:B------:R1:W-:Y:S04]  /*4e50*/  STL [R1+0x30], R55 ;  /* 0x0000303701007387 */ /* 0x0003e80000100800 */
[----:B------:R1:W-:Y:S04]  /*4e60*/  STL [R1+0x34], R54 ;  /* 0x0000343601007387 */ /* 0x0003e80000100800 */
[----:B------:R1:W-:Y:S01]  /*4e70*/  STL [R1+0x38], R53 ;  /* 0x0000383501007387 */ /* 0x0003e20000100800 */
[----:B------:R-:W-:-:S04]  /*4e80*/  @!P4 SHF.R.U32.HI R42, RZ, 0x3, R74 ;  /* 0x00000003ff2ac819 */ /* 0x000fc8000001164a */
[----:B------:R-:W-:Y:S01]  /*4e90*/  @!P4 LOP3.LUT R42, R42, 0x7c, RZ, 0xc0, !PT ;  /* 0x0000007c2a2ac812 */ /* 0x000fe200078ec0ff */
[----:B0-----:R-:W-:Y:S01]  /*4ea0*/  @P3 FADD R50, R49, R50 ;  /* 0x0000003231323221 */ /* 0x001fe20000000000 */
[----:B------:R-:W-:Y:S01]  /*4eb0*/  FMUL.FTZ R128, R123, R128 ;  /* 0x000000807b807220 */ /* 0x000fe20000410000 */
[----:B------:R-:W-:Y:S01]  /*4ec0*/  FMUL.FTZ R47, R122, R47 ;  /* 0x0000002f7a2f7220 */ /* 0x000fe20000410000 */
[----:B------:R-:W-:Y:S01]  /*4ed0*/  @!P4 IADD3 R43, PT, PT, R75, R42, RZ ;  /* 0x0000002a4b2bc210 */ /* 0x000fe20007ffe0ff */
[----:B------:R-:W-:Y:S01]  /*4ee0*/  FMUL.FTZ R46, R121, R46 ;  /* 0x0000002e792e7220 */ /* 0x000fe20000410000 */
[----:B------:R-:W-:Y:S01]  /*4ef0*/  FMUL.FTZ R45, R120, R45 ;  /* 0x0000002d782d7220 */ /* 0x000fe20000410000 */
[----:B------:R-:W-:Y:S01]  /*4f00*/  FMUL.FTZ R44, R119, R44 ;  /* 0x0000002c772c7220 */ /* 0x000fe20000410000 */
[----:B------:R-:W-:Y:S01]  /*4f10*/  FFMA.FTZ R76, R65, R89, R76 ;  /* 0x00000059414c7223 */ /* 0x000fe2000001004c */
[----:B------:R-:W-:Y:S01]  /*4f20*/  FFMA.FTZ R77, R66, R90, R77 ;  /* 0x0000005a424d7223 */ /* 0x000fe2000001004d */
[----:B------:R-:W-:Y:S01]  /*4f30*/  FFMA.FTZ R128, R67, R41, R128 ;  /* 0x0000002943807223 */ /* 0x000fe20000010080 */
[----:B------:R1:W-:Y:S01]  /*4f40*/  @!P4 STS [R43+0x6304], R50 ;  /* 0x006304322b00c388 */ /* 0x0003e20000000800 */
[----:B------:R-:W-:Y:S01]  /*4f50*/  FFMA.FTZ R47, R68, R79, R47 ;  /* 0x0000004f442f7223 */ /* 0x000fe2000001002f */
[----:B------:R-:W-:Y:S01]  /*4f60*/  FFMA.FTZ R46, R69, R40, R46 ;  /* 0x00000028452e7223 */ /* 0x000fe2000001002e */
[-C--:B------:R-:W-:Y:S01]  /*4f70*/  FFMA.FTZ R45, R70, R81.reuse, R45 ;  /* 0x00000051462d7223 */ /* 0x080fe2000001002d */
        /* <DEDUP_REMOVED lines=10> */
[----:B------:R-:W-:Y:S01]  /*5020*/  BAR.SYNC.DEFER_BLOCKING 0x0 ;  /* 0x0000000000007b1d */ /* 0x000fe20000010000 */
[----:B-----5:R-:W-:Y:S01]  /*5030*/  FFMA.FTZ R52, R14, R40, R52 ;  /* 0x000000280e347223 */ /* 0x020fe20000010034 */
[----:B----4-:R-:W-:-:S04]  /*5040*/  FFMA.FTZ R51, R15, R81, R51 ;  /* 0x000000510f337223 */ /* 0x010fc80000010033 */
[----:B------:R1:W-:Y:S01]  /*5050*/  STL [R1+0x3c], R52 ;  /* 0x00003c3401007387 */ /* 0x0003e20000100800 */
[----:B------:R-:W-:-:S03]  /*5060*/  FFMA.FTZ R48, R16, R82, R48 ;  /* 0x0000005210307223 */ /* 0x000fc60000010030 */
[----:B------:R1:W-:Y:S04]  /*5070*/  STL [R1+0x40], R51 ;  /* 0x0000403301007387 */ /* 0x0003e80000100800 */
[----:B------:R1:W-:Y:S01]  /*5080*/  STL [R1+0x44], R48 ;  /* 0x0000443001007387 */ /* 0x0003e20000100800 */
[----:B------:R-:W-:Y:S05]  /*5090*/  @P2 BRA `(.L_x_2907) ;  /* 0x0000000000302947 */ /* 0x000fea0003800000 */
[----:B------:R-:W-:Y:S01]  /*50a0*/  UISETP.NE.AND UP0, UPT, UR10, UR46, UPT ;  /* 0x0000002e0a00728c */ /* 0x000fe2000bf05270 */
[----:B------:R-:W0:Y:S01]  /*50b0*/  LDS.64 R40, [R75+0x6308] ;  /* 0x006308004b287984 */ /* 0x000e220000000a00 */
[----:B------:R-:W-:-:S03]  /*50c0*/  MOV R42, UR8 ;  /* 0x00000008002a7c02 */ /* 0x000fc60008000f00 */
[----:B-1----:R-:W1:Y:S01]  /*50d0*/  LDS R43, [R75+0x6310] ;  /* 0x006310004b2b7984 */ /* 0x002e620000000800 */
[----:B------:R-:W-:Y:S02]  /*50e0*/  PLOP3.LUT P2, PT, PT, PT, UP0, 0x80, 0x8 ;  /* 0x000000000008781c */ /* 0x000fe40003f4f008 */
[----:B------:R-:W-:-:S11]  /*50f0*/  LEA R45, R42, R75, 0x2 ;  /* 0x0000004b2a2d7211 */ /* 0x000fd600078e10ff */
[----:B------:R-:W2:Y:S01]  /*5100*/  @P2 LDS R47, [R45+0x7f50] ;  /* 0x007f50002d2f2984 */ /* 0x000ea20000000800 */
[----:B0-----:R-:W-:-:S04]  /*5110*/  FADD.FTZ R40, R50, R40 ;  /* 0x0000002832287221 */ /* 0x001fc80000010000 */
[----:B------:R-:W-:-:S04]  /*5120*/  FADD.FTZ R40, R41, R40 ;  /* 0x0000002829287221 */ /* 0x000fc80000010000 */
[----:B-1----:R-:W-:-:S04]  /*5130*/  FADD.FTZ R40, R40, R43 ;  /* 0x0000002b28287221 */ /* 0x002fc80000010000 */
[----:B--2---:R-:W-:-:S05]  /*5140*/  @P2 FADD.FTZ R40, R40, R47 ;  /* 0x0000002f28282221 */ /* 0x004fca0000010000 */
[----:B------:R0:W-:Y:S02]  /*5150*/  STS [R45+0x7f50], R40 ;  /* 0x007f50282d007388 */ /* 0x0001e40000000800 */
.L_x_2907:
[----:B------:R-:W-:Y:S05]  /*5160*/  BSYNC.RECONVERGENT B0 ;  /* 0x0000000000007941 */ /* 0x000fea0003800200 */
.L_x_2906:
[----:B------:R-:W-:-:S04]  /*5170*/  UIADD3 UR8, UPT, UPT, UR8, 0x1, URZ ;  /* 0x0000000108087890 */ /* 0x000fc8000fffe0ff */
[----:B------:R-:W-:-:S09]  /*5180*/  UISETP.GE.AND UP0, UPT, UR8, UR47, UPT ;  /* 0x0000002f0800728c */ /* 0x000fd2000bf06270 */
[----:B------:R-:W-:Y:S05]  /*5190*/  BRA.U !UP0, `(.L_x_2908) ;  /* 0xffffffc5081c7547 */ /* 0x000fea000b83ffff */
.L_x_2863:
[----:B-1----:R-:W2:Y:S01]  /*51a0*/  LDL.LU R53, [R1+0x30] ;  /* 0x0000300001357983 */ /* 0x002ea20000300800 */
[----:B------:R-:W1:Y:S01]  /*51b0*/  S2UR UR34, SR_CTAID.X ;  /* 0x00000000002279c3 */ /* 0x000e620000002500 */
[----:B------:R-:W1:Y:S02]  /*51c0*/  LDCU.64 UR28, c[0x0][0x4f8] ;  /* 0x00009f00ff1c77ac */ /* 0x000e640008000a00 */
[----:B------:R-:W2:Y:S01]  /*51d0*/  LDL.LU R52, [R1+0x34] ;  /* 0x0000340001347983 */ /* 0x000ea20000300800 */
[----:B------:R-:W-:-:S03]  /*51e0*/  UIADD3 UR21, UPT, UPT, UR10, -0x1, URZ ;  /* 0xffffffff0a157890 */ /* 0x000fc6000fffe0ff */
[----:B------:R-:W3:Y:S01]  /*51f0*/  LDL.LU R51, [R1+0x38] ;  /* 0x0000380001337983 */ /* 0x000ee20000300800 */
[----:B------:R-:W4:Y:S01]  /*5200*/  S2UR UR8, SR_CTAID.Y ;  /* 0x00000000000879c3 */ /* 0x000f220000002600 */
[----:B------:R-:W4:Y:S02]  /*5210*/  LDCU.64 UR30, c[0x0][0x500] ;  /* 0x0000a000ff1e77ac */ /* 0x000f240008000a00 */
[----:B------:R-:W3:Y:S01]  /*5220*/  LDL.LU R50, [R1+0x3c] ;  /* 0x00003c0001327983 */ /* 0x000ee20000300800 */
[----:B------:R-:W5:Y:S03]  /*5230*/  LDCU.64 UR32, c[0x0][0x550] ;  /* 0x0000aa00ff2077ac */ /* 0x000f660008000a00 */
[----:B------:R-:W3:Y:S04]  /*5240*/  LDL.LU R49, [R1+0x40] ;  /* 0x0000400001317983 */ /* 0x000ee80000300800 */
[----:B------:R-:W3:Y:S04]  /*5250*/  LDL.LU R48, [R1+0x44] ;  /* 0x0000440001307983 */ /* 0x000ee80000300800 */
[----:B------:R-:W3:Y:S04]  /*5260*/  LDL.LU R47, [R1+0x8] ;  /* 0x00000800012f7983 */ /* 0x000ee80000300800 */
        /* <DEDUP_REMOVED lines=10> */
[----:B------:R-:W0:Y:S01]  /*5310*/  S2R R0, SR_TID.X ;  /* 0x0000000000007919 */ /* 0x000e220000002100 */
        /* <DEDUP_REMOVED lines=9> */
[----:B-----5:R-:W-:-:S04]  /*53b0*/  ULEA UR23, UP0, UR22, UR32, 0x1 ;  /* 0x0000002016177291 */ /* 0x020fc8000f8008ff */
[----:B------:R-:W-:-:S05]  /*53c0*/  ULEA.HI.X UR22, UR22, UR33, UR28, 0x1, UP0 ;  /* 0x0000002116167291 */ /* 0x000fca00080f0c1c */
[----:B------:R-:W4:Y:S01]  /*53d0*/  LDCU.64 UR28, c[0x0][0x520] ;  /* 0x0000a400ff1c77ac */ /* 0x000f220008000a00 */
[----:B------:R-:W-:Y:S02]  /*53e0*/  UIADD3 UR19, UP1, UPT, UR19, -0x1000, URZ ;  /* 0xfffff00013137890 */ /* 0x000fe4000ff3e0ff */
[----:B------:R-:W-:Y:S02]  /*53f0*/  UIADD3 UR16, UP2, UPT, UR16, -0x1000, URZ ;  /* 0xfffff00010107890 */ /* 0x000fe4000ff5e0ff */
[----:B------:R-:W-:Y:S02]  /*5400*/  UIADD3 UR13, UP3, UPT, UR13, -0x1000, URZ ;  /* 0xfffff0000d0d7890 */ /* 0x000fe4000ff7e0ff */
[----:B------:R-:W-:Y:S02]  /*5410*/  UIADD3 UR11, UP4, UPT, UR11, -0x1000, URZ ;  /* 0xfffff0000b0b7890 */ /* 0x000fe4000ff9e0ff */
[----:B------:R-:W-:Y:S02]  /*5420*/  UIADD3.X UR18, UPT, UPT, UR18, -0x1, URZ, UP1, !UPT ;  /* 0xffffffff12127890 */ /* 0x000fe40008ffe4ff */
[----:B------:R-:W-:-:S02]  /*5430*/  UIADD3.X UR15, UPT, UPT, UR15, -0x1, URZ, UP2, !UPT ;  /* 0xffffffff0f0f7890 */ /* 0x000fc400097fe4ff */
[----:B------:R-:W-:Y:S02]  /*5440*/  UIADD3.X UR17, UPT, UPT, UR17, -0x1, URZ, UP3, !UPT ;  /* 0xffffffff11117890 */ /* 0x000fe40009ffe4ff */
[----:B------:R-:W-:Y:S01]  /*5450*/  UIADD3.X UR12, UPT, UPT, UR12, -0x1, URZ, UP4, !UPT ;  /* 0xffffffff0c0c7890 */ /* 0x000fe2000a7fe4ff */
[----:B--2---:R-:W-:Y:S02]  /*5460*/  F2FP.F16.F32.PACK_AB R6, R53, R52 ;  /* 0x000000343506723e */ /* 0x004fe400000000ff */
[----:B---3--:R-:W-:Y:S02]  /*5470*/  F2FP.F16.F32.PACK_AB R5, R51, R50 ;  /* 0x000000323305723e */ /* 0x008fe400000000ff */
[----:B------:R-:W-:Y:S02]  /*5480*/  F2FP.F16.F32.PACK_AB R4, R49, R48 ;  /* 0x000000303104723e */ /* 0x000fe400000000ff */
[----:B------:R-:W-:Y:S02]  /*5490*/  F2FP.F16.F32.PACK_AB R11, R47, R46 ;  /* 0x0000002e2f0b723e */ /* 0x000fe400000000ff */
[----:B------:R-:W-:-:S02]  /*54a0*/  F2FP.F16.F32.PACK_AB R10, R45, R44 ;  /* 0x0000002c2d0a723e */ /* 0x000fc400000000ff */
[----:B------:R-:W-:Y:S02]  /*54b0*/  F2FP.F16.F32.PACK_AB R9, R43, R42 ;  /* 0x0000002a2b09723e */ /* 0x000fe400000000ff */
[----:B------:R-:W-:Y:S01]  /*54c0*/  F2FP.F16.F32.PACK_AB R8, R41, R40 ;  /* 0x000000282908723e */ /* 0x000fe200000000ff */
[----:B------:R-:W-:Y:S01]  /*54d0*/  BAR.SYNC.DEFER_BLOCKING 0x0 ;  /* 0x0000000000007b1d */ /* 0x000fe20000010000 */
[----:B------:R-:W-:-:S05]  /*54e0*/  F2FP.F16.F32.PACK_AB R7, R55, R54 ;  /* 0x000000363707723e */ /* 0x000fca00000000ff */
[----:B------:R0:W-:Y:S04]  /*54f0*/  STS.128 [R72], R4 ;  /* 0x0000000448007388 */ /* 0x0001e80000000c00 */
[----:B------:R2:W-:Y:S01]  /*5500*/  STS.128 [R72+0x10], R8 ;  /* 0x0000100848007388 */ /* 0x0005e20000000c00 */
[----:B------:R-:W-:-:S03]  /*5510*/  NOP ;  /* 0x0000000000007918 */ /* 0x000fc60000000000 */
[----:B------:R-:W3:Y:S04]  /*5520*/  LDS.128 R12, [R73] ;  /* 0x00000000490c7984 */ /* 0x000ee80000000c00 */
[----:B------:R-:W5:Y:S01]  /*5530*/  LDS.128 R36, [R73+0x200] ;  /* 0x0002000049247984 */ /* 0x000f620000000c00 */
[----:B0-----:R-:W-:Y:S01]  /*5540*/  SHF.L.U32 R5, R0, 0x1, RZ ;  /* 0x0000000100057819 */ /* 0x001fe200000006ff */
[----:B------:R-:W-:Y:S01]  /*5550*/  FADD.FTZ R3, R2, R17 ;  /* 0x0000001102037221 */ /* 0x000fe20000010000 */
[----:B------:R-:W-:Y:S02]  /*5560*/  LOP3.LUT R0, R0, 0x1f, RZ, 0xc0, !PT ;  /* 0x0000001f00007812 */ /* 0x000fe400078ec0ff */
[----:B------:R-:W-:Y:S01]  /*5570*/  LOP3.LUT R5, R5, 0x7c0, RZ, 0xc0, !PT ;  /* 0x000007c005057812 */ /* 0x000fe200078ec0ff */
[----:B------:R-:W-:Y:S01]  /*5580*/  FADD.FTZ R4, R3, R18 ;  /* 0x0000001203047221 */ /* 0x000fe20000010000 */
[----:B------:R-:W-:-:S02]  /*5590*/  MOV R2, UR23 ;  /* 0x0000001700027c02 */ /* 0x000fc40008000f00 */
[----:B------:R-:W-:Y:S02]  /*55a0*/  MOV R3, UR22 ;  /* 0x0000001600037c02 */ /* 0x000fe40008000f00 */
[----:B------:R-:W-:Y:S01]  /*55b0*/  LOP3.LUT R7, R5, R0, RZ, 0xfc, !PT ;  /* 0x0000000005077212 */ /* 0x000fe200078efcff */
[----:B--2---:R-:W-:Y:S01]  /*55c0*/  FADD.FTZ R9, R4, R19 ;  /* 0x0000001304097221 */ /* 0x004fe20000010000 */
[----:B------:R-:W0:Y:S03]  /*55d0*/  LDCU.64 UR22, c[0x0][0x518] ;  /* 0x0000a300ff1677ac */ /* 0x000e260008000a00 */
[----:B------:R-:W-:-:S04]  /*55e0*/  IMAD.WIDE.U32 R2, R7, 0x10, R2 ;  /* 0x0000001007027825 */ /* 0x000fc800078e0002 */
[----:B------:R-:W-:Y:S01]  /*55f0*/  FADD.FTZ R4, R9, R20 ;  /* 0x0000001409047221 */ /* 0x000fe20000010000 */
[----:B---3--:R-:W-:Y:S04]  /*5600*/  STG.E.128 desc[UR24][R2.64], R12 ;  /* 0x0000000c02007986 */ /* 0x008fe8000c101d18 */
        /* <DEDUP_REMOVED lines=11> */
[----:B0-----:R-:W-:-:S03]  /*56c0*/  UIMAD.WIDE.U32 UR26, UR34, UR22, UR26 ;  /* 0x00000016221a72a5 */ /* 0x001fc6000f8e001a */
[----:B------:R-:W-:Y:S01]  /*56d0*/  FADD.FTZ R23, R22, R23 ;  /* 0x0000001716177221 */ /* 0x000fe20000010000 */
[----:B------:R-:W-:Y:S04]  /*56e0*/  STS.128 [R72], R8 ;  /* 0x0000000848007388 */ /* 0x000fe80000000c00 */
[----:B------:R-:W-:Y:S01]  /*56f0*/  STS.128 [R72+0x10], R16 ;  /* 0x0000101048007388 */ /* 0x000fe20000000c00 */
[----:B------:R-:W-:-:S03]  /*5700*/  NOP ;  /* 0x0000000000007918 */ /* 0x000fc60000000000 */
[----:B------:R-:W0:Y:S04]  /*5710*/  LDS.128 R12, [R73] ;  /* 0x00000000490c7984 */ /* 0x000e280000000c00 */
[----:B------:R-:W3:Y:S01]  /*5720*/  LDS.128 R40, [R73+0x200] ;  /* 0x0002000049287984 */ /* 0x000ee20000000c00 */
[----:B------:R-:W-:Y:S01]  /*5730*/  FADD.FTZ R24, R23, R24 ;  /* 0x0000001817187221 */ /* 0x000fe20000010000 */
[----:B------:R-:W-:Y:S01]  /*5740*/  UIMAD UR23, UR34, UR23, UR27 ;  /* 0x00000017221772a4 */ /* 0x000fe2000f8e021b */
[----:B------:R-:W-:Y:S02]  /*5750*/  UMOV UR22, UR26 ;  /* 0x0000001a00167c82 */ /* 0x000fe40008000000 */
[----:B------:R-:W-:Y:S01]  /*5760*/  FADD.FTZ R25, R24, R25 ;  /* 0x0000001918197221 */ /* 0x000fe20000010000 */
[----:B----4-:R-:W-:-:S02]  /*5770*/  UIMAD UR27, UR8, UR29, URZ ;  /* 0x0000001d081b72a4 */ /* 0x010fc4000f8e02ff */
[----:B------:R-:W-:Y:S01]  /*5780*/  UIMAD.WIDE.U32 UR22, UR8, UR28, UR22 ;  /* 0x0000001c081672a5 */ /* 0x000fe2000f8e0016 */
[----:B------:R-:W-:-:S03]  /*5790*/  FADD.FTZ R26, R25, R26 ;  /* 0x0000001a191a7221 */ /* 0x000fc60000010000 */
[----:B------:R-:W-:Y:S01]  /*57a0*/  UIADD3 UR26, UPT, UPT, UR23, UR27, URZ ;  /* 0x0000001b171a7290 */ /* 0x000fe2000fffe0ff */
[----:B------:R-:W-:Y:S01]  /*57b0*/  FADD.FTZ R27, R26, R27 ;  /* 0x0000001b1a1b7221 */ /* 0x000fe20000010000 */
[----:B-1----:R-:W-:-:S03]  /*57c0*/  ULEA UR23, UP0, UR22, UR30, 0x1 ;  /* 0x0000001e16177291 */ /* 0x002fc6000f8008ff */
        /* <DEDUP_REMOVED lines=8> */
[----:B0-----:R-:W-:Y:S04]  /*5850*/  STG.E.128 desc[UR24][R2.64], R12 ;  /* 0x0000000c02007986 */ /* 0x001fe8000c101d18 */
[----:B---3--:R0:W-:Y:S01]  /*5860*/  STG.E.128 desc[UR24][R2.64+0x200], R40 ;  /* 0x0002002802007986 */ /* 0x0081e2000c101d18 */
[----:B------:R-:W-:-:S04]  /*5870*/  UIADD3 UR14, UP0, UPT, UR14, -0x1000, URZ ;  /* 0xfffff0000e0e7890 */ /* 0x000fc8000ff1e0ff */
[----:B------:R-:W-:Y:S01]  /*5880*/  UIADD3.X UR20, UPT, UPT, UR20, -0x1, URZ, UP0, !UPT ;  /* 0xffffffff14147890 */ /* 0x000fe200087fe4ff */
[----:B0-----:R-:W-:-:S05]  /*5890*/  FADD.FTZ R2, R31, R32 ;  /* 0x000000201f027221 */ /* 0x001fca0000010000 */
[----:B------:R0:W-:Y:S01]  /*58a0*/  STL [R1+0x48], R2 ;  /* 0x0000480201007387 */ /* 0x0001e20000100800 */
[----:B------:R-:W-:-:S03]  /*58b0*/  UISETP.GT.AND UP0, UPT, UR10, 0x1, UPT ;  /* 0x000000010a00788c */ /* 0x000fc6000bf04270 */
[----:B------:R-:W-:-:S06]  /*58c0*/  UMOV UR10, UR21 ;  /* 0x00000015000a7c82 */ /* 0x000fcc0008000000 */
[----:B0-----:R-:W-:Y:S05]  /*58d0*/  BRA.U UP0, `(.L_x_2909) ;  /* 0xffffffb100347547 */ /* 0x001fea000b83ffff */
.L_x_2862:
        /* <DEDUP_REMOVED lines=45> */
.L_x_2911:
[----:B------:R-:W-:Y:S05]  /*5bb0*/  BSYNC.RECONVERGENT B0 ;  /* 0x0000000000007941 */ /* 0x000fea0003800200 */
.L_x_2910:
        /* <DEDUP_REMOVED lines=43> */
.L_x_2913:
[----:B------:R-:W-:Y:S05]  /*5e70*/  BSYNC.RECONVERGENT B0 ;  /* 0x0000000000007941 */ /* 0x000fea0003800200 */
.L_x_2912:
        /* <DEDUP_REMOVED lines=11> */
.L_x_2914:
[C---:B------:R-:W-:Y:S02]  /*5f30*/  LEA R0, R7.reuse, UR6, 0x2 ;  /* 0x0000000607007c11 */ /* 0x040fe4000f8e10ff */
[----:B-12---:R-:W-:Y:S02]  /*5f40*/  SHF.R.S32.HI R2, RZ, 0x1f, R7 ;  /* 0x0000001fff027819 */ /* 0x006fe40000011407 */
[----:B0-----:R-:W-:Y:S01]  /*5f50*/  MOV R4, UR4 ;  /* 0x0000000400047c02 */ /* 0x001fe20008000f00 */
[----:B------:R-:W0:Y:S01]  /*5f60*/  LDS R9, [R0+0x7f50] ;  /* 0x007f500000097984 */ /* 0x000e220000000800 */
[----:B------:R-:W-:Y:S01]  /*5f70*/  MOV R3, UR8 ;  /* 0x0000000800037c02 */ /* 0x000fe20008000f00 */
[----:B------:R-:W-:Y:S01]  /*5f80*/  IMAD R6, R2, UR12, RZ ;  /* 0x0000000c02067c24 */ /* 0x000fe2000f8e02ff */
        /* <DEDUP_REMOVED lines=12> */
.L_x_2868:
[----:B------:R-:W-:Y:S01]  /*6050*/  HFMA2 R53, -RZ, RZ, 0, 5.9604644775390625e-08 ;  /* 0x00000001ff357431 */ /* 0x000fe200000001ff */
[----:B------:R-:W-:Y:S02]  /*6060*/  MOV R157, R75 ;  /* 0x0000004b009d7202 */ /* 0x000fe40000000f00 */
[----:B------:R-:W-:Y:S02]  /*6070*/  MOV R52, RZ ;  /* 0x000000ff00347202 */ /* 0x000fe40000000f00 */
[----:B------:R-:W-:-:S07]  /*6080*/  MOV R154, 0xffffffff ;  /* 0xffffffff009a7802 */ /* 0x000fce0000000f00 */
[----:B01---5:R-:W-:Y:S05]  /*6090*/  WARPSYNC.COLLECTIVE R154, `(.L_x_2915) ;  /* 0x000000009a087348 */ /* 0x023fea0003c00000 */
[----:B------:R2:W3:Y:S02]  /*60a0*/  SHFL.UP P6, R162, R157, R53, R52 ;  /* 0x040000359da27389 */ /* 0x0004e400000c0034 */
[----:B0123-5:R-:W-:Y:S05]  /*60b0*/  ENDCOLLECTIVE ;  /* 0x000000000000791b */ /* 0x02ffea0003800000 */
.L_x_2915:
[----:B------:R-:W-:Y:S02]  /*60c0*/  MOV R157, R153 ;  /* 0x00000099009d7202 */ /* 0x000fe40000000f00 */
[----:B------:R-:W-:-:S07]  /*60d0*/  MOV R155, R162 ;  /* 0x000000a2009b7202 */ /* 0x000fce0000000f00 */
[----:B------:R-:W-:Y:S05]  /*60e0*/  WARPSYNC.COLLECTIVE R154, `(.L_x_2916) ;  /* 0x000000009a087348 */ /* 0x000fea0003c00000 */
[----:B------:R0:W1:Y:S02]  /*60f0*/  SHFL.UP P6, R162, R157, R53, R52 ;  /* 0x040000359da27389 */ /* 0x00006400000c0034 */
[----:B01----:R-:W-:Y:S05]  /*6100*/  ENDCOLLECTIVE ;  /* 0x000000000000791b */ /* 0x003fea0003800000 */
.L_x_2916:
        /* <DEDUP_REMOVED lines=10> */
.L_x_2917:
[----:B------:R-:W-:Y:S02]  /*61b0*/  MOV R157, R155 ;  /* 0x0000009b009d7202 */ /* 0x000fe40000000f00 */
[----:B------:R-:W-:-:S07]  /*61c0*/  MOV R153, R162 ;  /* 0x000000a200997202 */ /* 0x000fce0000000f00 */
[----:B------:R-:W-:Y:S05]  /*61d0*/  WARPSYNC.COLLECTIVE R154, `(.L_x_2918) ;  /* 0x000000009a087348 */ /* 0x000fea0003c00000 */
[----:B------:R0:W1:Y:S02]  /*61e0*/  SHFL.UP P6, R162, R157, R53, R52 ;  /* 0x040000359da27389 */ /* 0x00006400000c0034 */
[----:B01----:R-:W-:Y:S05]  /*61f0*/  ENDCOLLECTIVE ;  /* 0x000000000000791b */ /* 0x003fea0003800000 */
.L_x_2918:
        /* <DEDUP_REMOVED lines=10> */
.L_x_2919:
[----:B------:R-:W-:Y:S02]  /*62a0*/  MOV R157, R155 ;  /* 0x0000009b009d7202 */ /* 0x000fe40000000f00 */
[----:B------:R-:W-:-:S07]  /*62b0*/  MOV R153, R162 ;  /* 0x000000a200997202 */ /* 0x000fce0000000f00 */
[----:B------:R-:W-:Y:S05]  /*62c0*/  WARPSYNC.COLLECTIVE R154, `(.L_x_2920) ;  /* 0x000000009a087348 */ /* 0x000fea0003c00000 */
[----:B------:R0:W1:Y:S02]  /*62d0*/  SHFL.UP P6, R162, R157, R53, R52 ;  /* 0x040000359da27389 */ /* 0x00006400000c0034 */
[----:B01----:R-:W-:Y:S05]  /*62e0*/  ENDCOLLECTIVE ;  /* 0x000000000000791b */ /* 0x003fea0003800000 */
.L_x_2920:
        /* <DEDUP_REMOVED lines=10> */
.L_x_2921:
[----:B------:R-:W-:Y:S02]  /*6390*/  MOV R157, R155 ;  /* 0x0000009b009d7202 */ /* 0x000fe40000000f00 */
[----:B------:R-:W-:-:S07]  /*63a0*/  MOV R153, R162 ;  /* 0x000000a200997202 */ /* 0x000fce0000000f00 */
[----:B------:R-:W-:Y:S05]  /*63b0*/  WARPSYNC.COLLECTIVE R154, `(.L_x_2922) ;  /* 0x000000009a087348 */ /* 0x000fea0003c00000 */
[----:B------:R0:W1:Y:S02]  /*63c0*/  SHFL.UP P6, R162, R157, R53, R52 ;  /* 0x040000359da27389 */ /* 0x00006400000c0034 */
[----:B01----:R-:W-:Y:S05]  /*63d0*/  ENDCOLLECTIVE ;  /* 0x000000000000791b */ /* 0x003fea0003800000 */
.L_x_2922:
        /* <DEDUP_REMOVED lines=10> */
.L_x_2923:
[----:B------:R-:W-:Y:S02]  /*6480*/  MOV R157, R155 ;  /* 0x0000009b009d7202 */ /* 0x000fe40000000f00 */
[----:B------:R-:W-:-:S07]  /*6490*/  MOV R153, R162 ;  /* 0x000000a200997202 */ /* 0x000fce0000000f00 */
[----:B------:R-:W-:Y:S05]  /*64a0*/  WARPSYNC.COLLECTIVE R154, `(.L_x_2924) ;  /* 0x000000009a087348 */ /* 0x000fea0003c00000 */
[----:B------:R0:W1:Y:S02]  /*64b0*/  SHFL.UP P6, R162, R157, R53, R52 ;  /* 0x040000359da27389 */ /* 0x00006400000c0034 */
[----:B01----:R-:W-:Y:S05]  /*64c0*/  ENDCOLLECTIVE ;  /* 0x000000000000791b */ /* 0x003fea0003800000 */
.L_x_2924:
[----:B------:R-:W-:Y:S01]  /*64d0*/  MOV R52, R162 ;  /* 0x000000a200347202 */ /* 0x000fe20000000f00 */
[----:B------:R-:W-:Y:S06]  /*64e0*/  BRA `(.L_x_2925) ;  /* 0xffffffc000847947 */ /* 0x000fec000383ffff */
.L_x_2869:
[----:B------:R-:W-:Y:S01]  /*64f0*/  HFMA2 R53, -RZ, RZ, 0, 1.847743988037109375e-06 ;  /* 0x0000001fff357431 */ /* 0x000fe200000001ff */
[----:B------:R-:W-:Y:S01]  /*6500*/  BSSY B0, `(.L_x_2926) ;  /* 0x0000007000007945 */ /* 0x000fe20003800000 */
[----:B------:R-:W-:Y:S02]  /*6510*/  MOV R153, R75 ;  /* 0x0000004b00997202 */ /* 0x000fe40000000f00 */
[----:B------:R-:W-:Y:S02]  /*6520*/  MOV R52, 0x1f ;  /* 0x0000001f00347802 */ /* 0x000fe40000000f00 */
[----:B------:R-:W-:-:S07]  /*6530*/  MOV R154, 0xffffffff ;  /* 0xffffffff009a7802 */ /* 0x000fce0000000f00 */
[----:B01---5:R-:W-:Y:S05]  /*6540*/  WARPSYNC.COLLECTIVE R154, `(.L_x_2927) ;  /* 0x000000009a087348 */ /* 0x023fea0003c00000 */
[----:B------:R2:W3:Y:S02]  /*6550*/  SHFL.IDX P2, R155, R153, R53, R52 ;  /* 0x00000035999b7389 */ /* 0x0004e40000040034 */
[----:B0123-5:R-:W-:Y:S05]  /*6560*/  ENDCOLLECTIVE ;  /* 0x000000000000791b */ /* 0x02ffea0003800000 */
.L_x_2927:
[----:B------:R-:W-:Y:S05]  /*6570*/  BSYNC B0 ;  /* 0x0000000000007941 */ /* 0x000fea0003800000 */
.L_x_2926:
[----:B------:R-:W-:Y:S05]  /*6580*/  BRA `(.L_x_2928) ;  /* 0xffffffc000747947 */ /* 0x000fea000383ffff */
.L_x_2870:
        /* <DEDUP_REMOVED lines=8> */
.L_x_2930:
[----:B------:R-:W-:Y:S05]  /*6610*/  BSYNC B0 ;  /* 0x0000000000007941 */ /* 0x000fea0003800000 */
.L_x_2929:
[----:B------:R-:W-:Y:S05]  /*6620*/  BRA `(.L_x_2931) ;  /* 0xffffffc000547947 */ /* 0x000fea000383ffff */
.L_x_2871:
[----:B------:R-:W-:Y:S01]  /*6630*/  HFMA2 R53, -RZ, RZ, 0, 5.9604644775390625e-08 ;  /* 0x00000001ff357431 */ /* 0x000fe200000001ff */
[----:B------:R-:W-:Y:S01]  /*6640*/  BSSY B0, `(.L_x_2932) ;  /* 0x0000007000007945 */ /* 0x000fe20003800000 */
[----:B------:R-:W-:Y:S02]  /*6650*/  MOV R157, R75 ;  /* 0x0000004b009d7202 */ /* 0x000fe40000000f00 */
[----:B------:R-:W-:Y:S02]  /*6660*/  MOV R52, RZ ;  /* 0x000000ff00347202 */ /* 0x000fe40000000f00 */
[----:B------:R-:W-:-:S07]  /*6670*/  MOV R154, 0xffffffff ;  /* 0xffffffff009a7802 */ /* 0x000fce0000000f00 */
[----:B01---5:R-:W-:Y:S05]  /*6680*/  WARPSYNC.COLLECTIVE R154, `(.L_x_2933) ;  /* 0x000000009a087348 */ /* 0x023fea0003c00000 */
[----:B------:R2:W3:Y:S02]  /*6690*/  SHFL.UP P6, R162, R157, R53, R52 ;  /* 0x040000359da27389 */ /* 0x0004e400000c0034 */
[----:B0123-5:R-:W-:Y:S05]  /*66a0*/  ENDCOLLECTIVE ;  /* 0x000000000000791b */ /* 0x02ffea0003800000 */
.L_x_2933:
[----:B------:R-:W-:Y:S05]  /*66b0*/  BSYNC B0 ;  /* 0x0000000000007941 */ /* 0x000fea0003800000 */
.L_x_2932:
        /* <DEDUP_REMOVED lines=9> */
.L_x_2934:
[----:B------:R-:W-:Y:S01]  /*6750*/  HFMA2 R53, -RZ, RZ, 0, 0 ;  /* 0x00000000ff357431 */ /* 0x000fe200000001ff */
[----:B------:R-:W-:-:S07]  /*6760*/  MOV R52, 0x1f ;  /* 0x0000001f00347802 */ /* 0x000fce0000000f00 */
[----:B------:R-:W-:Y:S05]  /*6770*/  WARPSYNC.COLLECTIVE R154, `(.L_x_2935) ;  /* 0x000000009a087348 */ /* 0x000fea0003c00000 */
[----:B------:R0:W1:Y:S02]  /*6780*/  SHFL.IDX P2, R155, R153, R53, R52 ;  /* 0x00000035999b7389 */ /* 0x0000640000040034 */
[----:B01----:R-:W-:Y:S05]  /*6790*/  ENDCOLLECTIVE ;  /* 0x000000000000791b */ /* 0x003fea0003800000 */
.L_x_2935:
[----:B------:R-:W-:Y:S02]  /*67a0*/  MOV R156, R162 ;  /* 0x000000a2009c7202 */ /* 0x000fe40000000f00 */
[----:B------:R-:W-:Y:S02]  /*67b0*/  MOV R153, R45 ;  /* 0x0000002d00997202 */ /* 0x000fe40000000f00 */
[----:B------:R-:W-:-:S07]  /*67c0*/  MOV R44, R155 ;  /* 0x0000009b002c7202 */ /* 0x000fce0000000f00 */
[----:B------:R-:W-:Y:S05]  /*67d0*/  WARPSYNC.COLLECTIVE R154, `(.L_x_2936) ;  /* 0x000000009a087348 */ /* 0x000fea0003c00000 */
[----:B------:R0:W1:Y:S02]  /*67e0*/  SHFL.IDX P2, R155, R153, R53, R52 ;  /* 0x00000035999b7389 */ /* 0x0000640000040034 */
[----:B01----:R-:W-:Y:S05]  /*67f0*/  ENDCOLLECTIVE ;  /* 0x000000000000791b */ /* 0x003fea0003800000 */
.L_x_2936:
[----:B------:R-:W-:Y:S01]  /*6800*/  MOV R45, R155 ;  /* 0x0000009b002d7202 */ /* 0x000fe20000000f00 */
[----:B------:R-:W-:Y:S06]  /*6810*/  BRA `(.L_x_2937) ;  /* 0xffffffbc00f07947 */ /* 0x000fec000383ffff */
.L_x_2873:
        /* <DEDUP_REMOVED lines=9> */
.L_x_2938:
[----:B------:R-:W-:Y:S02]  /*68b0*/  ISETP.GT.U32.AND P6, PT, R156, 0xf, PT ;  /* 0x0000000f9c00780c */ /* 0x000fe40003fc4070 */
[----:B------:R-:W-:Y:S02]  /*68c0*/  MOV R153, R155 ;  /* 0x0000009b00997202 */ /* 0x000fe40000000f00 */
[----:B------:R-:W-:-:S03]  /*68d0*/  MOV R155, R163 ;  /* 0x000000a3009b7202 */ /* 0x000fc60000000f00 */
[----:B------:R-:W-:-:S07]  /*68e0*/  @P3 FMUL.FTZ R153, R153, R162 ;  /* 0x000000a299993220 */ /* 0x000fce0000410000 */
[----:B------:R-:W-:Y:S05]  /*68f0*/  WARPSYNC.COLLECTIVE R154, `(.L_x_2939) ;  /* 0x000000009a087348 */ /* 0x000fea0003c00000 */
[----:B------:R0:W1:Y:S02]  /*6900*/  SHFL.DOWN P2, R155, R155, R52, R53 ;  /* 0x080000349b9b7389 */ /* 0x0000640000040035 */
[----:B01----:R-:W-:Y:S05]  /*6910*/  ENDCOLLECTIVE ;  /* 0x000000000000791b */ /* 0x003fea0003800000 */
.L_x_2939:
        /* <DEDUP_REMOVED lines=10> */
.L_x_2940:
[----:B------:R-:W-:Y:S02]  /*69c0*/  MOV R153, R155 ;  /* 0x0000009b00997202 */ /* 0x000fe40000000f00 */
[----:B------:R-:W-:-:S03]  /*69d0*/  MOV R155, R163 ;  /* 0x000000a3009b7202 */ /* 0x000fc60000000f00 */
[----:B------:R-:W-:-:S07]  /*69e0*/  @!P3 FMUL.FTZ R153, R162, R153 ;  /* 0x00000099a299b220 */ /* 0x000fce0000410000 */
[----:B------:R-:W-:Y:S05]  /*69f0*/  WARPSYNC.COLLECTIVE R154, `(.L_x_2941) ;  /* 0x000000009a087348 */ /* 0x000fea0003c00000 */
[----:B------:R0:W1:Y:S02]  /*6a00*/  SHFL.DOWN P2, R155, R155, R52, R53 ;  /* 0x080000349b9b7389 */ /* 0x0000640000040035 */
[----:B01----:R-:W-:Y:S05]  /*6a10*/  ENDCOLLECTIVE ;  /* 0x000000000000791b */ /* 0x003fea0003800000 */
.L_x_2941:
        /* <DEDUP_REMOVED lines=9> */
.L_x_2942:
[----:B------:R-:W-:Y:S02]  /*6ab0*/  MOV R153, R155 ;  /* 0x0000009b00997202 */ /* 0x000fe40000000f00 */
[----:B------:R-:W-:-:S03]  /*6ac0*/  MOV R155, R163 ;  /* 0x000000a3009b7202 */ /* 0x000fc60000000f00 */
[----:B------:R-:W-:-:S07]  /*6ad0*/  @!P4 FMUL.FTZ R153, R162, R153 ;  /* 0x00000099a299c220 */ /* 0x000fce0000410000 */
[----:B------:R-:W-:Y:S05]  /*6ae0*/  WARPSYNC.COLLECTIVE R154, `(.L_x_2943) ;  /* 0x000000009a087348 */ /* 0x000fea0003c00000 */
[----:B------:R0:W1:Y:S02]  /*6af0*/  SHFL.DOWN P2, R155, R155, R52, R53 ;  /* 0x080000349b9b7389 */ /* 0x0000640000040035 */
[----:B01----:R-:W-:Y:S05]  /*6b00*/  ENDCOLLECTIVE ;  /* 0x000000000000791b */ /* 0x003fea0003800000 */
.L_x_2943:
        /* <DEDUP_REMOVED lines=9> */
.L_x_2944:
[----:B------:R-:W-:Y:S02]  /*6ba0*/  MOV R153, R155 ;  /* 0x0000009b00997202 */ /* 0x000fe40000000f00 */
[----:B------:R-:W-:-:S03]  /*6bb0*/  MOV R155, R163 ;  /* 0x000000a3009b7202 */ /* 0x000fc60000000f00 */
[----:B------:R-:W-:-:S07]  /*6bc0*/  @!P5 FMUL.FTZ R153, R162, R153 ;  /* 0x00000099a299d220 */ /* 0x000fce0000410000 */
[----:B------:R-:W-:Y:S05]  /*6bd0*/  WARPSYNC.COLLECTIVE R154, `(.L_x_2945) ;  /* 0x000000009a087348 */ /* 0x000fea0003c00000 */
[----:B------:R0:W1:Y:S02]  /*6be0*/  SHFL.DOWN P2, R155, R155, R52, R53 ;  /* 0x080000349b9b7389 */ /* 0x0000640000040035 */
[----:B01----:R-:W-:Y:S05]  /*6bf0*/  ENDCOLLECTIVE ;  /* 0x000000000000791b */ /* 0x003fea0003800000 */
.L_x_2945:
        /* <DEDUP_REMOVED lines=9> */
.L_x_2946:
[----:B------:R-:W-:Y:S02]  /*6c90*/  MOV R153, R155 ;  /* 0x0000009b00997202 */ /* 0x000fe40000000f00 */
[----:B------:R-:W-:-:S03]  /*6ca0*/  MOV R155, R163 ;  /* 0x000000a3009b7202 */ /* 0x000fc60000000f00 */
[----:B------:R-:W-:-:S07]  /*6cb0*/  @!P6 FMUL.FTZ R153, R162, R153 ;  /* 0x00000099a299e220 */ /* 0x000fce0000410000 */
[----:B------:R-:W-:Y:S05]  /*6cc0*/  WARPSYNC.COLLECTIVE R154, `(.L_x_2947) ;  /* 0x000000009a087348 */ /* 0x000fea0003c00000 */
[----:B------:R0:W1:Y:S02]  /*6cd0*/  SHFL.DOWN P2, R155, R155, R52, R53 ;  /* 0x080000349b9b7389 */ /* 0x0000640000040035 */
[----:B01----:R-:W-:Y:S05]  /*6ce0*/  ENDCOLLECTIVE ;  /* 0x000000000000791b */ /* 0x003fea0003800000 */
.L_x_2947:
        /* <DEDUP_REMOVED lines=10> */
.L_x_2948:
[----:B------:R-:W-:Y:S02]  /*6d90*/  MOV R153, R163 ;  /* 0x000000a300997202 */ /* 0x000fe40000000f00 */
[----:B------:R-:W-:-:S07]  /*6da0*/  MOV R157, R155 ;  /* 0x0000009b009d7202 */ /* 0x000fce0000000f00 */
[----:B------:R-:W-:Y:S05]  /*6db0*/  WARPSYNC.COLLECTIVE R154, `(.L_x_2949) ;  /* 0x000000009a087348 */ /* 0x000fea0003c00000 */
[----:B------:R0:W1:Y:S02]  /*6dc0*/  SHFL.IDX P2, R155, R153, R53, R52 ;  /* 0x00000035999b7389 */ /* 0x0000640000040034 */
[----:B01----:R-:W-:Y:S05]  /*6dd0*/  ENDCOLLECTIVE ;  /* 0x000000000000791b */ /* 0x003fea0003800000 */
.L_x_2949:
        /* <DEDUP_REMOVED lines=10> */
.L_x_2950:
[----:B------:R-:W-:Y:S02]  /*6e80*/  MOV R162, R155 ;  /* 0x0000009b00a27202 */ /* 0x000fe40000000f00 */
[----:B------:R-:W-:-:S07]  /*6e90*/  MOV R155, R163 ;  /* 0x000000a3009b7202 */ /* 0x000fce0000000f00 */
[----:B------:R-:W-:Y:S05]  /*6ea0*/  WARPSYNC.COLLECTIVE R154, `(.L_x_2951) ;  /* 0x000000009a087348 */ /* 0x000fea0003c00000 */
[----:B------:R0:W1:Y:S02]  /*6eb0*/  SHFL.DOWN P2, R155, R155, R52, R53 ;  /* 0x080000349b9b7389 */ /* 0x0000640000040035 */
[----:B01----:R-:W-:Y:S05]  /*6ec0*/  ENDCOLLECTIVE ;  /* 0x000000000000791b */ /* 0x003fea0003800000 */
.L_x_2951:
[----:B------:R-:W-:Y:S01]  /*6ed0*/  HFMA2 R53, -RZ, RZ, 0, 0 ;  /* 0x00000000ff357431 */ /* 0x000fe200000001ff */
[----:B------:R-:W-:Y:S02]  /*6ee0*/  MOV R52, 0x1f ;  /* 0x0000001f00347802 */ /* 0x000fe40000000f00 */
[----:B------:R-:W-:-:S07]  /*6ef0*/  MOV R163, R155 ;  /* 0x0000009b00a37202 */ /* 0x000fce0000000f00 */
[----:B------:R-:W-:Y:S05]  /*6f00*/  WARPSYNC.COLLECTIVE R154, `(.L_x_2952) ;  /* 0x000000009a087348 */ /* 0x000fea0003c00000 */
[----:B------:R0:W1:Y:S02]  /*6f10*/  SHFL.IDX P2, R155, R153, R53, R52 ;  /* 0x00000035999b7389 */ /* 0x0000640000040034 */
[----:B01----:R-:W-:Y:S05]  /*6f20*/  ENDCOLLECTIVE ;  /* 0x000000000000791b */ /* 0x003fea0003800000 */
.L_x_2952:
[----:B------:R-:W-:Y:S02]  /*6f30*/  MOV R153, R45 ;  /* 0x0000002d00997202 */ /* 0x000fe40000000f00 */
[----:B------:R-:W-:-:S07]  /*6f40*/  MOV R44, R155 ;  /* 0x0000009b002c7202 */ /* 0x000fce0000000f00 */
[----:B------:R-:W-:Y:S05]  /*6f50*/  WARPSYNC.COLLECTIVE R154, `(.L_x_2953) ;  /* 0x000000009a087348 */ /* 0x000fea0003c00000 */
[----:B------:R0:W1:Y:S02]  /*6f60*/  SHFL.IDX P2, R155, R153, R53, R52 ;  /* 0x00000035999b7389 */ /* 0x0000640000040034 */
[----:B01----:R-:W-:Y:S05]  /*6f70*/  ENDCOLLECTIVE ;  /* 0x000000000000791b */ /* 0x003fea0003800000 */
.L_x_2953:
[----:B------:R-:W-:Y:S02]  /*6f80*/  MOV R45, R155 ;  /* 0x0000009b002d7202 */ /* 0x000fe40000000f00 */
[----:B------:R-:W-:Y:S01]  /*6f90*/  ISETP.NE.AND P2, PT, R74, 0x1f, PT ;  /* 0x0000001f4a00780c */ /* 0x000fe20003f45270 */
[----:B------:R-:W-:-:S12]  /*6fa0*/  BRA `(.L_x_2954) ;  /* 0xffffffc0002c7947 */ /* 0x000fd8000383ffff */
.L_x_2955:
        /* <DEDUP_REMOVED lines=13> */
.L_x_10436:


//--------------------- .text._Z25selective_scan_bwd_kernelI32Selective_Scan_bwd_kernel_traitsILi128ELi16ELb1ELb1ELb1ELb0ELb1EN3c104HalfEfEEv12SSMParamsBwd --------------------------
	.section	.text._Z25selective_scan_bwd_kernelI32Selective_Scan_bwd_kernel_traitsILi128ELi16ELb1ELb1ELb1ELb0ELb1EN3c104HalfEfEEv12SSMParamsBwd,"ax",@progbits
	.align	128
        .global         _Z25selective_scan_bwd_kernelI32Selective_Scan_bwd_kernel_traitsILi128ELi16ELb1ELb1ELb1ELb0ELb1EN3c104HalfEfEEv12SSMParamsBwd
        .type           _Z25selective_scan_bwd_kernelI32Selective_Scan_bwd_kernel_traitsILi128ELi16ELb1ELb1ELb1ELb0ELb1EN3c104HalfEfEEv12SSMParamsBwd,@function
        .size           _Z25selective_scan_bwd_kernelI32Selective_Scan_bwd_kernel_traitsILi128ELi16ELb1ELb1ELb1ELb0ELb1EN3c104HalfEfEEv12SSMParamsBwd,(.L_x_10437 - _Z25selective_scan_bwd_kernelI32Selective_Scan_bwd_kernel_traitsILi128ELi16ELb1ELb1ELb1ELb0ELb1EN3c104HalfEfEEv12SSMParamsBwd)
        .other          _Z25selective_scan_bwd_kernelI32Selective_Scan_bwd_kernel_traitsILi128ELi16ELb1ELb1ELb1ELb0ELb1EN3c104HalfEfEEv12SSMParamsBwd,@"STO_CUDA_ENTRY STV_DEFAULT"
_Z25selective_scan_bwd_kernelI32Selective_Scan_bwd_kernel_traitsILi128ELi16ELb1ELb1ELb1ELb0ELb1EN3c104HalfEfEEv12SSMParamsBwd:
.text._Z25selective_scan_bwd_kernelI32Selective_Scan_bwd_kernel_traitsILi128ELi16ELb1ELb1ELb1ELb0ELb1EN3c104HalfEfEEv12SSMParamsBwd:
        /* <DEDUP_REMOVED lines=42> */
[----:B------:R-:W-:Y:S01]  /*02a0*/  UMOV UR4, URZ ;  /* 0x000000ff00047c82 */ /* 0x000fe20008000000 */
[----:B-1----:R-:W-:-:S05]  /*02b0*/  ULEA UR16, UR32, 0xfffff800, 0xb ;  /* 0xfffff80020107891 */ /* 0x002fca000f8e58ff */
[----:B------:R-:W1:Y:S01]  /*02c0*/  I2F.RP R0, UR38 ;  /* 0x0000002600007d06 */ /* 0x000e620008209400 */
[----:B------:R-:W-:Y:S02]  /*02d0*/  UIMAD UR11, UR10, UR19, UR25 ;  /* 0x000000130a0b72a4 */ /* 0x000fe4000f8e0219 */
[----:B------:R-:W-:Y:S02]  /*02e0*/  UIADD3 UR25, UP0, UPT, UR16, UR22, URZ ;  /* 0x0000001610197290 */ /* 0x000fe4000ff1e0ff */
[----:B--2---:R-:W-:Y:S02]  /*02f0*/  UIMAD.WIDE.U32 UR28, UR8, UR20, URZ ;  /* 0x00000014081c72a5 */ /* 0x004fe4000f8e00ff */
[----:B------:R-:W-:Y:S01]  /*0300*/  UIADD3 UR20, UP2, UPT, UR16, UR24, URZ ;  /* 0x0000001810147290 */ /* 0x000fe2000ff5e0ff */
[----:B------:R-:W2:Y:S01]  /*0310*/  LDCU.64 UR18, c[0x0][0x3b0] ;  /* 0x00007600ff1277ac */ /* 0x000ea20008000a00 */
        /* <DEDUP_REMOVED lines=23> */
[----:B------:R-:W-:Y:S02]  /*0490*/  UIMAD UR23, UR8, UR19, UR23 ;  /* 0x00000013081772a4 */ /* 0x000fe4000f8e0217 */
[----:B------:R-:W-:Y:S01]  /*04a0*/  UISETP.GT.U32.AND UP1, UPT, UR38, UR5, UPT ;  /* 0x000000052600728c */ /* 0x000fe2000bf24070 */
[----:B------:R-:W2:Y:S01]  /*04b0*/  LDCU.64 UR18, c[0x0][0x3d0] ;  /* 0x00007a00ff1277ac */ /* 0x000ea20008000a00 */
[----:B------:R-:W-:-:S02]  /*04c0*/  UISETP.NE.U32.AND UP0, UPT, UR36, URZ, UPT ;  /* 0x000000ff2400728c */ /* 0x000fc4000bf05070 */
[----:B------:R-:W-:Y:S02]  /*04d0*/  UIMAD UR13, UR8, UR21, UR29 ;  /* 0x00000015080d72a4 */ /* 0x000fe4000f8e021d */
[----:B------:R-:W-:-:S05]  /*04e0*/  UISETP.NE.AND.EX UP0, UPT, UR37, URZ, UPT, UP0 ;  /* 0x000000ff2500728c */ /* 0x000fca000bf05300 */
[----:B------:R-:W-:Y:S02]  /*04f0*/  @!UP1 UIADD3 UR5, UPT, UPT, UR5, -UR38, URZ ;  /* 0x8000002605059290 */ /* 0x000fe4000fffe0ff */
[----:B------:R-:W-:Y:S02]  /*0500*/  @!UP1 UIADD3 UR11, UPT, UPT, UR11, 0x1, URZ ;  /* 0x000000010b0b9890 */ /* 0x000fe4000fffe0ff */
[----:B------:R-:W-:Y:S02]  /*0510*/  UISETP.GE.U32.AND UP2, UPT, UR5, UR38, UPT ;  /* 0x000000260500728c */ /* 0x000fe4000bf46070 */
[----:B------:R-:W-:Y:S01]  /*0520*/  ULOP3.LUT UR5, UR10, UR35, URZ, 0x3c, !UPT ;  /* 0x000000230a057292 */ /* 0x000fe2000f8e3cff */
[----:B------:R-:W3:Y:S03]  /*0530*/  LDCU.64 UR36, c[0x0][0x528] ;  /* 0x0000a500ff2477ac */ /* 0x000ee60008000a00 */
[----:B------:R-:W-:Y:S01]  /*0540*/  UISETP.GE.AND UP1, UPT, UR5, URZ, UPT ;  /* 0x000000ff0500728c */ /* 0x000fe2000bf26270 */
[----:B------:R-:W-:-:S04]  /*0550*/  UMOV UR12, UR28 ;  /* 0x0000001c000c7c82 */ /* 0x000fc80008000000 */
[----:B------:R-:W-:Y:S02]  /*0560*/  @UP2 UIADD3 UR11, UPT, UPT, UR11, 0x1, URZ ;  /* 0x000000010b0b2890 */ /* 0x000fe4000fffe0ff */
[----:B------:R-:W-:Y:S01]  /*0570*/  UISETP.NE.AND UP2, UPT, UR35, URZ, UPT ;  /* 0x000000ff2300728c */ /* 0x000fe2000bf45270 */
[----:B------:R-:W4:Y:S01]  /*0580*/  LDCU.64 UR28, c[0x0][0x3c8] ;  /* 0x00007900ff1c77ac */ /* 0x000f220008000a00 */
[----:B-1----:R-:W-:Y:S01]  /*0590*/  UIMAD.WIDE.U32 UR12, UR10, UR6, UR12 ;  /* 0x000000060a0c72a5 */ /* 0x002fe2000f8e000c */
[----:B------:R-:W1:Y:S03]  /*05a0*/  LDCU.64 UR30, c[0x0][0x3e8] ;  /* 0x00007d00ff1e77ac */ /* 0x000e660008000a00 */
[----:B------:R-:W-:Y:S02]  /*05b0*/  UIMAD UR25, UR10, UR7, UR13 ;  /* 0x000000070a1972a4 */ /* 0x000fe4000f8e020d */
[----:B--2---:R-:W-:-:S02]  /*05c0*/  UIMAD.WIDE.U32 UR6, UR8, UR18, URZ ;  /* 0x00000012080672a5 */ /* 0x004fc4000f8e00ff */
[----:B------:R-:W-:Y:S02]  /*05d0*/  UIADD3 UR12, UP3, UPT, UR16, UR12, URZ ;  /* 0x0000000c100c7290 */ /* 0x000fe4000ff7e0ff */
[----:B------:R-:W-:Y:S02]  /*05e0*/  @!UP1 UIADD3 UR11, UPT, UPT, -UR11, URZ, URZ ;  /* 0x000000ff0b0b9290 */ /* 0x000fe4000fffe1ff */
[----:B------:R-:W-:Y:S02]  /*05f0*/  UIMAD UR7, UR8, UR19, UR7 ;  /* 0x00000013080772a4 */ /* 0x000fe4000f8e0207 */
[----:B------:R-:W-:Y:S01]  /*0600*/  @!UP2 ULOP3.LUT UR11, URZ, UR35, URZ, 0x33, !UPT ;  /* 0x00000023ff0ba292 */ /* 0x000fe2000f8e33ff */
[----:B------:R-:W2:Y:S01]  /*0610*/  @UP0 LDCU UR19, c[0x0][0x384] ;  /* 0x00007080ff1307ac */ /* 0x000ea20008000800 */
[----:B------:R-:W-:Y:S02]  /*0620*/  UIADD3.X UR25, UPT, UPT, UR4, UR25, URZ, UP3, !UPT ;  /* 0x0000001904197290 */ /* 0x000fe40009ffe4ff */
[----:B---3--:R-:W-:-:S02]  /*0630*/  ULEA UR18, UP3, UR12, UR36, 0x1 ;  /* 0x000000240c127291 */ /* 0x008fc4000f8608ff */
[----:B------:R-:W-:Y:S02]  /*0640*/  USHF.R.S32.HI UR5, URZ, 0x1f, UR11 ;  /* 0x0000001fff057899 */ /* 0x000fe4000801140b */
[----:B------:R-:W-:Y:S01]  /*0650*/  ULEA.HI.X UR25, UR12, UR37, UR25, 0x1, UP3 ;  /* 0x000000250c197291 */ /* 0x000fe200098f0c19 */
[----:B------:R-:W3:Y:S01]  /*0660*/  LDCU.64 UR34, c[0x0][0x448] ;  /* 0x00008900ff2277ac */ /* 0x000ee20008000a00 */
[----:B----4-:R-:W-:Y:S02]  /*0670*/  UIMAD UR12, UR5, UR28, URZ ;  /* 0x0000001c050c72a4 */ /* 0x010fe4000f8e02ff */
[----:B------:R-:W-:Y:S01]  /*0680*/  UIMAD.WIDE.U32 UR22, UR11, UR28, UR22 ;  /* 0x0000001c0b1672a5 */ /* 0x000fe2000f8e0016 */
[----:B------:R-:W4:Y:S01]  /*0690*/  @UP0 LDCU UR28, c[0x0][0x38c] ;  /* 0x00007180ff1c07ac */ /* 0x000f220008000800 */
[----:B------:R-:W5:Y:S01]  /*06a0*/  @UP0 LDCU.64 UR36, c[0x0][0x480] ;  /* 0x00009000ff2407ac */ /* 0x000f620008000a00 */
[----:B-1----:R-:W-:Y:S02]  /*06b0*/  UIMAD UR15, UR5, UR30, URZ ;  /* 0x0000001e050f72a4 */ /* 0x002fe4000f8e02ff */
[----:B------:R-:W-:-:S02]  /*06c0*/  UIMAD UR5, UR11, UR29, UR12 ;  /* 0x0000001d0b0572a4 */ /* 0x000fc4000f8e020c */
[----:B------:R-:W-:Y:S02]  /*06d0*/  UIADD3 UR24, UP1, UPT, UR16, UR22, URZ ;  /* 0x0000001610187290 */ /* 0x000fe4000ff3e0ff */
[----:B------:R-:W-:Y:S02]  /*06e0*/  UIADD3 UR5, UPT, UPT, UR23, UR5, URZ ;  /* 0x0000000517057290 */ /* 0x000fe4000fffe0ff */
[----:B--2---:R-:W-:Y:S02]  /*06f0*/  @UP0 UIMAD UR8, UR8, UR19, UR10 ;  /* 0x00000013080802a4 */ /* 0x004fe4000f8e020a */
[----:B------:R-:W-:Y:S02]  /*0700*/  UIMAD.WIDE.U32 UR12, UR11, UR30, UR6 ;  /* 0x0000001e0b0c72a5 */ /* 0x000fe4000f8e0006 */
[----:B------:R-:W-:Y:S02]  /*0710*/  UIMAD UR15, UR11, UR31, UR15 ;  /* 0x0000001f0b0f72a4 */ /* 0x000fe4000f8e020f */
[----:B------:R-:W-:-:S02]  /*0720*/  UIADD3.X UR5, UPT, UPT, UR4, UR5, URZ, UP1, !UPT ;  /* 0x0000000504057290 */ /* 0x000fc40008ffe4ff */
[----:B------:R-:W-:Y:S01]  /*0730*/  @UP0 UIMAD UR8, UR8, UR32, URZ ;  /* 0x00000020080802a4 */ /* 0x000fe2000f8e02ff */
[----:B------:R-:W1:Y:S01]  /*0740*/  LDCU.64 UR30, c[0x0][0x450] ;  /* 0x00008a00ff1e77ac */ /* 0x000e620008000a00 */
[----:B---3--:R-:W-:Y:S02]  /*0750*/  ULEA UR22, UP2, UR24, UR34, 0x1 ;  /* 0x0000002218167291 */ /* 0x008fe4000f8408ff */
[----:B------:R-:W-:Y:S02]  /*0760*/  UIADD3 UR16, UP1, UPT, UR16, UR12, URZ ;  /* 0x0000000c10107290 */ /* 0x000fe4000ff3e0ff */
[----:B------:R-:W-:Y:S02]  /*0770*/  UIADD3 UR15, UPT, UPT, UR13, UR15, URZ ;  /* 0x0000000f0d0f7290 */ /* 0x000fe4000fffe0ff */
[----:B----4-:R-:W-:Y:S02]  /*0780*/  @UP0 UIMAD UR8, UR8, UR28, URZ ;  /* 0x0000001c080802a4 */ /* 0x010fe4000f8e02ff */
[----:B------:R-:W-:-:S02]  /*0790*/  ULEA.HI.X UR24, UR24, UR35, UR5, 0x1, UP2 ;  /* 0x0000002318187291 */ /* 0x000fc400090f0c05 */
        /* <DEDUP_REMOVED lines=31> */
.L_x_3004:
        /* <DEDUP_REMOVED lines=54> */
[----:B---3--:R-:W-:Y:S04]  /*0cf0*/  STS.128 [R73], R44 ;  /* 0x0000002c49007388 */ /* 0x008fe80000000c00 */
[----:B----4-:R3:W-:Y:S01]  /*0d00*/  STS.128 [R73+0x200], R48 ;  /* 0x0002003049007388 */ /* 0x0107e20000000c00 */
        /* <DEDUP_REMOVED lines=28> */
[--C-:B--2---:R-:W-:Y:S02]  /*0ed0*/  HADD2.F32 R78, -RZ, R24.reuse.H0_H0 ;  /* 0x20000018ff4e7230 */ /* 0x104fe40000004100 */
[----:B------:R-:W-:Y:S01]  /*0ee0*/  FMUL.FTZ R41, R19, -1.4426950216293334961 ;  /* 0xbfb8aa3b13297820 */ /* 0x000fe20000410000 */
[----:B------:R-:W-:Y:S02]  /*0ef0*/  HADD2.F32 R80, -RZ, R24.H1_H1 ;  /* 0x30000018ff507230 */ /* 0x000fe40000004100 */
[----:B------:R-:W-:Y:S01]  /*0f00*/  FMUL.FTZ R42, R36, -1.4426950216293334961 ;  /* 0xbfb8aa3b242a7820 */ /* 0x000fe20000410000 */
[----:B------:R-:W-:Y:S01]  /*0f10*/  HADD2.F32 R79, -RZ, R25.H0_H0 ;  /* 0x20000019ff4f7230 */ /* 0x000fe20000004100 */
[----:B------:R0:W1:Y:S01]  /*0f20*/  MUFU.EX2 R52, R41 ;  /* 0x0000002900347308 */ /* 0x0000620000000800 */
[----:B------:R-:W-:Y:S01]  /*0f30*/  FMUL.FTZ R24, R78, -1.4426950216293334961 ;  /* 0xbfb8aa3b4e187820 */ /* 0x000fe20000410000 */
[----:B------:R-:W-:-:S02]  /*0f40*/  HADD2.F32 R81, -RZ, R26.H0_H0 ;  /* 0x2000001aff517230 */ /* 0x000fc40000004100 */
[----:B------:R-:W-:Y:S02]  /*0f50*/  HADD2.F32 R37, -RZ, R61.H1_H1 ;  /* 0x3000003dff257230 */ /* 0x000fe40000004100 */
[----:B------:R-:W-:Y:S02]  /*0f60*/  HADD2.F32 R82, -RZ, R25.H1_H1 ;  /* 0x30000019ff527230 */ /* 0x000fe40000004100 */
[----:B------:R-:W-:Y:S01]  /*0f70*/  FMUL.FTZ R25, R79, -1.4426950216293334961 ;  /* 0xbfb8aa3b4f197820 */ /* 0x000fe20000410000 */
[----:B------:R2:W4:Y:S01]  /*0f80*/  MUFU.EX2 R53, R42 ;  /* 0x0000002a00357308 */ /* 0x0005220000000800 */
[--C-:B------:R-:W-:Y:S02]  /*0f90*/  HADD2.F32 R76, -RZ, R63.reuse.H0_H0 ;  /* 0x2000003fff4c7230 */ /* 0x100fe40000004100 */
[----:B------:R-:W-:Y:S01]  /*0fa0*/  FMUL.FTZ R43, R37, -1.4426950216293334961 ;  /* 0xbfb8aa3b252b7820 */ /* 0x000fe20000410000 */
[----:B------:R-:W-:Y:S02]  /*0fb0*/  HADD2.F32 R77, -RZ, R63.H1_H1 ;  /* 0x3000003fff4d7230 */ /* 0x000fe40000004100 */
[----:B------:R-:W-:-:S02]  /*0fc0*/  HADD2.F32 R84, -RZ, R27.H0_H0 ;  /* 0x2000001bff547230 */ /* 0x000fc40000004100 */
[----:B0-----:R-:W-:Y:S01]  /*0fd0*/  FMUL.FTZ R41, R76, -1.4426950216293334961 ;  /* 0xbfb8aa3b4c297820 */ /* 0x001fe20000410000 */
[----:B------:R-:W-:Y:S01]  /*0fe0*/  HADD2.F32 R89, -RZ, R27.H1_H1 ;  /* 0x3000001bff597230 */ /* 0x000fe20000004100 */
[----:B------:R0:W0:Y:S01]  /*0ff0*/  MUFU.EX2 R59, R24 ;  /* 0x00000018003b7308 */ /* 0x0000220000000800 */
[----:B------:R-:W-:Y:S02]  /*1000*/  HADD2.F32 R83, -RZ, R26.H1_H1 ;  /* 0x3000001aff537230 */ /* 0x000fe40000004100 */
[----:B-1----:R-:W-:Y:S01]  /*1010*/  FADD.FTZ R52, R52, 1 ;  /* 0x3f80000034347421 */ /* 0x002fe20000010000 */
[----:B------:R-:W-:Y:S02]  /*1020*/  IMAD R27, R65, UR23, RZ ;  /* 0x00000017411b7c24 */ /* 0x000fe4000f8e02ff */
[----:B--2---:R-:W-:Y:S01]  /*1030*/  FMUL.FTZ R42, R77, -1.4426950216293334961 ;  /* 0xbfb8aa3b4d2a7820 */ /* 0x004fe20000410000 */
[----:B------:R-:W-:Y:S02]  /*1040*/  HADD2.F32 R18, -RZ, R60.H0_H0 ;  /* 0x2000003cff127230 */ /* 0x000fe40000004100 */
[----:B------:R-:W-:Y:S01]  /*1050*/  FMUL.FTZ R26, R83, -1.4426950216293334961 ;  /* 0xbfb8aa3b531a7820 */ /* 0x000fe20000410000 */
[--C-:B----4-:R-:W-:Y:S01]  /*1060*/  HADD2.F32 R38, -RZ, R62.reuse.H0_H0 ;  /* 0x2000003eff267230 */ /* 0x110fe20000004100 */
[----:B------:R-:W1:Y:S01]  /*1070*/  MUFU.EX2 R61, R25 ;  /* 0x00000019003d7308 */ /* 0x000e620000000800 */
[----:B0-----:R-:W-:Y:S01]  /*1080*/  FMUL.FTZ R24, R81, -1.4426950216293334961 ;  /* 0xbfb8aa3b51187820 */ /* 0x001fe20000410000 */
[----:B------:R-:W-:Y:S01]  /*1090*/  FADD.FTZ R87, R53, 1 ;  /* 0x3f80000035577421 */ /* 0x000fe20000010000 */
[----:B------:R-:W-:Y:S01]  /*10a0*/  FMUL.FTZ R17, R18, -1.4426950216293334961 ;  /* 0xbfb8aa3b12117820 */ /* 0x000fe20000410000 */
[----:B------:R-:W-:Y:S01]  /*10b0*/  FMUL.FTZ R55, R38, -1.4426950216293334961 ;  /* 0xbfb8aa3b26377820 */ /* 0x000fe20000410000 */
[----:B------:R-:W-:-:S02]  /*10c0*/  HADD2.F32 R39, -RZ, R62.H1_H1 ;  /* 0x3000003eff277230 */ /* 0x000fc40000004100 */
[----:B------:R-:W-:Y:S01]  /*10d0*/  FMUL.FTZ R62, R82, -1.4426950216293334961 ;  /* 0xbfb8aa3b523e7820 */ /* 0x000fe20000410000 */
[--C-:B------:R-:W-:Y:S01]  /*10e0*/  HADD2.F32 R165, -RZ, R33.reuse.H0_H0 ;  /* 0x20000021ffa57230 */ /* 0x100fe20000004100 */
[----:B------:R0:W2:Y:S01]  /*10f0*/  MUFU.EX2 R63, R24 ;  /* 0x00000018003f7308 */ /* 0x0000a20000000800 */
[----:B------:R-:W-:Y:S02]  /*1100*/  HADD2.F32 R105, -RZ, R33.H1_H1 ;  /* 0x30000021ff697230 */ /* 0x000fe40000004100 */
[----:B------:R-:W-:Y:S01]  /*1110*/  FMUL.FTZ R56, R39, -1.4426950216293334961 ;  /* 0xbfb8aa3b27387820 */ /* 0x000fe20000410000 */
[--C-:B------:R-:W-:Y:S02]  /*1120*/  HADD2.F32 R106, -RZ, R34.reuse.H0_H0 ;  /* 0x20000022ff6a7230 */ /* 0x100fe40000004100 */
[----:B------:R-:W-:Y:S01]  /*1130*/  FADD.FTZ R59, R59, 1 ;  /* 0x3f8000003b3b7421 */ /* 0x000fe20000010000 */
[----:B------:R-:W-:Y:S02]  /*1140*/  HADD2.F32 R160, -RZ, R34.H1_H1 ;  /* 0x30000022ffa07230 */ /* 0x000fe40000004100 */
[----:B------:R-:W-:Y:S01]  /*1150*/  HADD2.F32 R159, -RZ, R35.H0_H0 ;  /* 0x20000023ff9f7230 */ /* 0x000fe20000004100 */
[----:B------:R4:W2:Y:S01]  /*1160*/  MUFU.EX2 R54, R43 ;  /* 0x0000002b00367308 */ /* 0x0008a20000000800 */
[----:B0-----:R-:W-:-:S04]  /*1170*/  IMAD.WIDE.U32 R24, R64, UR23, R2 ;  /* 0x0000001740187c25 */ /* 0x001fc8000f8e0002 */
[----:B-1----:R-:W-:Y:S01]  /*1180*/  FADD.FTZ R61, R61, 1 ;  /* 0x3f8000003d3d7421 */ /* 0x002fe20000010000 */
[----:B------:R-:W0:Y:S01]  /*1190*/  LDC.64 R64, c[0x0][0x558] ;  /* 0x00015600ff407b82 */ /* 0x000e220000000a00 */
[----:B------:R-:W-:Y:S01]  /*11a0*/  HADD2.F32 R158, -RZ, R35.H1_H1 ;  /* 0x30000023ff9e7230 */ /* 0x000fe20000004100 */
[----:B------:R-:W-:Y:S01]  /*11b0*/  IADD3 R25, PT, PT, R25, R27, RZ ;  /* 0x0000001b19197210 */ /* 0x000fe20007ffe0ff */
[--C-:B------:R-:W-:Y:S01]  /*11c0*/  HADD2.F32 R136, -RZ, R28.reuse.H0_H0 ;  /* 0x2000001cff887230 */ /* 0x100fe20000004100 */
[----:B------:R1:W-:Y:S01]  /*11d0*/  MUFU.RCP R86, R52 ;  /* 0x0000003400567308 */ /* 0x0003e20000001000 */
[----:B----4-:R-:W-:Y:S01]  /*11e0*/  FMUL.FTZ R43, R80, -1.4426950216293334961 ;  /* 0xbfb8aa3b502b7820 */ /* 0x010fe20000410000 */
[----:B------:R-:W-:Y:S02]  /*11f0*/  HADD2.F32 R100, -RZ, R28.H1_H1 ;  /* 0x3000001cff647230 */ /* 0x000fe40000004100 */
[----:B--2---:R-:W-:Y:S01]  /*1200*/  FADD.FTZ R63, R63, 1 ;  /* 0x3f8000003f3f7421 */ /* 0x004fe20000010000 */
[----:B------:R-:W-:-:S02]  /*1210*/  HADD2.F32 R97, -RZ, R29.H0_H0 ;  /* 0x2000001dff617230 */ /* 0x000fc40000004100 */
[----:B------:R-:W-:Y:S01]  /*1220*/  HADD2.F32 R98, -RZ, R29.H1_H1 ;  /* 0x3000001dff627230 */ /* 0x000fe20000004100 */
[----:B------:R-:W2:Y:S01]  /*1230*/  MUFU.EX2 R60, R43 ;  /* 0x0000002b003c7308 */ /* 0x000ea20000000800 */
[----:B-1----:R-:W-:-:S04]  /*1240*/  IMAD.WIDE.U32 R52, R66, UR10, R24 ;  /* 0x0000000a42347c25 */ /* 0x002fc8000f8e0018 */
[----:B------:R-:W-:Y:S01]  /*1250*/  FADD.FTZ R54, R54, 1 ;  /* 0x3f80000036367421 */ /* 0x000fe20000010000 */
[--C-:B------:R-:W-:Y:S02]  /*1260*/  HADD2.F32 R35, -RZ, R30.reuse.H0_H0 ;  /* 0x2000001eff237230 */ /* 0x100fe40000004100 */
[----:B------:R-:W-:Y:S01]  /*1270*/  HADD2.F32 R94, -RZ, R30.H1_H1 ;  /* 0x3000001eff5e7230 */ /* 0x000fe20000004100 */
[----:B------:R-:W1:Y:S01]  /*1280*/  MUFU.EX2 R43, R26 ;  /* 0x0000001a002b7308 */ /* 0x000e620000000800 */
[--C-:B------:R-:W-:Y:S02]  /*1290*/  HADD2.F32 R34, -RZ, R31.reuse.H0_H0 ;  /* 0x2000001fff227230 */ /* 0x100fe40000004100 */
[----:B------:R-:W-:Y:S02]  /*12a0*/  HADD2.F32 R33, -RZ, R31.H1_H1 ;  /* 0x3000001fff217230 */ /* 0x000fe40000004100 */
[--C-:B------:R-:W-:Y:S02]  /*12b0*/  HADD2.F32 R71, -RZ, R12.reuse.H0_H0 ;  /* 0x2000000cff477230 */ /* 0x100fe40000004100 */
[----:B------:R-:W-:Y:S01]  /*12c0*/  HADD2.F32 R70, -RZ, R12.H1_H1 ;  /* 0x3000000cff467230 */ /* 0x000fe20000004100 */
[----:B------:R-:W4:Y:S01]  /*12d0*/  MUFU.EX2 R17, R17 ;  /* 0x0000001100117308 */ /* 0x000f220000000800 */
[----:B--2---:R-:W-:Y:S01]  /*12e0*/  FADD.FTZ R60, R60, 1 ;  /* 0x3f8000003c3c7421 */ /* 0x004fe20000010000 */
[----:B------:R-:W-:-:S02]  /*12f0*/  HADD2.F32 R69, -RZ, R13.H0_H0 ;  /* 0x2000000dff457230 */ /* 0x000fc40000004100 */
[----:B------:R-:W-:Y:S02]  /*1300*/  HADD2.F32 R68, -RZ, R13.H1_H1 ;  /* 0x3000000dff447230 */ /* 0x000fe40000004100 */
[----:B------:R-:W-:Y:S02]  /*1310*/  HADD2.F32 R66, -RZ, R14.H1_H1 ;  /* 0x3000000eff427230 */ /* 0x000fe40000004100 */
[----:B------:R-:W2:Y:S01]  /*1320*/  MUFU.EX2 R55, R55 ;  /* 0x0000003700377308 */ /* 0x000ea20000000800 */
[----:B-1----:R-:W-:Y:S01]  /*1330*/  FADD.FTZ R120, R43, 1 ;  /* 0x3f8000002b787421 */ /* 0x002fe20000010000 */
[----:B------:R-:W-:-:S06]  /*1340*/  HADD2.F32 R74, -RZ, R4.H1_H1 ;  /* 0x30000004ff4a7230 */ /* 0x000fcc0000004100 */
[----:B------:R1:W0:Y:S01]  /*1350*/  MUFU.EX2 R58, R42 ;  /* 0x0000002a003a7308 */ /* 0x0002220000000800 */
[----:B----4-:R-:W-:-:S07]  /*1360*/  FADD.FTZ R17, R17, 1 ;  /* 0x3f80000011117421 */ /* 0x010fce0000010000 */
[----:B------:R4:W-:Y:S01]  /*1370*/  MUFU.RCP R85, R17 ;  /* 0x0000001100557308 */ /* 0x0009e20000001000 */
[----:B--2---:R-:W-:Y:S01]  /*1380*/  FADD.FTZ R101, R55, 1 ;  /* 0x3f80000037657421 */ /* 0x004fe20000010000 */
[----:B-1----:R-:W-:-:S06]  /*1390*/  FMUL.FTZ R42, R89, -1.4426950216293334961 ;  /* 0xbfb8aa3b592a7820 */ /* 0x002fcc0000410000 */
[----:B------:R1:W2:Y:S01]  /*13a0*/  MUFU.EX2 R57, R41 ;  /* 0x0000002900397308 */ /* 0x0002a20000000800 */
[----:B0-----:R-:W-:Y:S01]  /*13b0*/  FADD.FTZ R58, R58, 1 ;  /* 0x3f8000003a3a7421 */ /* 0x001fe20000010000 */
[----:B----4-:R-:W-:Y:S02]  /*13c0*/  IMAD R17, R67, UR10, R53 ;  /* 0x0000000a43117c24 */ /* 0x010fe4000f8e0235 */
[----:B------:R-:W-:-:S04]  /*13d0*/  HADD2.F32 R67, -RZ, R14.H0_H0 ;  /* 0x2000000eff437230 */ /* 0x000fc80000004100 */
[----:B------:R-:W0:Y:S01]  /*13e0*/  MUFU.EX2 R56, R56 ;  /* 0x0000003800387308 */ /* 0x000e220000000800 */
[----:B-1----:R-:W-:-:S07]  /*13f0*/  FMUL.FTZ R41, R84, -1.4426950216293334961 ;  /* 0xbfb8aa3b54297820 */ /* 0x002fce0000410000 */
[----:B------:R-:W1:Y:S01]  /*1400*/  MUFU.EX2 R62, R62 ;  /* 0x0000003e003e7308 */ /* 0x000e620000000800 */
[----:B--2---:R-:W-:-:S07]  /*1410*/  FADD.FTZ R57, R57, 1 ;  /* 0x3f80000039397421 */ /* 0x004fce0000010000 */
[----:B------:R-:W-:Y:S01]  /*1420*/  MUFU.RCP R101, R101 ;  /* 0x0000006500657308 */ /* 0x000fe20000001000 */
[----:B0-----:R-:W-:-:S07]  /*1430*/  FADD.FTZ R56, R56, 1 ;  /* 0x3f80000038387421 */ /* 0x001fce0000010000 */
[----:B------:R-:W0:Y:S01]  /*1440*/  MUFU.EX2 R41, R41 ;  /* 0x0000002900297308 */ /* 0x000e220000000800 */
[----:B-1----:R-:W-:-:S07]  /*1450*/  FADD.FTZ R62, R62, 1 ;  /* 0x3f8000003e3e7421 */ /* 0x002fce0000010000 */
[----:B------:R-:W1:Y:S08]  /*1460*/  MUFU.EX2 R42, R42 ;  /* 0x0000002a002a7308 */ /* 0x000e700000000800 */
[----:B------:R-:W-:Y:S01]  /*1470*/  MUFU.RCP R87, R87 ;  /* 0x0000005700577308 */ /* 0x000fe20000001000 */
[----:B0-----:R-:W-:-:S07]  /*1480*/  FADD.FTZ R41, R41, 1 ;  /* 0x3f80000029297421 */ /* 0x001fce0000010000 */
[----:B------:R0:W-:Y:S01]  /*1490*/  MUFU.RCP R88, R54 ;  /* 0x0000003600587308 */ /* 0x0001e20000001000 */
[----:B-1----:R-:W-:-:S07]  /*14a0*/  FADD.FTZ R42, R42, 1 ;  /* 0x3f8000002a2a7421 */ /* 0x002fce0000010000 */
[----:B------:R1:W-:Y:S01]  /*14b0*/  MUFU.RCP R104, R58 ;  /* 0x0000003a00687308 */ /* 0x0003e20000001000 */
[----:B0-----:R-:W-:Y:S01]  /*14c0*/  LEA R54, P0, R52, R64, 0x1 ;  /* 0x0000004034367211 */ /* 0x001fe200078008ff */
[----:B------:R-:W-:-:S03]  /*14d0*/  HADD2.F32 R64, -RZ, R15.H1_H1 ;  /* 0x3000000fff407230 */ /* 0x000fc60000004100 */
[----:B------:R-:W-:Y:S01]  /*14e0*/  LEA.HI.X R55, R52, R65, R17, 0x1, P0 ;  /* 0x0000004134377211 */ /* 0x000fe200000f0c11 */
[----:B------:R-:W-:Y:S02]  /*14f0*/  HADD2.F32 R65, -RZ, R15.H0_H0 ;  /* 0x2000000fff417230 */ /* 0x000fe40000004100 */
[----:B------:R0:W2:Y:S01]  /*1500*/  MUFU.RCP R103, R57 ;  /* 0x0000003900677308 */ /* 0x0000a20000001000 */
[----:B-1----:R-:W-:Y:S02]  /*1510*/  HADD2.F32 R58, -RZ, R22.H1_H1 ;  /* 0x30000016ff3a7230 */ /* 0x002fe40000004100 */
[----:B------:R-:W-:-:S04]  /*1520*/  IMAD.WIDE.U32 R16, R16, 0x10, R54 ;  /* 0x0000001010107825 */ /* 0x000fc800078e0036 */
[----:B------:R-:W-:Y:S01]  /*1530*/  HADD2.F32 R55, -RZ, R4.H0_H0 ;  /* 0x20000004ff377230 */ /* 0x000fe20000004100 */
[----:B------:R1:W-:Y:S01]  /*1540*/  MUFU.RCP R110, R61 ;  /* 0x0000003d006e7308 */ /* 0x0003e20000001000 */
[----:B0-----:R-:W-:-:S07]  /*1550*/  HADD2.F32 R57, -RZ, R23.H0_H0 ;  /* 0x20000017ff397230 */ /* 0x001fce0000004100 */
[----:B------:R0:W-:Y:S01]  /*1560*/  MUFU.RCP R102, R56 ;  /* 0x0000003800667308 */ /* 0x0001e20000001000 */
[----:B--2---:R-:W-:Y:S01]  /*1570*/  FADD.FTZ R43, -R103, 1 ;  /* 0x3f800000672b7421 */ /* 0x004fe20000010100 */
[----:B-1----:R-:W-:-:S03]  /*1580*/  HADD2.F32 R61, -RZ, R21.H0_H0 ;  /* 0x20000015ff3d7230 */ /* 0x002fc60000004100 */
[C---:B------:R-:W-:Y:S01]  /*1590*/  FFMA.FTZ R43, R76.reuse, R43, 1 ;  /* 0x3f8000004c2b7423 */ /* 0x040fe2000001002b */
[----:B------:R-:W-:Y:S02]  /*15a0*/  FMUL.FTZ R76, R76, R103 ;  /* 0x000000674c4c7220 */ /* 0x000fe40000410000 */
[----:B------:R1:W2:Y:S01]  /*15b0*/  MUFU.RCP R117, R62 ;  /* 0x0000003e00757308 */ /* 0x0002a20000001000 */
[----:B0-----:R-:W-:-:S07]  /*15c0*/  HADD2.F32 R56, -RZ, R23.H1_H1 ;  /* 0x30000017ff387230 */ /* 0x001fce0000004100 */
[----:B------:R0:W4:Y:S01]  /*15d0*/  MUFU.RCP R109, R59 ;  /* 0x0000003b006d7308 */ /* 0x0001220000001000 */
[----:B-1----:R-:W-:-:S07]  /*15e0*/  HADD2.F32 R62, -RZ, R20.H1_H1 ;  /* 0x30000014ff3e7230 */ /* 0x002fce0000004100 */
[----:B------:R1:W4:Y:S01]  /*15f0*/  MUFU.RCP R111, R60 ;  /* 0x0000003c006f7308 */ /* 0x0003220000001000 */
[----:B0-----:R-:W-:-:S07]  /*1600*/  HADD2.F32 R59, -RZ, R22.H0_H0 ;  /* 0x20000016ff3b7230 */ /* 0x001fce0000004100 */
[----:B------:R2:W0:Y:S01]  /*1610*/  MUFU.RCP R125, R41 ;  /* 0x00000029007d7308 */ /* 0x0004220000001000 */
[----:B-1----:R-:W-:-:S07]  /*1620*/  HADD2.F32 R60, -RZ, R21.H1_H1 ;  /* 0x30000015ff3c7230 */ /* 0x002fce0000004100 */
[----:B------:R-:W1:Y:S01]  /*1630*/  MUFU.RCP R122, R42 ;  /* 0x0000002a007a7308 */ /* 0x000e620000001000 */
[----:B--2---:R-:W-:-:S07]  /*1640*/  FADD.FTZ R41, -R117, 1 ;  /* 0x3f80000075297421 */ /* 0x004fce0000010100 */
[----:B------:R2:W1:Y:S08]  /*1650*/  MUFU.RCP R116, R63 ;  /* 0x0000003f00747308 */ /* 0x0004700000001000 */
[----:B------:R-:W1:Y:S01]  /*1660*/  MUFU.RCP R120, R120 ;  /* 0x0000007800787308 */ /* 0x000e620000001000 */
[----:B--2---:R-:W-:Y:S01]  /*1670*/  HADD2.F32 R63, -RZ, R20.H0_H0 ;  /* 0x20000014ff3f7230 */ /* 0x004fe20000004100 */
[----:B---3--:R2:W-:Y:S04]  /*1680*/  STS.128 [R73], R48 ;  /* 0x0000003049007388 */ /* 0x0085e80000000c00 */
[----:B-----5:R3:W-:Y:S01]  /*1690*/  STS.128 [R73+0x200], R44 ;  /* 0x0002002c49007388 */ /* 0x0207e20000000c00 */
[----:B------:R-:W-:-:S03]  /*16a0*/  NOP ;  /* 0x0000000000007918 */ /* 0x000fc60000000000 */
[----:B------:R-:W5:Y:S01]  /*16b0*/  LDS.128 R24, [R72] ;  /* 0x0000000048187984 */ /* 0x000f620000000c00 */
[----:B--2---:R-:W-:Y:S01]  /*16c0*/  FADD.FTZ R50, -R104, 1 ;  /* 0x3f80000068327421 */ /* 0x004fe20000010100 */
[C---:B------:R-:W-:Y:S01]  /*16d0*/  FFMA.FTZ R49, R82.reuse, R41, 1 ;  /* 0x3f80000052317423 */ /* 0x040fe20000010029 */
[----:B------:R-:W-:Y:S01]  /*16e0*/  FMUL.FTZ R82, R82, R117 ;  /* 0x0000007552527220 */ /* 0x000fe20000410000 */
[----:B---3--:R-:W-:Y:S01]  /*16f0*/  FADD.FTZ R47, -R101, 1 ;  /* 0x3f800000652f7421 */ /* 0x008fe20000010100 */
[----:B------:R-:W-:Y:S01]  /*1700*/  FADD.FTZ R44, -R88, 1 ;  /* 0x3f800000582c7421 */ /* 0x000fe20000010100 */
[C---:B------:R-:W-:Y:S01]  /*1710*/  FFMA.FTZ R50, R77.reuse, R50, 1 ;  /* 0x3f8000004d327423 */ /* 0x040fe20000010032 */
[----:B------:R-:W-:Y:S01]  /*1720*/  FMUL.FTZ R77, R77, R104 ;  /* 0x000000684d4d7220 */ /* 0x000fe20000410000 */
[----:B------:R-:W-:Y:S01]  /*1730*/  FFMA.FTZ R47, R38, R47, 1 ;  /* 0x3f800000262f7423 */ /* 0x000fe2000001002f */
[----:B------:R-:W-:Y:S01]  /*1740*/  FFMA.FTZ R44, R37, R44, 1 ;  /* 0x3f800000252c7423 */ /* 0x000fe2000001002c */
[----:B-----5:R-:W-:-:S02]  /*1750*/  HADD2.F32 R32, -RZ, R24.H0_H0 ;  /* 0x20000018ff207230 */ /* 0x020fc40000004100 */
[----:B------:R-:W-:Y:S02]  /*1760*/  HADD2.F32 R91, -RZ, R24.H1_H1 ;  /* 0x30000018ff5b7230 */ /* 0x000fe40000004100 */
[--C-:B------:R-:W-:Y:S02]  /*1770*/  HADD2.F32 R90, -RZ, R25.reuse.H0_H0 ;  /* 0x20000019ff5a7230 */ /* 0x100fe40000004100 */
[----:B------:R-:W-:Y:S01]  /*1780*/  FMUL.FTZ R24, R107, R32 ;  /* 0x000000206b187220 */ /* 0x000fe20000410000 */
[----:B------:R-:W-:Y:S02]  /*1790*/  HADD2.F32 R92, -RZ, R25.H1_H1 ;  /* 0x30000019ff5c7230 */ /* 0x000fe40000004100 */
[C---:B------:R-:W-:Y:S01]  /*17a0*/  FADD.FTZ R25, -R85.reuse, 1 ;  /* 0x3f80000055197421 */ /* 0x040fe20000010100 */
[--C-:B------:R-:W-:Y:S02]  /*17b0*/  HADD2.F32 R93, -RZ, R26.reuse.H0_H0 ;  /* 0x2000001aff5d7230 */ /* 0x100fe40000004100 */
[----:B------:R-:W-:Y:S01]  /*17c0*/  FMUL.FTZ R28, R85, R24 ;  /* 0x00000018551c7220 */ /* 0x000fe20000410000 */
[----:B------:R-:W-:-:S02]  /*17d0*/  HADD2.F32 R95, -RZ, R26.H1_H1 ;  /* 0x3000001aff5f7230 */ /* 0x000fc40000004100 */
        /* <DEDUP_REMOVED lines=49> */
[----:B--2---:R-:W-:-:S02]  /*1af0*/  HADD2.F32 R113, -RZ, R24.H0_H0 ;  /* 0x20000018ff717230 */ /* 0x004fc40000004100 */
[----:B------:R-:W-:Y:S02]  /*1b00*/  HADD2.F32 R115, -RZ, R24.H1_H1 ;  /* 0x30000018ff737230 */ /* 0x000fe40000004100 */
[----:B------:R-:W-:Y:S01]  /*1b10*/  FADD.FTZ R24, -R110, 1 ;  /* 0x3f8000006e187421 */ /* 0x000fe20000010100 */
[--C-:B------:R-:W-:Y:S02]  /*1b20*/  HADD2.F32 R119, -RZ, R25.reuse.H1_H1 ;  /* 0x30000019ff777230 */ /* 0x100fe40000004100 */
[----:B------:R-:W-:Y:S02]  /*1b30*/  HADD2.F32 R112, -RZ, R25.H0_H0 ;  /* 0x20000019ff707230 */ /* 0x000fe40000004100 */
[----:B------:R-:W-:Y:S01]  /*1b40*/  FFMA.FTZ R47, R79, R24, 1 ;  /* 0x3f8000004f2f7423 */ /* 0x000fe20000010018 */
[----:B----4-:R-:W-:Y:S01]  /*1b50*/  FADD.FTZ R25, -R109, 1 ;  /* 0x3f8000006d197421 */ /* 0x010fe20000010100 */
[----:B------:R-:W-:Y:S01]  /*1b60*/  FMUL.FTZ R24, R136, R113 ;  /* 0x0000007188187220 */ /* 0x000fe20000410000 */
        /* <DEDUP_REMOVED lines=9> */
[C---:B------:R-:W-:Y:S01]  /*1c00*/  FADD.FTZ R27, -R111.reuse, 1 ;  /* 0x3f8000006f1b7421 */ /* 0x040fe20000010100 */
[----:B------:R-:W-:Y:S01]  /*1c10*/  FMUL.FTZ R26, R100, R115 ;  /* 0x00000073641a7220 */ /* 0x000fe20000410000 */
[----:B------:R-:W-:Y:S01]  /*1c20*/  FMUL.FTZ R44, R110, R41 ;  /* 0x000000296e2c7220 */ /* 0x000fe20000410000 */
[----:B------:R-:W-:Y:S01]  /*1c30*/  FMUL.FTZ R41, R24, R25 ;  /* 0x0000001918297220 */ /* 0x000fe20000410000 */
[----:B------:R-:W-:Y:S01]  /*1c40*/  FMUL.FTZ R49, R48, R49 ;  /* 0x0000003130317220 */ /* 0x000fe20000410000 */
[----:B------:R-:W-:Y:S01]  /*1c50*/  FFMA.FTZ R27, R80, R27, 1 ;  /* 0x3f800000501b7423 */ /* 0x000fe2000001001b */
[----:B------:R-:W-:Y:S01]  /*1c60*/  FMUL.FTZ R26, R111, R26 ;  /* 0x0000001a6f1a7220 */ /* 0x000fe20000410000 */
[----:B0-----:R-:W-:Y:S01]  /*1c70*/  FADD.FTZ R25, -R125, 1 ;  /* 0x3f8000007d197421 */ /* 0x001fe20000010100 */
[----:B-1----:R-:W-:Y:S01]  /*1c80*/  FADD.FTZ R48, -R122, 1 ;  /* 0x3f8000007a307421 */ /* 0x002fe20000010100 */
        /* <DEDUP_REMOVED lines=23> */
[----:B------:R-:W-:Y:S01]  /*1e00*/  HADD2.F32 R52, -RZ, R6.H1_H1 ;  /* 0x30000006ff347230 */ /* 0x000fe20000004100 */
[----:B------:R-:W-:Y:S01]  /*1e10*/  F2FP.F16.F32.PACK_AB R26, R31, R46 ;  /* 0x0000002e1f1a723e */ /* 0x000fe200000000ff */
[----:B------:R-:W-:Y:S01]  /*1e20*/  FMUL.FTZ R81, R81, R116 ;  /* 0x0000007451517220 */ /* 0x000fe20000410000 */
[----:B------:R-:W-:Y:S01]  /*1e30*/  F2FP.F16.F32.PACK_AB R27, R50, R43 ;  /* 0x0000002b321b723e */ /* 0x000fe200000000ff */
[----:B------:R-:W-:Y:S01]  /*1e40*/  BAR.SYNC.DEFER_BLOCKING 0x0 ;  /* 0x0000000000007b1d */ /* 0x000fe20000010000 */
[----:B------:R-:W-:Y:S01]  /*1e50*/  F2FP.F16.F32.PACK_AB R28, R42, R41 ;  /* 0x000000292a1c723e */ /* 0x000fe200000000ff */
[--C-:B------:R-:W-:Y:S01]  /*1e60*/  HADD2.F32 R50, -RZ, R7.reuse.H0_H0 ;  /* 0x20000007ff327230 */ /* 0x100fe20000004100 */
[----:B------:R-:W-:Y:S01]  /*1e70*/  F2FP.F16.F32.PACK_AB R29, R49, R44 ;  /* 0x0000002c311d723e */ /* 0x000fe200000000ff */
[----:B------:R-:W-:Y:S01]  /*1e80*/  HADD2.F32 R49, -RZ, R7.H1_H1 ;  /* 0x30000007ff317230 */ /* 0x000fe20000004100 */
[----:B------:R-:W-:Y:S01]  /*1e90*/  F2FP.F16.F32.PACK_AB R30, R48, R47 ;  /* 0x0000002f301e723e */ /* 0x000fe200000000ff */
[----:B------:R-:W-:Y:S01]  /*1ea0*/  FMUL.FTZ R78, R78, R109 ;  /* 0x0000006d4e4e7220 */ /* 0x000fe20000410000 */
        /* <DEDUP_REMOVED lines=18> */
[--C-:B------:R-:W-:Y:S02]  /*1fd0*/  HADD2.F32 R44, -RZ, R10.reuse.H0_H0 ;  /* 0x2000000aff2c7230 */ /* 0x100fe40000004100 */
[----:B------:R-:W-:Y:S01]  /*1fe0*/  FMUL.FTZ R34, R34, R84 ;  /* 0x0000005422227220 */ /* 0x000fe20000410000 */
[----:B------:R-:W-:Y:S01]  /*1ff0*/  HADD2.F32 R43, -RZ, R10.H1_H1 ;  /* 0x3000000aff2b7230 */ /* 0x000fe20000004100 */
[----:B------:R-:W-:Y:S01]  /*2000*/  STS.128 [R72+0x10], R28 ;  /* 0x0000101c48007388 */ /* 0x000fe20000000c00 */
[----:B------:R-:W-:-:S03]  /*2010*/  NOP ;  /* 0x0000000000007918 */ /* 0x000fc60000000000 */
[----:B------:R-:W0:Y:S01]  /*2020*/  LDS.128 R12, [R73] ;  /* 0x00000000490c7984 */ /* 0x000e220000000c00 */
[--C-:B------:R-:W-:Y:S02]  /*2030*/  HADD2.F32 R41, -RZ, R11.reuse.H0_H0 ;  /* 0x2000000bff297230 */ /* 0x100fe40000004100 */
[----:B------:R-:W-:Y:S01]  /*2040*/  FMUL.FTZ R33, R33, R89 ;  /* 0x0000005921217220 */ /* 0x000fe20000410000 */
[----:B------:R-:W-:Y:S01]  /*2050*/  HADD2.F32 R42, -RZ, R11.H1_H1 ;  /* 0x3000000bff2a7230 */ /* 0x000fe20000004100 */
[----:B------:R-:W1:Y:S04]  /*2060*/  LDS.128 R4, [R73+0x200] ;  /* 0x0002000049047984 */ /* 0x000e680000000c00 */
        /* <DEDUP_REMOVED lines=46> */
.L_x_2957:
        /* <DEDUP_REMOVED lines=82> */
[----:B------:R-:W-:Y:S01]  /*2870*/  UISETP.NE.AND UP0, UPT, UR12, 0x1, UPT ;  /* 0x000000010c00788c */ /* 0x000fe2000bf05270 */
[----:B------:R-:W-:Y:S01]  /*2880*/  UMOV UR23, 0x400 ;  /* 0x0000040000177882 */ /* 0x000fe20000000000 */
[----:B------:R-:W4:Y:S04]  /*2890*/  LDCU UR48, c[0x0][0x394] ;  /* 0x00007280ff3077ac */ /* 0x000f280008000800 */
[----:B------:R-:W-:Y:S01]  /*28a0*/  PLOP3.LUT P1, PT, PT, PT, UP0, 0x80, 0x8 ;  /* 0x000000000008781c */ /* 0x000fe20003f2f008 */
[----:B------:R-:W0:Y:S03]  /*28b0*/  LDCU UR49, c[0x0][0x38c] ;  /* 0x00007180ff3177ac */ /* 0x000e260008000800 */
[----:B------:R-:W-:Y:S01]  /*28c0*/  ISETP.EQ.AND P1, PT, R40, RZ, P1 ;  /* 0x000000ff2800720c */ /* 0x000fe20000f22270 */
[----:B------:R-:W0:Y:S01]  /*28d0*/  LDCU UR50, c[0x0][0x388] ;  /* 0x00007100ff3277ac */ /* 0x000e220008000800 */
[----:B---3--:R-:W-:Y:S01]  /*28e0*/  UIMAD.WIDE.U32 UR24, UR10, UR8, URZ ;  /* 0x000000080a1872a5 */ /* 0x008fe2000f8e00ff */
[----:B------:R-:W3:Y:S01]  /*28f0*/  LDCU.64 UR30, c[0x0][0x3c0] ;  /* 0x00007800ff1e77ac */ /* 0x000ee20008000a00 */
[----:B--2---:R-:W-:Y:S01]  /*2900*/  ULEA UR23, UR28, UR23, 0x18 ;  /* 0x000000171c177291 */ /* 0x004fe2000f8ec0ff */
[----:B------:R-:W2:Y:S01]  /*2910*/  LDCU.64 UR32, c[0x0][0x440] ;  /* 0x00008800ff2077ac */ /* 0x000ea20008000a00 */
[C---:B0-----:R-:W-:Y:S01]  /*2920*/  SHF.L.U32 R32, R74.reuse, 0x1, RZ ;  /* 0x000000014a207819 */ /* 0x041fe200000006ff */
[----:B------:R-:W0:Y:S01]  /*2930*/  LDCU.64 UR34, c[0x0][0x3a8] ;  /* 0x00007500ff2277ac */ /* 0x000e220008000a00 */
[----:B-1----:R-:W-:-:S02]  /*2940*/  LOP3.LUT R41, R74, 0x1f, RZ, 0xc0, !PT ;  /* 0x0000001f4a297812 */ /* 0x002fc400078ec0ff */
[C---:B------:R-:W-:Y:S01]  /*2950*/  ISETP.NE.AND P0, PT, R74.reuse, 0x7f, PT ;  /* 0x0000007f4a00780c */ /* 0x040fe20003f05270 */
[----:B------:R-:W1:Y:S01]  /*2960*/  LDCU.64 UR36, c[0x0][0x3e0] ;  /* 0x00007c00ff2477ac */ /* 0x000e620008000a00 */
[----:B------:R-:W-:Y:S02]  /*2970*/  LOP3.LUT R40, R41, 0x7c0, R32, 0xf8, !PT ;  /* 0x000007c029287812 */ /* 0x000fe400078ef820 */
[C---:B------:R-:W-:Y:S01]  /*2980*/  ISETP.NE.AND P0, PT, R74.reuse, RZ, PT ;  /* 0x000000ff4a00720c */ /* 0x040fe20003f05270 */
[----:B------:R-:W0:Y:S01]  /*2990*/  LDCU.64 UR38, c[0x0][0x4c0] ;  /* 0x00009800ff2677ac */ /* 0x000e220008000a00 */
[----:B------:R-:W-:Y:S02]  /*29a0*/  MOV R32, RZ ;  /* 0x000000ff00207202 */ /* 0x000fe40000000f00 */
[----:B------:R-:W-:Y:S01]  /*29b0*/  IADD3 R92, PT, PT, R74, 0x200, RZ ;  /* 0x000002004a5c7810 */ /* 0x000fe20007ffe0ff */
[----:B------:R-:W0:Y:S01]  /*29c0*/  LDCU.64 UR40, c[0x0][0x4e0] ;  /* 0x00009c00ff2877ac */ /* 0x000e220008000a00 */
[----:B------:R-:W-:Y:S01]  /*29d0*/  MOV R75, UR23 ;  /* 0x00000017004b7c02 */ /* 0x000fe20008000f00 */
[----:B------:R-:W0:Y:S01]  /*29e0*/  LDCU.64 UR42, c[0x0][0x4f0] ;  /* 0x00009e00ff2a77ac */ /* 0x000e220008000a00 */
[----:B------:R-:W0:Y:S01]  /*29f0*/  LDCU.64 UR44, c[0x0][0x538] ;  /* 0x0000a700ff2c77ac */ /* 0x000e220008000a00 */
[----:B------:R-:W0:Y:S01]  /*2a00*/  LDCU.64 UR46, c[0x0][0x540] ;  /* 0x0000a800ff2e77ac */ /* 0x000e220008000a00 */
[----:B------:R-:W-:Y:S01]  /*2a10*/  UIMAD UR9, UR10, UR9, UR25 ;  /* 0x000000090a0972a4 */ /* 0x000fe2000f8e0219 */
[----:B--234-:R-:W-:-:S11]  /*2a20*/  UMOV UR8, URZ ;  /* 0x000000ff00087c82 */ /* 0x01cfd60008000000 */
.L_x_3003:
[----:B------:R-:W-:Y:S01]  /*2a30*/  UIMAD.WIDE.U32 UR28, UR8, UR30, URZ ;  /* 0x0000001e081c72a5 */ /* 0x000fe2000f8e00ff */
[C---:B------:R-:W-:Y:S01]  /*2a40*/  SHF.L.U32 R51, R74.reuse, 0x1, RZ ;  /* 0x000000014a337819 */ /* 0x040fe200000006ff */
[----:B------:R-:W2:Y:S01]  /*2a50*/  LDL R112, [R1+0x4] ;  /* 0x0000040001707983 */ /* 0x000ea20000100800 */
[----:B0-----:R-:W-:Y:S01]  /*2a60*/  LOP3.LUT R50, R74, 0x1f, RZ, 0xc0, !PT ;  /* 0x0000001f4a327812 */ /* 0x001fe200078ec0ff */
[----:B------:R-:W-:Y:S02]  /*2a70*/  UIMAD UR10, UR8, UR31, UR29 ;  /* 0x0000001f080a72a4 */ /* 0x000fe4000f8e021d */
[----:B------:R-:W-:Y:S01]  /*2a80*/  ULEA UR23, UP0, UR28, UR16, 0x1 ;  /* 0x000000101c177291 */ /* 0x000fe2000f8008ff */
[----:B------:R-:W-:Y:S01]  /*2a90*/  LOP3.LUT R50, R50, 0x7c0, R51, 0xf8, !PT ;  /* 0x000007c032327812 */ /* 0x000fe200078ef833 */
[----:B------:R-:W3:Y:S02]  /*2aa0*/  LDL R111, [R1] ;  /* 0x00000000016f7983 */ /* 0x000ee40000100800 */
[----:B------:R-:W-:-:S02]  /*2ab0*/  ULEA.HI.X UR28, UR28, UR22, UR10, 0x1, UP0 ;  /* 0x000000161c1c7291 */ /* 0x000fc400080f0c0a */
[----:B------:R-:W-:-:S04]  /*2ac0*/  MOV R44, UR23 ;  /* 0x00000017002c7c02 */ /* 0x000fc80008000f00 */
[----:B-1----:R-:W-:-:S03]  /*2ad0*/  MOV R45, UR28 ;  /* 0x0000001c002d7c02 */ /* 0x002fc60008000f00 */
[----:B------:R-:W-:-:S05]  /*2ae0*/  IMAD.WIDE.U32 R44, R50, 0x10, R44 ;  /* 0x00000010322c7825 */ /* 0x000fca00078e002c */
[----:B------:R-:W4:Y:S04]  /*2af0*/  LDG.E.128 R40, desc[UR26][R44.64] ;  /* 0x0000001a2c287981 */ /* 0x000f28000c1e1d00 */
[----:B------:R-:W5:Y:S01]  /*2b00*/  LDG.E.128 R44, desc[UR26][R44.64+0x200] ;  /* 0x0002001a2c2c7981 */ /* 0x000f62000c1e1d00 */
        /* <DEDUP_REMOVED lines=8> */
[----:B-1----:R-:W-:-:S04]  /*2b90*/  UIMAD.WIDE.U32 UR28, UR8, UR36, URZ ;  /* 0x00000024081c72a5 */ /* 0x002fc8000f8e00ff */
[----:B------:R-:W-:Y:S01]  /*2ba0*/  UIMAD UR10, UR8, UR37, UR29 ;  /* 0x00000025080a72a4 */ /* 0x000fe2000f8e021d */
[----:B------:R0:W2:Y:S01]  /*2bb0*/  LDG.E R76, desc[UR26][R48.64] ;  /* 0x0000001a304c7981 */ /* 0x0000a2000c1e1900 */
[----:B------:R-:W-:-:S04]  /*2bc0*/  ULEA UR23, UP0, UR28, UR21, 0x1 ;  /* 0x000000151c177291 */ /* 0x000fc8000f8008ff */
[----:B------:R-:W-:Y:S02]  /*2bd0*/  ULEA.HI.X UR28, UR28, UR20, UR10, 0x1, UP0 ;  /* 0x000000141c1c7291 */ /* 0x000fe400080f0c0a */
[----:B0-----:R-:W-:-:S04]  /*2be0*/  MOV R48, UR23 ;  /* 0x0000001700307c02 */ /* 0x001fc80008000f00 */
[----:B------:R-:W-:-:S03]  /*2bf0*/  MOV R49, UR28 ;  /* 0x0000001c00317c02 */ /* 0x000fc60008000f00 */
[----:B------:R-:W-:Y:S01]  /*2c00*/  IMAD.WIDE.U32 R52, R50, 0x10, R48 ;  /* 0x0000001032347825 */ /* 0x000fe200078e0030 */
[----:B----4-:R-:W-:Y:S04]  /*2c10*/  STS.128 [R73], R40 ;  /* 0x0000002849007388 */ /* 0x010fe80000000c00 */
[----:B-----5:R-:W-:Y:S01]  /*2c20*/  STS.128 [R73+0x200], R44 ;  /* 0x0002002c49007388 */ /* 0x020fe20000000c00 */
[----:B------:R-:W-:-:S03]  /*2c30*/  NOP ;  /* 0x0000000000007918 */ /* 0x000fc60000000000 */
[----:B------:R-:W4:Y:S04]  /*2c40*/  LDG.E.128 R48, desc[UR26][R52.64] ;  /* 0x0000001a34307981 */ /* 0x000f28000c1e1d00 */
[----:B------:R-:W0:Y:S04]  /*2c50*/  LDS.128 R40, [R72] ;  /* 0x0000000048287984 */ /* 0x000e280000000c00 */
[----:B------:R-:W1:Y:S04]  /*2c60*/  LDS.128 R44, [R72+0x10] ;  /* 0x00001000482c7984 */ /* 0x000e680000000c00 */
[----:B------:R-:W5:Y:S01]  /*2c70*/  LDG.E.128 R52, desc[UR26][R52.64+0x200] ;  /* 0x0002001a34347981 */ /* 0x000f62000c1e1d00 */
[----:B--2---:R-:W-:Y:S01]  /*2c80*/  R2UR UR29, R76 ;  /* 0x000000004c1d72ca */ /* 0x004fe200000e0000 */
        /* <DEDUP_REMOVED lines=55> */
[----:B---3--:R-:W-:Y:S01]  /*3000*/  HADD2.F32 R97, -RZ, R47.H0_H0 ;  /* 0x2000002fff617230 */ /* 0x008fe20000004100 */
[----:B------:R-:W-:-:S05]  /*3010*/  LEA R47, R104, R75, 0x2 ;  /* 0x0000004b682f7211 */ /* 0x000fca00078e10ff */
[----:B------:R3:W0:Y:S01]  /*3020*/  MUFU.EX2 R101, R110 ;  /* 0x0000006e00657308 */ /* 0x0006220000000800 */
[----:B----4-:R-:W-:Y:S04]  /*3030*/  STS.128 [R73+0x1080], R48 ;  /* 0x0010803049007388 */ /* 0x010fe80000000c00 */
[----:B-----5:R-:W-:Y:S01]  /*3040*/  STS.128 [R73+0x1280], R52 ;  /* 0x0012803449007388 */ /* 0x020fe20000000c00 */
[----:B------:R-:W-:-:S03]  /*3050*/  NOP ;  /* 0x0000000000007918 */ /* 0x000fc60000000000 */
[----:B------:R-:W4:Y:S04]  /*3060*/  LDS.128 R48, [R72+0x1080] ;  /* 0x0010800048307984 */ /* 0x000f280000000c00 */
[----:B------:R-:W5:Y:S04]  /*3070*/  LDS.128 R52, [R72+0x1090] ;  /* 0x0010900048347984 */ /* 0x000f680000000c00 */
[----:B--2---:R2:W-:Y:S01]  /*3080*/  STS [R47+0x6d50], R102 ;  /* 0x006d50662f007388 */ /* 0x0045e20000000800 */
[--C-:B----4-:R-:W-:Y:S02]  /*3090*/  HADD2.F32 R117, -RZ, R48.reuse.H0_H0 ;  /* 0x20000030ff757230 */ /* 0x110fe40000004100 */
[----:B------:R-:W-:-:S02]  /*30a0*/  HADD2.F32 R116, -RZ, R48.H1_H1 ;  /* 0x30000030ff747230 */ /* 0x000fc40000004100 */
[----:B------:R-:W-:Y:S02]  /*30b0*/  HADD2.F32 R44, -RZ, R49.H0_H0 ;  /* 0x20000031ff2c7230 */ /* 0x000fe40000004100 */
[--C-:B------:R-:W-:Y:S02]  /*30c0*/  HADD2.F32 R46, -RZ, R50.reuse.H0_H0 ;  /* 0x20000032ff2e7230 */ /* 0x100fe40000004100 */
[----:B------:R-:W-:Y:S02]  /*30d0*/  HADD2.F32 R45, -RZ, R50.H1_H1 ;  /* 0x30000032ff2d7230 */ /* 0x000fe40000004100 */
[----:B------:R-:W-:Y:S02]  /*30e0*/  HADD2.F32 R48, -RZ, R51.H0_H0 ;  /* 0x20000033ff307230 */ /* 0x000fe40000004100 */
[----:B------:R-:W-:Y:S02]  /*30f0*/  HADD2.F32 R49, -RZ, R49.H1_H1 ;  /* 0x30000031ff317230 */ /* 0x000fe40000004100 */
[----:B------:R-:W-:-:S02]  /*3100*/  HADD2.F32 R51, -RZ, R51.H1_H1 ;  /* 0x30000033ff337230 */ /* 0x000fc40000004100 */
[--C-:B-----5:R-:W-:Y:S02]  /*3110*/  HADD2.F32 R109, -RZ, R52.reuse.H0_H0 ;  /* 0x20000034ff6d7230 */ /* 0x120fe40000004100 */
        /* <DEDUP_REMOVED lines=34> */
.L_x_2960:
[----:B------:R-:W-:-:S06]  /*3340*/  LEA R54, R74, R75, 0x2 ;  /* 0x0000004b4a367211 */ /* 0x000fcc00078e10ff */
[----:B------:R-:W0:Y:S02]  /*3350*/  LDS R54, [R54+0x7554] ;  /* 0x0075540036367984 */ /* 0x000e240000000800 */
.L_x_2961:
[----:B------:R-:W-:Y:S05]  /*3360*/  BSYNC.RECONVERGENT B0 ;  /* 0x0000000000007941 */ /* 0x000fea0003800200 */
.L_x_2959:
        /* <DEDUP_REMOVED lines=123> */
.L_x_3020:
[----:B------:R-:W-:Y:S01]  /*3b20*/  ISETP.GE.AND P2, PT, R163, 0x10, PT ;  /* 0x00000010a300780c */ /* 0x000fe20003f46270 */
[----:B----4-:R-:W-:Y:S01]  /*3b30*/  FFMA.FTZ R52, R75, R52, R155 ;  /* 0x000000344b347223 */ /* 0x010fe2000001009b */
[----:B------:R-:W-:-:S04]  /*3b40*/  UMOV UR10, 0xffffffff ;  /* 0xffffffff000a7882 */ /* 0x000fc80000000000 */
[----:B------:R-:W-:-:S07]  /*3b50*/  FSEL R156, R155, R52, !P2 ;  /* 0x000000349b9c7208 */ /* 0x000fce0005000000 */
[----:B--23--:R-:W-:Y:S01]  /*3b60*/  @P2 FMUL.FTZ R75, R75, R153 ;  /* 0x000000994b4b2220 */ /* 0x00cfe20000410000 */
[----:B------:R-:W-:Y:S06]  /*3b70*/  BRA.DIV UR10, `(.L_x_2964) ;  /* 0x0000003e0a647947 */ /* 0x000fec000b800000 */
.L_x_3023:
[----:B------:R-:W-:-:S03]  /*3b80*/  UMOV UR10, 0xffffffff ;  /* 0xffffffff000a7882 */ /* 0x000fc60000000000 */
[----:B------:R-:W-:Y:S05]  /*3b90*/  BRA.DIV UR10, `(.L_x_2965) ;  /* 0x0000003e0a847947 */ /* 0x000fea000b800000 */
.L_x_3026:
[----:B------:R-:W-:-:S03]  /*3ba0*/  UMOV UR10, 0xffffffff ;  /* 0xffffffff000a7882 */ /* 0x000fc60000000000 */
[----:B------:R-:W-:Y:S05]  /*3bb0*/  BRA.DIV UR10, `(.L_x_2966) ;  /* 0x0000003e0aa47947 */ /* 0x000fea000b800000 */
[----:B------:R-:W2:Y:S04]  /*3bc0*/  SHFL.UP PT, R75, R75, 0x1, RZ ;  /* 0x042000004b4b7989 */ /* 0x000ea800000e00ff */
[----:B------:R-:W3:Y:S04]  /*3bd0*/  SHFL.UP PT, R156, R156, 0x1, RZ ;  /* 0x042000009c9c7989 */ /* 0x000ee800000e00ff */
[----:B-----5:R-:W4:Y:S04]  /*3be0*/  SHFL.IDX PT, R44, R44, RZ, 0x1f ;  /* 0x00001fff2c2c7589 */ /* 0x020f2800000e0000 */
[----:B------:R-:W0:Y:S02]  /*3bf0*/  SHFL.IDX PT, R45, R45, RZ, 0x1f ;  /* 0x00001fff2d2d7589 */ /* 0x000e2400000e0000 */
.L_x_3032:
        /* <DEDUP_REMOVED lines=12> */
.L_x_2962:
        /* <DEDUP_REMOVED lines=124> */
.L_x_3049:
        /* <DEDUP_REMOVED lines=14> */
.L_x_2967:
[----:B------:R-:W-:Y:S05]  /*4560*/  WARPSYNC.ALL ;  /* 0x0000000000007948 */ /* 0x000fea0003800000 */
[----:B------:R-:W-:Y:S01]  /*4570*/  ISETP.NE.AND P2, PT, R74, RZ, PT ;  /* 0x000000ff4a00720c */ /* 0x000fe20003f45270 */
[----:B--2---:R-:W2:Y:S04]  /*4580*/  LDL.LU R50, [R1+0x8] ;  /* 0x0000080001327983 */ /* 0x004ea80000300800 */
[----:B------:R-:W3:Y:S04]  /*4590*/  LDL.LU R53, [R1+0xc] ;  /* 0x00000c0001357983 */ /* 0x000ee80000300800 */
[----:B------:R-:W4:Y:S04]  /*45a0*/  LDL.LU R52, [R1+0x10] ;  /* 0x0000100001347983 */ /* 0x000f280000300800 */
[----:B0-----:R-:W5:Y:S01]  /*45b0*/  LDL.LU R48, [R1+0x14] ;  /* 0x0000140001307983 */ /* 0x001f620000300800 */
[----:B------:R-:W-:Y:S01]  /*45c0*/  MOV R46, UR8 ;  /* 0x00000008002e7c02 */ /* 0x000fe20008000f00 */
[----:B------:R-:W-:Y:S01]  /*45d0*/  FFMA.FTZ R51, R100, -R135, R152 ;  /* 0x8000008764337223 */ /* 0x000fe20000010098 */
[----:B------:R-:W-:Y:S02]  /*45e0*/  BAR.SYNC.DEFER_BLOCKING 0x0 ;  /* 0x0000000000007b1d */ /* 0x000fe40000010000 */
[----:B------:R-:W-:-:S04]  /*45f0*/  @!P2 LEA R46, R46, R75, 0x3 ;  /* 0x0000004b2e2ea211 */ /* 0x000fc800078e18ff */
[----:B------:R-:W0:Y:S04]  /*4600*/  LDS R128, [R128+0x6854] ;  /* 0x0068540080807984 */ /* 0x000e280000000800 */
[----:B-1----:R1:W-:Y:S01]  /*4610*/  @!P2 STS.64 [R46+0x7750], R44 ;  /* 0x0077502c2e00a388 */ /* 0x0023e20000000a00 */
[----:B0-----:R-:W-:-:S04]  /*4620*/  FFMA.FTZ R54, R128, R54, R55 ;  /* 0x0000003680367223 */ /* 0x001fc80000010037 */
[-C--:B------:R-:W-:Y:S01]  /*4630*/  FMUL.FTZ R47, R100, R54.reuse ;  /* 0x00000036642f7220 */ /* 0x080fe20000410000 */
[----:B------:R-:W-:-:S04]  /*4640*/  FFMA.FTZ R103, R118, R54, R103 ;  /* 0x0000003676677223 */ /* 0x000fc80000010067 */
[----:B------:R-:W-:-:S04]  /*4650*/  FFMA.FTZ R101, R101, R103, R104 ;  /* 0x0000006765657223 */ /* 0x000fc80000010068 */
[----:B------:R-:W-:-:S04]  /*4660*/  FFMA.FTZ R99, R99, R101, R105 ;  /* 0x0000006563637223 */ /* 0x000fc80000010069 */
[----:B------:R-:W-:-:S04]  /*4670*/  FFMA.FTZ R95, R95, R99, R106 ;  /* 0x000000635f5f7223 */ /* 0x000fc8000001006a */
[----:B------:R-:W-:Y:S01]  /*4680*/  FFMA.FTZ R107, R42, R95, R107 ;  /* 0x0000005f2a6b7223 */ /* 0x000fe2000001006b */
[----:B------:R-:W-:Y:S01]  /*4690*/  FMUL.FTZ R42, R54, UR29 ;  /* 0x0000001d362a7c20 */ /* 0x000fe20008410000 */
[----:B--2---:R-:W-:-:S03]  /*46a0*/  FFMA.FTZ R50, R0, R47, R50 ;  /* 0x0000002f00327223 */ /* 0x004fc60000010032 */
[----:B------:R-:W-:Y:S01]  /*46b0*/  FMUL.FTZ R49, R51, R42 ;  /* 0x0000002a33317220 */ /* 0x000fe20000410000 */
[C---:B-1----:R-:W-:Y:S01]  /*46c0*/  FMUL.FTZ R45, R97.reuse, R103 ;  /* 0x00000067612d7220 */ /* 0x042fe20000410000 */
[----:B------:R-:W-:Y:S01]  /*46d0*/  FFMA.FTZ R132, R94, -R132, R148 ;  /* 0x800000845e847223 */ /* 0x000fe20000010094 */
[----:B------:R-:W-:Y:S01]  /*46e0*/  FFMA.FTZ R134, R97, -R134, R150 ;  /* 0x8000008661867223 */ /* 0x000fe20000010096 */
[----:B------:R0:W-:Y:S01]  /*46f0*/  STL [R1+0x8], R50 ;  /* 0x0000083201007387 */ /* 0x0001e20000100800 */
[----:B------:R-:W-:Y:S01]  /*4700*/  FFMA.FTZ R133, R98, -R133, R149 ;  /* 0x8000008562857223 */ /* 0x000fe20000010095 */
[----:B------:R-:W-:Y:S01]  /*4710*/  FFMA.FTZ R131, R96, -R131, R147 ;  /* 0x8000008360837223 */ /* 0x000fe20000010093 */
[----:B------:R-:W-:Y:S01]  /*4720*/  FFMA.FTZ R83, R83, R107, R108 ;  /* 0x0000006b53537223 */ /* 0x000fe2000001006c */
[----:B0-----:R-:W2:Y:S01]  /*4730*/  LDL.LU R50, [R1+0x18] ;  /* 0x0000180001327983 */ /* 0x001ea20000300800 */
[----:B------:R-:W-:Y:S01]  /*4740*/  FFMA.FTZ R42, R56, R47, R49 ;  /* 0x0000002f382a7223 */ /* 0x000fe20000010031 */
[----:B------:R-:W-:Y:S01]  /*4750*/  FMUL.FTZ R94, R94, R99 ;  /* 0x000000635e5e7220 */ /* 0x000fe20000410000 */
[----:B---3--:R-:W-:Y:S01]  /*4760*/  FFMA.FTZ R53, R2, R45, R53 ;  /* 0x0000002d02357223 */ /* 0x008fe20000010035 */
[----:B------:R-:W3:Y:S01]  /*4770*/  LDL.LU R46, [R1+0x1c] ;  /* 0x00001c00012e7983 */ /* 0x000ee20000300800 */
[----:B------:R-:W-:Y:S01]  /*4780*/  FADD.FTZ R17, R42, R17 ;  /* 0x000000112a117221 */ /* 0x000fe20000010000 */
[----:B------:R-:W-:Y:S01]  /*4790*/  FMUL.FTZ R42, R98, R101 ;  /* 0x00000065622a7220 */ /* 0x000fe20000410000 */
[----:B-----5:R-:W-:Y:S01]  /*47a0*/  FFMA.FTZ R48, R4, R94, R48 ;  /* 0x0000005e04307223 */ /* 0x020fe20000010030 */
[----:B------:R-:W-:Y:S01]  /*47b0*/  FMUL.FTZ R47, R103, UR29 ;  /* 0x0000001d672f7c20 */ /* 0x000fe20008410000 */
[----:B------:R-:W-:Y:S01]  /*47c0*/  FMUL.FTZ R96, R96, R95 ;  /* 0x0000005f60607220 */ /* 0x000fe20000410000 */
[----:B----4-:R-:W-:Y:S01]  /*47d0*/  FFMA.FTZ R52, R3, R42, R52 ;  /* 0x0000002a03347223 */ /* 0x010fe20000010034 */
[----:B------:R-:W-:Y:S01]  /*47e0*/  STL [R1+0xc], R53 ;  /* 0x00000c3501007387 */ /* 0x000fe20000100800 */
[----:B------:R-:W-:Y:S01]  /*47f0*/  FMUL.FTZ R44, R134, R47 ;  /* 0x0000002f862c7220 */ /* 0x000fe20000410000 */
[----:B------:R-:W-:-:S02]  /*4800*/  FFMA.FTZ R85, R85, R83, R109 ;  /* 0x0000005355557223 */ /* 0x000fc4000001006d */
[----:B------:R-:W-:Y:S04]  /*4810*/  STL [R1+0x10], R52 ;  /* 0x0000103401007387 */ /* 0x000fe80000100800 */
[----:B------:R0:W-:Y:S04]  /*4820*/  STL [R1+0x14], R48 ;  /* 0x0000143001007387 */ /* 0x0001e80000100800 */
[----:B0-----:R-:W4:Y:S01]  /*4830*/  LDL.LU R48, [R1+0x20] ;  /* 0x0000200001307983 */ /* 0x001f220000300800 */
[----:B------:R-:W-:Y:S01]  /*4840*/  FFMA.FTZ R45, R57, R45, R44 ;  /* 0x0000002d392d7223 */ /* 0x000fe2000001002c */
[----:B------:R-:W-:-:S04]  /*4850*/  FMUL.FTZ R44, R101, UR29 ;  /* 0x0000001d652c7c20 */ /* 0x000fc80008410000 */
[----:B------:R-:W-:-:S04]  /*4860*/  FMUL.FTZ R47, R133, R44 ;  /* 0x0000002c852f7220 */ /* 0x000fc80000410000 */
[----:B------:R-:W-:-:S04]  /*4870*/  FFMA.FTZ R42, R58, R42, R47 ;  /* 0x0000002a3a2a7223 */ /* 0x000fc8000001002f */
[----:B------:R-:W-:Y:S01]  /*4880*/  FADD.FTZ R19, R42, R19 ;  /* 0x000000132a137221 */ /* 0x000fe20000010000 */
[----:B------:R-:W-:Y:S01]  /*4890*/  FMUL.FTZ R42, R92, R107 ;  /* 0x0000006b5c2a7220 */ /* 0x000fe20000410000 */
[----:B------:R-:W-:-:S04]  /*48a0*/  FFMA.FTZ R86, R86, R85, R110 ;  /* 0x0000005556567223 */ /* 0x000fc8000001006e */
[----:B------:R-:W-:Y:S01]  /*48b0*/  FFMA.FTZ R76, R76, R86, R111 ;  /* 0x000000564c4c7223 */ /* 0x000fe2000001006f */
[----:B------:R-:W-:-:S03]  /*48c0*/  FMUL.FTZ R47, R99, UR29 ;  /* 0x0000001d632f7c20 */ /* 0x000fc60008410000 */
[----:B------:R-:W-:Y:S01]  /*48d0*/  FFMA.FTZ R77, R77, R76, R112 ;  /* 0x0000004c4d4d7223 */ /* 0x000fe20000010070 */
[----:B------:R-:W-:-:S03]  /*48e0*/  FMUL.FTZ R44, R132, R47 ;  /* 0x0000002f842c7220 */ /* 0x000fc60000410000 */
[----:B------:R-:W-:Y:S01]  /*48f0*/  FFMA.FTZ R78, R78, R77, R113 ;  /* 0x0000004d4e4e7223 */ /* 0x000fe20000010071 */
[----:B------:R-:W-:Y:S01]  /*4900*/  FADD.FTZ R18, R45, R18 ;  /* 0x000000122d127221 */ /* 0x000fe20000010000 */
[----:B------:R-:W-:Y:S01]  /*4910*/  FFMA.FTZ R45, R59, R94, R44 ;  /* 0x0000005e3b2d7223 */ /* 0x000fe2000001002c */
[----:B------:R-:W-:Y:S01]  /*4920*/  FMUL.FTZ R44, R95, UR29 ;  /* 0x0000001d5f2c7c20 */ /* 0x000fe20008410000 */
[----:B------:R-:W-:Y:S01]  /*4930*/  FFMA.FTZ R79, R79, R78, R114 ;  /* 0x0000004e4f4f7223 */ /* 0x000fe20000010072 */
[----:B------:R-:W-:Y:S01]  /*4940*/  FFMA.FTZ R130, R92, -R130, R146 ;  /* 0x800000825c827223 */ /* 0x000fe20000010092 */
[----:B------:R-:W-:Y:S01]  /*4950*/  FMUL.FTZ R47, R107, UR29 ;  /* 0x0000001d6b2f7c20 */ /* 0x000fe20008410000 */
[----:B------:R-:W-:Y:S01]  /*4960*/  FMUL.FTZ R49, R131, R44 ;  /* 0x0000002c83317220 */ /* 0x000fe20000410000 */
[----:B------:R-:W-:Y:S01]  /*4970*/  FFMA.FTZ R80, R80, R79, R115 ;  /* 0x0000004f50507223 */ /* 0x000fe20000010073 */
[----:B------:R-:W-:Y:S01]  /*4980*/  FADD.FTZ R20, R45, R20 ;  /* 0x000000142d147221 */ /* 0x000fe20000010000 */
[----:B------:R-:W-:Y:S01]  /*4990*/  FMUL.FTZ R44, R130, R47 ;  /* 0x0000002f822c7220 */ /* 0x000fe20000410000 */
[----:B------:R-:W-:Y:S01]  /*49a0*/  SHF.L.U32 R45, R74, 0x4, RZ ;  /* 0x000000044a2d7819 */ /* 0x000fe200000006ff */
[----:B------:R-:W-:Y:S01]  /*49b0*/  FFMA.FTZ R81, R81, R80, R116 ;  /* 0x0000005051517223 */ /* 0x000fe20000010074 */
[C---:B------:R-:W-:Y:S01]  /*49c0*/  FFMA.FTZ R129, R93.reuse, -R129, R145 ;  /* 0x800000815d817223 */ /* 0x040fe20000010091 */
[----:B------:R-:W-:-:S02]  /*49d0*/  FMUL.FTZ R93, R93, R83 ;  /* 0x000000535d5d7220 */ /* 0x000fc40000410000 */
[----:B------:R-:W-:Y:S01]  /*49e0*/  FFMA.FTZ R82, R82, R81, R117 ;  /* 0x0000005152527223 */ /* 0x000fe20000010075 */
[----:B------:R-:W-:Y:S01]  /*49f0*/  FFMA.FTZ R119, R84, -R119, R102 ;  /* 0x8000007754777223 */ /* 0x000fe20000010066 */
[----:B------:R-:W-:Y:S01]  /*4a00*/  FFMA.FTZ R120, R87, -R120, R137 ;  /* 0x8000007857787223 */ /* 0x000fe20000010089 */
[----:B------:R-:W-:Y:S01]  /*4a10*/  FFMA.FTZ R121, R40, -R121, R138 ;  /* 0x8000007928797223 */ /* 0x000fe2000001008a */
[----:B------:R-:W-:Y:S01]  /*4a20*/  FMUL.FTZ R52, R14, R80 ;  /* 0x000000500e347220 */ /* 0x000fe20000410000 */
[----:B------:R-:W-:Y:S01]  /*4a30*/  FFMA.FTZ R122, R88, -R122, R139 ;  /* 0x8000007a587a7223 */ /* 0x000fe2000001008b */
[----:B------:R-:W-:Y:S01]  /*4a40*/  FMUL.FTZ R92, R12, R78 ;  /* 0x0000004e0c5c7220 */ /* 0x000fe20000410000 */
[----:B--2---:R-:W-:Y:S01]  /*4a50*/  FFMA.FTZ R50, R5, R96, R50 ;  /* 0x0000006005327223 */ /* 0x004fe20000010032 */
[----:B---3--:R-:W-:-:S04]  /*4a60*/  FFMA.FTZ R46, R6, R42, R46 ;  /* 0x0000002a062e7223 */ /* 0x008fc8000001002e */
[----:B------:R0:W-:Y:S04]  /*4a70*/  STL [R1+0x18], R50 ;  /* 0x0000183201007387 */ /* 0x0001e80000100800 */
[----:B------:R1:W-:Y:S04]  /*4a80*/  STL [R1+0x1c], R46 ;  /* 0x00001c2e01007387 */ /* 0x0003e80000100800 */
[----:B------:R-:W2:Y:S01]  /*4a90*/  LDL R151, [R1+0x4] ;  /* 0x0000040001977983 */ /* 0x000ea20000100800 */
[----:B------:R-:W-:Y:S01]  /*4aa0*/  FFMA.FTZ R42, R61, R42, R44 ;  /* 0x0000002a3d2a7223 */ /* 0x000fe2000001002c */
[----:B------:R-:W-:-:S02]  /*4ab0*/  LEA.HI R44, R74, R45, RZ, 0x1f ;  /* 0x0000002d4a2c7211 */ /* 0x000fc400078ff8ff */
[----:B0-----:R-:W-:Y:S02]  /*4ac0*/  LEA.HI R50, R45, R45, RZ, 0x1b ;  /* 0x0000002d2d327211 */ /* 0x001fe400078fd8ff */
[----:B------:R-:W-:Y:S01]  /*4ad0*/  LEA R45, R44, R75, 0x2 ;  /* 0x0000004b2c2d7211 */ /* 0x000fe200078e10ff */
[----:B------:R-:W-:Y:S01]  /*4ae0*/  FMUL.FTZ R44, R16, R82 ;  /* 0x00000052102c7220 */ /* 0x000fe20000410000 */
[----:B------:R-:W-:Y:S01]  /*4af0*/  FFMA.FTZ R96, R60, R96, R49 ;  /* 0x000000603c607223 */ /* 0x000fe20000010031 */
[----:B-1----:R-:W-:Y:S01]  /*4b00*/  FMUL.FTZ R46, R83, UR29 ;  /* 0x0000001d532e7c20 */ /* 0x002fe20008410000 */
[----:B------:R-:W-:Y:S01]  /*4b10*/  FMUL.FTZ R49, R15, R81 ;  /* 0x000000510f317220 */ /* 0x000fe20000410000 */
[----:B------:R-:W-:Y:S01]  /*4b20*/  FFMA.FTZ R47, R119, R44, RZ ;  /* 0x0000002c772f7223 */ /* 0x000fe200000100ff */
[----:B----4-:R-:W-:Y:S01]  /*4b30*/  FFMA.FTZ R48, R7, R93, R48 ;  /* 0x0000005d07307223 */ /* 0x010fe20000010030 */
[----:B------:R-:W-:Y:S01]  /*4b40*/  FMUL.FTZ R55, R129, R46 ;  /* 0x0000002e81377220 */ /* 0x000fe20000410000 */
[----:B------:R-:W-:-:S03]  /*4b50*/  FMUL.FTZ R46, R71, R44 ;  /* 0x0000002c472e7220 */ /* 0x000fc60000410000 */
[----:B------:R0:W-:Y:S01]  /*4b60*/  STL [R1+0x20], R48 ;  /* 0x0000203001007387 */ /* 0x0001e20000100800 */
[----:B------:R-:W-:Y:S01]  /*4b70*/  FFMA.FTZ R44, R62, R93, R55 ;  /* 0x0000005d3e2c7223 */ /* 0x000fe20000010037 */
[----:B------:R-:W-:Y:S01]  /*4b80*/  FMUL.FTZ R55, R13, R79 ;  /* 0x0000004f0d377220 */ /* 0x000fe20000410000 */
[----:B------:R-:W-:Y:S01]  /*4b90*/  LEA R50, R50, R75, 0x2 ;  /* 0x0000004b32327211 */ /* 0x000fe200078e10ff */
[-C--:B------:R-:W-:Y:S01]  /*4ba0*/  FMUL.FTZ R53, R70, R49.reuse ;  /* 0x0000003146357220 */ /* 0x080fe20000410000 */
[----:B0-----:R-:W-:Y:S01]  /*4bb0*/  FFMA.FTZ R48, R120, R49, R47 ;  /* 0x0000003178307223 */ /* 0x001fe2000001002f */
[----:B------:R0:W-:Y:S03]  /*4bc0*/  STS [R45+0x2100], R46 ;  /* 0x0021002e2d007388 */ /* 0x0001e60000000800 */
[----:B------:R-:W-:Y:S01]  /*4bd0*/  FFMA.FTZ R47, R121, R52, R48 ;  /* 0x00000034792f7223 */ /* 0x000fe20000010030 */
[----:B------:R-:W-:Y:S01]  /*4be0*/  FFMA.FTZ R123, R41, -R123, R140 ;  /* 0x8000007b297b7223 */ /* 0x000fe2000001008c */
[----:B------:R1:W-:Y:S01]  /*4bf0*/  STS [R50+0x2104], R53 ;  /* 0x0021043532007388 */ /* 0x0003e20000000800 */
[----:B------:R-:W-:Y:S01]  /*4c00*/  FFMA.FTZ R124, R90, -R124, R141 ;  /* 0x8000007c5a7c7223 */ /* 0x000fe2000001008d */
        /* <DEDUP_REMOVED lines=71> */
[C---:B------:R-:W-:Y:S02]  /*5080*/  IADD3 R85, PT, PT, R74.reuse, 0x500, RZ ;  /* 0x000005004a557810 */ /* 0x040fe40007ffe0ff */
[C---:B------:R-:W-:Y:S02]  /*5090*/  IADD3 R101, PT, PT, R74.reuse, 0x580, RZ ;  /* 0x000005804a657810 */ /* 0x040fe40007ffe0ff */
[C---:B------:R-:W-:Y:S02]  /*50a0*/  IADD3 R103, PT, PT, R74.reuse, 0x600, RZ ;  /* 0x000006004a677810 */ /* 0x040fe40007ffe0ff */
[C---:B------:R-:W-:Y:S02]  /*50b0*/  IADD3 R105, PT, PT, R74.reuse, 0x680, RZ ;  /* 0x000006804a697810 */ /* 0x040fe40007ffe0ff */
[C---:B------:R-:W-:Y:S02]  /*50c0*/  IADD3 R107, PT, PT, R74.reuse, 0x700, RZ ;  /* 0x000007004a6b7810 */ /* 0x040fe40007ffe0ff */
[----:B------:R-:W-:-:S02]  /*50d0*/  IADD3 R109, PT, PT, R74, 0x780, RZ ;  /* 0x000007804a6d7810 */ /* 0x000fc40007ffe0ff */
[----:B------:R-:W-:Y:S01]  /*50e0*/  IADD3 R92, PT, PT, R74, 0x200, RZ ;  /* 0x000002004a5c7810 */ /* 0x000fe20007ffe0ff */
[----:B------:R-:W-:Y:S01]  /*50f0*/  FMUL.FTZ R125, R125, R86 ;  /* 0x000000567d7d7220 */ /* 0x000fe20000410000 */
[----:B------:R-:W-:Y:S01]  /*5100*/  FADD.FTZ R21, R96, R21 ;  /* 0x0000001560157221 */ /* 0x000fe20000010000 */
[-C--:B---3--:R-:W-:Y:S01]  /*5110*/  FFMA.FTZ R127, R8, R43.reuse, R127 ;  /* 0x0000002b087f7223 */ /* 0x088fe2000001007f */
        /* <DEDUP_REMOVED lines=59> */
[----:B-----5:R-:W5:Y:S04]  /*54d0*/  LDC.64 R44, c[0x0][0x4d8] ;  /* 0x00013600ff2c7b82 */ /* 0x020f680000000a00 */
[----:B------:R3:W-:Y:S01]  /*54e0*/  STS [R50+0x4210], R49 ;  /* 0x0042103132007388 */ /* 0x0007e20000000800 */
[----:B------:R-:W-:Y:S01]  /*54f0*/  FMUL.FTZ R47, R165, R138 ;  /* 0x0000008aa52f7220 */ /* 0x000fe20000410000 */
[----:B------:R-:W-:Y:S01]  /*5500*/  MOV R48, R74 ;  /* 0x0000004a00307202 */ /* 0x000fe20000000f00 */
[----:B---3--:R-:W-:Y:S01]  /*5510*/  HFMA2 R49, -RZ, RZ, 0, 0 ;  /* 0x00000000ff317431 */ /* 0x008fe200000001ff */
[----:B------:R3:W-:Y:S01]  /*5520*/  STL [R1+0x24], R127 ;  /* 0x0000247f01007387 */ /* 0x0007e20000100800 */
[----:B0-----:R-:W-:-:S03]  /*5530*/  IMAD R43, R43, UR23, RZ ;  /* 0x000000172b2b7c24 */ /* 0x001fc6000f8e02ff */
[----:B------:R0:W-:Y:S01]  /*5540*/  STS [R50+0x4208], R47 ;  /* 0x0042082f32007388 */ /* 0x0001e20000000800 */
[----:B---3--:R-:W-:Y:S01]  /*5550*/  FMUL.FTZ R127, R159, R142 ;  /* 0x0000008e9f7f7220 */ /* 0x008fe20000410000 */
[----:B0-----:R-:W-:-:S04]  /*5560*/  IMAD.WIDE.U32 R46, R42, UR23, R48 ;  /* 0x000000172a2e7c25 */ /* 0x001fc8000f8e0030 */
[----:B------:R0:W-:Y:S01]  /*5570*/  STS [R50+0x4218], R127 ;  /* 0x0042187f32007388 */ /* 0x0001e20000000800 */
[----:B------:R-:W-:Y:S01]  /*5580*/  FMUL.FTZ R129, R136, R144 ;  /* 0x0000009088817220 */ /* 0x000fe20000410000 */
[----:B-----5:R-:W-:Y:S01]  /*5590*/  IMAD.WIDE.U32 R48, R44, UR23, R48 ;  /* 0x000000172c307c25 */ /* 0x020fe2000f8e0030 */
[----:B------:R-:W-:Y:S02]  /*55a0*/  IADD3 R47, PT, PT, R47, R43, RZ ;  /* 0x0000002b2f2f7210 */ /* 0x000fe40007ffe0ff */
[----:B------:R-:W3:Y:S01]  /*55b0*/  LDC.64 R42, c[0x0][0x4d0] ;  /* 0x00013400ff2a7b82 */ /* 0x000ee20000000a00 */
[----:B0-----:R-:W-:Y:S01]  /*55c0*/  IMAD R127, R45, UR23, RZ ;  /* 0x000000172d7f7c24 */ /* 0x001fe2000f8e02ff */
[----:B------:R-:W-:Y:S01]  /*55d0*/  USHF.R.S32.HI UR28, URZ, 0x1f, UR11 ;  /* 0x0000001fff1c7899 */ /* 0x000fe2000801140b */
[----:B------:R0:W-:Y:S03]  /*55e0*/  STS [R50+0x4220], R129 ;  /* 0x0042208132007388 */ /* 0x0001e60000000800 */
[----:B------:R-:W-:-:S02]  /*55f0*/  IADD3 R49, PT, PT, R49, R127, RZ ;  /* 0x0000007f31317210 */ /* 0x000fc40007ffe0ff */
[----:B------:R-:W-:Y:S01]  /*5600*/  MOV R127, UR38 ;  /* 0x00000026007f7c02 */ /* 0x000fe20008000f00 */
[----:B------:R-:W-:Y:S02]  /*5610*/  ULEA UR51, UR12, 0xfffff800, 0xb ;  /* 0xfffff8000c337891 */ /* 0x000fe4000f8e58ff */
[----:B------:R-:W-:Y:S01]  /*5620*/  UIMAD UR10, UR28, UR38, URZ ;  /* 0x000000261c0a72a4 */ /* 0x000fe2000f8e02ff */
[----:B0-----:R-:W-:Y:S01]  /*5630*/  MOV R129, UR40 ;  /* 0x0000002800817c02 */ /* 0x001fe20008000f00 */
[----:B------:R-:W-:Y:S01]  /*5640*/  IMAD.WIDE.U32 R46, R127, UR11, R46 ;  /* 0x0000000b7f2e7c25 */ /* 0x000fe2000f8e002e */
[----:B------:R-:W-:-:S03]  /*5650*/  UIMAD UR28, UR28, UR40, URZ ;  /* 0x000000281c1c72a4 */ /* 0x000fc6000f8e02ff */
[----:B------:R-:W-:Y:S01]  /*5660*/  FMUL.FTZ R45, R38, R146 ;  /* 0x00000092262d7220 */ /* 0x000fe20000410000 */
[----:B------:R-:W-:Y:S02]  /*5670*/  UIMAD UR10, UR11, UR39, UR10 ;  /* 0x000000270b0a72a4 */ /* 0x000fe4000f8e020a */
[----:B------:R-:W-:Y:S01]  /*5680*/  IMAD.WIDE.U32 R48, R129, UR11, R48 ;  /* 0x0000000b81307c25 */ /* 0x000fe2000f8e0030 */
[----:B------:R-:W-:Y:S01]  /*5690*/  IADD3 R44, P3, PT, R46, UR51, RZ ;  /* 0x000000332e2c7c10 */ /* 0x000fe2000ff7e0ff */
[----:B------:R-:W-:Y:S01]  /*56a0*/  UIMAD UR28, UR11, UR41, UR28 ;  /* 0x000000290b1c72a4 */ /* 0x000fe2000f8e021c */
[----:B------:R-:W-:Y:S01]  /*56b0*/  LOP3.LUT R126, R74, UR51, RZ, 0xfc, !PT ;  /* 0x000000334a7e7c12 */ /* 0x000fe2000f8efcff */
[----:B------:R0:W-:Y:S01]  /*56c0*/  STS [R50+0x4228], R45 ;  /* 0x0042282d32007388 */ /* 0x0001e20000000800 */
[----:B------:R-:W-:Y:S02]  /*56d0*/  IADD3 R46, P4, PT, R48, UR51, RZ ;  /* 0x00000033302e7c10 */ /* 0x000fe4000ff9e0ff */
[----:B------:R-:W-:-:S02]  /*56e0*/  IADD3 R126, PT, PT, -R126, UR50, RZ ;  /* 0x000000327e7e7c10 */ /* 0x000fc4000fffe1ff */
[----:B0-----:R-:W-:Y:S02]  /*56f0*/  IADD3.X R45, PT, PT, R47, UR10, RZ, P3, !PT ;  /* 0x0000000a2f2d7c10 */ /* 0x001fe40009ffe4ff */
[----:B------:R-:W-:Y:S02]  /*5700*/  IADD3.X R47, PT, PT, R49, UR28, RZ, P4, !PT ;  /* 0x0000001c312f7c10 */ /* 0x000fe4000a7fe4ff */
[----:B------:R-:W-:Y:S01]  /*5710*/  MOV R49, UR42 ;  /* 0x0000002a00317c02 */ /* 0x000fe20008000f00 */
[----:B---3--:R-:W-:Y:S01]  /*5720*/  IMAD.WIDE.U32 R44, R42, UR8, R44 ;  /* 0x000000082a2c7c25 */ /* 0x008fe2000f8e002c */
[----:B------:R-:W-:Y:S02]  /*5730*/  ISETP.GE.AND P6, PT, R126, 0x1, PT ;  /* 0x000000017e00780c */ /* 0x000fe40003fc6270 */
[----:B------:R-:W-:Y:S01]  /*5740*/  MOV R131, UR43 ;  /* 0x0000002b00837c02 */ /* 0x000fe20008000f00 */
[----:B------:R-:W-:-:S04]  /*5750*/  IMAD.WIDE.U32 R46, R49, UR8, R46 ;  /* 0x00000008312e7c25 */ /* 0x000fc8000f8e002e */
[----:B------:R-:W-:Y:S01]  /*5760*/  FMUL.FTZ R139, R164, R139 ;  /* 0x0000008ba48b7220 */ /* 0x000fe20000410000 */
[----:B------:R-:W-:Y:S01]  /*5770*/  FMUL.FTZ R141, R160, R141 ;  /* 0x0000008da08d7220 */ /* 0x000fe20000410000 */
[----:B------:R-:W-:Y:S01]  /*5780*/  FMUL.FTZ R143, R158, R143 ;  /* 0x0000008f9e8f7220 */ /* 0x000fe20000410000 */
[----:B------:R-:W-:Y:S02]  /*5790*/  IMAD R49, R43, UR8, R45 ;  /* 0x000000082b317c24 */ /* 0x000fe4000f8e022d */
[----:B--2---:R-:W-:Y:S01]  /*57a0*/  FMUL.FTZ R137, R151, R137 ;  /* 0x0000008997897220 */ /* 0x004fe20000410000 */
[----:B------:R-:W-:Y:S01]  /*57b0*/  FMUL.FTZ R145, R39, R145 ;  /* 0x0000009127917220 */ /* 0x000fe20000410000 */
[----:B------:R-:W-:Y:S01]  /*57c0*/  FMUL.FTZ R147, R37, R147 ;  /* 0x0000009325937220 */ /* 0x000fe20000410000 */
[----:B------:R-:W-:Y:S01]  /*57d0*/  FMUL.FTZ R127, R36, R148 ;  /* 0x00000094247f7220 */ /* 0x000fe20000410000 */
[----:B------:R-:W-:Y:S01]  /*57e0*/  FMUL.FTZ R149, R35, R149 ;  /* 0x0000009523957220 */ /* 0x000fe20000410000 */
[----:B------:R-:W-:Y:S01]  /*57f0*/  FMUL.FTZ R129, R34, R150 ;  /* 0x0000009622817220 */ /* 0x000fe20000410000 */
[----:B------:R-:W-:Y:S01]  /*5800*/  FMUL.FTZ R45, R33, R152 ;  /* 0x00000098212d7220 */ /* 0x000fe20000410000 */
[----:B------:R-:W-:Y:S01]  /*5810*/  IMAD R43, R131, UR8, R47 ;  /* 0x00000008832b7c24 */ /* 0x000fe2000f8e022f */
        /* <DEDUP_REMOVED lines=30> */
.L_x_2970:
[----:B------:R-:W-:Y:S05]  /*5a00*/  BSYNC.RECONVERGENT B0 ;  /* 0x0000000000007941 */ /* 0x000fea0003800200 */
.L_x_2969:
[----:B------:R-:W0:Y:S01]  /*5a10*/  LDS R117, [R117+0x4400] ;  /* 0x0044000075757984 */ /* 0x000e220000000800 */
[----:B------:R-:W-:Y:S04]  /*5a20*/  BSSY.RECONVERGENT B0, `(.L_x_2971) ;  /* 0x0000004000007945 */ /* 0x000fe80003800200 */
[----:B------:R-:W-:Y:S05]  /*5a30*/  @!P3 BRA `(.L_x_2972) ;  /* 0x000000000008b947 */ /* 0x000fea0003800000 */
[----:B------:R2:W-:Y:S04]  /*5a40*/  REDG.E.ADD.F32.FTZ.RN.STRONG.GPU desc[UR26][R48.64+0x200], R101 ;  /* 0x00020065300079a6 */ /* 0x0005e8000c12f31a */
[----:B0-----:R2:W-:Y:S02]  /*5a50*/  REDG.E.ADD.F32.FTZ.RN.STRONG.GPU desc[UR26][R42.64+0x200], R117 ;  /* 0x000200752a0079a6 */ /* 0x0015e4000c12f31a */
.L_x_2972:
[----:B------:R-:W-:Y:S05]  /*5a60*/  BSYNC.RECONVERGENT B0 ;  /* 0x0000000000007941 */ /* 0x000fea0003800200 */
.L_x_2971:
[----:B--2---:R2:W3:Y:S01]  /*5a70*/  LDS R101, [R116+0x4600] ;  /* 0x0046000074657984 */ /* 0x0044e20000000800 */
[----:B------:R-:W-:Y:S04]  /*5a80*/  BSSY.RECONVERGENT B0, `(.L_x_2973) ;  /* 0x0000004000007945 */ /* 0x000fe80003800200 */
[----:B------:R-:W-:Y:S05]  /*5a90*/  @!P4 BRA `(.L_x_2974) ;  /* 0x000000000008c947 */ /* 0x000fea0003800000 */
[----:B------:R4:W-:Y:S04]  /*5aa0*/  REDG.E.ADD.F32.FTZ.RN.STRONG.GPU desc[UR26][R48.64+0x400], R100 ;  /* 0x00040064300079a6 */ /* 0x0009e8000c12f31a */
[----:B---3--:R4:W-:Y:S02]  /*5ab0*/  REDG.E.ADD.F32.FTZ.RN.STRONG.GPU desc[UR26][R42.64+0x400], R101 ;  /* 0x000400652a0079a6 */ /* 0x0089e4000c12f31a */
.L_x_2974:
[----:B------:R-:W-:Y:S05]  /*5ac0*/  BSYNC.RECONVERGENT B0 ;  /* 0x0000000000007941 */ /* 0x000fea0003800200 */
.L_x_2973:
[----:B------:R-:W0:Y:S01]  /*5ad0*/  LDS R115, [R115+0x4800] ;  /* 0x0048000073737984 */ /* 0x000e220000000800 */
[----:B------:R-:W-:Y:S04]  /*5ae0*/  BSSY.RECONVERGENT B0, `(.L_x_2975) ;  /* 0x0000004000007945 */ /* 0x000fe80003800200 */
[----:B------:R-:W-:Y:S05]  /*5af0*/  @!P5 BRA `(.L_x_2976) ;  /* 0x000000000008d947 */ /* 0x000fea0003800000 */
[----:B------:R1:W-:Y:S04]  /*5b00*/  REDG.E.ADD.F32.FTZ.RN.STRONG.GPU desc[UR26][R48.64+0x600], R99 ;  /* 0x00060063300079a6 */ /* 0x0003e8000c12f31a */
[----:B0-----:R1:W-:Y:S02]  /*5b10*/  REDG.E.ADD.F32.FTZ.RN.STRONG.GPU desc[UR26][R42.64+0x600], R115 ;  /* 0x000600732a0079a6 */ /* 0x0013e4000c12f31a */
.L_x_2976:
[----:B------:R-:W-:Y:S05]  /*5b20*/  BSYNC.RECONVERGENT B0 ;  /* 0x0000000000007941 */ /* 0x000fea0003800200 */
.L_x_2975:
        /* <DEDUP_REMOVED lines=9> */
.L_x_2978:
[----:B------:R-:W-:Y:S05]  /*5bc0*/  BSYNC.RECONVERGENT B0 ;  /* 0x0000000000007941 */ /* 0x000fea0003800200 */
.L_x_2977:
[----:B-1----:R1:W0:Y:S01]  /*5bd0*/  LDS R99, [R114+0x4c00] ;  /* 0x004c000072637984 */ /* 0x0022220000000800 */
[----:B------:R-:W-:Y:S04]  /*5be0*/  BSSY.RECONVERGENT B0, `(.L_x_2979) ;  /* 0x0000004000007945 */ /* 0x000fe80003800200 */
[----:B------:R-:W-:Y:S05]  /*5bf0*/  @!P3 BRA `(.L_x_2980) ;  /* 0x000000000008b947 */ /* 0x000fea0003800000 */
[----:B------:R1:W-:Y:S04]  /*5c00*/  REDG.E.ADD.F32.FTZ.RN.STRONG.GPU desc[UR26][R48.64+0xa00], R97 ;  /* 0x000a0061300079a6 */ /* 0x0003e8000c12f31a */
[----:B0-----:R1:W-:Y:S02]  /*5c10*/  REDG.E.ADD.F32.FTZ.RN.STRONG.GPU desc[UR26][R42.64+0xa00], R99 ;  /* 0x000a00632a0079a6 */ /* 0x0013e4000c12f31a */
.L_x_2980:
[----:B------:R-:W-:Y:S05]  /*5c20*/  BSYNC.RECONVERGENT B0 ;  /* 0x0000000000007941 */ /* 0x000fea0003800200 */
.L_x_2979:
[----:B------:R-:W0:Y:S01]  /*5c30*/  LDS R113, [R113+0x4e00] ;  /* 0x004e000071717984 */ /* 0x000e220000000800 */
[----:B------:R-:W-:Y:S04]  /*5c40*/  BSSY.RECONVERGENT B0, `(.L_x_2981) ;  /* 0x0000004000007945 */ /* 0x000fe80003800200 */
[----:B------:R-:W-:Y:S05]  /*5c50*/  @!P4 BRA `(.L_x_2982) ;  /* 0x000000000008c947 */ /* 0x000fea0003800000 */
[----:B------:R1:W-:Y:S04]  /*5c60*/  REDG.E.ADD.F32.FTZ.RN.STRONG.GPU desc[UR26][R48.64+0xc00], R96 ;  /* 0x000c0060300079a6 */ /* 0x0003e8000c12f31a */
[----:B0-----:R1:W-:Y:S02]  /*5c70*/  REDG.E.ADD.F32.FTZ.RN.STRONG.GPU desc[UR26][R42.64+0xc00], R113 ;  /* 0x000c00712a0079a6 */ /* 0x0013e4000c12f31a */
.L_x_2982:
[----:B------:R-:W-:Y:S05]  /*5c80*/  BSYNC.RECONVERGENT B0 ;  /* 0x0000000000007941 */ /* 0x000fea0003800200 */
.L_x_2981:
[----:B-1----:R1:W0:Y:S01]  /*5c90*/  LDS R97, [R112+0x5000] ;  /* 0x0050000070617984 */ /* 0x0022220000000800 */
[----:B------:R-:W-:Y:S04]  /*5ca0*/  BSSY.RECONVERGENT B0, `(.L_x_2983) ;  /* 0x0000004000007945 */ /* 0x000fe80003800200 */
[----:B------:R-:W-:Y:S05]  /*5cb0*/  @!P5 BRA `(.L_x_2984) ;  /* 0x000000000008d947 */ /* 0x000fea0003800000 */
[----:B------:R1:W-:Y:S04]  /*5cc0*/  REDG.E.ADD.F32.FTZ.RN.STRONG.GPU desc[UR26][R48.64+0xe00], R95 ;  /* 0x000e005f300079a6 */ /* 0x0003e8000c12f31a */
[----:B0-----:R1:W-:Y:S02]  /*5cd0*/  REDG.E.ADD.F32.FTZ.RN.STRONG.GPU desc[UR26][R42.64+0xe00], R97 ;  /* 0x000e00612a0079a6 */ /* 0x0013e4000c12f31a */
.L_x_2984:
[----:B------:R-:W-:Y:S05]  /*5ce0*/  BSYNC.RECONVERGENT B0 ;  /* 0x0000000000007941 */ /* 0x000fea0003800200 */
.L_x_2983:
        /* <DEDUP_REMOVED lines=9> */
.L_x_2986:
[----:B------:R-:W-:Y:S05]  /*5d80*/  BSYNC.RECONVERGENT B0 ;  /* 0x0000000000007941 */ /* 0x000fea0003800200 */
.L_x_2985:
[----:B-1----:R1:W0:Y:S01]  /*5d90*/  LDS R95, [R110+0x5400] ;  /* 0x005400006e5f7984 */ /* 0x0022220000000800 */
[----:B------:R-:W-:Y:S04]  /*5da0*/  BSSY.RECONVERGENT B0, `(.L_x_2987) ;  /* 0x0000004000007945 */ /* 0x000fe80003800200 */
[----:B------:R-:W-:Y:S05]  /*5db0*/  @!P3 BRA `(.L_x_2988) ;  /* 0x000000000008b947 */ /* 0x000fea0003800000 */
[----:B------:R1:W-:Y:S04]  /*5dc0*/  REDG.E.ADD.F32.FTZ.RN.STRONG.GPU desc[UR26][R48.64+0x1200], R93 ;  /* 0x0012005d300079a6 */ /* 0x0003e8000c12f31a */
[----:B0-----:R1:W-:Y:S02]  /*5dd0*/  REDG.E.ADD.F32.FTZ.RN.STRONG.GPU desc[UR26][R42.64+0x1200], R95 ;  /* 0x0012005f2a0079a6 */ /* 0x0013e4000c12f31a */
.L_x_2988:
[----:B------:R-:W-:Y:S05]  /*5de0*/  BSYNC.RECONVERGENT B0 ;  /* 0x0000000000007941 */ /* 0x000fea0003800200 */
.L_x_2987:
[----:B------:R-:W0:Y:S01]  /*5df0*/  LDS R109, [R109+0x5600] ;  /* 0x005600006d6d7984 */ /* 0x000e220000000800 */
[----:B------:R-:W-:Y:S04]  /*5e00*/  BSSY.RECONVERGENT B0, `(.L_x_2989) ;  /* 0x0000004000007945 */ /* 0x000fe80003800200 */
[----:B------:R-:W-:Y:S05]  /*5e10*/  @!P4 BRA `(.L_x_2990) ;  /* 0x000000000008c947 */ /* 0x000fea0003800000 */
[----:B------:R1:W-:Y:S04]  /*5e20*/  REDG.E.ADD.F32.FTZ.RN.STRONG.GPU desc[UR26][R48.64+0x1400], R85 ;  /* 0x00140055300079a6 */ /* 0x0003e8000c12f31a */
[----:B0-----:R1:W-:Y:S02]  /*5e30*/  REDG.E.ADD.F32.FTZ.RN.STRONG.GPU desc[UR26][R42.64+0x1400], R109 ;  /* 0x0014006d2a0079a6 */ /* 0x0013e4000c12f31a */
.L_x_2990:
[----:B------:R-:W-:Y:S05]  /*5e40*/  BSYNC.RECONVERGENT B0 ;  /* 0x0000000000007941 */ /* 0x000fea0003800200 */
.L_x_2989:
[----:B-1----:R1:W0:Y:S01]  /*5e50*/  LDS R85, [R108+0x5800] ;  /* 0x005800006c557984 */ /* 0x0022220000000800 */
[----:B------:R-:W-:Y:S04]  /*5e60*/  BSSY.RECONVERGENT B0, `(.L_x_2991) ;  /* 0x0000004000007945 */ /* 0x000fe80003800200 */
[----:B------:R-:W-:Y:S05]  /*5e70*/  @!P5 BRA `(.L_x_2992) ;  /* 0x000000000008d947 */ /* 0x000fea0003800000 */
[----:B------:R1:W-:Y:S04]  /*5e80*/  REDG.E.ADD.F32.FTZ.RN.STRONG.GPU desc[UR26][R48.64+0x1600], R83 ;  /* 0x00160053300079a6 */ /* 0x0003e8000c12f31a */
[----:B0-----:R1:W-:Y:S02]  /*5e90*/  REDG.E.ADD.F32.FTZ.RN.STRONG.GPU desc[UR26][R42.64+0x1600], R85 ;  /* 0x001600552a0079a6 */ /* 0x0013e4000c12f31a */
.L_x_2992:
[----:B------:R-:W-:Y:S05]  /*5ea0*/  BSYNC.RECONVERGENT B0 ;  /* 0x0000000000007941 */ /* 0x000fea0003800200 */
.L_x_2991:
        /* <DEDUP_REMOVED lines=9> */
.L_x_2994:
[----:B------:R-:W-:Y:S05]  /*5f40*/  BSYNC.RECONVERGENT B0 ;  /* 0x0000000000007941 */ /* 0x000fea0003800200 */
.L_x_2993:
[----:B-1----:R1:W0:Y:S01]  /*5f50*/  LDS R55, [R106+0x5c00] ;  /* 0x005c00006a377984 */ /* 0x0022220000000800 */
[----:B------:R-:W-:Y:S04]  /*5f60*/  BSSY.RECONVERGENT B0, `(.L_x_2995) ;  /* 0x0000004000007945 */ /* 0x000fe80003800200 */
[----:B------:R-:W-:Y:S05]  /*5f70*/  @!P3 BRA `(.L_x_2996) ;  /* 0x000000000008b947 */ /* 0x000fea0003800000 */
[----:B------:R1:W-:Y:S04]  /*5f80*/  REDG.E.ADD.F32.FTZ.RN.STRONG.GPU desc[UR26][R48.64+0x1a00], R54 ;  /* 0x001a0036300079a6 */ /* 0x0003e8000c12f31a */
[----:B0-----:R1:W-:Y:S02]  /*5f90*/  REDG.E.ADD.F32.FTZ.RN.STRONG.GPU desc[UR26][R42.64+0x1a00], R55 ;  /* 0x001a00372a0079a6 */ /* 0x0013e4000c12f31a */
.L_x_2996:
[----:B------:R-:W-:Y:S05]  /*5fa0*/  BSYNC.RECONVERGENT B0 ;  /* 0x0000000000007941 */ /* 0x000fea0003800200 */
.L_x_2995:
[----:B------:R-:W0:Y:S01]  /*5fb0*/  LDS R105, [R105+0x5e00] ;  /* 0x005e000069697984 */ /* 0x000e220000000800 */
[----:B------:R-:W-:Y:S04]  /*5fc0*/  BSSY.RECONVERGENT B0, `(.L_x_2997) ;  /* 0x0000004000007945 */ /* 0x000fe80003800200 */
[----:B------:R-:W-:Y:S05]  /*5fd0*/  @!P4 BRA `(.L_x_2998) ;  /* 0x000000000008c947 */ /* 0x000fea0003800000 */
[----:B------:R1:W-:Y:S04]  /*5fe0*/  REDG.E.ADD.F32.FTZ.RN.STRONG.GPU desc[UR26][R48.64+0x1c00], R53 ;  /* 0x001c0035300079a6 */ /* 0x0003e8000c12f31a */
[----:B0-----:R1:W-:Y:S02]  /*5ff0*/  REDG.E.ADD.F32.FTZ.RN.STRONG.GPU desc[UR26][R42.64+0x1c00], R105 ;  /* 0x001c00692a0079a6 */ /* 0x0013e4000c12f31a */
.L_x_2998:
[----:B------:R-:W-:Y:S05]  /*6000*/  BSYNC.RECONVERGENT B0 ;  /* 0x0000000000007941 */ /* 0x000fea0003800200 */
.L_x_2997:
[----:B-1----:R1:W0:Y:S01]  /*6010*/  LDS R53, [R104+0x6000] ;  /* 0x0060000068357984 */ /* 0x0022220000000800 */
[----:B------:R-:W-:Y:S04]  /*6020*/  BSSY.RECONVERGENT B0, `(.L_x_2999) ;  /* 0x0000004000007945 */ /* 0x000fe80003800200 */
[----:B------:R-:W-:Y:S05]  /*6030*/  @!P5 BRA `(.L_x_3000) ;  /* 0x000000000008d947 */ /* 0x000fea0003800000 */
[----:B------:R1:W-:Y:S04]  /*6040*/  REDG.E.ADD.F32.FTZ.RN.STRONG.GPU desc[UR26][R48.64+0x1e00], R52 ;  /* 0x001e0034300079a6 */ /* 0x0003e8000c12f31a */
[----:B0-----:R1:W-:Y:S02]  /*6050*/  REDG.E.ADD.F32.FTZ.RN.STRONG.GPU desc[UR26][R42.64+0x1e00], R53 ;  /* 0x001e00352a0079a6 */ /* 0x0013e4000c12f31a */
.L_x_3000:
[----:B------:R-:W-:Y:S05]  /*6060*/  BSYNC.RECONVERGENT B0 ;  /* 0x0000000000007941 */ /* 0x000fea0003800200 */
.L_x_2999:
[----:B-1--4-:R-:W4:Y:S04]  /*6070*/  LDL.LU R42, [R1+0x28] ;  /* 0x00002800012a7983 */ /* 0x012f280000300800 */
[----:B------:R-:W1:Y:S04]  /*6080*/  SHFL.DOWN P3, R48, R51, 0x1, 0x1f ;  /* 0x08201f0033307f89 */ /* 0x000e680000060000 */
[----:B------:R-:W5:Y:S04]  /*6090*/  LDL.LU R83, [R1+0x2c] ;  /* 0x00002c0001537983 */ /* 0x000f680000300800 */
        /* <DEDUP_REMOVED lines=15> */
[----:B0-----:R-:W-:Y:S02]  /*6190*/  @P3 FADD R50, R43, R50 ;  /* 0x000000322b323221 */ /* 0x001fe40000000000 */
[----:B------:R-:W3:Y:S04]  /*61a0*/  LDL.LU R43, [R1+0x3c] ;  /* 0x00003c00012b7983 */ /* 0x000ee80000300800 */
[----:B------:R-:W0:Y:S02]  /*61b0*/  SHFL.DOWN P3, R49, R50, 0x8, 0x1f ;  /* 0x09001f0032317f89 */ /* 0x000e240000060000 */
[----:B0-----:R-:W-:-:S05]  /*61c0*/  @P3 FADD R49, R50, R49 ;  /* 0x0000003132313221 */ /* 0x001fca0000000000 */
[----:B------:R-:W0:Y:S01]  /*61d0*/  SHFL.DOWN P3, R52, R49, 0x10, 0x1f ;  /* 0x0a001f0031347f89 */ /* 0x000e220000060000 */
[----:B----4-:R-:W-:-:S05]  /*61e0*/  FFMA.FTZ R42, R9, R91, R42 ;  /* 0x0000005b092a7223 */ /* 0x010fca000001002a */
[----:B------:R1:W-:Y:S04]  /*61f0*/  STL [R1+0x28], R42 ;  /* 0x0000282a01007387 */ /* 0x0003e80000100800 */
[----:B------:R-:W4:Y:S04]  /*6200*/  LDL.LU R50, [R1+0x40] ;  /* 0x0000400001327983 */ /* 0x000f280000300800 */
[----:B------:R-:W4:Y:S01]  /*6210*/  LDL.LU R48, [R1+0x44] ;  /* 0x0000440001307983 */ /* 0x000f220000300800 */
[----:B-----5:R-:W-:Y:S01]  /*6220*/  FFMA.FTZ R83, R10, R89, R83 ;  /* 0x000000590a537223 */ /* 0x020fe20000010053 */
[----:B--2---:R-:W-:Y:S01]  /*6230*/  FFMA.FTZ R55, R11, R90, R55 ;  /* 0x0000005a0b377223 */ /* 0x004fe20000010037 */
[----:B---3--:R-:W-:Y:S01]  /*6240*/  FFMA.FTZ R54, R12, R41, R54 ;  /* 0x000000290c367223 */ /* 0x008fe20000010036 */
[----:B------:R-:W-:-:S02]  /*6250*/  FFMA.FTZ R53, R13, R79, R53 ;  /* 0x0000004f0d357223 */ /* 0x000fc40000010035 */
[----:B------:R-:W-:Y:S01]  /*6260*/  STL [R1+0x2c], R83 ;  /* 0x00002c5301007387 */ /* 0x000fe20000100800 */
[----:B-1----:R-:W-:-:S03]  /*6270*/  FFMA.FTZ R42, R64, R91, R125 ;  /* 0x0000005b402a7223 */ /* 0x002fc6000001007d */
[----:B------:R-:W-:Y:S04]  /*6280*/  STL [R1+0x30], R55 ;  /* 0x0000303701007387 */ /* 0x000fe80000100800 */
[----:B------:R-:W-:Y:S04]  /*6290*/  STL [R1+0x34], R54 ;  /* 0x0000343601007387 */ /* 0x000fe80000100800 */
[----:B------:R-:W-:Y:S01]  /*62a0*/  STL [R1+0x38], R53 ;  /* 0x0000383501007387 */ /* 0x000fe20000100800 */
[----:B------:R-:W-:Y:S01]  /*62b0*/  FADD.FTZ R25, R42, R25 ;  /* 0x000000192a197221 */ /* 0x000fe20000010000 */
[----:B------:R-:W-:Y:S01]  /*62c0*/  @!P4 SHF.R.U32.HI R42, RZ, 0x3, R74 ;  /* 0x00000003ff2ac819 */ /* 0x000fe2000001164a */
[----:B0-----:R-:W-:-:S03]  /*62d0*/  @P3 FADD R52, R49, R52 ;  /* 0x0000003431343221 */ /* 0x001fc60000000000 */
[----:B------:R-:W-:Y:S01]  /*62e0*/  @!P4 LOP3.LUT R42, R42, 0x7c, RZ, 0xc0, !PT ;  /* 0x0000007c2a2ac812 */ /* 0x000fe200078ec0ff */
[----:B------:R-:W-:Y:S01]  /*62f0*/  FFMA.FTZ R41, R67, R41, R128 ;  /* 0x0000002943297223 */ /* 0x000fe20000010080 */
[----:B------:R-:W-:Y:S01]  /*6300*/  FMUL.FTZ R46, R121, R46 ;  /* 0x0000002e792e7220 */ /* 0x000fe20000410000 */
[----:B------:R-:W-:Y:S01]  /*6310*/  FMUL.FTZ R77, R124, R77 ;  /* 0x0000004d7c4d7220 */ /* 0x000fe20000410000 */
[----:B------:R-:W-:Y:S01]  /*6320*/  @!P4 IADD3 R49, PT, PT, R75, R42, RZ ;  /* 0x0000002a4b31c210 */ /* 0x000fe20007ffe0ff */
[----:B------:R-:W-:Y:S01]  /*6330*/  FMUL.FTZ R47, R122, R47 ;  /* 0x0000002f7a2f7220 */ /* 0x000fe20000410000 */
[----:B------:R-:W-:Y:S01]  /*6340*/  FMUL.FTZ R45, R120, R45 ;  /* 0x0000002d782d7220 */ /* 0x000fe20000410000 */
[----:B------:R-:W-:Y:S01]  /*6350*/  FMUL.FTZ R44, R119, R44 ;  /* 0x0000002c772c7220 */ /* 0x000fe20000410000 */
[----:B------:R-:W-:Y:S01]  /*6360*/  FADD.FTZ R28, R41, R28 ;  /* 0x0000001c291c7221 */ /* 0x000fe20000010000 */
[----:B------:R-:W-:Y:S01]  /*6370*/  FFMA.FTZ R89, R65, R89, R76 ;  /* 0x0000005941597223 */ /* 0x000fe2000001004c */
[----:B------:R-:W-:Y:S01]  /*6380*/  FFMA.FTZ R90, R66, R90, R77 ;  /* 0x0000005a425a7223 */ /* 0x000fe2000001004d */
[----:B------:R-:W-:Y:S01]  /*6390*/  @!P4 STS [R49+0x6304], R52 ;  /* 0x006304343100c388 */ /* 0x000fe20000000800 */
        /* <DEDUP_REMOVED lines=8> */
[----:B------:R-:W-:-:S05]  /*6420*/  FFMA.FTZ R43, R14, R40, R43 ;  /* 0x000000280e2b7223 */ /* 0x000fca000001002b */
[----:B------:R0:W-:Y:S02]  /*6430*/  STL [R1+0x3c], R43 ;  /* 0x00003c2b01007387 */ /* 0x0001e40000100800 */
[----:B0-----:R-:W-:Y:S01]  /*6440*/  FFMA.FTZ R43, R69, R40, R46 ;  /* 0x00000028452b7223 */ /* 0x001fe2000001002e */
[----:B------:R-:W-:-:S03]  /*6450*/  FFMA.FTZ R40, R70, R81, R45 ;  /* 0x0000005146287223 */ /* 0x000fc6000001002d */
[----:B------:R-:W-:Y:S01]  /*6460*/  FADD.FTZ R30, R43, R30 ;  /* 0x0000001e2b1e7221 */ /* 0x000fe20000010000 */
[----:B------:R-:W-:Y:S01]  /*6470*/  FADD.FTZ R31, R40, R31 ;  /* 0x0000001f281f7221 */ /* 0x000fe20000010000 */
[----:B----4-:R-:W-:Y:S01]  /*6480*/  FFMA.FTZ R50, R15, R81, R50 ;  /* 0x000000510f327223 */ /* 0x010fe20000010032 */
[----:B------:R-:W-:-:S04]  /*6490*/  FFMA.FTZ R48, R16, R82, R48 ;  /* 0x0000005210307223 */ /* 0x000fc80000010030 */
[----:B------:R0:W-:Y:S04]  /*64a0*/  STL [R1+0x40], R50 ;  /* 0x0000403201007387 */ /* 0x0001e80000100800 */
[----:B------:R0:W-:Y:S01]  /*64b0*/  STL [R1+0x44], R48 ;  /* 0x0000443001007387 */ /* 0x0001e20000100800 */
[----:B------:R-:W-:Y:S06]  /*64c0*/  BAR.SYNC.DEFER_BLOCKING 0x0 ;  /* 0x0000000000007b1d */ /* 0x000fec0000010000 */
[----:B------:R-:W-:Y:S05]  /*64d0*/  @P2 BRA `(.L_x_3002) ;  /* 0x0000000000302947 */ /* 0x000fea0003800000 */
[----:B------:R-:W-:Y:S01]  /*64e0*/  UISETP.NE.AND UP0, UPT, UR12, UR48, UPT ;  /* 0x000000300c00728c */ /* 0x000fe2000bf05270 */
[----:B------:R-:W1:Y:S01]  /*64f0*/  LDS.64 R40, [R75+0x6308] ;  /* 0x006308004b287984 */ /* 0x000e620000000a00 */
[----:B------:R-:W-:-:S03]  /*6500*/  MOV R42, UR8 ;  /* 0x00000008002a7c02 */ /* 0x000fc60008000f00 */
[----:B------:R-:W2:Y:S01]  /*6510*/  LDS R43, [R75+0x6310] ;  /* 0x006310004b2b7984 */ /* 0x000ea20000000800 */
[----:B------:R-:W-:Y:S02]  /*6520*/  PLOP3.LUT P2, PT, PT, PT, UP0, 0x80, 0x8 ;  /* 0x000000000008781c */ /* 0x000fe40003f4f008 */
[----:B------:R-:W-:-:S11]  /*6530*/  LEA R45, R42, R75, 0x2 ;  /* 0x0000004b2a2d7211 */ /* 0x000fd600078e10ff */
[----:B------:R-:W3:Y:S01]  /*6540*/  @P2 LDS R47, [R45+0x7f50] ;  /* 0x007f50002d2f2984 */ /* 0x000ee20000000800 */
[----:B-1----:R-:W-:-:S04]  /*6550*/  FADD.FTZ R40, R52, R40 ;  /* 0x0000002834287221 */ /* 0x002fc80000010000 */
[----:B------:R-:W-:-:S04]  /*6560*/  FADD.FTZ R40, R41, R40 ;  /* 0x0000002829287221 */ /* 0x000fc80000010000 */
[----:B--2---:R-:W-:-:S04]  /*6570*/  FADD.FTZ R40, R40, R43 ;  /* 0x0000002b28287221 */ /* 0x004fc80000010000 */
[----:B---3--:R-:W-:-:S05]  /*6580*/  @P2 FADD.FTZ R40, R40, R47 ;  /* 0x0000002f28282221 */ /* 0x008fca0000010000 */
[----:B------:R1:W-:Y:S02]  /*6590*/  STS [R45+0x7f50], R40 ;  /* 0x007f50282d007388 */ /* 0x0003e40000000800 */
.L_x_3002:
[----:B------:R-:W-:Y:S05]  /*65a0*/  BSYNC.RECONVERGENT B0 ;  /* 0x0000000000007941 */ /* 0x000fea0003800200 */
.L_x_3001:
[----:B------:R-:W-:-:S04]  /*65b0*/  UIADD3 UR8, UPT, UPT, UR8, 0x1, URZ ;  /* 0x0000000108087890 */ /* 0x000fc8000fffe0ff */
[----:B------:R-:W-:-:S09]  /*65c0*/  UISETP.GE.AND UP0, UPT, UR8, UR49, UPT ;  /* 0x000000310800728c */ /* 0x000fd2000bf06270 */
[----:B------:R-:W-:Y:S05]  /*65d0*/  BRA.U !UP0, `(.L_x_3003) ;  /* 0xffffffc508147547 */ /* 0x000fea000b83ffff */
.L_x_2958:
[----:B------:R-:W2:Y:S01]  /*65e0*/  LDL.LU R53, [R1+0x30] ;  /* 0x0000300001357983 */ /* 0x000ea20000300800 */
        /* <DEDUP_REMOVED lines=28> */
[----:B------:R-:W-:Y:S01]  /*67b0*/  F2FP.F16.F32.PACK_AB R33, R29, R30 ;  /* 0x0000001e1d21723e */ /* 0x000fe200000000ff */
[----:B------:R-:W3:Y:S02]  /*67c0*/  LDCU.64 UR30, c[0x0][0x520] ;  /* 0x0000a400ff1e77ac */ /* 0x000ee40008000a00 */
[----:B------:R-:W-:Y:S02]  /*67d0*/  UIADD3 UR29, UPT, UPT, UR25, UR29, URZ ;  /* 0x0000001d191d7290 */ /* 0x000fe4000fffe0ff */
[----:B0-----:R-:W-:Y:S01]  /*67e0*/  ULEA UR25, UP0, UR24, UR34, 0x1 ;  /* 0x0000002218197291 */ /* 0x001fe2000f8008ff */
[----:B------:R-:W-:Y:S01]  /*67f0*/  F2FP.F16.F32.PACK_AB R35, R25, R26 ;  /* 0x0000001a1923723e */ /* 0x000fe200000000ff */
[----:B------:R-:W0:Y:S02]  /*6800*/  LDCU.64 UR32, c[0x0][0x560] ;  /* 0x0000ac00ff2077ac */ /* 0x000e240008000a00 */
[----:B------:R-:W-:-:S06]  /*6810*/  ULEA.HI.X UR24, UR24, UR35, UR29, 0x1, UP0 ;  /* 0x0000002318187291 */ /* 0x000fcc00080f0c1d */
[----:B------:R-:W-:Y:S02]  /*6820*/  MOV R3, UR24 ;  /* 0x0000001800037c02 */ /* 0x000fe40008000f00 */
[----:B------:R-:W-:Y:S01]  /*6830*/  F2FP.F16.F32.PACK_AB R34, R27, R28 ;  /* 0x0000001c1b22723e */ /* 0x000fe200000000ff */
[----:B------:R-:W-:Y:S02]  /*6840*/  UIADD3 UR21, UP1, UPT, UR21, -0x1000, URZ ;  /* 0xfffff00015157890 */ /* 0x000fe4000ff3e0ff */
[----:B------:R-:W-:Y:S02]  /*6850*/  UIADD3 UR18, UP2, UPT, UR18, -0x1000, URZ ;  /* 0xfffff00012127890 */ /* 0x000fe4000ff5e0ff */
[----:B------:R-:W-:Y:S02]  /*6860*/  UIADD3 UR15, UP3, UPT, UR15, -0x1000, URZ ;  /* 0xfffff0000f0f7890 */ /* 0x000fe4000ff7e0ff */
[----:B------:R-:W-:Y:S02]  /*6870*/  UIADD3 UR13, UP4, UPT, UR13, -0x1000, URZ ;  /* 0xfffff0000d0d7890 */ /* 0x000fe4000ff9e0ff */
[----:B------:R-:W-:-:S02]  /*6880*/  UIADD3.X UR20, UPT, UPT, UR20, -0x1, URZ, UP1, !UPT ;  /* 0xffffffff14147890 */ /* 0x000fc40008ffe4ff */
[----:B------:R-:W-:Y:S02]  /*6890*/  UIADD3.X UR17, UPT, UPT, UR17, -0x1, URZ, UP2, !UPT ;  /* 0xffffffff11117890 */ /* 0x000fe400097fe4ff */
[----:B------:R-:W-:Y:S02]  /*68a0*/  UIADD3.X UR19, UPT, UPT, UR19, -0x1, URZ, UP3, !UPT ;  /* 0xffffffff13137890 */ /* 0x000fe40009ffe4ff */
[----:B------:R-:W-:Y:S01]  /*68b0*/  UIADD3.X UR14, UPT, UPT, UR14, -0x1, URZ, UP4, !UPT ;  /* 0xffffffff0e0e7890 */ /* 0x000fe2000a7fe4ff */
[----:B------:R-:W-:Y:S01]  /*68c0*/  BAR.SYNC.DEFER_BLOCKING 0x0 ;  /* 0x0000000000007b1d */ /* 0x000fe20000010000 */
[----:B--2---:R-:W-:Y:S02]  /*68d0*/  F2FP.F16.F32.PACK_AB R6, R53, R52 ;  /* 0x000000343506723e */ /* 0x004fe400000000ff */
[----:B-----5:R-:W-:Y:S02]  /*68e0*/  F2FP.F16.F32.PACK_AB R5, R51, R50 ;  /* 0x000000323305723e */ /* 0x020fe400000000ff */
[----:B------:R-:W-:-:S02]  /*68f0*/  F2FP.F16.F32.PACK_AB R4, R49, R48 ;  /* 0x000000303104723e */ /* 0x000fc400000000ff */
[----:B------:R-:W-:Y:S02]  /*6900*/  F2FP.F16.F32.PACK_AB R11, R47, R46 ;  /* 0x0000002e2f0b723e */ /* 0x000fe400000000ff */
[----:B------:R-:W-:Y:S02]  /*6910*/  F2FP.F16.F32.PACK_AB R10, R45, R44 ;  /* 0x0000002c2d0a723e */ /* 0x000fe400000000ff */
[----:B------:R-:W-:Y:S02]  /*6920*/  F2FP.F16.F32.PACK_AB R9, R43, R42 ;  /* 0x0000002a2b09723e */ /* 0x000fe400000000ff */
[----:B------:R-:W-:Y:S02]  /*6930*/  F2FP.F16.F32.PACK_AB R8, R41, R40 ;  /* 0x000000282908723e */ /* 0x000fe400000000ff */
        /* <DEDUP_REMOVED lines=11> */
[----:B------:R-:W-:Y:S01]  /*69f0*/  MOV R2, UR25 ;  /* 0x0000001900027c02 */ /* 0x000fe20008000f00 */
[----:B------:R-:W1:Y:S01]  /*6a00*/  LDCU.64 UR24, c[0x0][0x518] ;  /* 0x0000a300ff1877ac */ /* 0x000e620008000a00 */
[----:B------:R-:W-:-:S05]  /*6a10*/  LOP3.LUT R16, R5, R40, RZ, 0xfc, !PT ;  /* 0x0000002805107212 */ /* 0x000fca00078efcff */
[----:B------:R-:W-:-:S04]  /*6a20*/  IMAD.WIDE.U32 R2, R16, 0x10, R2 ;  /* 0x0000001010027825 */ /* 0x000fc800078e0002 */
[----:B------:R-:W-:Y:S01]  /*6a30*/  FADD.FTZ R4, R7, R30 ;  /* 0x0000001e07047221 */ /* 0x000fe20000010000 */
[----:B--2---:R-:W-:Y:S04]  /*6a40*/  STG.E.128 desc[UR26][R2.64], R12 ;  /* 0x0000000c02007986 */ /* 0x004fe8000c101d1a */
[----:B----4-:R2:W-:Y:S01]  /*6a50*/  STG.E.128 desc[UR26][R2.64+0x200], R36 ;  /* 0x0002002402007986 */ /* 0x0105e2000c101d1a */
[----:B------:R-:W-:Y:S01]  /*6a60*/  FADD.FTZ R7, R4, R29 ;  /* 0x0000001d04077221 */ /* 0x000fe20000010000 */
[----:B------:R-:W-:Y:S01]  /*6a70*/  F2FP.F16.F32.PACK_AB R32, R31, R32 ;  /* 0x000000201f20723e */ /* 0x000fe200000000ff */
[----:B------:R-:W-:Y:S01]  /*6a80*/  BAR.SYNC.DEFER_BLOCKING 0x0 ;  /* 0x0000000000007b1d */ /* 0x000fe20000010000 */
[----:B------:R-:W-:Y:S02]  /*6a90*/  F2FP.F16.F32.PACK_AB R11, R17, R18 ;  /* 0x00000012110b723e */ /* 0x000fe400000000ff */
[----:B------:R-:W-:-:S02]  /*6aa0*/  F2FP.F16.F32.PACK_AB R10, R19, R20 ;  /* 0x00000014130a723e */ /* 0x000fc400000000ff */
        /* <DEDUP_REMOVED lines=37> */
.L_x_2956:
        /* <DEDUP_REMOVED lines=45> */
.L_x_3006:
[----:B------:R-:W-:Y:S05]  /*6fd0*/  BSYNC.RECONVERGENT B0 ;  /* 0x0000000000007941 */ /* 0x000fea0003800200 */
.L_x_3005:
        /* <DEDUP_REMOVED lines=43> */
.L_x_3008:
[----:B------:R-:W-:Y:S05]  /*7290*/  BSYNC.RECONVERGENT B0 ;  /* 0x0000000000007941 */ /* 0x000fea0003800200 */
.L_x_3007:
        /* <DEDUP_REMOVED lines=11> */
.L_x_3009:
        /* <DEDUP_REMOVED lines=18> */
.L_x_2963:
[----:B------:R-:W-:Y:S01]  /*7470*/  HFMA2 R53, -RZ, RZ, 0, 5.9604644775390625e-08 ;  /* 0x00000001ff357431 */ /* 0x000fe200000001ff */
[----:B------:R-:W-:Y:S02]  /*7480*/  MOV R157, R75 ;  /* 0x0000004b009d7202 */ /* 0x000fe40000000f00 */
[----:B------:R-:W-:Y:S02]  /*7490*/  MOV R52, RZ ;  /* 0x000000ff00347202 */ /* 0x000fe40000000f00 */
[----:B------:R-:W-:-:S07]  /*74a0*/  MOV R154, 0xffffffff ;  /* 0xffffffff009a7802 */ /* 0x000fce0000000f00 */
[----:B01---5:R-:W-:Y:S05]  /*74b0*/  WARPSYNC.COLLECTIVE R154, `(.L_x_3010) ;  /* 0x000000009a087348 */ /* 0x023fea0003c00000 */
[----:B------:R2:W3:Y:S02]  /*74c0*/  SHFL.UP P6, R162, R157, R53, R52 ;  /* 0x040000359da27389 */ /* 0x0004e400000c0034 */
[----:B0123-5:R-:W-:Y:S05]  /*74d0*/  ENDCOLLECTIVE ;  /* 0x000000000000791b */ /* 0x02ffea0003800000 */
.L_x_3010:
[----:B------:R-:W-:Y:S02]  /*74e0*/  MOV R157, R153 ;  /* 0x00000099009d7202 */ /* 0x000fe40000000f00 */
[----:B------:R-:W-:-:S07]  /*74f0*/  MOV R155, R162 ;  /* 0x000000a2009b7202 */ /* 0x000fce0000000f00 */
[----:B------:R-:W-:Y:S05]  /*7500*/  WARPSYNC.COLLECTIVE R154, `(.L_x_3011) ;  /* 0x000000009a087348 */ /* 0x000fea0003c00000 */
[----:B------:R0:W1:Y:S02]  /*7510*/  SHFL.UP P6, R162, R157, R53, R52 ;  /* 0x040000359da27389 */ /* 0x00006400000c0034 */
[----:B01----:R-:W-:Y:S05]  /*7520*/  ENDCOLLECTIVE ;  /* 0x000000000000791b */ /* 0x003fea0003800000 */
.L_x_3011:
        /* <DEDUP_REMOVED lines=10> */
.L_x_3012:
[----:B------:R-:W-:Y:S02]  /*75d0*/  MOV R157, R155 ;  /* 0x0000009b009d7202 */ /* 0x000fe40000000f00 */
[----:B------:R-:W-:-:S07]  /*75e0*/  MOV R153, R162 ;  /* 0x000000a200997202 */ /* 0x000fce0000000f00 */
[----:B------:R-:W-:Y:S05]  /*75f0*/  WARPSYNC.COLLECTIVE R154, `(.L_x_3013) ;  /* 0x000000009a087348 */ /* 0x000fea0003c00000 */
[----:B------:R0:W1:Y:S02]  /*7600*/  SHFL.UP P6, R162, R157, R53, R52 ;  /* 0x040000359da27389 */ /* 0x00006400000c0034 */
[----:B01----:R-:W-:Y:S05]  /*7610*/  ENDCOLLECTIVE ;  /* 0x000000000000791b */ /* 0x003fea0003800000 */
.L_x_3013:
        /* <DEDUP_REMOVED lines=10> */
.L_x_3014:
[----:B------:R-:W-:Y:S02]  /*76c0*/  MOV R157, R155 ;  /* 0x0000009b009d7202 */ /* 0x000fe40000000f00 */
[----:B------:R-:W-:-:S07]  /*76d0*/  MOV R153, R162 ;  /* 0x000000a200997202 */ /* 0x000fce0000000f00 */
[----:B------:R-:W-:Y:S05]  /*76e0*/  WARPSYNC.COLLECTIVE R154, `(.L_x_3015) ;  /* 0x000000009a087348 */ /* 0x000fea0003c00000 */
[----:B------:R0:W1:Y:S02]  /*76f0*/  SHFL.UP P6, R162, R157, R53, R52 ;  /* 0x040000359da27389 */ /* 0x00006400000c0034 */
[----:B01----:R-:W-:Y:S05]  /*7700*/  ENDCOLLECTIVE ;  /* 0x000000000000791b */ /* 0x003fea0003800000 */
.L_x_3015:
        /* <DEDUP_REMOVED lines=10> */
.L_x_3016:
[----:B------:R-:W-:Y:S02]  /*77b0*/  MOV R157, R155 ;  /* 0x0000009b009d7202 */ /* 0x000fe40000000f00 */
[----:B------:R-:W-:-:S07]  /*77c0*/  MOV R153, R162 ;  /* 0x000000a200997202 */ /* 0x000fce0000000f00 */
[----:B------:R-:W-:Y:S05]  /*77d0*/  WARPSYNC.COLLECTIVE R154, `(.L_x_3017) ;  /* 0x000000009a087348 */ /* 0x000fea0003c00000 */
[----:B------:R0:W1:Y:S02]  /*77e0*/  SHFL.UP P6, R162, R157, R53, R52 ;  /* 0x040000359da27389 */ /* 0x00006400000c0034 */
[----:B01----:R-:W-:Y:S05]  /*77f0*/  ENDCOLLECTIVE ;  /* 0x000000000000791b */ /* 0x003fea0003800000 */
.L_x_3017:
        /* <DEDUP_REMOVED lines=10> */
.L_x_3018:
[----:B------:R-:W-:Y:S02]  /*78a0*/  MOV R157, R155 ;  /* 0x0000009b009d7202 */ /* 0x000fe40000000f00 */
[----:B------:R-:W-:-:S07]  /*78b0*/  MOV R153, R162 ;  /* 0x000000a200997202 */ /* 0x000fce0000000f00 */
[----:B------:R-:W-:Y:S05]  /*78c0*/  WARPSYNC.COLLECTIVE R154, `(.L_x_3019) ;  /* 0x000000009a087348 */ /* 0x000fea0003c00000 */
[----:B------:R0:W1:Y:S02]  /*78d0*/  SHFL.UP P6, R162, R157, R53, R52 ;  /* 0x040000359da27389 */ /* 0x00006400000c0034 */
[----:B01----:R-:W-:Y:S05]  /*78e0*/  ENDCOLLECTIVE ;  /* 0x000000000000791b */ /* 0x003fea0003800000 */
.L_x_3019:
[----:B------:R-:W-:Y:S01]  /*78f0*/  MOV R52, R162 ;  /* 0x000000a200347202 */ /* 0x000fe20000000f00 */
[----:B------:R-:W-:Y:S06]  /*7900*/  BRA `(.L_x_3020) ;  /* 0xffffffc000847947 */ /* 0x000fec000383ffff */
.L_x_2964:
        /* <DEDUP_REMOVED lines=8> */
.L_x_3022:
[----:B------:R-:W-:Y:S05]  /*7990*/  BSYNC B0 ;  /* 0x0000000000007941 */ /* 0x000fea0003800000 */
.L_x_3021:
[----:B------:R-:W-:Y:S05]  /*79a0*/  BRA `(.L_x_3023) ;  /* 0xffffffc000747947 */ /* 0x000fea000383ffff */
.L_x_2965:
        /* <DEDUP_REMOVED lines=8> */
.L_x_3025:
[----:B------:R-:W-:Y:S05]  /*7a30*/  BSYNC B0 ;  /* 0x0000000000007941 */ /* 0x000fea0003800000 */
.L_x_3024:
[----:B------:R-:W-:Y:S05]  /*7a40*/  BRA `(.L_x_3026) ;  /* 0xffffffc000547947 */ /* 0x000fea000383ffff */
.L_x_2966:
        /* <DEDUP_REMOVED lines=8> */
.L_x_3028:
[----:B------:R-:W-:Y:S05]  /*7ad0*/  BSYNC B0 ;  /* 0x0000000000007941 */ /* 0x000fea0003800000 */
.L_x_3027:
        /* <DEDUP_REMOVED lines=9> */
.L_x_3029:
[----:B------:R-:W-:Y:S01]  /*7b70*/  HFMA2 R53, -RZ, RZ, 0, 0 ;  /* 0x00000000ff357431 */ /* 0x000fe200000001ff */
[----:B------:R-:W-:-:S07]  /*7b80*/  MOV R52, 0x1f ;  /* 0x0000001f00347802 */ /* 0x000fce0000000f00 */
[----:B------:R-:W-:Y:S05]  /*7b90*/  WARPSYNC.COLLECTIVE R154, `(.L_x_3030) ;  /* 0x000000009a087348 */ /* 0x000fea0003c00000 */
[----:B------:R0:W1:Y:S02]  /*7ba0*/  SHFL.IDX P2, R155, R153, R53, R52 ;  /* 0x00000035999b7389 */ /* 0x0000640000040034 */
[----:B01----:R-:W-:Y:S05]  /*7bb0*/  ENDCOLLECTIVE ;  /* 0x000000000000791b */ /* 0x003fea0003800000 */
.L_x_3030:
[----:B------:R-:W-:Y:S02]  /*7bc0*/  MOV R156, R162 ;  /* 0x000000a2009c7202 */ /* 0x000fe40000000f00 */
[----:B------:R-:W-:Y:S02]  /*7bd0*/  MOV R153, R45 ;  /* 0x0000002d00997202 */ /* 0x000fe40000000f00 */
[----:B------:R-:W-:-:S07]  /*7be0*/  MOV R44, R155 ;  /* 0x0000009b002c7202 */ /* 0x000fce0000000f00 */
[----:B------:R-:W-:Y:S05]  /*7bf0*/  WARPSYNC.COLLECTIVE R154, `(.L_x_3031) ;  /* 0x000000009a087348 */ /* 0x000fea0003c00000 */
[----:B------:R0:W1:Y:S02]  /*7c00*/  SHFL.IDX P2, R155, R153, R53, R52 ;  /* 0x00000035999b7389 */ /* 0x0000640000040034 */
[----:B01----:R-:W-:Y:S05]  /*7c10*/  ENDCOLLECTIVE ;  /* 0x000000000000791b */ /* 0x003fea0003800000 */
.L_x_3031:
[----:B------:R-:W-:Y:S01]  /*7c20*/  MOV R45, R155 ;  /* 0x0000009b002d7202 */ /* 0x000fe20000000f00 */
[----:B------:R-:W-:Y:S06]  /*7c30*/  BRA `(.L_x_3032) ;  /* 0xffffffbc00f07947 */ /* 0x000fec000383ffff */
.L_x_2968:
        /* <DEDUP_REMOVED lines=9> */
.L_x_3033:
[----:B------:R-:W-:Y:S02]  /*7cd0*/  ISETP.GT.U32.AND P6, PT, R156, 0xf, PT ;  /* 0x0000000f9c00780c */ /* 0x000fe40003fc4070 */
[----:B------:R-:W-:Y:S02]  /*7ce0*/  MOV R153, R155 ;  /* 0x0000009b00997202 */ /* 0x000fe40000000f00 */
[----:B------:R-:W-:-:S03]  /*7cf0*/  MOV R155, R163 ;  /* 0x000000a3009b7202 */ /* 0x000fc60000000f00 */
[----:B------:R-:W-:-:S07]  /*7d00*/  @P3 FMUL.FTZ R153, R153, R162 ;  /* 0x000000a299993220 */ /* 0x000fce0000410000 */
[----:B------:R-:W-:Y:S05]  /*7d10*/  WARPSYNC.COLLECTIVE R154, `(.L_x_3034) ;  /* 0x000000009a087348 */ /* 0x000fea0003c00000 */
[----:B------:R0:W1:Y:S02]  /*7d20*/  SHFL.DOWN P2, R155, R155, R52, R53 ;  /* 0x080000349b9b7389 */ /* 0x0000640000040035 */
[----:B01----:R-:W-:Y:S05]  /*7d30*/  ENDCOLLECTIVE ;  /* 0x000000000000791b */ /* 0x003fea0003800000 */
.L_x_3034:
        /* <DEDUP_REMOVED lines=10> */
.L_x_3035:
[----:B------:R-:W-:Y:S02]  /*7de0*/  MOV R153, R155 ;  /* 0x0000009b00997202 */ /* 0x000fe40000000f00 */
[----:B------:R-:W-:-:S03]  /*7df0*/  MOV R155, R163 ;  /* 0x000000a3009b7202 */ /* 0x000fc60000000f00 */
[----:B------:R-:W-:-:S07]  /*7e00*/  @!P3 FMUL.FTZ R153, R162, R153 ;  /* 0x00000099a299b220 */ /* 0x000fce0000410000 */
[----:B------:R-:W-:Y:S05]  /*7e10*/  WARPSYNC.COLLECTIVE R154, `(.L_x_3036) ;  /* 0x000000009a087348 */ /* 0x000fea0003c00000 */
[----:B------:R0:W1:Y:S02]  /*7e20*/  SHFL.DOWN P2, R155, R155, R52, R53 ;  /* 0x080000349b9b7389 */ /* 0x0000640000040035 */
[----:B01----:R-:W-:Y:S05]  /*7e30*/  ENDCOLLECTIVE ;  /* 0x000000000000791b */ /* 0x003fea0003800000 */
.L_x_3036:
        /* <DEDUP_REMOVED lines=9> */
.L_x_3037:
[----:B------:R-:W-:Y:S02]  /*7ed0*/  MOV R153, R155 ;  /* 0x0000009b00997202 */ /* 0x000fe40000000f00 */
[----:B------:R-:W-:-:S03]  /*7ee0*/  MOV R155, R163 ;  /* 0x000000a3009b7202 */ /* 0x000fc60000000f00 */
[----:B------:R-:W-:-:S07]  /*7ef0*/  @!P4 FMUL.FTZ R153, R162, R153 ;  /* 0x00000099a299c220 */ /* 0x000fce0000410000 */
[----:B------:R-:W-:Y:S05]  /*7f00*/  WARPSYNC.COLLECTIVE R154, `(.L_x_3038) ;  /* 0x000000009a087348 */ /* 0x000fea0003c00000 */
[----:B------:R0:W1:Y:S02]  /*7f10*/  SHFL.DOWN P2, R155, R155, R52, R53 ;  /* 0x080000349b9b7389 */ /* 0x0000640000040035 */
[----:B01----:R-:W-:Y:S05]  /*7f20*/  ENDCOLLECTIVE ;  /* 0x000000000000791b */ /* 0x003fea0003800000 */
.L_x_3038:
        /* <DEDUP_REMOVED lines=9> */
.L_x_3039:
[----:B------:R-:W-:Y:S02]  /*7fc0*/  MOV R153, R155 ;  /* 0x0000009b00997202 */ /* 0x000fe40000000f00 */
[----:B------:R-:W-:-:S03]  /*7fd0*/  MOV R155, R163 ;  /* 0x000000a3009b7202 */ /* 0x000fc60000000f00 */
[----:B------:R-:W-:-:S07]  /*7fe0*/  @!P5 FMUL.FTZ R153, R162, R153 ;  /* 0x00000099a299d220 */ /* 0x000fce0000410000 */
[----:B------:R-:W-:Y:S05]  /*7ff0*/  WARPSYNC.COLLECTIVE R154, `(.L_x_3040) ;  /* 0x000000009a087348 */ /* 0x000fea0003c00000 */
[----:B------:R0:W1:Y:S02]  /*8000*/  SHFL.DOWN P2, R155, R155, R52, R53 ;  /* 0x080000349b9b7389 */ /* 0x0000640000040035 */
[----:B01----:R-:W-:Y:S05]  /*8010*/  ENDCOLLECTIVE ;  /* 0x000000000000791b */ /* 0x003fea0003800000 */
.L_x_3040:
        /* <DEDUP_REMOVED lines=9> */
.L_x_3041:
[----:B------:R-:W-:Y:S02]  /*80b0*/  MOV R153, R155 ;  /* 0x0000009b00997202 */ /* 0x000fe40000000f00 */
[----:B------:R-:W-:-:S03]  /*80c0*/  MOV R155, R163 ;  /* 0x000000a3009b7202 */ /* 0x000fc60000000f00 */
[----:B------:R-:W-:-:S07]  /*80d0*/  @!P6 FMUL.FTZ R153, R162, R153 ;  /* 0x00000099a299e220 */ /* 0x000fce0000410000 */
[----:B------:R-:W-:Y:S05]  /*80e0*/  WARPSYNC.COLLECTIVE R154, `(.L_x_3042) ;  /* 0x000000009a087348 */ /* 0x000fea0003c00000 */
[----:B------:R0:W1:Y:S02]  /*80f0*/  SHFL.DOWN P2, R155, R155, R52, R53 ;  /* 0x080000349b9b7389 */ /* 0x0000640000040035 */
[----:B01----:R-:W-:Y:S05]  /*8100*/  ENDCOLLECTIVE ;  /* 0x000000000000791b */ /* 0x003fea0003800000 */
.L_x_3042:
        /* <DEDUP_REMOVED lines=10> */
.L_x_3043:
[----:B------:R-:W-:Y:S02]  /*81b0*/  MOV R153, R163 ;  /* 0x000000a300997202 */ /* 0x000fe40000000f00 */
[----:B------:R-:W-:-:S07]  /*81c0*/  MOV R157, R155 ;  /* 0x0000009b009d7202 */ /* 0x000fce0000000f00 */
[----:B------:R-:W-:Y:S05]  /*81d0*/  WARPSYNC.COLLECTIVE R154, `(.L_x_3044) ;  /* 0x000000009a087348 */ /* 0x000fea0003c00000 */
[----:B------:R0:W1:Y:S02]  /*81e0*/  SHFL.IDX P2, R155, R153, R53, R52 ;  /* 0x00000035999b7389 */ /* 0x0000640000040034 */
[----:B01----:R-:W-:Y:S05]  /*81f0*/  ENDCOLLECTIVE ;  /* 0x000000000000791b */ /* 0x003fea0003800000 */
.L_x_3044:
        /* <DEDUP_REMOVED lines=10> */
.L_x_3045:
[----:B------:R-:W-:Y:S02]  /*82a0*/  MOV R162, R155 ;  /* 0x0000009b00a27202 */ /* 0x000fe40000000f00 */
[----:B------:R-:W-:-:S07]  /*82b0*/  MOV R155, R163 ;  /* 0x000000a3009b7202 */ /* 0x000fce0000000f00 */
[----:B------:R-:W-:Y:S05]  /*82c0*/  WARPSYNC.COLLECTIVE R154, `(.L_x_3046) ;  /* 0x000000009a087348 */ /* 0x000fea0003c00000 */
[----:B------:R0:W1:Y:S02]  /*82d0*/  SHFL.DOWN P2, R155, R155, R52, R53 ;  /* 0x080000349b9b7389 */ /* 0x0000640000040035 */
[----:B01----:R-:W-:Y:S05]  /*82e0*/  ENDCOLLECTIVE ;  /* 0x000000000000791b */ /* 0x003fea0003800000 */
.L_x_3046:
[----:B------:R-:W-:Y:S01]  /*82f0*/  HFMA2 R53, -RZ, RZ, 0, 0 ;  /* 0x00000000ff357431 */ /* 0x000fe200000001ff */
[----:B------:R-:W-:Y:S02]  /*8300*/  MOV R52, 0x1f ;  /* 0x0000001f00347802 */ /* 0x000fe40000000f00 */
[----:B------:R-:W-:-:S07]  /*8310*/  MOV R163, R155 ;  /* 0x0000009b00a37202 */ /* 0x000fce0000000f00 */
[----:B------:R-:W-:Y:S05]  /*8320*/  WARPSYNC.COLLECTIVE R154, `(.L_x_3047) ;  /* 0x000000009a087348 */ /* 0x000fea0003c00000 */
[----:B------:R0:W1:Y:S02]  /*8330*/  SHFL.IDX P2, R155, R153, R53, R52 ;  /* 0x00000035999b7389 */ /* 0x0000640000040034 */
[----:B01----:R-:W-:Y:S05]  /*8340*/  ENDCOLLECTIVE ;  /* 0x000000000000791b */ /* 0x003fea0003800000 */
.L_x_3047:
[----:B------:R-:W-:Y:S02]  /*8350*/  MOV R153, R45 ;  /* 0x0000002d00997202 */ /* 0x000fe40000000f00 */
[----:B------:R-:W-:-:S07]  /*8360*/  MOV R44, R155 ;  /* 0x0000009b002c7202 */ /* 0x000fce0000000f00 */
[----:B------:R-:W-:Y:S05]  /*8370*/  WARPSYNC.COLLECTIVE R154, `(.L_x_3048) ;  /* 0x000000009a087348 */ /* 0x000fea0003c00000 */
[----:B------:R0:W1:Y:S02]  /*8380*/  SHFL.IDX P2, R155, R153, R53, R52 ;  /* 0x00000035999b7389 */ /* 0x0000640000040034 */
[----:B01----:R-:W-:Y:S05]  /*8390*/  ENDCOLLECTIVE ;  /* 0x000000000000791b */ /* 0x003fea0003800000 */
.L_x_3048:
[----:B------:R-:W-:Y:S02]  /*83a0*/  MOV R45, R155 ;  /* 0x0000009b002d7202 */ /* 0x000fe40000000f00 */
[----:B------:R-:W-:Y:S01]  /*83b0*/  ISETP.NE.AND P2, PT, R74, 0x1f, PT ;  /* 0x0000001f4a00780c */ /* 0x000fe20003f45270 */
[----:B------:R-:W-:-:S12]  /*83c0*/  BRA `(.L_x_3049) ;  /* 0xffffffc0002c7947 */ /* 0x000fd8000383ffff */
.L_x_3050:
        /* <DEDUP_REMOVED lines=11> */
.L_x_10437:


//--------------------- .text._Z25selective_scan_bwd_kernelI32Selective_Scan_bwd_kernel_traitsILi128ELi16ELb1ELb1ELb1ELb1ELb0EN3c104HalfEfEEv12SSMParamsBwd --------------------------
	.section	.text._Z25selective_scan_bwd_kernelI32Selective_Scan_bwd_kernel_traitsILi128ELi16ELb1ELb1ELb1ELb1ELb0EN3c104HalfEfEEv12SSMParamsBwd,"ax",@progbits
	.align	128
        .global         _Z25selective_scan_bwd_kernelI32Selective_Scan_bwd_kernel_traitsILi128ELi16ELb1ELb1ELb1ELb1ELb0EN3c104HalfEfEEv12SSMParamsBwd
        .type           _Z25selective_scan_bwd_kernelI32Selective_Scan_bwd_kernel_traitsILi128ELi16ELb1ELb1ELb1ELb1ELb0EN3c104HalfEfEEv12SSMParamsBwd,@function
        .size           _Z25selective_scan_bwd_kernelI32Selective_Scan_bwd_kernel_traitsILi128ELi16ELb1ELb1ELb1ELb1ELb0EN3c104HalfEfEEv12SSMParamsBwd,(.L_x_10438 - _Z25selective_scan_bwd_kernelI32Selective_Scan_bwd_kernel_traitsILi128ELi16ELb1ELb1ELb1ELb1ELb0EN3c104HalfEfEEv12SSMParamsBwd)
        .other          _Z25selective_scan_bwd_kernelI32Selective_Scan_bwd_kernel_traitsILi128ELi16ELb1ELb1ELb1ELb1ELb0EN3c104HalfEfEEv12SSMParamsBwd,@"STO_CUDA_ENTRY STV_DEFAULT"
_Z25selective_scan_bwd_kernelI32Selective_Scan_bwd_kernel_traitsILi128ELi16ELb1ELb1ELb1ELb1ELb0EN3c104HalfEfEEv12SSMParamsBwd:
.text._Z25selective_scan_bwd_kernelI32Selective_Scan_bwd_kernel_traitsILi128ELi16ELb1ELb1ELb1ELb1ELb0EN3c104HalfEfEEv12SSMParamsBwd:
        /* <DEDUP_REMOVED lines=43> */
[----:B------:R-:W3:Y:S01]  /*02b0*/  LDCU UR25, c[0x0][0x394] ;  /* 0x00007280ff1977ac */ /* 0x000ee20008000800 */
[----:B------:R-:W-:Y:S01]  /*02c0*/  UMOV UR4, URZ ;  /* 0x000000ff00047c82 */ /* 0x000fe20008000000 */
[----:B-1----:R-:W-:Y:S01]  /*02d0*/  UIMAD.WIDE.U32 UR28, UR10, UR20, URZ ;  /* 0x000000140a1c72a5 */ /* 0x002fe2000f8e00ff */
[----:B------:R-:W1:Y:S01]  /*02e0*/  LDCU.64 UR18, c[0x0][0x3b0] ;  /* 0x00007600ff1277ac */ /* 0x000e620008000a00 */
[----:B------:R-:W0:Y:S03]  /*02f0*/  LDCU.64 UR6, c[0x0][0x4a0] ;  /* 0x00009400ff0677ac */ /* 0x000e260008000a00 */
[----:B-----5:R-:W5:Y:S01]  /*0300*/  MUFU.RCP R0, R0 ;  /* 0x0000000000007308 */ /* 0x020f620000001000 */
[----:B---3--:R-:W-:-:S04]  /*0310*/  ULEA UR16, UR25, 0xfffff800, 0xb ;  /* 0xfffff80019107891 */ /* 0x008fc8000f8e58ff */
[----:B------:R-:W-:Y:S02]  /*0320*/  UIADD3 UR20, UP0, UPT, UR16, UR22, URZ ;  /* 0x0000001610147290 */ /* 0x000fe4000ff1e0ff */
[----:B------:R-:W-:Y:S02]  /*0330*/  UIADD3 UR24, UP2, UPT, UR16, UR24, URZ ;  /* 0x0000001810187290 */ /* 0x000fe4000ff5e0ff */
[----:B----4-:R-:W-:Y:S02]  /*0340*/  ULEA UR17, UP1, UR20, UR12, 0x1 ;  /* 0x0000000c14117291 */ /* 0x010fe4000f8208ff */
[----:B------:R-:W-:Y:S01]  /*0350*/  ULEA UR11, UP3, UR24, UR14, 0x1 ;  /* 0x0000000e180b7291 */ /* 0x000fe2000f8608ff */
[----:B-----5:R-:W-:Y:S02]  /*0360*/  IADD3 R2, PT, PT, R0, 0xffffffe, RZ ;  /* 0x0ffffffe00027810 */ /* 0x020fe40007ffe0ff */
        /* <DEDUP_REMOVED lines=17> */
[----:B------:R-:W-:Y:S01]  /*0480*/  UIMAD UR5, UR37, UR12, UR33 ;  /* 0x0000000c250572a4 */ /* 0x000fe2000f8e0221 */
[----:B------:R-:W2:Y:S03]  /*0490*/  LDCU.64 UR32, c[0x0][0x528] ;  /* 0x0000a500ff2077ac */ /* 0x000ea60008000a00 */
[----:B------:R-:W-:Y:S02]  /*04a0*/  UISETP.GT.U32.AND UP1, UPT, UR37, UR5, UPT ;  /* 0x000000052500728c */ /* 0x000fe4000bf24070 */
[----:B------:R-:W-:-:S02]  /*04b0*/  UIMAD UR13, UR10, UR21, UR29 ;  /* 0x000000150a0d72a4 */ /* 0x000fc4000f8e021d */
[----:B-1----:R-:W-:Y:S01]  /*04c0*/  UIMAD.WIDE.U32 UR20, UR10, UR18, URZ ;  /* 0x000000120a1472a5 */ /* 0x002fe2000f8e00ff */
[----:B------:R-:W-:Y:S01]  /*04d0*/  UMOV UR12, UR28 ;  /* 0x0000001c000c7c82 */ /* 0x000fe20008000000 */
[----:B------:R-:W-:Y:S01]  /*04e0*/  UISETP.NE.AND.EX UP0, UPT, UR35, URZ, UPT, UP0 ;  /* 0x000000ff2300728c */ /* 0x000fe2000bf05300 */
[----:B------:R-:W1:Y:S04]  /*04f0*/  LDCU.64 UR28, c[0x0][0x3d0] ;  /* 0x00007a00ff1c77ac */ /* 0x000e680008000a00 */
[----:B------:R-:W-:Y:S02]  /*0500*/  @!UP1 UIADD3 UR5, UPT, UPT, UR5, -UR37, URZ ;  /* 0x8000002505059290 */ /* 0x000fe4000fffe0ff */
[----:B------:R-:W-:Y:S02]  /*0510*/  @!UP1 UIADD3 UR9, UPT, UPT, UR9, 0x1, URZ ;  /* 0x0000000109099890 */ /* 0x000fe4000fffe0ff */
[----:B------:R-:W-:-:S02]  /*0520*/  UISETP.GE.U32.AND UP2, UPT, UR5, UR37, UPT ;  /* 0x000000250500728c */ /* 0x000fc4000bf46070 */
[----:B------:R-:W-:Y:S02]  /*0530*/  ULOP3.LUT UR5, UR8, UR36, URZ, 0x3c, !UPT ;  /* 0x0000002408057292 */ /* 0x000fe4000f8e3cff */
[----:B0-----:R-:W-:Y:S02]  /*0540*/  UIMAD.WIDE.U32 UR12, UR8, UR6, UR12 ;  /* 0x00000006080c72a5 */ /* 0x001fe4000f8e000c */
[----:B------:R-:W-:Y:S02]  /*0550*/  UISETP.GE.AND UP1, UPT, UR5, URZ, UPT ;  /* 0x000000ff0500728c */ /* 0x000fe4000bf26270 */
[----:B------:R-:W-:Y:S01]  /*0560*/  UIMAD UR21, UR10, UR19, UR21 ;  /* 0x000000130a1572a4 */ /* 0x000fe2000f8e0215 */
[----:B------:R-:W0:Y:S02]  /*0570*/  LDCU.64 UR18, c[0x0][0x3c8] ;  /* 0x00007900ff1277ac */ /* 0x000e240008000a00 */
[----:B------:R-:W-:Y:S02]  /*0580*/  @UP2 UIADD3 UR9, UPT, UPT, UR9, 0x1, URZ ;  /* 0x0000000109092890 */ /* 0x000fe4000fffe0ff */
[----:B------:R-:W-:-:S02]  /*0590*/  UISETP.NE.AND UP2, UPT, UR36, URZ, UPT ;  /* 0x000000ff2400728c */ /* 0x000fc4000bf45270 */
[----:B------:R-:W-:Y:S01]  /*05a0*/  UIMAD UR24, UR8, UR7, UR13 ;  /* 0x00000007081872a4 */ /* 0x000fe2000f8e020d */
[----:B------:R-:W3:Y:S01]  /*05b0*/  LDCU.64 UR30, c[0x0][0x3e8] ;  /* 0x00007d00ff1e77ac */ /* 0x000ee20008000a00 */
[----:B------:R-:W-:Y:S01]  /*05c0*/  UIADD3 UR12, UP3, UPT, UR16, UR12, URZ ;  /* 0x0000000c100c7290 */ /* 0x000fe2000ff7e0ff */
[----:B------:R-:W4:Y:S03]  /*05d0*/  @UP0 LDCU UR22, c[0x0][0x384] ;  /* 0x00007080ff1607ac */ /* 0x000f260008000800 */
[----:B------:R-:W-:Y:S02]  /*05e0*/  UIADD3.X UR24, UPT, UPT, UR4, UR24, URZ, UP3, !UPT ;  /* 0x0000001804187290 */ /* 0x000fe40009ffe4ff */
[----:B--2---:R-:W-:Y:S02]  /*05f0*/  ULEA UR23, UP3, UR12, UR32, 0x1 ;  /* 0x000000200c177291 */ /* 0x004fe4000f8608ff */
[----:B------:R-:W-:-:S02]  /*0600*/  @!UP1 UIADD3 UR9, UPT, UPT, -UR9, URZ, URZ ;  /* 0x000000ff09099290 */ /* 0x000fc4000fffe1ff */
[----:B------:R-:W-:Y:S02]  /*0610*/  @!UP2 ULOP3.LUT UR9, URZ, UR36, URZ, 0x33, !UPT ;  /* 0x00000024ff09a292 */ /* 0x000fe4000f8e33ff */
[----:B------:R-:W-:Y:S01]  /*0620*/  ULEA.HI.X UR24, UR12, UR33, UR24, 0x1, UP3 ;  /* 0x000000210c187291 */ /* 0x000fe200098f0c18 */
[----:B------:R-:W2:Y:S01]  /*0630*/  LDCU.64 UR32, c[0x0][0x448] ;  /* 0x00008900ff2077ac */ /* 0x000ea20008000a00 */
[----:B-1----:R-:W-:Y:S02]  /*0640*/  UIMAD.WIDE.U32 UR6, UR10, UR28, URZ ;  /* 0x0000001c0a0672a5 */ /* 0x002fe4000f8e00ff */
[----:B------:R-:W-:Y:S01]  /*0650*/  USHF.R.S32.HI UR5, URZ, 0x1f, UR9 ;  /* 0x0000001fff057899 */ /* 0x000fe20008011409 */
[----:B------:R-:W1:Y:S03]  /*0660*/  @UP0 LDCU UR28, c[0x0][0x38c] ;  /* 0x00007180ff1c07ac */ /* 0x000e660008000800 */
[----:B0-----:R-:W-:Y:S01]  /*0670*/  UIMAD UR12, UR5, UR18, URZ ;  /* 0x00000012050c72a4 */ /* 0x001fe2000f8e02ff */
[----:B------:R-:W0:Y:S01]  /*0680*/  @UP0 LDCU.64 UR34, c[0x0][0x480] ;  /* 0x00009000ff2207ac */ /* 0x000e220008000a00 */
[----:B------:R-:W-:-:S02]  /*0690*/  UIMAD.WIDE.U32 UR20, UR9, UR18, UR20 ;  /* 0x00000012091472a5 */ /* 0x000fc4000f8e0014 */
[----:B---3--:R-:W-:Y:S02]  /*06a0*/  UIMAD UR5, UR5, UR30, URZ ;  /* 0x0000001e050572a4 */ /* 0x008fe4000f8e02ff */
[----:B------:R-:W-:Y:S02]  /*06b0*/  UIMAD UR18, UR9, UR19, UR12 ;  /* 0x00000013091272a4 */ /* 0x000fe4000f8e020c */
[----:B------:R-:W-:Y:S02]  /*06c0*/  UIMAD UR7, UR10, UR29, UR7 ;  /* 0x0000001d0a0772a4 */ /* 0x000fe4000f8e0207 */
[----:B------:R-:W-:Y:S02]  /*06d0*/  UIMAD UR19, UR9, UR31, UR5 ;  /* 0x0000001f091372a4 */ /* 0x000fe4000f8e0205 */
[----:B----4-:R-:W-:Y:S02]  /*06e0*/  @UP0 UIMAD UR10, UR10, UR22, UR8 ;  /* 0x000000160a0a02a4 */ /* 0x010fe4000f8e0208 */
[----:B------:R-:W-:-:S02]  /*06f0*/  UIADD3 UR5, UP1, UPT, UR16, UR20, URZ ;  /* 0x0000001410057290 */ /* 0x000fc4000ff3e0ff */
[----:B------:R-:W-:Y:S02]  /*0700*/  UIADD3 UR21, UPT, UPT, UR21, UR18, URZ ;  /* 0x0000001215157290 */ /* 0x000fe4000fffe0ff */
[----:B------:R-:W-:Y:S02]  /*0710*/  UIMAD.WIDE.U32 UR12, UR9, UR30, UR6 ;  /* 0x0000001e090c72a5 */ /* 0x000fe4000f8e0006 */
[----:B------:R-:W-:Y:S01]  /*0720*/  @UP0 UIMAD UR10, UR10, UR25, URZ ;  /* 0x000000190a0a02a4 */ /* 0x000fe2000f8e02ff */
[----:B------:R-:W3:Y:S01]  /*0730*/  LDCU.64 UR30, c[0x0][0x450] ;  /* 0x00008a00ff1e77ac */ /* 0x000ee20008000a00 */
[----:B------:R-:W-:Y:S02]  /*0740*/  UIADD3.X UR21, UPT, UPT, UR4, UR21, URZ, UP1, !UPT ;  /* 0x0000001504157290 */ /* 0x000fe40008ffe4ff */
[----:B--2---:R-:W-:Y:S02]  /*0750*/  ULEA UR20, UP2, UR5, UR32, 0x1 ;  /* 0x0000002005147291 */ /* 0x004fe4000f8408ff */
[----:B------:R-:W-:-:S02]  /*0760*/  UIADD3 UR16, UP1, UPT, UR16, UR12, URZ ;  /* 0x0000000c10107290 */ /* 0x000fc4000ff3e0ff */
[----:B------:R-:W-:Y:S02]  /*0770*/  UIADD3 UR18, UPT, UPT, UR13, UR19, URZ ;  /* 0x000000130d127290 */ /* 0x000fe4000fffe0ff */
[----:B-1----:R-:W-:Y:S02]  /*0780*/  @UP0 UIMAD UR10, UR10, UR28, URZ ;  /* 0x0000001c0a0a02a4 */ /* 0x002fe4000f8e02ff */
[----:B------:R-:W-:Y:S02]  /*0790*/  ULEA.HI.X UR21, UR5, UR33, UR21, 0x1, UP2 ;  /* 0x0000002105157291 */ /* 0x000fe400090f0c15 */
[----:B------:R-:W-:Y:S01]  /*07a0*/  UIADD3.X UR18, UPT, UPT, UR4, UR18, URZ, UP1, !UPT ;  /* 0x0000001204127290 */ /* 0x000fe20008ffe4ff */
[----:B------:R-:W-:Y:S02]  /*07b0*/  UMOV UR5, URZ ;  /* 0x000000ff00057c82 */ /* 0x000fe40008000000 */
[----:B------:R-:W-:Y:S01]  /*07c0*/  UMOV UR4, URZ ;  /* 0x000000ff00047c82 */ /* 0x000fe20008000000 */
[----:B0-----:R-:W-:-:S02]  /*07d0*/  @UP0 UIMAD.WIDE UR4, UR10, 0x8, UR34 ;  /* 0x000000080a0408a5 */ /* 0x001fc4000f8e0222 */
        /* <DEDUP_REMOVED lines=27> */
.L_x_3130:
        /* <DEDUP_REMOVED lines=99> */
.L_x_3053:
[----:B------:R-:W-:Y:S05]  /*0fc0*/  BSYNC.RECONVERGENT B0 ;  /* 0x0000000000007941 */ /* 0x000fea0003800200 */
.L_x_3052:
[----:B------:R-:W-:Y:S01]  /*0fd0*/  BSSY.RECONVERGENT B0, `(.L_x_3054) ;  /* 0x0000027000007945 */ /* 0x000fe20003800200 */
[----:B------:R-:W-:Y:S01]  /*0fe0*/  FSETP.GTU.FTZ.AND P0, PT, R56, 20, PT ;  /* 0x41a000003800780b */ /* 0x000fe20003f1c000 */
[----:B--2---:R-:W-:Y:S02]  /*0ff0*/  HADD2.F32 R39, -RZ, R12.H1_H1 ;  /* 0x3000000cff277230 */ /* 0x004fe40000004100 */
        /* <DEDUP_REMOVED lines=36> */
.L_x_3055:
[----:B------:R-:W-:Y:S05]  /*1240*/  BSYNC.RECONVERGENT B0 ;  /* 0x0000000000007941 */ /* 0x000fea0003800200 */
.L_x_3054:
        /* <DEDUP_REMOVED lines=39> */
.L_x_3057:
[----:B------:R-:W-:Y:S05]  /*14c0*/  BSYNC.RECONVERGENT B0 ;  /* 0x0000000000007941 */ /* 0x000fea0003800200 */
.L_x_3056:
        /* <DEDUP_REMOVED lines=39> */
.L_x_3059:
[----:B------:R-:W-:Y:S05]  /*1740*/  BSYNC.RECONVERGENT B0 ;  /* 0x0000000000007941 */ /* 0x000fea0003800200 */
.L_x_3058:
[--C-:B0-----:R-:W-:Y:S01]  /*1750*/  HADD2.F32 R44, -RZ, R8.reuse.H0_H0 ;  /* 0x20000008ff2c7230 */ /* 0x101fe20000004100 */
[----:B------:R-:W-:Y:S01]  /*1760*/  BSSY.RECONVERGENT B0, `(.L_x_3060) ;  /* 0x000002b000007945 */ /* 0x000fe20003800200 */
[----:B------:R-:W-:Y:S01]  /*1770*/  HADD2.F32 R48, -RZ, R8.H1_H1 ;  /* 0x30000008ff307230 */ /* 0x000fe20000004100 */
[----:B------:R-:W-:Y:S01]  /*1780*/  FSETP.GTU.FTZ.AND P3, PT, R30, 20, PT ;  /* 0x41a000001e00780b */ /* 0x000fe20003f7c000 */
[--C-:B------:R-:W-:Y:S01]  /*1790*/  HADD2.F32 R165, -RZ, R9.reuse.H0_H0 ;  /* 0x20000009ffa57230 */ /* 0x100fe20000004100 */
[----:B------:R0:W-:Y:S01]  /*17a0*/  STL [R1+0x4], R44 ;  /* 0x0000042c01007387 */ /* 0x0001e20000100800 */
[----:B------:R-:W-:Y:S02]  /*17b0*/  HADD2.F32 R164, -RZ, R9.H1_H1 ;  /* 0x30000009ffa47230 */ /* 0x000fe40000004100 */
[----:B------:R-:W-:Y:S01]  /*17c0*/  FADD.FTZ R29, R29, UR6 ;  /* 0x000000061d1d7e21 */ /* 0x000fe20008010000 */
[--C-:B------:R-:W-:Y:S01]  /*17d0*/  HADD2.F32 R161, -RZ, R10.reuse.H0_H0 ;  /* 0x2000000affa17230 */ /* 0x100fe20000004100 */
[----:B------:R0:W-:Y:S01]  /*17e0*/  STL [R1], R48 ;  /* 0x0000003001007387 */ /* 0x0001e20000100800 */
[----:B------:R-:W-:-:S02]  /*17f0*/  HADD2.F32 R160, -RZ, R10.H1_H1 ;  /* 0x3000000affa07230 */ /* 0x000fc40000004100 */
        /* <DEDUP_REMOVED lines=33> */
.L_x_3061:
[----:B------:R-:W-:Y:S05]  /*1a10*/  BSYNC.RECONVERGENT B0 ;  /* 0x0000000000007941 */ /* 0x000fea0003800200 */
.L_x_3060:
        /* <DEDUP_REMOVED lines=45> */
.L_x_3063:
[----:B------:R-:W-:Y:S05]  /*1cf0*/  BSYNC.RECONVERGENT B0 ;  /* 0x0000000000007941 */ /* 0x000fea0003800200 */
.L_x_3062:
        /* <DEDUP_REMOVED lines=38> */
.L_x_3065:
[----:B------:R-:W-:Y:S05]  /*1f60*/  BSYNC.RECONVERGENT B0 ;  /* 0x0000000000007941 */ /* 0x000fea0003800200 */
.L_x_3064:
        /* <DEDUP_REMOVED lines=38> */
.L_x_3067:
[----:B------:R-:W-:Y:S05]  /*21d0*/  BSYNC.RECONVERGENT B0 ;  /* 0x0000000000007941 */ /* 0x000fea0003800200 */
.L_x_3066:
        /* <DEDUP_REMOVED lines=38> */
.L_x_3069:
[----:B------:R-:W-:Y:S05]  /*2440*/  BSYNC.RECONVERGENT B0 ;  /* 0x0000000000007941 */ /* 0x000fea0003800200 */
.L_x_3068:
        /* <DEDUP_REMOVED lines=38> */
.L_x_3071:
[----:B------:R-:W-:Y:S05]  /*26b0*/  BSYNC.RECONVERGENT B0 ;  /* 0x0000000000007941 */ /* 0x000fea0003800200 */
.L_x_3070:
        /* <DEDUP_REMOVED lines=18> */
[----:B0-----:R-:W-:Y:S02]  /*27e0*/  IADD3 R44, PT, PT, -R42, 0x40800000, RZ ;  /* 0x408000002a2c7810 */ /* 0x001fe40007ffe1ff */
[-C--:B-1----:R-:W-:Y:S02]  /*27f0*/  IADD3 R43, PT, PT, R45, -R42.reuse, RZ ;  /* 0x8000002a2d2b7210 */ /* 0x082fe40007ffe0ff */
        /* <DEDUP_REMOVED lines=19> */
.L_x_3073:
[----:B------:R-:W-:Y:S05]  /*2930*/  BSYNC.RECONVERGENT B0 ;  /* 0x0000000000007941 */ /* 0x000fea0003800200 */
.L_x_3072:
[----:B------:R-:W-:Y:S04]  /*2940*/  BSSY.RECONVERGENT B0, `(.L_x_3074) ;  /* 0x0000020000007945 */ /* 0x000fe80003800200 */
[----:B------:R-:W-:Y:S05]  /*2950*/  @P5 BRA `(.L_x_3075) ;  /* 0x0000000000785947 */ /* 0x000fea0003800000 */
        /* <DEDUP_REMOVED lines=10> */
[CC--:B-1----:R-:W-:Y:S02]  /*2a00*/  IADD3 R43, PT, PT, R45.reuse, -R42.reuse, RZ ;  /* 0x8000002a2d2b7210 */ /* 0x0c2fe40007ffe0ff */
        /* <DEDUP_REMOVED lines=19> */
.L_x_3075:
[----:B------:R-:W-:Y:S05]  /*2b40*/  BSYNC.RECONVERGENT B0 ;  /* 0x0000000000007941 */ /* 0x000fea0003800200 */
.L_x_3074:
        /* <DEDUP_REMOVED lines=32> */
.L_x_3077:
[----:B------:R-:W-:Y:S05]  /*2d50*/  BSYNC.RECONVERGENT B0 ;  /* 0x0000000000007941 */ /* 0x000fea0003800200 */
.L_x_3076:
        /* <DEDUP_REMOVED lines=32> */
.L_x_3079:
[----:B------:R-:W-:Y:S05]  /*2f60*/  BSYNC.RECONVERGENT B0 ;  /* 0x0000000000007941 */ /* 0x000fea0003800200 */
.L_x_3078:
        /* <DEDUP_REMOVED lines=32> */
.L_x_3081:
[----:B------:R-:W-:Y:S05]  /*3170*/  BSYNC.RECONVERGENT B0 ;  /* 0x0000000000007941 */ /* 0x000fea0003800200 */
.L_x_3080:
        /* <DEDUP_REMOVED lines=32> */
.L_x_3083:
[----:B------:R-:W-:Y:S05]  /*3380*/  BSYNC.RECONVERGENT B0 ;  /* 0x0000000000007941 */ /* 0x000fea0003800200 */
.L_x_3082:
[----:B------:R-:W-:Y:S01]  /*3390*/  FMUL.FTZ R42, R48, UR7 ;  /* 0x00000007302a7c20 */ /* 0x000fe20008410000 */
[----:B0-----:R-:W-:Y:S01]  /*33a0*/  FMUL.FTZ R44, R165, UR7 ;  /* 0x00000007a52c7c20 */ /* 0x001fe20008410000 */
[----:B-1----:R-:W-:Y:S01]  /*33b0*/  FMUL.FTZ R43, R164, UR7 ;  /* 0x00000007a42b7c20 */ /* 0x002fe20008410000 */
        /* <DEDUP_REMOVED lines=38> */
[----:B------:R-:W2:Y:S01]  /*3620*/  S2UR UR46, SR_CgaCtaId ;  /* 0x00000000002e79c3 */ /* 0x000ea20000008800 */
[----:B------:R-:W3:Y:S01]  /*3630*/  LDCU.64 UR24, c[0x0][0x3a0] ;  /* 0x00007400ff1877ac */ /* 0x000ee20008000a00 */
[----:B------:R-:W-:Y:S01]  /*3640*/  UISETP.NE.AND UP0, UPT, UR12, 0x1, UPT ;  /* 0x000000010c00788c */ /* 0x000fe2000bf05270 */
[----:B------:R-:W-:-:S05]  /*3650*/  UMOV UR8, 0x400 ;  /* 0x0000040000087882 */ /* 0x000fca0000000000 */
[----:B------:R-:W3:Y:S01]  /*3660*/  S2UR UR21, SR_CTAID.Y ;  /* 0x00000000001579c3 */ /* 0x000ee20000002600 */
[----:B------:R-:W4:Y:S01]  /*3670*/  LDCU UR47, c[0x0][0x394] ;  /* 0x00007280ff2f77ac */ /* 0x000f220008000800 */
[----:B------:R-:W-:Y:S01]  /*3680*/  PLOP3.LUT P1, PT, PT, PT, UP0, 0x80, 0x8 ;  /* 0x000000000008781c */ /* 0x000fe20003f2f008 */
[----:B------:R-:W0:Y:S03]  /*3690*/  LDCU UR48, c[0x0][0x38c] ;  /* 0x00007180ff3077ac */ /* 0x000e260008000800 */
[----:B------:R-:W-:Y:S01]  /*36a0*/  ISETP.EQ.AND P1, PT, R40, RZ, P1 ;  /* 0x000000ff2800720c */ /* 0x000fe20000f22270 */
[----:B------:R-:W0:Y:S01]  /*36b0*/  LDCU UR49, c[0x0][0x388] ;  /* 0x00007100ff3177ac */ /* 0x000e220008000800 */
[----:B------:R-:W0:Y:S01]  /*36c0*/  LDCU.64 UR28, c[0x0][0x3c0] ;  /* 0x00007800ff1c77ac */ /* 0x000e220008000a00 */
[----:B--2---:R-:W-:Y:S01]  /*36d0*/  ULEA UR8, UR46, UR8, 0x18 ;  /* 0x000000082e087291 */ /* 0x004fe2000f8ec0ff */
[----:B------:R-:W2:Y:S01]  /*36e0*/  LDCU.64 UR30, c[0x0][0x440] ;  /* 0x00008800ff1e77ac */ /* 0x000ea20008000a00 */
[C---:B-1----:R-:W-:Y:S01]  /*36f0*/  SHF.L.U32 R21, R74.reuse, 0x1, RZ ;  /* 0x000000014a157819 */ /* 0x042fe200000006ff */
[----:B---3--:R-:W-:Y:S01]  /*3700*/  UIMAD.WIDE.U32 UR22, UR21, UR24, URZ ;  /* 0x00000018151672a5 */ /* 0x008fe2000f8e00ff */
[C---:B------:R-:W-:Y:S01]  /*3710*/  LOP3.LUT R40, R74.reuse, 0x1f, RZ, 0xc0, !PT ;  /* 0x0000001f4a287812 */ /* 0x040fe200078ec0ff */
[----:B------:R-:W1:Y:S01]  /*3720*/  LDCU.64 UR32, c[0x0][0x3a8] ;  /* 0x00007500ff2077ac */ /* 0x000e620008000a00 */
[----:B------:R-:W-:-:S02]  /*3730*/  ISETP.NE.AND P0, PT, R74, 0x7f, PT ;  /* 0x0000007f4a00780c */ /* 0x000fc40003f05270 */
[----:B------:R-:W-:Y:S01]  /*3740*/  LOP3.LUT R40, R40, 0x7c0, R21, 0xf8, !PT ;  /* 0x000007c028287812 */ /* 0x000fe200078ef815 */
[----:B------:R-:W-:Y:S01]  /*3750*/  HFMA2 R21, -RZ, RZ, 0, 0 ;  /* 0x00000000ff157431 */ /* 0x000fe200000001ff */
[C---:B------:R-:W-:Y:S01]  /*3760*/  ISETP.NE.AND P0, PT, R74.reuse, RZ, PT ;  /* 0x000000ff4a00720c */ /* 0x040fe20003f05270 */
[----:B------:R-:W3:Y:S01]  /*3770*/  LDCU.64 UR34, c[0x0][0x3e0] ;  /* 0x00007c00ff2277ac */ /* 0x000ee20008000a00 */
[----:B------:R-:W-:Y:S02]  /*3780*/  IADD3 R92, PT, PT, R74, 0x200, RZ ;  /* 0x000002004a5c7810 */ /* 0x000fe40007ffe0ff */
[----:B------:R-:W-:Y:S01]  /*3790*/  MOV R75, UR8 ;  /* 0x00000008004b7c02 */ /* 0x000fe20008000f00 */
[----:B------:R-:W0:Y:S01]  /*37a0*/  LDCU.64 UR36, c[0x0][0x4c0] ;  /* 0x00009800ff2477ac */ /* 0x000e220008000a00 */
[----:B------:R-:W0:Y:S01]  /*37b0*/  LDCU.64 UR38, c[0x0][0x4e0] ;  /* 0x00009c00ff2677ac */ /* 0x000e220008000a00 */
[----:B------:R-:W0:Y:S01]  /*37c0*/  LDCU.64 UR40, c[0x0][0x4f0] ;  /* 0x00009e00ff2877ac */ /* 0x000e220008000a00 */
[----:B------:R-:W0:Y:S01]  /*37d0*/  LDCU.64 UR42, c[0x0][0x538] ;  /* 0x0000a700ff2a77ac */ /* 0x000e220008000a00 */
[----:B------:R-:W0:Y:S01]  /*37e0*/  LDCU.64 UR44, c[0x0][0x540] ;  /* 0x0000a800ff2c77ac */ /* 0x000e220008000a00 */
[----:B------:R-:W-:Y:S01]  /*37f0*/  UIMAD UR21, UR21, UR25, UR23 ;  /* 0x00000019151572a4 */ /* 0x000fe2000f8e0217 */
[----:B--2-4-:R-:W-:-:S11]  /*3800*/  UMOV UR8, URZ ;  /* 0x000000ff00087c82 */ /* 0x014fd60008000000 */
.L_x_3129:
[----:B0-----:R-:W-:Y:S01]  /*3810*/  UIMAD.WIDE.U32 UR24, UR8, UR28, URZ ;  /* 0x0000001c081872a5 */ /* 0x001fe2000f8e00ff */
[C---:B------:R-:W-:Y:S01]  /*3820*/  SHF.L.U32 R51, R74.reuse, 0x1, RZ ;  /* 0x000000014a337819 */ /* 0x040fe200000006ff */
[----:B------:R-:W2:Y:S01]  /*3830*/  LDL R107, [R1+0x4] ;  /* 0x00000400016b7983 */ /* 0x000ea20000100800 */
[----:B------:R-:W-:Y:S01]  /*3840*/  LOP3.LUT R50, R74, 0x1f, RZ, 0xc0, !PT ;  /* 0x0000001f4a327812 */ /* 0x000fe200078ec0ff */
[----:B------:R-:W-:Y:S02]  /*3850*/  UIMAD UR25, UR8, UR29, UR25 ;  /* 0x0000001d081972a4 */ /* 0x000fe4000f8e0219 */
[----:B------:R-:W-:Y:S01]  /*3860*/  ULEA UR46, UP0, UR24, UR15, 0x1 ;  /* 0x0000000f182e7291 */ /* 0x000fe2000f8008ff */
[----:B------:R-:W-:Y:S01]  /*3870*/  LOP3.LUT R50, R50, 0x7c0, R51, 0xf8, !PT ;  /* 0x000007c032327812 */ /* 0x000fe200078ef833 */
[----:B------:R-:W4:Y:S02]  /*3880*/  LDL R106, [R1] ;  /* 0x00000000016a7983 */ /* 0x000f240000100800 */
[----:B------:R-:W-:-:S02]  /*3890*/  ULEA.HI.X UR24, UR24, UR20, UR25, 0x1, UP0 ;  /* 0x0000001418187291 */ /* 0x000fc400080f0c19 */
[----:B------:R-:W-:-:S04]  /*38a0*/  MOV R44, UR46 ;  /* 0x0000002e002c7c02 */ /* 0x000fc80008000f00 */
[----:B-1----:R-:W-:-:S03]  /*38b0*/  MOV R45, UR24 ;  /* 0x00000018002d7c02 */ /* 0x002fc60008000f00 */
[----:B------:R-:W-:-:S05]  /*38c0*/  IMAD.WIDE.U32 R44, R50, 0x10, R44 ;  /* 0x00000010322c7825 */ /* 0x000fca00078e002c */
[----:B------:R-:W5:Y:S04]  /*38d0*/  LDG.E.128 R40, desc[UR26][R44.64] ;  /* 0x0000001a2c287981 */ /* 0x000f68000c1e1d00 */
[----:B------:R-:W2:Y:S01]  /*38e0*/  LDG.E.128 R44, desc[UR26][R44.64+0x200] ;  /* 0x0002001a2c2c7981 */ /* 0x000ea2000c1e1d00 */
        /* <DEDUP_REMOVED lines=8> */
[----:B---3--:R-:W-:-:S04]  /*3970*/  UIMAD.WIDE.U32 UR24, UR8, UR34, URZ ;  /* 0x00000022081872a5 */ /* 0x008fc8000f8e00ff */
[----:B------:R-:W-:Y:S01]  /*3980*/  UIMAD UR25, UR8, UR35, UR25 ;  /* 0x00000023081972a4 */ /* 0x000fe2000f8e0219 */
[----:B------:R0:W3:Y:S01]  /*3990*/  LDG.E R76, desc[UR26][R48.64] ;  /* 0x0000001a304c7981 */ /* 0x0000e2000c1e1900 */
[----:B------:R-:W-:-:S04]  /*39a0*/  ULEA UR46, UP0, UR24, UR19, 0x1 ;  /* 0x00000013182e7291 */ /* 0x000fc8000f8008ff */
[----:B------:R-:W-:Y:S02]  /*39b0*/  ULEA.HI.X UR24, UR24, UR18, UR25, 0x1, UP0 ;  /* 0x0000001218187291 */ /* 0x000fe400080f0c19 */
[----:B0-----:R-:W-:-:S04]  /*39c0*/  MOV R48, UR46 ;  /* 0x0000002e00307c02 */ /* 0x001fc80008000f00 */
[----:B------:R-:W-:-:S03]  /*39d0*/  MOV R49, UR24 ;  /* 0x0000001800317c02 */ /* 0x000fc60008000f00 */
[----:B------:R-:W-:Y:S01]  /*39e0*/  IMAD.WIDE.U32 R52, R50, 0x10, R48 ;  /* 0x0000001032347825 */ /* 0x000fe200078e0030 */
[----:B-----5:R-:W-:Y:S04]  /*39f0*/  STS.128 [R73], R40 ;  /* 0x0000002849007388 */ /* 0x020fe80000000c00 */
[----:B--2---:R-:W-:Y:S01]  /*3a00*/  STS.128 [R73+0x200], R44 ;  /* 0x0002002c49007388 */ /* 0x004fe20000000c00 */
[----:B------:R-:W-:-:S03]  /*3a10*/  NOP ;  /* 0x0000000000007918 */ /* 0x000fc60000000000 */
[----:B------:R-:W2:Y:S04]  /*3a20*/  LDG.E.128 R48, desc[UR26][R52.64] ;  /* 0x0000001a34307981 */ /* 0x000ea8000c1e1d00 */
[----:B------:R-:W0:Y:S04]  /*3a30*/  LDS.128 R40, [R72] ;  /* 0x0000000048287984 */ /* 0x000e280000000c00 */
[----:B------:R-:W1:Y:S04]  /*3a40*/  LDS.128 R44, [R72+0x10] ;  /* 0x00001000482c7984 */ /* 0x000e680000000c00 */
[----:B------:R-:W5:Y:S01]  /*3a50*/  LDG.E.128 R52, desc[UR26][R52.64+0x200] ;  /* 0x0002001a34347981 */ /* 0x000f62000c1e1d00 */
[----:B---3--:R-:W-:Y:S01]  /*3a60*/  R2UR UR50, R76 ;  /* 0x000000004c3272ca */ /* 0x008fe200000e0000 */
[----:B------:R-:W-:-:S12]  /*3a70*/  USHF.L.U32 UR25, UR12, 0x8, URZ ;  /* 0x000000080c197899 */ /* 0x000fd800080006ff */
[----:B------:R-:W-:Y:S01]  /*3a80*/  MOV R101, UR50 ;  /* 0x0000003200657c02 */ /* 0x000fe20008000f00 */
[----:B------:R-:W-:-:S04]  /*3a90*/  UIADD3 UR24, UPT, UPT, UR25, -0x100, URZ ;  /* 0xffffff0019187890 */ /* 0x000fc8000fffe0ff */
[----:B------:R-:W-:-:S04]  /*3aa0*/  FMUL.FTZ R101, R101, 1.4426950216293334961 ;  /* 0x3fb8aa3b65657820 */ /* 0x000fc80000410000 */
[C---:B------:R-:W-:Y:S01]  /*3ab0*/  FMUL.FTZ R102, R101.reuse, R65 ;  /* 0x0000004165667220 */ /* 0x040fe20000410000 */
[----:B------:R-:W-:Y:S01]  /*3ac0*/  ULOP3.LUT UR24, UR24, 0x100, URZ, 0xc0, !UPT ;  /* 0x0000010018187892 */ /* 0x000fe2000f8ec0ff */
[C---:B------:R-:W-:Y:S01]  /*3ad0*/  FMUL.FTZ R82, R101.reuse, R64 ;  /* 0x0000004065527220 */ /* 0x040fe20000410000 */
[----:B------:R-:W-:-:S03]  /*3ae0*/  FMUL.FTZ R81, R101, R63 ;  /* 0x0000003f65517220 */ /* 0x000fc60000410000 */
[----:B------:R-:W3:Y:S01]  /*3af0*/  MUFU.EX2 R102, R102 ;  /* 0x0000006600667308 */ /* 0x000ee20000000800 */
        /* <DEDUP_REMOVED lines=12> */
[----:B------:R-:W-:Y:S01]  /*3bc0*/  ISETP.NE.AND P2, PT, R74, 0x7f, PT ;  /* 0x0000007f4a00780c */ /* 0x000fe20003f45270 */
[----:B------:R-:W-:Y:S01]  /*3bd0*/  FMUL.FTZ R97, R101, R20 ;  /* 0x0000001465617220 */ /* 0x000fe20000410000 */
        /* <DEDUP_REMOVED lines=9> */
[----:B-1----:R-:W-:Y:S01]  /*3c70*/  HADD2.F32 R100, -RZ, R47.H1_H1 ;  /* 0x3000002fff647230 */ /* 0x002fe20000004100 */
[----:B------:R-:W-:Y:S01]  /*3c80*/  LEA R105, R104, R75, 0x2 ;  /* 0x0000004b68697211 */ /* 0x000fe200078e10ff */
        /* <DEDUP_REMOVED lines=9> */
[----:B------:R-:W-:Y:S01]  /*3d20*/  FMUL.FTZ R104, R101, R8 ;  /* 0x0000000865687220 */ /* 0x000fe20000410000 */
[----:B------:R-:W-:-:S04]  /*3d30*/  HADD2.F32 R43, -RZ, R44.H0_H0 ;  /* 0x2000002cff2b7230 */ /* 0x000fc80000004100 */
[----:B------:R-:W0:Y:S01]  /*3d40*/  MUFU.EX2 R77, R77 ;  /* 0x0000004d004d7308 */ /* 0x000e220000000800 */
[----:B------:R-:W-:-:S07]  /*3d50*/  HADD2.F32 R93, -RZ, R44.H1_H1 ;  /* 0x3000002cff5d7230 */ /* 0x000fce0000004100 */
[----:B------:R-:W0:Y:S08]  /*3d60*/  MUFU.EX2 R76, R76 ;  /* 0x0000004c004c7308 */ /* 0x000e300000000800 */
[----:B------:R-:W0:Y:S08]  /*3d70*/  MUFU.EX2 R86, R86 ;  /* 0x0000005600567308 */ /* 0x000e300000000800 */
[----:B------:R-:W0:Y:S08]  /*3d80*/  MUFU.EX2 R85, R85 ;  /* 0x0000005500557308 */ /* 0x000e300000000800 */
[----:B------:R-:W0:Y:S08]  /*3d90*/  MUFU.EX2 R83, R83 ;  /* 0x0000005300537308 */ /* 0x000e300000000800 */
[----:B------:R-:W0:Y:S08]  /*3da0*/  MUFU.EX2 R95, R95 ;  /* 0x0000005f005f7308 */ /* 0x000e300000000800 */
[----:B------:R-:W0:Y:S08]  /*3db0*/  MUFU.EX2 R99, R99 ;  /* 0x0000006300637308 */ /* 0x000e300000000800 */
[----:B------:R-:W0:Y:S01]  /*3dc0*/  MUFU.EX2 R118, R118 ;  /* 0x0000007600767308 */ /* 0x000e220000000800 */
[----:B------:R-:W-:Y:S07]  /*3dd0*/  BSSY.RECONVERGENT B0, `(.L_x_3085) ;  /* 0x0000037000007945 */ /* 0x000fee0003800200 */
[----:B------:R4:W0:Y:S02]  /*3de0*/  MUFU.EX2 R42, R97 ;  /* 0x00000061002a7308 */ /* 0x0008240000000800 */
[----:B----4-:R-:W-:-:S06]  /*3df0*/  HADD2.F32 R97, -RZ, R47.H0_H0 ;  /* 0x2000002fff617230 */ /* 0x010fcc0000004100 */
[----:B------:R4:W0:Y:S01]  /*3e00*/  MUFU.EX2 R101, R104 ;  /* 0x0000006800657308 */ /* 0x0008220000000800 */
[----:B--2---:R-:W-:Y:S04]  /*3e10*/  STS.128 [R73+0x1080], R48 ;  /* 0x0010803049007388 */ /* 0x004fe80000000c00 */
[----:B-----5:R-:W-:Y:S01]  /*3e20*/  STS.128 [R73+0x1280], R52 ;  /* 0x0012803449007388 */ /* 0x020fe20000000c00 */
[----:B------:R-:W-:-:S03]  /*3e30*/  NOP ;  /* 0x0000000000007918 */ /* 0x000fc60000000000 */
[----:B------:R-:W2:Y:S04]  /*3e40*/  LDS.128 R52, [R72+0x1090] ;  /* 0x0010900048347984 */ /* 0x000ea80000000c00 */
[----:B------:R-:W5:Y:S04]  /*3e50*/  LDS.128 R48, [R72+0x1080] ;  /* 0x0010800048307984 */ /* 0x000f680000000c00 */
[----:B---3--:R3:W-:Y:S01]  /*3e60*/  STS [R105+0x6d50], R102 ;  /* 0x006d506669007388 */ /* 0x0087e20000000800 */
[--C-:B--2---:R-:W-:Y:S02]  /*3e70*/  HADD2.F32 R109, -RZ, R52.reuse.H0_H0 ;  /* 0x20000034ff6d7230 */ /* 0x104fe40000004100 */
[----:B------:R-:W-:-:S02]  /*3e80*/  HADD2.F32 R47, -RZ, R52.H1_H1 ;  /* 0x30000034ff2f7230 */ /* 0x000fc40000004100 */
[--C-:B-----5:R-:W-:Y:S02]  /*3e90*/  HADD2.F32 R117, -RZ, R48.reuse.H0_H0 ;  /* 0x20000030ff757230 */ /* 0x120fe40000004100 */
[----:B------:R-:W-:Y:S02]  /*3ea0*/  HADD2.F32 R116, -RZ, R48.H1_H1 ;  /* 0x30000030ff747230 */ /* 0x000fe40000004100 */
[--C-:B------:R-:W-:Y:S02]  /*3eb0*/  HADD2.F32 R46, -RZ, R50.reuse.H0_H0 ;  /* 0x20000032ff2e7230 */ /* 0x100fe40000004100 */
[----:B------:R-:W-:Y:S02]  /*3ec0*/  HADD2.F32 R45, -RZ, R50.H1_H1 ;  /* 0x30000032ff2d7230 */ /* 0x000fe40000004100 */
[--C-:B------:R-:W-:Y:S02]  /*3ed0*/  HADD2.F32 R52, -RZ, R54.reuse.H0_H0 ;  /* 0x20000036ff347230 */ /* 0x100fe40000004100 */
[----:B------:R-:W-:-:S02]  /*3ee0*/  HADD2.F32 R103, -RZ, R54.H1_H1 ;  /* 0x30000036ff677230 */ /* 0x000fc40000004100 */
[----:B------:R-:W-:Y:S02]  /*3ef0*/  HADD2.F32 R44, -RZ, R49.H0_H0 ;  /* 0x20000031ff2c7230 */ /* 0x000fe40000004100 */
[----:B------:R-:W-:Y:S02]  /*3f00*/  HADD2.F32 R48, -RZ, R51.H0_H0 ;  /* 0x20000033ff307230 */ /* 0x000fe40000004100 */
[----:B------:R-:W-:Y:S02]  /*3f10*/  HADD2.F32 R50, -RZ, R53.H0_H0 ;  /* 0x20000035ff327230 */ /* 0x000fe40000004100 */
[----:B------:R-:W-:Y:S02]  /*3f20*/  HADD2.F32 R54, -RZ, R55.H0_H0 ;  /* 0x20000037ff367230 */ /* 0x000fe40000004100 */
[----:B------:R-:W-:Y:S02]  /*3f30*/  HADD2.F32 R49, -RZ, R49.H1_H1 ;  /* 0x30000031ff317230 */ /* 0x000fe40000004100 */
[----:B------:R-:W-:-:S02]  /*3f40*/  HADD2.F32 R51, -RZ, R51.H1_H1 ;  /* 0x30000033ff337230 */ /* 0x000fc40000004100 */
[----:B------:R-:W-:Y:S02]  /*3f50*/  HADD2.F32 R53, -RZ, R53.H1_H1 ;  /* 0x30000035ff357230 */ /* 0x000fe40000004100 */
[----:B------:R-:W-:Y:S02]  /*3f60*/  HADD2.F32 R55, -RZ, R55.H1_H1 ;  /* 0x30000037ff377230 */ /* 0x000fe40000004100 */
[----:B------:R-:W-:Y:S01]  /*3f70*/  FMUL.FTZ R117, R107, R117 ;  /* 0x000000756b757220 */ /* 0x000fe20000410000 */
[----:B------:R-:W-:Y:S01]  /*3f80*/  FMUL.FTZ R116, R106, R116 ;  /* 0x000000746a747220 */ /* 0x000fe20000410000 */
[----:B----4-:R-:W-:Y:S01]  /*3f90*/  FMUL.FTZ R104, R24, R103 ;  /* 0x0000006718687220 */ /* 0x010fe20000410000 */
        /* <DEDUP_REMOVED lines=13> */
[----:B------:R-:W-:Y:S06]  /*4070*/  BAR.SYNC.DEFER_BLOCKING 0x0 ;  /* 0x0000000000007b1d */ /* 0x000fec0000010000 */
[----:B01----:R-:W-:Y:S05]  /*4080*/  @P2 BRA `(.L_x_3086) ;  /* 0x0000000000242947 */ /* 0x003fea0003800000 */
        /* <DEDUP_REMOVED lines=9> */
.L_x_3086:
[----:B------:R-:W-:-:S06]  /*4120*/  LEA R54, R74, R75, 0x2 ;  /* 0x0000004b4a367211 */ /* 0x000fcc00078e10ff */
[----:B------:R-:W0:Y:S02]  /*4130*/  LDS R54, [R54+0x7554] ;  /* 0x0075540036367984 */ /* 0x000e240000000800 */
.L_x_3087:
[----:B------:R-:W-:Y:S05]  /*4140*/  BSYNC.RECONVERGENT B0 ;  /* 0x0000000000007941 */ /* 0x000fea0003800200 */
.L_x_3085:
        /* <DEDUP_REMOVED lines=123> */
.L_x_3146:
[----:B------:R-:W-:Y:S01]  /*4900*/  ISETP.GE.AND P2, PT, R163, 0x10, PT ;  /* 0x00000010a300780c */ /* 0x000fe20003f46270 */
[----:B----4-:R-:W-:Y:S01]  /*4910*/  FFMA.FTZ R52, R75, R52, R155 ;  /* 0x000000344b347223 */ /* 0x010fe2000001009b */
[----:B------:R-:W-:-:S04]  /*4920*/  UMOV UR24, 0xffffffff ;  /* 0xffffffff00187882 */ /* 0x000fc80000000000 */
[----:B------:R-:W-:-:S07]  /*4930*/  FSEL R156, R155, R52, !P2 ;  /* 0x000000349b9c7208 */ /* 0x000fce0005000000 */
[----:B--23--:R-:W-:Y:S01]  /*4940*/  @P2 FMUL.FTZ R75, R75, R153 ;  /* 0x000000994b4b2220 */ /* 0x00cfe20000410000 */
[----:B------:R-:W-:Y:S06]  /*4950*/  BRA.DIV UR24, `(.L_x_3090) ;  /* 0x00000046188c7947 */ /* 0x000fec000b800000 */
.L_x_3149:
[----:B------:R-:W-:-:S03]  /*4960*/  UMOV UR24, 0xffffffff ;  /* 0xffffffff00187882 */ /* 0x000fc60000000000 */
[----:B------:R-:W-:Y:S05]  /*4970*/  BRA.DIV UR24, `(.L_x_3091) ;  /* 0x0000004618ac7947 */ /* 0x000fea000b800000 */
.L_x_3152:
[----:B------:R-:W-:-:S03]  /*4980*/  UMOV UR24, 0xffffffff ;  /* 0xffffffff00187882 */ /* 0x000fc60000000000 */
[----:B------:R-:W-:Y:S05]  /*4990*/  BRA.DIV UR24, `(.L_x_3092) ;  /* 0x0000004618cc7947 */ /* 0x000fea000b800000 */
[----:B------:R-:W2:Y:S04]  /*49a0*/  SHFL.UP PT, R75, R75, 0x1, RZ ;  /* 0x042000004b4b7989 */ /* 0x000ea800000e00ff */
[----:B------:R-:W3:Y:S04]  /*49b0*/  SHFL.UP PT, R156, R156, 0x1, RZ ;  /* 0x042000009c9c7989 */ /* 0x000ee800000e00ff */
[----:B-----5:R-:W4:Y:S04]  /*49c0*/  SHFL.IDX PT, R44, R44, RZ, 0x1f ;  /* 0x00001fff2c2c7589 */ /* 0x020f2800000e0000 */
[----:B------:R-:W0:Y:S02]  /*49d0*/  SHFL.IDX PT, R45, R45, RZ, 0x1f ;  /* 0x00001fff2d2d7589 */ /* 0x000e2400000e0000 */
.L_x_3158:
        /* <DEDUP_REMOVED lines=12> */
.L_x_3088:
        /* <DEDUP_REMOVED lines=124> */
.L_x_3175:
        /* <DEDUP_REMOVED lines=14> */
.L_x_3093:
[----:B0-2---:R-:W2:Y:S04]  /*5340*/  LDL.LU R48, [R1+0x8] ;  /* 0x0000080001307983 */ /* 0x005ea80000300800 */
[----:B------:R-:W3:Y:S04]  /*5350*/  LDL.LU R151, [R1+0xc] ;  /* 0x00000c0001977983 */ /* 0x000ee80000300800 */
[----:B------:R-:W4:Y:S04]  /*5360*/  LDL.LU R53, [R1+0x10] ;  /* 0x0000100001357983 */ /* 0x000f280000300800 */
[----:B------:R-:W5:Y:S01]  /*5370*/  LDL.LU R52, [R1+0x14] ;  /* 0x0000140001347983 */ /* 0x000f620000300800 */
[----:B------:R-:W-:Y:S05]  /*5380*/  WARPSYNC.ALL ;  /* 0x0000000000007948 */ /* 0x000fea0003800000 */
[----:B------:R-:W-:Y:S01]  /*5390*/  BAR.SYNC.DEFER_BLOCKING 0x0 ;  /* 0x0000000000007b1d */ /* 0x000fe20000010000 */
[----:B------:R-:W-:Y:S01]  /*53a0*/  ISETP.NE.AND P2, PT, R74, RZ, PT ;  /* 0x000000ff4a00720c */ /* 0x000fe20003f45270 */
[----:B------:R-:W-:Y:S01]  /*53b0*/  FFMA.FTZ R51, R100, -R135, R152 ;  /* 0x8000008764337223 */ /* 0x000fe20000010098 */
[----:B------:R-:W-:-:S03]  /*53c0*/  MOV R46, UR8 ;  /* 0x00000008002e7c02 */ /* 0x000fc60008000f00 */
[----:B------:R-:W5:Y:S08]  /*53d0*/  LDL.LU R50, [R1+0x18] ;  /* 0x0000180001327983 */ /* 0x000f700000300800 */
        /* <DEDUP_REMOVED lines=11> */
[----:B--2---:R-:W-:Y:S01]  /*5490*/  FFMA.FTZ R48, R47, R4, R48 ;  /* 0x000000042f307223 */ /* 0x004fe20000010030 */
[----:B------:R-:W-:Y:S01]  /*54a0*/  FFMA.FTZ R134, R97, -R134, R150 ;  /* 0x8000008661867223 */ /* 0x000fe20000010096 */
[----:B-1----:R-:W-:Y:S01]  /*54b0*/  FMUL.FTZ R45, R103, UR50 ;  /* 0x00000032672d7c20 */ /* 0x002fe20008410000 */
[----:B------:R-:W-:Y:S01]  /*54c0*/  FMUL.FTZ R49, R51, R42 ;  /* 0x0000002a33317220 */ /* 0x000fe20000410000 */
[----:B------:R-:W-:Y:S01]  /*54d0*/  FFMA.FTZ R131, R96, -R131, R147 ;  /* 0x8000008360837223 */ /* 0x000fe20000010093 */
[----:B------:R0:W-:Y:S01]  /*54e0*/  STL [R1+0x8], R48 ;  /* 0x0000083001007387 */ /* 0x0001e20000100800 */
[----:B------:R-:W-:Y:S01]  /*54f0*/  FFMA.FTZ R130, R92, -R130, R146 ;  /* 0x800000825c827223 */ /* 0x000fe20000010092 */
[----:B------:R-:W-:Y:S02]  /*5500*/  FFMA.FTZ R83, R83, R107, R108 ;  /* 0x0000006b53537223 */ /* 0x000fe4000001006c */
[----:B------:R-:W2:Y:S01]  /*5510*/  LDL.LU R46, [R1+0x1c] ;  /* 0x00001c00012e7983 */ /* 0x000ea20000300800 */
[----:B------:R-:W-:Y:S01]  /*5520*/  FMUL.FTZ R42, R97, R103 ;  /* 0x00000067612a7220 */ /* 0x000fe20000410000 */
[----:B------:R-:W-:Y:S01]  /*5530*/  FMUL.FTZ R44, R134, R45 ;  /* 0x0000002d862c7220 */ /* 0x000fe20000410000 */
[----:B------:R-:W-:Y:S01]  /*5540*/  FMUL.FTZ R45, R98, R101 ;  /* 0x00000065622d7220 */ /* 0x000fe20000410000 */
[----:B0-----:R-:W-:Y:S01]  /*5550*/  FFMA.FTZ R48, R32, R47, R49 ;  /* 0x0000002f20307223 */ /* 0x001fe20000010031 */
[----:B------:R-:W-:Y:S01]  /*5560*/  FMUL.FTZ R47, R94, R99 ;  /* 0x000000635e2f7220 */ /* 0x000fe20000410000 */
[----:B---3--:R-:W-:Y:S01]  /*5570*/  FFMA.FTZ R151, R42, R8, R151 ;  /* 0x000000082a977223 */ /* 0x008fe20000010097 */
[----:B----4-:R-:W-:-:S02]  /*5580*/  FFMA.FTZ R53, R45, R12, R53 ;  /* 0x0000000c2d357223 */ /* 0x010fc40000010035 */
[----:B-----5:R-:W-:Y:S02]  /*5590*/  FFMA.FTZ R52, R47, R16, R52 ;  /* 0x000000102f347223 */ /* 0x020fe40000010034 */
[----:B------:R-:W-:Y:S04]  /*55a0*/  STL [R1+0xc], R151 ;  /* 0x00000c9701007387 */ /* 0x000fe80000100800 */
[----:B------:R-:W-:Y:S04]  /*55b0*/  STL [R1+0x10], R53 ;  /* 0x0000103501007387 */ /* 0x000fe80000100800 */
[----:B------:R0:W-:Y:S04]  /*55c0*/  STL [R1+0x14], R52 ;  /* 0x0000143401007387 */ /* 0x0001e80000100800 */
[----:B0-----:R-:W3:Y:S01]  /*55d0*/  LDL.LU R52, [R1+0x20] ;  /* 0x0000200001347983 */ /* 0x001ee20000300800 */
[----:B------:R-:W-:Y:S01]  /*55e0*/  FMUL.FTZ R96, R96, R95 ;  /* 0x0000005f60607220 */ /* 0x000fe20000410000 */
[----:B------:R-:W-:-:S03]  /*55f0*/  FMUL.FTZ R92, R92, R107 ;  /* 0x0000006b5c5c7220 */ /* 0x000fc60000410000 */
[----:B------:R-:W-:-:S05]  /*5600*/  FFMA.FTZ R50, R96, R20, R50 ;  /* 0x0000001460327223 */ /* 0x000fca0000010032 */
[----:B------:R0:W-:Y:S01]  /*5610*/  STL [R1+0x18], R50 ;  /* 0x0000183201007387 */ /* 0x0001e20000100800 */
[----:B------:R-:W-:Y:S01]  /*5620*/  FFMA.FTZ R85, R85, R83, R109 ;  /* 0x0000005355557223 */ /* 0x000fe2000001006d */
[----:B------:R-:W-:Y:S01]  /*5630*/  FFMA.FTZ R42, R33, R42, R44 ;  /* 0x0000002a212a7223 */ /* 0x000fe2000001002c */
[----:B------:R-:W-:Y:S01]  /*5640*/  FFMA.FTZ R133, R98, -R133, R149 ;  /* 0x8000008562857223 */ /* 0x000fe20000010095 */
[----:B------:R-:W-:Y:S01]  /*5650*/  FMUL.FTZ R44, R101, UR50 ;  /* 0x00000032652c7c20 */ /* 0x000fe20008410000 */
[----:B------:R-:W-:-:S03]  /*5660*/  FFMA.FTZ R86, R86, R85, R110 ;  /* 0x0000005556567223 */ /* 0x000fc6000001006e */
[----:B------:R-:W-:Y:S01]  /*5670*/  FMUL.FTZ R44, R133, R44 ;  /* 0x0000002c852c7220 */ /* 0x000fe20000410000 */
[----:B------:R-:W-:Y:S01]  /*5680*/  FFMA.FTZ R76, R76, R86, R111 ;  /* 0x000000564c4c7223 */ /* 0x000fe2000001006f */
[----:B------:R-:W-:Y:S01]  /*5690*/  FFMA.FTZ R132, R94, -R132, R148 ;  /* 0x800000845e847223 */ /* 0x000fe20000010094 */
[----:B------:R-:W-:Y:S01]  /*56a0*/  FMUL.FTZ R49, R99, UR50 ;  /* 0x0000003263317c20 */ /* 0x000fe20008410000 */
[----:B------:R-:W-:Y:S01]  /*56b0*/  FFMA.FTZ R45, R35, R45, R44 ;  /* 0x0000002d232d7223 */ /* 0x000fe2000001002c */
[----:B------:R-:W-:Y:S01]  /*56c0*/  FFMA.FTZ R77, R77, R76, R112 ;  /* 0x0000004c4d4d7223 */ /* 0x000fe20000010070 */
[----:B------:R-:W-:Y:S01]  /*56d0*/  FMUL.FTZ R44, R95, UR50 ;  /* 0x000000325f2c7c20 */ /* 0x000fe20008410000 */
[----:B------:R-:W-:Y:S01]  /*56e0*/  FMUL.FTZ R49, R132, R49 ;  /* 0x0000003184317220 */ /* 0x000fe20000410000 */
[----:B------:R-:W-:Y:S01]  /*56f0*/  FADD.FTZ R18, R45, R18 ;  /* 0x000000122d127221 */ /* 0x000fe20000010000 */
[----:B------:R-:W-:Y:S01]  /*5700*/  FFMA.FTZ R78, R78, R77, R113 ;  /* 0x0000004d4e4e7223 */ /* 0x000fe20000010071 */
[----:B------:R-:W-:Y:S01]  /*5710*/  FMUL.FTZ R45, R107, UR50 ;  /* 0x000000326b2d7c20 */ /* 0x000fe20008410000 */
        /* <DEDUP_REMOVED lines=8> */
[----:B------:R-:W-:Y:S01]  /*57a0*/  FFMA.FTZ R42, R38, R92, R45 ;  /* 0x0000005c262a7223 */ /* 0x000fe2000001002d */
[----:B------:R-:W-:Y:S01]  /*57b0*/  SHF.L.U32 R45, R74, 0x4, RZ ;  /* 0x000000044a2d7819 */ /* 0x000fe200000006ff */
[----:B------:R-:W-:Y:S01]  /*57c0*/  FFMA.FTZ R81, R81, R80, R116 ;  /* 0x0000005051517223 */ /* 0x000fe20000010074 */
[----:B------:R-:W-:-:S02]  /*57d0*/  FADD.FTZ R15, R44, R15 ;  /* 0x0000000f2c0f7221 */ /* 0x000fc40000010000 */
[----:B------:R-:W-:Y:S01]  /*57e0*/  LEA.HI R44, R74, R45, RZ, 0x1f ;  /* 0x0000002d4a2c7211 */ /* 0x000fe200078ff8ff */
[----:B------:R-:W-:Y:S01]  /*57f0*/  FFMA.FTZ R82, R82, R81, R117 ;  /* 0x0000005152527223 */ /* 0x000fe20000010075 */
[----:B------:R-:W-:Y:S01]  /*5800*/  FFMA.FTZ R129, R93, -R129, R145 ;  /* 0x800000815d817223 */ /* 0x000fe20000010091 */
[----:B0-----:R-:W-:Y:S01]  /*5810*/  LEA.HI R50, R45, R45, RZ, 0x1b ;  /* 0x0000002d2d327211 */ /* 0x001fe200078fd8ff */
[----:B------:R-:W-:Y:S01]  /*5820*/  FMUL.FTZ R93, R93, R83 ;  /* 0x000000535d5d7220 */ /* 0x000fe20000410000 */
[----:B------:R-:W-:Y:S01]  /*5830*/  LEA R45, R44, R75, 0x2 ;  /* 0x0000004b2c2d7211 */ /* 0x000fe200078e10ff */
[----:B------:R-:W-:Y:S01]  /*5840*/  FFMA.FTZ R119, R84, -R119, R102 ;  /* 0x8000007754777223 */ /* 0x000fe20000010066 */
[----:B------:R-:W-:Y:S01]  /*5850*/  FMUL.FTZ R44, R82, R65 ;  /* 0x00000041522c7220 */ /* 0x000fe20000410000 */
[----:B------:R-:W-:Y:S01]  /*5860*/  FADD.FTZ R21, R48, R21 ;  /* 0x0000001530157221 */ /* 0x000fe20000010000 */
[----:B------:R-:W-:Y:S01]  /*5870*/  FFMA.FTZ R120, R87, -R120, R137 ;  /* 0x8000007857787223 */ /* 0x000fe20000010089 */
[----:B------:R-:W-:Y:S01]  /*5880*/  FMUL.FTZ R49, R81, R64 ;  /* 0x0000004051317220 */ /* 0x000fe20000410000 */
[----:B------:R-:W-:Y:S01]  /*5890*/  FFMA.FTZ R47, R119, R44, RZ ;  /* 0x0000002c772f7223 */ /* 0x000fe200000100ff */
[----:B------:R-:W-:Y:S01]  /*58a0*/  FFMA.FTZ R121, R40, -R121, R138 ;  /* 0x8000007928797223 */ /* 0x000fe2000001008a */
[----:B--2---:R-:W-:-:S05]  /*58b0*/  FFMA.FTZ R46, R92, R29, R46 ;  /* 0x0000001d5c2e7223 */ /* 0x004fca000001002e */
[----:B------:R0:W-:Y:S04]  /*58c0*/  STL [R1+0x1c], R46 ;  /* 0x00001c2e01007387 */ /* 0x0001e80000100800 */
[----:B------:R-:W2:Y:S01]  /*58d0*/  LDL R151, [R1+0x4] ;  /* 0x0000040001977983 */ /* 0x000ea20000100800 */
[----:B0-----:R-:W-:-:S04]  /*58e0*/  FMUL.FTZ R46, R83, UR50 ;  /* 0x00000032532e7c20 */ /* 0x001fc80008410000 */
[----:B------:R-:W-:Y:S01]  /*58f0*/  FMUL.FTZ R48, R129, R46 ;  /* 0x0000002e81307220 */ /* 0x000fe20000410000 */
[----:B------:R-:W-:-:S03]  /*5900*/  FMUL.FTZ R46, R71, R44 ;  /* 0x0000002c472e7220 */ /* 0x000fc60000410000 */
[----:B------:R-:W-:Y:S01]  /*5910*/  FFMA.FTZ R44, R39, R93, R48 ;  /* 0x0000005d272c7223 */ /* 0x000fe20000010030 */
[----:B------:R-:W-:Y:S01]  /*5920*/  FFMA.FTZ R48, R120, R49, R47 ;  /* 0x0000003178307223 */ /* 0x000fe2000001002f */
[----:B---3--:R-:W-:-:S05]  /*5930*/  FFMA.FTZ R52, R93, R30, R52 ;  /* 0x0000001e5d347223 */ /* 0x008fca0000010034 */
[----:B------:R0:W-:Y:S01]  /*5940*/  STL [R1+0x20], R52 ;  /* 0x0000203401007387 */ /* 0x0001e20000100800 */
[----:B------:R-:W-:Y:S01]  /*5950*/  FFMA.FTZ R122, R88, -R122, R139 ;  /* 0x8000007a587a7223 */ /* 0x000fe2000001008b */
[----:B------:R-:W-:Y:S01]  /*5960*/  FMUL.FTZ R55, R79, R62 ;  /* 0x0000003e4f377220 */ /* 0x000fe20000410000 */
[----:B------:R-:W-:Y:S01]  /*5970*/  LEA R50, R50, R75, 0x2 ;  /* 0x0000004b32327211 */ /* 0x000fe200078e10ff */
[----:B------:R-:W-:Y:S01]  /*5980*/  FMUL.FTZ R53, R70, R49 ;  /* 0x0000003146357220 */ /* 0x000fe20000410000 */
[----:B0-----:R-:W-:Y:S01]  /*5990*/  FMUL.FTZ R52, R80, R63 ;  /* 0x0000003f50347220 */ /* 0x001fe20000410000 */
[----:B------:R0:W-:Y:S03]  /*59a0*/  STS [R45+0x2100], R46 ;  /* 0x0021002e2d007388 */ /* 0x0001e60000000800 */
[----:B------:R-:W-:Y:S01]  /*59b0*/  FFMA.FTZ R47, R121, R52, R48 ;  /* 0x00000034792f7223 */ /* 0x000fe20000010030 */
[----:B------:R-:W-:Y:S01]  /*59c0*/  FMUL.FTZ R92, R78, R61 ;  /* 0x0000003d4e5c7220 */ /* 0x000fe20000410000 */
[----:B------:R-:W-:Y:S01]  /*59d0*/  FFMA.FTZ R123, R41, -R123, R140 ;  /* 0x8000007b297b7223 */ /* 0x000fe2000001008c */
[----:B------:R1:W-:Y:S01]  /*59e0*/  STS [R50+0x2104], R53 ;  /* 0x0021043532007388 */ /* 0x0003e20000000800 */
[----:B0-----:R-:W-:Y:S01]  /*59f0*/  FFMA.FTZ R46, R122, R55, R47 ;  /* 0x000000377a2e7223 */ /* 0x001fe2000001002f */
[----:B------:R-:W-:-:S03]  /*5a00*/  FFMA.FTZ R124, R90, -R124, R141 ;  /* 0x8000007c5a7c7223 */ /* 0x000fc6000001008d */
        /* <DEDUP_REMOVED lines=12> */
[C---:B------:R-:W-:Y:S01]  /*5ad0*/  FMUL.FTZ R92, R85.reuse, UR50 ;  /* 0x00000032555c7c20 */ /* 0x040fe20008410000 */
[----:B------:R-:W-:Y:S01]  /*5ae0*/  FMUL.FTZ R94, R85, R31 ;  /* 0x0000001f555e7220 */ /* 0x000fe20000410000 */
[----:B------:R-:W-:-:S02]  /*5af0*/  FFMA.FTZ R52, R125, R55, R52 ;  /* 0x000000377d347223 */ /* 0x000fc40000010034 */
[C---:B------:R-:W-:Y:S02]  /*5b00*/  FMUL.FTZ R47, R127.reuse, R92 ;  /* 0x0000005c7f2f7220 */ /* 0x040fe40000410000 */
[----:B------:R-:W-:Y:S02]  /*5b10*/  FFMA.FTZ R52, R127, R94, R52 ;  /* 0x0000005e7f347223 */ /* 0x000fe40000010034 */
[----:B------:R-:W3:Y:S04]  /*5b20*/  LDL.LU R127, [R1+0x24] ;  /* 0x00002400017f7983 */ /* 0x000ee80000300800 */
[----:B------:R0:W-:Y:S01]  /*5b30*/  STS [R50+0x2108], R49 ;  /* 0x0021083132007388 */ /* 0x0001e20000000800 */
[----:B------:R-:W-:Y:S01]  /*5b40*/  FMUL.FTZ R107, R107, R29 ;  /* 0x0000001d6b6b7220 */ /* 0x000fe20000410000 */
[----:B0-----:R-:W-:Y:S01]  /*5b50*/  FMUL.FTZ R49, R59, R48 ;  /* 0x000000303b317220 */ /* 0x001fe20000410000 */
[----:B------:R-:W-:-:S04]  /*5b60*/  FMUL.FTZ R48, R83, R30 ;  /* 0x0000001e53307220 */ /* 0x000fc80000410000 */
[----:B------:R-:W-:Y:S01]  /*5b70*/  FFMA.FTZ R129, R129, R48, R52 ;  /* 0x0000003081817223 */ /* 0x000fe20000010034 */
[----:B------:R-:W-:Y:S01]  /*5b80*/  FMUL.FTZ R52, R95, R20 ;  /* 0x000000145f347220 */ /* 0x000fe20000410000 */
[----:B------:R-:W-:Y:S02]  /*5b90*/  FMUL.FTZ R53, R66, R53 ;  /* 0x0000003542357220 */ /* 0x000fe40000410000 */
[----:B------:R-:W-:Y:S01]  /*5ba0*/  FFMA.FTZ R130, R130, R107, R129 ;  /* 0x0000006b82827223 */ /* 0x000fe20000010081 */
[----:B------:R-:W-:-:S03]  /*5bb0*/  FMUL.FTZ R99, R99, R16 ;  /* 0x0000001063637220 */ /* 0x000fc60000410000 */
[----:B------:R-:W-:Y:S01]  /*5bc0*/  FFMA.FTZ R131, R131, R52, R130 ;  /* 0x0000003483837223 */ /* 0x000fe20000010082 */
[----:B------:R0:W-:Y:S03]  /*5bd0*/  STS [R50+0x2114], R53 ;  /* 0x0021143532007388 */ /* 0x0001e60000000800 */
[----:B------:R-:W-:Y:S01]  /*5be0*/  FFMA.FTZ R132, R132, R99, R131 ;  /* 0x0000006384847223 */ /* 0x000fe20000010083 */
[----:B------:R1:W-:Y:S01]  /*5bf0*/  STS [R50+0x2118], R49 ;  /* 0x0021183132007388 */ /* 0x0003e20000000800 */
[----:B0-----:R-:W-:Y:S01]  /*5c00*/  FMUL.FTZ R53, R39, R48 ;  /* 0x0000003027357220 */ /* 0x001fe20000410000 */
[----:B------:R-:W-:-:S04]  /*5c10*/  FMUL.FTZ R48, R101, R12 ;  /* 0x0000000c65307220 */ /* 0x000fc80000410000 */
[-C--:B------:R-:W-:Y:S01]  /*5c20*/  FFMA.FTZ R133, R133, R48.reuse, R132 ;  /* 0x0000003085857223 */ /* 0x080fe20000010084 */
[----:B-1----:R-:W-:Y:S01]  /*5c30*/  FMUL.FTZ R49, R35, R48 ;  /* 0x0000003023317220 */ /* 0x002fe20000410000 */
[----:B--2---:R-:W-:Y:S02]  /*5c40*/  FMUL.FTZ R48, R151, R102 ;  /* 0x0000006697307220 */ /* 0x004fe40000410000 */
[----:B------:R-:W2:Y:S01]  /*5c50*/  LDL R151, [R1] ;  /* 0x0000000001977983 */ /* 0x000ea20000100800 */
[----:B------:R-:W-:Y:S01]  /*5c60*/  FMUL.FTZ R83, R57, R94 ;  /* 0x0000005e39537220 */ /* 0x000fe20000410000 */
[----:B------:R-:W-:Y:S01]  /*5c70*/  FMUL.FTZ R43, R43, R85 ;  /* 0x000000552b2b7220 */ /* 0x000fe20000410000 */
[----:B------:R-:W-:Y:S01]  /*5c80*/  FMUL.FTZ R55, R58, R55 ;  /* 0x000000373a377220 */ /* 0x000fe20000410000 */
[----:B------:R-:W-:Y:S01]  /*5c90*/  FMUL.FTZ R85, R37, R52 ;  /* 0x0000003425557220 */ /* 0x000fe20000410000 */
[----:B------:R-:W-:Y:S01]  /*5ca0*/  FMUL.FTZ R52, R103, R8 ;  /* 0x0000000867347220 */ /* 0x000fe20000410000 */
[----:B------:R0:W-:Y:S01]  /*5cb0*/  STS [R50+0x2120], R83 ;  /* 0x0021205332007388 */ /* 0x0001e20000000800 */
[----:B------:R-:W-:Y:S01]  /*5cc0*/  FMUL.FTZ R107, R38, R107 ;  /* 0x0000006b266b7220 */ /* 0x000fe20000410000 */
[----:B------:R-:W-:-:S02]  /*5cd0*/  FMUL.FTZ R99, R36, R99 ;  /* 0x0000006324637220 */ /* 0x000fc40000410000 */
[----:B------:R1:W-:Y:S01]  /*5ce0*/  STS [R50+0x211c], R55 ;  /* 0x00211c3732007388 */ /* 0x0003e20000000800 */
[----:B0-----:R-:W-:-:S03]  /*5cf0*/  FMUL.FTZ R83, R54, R4 ;  /* 0x0000000436537220 */ /* 0x001fc60000410000 */
[----:B------:R0:W-:Y:S01]  /*5d00*/  STS [R50+0x2124], R53 ;  /* 0x0021243532007388 */ /* 0x0001e20000000800 */
[----:B-1----:R-:W-:-:S03]  /*5d10*/  FMUL.FTZ R55, R33, R52 ;  /* 0x0000003421377220 */ /* 0x002fc60000410000 */
[----:B------:R-:W-:Y:S01]  /*5d20*/  STS [R50+0x210c], R93 ;  /* 0x00210c5d32007388 */ /* 0x000fe20000000800 */
[----:B0-----:R-:W-:-:S03]  /*5d30*/  FMUL.FTZ R53, R32, R83 ;  /* 0x0000005320357220 */ /* 0x001fc60000410000 */
[----:B------:R-:W-:Y:S04]  /*5d40*/  STS [R50+0x2110], R97 ;  /* 0x0021106132007388 */ /* 0x000fe80000000800 */
[----:B------:R-:W-:Y:S04]  /*5d50*/  STS [R50+0x2128], R107 ;  /* 0x0021286b32007388 */ /* 0x000fe80000000800 */
[----:B------:R0:W-:Y:S04]  /*5d60*/  STS [R50+0x212c], R85 ;  /* 0x00212c5532007388 */ /* 0x0001e80000000800 */
[----:B------:R1:W-:Y:S04]  /*5d70*/  STS [R50+0x2130], R99 ;  /* 0x0021306332007388 */ /* 0x0003e80000000800 */
[----:B------:R4:W-:Y:S04]  /*5d80*/  STS [R50+0x2134], R49 ;  /* 0x0021343132007388 */ /* 0x0009e80000000800 */
        /* <DEDUP_REMOVED lines=8> */
[C---:B------:R-:W-:Y:S02]  /*5e10*/  IADD3 R93, PT, PT, R74.reuse, 0x180, RZ ;  /* 0x000001804a5d7810 */ /* 0x040fe40007ffe0ff */
[C---:B------:R-:W-:Y:S02]  /*5e20*/  IADD3 R95, PT, PT, R74.reuse, 0x280, RZ ;  /* 0x000002804a5f7810 */ /* 0x040fe40007ffe0ff */
[C---:B------:R-:W-:Y:S02]  /*5e30*/  IADD3 R97, PT, PT, R74.reuse, 0x300, RZ ;  /* 0x000003004a617810 */ /* 0x040fe40007ffe0ff */
[C---:B-1----:R-:W-:Y:S02]  /*5e40*/  IADD3 R99, PT, PT, R74.reuse, 0x380, RZ ;  /* 0x000003804a637810 */ /* 0x042fe40007ffe0ff */
[C---:B----4-:R-:W-:Y:S02]  /*5e50*/  LOP3.LUT R49, R74.reuse, 0x400, RZ, 0xfc, !PT ;  /* 0x000004004a317812 */ /* 0x050fe400078efcff */
[----:B-----5:R-:W-:-:S02]  /*5e60*/  IADD3 R55, PT, PT, R74, 0x480, RZ ;  /* 0x000004804a377810 */ /* 0x020fc40007ffe0ff */
[C---:B------:R-:W-:Y:S02]  /*5e70*/  IADD3 R53, PT, PT, R74.reuse, 0x500, RZ ;  /* 0x000005004a357810 */ /* 0x040fe40007ffe0ff */
[C---:B------:R-:W-:Y:S02]  /*5e80*/  IADD3 R101, PT, PT, R74.reuse, 0x580, RZ ;  /* 0x000005804a657810 */ /* 0x040fe40007ffe0ff */
[C---:B------:R-:W-:Y:S02]  /*5e90*/  IADD3 R103, PT, PT, R74.reuse, 0x600, RZ ;  /* 0x000006004a677810 */ /* 0x040fe40007ffe0ff */
[C---:B------:R-:W-:Y:S02]  /*5ea0*/  IADD3 R105, PT, PT, R74.reuse, 0x680, RZ ;  /* 0x000006804a697810 */ /* 0x040fe40007ffe0ff */
[C---:B------:R-:W-:Y:S02]  /*5eb0*/  IADD3 R107, PT, PT, R74.reuse, 0x700, RZ ;  /* 0x000007004a6b7810 */ /* 0x040fe40007ffe0ff */
[----:B------:R-:W-:-:S02]  /*5ec0*/  IADD3 R109, PT, PT, R74, 0x780, RZ ;  /* 0x000007804a6d7810 */ /* 0x000fc40007ffe0ff */
[C---:B------:R-:W-:Y:S01]  /*5ed0*/  IADD3 R92, PT, PT, R74.reuse, 0x200, RZ ;  /* 0x000002004a5c7810 */ /* 0x040fe20007ffe0ff */
[----:B------:R-:W-:Y:S01]  /*5ee0*/  FMUL.FTZ R125, R125, R86 ;  /* 0x000000567d7d7220 */ /* 0x000fe20000410000 */
[----:B---3--:R-:W-:Y:S01]  /*5ef0*/  FFMA.FTZ R127, R43, R31, R127 ;  /* 0x0000001f2b7f7223 */ /* 0x008fe2000001007f */
        /* <DEDUP_REMOVED lines=107> */
[----:B--2---:R-:W-:Y:S01]  /*65b0*/  FMUL.FTZ R137, R151, R137 ;  /* 0x0000008997897220 */ /* 0x004fe20000410000 */
        /* <DEDUP_REMOVED lines=10> */
[----:B------:R-:W-:Y:S04]  /*6660*/  STS [R50+0x421c], R143 ;  /* 0x00421c8f32007388 */ /* 0x000fe80000000800 */
[----:B------:R-:W-:Y:S04]  /*6670*/  STS [R50+0x4224], R145 ;  /* 0x0042249132007388 */ /* 0x000fe80000000800 */
[----:B------:R-:W-:Y:S04]  /*6680*/  STS [R50+0x422c], R147 ;  /* 0x00422c9332007388 */ /* 0x000fe80000000800 */
[----:B------:R0:W-:Y:S04]  /*6690*/  STS [R50+0x4230], R127 ;  /* 0x0042307f32007388 */ /* 0x0001e80000000800 */
[----:B------:R-:W-:Y:S04]  /*66a0*/  STS [R50+0x4234], R149 ;  /* 0x0042349532007388 */ /* 0x000fe80000000800 */
[----:B------:R-:W-:Y:S04]  /*66b0*/  STS [R50+0x4238], R129 ;  /* 0x0042388132007388 */ /* 0x000fe80000000800 */
[----:B------:R2:W-:Y:S01]  /*66c0*/  STS [R50+0x423c], R45 ;  /* 0x00423c2d32007388 */ /* 0x0005e20000000800 */
[----:B0-----:R-:W-:Y:S01]  /*66d0*/  FMUL.FTZ R127, R90, R77 ;  /* 0x0000004d5a7f7220 */ /* 0x001fe20000410000 */
        /* <DEDUP_REMOVED lines=8> */
[----:B--2---:R-:W-:Y:S01]  /*6760*/  FMUL.FTZ R45, R81, UR50 ;  /* 0x00000032512d7c20 */ /* 0x004fe20008410000 */
[----:B------:R-:W-:Y:S01]  /*6770*/  ISETP.GE.AND P5, PT, R126, 0x181, PT ;  /* 0x000001817e00780c */ /* 0x000fe20003fa6270 */
[----:B-1--4-:R-:W-:-:S12]  /*6780*/  @!P6 BRA `(.L_x_3096) ;  /* 0x00000000000ce947 */ /* 0x012fd80003800000 */
[----:B------:R-:W0:Y:S04]  /*6790*/  LDS R129, [R118+0x4200] ;  /* 0x0042000076817984 */ /* 0x000e280000000800 */
[----:B------:R1:W-:Y:S04]  /*67a0*/  REDG.E.ADD.F32.FTZ.RN.STRONG.GPU desc[UR26][R48.64], R102 ;  /* 0x00000066300079a6 */ /* 0x0003e8000c12f31a */
[----:B0-----:R1:W-:Y:S02]  /*67b0*/  REDG.E.ADD.F32.FTZ.RN.STRONG.GPU desc[UR26][R42.64], R129 ;  /* 0x000000812a0079a6 */ /* 0x0013e4000c12f31a */
.L_x_3096:
[----:B------:R-:W-:Y:S05]  /*67c0*/  BSYNC.RECONVERGENT B0 ;  /* 0x0000000000007941 */ /* 0x000fea0003800200 */
.L_x_3095:
[----:B------:R-:W0:Y:S01]  /*67d0*/  LDS R117, [R117+0x4400] ;  /* 0x0044000075757984 */ /* 0x000e220000000800 */
[----:B------:R-:W-:Y:S04]  /*67e0*/  BSSY.RECONVERGENT B0, `(.L_x_3097) ;  /* 0x0000004000007945 */ /* 0x000fe80003800200 */
[----:B------:R-:W-:Y:S05]  /*67f0*/  @!P3 BRA `(.L_x_3098) ;  /* 0x000000000008b947 */ /* 0x000fea0003800000 */
[----:B------:R2:W-:Y:S04]  /*6800*/  REDG.E.ADD.F32.FTZ.RN.STRONG.GPU desc[UR26][R48.64+0x200], R101 ;  /* 0x00020065300079a6 */ /* 0x0005e8000c12f31a */
[----:B0-----:R2:W-:Y:S02]  /*6810*/  REDG.E.ADD.F32.FTZ.RN.STRONG.GPU desc[UR26][R42.64+0x200], R117 ;  /* 0x000200752a0079a6 */ /* 0x0015e4000c12f31a */
.L_x_3098:
[----:B------:R-:W-:Y:S05]  /*6820*/  BSYNC.RECONVERGENT B0 ;  /* 0x0000000000007941 */ /* 0x000fea0003800200 */
.L_x_3097:
[----:B--2---:R2:W3:Y:S01]  /*6830*/  LDS R101, [R116+0x4600] ;  /* 0x0046000074657984 */ /* 0x0044e20000000800 */
[----:B------:R-:W-:Y:S04]  /*6840*/  BSSY.RECONVERGENT B0, `(.L_x_3099) ;  /* 0x0000004000007945 */ /* 0x000fe80003800200 */
[----:B------:R-:W-:Y:S05]  /*6850*/  @!P4 BRA `(.L_x_3100) ;  /* 0x000000000008c947 */ /* 0x000fea0003800000 */
[----:B------:R4:W-:Y:S04]  /*6860*/  REDG.E.ADD.F32.FTZ.RN.STRONG.GPU desc[UR26][R48.64+0x400], R100 ;  /* 0x00040064300079a6 */ /* 0x0009e8000c12f31a */
[----:B---3--:R4:W-:Y:S02]  /*6870*/  REDG.E.ADD.F32.FTZ.RN.STRONG.GPU desc[UR26][R42.64+0x400], R101 ;  /* 0x000400652a0079a6 */ /* 0x0089e4000c12f31a */
.L_x_3100:
[----:B------:R-:W-:Y:S05]  /*6880*/  BSYNC.RECONVERGENT B0 ;  /* 0x0000000000007941 */ /* 0x000fea0003800200 */
.L_x_3099:
[----:B------:R-:W0:Y:S01]  /*6890*/  LDS R115, [R115+0x4800] ;  /* 0x0048000073737984 */ /* 0x000e220000000800 */
[----:B------:R-:W-:Y:S04]  /*68a0*/  BSSY.RECONVERGENT B0, `(.L_x_3101) ;  /* 0x0000004000007945 */ /* 0x000fe80003800200 */
[----:B------:R-:W-:Y:S05]  /*68b0*/  @!P5 BRA `(.L_x_3102) ;  /* 0x000000000008d947 */ /* 0x000fea0003800000 */
[----:B------:R1:W-:Y:S04]  /*68c0*/  REDG.E.ADD.F32.FTZ.RN.STRONG.GPU desc[UR26][R48.64+0x600], R99 ;  /* 0x00060063300079a6 */ /* 0x0003e8000c12f31a */
[----:B0-----:R1:W-:Y:S02]  /*68d0*/  REDG.E.ADD.F32.FTZ.RN.STRONG.GPU desc[UR26][R42.64+0x600], R115 ;  /* 0x000600732a0079a6 */ /* 0x0013e4000c12f31a */
.L_x_3102:
[----:B------:R-:W-:Y:S05]  /*68e0*/  BSYNC.RECONVERGENT B0 ;  /* 0x0000000000007941 */ /* 0x000fea0003800200 */
.L_x_3101:
        /* <DEDUP_REMOVED lines=9> */
.L_x_3104:
[----:B------:R-:W-:Y:S05]  /*6980*/  BSYNC.RECONVERGENT B0 ;  /* 0x0000000000007941 */ /* 0x000fea0003800200 */
.L_x_3103:
[----:B-1----:R1:W0:Y:S01]  /*6990*/  LDS R99, [R114+0x4c00] ;  /* 0x004c000072637984 */ /* 0x0022220000000800 */
[----:B------:R-:W-:Y:S04]  /*69a0*/  BSSY.RECONVERGENT B0, `(.L_x_3105) ;  /* 0x0000004000007945 */ /* 0x000fe80003800200 */
[----:B------:R-:W-:Y:S05]  /*69b0*/  @!P3 BRA `(.L_x_3106) ;  /* 0x000000000008b947 */ /* 0x000fea0003800000 */
[----:B------:R1:W-:Y:S04]  /*69c0*/  REDG.E.ADD.F32.FTZ.RN.STRONG.GPU desc[UR26][R48.64+0xa00], R97 ;  /* 0x000a0061300079a6 */ /* 0x0003e8000c12f31a */
[----:B0-----:R1:W-:Y:S02]  /*69d0*/  REDG.E.ADD.F32.FTZ.RN.STRONG.GPU desc[UR26][R42.64+0xa00], R99 ;  /* 0x000a00632a0079a6 */ /* 0x0013e4000c12f31a */
.L_x_3106:
[----:B------:R-:W-:Y:S05]  /*69e0*/  BSYNC.RECONVERGENT B0 ;  /* 0x0000000000007941 */ /* 0x000fea0003800200 */
.L_x_3105:
[----:B------:R-:W0:Y:S01]  /*69f0*/  LDS R113, [R113+0x4e00] ;  /* 0x004e000071717984 */ /* 0x000e220000000800 */
[----:B------:R-:W-:Y:S04]  /*6a00*/  BSSY.RECONVERGENT B0, `(.L_x_3107) ;  /* 0x0000004000007945 */ /* 0x000fe80003800200 */
[----:B------:R-:W-:Y:S05]  /*6a10*/  @!P4 BRA `(.L_x_3108) ;  /* 0x000000000008c947 */ /* 0x000fea0003800000 */
[----:B------:R1:W-:Y:S04]  /*6a20*/  REDG.E.ADD.F32.FTZ.RN.STRONG.GPU desc[UR26][R48.64+0xc00], R96 ;  /* 0x000c0060300079a6 */ /* 0x0003e8000c12f31a */
[----:B0-----:R1:W-:Y:S02]  /*6a30*/  REDG.E.ADD.F32.FTZ.RN.STRONG.GPU desc[UR26][R42.64+0xc00], R113 ;  /* 0x000c00712a0079a6 */ /* 0x0013e4000c12f31a */
.L_x_3108:
[----:B------:R-:W-:Y:S05]  /*6a40*/  BSYNC.RECONVERGENT B0 ;  /* 0x0000000000007941 */ /* 0x000fea0003800200 */
.L_x_3107:
[----:B-1----:R1:W0:Y:S01]  /*6a50*/  LDS R97, [R112+0x5000] ;  /* 0x0050000070617984 */ /* 0x0022220000000800 */
[----:B------:R-:W-:Y:S04]  /*6a60*/  BSSY.RECONVERGENT B0, `(.L_x_3109) ;  /* 0x0000004000007945 */ /* 0x000fe80003800200 */
[----:B------:R-:W-:Y:S05]  /*6a70*/  @!P5 BRA `(.L_x_3110) ;  /* 0x000000000008d947 */ /* 0x000fea0003800000 */
[----:B------:R1:W-:Y:S04]  /*6a80*/  REDG.E.ADD.F32.FTZ.RN.STRONG.GPU desc[UR26][R48.64+0xe00], R95 ;  /* 0x000e005f300079a6 */ /* 0x0003e8000c12f31a */
[----:B0-----:R1:W-:Y:S02]  /*6a90*/  REDG.E.ADD.F32.FTZ.RN.STRONG.GPU desc[UR26][R42.64+0xe00], R97 ;  /* 0x000e00612a0079a6 */ /* 0x0013e4000c12f31a */
.L_x_3110:
[----:B------:R-:W-:Y:S05]  /*6aa0*/  BSYNC.RECONVERGENT B0 ;  /* 0x0000000000007941 */ /* 0x000fea0003800200 */
.L_x_3109:
        /* <DEDUP_REMOVED lines=9> */
.L_x_3112:
[----:B------:R-:W-:Y:S05]  /*6b40*/  BSYNC.RECONVERGENT B0 ;  /* 0x0000000000007941 */ /* 0x000fea0003800200 */
.L_x_3111:
[----:B-1----:R1:W0:Y:S01]  /*6b50*/  LDS R95, [R110+0x5400] ;  /* 0x005400006e5f7984 */ /* 0x0022220000000800 */
[----:B------:R-:W-:Y:S04]  /*6b60*/  BSSY.RECONVERGENT B0, `(.L_x_3113) ;  /* 0x0000004000007945 */ /* 0x000fe80003800200 */
[----:B------:R-:W-:Y:S05]  /*6b70*/  @!P3 BRA `(.L_x_3114) ;  /* 0x000000000008b947 */ /* 0x000fea0003800000 */
[----:B------:R1:W-:Y:S04]  /*6b80*/  REDG.E.ADD.F32.FTZ.RN.STRONG.GPU desc[UR26][R48.64+0x1200], R93 ;  /* 0x0012005d300079a6 */ /* 0x0003e8000c12f31a */
[----:B0-----:R1:W-:Y:S02]  /*6b90*/  REDG.E.ADD.F32.FTZ.RN.STRONG.GPU desc[UR26][R42.64+0x1200], R95 ;  /* 0x0012005f2a0079a6 */ /* 0x0013e4000c12f31a */
.L_x_3114:
[----:B------:R-:W-:Y:S05]  /*6ba0*/  BSYNC.RECONVERGENT B0 ;  /* 0x0000000000007941 */ /* 0x000fea0003800200 */
.L_x_3113:
[----:B------:R-:W0:Y:S01]  /*6bb0*/  LDS R109, [R109+0x5600] ;  /* 0x005600006d6d7984 */ /* 0x000e220000000800 */
[----:B------:R-:W-:Y:S04]  /*6bc0*/  BSSY.RECONVERGENT B0, `(.L_x_3115) ;  /* 0x0000004000007945 */ /* 0x000fe80003800200 */
[----:B------:R-:W-:Y:S05]  /*6bd0*/  @!P4 BRA `(.L_x_3116) ;  /* 0x000000000008c947 */ /* 0x000fea0003800000 */
[----:B------:R1:W-:Y:S04]  /*6be0*/  REDG.E.ADD.F32.FTZ.RN.STRONG.GPU desc[UR26][R48.64+0x1400], R85 ;  /* 0x00140055300079a6 */ /* 0x0003e8000c12f31a */
[----:B0-----:R1:W-:Y:S02]  /*6bf0*/  REDG.E.ADD.F32.FTZ.RN.STRONG.GPU desc[UR26][R42.64+0x1400], R109 ;  /* 0x0014006d2a0079a6 */ /* 0x0013e4000c12f31a */
.L_x_3116:
[----:B------:R-:W-:Y:S05]  /*6c00*/  BSYNC.RECONVERGENT B0 ;  /* 0x0000000000007941 */ /* 0x000fea0003800200 */
.L_x_3115:
[----:B-1----:R1:W0:Y:S01]  /*6c10*/  LDS R85, [R108+0x5800] ;  /* 0x005800006c557984 */ /* 0x0022220000000800 */
[----:B------:R-:W-:Y:S04]  /*6c20*/  BSSY.RECONVERGENT B0, `(.L_x_3117) ;  /* 0x0000004000007945 */ /* 0x000fe80003800200 */
[----:B------:R-:W-:Y:S05]  /*6c30*/  @!P5 BRA `(.L_x_3118) ;  /* 0x000000000008d947 */ /* 0x000fea0003800000 */
[----:B------:R1:W-:Y:S04]  /*6c40*/  REDG.E.ADD.F32.FTZ.RN.STRONG.GPU desc[UR26][R48.64+0x1600], R83 ;  /* 0x00160053300079a6 */ /* 0x0003e8000c12f31a */
[----:B0-----:R1:W-:Y:S02]  /*6c50*/  REDG.E.ADD.F32.FTZ.RN.STRONG.GPU desc[UR26][R42.64+0x1600], R85 ;  /* 0x001600552a0079a6 */ /* 0x0013e4000c12f31a */
.L_x_3118:
[----:B------:R-:W-:Y:S05]  /*6c60*/  BSYNC.RECONVERGENT B0 ;  /* 0x0000000000007941 */ /* 0x000fea0003800200 */
.L_x_3117:
        /* <DEDUP_REMOVED lines=9> */
.L_x_3120:
[----:B------:R-:W-:Y:S05]  /*6d00*/  BSYNC.RECONVERGENT B0 ;  /* 0x0000000000007941 */ /* 0x000fea0003800200 */
.L_x_3119:
[----:B-1----:R1:W0:Y:S01]  /*6d10*/  LDS R55, [R106+0x5c00] ;  /* 0x005c00006a377984 */ /* 0x0022220000000800 */
[----:B------:R-:W-:Y:S04]  /*6d20*/  BSSY.RECONVERGENT B0, `(.L_x_3121) ;  /* 0x0000004000007945 */ /* 0x000fe80003800200 */
[----:B------:R-:W-:Y:S05]  /*6d30*/  @!P3 BRA `(.L_x_3122) ;  /* 0x000000000008b947 */ /* 0x000fea0003800000 */
[----:B------:R1:W-:Y:S04]  /*6d40*/  REDG.E.ADD.F32.FTZ.RN.STRONG.GPU desc[UR26][R48.64+0x1a00], R54 ;  /* 0x001a0036300079a6 */ /* 0x0003e8000c12f31a */
[----:B0-----:R1:W-:Y:S02]  /*6d50*/  REDG.E.ADD.F32.FTZ.RN.STRONG.GPU desc[UR26][R42.64+0x1a00], R55 ;  /* 0x001a00372a0079a6 */ /* 0x0013e4000c12f31a */
.L_x_3122:
[----:B------:R-:W-:Y:S05]  /*6d60*/  BSYNC.RECONVERGENT B0 ;  /* 0x0000000000007941 */ /* 0x000fea0003800200 */
.L_x_3121:
[----:B------:R-:W0:Y:S01]  /*6d70*/  LDS R105, [R105+0x5e00] ;  /* 0x005e000069697984 */ /* 0x000e220000000800 */
[----:B------:R-:W-:Y:S04]  /*6d80*/  BSSY.RECONVERGENT B0, `(.L_x_3123) ;  /* 0x0000004000007945 */ /* 0x000fe80003800200 */
[----:B------:R-:W-:Y:S05]  /*6d90*/  @!P4 BRA `(.L_x_3124) ;  /* 0x000000000008c947 */ /* 0x000fea0003800000 */
[----:B------:R1:W-:Y:S04]  /*6da0*/  REDG.E.ADD.F32.FTZ.RN.STRONG.GPU desc[UR26][R48.64+0x1c00], R53 ;  /* 0x001c0035300079a6 */ /* 0x0003e8000c12f31a */
[----:B0-----:R1:W-:Y:S02]  /*6db0*/  REDG.E.ADD.F32.FTZ.RN.STRONG.GPU desc[UR26][R42.64+0x1c00], R105 ;  /* 0x001c00692a0079a6 */ /* 0x0013e4000c12f31a */
.L_x_3124:
[----:B------:R-:W-:Y:S05]  /*6dc0*/  BSYNC.RECONVERGENT B0 ;  /* 0x0000000000007941 */ /* 0x000fea0003800200 */
.L_x_3123:
[----:B-1----:R1:W0:Y:S01]  /*6dd0*/  LDS R53, [R104+0x6000] ;  /* 0x0060000068357984 */ /* 0x0022220000000800 */
[----:B------:R-:W-:Y:S04]  /*6de0*/  BSSY.RECONVERGENT B0, `(.L_x_3125) ;  /* 0x0000004000007945 */ /* 0x000fe80003800200 */
[----:B------:R-:W-:Y:S05]  /*6df0*/  @!P5 BRA `(.L_x_3126) ;  /* 0x000000000008d947 */ /* 0x000fea0003800000 */
[----:B------:R1:W-:Y:S04]  /*6e00*/  REDG.E.ADD.F32.FTZ.RN.STRONG.GPU desc[UR26][R48.64+0x1e00], R52 ;  /* 0x001e0034300079a6 */ /* 0x0003e8000c12f31a */
[----:B0-----:R1:W-:Y:S02]  /*6e10*/  REDG.E.ADD.F32.FTZ.RN.STRONG.GPU desc[UR26][R42.64+0x1e00], R53 ;  /* 0x001e00352a0079a6 */ /* 0x0013e4000c12f31a */
.L_x_3126:
[----:B------:R-:W-:Y:S05]  /*6e20*/  BSYNC.RECONVERGENT B0 ;  /* 0x0000000000007941 */ /* 0x000fea0003800200 */
.L_x_3125:
[----:B01----:R-:W5:Y:S04]  /*6e30*/  LDL.LU R53, [R1+0x28] ;  /* 0x0000280001357983 */ /* 0x003f680000300800 */
[----:B------:R-:W2:Y:S04]  /*6e40*/  LDL.LU R52, [R1+0x2c] ;  /* 0x00002c0001347983 */ /* 0x000ea80000300800 */
[----:B----4-:R-:W0:Y:S04]  /*6e50*/  SHFL.DOWN P3, R42, R51, 0x1, 0x1f ;  /* 0x08201f00332a7f89 */ /* 0x010e280000060000 */
[----:B------:R-:W4:Y:S04]  /*6e60*/  LDL.LU R83, [R1+0x30] ;  /* 0x0000300001537983 */ /* 0x000f280000300800 */
[----:B------:R-:W3:Y:S04]  /*6e70*/  LDL.LU R55, [R1+0x34] ;  /* 0x0000340001377983 */ /* 0x000ee80000300800 */
[----:B------:R-:W3:Y:S01]  /*6e80*/  LDL.LU R54, [R1+0x38] ;  /* 0x0000380001367983 */ /* 0x000ee20000300800 */
[----:B------:R-:W1:Y:S01]  /*6e90*/  S2R R85, SR_LANEID ;  /* 0x0000000000557919 */ /* 0x000e620000000000 */
[----:B0-----:R-:W-:-:S05]  /*6ea0*/  @P3 FADD R42, R51, R42 ;  /* 0x0000002a332a3221 */ /* 0x001fca0000000000 */
[----:B------:R-:W0:Y:S01]  /*6eb0*/  SHFL.DOWN P3, R43, R42, 0x2, 0x1f ;  /* 0x08401f002a2b7f89 */ /* 0x000e220000060000 */
[----:B------:R-:W-:Y:S01]  /*6ec0*/  FMUL.FTZ R78, R41, R78 ;  /* 0x0000004e294e7220 */ /* 0x000fe20000410000 */
[----:B------:R-:W-:Y:S01]  /*6ed0*/  FMUL.FTZ R79, R88, R79 ;  /* 0x0000004f584f7220 */ /* 0x000fe20000410000 */
[----:B------:R-:W-:Y:S01]  /*6ee0*/  FMUL.FTZ R40, R40, R80 ;  /* 0x0000005028287220 */ /* 0x000fe20000410000 */
[----:B------:R-:W-:Y:S01]  /*6ef0*/  FMUL.FTZ R81, R87, R81 ;  /* 0x0000005157517220 */ /* 0x000fe20000410000 */
[----:B------:R-:W-:Y:S01]  /*6f00*/  FMUL.FTZ R82, R84, R82 ;  /* 0x0000005254527220 */ /* 0x000fe20000410000 */
[----:B-1----:R-:W-:Y:S01]  /*6f10*/  ISETP.NE.AND P4, PT, R85, RZ, PT ;  /* 0x000000ff5500720c */ /* 0x002fe20003f85270 */
[----:B0-----:R-:W-:-:S05]  /*6f20*/  @P3 FADD R43, R42, R43 ;  /* 0x0000002b2a2b3221 */ /* 0x001fca0000000000 */
[----:B------:R-:W0:Y:S02]  /*6f30*/  SHFL.DOWN P3, R48, R43, 0x4, 0x1f ;  /* 0x08801f002b307f89 */ /* 0x000e240000060000 */
[----:B0-----:R-:W-:-:S05]  /*6f40*/  @P3 FADD R48, R43, R48 ;  /* 0x000000302b303221 */ /* 0x001fca0000000000 */
[----:B------:R-:W0:Y:S01]  /*6f50*/  SHFL.DOWN P3, R49, R48, 0x8, 0x1f ;  /* 0x09001f0030317f89 */ /* 0x000e220000060000 */
[----:B-----5:R-:W-:Y:S01]  /*6f60*/  FFMA.FTZ R53, R91, R34, R53 ;  /* 0x000000225b357223 */ /* 0x020fe20000010035 */
[----:B0-----:R-:W-:Y:S01]  /*6f70*/  @P3 FADD R49, R48, R49 ;  /* 0x0000003130313221 */ /* 0x001fe20000000000 */
[----:B--2---:R-:W-:-:S03]  /*6f80*/  FFMA.FTZ R52, R89, R56, R52 ;  /* 0x0000003859347223 */ /* 0x004fc60000010034 */
[----:B------:R0:W-:Y:S04]  /*6f90*/  STL [R1+0x28], R53 ;  /* 0x0000283501007387 */ /* 0x0001e80000100800 */
[----:B------:R-:W1:Y:S04]  /*6fa0*/  SHFL.DOWN P3, R50, R49, 0x10, 0x1f ;  /* 0x0a001f0031327f89 */ /* 0x000e680000060000 */
[----:B0-----:R-:W2:Y:S01]  /*6fb0*/  LDL.LU R53, [R1+0x3c] ;  /* 0x00003c0001357983 */ /* 0x001ea20000300800 */
[----:B------:R-:W-:Y:S01]  /*6fc0*/  FMUL.FTZ R77, R124, R77 ;  /* 0x0000004d7c4d7220 */ /* 0x000fe20000410000 */
[----:B------:R-:W-:Y:S01]  /*6fd0*/  FFMA.FTZ R125, R58, R91, R125 ;  /* 0x0000005b3a7d7223 */ /* 0x000fe2000001007d */
[----:B------:R-:W-:Y:S01]  /*6fe0*/  FADD.FTZ R11, R86, R11 ;  /* 0x0000000b560b7221 */ /* 0x000fe20000010000 */
[----:B------:R0:W-:Y:S04]  /*6ff0*/  STL [R1+0x2c], R52 ;  /* 0x00002c3401007387 */ /* 0x0001e80000100800 */
[----:B0-----:R-:W5:Y:S04]  /*7000*/  LDL.LU R52, [R1+0x40] ;  /* 0x0000400001347983 */ /* 0x001f680000300800 */
[----:B------:R-:W5:Y:S01]  /*7010*/  LDL.LU R51, [R1+0x44] ;  /* 0x0000440001337983 */ /* 0x000f620000300800 */
[----:B----4-:R-:W-:Y:S01]  /*7020*/  FFMA.FTZ R83, R127, R60, R83 ;  /* 0x0000003c7f537223 */ /* 0x010fe20000010053 */
[----:B---3--:R-:W-:Y:S01]  /*7030*/  FFMA.FTZ R55, R78, R61, R55 ;  /* 0x0000003d4e377223 */ /* 0x008fe20000010037 */
[----:B------:R-:W-:Y:S01]  /*7040*/  FFMA.FTZ R54, R79, R62, R54 ;  /* 0x0000003e4f367223 */ /* 0x000fe20000010036 */
[----:B------:R-:W-:Y:S01]  /*7050*/  @!P4 SHF.R.U32.HI R41, RZ, 0x3, R74 ;  /* 0x00000003ff29c819 */ /* 0x000fe2000001164a */
[----:B------:R-:W-:Y:S01]  /*7060*/  FMUL.FTZ R90, R123, R90 ;  /* 0x0000005a7b5a7220 */ /* 0x000fe20000410000 */
[----:B------:R0:W-:Y:S01]  /*7070*/  STL [R1+0x30], R83 ;  /* 0x0000305301007387 */ /* 0x0001e20000100800 */
[----:B------:R-:W-:Y:S01]  /*7080*/  FFMA.FTZ R42, R66, R127, R77 ;  /* 0x0000007f422a7223 */ /* 0x000fe2000001004d */
[----:B------:R-:W-:Y:S01]  /*7090*/  @!P4 LOP3.LUT R48, R41, 0x7c, RZ, 0xc0, !PT ;  /* 0x0000007c2930c812 */ /* 0x000fe200078ec0ff */
[----:B-1----:R-:W-:Y:S01]  /*70a0*/  @P3 FADD R50, R49, R50 ;  /* 0x0000003231323221 */ /* 0x002fe20000000000 */
[----:B------:R0:W-:Y:S01]  /*70b0*/  STL [R1+0x34], R55 ;  /* 0x0000343701007387 */ /* 0x0001e20000100800 */
[----:B------:R-:W-:Y:S01]  /*70c0*/  FFMA.FTZ R41, R67, R78, R90 ;  /* 0x0000004e43297223 */ /* 0x000fe2000001005a */
[----:B------:R-:W-:Y:S01]  /*70d0*/  @!P4 IADD3 R43, PT, PT, R75, R48, RZ ;  /* 0x000000304b2bc210 */ /* 0x000fe20007ffe0ff */
[----:B------:R-:W-:Y:S01]  /*70e0*/  FMUL.FTZ R47, R122, R47 ;  /* 0x0000002f7a2f7220 */ /* 0x000fe20000410000 */
[----:B------:R0:W-:Y:S01]  /*70f0*/  STL [R1+0x38], R54 ;  /* 0x0000383601007387 */ /* 0x0001e20000100800 */
[----:B------:R-:W-:Y:S01]  /*7100*/  FMUL.FTZ R46, R121, R46 ;  /* 0x0000002e792e7220 */ /* 0x000fe20000410000 */
[----:B------:R-:W-:Y:S01]  /*7110*/  FMUL.FTZ R45, R120, R45 ;  /* 0x0000002d782d7220 */ /* 0x000fe20000410000 */
[----:B------:R-:W-:Y:S01]  /*7120*/  FMUL.FTZ R44, R119, R44 ;  /* 0x0000002c772c7220 */ /* 0x000fe20000410000 */
[----:B------:R-:W-:Y:S01]  /*7130*/  FADD.FTZ R7, R42, R7 ;  /* 0x000000072a077221 */ /* 0x000fe20000010000 */
[----:B------:R-:W-:Y:S01]  /*7140*/  FADD.FTZ R6, R41, R6 ;  /* 0x0000000629067221 */ /* 0x000fe20000010000 */
[----:B------:R-:W-:Y:S01]  /*7150*/  FFMA.FTZ R76, R59, R89, R76 ;  /* 0x000000593b4c7223 */ /* 0x000fe2000001004c */
[----:B------:R0:W-:Y:S01]  /*7160*/  @!P4 STS [R43+0x6304], R50 ;  /* 0x006304322b00c388 */ /* 0x0001e20000000800 */
        /* <DEDUP_REMOVED lines=11> */
[----:B------:R-:W-:Y:S01]  /*7220*/  BAR.SYNC.DEFER_BLOCKING 0x0 ;  /* 0x0000000000007b1d */ /* 0x000fe20000010000 */
[----:B--2---:R-:W-:-:S05]  /*7230*/  FFMA.FTZ R53, R40, R63, R53 ;  /* 0x0000003f28357223 */ /* 0x004fca0000010035 */
[----:B------:R0:W-:Y:S01]  /*7240*/  STL [R1+0x3c], R53 ;  /* 0x00003c3501007387 */ /* 0x0001e20000100800 */
[----:B-----5:R-:W-:Y:S01]  /*7250*/  FFMA.FTZ R52, R81, R64, R52 ;  /* 0x0000004051347223 */ /* 0x020fe20000010034 */
[----:B------:R-:W-:-:S04]  /*7260*/  FFMA.FTZ R51, R82, R65, R51 ;  /* 0x0000004152337223 */ /* 0x000fc80000010033 */
[----:B------:R0:W-:Y:S04]  /*7270*/  STL [R1+0x40], R52 ;  /* 0x0000403401007387 */ /* 0x0001e80000100800 */
[----:B------:R0:W-:Y:S01]  /*7280*/  STL [R1+0x44], R51 ;  /* 0x0000443301007387 */ /* 0x0001e20000100800 */
[----:B------:R-:W-:Y:S05]  /*7290*/  @P2 BRA `(.L_x_3128) ;  /* 0x0000000000302947 */ /* 0x000fea0003800000 */
[----:B------:R-:W-:Y:S01]  /*72a0*/  UISETP.NE.AND UP0, UPT, UR12, UR47, UPT ;  /* 0x0000002f0c00728c */ /* 0x000fe2000bf05270 */
[----:B------:R-:W1:Y:S01]  /*72b0*/  LDS.64 R40, [R75+0x6308] ;  /* 0x006308004b287984 */ /* 0x000e620000000a00 */
[----:B------:R-:W-:-:S03]  /*72c0*/  MOV R42, UR8 ;  /* 0x00000008002a7c02 */ /* 0x000fc60008000f00 */
[----:B0-----:R-:W0:Y:S01]  /*72d0*/  LDS R43, [R75+0x6310] ;  /* 0x006310004b2b7984 */ /* 0x001e220000000800 */
[----:B------:R-:W-:Y:S02]  /*72e0*/  PLOP3.LUT P2, PT, PT, PT, UP0, 0x80, 0x8 ;  /* 0x000000000008781c */ /* 0x000fe40003f4f008 */
[----:B------:R-:W-:-:S11]  /*72f0*/  LEA R45, R42, R75, 0x2 ;  /* 0x0000004b2a2d7211 */ /* 0x000fd600078e10ff */
[----:B------:R-:W2:Y:S01]  /*7300*/  @P2 LDS R47, [R45+0x7f50] ;  /* 0x007f50002d2f2984 */ /* 0x000ea20000000800 */
[----:B-1----:R-:W-:-:S04]  /*7310*/  FADD.FTZ R40, R50, R40 ;  /* 0x0000002832287221 */ /* 0x002fc80000010000 */
[----:B------:R-:W-:-:S04]  /*7320*/  FADD.FTZ R40, R41, R40 ;  /* 0x0000002829287221 */ /* 0x000fc80000010000 */
[----:B0-----:R-:W-:-:S04]  /*7330*/  FADD.FTZ R40, R40, R43 ;  /* 0x0000002b28287221 */ /* 0x001fc80000010000 */
[----:B--2---:R-:W-:-:S05]  /*7340*/  @P2 FADD.FTZ R40, R40, R47 ;  /* 0x0000002f28282221 */ /* 0x004fca0000010000 */
[----:B------:R1:W-:Y:S02]  /*7350*/  STS [R45+0x7f50], R40 ;  /* 0x007f50282d007388 */ /* 0x0003e40000000800 */
.L_x_3128:
[----:B------:R-:W-:Y:S05]  /*7360*/  BSYNC.RECONVERGENT B0 ;  /* 0x0000000000007941 */ /* 0x000fea0003800200 */
.L_x_3127:
[----:B------:R-:W-:-:S04]  /*7370*/  UIADD3 UR8, UPT, UPT, UR8, 0x1, URZ ;  /* 0x0000000108087890 */ /* 0x000fc8000fffe0ff */
[----:B------:R-:W-:-:S09]  /*7380*/  UISETP.GE.AND UP0, UPT, UR8, UR48, UPT ;  /* 0x000000300800728c */ /* 0x000fd2000bf06270 */
[----:B------:R-:W-:Y:S05]  /*7390*/  BRA.U !UP0, `(.L_x_3129) ;  /* 0xffffffc5081c7547 */ /* 0x000fea000b83ffff */
.L_x_3084:
[----:B-1----:R-:W1:Y:S01]  /*73a0*/  S2R R40, SR_TID.X ;  /* 0x0000000000287919 */ /* 0x002e620000002100 */
[----:B------:R-:W-:Y:S01]  /*73b0*/  BAR.SYNC.DEFER_BLOCKING 0x0 ;  /* 0x0000000000007b1d */ /* 0x000fe20000010000 */
[----:B------:R-:W-:-:S05]  /*73c0*/  HFMA2 R37, -RZ, RZ, 0, 9.5367431640625e-07 ;  /* 0x00000010ff257431 */ /* 0x000fca00000001ff */
[----:B0-----:R-:W2:Y:S02]  /*73d0*/  LDL.LU R41, [R1+0x24] ;  /* 0x0000240001297983 */ /* 0x001ea40000300800 */
[----:B------:R-:W0:Y:S01]  /*73e0*/  S2UR UR34, SR_CTAID.X ;  /* 0x00000000002279c3 */ /* 0x000e220000002500 */
[----:B------:R-:W0:Y:S01]  /*73f0*/  LDCU.64 UR28, c[0x0][0x4f8] ;  /* 0x00009f00ff1c77ac */ /* 0x000e220008000a00 */
[----:B------:R-:W2:Y:S01]  /*7400*/  LDL.LU R42, [R1+0x20] ;  /* 0x00002000012a7983 */ /* 0x000ea20000300800 */
[----:B------:R-:W-:-:S03]  /*7410*/  UIADD3 UR21, UPT, UPT, UR12, -0x1, URZ ;  /* 0xffffffff0c157890 */ /* 0x000fc6000fffe0ff */
[----:B------:R-:W3:Y:S02]  /*7420*/  LDL.LU R43, [R1+0x1c] ;  /* 0x00001c00012b7983 */ /* 0x000ee40000300800 */
[----:B------:R-:W4:Y:S01]  /*7430*/  S2UR UR8, SR_CTAID.Y ;  /* 0x00000000000879c3 */ /* 0x000f220000002600 */
[----:B------:R-:W4:Y:S01]  /*7440*/  LDCU.64 UR30, c[0x0][0x500] ;  /* 0x0000a000ff1e77ac */ /* 0x000f220008000a00 */
[----:B------:R-:W3:Y:S01]  /*7450*/  LDL.LU R44, [R1+0x18] ;  /* 0x00001800012c7983 */ /* 0x000ee20000300800 */
[----:B------:R-:W5:Y:S03]  /*7460*/  LDCU.64 UR32, c[0x0][0x550] ;  /* 0x0000aa00ff2077ac */ /* 0x000f660008000a00 */
[----:B------:R-:W2:Y:S01]  /*7470*/  LDL.LU R45, [R1+0x14] ;  /* 0x00001400012d7983 */ /* 0x000ea20000300800 */
[----:B-1----:R-:W-:-:S03]  /*7480*/  SHF.L.U32 R23, R40, 0x1, RZ ;  /* 0x0000000128177819 */ /* 0x002fc600000006ff */
[----:B------:R-:W2:Y:S01]  /*7490*/  LDL.LU R46, [R1+0x10] ;  /* 0x00001000012e7983 */ /* 0x000ea20000300800 */
[----:B------:R-:W-:Y:S02]  /*74a0*/  LOP3.LUT R40, R40, 0x1f, RZ, 0xc0, !PT ;  /* 0x0000001f28287812 */ /* 0x000fe400078ec0ff */
[----:B------:R-:W-:Y:S01]  /*74b0*/  LOP3.LUT R23, R23, 0x7c0, RZ, 0xc0, !PT ;  /* 0x000007c017177812 */ /* 0x000fe200078ec0ff */
[----:B------:R-:W3:Y:S03]  /*74c0*/  LDL.LU R47, [R1+0xc] ;  /* 0x00000c00012f7983 */ /* 0x000ee60000300800 */
[----:B------:R-:W-:Y:S01]  /*74d0*/  LOP3.LUT R4, R23, R40, RZ, 0xfc, !PT ;  /* 0x0000002817047212 */ /* 0x000fe200078efcff */
[----:B------:R-:W3:Y:S04]  /*74e0*/  LDL.LU R48, [R1+0x8] ;  /* 0x0000080001307983 */ /* 0x000ee80000300800 */
[----:B------:R-:W-:Y:S01]  /*74f0*/  IMAD.WIDE.U32 R36, R4, R37, UR10 ;  /* 0x0000000a04247e25 */ /* 0x000fe2000f8e0025 */
[----:B------:R-:W2:Y:S04]  /*7500*/  LDL.LU R49, [R1+0x44] ;  /* 0x0000440001317983 */ /* 0x000ea80000300800 */
[----:B------:R-:W3:Y:S04]  /*7510*/  LDG.E.128 R24, desc[UR26][R36.64] ;  /* 0x0000001a24187981 */ /* 0x000ee8000c1e1d00 */
[----:B------:R-:W2:Y:S04]  /*7520*/  LDG.E.128 R28, desc[UR26][R36.64+0x200] ;  /* 0x0002001a241c7981 */ /* 0x000ea8000c1e1d00 */
[----:B------:R-:W2:Y:S04]  /*7530*/  LDL.LU R50, [R1+0x40] ;  /* 0x0000400001327983 */ /* 0x000ea80000300800 */
[----:B------:R-:W2:Y:S04]  /*7540*/  LDL.LU R51, [R1+0x3c] ;  /* 0x00003c0001337983 */ /* 0x000ea80000300800 */
[----:B------:R-:W2:Y:S04]  /*7550*/  LDL.LU R52, [R1+0x38] ;  /* 0x0000380001347983 */ /* 0x000ea80000300800 */
[----:B------:R-:W2:Y:S04]  /*7560*/  LDL.LU R53, [R1+0x34] ;  /* 0x0000340001357983 */ /* 0x000ea80000300800 */
[----:B------:R-:W2:Y:S04]  /*7570*/  LDL.LU R54, [R1+0x30] ;  /* 0x0000300001367983 */ /* 0x000ea80000300800 */
[----:B------:R-:W2:Y:S04]  /*7580*/  LDL.LU R55, [R1+0x2c] ;  /* 0x00002c0001377983 */ /* 0x000ea80000300800 */
[----:B------:R-:W2:Y:S04]  /*7590*/  LDL.LU R76, [R1+0x28] ;  /* 0x00002800014c7983 */ /* 0x000ea80000300800 */
[----:B------:R-:W2:Y:S01]  /*75a0*/  LDL.LU R36, [R1+0x48] ;  /* 0x0000480001247983 */ /* 0x000ea20000300800 */
[----:B------:R-:W-:-:S04]  /*75b0*/  USHF.L.U32 UR24, UR21, 0xb, URZ ;  /* 0x0000000b15187899 */ /* 0x000fc800080006ff */
[----:B------:R-:W-:-:S04]  /*75c0*/  USHF.R.S32.HI UR25, URZ, 0x1f, UR24 ;  /* 0x0000001fff197899 */ /* 0x000fc80008011418 */
[----:B0-----:R-:W-:-:S04]  /*75d0*/  UIMAD.WIDE.U32 UR22, UR34, UR28, UR24 ;  /* 0x0000001c221672a5 */ /* 0x001fc8000f8e0018 */
[----:B------:R-:W-:Y:S02]  /*75e0*/  UIMAD UR23, UR34, UR29, UR23 ;  /* 0x0000001d221772a4 */ /* 0x000fe4000f8e0217 */
[----:B----4-:R-:W-:Y:S02]  /*75f0*/  UIMAD UR28, UR8, UR31, URZ ;  /* 0x0000001f081c72a4 */ /* 0x010fe4000f8e02ff */
[----:B------:R-:W-:Y:S01]  /*7600*/  UIMAD.WIDE.U32 UR22, UR8, UR30, UR22 ;  /* 0x0000001e081672a5 */ /* 0x000fe2000f8e0016 */
[----:B------:R-:W0:Y:S03]  /*7610*/  LDCU.64 UR30, c[0x0][0x560] ;  /* 0x0000ac00ff1e77ac */ /* 0x000e260008000a00 */
[----:B------:R-:W-:Y:S02]  /*7620*/  UIADD3 UR28, UPT, UPT, UR23, UR28, URZ ;  /* 0x0000001c171c7290 */ /* 0x000fe4000fffe0ff */
[----:B-----5:R-:W-:-:S04]  /*7630*/  ULEA UR23, UP0, UR22, UR32, 0x1 ;  /* 0x0000002016177291 */ /* 0x020fc8000f8008ff */
        /* <DEDUP_REMOVED lines=11> */
[----:B------:R-:W-:Y:S02]  /*76f0*/  HADD2.F32 R8, -RZ, R33.H0_H0 ;  /* 0x20000021ff087230 */ /* 0x000fe40000004100 */
[----:B------:R-:W-:Y:S01]  /*7700*/  FSETP.GTU.FTZ.AND P2, PT, R12, 20, PT ;  /* 0x41a000000c00780b */ /* 0x000fe20003f5c000 */
[----:B------:R-:W-:Y:S01]  /*7710*/  BAR.SYNC.DEFER_BLOCKING 0x0 ;  /* 0x0000000000007b1d */ /* 0x000fe20000010000 */
[----:B------:R-:W-:Y:S01]  /*7720*/  FSETP.GTU.FTZ.AND P1, PT, R32, 20, PT ;  /* 0x41a000002000780b */ /* 0x000fe20003f3c000 */
[----:B------:R-:W-:-:S05]  /*7730*/  FADD.FTZ R20, R8, UR6 ;  /* 0x0000000608147e21 */ /* 0x000fca0008010000 */
[----:B------:R-:W-:-:S05]  /*7740*/  FSETP.GTU.FTZ.AND P0, PT, R20, 20, PT ;  /* 0x41a000001400780b */ /* 0x000fca0003f1c000 */
[----:B------:R-:W-:Y:S02]  /*7750*/  @!P2 FMUL.FTZ R8, R12, -1.4426950216293334961 ;  /* 0xbfb8aa3b0c08a820 */ /* 0x000fe40000410000 */
[----:B------:R-:W-:-:S04]  /*7760*/  @!P1 FMUL.FTZ R16, R32, -1.4426950216293334961 ;  /* 0xbfb8aa3b20109820 */ /* 0x000fc80000410000 */
[----:B------:R-:W2:Y:S02]  /*7770*/  @!P2 MUFU.EX2 R8, R8 ;  /* 0x000000080008a308 */ /* 0x000ea40000000800 */
[----:B------:R-:W-:-:S06]  /*7780*/  @!P0 FMUL.FTZ R20, R20, -1.4426950216293334961 ;  /* 0xbfb8aa3b14148820 */ /* 0x000fcc0000410000 */
[----:B------:R-:W4:Y:S01]  /*7790*/  @!P1 MUFU.EX2 R16, R16 ;  /* 0x0000001000109308 */ /* 0x000f220000000800 */
[----:B------:R-:W-:-:S07]  /*77a0*/  HADD2.F32 R28, -RZ, R34.H0_H0 ;  /* 0x20000022ff1c7230 */ /* 0x000fce0000004100 */
[----:B------:R-:W5:Y:S01]  /*77b0*/  @!P0 MUFU.EX2 R20, R20 ;  /* 0x0000001400148308 */ /* 0x000f620000000800 */
[----:B------:R-:W-:Y:S01]  /*77c0*/  FADD.FTZ R28, R28, UR6 ;  /* 0x000000061c1c7e21 */ /* 0x000fe20008010000 */
[----:B--2---:R-:W-:Y:S01]  /*77d0*/  @!P2 FADD.FTZ R12, R8, 1 ;  /* 0x3f800000080ca421 */ /* 0x004fe20000010000 */
[----:B------:R-:W-:Y:S02]  /*77e0*/  HADD2.F32 R33, -RZ, R33.H1_H1 ;  /* 0x30000021ff217230 */ /* 0x000fe40000004100 */
[----:B------:R-:W-:Y:S01]  /*77f0*/  HADD2.F32 R8, -RZ, R35.H0_H0 ;  /* 0x20000023ff087230 */ /* 0x000fe20000004100 */
[----:B------:R-:W-:Y:S01]  /*7800*/  FSETP.GTU.FTZ.AND P6, PT, R28, 20, PT ;  /* 0x41a000001c00780b */ /* 0x000fe20003fdc000 */
[----:B----4-:R-:W-:Y:S01]  /*7810*/  @!P1 FADD.FTZ R16, R16, 1 ;  /* 0x3f80000010109421 */ /* 0x010fe20000010000 */
[----:B------:R-:W2:Y:S01]  /*7820*/  @!P2 MUFU.RCP R29, R12 ;  /* 0x0000000c001da308 */ /* 0x000ea20000001000 */
[----:B------:R-:W-:Y:S01]  /*7830*/  FADD.FTZ R33, R33, UR6 ;  /* 0x0000000621217e21 */ /* 0x000fe20008010000 */
[----:B------:R-:W-:-:S02]  /*7840*/  HADD2.F32 R34, -RZ, R34.H1_H1 ;  /* 0x30000022ff227230 */ /* 0x000fc40000004100 */
[----:B------:R-:W-:-:S04]  /*7850*/  FADD.FTZ R30, R8, UR6 ;  /* 0x00000006081e7e21 */ /* 0x000fc80008010000 */
[----:B------:R3:W4:Y:S01]  /*7860*/  @!P1 MUFU.RCP R31, R16 ;  /* 0x00000010001f9308 */ /* 0x0007220000001000 */
[----:B-----5:R-:W-:Y:S01]  /*7870*/  @!P0 FADD.FTZ R20, R20, 1 ;  /* 0x3f80000014148421 */ /* 0x020fe20000010000 */
[----:B------:R-:W-:Y:S01]  /*7880*/  HADD2.F32 R35, -RZ, R35.H1_H1 ;  /* 0x30000023ff237230 */ /* 0x000fe20000004100 */
[----:B------:R-:W-:Y:S01]  /*7890*/  FSETP.GTU.FTZ.AND P4, PT, R33, 20, PT ;  /* 0x41a000002100780b */ /* 0x000fe20003f9c000 */
[----:B------:R-:W-:Y:S01]  /*78a0*/  FADD.FTZ R34, R34, UR6 ;  /* 0x0000000622227e21 */ /* 0x000fe20008010000 */
[----:B------:R-:W-:Y:S01]  /*78b0*/  FSETP.GTU.FTZ.AND P3, PT, R30, 20, PT ;  /* 0x41a000001e00780b */ /* 0x000fe20003f7c000 */
[----:B------:R-:W-:Y:S01]  /*78c0*/  @!P6 FMUL.FTZ R8, R28, -1.4426950216293334961 ;  /* 0xbfb8aa3b1c08e820 */ /* 0x000fe20000410000 */
[----:B---3--:R-:W-:Y:S01]  /*78d0*/  HADD2.F32 R16, -RZ, R24.H0_H0 ;  /* 0x20000018ff107230 */ /* 0x008fe20000004100 */
[----:B------:R-:W3:Y:S01]  /*78e0*/  @!P0 MUFU.RCP R20, R20 ;  /* 0x0000001400148308 */ /* 0x000ee20000001000 */
[----:B------:R-:W-:Y:S01]  /*78f0*/  FADD.FTZ R35, R35, UR6 ;  /* 0x0000000623237e21 */ /* 0x000fe20008010000 */
[----:B------:R-:W-:-:S02]  /*7900*/  FSETP.GTU.FTZ.AND P5, PT, R34, 20, PT ;  /* 0x41a000002200780b */ /* 0x000fc40003fbc000 */
[----:B------:R-:W-:Y:S01]  /*7910*/  FADD.FTZ R28, R16, UR6 ;  /* 0x00000006101c7e21 */ /* 0x000fe20008010000 */
[----:B--2---:R-:W-:Y:S01]  /*7920*/  @!P2 FMUL.FTZ R0, R0, R29 ;  /* 0x0000001d0000a220 */ /* 0x004fe20000410000 */
[----:B------:R-:W-:Y:S01]  /*7930*/  FSETP.GTU.FTZ.AND P2, PT, R35, 20, PT ;  /* 0x41a000002300780b */ /* 0x000fe20003f5c000 */
[----:B----4-:R-:W-:Y:S01]  /*7940*/  @!P1 FMUL.FTZ R2, R2, R31 ;  /* 0x0000001f02029220 */ /* 0x010fe20000410000 */
[----:B------:R-:W2:Y:S01]  /*7950*/  @!P6 MUFU.EX2 R8, R8 ;  /* 0x000000080008e308 */ /* 0x000ea20000000800 */
[----:B------:R-:W-:Y:S01]  /*7960*/  FSETP.GTU.FTZ.AND P1, PT, R28, 20, PT ;  /* 0x41a000001c00780b */ /* 0x000fe20003f3c000 */
[----:B------:R-:W-:Y:S02]  /*7970*/  HADD2.F32 R24, -RZ, R24.H1_H1 ;  /* 0x30000018ff187230 */ /* 0x000fe40000004100 */
[----:B------:R-:W-:Y:S01]  /*7980*/  @!P4 FMUL.FTZ R22, R33, -1.4426950216293334961 ;  /* 0xbfb8aa3b2116c820 */ /* 0x000fe20000410000 */
[----:B------:R-:W-:Y:S02]  /*7990*/  @!P3 FMUL.FTZ R16, R30, -1.4426950216293334961 ;  /* 0xbfb8aa3b1e10b820 */ /* 0x000fe40000410000 */
[----:B------:R-:W-:Y:S01]  /*79a0*/  FADD.FTZ R29, R24, UR6 ;  /* 0x00000006181d7e21 */ /* 0x000fe20008010000 */
[----:B------:R-:W-:-:S02]  /*79b0*/  @!P5 FMUL.FTZ R12, R34, -1.4426950216293334961 ;  /* 0xbfb8aa3b220cd820 */ /* 0x000fc40000410000 */
[----:B------:R-:W4:Y:S01]  /*79c0*/  @!P4 MUFU.EX2 R22, R22 ;  /* 0x000000160016c308 */ /* 0x000f220000000800 */
[----:B---3--:R-:W-:Y:S01]  /*79d0*/  @!P0 FMUL.FTZ R3, R3, R20 ;  /* 0x0000001403038220 */ /* 0x008fe20000410000 */
[----:B------:R-:W-:Y:S01]  /*79e0*/  @!P2 FMUL.FTZ R20, R35, -1.4426950216293334961 ;  /* 0xbfb8aa3b2314a820 */ /* 0x000fe20000410000 */
[----:B------:R-:W-:-:S05]  /*79f0*/  FSETP.GTU.FTZ.AND P0, PT, R29, 20, PT ;  /* 0x41a000001d00780b */ /* 0x000fca0003f1c000 */
[----:B------:R-:W3:Y:S01]  /*7a00*/  @!P3 MUFU.EX2 R16, R16 ;  /* 0x000000100010b308 */ /* 0x000ee20000000800 */
[----:B------:R-:W-:Y:S01]  /*7a10*/  @!P1 FMUL.FTZ R24, R28, -1.4426950216293334961 ;  /* 0xbfb8aa3b1c189820 */ /* 0x000fe20000410000 */
[----:B--2---:R-:W-:-:S06]  /*7a20*/  @!P6 FADD.FTZ R8, R8, 1 ;  /* 0x3f8000000808e421 */ /* 0x004fcc0000010000 */
[----:B------:R-:W2:Y:S08]  /*7a30*/  @!P5 MUFU.EX2 R12, R12 ;  /* 0x0000000c000cd308 */ /* 0x000eb00000000800 */
[----:B------:R-:W5:Y:S01]  /*7a40*/  @!P2 MUFU.EX2 R20, R20 ;  /* 0x000000140014a308 */ /* 0x000f620000000800 */
[----:B------:R-:W-:-:S07]  /*7a50*/  @!P0 FMUL.FTZ R28, R29, -1.4426950216293334961 ;  /* 0xbfb8aa3b1d1c8820 */ /* 0x000fce0000410000 */
[----:B------:R-:W0:Y:S01]  /*7a60*/  @!P1 MUFU.EX2 R24, R24 ;  /* 0x0000001800189308 */ /* 0x000e220000000800 */
[----:B----4-:R-:W-:-:S07]  /*7a70*/  @!P4 FADD.FTZ R22, R22, 1 ;  /* 0x3f8000001616c421 */ /* 0x010fce0000010000 */
[----:B------:R-:W4:Y:S01]  /*7a80*/  @!P6 MUFU.RCP R31, R8 ;  /* 0x00000008001fe308 */ /* 0x000f220000001000 */
[--C-:B------:R-:W-:Y:S02]  /*7a90*/  HADD2.F32 R29, -RZ, R25.reuse.H0_H0 ;  /* 0x20000019ff1d7230 */ /* 0x100fe40000004100 */
[----:B---3--:R-:W-:Y:S01]  /*7aa0*/  @!P3 FADD.FTZ R16, R16, 1 ;  /* 0x3f8000001010b421 */ /* 0x008fe20000010000 */
[----:B------:R-:W-:Y:S02]  /*7ab0*/  HADD2.F32 R25, -RZ, R25.H1_H1 ;  /* 0x30000019ff197230 */ /* 0x000fe40000004100 */
[----:B--2---:R-:W-:Y:S01]  /*7ac0*/  @!P5 FADD.FTZ R12, R12, 1 ;  /* 0x3f8000000c0cd421 */ /* 0x004fe20000010000 */
[----:B-----5:R-:W-:Y:S01]  /*7ad0*/  @!P2 FADD.FTZ R20, R20, 1 ;  /* 0x3f8000001414a421 */ /* 0x020fe20000010000 */
[----:B------:R-:W2:Y:S01]  /*7ae0*/  @!P4 MUFU.RCP R22, R22 ;  /* 0x000000160016c308 */ /* 0x000ea20000001000 */
[----:B------:R-:W-:Y:S01]  /*7af0*/  FADD.FTZ R25, R25, UR6 ;  /* 0x0000000619197e21 */ /* 0x000fe20008010000 */
[----:B0-----:R-:W-:Y:S01]  /*7b00*/  @!P1 FADD.FTZ R24, R24, 1 ;  /* 0x3f80000018189421 */ /* 0x001fe20000010000 */
[----:B------:R-:W-:-:S05]  /*7b10*/  FADD.FTZ R30, R29, UR6 ;  /* 0x000000061d1e7e21 */ /* 0x000fca0008010000 */
[----:B------:R-:W0:Y:S01]  /*7b20*/  @!P3 MUFU.RCP R16, R16 ;  /* 0x000000100010b308 */ /* 0x000e220000001000 */
[----:B----4-:R-:W-:Y:S01]  /*7b30*/  @!P6 FMUL.FTZ R6, R6, R31 ;  /* 0x0000001f0606e220 */ /* 0x010fe20000410000 */
[----:B------:R-:W-:-:S06]  /*7b40*/  FSETP.GTU.FTZ.AND P6, PT, R25, 20, PT ;  /* 0x41a000001900780b */ /* 0x000fcc0003fdc000 */
[----:B------:R-:W3:Y:S01]  /*7b50*/  @!P5 MUFU.RCP R12, R12 ;  /* 0x0000000c000cd308 */ /* 0x000ee20000001000 */
[----:B------:R-:W-:-:S07]  /*7b60*/  HADD2.F32 R8, -RZ, R26.H0_H0 ;  /* 0x2000001aff087230 */ /* 0x000fce0000004100 */
[----:B------:R4:W5:Y:S01]  /*7b70*/  @!P2 MUFU.RCP R29, R20 ;  /* 0x00000014001da308 */ /* 0x0009620000001000 */
[----:B--2---:R-:W-:-:S07]  /*7b80*/  @!P4 FMUL.FTZ R5, R5, R22 ;  /* 0x000000160505c220 */ /* 0x004fce0000410000 */
[----:B------:R-:W2:Y:S01]  /*7b90*/  @!P1 MUFU.RCP R24, R24 ;  /* 0x0000001800189308 */ /* 0x000ea20000001000 */
[--C-:B----4-:R-:W-:Y:S02]  /*7ba0*/  HADD2.F32 R20, -RZ, R27.reuse.H0_H0 ;  /* 0x2000001bff147230 */ /* 0x110fe40000004100 */
[----:B0-----:R-:W-:Y:S01]  /*7bb0*/  @!P3 FMUL.FTZ R9, R9, R16 ;  /* 0x000000100909b220 */ /* 0x001fe20000410000 */
[----:B------:R-:W-:Y:S01]  /*7bc0*/  FSETP.GTU.FTZ.AND P4, PT, R30, 20, PT ;  /* 0x41a000001e00780b */ /* 0x000fe20003f9c000 */
[----:B------:R-:W-:Y:S01]  /*7bd0*/  FADD.FTZ R22, R8, UR6 ;  /* 0x0000000608167e21 */ /* 0x000fe20008010000 */
[----:B------:R-:W-:Y:S02]  /*7be0*/  HADD2.F32 R26, -RZ, R26.H1_H1 ;  /* 0x3000001aff1a7230 */ /* 0x000fe40000004100 */
[----:B------:R-:W-:Y:S01]  /*7bf0*/  @!P6 FMUL.FTZ R16, R25, -1.4426950216293334961 ;  /* 0xbfb8aa3b1910e820 */ /* 0x000fe20000410000 */
[----:B------:R-:W-:Y:S02]  /*7c00*/  HADD2.F32 R27, -RZ, R27.H1_H1 ;  /* 0x3000001bff1b7230 */ /* 0x000fe40000004100 */
[----:B------:R-:W-:Y:S01]  /*7c10*/  FADD.FTZ R25, R20, UR6 ;  /* 0x0000000614197e21 */ /* 0x000fe20008010000 */
[----:B---3--:R-:W-:Y:S01]  /*7c20*/  @!P5 FMUL.FTZ R7, R7, R12 ;  /* 0x0000000c0707d220 */ /* 0x008fe20000410000 */
[----:B------:R-:W-:Y:S01]  /*7c30*/  FSETP.GTU.FTZ.AND P5, PT, R22, 20, PT ;  /* 0x41a000001600780b */ /* 0x000fe20003fbc000 */
[----:B------:R-:W-:Y:S01]  /*7c40*/  FADD.FTZ R26, R26, UR6 ;  /* 0x000000061a1a7e21 */ /* 0x000fe20008010000 */
[----:B-----5:R-:W-:Y:S01]  /*7c50*/  @!P2 FMUL.FTZ R10, R10, R29 ;  /* 0x0000001d0a0aa220 */ /* 0x020fe20000410000 */
[----:B------:R-:W-:Y:S01]  /*7c60*/  FADD.FTZ R27, R27, UR6 ;  /* 0x000000061b1b7e21 */ /* 0x000fe20008010000 */
[----:B------:R-:W0:Y:S01]  /*7c70*/  @!P0 MUFU.EX2 R28, R28 ;  /* 0x0000001c001c8308 */ /* 0x000e220000000800 */
[----:B------:R-:W-:Y:S01]  /*7c80*/  FSETP.GTU.FTZ.AND P2, PT, R25, 20, PT ;  /* 0x41a000001900780b */ /* 0x000fe20003f5c000 */
[----:B--2---:R-:W-:Y:S01]  /*7c90*/  @!P1 FMUL.FTZ R11, R11, R24 ;  /* 0x000000180b0b9220 */ /* 0x004fe20000410000 */
[----:B------:R-:W-:-:S02]  /*7ca0*/  FSETP.GTU.FTZ.AND P3, PT, R26, 20, PT ;  /* 0x41a000001a00780b */ /* 0x000fc40003f7c000 */
[----:B------:R-:W-:Y:S01]  /*7cb0*/  FSETP.GTU.FTZ.AND P1, PT, R27, 20, PT ;  /* 0x41a000001b00780b */ /* 0x000fe20003f3c000 */
[----:B------:R-:W-:-:S04]  /*7cc0*/  @!P4 FMUL.FTZ R8, R30, -1.4426950216293334961 ;  /* 0xbfb8aa3b1e08c820 */ /* 0x000fc80000410000 */
[----:B------:R2:W3:Y:S04]  /*7cd0*/  @!P4 MUFU.EX2 R12, R8 ;  /* 0x00000008000cc308 */ /* 0x0004e80000000800 */
[----:B------:R-:W-:Y:S01]  /*7ce0*/  @!P2 FMUL.FTZ R29, R25, -1.4426950216293334961 ;  /* 0xbfb8aa3b191da820 */ /* 0x000fe20000410000 */
[----:B--2---:R-:W-:Y:S01]  /*7cf0*/  @!P5 FMUL.FTZ R8, R22, -1.4426950216293334961 ;  /* 0xbfb8aa3b1608d820 */ /* 0x004fe20000410000 */
[----:B------:R-:W-:Y:S02]  /*7d00*/  @!P3 FMUL.FTZ R22, R26, -1.4426950216293334961 ;  /* 0xbfb8aa3b1a16b820 */ /* 0x000fe40000410000 */
[----:B------:R2:W4:Y:S01]  /*7d10*/  @!P2 MUFU.EX2 R32, R29 ;  /* 0x0000001d0020a308 */ /* 0x0005220000000800 */
[----:B------:R-:W-:Y:S01]  /*7d20*/  @!P1 FMUL.FTZ R33, R27, -1.4426950216293334961 ;  /* 0xbfb8aa3b1b219820 */ /* 0x000fe20000410000 */
[----:B------:R-:W-:-:S02]  /*7d30*/  F2FP.F16.F32.PACK_AB R27, R76, R55 ;  /* 0x000000374c1b723e */ /* 0x000fc400000000ff */
[----:B------:R-:W-:Y:S02]  /*7d40*/  F2FP.F16.F32.PACK_AB R26, R54, R53 ;  /* 0x00000035361a723e */ /* 0x000fe400000000ff */
[----:B------:R-:W-:Y:S02]  /*7d50*/  F2FP.F16.F32.PACK_AB R25, R52, R51 ;  /* 0x000000333419723e */ /* 0x000fe400000000ff */
[----:B------:R0:W-:Y:S01]  /*7d60*/  @!P5 MUFU.EX2 R20, R8 ;  /* 0x000000080014d308 */ /* 0x0001e20000000800 */
[----:B------:R-:W-:Y:S02]  /*7d70*/  F2FP.F16.F32.PACK_AB R24, R50, R49 ;  /* 0x000000313218723e */ /* 0x000fe400000000ff */
[----:B------:R-:W-:Y:S02]  /*7d80*/  F2FP.F16.F32.PACK_AB R31, R48, R47 ;  /* 0x0000002f301f723e */ /* 0x000fe400000000ff */
[----:B------:R-:W-:Y:S02]  /*7d90*/  F2FP.F16.F32.PACK_AB R30, R46, R45 ;  /* 0x0000002d2e1e723e */ /* 0x000fe400000000ff */
[----:B--2---:R-:W-:Y:S01]  /*7da0*/  F2FP.F16.F32.PACK_AB R29, R44, R43 ;  /* 0x0000002b2c1d723e */ /* 0x004fe200000000ff */
[----:B0-----:R-:W-:Y:S01]  /*7db0*/  @!P0 FADD.FTZ R8, R28, 1 ;  /* 0x3f8000001c088421 */ /* 0x001fe20000010000 */
[----:B------:R-:W-:Y:S01]  /*7dc0*/  F2FP.F16.F32.PACK_AB R28, R42, R41 ;  /* 0x000000292a1c723e */ /* 0x000fe200000000ff */
[----:B------:R-:W-:Y:S04]  /*7dd0*/  STS.128 [R72], R24 ;  /* 0x0000001848007388 */ /* 0x000fe80000000c00 */
[----:B------:R-:W-:Y:S01]  /*7de0*/  STS.128 [R72+0x10], R28 ;  /* 0x0000101c48007388 */ /* 0x000fe20000000c00 */
[----:B------:R-:W-:-:S03]  /*7df0*/  NOP ;  /* 0x0000000000007918 */ /* 0x000fc60000000000 */
[----:B------:R-:W0:Y:S04]  /*7e00*/  LDS.128 R24, [R73] ;  /* 0x0000000049187984 */ /* 0x000e280000000c00 */
[----:B------:R-:W2:Y:S01]  /*7e10*/  LDS.128 R28, [R73+0x200] ;  /* 0x00020000491c7984 */ /* 0x000ea20000000c00 */
[----:B------:R-:W-:Y:S01]  /*7e20*/  @!P1 MUFU.EX2 R33, R33 ;  /* 0x0000002100219308 */ /* 0x000fe20000000800 */
[----:B---3--:R-:W-:-:S07]  /*7e30*/  @!P4 FADD.FTZ R12, R12, 1 ;  /* 0x3f8000000c0cc421 */ /* 0x008fce0000010000 */
[----:B------:R-:W3:Y:S08]  /*7e40*/  @!P3 MUFU.EX2 R22, R22 ;  /* 0x000000160016b308 */ /* 0x000ef00000000800 */
[----:B------:R-:W5:Y:S08]  /*7e50*/  @!P6 MUFU.EX2 R16, R16 ;  /* 0x000000100010e308 */ /* 0x000f700000000800 */
[----:B------:R4:W1:Y:S02]  /*7e60*/  @!P0 MUFU.RCP R34, R8 ;  /* 0x0000000800228308 */ /* 0x0008640000001000 */
[----:B----4-:R-:W-:-:S06]  /*7e70*/  @!P2 FADD.FTZ R8, R32, 1 ;  /* 0x3f8000002008a421 */ /* 0x010fcc0000010000 */
[----:B------:R4:W0:Y:S01]  /*7e80*/  @!P4 MUFU.RCP R35, R12 ;  /* 0x0000000c0023c308 */ /* 0x0008220000001000 */
[----:B------:R-:W-:Y:S01]  /*7e90*/  MOV R32, UR23 ;  /* 0x0000001700207c02 */ /* 0x000fe20008000f00 */
[----:B---3--:R-:W-:Y:S01]  /*7ea0*/  @!P3 FADD.FTZ R22, R22, 1 ;  /* 0x3f8000001616b421 */ /* 0x008fe20000010000 */
[----:B-----5:R-:W-:Y:S01]  /*7eb0*/  @!P6 FADD.FTZ R16, R16, 1 ;  /* 0x3f8000001010e421 */ /* 0x020fe20000010000 */
[----:B------:R-:W-:-:S04]  /*7ec0*/  @!P5 FADD.FTZ R20, R20, 1 ;  /* 0x3f8000001414d421 */ /* 0x000fc80000010000 */
[----:B------:R-:W3:Y:S01]  /*7ed0*/  @!P2 MUFU.RCP R8, R8 ;  /* 0x000000080008a308 */ /* 0x000ee20000001000 */
[----:B----4-:R-:W-:Y:S01]  /*7ee0*/  @!P1 FADD.FTZ R12, R33, 1 ;  /* 0x3f800000210c9421 */ /* 0x010fe20000010000 */
[----:B------:R-:W-:Y:S01]  /*7ef0*/  MOV R33, UR22 ;  /* 0x0000001600217c02 */ /* 0x000fe20008000f00 */
[----:B-1----:R-:W-:Y:S01]  /*7f00*/  @!P0 FMUL.FTZ R13, R13, R34 ;  /* 0x000000220d0d8220 */ /* 0x002fe20000410000 */
[----:B------:R-:W1:Y:S01]  /*7f10*/  LDCU.64 UR22, c[0x0][0x518] ;  /* 0x0000a300ff1677ac */ /* 0x000e620008000a00 */
[----:B------:R-:W-:-:S03]  /*7f20*/  IMAD.WIDE.U32 R32, R4, 0x10, R32 ;  /* 0x0000001004207825 */ /* 0x000fc600078e0020 */
[----:B------:R-:W4:Y:S01]  /*7f30*/  @!P3 MUFU.RCP R37, R22 ;  /* 0x000000160025b308 */ /* 0x000f220000001000 */
[----:B0-----:R-:W-:Y:S01]  /*7f40*/  @!P4 FMUL.FTZ R14, R14, R35 ;  /* 0x000000230e0ec220 */ /* 0x001fe20000410000 */
[----:B------:R-:W-:Y:S01]  /*7f50*/  FADD.FTZ R35, R0, R36 ;  /* 0x0000002400237221 */ /* 0x000fe20000010000 */
[----:B------:R-:W-:Y:S05]  /*7f60*/  STG.E.128 desc[UR26][R32.64], R24 ;  /* 0x0000001820007986 */ /* 0x000fea000c101d1a */
[----:B------:R-:W0:Y:S01]  /*7f70*/  @!P6 MUFU.RCP R16, R16 ;  /* 0x000000100010e308 */ /* 0x000e220000001000 */
[----:B--2---:R-:W-:Y:S07]  /*7f80*/  STG.E.128 desc[UR26][R32.64+0x200], R28 ;  /* 0x0002001c20007986 */ /* 0x004fee000c101d1a */
[----:B------:R-:W2:Y:S01]  /*7f90*/  @!P5 MUFU.RCP R20, R20 ;  /* 0x000000140014d308 */ /* 0x000ea20000001000 */
[----:B---3--:R-:W-:-:S07]  /*7fa0*/  @!P2 FMUL.FTZ R19, R19, R8 ;  /* 0x000000081313a220 */ /* 0x008fce0000410000 */
[----:B------:R-:W3:Y:S01]  /*7fb0*/  @!P1 MUFU.RCP R12, R12 ;  /* 0x0000000c000c9308 */ /* 0x000ee20000001000 */
[----:B------:R-:W-:Y:S01]  /*7fc0*/  FADD.FTZ R8, R35, R2 ;  /* 0x0000000223087221 */ /* 0x000fe20000010000 */
[----:B----4-:R-:W-:-:S03]  /*7fd0*/  @!P3 FMUL.FTZ R18, R18, R37 ;  /* 0x000000251212b220 */ /* 0x010fc60000410000 */
[----:B------:R-:W-:Y:S01]  /*7fe0*/  FADD.FTZ R8, R8, R3 ;  /* 0x0000000308087221 */ /* 0x000fe20000010000 */
[----:B------:R-:W-:Y:S01]  /*7ff0*/  F2FP.F16.F32.PACK_AB R37, R5, R3 ;  /* 0x000000030525723e */ /* 0x000fe200000000ff */
[----:B0-----:R-:W-:Y:S02]  /*8000*/  @!P6 FMUL.FTZ R15, R15, R16 ;  /* 0x000000100f0fe220 */ /* 0x001fe40000410000 */
[----:B------:R-:W-:Y:S01]  /*8010*/  FADD.FTZ R5, R8, R5 ;  /* 0x0000000508057221 */ /* 0x000fe20000010000 */
[----:B--2---:R-:W-:Y:S01]  /*8020*/  @!P5 FMUL.FTZ R17, R17, R20 ;  /* 0x000000141111d220 */ /* 0x004fe20000410000 */
[----:B------:R-:W-:Y:S02]  /*8030*/  F2FP.F16.F32.PACK_AB R38, R7, R6 ;  /* 0x000000060726723e */ /* 0x000fe400000000ff */
[----:B------:R-:W-:Y:S01]  /*8040*/  FADD.FTZ R6, R5, R6 ;  /* 0x0000000605067221 */ /* 0x000fe20000010000 */
[----:B---3--:R-:W-:Y:S01]  /*8050*/  @!P1 FMUL.FTZ R21, R21, R12 ;  /* 0x0000000c15159220 */ /* 0x008fe20000410000 */
        /* <DEDUP_REMOVED lines=48> */
[----:B------:R-:W-:Y:S01]  /*8360*/  UMOV UR12, UR21 ;  /* 0x00000015000c7c82 */ /* 0x000fe20008000000 */
[----:B0-----:R-:W-:Y:S10]  /*8370*/  BRA.U UP0, `(.L_x_3130) ;  /* 0xffffff8500847547 */ /* 0x001ff4000b83ffff */
.L_x_3051:
        /* <DEDUP_REMOVED lines=45> */
.L_x_3132:
[----:B------:R-:W-:Y:S05]  /*8650*/  BSYNC.RECONVERGENT B0 ;  /* 0x0000000000007941 */ /* 0x000fea0003800200 */
.L_x_3131:
        /* <DEDUP_REMOVED lines=43> */
.L_x_3134:
[----:B------:R-:W-:Y:S05]  /*8910*/  BSYNC.RECONVERGENT B0 ;  /* 0x0000000000007941 */ /* 0x000fea0003800200 */
.L_x_3133:
        /* <DEDUP_REMOVED lines=11> */
.L_x_3135:
        /* <DEDUP_REMOVED lines=18> */
.L_x_3089:
[----:B------:R-:W-:Y:S01]  /*8af0*/  HFMA2 R53, -RZ, RZ, 0, 5.9604644775390625e-08 ;  /* 0x00000001ff357431 */ /* 0x000fe200000001ff */
[----:B------:R-:W-:Y:S02]  /*8b00*/  MOV R157, R75 ;  /* 0x0000004b009d7202 */ /* 0x000fe40000000f00 */
[----:B------:R-:W-:Y:S02]  /*8b10*/  MOV R52, RZ ;  /* 0x000000ff00347202 */ /* 0x000fe40000000f00 */
[----:B------:R-:W-:-:S07]  /*8b20*/  MOV R154, 0xffffffff ;  /* 0xffffffff009a7802 */ /* 0x000fce0000000f00 */
[----:B01---5:R-:W-:Y:S05]  /*8b30*/  WARPSYNC.COLLECTIVE R154, `(.L_x_3136) ;  /* 0x000000009a087348 */ /* 0x023fea0003c00000 */
[----:B------:R2:W3:Y:S02]  /*8b40*/  SHFL.UP P6, R162, R157, R53, R52 ;  /* 0x040000359da27389 */ /* 0x0004e400000c0034 */
[----:B0123-5:R-:W-:Y:S05]  /*8b50*/  ENDCOLLECTIVE ;  /* 0x000000000000791b */ /* 0x02ffea0003800000 */
.L_x_3136:
[----:B------:R-:W-:Y:S02]  /*8b60*/  MOV R157, R153 ;  /* 0x00000099009d7202 */ /* 0x000fe40000000f00 */
[----:B------:R-:W-:-:S07]  /*8b70*/  MOV R155, R162 ;  /* 0x000000a2009b7202 */ /* 0x000fce0000000f00 */
[----:B------:R-:W-:Y:S05]  /*8b80*/  WARPSYNC.COLLECTIVE R154, `(.L_x_3137) ;  /* 0x000000009a087348 */ /* 0x000fea0003c00000 */
[----:B------:R0:W1:Y:S02]  /*8b90*/  SHFL.UP P6, R162, R157, R53, R52 ;  /* 0x040000359da27389 */ /* 0x00006400000c0034 */
[----:B01----:R-:W-:Y:S05]  /*8ba0*/  ENDCOLLECTIVE ;  /* 0x000000000000791b */ /* 0x003fea0003800000 */
.L_x_3137:
        /* <DEDUP_REMOVED lines=10> */
.L_x_3138:
[----:B------:R-:W-:Y:S02]  /*8c50*/  MOV R157, R155 ;  /* 0x0000009b009d7202 */ /* 0x000fe40000000f00 */
[----:B------:R-:W-:-:S07]  /*8c60*/  MOV R153, R162 ;  /* 0x000000a200997202 */ /* 0x000fce0000000f00 */
[----:B------:R-:W-:Y:S05]  /*8c70*/  WARPSYNC.COLLECTIVE R154, `(.L_x_3139) ;  /* 0x000000009a087348 */ /* 0x000fea0003c00000 */
[----:B------:R0:W1:Y:S02]  /*8c80*/  SHFL.UP P6, R162, R157, R53, R52 ;  /* 0x040000359da27389 */ /* 0x00006400000c0034 */
[----:B01----:R-:W-:Y:S05]  /*8c90*/  ENDCOLLECTIVE ;  /* 0x000000000000791b */ /* 0x003fea0003800000 */
.L_x_3139:
        /* <DEDUP_REMOVED lines=10> */
.L_x_3140:
[----:B------:R-:W-:Y:S02]  /*8d40*/  MOV R157, R155 ;  /* 0x0000009b009d7202 */ /* 0x000fe40000000f00 */
[----:B------:R-:W-:-:S07]  /*8d50*/  MOV R153, R162 ;  /* 0x000000a200997202 */ /* 0x000fce0000000f00 */
[----:B------:R-:W-:Y:S05]  /*8d60*/  WARPSYNC.COLLECTIVE R154, `(.L_x_3141) ;  /* 0x000000009a087348 */ /* 0x000fea0003c00000 */
[----:B------:R0:W1:Y:S02]  /*8d70*/  SHFL.UP P6, R162, R157, R53, R52 ;  /* 0x040000359da27389 */ /* 0x00006400000c0034 */
[----:B01----:R-:W-:Y:S05]  /*8d80*/  ENDCOLLECTIVE ;  /* 0x000000000000791b */ /* 0x003fea0003800000 */
.L_x_3141:
        /* <DEDUP_REMOVED lines=10> */
.L_x_3142:
[----:B------:R-:W-:Y:S02]  /*8e30*/  MOV R157, R155 ;  /* 0x0000009b009d7202 */ /* 0x000fe40000000f00 */
[----:B------:R-:W-:-:S07]  /*8e40*/  MOV R153, R162 ;  /* 0x000000a200997202 */ /* 0x000fce0000000f00 */
[----:B------:R-:W-:Y:S05]  /*8e50*/  WARPSYNC.COLLECTIVE R154, `(.L_x_3143) ;  /* 0x000000009a087348 */ /* 0x000fea0003c00000 */
[----:B------:R0:W1:Y:S02]  /*8e60*/  SHFL.UP P6, R162, R157, R53, R52 ;  /* 0x040000359da27389 */ /* 0x00006400000c0034 */
[----:B01----:R-:W-:Y:S05]  /*8e70*/  ENDCOLLECTIVE ;  /* 0x000000000000791b */ /* 0x003fea0003800000 */
.L_x_3143:
        /* <DEDUP_REMOVED lines=10> */
.L_x_3144:
[----:B------:R-:W-:Y:S02]  /*8f20*/  MOV R157, R155 ;  /* 0x0000009b009d7202 */ /* 0x000fe40000000f00 */
[----:B------:R-:W-:-:S07]  /*8f30*/  MOV R153, R162 ;  /* 0x000000a200997202 */ /* 0x000fce0000000f00 */
[----:B------:R-:W-:Y:S05]  /*8f40*/  WARPSYNC.COLLECTIVE R154, `(.L_x_3145) ;  /* 0x000000009a087348 */ /* 0x000fea0003c00000 */
[----:B------:R0:W1:Y:S02]  /*8f50*/  SHFL.UP P6, R162, R157, R53, R52 ;  /* 0x040000359da27389 */ /* 0x00006400000c0034 */
[----:B01----:R-:W-:Y:S05]  /*8f60*/  ENDCOLLECTIVE ;  /* 0x000000000000791b */ /* 0x003fea0003800000 */
.L_x_3145:
[----:B------:R-:W-:Y:S01]  /*8f70*/  MOV R52, R162 ;  /* 0x000000a200347202 */ /* 0x000fe20000000f00 */
[----:B------:R-:W-:Y:S06]  /*8f80*/  BRA `(.L_x_3146) ;  /* 0xffffffb8005c7947 */ /* 0x000fec000383ffff */
.L_x_3090:
        /* <DEDUP_REMOVED lines=8> */
.L_x_3148:
[----:B------:R-:W-:Y:S05]  /*9010*/  BSYNC B0 ;  /* 0x0000000000007941 */ /* 0x000fea0003800000 */
.L_x_3147:
[----:B------:R-:W-:Y:S05]  /*9020*/  BRA `(.L_x_3149) ;  /* 0xffffffb8004c7947 */ /* 0x000fea000383ffff */
.L_x_3091:
        /* <DEDUP_REMOVED lines=8> */
.L_x_3151:
[----:B------:R-:W-:Y:S05]  /*90b0*/  BSYNC B0 ;  /* 0x0000000000007941 */ /* 0x000fea0003800000 */
.L_x_3150:
[----:B------:R-:W-:Y:S05]  /*90c0*/  BRA `(.L_x_3152) ;  /* 0xffffffb8002c7947 */ /* 0x000fea000383ffff */
.L_x_3092:
        /* <DEDUP_REMOVED lines=8> */
.L_x_3154:
[----:B------:R-:W-:Y:S05]  /*9150*/  BSYNC B0 ;  /* 0x0000000000007941 */ /* 0x000fea0003800000 */
.L_x_3153:
        /* <DEDUP_REMOVED lines=9> */
.L_x_3155:
[----:B------:R-:W-:Y:S01]  /*91f0*/  HFMA2 R53, -RZ, RZ, 0, 0 ;  /* 0x00000000ff357431 */ /* 0x000fe200000001ff */
[----:B------:R-:W-:-:S07]  /*9200*/  MOV R52, 0x1f ;  /* 0x0000001f00347802 */ /* 0x000fce0000000f00 */
[----:B------:R-:W-:Y:S05]  /*9210*/  WARPSYNC.COLLECTIVE R154, `(.L_x_3156) ;  /* 0x000000009a087348 */ /* 0x000fea0003c00000 */
[----:B------:R0:W1:Y:S02]  /*9220*/  SHFL.IDX P2, R155, R153, R53, R52 ;  /* 0x00000035999b7389 */ /* 0x0000640000040034 */
[----:B01----:R-:W-:Y:S05]  /*9230*/  ENDCOLLECTIVE ;  /* 0x000000000000791b */ /* 0x003fea0003800000 */
.L_x_3156:
[----:B------:R-:W-:Y:S02]  /*9240*/  MOV R156, R162 ;  /* 0x000000a2009c7202 */ /* 0x000fe40000000f00 */
[----:B------:R-:W-:Y:S02]  /*9250*/  MOV R153, R45 ;  /* 0x0000002d00997202 */ /* 0x000fe40000000f00 */
[----:B------:R-:W-:-:S07]  /*9260*/  MOV R44, R155 ;  /* 0x0000009b002c7202 */ /* 0x000fce0000000f00 */
[----:B------:R-:W-:Y:S05]  /*9270*/  WARPSYNC.COLLECTIVE R154, `(.L_x_3157) ;  /* 0x000000009a087348 */ /* 0x000fea0003c00000 */
[----:B------:R0:W1:Y:S02]  /*9280*/  SHFL.IDX P2, R155, R153, R53, R52 ;  /* 0x00000035999b7389 */ /* 0x0000640000040034 */
[----:B01----:R-:W-:Y:S05]  /*9290*/  ENDCOLLECTIVE ;  /* 0x000000000000791b */ /* 0x003fea0003800000 */
.L_x_3157:
[----:B------:R-:W-:Y:S01]  /*92a0*/  MOV R45, R155 ;  /* 0x0000009b002d7202 */ /* 0x000fe20000000f00 */
[----:B------:R-:W-:Y:S06]  /*92b0*/  BRA `(.L_x_3158) ;  /* 0xffffffb400c87947 */ /* 0x000fec000383ffff */
.L_x_3094:
        /* <DEDUP_REMOVED lines=9> */
.L_x_3159:
[----:B------:R-:W-:Y:S02]  /*9350*/  ISETP.GT.U32.AND P6, PT, R156, 0xf, PT ;  /* 0x0000000f9c00780c */ /* 0x000fe40003fc4070 */
[----:B------:R-:W-:Y:S02]  /*9360*/  MOV R153, R155 ;  /* 0x0000009b00997202 */ /* 0x000fe40000000f00 */
[----:B------:R-:W-:-:S03]  /*9370*/  MOV R155, R163 ;  /* 0x000000a3009b7202 */ /* 0x000fc60000000f00 */
[----:B------:R-:W-:-:S07]  /*9380*/  @P3 FMUL.FTZ R153, R153, R162 ;  /* 0x000000a299993220 */ /* 0x000fce0000410000 */
[----:B------:R-:W-:Y:S05]  /*9390*/  WARPSYNC.COLLECTIVE R154, `(.L_x_3160) ;  /* 0x000000009a087348 */ /* 0x000fea0003c00000 */
[----:B------:R0:W1:Y:S02]  /*93a0*/  SHFL.DOWN P2, R155, R155, R52, R53 ;  /* 0x080000349b9b7389 */ /* 0x0000640000040035 */
[----:B01----:R-:W-:Y:S05]  /*93b0*/  ENDCOLLECTIVE ;  /* 0x000000000000791b */ /* 0x003fea0003800000 */
.L_x_3160:
        /* <DEDUP_REMOVED lines=10> */
.L_x_3161:
[----:B------:R-:W-:Y:S02]  /*9460*/  MOV R153, R155 ;  /* 0x0000009b00997202 */ /* 0x000fe40000000f00 */
[----:B------:R-:W-:-:S03]  /*9470*/  MOV R155, R163 ;  /* 0x000000a3009b7202 */ /* 0x000fc60000000f00 */
[----:B------:R-:W-:-:S07]  /*9480*/  @!P3 FMUL.FTZ R153, R162, R153 ;  /* 0x00000099a299b220 */ /* 0x000fce0000410000 */
[----:B------:R-:W-:Y:S05]  /*9490*/  WARPSYNC.COLLECTIVE R154, `(.L_x_3162) ;  /* 0x000000009a087348 */ /* 0x000fea0003c00000 */
[----:B------:R0:W1:Y:S02]  /*94a0*/  SHFL.DOWN P2, R155, R155, R52, R53 ;  /* 0x080000349b9b7389 */ /* 0x0000640000040035 */
[----:B01----:R-:W-:Y:S05]  /*94b0*/  ENDCOLLECTIVE ;  /* 0x000000000000791b */ /* 0x003fea0003800000 */
.L_x_3162:
        /* <DEDUP_REMOVED lines=9> */
.L_x_3163:
[----:B------:R-:W-:Y:S02]  /*9550*/  MOV R153, R155 ;  /* 0x0000009b00997202 */ /* 0x000fe40000000f00 */
[----:B------:R-:W-:-:S03]  /*9560*/  MOV R155, R163 ;  /* 0x000000a3009b7202 */ /* 0x000fc60000000f00 */
[----:B------:R-:W-:-:S07]  /*9570*/  @!P4 FMUL.FTZ R153, R162, R153 ;  /* 0x00000099a299c220 */ /* 0x000fce0000410000 */
[----:B------:R-:W-:Y:S05]  /*9580*/  WARPSYNC.COLLECTIVE R154, `(.L_x_3164) ;  /* 0x000000009a087348 */ /* 0x000fea0003c00000 */
[----:B------:R0:W1:Y:S02]  /*9590*/  SHFL.DOWN P2, R155, R155, R52, R53 ;  /* 0x080000349b9b7389 */ /* 0x0000640000040035 */
[----:B01----:R-:W-:Y:S05]  /*95a0*/  ENDCOLLECTIVE ;  /* 0x000000000000791b */ /* 0x003fea0003800000 */
.L_x_3164:
        /* <DEDUP_REMOVED lines=9> */
.L_x_3165:
[----:B------:R-:W-:Y:S02]  /*9640*/  MOV R153, R155 ;  /* 0x0000009b00997202 */ /* 0x000fe40000000f00 */
[----:B------:R-:W-:-:S03]  /*9650*/  MOV R155, R163 ;  /* 0x000000a3009b7202 */ /* 0x000fc60000000f00 */
[----:B------:R-:W-:-:S07]  /*9660*/  @!P5 FMUL.FTZ R153, R162, R153 ;  /* 0x00000099a299d220 */ /* 0x000fce0000410000 */
[----:B------:R-:W-:Y:S05]  /*9670*/  WARPSYNC.COLLECTIVE R154, `(.L_x_3166) ;  /* 0x000000009a087348 */ /* 0x000fea0003c00000 */
[----:B------:R0:W1:Y:S02]  /*9680*/  SHFL.DOWN P2, R155, R155, R52, R53 ;  /* 0x080000349b9b7389 */ /* 0x0000640000040035 */
[----:B01----:R-:W-:Y:S05]  /*9690*/  ENDCOLLECTIVE ;  /* 0x000000000000791b */ /* 0x003fea0003800000 */
.L_x_3166:
        /* <DEDUP_REMOVED lines=9> */
.L_x_3167:
[----:B------:R-:W-:Y:S02]  /*9730*/  MOV R153, R155 ;  /* 0x0000009b00997202 */ /* 0x000fe40000000f00 */
[----:B------:R-:W-:-:S03]  /*9740*/  MOV R155, R163 ;  /* 0x000000a3009b7202 */ /* 0x000fc60000000f00 */
[----:B------:R-:W-:-:S07]  /*9750*/  @!P6 FMUL.FTZ R153, R162, R153 ;  /* 0x00000099a299e220 */ /* 0x000fce0000410000 */
[----:B------:R-:W-:Y:S05]  /*9760*/  WARPSYNC.COLLECTIVE R154, `(.L_x_3168) ;  /* 0x000000009a087348 */ /* 0x000fea0003c00000 */
[----:B------:R0:W1:Y:S02]  /*9770*/  SHFL.DOWN P2, R155, R155, R52, R53 ;  /* 0x080000349b9b7389 */ /* 0x0000640000040035 */
[----:B01----:R-:W-:Y:S05]  /*9780*/  ENDCOLLECTIVE ;  /* 0x000000000000791b */ /* 0x003fea0003800000 */
.L_x_3168:
        /* <DEDUP_REMOVED lines=10> */
.L_x_3169:
[----:B------:R-:W-:Y:S02]  /*9830*/  MOV R153, R163 ;  /* 0x000000a300997202 */ /* 0x000fe40000000f00 */
[----:B------:R-:W-:-:S07]  /*9840*/  MOV R157, R155 ;  /* 0x0000009b009d7202 */ /* 0x000fce0000000f00 */
[----:B------:R-:W-:Y:S05]  /*9850*/  WARPSYNC.COLLECTIVE R154, `(.L_x_3170) ;  /* 0x000000009a087348 */ /* 0x000fea0003c00000 */
[----:B------:R0:W1:Y:S02]  /*9860*/  SHFL.IDX P2, R155, R153, R53, R52 ;  /* 0x00000035999b7389 */ /* 0x0000640000040034 */
[----:B01----:R-:W-:Y:S05]  /*9870*/  ENDCOLLECTIVE ;  /* 0x000000000000791b */ /* 0x003fea0003800000 */
.L_x_3170:
        /* <DEDUP_REMOVED lines=10> */
.L_x_3171:
[----:B------:R-:W-:Y:S02]  /*9920*/  MOV R162, R155 ;  /* 0x0000009b00a27202 */ /* 0x000fe40000000f00 */
[----:B------:R-:W-:-:S07]  /*9930*/  MOV R155, R163 ;  /* 0x000000a3009b7202 */ /* 0x000fce0000000f00 */
[----:B------:R-:W-:Y:S05]  /*9940*/  WARPSYNC.COLLECTIVE R154, `(.L_x_3172) ;  /* 0x000000009a087348 */ /* 0x000fea0003c00000 */
[----:B------:R0:W1:Y:S02]  /*9950*/  SHFL.DOWN P2, R155, R155, R52, R53 ;  /* 0x080000349b9b7389 */ /* 0x0000640000040035 */
[----:B01----:R-:W-:Y:S05]  /*9960*/  ENDCOLLECTIVE ;  /* 0x000000000000791b */ /* 0x003fea0003800000 */
.L_x_3172:
[----:B------:R-:W-:Y:S01]  /*9970*/  HFMA2 R53, -RZ, RZ, 0, 0 ;  /* 0x00000000ff357431 */ /* 0x000fe200000001ff */
[----:B------:R-:W-:Y:S02]  /*9980*/  MOV R52, 0x1f ;  /* 0x0000001f00347802 */ /* 0x000fe40000000f00 */
[----:B------:R-:W-:-:S07]  /*9990*/  MOV R163, R155 ;  /* 0x0000009b00a37202 */ /* 0x000fce0000000f00 */
[----:B------:R-:W-:Y:S05]  /*99a0*/  WARPSYNC.COLLECTIVE R154, `(.L_x_3173) ;  /* 0x000000009a087348 */ /* 0x000fea0003c00000 */
[----:B------:R0:W1:Y:S02]  /*99b0*/  SHFL.IDX P2, R155, R153, R53, R52 ;  /* 0x00000035999b7389 */ /* 0x0000640000040034 */
[----:B01----:R-:W-:Y:S05]  /*99c0*/  ENDCOLLECTIVE ;  /* 0x000000000000791b */ /* 0x003fea0003800000 */
.L_x_3173:
[----:B------:R-:W-:Y:S02]  /*99d0*/  MOV R153, R45 ;  /* 0x0000002d00997202 */ /* 0x000fe40000000f00 */
[----:B------:R-:W-:-:S07]  /*99e0*/  MOV R44, R155 ;  /* 0x0000009b002c7202 */ /* 0x000fce0000000f00 */
[----:B------:R-:W-:Y:S05]  /*99f0*/  WARPSYNC.COLLECTIVE R154, `(.L_x_3174) ;  /* 0x000000009a087348 */ /* 0x000fea0003c00000 */
[----:B------:R0:W1:Y:S02]  /*9a00*/  SHFL.IDX P2, R155, R153, R53, R52 ;  /* 0x00000035999b7389 */ /* 0x0000640000040034 */
[----:B01----:R-:W-:Y:S05]  /*9a10*/  ENDCOLLECTIVE ;  /* 0x000000000000791b */ /* 0x003fea0003800000 */
.L_x_3174:
[----:B------:R-:W-:Y:S02]  /*9a20*/  MOV R45, R155 ;  /* 0x0000009b002d7202 */ /* 0x000fe40000000f00 */
[----:B------:R-:W-:Y:S01]  /*9a30*/  ISETP.NE.AND P2, PT, R74, 0x1f, PT ;  /* 0x0000001f4a00780c */ /* 0x000fe20003f45270 */
[----:B------:R-:W-:-:S12]  /*9a40*/  BRA `(.L_x_3175) ;  /* 0xffffffb800047947 */ /* 0x000fd8000383ffff */
.L_x_3176:
        /* <DEDUP_REMOVED lines=11> */
.L_x_10438:


//--------------------- .text._Z25selective_scan_bwd_kernelI32Selective_Scan_bwd_kernel_traitsILi128ELi16ELb1ELb1ELb1ELb1ELb1EN3c104HalfEfEEv12SSMParamsBwd --------------------------
	.section	.text._Z25selective_scan_bwd_kernelI32Selective_Scan_bwd_kernel_traitsILi128ELi16ELb1ELb1ELb1ELb1ELb1EN3c104HalfEfEEv12SSMParamsBwd,"ax",@progbits
	.align	128
        .global         _Z25selective_scan_bwd_kernelI32Selective_Scan_bwd_kernel_traitsILi128ELi16ELb1ELb1ELb1ELb1ELb1EN3c104HalfEfEEv12SSMParamsBwd
        .type           _Z25selective_scan_bwd_kernelI32Selective_Scan_bwd_kernel_traitsILi128ELi16ELb1ELb1ELb1ELb1ELb1EN3c104HalfEfEEv12SSMParamsBwd,@function
        .size           _Z25selective_scan_bwd_kernelI32Selective_Scan_bwd_kernel_traitsILi128ELi16ELb1ELb1ELb1ELb1ELb1EN3c104HalfEfEEv12SSMParamsBwd,(.L_x_10439 - _Z25selective_scan_bwd_kernelI32Selective_Scan_bwd_kernel_traitsILi128ELi16ELb1ELb1ELb1ELb1ELb1EN3c104HalfEfEEv12SSMParamsBwd)
        .other          _Z25selective_scan_bwd_kernelI32Selective_Scan_bwd_kernel_traitsILi128ELi16ELb1ELb1ELb1ELb1ELb1EN3c104HalfEfEEv12SSMParamsBwd,@"STO_CUDA_ENTRY STV_DEFAULT"
_Z25selective_scan_bwd_kernelI32Selective_Scan_bwd_kernel_traitsILi128ELi16ELb1ELb1ELb1ELb1ELb1EN3c104HalfEfEEv12SSMParamsBwd:
.text._Z25selective_scan_bwd_kernelI32Selective_Scan_bwd_kernel_traitsILi128ELi16ELb1ELb1ELb1ELb1ELb1EN3c104HalfEfEEv12SSMParamsBwd:
        /* <DEDUP_REMOVED lines=71> */
[----:B------:R-:W-:Y:S02]  /*0470*/  UIMAD UR15, UR8, UR21, UR29 ;  /* 0x00000015080f72a4 */ /* 0x000fe4000f8e021d */
[----:B------:R-:W-:Y:S01]  /*0480*/  UIMAD UR5, UR37, UR22, UR33 ;  /* 0x00000016250572a4 */ /* 0x000fe2000f8e0221 */
[----:B------:R-:W-:Y:S01]  /*0490*/  UMOV UR14, UR28 ;  /* 0x0000001c000e7c82 */ /* 0x000fe20008000000 */
[----:B------:R-:W3:Y:S02]  /*04a0*/  LDCU.64 UR28, c[0x0][0x3d0] ;  /* 0x00007a00ff1c77ac */ /* 0x000ee40008000a00 */
[----:B------:R-:W-:Y:S01]  /*04b0*/  UISETP.GT.U32.AND UP1, UPT, UR37, UR5, UPT ;  /* 0x000000052500728c */ /* 0x000fe2000bf24070 */
[----:B------:R-:W4:Y:S01]  /*04c0*/  LDCU.64 UR32, c[0x0][0x528] ;  /* 0x0000a500ff2077ac */ /* 0x000f220008000a00 */
[----:B--2---:R-:W-:-:S02]  /*04d0*/  UISETP.NE.U32.AND UP0, UPT, UR34, URZ, UPT ;  /* 0x000000ff2200728c */ /* 0x004fc4000bf05070 */
[----:B-1----:R-:W-:Y:S02]  /*04e0*/  UIMAD.WIDE.U32 UR14, UR10, UR6, UR14 ;  /* 0x000000060a0e72a5 */ /* 0x002fe4000f8e000e */
[----:B------:R-:W-:-:S05]  /*04f0*/  UISETP.NE.AND.EX UP0, UPT, UR35, URZ, UPT, UP0 ;  /* 0x000000ff2300728c */ /* 0x000fca000bf05300 */
[----:B------:R-:W-:Y:S02]  /*0500*/  @!UP1 UIADD3 UR5, UPT, UPT, UR5, -UR37, URZ ;  /* 0x8000002505059290 */ /* 0x000fe4000fffe0ff */
[----:B------:R-:W-:Y:S02]  /*0510*/  @!UP1 UIADD3 UR11, UPT, UPT, UR11, 0x1, URZ ;  /* 0x000000010b0b9890 */ /* 0x000fe4000fffe0ff */
[----:B------:R-:W-:Y:S02]  /*0520*/  UISETP.GE.U32.AND UP2, UPT, UR5, UR37, UPT ;  /* 0x000000250500728c */ /* 0x000fe4000bf46070 */
[----:B------:R-:W-:Y:S01]  /*0530*/  ULOP3.LUT UR5, UR10, UR36, URZ, 0x3c, !UPT ;  /* 0x000000240a057292 */ /* 0x000fe2000f8e3cff */
[----:B------:R-:W1:Y:S03]  /*0540*/  LDCU.64 UR22, c[0x0][0x3c8] ;  /* 0x00007900ff1677ac */ /* 0x000e660008000a00 */
[----:B------:R-:W-:-:S02]  /*0550*/  UISETP.GE.AND UP1, UPT, UR5, URZ, UPT ;  /* 0x000000ff0500728c */ /* 0x000fc4000bf26270 */
[----:B0-----:R-:W-:-:S03]  /*0560*/  UIMAD.WIDE.U32 UR20, UR8, UR18, URZ ;  /* 0x00000012081472a5 */ /* 0x001fc6000f8e00ff */
[----:B------:R-:W-:Y:S02]  /*0570*/  @UP2 UIADD3 UR11, UPT, UPT, UR11, 0x1, URZ ;  /* 0x000000010b0b2890 */ /* 0x000fe4000fffe0ff */
[----:B------:R-:W-:Y:S01]  /*0580*/  UISETP.NE.AND UP2, UPT, UR36, URZ, UPT ;  /* 0x000000ff2400728c */ /* 0x000fe2000bf45270 */
[----:B------:R-:W0:Y:S01]  /*0590*/  LDCU.64 UR30, c[0x0][0x3e8] ;  /* 0x00007d00ff1e77ac */ /* 0x000e220008000a00 */
[----:B------:R-:W-:Y:S02]  /*05a0*/  UIMAD UR18, UR10, UR7, UR15 ;  /* 0x000000070a1272a4 */ /* 0x000fe4000f8e020f */
[----:B------:R-:W-:Y:S02]  /*05b0*/  UIADD3 UR14, UP3, UPT, UR16, UR14, URZ ;  /* 0x0000000e100e7290 */ /* 0x000fe4000ff7e0ff */
[----:B---3--:R-:W-:Y:S02]  /*05c0*/  UIMAD.WIDE.U32 UR6, UR8, UR28, URZ ;  /* 0x0000001c080672a5 */ /* 0x008fe4000f8e00ff */
[----:B------:R-:W-:-:S02]  /*05d0*/  UIMAD UR21, UR8, UR19, UR21 ;  /* 0x00000013081572a4 */ /* 0x000fc4000f8e0215 */
[----:B------:R-:W-:Y:S01]  /*05e0*/  UIADD3.X UR18, UPT, UPT, UR4, UR18, URZ, UP3, !UPT ;  /* 0x0000001204127290 */ /* 0x000fe20009ffe4ff */
[----:B------:R-:W2:Y:S01]  /*05f0*/  @UP0 LDCU UR28, c[0x0][0x384] ;  /* 0x00007080ff1c07ac */ /* 0x000ea20008000800 */
[----:B----4-:R-:W-:Y:S02]  /*0600*/  ULEA UR19, UP3, UR14, UR32, 0x1 ;  /* 0x000000200e137291 */ /* 0x010fe4000f8608ff */
[----:B------:R-:W-:Y:S02]  /*0610*/  @!UP1 UIADD3 UR11, UPT, UPT, -UR11, URZ, URZ ;  /* 0x000000ff0b0b9290 */ /* 0x000fe4000fffe1ff */
[----:B------:R-:W-:Y:S02]  /*0620*/  @!UP2 ULOP3.LUT UR11, URZ, UR36, URZ, 0x33, !UPT ;  /* 0x00000024ff0ba292 */ /* 0x000fe4000f8e33ff */
[----:B------:R-:W-:Y:S01]  /*0630*/  ULEA.HI.X UR18, UR14, UR33, UR18, 0x1, UP3 ;  /* 0x000000210e127291 */ /* 0x000fe200098f0c12 */
[----:B------:R-:W3:Y:S01]  /*0640*/  LDCU.64 UR32, c[0x0][0x448] ;  /* 0x00008900ff2077ac */ /* 0x000ee20008000a00 */
[----:B------:R-:W-:-:S02]  /*0650*/  USHF.R.S32.HI UR5, URZ, 0x1f, UR11 ;  /* 0x0000001fff057899 */ /* 0x000fc4000801140b */
[----:B------:R-:W-:Y:S01]  /*0660*/  UIMAD UR7, UR8, UR29, UR7 ;  /* 0x0000001d080772a4 */ /* 0x000fe2000f8e0207 */
[----:B------:R-:W4:Y:S01]  /*0670*/  @UP0 LDCU UR29, c[0x0][0x38c] ;  /* 0x00007180ff1d07ac */ /* 0x000f220008000800 */
[----:B-1----:R-:W-:Y:S02]  /*0680*/  UIMAD UR14, UR5, UR22, URZ ;  /* 0x00000016050e72a4 */ /* 0x002fe4000f8e02ff */
[----:B------:R-:W-:Y:S01]  /*0690*/  UIMAD.WIDE.U32 UR20, UR11, UR22, UR20 ;  /* 0x000000160b1472a5 */ /* 0x000fe2000f8e0014 */
[----:B------:R-:W1:Y:S01]  /*06a0*/  @UP0 LDCU.64 UR34, c[0x0][0x480] ;  /* 0x00009000ff2207ac */ /* 0x000e620008000a00 */
[----:B0-----:R-:W-:Y:S02]  /*06b0*/  UIMAD UR22, UR5, UR30, URZ ;  /* 0x0000001e051672a4 */ /* 0x001fe4000f8e02ff */
[----:B------:R-:W-:Y:S02]  /*06c0*/  UIMAD UR5, UR11, UR23, UR14 ;  /* 0x000000170b0572a4 */ /* 0x000fe4000f8e020e */
[----:B------:R-:W-:-:S02]  /*06d0*/  UIADD3 UR23, UP1, UPT, UR16, UR20, URZ ;  /* 0x0000001410177290 */ /* 0x000fc4000ff3e0ff */
[----:B------:R-:W-:Y:S02]  /*06e0*/  UIADD3 UR5, UPT, UPT, UR21, UR5, URZ ;  /* 0x0000000515057290 */ /* 0x000fe4000fffe0ff */
[----:B--2---:R-:W-:Y:S02]  /*06f0*/  @UP0 UIMAD UR8, UR8, UR28, UR10 ;  /* 0x0000001c080802a4 */ /* 0x004fe4000f8e020a */
[----:B------:R-:W-:Y:S02]  /*0700*/  UIMAD.WIDE.U32 UR14, UR11, UR30, UR6 ;  /* 0x0000001e0b0e72a5 */ /* 0x000fe4000f8e0006 */
[----:B------:R-:W-:Y:S02]  /*0710*/  UIMAD UR24, UR11, UR31, UR22 ;  /* 0x0000001f0b1872a4 */ /* 0x000fe4000f8e0216 */
[----:B------:R-:W-:Y:S02]  /*0720*/  UIADD3.X UR5, UPT, UPT, UR4, UR5, URZ, UP1, !UPT ;  /* 0x0000000504057290 */ /* 0x000fe40008ffe4ff */
[----:B------:R-:W-:Y:S01]  /*0730*/  @UP0 UIMAD UR8, UR8, UR25, URZ ;  /* 0x00000019080802a4 */ /* 0x000fe2000f8e02ff */
[----:B------:R-:W0:Y:S01]  /*0740*/  LDCU.64 UR30, c[0x0][0x450] ;  /* 0x00008a00ff1e77ac */ /* 0x000e220008000a00 */
[----:B---3--:R-:W-:-:S02]  /*0750*/  ULEA UR22, UP2, UR23, UR32, 0x1 ;  /* 0x0000002017167291 */ /* 0x008fc4000f8408ff */
[----:B------:R-:W-:Y:S02]  /*0760*/  UIADD3 UR16, UP1, UPT, UR16, UR14, URZ ;  /* 0x0000000e10107290 */ /* 0x000fe4000ff3e0ff */
[----:B------:R-:W-:Y:S02]  /*0770*/  UIADD3 UR20, UPT, UPT, UR15, UR24, URZ ;  /* 0x000000180f147290 */ /* 0x000fe4000fffe0ff */
[----:B----4-:R-:W-:Y:S02]  /*0780*/  @UP0 UIMAD UR8, UR8, UR29, URZ ;  /* 0x0000001d080802a4 */ /* 0x010fe4000f8e02ff */
[----:B------:R-:W-:Y:S02]  /*0790*/  ULEA.HI.X UR23, UR23, UR33, UR5, 0x1, UP2 ;  /* 0x0000002117177291 */ /* 0x000fe400090f0c05 */
[----:B------:R-:W-:Y:S01]  /*07a0*/  UIADD3.X UR20, UPT, UPT, UR4, UR20, URZ, UP1, !UPT ;  /* 0x0000001404147290 */ /* 0x000fe20008ffe4ff */
[----:B------:R-:W-:Y:S02]  /*07b0*/  UMOV UR5, URZ ;  /* 0x000000ff00057c82 */ /* 0x000fe40008000000 */
[----:B------:R-:W-:Y:S01]  /*07c0*/  UMOV UR4, URZ ;  /* 0x000000ff00047c82 */ /* 0x000fe20008000000 */
[----:B-1----:R-:W-:-:S02]  /*07d0*/  @UP0 UIMAD.WIDE UR4, UR8, 0x8, UR34 ;  /* 0x00000008080408a5 */ /* 0x002fc4000f8e0222 */
[----:B------:R-:W-:Y:S01]  /*07e0*/  UISETP.GE.AND UP0, UPT, UR25, 0x1, UPT ;  /* 0x000000011900788c */ /* 0x000fe2000bf06270 */
[----:B------:R-:W-:Y:S01]  /*07f0*/  UMOV UR7, URZ ;  /* 0x000000ff00077c82 */ /* 0x000fe20008000000 */
[----:B------:R-:W-:Y:S01]  /*0800*/  UMOV UR6, URZ ;  /* 0x000000ff00067c82 */ /* 0x000fe20008000000 */
[----:B0-----:R-:W-:-:S04]  /*0810*/  ULEA UR21, UP2, UR16, UR30, 0x1 ;  /* 0x0000001e10157291 */ /* 0x001fc8000f8408ff */
        /* <DEDUP_REMOVED lines=22> */
.L_x_3257:
[----:B------:R-:W-:Y:S01]  /*0980*/  BAR.SYNC.DEFER_BLOCKING 0x0 ;  /* 0x0000000000007b1d */ /* 0x000fe20000010000 */
[----:B0-----:R-:W-:Y:S02]  /*0990*/  MOV R2, UR15 ;  /* 0x0000000f00027c02 */ /* 0x001fe40008000f00 */
[----:B------:R-:W-:-:S03]  /*09a0*/  MOV R3, UR16 ;  /* 0x0000001000037c02 */ /* 0x000fc60008000f00 */
[----:B------:R-:W-:-:S05]  /*09b0*/  IMAD.WIDE.U32 R2, R37, 0x10, R2 ;  /* 0x0000001025027825 */ /* 0x000fca00078e0002 */
[----:B------:R-:W2:Y:S04]  /*09c0*/  LDG.E.128 R4, desc[UR26][R2.64] ;  /* 0x0000001a02047981 */ /* 0x000ea8000c1e1d00 */
[----:B------:R0:W3:Y:S01]  /*09d0*/  LDG.E.128 R8, desc[UR26][R2.64+0x200] ;  /* 0x0002001a02087981 */ /* 0x0000e2000c1e1d00 */
[----:B------:R-:W-:Y:S01]  /*09e0*/  HFMA2 R12, -RZ, RZ, 0, 9.5367431640625e-07 ;  /* 0x00000010ff0c7431 */ /* 0x000fe200000001ff */
[----:B------:R-:W1:Y:S04]  /*09f0*/  S2R R14, SR_LANEID ;  /* 0x00000000000e7919 */ /* 0x000e680000000000 */
[----:B------:R-:W-:Y:S01]  /*0a00*/  IMAD.WIDE.U32 R12, R37, R12, UR12 ;  /* 0x0000000c250c7e25 */ /* 0x000fe2000f8e000c */
[----:B-1----:R-:W-:-:S04]  /*0a10*/  IADD3 R0, PT, PT, R21, R14, RZ ;  /* 0x0000000e15007210 */ /* 0x002fc80007ffe0ff */
[----:B------:R-:W-:-:S04]  /*0a20*/  LEA R73, R0, R75, 0x4 ;  /* 0x0000004b00497211 */ /* 0x000fc800078e20ff */
[----:B------:R-:W-:Y:S02]  /*0a30*/  LEA R72, R14, R73, 0x4 ;  /* 0x000000490e487211 */ /* 0x000fe400078e20ff */
[----:B0-----:R-:W-:Y:S01]  /*0a40*/  MOV R2, UR19 ;  /* 0x0000001300027c02 */ /* 0x001fe20008000f00 */
[----:B------:R-:W0:Y:S01]  /*0a50*/  LDC.64 R14, c[0x0][0x410] ;  /* 0x00010400ff0e7b82 */ /* 0x000e220000000a00 */
        /* <DEDUP_REMOVED lines=75> */
.L_x_3179:
[----:B------:R-:W-:Y:S05]  /*0f10*/  BSYNC.RECONVERGENT B0 ;  /* 0x0000000000007941 */ /* 0x000fea0003800200 */
.L_x_3178:
        /* <DEDUP_REMOVED lines=35> */
.L_x_3181:
[----:B------:R-:W-:Y:S05]  /*1150*/  BSYNC.RECONVERGENT B0 ;  /* 0x0000000000007941 */ /* 0x000fea0003800200 */
.L_x_3180:
        /* <DEDUP_REMOVED lines=35> */
.L_x_3183:
[----:B------:R-:W-:Y:S05]  /*1390*/  BSYNC.RECONVERGENT B0 ;  /* 0x0000000000007941 */ /* 0x000fea0003800200 */
.L_x_3182:
        /* <DEDUP_REMOVED lines=35> */
.L_x_3185:
[----:B------:R-:W-:Y:S05]  /*15d0*/  BSYNC.RECONVERGENT B0 ;  /* 0x0000000000007941 */ /* 0x000fea0003800200 */
.L_x_3184:
        /* <DEDUP_REMOVED lines=35> */
.L_x_3187:
[----:B------:R-:W-:Y:S05]  /*1810*/  BSYNC.RECONVERGENT B0 ;  /* 0x0000000000007941 */ /* 0x000fea0003800200 */
.L_x_3186:
        /* <DEDUP_REMOVED lines=35> */
.L_x_3189:
[----:B------:R-:W-:Y:S05]  /*1a50*/  BSYNC.RECONVERGENT B0 ;  /* 0x0000000000007941 */ /* 0x000fea0003800200 */
.L_x_3188:
        /* <DEDUP_REMOVED lines=35> */
.L_x_3191:
[----:B------:R-:W-:Y:S05]  /*1c90*/  BSYNC.RECONVERGENT B0 ;  /* 0x0000000000007941 */ /* 0x000fea0003800200 */
.L_x_3190:
        /* <DEDUP_REMOVED lines=35> */
.L_x_3193:
[----:B------:R-:W-:Y:S05]  /*1ed0*/  BSYNC.RECONVERGENT B0 ;  /* 0x0000000000007941 */ /* 0x000fea0003800200 */
.L_x_3192:
        /* <DEDUP_REMOVED lines=35> */
.L_x_3195:
[----:B------:R-:W-:Y:S05]  /*2110*/  BSYNC.RECONVERGENT B0 ;  /* 0x0000000000007941 */ /* 0x000fea0003800200 */
.L_x_3194:
        /* <DEDUP_REMOVED lines=35> */
.L_x_3197:
[----:B------:R-:W-:Y:S05]  /*2350*/  BSYNC.RECONVERGENT B0 ;  /* 0x0000000000007941 */ /* 0x000fea0003800200 */
.L_x_3196:
        /* <DEDUP_REMOVED lines=33> */
.L_x_3199:
[----:B------:R-:W-:Y:S05]  /*2570*/  BSYNC.RECONVERGENT B0 ;  /* 0x0000000000007941 */ /* 0x000fea0003800200 */
.L_x_3198:
        /* <DEDUP_REMOVED lines=32> */
.L_x_3201:
[----:B------:R-:W-:Y:S05]  /*2780*/  BSYNC.RECONVERGENT B0 ;  /* 0x0000000000007941 */ /* 0x000fea0003800200 */
.L_x_3200:
        /* <DEDUP_REMOVED lines=32> */
.L_x_3203:
[----:B------:R-:W-:Y:S05]  /*2990*/  BSYNC.RECONVERGENT B0 ;  /* 0x0000000000007941 */ /* 0x000fea0003800200 */
.L_x_3202:
        /* <DEDUP_REMOVED lines=32> */
.L_x_3205:
[----:B------:R-:W-:Y:S05]  /*2ba0*/  BSYNC.RECONVERGENT B0 ;  /* 0x0000000000007941 */ /* 0x000fea0003800200 */
.L_x_3204:
        /* <DEDUP_REMOVED lines=32> */
.L_x_3207:
[----:B------:R-:W-:Y:S05]  /*2db0*/  BSYNC.RECONVERGENT B0 ;  /* 0x0000000000007941 */ /* 0x000fea0003800200 */
.L_x_3206:
        /* <DEDUP_REMOVED lines=32> */
.L_x_3209:
[----:B------:R-:W-:Y:S05]  /*2fc0*/  BSYNC.RECONVERGENT B0 ;  /* 0x0000000000007941 */ /* 0x000fea0003800200 */
.L_x_3208:
        /* <DEDUP_REMOVED lines=8> */
[----:B------:R-:W4:Y:S01]  /*3050*/  LDS.128 R8, [R72] ;  /* 0x0000000048087984 */ /* 0x000f220000000c00 */
[----:B------:R-:W-:-:S02]  /*3060*/  LOP3.LUT R39, R40, 0x7c0, R39, 0xf8, !PT ;  /* 0x000007c028277812 */ /* 0x000fc400078ef827 */
[----:B------:R-:W-:Y:S01]  /*3070*/  IMAD.WIDE.U32 R14, R14, UR23, R2 ;  /* 0x000000170e0e7c25 */ /* 0x000fe2000f8e0002 */
[----:B------:R-:W5:Y:S03]  /*3080*/  LDCU.64 UR8, c[0x0][0x490] ;  /* 0x00009200ff0877ac */ /* 0x000f660008000a00 */
[----:B------:R-:W2:Y:S01]  /*3090*/  LDC.64 R18, c[0x0][0x428] ;  /* 0x00010a00ff127b82 */ /* 0x000ea20000000a00 */
[----:B------:R-:W-:-:S03]  /*30a0*/  IADD3 R15, PT, PT, R15, R5, RZ ;  /* 0x000000050f0f7210 */ /* 0x000fc60007ffe0ff */
[----:B0-----:R-:W-:-:S04]  /*30b0*/  IMAD.WIDE.U32 R4, R12, UR10, R14 ;  /* 0x0000000a0c047c25 */ /* 0x001fc8000f8e000e */
[----:B------:R-:W0:Y:S01]  /*30c0*/  LDC.64 R36, c[0x0][0x478] ;  /* 0x00011e00ff247b82 */ /* 0x000e220000000a00 */
[----:B------:R-:W-:Y:S01]  /*30d0*/  IMAD R13, R13, UR10, R5 ;  /* 0x0000000a0d0d7c24 */ /* 0x000fe2000f8e0205 */
[----:B-1----:R-:W-:-:S06]  /*30e0*/  LEA R12, P0, R4, R6, 0x1 ;  /* 0x00000006040c7211 */ /* 0x002fcc00078008ff */
[----:B------:R-:W1:Y:S01]  /*30f0*/  LDC.64 R14, c[0x0][0x420] ;  /* 0x00010800ff0e7b82 */ /* 0x000e620000000a00 */
[----:B------:R-:W-:Y:S02]  /*3100*/  LEA.HI.X R13, R4, R7, R13, 0x1, P0 ;  /* 0x00000007040d7211 */ /* 0x000fe400000f0c0d */
[----:B------:R-:W-:Y:S01]  /*3110*/  LDS.128 R4, [R72+0x10] ;  /* 0x0000100048047984 */ /* 0x000fe20000000c00 */
[----:B------:R-:W-:-:S04]  /*3120*/  IMAD.WIDE.U32 R12, R39, 0x10, R12 ;  /* 0x00000010270c7825 */ /* 0x000fc800078e000c */
[----:B------:R-:W-:Y:S06]  /*3130*/  BAR.SYNC.DEFER_BLOCKING 0x0 ;  /* 0x0000000000007b1d */ /* 0x000fec0000010000 */
[----:B------:R-:W5:Y:S04]  /*3140*/  LDG.E.128 R52, desc[UR26][R12.64] ;  /* 0x0000001a0c347981 */ /* 0x000f68000c1e1d00 */
[----:B------:R-:W4:Y:S01]  /*3150*/  LDG.E.128 R76, desc[UR26][R12.64+0x200] ;  /* 0x0002001a0c4c7981 */ /* 0x000f22000c1e1d00 */
[----:B-1----:R-:W-:-:S02]  /*3160*/  IMAD R17, R15, UR23, RZ ;  /* 0x000000170f117c24 */ /* 0x002fc4000f8e02ff */
[----:B------:R-:W-:-:S05]  /*3170*/  IMAD.WIDE.U32 R14, R14, UR23, R2 ;  /* 0x000000170e0e7c25 */ /* 0x000fca000f8e0002 */
[----:B------:R-:W-:-:S03]  /*3180*/  IADD3 R15, PT, PT, R15, R17, RZ ;  /* 0x000000110f0f7210 */ /* 0x000fc60007ffe0ff */
[----:B--2---:R-:W-:-:S04]  /*3190*/  IMAD.WIDE.U32 R14, R18, UR10, R14 ;  /* 0x0000000a120e7c25 */ /* 0x004fc8000f8e000e */
[----:B------:R-:W-:Y:S01]  /*31a0*/  IMAD R0, R19, UR10, R15 ;  /* 0x0000000a13007c24 */ /* 0x000fe2000f8e020f */
[----:B0-----:R-:W-:-:S04]  /*31b0*/  LEA R36, P0, R14, R36, 0x1 ;  /* 0x000000240e247211 */ /* 0x001fc800078008ff */
[----:B------:R-:W-:-:S03]  /*31c0*/  LEA.HI.X R37, R14, R37, R0, 0x1, P0 ;  /* 0x000000250e257211 */ /* 0x000fc600000f0c00 */
[----:B------:R-:W-:Y:S01]  /*31d0*/  IMAD.WIDE.U32 R36, R39, 0x10, R36 ;  /* 0x0000001027247825 */ /* 0x000fe200078e0024 */
[----:B-----5:R-:W-:Y:S04]  /*31e0*/  STS.128 [R73], R52 ;  /* 0x0000003449007388 */ /* 0x020fe80000000c00 */
[----:B----4-:R-:W-:Y:S01]  /*31f0*/  STS.128 [R73+0x200], R76 ;  /* 0x0002004c49007388 */ /* 0x010fe20000000c00 */
        /* <DEDUP_REMOVED lines=9> */
[----:B0-----:R-:W-:Y:S01]  /*3290*/  HADD2.F32 R50, -RZ, R32.H1_H1 ;  /* 0x30000020ff327230 */ /* 0x001fe20000004100 */
[----:B------:R-:W-:Y:S01]  /*32a0*/  UISETP.NE.AND.EX UP0, UPT, UR9, URZ, UPT, UP0 ;  /* 0x000000ff0900728c */ /* 0x000fe2000bf05300 */
[--C-:B------:R-:W-:Y:S02]  /*32b0*/  HADD2.F32 R0, -RZ, R33.reuse.H0_H0 ;  /* 0x20000021ff007230 */ /* 0x100fe40000004100 */
[----:B------:R-:W-:Y:S02]  /*32c0*/  HADD2.F32 R42, -RZ, R33.H1_H1 ;  /* 0x30000021ff2a7230 */ /* 0x000fe40000004100 */
[----:B------:R-:W-:Y:S01]  /*32d0*/  FMUL.FTZ R43, R50, -1.4426950216293334961 ;  /* 0xbfb8aa3b322b7820 */ /* 0x000fe20000410000 */
[--C-:B-1----:R-:W-:Y:S02]  /*32e0*/  HADD2.F32 R45, -RZ, R16.reuse.H0_H0 ;  /* 0x20000010ff2d7230 */ /* 0x102fe40000004100 */
[----:B------:R-:W-:Y:S01]  /*32f0*/  FMUL.FTZ R33, R0, -1.4426950216293334961 ;  /* 0xbfb8aa3b00217820 */ /* 0x000fe20000410000 */
[----:B------:R-:W-:Y:S01]  /*3300*/  HADD2.F32 R52, -RZ, R17.H0_H0 ;  /* 0x20000011ff347230 */ /* 0x000fe20000004100 */
[----:B------:R0:W1:Y:S01]  /*3310*/  MUFU.EX2 R53, R43 ;  /* 0x0000002b00357308 */ /* 0x0000620000000800 */
[----:B------:R-:W-:-:S02]  /*3320*/  HADD2.F32 R51, -RZ, R16.H1_H1 ;  /* 0x30000010ff337230 */ /* 0x000fc40000004100 */
[----:B------:R-:W-:Y:S01]  /*3330*/  FMUL.FTZ R16, R45, -1.4426950216293334961 ;  /* 0xbfb8aa3b2d107820 */ /* 0x000fe20000410000 */
[----:B------:R-:W-:Y:S02]  /*3340*/  HADD2.F32 R55, -RZ, R17.H1_H1 ;  /* 0x30000011ff377230 */ /* 0x000fe40000004100 */
[----:B------:R-:W-:Y:S01]  /*3350*/  FMUL.FTZ R17, R52, -1.4426950216293334961 ;  /* 0xbfb8aa3b34117820 */ /* 0x000fe20000410000 */
[----:B------:R-:W-:Y:S02]  /*3360*/  HADD2.F32 R44, -RZ, R34.H1_H1 ;  /* 0x30000022ff2c7230 */ /* 0x000fe40000004100 */
[----:B----4-:R-:W-:Y:S01]  /*3370*/  FMUL.FTZ R36, R42, -1.4426950216293334961 ;  /* 0xbfb8aa3b2a247820 */ /* 0x010fe20000410000 */
[----:B------:R-:W-:Y:S01]  /*3380*/  HADD2.F32 R54, -RZ, R18.H0_H0 ;  /* 0x20000012ff367230 */ /* 0x000fe20000004100 */
[----:B------:R4:W3:Y:S01]  /*3390*/  MUFU.EX2 R76, R33 ;  /* 0x00000021004c7308 */ /* 0x0008e20000000800 */
[----:B0-----:R-:W-:Y:S02]  /*33a0*/  HADD2.F32 R43, -RZ, R35.H0_H0 ;  /* 0x20000023ff2b7230 */ /* 0x001fe40000004100 */
[----:B------:R-:W-:Y:S01]  /*33b0*/  FMUL.FTZ R48, R44, -1.4426950216293334961 ;  /* 0xbfb8aa3b2c307820 */ /* 0x000fe20000410000 */
[----:B------:R-:W-:-:S02]  /*33c0*/  HADD2.F32 R74, -RZ, R19.H1_H1 ;  /* 0x30000013ff4a7230 */ /* 0x000fc40000004100 */
[----:B------:R-:W-:Y:S02]  /*33d0*/  HADD2.F32 R47, -RZ, R32.H0_H0 ;  /* 0x20000020ff2f7230 */ /* 0x000fe40000004100 */
[----:B------:R-:W-:Y:S01]  /*33e0*/  HADD2.F32 R49, -RZ, R19.H0_H0 ;  /* 0x20000013ff317230 */ /* 0x000fe20000004100 */
[----:B------:R0:W3:Y:S01]  /*33f0*/  MUFU.EX2 R80, R16 ;  /* 0x0000001000507308 */ /* 0x0000e20000000800 */
[----:B----4-:R-:W-:Y:S01]  /*3400*/  FMUL.FTZ R33, R43, -1.4426950216293334961 ;  /* 0xbfb8aa3b2b217820 */ /* 0x010fe20000410000 */
[----:B------:R-:W-:Y:S01]  /*3410*/  FMUL.FTZ R32, R47, -1.4426950216293334961 ;  /* 0xbfb8aa3b2f207820 */ /* 0x000fe20000410000 */
[----:B------:R-:W-:Y:S02]  /*3420*/  HADD2.F32 R46, -RZ, R35.H1_H1 ;  /* 0x30000023ff2e7230 */ /* 0x000fe40000004100 */
[----:B-1----:R-:W-:Y:S01]  /*3430*/  FADD.FTZ R53, R53, 1 ;  /* 0x3f80000035357421 */ /* 0x002fe20000010000 */
[----:B------:R-:W-:Y:S02]  /*3440*/  HADD2.F32 R41, -RZ, R34.H0_H0 ;  /* 0x20000022ff297230 */ /* 0x000fe40000004100 */
[--C-:B------:R-:W-:Y:S01]  /*3450*/  HADD2.F32 R97, -RZ, R4.reuse.H0_H0 ;  /* 0x20000004ff617230 */ /* 0x100fe20000004100 */
[----:B------:R1:W4:Y:S01]  /*3460*/  MUFU.EX2 R78, R33 ;  /* 0x00000021004e7308 */ /* 0x0003220000000800 */
[----:B0-----:R-:W-:Y:S01]  /*3470*/  FMUL.FTZ R16, R54, -1.4426950216293334961 ;  /* 0xbfb8aa3b36107820 */ /* 0x001fe20000410000 */
[----:B------:R-:W-:Y:S01]  /*3480*/  FMUL.FTZ R35, R46, -1.4426950216293334961 ;  /* 0xbfb8aa3b2e237820 */ /* 0x000fe20000410000 */
[----:B---3--:R-:W-:Y:S01]  /*3490*/  FADD.FTZ R76, R76, 1 ;  /* 0x3f8000004c4c7421 */ /* 0x008fe20000010000 */
[----:B------:R-:W-:-:S02]  /*34a0*/  HADD2.F32 R99, -RZ, R4.H1_H1 ;  /* 0x30000004ff637230 */ /* 0x000fc40000004100 */
[--C-:B------:R-:W-:Y:S02]  /*34b0*/  HADD2.F32 R90, -RZ, R5.reuse.H0_H0 ;  /* 0x20000005ff5a7230 */ /* 0x100fe40000004100 */
[----:B------:R0:W3:Y:S01]  /*34c0*/  MUFU.EX2 R86, R17 ;  /* 0x0000001100567308 */ /* 0x0000e20000000800 */
[----:B-1----:R-:W-:Y:S01]  /*34d0*/  FMUL.FTZ R33, R55, -1.4426950216293334961 ;  /* 0xbfb8aa3b37217820 */ /* 0x002fe20000410000 */
[----:B------:R-:W-:Y:S02]  /*34e0*/  HADD2.F32 R91, -RZ, R5.H1_H1 ;  /* 0x30000005ff5b7230 */ /* 0x000fe40000004100 */
[----:B------:R-:W-:Y:S01]  /*34f0*/  FADD.FTZ R80, R80, 1 ;  /* 0x3f80000050507421 */ /* 0x000fe20000010000 */
[--C-:B------:R-:W-:Y:S02]  /*3500*/  HADD2.F32 R82, -RZ, R6.reuse.H0_H0 ;  /* 0x20000006ff527230 */ /* 0x100fe40000004100 */
[----:B------:R-:W-:Y:S01]  /*3510*/  HADD2.F32 R84, -RZ, R6.H1_H1 ;  /* 0x30000006ff547230 */ /* 0x000fe20000004100 */
[----:B------:R1:W3:Y:S01]  /*3520*/  MUFU.EX2 R77, R48 ;  /* 0x00000030004d7308 */ /* 0x0002e20000000800 */
[----:B0-----:R-:W-:Y:S01]  /*3530*/  FMUL.FTZ R17, R74, -1.4426950216293334961 ;  /* 0xbfb8aa3b4a117820 */ /* 0x001fe20000410000 */
[----:B----4-:R-:W-:Y:S01]  /*3540*/  FADD.FTZ R78, R78, 1 ;  /* 0x3f8000004e4e7421 */ /* 0x010fe20000010000 */
[----:B------:R-:W-:-:S02]  /*3550*/  HADD2.F32 R96, -RZ, R10.H0_H0 ;  /* 0x2000000aff607230 */ /* 0x000fc40000004100 */
[----:B------:R-:W-:Y:S02]  /*3560*/  HADD2.F32 R98, -RZ, R10.H1_H1 ;  /* 0x3000000aff627230 */ /* 0x000fe40000004100 */
[--C-:B------:R-:W-:Y:S01]  /*3570*/  HADD2.F32 R89, -RZ, R11.reuse.H0_H0 ;  /* 0x2000000bff597230 */ /* 0x100fe20000004100 */
[----:B------:R-:W0:Y:S01]  /*3580*/  MUFU.EX2 R87, R33 ;  /* 0x0000002100577308 */ /* 0x000e220000000800 */
[----:B-1----:R-:W-:Y:S02]  /*3590*/  HADD2.F32 R48, -RZ, R18.H1_H1 ;  /* 0x30000012ff307230 */ /* 0x002fe40000004100 */
[----:B---3--:R-:W-:Y:S01]  /*35a0*/  FADD.FTZ R117, R86, 1 ;  /* 0x3f80000056757421 */ /* 0x008fe20000010000 */
[----:B------:R-:W-:Y:S02]  /*35b0*/  HADD2.F32 R88, -RZ, R11.H1_H1 ;  /* 0x3000000bff587230 */ /* 0x000fe40000004100 */
[--C-:B------:R-:W-:Y:S02]  /*35c0*/  HADD2.F32 R94, -RZ, R9.reuse.H0_H0 ;  /* 0x20000009ff5e7230 */ /* 0x100fe40000004100 */
[----:B------:R-:W-:Y:S01]  /*35d0*/  HADD2.F32 R95, -RZ, R9.H1_H1 ;  /* 0x30000009ff5f7230 */ /* 0x000fe20000004100 */
[----:B------:R-:W1:Y:S01]  /*35e0*/  MUFU.EX2 R106, R16 ;  /* 0x00000010006a7308 */ /* 0x000e620000000800 */
[----:B------:R-:W-:-:S07]  /*35f0*/  FADD.FTZ R77, R77, 1 ;  /* 0x3f8000004d4d7421 */ /* 0x000fce0000010000 */
[----:B------:R-:W3:Y:S01]  /*3600*/  MUFU.EX2 R33, R17 ;  /* 0x0000001100217308 */ /* 0x000ee20000000800 */
[----:B0-----:R-:W-:-:S07]  /*3610*/  FADD.FTZ R118, R87, 1 ;  /* 0x3f80000057767421 */ /* 0x001fce0000010000 */
[----:B------:R0:W4:Y:S01]  /*3620*/  MUFU.EX2 R38, R32 ;  /* 0x0000002000267308 */ /* 0x0001220000000800 */
[----:B-1----:R-:W-:-:S07]  /*3630*/  FADD.FTZ R106, R106, 1 ;  /* 0x3f8000006a6a7421 */ /* 0x002fce0000010000 */
[----:B------:R-:W1:Y:S01]  /*3640*/  MUFU.EX2 R79, R35 ;  /* 0x00000023004f7308 */ /* 0x000e620000000800 */
[----:B0-----:R-:W-:Y:S01]  /*3650*/  FMUL.FTZ R32, R41, -1.4426950216293334961 ;  /* 0xbfb8aa3b29207820 */ /* 0x001fe20000410000 */
[----:B---3--:R-:W-:-:S06]  /*3660*/  FADD.FTZ R33, R33, 1 ;  /* 0x3f80000021217421 */ /* 0x008fcc0000010000 */
[----:B------:R-:W-:Y:S01]  /*3670*/  MUFU.RCP R93, R53 ;  /* 0x00000035005d7308 */ /* 0x000fe20000001000 */
[----:B----4-:R-:W-:-:S07]  /*3680*/  FADD.FTZ R38, R38, 1 ;  /* 0x3f80000026267421 */ /* 0x010fce0000010000 */
[----:B------:R0:W3:Y:S01]  /*3690*/  MUFU.RCP R92, R38 ;  /* 0x00000026005c7308 */ /* 0x0000e20000001000 */
[----:B-1----:R-:W-:-:S07]  /*36a0*/  FADD.FTZ R79, R79, 1 ;  /* 0x3f8000004f4f7421 */ /* 0x002fce0000010000 */
[----:B------:R1:W4:Y:S01]  /*36b0*/  MUFU.EX2 R34, R32 ;  /* 0x0000002000227308 */ /* 0x0003220000000800 */
[----:B0-----:R-:W-:-:S07]  /*36c0*/  HADD2.F32 R38, -RZ, R28.H0_H0 ;  /* 0x2000001cff267230 */ /* 0x001fce0000004100 */
[----:B------:R0:W0:Y:S01]  /*36d0*/  MUFU.EX2 R37, R36 ;  /* 0x0000002400257308 */ /* 0x0000220000000800 */
[----:B---3--:R-:W-:Y:S01]  /*36e0*/  FADD.FTZ R4, -R92, 1 ;  /* 0x3f8000005c047421 */ /* 0x008fe20000010100 */
[----:B-1----:R-:W-:-:S03]  /*36f0*/  FMUL.FTZ R32, R51, -1.4426950216293334961 ;  /* 0xbfb8aa3b33207820 */ /* 0x002fc60000410000 */
[C---:B------:R-:W-:Y:S01]  /*3700*/  FFMA.FTZ R11, R47.reuse, R4, 1 ;  /* 0x3f8000002f0b7423 */ /* 0x040fe20000010004 */
[----:B------:R-:W-:Y:S02]  /*3710*/  FMUL.FTZ R47, R47, R92 ;  /* 0x0000005c2f2f7220 */ /* 0x000fe40000410000 */
[----:B------:R-:W-:Y:S01]  /*3720*/  MUFU.RCP R85, R76 ;  /* 0x0000004c00557308 */ /* 0x000fe20000001000 */
[----:B----4-:R-:W-:Y:S01]  /*3730*/  FADD.FTZ R102, R34, 1 ;  /* 0x3f80000022667421 */ /* 0x010fe20000010000 */
[----:B0-----:R-:W-:Y:S01]  /*3740*/  FMUL.FTZ R36, R48, -1.4426950216293334961 ;  /* 0xbfb8aa3b30247820 */ /* 0x001fe20000410000 */
[----:B------:R-:W0:Y:S01]  /*3750*/  LDC.64 R34, c[0x0][0x508] ;  /* 0x00014200ff227b82 */ /* 0x000e220000000a00 */
[----:B------:R-:W-:-:S04]  /*3760*/  FMUL.FTZ R129, R100, R47 ;  /* 0x0000002f64817220 */ /* 0x000fc80000410000 */
[----:B------:R1:W-:Y:S01]  /*3770*/  MUFU.RCP R104, R78 ;  /* 0x0000004e00687308 */ /* 0x0003e20000001000 */
[----:B------:R-:W-:Y:S01]  /*3780*/  FADD.FTZ R37, R37, 1 ;  /* 0x3f80000025257421 */ /* 0x000fe20000010000 */
[----:B------:R-:W-:Y:S06]  /*3790*/  STL [R1+0x48], R129 ;  /* 0x0000488101007387 */ /* 0x000fec0000100800 */
[----:B------:R3:W-:Y:S01]  /*37a0*/  MUFU.RCP R107, R79 ;  /* 0x0000004f006b7308 */ /* 0x0007e20000001000 */
[----:B-1----:R-:W-:-:S07]  /*37b0*/  HADD2.F32 R78, -RZ, R7.H0_H0 ;  /* 0x20000007ff4e7230 */ /* 0x002fce0000004100 */
[----:B------:R1:W4:Y:S01]  /*37c0*/  MUFU.EX2 R81, R32 ;  /* 0x0000002000517308 */ /* 0x0003220000000800 */
[----:B---3--:R-:W-:Y:S02]  /*37d0*/  HADD2.F32 R79, -RZ, R7.H1_H1 ;  /* 0x30000007ff4f7230 */ /* 0x008fe40000004100 */
[----:B------:R-:W-:Y:S01]  /*37e0*/  FADD.FTZ R7, -R93, 1 ;  /* 0x3f8000005d077421 */ /* 0x000fe20000010100 */
[----:B0-----:R-:W-:Y:S02]  /*37f0*/  IMAD R35, R35, UR23, RZ ;  /* 0x0000001723237c24 */ /* 0x001fe4000f8e02ff */
[----:B------:R-:W-:Y:S02]  /*3800*/  IMAD.WIDE.U32 R8, R34, UR23, R2 ;  /* 0x0000001722087c25 */ /* 0x000fe4000f8e0002 */
[----:B------:R-:W-:Y:S02]  /*3810*/  MUFU.RCP R83, R37 ;  /* 0x0000002500537308 */ /* 0x000fe40000001000 */
[----:B-1----:R-:W-:Y:S01]  /*3820*/  FMUL.FTZ R32, R49, -1.4426950216293334961 ;  /* 0xbfb8aa3b31207820 */ /* 0x002fe20000410000 */
[----:B------:R-:W-:-:S05]  /*3830*/  IADD3 R9, PT, PT, R9, R35, RZ ;  /* 0x0000002309097210 */ /* 0x000fca0007ffe0ff */
[----:B------:R-:W-:Y:S01]  /*3840*/  MUFU.RCP R102, R102 ;  /* 0x0000006600667308 */ /* 0x000fe20000001000 */
[----:B----4-:R-:W-:-:S07]  /*3850*/  FADD.FTZ R81, R81, 1 ;  /* 0x3f80000051517421 */ /* 0x010fce0000010000 */
[----:B------:R-:W0:Y:S08]  /*3860*/  MUFU.EX2 R32, R32 ;  /* 0x0000002000207308 */ /* 0x000e300000000800 */
[----:B------:R-:W-:Y:S08]  /*3870*/  MUFU.RCP R105, R77 ;  /* 0x0000004d00697308 */ /* 0x000ff00000001000 */
[----:B------:R-:W-:Y:S01]  /*3880*/  MUFU.RCP R112, R80 ;  /* 0x0000005000707308 */ /* 0x000fe20000001000 */
[----:B0-----:R-:W-:-:S07]  /*3890*/  FADD.FTZ R32, R32, 1 ;  /* 0x3f80000020207421 */ /* 0x001fce0000010000 */
[----:B------:R-:W-:Y:S08]  /*38a0*/  MUFU.RCP R114, R81 ;  /* 0x0000005100727308 */ /* 0x000ff00000001000 */
[----:B------:R-:W-:Y:S08]  /*38b0*/  MUFU.RCP R117, R117 ;  /* 0x0000007500757308 */ /* 0x000ff00000001000 */
[----:B------:R-:W-:Y:S08]  /*38c0*/  MUFU.RCP R118, R118 ;  /* 0x0000007600767308 */ /* 0x000ff00000001000 */
[----:B------:R-:W-:Y:S08]  /*38d0*/  MUFU.RCP R120, R32 ;  /* 0x0000002000787308 */ /* 0x000ff00000001000 */
[----:B------:R-:W-:Y:S08]  /*38e0*/  MUFU.RCP R119, R106 ;  /* 0x0000006a00777308 */ /* 0x000ff00000001000 */
[----:B------:R-:W0:Y:S08]  /*38f0*/  MUFU.EX2 R36, R36 ;  /* 0x0000002400247308 */ /* 0x000e300000000800 */
[----:B------:R-:W1:Y:S01]  /*3900*/  MUFU.RCP R123, R33 ;  /* 0x00000021007b7308 */ /* 0x000e620000001000 */
[----:B0-----:R-:W-:-:S07]  /*3910*/  FADD.FTZ R36, R36, 1 ;  /* 0x3f80000024247421 */ /* 0x001fce0000010000 */
[----:B------:R0:W3:Y:S01]  /*3920*/  MUFU.RCP R121, R36 ;  /* 0x0000002400797308 */ /* 0x0000e20000001000 */
[----:B-1----:R-:W-:-:S04]  /*3930*/  FADD.FTZ R33, -R123, 1 ;  /* 0x3f8000007b217421 */ /* 0x002fc80000010100 */
[C---:B------:R-:W-:Y:S01]  /*3940*/  FFMA.FTZ R37, R74.reuse, R33, 1 ;  /* 0x3f8000004a257423 */ /* 0x040fe20000010021 */
[----:B------:R-:W-:Y:S01]  /*3950*/  FMUL.FTZ R74, R74, R123 ;  /* 0x0000007b4a4a7220 */ /* 0x000fe20000410000 */
[----:B--2---:R1:W-:Y:S04]  /*3960*/  STS.128 [R73], R12 ;  /* 0x0000000c49007388 */ /* 0x0043e80000000c00 */
[----:B-----5:R-:W-:Y:S01]  /*3970*/  STS.128 [R73+0x200], R24 ;  /* 0x0002001849007388 */ /* 0x020fe20000000c00 */
[----:B------:R-:W-:-:S03]  /*3980*/  NOP ;  /* 0x0000000000007918 */ /* 0x000fc60000000000 */
[----:B------:R-:W2:Y:S01]  /*3990*/  LDS.128 R16, [R72] ;  /* 0x0000000048107984 */ /* 0x000ea20000000c00 */
[C---:B-1----:R-:W-:Y:S01]  /*39a0*/  FFMA.FTZ R13, R50.reuse, R7, 1 ;  /* 0x3f800000320d7423 */ /* 0x042fe20000010007 */
[----:B------:R-:W-:Y:S01]  /*39b0*/  FADD.FTZ R15, -R83, 1 ;  /* 0x3f800000530f7421 */ /* 0x000fe20000010100 */
[----:B------:R-:W-:-:S03]  /*39c0*/  FMUL.FTZ R50, R50, R93 ;  /* 0x0000005d32327220 */ /* 0x000fc60000410000 */
[C---:B------:R-:W-:Y:S01]  /*39d0*/  FFMA.FTZ R15, R42.reuse, R15, 1 ;  /* 0x3f8000002a0f7423 */ /* 0x040fe2000001000f */
[----:B------:R-:W-:Y:S01]  /*39e0*/  FMUL.FTZ R42, R42, R83 ;  /* 0x000000532a2a7220 */ /* 0x000fe20000410000 */
[----:B------:R-:W-:-:S03]  /*39f0*/  FMUL.FTZ R128, R103, R50 ;  /* 0x0000003267807220 */ /* 0x000fc60000410000 */
[----:B------:R-:W-:Y:S02]  /*3a00*/  FMUL.FTZ R126, R95, R42 ;  /* 0x0000002a5f7e7220 */ /* 0x000fe40000410000 */
[----:B------:R-:W-:Y:S01]  /*3a10*/  STL [R1+0x44], R128 ;  /* 0x0000448001007387 */ /* 0x000fe20000100800 */
[--C-:B--2---:R-:W-:Y:S02]  /*3a20*/  HADD2.F32 R53, -RZ, R16.reuse.H0_H0 ;  /* 0x20000010ff357230 */ /* 0x104fe40000004100 */
[----:B------:R-:W-:Y:S02]  /*3a30*/  HADD2.F32 R76, -RZ, R16.H1_H1 ;  /* 0x30000010ff4c7230 */ /* 0x000fe40000004100 */
[----:B------:R-:W-:Y:S01]  /*3a40*/  FADD.FTZ R16, -R102, 1 ;  /* 0x3f80000066107421 */ /* 0x000fe20000010100 */
[--C-:B------:R-:W-:Y:S02]  /*3a50*/  HADD2.F32 R77, -RZ, R17.reuse.H0_H0 ;  /* 0x20000011ff4d7230 */ /* 0x100fe40000004100 */
[----:B------:R-:W-:Y:S01]  /*3a60*/  FMUL.FTZ R5, R100, R53 ;  /* 0x0000003564057220 */ /* 0x000fe20000410000 */
[----:B------:R-:W-:-:S02]  /*3a70*/  HADD2.F32 R80, -RZ, R17.H1_H1 ;  /* 0x30000011ff507230 */ /* 0x000fc40000004100 */
        /* <DEDUP_REMOVED lines=17> */
[----:B------:R-:W-:-:S02]  /*3b90*/  HADD2.F32 R87, -RZ, R18.H1_H1 ;  /* 0x30000012ff577230 */ /* 0x000fc40000004100 */
[----:B------:R-:W-:Y:S01]  /*3ba0*/  FMUL.FTZ R12, R12, R13 ;  /* 0x0000000d0c0c7220 */ /* 0x000fe20000410000 */
[----:B------:R-:W-:Y:S01]  /*3bb0*/  FMUL.FTZ R13, R14, R15 ;  /* 0x0000000f0e0d7220 */ /* 0x000fe20000410000 */
[----:B------:R-:W-:Y:S01]  /*3bc0*/  FMUL.FTZ R14, R17, R16 ;  /* 0x00000010110e7220 */ /* 0x000fe20000410000 */
[C---:B------:R-:W-:Y:S01]  /*3bd0*/  FADD.FTZ R18, -R104.reuse, 1 ;  /* 0x3f80000068127421 */ /* 0x040fe20000010100 */
[----:B------:R-:W-:Y:S01]  /*3be0*/  FMUL.FTZ R17, R89, R86 ;  /* 0x0000005659117220 */ /* 0x000fe20000410000 */
[----:B------:R-:W-:Y:S02]  /*3bf0*/  HADD2.F32 R101, -RZ, R19.H1_H1 ;  /* 0x30000013ff657230 */ /* 0x000fe40000004100 */
[----:B------:R-:W-:Y:S01]  /*3c00*/  FADD.FTZ R15, -R105, 1 ;  /* 0x3f800000690f7421 */ /* 0x000fe20000010100 */
[----:B------:R-:W-:Y:S01]  /*3c10*/  FFMA.FTZ R18, R43, R18, 1 ;  /* 0x3f8000002b127423 */ /* 0x000fe20000010012 */
[----:B------:R-:W-:Y:S01]  /*3c20*/  FMUL.FTZ R17, R104, R17 ;  /* 0x0000001168117220 */ /* 0x000fe20000410000 */
[----:B------:R-:W-:Y:S01]  /*3c30*/  FMUL.FTZ R16, R98, R87 ;  /* 0x0000005762107220 */ /* 0x000fe20000410000 */
[----:B------:R-:W-:Y:S01]  /*3c40*/  FADD.FTZ R19, -R107, 1 ;  /* 0x3f8000006b137421 */ /* 0x000fe20000010100 */
[----:B------:R-:W-:Y:S01]  /*3c50*/  FMUL.FTZ R24, R88, R101 ;  /* 0x0000006558187220 */ /* 0x000fe20000410000 */
[----:B------:R-:W-:Y:S01]  /*3c60*/  FMUL.FTZ R17, R17, R18 ;  /* 0x0000001211117220 */ /* 0x000fe20000410000 */
[----:B------:R-:W-:Y:S01]  /*3c70*/  FADD.FTZ R18, -R118, 1 ;  /* 0x3f80000076127421 */ /* 0x000fe20000010100 */
[----:B------:R-:W-:Y:S01]  /*3c80*/  FFMA.FTZ R15, R44, R15, 1 ;  /* 0x3f8000002c0f7423 */ /* 0x000fe2000001000f */
        /* <DEDUP_REMOVED lines=21> */
[C---:B------:R-:W-:Y:S01]  /*3de0*/  FADD.FTZ R4, -R112.reuse, 1 ;  /* 0x3f80000070047421 */ /* 0x040fe20000010100 */
[----:B------:R-:W-:Y:S01]  /*3df0*/  FMUL.FTZ R5, R97, R106 ;  /* 0x0000006a61057220 */ /* 0x000fe20000410000 */
[----:B------:R-:W-:Y:S01]  /*3e00*/  FMUL.FTZ R24, R117, R18 ;  /* 0x0000001275187220 */ /* 0x000fe20000410000 */
[----:B------:R-:W-:Y:S01]  /*3e10*/  FMUL.FTZ R19, R91, R110 ;  /* 0x0000006e5b137220 */ /* 0x000fe20000410000 */
[----:B------:R-:W-:Y:S01]  /*3e20*/  FFMA.FTZ R4, R45, R4, 1 ;  /* 0x3f8000002d047423 */ /* 0x000fe20000010004 */
[----:B------:R-:W-:Y:S01]  /*3e30*/  FMUL.FTZ R5, R112, R5 ;  /* 0x0000000570057220 */ /* 0x000fe20000410000 */
[----:B------:R-:W-:-:S02]  /*3e40*/  HADD2.F32 R111, -RZ, R6.H0_H0 ;  /* 0x20000006ff6f7230 */ /* 0x000fc40000004100 */
[----:B------:R-:W-:Y:S01]  /*3e50*/  FMUL.FTZ R27, R118, R19 ;  /* 0x00000013761b7220 */ /* 0x000fe20000410000 */
[----:B------:R-:W-:Y:S02]  /*3e60*/  HADD2.F32 R115, -RZ, R6.H1_H1 ;  /* 0x30000006ff737230 */ /* 0x000fe40000004100 */
[----:B------:R-:W-:Y:S01]  /*3e70*/  FMUL.FTZ R18, R5, R4 ;  /* 0x0000000405127220 */ /* 0x000fe20000410000 */
[----:B------:R-:W-:Y:S01]  /*3e80*/  FADD.FTZ R4, -R120, 1 ;  /* 0x3f80000078047421 */ /* 0x000fe20000010100 */
[--C-:B------:R-:W-:Y:S02]  /*3e90*/  HADD2.F32 R113, -RZ, R7.reuse.H0_H0 ;  /* 0x20000007ff717230 */ /* 0x100fe40000004100 */
[----:B------:R-:W-:Y:S01]  /*3ea0*/  FADD.FTZ R6, -R114, 1 ;  /* 0x3f80000072067421 */ /* 0x000fe20000010100 */
[----:B------:R-:W-:Y:S02]  /*3eb0*/  HADD2.F32 R116, -RZ, R7.H1_H1 ;  /* 0x30000007ff747230 */ /* 0x000fe40000004100 */
[----:B------:R-:W-:Y:S01]  /*3ec0*/  FMUL.FTZ R7, R99, R108 ;  /* 0x0000006c63077220 */ /* 0x000fe20000410000 */
[----:B------:R-:W-:Y:S01]  /*3ed0*/  FFMA.FTZ R35, R49, R4, 1 ;  /* 0x3f80000031237423 */ /* 0x000fe20000010004 */
[----:B------:R-:W-:Y:S01]  /*3ee0*/  FADD.FTZ R5, -R119, 1 ;  /* 0x3f80000077057421 */ /* 0x000fe20000010100 */
[----:B------:R-:W-:Y:S01]  /*3ef0*/  FMUL.FTZ R4, R82, R111 ;  /* 0x0000006f52047220 */ /* 0x000fe20000410000 */
[----:B------:R-:W-:Y:S01]  /*3f00*/  FFMA.FTZ R6, R51, R6, 1 ;  /* 0x3f80000033067423 */ /* 0x000fe20000010006 */
[----:B------:R-:W-:Y:S01]  /*3f10*/  FMUL.FTZ R7, R114, R7 ;  /* 0x0000000772077220 */ /* 0x000fe20000410000 */
[----:B------:R-:W-:Y:S01]  /*3f20*/  FMUL.FTZ R27, R27, R32 ;  /* 0x000000201b1b7220 */ /* 0x000fe20000410000 */
[----:B------:R-:W-:Y:S01]  /*3f30*/  FMUL.FTZ R32, R79, R116 ;  /* 0x000000744f207220 */ /* 0x000fe20000410000 */
[----:B------:R-:W-:Y:S01]  /*3f40*/  FFMA.FTZ R5, R54, R5, 1 ;  /* 0x3f80000036057423 */ /* 0x000fe20000010005 */
[----:B------:R-:W-:Y:S01]  /*3f50*/  FMUL.FTZ R4, R119, R4 ;  /* 0x0000000477047220 */ /* 0x000fe20000410000 */
[----:B------:R-:W-:Y:S01]  /*3f60*/  FMUL.FTZ R19, R7, R6 ;  /* 0x0000000607137220 */ /* 0x000fe20000410000 */
[----:B------:R-:W-:Y:S01]  /*3f70*/  FMUL.FTZ R26, R24, R25 ;  /* 0x00000019181a7220 */ /* 0x000fe20000410000 */
[----:B0-----:R-:W-:Y:S01]  /*3f80*/  FMUL.FTZ R36, R123, R32 ;  /* 0x000000207b247220 */ /* 0x001fe20000410000 */
[----:B------:R-:W0:Y:S01]  /*3f90*/  LDC.64 R24, c[0x0][0x510] ;  /* 0x00014400ff187b82 */ /* 0x000e220000000a00 */
[----:B------:R-:W-:Y:S01]  /*3fa0*/  FMUL.FTZ R32, R4, R5 ;  /* 0x0000000504207220 */ /* 0x000fe20000410000 */
[----:B------:R-:W-:Y:S01]  /*3fb0*/  F2FP.F16.F32.PACK_AB R5, R13, R12 ;  /* 0x0000000c0d05723e */ /* 0x000fe200000000ff */
[----:B---3--:R-:W-:Y:S01]  /*3fc0*/  FADD.FTZ R7, -R121, 1 ;  /* 0x3f80000079077421 */ /* 0x008fe20000010100 */
[----:B------:R-:W-:Y:S01]  /*3fd0*/  F2FP.F16.F32.PACK_AB R12, R19, R18 ;  /* 0x00000012130c723e */ /* 0x000fe200000000ff */
[----:B------:R-:W-:Y:S01]  /*3fe0*/  FMUL.FTZ R6, R84, R115 ;  /* 0x0000007354067220 */ /* 0x000fe20000410000 */
[----:B------:R-:W-:Y:S01]  /*3ff0*/  FMUL.FTZ R33, R78, R113 ;  /* 0x000000714e217220 */ /* 0x000fe20000410000 */
[----:B------:R-:W-:Y:S01]  /*4000*/  FFMA.FTZ R7, R48, R7, 1 ;  /* 0x3f80000030077423 */ /* 0x000fe20000010007 */
[----:B------:R-:W1:Y:S01]  /*4010*/  LDC.64 R18, c[0x0][0x558] ;  /* 0x00015600ff127b82 */ /* 0x000e620000000a00 */
        /* <DEDUP_REMOVED lines=15> */
[----:B0-----:R-:W-:-:S04]  /*4110*/  IMAD.WIDE.U32 R16, R24, UR10, R8 ;  /* 0x0000000a18107c25 */ /* 0x001fc8000f8e0008 */
[----:B------:R-:W-:Y:S01]  /*4120*/  FMUL.FTZ R122, R89, R43 ;  /* 0x0000002b597a7220 */ /* 0x000fe20000410000 */
[----:B------:R-:W-:Y:S01]  /*4130*/  FMUL.FTZ R55, R55, R118 ;  /* 0x0000007637377220 */ /* 0x000fe20000410000 */
[----:B------:R-:W-:Y:S01]  /*4140*/  STL [R1+0x40], R127 ;  /* 0x0000407f01007387 */ /* 0x000fe20000100800 */
[----:B------:R-:W-:Y:S01]  /*4150*/  FMUL.FTZ R88, R88, R46 ;  /* 0x0000002e58587220 */ /* 0x000fe20000410000 */
[----:B------:R-:W-:Y:S01]  /*4160*/  FMUL.FTZ R54, R54, R119 ;  /* 0x0000007736367220 */ /* 0x000fe20000410000 */
[----:B------:R-:W-:Y:S01]  /*4170*/  FMUL.FTZ R93, R97, R45 ;  /* 0x0000002d615d7220 */ /* 0x000fe20000410000 */
[----:B------:R-:W-:Y:S01]  /*4180*/  STL [R1+0x3c], R126 ;  /* 0x00003c7e01007387 */ /* 0x000fe20000100800 */
[----:B-1----:R-:W-:Y:S01]  /*4190*/  LEA R18, P0, R16, R18, 0x1 ;  /* 0x0000001210127211 */ /* 0x002fe200078008ff */
        /* <DEDUP_REMOVED lines=8> */
[----:B------:R-:W-:-:S02]  /*4220*/  HADD2.F32 R37, -RZ, R28.H1_H1 ;  /* 0x3000001cff257230 */ /* 0x000fc40000004100 */
[----:B------:R-:W-:Y:S01]  /*4230*/  FMUL.FTZ R49, R49, R120 ;  /* 0x0000007831317220 */ /* 0x000fe20000410000 */
[----:B------:R0:W-:Y:S01]  /*4240*/  STS.128 [R72], R4 ;  /* 0x0000000448007388 */ /* 0x0001e20000000c00 */
[--C-:B------:R-:W-:Y:S02]  /*4250*/  HADD2.F32 R36, -RZ, R29.reuse.H0_H0 ;  /* 0x2000001dff247230 */ /* 0x100fe40000004100 */
[----:B------:R-:W-:Y:S01]  /*4260*/  HADD2.F32 R35, -RZ, R29.H1_H1 ;  /* 0x3000001dff237230 */ /* 0x000fe20000004100 */
[----:B------:R1:W-:Y:S01]  /*4270*/  STS.128 [R72+0x10], R12 ;  /* 0x0000100c48007388 */ /* 0x0003e20000000c00 */
[----:B------:R-:W-:-:S03]  /*4280*/  NOP ;  /* 0x0000000000007918 */ /* 0x000fc60000000000 */
[----:B------:R-:W2:Y:S01]  /*4290*/  LDS.128 R8, [R73] ;  /* 0x0000000049087984 */ /* 0x000ea20000000c00 */
[--C-:B------:R-:W-:Y:S02]  /*42a0*/  HADD2.F32 R34, -RZ, R30.reuse.H0_H0 ;  /* 0x2000001eff227230 */ /* 0x100fe40000004100 */
[----:B------:R-:W-:Y:S01]  /*42b0*/  HADD2.F32 R33, -RZ, R30.H1_H1 ;  /* 0x3000001eff217230 */ /* 0x000fe20000004100 */
[----:B------:R-:W-:Y:S01]  /*42c0*/  STL [R1+0x30], R122 ;  /* 0x0000307a01007387 */ /* 0x000fe20000100800 */
[----:B0-----:R-:W-:Y:S02]  /*42d0*/  IMAD R4, R25, UR10, R17 ;  /* 0x0000000a19047c24 */ /* 0x001fe4000f8e0211 */
[----:B------:R-:W-:Y:S01]  /*42e0*/  HADD2.F32 R32, -RZ, R31.H0_H0 ;  /* 0x2000001fff207230 */ /* 0x000fe20000004100 */
[----:B------:R-:W-:Y:S01]  /*42f0*/  STL [R1+0x2c], R88 ;  /* 0x00002c5801007387 */ /* 0x000fe20000100800 */
[----:B-1----:R-:W-:Y:S01]  /*4300*/  FFMA.FTZ R12, R129, R38, R130 ;  /* 0x00000026810c7223 */ /* 0x002fe20000010082 */
[----:B------:R-:W-:Y:S01]  /*4310*/  LEA.HI.X R19, R16, R19, R4, 0x1, P0 ;  /* 0x0000001310137211 */ /* 0x000fe200000f0c04 */
[--C-:B------:R-:W-:Y:S01]  /*4320*/  HADD2.F32 R28, -RZ, R21.reuse.H0_H0 ;  /* 0x20000015ff1c7230 */ /* 0x100fe20000004100 */
[----:B------:R-:W0:Y:S01]  /*4330*/  LDS.128 R4, [R73+0x200] ;  /* 0x0002000049047984 */ /* 0x000e220000000c00 */
[----:B------:R-:W-:-:S02]  /*4340*/  HADD2.F32 R27, -RZ, R21.H1_H1 ;  /* 0x30000015ff1b7230 */ /* 0x000fc40000004100 */
[----:B------:R-:W-:Y:S01]  /*4350*/  FMUL.FTZ R21, R79, R74 ;  /* 0x0000004a4f157220 */ /* 0x000fe20000410000 */
[----:B------:R-:W-:Y:S01]  /*4360*/  IMAD.WIDE.U32 R18, R39, 0x10, R18 ;  /* 0x0000001027127825 */ /* 0x000fe200078e0012 */
[----:B------:R-:W-:Y:S03]  /*4370*/  STL [R1+0x28], R93 ;  /* 0x0000285d01007387 */ /* 0x000fe60000100800 */
[--C-:B------:R-:W-:Y:S01]  /*4380*/  HADD2.F32 R26, -RZ, R22.reuse.H0_H0 ;  /* 0x20000016ff1a7230 */ /* 0x100fe20000004100 */
[----:B------:R-:W-:Y:S01]  /*4390*/  STL [R1+0x24], R92 ;  /* 0x0000245c01007387 */ /* 0x000fe20000100800 */
[----:B------:R-:W-:Y:S02]  /*43a0*/  HADD2.F32 R25, -RZ, R22.H1_H1 ;  /* 0x30000016ff197230 */ /* 0x000fe40000004100 */
[----:B------:R-:W-:Y:S01]  /*43b0*/  FMUL.FTZ R22, R78, R49 ;  /* 0x000000314e167220 */ /* 0x000fe20000410000 */
[----:B------:R-:W-:Y:S01]  /*43c0*/  HADD2.F32 R24, -RZ, R23.H0_H0 ;  /* 0x20000017ff187230 */ /* 0x000fe20000004100 */
[----:B------:R-:W-:Y:S01]  /*43d0*/  STL [R1+0x20], R89 ;  /* 0x0000205901007387 */ /* 0x000fe20000100800 */
[----:B------:R-:W-:-:S02]  /*43e0*/  HADD2.F32 R31, -RZ, R31.H1_H1 ;  /* 0x3000001fff1f7230 */ /* 0x000fc40000004100 */
[--C-:B------:R-:W-:Y:S01]  /*43f0*/  HADD2.F32 R30, -RZ, R20.reuse.H0_H0 ;  /* 0x20000014ff1e7230 */ /* 0x100fe20000004100 */
[----:B------:R-:W-:Y:S01]  /*4400*/  STL [R1+0x1c], R85 ;  /* 0x00001c5501007387 */ /* 0x000fe20000100800 */
[----:B------:R-:W-:Y:S02]  /*4410*/  HADD2.F32 R29, -RZ, R20.H1_H1 ;  /* 0x30000014ff1d7230 */ /* 0x000fe40000004100 */
[----:B------:R-:W-:Y:S01]  /*4420*/  HADD2.F32 R23, -RZ, R23.H1_H1 ;  /* 0x30000017ff177230 */ /* 0x000fe20000004100 */
[----:B------:R-:W-:Y:S04]  /*4430*/  STL [R1+0x18], R82 ;  /* 0x0000185201007387 */ /* 0x000fe80000100800 */
[----:B------:R-:W-:Y:S04]  /*4440*/  STL [R1+0x14], R83 ;  /* 0x0000145301007387 */ /* 0x000fe80000100800 */
[----:B--2---:R1:W-:Y:S04]  /*4450*/  STG.E.128 desc[UR26][R18.64], R8 ;  /* 0x0000000812007986 */ /* 0x0043e8000c101d1a */
[----:B0-----:R0:W-:Y:S01]  /*4460*/  STG.E.128 desc[UR26][R18.64+0x200], R4 ;  /* 0x0002000412007986 */ /* 0x0011e2000c101d1a */
[----:B-1----:R-:W-:-:S04]  /*4470*/  FFMA.FTZ R9, R128, R37, R12 ;  /* 0x0000002580097223 */ /* 0x002fc8000001000c */
[----:B------:R-:W-:-:S04]  /*4480*/  FFMA.FTZ R8, R127, R36, R9 ;  /* 0x000000247f087223 */ /* 0x000fc80000010009 */
[----:B------:R-:W-:Y:S01]  /*4490*/  FFMA.FTZ R15, R126, R35, R8 ;  /* 0x000000237e0f7223 */ /* 0x000fe20000010008 */
[----:B------:R-:W-:Y:S06]  /*44a0*/  BRA.U !UP0, `(.L_x_3210) ;  /* 0x0000000108a47547 */ /* 0x000fec000b800000 */
        /* <DEDUP_REMOVED lines=41> */
.L_x_3210:
[----:B------:R-:W-:Y:S01]  /*4740*/  FFMA.FTZ R0, R125, R34, R15 ;  /* 0x000000227d007223 */ /* 0x000fe2000001000f */
[----:B-1----:R-:W-:Y:S01]  /*4750*/  FMUL.FTZ R2, R129, UR7 ;  /* 0x0000000781027c20 */ /* 0x002fe20008410000 */
[----:B0-----:R-:W-:Y:S01]  /*4760*/  FMUL.FTZ R4, R128, UR7 ;  /* 0x0000000780047c20 */ /* 0x001fe20008410000 */
[----:B------:R-:W0:Y:S01]  /*4770*/  LDCU UR8, c[0x0][0x38c] ;  /* 0x00007180ff0877ac */ /* 0x000e220008000800 */
[----:B------:R-:W-:Y:S01]  /*4780*/  FFMA.FTZ R3, R124, R33, R0 ;  /* 0x000000217c037223 */ /* 0x000fe20000010000 */
[----:B------:R-:W-:Y:S01]  /*4790*/  MOV R20, RZ ;  /* 0x000000ff00147202 */ /* 0x000fe20000000f00 */
[----:B------:R1:W-:Y:S01]  /*47a0*/  STL [R1+0x10], R2 ;  /* 0x0000100201007387 */ /* 0x0003e20000100800 */
[----:B------:R-:W-:Y:S01]  /*47b0*/  CS2R R18, SRZ ;  /* 0x0000000000127805 */ /* 0x000fe2000001ff00 */
[----:B------:R-:W-:Y:S01]  /*47c0*/  FFMA.FTZ R0, R122, R32, R3 ;  /* 0x000000207a007223 */ /* 0x000fe20000010003 */
[----:B------:R-:W-:Y:S01]  /*47d0*/  CS2R R16, SRZ ;  /* 0x0000000000107805 */ /* 0x000fe2000001ff00 */
[----:B------:R-:W-:Y:S01]  /*47e0*/  STL [R1+0xc], R4 ;  /* 0x00000c0401007387 */ /* 0x000fe20000100800 */
        /* <DEDUP_REMOVED lines=10> */
[----:B0-----:R-:W-:Y:S01]  /*4890*/  UISETP.GE.AND UP0, UPT, UR8, 0x1, UPT ;  /* 0x000000010800788c */ /* 0x001fe2000bf06270 */
[----:B------:R0:W-:Y:S01]  /*48a0*/  STL [R1+0x8], R2 ;  /* 0x0000080201007387 */ /* 0x0001e20000100800 */
[----:B------:R-:W-:Y:S01]  /*48b0*/  FMUL.FTZ R165, R124, UR7 ;  /* 0x000000077ca57c20 */ /* 0x000fe20008410000 */
[----:B------:R-:W-:Y:S01]  /*48c0*/  FFMA.FTZ R0, R89, R28, R3 ;  /* 0x0000001c59007223 */ /* 0x000fe20000010003 */
[----:B------:R-:W-:Y:S01]  /*48d0*/  FMUL.FTZ R3, R126, UR7 ;  /* 0x000000077e037c20 */ /* 0x000fe20008410000 */
[----:B------:R-:W-:Y:S01]  /*48e0*/  FMUL.FTZ R164, R122, UR7 ;  /* 0x000000077aa47c20 */ /* 0x000fe20008410000 */
[----:B------:R-:W-:Y:S01]  /*48f0*/  FMUL.FTZ R161, R88, UR7 ;  /* 0x0000000758a17c20 */ /* 0x000fe20008410000 */
[----:B------:R-:W-:Y:S01]  /*4900*/  FMUL.FTZ R160, R93, UR7 ;  /* 0x000000075da07c20 */ /* 0x000fe20008410000 */
[----:B------:R-:W-:Y:S01]  /*4910*/  FMUL.FTZ R159, R92, UR7 ;  /* 0x000000075c9f7c20 */ /* 0x000fe20008410000 */
[----:B------:R1:W-:Y:S01]  /*4920*/  STL [R1+0x4], R3 ;  /* 0x0000040301007387 */ /* 0x0003e20000100800 */
[----:B------:R-:W-:Y:S01]  /*4930*/  FMUL.FTZ R158, R89, UR7 ;  /* 0x00000007599e7c20 */ /* 0x000fe20008410000 */
[----:B0-----:R-:W-:Y:S01]  /*4940*/  FMUL.FTZ R2, R125, UR7 ;  /* 0x000000077d027c20 */ /* 0x001fe20008410000 */
[----:B------:R-:W-:Y:S01]  /*4950*/  FMUL.FTZ R136, R85, UR7 ;  /* 0x0000000755887c20 */ /* 0x000fe20008410000 */
[----:B------:R-:W-:-:S03]  /*4960*/  FMUL.FTZ R4, R82, UR7 ;  /* 0x0000000752047c20 */ /* 0x000fc60008410000 */
[----:B------:R0:W-:Y:S01]  /*4970*/  STL [R1], R2 ;  /* 0x0000000201007387 */ /* 0x0001e20000100800 */
[----:B-1----:R-:W-:-:S04]  /*4980*/  FFMA.FTZ R3, R85, R27, R0 ;  /* 0x0000001b55037223 */ /* 0x002fc80000010000 */
[----:B------:R-:W-:Y:S01]  /*4990*/  FFMA.FTZ R0, R82, R26, R3 ;  /* 0x0000001a52007223 */ /* 0x000fe20000010003 */
[----:B0-----:R-:W-:-:S03]  /*49a0*/  FMUL.FTZ R2, R22, UR7 ;  /* 0x0000000716027c20 */ /* 0x001fc60008410000 */
        /* <DEDUP_REMOVED lines=8> */
[----:B------:R-:W1:Y:S01]  /*4a30*/  S2R R74, SR_TID.X ;  /* 0x00000000004a7919 */ /* 0x000e620000002100 */
[----:B------:R-:W2:Y:S01]  /*4a40*/  S2UR UR28, SR_CgaCtaId ;  /* 0x00000000001c79c3 */ /* 0x000ea20000008800 */
[----:B------:R-:W3:Y:S01]  /*4a50*/  LDCU.64 UR8, c[0x0][0x3a0] ;  /* 0x00007400ff0877ac */ /* 0x000ee20008000a00 */
[----:B------:R-:W-:Y:S01]  /*4a60*/  MOV R20, RZ ;  /* 0x000000ff00147202 */ /* 0x000fe20000000f00 */
        /* <DEDUP_REMOVED lines=11> */
[C---:B-1----:R-:W-:Y:S01]  /*4b20*/  ISETP.NE.AND P2, PT, R74.reuse, 0x7f, PT ;  /* 0x0000007f4a00780c */ /* 0x042fe20003f45270 */
[----:B------:R-:W1:Y:S01]  /*4b30*/  LDCU.64 UR34, c[0x0][0x3a8] ;  /* 0x00007500ff2277ac */ /* 0x000e620008000a00 */
[----:B------:R-:W-:-:S02]  /*4b40*/  ISETP.NE.AND P0, PT, R74, RZ, PT ;  /* 0x000000ff4a00720c */ /* 0x000fc40003f05270 */
[----:B------:R-:W-:Y:S01]  /*4b50*/  IADD3 R92, PT, PT, R74, 0x200, RZ ;  /* 0x000002004a5c7810 */ /* 0x000fe20007ffe0ff */
[----:B------:R-:W0:Y:S01]  /*4b60*/  LDCU.64 UR36, c[0x0][0x3e0] ;  /* 0x00007c00ff2477ac */ /* 0x000e220008000a00 */
[----:B------:R-:W-:Y:S01]  /*4b70*/  MOV R75, UR23 ;  /* 0x00000017004b7c02 */ /* 0x000fe20008000f00 */
[----:B------:R-:W0:Y:S01]  /*4b80*/  LDCU.64 UR38, c[0x0][0x4c0] ;  /* 0x00009800ff2677ac */ /* 0x000e220008000a00 */
[----:B------:R-:W0:Y:S01]  /*4b90*/  LDCU.64 UR40, c[0x0][0x4e0] ;  /* 0x00009c00ff2877ac */ /* 0x000e220008000a00 */
[----:B------:R-:W0:Y:S01]  /*4ba0*/  LDCU.64 UR42, c[0x0][0x4f0] ;  /* 0x00009e00ff2a77ac */ /* 0x000e220008000a00 */
[----:B------:R-:W0:Y:S01]  /*4bb0*/  LDCU.64 UR44, c[0x0][0x538] ;  /* 0x0000a700ff2c77ac */ /* 0x000e220008000a00 */
[----:B------:R-:W0:Y:S01]  /*4bc0*/  LDCU.64 UR46, c[0x0][0x540] ;  /* 0x0000a800ff2e77ac */ /* 0x000e220008000a00 */
[----:B------:R-:W-:Y:S01]  /*4bd0*/  UIMAD UR9, UR10, UR9, UR25 ;  /* 0x000000090a0972a4 */ /* 0x000fe2000f8e0219 */
[----:B--234-:R-:W-:-:S11]  /*4be0*/  UMOV UR8, URZ ;  /* 0x000000ff00087c82 */ /* 0x01cfd60008000000 */
.L_x_3256:
[----:B------:R-:W-:Y:S01]  /*4bf0*/  UIMAD.WIDE.U32 UR28, UR8, UR30, URZ ;  /* 0x0000001e081c72a5 */ /* 0x000fe2000f8e00ff */
[----:B------:R-:W2:Y:S03]  /*4c00*/  LDL R132, [R1+0x48] ;  /* 0x0000480001847983 */ /* 0x000ea60000100800 */
[----:B------:R-:W-:Y:S01]  /*4c10*/  UIMAD UR10, UR8, UR31, UR29 ;  /* 0x0000001f080a72a4 */ /* 0x000fe2000f8e021d */
[----:B------:R-:W3:Y:S01]  /*4c20*/  LDL R131, [R1+0x44] ;  /* 0x0000440001837983 */ /* 0x000ee20000100800 */
[----:B------:R-:W-:-:S03]  /*4c30*/  ULEA UR23, UP0, UR28, UR17, 0x1 ;  /* 0x000000111c177291 */ /* 0x000fc6000f8008ff */
[----:B------:R-:W4:Y:S01]  /*4c40*/  LDL R130, [R1+0x40] ;  /* 0x0000400001827983 */ /* 0x000f220000100800 */
[----:B------:R-:W-:Y:S02]  /*4c50*/  ULEA.HI.X UR28, UR28, UR22, UR10, 0x1, UP0 ;  /* 0x000000161c1c7291 */ /* 0x000fe400080f0c0a */
[----:B------:R-:W-:Y:S01]  /*4c60*/  MOV R44, UR23 ;  /* 0x00000017002c7c02 */ /* 0x000fe20008000f00 */
[----:B------:R-:W5:Y:S03]  /*4c70*/  LDL R129, [R1+0x3c] ;  /* 0x00003c0001817983 */ /* 0x000f660000100800 */
[----:B-1----:R-:W-:Y:S01]  /*4c80*/  MOV R45, UR28 ;  /* 0x0000001c002d7c02 */ /* 0x002fe20008000f00 */
[----:B------:R-:W5:Y:S02]  /*4c90*/  LDL R128, [R1+0x38] ;  /* 0x0000380001807983 */ /* 0x000f640000100800 */
[----:B------:R-:W-:-:S02]  /*4ca0*/  IMAD.WIDE.U32 R44, R39, 0x10, R44 ;  /* 0x00000010272c7825 */ /* 0x000fc400078e002c */
[----:B------:R-:W5:Y:S04]  /*4cb0*/  LDL R127, [R1+0x34] ;  /* 0x00003400017f7983 */ /* 0x000f680000100800 */
[----:B0-----:R-:W2:Y:S04]  /*4cc0*/  LDG.E.128 R40, desc[UR26][R44.64] ;  /* 0x0000001a2c287981 */ /* 0x001ea8000c1e1d00 */
[----:B------:R-:W5:Y:S04]  /*4cd0*/  LDL R126, [R1+0x30] ;  /* 0x00003000017e7983 */ /* 0x000f680000100800 */
[----:B------:R-:W5:Y:S04]  /*4ce0*/  LDL R125, [R1+0x2c] ;  /* 0x00002c00017d7983 */ /* 0x000f680000100800 */
[----:B------:R-:W3:Y:S01]  /*4cf0*/  LDG.E.128 R44, desc[UR26][R44.64+0x200] ;  /* 0x0002001a2c2c7981 */ /* 0x000ee2000c1e1d00 */
[----:B------:R-:W-:Y:S01]  /*4d00*/  UMOV UR28, UR24 ;  /* 0x00000018001c7c82 */ /* 0x000fe20008000000 */
[----:B------:R-:W-:-:S02]  /*4d10*/  UMOV UR29, UR9 ;  /* 0x00000009001d7c82 */ /* 0x000fc40008000000 */
[----:B-1----:R-:W-:Y:S01]  /*4d20*/  UIMAD.WIDE.U32 UR28, UR8, UR34, UR28 ;  /* 0x00000022081c72a5 */ /* 0x002fe2000f8e001c */
[----:B------:R-:W5:Y:S03]  /*4d30*/  LDL R124, [R1+0x28] ;  /* 0x00002800017c7983 */ /* 0x000f660000100800 */
[----:B------:R-:W-:Y:S01]  /*4d40*/  UIMAD UR10, UR8, UR35, UR29 ;  /* 0x00000023080a72a4 */ /* 0x000fe2000f8e021d */
[----:B------:R-:W5:Y:S01]  /*4d50*/  LDL R123, [R1+0x24] ;  /* 0x00002400017b7983 */ /* 0x000f620000100800 */
[----:B------:R-:W-:-:S03]  /*4d60*/  ULEA UR23, UP0, UR28, UR32, 0x2 ;  /* 0x000000201c177291 */ /* 0x000fc6000f8010ff */
[----:B------:R-:W5:Y:S01]  /*4d70*/  LDL R122, [R1+0x20] ;  /* 0x00002000017a7983 */ /* 0x000f620000100800 */
[----:B------:R-:W-:Y:S02]  /*4d80*/  ULEA.HI.X UR28, UR28, UR33, UR10, 0x2, UP0 ;  /* 0x000000211c1c7291 */ /* 0x000fe400080f140a */
[----:B------:R-:W-:Y:S01]  /*4d90*/  MOV R48, UR23 ;  /* 0x0000001700307c02 */ /* 0x000fe20008000f00 */
[----:B------:R-:W5:Y:S03]  /*4da0*/  LDL R121, [R1+0x1c] ;  /* 0x00001c0001797983 */ /* 0x000f660000100800 */
[----:B------:R-:W-:Y:S01]  /*4db0*/  MOV R49, UR28 ;  /* 0x0000001c00317c02 */ /* 0x000fe20008000f00 */
[----:B------:R-:W-:Y:S01]  /*4dc0*/  UIMAD.WIDE.U32 UR28, UR8, UR36, URZ ;  /* 0x00000024081c72a5 */ /* 0x000fe2000f8e00ff */
[----:B------:R-:W5:Y:S03]  /*4dd0*/  LDL R120, [R1+0x18] ;  /* 0x0000180001787983 */ /* 0x000f660000100800 */
[----:B------:R-:W-:Y:S01]  /*4de0*/  UIMAD UR10, UR8, UR37, UR29 ;  /* 0x00000025080a72a4 */ /* 0x000fe2000f8e021d */
[----:B------:R0:W4:Y:S01]  /*4df0*/  LDG.E R76, desc[UR26][R48.64] ;  /* 0x0000001a304c7981 */ /* 0x000122000c1e1900 */
[----:B------:R-:W-:-:S03]  /*4e00*/  ULEA UR23, UP0, UR28, UR21, 0x1 ;  /* 0x000000151c177291 */ /* 0x000fc6000f8008ff */
[----:B------:R-:W5:Y:S01]  /*4e10*/  LDL R119, [R1+0x14] ;  /* 0x0000140001777983 */ /* 0x000f620000100800 */
        /* <DEDUP_REMOVED lines=8> */
[----:B------:R-:W0:Y:S04]  /*4ea0*/  LDS.128 R44, [R72+0x10] ;  /* 0x00001000482c7984 */ /* 0x000e280000000c00 */
[----:B------:R-:W1:Y:S04]  /*4eb0*/  LDS.128 R40, [R72] ;  /* 0x0000000048287984 */ /* 0x000e680000000c00 */
[----:B------:R-:W3:Y:S01]  /*4ec0*/  LDG.E.128 R52, desc[UR26][R52.64+0x200] ;  /* 0x0002001a34347981 */ /* 0x000ee2000c1e1d00 */
[----:B----4-:R-:W-:Y:S01]  /*4ed0*/  R2UR UR29, R76 ;  /* 0x000000004c1d72ca */ /* 0x010fe200000e0000 */
        /* <DEDUP_REMOVED lines=21> */
[----:B0-----:R-:W-:-:S02]  /*5030*/  HADD2.F32 R94, -RZ, R46.H0_H0 ;  /* 0x2000002eff5e7230 */ /* 0x001fc40000004100 */
[----:B------:R-:W-:Y:S02]  /*5040*/  HADD2.F32 R98, -RZ, R46.H1_H1 ;  /* 0x3000002eff627230 */ /* 0x000fe40000004100 */
[C---:B------:R-:W-:Y:S01]  /*5050*/  FMUL.FTZ R46, R101.reuse, R57 ;  /* 0x00000039652e7220 */ /* 0x040fe20000410000 */
[----:B------:R-:W-:Y:S01]  /*5060*/  ISETP.NE.AND P2, PT, R74, 0x7f, PT ;  /* 0x0000007f4a00780c */ /* 0x000fe20003f45270 */
[----:B------:R-:W-:Y:S01]  /*5070*/  FMUL.FTZ R97, R101, R60 ;  /* 0x0000003c65617220 */ /* 0x000fe20000410000 */
[----:B------:R-:W-:Y:S01]  /*5080*/  SEL R104, R92, UR10, P0 ;  /* 0x0000000a5c687c07 */ /* 0x000fe20008000000 */
[----:B------:R-:W0:Y:S01]  /*5090*/  MUFU.EX2 R82, R82 ;  /* 0x0000005200527308 */ /* 0x000e220000000800 */
[--C-:B------:R-:W-:Y:S02]  /*50a0*/  HADD2.F32 R92, -RZ, R45.reuse.H0_H0 ;  /* 0x2000002dff5c7230 */ /* 0x100fe40000004100 */
[----:B------:R-:W-:Y:S01]  /*50b0*/  HADD2.F32 R96, -RZ, R45.H1_H1 ;  /* 0x3000002dff607230 */ /* 0x000fe20000004100 */
[----:B------:R-:W-:-:S04]  /*50c0*/  LEA R45, R104, R75, 0x2 ;  /* 0x0000004b682d7211 */ /* 0x000fc800078e10ff */
[----:B------:R-:W0:Y:S01]  /*50d0*/  MUFU.EX2 R81, R81 ;  /* 0x0000005100517308 */ /* 0x000e220000000800 */
[--C-:B-1----:R-:W-:Y:S02]  /*50e0*/  HADD2.F32 R89, -RZ, R43.reuse.H0_H0 ;  /* 0x2000002bff597230 */ /* 0x102fe40000004100 */
[----:B------:R-:W-:-:S05]  /*50f0*/  HADD2.F32 R91, -RZ, R43.H1_H1 ;  /* 0x3000002bff5b7230 */ /* 0x000fca0000004100 */
[----:B------:R-:W1:Y:S01]  /*5100*/  MUFU.EX2 R80, R80 ;  /* 0x0000005000507308 */ /* 0x000e620000000800 */
[----:B------:R-:W-:-:S07]  /*5110*/  HADD2.F32 R43, -RZ, R44.H0_H0 ;  /* 0x2000002cff2b7230 */ /* 0x000fce0000004100 */
        /* <DEDUP_REMOVED lines=12> */
[--C-:B------:R-:W-:Y:S01]  /*51e0*/  HADD2.F32 R84, -RZ, R40.reuse.H0_H0 ;  /* 0x20000028ff547230 */ /* 0x100fe20000004100 */
[----:B------:R-:W-:Y:S01]  /*51f0*/  BSSY.RECONVERGENT B0, `(.L_x_3212) ;  /* 0x000003c000007945 */ /* 0x000fe20003800200 */
[----:B------:R-:W-:-:S02]  /*5200*/  HADD2.F32 R87, -RZ, R40.H1_H1 ;  /* 0x30000028ff577230 */ /* 0x000fc40000004100 */
[--C-:B------:R-:W-:Y:S02]  /*5210*/  HADD2.F32 R40, -RZ, R41.reuse.H0_H0 ;  /* 0x20000029ff287230 */ /* 0x100fe40000004100 */
[----:B------:R-:W-:Y:S02]  /*5220*/  HADD2.F32 R88, -RZ, R41.H1_H1 ;  /* 0x30000029ff587230 */ /* 0x000fe40000004100 */
[--C-:B------:R-:W-:Y:S02]  /*5230*/  HADD2.F32 R41, -RZ, R42.reuse.H0_H0 ;  /* 0x2000002aff297230 */ /* 0x100fe40000004100 */
[----:B------:R-:W-:Y:S02]  /*5240*/  HADD2.F32 R90, -RZ, R42.H1_H1 ;  /* 0x3000002aff5a7230 */ /* 0x000fe40000004100 */
[----:B------:R5:W0:Y:S01]  /*5250*/  MUFU.EX2 R42, R97 ;  /* 0x00000061002a7308 */ /* 0x000a220000000800 */
[--C-:B------:R-:W-:Y:S02]  /*5260*/  HADD2.F32 R100, -RZ, R47.reuse.H1_H1 ;  /* 0x3000002fff647230 */ /* 0x100fe40000004100 */
[----:B-----5:R-:W-:Y:S01]  /*5270*/  HADD2.F32 R97, -RZ, R47.H0_H0 ;  /* 0x2000002fff617230 */ /* 0x020fe20000004100 */
        /* <DEDUP_REMOVED lines=49> */
.L_x_3213:
[----:B------:R-:W-:-:S06]  /*5590*/  LEA R54, R74, R75, 0x2 ;  /* 0x0000004b4a367211 */ /* 0x000fcc00078e10ff */
[----:B------:R-:W0:Y:S02]  /*55a0*/  LDS R54, [R54+0x7554] ;  /* 0x0075540036367984 */ /* 0x000e240000000800 */
.L_x_3214:
[----:B------:R-:W-:Y:S05]  /*55b0*/  BSYNC.RECONVERGENT B0 ;  /* 0x0000000000007941 */ /* 0x000fea0003800200 */
.L_x_3212:
        /* <DEDUP_REMOVED lines=123> */
.L_x_3273:
[----:B------:R-:W-:Y:S01]  /*5d70*/  ISETP.GE.AND P2, PT, R163, 0x10, PT ;  /* 0x00000010a300780c */ /* 0x000fe20003f46270 */
[----:B----4-:R-:W-:Y:S01]  /*5d80*/  FFMA.FTZ R52, R75, R52, R155 ;  /* 0x000000344b347223 */ /* 0x010fe2000001009b */
[----:B------:R-:W-:-:S04]  /*5d90*/  UMOV UR10, 0xffffffff ;  /* 0xffffffff000a7882 */ /* 0x000fc80000000000 */
[----:B------:R-:W-:-:S07]  /*5da0*/  FSEL R156, R155, R52, !P2 ;  /* 0x000000349b9c7208 */ /* 0x000fce0005000000 */
[----:B--23--:R-:W-:Y:S01]  /*5db0*/  @P2 FMUL.FTZ R75, R75, R153 ;  /* 0x000000994b4b2220 */ /* 0x00cfe20000410000 */
[----:B------:R-:W-:Y:S06]  /*5dc0*/  BRA.DIV UR10, `(.L_x_3217) ;  /* 0x000000460a387947 */ /* 0x000fec000b800000 */
.L_x_3276:
[----:B------:R-:W-:-:S03]  /*5dd0*/  UMOV UR10, 0xffffffff ;  /* 0xffffffff000a7882 */ /* 0x000fc60000000000 */
[----:B------:R-:W-:Y:S05]  /*5de0*/  BRA.DIV UR10, `(.L_x_3218) ;  /* 0x000000460a587947 */ /* 0x000fea000b800000 */
.L_x_3279:
[----:B------:R-:W-:-:S03]  /*5df0*/  UMOV UR10, 0xffffffff ;  /* 0xffffffff000a7882 */ /* 0x000fc60000000000 */
[----:B------:R-:W-:Y:S05]  /*5e00*/  BRA.DIV UR10, `(.L_x_3219) ;  /* 0x000000460a787947 */ /* 0x000fea000b800000 */
[----:B------:R-:W2:Y:S04]  /*5e10*/  SHFL.UP PT, R75, R75, 0x1, RZ ;  /* 0x042000004b4b7989 */ /* 0x000ea800000e00ff */
[----:B------:R-:W3:Y:S04]  /*5e20*/  SHFL.UP PT, R156, R156, 0x1, RZ ;  /* 0x042000009c9c7989 */ /* 0x000ee800000e00ff */
[----:B-----5:R-:W4:Y:S04]  /*5e30*/  SHFL.IDX PT, R44, R44, RZ, 0x1f ;  /* 0x00001fff2c2c7589 */ /* 0x020f2800000e0000 */
[----:B------:R-:W0:Y:S02]  /*5e40*/  SHFL.IDX PT, R45, R45, RZ, 0x1f ;  /* 0x00001fff2d2d7589 */ /* 0x000e2400000e0000 */
.L_x_3285:
        /* <DEDUP_REMOVED lines=12> */
.L_x_3215:
        /* <DEDUP_REMOVED lines=124> */
.L_x_3302:
        /* <DEDUP_REMOVED lines=14> */
.L_x_3220:
[----:B------:R-:W-:Y:S05]  /*67b0*/  WARPSYNC.ALL ;  /* 0x0000000000007948 */ /* 0x000fea0003800000 */
[----:B------:R-:W-:Y:S01]  /*67c0*/  ISETP.NE.AND P2, PT, R74, RZ, PT ;  /* 0x000000ff4a00720c */ /* 0x000fe20003f45270 */
[----:B--2---:R-:W2:Y:S01]  /*67d0*/  LDL R151, [R1+0x48] ;  /* 0x0000480001977983 */ /* 0x004ea20000100800 */
[----:B0-----:R-:W-:Y:S01]  /*67e0*/  MOV R46, UR8 ;  /* 0x00000008002e7c02 */ /* 0x001fe20008000f00 */
[----:B------:R-:W-:Y:S01]  /*67f0*/  FFMA.FTZ R51, R100, -R135, R152 ;  /* 0x8000008764337223 */ /* 0x000fe20000010098 */
[----:B------:R-:W-:Y:S01]  /*6800*/  FFMA.FTZ R134, R97, -R134, R150 ;  /* 0x8000008661867223 */ /* 0x000fe20000010096 */
[----:B------:R-:W-:Y:S08]  /*6810*/  BAR.SYNC.DEFER_BLOCKING 0x0 ;  /* 0x0000000000007b1d */ /* 0x000ff00000010000 */
[----:B------:R-:W-:Y:S01]  /*6820*/  @!P2 LEA R46, R46, R75, 0x3 ;  /* 0x0000004b2e2ea211 */ /* 0x000fe200078e18ff */
[----:B------:R-:W-:Y:S01]  /*6830*/  FFMA.FTZ R133, R98, -R133, R149 ;  /* 0x8000008562857223 */ /* 0x000fe20000010095 */
        /* <DEDUP_REMOVED lines=11> */
[----:B------:R-:W3:Y:S04]  /*68f0*/  LDL R153, [R1+0x34] ;  /* 0x0000340001997983 */ /* 0x000ee80000100800 */
[----:B------:R-:W4:Y:S04]  /*6900*/  LDL R163, [R1+0x38] ;  /* 0x0000380001a37983 */ /* 0x000f280000100800 */
[----:B------:R-:W5:Y:S04]  /*6910*/  LDL R135, [R1+0x40] ;  /* 0x0000400001877983 */ /* 0x000f680000100800 */
[----:B------:R-:W0:Y:S04]  /*6920*/  LDS R128, [R128+0x6854] ;  /* 0x0068540080807984 */ /* 0x000e280000000800 */
[----:B-1----:R1:W-:Y:S04]  /*6930*/  @!P2 STS.64 [R46+0x7750], R44 ;  /* 0x0077502c2e00a388 */ /* 0x0023e80000000a00 */
[----:B------:R-:W5:Y:S04]  /*6940*/  LDL R157, [R1+0x28] ;  /* 0x00002800019d7983 */ /* 0x000f680000100800 */
[----:B------:R-:W5:Y:S04]  /*6950*/  LDL R155, [R1+0x20] ;  /* 0x00002000019b7983 */ /* 0x000f680000100800 */
[----:B------:R-:W5:Y:S04]  /*6960*/  LDL R162, [R1+0x2c] ;  /* 0x00002c0001a27983 */ /* 0x000f680000100800 */
[----:B------:R-:W5:Y:S04]  /*6970*/  LDL R156, [R1+0x24] ;  /* 0x00002400019c7983 */ /* 0x000f680000100800 */
[----:B------:R-:W5:Y:S01]  /*6980*/  LDL R154, [R1+0x1c] ;  /* 0x00001c00019a7983 */ /* 0x000f620000100800 */
[----:B0-----:R-:W-:-:S03]  /*6990*/  FFMA.FTZ R54, R128, R54, R55 ;  /* 0x0000003680367223 */ /* 0x001fc60000010037 */
[----:B------:R-:W5:Y:S01]  /*69a0*/  LDL R128, [R1+0x3c] ;  /* 0x00003c0001807983 */ /* 0x000f620000100800 */
[-C--:B------:R-:W-:Y:S01]  /*69b0*/  FFMA.FTZ R103, R118, R54.reuse, R103 ;  /* 0x0000003676677223 */ /* 0x080fe20000010067 */
[----:B------:R-:W-:-:S03]  /*69c0*/  FMUL.FTZ R47, R100, R54 ;  /* 0x00000036642f7220 */ /* 0x000fc60000410000 */
[-C--:B------:R-:W-:Y:S01]  /*69d0*/  FFMA.FTZ R101, R101, R103.reuse, R104 ;  /* 0x0000006765657223 */ /* 0x080fe20000010068 */
[----:B-1----:R-:W-:Y:S01]  /*69e0*/  FMUL.FTZ R45, R103, UR29 ;  /* 0x0000001d672d7c20 */ /* 0x002fe20008410000 */
[----:B------:R-:W-:Y:S01]  /*69f0*/  FFMA.FTZ R0, R47, R56, R0 ;  /* 0x000000382f007223 */ /* 0x000fe20000010000 */
[----:B------:R-:W-:Y:S01]  /*6a00*/  FMUL.FTZ R97, R97, R103 ;  /* 0x0000006761617220 */ /* 0x000fe20000410000 */
[----:B------:R-:W-:Y:S01]  /*6a10*/  FFMA.FTZ R99, R99, R101, R105 ;  /* 0x0000006563637223 */ /* 0x000fe20000010069 */
[----:B------:R-:W-:Y:S01]  /*6a20*/  FMUL.FTZ R44, R101, UR29 ;  /* 0x0000001d652c7c20 */ /* 0x000fe20008410000 */
[----:B------:R-:W-:Y:S01]  /*6a30*/  FMUL.FTZ R45, R134, R45 ;  /* 0x0000002d862d7220 */ /* 0x000fe20000410000 */
[----:B------:R-:W-:Y:S01]  /*6a40*/  FMUL.FTZ R98, R98, R101 ;  /* 0x0000006562627220 */ /* 0x000fe20000410000 */
[----:B------:R-:W-:Y:S01]  /*6a50*/  FFMA.FTZ R95, R95, R99, R106 ;  /* 0x000000635f5f7223 */ /* 0x000fe2000001006a */
[----:B------:R-:W-:Y:S01]  /*6a60*/  FMUL.FTZ R44, R133, R44 ;  /* 0x0000002c852c7220 */ /* 0x000fe20000410000 */
[----:B------:R-:W-:Y:S01]  /*6a70*/  FMUL.FTZ R49, R99, UR29 ;  /* 0x0000001d63317c20 */ /* 0x000fe20008410000 */
[----:B------:R-:W-:Y:S01]  /*6a80*/  FFMA.FTZ R2, R97, R57, R2 ;  /* 0x0000003961027223 */ /* 0x000fe20000010002 */
[----:B------:R-:W-:Y:S01]  /*6a90*/  FFMA.FTZ R107, R42, R95, R107 ;  /* 0x0000005f2a6b7223 */ /* 0x000fe2000001006b */
[----:B------:R-:W-:Y:S01]  /*6aa0*/  FMUL.FTZ R42, R54, UR29 ;  /* 0x0000001d362a7c20 */ /* 0x000fe20008410000 */
[----:B------:R-:W-:Y:S01]  /*6ab0*/  FMUL.FTZ R49, R132, R49 ;  /* 0x0000003184317220 */ /* 0x000fe20000410000 */
[----:B------:R-:W-:Y:S01]  /*6ac0*/  FMUL.FTZ R54, R54, R56 ;  /* 0x0000003836367220 */ /* 0x000fe20000410000 */
[----:B------:R-:W-:Y:S01]  /*6ad0*/  FFMA.FTZ R83, R83, R107, R108 ;  /* 0x0000006b53537223 */ /* 0x000fe2000001006c */
[----:B------:R-:W-:Y:S01]  /*6ae0*/  FMUL.FTZ R42, R51, R42 ;  /* 0x0000002a332a7220 */ /* 0x000fe20000410000 */
[----:B------:R-:W-:Y:S01]  /*6af0*/  FMUL.FTZ R103, R103, R57 ;  /* 0x0000003967677220 */ /* 0x000fe20000410000 */
[----:B---3--:R-:W-:Y:S01]  /*6b00*/  FMUL.FTZ R141, R153, R141 ;  /* 0x0000008d998d7220 */ /* 0x008fe20000410000 */
[----:B------:R-:W-:Y:S01]  /*6b10*/  FFMA.FTZ R85, R85, R83, R109 ;  /* 0x0000005355557223 */ /* 0x000fe2000001006d */
[----:B------:R-:W-:Y:S01]  /*6b20*/  FFMA.FTZ R47, R23, R47, R42 ;  /* 0x0000002f172f7223 */ /* 0x000fe2000001002a */
[----:B------:R-:W-:Y:S01]  /*6b30*/  FFMA.FTZ R42, R24, R97, R45 ;  /* 0x00000061182a7223 */ /* 0x000fe2000001002d */
[----:B------:R-:W-:Y:S01]  /*6b40*/  FFMA.FTZ R45, R25, R98, R44 ;  /* 0x00000062192d7223 */ /* 0x000fe2000001002c */
[----:B------:R-:W-:Y:S01]  /*6b50*/  FFMA.FTZ R86, R86, R85, R110 ;  /* 0x0000005556567223 */ /* 0x000fe2000001006e */
[----:B------:R-:W-:Y:S01]  /*6b60*/  FADD.FTZ R20, R47, R20 ;  /* 0x000000142f147221 */ /* 0x000fe20000010000 */
[----:B------:R-:W-:Y:S01]  /*6b70*/  FMUL.FTZ R47, R94, R99 ;  /* 0x000000635e2f7220 */ /* 0x000fe20000410000 */
[----:B------:R-:W-:Y:S01]  /*6b80*/  FMUL.FTZ R44, R95, UR29 ;  /* 0x0000001d5f2c7c20 */ /* 0x000fe20008410000 */
[----:B------:R-:W-:Y:S01]  /*6b90*/  FFMA.FTZ R76, R76, R86, R111 ;  /* 0x000000564c4c7223 */ /* 0x000fe2000001006f */
[----:B------:R-:W-:Y:S01]  /*6ba0*/  FADD.FTZ R19, R42, R19 ;  /* 0x000000132a137221 */ /* 0x000fe20000010000 */
[----:B------:R-:W-:Y:S01]  /*6bb0*/  FADD.FTZ R18, R45, R18 ;  /* 0x000000122d127221 */ /* 0x000fe20000010000 */
[----:B------:R-:W-:Y:S01]  /*6bc0*/  FFMA.FTZ R4, R47, R59, R4 ;  /* 0x0000003b2f047223 */ /* 0x000fe20000010004 */
        /* <DEDUP_REMOVED lines=15> */
[C---:B------:R-:W-:Y:S01]  /*6cc0*/  SHF.L.U32 R45, R74.reuse, 0x4, RZ ;  /* 0x000000044a2d7819 */ /* 0x040fe200000006ff */
[----:B------:R-:W-:Y:S01]  /*6cd0*/  FFMA.FTZ R81, R81, R80, R116 ;  /* 0x0000005051517223 */ /* 0x000fe20000010074 */
[----:B------:R-:W-:Y:S01]  /*6ce0*/  FMUL.FTZ R46, R83, UR29 ;  /* 0x0000001d532e7c20 */ /* 0x000fe20008410000 */
[----:B------:R-:W-:Y:S01]  /*6cf0*/  FADD.FTZ R16, R49, R16 ;  /* 0x0000001031107221 */ /* 0x000fe20000010000 */
[----:B------:R-:W-:Y:S01]  /*6d00*/  LEA.HI R44, R74, R45, RZ, 0x1f ;  /* 0x0000002d4a2c7211 */ /* 0x000fe200078ff8ff */
[----:B------:R-:W-:Y:S01]  /*6d10*/  FFMA.FTZ R82, R82, R81, R117 ;  /* 0x0000005152527223 */ /* 0x000fe20000010075 */
[----:B------:R-:W-:Y:S01]  /*6d20*/  LEA.HI R50, R45, R45, RZ, 0x1b ;  /* 0x0000002d2d327211 */ /* 0x000fe200078fd8ff */
[----:B------:R-:W-:Y:S01]  /*6d30*/  FMUL.FTZ R48, R81, R70 ;  /* 0x0000004651307220 */ /* 0x000fe20000410000 */
[----:B------:R-:W-:Y:S01]  /*6d40*/  LEA R45, R44, R75, 0x2 ;  /* 0x0000004b2c2d7211 */ /* 0x000fe200078e10ff */
[----:B------:R-:W-:Y:S01]  /*6d50*/  FMUL.FTZ R44, R82, R71 ;  /* 0x00000047522c7220 */ /* 0x000fe20000410000 */
[----:B------:R-:W-:Y:S01]  /*6d60*/  FMUL.FTZ R52, R93, R83 ;  /* 0x000000535d347220 */ /* 0x000fe20000410000 */
[----:B------:R-:W-:Y:S01]  /*6d70*/  FMUL.FTZ R92, R129, R46 ;  /* 0x0000002e815c7220 */ /* 0x000fe20000410000 */
[----:B------:R-:W-:Y:S01]  /*6d80*/  FMUL.FTZ R49, R37, R48 ;  /* 0x0000003025317220 */ /* 0x000fe20000410000 */
[-C--:B------:R-:W-:Y:S01]  /*6d90*/  FFMA.FTZ R47, R119, R44.reuse, RZ ;  /* 0x0000002c772f7223 */ /* 0x080fe200000100ff */
[----:B------:R-:W-:Y:S01]  /*6da0*/  FMUL.FTZ R46, R38, R44 ;  /* 0x0000002c262e7220 */ /* 0x000fe20000410000 */
[----:B------:R-:W-:Y:S01]  /*6db0*/  FFMA.FTZ R159, R52, R62, R159 ;  /* 0x0000003e349f7223 */ /* 0x000fe2000001009f */
[----:B------:R-:W-:Y:S01]  /*6dc0*/  FFMA.FTZ R44, R29, R52, R92 ;  /* 0x000000341d2c7223 */ /* 0x000fe2000001005c */
[----:B------:R-:W-:Y:S01]  /*6dd0*/  FFMA.FTZ R48, R120, R48, R47 ;  /* 0x0000003078307223 */ /* 0x000fe2000001002f */
[----:B------:R-:W-:Y:S01]  /*6de0*/  FMUL.FTZ R47, R80, R69 ;  /* 0x00000045502f7220 */ /* 0x000fe20000410000 */
[----:B------:R-:W-:Y:S01]  /*6df0*/  FMUL.FTZ R52, R79, R68 ;  /* 0x000000444f347220 */ /* 0x000fe20000410000 */
[----:B------:R-:W-:Y:S01]  /*6e00*/  FMUL.FTZ R93, R78, R67 ;  /* 0x000000434e5d7220 */ /* 0x000fe20000410000 */
[----:B------:R-:W-:Y:S01]  /*6e10*/  LEA R50, R50, R75, 0x2 ;  /* 0x0000004b32327211 */ /* 0x000fe200078e10ff */
[----:B------:R-:W-:Y:S01]  /*6e20*/  FFMA.FTZ R53, R121, R47, R48 ;  /* 0x0000002f79357223 */ /* 0x000fe20000010030 */
[----:B------:R-:W-:Y:S01]  /*6e30*/  FMUL.FTZ R55, R35, R52 ;  /* 0x0000003423377220 */ /* 0x000fe20000410000 */
[----:B------:R-:W-:Y:S01]  /*6e40*/  FMUL.FTZ R97, R34, R93 ;  /* 0x0000005d22617220 */ /* 0x000fe20000410000 */
[----:B------:R-:W-:Y:S01]  /*6e50*/  FMUL.FTZ R48, R77, R66 ;  /* 0x000000424d307220 */ /* 0x000fe20000410000 */
[----:B------:R-:W-:Y:S01]  /*6e60*/  FFMA.FTZ R52, R122, R52, R53 ;  /* 0x000000347a347223 */ /* 0x000fe20000010035 */
[----:B------:R0:W-:Y:S01]  /*6e70*/  STS [R45+0x2100], R46 ;  /* 0x0021002e2d007388 */ /* 0x0001e20000000800 */
[----:B------:R-:W-:Y:S01]  /*6e80*/  FMUL.FTZ R53, R76, R65 ;  /* 0x000000414c357220 */ /* 0x000fe20000410000 */
[----:B------:R-:W-:Y:S01]  /*6e90*/  FMUL.FTZ R47, R36, R47 ;  /* 0x0000002f242f7220 */ /* 0x000fe20000410000 */
[----:B------:R-:W-:Y:S01]  /*6ea0*/  FFMA.FTZ R93, R123, R93, R52 ;  /* 0x0000005d7b5d7223 */ /* 0x000fe20000010034 */
[----:B------:R1:W-:Y:S01]  /*6eb0*/  STS [R50+0x2104], R49 ;  /* 0x0021043132007388 */ /* 0x0003e20000000800 */
[----:B------:R-:W-:Y:S01]  /*6ec0*/  FMUL.FTZ R52, R86, R64 ;  /* 0x0000004056347220 */ /* 0x000fe20000410000 */
[----:B------:R-:W-:Y:S01]  /*6ed0*/  FMUL.FTZ R43, R43, R85 ;  /* 0x000000552b2b7220 */ /* 0x000fe20000410000 */
[----:B------:R-:W-:Y:S01]  /*6ee0*/  FFMA.FTZ R93, R124, R48, R93 ;  /* 0x000000307c5d7223 */ /* 0x000fe2000001005d */
[C---:B------:R-:W-:Y:S01]  /*6ef0*/  FMUL.FTZ R92, R85.reuse, UR29 ;  /* 0x0000001d555c7c20 */ /* 0x040fe20008410000 */
[----:B------:R-:W-:Y:S01]  /*6f00*/  FMUL.FTZ R85, R85, R63 ;  /* 0x0000003f55557220 */ /* 0x000fe20000410000 */
[----:B0-----:R-:W-:Y:S01]  /*6f10*/  FFMA.FTZ R46, R89, -R125, R142 ;  /* 0x8000007d592e7223 */ /* 0x001fe2000001008e */
[----:B------:R-:W-:Y:S01]  /*6f20*/  FFMA.FTZ R125, R91, -R126, R143 ;  /* 0x8000007e5b7d7223 */ /* 0x000fe2000001008f */
[----:B------:R0:W-:Y:S01]  /*6f30*/  STS [R50+0x2108], R47 ;  /* 0x0021082f32007388 */ /* 0x0001e20000000800 */
[----:B------:R-:W-:Y:S01]  /*6f40*/  FMUL.FTZ R107, R107, R61 ;  /* 0x0000003d6b6b7220 */ /* 0x000fe20000410000 */
[----:B-1----:R-:W-:Y:S01]  /*6f50*/  FMUL.FTZ R49, R33, R48 ;  /* 0x0000003021317220 */ /* 0x002fe20000410000 */
[----:B------:R-:W-:Y:S01]  /*6f60*/  FFMA.FTZ R48, R46, R53, R93 ;  /* 0x000000352e307223 */ /* 0x000fe2000001005d */
[----:B------:R-:W-:Y:S01]  /*6f70*/  FMUL.FTZ R99, R99, R59 ;  /* 0x0000003b63637220 */ /* 0x000fe20000410000 */
[----:B------:R-:W-:Y:S01]  /*6f80*/  FMUL.FTZ R53, R32, R53 ;  /* 0x0000003520357220 */ /* 0x000fe20000410000 */
[----:B------:R-:W3:Y:S01]  /*6f90*/  LDL R153, [R1+0x18] ;  /* 0x0000180001997983 */ /* 0x000ee20000100800 */
[----:B------:R-:W-:Y:S01]  /*6fa0*/  FFMA.FTZ R48, R125, R52, R48 ;  /* 0x000000347d307223 */ /* 0x000fe20000010030 */
[----:B------:R-:W-:Y:S01]  /*6fb0*/  IADD3 R105, PT, PT, R74, 0x680, RZ ;  /* 0x000006804a697810 */ /* 0x000fe20007ffe0ff */
[----:B------:R-:W-:Y:S01]  /*6fc0*/  FFMA.FTZ R3, R98, R58, R3 ;  /* 0x0000003a62037223 */ /* 0x000fe20000010003 */
[C---:B0-----:R-:W-:Y:S01]  /*6fd0*/  FMUL.FTZ R47, R127.reuse, R92 ;  /* 0x0000005c7f2f7220 */ /* 0x041fe20000410000 */
[-C--:B------:R-:W-:Y:S01]  /*6fe0*/  FFMA.FTZ R48, R127, R85.reuse, R48 ;  /* 0x000000557f307223 */ /* 0x080fe20000010030 */
[----:B------:R-:W-:Y:S01]  /*6ff0*/  FMUL.FTZ R92, R83, R62 ;  /* 0x0000003e535c7220 */ /* 0x000fe20000410000 */
[----:B------:R0:W-:Y:S01]  /*7000*/  STS [R50+0x2118], R53 ;  /* 0x0021183532007388 */ /* 0x0001e20000000800 */
[----:B------:R-:W-:-:S02]  /*7010*/  FMUL.FTZ R85, R30, R85 ;  /* 0x000000551e557220 */ /* 0x000fc40000410000 */
[----:B------:R-:W-:Y:S01]  /*7020*/  FFMA.FTZ R129, R129, R92, R48 ;  /* 0x0000005c81817223 */ /* 0x000fe20000010030 */
[----:B------:R-:W-:Y:S01]  /*7030*/  FMUL.FTZ R48, R95, R60 ;  /* 0x0000003c5f307220 */ /* 0x000fe20000410000 */
[----:B------:R-:W4:Y:S02]  /*7040*/  LDL R127, [R1+0x44] ;  /* 0x00004400017f7983 */ /* 0x000f240000100800 */
[-C--:B------:R-:W-:Y:S01]  /*7050*/  FFMA.FTZ R130, R130, R107.reuse, R129 ;  /* 0x0000006b82827223 */ /* 0x080fe20000010081 */
[-C--:B------:R-:W-:Y:S01]  /*7060*/  FMUL.FTZ R83, R27, R48.reuse ;  /* 0x000000301b537220 */ /* 0x080fe20000410000 */
[----:B------:R1:W-:Y:S01]  /*7070*/  STS [R50+0x210c], R55 ;  /* 0x00210c3732007388 */ /* 0x0003e20000000800 */
[----:B------:R-:W-:Y:S01]  /*7080*/  FMUL.FTZ R107, R28, R107 ;  /* 0x0000006b1c6b7220 */ /* 0x000fe20000410000 */
[----:B------:R-:W-:Y:S01]  /*7090*/  FFMA.FTZ R131, R131, R48, R130 ;  /* 0x0000003083837223 */ /* 0x000fe20000010082 */
[----:B------:R-:W-:Y:S01]  /*70a0*/  FMUL.FTZ R48, R101, R58 ;  /* 0x0000003a65307220 */ /* 0x000fe20000410000 */
[----:B------:R5:W-:Y:S02]  /*70b0*/  STS [R50+0x2114], R49 ;  /* 0x0021143132007388 */ /* 0x000be40000000800 */
[-C--:B------:R-:W-:Y:S01]  /*70c0*/  FFMA.FTZ R132, R132, R99.reuse, R131 ;  /* 0x0000006384847223 */ /* 0x080fe20000010083 */
[-C--:B0-----:R-:W-:Y:S01]  /*70d0*/  FMUL.FTZ R53, R25, R48.reuse ;  /* 0x0000003019357220 */ /* 0x081fe20000410000 */
[----:B------:R-:W-:Y:S01]  /*70e0*/  FMUL.FTZ R99, R26, R99 ;  /* 0x000000631a637220 */ /* 0x000fe20000410000 */
[----:B------:R-:W-:Y:S01]  /*70f0*/  STS [R50+0x2110], R97 ;  /* 0x0021106132007388 */ /* 0x000fe20000000800 */
[----:B------:R-:W-:Y:S01]  /*7100*/  FFMA.FTZ R133, R133, R48, R132 ;  /* 0x0000003085857223 */ /* 0x000fe20000010084 */
[----:B--2---:R-:W-:Y:S01]  /*7110*/  FMUL.FTZ R48, R151, R102 ;  /* 0x0000006697307220 */ /* 0x004fe20000410000 */
[----:B-1----:R-:W-:Y:S01]  /*7120*/  FMUL.FTZ R55, R31, R52 ;  /* 0x000000341f377220 */ /* 0x002fe20000410000 */
[----:B------:R-:W2:Y:S01]  /*7130*/  LDL R151, [R1+0x30] ;  /* 0x0000300001977983 */ /* 0x000ea20000100800 */
[----:B-----5:R-:W-:Y:S01]  /*7140*/  FMUL.FTZ R49, R29, R92 ;  /* 0x0000005c1d317220 */ /* 0x020fe20000410000 */
[----:B------:R-:W-:Y:S01]  /*7150*/  FMUL.FTZ R91, R91, R86 ;  /* 0x000000565b5b7220 */ /* 0x000fe20000410000 */
[-C--:B------:R-:W-:Y:S01]  /*7160*/  FFMA.FTZ R134, R134, R103.reuse, R133 ;  /* 0x0000006786867223 */ /* 0x080fe20000010085 */
[----:B------:R0:W-:Y:S04]  /*7170*/  STS [R50+0x211c], R55 ;  /* 0x00211c3732007388 */ /* 0x0001e80000000800 */
[----:B------:R1:W-:Y:S04]  /*7180*/  STS [R50+0x2124], R49 ;  /* 0x0021243132007388 */ /* 0x0003e80000000800 */
[----:B------:R-:W-:Y:S04]  /*7190*/  STS [R50+0x2120], R85 ;  /* 0x0021205532007388 */ /* 0x000fe80000000800 */
[----:B------:R-:W-:Y:S01]  /*71a0*/  STS [R50+0x2128], R107 ;  /* 0x0021286b32007388 */ /* 0x000fe20000000800 */
[----:B0-----:R-:W-:Y:S01]  /*71b0*/  FMUL.FTZ R55, R24, R103 ;  /* 0x0000006718377220 */ /* 0x001fe20000410000 */
[----:B-1----:R-:W-:-:S02]  /*71c0*/  FMUL.FTZ R49, R23, R54 ;  /* 0x0000003617317220 */ /* 0x002fc40000410000 */
[----:B------:R0:W-:Y:S04]  /*71d0*/  STS [R50+0x212c], R83 ;  /* 0x00212c5332007388 */ /* 0x0001e80000000800 */
[----:B------:R1:W-:Y:S04]  /*71e0*/  STS [R50+0x2130], R99 ;  /* 0x0021306332007388 */ /* 0x0003e80000000800 */
[----:B------:R5:W-:Y:S01]  /*71f0*/  STS [R50+0x2134], R53 ;  /* 0x0021343532007388 */ /* 0x000be20000000800 */
[----:B------:R-:W-:Y:S01]  /*7200*/  FMUL.FTZ R86, R86, UR29 ;  /* 0x0000001d56567c20 */ /* 0x000fe20008410000 */
[C---:B------:R-:W-:Y:S01]  /*7210*/  IADD3 R93, PT, PT, R74.reuse, 0x180, RZ ;  /* 0x000001804a5d7810 */ /* 0x040fe20007ffe0ff */
[----:B------:R-:W-:Y:S01]  /*7220*/  FFMA.FTZ R51, R51, R54, R134 ;  /* 0x0000003633337223 */ /* 0x000fe20000010086 */
[----:B------:R5:W-:Y:S04]  /*7230*/  STS [R50+0x2138], R55 ;  /* 0x0021383732007388 */ /* 0x000be80000000800 */
[----:B------:R2:W-:Y:S01]  /*7240*/  STS [R50+0x213c], R49 ;  /* 0x00213c3132007388 */ /* 0x0005e20000000800 */
[----:B0-----:R-:W-:-:S02]  /*7250*/  IADD3 R83, PT, PT, R74, 0x80, RZ ;  /* 0x000000804a537810 */ /* 0x001fc40007ffe0ff */
[C---:B------:R-:W-:Y:S02]  /*7260*/  IADD3 R85, PT, PT, R74.reuse, 0x100, RZ ;  /* 0x000001004a557810 */ /* 0x040fe40007ffe0ff */
[C---:B------:R-:W-:Y:S02]  /*7270*/  IADD3 R95, PT, PT, R74.reuse, 0x280, RZ ;  /* 0x000002804a5f7810 */ /* 0x040fe40007ffe0ff */
[C---:B------:R-:W-:Y:S02]  /*7280*/  IADD3 R97, PT, PT, R74.reuse, 0x300, RZ ;  /* 0x000003004a617810 */ /* 0x040fe40007ffe0ff */
[C---:B-1----:R-:W-:Y:S02]  /*7290*/  IADD3 R99, PT, PT, R74.reuse, 0x380, RZ ;  /* 0x000003804a637810 */ /* 0x042fe40007ffe0ff */
[C---:B-----5:R-:W-:Y:S02]  /*72a0*/  LOP3.LUT R53, R74.reuse, 0x400, RZ, 0xfc, !PT ;  /* 0x000004004a357812 */ /* 0x060fe400078efcff */
[----:B------:R-:W-:Y:S01]  /*72b0*/  IADD3 R55, PT, PT, R74, 0x480, RZ ;  /* 0x000004804a377810 */ /* 0x000fe20007ffe0ff */
[----:B----4-:R-:W-:Y:S01]  /*72c0*/  FMUL.FTZ R137, R127, R137 ;  /* 0x000000897f897220 */ /* 0x010fe20000410000 */
[----:B--2---:R-:W-:-:S02]  /*72d0*/  FMUL.FTZ R127, R151, R142 ;  /* 0x0000008e977f7220 */ /* 0x004fc40000410000 */
[----:B------:R-:W2:Y:S01]  /*72e0*/  LDL R151, [R1+0x14] ;  /* 0x0000140001977983 */ /* 0x000ea20000100800 */
[C---:B------:R-:W-:Y:S02]  /*72f0*/  IADD3 R49, PT, PT, R74.reuse, 0x500, RZ ;  /* 0x000005004a317810 */ /* 0x040fe40007ffe0ff */
[C---:B------:R-:W-:Y:S02]  /*7300*/  IADD3 R101, PT, PT, R74.reuse, 0x580, RZ ;  /* 0x000005804a657810 */ /* 0x040fe40007ffe0ff */
[C---:B------:R-:W-:Y:S02]  /*7310*/  IADD3 R103, PT, PT, R74.reuse, 0x600, RZ ;  /* 0x000006004a677810 */ /* 0x040fe40007ffe0ff */
[C---:B------:R-:W-:Y:S02]  /*7320*/  IADD3 R107, PT, PT, R74.reuse, 0x700, RZ ;  /* 0x000007004a6b7810 */ /* 0x040fe40007ffe0ff */
[C---:B------:R-:W-:Y:S02]  /*7330*/  IADD3 R109, PT, PT, R74.reuse, 0x780, RZ ;  /* 0x000007804a6d7810 */ /* 0x040fe40007ffe0ff */
[----:B------:R-:W-:Y:S01]  /*7340*/  IADD3 R92, PT, PT, R74, 0x200, RZ ;  /* 0x000002004a5c7810 */ /* 0x000fe20007ffe0ff */
[----:B------:R-:W-:Y:S01]  /*7350*/  FMUL.FTZ R125, R125, R86 ;  /* 0x000000567d7d7220 */ /* 0x000fe20000410000 */
[----:B------:R-:W-:Y:S01]  /*7360*/  FFMA.FTZ R160, R43, R63, R160 ;  /* 0x0000003f2ba07223 */ /* 0x000fe200000100a0 */
[----:B------:R-:W-:Y:S01]  /*7370*/  FFMA.FTZ R86, R30, R43, R47 ;  /* 0x0000002b1e567223 */ /* 0x000fe2000001002f */
[-C--:B------:R-:W-:Y:S01]  /*7380*/  LEA.HI R118, R74, R74.reuse, RZ, 0x1b ;  /* 0x0000004a4a767211 */ /* 0x080fe200078fd8ff */
[----:B------:R-:W-:Y:S01]  /*7390*/  FMUL.FTZ R43, R76, UR29 ;  /* 0x0000001d4c2b7c20 */ /* 0x000fe20008410000 */
        /* <DEDUP_REMOVED lines=38> */
[----:B------:R-:W4:Y:S01]  /*7600*/  LDS R101, [R117+0x2300] ;  /* 0x0023000075657984 */ /* 0x000f220000000800 */
[----:B------:R-:W-:-:S03]  /*7610*/  FADD.FTZ R14, R44, R14 ;  /* 0x0000000e2c0e7221 */ /* 0x000fc60000010000 */
        /* <DEDUP_REMOVED lines=20> */
[----:B---3--:R-:W-:-:S03]  /*7760*/  HFMA2 R49, -RZ, RZ, 0, 0 ;  /* 0x00000000ff317431 */ /* 0x008fc600000001ff */
[----:B------:R3:W-:Y:S01]  /*7770*/  STS [R50+0x4208], R47 ;  /* 0x0042082f32007388 */ /* 0x0007e20000000800 */
[----:B0-----:R-:W-:-:S03]  /*7780*/  IMAD R43, R43, UR23, RZ ;  /* 0x000000172b2b7c24 */ /* 0x001fc6000f8e02ff */
[----:B------:R0:W-:Y:S01]  /*7790*/  STS [R50+0x4218], R127 ;  /* 0x0042187f32007388 */ /* 0x0001e20000000800 */
[----:B---3--:R-:W-:-:S04]  /*77a0*/  IMAD.WIDE.U32 R46, R42, UR23, R48 ;  /* 0x000000172a2e7c25 */ /* 0x008fc8000f8e0030 */
        /* <DEDUP_REMOVED lines=53> */
[----:B------:R0:W-:Y:S01]  /*7b00*/  STS [R50+0x423c], R45 ;  /* 0x00423c2d32007388 */ /* 0x0001e20000000800 */
[C---:B------:R-:W-:Y:S01]  /*7b10*/  ISETP.GE.AND P3, PT, R126.reuse, 0x81, PT ;  /* 0x000000817e00780c */ /* 0x040fe20003f66270 */
[----:B------:R-:W-:Y:S01]  /*7b20*/  FMUL.FTZ R77, R77, UR29 ;  /* 0x0000001d4d4d7c20 */ /* 0x000fe20008410000 */
[----:B------:R-:W-:Y:S01]  /*7b30*/  ISETP.GE.AND P4, PT, R126, 0x101, PT ;  /* 0x000001017e00780c */ /* 0x000fe20003f86270 */
[----:B------:R-:W-:Y:S01]  /*7b40*/  FMUL.FTZ R128, R78, UR29 ;  /* 0x0000001d4e807c20 */ /* 0x000fe20008410000 */
[----:B------:R-:W-:Y:S01]  /*7b50*/  FMUL.FTZ R47, R79, UR29 ;  /* 0x0000001d4f2f7c20 */ /* 0x000fe20008410000 */
[----:B------:R-:W-:Y:S01]  /*7b60*/  FMUL.FTZ R46, R80, UR29 ;  /* 0x0000001d502e7c20 */ /* 0x000fe20008410000 */
[----:B------:R-:W-:Y:S01]  /*7b70*/  FMUL.FTZ R44, R82, UR29 ;  /* 0x0000001d522c7c20 */ /* 0x000fe20008410000 */
[----:B------:R-:W-:Y:S01]  /*7b80*/  ISETP.GE.AND P5, PT, R126, 0x181, PT ;  /* 0x000001817e00780c */ /* 0x000fe20003fa6270 */
[----:B0-----:R-:W-:Y:S01]  /*7b90*/  FMUL.FTZ R45, R81, UR29 ;  /* 0x0000001d512d7c20 */ /* 0x001fe20008410000 */
[----:B--2---:R-:W-:-:S05]  /*7ba0*/  FMUL.FTZ R149, R151, R149 ;  /* 0x0000009597957220 */ /* 0x004fca0000410000 */
[----:B------:R0:W-:Y:S01]  /*7bb0*/  STS [R50+0x4234], R149 ;  /* 0x0042349532007388 */ /* 0x0001e20000000800 */
[----:B------:R-:W-:Y:S06]  /*7bc0*/  BAR.SYNC.DEFER_BLOCKING 0x0 ;  /* 0x0000000000007b1d */ /* 0x000fec0000010000 */
[----:B-1--4-:R-:W-:Y:S05]  /*7bd0*/  @!P6 BRA `(.L_x_3223) ;  /* 0x00000000000ce947 */ /* 0x012fea0003800000 */
[----:B------:R-:W1:Y:S04]  /*7be0*/  LDS R127, [R118+0x4200] ;  /* 0x00420000767f7984 */ /* 0x000e680000000800 */
[----:B------:R2:W-:Y:S04]  /*7bf0*/  REDG.E.ADD.F32.FTZ.RN.STRONG.GPU desc[UR26][R48.64], R102 ;  /* 0x00000066300079a6 */ /* 0x0005e8000c12f31a */
[----:B-1----:R2:W-:Y:S02]  /*7c00*/  REDG.E.ADD.F32.FTZ.RN.STRONG.GPU desc[UR26][R42.64], R127 ;  /* 0x0000007f2a0079a6 */ /* 0x0025e4000c12f31a */
.L_x_3223:
[----:B------:R-:W-:Y:S05]  /*7c10*/  BSYNC.RECONVERGENT B0 ;  /* 0x0000000000007941 */ /* 0x000fea0003800200 */
.L_x_3222:
[----:B------:R-:W1:Y:S01]  /*7c20*/  LDS R117, [R117+0x4400] ;  /* 0x0044000075757984 */ /* 0x000e620000000800 */
[----:B------:R-:W-:Y:S04]  /*7c30*/  BSSY.RECONVERGENT B0, `(.L_x_3224) ;  /* 0x0000004000007945 */ /* 0x000fe80003800200 */
[----:B------:R-:W-:Y:S05]  /*7c40*/  @!P3 BRA `(.L_x_3225) ;  /* 0x000000000008b947 */ /* 0x000fea0003800000 */
[----:B------:R3:W-:Y:S04]  /*7c50*/  REDG.E.ADD.F32.FTZ.RN.STRONG.GPU desc[UR26][R48.64+0x200], R101 ;  /* 0x00020065300079a6 */ /* 0x0007e8000c12f31a */
[----:B-1----:R3:W-:Y:S02]  /*7c60*/  REDG.E.ADD.F32.FTZ.RN.STRONG.GPU desc[UR26][R42.64+0x200], R117 ;  /* 0x000200752a0079a6 */ /* 0x0027e4000c12f31a */
.L_x_3225:
[----:B------:R-:W-:Y:S05]  /*7c70*/  BSYNC.RECONVERGENT B0 ;  /* 0x0000000000007941 */ /* 0x000fea0003800200 */
.L_x_3224:
[----:B---3--:R3:W4:Y:S01]  /*7c80*/  LDS R101, [R116+0x4600] ;  /* 0x0046000074657984 */ /* 0x0087220000000800 */
[----:B------:R-:W-:Y:S04]  /*7c90*/  BSSY.RECONVERGENT B0, `(.L_x_3226) ;  /* 0x0000004000007945 */ /* 0x000fe80003800200 */
[----:B------:R-:W-:Y:S05]  /*7ca0*/  @!P4 BRA `(.L_x_3227) ;  /* 0x000000000008c947 */ /* 0x000fea0003800000 */
[----:B------:R0:W-:Y:S04]  /*7cb0*/  REDG.E.ADD.F32.FTZ.RN.STRONG.GPU desc[UR26][R48.64+0x400], R100 ;  /* 0x00040064300079a6 */ /* 0x0001e8000c12f31a */
[----:B----4-:R0:W-:Y:S02]  /*7cc0*/  REDG.E.ADD.F32.FTZ.RN.STRONG.GPU desc[UR26][R42.64+0x400], R101 ;  /* 0x000400652a0079a6 */ /* 0x0101e4000c12f31a */
.L_x_3227:
[----:B------:R-:W-:Y:S05]  /*7cd0*/  BSYNC.RECONVERGENT B0 ;  /* 0x0000000000007941 */ /* 0x000fea0003800200 */
.L_x_3226:
[----:B------:R-:W0:Y:S01]  /*7ce0*/  LDS R115, [R115+0x4800] ;  /* 0x0048000073737984 */ /* 0x000e220000000800 */
[----:B------:R-:W-:Y:S04]  /*7cf0*/  BSSY.RECONVERGENT B0, `(.L_x_3228) ;  /* 0x0000004000007945 */ /* 0x000fe80003800200 */
[----:B------:R-:W-:Y:S05]  /*7d00*/  @!P5 BRA `(.L_x_3229) ;  /* 0x000000000008d947 */ /* 0x000fea0003800000 */
[----:B------:R1:W-:Y:S04]  /*7d10*/  REDG.E.ADD.F32.FTZ.RN.STRONG.GPU desc[UR26][R48.64+0x600], R99 ;  /* 0x00060063300079a6 */ /* 0x0003e8000c12f31a */
[----:B0-----:R0:W-:Y:S02]  /*7d20*/  REDG.E.ADD.F32.FTZ.RN.STRONG.GPU desc[UR26][R42.64+0x600], R115 ;  /* 0x000600732a0079a6 */ /* 0x0011e4000c12f31a */
.L_x_3229:
[----:B------:R-:W-:Y:S05]  /*7d30*/  BSYNC.RECONVERGENT B0 ;  /* 0x0000000000007941 */ /* 0x000fea0003800200 */
.L_x_3228:
        /* <DEDUP_REMOVED lines=9> */
.L_x_3231:
[----:B------:R-:W-:Y:S05]  /*7dd0*/  BSYNC.RECONVERGENT B0 ;  /* 0x0000000000007941 */ /* 0x000fea0003800200 */
.L_x_3230:
[----:B-1----:R1:W0:Y:S01]  /*7de0*/  LDS R99, [R114+0x4c00] ;  /* 0x004c000072637984 */ /* 0x0022220000000800 */
[----:B------:R-:W-:Y:S04]  /*7df0*/  BSSY.RECONVERGENT B0, `(.L_x_3232) ;  /* 0x0000004000007945 */ /* 0x000fe80003800200 */
[----:B------:R-:W-:Y:S05]  /*7e00*/  @!P3 BRA `(.L_x_3233) ;  /* 0x000000000008b947 */ /* 0x000fea0003800000 */
[----:B------:R1:W-:Y:S04]  /*7e10*/  REDG.E.ADD.F32.FTZ.RN.STRONG.GPU desc[UR26][R48.64+0xa00], R97 ;  /* 0x000a0061300079a6 */ /* 0x0003e8000c12f31a */
[----:B0-----:R1:W-:Y:S02]  /*7e20*/  REDG.E.ADD.F32.FTZ.RN.STRONG.GPU desc[UR26][R42.64+0xa00], R99 ;  /* 0x000a00632a0079a6 */ /* 0x0013e4000c12f31a */
.L_x_3233:
[----:B------:R-:W-:Y:S05]  /*7e30*/  BSYNC.RECONVERGENT B0 ;  /* 0x0000000000007941 */ /* 0x000fea0003800200 */
.L_x_3232:
[----:B------:R-:W0:Y:S01]  /*7e40*/  LDS R113, [R113+0x4e00] ;  /* 0x004e000071717984 */ /* 0x000e220000000800 */
[----:B------:R-:W-:Y:S04]  /*7e50*/  BSSY.RECONVERGENT B0, `(.L_x_3234) ;  /* 0x0000004000007945 */ /* 0x000fe80003800200 */
[----:B------:R-:W-:Y:S05]  /*7e60*/  @!P4 BRA `(.L_x_3235) ;  /* 0x000000000008c947 */ /* 0x000fea0003800000 */
[----:B------:R1:W-:Y:S04]  /*7e70*/  REDG.E.ADD.F32.FTZ.RN.STRONG.GPU desc[UR26][R48.64+0xc00], R96 ;  /* 0x000c0060300079a6 */ /* 0x0003e8000c12f31a */
[----:B0-----:R1:W-:Y:S02]  /*7e80*/  REDG.E.ADD.F32.FTZ.RN.STRONG.GPU desc[UR26][R42.64+0xc00], R113 ;  /* 0x000c00712a0079a6 */ /* 0x0013e4000c12f31a */
.L_x_3235:
[----:B------:R-:W-:Y:S05]  /*7e90*/  BSYNC.RECONVERGENT B0 ;  /* 0x0000000000007941 */ /* 0x000fea0003800200 */
.L_x_3234:
[----:B-1----:R1:W0:Y:S01]  /*7ea0*/  LDS R97, [R112+0x5000] ;  /* 0x0050000070617984 */ /* 0x0022220000000800 */
[----:B------:R-:W-:Y:S04]  /*7eb0*/  BSSY.RECONVERGENT B0, `(.L_x_3236) ;  /* 0x0000004000007945 */ /* 0x000fe80003800200 */
[----:B------:R-:W-:Y:S05]  /*7ec0*/  @!P5 BRA `(.L_x_3237) ;  /* 0x000000000008d947 */ /* 0x000fea0003800000 */
[----:B------:R1:W-:Y:S04]  /*7ed0*/  REDG.E.ADD.F32.FTZ.RN.STRONG.GPU desc[UR26][R48.64+0xe00], R95 ;  /* 0x000e005f300079a6 */ /* 0x0003e8000c12f31a */
[----:B0-----:R1:W-:Y:S02]  /*7ee0*/  REDG.E.ADD.F32.FTZ.RN.STRONG.GPU desc[UR26][R42.64+0xe00], R97 ;  /* 0x000e00612a0079a6 */ /* 0x0013e4000c12f31a */
.L_x_3237:
[----:B------:R-:W-:Y:S05]  /*7ef0*/  BSYNC.RECONVERGENT B0 ;  /* 0x0000000000007941 */ /* 0x000fea0003800200 */
.L_x_3236:
        /* <DEDUP_REMOVED lines=9> */
.L_x_3239:
[----:B------:R-:W-:Y:S05]  /*7f90*/  BSYNC.RECONVERGENT B0 ;  /* 0x0000000000007941 */ /* 0x000fea0003800200 */
.L_x_3238:
[----:B-1----:R1:W0:Y:S01]  /*7fa0*/  LDS R95, [R110+0x5400] ;  /* 0x005400006e5f7984 */ /* 0x0022220000000800 */
[----:B------:R-:W-:Y:S04]  /*7fb0*/  BSSY.RECONVERGENT B0, `(.L_x_3240) ;  /* 0x0000004000007945 */ /* 0x000fe80003800200 */
[----:B------:R-:W-:Y:S05]  /*7fc0*/  @!P3 BRA `(.L_x_3241) ;  /* 0x000000000008b947 */ /* 0x000fea0003800000 */
[----:B------:R1:W-:Y:S04]  /*7fd0*/  REDG.E.ADD.F32.FTZ.RN.STRONG.GPU desc[UR26][R48.64+0x1200], R93 ;  /* 0x0012005d300079a6 */ /* 0x0003e8000c12f31a */
[----:B0-----:R1:W-:Y:S02]  /*7fe0*/  REDG.E.ADD.F32.FTZ.RN.STRONG.GPU desc[UR26][R42.64+0x1200], R95 ;  /* 0x0012005f2a0079a6 */ /* 0x0013e4000c12f31a */
.L_x_3241:
[----:B------:R-:W-:Y:S05]  /*7ff0*/  BSYNC.RECONVERGENT B0 ;  /* 0x0000000000007941 */ /* 0x000fea0003800200 */
.L_x_3240:
[----:B------:R-:W0:Y:S01]  /*8000*/  LDS R109, [R109+0x5600] ;  /* 0x005600006d6d7984 */ /* 0x000e220000000800 */
[----:B------:R-:W-:Y:S04]  /*8010*/  BSSY.RECONVERGENT B0, `(.L_x_3242) ;  /* 0x0000004000007945 */ /* 0x000fe80003800200 */
[----:B------:R-:W-:Y:S05]  /*8020*/  @!P4 BRA `(.L_x_3243) ;  /* 0x000000000008c947 */ /* 0x000fea0003800000 */
[----:B------:R1:W-:Y:S04]  /*8030*/  REDG.E.ADD.F32.FTZ.RN.STRONG.GPU desc[UR26][R48.64+0x1400], R85 ;  /* 0x00140055300079a6 */ /* 0x0003e8000c12f31a */
[----:B0-----:R1:W-:Y:S02]  /*8040*/  REDG.E.ADD.F32.FTZ.RN.STRONG.GPU desc[UR26][R42.64+0x1400], R109 ;  /* 0x0014006d2a0079a6 */ /* 0x0013e4000c12f31a */
.L_x_3243:
[----:B------:R-:W-:Y:S05]  /*8050*/  BSYNC.RECONVERGENT B0 ;  /* 0x0000000000007941 */ /* 0x000fea0003800200 */
.L_x_3242:
[----:B-1----:R1:W0:Y:S01]  /*8060*/  LDS R85, [R108+0x5800] ;  /* 0x005800006c557984 */ /* 0x0022220000000800 */
[----:B------:R-:W-:Y:S04]  /*8070*/  BSSY.RECONVERGENT B0, `(.L_x_3244) ;  /* 0x0000004000007945 */ /* 0x000fe80003800200 */
[----:B------:R-:W-:Y:S05]  /*8080*/  @!P5 BRA `(.L_x_3245) ;  /* 0x000000000008d947 */ /* 0x000fea0003800000 */
[----:B------:R1:W-:Y:S04]  /*8090*/  REDG.E.ADD.F32.FTZ.RN.STRONG.GPU desc[UR26][R48.64+0x1600], R83 ;  /* 0x00160053300079a6 */ /* 0x0003e8000c12f31a */
[----:B0-----:R1:W-:Y:S02]  /*80a0*/  REDG.E.ADD.F32.FTZ.RN.STRONG.GPU desc[UR26][R42.64+0x1600], R85 ;  /* 0x001600552a0079a6 */ /* 0x0013e4000c12f31a */
.L_x_3245:
[----:B------:R-:W-:Y:S05]  /*80b0*/  BSYNC.RECONVERGENT B0 ;  /* 0x0000000000007941 */ /* 0x000fea0003800200 */
.L_x_3244:
        /* <DEDUP_REMOVED lines=9> */
.L_x_3247:
[----:B------:R-:W-:Y:S05]  /*8150*/  BSYNC.RECONVERGENT B0 ;  /* 0x0000000000007941 */ /* 0x000fea0003800200 */
.L_x_3246:
[----:B-1----:R1:W0:Y:S01]  /*8160*/  LDS R55, [R106+0x5c00] ;  /* 0x005c00006a377984 */ /* 0x0022220000000800 */
[----:B------:R-:W-:Y:S04]  /*8170*/  BSSY.RECONVERGENT B0, `(.L_x_3248) ;  /* 0x0000004000007945 */ /* 0x000fe80003800200 */
[----:B------:R-:W-:Y:S05]  /*8180*/  @!P3 BRA `(.L_x_3249) ;  /* 0x000000000008b947 */ /* 0x000fea0003800000 */
[----:B------:R1:W-:Y:S04]  /*8190*/  REDG.E.ADD.F32.FTZ.RN.STRONG.GPU desc[UR26][R48.64+0x1a00], R54 ;  /* 0x001a0036300079a6 */ /* 0x0003e8000c12f31a */
[----:B0-----:R1:W-:Y:S02]  /*81a0*/  REDG.E.ADD.F32.FTZ.RN.STRONG.GPU desc[UR26][R42.64+0x1a00], R55 ;  /* 0x001a00372a0079a6 */ /* 0x0013e4000c12f31a */
.L_x_3249:
[----:B------:R-:W-:Y:S05]  /*81b0*/  BSYNC.RECONVERGENT B0 ;  /* 0x0000000000007941 */ /* 0x000fea0003800200 */
.L_x_3248:
[----:B------:R-:W0:Y:S01]  /*81c0*/  LDS R105, [R105+0x5e00] ;  /* 0x005e000069697984 */ /* 0x000e220000000800 */
[----:B------:R-:W-:Y:S04]  /*81d0*/  BSSY.RECONVERGENT B0, `(.L_x_3250) ;  /* 0x0000004000007945 */ /* 0x000fe80003800200 */
[----:B------:R-:W-:Y:S05]  /*81e0*/  @!P4 BRA `(.L_x_3251) ;  /* 0x000000000008c947 */ /* 0x000fea0003800000 */
[----:B------:R1:W-:Y:S04]  /*81f0*/  REDG.E.ADD.F32.FTZ.RN.STRONG.GPU desc[UR26][R48.64+0x1c00], R53 ;  /* 0x001c0035300079a6 */ /* 0x0003e8000c12f31a */
[----:B0-----:R1:W-:Y:S02]  /*8200*/  REDG.E.ADD.F32.FTZ.RN.STRONG.GPU desc[UR26][R42.64+0x1c00], R105 ;  /* 0x001c00692a0079a6 */ /* 0x0013e4000c12f31a */
.L_x_3251:
[----:B------:R-:W-:Y:S05]  /*8210*/  BSYNC.RECONVERGENT B0 ;  /* 0x0000000000007941 */ /* 0x000fea0003800200 */
.L_x_3250:
[----:B-1----:R1:W0:Y:S01]  /*8220*/  LDS R53, [R104+0x6000] ;  /* 0x0060000068357984 */ /* 0x0022220000000800 */
[----:B------:R-:W-:Y:S04]  /*8230*/  BSSY.RECONVERGENT B0, `(.L_x_3252) ;  /* 0x0000004000007945 */ /* 0x000fe80003800200 */
[----:B------:R-:W-:Y:S05]  /*8240*/  @!P5 BRA `(.L_x_3253) ;  /* 0x000000000008d947 */ /* 0x000fea0003800000 */
[----:B------:R1:W-:Y:S04]  /*8250*/  REDG.E.ADD.F32.FTZ.RN.STRONG.GPU desc[UR26][R48.64+0x1e00], R52 ;  /* 0x001e0034300079a6 */ /* 0x0003e8000c12f31a */
[----:B0-----:R1:W-:Y:S02]  /*8260*/  REDG.E.ADD.F32.FTZ.RN.STRONG.GPU desc[UR26][R42.64+0x1e00], R53 ;  /* 0x001e00352a0079a6 */ /* 0x0013e4000c12f31a */
.L_x_3253:
[----:B------:R-:W-:Y:S05]  /*8270*/  BSYNC.RECONVERGENT B0 ;  /* 0x0000000000007941 */ /* 0x000fea0003800200 */
.L_x_3252:
[----:B012---:R-:W0:Y:S04]  /*8280*/  SHFL.DOWN P3, R42, R51, 0x1, 0x1f ;  /* 0x08201f00332a7f89 */ /* 0x007e280000060000 */
[----:B------:R-:W2:Y:S01]  /*8290*/  LDL.LU R54, [R1] ;  /* 0x0000000001367983 */ /* 0x000ea20000300800 */
[----:B------:R-:W1:Y:S03]  /*82a0*/  S2R R52, SR_LANEID ;  /* 0x0000000000347919 */ /* 0x000e660000000000 */
[----:B------:R-:W5:Y:S01]  /*82b0*/  LDL.LU R53, [R1+0x4] ;  /* 0x0000040001357983 */ /* 0x000f620000300800 */
[----:B0-----:R-:W-:-:S05]  /*82c0*/  @P3 FADD R42, R51, R42 ;  /* 0x0000002a332a3221 */ /* 0x001fca0000000000 */
[----:B------:R-:W0:Y:S01]  /*82d0*/  SHFL.DOWN P3, R43, R42, 0x2, 0x1f ;  /* 0x08401f002a2b7f89 */ /* 0x000e220000060000 */
[----:B-1----:R-:W-:-:S03]  /*82e0*/  ISETP.NE.AND P4, PT, R52, RZ, PT ;  /* 0x000000ff3400720c */ /* 0x002fc60003f85270 */
[----:B------:R-:W3:Y:S04]  /*82f0*/  LDL.LU R52, [R1+0x8] ;  /* 0x0000080001347983 */ /* 0x000ee80000300800 */
[----:B------:R-:W4:Y:S01]  /*8300*/  LDL.LU R51, [R1+0xc] ;  /* 0x00000c0001337983 */ /* 0x000f220000300800 */
[----:B0-----:R-:W-:-:S05]  /*8310*/  @P3 FADD R43, R42, R43 ;  /* 0x0000002b2a2b3221 */ /* 0x001fca0000000000 */
[----:B------:R-:W0:Y:S02]  /*8320*/  SHFL.DOWN P3, R48, R43, 0x4, 0x1f ;  /* 0x08801f002b307f89 */ /* 0x000e240000060000 */
[----:B0-----:R-:W-:-:S05]  /*8330*/  @P3 FADD R48, R43, R48 ;  /* 0x000000302b303221 */ /* 0x001fca0000000000 */
[----:B------:R-:W0:Y:S02]  /*8340*/  SHFL.DOWN P3, R49, R48, 0x8, 0x1f ;  /* 0x09001f0030317f89 */ /* 0x000e240000060000 */
[----:B0-----:R-:W-:Y:S02]  /*8350*/  @P3 FADD R49, R48, R49 ;  /* 0x0000003130313221 */ /* 0x001fe40000000000 */
[----:B------:R-:W4:Y:S01]  /*8360*/  LDL.LU R48, [R1+0x10] ;  /* 0x0000100001307983 */ /* 0x000f220000300800 */
[----:B------:R-:W-:Y:S01]  /*8370*/  FMUL.FTZ R41, R41, R78 ;  /* 0x0000004e29297220 */ /* 0x000fe20000410000 */
[----:B------:R-:W-:Y:S02]  /*8380*/  FMUL.FTZ R79, R88, R79 ;  /* 0x0000004f584f7220 */ /* 0x000fe40000410000 */
[----:B------:R-:W0:Y:S01]  /*8390*/  SHFL.DOWN P3, R50, R49, 0x10, 0x1f ;  /* 0x0a001f0031327f89 */ /* 0x000e220000060000 */
[----:B------:R-:W-:Y:S01]  /*83a0*/  FMUL.FTZ R40, R40, R80 ;  /* 0x0000005028287220 */ /* 0x000fe20000410000 */
[----:B------:R-:W-:Y:S01]  /*83b0*/  FMUL.FTZ R81, R87, R81 ;  /* 0x0000005157517220 */ /* 0x000fe20000410000 */
[----:B------:R-:W-:Y:S01]  /*83c0*/  FMUL.FTZ R82, R84, R82 ;  /* 0x0000005254527220 */ /* 0x000fe20000410000 */
[----:B------:R-:W-:Y:S01]  /*83d0*/  @!P4 SHF.R.U32.HI R42, RZ, 0x3, R74 ;  /* 0x00000003ff2ac819 */ /* 0x000fe2000001164a */
[----:B------:R-:W-:-:S03]  /*83e0*/  FMUL.FTZ R123, R123, R128 ;  /* 0x000000807b7b7220 */ /* 0x000fc60000410000 */
[----:B------:R-:W-:Y:S01]  /*83f0*/  @!P4 LOP3.LUT R42, R42, 0x7c, RZ, 0xc0, !PT ;  /* 0x0000007c2a2ac812 */ /* 0x000fe200078ec0ff */
[----:B------:R-:W-:Y:S01]  /*8400*/  FMUL.FTZ R122, R122, R47 ;  /* 0x0000002f7a7a7220 */ /* 0x000fe20000410000 */
[----:B------:R-:W-:Y:S02]  /*8410*/  FMUL.FTZ R121, R121, R46 ;  /* 0x0000002e79797220 */ /* 0x000fe40000410000 */
[----:B------:R-:W-:Y:S01]  /*8420*/  @!P4 IADD3 R47, PT, PT, R75, R42, RZ ;  /* 0x0000002a4b2fc210 */ /* 0x000fe20007ffe0ff */
[----:B------:R-:W-:Y:S01]  /*8430*/  FFMA.FTZ R42, R34, R41, R123 ;  /* 0x00000029222a7223 */ /* 0x000fe2000001007b */
[----:B------:R-:W-:Y:S01]  /*8440*/  FMUL.FTZ R124, R124, R77 ;  /* 0x0000004d7c7c7220 */ /* 0x000fe20000410000 */
[----:B------:R-:W-:Y:S01]  /*8450*/  FMUL.FTZ R120, R120, R45 ;  /* 0x0000002d78787220 */ /* 0x000fe20000410000 */
[----:B------:R-:W-:Y:S01]  /*8460*/  FMUL.FTZ R119, R119, R44 ;  /* 0x0000002c77777220 */ /* 0x000fe20000410000 */
[----:B------:R-:W-:Y:S01]  /*8470*/  FADD.FTZ R9, R42, R9 ;  /* 0x000000092a097221 */ /* 0x000fe20000010000 */
[----:B------:R-:W-:Y:S01]  /*8480*/  FFMA.FTZ R42, R36, R40, R121 ;  /* 0x00000028242a7223 */ /* 0x000fe20000010079 */
[----:B------:R-:W-:Y:S01]  /*8490*/  FFMA.FTZ R125, R31, R91, R125 ;  /* 0x0000005b1f7d7223 */ /* 0x000fe2000001007d */
[----:B0-----:R-:W-:Y:S01]  /*84a0*/  @P3 FADD R50, R49, R50 ;  /* 0x0000003231323221 */ /* 0x001fe20000000000 */
[----:B------:R-:W-:Y:S01]  /*84b0*/  FFMA.FTZ R76, R32, R89, R76 ;  /* 0x00000059204c7223 */ /* 0x000fe2000001004c */
[----:B------:R-:W-:Y:S01]  /*84c0*/  FFMA.FTZ R43, R33, R90, R124 ;  /* 0x0000005a212b7223 */ /* 0x000fe2000001007c */
[----:B------:R-:W-:Y:S02]  /*84d0*/  BSSY.RECONVERGENT B0, `(.L_x_3254) ;  /* 0x0000028000007945 */ /* 0x000fe40003800200 */
[----:B------:R0:W-:Y:S01]  /*84e0*/  @!P4 STS [R47+0x6304], R50 ;  /* 0x006304322f00c388 */ /* 0x0001e20000000800 */
[----:B------:R-:W-:Y:S01]  /*84f0*/  FFMA.FTZ R161, R91, R64, R161 ;  /* 0x000000405ba17223 */ /* 0x000fe200000100a1 */
[----:B------:R-:W-:Y:S01]  /*8500*/  FADD.FTZ R13, R86, R13 ;  /* 0x0000000d560d7221 */ /* 0x000fe20000010000 */
[----:B------:R-:W-:Y:S01]  /*8510*/  FFMA.FTZ R164, R89, R65, R164 ;  /* 0x0000004159a47223 */ /* 0x000fe200000100a4 */
[----:B------:R-:W-:Y:S01]  /*8520*/  FADD.FTZ R12, R125, R12 ;  /* 0x0000000c7d0c7221 */ /* 0x000fe20000010000 */
[----:B------:R-:W-:Y:S01]  /*8530*/  FFMA.FTZ R165, R90, R66, R165 ;  /* 0x000000425aa57223 */ /* 0x000fe200000100a5 */
[----:B------:R-:W-:Y:S01]  /*8540*/  FADD.FTZ R11, R76, R11 ;  /* 0x0000000b4c0b7221 */ /* 0x000fe20000010000 */
[----:B------:R-:W-:Y:S01]  /*8550*/  FADD.FTZ R10, R43, R10 ;  /* 0x0000000a2b0a7221 */ /* 0x000fe20000010000 */
[----:B------:R-:W-:Y:S01]  /*8560*/  FADD.FTZ R7, R42, R7 ;  /* 0x000000072a077221 */ /* 0x000fe20000010000 */
[----:B--2---:R-:W-:Y:S01]  /*8570*/  FFMA.FTZ R54, R41, R67, R54 ;  /* 0x0000004329367223 */ /* 0x004fe20000010036 */
[----:B-----5:R-:W-:-:S04]  /*8580*/  FFMA.FTZ R53, R79, R68, R53 ;  /* 0x000000444f357223 */ /* 0x020fc80000010035 */
[----:B------:R0:W-:Y:S04]  /*8590*/  STL [R1], R54 ;  /* 0x0000003601007387 */ /* 0x0001e80000100800 */
[----:B------:R0:W-:Y:S01]  /*85a0*/  STL [R1+0x4], R53 ;  /* 0x0000043501007387 */ /* 0x0001e20000100800 */
[----:B------:R-:W-:Y:S01]  /*85b0*/  FFMA.FTZ R79, R35, R79, R122 ;  /* 0x0000004f234f7223 */ /* 0x000fe2000001007a */
[----:B---3--:R-:W-:Y:S01]  /*85c0*/  FFMA.FTZ R52, R40, R69, R52 ;  /* 0x0000004528347223 */ /* 0x008fe20000010034 */
[----:B----4-:R-:W-:-:S04]  /*85d0*/  FFMA.FTZ R51, R81, R70, R51 ;  /* 0x0000004651337223 */ /* 0x010fc80000010033 */
[----:B------:R0:W-:Y:S04]  /*85e0*/  STL [R1+0x8], R52 ;  /* 0x0000083401007387 */ /* 0x0001e80000100800 */
[----:B------:R0:W-:Y:S01]  /*85f0*/  STL [R1+0xc], R51 ;  /* 0x00000c3301007387 */ /* 0x0001e20000100800 */
[----:B------:R-:W-:Y:S01]  /*8600*/  FFMA.FTZ R81, R37, R81, R120 ;  /* 0x0000005125517223 */ /* 0x000fe20000010078 */
[----:B------:R-:W-:Y:S01]  /*8610*/  FFMA.FTZ R40, R38, R82, R119 ;  /* 0x0000005226287223 */ /* 0x000fe20000010077 */
[----:B------:R-:W-:Y:S02]  /*8620*/  FADD.FTZ R8, R79, R8 ;  /* 0x000000084f087221 */ /* 0x000fe40000010000 */
[----:B------:R-:W-:Y:S01]  /*8630*/  FADD.FTZ R6, R81, R6 ;  /* 0x0000000651067221 */ /* 0x000fe20000010000 */
[----:B------:R-:W-:Y:S01]  /*8640*/  FADD.FTZ R5, R40, R5 ;  /* 0x0000000528057221 */ /* 0x000fe20000010000 */
[----:B------:R-:W-:-:S05]  /*8650*/  FFMA.FTZ R48, R82, R71, R48 ;  /* 0x0000004752307223 */ /* 0x000fca0000010030 */
        /* <DEDUP_REMOVED lines=9> */
[----:B0-----:R-:W0:Y:S01]  /*86f0*/  @P2 LDS R47, [R45+0x7f50] ;  /* 0x007f50002d2f2984 */ /* 0x001e220000000800 */
[----:B-1----:R-:W-:-:S04]  /*8700*/  FADD.FTZ R40, R50, R40 ;  /* 0x0000002832287221 */ /* 0x002fc80000010000 */
[----:B------:R-:W-:-:S04]  /*8710*/  FADD.FTZ R40, R41, R40 ;  /* 0x0000002829287221 */ /* 0x000fc80000010000 */
[----:B--2---:R-:W-:-:S04]  /*8720*/  FADD.FTZ R40, R40, R43 ;  /* 0x0000002b28287221 */ /* 0x004fc80000010000 */
[----:B0-----:R-:W-:-:S05]  /*8730*/  @P2 FADD.FTZ R40, R40, R47 ;  /* 0x0000002f28282221 */ /* 0x001fca0000010000 */
[----:B------:R1:W-:Y:S02]  /*8740*/  STS [R45+0x7f50], R40 ;  /* 0x007f50282d007388 */ /* 0x0003e40000000800 */
.L_x_3255:
[----:B------:R-:W-:Y:S05]  /*8750*/  BSYNC.RECONVERGENT B0 ;  /* 0x0000000000007941 */ /* 0x000fea0003800200 */
.L_x_3254:
[----:B------:R-:W-:-:S04]  /*8760*/  UIADD3 UR8, UPT, UPT, UR8, 0x1, URZ ;  /* 0x0000000108087890 */ /* 0x000fc8000fffe0ff */
[----:B------:R-:W-:-:S09]  /*8770*/  UISETP.GE.AND UP0, UPT, UR8, UR49, UPT ;  /* 0x000000310800728c */ /* 0x000fd2000bf06270 */
[----:B------:R-:W-:Y:S05]  /*8780*/  BRA.U !UP0, `(.L_x_3256) ;  /* 0xffffffc508187547 */ /* 0x000fea000b83ffff */
.L_x_3211:
[----:B------:R-:W2:Y:S01]  /*8790*/  S2R R36, SR_TID.X ;  /* 0x0000000000247919 */ /* 0x000ea20000002100 */
[----:B------:R-:W-:Y:S01]  /*87a0*/  MOV R22, 0x10 ;  /* 0x0000001000167802 */ /* 0x000fe20000000f00 */
[----:B------:R-:W3:Y:S01]  /*87b0*/  LDCU.64 UR30, c[0x0][0x4f8] ;  /* 0x00009f00ff1e77ac */ /* 0x000ee20008000a00 */
[----:B0-----:R-:W4:Y:S01]  /*87c0*/  LDL.LU R41, [R1+0x10] ;  /* 0x0000100001297983 */ /* 0x001f220000300800 */
[----:B------:R-:W-:Y:S01]  /*87d0*/  BAR.SYNC.DEFER_BLOCKING 0x0 ;  /* 0x0000000000007b1d */ /* 0x000fe20000010000 */
[----:B------:R-:W-:Y:S02]  /*87e0*/  F2FP.F16.F32.PACK_AB R163, R0, R2 ;  /* 0x0000000200a3723e */ /* 0x000fe400000000ff */
[----:B------:R-:W-:-:S05]  /*87f0*/  F2FP.F16.F32.PACK_AB R162, R3, R4 ;  /* 0x0000000403a2723e */ /* 0x000fca00000000ff */
[----:B------:R-:W0:Y:S01]  /*8800*/  S2UR UR10, SR_CTAID.Y ;  /* 0x00000000000a79c3 */ /* 0x000e220000002600 */
[----:B------:R-:W-:Y:S01]  /*8810*/  F2FP.F16.F32.PACK_AB R160, R159, R160 ;  /* 0x000000a09fa0723e */ /* 0x000fe200000000ff */
[----:B------:R-:W4:Y:S01]  /*8820*/  LDL.LU R42, [R1+0xc] ;  /* 0x00000c00012a7983 */ /* 0x000f220000300800 */
[----:B------:R-:W0:Y:S03]  /*8830*/  LDCU.64 UR32, c[0x0][0x500] ;  /* 0x0000a000ff2077ac */ /* 0x000e260008000a00 */
[----:B------:R-:W5:Y:S01]  /*8840*/  LDL.LU R43, [R1+0x8] ;  /* 0x00000800012b7983 */ /* 0x000f620000300800 */
[----:B------:R-:W-:Y:S01]  /*8850*/  UIADD3 UR28, UPT, UPT, UR14, -0x1, URZ ;  /* 0xffffffff0e1c7890 */ /* 0x000fe2000fffe0ff */
[----:B------:R-:W0:Y:S02]  /*8860*/  LDCU.64 UR34, c[0x0][0x550] ;  /* 0x0000aa00ff2277ac */ /* 0x000e240008000a00 */
[----:B------:R-:W5:Y:S04]  /*8870*/  LDL.LU R44, [R1+0x4] ;  /* 0x00000400012c7983 */ /* 0x000f680000300800 */
[----:B-1----:R-:W3:Y:S01]  /*8880*/  LDL.LU R45, [R1] ;  /* 0x00000000012d7983 */ /* 0x002ee20000300800 */
[----:B--2---:R-:W-:-:S02]  /*8890*/  SHF.L.U32 R21, R36, 0x1, RZ ;  /* 0x0000000124157819 */ /* 0x004fc400000006ff */
[----:B------:R-:W-:Y:S02]  /*88a0*/  LOP3.LUT R40, R36, 0x1f, RZ, 0xc0, !PT ;  /* 0x0000001f24287812 */ /* 0x000fe400078ec0ff */
[----:B------:R-:W-:-:S04]  /*88b0*/  LOP3.LUT R21, R21, 0x7c0, RZ, 0xc0, !PT ;  /* 0x000007c015157812 */ /* 0x000fc800078ec0ff */
[----:B------:R-:W-:-:S05]  /*88c0*/  LOP3.LUT R37, R21, R40, RZ, 0xfc, !PT ;  /* 0x0000002815257212 */ /* 0x000fca00078efcff */
[----:B------:R-:W-:-:S05]  /*88d0*/  IMAD.WIDE.U32 R22, R37, R22, UR12 ;  /* 0x0000000c25167e25 */ /* 0x000fca000f8e0016 */
[----:B------:R-:W2:Y:S04]  /*88e0*/  LDG.E.128 R24, desc[UR26][R22.64] ;  /* 0x0000001a16187981 */ /* 0x000ea8000c1e1d00 */
[----:B------:R-:W4:Y:S04]  /*88f0*/  LDG.E.128 R28, desc[UR26][R22.64+0x200] ;  /* 0x0002001a161c7981 */ /* 0x000f28000c1e1d00 */
[----:B--2---:R-:W-:Y:S04]  /*8900*/  STS.128 [R73], R24 ;  /* 0x0000001849007388 */ /* 0x004fe80000000c00 */
[----:B----4-:R-:W-:Y:S01]  /*8910*/  STS.128 [R73+0x200], R28 ;  /* 0x0002001c49007388 */ /* 0x010fe20000000c00 */
[----:B------:R-:W-:-:S03]  /*8920*/  NOP ;  /* 0x0000000000007918 */ /* 0x000fc60000000000 */
[----:B------:R-:W1:Y:S04]  /*8930*/  LDS.128 R32, [R72] ;  /* 0x0000000048207984 */ /* 0x000e680000000c00 */
[----:B------:R-:W2:Y:S01]  /*8940*/  LDS.128 R24, [R72+0x10] ;  /* 0x0000100048187984 */ /* 0x000ea20000000c00 */
[--C-:B-1----:R-:W-:Y:S02]  /*8950*/  HADD2.F32 R38, -RZ, R32.reuse.H0_H0 ;  /* 0x20000020ff267230 */ /* 0x102fe40000004100 */
[----:B------:R-:W-:Y:S02]  /*8960*/  HADD2.F32 R32, -RZ, R32.H1_H1 ;  /* 0x30000020ff207230 */ /* 0x000fe40000004100 */
[----:B------:R-:W-:Y:S02]  /*8970*/  HADD2.F32 R31, -RZ, R34.H0_H0 ;  /* 0x20000022ff1f7230 */ /* 0x000fe40000004100 */
[----:B------:R-:W-:Y:S01]  /*8980*/  FADD.FTZ R39, R38, UR6 ;  /* 0x0000000626277e21 */ /* 0x000fe20008010000 */
[----:B------:R-:W-:-:S02]  /*8990*/  HADD2.F32 R38, -RZ, R33.H0_H0 ;  /* 0x20000021ff267230 */ /* 0x000fc40000004100 */
        /* <DEDUP_REMOVED lines=11> */
[----:B------:R-:W1:Y:S01]  /*8a50*/  @!P2 MUFU.EX2 R22, R22 ;  /* 0x000000160016a308 */ /* 0x000e620000000800 */
[----:B------:R-:W-:Y:S02]  /*8a60*/  @!P0 FMUL.FTZ R29, R38, -1.4426950216293334961 ;  /* 0xbfb8aa3b261d8820 */ /* 0x000fe40000410000 */
[----:B------:R-:W-:Y:S01]  /*8a70*/  @!P4 FMUL.FTZ R30, R33, -1.4426950216293334961 ;  /* 0xbfb8aa3b211ec820 */ /* 0x000fe20000410000 */
[----:B------:R-:W-:Y:S01]  /*8a80*/  FADD.FTZ R33, R31, UR6 ;  /* 0x000000061f217e21 */ /* 0x000fe20008010000 */
[----:B------:R-:W-:-:S04]  /*8a90*/  FADD.FTZ R38, R34, UR6 ;  /* 0x0000000622267e21 */ /* 0x000fc80008010000 */
[----:B------:R-:W-:Y:S01]  /*8aa0*/  FSETP.GTU.FTZ.AND P6, PT, R33, 20, PT ;  /* 0x41a000002100780b */ /* 0x000fe20003fdc000 */
[----:B------:R-:W4:Y:S01]  /*8ab0*/  @!P0 MUFU.EX2 R29, R29 ;  /* 0x0000001d001d8308 */ /* 0x000f220000000800 */
[----:B------:R-:W-:-:S07]  /*8ac0*/  FSETP.GTU.FTZ.AND P5, PT, R38, 20, PT ;  /* 0x41a000002600780b */ /* 0x000fce0003fbc000 */
[----:B------:R-:W0:Y:S01]  /*8ad0*/  @!P1 MUFU.EX2 R28, R28 ;  /* 0x0000001c001c9308 */ /* 0x000e220000000800 */
[----:B-1----:R-:W-:Y:S01]  /*8ae0*/  @!P2 FADD.FTZ R23, R22, 1 ;  /* 0x3f8000001617a421 */ /* 0x002fe20000010000 */
[--C-:B------:R-:W-:Y:S02]  /*8af0*/  HADD2.F32 R22, -RZ, R35.reuse.H0_H0 ;  /* 0x20000023ff167230 */ /* 0x100fe40000004100 */
[----:B------:R-:W-:-:S03]  /*8b00*/  HADD2.F32 R35, -RZ, R35.H1_H1 ;  /* 0x30000023ff237230 */ /* 0x000fc60000004100 */
[----:B------:R-:W-:Y:S01]  /*8b10*/  FADD.FTZ R39, R22, UR6 ;  /* 0x0000000616277e21 */ /* 0x000fe20008010000 */
[----:B------:R-:W-:Y:S01]  /*8b20*/  @!P6 FMUL.FTZ R22, R33, -1.4426950216293334961 ;  /* 0xbfb8aa3b2116e820 */ /* 0x000fe20000410000 */
[----:B------:R1:W5:Y:S01]  /*8b30*/  @!P2 MUFU.RCP R32, R23 ;  /* 0x000000170020a308 */ /* 0x0003620000001000 */
[----:B----4-:R-:W-:Y:S01]  /*8b40*/  @!P0 FADD.FTZ R29, R29, 1 ;  /* 0x3f8000001d1d8421 */ /* 0x010fe20000010000 */
[----:B------:R-:W-:Y:S01]  /*8b50*/  FADD.FTZ R35, R35, UR6 ;  /* 0x0000000623237e21 */ /* 0x000fe20008010000 */
[----:B------:R-:W-:Y:S01]  /*8b60*/  FSETP.GTU.FTZ.AND P3, PT, R39, 20, PT ;  /* 0x41a000002700780b */ /* 0x000fe20003f7c000 */
[----:B0-----:R-:W-:Y:S01]  /*8b70*/  @!P1 FADD.FTZ R28, R28, 1 ;  /* 0x3f8000001c1c9421 */ /* 0x001fe20000010000 */
[----:B-1----:R-:W-:-:S03]  /*8b80*/  @!P5 FMUL.FTZ R23, R38, -1.4426950216293334961 ;  /* 0xbfb8aa3b2617d820 */ /* 0x002fc60000410000 */
[----:B------:R-:W0:Y:S01]  /*8b90*/  @!P6 MUFU.EX2 R22, R22 ;  /* 0x000000160016e308 */ /* 0x000e220000000800 */
[----:B-----5:R-:W-:-:S07]  /*8ba0*/  @!P2 FMUL.FTZ R5, R5, R32 ;  /* 0x000000200505a220 */ /* 0x020fce0000410000 */
[----:B------:R-:W1:Y:S01]  /*8bb0*/  @!P0 MUFU.RCP R34, R29 ;  /* 0x0000001d00228308 */ /* 0x000e620000001000 */
[--C-:B--2---:R-:W-:Y:S01]  /*8bc0*/  HADD2.F32 R32, -RZ, R25.reuse.H0_H0 ;  /* 0x20000019ff207230 */ /* 0x104fe20000004100 */
[----:B------:R-:W-:Y:S01]  /*8bd0*/  FSETP.GTU.FTZ.AND P2, PT, R35, 20, PT ;  /* 0x41a000002300780b */ /* 0x000fe20003f5c000 */
[----:B------:R-:W-:-:S03]  /*8be0*/  HADD2.F32 R25, -RZ, R25.H1_H1 ;  /* 0x30000019ff197230 */ /* 0x000fc60000004100 */
[----:B------:R-:W-:Y:S02]  /*8bf0*/  FADD.FTZ R32, R32, UR6 ;  /* 0x0000000620207e21 */ /* 0x000fe40008010000 */
[----:B------:R-:W2:Y:S01]  /*8c00*/  @!P5 MUFU.EX2 R23, R23 ;  /* 0x000000170017d308 */ /* 0x000ea20000000800 */
[----:B0-----:R-:W-:Y:S01]  /*8c10*/  @!P6 FADD.FTZ R22, R22, 1 ;  /* 0x3f8000001616e421 */ /* 0x001fe20000010000 */
[----:B------:R-:W-:-:S06]  /*8c20*/  FADD.FTZ R25, R25, UR6 ;  /* 0x0000000619197e21 */ /* 0x000fcc0008010000 */
[----:B------:R0:W4:Y:S01]  /*8c30*/  @!P1 MUFU.RCP R31, R28 ;  /* 0x0000001c001f9308 */ /* 0x0001220000001000 */
[----:B-1----:R-:W-:-:S07]  /*8c40*/  @!P0 FMUL.FTZ R7, R7, R34 ;  /* 0x0000002207078220 */ /* 0x002fce0000410000 */
[----:B------:R1:W5:Y:S01]  /*8c50*/  @!P6 MUFU.RCP R34, R22 ;  /* 0x000000160022e308 */ /* 0x0003620000001000 */
[--C-:B0-----:R-:W-:Y:S02]  /*8c60*/  HADD2.F32 R28, -RZ, R24.reuse.H0_H0 ;  /* 0x20000018ff1c7230 */ /* 0x101fe40000004100 */
[----:B--2---:R-:W-:Y:S01]  /*8c70*/  @!P5 FADD.FTZ R23, R23, 1 ;  /* 0x3f8000001717d421 */ /* 0x004fe20000010000 */
[----:B------:R-:W-:Y:S02]  /*8c80*/  HADD2.F32 R24, -RZ, R24.H1_H1 ;  /* 0x30000018ff187230 */ /* 0x000fe40000004100 */
[----:B------:R-:W-:Y:S01]  /*8c90*/  FADD.FTZ R29, R28, UR6 ;  /* 0x000000061c1d7e21 */ /* 0x000fe20008010000 */
[----:B------:R-:W-:Y:S02]  /*8ca0*/  @!P2 FMUL.FTZ R28, R35, -1.4426950216293334961 ;  /* 0xbfb8aa3b231ca820 */ /* 0x000fe40000410000 */
[----:B------:R-:W0:Y:S01]  /*8cb0*/  @!P5 MUFU.RCP R23, R23 ;  /* 0x000000170017d308 */ /* 0x000e220000001000 */
[----:B----4-:R-:W-:Y:S01]  /*8cc0*/  @!P1 FMUL.FTZ R6, R6, R31 ;  /* 0x0000001f06069220 */ /* 0x010fe20000410000 */
[----:B------:R-:W-:Y:S01]  /*8cd0*/  FADD.FTZ R31, R24, UR6 ;  /* 0x00000006181f7e21 */ /* 0x000fe20008010000 */
[----:B------:R-:W-:Y:S01]  /*8ce0*/  @!P3 FMUL.FTZ R24, R39, -1.4426950216293334961 ;  /* 0xbfb8aa3b2718b820 */ /* 0x000fe20000410000 */
[--C-:B-1----:R-:W-:Y:S01]  /*8cf0*/  HADD2.F32 R22, -RZ, R26.reuse.H0_H0 ;  /* 0x2000001aff167230 */ /* 0x102fe20000004100 */
[----:B------:R-:W-:Y:S01]  /*8d00*/  FSETP.GTU.FTZ.AND P1, PT, R29, 20, PT ;  /* 0x41a000001d00780b */ /* 0x000fe20003f3c000 */
[----:B------:R-:W-:Y:S01]  /*8d10*/  HADD2.F32 R26, -RZ, R26.H1_H1 ;  /* 0x3000001aff1a7230 */ /* 0x000fe20000004100 */
[----:B------:R-:W-:Y:S01]  /*8d20*/  FSETP.GTU.FTZ.AND P0, PT, R31, 20, PT ;  /* 0x41a000001f00780b */ /* 0x000fe20003f1c000 */
[----:B------:R-:W1:Y:S01]  /*8d30*/  @!P4 MUFU.EX2 R30, R30 ;  /* 0x0000001e001ec308 */ /* 0x000e620000000800 */
[----:B-----5:R-:W-:Y:S01]  /*8d40*/  @!P6 FMUL.FTZ R9, R9, R34 ;  /* 0x000000220909e220 */ /* 0x020fe20000410000 */
[----:B------:R-:W-:Y:S01]  /*8d50*/  FADD.FTZ R34, R22, UR6 ;  /* 0x0000000616227e21 */ /* 0x000fe20008010000 */
[----:B------:R-:W-:Y:S01]  /*8d60*/  FSETP.GTU.FTZ.AND P6, PT, R25, 20, PT ;  /* 0x41a000001900780b */ /* 0x000fe20003fdc000 */
[----:B------:R-:W-:-:S04]  /*8d70*/  FADD.FTZ R26, R26, UR6 ;  /* 0x000000061a1a7e21 */ /* 0x000fc80008010000 */
[----:B------:R-:W2:Y:S01]  /*8d80*/  @!P3 MUFU.EX2 R24, R24 ;  /* 0x000000180018b308 */ /* 0x000ea20000000800 */
[----:B0-----:R-:W-:Y:S01]  /*8d90*/  @!P5 FMUL.FTZ R10, R10, R23 ;  /* 0x000000170a0ad220 */ /* 0x001fe20000410000 */
[----:B------:R-:W-:Y:S01]  /*8da0*/  FSETP.GTU.FTZ.AND P5, PT, R34, 20, PT ;  /* 0x41a000002200780b */ /* 0x000fe20003fbc000 */
[----:B------:R-:W-:Y:S01]  /*8db0*/  @!P1 FMUL.FTZ R29, R29, -1.4426950216293334961 ;  /* 0xbfb8aa3b1d1d9820 */ /* 0x000fe20000410000 */
[----:B------:R-:W-:-:S04]  /*8dc0*/  @!P0 FMUL.FTZ R31, R31, -1.4426950216293334961 ;  /* 0xbfb8aa3b1f1f8820 */ /* 0x000fc80000410000 */
[----:B------:R-:W-:Y:S01]  /*8dd0*/  @!P6 FMUL.FTZ R23, R25, -1.4426950216293334961 ;  /* 0xbfb8aa3b1917e820 */ /* 0x000fe20000410000 */
[----:B------:R-:W0:Y:S01]  /*8de0*/  @!P1 MUFU.EX2 R29, R29 ;  /* 0x0000001d001d9308 */ /* 0x000e220000000800 */
[----:B-1----:R-:W-:Y:S01]  /*8df0*/  @!P4 FADD.FTZ R30, R30, 1 ;  /* 0x3f8000001e1ec421 */ /* 0x002fe20000010000 */
[----:B--2---:R-:W-:-:S06]  /*8e00*/  @!P3 FADD.FTZ R24, R24, 1 ;  /* 0x3f8000001818b421 */ /* 0x004fcc0000010000 */
[----:B------:R-:W1:Y:S08]  /*8e10*/  @!P2 MUFU.EX2 R28, R28 ;  /* 0x0000001c001ca308 */ /* 0x000e700000000800 */
[----:B------:R2:W4:Y:S01]  /*8e20*/  @!P3 MUFU.RCP R38, R24 ;  /* 0x000000180026b308 */ /* 0x0005220000001000 */
[----:B0-----:R-:W-:-:S07]  /*8e30*/  @!P1 FADD.FTZ R29, R29, 1 ;  /* 0x3f8000001d1d9421 */ /* 0x001fce0000010000 */
[----:B------:R-:W0:Y:S01]  /*8e40*/  @!P4 MUFU.RCP R33, R30 ;  /* 0x0000001e0021c308 */ /* 0x000e220000001000 */
[--C-:B--2---:R-:W-:Y:S02]  /*8e50*/  HADD2.F32 R24, -RZ, R27.reuse.H0_H0 ;  /* 0x2000001bff187230 */ /* 0x104fe40000004100 */
[----:B-1----:R-:W-:Y:S01]  /*8e60*/  @!P2 FADD.FTZ R28, R28, 1 ;  /* 0x3f8000001c1ca421 */ /* 0x002fe20000010000 */
[----:B------:R-:W-:Y:S02]  /*8e70*/  HADD2.F32 R27, -RZ, R27.H1_H1 ;  /* 0x3000001bff1b7230 */ /* 0x000fe40000004100 */
[----:B------:R-:W-:Y:S01]  /*8e80*/  FADD.FTZ R25, R24, UR6 ;  /* 0x0000000618197e21 */ /* 0x000fe20008010000 */
[----:B------:R-:W-:Y:S01]  /*8e90*/  @!P5 FMUL.FTZ R24, R34, -1.4426950216293334961 ;  /* 0xbfb8aa3b2218d820 */ /* 0x000fe20000410000 */
[----:B------:R1:W2:Y:S01]  /*8ea0*/  @!P1 MUFU.RCP R30, R29 ;  /* 0x0000001d001e9308 */ /* 0x0002a20000001000 */
[----:B------:R-:W5:Y:S01]  /*8eb0*/  LDL.LU R34, [R1+0x50] ;  /* 0x0000500001227983 */ /* 0x000f620000300800 */
[----:B----4-:R-:W-:Y:S01]  /*8ec0*/  @!P3 FMUL.FTZ R11, R11, R38 ;  /* 0x000000260b0bb220 */ /* 0x010fe20000410000 */
[----:B------:R-:W-:Y:S01]  /*8ed0*/  FSETP.GTU.FTZ.AND P3, PT, R26, 20, PT ;  /* 0x41a000001a00780b */ /* 0x000fe20003f7c000 */
[----:B------:R-:W-:-:S04]  /*8ee0*/  FADD.FTZ R27, R27, UR6 ;  /* 0x000000061b1b7e21 */ /* 0x000fc80008010000 */
[----:B------:R-:W4:Y:S01]  /*8ef0*/  @!P0 MUFU.EX2 R31, R31 ;  /* 0x0000001f001f8308 */ /* 0x000f220000000800 */
[----:B0-----:R-:W-:Y:S01]  /*8f00*/  @!P4 FMUL.FTZ R8, R8, R33 ;  /* 0x000000210808c220 */ /* 0x001fe20000410000 */
[----:B------:R-:W-:-:S06]  /*8f10*/  FSETP.GTU.FTZ.AND P4, PT, R32, 20, PT ;  /* 0x41a000002000780b */ /* 0x000fcc0003f9c000 */
[----:B------:R-:W0:Y:S01]  /*8f20*/  @!P2 MUFU.RCP R33, R28 ;  /* 0x0000001c0021a308 */ /* 0x000e220000001000 */
[----:B-1----:R-:W-:Y:S01]  /*8f30*/  @!P3 FMUL.FTZ R29, R26, -1.4426950216293334961 ;  /* 0xbfb8aa3b1a1db820 */ /* 0x002fe20000410000 */
[----:B--2---:R-:W-:Y:S01]  /*8f40*/  @!P1 FMUL.FTZ R13, R13, R30 ;  /* 0x0000001e0d0d9220 */ /* 0x004fe20000410000 */
[----:B------:R-:W-:Y:S02]  /*8f50*/  FSETP.GTU.FTZ.AND P1, PT, R27, 20, PT ;  /* 0x41a000001b00780b */ /* 0x000fe40003f3c000 */
[----:B---3--:R-:W-:Y:S02]  /*8f60*/  F2FP.F16.F32.PACK_AB R26, R165, R45 ;  /* 0x0000002da51a723e */ /* 0x008fe400000000ff */
[----:B------:R-:W-:Y:S01]  /*8f70*/  @!P4 FMUL.FTZ R22, R32, -1.4426950216293334961 ;  /* 0xbfb8aa3b2016c820 */ /* 0x000fe20000410000 */
[----:B------:R1:W2:Y:S01]  /*8f80*/  @!P5 MUFU.EX2 R28, R24 ;  /* 0x00000018001cd308 */ /* 0x0002a20000000800 */
[----:B----4-:R-:W-:-:S07]  /*8f90*/  @!P0 FADD.FTZ R31, R31, 1 ;  /* 0x3f8000001f1f8421 */ /* 0x010fce0000010000 */
[----:B------:R-:W3:Y:S01]  /*8fa0*/  @!P3 MUFU.EX2 R29, R29 ;  /* 0x0000001d001db308 */ /* 0x000ee20000000800 */
[----:B0-----:R-:W-:Y:S01]  /*8fb0*/  @!P2 FMUL.FTZ R12, R12, R33 ;  /* 0x000000210c0ca220 */ /* 0x001fe20000410000 */
[----:B------:R-:W-:Y:S01]  /*8fc0*/  FSETP.GTU.FTZ.AND P2, PT, R25, 20, PT ;  /* 0x41a000001900780b */ /* 0x000fe20003f5c000 */
[----:B------:R-:W-:Y:S01]  /*8fd0*/  @!P1 FMUL.FTZ R33, R27, -1.4426950216293334961 ;  /* 0xbfb8aa3b1b219820 */ /* 0x000fe20000410000 */
[----:B------:R-:W-:Y:S02]  /*8fe0*/  F2FP.F16.F32.PACK_AB R27, R161, R164 ;  /* 0x000000a4a11b723e */ /* 0x000fe400000000ff */
[----:B-1----:R-:W-:Y:S02]  /*8ff0*/  F2FP.F16.F32.PACK_AB R24, R42, R41 ;  /* 0x000000292a18723e */ /* 0x002fe400000000ff */
[----:B------:R-:W-:Y:S01]  /*9000*/  F2FP.F16.F32.PACK_AB R161, R136, R158 ;  /* 0x0000009e88a1723e */ /* 0x000fe200000000ff */
[----:B------:R-:W-:Y:S06]  /*9010*/  BAR.SYNC.DEFER_BLOCKING 0x0 ;  /* 0x0000000000007b1d */ /* 0x000fec0000010000 */
[----:B------:R-:W-:Y:S01]  /*9020*/  @!P2 FMUL.FTZ R30, R25, -1.4426950216293334961 ;  /* 0xbfb8aa3b191ea820 */ /* 0x000fe20000410000 */
[----:B------:R-:W-:Y:S01]  /*9030*/  F2FP.F16.F32.PACK_AB R25, R44, R43 ;  /* 0x0000002b2c19723e */ /* 0x000fe200000000ff */
[----:B------:R-:W-:Y:S01]  /*9040*/  @!P0 MUFU.RCP R35, R31 ;  /* 0x0000001f00238308 */ /* 0x000fe20000001000 */
[----:B--2---:R-:W-:Y:S01]  /*9050*/  @!P5 FADD.FTZ R0, R28, 1 ;  /* 0x3f8000001c00d421 */ /* 0x004fe20000010000 */
[----:B---3--:R-:W-:Y:S01]  /*9060*/  @!P3 FADD.FTZ R2, R29, 1 ;  /* 0x3f8000001d02b421 */ /* 0x008fe20000010000 */
[----:B------:R-:W-:-:S05]  /*9070*/  USHF.L.U32 UR8, UR28, 0xb, URZ ;  /* 0x0000000b1c087899 */ /* 0x000fca00080006ff */
[----:B------:R0:W-:Y:S01]  /*9080*/  @!P2 MUFU.EX2 R32, R30 ;  /* 0x0000001e0020a308 */ /* 0x0001e20000000800 */
[----:B------:R-:W-:Y:S01]  /*9090*/  UMOV UR9, URZ ;  /* 0x000000ff00097c82 */ /* 0x000fe20008000000 */
[----:B------:R-:W-:Y:S06]  /*90a0*/  STS.128 [R72], R24 ;  /* 0x0000001848007388 */ /* 0x000fec0000000c00 */
[----:B------:R-:W1:Y:S01]  /*90b0*/  @!P6 MUFU.EX2 R23, R23 ;  /* 0x000000170017e308 */ /* 0x000e620000000800 */
[----:B------:R-:W-:Y:S01]  /*90c0*/  STS.128 [R72+0x10], R160 ;  /* 0x000010a048007388 */ /* 0x000fe20000000c00 */
[----:B------:R-:W-:-:S03]  /*90d0*/  NOP ;  /* 0x0000000000007918 */ /* 0x000fc60000000000 */
[----:B------:R-:W2:Y:S03]  /*90e0*/  LDS.128 R24, [R73] ;  /* 0x0000000049187984 */ /* 0x000ea60000000c00 */
[----:B------:R-:W3:Y:S01]  /*90f0*/  @!P1 MUFU.EX2 R33, R33 ;  /* 0x0000002100219308 */ /* 0x000ee20000000800 */
[----:B0-----:R-:W0:Y:S01]  /*9100*/  LDS.128 R28, [R73+0x200] ;  /* 0x00020000491c7984 */ /* 0x001e220000000c00 */
[----:B------:R-:W-:-:S04]  /*9110*/  UIMAD.WIDE.U32 UR24, UR23, UR30, UR8 ;  /* 0x0000001e171872a5 */ /* 0x000fc8000f8e0008 */
[----:B------:R-:W-:Y:S02]  /*9120*/  UIMAD UR25, UR23, UR31, UR25 ;  /* 0x0000001f171972a4 */ /* 0x000fe4000f8e0219 */
[----:B------:R-:W4:Y:S01]  /*9130*/  @!P4 MUFU.EX2 R22, R22 ;  /* 0x000000160016c308 */ /* 0x000f220000000800 */
[----:B------:R-:W-:Y:S02]  /*9140*/  UIMAD UR29, UR10, UR33, URZ ;  /* 0x000000210a1d72a4 */ /* 0x000fe4000f8e02ff */
[----:B------:R-:W-:Y:S01]  /*9150*/  UIMAD.WIDE.U32 UR24, UR10, UR32, UR24 ;  /* 0x000000200a1872a5 */ /* 0x000fe2000f8e0018 */
[----:B-1----:R-:W-:-:S04]  /*9160*/  @!P6 FADD.FTZ R23, R23, 1 ;  /* 0x3f8000001717e421 */ /* 0x002fc80000010000 */
[----:B------:R-:W-:Y:S01]  /*9170*/  @!P5 MUFU.RCP R0, R0 ;  /* 0x000000000000d308 */ /* 0x000fe20000001000 */
[----:B------:R-:W-:Y:S02]  /*9180*/  UIADD3 UR29, UPT, UPT, UR25, UR29, URZ ;  /* 0x0000001d191d7290 */ /* 0x000fe4000fffe0ff */
[----:B------:R-:W-:Y:S01]  /*9190*/  ULEA UR25, UP0, UR24, UR34, 0x1 ;  /* 0x0000002218197291 */ /* 0x000fe2000f8008ff */
[----:B---3--:R-:W-:Y:S01]  /*91a0*/  @!P1 FADD.FTZ R33, R33, 1 ;  /* 0x3f80000021219421 */ /* 0x008fe20000010000 */
[----:B------:R-:W-:Y:S01]  /*91b0*/  @!P2 FADD.FTZ R32, R32, 1 ;  /* 0x3f8000002020a421 */ /* 0x000fe20000010000 */
[----:B------:R-:W-:Y:S01]  /*91c0*/  @!P0 FMUL.FTZ R14, R14, R35 ;  /* 0x000000230e0e8220 */ /* 0x000fe20000410000 */
[----:B------:R-:W-:Y:S01]  /*91d0*/  ULEA.HI.X UR24, UR24, UR35, UR29, 0x1, UP0 ;  /* 0x0000002318187291 */ /* 0x000fe200080f0c1d */
[----:B------:R-:W1:Y:S01]  /*91e0*/  @!P6 MUFU.RCP R23, R23 ;  /* 0x000000170017e308 */ /* 0x000e620000001000 */
[----:B----4-:R-:W-:Y:S01]  /*91f0*/  @!P4 FADD.FTZ R22, R22, 1 ;  /* 0x3f8000001616c421 */ /* 0x010fe20000010000 */
[----:B------:R-:W3:Y:S03]  /*9200*/  LDCU.64 UR30, c[0x0][0x520] ;  /* 0x0000a400ff1e77ac */ /* 0x000ee60008000a00 */
[----:B------:R-:W-:Y:S01]  /*9210*/  MOV R3, UR24 ;  /* 0x0000001800037c02 */ /* 0x000fe20008000f00 */
[----:B------:R-:W4:Y:S02]  /*9220*/  LDCU.64 UR32, c[0x0][0x560] ;  /* 0x0000ac00ff2077ac */ /* 0x000f240008000a00 */
[----:B------:R2:W-:Y:S08]  /*9230*/  @!P3 MUFU.RCP R39, R2 ;  /* 0x000000020027b308 */ /* 0x0005f00000001000 */
[----:B------:R-:W3:Y:S01]  /*9240*/  @!P1 MUFU.RCP R33, R33 ;  /* 0x0000002100219308 */ /* 0x000ee20000001000 */
[----:B--2---:R-:W-:Y:S01]  /*9250*/  MOV R2, UR25 ;  /* 0x0000001900027c02 */ /* 0x004fe20008000f00 */
[----:B-1----:R-:W-:Y:S01]  /*9260*/  @!P6 FMUL.FTZ R16, R16, R23 ;  /* 0x000000171010e220 */ /* 0x002fe20000410000 */
[----:B------:R-:W-:Y:S01]  /*9270*/  @!P5 FMUL.FTZ R17, R17, R0 ;  /* 0x000000001111d220 */ /* 0x000fe20000410000 */
[----:B------:R-:W1:Y:S02]  /*9280*/  LDCU.64 UR24, c[0x0][0x518] ;  /* 0x0000a300ff1877ac */ /* 0x000e640008000a00 */
[----:B------:R-:W-:-:S02]  /*9290*/  IMAD.WIDE.U32 R2, R37, 0x10, R2 ;  /* 0x0000001025027825 */ /* 0x000fc400078e0002 */
[----:B------:R-:W2:Y:S03]  /*92a0*/  @!P4 MUFU.RCP R22, R22 ;  /* 0x000000160016c308 */ /* 0x000ea60000001000 */
[----:B------:R-:W-:Y:S05]  /*92b0*/  STG.E.128 desc[UR26][R2.64], R24 ;  /* 0x0000001802007986 */ /* 0x000fea000c101d1a */
[----:B------:R-:W4:Y:S01]  /*92c0*/  @!P2 MUFU.RCP R32, R32 ;  /* 0x000000200020a308 */ /* 0x000f220000001000 */
[----:B0-----:R0:W-:Y:S01]  /*92d0*/  STG.E.128 desc[UR26][R2.64+0x200], R28 ;  /* 0x0002001c02007986 */ /* 0x0011e2000c101d1a */
[----:B---3--:R-:W-:Y:S01]  /*92e0*/  @!P1 FMUL.FTZ R20, R20, R33 ;  /* 0x0000002114149220 */ /* 0x008fe20000410000 */
[----:B------:R-:W-:Y:S01]  /*92f0*/  F2FP.F16.F32.PACK_AB R33, R8, R7 ;  /* 0x000000070821723e */ /* 0x000fe200000000ff */
[----:B------:R-:W-:Y:S01]  /*9300*/  @!P3 FMUL.FTZ R18, R18, R39 ;  /* 0x000000271212b220 */ /* 0x000fe20000410000 */
[----:B--2---:R-:W-:Y:S01]  /*9310*/  @!P4 FMUL.FTZ R15, R15, R22 ;  /* 0x000000160f0fc220 */ /* 0x004fe20000410000 */
[----:B------:R-:W-:-:S03]  /*9320*/  F2FP.F16.F32.PACK_AB R35, R12, R11 ;  /* 0x0000000b0c23723e */ /* 0x000fc600000000ff */
[----:B------:R-:W-:Y:S01]  /*9330*/  F2FP.F16.F32.PACK_AB R46, R18, R17 ;  /* 0x00000011122e723e */ /* 0x000fe200000000ff */
[----:B----4-:R-:W-:Y:S01]  /*9340*/  @!P2 FMUL.FTZ R19, R19, R32 ;  /* 0x000000201313a220 */ /* 0x010fe20000410000 */
[----:B------:R-:W-:Y:S02]  /*9350*/  F2FP.F16.F32.PACK_AB R32, R6, R5 ;  /* 0x000000050620723e */ /* 0x000fe400000000ff */
[----:B------:R-:W-:Y:S02]  /*9360*/  F2FP.F16.F32.PACK_AB R45, R16, R15 ;  /* 0x0000000f102d723e */ /* 0x000fe400000000ff */
[----:B------:R-:W-:Y:S02]  /*9370*/  F2FP.F16.F32.PACK_AB R47, R20, R19 ;  /* 0x00000013142f723e */ /* 0x000fe400000000ff */
[----:B------:R-:W-:Y:S01]  /*9380*/  F2FP.F16.F32.PACK_AB R44, R14, R13 ;  /* 0x0000000d0e2c723e */ /* 0x000fe200000000ff */
[----:B------:R-:W-:Y:S01]  /*9390*/  BAR.SYNC.DEFER_BLOCKING 0x0 ;  /* 0x0000000000007b1d */ /* 0x000fe20000010000 */
[----:B-1----:R-:W-:-:S04]  /*93a0*/  UIMAD.WIDE.U32 UR8, UR23, UR24, UR8 ;  /* 0x00000018170872a5 */ /* 0x002fc8000f8e0008 */
[----:B------:R-:W-:Y:S02]  /*93b0*/  UIMAD UR9, UR23, UR25, UR9 ;  /* 0x00000019170972a4 */ /* 0x000fe4000f8e0209 */
[----:B------:R-:W-:Y:S01]  /*93c0*/  UIMAD UR23, UR10, UR31, URZ ;  /* 0x0000001f0a1772a4 */ /* 0x000fe2000f8e02ff */
[----:B------:R-:W-:Y:S01]  /*93d0*/  STS.128 [R72+0x10], R44 ;  /* 0x0000102c48007388 */ /* 0x000fe20000000c00 */
[----:B------:R-:W-:-:S04]  /*93e0*/  UIMAD.WIDE.U32 UR8, UR10, UR30, UR8 ;  /* 0x0000001e0a0872a5 */ /* 0x000fc8000f8e0008 */
[----:B------:R-:W-:Y:S02]  /*93f0*/  UIADD3 UR23, UPT, UPT, UR9, UR23, URZ ;  /* 0x0000001709177290 */ /* 0x000fe4000fffe0ff */
[----:B------:R-:W-:-:S04]  /*9400*/  ULEA UR9, UP0, UR8, UR32, 0x1 ;  /* 0x0000002008097291 */ /* 0x000fc8000f8008ff */
[----:B------:R-:W-:Y:S02]  /*9410*/  ULEA.HI.X UR8, UR8, UR33, UR23, 0x1, UP0 ;  /* 0x0000002108087291 */ /* 0x000fe400080f0c17 */
[----:B0-----:R-:W-:-:S04]  /*9420*/  MOV R2, UR9 ;  /* 0x0000000900027c02 */ /* 0x001fc80008000f00 */
[----:B------:R-:W-:-:S03]  /*9430*/  MOV R3, UR8 ;  /* 0x0000000800037c02 */ /* 0x000fc60008000f00 */
[----:B------:R-:W-:Y:S01]  /*9440*/  IMAD.WIDE.U32 R2, R37, 0x10, R2 ;  /* 0x0000001025027825 */ /* 0x000fe200078e0002 */
[----:B------:R-:W-:-:S04]  /*9450*/  UIADD3 UR17, UP0, UPT, UR17, -0x1000, URZ ;  /* 0xfffff00011117890 */ /* 0x000fc8000ff1e0ff */
[----:B------:R-:W-:Y:S02]  /*9460*/  UIADD3.X UR22, UPT, UPT, UR22, -0x1, URZ, UP0, !UPT ;  /* 0xffffffff16167890 */ /* 0x000fe400087fe4ff */
[----:B------:R-:W-:Y:S02]  /*9470*/  UISETP.GT.AND UP0, UPT, UR14, 0x1, UPT ;  /* 0x000000010e00788c */ /* 0x000fe4000bf04270 */
[----:B------:R-:W-:Y:S02]  /*9480*/  UIADD3 UR21, UP1, UPT, UR21, -0x1000, URZ ;  /* 0xfffff00015157890 */ /* 0x000fe4000ff3e0ff */
[----:B------:R-:W-:Y:S01]  /*9490*/  UIADD3 UR19, UP2, UPT, UR19, -0x1000, URZ ;  /* 0xfffff00013137890 */ /* 0x000fe2000ff5e0ff */
[----:B-----5:R-:W-:-:S04]  /*94a0*/  FADD.FTZ R23, R5, R34 ;  /* 0x0000002205177221 */ /* 0x020fc80000010000 */
[----:B------:R-:W-:-:S04]  /*94b0*/  FADD.FTZ R0, R23, R6 ;  /* 0x0000000617007221 */ /* 0x000fc80000010000 */
[----:B------:R-:W-:Y:S01]  /*94c0*/  FADD.FTZ R7, R0, R7 ;  /* 0x0000000700077221 */ /* 0x000fe20000010000 */
[----:B------:R-:W-:-:S03]  /*94d0*/  F2FP.F16.F32.PACK_AB R34, R10, R9 ;  /* 0x000000090a22723e */ /* 0x000fc600000000ff */
[----:B------:R-:W-:-:S04]  /*94e0*/  FADD.FTZ R8, R7, R8 ;  /* 0x0000000807087221 */ /* 0x000fc80000010000 */
[----:B------:R-:W-:Y:S01]  /*94f0*/  FADD.FTZ R9, R8, R9 ;  /* 0x0000000908097221 */ /* 0x000fe20000010000 */
[----:B------:R-:W-:Y:S01]  /*9500*/  STS.128 [R72], R32 ;  /* 0x0000002048007388 */ /* 0x000fe20000000c00 */
[----:B------:R-:W-:Y:S02]  /*9510*/  NOP ;  /* 0x0000000000007918 */ /* 0x000fe40000000000 */
[----:B------:R-:W-:Y:S01]  /*9520*/  FADD.FTZ R10, R9, R10 ;  /* 0x0000000a090a7221 */ /* 0x000fe20000010000 */
[----:B------:R-:W0:Y:S03]  /*9530*/  LDS.128 R24, [R73] ;  /* 0x0000000049187984 */ /* 0x000e260000000c00 */
[----:B------:R-:W-:Y:S01]  /*9540*/  FADD.FTZ R11, R10, R11 ;  /* 0x0000000b0a0b7221 */ /* 0x000fe20000010000 */
[----:B------:R-:W1:Y:S03]  /*9550*/  LDS.128 R48, [R73+0x200] ;  /* 0x0002000049307984 */ /* 0x000e660000000c00 */
        /* <DEDUP_REMOVED lines=9> */
[----:B0-----:R0:W-:Y:S04]  /*95f0*/  STG.E.128 desc[UR26][R2.64], R24 ;  /* 0x0000001802007986 */ /* 0x0011e8000c101d1a */
[----:B-1----:R0:W-:Y:S04]  /*9600*/  STG.E.128 desc[UR26][R2.64+0x200], R48 ;  /* 0x0002003002007986 */ /* 0x0021e8000c101d1a */
[----:B------:R0:W-:Y:S01]  /*9610*/  STL [R1+0x50], R0 ;  /* 0x0000500001007387 */ /* 0x0001e20000100800 */
[----:B------:R-:W-:-:S02]  /*9620*/  UIADD3 UR15, UP3, UPT, UR15, -0x1000, URZ ;  /* 0xfffff0000f0f7890 */ /* 0x000fc4000ff7e0ff */
[----:B------:R-:W-:Y:S02]  /*9630*/  UIADD3 UR12, UP4, UPT, UR12, -0x1000, URZ ;  /* 0xfffff0000c0c7890 */ /* 0x000fe4000ff9e0ff */
[----:B------:R-:W-:Y:S02]  /*9640*/  UIADD3.X UR20, UPT, UPT, UR20, -0x1, URZ, UP1, !UPT ;  /* 0xffffffff14147890 */ /* 0x000fe40008ffe4ff */
[----:B------:R-:W-:Y:S02]  /*9650*/  UIADD3.X UR18, UPT, UPT, UR18, -0x1, URZ, UP2, !UPT ;  /* 0xffffffff12127890 */ /* 0x000fe400097fe4ff */
[----:B------:R-:W-:Y:S02]  /*9660*/  UIADD3.X UR16, UPT, UPT, UR16, -0x1, URZ, UP3, !UPT ;  /* 0xffffffff10107890 */ /* 0x000fe40009ffe4ff */
[----:B------:R-:W-:Y:S01]  /*9670*/  UIADD3.X UR13, UPT, UPT, UR13, -0x1, URZ, UP4, !UPT ;  /* 0xffffffff0d0d7890 */ /* 0x000fe2000a7fe4ff */
[----:B------:R-:W-:Y:S01]  /*9680*/  UMOV UR14, UR28 ;  /* 0x0000001c000e7c82 */ /* 0x000fe20008000000 */
[----:B------:R-:W-:Y:S10]  /*9690*/  BRA.U UP0, `(.L_x_3257) ;  /* 0xffffff7100b87547 */ /* 0x000ff4000b83ffff */
.L_x_3177:
        /* <DEDUP_REMOVED lines=36> */
[----:B------:R-:W3:Y:S01]  /*98e0*/  LDS R5, [UR4+0x6310] ;  /* 0x00631004ff057984 */ /* 0x000ee20008000800 */
[----:B------:R-:W-:-:S04]  /*98f0*/  ULEA UR4, UP0, UR10, UR6, 0x2 ;  /* 0x000000060a047291 */ /* 0x000fc8000f8010ff */
[----:B------:R-:W-:Y:S01]  /*9900*/  ULEA.HI.X UR5, UR10, UR7, URZ, 0x2, UP0 ;  /* 0x000000070a057291 */ /* 0x000fe200080f14ff */
[----:B-1----:R-:W-:-:S04]  /*9910*/  FADD.FTZ R2, R4, R2 ;  /* 0x0000000204027221 */ /* 0x002fc80000010000 */
[----:B------:R-:W-:Y:S01]  /*9920*/  FADD.FTZ R0, R3, R2 ;  /* 0x0000000203007221 */ /* 0x000fe20000010000 */
[----:B------:R-:W-:Y:S02]  /*9930*/  MOV R2, UR4 ;  /* 0x0000000400027c02 */ /* 0x000fe40008000f00 */
[----:B------:R-:W-:Y:S01]  /*9940*/  MOV R3, UR5 ;  /* 0x0000000500037c02 */ /* 0x000fe20008000f00 */
[----:B---3--:R-:W-:-:S05]  /*9950*/  FADD.FTZ R5, R0, R5 ;  /* 0x0000000500057221 */ /* 0x008fca0000010000 */
[----:B------:R1:W-:Y:S02]  /*9960*/  REDG.E.ADD.F32.FTZ.RN.STRONG.GPU desc[UR26][R2.64], R5 ;  /* 0x00000005020079a6 */ /* 0x0003e4000c12f31a */
.L_x_3259:
[----:B------:R-:W-:Y:S05]  /*9970*/  BSYNC.RECONVERGENT B0 ;  /* 0x0000000000007941 */ /* 0x000fea0003800200 */
.L_x_3258:
        /* <DEDUP_REMOVED lines=43> */
.L_x_3261:
[----:B------:R-:W-:Y:S05]  /*9c30*/  BSYNC.RECONVERGENT B0 ;  /* 0x0000000000007941 */ /* 0x000fea0003800200 */
.L_x_3260:
[----:B------:R-:W-:Y:S05]  /*9c40*/  @P0 EXIT ;  /* 0x000000000000094d */ /* 0x000fea0003800000 */
[----:B------:R-:W2:Y:S01]  /*9c50*/  S2UR UR8, SR_CgaCtaId ;  /* 0x00000000000879c3 */ /* 0x000ea20000008800 */
[----:B------:R-:W3:Y:S01]  /*9c60*/  LDCU.64 UR6, c[0x0][0x4a8] ;  /* 0x00009500ff0677ac */ /* 0x000ee20008000a00 */
[----:B0-----:R-:W-:Y:S01]  /*9c70*/  MOV R7, R9 ;  /* 0x0000000900077202 */ /* 0x001fe20000000f00 */
[----:B------:R-:W0:Y:S01]  /*9c80*/  LDCU UR9, c[0x0][0x360] ;  /* 0x00006c00ff0977ac */ /* 0x000e220008000800 */
[----:B------:R-:W4:Y:S01]  /*9c90*/  LDCU.64 UR12, c[0x0][0x4b0] ;  /* 0x00009600ff0c77ac */ /* 0x000f220008000a00 */
[----:B------:R-:W0:Y:S01]  /*9ca0*/  LDCU.64 UR14, c[0x0][0x530] ;  /* 0x0000a600ff0e77ac */ /* 0x000e220008000a00 */
[----:B---3--:R-:W-:-:S03]  /*9cb0*/  UIMAD.WIDE.U32 UR4, UR10, UR6, URZ ;  /* 0x000000060a0472a5 */ /* 0x008fc6000f8e00ff */
[----:B------:R-:W-:Y:S01]  /*9cc0*/  UMOV UR6, 0x400 ;  /* 0x0000040000067882 */ /* 0x000fe20000000000 */
[----:B------:R-:W-:Y:S02]  /*9cd0*/  UIMAD UR10, UR10, UR7, UR5 ;  /* 0x000000070a0a72a4 */ /* 0x000fe4000f8e0205 */
[----:B0-2-4-:R-:W-:-:S12]  /*9ce0*/  ULEA UR6, UR8, UR6, 0x18 ;  /* 0x0000000608067291 */ /* 0x015fd8000f8ec0ff */
.L_x_3262:
[C---:B------:R-:W-:Y:S02]  /*9cf0*/  LEA R0, R7.reuse, UR6, 0x2 ;  /* 0x0000000607007c11 */ /* 0x040fe4000f8e10ff */
[----:B-1----:R-:W-:Y:S02]  /*9d00*/  SHF.R.S32.HI R2, RZ, 0x1f, R7 ;  /* 0x0000001fff027819 */ /* 0x002fe40000011407 */
        /* <DEDUP_REMOVED lines=16> */
.L_x_3216:
[----:B------:R-:W-:Y:S01]  /*9e10*/  HFMA2 R53, -RZ, RZ, 0, 5.9604644775390625e-08 ;  /* 0x00000001ff357431 */ /* 0x000fe200000001ff */
[----:B------:R-:W-:Y:S02]  /*9e20*/  MOV R157, R75 ;  /* 0x0000004b009d7202 */ /* 0x000fe40000000f00 */
[----:B------:R-:W-:Y:S02]  /*9e30*/  MOV R52, RZ ;  /* 0x000000ff00347202 */ /* 0x000fe40000000f00 */
[----:B------:R-:W-:-:S07]  /*9e40*/  MOV R154, 0xffffffff ;  /* 0xffffffff009a7802 */ /* 0x000fce0000000f00 */
[----:B01---5:R-:W-:Y:S05]  /*9e50*/  WARPSYNC.COLLECTIVE R154, `(.L_x_3263) ;  /* 0x000000009a087348 */ /* 0x023fea0003c00000 */
[----:B------:R2:W3:Y:S02]  /*9e60*/  SHFL.UP P6, R162, R157, R53, R52 ;  /* 0x040000359da27389 */ /* 0x0004e400000c0034 */
[----:B0123-5:R-:W-:Y:S05]  /*9e70*/  ENDCOLLECTIVE ;  /* 0x000000000000791b */ /* 0x02ffea0003800000 */
.L_x_3263:
[----:B------:R-:W-:Y:S02]  /*9e80*/  MOV R157, R153 ;  /* 0x00000099009d7202 */ /* 0x000fe40000000f00 */
[----:B------:R-:W-:-:S07]  /*9e90*/  MOV R155, R162 ;  /* 0x000000a2009b7202 */ /* 0x000fce0000000f00 */
[----:B------:R-:W-:Y:S05]  /*9ea0*/  WARPSYNC.COLLECTIVE R154, `(.L_x_3264) ;  /* 0x000000009a087348 */ /* 0x000fea0003c00000 */
[----:B------:R0:W1:Y:S02]  /*9eb0*/  SHFL.UP P6, R162, R157, R53, R52 ;  /* 0x040000359da27389 */ /* 0x00006400000c0034 */
[----:B01----:R-:W-:Y:S05]  /*9ec0*/  ENDCOLLECTIVE ;  /* 0x000000000000791b */ /* 0x003fea0003800000 */
.L_x_3264:
        /* <DEDUP_REMOVED lines=10> */
.L_x_3265:
[----:B------:R-:W-:Y:S02]  /*9f70*/  MOV R157, R155 ;  /* 0x0000009b009d7202 */ /* 0x000fe40000000f00 */
[----:B------:R-:W-:-:S07]  /*9f80*/  MOV R153, R162 ;  /* 0x000000a200997202 */ /* 0x000fce0000000f00 */
[----:B------:R-:W-:Y:S05]  /*9f90*/  WARPSYNC.COLLECTIVE R154, `(.L_x_3266) ;  /* 0x000000009a087348 */ /* 0x000fea0003c00000 */
[----:B------:R0:W1:Y:S02]  /*9fa0*/  SHFL.UP P6, R162, R157, R53, R52 ;  /* 0x040000359da27389 */ /* 0x00006400000c0034 */
[----:B01----:R-:W-:Y:S05]  /*9fb0*/  ENDCOLLECTIVE ;  /* 0x000000000000791b */ /* 0x003fea0003800000 */
.L_x_3266:
        /* <DEDUP_REMOVED lines=10> */
.L_x_3267:
[----:B------:R-:W-:Y:S02]  /*a060*/  MOV R157, R155 ;  /* 0x0000009b009d7202 */ /* 0x000fe40000000f00 */
[----:B------:R-:W-:-:S07]  /*a070*/  MOV R153, R162 ;  /* 0x000000a200997202 */ /* 0x000fce0000000f00 */
[----:B------:R-:W-:Y:S05]  /*a080*/  WARPSYNC.COLLECTIVE R154, `(.L_x_3268) ;  /* 0x000000009a087348 */ /* 0x000fea0003c00000 */
[----:B------:R0:W1:Y:S02]  /*a090*/  SHFL.UP P6, R162, R157, R53, R52 ;  /* 0x040000359da27389 */ /* 0x00006400000c0034 */
[----:B01----:R-:W-:Y:S05]  /*a0a0*/  ENDCOLLECTIVE ;  /* 0x000000000000791b */ /* 0x003fea0003800000 */
.L_x_3268:
        /* <DEDUP_REMOVED lines=10> */
.L_x_3269:
[----:B------:R-:W-:Y:S02]  /*a150*/  MOV R157, R155 ;  /* 0x0000009b009d7202 */ /* 0x000fe40000000f00 */
[----:B------:R-:W-:-:S07]  /*a160*/  MOV R153, R162 ;  /* 0x000000a200997202 */ /* 0x000fce0000000f00 */
[----:B------:R-:W-:Y:S05]  /*a170*/  WARPSYNC.COLLECTIVE R154, `(.L_x_3270) ;  /* 0x000000009a087348 */ /* 0x000fea0003c00000 */
[----:B------:R0:W1:Y:S02]  /*a180*/  SHFL.UP P6, R162, R157, R53, R52 ;  /* 0x040000359da27389 */ /* 0x00006400000c0034 */
[----:B01----:R-:W-:Y:S05]  /*a190*/  ENDCOLLECTIVE ;  /* 0x000000000000791b */ /* 0x003fea0003800000 */
.L_x_3270:
        /* <DEDUP_REMOVED lines=10> */
.L_x_3271:
[----:B------:R-:W-:Y:S02]  /*a240*/  MOV R157, R155 ;  /* 0x0000009b009d7202 */ /* 0x000fe40000000f00 */
[----:B------:R-:W-:-:S07]  /*a250*/  MOV R153, R162 ;  /* 0x000000a200997202 */ /* 0x000fce0000000f00 */
[----:B------:R-:W-:Y:S05]  /*a260*/  WARPSYNC.COLLECTIVE R154, `(.L_x_3272) ;  /* 0x000000009a087348 */ /* 0x000fea0003c00000 */
[----:B------:R0:W1:Y:S02]  /*a270*/  SHFL.UP P6, R162, R157, R53, R52 ;  /* 0x040000359da27389 */ /* 0x00006400000c0034 */
[----:B01----:R-:W-:Y:S05]  /*a280*/  ENDCOLLECTIVE ;  /* 0x000000000000791b */ /* 0x003fea0003800000 */
.L_x_3272:
[----:B------:R-:W-:Y:S01]  /*a290*/  MOV R52, R162 ;  /* 0x000000a200347202 */ /* 0x000fe20000000f00 */
[----:B------:R-:W-:Y:S06]  /*a2a0*/  BRA `(.L_x_3273) ;  /* 0xffffffb800b07947 */ /* 0x000fec000383ffff */
.L_x_3217:
        /* <DEDUP_REMOVED lines=8> */
.L_x_3275:
[----:B------:R-:W-:Y:S05]  /*a330*/  BSYNC B0 ;  /* 0x0000000000007941 */ /* 0x000fea0003800000 */
.L_x_3274:
[----:B------:R-:W-:Y:S05]  /*a340*/  BRA `(.L_x_3276) ;  /* 0xffffffb800a07947 */ /* 0x000fea000383ffff */
.L_x_3218:
        /* <DEDUP_REMOVED lines=8> */
.L_x_3278:
[----:B------:R-:W-:Y:S05]  /*a3d0*/  BSYNC B0 ;  /* 0x0000000000007941 */ /* 0x000fea0003800000 */
.L_x_3277:
[----:B------:R-:W-:Y:S05]  /*a3e0*/  BRA `(.L_x_3279) ;  /* 0xffffffb800807947 */ /* 0x000fea000383ffff */
.L_x_3219:
        /* <DEDUP_REMOVED lines=8> */
.L_x_3281:
[----:B------:R-:W-:Y:S05]  /*a470*/  BSYNC B0 ;  /* 0x0000000000007941 */ /* 0x000fea0003800000 */
.L_x_3280:
        /* <DEDUP_REMOVED lines=9> */
.L_x_3282:
[----:B------:R-:W-:Y:S01]  /*a510*/  HFMA2 R53, -RZ, RZ, 0, 0 ;  /* 0x00000000ff357431 */ /* 0x000fe200000001ff */
[----:B------:R-:W-:-:S07]  /*a520*/  MOV R52, 0x1f ;  /* 0x0000001f00347802 */ /* 0x000fce0000000f00 */
[----:B------:R-:W-:Y:S05]  /*a530*/  WARPSYNC.COLLECTIVE R154, `(.L_x_3283) ;  /* 0x000000009a087348 */ /* 0x000fea0003c00000 */
[----:B------:R0:W1:Y:S02]  /*a540*/  SHFL.IDX P2, R155, R153, R53, R52 ;  /* 0x00000035999b7389 */ /* 0x0000640000040034 */
[----:B01----:R-:W-:Y:S05]  /*a550*/  ENDCOLLECTIVE ;  /* 0x000000000000791b */ /* 0x003fea0003800000 */
.L_x_3283:
[----:B------:R-:W-:Y:S02]  /*a560*/  MOV R156, R162 ;  /* 0x000000a2009c7202 */ /* 0x000fe40000000f00 */
[----:B------:R-:W-:Y:S02]  /*a570*/  MOV R153, R45 ;  /* 0x0000002d00997202 */ /* 0x000fe40000000f00 */
[----:B------:R-:W-:-:S07]  /*a580*/  MOV R44, R155 ;  /* 0x0000009b002c7202 */ /* 0x000fce0000000f00 */
[----:B------:R-:W-:Y:S05]  /*a590*/  WARPSYNC.COLLECTIVE R154, `(.L_x_3284) ;  /* 0x000000009a087348 */ /* 0x000fea0003c00000 */
[----:B------:R0:W1:Y:S02]  /*a5a0*/  SHFL.IDX P2, R155, R153, R53, R52 ;  /* 0x00000035999b7389 */ /* 0x0000640000040034 */
[----:B01----:R-:W-:Y:S05]  /*a5b0*/  ENDCOLLECTIVE ;  /* 0x000000000000791b */ /* 0x003fea0003800000 */
.L_x_3284:
[----:B------:R-:W-:Y:S01]  /*a5c0*/  MOV R45, R155 ;  /* 0x0000009b002d7202 */ /* 0x000fe20000000f00 */
[----:B------:R-:W-:Y:S06]  /*a5d0*/  BRA `(.L_x_3285) ;  /* 0xffffffb8001c7947 */ /* 0x000fec000383ffff */
.L_x_3221:
        /* <DEDUP_REMOVED lines=9> */
.L_x_3286:
[----:B------:R-:W-:Y:S02]  /*a670*/  ISETP.GT.U32.AND P6, PT, R156, 0xf, PT ;  /* 0x0000000f9c00780c */ /* 0x000fe40003fc4070 */
[----:B------:R-:W-:Y:S02]  /*a680*/  MOV R153, R155 ;  /* 0x0000009b00997202 */ /* 0x000fe40000000f00 */
[----:B------:R-:W-:-:S03]  /*a690*/  MOV R155, R163 ;  /* 0x000000a3009b7202 */ /* 0x000fc60000000f00 */
[----:B------:R-:W-:-:S07]  /*a6a0*/  @P3 FMUL.FTZ R153, R153, R162 ;  /* 0x000000a299993220 */ /* 0x000fce0000410000 */
[----:B------:R-:W-:Y:S05]  /*a6b0*/  WARPSYNC.COLLECTIVE R154, `(.L_x_3287) ;  /* 0x000000009a087348 */ /* 0x000fea0003c00000 */
[----:B------:R0:W1:Y:S02]  /*a6c0*/  SHFL.DOWN P2, R155, R155, R52, R53 ;  /* 0x080000349b9b7389 */ /* 0x0000640000040035 */
[----:B01----:R-:W-:Y:S05]  /*a6d0*/  ENDCOLLECTIVE ;  /* 0x000000000000791b */ /* 0x003fea0003800000 */
.L_x_3287:
        /* <DEDUP_REMOVED lines=10> */
.L_x_3288:
[----:B------:R-:W-:Y:S02]  /*a780*/  MOV R153, R155 ;  /* 0x0000009b00997202 */ /* 0x000fe40000000f00 */
[----:B------:R-:W-:-:S03]  /*a790*/  MOV R155, R163 ;  /* 0x000000a3009b7202 */ /* 0x000fc60000000f00 */
[----:B------:R-:W-:-:S07]  /*a7a0*/  @!P3 FMUL.FTZ R153, R162, R153 ;  /* 0x00000099a299b220 */ /* 0x000fce0000410000 */
[----:B------:R-:W-:Y:S05]  /*a7b0*/  WARPSYNC.COLLECTIVE R154, `(.L_x_3289) ;  /* 0x000000009a087348 */ /* 0x000fea0003c00000 */
[----:B------:R0:W1:Y:S02]  /*a7c0*/  SHFL.DOWN P2, R155, R155, R52, R53 ;  /* 0x080000349b9b7389 */ /* 0x0000640000040035 */
[----:B01----:R-:W-:Y:S05]  /*a7d0*/  ENDCOLLECTIVE ;  /* 0x000000000000791b */ /* 0x003fea0003800000 */
.L_x_3289:
        /* <DEDUP_REMOVED lines=9> */
.L_x_3290:
[----:B------:R-:W-:Y:S02]  /*a870*/  MOV R153, R155 ;  /* 0x0000009b00997202 */ /* 0x000fe40000000f00 */
[----:B------:R-:W-:-:S03]  /*a880*/  MOV R155, R163 ;  /* 0x000000a3009b7202 */ /* 0x000fc60000000f00 */
[----:B------:R-:W-:-:S07]  /*a890*/  @!P4 FMUL.FTZ R153, R162, R153 ;  /* 0x00000099a299c220 */ /* 0x000fce0000410000 */
[----:B------:R-:W-:Y:S05]  /*a8a0*/  WARPSYNC.COLLECTIVE R154, `(.L_x_3291) ;  /* 0x000000009a087348 */ /* 0x000fea0003c00000 */
[----:B------:R0:W1:Y:S02]  /*a8b0*/  SHFL.DOWN P2, R155, R155, R52, R53 ;  /* 0x080000349b9b7389 */ /* 0x0000640000040035 */
[----:B01----:R-:W-:Y:S05]  /*a8c0*/  ENDCOLLECTIVE ;  /* 0x000000000000791b */ /* 0x003fea0003800000 */
.L_x_3291:
        /* <DEDUP_REMOVED lines=9> */
.L_x_3292:
[----:B------:R-:W-:Y:S02]  /*a960*/  MOV R153, R155 ;  /* 0x0000009b00997202 */ /* 0x000fe40000000f00 */
[----:B------:R-:W-:-:S03]  /*a970*/  MOV R155, R163 ;  /* 0x000000a3009b7202 */ /* 0x000fc60000000f00 */
[----:B------:R-:W-:-:S07]  /*a980*/  @!P5 FMUL.FTZ R153, R162, R153 ;  /* 0x00000099a299d220 */ /* 0x000fce0000410000 */
[----:B------:R-:W-:Y:S05]  /*a990*/  WARPSYNC.COLLECTIVE R154, `(.L_x_3293) ;  /* 0x000000009a087348 */ /* 0x000fea0003c00000 */
[----:B------:R0:W1:Y:S02]  /*a9a0*/  SHFL.DOWN P2, R155, R155, R52, R53 ;  /* 0x080000349b9b7389 */ /* 0x0000640000040035 */
[----:B01----:R-:W-:Y:S05]  /*a9b0*/  ENDCOLLECTIVE ;  /* 0x000000000000791b */ /* 0x003fea0003800000 */
.L_x_3293:
        /* <DEDUP_REMOVED lines=9> */
.L_x_3294:
[----:B------:R-:W-:Y:S02]  /*aa50*/  MOV R153, R155 ;  /* 0x0000009b00997202 */ /* 0x000fe40000000f00 */
[----:B------:R-:W-:-:S03]  /*aa60*/  MOV R155, R163 ;  /* 0x000000a3009b7202 */ /* 0x000fc60000000f00 */
[----:B------:R-:W-:-:S07]  /*aa70*/  @!P6 FMUL.FTZ R153, R162, R153 ;  /* 0x00000099a299e220 */ /* 0x000fce0000410000 */
[----:B------:R-:W-:Y:S05]  /*aa80*/  WARPSYNC.COLLECTIVE R154, `(.L_x_3295) ;  /* 0x000000009a087348 */ /* 0x000fea0003c00000 */
[----:B------:R0:W1:Y:S02]  /*aa90*/  SHFL.DOWN P2, R155, R155, R52, R53 ;  /* 0x080000349b9b7389 */ /* 0x0000640000040035 */
[----:B01----:R-:W-:Y:S05]  /*aaa0*/  ENDCOLLECTIVE ;  /* 0x000000000000791b */ /* 0x003fea0003800000 */
.L_x_3295:
        /* <DEDUP_REMOVED lines=10> */
.L_x_3296:
[----:B------:R-:W-:Y:S02]  /*ab50*/  MOV R153, R163 ;  /* 0x000000a300997202 */ /* 0x000fe40000000f00 */
[----:B------:R-:W-:-:S07]  /*ab60*/  MOV R157, R155 ;  /* 0x0000009b009d7202 */ /* 0x000fce0000000f00 */
[----:B------:R-:W-:Y:S05]  /*ab70*/  WARPSYNC.COLLECTIVE R154, `(.L_x_3297) ;  /* 0x000000009a087348 */ /* 0x000fea0003c00000 */
[----:B------:R0:W1:Y:S02]  /*ab80*/  SHFL.IDX P2, R155, R153, R53, R52 ;  /* 0x00000035999b7389 */ /* 0x0000640000040034 */
[----:B01----:R-:W-:Y:S05]  /*ab90*/  ENDCOLLECTIVE ;  /* 0x000000000000791b */ /* 0x003fea0003800000 */
.L_x_3297:
        /* <DEDUP_REMOVED lines=10> */
.L_x_3298:
[----:B------:R-:W-:Y:S02]  /*ac40*/  MOV R162, R155 ;  /* 0x0000009b00a27202 */ /* 0x000fe40000000f00 */
[----:B------:R-:W-:-:S07]  /*ac50*/  MOV R155, R163 ;  /* 0x000000a3009b7202 */ /* 0x000fce0000000f00 */
[----:B------:R-:W-:Y:S05]  /*ac60*/  WARPSYNC.COLLECTIVE R154, `(.L_x_3299) ;  /* 0x000000009a087348 */ /* 0x000fea0003c00000 */
[----:B------:R0:W1:Y:S02]  /*ac70*/  SHFL.DOWN P2, R155, R155, R52, R53 ;  /* 0x080000349b9b7389 */ /* 0x0000640000040035 */
[----:B01----:R-:W-:Y:S05]  /*ac80*/  ENDCOLLECTIVE ;  /* 0x000000000000791b */ /* 0x003fea0003800000 */
.L_x_3299:
[----:B------:R-:W-:Y:S01]  /*ac90*/  HFMA2 R53, -RZ, RZ, 0, 0 ;  /* 0x00000000ff357431 */ /* 0x000fe200000001ff */
[----:B------:R-:W-:Y:S02]  /*aca0*/  MOV R52, 0x1f ;  /* 0x0000001f00347802 */ /* 0x000fe40000000f00 */
[----:B------:R-:W-:-:S07]  /*acb0*/  MOV R163, R155 ;  /* 0x0000009b00a37202 */ /* 0x000fce0000000f00 */
[----:B------:R-:W-:Y:S05]  /*acc0*/  WARPSYNC.COLLECTIVE R154, `(.L_x_3300) ;  /* 0x000000009a087348 */ /* 0x000fea0003c00000 */
[----:B------:R0:W1:Y:S02]  /*acd0*/  SHFL.IDX P2, R155, R153, R53, R52 ;  /* 0x00000035999b7389 */ /* 0x0000640000040034 */
[----:B01----:R-:W-:Y:S05]  /*ace0*/  ENDCOLLECTIVE ;  /* 0x000000000000791b */ /* 0x003fea0003800000 */
.L_x_3300:
[----:B------:R-:W-:Y:S02]  /*acf0*/  MOV R153, R45 ;  /* 0x0000002d00997202 */ /* 0x000fe40000000f00 */
[----:B------:R-:W-:-:S07]  /*ad00*/  MOV R44, R155 ;  /* 0x0000009b002c7202 */ /* 0x000fce0000000f00 */
[----:B------:R-:W-:Y:S05]  /*ad10*/  WARPSYNC.COLLECTIVE R154, `(.L_x_3301) ;  /* 0x000000009a087348 */ /* 0x000fea0003c00000 */
[----:B------:R0:W1:Y:S02]  /*ad20*/  SHFL.IDX P2, R155, R153, R53, R52 ;  /* 0x00000035999b7389 */ /* 0x0000640000040034 */
[----:B01----:R-:W-:Y:S05]  /*ad30*/  ENDCOLLECTIVE ;  /* 0x000000000000791b */ /* 0x003fea0003800000 */
.L_x_3301:
[----:B------:R-:W-:Y:S02]  /*ad40*/  MOV R45, R155 ;  /* 0x0000009b002d7202 */ /* 0x000fe40000000f00 */
[----:B------:R-:W-:Y:S01]  /*ad50*/  ISETP.NE.AND P2, PT, R74, 0x1f, PT ;  /* 0x0000001f4a00780c */ /* 0x000fe20003f45270 */
[----:B------:R-:W-:-:S12]  /*ad60*/  BRA `(.L_x_3302) ;  /* 0xffffffb800587947 */ /* 0x000fd8000383ffff */
.L_x_3303:
        /* <DEDUP_REMOVED lines=9> */
.L_x_10439:


//--------------------- .text._Z25selective_scan_bwd_kernelI32Selective_Scan_bwd_kernel_traitsILi64ELi16ELb0ELb0ELb0ELb0ELb0EN3c104HalfEfEEv12SSMParamsBwd --------------------------
	.section	.text._Z25selective_scan_bwd_kernelI32Selective_Scan_bwd_kernel_traitsILi64ELi16ELb0ELb0ELb0ELb0ELb0EN3c104HalfEfEEv12SSMParamsBwd,"ax",@progbits
	.align	128
        .global         _Z25selective_scan_bwd_kernelI32Selective_Scan_bwd_kernel_traitsILi64ELi16ELb0ELb0ELb0ELb0ELb0EN3c104HalfEfEEv12SSMParamsBwd
        .type           _Z25selective_scan_bwd_kernelI32Selective_Scan_bwd_kernel_traitsILi64ELi16ELb0ELb0ELb0ELb0ELb0EN3c104HalfEfEEv12SSMParamsBwd,@function
        .size           _Z25selective_scan_bwd_kernelI32Selective_Scan_bwd_kernel_traitsILi64ELi16ELb0ELb0ELb0ELb0ELb0EN3c104HalfEfEEv12SSMParamsBwd,(.L_x_10440 - _Z25selective_scan_bwd_kernelI32Selective_Scan_bwd_kernel_traitsILi64ELi16ELb0ELb0ELb0ELb0ELb0EN3c104HalfEfEEv12SSMParamsBwd)
        .other          _Z25selective_scan_bwd_kernelI32Selective_Scan_bwd_kernel_traitsILi64ELi16ELb0ELb0ELb0ELb0ELb0EN3c104HalfEfEEv12SSMParamsBwd,@"STO_CUDA_ENTRY STV_DEFAULT"
_Z25selective_scan_bwd_kernelI32Selective_Scan_bwd_kernel_traitsILi64ELi16ELb0ELb0ELb0ELb0ELb0EN3c104HalfEfEEv12SSMParamsBwd:
.text._Z25selective_scan_bwd_kernelI32Selective_Scan_bwd_kernel_traitsILi64ELi16ELb0ELb0ELb0ELb0ELb0EN3c104HalfEfEEv12SSMParamsBwd:
[----:B------:R-:W-:Y:S01]  /*0000*/  LDC R1, c[0x0][0x37c] ;  /* 0x0000df00ff017b82 */ /* 0x000fe20000000800 */
[----:B------:R-:W0:Y:S07]  /*0010*/  LDCU.64 UR10, c[0x0][0x470] ;  /* 0x00008e00ff0a77ac */ /* 0x000e2e0008000a00 */
[----:B------:R-:W1:Y:S01]  /*0020*/  S2UR UR8, SR_CTAID.Y ;  /* 0x00000000000879c3 */ /* 0x000e620000002600 */
[----:B------:R-:W-:Y:S01]  /*0030*/  CS2R R10, SRZ ;  /* 0x00000000000a7805 */ /* 0x000fe2000001ff00 */
[----:B------:R-:W2:Y:S01]  /*0040*/  LDCU.128 UR4, c[0x0][0x450] ;  /* 0x00008a00ff0477ac */ /* 0x000ea20008000c00 */
[----:B------:R-:W3:Y:S05]  /*0050*/  LDCU.64 UR24, c[0x0][0x358] ;  /* 0x00006b00ff1877ac */ /* 0x000eea0008000a00 */
[----:B------:R-:W4:Y:S01]  /*0060*/  S2UR UR28, SR_CTAID.X ;  /* 0x00000000001c79c3 */ /* 0x000f220000002500 */
[----:B------:R-:W4:Y:S01]  /*0070*/  LDCU.128 UR32, c[0x0][0x400] ;  /* 0x00008000ff2077ac */ /* 0x000f220008000c00 */
[----:B------:R-:W4:Y:S01]  /*0080*/  LDCU.64 UR16, c[0x0][0x480] ;  /* 0x00009000ff1077ac */ /* 0x000f220008000a00 */
[----:B0-----:R-:W-:-:S02]  /*0090*/  UISETP.NE.U32.AND UP1, UPT, UR10, URZ, UPT ;  /* 0x000000ff0a00728c */ /* 0x001fc4000bf25070 */
[----:B--2---:R-:W-:Y:S02]  /*00a0*/  UISETP.NE.U32.AND UP0, UPT, UR6, URZ, UPT ;  /* 0x000000ff0600728c */ /* 0x004fe4000bf05070 */
[----:B------:R-:W-:Y:S02]  /*00b0*/  UISETP.NE.AND.EX UP1, UPT, UR11, URZ, UPT, UP1 ;  /* 0x000000ff0b00728c */ /* 0x000fe4000bf25310 */
[----:B------:R-:W-:Y:S01]  /*00c0*/  UISETP.NE.AND.EX UP0, UPT, UR7, URZ, UPT, UP0 ;  /* 0x000000ff0700728c */ /* 0x000fe2000bf05300 */
[----:B------:R-:W0:Y:S03]  /*00d0*/  LDCU UR31, c[0x0][0x394] ;  /* 0x00007280ff1f77ac */ /* 0x000e260008000800 */
[----:B------:R-:W-:Y:S02]  /*00e0*/  PLOP3.LUT P1, PT, PT, PT, UP1, 0x80, 0x8 ;  /* 0x000000000008781c */ /* 0x000fe40003f2f018 */
[----:B------:R-:W-:Y:S01]  /*00f0*/  PLOP3.LUT P0, PT, PT, PT, UP0, 0x80, 0x8 ;  /* 0x000000000008781c */ /* 0x000fe20003f0f008 */
[----:B------:R-:W2:Y:S02]  /*0100*/  LDCU.128 UR20, c[0x0][0x3f0] ;  /* 0x00007e00ff1477ac */ /* 0x000ea40008000c00 */
[----:B-1----:R-:W-:-:S02]  /*0110*/  @UP1 ULEA UR10, UP3, UR8, UR10, 0x2 ;  /* 0x0000000a080a1291 */ /* 0x002fc4000f8610ff */
[----:B------:R-:W-:Y:S02]  /*0120*/  @UP0 ULEA UR6, UP2, UR8, UR6, 0x2 ;  /* 0x0000000608060291 */ /* 0x000fe4000f8410ff */
[----:B------:R-:W-:Y:S02]  /*0130*/  @UP1 ULEA.HI.X UR11, UR8, UR11, URZ, 0x2, UP3 ;  /* 0x0000000b080b1291 */ /* 0x000fe400098f14ff */
[----:B------:R-:W-:Y:S01]  /*0140*/  @UP0 ULEA.HI.X UR7, UR8, UR7, URZ, 0x2, UP2 ;  /* 0x0000000708070291 */ /* 0x000fe200090f14ff */
[----:B------:R-:W-:Y:S01]  /*0150*/  MOV R4, UR10 ;  /* 0x0000000a00047c02 */ /* 0x000fe20008000f00 */
[----:B------:R-:W1:Y:S01]  /*0160*/  LDCU.128 UR12, c[0x0][0x460] ;  /* 0x00008c00ff0c77ac */ /* 0x000e620008000c00 */
[----:B------:R-:W-:Y:S02]  /*0170*/  MOV R2, UR6 ;  /* 0x0000000600027c02 */ /* 0x000fe40008000f00 */
[----:B------:R-:W-:Y:S01]  /*0180*/  MOV R5, UR11 ;  /* 0x0000000b00057c02 */ /* 0x000fe20008000f00 */
[----:B------:R-:W1:Y:S01]  /*0190*/  LDCU.64 UR36, c[0x0][0x498] ;  /* 0x00009300ff2477ac */ /* 0x000e620008000a00 */
[----:B------:R-:W-:-:S03]  /*01a0*/  MOV R3, UR7 ;  /* 0x0000000700037c02 */ /* 0x000fc60008000f00 */
[----:B---3--:R3:W5:Y:S04]  /*01b0*/  @P1 LDG.E R10, desc[UR24][R4.64] ;  /* 0x00000018040a1981 */ /* 0x008768000c1e1900 */
[----:B------:R3:W5:Y:S01]  /*01c0*/  @P0 LDG.E R11, desc[UR24][R2.64] ;  /* 0x00000018020b0981 */ /* 0x000762000c1e1900 */
[----:B----4-:R-:W-:Y:S02]  /*01d0*/  UIMAD.WIDE.U32 UR10, UR28, UR32, URZ ;  /* 0x000000201c0a72a5 */ /* 0x010fe4000f8e00ff */
[----:B------:R-:W-:Y:S02]  /*01e0*/  UISETP.NE.U32.AND UP0, UPT, UR16, URZ, UPT ;  /* 0x000000ff1000728c */ /* 0x000fe4000bf05070 */
[----:B------:R-:W-:Y:S02]  /*01f0*/  UIMAD UR11, UR28, UR33, UR11 ;  /* 0x000000211c0b72a4 */ /* 0x000fe4000f8e020b */
[----:B0-----:R-:W-:-:S02]  /*0200*/  ULEA UR9, UR31, 0xfffffc00, 0xa ;  /* 0xfffffc001f097891 */ /* 0x001fc4000f8e50ff */
[----:B------:R-:W-:Y:S02]  /*0210*/  UIMAD.WIDE.U32 UR18, UR8, UR34, UR10 ;  /* 0x00000022081272a5 */ /* 0x000fe4000f8e000a */
[----:B------:R-:W-:Y:S01]  /*0220*/  UISETP.NE.AND.EX UP0, UPT, UR17, URZ, UPT, UP0 ;  /* 0x000000ff1100728c */ /* 0x000fe2000bf05300 */
[----:B------:R-:W0:Y:S01]  /*0230*/  LDCU.64 UR16, c[0x0][0x3b8] ;  /* 0x00007700ff1077ac */ /* 0x000e220008000a00 */
[----:B------:R-:W-:Y:S02]  /*0240*/  UIMAD UR27, UR8, UR35, UR19 ;  /* 0x00000023081b72a4 */ /* 0x000fe4000f8e0213 */
[----:B------:R-:W-:Y:S02]  /*0250*/  UIADD3 UR18, UP3, UPT, UR9, UR18, URZ ;  /* 0x0000001209127290 */ /* 0x000fe4000ff7e0ff */
[----:B------:R-:W-:Y:S02]  /*0260*/  USHF.R.S32.HI UR26, URZ, 0x1f, UR9 ;  /* 0x0000001fff1a7899 */ /* 0x000fe40008011409 */
[----:B--2---:R-:W-:Y:S01]  /*0270*/  UIMAD.WIDE.U32 UR6, UR28, UR20, URZ ;  /* 0x000000141c0672a5 */ /* 0x004fe2000f8e00ff */
[----:B------:R-:W2:Y:S01]  /*0280*/  LDCU.64 UR32, c[0x0][0x3d8] ;  /* 0x00007b00ff2077ac */ /* 0x000ea20008000a00 */
[----:B-1----:R-:W-:-:S02]  /*0290*/  ULEA UR14, UP4, UR18, UR14, 0x1 ;  /* 0x0000000e120e7291 */ /* 0x002fc4000f8808ff */
[----:B------:R-:W-:Y:S02]  /*02a0*/  UIADD3.X UR27, UPT, UPT, UR26, UR27, URZ, UP3, !UPT ;  /* 0x0000001b1a1b7290 */ /* 0x000fe40009ffe4ff */
[----:B------:R-:W-:Y:S01]  /*02b0*/  UIMAD UR7, UR28, UR21, UR7 ;  /* 0x000000151c0772a4 */ /* 0x000fe2000f8e0207 */
[----:B------:R-:W1:Y:S01]  /*02c0*/  LDCU.64 UR10, c[0x0][0x4a0] ;  /* 0x00009400ff0a77ac */ /* 0x000e620008000a00 */
[----:B------:R-:W-:Y:S02]  /*02d0*/  ULEA.HI.X UR27, UR18, UR15, UR27, 0x1, UP4 ;  /* 0x0000000f121b7291 */ /* 0x000fe4000a0f0c1b */
[----:B------:R-:W-:Y:S01]  /*02e0*/  UIMAD.WIDE.U32 UR6, UR8, UR22, UR6 ;  /* 0x00000016080672a5 */ /* 0x000fe2000f8e0006 */
[----:B------:R-:W4:Y:S03]  /*02f0*/  @UP0 LDCU UR15, c[0x0][0x384] ;  /* 0x00007080ff0f07ac */ /* 0x000f260008000800 */
[----:B------:R-:W-:-:S02]  /*0300*/  UIMAD UR30, UR8, UR23, UR7 ;  /* 0x00000017081e72a4 */ /* 0x000fc4000f8e0207 */
[----:B------:R-:W-:Y:S02]  /*0310*/  UIADD3 UR6, UP1, UPT, UR9, UR6, URZ ;  /* 0x0000000609067290 */ /* 0x000fe4000ff3e0ff */
[----:B0-----:R-:W-:Y:S02]  /*0320*/  UIMAD.WIDE.U32 UR18, UR8, UR16, URZ ;  /* 0x00000010081272a5 */ /* 0x001fe4000f8e00ff */
[----:B------:R-:W-:Y:S02]  /*0330*/  UIMAD.WIDE.U32 UR20, UR28, UR36, URZ ;  /* 0x000000241c1472a5 */ /* 0x000fe4000f8e00ff */
[----:B------:R-:W-:Y:S02]  /*0340*/  ULEA UR29, UP2, UR6, UR12, 0x1 ;  /* 0x0000000c061d7291 */ /* 0x000fe4000f8408ff */
[----:B------:R-:W-:Y:S01]  /*0350*/  UIADD3.X UR30, UPT, UPT, UR26, UR30, URZ, UP1, !UPT ;  /* 0x0000001e1a1e7290 */ /* 0x000fe20008ffe4ff */
[----:B------:R-:W0:Y:S03]  /*0360*/  @UP0 LDCU UR16, c[0x0][0x38c] ;  /* 0x00007180ff1007ac */ /* 0x000e260008000800 */
[----:B------:R-:W-:Y:S01]  /*0370*/  ULEA.HI.X UR30, UR6, UR13, UR30, 0x1, UP2 ;  /* 0x0000000d061e7291 */ /* 0x000fe200090f0c1e */
[----:B------:R-:W3:Y:S01]  /*0380*/  @UP0 LDCU.64 UR34, c[0x0][0x480] ;  /* 0x00009000ff2207ac */ /* 0x000ee20008000a00 */
[----:B--2---:R-:W-:-:S02]  /*0390*/  UIMAD.WIDE.U32 UR22, UR8, UR32, URZ ;  /* 0x00000020081672a5 */ /* 0x004fc4000f8e00ff */
[----:B------:R-:W-:Y:S01]  /*03a0*/  UIMAD UR13, UR28, UR37, UR21 ;  /* 0x000000251c0d72a4 */ /* 0x000fe2000f8e0215 */
[----:B------:R-:W-:Y:S01]  /*03b0*/  UMOV UR12, UR20 ;  /* 0x00000014000c7c82 */ /* 0x000fe20008000000 */
[----:B------:R-:W-:Y:S02]  /*03c0*/  ULEA UR6, UP1, UR22, UR4, 0x2 ;  /* 0x0000000416067291 */ /* 0x000fe4000f8210ff */
[----:B-1----:R-:W-:Y:S02]  /*03d0*/  UIMAD.WIDE.U32 UR12, UR8, UR10, UR12 ;  /* 0x0000000a080c72a5 */ /* 0x002fe4000f8e000c */
[----:B----4-:R-:W-:Y:S02]  /*03e0*/  @UP0 UIMAD UR4, UR28, UR15, UR8 ;  /* 0x0000000f1c0402a4 */ /* 0x010fe4000f8e0208 */
[----:B------:R-:W-:Y:S02]  /*03f0*/  UIMAD UR11, UR8, UR11, UR13 ;  /* 0x0000000b080b72a4 */ /* 0x000fe4000f8e020d */
[----:B------:R-:W-:-:S02]  /*0400*/  UIADD3 UR12, UP2, UPT, UR9, UR12, URZ ;  /* 0x0000000c090c7290 */ /* 0x000fc4000ff5e0ff */
[----:B------:R-:W-:Y:S02]  /*0410*/  UIMAD UR7, UR8, UR33, UR23 ;  /* 0x00000021080772a4 */ /* 0x000fe4000f8e0217 */
[----:B------:R-:W-:Y:S01]  /*0420*/  @UP0 UIMAD UR4, UR4, UR31, URZ ;  /* 0x0000001f040402a4 */ /* 0x000fe2000f8e02ff */
[----:B------:R-:W1:Y:S01]  /*0430*/  LDCU.64 UR32, c[0x0][0x448] ;  /* 0x00008900ff2077ac */ /* 0x000e620008000a00 */
[----:B------:R-:W2:Y:S01]  /*0440*/  LDCU.64 UR36, c[0x0][0x528] ;  /* 0x0000a500ff2477ac */ /* 0x000ea20008000a00 */
[----:B------:R-:W-:Y:S02]  /*0450*/  UIADD3.X UR20, UPT, UPT, UR26, UR11, URZ, UP2, !UPT ;  /* 0x0000000b1a147290 */ /* 0x000fe400097fe4ff */
[----:B0-----:R-:W-:Y:S02]  /*0460*/  @UP0 UIMAD UR11, UR4, UR16, URZ ;  /* 0x00000010040b02a4 */ /* 0x001fe4000f8e02ff */
[----:B------:R-:W-:Y:S01]  /*0470*/  ULEA.HI.X UR7, UR22, UR5, UR7, 0x2, UP1 ;  /* 0x0000000516077291 */ /* 0x000fe200088f1407 */
[----:B------:R-:W-:-:S02]  /*0480*/  UMOV UR4, URZ ;  /* 0x000000ff00047c82 */ /* 0x000fc40008000000 */
[----:B------:R-:W-:Y:S01]  /*0490*/  UMOV UR5, URZ ;  /* 0x000000ff00057c82 */ /* 0x000fe20008000000 */
[----:B---3--:R-:W-:Y:S02]  /*04a0*/  @UP0 UIMAD.WIDE UR4, UR11, 0x8, UR34 ;  /* 0x000000080b0408a5 */ /* 0x008fe4000f8e0222 */
[----:B------:R-:W-:Y:S02]  /*04b0*/  UISETP.GE.AND UP0, UPT, UR31, 0x1, UPT ;  /* 0x000000011f00788c */ /* 0x000fe4000bf06270 */
[----:B------:R-:W-:Y:S01]  /*04c0*/  UIMAD UR10, UR8, UR17, UR19 ;  /* 0x00000011080a72a4 */ /* 0x000fe2000f8e0213 */
[----:B------:R-:W-:Y:S01]  /*04d0*/  CS2R R12, SRZ ;  /* 0x00000000000c7805 */ /* 0x000fe2000001ff00 */
[----:B-1----:R-:W-:Y:S02]  /*04e0*/  ULEA UR9, UP1, UR18, UR32, 0x2 ;  /* 0x0000002012097291 */ /* 0x002fe4000f8210ff */
[----:B--2---:R-:W-:Y:S02]  /*04f0*/  ULEA UR19, UP2, UR12, UR36, 0x1 ;  /* 0x000000240c137291 */ /* 0x004fe4000f8408ff */
[----:B------:R-:W-:-:S02]  /*0500*/  ULEA.HI.X UR10, UR18, UR33, UR10, 0x2, UP1 ;  /* 0x00000021120a7291 */ /* 0x000fc400088f140a */
[----:B------:R-:W-:Y:S01]  /*0510*/  ULEA.HI.X UR20, UR12, UR37, UR20, 0x1, UP2 ;  /* 0x000000250c147291 */ /* 0x000fe200090f0c14 */
[----:B------:R-:W-:Y:S11]  /*0520*/  BRA.U !UP0, `(.L_x_3304) ;  /* 0x0000004d087c7547 */ /* 0x000ff6000b800000 */
[----:B------:R-:W0:Y:S01]  /*0530*/  S2R R14, SR_TID.X ;  /* 0x00000000000e7919 */ /* 0x000e220000002100 */
[----:B------:R-:W1:Y:S01]  /*0540*/  LDCU.64 UR16, c[0x0][0x3a0] ;  /* 0x00007400ff1077ac */ /* 0x000e620008000a00 */
[----:B------:R-:W2:Y:S01]  /*0550*/  S2UR UR18, SR_CgaCtaId ;  /* 0x00000000001279c3 */ /* 0x000ea20000008800 */
[----:B------:R-:W-:Y:S01]  /*0560*/  CS2R R12, SRZ ;  /* 0x00000000000c7805 */ /* 0x000fe2000001ff00 */
[----:B------:R-:W3:Y:S01]  /*0570*/  LDCU.64 UR22, c[0x0][0x440] ;  /* 0x00008800ff1677ac */ /* 0x000ee20008000a00 */
[----:B------:R-:W-:Y:S01]  /*0580*/  UMOV UR15, UR29 ;  /* 0x0000001d000f7c82 */ /* 0x000fe20008000000 */
[----:B-1----:R-:W-:-:S03]  /*0590*/  UIMAD.WIDE.U32 UR12, UR8, UR16, URZ ;  /* 0x00000010080c72a5 */ /* 0x002fc6000f8e00ff */
[----:B------:R-:W-:Y:S01]  /*05a0*/  UMOV UR16, UR30 ;  /* 0x0000001e00107c82 */ /* 0x000fe20008000000 */
[----:B------:R-:W-:Y:S02]  /*05b0*/  UIMAD UR13, UR8, UR17, UR13 ;  /* 0x00000011080d72a4 */ /* 0x000fe4000f8e020d */
[----:B---3--:R-:W-:Y:S01]  /*05c0*/  ULEA UR11, UP0, UR12, UR22, 0x2 ;  /* 0x000000160c0b7291 */ /* 0x008fe2000f8010ff */
[----:B------:R-:W-:Y:S02]  /*05d0*/  UMOV UR17, 0x400 ;  /* 0x0000040000117882 */ /* 0x000fe40000000000 */
[----:B--2---:R-:W-:Y:S02]  /*05e0*/  ULEA UR18, UR18, UR17, 0x18 ;  /* 0x0000001112127291 */ /* 0x004fe4000f8ec0ff */
[----:B------:R-:W-:Y:S01]  /*05f0*/  ULEA.HI.X UR13, UR12, UR23, UR13, 0x2, UP0 ;  /* 0x000000170c0d7291 */ /* 0x000fe200080f140d */
[C---:B0-----:R-:W-:Y:S01]  /*0600*/  SHF.L.U32 R15, R14.reuse, 0x4, RZ ;  /* 0x000000040e0f7819 */ /* 0x041fe200000006ff */
[----:B------:R-:W0:Y:S01]  /*0610*/  LDCU UR12, c[0x0][0x394] ;  /* 0x00007280ff0c77ac */ /* 0x000e220008000800 */
[----:B------:R-:W-:-:S02]  /*0620*/  LOP3.LUT R200, R14, 0x1f, RZ, 0xc0, !PT ;  /* 0x0000001f0ec87812 */ /* 0x000fc400078ec0ff */
[----:B------:R-:W-:Y:S01]  /*0630*/  LOP3.LUT R15, R15, 0x3e00, RZ, 0xc0, !PT ;  /* 0x00003e000f0f7812 */ /* 0x000fe200078ec0ff */
[----:B------:R-:W-:Y:S01]  /*0640*/  UMOV UR17, UR27 ;  /* 0x0000001b00117c82 */ /* 0x000fe20008000000 */
[C---:B------:R-:W-:Y:S02]  /*0650*/  LEA R17, R14.reuse, UR18, 0x3 ;  /* 0x000000120e117c11 */ /* 0x040fe4000f8e18ff */
[----:B------:R-:W-:Y:S02]  /*0660*/  LOP3.LUT R16, R15, 0x1f, R14, 0xf8, !PT ;  /* 0x0000001f0f107812 */ /* 0x000fe400078ef80e */
[----:B------:R-:W-:Y:S02]  /*0670*/  LEA R18, R14, R17, 0x3 ;  /* 0x000000110e127211 */ /* 0x000fe400078e18ff */
[C---:B------:R-:W-:Y:S02]  /*0680*/  LOP3.LUT R19, R16.reuse, 0x20, RZ, 0xfc, !PT ;  /* 0x0000002010137812 */ /* 0x040fe400078efcff */
[----:B------:R-:W-:-:S02]  /*0690*/  LOP3.LUT R20, R16, 0x40, RZ, 0xfc, !PT ;  /* 0x0000004010147812 */ /* 0x000fc400078efcff */
[C---:B------:R-:W-:Y:S02]  /*06a0*/  LOP3.LUT R21, R16.reuse, 0x60, RZ, 0xfc, !PT ;  /* 0x0000006010157812 */ /* 0x040fe400078efcff */
[C---:B------:R-:W-:Y:S02]  /*06b0*/  LOP3.LUT R22, R16.reuse, 0x80, RZ, 0xfc, !PT ;  /* 0x0000008010167812 */ /* 0x040fe400078efcff */
[C---:B------:R-:W-:Y:S02]  /*06c0*/  LOP3.LUT R23, R16.reuse, 0xa0, RZ, 0xfc, !PT ;  /* 0x000000a010177812 */ /* 0x040fe400078efcff */
[C---:B------:R-:W-:Y:S02]  /*06d0*/  LOP3.LUT R24, R16.reuse, 0xc0, RZ, 0xfc, !PT ;  /* 0x000000c010187812 */ /* 0x040fe400078efcff */
        /* <DEDUP_REMOVED lines=8> */
[----:B------:R-:W-:Y:S02]  /*0760*/  LOP3.LUT R33, R16, 0x1e0, RZ, 0xfc, !PT ;  /* 0x000001e010217812 */ /* 0x000fe400078efcff */
[----:B------:R-:W-:Y:S01]  /*0770*/  LEA R202, R14, UR18, 0x2 ;  /* 0x000000120eca7c11 */ /* 0x000fe2000f8e10ff */
[----:B------:R-:W-:Y:S01]  /*0780*/  UMOV UR18, UR19 ;  /* 0x0000001300127c82 */ /* 0x000fe20008000000 */
[----:B0-----:R-:W-:-:S05]  /*0790*/  UMOV UR19, UR20 ;  /* 0x0000001400137c82 */ /* 0x001fca0008000000 */
.L_x_3319:
[----:B0-----:R-:W0:Y:S01]  /*07a0*/  LDC R34, c[0x0][0x388] ;  /* 0x0000e200ff227b82 */ /* 0x001e220000000800 */
[----:B------:R-:W-:Y:S01]  /*07b0*/  UIADD3 UR20, UPT, UPT, UR12, -0x1, URZ ;  /* 0xffffffff0c147890 */ /* 0x000fe2000fffe0ff */
[----:B------:R-:W-:Y:S02]  /*07c0*/  SHF.L.U32 R2, R16, 0x1, RZ ;  /* 0x0000000110027819 */ /* 0x000fe400000006ff */
[----:B------:R-:W-:Y:S01]  /*07d0*/  PRMT R9, RZ, 0x7610, R9 ;  /* 0x00007610ff097816 */ /* 0x000fe20000000009 */
[----:B------:R-:W-:Y:S01]  /*07e0*/  USHF.L.U32 UR34, UR20, 0xa, URZ ;  /* 0x0000000a14227899 */ /* 0x000fe200080006ff */
[----:B------:R-:W-:Y:S02]  /*07f0*/  IADD3 R6, P0, PT, R2, UR15, RZ ;  /* 0x0000000f02067c10 */ /* 0x000fe4000ff1e0ff */
        /* <DEDUP_REMOVED lines=14> */
[----:B------:R-:W-:Y:S01]  /*08e0*/  PRMT R60, RZ, 0x7610, R60 ;  /* 0x00007610ff3c7816 */ /* 0x000fe2000000003c */
[----:B------:R-:W-:Y:S01]  /*08f0*/  BAR.SYNC.DEFER_BLOCKING 0x0 ;  /* 0x0000000000007b1d */ /* 0x000fe20000010000 */
[----:B0-----:R-:W-:Y:S02]  /*0900*/  IADD3 R34, PT, PT, R34, -UR34, RZ ;  /* 0x8000002222227c10 */ /* 0x001fe4000fffe0ff */
[----:B------:R-:W-:Y:S02]  /*0910*/  IADD3.X R7, PT, PT, RZ, UR16, RZ, P0, !PT ;  /* 0x00000010ff077c10 */ /* 0x000fe400087fe4ff */
[----:B------:R-:W-:Y:S01]  /*0920*/  ISETP.GE.AND P0, PT, R20, R34, PT ;  /* 0x000000221400720c */ /* 0x000fe20003f06270 */
[----:B------:R-:W0:Y:S01]  /*0930*/  S2R R36, SR_LANEID ;  /* 0x0000000000247919 */ /* 0x000e220000000000 */
[C---:B------:R-:W-:Y:S01]  /*0940*/  IADD3 R4, P1, PT, R2.reuse, UR14, RZ ;  /* 0x0000000e02047c10 */ /* 0x040fe2000ff3e0ff */
[----:B-1----:R-:W1:Y:S01]  /*0950*/  S2UR UR22, SR_CgaCtaId ;  /* 0x00000000001679c3 */ /* 0x002e620000008800 */
[----:B------:R-:W-:Y:S01]  /*0960*/  IADD3 R2, P2, PT, R2, UR18, RZ ;  /* 0x0000001202027c10 */ /* 0x000fe2000ff5e0ff */
[----:B------:R-:W-:Y:S01]  /*0970*/  UMOV UR21, 0x400 ;  /* 0x0000040000157882 */ /* 0x000fe20000000000 */
[----:B------:R-:W-:Y:S01]  /*0980*/  IADD3.X R5, PT, PT, RZ, UR17, RZ, P1, !PT ;  /* 0x00000011ff057c10 */ /* 0x000fe20008ffe4ff */
[----:B------:R-:W2:Y:S01]  /*0990*/  LDCU UR23, c[0x0][0x38c] ;  /* 0x00007180ff1777ac */ /* 0x000ea20008000800 */
[----:B------:R-:W-:-:S02]  /*09a0*/  IADD3.X R3, PT, PT, RZ, UR19, RZ, P2, !PT ;  /* 0x00000013ff037c10 */ /* 0x000fc400097fe4ff */
[-C--:B------:R-:W-:Y:S02]  /*09b0*/  ISETP.GE.AND P1, PT, R19, R34.reuse, PT ;  /* 0x000000221300720c */ /* 0x080fe40003f26270 */
[-C--:B------:R-:W-:Y:S02]  /*09c0*/  ISETP.GE.AND P2, PT, R16, R34.reuse, PT ;  /* 0x000000221000720c */ /* 0x080fe40003f46270 */
[-C--:B------:R-:W-:Y:S02]  /*09d0*/  ISETP.GE.AND P3, PT, R24, R34.reuse, PT ;  /* 0x000000221800720c */ /* 0x080fe40003f66270 */
[-C--:B------:R-:W-:Y:S01]  /*09e0*/  ISETP.GE.AND P4, PT, R23, R34.reuse, PT ;  /* 0x000000221700720c */ /* 0x080fe20003f86270 */
[----:B------:R-:W3:Y:S01]  /*09f0*/  @!P0 LDG.E.U16 R9, desc[UR24][R6.64+0x80] ;  /* 0x0000801806098981 */ /* 0x000ee2000c1e1500 */
[-C--:B------:R-:W-:Y:S02]  /*0a00*/  ISETP.GE.AND P0, PT, R25, R34.reuse, PT ;  /* 0x000000221900720c */ /* 0x080fe40003f06270 */
[----:B------:R-:W-:-:S02]  /*0a10*/  ISETP.GE.AND P5, PT, R22, R34, PT ;  /* 0x000000221600720c */ /* 0x000fc40003fa6270 */
[-C--:B------:R-:W-:Y:S01]  /*0a20*/  ISETP.GE.AND P6, PT, R21, R34.reuse, PT ;  /* 0x000000221500720c */ /* 0x080fe20003fc6270 */
[----:B------:R-:W4:Y:S04]  /*0a30*/  @!P1 LDG.E.U16 R8, desc[UR24][R6.64+0x40] ;  /* 0x0000401806089981 */ /* 0x000f28000c1e1500 */
[----:B------:R-:W2:Y:S04]  /*0a40*/  @!P2 LDG.E.U16 R0, desc[UR24][R6.64] ;  /* 0x000000180600a981 */ /* 0x000ea8000c1e1500 */
[----:B------:R-:W3:Y:S01]  /*0a50*/  @!P0 LDG.E.U16 R52, desc[UR24][R6.64+0x1c0] ;  /* 0x0001c01806348981 */ /* 0x000ee2000c1e1500 */
[----:B------:R-:W-:-:S02]  /*0a60*/  ISETP.GE.AND P0, PT, R26, R34, PT ;  /* 0x000000221a00720c */ /* 0x000fc40003f06270 */
[-C--:B------:R-:W-:Y:S01]  /*0a70*/  ISETP.GE.AND P1, PT, R28, R34.reuse, PT ;  /* 0x000000221c00720c */ /* 0x080fe20003f26270 */
[----:B------:R-:W3:Y:S01]  /*0a80*/  @!P3 LDG.E.U16 R53, desc[UR24][R6.64+0x180] ;  /* 0x000180180635b981 */ /* 0x000ee2000c1e1500 */
[-C--:B------:R-:W-:Y:S02]  /*0a90*/  ISETP.GE.AND P2, PT, R29, R34.reuse, PT ;  /* 0x000000221d00720c */ /* 0x080fe40003f46270 */
[-C--:B------:R-:W-:Y:S01]  /*0aa0*/  ISETP.GE.AND P3, PT, R30, R34.reuse, PT ;  /* 0x000000221e00720c */ /* 0x080fe20003f66270 */
[----:B------:R-:W3:Y:S01]  /*0ab0*/  @!P4 LDG.E.U16 R50, desc[UR24][R6.64+0x140] ;  /* 0x000140180632c981 */ /* 0x000ee2000c1e1500 */
[----:B------:R-:W-:-:S03]  /*0ac0*/  ISETP.GE.AND P4, PT, R31, R34, PT ;  /* 0x000000221f00720c */ /* 0x000fc60003f86270 */
[----:B------:R-:W3:Y:S04]  /*0ad0*/  @!P5 LDG.E.U16 R47, desc[UR24][R6.64+0x100] ;  /* 0x00010018062fd981 */ /* 0x000ee8000c1e1500 */
[----:B------:R-:W3:Y:S01]  /*0ae0*/  @!P0 LDG.E.U16 R55, desc[UR24][R6.64+0x200] ;  /* 0x0002001806378981 */ /* 0x000ee2000c1e1500 */
[-C--:B------:R-:W-:Y:S02]  /*0af0*/  ISETP.GE.AND P0, PT, R27, R34.reuse, PT ;  /* 0x000000221b00720c */ /* 0x080fe40003f06270 */
[-C--:B------:R-:W-:Y:S01]  /*0b00*/  ISETP.GE.AND P5, PT, R32, R34.reuse, PT ;  /* 0x000000222000720c */ /* 0x080fe20003fa6270 */
[----:B------:R-:W3:Y:S01]  /*0b10*/  @!P6 LDG.E.U16 R48, desc[UR24][R6.64+0xc0] ;  /* 0x0000c0180630e981 */ /* 0x000ee2000c1e1500 */
[----:B------:R-:W-:-:S03]  /*0b20*/  ISETP.GE.AND P6, PT, R33, R34, PT ;  /* 0x000000222100720c */ /* 0x000fc60003fc6270 */
[----:B------:R-:W3:Y:S04]  /*0b30*/  @!P1 LDG.E.U16 R57, desc[UR24][R6.64+0x280] ;  /* 0x0002801806399981 */ /* 0x000ee8000c1e1500 */
[----:B------:R-:W3:Y:S04]  /*0b40*/  @!P2 LDG.E.U16 R56, desc[UR24][R6.64+0x2c0] ;  /* 0x0002c0180638a981 */ /* 0x000ee8000c1e1500 */
[----:B------:R-:W3:Y:S04]  /*0b50*/  @!P0 LDG.E.U16 R54, desc[UR24][R6.64+0x240] ;  /* 0x0002401806368981 */ /* 0x000ee8000c1e1500 */
[----:B------:R-:W3:Y:S04]  /*0b60*/  @!P3 LDG.E.U16 R59, desc[UR24][R6.64+0x300] ;  /* 0x00030018063bb981 */ /* 0x000ee8000c1e1500 */
[----:B------:R-:W3:Y:S04]  /*0b70*/  @!P4 LDG.E.U16 R58, desc[UR24][R6.64+0x340] ;  /* 0x00034018063ac981 */ /* 0x000ee8000c1e1500 */
[----:B------:R-:W3:Y:S04]  /*0b80*/  @!P5 LDG.E.U16 R61, desc[UR24][R6.64+0x380] ;  /* 0x00038018063dd981 */ /* 0x000ee8000c1e1500 */
[----:B------:R1:W3:Y:S01]  /*0b90*/  @!P6 LDG.E.U16 R60, desc[UR24][R6.64+0x3c0] ;  /* 0x0003c018063ce981 */ /* 0x0002e2000c1e1500 */
[----:B0-----:R-:W-:Y:S01]  /*0ba0*/  IADD3 R37, PT, PT, R15, R36, RZ ;  /* 0x000000240f257210 */ /* 0x001fe20007ffe0ff */
[----:B-1----:R-:W-:-:S03]  /*0bb0*/  ULEA UR35, UR22, UR21, 0x18 ;  /* 0x0000001516237291 */ /* 0x002fc6000f8ec0ff */
[C---:B------:R-:W-:Y:S02]  /*0bc0*/  IADD3 R38, PT, PT, R37.reuse, 0x20, RZ ;  /* 0x0000002025267810 */ /* 0x040fe40007ffe0ff */
[C---:B------:R-:W-:Y:S02]  /*0bd0*/  IADD3 R40, PT, PT, R37.reuse, 0x40, RZ ;  /* 0x0000004025287810 */ /* 0x040fe40007ffe0ff */
[C---:B------:R-:W-:Y:S02]  /*0be0*/  IADD3 R42, PT, PT, R37.reuse, 0x60, RZ ;  /* 0x00000060252a7810 */ /* 0x040fe40007ffe0ff */
[C---:B------:R-:W-:Y:S02]  /*0bf0*/  IADD3 R46, PT, PT, R37.reuse, 0xc0, RZ ;  /* 0x000000c0252e7810 */ /* 0x040fe40007ffe0ff */
[C---:B------:R-:W-:Y:S02]  /*0c00*/  LEA.HI.SX32 R35, R37.reuse, R37, 0x1b ;  /* 0x0000002525237211 */ /* 0x040fe400078fdaff */
[----:B------:R-:W-:-:S02]  /*0c10*/  IADD3 R44, PT, PT, R37, 0x80, RZ ;  /* 0x00000080252c7810 */ /* 0x000fc40007ffe0ff */
[C---:B------:R-:W-:Y:S02]  /*0c20*/  IADD3 R6, PT, PT, R37.reuse, 0xa0, RZ ;  /* 0x000000a025067810 */ /* 0x040fe40007ffe0ff */
[C---:B------:R-:W-:Y:S02]  /*0c30*/  IADD3 R62, PT, PT, R37.reuse, 0xe0, RZ ;  /* 0x000000e0253e7810 */ /* 0x040fe40007ffe0ff */
[C---:B------:R-:W-:Y:S02]  /*0c40*/  IADD3 R64, PT, PT, R37.reuse, 0x100, RZ ;  /* 0x0000010025407810 */ /* 0x040fe40007ffe0ff */
[C---:B------:R-:W-:Y:S02]  /*0c50*/  IADD3 R66, PT, PT, R37.reuse, 0x120, RZ ;  /* 0x0000012025427810 */ /* 0x040fe40007ffe0ff */
[C---:B------:R-:W-:Y:S02]  /*0c60*/  IADD3 R68, PT, PT, R37.reuse, 0x140, RZ ;  /* 0x0000014025447810 */ /* 0x040fe40007ffe0ff */
[----:B------:R-:W-:-:S02]  /*0c70*/  IADD3 R70, PT, PT, R37, 0x160, RZ ;  /* 0x0000016025467810 */ /* 0x000fc40007ffe0ff */
[C---:B------:R-:W-:Y:S02]  /*0c80*/  IADD3 R72, PT, PT, R37.reuse, 0x180, RZ ;  /* 0x0000018025487810 */ /* 0x040fe40007ffe0ff */
[C---:B------:R-:W-:Y:S02]  /*0c90*/  IADD3 R74, PT, PT, R37.reuse, 0x1a0, RZ ;  /* 0x000001a0254a7810 */ /* 0x040fe40007ffe0ff */
[C---:B------:R-:W-:Y:S02]  /*0ca0*/  IADD3 R76, PT, PT, R37.reuse, 0x1c0, RZ ;  /* 0x000001c0254c7810 */ /* 0x040fe40007ffe0ff */
[----:B------:R-:W-:Y:S02]  /*0cb0*/  IADD3 R78, PT, PT, R37, 0x1e0, RZ ;  /* 0x000001e0254e7810 */ /* 0x000fe40007ffe0ff */
[-C--:B------:R-:W-:Y:S02]  /*0cc0*/  LEA.HI.SX32 R38, R38, R37.reuse, 0x1b ;  /* 0x0000002526267211 */ /* 0x080fe400078fdaff */
[----:B------:R-:W-:-:S02]  /*0cd0*/  LEA.HI.SX32 R40, R40, R37, 0x1b ;  /* 0x0000002528287211 */ /* 0x000fc400078fdaff */
[-C--:B------:R-:W-:Y:S02]  /*0ce0*/  LEA.HI.SX32 R39, R42, R37.reuse, 0x1b ;  /* 0x000000252a277211 */ /* 0x080fe400078fdaff */
[-C--:B------:R-:W-:Y:S02]  /*0cf0*/  LEA.HI.SX32 R42, R46, R37.reuse, 0x1b ;  /* 0x000000252e2a7211 */ /* 0x080fe400078fdaff */
[----:B------:R-:W-:Y:S02]  /*0d00*/  LEA R35, R35, UR35, 0x1 ;  /* 0x0000002323237c11 */ /* 0x000fe4000f8e08ff */
        /* <DEDUP_REMOVED lines=10> */
[----:B------:R-:W-:Y:S02]  /*0db0*/  LEA.HI.SX32 R51, R78, R37, 0x1b ;  /* 0x000000254e337211 */ /* 0x000fe400078fdaff */
[----:B------:R-:W-:Y:S02]  /*0dc0*/  LEA R37, R38, UR35, 0x1 ;  /* 0x0000002326257c11 */ /* 0x000fe4000f8e08ff */
[----:B------:R-:W-:Y:S02]  /*0dd0*/  LOP3.LUT R7, R14, 0x3e0, RZ, 0xc0, !PT ;  /* 0x000003e00e077812 */ /* 0x000fe400078ec0ff */
[----:B------:R-:W-:Y:S02]  /*0de0*/  LEA R38, R40, UR35, 0x1 ;  /* 0x0000002328267c11 */ /* 0x000fe4000f8e08ff */
[----:B------:R-:W-:-:S02]  /*0df0*/  LEA R39, R39, UR35, 0x1 ;  /* 0x0000002327277c11 */ /* 0x000fc4000f8e08ff */
[----:B------:R-:W-:Y:S02]  /*0e00*/  LEA R40, R44, UR35, 0x1 ;  /* 0x000000232c287c11 */ /* 0x000fe4000f8e08ff */
[----:B------:R-:W-:Y:S02]  /*0e10*/  LEA R41, R6, UR35, 0x1 ;  /* 0x0000002306297c11 */ /* 0x000fe4000f8e08ff */
[----:B------:R-:W-:Y:S02]  /*0e20*/  IADD3 R7, PT, PT, R7, R36, RZ ;  /* 0x0000002407077210 */ /* 0x000fe40007ffe0ff */
[----:B------:R-:W-:Y:S02]  /*0e30*/  LEA R42, R42, UR35, 0x1 ;  /* 0x000000232a2a7c11 */ /* 0x000fe4000f8e08ff */
[----:B------:R-:W-:Y:S02]  /*0e40*/  LEA R43, R43, UR35, 0x1 ;  /* 0x000000232b2b7c11 */ /* 0x000fe4000f8e08ff */
[----:B------:R-:W-:-:S02]  /*0e50*/  LEA R44, R64, UR35, 0x1 ;  /* 0x00000023402c7c11 */ /* 0x000fc4000f8e08ff */
[----:B------:R-:W-:Y:S02]  /*0e60*/  LEA R45, R45, UR35, 0x1 ;  /* 0x000000232d2d7c11 */ /* 0x000fe4000f8e08ff */
[----:B------:R-:W-:Y:S02]  /*0e70*/  SHF.L.U32 R7, R7, 0x4, RZ ;  /* 0x0000000407077819 */ /* 0x000fe400000006ff */
[----:B------:R-:W-:Y:S02]  /*0e80*/  LEA R46, R46, UR35, 0x1 ;  /* 0x000000232e2e7c11 */ /* 0x000fe4000f8e08ff */
[----:B------:R-:W-:Y:S02]  /*0e90*/  LEA R49, R49, UR35, 0x1 ;  /* 0x0000002331317c11 */ /* 0x000fe4000f8e08ff */
[----:B------:R-:W-:Y:S02]  /*0ea0*/  LEA R51, R51, UR35, 0x1 ;  /* 0x0000002333337c11 */ /* 0x000fe4000f8e08ff */
[----:B------:R-:W-:-:S02]  /*0eb0*/  P2R R69, PR, RZ, 0x1 ;  /* 0x00000001ff457803 */ /* 0x000fc40000000000 */
[-C--:B------:R-:W-:Y:S02]  /*0ec0*/  ISETP.GE.AND P0, PT, R16, R34.reuse, PT ;  /* 0x000000221000720c */ /* 0x080fe40003f06270 */
[----:B------:R-:W-:Y:S02]  /*0ed0*/  P2R R67, PR, RZ, 0x2 ;  /* 0x00000002ff437803 */ /* 0x000fe40000000000 */
[----:B------:R-:W-:Y:S02]  /*0ee0*/  P2R R65, PR, RZ, 0x4 ;  /* 0x00000004ff417803 */ /* 0x000fe40000000000 */
[-C--:B------:R-:W-:Y:S02]  /*0ef0*/  ISETP.GE.AND P1, PT, R21, R34.reuse, PT ;  /* 0x000000221500720c */ /* 0x080fe40003f26270 */
[----:B------:R-:W-:Y:S02]  /*0f00*/  P2R R63, PR, RZ, 0x8 ;  /* 0x00000008ff3f7803 */ /* 0x000fe40000000000 */
[----:B------:R-:W-:-:S02]  /*0f10*/  ISETP.GE.AND P2, PT, R20, R34, PT ;  /* 0x000000221400720c */ /* 0x000fc40003f46270 */
[----:B------:R-:W-:Y:S02]  /*0f20*/  ISETP.GE.AND P3, PT, R19, R34, PT ;  /* 0x000000221300720c */ /* 0x000fe40003f66270 */
[----:B------:R-:W-:Y:S02]  /*0f30*/  PRMT R6, RZ, 0x7610, R6 ;  /* 0x00007610ff067816 */ /* 0x000fe40000000006 */
[----:B------:R-:W-:Y:S02]  /*0f40*/  PRMT R62, RZ, 0x7610, R62 ;  /* 0x00007610ff3e7816 */ /* 0x000fe4000000003e */
[----:B------:R-:W-:Y:S01]  /*0f50*/  PRMT R64, RZ, 0x7610, R64 ;  /* 0x00007610ff407816 */ /* 0x000fe20000000040 */
[----:B--2---:R-:W-:Y:S04]  /*0f60*/  STS.U16 [R35], R0 ;  /* 0x0000000023007388 */ /* 0x004fe80000000400 */
[----:B----4-:R-:W-:Y:S04]  /*0f70*/  STS.U16 [R37+0x40], R8 ;  /* 0x0000400825007388 */ /* 0x010fe80000000400 */
[----:B---3--:R-:W-:Y:S04]  /*0f80*/  STS.U16 [R38+0x80], R9 ;  /* 0x0000800926007388 */ /* 0x008fe80000000400 */
[----:B------:R0:W-:Y:S04]  /*0f90*/  STS.U16 [R39+0xc0], R48 ;  /* 0x0000c03027007388 */ /* 0x0001e80000000400 */
[----:B------:R1:W-:Y:S04]  /*0fa0*/  STS.U16 [R40+0x100], R47 ;  /* 0x0001002f28007388 */ /* 0x0003e80000000400 */
[----:B------:R2:W-:Y:S01]  /*0fb0*/  STS.U16 [R41+0x140], R50 ;  /* 0x0001403229007388 */ /* 0x0005e20000000400 */
[----:B0-----:R-:W-:-:S03]  /*0fc0*/  LEA R48, R72, UR35, 0x1 ;  /* 0x0000002348307c11 */ /* 0x001fc6000f8e08ff */
[----:B------:R-:W-:Y:S01]  /*0fd0*/  STS.U16 [R42+0x180], R53 ;  /* 0x000180352a007388 */ /* 0x000fe20000000400 */
[----:B-1----:R-:W-:-:S03]  /*0fe0*/  LEA R47, R70, UR35, 0x1 ;  /* 0x00000023462f7c11 */ /* 0x002fc6000f8e08ff */
[----:B------:R0:W-:Y:S01]  /*0ff0*/  STS.U16 [R43+0x1c0], R52 ;  /* 0x0001c0342b007388 */ /* 0x0001e20000000400 */
[----:B--2---:R-:W-:-:S03]  /*1000*/  LEA R50, R76, UR35, 0x1 ;  /* 0x000000234c327c11 */ /* 0x004fc6000f8e08ff */
[----:B------:R-:W-:Y:S04]  /*1010*/  STS.U16 [R44+0x200], R55 ;  /* 0x000200372c007388 */ /* 0x000fe80000000400 */
[----:B------:R-:W-:Y:S01]  /*1020*/  STS.U16 [R45+0x240], R54 ;  /* 0x000240362d007388 */ /* 0x000fe20000000400 */
[----:B0-----:R-:W-:-:S03]  /*1030*/  LEA.HI.SX32 R52, R7, R7, 0x1b ;  /* 0x0000000707347211 */ /* 0x001fc600078fdaff */
[----:B------:R0:W-:Y:S01]  /*1040*/  STS.U16 [R46+0x280], R57 ;  /* 0x000280392e007388 */ /* 0x0001e20000000400 */
[----:B------:R-:W-:-:S03]  /*1050*/  LEA R52, R52, UR35, 0x1 ;  /* 0x0000002334347c11 */ /* 0x000fc6000f8e08ff */
[----:B------:R1:W-:Y:S04]  /*1060*/  STS.U16 [R47+0x2c0], R56 ;  /* 0x0002c0382f007388 */ /* 0x0003e80000000400 */
[----:B------:R-:W-:Y:S04]  /*1070*/  STS.U16 [R48+0x300], R59 ;  /* 0x0003003b30007388 */ /* 0x000fe80000000400 */
[----:B------:R2:W-:Y:S04]  /*1080*/  STS.U16 [R49+0x340], R58 ;  /* 0x0003403a31007388 */ /* 0x0005e80000000400 */
[----:B------:R-:W-:Y:S04]  /*1090*/  STS.U16 [R50+0x380], R61 ;  /* 0x0003803d32007388 */ /* 0x000fe80000000400 */
[----:B------:R3:W-:Y:S01]  /*10a0*/  STS.U16 [R51+0x3c0], R60 ;  /* 0x0003c03c33007388 */ /* 0x0007e20000000400 */
[----:B------:R-:W-:-:S03]  /*10b0*/  NOP ;  /* 0x0000000000007918 */ /* 0x000fc60000000000 */
[----:B------:R-:W4:Y:S04]  /*10c0*/  LDS.U16 R80, [R52] ;  /* 0x0000000034507984 */ /* 0x000f280000000400 */
        /* <DEDUP_REMOVED lines=15> */
[----:B------:R-:W-:Y:S01]  /*11c0*/  BAR.SYNC.DEFER_BLOCKING 0x0 ;  /* 0x0000000000007b1d */ /* 0x000fe20000010000 */
[----:B------:R-:W-:-:S02]  /*11d0*/  PRMT R0, RZ, 0x7610, R0 ;  /* 0x00007610ff007816 */ /* 0x000fc40000000000 */
[----:B------:R-:W-:Y:S02]  /*11e0*/  PRMT R53, RZ, 0x7610, R53 ;  /* 0x00007610ff357816 */ /* 0x000fe40000000035 */
[----:B------:R-:W-:Y:S02]  /*11f0*/  PRMT R8, RZ, 0x7610, R8 ;  /* 0x00007610ff087816 */ /* 0x000fe40000000008 */
[----:B------:R-:W-:Y:S01]  /*1200*/  PRMT R9, RZ, 0x7610, R9 ;  /* 0x00007610ff097816 */ /* 0x000fe20000000009 */
[----:B------:R-:W4:Y:S01]  /*1210*/  @!P0 LDG.E.U16 R0, desc[UR24][R4.64] ;  /* 0x0000001804008981 */ /* 0x000f22000c1e1500 */
[----:B------:R-:W-:-:S03]  /*1220*/  ISETP.GE.AND P0, PT, R22, R34, PT ;  /* 0x000000221600720c */ /* 0x000fc60003f06270 */
[----:B------:R-:W4:Y:S01]  /*1230*/  @!P1 LDG.E.U16 R8, desc[UR24][R4.64+0xc0] ;  /* 0x0000c01804089981 */ /* 0x000f22000c1e1500 */
[----:B------:R-:W-:-:S03]  /*1240*/  ISETP.GE.AND P1, PT, R25, R34, PT ;  /* 0x000000221900720c */ /* 0x000fc60003f26270 */
[----:B------:R-:W4:Y:S01]  /*1250*/  @!P2 LDG.E.U16 R9, desc[UR24][R4.64+0x80] ;  /* 0x000080180409a981 */ /* 0x000f22000c1e1500 */
[----:B------:R-:W-:-:S03]  /*1260*/  ISETP.GE.AND P2, PT, R24, R34, PT ;  /* 0x000000221800720c */ /* 0x000fc60003f46270 */
[----:B------:R-:W4:Y:S04]  /*1270*/  @!P3 LDG.E.U16 R6, desc[UR24][R4.64+0x40] ;  /* 0x000040180406b981 */ /* 0x000f28000c1e1500 */
[----:B------:R-:W4:Y:S01]  /*1280*/  @!P0 LDG.E.U16 R53, desc[UR24][R4.64+0x100] ;  /* 0x0001001804358981 */ /* 0x000f22000c1e1500 */
[-C--:B------:R-:W-:Y:S02]  /*1290*/  ISETP.GE.AND P0, PT, R26, R34.reuse, PT ;  /* 0x000000221a00720c */ /* 0x080fe40003f06270 */
[----:B------:R-:W-:Y:S01]  /*12a0*/  ISETP.GE.AND P3, PT, R23, R34, PT ;  /* 0x000000221700720c */ /* 0x000fe20003f66270 */
[----:B------:R-:W4:Y:S01]  /*12b0*/  @!P4 LDG.E.U16 R62, desc[UR24][R4.64+0x340] ;  /* 0x00034018043ec981 */ /* 0x000f22000c1e1500 */
[----:B0-----:R-:W-:Y:S02]  /*12c0*/  PRMT R57, RZ, 0x7610, R57 ;  /* 0x00007610ff397816 */ /* 0x001fe40000000039 */
[----:B-1----:R-:W-:Y:S01]  /*12d0*/  PRMT R56, RZ, 0x7610, R56 ;  /* 0x00007610ff387816 */ /* 0x002fe20000000038 */
[----:B------:R-:W4:Y:S01]  /*12e0*/  @!P6 LDG.E.U16 R64, desc[UR24][R4.64+0x3c0] ;  /* 0x0003c0180440e981 */ /* 0x000f22000c1e1500 */
[----:B------:R-:W-:-:S02]  /*12f0*/  PRMT R55, RZ, 0x7610, R55 ;  /* 0x00007610ff377816 */ /* 0x000fc40000000037 */
[----:B------:R-:W-:Y:S02]  /*1300*/  PRMT R54, RZ, 0x7610, R54 ;  /* 0x00007610ff367816 */ /* 0x000fe40000000036 */
[----:B------:R-:W4:Y:S01]  /*1310*/  @!P1 LDG.E.U16 R56, desc[UR24][R4.64+0x1c0] ;  /* 0x0001c01804389981 */ /* 0x000f22000c1e1500 */
[----:B------:R-:W-:-:S03]  /*1320*/  ISETP.NE.AND P1, PT, R67, RZ, PT ;  /* 0x000000ff4300720c */ /* 0x000fc60003f25270 */
[----:B------:R-:W4:Y:S01]  /*1330*/  @!P0 LDG.E.U16 R57, desc[UR24][R4.64+0x200] ;  /* 0x0002001804398981 */ /* 0x000f22000c1e1500 */
[----:B------:R-:W-:-:S03]  /*1340*/  ISETP.NE.AND P0, PT, R69, RZ, PT ;  /* 0x000000ff4500720c */ /* 0x000fc60003f05270 */
[----:B------:R-:W4:Y:S01]  /*1350*/  @!P2 LDG.E.U16 R55, desc[UR24][R4.64+0x180] ;  /* 0x000180180437a981 */ /* 0x000f22000c1e1500 */
[----:B------:R-:W-:-:S03]  /*1360*/  ISETP.NE.AND P2, PT, R65, RZ, PT ;  /* 0x000000ff4100720c */ /* 0x000fc60003f45270 */
[----:B------:R-:W4:Y:S01]  /*1370*/  @!P3 LDG.E.U16 R54, desc[UR24][R4.64+0x140] ;  /* 0x000140180436b981 */ /* 0x000f22000c1e1500 */
[----:B------:R-:W-:Y:S02]  /*1380*/  ISETP.NE.AND P3, PT, R63, RZ, PT ;  /* 0x000000ff3f00720c */ /* 0x000fe40003f65270 */
[----:B--2---:R-:W-:Y:S02]  /*1390*/  PRMT R58, RZ, 0x7610, R58 ;  /* 0x00007610ff3a7816 */ /* 0x004fe4000000003a */
[----:B------:R-:W-:Y:S02]  /*13a0*/  PRMT R59, RZ, 0x7610, R59 ;  /* 0x00007610ff3b7816 */ /* 0x000fe4000000003b */
[----:B---3--:R-:W-:Y:S02]  /*13b0*/  PRMT R60, RZ, 0x7610, R60 ;  /* 0x00007610ff3c7816 */ /* 0x008fe4000000003c */
[----:B------:R-:W-:Y:S01]  /*13c0*/  PRMT R61, RZ, 0x7610, R61 ;  /* 0x00007610ff3d7816 */ /* 0x000fe2000000003d */
[----:B------:R-:W2:Y:S01]  /*13d0*/  @!P0 LDG.E.U16 R58, desc[UR24][R4.64+0x240] ;  /* 0x00024018043a8981 */ /* 0x000ea2000c1e1500 */
[----:B------:R-:W-:-:S03]  /*13e0*/  PRMT R7, RZ, 0x7610, R7 ;  /* 0x00007610ff077816 */ /* 0x000fc60000000007 */
[----:B------:R-:W3:Y:S04]  /*13f0*/  @!P1 LDG.E.U16 R59, desc[UR24][R4.64+0x280] ;  /* 0x00028018043b9981 */ /* 0x000ee8000c1e1500 */
[----:B------:R-:W3:Y:S04]  /*1400*/  @!P2 LDG.E.U16 R60, desc[UR24][R4.64+0x2c0] ;  /* 0x0002c018043ca981 */ /* 0x000ee8000c1e1500 */
[----:B------:R-:W3:Y:S04]  /*1410*/  @!P3 LDG.E.U16 R61, desc[UR24][R4.64+0x300] ;  /* 0x00030018043db981 */ /* 0x000ee8000c1e1500 */
[----:B------:R-:W3:Y:S01]  /*1420*/  @!P5 LDG.E.U16 R7, desc[UR24][R4.64+0x380] ;  /* 0x000380180407d981 */ /* 0x000ee2000c1e1500 */
[----:B------:R-:W-:-:S02]  /*1430*/  P2R R65, PR, RZ, 0x1 ;  /* 0x00000001ff417803 */ /* 0x000fc40000000000 */
[-C--:B------:R-:W-:Y:S02]  /*1440*/  ISETP.GE.AND P0, PT, R16, R34.reuse, PT ;  /* 0x000000221000720c */ /* 0x080fe40003f06270 */
[----:B------:R-:W-:Y:S02]  /*1450*/  PRMT R66, RZ, 0x7610, R66 ;  /* 0x00007610ff427816 */ /* 0x000fe40000000042 */
[----:B------:R-:W-:Y:S02]  /*1460*/  P2R R63, PR, RZ, 0x2 ;  /* 0x00000002ff3f7803 */ /* 0x000fe40000000000 */
[----:B------:R-:W-:Y:S02]  /*1470*/  ISETP.GE.AND P1, PT, R19, R34, PT ;  /* 0x000000221300720c */ /* 0x000fe40003f26270 */
[----:B------:R-:W-:Y:S01]  /*1480*/  PRMT R68, RZ, 0x7610, R68 ;  /* 0x00007610ff447816 */ /* 0x000fe20000000044 */
[----:B----4-:R-:W-:Y:S04]  /*1490*/  STS.U16 [R35], R0 ;  /* 0x0000000023007388 */ /* 0x010fe80000000400 */
[----:B------:R-:W-:Y:S04]  /*14a0*/  STS.U16 [R37+0x40], R6 ;  /* 0x0000400625007388 */ /* 0x000fe80000000400 */
[----:B------:R-:W-:Y:S04]  /*14b0*/  STS.U16 [R38+0x80], R9 ;  /* 0x0000800926007388 */ /* 0x000fe80000000400 */
[----:B------:R-:W-:Y:S04]  /*14c0*/  STS.U16 [R39+0xc0], R8 ;  /* 0x0000c00827007388 */ /* 0x000fe80000000400 */
[----:B------:R0:W-:Y:S04]  /*14d0*/  STS.U16 [R40+0x100], R53 ;  /* 0x0001003528007388 */ /* 0x0001e80000000400 */
[----:B------:R1:W-:Y:S04]  /*14e0*/  STS.U16 [R41+0x140], R54 ;  /* 0x0001403629007388 */ /* 0x0003e80000000400 */
[----:B------:R4:W-:Y:S04]  /*14f0*/  STS.U16 [R42+0x180], R55 ;  /* 0x000180372a007388 */ /* 0x0009e80000000400 */
[----:B------:R4:W-:Y:S04]  /*1500*/  STS.U16 [R43+0x1c0], R56 ;  /* 0x0001c0382b007388 */ /* 0x0009e80000000400 */
[----:B------:R4:W-:Y:S04]  /*1510*/  STS.U16 [R44+0x200], R57 ;  /* 0x000200392c007388 */ /* 0x0009e80000000400 */
[----:B--2---:R2:W-:Y:S04]  /*1520*/  STS.U16 [R45+0x240], R58 ;  /* 0x0002403a2d007388 */ /* 0x0045e80000000400 */
[----:B---3--:R3:W-:Y:S04]  /*1530*/  STS.U16 [R46+0x280], R59 ;  /* 0x0002803b2e007388 */ /* 0x0087e80000000400 */
[----:B------:R3:W-:Y:S04]  /*1540*/  STS.U16 [R47+0x2c0], R60 ;  /* 0x0002c03c2f007388 */ /* 0x0007e80000000400 */
        /* <DEDUP_REMOVED lines=23> */
[----:B-1----:R-:W-:-:S03]  /*16c0*/  PRMT R54, RZ, 0x7610, R54 ;  /* 0x00007610ff367816 */ /* 0x002fc60000000036 */
[----:B------:R-:W3:Y:S01]  /*16d0*/  @!P0 LDG.E.U16 R66, desc[UR24][R2.64] ;  /* 0x0000001802428981 */ /* 0x000ee2000c1e1500 */
[----:B------:R-:W-:-:S03]  /*16e0*/  ISETP.GE.AND P0, PT, R20, R34, PT ;  /* 0x000000221400720c */ /* 0x000fc60003f06270 */
[----:B------:R-:W3:Y:S01]  /*16f0*/  @!P1 LDG.E.U16 R54, desc[UR24][R2.64+0x40] ;  /* 0x0000401802369981 */ /* 0x000ee2000c1e1500 */
[-C--:B------:R-:W-:Y:S02]  /*1700*/  ISETP.GE.AND P1, PT, R21, R34.reuse, PT ;  /* 0x000000221500720c */ /* 0x080fe40003f26270 */
[----:B----4-:R-:W-:Y:S01]  /*1710*/  PRMT R55, RZ, 0x7610, R55 ;  /* 0x00007610ff377816 */ /* 0x010fe20000000037 */
[----:B------:R-:W4:Y:S06]  /*1720*/  @!P4 LDG.E.U16 R68, desc[UR24][R2.64+0x340] ;  /* 0x000340180244c981 */ /* 0x000f2c000c1e1500 */
[----:B------:R-:W4:Y:S01]  /*1730*/  @!P0 LDG.E.U16 R53, desc[UR24][R2.64+0x80] ;  /* 0x0000801802358981 */ /* 0x000f22000c1e1500 */
[----:B------:R-:W-:-:S02]  /*1740*/  ISETP.GE.AND P0, PT, R22, R34, PT ;  /* 0x000000221600720c */ /* 0x000fc40003f06270 */
[----:B------:R-:W-:-:S06]  /*1750*/  PRMT R56, RZ, 0x7610, R56 ;  /* 0x00007610ff387816 */ /* 0x000fcc0000000038 */
[----:B------:R-:W4:Y:S01]  /*1760*/  @!P1 LDG.E.U16 R56, desc[UR24][R2.64+0xc0] ;  /* 0x0000c01802389981 */ /* 0x000f22000c1e1500 */
[----:B------:R-:W-:-:S04]  /*1770*/  ISETP.GE.AND P1, PT, R23, R34, PT ;  /* 0x000000221700720c */ /* 0x000fc80003f26270 */
[----:B------:R-:W4:Y:S01]  /*1780*/  @!P0 LDG.E.U16 R55, desc[UR24][R2.64+0x100] ;  /* 0x0001001802378981 */ /* 0x000f22000c1e1500 */
[----:B------:R-:W-:Y:S02]  /*1790*/  ISETP.GE.AND P0, PT, R24, R34, PT ;  /* 0x000000221800720c */ /* 0x000fe40003f06270 */
[----:B------:R-:W-:Y:S02]  /*17a0*/  PRMT R57, RZ, 0x7610, R57 ;  /* 0x00007610ff397816 */ /* 0x000fe40000000039 */
[----:B--2---:R-:W-:-:S06]  /*17b0*/  PRMT R58, RZ, 0x7610, R58 ;  /* 0x00007610ff3a7816 */ /* 0x004fcc000000003a */
[----:B------:R-:W2:Y:S01]  /*17c0*/  @!P1 LDG.E.U16 R58, desc[UR24][R2.64+0x140] ;  /* 0x00014018023a9981 */ /* 0x000ea2000c1e1500 */
[----:B------:R-:W-:-:S03]  /*17d0*/  ISETP.GE.AND P1, PT, R25, R34, PT ;  /* 0x000000221900720c */ /* 0x000fc60003f26270 */
[----:B------:R-:W2:Y:S01]  /*17e0*/  @!P0 LDG.E.U16 R57, desc[UR24][R2.64+0x180] ;  /* 0x0001801802398981 */ /* 0x000ea2000c1e1500 */
[----:B------:R-:W-:Y:S02]  /*17f0*/  ISETP.GE.AND P0, PT, R26, R34, PT ;  /* 0x000000221a00720c */ /* 0x000fe40003f06270 */
[----:B---3--:R-:W-:Y:S02]  /*1800*/  PRMT R59, RZ, 0x7610, R59 ;  /* 0x00007610ff3b7816 */ /* 0x008fe4000000003b */
[----:B------:R-:W-:-:S06]  /*1810*/  PRMT R60, RZ, 0x7610, R60 ;  /* 0x00007610ff3c7816 */ /* 0x000fcc000000003c */
[----:B------:R-:W3:Y:S01]  /*1820*/  @!P1 LDG.E.U16 R60, desc[UR24][R2.64+0x1c0] ;  /* 0x0001c018023c9981 */ /* 0x000ee2000c1e1500 */
[----:B------:R-:W-:-:S03]  /*1830*/  ISETP.NE.AND P1, PT, R63, RZ, PT ;  /* 0x000000ff3f00720c */ /* 0x000fc60003f25270 */
[----:B------:R-:W3:Y:S01]  /*1840*/  @!P0 LDG.E.U16 R59, desc[UR24][R2.64+0x200] ;  /* 0x00020018023b8981 */ /* 0x000ee2000c1e1500 */
[----:B------:R-:W-:Y:S02]  /*1850*/  ISETP.NE.AND P0, PT, R65, RZ, PT ;  /* 0x000000ff4100720c */ /* 0x000fe40003f05270 */
[----:B------:R-:W-:Y:S02]  /*1860*/  PRMT R62, RZ, 0x7610, R62 ;  /* 0x00007610ff3e7816 */ /* 0x000fe4000000003e */
[----:B------:R-:W-:Y:S02]  /*1870*/  PRMT R61, RZ, 0x7610, R61 ;  /* 0x00007610ff3d7816 */ /* 0x000fe4000000003d */
[----:B------:R-:W-:Y:S02]  /*1880*/  PRMT R64, RZ, 0x7610, R64 ;  /* 0x00007610ff407816 */ /* 0x000fe40000000040 */
        /* <DEDUP_REMOVED lines=23> */
[----:B------:R-:W-:Y:S01]  /*1a00*/  UISETP.GE.AND UP0, UPT, UR23, 0x1, UPT ;  /* 0x000000011700788c */ /* 0x000fe2000bf06270 */
[----:B------:R-:W-:Y:S02]  /*1a10*/  HADD2.F32 R101, -RZ, R101.H0_H0 ;  /* 0x20000065ff657230 */ /* 0x000fe40000004100 */
[----:B------:R-:W-:Y:S02]  /*1a20*/  HADD2.F32 R103, -RZ, R103.H0_H0 ;  /* 0x20000067ff677230 */ /* 0x000fe40000004100 */
[----:B------:R-:W-:Y:S02]  /*1a30*/  HFMA2 R70, -RZ, RZ, 0, 0 ;  /* 0x00000000ff467431 */ /* 0x000fe400000001ff */
[----:B------:R-:W-:Y:S02]  /*1a40*/  HFMA2 R77, -RZ, RZ, 0, 0 ;  /* 0x00000000ff4d7431 */ /* 0x000fe400000001ff */
[----:B------:R-:W-:Y:S01]  /*1a50*/  HFMA2 R109, -RZ, RZ, 0, 0 ;  /* 0x00000000ff6d7431 */ /* 0x000fe200000001ff */
[----:B------:R-:W-:Y:S01]  /*1a60*/  MOV R81, RZ ;  /* 0x000000ff00517202 */ /* 0x000fe20000000f00 */
[----:B------:R-:W-:Y:S01]  /*1a70*/  IMAD.MOV.U32 R152, RZ, RZ, RZ ;  /* 0x000000ffff987224 */ /* 0x000fe200078e00ff */
[----:B------:R-:W-:-:S02]  /*1a80*/  MOV R150, RZ ;  /* 0x000000ff00967202 */ /* 0x000fc40000000f00 */
[----:B------:R-:W-:Y:S01]  /*1a90*/  CS2R R78, SRZ ;  /* 0x00000000004e7805 */ /* 0x000fe2000001ff00 */
[----:B------:R-:W-:Y:S04]  /*1aa0*/  STS.U16 [R35], R66 ;  /* 0x0000004223007388 */ /* 0x000fe80000000400 */
[----:B------:R-:W-:Y:S04]  /*1ab0*/  STS.U16 [R37+0x40], R54 ;  /* 0x0000403625007388 */ /* 0x000fe80000000400 */
[----:B----4-:R-:W-:Y:S04]  /*1ac0*/  STS.U16 [R38+0x80], R53 ;  /* 0x0000803526007388 */ /* 0x010fe80000000400 */
[----:B------:R-:W-:Y:S04]  /*1ad0*/  STS.U16 [R39+0xc0], R56 ;  /* 0x0000c03827007388 */ /* 0x000fe80000000400 */
[----:B------:R-:W-:Y:S04]  /*1ae0*/  STS.U16 [R40+0x100], R55 ;  /* 0x0001003728007388 */ /* 0x000fe80000000400 */
[----:B--2---:R-:W-:Y:S04]  /*1af0*/  STS.U16 [R41+0x140], R58 ;  /* 0x0001403a29007388 */ /* 0x004fe80000000400 */
        /* <DEDUP_REMOVED lines=16> */
[----:B------:R-:W4:Y:S04]  /*1c00*/  LDS.U16 R95, [R52+0xa] ;  /* 0x00000a00345f7984 */ /* 0x000f280000000400 */
[----:B------:R-:W4:Y:S04]  /*1c10*/  LDS.U16 R98, [R52+0xc] ;  /* 0x00000c0034627984 */ /* 0x000f280000000400 */
[----:B------:R-:W4:Y:S04]  /*1c20*/  LDS.U16 R102, [R52+0xe] ;  /* 0x00000e0034667984 */ /* 0x000f280000000400 */
[----:B------:R-:W4:Y:S04]  /*1c30*/  LDS.U16 R104, [R52+0x10] ;  /* 0x0000100034687984 */ /* 0x000f280000000400 */
[----:B------:R-:W4:Y:S04]  /*1c40*/  LDS.U16 R105, [R52+0x12] ;  /* 0x0000120034697984 */ /* 0x000f280000000400 */
[----:B------:R-:W4:Y:S01]  /*1c50*/  LDS.U16 R106, [R52+0x14] ;  /* 0x00001400346a7984 */ /* 0x000f220000000400 */
        /* <DEDUP_REMOVED lines=14> */
[----:B------:R-:W-:Y:S02]  /*1d40*/  HADD2.F32 R95, -RZ, R95.H0_H0 ;  /* 0x2000005fff5f7230 */ /* 0x000fe40000004100 */
        /* <DEDUP_REMOVED lines=20> */
[----:B------:R-:W-:Y:S01]  /*1e90*/  FFMA.FTZ R3, R112, R101, R3 ;  /* 0x0000006570037223 */ /* 0x000fe20000010003 */
[----:B------:R-:W-:Y:S02]  /*1ea0*/  CS2R R66, SRZ ;  /* 0x0000000000427805 */ /* 0x000fe4000001ff00 */
[----:B------:R-:W-:Y:S02]  /*1eb0*/  CS2R R62, SRZ ;  /* 0x00000000003e7805 */ /* 0x000fe4000001ff00 */
[----:B------:R-:W-:Y:S02]  /*1ec0*/  CS2R R58, SRZ ;  /* 0x00000000003a7805 */ /* 0x000fe4000001ff00 */
[----:B------:R-:W-:Y:S01]  /*1ed0*/  CS2R R54, SRZ ;  /* 0x0000000000367805 */ /* 0x000fe2000001ff00 */
        /* <DEDUP_REMOVED lines=15> */
[C---:B------:R-:W-:Y:S01]  /*1fd0*/  FMUL.FTZ R74, R114.reuse, R11 ;  /* 0x0000000b724a7220 */ /* 0x040fe20000410000 */
[----:B------:R-:W-:Y:S01]  /*1fe0*/  FFMA.FTZ R13, R114, R103, R3 ;  /* 0x00000067720d7223 */ /* 0x000fe20000010003 */
[----:B------:R-:W-:Y:S06]  /*1ff0*/  BAR.SYNC.DEFER_BLOCKING 0x0 ;  /* 0x0000000000007b1d */ /* 0x000fec0000010000 */
[----:B------:R-:W-:Y:S05]  /*2000*/  BRA.U !UP0, `(.L_x_3305) ;  /* 0x00000025083c7547 */ /* 0x000fea000b800000 */
[----:B------:R-:W0:Y:S01]  /*2010*/  LDC R2, c[0x0][0x394] ;  /* 0x0000e500ff027b82 */ /* 0x000e220000000800 */
[----:B------:R-:W1:Y:S01]  /*2020*/  LDCU.64 UR38, c[0x0][0x3e0] ;  /* 0x00007c00ff2677ac */ /* 0x000e620008000a00 */
[----:B------:R-:W-:Y:S01]  /*2030*/  HADD2.F32 R123, -RZ, R6.H0_H0 ;  /* 0x20000006ff7b7230 */ /* 0x000fe20000004100 */
[----:B------:R-:W-:Y:S01]  /*2040*/  LOP3.LUT R203, R203, 0xfffffffd, RZ, 0xc0, !PT ;  /* 0xfffffffdcbcb7812 */ /* 0x000fe200078ec0ff */
[----:B------:R-:W-:Y:S01]  /*2050*/  HADD2.F32 R125, -RZ, R8.H0_H0 ;  /* 0x20000008ff7d7230 */ /* 0x000fe20000004100 */
[----:B------:R-:W2:Y:S01]  /*2060*/  LDCU.64 UR40, c[0x0][0x3c0] ;  /* 0x00007800ff2877ac */ /* 0x000ea20008000a00 */
[----:B------:R-:W-:Y:S01]  /*2070*/  HADD2.F32 R3, -RZ, R4.H0_H0 ;  /* 0x20000004ff037230 */ /* 0x000fe20000004100 */
[----:B------:R-:W-:Y:S01]  /*2080*/  MOV R70, RZ ;  /* 0x000000ff00467202 */ /* 0x000fe20000000f00 */
[----:B------:R-:W3:Y:S01]  /*2090*/  LDC R204, c[0x0][0x394] ;  /* 0x0000e500ffcc7b82 */ /* 0x000ee20000000800 */
[----:B------:R-:W4:Y:S01]  /*20a0*/  LDCU.64 UR36, c[0x0][0x3a8] ;  /* 0x00007500ff2477ac */ /* 0x000f220008000a00 */
[----:B------:R-:W-:-:S02]  /*20b0*/  HADD2.F32 R5, -RZ, R5.H0_H0 ;  /* 0x20000005ff057230 */ /* 0x000fc40000004100 */
[----:B------:R-:W-:Y:S01]  /*20c0*/  HADD2.F32 R9, -RZ, R9.H0_H0 ;  /* 0x20000009ff097230 */ /* 0x000fe20000004100 */
[----:B------:R-:W-:Y:S01]  /*20d0*/  USHF.L.U32 UR21, UR20, 0x8, URZ ;  /* 0x0000000814157899 */ /* 0x000fe200080006ff */
[----:B------:R-:W-:Y:S01]  /*20e0*/  HADD2.F32 R127, -RZ, R111.H0_H0 ;  /* 0x2000006fff7f7230 */ /* 0x000fe20000004100 */
[----:B------:R-:W-:Y:S01]  /*20f0*/  UIADD3 UR22, UPT, UPT, UR12, -0x2, URZ ;  /* 0xfffffffe0c167890 */ /* 0x000fe2000fffe0ff */
[----:B------:R-:W-:Y:S01]  /*2100*/  HADD2.F32 R129, -RZ, R113.H0_H0 ;  /* 0x20000071ff817230 */ /* 0x000fe20000004100 */
[----:B------:R-:W-:Y:S01]  /*2110*/  ULOP3.LUT UR21, UR21, 0x100, URZ, 0xc0, !UPT ;  /* 0x0000010015157892 */ /* 0x000fe2000f8ec0ff */
[----:B------:R-:W-:Y:S01]  /*2120*/  HADD2.F32 R7, -RZ, R7.H0_H0 ;  /* 0x20000007ff077230 */ /* 0x000fe20000004100 */
[----:B------:R-:W-:Y:S01]  /*2130*/  MOV R111, UR35 ;  /* 0x00000023006f7c02 */ /* 0x000fe20008000f00 */
[----:B------:R-:W-:Y:S02]  /*2140*/  HADD2.F32 R131, -RZ, R115.H0_H0 ;  /* 0x20000073ff837230 */ /* 0x000fe40000004100 */
[----:B------:R-:W-:Y:S01]  /*2150*/  FADD.FTZ R113, R3, R10 ;  /* 0x0000000a03717221 */ /* 0x000fe20000010000 */
[----:B------:R-:W-:-:S02]  /*2160*/  HADD2.F32 R133, -RZ, R116.H0_H0 ;  /* 0x20000074ff857230 */ /* 0x000fc40000004100 */
[--C-:B------:R-:W-:Y:S01]  /*2170*/  FADD.FTZ R116, R125, R10.reuse ;  /* 0x0000000a7d747221 */ /* 0x100fe20000010000 */
[----:B0-----:R-:W-:Y:S01]  /*2180*/  ISETP.LE.AND P0, PT, R2, UR12, PT ;  /* 0x0000000c02007c0c */ /* 0x001fe2000bf03270 */
[----:B------:R-:W-:Y:S02]  /*2190*/  HADD2.F32 R135, -RZ, R117.H0_H0 ;  /* 0x20000075ff877230 */ /* 0x000fe40000004100 */
[--C-:B------:R-:W-:Y:S01]  /*21a0*/  FADD.FTZ R117, R123, R10.reuse ;  /* 0x0000000a7b757221 */ /* 0x100fe20000010000 */
[----:B------:R-:W-:Y:S01]  /*21b0*/  HADD2.F32 R137, -RZ, R118.H0_H0 ;  /* 0x20000076ff897230 */ /* 0x000fe20000004100 */
[----:B------:R-:W-:Y:S01]  /*21c0*/  ISETP.EQ.AND P0, PT, R200, RZ, !P0 ;  /* 0x000000ffc800720c */ /* 0x000fe20004702270 */
[----:B------:R-:W-:Y:S02]  /*21d0*/  HADD2.F32 R139, -RZ, R119.H0_H0 ;  /* 0x20000077ff8b7230 */ /* 0x000fe40000004100 */
[----:B------:R-:W-:Y:S01]  /*21e0*/  FADD.FTZ R115, R5, R10 ;  /* 0x0000000a05737221 */ /* 0x000fe20000010000 */
[----:B------:R-:W-:-:S02]  /*21f0*/  HADD2.F32 R141, -RZ, R120.H0_H0 ;  /* 0x20000078ff8d7230 */ /* 0x000fc40000004100 */
[--C-:B------:R-:W-:Y:S01]  /*2200*/  FADD.FTZ R118, R9, R10.reuse ;  /* 0x0000000a09767221 */ /* 0x100fe20000010000 */
[----:B------:R-:W-:Y:S02]  /*2210*/  HADD2.F32 R143, -RZ, R121.H0_H0 ;  /* 0x20000079ff8f7230 */ /* 0x000fe40000004100 */
[--C-:B------:R-:W-:Y:S01]  /*2220*/  FADD.FTZ R119, R127, R10.reuse ;  /* 0x0000000a7f777221 */ /* 0x100fe20000010000 */
[----:B------:R-:W-:Y:S02]  /*2230*/  HADD2.F32 R145, -RZ, R122.H0_H0 ;  /* 0x2000007aff917230 */ /* 0x000fe40000004100 */
[--C-:B------:R-:W-:Y:S01]  /*2240*/  FADD.FTZ R120, R129, R10.reuse ;  /* 0x0000000a81787221 */ /* 0x100fe20000010000 */
[--C-:B------:R-:W-:Y:S01]  /*2250*/  FADD.FTZ R122, R7, R10.reuse ;  /* 0x0000000a077a7221 */ /* 0x100fe20000010000 */
[--C-:B------:R-:W-:Y:S01]  /*2260*/  FADD.FTZ R124, R131, R10.reuse ;  /* 0x0000000a837c7221 */ /* 0x100fe20000010000 */
[--C-:B------:R-:W-:Y:S01]  /*2270*/  FADD.FTZ R121, R133, R10.reuse ;  /* 0x0000000a85797221 */ /* 0x100fe20000010000 */
[--C-:B------:R-:W-:Y:S01]  /*2280*/  FADD.FTZ R123, R135, R10.reuse ;  /* 0x0000000a877b7221 */ /* 0x100fe20000010000 */
[--C-:B------:R-:W-:Y:S01]  /*2290*/  FADD.FTZ R126, R137, R10.reuse ;  /* 0x0000000a897e7221 */ /* 0x100fe20000010000 */
[--C-:B------:R-:W-:Y:S01]  /*22a0*/  FADD.FTZ R128, R139, R10.reuse ;  /* 0x0000000a8b807221 */ /* 0x100fe20000010000 */
[----:B------:R-:W-:Y:S01]  /*22b0*/  UIMAD UR22, UR22, UR23, URZ ;  /* 0x00000017161672a4 */ /* 0x000fe2000f8e02ff */
[--C-:B------:R-:W-:Y:S01]  /*22c0*/  FADD.FTZ R125, R141, R10.reuse ;  /* 0x0000000a8d7d7221 */ /* 0x100fe20000010000 */
[--C-:B------:R-:W-:Y:S01]  /*22d0*/  FADD.FTZ R130, R143, R10.reuse ;  /* 0x0000000a8f827221 */ /* 0x100fe20000010000 */
[----:B------:R-:W-:Y:S01]  /*22e0*/  FADD.FTZ R132, R145, R10 ;  /* 0x0000000a91847221 */ /* 0x000fe20000010000 */
[----:B------:R-:W-:Y:S01]  /*22f0*/  IADD3 R127, PT, PT, R111, 0x1590, RZ ;  /* 0x000015906f7f7810 */ /* 0x000fe20007ffe0ff */
        /* <DEDUP_REMOVED lines=14> */
[----:B------:R-:W-:Y:S01]  /*23e0*/  @P0 LOP3.LUT R203, R203, 0x2, RZ, 0xfc, !PT ;  /* 0x00000002cbcb0812 */ /* 0x000fe200078efcff */
[----:B------:R-:W-:Y:S01]  /*23f0*/  FMUL.FTZ R145, R130, R101 ;  /* 0x0000006582917220 */ /* 0x000fe20000410000 */
[----:B------:R-:W-:Y:S01]  /*2400*/  FMUL.FTZ R146, R132, R103 ;  /* 0x0000006784927220 */ /* 0x000fe20000410000 */
[----:B------:R-:W-:Y:S01]  /*2410*/  MOV R147, UR21 ;  /* 0x0000001500937c02 */ /* 0x000fe20008000f00 */
[----:B------:R-:W-:Y:S01]  /*2420*/  UIADD3 UR42, UPT, UPT, -UR23, URZ, URZ ;  /* 0x000000ff172a7290 */ /* 0x000fe2000fffe1ff */
[----:B------:R-:W-:Y:S01]  /*2430*/  MOV R148, UR22 ;  /* 0x0000001600947c02 */ /* 0x000fe20008000f00 */
[----:B------:R-:W-:Y:S01]  /*2440*/  UMOV UR29, UR11 ;  /* 0x0000000b001d7c82 */ /* 0x000fe20008000000 */
[----:B------:R-:W-:Y:S01]  /*2450*/  UMOV UR30, UR13 ;  /* 0x0000000d001e7c82 */ /* 0x000fe20008000000 */
[----:B------:R-:W-:Y:S01]  /*2460*/  UMOV UR26, UR9 ;  /* 0x00000009001a7c82 */ /* 0x000fe20008000000 */
[----:B------:R-:W-:Y:S01]  /*2470*/  UMOV UR27, UR10 ;  /* 0x0000000a001b7c82 */ /* 0x000fe20008000000 */
[----:B------:R-:W0:Y:S01]  /*2480*/  LDCU UR43, c[0x0][0x394] ;  /* 0x00007280ff2b77ac */ /* 0x000e220008000800 */
[----:B-1----:R-:W-:-:S02]  /*2490*/  USHF.L.U64.HI UR33, UR38, 0x2, UR39 ;  /* 0x0000000226217899 */ /* 0x002fc40008010227 */
[----:B--2---:R-:W-:Y:S02]  /*24a0*/  USHF.L.U64.HI UR32, UR40, 0x2, UR41 ;  /* 0x0000000228207899 */ /* 0x004fe40008010229 */
[----:B----4-:R-:W-:Y:S01]  /*24b0*/  USHF.L.U64.HI UR31, UR36, 0x2, UR37 ;  /* 0x00000002241f7899 */ /* 0x010fe20008010225 */
[----:B------:R-:W-:Y:S01]  /*24c0*/  UMOV UR22, UR6 ;  /* 0x0000000600167c82 */ /* 0x000fe20008000000 */
[----:B---3--:R-:W-:-:S10]  /*24d0*/  UMOV UR23, UR7 ;  /* 0x0000000700177c82 */ /* 0x008fd40008000000 */
.L_x_3318:
[----:B------:R-:W-:Y:S02]  /*24e0*/  MOV R6, UR29 ;  /* 0x0000001d00067c02 */ /* 0x000fe40008000f00 */
[----:B------:R-:W-:-:S05]  /*24f0*/  MOV R7, UR30 ;  /* 0x0000001e00077c02 */ /* 0x000fca0008000f00 */
[----:B------:R-:W2:Y:S01]  /*2500*/  LDG.E R151, desc[UR24][R6.64] ;  /* 0x0000001806977981 */ /* 0x000ea2000c1e1900 */
[----:B------:R-:W-:Y:S02]  /*2510*/  MOV R2, UR26 ;  /* 0x0000001a00027c02 */ /* 0x000fe40008000f00 */
[----:B0-----:R-:W-:Y:S02]  /*2520*/  MOV R5, UR23 ;  /* 0x0000001700057c02 */ /* 0x001fe40008000f00 */
[----:B------:R-:W-:Y:S02]  /*2530*/  MOV R3, UR27 ;  /* 0x0000001b00037c02 */ /* 0x000fe40008000f00 */
[----:B------:R-:W-:-:S03]  /*2540*/  MOV R4, UR22 ;  /* 0x0000001600047c02 */ /* 0x000fc60008000f00 */
[----:B------:R-:W3:Y:S04]  /*2550*/  LDG.E R2, desc[UR24][R2.64] ;  /* 0x0000001802027981 */ /* 0x000ee8000c1e1900 */
[----:B-1----:R1:W3:Y:S01]  /*2560*/  LDG.E R5, desc[UR24][R4.64] ;  /* 0x0000001804057981 */ /* 0x0022e2000c1e1900 */
[----:B------:R-:W4:Y:S01]  /*2570*/  S2UR UR21, SR_CgaCtaId ;  /* 0x00000000001579c3 */ /* 0x000f220000008800 */
[C---:B------:R-:W-:Y:S01]  /*2580*/  ISETP.NE.AND P0, PT, R14.reuse, RZ, PT ;  /* 0x000000ff0e00720c */ /* 0x040fe20003f05270 */
[----:B------:R-:W-:Y:S01]  /*2590*/  UMOV UR35, 0x400 ;  /* 0x0000040000237882 */ /* 0x000fe20000000000 */
[C---:B------:R-:W-:Y:S01]  /*25a0*/  ISETP.NE.AND P1, PT, R14.reuse, 0x3f, PT ;  /* 0x0000003f0e00780c */ /* 0x040fe20003f25270 */
[----:B------:R-:W-:Y:S01]  /*25b0*/  BSSY.RECONVERGENT B0, `(.L_x_3306) ;  /* 0x0000042000007945 */ /* 0x000fe20003800200 */
[----:B-1----:R-:W-:-:S04]  /*25c0*/  IADD3 R4, PT, PT, R14, 0x200, RZ ;  /* 0x000002000e047810 */ /* 0x002fc80007ffe0ff */
[----:B------:R-:W-:Y:S01]  /*25d0*/  SEL R4, R147, R4, !P0 ;  /* 0x0000000493047207 */ /* 0x000fe20004000000 */
[----:B----4-:R-:W-:-:S06]  /*25e0*/  ULEA UR35, UR21, UR35, 0x18 ;  /* 0x0000002315237291 */ /* 0x010fcc000f8ec0ff */
[----:B------:R-:W-:Y:S01]  /*25f0*/  LEA R3, R4, UR35, 0x2 ;  /* 0x0000002304037c11 */ /* 0x000fe2000f8e10ff */
[----:B--2---:R-:W-:-:S04]  /*2600*/  FMUL.FTZ R9, R151, 1.4426950216293334961 ;  /* 0x3fb8aa3b97097820 */ /* 0x004fc80000410000 */
[-C--:B------:R-:W-:Y:S01]  /*2610*/  FMUL.FTZ R8, R113, R9.reuse ;  /* 0x0000000971087220 */ /* 0x080fe20000410000 */
[-C--:B------:R-:W-:Y:S01]  /*2620*/  FMUL.FTZ R153, R115, R9.reuse ;  /* 0x0000000973997220 */ /* 0x080fe20000410000 */
[-C--:B------:R-:W-:Y:S01]  /*2630*/  FMUL.FTZ R154, R117, R9.reuse ;  /* 0x00000009759a7220 */ /* 0x080fe20000410000 */
[-C--:B------:R-:W-:Y:S01]  /*2640*/  FMUL.FTZ R156, R116, R9.reuse ;  /* 0x00000009749c7220 */ /* 0x080fe20000410000 */
[-C--:B------:R-:W-:Y:S01]  /*2650*/  FMUL.FTZ R158, R118, R9.reuse ;  /* 0x00000009769e7220 */ /* 0x080fe20000410000 */
[-C--:B------:R-:W-:Y:S01]  /*2660*/  FMUL.FTZ R155, R119, R9.reuse ;  /* 0x00000009779b7220 */ /* 0x080fe20000410000 */
        /* <DEDUP_REMOVED lines=11> */
[----:B------:R-:W2:Y:S01]  /*2720*/  MUFU.EX2 R153, R153 ;  /* 0x0000009900997308 */ /* 0x000ea20000000800 */
[----:B---3--:R-:W-:-:S04]  /*2730*/  FMUL.FTZ R5, R2, R5 ;  /* 0x0000000502057220 */ /* 0x008fc80000410000 */
[-C--:B------:R-:W-:Y:S01]  /*2740*/  FMUL.FTZ R164, R0, R5.reuse ;  /* 0x0000000500a47220 */ /* 0x080fe20000410000 */
[----:B-1----:R1:W-:Y:S01]  /*2750*/  STS [R3+0xc90], R8 ;  /* 0x000c900803007388 */ /* 0x0023e20000000800 */
        /* <DEDUP_REMOVED lines=31> */
[----:B0-----:R-:W-:Y:S01]  /*2950*/  UISETP.NE.AND UP0, UPT, UR12, UR43, UPT ;  /* 0x0000002b0c00728c */ /* 0x001fe2000bf05270 */
[----:B------:R-:W-:-:S08]  /*2960*/  MOV R184, 0x3f800000 ;  /* 0x3f80000000b87802 */ /* 0x000fd00000000f00 */
[----:B------:R-:W-:Y:S05]  /*2970*/  BRA.U !UP0, `(.L_x_3308) ;  /* 0x0000000108147547 */ /* 0x000fea000b800000 */
[----:B------:R-:W-:-:S04]  /*2980*/  USHF.L.U32 UR21, UR12, 0xa, URZ ;  /* 0x0000000a0c157899 */ /* 0x000fc800080006ff */
[----:B------:R-:W-:-:S09]  /*2990*/  ULOP3.LUT UR21, UR21, 0x400, URZ, 0xc0, !UPT ;  /* 0x0000040015157892 */ /* 0x000fd2000f8ec0ff */
[----:B------:R3:W4:Y:S01]  /*29a0*/  LDS R184, [R111+UR21+0xc90] ;  /* 0x000c90156fb87984 */ /* 0x0007220008000800 */
[----:B------:R-:W-:Y:S05]  /*29b0*/  BRA `(.L_x_3308) ;  /* 0x0000000000047947 */ /* 0x000fea0003800000 */
.L_x_3307:
[----:B------:R1:W2:Y:S02]  /*29c0*/  LDS R184, [R202+0x1494] ;  /* 0x00149400cab87984 */ /* 0x0002a40000000800 */
.L_x_3308:
[----:B0-----:R-:W-:Y:S05]  /*29d0*/  BSYNC.RECONVERGENT B0 ;  /* 0x0000000000007941 */ /* 0x001fea0003800200 */
.L_x_3306:
[----:B------:R-:W-:Y:S01]  /*29e0*/  UISETP.NE.AND UP0, UPT, UR12, 0x1, UPT ;  /* 0x000000010c00788c */ /* 0x000fe2000bf05270 */
[-C--:B------:R-:W-:Y:S01]  /*29f0*/  FMUL.FTZ R7, R8, R153.reuse ;  /* 0x0000009908077220 */ /* 0x080fe20000410000 */
[----:B------:R-:W-:Y:S01]  /*2a00*/  FFMA.FTZ R6, R129, R153, R134 ;  /* 0x0000009981067223 */ /* 0x000fe20000010086 */
[----:B------:R-:W-:Y:S01]  /*2a10*/  HFMA2 R5, -RZ, RZ, 0, 4.76837158203125e-07 ;  /* 0x00000008ff057431 */ /* 0x000fe200000001ff */
[----:B------:R-:W-:Y:S01]  /*2a20*/  MOV R2, 0x3f800000 ;  /* 0x3f80000000027802 */ /* 0x000fe20000000f00 */
[----:B------:R-:W-:Y:S01]  /*2a30*/  HFMA2 R3, -RZ, RZ, 0, 0 ;  /* 0x00000000ff037431 */ /* 0x000fe200000001ff */
[----:B------:R-:W-:Y:S01]  /*2a40*/  PLOP3.LUT P1, PT, PT, PT, UP0, 0x80, 0x8 ;  /* 0x000000000008781c */ /* 0x000fe20003f2f008 */
[----:B------:R-:W-:-:S03]  /*2a50*/  FMUL.FTZ R7, R154, R7 ;  /* 0x000000079a077220 */ /* 0x000fc60000410000 */
[----:B------:R-:W-:Y:S01]  /*2a60*/  ISETP.NE.OR P1, PT, R200, RZ, !P1 ;  /* 0x000000ffc800720c */ /* 0x000fe20004f25670 */
[----:B------:R-:W-:Y:S01]  /*2a70*/  FFMA.FTZ R6, R154, R6, R131 ;  /* 0x000000069a067223 */ /* 0x000fe20000010083 */
[----:B------:R-:W-:-:S03]  /*2a80*/  FMUL.FTZ R7, R156, R7 ;  /* 0x000000079c077220 */ /* 0x000fc60000410000 */
[----:B------:R-:W-:Y:S01]  /*2a90*/  FFMA.FTZ R6, R156, R6, R133 ;  /* 0x000000069c067223 */ /* 0x000fe20000010085 */
[----:B------:R-:W-:-:S03]  /*2aa0*/  FMUL.FTZ R186, R158, R7 ;  /* 0x000000079eba7220 */ /* 0x000fc60000410000 */
[----:B------:R-:W-:Y:S01]  /*2ab0*/  FFMA.FTZ R6, R158, R6, R135 ;  /* 0x000000069e067223 */ /* 0x000fe20000010087 */
[----:B------:R-:W-:-:S03]  /*2ac0*/  FMUL.FTZ R7, R155, R186 ;  /* 0x000000ba9b077220 */ /* 0x000fc60000410000 */
[----:B------:R-:W-:-:S04]  /*2ad0*/  @!P1 IMAD.WIDE R4, R148, R5, UR4 ;  /* 0x0000000494049e25 */ /* 0x000fc8000f8e0205 */
[----:B------:R-:W-:Y:S01]  /*2ae0*/  FFMA.FTZ R6, R155, R6, R136 ;  /* 0x000000069b067223 */ /* 0x000fe20000010088 */
[----:B------:R0:W5:Y:S03]  /*2af0*/  @!P1 LDG.E.64 R2, desc[UR24][R4.64] ;  /* 0x0000001804029981 */ /* 0x000166000c1e1b00 */
[----:B------:R-:W-:Y:S01]  /*2b00*/  FFMA.FTZ R6, R160, R6, R137 ;  /* 0x00000006a0067223 */ /* 0x000fe20000010089 */
[----:B------:R-:W-:Y:S02]  /*2b10*/  ISETP.GT.U32.AND P2, PT, R14, 0x1f, PT ;  /* 0x0000001f0e00780c */ /* 0x000fe40003f44070 */
[----:B------:R-:W-:Y:S01]  /*2b20*/  LOP3.LUT R203, R203, 0xfffffffe, RZ, 0xc0, !PT ;  /* 0xfffffffecbcb7812 */ /* 0x000fe200078ec0ff */
[----:B------:R-:W-:-:S04]  /*2b30*/  FFMA.FTZ R6, R157, R6, R138 ;  /* 0x000000069d067223 */ /* 0x000fc8000001008a */
[----:B------:R-:W-:Y:S01]  /*2b40*/  FFMA.FTZ R6, R162, R6, R139 ;  /* 0x00000006a2067223 */ /* 0x000fe2000001008b */
[----:B0-----:R-:W-:-:S03]  /*2b50*/  FMUL.FTZ R4, R160, R7 ;  /* 0x00000007a0047220 */ /* 0x001fc60000410000 */
[----:B------:R-:W-:Y:S01]  /*2b60*/  FFMA.FTZ R6, R159, R6, R140 ;  /* 0x000000069f067223 */ /* 0x000fe2000001008c */
[----:B------:R-:W-:Y:S01]  /*2b70*/  FMUL.FTZ R5, R157, R4 ;  /* 0x000000049d057220 */ /* 0x000fe20000410000 */
        /* <DEDUP_REMOVED lines=15> */
[----:B------:R0:W-:Y:S01]  /*2c70*/  STS.64 [R17+0x880], R4 ;  /* 0x0008800411007388 */ /* 0x0001e20000000a00 */
[----:B------:R-:W-:Y:S06]  /*2c80*/  BAR.SYNC.DEFER_BLOCKING 0x0 ;  /* 0x0000000000007b1d */ /* 0x000fec0000010000 */
[----:B------:R-:W-:Y:S05]  /*2c90*/  @P2 BRA `(.L_x_3309) ;  /* 0x0000000000cc2947 */ /* 0x000fea0003800000 */
[----:B0-----:R-:W0:Y:S01]  /*2ca0*/  LDS.128 R4, [R18+0x880] ;  /* 0x0008800012047984 */ /* 0x001e220000000c00 */
[----:B------:R-:W-:Y:S01]  /*2cb0*/  UMOV UR21, 0xffffffff ;  /* 0xffffffff00157882 */ /* 0x000fe20000000000 */
[C---:B------:R-:W-:Y:S02]  /*2cc0*/  ISETP.GE.AND P1, PT, R36.reuse, 0x10, PT ;  /* 0x000000102400780c */ /* 0x040fe40003f26270 */
[C---:B------:R-:W-:Y:S02]  /*2cd0*/  ISETP.GE.AND P2, PT, R36.reuse, 0x8, PT ;  /* 0x000000082400780c */ /* 0x040fe40003f46270 */
[C---:B------:R-:W-:Y:S02]  /*2ce0*/  ISETP.GE.AND P3, PT, R36.reuse, 0x4, PT ;  /* 0x000000042400780c */ /* 0x040fe40003f66270 */
[C---:B------:R-:W-:Y:S02]  /*2cf0*/  ISETP.GE.AND P4, PT, R36.reuse, 0x2, PT ;  /* 0x000000022400780c */ /* 0x040fe40003f86270 */
[----:B------:R-:W-:Y:S01]  /*2d00*/  ISETP.GE.AND P5, PT, R36, 0x1, PT ;  /* 0x000000012400780c */ /* 0x000fe20003fa6270 */
[-C--:B0-----:R-:W-:Y:S01]  /*2d10*/  FFMA.FTZ R5, R5, R6.reuse, R7 ;  /* 0x0000000605057223 */ /* 0x081fe20000010007 */
[----:B------:R-:W-:Y:S01]  /*2d20*/  FMUL.FTZ R6, R4, R6 ;  /* 0x0000000604067220 */ /* 0x000fe20000410000 */
[----:B------:R-:W-:Y:S10]  /*2d30*/  BRA.DIV UR21, `(.L_x_3310) ;  /* 0x0000003215007947 */ /* 0x000ff4000b800000 */
        /* <DEDUP_REMOVED lines=21> */
[----:B------:R0:W0:Y:S02]  /*2e90*/  SHFL.UP PT, R4, R5, 0x10, RZ ;  /* 0x0600000005047989 */ /* 0x00002400000e00ff */
.L_x_3336:
[C---:B0-----:R-:W-:Y:S01]  /*2ea0*/  FFMA.FTZ R4, R6.reuse, R4, R5 ;  /* 0x0000000406047223 */ /* 0x041fe20000010005 */
[----:B------:R-:W-:Y:S01]  /*2eb0*/  UMOV UR21, 0xffffffff ;  /* 0xffffffff00157882 */ /* 0x000fe20000000000 */
[----:B-1----:R-:W-:-:S03]  /*2ec0*/  @P1 FMUL.FTZ R6, R6, R9 ;  /* 0x0000000906061220 */ /* 0x002fc60000410000 */
[----:B------:R-:W-:Y:S01]  /*2ed0*/  FSEL R7, R5, R4, !P1 ;  /* 0x0000000405077208 */ /* 0x000fe20004800000 */
[----:B------:R-:W-:Y:S06]  /*2ee0*/  BRA.DIV UR21, `(.L_x_3311) ;  /* 0x0000003215987947 */ /* 0x000fec000b800000 */
.L_x_3339:
[----:B------:R-:W-:-:S03]  /*2ef0*/  UMOV UR21, 0xffffffff ;  /* 0xffffffff00157882 */ /* 0x000fc60000000000 */
[----:B------:R-:W-:Y:S05]  /*2f00*/  BRA.DIV UR21, `(.L_x_3312) ;  /* 0x0000003215b87947 */ /* 0x000fea000b800000 */
.L_x_3342:
[----:B------:R-:W-:-:S03]  /*2f10*/  UMOV UR21, 0xffffffff ;  /* 0xffffffff00157882 */ /* 0x000fc60000000000 */
[----:B------:R-:W-:Y:S05]  /*2f20*/  BRA.DIV UR21, `(.L_x_3313) ;  /* 0x0000003215d87947 */ /* 0x000fea000b800000 */
[----:B------:R0:W1:Y:S04]  /*2f30*/  SHFL.UP PT, R9, R6, 0x1, RZ ;  /* 0x0420000006097989 */ /* 0x00006800000e00ff */
[----:B------:R0:W0:Y:S04]  /*2f40*/  SHFL.UP PT, R186, R7, 0x1, RZ ;  /* 0x0420000007ba7989 */ /* 0x00002800000e00ff */
[----:B-----5:R0:W0:Y:S04]  /*2f50*/  SHFL.IDX PT, R4, R2, RZ, 0x1f ;  /* 0x00001fff02047589 */ /* 0x02002800000e0000 */
[----:B------:R0:W0:Y:S02]  /*2f60*/  SHFL.IDX PT, R5, R3, RZ, 0x1f ;  /* 0x00001fff03057589 */ /* 0x00002400000e0000 */
.L_x_3348:
[----:B0-----:R-:W0:Y:S01]  /*2f70*/  LDS.64 R6, [R18+0x880] ;  /* 0x0008800012067984 */ /* 0x001e220000000a00 */
[C---:B-1----:R-:W-:Y:S01]  /*2f80*/  @P0 FFMA.FTZ R5, R9.reuse, R5, R186 ;  /* 0x0000000509050223 */ /* 0x042fe200000100ba */
[----:B------:R-:W-:-:S03]  /*2f90*/  @P0 FMUL.FTZ R4, R9, R4 ;  /* 0x0000000409040220 */ /* 0x000fc60000410000 */
[-C--:B0-----:R-:W-:Y:S01]  /*2fa0*/  FFMA.FTZ R7, R5, R6.reuse, R7 ;  /* 0x0000000605077223 */ /* 0x081fe20000010007 */
[----:B------:R-:W-:-:S05]  /*2fb0*/  FMUL.FTZ R6, R4, R6 ;  /* 0x0000000604067220 */ /* 0x000fca0000410000 */
[----:B------:R0:W-:Y:S02]  /*2fc0*/  STS.128 [R18+0x880], R4 ;  /* 0x0008800412007388 */ /* 0x0001e40000000c00 */
.L_x_3309:
[----:B------:R-:W-:Y:S05]  /*2fd0*/  WARPSYNC.ALL ;  /* 0x0000000000007948 */ /* 0x000fea0003800000 */
[----:B------:R-:W-:Y:S01]  /*2fe0*/  BAR.SYNC.DEFER_BLOCKING 0x0 ;  /* 0x0000000000007b1d */ /* 0x000fe20000010000 */
[C---:B--2-45:R-:W-:Y:S01]  /*2ff0*/  FMUL.FTZ R3, R181.reuse, R184 ;  /* 0x000000b8b5037220 */ /* 0x074fe20000410000 */
[----:B------:R-:W-:Y:S01]  /*3000*/  FFMA.FTZ R2, R181, R183, R182 ;  /* 0x000000b7b5027223 */ /* 0x000fe200000100b6 */
[----:B------:R-:W-:Y:S02]  /*3010*/  LOP3.LUT P0, RZ, R203, 0x2, RZ, 0xc0, !PT ;  /* 0x00000002cbff7812 */ /* 0x000fe4000780c0ff */
[C---:B0-----:R-:W-:Y:S01]  /*3020*/  FMUL.FTZ R4, R178.reuse, R3 ;  /* 0x00000003b2047220 */ /* 0x041fe20000410000 */
[----:B------:R-:W-:Y:S01]  /*3030*/  FFMA.FTZ R2, R178, R2, R179 ;  /* 0x00000002b2027223 */ /* 0x000fe200000100b3 */
[----:B------:R-:W-:-:S02]  /*3040*/  MOV R9, RZ ;  /* 0x000000ff00097202 */ /* 0x000fc40000000f00 */
        /* <DEDUP_REMOVED lines=28> */
[----:B------:R-:W-:-:S03]  /*3210*/  MOV R8, 0x3f800000 ;  /* 0x3f80000000087802 */ /* 0x000fc60000000f00 */
[----:B------:R-:W-:-:S03]  /*3220*/  FFMA.FTZ R191, R153, R192, R134 ;  /* 0x000000c099bf7223 */ /* 0x000fc60000010086 */
[----:B------:R0:W2:Y:S01]  /*3230*/  @P0 LDS.64 R8, [R127] ;  /* 0x000000007f080984 */ /* 0x0000a20000000a00 */
[----:B------:R-:W-:Y:S01]  /*3240*/  FFMA.FTZ R190, R154, R191, R131 ;  /* 0x000000bf9abe7223 */ /* 0x000fe20000010083 */
[----:B------:R-:W-:Y:S02]  /*3250*/  ISETP.GT.U32.AND P0, PT, R14, 0x1f, PT ;  /* 0x0000001f0e00780c */ /* 0x000fe40003f04070 */
[----:B------:R0:W-:Y:S01]  /*3260*/  STS.64 [R17+0xa90], R2 ;  /* 0x000a900211007388 */ /* 0x0001e20000000a00 */
        /* <DEDUP_REMOVED lines=14> */
[----:B0-2---:R-:W-:Y:S05]  /*3350*/  @P0 BRA `(.L_x_3314) ;  /* 0x0000000000e80947 */ /* 0x005fea0003800000 */
[----:B------:R-:W0:Y:S01]  /*3360*/  LDS.128 R4, [R18+0xa90] ;  /* 0x000a900012047984 */ /* 0x000e220000000c00 */
[----:B------:R-:W-:Y:S01]  /*3370*/  UMOV UR21, 0xffffffff ;  /* 0xffffffff00157882 */ /* 0x000fe20000000000 */
[----:B------:R-:W-:Y:S01]  /*3380*/  ISETP.NE.AND P0, PT, R200, 0x1f, PT ;  /* 0x0000001fc800780c */ /* 0x000fe20003f05270 */
[C---:B0-----:R-:W-:Y:S01]  /*3390*/  FFMA.FTZ R5, R4.reuse, R7, R5 ;  /* 0x0000000704057223 */ /* 0x041fe20000010005 */
[----:B------:R-:W-:Y:S01]  /*33a0*/  FMUL.FTZ R6, R4, R6 ;  /* 0x0000000604067220 */ /* 0x000fe20000410000 */
[----:B------:R-:W-:Y:S10]  /*33b0*/  BRA.DIV UR21, `(.L_x_3315) ;  /* 0x00000032152c7947 */ /* 0x000ff4000b800000 */
[----:B------:R-:W0:Y:S01]  /*33c0*/  SHFL.DOWN PT, R2, R6, 0x1, 0x1f ;  /* 0x08201f0006027f89 */ /* 0x000e2200000e0000 */
[----:B------:R-:W-:Y:S02]  /*33d0*/  MOV R3, R6 ;  /* 0x0000000600037202 */ /* 0x000fe40000000f00 */
[----:B------:R-:W-:Y:S01]  /*33e0*/  MOV R4, R5 ;  /* 0x0000000500047202 */ /* 0x000fe20000000f00 */
[----:B------:R-:W2:Y:S04]  /*33f0*/  SHFL.DOWN PT, R7, R5, 0x1, 0x1f ;  /* 0x08201f0005077f89 */ /* 0x000ea800000e0000 */
[----:B------:R-:W-:Y:S01]  /*3400*/  SHFL.IDX PT, R207, R8, RZ, 0x1f ;  /* 0x00001fff08cf7589 */ /* 0x000fe200000e0000 */
[----:B0-----:R-:W-:Y:S01]  /*3410*/  @P0 FMUL.FTZ R2, R2, R3 ;  /* 0x0000000302020220 */ /* 0x001fe20000410000 */
[----:B--2---:R-:W-:-:S04]  /*3420*/  @P0 FFMA.FTZ R7, R3, R7, R4 ;  /* 0x0000000703070223 */ /* 0x004fc80000010004 */
[----:B------:R-:W-:Y:S02]  /*3430*/  @P0 MOV R3, R2 ;  /* 0x0000000200030202 */ /* 0x000fe40000000f00 */
[----:B------:R-:W-:-:S03]  /*3440*/  @P0 MOV R4, R7 ;  /* 0x0000000700040202 */ /* 0x000fc60000000f00 */
[----:B------:R-:W0:Y:S01]  /*3450*/  SHFL.DOWN PT, R2, R3, 0x2, 0x1f ;  /* 0x08401f0003027f89 */ /* 0x000e2200000e0000 */
[----:B------:R-:W-:-:S03]  /*3460*/  ISETP.GT.U32.AND P0, PT, R200, 0x1d, PT ;  /* 0x0000001dc800780c */ /* 0x000fc60003f04070 */
[----:B------:R-:W2:Y:S10]  /*3470*/  SHFL.DOWN PT, R7, R4, 0x2, 0x1f ;  /* 0x08401f0004077f89 */ /* 0x000eb400000e0000 */
[C---:B0-----:R-:W-:Y:S01]  /*3480*/  @!P0 FMUL.FTZ R2, R3.reuse, R2 ;  /* 0x0000000203028220 */ /* 0x041fe20000410000 */
[----:B--2---:R-:W-:-:S04]  /*3490*/  @!P0 FFMA.FTZ R7, R3, R7, R4 ;  /* 0x0000000703078223 */ /* 0x004fc80000010004 */
[----:B------:R-:W-:Y:S01]  /*34a0*/  @!P0 MOV R3, R2 ;  /* 0x0000000200038202 */ /* 0x000fe20000000f00 */
[----:B------:R-:W-:Y:S01]  /*34b0*/  @!P0 IMAD.MOV.U32 R4, RZ, RZ, R7 ;  /* 0x000000ffff048224 */ /* 0x000fe200078e0007 */
[----:B------:R-:W-:-:S03]  /*34c0*/  ISETP.GT.U32.AND P0, PT, R200, 0x1b, PT ;  /* 0x0000001bc800780c */ /* 0x000fc60003f04070 */
[----:B------:R-:W0:Y:S04]  /*34d0*/  SHFL.DOWN PT, R2, R3, 0x4, 0x1f ;  /* 0x08801f0003027f89 */ /* 0x000e2800000e0000 */
[----:B------:R-:W2:Y:S04]  /*34e0*/  SHFL.DOWN PT, R5, R4, 0x4, 0x1f ;  /* 0x08801f0004057f89 */ /* 0x000ea800000e0000 */
[----:B------:R-:W-:Y:S02]  /*34f0*/  SHFL.IDX PT, R7, R9, RZ, 0x1f ;  /* 0x00001fff09077589 */ /* 0x000fe400000e0000 */
[C---:B0-----:R-:W-:Y:S01]  /*3500*/  @!P0 FMUL.FTZ R2, R3.reuse, R2 ;  /* 0x0000000203028220 */ /* 0x041fe20000410000 */
[----:B--2---:R-:W-:-:S04]  /*3510*/  @!P0 FFMA.FTZ R5, R3, R5, R4 ;  /* 0x0000000503058223 */ /* 0x004fc80000010004 */
[----:B------:R-:W-:Y:S02]  /*3520*/  @!P0 MOV R3, R2 ;  /* 0x0000000200038202 */ /* 0x000fe40000000f00 */
[----:B------:R-:W-:-:S03]  /*3530*/  @!P0 MOV R4, R5 ;  /* 0x0000000500048202 */ /* 0x000fc60000000f00 */
[----:B------:R-:W0:Y:S01]  /*3540*/  SHFL.DOWN PT, R2, R3, 0x8, 0x1f ;  /* 0x09001f0003027f89 */ /* 0x000e2200000e0000 */
[----:B------:R-:W-:-:S03]  /*3550*/  ISETP.GT.U32.AND P0, PT, R200, 0x17, PT ;  /* 0x00000017c800780c */ /* 0x000fc60003f04070 */
[----:B------:R-:W2:Y:S10]  /*3560*/  SHFL.DOWN PT, R5, R4, 0x8, 0x1f ;  /* 0x09001f0004057f89 */ /* 0x000eb400000e0000 */
        /* <DEDUP_REMOVED lines=11> */
[----:B------:R-:W0:Y:S01]  /*3620*/  SHFL.IDX PT, R2, R3, RZ, 0x1f ;  /* 0x00001fff03027589 */ /* 0x000e2200000e0000 */
[----:B------:R-:W-:-:S03]  /*3630*/  ISETP.NE.AND P0, PT, R14, 0x1f, PT ;  /* 0x0000001f0e00780c */ /* 0x000fc60003f05270 */
[----:B------:R-:W2:Y:S04]  /*3640*/  SHFL.IDX PT, R6, R4, RZ, 0x1f ;  /* 0x00001fff04067589 */ /* 0x000ea800000e0000 */
[----:B------:R4:W1:Y:S04]  /*3650*/  SHFL.DOWN PT, R205, R3, 0x1, 0x1f ;  /* 0x08201f0003cd7f89 */ /* 0x00086800000e0000 */
[----:B------:R4:W1:Y:S01]  /*3660*/  SHFL.DOWN PT, R206, R4, 0x1, 0x1f ;  /* 0x08201f0004ce7f89 */ /* 0x00086200000e0000 */
[-C--:B0-----:R-:W-:Y:S01]  /*3670*/  FMUL.FTZ R8, R8, R2.reuse ;  /* 0x0000000208087220 */ /* 0x081fe20000410000 */
[----:B--2-4-:R-:W-:-:S07]  /*3680*/  FFMA.FTZ R9, R9, R2, R6 ;  /* 0x0000000209097223 */ /* 0x014fce0000010006 */
.L_x_3365:
[----:B------:R-:W0:Y:S01]  /*3690*/  LDS.64 R4, [R18+0xa98] ;  /* 0x000a980012047984 */ /* 0x000e220000000a00 */
[----:B------:R-:W-:Y:S01]  /*36a0*/  MOV R6, R207 ;  /* 0x000000cf00067202 */ /* 0x000fe20000000f00 */
[----:B-1----:R-:W-:-:S04]  /*36b0*/  @P0 FFMA.FTZ R7, R205, R7, R206 ;  /* 0x00000007cd070223 */ /* 0x002fc800000100ce */
[----:B------:R-:W-:Y:S01]  /*36c0*/  @P0 FMUL.FTZ R6, R205, R6 ;  /* 0x00000006cd060220 */ /* 0x000fe20000410000 */
[----:B0-----:R-:W-:-:S03]  /*36d0*/  FFMA.FTZ R5, R4, R7, R5 ;  /* 0x0000000704057223 */ /* 0x001fc60000010005 */
[----:B------:R-:W-:-:S05]  /*36e0*/  FMUL.FTZ R4, R4, R6 ;  /* 0x0000000604047220 */ /* 0x000fca0000410000 */
[----:B------:R0:W-:Y:S02]  /*36f0*/  STS.128 [R18+0xa90], R4 ;  /* 0x000a900412007388 */ /* 0x0001e40000000c00 */
.L_x_3314:
[----:B------:R-:W-:Y:S05]  /*3700*/  WARPSYNC.ALL ;  /* 0x0000000000007948 */ /* 0x000fea0003800000 */
[----:B------:R-:W-:Y:S01]  /*3710*/  BAR.SYNC.DEFER_BLOCKING 0x0 ;  /* 0x0000000000007b1d */ /* 0x000fe20000010000 */
[C---:B------:R-:W-:Y:S02]  /*3720*/  ISETP.GT.AND P1, PT, R36.reuse, 0x1e, PT ;  /* 0x0000001e2400780c */ /* 0x040fe40003f24270 */
[----:B------:R-:W-:Y:S02]  /*3730*/  ISETP.GT.AND P0, PT, R36, 0x1d, PT ;  /* 0x0000001d2400780c */ /* 0x000fe40003f04270 */
[----:B------:R-:W-:Y:S01]  /*3740*/  ISETP.NE.AND P2, PT, R14, RZ, PT ;  /* 0x000000ff0e00720c */ /* 0x000fe20003f45270 */
[----:B------:R-:W-:Y:S01]  /*3750*/  BSSY.RECONVERGENT B0, `(.L_x_3316) ;  /* 0x00000cd000007945 */ /* 0x000fe20003800200 */
[----:B------:R-:W2:Y:S11]  /*3760*/  LDS R2, [R17+0xa94] ;  /* 0x000a940011027984 */ /* 0x000eb60000000800 */
[----:B------:R4:W-:Y:S01]  /*3770*/  @!P2 STS.64 [R127], R8 ;  /* 0x000000087f00a388 */ /* 0x0009e20000000a00 */
[----:B--2---:R-:W-:Y:S01]  /*3780*/  FFMA.FTZ R184, R2, R184, R183 ;  /* 0x000000b802b87223 */ /* 0x004fe200000100b7 */
[----:B------:R-:W-:-:S03]  /*3790*/  FFMA.FTZ R2, R0, R192, RZ ;  /* 0x000000c000027223 */ /* 0x000fc600000100ff */
[-C--:B------:R-:W-:Y:S01]  /*37a0*/  FFMA.FTZ R182, R181, R184.reuse, R182 ;  /* 0x000000b8b5b67223 */ /* 0x080fe200000100b6 */
[----:B------:R-:W-:Y:S01]  /*37b0*/  FFMA.FTZ R3, R83, R191, R2 ;  /* 0x000000bf53037223 */ /* 0x000fe20000010002 */
[----:B------:R-:W-:Y:S01]  /*37c0*/  FADD.FTZ R191, -R134, R191 ;  /* 0x000000bf86bf7221 */ /* 0x000fe20000010100 */
[----:B------:R-:W-:Y:S01]  /*37d0*/  FMUL.FTZ R216, R132, R184 ;  /* 0x000000b884d87220 */ /* 0x000fe20000410000 */
[----:B------:R-:W-:Y:S01]  /*37e0*/  FFMA.FTZ R178, R178, R182, R179 ;  /* 0x000000b6b2b27223 */ /* 0x000fe200000100b3 */
[----:B------:R-:W-:Y:S01]  /*37f0*/  FFMA.FTZ R3, R86, R190, R3 ;  /* 0x000000be56037223 */ /* 0x000fe20000010003 */
[----:B------:R-:W-:Y:S01]  /*3800*/  FADD.FTZ R190, -R131, R190 ;  /* 0x000000be83be7221 */ /* 0x000fe20000010100 */
[----:B------:R-:W-:Y:S01]  /*3810*/  FADD.FTZ R74, R216, R74 ;  /* 0x0000004ad84a7221 */ /* 0x000fe20000010000 */
[----:B------:R-:W-:Y:S01]  /*3820*/  FFMA.FTZ R180, R171, R178, R180 ;  /* 0x000000b2abb47223 */ /* 0x000fe200000100b4 */
[----:B------:R-:W-:Y:S01]  /*3830*/  FFMA.FTZ R3, R90, R189, R3 ;  /* 0x000000bd5a037223 */ /* 0x000fe20000010003 */
[----:B------:R-:W-:-:S02]  /*3840*/  FADD.FTZ R189, -R133, R189 ;  /* 0x000000bd85bd7221 */ /* 0x000fc40000010100 */
[----:B------:R-:W-:Y:S01]  /*3850*/  FFMA.FTZ R168, R168, R180, R177 ;  /* 0x000000b4a8a87223 */ /* 0x000fe200000100b1 */
[----:B------:R-:W-:Y:S01]  /*3860*/  FFMA.FTZ R2, R92, R188, R3 ;  /* 0x000000bc5c027223 */ /* 0x000fe20000010003 */
[-C--:B------:R-:W-:Y:S01]  /*3870*/  FMUL.FTZ R214, R128, R180.reuse ;  /* 0x000000b480d67220 */ /* 0x080fe20000410000 */
[----:B----4-:R-:W-:Y:S01]  /*3880*/  FMUL.FTZ R8, R151, R180 ;  /* 0x000000b497087220 */ /* 0x010fe20000410000 */
[-C--:B------:R-:W-:Y:S01]  /*3890*/  FFMA.FTZ R176, R163, R168.reuse, R176 ;  /* 0x000000a8a3b07223 */ /* 0x080fe200000100b0 */
[----:B------:R-:W-:Y:S01]  /*38a0*/  FFMA.FTZ R3, R95, R187, R2 ;  /* 0x000000bb5f037223 */ /* 0x000fe20000010002 */
[----:B------:R-:W-:Y:S01]  /*38b0*/  FADD.FTZ R187, -R136, R187 ;  /* 0x000000bb88bb7221 */ /* 0x000fe20000010100 */
[----:B------:R-:W-:Y:S01]  /*38c0*/  FMUL.FTZ R212, R126, R168 ;  /* 0x000000a87ed47220 */ /* 0x000fe20000410000 */
[----:B------:R-:W-:Y:S01]  /*38d0*/  FFMA.FTZ R166, R166, R176, R175 ;  /* 0x000000b0a6a67223 */ /* 0x000fe200000100af */
[----:B------:R-:W-:Y:S01]  /*38e0*/  FFMA.FTZ R3, R98, R186, R3 ;  /* 0x000000ba62037223 */ /* 0x000fe20000010003 */
[----:B------:R-:W-:Y:S01]  /*38f0*/  FMUL.FTZ R210, R123, R176 ;  /* 0x000000b07bd27220 */ /* 0x000fe20000410000 */
[----:B------:R-:W-:Y:S01]  /*3900*/  FADD.FTZ R163, -R145, R196 ;  /* 0x000000c491a37221 */ /* 0x000fe20000010100 */
[----:B------:R-:W-:Y:S01]  /*3910*/  FFMA.FTZ R174, R159, R166, R174 ;  /* 0x000000a69fae7223 */ /* 0x000fe200000100ae */
[----:B------:R-:W-:Y:S01]  /*3920*/  FFMA.FTZ R3, R102, R185, R3 ;  /* 0x000000b966037223 */ /* 0x000fe20000010003 */
[----:B------:R-:W-:Y:S01]  /*3930*/  FADD.FTZ R185, -R138, R185 ;  /* 0x000000b98ab97221 */ /* 0x000fe20000010100 */
[----:B------:R-:W-:Y:S01]  /*3940*/  FADD.FTZ R159, -R140, R194 ;  /* 0x000000c28c9f7221 */ /* 0x000fe20000010100 */
[-C--:B------:R-:W-:Y:S01]  /*3950*/  FFMA.FTZ R162, R162, R174.reuse, R173 ;  /* 0x000000aea2a27223 */ /* 0x080fe200000100ad */
[----:B------:R-:W-:Y:S01]  /*3960*/  FFMA.FTZ R2, R104, R193, R3 ;  /* 0x000000c168027223 */ /* 0x000fe20000010003 */
[----:B------:R-:W-:Y:S01]  /*3970*/  FADD.FTZ R193, -R139, R193 ;  /* 0x000000c18bc17221 */ /* 0x000fe20000010100 */
[----:B------:R-:W-:Y:S01]  /*3980*/  FMUL.FTZ R208, R124, R174 ;  /* 0x000000ae7cd07220 */ /* 0x000fe20000410000 */
[----:B------:R-:W-:Y:S01]  /*3990*/  FFMA.FTZ R172, R157, R162, R172 ;  /* 0x000000a29dac7223 */ /* 0x000fe200000100ac */
[----:B------:R-:W-:Y:S01]  /*39a0*/  FFMA.FTZ R3, R105, R194, R2 ;  /* 0x000000c269037223 */ /* 0x000fe20000010002 */
[----:B------:R-:W-:Y:S01]  /*39b0*/  FMUL.FTZ R194, R121, R166 ;  /* 0x000000a679c27220 */ /* 0x000fe20000410000 */
[----:B------:R-:W-:Y:S01]  /*39c0*/  FADD.FTZ R69, R214, R69 ;  /* 0x00000045d6457221 */ /* 0x000fe20000010000 */
[----:B------:R-:W-:Y:S01]  /*39d0*/  FFMA.FTZ R160, R160, R172, R169 ;  /* 0x000000aca0a07223 */ /* 0x000fe200000100a9 */
[----:B0-----:R-:W-:Y:S01]  /*39e0*/  FFMA.FTZ R5, R106, R195, R3 ;  /* 0x000000c36a057223 */ /* 0x001fe20000010003 */
[----:B------:R-:W-:Y:S01]  /*39f0*/  FADD.FTZ R3, -R129, R192 ;  /* 0x000000c081037221 */ /* 0x000fe20000010100 */
[----:B------:R-:W-:Y:S01]  /*3a00*/  FADD.FTZ R195, -R141, R195 ;  /* 0x000000c38dc37221 */ /* 0x000fe20000010100 */
[----:B------:R-:W-:Y:S01]  /*3a10*/  FFMA.FTZ R170, R155, R160, R170 ;  /* 0x000000a09baa7223 */ /* 0x000fe200000100aa */
[----:B------:R-:W-:Y:S01]  /*3a20*/  FFMA.FTZ R7, R108, R201, R5 ;  /* 0x000000c96c077223 */ /* 0x000fe20000010005 */
[----:B------:R-:W-:Y:S01]  /*3a30*/  FADD.FTZ R201, -R142, R201 ;  /* 0x000000c98ec97221 */ /* 0x000fe20000010100 */
[----:B------:R-:W-:Y:S01]  /*3a40*/  FADD.FTZ R68, R212, R68 ;  /* 0x00000044d4447221 */ /* 0x000fe20000010000 */
[----:B------:R-:W-:Y:S01]  /*3a50*/  FFMA.FTZ R158, R158, R170, R167 ;  /* 0x000000aa9e9e7223 */ /* 0x000fe200000100a7 */
[----:B------:R-:W-:Y:S01]  /*3a60*/  FFMA.FTZ R4, R110, R199, R7 ;  /* 0x000000c76e047223 */ /* 0x000fe20000010007 */
[----:B------:R-:W-:Y:S01]  /*3a70*/  FADD.FTZ R199, -R143, R199 ;  /* 0x000000c78fc77221 */ /* 0x000fe20000010100 */
[----:B------:R-:W-:Y:S01]  /*3a80*/  FADD.FTZ R65, R210, R65 ;  /* 0x00000041d2417221 */ /* 0x000fe20000010000 */
[----:B------:R-:W-:Y:S01]  /*3a90*/  FFMA.FTZ R156, R156, R158, R165 ;  /* 0x0000009e9c9c7223 */ /* 0x000fe200000100a5 */
[----:B------:R-:W-:Y:S01]  /*3aa0*/  FFMA.FTZ R155, R107, R198, R4 ;  /* 0x000000c66b9b7223 */ /* 0x000fe20000010004 */
[----:B------:R-:W-:Y:S01]  /*3ab0*/  FMUL.FTZ R4, R116, R158 ;  /* 0x0000009e74047220 */ /* 0x000fe20000410000 */
[----:B------:R-:W-:Y:S01]  /*3ac0*/  FADD.FTZ R64, R194, R64 ;  /* 0x00000040c2407221 */ /* 0x000fe20000010000 */
[-C--:B------:R-:W-:Y:S01]  /*3ad0*/  FFMA.FTZ R154, R154, R156.reuse, R161 ;  /* 0x0000009c9a9a7223 */ /* 0x080fe200000100a1 */
[----:B------:R-:W-:Y:S01]  /*3ae0*/  FMUL.FTZ R7, R117, R156 ;  /* 0x0000009c75077220 */ /* 0x000fe20000410000 */
[----:B------:R-:W-:Y:S01]  /*3af0*/  FFMA.FTZ R157, R112, R196, R155 ;  /* 0x000000c4709d7223 */ /* 0x000fe2000001009b */
[----:B------:R-:W-:Y:S01]  /*3b00*/  FMUL.FTZ R196, R130, R182 ;  /* 0x000000b682c47220 */ /* 0x000fe20000410000 */
        /* <DEDUP_REMOVED lines=11> */
[----:B------:R-:W-:Y:S01]  /*3bc0*/  FADD.FTZ R5, -R135, R188 ;  /* 0x000000bc87057221 */ /* 0x000fe20000010100 */
[----:B------:R-:W-:Y:S01]  /*3bd0*/  FFMA.FTZ R188, R114, R197, R157 ;  /* 0x000000c572bc7223 */ /* 0x000fe2000001009d */
[----:B------:R-:W-:Y:S01]  /*3be0*/  FADD.FTZ R157, -R137, R186 ;  /* 0x000000ba899d7221 */ /* 0x000fe20000010100 */
[----:B------:R-:W-:Y:S01]  /*3bf0*/  FFMA.FTZ R153, R7, R190, R192 ;  /* 0x000000be07997223 */ /* 0x000fe200000100c0 */
[----:B------:R-:W-:Y:S01]  /*3c00*/  FMUL.FTZ R192, R118, R170 ;  /* 0x000000aa76c07220 */ /* 0x000fe20000410000 */
[----:B------:R-:W-:Y:S01]  /*3c10*/  FMUL.FTZ R186, R120, R172 ;  /* 0x000000ac78ba7220 */ /* 0x000fe20000410000 */
[----:B------:R-:W0:Y:S01]  /*3c20*/  SHFL.DOWN PT, R161, R188, 0x1, 0x1f ;  /* 0x08201f00bca17f89 */ /* 0x000e2200000e0000 */
[----:B------:R-:W-:Y:S01]  /*3c30*/  FFMA.FTZ R155, R4, R189, R153 ;  /* 0x000000bd049b7223 */ /* 0x000fe20000010099 */
[----:B------:R-:W-:Y:S01]  /*3c40*/  FMUL.FTZ R153, R119, R160 ;  /* 0x000000a077997220 */ /* 0x000fe20000410000 */
[----:B------:R-:W-:Y:S01]  /*3c50*/  FADD.FTZ R197, -R146, R197 ;  /* 0x000000c592c57221 */ /* 0x000fe20000010100 */
[----:B------:R-:W-:Y:S01]  /*3c60*/  FADD.FTZ R57, R186, R57 ;  /* 0x00000039ba397221 */ /* 0x000fe20000010000 */
[C---:B------:R-:W-:Y:S01]  /*3c70*/  FFMA.FTZ R206, R192.reuse, R5, R155 ;  /* 0x00000005c0ce7223 */ /* 0x040fe2000001009b */
[----:B------:R-:W-:Y:S01]  /*3c80*/  FADD.FTZ R56, R153, R56 ;  /* 0x0000003899387221 */ /* 0x000fe20000010000 */
[----:B------:R-:W-:-:S02]  /*3c90*/  FADD.FTZ R53, R192, R53 ;  /* 0x00000035c0357221 */ /* 0x000fc40000010000 */
[----:B------:R-:W-:Y:S01]  /*3ca0*/  FFMA.FTZ R155, R153, R187, R206 ;  /* 0x000000bb999b7223 */ /* 0x000fe200000100ce */
[----:B------:R-:W-:-:S03]  /*3cb0*/  FMUL.FTZ R206, R122, R162 ;  /* 0x000000a27ace7220 */ /* 0x000fc60000410000 */
[----:B------:R-:W-:Y:S01]  /*3cc0*/  FFMA.FTZ R155, R186, R157, R155 ;  /* 0x0000009dba9b7223 */ /* 0x000fe2000001009b */
[----:B------:R-:W-:-:S03]  /*3cd0*/  FADD.FTZ R60, R206, R60 ;  /* 0x0000003cce3c7221 */ /* 0x000fc60000010000 */
[----:B------:R-:W-:-:S04]  /*3ce0*/  FFMA.FTZ R155, R206, R185, R155 ;  /* 0x000000b9ce9b7223 */ /* 0x000fc8000001009b */
[----:B------:R-:W-:Y:S01]  /*3cf0*/  FFMA.FTZ R155, R208, R193, R155 ;  /* 0x000000c1d09b7223 */ /* 0x000fe2000001009b */
[----:B0-----:R-:W-:-:S03]  /*3d00*/  @!P1 FADD.FTZ R188, R188, R161 ;  /* 0x000000a1bcbc9221 */ /* 0x001fc60000010000 */
[----:B------:R-:W-:Y:S01]  /*3d10*/  FFMA.FTZ R155, R194, R159, R155 ;  /* 0x0000009fc29b7223 */ /* 0x000fe2000001009b */
[----:B------:R-:W-:Y:S01]  /*3d20*/  FADD.FTZ R161, -R144, R198 ;  /* 0x000000c690a17221 */ /* 0x000fe20000010100 */
[----:B------:R-:W-:Y:S02]  /*3d30*/  FMUL.FTZ R198, R125, R178 ;  /* 0x000000b27dc67220 */ /* 0x000fe40000410000 */
[----:B------:R-:W-:Y:S01]  /*3d40*/  FFMA.FTZ R155, R210, R195, R155 ;  /* 0x000000c3d29b7223 */ /* 0x000fe2000001009b */
[----:B------:R-:W0:Y:S01]  /*3d50*/  SHFL.DOWN PT, R165, R188, 0x2, 0x1f ;  /* 0x08401f00bca57f89 */ /* 0x000e2200000e0000 */
[----:B------:R-:W-:Y:S02]  /*3d60*/  FADD.FTZ R72, R198, R72 ;  /* 0x00000048c6487221 */ /* 0x000fe40000010000 */
[----:B------:R-:W-:-:S04]  /*3d70*/  FFMA.FTZ R155, R212, R201, R155 ;  /* 0x000000c9d49b7223 */ /* 0x000fc8000001009b */
[----:B------:R-:W-:-:S04]  /*3d80*/  FFMA.FTZ R155, R214, R199, R155 ;  /* 0x000000c7d69b7223 */ /* 0x000fc8000001009b */
[----:B------:R-:W-:-:S04]  /*3d90*/  FFMA.FTZ R155, R198, R161, R155 ;  /* 0x000000a1c69b7223 */ /* 0x000fc8000001009b */
[----:B------:R-:W-:Y:S01]  /*3da0*/  FFMA.FTZ R155, R196, R163, R155 ;  /* 0x000000a3c49b7223 */ /* 0x000fe2000001009b */
[----:B------:R-:W-:-:S03]  /*3db0*/  FMUL.FTZ R196, R151, R178 ;  /* 0x000000b297c47220 */ /* 0x000fc60000410000 */
[----:B------:R-:W-:Y:S01]  /*3dc0*/  FFMA.FTZ R155, R216, R197, R155 ;  /* 0x000000c5d89b7223 */ /* 0x000fe2000001009b */
[----:B------:R-:W-:Y:S01]  /*3dd0*/  FMUL.FTZ R216, R151, R182 ;  /* 0x000000b697d87220 */ /* 0x000fe20000410000 */
[----:B------:R-:W-:-:S03]  /*3de0*/  FMUL.FTZ R161, R161, R196 ;  /* 0x000000c4a1a17220 */ /* 0x000fc60000410000 */
[----:B------:R-:W2:Y:S01]  /*3df0*/  SHFL.DOWN PT, R218, R155, 0x1, 0x1f ;  /* 0x08201f009bda7f89 */ /* 0x000ea200000e0000 */
[----:B0-----:R-:W-:Y:S01]  /*3e00*/  @!P0 FADD.FTZ R188, R188, R165 ;  /* 0x000000a5bcbc8221 */ /* 0x001fe20000010000 */
[----:B------:R-:W-:Y:S01]  /*3e10*/  FMUL.FTZ R216, R163, R216 ;  /* 0x000000d8a3d87220 */ /* 0x000fe20000410000 */
[----:B------:R-:W-:-:S03]  /*3e20*/  FFMA.FTZ R161, R100, R178, R161 ;  /* 0x000000b264a17223 */ /* 0x000fc600000100a1 */
        /* <DEDUP_REMOVED lines=8> */
[----:B------:R-:W-:Y:S02]  /*3eb0*/  FMUL.FTZ R8, R151, R176 ;  /* 0x000000b097087220 */ /* 0x000fe40000410000 */
[----:B------:R-:W-:Y:S01]  /*3ec0*/  FADD.FTZ R63, R182, R63 ;  /* 0x0000003fb63f7221 */ /* 0x000fe20000010000 */
[----:B------:R-:W-:Y:S01]  /*3ed0*/  FFMA.FTZ R9, R97, R168, R178 ;  /* 0x000000a861097223 */ /* 0x000fe200000100b2 */
[----:B------:R-:W-:Y:S01]  /*3ee0*/  FMUL.FTZ R195, R195, R8 ;  /* 0x00000008c3c37220 */ /* 0x000fe20000410000 */
[----:B------:R-:W-:-:S02]  /*3ef0*/  FMUL.FTZ R8, R151, R166 ;  /* 0x000000a697087220 */ /* 0x000fc40000410000 */
[----:B------:R-:W-:Y:S01]  /*3f00*/  FADD.FTZ R62, R9, R62 ;  /* 0x0000003e093e7221 */ /* 0x000fe20000010000 */
[----:B------:R-:W-:Y:S01]  /*3f10*/  FFMA.FTZ R168, R96, R176, R195 ;  /* 0x000000b060a87223 */ /* 0x000fe200000100c3 */
[----:B------:R-:W-:Y:S01]  /*3f20*/  FMUL.FTZ R159, R159, R8 ;  /* 0x000000089f9f7220 */ /* 0x000fe20000410000 */
[----:B--2---:R-:W-:Y:S01]  /*3f30*/  @!P1 FADD.FTZ R155, R155, R218 ;  /* 0x000000da9b9b9221 */ /* 0x004fe20000010000 */
[----:B------:R-:W-:Y:S01]  /*3f40*/  ISETP.GT.AND P1, PT, R36, 0x1b, PT ;  /* 0x0000001b2400780c */ /* 0x000fe20003f24270 */
[----:B------:R-:W-:Y:S01]  /*3f50*/  FMUL.FTZ R8, R151, R174 ;  /* 0x000000ae97087220 */ /* 0x000fe20000410000 */
[----:B------:R-:W-:Y:S01]  /*3f60*/  FADD.FTZ R59, R168, R59 ;  /* 0x0000003ba83b7221 */ /* 0x000fe20000010000 */
[----:B------:R-:W-:Y:S01]  /*3f70*/  FFMA.FTZ R159, R94, R166, R159 ;  /* 0x000000a65e9f7223 */ /* 0x000fe2000001009f */
[----:B------:R-:W2:Y:S01]  /*3f80*/  SHFL.DOWN PT, R218, R155, 0x2, 0x1f ;  /* 0x08401f009bda7f89 */ /* 0x000ea200000e0000 */
[----:B------:R-:W-:Y:S01]  /*3f90*/  FMUL.FTZ R176, R193, R8 ;  /* 0x00000008c1b07220 */ /* 0x000fe20000410000 */
[----:B------:R-:W-:Y:S01]  /*3fa0*/  FMUL.FTZ R8, R151, R162 ;  /* 0x000000a297087220 */ /* 0x000fe20000410000 */
[----:B------:R-:W-:-:S02]  /*3fb0*/  FADD.FTZ R58, R159, R58 ;  /* 0x0000003a9f3a7221 */ /* 0x000fc40000010000 */
[----:B------:R-:W-:Y:S01]  /*3fc0*/  FFMA.FTZ R176, R93, R174, R176 ;  /* 0x000000ae5db07223 */ /* 0x000fe200000100b0 */
[----:B------:R-:W-:Y:S01]  /*3fd0*/  FMUL.FTZ R168, R185, R8 ;  /* 0x00000008b9a87220 */ /* 0x000fe20000410000 */
[----:B------:R-:W-:Y:S02]  /*3fe0*/  FMUL.FTZ R8, R151, R172 ;  /* 0x000000ac97087220 */ /* 0x000fe40000410000 */
[----:B0-----:R-:W-:Y:S01]  /*3ff0*/  @!P1 FADD.FTZ R188, R188, R165 ;  /* 0x000000a5bcbc9221 */ /* 0x001fe20000010000 */
[----:B------:R-:W-:Y:S01]  /*4000*/  FFMA.FTZ R9, R91, R162, R168 ;  /* 0x000000a25b097223 */ /* 0x000fe200000100a8 */
[----:B------:R-:W-:Y:S01]  /*4010*/  FMUL.FTZ R166, R157, R8 ;  /* 0x000000089da67220 */ /* 0x000fe20000410000 */
[----:B------:R-:W-:Y:S01]  /*4020*/  FMUL.FTZ R8, R151, R160 ;  /* 0x000000a097087220 */ /* 0x000fe20000410000 */
[----:B------:R-:W-:Y:S01]  /*4030*/  FADD.FTZ R55, R176, R55 ;  /* 0x00000037b0377221 */ /* 0x000fe20000010000 */
[----:B------:R-:W0:Y:S01]  /*4040*/  SHFL.DOWN PT, R165, R188, 0x8, 0x1f ;  /* 0x09001f00bca57f89 */ /* 0x000e2200000e0000 */
[----:B------:R-:W-:Y:S01]  /*4050*/  FADD.FTZ R54, R9, R54 ;  /* 0x0000003609367221 */ /* 0x000fe20000010000 */
[----:B------:R-:W-:Y:S01]  /*4060*/  FMUL.FTZ R187, R187, R8 ;  /* 0x00000008bbbb7220 */ /* 0x000fe20000410000 */
[C---:B------:R-:W-:Y:S01]  /*4070*/  FMUL.FTZ R8, R151.reuse, R170 ;  /* 0x000000aa97087220 */ /* 0x040fe20000410000 */
[----:B------:R-:W-:Y:S01]  /*4080*/  FMUL.FTZ R9, R151, R156 ;  /* 0x0000009c97097220 */ /* 0x000fe20000410000 */
[----:B------:R-:W-:Y:S01]  /*4090*/  FFMA.FTZ R166, R89, R172, R166 ;  /* 0x000000ac59a67223 */ /* 0x000fe200000100a6 */
[----:B------:R-:W-:Y:S01]  /*40a0*/  FFMA.FTZ R187, R88, R160, R187 ;  /* 0x000000a058bb7223 */ /* 0x000fe200000100bb */
[----:B------:R-:W-:Y:S01]  /*40b0*/  FMUL.FTZ R162, R5, R8 ;  /* 0x0000000805a27220 */ /* 0x000fe20000410000 */
[----:B------:R-:W-:Y:S01]  /*40c0*/  FMUL.FTZ R8, R151, R158 ;  /* 0x0000009e97087220 */ /* 0x000fe20000410000 */
[----:B------:R-:W-:Y:S01]  /*40d0*/  FMUL.FTZ R9, R190, R9 ;  /* 0x00000009be097220 */ /* 0x000fe20000410000 */
[----:B--2---:R-:W-:Y:S01]  /*40e0*/  @!P0 FADD.FTZ R155, R155, R218 ;  /* 0x000000da9b9b8221 */ /* 0x004fe20000010000 */
[----:B------:R-:W-:Y:S01]  /*40f0*/  FMUL.FTZ R218, R151, R184 ;  /* 0x000000b897da7220 */ /* 0x000fe20000410000 */
[----:B------:R-:W-:Y:S01]  /*4100*/  ISETP.GT.AND P0, PT, R36, 0x17, PT ;  /* 0x000000172400780c */ /* 0x000fe20003f04270 */
[----:B------:R-:W-:Y:S01]  /*4110*/  FMUL.FTZ R8, R189, R8 ;  /* 0x00000008bd087220 */ /* 0x000fe20000410000 */
[----:B------:R-:W-:Y:S01]  /*4120*/  FFMA.FTZ R162, R87, R170, R162 ;  /* 0x000000aa57a27223 */ /* 0x000fe200000100a2 */
[----:B------:R-:W2:Y:S01]  /*4130*/  SHFL.DOWN PT, R220, R155, 0x4, 0x1f ;  /* 0x08801f009bdc7f89 */ /* 0x000ea200000e0000 */
        /* <DEDUP_REMOVED lines=8> */
[----:B------:R-:W-:Y:S01]  /*41c0*/  FADD.FTZ R70, R163, R70 ;  /* 0x00000046a3467221 */ /* 0x000fe20000010000 */
[----:B0-----:R-:W-:Y:S01]  /*41d0*/  @!P0 FADD.FTZ R188, R188, R165 ;  /* 0x000000a5bcbc8221 */ /* 0x001fe20000010000 */
[----:B------:R-:W-:Y:S01]  /*41e0*/  FFMA.FTZ R191, R82, R154, R191 ;  /* 0x0000009a52bf7223 */ /* 0x000fe200000100bf */
[----:B------:R-:W-:Y:S01]  /*41f0*/  FFMA.FTZ R164, R80, R164, R3 ;  /* 0x000000a450a47223 */ /* 0x000fe20000010003 */
[----:B------:R-:W-:Y:S01]  /*4200*/  FADD.FTZ R81, R166, R81 ;  /* 0x00000051a6517221 */ /* 0x000fe20000010000 */
[----:B------:R-:W-:Y:S01]  /*4210*/  FADD.FTZ R152, R187, R152 ;  /* 0x00000098bb987221 */ /* 0x000fe20000010000 */
[----:B------:R-:W-:Y:S01]  /*4220*/  SHFL.DOWN PT, R161, R188, 0x10, 0x1f ;  /* 0x0a001f00bca17f89 */ /* 0x000fe200000e0000 */
[----:B------:R-:W-:Y:S01]  /*4230*/  FADD.FTZ R77, R162, R77 ;  /* 0x0000004da24d7221 */ /* 0x000fe20000010000 */
[----:B------:R-:W-:Y:S01]  /*4240*/  FADD.FTZ R150, R7, R150 ;  /* 0x0000009607967221 */ /* 0x000fe20000010000 */
[----:B------:R-:W-:Y:S01]  /*4250*/  FADD.FTZ R109, R156, R109 ;  /* 0x0000006d9c6d7221 */ /* 0x000fe20000010000 */
[----:B------:R-:W-:Y:S01]  /*4260*/  FADD.FTZ R78, R191, R78 ;  /* 0x0000004ebf4e7221 */ /* 0x000fe20000010000 */
[----:B------:R-:W-:Y:S01]  /*4270*/  FADD.FTZ R79, R164, R79 ;  /* 0x0000004fa44f7221 */ /* 0x000fe20000010000 */
[----:B--2---:R-:W-:-:S05]  /*4280*/  @!P1 FADD.FTZ R155, R155, R220 ;  /* 0x000000dc9b9b9221 */ /* 0x004fca0000010000 */
[----:B------:R-:W0:Y:S02]  /*4290*/  SHFL.DOWN PT, R184, R155, 0x8, 0x1f ;  /* 0x09001f009bb87f89 */ /* 0x000e2400000e0000 */
[----:B0-----:R-:W-:Y:S01]  /*42a0*/  @!P0 FADD.FTZ R155, R155, R184 ;  /* 0x000000b89b9b8221 */ /* 0x001fe20000010000 */
[----:B------:R-:W-:-:S04]  /*42b0*/  ISETP.NE.AND P0, PT, R36, RZ, PT ;  /* 0x000000ff2400720c */ /* 0x000fc80003f05270 */
[----:B------:R-:W0:Y:S09]  /*42c0*/  SHFL.DOWN PT, R178, R155, 0x10, 0x1f ;  /* 0x0a001f009bb27f89 */ /* 0x000e3200000e0000 */
[----:B------:R-:W-:-:S04]  /*42d0*/  @!P0 SHF.R.U32.HI R5, RZ, 0x2, R14 ;  /* 0x00000002ff058819 */ /* 0x000fc8000001160e */
[----:B------:R-:W-:Y:S01]  /*42e0*/  @!P0 LOP3.LUT R153, R5, 0xf8, RZ, 0xc0, !PT ;  /* 0x000000f805998812 */ /* 0x000fe200078ec0ff */
[----:B------:R-:W-:Y:S01]  /*42f0*/  FADD.FTZ R5, R188, R161 ;  /* 0x000000a1bc057221 */ /* 0x000fe20000010000 */
[----:B0-----:R-:W-:-:S05]  /*4300*/  FADD.FTZ R4, R155, R178 ;  /* 0x000000b29b047221 */ /* 0x001fca0000010000 */
[----:B------:R0:W-:Y:S01]  /*4310*/  @!P0 STS.64 [R153+UR35+0x858], R4 ;  /* 0x0008580499008988 */ /* 0x0001e20008000a23 */
[----:B------:R-:W-:Y:S06]  /*4320*/  BAR.SYNC.DEFER_BLOCKING 0x0 ;  /* 0x0000000000007b1d */ /* 0x000fec0000010000 */
[----:B------:R-:W-:Y:S05]  /*4330*/  @P2 BRA `(.L_x_3317) ;  /* 0x0000000000382947 */ /* 0x000fea0003800000 */
[----:B------:R-:W-:Y:S01]  /*4340*/  ISETP.NE.AND P1, PT, R204, UR12, PT ;  /* 0x0000000ccc007c0c */ /* 0x000fe2000bf25270 */
[----:B------:R-:W2:Y:S01]  /*4350*/  LDS.64 R2, [UR35+0x860] ;  /* 0x00086023ff027984 */ /* 0x000ea20008000a00 */
[----:B------:R-:W-:-:S04]  /*4360*/  ISETP.GT.AND P0, PT, R36, 0xf, PT ;  /* 0x0000000f2400780c */ /* 0x000fc80003f04270 */
[----:B------:R-:W-:Y:S02]  /*4370*/  FSEL R188, R188, R5, P0 ;  /* 0x00000005bcbc7208 */ /* 0x000fe40000000000 */
[----:B------:R-:W-:-:S05]  /*4380*/  FSEL R155, R155, R4, P0 ;  /* 0x000000049b9b7208 */ /* 0x000fca0000000000 */
[----:B------:R-:W4:Y:S04]  /*4390*/  @P1 LDS R6, [R111+0x2190] ;  /* 0x002190006f061984 */ /* 0x000f280000000800 */
[----:B------:R-:W5:Y:S01]  /*43a0*/  @P1 LDS R7, [R111+0x1d90] ;  /* 0x001d90006f071984 */ /* 0x000f620000000800 */
[----:B--2---:R-:W-:Y:S01]  /*43b0*/  FADD.FTZ R3, R3, R188 ;  /* 0x000000bc03037221 */ /* 0x004fe20000010000 */
[----:B------:R-:W-:-:S03]  /*43c0*/  FADD.FTZ R2, R2, R155 ;  /* 0x0000009b02027221 */ /* 0x000fc60000010000 */
[----:B----4-:R-:W-:Y:S01]  /*43d0*/  @P1 FADD.FTZ R6, R3, R6 ;  /* 0x0000000603061221 */ /* 0x010fe20000010000 */
[----:B-----5:R-:W-:-:S04]  /*43e0*/  @P1 FADD.FTZ R2, R2, R7 ;  /* 0x0000000702021221 */ /* 0x020fc80000010000 */
[----:B------:R2:W-:Y:S04]  /*43f0*/  @P1 STS [R111+0x2190], R6 ;  /* 0x002190066f001388 */ /* 0x0005e80000000800 */
[----:B------:R2:W-:Y:S04]  /*4400*/  STS [R111+0x1d90], R2 ;  /* 0x001d90026f007388 */ /* 0x0005e80000000800 */
[----:B------:R2:W-:Y:S02]  /*4410*/  @!P1 STS [R111+0x2190], R3 ;  /* 0x002190036f009388 */ /* 0x0005e40000000800 */
.L_x_3317:
[----:B------:R-:W-:Y:S05]  /*4420*/  BSYNC.RECONVERGENT B0 ;  /* 0x0000000000007941 */ /* 0x000fea0003800200 */
.L_x_3316:
[----:B------:R-:W-:Y:S01]  /*4430*/  ULEA UR22, UP0, UR38, UR22, 0x2 ;  /* 0x0000001626167291 */ /* 0x000fe2000f8010ff */
[----:B------:R-:W-:Y:S01]  /*4440*/  IADD3 R148, PT, PT, R148, 0x1, RZ ;  /* 0x0000000194947810 */ /* 0x000fe20007ffe0ff */
[----:B------:R-:W-:Y:S01]  /*4450*/  UIADD3 UR42, UPT, UPT, UR42, 0x1, URZ ;  /* 0x000000012a2a7890 */ /* 0x000fe2000fffe0ff */
[----:B--23--:R-:W-:Y:S01]  /*4460*/  IADD3 R111, PT, PT, R111, 0x4, RZ ;  /* 0x000000046f6f7810 */ /* 0x00cfe20007ffe0ff */
[----:B------:R-:W-:Y:S01]  /*4470*/  UIADD3.X UR23, UPT, UPT, UR23, UR33, URZ, UP0, !UPT ;  /* 0x0000002117177290 */ /* 0x000fe200087fe4ff */
[----:B------:R-:W-:Y:S01]  /*4480*/  IADD3 R127, PT, PT, R127, 0x8, RZ ;  /* 0x000000087f7f7810 */ /* 0x000fe20007ffe0ff */
[----:B------:R-:W-:Y:S01]  /*4490*/  UISETP.NE.AND UP0, UPT, UR42, URZ, UPT ;  /* 0x000000ff2a00728c */ /* 0x000fe2000bf05270 */
[----:B------:R-:W-:Y:S01]  /*44a0*/  IADD3 R147, PT, PT, R147, 0x1, RZ ;  /* 0x0000000193937810 */ /* 0x000fe20007ffe0ff */
[----:B------:R-:W-:Y:S02]  /*44b0*/  ULEA UR26, UP1, UR40, UR26, 0x2 ;  /* 0x0000001a281a7291 */ /* 0x000fe4000f8210ff */
[----:B------:R-:W-:-:S02]  /*44c0*/  ULEA UR29, UP2, UR36, UR29, 0x2 ;  /* 0x0000001d241d7291 */ /* 0x000fc4000f8410ff */
[----:B------:R-:W-:Y:S02]  /*44d0*/  UIADD3.X UR27, UPT, UPT, UR27, UR32, URZ, UP1, !UPT ;  /* 0x000000201b1b7290 */ /* 0x000fe40008ffe4ff */
[----:B------:R-:W-:Y:S01]  /*44e0*/  UIADD3.X UR30, UPT, UPT, UR30, UR31, URZ, UP2, !UPT ;  /* 0x0000001f1e1e7290 */ /* 0x000fe200097fe4ff */
[----:B------:R-:W-:Y:S11]  /*44f0*/  BRA.U UP0, `(.L_x_3318) ;  /* 0xffffffdd00f87547 */ /* 0x000ff6000b83ffff */
.L_x_3305:
[----:B------:R-:W-:Y:S01]  /*4500*/  BAR.SYNC.DEFER_BLOCKING 0x0 ;  /* 0x0000000000007b1d */ /* 0x000fe20000010000 */
[----:B------:R-:W-:Y:S01]  /*4510*/  F2FP.F16.F32.PACK_AB R75, R75, R149 ;  /* 0x000000954b4b723e */ /* 0x000fe200000000ff */
[----:B------:R-:W-:Y:S01]  /*4520*/  USHF.R.S32.HI UR27, URZ, 0x1f, UR34 ;  /* 0x0000001fff1b7899 */ /* 0x000fe20008011422 */
[----:B------:R-:W-:Y:S01]  /*4530*/  F2FP.F16.F32.PACK_AB R73, R73, R76 ;  /* 0x0000004c4949723e */ /* 0x000fe200000000ff */
[----:B------:R-:W-:Y:S01]  /*4540*/  UIADD3 UR15, UP0, UPT, UR15, -0x800, URZ ;  /* 0xfffff8000f0f7890 */ /* 0x000fe2000ff1e0ff */
[----:B------:R-:W-:Y:S01]  /*4550*/  F2FP.F16.F32.PACK_AB R53, R56, R53 ;  /* 0x000000353835723e */ /* 0x000fe200000000ff */
[----:B------:R-:W2:Y:S01]  /*4560*/  LDCU.64 UR30, c[0x0][0x4f8] ;  /* 0x00009f00ff1e77ac */ /* 0x000ea20008000a00 */
[----:B------:R-:W-:Y:S02]  /*4570*/  PRMT R0, R75, 0x7632, R0 ;  /* 0x000076324b007816 */ /* 0x000fe40000000000 */
[----:B------:R-:W-:Y:S01]  /*4580*/  PRMT R2, R73, 0x7632, R2 ;  /* 0x0000763249027816 */ /* 0x000fe20000000002 */
[----:B------:R-:W3:Y:S01]  /*4590*/  LDCU.64 UR32, c[0x0][0x500] ;  /* 0x0000a000ff2077ac */ /* 0x000ee20008000a00 */
[----:B------:R-:W-:-:S02]  /*45a0*/  PRMT R3, R53, 0x7632, R3 ;  /* 0x0000763235037816 */ /* 0x000fc40000000003 */
[----:B------:R-:W-:Y:S01]  /*45b0*/  ISETP.NE.AND P0, PT, R14, RZ, PT ;  /* 0x000000ff0e00720c */ /* 0x000fe20003f05270 */
[----:B------:R-:W-:Y:S01]  /*45c0*/  UMOV UR26, UR34 ;  /* 0x00000022001a7c82 */ /* 0x000fe20008000000 */
[----:B------:R-:W-:Y:S01]  /*45d0*/  F2FP.F16.F32.PACK_AB R57, R60, R57 ;  /* 0x000000393c39723e */ /* 0x000fe200000000ff */
[----:B------:R-:W-:Y:S01]  /*45e0*/  UIADD3.X UR16, UPT, UPT, UR16, -0x1, URZ, UP0, !UPT ;  /* 0xffffffff10107890 */ /* 0x000fe200087fe4ff */
[----:B------:R-:W-:Y:S01]  /*45f0*/  F2FP.F16.F32.PACK_AB R61, R64, R61 ;  /* 0x0000003d403d723e */ /* 0x000fe200000000ff */
[----:B------:R-:W-:Y:S01]  /*4600*/  UISETP.GT.AND UP0, UPT, UR12, 0x1, UPT ;  /* 0x000000010c00788c */ /* 0x000fe2000bf04270 */
[----:B------:R-:W-:Y:S01]  /*4610*/  F2FP.F16.F32.PACK_AB R65, R68, R65 ;  /* 0x000000414441723e */ /* 0x000fe200000000ff */
[----:B------:R-:W-:Y:S01]  /*4620*/  UIADD3 UR14, UP1, UPT, UR14, -0x800, URZ ;  /* 0xfffff8000e0e7890 */ /* 0x000fe2000ff3e0ff */
[----:B------:R-:W-:Y:S01]  /*4630*/  F2FP.F16.F32.PACK_AB R69, R72, R69 ;  /* 0x000000454845723e */ /* 0x000fe200000000ff */
[----:B------:R-:W-:Y:S01]  /*4640*/  UIADD3 UR18, UP2, UPT, UR18, -0x800, URZ ;  /* 0xfffff80012127890 */ /* 0x000fe2000ff5e0ff */
[----:B------:R-:W-:Y:S01]  /*4650*/  F2FP.F16.F32.PACK_AB R71, R74, R71 ;  /* 0x000000474a47723e */ /* 0x000fe200000000ff */
[----:B------:R4:W-:Y:S01]  /*4660*/  STS.U16 [R52+0x2], R0 ;  /* 0x0000020034007388 */ /* 0x0009e20000000400 */
[----:B0-----:R-:W-:Y:S01]  /*4670*/  PRMT R4, R61, 0x7632, R4 ;  /* 0x000076323d047816 */ /* 0x001fe20000000004 */
[----:B--2---:R-:W-:Y:S01]  /*4680*/  UIMAD.WIDE.U32 UR22, UR28, UR30, UR26 ;  /* 0x0000001e1c1672a5 */ /* 0x004fe2000f8e001a */
[----:B------:R-:W-:Y:S01]  /*4690*/  PRMT R6, R71, 0x7632, R6 ;  /* 0x0000763247067816 */ /* 0x000fe20000000006 */
[----:B------:R0:W-:Y:S01]  /*46a0*/  STS.U16 [R52+0x6], R2 ;  /* 0x0000060234007388 */ /* 0x0001e20000000400 */
[----:B------:R-:W-:-:S02]  /*46b0*/  UIADD3.X UR17, UPT, UPT, UR17, -0x1, URZ, UP1, !UPT ;  /* 0xffffffff11117890 */ /* 0x000fc40008ffe4ff */
[----:B------:R-:W-:Y:S01]  /*46c0*/  UIMAD UR23, UR28, UR31, UR23 ;  /* 0x0000001f1c1772a4 */ /* 0x000fe2000f8e0217 */
[----:B------:R2:W-:Y:S01]  /*46d0*/  STS.U16 [R52+0xa], R3 ;  /* 0x00000a0334007388 */ /* 0x0005e20000000400 */
[----:B------:R-:W5:Y:S01]  /*46e0*/  LDCU.64 UR30, c[0x0][0x550] ;  /* 0x0000aa00ff1e77ac */ /* 0x000f620008000a00 */
[----:B----4-:R-:W-:Y:S02]  /*46f0*/  PRMT R0, R57, 0x7632, R0 ;  /* 0x0000763239007816 */ /* 0x010fe40000000000 */
[----:B------:R-:W-:Y:S01]  /*4700*/  STS.U16 [R52], R75 ;  /* 0x0000004b34007388 */ /* 0x000fe20000000400 */
[----:B---3--:R-:W-:Y:S01]  /*4710*/  UIMAD.WIDE.U32 UR22, UR8, UR32, UR22 ;  /* 0x00000020081672a5 */ /* 0x008fe2000f8e0016 */
[----:B0-----:R-:W-:Y:S01]  /*4720*/  PRMT R2, R65, 0x7632, R2 ;  /* 0x0000763241027816 */ /* 0x001fe20000000002 */
[----:B------:R-:W-:Y:S01]  /*4730*/  UIADD3.X UR19, UPT, UPT, UR19, -0x1, URZ, UP2, !UPT ;  /* 0xffffffff13137890 */ /* 0x000fe200097fe4ff */
[----:B------:R-:W-:Y:S01]  /*4740*/  STS.U16 [R52+0x4], R73 ;  /* 0x0000044934007388 */ /* 0x000fe20000000400 */
[----:B------:R-:W-:Y:S01]  /*4750*/  UIMAD UR21, UR8, UR33, UR23 ;  /* 0x00000021081572a4 */ /* 0x000fe2000f8e0217 */
[----:B--2---:R-:W-:Y:S01]  /*4760*/  PRMT R3, R69, 0x7632, R3 ;  /* 0x0000763245037816 */ /* 0x004fe20000000003 */
[----:B------:R-:W0:Y:S01]  /*4770*/  LDCU.64 UR32, c[0x0][0x560] ;  /* 0x0000ac00ff2077ac */ /* 0x000e220008000a00 */
[----:B------:R-:W-:Y:S01]  /*4780*/  STS.U16 [R52+0x8], R53 ;  /* 0x0000083534007388 */ /* 0x000fe20000000400 */
[----:B------:R-:W-:-:S03]  /*4790*/  UMOV UR12, UR20 ;  /* 0x00000014000c7c82 */ /* 0x000fc60008000000 */
        /* <DEDUP_REMOVED lines=11> */
[----:B------:R-:W-:Y:S01]  /*4850*/  LDS.U16 R5, [R35] ;  /* 0x0000000023057984 */ /* 0x000fe20000000400 */
[----:B--2---:R-:W-:Y:S01]  /*4860*/  IADD3 R3, P1, PT, R16, UR22, RZ ;  /* 0x0000001610037c10 */ /* 0x004fe2000ff3e0ff */
[----:B------:R-:W2:Y:S02]  /*4870*/  LDCU.64 UR22, c[0x0][0x518] ;  /* 0x0000a300ff1677ac */ /* 0x000ea40008000a00 */
[----:B------:R-:W-:Y:S01]  /*4880*/  LDS.U16 R7, [R37+0x40] ;  /* 0x0000400025077984 */ /* 0x000fe20000000400 */
[----:B------:R-:W-:Y:S02]  /*4890*/  IADD3.X R4, PT, PT, RZ, UR21, RZ, P1, !PT ;  /* 0x00000015ff047c10 */ /* 0x000fe40008ffe4ff */
[C---:B-----5:R-:W-:Y:S01]  /*48a0*/  LEA R2, P3, R3.reuse, UR30, 0x1 ;  /* 0x0000001e03027c11 */ /* 0x060fe2000f8608ff */
[----:B------:R-:W-:Y:S03]  /*48b0*/  LDS.U16 R9, [R38+0x80] ;  /* 0x0000800026097984 */ /* 0x000fe60000000400 */
[----:B------:R-:W-:Y:S01]  /*48c0*/  LEA.HI.X R3, R3, UR31, R4, 0x1, P3 ;  /* 0x0000001f03037c11 */ /* 0x000fe200098f0c04 */
[----:B------:R-:W-:Y:S01]  /*48d0*/  LDS.U16 R53, [R39+0xc0] ;  /* 0x0000c00027357984 */ /* 0x000fe20000000400 */
[----:B------:R-:W3:Y:S03]  /*48e0*/  LDCU.64 UR30, c[0x0][0x520] ;  /* 0x0000a400ff1e77ac */ /* 0x000ee60008000a00 */
[----:B------:R-:W-:Y:S04]  /*48f0*/  LDS.U16 R57, [R40+0x100] ;  /* 0x0001000028397984 */ /* 0x000fe80000000400 */
[----:B------:R-:W-:Y:S01]  /*4900*/  LDS.U16 R61, [R41+0x140] ;  /* 0x00014000293d7984 */ /* 0x000fe20000000400 */
[----:B--2---:R-:W-:-:S03]  /*4910*/  UIMAD.WIDE.U32 UR26, UR28, UR22, UR26 ;  /* 0x000000161c1a72a5 */ /* 0x004fc6000f8e001a */
[----:B------:R-:W-:Y:S01]  /*4920*/  LDS.U16 R65, [R42+0x180] ;  /* 0x000180002a417984 */ /* 0x000fe20000000400 */
[----:B------:R-:W-:-:S03]  /*4930*/  UIMAD UR23, UR28, UR23, UR27 ;  /* 0x000000171c1772a4 */ /* 0x000fc6000f8e021b */
[----:B------:R-:W-:Y:S01]  /*4940*/  LDS.U16 R69, [R43+0x1c0] ;  /* 0x0001c0002b457984 */ /* 0x000fe20000000400 */
[----:B------:R-:W-:Y:S02]  /*4950*/  UMOV UR22, UR26 ;  /* 0x0000001a00167c82 */ /* 0x000fe40008000000 */
[----:B---3--:R-:W-:Y:S01]  /*4960*/  UIMAD.WIDE.U32 UR22, UR8, UR30, UR22 ;  /* 0x0000001e081672a5 */ /* 0x008fe2000f8e0016 */
[----:B------:R-:W-:Y:S03]  /*4970*/  LDS.U16 R71, [R44+0x200] ;  /* 0x000200002c477984 */ /* 0x000fe60000000400 */
[----:B------:R-:W-:Y:S01]  /*4980*/  UIMAD UR21, UR8, UR31, UR23 ;  /* 0x0000001f081572a4 */ /* 0x000fe2000f8e0217 */
        /* <DEDUP_REMOVED lines=38> */
[----:B------:R-:W-:Y:S02]  /*4bf0*/  FADD.FTZ R79, R79, R12 ;  /* 0x0000000c4f4f7221 */ /* 0x000fe40000010000 */
[C---:B------:R-:W-:Y:S01]  /*4c00*/  PRMT R4, R0.reuse, 0x7610, R4 ;  /* 0x0000761000047816 */ /* 0x040fe20000000004 */
[----:B------:R-:W-:Y:S01]  /*4c10*/  @!P2 STG.E.U16 desc[UR24][R2.64+0x2c0], R83 ;  /* 0x0002c0530200a986 */ /* 0x000fe2000c101518 */
[----:B--2---:R-:W-:Y:S01]  /*4c20*/  PRMT R5, R0, 0x7632, R5 ;  /* 0x0000763200057816 */ /* 0x004fe20000000005 */
[----:B------:R-:W-:Y:S01]  /*4c30*/  FADD.FTZ R78, R79, R78 ;  /* 0x0000004e4f4e7221 */ /* 0x000fe20000010000 */
[----:B------:R-:W-:Y:S01]  /*4c40*/  F2FP.F16.F32.PACK_AB R0, R152, R77 ;  /* 0x0000004d9800723e */ /* 0x000fe200000000ff */
[----:B------:R-:W-:Y:S03]  /*4c50*/  @!P5 STG.E.U16 desc[UR24][R2.64+0x300], R85 ;  /* 0x000300550200d986 */ /* 0x000fe6000c101518 */
[C---:B------:R-:W-:Y:S01]  /*4c60*/  PRMT R8, R0.reuse, 0x7610, R8 ;  /* 0x0000761000087816 */ /* 0x040fe20000000008 */
[----:B------:R-:W-:Y:S01]  /*4c70*/  @!P4 STG.E.U16 desc[UR24][R2.64+0x340], R87 ;  /* 0x000340570200c986 */ /* 0x000fe2000c101518 */
[----:B---3--:R-:W-:-:S02]  /*4c80*/  PRMT R9, R0, 0x7632, R9 ;  /* 0x0000763200097816 */ /* 0x008fc40000000009 */
[----:B------:R-:W-:Y:S01]  /*4c90*/  F2FP.F16.F32.PACK_AB R0, R54, R81 ;  /* 0x000000513600723e */ /* 0x000fe200000000ff */
[----:B------:R-:W-:Y:S04]  /*4ca0*/  @!P3 STG.E.U16 desc[UR24][R2.64+0x380], R89 ;  /* 0x000380590200b986 */ /* 0x000fe8000c101518 */
[----:B------:R2:W-:Y:S01]  /*4cb0*/  @!P6 STG.E.U16 desc[UR24][R2.64+0x3c0], R91 ;  /* 0x0003c05b0200e986 */ /* 0x0005e2000c101518 */
[----:B------:R-:W-:Y:S01]  /*4cc0*/  BAR.SYNC.DEFER_BLOCKING 0x0 ;  /* 0x0000000000007b1d */ /* 0x000fe20000010000 */
[----:B--2---:R-:W-:Y:S01]  /*4cd0*/  F2FP.F16.F32.PACK_AB R3, R150, R109 ;  /* 0x0000006d9603723e */ /* 0x004fe200000000ff */
        /* <DEDUP_REMOVED lines=17> */
[C---:B--2---:R-:W-:Y:S01]  /*4df0*/  PRMT R4, R0.reuse, 0x7610, R4 ;  /* 0x0000761000047816 */ /* 0x044fe20000000004 */
[----:B------:R2:W-:Y:S02]  /*4e00*/  STS.U16 [R52+0x8], R8 ;  /* 0x0000080834007388 */ /* 0x0005e40000000400 */
[----:B------:R-:W-:Y:S01]  /*4e10*/  FADD.FTZ R58, R55, R58 ;  /* 0x0000003a373a7221 */ /* 0x000fe20000010000 */
[----:B---3--:R-:W-:Y:S02]  /*4e20*/  PRMT R5, R0, 0x7632, R5 ;  /* 0x0000763200057816 */ /* 0x008fe40000000005 */
[----:B------:R-:W-:Y:S01]  /*4e30*/  F2FP.F16.F32.PACK_AB R0, R66, R63 ;  /* 0x0000003f4200723e */ /* 0x000fe200000000ff */
[----:B------:R3:W-:Y:S01]  /*4e40*/  STS.U16 [R52+0xc], R4 ;  /* 0x00000c0434007388 */ /* 0x0007e20000000400 */
[----:B----4-:R-:W-:Y:S01]  /*4e50*/  PRMT R6, R3, 0x7632, R6 ;  /* 0x0000763203067816 */ /* 0x010fe20000000006 */
[----:B------:R-:W-:-:S02]  /*4e60*/  FADD.FTZ R59, R58, R59 ;  /* 0x0000003b3a3b7221 */ /* 0x000fc40000010000 */
[----:B------:R-:W-:Y:S01]  /*4e70*/  STS.U16 [R52+0x6], R7 ;  /* 0x0000060734007388 */ /* 0x000fe20000000400 */
[----:B--2---:R-:W-:Y:S01]  /*4e80*/  PRMT R8, R0, 0x7632, R8 ;  /* 0x0000763200087816 */ /* 0x004fe20000000008 */
[----:B------:R-:W-:Y:S02]  /*4e90*/  FADD.FTZ R62, R59, R62 ;  /* 0x0000003e3b3e7221 */ /* 0x000fe40000010000 */
[----:B------:R-:W-:Y:S01]  /*4ea0*/  STS.U16 [R52+0xa], R9 ;  /* 0x00000a0934007388 */ /* 0x000fe20000000400 */
[----:B---3--:R-:W-:Y:S01]  /*4eb0*/  PRMT R4, R2, 0x7632, R4 ;  /* 0x0000763202047816 */ /* 0x008fe20000000004 */
[----:B------:R-:W-:Y:S02]  /*4ec0*/  FADD.FTZ R63, R62, R63 ;  /* 0x0000003f3e3f7221 */ /* 0x000fe40000010000 */
[----:B------:R-:W-:Y:S02]  /*4ed0*/  STS.U16 [R52+0xe], R5 ;  /* 0x00000e0534007388 */ /* 0x000fe40000000400 */
[----:B------:R-:W-:-:S02]  /*4ee0*/  FADD.FTZ R66, R63, R66 ;  /* 0x000000423f427221 */ /* 0x000fc40000010000 */
[----:B------:R-:W-:Y:S02]  /*4ef0*/  STS.U16 [R52+0x10], R36 ;  /* 0x0000102434007388 */ /* 0x000fe40000000400 */
[----:B------:R-:W-:Y:S02]  /*4f00*/  FADD.FTZ R67, R66, R67 ;  /* 0x0000004342437221 */ /* 0x000fe40000010000 */
[----:B------:R-:W-:Y:S02]  /*4f10*/  STS.U16 [R52+0x12], R53 ;  /* 0x0000123534007388 */ /* 0x000fe40000000400 */
[----:B------:R-:W-:Y:S02]  /*4f20*/  FADD.FTZ R12, R67, R70 ;  /* 0x00000046430c7221 */ /* 0x000fe40000010000 */
[----:B------:R2:W-:Y:S04]  /*4f30*/  STS.U16 [R52+0x14], R3 ;  /* 0x0000140334007388 */ /* 0x0005e80000000400 */
[----:B------:R-:W-:Y:S04]  /*4f40*/  STS.U16 [R52+0x16], R6 ;  /* 0x0000160634007388 */ /* 0x000fe80000000400 */
[----:B------:R-:W-:Y:S01]  /*4f50*/  STS.U16 [R52+0x18], R0 ;  /* 0x0000180034007388 */ /* 0x000fe20000000400 */
[----:B--2---:R-:W-:-:S03]  /*4f60*/  IADD3 R3, P2, PT, R16, UR22, RZ ;  /* 0x0000001610037c10 */ /* 0x004fc6000ff5e0ff */
[----:B------:R-:W-:Y:S04]  /*4f70*/  STS.U16 [R52+0x1a], R8 ;  /* 0x00001a0834007388 */ /* 0x000fe80000000400 */
[----:B------:R-:W-:Y:S04]  /*4f80*/  STS.U16 [R52+0x1c], R2 ;  /* 0x00001c0234007388 */ /* 0x000fe80000000400 */
[----:B------:R2:W-:Y:S01]  /*4f90*/  STS.U16 [R52+0x1e], R4 ;  /* 0x00001e0434007388 */ /* 0x0005e20000000400 */
[----:B------:R-:W-:-:S03]  /*4fa0*/  NOP ;  /* 0x0000000000007918 */ /* 0x000fc60000000000 */
[----:B------:R-:W-:Y:S01]  /*4fb0*/  LDS.U16 R35, [R35] ;  /* 0x0000000023237984 */ /* 0x000fe20000000400 */
[----:B--2---:R-:W-:-:S03]  /*4fc0*/  IADD3.X R4, PT, PT, RZ, UR21, RZ, P2, !PT ;  /* 0x00000015ff047c10 */ /* 0x004fc600097fe4ff */
[----:B------:R-:W-:Y:S01]  /*4fd0*/  LDS.U16 R37, [R37+0x40] ;  /* 0x0000400025257984 */ /* 0x000fe20000000400 */
[----:B0-----:R-:W-:-:S03]  /*4fe0*/  LEA R2, P2, R3, UR32, 0x1 ;  /* 0x0000002003027c11 */ /* 0x001fc6000f8408ff */
[----:B------:R-:W-:Y:S01]  /*4ff0*/  LDS.U16 R5, [R38+0x80] ;  /* 0x0000800026057984 */ /* 0x000fe20000000400 */
[----:B------:R-:W-:-:S03]  /*5000*/  LEA.HI.X R3, R3, UR33, R4, 0x1, P2 ;  /* 0x0000002103037c11 */ /* 0x000fc600090f0c04 */
        /* <DEDUP_REMOVED lines=46> */
[----:B------:R0:W-:Y:S04]  /*52f0*/  @!P5 STG.E.U16 desc[UR24][R2.64+0x380], R65 ;  /* 0x000380410200d986 */ /* 0x0001e8000c101518 */
[----:B------:R0:W-:Y:S01]  /*5300*/  @!P6 STG.E.U16 desc[UR24][R2.64+0x3c0], R51 ;  /* 0x0003c0330200e986 */ /* 0x0001e2000c101518 */
[----:B------:R-:W-:Y:S05]  /*5310*/  BRA.U UP0, `(.L_x_3319) ;  /* 0xffffffb500207547 */ /* 0x000fea000b83ffff */
.L_x_3304:
[----:B------:R-:W2:Y:S01]  /*5320*/  LDCU.64 UR12, c[0x0][0x548] ;  /* 0x0000a900ff0c77ac */ /* 0x000ea20008000a00 */
[----:B-----5:R-:W3:Y:S01]  /*5330*/  S2R R11, SR_TID.X ;  /* 0x00000000000b7919 */ /* 0x020ee20000002100 */
[----:B------:R-:W4:Y:S01]  /*5340*/  LDCU UR38, c[0x0][0x38c] ;  /* 0x00007180ff2677ac */ /* 0x000f220008000800 */
[----:B------:R-:W0:Y:S01]  /*5350*/  LDCU.64 UR14, c[0x0][0x568] ;  /* 0x0000ad00ff0e77ac */ /* 0x000e220008000a00 */
[----:B--2---:R-:W-:-:S04]  /*5360*/  UISETP.NE.U32.AND UP0, UPT, UR12, URZ, UPT ;  /* 0x000000ff0c00728c */ /* 0x004fc8000bf05070 */
[----:B------:R-:W-:-:S09]  /*5370*/  UISETP.NE.AND.EX UP0, UPT, UR13, URZ, UPT, UP0 ;  /* 0x000000ff0d00728c */ /* 0x000fd2000bf05300 */
[----:B0---4-:R-:W-:Y:S05]  /*5380*/  BRA.U !UP0, `(.L_x_3320) ;  /* 0x00000001088c7547 */ /* 0x011fea000b800000 */
[----:B------:R-:W0:Y:S01]  /*5390*/  SHFL.DOWN P0, R0, R13, 0x1, 0x1f ;  /* 0x08201f000d007f89 */ /* 0x000e220000000000 */
[----:B------:R-:W-:Y:S01]  /*53a0*/  BSSY.RECONVERGENT B0, `(.L_x_3320) ;  /* 0x0000021000007945 */ /* 0x000fe20003800200 */
[----:B------:R-:W2:Y:S01]  /*53b0*/  S2R R4, SR_LANEID ;  /* 0x0000000000047919 */ /* 0x000ea20000000000 */
[----:B------:R-:W4:Y:S01]  /*53c0*/  S2R R6, SR_TID.X ;  /* 0x0000000000067919 */ /* 0x000f220000002100 */
[----:B0-----:R-:W-:-:S05]  /*53d0*/  @P0 FADD R0, R0, R13 ;  /* 0x0000000d00000221 */ /* 0x001fca0000000000 */
[----:B------:R-:W0:Y:S01]  /*53e0*/  SHFL.DOWN P0, R3, R0, 0x2, 0x1f ;  /* 0x08401f0000037f89 */ /* 0x000e220000000000 */
[----:B--2---:R-:W-:-:S13]  /*53f0*/  ISETP.NE.AND P1, PT, R4, RZ, PT ;  /* 0x000000ff0400720c */ /* 0x004fda0003f25270 */
[----:B------:R-:W2:Y:S01]  /*5400*/  @!P1 S2R R8, SR_CgaCtaId ;  /* 0x0000000000089919 */ /* 0x000ea20000008800 */
[----:B------:R-:W-:Y:S01]  /*5410*/  @!P1 MOV R7, 0x400 ;  /* 0x0000040000079802 */ /* 0x000fe20000000f00 */
[----:B0-----:R-:W-:Y:S01]  /*5420*/  @P0 FADD R3, R0, R3 ;  /* 0x0000000300030221 */ /* 0x001fe20000000000 */
[----:B----4-:R-:W-:-:S04]  /*5430*/  @!P1 SHF.R.U32.HI R0, RZ, 0x3, R6 ;  /* 0x00000003ff009819 */ /* 0x010fc80000011606 */
[----:B------:R-:W0:Y:S01]  /*5440*/  SHFL.DOWN P0, R2, R3, 0x4, 0x1f ;  /* 0x08801f0003027f89 */ /* 0x000e220000000000 */
[----:B------:R-:W-:Y:S02]  /*5450*/  @!P1 LOP3.LUT R0, R0, 0x7c, RZ, 0xc0, !PT ;  /* 0x0000007c00009812 */ /* 0x000fe400078ec0ff */
[----:B--2---:R-:W-:Y:S01]  /*5460*/  @!P1 LEA R7, R8, R7, 0x18 ;  /* 0x0000000708079211 */ /* 0x004fe200078ec0ff */
        /* <DEDUP_REMOVED lines=13> */
[----:B------:R-:W2:Y:S01]  /*5540*/  LDS R5, [UR4+0x858] ;  /* 0x00085804ff057984 */ /* 0x000ea20008000800 */
[----:B------:R-:W-:-:S04]  /*5550*/  ULEA UR4, UP0, UR8, UR12, 0x2 ;  /* 0x0000000c08047291 */ /* 0x000fc8000f8010ff */
[----:B------:R-:W-:Y:S02]  /*5560*/  ULEA.HI.X UR5, UR8, UR13, URZ, 0x2, UP0 ;  /* 0x0000000d08057291 */ /* 0x000fe400080f14ff */
[----:B------:R-:W-:-:S04]  /*5570*/  MOV R2, UR4 ;  /* 0x0000000400027c02 */ /* 0x000fc80008000f00 */
[----:B0-----:R-:W-:Y:S01]  /*5580*/  MOV R3, UR5 ;  /* 0x0000000500037c02 */ /* 0x001fe20008000f00 */
[----:B--2---:R-:W-:-:S05]  /*5590*/  FADD.FTZ R5, R4, R5 ;  /* 0x0000000504057221 */ /* 0x004fca0000010000 */
[----:B------:R2:W-:Y:S02]  /*55a0*/  REDG.E.ADD.F32.FTZ.RN.STRONG.GPU desc[UR24][R2.64], R5 ;  /* 0x00000005020079a6 */ /* 0x0005e4000c12f318 */
.L_x_3321:
[----:B------:R-:W-:Y:S05]  /*55b0*/  BSYNC.RECONVERGENT B0 ;  /* 0x0000000000007941 */ /* 0x000fea0003800200 */
.L_x_3320:
[----:B------:R-:W-:Y:S01]  /*55c0*/  UISETP.NE.U32.AND UP0, UPT, UR14, URZ, UPT ;  /* 0x000000ff0e00728c */ /* 0x000fe2000bf05070 */
[----:B---3--:R-:W-:-:S03]  /*55d0*/  ISETP.GE.AND P0, PT, R11, UR38, PT ;  /* 0x000000260b007c0c */ /* 0x008fc6000bf06270 */
[----:B------:R-:W-:-:S09]  /*55e0*/  UISETP.NE.AND.EX UP0, UPT, UR15, URZ, UPT, UP0 ;  /* 0x000000ff0f00728c */ /* 0x000fd2000bf05300 */
[----:B------:R-:W-:Y:S05]  /*55f0*/  BRA.U !UP0, `(.L_x_3322) ;  /* 0x0000000108907547 */ /* 0x000fea000b800000 */
[----:B------:R-:W-:Y:S06]  /*5600*/  BAR.SYNC.DEFER_BLOCKING 0x0 ;  /* 0x0000000000007b1d */ /* 0x000fec0000010000 */
[----:B------:R-:W-:Y:S01]  /*5610*/  BSSY.RECONVERGENT B0, `(.L_x_3322) ;  /* 0x0000022000007945 */ /* 0x000fe20003800200 */
[----:B0-2---:R-:W0:Y:S01]  /*5620*/  SHFL.DOWN P1, R3, R12, 0x1, 0x1f ;  /* 0x08201f000c037f89 */ /* 0x005e220000020000 */
[----:B------:R-:W2:Y:S01]  /*5630*/  S2R R4, SR_LANEID ;  /* 0x0000000000047919 */ /* 0x000ea20000000000 */
[----:B0-----:R-:W-:-:S05]  /*5640*/  @P1 FADD R3, R3, R12 ;  /* 0x0000000c03031221 */ /* 0x001fca0000000000 */
[----:B------:R-:W0:Y:S01]  /*5650*/  SHFL.DOWN P1, R0, R3, 0x2, 0x1f ;  /* 0x08401f0003007f89 */ /* 0x000e220000020000 */
[----:B--2---:R-:W-:Y:S02]  /*5660*/  ISETP.NE.AND P2, PT, R4, RZ, PT ;  /* 0x000000ff0400720c */ /* 0x004fe40003f45270 */
[----:B------:R-:W2:Y:S11]  /*5670*/  S2R R4, SR_TID.X ;  /* 0x0000000000047919 */ /* 0x000eb60000002100 */
[----:B------:R-:W3:Y:S01]  /*5680*/  @!P2 S2R R9, SR_CgaCtaId ;  /* 0x000000000009a919 */ /* 0x000ee20000008800 */
[----:B------:R-:W-:Y:S01]  /*5690*/  @!P2 MOV R6, 0x400 ;  /* 0x000004000006a802 */ /* 0x000fe20000000f00 */
[----:B0-----:R-:W-:-:S05]  /*56a0*/  @P1 FADD R0, R3, R0 ;  /* 0x0000000003001221 */ /* 0x001fca0000000000 */
[----:B------:R-:W0:Y:S01]  /*56b0*/  SHFL.DOWN P1, R5, R0, 0x4, 0x1f ;  /* 0x08801f0000057f89 */ /* 0x000e220000020000 */
[----:B--2---:R-:W-:-:S04]  /*56c0*/  @!P2 SHF.R.U32.HI R3, RZ, 0x3, R4 ;  /* 0x00000003ff03a819 */ /* 0x004fc80000011604 */
[----:B------:R-:W-:Y:S02]  /*56d0*/  @!P2 LOP3.LUT R3, R3, 0x7c, RZ, 0xc0, !PT ;  /* 0x0000007c0303a812 */ /* 0x000fe400078ec0ff */
[----:B---3--:R-:W-:Y:S01]  /*56e0*/  @!P2 LEA R6, R9, R6, 0x18 ;  /* 0x000000060906a211 */ /* 0x008fe200078ec0ff */
        /* <DEDUP_REMOVED lines=13> */
[----:B------:R-:W0:Y:S01]  /*57c0*/  LDS R0, [UR4+0x858] ;  /* 0x00085804ff007984 */ /* 0x000e220008000800 */
[----:B------:R-:W-:-:S04]  /*57d0*/  ULEA UR4, UP0, UR8, UR14, 0x2 ;  /* 0x0000000e08047291 */ /* 0x000fc8000f8010ff */
[----:B------:R-:W-:Y:S02]  /*57e0*/  ULEA.HI.X UR5, UR8, UR15, URZ, 0x2, UP0 ;  /* 0x0000000f08057291 */ /* 0x000fe400080f14ff */
[----:B------:R-:W-:-:S04]  /*57f0*/  MOV R2, UR4 ;  /* 0x0000000400027c02 */ /* 0x000fc80008000f00 */
[----:B------:R-:W-:Y:S01]  /*5800*/  MOV R3, UR5 ;  /* 0x0000000500037c02 */ /* 0x000fe20008000f00 */
[----:B0-----:R-:W-:-:S05]  /*5810*/  FADD.FTZ R7, R7, R0 ;  /* 0x0000000007077221 */ /* 0x001fca0000010000 */
[----:B------:R2:W-:Y:S02]  /*5820*/  REDG.E.ADD.F32.FTZ.RN.STRONG.GPU desc[UR24][R2.64], R7 ;  /* 0x00000007020079a6 */ /* 0x0005e4000c12f318 */
.L_x_3323:
[----:B------:R-:W-:Y:S05]  /*5830*/  BSYNC.RECONVERGENT B0 ;  /* 0x0000000000007941 */ /* 0x000fea0003800200 */
.L_x_3322:
[----:B------:R-:W-:Y:S05]  /*5840*/  @P0 EXIT ;  /* 0x000000000000094d */ /* 0x000fea0003800000 */
[----:B------:R-:W3:Y:S01]  /*5850*/  LDCU.64 UR12, c[0x0][0x4e8] ;  /* 0x00009d00ff0c77ac */ /* 0x000ee20008000a00 */
[----:B------:R-:W4:Y:S01]  /*5860*/  S2UR UR22, SR_CgaCtaId ;  /* 0x00000000001679c3 */ /* 0x000f220000008800 */
[----:B------:R-:W-:Y:S01]  /*5870*/  BSSY.RECONVERGENT B0, `(.L_x_3324) ;  /* 0x000004b000007945 */ /* 0x000fe20003800200 */
[----:B------:R-:W5:Y:S01]  /*5880*/  LDCU.64 UR18, c[0x0][0x4c8] ;  /* 0x00009900ff1277ac */ /* 0x000f620008000a00 */
[----:B------:R-:W0:Y:S01]  /*5890*/  LDCU.64 UR20, c[0x0][0x4a8] ;  /* 0x00009500ff1477ac */ /* 0x000e220008000a00 */
[----:B------:R-:W-:Y:S01]  /*58a0*/  UMOV UR17, 0x400 ;  /* 0x0000040000117882 */ /* 0x000fe20000000000 */
[----:B------:R-:W0:Y:S01]  /*58b0*/  LDCU UR23, c[0x0][0x360] ;  /* 0x00006c00ff1777ac */ /* 0x000e220008000800 */
[----:B------:R-:W0:Y:S01]  /*58c0*/  LDCU.64 UR40, c[0x0][0x3e0] ;  /* 0x00007c00ff2877ac */ /* 0x000e220008000a00 */
[----:B---3--:R-:W-:Y:S01]  /*58d0*/  UIMAD.WIDE.U32 UR4, UR8, UR12, URZ ;  /* 0x0000000c080472a5 */ /* 0x008fe2000f8e00ff */
[----:B------:R-:W3:Y:S03]  /*58e0*/  LDCU.64 UR42, c[0x0][0x3c0] ;  /* 0x00007800ff2a77ac */ /* 0x000ee60008000a00 */
[----:B------:R-:W-:-:S02]  /*58f0*/  UIMAD UR16, UR8, UR13, UR5 ;  /* 0x0000000d081072a4 */ /* 0x000fc4000f8e0205 */
[----:B-----5:R-:W-:Y:S02]  /*5900*/  UIMAD.WIDE.U32 UR12, UR8, UR18, URZ ;  /* 0x00000012080c72a5 */ /* 0x020fe4000f8e00ff */
[----:B0-----:R-:W-:Y:S02]  /*5910*/  UIMAD.WIDE.U32 UR14, UR8, UR20, URZ ;  /* 0x00000014080e72a5 */ /* 0x001fe4000f8e00ff */
[----:B------:R-:W-:Y:S01]  /*5920*/  UIMAD UR11, UR8, UR19, UR13 ;  /* 0x00000013080b72a4 */ /* 0x000fe2000f8e020d */
[----:B------:R-:W0:Y:S01]  /*5930*/  LDCU.64 UR26, c[0x0][0x4b0] ;  /* 0x00009600ff1a77ac */ /* 0x000e220008000a00 */
[----:B------:R-:W0:Y:S01]  /*5940*/  LDCU.64 UR32, c[0x0][0x4d0] ;  /* 0x00009a00ff2077ac */ /* 0x000e220008000a00 */
[----:B------:R-:W0:Y:S01]  /*5950*/  LDCU.64 UR34, c[0x0][0x4f0] ;  /* 0x00009e00ff2277ac */ /* 0x000e220008000a00 */
[----:B------:R-:W0:Y:S01]  /*5960*/  LDCU.64 UR36, c[0x0][0x540] ;  /* 0x0000a800ff2477ac */ /* 0x000e220008000a00 */
[----:B------:R-:W0:Y:S01]  /*5970*/  LDCU.128 UR28, c[0x0][0x530] ;  /* 0x0000a600ff1c77ac */ /* 0x000e220008000c00 */
[----:B------:R-:W-:-:S02]  /*5980*/  UIMAD UR8, UR8, UR21, UR15 ;  /* 0x00000015080872a4 */ /* 0x000fc4000f8e020f */
[----:B----4-:R-:W-:-:S12]  /*5990*/  ULEA UR17, UR22, UR17, 0x18 ;  /* 0x0000001116117291 */ /* 0x010fd8000f8ec0ff */
.L_x_3325:
[C---:B------:R-:W-:Y:S01]  /*59a0*/  LEA R0, R11.reuse, UR17, 0x2 ;  /* 0x000000110b007c11 */ /* 0x040fe2000f8e10ff */
[C---:B--2-4-:R-:W-:Y:S01]  /*59b0*/  IMAD.WIDE.U32 R6, R11.reuse, UR40, RZ ;  /* 0x000000280b067c25 */ /* 0x054fe2000f8e00ff */
[----:B------:R-:W-:Y:S02]  /*59c0*/  MOV R4, UR14 ;  /* 0x0000000e00047c02 */ /* 0x000fe40008000f00 */
[----:B------:R-:W-:Y:S01]  /*59d0*/  SHF.R.S32.HI R10, RZ, 0x1f, R11 ;  /* 0x0000001fff0a7819 */ /* 0x000fe2000001140b */
[----:B------:R-:W2:Y:S01]  /*59e0*/  LDS R13, [R0+0x1d90] ;  /* 0x001d9000000d7984 */ /* 0x000ea20000000800 */
[----:B------:R-:W-:Y:S02]  /*59f0*/  MOV R3, UR8 ;  /* 0x0000000800037c02 */ /* 0x000fe40008000f00 */
[----:B------:R-:W-:Y:S01]  /*5a00*/  MOV R2, R4 ;  /* 0x0000000400027202 */ /* 0x000fe20000000f00 */
[C---:B0-----:R-:W-:Y:S01]  /*5a10*/  IMAD R4, R10.reuse, UR26, RZ ;  /* 0x0000001a0a047c24 */ /* 0x041fe2000f8e02ff */
[----:B------:R-:W-:Y:S01]  /*5a20*/  MOV R5, UR15 ;  /* 0x0000000f00057c02 */ /* 0x000fe20008000f00 */
[----:B------:R-:W-:Y:S01]  /*5a30*/  IMAD R8, R10, UR40, RZ ;  /* 0x000000280a087c24 */ /* 0x000fe2000f8e02ff */
[----:B------:R-:W0:Y:S01]  /*5a40*/  LDS R0, [R0+0x2190] ;  /* 0x0021900000007984 */ /* 0x000e220000000800 */
[----:B------:R-:W-:-:S04]  /*5a50*/  IMAD.WIDE.U32 R2, R11, UR26, R2 ;  /* 0x0000001a0b027c25 */ /* 0x000fc8000f8e0002 */
[C---:B------:R-:W-:Y:S01]  /*5a60*/  IMAD R5, R11.reuse, UR27, R4 ;  /* 0x0000001b0b057c24 */ /* 0x040fe2000f8e0204 */
[----:B------:R-:W-:Y:S01]  /*5a70*/  LEA R4, P0, R2, UR28, 0x2 ;  /* 0x0000001c02047c11 */ /* 0x000fe2000f8010ff */
[----:B------:R-:W-:Y:S01]  /*5a80*/  IMAD R9, R11, UR41, R8 ;  /* 0x000000290b097c24 */ /* 0x000fe2000f8e0208 */
[----:B------:R-:W-:Y:S02]  /*5a90*/  LEA R8, P1, R6, UR6, 0x2 ;  /* 0x0000000606087c11 */ /* 0x000fe4000f8210ff */
[----:B------:R-:W-:Y:S02]  /*5aa0*/  IADD3 R5, PT, PT, R3, R5, RZ ;  /* 0x0000000503057210 */ /* 0x000fe40007ffe0ff */
[----:B------:R-:W-:Y:S02]  /*5ab0*/  IADD3 R3, PT, PT, R7, R9, RZ ;  /* 0x0000000907037210 */ /* 0x000fe40007ffe0ff */
[----:B------:R-:W-:Y:S02]  /*5ac0*/  LEA.HI.X R5, R2, UR29, R5, 0x2, P0 ;  /* 0x0000001d02057c11 */ /* 0x000fe400080f1405 */
[----:B------:R-:W-:-:S03]  /*5ad0*/  LEA.HI.X R9, R6, UR7, R3, 0x2, P1 ;  /* 0x0000000706097c11 */ /* 0x000fc600088f1403 */
[----:B--2---:R2:W-:Y:S04]  /*5ae0*/  REDG.E.ADD.F32.FTZ.RN.STRONG.GPU desc[UR24][R4.64], R13 ;  /* 0x0000000d040079a6 */ /* 0x0045e8000c12f318 */
[----:B------:R4:W0:Y:S01]  /*5af0*/  LDG.E R15, desc[UR24][R8.64] ;  /* 0x00000018080f7981 */ /* 0x000822000c1e1900 */
[----:B------:R-:W-:Y:S01]  /*5b00*/  IMAD.U32 R6, RZ, RZ, UR12 ;  /* 0x0000000cff067e24 */ /* 0x000fe2000f8e00ff */
[----:B------:R-:W-:Y:S01]  /*5b10*/  MOV R3, UR11 ;  /* 0x0000000b00037c02 */ /* 0x000fe20008000f00 */
[C---:B------:R-:W-:Y:S01]  /*5b20*/  IMAD R12, R10.reuse, UR32, RZ ;  /* 0x000000200a0c7c24 */ /* 0x040fe2000f8e02ff */
[----:B------:R-:W-:Y:S01]  /*5b30*/  MOV R7, UR13 ;  /* 0x0000000d00077c02 */ /* 0x000fe20008000f00 */
[----:B---3--:R-:W-:Y:S01]  /*5b40*/  IMAD R14, R10, UR42, RZ ;  /* 0x0000002a0a0e7c24 */ /* 0x008fe2000f8e02ff */
[----:B------:R-:W-:Y:S01]  /*5b50*/  MOV R2, R6 ;  /* 0x0000000600027202 */ /* 0x000fe20000000f00 */
[----:B------:R-:W-:-:S02]  /*5b60*/  IMAD R17, R11, UR33, R12 ;  /* 0x000000210b117c24 */ /* 0x000fc4000f8e020c */
[----:B------:R-:W-:-:S04]  /*5b70*/  IMAD.WIDE.U32 R6, R11, UR42, RZ ;  /* 0x0000002a0b067c25 */ /* 0x000fc8000f8e00ff */
[----:B------:R-:W-:Y:S01]  /*5b80*/  IMAD.WIDE.U32 R2, R11, UR32, R2 ;  /* 0x000000200b027c25 */ /* 0x000fe2000f8e0002 */
[----:B----4-:R-:W-:-:S03]  /*5b90*/  LEA R8, P1, R6, UR9, 0x2 ;  /* 0x0000000906087c11 */ /* 0x010fc6000f8210ff */
[----:B--2---:R-:W-:Y:S01]  /*5ba0*/  IMAD R13, R11, UR43, R14 ;  /* 0x0000002b0b0d7c24 */ /* 0x004fe2000f8e020e */
[----:B------:R-:W-:Y:S02]  /*5bb0*/  IADD3 R5, PT, PT, R3, R17, RZ ;  /* 0x0000001103057210 */ /* 0x000fe40007ffe0ff */
[C---:B------:R-:W-:Y:S02]  /*5bc0*/  LEA R4, P0, R2.reuse, UR30, 0x2 ;  /* 0x0000001e02047c11 */ /* 0x040fe4000f8010ff */
[----:B------:R-:W-:Y:S02]  /*5bd0*/  IADD3 R3, PT, PT, R7, R13, RZ ;  /* 0x0000000d07037210 */ /* 0x000fe40007ffe0ff */
[----:B------:R-:W-:Y:S02]  /*5be0*/  LEA.HI.X R5, R2, UR31, R5, 0x2, P0 ;  /* 0x0000001f02057c11 */ /* 0x000fe400080f1405 */
[----:B------:R-:W-:Y:S01]  /*5bf0*/  LEA.HI.X R9, R6, UR10, R3, 0x2, P1 ;  /* 0x0000000a06097c11 */ /* 0x000fe200088f1403 */
[----:B0-----:R-:W-:-:S05]  /*5c00*/  FMUL.FTZ R15, R0, R15 ;  /* 0x0000000f000f7220 */ /* 0x001fca0000410000 */
        /* <DEDUP_REMOVED lines=18> */
.L_x_3324:
[----:B------:R-:W-:Y:S05]  /*5d30*/  EXIT ;  /* 0x000000000000794d */ /* 0x000fea0003800000 */
.L_x_3310:
[----:B------:R-:W-:Y:S01]  /*5d40*/  HFMA2 R188, -RZ, RZ, 0, 5.9604644775390625e-08 ;  /* 0x00000001ffbc7431 */ /* 0x000fe200000001ff */
[----:B------:R-:W-:Y:S02]  /*5d50*/  MOV R187, R6 ;  /* 0x0000000600bb7202 */ /* 0x000fe40000000f00 */
[----:B------:R-:W-:Y:S02]  /*5d60*/  MOV R189, RZ ;  /* 0x000000ff00bd7202 */ /* 0x000fe40000000f00 */
[----:B------:R-:W-:-:S07]  /*5d70*/  MOV R208, 0xffffffff ;  /* 0xffffffff00d07802 */ /* 0x000fce0000000f00 */
[----:B-12345:R-:W-:Y:S05]  /*5d80*/  WARPSYNC.COLLECTIVE R208, `(.L_x_3326) ;  /* 0x00000000d0087348 */ /* 0x03efea0003c00000 */
[----:B------:R0:W0:Y:S02]  /*5d90*/  SHFL.UP P6, R4, R187, R188, R189 ;  /* 0x040000bcbb047389 */ /* 0x00002400000c00bd */
[----:B012345:R-:W-:Y:S05]  /*5da0*/  ENDCOLLECTIVE ;  /* 0x000000000000791b */ /* 0x03ffea0003800000 */
.L_x_3326:
[----:B------:R-:W-:Y:S02]  /*5db0*/  MOV R187, R5 ;  /* 0x0000000500bb7202 */ /* 0x000fe40000000f00 */
[----:B------:R-:W-:-:S07]  /*5dc0*/  MOV R7, R4 ;  /* 0x0000000400077202 */ /* 0x000fce0000000f00 */
[----:B------:R-:W-:Y:S05]  /*5dd0*/  WARPSYNC.COLLECTIVE R208, `(.L_x_3327) ;  /* 0x00000000d0087348 */ /* 0x000fea0003c00000 */
[----:B------:R0:W1:Y:S02]  /*5de0*/  SHFL.UP P6, R4, R187, R188, R189 ;  /* 0x040000bcbb047389 */ /* 0x00006400000c00bd */
[----:B01----:R-:W-:Y:S05]  /*5df0*/  ENDCOLLECTIVE ;  /* 0x000000000000791b */ /* 0x003fea0003800000 */
.L_x_3327:
        /* <DEDUP_REMOVED lines=8> */
.L_x_3328:
[----:B------:R-:W-:Y:S02]  /*5e80*/  MOV R187, R9 ;  /* 0x0000000900bb7202 */ /* 0x000fe40000000f00 */
[----:B------:R-:W-:-:S07]  /*5e90*/  MOV R7, R4 ;  /* 0x0000000400077202 */ /* 0x000fce0000000f00 */
[----:B------:R-:W-:Y:S05]  /*5ea0*/  WARPSYNC.COLLECTIVE R208, `(.L_x_3329) ;  /* 0x00000000d0087348 */ /* 0x000fea0003c00000 */
[----:B------:R0:W1:Y:S02]  /*5eb0*/  SHFL.UP P6, R4, R187, R188, R189 ;  /* 0x040000bcbb047389 */ /* 0x00006400000c00bd */
[----:B01----:R-:W-:Y:S05]  /*5ec0*/  ENDCOLLECTIVE ;  /* 0x000000000000791b */ /* 0x003fea0003800000 */
.L_x_3329:
        /* <DEDUP_REMOVED lines=8> */
.L_x_3330:
[----:B------:R-:W-:Y:S02]  /*5f50*/  MOV R187, R185 ;  /* 0x000000b900bb7202 */ /* 0x000fe40000000f00 */
[----:B------:R-:W-:-:S07]  /*5f60*/  MOV R5, R4 ;  /* 0x0000000400057202 */ /* 0x000fce0000000f00 */
[----:B------:R-:W-:Y:S05]  /*5f70*/  WARPSYNC.COLLECTIVE R208, `(.L_x_3331) ;  /* 0x00000000d0087348 */ /* 0x000fea0003c00000 */
[----:B------:R0:W1:Y:S02]  /*5f80*/  SHFL.UP P6, R4, R187, R188, R189 ;  /* 0x040000bcbb047389 */ /* 0x00006400000c00bd */
[----:B01----:R-:W-:Y:S05]  /*5f90*/  ENDCOLLECTIVE ;  /* 0x000000000000791b */ /* 0x003fea0003800000 */
.L_x_3331:
        /* <DEDUP_REMOVED lines=8> */
.L_x_3332:
[----:B------:R-:W-:Y:S01]  /*6020*/  MOV R187, R7 ;  /* 0x0000000700bb7202 */ /* 0x000fe20000000f00 */
[----:B------:R-:W-:-:S07]  /*6030*/  IMAD.MOV.U32 R5, RZ, RZ, R4 ;  /* 0x000000ffff057224 */ /* 0x000fce00078e0004 */
[----:B------:R-:W-:Y:S05]  /*6040*/  WARPSYNC.COLLECTIVE R208, `(.L_x_3333) ;  /* 0x00000000d0087348 */ /* 0x000fea0003c00000 */
[----:B------:R0:W1:Y:S02]  /*6050*/  SHFL.UP P6, R4, R187, R188, R189 ;  /* 0x040000bcbb047389 */ /* 0x00006400000c00bd */
[----:B01----:R-:W-:Y:S05]  /*6060*/  ENDCOLLECTIVE ;  /* 0x000000000000791b */ /* 0x003fea0003800000 */
.L_x_3333:
        /* <DEDUP_REMOVED lines=8> */
.L_x_3334:
[----:B------:R-:W-:Y:S02]  /*60f0*/  MOV R187, R5 ;  /* 0x0000000500bb7202 */ /* 0x000fe40000000f00 */
[----:B------:R-:W-:-:S07]  /*6100*/  MOV R9, R4 ;  /* 0x0000000400097202 */ /* 0x000fce0000000f00 */
[----:B------:R-:W-:Y:S05]  /*6110*/  WARPSYNC.COLLECTIVE R208, `(.L_x_3335) ;  /* 0x00000000d0087348 */ /* 0x000fea0003c00000 */
[----:B------:R0:W1:Y:S02]  /*6120*/  SHFL.UP P6, R4, R187, R188, R189 ;  /* 0x040000bcbb047389 */ /* 0x00006400000c00bd */
[----:B01----:R-:W-:Y:S05]  /*6130*/  ENDCOLLECTIVE ;  /* 0x000000000000791b */ /* 0x003fea0003800000 */
.L_x_3335:
[----:B------:R-:W-:Y:S05]  /*6140*/  BRA `(.L_x_3336) ;  /* 0xffffffcc00547947 */ /* 0x000fea000383ffff */
.L_x_3311:
[----:B------:R-:W-:Y:S01]  /*6150*/  HFMA2 R210, -RZ, RZ, 0, 1.847743988037109375e-06 ;  /* 0x0000001fffd27431 */ /* 0x000fe200000001ff */
[----:B------:R-:W-:Y:S01]  /*6160*/  BSSY B0, `(.L_x_3337) ;  /* 0x0000007000007945 */ /* 0x000fe20003800000 */
[----:B------:R-:W-:Y:S02]  /*6170*/  MOV R209, R6 ;  /* 0x0000000600d17202 */ /* 0x000fe40000000f00 */
[----:B------:R-:W-:Y:S02]  /*6180*/  MOV R211, 0x1f ;  /* 0x0000001f00d37802 */ /* 0x000fe40000000f00 */
[----:B------:R-:W-:-:S07]  /*6190*/  MOV R208, 0xffffffff ;  /* 0xffffffff00d07802 */ /* 0x000fce0000000f00 */
[----:B--2345:R-:W-:Y:S05]  /*61a0*/  WARPSYNC.COLLECTIVE R208, `(.L_x_3338) ;  /* 0x00000000d0087348 */ /* 0x03cfea0003c00000 */
[----:B------:R0:W1:Y:S02]  /*61b0*/  SHFL.IDX P1, R5, R209, R210, R211 ;  /* 0x000000d2d1057389 */ /* 0x00006400000200d3 */
[----:B012345:R-:W-:Y:S05]  /*61c0*/  ENDCOLLECTIVE ;  /* 0x000000000000791b */ /* 0x03ffea0003800000 */
.L_x_3338:
[----:B------:R-:W-:Y:S05]  /*61d0*/  BSYNC B0 ;  /* 0x0000000000007941 */ /* 0x000fea0003800000 */
.L_x_3337:
[----:B------:R-:W-:Y:S05]  /*61e0*/  BRA `(.L_x_3339) ;  /* 0xffffffcc00407947 */ /* 0x000fea000383ffff */
.L_x_3312:
        /* <DEDUP_REMOVED lines=8> */
.L_x_3341:
[----:B------:R-:W-:Y:S05]  /*6270*/  BSYNC B0 ;  /* 0x0000000000007941 */ /* 0x000fea0003800000 */
.L_x_3340:
[----:B------:R-:W-:Y:S05]  /*6280*/  BRA `(.L_x_3342) ;  /* 0xffffffcc00207947 */ /* 0x000fea000383ffff */
.L_x_3313:
[----:B------:R-:W-:Y:S01]  /*6290*/  HFMA2 R188, -RZ, RZ, 0, 5.9604644775390625e-08 ;  /* 0x00000001ffbc7431 */ /* 0x000fe200000001ff */
[----:B------:R-:W-:Y:S01]  /*62a0*/  BSSY B0, `(.L_x_3343) ;  /* 0x0000007000007945 */ /* 0x000fe20003800000 */
[----:B------:R-:W-:Y:S02]  /*62b0*/  MOV R187, R6 ;  /* 0x0000000600bb7202 */ /* 0x000fe40000000f00 */
[----:B------:R-:W-:Y:S02]  /*62c0*/  MOV R189, RZ ;  /* 0x000000ff00bd7202 */ /* 0x000fe40000000f00 */
[----:B------:R-:W-:-:S07]  /*62d0*/  MOV R208, 0xffffffff ;  /* 0xffffffff00d07802 */ /* 0x000fce0000000f00 */
[----:B--2345:R-:W-:Y:S05]  /*62e0*/  WARPSYNC.COLLECTIVE R208, `(.L_x_3344) ;  /* 0x00000000d0087348 */ /* 0x03cfea0003c00000 */
[----:B------:R0:W1:Y:S02]  /*62f0*/  SHFL.UP P6, R4, R187, R188, R189 ;  /* 0x040000bcbb047389 */ /* 0x00006400000c00bd */
[----:B012345:R-:W-:Y:S05]  /*6300*/  ENDCOLLECTIVE ;  /* 0x000000000000791b */ /* 0x03ffea0003800000 */
.L_x_3344:
[----:B------:R-:W-:Y:S05]  /*6310*/  BSYNC B0 ;  /* 0x0000000000007941 */ /* 0x000fea0003800000 */
.L_x_3343:
[----:B------:R-:W-:Y:S01]  /*6320*/  HFMA2 R188, -RZ, RZ, 0, 5.9604644775390625e-08 ;  /* 0x00000001ffbc7431 */ /* 0x000fe200000001ff */
[----:B------:R-:W-:Y:S01]  /*6330*/  MOV R187, R7 ;  /* 0x0000000700bb7202 */ /* 0x000fe20000000f00 */
[----:B------:R-:W-:Y:S01]  /*6340*/  HFMA2 R210, -RZ, RZ, 0, 0 ;  /* 0x00000000ffd27431 */ /* 0x000fe200000001ff */
[----:B------:R-:W-:Y:S02]  /*6350*/  MOV R189, RZ ;  /* 0x000000ff00bd7202 */ /* 0x000fe40000000f00 */
[----:B------:R-:W-:Y:S02]  /*6360*/  MOV R208, 0xffffffff ;  /* 0xffffffff00d07802 */ /* 0x000fe40000000f00 */
[----:B------:R-:W-:Y:S02]  /*6370*/  MOV R209, R2 ;  /* 0x0000000200d17202 */ /* 0x000fe40000000f00 */
[----:B------:R-:W-:Y:S02]  /*6380*/  MOV R211, 0x1f ;  /* 0x0000001f00d37802 */ /* 0x000fe40000000f00 */
[----:B------:R-:W-:-:S07]  /*6390*/  MOV R9, R4 ;  /* 0x0000000400097202 */ /* 0x000fce0000000f00 */
[----:B------:R-:W-:Y:S05]  /*63a0*/  WARPSYNC.COLLECTIVE R208, `(.L_x_3345) ;  /* 0x00000000d0087348 */ /* 0x000fea0003c00000 */
[----:B------:R0:W1:Y:S02]  /*63b0*/  SHFL.UP P6, R4, R187, R188, R189 ;  /* 0x040000bcbb047389 */ /* 0x00006400000c00bd */
[----:B01----:R-:W-:Y:S05]  /*63c0*/  ENDCOLLECTIVE ;  /* 0x000000000000791b */ /* 0x003fea0003800000 */
.L_x_3345:
[----:B------:R-:W-:Y:S05]  /*63d0*/  WARPSYNC.COLLECTIVE R208, `(.L_x_3346) ;  /* 0x00000000d0087348 */ /* 0x000fea0003c00000 */
[----:B------:R0:W1:Y:S02]  /*63e0*/  SHFL.IDX P1, R5, R209, R210, R211 ;  /* 0x000000d2d1057389 */ /* 0x00006400000200d3 */
[----:B01----:R-:W-:Y:S05]  /*63f0*/  ENDCOLLECTIVE ;  /* 0x000000000000791b */ /* 0x003fea0003800000 */
.L_x_3346:
[----:B------:R-:W-:Y:S02]  /*6400*/  MOV R209, R3 ;  /* 0x0000000300d17202 */ /* 0x000fe40000000f00 */
[----:B------:R-:W-:Y:S01]  /*6410*/  MOV R186, R4 ;  /* 0x0000000400ba7202 */ /* 0x000fe20000000f00 */
[----:B------:R-:W-:-:S07]  /*6420*/  IMAD.MOV.U32 R4, RZ, RZ, R5 ;  /* 0x000000ffff047224 */ /* 0x000fce00078e0005 */
[----:B------:R-:W-:Y:S05]  /*6430*/  WARPSYNC.COLLECTIVE R208, `(.L_x_3347) ;  /* 0x00000000d0087348 */ /* 0x000fea0003c00000 */
[----:B------:R0:W1:Y:S02]  /*6440*/  SHFL.IDX P1, R5, R209, R210, R211 ;  /* 0x000000d2d1057389 */ /* 0x00006400000200d3 */
[----:B01----:R-:W-:Y:S05]  /*6450*/  ENDCOLLECTIVE ;  /* 0x000000000000791b */ /* 0x003fea0003800000 */
.L_x_3347:
[----:B------:R-:W-:Y:S05]  /*6460*/  BRA `(.L_x_3348) ;  /* 0xffffffc800c07947 */ /* 0x000fea000383ffff */
.L_x_3315:
[----:B------:R-:W-:Y:S01]  /*6470*/  HFMA2 R212, -RZ, RZ, 0, 5.9604644775390625e-08 ;  /* 0x00000001ffd47431 */ /* 0x000fe200000001ff */
[-C--:B------:R-:W-:Y:S01]  /*6480*/  MOV R213, R6.reuse ;  /* 0x0000000600d57202 */ /* 0x080fe20000000f00 */
[----:B------:R-:W-:Y:S01]  /*6490*/  HFMA2 R210, -RZ, RZ, 0, 0 ;  /* 0x00000000ffd27431 */ /* 0x000fe200000001ff */
[----:B------:R-:W-:Y:S02]  /*64a0*/  MOV R215, 0x1f ;  /* 0x0000001f00d77802 */ /* 0x000fe40000000f00 */
[----:B------:R-:W-:Y:S02]  /*64b0*/  MOV R208, 0xffffffff ;  /* 0xffffffff00d07802 */ /* 0x000fe40000000f00 */
[----:B------:R-:W-:Y:S02]  /*64c0*/  MOV R3, R6 ;  /* 0x0000000600037202 */ /* 0x000fe40000000f00 */
[----:B------:R-:W-:-:S07]  /*64d0*/  MOV R4, R5 ;  /* 0x0000000500047202 */ /* 0x000fce0000000f00 */
[----:B-1-3--:R-:W-:Y:S05]  /*64e0*/  WARPSYNC.COLLECTIVE R208, `(.L_x_3349) ;  /* 0x00000000d0087348 */ /* 0x00afea0003c00000 */
[----:B------:R0:W2:Y:S02]  /*64f0*/  SHFL.DOWN P1, R7, R213, R212, R215 ;  /* 0x080000d4d5077389 */ /* 0x0000a400000200d7 */
[----:B0123--:R-:W-:Y:S05]  /*6500*/  ENDCOLLECTIVE ;  /* 0x000000000000791b */ /* 0x00ffea0003800000 */
.L_x_3349:
[----:B------:R-:W-:Y:S02]  /*6510*/  MOV R211, 0x1f ;  /* 0x0000001f00d37802 */ /* 0x000fe40000000f00 */
[----:B------:R-:W-:Y:S02]  /*6520*/  MOV R213, R5 ;  /* 0x0000000500d57202 */ /* 0x000fe40000000f00 */
[----:B------:R-:W-:-:S07]  /*6530*/  MOV R2, R7 ;  /* 0x0000000700027202 */ /* 0x000fce0000000f00 */
[----:B------:R-:W-:Y:S05]  /*6540*/  WARPSYNC.COLLECTIVE R208, `(.L_x_3350) ;  /* 0x00000000d0087348 */ /* 0x000fea0003c00000 */
[----:B------:R0:W1:Y:S02]  /*6550*/  SHFL.DOWN P1, R7, R213, R212, R215 ;  /* 0x080000d4d5077389 */ /* 0x00006400000200d7 */
[----:B01----:R-:W-:Y:S05]  /*6560*/  ENDCOLLECTIVE ;  /* 0x000000000000791b */ /* 0x003fea0003800000 */
.L_x_3350:
[----:B------:R-:W-:Y:S01]  /*6570*/  @P0 FMUL.FTZ R2, R2, R3 ;  /* 0x0000000302020220 */ /* 0x000fe20000410000 */
[----:B------:R-:W-:Y:S02]  /*6580*/  HFMA2 R212, -RZ, RZ, 0, 1.1920928955078125e-07 ;  /* 0x00000002ffd47431 */ /* 0x000fe400000001ff */
[----:B------:R-:W-:Y:S02]  /*6590*/  @P0 FFMA.FTZ R7, R3, R7, R4 ;  /* 0x0000000703070223 */ /* 0x000fe40000010004 */
[----:B------:R-:W-:-:S04]  /*65a0*/  @P0 MOV R3, R2 ;  /* 0x0000000200030202 */ /* 0x000fc80000000f00 */
[----:B------:R-:W-:Y:S02]  /*65b0*/  MOV R213, R3 ;  /* 0x0000000300d57202 */ /* 0x000fe40000000f00 */
[----:B------:R-:W-:Y:S02]  /*65c0*/  @P0 MOV R4, R7 ;  /* 0x0000000700040202 */ /* 0x000fe40000000f00 */
[----:B------:R-:W-:-:S13]  /*65d0*/  ISETP.GT.U32.AND P0, PT, R200, 0x1d, PT ;  /* 0x0000001dc800780c */ /* 0x000fda0003f04070 */
[----:B------:R-:W-:Y:S05]  /*65e0*/  WARPSYNC.COLLECTIVE R208, `(.L_x_3351) ;  /* 0x00000000d0087348 */ /* 0x000fea0003c00000 */
[----:B------:R0:W1:Y:S02]  /*65f0*/  SHFL.DOWN P1, R7, R213, R212, R215 ;  /* 0x080000d4d5077389 */ /* 0x00006400000200d7 */
[----:B01----:R-:W-:Y:S05]  /*6600*/  ENDCOLLECTIVE ;  /* 0x000000000000791b */ /* 0x003fea0003800000 */
.L_x_3351:
[----:B------:R-:W-:Y:S02]  /*6610*/  MOV R213, R4 ;  /* 0x0000000400d57202 */ /* 0x000fe40000000f00 */
[----:B------:R-:W-:-:S07]  /*6620*/  MOV R2, R7 ;  /* 0x0000000700027202 */ /* 0x000fce0000000f00 */
[----:B------:R-:W-:Y:S05]  /*6630*/  WARPSYNC.COLLECTIVE R208, `(.L_x_3352) ;  /* 0x00000000d0087348 */ /* 0x000fea0003c00000 */
[----:B------:R0:W1:Y:S02]  /*6640*/  SHFL.DOWN P1, R7, R213, R212, R215 ;  /* 0x080000d4d5077389 */ /* 0x00006400000200d7 */
[----:B01----:R-:W-:Y:S05]  /*6650*/  ENDCOLLECTIVE ;  /* 0x000000000000791b */ /* 0x003fea0003800000 */
.L_x_3352:
[C---:B------:R-:W-:Y:S01]  /*6660*/  @!P0 FMUL.FTZ R2, R3.reuse, R2 ;  /* 0x0000000203028220 */ /* 0x040fe20000410000 */
[----:B------:R-:W-:Y:S02]  /*6670*/  HFMA2 R212, -RZ, RZ, 0, 2.384185791015625e-07 ;  /* 0x00000004ffd47431 */ /* 0x000fe400000001ff */
[----:B------:R-:W-:Y:S02]  /*6680*/  @!P0 FFMA.FTZ R7, R3, R7, R4 ;  /* 0x0000000703078223 */ /* 0x000fe40000010004 */
[----:B------:R-:W-:-:S04]  /*6690*/  @!P0 MOV R3, R2 ;  /* 0x0000000200038202 */ /* 0x000fc80000000f00 */
[----:B------:R-:W-:Y:S02]  /*66a0*/  MOV R213, R3 ;  /* 0x0000000300d57202 */ /* 0x000fe40000000f00 */
[----:B------:R-:W-:Y:S02]  /*66b0*/  @!P0 MOV R4, R7 ;  /* 0x0000000700048202 */ /* 0x000fe40000000f00 */
[----:B------:R-:W-:-:S13]  /*66c0*/  ISETP.GT.U32.AND P0, PT, R200, 0x1b, PT ;  /* 0x0000001bc800780c */ /* 0x000fda0003f04070 */
[----:B------:R-:W-:Y:S05]  /*66d0*/  WARPSYNC.COLLECTIVE R208, `(.L_x_3353) ;  /* 0x00000000d0087348 */ /* 0x000fea0003c00000 */
[----:B------:R0:W1:Y:S02]  /*66e0*/  SHFL.DOWN P1, R7, R213, R212, R215 ;  /* 0x080000d4d5077389 */ /* 0x00006400000200d7 */
[----:B01----:R-:W-:Y:S05]  /*66f0*/  ENDCOLLECTIVE ;  /* 0x000000000000791b */ /* 0x003fea0003800000 */
.L_x_3353:
[----:B------:R-:W-:Y:S02]  /*6700*/  MOV R213, R4 ;  /* 0x0000000400d57202 */ /* 0x000fe40000000f00 */
[----:B------:R-:W-:-:S07]  /*6710*/  MOV R2, R7 ;  /* 0x0000000700027202 */ /* 0x000fce0000000f00 */
[----:B------:R-:W-:Y:S05]  /*6720*/  WARPSYNC.COLLECTIVE R208, `(.L_x_3354) ;  /* 0x00000000d0087348 */ /* 0x000fea0003c00000 */
[----:B------:R0:W1:Y:S02]  /*6730*/  SHFL.DOWN P1, R7, R213, R212, R215 ;  /* 0x080000d4d5077389 */ /* 0x00006400000200d7 */
[----:B01----:R-:W-:Y:S05]  /*6740*/  ENDCOLLECTIVE ;  /* 0x000000000000791b */ /* 0x003fea0003800000 */
.L_x_3354:
[----:B------:R-:W-:Y:S01]  /*6750*/  @!P0 FMUL.FTZ R2, R3, R2 ;  /* 0x0000000203028220 */ /* 0x000fe20000410000 */
[----:B------:R-:W-:Y:S01]  /*6760*/  HFMA2 R212, -RZ, RZ, 0, 4.76837158203125e-07 ;  /* 0x00000008ffd47431 */ /* 0x000fe200000001ff */
[----:B------:R-:W-:-:S05]  /*6770*/  MOV R5, R7 ;  /* 0x0000000700057202 */ /* 0x000fca0000000f00 */
[----:B------:R-:W-:Y:S01]  /*6780*/  @!P0 FFMA.FTZ R5, R3, R5, R4 ;  /* 0x0000000503058223 */ /* 0x000fe20000010004 */
[----:B------:R-:W-:-:S04]  /*6790*/  @!P0 MOV R3, R2 ;  /* 0x0000000200038202 */ /* 0x000fc80000000f00 */
[----:B------:R-:W-:Y:S02]  /*67a0*/  MOV R213, R3 ;  /* 0x0000000300d57202 */ /* 0x000fe40000000f00 */
[----:B------:R-:W-:Y:S02]  /*67b0*/  @!P0 MOV R4, R5 ;  /* 0x0000000500048202 */ /* 0x000fe40000000f00 */
[----:B------:R-:W-:-:S13]  /*67c0*/  ISETP.GT.U32.AND P0, PT, R200, 0x17, PT ;  /* 0x00000017c800780c */ /* 0x000fda0003f04070 */
[----:B------:R-:W-:Y:S05]  /*67d0*/  WARPSYNC.COLLECTIVE R208, `(.L_x_3355) ;  /* 0x00000000d0087348 */ /* 0x000fea0003c00000 */
[----:B------:R0:W1:Y:S02]  /*67e0*/  SHFL.DOWN P1, R7, R213, R212, R215 ;  /* 0x080000d4d5077389 */ /* 0x00006400000200d7 */
[----:B01----:R-:W-:Y:S05]  /*67f0*/  ENDCOLLECTIVE ;  /* 0x000000000000791b */ /* 0x003fea0003800000 */
.L_x_3355:
[----:B------:R-:W-:Y:S01]  /*6800*/  MOV R213, R4 ;  /* 0x0000000400d57202 */ /* 0x000fe20000000f00 */
[----:B------:R-:W-:-:S07]  /*6810*/  IMAD.MOV.U32 R2, RZ, RZ, R7 ;  /* 0x000000ffff027224 */ /* 0x000fce00078e0007 */
[----:B------:R-:W-:Y:S05]  /*6820*/  WARPSYNC.COLLECTIVE R208, `(.L_x_3356) ;  /* 0x00000000d0087348 */ /* 0x000fea0003c00000 */
[----:B------:R0:W1:Y:S02]  /*6830*/  SHFL.DOWN P1, R7, R213, R212, R215 ;  /* 0x080000d4d5077389 */ /* 0x00006400000200d7 */
[----:B01----:R-:W-:Y:S05]  /*6840*/  ENDCOLLECTIVE ;  /* 0x000000000000791b */ /* 0x003fea0003800000 */
.L_x_3356:
[----:B------:R-:W-:Y:S01]  /*6850*/  @!P0 FMUL.FTZ R2, R3, R2 ;  /* 0x0000000203028220 */ /* 0x000fe20000410000 */
[----:B------:R-:W-:Y:S01]  /*6860*/  HFMA2 R212, -RZ, RZ, 0, 9.5367431640625e-07 ;  /* 0x00000010ffd47431 */ /* 0x000fe200000001ff */
        /* <DEDUP_REMOVED lines=9> */
.L_x_3357:
[----:B------:R-:W-:Y:S02]  /*6900*/  MOV R213, R4 ;  /* 0x0000000400d57202 */ /* 0x000fe40000000f00 */
[----:B------:R-:W-:-:S07]  /*6910*/  MOV R2, R7 ;  /* 0x0000000700027202 */ /* 0x000fce0000000f00 */
[----:B------:R-:W-:Y:S05]  /*6920*/  WARPSYNC.COLLECTIVE R208, `(.L_x_3358) ;  /* 0x00000000d0087348 */ /* 0x000fea0003c00000 */
[----:B------:R0:W1:Y:S02]  /*6930*/  SHFL.DOWN P1, R7, R213, R212, R215 ;  /* 0x080000d4d5077389 */ /* 0x00006400000200d7 */
[----:B01----:R-:W-:Y:S05]  /*6940*/  ENDCOLLECTIVE ;  /* 0x000000000000791b */ /* 0x003fea0003800000 */
.L_x_3358:
[----:B------:R-:W-:Y:S01]  /*6950*/  @!P0 FMUL.FTZ R2, R3, R2 ;  /* 0x0000000203028220 */ /* 0x000fe20000410000 */
[----:B------:R-:W-:Y:S01]  /*6960*/  HFMA2 R212, -RZ, RZ, 0, 5.9604644775390625e-08 ;  /* 0x00000001ffd47431 */ /* 0x000fe200000001ff */
[----:B------:R-:W-:-:S05]  /*6970*/  MOV R5, R7 ;  /* 0x0000000700057202 */ /* 0x000fca0000000f00 */
[----:B------:R-:W-:Y:S01]  /*6980*/  @!P0 FFMA.FTZ R5, R3, R5, R4 ;  /* 0x0000000503058223 */ /* 0x000fe20000010004 */
[----:B------:R-:W-:-:S04]  /*6990*/  @!P0 MOV R3, R2 ;  /* 0x0000000200038202 */ /* 0x000fc80000000f00 */
[----:B------:R-:W-:Y:S02]  /*69a0*/  MOV R209, R3 ;  /* 0x0000000300d17202 */ /* 0x000fe40000000f00 */
[----:B------:R-:W-:Y:S02]  /*69b0*/  @!P0 MOV R4, R5 ;  /* 0x0000000500048202 */ /* 0x000fe40000000f00 */
[----:B------:R-:W-:-:S07]  /*69c0*/  MOV R213, R3 ;  /* 0x0000000300d57202 */ /* 0x000fce0000000f00 */
[----:B------:R-:W-:Y:S05]  /*69d0*/  WARPSYNC.COLLECTIVE R208, `(.L_x_3359) ;  /* 0x00000000d0087348 */ /* 0x000fea0003c00000 */
[----:B------:R0:W1:Y:S02]  /*69e0*/  SHFL.IDX P1, R5, R209, R210, R211 ;  /* 0x000000d2d1057389 */ /* 0x00006400000200d3 */
[----:B01----:R-:W-:Y:S05]  /*69f0*/  ENDCOLLECTIVE ;  /* 0x000000000000791b */ /* 0x003fea0003800000 */
.L_x_3359:
[----:B------:R-:W-:Y:S02]  /*6a00*/  ISETP.NE.AND P0, PT, R14, 0x1f, PT ;  /* 0x0000001f0e00780c */ /* 0x000fe40003f05270 */
[----:B------:R-:W-:Y:S02]  /*6a10*/  MOV R209, R4 ;  /* 0x0000000400d17202 */ /* 0x000fe40000000f00 */
[----:B------:R-:W-:-:S09]  /*6a20*/  MOV R2, R5 ;  /* 0x0000000500027202 */ /* 0x000fd20000000f00 */
[----:B------:R-:W-:Y:S05]  /*6a30*/  WARPSYNC.COLLECTIVE R208, `(.L_x_3360) ;  /* 0x00000000d0087348 */ /* 0x000fea0003c00000 */
[----:B------:R0:W1:Y:S02]  /*6a40*/  SHFL.IDX P1, R5, R209, R210, R211 ;  /* 0x000000d2d1057389 */ /* 0x00006400000200d3 */
[----:B01----:R-:W-:Y:S05]  /*6a50*/  ENDCOLLECTIVE ;  /* 0x000000000000791b */ /* 0x003fea0003800000 */
.L_x_3360:
[----:B------:R-:W-:Y:S05]  /*6a60*/  WARPSYNC.COLLECTIVE R208, `(.L_x_3361) ;  /* 0x00000000d0087348 */ /* 0x000fea0003c00000 */
[----:B------:R0:W1:Y:S02]  /*6a70*/  SHFL.DOWN P1, R7, R213, R212, R215 ;  /* 0x080000d4d5077389 */ /* 0x00006400000200d7 */
[----:B01----:R-:W-:Y:S05]  /*6a80*/  ENDCOLLECTIVE ;  /* 0x000000000000791b */ /* 0x003fea0003800000 */
.L_x_3361:
[----:B------:R-:W-:Y:S01]  /*6a90*/  MOV R209, R8 ;  /* 0x0000000800d17202 */ /* 0x000fe20000000f00 */
[----:B------:R-:W-:Y:S01]  /*6aa0*/  FMUL.FTZ R8, R8, R2 ;  /* 0x0000000208087220 */ /* 0x000fe20000410000 */
[----:B------:R-:W-:Y:S02]  /*6ab0*/  MOV R213, R4 ;  /* 0x0000000400d57202 */ /* 0x000fe40000000f00 */
[----:B------:R-:W-:Y:S02]  /*6ac0*/  MOV R6, R5 ;  /* 0x0000000500067202 */ /* 0x000fe40000000f00 */
[----:B------:R-:W-:-:S07]  /*6ad0*/  MOV R205, R7 ;  /* 0x0000000700cd7202 */ /* 0x000fce0000000f00 */
[----:B------:R-:W-:Y:S05]  /*6ae0*/  WARPSYNC.COLLECTIVE R208, `(.L_x_3362) ;  /* 0x00000000d0087348 */ /* 0x000fea0003c00000 */
[----:B------:R0:W1:Y:S02]  /*6af0*/  SHFL.DOWN P1, R7, R213, R212, R215 ;  /* 0x080000d4d5077389 */ /* 0x00006400000200d7 */
[----:B01----:R-:W-:Y:S05]  /*6b00*/  ENDCOLLECTIVE ;  /* 0x000000000000791b */ /* 0x003fea0003800000 */
.L_x_3362:
[----:B------:R-:W-:Y:S05]  /*6b10*/  WARPSYNC.COLLECTIVE R208, `(.L_x_3363) ;  /* 0x00000000d0087348 */ /* 0x000fea0003c00000 */
[----:B------:R0:W1:Y:S02]  /*6b20*/  SHFL.IDX P1, R5, R209, R210, R211 ;  /* 0x000000d2d1057389 */ /* 0x00006400000200d3 */
[----:B01----:R-:W-:Y:S05]  /*6b30*/  ENDCOLLECTIVE ;  /* 0x000000000000791b */ /* 0x003fea0003800000 */
.L_x_3363:
[----:B------:R-:W-:Y:S01]  /*6b40*/  MOV R209, R9 ;  /* 0x0000000900d17202 */ /* 0x000fe20000000f00 */
[----:B------:R-:W-:Y:S01]  /*6b50*/  FFMA.FTZ R9, R9, R2, R6 ;  /* 0x0000000209097223 */ /* 0x000fe20000010006 */
[----:B------:R-:W-:Y:S02]  /*6b60*/  MOV R206, R7 ;  /* 0x0000000700ce7202 */ /* 0x000fe40000000f00 */
[----:B------:R-:W-:-:S07]  /*6b70*/  MOV R207, R5 ;  /* 0x0000000500cf7202 */ /* 0x000fce0000000f00 */
[----:B------:R-:W-:Y:S05]  /*6b80*/  WARPSYNC.COLLECTIVE R208, `(.L_x_3364) ;  /* 0x00000000d0087348 */ /* 0x000fea0003c00000 */
[----:B------:R0:W1:Y:S02]  /*6b90*/  SHFL.IDX P1, R5, R209, R210, R211 ;  /* 0x000000d2d1057389 */ /* 0x00006400000200d3 */
[----:B01----:R-:W-:Y:S05]  /*6ba0*/  ENDCOLLECTIVE ;  /* 0x000000000000791b */ /* 0x003fea0003800000 */
.L_x_3364:
[----:B------:R-:W-:Y:S01]  /*6bb0*/  MOV R7, R5 ;  /* 0x0000000500077202 */ /* 0x000fe20000000f00 */
[----:B------:R-:W-:Y:S06]  /*6bc0*/  BRA `(.L_x_3365) ;  /* 0xffffffc800b07947 */ /* 0x000fec000383ffff */
.L_x_3366:
        /* <DEDUP_REMOVED lines=11> */
.L_x_10440:


//--------------------- .text._Z25selective_scan_bwd_kernelI32Selective_Scan_bwd_kernel_traitsILi64ELi16ELb0ELb0ELb0ELb0ELb1EN3c104HalfEfEEv12SSMParamsBwd --------------------------
	.section	.text._Z25selective_scan_bwd_kernelI32Selective_Scan_bwd_kernel_traitsILi64ELi16ELb0ELb0ELb0ELb0ELb1EN3c104HalfEfEEv12SSMParamsBwd,"ax",@progbits
	.align	128
        .global         _Z25selective_scan_bwd_kernelI32Selective_Scan_bwd_kernel_traitsILi64ELi16ELb0ELb0ELb0ELb0ELb1EN3c104HalfEfEEv12SSMParamsBwd
        .type           _Z25selective_scan_bwd_kernelI32Selective_Scan_bwd_kernel_traitsILi64ELi16ELb0ELb0ELb0ELb0ELb1EN3c104HalfEfEEv12SSMParamsBwd,@function
        .size           _Z25selective_scan_bwd_kernelI32Selective_Scan_bwd_kernel_traitsILi64ELi16ELb0ELb0ELb0ELb0ELb1EN3c104HalfEfEEv12SSMParamsBwd,(.L_x_10441 - _Z25selective_scan_bwd_kernelI32Selective_Scan_bwd_kernel_traitsILi64ELi16ELb0ELb0ELb0ELb0ELb1EN3c104HalfEfEEv12SSMParamsBwd)
        .other          _Z25selective_scan_bwd_kernelI32Selective_Scan_bwd_kernel_traitsILi64ELi16ELb0ELb0ELb0ELb0ELb1EN3c104HalfEfEEv12SSMParamsBwd,@"STO_CUDA_ENTRY STV_DEFAULT"
_Z25selective_scan_bwd_kernelI32Selective_Scan_bwd_kernel_traitsILi64ELi16ELb0ELb0ELb0ELb0ELb1EN3c104HalfEfEEv12SSMParamsBwd:
.text._Z25selective_scan_bwd_kernelI32Selective_Scan_bwd_kernel_traitsILi64ELi16ELb0ELb0ELb0ELb0ELb1EN3c104HalfEfEEv12SSMParamsBwd:
        /* <DEDUP_REMOVED lines=8> */
[----:B------:R-:W4:Y:S01]  /*0080*/  LDCU.128 UR24, c[0x0][0x400] ;  /* 0x00008000ff1877ac */ /* 0x000f220008000c00 */
[----:B0-----:R-:W-:-:S02]  /*0090*/  UISETP.NE.U32.AND UP1, UPT, UR8, URZ, UPT ;  /* 0x000000ff0800728c */ /* 0x001fc4000bf25070 */
[----:B--2---:R-:W-:Y:S02]  /*00a0*/  UISETP.NE.U32.AND UP0, UPT, UR6, URZ, UPT ;  /* 0x000000ff0600728c */ /* 0x004fe4000bf05070 */
[----:B------:R-:W-:Y:S02]  /*00b0*/  UISETP.NE.AND.EX UP1, UPT, UR9, URZ, UPT, UP1 ;  /* 0x000000ff0900728c */ /* 0x000fe4000bf25310 */
[----:B------:R-:W-:Y:S01]  /*00c0*/  UISETP.NE.AND.EX UP0, UPT, UR7, URZ, UPT, UP0 ;  /* 0x000000ff0700728c */ /* 0x000fe2000bf05300 */
[----:B------:R-:W0:Y:S03]  /*00d0*/  LDCU.64 UR34, c[0x0][0x480] ;  /* 0x00009000ff2277ac */ /* 0x000e260008000a00 */
[----:B------:R-:W-:Y:S02]  /*00e0*/  PLOP3.LUT P1, PT, PT, PT, UP1, 0x80, 0x8 ;  /* 0x000000000008781c */ /* 0x000fe40003f2f018 */
[----:B------:R-:W-:Y:S01]  /*00f0*/  PLOP3.LUT P0, PT, PT, PT, UP0, 0x80, 0x8 ;  /* 0x000000000008781c */ /* 0x000fe20003f0f008 */
[----:B------:R-:W2:Y:S02]  /*0100*/  LDCU UR30, c[0x0][0x394] ;  /* 0x00007280ff1e77ac */ /* 0x000ea40008000800 */
        /* <DEDUP_REMOVED lines=10> */
[----:B---3--:R3:W5:Y:S01]  /*01b0*/  @P1 LDG.E R10, desc[UR32][R4.64] ;  /* 0x00000020040a1981 */ /* 0x008762000c1e1900 */
[----:B----4-:R-:W-:Y:S01]  /*01c0*/  UIMAD.WIDE.U32 UR12, UR31, UR24, URZ ;  /* 0x000000181f0c72a5 */ /* 0x010fe2000f8e00ff */
[----:B------:R-:W4:Y:S02]  /*01d0*/  LDCU.128 UR8, c[0x0][0x460] ;  /* 0x00008c00ff0877ac */ /* 0x000f240008000c00 */
[----:B------:R3:W5:Y:S01]  /*01e0*/  @P0 LDG.E R11, desc[UR32][R2.64] ;  /* 0x00000020020b0981 */ /* 0x000762000c1e1900 */
[----:B------:R-:W-:Y:S02]  /*01f0*/  UIMAD.WIDE.U32 UR6, UR31, UR20, URZ ;  /* 0x000000141f0672a5 */ /* 0x000fe4000f8e00ff */
[----:B------:R-:W-:Y:S02]  /*0200*/  UIMAD UR13, UR31, UR25, UR13 ;  /* 0x000000191f0d72a4 */ /* 0x000fe4000f8e020d */
[----:B------:R-:W-:-:S04]  /*0210*/  UIMAD UR7, UR31, UR21, UR7 ;  /* 0x000000151f0772a4 */ /* 0x000fc8000f8e0207 */
[----:B------:R-:W-:Y:S02]  /*0220*/  UIMAD.WIDE.U32 UR14, UR16, UR22, UR6 ;  /* 0x00000016100e72a5 */ /* 0x000fe4000f8e0006 */
[----:B------:R-:W-:Y:S02]  /*0230*/  UIMAD.WIDE.U32 UR18, UR16, UR26, UR12 ;  /* 0x0000001a101272a5 */ /* 0x000fe4000f8e000c */
[----:B0-----:R-:W-:Y:S02]  /*0240*/  UISETP.NE.U32.AND UP0, UPT, UR34, URZ, UPT ;  /* 0x000000ff2200728c */ /* 0x001fe4000bf05070 */
[----:B------:R-:W-:Y:S02]  /*0250*/  UIMAD UR22, UR16, UR23, UR15 ;  /* 0x00000017101672a4 */ /* 0x000fe4000f8e020f */
[----:B--2---:R-:W-:Y:S02]  /*0260*/  ULEA UR15, UR30, 0xfffffc00, 0xa ;  /* 0xfffffc001e0f7891 */ /* 0x004fe4000f8e50ff */
[----:B------:R-:W-:-:S02]  /*0270*/  UIMAD UR17, UR16, UR27, UR19 ;  /* 0x0000001b101172a4 */ /* 0x000fc4000f8e0213 */
[----:B------:R-:W-:Y:S01]  /*0280*/  UISETP.NE.AND.EX UP0, UPT, UR35, URZ, UPT, UP0 ;  /* 0x000000ff2300728c */ /* 0x000fe2000bf05300 */
[----:B------:R-:W0:Y:S01]  /*0290*/  LDCU.64 UR34, c[0x0][0x3d8] ;  /* 0x00007b00ff2277ac */ /* 0x000e220008000a00 */
[----:B------:R-:W2:Y:S01]  /*02a0*/  LDCU.64 UR12, c[0x0][0x3b8] ;  /* 0x00007700ff0c77ac */ /* 0x000ea20008000a00 */
[----:B-1----:R-:W-:Y:S02]  /*02b0*/  UIMAD.WIDE.U32 UR20, UR31, UR28, URZ ;  /* 0x0000001c1f1472a5 */ /* 0x002fe4000f8e00ff */
[----:B------:R-:W-:Y:S02]  /*02c0*/  UIADD3 UR25, UP1, UPT, UR15, UR14, URZ ;  /* 0x0000000e0f197290 */ /* 0x000fe4000ff3e0ff */
[----:B------:R-:W-:Y:S02]  /*02d0*/  UIADD3 UR27, UP3, UPT, UR15, UR18, URZ ;  /* 0x000000120f1b7290 */ /* 0x000fe4000ff7e0ff */
[----:B------:R-:W-:Y:S02]  /*02e0*/  USHF.R.S32.HI UR14, URZ, 0x1f, UR15 ;  /* 0x0000001fff0e7899 */ /* 0x000fe4000801140f */
[----:B----4-:R-:W-:-:S02]  /*02f0*/  ULEA UR26, UP4, UR27, UR10, 0x1 ;  /* 0x0000000a1b1a7291 */ /* 0x010fc4000f8808ff */
[----:B------:R-:W-:Y:S02]  /*0300*/  ULEA UR24, UP2, UR25, UR8, 0x1 ;  /* 0x0000000819187291 */ /* 0x000fe4000f8408ff */
[----:B------:R-:W-:Y:S02]  /*0310*/  UIADD3.X UR10, UPT, UPT, UR14, UR22, URZ, UP1, !UPT ;  /* 0x000000160e0a7290 */ /* 0x000fe40008ffe4ff */
[----:B------:R-:W-:Y:S02]  /*0320*/  UIADD3.X UR8, UPT, UPT, UR14, UR17, URZ, UP3, !UPT ;  /* 0x000000110e087290 */ /* 0x000fe40009ffe4ff */
[----:B------:R-:W-:Y:S02]  /*0330*/  ULEA.HI.X UR25, UR25, UR9, UR10, 0x1, UP2 ;  /* 0x0000000919197291 */ /* 0x000fe400090f0c0a */
[----:B------:R-:W-:Y:S01]  /*0340*/  UIMAD UR9, UR31, UR29, UR21 ;  /* 0x0000001d1f0972a4 */ /* 0x000fe2000f8e0215 */
[----:B------:R-:W1:Y:S01]  /*0350*/  @UP0 LDCU UR21, c[0x0][0x384] ;  /* 0x00007080ff1507ac */ /* 0x000e620008000800 */
[----:B------:R-:W-:Y:S01]  /*0360*/  ULEA.HI.X UR27, UR27, UR11, UR8, 0x1, UP4 ;  /* 0x0000000b1b1b7291 */ /* 0x000fe2000a0f0c08 */
[----:B------:R-:W4:Y:S01]  /*0370*/  LDCU.64 UR6, c[0x0][0x4a0] ;  /* 0x00009400ff0677ac */ /* 0x000f220008000a00 */
[----:B0-----:R-:W-:-:S02]  /*0380*/  UIMAD.WIDE.U32 UR18, UR16, UR34, URZ ;  /* 0x00000022101272a5 */ /* 0x001fc4000f8e00ff */
[----:B--2---:R-:W-:Y:S01]  /*0390*/  UIMAD.WIDE.U32 UR10, UR16, UR12, URZ ;  /* 0x0000000c100a72a5 */ /* 0x004fe2000f8e00ff */
[----:B------:R-:W0:Y:S01]  /*03a0*/  @UP0 LDCU UR12, c[0x0][0x38c] ;  /* 0x00007180ff0c07ac */ /* 0x000e220008000800 */
[----:B------:R-:W-:Y:S01]  /*03b0*/  UIMAD UR19, UR16, UR35, UR19 ;  /* 0x00000023101372a4 */ /* 0x000fe2000f8e0213 */
[----:B------:R-:W2:Y:S01]  /*03c0*/  @UP0 LDCU.64 UR34, c[0x0][0x480] ;  /* 0x00009000ff2207ac */ /* 0x000ea20008000a00 */
[----:B------:R-:W-:Y:S02]  /*03d0*/  ULEA UR17, UP1, UR18, UR4, 0x2 ;  /* 0x0000000412117291 */ /* 0x000fe4000f8210ff */
[----:B-1----:R-:W-:Y:S01]  /*03e0*/  @UP0 UIMAD UR4, UR31, UR21, UR16 ;  /* 0x000000151f0402a4 */ /* 0x002fe2000f8e0210 */
[----:B------:R-:W1:Y:S03]  /*03f0*/  LDCU.64 UR22, c[0x0][0x448] ;  /* 0x00008900ff1677ac */ /* 0x000e660008000a00 */
[----:B------:R-:W-:Y:S01]  /*0400*/  @UP0 UIMAD UR4, UR4, UR30, URZ ;  /* 0x0000001e040402a4 */ /* 0x000fe2000f8e02ff */
[----:B------:R-:W-:-:S02]  /*0410*/  UMOV UR8, UR20 ;  /* 0x0000001400087c82 */ /* 0x000fc40008000000 */
[----:B----4-:R-:W-:Y:S02]  /*0420*/  UIMAD.WIDE.U32 UR8, UR16, UR6, UR8 ;  /* 0x00000006100872a5 */ /* 0x010fe4000f8e0008 */
[----:B0-----:R-:W-:Y:S02]  /*0430*/  @UP0 UIMAD UR6, UR4, UR12, URZ ;  /* 0x0000000c040602a4 */ /* 0x001fe4000f8e02ff */
[----:B------:R-:W-:Y:S01]  /*0440*/  ULEA.HI.X UR18, UR18, UR5, UR19, 0x2, UP1 ;  /* 0x0000000512127291 */ /* 0x000fe200088f1413 */
[----:B------:R-:W-:Y:S02]  /*0450*/  UMOV UR4, URZ ;  /* 0x000000ff00047c82 */ /* 0x000fe40008000000 */
[----:B------:R-:W-:Y:S01]  /*0460*/  UMOV UR5, URZ ;  /* 0x000000ff00057c82 */ /* 0x000fe20008000000 */
[----:B--2---:R-:W-:Y:S02]  /*0470*/  @UP0 UIMAD.WIDE UR4, UR6, 0x8, UR34 ;  /* 0x00000008060408a5 */ /* 0x004fe4000f8e0222 */
[----:B------:R-:W-:-:S02]  /*0480*/  UISETP.GE.AND UP0, UPT, UR30, 0x1, UPT ;  /* 0x000000011e00788c */ /* 0x000fc4000bf06270 */
[----:B------:R-:W-:Y:S02]  /*0490*/  UIMAD UR7, UR16, UR7, UR9 ;  /* 0x00000007100772a4 */ /* 0x000fe4000f8e0209 */
[----:B------:R-:W-:Y:S01]  /*04a0*/  UIADD3 UR8, UP2, UPT, UR15, UR8, URZ ;  /* 0x000000080f087290 */ /* 0x000fe2000ff5e0ff */
[----:B------:R-:W-:Y:S01]  /*04b0*/  CS2R R12, SRZ ;  /* 0x00000000000c7805 */ /* 0x000fe2000001ff00 */
[----:B------:R-:W-:Y:S02]  /*04c0*/  UIMAD UR13, UR16, UR13, UR11 ;  /* 0x0000000d100d72a4 */ /* 0x000fe4000f8e020b */
[----:B------:R-:W-:Y:S02]  /*04d0*/  UIADD3.X UR29, UPT, UPT, UR14, UR7, URZ, UP2, !UPT ;  /* 0x000000070e1d7290 */ /* 0x000fe400097fe4ff */
[----:B-1----:R-:W-:Y:S02]  /*04e0*/  ULEA UR19, UP1, UR10, UR22, 0x2 ;  /* 0x000000160a137291 */ /* 0x002fe4000f8210ff */
[----:B------:R-:W-:-:S02]  /*04f0*/  ULEA UR28, UP2, UR8, UR36, 0x1 ;  /* 0x00000024081c7291 */ /* 0x000fc4000f8408ff */
[----:B------:R-:W-:Y:S02]  /*0500*/  ULEA.HI.X UR20, UR10, UR23, UR13, 0x2, UP1 ;  /* 0x000000170a147291 */ /* 0x000fe400088f140d */
[----:B------:R-:W-:Y:S01]  /*0510*/  ULEA.HI.X UR29, UR8, UR37, UR29, 0x1, UP2 ;  /* 0x00000025081d7291 */ /* 0x000fe200090f0c1d */
[----:B---3--:R-:W-:Y:S11]  /*0520*/  BRA.U !UP0, `(.L_x_3367) ;  /* 0x0000007108f47547 */ /* 0x008ff6000b800000 */
[----:B------:R-:W0:Y:S01]  /*0530*/  S2R R14, SR_TID.X ;  /* 0x00000000000e7919 */ /* 0x000e220000002100 */
[----:B------:R-:W1:Y:S01]  /*0540*/  LDCU.64 UR8, c[0x0][0x3a0] ;  /* 0x00007400ff0877ac */ /* 0x000e620008000a00 */
[----:B------:R-:W2:Y:S01]  /*0550*/  S2UR UR7, SR_CgaCtaId ;  /* 0x00000000000779c3 */ /* 0x000ea20000008800 */
[----:B------:R-:W-:Y:S01]  /*0560*/  CS2R R12, SRZ ;  /* 0x00000000000c7805 */ /* 0x000fe2000001ff00 */
[----:B------:R-:W3:Y:S01]  /*0570*/  LDCU.64 UR10, c[0x0][0x440] ;  /* 0x00008800ff0a77ac */ /* 0x000ee20008000a00 */
[----:B-1----:R-:W-:-:S04]  /*0580*/  UIMAD.WIDE.U32 UR22, UR16, UR8, URZ ;  /* 0x00000008101672a5 */ /* 0x002fc8000f8e00ff */
[----:B------:R-:W-:Y:S02]  /*0590*/  UIMAD UR6, UR16, UR9, UR23 ;  /* 0x00000009100672a4 */ /* 0x000fe4000f8e0217 */
[----:B---3--:R-:W-:-:S04]  /*05a0*/  ULEA UR21, UP0, UR22, UR10, 0x2 ;  /* 0x0000000a16157291 */ /* 0x008fc8000f8010ff */
[----:B------:R-:W-:Y:S01]  /*05b0*/  ULEA.HI.X UR22, UR22, UR11, UR6, 0x2, UP0 ;  /* 0x0000000b16167291 */ /* 0x000fe200080f1406 */
[----:B------:R-:W1:Y:S01]  /*05c0*/  LDCU UR23, c[0x0][0x394] ;  /* 0x00007280ff1777ac */ /* 0x000e620008000800 */
[C---:B0-----:R-:W-:Y:S02]  /*05d0*/  SHF.L.U32 R15, R14.reuse, 0x4, RZ ;  /* 0x000000040e0f7819 */ /* 0x041fe400000006ff */
[----:B------:R-:W-:Y:S01]  /*05e0*/  LOP3.LUT R153, R14, 0x1f, RZ, 0xc0, !PT ;  /* 0x0000001f0e997812 */ /* 0x000fe200078ec0ff */
[----:B------:R-:W-:Y:S01]  /*05f0*/  UMOV UR6, 0x400 ;  /* 0x0000040000067882 */ /* 0x000fe20000000000 */
[----:B------:R-:W-:Y:S01]  /*0600*/  LOP3.LUT R15, R15, 0x3e00, RZ, 0xc0, !PT ;  /* 0x00003e000f0f7812 */ /* 0x000fe200078ec0ff */
[----:B--2---:R-:W-:-:S03]  /*0610*/  ULEA UR6, UR7, UR6, 0x18 ;  /* 0x0000000607067291 */ /* 0x004fc6000f8ec0ff */
[----:B------:R-:W-:-:S03]  /*0620*/  LOP3.LUT R16, R15, 0x1f, R14, 0xf8, !PT ;  /* 0x0000001f0f107812 */ /* 0x000fc600078ef80e */
[----:B------:R-:W-:Y:S02]  /*0630*/  LEA R17, R14, UR6, 0x3 ;  /* 0x000000060e117c11 */ /* 0x000fe4000f8e18ff */
[----:B------:R-:W-:Y:S02]  /*0640*/  LOP3.LUT R19, R16, 0x20, RZ, 0xfc, !PT ;  /* 0x0000002010137812 */ /* 0x000fe400078efcff */
[----:B------:R-:W-:Y:S02]  /*0650*/  LEA R18, R14, R17, 0x3 ;  /* 0x000000110e127211 */ /* 0x000fe400078e18ff */
        /* <DEDUP_REMOVED lines=13> */
[----:B-1----:R-:W-:-:S07]  /*0730*/  LOP3.LUT R33, R16, 0x1e0, RZ, 0xfc, !PT ;  /* 0x000001e010217812 */ /* 0x002fce00078efcff */
.L_x_3383:
[----:B0-----:R-:W0:Y:S01]  /*0740*/  LDCU.128 UR8, c[0x0][0x410] ;  /* 0x00008200ff0877ac */ /* 0x001e220008000c00 */
[----:B------:R-:W1:Y:S01]  /*0750*/  LDC R34, c[0x0][0x388] ;  /* 0x0000e200ff227b82 */ /* 0x000e620000000800 */
[----:B------:R-:W-:Y:S01]  /*0760*/  PRMT R47, RZ, 0x7610, R47 ;  /* 0x00007610ff2f7816 */ /* 0x000fe2000000002f */
[----:B------:R-:W-:Y:S01]  /*0770*/  UIADD3 UR30, UPT, UPT, UR23, -0x1, URZ ;  /* 0xffffffff171e7890 */ /* 0x000fe2000fffe0ff */
[----:B------:R-:W-:Y:S01]  /*0780*/  PRMT R54, RZ, 0x7610, R54 ;  /* 0x00007610ff367816 */ /* 0x000fe20000000036 */
[----:B------:R-:W-:Y:S01]  /*0790*/  UMOV UR7, URZ ;  /* 0x000000ff00077c82 */ /* 0x000fe20008000000 */
[----:B------:R-:W2:Y:S01]  /*07a0*/  LDCU.64 UR38, c[0x0][0x488] ;  /* 0x00009100ff2677ac */ /* 0x000ea20008000a00 */
[----:B------:R-:W-:Y:S02]  /*07b0*/  PRMT R48, RZ, 0x7610, R48 ;  /* 0x00007610ff307816 */ /* 0x000fe40000000030 */
[----:B------:R-:W-:Y:S01]  /*07c0*/  PRMT R50, RZ, 0x7610, R50 ;  /* 0x00007610ff327816 */ /* 0x000fe20000000032 */
[----:B------:R-:W-:Y:S01]  /*07d0*/  USHF.L.U32 UR6, UR30, 0xa, URZ ;  /* 0x0000000a1e067899 */ /* 0x000fe200080006ff */
[----:B------:R-:W-:Y:S01]  /*07e0*/  PRMT R49, RZ, 0x7610, R49 ;  /* 0x00007610ff317816 */ /* 0x000fe20000000031 */
[----:B------:R-:W3:Y:S01]  /*07f0*/  LDCU.128 UR12, c[0x0][0x420] ;  /* 0x00008400ff0c77ac */ /* 0x000ee20008000c00 */
[----:B------:R-:W-:-:S02]  /*0800*/  PRMT R52, RZ, 0x7610, R52 ;  /* 0x00007610ff347816 */ /* 0x000fc40000000034 */
[----:B------:R-:W-:Y:S01]  /*0810*/  PRMT R53, RZ, 0x7610, R53 ;  /* 0x00007610ff357816 */ /* 0x000fe20000000035 */
[----:B------:R-:W4:Y:S01]  /*0820*/  LDCU.64 UR40, c[0x0][0x478] ;  /* 0x00008f00ff2877ac */ /* 0x000f220008000a00 */
[----:B------:R-:W-:Y:S02]  /*0830*/  PRMT R55, RZ, 0x7610, R55 ;  /* 0x00007610ff377816 */ /* 0x000fe40000000037 */
[----:B------:R-:W-:Y:S01]  /*0840*/  PRMT R56, RZ, 0x7610, R56 ;  /* 0x00007610ff387816 */ /* 0x000fe20000000038 */
[----:B0-----:R-:W-:Y:S01]  /*0850*/  UIMAD.WIDE.U32 UR34, UR31, UR8, UR6 ;  /* 0x000000081f2272a5 */ /* 0x001fe2000f8e0006 */
[----:B------:R-:W-:Y:S02]  /*0860*/  PRMT R57, RZ, 0x7610, R57 ;  /* 0x00007610ff397816 */ /* 0x000fe40000000039 */
[----:B------:R-:W-:Y:S01]  /*0870*/  PRMT R58, RZ, 0x7610, R58 ;  /* 0x00007610ff3a7816 */ /* 0x000fe2000000003a */
[----:B------:R-:W-:Y:S01]  /*0880*/  UIMAD UR9, UR31, UR9, UR35 ;  /* 0x000000091f0972a4 */ /* 0x000fe2000f8e0223 */
[----:B-1----:R-:W-:-:S02]  /*0890*/  IADD3 R34, PT, PT, R34, -UR6, RZ ;  /* 0x8000000622227c10 */ /* 0x002fc4000fffe0ff */
[----:B------:R-:W-:Y:S01]  /*08a0*/  UMOV UR8, UR34 ;  /* 0x0000002200087c82 */ /* 0x000fe20008000000 */
[----:B------:R-:W-:Y:S01]  /*08b0*/  PRMT R59, RZ, 0x7610, R59 ;  /* 0x00007610ff3b7816 */ /* 0x000fe2000000003b */
[----:B------:R-:W-:Y:S01]  /*08c0*/  UIMAD.WIDE.U32 UR8, UR16, UR10, UR8 ;  /* 0x0000000a100872a5 */ /* 0x000fe2000f8e0008 */
[-C--:B------:R-:W-:Y:S01]  /*08d0*/  ISETP.GE.AND P6, PT, R21, R34.reuse, PT ;  /* 0x000000221500720c */ /* 0x080fe20003fc6270 */
[----:B---3--:R-:W-:Y:S01]  /*08e0*/  UIMAD.WIDE.U32 UR36, UR31, UR12, UR6 ;  /* 0x0000000c1f2472a5 */ /* 0x008fe2000f8e0006 */
[-C--:B------:R-:W-:Y:S01]  /*08f0*/  ISETP.GE.AND P5, PT, R22, R34.reuse, PT ;  /* 0x000000221600720c */ /* 0x080fe20003fa6270 */
[----:B------:R-:W-:Y:S01]  /*0900*/  UIMAD UR11, UR16, UR11, UR9 ;  /* 0x0000000b100b72a4 */ /* 0x000fe2000f8e0209 */
[----:B------:R-:W-:Y:S01]  /*0910*/  ISETP.GE.AND P4, PT, R23, R34, PT ;  /* 0x000000221700720c */ /* 0x000fe20003f86270 */
[----:B------:R-:W-:Y:S01]  /*0920*/  UIMAD UR13, UR31, UR13, UR37 ;  /* 0x0000000d1f0d72a4 */ /* 0x000fe2000f8e0225 */
[----:B------:R-:W-:Y:S02]  /*0930*/  IADD3 R5, P0, PT, R16, UR8, RZ ;  /* 0x0000000810057c10 */ /* 0x000fe4000ff1e0ff */
[----:B------:R-:W-:Y:S01]  /*0940*/  PRMT R60, RZ, 0x7610, R60 ;  /* 0x00007610ff3c7816 */ /* 0x000fe2000000003c */
[----:B------:R-:W-:Y:S01]  /*0950*/  UMOV UR12, UR36 ;  /* 0x00000024000c7c82 */ /* 0x000fe20008000000 */
[----:B------:R-:W-:Y:S01]  /*0960*/  IADD3.X R6, PT, PT, RZ, UR11, RZ, P0, !PT ;  /* 0x0000000bff067c10 */ /* 0x000fe200087fe4ff */
[----:B------:R-:W-:Y:S01]  /*0970*/  UIMAD.WIDE.U32 UR12, UR16, UR14, UR12 ;  /* 0x0000000e100c72a5 */ /* 0x000fe2000f8e000c */
[----:B--2---:R-:W-:-:S02]  /*0980*/  LEA R4, P0, R5, UR38, 0x1 ;  /* 0x0000002605047c11 */ /* 0x004fc4000f8008ff */
[----:B------:R-:W-:Y:S01]  /*0990*/  ISETP.GE.AND P3, PT, R24, R34, PT ;  /* 0x000000221800720c */ /* 0x000fe20003f66270 */
[----:B------:R-:W-:Y:S01]  /*09a0*/  UIMAD UR15, UR16, UR15, UR13 ;  /* 0x0000000f100f72a4 */ /* 0x000fe2000f8e020d */
[----:B------:R-:W-:Y:S02]  /*09b0*/  LEA.HI.X R5, R5, UR39, R6, 0x1, P0 ;  /* 0x0000002705057c11 */ /* 0x000fe400080f0c06 */
[----:B------:R-:W-:Y:S02]  /*09c0*/  PRMT R61, RZ, 0x7610, R61 ;  /* 0x00007610ff3d7816 */ /* 0x000fe4000000003d */
[----:B------:R-:W-:Y:S01]  /*09d0*/  PRMT R62, RZ, 0x7610, R62 ;  /* 0x00007610ff3e7816 */ /* 0x000fe2000000003e */
[----:B------:R-:W-:Y:S01]  /*09e0*/  BAR.SYNC.DEFER_BLOCKING 0x0 ;  /* 0x0000000000007b1d */ /* 0x000fe20000010000 */
[C---:B------:R-:W-:Y:S02]  /*09f0*/  SHF.L.U32 R6, R16.reuse, 0x1, RZ ;  /* 0x0000000110067819 */ /* 0x040fe400000006ff */
[----:B------:R-:W-:-:S02]  /*0a00*/  IADD3 R0, P1, PT, R16, UR12, RZ ;  /* 0x0000000c10007c10 */ /* 0x000fc4000ff3e0ff */
[----:B------:R-:W-:Y:S01]  /*0a10*/  IADD3 R38, P0, PT, R6, UR24, RZ ;  /* 0x0000001806267c10 */ /* 0x000fe2000ff1e0ff */
[----:B------:R-:W0:Y:S03]  /*0a20*/  S2R R36, SR_LANEID ;  /* 0x0000000000247919 */ /* 0x000e260000000000 */
[----:B------:R-:W-:Y:S01]  /*0a30*/  IADD3.X R39, PT, PT, RZ, UR25, RZ, P0, !PT ;  /* 0x00000019ff277c10 */ /* 0x000fe200087fe4ff */
[----:B------:R-:W1:Y:S01]  /*0a40*/  S2UR UR8, SR_CgaCtaId ;  /* 0x00000000000879c3 */ /* 0x000e620000008800 */
[----:B------:R-:W-:Y:S01]  /*0a50*/  ISETP.GE.AND P0, PT, R20, R34, PT ;  /* 0x000000221400720c */ /* 0x000fe20003f06270 */
[----:B------:R-:W2:Y:S01]  /*0a60*/  LDCU.64 UR10, c[0x0][0x508] ;  /* 0x0000a100ff0a77ac */ /* 0x000ea20008000a00 */
[----:B------:R-:W-:Y:S02]  /*0a70*/  IADD3.X R3, PT, PT, RZ, UR15, RZ, P1, !PT ;  /* 0x0000000fff037c10 */ /* 0x000fe40008ffe4ff */
[C---:B----4-:R-:W-:Y:S01]  /*0a80*/  LEA R2, P1, R0.reuse, UR40, 0x1 ;  /* 0x0000002800027c11 */ /* 0x050fe2000f8208ff */
[----:B------:R-:W-:Y:S01]  /*0a90*/  UMOV UR12, 0x400 ;  /* 0x00000400000c7882 */ /* 0x000fe20000000000 */
[----:B------:R-:W-:Y:S01]  /*0aa0*/  PRMT R63, RZ, 0x7610, R63 ;  /* 0x00007610ff3f7816 */ /* 0x000fe2000000003f */
[----:B------:R-:W3:Y:S01]  /*0ab0*/  LDCU.64 UR14, c[0x0][0x510] ;  /* 0x0000a200ff0e77ac */ /* 0x000ee20008000a00 */
[----:B------:R-:W-:-:S02]  /*0ac0*/  LEA.HI.X R3, R0, UR41, R3, 0x1, P1 ;  /* 0x0000002900037c11 */ /* 0x000fc400088f0c03 */
[C---:B------:R-:W-:Y:S01]  /*0ad0*/  IADD3 R8, P1, PT, R6.reuse, UR26, RZ ;  /* 0x0000001a06087c10 */ /* 0x040fe2000ff3e0ff */
[----:B------:R-:W4:Y:S01]  /*0ae0*/  LDCU.64 UR36, c[0x0][0x490] ;  /* 0x00009200ff2477ac */ /* 0x000f220008000a00 */
[----:B------:R-:W-:Y:S01]  /*0af0*/  IADD3 R6, P2, PT, R6, UR28, RZ ;  /* 0x0000001c06067c10 */ /* 0x000fe2000ff5e0ff */
[----:B------:R-:W2:Y:S01]  /*0b00*/  @!P0 LDG.E.U16 R47, desc[UR32][R38.64+0x80] ;  /* 0x00008020262f8981 */ /* 0x000ea2000c1e1500 */
[-C--:B------:R-:W-:Y:S01]  /*0b10*/  ISETP.GE.AND P0, PT, R25, R34.reuse, PT ;  /* 0x000000221900720c */ /* 0x080fe20003f06270 */
[----:B------:R-:W0:Y:S01]  /*0b20*/  LDCU UR34, c[0x0][0x38c] ;  /* 0x00007180ff2277ac */ /* 0x000e220008000800 */
[----:B------:R-:W-:Y:S01]  /*0b30*/  IADD3.X R7, PT, PT, RZ, UR29, RZ, P2, !PT ;  /* 0x0000001dff077c10 */ /* 0x000fe200097fe4ff */
[----:B------:R-:W3:Y:S01]  /*0b40*/  @!P6 LDG.E.U16 R50, desc[UR32][R38.64+0xc0] ;  /* 0x0000c0202632e981 */ /* 0x000ee2000c1e1500 */
[----:B------:R-:W-:Y:S02]  /*0b50*/  IADD3.X R9, PT, PT, RZ, UR27, RZ, P1, !PT ;  /* 0x0000001bff097c10 */ /* 0x000fe40008ffe4ff */
[-C--:B------:R-:W-:Y:S01]  /*0b60*/  ISETP.GE.AND P2, PT, R16, R34.reuse, PT ;  /* 0x000000221000720c */ /* 0x080fe20003f46270 */
[----:B------:R-:W4:Y:S01]  /*0b70*/  @!P5 LDG.E.U16 R49, desc[UR32][R38.64+0x100] ;  /* 0x000100202631d981 */ /* 0x000f22000c1e1500 */
[----:B------:R-:W-:-:S02]  /*0b80*/  ISETP.GE.AND P1, PT, R19, R34, PT ;  /* 0x000000221300720c */ /* 0x000fc40003f26270 */
[----:B------:R-:W-:Y:S01]  /*0b90*/  PRMT R0, RZ, 0x7610, R0 ;  /* 0x00007610ff007816 */ /* 0x000fe20000000000 */
[----:B------:R-:W4:Y:S04]  /*0ba0*/  @!P4 LDG.E.U16 R52, desc[UR32][R38.64+0x140] ;  /* 0x000140202634c981 */ /* 0x000f28000c1e1500 */
[----:B------:R-:W4:Y:S01]  /*0bb0*/  @!P0 LDG.E.U16 R54, desc[UR32][R38.64+0x1c0] ;  /* 0x0001c02026368981 */ /* 0x000f22000c1e1500 */
[----:B------:R-:W-:-:S03]  /*0bc0*/  ISETP.GE.AND P0, PT, R26, R34, PT ;  /* 0x000000221a00720c */ /* 0x000fc60003f06270 */
[----:B------:R-:W2:Y:S04]  /*0bd0*/  @!P2 LDG.E.U16 R0, desc[UR32][R38.64] ;  /* 0x000000202600a981 */ /* 0x000ea8000c1e1500 */
[----:B------:R-:W3:Y:S01]  /*0be0*/  @!P1 LDG.E.U16 R48, desc[UR32][R38.64+0x40] ;  /* 0x0000402026309981 */ /* 0x000ee2000c1e1500 */
[----:B------:R-:W-:-:S03]  /*0bf0*/  ISETP.GE.AND P1, PT, R28, R34, PT ;  /* 0x000000221c00720c */ /* 0x000fc60003f26270 */
[----:B------:R-:W4:Y:S01]  /*0c00*/  @!P3 LDG.E.U16 R53, desc[UR32][R38.64+0x180] ;  /* 0x000180202635b981 */ /* 0x000f22000c1e1500 */
[----:B------:R-:W-:-:S03]  /*0c10*/  ISETP.GE.AND P2, PT, R29, R34, PT ;  /* 0x000000221d00720c */ /* 0x000fc60003f46270 */
[----:B------:R-:W4:Y:S01]  /*0c20*/  @!P0 LDG.E.U16 R55, desc[UR32][R38.64+0x200] ;  /* 0x0002002026378981 */ /* 0x000f22000c1e1500 */
[-C--:B------:R-:W-:Y:S02]  /*0c30*/  ISETP.GE.AND P0, PT, R27, R34.reuse, PT ;  /* 0x000000221b00720c */ /* 0x080fe40003f06270 */
[-C--:B------:R-:W-:Y:S02]  /*0c40*/  ISETP.GE.AND P3, PT, R30, R34.reuse, PT ;  /* 0x000000221e00720c */ /* 0x080fe40003f66270 */
[-C--:B------:R-:W-:Y:S01]  /*0c50*/  ISETP.GE.AND P4, PT, R31, R34.reuse, PT ;  /* 0x000000221f00720c */ /* 0x080fe20003f86270 */
[----:B------:R-:W4:Y:S01]  /*0c60*/  @!P1 LDG.E.U16 R57, desc[UR32][R38.64+0x280] ;  /* 0x0002802026399981 */ /* 0x000f22000c1e1500 */
[-C--:B------:R-:W-:Y:S02]  /*0c70*/  ISETP.GE.AND P5, PT, R32, R34.reuse, PT ;  /* 0x000000222000720c */ /* 0x080fe40003fa6270 */
[----:B------:R-:W-:Y:S01]  /*0c80*/  ISETP.GE.AND P6, PT, R33, R34, PT ;  /* 0x000000222100720c */ /* 0x000fe20003fc6270 */
[----:B------:R-:W4:Y:S04]  /*0c90*/  @!P2 LDG.E.U16 R58, desc[UR32][R38.64+0x2c0] ;  /* 0x0002c020263aa981 */ /* 0x000f28000c1e1500 */
[----:B------:R-:W4:Y:S04]  /*0ca0*/  @!P0 LDG.E.U16 R56, desc[UR32][R38.64+0x240] ;  /* 0x0002402026388981 */ /* 0x000f28000c1e1500 */
[----:B------:R-:W4:Y:S04]  /*0cb0*/  @!P3 LDG.E.U16 R59, desc[UR32][R38.64+0x300] ;  /* 0x00030020263bb981 */ /* 0x000f28000c1e1500 */
[----:B------:R-:W4:Y:S04]  /*0cc0*/  @!P4 LDG.E.U16 R60, desc[UR32][R38.64+0x340] ;  /* 0x00034020263cc981 */ /* 0x000f28000c1e1500 */
[----:B------:R-:W4:Y:S04]  /*0cd0*/  @!P5 LDG.E.U16 R61, desc[UR32][R38.64+0x380] ;  /* 0x00038020263dd981 */ /* 0x000f28000c1e1500 */
[----:B------:R1:W4:Y:S01]  /*0ce0*/  @!P6 LDG.E.U16 R62, desc[UR32][R38.64+0x3c0] ;  /* 0x0003c020263ee981 */ /* 0x000322000c1e1500 */
[----:B0-----:R-:W-:Y:S01]  /*0cf0*/  IADD3 R37, PT, PT, R15, R36, RZ ;  /* 0x000000240f257210 */ /* 0x001fe20007ffe0ff */
[----:B-1----:R-:W-:-:S03]  /*0d00*/  ULEA UR12, UR8, UR12, 0x18 ;  /* 0x0000000c080c7291 */ /* 0x002fc6000f8ec0ff */
[C---:B------:R-:W-:Y:S02]  /*0d10*/  IADD3 R40, PT, PT, R37.reuse, 0x20, RZ ;  /* 0x0000002025287810 */ /* 0x040fe40007ffe0ff */
[C---:B------:R-:W-:Y:S02]  /*0d20*/  IADD3 R42, PT, PT, R37.reuse, 0x40, RZ ;  /* 0x00000040252a7810 */ /* 0x040fe40007ffe0ff */
[C---:B------:R-:W-:Y:S02]  /*0d30*/  IADD3 R44, PT, PT, R37.reuse, 0x60, RZ ;  /* 0x00000060252c7810 */ /* 0x040fe40007ffe0ff */
[C---:B------:R-:W-:Y:S02]  /*0d40*/  LEA.HI.SX32 R35, R37.reuse, R37, 0x1b ;  /* 0x0000002525237211 */ /* 0x040fe400078fdaff */
[C---:B------:R-:W-:Y:S02]  /*0d50*/  IADD3 R46, PT, PT, R37.reuse, 0x80, RZ ;  /* 0x00000080252e7810 */ /* 0x040fe40007ffe0ff */
        /* <DEDUP_REMOVED lines=14> */
[----:B------:R-:W-:Y:S02]  /*0e40*/  LEA R35, R35, UR12, 0x1 ;  /* 0x0000000c23237c11 */ /* 0x000fe4000f8e08ff */
        /* <DEDUP_REMOVED lines=23> */
[----:B------:R-:W-:Y:S02]  /*0fc0*/  P2R R88, PR, RZ, 0x1 ;  /* 0x00000001ff587803 */ /* 0x000fe40000000000 */
[-C--:B------:R-:W-:Y:S02]  /*0fd0*/  ISETP.GE.AND P0, PT, R16, R34.reuse, PT ;  /* 0x000000221000720c */ /* 0x080fe40003f06270 */
[----:B------:R-:W-:Y:S02]  /*0fe0*/  P2R R86, PR, RZ, 0x2 ;  /* 0x00000002ff567803 */ /* 0x000fe40000000000 */
[----:B------:R-:W-:Y:S02]  /*0ff0*/  P2R R69, PR, RZ, 0x4 ;  /* 0x00000004ff457803 */ /* 0x000fe40000000000 */
[----:B------:R-:W-:-:S02]  /*1000*/  ISETP.GE.AND P1, PT, R21, R34, PT ;  /* 0x000000221500720c */ /* 0x000fc40003f26270 */
[----:B------:R-:W-:Y:S02]  /*1010*/  P2R R67, PR, RZ, 0x8 ;  /* 0x00000008ff437803 */ /* 0x000fe40000000000 */
[-C--:B------:R-:W-:Y:S02]  /*1020*/  ISETP.GE.AND P2, PT, R20, R34.reuse, PT ;  /* 0x000000221400720c */ /* 0x080fe40003f46270 */
[----:B------:R-:W-:Y:S02]  /*1030*/  ISETP.GE.AND P3, PT, R19, R34, PT ;  /* 0x000000221300720c */ /* 0x000fe40003f66270 */
[----:B------:R-:W-:Y:S02]  /*1040*/  PRMT R64, RZ, 0x7610, R64 ;  /* 0x00007610ff407816 */ /* 0x000fe40000000040 */
[----:B------:R-:W-:Y:S02]  /*1050*/  PRMT R65, RZ, 0x7610, R65 ;  /* 0x00007610ff417816 */ /* 0x000fe40000000041 */
[----:B------:R-:W-:-:S02]  /*1060*/  PRMT R66, RZ, 0x7610, R66 ;  /* 0x00007610ff427816 */ /* 0x000fc40000000042 */
[----:B------:R-:W-:Y:S01]  /*1070*/  PRMT R68, RZ, 0x7610, R68 ;  /* 0x00007610ff447816 */ /* 0x000fe20000000044 */
[----:B--2---:R-:W-:Y:S04]  /*1080*/  STS.U16 [R35], R0 ;  /* 0x0000000023007388 */ /* 0x004fe80000000400 */
[----:B---3--:R-:W-:Y:S04]  /*1090*/  STS.U16 [R37+0x40], R48 ;  /* 0x0000403025007388 */ /* 0x008fe80000000400 */
[----:B------:R-:W-:Y:S04]  /*10a0*/  STS.U16 [R38+0x80], R47 ;  /* 0x0000802f26007388 */ /* 0x000fe80000000400 */
[----:B------:R-:W-:Y:S04]  /*10b0*/  STS.U16 [R39+0xc0], R50 ;  /* 0x0000c03227007388 */ /* 0x000fe80000000400 */
[----:B----4-:R-:W-:Y:S04]  /*10c0*/  STS.U16 [R40+0x100], R49 ;  /* 0x0001003128007388 */ /* 0x010fe80000000400 */
[----:B------:R-:W-:Y:S04]  /*10d0*/  STS.U16 [R41+0x140], R52 ;  /* 0x0001403429007388 */ /* 0x000fe80000000400 */
[----:B------:R0:W-:Y:S02]  /*10e0*/  STS.U16 [R42+0x180], R53 ;  /* 0x000180352a007388 */ /* 0x0001e40000000400 */
[----:B0-----:R-:W-:-:S04]  /*10f0*/  LOP3.LUT R53, R14, 0x3e0, RZ, 0xc0, !PT ;  /* 0x000003e00e357812 */ /* 0x001fc800078ec0ff */
[----:B------:R-:W-:Y:S01]  /*1100*/  IADD3 R53, PT, PT, R53, R36, RZ ;  /* 0x0000002435357210 */ /* 0x000fe20007ffe0ff */
[----:B------:R-:W-:Y:S01]  /*1110*/  STS.U16 [R43+0x1c0], R54 ;  /* 0x0001c0362b007388 */ /* 0x000fe20000000400 */
[----:B------:R-:W-:Y:S02]  /*1120*/  LEA R47, R76, UR12, 0x1 ;  /* 0x0000000c4c2f7c11 */ /* 0x000fe4000f8e08ff */
[----:B------:R-:W-:Y:S01]  /*1130*/  SHF.L.U32 R53, R53, 0x4, RZ ;  /* 0x0000000435357819 */ /* 0x000fe200000006ff */
[----:B------:R-:W-:Y:S01]  /*1140*/  STS.U16 [R44+0x200], R55 ;  /* 0x000200372c007388 */ /* 0x000fe20000000400 */
[----:B------:R-:W-:Y:S02]  /*1150*/  LEA R48, R78, UR12, 0x1 ;  /* 0x0000000c4e307c11 */ /* 0x000fe4000f8e08ff */
[----:B------:R-:W-:Y:S01]  /*1160*/  LEA R49, R80, UR12, 0x1 ;  /* 0x0000000c50317c11 */ /* 0x000fe2000f8e08ff */
[----:B------:R-:W-:Y:S01]  /*1170*/  STS.U16 [R45+0x240], R56 ;  /* 0x000240382d007388 */ /* 0x000fe20000000400 */
[----:B------:R-:W-:-:S02]  /*1180*/  LEA.HI.SX32 R52, R53, R53, 0x1b ;  /* 0x0000003535347211 */ /* 0x000fc400078fdaff */
[----:B------:R-:W-:Y:S01]  /*1190*/  LEA R50, R82, UR12, 0x1 ;  /* 0x0000000c52327c11 */ /* 0x000fe2000f8e08ff */
[----:B------:R0:W-:Y:S01]  /*11a0*/  STS.U16 [R46+0x280], R57 ;  /* 0x000280392e007388 */ /* 0x0001e20000000400 */
[----:B------:R-:W-:-:S03]  /*11b0*/  LEA R52, R52, UR12, 0x1 ;  /* 0x0000000c34347c11 */ /* 0x000fc6000f8e08ff */
[----:B------:R-:W-:Y:S04]  /*11c0*/  STS.U16 [R47+0x2c0], R58 ;  /* 0x0002c03a2f007388 */ /* 0x000fe80000000400 */
[----:B------:R-:W-:Y:S04]  /*11d0*/  STS.U16 [R48+0x300], R59 ;  /* 0x0003003b30007388 */ /* 0x000fe80000000400 */
        /* <DEDUP_REMOVED lines=21> */
[----:B------:R-:W-:-:S02]  /*1330*/  PRMT R0, RZ, 0x7610, R0 ;  /* 0x00007610ff007816 */ /* 0x000fc40000000000 */
[----:B0-----:R-:W-:Y:S02]  /*1340*/  PRMT R57, RZ, 0x7610, R57 ;  /* 0x00007610ff397816 */ /* 0x001fe40000000039 */
[----:B------:R-:W-:Y:S02]  /*1350*/  PRMT R56, RZ, 0x7610, R56 ;  /* 0x00007610ff387816 */ /* 0x000fe40000000038 */
[----:B------:R-:W-:Y:S02]  /*1360*/  PRMT R55, RZ, 0x7610, R55 ;  /* 0x00007610ff377816 */ /* 0x000fe40000000037 */
[----:B------:R-:W-:Y:S01]  /*1370*/  PRMT R54, RZ, 0x7610, R54 ;  /* 0x00007610ff367816 */ /* 0x000fe20000000036 */
[----:B------:R-:W3:Y:S01]  /*1380*/  @!P0 LDG.E.U16 R0, desc[UR32][R8.64] ;  /* 0x0000002008008981 */ /* 0x000ee2000c1e1500 */
        /* <DEDUP_REMOVED lines=10> */
[----:B-1----:R-:W-:Y:S02]  /*1430*/  PRMT R61, RZ, 0x7610, R61 ;  /* 0x00007610ff3d7816 */ /* 0x002fe4000000003d */
[----:B------:R-:W-:Y:S01]  /*1440*/  PRMT R60, RZ, 0x7610, R60 ;  /* 0x00007610ff3c7816 */ /* 0x000fe2000000003c */
        /* <DEDUP_REMOVED lines=11> */
[----:B--2---:R-:W-:Y:S01]  /*1500*/  PRMT R62, RZ, 0x7610, R62 ;  /* 0x00007610ff3e7816 */ /* 0x004fe2000000003e */
[----:B------:R-:W2:Y:S01]  /*1510*/  @!P1 LDG.E.U16 R63, desc[UR32][R8.64+0x280] ;  /* 0x00028020083f9981 */ /* 0x000ea2000c1e1500 */
[----:B------:R-:W-:-:S04]  /*1520*/  PRMT R53, RZ, 0x7610, R53 ;  /* 0x00007610ff357816 */ /* 0x000fc80000000035 */
[----:B------:R-:W2:Y:S04]  /*1530*/  @!P0 LDG.E.U16 R62, desc[UR32][R8.64+0x240] ;  /* 0x00024020083e8981 */ /* 0x000ea8000c1e1500 */
[----:B------:R-:W2:Y:S04]  /*1540*/  @!P2 LDG.E.U16 R64, desc[UR32][R8.64+0x2c0] ;  /* 0x0002c0200840a981 */ /* 0x000ea8000c1e1500 */
[----:B------:R-:W2:Y:S04]  /*1550*/  @!P3 LDG.E.U16 R65, desc[UR32][R8.64+0x300] ;  /* 0x000300200841b981 */ /* 0x000ea8000c1e1500 */
[----:B------:R-:W2:Y:S01]  /*1560*/  @!P5 LDG.E.U16 R53, desc[UR32][R8.64+0x380] ;  /* 0x000380200835d981 */ /* 0x000ea2000c1e1500 */
[----:B------:R-:W-:-:S02]  /*1570*/  P2R R72, PR, RZ, 0x1 ;  /* 0x00000001ff487803 */ /* 0x000fc40000000000 */
[-C--:B------:R-:W-:Y:S02]  /*1580*/  ISETP.GE.AND P0, PT, R16, R34.reuse, PT ;  /* 0x000000221000720c */ /* 0x080fe40003f06270 */
[----:B------:R-:W-:Y:S02]  /*1590*/  P2R R70, PR, RZ, 0x2 ;  /* 0x00000002ff467803 */ /* 0x000fe40000000000 */
[----:B------:R-:W-:Y:S02]  /*15a0*/  P2R R69, PR, RZ, 0x4 ;  /* 0x00000004ff457803 */ /* 0x000fe40000000000 */
[-C--:B------:R-:W-:Y:S02]  /*15b0*/  ISETP.GE.AND P1, PT, R21, R34.reuse, PT ;  /* 0x000000221500720c */ /* 0x080fe40003f26270 */
[----:B------:R-:W-:Y:S02]  /*15c0*/  P2R R67, PR, RZ, 0x8 ;  /* 0x00000008ff437803 */ /* 0x000fe40000000000 */
[----:B------:R-:W-:-:S02]  /*15d0*/  ISETP.GE.AND P2, PT, R20, R34, PT ;  /* 0x000000221400720c */ /* 0x000fc40003f46270 */
[----:B------:R-:W-:Y:S01]  /*15e0*/  ISETP.GE.AND P3, PT, R19, R34, PT ;  /* 0x000000221300720c */ /* 0x000fe20003f66270 */
[----:B---3--:R0:W-:Y:S04]  /*15f0*/  STS.U16 [R35], R0 ;  /* 0x0000000023007388 */ /* 0x0081e80000000400 */
[----:B----4-:R-:W-:Y:S04]  /*1600*/  STS.U16 [R37+0x40], R54 ;  /* 0x0000403625007388 */ /* 0x010fe80000000400 */
[----:B------:R-:W-:Y:S04]  /*1610*/  STS.U16 [R38+0x80], R55 ;  /* 0x0000803726007388 */ /* 0x000fe80000000400 */
[----:B------:R-:W-:Y:S04]  /*1620*/  STS.U16 [R39+0xc0], R56 ;  /* 0x0000c03827007388 */ /* 0x000fe80000000400 */
[----:B------:R1:W-:Y:S04]  /*1630*/  STS.U16 [R40+0x100], R57 ;  /* 0x0001003928007388 */ /* 0x0003e80000000400 */
[----:B------:R-:W-:Y:S04]  /*1640*/  STS.U16 [R41+0x140], R58 ;  /* 0x0001403a29007388 */ /* 0x000fe80000000400 */
[----:B------:R-:W-:Y:S04]  /*1650*/  STS.U16 [R42+0x180], R59 ;  /* 0x0001803b2a007388 */ /* 0x000fe80000000400 */
[----:B------:R-:W-:Y:S04]  /*1660*/  STS.U16 [R43+0x1c0], R60 ;  /* 0x0001c03c2b007388 */ /* 0x000fe80000000400 */
[----:B------:R3:W-:Y:S04]  /*1670*/  STS.U16 [R44+0x200], R61 ;  /* 0x0002003d2c007388 */ /* 0x0007e80000000400 */
[----:B--2---:R2:W-:Y:S04]  /*1680*/  STS.U16 [R45+0x240], R62 ;  /* 0x0002403e2d007388 */ /* 0x0045e80000000400 */
[----:B------:R-:W-:Y:S04]  /*1690*/  STS.U16 [R46+0x280], R63 ;  /* 0x0002803f2e007388 */ /* 0x000fe80000000400 */
        /* <DEDUP_REMOVED lines=24> */
[----:B-1----:R-:W-:-:S02]  /*1820*/  PRMT R57, RZ, 0x7610, R57 ;  /* 0x00007610ff397816 */ /* 0x002fc40000000039 */
        /* <DEDUP_REMOVED lines=12> */
[----:B------:R-:W-:Y:S02]  /*18f0*/  ISETP.GE.AND P3, PT, R23, R34, PT ;  /* 0x000000221700720c */ /* 0x000fe40003f66270 */
        /* <DEDUP_REMOVED lines=12> */
[----:B--2---:R-:W-:Y:S02]  /*19c0*/  PRMT R62, RZ, 0x7610, R62 ;  /* 0x00007610ff3e7816 */ /* 0x004fe4000000003e */
[----:B----4-:R-:W-:Y:S02]  /*19d0*/  PRMT R53, RZ, 0x7610, R53 ;  /* 0x00007610ff357816 */ /* 0x010fe40000000035 */
[----:B------:R-:W-:Y:S02]  /*19e0*/  PRMT R64, RZ, 0x7610, R64 ;  /* 0x00007610ff407816 */ /* 0x000fe40000000040 */
[----:B------:R-:W-:Y:S01]  /*19f0*/  PRMT R63, RZ, 0x7610, R63 ;  /* 0x00007610ff3f7816 */ /* 0x000fe2000000003f */
[----:B------:R-:W2:Y:S01]  /*1a00*/  @!P0 LDG.E.U16 R62, desc[UR32][R6.64+0x240] ;  /* 0x00024020063e8981 */ /* 0x000ea2000c1e1500 */
[----:B------:R-:W-:-:S02]  /*1a10*/  PRMT R66, RZ, 0x7610, R66 ;  /* 0x00007610ff427816 */ /* 0x000fc40000000042 */
[----:B------:R-:W-:Y:S01]  /*1a20*/  PRMT R65, RZ, 0x7610, R65 ;  /* 0x00007610ff417816 */ /* 0x000fe20000000041 */
[----:B------:R-:W4:Y:S01]  /*1a30*/  @!P1 LDG.E.U16 R53, desc[UR32][R6.64+0x280] ;  /* 0x0002802006359981 */ /* 0x000f22000c1e1500 */
[----:B------:R-:W-:-:S03]  /*1a40*/  PRMT R68, RZ, 0x7610, R68 ;  /* 0x00007610ff447816 */ /* 0x000fc60000000044 */
[----:B------:R-:W4:Y:S04]  /*1a50*/  @!P2 LDG.E.U16 R64, desc[UR32][R6.64+0x2c0] ;  /* 0x0002c0200640a981 */ /* 0x000f28000c1e1500 */
[----:B------:R-:W4:Y:S04]  /*1a60*/  @!P3 LDG.E.U16 R63, desc[UR32][R6.64+0x300] ;  /* 0x00030020063fb981 */ /* 0x000f28000c1e1500 */
[----:B------:R-:W4:Y:S04]  /*1a70*/  @!P4 LDG.E.U16 R66, desc[UR32][R6.64+0x340] ;  /* 0x000340200642c981 */ /* 0x000f28000c1e1500 */
[----:B------:R-:W4:Y:S04]  /*1a80*/  @!P5 LDG.E.U16 R65, desc[UR32][R6.64+0x380] ;  /* 0x000380200641d981 */ /* 0x000f28000c1e1500 */
[----:B------:R-:W4:Y:S01]  /*1a90*/  @!P6 LDG.E.U16 R68, desc[UR32][R6.64+0x3c0] ;  /* 0x0003c0200644e981 */ /* 0x000f22000c1e1500 */
        /* <DEDUP_REMOVED lines=10> */
[----:B------:R-:W-:Y:S02]  /*1b40*/  PRMT R74, RZ, 0x7610, R74 ;  /* 0x00007610ff4a7816 */ /* 0x000fe4000000004a */
[----:B------:R-:W-:Y:S02]  /*1b50*/  PRMT R67, RZ, 0x7610, R67 ;  /* 0x00007610ff437816 */ /* 0x000fe40000000043 */
[----:B------:R-:W-:-:S02]  /*1b60*/  PRMT R78, RZ, 0x7610, R78 ;  /* 0x00007610ff4e7816 */ /* 0x000fc4000000004e */
[----:B------:R-:W-:Y:S02]  /*1b70*/  PRMT R69, RZ, 0x7610, R69 ;  /* 0x00007610ff457816 */ /* 0x000fe40000000045 */
[----:B------:R-:W-:Y:S01]  /*1b80*/  PRMT R80, RZ, 0x7610, R80 ;  /* 0x00007610ff507816 */ /* 0x000fe20000000050 */
[----:B------:R-:W-:Y:S04]  /*1b90*/  STS.U16 [R35], R0 ;  /* 0x0000000023007388 */ /* 0x000fe80000000400 */
[----:B------:R-:W-:Y:S04]  /*1ba0*/  STS.U16 [R37+0x40], R54 ;  /* 0x0000403625007388 */ /* 0x000fe80000000400 */
[----:B------:R-:W-:Y:S04]  /*1bb0*/  STS.U16 [R38+0x80], R55 ;  /* 0x0000803726007388 */ /* 0x000fe80000000400 */
[----:B------:R-:W-:Y:S04]  /*1bc0*/  STS.U16 [R39+0xc0], R56 ;  /* 0x0000c03827007388 */ /* 0x000fe80000000400 */
[----:B------:R-:W-:Y:S04]  /*1bd0*/  STS.U16 [R40+0x100], R57 ;  /* 0x0001003928007388 */ /* 0x000fe80000000400 */
[----:B---3--:R0:W-:Y:S04]  /*1be0*/  STS.U16 [R41+0x140], R58 ;  /* 0x0001403a29007388 */ /* 0x0081e80000000400 */
[----:B------:R1:W-:Y:S04]  /*1bf0*/  STS.U16 [R42+0x180], R59 ;  /* 0x0001803b2a007388 */ /* 0x0003e80000000400 */
[----:B------:R-:W-:Y:S04]  /*1c00*/  STS.U16 [R43+0x1c0], R60 ;  /* 0x0001c03c2b007388 */ /* 0x000fe80000000400 */
[----:B------:R-:W-:Y:S04]  /*1c10*/  STS.U16 [R44+0x200], R61 ;  /* 0x0002003d2c007388 */ /* 0x000fe80000000400 */
[----:B--2---:R-:W-:Y:S04]  /*1c20*/  STS.U16 [R45+0x240], R62 ;  /* 0x0002403e2d007388 */ /* 0x004fe80000000400 */
[----:B----4-:R-:W-:Y:S04]  /*1c30*/  STS.U16 [R46+0x280], R53 ;  /* 0x000280352e007388 */ /* 0x010fe80000000400 */
[----:B------:R-:W-:Y:S04]  /*1c40*/  STS.U16 [R47+0x2c0], R64 ;  /* 0x0002c0402f007388 */ /* 0x000fe80000000400 */
[----:B------:R2:W-:Y:S04]  /*1c50*/  STS.U16 [R48+0x300], R63 ;  /* 0x0003003f30007388 */ /* 0x0005e80000000400 */
[----:B------:R3:W-:Y:S04]  /*1c60*/  STS.U16 [R49+0x340], R66 ;  /* 0x0003404231007388 */ /* 0x0007e80000000400 */
        /* <DEDUP_REMOVED lines=22> */
[----:B------:R-:W-:Y:S02]  /*1dd0*/  PRMT R57, RZ, 0x7610, R57 ;  /* 0x00007610ff397816 */ /* 0x000fe40000000039 */
        /* <DEDUP_REMOVED lines=11> */
[----:B--2---:R-:W-:Y:S02]  /*1e90*/  PRMT R63, RZ, 0x7610, R63 ;  /* 0x00007610ff3f7816 */ /* 0x004fe4000000003f */
[----:B------:R-:W-:Y:S01]  /*1ea0*/  PRMT R61, RZ, 0x7610, R61 ;  /* 0x00007610ff3d7816 */ /* 0x000fe2000000003d */
[----:B------:R-:W2:Y:S01]  /*1eb0*/  @!P4 LDG.E.U16 R78, desc[UR32][R4.64+0x340] ;  /* 0x00034020044ec981 */ /* 0x000ea2000c1e1500 */
[----:B------:R-:W-:-:S02]  /*1ec0*/  PRMT R62, RZ, 0x7610, R62 ;  /* 0x00007610ff3e7816 */ /* 0x000fc4000000003e */
[----:B------:R-:W-:Y:S01]  /*1ed0*/  ISETP.NE.AND P1, PT, R86, RZ, PT ;  /* 0x000000ff5600720c */ /* 0x000fe20003f25270 */
[----:B------:R-:W2:Y:S04]  /*1ee0*/  @!P5 LDG.E.U16 R69, desc[UR32][R4.64+0x380] ;  /* 0x000380200445d981 */ /* 0x000ea8000c1e1500 */
[----:B------:R-:W2:Y:S01]  /*1ef0*/  @!P0 LDG.E.U16 R63, desc[UR32][R4.64+0x200] ;  /* 0x00020020043f8981 */ /* 0x000ea2000c1e1500 */
[----:B------:R-:W-:-:S03]  /*1f00*/  ISETP.NE.AND P0, PT, R88, RZ, PT ;  /* 0x000000ff5800720c */ /* 0x000fc60003f05270 */
[----:B------:R-:W2:Y:S01]  /*1f10*/  @!P2 LDG.E.U16 R61, desc[UR32][R4.64+0x180] ;  /* 0x00018020043da981 */ /* 0x000ea2000c1e1500 */
[----:B------:R-:W-:-:S03]  /*1f20*/  ISETP.NE.AND P2, PT, R84, RZ, PT ;  /* 0x000000ff5400720c */ /* 0x000fc60003f45270 */
[----:B------:R-:W2:Y:S01]  /*1f30*/  @!P3 LDG.E.U16 R62, desc[UR32][R4.64+0x140] ;  /* 0x00014020043eb981 */ /* 0x000ea2000c1e1500 */
[----:B------:R-:W-:Y:S02]  /*1f40*/  ISETP.NE.AND P3, PT, R82, RZ, PT ;  /* 0x000000ff5200720c */ /* 0x000fe40003f65270 */
[----:B---3--:R-:W-:Y:S01]  /*1f50*/  PRMT R66, RZ, 0x7610, R66 ;  /* 0x00007610ff427816 */ /* 0x008fe20000000042 */
[----:B------:R-:W3:Y:S01]  /*1f60*/  @!P6 LDG.E.U16 R80, desc[UR32][R4.64+0x3c0] ;  /* 0x0003c0200450e981 */ /* 0x000ee2000c1e1500 */
[----:B----4-:R-:W-:Y:S02]  /*1f70*/  PRMT R65, RZ, 0x7610, R65 ;  /* 0x00007610ff417816 */ /* 0x010fe40000000041 */
[----:B------:R-:W-:Y:S02]  /*1f80*/  PRMT R68, RZ, 0x7610, R68 ;  /* 0x00007610ff447816 */ /* 0x000fe40000000044 */
[----:B------:R-:W4:Y:S04]  /*1f90*/  @!P0 LDG.E.U16 R66, desc[UR32][R4.64+0x240] ;  /* 0x0002402004428981 */ /* 0x000f28000c1e1500 */
        /* <DEDUP_REMOVED lines=28> */
[----:B----4-:R-:W-:Y:S04]  /*2160*/  STS.U16 [R45+0x240], R66 ;  /* 0x000240422d007388 */ /* 0x010fe80000000400 */
[----:B---3--:R-:W-:Y:S04]  /*2170*/  STS.U16 [R46+0x280], R65 ;  /* 0x000280412e007388 */ /* 0x008fe80000000400 */
        /* <DEDUP_REMOVED lines=8> */
[----:B------:R-:W2:Y:S04]  /*2200*/  LDS.U16 R57, [R52+0x4] ;  /* 0x0000040034397984 */ /* 0x000ea80000000400 */
[----:B------:R-:W-:Y:S04]  /*2210*/  LDS.U16 R58, [R52+0x6] ;  /* 0x00000600343a7984 */ /* 0x000fe80000000400 */
[----:B------:R-:W-:Y:S04]  /*2220*/  LDS.U16 R59, [R52+0x8] ;  /* 0x00000800343b7984 */ /* 0x000fe80000000400 */
[----:B------:R-:W-:Y:S04]  /*2230*/  LDS.U16 R61, [R52+0xa] ;  /* 0x00000a00343d7984 */ /* 0x000fe80000000400 */
[----:B------:R-:W3:Y:S04]  /*2240*/  LDS.U16 R62, [R52+0xc] ;  /* 0x00000c00343e7984 */ /* 0x000ee80000000400 */
[----:B------:R-:W-:Y:S04]  /*2250*/  LDS.U16 R63, [R52+0xe] ;  /* 0x00000e00343f7984 */ /* 0x000fe80000000400 */
[----:B------:R-:W4:Y:S04]  /*2260*/  LDS.U16 R65, [R52+0x10] ;  /* 0x0000100034417984 */ /* 0x000f280000000400 */
[----:B------:R-:W-:Y:S04]  /*2270*/  LDS.U16 R66, [R52+0x12] ;  /* 0x0000120034427984 */ /* 0x000fe80000000400 */
[----:B------:R-:W-:Y:S04]  /*2280*/  LDS.U16 R67, [R52+0x14] ;  /* 0x0000140034437984 */ /* 0x000fe80000000400 */
[----:B------:R-:W-:Y:S04]  /*2290*/  LDS.U16 R68, [R52+0x16] ;  /* 0x0000160034447984 */ /* 0x000fe80000000400 */
[----:B------:R-:W-:Y:S04]  /*22a0*/  LDS.U16 R69, [R52+0x18] ;  /* 0x0000180034457984 */ /* 0x000fe80000000400 */
[----:B------:R-:W4:Y:S04]  /*22b0*/  LDS.U16 R70, [R52+0x1a] ;  /* 0x00001a0034467984 */ /* 0x000f280000000400 */
[----:B------:R-:W4:Y:S04]  /*22c0*/  LDS.U16 R72, [R52+0x1c] ;  /* 0x00001c0034487984 */ /* 0x000f280000000400 */
[----:B------:R-:W4:Y:S01]  /*22d0*/  LDS.U16 R74, [R52+0x1e] ;  /* 0x00001e00344a7984 */ /* 0x000f220000000400 */
[----:B------:R-:W-:Y:S01]  /*22e0*/  BAR.SYNC.DEFER_BLOCKING 0x0 ;  /* 0x0000000000007b1d */ /* 0x000fe20000010000 */
[----:B0-----:R-:W-:-:S05]  /*22f0*/  PRMT R78, RZ, 0x7610, R78 ;  /* 0x00007610ff4e7816 */ /* 0x001fca000000004e */
[----:B------:R-:W4:Y:S01]  /*2300*/  @!P0 LDG.E.U16 R84, desc[UR32][R2.64] ;  /* 0x0000002002548981 */ /* 0x000f22000c1e1500 */
[----:B------:R-:W-:-:S03]  /*2310*/  ISETP.GE.AND P0, PT, R20, R34, PT ;  /* 0x000000221400720c */ /* 0x000fc60003f06270 */
[----:B------:R-:W4:Y:S01]  /*2320*/  @!P1 LDG.E.U16 R78, desc[UR32][R2.64+0x40] ;  /* 0x00004020024e9981 */ /* 0x000f22000c1e1500 */
[-C--:B------:R-:W-:Y:S02]  /*2330*/  ISETP.GE.AND P1, PT, R21, R34.reuse, PT ;  /* 0x000000221500720c */ /* 0x080fe40003f26270 */
[----:B-1----:R-:W-:Y:S01]  /*2340*/  PRMT R80, RZ, 0x7610, R80 ;  /* 0x00007610ff507816 */ /* 0x002fe20000000050 */
[----:B------:R-:W4:Y:S04]  /*2350*/  @!P2 LDG.E.U16 R92, desc[UR32][R2.64+0x2c0] ;  /* 0x0002c020025ca981 */ /* 0x000f28000c1e1500 */
[----:B------:R-:W4:Y:S04]  /*2360*/  @!P3 LDG.E.U16 R137, desc[UR32][R2.64+0x300] ;  /* 0x000300200289b981 */ /* 0x000f28000c1e1500 */
[----:B------:R-:W4:Y:S01]  /*2370*/  @!P0 LDG.E.U16 R115, desc[UR32][R2.64+0x80] ;  /* 0x0000802002738981 */ /* 0x000f22000c1e1500 */
[----:B------:R-:W-:-:S03]  /*2380*/  ISETP.GE.AND P0, PT, R22, R34, PT ;  /* 0x000000221600720c */ /* 0x000fc60003f06270 */
[----:B------:R-:W4:Y:S01]  /*2390*/  @!P1 LDG.E.U16 R80, desc[UR32][R2.64+0xc0] ;  /* 0x0000c02002509981 */ /* 0x000f22000c1e1500 */
[----:B------:R-:W-:-:S03]  /*23a0*/  ISETP.GE.AND P1, PT, R23, R34, PT ;  /* 0x000000221700720c */ /* 0x000fc60003f26270 */
[----:B------:R-:W4:Y:S04]  /*23b0*/  @!P4 LDG.E.U16 R94, desc[UR32][R2.64+0x340] ;  /* 0x00034020025ec981 */ /* 0x000f28000c1e1500 */
[----:B------:R-:W4:Y:S04]  /*23c0*/  @!P5 LDG.E.U16 R139, desc[UR32][R2.64+0x380] ;  /* 0x00038020028bd981 */ /* 0x000f28000c1e1500 */
[----:B------:R-:W4:Y:S01]  /*23d0*/  @!P0 LDG.E.U16 R123, desc[UR32][R2.64+0x100] ;  /* 0x00010020027b8981 */ /* 0x000f22000c1e1500 */
[----:B------:R-:W-:-:S03]  /*23e0*/  ISETP.GE.AND P0, PT, R24, R34, PT ;  /* 0x000000221800720c */ /* 0x000fc60003f06270 */
[----:B------:R-:W4:Y:S01]  /*23f0*/  @!P1 LDG.E.U16 R86, desc[UR32][R2.64+0x140] ;  /* 0x0001402002569981 */ /* 0x000f22000c1e1500 */
[----:B------:R-:W-:-:S09]  /*2400*/  ISETP.GE.AND P1, PT, R25, R34, PT ;  /* 0x000000221900720c */ /* 0x000fd20003f26270 */
[----:B------:R-:W4:Y:S01]  /*2410*/  @!P0 LDG.E.U16 R125, desc[UR32][R2.64+0x180] ;  /* 0x00018020027d8981 */ /* 0x000f22000c1e1500 */
[----:B------:R-:W-:-:S03]  /*2420*/  ISETP.GE.AND P0, PT, R26, R34, PT ;  /* 0x000000221a00720c */ /* 0x000fc60003f06270 */
[----:B------:R-:W4:Y:S01]  /*2430*/  @!P1 LDG.E.U16 R88, desc[UR32][R2.64+0x1c0] ;  /* 0x0001c02002589981 */ /* 0x000f22000c1e1500 */
[----:B------:R-:W-:-:S09]  /*2440*/  ISETP.NE.AND P1, PT, R82, RZ, PT ;  /* 0x000000ff5200720c */ /* 0x000fd20003f25270 */
[----:B------:R-:W4:Y:S01]  /*2450*/  @!P0 LDG.E.U16 R133, desc[UR32][R2.64+0x200] ;  /* 0x0002002002858981 */ /* 0x000f22000c1e1500 */
[----:B------:R-:W-:Y:S02]  /*2460*/  ISETP.NE.AND P0, PT, R90, RZ, PT ;  /* 0x000000ff5a00720c */ /* 0x000fe40003f05270 */
[----:B------:R-:W-:Y:S01]  /*2470*/  PRMT R90, RZ, 0x7610, R90 ;  /* 0x00007610ff5a7816 */ /* 0x000fe2000000005a */
[----:B------:R-:W4:Y:S01]  /*2480*/  @!P1 LDG.E.U16 R135, desc[UR32][R2.64+0x280] ;  /* 0x0002802002879981 */ /* 0x000f22000c1e1500 */
[----:B------:R-:W-:-:S06]  /*2490*/  PRMT R82, RZ, 0x7610, R82 ;  /* 0x00007610ff527816 */ /* 0x000fcc0000000052 */
[----:B------:R-:W4:Y:S04]  /*24a0*/  @!P6 LDG.E.U16 R82, desc[UR32][R2.64+0x3c0] ;  /* 0x0003c0200252e981 */ /* 0x000f28000c1e1500 */
[----:B------:R0:W4:Y:S01]  /*24b0*/  @!P0 LDG.E.U16 R90, desc[UR32][R2.64+0x240] ;  /* 0x00024020025a8981 */ /* 0x000122000c1e1500 */
[----:B--2---:R-:W-:Y:S02]  /*24c0*/  HADD2.F32 R57, -RZ, R57.H0_H0 ;  /* 0x20000039ff397230 */ /* 0x004fe40000004100 */
[----:B------:R-:W-:-:S03]  /*24d0*/  HADD2.F32 R5, -RZ, R5.H0_H0 ;  /* 0x20000005ff057230 */ /* 0x000fc60000004100 */
[----:B------:R-:W-:Y:S02]  /*24e0*/  FMUL.FTZ R116, R57, -1.4426950216293334961 ;  /* 0xbfb8aa3b39747820 */ /* 0x000fe40000410000 */
[----:B------:R-:W-:Y:S01]  /*24f0*/  FMUL.FTZ R96, R5, -1.4426950216293334961 ;  /* 0xbfb8aa3b05607820 */ /* 0x000fe20000410000 */
[----:B------:R-:W-:-:S03]  /*2500*/  HADD2.F32 R4, -RZ, R4.H0_H0 ;  /* 0x20000004ff047230 */ /* 0x000fc60000004100 */
[----:B------:R-:W-:Y:S01]  /*2510*/  MUFU.EX2 R116, R116 ;  /* 0x0000007400747308 */ /* 0x000fe20000000800 */
[----:B---3--:R-:W-:Y:S02]  /*2520*/  HADD2.F32 R62, -RZ, R62.H0_H0 ;  /* 0x2000003eff3e7230 */ /* 0x008fe40000004100 */
[----:B------:R-:W-:-:S05]  /*2530*/  FMUL.FTZ R98, R4, -1.4426950216293334961 ;  /* 0xbfb8aa3b04627820 */ /* 0x000fca0000410000 */
[----:B------:R-:W1:Y:S01]  /*2540*/  MUFU.EX2 R96, R96 ;  /* 0x0000006000607308 */ /* 0x000e620000000800 */
[----:B------:R-:W-:Y:S02]  /*2550*/  HADD2.F32 R61, -RZ, R61.H0_H0 ;  /* 0x2000003dff3d7230 */ /* 0x000fe40000004100 */
[----:B------:R-:W-:-:S03]  /*2560*/  FMUL.FTZ R120, R62, -1.4426950216293334961 ;  /* 0xbfb8aa3b3e787820 */ /* 0x000fc60000410000 */
[----:B------:R-:W-:Y:S02]  /*2570*/  FMUL.FTZ R118, R61, -1.4426950216293334961 ;  /* 0xbfb8aa3b3d767820 */ /* 0x000fe40000410000 */
[----:B------:R-:W2:Y:S01]  /*2580*/  MUFU.EX2 R98, R98 ;  /* 0x0000006200627308 */ /* 0x000ea20000000800 */
[----:B------:R-:W-:-:S07]  /*2590*/  HADD2.F32 R59, -RZ, R59.H0_H0 ;  /* 0x2000003bff3b7230 */ /* 0x000fce0000004100 */
[----:B------:R-:W3:Y:S01]  /*25a0*/  MUFU.EX2 R120, R120 ;  /* 0x0000007800787308 */ /* 0x000ee20000000800 */
[----:B-1----:R-:W-:Y:S01]  /*25b0*/  FADD.FTZ R96, R96, 1 ;  /* 0x3f80000060607421 */ /* 0x002fe20000010000 */
[----:B------:R-:W-:Y:S02]  /*25c0*/  HADD2.F32 R58, -RZ, R58.H0_H0 ;  /* 0x2000003aff3a7230 */ /* 0x000fe40000004100 */
[----:B0-----:R-:W-:-:S04]  /*25d0*/  FMUL.FTZ R3, R59, -1.4426950216293334961 ;  /* 0xbfb8aa3b3b037820 */ /* 0x001fc80000410000 */
[----:B------:R-:W-:Y:S01]  /*25e0*/  MUFU.EX2 R118, R118 ;  /* 0x0000007600767308 */ /* 0x000fe20000000800 */
[----:B--2---:R-:W-:Y:S01]  /*25f0*/  FADD.FTZ R98, R98, 1 ;  /* 0x3f80000062627421 */ /* 0x004fe20000010000 */
[----:B------:R-:W-:Y:S01]  /*2600*/  FMUL.FTZ R2, R58, -1.4426950216293334961 ;  /* 0xbfb8aa3b3a027820 */ /* 0x000fe20000410000 */
[----:B------:R-:W-:-:S05]  /*2610*/  HADD2.F32 R121, -RZ, R121.H0_H0 ;  /* 0x20000079ff797230 */ /* 0x000fca0000004100 */
[----:B------:R-:W0:Y:S01]  /*2620*/  MUFU.EX2 R3, R3 ;  /* 0x0000000300037308 */ /* 0x000e220000000800 */
[----:B---3--:R-:W-:Y:S01]  /*2630*/  FADD.FTZ R120, R120, 1 ;  /* 0x3f80000078787421 */ /* 0x008fe20000010000 */
[----:B----4-:R-:W-:Y:S02]  /*2640*/  HADD2.F32 R65, -RZ, R65.H0_H0 ;  /* 0x20000041ff417230 */ /* 0x010fe40000004100 */
[----:B------:R-:W-:-:S04]  /*2650*/  HADD2.F32 R70, -RZ, R70.H0_H0 ;  /* 0x20000046ff467230 */ /* 0x000fc80000004100 */
[----:B------:R-:W1:Y:S01]  /*2660*/  MUFU.EX2 R2, R2 ;  /* 0x0000000200027308 */ /* 0x000e620000000800 */
[----:B------:R-:W-:Y:S02]  /*2670*/  HADD2.F32 R63, -RZ, R63.H0_H0 ;  /* 0x2000003fff3f7230 */ /* 0x000fe40000004100 */
[----:B------:R-:W-:Y:S01]  /*2680*/  FMUL.FTZ R124, R65, -1.4426950216293334961 ;  /* 0xbfb8aa3b417c7820 */ /* 0x000fe20000410000 */
[----:B------:R-:W-:Y:S01]  /*2690*/  FMUL.FTZ R138, R70, -1.4426950216293334961 ;  /* 0xbfb8aa3b468a7820 */ /* 0x000fe20000410000 */
[----:B------:R-:W-:Y:S02]  /*26a0*/  HADD2.F32 R66, -RZ, R66.H0_H0 ;  /* 0x20000042ff427230 */ /* 0x000fe40000004100 */
[----:B------:R-:W-:Y:S02]  /*26b0*/  FMUL.FTZ R122, R63, -1.4426950216293334961 ;  /* 0xbfb8aa3b3f7a7820 */ /* 0x000fe40000410000 */
[----:B------:R-:W2:Y:S01]  /*26c0*/  MUFU.EX2 R124, R124 ;  /* 0x0000007c007c7308 */ /* 0x000ea20000000800 */
[----:B0-----:R-:W-:Y:S01]  /*26d0*/  FADD.FTZ R3, R3, 1 ;  /* 0x3f80000003037421 */ /* 0x001fe20000010000 */
[----:B------:R-:W-:Y:S01]  /*26e0*/  FMUL.FTZ R126, R66, -1.4426950216293334961 ;  /* 0xbfb8aa3b427e7820 */ /* 0x000fe20000410000 */
[----:B------:R-:W-:-:S05]  /*26f0*/  HADD2.F32 R67, -RZ, R67.H0_H0 ;  /* 0x20000043ff437230 */ /* 0x000fca0000004100 */
[----:B------:R-:W-:Y:S01]  /*2700*/  MUFU.EX2 R143, R138 ;  /* 0x0000008a008f7308 */ /* 0x000fe20000000800 */
[----:B-1----:R-:W-:Y:S01]  /*2710*/  FADD.FTZ R2, R2, 1 ;  /* 0x3f80000002027421 */ /* 0x002fe20000010000 */
[----:B------:R-:W-:Y:S02]  /*2720*/  HADD2.F32 R119, -RZ, R119.H0_H0 ;  /* 0x20000077ff777230 */ /* 0x000fe40000004100 */
[----:B------:R-:W-:-:S04]  /*2730*/  FMUL.FTZ R128, R67, -1.4426950216293334961 ;  /* 0xbfb8aa3b43807820 */ /* 0x000fc80000410000 */
[----:B------:R-:W-:Y:S01]  /*2740*/  MUFU.EX2 R122, R122 ;  /* 0x0000007a007a7308 */ /* 0x000fe20000000800 */
[----:B------:R-:W-:-:S07]  /*2750*/  HADD2.F32 R117, -RZ, R117.H0_H0 ;  /* 0x20000075ff757230 */ /* 0x000fce0000004100 */
[----:B------:R-:W-:Y:S01]  /*2760*/  MUFU.EX2 R126, R126 ;  /* 0x0000007e007e7308 */ /* 0x000fe20000000800 */
[----:B------:R-:W-:Y:S02]  /*2770*/  HADD2.F32 R69, -RZ, R69.H0_H0 ;  /* 0x20000045ff457230 */ /* 0x000fe40000004100 */
[----:B--2---:R-:W-:Y:S01]  /*2780*/  FADD.FTZ R124, R124, 1 ;  /* 0x3f8000007c7c7421 */ /* 0x004fe20000010000 */
[----:B------:R-:W-:Y:S02]  /*2790*/  HADD2.F32 R68, -RZ, R68.H0_H0 ;  /* 0x20000044ff447230 */ /* 0x000fe40000004100 */
[----:B------:R-:W-:Y:S02]  /*27a0*/  HADD2.F32 R129, -RZ, R129.H0_H0 ;  /* 0x20000081ff817230 */ /* 0x000fe40000004100 */
[----:B------:R-:W-:Y:S01]  /*27b0*/  MUFU.EX2 R128, R128 ;  /* 0x0000008000807308 */ /* 0x000fe20000000800 */
[----:B------:R-:W-:Y:S02]  /*27c0*/  HADD2.F32 R72, -RZ, R72.H0_H0 ;  /* 0x20000048ff487230 */ /* 0x000fe40000004100 */
[----:B------:R-:W-:Y:S01]  /*27d0*/  FMUL.FTZ R134, R69, -1.4426950216293334961 ;  /* 0xbfb8aa3b45867820 */ /* 0x000fe20000410000 */
[----:B------:R-:W-:Y:S01]  /*27e0*/  FMUL.FTZ R130, R68, -1.4426950216293334961 ;  /* 0xbfb8aa3b44827820 */ /* 0x000fe20000410000 */
[----:B------:R-:W-:-:S02]  /*27f0*/  HADD2.F32 R74, -RZ, R74.H0_H0 ;  /* 0x2000004aff4a7230 */ /* 0x000fc40000004100 */
[----:B------:R-:W-:Y:S02]  /*2800*/  HADD2.F32 R127, -RZ, R127.H0_H0 ;  /* 0x2000007fff7f7230 */ /* 0x000fe40000004100 */
[----:B------:R-:W-:Y:S01]  /*2810*/  FMUL.FTZ R140, R72, -1.4426950216293334961 ;  /* 0xbfb8aa3b488c7820 */ /* 0x000fe20000410000 */
[----:B------:R-:W-:Y:S01]  /*2820*/  MUFU.EX2 R136, R134 ;  /* 0x0000008600887308 */ /* 0x000fe20000000800 */
[----:B------:R-:W-:-:S07]  /*2830*/  HADD2.F32 R131, -RZ, R131.H0_H0 ;  /* 0x20000083ff837230 */ /* 0x000fce0000004100 */
[----:B------:R0:W-:Y:S02]  /*2840*/  MUFU.EX2 R132, R130 ;  /* 0x0000008200847308 */ /* 0x0001e40000000800 */
[----:B0-----:R-:W-:-:S06]  /*2850*/  FMUL.FTZ R130, R74, -1.4426950216293334961 ;  /* 0xbfb8aa3b4a827820 */ /* 0x001fcc0000410000 */
[----:B------:R-:W-:Y:S01]  /*2860*/  MUFU.EX2 R144, R140 ;  /* 0x0000008c00907308 */ /* 0x000fe20000000800 */
        /* <DEDUP_REMOVED lines=17> */
[----:B------:R-:W2:Y:S01]  /*2980*/  LDS.U16 R88, [R52+0x4] ;  /* 0x0000040034587984 */ /* 0x000ea20000000400 */
[----:B0-----:R-:W-:-:S03]  /*2990*/  FADD.FTZ R80, R116, 1 ;  /* 0x3f80000074507421 */ /* 0x001fc60000010000 */
[----:B------:R-:W0:Y:S01]  /*29a0*/  LDS.U16 R86, [R52+0x2] ;  /* 0x0000020034567984 */ /* 0x000e220000000400 */
[----:B------:R3:W-:Y:S03]  /*29b0*/  MUFU.RCP R78, R96 ;  /* 0x00000060004e7308 */ /* 0x0007e60000001000 */
[----:B------:R-:W4:Y:S04]  /*29c0*/  LDS.U16 R84, [R52] ;  /* 0x0000000034547984 */ /* 0x000f280000000400 */
[----:B------:R-:W-:Y:S01]  /*29d0*/  LDS.U16 R94, [R52+0x6] ;  /* 0x00000600345e7984 */ /* 0x000fe20000000400 */
[----:B------:R-:W2:Y:S03]  /*29e0*/  MUFU.RCP R80, R80 ;  /* 0x0000005000507308 */ /* 0x000ea60000001000 */
[----:B---3--:R-:W3:Y:S01]  /*29f0*/  LDS.U16 R96, [R52+0x8] ;  /* 0x0000080034607984 */ /* 0x008ee20000000400 */
[----:B-1----:R-:W-:-:S03]  /*2a00*/  FADD.FTZ R90, R118, 1 ;  /* 0x3f800000765a7421 */ /* 0x002fc60000010000 */
[----:B------:R-:W-:Y:S01]  /*2a10*/  LDS.U16 R118, [R52+0xc] ;  /* 0x00000c0034767984 */ /* 0x000fe20000000400 */
[----:B------:R1:W4:Y:S03]  /*2a20*/  MUFU.RCP R115, R98 ;  /* 0x0000006200737308 */ /* 0x0003260000001000 */
[----:B-1----:R-:W1:Y:S05]  /*2a30*/  LDS.U16 R98, [R52+0xa] ;  /* 0x00000a0034627984 */ /* 0x002e6a0000000400 */
[----:B------:R0:W-:Y:S01]  /*2a40*/  MUFU.RCP R125, R120 ;  /* 0x00000078007d7308 */ /* 0x0001e20000001000 */
[----:B--2---:R-:W-:-:S02]  /*2a50*/  HADD2.F32 R88, -RZ, R88.H0_H0 ;  /* 0x20000058ff587230 */ /* 0x004fc40000004100 */
[----:B0-----:R-:W-:-:S03]  /*2a60*/  FADD.FTZ R120, -R80, 1 ;  /* 0x3f80000050787421 */ /* 0x001fc60000010100 */
[----:B------:R-:W-:Y:S01]  /*2a70*/  FMUL.FTZ R135, R121, R88 ;  /* 0x0000005879877220 */ /* 0x000fe20000410000 */
[----:B------:R-:W-:-:S03]  /*2a80*/  FFMA.FTZ R120, R57, R120, 1 ;  /* 0x3f80000039787423 */ /* 0x000fc60000010078 */
[----:B------:R-:W-:-:S04]  /*2a90*/  FMUL.FTZ R135, R80, R135 ;  /* 0x0000008750877220 */ /* 0x000fc80000410000 */
[----:B------:R-:W-:Y:S02]  /*2aa0*/  FMUL.FTZ R138, R135, R120 ;  /* 0x00000078878a7220 */ /* 0x000fe40000410000 */
[----:B------:R-:W0:Y:S01]  /*2ab0*/  LDS.U16 R120, [R52+0xe] ;  /* 0x00000e0034787984 */ /* 0x000e220000000400 */
[----:B------:R2:W-:Y:S01]  /*2ac0*/  MUFU.RCP R82, R3 ;  /* 0x0000000300527308 */ /* 0x0005e20000001000 */
[----:B------:R-:W-:Y:S02]  /*2ad0*/  HADD2.F32 R86, -RZ, R86.H0_H0 ;  /* 0x20000056ff567230 */ /* 0x000fe40000004100 */
[----:B----4-:R-:W-:-:S03]  /*2ae0*/  HADD2.F32 R84, -RZ, R84.H0_H0 ;  /* 0x20000054ff547230 */ /* 0x010fc60000004100 */
[----:B------:R-:W-:Y:S02]  /*2af0*/  FMUL.FTZ R116, R119, R86 ;  /* 0x0000005677747220 */ /* 0x000fe40000410000 */
[----:B------:R4:W1:Y:S01]  /*2b00*/  MUFU.RCP R123, R2 ;  /* 0x00000002007b7308 */ /* 0x0008620000001000 */
[C---:B--2---:R-:W-:Y:S01]  /*2b10*/  FADD.FTZ R3, -R115.reuse, 1 ;  /* 0x3f80000073037421 */ /* 0x044fe20000010100 */
[----:B------:R-:W-:Y:S01]  /*2b20*/  FMUL.FTZ R116, R115, R116 ;  /* 0x0000007473747220 */ /* 0x000fe20000410000 */
[----:B---3--:R-:W-:Y:S02]  /*2b30*/  HADD2.F32 R96, -RZ, R96.H0_H0 ;  /* 0x20000060ff607230 */ /* 0x008fe40000004100 */
[----:B------:R-:W-:Y:S01]  /*2b40*/  FFMA.FTZ R133, R4, R3, 1 ;  /* 0x3f80000004857423 */ /* 0x000fe20000010003 */
[----:B------:R-:W-:Y:S02]  /*2b50*/  FMUL.FTZ R3, R117, R84 ;  /* 0x0000005475037220 */ /* 0x000fe40000410000 */
[----:B------:R-:W2:Y:S01]  /*2b60*/  MUFU.RCP R90, R90 ;  /* 0x0000005a005a7308 */ /* 0x000ea20000001000 */
[----:B----4-:R-:W-:Y:S01]  /*2b70*/  FADD.FTZ R2, -R78, 1 ;  /* 0x3f8000004e027421 */ /* 0x010fe20000010100 */
[----:B------:R-:W-:Y:S01]  /*2b80*/  FMUL.FTZ R155, R116, R133 ;  /* 0x00000085749b7220 */ /* 0x000fe20000410000 */
[----:B------:R-:W-:Y:S01]  /*2b90*/  FADD.FTZ R92, R122, 1 ;  /* 0x3f8000007a5c7421 */ /* 0x000fe20000010000 */
[----:B------:R-:W-:Y:S01]  /*2ba0*/  FMUL.FTZ R3, R78, R3 ;  /* 0x000000034e037220 */ /* 0x000fe20000410000 */
[----:B------:R-:W-:Y:S01]  /*2bb0*/  FFMA.FTZ R2, R5, R2, 1 ;  /* 0x3f80000005027423 */ /* 0x000fe20000010002 */
[----:B------:R-:W3:Y:S01]  /*2bc0*/  LDS.U16 R122, [R52+0x10] ;  /* 0x00001000347a7984 */ /* 0x000ee20000000400 */
[----:B------:R-:W-:Y:S01]  /*2bd0*/  HADD2.F32 R94, -RZ, R94.H0_H0 ;  /* 0x2000005eff5e7230 */ /* 0x000fe20000004100 */
[----:B------:R4:W-:Y:S01]  /*2be0*/  MUFU.RCP R116, R124 ;  /* 0x0000007c00747308 */ /* 0x0009e20000001000 */
[----:B------:R-:W-:Y:S01]  /*2bf0*/  FMUL.FTZ R135, R129, R96 ;  /* 0x0000006081877220 */ /* 0x000fe20000410000 */
[----:B------:R-:W-:Y:S01]  /*2c00*/  FADD.FTZ R133, R126, 1 ;  /* 0x3f8000007e857421 */ /* 0x000fe20000010000 */
[----:B------:R-:W-:Y:S01]  /*2c10*/  FMUL.FTZ R134, R3, R2 ;  /* 0x0000000203867220 */ /* 0x000fe20000410000 */
[----:B-1----:R-:W-:Y:S01]  /*2c20*/  FADD.FTZ R3, -R123, 1 ;  /* 0x3f8000007b037421 */ /* 0x002fe20000010100 */
[C---:B------:R-:W-:Y:S01]  /*2c30*/  FMUL.FTZ R135, R82.reuse, R135 ;  /* 0x0000008752877220 */ /* 0x040fe20000410000 */
[----:B----4-:R-:W-:Y:S01]  /*2c40*/  FADD.FTZ R124, -R82, 1 ;  /* 0x3f800000527c7421 */ /* 0x010fe20000010100 */
[----:B------:R-:W-:Y:S01]  /*2c50*/  FMUL.FTZ R2, R127, R94 ;  /* 0x0000005e7f027220 */ /* 0x000fe20000410000 */
[----:B------:R-:W-:-:S02]  /*2c60*/  HADD2.F32 R98, -RZ, R98.H0_H0 ;  /* 0x20000062ff627230 */ /* 0x000fc40000004100 */
[----:B------:R-:W-:Y:S01]  /*2c70*/  FFMA.FTZ R126, R59, R124, 1 ;  /* 0x3f8000003b7e7423 */ /* 0x000fe2000001007c */
[----:B------:R-:W1:Y:S01]  /*2c80*/  MUFU.RCP R92, R92 ;  /* 0x0000005c005c7308 */ /* 0x000e620000001000 */
[----:B------:R-:W-:Y:S01]  /*2c90*/  FFMA.FTZ R3, R58, R3, 1 ;  /* 0x3f8000003a037423 */ /* 0x000fe20000010003 */
[----:B------:R-:W-:Y:S01]  /*2ca0*/  FMUL.FTZ R2, R123, R2 ;  /* 0x000000027b027220 */ /* 0x000fe20000410000 */
[----:B------:R-:W-:Y:S01]  /*2cb0*/  FMUL.FTZ R140, R135, R126 ;  /* 0x0000007e878c7220 */ /* 0x000fe20000410000 */
[----:B------:R-:W-:Y:S02]  /*2cc0*/  HADD2.F32 R135, -RZ, R76.H0_H0 ;  /* 0x2000004cff877230 */ /* 0x000fe40000004100 */
[----:B------:R-:W-:Y:S02]  /*2cd0*/  HADD2.F32 R118, -RZ, R118.H0_H0 ;  /* 0x20000076ff767230 */ /* 0x000fe40000004100 */
[----:B------:R4:W3:Y:S01]  /*2ce0*/  MUFU.EX2 R146, R130 ;  /* 0x0000008200927308 */ /* 0x0008e20000000800 */
[----:B------:R-:W-:Y:S01]  /*2cf0*/  FMUL.FTZ R137, R131, R98 ;  /* 0x0000006283897220 */ /* 0x000fe20000410000 */
[----:B------:R-:W-:Y:S01]  /*2d00*/  FMUL.FTZ R159, R2, R3 ;  /* 0x00000003029f7220 */ /* 0x000fe20000410000 */
[----:B------:R-:W-:Y:S01]  /*2d10*/  FADD.FTZ R3, -R125, 1 ;  /* 0x3f8000007d037421 */ /* 0x000fe20000010100 */
[----:B------:R-:W-:Y:S01]  /*2d20*/  FMUL.FTZ R76, R135, R118 ;  /* 0x00000076874c7220 */ /* 0x000fe20000410000 */
[----:B0-----:R-:W-:Y:S01]  /*2d30*/  HADD2.F32 R120, -RZ, R120.H0_H0 ;  /* 0x20000078ff787230 */ /* 0x001fe20000004100 */
[----:B------:R-:W-:Y:S01]  /*2d40*/  LDS.U16 R126, [R52+0x16] ;  /* 0x00001600347e7984 */ /* 0x000fe20000000400 */
[----:B----4-:R-:W-:Y:S01]  /*2d50*/  FADD.FTZ R130, R128, 1 ;  /* 0x3f80000080827421 */ /* 0x010fe20000010000 */
[C---:B--2---:R-:W-:Y:S01]  /*2d60*/  FADD.FTZ R128, -R90.reuse, 1 ;  /* 0x3f8000005a807421 */ /* 0x044fe20000010100 */
[----:B------:R-:W-:Y:S01]  /*2d70*/  FMUL.FTZ R137, R90, R137 ;  /* 0x000000895a897220 */ /* 0x000fe20000410000 */
[----:B------:R-:W0:Y:S02]  /*2d80*/  LDS.U16 R2, [R52+0x12] ;  /* 0x0000120034027984 */ /* 0x000e240000000400 */
[----:B------:R-:W-:Y:S01]  /*2d90*/  FFMA.FTZ R128, R61, R128, 1 ;  /* 0x3f8000003d807423 */ /* 0x000fe20000010080 */
[----:B------:R-:W-:Y:S01]  /*2da0*/  FFMA.FTZ R139, R62, R3, 1 ;  /* 0x3f8000003e8b7423 */ /* 0x000fe20000010003 */
[----:B------:R-:W-:Y:S01]  /*2db0*/  FMUL.FTZ R76, R125, R76 ;  /* 0x0000004c7d4c7220 */ /* 0x000fe20000410000 */
[----:B------:R-:W2:Y:S01]  /*2dc0*/  LDS.U16 R3, [R52+0x14] ;  /* 0x0000140034037984 */ /* 0x000ea20000000400 */
[----:B------:R-:W-:Y:S01]  /*2dd0*/  FMUL.FTZ R161, R137, R128 ;  /* 0x0000008089a17220 */ /* 0x000fe20000410000 */
[----:B------:R-:W-:-:S02]  /*2de0*/  HADD2.F32 R137, -RZ, R64.H0_H0 ;  /* 0x20000040ff897230 */ /* 0x000fc40000004100 */
[----:B------:R-:W-:Y:S01]  /*2df0*/  FMUL.FTZ R142, R76, R139 ;  /* 0x0000008b4c8e7220 */ /* 0x000fe20000410000 */
[----:B------:R-:W-:Y:S02]  /*2e00*/  HADD2.F32 R139, -RZ, R60.H0_H0 ;  /* 0x2000003cff8b7230 */ /* 0x000fe40000004100 */
[----:B-1----:R-:W-:Y:S01]  /*2e10*/  FADD.FTZ R60, -R92, 1 ;  /* 0x3f8000005c3c7421 */ /* 0x002fe20000010100 */
[----:B------:R-:W1:Y:S01]  /*2e20*/  LDS.U16 R128, [R52+0x18] ;  /* 0x0000180034807984 */ /* 0x000e620000000400 */
[----:B------:R-:W-:Y:S01]  /*2e30*/  FMUL.FTZ R145, R137, R120 ;  /* 0x0000007889917220 */ /* 0x000fe20000410000 */
[----:B------:R-:W-:Y:S01]  /*2e40*/  FADD.FTZ R132, R132, 1 ;  /* 0x3f80000084847421 */ /* 0x000fe20000010000 */
[----:B------:R-:W-:Y:S01]  /*2e50*/  FADD.FTZ R136, R136, 1 ;  /* 0x3f80000088887421 */ /* 0x000fe20000010000 */
[----:B------:R-:W-:Y:S01]  /*2e60*/  FFMA.FTZ R60, R63, R60, 1 ;  /* 0x3f8000003f3c7423 */ /* 0x000fe2000001003c */
[----:B------:R-:W-:Y:S01]  /*2e70*/  FMUL.FTZ R145, R92, R145 ;  /* 0x000000915c917220 */ /* 0x000fe20000410000 */
[----:B------:R4:W-:Y:S03]  /*2e80*/  MUFU.RCP R141, R132 ;  /* 0x00000084008d7308 */ /* 0x0009e60000001000 */
[----:B------:R-:W-:-:S02]  /*2e90*/  FMUL.FTZ R163, R145, R60 ;  /* 0x0000003c91a37220 */ /* 0x000fc40000410000 */
[----:B------:R-:W-:Y:S03]  /*2ea0*/  LDS.U16 R60, [R52+0x1a] ;  /* 0x00001a00343c7984 */ /* 0x000fe60000000400 */
[----:B------:R0:W-:Y:S01]  /*2eb0*/  MUFU.RCP R64, R136 ;  /* 0x0000008800407308 */ /* 0x0001e20000001000 */
[----:B----4-:R-:W4:Y:S01]  /*2ec0*/  LDS.U16 R132, [R52+0x1c] ;  /* 0x00001c0034847984 */ /* 0x010f220000000400 */
[----:B---3--:R-:W-:-:S03]  /*2ed0*/  HADD2.F32 R122, -RZ, R122.H0_H0 ;  /* 0x2000007aff7a7230 */ /* 0x008fc60000004100 */
[----:B0-----:R-:W0:Y:S03]  /*2ee0*/  LDS.U16 R136, [R52+0x1e] ;  /* 0x00001e0034887984 */ /* 0x001e260000000400 */
[----:B------:R-:W3:Y:S01]  /*2ef0*/  MUFU.RCP R133, R133 ;  /* 0x0000008500857308 */ /* 0x000ee20000001000 */
[----:B------:R-:W-:Y:S01]  /*2f00*/  FADD.FTZ R76, -R116, 1 ;  /* 0x3f800000744c7421 */ /* 0x000fe20000010100 */
[----:B------:R-:W-:-:S03]  /*2f10*/  FMUL.FTZ R147, R139, R122 ;  /* 0x0000007a8b937220 */ /* 0x000fc60000410000 */
[----:B------:R-:W-:Y:S01]  /*2f20*/  FFMA.FTZ R76, R65, R76, 1 ;  /* 0x3f800000414c7423 */ /* 0x000fe2000001004c */
[----:B------:R-:W-:Y:S02]  /*2f30*/  FMUL.FTZ R147, R116, R147 ;  /* 0x0000009374937220 */ /* 0x000fe40000410000 */
[----:B------:R2:W4:Y:S01]  /*2f40*/  MUFU.RCP R124, R130 ;  /* 0x00000082007c7308 */ /* 0x0005220000001000 */
[----:B------:R-:W-:Y:S01]  /*2f50*/  FADD.FTZ R149, R144, 1 ;  /* 0x3f80000090957421 */ /* 0x000fe20000010000 */
[----:B------:R-:W-:Y:S01]  /*2f60*/  FMUL.FTZ R144, R147, R76 ;  /* 0x0000004c93907220 */ /* 0x000fe20000410000 */
[----:B------:R-:W-:Y:S02]  /*2f70*/  HADD2.F32 R147, -RZ, R53.H0_H0 ;  /* 0x20000035ff937230 */ /* 0x000fe40000004100 */
[----:B------:R-:W-:Y:S01]  /*2f80*/  FADD.FTZ R143, R143, 1 ;  /* 0x3f8000008f8f7421 */ /* 0x000fe20000010000 */
[----:B------:R-:W-:Y:S01]  /*2f90*/  FADD.FTZ R146, R146, 1 ;  /* 0x3f80000092927421 */ /* 0x000fe20000010000 */
[----:B---3--:R-:W-:Y:S01]  /*2fa0*/  FADD.FTZ R53, -R133, 1 ;  /* 0x3f80000085357421 */ /* 0x008fe20000010100 */
[----:B--2---:R-:W-:-:S02]  /*2fb0*/  HADD2.F32 R130, -RZ, R55.H0_H0 ;  /* 0x20000037ff827230 */ /* 0x004fc40000004100 */
[----:B------:R-:W-:Y:S01]  /*2fc0*/  FADD.FTZ R55, -R141, 1 ;  /* 0x3f8000008d377421 */ /* 0x000fe20000010100 */
[----:B------:R-:W-:Y:S02]  /*2fd0*/  HADD2.F32 R76, -RZ, R56.H0_H0 ;  /* 0x20000038ff4c7230 */ /* 0x000fe40000004100 */
[----:B------:R-:W-:Y:S01]  /*2fe0*/  FFMA.FTZ R157, R66, R53, 1 ;  /* 0x3f800000429d7423 */ /* 0x000fe20000010035 */
[----:B------:R-:W-:Y:S01]  /*2ff0*/  HADD2.F32 R53, -RZ, R2.H0_H0 ;  /* 0x20000002ff357230 */ /* 0x000fe20000004100 */
[----:B------:R-:W2:Y:S01]  /*3000*/  MUFU.RCP R143, R143 ;  /* 0x0000008f008f7308 */ /* 0x000ea20000001000 */
[----:B------:R-:W-:Y:S01]  /*3010*/  FFMA.FTZ R167, R68, R55, 1 ;  /* 0x3f80000044a77423 */ /* 0x000fe20000010037 */
[----:B------:R-:W-:Y:S02]  /*3020*/  HADD2.F32 R55, -RZ, R3.H0_H0 ;  /* 0x20000003ff377230 */ /* 0x000fe40000004100 */
[----:B------:R-:W-:Y:S01]  /*3030*/  FADD.FTZ R56, -R64, 1 ;  /* 0x3f80000040387421 */ /* 0x000fe20000010100 */
[----:B------:R-:W-:-:S02]  /*3040*/  HADD2.F32 R145, -RZ, R54.H0_H0 ;  /* 0x20000036ff917230 */ /* 0x000fc40000004100 */
[----:B------:R-:W-:Y:S01]  /*3050*/  FMUL.FTZ R2, R76, R53 ;  /* 0x000000354c027220 */ /* 0x000fe20000410000 */
[----:B------:R-:W3:Y:S01]  /*3060*/  MUFU.RCP R149, R149 ;  /* 0x0000009500957308 */ /* 0x000ee20000001000 */
[----:B------:R-:W-:Y:S02]  /*3070*/  HADD2.F32 R126, -RZ, R126.H0_H0 ;  /* 0x2000007eff7e7230 */ /* 0x000fe40000004100 */
[----:B-1----:R-:W-:-:S05]  /*3080*/  HADD2.F32 R128, -RZ, R128.H0_H0 ;  /* 0x20000080ff807230 */ /* 0x002fca0000004100 */
[----:B------:R1:W3:Y:S01]  /*3090*/  MUFU.RCP R151, R146 ;  /* 0x0000009200977308 */ /* 0x0002e20000001000 */
[----:B----4-:R-:W-:Y:S01]  /*30a0*/  FADD.FTZ R54, -R124, 1 ;  /* 0x3f8000007c367421 */ /* 0x010fe20000010100 */
[----:B------:R-:W-:Y:S01]  /*30b0*/  FMUL.FTZ R3, R130, R55 ;  /* 0x0000003782037220 */ /* 0x000fe20000410000 */
[----:B------:R-:W-:Y:S01]  /*30c0*/  FMUL.FTZ R2, R133, R2 ;  /* 0x0000000285027220 */ /* 0x000fe20000410000 */
[----:B------:R-:W-:Y:S01]  /*30d0*/  FMUL.FTZ R169, R147, R128 ;  /* 0x0000008093a97220 */ /* 0x000fe20000410000 */
[----:B------:R-:W-:Y:S01]  /*30e0*/  FFMA.FTZ R165, R67, R54, 1 ;  /* 0x3f80000043a57423 */ /* 0x000fe20000010036 */
[----:B------:R-:W-:Y:S01]  /*30f0*/  F2FP.F16.F32.PACK_AB R148, R155, R134 ;  /* 0x000000869b94723e */ /* 0x000fe200000000ff */
[----:B------:R-:W-:Y:S01]  /*3100*/  BAR.SYNC.DEFER_BLOCKING 0x0 ;  /* 0x0000000000007b1d */ /* 0x000fe20000010000 */
[----:B-1----:R-:W-:Y:S01]  /*3110*/  FFMA.FTZ R146, R69, R56, 1 ;  /* 0x3f80000045927423 */ /* 0x002fe20000010038 */
[----:B------:R-:W-:Y:S01]  /*3120*/  FMUL.FTZ R56, R145, R126 ;  /* 0x0000007e91387220 */ /* 0x000fe20000410000 */
        /* <DEDUP_REMOVED lines=8> */
[----:B------:R-:W-:Y:S02]  /*31b0*/  HADD2.F32 R6, -RZ, R60.H0_H0 ;  /* 0x2000003cff067230 */ /* 0x000fe40000004100 */
[----:B0-----:R-:W-:-:S02]  /*31c0*/  HADD2.F32 R132, -RZ, R136.H0_H0 ;  /* 0x20000088ff847230 */ /* 0x001fc40000004100 */
[----:B------:R-:W-:Y:S01]  /*31d0*/  FMUL.FTZ R54, R54, R165 ;  /* 0x000000a536367220 */ /* 0x000fe20000410000 */
[----:B------:R-:W-:Y:S01]  /*31e0*/  FMUL.FTZ R167, R56, R167 ;  /* 0x000000a738a77220 */ /* 0x000fe20000410000 */
[----:B------:R-:W-:Y:S01]  /*31f0*/  FMUL.FTZ R146, R169, R146 ;  /* 0x00000092a9927220 */ /* 0x000fe20000410000 */
[----:B--2---:R-:W-:Y:S01]  /*3200*/  FADD.FTZ R165, -R143, 1 ;  /* 0x3f8000008fa57421 */ /* 0x004fe20000010100 */
[----:B---3--:R-:W-:Y:S01]  /*3210*/  FADD.FTZ R169, -R149, 1 ;  /* 0x3f80000095a97421 */ /* 0x008fe20000010100 */
[----:B------:R-:W-:Y:S01]  /*3220*/  FADD.FTZ R171, -R151, 1 ;  /* 0x3f80000097ab7421 */ /* 0x000fe20000010100 */
[----:B------:R-:W-:Y:S01]  /*3230*/  FMUL.FTZ R0, R155, R6 ;  /* 0x000000069b007220 */ /* 0x000fe20000410000 */
        /* <DEDUP_REMOVED lines=13> */
[----:B------:R-:W-:-:S02]  /*3310*/  PRMT R0, R148, 0x7632, R0 ;  /* 0x0000763294007816 */ /* 0x000fc40000000000 */
[----:B------:R-:W-:Y:S02]  /*3320*/  PRMT R56, R138, 0x7632, R56 ;  /* 0x000076328a387816 */ /* 0x000fe40000000038 */
[----:B------:R-:W-:Y:S02]  /*3330*/  PRMT R60, R140, 0x7632, R60 ;  /* 0x000076328c3c7816 */ /* 0x000fe4000000003c */
[----:B------:R-:W-:Y:S02]  /*3340*/  ISETP.NE.AND P0, PT, R14, RZ, PT ;  /* 0x000000ff0e00720c */ /* 0x000fe40003f05270 */
[----:B------:R-:W-:Y:S02]  /*3350*/  F2FP.F16.F32.PACK_AB R142, R163, R142 ;  /* 0x0000008ea38e723e */ /* 0x000fe400000000ff */
[----:B------:R-:W-:Y:S02]  /*3360*/  F2FP.F16.F32.PACK_AB R3, R3, R144 ;  /* 0x000000900303723e */ /* 0x000fe400000000ff */
[----:B------:R-:W-:-:S02]  /*3370*/  F2FP.F16.F32.PACK_AB R54, R167, R54 ;  /* 0x00000036a736723e */ /* 0x000fc400000000ff */
[----:B------:R-:W-:Y:S02]  /*3380*/  F2FP.F16.F32.PACK_AB R146, R165, R146 ;  /* 0x00000092a592723e */ /* 0x000fe400000000ff */
[----:B------:R-:W-:Y:S01]  /*3390*/  F2FP.F16.F32.PACK_AB R2, R171, R2 ;  /* 0x00000002ab02723e */ /* 0x000fe200000000ff */
[----:B------:R0:W-:Y:S01]  /*33a0*/  STS.U16 [R52+0x2], R0 ;  /* 0x0000020034007388 */ /* 0x0001e20000000400 */
[----:B------:R-:W-:-:S03]  /*33b0*/  PRMT R136, R3, 0x7632, R136 ;  /* 0x0000763203887816 */ /* 0x000fc60000000088 */
[----:B------:R1:W-:Y:S04]  /*33c0*/  STS.U16 [R52+0x4], R138 ;  /* 0x0000048a34007388 */ /* 0x0003e80000000400 */
[----:B------:R2:W-:Y:S01]  /*33d0*/  STS.U16 [R52+0x6], R56 ;  /* 0x0000063834007388 */ /* 0x0005e20000000400 */
[----:B0-----:R-:W-:-:S03]  /*33e0*/  PRMT R0, R142, 0x7632, R0 ;  /* 0x000076328e007816 */ /* 0x001fc60000000000 */
[----:B------:R0:W-:Y:S01]  /*33f0*/  STS.U16 [R52+0xa], R60 ;  /* 0x00000a3c34007388 */ /* 0x0001e20000000400 */
[----:B-1----:R-:W-:Y:S02]  /*3400*/  PRMT R138, R2, 0x7632, R138 ;  /* 0x00007632028a7816 */ /* 0x002fe4000000008a */
[----:B--2---:R-:W-:Y:S02]  /*3410*/  PRMT R56, R54, 0x7632, R56 ;  /* 0x0000763236387816 */ /* 0x004fe40000000038 */
[----:B0-----:R-:W-:Y:S01]  /*3420*/  PRMT R60, R146, 0x7632, R60 ;  /* 0x00007632923c7816 */ /* 0x001fe2000000003c */
[----:B------:R-:W-:Y:S04]  /*3430*/  STS.U16 [R52], R148 ;  /* 0x0000009434007388 */ /* 0x000fe80000000400 */
        /* <DEDUP_REMOVED lines=30> */
[----:B------:R-:W-:-:S04]  /*3620*/  UIMAD.WIDE.U32 UR8, UR31, UR10, UR6 ;  /* 0x0000000a1f0872a5 */ /* 0x000fc8000f8e0006 */
[----:B------:R-:W-:Y:S01]  /*3630*/  UIMAD UR9, UR31, UR11, UR9 ;  /* 0x0000000b1f0972a4 */ /* 0x000fe2000f8e0209 */
[----:B------:R-:W2:Y:S01]  /*3640*/  LDCU.64 UR10, c[0x0][0x558] ;  /* 0x0000ab00ff0a77ac */ /* 0x000ea20008000a00 */
[----:B------:R-:W3:Y:S02]  /*3650*/  LDS R0, [UR12+0x840] ;  /* 0x0008400cff007984 */ /* 0x000ee40008000800 */
[----:B------:R-:W-:-:S04]  /*3660*/  UIMAD.WIDE.U32 UR8, UR16, UR14, UR8 ;  /* 0x0000000e100872a5 */ /* 0x000fc8000f8e0008 */
[----:B------:R-:W-:Y:S02]  /*3670*/  UIMAD UR9, UR16, UR15, UR9 ;  /* 0x0000000f100972a4 */ /* 0x000fe4000f8e0209 */
[----:B0-----:R-:W-:-:S04]  /*3680*/  IADD3 R3, P1, PT, R16, UR8, RZ ;  /* 0x0000000810037c10 */ /* 0x001fc8000ff3e0ff */
[----:B-1----:R-:W-:Y:S02]  /*3690*/  IADD3.X R54, PT, PT, RZ, UR9, RZ, P1, !PT ;  /* 0x00000009ff367c10 */ /* 0x002fe40008ffe4ff */
[----:B--2---:R-:W-:-:S04]  /*36a0*/  LEA R2, P1, R3, UR10, 0x1 ;  /* 0x0000000a03027c11 */ /* 0x004fc8000f8208ff */
        /* <DEDUP_REMOVED lines=89> */
[----:B------:R-:W-:Y:S02]  /*3c40*/  F2FP.F16.F32.PACK_AB R63, R63, R118 ;  /* 0x000000763f3f723e */ /* 0x000fe400000000ff */
[----:B------:R-:W-:Y:S01]  /*3c50*/  F2FP.F16.F32.PACK_AB R59, R98, R59 ;  /* 0x0000003b623b723e */ /* 0x000fe200000000ff */
[----:B------:R1:W-:Y:S01]  /*3c60*/  STS.U16 [R52+0x2], R3 ;  /* 0x0000020334007388 */ /* 0x0003e20000000400 */
[----:B------:R-:W-:Y:S02]  /*3c70*/  F2FP.F16.F32.PACK_AB R2, R2, R65 ;  /* 0x000000410202723e */ /* 0x000fe400000000ff */
[----:B------:R-:W-:Y:S01]  /*3c80*/  F2FP.F16.F32.PACK_AB R55, R126, R55 ;  /* 0x000000377e37723e */ /* 0x000fe200000000ff */
[----:B------:R2:W-:Y:S01]  /*3c90*/  STS.U16 [R52], R4 ;  /* 0x0000000434007388 */ /* 0x0005e20000000400 */
[----:B------:R-:W-:Y:S02]  /*3ca0*/  F2FP.F16.F32.PACK_AB R6, R6, R69 ;  /* 0x000000450606723e */ /* 0x000fe400000000ff */
[----:B------:R-:W-:Y:S01]  /*3cb0*/  F2FP.F16.F32.PACK_AB R7, R132, R7 ;  /* 0x000000078407723e */ /* 0x000fe200000000ff */
[----:B------:R3:W-:Y:S01]  /*3cc0*/  STS.U16 [R52+0x4], R57 ;  /* 0x0000043934007388 */ /* 0x0007e20000000400 */
[----:B------:R-:W-:-:S02]  /*3cd0*/  PRMT R5, R57, 0x7632, R5 ;  /* 0x0000763239057816 */ /* 0x000fc40000000005 */
[----:B-1----:R-:W-:Y:S01]  /*3ce0*/  PRMT R3, R63, 0x7632, R3 ;  /* 0x000076323f037816 */ /* 0x002fe20000000003 */
[----:B------:R1:W-:Y:S01]  /*3cf0*/  STS.U16 [R52+0xc], R63 ;  /* 0x00000c3f34007388 */ /* 0x0003e20000000400 */
[----:B------:R-:W-:Y:S01]  /*3d00*/  PRMT R53, R59, 0x7632, R53 ;  /* 0x000076323b357816 */ /* 0x000fe20000000035 */
[----:B0-----:R-:W-:Y:S01]  /*3d10*/  UIMAD.WIDE.U32 UR14, UR31, UR8, UR6 ;  /* 0x000000081f0e72a5 */ /* 0x001fe2000f8e0006 */
[----:B--2---:R-:W-:Y:S01]  /*3d20*/  PRMT R4, R2, 0x7632, R4 ;  /* 0x0000763202047816 */ /* 0x004fe20000000004 */
[----:B------:R-:W-:Y:S01]  /*3d30*/  STS.U16 [R52+0x6], R5 ;  /* 0x0000060534007388 */ /* 0x000fe20000000400 */
[----:B------:R-:W-:Y:S01]  /*3d40*/  PRMT R61, R6, 0x7632, R61 ;  /* 0x00007632063d7816 */ /* 0x000fe2000000003d */
[----:B------:R-:W-:Y:S01]  /*3d50*/  UIMAD UR9, UR31, UR9, UR15 ;  /* 0x000000091f0972a4 */ /* 0x000fe2000f8e020f */
[----:B---3--:R-:W-:Y:S01]  /*3d60*/  PRMT R57, R55, 0x7632, R57 ;  /* 0x0000763237397816 */ /* 0x008fe20000000039 */
[----:B------:R-:W-:Y:S01]  /*3d70*/  STS.U16 [R52+0x8], R59 ;  /* 0x0000083b34007388 */ /* 0x000fe20000000400 */
[C---:B------:R-:W-:Y:S01]  /*3d80*/  PRMT R65, R7.reuse, 0x7632, R65 ;  /* 0x0000763207417816 */ /* 0x040fe20000000041 */
[----:B------:R-:W-:Y:S01]  /*3d90*/  UMOV UR8, UR14 ;  /* 0x0000000e00087c82 */ /* 0x000fe20008000000 */
[----:B-1----:R-:W-:Y:S01]  /*3da0*/  PRMT R63, R7, 0x7610, R63 ;  /* 0x00007610073f7816 */ /* 0x002fe2000000003f */
[----:B------:R-:W-:Y:S01]  /*3db0*/  STS.U16 [R52+0xa], R53 ;  /* 0x00000a3534007388 */ /* 0x000fe20000000400 */
[----:B------:R-:W-:-:S03]  /*3dc0*/  UIMAD.WIDE.U32 UR8, UR16, UR10, UR8 ;  /* 0x0000000a100872a5 */ /* 0x000fc6000f8e0008 */
[----:B------:R0:W-:Y:S01]  /*3dd0*/  STS.U16 [R52+0xe], R3 ;  /* 0x00000e0334007388 */ /* 0x0001e20000000400 */
[----:B------:R-:W-:-:S03]  /*3de0*/  UIMAD UR11, UR16, UR11, UR9 ;  /* 0x0000000b100b72a4 */ /* 0x000fc6000f8e0209 */
[----:B------:R1:W-:Y:S04]  /*3df0*/  STS.U16 [R52+0x10], R2 ;  /* 0x0000100234007388 */ /* 0x0003e80000000400 */
[----:B------:R-:W-:Y:S01]  /*3e00*/  STS.U16 [R52+0x12], R4 ;  /* 0x0000120434007388 */ /* 0x000fe20000000400 */
[----:B0-----:R-:W-:-:S03]  /*3e10*/  IADD3 R3, P1, PT, R16, UR8, RZ ;  /* 0x0000000810037c10 */ /* 0x001fc6000ff3e0ff */
[----:B------:R-:W-:Y:S01]  /*3e20*/  STS.U16 [R52+0x14], R55 ;  /* 0x0000143734007388 */ /* 0x000fe20000000400 */
[----:B-1----:R-:W-:-:S03]  /*3e30*/  LEA R2, P5, R3, UR36, 0x1 ;  /* 0x0000002403027c11 */ /* 0x002fc6000f8a08ff */
[----:B------:R-:W-:Y:S04]  /*3e40*/  STS.U16 [R52+0x16], R57 ;  /* 0x0000163934007388 */ /* 0x000fe80000000400 */
[----:B------:R0:W-:Y:S04]  /*3e50*/  STS.U16 [R52+0x18], R6 ;  /* 0x0000180634007388 */ /* 0x0001e80000000400 */
[----:B------:R-:W-:Y:S04]  /*3e60*/  STS.U16 [R52+0x1a], R61 ;  /* 0x00001a3d34007388 */ /* 0x000fe80000000400 */
[----:B------:R-:W-:Y:S01]  /*3e70*/  STS.U16 [R52+0x1c], R63 ;  /* 0x00001c3f34007388 */ /* 0x000fe20000000400 */
[----:B0-----:R-:W-:-:S03]  /*3e80*/  IADD3.X R6, PT, PT, RZ, UR11, RZ, P1, !PT ;  /* 0x0000000bff067c10 */ /* 0x001fc60008ffe4ff */
[----:B------:R-:W-:Y:S01]  /*3e90*/  STS.U16 [R52+0x1e], R65 ;  /* 0x00001e4134007388 */ /* 0x000fe20000000400 */
[----:B------:R-:W-:-:S03]  /*3ea0*/  NOP ;  /* 0x0000000000007918 */ /* 0x000fc60000000000 */
[----:B------:R-:W-:Y:S01]  /*3eb0*/  LDS.U16 R5, [R35] ;  /* 0x0000000023057984 */ /* 0x000fe20000000400 */
        /* <DEDUP_REMOVED lines=51> */
.L_x_3368:
[----:B------:R-:W-:Y:S01]  /*41f0*/  HADD2.F32 R71, -RZ, R71.H0_H0 ;  /* 0x20000047ff477230 */ /* 0x000fe20000004100 */
[----:B------:R-:W-:Y:S01]  /*4200*/  BAR.SYNC.DEFER_BLOCKING 0x0 ;  /* 0x0000000000007b1d */ /* 0x000fe20000010000 */
[----:B------:R-:W-:Y:S01]  /*4210*/  HADD2.F32 R73, -RZ, R73.H0_H0 ;  /* 0x20000049ff497230 */ /* 0x000fe20000004100 */
[----:B------:R-:W-:Y:S01]  /*4220*/  UISETP.GE.AND UP0, UPT, UR34, 0x1, UPT ;  /* 0x000000012200788c */ /* 0x000fe2000bf06270 */
[----:B------:R-:W-:Y:S02]  /*4230*/  HADD2.F32 R75, -RZ, R75.H0_H0 ;  /* 0x2000004bff4b7230 */ /* 0x000fe40000004100 */
[----:B0-----:R-:W-:Y:S01]  /*4240*/  FFMA.FTZ R115, R0, R71, R13 ;  /* 0x0000004700737223 */ /* 0x001fe2000001000d */
[----:B------:R-:W-:Y:S02]  /*4250*/  HADD2.F32 R77, -RZ, R77.H0_H0 ;  /* 0x2000004dff4d7230 */ /* 0x000fe40000004100 */
[----:B------:R-:W-:Y:S02]  /*4260*/  HFMA2 R98, -RZ, RZ, 0, 0 ;  /* 0x00000000ff627431 */ /* 0x000fe400000001ff */
[----:B------:R-:W-:-:S02]  /*4270*/  HADD2.F32 R79, -RZ, R79.H0_H0 ;  /* 0x2000004fff4f7230 */ /* 0x000fc40000004100 */
[----:B------:R-:W-:Y:S01]  /*4280*/  FFMA.FTZ R117, R54, R73, R115 ;  /* 0x0000004936757223 */ /* 0x000fe20000010073 */
[----:B------:R-:W-:Y:S02]  /*4290*/  HADD2.F32 R81, -RZ, R81.H0_H0 ;  /* 0x20000051ff517230 */ /* 0x000fe40000004100 */
[----:B------:R-:W-:Y:S02]  /*42a0*/  HFMA2 R96, -RZ, RZ, 0, 0 ;  /* 0x00000000ff607431 */ /* 0x000fe400000001ff */
[----:B------:R-:W-:Y:S02]  /*42b0*/  HADD2.F32 R83, -RZ, R83.H0_H0 ;  /* 0x20000053ff537230 */ /* 0x000fe40000004100 */
[----:B------:R-:W-:Y:S01]  /*42c0*/  FFMA.FTZ R121, R56, R75, R117 ;  /* 0x0000004b38797223 */ /* 0x000fe20000010075 */
[----:B------:R-:W-:Y:S02]  /*42d0*/  HADD2.F32 R85, -RZ, R85.H0_H0 ;  /* 0x20000055ff557230 */ /* 0x000fe40000004100 */
[----:B------:R-:W-:-:S02]  /*42e0*/  HFMA2 R94, -RZ, RZ, 0, 0 ;  /* 0x00000000ff5e7431 */ /* 0x000fc400000001ff */
[----:B------:R-:W-:Y:S02]  /*42f0*/  HADD2.F32 R87, -RZ, R87.H0_H0 ;  /* 0x20000057ff577230 */ /* 0x000fe40000004100 */
[----:B------:R-:W-:Y:S01]  /*4300*/  FFMA.FTZ R125, R58, R77, R121 ;  /* 0x0000004d3a7d7223 */ /* 0x000fe20000010079 */
[----:B------:R-:W-:Y:S02]  /*4310*/  HADD2.F32 R89, -RZ, R89.H0_H0 ;  /* 0x20000059ff597230 */ /* 0x000fe40000004100 */
[----:B------:R-:W-:Y:S02]  /*4320*/  HFMA2 R92, -RZ, RZ, 0, 0 ;  /* 0x00000000ff5c7431 */ /* 0x000fe400000001ff */
[----:B------:R-:W-:Y:S02]  /*4330*/  HADD2.F32 R91, -RZ, R91.H0_H0 ;  /* 0x2000005bff5b7230 */ /* 0x000fe40000004100 */
[----:B------:R-:W-:Y:S01]  /*4340*/  FFMA.FTZ R125, R60, R79, R125 ;  /* 0x0000004f3c7d7223 */ /* 0x000fe2000001007d */
[----:B------:R-:W-:-:S02]  /*4350*/  HADD2.F32 R93, -RZ, R93.H0_H0 ;  /* 0x2000005dff5d7230 */ /* 0x000fc40000004100 */
[----:B------:R-:W-:Y:S02]  /*4360*/  HFMA2 R90, -RZ, RZ, 0, 0 ;  /* 0x00000000ff5a7431 */ /* 0x000fe400000001ff */
        /* <DEDUP_REMOVED lines=15> */
[--C-:B-----5:R-:W-:Y:S01]  /*4460*/  FADD.FTZ R118, R113, R10.reuse ;  /* 0x0000000a71767221 */ /* 0x120fe20000010000 */
[----:B------:R-:W-:Y:S02]  /*4470*/  HADD2.F32 R115, -RZ, R106.H0_H0 ;  /* 0x2000006aff737230 */ /* 0x000fe40000004100 */
[----:B------:R-:W-:Y:S01]  /*4480*/  FFMA.FTZ R125, R80, R89, R125 ;  /* 0x00000059507d7223 */ /* 0x000fe2000001007d */
[----:B------:R-:W-:Y:S02]  /*4490*/  HADD2.F32 R105, -RZ, R105.H0_H0 ;  /* 0x20000069ff697230 */ /* 0x000fe40000004100 */
[----:B------:R-:W-:Y:S01]  /*44a0*/  FADD.FTZ R122, R111, R10 ;  /* 0x0000000a6f7a7221 */ /* 0x000fe20000010000 */
[----:B------:R-:W-:Y:S02]  /*44b0*/  HADD2.F32 R103, -RZ, R103.H0_H0 ;  /* 0x20000067ff677230 */ /* 0x000fe40000004100 */
[----:B------:R-:W-:Y:S01]  /*44c0*/  FFMA.FTZ R125, R78, R91, R125 ;  /* 0x0000005b4e7d7223 */ /* 0x000fe2000001007d */
[----:B------:R-:W-:-:S02]  /*44d0*/  HADD2.F32 R101, -RZ, R101.H0_H0 ;  /* 0x20000065ff657230 */ /* 0x000fc40000004100 */
[--C-:B------:R-:W-:Y:S01]  /*44e0*/  FADD.FTZ R126, R109, R10.reuse ;  /* 0x0000000a6d7e7221 */ /* 0x100fe20000010000 */
        /* <DEDUP_REMOVED lines=16> */
[--C-:B------:R-:W-:Y:S01]  /*45f0*/  FADD.FTZ R138, R103, R10.reuse ;  /* 0x0000000a678a7221 */ /* 0x100fe20000010000 */
[----:B------:R-:W-:Y:S01]  /*4600*/  MOV R69, RZ ;  /* 0x000000ff00457202 */ /* 0x000fe20000000f00 */
        /* <DEDUP_REMOVED lines=14> */
[----:B------:R-:W-:Y:S01]  /*46f0*/  FADD.FTZ R146, R123, R10 ;  /* 0x0000000a7b927221 */ /* 0x000fe20000010000 */
[----:B------:R-:W-:Y:S01]  /*4700*/  MOV R53, UR12 ;  /* 0x0000000c00357c02 */ /* 0x000fe20008000f00 */
        /* <DEDUP_REMOVED lines=17> */
[----:B------:R-:W-:Y:S06]  /*4820*/  BRA.U !UP0, `(.L_x_3369) ;  /* 0x0000002108b87547 */ /* 0x000fec000b800000 */
[----:B------:R-:W0:Y:S01]  /*4830*/  LDC R203, c[0x0][0x394] ;  /* 0x0000e500ffcb7b82 */ /* 0x000e220000000800 */
[----:B------:R-:W1:Y:S01]  /*4840*/  LDCU.64 UR36, c[0x0][0x3e0] ;  /* 0x00007c00ff2477ac */ /* 0x000e620008000a00 */
[----:B------:R-:W-:Y:S01]  /*4850*/  FMUL.FTZ R117, R116, R71 ;  /* 0x0000004774757220 */ /* 0x000fe20000410000 */
[----:B------:R-:W-:Y:S01]  /*4860*/  FMUL.FTZ R148, R118, R73 ;  /* 0x0000004976947220 */ /* 0x000fe20000410000 */
[----:B------:R-:W-:Y:S01]  /*4870*/  FMUL.FTZ R119, R120, R75 ;  /* 0x0000004b78777220 */ /* 0x000fe20000410000 */
[----:B------:R-:W2:Y:S01]  /*4880*/  LDCU.64 UR38, c[0x0][0x3c0] ;  /* 0x00007800ff2677ac */ /* 0x000ea20008000a00 */
[----:B------:R-:W-:Y:S01]  /*4890*/  FMUL.FTZ R121, R122, R77 ;  /* 0x0000004d7a797220 */ /* 0x000fe20000410000 */
[----:B------:R-:W-:Y:S01]  /*48a0*/  FMUL.FTZ R123, R124, R79 ;  /* 0x0000004f7c7b7220 */ /* 0x000fe20000410000 */
[----:B------:R-:W-:Y:S01]  /*48b0*/  FMUL.FTZ R125, R126, R81 ;  /* 0x000000517e7d7220 */ /* 0x000fe20000410000 */
[----:B------:R-:W3:Y:S01]  /*48c0*/  LDCU.64 UR40, c[0x0][0x3a8] ;  /* 0x00007500ff2877ac */ /* 0x000ee20008000a00 */
[----:B------:R-:W-:Y:S01]  /*48d0*/  FMUL.FTZ R127, R128, R83 ;  /* 0x00000053807f7220 */ /* 0x000fe20000410000 */
[----:B------:R-:W-:Y:S01]  /*48e0*/  FMUL.FTZ R129, R130, R85 ;  /* 0x0000005582817220 */ /* 0x000fe20000410000 */
[----:B------:R-:W-:Y:S01]  /*48f0*/  FMUL.FTZ R131, R132, R87 ;  /* 0x0000005784837220 */ /* 0x000fe20000410000 */
[----:B------:R-:W-:Y:S01]  /*4900*/  USHF.L.U32 UR8, UR30, 0x8, URZ ;  /* 0x000000081e087899 */ /* 0x000fe200080006ff */
[----:B------:R-:W-:Y:S01]  /*4910*/  FMUL.FTZ R133, R134, R89 ;  /* 0x0000005986857220 */ /* 0x000fe20000410000 */
[----:B------:R-:W-:Y:S01]  /*4920*/  UISETP.NE.AND UP0, UPT, UR23, 0x1, UPT ;  /* 0x000000011700788c */ /* 0x000fe2000bf05270 */
[----:B------:R-:W-:Y:S01]  /*4930*/  FMUL.FTZ R135, R136, R91 ;  /* 0x0000005b88877220 */ /* 0x000fe20000410000 */
[----:B------:R-:W-:Y:S01]  /*4940*/  UIADD3 UR9, UPT, UPT, UR23, -0x2, URZ ;  /* 0xfffffffe17097890 */ /* 0x000fe2000fffe0ff */
[----:B------:R-:W-:Y:S01]  /*4950*/  FMUL.FTZ R137, R138, R93 ;  /* 0x0000005d8a897220 */ /* 0x000fe20000410000 */
[----:B------:R-:W-:Y:S01]  /*4960*/  ULOP3.LUT UR8, UR8, 0x100, URZ, 0xc0, !UPT ;  /* 0x0000010008087892 */ /* 0x000fe2000f8ec0ff */
[----:B------:R-:W-:Y:S01]  /*4970*/  FMUL.FTZ R139, R140, R95 ;  /* 0x0000005f8c8b7220 */ /* 0x000fe20000410000 */
[----:B------:R-:W-:Y:S01]  /*4980*/  UIMAD UR9, UR9, UR34, URZ ;  /* 0x00000022090972a4 */ /* 0x000fe2000f8e02ff */
[----:B------:R-:W-:Y:S01]  /*4990*/  PLOP3.LUT P1, PT, PT, PT, UP0, 0x80, 0x8 ;  /* 0x000000000008781c */ /* 0x000fe20003f2f008 */
[----:B------:R-:W-:Y:S01]  /*49a0*/  FMUL.FTZ R141, R142, R97 ;  /* 0x000000618e8d7220 */ /* 0x000fe20000410000 */
[----:B------:R-:W-:Y:S01]  /*49b0*/  FMUL.FTZ R143, R144, R99 ;  /* 0x00000063908f7220 */ /* 0x000fe20000410000 */
[----:B------:R-:W-:Y:S01]  /*49c0*/  FMUL.FTZ R145, R146, R101 ;  /* 0x0000006592917220 */ /* 0x000fe20000410000 */
[----:B------:R-:W-:Y:S01]  /*49d0*/  ISETP.EQ.AND P1, PT, R153, RZ, P1 ;  /* 0x000000ff9900720c */ /* 0x000fe20000f22270 */
[----:B------:R-:W-:Y:S01]  /*49e0*/  UIADD3 UR42, UPT, UPT, -UR34, URZ, URZ ;  /* 0x000000ff222a7290 */ /* 0x000fe2000fffe1ff */
[----:B------:R-:W-:Y:S01]  /*49f0*/  IADD3 R147, PT, PT, R53, 0x1590, RZ ;  /* 0x0000159035937810 */ /* 0x000fe20007ffe0ff */
[----:B------:R-:W-:Y:S01]  /*4a00*/  UMOV UR14, UR21 ;  /* 0x00000015000e7c82 */ /* 0x000fe20008000000 */
[----:B------:R-:W-:Y:S01]  /*4a10*/  MOV R98, RZ ;  /* 0x000000ff00627202 */ /* 0x000fe20000000f00 */
[----:B------:R-:W-:Y:S01]  /*4a20*/  UMOV UR15, UR22 ;  /* 0x00000016000f7c82 */ /* 0x000fe20008000000 */
[----:B------:R-:W-:Y:S01]  /*4a30*/  MOV R149, UR8 ;  /* 0x0000000800957c02 */ /* 0x000fe20008000f00 */
[----:B------:R-:W-:Y:S01]  /*4a40*/  UMOV UR11, UR19 ;  /* 0x00000013000b7c82 */ /* 0x000fe20008000000 */
[----:B------:R-:W-:Y:S01]  /*4a50*/  MOV R150, UR9 ;  /* 0x0000000900967c02 */ /* 0x000fe20008000f00 */
[----:B------:R-:W-:Y:S01]  /*4a60*/  UMOV UR13, UR20 ;  /* 0x00000014000d7c82 */ /* 0x000fe20008000000 */
[----:B------:R-:W4:Y:S01]  /*4a70*/  LDCU UR43, c[0x0][0x394] ;  /* 0x00007280ff2b77ac */ /* 0x000f220008000800 */
[----:B-1----:R-:W-:-:S02]  /*4a80*/  USHF.L.U64.HI UR37, UR36, 0x2, UR37 ;  /* 0x0000000224257899 */ /* 0x002fc40008010225 */
[----:B--2---:R-:W-:Y:S02]  /*4a90*/  USHF.L.U64.HI UR35, UR38, 0x2, UR39 ;  /* 0x0000000226237899 */ /* 0x004fe40008010227 */
[----:B---3--:R-:W-:Y:S01]  /*4aa0*/  USHF.L.U64.HI UR34, UR40, 0x2, UR41 ;  /* 0x0000000228227899 */ /* 0x008fe20008010229 */
[----:B------:R-:W-:Y:S01]  /*4ab0*/  UMOV UR9, UR17 ;  /* 0x0000001100097c82 */ /* 0x000fe20008000000 */
[----:B------:R-:W-:-:S10]  /*4ac0*/  UMOV UR10, UR18 ;  /* 0x00000012000a7c82 */ /* 0x000fd40008000000 */
.L_x_3382:
        /* <DEDUP_REMOVED lines=8> */
[----:B------:R1:W3:Y:S01]  /*4b50*/  LDG.E R5, desc[UR32][R4.64] ;  /* 0x0000002004057981 */ /* 0x0002e2000c1e1900 */
[----:B------:R-:W5:Y:S01]  /*4b60*/  S2UR UR8, SR_CgaCtaId ;  /* 0x00000000000879c3 */ /* 0x000f620000008800 */
[C---:B------:R-:W-:Y:S01]  /*4b70*/  ISETP.NE.AND P0, PT, R14.reuse, RZ, PT ;  /* 0x000000ff0e00720c */ /* 0x040fe20003f05270 */
[----:B------:R-:W-:Y:S01]  /*4b80*/  UMOV UR12, 0x400 ;  /* 0x00000400000c7882 */ /* 0x000fe20000000000 */
[C---:B------:R-:W-:Y:S01]  /*4b90*/  ISETP.NE.AND P2, PT, R14.reuse, 0x3f, PT ;  /* 0x0000003f0e00780c */ /* 0x040fe20003f45270 */
[----:B------:R-:W-:Y:S01]  /*4ba0*/  BSSY.RECONVERGENT B0, `(.L_x_3370) ;  /* 0x0000043000007945 */ /* 0x000fe20003800200 */
[----:B-1----:R-:W-:-:S04]  /*4bb0*/  IADD3 R4, PT, PT, R14, 0x200, RZ ;  /* 0x000002000e047810 */ /* 0x002fc80007ffe0ff */
[----:B------:R-:W-:Y:S01]  /*4bc0*/  SEL R4, R149, R4, !P0 ;  /* 0x0000000495047207 */ /* 0x000fe20004000000 */
[----:B-----5:R-:W-:-:S06]  /*4bd0*/  ULEA UR12, UR8, UR12, 0x18 ;  /* 0x0000000c080c7291 */ /* 0x020fcc000f8ec0ff */
        /* <DEDUP_REMOVED lines=53> */
[----:B-123--:R-:W-:Y:S05]  /*4f30*/  @P2 BRA `(.L_x_3371) ;  /* 0x00000000001c2947 */ /* 0x00efea0003800000 */
[----:B----4-:R-:W-:Y:S01]  /*4f40*/  UISETP.NE.AND UP0, UPT, UR23, UR43, UPT ;  /* 0x0000002b1700728c */ /* 0x010fe2000bf05270 */
[----:B------:R-:W-:-:S08]  /*4f50*/  HFMA2 R186, -RZ, RZ, 1.875, 0 ;  /* 0x3f800000ffba7431 */ /* 0x000fd000000001ff */
[----:B------:R-:W-:Y:S05]  /*4f60*/  BRA.U !UP0, `(.L_x_3372) ;  /* 0x0000000108187547 */ /* 0x000fea000b800000 */
[----:B------:R-:W-:-:S04]  /*4f70*/  USHF.L.U32 UR8, UR23, 0xa, URZ ;  /* 0x0000000a17087899 */ /* 0x000fc800080006ff */
[----:B------:R-:W-:-:S09]  /*4f80*/  ULOP3.LUT UR8, UR8, 0x400, URZ, 0xc0, !UPT ;  /* 0x0000040008087892 */ /* 0x000fd2000f8ec0ff */
[----:B------:R2:W3:Y:S01]  /*4f90*/  LDS R186, [R53+UR8+0xc90] ;  /* 0x000c900835ba7984 */ /* 0x0004e20008000800 */
[----:B------:R-:W-:Y:S05]  /*4fa0*/  BRA `(.L_x_3372) ;  /* 0x0000000000087947 */ /* 0x000fea0003800000 */
.L_x_3371:
[----:B------:R-:W-:-:S06]  /*4fb0*/  LEA R186, R14, UR12, 0x2 ;  /* 0x0000000c0eba7c11 */ /* 0x000fcc000f8e10ff */
[----:B------:R-:W1:Y:S02]  /*4fc0*/  LDS R186, [R186+0x1494] ;  /* 0x00149400baba7984 */ /* 0x000e640000000800 */
.L_x_3372:
[----:B----4-:R-:W-:Y:S05]  /*4fd0*/  BSYNC.RECONVERGENT B0 ;  /* 0x0000000000007941 */ /* 0x010fea0003800200 */
.L_x_3370:
[-C--:B------:R-:W-:Y:S01]  /*4fe0*/  FMUL.FTZ R7, R8, R155.reuse ;  /* 0x0000009b08077220 */ /* 0x080fe20000410000 */
[----:B------:R-:W-:Y:S01]  /*4ff0*/  FFMA.FTZ R6, R117, R155, R148 ;  /* 0x0000009b75067223 */ /* 0x000fe20000010094 */
[----:B------:R-:W-:Y:S01]  /*5000*/  MOV R5, 0x8 ;  /* 0x0000000800057802 */ /* 0x000fe20000000f00 */
[----:B------:R-:W-:Y:S02]  /*5010*/  HFMA2 R2, -RZ, RZ, 1.875, 0 ;  /* 0x3f800000ff027431 */ /* 0x000fe400000001ff */
[C---:B------:R-:W-:Y:S01]  /*5020*/  FMUL.FTZ R7, R156.reuse, R7 ;  /* 0x000000079c077220 */ /* 0x040fe20000410000 */
[----:B------:R-:W-:Y:S01]  /*5030*/  FFMA.FTZ R6, R156, R6, R119 ;  /* 0x000000069c067223 */ /* 0x000fe20000010077 */
[----:B------:R-:W-:Y:S01]  /*5040*/  MOV R3, RZ ;  /* 0x000000ff00037202 */ /* 0x000fe20000000f00 */
[----:B------:R-:W-:-:S04]  /*5050*/  @P1 IMAD.WIDE R4, R150, R5, UR4 ;  /* 0x0000000496041e25 */ /* 0x000fc8000f8e0205 */
[C---:B0-----:R-:W-:Y:S01]  /*5060*/  FMUL.FTZ R7, R158.reuse, R7 ;  /* 0x000000079e077220 */ /* 0x041fe20000410000 */
[----:B------:R-:W-:-:S03]  /*5070*/  FFMA.FTZ R6, R158, R6, R121 ;  /* 0x000000069e067223 */ /* 0x000fc60000010079 */
[C---:B------:R-:W-:Y:S01]  /*5080*/  FMUL.FTZ R7, R160.reuse, R7 ;  /* 0x00000007a0077220 */ /* 0x040fe20000410000 */
[----:B------:R-:W-:Y:S01]  /*5090*/  FFMA.FTZ R6, R160, R6, R123 ;  /* 0x00000006a0067223 */ /* 0x000fe2000001007b */
[----:B------:R-:W-:Y:S01]  /*50a0*/  ISETP.GT.U32.AND P2, PT, R14, 0x1f, PT ;  /* 0x0000001f0e00780c */ /* 0x000fe20003f44070 */
[----:B------:R0:W5:Y:S01]  /*50b0*/  @P1 LDG.E.64 R2, desc[UR32][R4.64] ;  /* 0x0000002004021981 */ /* 0x000162000c1e1b00 */
[C---:B------:R-:W-:Y:S01]  /*50c0*/  FMUL.FTZ R7, R162.reuse, R7 ;  /* 0x00000007a2077220 */ /* 0x040fe20000410000 */
[----:B------:R-:W-:Y:S01]  /*50d0*/  FFMA.FTZ R6, R162, R6, R125 ;  /* 0x00000006a2067223 */ /* 0x000fe2000001007d */
[----:B------:R-:W-:Y:S02]  /*50e0*/  LOP3.LUT R154, R154, 0xfffffffd, RZ, 0xc0, !PT ;  /* 0xfffffffd9a9a7812 */ /* 0x000fe400078ec0ff */
[C---:B------:R-:W-:Y:S01]  /*50f0*/  FMUL.FTZ R7, R164.reuse, R7 ;  /* 0x00000007a4077220 */ /* 0x040fe20000410000 */
[----:B------:R-:W-:-:S03]  /*5100*/  FFMA.FTZ R6, R164, R6, R127 ;  /* 0x00000006a4067223 */ /* 0x000fc6000001007f */
[C---:B------:R-:W-:Y:S01]  /*5110*/  FMUL.FTZ R7, R166.reuse, R7 ;  /* 0x00000007a6077220 */ /* 0x040fe20000410000 */
[----:B------:R-:W-:Y:S02]  /*5120*/  FFMA.FTZ R6, R166, R6, R129 ;  /* 0x00000006a6067223 */ /* 0x000fe40000010081 */
[----:B------:R-:W-:Y:S01]  /*5130*/  @P2 LOP3.LUT R154, R154, 0x2, RZ, 0xfc, !PT ;  /* 0x000000029a9a2812 */ /* 0x000fe200078efcff */
        /* <DEDUP_REMOVED lines=13> */
[----:B0-----:R-:W-:-:S03]  /*5210*/  FFMA.FTZ R5, R182, R6, R143 ;  /* 0x00000006b6057223 */ /* 0x001fc6000001008f */
[C---:B------:R-:W-:Y:S01]  /*5220*/  FMUL.FTZ R4, R184.reuse, R7 ;  /* 0x00000007b8047220 */ /* 0x040fe20000410000 */
[----:B------:R-:W-:-:S05]  /*5230*/  FFMA.FTZ R5, R184, R5, R145 ;  /* 0x00000005b8057223 */ /* 0x000fca0000010091 */
[----:B------:R0:W-:Y:S01]  /*5240*/  STS.64 [R17+0x880], R4 ;  /* 0x0008800411007388 */ /* 0x0001e20000000a00 */
[----:B------:R-:W-:Y:S06]  /*5250*/  BAR.SYNC.DEFER_BLOCKING 0x0 ;  /* 0x0000000000007b1d */ /* 0x000fec0000010000 */
[----:B------:R-:W-:Y:S05]  /*5260*/  @P2 BRA `(.L_x_3373) ;  /* 0x0000000000d82947 */ /* 0x000fea0003800000 */
[----:B0-----:R-:W0:Y:S01]  /*5270*/  LDS.128 R4, [R18+0x880] ;  /* 0x0008800012047984 */ /* 0x001e220000000c00 */
[----:B------:R-:W-:Y:S01]  /*5280*/  ISETP.GE.AND P2, PT, R36, 0x10, PT ;  /* 0x000000102400780c */ /* 0x000fe20003f46270 */
[----:B------:R-:W-:Y:S01]  /*5290*/  UMOV UR8, 0xffffffff ;  /* 0xffffffff00087882 */ /* 0x000fe20000000000 */
[----:B------:R-:W-:Y:S02]  /*52a0*/  LOP3.LUT R154, R154, 0xfffffffe, RZ, 0xc0, !PT ;  /* 0xfffffffe9a9a7812 */ /* 0x000fe400078ec0ff */
[C---:B------:R-:W-:Y:S02]  /*52b0*/  ISETP.GE.AND P3, PT, R36.reuse, 0x4, PT ;  /* 0x000000042400780c */ /* 0x040fe40003f66270 */
[C---:B------:R-:W-:Y:S02]  /*52c0*/  ISETP.GE.AND P4, PT, R36.reuse, 0x2, PT ;  /* 0x000000022400780c */ /* 0x040fe40003f86270 */
[----:B------:R-:W-:-:S05]  /*52d0*/  ISETP.GE.AND P5, PT, R36, 0x1, PT ;  /* 0x000000012400780c */ /* 0x000fca0003fa6270 */
[----:B------:R-:W-:Y:S02]  /*52e0*/  @P2 LOP3.LUT R154, R154, 0x1, RZ, 0xfc, !PT ;  /* 0x000000019a9a2812 */ /* 0x000fe400078efcff */
[----:B------:R-:W-:Y:S01]  /*52f0*/  ISETP.GE.AND P2, PT, R36, 0x8, PT ;  /* 0x000000082400780c */ /* 0x000fe20003f46270 */
[-C--:B0-----:R-:W-:Y:S01]  /*5300*/  FFMA.FTZ R5, R5, R6.reuse, R7 ;  /* 0x0000000605057223 */ /* 0x081fe20000010007 */
[----:B------:R-:W-:Y:S01]  /*5310*/  FMUL.FTZ R6, R4, R6 ;  /* 0x0000000604067220 */ /* 0x000fe20000410000 */
[----:B------:R-:W-:Y:S10]  /*5320*/  BRA.DIV UR8, `(.L_x_3374) ;  /* 0x0000002e08fc7947 */ /* 0x000ff4000b800000 */
[----:B------:R-:W0:Y:S04]  /*5330*/  SHFL.UP PT, R4, R5, 0x1, RZ ;  /* 0x0420000005047989 */ /* 0x000e2800000e00ff */
[----:B------:R-:W4:Y:S01]  /*5340*/  SHFL.UP PT, R7, R6, 0x1, RZ ;  /* 0x0420000006077989 */ /* 0x000f2200000e00ff */
[C---:B0-----:R-:W-:Y:S01]  /*5350*/  FFMA.FTZ R4, R6.reuse, R4, R5 ;  /* 0x0000000406047223 */ /* 0x041fe20000010005 */
[----:B----4-:R-:W-:-:S04]  /*5360*/  @P5 FMUL.FTZ R6, R6, R7 ;  /* 0x0000000706065220 */ /* 0x010fc80000410000 */
        /* <DEDUP_REMOVED lines=16> */
[----:B------:R0:W4:Y:S04]  /*5470*/  SHFL.UP PT, R9, R6, 0x10, RZ ;  /* 0x0600000006097989 */ /* 0x00012800000e00ff */
[----:B------:R0:W0:Y:S02]  /*5480*/  SHFL.UP PT, R4, R5, 0x10, RZ ;  /* 0x0600000005047989 */ /* 0x00002400000e00ff */
.L_x_3400:
[----:B------:R-:W-:Y:S01]  /*5490*/  ISETP.GE.AND P2, PT, R36, 0x10, PT ;  /* 0x000000102400780c */ /* 0x000fe20003f46270 */
[----:B0-----:R-:W-:Y:S01]  /*54a0*/  FFMA.FTZ R4, R6, R4, R5 ;  /* 0x0000000406047223 */ /* 0x001fe20000010005 */
[----:B------:R-:W-:-:S04]  /*54b0*/  UMOV UR8, 0xffffffff ;  /* 0xffffffff00087882 */ /* 0x000fc80000000000 */
[----:B------:R-:W-:-:S07]  /*54c0*/  FSEL R7, R5, R4, !P2 ;  /* 0x0000000405077208 */ /* 0x000fce0005000000 */
[----:B----4-:R-:W-:Y:S01]  /*54d0*/  @P2 FMUL.FTZ R6, R6, R9 ;  /* 0x0000000906062220 */ /* 0x010fe20000410000 */
[----:B------:R-:W-:Y:S06]  /*54e0*/  BRA.DIV UR8, `(.L_x_3375) ;  /* 0x0000003208907947 */ /* 0x000fec000b800000 */
.L_x_3403:
[----:B------:R-:W-:-:S03]  /*54f0*/  UMOV UR8, 0xffffffff ;  /* 0xffffffff00087882 */ /* 0x000fc60000000000 */
[----:B------:R-:W-:Y:S05]  /*5500*/  BRA.DIV UR8, `(.L_x_3376) ;  /* 0x0000003208b07947 */ /* 0x000fea000b800000 */
.L_x_3406:
[----:B------:R-:W-:-:S03]  /*5510*/  UMOV UR8, 0xffffffff ;  /* 0xffffffff00087882 */ /* 0x000fc60000000000 */
[----:B------:R-:W-:Y:S05]  /*5520*/  BRA.DIV UR8, `(.L_x_3377) ;  /* 0x0000003208d07947 */ /* 0x000fea000b800000 */
[----:B------:R0:W4:Y:S04]  /*5530*/  SHFL.UP PT, R9, R6, 0x1, RZ ;  /* 0x0420000006097989 */ /* 0x00012800000e00ff */
[----:B------:R0:W0:Y:S04]  /*5540*/  SHFL.UP PT, R188, R7, 0x1, RZ ;  /* 0x0420000007bc7989 */ /* 0x00002800000e00ff */
[----:B-----5:R0:W0:Y:S04]  /*5550*/  SHFL.IDX PT, R4, R2, RZ, 0x1f ;  /* 0x00001fff02047589 */ /* 0x02002800000e0000 */
[----:B------:R0:W0:Y:S02]  /*5560*/  SHFL.IDX PT, R5, R3, RZ, 0x1f ;  /* 0x00001fff03057589 */ /* 0x00002400000e0000 */
.L_x_3412:
[----:B0-----:R-:W0:Y:S01]  /*5570*/  LDS.64 R6, [R18+0x880] ;  /* 0x0008800012067984 */ /* 0x001e220000000a00 */
[C---:B----4-:R-:W-:Y:S01]  /*5580*/  @P0 FFMA.FTZ R5, R9.reuse, R5, R188 ;  /* 0x0000000509050223 */ /* 0x050fe200000100bc */
[----:B------:R-:W-:-:S03]  /*5590*/  @P0 FMUL.FTZ R4, R9, R4 ;  /* 0x0000000409040220 */ /* 0x000fc60000410000 */
[-C--:B0-----:R-:W-:Y:S01]  /*55a0*/  FFMA.FTZ R7, R5, R6.reuse, R7 ;  /* 0x0000000605077223 */ /* 0x081fe20000010007 */
[----:B------:R-:W-:-:S05]  /*55b0*/  FMUL.FTZ R6, R4, R6 ;  /* 0x0000000604067220 */ /* 0x000fca0000410000 */
[----:B------:R4:W-:Y:S02]  /*55c0*/  STS.128 [R18+0x880], R4 ;  /* 0x0008800412007388 */ /* 0x0009e40000000c00 */
.L_x_3373:
[----:B------:R-:W-:Y:S05]  /*55d0*/  WARPSYNC.ALL ;  /* 0x0000000000007948 */ /* 0x000fea0003800000 */
[----:B------:R-:W-:Y:S01]  /*55e0*/  BAR.SYNC.DEFER_BLOCKING 0x0 ;  /* 0x0000000000007b1d */ /* 0x000fe20000010000 */
[C---:B-1-3-5:R-:W-:Y:S01]  /*55f0*/  FMUL.FTZ R3, R184.reuse, R186 ;  /* 0x000000bab8037220 */ /* 0x06afe20000410000 */
[----:B------:R-:W-:Y:S01]  /*5600*/  FFMA.FTZ R2, R184, R185, R183 ;  /* 0x000000b9b8027223 */ /* 0x000fe200000100b7 */
[----:B------:R-:W-:Y:S02]  /*5610*/  ISETP.LE.AND P0, PT, R203, UR23, PT ;  /* 0x00000017cb007c0c */ /* 0x000fe4000bf03270 */
[C---:B------:R-:W-:Y:S01]  /*5620*/  FMUL.FTZ R3, R182.reuse, R3 ;  /* 0x00000003b6037220 */ /* 0x040fe20000410000 */
[----:B------:R-:W-:Y:S01]  /*5630*/  FFMA.FTZ R2, R182, R2, R181 ;  /* 0x00000002b6027223 */ /* 0x000fe200000100b5 */
[----:B------:R-:W-:-:S02]  /*5640*/  ISETP.NE.OR P0, PT, R153, RZ, P0 ;  /* 0x000000ff9900720c */ /* 0x000fc40000705670 */
[C---:B------:R-:W-:Y:S01]  /*5650*/  FMUL.FTZ R3, R180.reuse, R3 ;  /* 0x00000003b4037220 */ /* 0x040fe20000410000 */
[----:B------:R-:W-:Y:S01]  /*5660*/  FFMA.FTZ R2, R180, R2, R179 ;  /* 0x00000002b4027223 */ /* 0x000fe200000100b3 */
[----:B------:R-:W-:Y:S02]  /*5670*/  ISETP.GT.U32.AND P2, PT, R14, 0x1f, PT ;  /* 0x0000001f0e00780c */ /* 0x000fe40003f44070 */
[C---:B------:R-:W-:Y:S01]  /*5680*/  FMUL.FTZ R3, R178.reuse, R3 ;  /* 0x00000003b2037220 */ /* 0x040fe20000410000 */
[----:B------:R-:W-:Y:S01]  /*5690*/  FFMA.FTZ R2, R178, R2, R177 ;  /* 0x00000002b2027223 */ /* 0x000fe200000100b1 */
[----:B------:R-:W-:Y:S02]  /*56a0*/  MOV R9, RZ ;  /* 0x000000ff00097202 */ /* 0x000fe40000000f00 */
[C---:B------:R-:W-:Y:S01]  /*56b0*/  FMUL.FTZ R3, R176.reuse, R3 ;  /* 0x00000003b0037220 */ /* 0x040fe20000410000 */
[----:B------:R-:W-:-:S03]  /*56c0*/  FFMA.FTZ R2, R176, R2, R175 ;  /* 0x00000002b0027223 */ /* 0x000fc600000100af */
[C---:B------:R-:W-:Y:S01]  /*56d0*/  FMUL.FTZ R3, R174.reuse, R3 ;  /* 0x00000003ae037220 */ /* 0x040fe20000410000 */
[----:B------:R-:W-:Y:S01]  /*56e0*/  FFMA.FTZ R2, R174, R2, R173 ;  /* 0x00000002ae027223 */ /* 0x000fe200000100ad */
[----:B------:R-:W1:Y:S02]  /*56f0*/  LDS R194, [R17+0x884] ;  /* 0x0008840011c27984 */ /* 0x000e640000000800 */
        /* <DEDUP_REMOVED lines=14> */
[C---:B0---4-:R-:W-:Y:S01]  /*57e0*/  FMUL.FTZ R4, R156.reuse, R3 ;  /* 0x000000039c047220 */ /* 0x051fe20000410000 */
[----:B------:R-:W-:-:S03]  /*57f0*/  FFMA.FTZ R3, R156, R2, R157 ;  /* 0x000000029c037223 */ /* 0x000fc6000001009d */
[C---:B------:R-:W-:Y:S01]  /*5800*/  FMUL.FTZ R2, R155.reuse, R4 ;  /* 0x000000049b027220 */ /* 0x040fe20000410000 */
[----:B------:R-:W-:Y:S01]  /*5810*/  FFMA.FTZ R3, R155, R3, R172 ;  /* 0x000000039b037223 */ /* 0x000fe200000100ac */
[----:B-1----:R-:W-:Y:S01]  /*5820*/  FFMA.FTZ R194, R8, R194, R117 ;  /* 0x000000c208c27223 */ /* 0x002fe20000010075 */
[----:B------:R-:W-:-:S03]  /*5830*/  HFMA2 R8, -RZ, RZ, 1.875, 0 ;  /* 0x3f800000ff087431 */ /* 0x000fc600000001ff */
[----:B------:R-:W-:-:S04]  /*5840*/  FFMA.FTZ R193, R155, R194, R148 ;  /* 0x000000c29bc17223 */ /* 0x000fc80000010094 */
[----:B------:R-:W-:Y:S01]  /*5850*/  FFMA.FTZ R192, R156, R193, R119 ;  /* 0x000000c19cc07223 */ /* 0x000fe20000010077 */
[----:B------:R0:W1:Y:S03]  /*5860*/  @!P0 LDS.64 R8, [R147] ;  /* 0x0000000093088984 */ /* 0x0000660000000a00 */
        /* <DEDUP_REMOVED lines=25> */
[----:B------:R-:W1:Y:S04]  /*5a00*/  SHFL.DOWN PT, R7, R5, 0x1, 0x1f ;  /* 0x08201f0005077f89 */ /* 0x000e6800000e0000 */
        /* <DEDUP_REMOVED lines=13> */
[----:B------:R-:W-:-:S03]  /*5ae0*/  ISETP.GT.U32.AND P0, PT, R153, 0x1b, PT ;  /* 0x0000001b9900780c */ /* 0x000fc60003f04070 */
[----:B------:R-:W1:Y:S04]  /*5af0*/  SHFL.DOWN PT, R5, R4, 0x4, 0x1f ;  /* 0x08801f0004057f89 */ /* 0x000e6800000e0000 */
[----:B------:R-:W-:Y:S06]  /*5b00*/  SHFL.IDX PT, R7, R9, RZ, 0x1f ;  /* 0x00001fff09077589 */ /* 0x000fec00000e0000 */
[C---:B0-----:R-:W-:Y:S01]  /*5b10*/  @!P0 FMUL.FTZ R2, R3.reuse, R2 ;  /* 0x0000000203028220 */ /* 0x041fe20000410000 */
[----:B-1----:R-:W-:-:S04]  /*5b20*/  @!P0 FFMA.FTZ R5, R3, R5, R4 ;  /* 0x0000000503058223 */ /* 0x002fc80000010004 */
[----:B------:R-:W-:Y:S02]  /*5b30*/  @!P0 MOV R3, R2 ;  /* 0x0000000200038202 */ /* 0x000fe40000000f00 */
[----:B------:R-:W-:-:S03]  /*5b40*/  @!P0 MOV R4, R5 ;  /* 0x0000000500048202 */ /* 0x000fc60000000f00 */
        /* <DEDUP_REMOVED lines=14> */
[----:B------:R-:W0:Y:S01]  /*5c30*/  SHFL.IDX PT, R2, R3, RZ, 0x1f ;  /* 0x00001fff03027589 */ /* 0x000e2200000e0000 */
[----:B------:R-:W-:-:S03]  /*5c40*/  ISETP.NE.AND P0, PT, R14, 0x1f, PT ;  /* 0x0000001f0e00780c */ /* 0x000fc60003f05270 */
[----:B------:R-:W1:Y:S04]  /*5c50*/  SHFL.IDX PT, R6, R4, RZ, 0x1f ;  /* 0x00001fff04067589 */ /* 0x000e6800000e0000 */
[----:B------:R3:W4:Y:S04]  /*5c60*/  SHFL.DOWN PT, R204, R3, 0x1, 0x1f ;  /* 0x08201f0003cc7f89 */ /* 0x00072800000e0000 */
[----:B------:R3:W2:Y:S01]  /*5c70*/  SHFL.DOWN PT, R205, R4, 0x1, 0x1f ;  /* 0x08201f0004cd7f89 */ /* 0x0006a200000e0000 */
[-C--:B0-----:R-:W-:Y:S01]  /*5c80*/  FMUL.FTZ R8, R8, R2.reuse ;  /* 0x0000000208087220 */ /* 0x081fe20000410000 */
[----:B-1-3--:R-:W-:-:S07]  /*5c90*/  FFMA.FTZ R9, R9, R2, R6 ;  /* 0x0000000209097223 */ /* 0x00afce0000010006 */
.L_x_3429:
[----:B------:R-:W0:Y:S01]  /*5ca0*/  LDS.64 R4, [R18+0xa98] ;  /* 0x000a980012047984 */ /* 0x000e220000000a00 */
[----:B------:R-:W-:Y:S01]  /*5cb0*/  MOV R6, R206 ;  /* 0x000000ce00067202 */ /* 0x000fe20000000f00 */
[----:B--2-4-:R-:W-:-:S04]  /*5cc0*/  @P0 FFMA.FTZ R7, R204, R7, R205 ;  /* 0x00000007cc070223 */ /* 0x014fc800000100cd */
[----:B------:R-:W-:Y:S01]  /*5cd0*/  @P0 FMUL.FTZ R6, R204, R6 ;  /* 0x00000006cc060220 */ /* 0x000fe20000410000 */
[----:B0-----:R-:W-:-:S03]  /*5ce0*/  FFMA.FTZ R5, R4, R7, R5 ;  /* 0x0000000704057223 */ /* 0x001fc60000010005 */
[----:B------:R-:W-:-:S05]  /*5cf0*/  FMUL.FTZ R4, R4, R6 ;  /* 0x0000000604047220 */ /* 0x000fca0000410000 */
[----:B------:R0:W-:Y:S02]  /*5d00*/  STS.128 [R18+0xa90], R4 ;  /* 0x000a900412007388 */ /* 0x0001e40000000c00 */
.L_x_3378:
[----:B------:R-:W-:Y:S05]  /*5d10*/  WARPSYNC.ALL ;  /* 0x0000000000007948 */ /* 0x000fea0003800000 */
[----:B------:R-:W-:Y:S01]  /*5d20*/  BAR.SYNC.DEFER_BLOCKING 0x0 ;  /* 0x0000000000007b1d */ /* 0x000fe20000010000 */
[----:B------:R-:W-:Y:S01]  /*5d30*/  FFMA.FTZ R3, R0, R194, RZ ;  /* 0x000000c200037223 */ /* 0x000fe200000100ff */
[C---:B------:R-:W-:Y:S02]  /*5d40*/  ISETP.GT.AND P2, PT, R36.reuse, 0x1e, PT ;  /* 0x0000001e2400780c */ /* 0x040fe40003f44270 */
[----:B------:R-:W-:Y:S01]  /*5d50*/  ISETP.GT.AND P0, PT, R36, 0x1d, PT ;  /* 0x0000001d2400780c */ /* 0x000fe20003f04270 */
[----:B------:R-:W-:Y:S01]  /*5d60*/  FFMA.FTZ R3, R54, R193, R3 ;  /* 0x000000c136037223 */ /* 0x000fe20000010003 */
[----:B------:R-:W-:Y:S01]  /*5d70*/  FADD.FTZ R193, -R148, R193 ;  /* 0x000000c194c17221 */ /* 0x000fe20000010100 */
[----:B------:R-:W-:Y:S01]  /*5d80*/  ISETP.GT.AND P3, PT, R36, 0x1b, PT ;  /* 0x0000001b2400780c */ /* 0x000fe20003f64270 */
[----:B------:R-:W-:Y:S01]  /*5d90*/  BSSY.RECONVERGENT B0, `(.L_x_3380) ;  /* 0x00000ca000007945 */ /* 0x000fe20003800200 */
[----:B------:R-:W-:Y:S01]  /*5da0*/  FFMA.FTZ R3, R56, R192, R3 ;  /* 0x000000c038037223 */ /* 0x000fe20000010003 */
[----:B------:R-:W-:-:S03]  /*5db0*/  FADD.FTZ R192, -R119, R192 ;  /* 0x000000c077c07221 */ /* 0x000fc60000010100 */
[----:B------:R-:W-:Y:S01]  /*5dc0*/  FFMA.FTZ R3, R58, R191, R3 ;  /* 0x000000bf3a037223 */ /* 0x000fe20000010003 */
[----:B------:R-:W-:-:S03]  /*5dd0*/  FADD.FTZ R191, -R121, R191 ;  /* 0x000000bf79bf7221 */ /* 0x000fc60000010100 */
[----:B------:R-:W-:Y:S01]  /*5de0*/  FFMA.FTZ R3, R60, R190, R3 ;  /* 0x000000be3c037223 */ /* 0x000fe20000010003 */
[----:B------:R-:W-:-:S03]  /*5df0*/  FADD.FTZ R190, -R123, R190 ;  /* 0x000000be7bbe7221 */ /* 0x000fc60000010100 */
[----:B------:R-:W-:Y:S01]  /*5e00*/  FFMA.FTZ R3, R62, R189, R3 ;  /* 0x000000bd3e037223 */ /* 0x000fe20000010003 */
[----:B------:R-:W-:Y:S01]  /*5e10*/  FADD.FTZ R189, -R125, R189 ;  /* 0x000000bd7dbd7221 */ /* 0x000fe20000010100 */
[----:B------:R-:W1:Y:S02]  /*5e20*/  LDS R2, [R17+0xa94] ;  /* 0x000a940011027984 */ /* 0x000e640000000800 */
[----:B------:R-:W-:-:S04]  /*5e30*/  FFMA.FTZ R3, R64, R188, R3 ;  /* 0x000000bc40037223 */ /* 0x000fc80000010003 */
[----:B------:R-:W-:-:S04]  /*5e40*/  FFMA.FTZ R3, R66, R187, R3 ;  /* 0x000000bb42037223 */ /* 0x000fc80000010003 */
[----:B------:R-:W-:Y:S01]  /*5e50*/  FFMA.FTZ R3, R82, R195, R3 ;  /* 0x000000c352037223 */ /* 0x000fe20000010003 */
[----:B------:R-:W-:-:S03]  /*5e60*/  FADD.FTZ R195, -R131, R195 ;  /* 0x000000c383c37221 */ /* 0x000fc60000010100 */
[----:B------:R-:W-:Y:S01]  /*5e70*/  FFMA.FTZ R3, R80, R196, R3 ;  /* 0x000000c450037223 */ /* 0x000fe20000010003 */
[----:B------:R-:W-:-:S03]  /*5e80*/  FADD.FTZ R196, -R133, R196 ;  /* 0x000000c485c47221 */ /* 0x000fc60000010100 */
[----:B0-----:R-:W-:Y:S01]  /*5e90*/  FFMA.FTZ R5, R78, R197, R3 ;  /* 0x000000c54e057223 */ /* 0x001fe20000010003 */
[----:B------:R-:W-:Y:S01]  /*5ea0*/  FADD.FTZ R3, -R117, R194 ;  /* 0x000000c275037221 */ /* 0x000fe20000010100 */
[----:B------:R-:W-:Y:S02]  /*5eb0*/  FADD.FTZ R197, -R135, R197 ;  /* 0x000000c587c57221 */ /* 0x000fe40000010100 */
[----:B------:R-:W-:Y:S01]  /*5ec0*/  FFMA.FTZ R7, R76, R202, R5 ;  /* 0x000000ca4c077223 */ /* 0x000fe20000010005 */
[----:B------:R-:W-:-:S03]  /*5ed0*/  FADD.FTZ R202, -R137, R202 ;  /* 0x000000ca89ca7221 */ /* 0x000fc60000010100 */
[----:B------:R-:W-:Y:S01]  /*5ee0*/  FFMA.FTZ R205, R74, R201, R7 ;  /* 0x000000c94acd7223 */ /* 0x000fe20000010007 */
[----:B------:R-:W-:Y:S01]  /*5ef0*/  FADD.FTZ R201, -R139, R201 ;  /* 0x000000c98bc97221 */ /* 0x000fe20000010100 */
[----:B-1----:R-:W-:-:S04]  /*5f00*/  FFMA.FTZ R185, R2, R186, R185 ;  /* 0x000000ba02b97223 */ /* 0x002fc800000100b9 */
[----:B------:R-:W-:-:S04]  /*5f10*/  FFMA.FTZ R183, R184, R185, R183 ;  /* 0x000000b9b8b77223 */ /* 0x000fc800000100b7 */
[----:B------:R-:W-:Y:S01]  /*5f20*/  FFMA.FTZ R181, R182, R183, R181 ;  /* 0x000000b7b6b57223 */ /* 0x000fe200000100b5 */
[----:B------:R-:W-:-:S03]  /*5f30*/  FMUL.FTZ R182, R146, R185 ;  /* 0x000000b992b67220 */ /* 0x000fc60000410000 */
[----:B------:R-:W-:Y:S01]  /*5f40*/  FFMA.FTZ R179, R180, R181, R179 ;  /* 0x000000b5b4b37223 */ /* 0x000fe200000100b3 */
[----:B------:R-:W-:Y:S01]  /*5f50*/  FADD.FTZ R180, -R143, R199 ;  /* 0x000000c78fb47221 */ /* 0x000fe20000010100 */
[----:B------:R-:W-:Y:S02]  /*5f60*/  FADD.FTZ R109, R182, R109 ;  /* 0x0000006db66d7221 */ /* 0x000fe40000010000 */
        /* <DEDUP_REMOVED lines=9> */
[----:B------:R-:W-:Y:S01]  /*6000*/  FMUL.FTZ R170, R136, R175 ;  /* 0x000000af88aa7220 */ /* 0x000fe20000410000 */
[----:B------:R-:W-:-:S02]  /*6010*/  FADD.FTZ R104, R174, R104 ;  /* 0x00000068ae687221 */ /* 0x000fc40000010000 */
[----:B------:R-:W-:Y:S01]  /*6020*/  FFMA.FTZ R169, R168, R171, R169 ;  /* 0x000000aba8a97223 */ /* 0x000fe200000100a9 */
[----:B------:R-:W-:Y:S01]  /*6030*/  FMUL.FTZ R168, R134, R173 ;  /* 0x000000ad86a87220 */ /* 0x000fe20000410000 */
[----:B------:R-:W-:Y:S02]  /*6040*/  FADD.FTZ R102, R170, R102 ;  /* 0x00000066aa667221 */ /* 0x000fe40000010000 */
[----:B------:R-:W-:Y:S01]  /*6050*/  FFMA.FTZ R167, R166, R169, R167 ;  /* 0x000000a9a6a77223 */ /* 0x000fe200000100a7 */
[----:B------:R-:W-:Y:S01]  /*6060*/  FMUL.FTZ R166, R132, R171 ;  /* 0x000000ab84a67220 */ /* 0x000fe20000410000 */
[----:B------:R-:W-:Y:S02]  /*6070*/  FADD.FTZ R103, R168, R103 ;  /* 0x00000067a8677221 */ /* 0x000fe40000010000 */
[----:B------:R-:W-:Y:S01]  /*6080*/  FFMA.FTZ R165, R164, R167, R165 ;  /* 0x000000a7a4a57223 */ /* 0x000fe200000100a5 */
[----:B------:R-:W-:Y:S01]  /*6090*/  FADD.FTZ R164, -R129, R187 ;  /* 0x000000bb81a47221 */ /* 0x000fe20000010100 */
[----:B------:R-:W-:-:S02]  /*60a0*/  FADD.FTZ R100, R166, R100 ;  /* 0x00000064a6647221 */ /* 0x000fc40000010000 */
[----:B------:R-:W-:Y:S01]  /*60b0*/  FFMA.FTZ R163, R162, R165, R163 ;  /* 0x000000a5a2a37223 */ /* 0x000fe200000100a3 */
[----:B------:R-:W-:-:S03]  /*60c0*/  FMUL.FTZ R162, R130, R169 ;  /* 0x000000a982a27220 */ /* 0x000fc60000410000 */
[----:B------:R-:W-:Y:S01]  /*60d0*/  FFMA.FTZ R161, R160, R163, R161 ;  /* 0x000000a3a0a17223 */ /* 0x000fe200000100a1 */
[----:B------:R-:W-:-:S03]  /*60e0*/  FADD.FTZ R108, R162, R108 ;  /* 0x0000006ca26c7221 */ /* 0x000fc60000010000 */
[-C--:B------:R-:W-:Y:S01]  /*60f0*/  FFMA.FTZ R159, R158, R161.reuse, R159 ;  /* 0x000000a19e9f7223 */ /* 0x080fe2000001009f */
[----:B------:R-:W-:Y:S01]  /*6100*/  FMUL.FTZ R4, R122, R161 ;  /* 0x000000a17a047220 */ /* 0x000fe20000410000 */
[----:B------:R-:W-:Y:S02]  /*6110*/  FMUL.FTZ R158, R126, R165 ;  /* 0x000000a57e9e7220 */ /* 0x000fe40000410000 */
        /* <DEDUP_REMOVED lines=14> */
[----:B------:R-:W-:Y:S01]  /*6200*/  FFMA.FTZ R5, R72, R200, R205 ;  /* 0x000000c848057223 */ /* 0x000fe200000100cd */
[----:B------:R-:W-:Y:S02]  /*6210*/  FADD.FTZ R200, -R141, R200 ;  /* 0x000000c88dc87221 */ /* 0x000fe40000010100 */
[----:B------:R-:W-:Y:S01]  /*6220*/  FFMA.FTZ R205, R7, R192, R156 ;  /* 0x000000c007cd7223 */ /* 0x000fe2000001009c */
[----:B------:R-:W-:Y:S01]  /*6230*/  FFMA.FTZ R207, R70, R199, R5 ;  /* 0x000000c746cf7223 */ /* 0x000fe20000010005 */
[----:B------:R-:W-:Y:S02]  /*6240*/  FMUL.FTZ R5, R124, R163 ;  /* 0x000000a37c057220 */ /* 0x000fe40000410000 */
[----:B------:R-:W-:Y:S01]  /*6250*/  FFMA.FTZ R160, R4, R191, R205 ;  /* 0x000000bf04a07223 */ /* 0x000fe200000100cd */
[----:B------:R-:W-:Y:S01]  /*6260*/  FFMA.FTZ R156, R68, R198, R207 ;  /* 0x000000c6449c7223 */ /* 0x000fe200000100cf */
[----:B------:R-:W-:Y:S01]  /*6270*/  FADD.FTZ R205, -R127, R188 ;  /* 0x000000bc7fcd7221 */ /* 0x000fe20000010100 */
[----:B------:R-:W-:Y:S01]  /*6280*/  FADD.FTZ R198, -R145, R198 ;  /* 0x000000c691c67221 */ /* 0x000fe20000010100 */
[C---:B------:R-:W-:Y:S01]  /*6290*/  FFMA.FTZ R207, R5.reuse, R190, R160 ;  /* 0x000000be05cf7223 */ /* 0x040fe200000100a0 */
[----:B------:R-:W-:Y:S01]  /*62a0*/  FMUL.FTZ R160, R128, R167 ;  /* 0x000000a780a07220 */ /* 0x000fe20000410000 */
[----:B------:R-:W0:Y:S01]  /*62b0*/  SHFL.DOWN PT, R209, R156, 0x1, 0x1f ;  /* 0x08201f009cd17f89 */ /* 0x000e2200000e0000 */
[----:B------:R-:W-:Y:S01]  /*62c0*/  FADD.FTZ R113, R5, R113 ;  /* 0x0000007105717221 */ /* 0x000fe20000010000 */
[----:B------:R-:W-:Y:S01]  /*62d0*/  FFMA.FTZ R207, R158, R189, R207 ;  /* 0x000000bd9ecf7223 */ /* 0x000fe200000100cf */
[----:B------:R-:W-:-:S03]  /*62e0*/  FADD.FTZ R111, R160, R111 ;  /* 0x0000006fa06f7221 */ /* 0x000fc60000010000 */
[----:B------:R-:W-:-:S04]  /*62f0*/  FFMA.FTZ R207, R160, R205, R207 ;  /* 0x000000cda0cf7223 */ /* 0x000fc800000100cf */
[----:B------:R-:W-:-:S04]  /*6300*/  FFMA.FTZ R207, R162, R164, R207 ;  /* 0x000000a4a2cf7223 */ /* 0x000fc800000100cf */
[----:B------:R-:W-:-:S04]  /*6310*/  FFMA.FTZ R207, R166, R195, R207 ;  /* 0x000000c3a6cf7223 */ /* 0x000fc800000100cf */
[----:B------:R-:W-:-:S04]  /*6320*/  FFMA.FTZ R207, R168, R196, R207 ;  /* 0x000000c4a8cf7223 */ /* 0x000fc800000100cf */
[----:B------:R-:W-:Y:S01]  /*6330*/  FFMA.FTZ R207, R170, R197, R207 ;  /* 0x000000c5aacf7223 */ /* 0x000fe200000100cf */
[----:B0-----:R-:W-:-:S03]  /*6340*/  @!P2 FADD.FTZ R156, R156, R209 ;  /* 0x000000d19c9ca221 */ /* 0x001fc60000010000 */
[----:B------:R-:W-:Y:S02]  /*6350*/  FFMA.FTZ R207, R172, R202, R207 ;  /* 0x000000caaccf7223 */ /* 0x000fe400000100cf */
[----:B------:R-:W0:Y:S02]  /*6360*/  SHFL.DOWN PT, R199, R156, 0x2, 0x1f ;  /* 0x08401f009cc77f89 */ /* 0x000e2400000e0000 */
[----:B------:R-:W-:-:S04]  /*6370*/  FFMA.FTZ R207, R174, R201, R207 ;  /* 0x000000c9aecf7223 */ /* 0x000fc800000100cf */
[----:B------:R-:W-:-:S04]  /*6380*/  FFMA.FTZ R207, R176, R200, R207 ;  /* 0x000000c8b0cf7223 */ /* 0x000fc800000100cf */
[----:B------:R-:W-:-:S04]  /*6390*/  FFMA.FTZ R207, R178, R180, R207 ;  /* 0x000000b4b2cf7223 */ /* 0x000fc800000100cf */
[----:B------:R-:W-:Y:S01]  /*63a0*/  FFMA.FTZ R187, R182, R198, R207 ;  /* 0x000000c6b6bb7223 */ /* 0x000fe200000100cf */
[----:B------:R-:W-:-:S04]  /*63b0*/  FMUL.FTZ R207, R152, R183 ;  /* 0x000000b798cf7220 */ /* 0x000fc80000410000 */
[----:B------:R-:W1:Y:S01]  /*63c0*/  SHFL.DOWN PT, R184, R187, 0x1, 0x1f ;  /* 0x08201f00bbb87f89 */ /* 0x000e6200000e0000 */
[----:B------:R-:W-:-:S04]  /*63d0*/  FMUL.FTZ R180, R180, R207 ;  /* 0x000000cfb4b47220 */ /* 0x000fc80000410000 */
[----:B------:R-:W-:Y:S01]  /*63e0*/  FFMA.FTZ R180, R99, R183, R180 ;  /* 0x000000b763b47223 */ /* 0x000fe200000100b4 */
[----:B0-----:R-:W-:-:S03]  /*63f0*/  @!P0 FADD.FTZ R156, R156, R199 ;  /* 0x000000c79c9c8221 */ /* 0x001fc60000010000 */
[----:B------:R-:W-:Y:S02]  /*6400*/  FADD.FTZ R69, R180, R69 ;  /* 0x00000045b4457221 */ /* 0x000fe40000010000 */
[----:B------:R-:W0:Y:S01]  /*6410*/  SHFL.DOWN PT, R199, R156, 0x4, 0x1f ;  /* 0x08801f009cc77f89 */ /* 0x000e2200000e0000 */
[----:B-1----:R-:W-:Y:S01]  /*6420*/  @!P2 FADD.FTZ R187, R187, R184 ;  /* 0x000000b8bbbba221 */ /* 0x002fe20000010000 */
[----:B------:R-:W-:-:S04]  /*6430*/  ISETP.GT.AND P2, PT, R36, 0x17, PT ;  /* 0x000000172400780c */ /* 0x000fc80003f44270 */
[----:B------:R-:W1:Y:S01]  /*6440*/  SHFL.DOWN PT, R184, R187, 0x2, 0x1f ;  /* 0x08401f00bbb87f89 */ /* 0x000e6200000e0000 */
[----:B0-----:R-:W-:-:S05]  /*6450*/  @!P3 FADD.FTZ R156, R156, R199 ;  /* 0x000000c79c9cb221 */ /* 0x001fca0000010000 */
[----:B------:R-:W0:Y:S01]  /*6460*/  SHFL.DOWN PT, R199, R156, 0x8, 0x1f ;  /* 0x09001f009cc77f89 */ /* 0x000e2200000e0000 */
[----:B-1----:R-:W-:Y:S01]  /*6470*/  @!P0 FADD.FTZ R187, R187, R184 ;  /* 0x000000b8bbbb8221 */ /* 0x002fe20000010000 */
[----:B------:R-:W-:-:S04]  /*6480*/  ISETP.NE.AND P0, PT, R14, RZ, PT ;  /* 0x000000ff0e00720c */ /* 0x000fc80003f05270 */
[----:B------:R-:W1:Y:S01]  /*6490*/  SHFL.DOWN PT, R184, R187, 0x4, 0x1f ;  /* 0x08801f00bbb87f89 */ /* 0x000e6200000e0000 */
[----:B0-----:R-:W-:Y:S01]  /*64a0*/  @!P2 FADD.FTZ R156, R156, R199 ;  /* 0x000000c79c9ca221 */ /* 0x001fe20000010000 */
[----:B------:R-:W-:-:S07]  /*64b0*/  FMUL.FTZ R199, R152, R185 ;  /* 0x000000b998c77220 */ /* 0x000fce0000410000 */
[----:B------:R0:W-:Y:S01]  /*64c0*/  @!P0 STS.64 [R147], R8 ;  /* 0x0000000893008388 */ /* 0x0001e20000000a00 */
[----:B------:R-:W-:Y:S01]  /*64d0*/  FMUL.FTZ R198, R198, R199 ;  /* 0x000000c7c6c67220 */ /* 0x000fe20000410000 */
[----:B------:R-:W-:-:S03]  /*64e0*/  FMUL.FTZ R199, R152, R181 ;  /* 0x000000b598c77220 */ /* 0x000fc60000410000 */
[----:B------:R-:W-:Y:S01]  /*64f0*/  FFMA.FTZ R185, R101, R185, R198 ;  /* 0x000000b965b97223 */ /* 0x000fe200000100c6 */
[----:B------:R-:W-:-:S03]  /*6500*/  FMUL.FTZ R200, R200, R199 ;  /* 0x000000c7c8c87220 */ /* 0x000fc60000410000 */
[----:B------:R-:W-:Y:S01]  /*6510*/  FADD.FTZ R98, R185, R98 ;  /* 0x00000062b9627221 */ /* 0x000fe20000010000 */
[----:B------:R-:W-:Y:S01]  /*6520*/  FFMA.FTZ R181, R97, R181, R200 ;  /* 0x000000b561b57223 */ /* 0x000fe200000100c8 */
[C---:B0-----:R-:W-:Y:S01]  /*6530*/  FMUL.FTZ R8, R152.reuse, R179 ;  /* 0x000000b398087220 */ /* 0x041fe20000410000 */
[C---:B------:R-:W-:Y:S01]  /*6540*/  FMUL.FTZ R9, R152.reuse, R177 ;  /* 0x000000b198097220 */ /* 0x040fe20000410000 */
[----:B-1----:R-:W-:Y:S02]  /*6550*/  @!P3 FADD.FTZ R187, R187, R184 ;  /* 0x000000b8bbbbb221 */ /* 0x002fe40000010000 */
[----:B------:R-:W-:Y:S01]  /*6560*/  FMUL.FTZ R174, R201, R8 ;  /* 0x00000008c9ae7220 */ /* 0x000fe20000410000 */
[----:B------:R-:W-:Y:S01]  /*6570*/  FMUL.FTZ R8, R152, R175 ;  /* 0x000000af98087220 */ /* 0x000fe20000410000 */
[----:B------:R-:W-:Y:S01]  /*6580*/  FMUL.FTZ R202, R202, R9 ;  /* 0x00000009caca7220 */ /* 0x000fe20000410000 */
[C---:B------:R-:W-:Y:S01]  /*6590*/  FMUL.FTZ R9, R152.reuse, R173 ;  /* 0x000000ad98097220 */ /* 0x040fe20000410000 */
[----:B------:R-:W0:Y:S01]  /*65a0*/  SHFL.DOWN PT, R176, R187, 0x8, 0x1f ;  /* 0x09001f00bbb07f89 */ /* 0x000e2200000e0000 */
[----:B------:R-:W-:Y:S01]  /*65b0*/  FMUL.FTZ R170, R197, R8 ;  /* 0x00000008c5aa7220 */ /* 0x000fe20000410000 */
[----:B------:R-:W-:Y:S01]  /*65c0*/  FMUL.FTZ R8, R152, R171 ;  /* 0x000000ab98087220 */ /* 0x000fe20000410000 */
[----:B------:R-:W-:Y:S01]  /*65d0*/  FMUL.FTZ R196, R196, R9 ;  /* 0x00000009c4c47220 */ /* 0x000fe20000410000 */
[----:B------:R-:W-:Y:S01]  /*65e0*/  FMUL.FTZ R9, R152, R169 ;  /* 0x000000a998097220 */ /* 0x000fe20000410000 */
[----:B------:R-:W-:Y:S01]  /*65f0*/  FFMA.FTZ R170, R91, R175, R170 ;  /* 0x000000af5baa7223 */ /* 0x000fe200000100aa */
[----:B------:R-:W-:Y:S01]  /*6600*/  FMUL.FTZ R8, R195, R8 ;  /* 0x00000008c3087220 */ /* 0x000fe20000410000 */
[----:B------:R-:W1:Y:S01]  /*6610*/  SHFL.DOWN PT, R175, R156, 0x10, 0x1f ;  /* 0x0a001f009caf7f89 */ /* 0x000e6200000e0000 */
[----:B------:R-:W-:Y:S01]  /*6620*/  FMUL.FTZ R164, R164, R9 ;  /* 0x00000009a4a47220 */ /* 0x000fe20000410000 */
[C---:B------:R-:W-:Y:S01]  /*6630*/  FMUL.FTZ R9, R152.reuse, R163 ;  /* 0x000000a398097220 */ /* 0x040fe20000410000 */
[----:B------:R-:W-:Y:S01]  /*6640*/  FFMA.FTZ R162, R87, R171, R8 ;  /* 0x000000ab57a27223 */ /* 0x000fe20000010008 */
[----:B------:R-:W-:Y:S01]  /*6650*/  FMUL.FTZ R8, R152, R167 ;  /* 0x000000a798087220 */ /* 0x000fe20000410000 */
[----:B------:R-:W-:Y:S01]  /*6660*/  FFMA.FTZ R174, R95, R179, R174 ;  /* 0x000000b35fae7223 */ /* 0x000fe200000100ae */
[----:B------:R-:W-:Y:S01]  /*6670*/  FMUL.FTZ R190, R190, R9 ;  /* 0x00000009bebe7220 */ /* 0x000fe20000410000 */
[C---:B------:R-:W-:Y:S01]  /*6680*/  FMUL.FTZ R9, R152.reuse, R159 ;  /* 0x0000009f98097220 */ /* 0x040fe20000410000 */
[----:B------:R-:W-:Y:S01]  /*6690*/  FMUL.FTZ R160, R205, R8 ;  /* 0x00000008cda07220 */ /* 0x000fe20000410000 */
[----:B------:R-:W-:Y:S01]  /*66a0*/  FMUL.FTZ R8, R152, R165 ;  /* 0x000000a598087220 */ /* 0x000fe20000410000 */
[----:B------:R-:W-:Y:S01]  /*66b0*/  FFMA.FTZ R177, R93, R177, R202 ;  /* 0x000000b15db17223 */ /* 0x000fe200000100ca */
[----:B------:R-:W-:Y:S01]  /*66c0*/  FMUL.FTZ R192, R192, R9 ;  /* 0x00000009c0c07220 */ /* 0x000fe20000410000 */
[----:B------:R-:W-:Y:S01]  /*66d0*/  FFMA.FTZ R173, R89, R173, R196 ;  /* 0x000000ad59ad7223 */ /* 0x000fe200000100c4 */
[----:B------:R-:W-:Y:S01]  /*66e0*/  FMUL.FTZ R8, R189, R8 ;  /* 0x00000008bd087220 */ /* 0x000fe20000410000 */
[----:B------:R-:W-:Y:S01]  /*66f0*/  FFMA.FTZ R169, R85, R169, R164 ;  /* 0x000000a955a97223 */ /* 0x000fe200000100a4 */
[----:B------:R-:W-:Y:S01]  /*6700*/  FFMA.FTZ R160, R83, R167, R160 ;  /* 0x000000a753a07223 */ /* 0x000fe200000100a0 */
[----:B------:R-:W-:Y:S01]  /*6710*/  FFMA.FTZ R190, R79, R163, R190 ;  /* 0x000000a34fbe7223 */ /* 0x000fe200000100be */
[----:B0-----:R-:W-:Y:S01]  /*6720*/  @!P2 FADD.FTZ R187, R187, R176 ;  /* 0x000000b0bbbba221 */ /* 0x001fe20000010000 */
[----:B------:R-:W-:Y:S01]  /*6730*/  ISETP.NE.AND P2, PT, R36, RZ, PT ;  /* 0x000000ff2400720c */ /* 0x000fe20003f45270 */
[----:B------:R-:W-:Y:S01]  /*6740*/  FFMA.FTZ R165, R81, R165, R8 ;  /* 0x000000a551a57223 */ /* 0x000fe20000010008 */
[----:B------:R-:W-:Y:S01]  /*6750*/  FMUL.FTZ R8, R152, R161 ;  /* 0x000000a198087220 */ /* 0x000fe20000410000 */
[----:B------:R-:W-:Y:S01]  /*6760*/  FFMA.FTZ R192, R75, R159, R192 ;  /* 0x0000009f4bc07223 */ /* 0x000fe200000100c0 */
[----:B------:R-:W0:Y:S01]  /*6770*/  SHFL.DOWN PT, R166, R187, 0x10, 0x1f ;  /* 0x0a001f00bba67f89 */ /* 0x000e2200000e0000 */
[----:B------:R-:W-:Y:S01]  /*6780*/  FADD.FTZ R96, R181, R96 ;  /* 0x00000060b5607221 */ /* 0x000fe20000010000 */
[----:B------:R-:W-:Y:S01]  /*6790*/  FMUL.FTZ R8, R191, R8 ;  /* 0x00000008bf087220 */ /* 0x000fe20000410000 */
[----:B------:R-:W-:Y:S01]  /*67a0*/  FADD.FTZ R67, R174, R67 ;  /* 0x00000043ae437221 */ /* 0x000fe20000010000 */
[----:B------:R-:W-:Y:S01]  /*67b0*/  FADD.FTZ R94, R177, R94 ;  /* 0x0000005eb15e7221 */ /* 0x000fe20000010000 */
[----:B------:R-:W-:Y:S01]  /*67c0*/  FADD.FTZ R65, R170, R65 ;  /* 0x00000041aa417221 */ /* 0x000fe20000010000 */
[----:B------:R-:W-:Y:S01]  /*67d0*/  FFMA.FTZ R161, R77, R161, R8 ;  /* 0x000000a14da17223 */ /* 0x000fe20000010008 */
[C---:B------:R-:W-:Y:S01]  /*67e0*/  FMUL.FTZ R8, R152.reuse, R157 ;  /* 0x0000009d98087220 */ /* 0x040fe20000410000 */
[----:B------:R-:W-:Y:S01]  /*67f0*/  FMUL.FTZ R152, R152, R155 ;  /* 0x0000009b98987220 */ /* 0x000fe20000410000 */
[----:B------:R-:W-:Y:S01]  /*6800*/  @!P2 SHF.R.U32.HI R5, RZ, 0x2, R14 ;  /* 0x00000002ff05a819 */ /* 0x000fe2000001160e */
[----:B------:R-:W-:Y:S01]  /*6810*/  FADD.FTZ R92, R173, R92 ;  /* 0x0000005cad5c7221 */ /* 0x000fe20000010000 */
[----:B------:R-:W-:Y:S01]  /*6820*/  FMUL.FTZ R8, R193, R8 ;  /* 0x00000008c1087220 */ /* 0x000fe20000410000 */
[----:B------:R-:W-:Y:S01]  /*6830*/  FMUL.FTZ R152, R3, R152 ;  /* 0x0000009803987220 */ /* 0x000fe20000410000 */
[----:B------:R-:W-:Y:S01]  /*6840*/  @!P2 LOP3.LUT R158, R5, 0xf8, RZ, 0xc0, !PT ;  /* 0x000000f8059ea812 */ /* 0x000fe200078ec0ff */
[----:B-1----:R-:W-:Y:S01]  /*6850*/  FADD.FTZ R5, R156, R175 ;  /* 0x000000af9c057221 */ /* 0x002fe20000010000 */
        /* <DEDUP_REMOVED lines=9> */
[----:B0-----:R-:W-:Y:S01]  /*68f0*/  FADD.FTZ R4, R187, R166 ;  /* 0x000000a6bb047221 */ /* 0x001fe20000010000 */
[----:B------:R-:W-:Y:S01]  /*6900*/  FADD.FTZ R84, R157, R84 ;  /* 0x000000549d547221 */ /* 0x000fe20000010000 */
[----:B------:R-:W-:-:S03]  /*6910*/  FADD.FTZ R55, R152, R55 ;  /* 0x0000003798377221 */ /* 0x000fc60000010000 */
[----:B------:R0:W-:Y:S01]  /*6920*/  @!P2 STS.64 [R158+UR12+0x858], R4 ;  /* 0x000858049e00a988 */ /* 0x0001e20008000a0c */
[----:B------:R-:W-:Y:S06]  /*6930*/  BAR.SYNC.DEFER_BLOCKING 0x0 ;  /* 0x0000000000007b1d */ /* 0x000fec0000010000 */
[----:B------:R-:W-:Y:S05]  /*6940*/  @P0 BRA `(.L_x_3381) ;  /* 0x0000000000380947 */ /* 0x000fea0003800000 */
[----:B------:R-:W-:Y:S01]  /*6950*/  ISETP.NE.AND P3, PT, R203, UR23, PT ;  /* 0x00000017cb007c0c */ /* 0x000fe2000bf65270 */
[----:B------:R-:W1:Y:S01]  /*6960*/  LDS.64 R2, [UR12+0x860] ;  /* 0x0008600cff027984 */ /* 0x000e620008000a00 */
[----:B------:R-:W-:-:S04]  /*6970*/  ISETP.GT.AND P2, PT, R36, 0xf, PT ;  /* 0x0000000f2400780c */ /* 0x000fc80003f44270 */
[----:B------:R-:W-:Y:S02]  /*6980*/  FSEL R156, R156, R5, P2 ;  /* 0x000000059c9c7208 */ /* 0x000fe40001000000 */
[----:B------:R-:W-:-:S05]  /*6990*/  FSEL R187, R187, R4, P2 ;  /* 0x00000004bbbb7208 */ /* 0x000fca0001000000 */
[----:B------:R-:W3:Y:S04]  /*69a0*/  @P3 LDS R6, [R53+0x2190] ;  /* 0x0021900035063984 */ /* 0x000ee80000000800 */
[----:B------:R-:W4:Y:S01]  /*69b0*/  @P3 LDS R7, [R53+0x1d90] ;  /* 0x001d900035073984 */ /* 0x000f220000000800 */
[----:B-1----:R-:W-:Y:S01]  /*69c0*/  FADD.FTZ R3, R3, R156 ;  /* 0x0000009c03037221 */ /* 0x002fe20000010000 */
[----:B------:R-:W-:-:S03]  /*69d0*/  FADD.FTZ R2, R2, R187 ;  /* 0x000000bb02027221 */ /* 0x000fc60000010000 */
[----:B---3--:R-:W-:Y:S01]  /*69e0*/  @P3 FADD.FTZ R6, R3, R6 ;  /* 0x0000000603063221 */ /* 0x008fe20000010000 */
[----:B----4-:R-:W-:-:S04]  /*69f0*/  @P3 FADD.FTZ R2, R2, R7 ;  /* 0x0000000702023221 */ /* 0x010fc80000010000 */
[----:B------:R1:W-:Y:S04]  /*6a00*/  @P3 STS [R53+0x2190], R6 ;  /* 0x0021900635003388 */ /* 0x0003e80000000800 */
[----:B------:R1:W-:Y:S04]  /*6a10*/  STS [R53+0x1d90], R2 ;  /* 0x001d900235007388 */ /* 0x0003e80000000800 */
[----:B------:R1:W-:Y:S02]  /*6a20*/  @!P3 STS [R53+0x2190], R3 ;  /* 0x002190033500b388 */ /* 0x0003e40000000800 */
.L_x_3381:
[----:B------:R-:W-:Y:S05]  /*6a30*/  BSYNC.RECONVERGENT B0 ;  /* 0x0000000000007941 */ /* 0x000fea0003800200 */
.L_x_3380:
[----:B------:R-:W-:Y:S01]  /*6a40*/  ULEA UR9, UP0, UR36, UR9, 0x2 ;  /* 0x0000000924097291 */ /* 0x000fe2000f8010ff */
[----:B------:R-:W-:Y:S01]  /*6a50*/  IADD3 R150, PT, PT, R150, 0x1, RZ ;  /* 0x0000000196967810 */ /* 0x000fe20007ffe0ff */
[----:B------:R-:W-:Y:S01]  /*6a60*/  UIADD3 UR42, UPT, UPT, UR42, 0x1, URZ ;  /* 0x000000012a2a7890 */ /* 0x000fe2000fffe0ff */
[----:B-12---:R-:W-:Y:S01]  /*6a70*/  IADD3 R53, PT, PT, R53, 0x4, RZ ;  /* 0x0000000435357810 */ /* 0x006fe20007ffe0ff */
        /* <DEDUP_REMOVED lines=9> */
.L_x_3369:
[----:B------:R-:W-:Y:S01]  /*6b10*/  BAR.SYNC.DEFER_BLOCKING 0x0 ;  /* 0x0000000000007b1d */ /* 0x000fe20000010000 */
[----:B------:R-:W-:Y:S01]  /*6b20*/  F2FP.F16.F32.PACK_AB R114, R114, R151 ;  /* 0x000000977272723e */ /* 0x000fe200000000ff */
[----:B------:R-:W-:Y:S01]  /*6b30*/  UIADD3 UR24, UP0, UPT, UR24, -0x800, URZ ;  /* 0xfffff80018187890 */ /* 0x000fe2000ff1e0ff */
[----:B------:R-:W-:Y:S01]  /*6b40*/  F2FP.F16.F32.PACK_AB R112, R112, R115 ;  /* 0x000000737070723e */ /* 0x000fe200000000ff */
[----:B------:R-:W-:Y:S01]  /*6b50*/  UIADD3 UR26, UP1, UPT, UR26, -0x800, URZ ;  /* 0xfffff8001a1a7890 */ /* 0x000fe2000ff3e0ff */
[----:B------:R-:W-:Y:S01]  /*6b60*/  F2FP.F16.F32.PACK_AB R110, R110, R113 ;  /* 0x000000716e6e723e */ /* 0x000fe200000000ff */
[----:B------:R-:W1:Y:S01]  /*6b70*/  LDCU.64 UR10, c[0x0][0x4f8] ;  /* 0x00009f00ff0a77ac */ /* 0x000e620008000a00 */
[----:B------:R-:W-:Y:S02]  /*6b80*/  PRMT R0, R114, 0x7632, R0 ;  /* 0x0000763272007816 */ /* 0x000fe40000000000 */
[----:B------:R-:W-:Y:S01]  /*6b90*/  PRMT R2, R112, 0x7632, R2 ;  /* 0x0000763270027816 */ /* 0x000fe20000000002 */
[----:B------:R-:W2:Y:S01]  /*6ba0*/  LDCU.64 UR14, c[0x0][0x500] ;  /* 0x0000a000ff0e77ac */ /* 0x000ea20008000a00 */
[----:B------:R-:W-:-:S02]  /*6bb0*/  PRMT R3, R110, 0x7632, R3 ;  /* 0x000076326e037816 */ /* 0x000fc40000000003 */
[----:B------:R-:W-:Y:S01]  /*6bc0*/  F2FP.F16.F32.PACK_AB R108, R108, R111 ;  /* 0x0000006f6c6c723e */ /* 0x000fe200000000ff */
[----:B------:R-:W-:Y:S01]  /*6bd0*/  UMOV UR7, URZ ;  /* 0x000000ff00077c82 */ /* 0x000fe20008000000 */
[----:B------:R-:W-:Y:S01]  /*6be0*/  F2FP.F16.F32.PACK_AB R100, R103, R100 ;  /* 0x000000646764723e */ /* 0x000fe200000000ff */
[----:B------:R-:W-:Y:S01]  /*6bf0*/  UIADD3.X UR25, UPT, UPT, UR25, -0x1, URZ, UP0, !UPT ;  /* 0xffffffff19197890 */ /* 0x000fe200087fe4ff */
[----:B------:R-:W-:Y:S01]  /*6c00*/  F2FP.F16.F32.PACK_AB R102, R105, R102 ;  /* 0x000000666966723e */ /* 0x000fe200000000ff */
[----:B------:R-:W-:Y:S01]  /*6c10*/  UISETP.GT.AND UP0, UPT, UR23, 0x1, UPT ;  /* 0x000000011700788c */ /* 0x000fe2000bf04270 */
[----:B------:R-:W-:Y:S01]  /*6c20*/  F2FP.F16.F32.PACK_AB R104, R107, R104 ;  /* 0x000000686b68723e */ /* 0x000fe200000000ff */
[----:B------:R-:W-:Y:S01]  /*6c30*/  UIADD3 UR28, UP2, UPT, UR28, -0x800, URZ ;  /* 0xfffff8001c1c7890 */ /* 0x000fe2000ff5e0ff */
[----:B------:R-:W-:Y:S01]  /*6c40*/  F2FP.F16.F32.PACK_AB R106, R109, R106 ;  /* 0x0000006a6d6a723e */ /* 0x000fe200000000ff */
[----:B------:R-:W-:Y:S01]  /*6c50*/  UIADD3.X UR27, UPT, UPT, UR27, -0x1, URZ, UP1, !UPT ;  /* 0xffffffff1b1b7890 */ /* 0x000fe20008ffe4ff */
[----:B0-----:R-:W-:Y:S01]  /*6c60*/  PRMT R4, R100, 0x7632, R4 ;  /* 0x0000763264047816 */ /* 0x001fe20000000004 */
[----:B------:R0:W-:Y:S01]  /*6c70*/  STS.U16 [R52+0x2], R0 ;  /* 0x0000020034007388 */ /* 0x0001e20000000400 */
[----:B------:R-:W-:Y:S01]  /*6c80*/  PRMT R6, R106, 0x7632, R6 ;  /* 0x000076326a067816 */ /* 0x000fe20000000006 */
[----:B-1----:R-:W-:-:S02]  /*6c90*/  UIMAD.WIDE.U32 UR8, UR31, UR10, UR6 ;  /* 0x0000000a1f0872a5 */ /* 0x002fc4000f8e0006 */
[----:B------:R1:W-:Y:S01]  /*6ca0*/  STS.U16 [R52+0x6], R2 ;  /* 0x0000060234007388 */ /* 0x0003e20000000400 */
[----:B------:R-:W-:Y:S02]  /*6cb0*/  UIADD3.X UR29, UPT, UPT, UR29, -0x1, URZ, UP2, !UPT ;  /* 0xffffffff1d1d7890 */ /* 0x000fe400097fe4ff */
[----:B------:R-:W-:Y:S01]  /*6cc0*/  UIMAD UR9, UR31, UR11, UR9 ;  /* 0x0000000b1f0972a4 */ /* 0x000fe2000f8e0209 */
[----:B------:R3:W-:Y:S01]  /*6cd0*/  STS.U16 [R52+0xa], R3 ;  /* 0x00000a0334007388 */ /* 0x0007e20000000400 */
[----:B------:R-:W4:Y:S01]  /*6ce0*/  LDCU.64 UR10, c[0x0][0x550] ;  /* 0x0000aa00ff0a77ac */ /* 0x000f220008000a00 */
[----:B0-----:R-:W-:Y:S02]  /*6cf0*/  PRMT R0, R108, 0x7632, R0 ;  /* 0x000076326c007816 */ /* 0x001fe40000000000 */
[----:B------:R-:W-:Y:S01]  /*6d00*/  STS.U16 [R52], R114 ;  /* 0x0000007234007388 */ /* 0x000fe20000000400 */
[----:B--2---:R-:W-:Y:S01]  /*6d10*/  UIMAD.WIDE.U32 UR8, UR16, UR14, UR8 ;  /* 0x0000000e100872a5 */ /* 0x004fe2000f8e0008 */
[----:B-1----:R-:W-:Y:S01]  /*6d20*/  PRMT R2, R102, 0x7632, R2 ;  /* 0x0000763266027816 */ /* 0x002fe20000000002 */
[----:B------:R-:W-:Y:S01]  /*6d30*/  UMOV UR23, UR30 ;  /* 0x0000001e00177c82 */ /* 0x000fe20008000000 */
[----:B------:R-:W-:Y:S01]  /*6d40*/  STS.U16 [R52+0x4], R112 ;  /* 0x0000047034007388 */ /* 0x000fe20000000400 */
[----:B------:R-:W-:Y:S01]  /*6d50*/  UIMAD UR9, UR16, UR15, UR9 ;  /* 0x0000000f100972a4 */ /* 0x000fe2000f8e0209 */
[----:B---3--:R-:W-:-:S02]  /*6d60*/  PRMT R3, R104, 0x7632, R3 ;  /* 0x0000763268037816 */ /* 0x008fc40000000003 */
        /* <DEDUP_REMOVED lines=13> */
[----:B0-----:R-:W-:-:S03]  /*6e40*/  IADD3 R3, P1, PT, R16, UR8, RZ ;  /* 0x0000000810037c10 */ /* 0x001fc6000ff3e0ff */
[----:B------:R-:W-:Y:S01]  /*6e50*/  LDS.U16 R7, [R37+0x40] ;  /* 0x0000400025077984 */ /* 0x000fe20000000400 */
[----:B------:R-:W-:Y:S01]  /*6e60*/  IADD3.X R4, PT, PT, RZ, UR9, RZ, P1, !PT ;  /* 0x00000009ff047c10 */ /* 0x000fe20008ffe4ff */
[----:B------:R-:W0:Y:S01]  /*6e70*/  LDCU.64 UR8, c[0x0][0x518] ;  /* 0x0000a300ff0877ac */ /* 0x000e220008000a00 */
[C---:B----4-:R-:W-:Y:S01]  /*6e80*/  LEA R2, P3, R3.reuse, UR10, 0x1 ;  /* 0x0000000a03027c11 */ /* 0x050fe2000f8608ff */
[----:B------:R-:W-:Y:S03]  /*6e90*/  LDS.U16 R9, [R38+0x80] ;  /* 0x0000800026097984 */ /* 0x000fe60000000400 */
[----:B------:R-:W-:Y:S01]  /*6ea0*/  LEA.HI.X R3, R3, UR11, R4, 0x1, P3 ;  /* 0x0000000b03037c11 */ /* 0x000fe200098f0c04 */
[----:B------:R-:W-:Y:S01]  /*6eb0*/  LDS.U16 R53, [R39+0xc0] ;  /* 0x0000c00027357984 */ /* 0x000fe20000000400 */
[----:B------:R-:W1:Y:S03]  /*6ec0*/  LDCU.64 UR10, c[0x0][0x520] ;  /* 0x0000a400ff0a77ac */ /* 0x000e660008000a00 */
[----:B------:R-:W-:Y:S04]  /*6ed0*/  LDS.U16 R71, [R40+0x100] ;  /* 0x0001000028477984 */ /* 0x000fe80000000400 */
[----:B------:R-:W-:Y:S04]  /*6ee0*/  LDS.U16 R73, [R41+0x140] ;  /* 0x0001400029497984 */ /* 0x000fe80000000400 */
[----:B------:R-:W-:Y:S01]  /*6ef0*/  LDS.U16 R75, [R42+0x180] ;  /* 0x000180002a4b7984 */ /* 0x000fe20000000400 */
[----:B0-----:R-:W-:-:S03]  /*6f00*/  UIMAD.WIDE.U32 UR6, UR31, UR8, UR6 ;  /* 0x000000081f0672a5 */ /* 0x001fc6000f8e0006 */
[----:B------:R-:W-:Y:S01]  /*6f10*/  LDS.U16 R77, [R43+0x1c0] ;  /* 0x0001c0002b4d7984 */ /* 0x000fe20000000400 */
[----:B------:R-:W-:Y:S01]  /*6f20*/  UIMAD UR7, UR31, UR9, UR7 ;  /* 0x000000091f0772a4 */ /* 0x000fe2000f8e0207 */
[----:B------:R-:W0:Y:S02]  /*6f30*/  LDCU.64 UR8, c[0x0][0x560] ;  /* 0x0000ac00ff0877ac */ /* 0x000e240008000a00 */
[----:B------:R-:W-:Y:S01]  /*6f40*/  LDS.U16 R79, [R44+0x200] ;  /* 0x000200002c4f7984 */ /* 0x000fe20000000400 */
[----:B-1----:R-:W-:-:S03]  /*6f50*/  UIMAD.WIDE.U32 UR6, UR16, UR10, UR6 ;  /* 0x0000000a100672a5 */ /* 0x002fc6000f8e0006 */
[----:B------:R-:W-:Y:S01]  /*6f60*/  LDS.U16 R81, [R45+0x240] ;  /* 0x000240002d517984 */ /* 0x000fe20000000400 */
[----:B------:R-:W-:-:S03]  /*6f70*/  UIMAD UR7, UR16, UR11, UR7 ;  /* 0x0000000b100772a4 */ /* 0x000fc6000f8e0207 */
        /* <DEDUP_REMOVED lines=40> */
[----:B-1----:R-:W-:Y:S01]  /*7200*/  PRMT R5, R0, 0x7632, R5 ;  /* 0x0000763200057816 */ /* 0x002fe20000000005 */
[----:B------:R-:W-:Y:S01]  /*7210*/  FADD.FTZ R84, R55, R84 ;  /* 0x0000005437547221 */ /* 0x000fe20000010000 */
[----:B------:R-:W-:Y:S01]  /*7220*/  F2FP.F16.F32.PACK_AB R0, R88, R59 ;  /* 0x0000003b5800723e */ /* 0x000fe200000000ff */
[----:B------:R-:W-:Y:S03]  /*7230*/  @!P5 STG.E.U16 desc[UR32][R2.64+0x300], R87 ;  /* 0x000300570200d986 */ /* 0x000fe6000c101520 */
[C---:B------:R-:W-:Y:S01]  /*7240*/  PRMT R8, R0.reuse, 0x7610, R8 ;  /* 0x0000761000087816 */ /* 0x040fe20000000008 */
[----:B------:R-:W-:Y:S01]  /*7250*/  @!P4 STG.E.U16 desc[UR32][R2.64+0x340], R89 ;  /* 0x000340590200c986 */ /* 0x000fe2000c101520 */
[----:B--2---:R-:W-:-:S02]  /*7260*/  PRMT R9, R0, 0x7632, R9 ;  /* 0x0000763200097816 */ /* 0x004fc40000000009 */
        /* <DEDUP_REMOVED lines=23> */
[----:B------:R1:W-:Y:S02]  /*73e0*/  STS.U16 [R52+0x8], R8 ;  /* 0x0000080834007388 */ /* 0x0003e40000000400 */
[----:B------:R-:W-:Y:S01]  /*73f0*/  FADD.FTZ R92, R63, R92 ;  /* 0x0000005c3f5c7221 */ /* 0x000fe20000010000 */
[----:B--2---:R-:W-:Y:S02]  /*7400*/  PRMT R5, R0, 0x7632, R5 ;  /* 0x0000763200057816 */ /* 0x004fe40000000005 */
[----:B------:R-:W-:Y:S01]  /*7410*/  F2FP.F16.F32.PACK_AB R0, R96, R67 ;  /* 0x000000436000723e */ /* 0x000fe200000000ff */
[----:B------:R2:W-:Y:S01]  /*7420*/  STS.U16 [R52+0xc], R4 ;  /* 0x00000c0434007388 */ /* 0x0005e20000000400 */
[----:B---3--:R-:W-:Y:S01]  /*7430*/  PRMT R6, R3, 0x7632, R6 ;  /* 0x0000763203067816 */ /* 0x008fe20000000006 */
[----:B------:R-:W-:-:S02]  /*7440*/  FADD.FTZ R65, R92, R65 ;  /* 0x000000415c417221 */ /* 0x000fc40000010000 */
[----:B------:R-:W-:Y:S01]  /*7450*/  STS.U16 [R52+0x6], R7 ;  /* 0x0000060734007388 */ /* 0x000fe20000000400 */
[----:B-1----:R-:W-:Y:S01]  /*7460*/  PRMT R8, R0, 0x7632, R8 ;  /* 0x0000763200087816 */ /* 0x002fe20000000008 */
[----:B------:R-:W-:Y:S02]  /*7470*/  FADD.FTZ R94, R65, R94 ;  /* 0x0000005e415e7221 */ /* 0x000fe40000010000 */
[----:B------:R-:W-:Y:S01]  /*7480*/  STS.U16 [R52+0xa], R9 ;  /* 0x00000a0934007388 */ /* 0x000fe20000000400 */
[----:B--2---:R-:W-:Y:S01]  /*7490*/  PRMT R4, R2, 0x7632, R4 ;  /* 0x0000763202047816 */ /* 0x004fe20000000004 */
        /* <DEDUP_REMOVED lines=10> */
[----:B-1----:R-:W-:-:S03]  /*7540*/  IADD3 R3, P2, PT, R16, UR6, RZ ;  /* 0x0000000610037c10 */ /* 0x002fc6000ff5e0ff */
[----:B------:R-:W-:Y:S04]  /*7550*/  STS.U16 [R52+0x1a], R8 ;  /* 0x00001a0834007388 */ /* 0x000fe80000000400 */
[----:B------:R-:W-:Y:S04]  /*7560*/  STS.U16 [R52+0x1c], R2 ;  /* 0x00001c0234007388 */ /* 0x000fe80000000400 */
[----:B------:R1:W-:Y:S01]  /*7570*/  STS.U16 [R52+0x1e], R4 ;  /* 0x00001e0434007388 */ /* 0x0003e20000000400 */
[----:B------:R-:W-:-:S03]  /*7580*/  NOP ;  /* 0x0000000000007918 */ /* 0x000fc60000000000 */
[----:B------:R-:W-:Y:S01]  /*7590*/  LDS.U16 R35, [R35] ;  /* 0x0000000023237984 */ /* 0x000fe20000000400 */
[----:B-1----:R-:W-:-:S03]  /*75a0*/  IADD3.X R4, PT, PT, RZ, UR7, RZ, P2, !PT ;  /* 0x00000007ff047c10 */ /* 0x002fc600097fe4ff */
        /* <DEDUP_REMOVED lines=53> */
.L_x_3367:
[----:B------:R-:W1:Y:S01]  /*7900*/  LDCU.64 UR6, c[0x0][0x548] ;  /* 0x0000a900ff0677ac */ /* 0x000e620008000a00 */
[----:B-----5:R-:W2:Y:S01]  /*7910*/  S2R R11, SR_TID.X ;  /* 0x00000000000b7919 */ /* 0x020ea20000002100 */
[----:B------:R-:W3:Y:S01]  /*7920*/  LDCU UR23, c[0x0][0x38c] ;  /* 0x00007180ff1777ac */ /* 0x000ee20008000800 */
[----:B------:R-:W4:Y:S01]  /*7930*/  LDCU.64 UR8, c[0x0][0x568] ;  /* 0x0000ad00ff0877ac */ /* 0x000f220008000a00 */
[----:B-1----:R-:W-:-:S04]  /*7940*/  UISETP.NE.U32.AND UP0, UPT, UR6, URZ, UPT ;  /* 0x000000ff0600728c */ /* 0x002fc8000bf05070 */
[----:B------:R-:W-:-:S09]  /*7950*/  UISETP.NE.AND.EX UP0, UPT, UR7, URZ, UPT, UP0 ;  /* 0x000000ff0700728c */ /* 0x000fd2000bf05300 */
[----:B---34-:R-:W-:Y:S05]  /*7960*/  BRA.U !UP0, `(.L_x_3384) ;  /* 0x00000001088c7547 */ /* 0x018fea000b800000 */
[----:B------:R-:W1:Y:S01]  /*7970*/  SHFL.DOWN P0, R0, R13, 0x1, 0x1f ;  /* 0x08201f000d007f89 */ /* 0x000e620000000000 */
[----:B------:R-:W-:Y:S01]  /*7980*/  BSSY.RECONVERGENT B0, `(.L_x_3384) ;  /* 0x0000021000007945 */ /* 0x000fe20003800200 */
[----:B------:R-:W3:Y:S01]  /*7990*/  S2R R4, SR_LANEID ;  /* 0x0000000000047919 */ /* 0x000ee20000000000 */
[----:B------:R-:W4:Y:S01]  /*79a0*/  S2R R6, SR_TID.X ;  /* 0x0000000000067919 */ /* 0x000f220000002100 */
[----:B-1----:R-:W-:-:S05]  /*79b0*/  @P0 FADD R0, R0, R13 ;  /* 0x0000000d00000221 */ /* 0x002fca0000000000 */
[----:B0-----:R-:W0:Y:S01]  /*79c0*/  SHFL.DOWN P0, R3, R0, 0x2, 0x1f ;  /* 0x08401f0000037f89 */ /* 0x001e220000000000 */
[----:B---3--:R-:W-:-:S13]  /*79d0*/  ISETP.NE.AND P1, PT, R4, RZ, PT ;  /* 0x000000ff0400720c */ /* 0x008fda0003f25270 */
[----:B------:R-:W1:Y:S01]  /*79e0*/  @!P1 S2R R8, SR_CgaCtaId ;  /* 0x0000000000089919 */ /* 0x000e620000008800 */
[----:B------:R-:W-:Y:S01]  /*79f0*/  @!P1 MOV R7, 0x400 ;  /* 0x0000040000079802 */ /* 0x000fe20000000f00 */
[----:B0-----:R-:W-:Y:S01]  /*7a00*/  @P0 FADD R3, R0, R3 ;  /* 0x0000000300030221 */ /* 0x001fe20000000000 */
[----:B----4-:R-:W-:-:S04]  /*7a10*/  @!P1 SHF.R.U32.HI R0, RZ, 0x3, R6 ;  /* 0x00000003ff009819 */ /* 0x010fc80000011606 */
[----:B------:R-:W0:Y:S01]  /*7a20*/  SHFL.DOWN P0, R2, R3, 0x4, 0x1f ;  /* 0x08801f0003027f89 */ /* 0x000e220000000000 */
[----:B------:R-:W-:Y:S02]  /*7a30*/  @!P1 LOP3.LUT R0, R0, 0x7c, RZ, 0xc0, !PT ;  /* 0x0000007c00009812 */ /* 0x000fe400078ec0ff */
[----:B-1----:R-:W-:Y:S01]  /*7a40*/  @!P1 LEA R7, R8, R7, 0x18 ;  /* 0x0000000708079211 */ /* 0x002fe200078ec0ff */
        /* <DEDUP_REMOVED lines=13> */
[----:B------:R-:W1:Y:S01]  /*7b20*/  LDS R5, [UR4+0x858] ;  /* 0x00085804ff057984 */ /* 0x000e620008000800 */
[----:B------:R-:W-:-:S04]  /*7b30*/  ULEA UR4, UP0, UR16, UR6, 0x2 ;  /* 0x0000000610047291 */ /* 0x000fc8000f8010ff */
[----:B------:R-:W-:Y:S02]  /*7b40*/  ULEA.HI.X UR5, UR16, UR7, URZ, 0x2, UP0 ;  /* 0x0000000710057291 */ /* 0x000fe400080f14ff */
[----:B------:R-:W-:-:S04]  /*7b50*/  MOV R2, UR4 ;  /* 0x0000000400027c02 */ /* 0x000fc80008000f00 */
[----:B0-----:R-:W-:Y:S01]  /*7b60*/  MOV R3, UR5 ;  /* 0x0000000500037c02 */ /* 0x001fe20008000f00 */
[----:B-1----:R-:W-:-:S05]  /*7b70*/  FADD.FTZ R5, R4, R5 ;  /* 0x0000000504057221 */ /* 0x002fca0000010000 */
[----:B------:R1:W-:Y:S02]  /*7b80*/  REDG.E.ADD.F32.FTZ.RN.STRONG.GPU desc[UR32][R2.64], R5 ;  /* 0x00000005020079a6 */ /* 0x0003e4000c12f320 */
.L_x_3385:
[----:B------:R-:W-:Y:S05]  /*7b90*/  BSYNC.RECONVERGENT B0 ;  /* 0x0000000000007941 */ /* 0x000fea0003800200 */
.L_x_3384:
[----:B------:R-:W-:Y:S01]  /*7ba0*/  UISETP.NE.U32.AND UP0, UPT, UR8, URZ, UPT ;  /* 0x000000ff0800728c */ /* 0x000fe2000bf05070 */
[----:B--2---:R-:W-:-:S03]  /*7bb0*/  ISETP.GE.AND P0, PT, R11, UR23, PT ;  /* 0x000000170b007c0c */ /* 0x004fc6000bf06270 */
[----:B------:R-:W-:-:S09]  /*7bc0*/  UISETP.NE.AND.EX UP0, UPT, UR9, URZ, UPT, UP0 ;  /* 0x000000ff0900728c */ /* 0x000fd2000bf05300 */
[----:B------:R-:W-:Y:S05]  /*7bd0*/  BRA.U !UP0, `(.L_x_3386) ;  /* 0x0000000108907547 */ /* 0x000fea000b800000 */
[----:B------:R-:W-:Y:S06]  /*7be0*/  BAR.SYNC.DEFER_BLOCKING 0x0 ;  /* 0x0000000000007b1d */ /* 0x000fec0000010000 */
[----:B------:R-:W-:Y:S01]  /*7bf0*/  BSSY.RECONVERGENT B0, `(.L_x_3386) ;  /* 0x0000022000007945 */ /* 0x000fe20003800200 */
[----:B01----:R-:W0:Y:S01]  /*7c00*/  SHFL.DOWN P1, R3, R12, 0x1, 0x1f ;  /* 0x08201f000c037f89 */ /* 0x003e220000020000 */
[----:B------:R-:W1:Y:S01]  /*7c10*/  S2R R4, SR_LANEID ;  /* 0x0000000000047919 */ /* 0x000e620000000000 */
[----:B0-----:R-:W-:-:S05]  /*7c20*/  @P1 FADD R3, R3, R12 ;  /* 0x0000000c03031221 */ /* 0x001fca0000000000 */
[----:B------:R-:W0:Y:S01]  /*7c30*/  SHFL.DOWN P1, R0, R3, 0x2, 0x1f ;  /* 0x08401f0003007f89 */ /* 0x000e220000020000 */
[----:B-1----:R-:W-:Y:S02]  /*7c40*/  ISETP.NE.AND P2, PT, R4, RZ, PT ;  /* 0x000000ff0400720c */ /* 0x002fe40003f45270 */
[----:B------:R-:W1:Y:S11]  /*7c50*/  S2R R4, SR_TID.X ;  /* 0x0000000000047919 */ /* 0x000e760000002100 */
[----:B------:R-:W2:Y:S01]  /*7c60*/  @!P2 S2R R9, SR_CgaCtaId ;  /* 0x000000000009a919 */ /* 0x000ea20000008800 */
[----:B------:R-:W-:Y:S01]  /*7c70*/  @!P2 MOV R6, 0x400 ;  /* 0x000004000006a802 */ /* 0x000fe20000000f00 */
[----:B0-----:R-:W-:-:S05]  /*7c80*/  @P1 FADD R0, R3, R0 ;  /* 0x0000000003001221 */ /* 0x001fca0000000000 */
[----:B------:R-:W0:Y:S01]  /*7c90*/  SHFL.DOWN P1, R5, R0, 0x4, 0x1f ;  /* 0x08801f0000057f89 */ /* 0x000e220000020000 */
[----:B-1----:R-:W-:-:S04]  /*7ca0*/  @!P2 SHF.R.U32.HI R3, RZ, 0x3, R4 ;  /* 0x00000003ff03a819 */ /* 0x002fc80000011604 */
        /* <DEDUP_REMOVED lines=15> */
[----:B------:R-:W0:Y:S01]  /*7da0*/  LDS R0, [UR4+0x858] ;  /* 0x00085804ff007984 */ /* 0x000e220008000800 */
[----:B------:R-:W-:-:S04]  /*7db0*/  ULEA UR4, UP0, UR16, UR8, 0x2 ;  /* 0x0000000810047291 */ /* 0x000fc8000f8010ff */
[----:B------:R-:W-:Y:S02]  /*7dc0*/  ULEA.HI.X UR5, UR16, UR9, URZ, 0x2, UP0 ;  /* 0x0000000910057291 */ /* 0x000fe400080f14ff */
[----:B------:R-:W-:-:S04]  /*7dd0*/  MOV R2, UR4 ;  /* 0x0000000400027c02 */ /* 0x000fc80008000f00 */
[----:B------:R-:W-:Y:S01]  /*7de0*/  MOV R3, UR5 ;  /* 0x0000000500037c02 */ /* 0x000fe20008000f00 */
[----:B0-----:R-:W-:-:S05]  /*7df0*/  FADD.FTZ R7, R7, R0 ;  /* 0x0000000007077221 */ /* 0x001fca0000010000 */
[----:B------:R1:W-:Y:S02]  /*7e00*/  REDG.E.ADD.F32.FTZ.RN.STRONG.GPU desc[UR32][R2.64], R7 ;  /* 0x00000007020079a6 */ /* 0x0003e4000c12f320 */
.L_x_3387:
[----:B------:R-:W-:Y:S05]  /*7e10*/  BSYNC.RECONVERGENT B0 ;  /* 0x0000000000007941 */ /* 0x000fea0003800200 */
.L_x_3386:
[----:B------:R-:W-:Y:S05]  /*7e20*/  @P0 EXIT ;  /* 0x000000000000094d */ /* 0x000fea0003800000 */
[----:B------:R-:W2:Y:S01]  /*7e30*/  S2UR UR21, SR_CgaCtaId ;  /* 0x00000000001579c3 */ /* 0x000ea20000008800 */
[----:B------:R-:W3:Y:S01]  /*7e40*/  LDCU.64 UR10, c[0x0][0x4e8] ;  /* 0x00009d00ff0a77ac */ /* 0x000ee20008000a00 */
[----:B------:R-:W-:Y:S01]  /*7e50*/  BSSY.RECONVERGENT B0, `(.L_x_3388) ;  /* 0x000004b000007945 */ /* 0x000fe20003800200 */
[----:B------:R-:W4:Y:S01]  /*7e60*/  LDCU.64 UR12, c[0x0][0x4c8] ;  /* 0x00009900ff0c77ac */ /* 0x000f220008000a00 */
[----:B------:R-:W5:Y:S01]  /*7e70*/  LDCU.64 UR14, c[0x0][0x4a8] ;  /* 0x00009500ff0e77ac */ /* 0x000f620008000a00 */
[----:B------:R-:W0:Y:S01]  /*7e80*/  LDCU UR22, c[0x0][0x360] ;  /* 0x00006c00ff1677ac */ /* 0x000e220008000800 */
[----:B------:R-:W0:Y:S01]  /*7e90*/  LDCU.64 UR38, c[0x0][0x3e0] ;  /* 0x00007c00ff2677ac */ /* 0x000e220008000a00 */
[----:B---3--:R-:W-:Y:S02]  /*7ea0*/  UIMAD.WIDE.U32 UR4, UR16, UR10, URZ ;  /* 0x0000000a100472a5 */ /* 0x008fe4000f8e00ff */
[----:B----4-:R-:W-:Y:S02]  /*7eb0*/  UIMAD.WIDE.U32 UR6, UR16, UR12, URZ ;  /* 0x0000000c100672a5 */ /* 0x010fe4000f8e00ff */
[----:B------:R-:W-:-:S02]  /*7ec0*/  UIMAD UR11, UR16, UR11, UR5 ;  /* 0x0000000b100b72a4 */ /* 0x000fc4000f8e0205 */
[----:B-----5:R-:W-:Y:S01]  /*7ed0*/  UIMAD.WIDE.U32 UR8, UR16, UR14, URZ ;  /* 0x0000000e100872a5 */ /* 0x020fe2000f8e00ff */
[----:B------:R-:W-:Y:S01]  /*7ee0*/  UMOV UR12, 0x400 ;  /* 0x00000400000c7882 */ /* 0x000fe20000000000 */
[----:B------:R-:W-:Y:S01]  /*7ef0*/  UIMAD UR10, UR16, UR13, UR7 ;  /* 0x0000000d100a72a4 */ /* 0x000fe2000f8e0207 */
[----:B------:R-:W3:Y:S01]  /*7f00*/  LDCU.64 UR40, c[0x0][0x3c0] ;  /* 0x00007800ff2877ac */ /* 0x000ee20008000a00 */
[----:B------:R-:W4:Y:S01]  /*7f10*/  LDCU.64 UR28, c[0x0][0x4b0] ;  /* 0x00009600ff1c77ac */ /* 0x000f220008000a00 */
[----:B------:R-:W0:Y:S01]  /*7f20*/  LDCU.64 UR30, c[0x0][0x4d0] ;  /* 0x00009a00ff1e77ac */ /* 0x000e220008000a00 */
[----:B------:R-:W0:Y:S01]  /*7f30*/  LDCU.64 UR34, c[0x0][0x4f0] ;  /* 0x00009e00ff2277ac */ /* 0x000e220008000a00 */
[----:B------:R-:W0:Y:S01]  /*7f40*/  LDCU.64 UR36, c[0x0][0x540] ;  /* 0x0000a800ff2477ac */ /* 0x000e220008000a00 */
[----:B------:R-:W0:Y:S01]  /*7f50*/  LDCU.128 UR24, c[0x0][0x530] ;  /* 0x0000a600ff1877ac */ /* 0x000e220008000c00 */
[----:B------:R-:W-:Y:S02]  /*7f60*/  UIMAD UR16, UR16, UR15, UR9 ;  /* 0x0000000f101072a4 */ /* 0x000fe4000f8e0209 */
[----:B--2---:R-:W-:-:S12]  /*7f70*/  ULEA UR12, UR21, UR12, 0x18 ;  /* 0x0000000c150c7291 */ /* 0x004fd8000f8ec0ff */
.L_x_3389:
[C---:B------:R-:W-:Y:S01]  /*7f80*/  LEA R0, R11.reuse, UR12, 0x2 ;  /* 0x0000000c0b007c11 */ /* 0x040fe2000f8e10ff */
[C---:B012---:R-:W-:Y:S01]  /*7f90*/  IMAD.WIDE.U32 R6, R11.reuse, UR38, RZ ;  /* 0x000000260b067c25 */ /* 0x047fe2000f8e00ff */
[----:B------:R-:W-:Y:S02]  /*7fa0*/  MOV R4, UR8 ;  /* 0x0000000800047c02 */ /* 0x000fe40008000f00 */
[----:B------:R-:W-:Y:S01]  /*7fb0*/  SHF.R.S32.HI R10, RZ, 0x1f, R11 ;  /* 0x0000001fff0a7819 */ /* 0x000fe2000001140b */
[----:B------:R-:W0:Y:S01]  /*7fc0*/  LDS R13, [R0+0x1d90] ;  /* 0x001d9000000d7984 */ /* 0x000e220000000800 */
[----:B------:R-:W-:Y:S02]  /*7fd0*/  MOV R3, UR16 ;  /* 0x0000001000037c02 */ /* 0x000fe40008000f00 */
[----:B------:R-:W-:Y:S01]  /*7fe0*/  MOV R2, R4 ;  /* 0x0000000400027202 */ /* 0x000fe20000000f00 */
[C---:B----4-:R-:W-:Y:S01]  /*7ff0*/  IMAD R4, R10.reuse, UR28, RZ ;  /* 0x0000001c0a047c24 */ /* 0x050fe2000f8e02ff */
[----:B------:R-:W-:Y:S01]  /*8000*/  MOV R5, UR9 ;  /* 0x0000000900057c02 */ /* 0x000fe20008000f00 */
[----:B------:R-:W-:Y:S01]  /*8010*/  IMAD R8, R10, UR38, RZ ;  /* 0x000000260a087c24 */ /* 0x000fe2000f8e02ff */
[----:B------:R-:W1:Y:S01]  /*8020*/  LDS R0, [R0+0x2190] ;  /* 0x0021900000007984 */ /* 0x000e620000000800 */
        /* <DEDUP_REMOVED lines=9> */
[----:B0-----:R0:W-:Y:S04]  /*80c0*/  REDG.E.ADD.F32.FTZ.RN.STRONG.GPU desc[UR32][R4.64], R13 ;  /* 0x0000000d040079a6 */ /* 0x0011e8000c12f320 */
[----:B------:R2:W1:Y:S01]  /*80d0*/  LDG.E R15, desc[UR32][R8.64] ;  /* 0x00000020080f7981 */ /* 0x000462000c1e1900 */
[----:B------:R-:W-:Y:S01]  /*80e0*/  MOV R6, UR6 ;  /* 0x0000000600067c02 */ /* 0x000fe20008000f00 */
[C---:B------:R-:W-:Y:S01]  /*80f0*/  IMAD R12, R10.reuse, UR30, RZ ;  /* 0x0000001e0a0c7c24 */ /* 0x040fe2000f8e02ff */
[----:B------:R-:W-:Y:S01]  /*8100*/  MOV R3, UR10 ;  /* 0x0000000a00037c02 */ /* 0x000fe20008000f00 */
[----:B---3--:R-:W-:Y:S01]  /*8110*/  IMAD R14, R10, UR40, RZ ;  /* 0x000000280a0e7c24 */ /* 0x008fe2000f8e02ff */
[----:B------:R-:W-:Y:S01]  /*8120*/  MOV R2, R6 ;  /* 0x0000000600027202 */ /* 0x000fe20000000f00 */
[C---:B------:R-:W-:Y:S01]  /*8130*/  IMAD R17, R11.reuse, UR31, R12 ;  /* 0x0000001f0b117c24 */ /* 0x040fe2000f8e020c */
[----:B------:R-:W-:Y:S01]  /*8140*/  MOV R7, UR7 ;  /* 0x0000000700077c02 */ /* 0x000fe20008000f00 */
[----:B------:R-:W-:-:S04]  /*8150*/  IMAD.WIDE.U32 R6, R11, UR40, RZ ;  /* 0x000000280b067c25 */ /* 0x000fc8000f8e00ff */
[----:B------:R-:W-:Y:S01]  /*8160*/  IMAD.WIDE.U32 R2, R11, UR30, R2 ;  /* 0x0000001e0b027c25 */ /* 0x000fe2000f8e0002 */
[----:B--2---:R-:W-:-:S03]  /*8170*/  LEA R8, P1, R6, UR19, 0x2 ;  /* 0x0000001306087c11 */ /* 0x004fc6000f8210ff */
[----:B0-----:R-:W-:Y:S01]  /*8180*/  IMAD R13, R11, UR41, R14 ;  /* 0x000000290b0d7c24 */ /* 0x001fe2000f8e020e */
[----:B------:R-:W-:Y:S02]  /*8190*/  IADD3 R5, PT, PT, R3, R17, RZ ;  /* 0x0000001103057210 */ /* 0x000fe40007ffe0ff */
[C---:B------:R-:W-:Y:S02]  /*81a0*/  LEA R4, P0, R2.reuse, UR26, 0x2 ;  /* 0x0000001a02047c11 */ /* 0x040fe4000f8010ff */
[----:B------:R-:W-:Y:S02]  /*81b0*/  IADD3 R3, PT, PT, R7, R13, RZ ;  /* 0x0000000d07037210 */ /* 0x000fe40007ffe0ff */
[----:B------:R-:W-:Y:S02]  /*81c0*/  LEA.HI.X R5, R2, UR27, R5, 0x2, P0 ;  /* 0x0000001b02057c11 */ /* 0x000fe400080f1405 */
[----:B------:R-:W-:Y:S01]  /*81d0*/  LEA.HI.X R9, R6, UR20, R3, 0x2, P1 ;  /* 0x0000001406097c11 */ /* 0x000fe200088f1403 */
[----:B-1----:R-:W-:-:S05]  /*81e0*/  FMUL.FTZ R15, R0, R15 ;  /* 0x0000000f000f7220 */ /* 0x002fca0000410000 */
[----:B------:R2:W-:Y:S04]  /*81f0*/  REDG.E.ADD.F32.FTZ.RN.STRONG.GPU desc[UR32][R4.64], R15 ;  /* 0x0000000f040079a6 */ /* 0x0005e8000c12f320 */
[----:B------:R-:W3:Y:S01]  /*8200*/  LDG.E R9, desc[UR32][R8.64] ;  /* 0x0000002008097981 */ /* 0x000ee2000c1e1900 */
        /* <DEDUP_REMOVED lines=12> */
[----:B---3--:R-:W-:-:S05]  /*82d0*/  FMUL.FTZ R3, R0, R9 ;  /* 0x0000000900037220 */ /* 0x008fca0000410000 */
[----:B------:R2:W-:Y:S07]  /*82e0*/  REDG.E.ADD.F32.FTZ.RN.STRONG.GPU desc[UR32][R6.64], R3 ;  /* 0x00000003060079a6 */ /* 0x0005ee000c12f320 */
[----:B------:R-:W-:Y:S05]  /*82f0*/  @!P0 BRA `(.L_x_3389) ;  /* 0xfffffffc00208947 */ /* 0x000fea000383ffff */
[----:B------:R-:W-:Y:S05]  /*8300*/  BSYNC.RECONVERGENT B0 ;  /* 0x0000000000007941 */ /* 0x000fea0003800200 */
.L_x_3388:
[----:B------:R-:W-:Y:S05]  /*8310*/  EXIT ;  /* 0x000000000000794d */ /* 0x000fea0003800000 */
.L_x_3374:
[----:B------:R-:W-:Y:S01]  /*8320*/  HFMA2 R189, -RZ, RZ, 0, 5.9604644775390625e-08 ;  /* 0x00000001ffbd7431 */ /* 0x000fe200000001ff */
[----:B------:R-:W-:Y:S02]  /*8330*/  MOV R190, R6 ;  /* 0x0000000600be7202 */ /* 0x000fe40000000f00 */
[----:B------:R-:W-:Y:S02]  /*8340*/  MOV R192, RZ ;  /* 0x000000ff00c07202 */ /* 0x000fe40000000f00 */
[----:B------:R-:W-:-:S07]  /*8350*/  MOV R207, 0xffffffff ;  /* 0xffffffff00cf7802 */ /* 0x000fce0000000f00 */
[----:B-123-5:R-:W-:Y:S05]  /*8360*/  WARPSYNC.COLLECTIVE R207, `(.L_x_3390) ;  /* 0x00000000cf087348 */ /* 0x02efea0003c00000 */
[----:B------:R0:W4:Y:S02]  /*8370*/  SHFL.UP P6, R4, R190, R189, R192 ;  /* 0x040000bdbe047389 */ /* 0x00012400000c00c0 */
[----:B012345:R-:W-:Y:S05]  /*8380*/  ENDCOLLECTIVE ;  /* 0x000000000000791b */ /* 0x03ffea0003800000 */
.L_x_3390:
[----:B------:R-:W-:Y:S02]  /*8390*/  MOV R190, R5 ;  /* 0x0000000500be7202 */ /* 0x000fe40000000f00 */
[----:B------:R-:W-:-:S07]  /*83a0*/  MOV R7, R4 ;  /* 0x0000000400077202 */ /* 0x000fce0000000f00 */
[----:B------:R-:W-:Y:S05]  /*83b0*/  WARPSYNC.COLLECTIVE R207, `(.L_x_3391) ;  /* 0x00000000cf087348 */ /* 0x000fea0003c00000 */
[----:B------:R0:W1:Y:S02]  /*83c0*/  SHFL.UP P6, R4, R190, R189, R192 ;  /* 0x040000bdbe047389 */ /* 0x00006400000c00c0 */
[----:B01----:R-:W-:Y:S05]  /*83d0*/  ENDCOLLECTIVE ;  /* 0x000000000000791b */ /* 0x003fea0003800000 */
.L_x_3391:
        /* <DEDUP_REMOVED lines=8> */
.L_x_3392:
[----:B------:R-:W-:Y:S02]  /*8460*/  MOV R190, R9 ;  /* 0x0000000900be7202 */ /* 0x000fe40000000f00 */
[----:B------:R-:W-:-:S07]  /*8470*/  MOV R7, R4 ;  /* 0x0000000400077202 */ /* 0x000fce0000000f00 */
[----:B------:R-:W-:Y:S05]  /*8480*/  WARPSYNC.COLLECTIVE R207, `(.L_x_3393) ;  /* 0x00000000cf087348 */ /* 0x000fea0003c00000 */
[----:B------:R0:W1:Y:S02]  /*8490*/  SHFL.UP P6, R4, R190, R189, R192 ;  /* 0x040000bdbe047389 */ /* 0x00006400000c00c0 */
[----:B01----:R-:W-:Y:S05]  /*84a0*/  ENDCOLLECTIVE ;  /* 0x000000000000791b */ /* 0x003fea0003800000 */
.L_x_3393:
        /* <DEDUP_REMOVED lines=8> */
.L_x_3394:
[----:B------:R-:W-:Y:S02]  /*8530*/  MOV R190, R187 ;  /* 0x000000bb00be7202 */ /* 0x000fe40000000f00 */
[----:B------:R-:W-:-:S07]  /*8540*/  MOV R5, R4 ;  /* 0x0000000400057202 */ /* 0x000fce0000000f00 */
[----:B------:R-:W-:Y:S05]  /*8550*/  WARPSYNC.COLLECTIVE R207, `(.L_x_3395) ;  /* 0x00000000cf087348 */ /* 0x000fea0003c00000 */
[----:B------:R0:W1:Y:S02]  /*8560*/  SHFL.UP P6, R4, R190, R189, R192 ;  /* 0x040000bdbe047389 */ /* 0x00006400000c00c0 */
[----:B01----:R-:W-:Y:S05]  /*8570*/  ENDCOLLECTIVE ;  /* 0x000000000000791b */ /* 0x003fea0003800000 */
.L_x_3395:
        /* <DEDUP_REMOVED lines=8> */
.L_x_3396:
[----:B------:R-:W-:Y:S02]  /*8600*/  MOV R190, R7 ;  /* 0x0000000700be7202 */ /* 0x000fe40000000f00 */
[----:B------:R-:W-:-:S07]  /*8610*/  MOV R5, R4 ;  /* 0x0000000400057202 */ /* 0x000fce0000000f00 */
[----:B------:R-:W-:Y:S05]  /*8620*/  WARPSYNC.COLLECTIVE R207, `(.L_x_3397) ;  /* 0x00000000cf087348 */ /* 0x000fea0003c00000 */
[----:B------:R0:W1:Y:S02]  /*8630*/  SHFL.UP P6, R4, R190, R189, R192 ;  /* 0x040000bdbe047389 */ /* 0x00006400000c00c0 */
[----:B01----:R-:W-:Y:S05]  /*8640*/  ENDCOLLECTIVE ;  /* 0x000000000000791b */ /* 0x003fea0003800000 */
.L_x_3397:
        /* <DEDUP_REMOVED lines=8> */
.L_x_3398:
[----:B------:R-:W-:Y:S02]  /*86d0*/  MOV R190, R5 ;  /* 0x0000000500be7202 */ /* 0x000fe40000000f00 */
[----:B------:R-:W-:-:S07]  /*86e0*/  MOV R9, R4 ;  /* 0x0000000400097202 */ /* 0x000fce0000000f00 */
[----:B------:R-:W-:Y:S05]  /*86f0*/  WARPSYNC.COLLECTIVE R207, `(.L_x_3399) ;  /* 0x00000000cf087348 */ /* 0x000fea0003c00000 */
[----:B------:R0:W1:Y:S02]  /*8700*/  SHFL.UP P6, R4, R190, R189, R192 ;  /* 0x040000bdbe047389 */ /* 0x00006400000c00c0 */
[----:B01----:R-:W-:Y:S05]  /*8710*/  ENDCOLLECTIVE ;  /* 0x000000000000791b */ /* 0x003fea0003800000 */
.L_x_3399:
[----:B------:R-:W-:Y:S05]  /*8720*/  BRA `(.L_x_3400) ;  /* 0xffffffcc00587947 */ /* 0x000fea000383ffff */
.L_x_3375:
[----:B------:R-:W-:Y:S01]  /*8730*/  HFMA2 R209, -RZ, RZ, 0, 1.847743988037109375e-06 ;  /* 0x0000001fffd17431 */ /* 0x000fe200000001ff */
[----:B------:R-:W-:Y:S01]  /*8740*/  BSSY B0, `(.L_x_3401) ;  /* 0x0000007000007945 */ /* 0x000fe20003800000 */
[----:B------:R-:W-:Y:S02]  /*8750*/  MOV R208, R6 ;  /* 0x0000000600d07202 */ /* 0x000fe40000000f00 */
[----:B------:R-:W-:Y:S02]  /*8760*/  MOV R210, 0x1f ;  /* 0x0000001f00d27802 */ /* 0x000fe40000000f00 */
[----:B------:R-:W-:-:S07]  /*8770*/  MOV R207, 0xffffffff ;  /* 0xffffffff00cf7802 */ /* 0x000fce0000000f00 */
[----:B-123-5:R-:W-:Y:S05]  /*8780*/  WARPSYNC.COLLECTIVE R207, `(.L_x_3402) ;  /* 0x00000000cf087348 */ /* 0x02efea0003c00000 */
[----:B------:R0:W4:Y:S02]  /*8790*/  SHFL.IDX P2, R5, R208, R209, R210 ;  /* 0x000000d1d0057389 */ /* 0x00012400000400d2 */
[----:B012345:R-:W-:Y:S05]  /*87a0*/  ENDCOLLECTIVE ;  /* 0x000000000000791b */ /* 0x03ffea0003800000 */
.L_x_3402:
[----:B------:R-:W-:Y:S05]  /*87b0*/  BSYNC B0 ;  /* 0x0000000000007941 */ /* 0x000fea0003800000 */
.L_x_3401:
[----:B------:R-:W-:Y:S05]  /*87c0*/  BRA `(.L_x_3403) ;  /* 0xffffffcc00487947 */ /* 0x000fea000383ffff */
.L_x_3376:
        /* <DEDUP_REMOVED lines=8> */
.L_x_3405:
[----:B------:R-:W-:Y:S05]  /*8850*/  BSYNC B0 ;  /* 0x0000000000007941 */ /* 0x000fea0003800000 */
.L_x_3404:
[----:B------:R-:W-:Y:S05]  /*8860*/  BRA `(.L_x_3406) ;  /* 0xffffffcc00287947 */ /* 0x000fea000383ffff */
.L_x_3377:
[----:B------:R-:W-:Y:S01]  /*8870*/  HFMA2 R189, -RZ, RZ, 0, 5.9604644775390625e-08 ;  /* 0x00000001ffbd7431 */ /* 0x000fe200000001ff */
[----:B------:R-:W-:Y:S01]  /*8880*/  BSSY B0, `(.L_x_3407) ;  /* 0x0000007000007945 */ /* 0x000fe20003800000 */
[----:B------:R-:W-:Y:S02]  /*8890*/  MOV R190, R6 ;  /* 0x0000000600be7202 */ /* 0x000fe40000000f00 */
[----:B------:R-:W-:Y:S02]  /*88a0*/  MOV R192, RZ ;  /* 0x000000ff00c07202 */ /* 0x000fe40000000f00 */
[----:B------:R-:W-:-:S07]  /*88b0*/  MOV R207, 0xffffffff ;  /* 0xffffffff00cf7802 */ /* 0x000fce0000000f00 */
[----:B-123-5:R-:W-:Y:S05]  /*88c0*/  WARPSYNC.COLLECTIVE R207, `(.L_x_3408) ;  /* 0x00000000cf087348 */ /* 0x02efea0003c00000 */
[----:B------:R0:W4:Y:S02]  /*88d0*/  SHFL.UP P6, R4, R190, R189, R192 ;  /* 0x040000bdbe047389 */ /* 0x00012400000c00c0 */
[----:B012345:R-:W-:Y:S05]  /*88e0*/  ENDCOLLECTIVE ;  /* 0x000000000000791b */ /* 0x03ffea0003800000 */
.L_x_3408:
[----:B------:R-:W-:Y:S05]  /*88f0*/  BSYNC B0 ;  /* 0x0000000000007941 */ /* 0x000fea0003800000 */
.L_x_3407:
        /* <DEDUP_REMOVED lines=11> */
.L_x_3409:
[----:B------:R-:W-:Y:S05]  /*89b0*/  WARPSYNC.COLLECTIVE R207, `(.L_x_3410) ;  /* 0x00000000cf087348 */ /* 0x000fea0003c00000 */
[----:B------:R0:W1:Y:S02]  /*89c0*/  SHFL.IDX P2, R5, R208, R209, R210 ;  /* 0x000000d1d0057389 */ /* 0x00006400000400d2 */
[----:B01----:R-:W-:Y:S05]  /*89d0*/  ENDCOLLECTIVE ;  /* 0x000000000000791b */ /* 0x003fea0003800000 */
.L_x_3410:
[----:B------:R-:W-:Y:S02]  /*89e0*/  MOV R208, R3 ;  /* 0x0000000300d07202 */ /* 0x000fe40000000f00 */
[----:B------:R-:W-:Y:S02]  /*89f0*/  MOV R188, R4 ;  /* 0x0000000400bc7202 */ /* 0x000fe40000000f00 */
[----:B------:R-:W-:-:S07]  /*8a00*/  MOV R4, R5 ;  /* 0x0000000500047202 */ /* 0x000fce0000000f00 */
[----:B------:R-:W-:Y:S05]  /*8a10*/  WARPSYNC.COLLECTIVE R207, `(.L_x_3411) ;  /* 0x00000000cf087348 */ /* 0x000fea0003c00000 */
[----:B------:R0:W1:Y:S02]  /*8a20*/  SHFL.IDX P2, R5, R208, R209, R210 ;  /* 0x000000d1d0057389 */ /* 0x00006400000400d2 */
[----:B01----:R-:W-:Y:S05]  /*8a30*/  ENDCOLLECTIVE ;  /* 0x000000000000791b */ /* 0x003fea0003800000 */
.L_x_3411:
[----:B------:R-:W-:Y:S05]  /*8a40*/  BRA `(.L_x_3412) ;  /* 0xffffffc800c87947 */ /* 0x000fea000383ffff */
.L_x_3379:
[----:B------:R-:W-:Y:S01]  /*8a50*/  HFMA2 R211, -RZ, RZ, 0, 5.9604644775390625e-08 ;  /* 0x00000001ffd37431 */ /* 0x000fe200000001ff */
[-C--:B------:R-:W-:Y:S01]  /*8a60*/  MOV R212, R6.reuse ;  /* 0x0000000600d47202 */ /* 0x080fe20000000f00 */
[----:B------:R-:W-:Y:S01]  /*8a70*/  HFMA2 R209, -RZ, RZ, 0, 0 ;  /* 0x00000000ffd17431 */ /* 0x000fe200000001ff */
[----:B------:R-:W-:Y:S02]  /*8a80*/  MOV R214, 0x1f ;  /* 0x0000001f00d67802 */ /* 0x000fe40000000f00 */
[----:B------:R-:W-:Y:S02]  /*8a90*/  MOV R207, 0xffffffff ;  /* 0xffffffff00cf7802 */ /* 0x000fe40000000f00 */
[----:B------:R-:W-:Y:S02]  /*8aa0*/  MOV R3, R6 ;  /* 0x0000000600037202 */ /* 0x000fe40000000f00 */
[----:B------:R-:W-:-:S07]  /*8ab0*/  MOV R4, R5 ;  /* 0x0000000500047202 */ /* 0x000fce0000000f00 */
[----:B--2---:R-:W-:Y:S05]  /*8ac0*/  WARPSYNC.COLLECTIVE R207, `(.L_x_3413) ;  /* 0x00000000cf087348 */ /* 0x004fea0003c00000 */
[----:B------:R0:W1:Y:S02]  /*8ad0*/  SHFL.DOWN P2, R7, R212, R211, R214 ;  /* 0x080000d3d4077389 */ /* 0x00006400000400d6 */
[----:B012---:R-:W-:Y:S05]  /*8ae0*/  ENDCOLLECTIVE ;  /* 0x000000000000791b */ /* 0x007fea0003800000 */
.L_x_3413:
[----:B------:R-:W-:Y:S02]  /*8af0*/  MOV R210, 0x1f ;  /* 0x0000001f00d27802 */ /* 0x000fe40000000f00 */
[----:B------:R-:W-:Y:S02]  /*8b00*/  MOV R212, R5 ;  /* 0x0000000500d47202 */ /* 0x000fe40000000f00 */
[----:B------:R-:W-:-:S07]  /*8b10*/  MOV R2, R7 ;  /* 0x0000000700027202 */ /* 0x000fce0000000f00 */
[----:B------:R-:W-:Y:S05]  /*8b20*/  WARPSYNC.COLLECTIVE R207, `(.L_x_3414) ;  /* 0x00000000cf087348 */ /* 0x000fea0003c00000 */
[----:B------:R0:W1:Y:S02]  /*8b30*/  SHFL.DOWN P2, R7, R212, R211, R214 ;  /* 0x080000d3d4077389 */ /* 0x00006400000400d6 */
[----:B01----:R-:W-:Y:S05]  /*8b40*/  ENDCOLLECTIVE ;  /* 0x000000000000791b */ /* 0x003fea0003800000 */
.L_x_3414:
        /* <DEDUP_REMOVED lines=10> */
.L_x_3415:
[----:B------:R-:W-:Y:S02]  /*8bf0*/  MOV R212, R4 ;  /* 0x0000000400d47202 */ /* 0x000fe40000000f00 */
[----:B------:R-:W-:-:S07]  /*8c00*/  MOV R2, R7 ;  /* 0x0000000700027202 */ /* 0x000fce0000000f00 */
[----:B------:R-:W-:Y:S05]  /*8c10*/  WARPSYNC.COLLECTIVE R207, `(.L_x_3416) ;  /* 0x00000000cf087348 */ /* 0x000fea0003c00000 */
[----:B------:R0:W1:Y:S02]  /*8c20*/  SHFL.DOWN P2, R7, R212, R211, R214 ;  /* 0x080000d3d4077389 */ /* 0x00006400000400d6 */
[----:B01----:R-:W-:Y:S05]  /*8c30*/  ENDCOLLECTIVE ;  /* 0x000000000000791b */ /* 0x003fea0003800000 */
.L_x_3416:
        /* <DEDUP_REMOVED lines=10> */
.L_x_3417:
[----:B------:R-:W-:Y:S02]  /*8ce0*/  MOV R212, R4 ;  /* 0x0000000400d47202 */ /* 0x000fe40000000f00 */
[----:B------:R-:W-:-:S07]  /*8cf0*/  MOV R2, R7 ;  /* 0x0000000700027202 */ /* 0x000fce0000000f00 */
[----:B------:R-:W-:Y:S05]  /*8d00*/  WARPSYNC.COLLECTIVE R207, `(.L_x_3418) ;  /* 0x00000000cf087348 */ /* 0x000fea0003c00000 */
[----:B------:R0:W1:Y:S02]  /*8d10*/  SHFL.DOWN P2, R7, R212, R211, R214 ;  /* 0x080000d3d4077389 */ /* 0x00006400000400d6 */
[----:B01----:R-:W-:Y:S05]  /*8d20*/  ENDCOLLECTIVE ;  /* 0x000000000000791b */ /* 0x003fea0003800000 */
.L_x_3418:
        /* <DEDUP_REMOVED lines=11> */
.L_x_3419:
[----:B------:R-:W-:Y:S02]  /*8de0*/  MOV R212, R4 ;  /* 0x0000000400d47202 */ /* 0x000fe40000000f00 */
[----:B------:R-:W-:-:S07]  /*8df0*/  MOV R2, R7 ;  /* 0x0000000700027202 */ /* 0x000fce0000000f00 */
[----:B------:R-:W-:Y:S05]  /*8e00*/  WARPSYNC.COLLECTIVE R207, `(.L_x_3420) ;  /* 0x00000000cf087348 */ /* 0x000fea0003c00000 */
[----:B------:R0:W1:Y:S02]  /*8e10*/  SHFL.DOWN P2, R7, R212, R211, R214 ;  /* 0x080000d3d4077389 */ /* 0x00006400000400d6 */
[----:B01----:R-:W-:Y:S05]  /*8e20*/  ENDCOLLECTIVE ;  /* 0x000000000000791b */ /* 0x003fea0003800000 */
.L_x_3420:
        /* <DEDUP_REMOVED lines=11> */
.L_x_3421:
[----:B------:R-:W-:Y:S02]  /*8ee0*/  MOV R212, R4 ;  /* 0x0000000400d47202 */ /* 0x000fe40000000f00 */
[----:B------:R-:W-:-:S07]  /*8ef0*/  MOV R2, R7 ;  /* 0x0000000700027202 */ /* 0x000fce0000000f00 */
[----:B------:R-:W-:Y:S05]  /*8f00*/  WARPSYNC.COLLECTIVE R207, `(.L_x_3422) ;  /* 0x00000000cf087348 */ /* 0x000fea0003c00000 */
[----:B------:R0:W1:Y:S02]  /*8f10*/  SHFL.DOWN P2, R7, R212, R211, R214 ;  /* 0x080000d3d4077389 */ /* 0x00006400000400d6 */
[----:B01----:R-:W-:Y:S05]  /*8f20*/  ENDCOLLECTIVE ;  /* 0x000000000000791b */ /* 0x003fea0003800000 */
.L_x_3422:
        /* <DEDUP_REMOVED lines=11> */
.L_x_3423:
[----:B------:R-:W-:Y:S02]  /*8fe0*/  ISETP.NE.AND P0, PT, R14, 0x1f, PT ;  /* 0x0000001f0e00780c */ /* 0x000fe40003f05270 */
[----:B------:R-:W-:Y:S02]  /*8ff0*/  MOV R208, R4 ;  /* 0x0000000400d07202 */ /* 0x000fe40000000f00 */
[----:B------:R-:W-:-:S09]  /*9000*/  MOV R2, R5 ;  /* 0x0000000500027202 */ /* 0x000fd20000000f00 */
[----:B------:R-:W-:Y:S05]  /*9010*/  WARPSYNC.COLLECTIVE R207, `(.L_x_3424) ;  /* 0x00000000cf087348 */ /* 0x000fea0003c00000 */
[----:B------:R0:W1:Y:S02]  /*9020*/  SHFL.IDX P2, R5, R208, R209, R210 ;  /* 0x000000d1d0057389 */ /* 0x00006400000400d2 */
[----:B01----:R-:W-:Y:S05]  /*9030*/  ENDCOLLECTIVE ;  /* 0x000000000000791b */ /* 0x003fea0003800000 */
.L_x_3424:
[----:B------:R-:W-:Y:S05]  /*9040*/  WARPSYNC.COLLECTIVE R207, `(.L_x_3425) ;  /* 0x00000000cf087348 */ /* 0x000fea0003c00000 */
[----:B------:R0:W1:Y:S02]  /*9050*/  SHFL.DOWN P2, R7, R212, R211, R214 ;  /* 0x080000d3d4077389 */ /* 0x00006400000400d6 */
[----:B01----:R-:W-:Y:S05]  /*9060*/  ENDCOLLECTIVE ;  /* 0x000000000000791b */ /* 0x003fea0003800000 */
.L_x_3425:
        /* <DEDUP_REMOVED lines=8> */
.L_x_3426:
[----:B------:R-:W-:Y:S05]  /*90f0*/  WARPSYNC.COLLECTIVE R207, `(.L_x_3427) ;  /* 0x00000000cf087348 */ /* 0x000fea0003c00000 */
[----:B------:R0:W1:Y:S02]  /*9100*/  SHFL.IDX P2, R5, R208, R209, R210 ;  /* 0x000000d1d0057389 */ /* 0x00006400000400d2 */
[----:B01----:R-:W-:Y:S05]  /*9110*/  ENDCOLLECTIVE ;  /* 0x000000000000791b */ /* 0x003fea0003800000 */
.L_x_3427:
[----:B------:R-:W-:Y:S01]  /*9120*/  MOV R208, R9 ;  /* 0x0000000900d07202 */ /* 0x000fe20000000f00 */
[----:B------:R-:W-:Y:S01]  /*9130*/  FFMA.FTZ R9, R9, R2, R6 ;  /* 0x0000000209097223 */ /* 0x000fe20000010006 */
[----:B------:R-:W-:Y:S02]  /*9140*/  MOV R205, R7 ;  /* 0x0000000700cd7202 */ /* 0x000fe40000000f00 */
[----:B------:R-:W-:-:S07]  /*9150*/  MOV R206, R5 ;  /* 0x0000000500ce7202 */ /* 0x000fce0000000f00 */
[----:B------:R-:W-:Y:S05]  /*9160*/  WARPSYNC.COLLECTIVE R207, `(.L_x_3428) ;  /* 0x00000000cf087348 */ /* 0x000fea0003c00000 */
[----:B------:R0:W1:Y:S02]  /*9170*/  SHFL.IDX P2, R5, R208, R209, R210 ;  /* 0x000000d1d0057389 */ /* 0x00006400000400d2 */
[----:B01----:R-:W-:Y:S05]  /*9180*/  ENDCOLLECTIVE ;  /* 0x000000000000791b */ /* 0x003fea0003800000 */
.L_x_3428:
[----:B------:R-:W-:Y:S01]  /*9190*/  MOV R7, R5 ;  /* 0x0000000500077202 */ /* 0x000fe20000000f00 */
[----:B------:R-:W-:Y:S06]  /*91a0*/  BRA `(.L_x_3429) ;  /* 0xffffffc800bc7947 */ /* 0x000fec000383ffff */
.L_x_3430:
        /* <DEDUP_REMOVED lines=13> */
.L_x_10441:


//--------------------- .text._Z25selective_scan_bwd_kernelI32Selective_Scan_bwd_kernel_traitsILi64ELi16ELb0ELb0ELb0ELb1ELb0EN3c104HalfEfEEv12SSMParamsBwd --------------------------
	.section	.text._Z25selective_scan_bwd_kernelI32Selective_Scan_bwd_kernel_traitsILi64ELi16ELb0ELb0ELb0ELb1ELb0EN3c104HalfEfEEv12SSMParamsBwd,"ax",@progbits
	.align	128
        .global         _Z25selective_scan_bwd_kernelI32Selective_Scan_bwd_kernel_traitsILi64ELi16ELb0ELb0ELb0ELb1ELb0EN3c104HalfEfEEv12SSMParamsBwd
        .type           _Z25selective_scan_bwd_kernelI32Selective_Scan_bwd_kernel_traitsILi64ELi16ELb0ELb0ELb0ELb1ELb0EN3c104HalfEfEEv12SSMParamsBwd,@function
        .size           _Z25selective_scan_bwd_kernelI32Selective_Scan_bwd_kernel_traitsILi64ELi16ELb0ELb0ELb0ELb1ELb0EN3c104HalfEfEEv12SSMParamsBwd,(.L_x_10442 - _Z25selective_scan_bwd_kernelI32Selective_Scan_bwd_kernel_traitsILi64ELi16ELb0ELb0ELb0ELb1ELb0EN3c104HalfEfEEv12SSMParamsBwd)
        .other          _Z25selective_scan_bwd_kernelI32Selective_Scan_bwd_kernel_traitsILi64ELi16ELb0ELb0ELb0ELb1ELb0EN3c104HalfEfEEv12SSMParamsBwd,@"STO_CUDA_ENTRY STV_DEFAULT"
_Z25selective_scan_bwd_kernelI32Selective_Scan_bwd_kernel_traitsILi64ELi16ELb0ELb0ELb0ELb1ELb0EN3c104HalfEfEEv12SSMParamsBwd:
.text._Z25selective_scan_bwd_kernelI32Selective_Scan_bwd_kernel_traitsILi64ELi16ELb0ELb0ELb0ELb1ELb0EN3c104HalfEfEEv12SSMParamsBwd:
[----:B------:R-:W-:Y:S01]  /*0000*/  LDC R1, c[0x0][0x37c] ;  /* 0x0000df00ff017b82 */ /* 0x000fe20000000800 */
[----:B------:R-:W0:Y:S07]  /*0010*/  LDCU.64 UR10, c[0x0][0x470] ;  /* 0x00008e00ff0a77ac */ /* 0x000e2e0008000a00 */
[----:B------:R-:W1:Y:S01]  /*0020*/  S2UR UR8, SR_CTAID.Y ;  /* 0x00000000000879c3 */ /* 0x000e620000002600 */
[----:B------:R-:W-:Y:S01]  /*0030*/  HFMA2 R67, -RZ, RZ, 0, 0 ;  /* 0x00000000ff437431 */ /* 0x000fe200000001ff */
[----:B------:R-:W-:Y:S01]  /*0040*/  MOV R38, RZ ;  /* 0x000000ff00267202 */ /* 0x000fe20000000f00 */
[----:B------:R-:W2:Y:S01]  /*0050*/  LDCU.128 UR4, c[0x0][0x450] ;  /* 0x00008a00ff0477ac */ /* 0x000ea20008000c00 */
[----:B------:R-:W3:Y:S04]  /*0060*/  LDCU.64 UR24, c[0x0][0x358] ;  /* 0x00006b00ff1877ac */ /* 0x000ee80008000a00 */
        /* <DEDUP_REMOVED lines=69> */
[----:B------:R-:W-:Y:S01]  /*04c0*/  UISETP.GE.AND UP0, UPT, UR31, 0x1, UPT ;  /* 0x000000011f00788c */ /* 0x000fe2000bf06270 */
[----:B------:R-:W-:Y:S01]  /*04d0*/  HFMA2 R65, -RZ, RZ, 0, 0 ;  /* 0x00000000ff417431 */ /* 0x000fe200000001ff */
[----:B------:R-:W-:Y:S01]  /*04e0*/  UIMAD UR10, UR8, UR17, UR19 ;  /* 0x00000011080a72a4 */ /* 0x000fe2000f8e0213 */
[----:B------:R-:W-:Y:S01]  /*04f0*/  MOV R36, RZ ;  /* 0x000000ff00247202 */ /* 0x000fe20000000f00 */
        /* <DEDUP_REMOVED lines=8> */
[----:B------:R-:W-:Y:S01]  /*0580*/  MOV R36, RZ ;  /* 0x000000ff00247202 */ /* 0x000fe20000000f00 */
[----:B------:R-:W3:Y:S01]  /*0590*/  LDCU.64 UR22, c[0x0][0x440] ;  /* 0x00008800ff1677ac */ /* 0x000ee20008000a00 */
[----:B------:R-:W-:Y:S01]  /*05a0*/  MOV R65, RZ ;  /* 0x000000ff00417202 */ /* 0x000fe20000000f00 */
        /* <DEDUP_REMOVED lines=13> */
[----:B------:R-:W-:Y:S01]  /*0680*/  LEA R32, R63, UR18, 0x3 ;  /* 0x000000123f207c11 */ /* 0x000fe2000f8e18ff */
[----:B------:R-:W-:Y:S01]  /*0690*/  UMOV UR18, UR19 ;  /* 0x0000001300127c82 */ /* 0x000fe20008000000 */
[----:B------:R-:W-:Y:S01]  /*06a0*/  LOP3.LUT R61, R34, 0x1f, R63, 0xf8, !PT ;  /* 0x0000001f223d7812 */ /* 0x000fe200078ef83f */
[----:B------:R-:W-:-:S03]  /*06b0*/  UMOV UR19, UR20 ;  /* 0x0000001400137c82 */ /* 0x000fc60008000000 */
        /* <DEDUP_REMOVED lines=14> */
[----:B0-----:R-:W-:-:S07]  /*07a0*/  LOP3.LUT R31, R61, 0x1e0, RZ, 0xfc, !PT ;  /* 0x000001e03d1f7812 */ /* 0x001fce00078efcff */
.L_x_3478:
[----:B------:R-:W0:Y:S01]  /*07b0*/  LDC R30, c[0x0][0x388] ;  /* 0x0000e200ff1e7b82 */ /* 0x000e220000000800 */
[----:B------:R-:W-:Y:S01]  /*07c0*/  UIADD3 UR20, UPT, UPT, UR12, -0x1, URZ ;  /* 0xffffffff0c147890 */ /* 0x000fe2000fffe0ff */
[----:B------:R-:W-:Y:S02]  /*07d0*/  SHF.L.U32 R2, R61, 0x1, RZ ;  /* 0x000000013d027819 */ /* 0x000fe400000006ff */
[----:B------:R-:W-:Y:S01]  /*07e0*/  PRMT R11, RZ, 0x7610, R11 ;  /* 0x00007610ff0b7816 */ /* 0x000fe2000000000b */
[----:B------:R-:W-:Y:S01]  /*07f0*/  USHF.L.U32 UR34, UR20, 0xa, URZ ;  /* 0x0000000a14227899 */ /* 0x000fe200080006ff */
[----:B------:R-:W-:Y:S02]  /*0800*/  IADD3 R4, P0, PT, R2, UR15, RZ ;  /* 0x0000000f02047c10 */ /* 0x000fe4000ff1e0ff */
[----:B------:R-:W-:Y:S02]  /*0810*/  PRMT R12, RZ, 0x7610, R12 ;  /* 0x00007610ff0c7816 */ /* 0x000fe4000000000c */
[----:B------:R-:W-:-:S02]  /*0820*/  IADD3.X R5, PT, PT, RZ, UR16, RZ, P0, !PT ;  /* 0x00000010ff057c10 */ /* 0x000fc400087fe4ff */
[C---:B------:R-:W-:Y:S02]  /*0830*/  IADD3 R8, P1, PT, R2.reuse, UR14, RZ ;  /* 0x0000000e02087c10 */ /* 0x040fe4000ff3e0ff */
[----:B------:R-:W-:Y:S02]  /*0840*/  IADD3 R2, P2, PT, R2, UR18, RZ ;  /* 0x0000001202027c10 */ /* 0x000fe4000ff5e0ff */
[----:B------:R-:W-:Y:S02]  /*0850*/  IADD3.X R9, PT, PT, RZ, UR17, RZ, P1, !PT ;  /* 0x00000011ff097c10 */ /* 0x000fe40008ffe4ff */
[----:B------:R-:W-:Y:S02]  /*0860*/  IADD3.X R3, PT, PT, RZ, UR19, RZ, P2, !PT ;  /* 0x00000013ff037c10 */ /* 0x000fe400097fe4ff */
[----:B------:R-:W-:Y:S02]  /*0870*/  PRMT R7, RZ, 0x7610, R7 ;  /* 0x00007610ff077816 */ /* 0x000fe40000000007 */
[----:B------:R-:W-:-:S02]  /*0880*/  PRMT R0, RZ, 0x7610, R0 ;  /* 0x00007610ff007816 */ /* 0x000fc40000000000 */
[----:B0-----:R-:W-:Y:S02]  /*0890*/  IADD3 R30, PT, PT, R30, -UR34, RZ ;  /* 0x800000221e1e7c10 */ /* 0x001fe4000fffe0ff */
[----:B------:R-:W-:Y:S02]  /*08a0*/  PRMT R71, RZ, 0x7610, R71 ;  /* 0x00007610ff477816 */ /* 0x000fe40000000047 */
[-C--:B------:R-:W-:Y:S01]  /*08b0*/  ISETP.GE.AND P0, PT, R57, R30.reuse, PT ;  /* 0x0000001e3900720c */ /* 0x080fe20003f06270 */
[----:B------:R-:W-:Y:S01]  /*08c0*/  BAR.SYNC.DEFER_BLOCKING 0x0 ;  /* 0x0000000000007b1d */ /* 0x000fe20000010000 */
[-C--:B------:R-:W-:Y:S02]  /*08d0*/  ISETP.GE.AND P2, PT, R61, R30.reuse, PT ;  /* 0x0000001e3d00720c */ /* 0x080fe40003f46270 */
[-C--:B------:R-:W-:Y:S02]  /*08e0*/  ISETP.GE.AND P1, PT, R59, R30.reuse, PT ;  /* 0x0000001e3b00720c */ /* 0x080fe40003f26270 */
[----:B------:R-:W-:-:S02]  /*08f0*/  ISETP.GE.AND P3, PT, R49, R30, PT ;  /* 0x0000001e3100720c */ /* 0x000fc40003f66270 */
[-C--:B------:R-:W-:Y:S02]  /*0900*/  ISETP.GE.AND P4, PT, R51, R30.reuse, PT ;  /* 0x0000001e3300720c */ /* 0x080fe40003f86270 */
[-C--:B------:R-:W-:Y:S02]  /*0910*/  ISETP.GE.AND P5, PT, R53, R30.reuse, PT ;  /* 0x0000001e3500720c */ /* 0x080fe40003fa6270 */
[----:B------:R-:W-:Y:S02]  /*0920*/  ISETP.GE.AND P6, PT, R55, R30, PT ;  /* 0x0000001e3700720c */ /* 0x000fe40003fc6270 */
[----:B------:R-:W-:Y:S02]  /*0930*/  PRMT R69, RZ, 0x7610, R69 ;  /* 0x00007610ff457816 */ /* 0x000fe40000000045 */
[----:B------:R-:W-:Y:S02]  /*0940*/  PRMT R10, RZ, 0x7610, R10 ;  /* 0x00007610ff0a7816 */ /* 0x000fe4000000000a */
[----:B------:R-:W-:-:S02]  /*0950*/  PRMT R13, RZ, 0x7610, R13 ;  /* 0x00007610ff0d7816 */ /* 0x000fc4000000000d */
[----:B------:R-:W-:Y:S02]  /*0960*/  PRMT R6, RZ, 0x7610, R6 ;  /* 0x00007610ff067816 */ /* 0x000fe40000000006 */
[----:B------:R-:W-:Y:S02]  /*0970*/  PRMT R40, RZ, 0x7610, R40 ;  /* 0x00007610ff287816 */ /* 0x000fe40000000028 */
[----:B------:R-:W-:Y:S01]  /*0980*/  PRMT R73, RZ, 0x7610, R73 ;  /* 0x00007610ff497816 */ /* 0x000fe20000000049 */
[----:B------:R-:W2:Y:S01]  /*0990*/  @!P0 LDG.E.U16 R11, desc[UR24][R4.64+0x80] ;  /* 0x00008018040b8981 */ /* 0x000ea2000c1e1500 */
[----:B------:R-:W-:Y:S02]  /*09a0*/  ISETP.GE.AND P0, PT, R47, R30, PT ;  /* 0x0000001e2f00720c */ /* 0x000fe40003f06270 */
[----:B------:R-:W-:Y:S01]  /*09b0*/  PRMT R42, RZ, 0x7610, R42 ;  /* 0x00007610ff2a7816 */ /* 0x000fe2000000002a */
[----:B------:R-:W3:Y:S01]  /*09c0*/  @!P2 LDG.E.U16 R7, desc[UR24][R4.64] ;  /* 0x000000180407a981 */ /* 0x000ee2000c1e1500 */
[----:B------:R-:W-:-:S02]  /*09d0*/  PRMT R75, RZ, 0x7610, R75 ;  /* 0x00007610ff4b7816 */ /* 0x000fc4000000004b */
[----:B------:R-:W-:Y:S01]  /*09e0*/  PRMT R44, RZ, 0x7610, R44 ;  /* 0x00007610ff2c7816 */ /* 0x000fe2000000002c */
[----:B------:R-:W4:Y:S01]  /*09f0*/  @!P1 LDG.E.U16 R0, desc[UR24][R4.64+0x40] ;  /* 0x0000401804009981 */ /* 0x000f22000c1e1500 */
[----:B------:R-:W-:Y:S02]  /*0a00*/  PRMT R77, RZ, 0x7610, R77 ;  /* 0x00007610ff4d7816 */ /* 0x000fe4000000004d */
[----:B------:R-:W-:Y:S01]  /*0a10*/  PRMT R46, RZ, 0x7610, R46 ;  /* 0x00007610ff2e7816 */ /* 0x000fe2000000002e */
[----:B------:R-:W2:Y:S04]  /*0a20*/  @!P3 LDG.E.U16 R69, desc[UR24][R4.64+0x180] ;  /* 0x000180180445b981 */ /* 0x000ea8000c1e1500 */
[----:B------:R-:W2:Y:S01]  /*0a30*/  @!P0 LDG.E.U16 R12, desc[UR24][R4.64+0x1c0] ;  /* 0x0001c018040c8981 */ /* 0x000ea2000c1e1500 */
[----:B------:R-:W-:-:S02]  /*0a40*/  ISETP.GE.AND P0, PT, R45, R30, PT ;  /* 0x0000001e2d00720c */ /* 0x000fc40003f06270 */
[-C--:B------:R-:W-:Y:S01]  /*0a50*/  ISETP.GE.AND P1, PT, R41, R30.reuse, PT ;  /* 0x0000001e2900720c */ /* 0x080fe20003f26270 */
[----:B------:R-:W2:Y:S01]  /*0a60*/  @!P4 LDG.E.U16 R10, desc[UR24][R4.64+0x140] ;  /* 0x00014018040ac981 */ /* 0x000ea2000c1e1500 */
[-C--:B------:R-:W-:Y:S02]  /*0a70*/  ISETP.GE.AND P2, PT, R39, R30.reuse, PT ;  /* 0x0000001e2700720c */ /* 0x080fe40003f46270 */
[-C--:B------:R-:W-:Y:S01]  /*0a80*/  ISETP.GE.AND P3, PT, R37, R30.reuse, PT ;  /* 0x0000001e2500720c */ /* 0x080fe20003f66270 */
[----:B------:R-:W2:Y:S01]  /*0a90*/  @!P5 LDG.E.U16 R13, desc[UR24][R4.64+0x100] ;  /* 0x00010018040dd981 */ /* 0x000ea2000c1e1500 */
[----:B------:R-:W-:-:S03]  /*0aa0*/  ISETP.GE.AND P4, PT, R35, R30, PT ;  /* 0x0000001e2300720c */ /* 0x000fc60003f86270 */
[----:B------:R-:W2:Y:S04]  /*0ab0*/  @!P6 LDG.E.U16 R6, desc[UR24][R4.64+0xc0] ;  /* 0x0000c0180406e981 */ /* 0x000ea8000c1e1500 */
[----:B------:R-:W2:Y:S01]  /*0ac0*/  @!P0 LDG.E.U16 R71, desc[UR24][R4.64+0x200] ;  /* 0x0002001804478981 */ /* 0x000ea2000c1e1500 */
[-C--:B------:R-:W-:Y:S02]  /*0ad0*/  ISETP.GE.AND P0, PT, R43, R30.reuse, PT ;  /* 0x0000001e2b00720c */ /* 0x080fe40003f06270 */
[-C--:B------:R-:W-:Y:S01]  /*0ae0*/  ISETP.GE.AND P5, PT, R33, R30.reuse, PT ;  /* 0x0000001e2100720c */ /* 0x080fe20003fa6270 */
[----:B------:R-:W2:Y:S01]  /*0af0*/  @!P1 LDG.E.U16 R73, desc[UR24][R4.64+0x280] ;  /* 0x0002801804499981 */ /* 0x000ea2000c1e1500 */
[----:B------:R-:W-:-:S03]  /*0b00*/  ISETP.GE.AND P6, PT, R31, R30, PT ;  /* 0x0000001e1f00720c */ /* 0x000fc60003fc6270 */
[----:B------:R-:W2:Y:S04]  /*0b10*/  @!P2 LDG.E.U16 R42, desc[UR24][R4.64+0x2c0] ;  /* 0x0002c018042aa981 */ /* 0x000ea8000c1e1500 */
[----:B------:R-:W2:Y:S04]  /*0b20*/  @!P3 LDG.E.U16 R75, desc[UR24][R4.64+0x300] ;  /* 0x00030018044bb981 */ /* 0x000ea8000c1e1500 */
[----:B------:R-:W2:Y:S04]  /*0b30*/  @!P0 LDG.E.U16 R40, desc[UR24][R4.64+0x240] ;  /* 0x0002401804288981 */ /* 0x000ea8000c1e1500 */
[----:B------:R-:W2:Y:S04]  /*0b40*/  @!P4 LDG.E.U16 R44, desc[UR24][R4.64+0x340] ;  /* 0x00034018042cc981 */ /* 0x000ea8000c1e1500 */
[----:B------:R-:W2:Y:S04]  /*0b50*/  @!P5 LDG.E.U16 R77, desc[UR24][R4.64+0x380] ;  /* 0x00038018044dd981 */ /* 0x000ea8000c1e1500 */
[----:B------:R0:W2:Y:S01]  /*0b60*/  @!P6 LDG.E.U16 R46, desc[UR24][R4.64+0x3c0] ;  /* 0x0003c018042ee981 */ /* 0x0000a2000c1e1500 */
[----:B------:R-:W1:Y:S01]  /*0b70*/  S2R R29, SR_LANEID ;  /* 0x00000000001d7919 */ /* 0x000e620000000000 */
[----:B------:R-:W0:Y:S01]  /*0b80*/  S2UR UR22, SR_CgaCtaId ;  /* 0x00000000001679c3 */ /* 0x000e220000008800 */
[----:B------:R-:W-:-:S02]  /*0b90*/  UMOV UR21, 0x400 ;  /* 0x0000040000157882 */ /* 0x000fc40000000000 */
[----:B0-----:R-:W-:Y:S01]  /*0ba0*/  ULEA UR35, UR22, UR21, 0x18 ;  /* 0x0000001516237291 */ /* 0x001fe2000f8ec0ff */
[----:B-1----:R-:W-:-:S04]  /*0bb0*/  IADD3 R14, PT, PT, R34, R29, RZ ;  /* 0x0000001d220e7210 */ /* 0x002fc80007ffe0ff */
[C---:B------:R-:W-:Y:S02]  /*0bc0*/  IADD3 R15, PT, PT, R14.reuse, 0x20, RZ ;  /* 0x000000200e0f7810 */ /* 0x040fe40007ffe0ff */
[CC--:B------:R-:W-:Y:S02]  /*0bd0*/  LEA.HI.SX32 R28, R14.reuse, R14.reuse, 0x1b ;  /* 0x0000000e0e1c7211 */ /* 0x0c0fe400078fdaff */
[C---:B------:R-:W-:Y:S02]  /*0be0*/  IADD3 R27, PT, PT, R14.reuse, 0x100, RZ ;  /* 0x000001000e1b7810 */ /* 0x040fe40007ffe0ff */
[----:B------:R-:W-:Y:S02]  /*0bf0*/  LEA.HI.SX32 R15, R15, R14, 0x1b ;  /* 0x0000000e0f0f7211 */ /* 0x000fe400078fdaff */
[----:B------:R-:W-:Y:S02]  /*0c00*/  IADD3 R17, PT, PT, R14, 0x40, RZ ;  /* 0x000000400e117810 */ /* 0x000fe40007ffe0ff */
[----:B------:R-:W-:-:S02]  /*0c10*/  LEA R28, R28, UR35, 0x1 ;  /* 0x000000231c1c7c11 */ /* 0x000fc4000f8e08ff */
[----:B------:R-:W-:Y:S02]  /*0c20*/  LEA.HI.SX32 R20, R27, R14, 0x1b ;  /* 0x0000000e1b147211 */ /* 0x000fe400078fdaff */
[C---:B------:R-:W-:Y:S02]  /*0c30*/  IADD3 R19, PT, PT, R14.reuse, 0x60, RZ ;  /* 0x000000600e137810 */ /* 0x040fe40007ffe0ff */
[----:B------:R-:W-:Y:S02]  /*0c40*/  LEA R27, R15, UR35, 0x1 ;  /* 0x000000230f1b7c11 */ /* 0x000fe4000f8e08ff */
[C---:B------:R-:W-:Y:S02]  /*0c50*/  IADD3 R21, PT, PT, R14.reuse, 0x80, RZ ;  /* 0x000000800e157810 */ /* 0x040fe40007ffe0ff */
[C---:B------:R-:W-:Y:S02]  /*0c60*/  IADD3 R5, PT, PT, R14.reuse, 0xa0, RZ ;  /* 0x000000a00e057810 */ /* 0x040fe40007ffe0ff */
[----:B------:R-:W-:-:S02]  /*0c70*/  IADD3 R23, PT, PT, R14, 0xc0, RZ ;  /* 0x000000c00e177810 */ /* 0x000fc40007ffe0ff */
[C---:B------:R-:W-:Y:S02]  /*0c80*/  IADD3 R25, PT, PT, R14.reuse, 0xe0, RZ ;  /* 0x000000e00e197810 */ /* 0x040fe40007ffe0ff */
[-C--:B------:R-:W-:Y:S02]  /*0c90*/  LEA.HI.SX32 R17, R17, R14.reuse, 0x1b ;  /* 0x0000000e11117211 */ /* 0x080fe400078fdaff */
[-C--:B------:R-:W-:Y:S02]  /*0ca0*/  LEA.HI.SX32 R19, R19, R14.reuse, 0x1b ;  /* 0x0000000e13137211 */ /* 0x080fe400078fdaff */
[-C--:B------:R-:W-:Y:S02]  /*0cb0*/  LEA.HI.SX32 R21, R21, R14.reuse, 0x1b ;  /* 0x0000000e15157211 */ /* 0x080fe400078fdaff */
[----:B------:R-:W-:Y:S02]  /*0cc0*/  IADD3 R79, PT, PT, R14, 0x120, RZ ;  /* 0x000001200e4f7810 */ /* 0x000fe40007ffe0ff */
[----:B------:R-:W-:-:S02]  /*0cd0*/  LEA.HI.SX32 R5, R5, R14, 0x1b ;  /* 0x0000000e05057211 */ /* 0x000fc400078fdaff */
[C---:B------:R-:W-:Y:S02]  /*0ce0*/  IADD3 R81, PT, PT, R14.reuse, 0x140, RZ ;  /* 0x000001400e517810 */ /* 0x040fe40007ffe0ff */
[-C--:B------:R-:W-:Y:S02]  /*0cf0*/  LEA.HI.SX32 R22, R23, R14.reuse, 0x1b ;  /* 0x0000000e17167211 */ /* 0x080fe400078fdaff */
[----:B------:R-:W-:Y:S02]  /*0d00*/  LEA.HI.SX32 R4, R25, R14, 0x1b ;  /* 0x0000000e19047211 */ /* 0x000fe400078fdaff */
[----:B------:R-:W-:Y:S02]  /*0d10*/  LEA R26, R17, UR35, 0x1 ;  /* 0x00000023111a7c11 */ /* 0x000fe4000f8e08ff */
[----:B------:R-:W-:Y:S02]  /*0d20*/  IADD3 R83, PT, PT, R14, 0x160, RZ ;  /* 0x000001600e537810 */ /* 0x000fe40007ffe0ff */
[----:B------:R-:W-:-:S02]  /*0d30*/  LEA R25, R19, UR35, 0x1 ;  /* 0x0000002313197c11 */ /* 0x000fc4000f8e08ff */
[C---:B------:R-:W-:Y:S02]  /*0d40*/  IADD3 R85, PT, PT, R14.reuse, 0x180, RZ ;  /* 0x000001800e557810 */ /* 0x040fe40007ffe0ff */
[----:B------:R-:W-:Y:S02]  /*0d50*/  LEA R24, R21, UR35, 0x1 ;  /* 0x0000002315187c11 */ /* 0x000fe4000f8e08ff */
[C---:B------:R-:W-:Y:S02]  /*0d60*/  IADD3 R87, PT, PT, R14.reuse, 0x1a0, RZ ;  /* 0x000001a00e577810 */ /* 0x040fe40007ffe0ff */
[----:B------:R-:W-:Y:S02]  /*0d70*/  LEA.HI.SX32 R79, R79, R14, 0x1b ;  /* 0x0000000e4f4f7211 */ /* 0x000fe400078fdaff */
[----:B------:R-:W-:Y:S02]  /*0d80*/  LEA R23, R5, UR35, 0x1 ;  /* 0x0000002305177c11 */ /* 0x000fe4000f8e08ff */
        /* <DEDUP_REMOVED lines=10> */
[-C--:B------:R-:W-:Y:S02]  /*0e30*/  LEA.HI.SX32 R89, R89, R14.reuse, 0x1b ;  /* 0x0000000e59597211 */ /* 0x080fe400078fdaff */
[----:B------:R-:W-:Y:S02]  /*0e40*/  LEA R18, R18, UR35, 0x1 ;  /* 0x0000002312127c11 */ /* 0x000fe4000f8e08ff */
[----:B------:R-:W-:-:S02]  /*0e50*/  LEA.HI.SX32 R91, R91, R14, 0x1b ;  /* 0x0000000e5b5b7211 */ /* 0x000fc400078fdaff */
[----:B------:R-:W-:Y:S02]  /*0e60*/  LEA R17, R83, UR35, 0x1 ;  /* 0x0000002353117c11 */ /* 0x000fe4000f8e08ff */
[----:B------:R-:W-:Y:S02]  /*0e70*/  LEA R16, R16, UR35, 0x1 ;  /* 0x0000002310107c11 */ /* 0x000fe4000f8e08ff */
[----:B------:R-:W-:Y:S02]  /*0e80*/  LEA R15, R87, UR35, 0x1 ;  /* 0x00000023570f7c11 */ /* 0x000fe4000f8e08ff */
[----:B------:R-:W-:Y:S02]  /*0e90*/  LEA R14, R89, UR35, 0x1 ;  /* 0x00000023590e7c11 */ /* 0x000fe4000f8e08ff */
[----:B------:R-:W-:Y:S02]  /*0ea0*/  P2R R72, PR, RZ, 0x1 ;  /* 0x00000001ff487803 */ /* 0x000fe40000000000 */
[----:B------:R-:W-:-:S02]  /*0eb0*/  ISETP.GE.AND P0, PT, R61, R30, PT ;  /* 0x0000001e3d00720c */ /* 0x000fc40003f06270 */
[----:B------:R-:W-:Y:S02]  /*0ec0*/  PRMT R5, RZ, 0x7610, R5 ;  /* 0x00007610ff057816 */ /* 0x000fe40000000005 */
        /* <DEDUP_REMOVED lines=9> */
[----:B------:R-:W-:Y:S01]  /*0f60*/  PRMT R64, RZ, 0x7610, R64 ;  /* 0x00007610ff407816 */ /* 0x000fe20000000040 */
[----:B---3--:R-:W-:Y:S04]  /*0f70*/  STS.U16 [R28], R7 ;  /* 0x000000071c007388 */ /* 0x008fe80000000400 */
[----:B----4-:R0:W-:Y:S04]  /*0f80*/  STS.U16 [R27+0x40], R0 ;  /* 0x000040001b007388 */ /* 0x0101e80000000400 */
[----:B--2---:R-:W-:Y:S01]  /*0f90*/  STS.U16 [R26+0x80], R11 ;  /* 0x0000800b1a007388 */ /* 0x004fe20000000400 */
[----:B0-----:R-:W-:-:S04]  /*0fa0*/  LOP3.LUT R0, R63, 0x3e0, RZ, 0xc0, !PT ;  /* 0x000003e03f007812 */ /* 0x001fc800078ec0ff */
[----:B------:R-:W-:-:S04]  /*0fb0*/  IADD3 R0, PT, PT, R0, R29, RZ ;  /* 0x0000001d00007210 */ /* 0x000fc80007ffe0ff */
[----:B------:R-:W-:Y:S01]  /*0fc0*/  SHF.L.U32 R0, R0, 0x4, RZ ;  /* 0x0000000400007819 */ /* 0x000fe200000006ff */
[----:B------:R-:W-:Y:S04]  /*0fd0*/  STS.U16 [R25+0xc0], R6 ;  /* 0x0000c00619007388 */ /* 0x000fe80000000400 */
[----:B------:R0:W-:Y:S04]  /*0fe0*/  STS.U16 [R24+0x100], R13 ;  /* 0x0001000d18007388 */ /* 0x0001e80000000400 */
[----:B------:R-:W-:Y:S04]  /*0ff0*/  STS.U16 [R23+0x140], R10 ;  /* 0x0001400a17007388 */ /* 0x000fe80000000400 */
[----:B------:R-:W-:Y:S04]  /*1000*/  STS.U16 [R22+0x180], R69 ;  /* 0x0001804516007388 */ /* 0x000fe80000000400 */
[----:B------:R1:W-:Y:S01]  /*1010*/  STS.U16 [R21+0x1c0], R12 ;  /* 0x0001c00c15007388 */ /* 0x0003e20000000400 */
[----:B0-----:R-:W-:-:S03]  /*1020*/  LEA R13, R91, UR35, 0x1 ;  /* 0x000000235b0d7c11 */ /* 0x001fc6000f8e08ff */
[----:B------:R0:W-:Y:S04]  /*1030*/  STS.U16 [R20+0x200], R71 ;  /* 0x0002004714007388 */ /* 0x0001e80000000400 */
[----:B------:R2:W-:Y:S01]  /*1040*/  STS.U16 [R19+0x240], R40 ;  /* 0x0002402813007388 */ /* 0x0005e20000000400 */
[----:B-1----:R-:W-:-:S03]  /*1050*/  LEA.HI.SX32 R12, R0, R0, 0x1b ;  /* 0x00000000000c7211 */ /* 0x002fc600078fdaff */
[----:B------:R1:W-:Y:S01]  /*1060*/  STS.U16 [R18+0x280], R73 ;  /* 0x0002804912007388 */ /* 0x0003e20000000400 */
[----:B------:R-:W-:-:S03]  /*1070*/  LEA R12, R12, UR35, 0x1 ;  /* 0x000000230c0c7c11 */ /* 0x000fc6000f8e08ff */
        /* <DEDUP_REMOVED lines=38> */
[----:B--2---:R-:W-:-:S02]  /*12e0*/  PRMT R40, RZ, 0x7610, R40 ;  /* 0x00007610ff287816 */ /* 0x004fc40000000028 */
[----:B------:R-:W-:Y:S02]  /*12f0*/  PRMT R69, RZ, 0x7610, R69 ;  /* 0x00007610ff457816 */ /* 0x000fe40000000045 */
        /* <DEDUP_REMOVED lines=9> */
[----:B-1----:R-:W-:Y:S02]  /*1390*/  PRMT R73, RZ, 0x7610, R73 ;  /* 0x00007610ff497816 */ /* 0x002fe40000000049 */
[----:B---3--:R-:W-:Y:S01]  /*13a0*/  PRMT R75, RZ, 0x7610, R75 ;  /* 0x00007610ff4b7816 */ /* 0x008fe2000000004b */
[----:B------:R-:W3:Y:S01]  /*13b0*/  @!P0 LDG.E.U16 R60, desc[UR24][R8.64+0x240] ;  /* 0x00024018083c8981 */ /* 0x000ee2000c1e1500 */
[----:B----4-:R-:W-:Y:S02]  /*13c0*/  PRMT R77, RZ, 0x7610, R77 ;  /* 0x00007610ff4d7816 */ /* 0x010fe4000000004d */
[----:B------:R-:W-:Y:S01]  /*13d0*/  PRMT R0, RZ, 0x7610, R0 ;  /* 0x00007610ff007816 */ /* 0x000fe20000000000 */
[----:B------:R-:W4:Y:S04]  /*13e0*/  @!P1 LDG.E.U16 R73, desc[UR24][R8.64+0x280] ;  /* 0x0002801808499981 */ /* 0x000f28000c1e1500 */
[----:B------:R-:W4:Y:S04]  /*13f0*/  @!P2 LDG.E.U16 R62, desc[UR24][R8.64+0x2c0] ;  /* 0x0002c018083ea981 */ /* 0x000f28000c1e1500 */
[----:B------:R-:W4:Y:S04]  /*1400*/  @!P3 LDG.E.U16 R75, desc[UR24][R8.64+0x300] ;  /* 0x00030018084bb981 */ /* 0x000f28000c1e1500 */
[----:B------:R-:W4:Y:S04]  /*1410*/  @!P5 LDG.E.U16 R77, desc[UR24][R8.64+0x380] ;  /* 0x00038018084dd981 */ /* 0x000f28000c1e1500 */
[----:B------:R-:W4:Y:S01]  /*1420*/  @!P6 LDG.E.U16 R0, desc[UR24][R8.64+0x3c0] ;  /* 0x0003c0180800e981 */ /* 0x000f22000c1e1500 */
        /* <DEDUP_REMOVED lines=25> */
[----:B---3--:R-:W-:Y:S04]  /*15c0*/  STS.U16 [R19+0x240], R60 ;  /* 0x0002403c13007388 */ /* 0x008fe80000000400 */
[----:B----4-:R0:W-:Y:S04]  /*15d0*/  STS.U16 [R18+0x280], R73 ;  /* 0x0002804912007388 */ /* 0x0101e80000000400 */
[----:B------:R-:W-:Y:S04]  /*15e0*/  STS.U16 [R17+0x2c0], R62 ;  /* 0x0002c03e11007388 */ /* 0x000fe80000000400 */
[----:B------:R1:W-:Y:S04]  /*15f0*/  STS.U16 [R16+0x300], R75 ;  /* 0x0003004b10007388 */ /* 0x0003e80000000400 */
[----:B------:R-:W-:Y:S04]  /*1600*/  STS.U16 [R15+0x340], R64 ;  /* 0x000340400f007388 */ /* 0x000fe80000000400 */
[----:B------:R2:W-:Y:S04]  /*1610*/  STS.U16 [R14+0x380], R77 ;  /* 0x0003804d0e007388 */ /* 0x0005e80000000400 */
[----:B------:R-:W-:Y:S01]  /*1620*/  STS.U16 [R13+0x3c0], R0 ;  /* 0x0003c0000d007388 */ /* 0x000fe20000000400 */
[----:B------:R-:W-:-:S03]  /*1630*/  NOP ;  /* 0x0000000000007918 */ /* 0x000fc60000000000 */
[----:B------:R-:W3:Y:S04]  /*1640*/  LDS.U16 R11, [R12] ;  /* 0x000000000c0b7984 */ /* 0x000ee80000000400 */
[----:B------:R-:W4:Y:S04]  /*1650*/  LDS.U16 R40, [R12+0x2] ;  /* 0x000002000c287984 */ /* 0x000f280000000400 */
[----:B------:R-:W-:Y:S04]  /*1660*/  LDS.U16 R60, [R12+0x4] ;  /* 0x000004000c3c7984 */ /* 0x000fe80000000400 */
[----:B------:R-:W-:Y:S04]  /*1670*/  LDS.U16 R66, [R12+0x6] ;  /* 0x000006000c427984 */ /* 0x000fe80000000400 */
[----:B------:R-:W-:Y:S04]  /*1680*/  LDS.U16 R62, [R12+0x8] ;  /* 0x000008000c3e7984 */ /* 0x000fe80000000400 */
[----:B------:R-:W4:Y:S04]  /*1690*/  LDS.U16 R69, [R12+0xa] ;  /* 0x00000a000c457984 */ /* 0x000f280000000400 */
[----:B------:R-:W4:Y:S04]  /*16a0*/  LDS.U16 R64, [R12+0xc] ;  /* 0x00000c000c407984 */ /* 0x000f280000000400 */
[----:B------:R-:W1:Y:S04]  /*16b0*/  LDS.U16 R71, [R12+0xe] ;  /* 0x00000e000c477984 */ /* 0x000e680000000400 */
[----:B------:R-:W2:Y:S04]  /*16c0*/  LDS.U16 R105, [R12+0x10] ;  /* 0x000010000c697984 */ /* 0x000ea80000000400 */
[----:B------:R-:W3:Y:S04]  /*16d0*/  LDS.U16 R107, [R12+0x12] ;  /* 0x000012000c6b7984 */ /* 0x000ee80000000400 */
[----:B------:R-:W3:Y:S04]  /*16e0*/  LDS.U16 R10, [R12+0x14] ;  /* 0x000014000c0a7984 */ /* 0x000ee80000000400 */
[----:B------:R-:W3:Y:S04]  /*16f0*/  LDS.U16 R7, [R12+0x16] ;  /* 0x000016000c077984 */ /* 0x000ee80000000400 */
[----:B------:R-:W3:Y:S04]  /*1700*/  LDS.U16 R0, [R12+0x18] ;  /* 0x000018000c007984 */ /* 0x000ee80000000400 */
[----:B------:R-:W3:Y:S04]  /*1710*/  LDS.U16 R6, [R12+0x1a] ;  /* 0x00001a000c067984 */ /* 0x000ee80000000400 */
[----:B------:R-:W3:Y:S04]  /*1720*/  LDS.U16 R5, [R12+0x1c] ;  /* 0x00001c000c057984 */ /* 0x000ee80000000400 */
[----:B------:R-:W3:Y:S01]  /*1730*/  LDS.U16 R4, [R12+0x1e] ;  /* 0x00001e000c047984 */ /* 0x000ee20000000400 */
[----:B------:R-:W-:Y:S01]  /*1740*/  BAR.SYNC.DEFER_BLOCKING 0x0 ;  /* 0x0000000000007b1d */ /* 0x000fe20000010000 */
[----:B0-----:R-:W-:-:S05]  /*1750*/  PRMT R73, RZ, 0x7610, R73 ;  /* 0x00007610ff497816 */ /* 0x001fca0000000049 */
[----:B------:R-:W4:Y:S01]  /*1760*/  @!P0 LDG.E.U16 R79, desc[UR24][R2.64] ;  /* 0x00000018024f8981 */ /* 0x000f22000c1e1500 */
[----:B------:R-:W-:-:S03]  /*1770*/  ISETP.GE.AND P0, PT, R57, R30, PT ;  /* 0x0000001e3900720c */ /* 0x000fc60003f06270 */
[----:B------:R-:W4:Y:S01]  /*1780*/  @!P1 LDG.E.U16 R68, desc[UR24][R2.64+0x40] ;  /* 0x0000401802449981 */ /* 0x000f22000c1e1500 */
[----:B------:R-:W-:Y:S02]  /*1790*/  ISETP.GE.AND P1, PT, R55, R30, PT ;  /* 0x0000001e3700720c */ /* 0x000fe40003f26270 */
[----:B-1----:R-:W-:Y:S01]  /*17a0*/  PRMT R75, RZ, 0x7610, R75 ;  /* 0x00007610ff4b7816 */ /* 0x002fe2000000004b */
[----:B------:R-:W4:Y:S01]  /*17b0*/  @!P2 LDG.E.U16 R94, desc[UR24][R2.64+0x2c0] ;  /* 0x0002c018025ea981 */ /* 0x000f22000c1e1500 */
[----:B--2---:R-:W-:-:S03]  /*17c0*/  PRMT R77, RZ, 0x7610, R77 ;  /* 0x00007610ff4d7816 */ /* 0x004fc6000000004d */
[----:B------:R-:W2:Y:S04]  /*17d0*/  @!P3 LDG.E.U16 R85, desc[UR24][R2.64+0x300] ;  /* 0x000300180255b981 */ /* 0x000ea8000c1e1500 */
[----:B------:R-:W2:Y:S01]  /*17e0*/  @!P0 LDG.E.U16 R73, desc[UR24][R2.64+0x80] ;  /* 0x0000801802498981 */ /* 0x000ea2000c1e1500 */
[----:B------:R-:W-:-:S03]  /*17f0*/  ISETP.GE.AND P0, PT, R53, R30, PT ;  /* 0x0000001e3500720c */ /* 0x000fc60003f06270 */
[----:B------:R-:W2:Y:S01]  /*1800*/  @!P1 LDG.E.U16 R70, desc[UR24][R2.64+0xc0] ;  /* 0x0000c01802469981 */ /* 0x000ea2000c1e1500 */
[----:B------:R-:W-:-:S03]  /*1810*/  ISETP.GE.AND P1, PT, R51, R30, PT ;  /* 0x0000001e3300720c */ /* 0x000fc60003f26270 */
[----:B------:R-:W2:Y:S04]  /*1820*/  @!P4 LDG.E.U16 R98, desc[UR24][R2.64+0x340] ;  /* 0x000340180262c981 */ /* 0x000ea8000c1e1500 */
[----:B------:R-:W2:Y:S04]  /*1830*/  @!P5 LDG.E.U16 R87, desc[UR24][R2.64+0x380] ;  /* 0x000380180257d981 */ /* 0x000ea8000c1e1500 */
[----:B------:R-:W2:Y:S01]  /*1840*/  @!P0 LDG.E.U16 R75, desc[UR24][R2.64+0x100] ;  /* 0x00010018024b8981 */ /* 0x000ea2000c1e1500 */
[----:B------:R-:W-:-:S03]  /*1850*/  ISETP.GE.AND P0, PT, R49, R30, PT ;  /* 0x0000001e3100720c */ /* 0x000fc60003f06270 */
[----:B------:R-:W2:Y:S01]  /*1860*/  @!P1 LDG.E.U16 R72, desc[UR24][R2.64+0x140] ;  /* 0x0001401802489981 */ /* 0x000ea2000c1e1500 */
[----:B------:R-:W-:-:S03]  /*1870*/  ISETP.GE.AND P1, PT, R47, R30, PT ;  /* 0x0000001e2f00720c */ /* 0x000fc60003f26270 */
[----:B------:R-:W2:Y:S06]  /*1880*/  @!P6 LDG.E.U16 R108, desc[UR24][R2.64+0x3c0] ;  /* 0x0003c018026ce981 */ /* 0x000eac000c1e1500 */
[----:B------:R-:W2:Y:S01]  /*1890*/  @!P0 LDG.E.U16 R77, desc[UR24][R2.64+0x180] ;  /* 0x00018018024d8981 */ /* 0x000ea2000c1e1500 */
[----:B------:R-:W-:-:S03]  /*18a0*/  ISETP.GE.AND P0, PT, R45, R30, PT ;  /* 0x0000001e2d00720c */ /* 0x000fc60003f06270 */
[----:B------:R-:W2:Y:S01]  /*18b0*/  @!P1 LDG.E.U16 R74, desc[UR24][R2.64+0x1c0] ;  /* 0x0001c018024a9981 */ /* 0x000ea2000c1e1500 */
[----:B------:R-:W-:-:S09]  /*18c0*/  ISETP.NE.AND P1, PT, R76, RZ, PT ;  /* 0x000000ff4c00720c */ /* 0x000fd20003f25270 */
[----:B------:R-:W2:Y:S01]  /*18d0*/  @!P0 LDG.E.U16 R81, desc[UR24][R2.64+0x200] ;  /* 0x0002001802518981 */ /* 0x000ea2000c1e1500 */
[----:B------:R-:W-:Y:S02]  /*18e0*/  ISETP.NE.AND P0, PT, R78, RZ, PT ;  /* 0x000000ff4e00720c */ /* 0x000fe40003f05270 */
[----:B------:R-:W-:Y:S01]  /*18f0*/  PRMT R76, RZ, 0x7610, R76 ;  /* 0x00007610ff4c7816 */ /* 0x000fe2000000004c */
[----:B------:R-:W2:Y:S10]  /*1900*/  @!P1 LDG.E.U16 R83, desc[UR24][R2.64+0x280] ;  /* 0x0002801802539981 */ /* 0x000eb4000c1e1500 */
[----:B------:R-:W2:Y:S01]  /*1910*/  @!P0 LDG.E.U16 R76, desc[UR24][R2.64+0x240] ;  /* 0x00024018024c8981 */ /* 0x000ea2000c1e1500 */
[----:B---3--:R-:W-:-:S05]  /*1920*/  HADD2.F32 R11, -RZ, R11.H0_H0 ;  /* 0x2000000bff0b7230 */ /* 0x008fca0000004100 */
[----:B-----5:R-:W-:-:S05]  /*1930*/  FADD.FTZ R91, R11, R38 ;  /* 0x000000260b5b7221 */ /* 0x020fca0000010000 */
[----:B------:R-:W-:Y:S01]  /*1940*/  FSETP.GTU.FTZ.AND P0, PT, R91, 20, PT ;  /* 0x41a000005b00780b */ /* 0x000fe20003f1c000 */
[----:B----4-:R-:W-:Y:S02]  /*1950*/  HADD2.F32 R89, -RZ, R40.H0_H0 ;  /* 0x20000028ff597230 */ /* 0x010fe40000004100 */
[----:B------:R-:W-:Y:S01]  /*1960*/  HADD2.F32 R69, -RZ, R69.H0_H0 ;  /* 0x20000045ff457230 */ /* 0x000fe20000004100 */
[----:B------:R-:W-:Y:S02]  /*1970*/  BSSY.RECONVERGENT B0, `(.L_x_3432) ;  /* 0x000005e000007945 */ /* 0x000fe40003800200 */
[----:B------:R-:W-:Y:S01]  /*1980*/  FADD.FTZ R89, R89, R38 ;  /* 0x0000002659597221 */ /* 0x000fe20000010000 */
[----:B------:R-:W-:Y:S01]  /*1990*/  HFMA2 R101, -RZ, RZ, 0, 0 ;  /* 0x00000000ff657431 */ /* 0x000fe200000001ff */
[----:B------:R-:W-:Y:S02]  /*19a0*/  PRMT R78, RZ, 0x7610, R78 ;  /* 0x00007610ff4e7816 */ /* 0x000fe4000000004e */
[----:B------:R-:W-:-:S02]  /*19b0*/  MOV R99, RZ ;  /* 0x000000ff00637202 */ /* 0x000fc40000000f00 */
[----:B------:R-:W-:Y:S02]  /*19c0*/  MOV R97, RZ ;  /* 0x000000ff00617202 */ /* 0x000fe40000000f00 */
[----:B------:R-:W-:Y:S02]  /*19d0*/  MOV R95, RZ ;  /* 0x000000ff005f7202 */ /* 0x000fe40000000f00 */
[----:B------:R-:W-:Y:S02]  /*19e0*/  MOV R93, RZ ;  /* 0x000000ff005d7202 */ /* 0x000fe40000000f00 */
[----:B------:R-:W-:Y:S01]  /*19f0*/  FSETP.GTU.FTZ.AND P1, PT, R89, 20, PT ;  /* 0x41a000005900780b */ /* 0x000fe20003f3c000 */
[----:B------:R-:W-:Y:S04]  /*1a00*/  STS.U16 [R28], R79 ;  /* 0x0000004f1c007388 */ /* 0x000fe80000000400 */
[----:B------:R-:W-:Y:S04]  /*1a10*/  STS.U16 [R27+0x40], R68 ;  /* 0x000040441b007388 */ /* 0x000fe80000000400 */
        /* <DEDUP_REMOVED lines=14> */
[----:B------:R-:W-:-:S03]  /*1b00*/  NOP ;  /* 0x0000000000007918 */ /* 0x000fc60000000000 */
[----:B------:R1:W2:Y:S04]  /*1b10*/  LDS.U16 R2, [R12] ;  /* 0x000000000c027984 */ /* 0x0002a80000000400 */
[----:B------:R1:W3:Y:S04]  /*1b20*/  LDS.U16 R90, [R12+0x2] ;  /* 0x000002000c5a7984 */ /* 0x0002e80000000400 */
[----:B------:R1:W4:Y:S04]  /*1b30*/  LDS.U16 R92, [R12+0x4] ;  /* 0x000004000c5c7984 */ /* 0x0003280000000400 */
        /* <DEDUP_REMOVED lines=12> */
[----:B------:R1:W1:Y:S01]  /*1c00*/  LDS.U16 R133, [R12+0x1e] ;  /* 0x00001e000c857984 */ /* 0x0002620000000400 */
[----:B0-----:R-:W-:-:S02]  /*1c10*/  HADD2.F32 R87, -RZ, R60.H0_H0 ;  /* 0x2000003cff577230 */ /* 0x001fc40000004100 */
[----:B------:R-:W-:Y:S02]  /*1c20*/  HADD2.F32 R85, -RZ, R66.H0_H0 ;  /* 0x20000042ff557230 */ /* 0x000fe40000004100 */
[----:B------:R-:W-:Y:S02]  /*1c30*/  HADD2.F32 R83, -RZ, R62.H0_H0 ;  /* 0x2000003eff537230 */ /* 0x000fe40000004100 */
[--C-:B------:R-:W-:Y:S01]  /*1c40*/  FADD.FTZ R87, R87, R38.reuse ;  /* 0x0000002657577221 */ /* 0x100fe20000010000 */
[--C-:B------:R-:W-:Y:S01]  /*1c50*/  FADD.FTZ R81, R69, R38.reuse ;  /* 0x0000002645517221 */ /* 0x100fe20000010000 */
[--C-:B------:R-:W-:Y:S01]  /*1c60*/  FADD.FTZ R85, R85, R38.reuse ;  /* 0x0000002655557221 */ /* 0x100fe20000010000 */
[----:B------:R-:W-:Y:S02]  /*1c70*/  HADD2.F32 R75, -RZ, R64.H0_H0 ;  /* 0x20000040ff4b7230 */ /* 0x000fe40000004100 */
[----:B------:R-:W-:Y:S01]  /*1c80*/  FADD.FTZ R83, R83, R38 ;  /* 0x0000002653537221 */ /* 0x000fe20000010000 */
[----:B------:R-:W-:-:S02]  /*1c90*/  HFMA2 R74, -RZ, RZ, 0, 0 ;  /* 0x00000000ff4a7431 */ /* 0x000fc400000001ff */
[----:B------:R-:W-:Y:S02]  /*1ca0*/  HFMA2 R72, -RZ, RZ, 0, 0 ;  /* 0x00000000ff487431 */ /* 0x000fe400000001ff */
[----:B------:R-:W-:Y:S02]  /*1cb0*/  HFMA2 R70, -RZ, RZ, 0, 0 ;  /* 0x00000000ff467431 */ /* 0x000fe400000001ff */
[----:B------:R-:W-:Y:S02]  /*1cc0*/  HFMA2 R68, -RZ, RZ, 0, 0 ;  /* 0x00000000ff447431 */ /* 0x000fe400000001ff */
[----:B------:R-:W-:Y:S01]  /*1cd0*/  HFMA2 R66, -RZ, RZ, 0, 0 ;  /* 0x00000000ff427431 */ /* 0x000fe200000001ff */
[----:B------:R-:W-:Y:S02]  /*1ce0*/  CS2R R76, SRZ ;  /* 0x00000000004c7805 */ /* 0x000fe4000001ff00 */
[----:B------:R-:W-:Y:S01]  /*1cf0*/  FSETP.GTU.FTZ.AND P2, PT, R87, 20, PT ;  /* 0x41a000005700780b */ /* 0x000fe20003f5c000 */
[----:B------:R-:W-:Y:S01]  /*1d00*/  FADD.FTZ R75, R75, R38 ;  /* 0x000000264b4b7221 */ /* 0x000fe20000010000 */
[----:B------:R-:W-:-:S02]  /*1d10*/  FSETP.GTU.FTZ.AND P3, PT, R85, 20, PT ;  /* 0x41a000005500780b */ /* 0x000fc40003f7c000 */
[----:B------:R-:W-:Y:S02]  /*1d20*/  FSETP.GTU.FTZ.AND P4, PT, R83, 20, PT ;  /* 0x41a000005300780b */ /* 0x000fe40003f9c000 */
[----:B------:R-:W-:Y:S02]  /*1d30*/  FSETP.GTU.FTZ.AND P5, PT, R81, 20, PT ;  /* 0x41a000005100780b */ /* 0x000fe40003fbc000 */
[----:B------:R-:W-:Y:S02]  /*1d40*/  MOV R79, RZ ;  /* 0x000000ff004f7202 */ /* 0x000fe40000000f00 */
[----:B------:R-:W-:Y:S01]  /*1d50*/  MOV R64, RZ ;  /* 0x000000ff00407202 */ /* 0x000fe20000000f00 */
[----:B--234-:R-:W-:Y:S08]  /*1d60*/  @P0 BRA `(.L_x_3433) ;  /* 0x0000000000780947 */ /* 0x01cff00003800000 */
        /* <DEDUP_REMOVED lines=30> */
.L_x_3433:
[----:B------:R-:W-:Y:S05]  /*1f50*/  BSYNC.RECONVERGENT B0 ;  /* 0x0000000000007941 */ /* 0x000fea0003800200 */
.L_x_3432:
[----:B------:R-:W-:Y:S01]  /*1f60*/  HADD2.F32 R71, -RZ, R71.H0_H0 ;  /* 0x20000047ff477230 */ /* 0x000fe20000004100 */
[----:B------:R-:W-:Y:S01]  /*1f70*/  BSSY.RECONVERGENT B0, `(.L_x_3434) ;  /* 0x0000026000007945 */ /* 0x000fe20003800200 */
[----:B------:R-:W-:Y:S01]  /*1f80*/  HFMA2 R62, -RZ, RZ, 0, 0 ;  /* 0x00000000ff3e7431 */ /* 0x000fe200000001ff */
[----:B------:R-:W-:Y:S01]  /*1f90*/  FSETP.GTU.FTZ.AND P0, PT, R75, 20, PT ;  /* 0x41a000004b00780b */ /* 0x000fe20003f1c000 */
[----:B------:R-:W-:Y:S01]  /*1fa0*/  HADD2.F32 R58, -RZ, R58.H0_H0 ;  /* 0x2000003aff3a7230 */ /* 0x000fe20000004100 */
[----:B------:R-:W-:Y:S01]  /*1fb0*/  MOV R73, RZ ;  /* 0x000000ff00497202 */ /* 0x000fe20000000f00 */
[----:B------:R-:W-:Y:S01]  /*1fc0*/  FADD.FTZ R71, R71, R38 ;  /* 0x0000002647477221 */ /* 0x000fe20000010000 */
[----:B------:R-:W-:Y:S01]  /*1fd0*/  MOV R60, UR35 ;  /* 0x00000023003c7c02 */ /* 0x000fe20008000f00 */
        /* <DEDUP_REMOVED lines=31> */
.L_x_3435:
[----:B------:R-:W-:Y:S05]  /*21d0*/  BSYNC.RECONVERGENT B0 ;  /* 0x0000000000007941 */ /* 0x000fea0003800200 */
.L_x_3434:
[----:B------:R-:W-:Y:S01]  /*21e0*/  HADD2.F32 R105, -RZ, R105.H0_H0 ;  /* 0x20000069ff697230 */ /* 0x000fe20000004100 */
[----:B------:R-:W-:Y:S01]  /*21f0*/  BSSY.RECONVERGENT B0, `(.L_x_3436) ;  /* 0x0000026000007945 */ /* 0x000fe20003800200 */
[----:B------:R-:W-:Y:S01]  /*2200*/  FSETP.GTU.FTZ.AND P1, PT, R71, 20, PT ;  /* 0x41a000004700780b */ /* 0x000fe20003f3c000 */
[----:B------:R-:W-:Y:S02]  /*2210*/  HADD2.F32 R56, -RZ, R56.H0_H0 ;  /* 0x20000038ff387230 */ /* 0x000fe40000004100 */
[----:B------:R-:W-:Y:S02]  /*2220*/  HADD2.F32 R54, -RZ, R54.H0_H0 ;  /* 0x20000036ff367230 */ /* 0x000fe40000004100 */
[----:B------:R-:W-:Y:S01]  /*2230*/  FADD.FTZ R69, R105, R38 ;  /* 0x0000002669457221 */ /* 0x000fe20000010000 */
        /* <DEDUP_REMOVED lines=33> */
.L_x_3437:
[----:B------:R-:W-:Y:S05]  /*2450*/  BSYNC.RECONVERGENT B0 ;  /* 0x0000000000007941 */ /* 0x000fea0003800200 */
.L_x_3436:
        /* <DEDUP_REMOVED lines=39> */
.L_x_3439:
[----:B------:R-:W-:Y:S05]  /*26d0*/  BSYNC.RECONVERGENT B0 ;  /* 0x0000000000007941 */ /* 0x000fea0003800200 */
.L_x_3438:
        /* <DEDUP_REMOVED lines=39> */
.L_x_3441:
[----:B------:R-:W-:Y:S05]  /*2950*/  BSYNC.RECONVERGENT B0 ;  /* 0x0000000000007941 */ /* 0x000fea0003800200 */
.L_x_3440:
[----:B------:R-:W-:Y:S01]  /*2960*/  BSSY.RECONVERGENT B0, `(.L_x_3442) ;  /* 0x0000027000007945 */ /* 0x000fe20003800200 */
[----:B------:R-:W-:Y:S01]  /*2970*/  HADD2.F32 R109, -RZ, R0.H0_H0 ;  /* 0x20000000ff6d7230 */ /* 0x000fe20000004100 */
[----:B------:R-:W-:Y:S01]  /*2980*/  FSETP.GTU.FTZ.AND P4, PT, R105, 20, PT ;  /* 0x41a000006900780b */ /* 0x000fe20003f9c000 */
[----:B------:R-:W-:Y:S02]  /*2990*/  HADD2.F32 R84, -RZ, R84.H0_H0 ;  /* 0x20000054ff547230 */ /* 0x000fe40000004100 */
[----:B------:R-:W-:Y:S01]  /*29a0*/  FADD.FTZ R107, R107, R38 ;  /* 0x000000266b6b7221 */ /* 0x000fe20000010000 */
        /* <DEDUP_REMOVED lines=34> */
.L_x_3443:
[----:B------:R-:W-:Y:S05]  /*2bd0*/  BSYNC.RECONVERGENT B0 ;  /* 0x0000000000007941 */ /* 0x000fea0003800200 */
.L_x_3442:
[----:B------:R-:W-:Y:S02]  /*2be0*/  HADD2.F32 R90, -RZ, R90.H0_H0 ;  /* 0x2000005aff5a7230 */ /* 0x000fe40000004100 */
[----:B------:R-:W-:Y:S01]  /*2bf0*/  FFMA.FTZ R65, R0, R58, R65 ;  /* 0x0000003a00417223 */ /* 0x000fe20000010041 */
[----:B------:R-:W-:Y:S01]  /*2c00*/  BSSY.RECONVERGENT B0, `(.L_x_3444) ;  /* 0x0000025000007945 */ /* 0x000fe20003800200 */
[----:B------:R-:W-:Y:S01]  /*2c10*/  FSETP.GTU.FTZ.AND P5, PT, R107, 20, PT ;  /* 0x41a000006b00780b */ /* 0x000fe20003fbc000 */
[----:B------:R-:W-:Y:S02]  /*2c20*/  HADD2.F32 R111, -RZ, R6.H0_H0 ;  /* 0x20000006ff6f7230 */ /* 0x000fe40000004100 */
[----:B------:R-:W-:Y:S01]  /*2c30*/  FADD.FTZ R109, R109, R38 ;  /* 0x000000266d6d7221 */ /* 0x000fe20000010000 */
        /* <DEDUP_REMOVED lines=33> */
.L_x_3445:
[----:B------:R-:W-:Y:S05]  /*2e50*/  BSYNC.RECONVERGENT B0 ;  /* 0x0000000000007941 */ /* 0x000fea0003800200 */
.L_x_3444:
        /* <DEDUP_REMOVED lines=39> */
.L_x_3447:
[----:B------:R-:W-:Y:S05]  /*30d0*/  BSYNC.RECONVERGENT B0 ;  /* 0x0000000000007941 */ /* 0x000fea0003800200 */
.L_x_3446:
[----:B------:R-:W-:Y:S02]  /*30e0*/  HADD2.F32 R98, -RZ, R98.H0_H0 ;  /* 0x20000062ff627230 */ /* 0x000fe40000004100 */
[----:B------:R-:W-:Y:S01]  /*30f0*/  FFMA.FTZ R65, R96, R50, R65 ;  /* 0x0000003260417223 */ /* 0x000fe20000010041 */
[----:B------:R-:W-:Y:S01]  /*3100*/  BSSY.RECONVERGENT B0, `(.L_x_3448) ;  /* 0x0000025000007945 */ /* 0x000fe20003800200 */
[----:B------:R-:W-:Y:S01]  /*3110*/  FSETP.GTU.FTZ.AND P1, PT, R111, 20, PT ;  /* 0x41a000006f00780b */ /* 0x000fe20003f3c000 */
[----:B------:R-:W-:Y:S02]  /*3120*/  HADD2.F32 R115, -RZ, R4.H0_H0 ;  /* 0x20000004ff737230 */ /* 0x000fe40000004100 */
[----:B------:R-:W-:Y:S01]  /*3130*/  FADD.FTZ R113, R113, R38 ;  /* 0x0000002671717221 */ /* 0x000fe20000010000 */
[----:B-1----:R-:W-:Y:S02]  /*3140*/  HADD2.F32 R100, -RZ, R100.H0_H0 ;  /* 0x20000064ff647230 */ /* 0x002fe40000004100 */
        /* <DEDUP_REMOVED lines=32> */
.L_x_3449:
[----:B------:R-:W-:Y:S05]  /*3350*/  BSYNC.RECONVERGENT B0 ;  /* 0x0000000000007941 */ /* 0x000fea0003800200 */
.L_x_3448:
        /* <DEDUP_REMOVED lines=39> */
.L_x_3451:
[----:B------:R-:W-:Y:S05]  /*35d0*/  BSYNC.RECONVERGENT B0 ;  /* 0x0000000000007941 */ /* 0x000fea0003800200 */
.L_x_3450:
[----:B------:R-:W-:Y:S02]  /*35e0*/  HADD2.F32 R108, -RZ, R108.H0_H0 ;  /* 0x2000006cff6c7230 */ /* 0x000fe40000004100 */
[----:B------:R-:W-:Y:S01]  /*35f0*/  FFMA.FTZ R65, R106, R42, R65 ;  /* 0x0000002a6a417223 */ /* 0x000fe20000010041 */
[----:B------:R-:W-:Y:S01]  /*3600*/  HADD2.F32 R110, -RZ, R110.H0_H0 ;  /* 0x2000006eff6e7230 */ /* 0x000fe20000004100 */
[----:B------:R-:W-:Y:S01]  /*3610*/  BSSY.RECONVERGENT B0, `(.L_x_3452) ;  /* 0x0000029000007945 */ /* 0x000fe20003800200 */
[----:B------:R-:W-:Y:S01]  /*3620*/  FSETP.GTU.FTZ.AND P3, PT, R115, 20, PT ;  /* 0x41a000007300780b */ /* 0x000fe20003f7c000 */
[----:B------:R-:W-:Y:S01]  /*3630*/  FFMA.FTZ R3, R108, R103, R65 ;  /* 0x000000676c037223 */ /* 0x000fe20000010041 */
[----:B------:R-:W-:Y:S02]  /*3640*/  HADD2.F32 R112, -RZ, R112.H0_H0 ;  /* 0x20000070ff707230 */ /* 0x000fe40000004100 */
[----:B------:R-:W-:Y:S01]  /*3650*/  FMUL.FTZ R153, R0, R67 ;  /* 0x0000004300997220 */ /* 0x000fe20000410000 */
        /* <DEDUP_REMOVED lines=36> */
.L_x_3453:
[----:B------:R-:W-:Y:S05]  /*38a0*/  BSYNC.RECONVERGENT B0 ;  /* 0x0000000000007941 */ /* 0x000fea0003800200 */
.L_x_3452:
        /* <DEDUP_REMOVED lines=32> */
.L_x_3455:
[----:B------:R-:W-:Y:S05]  /*3ab0*/  BSYNC.RECONVERGENT B0 ;  /* 0x0000000000007941 */ /* 0x000fea0003800200 */
.L_x_3454:
        /* <DEDUP_REMOVED lines=32> */
.L_x_3457:
[----:B------:R-:W-:Y:S05]  /*3cc0*/  BSYNC.RECONVERGENT B0 ;  /* 0x0000000000007941 */ /* 0x000fea0003800200 */
.L_x_3456:
        /* <DEDUP_REMOVED lines=32> */
.L_x_3459:
[----:B------:R-:W-:Y:S05]  /*3ed0*/  BSYNC.RECONVERGENT B0 ;  /* 0x0000000000007941 */ /* 0x000fea0003800200 */
.L_x_3458:
        /* <DEDUP_REMOVED lines=32> */
.L_x_3461:
[----:B------:R-:W-:Y:S05]  /*40e0*/  BSYNC.RECONVERGENT B0 ;  /* 0x0000000000007941 */ /* 0x000fea0003800200 */
.L_x_3460:
        /* <DEDUP_REMOVED lines=32> */
.L_x_3463:
[----:B------:R-:W-:Y:S05]  /*42f0*/  BSYNC.RECONVERGENT B0 ;  /* 0x0000000000007941 */ /* 0x000fea0003800200 */
.L_x_3462:
[----:B------:R-:W0:Y:S01]  /*4300*/  LDCU UR23, c[0x0][0x38c] ;  /* 0x00007180ff1777ac */ /* 0x000e220008000800 */
[----:B------:R-:W-:Y:S01]  /*4310*/  FFMA.FTZ R3, R112, R82, R3 ;  /* 0x0000005270037223 */ /* 0x000fe20000010003 */
[-C--:B------:R-:W-:Y:S01]  /*4320*/  FMUL.FTZ R118, R90, R67.reuse ;  /* 0x000000435a767220 */ /* 0x080fe20000410000 */
[-C--:B------:R-:W-:Y:S01]  /*4330*/  FMUL.FTZ R119, R92, R67.reuse ;  /* 0x000000435c777220 */ /* 0x080fe20000410000 */
[-C--:B------:R-:W-:Y:S01]  /*4340*/  FMUL.FTZ R120, R94, R67.reuse ;  /* 0x000000435e787220 */ /* 0x080fe20000410000 */
        /* <DEDUP_REMOVED lines=8> */
[C---:B------:R-:W-:Y:S01]  /*43d0*/  FFMA.FTZ R2, R117.reuse, R88, R2 ;  /* 0x0000005875027223 */ /* 0x040fe20000010002 */
[-C--:B------:R-:W-:Y:S01]  /*43e0*/  FMUL.FTZ R127, R110, R67.reuse ;  /* 0x000000436e7f7220 */ /* 0x080fe20000410000 */
[-C--:B------:R-:W-:Y:S01]  /*43f0*/  FMUL.FTZ R128, R112, R67.reuse ;  /* 0x0000004370807220 */ /* 0x080fe20000410000 */
[-C--:B------:R-:W-:Y:S01]  /*4400*/  FMUL.FTZ R129, R114, R67.reuse ;  /* 0x0000004372817220 */ /* 0x080fe20000410000 */
[-C--:B------:R-:W-:Y:S01]  /*4410*/  FMUL.FTZ R130, R116, R67.reuse ;  /* 0x0000004374827220 */ /* 0x080fe20000410000 */
[----:B0-----:R-:W-:Y:S01]  /*4420*/  UISETP.GE.AND UP0, UPT, UR23, 0x1, UPT ;  /* 0x000000011700788c */ /* 0x001fe2000bf06270 */
[-C--:B------:R-:W-:Y:S01]  /*4430*/  FMUL.FTZ R131, R117, R67.reuse ;  /* 0x0000004375837220 */ /* 0x080fe20000410000 */
[C---:B------:R-:W-:Y:S01]  /*4440*/  FMUL.FTZ R132, R133.reuse, R67 ;  /* 0x0000004385847220 */ /* 0x040fe20000410000 */
[----:B------:R-:W-:Y:S01]  /*4450*/  FFMA.FTZ R65, R133, R104, R2 ;  /* 0x0000006885417223 */ /* 0x000fe20000010002 */
[----:B------:R-:W-:Y:S06]  /*4460*/  BAR.SYNC.DEFER_BLOCKING 0x0 ;  /* 0x0000000000007b1d */ /* 0x000fec0000010000 */
[----:B------:R-:W-:Y:S05]  /*4470*/  BRA.U !UP0, `(.L_x_3464) ;  /* 0x0000002108c07547 */ /* 0x000fea000b800000 */
[----:B------:R-:W0:Y:S01]  /*4480*/  LDC R205, c[0x0][0x394] ;  /* 0x0000e500ffcd7b82 */ /* 0x000e220000000800 */
[----:B------:R-:W1:Y:S01]  /*4490*/  LDCU.64 UR36, c[0x0][0x3e0] ;  /* 0x00007c00ff2477ac */ /* 0x000e620008000a00 */
[----:B------:R-:W-:Y:S02]  /*44a0*/  HFMA2 R101, -RZ, RZ, 0, 0 ;  /* 0x00000000ff657431 */ /* 0x000fe400000001ff */
        /* <DEDUP_REMOVED lines=24> */
[----:B------:R-:W-:Y:S01]  /*4630*/  FMUL.FTZ R149, R104, R115 ;  /* 0x0000007368957220 */ /* 0x000fe20000410000 */
[----:B------:R-:W-:Y:S01]  /*4640*/  IADD3 R150, PT, PT, R60, 0x1590, RZ ;  /* 0x000015903c967810 */ /* 0x000fe20007ffe0ff */
[----:B------:R-:W-:Y:S01]  /*4650*/  UIADD3 UR42, UPT, UPT, -UR23, URZ, URZ ;  /* 0x000000ff172a7290 */ /* 0x000fe2000fffe1ff */
[----:B------:R-:W-:Y:S01]  /*4660*/  MOV R151, UR21 ;  /* 0x0000001500977c02 */ /* 0x000fe20008000f00 */
[----:B------:R-:W-:Y:S01]  /*4670*/  UMOV UR29, UR11 ;  /* 0x0000000b001d7c82 */ /* 0x000fe20008000000 */
[----:B------:R-:W-:Y:S01]  /*4680*/  MOV R152, UR22 ;  /* 0x0000001600987c02 */ /* 0x000fe20008000f00 */
[----:B------:R-:W-:Y:S01]  /*4690*/  UMOV UR30, UR13 ;  /* 0x0000000d001e7c82 */ /* 0x000fe20008000000 */
[----:B------:R-:W-:Y:S01]  /*46a0*/  UMOV UR26, UR9 ;  /* 0x00000009001a7c82 */ /* 0x000fe20008000000 */
[----:B------:R-:W-:Y:S01]  /*46b0*/  UMOV UR27, UR10 ;  /* 0x0000000a001b7c82 */ /* 0x000fe20008000000 */
[----:B------:R-:W4:Y:S01]  /*46c0*/  LDCU UR43, c[0x0][0x394] ;  /* 0x00007280ff2b77ac */ /* 0x000f220008000800 */
[----:B-1----:R-:W-:-:S02]  /*46d0*/  USHF.L.U64.HI UR33, UR36, 0x2, UR37 ;  /* 0x0000000224217899 */ /* 0x002fc40008010225 */
[----:B--2---:R-:W-:Y:S02]  /*46e0*/  USHF.L.U64.HI UR32, UR38, 0x2, UR39 ;  /* 0x0000000226207899 */ /* 0x004fe40008010227 */
[----:B---3--:R-:W-:Y:S01]  /*46f0*/  USHF.L.U64.HI UR31, UR40, 0x2, UR41 ;  /* 0x00000002281f7899 */ /* 0x008fe20008010229 */
[----:B------:R-:W-:Y:S01]  /*4700*/  UMOV UR22, UR6 ;  /* 0x0000000600167c82 */ /* 0x000fe20008000000 */
[----:B------:R-:W-:-:S10]  /*4710*/  UMOV UR23, UR7 ;  /* 0x0000000700177c82 */ /* 0x000fd40008000000 */
.L_x_3477:
        /* <DEDUP_REMOVED lines=78> */
.L_x_3466:
[----:B------:R-:W-:-:S06]  /*4c00*/  LEA R186, R63, UR35, 0x2 ;  /* 0x000000233fba7c11 */ /* 0x000fcc000f8e10ff */
[----:B------:R-:W1:Y:S02]  /*4c10*/  LDS R186, [R186+0x1494] ;  /* 0x00149400baba7984 */ /* 0x000e640000000800 */
.L_x_3467:
[----:B----4-:R-:W-:Y:S05]  /*4c20*/  BSYNC.RECONVERGENT B0 ;  /* 0x0000000000007941 */ /* 0x010fea0003800200 */
.L_x_3465:
        /* <DEDUP_REMOVED lines=12> */
[----:B------:R0:W5:Y:S01]  /*4cf0*/  @P1 LDG.E.64 R2, desc[UR24][R4.64] ;  /* 0x0000001804021981 */ /* 0x000162000c1e1b00 */
[----:B------:R-:W-:Y:S01]  /*4d00*/  ISETP.GT.U32.AND P2, PT, R63, 0x1f, PT ;  /* 0x0000001f3f00780c */ /* 0x000fe20003f44070 */
[C---:B------:R-:W-:Y:S01]  /*4d10*/  FMUL.FTZ R6, R160.reuse, R187 ;  /* 0x000000bba0067220 */ /* 0x040fe20000410000 */
[----:B------:R-:W-:Y:S01]  /*4d20*/  FFMA.FTZ R7, R160, R7, R139 ;  /* 0x00000007a0077223 */ /* 0x000fe2000001008b */
[----:B------:R-:W-:-:S03]  /*4d30*/  LOP3.LUT R188, R188, 0xfffffffd, RZ, 0xc0, !PT ;  /* 0xfffffffdbcbc7812 */ /* 0x000fc600078ec0ff */
[C---:B------:R-:W-:Y:S01]  /*4d40*/  FFMA.FTZ R7, R159.reuse, R7, R140 ;  /* 0x000000079f077223 */ /* 0x040fe2000001008c */
[----:B0-----:R-:W-:-:S03]  /*4d50*/  FMUL.FTZ R5, R159, R6 ;  /* 0x000000069f057220 */ /* 0x001fc60000410000 */
[C---:B------:R-:W-:Y:S01]  /*4d60*/  FFMA.FTZ R7, R162.reuse, R7, R141 ;  /* 0x00000007a2077223 */ /* 0x040fe2000001008d */
[----:B------:R-:W-:-:S03]  /*4d70*/  FMUL.FTZ R4, R162, R5 ;  /* 0x00000005a2047220 */ /* 0x000fc60000410000 */
[C---:B------:R-:W-:Y:S01]  /*4d80*/  FFMA.FTZ R7, R161.reuse, R7, R142 ;  /* 0x00000007a1077223 */ /* 0x040fe2000001008e */
[----:B------:R-:W-:Y:S01]  /*4d90*/  @P2 LOP3.LUT R188, R188, 0x2, RZ, 0xfc, !PT ;  /* 0x00000002bcbc2812 */ /* 0x000fe200078efcff */
[----:B------:R-:W-:Y:S02]  /*4da0*/  FMUL.FTZ R5, R161, R4 ;  /* 0x00000004a1057220 */ /* 0x000fe40000410000 */
[C---:B------:R-:W-:Y:S02]  /*4db0*/  FFMA.FTZ R7, R164.reuse, R7, R143 ;  /* 0x00000007a4077223 */ /* 0x040fe4000001008f */
[----:B------:R-:W-:Y:S02]  /*4dc0*/  FMUL.FTZ R4, R164, R5 ;  /* 0x00000005a4047220 */ /* 0x000fe40000410000 */
[C---:B------:R-:W-:Y:S02]  /*4dd0*/  FFMA.FTZ R7, R165.reuse, R7, R144 ;  /* 0x00000007a5077223 */ /* 0x040fe40000010090 */
[----:B------:R-:W-:-:S02]  /*4de0*/  FMUL.FTZ R5, R165, R4 ;  /* 0x00000004a5057220 */ /* 0x000fc40000410000 */
[C---:B------:R-:W-:Y:S02]  /*4df0*/  FFMA.FTZ R7, R168.reuse, R7, R145 ;  /* 0x00000007a8077223 */ /* 0x040fe40000010091 */
[----:B------:R-:W-:Y:S02]  /*4e00*/  FMUL.FTZ R4, R168, R5 ;  /* 0x00000005a8047220 */ /* 0x000fe40000410000 */
[C---:B------:R-:W-:Y:S02]  /*4e10*/  FFMA.FTZ R7, R169.reuse, R7, R146 ;  /* 0x00000007a9077223 */ /* 0x040fe40000010092 */
[----:B------:R-:W-:Y:S02]  /*4e20*/  FMUL.FTZ R5, R169, R4 ;  /* 0x00000004a9057220 */ /* 0x000fe40000410000 */
[C---:B------:R-:W-:Y:S02]  /*4e30*/  FFMA.FTZ R7, R174.reuse, R7, R147 ;  /* 0x00000007ae077223 */ /* 0x040fe40000010093 */
[----:B------:R-:W-:-:S02]  /*4e40*/  FMUL.FTZ R4, R174, R5 ;  /* 0x00000005ae047220 */ /* 0x000fc40000410000 */
[C---:B------:R-:W-:Y:S02]  /*4e50*/  FFMA.FTZ R7, R179.reuse, R7, R148 ;  /* 0x00000007b3077223 */ /* 0x040fe40000010094 */
[----:B------:R-:W-:-:S04]  /*4e60*/  FMUL.FTZ R5, R179, R4 ;  /* 0x00000004b3057220 */ /* 0x000fc80000410000 */
[C---:B------:R-:W-:Y:S01]  /*4e70*/  FMUL.FTZ R4, R184.reuse, R5 ;  /* 0x00000005b8047220 */ /* 0x040fe20000410000 */
[----:B------:R-:W-:-:S05]  /*4e80*/  FFMA.FTZ R5, R184, R7, R149 ;  /* 0x00000007b8057223 */ /* 0x000fca0000010095 */
[----:B------:R0:W-:Y:S01]  /*4e90*/  STS.64 [R32+0x880], R4 ;  /* 0x0008800420007388 */ /* 0x0001e20000000a00 */
[----:B------:R-:W-:Y:S06]  /*4ea0*/  BAR.SYNC.DEFER_BLOCKING 0x0 ;  /* 0x0000000000007b1d */ /* 0x000fec0000010000 */
[----:B------:R-:W-:Y:S05]  /*4eb0*/  @P2 BRA `(.L_x_3468) ;  /* 0x0000000000dc2947 */ /* 0x000fea0003800000 */
[----:B------:R-:W-:Y:S01]  /*4ec0*/  LEA R191, R63, R32, 0x3 ;  /* 0x000000203fbf7211 */ /* 0x000fe200078e18ff */
[----:B------:R-:W-:Y:S01]  /*4ed0*/  UMOV UR21, 0xffffffff ;  /* 0xffffffff00157882 */ /* 0x000fe20000000000 */
[C---:B------:R-:W-:Y:S02]  /*4ee0*/  ISETP.GE.AND P2, PT, R29.reuse, 0x10, PT ;  /* 0x000000101d00780c */ /* 0x040fe40003f46270 */
[----:B------:R-:W-:Y:S01]  /*4ef0*/  LOP3.LUT R188, R188, 0xfffffffe, RZ, 0xc0, !PT ;  /* 0xfffffffebcbc7812 */ /* 0x000fe200078ec0ff */
[----:B0-----:R-:W0:Y:S01]  /*4f00*/  LDS.128 R4, [R191+0x880] ;  /* 0x00088000bf047984 */ /* 0x001e220000000c00 */
        /* <DEDUP_REMOVED lines=30> */
.L_x_3495:
[----:B------:R-:W-:Y:S01]  /*50f0*/  ISETP.GE.AND P2, PT, R29, 0x10, PT ;  /* 0x000000101d00780c */ /* 0x000fe20003f46270 */
[----:B0-----:R-:W-:Y:S01]  /*5100*/  FFMA.FTZ R4, R6, R4, R5 ;  /* 0x0000000406047223 */ /* 0x001fe20000010005 */
[----:B------:R-:W-:-:S04]  /*5110*/  UMOV UR21, 0xffffffff ;  /* 0xffffffff00157882 */ /* 0x000fc80000000000 */
[----:B------:R-:W-:-:S07]  /*5120*/  FSEL R7, R5, R4, !P2 ;  /* 0x0000000405077208 */ /* 0x000fce0005000000 */
[----:B----4-:R-:W-:Y:S01]  /*5130*/  @P2 FMUL.FTZ R6, R6, R187 ;  /* 0x000000bb06062220 */ /* 0x010fe20000410000 */
[----:B------:R-:W-:Y:S06]  /*5140*/  BRA.DIV UR21, `(.L_x_3470) ;  /* 0x0000003e15e47947 */ /* 0x000fec000b800000 */
.L_x_3498:
[----:B------:R-:W-:-:S03]  /*5150*/  UMOV UR21, 0xffffffff ;  /* 0xffffffff00157882 */ /* 0x000fc60000000000 */
[----:B------:R-:W-:Y:S05]  /*5160*/  BRA.DIV UR21, `(.L_x_3471) ;  /* 0x0000004215047947 */ /* 0x000fea000b800000 */
.L_x_3501:
[----:B------:R-:W-:-:S03]  /*5170*/  UMOV UR21, 0xffffffff ;  /* 0xffffffff00157882 */ /* 0x000fc60000000000 */
[----:B------:R-:W-:Y:S05]  /*5180*/  BRA.DIV UR21, `(.L_x_3472) ;  /* 0x0000004215247947 */ /* 0x000fea000b800000 */
[----:B------:R0:W4:Y:S04]  /*5190*/  SHFL.UP PT, R10, R6, 0x1, RZ ;  /* 0x04200000060a7989 */ /* 0x00012800000e00ff */
[----:B------:R0:W0:Y:S04]  /*51a0*/  SHFL.UP PT, R187, R7, 0x1, RZ ;  /* 0x0420000007bb7989 */ /* 0x00002800000e00ff */
[----:B-----5:R0:W0:Y:S04]  /*51b0*/  SHFL.IDX PT, R4, R2, RZ, 0x1f ;  /* 0x00001fff02047589 */ /* 0x02002800000e0000 */
[----:B------:R0:W0:Y:S02]  /*51c0*/  SHFL.IDX PT, R5, R3, RZ, 0x1f ;  /* 0x00001fff03057589 */ /* 0x00002400000e0000 */
.L_x_3507:
[----:B0-----:R-:W0:Y:S01]  /*51d0*/  LDS.64 R6, [R191+0x880] ;  /* 0x00088000bf067984 */ /* 0x001e220000000a00 */
[C---:B----4-:R-:W-:Y:S01]  /*51e0*/  @P0 FFMA.FTZ R5, R10.reuse, R5, R187 ;  /* 0x000000050a050223 */ /* 0x050fe200000100bb */
[----:B------:R-:W-:-:S03]  /*51f0*/  @P0 FMUL.FTZ R4, R10, R4 ;  /* 0x000000040a040220 */ /* 0x000fc60000410000 */
[-C--:B0-----:R-:W-:Y:S01]  /*5200*/  FFMA.FTZ R7, R5, R6.reuse, R7 ;  /* 0x0000000605077223 */ /* 0x081fe20000010007 */
[----:B------:R-:W-:-:S05]  /*5210*/  FMUL.FTZ R6, R4, R6 ;  /* 0x0000000604067220 */ /* 0x000fca0000410000 */
[----:B------:R4:W-:Y:S02]  /*5220*/  STS.128 [R191+0x880], R4 ;  /* 0x00088004bf007388 */ /* 0x0009e40000000c00 */
.L_x_3468:
[----:B------:R-:W-:Y:S05]  /*5230*/  WARPSYNC.ALL ;  /* 0x0000000000007948 */ /* 0x000fea0003800000 */
[----:B------:R-:W-:Y:S01]  /*5240*/  BAR.SYNC.DEFER_BLOCKING 0x0 ;  /* 0x0000000000007b1d */ /* 0x000fe20000010000 */
[C---:B-1-3-5:R-:W-:Y:S01]  /*5250*/  FMUL.FTZ R2, R184.reuse, R186 ;  /* 0x000000bab8027220 */ /* 0x06afe20000410000 */
[----:B------:R-:W-:Y:S01]  /*5260*/  FFMA.FTZ R3, R184, R185, R183 ;  /* 0x000000b9b8037223 */ /* 0x000fe200000100b7 */
[----:B------:R-:W-:Y:S01]  /*5270*/  ISETP.LE.AND P0, PT, R205, UR12, PT ;  /* 0x0000000ccd007c0c */ /* 0x000fe2000bf03270 */
[----:B------:R-:W-:Y:S02]  /*5280*/  HFMA2 R10, -RZ, RZ, 1.875, 0 ;  /* 0x3f800000ff0a7431 */ /* 0x000fe400000001ff */
[C---:B0---4-:R-:W-:Y:S01]  /*5290*/  FMUL.FTZ R5, R179.reuse, R2 ;  /* 0x00000002b3057220 */ /* 0x051fe20000410000 */
[----:B------:R-:W-:Y:S01]  /*52a0*/  FFMA.FTZ R3, R179, R3, R182 ;  /* 0x00000003b3037223 */ /* 0x000fe200000100b6 */
[----:B------:R-:W-:-:S02]  /*52b0*/  ISETP.NE.OR P0, PT, R190, RZ, P0 ;  /* 0x000000ffbe00720c */ /* 0x000fc40000705670 */
[C---:B------:R-:W-:Y:S01]  /*52c0*/  FMUL.FTZ R2, R174.reuse, R5 ;  /* 0x00000005ae027220 */ /* 0x040fe20000410000 */
[----:B------:R-:W-:Y:S01]  /*52d0*/  FFMA.FTZ R3, R174, R3, R181 ;  /* 0x00000003ae037223 */ /* 0x000fe200000100b5 */
[----:B------:R-:W-:Y:S02]  /*52e0*/  ISETP.GT.U32.AND P2, PT, R63, 0x1f, PT ;  /* 0x0000001f3f00780c */ /* 0x000fe40003f44070 */
        /* <DEDUP_REMOVED lines=26> */
[----:B------:R-:W-:-:S03]  /*5490*/  MOV R11, RZ ;  /* 0x000000ff000b7202 */ /* 0x000fc60000000f00 */
[----:B------:R-:W-:-:S03]  /*54a0*/  FFMA.FTZ R194, R156, R197, R135 ;  /* 0x000000c59cc27223 */ /* 0x000fc60000010087 */
[----:B------:R0:W1:Y:S01]  /*54b0*/  @!P0 LDS.64 R10, [R150] ;  /* 0x00000000960a8984 */ /* 0x0000620000000a00 */
[----:B------:R-:W-:-:S03]  /*54c0*/  FFMA.FTZ R195, R155, R194, R136 ;  /* 0x000000c29bc37223 */ /* 0x000fc60000010088 */
        /* <DEDUP_REMOVED lines=16> */
[----:B------:R-:W-:Y:S01]  /*55d0*/  LEA R209, R63, R32, 0x3 ;  /* 0x000000203fd17211 */ /* 0x000fe200078e18ff */
[----:B------:R-:W-:Y:S01]  /*55e0*/  UMOV UR21, 0xffffffff ;  /* 0xffffffff00157882 */ /* 0x000fe20000000000 */
[----:B------:R-:W-:-:S03]  /*55f0*/  ISETP.NE.AND P0, PT, R190, 0x1f, PT ;  /* 0x0000001fbe00780c */ /* 0x000fc60003f05270 */
[----:B------:R-:W0:Y:S02]  /*5600*/  LDS.128 R4, [R209+0xa90] ;  /* 0x000a9000d1047984 */ /* 0x000e240000000c00 */
[C---:B0-----:R-:W-:Y:S01]  /*5610*/  FFMA.FTZ R5, R4.reuse, R7, R5 ;  /* 0x0000000704057223 */ /* 0x041fe20000010005 */
[----:B------:R-:W-:Y:S01]  /*5620*/  FMUL.FTZ R6, R4, R6 ;  /* 0x0000000604067220 */ /* 0x000fe20000410000 */
[----:B------:R-:W-:Y:S06]  /*5630*/  BRA.DIV UR21, `(.L_x_3474) ;  /* 0x0000003e15707947 */ /* 0x000fec000b800000 */
        /* <DEDUP_REMOVED lines=45> */
.L_x_3524:
[----:B------:R-:W0:Y:S01]  /*5910*/  LDS.64 R4, [R209+0xa98] ;  /* 0x000a9800d1047984 */ /* 0x000e220000000a00 */
[----:B------:R-:W-:Y:S01]  /*5920*/  MOV R6, R208 ;  /* 0x000000d000067202 */ /* 0x000fe20000000f00 */
[----:B--2-4-:R-:W-:-:S04]  /*5930*/  @P0 FFMA.FTZ R7, R206, R7, R207 ;  /* 0x00000007ce070223 */ /* 0x014fc800000100cf */
[----:B------:R-:W-:Y:S01]  /*5940*/  @P0 FMUL.FTZ R6, R206, R6 ;  /* 0x00000006ce060220 */ /* 0x000fe20000410000 */
[----:B0-----:R-:W-:-:S03]  /*5950*/  FFMA.FTZ R5, R4, R7, R5 ;  /* 0x0000000704057223 */ /* 0x001fc60000010005 */
[----:B------:R-:W-:-:S05]  /*5960*/  FMUL.FTZ R4, R4, R6 ;  /* 0x0000000604047220 */ /* 0x000fca0000410000 */
[----:B------:R0:W-:Y:S02]  /*5970*/  STS.128 [R209+0xa90], R4 ;  /* 0x000a9004d1007388 */ /* 0x0001e40000000c00 */
.L_x_3473:
[----:B------:R-:W-:Y:S05]  /*5980*/  WARPSYNC.ALL ;  /* 0x0000000000007948 */ /* 0x000fea0003800000 */
[----:B------:R-:W-:Y:S01]  /*5990*/  BAR.SYNC.DEFER_BLOCKING 0x0 ;  /* 0x0000000000007b1d */ /* 0x000fe20000010000 */
[----:B------:R-:W-:Y:S01]  /*59a0*/  FFMA.FTZ R3, R0, R197, RZ ;  /* 0x000000c500037223 */ /* 0x000fe200000100ff */
[----:B------:R-:W-:Y:S01]  /*59b0*/  FADD.FTZ R197, -R134, R197 ;  /* 0x000000c586c57221 */ /* 0x000fe20000010100 */
[----:B------:R-:W-:Y:S02]  /*59c0*/  ISETP.GT.AND P2, PT, R29, 0x1e, PT ;  /* 0x0000001e1d00780c */ /* 0x000fe40003f44270 */
[----:B------:R-:W-:Y:S01]  /*59d0*/  FFMA.FTZ R3, R90, R194, R3 ;  /* 0x000000c25a037223 */ /* 0x000fe20000010003 */
[----:B------:R-:W-:Y:S01]  /*59e0*/  FADD.FTZ R194, -R135, R194 ;  /* 0x000000c287c27221 */ /* 0x000fe20000010100 */
[----:B------:R-:W-:Y:S01]  /*59f0*/  ISETP.GT.AND P0, PT, R29, 0x1d, PT ;  /* 0x0000001d1d00780c */ /* 0x000fe20003f04270 */
[----:B------:R-:W-:Y:S01]  /*5a00*/  BSSY.RECONVERGENT B0, `(.L_x_3475) ;  /* 0x00000ca000007945 */ /* 0x000fe20003800200 */
[----:B------:R-:W-:Y:S01]  /*5a10*/  FFMA.FTZ R3, R92, R195, R3 ;  /* 0x000000c35c037223 */ /* 0x000fe20000010003 */
[----:B------:R-:W-:Y:S01]  /*5a20*/  FADD.FTZ R195, -R136, R195 ;  /* 0x000000c388c37221 */ /* 0x000fe20000010100 */
[----:B------:R-:W-:-:S02]  /*5a30*/  ISETP.NE.AND P3, PT, R63, RZ, PT ;  /* 0x000000ff3f00720c */ /* 0x000fc40003f65270 */
[----:B------:R-:W-:Y:S01]  /*5a40*/  FFMA.FTZ R3, R94, R192, R3 ;  /* 0x000000c05e037223 */ /* 0x000fe20000010003 */
[----:B------:R-:W-:-:S03]  /*5a50*/  FADD.FTZ R192, -R137, R192 ;  /* 0x000000c089c07221 */ /* 0x000fc60000010100 */
[----:B------:R-:W-:Y:S01]  /*5a60*/  FFMA.FTZ R3, R96, R193, R3 ;  /* 0x000000c160037223 */ /* 0x000fe20000010003 */
[----:B------:R-:W-:-:S03]  /*5a70*/  FADD.FTZ R193, -R138, R193 ;  /* 0x000000c18ac17221 */ /* 0x000fc60000010100 */
[----:B------:R-:W-:Y:S01]  /*5a80*/  FFMA.FTZ R3, R98, R191, R3 ;  /* 0x000000bf62037223 */ /* 0x000fe20000010003 */
[----:B------:R-:W-:Y:S01]  /*5a90*/  FADD.FTZ R191, -R139, R191 ;  /* 0x000000bf8bbf7221 */ /* 0x000fe20000010100 */
[----:B------:R-:W1:Y:S02]  /*5aa0*/  LDS R2, [R32+0xa94] ;  /* 0x000a940020027984 */ /* 0x000e640000000800 */
[----:B------:R-:W-:Y:S01]  /*5ab0*/  FFMA.FTZ R3, R100, R189, R3 ;  /* 0x000000bd64037223 */ /* 0x000fe20000010003 */
[----:B------:R-:W-:Y:S01]  /*5ac0*/  FADD.FTZ R189, -R140, R189 ;  /* 0x000000bd8cbd7221 */ /* 0x000fe20000010100 */
[----:B------:R3:W-:Y:S02]  /*5ad0*/  @!P3 STS.64 [R150], R10 ;  /* 0x0000000a9600b388 */ /* 0x0007e40000000a00 */
[----:B------:R-:W-:-:S04]  /*5ae0*/  FFMA.FTZ R3, R102, R187, R3 ;  /* 0x000000bb66037223 */ /* 0x000fc80000010003 */
[----:B------:R-:W-:Y:S01]  /*5af0*/  FFMA.FTZ R3, R106, R199, R3 ;  /* 0x000000c76a037223 */ /* 0x000fe20000010003 */
[----:B------:R-:W-:-:S03]  /*5b00*/  FADD.FTZ R199, -R142, R199 ;  /* 0x000000c78ec77221 */ /* 0x000fc60000010100 */
[----:B------:R-:W-:Y:S01]  /*5b10*/  FFMA.FTZ R3, R108, R196, R3 ;  /* 0x000000c46c037223 */ /* 0x000fe20000010003 */
[----:B------:R-:W-:-:S03]  /*5b20*/  FADD.FTZ R196, -R143, R196 ;  /* 0x000000c48fc47221 */ /* 0x000fc60000010100 */
[----:B------:R-:W-:Y:S01]  /*5b30*/  FFMA.FTZ R3, R110, R201, R3 ;  /* 0x000000c96e037223 */ /* 0x000fe20000010003 */
[----:B------:R-:W-:-:S03]  /*5b40*/  FADD.FTZ R201, -R144, R201 ;  /* 0x000000c990c97221 */ /* 0x000fc60000010100 */
[----:B0-----:R-:W-:Y:S01]  /*5b50*/  FFMA.FTZ R5, R112, R204, R3 ;  /* 0x000000cc70057223 */ /* 0x001fe20000010003 */
[----:B------:R-:W-:-:S03]  /*5b60*/  FADD.FTZ R204, -R145, R204 ;  /* 0x000000cc91cc7221 */ /* 0x000fc60000010100 */
[----:B------:R-:W-:Y:S01]  /*5b70*/  FFMA.FTZ R5, R114, R203, R5 ;  /* 0x000000cb72057223 */ /* 0x000fe20000010005 */
[----:B------:R-:W-:Y:S01]  /*5b80*/  FADD.FTZ R203, -R146, R203 ;  /* 0x000000cb92cb7221 */ /* 0x000fe20000010100 */
[----:B-1----:R-:W-:-:S04]  /*5b90*/  FFMA.FTZ R185, R2, R186, R185 ;  /* 0x000000ba02b97223 */ /* 0x002fc800000100b9 */
[----:B------:R-:W-:-:S04]  /*5ba0*/  FFMA.FTZ R183, R184, R185, R183 ;  /* 0x000000b9b8b77223 */ /* 0x000fc800000100b7 */
[----:B------:R-:W-:-:S04]  /*5bb0*/  FFMA.FTZ R179, R179, R183, R182 ;  /* 0x000000b7b3b37223 */ /* 0x000fc800000100b6 */
[----:B------:R-:W-:Y:S01]  /*5bc0*/  FFMA.FTZ R181, R174, R179, R181 ;  /* 0x000000b3aeb57223 */ /* 0x000fe200000100b5 */
[----:B------:R-:W-:-:S03]  /*5bd0*/  FMUL.FTZ R174, R179, R111 ;  /* 0x0000006fb3ae7220 */ /* 0x000fc60000410000 */
[-C--:B------:R-:W-:Y:S01]  /*5be0*/  FFMA.FTZ R169, R169, R181.reuse, R180 ;  /* 0x000000b5a9a97223 */ /* 0x080fe200000100b4 */
[----:B------:R-:W-:Y:S01]  /*5bf0*/  FADD.FTZ R130, R174, R130 ;  /* 0x00000082ae827221 */ /* 0x000fe20000010000 */
[----:B---3--:R-:W-:Y:S02]  /*5c00*/  FMUL.FTZ R10, R154, R181 ;  /* 0x000000b59a0a7220 */ /* 0x008fe40000410000 */
[-C--:B------:R-:W-:Y:S01]  /*5c10*/  FFMA.FTZ R177, R168, R169.reuse, R177 ;  /* 0x000000a9a8b17223 */ /* 0x080fe200000100b1 */
[----:B------:R-:W-:-:S03]  /*5c20*/  FMUL.FTZ R11, R154, R169 ;  /* 0x000000a99a0b7220 */ /* 0x000fc60000410000 */
[----:B------:R-:W-:Y:S01]  /*5c30*/  FFMA.FTZ R165, R165, R177, R178 ;  /* 0x000000b1a5a57223 */ /* 0x000fe200000100b2 */
[----:B------:R-:W-:Y:S01]  /*5c40*/  FMUL.FTZ R168, R177, R105 ;  /* 0x00000069b1a87220 */ /* 0x000fe20000410000 */
[----:B------:R-:W-:Y:S02]  /*5c50*/  FMUL.FTZ R178, R185, R115 ;  /* 0x00000073b9b27220 */ /* 0x000fe40000410000 */
[----:B------:R-:W-:Y:S01]  /*5c60*/  FFMA.FTZ R175, R164, R165, R175 ;  /* 0x000000a5a4af7223 */ /* 0x000fe200000100af */
[----:B------:R-:W-:Y:S01]  /*5c70*/  FADD.FTZ R127, R168, R127 ;  /* 0x0000007fa87f7221 */ /* 0x000fe20000010000 */
[----:B------:R-:W-:Y:S02]  /*5c80*/  FADD.FTZ R132, R178, R132 ;  /* 0x00000084b2847221 */ /* 0x000fe40000010000 */
[----:B------:R-:W-:Y:S01]  /*5c90*/  FFMA.FTZ R161, R161, R175, R176 ;  /* 0x000000afa1a17223 */ /* 0x000fe200000100b0 */
[----:B------:R-:W-:Y:S01]  /*5ca0*/  FMUL.FTZ R164, R175, R69 ;  /* 0x00000045afa47220 */ /* 0x000fe20000410000 */
[----:B------:R-:W-:-:S02]  /*5cb0*/  FMUL.FTZ R176, R183, R113 ;  /* 0x00000071b7b07220 */ /* 0x000fc40000410000 */
[----:B------:R-:W-:Y:S01]  /*5cc0*/  FFMA.FTZ R173, R162, R161, R173 ;  /* 0x000000a1a2ad7223 */ /* 0x000fe200000100ad */
[----:B------:R-:W-:Y:S01]  /*5cd0*/  FADD.FTZ R162, -R141, R187 ;  /* 0x000000bb8da27221 */ /* 0x000fe20000010100 */
[----:B------:R-:W-:Y:S01]  /*5ce0*/  FADD.FTZ R131, R176, R131 ;  /* 0x00000083b0837221 */ /* 0x000fe20000010000 */
        /* <DEDUP_REMOVED lines=12> */
[----:B------:R-:W-:Y:S01]  /*5db0*/  FMUL.FTZ R3, R155, R89 ;  /* 0x000000599b037220 */ /* 0x000fe20000410000 */
[----:B------:R-:W-:Y:S01]  /*5dc0*/  FMUL.FTZ R156, R167, R87 ;  /* 0x00000057a79c7220 */ /* 0x000fe20000410000 */
[----:B------:R-:W-:Y:S01]  /*5dd0*/  FADD.FTZ R126, R166, R126 ;  /* 0x0000007ea67e7221 */ /* 0x000fe20000010000 */
[----:B------:R-:W-:Y:S01]  /*5de0*/  FMUL.FTZ R2, R163, R91 ;  /* 0x0000005ba3027220 */ /* 0x000fe20000410000 */
[----:B------:R-:W-:Y:S01]  /*5df0*/  FADD.FTZ R118, R3, R118 ;  /* 0x0000007603767221 */ /* 0x000fe20000010000 */
[----:B------:R-:W-:Y:S02]  /*5e00*/  FADD.FTZ R119, R156, R119 ;  /* 0x000000779c777221 */ /* 0x000fe40000010000 */
[C---:B------:R-:W-:Y:S01]  /*5e10*/  FFMA.FTZ R4, R2.reuse, R197, RZ ;  /* 0x000000c502047223 */ /* 0x040fe200000100ff */
[----:B------:R-:W-:-:S03]  /*5e20*/  FADD.FTZ R153, R2, R153 ;  /* 0x0000009902997221 */ /* 0x000fc60000010000 */
[----:B------:R-:W-:Y:S01]  /*5e30*/  FFMA.FTZ R7, R3, R194, R4 ;  /* 0x000000c203077223 */ /* 0x000fe20000010004 */
[----:B------:R-:W-:Y:S01]  /*5e40*/  FFMA.FTZ R4, R116, R202, R5 ;  /* 0x000000ca74047223 */ /* 0x000fe20000010005 */
[----:B------:R-:W-:Y:S01]  /*5e50*/  FMUL.FTZ R5, R157, R85 ;  /* 0x000000559d057220 */ /* 0x000fe20000410000 */
[----:B------:R-:W-:Y:S01]  /*5e60*/  FADD.FTZ R202, -R147, R202 ;  /* 0x000000ca93ca7221 */ /* 0x000fe20000010100 */
[----:B------:R-:W-:Y:S01]  /*5e70*/  FFMA.FTZ R6, R156, R195, R7 ;  /* 0x000000c39c067223 */ /* 0x000fe20000010007 */
[----:B------:R-:W-:Y:S01]  /*5e80*/  FFMA.FTZ R158, R117, R200, R4 ;  /* 0x000000c8759e7223 */ /* 0x000fe20000010004 */
[----:B------:R-:W-:Y:S01]  /*5e90*/  FMUL.FTZ R4, R171, R83 ;  /* 0x00000053ab047220 */ /* 0x000fe20000410000 */
[----:B------:R-:W-:Y:S01]  /*5ea0*/  FMUL.FTZ R7, R159, R81 ;  /* 0x000000519f077220 */ /* 0x000fe20000410000 */
[----:B------:R-:W-:Y:S01]  /*5eb0*/  FFMA.FTZ R207, R5, R192, R6 ;  /* 0x000000c005cf7223 */ /* 0x000fe20000010006 */
[----:B------:R-:W-:Y:S01]  /*5ec0*/  FFMA.FTZ R6, R133, R198, R158 ;  /* 0x000000c685067223 */ /* 0x000fe2000001009e */
[----:B------:R-:W-:Y:S01]  /*5ed0*/  FMUL.FTZ R158, R173, R75 ;  /* 0x0000004bad9e7220 */ /* 0x000fe20000410000 */
[----:B------:R-:W-:Y:S01]  /*5ee0*/  FADD.FTZ R200, -R148, R200 ;  /* 0x000000c894c87221 */ /* 0x000fe20000010100 */
[----:B------:R-:W-:Y:S01]  /*5ef0*/  FFMA.FTZ R160, R4, R193, R207 ;  /* 0x000000c104a07223 */ /* 0x000fe200000100cf */
[----:B------:R-:W-:Y:S01]  /*5f00*/  FADD.FTZ R198, -R149, R198 ;  /* 0x000000c695c67221 */ /* 0x000fe20000010100 */
[----:B------:R-:W0:Y:S01]  /*5f10*/  SHFL.DOWN PT, R209, R6, 0x1, 0x1f ;  /* 0x08201f0006d17f89 */ /* 0x000e2200000e0000 */
[C---:B------:R-:W-:Y:S01]  /*5f20*/  FADD.FTZ R122, R7.reuse, R122 ;  /* 0x0000007a077a7221 */ /* 0x040fe20000010000 */
[----:B------:R-:W-:Y:S01]  /*5f30*/  FFMA.FTZ R207, R7, R191, R160 ;  /* 0x000000bf07cf7223 */ /* 0x000fe200000100a0 */
[----:B------:R-:W-:Y:S01]  /*5f40*/  FMUL.FTZ R160, R161, R71 ;  /* 0x00000047a1a07220 */ /* 0x000fe20000410000 */
[----:B------:R-:W-:Y:S01]  /*5f50*/  FMUL.FTZ R7, R154, R157 ;  /* 0x0000009d9a077220 */ /* 0x000fe20000410000 */
[----:B------:R-:W-:Y:S01]  /*5f60*/  FADD.FTZ R121, R4, R121 ;  /* 0x0000007904797221 */ /* 0x000fe20000010000 */
[----:B------:R-:W-:Y:S01]  /*5f70*/  FFMA.FTZ R207, R158, R189, R207 ;  /* 0x000000bd9ecf7223 */ /* 0x000fe200000100cf */
[----:B------:R-:W-:Y:S01]  /*5f80*/  FADD.FTZ R124, R160, R124 ;  /* 0x0000007ca07c7221 */ /* 0x000fe20000010000 */
[----:B------:R-:W-:Y:S01]  /*5f90*/  FMUL.FTZ R7, R192, R7 ;  /* 0x00000007c0077220 */ /* 0x000fe20000410000 */
[----:B------:R-:W-:Y:S01]  /*5fa0*/  FADD.FTZ R123, R158, R123 ;  /* 0x0000007b9e7b7221 */ /* 0x000fe20000010000 */
[----:B------:R-:W-:Y:S01]  /*5fb0*/  FFMA.FTZ R207, R160, R162, R207 ;  /* 0x000000a2a0cf7223 */ /* 0x000fe200000100cf */
[----:B------:R-:W-:-:S03]  /*5fc0*/  FADD.FTZ R120, R5, R120 ;  /* 0x0000007805787221 */ /* 0x000fc60000010000 */
[----:B------:R-:W-:-:S04]  /*5fd0*/  FFMA.FTZ R207, R164, R199, R207 ;  /* 0x000000c7a4cf7223 */ /* 0x000fc800000100cf */
[----:B------:R-:W-:-:S04]  /*5fe0*/  FFMA.FTZ R207, R166, R196, R207 ;  /* 0x000000c4a6cf7223 */ /* 0x000fc800000100cf */
[----:B------:R-:W-:Y:S01]  /*5ff0*/  FFMA.FTZ R207, R168, R201, R207 ;  /* 0x000000c9a8cf7223 */ /* 0x000fe200000100cf */
[----:B0-----:R-:W-:-:S03]  /*6000*/  @!P2 FADD.FTZ R6, R6, R209 ;  /* 0x000000d10606a221 */ /* 0x001fc60000010000 */
[----:B------:R-:W-:Y:S02]  /*6010*/  FFMA.FTZ R207, R170, R204, R207 ;  /* 0x000000ccaacf7223 */ /* 0x000fe400000100cf */
[----:B------:R-:W0:Y:S02]  /*6020*/  SHFL.DOWN PT, R209, R6, 0x2, 0x1f ;  /* 0x08401f0006d17f89 */ /* 0x000e2400000e0000 */
[----:B------:R-:W-:Y:S01]  /*6030*/  FFMA.FTZ R207, R172, R203, R207 ;  /* 0x000000cbaccf7223 */ /* 0x000fe200000100cf */
[----:B------:R-:W-:Y:S01]  /*6040*/  FMUL.FTZ R203, R203, R10 ;  /* 0x0000000acbcb7220 */ /* 0x000fe20000410000 */
[----:B------:R-:W-:Y:S02]  /*6050*/  FMUL.FTZ R10, R154, R177 ;  /* 0x000000b19a0a7220 */ /* 0x000fe40000410000 */
[----:B------:R-:W-:Y:S01]  /*6060*/  FFMA.FTZ R207, R174, R202, R207 ;  /* 0x000000caaecf7223 */ /* 0x000fe200000100cf */
[----:B------:R-:W-:Y:S01]  /*6070*/  FFMA.FTZ R203, R84, R181, R203 ;  /* 0x000000b554cb7223 */ /* 0x000fe200000100cb */
[----:B------:R-:W-:Y:S01]  /*6080*/  FMUL.FTZ R201, R201, R10 ;  /* 0x0000000ac9c97220 */ /* 0x000fe20000410000 */
[----:B------:R-:W-:Y:S01]  /*6090*/  FMUL.FTZ R10, R154, R175 ;  /* 0x000000af9a0a7220 */ /* 0x000fe20000410000 */
[----:B------:R-:W-:Y:S01]  /*60a0*/  FFMA.FTZ R207, R176, R200, R207 ;  /* 0x000000c8b0cf7223 */ /* 0x000fe200000100cf */
[----:B------:R-:W-:Y:S01]  /*60b0*/  FADD.FTZ R74, R203, R74 ;  /* 0x0000004acb4a7221 */ /* 0x000fe20000010000 */
[----:B------:R-:W-:Y:S01]  /*60c0*/  FFMA.FTZ R201, R80, R177, R201 ;  /* 0x000000b150c97223 */ /* 0x000fe200000100c9 */
[----:B------:R-:W-:Y:S01]  /*60d0*/  FMUL.FTZ R199, R199, R10 ;  /* 0x0000000ac7c77220 */ /* 0x000fe20000410000 */
[----:B------:R-:W-:Y:S01]  /*60e0*/  FFMA.FTZ R187, R178, R198, R207 ;  /* 0x000000c6b2bb7223 */ /* 0x000fe200000100cf */
[----:B------:R-:W-:Y:S01]  /*60f0*/  FMUL.FTZ R10, R154, R173 ;  /* 0x000000ad9a0a7220 */ /* 0x000fe20000410000 */
[----:B------:R-:W-:Y:S01]  /*6100*/  FADD.FTZ R72, R201, R72 ;  /* 0x00000048c9487221 */ /* 0x000fe20000010000 */
[----:B------:R-:W-:-:S02]  /*6110*/  FFMA.FTZ R199, R42, R175, R199 ;  /* 0x000000af2ac77223 */ /* 0x000fc400000100c7 */
[----:B------:R-:W1:Y:S01]  /*6120*/  SHFL.DOWN PT, R180, R187, 0x1, 0x1f ;  /* 0x08201f00bbb47f89 */ /* 0x000e6200000e0000 */
[----:B------:R-:W-:Y:S01]  /*6130*/  FMUL.FTZ R189, R189, R10 ;  /* 0x0000000abdbd7220 */ /* 0x000fe20000410000 */
[----:B------:R-:W-:Y:S01]  /*6140*/  FMUL.FTZ R10, R154, R159 ;  /* 0x0000009f9a0a7220 */ /* 0x000fe20000410000 */
[----:B------:R-:W-:Y:S02]  /*6150*/  FADD.FTZ R70, R199, R70 ;  /* 0x00000046c7467221 */ /* 0x000fe40000010000 */
[----:B------:R-:W-:Y:S01]  /*6160*/  FFMA.FTZ R189, R46, R173, R189 ;  /* 0x000000ad2ebd7223 */ /* 0x000fe200000100bd */
[----:B0-----:R-:W-:Y:S01]  /*6170*/  @!P0 FADD.FTZ R6, R6, R209 ;  /* 0x000000d106068221 */ /* 0x001fe20000010000 */
[----:B------:R-:W-:Y:S01]  /*6180*/  FMUL.FTZ R191, R191, R10 ;  /* 0x0000000abfbf7220 */ /* 0x000fe20000410000 */
[C---:B------:R-:W-:Y:S01]  /*6190*/  FMUL.FTZ R10, R154.reuse, R171 ;  /* 0x000000ab9a0a7220 */ /* 0x040fe20000410000 */
[----:B------:R-:W-:Y:S01]  /*61a0*/  FMUL.FTZ R209, R154, R183 ;  /* 0x000000b79ad17220 */ /* 0x000fe20000410000 */
[----:B------:R-:W-:Y:S01]  /*61b0*/  FADD.FTZ R68, R189, R68 ;  /* 0x00000044bd447221 */ /* 0x000fe20000010000 */
[----:B------:R-:W0:Y:S01]  /*61c0*/  SHFL.DOWN PT, R207, R6, 0x4, 0x1f ;  /* 0x08801f0006cf7f89 */ /* 0x000e2200000e0000 */
[----:B------:R-:W-:Y:S01]  /*61d0*/  FMUL.FTZ R193, R193, R10 ;  /* 0x0000000ac1c17220 */ /* 0x000fe20000410000 */
[----:B------:R-:W-:Y:S01]  /*61e0*/  FFMA.FTZ R10, R48, R159, R191 ;  /* 0x0000009f300a7223 */ /* 0x000fe200000100bf */
[----:B------:R-:W-:-:S02]  /*61f0*/  FMUL.FTZ R209, R200, R209 ;  /* 0x000000d1c8d17220 */ /* 0x000fc40000410000 */
[----:B------:R-:W-:Y:S01]  /*6200*/  FFMA.FTZ R193, R50, R171, R193 ;  /* 0x000000ab32c17223 */ /* 0x000fe200000100c1 */
[----:B------:R-:W-:Y:S01]  /*6210*/  FADD.FTZ R79, R10, R79 ;  /* 0x0000004f0a4f7221 */ /* 0x000fe20000010000 */
[----:B------:R-:W-:Y:S01]  /*6220*/  FMUL.FTZ R10, R154, R167 ;  /* 0x000000a79a0a7220 */ /* 0x000fe20000410000 */
[----:B------:R-:W-:Y:S01]  /*6230*/  FFMA.FTZ R209, R88, R183, R209 ;  /* 0x000000b758d17223 */ /* 0x000fe200000100d1 */
[----:B------:R-:W-:Y:S02]  /*6240*/  FADD.FTZ R66, R193, R66 ;  /* 0x00000042c1427221 */ /* 0x000fe40000010000 */
[----:B------:R-:W-:Y:S01]  /*6250*/  FMUL.FTZ R195, R195, R10 ;  /* 0x0000000ac3c37220 */ /* 0x000fe20000410000 */
[----:B------:R-:W-:Y:S01]  /*6260*/  FFMA.FTZ R10, R52, R157, R7 ;  /* 0x0000009d340a7223 */ /* 0x000fe20000010007 */
[----:B-1----:R-:W-:Y:S01]  /*6270*/  @!P2 FADD.FTZ R187, R187, R180 ;  /* 0x000000b4bbbba221 */ /* 0x002fe20000010000 */
[----:B------:R-:W-:Y:S01]  /*6280*/  ISETP.GT.AND P2, PT, R29, 0x1b, PT ;  /* 0x0000001b1d00780c */ /* 0x000fe20003f44270 */
[----:B------:R-:W-:Y:S01]  /*6290*/  FMUL.FTZ R7, R154, R155 ;  /* 0x0000009b9a077220 */ /* 0x000fe20000410000 */
[----:B------:R-:W-:Y:S01]  /*62a0*/  FADD.FTZ R77, R10, R77 ;  /* 0x0000004d0a4d7221 */ /* 0x000fe20000010000 */
[----:B------:R-:W-:Y:S01]  /*62b0*/  FFMA.FTZ R195, R54, R167, R195 ;  /* 0x000000a736c37223 */ /* 0x000fe200000100c3 */
[----:B------:R-:W1:Y:S01]  /*62c0*/  SHFL.DOWN PT, R180, R187, 0x2, 0x1f ;  /* 0x08401f00bbb47f89 */ /* 0x000e6200000e0000 */
[----:B------:R-:W-:Y:S01]  /*62d0*/  FMUL.FTZ R7, R194, R7 ;  /* 0x00000007c2077220 */ /* 0x000fe20000410000 */
[----:B------:R-:W-:Y:S01]  /*62e0*/  FADD.FTZ R76, R209, R76 ;  /* 0x0000004cd14c7221 */ /* 0x000fe20000010000 */
[----:B------:R-:W-:-:S02]  /*62f0*/  FADD.FTZ R64, R195, R64 ;  /* 0x00000040c3407221 */ /* 0x000fc40000010000 */
[----:B------:R-:W-:-:S04]  /*6300*/  FFMA.FTZ R7, R56, R155, R7 ;  /* 0x0000009b38077223 */ /* 0x000fc80000010007 */
[----:B0-----:R-:W-:Y:S01]  /*6310*/  @!P2 FADD.FTZ R6, R6, R207 ;  /* 0x000000cf0606a221 */ /* 0x001fe20000010000 */
[----:B------:R-:W-:-:S04]  /*6320*/  FADD.FTZ R62, R7, R62 ;  /* 0x0000003e073e7221 */ /* 0x000fc80000010000 */
        /* <DEDUP_REMOVED lines=9> */
[----:B------:R-:W-:-:S03]  /*63c0*/  FMUL.FTZ R207, R202, R207 ;  /* 0x000000cfcacf7220 */ /* 0x000fc60000410000 */
[----:B------:R-:W-:Y:S01]  /*63d0*/  FADD.FTZ R101, R176, R101 ;  /* 0x00000065b0657221 */ /* 0x000fe20000010000 */
[----:B------:R-:W-:Y:S01]  /*63e0*/  FFMA.FTZ R172, R86, R179, R207 ;  /* 0x000000b356ac7223 */ /* 0x000fe200000100cf */
[----:B-1----:R-:W-:Y:S01]  /*63f0*/  @!P2 FADD.FTZ R187, R187, R180 ;  /* 0x000000b4bbbba221 */ /* 0x002fe20000010000 */
[----:B------:R-:W-:Y:S01]  /*6400*/  FMUL.FTZ R179, R204, R11 ;  /* 0x0000000bccb37220 */ /* 0x000fe20000410000 */
[----:B------:R-:W-:Y:S01]  /*6410*/  FMUL.FTZ R11, R154, R165 ;  /* 0x000000a59a0b7220 */ /* 0x000fe20000410000 */
[----:B------:R-:W-:Y:S02]  /*6420*/  FADD.FTZ R99, R172, R99 ;  /* 0x00000063ac637221 */ /* 0x000fe40000010000 */
[----:B------:R-:W0:Y:S01]  /*6430*/  SHFL.DOWN PT, R174, R187, 0x8, 0x1f ;  /* 0x09001f00bbae7f89 */ /* 0x000e2200000e0000 */
[----:B------:R-:W-:Y:S01]  /*6440*/  FMUL.FTZ R196, R196, R11 ;  /* 0x0000000bc4c47220 */ /* 0x000fe20000410000 */
[C---:B------:R-:W-:Y:S01]  /*6450*/  FMUL.FTZ R11, R154.reuse, R161 ;  /* 0x000000a19a0b7220 */ /* 0x040fe20000410000 */
[----:B------:R-:W-:Y:S01]  /*6460*/  FMUL.FTZ R154, R154, R163 ;  /* 0x000000a39a9a7220 */ /* 0x000fe20000410000 */
[----:B------:R-:W-:Y:S01]  /*6470*/  FFMA.FTZ R168, R82, R169, R179 ;  /* 0x000000a952a87223 */ /* 0x000fe200000100b3 */
[----:B------:R-:W-:Y:S01]  /*6480*/  FFMA.FTZ R196, R103, R165, R196 ;  /* 0x000000a567c47223 */ /* 0x000fe200000100c4 */
[----:B------:R-:W-:Y:S01]  /*6490*/  FMUL.FTZ R11, R162, R11 ;  /* 0x0000000ba20b7220 */ /* 0x000fe20000410000 */
[----:B------:R-:W1:Y:S01]  /*64a0*/  SHFL.DOWN PT, R165, R6, 0x10, 0x1f ;  /* 0x0a001f0006a57f89 */ /* 0x000e6200000e0000 */
[----:B------:R-:W-:Y:S01]  /*64b0*/  FMUL.FTZ R197, R197, R154 ;  /* 0x0000009ac5c57220 */ /* 0x000fe20000410000 */
[----:B------:R-:W-:Y:S01]  /*64c0*/  FADD.FTZ R97, R168, R97 ;  /* 0x00000061a8617221 */ /* 0x000fe20000010000 */
[----:B------:R-:W-:Y:S01]  /*64d0*/  FFMA.FTZ R158, R44, R161, R11 ;  /* 0x000000a12c9e7223 */ /* 0x000fe2000001000b */
[----:B------:R-:W-:Y:S01]  /*64e0*/  FADD.FTZ R95, R196, R95 ;  /* 0x0000005fc45f7221 */ /* 0x000fe20000010000 */
[----:B------:R-:W-:-:S02]  /*64f0*/  FFMA.FTZ R10, R58, R163, R197 ;  /* 0x000000a33a0a7223 */ /* 0x000fc400000100c5 */
[----:B------:R-:W-:Y:S02]  /*6500*/  FADD.FTZ R93, R158, R93 ;  /* 0x0000005d9e5d7221 */ /* 0x000fe40000010000 */
[----:B------:R-:W-:Y:S01]  /*6510*/  FADD.FTZ R73, R10, R73 ;  /* 0x000000490a497221 */ /* 0x000fe20000010000 */
[----:B0-----:R-:W-:Y:S01]  /*6520*/  @!P0 FADD.FTZ R187, R187, R174 ;  /* 0x000000aebbbb8221 */ /* 0x001fe20000010000 */
[----:B------:R-:W-:-:S04]  /*6530*/  ISETP.NE.AND P0, PT, R29, RZ, PT ;  /* 0x000000ff1d00720c */ /* 0x000fc80003f05270 */
[----:B------:R-:W0:Y:S01]  /*6540*/  SHFL.DOWN PT, R160, R187, 0x10, 0x1f ;  /* 0x0a001f00bba07f89 */ /* 0x000e2200000e0000 */
[----:B-1----:R-:W-:-:S08]  /*6550*/  FADD.FTZ R5, R6, R165 ;  /* 0x000000a506057221 */ /* 0x002fd00000010000 */
[----:B------:R-:W-:-:S04]  /*6560*/  @!P0 SHF.R.U32.HI R4, RZ, 0x2, R63 ;  /* 0x00000002ff048819 */ /* 0x000fc8000001163f */
[----:B------:R-:W-:Y:S01]  /*6570*/  @!P0 LOP3.LUT R11, R4, 0xf8, RZ, 0xc0, !PT ;  /* 0x000000f8040b8812 */ /* 0x000fe200078ec0ff */
[----:B0-----:R-:W-:-:S05]  /*6580*/  FADD.FTZ R4, R187, R160 ;  /* 0x000000a0bb047221 */ /* 0x001fca0000010000 */
        /* <DEDUP_REMOVED lines=17> */
.L_x_3476:
[----:B------:R-:W-:Y:S05]  /*66a0*/  BSYNC.RECONVERGENT B0 ;  /* 0x0000000000007941 */ /* 0x000fea0003800200 */
.L_x_3475:
        /* <DEDUP_REMOVED lines=13> */
.L_x_3464:
[----:B------:R-:W-:Y:S01]  /*6780*/  BAR.SYNC.DEFER_BLOCKING 0x0 ;  /* 0x0000000000007b1d */ /* 0x000fe20000010000 */
[-C--:B------:R-:W-:Y:S02]  /*6790*/  ISETP.GE.AND P2, PT, R61, R30.reuse, PT ;  /* 0x0000001e3d00720c */ /* 0x080fe40003f46270 */
[-C--:B------:R-:W-:Y:S02]  /*67a0*/  ISETP.GE.AND P1, PT, R59, R30.reuse, PT ;  /* 0x0000001e3b00720c */ /* 0x080fe40003f26270 */
[----:B------:R-:W-:Y:S01]  /*67b0*/  PRMT R3, RZ, 0x7610, R3 ;  /* 0x00007610ff037816 */ /* 0x000fe20000000003 */
[----:B------:R-:W1:Y:S01]  /*67c0*/  LDCU.64 UR30, c[0x0][0x4f8] ;  /* 0x00009f00ff1e77ac */ /* 0x000e620008000a00 */
[----:B------:R-:W-:Y:S02]  /*67d0*/  PRMT R0, RZ, 0x7610, R0 ;  /* 0x00007610ff007816 */ /* 0x000fe40000000000 */
[-C--:B------:R-:W-:Y:S01]  /*67e0*/  ISETP.GE.AND P0, PT, R57, R30.reuse, PT ;  /* 0x0000001e3900720c */ /* 0x080fe20003f06270 */
[----:B------:R-:W2:Y:S01]  /*67f0*/  LDCU.64 UR32, c[0x0][0x500] ;  /* 0x0000a000ff2077ac */ /* 0x000ea20008000a00 */
[----:B------:R-:W-:-:S02]  /*6800*/  ISETP.GE.AND P4, PT, R55, R30, PT ;  /* 0x0000001e3700720c */ /* 0x000fc40003f86270 */
[-C--:B------:R-:W-:Y:S02]  /*6810*/  ISETP.GE.AND P6, PT, R53, R30.reuse, PT ;  /* 0x0000001e3500720c */ /* 0x080fe40003fc6270 */
[-C--:B------:R-:W-:Y:S02]  /*6820*/  ISETP.GE.AND P5, PT, R51, R30.reuse, PT ;  /* 0x0000001e3300720c */ /* 0x080fe40003fa6270 */
[-C--:B------:R-:W-:Y:S02]  /*6830*/  ISETP.GE.AND P3, PT, R49, R30.reuse, PT ;  /* 0x0000001e3100720c */ /* 0x080fe40003f66270 */
[----:B0-----:R-:W-:Y:S01]  /*6840*/  PRMT R5, RZ, 0x7610, R5 ;  /* 0x00007610ff057816 */ /* 0x001fe20000000005 */
[----:B------:R-:W3:Y:S01]  /*6850*/  @!P2 LDG.E.U16 R3, desc[UR24][R8.64] ;  /* 0x000000180803a981 */ /* 0x000ee2000c1e1500 */
[-C--:B------:R-:W-:Y:S02]  /*6860*/  ISETP.GE.AND P2, PT, R47, R30.reuse, PT ;  /* 0x0000001e2f00720c */ /* 0x080fe40003f46270 */
[----:B------:R-:W-:Y:S01]  /*6870*/  PRMT R2, RZ, 0x7610, R2 ;  /* 0x00007610ff027816 */ /* 0x000fe20000000002 */
[----:B------:R-:W4:Y:S01]  /*6880*/  @!P1 LDG.E.U16 R0, desc[UR24][R8.64+0x40] ;  /* 0x0000401808009981 */ /* 0x000f22000c1e1500 */
[----:B------:R-:W-:-:S02]  /*6890*/  ISETP.GE.AND P1, PT, R45, R30, PT ;  /* 0x0000001e2d00720c */ /* 0x000fc40003f26270 */
[----:B------:R-:W-:Y:S01]  /*68a0*/  PRMT R7, RZ, 0x7610, R7 ;  /* 0x00007610ff077816 */ /* 0x000fe20000000007 */
[----:B------:R-:W5:Y:S01]  /*68b0*/  @!P0 LDG.E.U16 R5, desc[UR24][R8.64+0x80] ;  /* 0x0000801808058981 */ /* 0x000f62000c1e1500 */
[----:B------:R-:W-:Y:S02]  /*68c0*/  PRMT R4, RZ, 0x7610, R4 ;  /* 0x00007610ff047816 */ /* 0x000fe40000000004 */
[----:B------:R-:W-:Y:S01]  /*68d0*/  PRMT R11, RZ, 0x7610, R11 ;  /* 0x00007610ff0b7816 */ /* 0x000fe2000000000b */
[----:B------:R-:W2:Y:S01]  /*68e0*/  @!P4 LDG.E.U16 R2, desc[UR24][R8.64+0xc0] ;  /* 0x0000c0180802c981 */ /* 0x000ea2000c1e1500 */
[----:B------:R-:W-:Y:S02]  /*68f0*/  PRMT R6, RZ, 0x7610, R6 ;  /* 0x00007610ff067816 */ /* 0x000fe40000000006 */
[----:B------:R-:W-:Y:S01]  /*6900*/  PRMT R29, RZ, 0x7610, R29 ;  /* 0x00007610ff1d7816 */ /* 0x000fe2000000001d */
        /* <DEDUP_REMOVED lines=8> */
[----:B------:R-:W2:Y:S01]  /*6990*/  @!P2 LDG.E.U16 R6, desc[UR24][R8.64+0x1c0] ;  /* 0x0001c0180806a981 */ /* 0x000ea2000c1e1500 */
[----:B------:R-:W-:-:S03]  /*69a0*/  ISETP.GE.AND P2, PT, R33, R30, PT ;  /* 0x0000001e2100720c */ /* 0x000fc60003f46270 */
[----:B------:R-:W2:Y:S01]  /*69b0*/  @!P1 LDG.E.U16 R29, desc[UR24][R8.64+0x200] ;  /* 0x00020018081d9981 */ /* 0x000ea2000c1e1500 */
[----:B------:R-:W-:Y:S02]  /*69c0*/  ISETP.GE.AND P1, PT, R31, R30, PT ;  /* 0x0000001e1f00720c */ /* 0x000fe40003f26270 */
[----:B------:R-:W-:Y:S02]  /*69d0*/  PRMT R10, RZ, 0x7610, R10 ;  /* 0x00007610ff0a7816 */ /* 0x000fe4000000000a */
[----:B------:R-:W-:Y:S02]  /*69e0*/  PRMT R69, RZ, 0x7610, R69 ;  /* 0x00007610ff457816 */ /* 0x000fe40000000045 */
        /* <DEDUP_REMOVED lines=10> */
[----:B------:R-:W2:Y:S01]  /*6a90*/  @!P1 LDG.E.U16 R78, desc[UR24][R8.64+0x3c0] ;  /* 0x0003c018084e9981 */ /* 0x000ea2000c1e1500 */
[----:B------:R-:W-:-:S02]  /*6aa0*/  F2FP.F16.F32.PACK_AB R118, R118, R153 ;  /* 0x000000997676723e */ /* 0x000fc400000000ff */
[----:B------:R-:W-:Y:S01]  /*6ab0*/  F2FP.F16.F32.PACK_AB R119, R120, R119 ;  /* 0x000000777877723e */ /* 0x000fe200000000ff */
[----:B---3--:R-:W-:Y:S04]  /*6ac0*/  STS.U16 [R28], R3 ;  /* 0x000000031c007388 */ /* 0x008fe80000000400 */
[----:B----4-:R-:W-:Y:S04]  /*6ad0*/  STS.U16 [R27+0x40], R0 ;  /* 0x000040001b007388 */ /* 0x010fe80000000400 */
[----:B-----5:R-:W-:Y:S04]  /*6ae0*/  STS.U16 [R26+0x80], R5 ;  /* 0x000080051a007388 */ /* 0x020fe80000000400 */
        /* <DEDUP_REMOVED lines=15> */
[----:B------:R-:W2:Y:S04]  /*6be0*/  LDS.U16 R3, [R12+0x4] ;  /* 0x000004000c037984 */ /* 0x000ea80000000400 */
[----:B------:R-:W3:Y:S04]  /*6bf0*/  LDS.U16 R2, [R12+0x2] ;  /* 0x000002000c027984 */ /* 0x000ee80000000400 */
[----:B------:R-:W4:Y:S04]  /*6c00*/  LDS.U16 R4, [R12+0x6] ;  /* 0x000006000c047984 */ /* 0x000f280000000400 */
[----:B------:R-:W-:Y:S01]  /*6c10*/  LDS.U16 R6, [R12+0x12] ;  /* 0x000012000c067984 */ /* 0x000fe20000000400 */
[----:B0-----:R-:W-:-:S03]  /*6c20*/  HADD2.F32 R5, -RZ, R0.H0_H0 ;  /* 0x20000000ff057230 */ /* 0x001fc60000004100 */
[----:B------:R-:W0:Y:S01]  /*6c30*/  LDS.U16 R0, [R12+0x8] ;  /* 0x000008000c007984 */ /* 0x000e220000000400 */
[----:B--2---:R-:W-:Y:S02]  /*6c40*/  HADD2.F32 R3, -RZ, R3.H0_H0 ;  /* 0x20000003ff037230 */ /* 0x004fe40000004100 */
[--C-:B------:R-:W-:Y:S01]  /*6c50*/  FADD.FTZ R7, R5, R38.reuse ;  /* 0x0000002605077221 */ /* 0x100fe20000010000 */
[----:B---3--:R-:W-:Y:S02]  /*6c60*/  HADD2.F32 R5, -RZ, R2.H0_H0 ;  /* 0x20000002ff057230 */ /* 0x008fe40000004100 */
[--C-:B------:R-:W-:Y:S02]  /*6c70*/  FADD.FTZ R9, R3, R38.reuse ;  /* 0x0000002603097221 */ /* 0x100fe40000010000 */
[----:B------:R-:W-:Y:S01]  /*6c80*/  FSETP.GTU.FTZ.AND P1, PT, R7, 20, PT ;  /* 0x41a000000700780b */ /* 0x000fe20003f3c000 */
[----:B------:R-:W2:Y:S01]  /*6c90*/  LDS.U16 R3, [R12+0xc] ;  /* 0x00000c000c037984 */ /* 0x000ea20000000400 */
[----:B------:R-:W-:Y:S01]  /*6ca0*/  FADD.FTZ R8, R5, R38 ;  /* 0x0000002605087221 */ /* 0x000fe20000010000 */
[----:B------:R-:W-:-:S02]  /*6cb0*/  FSETP.GTU.FTZ.AND P5, PT, R9, 20, PT ;  /* 0x41a000000900780b */ /* 0x000fc40003fbc000 */
[----:B------:R-:W3:Y:S01]  /*6cc0*/  LDS.U16 R2, [R12+0xa] ;  /* 0x00000a000c027984 */ /* 0x000ee20000000400 */
[----:B----4-:R-:W-:Y:S01]  /*6cd0*/  HADD2.F32 R5, -RZ, R4.H0_H0 ;  /* 0x20000004ff057230 */ /* 0x010fe20000004100 */
[----:B------:R-:W-:Y:S02]  /*6ce0*/  FSETP.GTU.FTZ.AND P6, PT, R8, 20, PT ;  /* 0x41a000000800780b */ /* 0x000fe40003fdc000 */
[----:B------:R-:W4:Y:S02]  /*6cf0*/  LDS.U16 R4, [R12+0xe] ;  /* 0x00000e000c047984 */ /* 0x000f240000000400 */
[----:B------:R-:W-:Y:S02]  /*6d00*/  FADD.FTZ R10, R5, R38 ;  /* 0x00000026050a7221 */ /* 0x000fe40000010000 */
[----:B------:R-:W5:Y:S01]  /*6d10*/  LDS.U16 R5, [R12+0x10] ;  /* 0x000010000c057984 */ /* 0x000f620000000400 */
[----:B------:R-:W-:Y:S02]  /*6d20*/  @!P1 FMUL.FTZ R7, R7, -1.4426950216293334961 ;  /* 0xbfb8aa3b07079820 */ /* 0x000fe40000410000 */
[----:B------:R-:W-:-:S04]  /*6d30*/  @!P5 FMUL.FTZ R9, R9, -1.4426950216293334961 ;  /* 0xbfb8aa3b0909d820 */ /* 0x000fc80000410000 */
[----:B------:R-:W-:Y:S01]  /*6d40*/  @!P6 FMUL.FTZ R8, R8, -1.4426950216293334961 ;  /* 0xbfb8aa3b0808e820 */ /* 0x000fe20000410000 */
[----:B------:R-:W1:Y:S08]  /*6d50*/  @!P1 MUFU.EX2 R7, R7 ;  /* 0x0000000700079308 */ /* 0x000e700000000800 */
[----:B------:R-:W3:Y:S08]  /*6d60*/  @!P5 MUFU.EX2 R9, R9 ;  /* 0x000000090009d308 */ /* 0x000ef00000000800 */
[----:B------:R-:W4:Y:S01]  /*6d70*/  @!P6 MUFU.EX2 R8, R8 ;  /* 0x000000080008e308 */ /* 0x000f220000000800 */
[----:B0-----:R-:W-:-:S02]  /*6d80*/  HADD2.F32 R11, -RZ, R0.H0_H0 ;  /* 0x20000000ff0b7230 */ /* 0x001fc40000004100 */
[----:B-1----:R-:W-:Y:S01]  /*6d90*/  @!P1 FADD.FTZ R7, R7, 1 ;  /* 0x3f80000007079421 */ /* 0x002fe20000010000 */
[----:B--2---:R-:W-:Y:S02]  /*6da0*/  HADD2.F32 R3, -RZ, R3.H0_H0 ;  /* 0x20000003ff037230 */ /* 0x004fe40000004100 */
[----:B---3--:R-:W-:Y:S02]  /*6db0*/  @!P5 FADD.FTZ R9, R9, 1 ;  /* 0x3f8000000909d421 */ /* 0x008fe40000010000 */
[----:B------:R0:W1:Y:S01]  /*6dc0*/  @!P1 MUFU.RCP R40, R7 ;  /* 0x0000000700289308 */ /* 0x0000620000001000 */
[----:B------:R-:W-:Y:S01]  /*6dd0*/  FADD.FTZ R0, R11, R38 ;  /* 0x000000260b007221 */ /* 0x000fe20000010000 */
[----:B------:R-:W-:Y:S02]  /*6de0*/  HADD2.F32 R11, -RZ, R2.H0_H0 ;  /* 0x20000002ff0b7230 */ /* 0x000fe40000004100 */
[----:B----4-:R-:W-:-:S04]  /*6df0*/  @!P6 FADD.FTZ R8, R8, 1 ;  /* 0x3f8000000808e421 */ /* 0x010fc80000010000 */
[----:B------:R-:W2:Y:S01]  /*6e00*/  @!P5 MUFU.RCP R9, R9 ;  /* 0x000000090009d308 */ /* 0x000ea20000001000 */
[--C-:B0-----:R-:W-:Y:S01]  /*6e10*/  FADD.FTZ R7, R3, R38.reuse ;  /* 0x0000002603077221 */ /* 0x101fe20000010000 */
[----:B------:R-:W-:Y:S02]  /*6e20*/  HADD2.F32 R3, -RZ, R4.H0_H0 ;  /* 0x20000004ff037230 */ /* 0x000fe40000004100 */
[----:B------:R-:W-:-:S04]  /*6e30*/  FADD.FTZ R11, R11, R38 ;  /* 0x000000260b0b7221 */ /* 0x000fc80000010000 */
[----:B------:R-:W0:Y:S01]  /*6e40*/  @!P6 MUFU.RCP R29, R8 ;  /* 0x00000008001de308 */ /* 0x000e220000001000 */
[--C-:B------:R-:W-:Y:S01]  /*6e50*/  FADD.FTZ R4, R3, R38.reuse ;  /* 0x0000002603047221 */ /* 0x100fe20000010000 */
[----:B-----5:R-:W-:Y:S02]  /*6e60*/  HADD2.F32 R5, -RZ, R5.H0_H0 ;  /* 0x20000005ff057230 */ /* 0x020fe40000004100 */
[----:B------:R-:W-:Y:S01]  /*6e70*/  HADD2.F32 R3, -RZ, R6.H0_H0 ;  /* 0x20000006ff037230 */ /* 0x000fe20000004100 */
[----:B------:R-:W-:Y:S02]  /*6e80*/  FSETP.GTU.FTZ.AND P3, PT, R11, 20, PT ;  /* 0x41a000000b00780b */ /* 0x000fe40003f7c000 */
[--C-:B------:R-:W-:Y:S02]  /*6e90*/  FADD.FTZ R5, R5, R38.reuse ;  /* 0x0000002605057221 */ /* 0x100fe40000010000 */
[----:B------:R-:W-:Y:S01]  /*6ea0*/  FADD.FTZ R6, R3, R38 ;  /* 0x0000002603067221 */ /* 0x000fe20000010000 */
[----:B------:R-:W-:Y:S01]  /*6eb0*/  FSETP.GTU.FTZ.AND P2, PT, R7, 20, PT ;  /* 0x41a000000700780b */ /* 0x000fe20003f5c000 */
[----:B-1----:R-:W-:Y:S01]  /*6ec0*/  @!P1 FMUL.FTZ R73, R73, R40 ;  /* 0x0000002849499220 */ /* 0x002fe20000410000 */
[----:B------:R-:W-:Y:S01]  /*6ed0*/  FSETP.GTU.FTZ.AND P1, PT, R4, 20, PT ;  /* 0x41a000000400780b */ /* 0x000fe20003f3c000 */
[----:B--2---:R-:W-:Y:S01]  /*6ee0*/  @!P5 FMUL.FTZ R64, R64, R9 ;  /* 0x000000094040d220 */ /* 0x004fe20000410000 */
[----:B------:R-:W-:Y:S01]  /*6ef0*/  FSETP.GTU.FTZ.AND P5, PT, R6, 20, PT ;  /* 0x41a000000600780b */ /* 0x000fe20003fbc000 */
[----:B0-----:R-:W-:Y:S01]  /*6f00*/  @!P6 FMUL.FTZ R62, R62, R29 ;  /* 0x0000001d3e3ee220 */ /* 0x001fe20000410000 */
[----:B------:R-:W-:-:S02]  /*6f10*/  FSETP.GTU.FTZ.AND P6, PT, R5, 20, PT ;  /* 0x41a000000500780b */ /* 0x000fc40003fdc000 */
[----:B------:R-:W-:Y:S01]  /*6f20*/  @!P3 FMUL.FTZ R2, R11, -1.4426950216293334961 ;  /* 0xbfb8aa3b0b02b820 */ /* 0x000fe20000410000 */
[----:B------:R-:W-:-:S04]  /*6f30*/  FSETP.GTU.FTZ.AND P4, PT, R0, 20, PT ;  /* 0x41a000000000780b */ /* 0x000fc80003f9c000 */
[----:B------:R-:W-:Y:S01]  /*6f40*/  @!P2 FMUL.FTZ R3, R7, -1.4426950216293334961 ;  /* 0xbfb8aa3b0703a820 */ /* 0x000fe20000410000 */
[----:B------:R-:W0:Y:S01]  /*6f50*/  @!P3 MUFU.EX2 R2, R2 ;  /* 0x000000020002b308 */ /* 0x000e220000000800 */
[----:B------:R-:W-:Y:S02]  /*6f60*/  @!P1 FMUL.FTZ R4, R4, -1.4426950216293334961 ;  /* 0xbfb8aa3b04049820 */ /* 0x000fe40000410000 */
[----:B------:R-:W-:Y:S02]  /*6f70*/  @!P5 FMUL.FTZ R6, R6, -1.4426950216293334961 ;  /* 0xbfb8aa3b0606d820 */ /* 0x000fe40000410000 */
[----:B------:R-:W-:-:S03]  /*6f80*/  @!P6 FMUL.FTZ R5, R5, -1.4426950216293334961 ;  /* 0xbfb8aa3b0505e820 */ /* 0x000fc60000410000 */
[----:B------:R-:W1:Y:S01]  /*6f90*/  @!P2 MUFU.EX2 R3, R3 ;  /* 0x000000030003a308 */ /* 0x000e620000000800 */
[----:B------:R-:W-:-:S07]  /*6fa0*/  @!P4 FMUL.FTZ R0, R0, -1.4426950216293334961 ;  /* 0xbfb8aa3b0000c820 */ /* 0x000fce0000410000 */
[----:B------:R-:W2:Y:S08]  /*6fb0*/  @!P1 MUFU.EX2 R4, R4 ;  /* 0x0000000400049308 */ /* 0x000eb00000000800 */
[----:B------:R-:W3:Y:S08]  /*6fc0*/  @!P6 MUFU.EX2 R5, R5 ;  /* 0x000000050005e308 */ /* 0x000ef00000000800 */
[----:B------:R-:W4:Y:S01]  /*6fd0*/  @!P5 MUFU.EX2 R6, R6 ;  /* 0x000000060006d308 */ /* 0x000f220000000800 */
[----:B0-----:R-:W-:-:S07]  /*6fe0*/  @!P3 FADD.FTZ R2, R2, 1 ;  /* 0x3f8000000202b421 */ /* 0x001fce0000010000 */
[----:B------:R-:W0:Y:S01]  /*6ff0*/  @!P4 MUFU.EX2 R0, R0 ;  /* 0x000000000000c308 */ /* 0x000e220000000800 */
[----:B-1----:R-:W-:Y:S01]  /*7000*/  @!P2 FADD.FTZ R3, R3, 1 ;  /* 0x3f8000000303a421 */ /* 0x002fe20000010000 */
[----:B--2---:R-:W-:Y:S01]  /*7010*/  @!P1 FADD.FTZ R4, R4, 1 ;  /* 0x3f80000004049421 */ /* 0x004fe20000010000 */
[----:B---3--:R-:W-:-:S05]  /*7020*/  @!P6 FADD.FTZ R5, R5, 1 ;  /* 0x3f8000000505e421 */ /* 0x008fca0000010000 */
[----:B------:R-:W1:Y:S01]  /*7030*/  @!P3 MUFU.RCP R2, R2 ;  /* 0x000000020002b308 */ /* 0x000e620000001000 */
[----:B----4-:R-:W-:-:S07]  /*7040*/  @!P5 FADD.FTZ R6, R6, 1 ;  /* 0x3f8000000606d421 */ /* 0x010fce0000010000 */
[----:B------:R-:W2:Y:S01]  /*7050*/  @!P2 MUFU.RCP R3, R3 ;  /* 0x000000030003a308 */ /* 0x000ea20000001000 */
[----:B0-----:R-:W-:-:S07]  /*7060*/  @!P4 FADD.FTZ R0, R0, 1 ;  /* 0x3f8000000000c421 */ /* 0x001fce0000010000 */
[----:B------:R-:W0:Y:S08]  /*7070*/  @!P1 MUFU.RCP R4, R4 ;  /* 0x0000000400049308 */ /* 0x000e300000001000 */
[----:B------:R-:W3:Y:S08]  /*7080*/  @!P6 MUFU.RCP R5, R5 ;  /* 0x000000050005e308 */ /* 0x000ef00000001000 */
[----:B------:R-:W4:Y:S01]  /*7090*/  @!P5 MUFU.RCP R6, R6 ;  /* 0x000000060006d308 */ /* 0x000f220000001000 */
[----:B------:R-:W-:Y:S01]  /*70a0*/  FSETP.GTU.FTZ.AND P0, PT, R10, 20, PT ;  /* 0x41a000000a00780b */ /* 0x000fe20003f1c000 */
[----:B-1----:R-:W-:-:S02]  /*70b0*/  @!P3 FMUL.FTZ R79, R79, R2 ;  /* 0x000000024f4fb220 */ /* 0x002fc40000410000 */
[----:B------:R-:W-:Y:S04]  /*70c0*/  LDS.U16 R2, [R12+0x16] ;  /* 0x000016000c027984 */ /* 0x000fe80000000400 */
[----:B------:R1:W5:Y:S02]  /*70d0*/  @!P4 MUFU.RCP R7, R0 ;  /* 0x000000000007c308 */ /* 0x0003640000001000 */
[----:B-1----:R-:W1:Y:S01]  /*70e0*/  LDS.U16 R0, [R12+0x14] ;  /* 0x000014000c007984 */ /* 0x002e620000000400 */
[----:B--2---:R-:W-:Y:S01]  /*70f0*/  @!P2 FMUL.FTZ R68, R68, R3 ;  /* 0x000000034444a220 */ /* 0x004fe20000410000 */
[----:B0-----:R-:W-:Y:S02]  /*7100*/  @!P1 FMUL.FTZ R93, R93, R4 ;  /* 0x000000045d5d9220 */ /* 0x001fe40000410000 */
[----:B------:R-:W0:Y:S01]  /*7110*/  LDS.U16 R3, [R12+0x18] ;  /* 0x000018000c037984 */ /* 0x000e220000000400 */
[----:B---3--:R-:W-:Y:S01]  /*7120*/  @!P6 FMUL.FTZ R70, R70, R5 ;  /* 0x000000054646e220 */ /* 0x008fe20000410000 */
[----:B----4-:R-:W-:-:S02]  /*7130*/  @!P5 FMUL.FTZ R95, R95, R6 ;  /* 0x000000065f5fd220 */ /* 0x010fc40000410000 */
[----:B------:R-:W2:Y:S01]  /*7140*/  LDS.U16 R4, [R12+0x1a] ;  /* 0x00001a000c047984 */ /* 0x000ea20000000400 */
[----:B------:R-:W-:-:S03]  /*7150*/  @!P0 FMUL.FTZ R10, R10, -1.4426950216293334961 ;  /* 0xbfb8aa3b0a0a8820 */ /* 0x000fc60000410000 */
[----:B------:R-:W-:Y:S04]  /*7160*/  LDS.U16 R5, [R12+0x1c] ;  /* 0x00001c000c057984 */ /* 0x000fe80000000400 */
[----:B------:R-:W3:Y:S01]  /*7170*/  LDS.U16 R6, [R12+0x1e] ;  /* 0x00001e000c067984 */ /* 0x000ee20000000400 */
[----:B------:R-:W-:Y:S06]  /*7180*/  BAR.SYNC.DEFER_BLOCKING 0x0 ;  /* 0x0000000000007b1d */ /* 0x000fec0000010000 */
[----:B------:R-:W4:Y:S01]  /*7190*/  @!P0 MUFU.EX2 R10, R10 ;  /* 0x0000000a000a8308 */ /* 0x000f220000000800 */
[----:B-----5:R-:W-:Y:S01]  /*71a0*/  @!P4 FMUL.FTZ R66, R66, R7 ;  /* 0x000000074242c220 */ /* 0x020fe20000410000 */
[----:B------:R-:W-:Y:S01]  /*71b0*/  PRMT R7, R118, 0x7632, R7 ;  /* 0x0000763276077816 */ /* 0x000fe20000000007 */
[----:B----4-:R-:W-:-:S04]  /*71c0*/  @!P0 FADD.FTZ R10, R10, 1 ;  /* 0x3f8000000a0a8421 */ /* 0x010fc80000010000 */
[----:B------:R1:W-:Y:S02]  /*71d0*/  STS.U16 [R12+0x2], R7 ;  /* 0x000002070c007388 */ /* 0x0003e40000000400 */
[----:B-1----:R-:W-:Y:S01]  /*71e0*/  HADD2.F32 R7, -RZ, R0.H0_H0 ;  /* 0x20000000ff077230 */ /* 0x002fe20000004100 */
[----:B------:R-:W1:Y:S04]  /*71f0*/  @!P0 MUFU.RCP R10, R10 ;  /* 0x0000000a000a8308 */ /* 0x000e680000001000 */
[----:B------:R-:W-:Y:S01]  /*7200*/  FADD.FTZ R0, R7, R38 ;  /* 0x0000002607007221 */ /* 0x000fe20000010000 */
[----:B------:R-:W-:Y:S02]  /*7210*/  HADD2.F32 R7, -RZ, R2.H0_H0 ;  /* 0x20000002ff077230 */ /* 0x000fe40000004100 */
[----:B0-----:R-:W-:-:S03]  /*7220*/  HADD2.F32 R3, -RZ, R3.H0_H0 ;  /* 0x20000003ff037230 */ /* 0x001fc60000004100 */
[--C-:B------:R-:W-:Y:S01]  /*7230*/  FADD.FTZ R2, R7, R38.reuse ;  /* 0x0000002607027221 */ /* 0x100fe20000010000 */
[----:B--2---:R-:W-:Y:S02]  /*7240*/  HADD2.F32 R7, -RZ, R4.H0_H0 ;  /* 0x20000004ff077230 */ /* 0x004fe40000004100 */
[----:B------:R-:W-:Y:S01]  /*7250*/  FADD.FTZ R4, R3, R38 ;  /* 0x0000002603047221 */ /* 0x000fe20000010000 */
[----:B------:R-:W-:Y:S02]  /*7260*/  PRMT R8, R119, 0x7632, R8 ;  /* 0x0000763277087816 */ /* 0x000fe40000000008 */
[----:B------:R-:W-:Y:S01]  /*7270*/  FADD.FTZ R7, R7, R38 ;  /* 0x0000002607077221 */ /* 0x000fe20000010000 */
[----:B------:R-:W-:Y:S02]  /*7280*/  F2FP.F16.F32.PACK_AB R121, R122, R121 ;  /* 0x000000797a79723e */ /* 0x000fe400000000ff */
[----:B------:R-:W-:Y:S01]  /*7290*/  F2FP.F16.F32.PACK_AB R125, R126, R125 ;  /* 0x0000007d7e7d723e */ /* 0x000fe200000000ff */
[----:B------:R0:W-:Y:S01]  /*72a0*/  STS.U16 [R12+0x6], R8 ;  /* 0x000006080c007388 */ /* 0x0001e20000000400 */
[----:B------:R-:W-:Y:S01]  /*72b0*/  FSETP.GTU.FTZ.AND P2, PT, R4, 20, PT ;  /* 0x41a000000400780b */ /* 0x000fe20003f5c000 */
[----:B-1----:R-:W-:Y:S01]  /*72c0*/  @!P0 FMUL.FTZ R77, R77, R10 ;  /* 0x0000000a4d4d8220 */ /* 0x002fe20000410000 */
[----:B------:R-:W-:-:S02]  /*72d0*/  FSETP.GTU.FTZ.AND P5, PT, R7, 20, PT ;  /* 0x41a000000700780b */ /* 0x000fc40003fbc000 */
[----:B------:R-:W-:Y:S02]  /*72e0*/  PRMT R9, R121, 0x7632, R9 ;  /* 0x0000763279097816 */ /* 0x000fe40000000009 */
[----:B------:R-:W-:Y:S02]  /*72f0*/  ISETP.NE.AND P0, PT, R63, RZ, PT ;  /* 0x000000ff3f00720c */ /* 0x000fe40003f05270 */
[----:B0-----:R-:W-:Y:S02]  /*7300*/  PRMT R8, R125, 0x7632, R8 ;  /* 0x000076327d087816 */ /* 0x001fe40000000008 */
[----:B------:R-:W-:Y:S02]  /*7310*/  F2FP.F16.F32.PACK_AB R123, R124, R123 ;  /* 0x0000007b7c7b723e */ /* 0x000fe400000000ff */
[----:B------:R-:W-:Y:S02]  /*7320*/  F2FP.F16.F32.PACK_AB R127, R128, R127 ;  /* 0x0000007f807f723e */ /* 0x000fe400000000ff */
[----:B------:R-:W-:-:S02]  /*7330*/  F2FP.F16.F32.PACK_AB R129, R130, R129 ;  /* 0x000000818281723e */ /* 0x000fc400000000ff */
[----:B------:R-:W-:Y:S01]  /*7340*/  F2FP.F16.F32.PACK_AB R131, R132, R131 ;  /* 0x000000838483723e */ /* 0x000fe200000000ff */
[----:B------:R0:W-:Y:S01]  /*7350*/  STS.U16 [R12+0xa], R9 ;  /* 0x00000a090c007388 */ /* 0x0001e20000000400 */
[----:B---3--:R-:W-:Y:S01]  /*7360*/  HADD2.F32 R3, -RZ, R6.H0_H0 ;  /* 0x20000006ff037230 */ /* 0x008fe20000004100 */
[----:B------:R-:W-:Y:S02]  /*7370*/  PRMT R10, R123, 0x7632, R10 ;  /* 0x000076327b0a7816 */ /* 0x000fe4000000000a */
[----:B------:R1:W-:Y:S01]  /*7380*/  STS.U16 [R12+0x12], R8 ;  /* 0x000012080c007388 */ /* 0x0003e20000000400 */
[----:B------:R-:W-:Y:S01]  /*7390*/  PRMT R11, R127, 0x7632, R11 ;  /* 0x000076327f0b7816 */ /* 0x000fe2000000000b */
[----:B------:R-:W-:Y:S01]  /*73a0*/  HADD2.F32 R5, -RZ, R5.H0_H0 ;  /* 0x20000005ff057230 */ /* 0x000fe20000004100 */
[----:B0-----:R-:W-:Y:S02]  /*73b0*/  PRMT R9, R129, 0x7632, R9 ;  /* 0x0000763281097816 */ /* 0x001fe40000000009 */
[----:B-1----:R-:W-:Y:S01]  /*73c0*/  PRMT R8, R131, 0x7632, R8 ;  /* 0x0000763283087816 */ /* 0x002fe20000000008 */
[----:B------:R-:W-:Y:S01]  /*73d0*/  FADD.FTZ R6, R3, R38 ;  /* 0x0000002603067221 */ /* 0x000fe20000010000 */
[----:B------:R-:W-:Y:S01]  /*73e0*/  STS.U16 [R12], R118 ;  /* 0x000000760c007388 */ /* 0x000fe20000000400 */
[----:B------:R-:W-:Y:S01]  /*73f0*/  FSETP.GTU.FTZ.AND P6, PT, R0, 20, PT ;  /* 0x41a000000000780b */ /* 0x000fe20003fdc000 */
[----:B------:R-:W-:Y:S01]  /*7400*/  @!P2 FMUL.FTZ R3, R4, -1.4426950216293334961 ;  /* 0xbfb8aa3b0403a820 */ /* 0x000fe20000410000 */
[----:B------:R-:W-:Y:S01]  /*7410*/  @!P5 FMUL.FTZ R4, R7, -1.4426950216293334961 ;  /* 0xbfb8aa3b0704d820 */ /* 0x000fe20000410000 */
[----:B------:R-:W-:Y:S01]  /*7420*/  STS.U16 [R12+0x4], R119 ;  /* 0x000004770c007388 */ /* 0x000fe20000000400 */
[----:B------:R-:W-:-:S03]  /*7430*/  FSETP.GTU.FTZ.AND P3, PT, R2, 20, PT ;  /* 0x41a000000200780b */ /* 0x000fc60003f7c000 */
[----:B------:R-:W-:Y:S01]  /*7440*/  STS.U16 [R12+0x8], R121 ;  /* 0x000008790c007388 */ /* 0x000fe20000000400 */
[----:B------:R-:W-:-:S03]  /*7450*/  FADD.FTZ R5, R5, R38 ;  /* 0x0000002605057221 */ /* 0x000fc60000010000 */
        /* <DEDUP_REMOVED lines=28> */
[----:B------:R-:W-:Y:S01]  /*7620*/  FSETP.GTU.FTZ.AND P1, PT, R5, 20, PT ;  /* 0x41a000000500780b */ /* 0x000fe20003f3c000 */
[----:B------:R-:W-:Y:S01]  /*7630*/  @!P6 FMUL.FTZ R0, R0, -1.4426950216293334961 ;  /* 0xbfb8aa3b0000e820 */ /* 0x000fe20000410000 */
[----:B------:R-:W-:Y:S01]  /*7640*/  @!P3 FMUL.FTZ R2, R2, -1.4426950216293334961 ;  /* 0xbfb8aa3b0202b820 */ /* 0x000fe20000410000 */
[----:B------:R-:W-:-:S02]  /*7650*/  FSETP.GTU.FTZ.AND P4, PT, R6, 20, PT ;  /* 0x41a000000600780b */ /* 0x000fc40003f9c000 */
[----:B------:R-:W-:Y:S08]  /*7660*/  @!P2 MUFU.EX2 R3, R3 ;  /* 0x000000030003a308 */ /* 0x000ff00000000800 */
[----:B------:R-:W0:Y:S01]  /*7670*/  @!P6 MUFU.EX2 R0, R0 ;  /* 0x000000000000e308 */ /* 0x000e220000000800 */
[----:B------:R-:W-:-:S07]  /*7680*/  @!P1 FMUL.FTZ R5, R5, -1.4426950216293334961 ;  /* 0xbfb8aa3b05059820 */ /* 0x000fce0000410000 */
[----:B------:R-:W1:Y:S01]  /*7690*/  @!P3 MUFU.EX2 R2, R2 ;  /* 0x000000020002b308 */ /* 0x000e620000000800 */
[----:B------:R-:W2:Y:S07]  /*76a0*/  LDS R8, [UR35+0x840] ;  /* 0x00084023ff087984 */ /* 0x000eae0008000800 */
[----:B------:R-:W3:Y:S01]  /*76b0*/  @!P1 MUFU.EX2 R5, R5 ;  /* 0x0000000500059308 */ /* 0x000ee20000000800 */
[----:B------:R-:W-:Y:S01]  /*76c0*/  @!P4 FMUL.FTZ R6, R6, -1.4426950216293334961 ;  /* 0xbfb8aa3b0606c820 */ /* 0x000fe20000410000 */
[----:B0-----:R-:W-:Y:S01]  /*76d0*/  @!P6 FADD.FTZ R0, R0, 1 ;  /* 0x3f8000000000e421 */ /* 0x001fe20000010000 */
[----:B------:R-:W-:Y:S01]  /*76e0*/  USHF.R.S32.HI UR27, URZ, 0x1f, UR34 ;  /* 0x0000001fff1b7899 */ /* 0x000fe20008011422 */
[----:B------:R-:W-:Y:S01]  /*76f0*/  @!P2 FADD.FTZ R3, R3, 1 ;  /* 0x3f8000000303a421 */ /* 0x000fe20000010000 */
[----:B------:R-:W-:-:S02]  /*7700*/  UMOV UR26, UR34 ;  /* 0x00000022001a7c82 */ /* 0x000fc40008000000 */
[----:B------:R-:W-:Y:S01]  /*7710*/  UIMAD.WIDE.U32 UR22, UR28, UR30, UR26 ;  /* 0x0000001e1c1672a5 */ /* 0x000fe2000f8e001a */
[----:B------:R-:W0:Y:S01]  /*7720*/  @!P6 MUFU.RCP R109, R0 ;  /* 0x00000000006de308 */ /* 0x000e220000001000 */
[----:B-1----:R-:W-:Y:S02]  /*7730*/  @!P3 FADD.FTZ R2, R2, 1 ;  /* 0x3f8000000202b421 */ /* 0x002fe40000010000 */
[----:B------:R-:W-:Y:S01]  /*7740*/  UIMAD UR23, UR28, UR31, UR23 ;  /* 0x0000001f1c1772a4 */ /* 0x000fe2000f8e0217 */
[----:B------:R-:W1:Y:S04]  /*7750*/  LDCU.64 UR30, c[0x0][0x550] ;  /* 0x0000aa00ff1e77ac */ /* 0x000e680008000a00 */
[----:B------:R-:W4:Y:S01]  /*7760*/  @!P5 MUFU.EX2 R4, R4 ;  /* 0x000000040004d308 */ /* 0x000f220000000800 */
[----:B---3--:R-:W-:-:S07]  /*7770*/  @!P1 FADD.FTZ R5, R5, 1 ;  /* 0x3f80000005059421 */ /* 0x008fce0000010000 */
[----:B------:R-:W3:Y:S08]  /*7780*/  @!P4 MUFU.EX2 R6, R6 ;  /* 0x000000060006c308 */ /* 0x000ef00000000800 */
[----:B------:R-:W5:Y:S01]  /*7790*/  @!P2 MUFU.RCP R3, R3 ;  /* 0x000000030003a308 */ /* 0x000f620000001000 */
[----:B------:R-:W-:-:S07]  /*77a0*/  UIMAD.WIDE.U32 UR22, UR8, UR32, UR22 ;  /* 0x00000020081672a5 */ /* 0x000fce000f8e0016 */
[----:B------:R-:W1:Y:S01]  /*77b0*/  @!P3 MUFU.RCP R2, R2 ;  /* 0x000000020002b308 */ /* 0x000e620000001000 */
[----:B------:R-:W-:-:S07]  /*77c0*/  UIMAD UR21, UR8, UR33, UR23 ;  /* 0x00000021081572a4 */ /* 0x000fce000f8e0217 */
[----:B------:R-:W2:Y:S01]  /*77d0*/  @!P1 MUFU.RCP R5, R5 ;  /* 0x0000000500059308 */ /* 0x000ea20000001000 */
[----:B0-----:R-:W-:Y:S01]  /*77e0*/  @!P6 FMUL.FTZ R72, R72, R109 ;  /* 0x0000006d4848e220 */ /* 0x001fe20000410000 */
[----:B----4-:R-:W-:Y:S01]  /*77f0*/  @!P5 FADD.FTZ R4, R4, 1 ;  /* 0x3f8000000404d421 */ /* 0x010fe20000010000 */
[----:B---3--:R-:W-:Y:S01]  /*7800*/  @!P4 FADD.FTZ R6, R6, 1 ;  /* 0x3f8000000606c421 */ /* 0x008fe20000010000 */
[----:B------:R-:W-:Y:S01]  /*7810*/  IADD3 R0, P6, PT, R61, UR22, RZ ;  /* 0x000000163d007c10 */ /* 0x000fe2000ffde0ff */
[----:B-----5:R-:W-:Y:S01]  /*7820*/  @!P2 FMUL.FTZ R74, R74, R3 ;  /* 0x000000034a4aa220 */ /* 0x020fe20000410000 */
[----:B------:R-:W0:Y:S02]  /*7830*/  LDCU.64 UR22, c[0x0][0x518] ;  /* 0x0000a300ff1677ac */ /* 0x000e240008000a00 */
[----:B------:R-:W-:Y:S01]  /*7840*/  IADD3.X R3, PT, PT, RZ, UR21, RZ, P6, !PT ;  /* 0x00000015ff037c10 */ /* 0x000fe2000b7fe4ff */
[----:B-1----:R-:W-:Y:S01]  /*7850*/  @!P3 FMUL.FTZ R97, R97, R2 ;  /* 0x000000026161b220 */ /* 0x002fe20000410000 */
[C---:B------:R-:W-:Y:S01]  /*7860*/  LEA R2, P6, R0.reuse, UR30, 0x1 ;  /* 0x0000001e00027c11 */ /* 0x040fe2000f8c08ff */
[----:B------:R-:W1:Y:S01]  /*7870*/  @!P5 MUFU.RCP R4, R4 ;  /* 0x000000040004d308 */ /* 0x000e620000001000 */
[----:B--2---:R-:W-:Y:S01]  /*7880*/  ISETP.GE.AND P2, PT, R61, R8, PT ;  /* 0x000000083d00720c */ /* 0x004fe20003f46270 */
[----:B------:R-:W2:Y:S01]  /*7890*/  LDCU.64 UR32, c[0x0][0x560] ;  /* 0x0000ac00ff2077ac */ /* 0x000ea20008000a00 */
[----:B------:R-:W-:-:S05]  /*78a0*/  LEA.HI.X R3, R0, UR31, R3, 0x1, P6 ;  /* 0x0000001f00037c11 */ /* 0x000fca000b0f0c03 */
[----:B------:R-:W3:Y:S01]  /*78b0*/  @!P4 MUFU.RCP R6, R6 ;  /* 0x000000060006c308 */ /* 0x000ee20000001000 */
[----:B------:R-:W-:Y:S01]  /*78c0*/  @!P1 FMUL.FTZ R76, R76, R5 ;  /* 0x000000054c4c9220 */ /* 0x000fe20000410000 */
[-C--:B------:R-:W-:Y:S01]  /*78d0*/  ISETP.GE.AND P3, PT, R59, R8.reuse, PT ;  /* 0x000000083b00720c */ /* 0x080fe20003f66270 */
[----:B------:R-:W4:Y:S01]  /*78e0*/  LDCU.64 UR30, c[0x0][0x520] ;  /* 0x0000a400ff1e77ac */ /* 0x000f220008000a00 */
[-C--:B------:R-:W-:Y:S02]  /*78f0*/  ISETP.GE.AND P6, PT, R57, R8.reuse, PT ;  /* 0x000000083900720c */ /* 0x080fe40003fc6270 */
[-C--:B------:R-:W-:Y:S01]  /*7900*/  ISETP.GE.AND P1, PT, R55, R8.reuse, PT ;  /* 0x000000083700720c */ /* 0x080fe20003f26270 */
[----:B------:R-:W-:Y:S01]  /*7910*/  @!P2 STG.E.U16 desc[UR24][R2.64], R7 ;  /* 0x000000070200a986 */ /* 0x000fe2000c101518 */
[----:B------:R-:W-:Y:S01]  /*7920*/  ISETP.GE.AND P2, PT, R53, R8, PT ;  /* 0x000000083500720c */ /* 0x000fe20003f46270 */
[----:B-1----:R-:W-:Y:S01]  /*7930*/  @!P5 FMUL.FTZ R99, R99, R4 ;  /* 0x000000046363d220 */ /* 0x002fe20000410000 */
[----:B------:R-:W-:-:S05]  /*7940*/  ISETP.GE.AND P5, PT, R47, R8, PT ;  /* 0x000000082f00720c */ /* 0x000fca0003fa6270 */
[----:B------:R1:W-:Y:S01]  /*7950*/  @!P3 STG.E.U16 desc[UR24][R2.64+0x40], R9 ;  /* 0x000040090200b986 */ /* 0x0003e2000c101518 */
[----:B------:R-:W-:Y:S01]  /*7960*/  ISETP.GE.AND P3, PT, R51, R8, PT ;  /* 0x000000083300720c */ /* 0x000fe20003f66270 */
[----:B---3--:R-:W-:Y:S01]  /*7970*/  @!P4 FMUL.FTZ R101, R101, R6 ;  /* 0x000000066565c220 */ /* 0x008fe20000410000 */
        /* <DEDUP_REMOVED lines=27> */
[----:B------:R-:W-:-:S04]  /*7b30*/  F2FP.F16.F32.PACK_AB R0, R79, R66 ;  /* 0x000000424f00723e */ /* 0x000fc800000000ff */
[C---:B------:R-:W-:Y:S02]  /*7b40*/  PRMT R8, R0.reuse, 0x7610, R8 ;  /* 0x0000761000087816 */ /* 0x040fe40000000008 */
[----:B-1----:R-:W-:Y:S02]  /*7b50*/  PRMT R9, R0, 0x7632, R9 ;  /* 0x0000763200097816 */ /* 0x002fe40000000009 */
[----:B------:R-:W-:Y:S02]  /*7b60*/  F2FP.F16.F32.PACK_AB R0, R93, R68 ;  /* 0x000000445d00723e */ /* 0x000fe400000000ff */
[----:B---3--:R-:W-:Y:S02]  /*7b70*/  F2FP.F16.F32.PACK_AB R3, R77, R64 ;  /* 0x000000404d03723e */ /* 0x008fe400000000ff */
[----:B------:R-:W-:Y:S02]  /*7b80*/  F2FP.F16.F32.PACK_AB R2, R95, R70 ;  /* 0x000000465f02723e */ /* 0x000fe400000000ff */
[----:B------:R-:W-:-:S02]  /*7b90*/  PRMT R5, R3, 0x7610, R5 ;  /* 0x0000761003057816 */ /* 0x000fc40000000005 */
[----:B------:R-:W-:Y:S02]  /*7ba0*/  PRMT R7, R3, 0x7632, R7 ;  /* 0x0000763203077816 */ /* 0x000fe40000000007 */
[C---:B------:R-:W-:Y:S01]  /*7bb0*/  PRMT R10, R2.reuse, 0x7610, R10 ;  /* 0x00007610020a7816 */ /* 0x040fe2000000000a */
[----:B------:R1:W-:Y:S01]  /*7bc0*/  STS.U16 [R12], R6 ;  /* 0x000000060c007388 */ /* 0x0003e20000000400 */
[----:B------:R-:W-:-:S03]  /*7bd0*/  PRMT R11, R2, 0x7632, R11 ;  /* 0x00007632020b7816 */ /* 0x000fc6000000000b */
[----:B------:R3:W-:Y:S01]  /*7be0*/  STS.U16 [R12+0x2], R4 ;  /* 0x000002040c007388 */ /* 0x0007e20000000400 */
[----:B------:R-:W-:Y:S02]  /*7bf0*/  F2FP.F16.F32.PACK_AB R3, R97, R72 ;  /* 0x000000486103723e */ /* 0x000fe400000000ff */
[----:B------:R-:W-:Y:S02]  /*7c00*/  F2FP.F16.F32.PACK_AB R2, R101, R76 ;  /* 0x0000004c6502723e */ /* 0x000fe400000000ff */
[C---:B-1----:R-:W-:Y:S02]  /*7c10*/  PRMT R6, R0.reuse, 0x7610, R6 ;  /* 0x0000761000067816 */ /* 0x042fe40000000006 */
[----:B---3--:R-:W-:Y:S02]  /*7c20*/  PRMT R4, R0, 0x7632, R4 ;  /* 0x0000763200047816 */ /* 0x008fe40000000004 */
[----:B------:R-:W-:Y:S01]  /*7c30*/  F2FP.F16.F32.PACK_AB R0, R99, R74 ;  /* 0x0000004a6300723e */ /* 0x000fe200000000ff */
[----:B------:R1:W-:Y:S03]  /*7c40*/  STS.U16 [R12+0x8], R8 ;  /* 0x000008080c007388 */ /* 0x0003e60000000400 */
[----:B------:R-:W-:Y:S01]  /*7c50*/  PRMT R29, R0, 0x7632, R29 ;  /* 0x00007632001d7816 */ /* 0x000fe2000000001d */
[----:B------:R3:W-:Y:S01]  /*7c60*/  STS.U16 [R12+0xc], R6 ;  /* 0x00000c060c007388 */ /* 0x0007e20000000400 */
[----:B-1----:R-:W-:-:S02]  /*7c70*/  PRMT R8, R3, 0x7632, R8 ;  /* 0x0000763203087816 */ /* 0x002fc40000000008 */
[----:B---3--:R-:W-:Y:S01]  /*7c80*/  PRMT R6, R2, 0x7632, R6 ;  /* 0x0000763202067816 */ /* 0x008fe20000000006 */
        /* <DEDUP_REMOVED lines=34> */
[----:B------:R-:W-:-:S03]  /*7eb0*/  UMOV UR22, UR26 ;  /* 0x0000001a00167c82 */ /* 0x000fc60008000000 */
[----:B----4-:R-:W-:-:S04]  /*7ec0*/  UIMAD.WIDE.U32 UR22, UR8, UR30, UR22 ;  /* 0x0000001e081672a5 */ /* 0x010fc8000f8e0016 */
[----:B------:R-:W-:Y:S02]  /*7ed0*/  UIMAD UR21, UR8, UR31, UR23 ;  /* 0x0000001f081572a4 */ /* 0x000fe4000f8e0217 */
[----:B-1----:R-:W-:Y:S01]  /*7ee0*/  IADD3 R3, P0, PT, R61, UR22, RZ ;  /* 0x000000163d037c10 */ /* 0x002fe2000ff1e0ff */
[----:B------:R-:W-:-:S03]  /*7ef0*/  FADD.FTZ R73, R73, R36 ;  /* 0x0000002449497221 */ /* 0x000fc60000010000 */
[----:B------:R-:W-:Y:S01]  /*7f00*/  IADD3.X R4, PT, PT, RZ, UR21, RZ, P0, !PT ;  /* 0x00000015ff047c10 */ /* 0x000fe200087fe4ff */
[----:B------:R-:W-:Y:S01]  /*7f10*/  FADD.FTZ R73, R73, R62 ;  /* 0x0000003e49497221 */ /* 0x000fe20000010000 */
[----:B--2---:R-:W-:-:S03]  /*7f20*/  LEA R2, P2, R3, UR32, 0x1 ;  /* 0x0000002003027c11 */ /* 0x004fc6000f8408ff */
[----:B------:R-:W-:Y:S01]  /*7f30*/  FADD.FTZ R64, R73, R64 ;  /* 0x0000004049407221 */ /* 0x000fe20000010000 */
[----:B------:R-:W-:-:S03]  /*7f40*/  LEA.HI.X R3, R3, UR33, R4, 0x1, P2 ;  /* 0x0000002103037c11 */ /* 0x000fc600090f0c04 */
[----:B------:R-:W-:Y:S01]  /*7f50*/  FADD.FTZ R77, R64, R77 ;  /* 0x0000004d404d7221 */ /* 0x000fe20000010000 */
[-C--:B0-----:R-:W-:Y:S02]  /*7f60*/  ISETP.GE.AND P0, PT, R61, R0.reuse, PT ;  /* 0x000000003d00720c */ /* 0x081fe40003f06270 */
[-C--:B------:R-:W-:Y:S02]  /*7f70*/  ISETP.GE.AND P1, PT, R59, R0.reuse, PT ;  /* 0x000000003b00720c */ /* 0x080fe40003f26270 */
[-C--:B------:R-:W-:Y:S02]  /*7f80*/  ISETP.GE.AND P2, PT, R53, R0.reuse, PT ;  /* 0x000000003500720c */ /* 0x080fe40003f46270 */
[-C--:B------:R-:W-:Y:S02]  /*7f90*/  ISETP.GE.AND P3, PT, R51, R0.reuse, PT ;  /* 0x000000003300720c */ /* 0x080fe40003f66270 */
[-C--:B------:R-:W-:Y:S02]  /*7fa0*/  ISETP.GE.AND P4, PT, R49, R0.reuse, PT ;  /* 0x000000003100720c */ /* 0x080fe40003f86270 */
[----:B------:R-:W-:-:S02]  /*7fb0*/  ISETP.GE.AND P5, PT, R47, R0, PT ;  /* 0x000000002f00720c */ /* 0x000fc40003fa6270 */
        /* <DEDUP_REMOVED lines=27> */
[----:B------:R0:W-:Y:S04]  /*8170*/  @!P1 STG.E.U16 desc[UR24][R2.64+0x280], R69 ;  /* 0x0002804502009986 */ /* 0x0001e8000c101518 */
[----:B------:R0:W-:Y:S04]  /*8180*/  @!P2 STG.E.U16 desc[UR24][R2.64+0x2c0], R17 ;  /* 0x0002c0110200a986 */ /* 0x0001e8000c101518 */
[----:B------:R0:W-:Y:S04]  /*8190*/  @!P3 STG.E.U16 desc[UR24][R2.64+0x300], R71 ;  /* 0x000300470200b986 */ /* 0x0001e8000c101518 */
[----:B------:R0:W-:Y:S04]  /*81a0*/  @!P4 STG.E.U16 desc[UR24][R2.64+0x340], R15 ;  /* 0x0003400f0200c986 */ /* 0x0001e8000c101518 */
[----:B------:R0:W-:Y:S04]  /*81b0*/  @!P5 STG.E.U16 desc[UR24][R2.64+0x380], R75 ;  /* 0x0003804b0200d986 */ /* 0x0001e8000c101518 */
[----:B------:R0:W-:Y:S01]  /*81c0*/  @!P6 STG.E.U16 desc[UR24][R2.64+0x3c0], R13 ;  /* 0x0003c00d0200e986 */ /* 0x0001e2000c101518 */
[----:B------:R-:W-:Y:S01]  /*81d0*/  FADD.FTZ R97, R72, R97 ;  /* 0x0000006148617221 */ /* 0x000fe20000010000 */
[----:B------:R-:W-:-:S03]  /*81e0*/  UIADD3 UR15, UP0, UPT, UR15, -0x800, URZ ;  /* 0xfffff8000f0f7890 */ /* 0x000fc6000ff1e0ff */
[----:B------:R-:W-:Y:S01]  /*81f0*/  FADD.FTZ R74, R97, R74 ;  /* 0x0000004a614a7221 */ /* 0x000fe20000010000 */
[----:B------:R-:W-:Y:S02]  /*8200*/  UIADD3.X UR16, UPT, UPT, UR16, -0x1, URZ, UP0, !UPT ;  /* 0xffffffff10107890 */ /* 0x000fe400087fe4ff */
[----:B------:R-:W-:Y:S01]  /*8210*/  UISETP.GT.AND UP0, UPT, UR12, 0x1, UPT ;  /* 0x000000010c00788c */ /* 0x000fe2000bf04270 */
[----:B------:R-:W-:Y:S01]  /*8220*/  FADD.FTZ R99, R74, R99 ;  /* 0x000000634a637221 */ /* 0x000fe20000010000 */
[----:B------:R-:W-:-:S03]  /*8230*/  UIADD3 UR18, UP1, UPT, UR18, -0x800, URZ ;  /* 0xfffff80012127890 */ /* 0x000fc6000ff3e0ff */
[----:B------:R-:W-:Y:S01]  /*8240*/  FADD.FTZ R36, R99, R76 ;  /* 0x0000004c63247221 */ /* 0x000fe20000010000 */
[----:B------:R-:W-:-:S03]  /*8250*/  UIADD3 UR14, UP2, UPT, UR14, -0x800, URZ ;  /* 0xfffff8000e0e7890 */ /* 0x000fc6000ff5e0ff */
[----:B------:R-:W-:Y:S01]  /*8260*/  FADD.FTZ R36, R36, R101 ;  /* 0x0000006524247221 */ /* 0x000fe20000010000 */
[----:B------:R-:W-:Y:S02]  /*8270*/  UIADD3.X UR19, UPT, UPT, UR19, -0x1, URZ, UP1, !UPT ;  /* 0xffffffff13137890 */ /* 0x000fe40008ffe4ff */
[----:B------:R-:W-:Y:S01]  /*8280*/  UIADD3.X UR17, UPT, UPT, UR17, -0x1, URZ, UP2, !UPT ;  /* 0xffffffff11117890 */ /* 0x000fe200097fe4ff */
[----:B------:R-:W-:Y:S01]  /*8290*/  UMOV UR12, UR20 ;  /* 0x00000014000c7c82 */ /* 0x000fe20008000000 */
[----:B0-----:R-:W-:Y:S10]  /*82a0*/  BRA.U UP0, `(.L_x_3478) ;  /* 0xffffff8500407547 */ /* 0x001ff4000b83ffff */
.L_x_3431:
[----:B------:R-:W0:Y:S01]  /*82b0*/  LDCU.64 UR12, c[0x0][0x548] ;  /* 0x0000a900ff0c77ac */ /* 0x000e220008000a00 */
[----:B------:R-:W1:Y:S01]  /*82c0*/  S2R R11, SR_TID.X ;  /* 0x00000000000b7919 */ /* 0x000e620000002100 */
[----:B------:R-:W2:Y:S01]  /*82d0*/  LDCU UR38, c[0x0][0x38c] ;  /* 0x00007180ff2677ac */ /* 0x000ea20008000800 */
[----:B------:R-:W3:Y:S01]  /*82e0*/  LDCU.64 UR14, c[0x0][0x568] ;  /* 0x0000ad00ff0e77ac */ /* 0x000ee20008000a00 */
[----:B0-----:R-:W-:-:S04]  /*82f0*/  UISETP.NE.U32.AND UP0, UPT, UR12, URZ, UPT ;  /* 0x000000ff0c00728c */ /* 0x001fc8000bf05070 */
[----:B------:R-:W-:-:S09]  /*8300*/  UISETP.NE.AND.EX UP0, UPT, UR13, URZ, UPT, UP0 ;  /* 0x000000ff0d00728c */ /* 0x000fd2000bf05300 */
[----:B--23--:R-:W-:Y:S05]  /*8310*/  BRA.U !UP0, `(.L_x_3479) ;  /* 0x00000001088c7547 */ /* 0x00cfea000b800000 */
[----:B------:R-:W0:Y:S01]  /*8320*/  SHFL.DOWN P0, R0, R65, 0x1, 0x1f ;  /* 0x08201f0041007f89 */ /* 0x000e220000000000 */
[----:B------:R-:W-:Y:S01]  /*8330*/  BSSY.RECONVERGENT B0, `(.L_x_3479) ;  /* 0x0000021000007945 */ /* 0x000fe20003800200 */
[----:B------:R-:W2:Y:S01]  /*8340*/  S2R R4, SR_LANEID ;  /* 0x0000000000047919 */ /* 0x000ea20000000000 */
[----:B------:R-:W3:Y:S01]  /*8350*/  S2R R6, SR_TID.X ;  /* 0x0000000000067919 */ /* 0x000ee20000002100 */
[----:B0-----:R-:W-:-:S05]  /*8360*/  @P0 FADD R0, R0, R65 ;  /* 0x0000004100000221 */ /* 0x001fca0000000000 */
[----:B------:R-:W0:Y:S01]  /*8370*/  SHFL.DOWN P0, R3, R0, 0x2, 0x1f ;  /* 0x08401f0000037f89 */ /* 0x000e220000000000 */
[----:B--2---:R-:W-:-:S13]  /*8380*/  ISETP.NE.AND P1, PT, R4, RZ, PT ;  /* 0x000000ff0400720c */ /* 0x004fda0003f25270 */
[----:B------:R-:W2:Y:S01]  /*8390*/  @!P1 S2R R8, SR_CgaCtaId ;  /* 0x0000000000089919 */ /* 0x000ea20000008800 */
[----:B------:R-:W-:Y:S01]  /*83a0*/  @!P1 MOV R7, 0x400 ;  /* 0x0000040000079802 */ /* 0x000fe20000000f00 */
[----:B0-----:R-:W-:Y:S01]  /*83b0*/  @P0 FADD R3, R0, R3 ;  /* 0x0000000300030221 */ /* 0x001fe20000000000 */
[----:B---3--:R-:W-:-:S04]  /*83c0*/  @!P1 SHF.R.U32.HI R0, RZ, 0x3, R6 ;  /* 0x00000003ff009819 */ /* 0x008fc80000011606 */
        /* <DEDUP_REMOVED lines=23> */
.L_x_3480:
[----:B------:R-:W-:Y:S05]  /*8540*/  BSYNC.RECONVERGENT B0 ;  /* 0x0000000000007941 */ /* 0x000fea0003800200 */
.L_x_3479:
[----:B------:R-:W-:Y:S01]  /*8550*/  UISETP.NE.U32.AND UP0, UPT, UR14, URZ, UPT ;  /* 0x000000ff0e00728c */ /* 0x000fe2000bf05070 */
[----:B-1----:R-:W-:-:S03]  /*8560*/  ISETP.GE.AND P0, PT, R11, UR38, PT ;  /* 0x000000260b007c0c */ /* 0x002fc6000bf06270 */
[----:B------:R-:W-:-:S09]  /*8570*/  UISETP.NE.AND.EX UP0, UPT, UR15, URZ, UPT, UP0 ;  /* 0x000000ff0f00728c */ /* 0x000fd2000bf05300 */
[----:B------:R-:W-:Y:S05]  /*8580*/  BRA.U !UP0, `(.L_x_3481) ;  /* 0x0000000108907547 */ /* 0x000fea000b800000 */
[----:B------:R-:W-:Y:S06]  /*8590*/  BAR.SYNC.DEFER_BLOCKING 0x0 ;  /* 0x0000000000007b1d */ /* 0x000fec0000010000 */
[----:B------:R-:W-:Y:S01]  /*85a0*/  BSSY.RECONVERGENT B0, `(.L_x_3481) ;  /* 0x0000022000007945 */ /* 0x000fe20003800200 */
[----:B0-2---:R-:W0:Y:S01]  /*85b0*/  SHFL.DOWN P1, R3, R36, 0x1, 0x1f ;  /* 0x08201f0024037f89 */ /* 0x005e220000020000 */
        /* <DEDUP_REMOVED lines=32> */
.L_x_3482:
[----:B------:R-:W-:Y:S05]  /*87c0*/  BSYNC.RECONVERGENT B0 ;  /* 0x0000000000007941 */ /* 0x000fea0003800200 */
.L_x_3481:
[----:B------:R-:W-:Y:S05]  /*87d0*/  @P0 EXIT ;  /* 0x000000000000094d */ /* 0x000fea0003800000 */
[----:B------:R-:W3:Y:S01]  /*87e0*/  LDCU.64 UR12, c[0x0][0x4e8] ;  /* 0x00009d00ff0c77ac */ /* 0x000ee20008000a00 */
[----:B------:R-:W4:Y:S01]  /*87f0*/  S2UR UR22, SR_CgaCtaId ;  /* 0x00000000001679c3 */ /* 0x000f220000008800 */
[----:B------:R-:W-:Y:S01]  /*8800*/  BSSY.RECONVERGENT B0, `(.L_x_3483) ;  /* 0x000004b000007945 */ /* 0x000fe20003800200 */
[----:B------:R-:W0:Y:S01]  /*8810*/  LDCU.64 UR18, c[0x0][0x4c8] ;  /* 0x00009900ff1277ac */ /* 0x000e220008000a00 */
[----:B------:R-:W1:Y:S01]  /*8820*/  LDCU.64 UR20, c[0x0][0x4a8] ;  /* 0x00009500ff1477ac */ /* 0x000e620008000a00 */
[----:B------:R-:W-:Y:S01]  /*8830*/  UMOV UR17, 0x400 ;  /* 0x0000040000117882 */ /* 0x000fe20000000000 */
[----:B------:R-:W0:Y:S01]  /*8840*/  LDCU UR23, c[0x0][0x360] ;  /* 0x00006c00ff1777ac */ /* 0x000e220008000800 */
[----:B------:R-:W1:Y:S01]  /*8850*/  LDCU.64 UR40, c[0x0][0x3e0] ;  /* 0x00007c00ff2877ac */ /* 0x000e620008000a00 */
[----:B---3--:R-:W-:Y:S01]  /*8860*/  UIMAD.WIDE.U32 UR4, UR8, UR12, URZ ;  /* 0x0000000c080472a5 */ /* 0x008fe2000f8e00ff */
[----:B------:R-:W3:Y:S03]  /*8870*/  LDCU.64 UR42, c[0x0][0x3c0] ;  /* 0x00007800ff2a77ac */ /* 0x000ee60008000a00 */
[----:B------:R-:W-:-:S02]  /*8880*/  UIMAD UR16, UR8, UR13, UR5 ;  /* 0x0000000d081072a4 */ /* 0x000fc4000f8e0205 */
[----:B0-----:R-:W-:Y:S02]  /*8890*/  UIMAD.WIDE.U32 UR12, UR8, UR18, URZ ;  /* 0x00000012080c72a5 */ /* 0x001fe4000f8e00ff */
[----:B-1----:R-:W-:Y:S02]  /*88a0*/  UIMAD.WIDE.U32 UR14, UR8, UR20, URZ ;  /* 0x00000014080e72a5 */ /* 0x002fe4000f8e00ff */
[----:B------:R-:W-:Y:S01]  /*88b0*/  UIMAD UR11, UR8, UR19, UR13 ;  /* 0x00000013080b72a4 */ /* 0x000fe2000f8e020d */
[----:B------:R-:W0:Y:S01]  /*88c0*/  LDCU.64 UR26, c[0x0][0x4b0] ;  /* 0x00009600ff1a77ac */ /* 0x000e220008000a00 */
[----:B------:R-:W1:Y:S01]  /*88d0*/  LDCU.64 UR32, c[0x0][0x4d0] ;  /* 0x00009a00ff2077ac */ /* 0x000e620008000a00 */
[----:B------:R-:W0:Y:S01]  /*88e0*/  LDCU.64 UR34, c[0x0][0x4f0] ;  /* 0x00009e00ff2277ac */ /* 0x000e220008000a00 */
[----:B------:R-:W0:Y:S01]  /*88f0*/  LDCU.64 UR36, c[0x0][0x540] ;  /* 0x0000a800ff2477ac */ /* 0x000e220008000a00 */
[----:B------:R-:W0:Y:S01]  /*8900*/  LDCU.128 UR28, c[0x0][0x530] ;  /* 0x0000a600ff1c77ac */ /* 0x000e220008000c00 */
[----:B------:R-:W-:-:S02]  /*8910*/  UIMAD UR8, UR8, UR21, UR15 ;  /* 0x00000015080872a4 */ /* 0x000fc4000f8e020f */
[----:B----4-:R-:W-:-:S12]  /*8920*/  ULEA UR17, UR22, UR17, 0x18 ;  /* 0x0000001116117291 */ /* 0x010fd8000f8ec0ff */
.L_x_3484:
[C---:B------:R-:W-:Y:S01]  /*8930*/  LEA R0, R11.reuse, UR17, 0x2 ;  /* 0x000000110b007c11 */ /* 0x040fe2000f8e10ff */
[C---:B----4-:R-:W-:Y:S01]  /*8940*/  IMAD.WIDE.U32 R6, R11.reuse, UR40, RZ ;  /* 0x000000280b067c25 */ /* 0x050fe2000f8e00ff */
[----:B------:R-:W-:Y:S02]  /*8950*/  MOV R4, UR14 ;  /* 0x0000000e00047c02 */ /* 0x000fe40008000f00 */
[----:B------:R-:W-:Y:S01]  /*8960*/  SHF.R.S32.HI R10, RZ, 0x1f, R11 ;  /* 0x0000001fff0a7819 */ /* 0x000fe2000001140b */
[----:B------:R-:W4:Y:S01]  /*8970*/  LDS R13, [R0+0x1d90] ;  /* 0x001d9000000d7984 */ /* 0x000f220000000800 */
[----:B--2---:R-:W-:Y:S02]  /*8980*/  MOV R3, UR8 ;  /* 0x0000000800037c02 */ /* 0x004fe40008000f00 */
        /* <DEDUP_REMOVED lines=14> */
[----:B----4-:R2:W-:Y:S04]  /*8a70*/  REDG.E.ADD.F32.FTZ.RN.STRONG.GPU desc[UR24][R4.64], R13 ;  /* 0x0000000d040079a6 */ /* 0x0105e8000c12f318 */
[----:B------:R4:W0:Y:S01]  /*8a80*/  LDG.E R15, desc[UR24][R8.64] ;  /* 0x00000018080f7981 */ /* 0x000822000c1e1900 */
[----:B------:R-:W-:Y:S01]  /*8a90*/  MOV R6, UR12 ;  /* 0x0000000c00067c02 */ /* 0x000fe20008000f00 */
[C---:B-1----:R-:W-:Y:S01]  /*8aa0*/  IMAD R12, R10.reuse, UR32, RZ ;  /* 0x000000200a0c7c24 */ /* 0x042fe2000f8e02ff */
[----:B------:R-:W-:Y:S01]  /*8ab0*/  MOV R3, UR11 ;  /* 0x0000000b00037c02 */ /* 0x000fe20008000f00 */
[----:B---3--:R-:W-:Y:S01]  /*8ac0*/  IMAD R14, R10, UR42, RZ ;  /* 0x0000002a0a0e7c24 */ /* 0x008fe2000f8e02ff */
[----:B------:R-:W-:Y:S01]  /*8ad0*/  MOV R2, R6 ;  /* 0x0000000600027202 */ /* 0x000fe20000000f00 */
[C---:B------:R-:W-:Y:S01]  /*8ae0*/  IMAD R17, R11.reuse, UR33, R12 ;  /* 0x000000210b117c24 */ /* 0x040fe2000f8e020c */
[----:B------:R-:W-:Y:S01]  /*8af0*/  MOV R7, UR13 ;  /* 0x0000000d00077c02 */ /* 0x000fe20008000f00 */
        /* <DEDUP_REMOVED lines=28> */
.L_x_3483:
[----:B------:R-:W-:Y:S05]  /*8cc0*/  EXIT ;  /* 0x000000000000794d */ /* 0x000fea0003800000 */
.L_x_3469:
[----:B------:R-:W-:Y:S01]  /*8cd0*/  HFMA2 R192, -RZ, RZ, 0, 5.9604644775390625e-08 ;  /* 0x00000001ffc07431 */ /* 0x000fe200000001ff */
[----:B------:R-:W-:Y:S02]  /*8ce0*/  MOV R193, R6 ;  /* 0x0000000600c17202 */ /* 0x000fe40000000f00 */
[----:B------:R-:W-:Y:S02]  /*8cf0*/  MOV R195, RZ ;  /* 0x000000ff00c37202 */ /* 0x000fe40000000f00 */
[----:B------:R-:W-:-:S07]  /*8d00*/  MOV R210, 0xffffffff ;  /* 0xffffffff00d27802 */ /* 0x000fce0000000f00 */
[----:B-123-5:R-:W-:Y:S05]  /*8d10*/  WARPSYNC.COLLECTIVE R210, `(.L_x_3485) ;  /* 0x00000000d2087348 */ /* 0x02efea0003c00000 */
[----:B------:R0:W4:Y:S02]  /*8d20*/  SHFL.UP P6, R4, R193, R192, R195 ;  /* 0x040000c0c1047389 */ /* 0x00012400000c00c3 */
[----:B012345:R-:W-:Y:S05]  /*8d30*/  ENDCOLLECTIVE ;  /* 0x000000000000791b */ /* 0x03ffea0003800000 */
.L_x_3485:
[----:B------:R-:W-:Y:S02]  /*8d40*/  MOV R193, R5 ;  /* 0x0000000500c17202 */ /* 0x000fe40000000f00 */
[----:B------:R-:W-:-:S07]  /*8d50*/  MOV R7, R4 ;  /* 0x0000000400077202 */ /* 0x000fce0000000f00 */
[----:B------:R-:W-:Y:S05]  /*8d60*/  WARPSYNC.COLLECTIVE R210, `(.L_x_3486) ;  /* 0x00000000d2087348 */ /* 0x000fea0003c00000 */
[----:B------:R0:W1:Y:S02]  /*8d70*/  SHFL.UP P6, R4, R193, R192, R195 ;  /* 0x040000c0c1047389 */ /* 0x00006400000c00c3 */
[----:B01----:R-:W-:Y:S05]  /*8d80*/  ENDCOLLECTIVE ;  /* 0x000000000000791b */ /* 0x003fea0003800000 */
.L_x_3486:
        /* <DEDUP_REMOVED lines=8> */
.L_x_3487:
[----:B------:R-:W-:Y:S02]  /*8e10*/  MOV R193, R187 ;  /* 0x000000bb00c17202 */ /* 0x000fe40000000f00 */
[----:B------:R-:W-:-:S07]  /*8e20*/  MOV R7, R4 ;  /* 0x0000000400077202 */ /* 0x000fce0000000f00 */
[----:B------:R-:W-:Y:S05]  /*8e30*/  WARPSYNC.COLLECTIVE R210, `(.L_x_3488) ;  /* 0x00000000d2087348 */ /* 0x000fea0003c00000 */
[----:B------:R0:W1:Y:S02]  /*8e40*/  SHFL.UP P6, R4, R193, R192, R195 ;  /* 0x040000c0c1047389 */ /* 0x00006400000c00c3 */
[----:B01----:R-:W-:Y:S05]  /*8e50*/  ENDCOLLECTIVE ;  /* 0x000000000000791b */ /* 0x003fea0003800000 */
.L_x_3488:
        /* <DEDUP_REMOVED lines=8> */
.L_x_3489:
[----:B------:R-:W-:Y:S02]  /*8ee0*/  MOV R193, R189 ;  /* 0x000000bd00c17202 */ /* 0x000fe40000000f00 */
[----:B------:R-:W-:-:S07]  /*8ef0*/  MOV R5, R4 ;  /* 0x0000000400057202 */ /* 0x000fce0000000f00 */
[----:B------:R-:W-:Y:S05]  /*8f00*/  WARPSYNC.COLLECTIVE R210, `(.L_x_3490) ;  /* 0x00000000d2087348 */ /* 0x000fea0003c00000 */
[----:B------:R0:W1:Y:S02]  /*8f10*/  SHFL.UP P6, R4, R193, R192, R195 ;  /* 0x040000c0c1047389 */ /* 0x00006400000c00c3 */
[----:B01----:R-:W-:Y:S05]  /*8f20*/  ENDCOLLECTIVE ;  /* 0x000000000000791b */ /* 0x003fea0003800000 */
.L_x_3490:
        /* <DEDUP_REMOVED lines=8> */
.L_x_3491:
[----:B------:R-:W-:Y:S02]  /*8fb0*/  MOV R193, R7 ;  /* 0x0000000700c17202 */ /* 0x000fe40000000f00 */
[----:B------:R-:W-:-:S07]  /*8fc0*/  MOV R5, R4 ;  /* 0x0000000400057202 */ /* 0x000fce0000000f00 */
[----:B------:R-:W-:Y:S05]  /*8fd0*/  WARPSYNC.COLLECTIVE R210, `(.L_x_3492) ;  /* 0x00000000d2087348 */ /* 0x000fea0003c00000 */
[----:B------:R0:W1:Y:S02]  /*8fe0*/  SHFL.UP P6, R4, R193, R192, R195 ;  /* 0x040000c0c1047389 */ /* 0x00006400000c00c3 */
[----:B01----:R-:W-:Y:S05]  /*8ff0*/  ENDCOLLECTIVE ;  /* 0x000000000000791b */ /* 0x003fea0003800000 */
.L_x_3492:
        /* <DEDUP_REMOVED lines=8> */
.L_x_3493:
[----:B------:R-:W-:Y:S02]  /*9080*/  MOV R193, R5 ;  /* 0x0000000500c17202 */ /* 0x000fe40000000f00 */
[----:B------:R-:W-:-:S07]  /*9090*/  MOV R187, R4 ;  /* 0x0000000400bb7202 */ /* 0x000fce0000000f00 */
[----:B------:R-:W-:Y:S05]  /*90a0*/  WARPSYNC.COLLECTIVE R210, `(.L_x_3494) ;  /* 0x00000000d2087348 */ /* 0x000fea0003c00000 */
[----:B------:R0:W1:Y:S02]  /*90b0*/  SHFL.UP P6, R4, R193, R192, R195 ;  /* 0x040000c0c1047389 */ /* 0x00006400000c00c3 */
[----:B01----:R-:W-:Y:S05]  /*90c0*/  ENDCOLLECTIVE ;  /* 0x000000000000791b */ /* 0x003fea0003800000 */
.L_x_3494:
[----:B------:R-:W-:Y:S05]  /*90d0*/  BRA `(.L_x_3495) ;  /* 0xffffffc000047947 */ /* 0x000fea000383ffff */
.L_x_3470:
        /* <DEDUP_REMOVED lines=8> */
.L_x_3497:
[----:B------:R-:W-:Y:S05]  /*9160*/  BSYNC B0 ;  /* 0x0000000000007941 */ /* 0x000fea0003800000 */
.L_x_3496:
[----:B------:R-:W-:Y:S05]  /*9170*/  BRA `(.L_x_3498) ;  /* 0xffffffbc00f47947 */ /* 0x000fea000383ffff */
.L_x_3471:
        /* <DEDUP_REMOVED lines=8> */
.L_x_3500:
[----:B------:R-:W-:Y:S05]  /*9200*/  BSYNC B0 ;  /* 0x0000000000007941 */ /* 0x000fea0003800000 */
.L_x_3499:
[----:B------:R-:W-:Y:S05]  /*9210*/  BRA `(.L_x_3501) ;  /* 0xffffffbc00d47947 */ /* 0x000fea000383ffff */
.L_x_3472:
        /* <DEDUP_REMOVED lines=8> */
.L_x_3503:
[----:B------:R-:W-:Y:S05]  /*92a0*/  BSYNC B0 ;  /* 0x0000000000007941 */ /* 0x000fea0003800000 */
.L_x_3502:
        /* <DEDUP_REMOVED lines=11> */
.L_x_3504:
[----:B------:R-:W-:Y:S05]  /*9360*/  WARPSYNC.COLLECTIVE R210, `(.L_x_3505) ;  /* 0x00000000d2087348 */ /* 0x000fea0003c00000 */
[----:B------:R0:W1:Y:S02]  /*9370*/  SHFL.IDX P2, R5, R211, R212, R213 ;  /* 0x000000d4d3057389 */ /* 0x00006400000400d5 */
[----:B01----:R-:W-:Y:S05]  /*9380*/  ENDCOLLECTIVE ;  /* 0x000000000000791b */ /* 0x003fea0003800000 */
.L_x_3505:
[----:B------:R-:W-:Y:S02]  /*9390*/  MOV R211, R3 ;  /* 0x0000000300d37202 */ /* 0x000fe40000000f00 */
[----:B------:R-:W-:Y:S02]  /*93a0*/  MOV R187, R4 ;  /* 0x0000000400bb7202 */ /* 0x000fe40000000f00 */
[----:B------:R-:W-:-:S07]  /*93b0*/  MOV R4, R5 ;  /* 0x0000000500047202 */ /* 0x000fce0000000f00 */
[----:B------:R-:W-:Y:S05]  /*93c0*/  WARPSYNC.COLLECTIVE R210, `(.L_x_3506) ;  /* 0x00000000d2087348 */ /* 0x000fea0003c00000 */
[----:B------:R0:W1:Y:S02]  /*93d0*/  SHFL.IDX P2, R5, R211, R212, R213 ;  /* 0x000000d4d3057389 */ /* 0x00006400000400d5 */
[----:B01----:R-:W-:Y:S05]  /*93e0*/  ENDCOLLECTIVE ;  /* 0x000000000000791b */ /* 0x003fea0003800000 */
.L_x_3506:
[----:B------:R-:W-:Y:S05]  /*93f0*/  BRA `(.L_x_3507) ;  /* 0xffffffbc00747947 */ /* 0x000fea000383ffff */
.L_x_3474:
        /* <DEDUP_REMOVED lines=10> */
.L_x_3508:
[----:B------:R-:W-:Y:S02]  /*94a0*/  MOV R213, 0x1f ;  /* 0x0000001f00d57802 */ /* 0x000fe40000000f00 */
[----:B------:R-:W-:Y:S02]  /*94b0*/  MOV R215, R5 ;  /* 0x0000000500d77202 */ /* 0x000fe40000000f00 */
[----:B------:R-:W-:-:S07]  /*94c0*/  MOV R2, R7 ;  /* 0x0000000700027202 */ /* 0x000fce0000000f00 */
[----:B------:R-:W-:Y:S05]  /*94d0*/  WARPSYNC.COLLECTIVE R210, `(.L_x_3509) ;  /* 0x00000000d2087348 */ /* 0x000fea0003c00000 */
[----:B------:R0:W1:Y:S02]  /*94e0*/  SHFL.DOWN P2, R7, R215, R214, R217 ;  /* 0x080000d6d7077389 */ /* 0x00006400000400d9 */
[----:B01----:R-:W-:Y:S05]  /*94f0*/  ENDCOLLECTIVE ;  /* 0x000000000000791b */ /* 0x003fea0003800000 */
.L_x_3509:
        /* <DEDUP_REMOVED lines=10> */
.L_x_3510:
[----:B------:R-:W-:Y:S02]  /*95a0*/  MOV R215, R4 ;  /* 0x0000000400d77202 */ /* 0x000fe40000000f00 */
[----:B------:R-:W-:-:S07]  /*95b0*/  MOV R2, R7 ;  /* 0x0000000700027202 */ /* 0x000fce0000000f00 */
[----:B------:R-:W-:Y:S05]  /*95c0*/  WARPSYNC.COLLECTIVE R210, `(.L_x_3511) ;  /* 0x00000000d2087348 */ /* 0x000fea0003c00000 */
[----:B------:R0:W1:Y:S02]  /*95d0*/  SHFL.DOWN P2, R7, R215, R214, R217 ;  /* 0x080000d6d7077389 */ /* 0x00006400000400d9 */
[----:B01----:R-:W-:Y:S05]  /*95e0*/  ENDCOLLECTIVE ;  /* 0x000000000000791b */ /* 0x003fea0003800000 */
.L_x_3511:
        /* <DEDUP_REMOVED lines=10> */
.L_x_3512:
[----:B------:R-:W-:Y:S02]  /*9690*/  MOV R215, R4 ;  /* 0x0000000400d77202 */ /* 0x000fe40000000f00 */
[----:B------:R-:W-:-:S07]  /*96a0*/  MOV R2, R7 ;  /* 0x0000000700027202 */ /* 0x000fce0000000f00 */
[----:B------:R-:W-:Y:S05]  /*96b0*/  WARPSYNC.COLLECTIVE R210, `(.L_x_3513) ;  /* 0x00000000d2087348 */ /* 0x000fea0003c00000 */
[----:B------:R0:W1:Y:S02]  /*96c0*/  SHFL.DOWN P2, R7, R215, R214, R217 ;  /* 0x080000d6d7077389 */ /* 0x00006400000400d9 */
[----:B01----:R-:W-:Y:S05]  /*96d0*/  ENDCOLLECTIVE ;  /* 0x000000000000791b */ /* 0x003fea0003800000 */
.L_x_3513:
        /* <DEDUP_REMOVED lines=11> */
.L_x_3514:
[----:B------:R-:W-:Y:S02]  /*9790*/  MOV R215, R4 ;  /* 0x0000000400d77202 */ /* 0x000fe40000000f00 */
[----:B------:R-:W-:-:S07]  /*97a0*/  MOV R2, R7 ;  /* 0x0000000700027202 */ /* 0x000fce0000000f00 */
[----:B------:R-:W-:Y:S05]  /*97b0*/  WARPSYNC.COLLECTIVE R210, `(.L_x_3515) ;  /* 0x00000000d2087348 */ /* 0x000fea0003c00000 */
[----:B------:R0:W1:Y:S02]  /*97c0*/  SHFL.DOWN P2, R7, R215, R214, R217 ;  /* 0x080000d6d7077389 */ /* 0x00006400000400d9 */
[----:B01----:R-:W-:Y:S05]  /*97d0*/  ENDCOLLECTIVE ;  /* 0x000000000000791b */ /* 0x003fea0003800000 */
.L_x_3515:
        /* <DEDUP_REMOVED lines=11> */
.L_x_3516:
[----:B------:R-:W-:Y:S02]  /*9890*/  MOV R215, R4 ;  /* 0x0000000400d77202 */ /* 0x000fe40000000f00 */
[----:B------:R-:W-:-:S07]  /*98a0*/  MOV R2, R7 ;  /* 0x0000000700027202 */ /* 0x000fce0000000f00 */
[----:B------:R-:W-:Y:S05]  /*98b0*/  WARPSYNC.COLLECTIVE R210, `(.L_x_3517) ;  /* 0x00000000d2087348 */ /* 0x000fea0003c00000 */
[----:B------:R0:W1:Y:S02]  /*98c0*/  SHFL.DOWN P2, R7, R215, R214, R217 ;  /* 0x080000d6d7077389 */ /* 0x00006400000400d9 */
[----:B01----:R-:W-:Y:S05]  /*98d0*/  ENDCOLLECTIVE ;  /* 0x000000000000791b */ /* 0x003fea0003800000 */
.L_x_3517:
        /* <DEDUP_REMOVED lines=11> */
.L_x_3518:
[----:B------:R-:W-:Y:S02]  /*9990*/  ISETP.NE.AND P0, PT, R63, 0x1f, PT ;  /* 0x0000001f3f00780c */ /* 0x000fe40003f05270 */
[----:B------:R-:W-:Y:S02]  /*99a0*/  MOV R211, R4 ;  /* 0x0000000400d37202 */ /* 0x000fe40000000f00 */
[----:B------:R-:W-:-:S09]  /*99b0*/  MOV R2, R5 ;  /* 0x0000000500027202 */ /* 0x000fd20000000f00 */
[----:B------:R-:W-:Y:S05]  /*99c0*/  WARPSYNC.COLLECTIVE R210, `(.L_x_3519) ;  /* 0x00000000d2087348 */ /* 0x000fea0003c00000 */
[----:B------:R0:W1:Y:S02]  /*99d0*/  SHFL.IDX P2, R5, R211, R212, R213 ;  /* 0x000000d4d3057389 */ /* 0x00006400000400d5 */
[----:B01----:R-:W-:Y:S05]  /*99e0*/  ENDCOLLECTIVE ;  /* 0x000000000000791b */ /* 0x003fea0003800000 */
.L_x_3519:
[----:B------:R-:W-:Y:S05]  /*99f0*/  WARPSYNC.COLLECTIVE R210, `(.L_x_3520) ;  /* 0x00000000d2087348 */ /* 0x000fea0003c00000 */
[----:B------:R0:W1:Y:S02]  /*9a00*/  SHFL.DOWN P2, R7, R215, R214, R217 ;  /* 0x080000d6d7077389 */ /* 0x00006400000400d9 */
[----:B01----:R-:W-:Y:S05]  /*9a10*/  ENDCOLLECTIVE ;  /* 0x000000000000791b */ /* 0x003fea0003800000 */
.L_x_3520:
        /* <DEDUP_REMOVED lines=8> */
.L_x_3521:
[----:B------:R-:W-:Y:S05]  /*9aa0*/  WARPSYNC.COLLECTIVE R210, `(.L_x_3522) ;  /* 0x00000000d2087348 */ /* 0x000fea0003c00000 */
[----:B------:R0:W1:Y:S02]  /*9ab0*/  SHFL.IDX P2, R5, R211, R212, R213 ;  /* 0x000000d4d3057389 */ /* 0x00006400000400d5 */
[----:B01----:R-:W-:Y:S05]  /*9ac0*/  ENDCOLLECTIVE ;  /* 0x000000000000791b */ /* 0x003fea0003800000 */
.L_x_3522:
[----:B------:R-:W-:Y:S01]  /*9ad0*/  MOV R211, R11 ;  /* 0x0000000b00d37202 */ /* 0x000fe20000000f00 */
[----:B------:R-:W-:Y:S01]  /*9ae0*/  FFMA.FTZ R11, R11, R2, R6 ;  /* 0x000000020b0b7223 */ /* 0x000fe20000010006 */
[----:B------:R-:W-:Y:S02]  /*9af0*/  MOV R207, R7 ;  /* 0x0000000700cf7202 */ /* 0x000fe40000000f00 */
[----:B------:R-:W-:-:S07]  /*9b00*/  MOV R208, R5 ;  /* 0x0000000500d07202 */ /* 0x000fce0000000f00 */
[----:B------:R-:W-:Y:S05]  /*9b10*/  WARPSYNC.COLLECTIVE R210, `(.L_x_3523) ;  /* 0x00000000d2087348 */ /* 0x000fea0003c00000 */
[----:B------:R0:W1:Y:S02]  /*9b20*/  SHFL.IDX P2, R5, R211, R212, R213 ;  /* 0x000000d4d3057389 */ /* 0x00006400000400d5 */
[----:B01----:R-:W-:Y:S05]  /*9b30*/  ENDCOLLECTIVE ;  /* 0x000000000000791b */ /* 0x003fea0003800000 */
.L_x_3523:
[----:B------:R-:W-:Y:S01]  /*9b40*/  MOV R7, R5 ;  /* 0x0000000500077202 */ /* 0x000fe20000000f00 */
[----:B------:R-:W-:Y:S06]  /*9b50*/  BRA `(.L_x_3524) ;  /* 0xffffffbc006c7947 */ /* 0x000fec000383ffff */
.L_x_3525:
        /* <DEDUP_REMOVED lines=10> */
.L_x_10442:


//--------------------- .text._Z25selective_scan_bwd_kernelI32Selective_Scan_bwd_kernel_traitsILi64ELi16ELb0ELb0ELb0ELb1ELb1EN3c104HalfEfEEv12SSMParamsBwd --------------------------
	.section	.text._Z25selective_scan_bwd_kernelI32Selective_Scan_bwd_kernel_traitsILi64ELi16ELb0ELb0ELb0ELb1ELb1EN3c104HalfEfEEv12SSMParamsBwd,"ax",@progbits
	.align	128
        .global         _Z25selective_scan_bwd_kernelI32Selective_Scan_bwd_kernel_traitsILi64ELi16ELb0ELb0ELb0ELb1ELb1EN3c104HalfEfEEv12SSMParamsBwd
        .type           _Z25selective_scan_bwd_kernelI32Selective_Scan_bwd_kernel_traitsILi64ELi16ELb0ELb0ELb0ELb1ELb1EN3c104HalfEfEEv12SSMParamsBwd,@function
        .size           _Z25selective_scan_bwd_kernelI32Selective_Scan_bwd_kernel_traitsILi64ELi16ELb0ELb0ELb0ELb1ELb1EN3c104HalfEfEEv12SSMParamsBwd,(.L_x_10443 - _Z25selective_scan_bwd_kernelI32Selective_Scan_bwd_kernel_traitsILi64ELi16ELb0ELb0ELb0ELb1ELb1EN3c104HalfEfEEv12SSMParamsBwd)
        .other          _Z25selective_scan_bwd_kernelI32Selective_Scan_bwd_kernel_traitsILi64ELi16ELb0ELb0ELb0ELb1ELb1EN3c104HalfEfEEv12SSMParamsBwd,@"STO_CUDA_ENTRY STV_DEFAULT"
_Z25selective_scan_bwd_kernelI32Selective_Scan_bwd_kernel_traitsILi64ELi16ELb0ELb0ELb0ELb1ELb1EN3c104HalfEfEEv12SSMParamsBwd:
.text._Z25selective_scan_bwd_kernelI32Selective_Scan_bwd_kernel_traitsILi64ELi16ELb0ELb0ELb0ELb1ELb1EN3c104HalfEfEEv12SSMParamsBwd:
        /* <DEDUP_REMOVED lines=26> */
[----:B------:R-:W-:-:S02]  /*01a0*/  MOV R3, UR7 ;  /* 0x0000000700037c02 */ /* 0x000fc40008000f00 */
[----:B------:R-:W1:Y:S01]  /*01b0*/  LDCU.128 UR8, c[0x0][0x460] ;  /* 0x00008c00ff0877ac */ /* 0x000e620008000c00 */
[----:B---3--:R3:W5:Y:S04]  /*01c0*/  @P1 LDG.E R38, desc[UR26][R4.64] ;  /* 0x0000001a04261981 */ /* 0x008768000c1e1900 */
[----:B------:R3:W5:Y:S01]  /*01d0*/  @P0 LDG.E R67, desc[UR26][R2.64] ;  /* 0x0000001a02430981 */ /* 0x000762000c1e1900 */
[----:B----4-:R-:W-:Y:S02]  /*01e0*/  UIMAD.WIDE.U32 UR6, UR30, UR20, URZ ;  /* 0x000000141e0672a5 */ /* 0x010fe4000f8e00ff */
[----:B------:R-:W-:Y:S02]  /*01f0*/  UIMAD.WIDE.U32 UR14, UR30, UR32, URZ ;  /* 0x000000201e0e72a5 */ /* 0x000fe4000f8e00ff */
[----:B------:R-:W-:-:S02]  /*0200*/  UIMAD UR7, UR30, UR21, UR7 ;  /* 0x000000151e0772a4 */ /* 0x000fc4000f8e0207 */
[----:B------:R-:W-:Y:S01]  /*0210*/  UIMAD UR15, UR30, UR33, UR15 ;  /* 0x000000211e0f72a4 */ /* 0x000fe2000f8e020f */
[----:B------:R-:W4:Y:S01]  /*0220*/  LDCU.64 UR32, c[0x0][0x3d8] ;  /* 0x00007b00ff2077ac */ /* 0x000f220008000a00 */
[----:B------:R-:W-:Y:S02]  /*0230*/  UIMAD.WIDE.U32 UR16, UR12, UR22, UR6 ;  /* 0x000000160c1072a5 */ /* 0x000fe4000f8e0006 */
[----:B0-----:R-:W-:Y:S02]  /*0240*/  UISETP.NE.U32.AND UP0, UPT, UR38, URZ, UPT ;  /* 0x000000ff2600728c */ /* 0x001fe4000bf05070 */
[----:B--2---:R-:W-:Y:S02]  /*0250*/  ULEA UR22, UR28, 0xfffffc00, 0xa ;  /* 0xfffffc001c167891 */ /* 0x004fe4000f8e50ff */
[----:B------:R-:W-:Y:S02]  /*0260*/  UIMAD UR25, UR12, UR23, UR17 ;  /* 0x000000170c1972a4 */ /* 0x000fe4000f8e0211 */
[----:B------:R-:W-:-:S02]  /*0270*/  UISETP.NE.AND.EX UP0, UPT, UR39, URZ, UPT, UP0 ;  /* 0x000000ff2700728c */ /* 0x000fc4000bf05300 */
[----:B-1----:R-:W-:Y:S02]  /*0280*/  UIMAD.WIDE.U32 UR20, UR30, UR36, URZ ;  /* 0x000000241e1472a5 */ /* 0x002fe4000f8e00ff */
[----:B------:R-:W-:Y:S02]  /*0290*/  UIADD3 UR16, UP1, UPT, UR22, UR16, URZ ;  /* 0x0000001016107290 */ /* 0x000fe4000ff3e0ff */
[----:B------:R-:W-:Y:S02]  /*02a0*/  USHF.R.S32.HI UR23, URZ, 0x1f, UR22 ;  /* 0x0000001fff177899 */ /* 0x000fe40008011416 */
[----:B------:R-:W-:Y:S02]  /*02b0*/  ULEA UR24, UP2, UR16, UR8, 0x1 ;  /* 0x0000000810187291 */ /* 0x000fe4000f8408ff */
[----:B------:R-:W-:Y:S02]  /*02c0*/  UIADD3.X UR25, UPT, UPT, UR23, UR25, URZ, UP1, !UPT ;  /* 0x0000001917197290 */ /* 0x000fe40008ffe4ff */
[----:B------:R-:W-:-:S02]  /*02d0*/  UIMAD.WIDE.U32 UR18, UR12, UR34, UR14 ;  /* 0x000000220c1272a5 */ /* 0x000fc4000f8e000e */
[----:B------:R-:W-:Y:S02]  /*02e0*/  ULEA.HI.X UR25, UR16, UR9, UR25, 0x1, UP2 ;  /* 0x0000000910197291 */ /* 0x000fe400090f0c19 */
[----:B------:R-:W-:Y:S02]  /*02f0*/  UIMAD UR9, UR30, UR37, UR21 ;  /* 0x000000251e0972a4 */ /* 0x000fe4000f8e0215 */
[----:B------:R-:W-:Y:S01]  /*0300*/  UIMAD UR17, UR12, UR35, UR19 ;  /* 0x000000230c1172a4 */ /* 0x000fe2000f8e0213 */
[----:B------:R-:W0:Y:S01]  /*0310*/  LDCU.64 UR14, c[0x0][0x3b8] ;  /* 0x00007700ff0e77ac */ /* 0x000e220008000a00 */
[----:B------:R-:W-:Y:S01]  /*0320*/  UIADD3 UR13, UP3, UPT, UR22, UR18, URZ ;  /* 0x00000012160d7290 */ /* 0x000fe2000ff7e0ff */
[----:B------:R-:W1:Y:S01]  /*0330*/  @UP0 LDCU UR21, c[0x0][0x384] ;  /* 0x00007080ff1507ac */ /* 0x000e620008000800 */
[----:B----4-:R-:W-:Y:S01]  /*0340*/  UIMAD.WIDE.U32 UR18, UR12, UR32, URZ ;  /* 0x000000200c1272a5 */ /* 0x010fe2000f8e00ff */
[----:B------:R-:W2:Y:S03]  /*0350*/  LDCU.64 UR6, c[0x0][0x4a0] ;  /* 0x00009400ff0677ac */ /* 0x000ea60008000a00 */
[----:B------:R-:W-:Y:S01]  /*0360*/  UIMAD UR19, UR12, UR33, UR19 ;  /* 0x000000210c1372a4 */ /* 0x000fe2000f8e0213 */
[----:B------:R-:W4:Y:S01]  /*0370*/  LDCU.64 UR32, c[0x0][0x448] ;  /* 0x00008900ff2077ac */ /* 0x000f220008000a00 */
[----:B------:R-:W3:Y:S01]  /*0380*/  @UP0 LDCU UR29, c[0x0][0x38c] ;  /* 0x00007180ff1d07ac */ /* 0x000ee20008000800 */
[----:B------:R-:W-:-:S02]  /*0390*/  ULEA UR10, UP4, UR13, UR10, 0x1 ;  /* 0x0000000a0d0a7291 */ /* 0x000fc4000f8808ff */
[----:B------:R-:W-:Y:S01]  /*03a0*/  UIADD3.X UR8, UPT, UPT, UR23, UR17, URZ, UP3, !UPT ;  /* 0x0000001117087290 */ /* 0x000fe20009ffe4ff */
[----:B------:R-:W3:Y:S03]  /*03b0*/  @UP0 LDCU.64 UR34, c[0x0][0x480] ;  /* 0x00009000ff2207ac */ /* 0x000ee60008000a00 */
[----:B------:R-:W-:Y:S02]  /*03c0*/  ULEA.HI.X UR11, UR13, UR11, UR8, 0x1, UP4 ;  /* 0x0000000b0d0b7291 */ /* 0x000fe4000a0f0c08 */
[----:B------:R-:W-:Y:S02]  /*03d0*/  ULEA UR13, UP1, UR18, UR4, 0x2 ;  /* 0x00000004120d7291 */ /* 0x000fe4000f8210ff */
[----:B0-----:R-:W-:Y:S02]  /*03e0*/  UIMAD.WIDE.U32 UR16, UR12, UR14, URZ ;  /* 0x0000000e0c1072a5 */ /* 0x001fe4000f8e00ff */
[----:B-1----:R-:W-:-:S02]  /*03f0*/  @UP0 UIMAD UR4, UR30, UR21, UR12 ;  /* 0x000000151e0402a4 */ /* 0x002fc4000f8e020c */
[----:B------:R-:W-:Y:S02]  /*0400*/  ULEA.HI.X UR14, UR18, UR5, UR19, 0x2, UP1 ;  /* 0x00000005120e7291 */ /* 0x000fe400088f1413 */
[----:B------:R-:W-:Y:S02]  /*0410*/  UIMAD UR5, UR12, UR15, UR17 ;  /* 0x0000000f0c0572a4 */ /* 0x000fe4000f8e0211 */
[----:B------:R-:W-:Y:S01]  /*0420*/  @UP0 UIMAD UR4, UR4, UR28, URZ ;  /* 0x0000001c040402a4 */ /* 0x000fe2000f8e02ff */
[----:B------:R-:W0:Y:S01]  /*0430*/  LDCU.64 UR36, c[0x0][0x528] ;  /* 0x0000a500ff2477ac */ /* 0x000e220008000a00 */
[----:B------:R-:W-:Y:S01]  /*0440*/  UMOV UR8, UR20 ;  /* 0x0000001400087c82 */ /* 0x000fe20008000000 */
[----:B----4-:R-:W-:Y:S02]  /*0450*/  ULEA UR15, UP1, UR16, UR32, 0x2 ;  /* 0x00000020100f7291 */ /* 0x010fe4000f8210ff */
[----:B--2---:R-:W-:Y:S02]  /*0460*/  UIMAD.WIDE.U32 UR8, UR12, UR6, UR8 ;  /* 0x000000060c0872a5 */ /* 0x004fe4000f8e0008 */
[----:B---3--:R-:W-:-:S02]  /*0470*/  @UP0 UIMAD UR6, UR4, UR29, URZ ;  /* 0x0000001d040602a4 */ /* 0x008fc4000f8e02ff */
[----:B------:R-:W-:Y:S01]  /*0480*/  ULEA.HI.X UR16, UR16, UR33, UR5, 0x2, UP1 ;  /* 0x0000002110107291 */ /* 0x000fe200088f1405 */
[----:B------:R-:W-:Y:S02]  /*0490*/  UMOV UR4, URZ ;  /* 0x000000ff00047c82 */ /* 0x000fe40008000000 */
[----:B------:R-:W-:Y:S01]  /*04a0*/  UMOV UR5, URZ ;  /* 0x000000ff00057c82 */ /* 0x000fe20008000000 */
[----:B------:R-:W-:Y:S02]  /*04b0*/  @UP0 UIMAD.WIDE UR4, UR6, 0x8, UR34 ;  /* 0x00000008060408a5 */ /* 0x000fe4000f8e0222 */
[----:B------:R-:W-:Y:S02]  /*04c0*/  UISETP.GE.AND UP0, UPT, UR28, 0x1, UPT ;  /* 0x000000011c00788c */ /* 0x000fe4000bf06270 */
[----:B------:R-:W-:Y:S02]  /*04d0*/  UIMAD UR7, UR12, UR7, UR9 ;  /* 0x000000070c0772a4 */ /* 0x000fe4000f8e0209 */
[----:B------:R-:W-:Y:S01]  /*04e0*/  UIADD3 UR8, UP2, UPT, UR22, UR8, URZ ;  /* 0x0000000816087290 */ /* 0x000fe2000ff5e0ff */
[----:B------:R-:W-:Y:S01]  /*04f0*/  HFMA2 R65, -RZ, RZ, 0, 0 ;  /* 0x00000000ff417431 */ /* 0x000fe200000001ff */
[----:B------:R-:W-:-:S02]  /*0500*/  MOV R36, RZ ;  /* 0x000000ff00247202 */ /* 0x000fc40000000f00 */
[----:B------:R-:W-:Y:S02]  /*0510*/  UIADD3.X UR19, UPT, UPT, UR23, UR7, URZ, UP2, !UPT ;  /* 0x0000000717137290 */ /* 0x000fe400097fe4ff */
[----:B0-----:R-:W-:-:S04]  /*0520*/  ULEA UR18, UP2, UR8, UR36, 0x1 ;  /* 0x0000002408127291 */ /* 0x001fc8000f8408ff */
[----:B------:R-:W-:Y:S01]  /*0530*/  ULEA.HI.X UR19, UR8, UR37, UR19, 0x1, UP2 ;  /* 0x0000002508137291 */ /* 0x000fe200090f0c13 */
[----:B------:R-:W-:Y:S11]  /*0540*/  BRA.U !UP0, `(.L_x_3526) ;  /* 0x000000a508ac7547 */ /* 0x000ff6000b800000 */
[----:B------:R-:W0:Y:S01]  /*0550*/  S2R R63, SR_TID.X ;  /* 0x00000000003f7919 */ /* 0x000e220000002100 */
[----:B------:R-:W1:Y:S01]  /*0560*/  S2UR UR7, SR_CgaCtaId ;  /* 0x00000000000779c3 */ /* 0x000e620000008800 */
[----:B------:R-:W-:Y:S01]  /*0570*/  UMOV UR6, 0x400 ;  /* 0x0000040000067882 */ /* 0x000fe20000000000 */
[----:B------:R-:W-:Y:S01]  /*0580*/  MOV R36, RZ ;  /* 0x000000ff00247202 */ /* 0x000fe20000000f00 */
[----:B------:R-:W2:Y:S01]  /*0590*/  LDCU UR21, c[0x0][0x394] ;  /* 0x00007280ff1577ac */ /* 0x000ea20008000800 */
[----:B------:R-:W-:Y:S01]  /*05a0*/  MOV R65, RZ ;  /* 0x000000ff00417202 */ /* 0x000fe20000000f00 */
[----:B------:R-:W-:Y:S01]  /*05b0*/  UMOV UR20, UR25 ;  /* 0x0000001900147c82 */ /* 0x000fe20008000000 */
[----:B------:R-:W-:Y:S01]  /*05c0*/  UMOV UR22, UR10 ;  /* 0x0000000a00167c82 */ /* 0x000fe20008000000 */
[----:B------:R-:W-:Y:S01]  /*05d0*/  UMOV UR17, UR11 ;  /* 0x0000000b00117c82 */ /* 0x000fe20008000000 */
[----:B-1----:R-:W-:Y:S01]  /*05e0*/  ULEA UR6, UR7, UR6, 0x18 ;  /* 0x0000000607067291 */ /* 0x002fe2000f8ec0ff */
[----:B0-----:R-:W-:-:S02]  /*05f0*/  SHF.L.U32 R34, R63, 0x4, RZ ;  /* 0x000000043f227819 */ /* 0x001fc400000006ff */
[C---:B------:R-:W-:Y:S02]  /*0600*/  LOP3.LUT R155, R63.reuse, 0x1f, RZ, 0xc0, !PT ;  /* 0x0000001f3f9b7812 */ /* 0x040fe400078ec0ff */
[----:B------:R-:W-:Y:S02]  /*0610*/  LOP3.LUT R34, R34, 0x3e00, RZ, 0xc0, !PT ;  /* 0x00003e0022227812 */ /* 0x000fe400078ec0ff */
[----:B------:R-:W-:Y:S02]  /*0620*/  LEA R32, R63, UR6, 0x3 ;  /* 0x000000063f207c11 */ /* 0x000fe4000f8e18ff */
[----:B------:R-:W-:-:S04]  /*0630*/  LOP3.LUT R61, R34, 0x1f, R63, 0xf8, !PT ;  /* 0x0000001f223d7812 */ /* 0x000fc800078ef83f */
        /* <DEDUP_REMOVED lines=14> */
[----:B--2---:R-:W-:-:S07]  /*0720*/  LOP3.LUT R31, R61, 0x1e0, RZ, 0xfc, !PT ;  /* 0x000001e03d1f7812 */ /* 0x004fce00078efcff */
.L_x_3574:
[----:B------:R-:W0:Y:S01]  /*0730*/  LDC R30, c[0x0][0x388] ;  /* 0x0000e200ff1e7b82 */ /* 0x000e220000000800 */
[----:B------:R-:W-:Y:S01]  /*0740*/  UIADD3 UR23, UPT, UPT, UR21, -0x1, URZ ;  /* 0xffffffff15177890 */ /* 0x000fe2000fffe0ff */
[----:B------:R-:W-:Y:S02]  /*0750*/  SHF.L.U32 R2, R61, 0x1, RZ ;  /* 0x000000013d027819 */ /* 0x000fe400000006ff */
[----:B------:R-:W-:Y:S01]  /*0760*/  PRMT R11, RZ, 0x7610, R11 ;  /* 0x00007610ff0b7816 */ /* 0x000fe2000000000b */
[----:B------:R-:W-:Y:S01]  /*0770*/  USHF.L.U32 UR6, UR23, 0xa, URZ ;  /* 0x0000000a17067899 */ /* 0x000fe200080006ff */
[C---:B------:R-:W-:Y:S02]  /*0780*/  IADD3 R4, P0, PT, R2.reuse, UR24, RZ ;  /* 0x0000001802047c10 */ /* 0x040fe4000ff1e0ff */
[----:B------:R-:W-:Y:S02]  /*0790*/  IADD3 R8, P1, PT, R2, UR22, RZ ;  /* 0x0000001602087c10 */ /* 0x000fe4000ff3e0ff */
[----:B------:R-:W-:-:S02]  /*07a0*/  IADD3.X R5, PT, PT, RZ, UR20, RZ, P0, !PT ;  /* 0x00000014ff057c10 */ /* 0x000fc400087fe4ff */
[----:B------:R-:W-:Y:S02]  /*07b0*/  IADD3 R2, P2, PT, R2, UR18, RZ ;  /* 0x0000001202027c10 */ /* 0x000fe4000ff5e0ff */
[----:B------:R-:W-:Y:S02]  /*07c0*/  PRMT R12, RZ, 0x7610, R12 ;  /* 0x00007610ff0c7816 */ /* 0x000fe4000000000c */
        /* <DEDUP_REMOVED lines=9> */
[----:B------:R-:W-:Y:S02]  /*0860*/  P2R R82, PR, RZ, 0x1 ;  /* 0x00000001ff527803 */ /* 0x000fe40000000000 */
[----:B------:R-:W-:-:S02]  /*0870*/  ISETP.GE.AND P1, PT, R59, R30, PT ;  /* 0x0000001e3b00720c */ /* 0x000fc40003f26270 */
[-C--:B------:R-:W-:Y:S02]  /*0880*/  ISETP.GE.AND P6, PT, R55, R30.reuse, PT ;  /* 0x0000001e3700720c */ /* 0x080fe40003fc6270 */
[-C--:B------:R-:W-:Y:S02]  /*0890*/  ISETP.GE.AND P5, PT, R53, R30.reuse, PT ;  /* 0x0000001e3500720c */ /* 0x080fe40003fa6270 */
[-C--:B------:R-:W-:Y:S02]  /*08a0*/  ISETP.GE.AND P3, PT, R49, R30.reuse, PT ;  /* 0x0000001e3100720c */ /* 0x080fe40003f66270 */
[----:B------:R-:W-:Y:S02]  /*08b0*/  ISETP.GE.AND P4, PT, R51, R30, PT ;  /* 0x0000001e3300720c */ /* 0x000fe40003f86270 */
[----:B------:R-:W-:Y:S02]  /*08c0*/  PRMT R13, RZ, 0x7610, R13 ;  /* 0x00007610ff0d7816 */ /* 0x000fe4000000000d */
[----:B------:R-:W-:-:S02]  /*08d0*/  PRMT R71, RZ, 0x7610, R71 ;  /* 0x00007610ff477816 */ /* 0x000fc40000000047 */
[----:B------:R-:W-:Y:S02]  /*08e0*/  PRMT R69, RZ, 0x7610, R69 ;  /* 0x00007610ff457816 */ /* 0x000fe40000000045 */
[----:B------:R-:W-:Y:S02]  /*08f0*/  PRMT R10, RZ, 0x7610, R10 ;  /* 0x00007610ff0a7816 */ /* 0x000fe4000000000a */
[----:B------:R-:W-:Y:S01]  /*0900*/  P2R R78, PR, RZ, 0x40 ;  /* 0x00000040ff4e7803 */ /* 0x000fe20000000000 */
[----:B------:R-:W2:Y:S01]  /*0910*/  @!P0 LDG.E.U16 R11, desc[UR26][R4.64+0x80] ;  /* 0x0000801a040b8981 */ /* 0x000ea2000c1e1500 */
[----:B------:R-:W-:Y:S02]  /*0920*/  ISETP.GE.AND P0, PT, R47, R30, PT ;  /* 0x0000001e2f00720c */ /* 0x000fe40003f06270 */
[----:B------:R-:W-:Y:S01]  /*0930*/  P2R R74, PR, RZ, 0x20 ;  /* 0x00000020ff4a7803 */ /* 0x000fe20000000000 */
[----:B------:R-:W3:Y:S01]  /*0940*/  @!P2 LDG.E.U16 R7, desc[UR26][R4.64] ;  /* 0x0000001a0407a981 */ /* 0x000ee2000c1e1500 */
[----:B------:R-:W-:-:S02]  /*0950*/  P2R R92, PR, RZ, 0x1 ;  /* 0x00000001ff5c7803 */ /* 0x000fc40000000000 */
[----:B------:R-:W-:Y:S01]  /*0960*/  P2R R84, PR, RZ, 0x2 ;  /* 0x00000002ff547803 */ /* 0x000fe20000000000 */
[----:B------:R-:W4:Y:S01]  /*0970*/  @!P1 LDG.E.U16 R0, desc[UR26][R4.64+0x40] ;  /* 0x0000401a04009981 */ /* 0x000f22000c1e1500 */
[----:B------:R-:W-:Y:S02]  /*0980*/  P2R R86, PR, RZ, 0x4 ;  /* 0x00000004ff567803 */ /* 0x000fe40000000000 */
[----:B------:R-:W-:Y:S01]  /*0990*/  P2R R90, PR, RZ, 0x8 ;  /* 0x00000008ff5a7803 */ /* 0x000fe20000000000 */
[----:B------:R-:W2:Y:S01]  /*09a0*/  @!P6 LDG.E.U16 R6, desc[UR26][R4.64+0xc0] ;  /* 0x0000c01a0406e981 */ /* 0x000ea2000c1e1500 */
[----:B------:R-:W-:Y:S02]  /*09b0*/  P2R R88, PR, RZ, 0x10 ;  /* 0x00000010ff587803 */ /* 0x000fe40000000000 */
[----:B------:R-:W-:Y:S01]  /*09c0*/  PRMT R40, RZ, 0x7610, R40 ;  /* 0x00007610ff287816 */ /* 0x000fe20000000028 */
[----:B------:R-:W2:Y:S01]  /*09d0*/  @!P0 LDG.E.U16 R12, desc[UR26][R4.64+0x1c0] ;  /* 0x0001c01a040c8981 */ /* 0x000ea2000c1e1500 */
[----:B------:R-:W-:-:S02]  /*09e0*/  ISETP.GE.AND P0, PT, R45, R30, PT ;  /* 0x0000001e2d00720c */ /* 0x000fc40003f06270 */
[-C--:B------:R-:W-:Y:S01]  /*09f0*/  ISETP.GE.AND P6, PT, R43, R30.reuse, PT ;  /* 0x0000001e2b00720c */ /* 0x080fe20003fc6270 */
[----:B------:R-:W2:Y:S01]  /*0a00*/  @!P5 LDG.E.U16 R13, desc[UR26][R4.64+0x100] ;  /* 0x0001001a040dd981 */ /* 0x000ea2000c1e1500 */
[----:B------:R-:W-:Y:S02]  /*0a10*/  P2R R94, PR, RZ, 0x1 ;  /* 0x00000001ff5e7803 */ /* 0x000fe40000000000 */
[-C--:B------:R-:W-:Y:S01]  /*0a20*/  ISETP.GE.AND P5, PT, R41, R30.reuse, PT ;  /* 0x0000001e2900720c */ /* 0x080fe20003fa6270 */
[----:B------:R-:W2:Y:S01]  /*0a30*/  @!P3 LDG.E.U16 R69, desc[UR26][R4.64+0x180] ;  /* 0x0001801a0445b981 */ /* 0x000ea2000c1e1500 */
[-C--:B------:R-:W-:Y:S02]  /*0a40*/  ISETP.GE.AND P1, PT, R37, R30.reuse, PT ;  /* 0x0000001e2500720c */ /* 0x080fe40003f26270 */
[----:B------:R-:W-:Y:S01]  /*0a50*/  ISETP.GE.AND P2, PT, R35, R30, PT ;  /* 0x0000001e2300720c */ /* 0x000fe20003f46270 */
[----:B------:R-:W2:Y:S01]  /*0a60*/  @!P4 LDG.E.U16 R10, desc[UR26][R4.64+0x140] ;  /* 0x0001401a040ac981 */ /* 0x000ea2000c1e1500 */
[----:B------:R-:W-:-:S02]  /*0a70*/  PRMT R73, RZ, 0x7610, R73 ;  /* 0x00007610ff497816 */ /* 0x000fc40000000049 */
[----:B------:R-:W-:Y:S01]  /*0a80*/  PRMT R42, RZ, 0x7610, R42 ;  /* 0x00007610ff2a7816 */ /* 0x000fe2000000002a */
[----:B------:R-:W2:Y:S01]  /*0a90*/  @!P0 LDG.E.U16 R71, desc[UR26][R4.64+0x200] ;  /* 0x0002001a04478981 */ /* 0x000ea2000c1e1500 */
[-C--:B------:R-:W-:Y:S02]  /*0aa0*/  ISETP.GE.AND P0, PT, R39, R30.reuse, PT ;  /* 0x0000001e2700720c */ /* 0x080fe40003f06270 */
[-C--:B------:R-:W-:Y:S01]  /*0ab0*/  ISETP.GE.AND P3, PT, R33, R30.reuse, PT ;  /* 0x0000001e2100720c */ /* 0x080fe20003f66270 */
[----:B------:R-:W2:Y:S01]  /*0ac0*/  @!P6 LDG.E.U16 R40, desc[UR26][R4.64+0x240] ;  /* 0x0002401a0428e981 */ /* 0x000ea2000c1e1500 */
[----:B------:R-:W-:Y:S02]  /*0ad0*/  ISETP.GE.AND P4, PT, R31, R30, PT ;  /* 0x0000001e1f00720c */ /* 0x000fe40003f86270 */
[----:B------:R-:W-:Y:S01]  /*0ae0*/  PRMT R75, RZ, 0x7610, R75 ;  /* 0x00007610ff4b7816 */ /* 0x000fe2000000004b */
[----:B------:R-:W2:Y:S01]  /*0af0*/  @!P5 LDG.E.U16 R73, desc[UR26][R4.64+0x280] ;  /* 0x0002801a0449d981 */ /* 0x000ea2000c1e1500 */
[----:B------:R-:W-:-:S02]  /*0b00*/  PRMT R44, RZ, 0x7610, R44 ;  /* 0x00007610ff2c7816 */ /* 0x000fc4000000002c */
[----:B------:R-:W-:Y:S02]  /*0b10*/  PRMT R77, RZ, 0x7610, R77 ;  /* 0x00007610ff4d7816 */ /* 0x000fe4000000004d */
[----:B------:R-:W-:Y:S01]  /*0b20*/  PRMT R46, RZ, 0x7610, R46 ;  /* 0x00007610ff2e7816 */ /* 0x000fe2000000002e */
        /* <DEDUP_REMOVED lines=9> */
[----:B------:R-:W-:Y:S02]  /*0bc0*/  P2R R64, PR, RZ, 0x40 ;  /* 0x00000040ff407803 */ /* 0x000fe40000000000 */
[----:B------:R-:W-:-:S04]  /*0bd0*/  ISETP.NE.AND P6, PT, R94, RZ, PT ;  /* 0x000000ff5e00720c */ /* 0x000fc80003fc5270 */
[----:B------:R-:W-:Y:S02]  /*0be0*/  P2R R62, PR, RZ, 0x40 ;  /* 0x00000040ff3e7803 */ /* 0x000fe40000000000 */
[----:B------:R-:W-:Y:S01]  /*0bf0*/  ISETP.NE.AND P6, PT, R92, RZ, PT ;  /* 0x000000ff5c00720c */ /* 0x000fe20003fc5270 */
        /* <DEDUP_REMOVED lines=24> */
[----:B------:R-:W-:Y:S02]  /*0d80*/  P2R R60, PR, RZ, 0x40 ;  /* 0x00000040ff3c7803 */ /* 0x000fe40000000000 */
[----:B------:R-:W-:-:S02]  /*0d90*/  IADD3 R83, PT, PT, R14, 0x160, RZ ;  /* 0x000001600e537810 */ /* 0x000fc40007ffe0ff */
[----:B------:R-:W-:Y:S02]  /*0da0*/  LEA R25, R19, UR25, 0x1 ;  /* 0x0000001913197c11 */ /* 0x000fe4000f8e08ff */
[----:B------:R-:W-:Y:S02]  /*0db0*/  ISETP.NE.AND P6, PT, R90, RZ, PT ;  /* 0x000000ff5a00720c */ /* 0x000fe40003fc5270 */
[C---:B------:R-:W-:Y:S02]  /*0dc0*/  IADD3 R85, PT, PT, R14.reuse, 0x180, RZ ;  /* 0x000001800e557810 */ /* 0x040fe40007ffe0ff */
[----:B------:R-:W-:Y:S02]  /*0dd0*/  LEA R24, R21, UR25, 0x1 ;  /* 0x0000001915187c11 */ /* 0x000fe4000f8e08ff */
[----:B------:R-:W-:Y:S02]  /*0de0*/  IADD3 R87, PT, PT, R14, 0x1a0, RZ ;  /* 0x000001a00e577810 */ /* 0x000fe40007ffe0ff */
[----:B------:R-:W-:-:S02]  /*0df0*/  LEA.HI.SX32 R79, R79, R14, 0x1b ;  /* 0x0000000e4f4f7211 */ /* 0x000fc400078fdaff */
[----:B------:R-:W-:Y:S02]  /*0e00*/  LEA R23, R5, UR25, 0x1 ;  /* 0x0000001905177c11 */ /* 0x000fe4000f8e08ff */
[----:B------:R-:W-:Y:S02]  /*0e10*/  IADD3 R89, PT, PT, R14, 0x1c0, RZ ;  /* 0x000001c00e597810 */ /* 0x000fe40007ffe0ff */
        /* <DEDUP_REMOVED lines=8> */
[----:B------:R-:W-:Y:S02]  /*0ea0*/  ISETP.NE.AND P6, PT, R88, RZ, PT ;  /* 0x000000ff5800720c */ /* 0x000fe40003fc5270 */
[----:B------:R-:W-:-:S02]  /*0eb0*/  LEA.HI.SX32 R87, R87, R14, 0x1b ;  /* 0x0000000e57577211 */ /* 0x000fc400078fdaff */
[----:B------:R-:W-:Y:S02]  /*0ec0*/  LEA R19, R79, UR25, 0x1 ;  /* 0x000000194f137c11 */ /* 0x000fe4000f8e08ff */
[-C--:B------:R-:W-:Y:S02]  /*0ed0*/  LEA.HI.SX32 R89, R89, R14.reuse, 0x1b ;  /* 0x0000000e59597211 */ /* 0x080fe400078fdaff */
[----:B------:R-:W-:Y:S02]  /*0ee0*/  LEA R18, R18, UR25, 0x1 ;  /* 0x0000001912127c11 */ /* 0x000fe4000f8e08ff */
        /* <DEDUP_REMOVED lines=16> */
[----:B------:R-:W-:Y:S01]  /*0ff0*/  PRMT R4, RZ, 0x7610, R4 ;  /* 0x00007610ff047816 */ /* 0x000fe20000000004 */
[----:B---3--:R-:W-:Y:S04]  /*1000*/  STS.U16 [R28], R7 ;  /* 0x000000071c007388 */ /* 0x008fe80000000400 */
[----:B----4-:R0:W-:Y:S04]  /*1010*/  STS.U16 [R27+0x40], R0 ;  /* 0x000040001b007388 */ /* 0x0101e80000000400 */
[----:B--2---:R-:W-:Y:S01]  /*1020*/  STS.U16 [R26+0x80], R11 ;  /* 0x0000800b1a007388 */ /* 0x004fe20000000400 */
[----:B0-----:R-:W-:-:S03]  /*1030*/  LOP3.LUT R0, R63, 0x3e0, RZ, 0xc0, !PT ;  /* 0x000003e03f007812 */ /* 0x001fc600078ec0ff */
[----:B------:R-:W-:Y:S01]  /*1040*/  STS.U16 [R25+0xc0], R6 ;  /* 0x0000c00619007388 */ /* 0x000fe20000000400 */
[----:B------:R-:W-:-:S03]  /*1050*/  IADD3 R0, PT, PT, R0, R29, RZ ;  /* 0x0000001d00007210 */ /* 0x000fc60007ffe0ff */
[----:B------:R0:W-:Y:S01]  /*1060*/  STS.U16 [R24+0x100], R13 ;  /* 0x0001000d18007388 */ /* 0x0001e20000000400 */
[----:B------:R-:W-:-:S03]  /*1070*/  SHF.L.U32 R0, R0, 0x4, RZ ;  /* 0x0000000400007819 */ /* 0x000fc600000006ff */
[----:B------:R-:W-:Y:S04]  /*1080*/  STS.U16 [R23+0x140], R10 ;  /* 0x0001400a17007388 */ /* 0x000fe80000000400 */
[----:B------:R-:W-:Y:S01]  /*1090*/  STS.U16 [R22+0x180], R69 ;  /* 0x0001804516007388 */ /* 0x000fe20000000400 */
[----:B0-----:R-:W-:-:S03]  /*10a0*/  LEA R13, R91, UR25, 0x1 ;  /* 0x000000195b0d7c11 */ /* 0x001fc6000f8e08ff */
[----:B------:R0:W-:Y:S04]  /*10b0*/  STS.U16 [R21+0x1c0], R12 ;  /* 0x0001c00c15007388 */ /* 0x0001e80000000400 */
[----:B------:R-:W-:Y:S04]  /*10c0*/  STS.U16 [R20+0x200], R71 ;  /* 0x0002004714007388 */ /* 0x000fe80000000400 */
[----:B------:R1:W-:Y:S01]  /*10d0*/  STS.U16 [R19+0x240], R40 ;  /* 0x0002402813007388 */ /* 0x0003e20000000400 */
[----:B0-----:R-:W-:-:S03]  /*10e0*/  LEA.HI.SX32 R12, R0, R0, 0x1b ;  /* 0x00000000000c7211 */ /* 0x001fc600078fdaff */
[----:B------:R-:W-:Y:S01]  /*10f0*/  STS.U16 [R18+0x280], R73 ;  /* 0x0002804912007388 */ /* 0x000fe20000000400 */
[----:B------:R-:W-:-:S03]  /*1100*/  LEA R12, R12, UR25, 0x1 ;  /* 0x000000190c0c7c11 */ /* 0x000fc6000f8e08ff */
[----:B------:R0:W-:Y:S04]  /*1110*/  STS.U16 [R17+0x2c0], R42 ;  /* 0x0002c02a11007388 */ /* 0x0001e80000000400 */
        /* <DEDUP_REMOVED lines=23> */
[----:B------:R-:W4:Y:S01]  /*1290*/  @!P6 LDG.E.U16 R5, desc[UR26][R8.64] ;  /* 0x0000001a0805e981 */ /* 0x000f22000c1e1500 */
[----:B------:R-:W-:-:S13]  /*12a0*/  ISETP.NE.AND P6, PT, R48, RZ, PT ;  /* 0x000000ff3000720c */ /* 0x000fda0003fc5270 */
        /* <DEDUP_REMOVED lines=14> */
[----:B-1----:R-:W-:-:S11]  /*1390*/  PRMT R40, RZ, 0x7610, R40 ;  /* 0x00007610ff287816 */ /* 0x002fd60000000028 */
[----:B------:R-:W4:Y:S01]  /*13a0*/  @!P6 LDG.E.U16 R69, desc[UR26][R8.64+0x180] ;  /* 0x0001801a0845e981 */ /* 0x000f22000c1e1500 */
[----:B------:R-:W-:Y:S02]  /*13b0*/  ISETP.NE.AND P6, PT, R60, RZ, PT ;  /* 0x000000ff3c00720c */ /* 0x000fe40003fc5270 */
[----:B------:R-:W-:-:S11]  /*13c0*/  PRMT R71, RZ, 0x7610, R71 ;  /* 0x00007610ff477816 */ /* 0x000fd60000000047 */
[----:B------:R-:W4:Y:S01]  /*13d0*/  @!P6 LDG.E.U16 R40, desc[UR26][R8.64+0x1c0] ;  /* 0x0001c01a0828e981 */ /* 0x000f22000c1e1500 */
[----:B------:R-:W-:Y:S02]  /*13e0*/  ISETP.NE.AND P6, PT, R62, RZ, PT ;  /* 0x000000ff3e00720c */ /* 0x000fe40003fc5270 */
[----:B0-----:R-:W-:Y:S02]  /*13f0*/  PRMT R42, RZ, 0x7610, R42 ;  /* 0x00007610ff2a7816 */ /* 0x001fe4000000002a */
[----:B--2---:R-:W-:Y:S02]  /*1400*/  PRMT R77, RZ, 0x7610, R77 ;  /* 0x00007610ff4d7816 */ /* 0x004fe4000000004d */
[----:B------:R-:W-:Y:S02]  /*1410*/  PRMT R44, RZ, 0x7610, R44 ;  /* 0x00007610ff2c7816 */ /* 0x000fe4000000002c */
[----:B------:R-:W-:Y:S02]  /*1420*/  PRMT R81, RZ, 0x7610, R81 ;  /* 0x00007610ff517816 */ /* 0x000fe40000000051 */
[----:B---3--:R-:W-:Y:S01]  /*1430*/  PRMT R46, RZ, 0x7610, R46 ;  /* 0x00007610ff2e7816 */ /* 0x008fe2000000002e */
[----:B------:R-:W2:Y:S04]  /*1440*/  @!P5 LDG.E.U16 R77, desc[UR26][R8.64+0x280] ;  /* 0x0002801a084dd981 */ /* 0x000ea8000c1e1500 */
[----:B------:R-:W3:Y:S01]  /*1450*/  @!P6 LDG.E.U16 R71, desc[UR26][R8.64+0x200] ;  /* 0x0002001a0847e981 */ /* 0x000ee2000c1e1500 */
        /* <DEDUP_REMOVED lines=8> */
[----:B------:R-:W2:Y:S01]  /*14e0*/  @!P4 LDG.E.U16 R0, desc[UR26][R8.64+0x3c0] ;  /* 0x0003c01a0800c981 */ /* 0x000ea2000c1e1500 */
        /* <DEDUP_REMOVED lines=22> */
[----:B------:R-:W-:Y:S04]  /*1650*/  STS.U16 [R27+0x40], R4 ;  /* 0x000040041b007388 */ /* 0x000fe80000000400 */
[----:B------:R-:W-:Y:S04]  /*1660*/  STS.U16 [R26+0x80], R7 ;  /* 0x000080071a007388 */ /* 0x000fe80000000400 */
[----:B------:R-:W-:Y:S04]  /*1670*/  STS.U16 [R25+0xc0], R6 ;  /* 0x0000c00619007388 */ /* 0x000fe80000000400 */
[----:B------:R-:W-:Y:S04]  /*1680*/  STS.U16 [R24+0x100], R11 ;  /* 0x0001000b18007388 */ /* 0x000fe80000000400 */
[----:B------:R-:W-:Y:S04]  /*1690*/  STS.U16 [R23+0x140], R10 ;  /* 0x0001400a17007388 */ /* 0x000fe80000000400 */
[----:B------:R0:W-:Y:S04]  /*16a0*/  STS.U16 [R22+0x180], R69 ;  /* 0x0001804516007388 */ /* 0x0001e80000000400 */
[----:B------:R-:W-:Y:S04]  /*16b0*/  STS.U16 [R21+0x1c0], R40 ;  /* 0x0001c02815007388 */ /* 0x000fe80000000400 */
[----:B---3--:R1:W-:Y:S04]  /*16c0*/  STS.U16 [R20+0x200], R71 ;  /* 0x0002004714007388 */ /* 0x0083e80000000400 */
[----:B--2---:R-:W-:Y:S04]  /*16d0*/  STS.U16 [R19+0x240], R42 ;  /* 0x0002402a13007388 */ /* 0x004fe80000000400 */
        /* <DEDUP_REMOVED lines=8> */
[----:B------:R-:W-:Y:S04]  /*1760*/  LDS.U16 R4, [R12+0x2] ;  /* 0x000002000c047984 */ /* 0x000fe80000000400 */
[----:B------:R-:W4:Y:S04]  /*1770*/  LDS.U16 R5, [R12+0x4] ;  /* 0x000004000c057984 */ /* 0x000f280000000400 */
[----:B------:R-:W-:Y:S04]  /*1780*/  LDS.U16 R6, [R12+0x6] ;  /* 0x000006000c067984 */ /* 0x000fe80000000400 */
[----:B------:R-:W4:Y:S04]  /*1790*/  LDS.U16 R7, [R12+0x8] ;  /* 0x000008000c077984 */ /* 0x000f280000000400 */
[----:B------:R-:W-:Y:S04]  /*17a0*/  LDS.U16 R10, [R12+0xa] ;  /* 0x00000a000c0a7984 */ /* 0x000fe80000000400 */
[----:B------:R-:W4:Y:S04]  /*17b0*/  LDS.U16 R11, [R12+0xc] ;  /* 0x00000c000c0b7984 */ /* 0x000f280000000400 */
[----:B------:R-:W-:Y:S04]  /*17c0*/  LDS.U16 R40, [R12+0xe] ;  /* 0x00000e000c287984 */ /* 0x000fe80000000400 */
[----:B------:R-:W-:Y:S04]  /*17d0*/  LDS.U16 R42, [R12+0x10] ;  /* 0x000010000c2a7984 */ /* 0x000fe80000000400 */
[----:B------:R-:W-:Y:S04]  /*17e0*/  LDS.U16 R44, [R12+0x12] ;  /* 0x000012000c2c7984 */ /* 0x000fe80000000400 */
[----:B------:R-:W-:Y:S04]  /*17f0*/  LDS.U16 R46, [R12+0x14] ;  /* 0x000014000c2e7984 */ /* 0x000fe80000000400 */
[----:B------:R-:W-:Y:S04]  /*1800*/  LDS.U16 R48, [R12+0x16] ;  /* 0x000016000c307984 */ /* 0x000fe80000000400 */
[----:B------:R-:W4:Y:S04]  /*1810*/  LDS.U16 R50, [R12+0x18] ;  /* 0x000018000c327984 */ /* 0x000f280000000400 */
[----:B------:R-:W4:Y:S04]  /*1820*/  LDS.U16 R52, [R12+0x1a] ;  /* 0x00001a000c347984 */ /* 0x000f280000000400 */
[----:B------:R-:W4:Y:S04]  /*1830*/  LDS.U16 R54, [R12+0x1c] ;  /* 0x00001c000c367984 */ /* 0x000f280000000400 */
[----:B------:R-:W4:Y:S01]  /*1840*/  LDS.U16 R56, [R12+0x1e] ;  /* 0x00001e000c387984 */ /* 0x000f220000000400 */
[----:B------:R-:W-:Y:S01]  /*1850*/  BAR.SYNC.DEFER_BLOCKING 0x0 ;  /* 0x0000000000007b1d */ /* 0x000fe20000010000 */
[----:B0-----:R-:W-:-:S05]  /*1860*/  PRMT R69, RZ, 0x7610, R69 ;  /* 0x00007610ff457816 */ /* 0x001fca0000000045 */
[----:B------:R-:W4:Y:S01]  /*1870*/  @!P6 LDG.E.U16 R87, desc[UR26][R2.64] ;  /* 0x0000001a0257e981 */ /* 0x000f22000c1e1500 */
[----:B------:R-:W-:-:S13]  /*1880*/  ISETP.NE.AND P6, PT, R96, RZ, PT ;  /* 0x000000ff6000720c */ /* 0x000fda0003fc5270 */
[----:B------:R-:W4:Y:S01]  /*1890*/  @!P6 LDG.E.U16 R58, desc[UR26][R2.64+0x40] ;  /* 0x0000401a023ae981 */ /* 0x000f22000c1e1500 */
[----:B------:R-:W-:-:S13]  /*18a0*/  ISETP.NE.AND P6, PT, R98, RZ, PT ;  /* 0x000000ff6200720c */ /* 0x000fda0003fc5270 */
        /* <DEDUP_REMOVED lines=17> */
[----:B------:R-:W-:Y:S02]  /*19c0*/  PRMT R66, RZ, 0x7610, R66 ;  /* 0x00007610ff427816 */ /* 0x000fe40000000042 */
[----:B----4-:R-:W-:Y:S02]  /*19d0*/  PRMT R85, RZ, 0x7610, R85 ;  /* 0x00007610ff557816 */ /* 0x010fe40000000055 */
        /* <DEDUP_REMOVED lines=14> */
[----:B------:R-:W-:Y:S01]  /*1ac0*/  P2R R76, PR, RZ, 0x20 ;  /* 0x00000020ff4c7803 */ /* 0x000fe20000000000 */
[----:B0-----:R-:W-:-:S02]  /*1ad0*/  HADD2.F32 R3, -RZ, R0.H0_H0 ;  /* 0x20000000ff037230 */ /* 0x001fc40000004100 */
        /* <DEDUP_REMOVED lines=8> */
[----:B-----5:R-:W-:Y:S01]  /*1b60*/  FADD.FTZ R52, R11, R38 ;  /* 0x000000260b347221 */ /* 0x020fe20000010000 */
[----:B------:R-:W-:Y:S04]  /*1b70*/  STS.U16 [R28], R87 ;  /* 0x000000571c007388 */ /* 0x000fe80000000400 */
[----:B------:R-:W-:Y:S04]  /*1b80*/  STS.U16 [R27+0x40], R58 ;  /* 0x0000403a1b007388 */ /* 0x000fe80000000400 */
[----:B------:R-:W-:Y:S04]  /*1b90*/  STS.U16 [R26+0x80], R69 ;  /* 0x000080451a007388 */ /* 0x000fe80000000400 */
[----:B------:R-:W-:Y:S04]  /*1ba0*/  STS.U16 [R25+0xc0], R60 ;  /* 0x0000c03c19007388 */ /* 0x000fe80000000400 */
[----:B------:R-:W-:Y:S04]  /*1bb0*/  STS.U16 [R24+0x100], R71 ;  /* 0x0001004718007388 */ /* 0x000fe80000000400 */
[----:B--2---:R-:W-:Y:S04]  /*1bc0*/  STS.U16 [R23+0x140], R62 ;  /* 0x0001403e17007388 */ /* 0x004fe80000000400 */
[----:B------:R-:W-:Y:S04]  /*1bd0*/  STS.U16 [R22+0x180], R77 ;  /* 0x0001804d16007388 */ /* 0x000fe80000000400 */
[----:B---3--:R-:W-:Y:S04]  /*1be0*/  STS.U16 [R21+0x1c0], R64 ;  /* 0x0001c04015007388 */ /* 0x008fe80000000400 */
[----:B----4-:R0:W-:Y:S02]  /*1bf0*/  STS.U16 [R20+0x200], R81 ;  /* 0x0002005114007388 */ /* 0x0101e40000000400 */
[----:B0-----:R-:W-:-:S02]  /*1c00*/  HADD2.F32 R81, -RZ, R40.H0_H0 ;  /* 0x20000028ff517230 */ /* 0x001fc40000004100 */
[----:B------:R-:W-:-:S05]  /*1c10*/  FADD.FTZ R40, R3, R38 ;  /* 0x0000002603287221 */ /* 0x000fca0000010000 */
[----:B------:R-:W-:Y:S01]  /*1c20*/  FSETP.GTU.FTZ.AND P5, PT, R40, 20, PT ;  /* 0x41a000002800780b */ /* 0x000fe20003fbc000 */
[----:B------:R-:W-:Y:S04]  /*1c30*/  STS.U16 [R19+0x240], R66 ;  /* 0x0002404213007388 */ /* 0x000fe80000000400 */
[----:B------:R0:W-:Y:S01]  /*1c40*/  STS.U16 [R18+0x280], R85 ;  /* 0x0002805512007388 */ /* 0x0001e20000000400 */
[----:B------:R-:W-:-:S03]  /*1c50*/  HADD2.F32 R69, -RZ, R4.H0_H0 ;  /* 0x20000004ff457230 */ /* 0x000fc60000004100 */
[----:B------:R-:W-:Y:S01]  /*1c60*/  STS.U16 [R17+0x2c0], R68 ;  /* 0x0002c04411007388 */ /* 0x000fe20000000400 */
[----:B------:R-:W-:-:S03]  /*1c70*/  HADD2.F32 R71, -RZ, R6.H0_H0 ;  /* 0x20000006ff477230 */ /* 0x000fc60000004100 */
[----:B------:R1:W-:Y:S01]  /*1c80*/  STS.U16 [R16+0x300], R91 ;  /* 0x0003005b10007388 */ /* 0x0003e20000000400 */
[----:B------:R-:W-:-:S03]  /*1c90*/  HADD2.F32 R77, -RZ, R10.H0_H0 ;  /* 0x2000000aff4d7230 */ /* 0x000fc60000004100 */
[----:B------:R-:W-:Y:S01]  /*1ca0*/  STS.U16 [R15+0x340], R70 ;  /* 0x000340460f007388 */ /* 0x000fe20000000400 */
[----:B0-----:R-:W-:Y:S02]  /*1cb0*/  HADD2.F32 R85, -RZ, R42.H0_H0 ;  /* 0x2000002aff557230 */ /* 0x001fe40000004100 */
[----:B------:R-:W-:Y:S01]  /*1cc0*/  HADD2.F32 R87, -RZ, R44.H0_H0 ;  /* 0x2000002cff577230 */ /* 0x000fe20000004100 */
[----:B------:R0:W-:Y:S01]  /*1cd0*/  STS.U16 [R14+0x380], R97 ;  /* 0x000380610e007388 */ /* 0x0001e20000000400 */
[----:B-1----:R-:W-:-:S03]  /*1ce0*/  HADD2.F32 R91, -RZ, R46.H0_H0 ;  /* 0x2000002eff5b7230 */ /* 0x002fc60000004100 */
[----:B------:R1:W-:Y:S01]  /*1cf0*/  STS.U16 [R13+0x3c0], R72 ;  /* 0x0003c0480d007388 */ /* 0x0003e20000000400 */
[--C-:B------:R-:W-:Y:S01]  /*1d00*/  FADD.FTZ R42, R69, R38.reuse ;  /* 0x00000026452a7221 */ /* 0x100fe20000010000 */
[----:B0-----:R-:W-:Y:S02]  /*1d10*/  HADD2.F32 R97, -RZ, R48.H0_H0 ;  /* 0x20000030ff617230 */ /* 0x001fe40000004100 */
[--C-:B------:R-:W-:Y:S01]  /*1d20*/  FADD.FTZ R44, R5, R38.reuse ;  /* 0x00000026052c7221 */ /* 0x100fe20000010000 */
        /* <DEDUP_REMOVED lines=11> */
[----:B------:R-:W-:Y:S01]  /*1de0*/  FADD.FTZ R69, R121, R38 ;  /* 0x0000002679457221 */ /* 0x000fe20000010000 */
[----:B------:R-:W-:Y:S01]  /*1df0*/  NOP ;  /* 0x0000000000007918 */ /* 0x000fe20000000000 */
[----:B-1----:R-:W-:Y:S05]  /*1e00*/  @P5 BRA `(.L_x_3528) ;  /* 0x0000000000785947 */ /* 0x002fea0003800000 */
        /* <DEDUP_REMOVED lines=30> */
.L_x_3528:
[----:B------:R-:W-:Y:S05]  /*1ff0*/  BSYNC.RECONVERGENT B0 ;  /* 0x0000000000007941 */ /* 0x000fea0003800200 */
.L_x_3527:
        /* <DEDUP_REMOVED lines=33> */
.L_x_3530:
[----:B------:R-:W-:Y:S05]  /*2210*/  BSYNC.RECONVERGENT B0 ;  /* 0x0000000000007941 */ /* 0x000fea0003800200 */
.L_x_3529:
        /* <DEDUP_REMOVED lines=33> */
.L_x_3532:
[----:B------:R-:W-:Y:S05]  /*2430*/  BSYNC.RECONVERGENT B0 ;  /* 0x0000000000007941 */ /* 0x000fea0003800200 */
.L_x_3531:
        /* <DEDUP_REMOVED lines=33> */
.L_x_3534:
[----:B------:R-:W-:Y:S05]  /*2650*/  BSYNC.RECONVERGENT B0 ;  /* 0x0000000000007941 */ /* 0x000fea0003800200 */
.L_x_3533:
        /* <DEDUP_REMOVED lines=33> */
.L_x_3536:
[----:B------:R-:W-:Y:S05]  /*2870*/  BSYNC.RECONVERGENT B0 ;  /* 0x0000000000007941 */ /* 0x000fea0003800200 */
.L_x_3535:
        /* <DEDUP_REMOVED lines=33> */
.L_x_3538:
[----:B------:R-:W-:Y:S05]  /*2a90*/  BSYNC.RECONVERGENT B0 ;  /* 0x0000000000007941 */ /* 0x000fea0003800200 */
.L_x_3537:
        /* <DEDUP_REMOVED lines=33> */
.L_x_3540:
[----:B------:R-:W-:Y:S05]  /*2cb0*/  BSYNC.RECONVERGENT B0 ;  /* 0x0000000000007941 */ /* 0x000fea0003800200 */
.L_x_3539:
        /* <DEDUP_REMOVED lines=33> */
.L_x_3542:
[----:B------:R-:W-:Y:S05]  /*2ed0*/  BSYNC.RECONVERGENT B0 ;  /* 0x0000000000007941 */ /* 0x000fea0003800200 */
.L_x_3541:
        /* <DEDUP_REMOVED lines=33> */
.L_x_3544:
[----:B------:R-:W-:Y:S05]  /*30f0*/  BSYNC.RECONVERGENT B0 ;  /* 0x0000000000007941 */ /* 0x000fea0003800200 */
.L_x_3543:
        /* <DEDUP_REMOVED lines=33> */
.L_x_3546:
[----:B------:R-:W-:Y:S05]  /*3310*/  BSYNC.RECONVERGENT B0 ;  /* 0x0000000000007941 */ /* 0x000fea0003800200 */
.L_x_3545:
        /* <DEDUP_REMOVED lines=33> */
.L_x_3548:
[----:B------:R-:W-:Y:S05]  /*3530*/  BSYNC.RECONVERGENT B0 ;  /* 0x0000000000007941 */ /* 0x000fea0003800200 */
.L_x_3547:
        /* <DEDUP_REMOVED lines=33> */
.L_x_3550:
[----:B------:R-:W-:Y:S05]  /*3750*/  BSYNC.RECONVERGENT B0 ;  /* 0x0000000000007941 */ /* 0x000fea0003800200 */
.L_x_3549:
        /* <DEDUP_REMOVED lines=33> */
.L_x_3552:
[----:B------:R-:W-:Y:S05]  /*3970*/  BSYNC.RECONVERGENT B0 ;  /* 0x0000000000007941 */ /* 0x000fea0003800200 */
.L_x_3551:
        /* <DEDUP_REMOVED lines=33> */
.L_x_3554:
[----:B------:R-:W-:Y:S05]  /*3b90*/  BSYNC.RECONVERGENT B0 ;  /* 0x0000000000007941 */ /* 0x000fea0003800200 */
.L_x_3553:
        /* <DEDUP_REMOVED lines=33> */
.L_x_3556:
[----:B------:R-:W-:Y:S05]  /*3db0*/  BSYNC.RECONVERGENT B0 ;  /* 0x0000000000007941 */ /* 0x000fea0003800200 */
.L_x_3555:
        /* <DEDUP_REMOVED lines=33> */
.L_x_3558:
[----:B------:R-:W-:Y:S05]  /*3fd0*/  BSYNC.RECONVERGENT B0 ;  /* 0x0000000000007941 */ /* 0x000fea0003800200 */
.L_x_3557:
[----:B------:R-:W0:Y:S01]  /*3fe0*/  LDCU.128 UR8, c[0x0][0x410] ;  /* 0x00008200ff0877ac */ /* 0x000e220008000c00 */
[----:B------:R-:W-:Y:S01]  /*3ff0*/  ISETP.NE.AND P6, PT, R76, RZ, PT ;  /* 0x000000ff4c00720c */ /* 0x000fe20003fc5270 */
[----:B------:R-:W1:Y:S01]  /*4000*/  LDS.U16 R96, [R12] ;  /* 0x000000000c607984 */ /* 0x000e620000000400 */
[----:B------:R-:W-:Y:S01]  /*4010*/  P2R R121, PR, RZ, 0x1 ;  /* 0x00000001ff797803 */ /* 0x000fe20000000000 */
[----:B------:R-:W-:Y:S01]  /*4020*/  UMOV UR7, URZ ;  /* 0x000000ff00077c82 */ /* 0x000fe20008000000 */
[----:B------:R-:W-:Y:S01]  /*4030*/  ISETP.NE.AND P0, PT, R74, RZ, PT ;  /* 0x000000ff4a00720c */ /* 0x000fe20003f05270 */
[----:B------:R-:W-:Y:S01]  /*4040*/  LDS.U16 R98, [R12+0x2] ;  /* 0x000002000c627984 */ /* 0x000fe20000000400 */
[----:B------:R-:W-:Y:S01]  /*4050*/  PRMT R81, RZ, 0x7610, R81 ;  /* 0x00007610ff517816 */ /* 0x000fe20000000051 */
[----:B------:R-:W2:Y:S01]  /*4060*/  LDCU.64 UR32, c[0x0][0x490] ;  /* 0x00009200ff2077ac */ /* 0x000ea20008000a00 */
[----:B------:R-:W-:Y:S01]  /*4070*/  P2R R120, PR, RZ, 0x1 ;  /* 0x00000001ff787803 */ /* 0x000fe20000000000 */
[----:B------:R-:W3:Y:S01]  /*4080*/  LDS.U16 R123, [R12+0x4] ;  /* 0x000004000c7b7984 */ /* 0x000ee20000000400 */
[----:B------:R-:W-:-:S02]  /*4090*/  ISETP.NE.AND P0, PT, R78, RZ, PT ;  /* 0x000000ff4e00720c */ /* 0x000fc40003f05270 */
[----:B------:R-:W-:Y:S01]  /*40a0*/  PRMT R72, RZ, 0x7610, R72 ;  /* 0x00007610ff487816 */ /* 0x000fe20000000048 */
[----:B------:R-:W-:Y:S01]  /*40b0*/  LDS.U16 R131, [R12+0x6] ;  /* 0x000006000c837984 */ /* 0x000fe20000000400 */
[----:B------:R-:W-:Y:S02]  /*40c0*/  P2R R118, PR, RZ, 0x1 ;  /* 0x00000001ff767803 */ /* 0x000fe40000000000 */
[----:B------:R-:W-:Y:S01]  /*40d0*/  ISETP.NE.AND P0, PT, R82, RZ, PT ;  /* 0x000000ff5200720c */ /* 0x000fe20003f05270 */
[----:B0-----:R-:W-:Y:S01]  /*40e0*/  UIMAD.WIDE.U32 UR28, UR30, UR8, UR6 ;  /* 0x000000081e1c72a5 */ /* 0x001fe2000f8e0006 */
[----:B------:R-:W0:Y:S01]  /*40f0*/  LDS.U16 R133, [R12+0x8] ;  /* 0x000008000c857984 */ /* 0x000e220000000400 */
[----:B------:R-:W-:Y:S02]  /*4100*/  PRMT R85, RZ, 0x7610, R85 ;  /* 0x00007610ff557816 */ /* 0x000fe40000000055 */
[----:B------:R-:W-:Y:S01]  /*4110*/  UIMAD UR9, UR30, UR9, UR29 ;  /* 0x000000091e0972a4 */ /* 0x000fe2000f8e021d */
[----:B------:R-:W-:Y:S01]  /*4120*/  LDS.U16 R135, [R12+0xa] ;  /* 0x00000a000c877984 */ /* 0x000fe20000000400 */
[----:B------:R-:W-:Y:S01]  /*4130*/  P2R R116, PR, RZ, 0x1 ;  /* 0x00000001ff747803 */ /* 0x000fe20000000000 */
[----:B------:R-:W-:Y:S01]  /*4140*/  UMOV UR8, UR28 ;  /* 0x0000001c00087c82 */ /* 0x000fe20008000000 */
[----:B------:R-:W-:Y:S01]  /*4150*/  ISETP.NE.AND P0, PT, R84, RZ, PT ;  /* 0x000000ff5400720c */ /* 0x000fe20003f05270 */
[----:B------:R-:W-:Y:S01]  /*4160*/  UIMAD.WIDE.U32 UR8, UR12, UR10, UR8 ;  /* 0x0000000a0c0872a5 */ /* 0x000fe2000f8e0008 */
[----:B------:R-:W-:Y:S01]  /*4170*/  LDS.U16 R71, [R12+0xe] ;  /* 0x00000e000c477984 */ /* 0x000fe20000000400 */
[----:B------:R-:W-:-:S02]  /*4180*/  PRMT R100, RZ, 0x7610, R100 ;  /* 0x00007610ff647816 */ /* 0x000fc40000000064 */
[----:B------:R-:W-:Y:S01]  /*4190*/  UIMAD UR11, UR12, UR11, UR9 ;  /* 0x0000000b0c0b72a4 */ /* 0x000fe2000f8e0209 */
[----:B------:R-:W-:Y:S01]  /*41a0*/  LDS.U16 R70, [R12+0x10] ;  /* 0x000010000c467984 */ /* 0x000fe20000000400 */
[----:B------:R-:W-:Y:S02]  /*41b0*/  IADD3 R2, P5, PT, R61, UR8, RZ ;  /* 0x000000083d027c10 */ /* 0x000fe4000ffbe0ff */
[----:B------:R-:W-:Y:S01]  /*41c0*/  P2R R114, PR, RZ, 0x1 ;  /* 0x00000001ff727803 */ /* 0x000fe20000000000 */
[----:B------:R-:W-:Y:S01]  /*41d0*/  LDS.U16 R11, [R12+0x12] ;  /* 0x000012000c0b7984 */ /* 0x000fe20000000400 */
[----:B------:R-:W-:Y:S02]  /*41e0*/  IADD3.X R5, PT, PT, RZ, UR11, RZ, P5, !PT ;  /* 0x0000000bff057c10 */ /* 0x000fe4000affe4ff */
[----:B------:R-:W-:Y:S01]  /*41f0*/  ISETP.NE.AND P0, PT, R86, RZ, PT ;  /* 0x000000ff5600720c */ /* 0x000fe20003f05270 */
[----:B------:R-:W-:Y:S01]  /*4200*/  LDS.U16 R10, [R12+0x14] ;  /* 0x000014000c0a7984 */ /* 0x000fe20000000400 */
[----:B------:R-:W-:Y:S01]  /*4210*/  P2R R122, PR, RZ, 0x2 ;  /* 0x00000002ff7a7803 */ /* 0x000fe20000000000 */
[----:B------:R-:W4:Y:S01]  /*4220*/  LDCU.128 UR8, c[0x0][0x420] ;  /* 0x00008400ff0877ac */ /* 0x000f220008000c00 */
[----:B------:R-:W-:Y:S01]  /*4230*/  ISETP.NE.AND P1, PT, R88, RZ, PT ;  /* 0x000000ff5800720c */ /* 0x000fe20003f25270 */
[----:B------:R-:W-:Y:S01]  /*4240*/  LDS.U16 R7, [R12+0x16] ;  /* 0x000016000c077984 */ /* 0x000fe20000000400 */
[----:B------:R-:W-:-:S02]  /*4250*/  P2R R124, PR, RZ, 0x4 ;  /* 0x00000004ff7c7803 */ /* 0x000fc40000000000 */
[----:B------:R-:W-:Y:S01]  /*4260*/  ISETP.NE.AND P2, PT, R90, RZ, PT ;  /* 0x000000ff5a00720c */ /* 0x000fe20003f45270 */
[----:B------:R-:W-:Y:S01]  /*4270*/  LDS.U16 R6, [R12+0x18] ;  /* 0x000018000c067984 */ /* 0x000fe20000000400 */
[----:B------:R-:W-:Y:S02]  /*4280*/  P2R R125, PR, RZ, 0x8 ;  /* 0x00000008ff7d7803 */ /* 0x000fe40000000000 */
[----:B------:R-:W-:Y:S01]  /*4290*/  ISETP.NE.AND P3, PT, R92, RZ, PT ;  /* 0x000000ff5c00720c */ /* 0x000fe20003f65270 */
[----:B------:R-:W-:Y:S01]  /*42a0*/  LDS.U16 R4, [R12+0x1c] ;  /* 0x00001c000c047984 */ /* 0x000fe20000000400 */
[----:B------:R-:W-:Y:S02]  /*42b0*/  P2R R126, PR, RZ, 0x10 ;  /* 0x00000010ff7e7803 */ /* 0x000fe40000000000 */
[----:B------:R-:W-:Y:S02]  /*42c0*/  ISETP.NE.AND P4, PT, R94, RZ, PT ;  /* 0x000000ff5e00720c */ /* 0x000fe40003f85270 */
[----:B------:R-:W-:-:S02]  /*42d0*/  PRMT R87, RZ, 0x7610, R87 ;  /* 0x00007610ff577816 */ /* 0x000fc40000000057 */
[----:B------:R-:W-:Y:S01]  /*42e0*/  PRMT R102, RZ, 0x7610, R102 ;  /* 0x00007610ff667816 */ /* 0x000fe20000000066 */
[----:B----4-:R-:W-:Y:S01]  /*42f0*/  UIMAD.WIDE.U32 UR28, UR30, UR8, UR6 ;  /* 0x000000081e1c72a5 */ /* 0x010fe2000f8e0006 */
[----:B------:R-:W-:Y:S02]  /*4300*/  PRMT R91, RZ, 0x7610, R91 ;  /* 0x00007610ff5b7816 */ /* 0x000fe4000000005b */
[----:B------:R-:W-:Y:S01]  /*4310*/  PRMT R104, RZ, 0x7610, R104 ;  /* 0x00007610ff687816 */ /* 0x000fe20000000068 */
[----:B------:R-:W-:Y:S01]  /*4320*/  UIMAD UR9, UR30, UR9, UR29 ;  /* 0x000000091e0972a4 */ /* 0x000fe2000f8e021d */
[----:B------:R-:W-:Y:S02]  /*4330*/  PRMT R97, RZ, 0x7610, R97 ;  /* 0x00007610ff617816 */ /* 0x000fe40000000061 */
[----:B------:R-:W-:Y:S01]  /*4340*/  UMOV UR8, UR28 ;  /* 0x0000001c00087c82 */ /* 0x000fe20008000000 */
        /* <DEDUP_REMOVED lines=10> */
[----:B------:R-:W-:Y:S01]  /*43f0*/  PRMT R137, RZ, 0x7610, R137 ;  /* 0x00007610ff897816 */ /* 0x000fe20000000089 */
[----:B-1----:R-:W-:Y:S01]  /*4400*/  HADD2.F32 R96, -RZ, R96.H0_H0 ;  /* 0x20000060ff607230 */ /* 0x002fe20000004100 */
[----:B------:R-:W-:Y:S01]  /*4410*/  IADD3 R0, P5, PT, R61, UR8, RZ ;  /* 0x000000083d007c10 */ /* 0x000fe2000ffbe0ff */
[----:B------:R-:W1:Y:S03]  /*4420*/  LDCU.64 UR8, c[0x0][0x488] ;  /* 0x00009100ff0877ac */ /* 0x000e660008000a00 */
[----:B------:R-:W-:Y:S01]  /*4430*/  IADD3.X R3, PT, PT, RZ, UR11, RZ, P5, !PT ;  /* 0x0000000bff037c10 */ /* 0x000fe2000affe4ff */
[----:B---3--:R-:W-:Y:S01]  /*4440*/  HADD2.F32 R123, -RZ, R123.H0_H0 ;  /* 0x2000007bff7b7230 */ /* 0x008fe20000004100 */
[----:B------:R-:W3:Y:S01]  /*4450*/  LDCU.64 UR10, c[0x0][0x508] ;  /* 0x0000a100ff0a77ac */ /* 0x000ee20008000a00 */
[----:B0-----:R-:W-:Y:S02]  /*4460*/  HADD2.F32 R133, -RZ, R133.H0_H0 ;  /* 0x20000085ff857230 */ /* 0x001fe40000004100 */
[----:B------:R-:W-:Y:S01]  /*4470*/  HADD2.F32 R131, -RZ, R131.H0_H0 ;  /* 0x20000083ff837230 */ /* 0x000fe20000004100 */
[----:B------:R-:W0:Y:S01]  /*4480*/  LDCU.64 UR28, c[0x0][0x510] ;  /* 0x0000a200ff1c77ac */ /* 0x000e220008000a00 */
[----:B-1----:R-:W-:-:S04]  /*4490*/  LEA R76, P5, R2, UR8, 0x1 ;  /* 0x00000008024c7c11 */ /* 0x002fc8000f8a08ff */
[----:B------:R-:W-:Y:S01]  /*44a0*/  LEA.HI.X R77, R2, UR9, R5, 0x1, P5 ;  /* 0x00000009024d7c11 */ /* 0x000fe2000a8f0c05 */
[----:B------:R-:W1:Y:S01]  /*44b0*/  LDCU.64 UR8, c[0x0][0x478] ;  /* 0x00008f00ff0877ac */ /* 0x000e620008000a00 */
[----:B------:R-:W-:Y:S01]  /*44c0*/  LDS.U16 R5, [R12+0x1a] ;  /* 0x00001a000c057984 */ /* 0x000fe20000000400 */
[----:B-1----:R-:W-:-:S04]  /*44d0*/  LEA R2, P5, R0, UR8, 0x1 ;  /* 0x0000000800027c11 */ /* 0x002fc8000f8a08ff */
[----:B------:R-:W-:Y:S02]  /*44e0*/  LEA.HI.X R3, R0, UR9, R3, 0x1, P5 ;  /* 0x0000000900037c11 */ /* 0x000fe4000a8f0c03 */
[----:B------:R-:W-:Y:S01]  /*44f0*/  ISETP.NE.AND P5, PT, R80, RZ, PT ;  /* 0x000000ff5000720c */ /* 0x000fe20003fa5270 */
[----:B------:R-:W-:Y:S04]  /*4500*/  LDS.U16 R0, [R12+0x1e] ;  /* 0x00001e000c007984 */ /* 0x000fe80000000400 */
[----:B------:R-:W-:Y:S01]  /*4510*/  LDS.U16 R80, [R12+0xc] ;  /* 0x00000c000c507984 */ /* 0x000fe20000000400 */
[----:B------:R-:W-:Y:S06]  /*4520*/  BAR.SYNC.DEFER_BLOCKING 0x0 ;  /* 0x0000000000007b1d */ /* 0x000fec0000010000 */
[----:B------:R-:W4:Y:S01]  /*4530*/  @!P0 LDG.E.U16 R81, desc[UR26][R76.64] ;  /* 0x0000001a4c518981 */ /* 0x000f22000c1e1500 */
[----:B------:R-:W-:-:S03]  /*4540*/  ISETP.NE.AND P0, PT, R114, RZ, PT ;  /* 0x000000ff7200720c */ /* 0x000fc60003f05270 */
[----:B------:R-:W5:Y:S04]  /*4550*/  @!P1 LDG.E.U16 R102, desc[UR26][R76.64+0x140] ;  /* 0x0001401a4c669981 */ /* 0x000f68000c1e1500 */
[----:B------:R-:W2:Y:S04]  /*4560*/  @!P2 LDG.E.U16 R91, desc[UR26][R76.64+0x180] ;  /* 0x0001801a4c5ba981 */ /* 0x000ea8000c1e1500 */
[----:B------:R-:W3:Y:S04]  /*4570*/  @!P3 LDG.E.U16 R104, desc[UR26][R76.64+0x1c0] ;  /* 0x0001c01a4c68b981 */ /* 0x000ee8000c1e1500 */
[----:B------:R-:W5:Y:S01]  /*4580*/  @!P0 LDG.E.U16 R72, desc[UR26][R76.64+0x40] ;  /* 0x0000401a4c488981 */ /* 0x000f62000c1e1500 */
[----:B------:R-:W-:-:S03]  /*4590*/  ISETP.NE.AND P0, PT, R116, RZ, PT ;  /* 0x000000ff7400720c */ /* 0x000fc60003f05270 */
[----:B------:R-:W3:Y:S04]  /*45a0*/  @!P4 LDG.E.U16 R97, desc[UR26][R76.64+0x200] ;  /* 0x0002001a4c61c981 */ /* 0x000ee8000c1e1500 */
[----:B------:R-:W3:Y:S04]  /*45b0*/  @!P5 LDG.E.U16 R106, desc[UR26][R76.64+0x240] ;  /* 0x0002401a4c6ad981 */ /* 0x000ee8000c1e1500 */
[----:B------:R-:W3:Y:S04]  /*45c0*/  @!P6 LDG.E.U16 R99, desc[UR26][R76.64+0x280] ;  /* 0x0002801a4c63e981 */ /* 0x000ee8000c1e1500 */
[----:B------:R-:W2:Y:S01]  /*45d0*/  @!P0 LDG.E.U16 R85, desc[UR26][R76.64+0x80] ;  /* 0x0000801a4c558981 */ /* 0x000ea2000c1e1500 */
[----:B------:R-:W-:-:S13]  /*45e0*/  ISETP.NE.AND P0, PT, R118, RZ, PT ;  /* 0x000000ff7600720c */ /* 0x000fda0003f05270 */
[----:B------:R-:W3:Y:S01]  /*45f0*/  @!P0 LDG.E.U16 R100, desc[UR26][R76.64+0xc0] ;  /* 0x0000c01a4c648981 */ /* 0x000ee2000c1e1500 */
[----:B------:R-:W-:Y:S02]  /*4600*/  ISETP.NE.AND P0, PT, R120, RZ, PT ;  /* 0x000000ff7800720c */ /* 0x000fe40003f05270 */
[----:B------:R-:W-:Y:S02]  /*4610*/  ISETP.NE.AND P1, PT, R122, RZ, PT ;  /* 0x000000ff7a00720c */ /* 0x000fe40003f25270 */
[----:B------:R-:W-:Y:S02]  /*4620*/  ISETP.NE.AND P2, PT, R124, RZ, PT ;  /* 0x000000ff7c00720c */ /* 0x000fe40003f45270 */
[----:B------:R-:W-:Y:S02]  /*4630*/  ISETP.NE.AND P3, PT, R125, RZ, PT ;  /* 0x000000ff7d00720c */ /* 0x000fe40003f65270 */
[----:B------:R-:W-:-:S05]  /*4640*/  ISETP.NE.AND P4, PT, R126, RZ, PT ;  /* 0x000000ff7e00720c */ /* 0x000fca0003f85270 */
[----:B------:R-:W3:Y:S01]  /*4650*/  @!P0 LDG.E.U16 R87, desc[UR26][R76.64+0x100] ;  /* 0x0001001a4c578981 */ /* 0x000ee2000c1e1500 */
[----:B------:R-:W-:-:S03]  /*4660*/  ISETP.NE.AND P0, PT, R121, RZ, PT ;  /* 0x000000ff7900720c */ /* 0x000fc60003f05270 */
[----:B------:R-:W3:Y:S04]  /*4670*/  @!P1 LDG.E.U16 R103, desc[UR26][R76.64+0x300] ;  /* 0x0003001a4c679981 */ /* 0x000ee8000c1e1500 */
[----:B------:R-:W3:Y:S04]  /*4680*/  @!P2 LDG.E.U16 R110, desc[UR26][R76.64+0x340] ;  /* 0x0003401a4c6ea981 */ /* 0x000ee8000c1e1500 */
[----:B------:R-:W3:Y:S04]  /*4690*/  @!P3 LDG.E.U16 R107, desc[UR26][R76.64+0x380] ;  /* 0x0003801a4c6bb981 */ /* 0x000ee8000c1e1500 */
[----:B------:R-:W3:Y:S04]  /*46a0*/  @!P0 LDG.E.U16 R108, desc[UR26][R76.64+0x2c0] ;  /* 0x0002c01a4c6c8981 */ /* 0x000ee8000c1e1500 */
[----:B------:R-:W3:Y:S01]  /*46b0*/  @!P4 LDG.E.U16 R112, desc[UR26][R76.64+0x3c0] ;  /* 0x0003c01a4c70c981 */ /* 0x000ee2000c1e1500 */
        /* <DEDUP_REMOVED lines=19> */
[----:B----4-:R-:W-:Y:S04]  /*47f0*/  STS.U16 [R28], R81 ;  /* 0x000000511c007388 */ /* 0x010fe80000000400 */
[----:B-----5:R-:W-:Y:S04]  /*4800*/  STS.U16 [R27+0x40], R72 ;  /* 0x000040481b007388 */ /* 0x020fe80000000400 */
[----:B--2---:R-:W-:Y:S04]  /*4810*/  STS.U16 [R26+0x80], R85 ;  /* 0x000080551a007388 */ /* 0x004fe80000000400 */
[----:B---3--:R1:W-:Y:S04]  /*4820*/  STS.U16 [R25+0xc0], R100 ;  /* 0x0000c06419007388 */ /* 0x0083e80000000400 */
        /* <DEDUP_REMOVED lines=11> */
[----:B------:R5:W-:Y:S01]  /*48e0*/  STS.U16 [R13+0x3c0], R112 ;  /* 0x0003c0700d007388 */ /* 0x000be20000000400 */
[----:B------:R-:W-:-:S03]  /*48f0*/  NOP ;  /* 0x0000000000007918 */ /* 0x000fc60000000000 */
[----:B------:R-:W0:Y:S04]  /*4900*/  LDS.U16 R74, [R12] ;  /* 0x000000000c4a7984 */ /* 0x000e280000000400 */
[----:B------:R-:W-:Y:S04]  /*4910*/  LDS.U16 R72, [R12+0x2] ;  /* 0x000002000c487984 */ /* 0x000fe80000000400 */
[----:B------:R-:W-:Y:S04]  /*4920*/  LDS.U16 R76, [R12+0x4] ;  /* 0x000004000c4c7984 */ /* 0x000fe80000000400 */
[----:B------:R-:W0:Y:S04]  /*4930*/  LDS.U16 R77, [R12+0x6] ;  /* 0x000006000c4d7984 */ /* 0x000e280000000400 */
[----:B------:R-:W0:Y:S04]  /*4940*/  LDS.U16 R78, [R12+0x8] ;  /* 0x000008000c4e7984 */ /* 0x000e280000000400 */
[----:B------:R-:W0:Y:S04]  /*4950*/  LDS.U16 R81, [R12+0xa] ;  /* 0x00000a000c517984 */ /* 0x000e280000000400 */
[----:B------:R-:W-:Y:S04]  /*4960*/  LDS.U16 R82, [R12+0xc] ;  /* 0x00000c000c527984 */ /* 0x000fe80000000400 */
[----:B------:R-:W-:Y:S04]  /*4970*/  LDS.U16 R84, [R12+0xe] ;  /* 0x00000e000c547984 */ /* 0x000fe80000000400 */
[----:B------:R-:W-:Y:S04]  /*4980*/  LDS.U16 R85, [R12+0x10] ;  /* 0x000010000c557984 */ /* 0x000fe80000000400 */
[----:B------:R-:W0:Y:S04]  /*4990*/  LDS.U16 R86, [R12+0x12] ;  /* 0x000012000c567984 */ /* 0x000e280000000400 */
[----:B------:R-:W-:Y:S04]  /*49a0*/  LDS.U16 R87, [R12+0x14] ;  /* 0x000014000c577984 */ /* 0x000fe80000000400 */
[----:B------:R-:W-:Y:S04]  /*49b0*/  LDS.U16 R88, [R12+0x16] ;  /* 0x000016000c587984 */ /* 0x000fe80000000400 */
[----:B------:R-:W-:Y:S04]  /*49c0*/  LDS.U16 R90, [R12+0x18] ;  /* 0x000018000c5a7984 */ /* 0x000fe80000000400 */
[----:B------:R-:W0:Y:S04]  /*49d0*/  LDS.U16 R91, [R12+0x1a] ;  /* 0x00001a000c5b7984 */ /* 0x000e280000000400 */
[----:B------:R-:W0:Y:S04]  /*49e0*/  LDS.U16 R92, [R12+0x1c] ;  /* 0x00001c000c5c7984 */ /* 0x000e280000000400 */
[----:B------:R-:W-:Y:S01]  /*49f0*/  LDS.U16 R94, [R12+0x1e] ;  /* 0x00001e000c5e7984 */ /* 0x000fe20000000400 */
[----:B------:R-:W-:Y:S01]  /*4a00*/  BAR.SYNC.DEFER_BLOCKING 0x0 ;  /* 0x0000000000007b1d */ /* 0x000fe20000010000 */
[----:B-1----:R-:W-:-:S05]  /*4a10*/  PRMT R100, RZ, 0x7610, R100 ;  /* 0x00007610ff647816 */ /* 0x002fca0000000064 */
[----:B------:R-:W5:Y:S01]  /*4a20*/  @!P5 LDG.E.U16 R121, desc[UR26][R2.64] ;  /* 0x0000001a0279d981 */ /* 0x000f62000c1e1500 */
[----:B------:R-:W-:Y:S02]  /*4a30*/  ISETP.NE.AND P5, PT, R114, RZ, PT ;  /* 0x000000ff7200720c */ /* 0x000fe40003fa5270 */
[----:B--2---:R-:W-:Y:S01]  /*4a40*/  PRMT R97, RZ, 0x7610, R97 ;  /* 0x00007610ff617816 */ /* 0x004fe20000000061 */
[----:B------:R-:W2:Y:S01]  /*4a50*/  @!P1 LDG.E.U16 R129, desc[UR26][R2.64+0x300] ;  /* 0x0003001a02819981 */ /* 0x000ea2000c1e1500 */
[----:B------:R-:W-:Y:S02]  /*4a60*/  PRMT R102, RZ, 0x7610, R102 ;  /* 0x00007610ff667816 */ /* 0x000fe40000000066 */
[----:B---3--:R-:W-:Y:S01]  /*4a70*/  PRMT R99, RZ, 0x7610, R99 ;  /* 0x00007610ff637816 */ /* 0x008fe20000000063 */
[----:B------:R-:W3:Y:S06]  /*4a80*/  @!P3 LDG.E.U16 R137, desc[UR26][R2.64+0x380] ;  /* 0x0003801a0289b981 */ /* 0x000eec000c1e1500 */
[----:B------:R-:W2:Y:S01]  /*4a90*/  @!P5 LDG.E.U16 R100, desc[UR26][R2.64+0x40] ;  /* 0x0000401a0264d981 */ /* 0x000ea2000c1e1500 */
[----:B------:R-:W-:-:S13]  /*4aa0*/  ISETP.NE.AND P5, PT, R116, RZ, PT ;  /* 0x000000ff7400720c */ /* 0x000fda0003fa5270 */
[----:B------:R-:W3:Y:S01]  /*4ab0*/  @!P5 LDG.E.U16 R97, desc[UR26][R2.64+0x80] ;  /* 0x0000801a0261d981 */ /* 0x000ee2000c1e1500 */
[----:B------:R-:W-:-:S13]  /*4ac0*/  ISETP.NE.AND P5, PT, R118, RZ, PT ;  /* 0x000000ff7600720c */ /* 0x000fda0003fa5270 */
        /* <DEDUP_REMOVED lines=19> */
[----:B-----5:R-:W-:Y:S02]  /*4c00*/  PRMT R112, RZ, 0x7610, R112 ;  /* 0x00007610ff707816 */ /* 0x020fe40000000070 */
[----:B------:R-:W-:Y:S01]  /*4c10*/  PRMT R114, RZ, 0x7610, R114 ;  /* 0x00007610ff727816 */ /* 0x000fe20000000072 */
[----:B------:R-:W5:Y:S04]  /*4c20*/  @!P6 LDG.E.U16 R127, desc[UR26][R2.64+0x280] ;  /* 0x0002801a027fe981 */ /* 0x000f68000c1e1500 */
[----:B------:R-:W5:Y:S04]  /*4c30*/  @!P5 LDG.E.U16 R108, desc[UR26][R2.64+0x240] ;  /* 0x0002401a026cd981 */ /* 0x000f68000c1e1500 */
[----:B------:R-:W5:Y:S04]  /*4c40*/  @!P0 LDG.E.U16 R110, desc[UR26][R2.64+0x2c0] ;  /* 0x0002c01a026e8981 */ /* 0x000f68000c1e1500 */
[----:B------:R-:W5:Y:S04]  /*4c50*/  @!P2 LDG.E.U16 R112, desc[UR26][R2.64+0x340] ;  /* 0x0003401a0270a981 */ /* 0x000f68000c1e1500 */
[----:B------:R1:W5:Y:S01]  /*4c60*/  @!P4 LDG.E.U16 R114, desc[UR26][R2.64+0x3c0] ;  /* 0x0003c01a0272c981 */ /* 0x000362000c1e1500 */
[----:B0-----:R-:W-:-:S05]  /*4c70*/  HADD2.F32 R74, -RZ, R74.H0_H0 ;  /* 0x2000004aff4a7230 */ /* 0x001fca0000004100 */
[----:B------:R-:W-:-:S06]  /*4c80*/  FMUL.FTZ R103, R74, -1.4426950216293334961 ;  /* 0xbfb8aa3b4a677820 */ /* 0x000fcc0000410000 */
[----:B------:R-:W0:Y:S01]  /*4c90*/  MUFU.EX2 R103, R103 ;  /* 0x0000006700677308 */ /* 0x000e220000000800 */
[----:B------:R-:W-:Y:S02]  /*4ca0*/  HADD2.F32 R77, -RZ, R77.H0_H0 ;  /* 0x2000004dff4d7230 */ /* 0x000fe40000004100 */
[----:B------:R-:W-:Y:S02]  /*4cb0*/  HADD2.F32 R78, -RZ, R78.H0_H0 ;  /* 0x2000004eff4e7230 */ /* 0x000fe40000004100 */
[----:B------:R-:W-:Y:S02]  /*4cc0*/  HADD2.F32 R76, -RZ, R76.H0_H0 ;  /* 0x2000004cff4c7230 */ /* 0x000fe40000004100 */
[----:B-1----:R-:W-:Y:S01]  /*4cd0*/  FMUL.FTZ R2, R77, -1.4426950216293334961 ;  /* 0xbfb8aa3b4d027820 */ /* 0x002fe20000410000 */
[----:B------:R-:W-:Y:S01]  /*4ce0*/  FMUL.FTZ R3, R78, -1.4426950216293334961 ;  /* 0xbfb8aa3b4e037820 */ /* 0x000fe20000410000 */
[----:B------:R-:W-:Y:S02]  /*4cf0*/  HADD2.F32 R81, -RZ, R81.H0_H0 ;  /* 0x20000051ff517230 */ /* 0x000fe40000004100 */
[----:B------:R-:W-:-:S02]  /*4d00*/  FMUL.FTZ R118, R76, -1.4426950216293334961 ;  /* 0xbfb8aa3b4c767820 */ /* 0x000fc40000410000 */
[----:B------:R-:W1:Y:S01]  /*4d10*/  MUFU.EX2 R2, R2 ;  /* 0x0000000200027308 */ /* 0x000e620000000800 */
[----:B0-----:R-:W-:-:S07]  /*4d20*/  FADD.FTZ R103, R103, 1 ;  /* 0x3f80000067677421 */ /* 0x001fce0000010000 */
[----:B------:R-:W0:Y:S01]  /*4d30*/  MUFU.EX2 R3, R3 ;  /* 0x0000000300037308 */ /* 0x000e220000000800 */
[----:B------:R-:W-:Y:S01]  /*4d40*/  FMUL.FTZ R120, R81, -1.4426950216293334961 ;  /* 0xbfb8aa3b51787820 */ /* 0x000fe20000410000 */
[----:B------:R-:W-:-:S06]  /*4d50*/  HADD2.F32 R72, -RZ, R72.H0_H0 ;  /* 0x20000048ff487230 */ /* 0x000fcc0000004100 */
[----:B------:R-:W0:Y:S08]  /*4d60*/  MUFU.EX2 R118, R118 ;  /* 0x0000007600767308 */ /* 0x000e300000000800 */
[----:B------:R-:W-:Y:S01]  /*4d70*/  MUFU.RCP R103, R103 ;  /* 0x0000006700677308 */ /* 0x000fe20000001000 */
[----:B------:R-:W-:Y:S01]  /*4d80*/  FMUL.FTZ R116, R72, -1.4426950216293334961 ;  /* 0xbfb8aa3b48747820 */ /* 0x000fe20000410000 */
[----:B------:R-:W-:-:S06]  /*4d90*/  HADD2.F32 R86, -RZ, R86.H0_H0 ;  /* 0x20000056ff567230 */ /* 0x000fcc0000004100 */
[----:B------:R-:W5:Y:S01]  /*4da0*/  MUFU.EX2 R120, R120 ;  /* 0x0000007800787308 */ /* 0x000f620000000800 */
[----:B-1----:R-:W-:Y:S01]  /*4db0*/  FADD.FTZ R2, R2, 1 ;  /* 0x3f80000002027421 */ /* 0x002fe20000010000 */
[----:B------:R-:W-:Y:S02]  /*4dc0*/  HADD2.F32 R82, -RZ, R82.H0_H0 ;  /* 0x20000052ff527230 */ /* 0x000fe40000004100 */
[----:B0-----:R-:W-:Y:S01]  /*4dd0*/  FADD.FTZ R3, R3, 1 ;  /* 0x3f80000003037421 */ /* 0x001fe20000010000 */
[----:B------:R-:W-:Y:S01]  /*4de0*/  FMUL.FTZ R128, R86, -1.4426950216293334961 ;  /* 0xbfb8aa3b56807820 */ /* 0x000fe20000410000 */
[----:B------:R-:W-:Y:S02]  /*4df0*/  HADD2.F32 R91, -RZ, R91.H0_H0 ;  /* 0x2000005bff5b7230 */ /* 0x000fe40000004100 */
[----:B------:R-:W-:Y:S01]  /*4e00*/  FADD.FTZ R118, R118, 1 ;  /* 0x3f80000076767421 */ /* 0x000fe20000010000 */
[----:B------:R-:W-:Y:S01]  /*4e10*/  HADD2.F32 R84, -RZ, R84.H0_H0 ;  /* 0x20000054ff547230 */ /* 0x000fe20000004100 */
[----:B------:R-:W0:Y:S01]  /*4e20*/  MUFU.EX2 R116, R116 ;  /* 0x0000007400747308 */ /* 0x000e220000000800 */
[----:B------:R-:W-:-:S03]  /*4e30*/  FMUL.FTZ R122, R82, -1.4426950216293334961 ;  /* 0xbfb8aa3b527a7820 */ /* 0x000fc60000410000 */
[----:B------:R-:W-:-:S04]  /*4e40*/  FMUL.FTZ R124, R84, -1.4426950216293334961 ;  /* 0xbfb8aa3b547c7820 */ /* 0x000fc80000410000 */
[----:B------:R1:W-:Y:S01]  /*4e50*/  MUFU.EX2 R130, R128 ;  /* 0x0000008000827308 */ /* 0x0003e20000000800 */
[----:B------:R-:W-:Y:S02]  /*4e60*/  HADD2.F32 R92, -RZ, R92.H0_H0 ;  /* 0x2000005cff5c7230 */ /* 0x000fe40000004100 */
[----:B-1----:R-:W-:-:S05]  /*4e70*/  FMUL.FTZ R128, R91, -1.4426950216293334961 ;  /* 0xbfb8aa3b5b807820 */ /* 0x002fca0000410000 */
[----:B------:R-:W1:Y:S01]  /*4e80*/  MUFU.EX2 R122, R122 ;  /* 0x0000007a007a7308 */ /* 0x000e620000000800 */
[----:B------:R-:W-:-:S07]  /*4e90*/  HADD2.F32 R88, -RZ, R88.H0_H0 ;  /* 0x20000058ff587230 */ /* 0x000fce0000004100 */
[----:B------:R-:W-:Y:S01]  /*4ea0*/  MUFU.EX2 R144, R128 ;  /* 0x0000008000907308 */ /* 0x000fe20000000800 */
[----:B------:R-:W-:Y:S04]  /*4eb0*/  STS.U16 [R28], R121 ;  /* 0x000000791c007388 */ /* 0x000fe80000000400 */
[----:B--2---:R-:W-:Y:S04]  /*4ec0*/  STS.U16 [R27+0x40], R100 ;  /* 0x000040641b007388 */ /* 0x004fe80000000400 */
[----:B---3--:R-:W-:Y:S04]  /*4ed0*/  STS.U16 [R26+0x80], R97 ;  /* 0x000080611a007388 */ /* 0x008fe80000000400 */
[----:B------:R2:W-:Y:S04]  /*4ee0*/  STS.U16 [R25+0xc0], R102 ;  /* 0x0000c06619007388 */ /* 0x0005e80000000400 */
[----:B------:R-:W-:Y:S04]  /*4ef0*/  STS.U16 [R24+0x100], R99 ;  /* 0x0001006318007388 */ /* 0x000fe80000000400 */
[----:B----4-:R-:W-:Y:S04]  /*4f00*/  STS.U16 [R23+0x140], R104 ;  /* 0x0001406817007388 */ /* 0x010fe80000000400 */
[----:B------:R-:W-:Y:S04]  /*4f10*/  STS.U16 [R22+0x180], R107 ;  /* 0x0001806b16007388 */ /* 0x000fe80000000400 */
[----:B------:R-:W-:Y:S04]  /*4f20*/  STS.U16 [R21+0x1c0], R106 ;  /* 0x0001c06a15007388 */ /* 0x000fe80000000400 */
[----:B------:R3:W-:Y:S04]  /*4f30*/  STS.U16 [R20+0x200], R125 ;  /* 0x0002007d14007388 */ /* 0x0007e80000000400 */
[----:B-----5:R-:W-:Y:S04]  /*4f40*/  STS.U16 [R19+0x240], R108 ;  /* 0x0002406c13007388 */ /* 0x020fe80000000400 */
        /* <DEDUP_REMOVED lines=9> */
[----:B------:R-:W1:Y:S04]  /*4fe0*/  LDS.U16 R108, [R12+0x8] ;  /* 0x000008000c6c7984 */ /* 0x000e680000000400 */
[----:B------:R-:W1:Y:S04]  /*4ff0*/  LDS.U16 R106, [R12+0x6] ;  /* 0x000006000c6a7984 */ /* 0x000e680000000400 */
[----:B------:R-:W1:Y:S01]  /*5000*/  LDS.U16 R110, [R12+0xa] ;  /* 0x00000a000c6e7984 */ /* 0x000e620000000400 */
[----:B--2---:R-:W-:Y:S03]  /*5010*/  MUFU.RCP R102, R2 ;  /* 0x0000000200667308 */ /* 0x004fe60000001000 */
[----:B------:R-:W2:Y:S04]  /*5020*/  LDS.U16 R114, [R12+0xc] ;  /* 0x00000c000c727984 */ /* 0x000ea80000000400 */
[----:B------:R-:W2:Y:S01]  /*5030*/  LDS.U16 R99, [R12+0x2] ;  /* 0x000002000c637984 */ /* 0x000ea20000000400 */
[----:B---3--:R3:W-:Y:S01]  /*5040*/  MUFU.RCP R125, R3 ;  /* 0x00000003007d7308 */ /* 0x0087e20000001000 */
[----:B------:R-:W-:Y:S01]  /*5050*/  FADD.FTZ R104, R120, 1 ;  /* 0x3f80000078687421 */ /* 0x000fe20000010000 */
[----:B---3--:R-:W-:Y:S01]  /*5060*/  FADD.FTZ R3, -R103, 1 ;  /* 0x3f80000067037421 */ /* 0x008fe20000010100 */
[----:B----4-:R-:W-:-:S05]  /*5070*/  HADD2.F32 R97, -RZ, R97.H0_H0 ;  /* 0x20000061ff617230 */ /* 0x010fca0000004100 */
[----:B------:R-:W3:Y:S01]  /*5080*/  MUFU.RCP R121, R118 ;  /* 0x0000007600797308 */ /* 0x000ee20000001000 */
[----:B------:R-:W-:Y:S01]  /*5090*/  FMUL.FTZ R2, R96, R97 ;  /* 0x0000006160027220 */ /* 0x000fe20000410000 */
[----:B------:R-:W-:-:S03]  /*50a0*/  FFMA.FTZ R3, R74, R3, 1 ;  /* 0x3f8000004a037423 */ /* 0x000fc60000010003 */
[----:B------:R-:W-:-:S03]  /*50b0*/  FMUL.FTZ R2, R103, R2 ;  /* 0x0000000267027220 */ /* 0x000fc60000410000 */
[----:B------:R-:W4:Y:S01]  /*50c0*/  MUFU.EX2 R124, R124 ;  /* 0x0000007c007c7308 */ /* 0x000f220000000800 */
[----:B------:R-:W-:Y:S02]  /*50d0*/  FMUL.FTZ R128, R2, R3 ;  /* 0x0000000302807220 */ /* 0x000fe40000410000 */
[----:B------:R-:W2:Y:S05]  /*50e0*/  LDS.U16 R2, [R12+0xe] ;  /* 0x00000e000c027984 */ /* 0x000eaa0000000400 */
[----:B------:R-:W4:Y:S01]  /*50f0*/  MUFU.RCP R104, R104 ;  /* 0x0000006800687308 */ /* 0x000f220000001000 */
[----:B------:R-:W-:Y:S01]  /*5100*/  FMUL.FTZ R139, R92, -1.4426950216293334961 ;  /* 0xbfb8aa3b5c8b7820 */ /* 0x000fe20000410000 */
[----:B0-----:R-:W-:Y:S01]  /*5110*/  FADD.FTZ R116, R116, 1 ;  /* 0x3f80000074747421 */ /* 0x001fe20000010000 */
[----:B-----5:R-:W-:-:S02]  /*5120*/  HADD2.F32 R100, -RZ, R100.H0_H0 ;  /* 0x20000064ff647230 */ /* 0x020fc40000004100 */
[----:B------:R-:W-:Y:S01]  /*5130*/  FMUL.FTZ R136, R88, -1.4426950216293334961 ;  /* 0xbfb8aa3b58887820 */ /* 0x000fe20000410000 */
[----:B------:R-:W-:Y:S02]  /*5140*/  HADD2.F32 R94, -RZ, R94.H0_H0 ;  /* 0x2000005eff5e7230 */ /* 0x000fe40000004100 */
[----:B------:R3:W-:Y:S01]  /*5150*/  MUFU.EX2 R146, R139 ;  /* 0x0000008b00927308 */ /* 0x0007e20000000800 */
[----:B------:R-:W-:Y:S02]  /*5160*/  HADD2.F32 R85, -RZ, R85.H0_H0 ;  /* 0x20000055ff557230 */ /* 0x000fe40000004100 */
[----:B-1----:R-:W-:Y:S01]  /*5170*/  FADD.FTZ R122, R122, 1 ;  /* 0x3f8000007a7a7421 */ /* 0x002fe20000010000 */
[----:B------:R-:W-:-:S04]  /*5180*/  HADD2.F32 R108, -RZ, R108.H0_H0 ;  /* 0x2000006cff6c7230 */ /* 0x000fc80000004100 */
[----:B------:R0:W-:Y:S01]  /*5190*/  MUFU.RCP R107, R116 ;  /* 0x00000074006b7308 */ /* 0x0001e20000001000 */
[----:B---3--:R-:W-:Y:S01]  /*51a0*/  FADD.FTZ R139, -R121, 1 ;  /* 0x3f800000798b7421 */ /* 0x008fe20000010100 */
[----:B------:R-:W-:-:S03]  /*51b0*/  FMUL.FTZ R126, R85, -1.4426950216293334961 ;  /* 0xbfb8aa3b557e7820 */ /* 0x000fc60000410000 */
[----:B------:R-:W-:Y:S01]  /*51c0*/  FFMA.FTZ R139, R76, R139, 1 ;  /* 0x3f8000004c8b7423 */ /* 0x000fe2000001008b */
[----:B0-----:R-:W-:Y:S02]  /*51d0*/  FMUL.FTZ R116, R123, R100 ;  /* 0x000000647b747220 */ /* 0x001fe40000410000 */
[----:B------:R0:W-:Y:S02]  /*51e0*/  MUFU.EX2 R140, R136 ;  /* 0x00000088008c7308 */ /* 0x0001e40000000800 */
[----:B------:R-:W-:Y:S01]  /*51f0*/  FMUL.FTZ R116, R121, R116 ;  /* 0x0000007479747220 */ /* 0x000fe20000410000 */
[----:B------:R-:W-:Y:S02]  /*5200*/  HADD2.F32 R90, -RZ, R90.H0_H0 ;  /* 0x2000005aff5a7230 */ /* 0x000fe40000004100 */
[----:B----4-:R-:W-:Y:S01]  /*5210*/  FADD.FTZ R124, R124, 1 ;  /* 0x3f8000007c7c7421 */ /* 0x010fe20000010000 */
[----:B0-----:R-:W-:Y:S02]  /*5220*/  FMUL.FTZ R136, R94, -1.4426950216293334961 ;  /* 0xbfb8aa3b5e887820 */ /* 0x001fe40000410000 */
[----:B------:R0:W1:Y:S01]  /*5230*/  MUFU.RCP R127, R122 ;  /* 0x0000007a007f7308 */ /* 0x0000620000001000 */
[----:B------:R-:W-:-:S02]  /*5240*/  HADD2.F32 R106, -RZ, R106.H0_H0 ;  /* 0x2000006aff6a7230 */ /* 0x000fc40000004100 */
[----:B------:R-:W-:Y:S01]  /*5250*/  FMUL.FTZ R120, R133, R108 ;  /* 0x0000006c85787220 */ /* 0x000fe20000410000 */
[----:B------:R-:W-:-:S04]  /*5260*/  HADD2.F32 R87, -RZ, R87.H0_H0 ;  /* 0x20000057ff577230 */ /* 0x000fc80000004100 */
[----:B------:R3:W-:Y:S01]  /*5270*/  MUFU.EX2 R148, R136 ;  /* 0x0000008800947308 */ /* 0x0007e20000000800 */
[----:B0-----:R-:W-:Y:S01]  /*5280*/  FADD.FTZ R122, -R104, 1 ;  /* 0x3f800000687a7421 */ /* 0x001fe20000010100 */
[----:B------:R-:W-:Y:S01]  /*5290*/  FMUL.FTZ R138, R90, -1.4426950216293334961 ;  /* 0xbfb8aa3b5a8a7820 */ /* 0x000fe20000410000 */
[----:B------:R-:W-:Y:S02]  /*52a0*/  HADD2.F32 R135, -RZ, R135.H0_H0 ;  /* 0x20000087ff877230 */ /* 0x000fe40000004100 */
[----:B---3--:R-:W-:Y:S01]  /*52b0*/  FMUL.FTZ R136, R116, R139 ;  /* 0x0000008b74887220 */ /* 0x008fe20000410000 */
[----:B------:R-:W-:Y:S01]  /*52c0*/  FADD.FTZ R139, -R125, 1 ;  /* 0x3f8000007d8b7421 */ /* 0x000fe20000010100 */
[----:B------:R-:W0:Y:S01]  /*52d0*/  LDS.U16 R116, [R12+0x10] ;  /* 0x000010000c747984 */ /* 0x000e220000000400 */
[----:B------:R3:W-:Y:S01]  /*52e0*/  MUFU.RCP R129, R124 ;  /* 0x0000007c00817308 */ /* 0x0007e20000001000 */
[----:B------:R-:W-:Y:S02]  /*52f0*/  HADD2.F32 R110, -RZ, R110.H0_H0 ;  /* 0x2000006eff6e7230 */ /* 0x000fe40000004100 */
[----:B------:R-:W-:Y:S01]  /*5300*/  FFMA.FTZ R139, R78, R139, 1 ;  /* 0x3f8000004e8b7423 */ /* 0x000fe2000001008b */
[----:B------:R-:W-:Y:S01]  /*5310*/  FADD.FTZ R118, -R102, 1 ;  /* 0x3f80000066767421 */ /* 0x000fe20000010100 */
[----:B------:R-:W-:Y:S01]  /*5320*/  FMUL.FTZ R3, R131, R106 ;  /* 0x0000006a83037220 */ /* 0x000fe20000410000 */
[----:B------:R-:W-:-:S02]  /*5330*/  FMUL.FTZ R134, R87, -1.4426950216293334961 ;  /* 0xbfb8aa3b57867820 */ /* 0x000fc40000410000 */
[----:B------:R-:W4:Y:S01]  /*5340*/  MUFU.EX2 R126, R126 ;  /* 0x0000007e007e7308 */ /* 0x000f220000000800 */
[----:B---3--:R-:W-:Y:S01]  /*5350*/  FFMA.FTZ R124, R81, R122, 1 ;  /* 0x3f800000517c7423 */ /* 0x008fe2000001007a */
[----:B------:R-:W-:Y:S01]  /*5360*/  FMUL.FTZ R122, R125, R120 ;  /* 0x000000787d7a7220 */ /* 0x000fe20000410000 */
[----:B------:R-:W-:Y:S01]  /*5370*/  FFMA.FTZ R118, R77, R118, 1 ;  /* 0x3f8000004d767423 */ /* 0x000fe20000010076 */
[----:B------:R-:W-:Y:S01]  /*5380*/  FMUL.FTZ R141, R135, R110 ;  /* 0x0000006e878d7220 */ /* 0x000fe20000410000 */
[----:B------:R-:W-:Y:S01]  /*5390*/  FMUL.FTZ R3, R102, R3 ;  /* 0x0000000366037220 */ /* 0x000fe20000410000 */
[----:B--2---:R-:W-:Y:S02]  /*53a0*/  HADD2.F32 R114, -RZ, R114.H0_H0 ;  /* 0x20000072ff727230 */ /* 0x004fe40000004100 */
[----:B------:R2:W-:Y:S01]  /*53b0*/  MUFU.EX2 R142, R138 ;  /* 0x0000008a008e7308 */ /* 0x0005e20000000800 */
[----:B------:R-:W-:Y:S02]  /*53c0*/  HADD2.F32 R98, -RZ, R98.H0_H0 ;  /* 0x20000062ff627230 */ /* 0x000fe40000004100 */
[----:B------:R-:W-:-:S02]  /*53d0*/  HADD2.F32 R99, -RZ, R99.H0_H0 ;  /* 0x20000063ff637230 */ /* 0x000fc40000004100 */
[----:B------:R-:W-:Y:S01]  /*53e0*/  FMUL.FTZ R141, R104, R141 ;  /* 0x0000008d688d7220 */ /* 0x000fe20000410000 */
[----:B--2---:R-:W-:Y:S01]  /*53f0*/  FMUL.FTZ R138, R122, R139 ;  /* 0x0000008b7a8a7220 */ /* 0x004fe20000410000 */
[----:B------:R-:W-:Y:S01]  /*5400*/  HADD2.F32 R139, -RZ, R80.H0_H0 ;  /* 0x20000050ff8b7230 */ /* 0x000fe20000004100 */
[----:B------:R-:W2:Y:S01]  /*5410*/  MUFU.EX2 R134, R134 ;  /* 0x0000008600867308 */ /* 0x000ea20000000800 */
[----:B------:R-:W-:Y:S01]  /*5420*/  FMUL.FTZ R161, R3, R118 ;  /* 0x0000007603a17220 */ /* 0x000fe20000410000 */
[----:B------:R-:W-:Y:S01]  /*5430*/  FMUL.FTZ R112, R98, R99 ;  /* 0x0000006362707220 */ /* 0x000fe20000410000 */
[----:B-1----:R-:W-:Y:S01]  /*5440*/  FADD.FTZ R3, -R127, 1 ;  /* 0x3f8000007f037421 */ /* 0x002fe20000010100 */
[----:B------:R-:W-:Y:S01]  /*5450*/  FMUL.FTZ R118, R139, R114 ;  /* 0x000000728b767220 */ /* 0x000fe20000410000 */
[----:B------:R-:W-:Y:S01]  /*5460*/  FADD.FTZ R137, -R107, 1 ;  /* 0x3f8000006b897421 */ /* 0x000fe20000010100 */
[----:B------:R-:W-:Y:S01]  /*5470*/  FMUL.FTZ R163, R141, R124 ;  /* 0x0000007c8da37220 */ /* 0x000fe20000410000 */
[----:B------:R-:W-:Y:S01]  /*5480*/  FMUL.FTZ R112, R107, R112 ;  /* 0x000000706b707220 */ /* 0x000fe20000410000 */
[----:B------:R-:W-:Y:S01]  /*5490*/  FMUL.FTZ R124, R127, R118 ;  /* 0x000000767f7c7220 */ /* 0x000fe20000410000 */
[----:B------:R-:W-:-:S02]  /*54a0*/  HADD2.F32 R118, -RZ, R71.H0_H0 ;  /* 0x20000047ff767230 */ /* 0x000fc40000004100 */
[----:B----4-:R-:W-:Y:S01]  /*54b0*/  FADD.FTZ R126, R126, 1 ;  /* 0x3f8000007e7e7421 */ /* 0x010fe20000010000 */
[----:B------:R-:W-:Y:S01]  /*54c0*/  FFMA.FTZ R137, R72, R137, 1 ;  /* 0x3f80000048897423 */ /* 0x000fe20000010089 */
[----:B------:R-:W-:Y:S01]  /*54d0*/  FFMA.FTZ R141, R82, R3, 1 ;  /* 0x3f800000528d7423 */ /* 0x000fe20000010003 */
[----:B------:R-:W-:Y:S01]  /*54e0*/  HADD2.F32 R71, -RZ, R2.H0_H0 ;  /* 0x20000002ff477230 */ /* 0x000fe20000004100 */
[----:B------:R-:W1:Y:S01]  /*54f0*/  LDS.U16 R3, [R12+0x12] ;  /* 0x000012000c037984 */ /* 0x000e620000000400 */
[----:B------:R-:W-:-:S03]  /*5500*/  FMUL.FTZ R157, R112, R137 ;  /* 0x00000089709d7220 */ /* 0x000fc60000410000 */
[----:B------:R-:W3:Y:S01]  /*5510*/  LDS.U16 R80, [R12+0x14] ;  /* 0x000014000c507984 */ /* 0x000ee20000000400 */
[----:B------:R4:W5:Y:S01]  /*5520*/  MUFU.RCP R112, R126 ;  /* 0x0000007e00707308 */ /* 0x0009620000001000 */
[----:B------:R-:W-:Y:S01]  /*5530*/  FMUL.FTZ R2, R118, R71 ;  /* 0x0000004776027220 */ /* 0x000fe20000410000 */
[C---:B------:R-:W-:Y:S01]  /*5540*/  FADD.FTZ R147, -R129.reuse, 1 ;  /* 0x3f80000081937421 */ /* 0x040fe20000010100 */
[----:B------:R-:W3:Y:S01]  /*5550*/  LDS.U16 R122, [R12+0x16] ;  /* 0x000016000c7a7984 */ /* 0x000ee20000000400 */
[----:B------:R-:W-:Y:S01]  /*5560*/  FADD.FTZ R130, R130, 1 ;  /* 0x3f80000082827421 */ /* 0x000fe20000010000 */
[----:B--2---:R-:W-:Y:S01]  /*5570*/  FADD.FTZ R134, R134, 1 ;  /* 0x3f80000086867421 */ /* 0x004fe20000010000 */
[----:B------:R-:W-:Y:S01]  /*5580*/  FMUL.FTZ R2, R129, R2 ;  /* 0x0000000281027220 */ /* 0x000fe20000410000 */
[----:B----4-:R-:W2:Y:S01]  /*5590*/  LDS.U16 R126, [R12+0x18] ;  /* 0x000018000c7e7984 */ /* 0x010ea20000000400 */
[----:B------:R-:W-:Y:S01]  /*55a0*/  FFMA.FTZ R147, R84, R147, 1 ;  /* 0x3f80000054937423 */ /* 0x000fe20000010093 */
[----:B------:R4:W1:Y:S01]  /*55b0*/  MUFU.RCP R137, R130 ;  /* 0x0000008200897308 */ /* 0x0008620000001000 */
[----:B------:R-:W-:-:S02]  /*55c0*/  FADD.FTZ R140, R140, 1 ;  /* 0x3f8000008c8c7421 */ /* 0x000fc40000010000 */
[----:B------:R-:W-:Y:S02]  /*55d0*/  FMUL.FTZ R165, R2, R147 ;  /* 0x0000009302a57220 */ /* 0x000fe40000410000 */
[----:B------:R-:W2:Y:S03]  /*55e0*/  LDS.U16 R2, [R12+0x1a] ;  /* 0x00001a000c027984 */ /* 0x000ea60000000400 */
[----:B------:R5:W3:Y:S01]  /*55f0*/  MUFU.RCP R120, R134 ;  /* 0x0000008600787308 */ /* 0x000ae20000001000 */
[----:B----4-:R-:W4:Y:S01]  /*5600*/  LDS.U16 R130, [R12+0x1c] ;  /* 0x00001c000c827984 */ /* 0x010f220000000400 */
[----:B0-----:R-:W-:-:S03]  /*5610*/  HADD2.F32 R116, -RZ, R116.H0_H0 ;  /* 0x20000074ff747230 */ /* 0x001fc60000004100 */
[----:B-----5:R-:W0:Y:S03]  /*5620*/  LDS.U16 R134, [R12+0x1e] ;  /* 0x00001e000c867984 */ /* 0x020e260000000400 */
[----:B------:R5:W4:Y:S02]  /*5630*/  MUFU.RCP R143, R140 ;  /* 0x0000008c008f7308 */ /* 0x000b240000001000 */
[----:B-----5:R-:W-:Y:S01]  /*5640*/  FMUL.FTZ R140, R124, R141 ;  /* 0x0000008d7c8c7220 */ /* 0x020fe20000410000 */
[----:B------:R-:W-:Y:S02]  /*5650*/  HADD2.F32 R141, -RZ, R70.H0_H0 ;  /* 0x20000046ff8d7230 */ /* 0x000fe40000004100 */
[----:B------:R-:W-:Y:S01]  /*5660*/  FADD.FTZ R124, -R112, 1 ;  /* 0x3f800000707c7421 */ /* 0x000fe20000010100 */
[----:B------:R-:W-:Y:S02]  /*5670*/  FADD.FTZ R142, R142, 1 ;  /* 0x3f8000008e8e7421 */ /* 0x000fe40000010000 */
[----:B------:R-:W-:Y:S01]  /*5680*/  FMUL.FTZ R149, R141, R116 ;  /* 0x000000748d957220 */ /* 0x000fe20000410000 */
[----:B------:R-:W-:-:S03]  /*5690*/  FFMA.FTZ R124, R85, R124, 1 ;  /* 0x3f800000557c7423 */ /* 0x000fc6000001007c */
[----:B------:R-:W-:Y:S01]  /*56a0*/  FMUL.FTZ R149, R112, R149 ;  /* 0x0000009570957220 */ /* 0x000fe20000410000 */
[----:B------:R5:W0:Y:S01]  /*56b0*/  MUFU.RCP R145, R142 ;  /* 0x0000008e00917308 */ /* 0x000a220000001000 */
[----:B------:R-:W-:Y:S02]  /*56c0*/  HADD2.F32 R147, -RZ, R7.H0_H0 ;  /* 0x20000007ff937230 */ /* 0x000fe40000004100 */
[----:B-1----:R-:W-:Y:S01]  /*56d0*/  FADD.FTZ R7, -R137, 1 ;  /* 0x3f80000089077421 */ /* 0x002fe20000010100 */
[----:B------:R-:W-:Y:S01]  /*56e0*/  FADD.FTZ R70, R144, 1 ;  /* 0x3f80000090467421 */ /* 0x000fe20000010000 */
[----:B------:R-:W-:Y:S01]  /*56f0*/  FADD.FTZ R146, R146, 1 ;  /* 0x3f80000092927421 */ /* 0x000fe20000010000 */
[----:B-----5:R-:W-:Y:S01]  /*5700*/  FMUL.FTZ R142, R149, R124 ;  /* 0x0000007c958e7220 */ /* 0x020fe20000410000 */
[----:B------:R-:W-:Y:S02]  /*5710*/  HADD2.F32 R149, -RZ, R6.H0_H0 ;  /* 0x20000006ff957230 */ /* 0x000fe40000004100 */
[----:B---3--:R-:W-:Y:S01]  /*5720*/  FADD.FTZ R6, -R120, 1 ;  /* 0x3f80000078067421 */ /* 0x008fe20000010100 */
[----:B------:R-:W-:Y:S01]  /*5730*/  FADD.FTZ R148, R148, 1 ;  /* 0x3f80000094947421 */ /* 0x000fe20000010000 */
[----:B------:R-:W-:Y:S01]  /*5740*/  FFMA.FTZ R159, R86, R7, 1 ;  /* 0x3f800000569f7423 */ /* 0x000fe20000010007 */
[----:B------:R-:W-:-:S02]  /*5750*/  HADD2.F32 R11, -RZ, R11.H0_H0 ;  /* 0x2000000bff0b7230 */ /* 0x000fc40000004100 */
[----:B------:R-:W-:Y:S01]  /*5760*/  FFMA.FTZ R167, R87, R6, 1 ;  /* 0x3f80000057a77423 */ /* 0x000fe20000010006 */
[----:B------:R-:W-:Y:S02]  /*5770*/  HADD2.F32 R124, -RZ, R10.H0_H0 ;  /* 0x2000000aff7c7230 */ /* 0x000fe40000004100 */
[----:B------:R-:W-:Y:S02]  /*5780*/  HADD2.F32 R6, -RZ, R3.H0_H0 ;  /* 0x20000003ff067230 */ /* 0x000fe40000004100 */
[----:B------:R-:W-:Y:S01]  /*5790*/  HADD2.F32 R7, -RZ, R80.H0_H0 ;  /* 0x20000050ff077230 */ /* 0x000fe20000004100 */
[----:B------:R-:W1:Y:S01]  /*57a0*/  MUFU.RCP R70, R70 ;  /* 0x0000004600467308 */ /* 0x000e620000001000 */
[----:B------:R-:W-:Y:S02]  /*57b0*/  HADD2.F32 R10, -RZ, R122.H0_H0 ;  /* 0x2000007aff0a7230 */ /* 0x000fe40000004100 */
[----:B------:R-:W-:Y:S01]  /*57c0*/  FMUL.FTZ R80, R11, R6 ;  /* 0x000000060b507220 */ /* 0x000fe20000410000 */
[----:B--2---:R-:W-:-:S02]  /*57d0*/  HADD2.F32 R122, -RZ, R126.H0_H0 ;  /* 0x2000007eff7a7230 */ /* 0x004fc40000004100 */
[----:B------:R-:W-:Y:S02]  /*57e0*/  FMUL.FTZ R3, R124, R7 ;  /* 0x000000077c037220 */ /* 0x000fe40000410000 */
[----:B------:R2:W3:Y:S01]  /*57f0*/  MUFU.RCP R151, R146 ;  /* 0x0000009200977308 */ /* 0x0004e20000001000 */
[----:B------:R-:W-:-:S07]  /*5800*/  FMUL.FTZ R80, R137, R80 ;  /* 0x0000005089507220 */ /* 0x000fce0000410000 */
[----:B------:R5:W3:Y:S01]  /*5810*/  MUFU.RCP R153, R148 ;  /* 0x0000009400997308 */ /* 0x000ae20000001000 */
[----:B------:R-:W-:Y:S01]  /*5820*/  FMUL.FTZ R126, R120, R3 ;  /* 0x00000003787e7220 */ /* 0x000fe20000410000 */
[----:B----4-:R-:W-:Y:S01]  /*5830*/  FADD.FTZ R169, -R143, 1 ;  /* 0x3f8000008fa97421 */ /* 0x010fe20000010100 */
[----:B0-----:R-:W-:Y:S01]  /*5840*/  FADD.FTZ R171, -R145, 1 ;  /* 0x3f80000091ab7421 */ /* 0x001fe20000010100 */
[----:B------:R-:W-:Y:S01]  /*5850*/  FMUL.FTZ R144, R147, R10 ;  /* 0x0000000a93907220 */ /* 0x000fe20000410000 */
[----:B--2---:R-:W-:Y:S01]  /*5860*/  FMUL.FTZ R146, R149, R122 ;  /* 0x0000007a95927220 */ /* 0x004fe20000410000 */
[----:B------:R-:W-:Y:S01]  /*5870*/  FMUL.FTZ R3, R80, R159 ;  /* 0x0000009f50037220 */ /* 0x000fe20000410000 */
[----:B------:R-:W-:Y:S01]  /*5880*/  FMUL.FTZ R167, R126, R167 ;  /* 0x000000a77ea77220 */ /* 0x000fe20000410000 */
[----:B-----5:R-:W-:Y:S01]  /*5890*/  F2FP.F16.F32.PACK_AB R148, R157, R128 ;  /* 0x000000809d94723e */ /* 0x020fe200000000ff */
[----:B------:R-:W-:Y:S01]  /*58a0*/  BAR.SYNC.DEFER_BLOCKING 0x0 ;  /* 0x0000000000007b1d */ /* 0x000fe20000010000 */
[----:B------:R-:W-:-:S02]  /*58b0*/  HADD2.F32 R157, -RZ, R5.H0_H0 ;  /* 0x20000005ff9d7230 */ /* 0x000fc40000004100 */
[----:B------:R-:W-:Y:S01]  /*58c0*/  FFMA.FTZ R169, R88, R169, 1 ;  /* 0x3f80000058a97423 */ /* 0x000fe200000100a9 */
[----:B------:R-:W-:Y:S02]  /*58d0*/  HADD2.F32 R128, -RZ, R4.H0_H0 ;  /* 0x20000004ff807230 */ /* 0x000fe40000004100 */
[----:B------:R-:W-:Y:S01]  /*58e0*/  FFMA.FTZ R171, R90, R171, 1 ;  /* 0x3f8000005aab7423 */ /* 0x000fe200000100ab */
[----:B------:R-:W-:Y:S01]  /*58f0*/  FMUL.FTZ R144, R143, R144 ;  /* 0x000000908f907220 */ /* 0x000fe20000410000 */
[----:B------:R-:W-:Y:S01]  /*5900*/  FMUL.FTZ R146, R145, R146 ;  /* 0x0000009291927220 */ /* 0x000fe20000410000 */
[----:B------:R-:W-:Y:S02]  /*5910*/  HADD2.F32 R159, -RZ, R0.H0_H0 ;  /* 0x20000000ff9f7230 */ /* 0x000fe40000004100 */
[----:B------:R-:W-:Y:S02]  /*5920*/  HADD2.F32 R4, -RZ, R2.H0_H0 ;  /* 0x20000002ff047230 */ /* 0x000fe40000004100 */
[----:B------:R-:W-:-:S02]  /*5930*/  HADD2.F32 R5, -RZ, R130.H0_H0 ;  /* 0x20000082ff057230 */ /* 0x000fc40000004100 */
[----:B------:R-:W-:Y:S02]  /*5940*/  HADD2.F32 R126, -RZ, R134.H0_H0 ;  /* 0x20000086ff7e7230 */ /* 0x000fe40000004100 */
[----:B------:R-:W-:Y:S01]  /*5950*/  FMUL.FTZ R144, R144, R169 ;  /* 0x000000a990907220 */ /* 0x000fe20000410000 */
[----:B------:R-:W-:Y:S01]  /*5960*/  FMUL.FTZ R146, R146, R171 ;  /* 0x000000ab92927220 */ /* 0x000fe20000410000 */
[----:B-1----:R-:W-:Y:S01]  /*5970*/  FADD.FTZ R0, -R70, 1 ;  /* 0x3f80000046007421 */ /* 0x002fe20000010100 */
        /* <DEDUP_REMOVED lines=65> */
[----:B------:R-:W-:-:S05]  /*5d90*/  UIMAD.WIDE.U32 UR8, UR30, UR10, UR6 ;  /* 0x0000000a1e0872a5 */ /* 0x000fca000f8e0006 */
[----:B------:R-:W3:Y:S01]  /*5da0*/  LDS R0, [UR25+0x840] ;  /* 0x00084019ff007984 */ /* 0x000ee20008000800 */
[----:B------:R-:W-:Y:S01]  /*5db0*/  UIMAD UR9, UR30, UR11, UR9 ;  /* 0x0000000b1e0972a4 */ /* 0x000fe2000f8e0209 */
[----:B------:R-:W2:Y:S03]  /*5dc0*/  LDCU.64 UR10, c[0x0][0x558] ;  /* 0x0000ab00ff0a77ac */ /* 0x000ea60008000a00 */
        /* <DEDUP_REMOVED lines=94> */
[----:B------:R-:W-:-:S02]  /*63b0*/  PRMT R4, R77, 0x7632, R4 ;  /* 0x000076324d047816 */ /* 0x000fc40000000004 */
[----:B------:R-:W-:Y:S01]  /*63c0*/  F2FP.F16.F32.PACK_AB R81, R81, R108 ;  /* 0x0000006c5151723e */ /* 0x000fe200000000ff */
[----:B------:R1:W-:Y:S01]  /*63d0*/  STS.U16 [R12], R2 ;  /* 0x000000020c007388 */ /* 0x0003e20000000400 */
[----:B------:R-:W-:Y:S02]  /*63e0*/  F2FP.F16.F32.PACK_AB R71, R71, R114 ;  /* 0x000000724747723e */ /* 0x000fe400000000ff */
[----:B------:R-:W-:Y:S01]  /*63f0*/  F2FP.F16.F32.PACK_AB R6, R6, R85 ;  /* 0x000000550606723e */ /* 0x000fe200000000ff */
[----:B------:R2:W-:Y:S01]  /*6400*/  STS.U16 [R12+0x2], R3 ;  /* 0x000002030c007388 */ /* 0x0005e20000000400 */
[----:B------:R-:W-:Y:S02]  /*6410*/  F2FP.F16.F32.PACK_AB R7, R10, R7 ;  /* 0x000000070a07723e */ /* 0x000fe400000000ff */
[----:B------:R-:W-:Y:S01]  /*6420*/  F2FP.F16.F32.PACK_AB R91, R91, R122 ;  /* 0x0000007a5b5b723e */ /* 0x000fe200000000ff */
[----:B------:R3:W-:Y:S01]  /*6430*/  STS.U16 [R12+0x6], R4 ;  /* 0x000006040c007388 */ /* 0x0007e20000000400 */
[----:B------:R-:W-:-:S02]  /*6440*/  F2FP.F16.F32.PACK_AB R5, R126, R5 ;  /* 0x000000057e05723e */ /* 0x000fc400000000ff */
[----:B------:R-:W-:Y:S01]  /*6450*/  PRMT R11, R81, 0x7632, R11 ;  /* 0x00007632510b7816 */ /* 0x000fe2000000000b */
[----:B------:R-:W-:Y:S01]  /*6460*/  STS.U16 [R12+0x4], R77 ;  /* 0x0000044d0c007388 */ /* 0x000fe20000000400 */
[----:B-1----:R-:W-:Y:S01]  /*6470*/  PRMT R2, R71, 0x7632, R2 ;  /* 0x0000763247027816 */ /* 0x002fe20000000002 */
        /* <DEDUP_REMOVED lines=9> */
[----:B------:R-:W-:Y:S01]  /*6510*/  PRMT R97, R5, 0x7632, R97 ;  /* 0x0000763205617816 */ /* 0x000fe20000000061 */
[----:B------:R-:W-:Y:S01]  /*6520*/  STS.U16 [R12+0xc], R71 ;  /* 0x00000c470c007388 */ /* 0x000fe20000000400 */
[----:B------:R-:W-:-:S03]  /*6530*/  UIMAD.WIDE.U32 UR8, UR12, UR10, UR8 ;  /* 0x0000000a0c0872a5 */ /* 0x000fc6000f8e0008 */
[----:B------:R-:W-:Y:S01]  /*6540*/  STS.U16 [R12+0xe], R2 ;  /* 0x00000e020c007388 */ /* 0x000fe20000000400 */
[----:B------:R-:W-:-:S03]  /*6550*/  UIMAD UR11, UR12, UR11, UR9 ;  /* 0x0000000b0c0b72a4 */ /* 0x000fc6000f8e0209 */
[----:B------:R-:W-:Y:S04]  /*6560*/  STS.U16 [R12+0x10], R6 ;  /* 0x000010060c007388 */ /* 0x000fe80000000400 */
[----:B------:R0:W-:Y:S04]  /*6570*/  STS.U16 [R12+0x12], R3 ;  /* 0x000012030c007388 */ /* 0x0001e80000000400 */
[----:B------:R-:W-:Y:S04]  /*6580*/  STS.U16 [R12+0x14], R7 ;  /* 0x000014070c007388 */ /* 0x000fe80000000400 */
[----:B------:R-:W-:Y:S01]  /*6590*/  STS.U16 [R12+0x16], R4 ;  /* 0x000016040c007388 */ /* 0x000fe20000000400 */
[----:B0-----:R-:W-:-:S03]  /*65a0*/  IADD3 R3, P1, PT, R61, UR8, RZ ;  /* 0x000000083d037c10 */ /* 0x001fc6000ff3e0ff */
[----:B------:R-:W-:Y:S01]  /*65b0*/  STS.U16 [R12+0x18], R91 ;  /* 0x0000185b0c007388 */ /* 0x000fe20000000400 */
[----:B------:R-:W-:-:S03]  /*65c0*/  IADD3.X R6, PT, PT, RZ, UR11, RZ, P1, !PT ;  /* 0x0000000bff067c10 */ /* 0x000fc60008ffe4ff */
[----:B------:R-:W-:Y:S01]  /*65d0*/  STS.U16 [R12+0x1a], R10 ;  /* 0x00001a0a0c007388 */ /* 0x000fe20000000400 */
[----:B------:R-:W-:-:S03]  /*65e0*/  LEA R2, P5, R3, UR32, 0x1 ;  /* 0x0000002003027c11 */ /* 0x000fc6000f8a08ff */
[----:B------:R-:W-:Y:S01]  /*65f0*/  STS.U16 [R12+0x1c], R87 ;  /* 0x00001c570c007388 */ /* 0x000fe20000000400 */
[----:B------:R-:W-:-:S03]  /*6600*/  LEA.HI.X R3, R3, UR33, R6, 0x1, P5 ;  /* 0x0000002103037c11 */ /* 0x000fc6000a8f0c06 */
        /* <DEDUP_REMOVED lines=53> */
.L_x_3559:
[----:B------:R-:W-:Y:S01]  /*6960*/  HADD2.F32 R73, -RZ, R73.H0_H0 ;  /* 0x20000049ff497230 */ /* 0x000fe20000004100 */
[----:B------:R-:W1:Y:S01]  /*6970*/  LDCU UR34, c[0x0][0x38c] ;  /* 0x00007180ff2277ac */ /* 0x000e620008000800 */
[----:B------:R-:W-:Y:S02]  /*6980*/  HADD2.F32 R75, -RZ, R75.H0_H0 ;  /* 0x2000004bff4b7230 */ /* 0x000fe40000004100 */
[----:B------:R-:W-:Y:S02]  /*6990*/  HFMA2 R100, -RZ, RZ, 0, 0 ;  /* 0x00000000ff647431 */ /* 0x000fe400000001ff */
[----:B------:R-:W-:Y:S02]  /*69a0*/  HADD2.F32 R79, -RZ, R79.H0_H0 ;  /* 0x2000004fff4f7230 */ /* 0x000fe40000004100 */
[----:B------:R-:W-:Y:S01]  /*69b0*/  FFMA.FTZ R65, R0, R73, R65 ;  /* 0x0000004900417223 */ /* 0x000fe20000010041 */
[----:B------:R-:W-:Y:S02]  /*69c0*/  HADD2.F32 R83, -RZ, R83.H0_H0 ;  /* 0x20000053ff537230 */ /* 0x000fe40000004100 */
[----:B0-----:R-:W-:-:S02]  /*69d0*/  HFMA2 R77, -RZ, RZ, 0, 0 ;  /* 0x00000000ff4d7431 */ /* 0x001fc400000001ff */
        /* <DEDUP_REMOVED lines=10> */
[----:B------:R-:W-:Y:S01]  /*6a80*/  HADD2.F32 R109, -RZ, R109.H0_H0 ;  /* 0x2000006dff6d7230 */ /* 0x000fe20000004100 */
[----:B-1----:R-:W-:Y:S01]  /*6a90*/  UISETP.GE.AND UP0, UPT, UR34, 0x1, UPT ;  /* 0x000000012200788c */ /* 0x002fe2000bf06270 */
        /* <DEDUP_REMOVED lines=11> */
[----:B------:R-:W-:Y:S01]  /*6b50*/  HFMA2 R114, -RZ, RZ, 0, 0 ;  /* 0x00000000ff727431 */ /* 0x000fe200000001ff */
[----:B------:R-:W-:Y:S01]  /*6b60*/  PRMT R102, RZ, 0x7610, R102 ;  /* 0x00007610ff667816 */ /* 0x000fe20000000066 */
[----:B------:R-:W-:Y:S01]  /*6b70*/  FFMA.FTZ R65, R82, R101, R65 ;  /* 0x0000006552417223 */ /* 0x000fe20000010041 */
[----:B------:R-:W-:Y:S01]  /*6b80*/  HFMA2 R99, -RZ, RZ, 0, 0 ;  /* 0x00000000ff637431 */ /* 0x000fe200000001ff */
[----:B------:R-:W-:Y:S01]  /*6b90*/  MOV R71, RZ ;  /* 0x000000ff00477202 */ /* 0x000fe20000000f00 */
[----:B------:R-:W-:Y:S01]  /*6ba0*/  FMUL.FTZ R153, R0, R67 ;  /* 0x0000004300997220 */ /* 0x000fe20000410000 */
[----:B------:R-:W-:Y:S01]  /*6bb0*/  FFMA.FTZ R65, R84, R105, R65 ;  /* 0x0000006954417223 */ /* 0x000fe20000010041 */
[----:B------:R-:W-:Y:S01]  /*6bc0*/  MOV R104, RZ ;  /* 0x000000ff00687202 */ /* 0x000fe20000000f00 */
[----:B------:R-:W-:Y:S01]  /*6bd0*/  FMUL.FTZ R116, R70, R67 ;  /* 0x0000004346747220 */ /* 0x000fe20000410000 */
[----:B------:R-:W-:Y:S01]  /*6be0*/  MOV R81, RZ ;  /* 0x000000ff00517202 */ /* 0x000fe20000000f00 */
        /* <DEDUP_REMOVED lines=11> */
[----:B------:R-:W-:Y:S01]  /*6ca0*/  MOV R107, UR25 ;  /* 0x00000019006b7c02 */ /* 0x000fe20008000f00 */
[----:B------:R-:W-:Y:S01]  /*6cb0*/  FFMA.FTZ R65, R92, R115, R65 ;  /* 0x000000735c417223 */ /* 0x000fe20000010041 */
[-C--:B------:R-:W-:Y:S01]  /*6cc0*/  FMUL.FTZ R123, R78, R67.reuse ;  /* 0x000000434e7b7220 */ /* 0x080fe20000410000 */
[-C--:B------:R-:W-:Y:S01]  /*6cd0*/  FMUL.FTZ R122, R80, R67.reuse ;  /* 0x00000043507a7220 */ /* 0x080fe20000410000 */
[----:B------:R-:W-:Y:S01]  /*6ce0*/  FMUL.FTZ R125, R82, R67 ;  /* 0x00000043527d7220 */ /* 0x000fe20000410000 */
[----:B------:R-:W-:Y:S01]  /*6cf0*/  FFMA.FTZ R65, R90, R117, R65 ;  /* 0x000000755a417223 */ /* 0x000fe20000010041 */
[-C--:B------:R-:W-:Y:S01]  /*6d00*/  FMUL.FTZ R124, R84, R67.reuse ;  /* 0x00000043547c7220 */ /* 0x080fe20000410000 */
[-C--:B------:R-:W-:Y:S01]  /*6d10*/  FMUL.FTZ R127, R98, R67.reuse ;  /* 0x00000043627f7220 */ /* 0x080fe20000410000 */
[----:B------:R-:W-:Y:S01]  /*6d20*/  FMUL.FTZ R126, R96, R67 ;  /* 0x00000043607e7220 */ /* 0x000fe20000410000 */
[----:B------:R-:W-:Y:S01]  /*6d30*/  FFMA.FTZ R65, R88, R119, R65 ;  /* 0x0000007758417223 */ /* 0x000fe20000010041 */
        /* <DEDUP_REMOVED lines=9> */
[----:B------:R-:W1:Y:S01]  /*6dd0*/  LDCU.128 UR8, c[0x0][0x3a0] ;  /* 0x00007400ff0877ac */ /* 0x000e620008000c00 */
[----:B------:R-:W-:Y:S01]  /*6de0*/  LOP3.LUT R156, R156, 0xfffffffd, RZ, 0xc0, !PT ;  /* 0xfffffffd9c9c7812 */ /* 0x000fe200078ec0ff */
[----:B------:R-:W-:Y:S01]  /*6df0*/  FMUL.FTZ R134, R73, R40 ;  /* 0x0000002849867220 */ /* 0x000fe20000410000 */
[----:B------:R-:W-:Y:S01]  /*6e00*/  FMUL.FTZ R135, R75, R42 ;  /* 0x0000002a4b877220 */ /* 0x000fe20000410000 */
[----:B------:R-:W2:Y:S01]  /*6e10*/  LDCU.64 UR32, c[0x0][0x440] ;  /* 0x00008800ff2077ac */ /* 0x000ea20008000a00 */
[----:B------:R-:W-:Y:S01]  /*6e20*/  FMUL.FTZ R136, R79, R44 ;  /* 0x0000002c4f887220 */ /* 0x000fe20000410000 */
[----:B------:R-:W-:Y:S01]  /*6e30*/  FMUL.FTZ R137, R83, R46 ;  /* 0x0000002e53897220 */ /* 0x000fe20000410000 */
[----:B------:R-:W3:Y:S01]  /*6e40*/  LDC R204, c[0x0][0x394] ;  /* 0x0000e500ffcc7b82 */ /* 0x000ee20000000800 */
[----:B------:R-:W4:Y:S01]  /*6e50*/  LDCU.64 UR36, c[0x0][0x3e0] ;  /* 0x00007c00ff2477ac */ /* 0x000f220008000a00 */
[----:B------:R-:W-:Y:S01]  /*6e60*/  FMUL.FTZ R138, R89, R48 ;  /* 0x00000030598a7220 */ /* 0x000fe20000410000 */
[----:B------:R-:W-:Y:S01]  /*6e70*/  FMUL.FTZ R139, R93, R50 ;  /* 0x000000325d8b7220 */ /* 0x000fe20000410000 */
[----:B------:R-:W-:Y:S01]  /*6e80*/  FMUL.FTZ R140, R95, R52 ;  /* 0x000000345f8c7220 */ /* 0x000fe20000410000 */
[----:B------:R-:W5:Y:S01]  /*6e90*/  LDCU.64 UR38, c[0x0][0x3c0] ;  /* 0x00007800ff2677ac */ /* 0x000f620008000a00 */
[----:B------:R-:W-:Y:S01]  /*6ea0*/  FMUL.FTZ R141, R101, R54 ;  /* 0x00000036658d7220 */ /* 0x000fe20000410000 */
[----:B------:R-:W-:Y:S01]  /*6eb0*/  FMUL.FTZ R142, R105, R56 ;  /* 0x00000038698e7220 */ /* 0x000fe20000410000 */
[----:B------:R-:W-:Y:S01]  /*6ec0*/  FMUL.FTZ R143, R109, R58 ;  /* 0x0000003a6d8f7220 */ /* 0x000fe20000410000 */
[----:B------:R-:W-:Y:S01]  /*6ed0*/  USHF.L.U32 UR7, UR23, 0x8, URZ ;  /* 0x0000000817077899 */ /* 0x000fe200080006ff */
[----:B------:R-:W-:Y:S01]  /*6ee0*/  FMUL.FTZ R144, R111, R60 ;  /* 0x0000003c6f907220 */ /* 0x000fe20000410000 */
[----:B-1----:R-:W-:Y:S01]  /*6ef0*/  UIMAD.WIDE.U32 UR28, UR12, UR8, URZ ;  /* 0x000000080c1c72a5 */ /* 0x002fe2000f8e00ff */
[----:B------:R-:W-:Y:S01]  /*6f00*/  FMUL.FTZ R145, R113, R62 ;  /* 0x0000003e71917220 */ /* 0x000fe20000410000 */
[----:B------:R-:W-:Y:S01]  /*6f10*/  UIADD3 UR8, UPT, UPT, UR21, -0x2, URZ ;  /* 0xfffffffe15087890 */ /* 0x000fe2000fffe0ff */
[----:B------:R-:W-:Y:S01]  /*6f20*/  FMUL.FTZ R146, R115, R64 ;  /* 0x0000004073927220 */ /* 0x000fe20000410000 */
[----:B------:R-:W-:Y:S01]  /*6f30*/  ULOP3.LUT UR7, UR7, 0x100, URZ, 0xc0, !UPT ;  /* 0x0000010007077892 */ /* 0x000fe2000f8ec0ff */
[----:B0-----:R-:W-:Y:S01]  /*6f40*/  ISETP.LE.AND P0, PT, R2, UR21, PT ;  /* 0x0000001502007c0c */ /* 0x001fe2000bf03270 */
[----:B------:R-:W-:Y:S01]  /*6f50*/  UIMAD UR9, UR12, UR9, UR29 ;  /* 0x000000090c0972a4 */ /* 0x000fe2000f8e021d */
[----:B------:R-:W-:Y:S01]  /*6f60*/  FMUL.FTZ R147, R117, R66 ;  /* 0x0000004275937220 */ /* 0x000fe20000410000 */
[----:B------:R-:W-:Y:S01]  /*6f70*/  UIMAD UR8, UR8, UR34, URZ ;  /* 0x00000022080872a4 */ /* 0x000fe2000f8e02ff */
[----:B------:R-:W-:Y:S01]  /*6f80*/  ISETP.EQ.AND P0, PT, R155, RZ, !P0 ;  /* 0x000000ff9b00720c */ /* 0x000fe20004702270 */
[----:B--2---:R-:W-:Y:S01]  /*6f90*/  ULEA UR31, UP0, UR28, UR32, 0x2 ;  /* 0x000000201c1f7291 */ /* 0x004fe2000f8010ff */
[----:B------:R-:W-:Y:S01]  /*6fa0*/  FMUL.FTZ R148, R119, R68 ;  /* 0x0000004477947220 */ /* 0x000fe20000410000 */
[----:B------:R-:W-:Y:S01]  /*6fb0*/  FMUL.FTZ R149, R132, R69 ;  /* 0x0000004584957220 */ /* 0x000fe20000410000 */
[----:B------:R-:W-:Y:S01]  /*6fc0*/  IADD3 R150, PT, PT, R107, 0x1590, RZ ;  /* 0x000015906b967810 */ /* 0x000fe20007ffe0ff */
[----:B------:R-:W-:Y:S01]  /*6fd0*/  ULEA.HI.X UR32, UR28, UR33, UR9, 0x2, UP0 ;  /* 0x000000211c207291 */ /* 0x000fe200080f1409 */
[----:B------:R-:W-:Y:S01]  /*6fe0*/  MOV R100, RZ ;  /* 0x000000ff00647202 */ /* 0x000fe20000000f00 */
[----:B------:R-:W-:Y:S01]  /*6ff0*/  UIADD3 UR35, UPT, UPT, -UR34, URZ, URZ ;  /* 0x000000ff22237290 */ /* 0x000fe2000fffe1ff */
[----:B------:R-:W-:Y:S01]  /*7000*/  MOV R151, UR7 ;  /* 0x0000000700977c02 */ /* 0x000fe20008000f00 */
[----:B------:R-:W-:Y:S01]  /*7010*/  UMOV UR28, UR15 ;  /* 0x0000000f001c7c82 */ /* 0x000fe20008000000 */
[----:B------:R-:W-:Y:S01]  /*7020*/  MOV R152, UR8 ;  /* 0x0000000800987c02 */ /* 0x000fe20008000f00 */
[----:B------:R-:W-:Y:S01]  /*7030*/  UMOV UR29, UR16 ;  /* 0x00000010001d7c82 */ /* 0x000fe20008000000 */
[----:B------:R-:W0:Y:S01]  /*7040*/  LDCU UR40, c[0x0][0x394] ;  /* 0x00007280ff2877ac */ /* 0x000e220008000800 */
[----:B------:R-:W-:Y:S01]  /*7050*/  @P0 LOP3.LUT R156, R156, 0x2, RZ, 0xfc, !PT ;  /* 0x000000029c9c0812 */ /* 0x000fe200078efcff */
[----:B------:R-:W-:-:S02]  /*7060*/  USHF.L.U64.HI UR11, UR10, 0x2, UR11 ;  /* 0x000000020a0b7899 */ /* 0x000fc4000801020b */
[----:B----4-:R-:W-:Y:S02]  /*7070*/  USHF.L.U64.HI UR34, UR36, 0x2, UR37 ;  /* 0x0000000224227899 */ /* 0x010fe40008010225 */
[----:B-----5:R-:W-:Y:S01]  /*7080*/  USHF.L.U64.HI UR33, UR38, 0x2, UR39 ;  /* 0x0000000226217899 */ /* 0x020fe20008010227 */
[----:B------:R-:W-:Y:S01]  /*7090*/  UMOV UR8, UR13 ;  /* 0x0000000d00087c82 */ /* 0x000fe20008000000 */
[----:B---3--:R-:W-:-:S10]  /*70a0*/  UMOV UR9, UR14 ;  /* 0x0000000e00097c82 */ /* 0x008fd40008000000 */
.L_x_3573:
        /* <DEDUP_REMOVED lines=72> */
[----:B------:R-:W-:-:S08]  /*7530*/  HFMA2 R188, -RZ, RZ, 1.875, 0 ;  /* 0x3f800000ffbc7431 */ /* 0x000fd000000001ff */
[----:B------:R-:W-:Y:S05]  /*7540*/  BRA.U !UP0, `(.L_x_3563) ;  /* 0x0000000108187547 */ /* 0x000fea000b800000 */
[----:B------:R-:W-:-:S04]  /*7550*/  USHF.L.U32 UR7, UR21, 0xa, URZ ;  /* 0x0000000a15077899 */ /* 0x000fc800080006ff */
[----:B------:R-:W-:-:S09]  /*7560*/  ULOP3.LUT UR7, UR7, 0x400, URZ, 0xc0, !UPT ;  /* 0x0000040007077892 */ /* 0x000fd2000f8ec0ff */
[----:B------:R2:W3:Y:S01]  /*7570*/  LDS R188, [R107+UR7+0xc90] ;  /* 0x000c90076bbc7984 */ /* 0x0004e20008000800 */
[----:B------:R-:W-:Y:S05]  /*7580*/  BRA `(.L_x_3563) ;  /* 0x0000000000087947 */ /* 0x000fea0003800000 */
.L_x_3562:
[----:B------:R-:W-:-:S06]  /*7590*/  LEA R188, R63, UR25, 0x2 ;  /* 0x000000193fbc7c11 */ /* 0x000fcc000f8e10ff */
[----:B------:R-:W1:Y:S02]  /*75a0*/  LDS R188, [R188+0x1494] ;  /* 0x00149400bcbc7984 */ /* 0x000e640000000800 */
.L_x_3563:
[----:B0-----:R-:W-:Y:S05]  /*75b0*/  BSYNC.RECONVERGENT B0 ;  /* 0x0000000000007941 */ /* 0x001fea0003800200 */
.L_x_3561:
[----:B------:R-:W-:Y:S01]  /*75c0*/  UISETP.NE.AND UP0, UPT, UR21, 0x1, UPT ;  /* 0x000000011500788c */ /* 0x000fe2000bf05270 */
[-C--:B------:R-:W-:Y:S01]  /*75d0*/  FMUL.FTZ R6, R11, R158.reuse ;  /* 0x0000009e0b067220 */ /* 0x080fe20000410000 */
[----:B------:R-:W-:Y:S01]  /*75e0*/  FFMA.FTZ R7, R134, R158, R135 ;  /* 0x0000009e86077223 */ /* 0x000fe20000010087 */
[----:B------:R-:W-:Y:S01]  /*75f0*/  MOV R5, 0x8 ;  /* 0x0000000800057802 */ /* 0x000fe20000000f00 */
[----:B------:R-:W-:Y:S01]  /*7600*/  HFMA2 R2, -RZ, RZ, 1.875, 0 ;  /* 0x3f800000ff027431 */ /* 0x000fe200000001ff */
[----:B------:R-:W-:Y:S02]  /*7610*/  MOV R3, RZ ;  /* 0x000000ff00037202 */ /* 0x000fe40000000f00 */
        /* <DEDUP_REMOVED lines=41> */
[C---:B------:R-:W-:Y:S01]  /*78b0*/  ISETP.GE.AND P2, PT, R29.reuse, 0x8, PT ;  /* 0x000000081d00780c */ /* 0x040fe20003f46270 */
[----:B0-----:R-:W0:Y:S01]  /*78c0*/  LDS.128 R4, [R190+0x880] ;  /* 0x00088000be047984 */ /* 0x001e220000000c00 */
[C---:B------:R-:W-:Y:S02]  /*78d0*/  ISETP.GE.AND P3, PT, R29.reuse, 0x4, PT ;  /* 0x000000041d00780c */ /* 0x040fe40003f66270 */
[C---:B------:R-:W-:Y:S02]  /*78e0*/  ISETP.GE.AND P4, PT, R29.reuse, 0x2, PT ;  /* 0x000000021d00780c */ /* 0x040fe40003f86270 */
        /* <DEDUP_REMOVED lines=26> */
.L_x_3591:
[C---:B0-----:R-:W-:Y:S01]  /*7a90*/  FFMA.FTZ R4, R6.reuse, R4, R5 ;  /* 0x0000000406047223 */ /* 0x041fe20000010005 */
[----:B------:R-:W-:Y:S01]  /*7aa0*/  UMOV UR7, 0xffffffff ;  /* 0xffffffff00077882 */ /* 0x000fe20000000000 */
[----:B----4-:R-:W-:-:S03]  /*7ab0*/  @P1 FMUL.FTZ R6, R6, R189 ;  /* 0x000000bd06061220 */ /* 0x010fc60000410000 */
[----:B------:R-:W-:Y:S01]  /*7ac0*/  FSEL R7, R5, R4, !P1 ;  /* 0x0000000405077208 */ /* 0x000fe20004800000 */
[----:B------:R-:W-:Y:S06]  /*7ad0*/  BRA.DIV UR7, `(.L_x_3566) ;  /* 0x0000003e07d47947 */ /* 0x000fec000b800000 */
.L_x_3594:
[----:B------:R-:W-:-:S03]  /*7ae0*/  UMOV UR7, 0xffffffff ;  /* 0xffffffff00077882 */ /* 0x000fc60000000000 */
[----:B------:R-:W-:Y:S05]  /*7af0*/  BRA.DIV UR7, `(.L_x_3567) ;  /* 0x0000003e07f47947 */ /* 0x000fea000b800000 */
.L_x_3597:
[----:B------:R-:W-:-:S03]  /*7b00*/  UMOV UR7, 0xffffffff ;  /* 0xffffffff00077882 */ /* 0x000fc60000000000 */
[----:B------:R-:W-:Y:S05]  /*7b10*/  BRA.DIV UR7, `(.L_x_3568) ;  /* 0x0000004207147947 */ /* 0x000fea000b800000 */
[----:B------:R0:W4:Y:S04]  /*7b20*/  SHFL.UP PT, R10, R6, 0x1, RZ ;  /* 0x04200000060a7989 */ /* 0x00012800000e00ff */
[----:B------:R0:W0:Y:S04]  /*7b30*/  SHFL.UP PT, R189, R7, 0x1, RZ ;  /* 0x0420000007bd7989 */ /* 0x00002800000e00ff */
[----:B-----5:R0:W0:Y:S04]  /*7b40*/  SHFL.IDX PT, R4, R2, RZ, 0x1f ;  /* 0x00001fff02047589 */ /* 0x02002800000e0000 */
[----:B------:R0:W0:Y:S02]  /*7b50*/  SHFL.IDX PT, R5, R3, RZ, 0x1f ;  /* 0x00001fff03057589 */ /* 0x00002400000e0000 */
.L_x_3603:
[----:B0-----:R-:W0:Y:S01]  /*7b60*/  LDS.64 R6, [R190+0x880] ;  /* 0x00088000be067984 */ /* 0x001e220000000a00 */
[C---:B----4-:R-:W-:Y:S01]  /*7b70*/  @P0 FFMA.FTZ R5, R10.reuse, R5, R189 ;  /* 0x000000050a050223 */ /* 0x050fe200000100bd */
[----:B------:R-:W-:-:S03]  /*7b80*/  @P0 FMUL.FTZ R4, R10, R4 ;  /* 0x000000040a040220 */ /* 0x000fc60000410000 */
[-C--:B0-----:R-:W-:Y:S01]  /*7b90*/  FFMA.FTZ R7, R5, R6.reuse, R7 ;  /* 0x0000000605077223 */ /* 0x081fe20000010007 */
[----:B------:R-:W-:-:S05]  /*7ba0*/  FMUL.FTZ R6, R4, R6 ;  /* 0x0000000604067220 */ /* 0x000fca0000410000 */
[----:B------:R4:W-:Y:S02]  /*7bb0*/  STS.128 [R190+0x880], R4 ;  /* 0x00088004be007388 */ /* 0x0009e40000000c00 */
.L_x_3564:
[----:B------:R-:W-:Y:S05]  /*7bc0*/  WARPSYNC.ALL ;  /* 0x0000000000007948 */ /* 0x000fea0003800000 */
[----:B------:R-:W-:Y:S01]  /*7bd0*/  BAR.SYNC.DEFER_BLOCKING 0x0 ;  /* 0x0000000000007b1d */ /* 0x000fe20000010000 */
[C---:B-1-3-5:R-:W-:Y:S01]  /*7be0*/  FMUL.FTZ R2, R186.reuse, R188 ;  /* 0x000000bcba027220 */ /* 0x06afe20000410000 */
[----:B------:R-:W-:Y:S01]  /*7bf0*/  FFMA.FTZ R3, R186, R187, R185 ;  /* 0x000000bbba037223 */ /* 0x000fe200000100b9 */
[----:B------:R-:W-:Y:S02]  /*7c00*/  LOP3.LUT P0, RZ, R156, 0x2, RZ, 0xc0, !PT ;  /* 0x000000029cff7812 */ /* 0x000fe4000780c0ff */
[C---:B0---4-:R-:W-:Y:S01]  /*7c10*/  FMUL.FTZ R5, R181.reuse, R2 ;  /* 0x00000002b5057220 */ /* 0x051fe20000410000 */
[----:B------:R-:W-:Y:S01]  /*7c20*/  FFMA.FTZ R3, R181, R3, R184 ;  /* 0x00000003b5037223 */ /* 0x000fe200000100b8 */
[----:B------:R-:W-:-:S02]  /*7c30*/  MOV R10, 0x3f800000 ;  /* 0x3f800000000a7802 */ /* 0x000fc40000000f00 */
        /* <DEDUP_REMOVED lines=30> */
[----:B------:R0:W1:Y:S01]  /*7e20*/  @P0 LDS.64 R10, [R150] ;  /* 0x00000000960a0984 */ /* 0x0000620000000a00 */
        /* <DEDUP_REMOVED lines=70> */
.L_x_3620:
[----:B------:R-:W0:Y:S01]  /*8290*/  LDS.64 R4, [R209+0xa98] ;  /* 0x000a9800d1047984 */ /* 0x000e220000000a00 */
[----:B------:R-:W-:Y:S01]  /*82a0*/  MOV R6, R208 ;  /* 0x000000d000067202 */ /* 0x000fe20000000f00 */
[----:B--2-4-:R-:W-:-:S04]  /*82b0*/  @P0 FFMA.FTZ R7, R206, R7, R207 ;  /* 0x00000007ce070223 */ /* 0x014fc800000100cf */
[----:B------:R-:W-:Y:S01]  /*82c0*/  @P0 FMUL.FTZ R6, R206, R6 ;  /* 0x00000006ce060220 */ /* 0x000fe20000410000 */
[----:B0-----:R-:W-:-:S03]  /*82d0*/  FFMA.FTZ R5, R4, R7, R5 ;  /* 0x0000000704057223 */ /* 0x001fc60000010005 */
[----:B------:R-:W-:-:S05]  /*82e0*/  FMUL.FTZ R4, R4, R6 ;  /* 0x0000000604047220 */ /* 0x000fca0000410000 */
[----:B------:R0:W-:Y:S02]  /*82f0*/  STS.128 [R209+0xa90], R4 ;  /* 0x000a9004d1007388 */ /* 0x0001e40000000c00 */
.L_x_3569:
[----:B------:R-:W-:Y:S05]  /*8300*/  WARPSYNC.ALL ;  /* 0x0000000000007948 */ /* 0x000fea0003800000 */
[----:B------:R-:W-:Y:S01]  /*8310*/  BAR.SYNC.DEFER_BLOCKING 0x0 ;  /* 0x0000000000007b1d */ /* 0x000fe20000010000 */
[----:B------:R-:W-:Y:S01]  /*8320*/  FFMA.FTZ R3, R0, R197, RZ ;  /* 0x000000c500037223 */ /* 0x000fe200000100ff */
[----:B------:R-:W-:Y:S01]  /*8330*/  FADD.FTZ R197, -R134, R197 ;  /* 0x000000c586c57221 */ /* 0x000fe20000010100 */
[----:B------:R-:W-:Y:S02]  /*8340*/  ISETP.GT.AND P1, PT, R29, 0x1e, PT ;  /* 0x0000001e1d00780c */ /* 0x000fe40003f24270 */
[----:B------:R-:W-:Y:S01]  /*8350*/  FFMA.FTZ R3, R70, R194, R3 ;  /* 0x000000c246037223 */ /* 0x000fe20000010003 */
[----:B------:R-:W-:Y:S01]  /*8360*/  FADD.FTZ R194, -R135, R194 ;  /* 0x000000c287c27221 */ /* 0x000fe20000010100 */
[C---:B------:R-:W-:Y:S01]  /*8370*/  ISETP.GT.AND P0, PT, R29.reuse, 0x1d, PT ;  /* 0x0000001d1d00780c */ /* 0x040fe20003f04270 */
[----:B------:R-:W-:Y:S01]  /*8380*/  BSSY.RECONVERGENT B0, `(.L_x_3571) ;  /* 0x00000ca000007945 */ /* 0x000fe20003800200 */
[----:B------:R-:W-:Y:S01]  /*8390*/  FFMA.FTZ R3, R72, R195, R3 ;  /* 0x000000c348037223 */ /* 0x000fe20000010003 */
[----:B------:R-:W-:Y:S01]  /*83a0*/  FADD.FTZ R195, -R136, R195 ;  /* 0x000000c388c37221 */ /* 0x000fe20000010100 */
[----:B------:R-:W-:-:S02]  /*83b0*/  ISETP.GT.AND P2, PT, R29, 0x1b, PT ;  /* 0x0000001b1d00780c */ /* 0x000fc40003f44270 */
        /* <DEDUP_REMOVED lines=9> */
[----:B------:R-:W-:-:S04]  /*8450*/  FFMA.FTZ R3, R84, R199, R3 ;  /* 0x000000c754037223 */ /* 0x000fc80000010003 */
[----:B------:R-:W-:Y:S01]  /*8460*/  FFMA.FTZ R3, R98, R196, R3 ;  /* 0x000000c462037223 */ /* 0x000fe20000010003 */
[----:B------:R-:W-:-:S03]  /*8470*/  FADD.FTZ R196, -R143, R196 ;  /* 0x000000c48fc47221 */ /* 0x000fc60000010100 */
[----:B------:R-:W-:-:S04]  /*8480*/  FFMA.FTZ R3, R96, R201, R3 ;  /* 0x000000c960037223 */ /* 0x000fc80000010003 */
[----:B0-----:R-:W-:Y:S01]  /*8490*/  FFMA.FTZ R5, R94, R202, R3 ;  /* 0x000000ca5e057223 */ /* 0x001fe20000010003 */
[----:B------:R-:W-:-:S03]  /*84a0*/  FADD.FTZ R202, -R145, R202 ;  /* 0x000000ca91ca7221 */ /* 0x000fc60000010100 */
[----:B------:R-:W-:-:S04]  /*84b0*/  FFMA.FTZ R5, R92, R205, R5 ;  /* 0x000000cd5c057223 */ /* 0x000fc80000010005 */
[----:B------:R-:W-:Y:S01]  /*84c0*/  FFMA.FTZ R5, R90, R200, R5 ;  /* 0x000000c85a057223 */ /* 0x000fe20000010005 */
[----:B------:R-:W-:-:S03]  /*84d0*/  FADD.FTZ R200, -R147, R200 ;  /* 0x000000c893c87221 */ /* 0x000fc60000010100 */
[----:B------:R-:W-:Y:S01]  /*84e0*/  FFMA.FTZ R209, R88, R203, R5 ;  /* 0x000000cb58d17223 */ /* 0x000fe20000010005 */
[----:B-1----:R-:W-:-:S04]  /*84f0*/  FFMA.FTZ R187, R2, R188, R187 ;  /* 0x000000bc02bb7223 */ /* 0x002fc800000100bb */
        /* <DEDUP_REMOVED lines=8> */
[----:B------:R-:W-:Y:S01]  /*8580*/  FADD.FTZ R170, -R146, R205 ;  /* 0x000000cd92aa7221 */ /* 0x000fe20000010100 */
[----:B------:R-:W-:Y:S01]  /*8590*/  FMUL.FTZ R205, R183, R64 ;  /* 0x00000040b7cd7220 */ /* 0x000fe20000410000 */
[----:B------:R-:W-:Y:S01]  /*85a0*/  FFMA.FTZ R167, R167, R179, R180 ;  /* 0x000000b3a7a77223 */ /* 0x000fe200000100b4 */
[----:B------:R-:W-:Y:S02]  /*85b0*/  FADD.FTZ R129, R211, R129 ;  /* 0x00000081d3817221 */ /* 0x000fe40000010000 */
[----:B------:R-:W-:Y:S01]  /*85c0*/  FADD.FTZ R128, R205, R128 ;  /* 0x00000080cd807221 */ /* 0x000fe20000010000 */
[----:B------:R-:W-:Y:S01]  /*85d0*/  FFMA.FTZ R177, R166, R167, R177 ;  /* 0x000000a7a6b17223 */ /* 0x000fe200000100b1 */
[----:B------:R-:W-:-:S03]  /*85e0*/  FADD.FTZ R166, -R142, R199 ;  /* 0x000000c78ea67221 */ /* 0x000fc60000010100 */
[----:B------:R-:W-:Y:S01]  /*85f0*/  FFMA.FTZ R163, R163, R177, R178 ;  /* 0x000000b1a3a37223 */ /* 0x000fe200000100b2 */
[----:B------:R-:W-:-:S03]  /*8600*/  FMUL.FTZ R199, R177, R56 ;  /* 0x00000038b1c77220 */ /* 0x000fc60000410000 */
[----:B------:R-:W-:Y:S01]  /*8610*/  FFMA.FTZ R175, R164, R163, R175 ;  /* 0x000000a3a4af7223 */ /* 0x000fe200000100af */
[----:B------:R-:W-:Y:S01]  /*8620*/  FADD.FTZ R164, -R141, R189 ;  /* 0x000000bd8da47221 */ /* 0x000fe20000010100 */
[----:B------:R-:W-:Y:S02]  /*8630*/  FADD.FTZ R124, R199, R124 ;  /* 0x0000007cc77c7221 */ /* 0x000fe40000010000 */
        /* <DEDUP_REMOVED lines=10> */
[----:B------:R-:W-:Y:S01]  /*86e0*/  FMUL.FTZ R7, R169, R44 ;  /* 0x0000002ca9077220 */ /* 0x000fe20000410000 */
[----:B------:R-:W-:Y:S01]  /*86f0*/  FADD.FTZ R168, -R144, R201 ;  /* 0x000000c990a87221 */ /* 0x000fe20000010100 */
[----:B------:R-:W-:Y:S01]  /*8700*/  FMUL.FTZ R201, R179, R60 ;  /* 0x0000003cb3c97220 */ /* 0x000fe20000410000 */
[----:B------:R-:W-:Y:S01]  /*8710*/  FFMA.FTZ R165, R158, R157, R165 ;  /* 0x0000009d9ea57223 */ /* 0x000fe200000100a5 */
[----:B------:R-:W-:Y:S01]  /*8720*/  FMUL.FTZ R3, R157, R42 ;  /* 0x0000002a9d037220 */ /* 0x000fe20000410000 */
[----:B------:R-:W-:Y:S01]  /*8730*/  FMUL.FTZ R158, R161, R50 ;  /* 0x00000032a19e7220 */ /* 0x000fe20000410000 */
        /* <DEDUP_REMOVED lines=10> */
[----:B------:R-:W-:Y:S01]  /*87e0*/  FFMA.FTZ R6, R86, R198, R209 ;  /* 0x000000c656067223 */ /* 0x000fe200000100d1 */
[----:B------:R-:W-:Y:S01]  /*87f0*/  FMUL.FTZ R209, R167, R58 ;  /* 0x0000003aa7d17220 */ /* 0x000fe20000410000 */
[----:B------:R-:W-:Y:S01]  /*8800*/  FADD.FTZ R198, -R149, R198 ;  /* 0x000000c695c67221 */ /* 0x000fe20000010100 */
[----:B------:R-:W-:Y:S01]  /*8810*/  FFMA.FTZ R160, R4, R192, R207 ;  /* 0x000000c004a07223 */ /* 0x000fe200000100cf */
[----:B------:R-:W-:Y:S01]  /*8820*/  FMUL.FTZ R7, R154, R157 ;  /* 0x0000009d9a077220 */ /* 0x000fe20000410000 */
[----:B------:R-:W0:Y:S01]  /*8830*/  SHFL.DOWN PT, R213, R6, 0x1, 0x1f ;  /* 0x08201f0006d57f89 */ /* 0x000e2200000e0000 */
[----:B------:R-:W-:Y:S01]  /*8840*/  FADD.FTZ R121, R4, R121 ;  /* 0x0000007904797221 */ /* 0x000fe20000010000 */
[----:B------:R-:W-:Y:S01]  /*8850*/  FFMA.FTZ R207, R5, R193, R160 ;  /* 0x000000c105cf7223 */ /* 0x000fe200000100a0 */
[----:B------:R-:W-:Y:S01]  /*8860*/  FADD.FTZ R160, -R140, R191 ;  /* 0x000000bf8ca07221 */ /* 0x000fe20000010100 */
[----:B------:R-:W-:Y:S01]  /*8870*/  FMUL.FTZ R191, R175, R52 ;  /* 0x00000034afbf7220 */ /* 0x000fe20000410000 */
[----:B------:R-:W-:Y:S01]  /*8880*/  FMUL.FTZ R194, R194, R7 ;  /* 0x00000007c2c27220 */ /* 0x000fe20000410000 */
[----:B------:R-:W-:Y:S01]  /*8890*/  FFMA.FTZ R162, R158, R190, R207 ;  /* 0x000000be9ea27223 */ /* 0x000fe200000100cf */
[----:B------:R-:W-:Y:S01]  /*88a0*/  FMUL.FTZ R207, R163, R54 ;  /* 0x00000036a3cf7220 */ /* 0x000fe20000410000 */
[----:B------:R-:W-:Y:S01]  /*88b0*/  FADD.FTZ R127, R209, R127 ;  /* 0x0000007fd17f7221 */ /* 0x000fe20000010000 */
[----:B------:R-:W-:Y:S01]  /*88c0*/  FFMA.FTZ R194, R75, R157, R194 ;  /* 0x0000009d4bc27223 */ /* 0x000fe200000100c2 */
[----:B------:R-:W-:Y:S01]  /*88d0*/  FFMA.FTZ R162, R191, R160, R162 ;  /* 0x000000a0bfa27223 */ /* 0x000fe200000100a2 */
[----:B------:R-:W-:Y:S01]  /*88e0*/  FADD.FTZ R125, R207, R125 ;  /* 0x0000007dcf7d7221 */ /* 0x000fe20000010000 */
[----:B------:R-:W-:Y:S01]  /*88f0*/  FADD.FTZ R122, R191, R122 ;  /* 0x0000007abf7a7221 */ /* 0x000fe20000010000 */
[----:B------:R-:W-:Y:S01]  /*8900*/  FADD.FTZ R99, R194, R99 ;  /* 0x00000063c2637221 */ /* 0x000fe20000010000 */
[----:B------:R-:W-:-:S04]  /*8910*/  FFMA.FTZ R162, R207, R164, R162 ;  /* 0x000000a4cfa27223 */ /* 0x000fc800000100a2 */
[----:B------:R-:W-:-:S04]  /*8920*/  FFMA.FTZ R162, R199, R166, R162 ;  /* 0x000000a6c7a27223 */ /* 0x000fc800000100a2 */
[----:B------:R-:W-:Y:S01]  /*8930*/  FFMA.FTZ R162, R209, R196, R162 ;  /* 0x000000c4d1a27223 */ /* 0x000fe200000100a2 */
[----:B0-----:R-:W-:Y:S01]  /*8940*/  @!P1 FADD.FTZ R6, R6, R213 ;  /* 0x000000d506069221 */ /* 0x001fe20000010000 */
[----:B------:R-:W-:Y:S02]  /*8950*/  FMUL.FTZ R213, R181, R66 ;  /* 0x00000042b5d57220 */ /* 0x000fe40000410000 */
[----:B------:R-:W-:Y:S02]  /*8960*/  FFMA.FTZ R162, R201, R168, R162 ;  /* 0x000000a8c9a27223 */ /* 0x000fe400000100a2 */
[----:B------:R-:W0:Y:S02]  /*8970*/  SHFL.DOWN PT, R217, R6, 0x2, 0x1f ;  /* 0x08401f0006d97f89 */ /* 0x000e2400000e0000 */
[----:B------:R-:W-:Y:S01]  /*8980*/  FFMA.FTZ R162, R211, R202, R162 ;  /* 0x000000cad3a27223 */ /* 0x000fe200000100a2 */
[----:B------:R-:W-:-:S03]  /*8990*/  FADD.FTZ R131, R213, R131 ;  /* 0x00000083d5837221 */ /* 0x000fc60000010000 */
[----:B------:R-:W-:-:S04]  /*89a0*/  FFMA.FTZ R162, R205, R170, R162 ;  /* 0x000000aacda27223 */ /* 0x000fc800000100a2 */
[----:B------:R-:W-:-:S04]  /*89b0*/  FFMA.FTZ R162, R213, R200, R162 ;  /* 0x000000c8d5a27223 */ /* 0x000fc800000100a2 */
[----:B------:R-:W-:Y:S01]  /*89c0*/  FFMA.FTZ R162, R203, R172, R162 ;  /* 0x000000accba27223 */ /* 0x000fe200000100a2 */
[----:B------:R-:W-:-:S03]  /*89d0*/  FMUL.FTZ R203, R154, R181 ;  /* 0x000000b59acb7220 */ /* 0x000fc60000410000 */
[----:B------:R-:W-:Y:S01]  /*89e0*/  FFMA.FTZ R189, R215, R198, R162 ;  /* 0x000000c6d7bd7223 */ /* 0x000fe200000100a2 */
[----:B------:R-:W-:Y:S01]  /*89f0*/  FMUL.FTZ R215, R154, R185 ;  /* 0x000000b99ad77220 */ /* 0x000fe20000410000 */
[----:B------:R-:W-:-:S03]  /*8a00*/  FMUL.FTZ R200, R200, R203 ;  /* 0x000000cbc8c87220 */ /* 0x000fc60000410000 */
[----:B------:R-:W1:Y:S01]  /*8a10*/  SHFL.DOWN PT, R162, R189, 0x1, 0x1f ;  /* 0x08201f00bda27f89 */ /* 0x000e6200000e0000 */
[----:B------:R-:W-:Y:S01]  /*8a20*/  FMUL.FTZ R172, R172, R215 ;  /* 0x000000d7acac7220 */ /* 0x000fe20000410000 */
[----:B0-----:R-:W-:Y:S01]  /*8a30*/  @!P0 FADD.FTZ R6, R6, R217 ;  /* 0x000000d906068221 */ /* 0x001fe20000010000 */
[----:B------:R-:W-:Y:S02]  /*8a40*/  FFMA.FTZ R200, R117, R181, R200 ;  /* 0x000000b575c87223 */ /* 0x000fe400000100c8 */
[----:B------:R-:W-:Y:S02]  /*8a50*/  FFMA.FTZ R172, R119, R185, R172 ;  /* 0x000000b977ac7223 */ /* 0x000fe400000100ac */
[----:B------:R-:W0:Y:S01]  /*8a60*/  SHFL.DOWN PT, R217, R6, 0x4, 0x1f ;  /* 0x08801f0006d97f89 */ /* 0x000e2200000e0000 */
[----:B------:R-:W-:Y:S01]  /*8a70*/  FADD.FTZ R77, R200, R77 ;  /* 0x0000004dc84d7221 */ /* 0x000fe20000010000 */
[----:B------:R-:W-:Y:S01]  /*8a80*/  FADD.FTZ R71, R172, R71 ;  /* 0x00000047ac477221 */ /* 0x000fe20000010000 */
        /* <DEDUP_REMOVED lines=9> */
[----:B------:R-:W-:-:S04]  /*8b20*/  FMUL.FTZ R217, R154, R187 ;  /* 0x000000bb9ad97220 */ /* 0x000fc80000410000 */
[----:B------:R-:W-:-:S03]  /*8b30*/  FMUL.FTZ R217, R198, R217 ;  /* 0x000000d9c6d97220 */ /* 0x000fc60000410000 */
[----:B------:R0:W-:Y:S01]  /*8b40*/  @!P0 STS.64 [R150], R10 ;  /* 0x0000000a96008388 */ /* 0x0001e20000000a00 */
[----:B------:R-:W-:-:S04]  /*8b50*/  FFMA.FTZ R217, R132, R187, R217 ;  /* 0x000000bb84d97223 */ /* 0x000fc800000100d9 */
[----:B------:R-:W-:Y:S01]  /*8b60*/  FADD.FTZ R100, R217, R100 ;  /* 0x00000064d9647221 */ /* 0x000fe20000010000 */
[----:B0-----:R-:W-:Y:S01]  /*8b70*/  FMUL.FTZ R11, R154, R183 ;  /* 0x000000b79a0b7220 */ /* 0x001fe20000410000 */
[----:B-1----:R-:W-:-:S03]  /*8b80*/  @!P2 FADD.FTZ R189, R189, R162 ;  /* 0x000000a2bdbda221 */ /* 0x002fc60000010000 */
[----:B------:R-:W-:Y:S01]  /*8b90*/  FMUL.FTZ R170, R170, R11 ;  /* 0x0000000baaaa7220 */ /* 0x000fe20000410000 */
[----:B------:R-:W-:Y:S01]  /*8ba0*/  FMUL.FTZ R11, R154, R171 ;  /* 0x000000ab9a0b7220 */ /* 0x000fe20000410000 */
[----:B------:R-:W0:Y:S03]  /*8bb0*/  SHFL.DOWN PT, R10, R189, 0x8, 0x1f ;  /* 0x09001f00bd0a7f89 */ /* 0x000e2600000e0000 */
[----:B------:R-:W-:Y:S01]  /*8bc0*/  FMUL.FTZ R202, R202, R11 ;  /* 0x0000000bcaca7220 */ /* 0x000fe20000410000 */
[----:B------:R-:W-:Y:S01]  /*8bd0*/  FMUL.FTZ R11, R154, R179 ;  /* 0x000000b39a0b7220 */ /* 0x000fe20000410000 */
[----:B------:R-:W-:Y:S02]  /*8be0*/  FFMA.FTZ R183, R115, R183, R170 ;  /* 0x000000b773b77223 */ /* 0x000fe400000100aa */
[----:B------:R-:W-:Y:S01]  /*8bf0*/  FFMA.FTZ R171, R113, R171, R202 ;  /* 0x000000ab71ab7223 */ /* 0x000fe200000100ca */
[----:B------:R-:W-:Y:S01]  /*8c00*/  FMUL.FTZ R168, R168, R11 ;  /* 0x0000000ba8a87220 */ /* 0x000fe20000410000 */
[----:B------:R-:W-:Y:S01]  /*8c10*/  FMUL.FTZ R11, R154, R167 ;  /* 0x000000a79a0b7220 */ /* 0x000fe20000410000 */
[----:B------:R-:W-:Y:S01]  /*8c20*/  FADD.FTZ R104, R183, R104 ;  /* 0x00000068b7687221 */ /* 0x000fe20000010000 */
[----:B------:R-:W-:Y:S01]  /*8c30*/  FADD.FTZ R106, R171, R106 ;  /* 0x0000006aab6a7221 */ /* 0x000fe20000010000 */
[----:B------:R-:W-:Y:S01]  /*8c40*/  FFMA.FTZ R168, R111, R179, R168 ;  /* 0x000000b36fa87223 */ /* 0x000fe200000100a8 */
[----:B------:R-:W-:Y:S01]  /*8c50*/  FMUL.FTZ R196, R196, R11 ;  /* 0x0000000bc4c47220 */ /* 0x000fe20000410000 */
[----:B------:R-:W-:-:S02]  /*8c60*/  FMUL.FTZ R11, R154, R177 ;  /* 0x000000b19a0b7220 */ /* 0x000fc40000410000 */
[----:B------:R-:W-:Y:S01]  /*8c70*/  FADD.FTZ R81, R168, R81 ;  /* 0x00000051a8517221 */ /* 0x000fe20000010000 */
[----:B------:R-:W-:Y:S01]  /*8c80*/  FFMA.FTZ R196, R109, R167, R196 ;  /* 0x000000a76dc47223 */ /* 0x000fe200000100c4 */
[----:B------:R-:W-:Y:S01]  /*8c90*/  FMUL.FTZ R166, R166, R11 ;  /* 0x0000000ba6a67220 */ /* 0x000fe20000410000 */
[----:B------:R-:W1:Y:S01]  /*8ca0*/  SHFL.DOWN PT, R167, R6, 0x10, 0x1f ;  /* 0x0a001f0006a77f89 */ /* 0x000e6200000e0000 */
[----:B------:R-:W-:Y:S01]  /*8cb0*/  FMUL.FTZ R11, R154, R163 ;  /* 0x000000a39a0b7220 */ /* 0x000fe20000410000 */
[----:B------:R-:W-:Y:S01]  /*8cc0*/  FADD.FTZ R85, R196, R85 ;  /* 0x00000055c4557221 */ /* 0x000fe20000010000 */
[----:B------:R-:W-:Y:S02]  /*8cd0*/  FFMA.FTZ R177, R105, R177, R166 ;  /* 0x000000b169b17223 */ /* 0x000fe400000100a6 */
[----:B------:R-:W-:Y:S01]  /*8ce0*/  FMUL.FTZ R164, R164, R11 ;  /* 0x0000000ba4a47220 */ /* 0x000fe20000410000 */
[C---:B------:R-:W-:Y:S01]  /*8cf0*/  FMUL.FTZ R11, R154.reuse, R175 ;  /* 0x000000af9a0b7220 */ /* 0x040fe20000410000 */
[----:B0-----:R-:W-:Y:S01]  /*8d00*/  @!P1 FADD.FTZ R189, R189, R10 ;  /* 0x0000000abdbd9221 */ /* 0x001fe20000010000 */
[----:B------:R-:W-:Y:S01]  /*8d10*/  ISETP.NE.AND P1, PT, R29, RZ, PT ;  /* 0x000000ff1d00720c */ /* 0x000fe20003f25270 */
[----:B------:R-:W-:Y:S01]  /*8d20*/  FMUL.FTZ R10, R154, R173 ;  /* 0x000000ad9a0a7220 */ /* 0x000fe20000410000 */
[----:B------:R-:W-:Y:S01]  /*8d30*/  FMUL.FTZ R160, R160, R11 ;  /* 0x0000000ba0a07220 */ /* 0x000fe20000410000 */
[----:B------:R-:W-:Y:S01]  /*8d40*/  FMUL.FTZ R11, R154, R161 ;  /* 0x000000a19a0b7220 */ /* 0x000fe20000410000 */
[----:B------:R-:W0:Y:S01]  /*8d50*/  SHFL.DOWN PT, R162, R189, 0x10, 0x1f ;  /* 0x0a001f00bda27f89 */ /* 0x000e2200000e0000 */
[----:B------:R-:W-:Y:S01]  /*8d60*/  FMUL.FTZ R10, R193, R10 ;  /* 0x0000000ac10a7220 */ /* 0x000fe20000410000 */
[----:B------:R-:W-:Y:S01]  /*8d70*/  FFMA.FTZ R160, R95, R175, R160 ;  /* 0x000000af5fa07223 */ /* 0x000fe200000100a0 */
[----:B------:R-:W-:Y:S01]  /*8d80*/  FMUL.FTZ R190, R190, R11 ;  /* 0x0000000bbebe7220 */ /* 0x000fe20000410000 */
[C---:B------:R-:W-:Y:S01]  /*8d90*/  FMUL.FTZ R11, R154.reuse, R159 ;  /* 0x0000009f9a0b7220 */ /* 0x040fe20000410000 */
[----:B------:R-:W-:Y:S01]  /*8da0*/  FFMA.FTZ R158, R89, R173, R10 ;  /* 0x000000ad599e7223 */ /* 0x000fe2000001000a */
[C---:B------:R-:W-:Y:S01]  /*8db0*/  FMUL.FTZ R10, R154.reuse, R169 ;  /* 0x000000a99a0a7220 */ /* 0x040fe20000410000 */
[----:B------:R-:W-:Y:S01]  /*8dc0*/  FMUL.FTZ R154, R154, R165 ;  /* 0x000000a59a9a7220 */ /* 0x000fe20000410000 */
[----:B------:R-:W-:Y:S01]  /*8dd0*/  FADD.FTZ R87, R160, R87 ;  /* 0x00000057a0577221 */ /* 0x000fe20000010000 */
[----:B------:R-:W-:Y:S01]  /*8de0*/  @!P1 SHF.R.U32.HI R5, RZ, 0x2, R63 ;  /* 0x00000002ff059819 */ /* 0x000fe2000001163f */
[----:B------:R-:W-:Y:S01]  /*8df0*/  FMUL.FTZ R192, R192, R11 ;  /* 0x0000000bc0c07220 */ /* 0x000fe20000410000 */
[----:B------:R-:W-:Y:S01]  /*8e00*/  FMUL.FTZ R10, R195, R10 ;  /* 0x0000000ac30a7220 */ /* 0x000fe20000410000 */
[----:B------:R-:W-:Y:S01]  /*8e10*/  FMUL.FTZ R154, R197, R154 ;  /* 0x0000009ac59a7220 */ /* 0x000fe20000410000 */
[----:B------:R-:W-:Y:S01]  /*8e20*/  @!P1 LOP3.LUT R160, R5, 0xf8, RZ, 0xc0, !PT ;  /* 0x000000f805a09812 */ /* 0x000fe200078ec0ff */
[----:B-1----:R-:W-:Y:S01]  /*8e30*/  FADD.FTZ R5, R6, R167 ;  /* 0x000000a706057221 */ /* 0x002fe20000010000 */
        /* <DEDUP_REMOVED lines=9> */
[----:B0-----:R-:W-:Y:S01]  /*8ed0*/  FADD.FTZ R4, R189, R162 ;  /* 0x000000a2bd047221 */ /* 0x001fe20000010000 */
[----:B------:R-:W-:Y:S01]  /*8ee0*/  FADD.FTZ R114, R159, R114 ;  /* 0x000000729f727221 */ /* 0x000fe20000010000 */
[----:B------:R-:W-:Y:S01]  /*8ef0*/  FADD.FTZ R97, R10, R97 ;  /* 0x000000610a617221 */ /* 0x000fe20000010000 */
[----:B------:R-:W-:-:S02]  /*8f00*/  FADD.FTZ R103, R154, R103 ;  /* 0x000000679a677221 */ /* 0x000fc40000010000 */
        /* <DEDUP_REMOVED lines=8> */
[----:B------:R-:W0:Y:S04]  /*8f90*/  @P2 LDS R7, [R107+0x2190] ;  /* 0x002190006b072984 */ /* 0x000e280000000800 */
[----:B------:R-:W3:Y:S01]  /*8fa0*/  @P2 LDS R11, [R107+0x1d90] ;  /* 0x001d90006b0b2984 */ /* 0x000ee20000000800 */
[----:B-1----:R-:W-:Y:S01]  /*8fb0*/  FADD.FTZ R6, R3, R6 ;  /* 0x0000000603067221 */ /* 0x002fe20000010000 */
[----:B------:R-:W-:-:S03]  /*8fc0*/  FADD.FTZ R2, R2, R189 ;  /* 0x000000bd02027221 */ /* 0x000fc60000010000 */
[----:B0-----:R-:W-:Y:S01]  /*8fd0*/  @P2 FADD.FTZ R4, R6, R7 ;  /* 0x0000000706042221 */ /* 0x001fe20000010000 */
[----:B---3--:R-:W-:-:S04]  /*8fe0*/  @P2 FADD.FTZ R2, R2, R11 ;  /* 0x0000000b02022221 */ /* 0x008fc80000010000 */
[----:B------:R1:W-:Y:S04]  /*8ff0*/  @P2 STS [R107+0x2190], R4 ;  /* 0x002190046b002388 */ /* 0x0003e80000000800 */
[----:B------:R1:W-:Y:S04]  /*9000*/  STS [R107+0x1d90], R2 ;  /* 0x001d90026b007388 */ /* 0x0003e80000000800 */
[----:B------:R1:W-:Y:S02]  /*9010*/  @!P2 STS [R107+0x2190], R6 ;  /* 0x002190066b00a388 */ /* 0x0003e40000000800 */
.L_x_3572:
[----:B------:R-:W-:Y:S05]  /*9020*/  BSYNC.RECONVERGENT B0 ;  /* 0x0000000000007941 */ /* 0x000fea0003800200 */
.L_x_3571:
        /* <DEDUP_REMOVED lines=13> */
.L_x_3560:
[----:B------:R-:W-:Y:S01]  /*9100*/  BAR.SYNC.DEFER_BLOCKING 0x0 ;  /* 0x0000000000007b1d */ /* 0x000fe20000010000 */
[-C--:B------:R-:W-:Y:S02]  /*9110*/  ISETP.GE.AND P2, PT, R61, R30.reuse, PT ;  /* 0x0000001e3d00720c */ /* 0x080fe40003f46270 */
[-C--:B------:R-:W-:Y:S02]  /*9120*/  ISETP.GE.AND P3, PT, R59, R30.reuse, PT ;  /* 0x0000001e3b00720c */ /* 0x080fe40003f66270 */
[-C--:B------:R-:W-:Y:S01]  /*9130*/  ISETP.GE.AND P4, PT, R57, R30.reuse, PT ;  /* 0x0000001e3900720c */ /* 0x080fe20003f86270 */
[----:B------:R-:W1:Y:S01]  /*9140*/  LDCU.64 UR10, c[0x0][0x4f8] ;  /* 0x00009f00ff0a77ac */ /* 0x000e620008000a00 */
[----:B------:R-:W-:Y:S02]  /*9150*/  ISETP.GE.AND P5, PT, R55, R30, PT ;  /* 0x0000001e3700720c */ /* 0x000fe40003fa6270 */
[----:B------:R-:W-:Y:S01]  /*9160*/  PRMT R3, RZ, 0x7610, R3 ;  /* 0x00007610ff037816 */ /* 0x000fe20000000003 */
[----:B------:R-:W2:Y:S01]  /*9170*/  LDCU.64 UR28, c[0x0][0x500] ;  /* 0x0000a000ff1c77ac */ /* 0x000ea20008000a00 */
[----:B------:R-:W-:-:S02]  /*9180*/  PRMT R0, RZ, 0x7610, R0 ;  /* 0x00007610ff007816 */ /* 0x000fc40000000000 */
[----:B0-----:R-:W-:Y:S02]  /*9190*/  PRMT R5, RZ, 0x7610, R5 ;  /* 0x00007610ff057816 */ /* 0x001fe40000000005 */
[----:B------:R-:W-:Y:S02]  /*91a0*/  PRMT R2, RZ, 0x7610, R2 ;  /* 0x00007610ff027816 */ /* 0x000fe40000000002 */
[-C--:B------:R-:W-:Y:S02]  /*91b0*/  ISETP.GE.AND P6, PT, R53, R30.reuse, PT ;  /* 0x0000001e3500720c */ /* 0x080fe40003fc6270 */
[-C--:B------:R-:W-:Y:S01]  /*91c0*/  ISETP.GE.AND P1, PT, R51, R30.reuse, PT ;  /* 0x0000001e3300720c */ /* 0x080fe20003f26270 */
[----:B------:R-:W3:Y:S01]  /*91d0*/  @!P2 LDG.E.U16 R3, desc[UR26][R8.64] ;  /* 0x0000001a0803a981 */ /* 0x000ee2000c1e1500 */
[----:B------:R-:W-:-:S03]  /*91e0*/  ISETP.GE.AND P2, PT, R49, R30, PT ;  /* 0x0000001e3100720c */ /* 0x000fc60003f46270 */
[----:B------:R-:W4:Y:S01]  /*91f0*/  @!P3 LDG.E.U16 R0, desc[UR26][R8.64+0x40] ;  /* 0x0000401a0800b981 */ /* 0x000f22000c1e1500 */
[-C--:B------:R-:W-:Y:S02]  /*9200*/  ISETP.GE.AND P3, PT, R47, R30.reuse, PT ;  /* 0x0000001e2f00720c */ /* 0x080fe40003f66270 */
[----:B------:R-:W-:Y:S01]  /*9210*/  PRMT R7, RZ, 0x7610, R7 ;  /* 0x00007610ff077816 */ /* 0x000fe20000000007 */
[----:B------:R-:W5:Y:S01]  /*9220*/  @!P4 LDG.E.U16 R5, desc[UR26][R8.64+0x80] ;  /* 0x0000801a0805c981 */ /* 0x000f62000c1e1500 */
[-C--:B------:R-:W-:Y:S02]  /*9230*/  ISETP.GE.AND P4, PT, R45, R30.reuse, PT ;  /* 0x0000001e2d00720c */ /* 0x080fe40003f86270 */
[----:B------:R-:W-:Y:S01]  /*9240*/  PRMT R4, RZ, 0x7610, R4 ;  /* 0x00007610ff047816 */ /* 0x000fe20000000004 */
[----:B------:R-:W2:Y:S01]  /*9250*/  @!P5 LDG.E.U16 R2, desc[UR26][R8.64+0xc0] ;  /* 0x0000c01a0802d981 */ /* 0x000ea2000c1e1500 */
[----:B------:R-:W-:Y:S02]  /*9260*/  ISETP.GE.AND P5, PT, R43, R30, PT ;  /* 0x0000001e2b00720c */ /* 0x000fe40003fa6270 */
[----:B------:R-:W-:Y:S01]  /*9270*/  PRMT R11, RZ, 0x7610, R11 ;  /* 0x00007610ff0b7816 */ /* 0x000fe2000000000b */
[----:B------:R-:W2:Y:S01]  /*9280*/  @!P6 LDG.E.U16 R7, desc[UR26][R8.64+0x100] ;  /* 0x0001001a0807e981 */ /* 0x000ea2000c1e1500 */
[----:B------:R-:W-:-:S02]  /*9290*/  PRMT R6, RZ, 0x7610, R6 ;  /* 0x00007610ff067816 */ /* 0x000fc40000000006 */
[----:B------:R-:W-:Y:S01]  /*92a0*/  PRMT R29, RZ, 0x7610, R29 ;  /* 0x00007610ff1d7816 */ /* 0x000fe2000000001d */
[----:B------:R-:W2:Y:S01]  /*92b0*/  @!P1 LDG.E.U16 R4, desc[UR26][R8.64+0x140] ;  /* 0x0001401a08049981 */ /* 0x000ea2000c1e1500 */
[----:B------:R-:W-:Y:S02]  /*92c0*/  PRMT R10, RZ, 0x7610, R10 ;  /* 0x00007610ff0a7816 */ /* 0x000fe4000000000a */
        /* <DEDUP_REMOVED lines=21> */
[----:B------:R-:W-:-:S03]  /*9420*/  F2FP.F16.F32.PACK_AB R116, R116, R153 ;  /* 0x000000997474723e */ /* 0x000fc600000000ff */
        /* <DEDUP_REMOVED lines=20> */
[----:B------:R-:W4:Y:S01]  /*9570*/  LDS.U16 R4, [R12+0x6] ;  /* 0x000006000c047984 */ /* 0x000f220000000400 */
[----:B0-----:R-:W-:-:S03]  /*9580*/  HADD2.F32 R5, -RZ, R0.H0_H0 ;  /* 0x20000000ff057230 */ /* 0x001fc60000004100 */
[----:B------:R-:W-:Y:S02]  /*9590*/  LDS.U16 R0, [R12+0x8] ;  /* 0x000008000c007984 */ /* 0x000fe40000000400 */
[--C-:B------:R-:W-:Y:S01]  /*95a0*/  FADD.FTZ R6, R5, R38.reuse ;  /* 0x0000002605067221 */ /* 0x100fe20000010000 */
[----:B--2---:R-:W-:Y:S02]  /*95b0*/  HADD2.F32 R5, -RZ, R2.H0_H0 ;  /* 0x20000002ff057230 */ /* 0x004fe40000004100 */
[----:B---3--:R-:W-:Y:S01]  /*95c0*/  HADD2.F32 R3, -RZ, R3.H0_H0 ;  /* 0x20000003ff037230 */ /* 0x008fe20000004100 */
[----:B------:R-:W-:Y:S01]  /*95d0*/  LDS.U16 R2, [R12+0xa] ;  /* 0x00000a000c027984 */ /* 0x000fe20000000400 */
[----:B------:R-:W-:Y:S01]  /*95e0*/  FSETP.GTU.FTZ.AND P5, PT, R6, 20, PT ;  /* 0x41a000000600780b */ /* 0x000fe20003fbc000 */
[--C-:B------:R-:W-:Y:S02]  /*95f0*/  FADD.FTZ R5, R5, R38.reuse ;  /* 0x0000002605057221 */ /* 0x100fe40000010000 */
[----:B------:R-:W-:Y:S01]  /*9600*/  FADD.FTZ R9, R3, R38 ;  /* 0x0000002603097221 */ /* 0x000fe20000010000 */
[----:B----4-:R-:W-:-:S02]  /*9610*/  HADD2.F32 R3, -RZ, R4.H0_H0 ;  /* 0x20000004ff037230 */ /* 0x010fc40000004100 */
[----:B------:R-:W-:Y:S01]  /*9620*/  FSETP.GTU.FTZ.AND P6, PT, R5, 20, PT ;  /* 0x41a000000500780b */ /* 0x000fe20003fdc000 */
[----:B------:R-:W-:Y:S02]  /*9630*/  LDS.U16 R4, [R12+0xe] ;  /* 0x00000e000c047984 */ /* 0x000fe40000000400 */
[----:B------:R-:W-:Y:S02]  /*9640*/  FADD.FTZ R10, R3, R38 ;  /* 0x00000026030a7221 */ /* 0x000fe40000010000 */
[----:B------:R-:W0:Y:S01]  /*9650*/  LDS.U16 R3, [R12+0xc] ;  /* 0x00000c000c037984 */ /* 0x000e220000000400 */
[----:B------:R-:W-:Y:S02]  /*9660*/  FSETP.GTU.FTZ.AND P1, PT, R9, 20, PT ;  /* 0x41a000000900780b */ /* 0x000fe40003f3c000 */
[----:B------:R-:W-:Y:S01]  /*9670*/  FSETP.GTU.FTZ.AND P2, PT, R10, 20, PT ;  /* 0x41a000000a00780b */ /* 0x000fe20003f5c000 */
[----:B------:R-:W-:-:S04]  /*9680*/  @!P5 FMUL.FTZ R6, R6, -1.4426950216293334961 ;  /* 0xbfb8aa3b0606d820 */ /* 0x000fc80000410000 */
[----:B------:R2:W3:Y:S01]  /*9690*/  @!P5 MUFU.EX2 R7, R6 ;  /* 0x000000060007d308 */ /* 0x0004e20000000800 */
[----:B------:R-:W-:Y:S02]  /*96a0*/  @!P6 FMUL.FTZ R8, R5, -1.4426950216293334961 ;  /* 0xbfb8aa3b0508e820 */ /* 0x000fe40000410000 */
[----:B------:R-:W4:Y:S04]  /*96b0*/  LDS.U16 R5, [R12+0x10] ;  /* 0x000010000c057984 */ /* 0x000f280000000400 */
[----:B--2---:R-:W2:Y:S01]  /*96c0*/  LDS.U16 R6, [R12+0x12] ;  /* 0x000012000c067984 */ /* 0x004ea20000000400 */
[----:B------:R-:W-:Y:S01]  /*96d0*/  @!P1 FMUL.FTZ R9, R9, -1.4426950216293334961 ;  /* 0xbfb8aa3b09099820 */ /* 0x000fe20000410000 */
[----:B------:R-:W-:-:S05]  /*96e0*/  @!P2 FMUL.FTZ R10, R10, -1.4426950216293334961 ;  /* 0xbfb8aa3b0a0aa820 */ /* 0x000fca0000410000 */
[----:B------:R-:W5:Y:S08]  /*96f0*/  @!P1 MUFU.EX2 R9, R9 ;  /* 0x0000000900099308 */ /* 0x000f700000000800 */
[----:B------:R-:W1:Y:S01]  /*9700*/  @!P2 MUFU.EX2 R10, R10 ;  /* 0x0000000a000aa308 */ /* 0x000e620000000800 */
[----:B---3--:R-:W-:-:S07]  /*9710*/  @!P5 FADD.FTZ R7, R7, 1 ;  /* 0x3f8000000707d421 */ /* 0x008fce0000010000 */
[----:B------:R-:W3:Y:S01]  /*9720*/  @!P6 MUFU.EX2 R8, R8 ;  /* 0x000000080008e308 */ /* 0x000ee20000000800 */
[----:B-----5:R-:W-:Y:S01]  /*9730*/  @!P1 FADD.FTZ R9, R9, 1 ;  /* 0x3f80000009099421 */ /* 0x020fe20000010000 */
[----:B0-----:R-:W-:Y:S02]  /*9740*/  HADD2.F32 R3, -RZ, R3.H0_H0 ;  /* 0x20000003ff037230 */ /* 0x001fe40000004100 */
[----:B-1----:R-:W-:-:S04]  /*9750*/  @!P2 FADD.FTZ R10, R10, 1 ;  /* 0x3f8000000a0aa421 */ /* 0x002fc80000010000 */
[----:B------:R-:W-:Y:S01]  /*9760*/  @!P5 MUFU.RCP R40, R7 ;  /* 0x000000070028d308 */ /* 0x000fe20000001000 */
[----:B------:R-:W-:Y:S01]  /*9770*/  FADD.FTZ R29, R3, R38 ;  /* 0x00000026031d7221 */ /* 0x000fe20000010000 */
[----:B------:R-:W-:-:S06]  /*9780*/  HADD2.F32 R3, -RZ, R4.H0_H0 ;  /* 0x20000004ff037230 */ /* 0x000fcc0000004100 */
[----:B------:R-:W0:Y:S01]  /*9790*/  @!P1 MUFU.RCP R42, R9 ;  /* 0x00000009002a9308 */ /* 0x000e220000001000 */
[----:B------:R-:W-:-:S07]  /*97a0*/  FADD.FTZ R4, R3, R38 ;  /* 0x0000002603047221 */ /* 0x000fce0000010000 */
[----:B------:R-:W1:Y:S01]  /*97b0*/  @!P2 MUFU.RCP R7, R10 ;  /* 0x0000000a0007a308 */ /* 0x000e620000001000 */
[----:B----4-:R-:W-:Y:S02]  /*97c0*/  HADD2.F32 R5, -RZ, R5.H0_H0 ;  /* 0x20000005ff057230 */ /* 0x010fe40000004100 */
[----:B--2---:R-:W-:Y:S02]  /*97d0*/  HADD2.F32 R3, -RZ, R6.H0_H0 ;  /* 0x20000006ff037230 */ /* 0x004fe40000004100 */
[----:B---3--:R-:W-:Y:S01]  /*97e0*/  @!P6 FADD.FTZ R8, R8, 1 ;  /* 0x3f8000000808e421 */ /* 0x008fe20000010000 */
[----:B------:R-:W-:Y:S02]  /*97f0*/  HADD2.F32 R11, -RZ, R0.H0_H0 ;  /* 0x20000000ff0b7230 */ /* 0x000fe40000004100 */
[--C-:B------:R-:W-:Y:S01]  /*9800*/  FADD.FTZ R5, R5, R38.reuse ;  /* 0x0000002605057221 */ /* 0x100fe20000010000 */
[--C-:B------:R-:W-:Y:S01]  /*9810*/  FADD.FTZ R6, R3, R38.reuse ;  /* 0x0000002603067221 */ /* 0x100fe20000010000 */
[----:B0-----:R-:W-:Y:S01]  /*9820*/  @!P1 FMUL.FTZ R97, R97, R42 ;  /* 0x0000002a61619220 */ /* 0x001fe20000410000 */
[----:B------:R-:W0:Y:S01]  /*9830*/  @!P6 MUFU.RCP R8, R8 ;  /* 0x000000080008e308 */ /* 0x000e220000001000 */
[----:B------:R-:W-:Y:S01]  /*9840*/  FADD.FTZ R0, R11, R38 ;  /* 0x000000260b007221 */ /* 0x000fe20000010000 */
[----:B------:R-:W-:Y:S01]  /*9850*/  HADD2.F32 R11, -RZ, R2.H0_H0 ;  /* 0x20000002ff0b7230 */ /* 0x000fe20000004100 */
[----:B------:R-:W-:Y:S01]  /*9860*/  FSETP.GTU.FTZ.AND P1, PT, R5, 20, PT ;  /* 0x41a000000500780b */ /* 0x000fe20003f3c000 */
[----:B-1----:R-:W-:Y:S01]  /*9870*/  @!P2 FMUL.FTZ R114, R114, R7 ;  /* 0x000000077272a220 */ /* 0x002fe20000410000 */
[----:B------:R-:W-:-:S02]  /*9880*/  FSETP.GTU.FTZ.AND P2, PT, R6, 20, PT ;  /* 0x41a000000600780b */ /* 0x000fc40003f5c000 */
[----:B------:R-:W-:Y:S01]  /*9890*/  FADD.FTZ R11, R11, R38 ;  /* 0x000000260b0b7221 */ /* 0x000fe20000010000 */
[----:B------:R-:W-:-:S04]  /*98a0*/  FSETP.GTU.FTZ.AND P3, PT, R0, 20, PT ;  /* 0x41a000000000780b */ /* 0x000fc80003f7c000 */
[----:B------:R-:W-:Y:S01]  /*98b0*/  FSETP.GTU.FTZ.AND P4, PT, R11, 20, PT ;  /* 0x41a000000b00780b */ /* 0x000fe20003f9c000 */
[----:B------:R-:W-:-:S03]  /*98c0*/  @!P5 FMUL.FTZ R103, R103, R40 ;  /* 0x000000286767d220 */ /* 0x000fc60000410000 */
[----:B------:R-:W-:Y:S01]  /*98d0*/  @!P1 FMUL.FTZ R5, R5, -1.4426950216293334961 ;  /* 0xbfb8aa3b05059820 */ /* 0x000fe20000410000 */
[----:B------:R-:W-:Y:S01]  /*98e0*/  FSETP.GTU.FTZ.AND P5, PT, R29, 20, PT ;  /* 0x41a000001d00780b */ /* 0x000fe20003fbc000 */
[----:B0-----:R-:W-:Y:S01]  /*98f0*/  @!P6 FMUL.FTZ R99, R99, R8 ;  /* 0x000000086363e220 */ /* 0x001fe20000410000 */
[----:B------:R-:W-:Y:S01]  /*9900*/  @!P2 FMUL.FTZ R6, R6, -1.4426950216293334961 ;  /* 0xbfb8aa3b0606a820 */ /* 0x000fe20000410000 */
[----:B------:R-:W-:Y:S01]  /*9910*/  FSETP.GTU.FTZ.AND P6, PT, R4, 20, PT ;  /* 0x41a000000400780b */ /* 0x000fe20003fdc000 */
[----:B------:R-:W-:Y:S01]  /*9920*/  @!P3 FMUL.FTZ R0, R0, -1.4426950216293334961 ;  /* 0xbfb8aa3b0000b820 */ /* 0x000fe20000410000 */
[----:B------:R-:W0:Y:S03]  /*9930*/  @!P1 MUFU.EX2 R5, R5 ;  /* 0x0000000500059308 */ /* 0x000e260000000800 */
[----:B------:R-:W-:-:S05]  /*9940*/  @!P4 FMUL.FTZ R2, R11, -1.4426950216293334961 ;  /* 0xbfb8aa3b0b02c820 */ /* 0x000fca0000410000 */
[----:B------:R-:W1:Y:S01]  /*9950*/  @!P2 MUFU.EX2 R6, R6 ;  /* 0x000000060006a308 */ /* 0x000e620000000800 */
[----:B------:R-:W-:-:S07]  /*9960*/  @!P5 FMUL.FTZ R3, R29, -1.4426950216293334961 ;  /* 0xbfb8aa3b1d03d820 */ /* 0x000fce0000410000 */
[----:B------:R-:W2:Y:S01]  /*9970*/  @!P3 MUFU.EX2 R0, R0 ;  /* 0x000000000000b308 */ /* 0x000ea20000000800 */
[----:B------:R-:W-:-:S07]  /*9980*/  @!P6 FMUL.FTZ R4, R4, -1.4426950216293334961 ;  /* 0xbfb8aa3b0404e820 */ /* 0x000fce0000410000 */
[----:B------:R-:W3:Y:S01]  /*9990*/  @!P4 MUFU.EX2 R2, R2 ;  /* 0x000000020002c308 */ /* 0x000ee20000000800 */
[----:B0-----:R-:W-:Y:S01]  /*99a0*/  @!P1 FADD.FTZ R5, R5, 1 ;  /* 0x3f80000005059421 */ /* 0x001fe20000010000 */
[----:B-1----:R-:W-:-:S06]  /*99b0*/  @!P2 FADD.FTZ R6, R6, 1 ;  /* 0x3f8000000606a421 */ /* 0x002fcc0000010000 */
[----:B------:R-:W0:Y:S01]  /*99c0*/  @!P5 MUFU.EX2 R3, R3 ;  /* 0x000000030003d308 */ /* 0x000e220000000800 */
[----:B--2---:R-:W-:-:S07]  /*99d0*/  @!P3 FADD.FTZ R0, R0, 1 ;  /* 0x3f8000000000b421 */ /* 0x004fce0000010000 */
[----:B------:R-:W1:Y:S01]  /*99e0*/  @!P6 MUFU.EX2 R4, R4 ;  /* 0x000000040004e308 */ /* 0x000e620000000800 */
[----:B---3--:R-:W-:-:S07]  /*99f0*/  @!P4 FADD.FTZ R2, R2, 1 ;  /* 0x3f8000000202c421 */ /* 0x008fce0000010000 */
[----:B------:R-:W2:Y:S08]  /*9a00*/  @!P1 MUFU.RCP R5, R5 ;  /* 0x0000000500059308 */ /* 0x000eb00000001000 */
[----:B------:R-:W3:Y:S01]  /*9a10*/  @!P2 MUFU.RCP R6, R6 ;  /* 0x000000060006a308 */ /* 0x000ee20000001000 */
[----:B0-----:R-:W-:-:S07]  /*9a20*/  @!P5 FADD.FTZ R3, R3, 1 ;  /* 0x3f8000000303d421 */ /* 0x001fce0000010000 */
[----:B------:R0:W-:Y:S01]  /*9a30*/  @!P3 MUFU.RCP R8, R0 ;  /* 0x000000000008b308 */ /* 0x0001e20000001000 */
[----:B-1----:R-:W-:Y:S01]  /*9a40*/  @!P6 FADD.FTZ R4, R4, 1 ;  /* 0x3f8000000404e421 */ /* 0x002fe20000010000 */
[----:B0-----:R-:W0:Y:S06]  /*9a50*/  LDS.U16 R0, [R12+0x14] ;  /* 0x000014000c007984 */ /* 0x001e2c0000000400 */
[----:B------:R1:W4:Y:S01]  /*9a60*/  @!P4 MUFU.RCP R7, R2 ;  /* 0x000000020007c308 */ /* 0x0003220000001000 */
[----:B--2---:R-:W-:Y:S01]  /*9a70*/  @!P1 FMUL.FTZ R108, R108, R5 ;  /* 0x000000056c6c9220 */ /* 0x004fe20000410000 */
[----:B---3--:R-:W-:Y:S01]  /*9a80*/  @!P2 FMUL.FTZ R85, R85, R6 ;  /* 0x000000065555a220 */ /* 0x008fe20000410000 */
[----:B------:R-:W-:Y:S04]  /*9a90*/  LDS.U16 R5, [R12+0x1c] ;  /* 0x00001c000c057984 */ /* 0x000fe80000000400 */
[----:B------:R-:W-:Y:S04]  /*9aa0*/  LDS.U16 R6, [R12+0x1e] ;  /* 0x00001e000c067984 */ /* 0x000fe80000000400 */
[----:B-1----:R-:W1:Y:S01]  /*9ab0*/  LDS.U16 R2, [R12+0x16] ;  /* 0x000016000c027984 */ /* 0x002e620000000400 */
[----:B------:R2:W3:Y:S08]  /*9ac0*/  @!P5 MUFU.RCP R10, R3 ;  /* 0x00000003000ad308 */ /* 0x0004f00000001000 */
[----:B------:R5:W3:Y:S01]  /*9ad0*/  @!P6 MUFU.RCP R9, R4 ;  /* 0x000000040009e308 */ /* 0x000ae20000001000 */
[----:B--2---:R-:W2:Y:S04]  /*9ae0*/  LDS.U16 R3, [R12+0x18] ;  /* 0x000018000c037984 */ /* 0x004ea80000000400 */
[----:B-----5:R-:W5:Y:S01]  /*9af0*/  LDS.U16 R4, [R12+0x1a] ;  /* 0x00001a000c047984 */ /* 0x020f620000000400 */
[----:B------:R-:W-:Y:S01]  /*9b00*/  BAR.SYNC.DEFER_BLOCKING 0x0 ;  /* 0x0000000000007b1d */ /* 0x000fe20000010000 */
[----:B----4-:R-:W-:Y:S01]  /*9b10*/  @!P4 FMUL.FTZ R112, R112, R7 ;  /* 0x000000077070c220 */ /* 0x010fe20000410000 */
[----:B------:R-:W-:-:S02]  /*9b20*/  PRMT R7, R116, 0x7632, R7 ;  /* 0x0000763274077816 */ /* 0x000fc40000000007 */
[----:B------:R-:W-:Y:S01]  /*9b30*/  F2FP.F16.F32.PACK_AB R118, R121, R118 ;  /* 0x000000767976723e */ /* 0x000fe200000000ff */
[----:B------:R-:W-:Y:S02]  /*9b40*/  @!P3 FMUL.FTZ R91, R91, R8 ;  /* 0x000000085b5bb220 */ /* 0x000fe40000410000 */
[----:B------:R0:W-:Y:S02]  /*9b50*/  STS.U16 [R12+0x2], R7 ;  /* 0x000002070c007388 */ /* 0x0001e40000000400 */
[----:B0-----:R-:W-:-:S05]  /*9b60*/  HADD2.F32 R7, -RZ, R0.H0_H0 ;  /* 0x20000000ff077230 */ /* 0x001fca0000004100 */
[----:B------:R-:W-:Y:S01]  /*9b70*/  FADD.FTZ R0, R7, R38 ;  /* 0x0000002607007221 */ /* 0x000fe20000010000 */
[----:B-1----:R-:W-:Y:S02]  /*9b80*/  HADD2.F32 R7, -RZ, R2.H0_H0 ;  /* 0x20000002ff077230 */ /* 0x002fe40000004100 */
[----:B--2---:R-:W-:-:S03]  /*9b90*/  HADD2.F32 R3, -RZ, R3.H0_H0 ;  /* 0x20000003ff037230 */ /* 0x004fc60000004100 */
[--C-:B------:R-:W-:Y:S01]  /*9ba0*/  FADD.FTZ R2, R7, R38.reuse ;  /* 0x0000002607027221 */ /* 0x100fe20000010000 */
[----:B-----5:R-:W-:Y:S02]  /*9bb0*/  HADD2.F32 R7, -RZ, R4.H0_H0 ;  /* 0x20000004ff077230 */ /* 0x020fe40000004100 */
[----:B------:R-:W-:Y:S01]  /*9bc0*/  FADD.FTZ R4, R3, R38 ;  /* 0x0000002603047221 */ /* 0x000fe20000010000 */
[----:B------:R-:W-:Y:S02]  /*9bd0*/  PRMT R8, R118, 0x7632, R8 ;  /* 0x0000763276087816 */ /* 0x000fe40000000008 */
[----:B------:R-:W-:Y:S01]  /*9be0*/  FADD.FTZ R7, R7, R38 ;  /* 0x0000002607077221 */ /* 0x000fe20000010000 */
[----:B------:R-:W-:Y:S02]  /*9bf0*/  F2FP.F16.F32.PACK_AB R120, R123, R120 ;  /* 0x000000787b78723e */ /* 0x000fe400000000ff */
[----:B------:R-:W-:Y:S02]  /*9c00*/  F2FP.F16.F32.PACK_AB R122, R125, R122 ;  /* 0x0000007a7d7a723e */ /* 0x000fe400000000ff */
[----:B------:R-:W-:Y:S01]  /*9c10*/  F2FP.F16.F32.PACK_AB R124, R127, R124 ;  /* 0x0000007c7f7c723e */ /* 0x000fe200000000ff */
[----:B---3--:R-:W-:Y:S01]  /*9c20*/  @!P5 FMUL.FTZ R87, R87, R10 ;  /* 0x0000000a5757d220 */ /* 0x008fe20000410000 */
[----:B------:R-:W-:Y:S01]  /*9c30*/  FSETP.GTU.FTZ.AND P2, PT, R4, 20, PT ;  /* 0x41a000000400780b */ /* 0x000fe20003f5c000 */
[----:B------:R-:W-:Y:S01]  /*9c40*/  @!P6 FMUL.FTZ R110, R110, R9 ;  /* 0x000000096e6ee220 */ /* 0x000fe20000410000 */
[----:B------:R0:W-:Y:S01]  /*9c50*/  STS.U16 [R12+0x6], R8 ;  /* 0x000006080c007388 */ /* 0x0001e20000000400 */
[----:B------:R-:W-:-:S02]  /*9c60*/  FSETP.GTU.FTZ.AND P5, PT, R7, 20, PT ;  /* 0x41a000000700780b */ /* 0x000fc40003fbc000 */
[----:B------:R-:W-:Y:S02]  /*9c70*/  PRMT R9, R120, 0x7632, R9 ;  /* 0x0000763278097816 */ /* 0x000fe40000000009 */
[----:B------:R-:W-:Y:S02]  /*9c80*/  PRMT R10, R122, 0x7632, R10 ;  /* 0x000076327a0a7816 */ /* 0x000fe4000000000a */
[----:B------:R-:W-:Y:S02]  /*9c90*/  F2FP.F16.F32.PACK_AB R126, R129, R126 ;  /* 0x0000007e817e723e */ /* 0x000fe400000000ff */
[----:B0-----:R-:W-:Y:S02]  /*9ca0*/  PRMT R8, R124, 0x7632, R8 ;  /* 0x000076327c087816 */ /* 0x001fe40000000008 */
[----:B------:R-:W-:Y:S02]  /*9cb0*/  F2FP.F16.F32.PACK_AB R128, R131, R128 ;  /* 0x000000808380723e */ /* 0x000fe400000000ff */
[----:B------:R-:W-:Y:S01]  /*9cc0*/  F2FP.F16.F32.PACK_AB R130, R133, R130 ;  /* 0x000000828582723e */ /* 0x000fe200000000ff */
[----:B------:R0:W-:Y:S01]  /*9cd0*/  STS.U16 [R12+0xa], R9 ;  /* 0x00000a090c007388 */ /* 0x0001e20000000400 */
[----:B------:R-:W-:-:S03]  /*9ce0*/  HADD2.F32 R3, -RZ, R6.H0_H0 ;  /* 0x20000006ff037230 */ /* 0x000fc60000004100 */
[----:B------:R1:W-:Y:S04]  /*9cf0*/  STS.U16 [R12+0xe], R10 ;  /* 0x00000e0a0c007388 */ /* 0x0003e80000000400 */
[----:B------:R2:W-:Y:S01]  /*9d00*/  STS.U16 [R12+0x12], R8 ;  /* 0x000012080c007388 */ /* 0x0005e20000000400 */
[----:B0-----:R-:W-:Y:S02]  /*9d10*/  PRMT R9, R126, 0x7632, R9 ;  /* 0x000076327e097816 */ /* 0x001fe40000000009 */
[----:B-1----:R-:W-:Y:S02]  /*9d20*/  PRMT R10, R128, 0x7632, R10 ;  /* 0x00007632800a7816 */ /* 0x002fe4000000000a */
[----:B--2---:R-:W-:Y:S01]  /*9d30*/  PRMT R8, R130, 0x7632, R8 ;  /* 0x0000763282087816 */ /* 0x004fe20000000008 */
[----:B------:R-:W-:Y:S01]  /*9d40*/  FADD.FTZ R6, R3, R38 ;  /* 0x0000002603067221 */ /* 0x000fe20000010000 */
[----:B------:R-:W-:Y:S01]  /*9d50*/  FSETP.GTU.FTZ.AND P6, PT, R0, 20, PT ;  /* 0x41a000000000780b */ /* 0x000fe20003fdc000 */
[----:B------:R-:W-:Y:S01]  /*9d60*/  STS.U16 [R12], R116 ;  /* 0x000000740c007388 */ /* 0x000fe20000000400 */
[----:B------:R-:W-:-:S02]  /*9d70*/  HADD2.F32 R5, -RZ, R5.H0_H0 ;  /* 0x20000005ff057230 */ /* 0x000fc40000004100 */
[----:B------:R-:W-:Y:S01]  /*9d80*/  @!P2 FMUL.FTZ R3, R4, -1.4426950216293334961 ;  /* 0xbfb8aa3b0403a820 */ /* 0x000fe20000410000 */
        /* <DEDUP_REMOVED lines=13> */
[----:B------:R-:W-:-:S03]  /*9e60*/  FADD.FTZ R5, R5, R38 ;  /* 0x0000002605057221 */ /* 0x000fc60000010000 */
        /* <DEDUP_REMOVED lines=19> */
[----:B------:R-:W-:-:S05]  /*9fa0*/  FSETP.GTU.FTZ.AND P1, PT, R5, 20, PT ;  /* 0x41a000000500780b */ /* 0x000fca0003f3c000 */
[----:B------:R-:W1:Y:S01]  /*9fb0*/  @!P6 MUFU.EX2 R0, R0 ;  /* 0x000000000000e308 */ /* 0x000e620000000800 */
[----:B------:R-:W-:-:S05]  /*9fc0*/  FSETP.GTU.FTZ.AND P4, PT, R6, 20, PT ;  /* 0x41a000000600780b */ /* 0x000fca0003f9c000 */
[----:B------:R-:W-:Y:S02]  /*9fd0*/  @!P3 FMUL.FTZ R2, R2, -1.4426950216293334961 ;  /* 0xbfb8aa3b0202b820 */ /* 0x000fe40000410000 */
[----:B------:R-:W2:Y:S01]  /*9fe0*/  @!P2 MUFU.EX2 R3, R3 ;  /* 0x000000030003a308 */ /* 0x000ea20000000800 */
[----:B------:R-:W-:Y:S01]  /*9ff0*/  @!P1 FMUL.FTZ R5, R5, -1.4426950216293334961 ;  /* 0xbfb8aa3b05059820 */ /* 0x000fe20000410000 */
[----:B------:R-:W3:Y:S06]  /*a000*/  LDS R8, [UR25+0x840] ;  /* 0x00084019ff087984 */ /* 0x000eec0008000800 */
[----:B------:R-:W4:Y:S01]  /*a010*/  @!P3 MUFU.EX2 R2, R2 ;  /* 0x000000020002b308 */ /* 0x000f220000000800 */
[----:B-1----:R-:W-:-:S07]  /*a020*/  @!P6 FADD.FTZ R0, R0, 1 ;  /* 0x3f8000000000e421 */ /* 0x002fce0000010000 */
[----:B------:R-:W1:Y:S01]  /*a030*/  @!P1 MUFU.EX2 R5, R5 ;  /* 0x0000000500059308 */ /* 0x000e620000000800 */
[----:B------:R-:W-:Y:S01]  /*a040*/  @!P4 FMUL.FTZ R6, R6, -1.4426950216293334961 ;  /* 0xbfb8aa3b0606c820 */ /* 0x000fe20000410000 */
[----:B--2---:R-:W-:Y:S01]  /*a050*/  @!P2 FADD.FTZ R3, R3, 1 ;  /* 0x3f8000000303a421 */ /* 0x004fe20000010000 */
[----:B------:R-:W-:Y:S02]  /*a060*/  UMOV UR7, URZ ;  /* 0x000000ff00077c82 */ /* 0x000fe40008000000 */
[----:B------:R-:W-:-:S03]  /*a070*/  UIMAD.WIDE.U32 UR8, UR30, UR10, UR6 ;  /* 0x0000000a1e0872a5 */ /* 0x000fc6000f8e0006 */
[----:B------:R-:W2:Y:S01]  /*a080*/  @!P6 MUFU.RCP R0, R0 ;  /* 0x000000000000e308 */ /* 0x000ea20000001000 */
[----:B------:R-:W-:Y:S01]  /*a090*/  UIMAD UR9, UR30, UR11, UR9 ;  /* 0x0000000b1e0972a4 */ /* 0x000fe2000f8e0209 */
[----:B----4-:R-:W-:Y:S01]  /*a0a0*/  @!P3 FADD.FTZ R2, R2, 1 ;  /* 0x3f8000000202b421 */ /* 0x010fe20000010000 */
[----:B------:R-:W4:Y:S05]  /*a0b0*/  LDCU.64 UR10, c[0x0][0x550] ;  /* 0x0000aa00ff0a77ac */ /* 0x000f2a0008000a00 */
[----:B------:R-:W5:Y:S01]  /*a0c0*/  @!P5 MUFU.EX2 R4, R4 ;  /* 0x000000040004d308 */ /* 0x000f620000000800 */
[----:B-1----:R-:W-:-:S07]  /*a0d0*/  @!P1 FADD.FTZ R5, R5, 1 ;  /* 0x3f80000005059421 */ /* 0x002fce0000010000 */
[----:B------:R-:W1:Y:S08]  /*a0e0*/  @!P4 MUFU.EX2 R6, R6 ;  /* 0x000000060006c308 */ /* 0x000e700000000800 */
[----:B------:R-:W3:Y:S01]  /*a0f0*/  @!P2 MUFU.RCP R3, R3 ;  /* 0x000000030003a308 */ /* 0x000ee20000001000 */
[----:B------:R-:W-:-:S07]  /*a100*/  UIMAD.WIDE.U32 UR8, UR12, UR28, UR8 ;  /* 0x0000001c0c0872a5 */ /* 0x000fce000f8e0008 */
[----:B------:R4:W4:Y:S01]  /*a110*/  @!P3 MUFU.RCP R111, R2 ;  /* 0x00000002006fb308 */ /* 0x0009220000001000 */
[----:B------:R-:W-:-:S07]  /*a120*/  UIMAD UR9, UR12, UR29, UR9 ;  /* 0x0000001d0c0972a4 */ /* 0x000fce000f8e0209 */
[----:B0-----:R-:W0:Y:S01]  /*a130*/  @!P1 MUFU.RCP R10, R5 ;  /* 0x00000005000a9308 */ /* 0x001e220000001000 */
[----:B--2---:R-:W-:Y:S01]  /*a140*/  @!P6 FMUL.FTZ R81, R81, R0 ;  /* 0x000000005151e220 */ /* 0x004fe20000410000 */
[----:B-----5:R-:W-:Y:S01]  /*a150*/  @!P5 FADD.FTZ R4, R4, 1 ;  /* 0x3f8000000404d421 */ /* 0x020fe20000010000 */
[C---:B------:R-:W-:Y:S01]  /*a160*/  IADD3 R0, P6, PT, R61.reuse, UR8, RZ ;  /* 0x000000083d007c10 */ /* 0x040fe2000ffde0ff */
[----:B-1----:R-:W-:Y:S01]  /*a170*/  @!P4 FADD.FTZ R6, R6, 1 ;  /* 0x3f8000000606c421 */ /* 0x002fe20000010000 */
[----:B---3--:R-:W-:Y:S02]  /*a180*/  @!P2 FMUL.FTZ R104, R104, R3 ;  /* 0x000000036868a220 */ /* 0x008fe40000410000 */
[----:B------:R-:W-:Y:S01]  /*a190*/  IADD3.X R3, PT, PT, RZ, UR9, RZ, P6, !PT ;  /* 0x00000009ff037c10 */ /* 0x000fe2000b7fe4ff */
[----:B------:R-:W1:Y:S01]  /*a1a0*/  @!P5 MUFU.RCP R4, R4 ;  /* 0x000000040004d308 */ /* 0x000e620000001000 */
[----:B----4-:R-:W-:Y:S01]  /*a1b0*/  LEA R2, P6, R0, UR10, 0x1 ;  /* 0x0000000a00027c11 */ /* 0x010fe2000f8c08ff */
[----:B------:R-:W-:Y:S01]  /*a1c0*/  @!P3 FMUL.FTZ R106, R106, R111 ;  /* 0x0000006f6a6ab220 */ /* 0x000fe20000410000 */
[----:B------:R-:W-:Y:S01]  /*a1d0*/  ISETP.GE.AND P2, PT, R61, R8, PT ;  /* 0x000000083d00720c */ /* 0x000fe20003f46270 */
[----:B------:R-:W2:Y:S01]  /*a1e0*/  LDCU.64 UR8, c[0x0][0x518] ;  /* 0x0000a300ff0877ac */ /* 0x000ea20008000a00 */
[----:B------:R-:W-:-:S03]  /*a1f0*/  LEA.HI.X R3, R0, UR11, R3, 0x1, P6 ;  /* 0x0000000b00037c11 */ /* 0x000fc6000b0f0c03 */
[----:B------:R-:W3:Y:S01]  /*a200*/  @!P4 MUFU.RCP R113, R6 ;  /* 0x000000060071c308 */ /* 0x000ee20000001000 */
[----:B0-----:R-:W-:Y:S01]  /*a210*/  @!P1 FMUL.FTZ R71, R71, R10 ;  /* 0x0000000a47479220 */ /* 0x001fe20000410000 */
[-C--:B------:R-:W-:Y:S01]  /*a220*/  ISETP.GE.AND P3, PT, R59, R8.reuse, PT ;  /* 0x000000083b00720c */ /* 0x080fe20003f66270 */
[----:B------:R-:W0:Y:S01]  /*a230*/  LDCU.64 UR10, c[0x0][0x520] ;  /* 0x0000a400ff0a77ac */ /* 0x000e220008000a00 */
[-C--:B------:R-:W-:Y:S02]  /*a240*/  ISETP.GE.AND P6, PT, R57, R8.reuse, PT ;  /* 0x000000083900720c */ /* 0x080fe40003fc6270 */
[----:B------:R-:W-:Y:S02]  /*a250*/  ISETP.GE.AND P1, PT, R55, R8, PT ;  /* 0x000000083700720c */ /* 0x000fe40003f26270 */
[----:B------:R-:W-:Y:S01]  /*a260*/  @!P2 STG.E.U16 desc[UR26][R2.64], R7 ;  /* 0x000000070200a986 */ /* 0x000fe2000c10151a */
[----:B-1----:R-:W-:Y:S01]  /*a270*/  @!P5 FMUL.FTZ R77, R77, R4 ;  /* 0x000000044d4dd220 */ /* 0x002fe20000410000 */
[----:B------:R-:W-:-:S02]  /*a280*/  ISETP.GE.AND P2, PT, R53, R8, PT ;  /* 0x000000083500720c */ /* 0x000fc40003f46270 */
[----:B------:R-:W-:-:S03]  /*a290*/  ISETP.GE.AND P5, PT, R47, R8, PT ;  /* 0x000000082f00720c */ /* 0x000fc60003fa6270 */
[----:B------:R1:W-:Y:S01]  /*a2a0*/  @!P3 STG.E.U16 desc[UR26][R2.64+0x40], R9 ;  /* 0x000040090200b986 */ /* 0x0003e2000c10151a */
[-C--:B------:R-:W-:Y:S01]  /*a2b0*/  ISETP.GE.AND P3, PT, R51, R8.reuse, PT ;  /* 0x000000083300720c */ /* 0x080fe20003f66270 */
        /* <DEDUP_REMOVED lines=81> */
[----:B--2---:R-:W-:-:S05]  /*a7d0*/  UIMAD.WIDE.U32 UR6, UR30, UR8, UR6 ;  /* 0x000000081e0672a5 */ /* 0x004fca000f8e0006 */
[----:B------:R-:W2:Y:S01]  /*a7e0*/  LDS R0, [UR25+0x840] ;  /* 0x00084019ff007984 */ /* 0x000ea20008000800 */
[----:B------:R-:W-:Y:S01]  /*a7f0*/  UIMAD UR7, UR30, UR9, UR7 ;  /* 0x000000091e0772a4 */ /* 0x000fe2000f8e0207 */
[----:B------:R-:W3:Y:S03]  /*a800*/  LDCU.64 UR8, c[0x0][0x560] ;  /* 0x0000ac00ff0877ac */ /* 0x000ee60008000a00 */
[----:B0-----:R-:W-:-:S04]  /*a810*/  UIMAD.WIDE.U32 UR6, UR12, UR10, UR6 ;  /* 0x0000000a0c0672a5 */ /* 0x001fc8000f8e0006 */
[----:B------:R-:W-:Y:S02]  /*a820*/  UIMAD UR7, UR12, UR11, UR7 ;  /* 0x0000000b0c0772a4 */ /* 0x000fe4000f8e0207 */
[----:B-1----:R-:W-:Y:S01]  /*a830*/  IADD3 R3, P0, PT, R61, UR6, RZ ;  /* 0x000000063d037c10 */ /* 0x002fe2000ff1e0ff */
[----:B------:R-:W-:-:S03]  /*a840*/  FADD.FTZ R36, R103, R36 ;  /* 0x0000002467247221 */ /* 0x000fc60000010000 */
[----:B------:R-:W-:Y:S01]  /*a850*/  IADD3.X R4, PT, PT, RZ, UR7, RZ, P0, !PT ;  /* 0x00000007ff047c10 */ /* 0x000fe200087fe4ff */
[----:B------:R-:W-:Y:S01]  /*a860*/  FADD.FTZ R36, R36, R99 ;  /* 0x0000006324247221 */ /* 0x000fe20000010000 */
[----:B---3--:R-:W-:-:S03]  /*a870*/  LEA R2, P2, R3, UR8, 0x1 ;  /* 0x0000000803027c11 */ /* 0x008fc6000f8408ff */
[----:B------:R-:W-:Y:S01]  /*a880*/  FADD.FTZ R97, R36, R97 ;  /* 0x0000006124617221 */ /* 0x000fe20000010000 */
[----:B------:R-:W-:-:S03]  /*a890*/  LEA.HI.X R3, R3, UR9, R4, 0x1, P2 ;  /* 0x0000000903037c11 */ /* 0x000fc600090f0c04 */
[----:B------:R-:W-:Y:S01]  /*a8a0*/  FADD.FTZ R114, R97, R114 ;  /* 0x0000007261727221 */ /* 0x000fe20000010000 */
[-C--:B--2---:R-:W-:Y:S02]  /*a8b0*/  ISETP.GE.AND P0, PT, R61, R0.reuse, PT ;  /* 0x000000003d00720c */ /* 0x084fe40003f06270 */
        /* <DEDUP_REMOVED lines=52> */
.L_x_3526:
        /* <DEDUP_REMOVED lines=41> */
.L_x_3576:
[----:B------:R-:W-:Y:S05]  /*ae90*/  BSYNC.RECONVERGENT B0 ;  /* 0x0000000000007941 */ /* 0x000fea0003800200 */
.L_x_3575:
        /* <DEDUP_REMOVED lines=39> */
.L_x_3578:
[----:B------:R-:W-:Y:S05]  /*b110*/  BSYNC.RECONVERGENT B0 ;  /* 0x0000000000007941 */ /* 0x000fea0003800200 */
.L_x_3577:
[----:B------:R-:W-:Y:S05]  /*b120*/  @P0 EXIT ;  /* 0x000000000000094d */ /* 0x000fea0003800000 */
[----:B------:R-:W3:Y:S01]  /*b130*/  S2UR UR22, SR_CgaCtaId ;  /* 0x00000000001679c3 */ /* 0x000ee20000008800 */
[----:B------:R-:W4:Y:S01]  /*b140*/  LDCU.64 UR10, c[0x0][0x4e8] ;  /* 0x00009d00ff0a77ac */ /* 0x000f220008000a00 */
[----:B------:R-:W-:Y:S01]  /*b150*/  BSSY.RECONVERGENT B0, `(.L_x_3579) ;  /* 0x000004b000007945 */ /* 0x000fe20003800200 */
[----:B------:R-:W0:Y:S01]  /*b160*/  LDCU.64 UR18, c[0x0][0x4c8] ;  /* 0x00009900ff1277ac */ /* 0x000e220008000a00 */
[----:B------:R-:W1:Y:S01]  /*b170*/  LDCU.64 UR20, c[0x0][0x4a8] ;  /* 0x00009500ff1477ac */ /* 0x000e620008000a00 */
[----:B------:R-:W-:Y:S01]  /*b180*/  UMOV UR17, 0x400 ;  /* 0x0000040000117882 */ /* 0x000fe20000000000 */
[----:B------:R-:W1:Y:S01]  /*b190*/  LDCU UR23, c[0x0][0x360] ;  /* 0x00006c00ff1777ac */ /* 0x000e620008000800 */
[----:B------:R-:W1:Y:S01]  /*b1a0*/  LDCU.64 UR40, c[0x0][0x3e0] ;  /* 0x00007c00ff2877ac */ /* 0x000e620008000a00 */
[----:B----4-:R-:W-:Y:S02]  /*b1b0*/  UIMAD.WIDE.U32 UR4, UR12, UR10, URZ ;  /* 0x0000000a0c0472a5 */ /* 0x010fe4000f8e00ff */
[----:B0-----:R-:W-:-:S02]  /*b1c0*/  UIMAD.WIDE.U32 UR6, UR12, UR18, URZ ;  /* 0x000000120c0672a5 */ /* 0x001fc4000f8e00ff */
[----:B------:R-:W-:Y:S02]  /*b1d0*/  UIMAD UR11, UR12, UR11, UR5 ;  /* 0x0000000b0c0b72a4 */ /* 0x000fe4000f8e0205 */
[----:B-1----:R-:W-:Y:S02]  /*b1e0*/  UIMAD.WIDE.U32 UR8, UR12, UR20, URZ ;  /* 0x000000140c0872a5 */ /* 0x002fe4000f8e00ff */
[----:B------:R-:W-:Y:S01]  /*b1f0*/  UIMAD UR10, UR12, UR19, UR7 ;  /* 0x000000130c0a72a4 */ /* 0x000fe2000f8e0207 */
[----:B------:R-:W0:Y:S01]  /*b200*/  LDCU.64 UR42, c[0x0][0x3c0] ;  /* 0x00007800ff2a77ac */ /* 0x000e220008000a00 */
[----:B------:R-:W1:Y:S01]  /*b210*/  LDCU.64 UR24, c[0x0][0x4b0] ;  /* 0x00009600ff1877ac */ /* 0x000e620008000a00 */
[----:B------:R-:W4:Y:S01]  /*b220*/  LDCU.64 UR32, c[0x0][0x4d0] ;  /* 0x00009a00ff2077ac */ /* 0x000f220008000a00 */
[----:B------:R-:W0:Y:S01]  /*b230*/  LDCU.64 UR34, c[0x0][0x4f0] ;  /* 0x00009e00ff2277ac */ /* 0x000e220008000a00 */
[----:B------:R-:W0:Y:S01]  /*b240*/  LDCU.64 UR36, c[0x0][0x540] ;  /* 0x0000a800ff2477ac */ /* 0x000e220008000a00 */
[----:B------:R-:W0:Y:S01]  /*b250*/  LDCU.128 UR28, c[0x0][0x530] ;  /* 0x0000a600ff1c77ac */ /* 0x000e220008000c00 */
[----:B------:R-:W-:-:S02]  /*b260*/  UIMAD UR12, UR12, UR21, UR9 ;  /* 0x000000150c0c72a4 */ /* 0x000fc4000f8e0209 */
[----:B---3--:R-:W-:-:S12]  /*b270*/  ULEA UR17, UR22, UR17, 0x18 ;  /* 0x0000001116117291 */ /* 0x008fd8000f8ec0ff */
.L_x_3580:
[C---:B------:R-:W-:Y:S01]  /*b280*/  LEA R0, R11.reuse, UR17, 0x2 ;  /* 0x000000110b007c11 */ /* 0x040fe2000f8e10ff */
[C---:B---3--:R-:W-:Y:S01]  /*b290*/  IMAD.WIDE.U32 R6, R11.reuse, UR40, RZ ;  /* 0x000000280b067c25 */ /* 0x048fe2000f8e00ff */
[----:B------:R-:W-:Y:S02]  /*b2a0*/  MOV R4, UR8 ;  /* 0x0000000800047c02 */ /* 0x000fe40008000f00 */
[----:B------:R-:W-:Y:S01]  /*b2b0*/  SHF.R.S32.HI R10, RZ, 0x1f, R11 ;  /* 0x0000001fff0a7819 */ /* 0x000fe2000001140b */
[----:B------:R-:W3:Y:S01]  /*b2c0*/  LDS R13, [R0+0x1d90] ;  /* 0x001d9000000d7984 */ /* 0x000ee20000000800 */
[----:B--2---:R-:W-:Y:S02]  /*b2d0*/  MOV R3, UR12 ;  /* 0x0000000c00037c02 */ /* 0x004fe40008000f00 */
[----:B------:R-:W-:Y:S01]  /*b2e0*/  MOV R2, R4 ;  /* 0x0000000400027202 */ /* 0x000fe20000000f00 */
[C---:B-1----:R-:W-:Y:S01]  /*b2f0*/  IMAD R4, R10.reuse, UR24, RZ ;  /* 0x000000180a047c24 */ /* 0x042fe2000f8e02ff */
[----:B------:R-:W-:Y:S01]  /*b300*/  MOV R5, UR9 ;  /* 0x0000000900057c02 */ /* 0x000fe20008000f00 */
[----:B------:R-:W-:Y:S01]  /*b310*/  IMAD R8, R10, UR40, RZ ;  /* 0x000000280a087c24 */ /* 0x000fe2000f8e02ff */
[----:B------:R-:W1:Y:S01]  /*b320*/  LDS R0, [R0+0x2190] ;  /* 0x0021900000007984 */ /* 0x000e620000000800 */
        /* <DEDUP_REMOVED lines=9> */
[----:B---3--:R0:W-:Y:S04]  /*b3c0*/  REDG.E.ADD.F32.FTZ.RN.STRONG.GPU desc[UR26][R4.64], R13 ;  /* 0x0000000d040079a6 */ /* 0x0081e8000c12f31a */
[----:B------:R2:W1:Y:S01]  /*b3d0*/  LDG.E R15, desc[UR26][R8.64] ;  /* 0x0000001a080f7981 */ /* 0x000462000c1e1900 */
[----:B------:R-:W-:Y:S01]  /*b3e0*/  MOV R6, UR6 ;  /* 0x0000000600067c02 */ /* 0x000fe20008000f00 */
[C---:B----4-:R-:W-:Y:S01]  /*b3f0*/  IMAD R12, R10.reuse, UR32, RZ ;  /* 0x000000200a0c7c24 */ /* 0x050fe2000f8e02ff */
[----:B------:R-:W-:Y:S01]  /*b400*/  MOV R3, UR10 ;  /* 0x0000000a00037c02 */ /* 0x000fe20008000f00 */
[----:B------:R-:W-:Y:S01]  /*b410*/  IMAD R14, R10, UR42, RZ ;  /* 0x0000002a0a0e7c24 */ /* 0x000fe2000f8e02ff */
        /* <DEDUP_REMOVED lines=31> */
.L_x_3579:
[----:B------:R-:W-:Y:S05]  /*b610*/  EXIT ;  /* 0x000000000000794d */ /* 0x000fea0003800000 */
.L_x_3565:
[----:B------:R-:W-:Y:S01]  /*b620*/  HFMA2 R192, -RZ, RZ, 0, 5.9604644775390625e-08 ;  /* 0x00000001ffc07431 */ /* 0x000fe200000001ff */
[----:B------:R-:W-:Y:S02]  /*b630*/  MOV R193, R6 ;  /* 0x0000000600c17202 */ /* 0x000fe40000000f00 */
[----:B------:R-:W-:Y:S02]  /*b640*/  MOV R195, RZ ;  /* 0x000000ff00c37202 */ /* 0x000fe40000000f00 */
[----:B------:R-:W-:-:S07]  /*b650*/  MOV R210, 0xffffffff ;  /* 0xffffffff00d27802 */ /* 0x000fce0000000f00 */
[----:B-123-5:R-:W-:Y:S05]  /*b660*/  WARPSYNC.COLLECTIVE R210, `(.L_x_3581) ;  /* 0x00000000d2087348 */ /* 0x02efea0003c00000 */
[----:B------:R0:W4:Y:S02]  /*b670*/  SHFL.UP P6, R4, R193, R192, R195 ;  /* 0x040000c0c1047389 */ /* 0x00012400000c00c3 */
[----:B012345:R-:W-:Y:S05]  /*b680*/  ENDCOLLECTIVE ;  /* 0x000000000000791b */ /* 0x03ffea0003800000 */
.L_x_3581:
[----:B------:R-:W-:Y:S02]  /*b690*/  MOV R193, R5 ;  /* 0x0000000500c17202 */ /* 0x000fe40000000f00 */
[----:B------:R-:W-:-:S07]  /*b6a0*/  MOV R7, R4 ;  /* 0x0000000400077202 */ /* 0x000fce0000000f00 */
[----:B------:R-:W-:Y:S05]  /*b6b0*/  WARPSYNC.COLLECTIVE R210, `(.L_x_3582) ;  /* 0x00000000d2087348 */ /* 0x000fea0003c00000 */
[----:B------:R0:W1:Y:S02]  /*b6c0*/  SHFL.UP P6, R4, R193, R192, R195 ;  /* 0x040000c0c1047389 */ /* 0x00006400000c00c3 */
[----:B01----:R-:W-:Y:S05]  /*b6d0*/  ENDCOLLECTIVE ;  /* 0x000000000000791b */ /* 0x003fea0003800000 */
.L_x_3582:
        /* <DEDUP_REMOVED lines=8> */
.L_x_3583:
[----:B------:R-:W-:Y:S02]  /*b760*/  MOV R193, R189 ;  /* 0x000000bd00c17202 */ /* 0x000fe40000000f00 */
[----:B------:R-:W-:-:S07]  /*b770*/  MOV R7, R4 ;  /* 0x0000000400077202 */ /* 0x000fce0000000f00 */
[----:B------:R-:W-:Y:S05]  /*b780*/  WARPSYNC.COLLECTIVE R210, `(.L_x_3584) ;  /* 0x00000000d2087348 */ /* 0x000fea0003c00000 */
[----:B------:R0:W1:Y:S02]  /*b790*/  SHFL.UP P6, R4, R193, R192, R195 ;  /* 0x040000c0c1047389 */ /* 0x00006400000c00c3 */
[----:B01----:R-:W-:Y:S05]  /*b7a0*/  ENDCOLLECTIVE ;  /* 0x000000000000791b */ /* 0x003fea0003800000 */
.L_x_3584:
        /* <DEDUP_REMOVED lines=8> */
.L_x_3585:
[----:B------:R-:W-:Y:S02]  /*b830*/  MOV R193, R191 ;  /* 0x000000bf00c17202 */ /* 0x000fe40000000f00 */
[----:B------:R-:W-:-:S07]  /*b840*/  MOV R5, R4 ;  /* 0x0000000400057202 */ /* 0x000fce0000000f00 */
[----:B------:R-:W-:Y:S05]  /*b850*/  WARPSYNC.COLLECTIVE R210, `(.L_x_3586) ;  /* 0x00000000d2087348 */ /* 0x000fea0003c00000 */
[----:B------:R0:W1:Y:S02]  /*b860*/  SHFL.UP P6, R4, R193, R192, R195 ;  /* 0x040000c0c1047389 */ /* 0x00006400000c00c3 */
[----:B01----:R-:W-:Y:S05]  /*b870*/  ENDCOLLECTIVE ;  /* 0x000000000000791b */ /* 0x003fea0003800000 */
.L_x_3586:
        /* <DEDUP_REMOVED lines=8> */
.L_x_3587:
[----:B------:R-:W-:Y:S02]  /*b900*/  MOV R193, R7 ;  /* 0x0000000700c17202 */ /* 0x000fe40000000f00 */
[----:B------:R-:W-:-:S07]  /*b910*/  MOV R5, R4 ;  /* 0x0000000400057202 */ /* 0x000fce0000000f00 */
[----:B------:R-:W-:Y:S05]  /*b920*/  WARPSYNC.COLLECTIVE R210, `(.L_x_3588) ;  /* 0x00000000d2087348 */ /* 0x000fea0003c00000 */
[----:B------:R0:W1:Y:S02]  /*b930*/  SHFL.UP P6, R4, R193, R192, R195 ;  /* 0x040000c0c1047389 */ /* 0x00006400000c00c3 */
[----:B01----:R-:W-:Y:S05]  /*b940*/  ENDCOLLECTIVE ;  /* 0x000000000000791b */ /* 0x003fea0003800000 */
.L_x_3588:
        /* <DEDUP_REMOVED lines=8> */
.L_x_3589:
[----:B------:R-:W-:Y:S02]  /*b9d0*/  MOV R193, R5 ;  /* 0x0000000500c17202 */ /* 0x000fe40000000f00 */
[----:B------:R-:W-:-:S07]  /*b9e0*/  MOV R189, R4 ;  /* 0x0000000400bd7202 */ /* 0x000fce0000000f00 */
[----:B------:R-:W-:Y:S05]  /*b9f0*/  WARPSYNC.COLLECTIVE R210, `(.L_x_3590) ;  /* 0x00000000d2087348 */ /* 0x000fea0003c00000 */
[----:B------:R0:W1:Y:S02]  /*ba00*/  SHFL.UP P6, R4, R193, R192, R195 ;  /* 0x040000c0c1047389 */ /* 0x00006400000c00c3 */
[----:B01----:R-:W-:Y:S05]  /*ba10*/  ENDCOLLECTIVE ;  /* 0x000000000000791b */ /* 0x003fea0003800000 */
.L_x_3590:
[----:B------:R-:W-:Y:S05]  /*ba20*/  BRA `(.L_x_3591) ;  /* 0xffffffc000187947 */ /* 0x000fea000383ffff */
.L_x_3566:
        /* <DEDUP_REMOVED lines=8> */
.L_x_3593:
[----:B------:R-:W-:Y:S05]  /*bab0*/  BSYNC B0 ;  /* 0x0000000000007941 */ /* 0x000fea0003800000 */
.L_x_3592:
[----:B------:R-:W-:Y:S05]  /*bac0*/  BRA `(.L_x_3594) ;  /* 0xffffffc000047947 */ /* 0x000fea000383ffff */
.L_x_3567:
        /* <DEDUP_REMOVED lines=8> */
.L_x_3596:
[----:B------:R-:W-:Y:S05]  /*bb50*/  BSYNC B0 ;  /* 0x0000000000007941 */ /* 0x000fea0003800000 */
.L_x_3595:
[----:B------:R-:W-:Y:S05]  /*bb60*/  BRA `(.L_x_3597) ;  /* 0xffffffbc00e47947 */ /* 0x000fea000383ffff */
.L_x_3568:
        /* <DEDUP_REMOVED lines=8> */
.L_x_3599:
[----:B------:R-:W-:Y:S05]  /*bbf0*/  BSYNC B0 ;  /* 0x0000000000007941 */ /* 0x000fea0003800000 */
.L_x_3598:
        /* <DEDUP_REMOVED lines=11> */
.L_x_3600:
[----:B------:R-:W-:Y:S05]  /*bcb0*/  WARPSYNC.COLLECTIVE R210, `(.L_x_3601) ;  /* 0x00000000d2087348 */ /* 0x000fea0003c00000 */
[----:B------:R0:W1:Y:S02]  /*bcc0*/  SHFL.IDX P1, R5, R211, R212, R213 ;  /* 0x000000d4d3057389 */ /* 0x00006400000200d5 */
[----:B01----:R-:W-:Y:S05]  /*bcd0*/  ENDCOLLECTIVE ;  /* 0x000000000000791b */ /* 0x003fea0003800000 */
.L_x_3601:
[----:B------:R-:W-:Y:S02]  /*bce0*/  MOV R211, R3 ;  /* 0x0000000300d37202 */ /* 0x000fe40000000f00 */
[----:B------:R-:W-:Y:S02]  /*bcf0*/  MOV R189, R4 ;  /* 0x0000000400bd7202 */ /* 0x000fe40000000f00 */
[----:B------:R-:W-:-:S07]  /*bd00*/  MOV R4, R5 ;  /* 0x0000000500047202 */ /* 0x000fce0000000f00 */
[----:B------:R-:W-:Y:S05]  /*bd10*/  WARPSYNC.COLLECTIVE R210, `(.L_x_3602) ;  /* 0x00000000d2087348 */ /* 0x000fea0003c00000 */
[----:B------:R0:W1:Y:S02]  /*bd20*/  SHFL.IDX P1, R5, R211, R212, R213 ;  /* 0x000000d4d3057389 */ /* 0x00006400000200d5 */
[----:B01----:R-:W-:Y:S05]  /*bd30*/  ENDCOLLECTIVE ;  /* 0x000000000000791b */ /* 0x003fea0003800000 */
.L_x_3602:
[----:B------:R-:W-:Y:S05]  /*bd40*/  BRA `(.L_x_3603) ;  /* 0xffffffbc00847947 */ /* 0x000fea000383ffff */
.L_x_3570:
        /* <DEDUP_REMOVED lines=10> */
.L_x_3604:
[----:B------:R-:W-:Y:S02]  /*bdf0*/  MOV R213, 0x1f ;  /* 0x0000001f00d57802 */ /* 0x000fe40000000f00 */
[----:B------:R-:W-:Y:S02]  /*be00*/  MOV R215, R5 ;  /* 0x0000000500d77202 */ /* 0x000fe40000000f00 */
[----:B------:R-:W-:-:S07]  /*be10*/  MOV R2, R7 ;  /* 0x0000000700027202 */ /* 0x000fce0000000f00 */
[----:B------:R-:W-:Y:S05]  /*be20*/  WARPSYNC.COLLECTIVE R210, `(.L_x_3605) ;  /* 0x00000000d2087348 */ /* 0x000fea0003c00000 */
[----:B------:R0:W1:Y:S02]  /*be30*/  SHFL.DOWN P1, R7, R215, R214, R217 ;  /* 0x080000d6d7077389 */ /* 0x00006400000200d9 */
[----:B01----:R-:W-:Y:S05]  /*be40*/  ENDCOLLECTIVE ;  /* 0x000000000000791b */ /* 0x003fea0003800000 */
.L_x_3605:
        /* <DEDUP_REMOVED lines=10> */
.L_x_3606:
[----:B------:R-:W-:Y:S02]  /*bef0*/  MOV R215, R4 ;  /* 0x0000000400d77202 */ /* 0x000fe40000000f00 */
[----:B------:R-:W-:-:S07]  /*bf00*/  MOV R2, R7 ;  /* 0x0000000700027202 */ /* 0x000fce0000000f00 */
[----:B------:R-:W-:Y:S05]  /*bf10*/  WARPSYNC.COLLECTIVE R210, `(.L_x_3607) ;  /* 0x00000000d2087348 */ /* 0x000fea0003c00000 */
[----:B------:R0:W1:Y:S02]  /*bf20*/  SHFL.DOWN P1, R7, R215, R214, R217 ;  /* 0x080000d6d7077389 */ /* 0x00006400000200d9 */
[----:B01----:R-:W-:Y:S05]  /*bf30*/  ENDCOLLECTIVE ;  /* 0x000000000000791b */ /* 0x003fea0003800000 */
.L_x_3607:
        /* <DEDUP_REMOVED lines=10> */
.L_x_3608:
[----:B------:R-:W-:Y:S02]  /*bfe0*/  MOV R215, R4 ;  /* 0x0000000400d77202 */ /* 0x000fe40000000f00 */
[----:B------:R-:W-:-:S07]  /*bff0*/  MOV R2, R7 ;  /* 0x0000000700027202 */ /* 0x000fce0000000f00 */
[----:B------:R-:W-:Y:S05]  /*c000*/  WARPSYNC.COLLECTIVE R210, `(.L_x_3609) ;  /* 0x00000000d2087348 */ /* 0x000fea0003c00000 */
[----:B------:R0:W1:Y:S02]  /*c010*/  SHFL.DOWN P1, R7, R215, R214, R217 ;  /* 0x080000d6d7077389 */ /* 0x00006400000200d9 */
[----:B01----:R-:W-:Y:S05]  /*c020*/  ENDCOLLECTIVE ;  /* 0x000000000000791b */ /* 0x003fea0003800000 */
.L_x_3609:
        /* <DEDUP_REMOVED lines=11> */
.L_x_3610:
[----:B------:R-:W-:Y:S02]  /*c0e0*/  MOV R215, R4 ;  /* 0x0000000400d77202 */ /* 0x000fe40000000f00 */
[----:B------:R-:W-:-:S07]  /*c0f0*/  MOV R2, R7 ;  /* 0x0000000700027202 */ /* 0x000fce0000000f00 */
[----:B------:R-:W-:Y:S05]  /*c100*/  WARPSYNC.COLLECTIVE R210, `(.L_x_3611) ;  /* 0x00000000d2087348 */ /* 0x000fea0003c00000 */
[----:B------:R0:W1:Y:S02]  /*c110*/  SHFL.DOWN P1, R7, R215, R214, R217 ;  /* 0x080000d6d7077389 */ /* 0x00006400000200d9 */
[----:B01----:R-:W-:Y:S05]  /*c120*/  ENDCOLLECTIVE ;  /* 0x000000000000791b */ /* 0x003fea0003800000 */
.L_x_3611:
        /* <DEDUP_REMOVED lines=11> */
.L_x_3612:
[----:B------:R-:W-:Y:S02]  /*c1e0*/  MOV R215, R4 ;  /* 0x0000000400d77202 */ /* 0x000fe40000000f00 */
[----:B------:R-:W-:-:S07]  /*c1f0*/  MOV R2, R7 ;  /* 0x0000000700027202 */ /* 0x000fce0000000f00 */
[----:B------:R-:W-:Y:S05]  /*c200*/  WARPSYNC.COLLECTIVE R210, `(.L_x_3613) ;  /* 0x00000000d2087348 */ /* 0x000fea0003c00000 */
[----:B------:R0:W1:Y:S02]  /*c210*/  SHFL.DOWN P1, R7, R215, R214, R217 ;  /* 0x080000d6d7077389 */ /* 0x00006400000200d9 */
[----:B01----:R-:W-:Y:S05]  /*c220*/  ENDCOLLECTIVE ;  /* 0x000000000000791b */ /* 0x003fea0003800000 */
.L_x_3613:
        /* <DEDUP_REMOVED lines=11> */
.L_x_3614:
[----:B------:R-:W-:Y:S02]  /*c2e0*/  ISETP.NE.AND P0, PT, R63, 0x1f, PT ;  /* 0x0000001f3f00780c */ /* 0x000fe40003f05270 */
[----:B------:R-:W-:Y:S02]  /*c2f0*/  MOV R211, R4 ;  /* 0x0000000400d37202 */ /* 0x000fe40000000f00 */
[----:B------:R-:W-:-:S09]  /*c300*/  MOV R2, R5 ;  /* 0x0000000500027202 */ /* 0x000fd20000000f00 */
[----:B------:R-:W-:Y:S05]  /*c310*/  WARPSYNC.COLLECTIVE R210, `(.L_x_3615) ;  /* 0x00000000d2087348 */ /* 0x000fea0003c00000 */
[----:B------:R0:W1:Y:S02]  /*c320*/  SHFL.IDX P1, R5, R211, R212, R213 ;  /* 0x000000d4d3057389 */ /* 0x00006400000200d5 */
[----:B01----:R-:W-:Y:S05]  /*c330*/  ENDCOLLECTIVE ;  /* 0x000000000000791b */ /* 0x003fea0003800000 */
.L_x_3615:
[----:B------:R-:W-:Y:S05]  /*c340*/  WARPSYNC.COLLECTIVE R210, `(.L_x_3616) ;  /* 0x00000000d2087348 */ /* 0x000fea0003c00000 */
[----:B------:R0:W1:Y:S02]  /*c350*/  SHFL.DOWN P1, R7, R215, R214, R217 ;  /* 0x080000d6d7077389 */ /* 0x00006400000200d9 */
[----:B01----:R-:W-:Y:S05]  /*c360*/  ENDCOLLECTIVE ;  /* 0x000000000000791b */ /* 0x003fea0003800000 */
.L_x_3616:
        /* <DEDUP_REMOVED lines=8> */
.L_x_3617:
[----:B------:R-:W-:Y:S05]  /*c3f0*/  WARPSYNC.COLLECTIVE R210, `(.L_x_3618) ;  /* 0x00000000d2087348 */ /* 0x000fea0003c00000 */
[----:B------:R0:W1:Y:S02]  /*c400*/  SHFL.IDX P1, R5, R211, R212, R213 ;  /* 0x000000d4d3057389 */ /* 0x00006400000200d5 */
[----:B01----:R-:W-:Y:S05]  /*c410*/  ENDCOLLECTIVE ;  /* 0x000000000000791b */ /* 0x003fea0003800000 */
.L_x_3618:
[----:B------:R-:W-:Y:S01]  /*c420*/  MOV R211, R11 ;  /* 0x0000000b00d37202 */ /* 0x000fe20000000f00 */
[----:B------:R-:W-:Y:S01]  /*c430*/  FFMA.FTZ R11, R11, R2, R6 ;  /* 0x000000020b0b7223 */ /* 0x000fe20000010006 */
[----:B------:R-:W-:Y:S02]  /*c440*/  MOV R207, R7 ;  /* 0x0000000700cf7202 */ /* 0x000fe40000000f00 */
[----:B------:R-:W-:-:S07]  /*c450*/  MOV R208, R5 ;  /* 0x0000000500d07202 */ /* 0x000fce0000000f00 */
[----:B------:R-:W-:Y:S05]  /*c460*/  WARPSYNC.COLLECTIVE R210, `(.L_x_3619) ;  /* 0x00000000d2087348 */ /* 0x000fea0003c00000 */
[----:B------:R0:W1:Y:S02]  /*c470*/  SHFL.IDX P1, R5, R211, R212, R213 ;  /* 0x000000d4d3057389 */ /* 0x00006400000200d5 */
[----:B01----:R-:W-:Y:S05]  /*c480*/  ENDCOLLECTIVE ;  /* 0x000000000000791b */ /* 0x003fea0003800000 */
.L_x_3619:
[----:B------:R-:W-:Y:S01]  /*c490*/  MOV R7, R5 ;  /* 0x0000000500077202 */ /* 0x000fe20000000f00 */
[----:B------:R-:W-:Y:S06]  /*c4a0*/  BRA `(.L_x_3620) ;  /* 0xffffffbc00787947 */ /* 0x000fec000383ffff */
.L_x_3621:
        /* <DEDUP_REMOVED lines=13> */
.L_x_10443:


//--------------------- .text._Z25selective_scan_bwd_kernelI32Selective_Scan_bwd_kernel_traitsILi64ELi16ELb0ELb0ELb1ELb0ELb0EN3c104HalfEfEEv12SSMParamsBwd --------------------------
	.section	.text._Z25selective_scan_bwd_kernelI32Selective_Scan_bwd_kernel_traitsILi64ELi16ELb0ELb0ELb1ELb0ELb0EN3c104HalfEfEEv12SSMParamsBwd,"ax",@progbits
	.align	128
        .global         _Z25selective_scan_bwd_kernelI32Selective_Scan_bwd_kernel_traitsILi64ELi16ELb0ELb0ELb1ELb0ELb0EN3c104HalfEfEEv12SSMParamsBwd
        .type           _Z25selective_scan_bwd_kernelI32Selective_Scan_bwd_kernel_traitsILi64ELi16ELb0ELb0ELb1ELb0ELb0EN3c104HalfEfEEv12SSMParamsBwd,@function
        .size           _Z25selective_scan_bwd_kernelI32Selective_Scan_bwd_kernel_traitsILi64ELi16ELb0ELb0ELb1ELb0ELb0EN3c104HalfEfEEv12SSMParamsBwd,(.L_x_10444 - _Z25selective_scan_bwd_kernelI32Selective_Scan_bwd_kernel_traitsILi64ELi16ELb0ELb0ELb1ELb0ELb0EN3c104HalfEfEEv12SSMParamsBwd)
        .other          _Z25selective_scan_bwd_kernelI32Selective_Scan_bwd_kernel_traitsILi64ELi16ELb0ELb0ELb1ELb0ELb0EN3c104HalfEfEEv12SSMParamsBwd,@"STO_CUDA_ENTRY STV_DEFAULT"
_Z25selective_scan_bwd_kernelI32Selective_Scan_bwd_kernel_traitsILi64ELi16ELb0ELb0ELb1ELb0ELb0EN3c104HalfEfEEv12SSMParamsBwd:
.text._Z25selective_scan_bwd_kernelI32Selective_Scan_bwd_kernel_traitsILi64ELi16ELb0ELb0ELb1ELb0ELb0EN3c104HalfEfEEv12SSMParamsBwd:
[----:B------:R-:W-:Y:S08]  /*0000*/  LDC R1, c[0x0][0x37c] ;  /* 0x0000df00ff017b82 */ /* 0x000ff00000000800 */
[----:B------:R-:W0:Y:S01]  /*0010*/  LDC R8, c[0x0][0x398] ;  /* 0x0000e600ff087b82 */ /* 0x000e220000000800 */
[----:B------:R-:W1:Y:S01]  /*0020*/  LDCU.64 UR4, c[0x0][0x458] ;  /* 0x00008b00ff0477ac */ /* 0x000e620008000a00 */
[----:B------:R-:W-:Y:S01]  /*0030*/  HFMA2 R157, -RZ, RZ, 0, 0 ;  /* 0x00000000ff9d7431 */ /* 0x000fe200000001ff */
[----:B------:R-:W-:Y:S01]  /*0040*/  CS2R R150, SRZ ;  /* 0x0000000000967805 */ /* 0x000fe2000001ff00 */
[----:B------:R-:W2:Y:S04]  /*0050*/  LDCU.64 UR6, c[0x0][0x470] ;  /* 0x00008e00ff0677ac */ /* 0x000ea80008000a00 */
[----:B------:R-:W3:Y:S01]  /*0060*/  S2UR UR26, SR_CTAID.Y ;  /* 0x00000000001a79c3 */ /* 0x000ee20000002600 */
[----:B------:R-:W4:Y:S01]  /*0070*/  LDCU.64 UR24, c[0x0][0x358] ;  /* 0x00006b00ff1877ac */ /* 0x000f220008000a00 */
[----:B------:R-:W4:Y:S06]  /*0080*/  LDCU.128 UR12, c[0x0][0x3f0] ;  /* 0x00007e00ff0c77ac */ /* 0x000f2c0008000c00 */
[----:B------:R-:W4:Y:S01]  /*0090*/  S2UR UR27, SR_CTAID.X ;  /* 0x00000000001b79c3 */ /* 0x000f220000002500 */
[----:B------:R-:W4:Y:S01]  /*00a0*/  LDCU.128 UR16, c[0x0][0x400] ;  /* 0x00008000ff1077ac */ /* 0x000f220008000c00 */
[----:B-1----:R-:W-:-:S02]  /*00b0*/  UISETP.NE.U32.AND UP0, UPT, UR4, URZ, UPT ;  /* 0x000000ff0400728c */ /* 0x002fc4000bf05070 */
[----:B--2---:R-:W-:Y:S01]  /*00c0*/  UISETP.NE.U32.AND UP1, UPT, UR6, URZ, UPT ;  /* 0x000000ff0600728c */ /* 0x004fe2000bf25070 */
[----:B0-----:R-:W-:Y:S01]  /*00d0*/  IABS R9, R8 ;  /* 0x0000000800097213 */ /* 0x001fe20000000000 */
[----:B------:R-:W-:Y:S02]  /*00e0*/  UISETP.NE.AND.EX UP0, UPT, UR5, URZ, UPT, UP0 ;  /* 0x000000ff0500728c */ /* 0x000fe4000bf05300 */
[----:B------:R-:W-:Y:S01]  /*00f0*/  UISETP.NE.AND.EX UP1, UPT, UR7, URZ, UPT, UP1 ;  /* 0x000000ff0700728c */ /* 0x000fe2000bf25310 */
[----:B------:R-:W0:Y:S01]  /*0100*/  I2F.RP R0, R9 ;  /* 0x0000000900007306 */ /* 0x000e220000209400 */
[----:B------:R-:W1:Y:S02]  /*0110*/  LDCU UR28, c[0x0][0x394] ;  /* 0x00007280ff1c77ac */ /* 0x000e640008000800 */
[----:B------:R-:W-:Y:S02]  /*0120*/  PLOP3.LUT P0, PT, PT, PT, UP0, 0x80, 0x8 ;  /* 0x000000000008781c */ /* 0x000fe40003f0f008 */
[----:B------:R-:W-:Y:S01]  /*0130*/  PLOP3.LUT P1, PT, PT, PT, UP1, 0x80, 0x8 ;  /* 0x000000000008781c */ /* 0x000fe20003f2f018 */
[----:B------:R-:W2:Y:S02]  /*0140*/  LDCU.64 UR22, c[0x0][0x480] ;  /* 0x00009000ff1677ac */ /* 0x000ea40008000a00 */
[----:B---3--:R-:W-:-:S02]  /*0150*/  @UP0 ULEA UR4, UP2, UR26, UR4, 0x2 ;  /* 0x000000041a040291 */ /* 0x008fc4000f8410ff */
[----:B------:R-:W-:Y:S02]  /*0160*/  @UP1 ULEA UR6, UP3, UR26, UR6, 0x2 ;  /* 0x000000061a061291 */ /* 0x000fe4000f8610ff */
[----:B------:R-:W-:Y:S01]  /*0170*/  @UP0 ULEA.HI.X UR5, UR26, UR5, URZ, 0x2, UP2 ;  /* 0x000000051a050291 */ /* 0x000fe200090f14ff */
[----:B0-----:R-:W0:Y:S01]  /*0180*/  MUFU.RCP R0, R0 ;  /* 0x0000000000007308 */ /* 0x001e220000001000 */
[----:B------:R-:W-:Y:S01]  /*0190*/  MOV R2, UR4 ;  /* 0x0000000400027c02 */ /* 0x000fe20008000f00 */
[----:B------:R-:W-:Y:S01]  /*01a0*/  @UP1 ULEA.HI.X UR7, UR26, UR7, URZ, 0x2, UP3 ;  /* 0x000000071a071291 */ /* 0x000fe200098f14ff */
[----:B------:R-:W-:Y:S01]  /*01b0*/  IMAD.U32 R4, RZ, RZ, UR6 ;  /* 0x00000006ff047e24 */ /* 0x000fe2000f8e00ff */
[----:B------:R-:W3:Y:S01]  /*01c0*/  LDCU.64 UR20, c[0x0][0x3d0] ;  /* 0x00007a00ff1477ac */ /* 0x000ee20008000a00 */
[----:B------:R-:W-:-:S03]  /*01d0*/  MOV R3, UR5 ;  /* 0x0000000500037c02 */ /* 0x000fc60008000f00 */
[----:B------:R-:W-:Y:S02]  /*01e0*/  MOV R5, UR7 ;  /* 0x0000000700057c02 */ /* 0x000fe40008000f00 */
[----:B----4-:R-:W5:Y:S01]  /*01f0*/  @P0 LDG.E R157, desc[UR24][R2.64] ;  /* 0x00000018029d0981 */ /* 0x010f62000c1e1900 */
[----:B0-----:R-:W-:Y:S01]  /*0200*/  IADD3 R6, PT, PT, R0, 0xffffffe, RZ ;  /* 0x0ffffffe00067810 */ /* 0x001fe20007ffe0ff */
[----:B------:R-:W-:Y:S02]  /*0210*/  UIMAD.WIDE.U32 UR4, UR27, UR12, URZ ;  /* 0x0000000c1b0472a5 */ /* 0x000fe4000f8e00ff */
[----:B------:R0:W5:Y:S01]  /*0220*/  @P1 LDG.E R150, desc[UR24][R4.64] ;  /* 0x0000001804961981 */ /* 0x000162000c1e1900 */
[----:B------:R-:W-:Y:S01]  /*0230*/  UIMAD.WIDE.U32 UR6, UR27, UR16, URZ ;  /* 0x000000101b0672a5 */ /* 0x000fe2000f8e00ff */
[----:B------:R4:W3:Y:S01]  /*0240*/  F2I.FTZ.U32.TRUNC.NTZ R7, R6 ;  /* 0x0000000600077305 */ /* 0x0008e2000021f000 */
[----:B------:R-:W-:Y:S01]  /*0250*/  IABS R0, UR26 ;  /* 0x0000001a00007c13 */ /* 0x000fe20008000000 */
[----:B------:R-:W-:Y:S01]  /*0260*/  UIMAD UR5, UR27, UR13, UR5 ;  /* 0x0000000d1b0572a4 */ /* 0x000fe2000f8e0205 */
[----:B------:R-:W-:Y:S01]  /*0270*/  HFMA2 R153, -RZ, RZ, 0, 0 ;  /* 0x00000000ff997431 */ /* 0x000fe200000001ff */
[----:B------:R-:W-:-:S02]  /*0280*/  UIMAD UR7, UR27, UR17, UR7 ;  /* 0x000000111b0772a4 */ /* 0x000fc4000f8e0207 */
[----:B------:R-:W-:Y:S02]  /*0290*/  UIMAD.WIDE.U32 UR8, UR26, UR14, UR4 ;  /* 0x0000000e1a0872a5 */ /* 0x000fe4000f8e0004 */
[----:B------:R-:W-:Y:S01]  /*02a0*/  UIMAD.WIDE.U32 UR10, UR26, UR18, UR6 ;  /* 0x000000121a0a72a5 */ /* 0x000fe2000f8e0006 */
[----:B----4-:R-:W-:Y:S01]  /*02b0*/  IMAD.MOV.U32 R6, RZ, RZ, RZ ;  /* 0x000000ffff067224 */ /* 0x010fe200078e00ff */
[----:B-1----:R-:W-:Y:S01]  /*02c0*/  ULEA UR12, UR28, 0xfffffc00, 0xa ;  /* 0xfffffc001c0c7891 */ /* 0x002fe2000f8e50ff */
[----:B0-----:R-:W0:Y:S01]  /*02d0*/  LDC.64 R4, c[0x0][0x3e8] ;  /* 0x0000fa00ff047b82 */ /* 0x001e220000000a00 */
[----:B--2---:R-:W-:Y:S02]  /*02e0*/  UISETP.NE.U32.AND UP0, UPT, UR22, URZ, UPT ;  /* 0x000000ff1600728c */ /* 0x004fe4000bf05070 */
[----:B------:R-:W-:Y:S01]  /*02f0*/  UIADD3 UR8, UP1, UPT, UR12, UR8, URZ ;  /* 0x000000080c087290 */ /* 0x000fe2000ff3e0ff */
[----:B---3--:R-:W-:Y:S01]  /*0300*/  IADD3 R2, PT, PT, RZ, -R7, RZ ;  /* 0x80000007ff027210 */ /* 0x008fe20007ffe0ff */
[----:B------:R-:W1:Y:S04]  /*0310*/  LDCU.128 UR4, c[0x0][0x460] ;  /* 0x00008c00ff0477ac */ /* 0x000e680008000c00 */
[----:B------:R-:W-:Y:S01]  /*0320*/  IMAD R3, R2, R9, RZ ;  /* 0x0000000902037224 */ /* 0x000fe200078e02ff */
[----:B------:R-:W-:-:S02]  /*0330*/  UIMAD UR14, UR26, UR15, UR9 ;  /* 0x0000000f1a0e72a4 */ /* 0x000fc4000f8e0209 */
[----:B------:R-:W-:Y:S01]  /*0340*/  UIMAD UR16, UR26, UR19, UR11 ;  /* 0x000000131a1072a4 */ /* 0x000fe2000f8e020b */
[----:B------:R-:W-:Y:S01]  /*0350*/  IMAD.HI.U32 R6, R7, R3, R6 ;  /* 0x0000000307067227 */ /* 0x000fe200078e0006 */
[----:B------:R-:W-:Y:S01]  /*0360*/  USHF.R.S32.HI UR17, URZ, 0x1f, UR12 ;  /* 0x0000001fff117899 */ /* 0x000fe2000801140c */
[----:B------:R-:W2:Y:S04]  /*0370*/  LDCU.64 UR18, c[0x0][0x498] ;  /* 0x00009300ff1277ac */ /* 0x000ea80008000a00 */
[----:B------:R-:W-:Y:S01]  /*0380*/  IMAD.HI.U32 R155, R6, R0, RZ ;  /* 0x00000000069b7227 */ /* 0x000fe200078e00ff */
[----:B------:R-:W-:Y:S01]  /*0390*/  UIADD3 UR10, UP3, UPT, UR12, UR10, URZ ;  /* 0x0000000a0c0a7290 */ /* 0x000fe2000ff7e0ff */
[----:B------:R-:W3:Y:S01]  /*03a0*/  LDC.64 R6, c[0x0][0x450] ;  /* 0x00011400ff067b82 */ /* 0x000ee20000000a00 */
[----:B------:R-:W-:-:S02]  /*03b0*/  UISETP.NE.AND.EX UP0, UPT, UR23, URZ, UPT, UP0 ;  /* 0x000000ff1700728c */ /* 0x000fc4000bf05300 */
[----:B------:R-:W-:Y:S01]  /*03c0*/  IADD3 R2, PT, PT, -R155, RZ, RZ ;  /* 0x000000ff9b027210 */ /* 0x000fe20007ffe1ff */
[----:B-1----:R-:W-:Y:S02]  /*03d0*/  ULEA UR13, UP2, UR8, UR4, 0x1 ;  /* 0x00000004080d7291 */ /* 0x002fe4000f8408ff */
[----:B------:R-:W-:Y:S02]  /*03e0*/  UIADD3.X UR14, UPT, UPT, UR17, UR14, URZ, UP1, !UPT ;  /* 0x0000000e110e7290 */ /* 0x000fe40008ffe4ff */
[C---:B------:R-:W-:Y:S01]  /*03f0*/  IMAD R0, R9.reuse, R2, R0 ;  /* 0x0000000209007224 */ /* 0x040fe200078e0200 */
[----:B------:R-:W-:Y:S02]  /*0400*/  ULEA UR15, UP4, UR10, UR6, 0x1 ;  /* 0x000000060a0f7291 */ /* 0x000fe4000f8808ff */
[----:B------:R-:W-:Y:S02]  /*0410*/  ULEA.HI.X UR14, UR8, UR5, UR14, 0x1, UP2 ;  /* 0x00000005080e7291 */ /* 0x000fe400090f0c0e */
[----:B------:R-:W-:Y:S01]  /*0420*/  ISETP.GT.U32.AND P1, PT, R9, R0, PT ;  /* 0x000000000900720c */ /* 0x000fe20003f24070 */
[----:B------:R-:W-:Y:S01]  /*0430*/  UIADD3.X UR16, UPT, UPT, UR17, UR16, URZ, UP3, !UPT ;  /* 0x0000001011107290 */ /* 0x000fe20009ffe4ff */
[----:B------:R-:W1:Y:S03]  /*0440*/  LDCU.64 UR8, c[0x0][0x4a0] ;  /* 0x00009400ff0877ac */ /* 0x000e660008000a00 */
[----:B------:R-:W-:Y:S01]  /*0450*/  ULEA.HI.X UR16, UR10, UR7, UR16, 0x1, UP4 ;  /* 0x000000070a107291 */ /* 0x000fe2000a0f0c10 */
[----:B------:R-:W4:Y:S07]  /*0460*/  @UP0 LDCU UR10, c[0x0][0x384] ;  /* 0x00007080ff0a07ac */ /* 0x000f2e0008000800 */
[-C--:B------:R-:W-:Y:S01]  /*0470*/  @!P1 IADD3 R0, PT, PT, R0, -R9.reuse, RZ ;  /* 0x8000000900009210 */ /* 0x080fe20007ffe0ff */
[----:B--2---:R-:W-:Y:S01]  /*0480*/  UIMAD.WIDE.U32 UR4, UR27, UR18, URZ ;  /* 0x000000121b0472a5 */ /* 0x004fe2000f8e00ff */
[----:B------:R-:W-:Y:S01]  /*0490*/  @!P1 IADD3 R155, PT, PT, R155, 0x1, RZ ;  /* 0x000000019b9b9810 */ /* 0x000fe20007ffe0ff */
[----:B------:R-:W2:Y:S01]  /*04a0*/  LDCU.64 UR22, c[0x0][0x528] ;  /* 0x0000a500ff1677ac */ /* 0x000ea20008000a00 */
[----:B------:R-:W-:-:S02]  /*04b0*/  ISETP.GE.U32.AND P0, PT, R0, R9, PT ;  /* 0x000000090000720c */ /* 0x000fc40003f06070 */
[C---:B------:R-:W-:Y:S01]  /*04c0*/  LOP3.LUT R0, R8.reuse, UR26, RZ, 0x3c, !PT ;  /* 0x0000001a08007c12 */ /* 0x040fe2000f8e3cff */
[----:B------:R-:W3:Y:S01]  /*04d0*/  @UP0 LDCU UR11, c[0x0][0x38c] ;  /* 0x00007180ff0b07ac */ /* 0x000ee20008000800 */
[----:B------:R-:W-:Y:S02]  /*04e0*/  ISETP.NE.AND P1, PT, R8, RZ, PT ;  /* 0x000000ff0800720c */ /* 0x000fe40003f25270 */
[----:B------:R-:W-:Y:S01]  /*04f0*/  ISETP.GE.AND P2, PT, R0, RZ, PT ;  /* 0x000000ff0000720c */ /* 0x000fe20003f46270 */
[----:B------:R-:W-:Y:S01]  /*0500*/  UIMAD UR5, UR27, UR19, UR5 ;  /* 0x000000131b0572a4 */ /* 0x000fe2000f8e0205 */
[----:B------:R-:W3:Y:S05]  /*0510*/  @UP0 LDCU.64 UR30, c[0x0][0x480] ;  /* 0x00009000ff1e07ac */ /* 0x000eea0008000a00 */
[----:B------:R-:W-:Y:S01]  /*0520*/  @P0 VIADD R155, R155, 0x1 ;  /* 0x000000019b9b0836 */ /* 0x000fe20000000000 */
[----:B-1----:R-:W-:-:S02]  /*0530*/  UIMAD.WIDE.U32 UR4, UR26, UR8, UR4 ;  /* 0x000000081a0472a5 */ /* 0x002fc4000f8e0004 */
[----:B------:R-:W-:Y:S02]  /*0540*/  UIMAD.WIDE.U32 UR6, UR27, UR20, URZ ;  /* 0x000000141b0672a5 */ /* 0x000fe4000f8e00ff */
[----:B------:R-:W-:Y:S01]  /*0550*/  UIMAD UR20, UR26, UR9, UR5 ;  /* 0x000000091a1472a4 */ /* 0x000fe2000f8e0205 */
[----:B------:R-:W-:Y:S01]  /*0560*/  @!P2 IADD3 R155, PT, PT, -R155, RZ, RZ ;  /* 0x000000ff9b9ba210 */ /* 0x000fe20007ffe1ff */
[----:B----4-:R-:W-:Y:S01]  /*0570*/  @UP0 UIMAD UR5, UR27, UR10, UR26 ;  /* 0x0000000a1b0502a4 */ /* 0x010fe2000f8e021a */
[----:B------:R-:W-:Y:S01]  /*0580*/  @!P1 LOP3.LUT R155, RZ, R8, RZ, 0x33, !PT ;  /* 0x00000008ff9b9212 */ /* 0x000fe200078e33ff */
[----:B------:R-:W-:Y:S02]  /*0590*/  UIMAD UR7, UR27, UR21, UR7 ;  /* 0x000000151b0772a4 */ /* 0x000fe4000f8e0207 */
[----:B------:R-:W-:Y:S01]  /*05a0*/  UIADD3 UR4, UP1, UPT, UR12, UR4, URZ ;  /* 0x000000040c047290 */ /* 0x000fe2000ff3e0ff */
[----:B------:R-:W-:Y:S01]  /*05b0*/  SHF.R.S32.HI R3, RZ, 0x1f, R155 ;  /* 0x0000001fff037819 */ /* 0x000fe2000001149b */
[----:B------:R-:W-:-:S02]  /*05c0*/  @UP0 UIMAD UR5, UR5, UR28, URZ ;  /* 0x0000001c050502a4 */ /* 0x000fc4000f8e02ff */
[----:B------:R-:W-:Y:S02]  /*05d0*/  UIADD3.X UR20, UPT, UPT, UR17, UR20, URZ, UP1, !UPT ;  /* 0x0000001411147290 */ /* 0x000fe40008ffe4ff */
[-C--:B0-----:R-:W-:Y:S01]  /*05e0*/  IMAD R0, R3, R4.reuse, RZ ;  /* 0x0000000403007224 */ /* 0x081fe200078e02ff */
[----:B--2---:R-:W-:Y:S01]  /*05f0*/  ULEA UR19, UP1, UR4, UR22, 0x1 ;  /* 0x0000001604137291 */ /* 0x004fe2000f8208ff */
[C---:B------:R-:W-:Y:S01]  /*0600*/  IMAD.WIDE.U32 R2, R155.reuse, R4, UR6 ;  /* 0x000000069b027e25 */ /* 0x040fe2000f8e0004 */
[----:B---3--:R-:W-:Y:S02]  /*0610*/  @UP0 UIMAD UR6, UR5, UR11, URZ ;  /* 0x0000000b050602a4 */ /* 0x008fe4000f8e02ff */
[----:B------:R-:W-:Y:S01]  /*0620*/  ULEA.HI.X UR20, UR4, UR23, UR20, 0x1, UP1 ;  /* 0x0000001704147291 */ /* 0x000fe200088f0c14 */
[----:B------:R-:W-:Y:S01]  /*0630*/  IMAD R5, R155, R5, R0 ;  /* 0x000000059b057224 */ /* 0x000fe200078e0200 */
[----:B------:R-:W-:Y:S01]  /*0640*/  UMOV UR5, URZ ;  /* 0x000000ff00057c82 */ /* 0x000fe20008000000 */
[----:B------:R-:W-:Y:S01]  /*0650*/  UMOV UR4, URZ ;  /* 0x000000ff00047c82 */ /* 0x000fe20008000000 */
[----:B------:R-:W-:Y:S01]  /*0660*/  @UP0 UIMAD.WIDE UR4, UR6, 0x8, UR30 ;  /* 0x00000008060408a5 */ /* 0x000fe2000f8e021e */
[----:B------:R-:W-:Y:S01]  /*0670*/  IADD3 R147, P0, PT, R2, UR12, RZ ;  /* 0x0000000c02937c10 */ /* 0x000fe2000ff1e0ff */
[----:B------:R-:W-:Y:S01]  /*0680*/  UISETP.GE.AND UP0, UPT, UR28, 0x1, UPT ;  /* 0x000000011c00788c */ /* 0x000fe2000bf06270 */
[----:B------:R-:W-:-:S02]  /*0690*/  IADD3 R0, PT, PT, R3, R5, RZ ;  /* 0x0000000503007210 */ /* 0x000fc40007ffe0ff */
[----:B------:R-:W-:Y:S02]  /*06a0*/  LEA R149, P1, R147, R6, 0x1 ;  /* 0x0000000693957211 */ /* 0x000fe400078208ff */
[----:B------:R-:W-:-:S04]  /*06b0*/  IADD3.X R0, PT, PT, R0, UR17, RZ, P0, !PT ;  /* 0x0000001100007c10 */ /* 0x000fc800087fe4ff */
[----:B------:R-:W-:Y:S01]  /*06c0*/  LEA.HI.X R147, R147, R7, R0, 0x1, P1 ;  /* 0x0000000793937211 */ /* 0x000fe200008f0c00 */
[----:B------:R-:W-:Y:S06]  /*06d0*/  BRA.U !UP0, `(.L_x_3622) ;  /* 0x0000006508f47547 */ /* 0x000fec000b800000 */
[----:B------:R-:W0:Y:S01]  /*06e0*/  S2R R148, SR_TID.X ;  /* 0x0000000000947919 */ /* 0x000e220000002100 */
[----:B------:R-:W1:Y:S01]  /*06f0*/  S2UR UR18, SR_CgaCtaId ;  /* 0x00000000001279c3 */ /* 0x000e620000008800 */
[----:B------:R-:W2:Y:S01]  /*0700*/  LDCU.64 UR10, c[0x0][0x3a0] ;  /* 0x00007400ff0a77ac */ /* 0x000ea20008000a00 */
[----:B------:R-:W-:Y:S02]  /*0710*/  MOV R151, RZ ;  /* 0x000000ff00977202 */ /* 0x000fe40000000f00 */
[----:B------:R-:W-:Y:S01]  /*0720*/  MOV R153, RZ ;  /* 0x000000ff00997202 */ /* 0x000fe20000000f00 */
[----:B------:R-:W3:Y:S01]  /*0730*/  LDCU.64 UR22, c[0x0][0x3b8] ;  /* 0x00007700ff1677ac */ /* 0x000ee20008000a00 */
[----:B------:R-:W-:Y:S01]  /*0740*/  UMOV UR17, 0x400 ;  /* 0x0000040000117882 */ /* 0x000fe20000000000 */
[----:B--2---:R-:W-:Y:S02]  /*0750*/  UIMAD.WIDE.U32 UR8, UR26, UR10, URZ ;  /* 0x0000000a1a0872a5 */ /* 0x004fe4000f8e00ff */
[----:B---3--:R-:W-:-:S02]  /*0760*/  UIMAD.WIDE.U32 UR6, UR26, UR22, URZ ;  /* 0x000000161a0672a5 */ /* 0x008fc4000f8e00ff */
[----:B-1----:R-:W-:Y:S02]  /*0770*/  ULEA UR17, UR18, UR17, 0x18 ;  /* 0x0000001112117291 */ /* 0x002fe4000f8ec0ff */
[----:B------:R-:W-:Y:S02]  /*0780*/  UIMAD UR10, UR26, UR11, UR9 ;  /* 0x0000000b1a0a72a4 */ /* 0x000fe4000f8e0209 */
[----:B------:R-:W-:Y:S01]  /*0790*/  UIMAD UR12, UR26, UR23, UR7 ;  /* 0x000000171a0c72a4 */ /* 0x000fe2000f8e0207 */
[C---:B0-----:R-:W-:Y:S01]  /*07a0*/  IMAD.SHL.U32 R0, R148.reuse, 0x10, RZ ;  /* 0x0000001094007824 */ /* 0x041fe200078e00ff */
[C---:B------:R-:W-:Y:S01]  /*07b0*/  LOP3.LUT R186, R148.reuse, 0x1f, RZ, 0xc0, !PT ;  /* 0x0000001f94ba7812 */ /* 0x040fe200078ec0ff */
[----:B------:R-:W0:Y:S01]  /*07c0*/  LDCU UR11, c[0x0][0x394] ;  /* 0x00007280ff0b77ac */ /* 0x000e220008000800 */
[----:B------:R-:W-:Y:S02]  /*07d0*/  LEA R145, R148, UR17, 0x3 ;  /* 0x0000001194917c11 */ /* 0x000fe4000f8e18ff */
[C---:B------:R-:W-:Y:S01]  /*07e0*/  LOP3.LUT R3, R0.reuse, 0x3e00, RZ, 0xc0, !PT ;  /* 0x00003e0000037812 */ /* 0x040fe200078ec0ff */
[----:B------:R-:W-:Y:S01]  /*07f0*/  UMOV UR18, UR20 ;  /* 0x0000001400127c82 */ /* 0x000fe20008000000 */
[----:B------:R-:W-:-:S02]  /*0800*/  LEA.HI R144, R0, R0, RZ, 0x1b ;  /* 0x0000000000907211 */ /* 0x000fc400078fd8ff */
[----:B------:R-:W-:Y:S02]  /*0810*/  LOP3.LUT R146, R3, 0x1f, R148, 0xf8, !PT ;  /* 0x0000001f03927812 */ /* 0x000fe400078ef894 */
[----:B------:R-:W-:Y:S01]  /*0820*/  LEA R144, R144, UR17, 0x2 ;  /* 0x0000001190907c11 */ /* 0x000fe2000f8e10ff */
[----:B------:R-:W-:Y:S01]  /*0830*/  UMOV UR17, UR19 ;  /* 0x0000001300117c82 */ /* 0x000fe20008000000 */
        /* <DEDUP_REMOVED lines=14> */
[----:B0-----:R-:W-:-:S07]  /*0920*/  LOP3.LUT R129, R146, 0x1e0, RZ, 0xfc, !PT ;  /* 0x000001e092817812 */ /* 0x001fce00078efcff */
.L_x_3669:
[----:B0-----:R-:W0:Y:S01]  /*0930*/  LDCU UR19, c[0x0][0x388] ;  /* 0x00007100ff1377ac */ /* 0x001e220008000800 */
[----:B-1----:R-:W-:Y:S02]  /*0940*/  SHF.L.U32 R2, R146, 0x1, RZ ;  /* 0x0000000192027819 */ /* 0x002fe400000006ff */
[----:B------:R-:W-:Y:S01]  /*0950*/  PRMT R0, RZ, 0x7610, R0 ;  /* 0x00007610ff007816 */ /* 0x000fe20000000000 */
[----:B------:R-:W-:Y:S01]  /*0960*/  ULEA UR22, UR11, 0xfffffc00, 0xa ;  /* 0xfffffc000b167891 */ /* 0x000fe2000f8e50ff */
[C---:B------:R-:W-:Y:S02]  /*0970*/  IADD3 R6, P2, PT, R2.reuse, UR13, RZ ;  /* 0x0000000d02067c10 */ /* 0x040fe4000ff5e0ff */
[C---:B------:R-:W-:Y:S02]  /*0980*/  IADD3 R4, P1, PT, R2.reuse, UR15, RZ ;  /* 0x0000000f02047c10 */ /* 0x040fe4000ff3e0ff */
[----:B------:R-:W-:Y:S01]  /*0990*/  IADD3 R2, P0, PT, R2, UR17, RZ ;  /* 0x0000001102027c10 */ /* 0x000fe2000ff1e0ff */
[----:B------:R-:W-:Y:S01]  /*09a0*/  IMAD.X R7, RZ, RZ, UR14, P2 ;  /* 0x0000000eff077e24 */ /* 0x000fe200090e06ff */
[----:B------:R-:W-:-:S02]  /*09b0*/  PRMT R15, RZ, 0x7610, R15 ;  /* 0x00007610ff0f7816 */ /* 0x000fc4000000000f */
[----:B------:R-:W-:Y:S02]  /*09c0*/  IADD3.X R3, PT, PT, RZ, UR18, RZ, P0, !PT ;  /* 0x00000012ff037c10 */ /* 0x000fe400087fe4ff */
[----:B------:R-:W-:Y:S02]  /*09d0*/  IADD3.X R5, PT, PT, RZ, UR16, RZ, P1, !PT ;  /* 0x00000010ff057c10 */ /* 0x000fe40008ffe4ff */
[----:B------:R-:W-:Y:S01]  /*09e0*/  PRMT R14, RZ, 0x7610, R14 ;  /* 0x00007610ff0e7816 */ /* 0x000fe2000000000e */
[----:B0-----:R-:W-:Y:S01]  /*09f0*/  UIADD3 UR23, UPT, UPT, -UR22, UR19, URZ ;  /* 0x0000001316177290 */ /* 0x001fe2000fffe1ff */
[----:B------:R-:W-:Y:S02]  /*0a00*/  PRMT R9, RZ, 0x7610, R9 ;  /* 0x00007610ff097816 */ /* 0x000fe40000000009 */
[----:B------:R-:W-:Y:S02]  /*0a10*/  PRMT R8, RZ, 0x7610, R8 ;  /* 0x00007610ff087816 */ /* 0x000fe40000000008 */
[----:B------:R-:W-:-:S02]  /*0a20*/  PRMT R12, RZ, 0x7610, R12 ;  /* 0x00007610ff0c7816 */ /* 0x000fc4000000000c */
[----:B------:R-:W-:Y:S01]  /*0a30*/  ISETP.GE.AND P0, PT, R146, UR23, PT ;  /* 0x0000001792007c0c */ /* 0x000fe2000bf06270 */
[----:B------:R-:W-:Y:S01]  /*0a40*/  BAR.SYNC.DEFER_BLOCKING 0x0 ;  /* 0x0000000000007b1d */ /* 0x000fe20000010000 */
[----:B------:R-:W-:Y:S02]  /*0a50*/  ISETP.GE.AND P1, PT, R143, UR23, PT ;  /* 0x000000178f007c0c */ /* 0x000fe4000bf26270 */
[----:B------:R-:W-:Y:S02]  /*0a60*/  ISETP.GE.AND P2, PT, R142, UR23, PT ;  /* 0x000000178e007c0c */ /* 0x000fe4000bf46270 */
[----:B------:R-:W-:Y:S02]  /*0a70*/  ISETP.GE.AND P3, PT, R138, UR23, PT ;  /* 0x000000178a007c0c */ /* 0x000fe4000bf66270 */
[----:B------:R-:W-:Y:S02]  /*0a80*/  ISETP.GE.AND P6, PT, R141, UR23, PT ;  /* 0x000000178d007c0c */ /* 0x000fe4000bfc6270 */
[----:B------:R-:W-:-:S02]  /*0a90*/  ISETP.GE.AND P4, PT, R139, UR23, PT ;  /* 0x000000178b007c0c */ /* 0x000fc4000bf86270 */
[----:B------:R-:W-:Y:S02]  /*0aa0*/  ISETP.GE.AND P5, PT, R140, UR23, PT ;  /* 0x000000178c007c0c */ /* 0x000fe4000bfa6270 */
        /* <DEDUP_REMOVED lines=8> */
[----:B------:R-:W-:Y:S01]  /*0b30*/  PRMT R18, RZ, 0x7610, R18 ;  /* 0x00007610ff127816 */ /* 0x000fe20000000012 */
[----:B------:R-:W3:Y:S01]  /*0b40*/  @!P1 LDG.E.U16 R9, desc[UR24][R6.64+0x40] ;  /* 0x0000401806099981 */ /* 0x000ee2000c1e1500 */
[----:B------:R-:W-:Y:S02]  /*0b50*/  PRMT R21, RZ, 0x7610, R21 ;  /* 0x00007610ff157816 */ /* 0x000fe40000000015 */
[----:B------:R-:W-:Y:S01]  /*0b60*/  PRMT R20, RZ, 0x7610, R20 ;  /* 0x00007610ff147816 */ /* 0x000fe20000000014 */
[----:B------:R-:W4:Y:S01]  /*0b70*/  @!P2 LDG.E.U16 R8, desc[UR24][R6.64+0x80] ;  /* 0x000080180608a981 */ /* 0x000f22000c1e1500 */
[----:B------:R-:W-:-:S03]  /*0b80*/  PRMT R23, RZ, 0x7610, R23 ;  /* 0x00007610ff177816 */ /* 0x000fc60000000017 */
[----:B------:R-:W4:Y:S04]  /*0b90*/  @!P3 LDG.E.U16 R12, desc[UR24][R6.64+0x180] ;  /* 0x00018018060cb981 */ /* 0x000f28000c1e1500 */
[----:B------:R-:W4:Y:S01]  /*0ba0*/  @!P0 LDG.E.U16 R15, desc[UR24][R6.64+0x1c0] ;  /* 0x0001c018060f8981 */ /* 0x000f22000c1e1500 */
[----:B------:R-:W-:Y:S02]  /*0bb0*/  ISETP.GE.AND P0, PT, R136, UR23, PT ;  /* 0x0000001788007c0c */ /* 0x000fe4000bf06270 */
[----:B------:R-:W-:Y:S01]  /*0bc0*/  ISETP.GE.AND P1, PT, R134, UR23, PT ;  /* 0x0000001786007c0c */ /* 0x000fe2000bf26270 */
[----:B------:R-:W4:Y:S01]  /*0bd0*/  @!P6 LDG.E.U16 R11, desc[UR24][R6.64+0xc0] ;  /* 0x0000c018060be981 */ /* 0x000f22000c1e1500 */
[----:B------:R-:W-:Y:S02]  /*0be0*/  ISETP.GE.AND P2, PT, R133, UR23, PT ;  /* 0x0000001785007c0c */ /* 0x000fe4000bf46270 */
[----:B------:R-:W-:Y:S01]  /*0bf0*/  ISETP.GE.AND P3, PT, R132, UR23, PT ;  /* 0x0000001784007c0c */ /* 0x000fe2000bf66270 */
[----:B------:R-:W4:Y:S01]  /*0c00*/  @!P4 LDG.E.U16 R13, desc[UR24][R6.64+0x140] ;  /* 0x00014018060dc981 */ /* 0x000f22000c1e1500 */
[----:B------:R-:W-:-:S03]  /*0c10*/  ISETP.GE.AND P4, PT, R131, UR23, PT ;  /* 0x0000001783007c0c */ /* 0x000fc6000bf86270 */
[----:B------:R-:W4:Y:S04]  /*0c20*/  @!P5 LDG.E.U16 R10, desc[UR24][R6.64+0x100] ;  /* 0x00010018060ad981 */ /* 0x000f28000c1e1500 */
[----:B------:R-:W4:Y:S01]  /*0c30*/  @!P0 LDG.E.U16 R14, desc[UR24][R6.64+0x200] ;  /* 0x00020018060e8981 */ /* 0x000f22000c1e1500 */
        /* <DEDUP_REMOVED lines=10> */
[----:B------:R-:W1:Y:S01]  /*0ce0*/  S2R R128, SR_LANEID ;  /* 0x0000000000807919 */ /* 0x000e620000000000 */
[----:B------:R-:W0:Y:S01]  /*0cf0*/  S2UR UR21, SR_CgaCtaId ;  /* 0x00000000001579c3 */ /* 0x000e220000008800 */
[----:B------:R-:W-:-:S04]  /*0d00*/  SHF.L.U32 R22, R148, 0x4, RZ ;  /* 0x0000000494167819 */ /* 0x000fc800000006ff */
[----:B------:R-:W-:Y:S01]  /*0d10*/  LOP3.LUT R25, R22, 0x3e00, RZ, 0xc0, !PT ;  /* 0x00003e0016197812 */ /* 0x000fe200078ec0ff */
[----:B------:R-:W-:Y:S02]  /*0d20*/  UMOV UR20, 0x400 ;  /* 0x0000040000147882 */ /* 0x000fe40000000000 */
[----:B0-----:R-:W-:Y:S01]  /*0d30*/  ULEA UR32, UR21, UR20, 0x18 ;  /* 0x0000001415207291 */ /* 0x001fe2000f8ec0ff */
[----:B------:R-:W-:Y:S01]  /*0d40*/  P2R R33, PR, RZ, 0x1 ;  /* 0x00000001ff217803 */ /* 0x000fe20000000000 */
[----:B------:R-:W0:Y:S01]  /*0d50*/  LDCU UR20, c[0x0][0x38c] ;  /* 0x00007180ff1477ac */ /* 0x000e220008000800 */
[----:B-1----:R-:W-:-:S05]  /*0d60*/  IMAD.IADD R25, R25, 0x1, R128 ;  /* 0x0000000119197824 */ /* 0x002fca00078e0280 */
[CC--:B------:R-:W-:Y:S02]  /*0d70*/  LEA.HI.SX32 R127, R25.reuse, R25.reuse, 0x1b ;  /* 0x00000019197f7211 */ /* 0x0c0fe400078fdaff */
[----:B------:R-:W-:Y:S02]  /*0d80*/  IADD3 R6, PT, PT, R25, 0x20, RZ ;  /* 0x0000002019067810 */ /* 0x000fe40007ffe0ff */
[----:B------:R-:W-:Y:S02]  /*0d90*/  LEA R127, R127, UR32, 0x1 ;  /* 0x000000207f7f7c11 */ /* 0x000fe4000f8e08ff */
[----:B------:R-:W-:Y:S01]  /*0da0*/  LEA.HI.SX32 R6, R6, R25, 0x1b ;  /* 0x0000001906067211 */ /* 0x000fe200078fdaff */
[C---:B------:R-:W-:Y:S01]  /*0db0*/  VIADD R26, R25.reuse, 0x80 ;  /* 0x00000080191a7836 */ /* 0x040fe20000000000 */
[C---:B------:R-:W-:Y:S02]  /*0dc0*/  IADD3 R22, PT, PT, R25.reuse, 0x40, RZ ;  /* 0x0000004019167810 */ /* 0x040fe40007ffe0ff */
[----:B------:R-:W-:-:S02]  /*0dd0*/  IADD3 R24, PT, PT, R25, 0x60, RZ ;  /* 0x0000006019187810 */ /* 0x000fc40007ffe0ff */
[----:B------:R-:W-:Y:S02]  /*0de0*/  LEA R126, R6, UR32, 0x1 ;  /* 0x00000020067e7c11 */ /* 0x000fe4000f8e08ff */
[-C--:B------:R-:W-:Y:S02]  /*0df0*/  LEA.HI.SX32 R22, R22, R25.reuse, 0x1b ;  /* 0x0000001916167211 */ /* 0x080fe400078fdaff */
[C---:B------:R-:W-:Y:S02]  /*0e00*/  IADD3 R6, PT, PT, R25.reuse, 0xe0, RZ ;  /* 0x000000e019067810 */ /* 0x040fe40007ffe0ff */
[-C--:B------:R-:W-:Y:S02]  /*0e10*/  LEA.HI.SX32 R24, R24, R25.reuse, 0x1b ;  /* 0x0000001918187211 */ /* 0x080fe400078fdaff */
[----:B------:R-:W-:Y:S02]  /*0e20*/  LEA.HI.SX32 R26, R26, R25, 0x1b ;  /* 0x000000191a1a7211 */ /* 0x000fe400078fdaff */
[----:B------:R-:W-:-:S02]  /*0e30*/  IADD3 R28, PT, PT, R25, 0xa0, RZ ;  /* 0x000000a0191c7810 */ /* 0x000fc40007ffe0ff */
[----:B------:R-:W-:Y:S01]  /*0e40*/  LEA R125, R22, UR32, 0x1 ;  /* 0x00000020167d7c11 */ /* 0x000fe2000f8e08ff */
[C---:B------:R-:W-:Y:S01]  /*0e50*/  VIADD R22, R25.reuse, 0x100 ;  /* 0x0000010019167836 */ /* 0x040fe20000000000 */
[-C--:B------:R-:W-:Y:S02]  /*0e60*/  LEA.HI.SX32 R6, R6, R25.reuse, 0x1b ;  /* 0x0000001906067211 */ /* 0x080fe400078fdaff */
[----:B------:R-:W-:Y:S02]  /*0e70*/  LEA R124, R24, UR32, 0x1 ;  /* 0x00000020187c7c11 */ /* 0x000fe4000f8e08ff */
[----:B------:R-:W-:Y:S02]  /*0e80*/  LEA R123, R26, UR32, 0x1 ;  /* 0x000000201a7b7c11 */ /* 0x000fe4000f8e08ff */
[----:B------:R-:W-:Y:S02]  /*0e90*/  LEA.HI.SX32 R28, R28, R25, 0x1b ;  /* 0x000000191c1c7211 */ /* 0x000fe400078fdaff */
[----:B------:R-:W-:-:S02]  /*0ea0*/  IADD3 R24, PT, PT, R25, 0x120, RZ ;  /* 0x0000012019187810 */ /* 0x000fc40007ffe0ff */
[C---:B------:R-:W-:Y:S02]  /*0eb0*/  IADD3 R26, PT, PT, R25.reuse, 0x140, RZ ;  /* 0x00000140191a7810 */ /* 0x040fe40007ffe0ff */
[----:B------:R-:W-:Y:S01]  /*0ec0*/  LEA R120, R6, UR32, 0x1 ;  /* 0x0000002006787c11 */ /* 0x000fe2000f8e08ff */
[----:B------:R-:W-:Y:S01]  /*0ed0*/  VIADD R6, R25, 0x180 ;  /* 0x0000018019067836 */ /* 0x000fe20000000000 */
[-C--:B------:R-:W-:Y:S02]  /*0ee0*/  LEA.HI.SX32 R22, R22, R25.reuse, 0x1b ;  /* 0x0000001916167211 */ /* 0x080fe400078fdaff */
[----:B------:R-:W-:Y:S02]  /*0ef0*/  LEA R122, R28, UR32, 0x1 ;  /* 0x000000201c7a7c11 */ /* 0x000fe4000f8e08ff */
[-C--:B------:R-:W-:Y:S02]  /*0f00*/  LEA.HI.SX32 R24, R24, R25.reuse, 0x1b ;  /* 0x0000001918187211 */ /* 0x080fe400078fdaff */
[----:B------:R-:W-:-:S02]  /*0f10*/  LEA.HI.SX32 R26, R26, R25, 0x1b ;  /* 0x000000191a1a7211 */ /* 0x000fc400078fdaff */
[----:B------:R-:W-:Y:S02]  /*0f20*/  LEA R119, R22, UR32, 0x1 ;  /* 0x0000002016777c11 */ /* 0x000fe4000f8e08ff */
[----:B------:R-:W-:Y:S02]  /*0f30*/  LEA.HI.SX32 R6, R6, R25, 0x1b ;  /* 0x0000001906067211 */ /* 0x000fe400078fdaff */
[----:B------:R-:W-:Y:S02]  /*0f40*/  LEA R118, R24, UR32, 0x1 ;  /* 0x0000002018767c11 */ /* 0x000fe4000f8e08ff */
[----:B------:R-:W-:Y:S02]  /*0f50*/  LEA R117, R26, UR32, 0x1 ;  /* 0x000000201a757c11 */ /* 0x000fe4000f8e08ff */
[----:B------:R-:W-:Y:S02]  /*0f60*/  IADD3 R22, PT, PT, R25, 0x1e0, RZ ;  /* 0x000001e019167810 */ /* 0x000fe40007ffe0ff */
[----:B------:R-:W-:-:S02]  /*0f70*/  LEA R115, R6, UR32, 0x1 ;  /* 0x0000002006737c11 */ /* 0x000fc4000f8e08ff */
[----:B------:R-:W-:-:S04]  /*0f80*/  LEA.HI.SX32 R22, R22, R25, 0x1b ;  /* 0x0000001916167211 */ /* 0x000fc800078fdaff */
[----:B------:R-:W-:Y:S02]  /*0f90*/  LEA R112, R22, UR32, 0x1 ;  /* 0x0000002016707c11 */ /* 0x000fe4000f8e08ff */
[----:B------:R-:W-:Y:S02]  /*0fa0*/  ISETP.GE.AND P0, PT, R146, UR23, PT ;  /* 0x0000001792007c0c */ /* 0x000fe4000bf06270 */
[----:B------:R-:W-:Y:S02]  /*0fb0*/  PRMT R34, RZ, 0x7610, R34 ;  /* 0x00007610ff227816 */ /* 0x000fe40000000022 */
[----:B------:R-:W-:Y:S02]  /*0fc0*/  P2R R31, PR, RZ, 0x2 ;  /* 0x00000002ff1f7803 */ /* 0x000fe40000000000 */
[----:B------:R-:W-:Y:S02]  /*0fd0*/  P2R R29, PR, RZ, 0x4 ;  /* 0x00000004ff1d7803 */ /* 0x000fe40000000000 */
[----:B------:R-:W-:-:S02]  /*0fe0*/  ISETP.GE.AND P1, PT, R141, UR23, PT ;  /* 0x000000178d007c0c */ /* 0x000fc4000bf26270 */
[----:B------:R-:W-:Y:S02]  /*0ff0*/  P2R R27, PR, RZ, 0x8 ;  /* 0x00000008ff1b7803 */ /* 0x000fe40000000000 */
[----:B------:R-:W-:Y:S02]  /*1000*/  ISETP.GE.AND P2, PT, R142, UR23, PT ;  /* 0x000000178e007c0c */ /* 0x000fe4000bf46270 */
[----:B------:R-:W-:Y:S02]  /*1010*/  ISETP.GE.AND P3, PT, R143, UR23, PT ;  /* 0x000000178f007c0c */ /* 0x000fe4000bf66270 */
[----:B------:R-:W-:Y:S02]  /*1020*/  PRMT R38, RZ, 0x7610, R38 ;  /* 0x00007610ff267816 */ /* 0x000fe40000000026 */
[----:B------:R-:W-:Y:S02]  /*1030*/  PRMT R36, RZ, 0x7610, R36 ;  /* 0x00007610ff247816 */ /* 0x000fe40000000024 */
[----:B------:R-:W-:-:S02]  /*1040*/  PRMT R7, RZ, 0x7610, R7 ;  /* 0x00007610ff077816 */ /* 0x000fc40000000007 */
[----:B------:R-:W-:Y:S02]  /*1050*/  PRMT R42, RZ, 0x7610, R42 ;  /* 0x00007610ff2a7816 */ /* 0x000fe4000000002a */
[----:B------:R-:W-:Y:S02]  /*1060*/  PRMT R40, RZ, 0x7610, R40 ;  /* 0x00007610ff287816 */ /* 0x000fe40000000028 */
[----:B------:R-:W-:Y:S02]  /*1070*/  PRMT R44, RZ, 0x7610, R44 ;  /* 0x00007610ff2c7816 */ /* 0x000fe4000000002c */
[----:B------:R-:W-:Y:S01]  /*1080*/  PRMT R46, RZ, 0x7610, R46 ;  /* 0x00007610ff2e7816 */ /* 0x000fe2000000002e */
[----:B--2---:R1:W-:Y:S02]  /*1090*/  STS.U16 [R127], R0 ;  /* 0x000000007f007388 */ /* 0x0043e40000000400 */
[----:B-1----:R-:W-:-:S04]  /*10a0*/  IADD3 R0, PT, PT, R25, 0xc0, RZ ;  /* 0x000000c019007810 */ /* 0x002fc80007ffe0ff */
[----:B------:R-:W-:Y:S01]  /*10b0*/  LEA.HI.SX32 R0, R0, R25, 0x1b ;  /* 0x0000001900007211 */ /* 0x000fe200078fdaff */
[----:B---3--:R-:W-:Y:S03]  /*10c0*/  STS.U16 [R126+0x40], R9 ;  /* 0x000040097e007388 */ /* 0x008fe60000000400 */
[----:B------:R-:W-:Y:S01]  /*10d0*/  LEA R121, R0, UR32, 0x1 ;  /* 0x0000002000797c11 */ /* 0x000fe2000f8e08ff */
[----:B----4-:R1:W-:Y:S01]  /*10e0*/  STS.U16 [R125+0x80], R8 ;  /* 0x000080087d007388 */ /* 0x0103e20000000400 */
[----:B------:R-:W-:-:S03]  /*10f0*/  IADD3 R0, PT, PT, R25, 0x160, RZ ;  /* 0x0000016019007810 */ /* 0x000fc60007ffe0ff */
[----:B------:R-:W-:Y:S01]  /*1100*/  STS.U16 [R124+0xc0], R11 ;  /* 0x0000c00b7c007388 */ /* 0x000fe20000000400 */
[----:B------:R-:W-:-:S03]  /*1110*/  LEA.HI.SX32 R0, R0, R25, 0x1b ;  /* 0x0000001900007211 */ /* 0x000fc600078fdaff */
[----:B------:R2:W-:Y:S01]  /*1120*/  STS.U16 [R123+0x100], R10 ;  /* 0x0001000a7b007388 */ /* 0x0005e20000000400 */
[C---:B-1----:R-:W-:Y:S02]  /*1130*/  IADD3 R8, PT, PT, R25.reuse, 0x1a0, RZ ;  /* 0x000001a019087810 */ /* 0x042fe40007ffe0ff */
[----:B------:R-:W-:Y:S01]  /*1140*/  LEA R116, R0, UR32, 0x1 ;  /* 0x0000002000747c11 */ /* 0x000fe2000f8e08ff */
[----:B------:R-:W-:Y:S01]  /*1150*/  STS.U16 [R122+0x140], R13 ;  /* 0x0001400d7a007388 */ /* 0x000fe20000000400 */
[-C--:B------:R-:W-:Y:S02]  /*1160*/  LEA.HI.SX32 R8, R8, R25.reuse, 0x1b ;  /* 0x0000001908087211 */ /* 0x080fe400078fdaff */
[----:B--2---:R-:W-:Y:S01]  /*1170*/  IADD3 R10, PT, PT, R25, 0x1c0, RZ ;  /* 0x000001c0190a7810 */ /* 0x004fe20007ffe0ff */
[----:B------:R1:W-:Y:S03]  /*1180*/  STS.U16 [R121+0x180], R12 ;  /* 0x0001800c79007388 */ /* 0x0003e60000000400 */
[----:B------:R-:W-:Y:S01]  /*1190*/  LEA.HI.SX32 R10, R10, R25, 0x1b ;  /* 0x000000190a0a7211 */ /* 0x000fe200078fdaff */
[----:B------:R-:W-:Y:S01]  /*11a0*/  STS.U16 [R120+0x1c0], R15 ;  /* 0x0001c00f78007388 */ /* 0x000fe20000000400 */
[----:B------:R-:W-:-:S02]  /*11b0*/  LEA R114, R8, UR32, 0x1 ;  /* 0x0000002008727c11 */ /* 0x000fc4000f8e08ff */
        /* <DEDUP_REMOVED lines=11> */
[C---:B------:R-:W-:Y:S02]  /*1270*/  IADD3 R6, PT, PT, R25.reuse, 0x2, RZ ;  /* 0x0000000219067810 */ /* 0x040fe40007ffe0ff */
[----:B------:R1:W-:Y:S01]  /*1280*/  STS.U16 [R113+0x380], R20 ;  /* 0x0003801471007388 */ /* 0x0003e20000000400 */
[C---:B------:R-:W-:Y:S02]  /*1290*/  IADD3 R8, PT, PT, R25.reuse, 0x3, RZ ;  /* 0x0000000319087810 */ /* 0x040fe40007ffe0ff */
[C---:B------:R-:W-:Y:S02]  /*12a0*/  IADD3 R10, PT, PT, R25.reuse, 0x4, RZ ;  /* 0x00000004190a7810 */ /* 0x040fe40007ffe0ff */
[C---:B--2---:R-:W-:Y:S02]  /*12b0*/  IADD3 R14, PT, PT, R25.reuse, 0x6, RZ ;  /* 0x00000006190e7810 */ /* 0x044fe40007ffe0ff */
[----:B---3--:R-:W-:-:S02]  /*12c0*/  IADD3 R16, PT, PT, R25, 0x7, RZ ;  /* 0x0000000719107810 */ /* 0x008fc40007ffe0ff */
[C---:B----4-:R-:W-:Y:S01]  /*12d0*/  IADD3 R18, PT, PT, R25.reuse, 0x8, RZ ;  /* 0x0000000819127810 */ /* 0x050fe20007ffe0ff */
[C---:B-1----:R-:W-:Y:S01]  /*12e0*/  VIADD R20, R25.reuse, 0x9 ;  /* 0x0000000919147836 */ /* 0x042fe20000000000 */
[C---:B------:R-:W-:Y:S02]  /*12f0*/  IADD3 R22, PT, PT, R25.reuse, 0xa, RZ ;  /* 0x0000000a19167810 */ /* 0x040fe40007ffe0ff */
        /* <DEDUP_REMOVED lines=36> */
[----:B------:R1:W-:Y:S01]  /*1540*/  STS.U16 [R112+0x3c0], R23 ;  /* 0x0003c01770007388 */ /* 0x0003e20000000400 */
[----:B------:R-:W-:-:S03]  /*1550*/  NOP ;  /* 0x0000000000007918 */ /* 0x000fc60000000000 */
[----:B------:R-:W2:Y:S04]  /*1560*/  LDS.U16 R78, [R111] ;  /* 0x000000006f4e7984 */ /* 0x000ea80000000400 */
[----:B------:R-:W3:Y:S04]  /*1570*/  LDS.U16 R79, [R110+0x2] ;  /* 0x000002006e4f7984 */ /* 0x000ee80000000400 */
[----:B------:R-:W4:Y:S04]  /*1580*/  LDS.U16 R76, [R109+0x4] ;  /* 0x000004006d4c7984 */ /* 0x000f280000000400 */
        /* <DEDUP_REMOVED lines=13> */
[----:B------:R-:W-:Y:S01]  /*1660*/  BAR.SYNC.DEFER_BLOCKING 0x0 ;  /* 0x0000000000007b1d */ /* 0x000fe20000010000 */
[----:B------:R-:W-:-:S05]  /*1670*/  PRMT R9, RZ, 0x7610, R9 ;  /* 0x00007610ff097816 */ /* 0x000fca0000000009 */
[----:B------:R-:W2:Y:S01]  /*1680*/  @!P0 LDG.E.U16 R34, desc[UR24][R4.64] ;  /* 0x0000001804228981 */ /* 0x000ea2000c1e1500 */
[----:B------:R-:W-:-:S03]  /*1690*/  ISETP.GE.AND P0, PT, R140, UR23, PT ;  /* 0x000000178c007c0c */ /* 0x000fc6000bf06270 */
[----:B------:R-:W3:Y:S01]  /*16a0*/  @!P1 LDG.E.U16 R9, desc[UR24][R4.64+0xc0] ;  /* 0x0000c01804099981 */ /* 0x000ee2000c1e1500 */
[----:B------:R-:W-:-:S03]  /*16b0*/  ISETP.GE.AND P1, PT, R137, UR23, PT ;  /* 0x0000001789007c0c */ /* 0x000fc6000bf26270 */
[----:B------:R-:W4:Y:S01]  /*16c0*/  @!P2 LDG.E.U16 R36, desc[UR24][R4.64+0x80] ;  /* 0x000080180424a981 */ /* 0x000f22000c1e1500 */
[----:B------:R-:W-:-:S03]  /*16d0*/  ISETP.GE.AND P2, PT, R138, UR23, PT ;  /* 0x000000178a007c0c */ /* 0x000fc6000bf46270 */
[----:B------:R-:W3:Y:S04]  /*16e0*/  @!P3 LDG.E.U16 R7, desc[UR24][R4.64+0x40] ;  /* 0x000040180407b981 */ /* 0x000ee8000c1e1500 */
[----:B------:R-:W4:Y:S01]  /*16f0*/  @!P0 LDG.E.U16 R38, desc[UR24][R4.64+0x100] ;  /* 0x0001001804268981 */ /* 0x000f22000c1e1500 */
[----:B------:R-:W-:Y:S02]  /*1700*/  ISETP.GE.AND P0, PT, R136, UR23, PT ;  /* 0x0000001788007c0c */ /* 0x000fe4000bf06270 */
[----:B------:R-:W-:Y:S02]  /*1710*/  ISETP.GE.AND P3, PT, R139, UR23, PT ;  /* 0x000000178b007c0c */ /* 0x000fe4000bf66270 */
[----:B------:R-:W-:Y:S01]  /*1720*/  PRMT R13, RZ, 0x7610, R13 ;  /* 0x00007610ff0d7816 */ /* 0x000fe2000000000d */
[----:B------:R-:W4:Y:S01]  /*1730*/  @!P2 LDG.E.U16 R40, desc[UR24][R4.64+0x180] ;  /* 0x000180180428a981 */ /* 0x000f22000c1e1500 */
[----:B------:R-:W-:-:S02]  /*1740*/  PRMT R11, RZ, 0x7610, R11 ;  /* 0x00007610ff0b7816 */ /* 0x000fc4000000000b */
[----:B------:R-:W-:Y:S02]  /*1750*/  ISETP.NE.AND P2, PT, R29, RZ, PT ;  /* 0x000000ff1d00720c */ /* 0x000fe40003f45270 */
[----:B------:R-:W4:Y:S01]  /*1760*/  @!P1 LDG.E.U16 R13, desc[UR24][R4.64+0x1c0] ;  /* 0x0001c018040d9981 */ /* 0x000f22000c1e1500 */
[----:B------:R-:W-:-:S03]  /*1770*/  ISETP.NE.AND P1, PT, R31, RZ, PT ;  /* 0x000000ff1f00720c */ /* 0x000fc60003f25270 */
[----:B------:R-:W4:Y:S01]  /*1780*/  @!P0 LDG.E.U16 R42, desc[UR24][R4.64+0x200] ;  /* 0x00020018042a8981 */ /* 0x000f22000c1e1500 */
[----:B------:R-:W-:-:S03]  /*1790*/  ISETP.NE.AND P0, PT, R33, RZ, PT ;  /* 0x000000ff2100720c */ /* 0x000fc60003f05270 */
[----:B------:R-:W4:Y:S01]  /*17a0*/  @!P3 LDG.E.U16 R11, desc[UR24][R4.64+0x140] ;  /* 0x00014018040bb981 */ /* 0x000f22000c1e1500 */
[----:B------:R-:W-:Y:S02]  /*17b0*/  ISETP.NE.AND P3, PT, R27, RZ, PT ;  /* 0x000000ff1b00720c */ /* 0x000fe40003f65270 */
[----:B------:R-:W-:Y:S02]  /*17c0*/  PRMT R15, RZ, 0x7610, R15 ;  /* 0x00007610ff0f7816 */ /* 0x000fe4000000000f */
        /* <DEDUP_REMOVED lines=12> */
[----:B------:R-:W-:Y:S02]  /*1890*/  ISETP.GE.AND P0, PT, R146, UR23, PT ;  /* 0x0000001792007c0c */ /* 0x000fe4000bf06270 */
[----:B------:R-:W-:Y:S02]  /*18a0*/  P2R R26, PR, RZ, 0x2 ;  /* 0x00000002ff1a7803 */ /* 0x000fe40000000000 */
[----:B------:R-:W-:Y:S02]  /*18b0*/  ISETP.GE.AND P1, PT, R143, UR23, PT ;  /* 0x000000178f007c0c */ /* 0x000fe4000bf26270 */
[----:B------:R-:W-:Y:S02]  /*18c0*/  PRMT R0, RZ, 0x7610, R0 ;  /* 0x00007610ff007816 */ /* 0x000fe40000000000 */
[----:B------:R-:W-:Y:S02]  /*18d0*/  PRMT R20, RZ, 0x7610, R20 ;  /* 0x00007610ff147816 */ /* 0x000fe40000000014 */
[----:B-1----:R-:W-:-:S02]  /*18e0*/  PRMT R23, RZ, 0x7610, R23 ;  /* 0x00007610ff177816 */ /* 0x002fc40000000017 */
        /* <DEDUP_REMOVED lines=10> */
[----:B--2---:R-:W-:Y:S04]  /*1990*/  STS.U16 [R127], R34 ;  /* 0x000000227f007388 */ /* 0x004fe80000000400 */
[----:B---3--:R-:W-:Y:S04]  /*19a0*/  STS.U16 [R126+0x40], R7 ;  /* 0x000040077e007388 */ /* 0x008fe80000000400 */
        /* <DEDUP_REMOVED lines=32> */
[----:B-1----:R-:W-:-:S05]  /*1bb0*/  PRMT R21, RZ, 0x7610, R21 ;  /* 0x00007610ff157816 */ /* 0x002fca0000000015 */
[----:B------:R-:W2:Y:S01]  /*1bc0*/  @!P0 LDG.E.U16 R0, desc[UR24][R2.64] ;  /* 0x0000001802008981 */ /* 0x000ea2000c1e1500 */
[----:B------:R-:W-:-:S03]  /*1bd0*/  ISETP.GE.AND P0, PT, R142, UR23, PT ;  /* 0x000000178e007c0c */ /* 0x000fc6000bf06270 */
[----:B------:R-:W3:Y:S01]  /*1be0*/  @!P1 LDG.E.U16 R21, desc[UR24][R2.64+0x40] ;  /* 0x0000401802159981 */ /* 0x000ee2000c1e1500 */
[----:B------:R-:W-:-:S03]  /*1bf0*/  ISETP.GE.AND P1, PT, R141, UR23, PT ;  /* 0x000000178d007c0c */ /* 0x000fc6000bf26270 */
[----:B------:R-:W4:Y:S04]  /*1c00*/  @!P2 LDG.E.U16 R31, desc[UR24][R2.64+0x2c0] ;  /* 0x0002c018021fa981 */ /* 0x000f28000c1e1500 */
[----:B------:R-:W4:Y:S04]  /*1c10*/  @!P3 LDG.E.U16 R30, desc[UR24][R2.64+0x300] ;  /* 0x00030018021eb981 */ /* 0x000f28000c1e1500 */
[----:B------:R-:W4:Y:S01]  /*1c20*/  @!P0 LDG.E.U16 R20, desc[UR24][R2.64+0x80] ;  /* 0x0000801802148981 */ /* 0x000f22000c1e1500 */
[----:B------:R-:W-:-:S03]  /*1c30*/  ISETP.GE.AND P0, PT, R140, UR23, PT ;  /* 0x000000178c007c0c */ /* 0x000fc6000bf06270 */
[----:B------:R-:W4:Y:S01]  /*1c40*/  @!P1 LDG.E.U16 R23, desc[UR24][R2.64+0xc0] ;  /* 0x0000c01802179981 */ /* 0x000f22000c1e1500 */
[----:B------:R-:W-:-:S03]  /*1c50*/  ISETP.GE.AND P1, PT, R139, UR23, PT ;  /* 0x000000178b007c0c */ /* 0x000fc6000bf26270 */
[----:B------:R-:W4:Y:S04]  /*1c60*/  @!P4 LDG.E.U16 R33, desc[UR24][R2.64+0x340] ;  /* 0x000340180221c981 */ /* 0x000f28000c1e1500 */
[----:B------:R-:W4:Y:S04]  /*1c70*/  @!P5 LDG.E.U16 R32, desc[UR24][R2.64+0x380] ;  /* 0x000380180220d981 */ /* 0x000f28000c1e1500 */
[----:B------:R-:W4:Y:S01]  /*1c80*/  @!P0 LDG.E.U16 R22, desc[UR24][R2.64+0x100] ;  /* 0x0001001802168981 */ /* 0x000f22000c1e1500 */
[----:B------:R-:W-:-:S03]  /*1c90*/  ISETP.GE.AND P0, PT, R138, UR23, PT ;  /* 0x000000178a007c0c */ /* 0x000fc6000bf06270 */
[----:B------:R-:W4:Y:S01]  /*1ca0*/  @!P1 LDG.E.U16 R25, desc[UR24][R2.64+0x140] ;  /* 0x0001401802199981 */ /* 0x000f22000c1e1500 */
[----:B------:R-:W-:-:S03]  /*1cb0*/  ISETP.GE.AND P1, PT, R137, UR23, PT ;  /* 0x0000001789007c0c */ /* 0x000fc6000bf26270 */
[----:B------:R-:W4:Y:S06]  /*1cc0*/  @!P6 LDG.E.U16 R35, desc[UR24][R2.64+0x3c0] ;  /* 0x0003c0180223e981 */ /* 0x000f2c000c1e1500 */
[----:B------:R-:W4:Y:S01]  /*1cd0*/  @!P0 LDG.E.U16 R24, desc[UR24][R2.64+0x180] ;  /* 0x0001801802188981 */ /* 0x000f22000c1e1500 */
[----:B------:R-:W-:-:S03]  /*1ce0*/  ISETP.GE.AND P0, PT, R136, UR23, PT ;  /* 0x0000001788007c0c */ /* 0x000fc6000bf06270 */
[----:B------:R-:W4:Y:S01]  /*1cf0*/  @!P1 LDG.E.U16 R27, desc[UR24][R2.64+0x1c0] ;  /* 0x0001c018021b9981 */ /* 0x000f22000c1e1500 */
[----:B------:R-:W-:Y:S02]  /*1d00*/  ISETP.NE.AND P1, PT, R26, RZ, PT ;  /* 0x000000ff1a00720c */ /* 0x000fe40003f25270 */
[----:B------:R-:W-:-:S07]  /*1d10*/  PRMT R26, RZ, 0x7610, R26 ;  /* 0x00007610ff1a7816 */ /* 0x000fce000000001a */
[----:B------:R-:W4:Y:S01]  /*1d20*/  @!P0 LDG.E.U16 R26, desc[UR24][R2.64+0x200] ;  /* 0x00020018021a8981 */ /* 0x000f22000c1e1500 */
[----:B------:R-:W-:Y:S02]  /*1d30*/  ISETP.NE.AND P0, PT, R28, RZ, PT ;  /* 0x000000ff1c00720c */ /* 0x000fe40003f05270 */
[----:B------:R-:W-:-:S06]  /*1d40*/  PRMT R28, RZ, 0x7610, R28 ;  /* 0x00007610ff1c7816 */ /* 0x000fcc000000001c */
[----:B------:R-:W4:Y:S05]  /*1d50*/  @!P1 LDG.E.U16 R28, desc[UR24][R2.64+0x280] ;  /* 0x00028018021c9981 */ /* 0x000f2a000c1e1500 */
[----:B------:R-:W4:Y:S01]  /*1d60*/  @!P0 LDG.E.U16 R29, desc[UR24][R2.64+0x240] ;  /* 0x00024018021d8981 */ /* 0x000f22000c1e1500 */
[----:B------:R-:W-:Y:S02]  /*1d70*/  HADD2.F32 R78, -RZ, R78.H0_H0 ;  /* 0x2000004eff4e7230 */ /* 0x000fe40000004100 */
[----:B------:R-:W-:Y:S02]  /*1d80*/  HADD2.F32 R79, -RZ, R79.H0_H0 ;  /* 0x2000004fff4f7230 */ /* 0x000fe40000004100 */
[----:B------:R-:W-:-:S02]  /*1d90*/  HADD2.F32 R76, -RZ, R76.H0_H0 ;  /* 0x2000004cff4c7230 */ /* 0x000fc40000004100 */
[----:B0-----:R-:W-:Y:S02]  /*1da0*/  HADD2.F32 R75, -RZ, R75.H0_H0 ;  /* 0x2000004bff4b7230 */ /* 0x001fe40000004100 */
        /* <DEDUP_REMOVED lines=9> */
[----:B------:R-:W-:Y:S01]  /*1e40*/  HADD2.F32 R61, -RZ, R61.H0_H0 ;  /* 0x2000003dff3d7230 */ /* 0x000fe20000004100 */
[----:B------:R-:W-:Y:S01]  /*1e50*/  UISETP.GE.AND UP0, UPT, UR20, 0x1, UPT ;  /* 0x000000011400788c */ /* 0x000fe2000bf06270 */
[----:B------:R-:W-:-:S02]  /*1e60*/  HADD2.F32 R58, -RZ, R58.H0_H0 ;  /* 0x2000003aff3a7230 */ /* 0x000fc40000004100 */
[----:B------:R-:W-:Y:S01]  /*1e70*/  HADD2.F32 R57, -RZ, R57.H0_H0 ;  /* 0x20000039ff397230 */ /* 0x000fe20000004100 */
[----:B------:R-:W-:Y:S02]  /*1e80*/  CS2R R94, SRZ ;  /* 0x00000000005e7805 */ /* 0x000fe4000001ff00 */
[----:B------:R-:W-:Y:S02]  /*1e90*/  CS2R R92, SRZ ;  /* 0x00000000005c7805 */ /* 0x000fe4000001ff00 */
[----:B------:R-:W-:Y:S02]  /*1ea0*/  CS2R R90, SRZ ;  /* 0x00000000005a7805 */ /* 0x000fe4000001ff00 */
[----:B------:R-:W-:Y:S02]  /*1eb0*/  CS2R R88, SRZ ;  /* 0x0000000000587805 */ /* 0x000fe4000001ff00 */
[----:B------:R-:W-:Y:S02]  /*1ec0*/  CS2R R86, SRZ ;  /* 0x0000000000567805 */ /* 0x000fe4000001ff00 */
[----:B------:R-:W-:-:S02]  /*1ed0*/  CS2R R84, SRZ ;  /* 0x0000000000547805 */ /* 0x000fc4000001ff00 */
[----:B------:R-:W-:Y:S02]  /*1ee0*/  CS2R R82, SRZ ;  /* 0x0000000000527805 */ /* 0x000fe4000001ff00 */
[----:B------:R-:W-:Y:S01]  /*1ef0*/  CS2R R80, SRZ ;  /* 0x0000000000507805 */ /* 0x000fe2000001ff00 */
        /* <DEDUP_REMOVED lines=83> */
[----:B------:R-:W-:Y:S01]  /*2430*/  HADD2.F32 R27, -RZ, R8.H0_H0 ;  /* 0x20000008ff1b7230 */ /* 0x000fe20000004100 */
[----:B------:R-:W-:Y:S01]  /*2440*/  UISETP.NE.AND UP0, UPT, UR11, 0x1, UPT ;  /* 0x000000010b00788c */ /* 0x000fe2000bf05270 */
[----:B------:R-:W-:Y:S01]  /*2450*/  HADD2.F32 R3, -RZ, R9.H0_H0 ;  /* 0x20000009ff037230 */ /* 0x000fe20000004100 */
[----:B------:R-:W-:Y:S01]  /*2460*/  ISETP.GE.AND P2, PT, R146, UR23, PT ;  /* 0x0000001792007c0c */ /* 0x000fe2000bf46270 */
[----:B------:R-:W-:Y:S01]  /*2470*/  HADD2.F32 R25, -RZ, R10.H0_H0 ;  /* 0x2000000aff197230 */ /* 0x000fe20000004100 */
[----:B------:R-:W0:Y:S01]  /*2480*/  LDC.64 R8, c[0x0][0x440] ;  /* 0x00011000ff087b82 */ /* 0x000e220000000a00 */
[----:B------:R-:W-:Y:S01]  /*2490*/  HADD2.F32 R21, -RZ, R11.H0_H0 ;  /* 0x2000000bff157230 */ /* 0x000fe20000004100 */
[----:B------:R-:W-:Y:S01]  /*24a0*/  PLOP3.LUT P1, PT, PT, PT, UP0, 0x80, 0x8 ;  /* 0x000000000008781c */ /* 0x000fe20003f2f008 */
[----:B------:R-:W-:Y:S01]  /*24b0*/  HADD2.F32 R23, -RZ, R12.H0_H0 ;  /* 0x2000000cff177230 */ /* 0x000fe20000004100 */
[----:B------:R-:W-:Y:S01]  /*24c0*/  MOV R33, RZ ;  /* 0x000000ff00217202 */ /* 0x000fe20000000f00 */
[----:B------:R-:W-:-:S02]  /*24d0*/  HADD2.F32 R159, -RZ, R13.H0_H0 ;  /* 0x2000000dff9f7230 */ /* 0x000fc40000004100 */
[--C-:B------:R-:W-:Y:S01]  /*24e0*/  FADD.FTZ R24, R21, R150.reuse ;  /* 0x0000009615187221 */ /* 0x100fe20000010000 */
[----:B------:R-:W-:Y:S01]  /*24f0*/  HADD2.F32 R17, -RZ, R17.H0_H0 ;  /* 0x20000011ff117230 */ /* 0x000fe20000004100 */
[----:B------:R-:W1:Y:S01]  /*2500*/  LDC.64 R10, c[0x0][0x448] ;  /* 0x00011200ff0a7b82 */ /* 0x000e620000000a00 */
[----:B------:R-:W-:Y:S02]  /*2510*/  HADD2.F32 R31, -RZ, R4.H0_H0 ;  /* 0x20000004ff1f7230 */ /* 0x000fe40000004100 */
[--C-:B------:R-:W-:Y:S01]  /*2520*/  FADD.FTZ R27, R27, R150.reuse ;  /* 0x000000961b1b7221 */ /* 0x100fe20000010000 */
[----:B------:R-:W-:Y:S02]  /*2530*/  HADD2.F32 R5, -RZ, R5.H0_H0 ;  /* 0x20000005ff057230 */ /* 0x000fe40000004100 */
[--C-:B------:R-:W-:Y:S01]  /*2540*/  FADD.FTZ R26, R3, R150.reuse ;  /* 0x00000096031a7221 */ /* 0x100fe20000010000 */
[----:B------:R-:W-:Y:S02]  /*2550*/  HADD2.F32 R29, -RZ, R6.H0_H0 ;  /* 0x20000006ff1d7230 */ /* 0x000fe40000004100 */
[----:B------:R-:W-:Y:S01]  /*2560*/  FADD.FTZ R31, R31, R150 ;  /* 0x000000961f1f7221 */ /* 0x000fe20000010000 */
[----:B------:R-:W-:Y:S01]  /*2570*/  HADD2.F32 R7, -RZ, R7.H0_H0 ;  /* 0x20000007ff077230 */ /* 0x000fe20000004100 */
[----:B------:R-:W2:Y:S01]  /*2580*/  LDC.64 R12, c[0x0][0x4d8] ;  /* 0x00013600ff0c7b82 */ /* 0x000ea20000000a00 */
[----:B------:R-:W-:-:S02]  /*2590*/  HADD2.F32 R161, -RZ, R14.H0_H0 ;  /* 0x2000000effa17230 */ /* 0x000fc40000004100 */
[--C-:B------:R-:W-:Y:S01]  /*25a0*/  FADD.FTZ R30, R5, R150.reuse ;  /* 0x00000096051e7221 */ /* 0x100fe20000010000 */
[----:B------:R-:W-:Y:S02]  /*25b0*/  HADD2.F32 R15, -RZ, R15.H0_H0 ;  /* 0x2000000fff0f7230 */ /* 0x000fe40000004100 */
[--C-:B------:R-:W-:Y:S01]  /*25c0*/  FADD.FTZ R29, R29, R150.reuse ;  /* 0x000000961d1d7221 */ /* 0x100fe20000010000 */
[----:B------:R-:W-:Y:S02]  /*25d0*/  HADD2.F32 R163, -RZ, R16.H0_H0 ;  /* 0x20000010ffa37230 */ /* 0x000fe40000004100 */
[--C-:B------:R-:W-:Y:S01]  /*25e0*/  FADD.FTZ R28, R7, R150.reuse ;  /* 0x00000096071c7221 */ /* 0x100fe20000010000 */
[----:B------:R-:W-:Y:S02]  /*25f0*/  HADD2.F32 R165, -RZ, R18.H0_H0 ;  /* 0x20000012ffa57230 */ /* 0x000fe40000004100 */
[----:B------:R-:W-:Y:S01]  /*2600*/  FADD.FTZ R18, R17, R150 ;  /* 0x0000009611127221 */ /* 0x000fe20000010000 */
[----:B------:R-:W-:-:S02]  /*2610*/  HADD2.F32 R167, -RZ, R19.H0_H0 ;  /* 0x20000013ffa77230 */ /* 0x000fc40000004100 */
[--C-:B------:R-:W-:Y:S01]  /*2620*/  FADD.FTZ R25, R25, R150.reuse ;  /* 0x0000009619197221 */ /* 0x100fe20000010000 */
[----:B------:R-:W-:Y:S02]  /*2630*/  IMAD.MOV.U32 R95, RZ, RZ, RZ ;  /* 0x000000ffff5f7224 */ /* 0x000fe400078e00ff */
[--C-:B------:R-:W-:Y:S01]  /*2640*/  FADD.FTZ R23, R23, R150.reuse ;  /* 0x0000009617177221 */ /* 0x100fe20000010000 */
[--C-:B------:R-:W-:Y:S01]  /*2650*/  FADD.FTZ R22, R159, R150.reuse ;  /* 0x000000969f167221 */ /* 0x100fe20000010000 */
[----:B------:R-:W-:Y:S01]  /*2660*/  ISETP.EQ.AND P1, PT, R186, RZ, P1 ;  /* 0x000000ffba00720c */ /* 0x000fe20000f22270 */
[--C-:B------:R-:W-:Y:S01]  /*2670*/  FADD.FTZ R21, R161, R150.reuse ;  /* 0x00000096a1157221 */ /* 0x100fe20000010000 */
[--C-:B------:R-:W-:Y:S01]  /*2680*/  FADD.FTZ R20, R15, R150.reuse ;  /* 0x000000960f147221 */ /* 0x100fe20000010000 */
[--C-:B------:R-:W-:Y:S01]  /*2690*/  FADD.FTZ R19, R163, R150.reuse ;  /* 0x00000096a3137221 */ /* 0x100fe20000010000 */
[--C-:B------:R-:W-:Y:S01]  /*26a0*/  FADD.FTZ R17, R165, R150.reuse ;  /* 0x00000096a5117221 */ /* 0x100fe20000010000 */
[----:B------:R-:W-:Y:S01]  /*26b0*/  FADD.FTZ R16, R167, R150 ;  /* 0x00000096a7107221 */ /* 0x000fe20000010000 */
[----:B------:R-:W3:Y:S01]  /*26c0*/  LDCU UR42, c[0x0][0x394] ;  /* 0x00007280ff2a77ac */ /* 0x000ee20008000800 */
[----:B------:R-:W4:Y:S01]  /*26d0*/  LDCU UR43, c[0x0][0x38c] ;  /* 0x00007180ff2b77ac */ /* 0x000f220008000800 */
[----:B------:R-:W0:Y:S01]  /*26e0*/  LDCU UR21, c[0x0][0x388] ;  /* 0x00007100ff1577ac */ /* 0x000e220008000800 */
[----:B------:R-:W0:Y:S01]  /*26f0*/  LDCU.64 UR28, c[0x0][0x3a8] ;  /* 0x00007500ff1c77ac */ /* 0x000e220008000a00 */
[----:B------:R-:W0:Y:S01]  /*2700*/  LDCU.64 UR30, c[0x0][0x3c0] ;  /* 0x00007800ff1e77ac */ /* 0x000e220008000a00 */
[----:B------:R-:W0:Y:S01]  /*2710*/  LDCU.64 UR34, c[0x0][0x3e0] ;  /* 0x00007c00ff2277ac */ /* 0x000e220008000a00 */
[----:B------:R-:W0:Y:S01]  /*2720*/  LDCU.64 UR36, c[0x0][0x4e0] ;  /* 0x00009c00ff2477ac */ /* 0x000e220008000a00 */
[----:B------:R-:W0:Y:S01]  /*2730*/  LDCU.64 UR38, c[0x0][0x4f0] ;  /* 0x00009e00ff2677ac */ /* 0x000e220008000a00 */
[----:B------:R-:W0:Y:S02]  /*2740*/  LDCU.64 UR40, c[0x0][0x540] ;  /* 0x0000a800ff2877ac */ /* 0x000e240008000a00 */
.L_x_3668:
[----:B--2---:R-:W-:Y:S01]  /*2750*/  HFMA2 R3, -RZ, RZ, 0, 0 ;  /* 0x00000000ff037431 */ /* 0x004fe200000001ff */
[----:B------:R-:W-:Y:S02]  /*2760*/  MOV R2, R146 ;  /* 0x0000009200027202 */ /* 0x000fe40000000f00 */
[----:B------:R-:W-:Y:S02]  /*2770*/  ISETP.GE.AND P6, PT, R143, UR23, PT ;  /* 0x000000178f007c0c */ /* 0x000fe4000bfc6270 */
[----:B------:R-:W-:Y:S02]  /*2780*/  ISETP.GE.AND P4, PT, R142, UR23, PT ;  /* 0x000000178e007c0c */ /* 0x000fe4000bf86270 */
[----:B------:R-:W-:Y:S02]  /*2790*/  ISETP.GE.AND P5, PT, R141, UR23, PT ;  /* 0x000000178d007c0c */ /* 0x000fe4000bfa6270 */
[----:B------:R-:W-:Y:S01]  /*27a0*/  ISETP.GE.AND P3, PT, R139, UR23, PT ;  /* 0x000000178b007c0c */ /* 0x000fe2000bf66270 */
[----:B01----:R-:W-:-:S04]  /*27b0*/  IMAD.WIDE.U32 R4, R33, UR34, R2 ;  /* 0x0000002221047c25 */ /* 0x003fc8000f8e0002 */
[----:B------:R-:W-:Y:S01]  /*27c0*/  IMAD R3, R33, UR35, R5 ;  /* 0x0000002321037c24 */ /* 0x000fe2000f8e0205 */
[----:B------:R-:W-:-:S04]  /*27d0*/  LEA R2, P0, R4, R149, 0x1 ;  /* 0x0000009504027211 */ /* 0x000fc800078008ff */
[----:B------:R-:W-:Y:S02]  /*27e0*/  LEA.HI.X R3, R4, R147, R3, 0x1, P0 ;  /* 0x0000009304037211 */ /* 0x000fe400000f0c03 */
[----:B------:R-:W-:-:S03]  /*27f0*/  ISETP.GE.AND P0, PT, R140, UR23, PT ;  /* 0x000000178c007c0c */ /* 0x000fc6000bf06270 */
[----:B------:R-:W5:Y:S04]  /*2800*/  @!P2 LDG.E.U16 R4, desc[UR24][R2.64] ;  /* 0x000000180204a981 */ /* 0x000f68000c1e1500 */
[----:B------:R-:W3:Y:S04]  /*2810*/  @!P6 LDG.E.U16 R15, desc[UR24][R2.64+0x40] ;  /* 0x00004018020fe981 */ /* 0x000ee8000c1e1500 */
[----:B------:R-:W4:Y:S04]  /*2820*/  @!P4 LDG.E.U16 R14, desc[UR24][R2.64+0x80] ;  /* 0x00008018020ec981 */ /* 0x000f28000c1e1500 */
[----:B------:R-:W2:Y:S04]  /*2830*/  @!P0 LDG.E.U16 R152, desc[UR24][R2.64+0x100] ;  /* 0x0001001802988981 */ /* 0x000ea8000c1e1500 */
[----:B------:R-:W2:Y:S04]  /*2840*/  @!P5 LDG.E.U16 R159, desc[UR24][R2.64+0xc0] ;  /* 0x0000c018029fd981 */ /* 0x000ea8000c1e1500 */
[----:B------:R-:W2:Y:S01]  /*2850*/  @!P3 LDG.E.U16 R161, desc[UR24][R2.64+0x140] ;  /* 0x0001401802a1b981 */ /* 0x000ea2000c1e1500 */
[----:B------:R-:W-:-:S02]  /*2860*/  MOV R6, UR8 ;  /* 0x0000000800067c02 */ /* 0x000fc40008000f00 */
[----:B------:R-:W-:Y:S01]  /*2870*/  MOV R154, RZ ;  /* 0x000000ff009a7202 */ /* 0x000fe20000000f00 */
[----:B------:R-:W-:Y:S02]  /*2880*/  IMAD.U32 R5, RZ, RZ, UR10 ;  /* 0x0000000aff057e24 */ /* 0x000fe4000f8e00ff */
[----:B------:R-:W-:Y:S01]  /*2890*/  HFMA2 R162, -RZ, RZ, 0, 0 ;  /* 0x00000000ffa27431 */ /* 0x000fe200000001ff */
[----:B------:R-:W-:Y:S02]  /*28a0*/  MOV R164, RZ ;  /* 0x000000ff00a47202 */ /* 0x000fe40000000f00 */
[----:B------:R-:W-:Y:S02]  /*28b0*/  MOV R7, UR9 ;  /* 0x0000000900077c02 */ /* 0x000fe40008000f00 */
[----:B-----5:R-:W-:Y:S01]  /*28c0*/  @!P2 PRMT R154, R4, 0x5410, RZ ;  /* 0x00005410049aa816 */ /* 0x020fe200000000ff */
[----:B------:R-:W-:-:S04]  /*28d0*/  IMAD.MOV.U32 R4, RZ, RZ, R6 ;  /* 0x000000ffff047224 */ /* 0x000fc800078e0006 */
[C---:B------:R-:W-:Y:S01]  /*28e0*/  IMAD.WIDE.U32 R4, R33.reuse, UR28, R4 ;  /* 0x0000001c21047c25 */ /* 0x040fe2000f8e0004 */
[----:B---3--:R-:W-:Y:S02]  /*28f0*/  @!P6 PRMT R154, R154, 0x5410, R15 ;  /* 0x000054109a9ae816 */ /* 0x008fe4000000000f */
[----:B----4-:R-:W-:Y:S01]  /*2900*/  @!P4 PRMT R162, R14, 0x5410, RZ ;  /* 0x000054100ea2c816 */ /* 0x010fe200000000ff */
[----:B------:R-:W-:Y:S01]  /*2910*/  IMAD R5, R33, UR29, R5 ;  /* 0x0000001d21057c24 */ /* 0x000fe2000f8e0205 */
[----:B------:R-:W-:Y:S02]  /*2920*/  ISETP.GE.AND P6, PT, R138, UR23, PT ;  /* 0x000000178a007c0c */ /* 0x000fe4000bfc6270 */
[----:B--2---:R-:W-:Y:S02]  /*2930*/  @!P0 PRMT R164, R152, 0x5410, RZ ;  /* 0x0000541098a48816 */ /* 0x004fe400000000ff */
[----:B------:R-:W-:Y:S02]  /*2940*/  LEA R6, P0, R4, R8, 0x2 ;  /* 0x0000000804067211 */ /* 0x000fe400078010ff */
[----:B------:R-:W-:-:S02]  /*2950*/  @!P5 PRMT R162, R162, 0x5410, R159 ;  /* 0x00005410a2a2d816 */ /* 0x000fc4000000009f */
[----:B------:R-:W-:Y:S02]  /*2960*/  ISETP.GE.AND P4, PT, R136, UR23, PT ;  /* 0x0000001788007c0c */ /* 0x000fe4000bf86270 */
[----:B------:R-:W-:Y:S02]  /*2970*/  ISETP.GE.AND P5, PT, R137, UR23, PT ;  /* 0x0000001789007c0c */ /* 0x000fe4000bfa6270 */
[----:B------:R-:W-:Y:S01]  /*2980*/  LEA.HI.X R7, R4, R9, R5, 0x2, P0 ;  /* 0x0000000904077211 */ /* 0x000fe200000f1405 */
[----:B------:R-:W2:Y:S01]  /*2990*/  @!P6 LDG.E.U16 R160, desc[UR24][R2.64+0x180] ;  /* 0x0001801802a0e981 */ /* 0x000ea2000c1e1500 */
[----:B------:R-:W-:Y:S02]  /*29a0*/  ISETP.GE.AND P0, PT, R134, UR23, PT ;  /* 0x0000001786007c0c */ /* 0x000fe4000bf06270 */
[----:B------:R-:W-:Y:S01]  /*29b0*/  @!P3 PRMT R164, R164, 0x5410, R161 ;  /* 0x00005410a4a4b816 */ /* 0x000fe200000000a1 */
[----:B------:R-:W-:Y:S01]  /*29c0*/  IMAD.U32 R14, RZ, RZ, UR6 ;  /* 0x00000006ff0e7e24 */ /* 0x000fe2000f8e00ff */
[----:B------:R-:W-:Y:S01]  /*29d0*/  ISETP.GE.AND P3, PT, R135, UR23, PT ;  /* 0x0000001787007c0c */ /* 0x000fe2000bf66270 */
[----:B------:R-:W-:-:S02]  /*29e0*/  HFMA2 R166, -RZ, RZ, 0, 0 ;  /* 0x00000000ffa67431 */ /* 0x000fc400000001ff */
[----:B------:R-:W3:Y:S04]  /*29f0*/  @!P4 LDG.E.U16 R156, desc[UR24][R2.64+0x200] ;  /* 0x00020018029cc981 */ /* 0x000ee8000c1e1500 */
[----:B------:R-:W4:Y:S04]  /*2a00*/  @!P5 LDG.E.U16 R159, desc[UR24][R2.64+0x1c0] ;  /* 0x0001c018029fd981 */ /* 0x000f28000c1e1500 */
[----:B------:R-:W5:Y:S04]  /*2a10*/  @!P0 LDG.E.U16 R158, desc[UR24][R2.64+0x280] ;  /* 0x00028018029e8981 */ /* 0x000f68000c1e1500 */
[----:B------:R-:W5:Y:S01]  /*2a20*/  @!P3 LDG.E.U16 R161, desc[UR24][R2.64+0x240] ;  /* 0x0002401802a1b981 */ /* 0x000f62000c1e1500 */
[----:B------:R-:W-:-:S02]  /*2a30*/  MOV R5, UR12 ;  /* 0x0000000c00057c02 */ /* 0x000fc40008000f00 */
[----:B------:R-:W-:Y:S01]  /*2a40*/  MOV R4, R14 ;  /* 0x0000000e00047202 */ /* 0x000fe20000000f00 */
[----:B------:R1:W5:Y:S01]  /*2a50*/  LDG.E R152, desc[UR24][R6.64] ;  /* 0x0000001806987981 */ /* 0x000362000c1e1900 */
[----:B------:R-:W-:-:S03]  /*2a60*/  MOV R168, RZ ;  /* 0x000000ff00a87202 */ /* 0x000fc60000000f00 */
[----:B------:R-:W-:-:S04]  /*2a70*/  IMAD.WIDE.U32 R4, R33, UR30, R4 ;  /* 0x0000001e21047c25 */ /* 0x000fc8000f8e0004 */
[----:B------:R-:W-:Y:S02]  /*2a80*/  IMAD R5, R33, UR31, R5 ;  /* 0x0000001f21057c24 */ /* 0x000fe4000f8e0205 */
[----:B------:R-:W-:Y:S01]  /*2a90*/  IMAD.MOV.U32 R14, RZ, RZ, RZ ;  /* 0x000000ffff0e7224 */ /* 0x000fe200078e00ff */
[----:B------:R-:W-:Y:S02]  /*2aa0*/  MOV R15, UR7 ;  /* 0x00000007000f7c02 */ /* 0x000fe40008000f00 */
[----:B--2---:R-:W-:Y:S02]  /*2ab0*/  @!P6 PRMT R166, R160, 0x5410, RZ ;  /* 0x00005410a0a6e816 */ /* 0x004fe400000000ff */
[----:B------:R-:W-:Y:S02]  /*2ac0*/  ISETP.GE.AND P6, PT, R133, UR23, PT ;  /* 0x0000001785007c0c */ /* 0x000fe4000bfc6270 */
[----:B---3--:R-:W-:Y:S02]  /*2ad0*/  @!P4 PRMT R168, R156, 0x5410, RZ ;  /* 0x000054109ca8c816 */ /* 0x008fe400000000ff */
[----:B------:R-:W-:-:S02]  /*2ae0*/  ISETP.GE.AND P4, PT, R132, UR23, PT ;  /* 0x0000001784007c0c */ /* 0x000fc4000bf86270 */
[----:B----4-:R-:W-:Y:S02]  /*2af0*/  @!P5 PRMT R166, R166, 0x5410, R159 ;  /* 0x00005410a6a6d816 */ /* 0x010fe4000000009f */
[----:B-1----:R-:W-:Y:S02]  /*2b00*/  LEA R6, P5, R4, R10, 0x2 ;  /* 0x0000000a04067211 */ /* 0x002fe400078a10ff */
[----:B-----5:R-:W-:Y:S02]  /*2b10*/  @!P0 PRMT R14, R158, 0x5410, RZ ;  /* 0x000054109e0e8816 */ /* 0x020fe400000000ff */
[----:B------:R-:W-:Y:S02]  /*2b20*/  ISETP.GE.AND P0, PT, R130, UR23, PT ;  /* 0x0000001782007c0c */ /* 0x000fe4000bf06270 */
[----:B------:R-:W-:Y:S02]  /*2b30*/  @!P3 PRMT R168, R168, 0x5410, R161 ;  /* 0x00005410a8a8b816 */ /* 0x000fe400000000a1 */
[----:B------:R-:W-:-:S02]  /*2b40*/  ISETP.GE.AND P3, PT, R131, UR23, PT ;  /* 0x0000001783007c0c */ /* 0x000fc4000bf66270 */
[----:B------:R-:W-:Y:S02]  /*2b50*/  LEA.HI.X R7, R4, R11, R5, 0x2, P5 ;  /* 0x0000000b04077211 */ /* 0x000fe400028f1405 */
[----:B------:R-:W-:Y:S01]  /*2b60*/  ISETP.GE.AND P5, PT, R129, UR23, PT ;  /* 0x0000001781007c0c */ /* 0x000fe2000bfa6270 */
[----:B------:R-:W2:Y:S04]  /*2b70*/  @!P4 LDG.E.U16 R4, desc[UR24][R2.64+0x300] ;  /* 0x000300180204c981 */ /* 0x000ea8000c1e1500 */
[----:B------:R-:W3:Y:S04]  /*2b80*/  @!P6 LDG.E.U16 R5, desc[UR24][R2.64+0x2c0] ;  /* 0x0002c0180205e981 */ /* 0x000ee8000c1e1500 */
[----:B------:R-:W4:Y:S04]  /*2b90*/  @!P0 LDG.E.U16 R159, desc[UR24][R2.64+0x380] ;  /* 0x00038018029f8981 */ /* 0x000f28000c1e1500 */
[----:B------:R-:W5:Y:S04]  /*2ba0*/  @!P3 LDG.E.U16 R15, desc[UR24][R2.64+0x340] ;  /* 0x00034018020fb981 */ /* 0x000f68000c1e1500 */
[----:B------:R0:W5:Y:S04]  /*2bb0*/  @!P5 LDG.E.U16 R163, desc[UR24][R2.64+0x3c0] ;  /* 0x0003c01802a3d981 */ /* 0x000168000c1e1500 */
[----:B------:R1:W5:Y:S01]  /*2bc0*/  LDG.E R188, desc[UR24][R6.64] ;  /* 0x0000001806bc7981 */ /* 0x000362000c1e1900 */
[----:B0-----:R-:W-:-:S03]  /*2bd0*/  PRMT R2, R154, 0x7632, R2 ;  /* 0x000076329a027816 */ /* 0x001fc60000000002 */
[----:B------:R-:W-:Y:S04]  /*2be0*/  STS.U16 [R127], R154 ;  /* 0x0000009a7f007388 */ /* 0x000fe80000000400 */
[----:B------:R0:W-:Y:S01]  /*2bf0*/  STS.U16 [R126+0x40], R2 ;  /* 0x000040027e007388 */ /* 0x0001e20000000400 */
[----:B------:R-:W-:Y:S02]  /*2c00*/  PRMT R3, R162, 0x7632, R3 ;  /* 0x00007632a2037816 */ /* 0x000fe40000000003 */
[----:B-1----:R-:W-:Y:S01]  /*2c10*/  PRMT R6, R164, 0x7632, R6 ;  /* 0x00007632a4067816 */ /* 0x002fe20000000006 */
[----:B0-----:R-:W-:Y:S01]  /*2c20*/  HFMA2 R2, -RZ, RZ, 0, 0 ;  /* 0x00000000ff027431 */ /* 0x001fe200000001ff */
[----:B------:R-:W-:Y:S01]  /*2c30*/  STS.U16 [R125+0x80], R162 ;  /* 0x000080a27d007388 */ /* 0x000fe20000000400 */
[----:B------:R-:W-:-:S02]  /*2c40*/  PRMT R7, R166, 0x7632, R7 ;  /* 0x00007632a6077816 */ /* 0x000fc40000000007 */
[----:B------:R-:W-:Y:S01]  /*2c50*/  PRMT R154, R168, 0x7632, R154 ;  /* 0x00007632a89a7816 */ /* 0x000fe2000000009a */
[----:B------:R0:W-:Y:S04]  /*2c60*/  STS.U16 [R124+0xc0], R3 ;  /* 0x0000c0037c007388 */ /* 0x0001e80000000400 */
[----:B------:R-:W-:Y:S04]  /*2c70*/  STS.U16 [R123+0x100], R164 ;  /* 0x000100a47b007388 */ /* 0x000fe80000000400 */
[----:B------:R1:W-:Y:S04]  /*2c80*/  STS.U16 [R122+0x140], R6 ;  /* 0x000140067a007388 */ /* 0x0003e80000000400 */
[----:B------:R-:W-:Y:S04]  /*2c90*/  STS.U16 [R121+0x180], R166 ;  /* 0x000180a679007388 */ /* 0x000fe80000000400 */
[----:B------:R-:W-:Y:S04]  /*2ca0*/  STS.U16 [R120+0x1c0], R7 ;  /* 0x0001c00778007388 */ /* 0x000fe80000000400 */
[----:B------:R-:W-:Y:S04]  /*2cb0*/  STS.U16 [R119+0x200], R168 ;  /* 0x000200a877007388 */ /* 0x000fe80000000400 */
[----:B------:R-:W-:Y:S01]  /*2cc0*/  STS.U16 [R118+0x240], R154 ;  /* 0x0002409a76007388 */ /* 0x000fe20000000400 */
[----:B------:R-:W0:Y:S01]  /*2cd0*/  S2UR UR20, SR_CgaCtaId ;  /* 0x00000000001479c3 */ /* 0x000e220000008800 */
[----:B------:R-:W-:Y:S01]  /*2ce0*/  USHF.L.U32 UR33, UR11, 0x8, URZ ;  /* 0x000000080b217899 */ /* 0x000fe200080006ff */
[----:B------:R-:W-:-:S03]  /*2cf0*/  FMUL.FTZ R165, R152, 1.4426950216293334961 ;  /* 0x3fb8aa3b98a57820 */ /* 0x000fc60000410000 */
[----:B------:R-:W-:Y:S01]  /*2d00*/  UIADD3 UR19, UPT, UPT, UR33, -0x100, URZ ;  /* 0xffffff0021137890 */ /* 0x000fe2000fffe0ff */
[----:B------:R-:W-:-:S03]  /*2d10*/  FMUL.FTZ R219, R31, R165 ;  /* 0x000000a51fdb7220 */ /* 0x000fc60000410000 */
[----:B------:R-:W-:-:S03]  /*2d20*/  ULOP3.LUT UR19, UR19, 0x100, URZ, 0xc0, !UPT ;  /* 0x0000010013137892 */ /* 0x000fc6000f8ec0ff */
        /* <DEDUP_REMOVED lines=14> */
[----:B------:R-:W-:Y:S01]  /*2e10*/  UMOV UR32, 0x400 ;  /* 0x0000040000207882 */ /* 0x000fe20000000000 */
[-C--:B------:R-:W-:Y:S01]  /*2e20*/  FMUL.FTZ R176, R17, R165.reuse ;  /* 0x000000a511b07220 */ /* 0x080fe20000410000 */
[----:B------:R-:W-:Y:S01]  /*2e30*/  FMUL.FTZ R177, R16, R165 ;  /* 0x000000a510b17220 */ /* 0x000fe20000410000 */
[----:B0-----:R-:W-:Y:S01]  /*2e40*/  ULEA UR32, UR20, UR32, 0x18 ;  /* 0x0000002014207291 */ /* 0x001fe2000f8ec0ff */
        /* <DEDUP_REMOVED lines=16> */
[----:B--2---:R-:W-:-:S02]  /*2f50*/  @!P4 PRMT R2, R4, 0x5410, RZ ;  /* 0x000054100402c816 */ /* 0x004fc400000000ff */
[----:B------:R-:W-:Y:S02]  /*2f60*/  MOV R4, RZ ;  /* 0x000000ff00047202 */ /* 0x000fe40000000f00 */
[----:B---3--:R-:W-:Y:S02]  /*2f70*/  @!P6 PRMT R14, R14, 0x5410, R5 ;  /* 0x000054100e0ee816 */ /* 0x008fe40000000005 */
[----:B----4-:R-:W-:Y:S02]  /*2f80*/  @!P0 PRMT R4, R159, 0x5410, RZ ;  /* 0x000054109f048816 */ /* 0x010fe400000000ff */
[----:B------:R-:W-:Y:S02]  /*2f90*/  PRMT R3, R14, 0x7632, R3 ;  /* 0x000076320e037816 */ /* 0x000fe40000000003 */
[----:B-----5:R-:W-:Y:S02]  /*2fa0*/  @!P3 PRMT R2, R2, 0x5410, R15 ;  /* 0x000054100202b816 */ /* 0x020fe4000000000f */
[----:B------:R-:W-:-:S02]  /*2fb0*/  @!P5 PRMT R4, R4, 0x5410, R163 ;  /* 0x000054100404d816 */ /* 0x000fc400000000a3 */
[----:B------:R-:W-:Y:S01]  /*2fc0*/  PRMT R5, R2, 0x7632, R5 ;  /* 0x0000763202057816 */ /* 0x000fe20000000005 */
[----:B------:R-:W-:Y:S01]  /*2fd0*/  STS.U16 [R117+0x280], R14 ;  /* 0x0002800e75007388 */ /* 0x000fe20000000400 */
[----:B-1----:R-:W-:-:S03]  /*2fe0*/  PRMT R6, R4, 0x7632, R6 ;  /* 0x0000763204067816 */ /* 0x002fc60000000006 */
[----:B------:R-:W-:Y:S04]  /*2ff0*/  STS.U16 [R116+0x2c0], R3 ;  /* 0x0002c00374007388 */ /* 0x000fe80000000400 */
[----:B------:R1:W-:Y:S04]  /*3000*/  STS.U16 [R115+0x300], R2 ;  /* 0x0003000273007388 */ /* 0x0003e80000000400 */
[----:B------:R-:W-:Y:S04]  /*3010*/  STS.U16 [R114+0x340], R5 ;  /* 0x0003400572007388 */ /* 0x000fe80000000400 */
[----:B------:R-:W-:Y:S04]  /*3020*/  STS.U16 [R113+0x380], R4 ;  /* 0x0003800471007388 */ /* 0x000fe80000000400 */
[----:B------:R-:W-:Y:S01]  /*3030*/  STS.U16 [R112+0x3c0], R6 ;  /* 0x0003c00670007388 */ /* 0x000fe20000000400 */
[----:B------:R-:W-:-:S03]  /*3040*/  NOP ;  /* 0x0000000000007918 */ /* 0x000fc60000000000 */
[----:B------:R-:W2:Y:S04]  /*3050*/  LDS.U16 R197, [R101+0x14] ;  /* 0x0000140065c57984 */ /* 0x000ea80000000400 */
[----:B------:R-:W3:Y:S04]  /*3060*/  LDS.U16 R201, [R103+0x10] ;  /* 0x0000100067c97984 */ /* 0x000ee80000000400 */
[----:B------:R-:W4:Y:S04]  /*3070*/  LDS.U16 R191, [R98+0x1a] ;  /* 0x00001a0062bf7984 */ /* 0x000f280000000400 */
[----:B------:R-:W5:Y:S04]  /*3080*/  LDS.U16 R217, [R111] ;  /* 0x000000006fd97984 */ /* 0x000f680000000400 */
        /* <DEDUP_REMOVED lines=12> */
[----:B-1----:R-:W-:Y:S01]  /*3150*/  VIADD R2, R33, UR19 ;  /* 0x0000001321027c36 */ /* 0x002fe20008000000 */
[----:B------:R-:W-:-:S02]  /*3160*/  ISETP.NE.AND P0, PT, R148, RZ, PT ;  /* 0x000000ff9400720c */ /* 0x000fc40003f05270 */
[C---:B------:R-:W-:Y:S02]  /*3170*/  IADD3 R159, PT, PT, R148.reuse, 0x200, RZ ;  /* 0x00000200949f7810 */ /* 0x040fe40007ffe0ff */
[----:B------:R-:W-:Y:S02]  /*3180*/  ISETP.NE.AND P3, PT, R148, 0x3f, PT ;  /* 0x0000003f9400780c */ /* 0x000fe40003f65270 */
[----:B------:R-:W-:Y:S01]  /*3190*/  SEL R2, R2, R159, !P0 ;  /* 0x0000009f02027207 */ /* 0x000fe20004000000 */
[----:B--2---:R-:W-:Y:S02]  /*31a0*/  HADD2.F32 R197, -RZ, R197.H0_H0 ;  /* 0x200000c5ffc57230 */ /* 0x004fe40000004100 */
[----:B---3--:R-:W-:Y:S01]  /*31b0*/  HADD2.F32 R201, -RZ, R201.H0_H0 ;  /* 0x200000c9ffc97230 */ /* 0x008fe20000004100 */
[----:B------:R-:W-:Y:S01]  /*31c0*/  LEA R2, R2, UR32, 0x2 ;  /* 0x0000002002027c11 */ /* 0x000fe2000f8e10ff */
[----:B----4-:R-:W-:Y:S02]  /*31d0*/  HADD2.F32 R191, -RZ, R191.H0_H0 ;  /* 0x200000bfffbf7230 */ /* 0x010fe40000004100 */
[----:B-----5:R-:W-:-:S02]  /*31e0*/  HADD2.F32 R217, -RZ, R217.H0_H0 ;  /* 0x200000d9ffd97230 */ /* 0x020fc40000004100 */
        /* <DEDUP_REMOVED lines=10> */
[C---:B------:R-:W-:Y:S01]  /*3290*/  FMUL.FTZ R165, R188.reuse, R197 ;  /* 0x000000c5bca57220 */ /* 0x040fe20000410000 */
[----:B------:R0:W-:Y:S01]  /*32a0*/  STS [R2+0x1d10], R219 ;  /* 0x001d10db02007388 */ /* 0x0001e20000000800 */
        /* <DEDUP_REMOVED lines=9> */
[C---:B0-----:R-:W-:Y:S01]  /*3340*/  FMUL.FTZ R2, R188.reuse, R207 ;  /* 0x000000cfbc027220 */ /* 0x041fe20000410000 */
[C---:B------:R-:W-:Y:S01]  /*3350*/  FMUL.FTZ R221, R188.reuse, R193 ;  /* 0x000000c1bcdd7220 */ /* 0x040fe20000410000 */
[C---:B------:R-:W-:Y:S01]  /*3360*/  FMUL.FTZ R223, R188.reuse, R175 ;  /* 0x000000afbcdf7220 */ /* 0x040fe20000410000 */
[----:B------:R-:W-:Y:S01]  /*3370*/  FMUL.FTZ R225, R188, R154 ;  /* 0x0000009abce17220 */ /* 0x000fe20000410000 */
[----:B------:R-:W-:Y:S01]  /*3380*/  FMUL.FTZ R168, R54, R165 ;  /* 0x000000a536a87220 */ /* 0x000fe20000410000 */
[----:B------:R-:W-:Y:S01]  /*3390*/  FMUL.FTZ R170, R56, R163 ;  /* 0x000000a338aa7220 */ /* 0x000fe20000410000 */
[----:B------:R-:W-:Y:S01]  /*33a0*/  FMUL.FTZ R165, R51, R164 ;  /* 0x000000a433a57220 */ /* 0x000fe20000410000 */
[----:B------:R-:W-:-:S02]  /*33b0*/  HADD2.F32 R215, -RZ, R215.H0_H0 ;  /* 0x200000d7ffd77230 */ /* 0x000fc40000004100 */
        /* <DEDUP_REMOVED lines=13> */
[----:B------:R-:W-:Y:S05]  /*3490*/  @P3 BRA `(.L_x_3625) ;  /* 0x0000000000203947 */ /* 0x000fea0003800000 */
[----:B------:R-:W-:Y:S01]  /*34a0*/  UISETP.NE.AND UP0, UPT, UR11, UR42, UPT ;  /* 0x0000002a0b00728c */ /* 0x000fe2000bf05270 */
[----:B------:R-:W-:-:S08]  /*34b0*/  MOV R162, 0x3f800000 ;  /* 0x3f80000000a27802 */ /* 0x000fd00000000f00 */
[----:B------:R-:W-:Y:S05]  /*34c0*/  BRA.U !UP0, `(.L_x_3626) ;  /* 0x00000001081c7547 */ /* 0x000fea000b800000 */
[----:B------:R-:W-:-:S06]  /*34d0*/  ULOP3.LUT UR19, UR33, 0x100, URZ, 0xc0, !UPT ;  /* 0x0000010021137892 */ /* 0x000fcc000f8ec0ff */
[----:B------:R-:W-:-:S04]  /*34e0*/  IADD3 R2, PT, PT, R33, UR19, RZ ;  /* 0x0000001321027c10 */ /* 0x000fc8000fffe0ff */
[----:B------:R-:W-:-:S05]  /*34f0*/  LEA R2, R2, UR32, 0x2 ;  /* 0x0000002002027c11 */ /* 0x000fca000f8e10ff */
[----:B------:R1:W2:Y:S01]  /*3500*/  LDS R162, [R2+0x1d10] ;  /* 0x001d100002a27984 */ /* 0x0002a20000000800 */
[----:B------:R-:W-:Y:S05]  /*3510*/  BRA `(.L_x_3626) ;  /* 0x0000000000087947 */ /* 0x000fea0003800000 */
.L_x_3625:
[----:B------:R-:W-:-:S06]  /*3520*/  LEA R162, R148, UR32, 0x2 ;  /* 0x0000002094a27c11 */ /* 0x000fcc000f8e10ff */
[----:B------:R-:W0:Y:S02]  /*3530*/  LDS R162, [R162+0x2514] ;  /* 0x00251400a2a27984 */ /* 0x000e240000000800 */
.L_x_3626:
[----:B------:R-:W-:Y:S05]  /*3540*/  BSYNC.RECONVERGENT B0 ;  /* 0x0000000000007941 */ /* 0x000fea0003800200 */
.L_x_3624:
[----:B------:R-:W3:Y:S01]  /*3550*/  @P1 LDC R4, c[0x0][0x38c] ;  /* 0x0000e300ff041b82 */ /* 0x000ee20000000800 */
[----:B------:R-:W-:Y:S01]  /*3560*/  VOTEU.ANY UP0, P1 ;  /* 0x0000000000ff7886 */ /* 0x000fe20000800100 */
[----:B------:R-:W-:Y:S02]  /*3570*/  HFMA2 R5, -RZ, RZ, 0, 4.76837158203125e-07 ;  /* 0x00000008ff057431 */ /* 0x000fe400000001ff */
[----:B------:R-:W-:Y:S01]  /*3580*/  FMUL.FTZ R190, R31, R78 ;  /* 0x0000004e1fbe7220 */ /* 0x000fe20000410000 */
[----:B------:R-:W-:Y:S01]  /*3590*/  FMUL.FTZ R225, R30, R79 ;  /* 0x0000004f1ee17220 */ /* 0x000fe20000410000 */
[----:B-1----:R-:W-:Y:S01]  /*35a0*/  IMAD.MOV.U32 R2, RZ, RZ, 0x3f800000 ;  /* 0x3f800000ff027424 */ /* 0x002fe200078e00ff */
[----:B------:R-:W-:Y:S01]  /*35b0*/  @UP0 UIADD3 UR19, UPT, UPT, UR11, -0x2, URZ ;  /* 0xfffffffe0b130890 */ /* 0x000fe2000fffe0ff */
[----:B------:R-:W-:Y:S01]  /*35c0*/  FMUL.FTZ R7, R219, R158 ;  /* 0x0000009edb077220 */ /* 0x000fe20000410000 */
[----:B------:R-:W-:Y:S01]  /*35d0*/  FMUL.FTZ R221, R29, R76 ;  /* 0x0000004c1ddd7220 */ /* 0x000fe20000410000 */
[----:B------:R-:W-:Y:S01]  /*35e0*/  FFMA.FTZ R6, R158, R190, R225 ;  /* 0x000000be9e067223 */ /* 0x000fe200000100e1 */
[----:B------:R-:W-:Y:S01]  /*35f0*/  MOV R3, RZ ;  /* 0x000000ff00037202 */ /* 0x000fe20000000f00 */
[----:B------:R-:W-:Y:S01]  /*3600*/  FMUL.FTZ R192, R156, R7 ;  /* 0x000000079cc07220 */ /* 0x000fe20000410000 */
[----:B------:R-:W-:Y:S01]  /*3610*/  FMUL.FTZ R194, R28, R75 ;  /* 0x0000004b1cc27220 */ /* 0x000fe20000410000 */
[----:B------:R-:W-:Y:S01]  /*3620*/  FFMA.FTZ R6, R156, R6, R221 ;  /* 0x000000069c067223 */ /* 0x000fe200000100dd */
[----:B------:R-:W-:Y:S01]  /*3630*/  FMUL.FTZ R223, R27, R72 ;  /* 0x000000481bdf7220 */ /* 0x000fe20000410000 */
[----:B------:R-:W-:-:S02]  /*3640*/  FMUL.FTZ R7, R161, R192 ;  /* 0x000000c0a1077220 */ /* 0x000fc40000410000 */
[----:B------:R-:W-:Y:S01]  /*3650*/  FFMA.FTZ R6, R161, R6, R194 ;  /* 0x00000006a1067223 */ /* 0x000fe200000100c2 */
[----:B---3--:R-:W-:-:S04]  /*3660*/  @P1 IMAD R4, R4, UR19, R33 ;  /* 0x0000001304041c24 */ /* 0x008fc8000f8e0221 */
[----:B------:R-:W-:-:S04]  /*3670*/  @P1 IMAD.WIDE R4, R4, R5, UR4 ;  /* 0x0000000404041e25 */ /* 0x000fc8000f8e0205 */
[----:B------:R-:W-:Y:S01]  /*3680*/  FMUL.FTZ R196, R26, R73 ;  /* 0x000000491ac47220 */ /* 0x000fe20000410000 */
[----:B------:R-:W-:Y:S01]  /*3690*/  FFMA.FTZ R6, R160, R6, R223 ;  /* 0x00000006a0067223 */ /* 0x000fe200000100df */
[----:B------:R1:W5:Y:S01]  /*36a0*/  @P1 LDG.E.64 R2, desc[UR24][R4.64] ;  /* 0x0000001804021981 */ /* 0x000362000c1e1b00 */
[----:B------:R-:W-:Y:S02]  /*36b0*/  FMUL.FTZ R227, R25, R70 ;  /* 0x0000004619e37220 */ /* 0x000fe40000410000 */
        /* <DEDUP_REMOVED lines=8> */
[----:B-1----:R-:W-:Y:S01]  /*3740*/  FMUL.FTZ R4, R160, R7 ;  /* 0x00000007a0047220 */ /* 0x002fe20000410000 */
[----:B------:R-:W-:Y:S01]  /*3750*/  FFMA.FTZ R6, R185, R6, R198 ;  /* 0x00000006b9067223 */ /* 0x000fe200000100c6 */
[----:B------:R-:W-:Y:S01]  /*3760*/  FMUL.FTZ R206, R18, R61 ;  /* 0x0000003d12ce7220 */ /* 0x000fe20000410000 */
[----:B------:R-:W-:Y:S01]  /*3770*/  FMUL.FTZ R233, R17, R58 ;  /* 0x0000003a11e97220 */ /* 0x000fe20000410000 */
[----:B------:R-:W-:Y:S01]  /*3780*/  FMUL.FTZ R5, R189, R4 ;  /* 0x00000004bd057220 */ /* 0x000fe20000410000 */
[----:B------:R-:W-:Y:S01]  /*3790*/  FFMA.FTZ R6, R182, R6, R231 ;  /* 0x00000006b6067223 */ /* 0x000fe200000100e7 */
[----:B------:R-:W-:Y:S01]  /*37a0*/  ISETP.GT.U32.AND P3, PT, R148, 0x1f, PT ;  /* 0x0000001f9400780c */ /* 0x000fe20003f64070 */
[----:B------:R-:W-:Y:S01]  /*37b0*/  FMUL.FTZ R200, R16, R57 ;  /* 0x0000003910c87220 */ /* 0x000fe20000410000 */
[----:B------:R-:W-:Y:S01]  /*37c0*/  FMUL.FTZ R4, R184, R5 ;  /* 0x00000005b8047220 */ /* 0x000fe20000410000 */
[----:B------:R-:W-:Y:S01]  /*37d0*/  FFMA.FTZ R6, R183, R6, R202 ;  /* 0x00000006b7067223 */ /* 0x000fe200000100ca */
[----:B------:R-:W-:-:S02]  /*37e0*/  LOP3.LUT R187, R187, 0xfffffffb, RZ, 0xc0, !PT ;  /* 0xfffffffbbbbb7812 */ /* 0x000fc400078ec0ff */
[----:B------:R-:W-:Y:S01]  /*37f0*/  FMUL.FTZ R5, R185, R4 ;  /* 0x00000004b9057220 */ /* 0x000fe20000410000 */
[----:B------:R-:W-:-:S03]  /*3800*/  FFMA.FTZ R6, R180, R6, R235 ;  /* 0x00000006b4067223 */ /* 0x000fc600000100eb */
[----:B------:R-:W-:Y:S01]  /*3810*/  FMUL.FTZ R4, R182, R5 ;  /* 0x00000005b6047220 */ /* 0x000fe20000410000 */
[----:B------:R-:W-:Y:S02]  /*3820*/  FFMA.FTZ R6, R181, R6, R204 ;  /* 0x00000006b5067223 */ /* 0x000fe400000100cc */
[----:B------:R-:W-:Y:S01]  /*3830*/  @P3 LOP3.LUT R187, R187, 0x4, RZ, 0xfc, !PT ;  /* 0x00000004bbbb3812 */ /* 0x000fe200078efcff */
[----:B------:R-:W-:Y:S01]  /*3840*/  FMUL.FTZ R5, R183, R4 ;  /* 0x00000004b7057220 */ /* 0x000fe20000410000 */
[----:B------:R-:W-:-:S03]  /*3850*/  FFMA.FTZ R6, R178, R6, R237 ;  /* 0x00000006b2067223 */ /* 0x000fc600000100ed */
[----:B------:R-:W-:Y:S01]  /*3860*/  FMUL.FTZ R4, R180, R5 ;  /* 0x00000005b4047220 */ /* 0x000fe20000410000 */
[----:B------:R-:W-:-:S03]  /*3870*/  FFMA.FTZ R6, R179, R6, R206 ;  /* 0x00000006b3067223 */ /* 0x000fc600000100ce */
        /* <DEDUP_REMOVED lines=14> */
[----:B-1----:R-:W1:Y:S01]  /*3960*/  LDS.128 R4, [R192+0x1900] ;  /* 0x00190000c0047984 */ /* 0x002e620000000c00 */
[----:B------:R-:W-:Y:S02]  /*3970*/  LOP3.LUT R187, R187, 0xfffffffd, RZ, 0xc0, !PT ;  /* 0xfffffffdbbbb7812 */ /* 0x000fe400078ec0ff */
[----:B------:R-:W-:-:S07]  /*3980*/  ISETP.GE.AND P5, PT, R128, 0x1, PT ;  /* 0x000000018000780c */ /* 0x000fce0003fa6270 */
[----:B------:R-:W-:Y:S02]  /*3990*/  @P3 LOP3.LUT R187, R187, 0x2, RZ, 0xfc, !PT ;  /* 0x00000002bbbb3812 */ /* 0x000fe400078efcff */
[----:B------:R-:W-:Y:S02]  /*39a0*/  ISETP.GE.AND P3, PT, R128, 0x4, PT ;  /* 0x000000048000780c */ /* 0x000fe40003f66270 */
[----:B------:R-:W-:-:S04]  /*39b0*/  LOP3.LUT R187, R187, 0xfffffffe, RZ, 0xc0, !PT ;  /* 0xfffffffebbbb7812 */ /* 0x000fc800078ec0ff */
[----:B------:R-:W-:Y:S02]  /*39c0*/  @P4 LOP3.LUT R187, R187, 0x1, RZ, 0xfc, !PT ;  /* 0x00000001bbbb4812 */ /* 0x000fe400078efcff */
[----:B------:R-:W-:Y:S01]  /*39d0*/  ISETP.GE.AND P4, PT, R128, 0x2, PT ;  /* 0x000000028000780c */ /* 0x000fe20003f86270 */
[-C--:B-1----:R-:W-:Y:S01]  /*39e0*/  FFMA.FTZ R5, R5, R6.reuse, R7 ;  /* 0x0000000605057223 */ /* 0x082fe20000010007 */
[----:B------:R-:W-:Y:S01]  /*39f0*/  FMUL.FTZ R210, R4, R6 ;  /* 0x0000000604d27220 */ /* 0x000fe20000410000 */
[----:B------:R-:W-:Y:S10]  /*3a00*/  BRA.DIV UR19, `(.L_x_3628) ;  /* 0x0000003e13187947 */ /* 0x000ff4000b800000 */
[----:B------:R-:W1:Y:S01]  /*3a10*/  SHFL.UP PT, R4, R5, 0x1, RZ ;  /* 0x0420000005047989 */ /* 0x000e6200000e00ff */
[----:B------:R-:W-:-:S03]  /*3a20*/  ISETP.GE.AND P6, PT, R128, 0x8, PT ;  /* 0x000000088000780c */ /* 0x000fc60003fc6270 */
[----:B------:R-:W3:Y:S01]  /*3a30*/  SHFL.UP PT, R7, R210, 0x1, RZ ;  /* 0x04200000d2077989 */ /* 0x000ee200000e00ff */
[C---:B-1----:R-:W-:Y:S01]  /*3a40*/  FFMA.FTZ R4, R210.reuse, R4, R5 ;  /* 0x00000004d2047223 */ /* 0x042fe20000010005 */
[----:B---3--:R-:W-:-:S04]  /*3a50*/  @P5 FMUL.FTZ R210, R210, R7 ;  /* 0x00000007d2d25220 */ /* 0x008fc80000410000 */
[----:B------:R-:W-:Y:S01]  /*3a60*/  FSEL R229, R5, R4, !P5 ;  /* 0x0000000405e57208 */ /* 0x000fe20006800000 */
[----:B------:R-:W-:Y:S04]  /*3a70*/  SHFL.UP PT, R7, R210, 0x2, RZ ;  /* 0x04400000d2077989 */ /* 0x000fe800000e00ff */
[----:B------:R-:W1:Y:S02]  /*3a80*/  SHFL.UP PT, R4, R229, 0x2, RZ ;  /* 0x04400000e5047989 */ /* 0x000e6400000e00ff */
[C---:B-1----:R-:W-:Y:S01]  /*3a90*/  FFMA.FTZ R4, R210.reuse, R4, R229 ;  /* 0x00000004d2047223 */ /* 0x042fe200000100e5 */
[----:B------:R-:W-:-:S04]  /*3aa0*/  @P4 FMUL.FTZ R210, R210, R7 ;  /* 0x00000007d2d24220 */ /* 0x000fc80000410000 */
        /* <DEDUP_REMOVED lines=11> */
[----:B------:R1:W3:Y:S04]  /*3b60*/  SHFL.UP PT, R229, R210, 0x10, RZ ;  /* 0x06000000d2e57989 */ /* 0x0002e800000e00ff */
[----:B------:R1:W4:Y:S02]  /*3b70*/  SHFL.UP PT, R4, R5, 0x10, RZ ;  /* 0x0600000005047989 */ /* 0x00032400000e00ff */
.L_x_3686:
[----:B------:R-:W-:Y:S01]  /*3b80*/  ISETP.GE.AND P3, PT, R128, 0x10, PT ;  /* 0x000000108000780c */ /* 0x000fe20003f66270 */
[----:B----4-:R-:W-:Y:S01]  /*3b90*/  FFMA.FTZ R4, R210, R4, R5 ;  /* 0x00000004d2047223 */ /* 0x010fe20000010005 */
[----:B------:R-:W-:-:S04]  /*3ba0*/  UMOV UR19, 0xffffffff ;  /* 0xffffffff00137882 */ /* 0x000fc80000000000 */
[----:B------:R-:W-:-:S07]  /*3bb0*/  FSEL R212, R5, R4, !P3 ;  /* 0x0000000405d47208 */ /* 0x000fce0005800000 */
[----:B-1-3--:R-:W-:Y:S01]  /*3bc0*/  @P3 FMUL.FTZ R210, R210, R229 ;  /* 0x000000e5d2d23220 */ /* 0x00afe20000410000 */
[----:B------:R-:W-:Y:S06]  /*3bd0*/  BRA.DIV UR19, `(.L_x_3629) ;  /* 0x0000003e13ac7947 */ /* 0x000fec000b800000 */
.L_x_3689:
[----:B------:R-:W-:-:S03]  /*3be0*/  UMOV UR19, 0xffffffff ;  /* 0xffffffff00137882 */ /* 0x000fc60000000000 */
[----:B------:R-:W-:Y:S05]  /*3bf0*/  BRA.DIV UR19, `(.L_x_3630) ;  /* 0x0000003e13cc7947 */ /* 0x000fea000b800000 */
.L_x_3692:
[----:B------:R-:W-:-:S03]  /*3c00*/  UMOV UR19, 0xffffffff ;  /* 0xffffffff00137882 */ /* 0x000fc60000000000 */
[----:B------:R-:W-:Y:S05]  /*3c10*/  BRA.DIV UR19, `(.L_x_3631) ;  /* 0x0000003e13ec7947 */ /* 0x000fea000b800000 */
[----:B------:R-:W1:Y:S04]  /*3c20*/  SHFL.UP PT, R210, R210, 0x1, RZ ;  /* 0x04200000d2d27989 */ /* 0x000e6800000e00ff */
[----:B------:R3:W4:Y:S04]  /*3c30*/  SHFL.UP PT, R229, R212, 0x1, RZ ;  /* 0x04200000d4e57989 */ /* 0x00072800000e00ff */
[----:B-----5:R3:W0:Y:S04]  /*3c40*/  SHFL.IDX PT, R4, R2, RZ, 0x1f ;  /* 0x00001fff02047589 */ /* 0x02062800000e0000 */
[----:B------:R3:W0:Y:S02]  /*3c50*/  SHFL.IDX PT, R5, R3, RZ, 0x1f ;  /* 0x00001fff03057589 */ /* 0x00062400000e0000 */
.L_x_3698:
[----:B------:R-:W5:Y:S01]  /*3c60*/  LDS.64 R6, [R192+0x1900] ;  /* 0x00190000c0067984 */ /* 0x000f620000000a00 */
[C---:B01--4-:R-:W-:Y:S01]  /*3c70*/  @P0 FFMA.FTZ R5, R210.reuse, R5, R229 ;  /* 0x00000005d2050223 */ /* 0x053fe200000100e5 */
[----:B------:R-:W-:-:S03]  /*3c80*/  @P0 FMUL.FTZ R4, R210, R4 ;  /* 0x00000004d2040220 */ /* 0x000fc60000410000 */
[-C--:B-----5:R-:W-:Y:S01]  /*3c90*/  FFMA.FTZ R7, R5, R6.reuse, R7 ;  /* 0x0000000605077223 */ /* 0x0a0fe20000010007 */
[----:B------:R-:W-:-:S05]  /*3ca0*/  FMUL.FTZ R6, R4, R6 ;  /* 0x0000000604067220 */ /* 0x000fca0000410000 */
[----:B------:R4:W-:Y:S02]  /*3cb0*/  STS.128 [R192+0x1900], R4 ;  /* 0x00190004c0007388 */ /* 0x0009e40000000c00 */
.L_x_3627:
[----:B------:R-:W-:Y:S05]  /*3cc0*/  WARPSYNC.ALL ;  /* 0x0000000000007948 */ /* 0x000fea0003800000 */
[----:B------:R-:W-:Y:S01]  /*3cd0*/  BAR.SYNC.DEFER_BLOCKING 0x0 ;  /* 0x0000000000007b1d */ /* 0x000fe20000010000 */
[C---:B0-23-5:R-:W-:Y:S01]  /*3ce0*/  FMUL.FTZ R3, R177.reuse, R162 ;  /* 0x000000a2b1037220 */ /* 0x06dfe20000410000 */
[----:B-1--4-:R-:W-:Y:S01]  /*3cf0*/  FFMA.FTZ R4, R177, R163, R164 ;  /* 0x000000a3b1047223 */ /* 0x012fe200000100a4 */
[----:B------:R-:W-:Y:S01]  /*3d00*/  UISETP.GE.AND UP0, UPT, UR11, UR42, UPT ;  /* 0x0000002a0b00728c */ /* 0x000fe2000bf06270 */
[----:B------:R-:W-:Y:S01]  /*3d10*/  FMUL.FTZ R208, R188, R211 ;  /* 0x000000d3bcd07220 */ /* 0x000fe20000410000 */
[C---:B------:R-:W-:Y:S01]  /*3d20*/  FMUL.FTZ R6, R176.reuse, R3 ;  /* 0x00000003b0067220 */ /* 0x040fe20000410000 */
[----:B------:R-:W-:Y:S01]  /*3d30*/  FFMA.FTZ R4, R176, R4, R165 ;  /* 0x00000004b0047223 */ /* 0x000fe200000100a5 */
[----:B------:R-:W-:-:S02]  /*3d40*/  ISETP.GT.U32.AND P3, PT, R148, 0x1f, PT ;  /* 0x0000001f9400780c */ /* 0x000fc40003f64070 */
[C---:B------:R-:W-:Y:S01]  /*3d50*/  FMUL.FTZ R3, R179.reuse, R6 ;  /* 0x00000006b3037220 */ /* 0x040fe20000410000 */
[----:B------:R-:W-:Y:S01]  /*3d60*/  FFMA.FTZ R4, R179, R4, R166 ;  /* 0x00000004b3047223 */ /* 0x000fe200000100a6 */
[----:B------:R-:W-:Y:S02]  /*3d70*/  PLOP3.LUT P0, PT, PT, PT, UP0, 0x80, 0x8 ;  /* 0x000000000008781c */ /* 0x000fe40003f0f008 */
[C---:B------:R-:W-:Y:S01]  /*3d80*/  FMUL.FTZ R6, R178.reuse, R3 ;  /* 0x00000003b2067220 */ /* 0x040fe20000410000 */
[----:B------:R-:W-:Y:S01]  /*3d90*/  FFMA.FTZ R4, R178, R4, R167 ;  /* 0x00000004b2047223 */ /* 0x000fe200000100a7 */
[----:B------:R-:W-:Y:S01]  /*3da0*/  ISETP.NE.OR P0, PT, R186, RZ, P0 ;  /* 0x000000ffba00720c */ /* 0x000fe20000705670 */
[----:B------:R-:W-:Y:S02]  /*3db0*/  IMAD.MOV.U32 R3, RZ, RZ, RZ ;  /* 0x000000ffff037224 */ /* 0x000fe400078e00ff */
[C---:B------:R-:W-:Y:S01]  /*3dc0*/  FMUL.FTZ R5, R181.reuse, R6 ;  /* 0x00000006b5057220 */ /* 0x040fe20000410000 */
[----:B------:R-:W-:-:S03]  /*3dd0*/  FFMA.FTZ R4, R181, R4, R168 ;  /* 0x00000004b5047223 */ /* 0x000fc600000100a8 */
[C---:B------:R-:W-:Y:S01]  /*3de0*/  FMUL.FTZ R6, R180.reuse, R5 ;  /* 0x00000005b4067220 */ /* 0x040fe20000410000 */
[----:B------:R-:W-:Y:S01]  /*3df0*/  FFMA.FTZ R5, R180, R4, R169 ;  /* 0x00000004b4057223 */ /* 0x000fe200000100a9 */
[----:B------:R-:W0:Y:S02]  /*3e00*/  LDS R2, [R145+0x1904] ;  /* 0x0019040091027984 */ /* 0x000e240000000800 */
[C---:B------:R-:W-:Y:S01]  /*3e10*/  FMUL.FTZ R7, R183.reuse, R6 ;  /* 0x00000006b7077220 */ /* 0x040fe20000410000 */
[----:B------:R-:W-:Y:S01]  /*3e20*/  FFMA.FTZ R5, R183, R5, R170 ;  /* 0x00000005b7057223 */ /* 0x000fe200000100aa */
[----:B------:R-:W-:Y:S02]  /*3e30*/  @!P0 LEA R4, R33, UR32, 0x3 ;  /* 0x0000002021048c11 */ /* 0x000fe4000f8e18ff */
        /* <DEDUP_REMOVED lines=8> */
[----:B------:R-:W-:Y:S01]  /*3ec0*/  FMUL.FTZ R6, R188, R215 ;  /* 0x000000d7bc067220 */ /* 0x000fe20000410000 */
[----:B0-----:R-:W-:Y:S01]  /*3ed0*/  FFMA.FTZ R190, R219, R2, R190 ;  /* 0x00000002dbbe7223 */ /* 0x001fe200000100be */
[----:B------:R-:W-:-:S03]  /*3ee0*/  HFMA2 R2, -RZ, RZ, 1.875, 0 ;  /* 0x3f800000ff027431 */ /* 0x000fc600000001ff */
[----:B------:R-:W-:Y:S01]  /*3ef0*/  FFMA.FTZ R219, R158, R190, R225 ;  /* 0x000000be9edb7223 */ /* 0x000fe200000100e1 */
[----:B------:R-:W-:-:S03]  /*3f00*/  FMUL.FTZ R225, R71, R208 ;  /* 0x000000d047e17220 */ /* 0x000fc60000410000 */
[----:B------:R-:W-:Y:S01]  /*3f10*/  FFMA.FTZ R192, R156, R219, R221 ;  /* 0x000000db9cc07223 */ /* 0x000fe200000100dd */
[----:B------:R-:W-:Y:S01]  /*3f20*/  FFMA.FTZ R5, R160, R5, R225 ;  /* 0x00000005a0057223 */ /* 0x000fe200000100e1 */
[----:B------:R0:W1:Y:S02]  /*3f30*/  @!P0 LDS.64 R2, [R4+0x2610] ;  /* 0x0026100004028984 */ /* 0x0000640000000a00 */
[C---:B------:R-:W-:Y:S01]  /*3f40*/  FFMA.FTZ R221, R161.reuse, R192, R194 ;  /* 0x000000c0a1dd7223 */ /* 0x040fe200000100c2 */
[----:B------:R-:W-:-:S03]  /*3f50*/  FFMA.FTZ R5, R161, R5, R14 ;  /* 0x00000005a1057223 */ /* 0x000fc6000001000e */
[C---:B------:R-:W-:Y:S01]  /*3f60*/  FFMA.FTZ R194, R160.reuse, R221, R223 ;  /* 0x000000dda0c27223 */ /* 0x040fe200000100df */
[----:B0-----:R-:W-:-:S03]  /*3f70*/  FMUL.FTZ R4, R160, R7 ;  /* 0x00000007a0047220 */ /* 0x001fc60000410000 */
[----:B------:R-:W-:Y:S01]  /*3f80*/  FFMA.FTZ R223, R189, R194, R196 ;  /* 0x000000c2bddf7223 */ /* 0x000fe200000100c4 */
[----:B------:R-:W-:-:S03]  /*3f90*/  FMUL.FTZ R7, R161, R4 ;  /* 0x00000004a1077220 */ /* 0x000fc60000410000 */
[----:B------:R-:W-:Y:S01]  /*3fa0*/  FFMA.FTZ R196, R184, R223, R227 ;  /* 0x000000dfb8c47223 */ /* 0x000fe200000100e3 */
[----:B------:R-:W-:Y:S01]  /*3fb0*/  FMUL.FTZ R227, R77, R6 ;  /* 0x000000064de37220 */ /* 0x000fe20000410000 */
[C---:B------:R-:W-:Y:S02]  /*3fc0*/  FMUL.FTZ R7, R156.reuse, R7 ;  /* 0x000000079c077220 */ /* 0x040fe40000410000 */
[----:B------:R-:W-:Y:S01]  /*3fd0*/  FFMA.FTZ R229, R185, R196, R198 ;  /* 0x000000c4b9e57223 */ /* 0x000fe200000100c6 */
[----:B------:R-:W-:Y:S01]  /*3fe0*/  FFMA.FTZ R5, R156, R5, R227 ;  /* 0x000000059c057223 */ /* 0x000fe200000100e3 */
[----:B------:R-:W-:Y:S02]  /*3ff0*/  FMUL.FTZ R4, R158, R7 ;  /* 0x000000079e047220 */ /* 0x000fe40000410000 */
[----:B------:R-:W-:Y:S01]  /*4000*/  FFMA.FTZ R198, R182, R229, R231 ;  /* 0x000000e5b6c67223 */ /* 0x000fe200000100e7 */
[----:B------:R-:W-:-:S03]  /*4010*/  FFMA.FTZ R5, R158, R5, R15 ;  /* 0x000000059e057223 */ /* 0x000fc6000001000f */
        /* <DEDUP_REMOVED lines=17> */
[----:B------:R-:W0:Y:S04]  /*4130*/  SHFL.DOWN PT, R208, R5, 0x1, 0x1f ;  /* 0x08201f0005d07f89 */ /* 0x000e2800000e0000 */
[----:B------:R-:W1:Y:S04]  /*4140*/  SHFL.DOWN PT, R7, R4, 0x1, 0x1f ;  /* 0x08201f0004077f89 */ /* 0x000e6800000e0000 */
[----:B------:R-:W-:Y:S04]  /*4150*/  SHFL.IDX PT, R216, R2, RZ, 0x1f ;  /* 0x00001fff02d87589 */ /* 0x000fe800000e0000 */
[----:B------:R-:W-:Y:S01]  /*4160*/  SHFL.IDX PT, R218, R3, RZ, 0x1f ;  /* 0x00001fff03da7589 */ /* 0x000fe200000e0000 */
        /* <DEDUP_REMOVED lines=9> */
[----:B------:R-:W-:Y:S01]  /*4200*/  @!P0 MOV R5, R208 ;  /* 0x000000d000058202 */ /* 0x000fe20000000f00 */
[----:B------:R-:W-:Y:S01]  /*4210*/  @!P0 IMAD.MOV.U32 R4, RZ, RZ, R7 ;  /* 0x000000ffff048224 */ /* 0x000fe200078e0007 */
[----:B------:R-:W-:-:S03]  /*4220*/  ISETP.GT.U32.AND P0, PT, R186, 0x1b, PT ;  /* 0x0000001bba00780c */ /* 0x000fc60003f04070 */
[----:B------:R-:W0:Y:S04]  /*4230*/  SHFL.DOWN PT, R208, R5, 0x4, 0x1f ;  /* 0x08801f0005d07f89 */ /* 0x000e2800000e0000 */
[----:B------:R-:W1:Y:S06]  /*4240*/  SHFL.DOWN PT, R7, R4, 0x4, 0x1f ;  /* 0x08801f0004077f89 */ /* 0x000e6c00000e0000 */
[C---:B0-----:R-:W-:Y:S01]  /*4250*/  @!P0 FFMA.FTZ R208, R4.reuse, R208, R5 ;  /* 0x000000d004d08223 */ /* 0x041fe20000010005 */
[----:B-1----:R-:W-:-:S04]  /*4260*/  @!P0 FMUL.FTZ R7, R4, R7 ;  /* 0x0000000704078220 */ /* 0x002fc80000410000 */
[----:B------:R-:W-:Y:S02]  /*4270*/  @!P0 MOV R5, R208 ;  /* 0x000000d000058202 */ /* 0x000fe40000000f00 */
[----:B------:R-:W-:-:S03]  /*4280*/  @!P0 MOV R4, R7 ;  /* 0x0000000700048202 */ /* 0x000fc60000000f00 */
        /* <DEDUP_REMOVED lines=14> */
[----:B------:R-:W-:Y:S01]  /*4370*/  SHFL.IDX PT, R212, R5, RZ, 0x1f ;  /* 0x00001fff05d47589 */ /* 0x000fe200000e0000 */
[----:B------:R-:W-:-:S03]  /*4380*/  ISETP.NE.AND P0, PT, R148, 0x1f, PT ;  /* 0x0000001f9400780c */ /* 0x000fc60003f05270 */
[----:B------:R-:W0:Y:S04]  /*4390*/  SHFL.IDX PT, R210, R4, RZ, 0x1f ;  /* 0x00001fff04d27589 */ /* 0x000e2800000e0000 */
[----:B------:R1:W2:Y:S04]  /*43a0*/  SHFL.DOWN PT, R214, R4, 0x1, 0x1f ;  /* 0x08201f0004d67f89 */ /* 0x0002a800000e0000 */
[----:B------:R1:W3:Y:S01]  /*43b0*/  SHFL.DOWN PT, R241, R5, 0x1, 0x1f ;  /* 0x08201f0005f17f89 */ /* 0x0002e200000e0000 */
[-C--:B0-----:R-:W-:Y:S01]  /*43c0*/  FFMA.FTZ R212, R3, R210.reuse, R212 ;  /* 0x000000d203d47223 */ /* 0x081fe200000100d4 */
[----:B-1----:R-:W-:-:S07]  /*43d0*/  FMUL.FTZ R210, R2, R210 ;  /* 0x000000d202d27220 */ /* 0x002fce0000410000 */
.L_x_3715:
[----:B------:R-:W0:Y:S01]  /*43e0*/  LDS.64 R4, [R200+0x1b18] ;  /* 0x001b1800c8047984 */ /* 0x000e220000000a00 */
[----:B------:R-:W-:Y:S01]  /*43f0*/  IMAD.MOV.U32 R7, RZ, RZ, R218 ;  /* 0x000000ffff077224 */ /* 0x000fe200078e00da */
[----:B------:R-:W-:Y:S02]  /*4400*/  MOV R6, R216 ;  /* 0x000000d800067202 */ /* 0x000fe40000000f00 */
[----:B------:R-:W-:Y:S01]  /*4410*/  MOV R3, R212 ;  /* 0x000000d400037202 */ /* 0x000fe20000000f00 */
[C---:B--23--:R-:W-:Y:S01]  /*4420*/  @P0 FFMA.FTZ R7, R214.reuse, R7, R241 ;  /* 0x00000007d6070223 */ /* 0x04cfe200000100f1 */
[----:B------:R-:W-:Y:S01]  /*4430*/  MOV R2, R210 ;  /* 0x000000d200027202 */ /* 0x000fe20000000f00 */
[----:B------:R-:W-:Y:S02]  /*4440*/  @P0 FMUL.FTZ R6, R214, R6 ;  /* 0x00000006d6060220 */ /* 0x000fe40000410000 */
[C---:B0-----:R-:W-:Y:S02]  /*4450*/  FFMA.FTZ R5, R4.reuse, R7, R5 ;  /* 0x0000000704057223 */ /* 0x041fe40000010005 */
[----:B------:R-:W-:-:S05]  /*4460*/  FMUL.FTZ R4, R4, R6 ;  /* 0x0000000604047220 */ /* 0x000fca0000410000 */
[----:B------:R0:W-:Y:S02]  /*4470*/  STS.128 [R200+0x1b10], R4 ;  /* 0x001b1004c8007388 */ /* 0x0001e40000000c00 */
.L_x_3632:
[----:B------:R-:W-:Y:S01]  /*4480*/  ISETP.NE.AND P3, PT, R148, RZ, PT ;  /* 0x000000ff9400720c */ /* 0x000fe20003f65270 */
[----:B------:R-:W-:Y:S05]  /*4490*/  WARPSYNC.ALL ;  /* 0x0000000000007948 */ /* 0x000fea0003800000 */
[----:B0-----:R-:W-:Y:S01]  /*44a0*/  P2R R4, PR, RZ, 0x8 ;  /* 0x00000008ff047803 */ /* 0x001fe20000000000 */
        /* <DEDUP_REMOVED lines=15> */
[----:B------:R-:W-:-:S02]  /*45a0*/  HFMA2 R5, -RZ, RZ, 0, 0 ;  /* 0x00000000ff057431 */ /* 0x000fc400000001ff */
[----:B------:R-:W-:Y:S01]  /*45b0*/  FMUL.FTZ R195, R195, R235 ;  /* 0x000000ebc3c37220 */ /* 0x000fe20000410000 */
[----:B------:R-:W-:Y:S01]  /*45c0*/  FFMA.FTZ R211, R71, R211, R4 ;  /* 0x000000d347d37223 */ /* 0x000fe20000010004 */
[----:B------:R-:W-:Y:S01]  /*45d0*/  FMUL.FTZ R193, R193, R204 ;  /* 0x000000ccc1c17220 */ /* 0x000fe20000410000 */
[----:B------:R-:W-:Y:S01]  /*45e0*/  SHF.R.S32.HI R208, RZ, 0x1f, R155 ;  /* 0x0000001fffd07819 */ /* 0x000fe2000001149b */
[----:B------:R-:W-:Y:S01]  /*45f0*/  FMUL.FTZ R7, R188, R190 ;  /* 0x000000bebc077220 */ /* 0x000fe20000410000 */
[----:B------:R-:W-:Y:S01]  /*4600*/  FFMA.FTZ R4, R68, R209, R211 ;  /* 0x000000d144047223 */ /* 0x000fe200000100d3 */
[----:B------:R-:W-:Y:S01]  /*4610*/  FMUL.FTZ R175, R175, R206 ;  /* 0x000000ceafaf7220 */ /* 0x000fe20000410000 */
[----:B------:R-:W-:Y:S01]  /*4620*/  UMOV UR19, UR21 ;  /* 0x0000001500137c82 */ /* 0x000fe20008000000 */
[----:B------:R-:W0:Y:S01]  /*4630*/  LDS R6, [R145+0x1b14] ;  /* 0x001b140091067984 */ /* 0x000e220000000800 */
[----:B------:R-:W-:Y:S01]  /*4640*/  FFMA.FTZ R207, R65, R207, R4 ;  /* 0x000000cf41cf7223 */ /* 0x000fe20000010004 */
[----:B------:R-:W-:Y:S01]  /*4650*/  IMAD R208, R208, UR36, RZ ;  /* 0x00000024d0d07c24 */ /* 0x000fe2000f8e02ff */
[----:B------:R-:W-:Y:S02]  /*4660*/  BSSY.RECONVERGENT B0, `(.L_x_3634) ;  /* 0x0000073000007945 */ /* 0x000fe40003800200 */
[----:B------:R-:W-:-:S04]  /*4670*/  FFMA.FTZ R4, R62, R205, R207 ;  /* 0x000000cd3e047223 */ /* 0x000fc800000100cf */
[----:B------:R-:W-:-:S04]  /*4680*/  FFMA.FTZ R203, R59, R203, R4 ;  /* 0x000000cb3bcb7223 */ /* 0x000fc80000010004 */
[----:B------:R-:W-:Y:S01]  /*4690*/  FFMA.FTZ R4, R56, R201, R203 ;  /* 0x000000c938047223 */ /* 0x000fe200000100cb */
[----:B------:R-:W-:Y:S01]  /*46a0*/  @!P3 LEA R201, R33, UR32, 0x3 ;  /* 0x0000002021c9bc11 */ /* 0x000fe2000f8e18ff */
[----:B------:R-:W-:Y:S02]  /*46b0*/  VIADD R203, R148, 0x40 ;  /* 0x0000004094cb7836 */ /* 0x000fe40000000000 */
[----:B------:R-:W-:Y:S01]  /*46c0*/  FFMA.FTZ R199, R55, R199, R4 ;  /* 0x000000c737c77223 */ /* 0x000fe20000010004 */
[----:B------:R-:W-:Y:S01]  /*46d0*/  IMAD.MOV.U32 R4, RZ, RZ, R148 ;  /* 0x000000ffff047224 */ /* 0x000fe200078e0094 */
[----:B------:R1:W-:Y:S01]  /*46e0*/  @!P3 STS.64 [R201+0x2610], R2 ;  /* 0x00261002c900b388 */ /* 0x0003e20000000a00 */
[----:B------:R-:W-:Y:S01]  /*46f0*/  LEA.HI R203, R203, R148, RZ, 0x1b ;  /* 0x00000094cbcb7211 */ /* 0x000fe200078fd8ff */
[----:B------:R-:W-:Y:S01]  /*4700*/  FFMA.FTZ R200, R54, R197, R199 ;  /* 0x000000c536c87223 */ /* 0x000fe200000100c7 */
[----:B------:R-:W-:-:S04]  /*4710*/  IMAD.WIDE.U32 R4, R12, UR27, R4 ;  /* 0x0000001b0c047c25 */ /* 0x000fc8000f8e0004 */
[----:B------:R-:W-:Y:S01]  /*4720*/  FMUL.FTZ R199, R188, R194 ;  /* 0x000000c2bcc77220 */ /* 0x000fe20000410000 */
[----:B------:R-:W-:Y:S01]  /*4730*/  FFMA.FTZ R195, R53, R195, R200 ;  /* 0x000000c335c37223 */ /* 0x000fe200000100c8 */
[----:B------:R-:W-:Y:S02]  /*4740*/  IMAD R5, R13, UR27, R5 ;  /* 0x0000001b0d057c24 */ /* 0x000fe4000f8e0205 */
[----:B------:R-:W-:Y:S01]  /*4750*/  FMUL.FTZ R199, R68, R199 ;  /* 0x000000c744c77220 */ /* 0x000fe20000410000 */
[----:B------:R-:W-:Y:S02]  /*4760*/  IMAD R197, R155, UR37, R208 ;  /* 0x000000259bc57c24 */ /* 0x000fe4000f8e02d0 */
[----:B------:R-:W-:Y:S01]  /*4770*/  FFMA.FTZ R200, R52, R193, R195 ;  /* 0x000000c134c87223 */ /* 0x000fe200000100c3 */
[----:B------:R-:W-:Y:S01]  /*4780*/  SHF.R.U32.HI R195, RZ, 0x1, R148 ;  /* 0x00000001ffc37819 */ /* 0x000fe20000011694 */
[----:B------:R-:W-:Y:S01]  /*4790*/  FMUL.FTZ R193, R191, R237 ;  /* 0x000000edbfc17220 */ /* 0x000fe20000410000 */
[----:B------:R-:W-:-:S04]  /*47a0*/  IMAD.WIDE.U32 R4, R155, UR36, R4 ;  /* 0x000000249b047c25 */ /* 0x000fc8000f8e0004 */
[----:B------:R-:W-:Y:S01]  /*47b0*/  FMUL.FTZ R191, R0, R7 ;  /* 0x0000000700bf7220 */ /* 0x000fe20000410000 */
[----:B------:R-:W-:Y:S01]  /*47c0*/  LEA R195, R148, R195, 0x4 ;  /* 0x000000c394c37211 */ /* 0x000fe200078e20ff */
[----:B------:R-:W-:Y:S01]  /*47d0*/  FFMA.FTZ R7, R51, R193, R200 ;  /* 0x000000c133077223 */ /* 0x000fe200000100c8 */
[----:B-1----:R-:W-:Y:S01]  /*47e0*/  FMUL.FTZ R2, R188, R223 ;  /* 0x000000dfbc027220 */ /* 0x002fe20000410000 */
[----:B------:R-:W-:Y:S01]  /*47f0*/  IADD3 R4, P0, PT, R4, UR22, RZ ;  /* 0x0000001604047c10 */ /* 0x000fe2000ff1e0ff */
[----:B------:R-:W-:Y:S01]  /*4800*/  FMUL.FTZ R201, R188, R198 ;  /* 0x000000c6bcc97220 */ /* 0x000fe20000410000 */
[----:B------:R-:W-:Y:S01]  /*4810*/  LEA R208, R195, UR32, 0x2 ;  /* 0x00000020c3d07c11 */ /* 0x000fe2000f8e10ff */
[----:B0-----:R-:W-:Y:S01]  /*4820*/  FFMA.FTZ R163, R6, R162, R163 ;  /* 0x000000a206a37223 */ /* 0x001fe200000100a3 */
[C---:B------:R-:W-:Y:S01]  /*4830*/  FMUL.FTZ R6, R188.reuse, R219 ;  /* 0x000000dbbc067220 */ /* 0x040fe20000410000 */
[C---:B------:R-:W-:Y:S01]  /*4840*/  FMUL.FTZ R195, R188.reuse, R192 ;  /* 0x000000c0bcc37220 */ /* 0x040fe20000410000 */
[C---:B------:R-:W-:Y:S01]  /*4850*/  FMUL.FTZ R162, R188.reuse, R221 ;  /* 0x000000ddbca27220 */ /* 0x040fe20000410000 */
[----:B------:R0:W-:Y:S01]  /*4860*/  STS [R208+0x850], R191 ;  /* 0x000850bfd0007388 */ /* 0x0001e20000000800 */
[----:B------:R-:W-:Y:S01]  /*4870*/  FMUL.FTZ R193, R77, R6 ;  /* 0x000000064dc17220 */ /* 0x000fe20000410000 */
[----:B------:R-:W-:Y:S01]  /*4880*/  FMUL.FTZ R6, R188, R229 ;  /* 0x000000e5bc067220 */ /* 0x000fe20000410000 */
[----:B------:R-:W-:Y:S01]  /*4890*/  IADD3.X R5, PT, PT, R5, R197, RZ, P0, !PT ;  /* 0x000000c505057210 */ /* 0x000fe200007fe4ff */
[----:B------:R-:W-:Y:S01]  /*48a0*/  FMUL.FTZ R195, R74, R195 ;  /* 0x000000c34ac37220 */ /* 0x000fe20000410000 */
[----:B------:R-:W-:Y:S01]  /*48b0*/  FMUL.FTZ R197, R71, R162 ;  /* 0x000000a247c57220 */ /* 0x000fe20000410000 */
[----:B------:R1:W-:Y:S01]  /*48c0*/  STS [R144+0x854], R193 ;  /* 0x000854c190007388 */ /* 0x0003e20000000800 */
[----:B------:R-:W-:Y:S01]  /*48d0*/  FMUL.FTZ R3, R65, R2 ;  /* 0x0000000241037220 */ /* 0x000fe20000410000 */
[----:B------:R-:W-:Y:S01]  /*48e0*/  FMUL.FTZ R201, R56, R201 ;  /* 0x000000c938c97220 */ /* 0x000fe20000410000 */
[C---:B------:R-:W-:Y:S01]  /*48f0*/  FMUL.FTZ R2, R188.reuse, R231 ;  /* 0x000000e7bc027220 */ /* 0x040fe20000410000 */
[----:B0-----:R-:W-:Y:S01]  /*4900*/  FMUL.FTZ R191, R188, R196 ;  /* 0x000000c4bcbf7220 */ /* 0x001fe20000410000 */
[----:B------:R0:W-:Y:S01]  /*4910*/  STS [R144+0x858], R195 ;  /* 0x000858c390007388 */ /* 0x0001e20000000800 */
[----:B------:R-:W-:Y:S01]  /*4920*/  FFMA.FTZ R177, R177, R163, R164 ;  /* 0x000000a3b1b17223 */ /* 0x000fe200000100a4 */
[----:B------:R-:W-:Y:S01]  /*4930*/  FFMA.FTZ R7, R50, R175, R7 ;  /* 0x000000af32077223 */ /* 0x000fe20000010007 */
[----:B------:R-:W-:Y:S01]  /*4940*/  FMUL.FTZ R191, R62, R191 ;  /* 0x000000bf3ebf7220 */ /* 0x000fe20000410000 */
[----:B------:R2:W-:Y:S01]  /*4950*/  STS [R144+0x85c], R197 ;  /* 0x00085cc590007388 */ /* 0x0005e20000000800 */
[----:B-1----:R-:W-:Y:S01]  /*4960*/  FMUL.FTZ R193, R59, R6 ;  /* 0x000000063bc17220 */ /* 0x002fe20000410000 */
[----:B------:R-:W-:Y:S01]  /*4970*/  FMUL.FTZ R6, R188, R235 ;  /* 0x000000ebbc067220 */ /* 0x000fe20000410000 */
[----:B------:R-:W-:Y:S01]  /*4980*/  FFMA.FTZ R165, R176, R177, R165 ;  /* 0x000000b1b0a57223 */ /* 0x000fe200000100a5 */
[----:B------:R1:W-:Y:S01]  /*4990*/  STS [R144+0x860], R199 ;  /* 0x000860c790007388 */ /* 0x0003e20000000800 */
[----:B------:R-:W-:Y:S01]  /*49a0*/  MOV R175, UR19 ;  /* 0x0000001300af7c02 */ /* 0x000fe20008000f00 */
[----:B0-----:R-:W-:Y:S01]  /*49b0*/  FMUL.FTZ R195, R55, R2 ;  /* 0x0000000237c37220 */ /* 0x001fe20000410000 */
[C---:B------:R-:W-:Y:S01]  /*49c0*/  FMUL.FTZ R2, R188.reuse, R237 ;  /* 0x000000edbc027220 */ /* 0x040fe20000410000 */
[----:B------:R0:W-:Y:S01]  /*49d0*/  STS [R144+0x86c], R193 ;  /* 0x00086cc190007388 */ /* 0x0001e20000000800 */
[----:B------:R-:W-:Y:S01]  /*49e0*/  FFMA.FTZ R179, R179, R165, R166 ;  /* 0x000000a5b3b37223 */ /* 0x000fe200000100a6 */
[----:B--2---:R-:W-:-:S02]  /*49f0*/  FMUL.FTZ R197, R188, R202 ;  /* 0x000000cabcc57220 */ /* 0x004fc40000410000 */
[----:B------:R2:W-:Y:S01]  /*4a00*/  STS [R144+0x870], R201 ;  /* 0x000870c990007388 */ /* 0x0005e20000000800 */
[----:B------:R-:W-:Y:S01]  /*4a10*/  FFMA.FTZ R167, R178, R179, R167 ;  /* 0x000000b3b2a77223 */ /* 0x000fe200000100a7 */
[----:B-1----:R-:W-:Y:S01]  /*4a20*/  FMUL.FTZ R199, R188, R204 ;  /* 0x000000ccbcc77220 */ /* 0x002fe20000410000 */
[----:B------:R-:W-:Y:S01]  /*4a30*/  FMUL.FTZ R197, R54, R197 ;  /* 0x000000c536c57220 */ /* 0x000fe20000410000 */
[----:B------:R1:W-:Y:S01]  /*4a40*/  STS [R144+0x864], R3 ;  /* 0x0008640390007388 */ /* 0x0003e20000000800 */
[----:B------:R-:W-:Y:S01]  /*4a50*/  FFMA.FTZ R181, R181, R167, R168 ;  /* 0x000000a7b5b57223 */ /* 0x000fe200000100a8 */
[----:B0-----:R-:W-:Y:S01]  /*4a60*/  FMUL.FTZ R193, R188, R206 ;  /* 0x000000cebcc17220 */ /* 0x001fe20000410000 */
        /* <DEDUP_REMOVED lines=8> */
[----:B------:R-:W-:Y:S01]  /*4af0*/  FMUL.FTZ R201, R48, R201 ;  /* 0x000000c930c97220 */ /* 0x000fe20000410000 */
[----:B------:R-:W-:Y:S01]  /*4b00*/  STS [R144+0x878], R197 ;  /* 0x000878c590007388 */ /* 0x000fe20000000800 */
[----:B------:R-:W-:Y:S01]  /*4b10*/  FFMA.FTZ R171, R182, R183, R171 ;  /* 0x000000b7b6ab7223 */ /* 0x000fe200000100ab */
[----:B0-----:R-:W-:Y:S01]  /*4b20*/  FMUL.FTZ R191, R51, R2 ;  /* 0x0000000233bf7220 */ /* 0x001fe20000410000 */
[----:B------:R-:W-:Y:S01]  /*4b30*/  FMUL.FTZ R6, R154, R233 ;  /* 0x000000e99a067220 */ /* 0x000fe20000410000 */
[----:B------:R0:W-:Y:S01]  /*4b40*/  STS [R144+0x87c], R3 ;  /* 0x00087c0390007388 */ /* 0x0001e20000000800 */
[----:B------:R-:W-:Y:S01]  /*4b50*/  FFMA.FTZ R185, R185, R171, R172 ;  /* 0x000000abb9b97223 */ /* 0x000fe200000100ac */
[----:B--2---:R-:W-:Y:S01]  /*4b60*/  LEA R195, R203, UR32, 0x2 ;  /* 0x00000020cbc37c11 */ /* 0x004fe2000f8e10ff */
[----:B------:R-:W-:Y:S01]  /*4b70*/  FFMA.FTZ R6, R48, R6, R7 ;  /* 0x0000000630067223 */ /* 0x000fe20000010007 */
[----:B------:R1:W-:Y:S01]  /*4b80*/  STS [R144+0x880], R199 ;  /* 0x000880c790007388 */ /* 0x0003e20000000800 */
[----:B------:R-:W-:Y:S01]  /*4b90*/  FFMA.FTZ R173, R184, R185, R173 ;  /* 0x000000b9b8ad7223 */ /* 0x000fe200000100ad */
[----:B------:R-:W-:Y:S01]  /*4ba0*/  IADD3 R154, PT, PT, R175, -UR22, -R148 ;  /* 0x80000016af9a7c10 */ /* 0x000fe2000fffe894 */
[----:B------:R-:W-:Y:S01]  /*4bb0*/  VIADD R175, R148, 0x100 ;  /* 0x0000010094af7836 */ /* 0x000fe20000000000 */
[----:B------:R1:W-:Y:S01]  /*4bc0*/  STS [R144+0x884], R191 ;  /* 0x000884bf90007388 */ /* 0x0003e20000000800 */
[----:B------:R-:W-:Y:S01]  /*4bd0*/  FFMA.FTZ R189, R189, R173, R174 ;  /* 0x000000adbdbd7223 */ /* 0x000fe200000100ae */
[C---:B0-----:R-:W-:Y:S01]  /*4be0*/  IMAD.WIDE.U32 R2, R33.reuse, UR38, R4 ;  /* 0x0000002621027c25 */ /* 0x041fe2000f8e0004 */
[----:B------:R-:W-:Y:S01]  /*4bf0*/  ISETP.GE.AND P6, PT, R154, 0x1, PT ;  /* 0x000000019a00780c */ /* 0x000fe20003fc6270 */
[----:B------:R1:W-:Y:S02]  /*4c00*/  STS [R144+0x888], R193 ;  /* 0x000888c190007388 */ /* 0x0003e40000000800 */
[----:B------:R-:W-:Y:S01]  /*4c10*/  FFMA.FTZ R225, R160, R189, R225 ;  /* 0x000000bda0e17223 */ /* 0x000fe200000100e1 */
[----:B------:R-:W-:Y:S01]  /*4c20*/  IMAD R3, R33, UR39, R3 ;  /* 0x0000002721037c24 */ /* 0x000fe2000f8e0203 */
[----:B------:R-:W-:Y:S01]  /*4c30*/  LEA R4, P0, R2, UR40, 0x2 ;  /* 0x0000002802047c11 */ /* 0x000fe2000f8010ff */
[----:B------:R1:W-:Y:S01]  /*4c40*/  STS [R144+0x88c], R201 ;  /* 0x00088cc990007388 */ /* 0x0003e20000000800 */
[----:B------:R-:W-:Y:S01]  /*4c50*/  FFMA.FTZ R161, R161, R225, R14 ;  /* 0x000000e1a1a17223 */ /* 0x000fe2000001000e */
[----:B------:R-:W-:Y:S01]  /*4c60*/  IADD3 R7, PT, PT, R148, 0xc0, RZ ;  /* 0x000000c094077810 */ /* 0x000fe20007ffe0ff */
[----:B------:R-:W-:Y:S01]  /*4c70*/  BAR.SYNC.DEFER_BLOCKING 0x0 ;  /* 0x0000000000007b1d */ /* 0x000fe20000010000 */
[----:B------:R-:W-:Y:S01]  /*4c80*/  LEA.HI.X R5, R2, UR41, R3, 0x2, P0 ;  /* 0x0000002902057c11 */ /* 0x000fe200080f1403 */
[----:B------:R-:W-:Y:S01]  /*4c90*/  FFMA.FTZ R227, R156, R161, R227 ;  /* 0x000000a19ce37223 */ /* 0x000fe200000100e3 */
[----:B------:R-:W-:-:S02]  /*4ca0*/  IADD3 R3, PT, PT, R148, 0x80, RZ ;  /* 0x0000008094037810 */ /* 0x000fc40007ffe0ff */
[-C--:B------:R-:W-:Y:S01]  /*4cb0*/  LEA.HI R7, R7, R148.reuse, RZ, 0x1b ;  /* 0x0000009407077211 */ /* 0x080fe200078fd8ff */
[----:B------:R-:W-:Y:S01]  /*4cc0*/  FFMA.FTZ R15, R158, R227, R15 ;  /* 0x000000e39e0f7223 */ /* 0x000fe2000001000f */
[----:B------:R-:W-:Y:S02]  /*4cd0*/  LEA.HI R3, R3, R148, RZ, 0x1b ;  /* 0x0000009403037211 */ /* 0x000fe400078fd8ff */
[C---:B------:R-:W-:Y:S02]  /*4ce0*/  ISETP.GE.AND P5, PT, R154.reuse, 0x41, PT ;  /* 0x000000419a00780c */ /* 0x040fe40003fa6270 */
[----:B------:R-:W-:Y:S02]  /*4cf0*/  LEA R14, R3, UR32, 0x2 ;  /* 0x00000020030e7c11 */ /* 0x000fe4000f8e10ff */
[C---:B------:R-:W-:Y:S02]  /*4d00*/  ISETP.GE.AND P4, PT, R154.reuse, 0x81, PT ;  /* 0x000000819a00780c */ /* 0x040fe40003f86270 */
[----:B------:R-:W-:-:S02]  /*4d10*/  ISETP.GE.AND P3, PT, R154, 0xc1, PT ;  /* 0x000000c19a00780c */ /* 0x000fc40003f66270 */
[----:B------:R-:W-:Y:S01]  /*4d20*/  ISETP.GE.AND P0, PT, R154, 0x101, PT ;  /* 0x000001019a00780c */ /* 0x000fe20003f06270 */
[----:B------:R-:W0:Y:S01]  /*4d30*/  LDS R195, [R195+0x950] ;  /* 0x00095000c3c37984 */ /* 0x000e220000000800 */
[----:B-1----:R-:W-:Y:S11]  /*4d40*/  @!P6 BRA `(.L_x_3635) ;  /* 0x000000000010e947 */ /* 0x002ff60003800000 */
[----:B------:R-:W-:-:S04]  /*4d50*/  LEA.HI R2, R148, R148, RZ, 0x1b ;  /* 0x0000009494027211 */ /* 0x000fc800078fd8ff */
[----:B------:R-:W-:-:S05]  /*4d60*/  LEA R2, R2, UR32, 0x2 ;  /* 0x0000002002027c11 */ /* 0x000fca000f8e10ff */
[----:B------:R-:W1:Y:S04]  /*4d70*/  LDS R3, [R2+0x850] ;  /* 0x0008500002037984 */ /* 0x000e680000000800 */
[----:B-1----:R1:W-:Y:S02]  /*4d80*/  REDG.E.ADD.F32.FTZ.RN.STRONG.GPU desc[UR24][R4.64], R3 ;  /* 0x00000003040079a6 */ /* 0x0023e4000c12f318 */
.L_x_3635:
[----:B------:R-:W-:Y:S05]  /*4d90*/  BSYNC.RECONVERGENT B0 ;  /* 0x0000000000007941 */ /* 0x000fea0003800200 */
.L_x_3634:
[----:B------:R-:W-:Y:S01]  /*4da0*/  BSSY.RECONVERGENT B0, `(.L_x_3636) ;  /* 0x0000004000007945 */ /* 0x000fe20003800200 */
[----:B------:R-:W-:-:S03]  /*4db0*/  ISETP.GE.AND P6, PT, R154, 0x141, PT ;  /* 0x000001419a00780c */ /* 0x000fc60003fc6270 */
[----:B------:R-:W-:Y:S10]  /*4dc0*/  @!P5 BRA `(.L_x_3637) ;  /* 0x000000000004d947 */ /* 0x000ff40003800000 */
[----:B0-----:R2:W-:Y:S02]  /*4dd0*/  REDG.E.ADD.F32.FTZ.RN.STRONG.GPU desc[UR24][R4.64+0x100], R195 ;  /* 0x000100c3040079a6 */ /* 0x0015e4000c12f318 */
.L_x_3637:
[----:B------:R-:W-:Y:S05]  /*4de0*/  BSYNC.RECONVERGENT B0 ;  /* 0x0000000000007941 */ /* 0x000fea0003800200 */
.L_x_3636:
[----:B-1----:R1:W3:Y:S01]  /*4df0*/  LDS R3, [R14+0xa50] ;  /* 0x000a50000e037984 */ /* 0x0022e20000000800 */
[----:B------:R-:W-:Y:S01]  /*4e00*/  BSSY.RECONVERGENT B0, `(.L_x_3638) ;  /* 0x0000006000007945 */ /* 0x000fe20003800200 */
[----:B------:R-:W-:Y:S02]  /*4e10*/  IADD3 R191, PT, PT, R148, 0x140, RZ ;  /* 0x0000014094bf7810 */ /* 0x000fe40007ffe0ff */
[----:B------:R-:W-:Y:S02]  /*4e20*/  LEA.HI R175, R175, R148, RZ, 0x1b ;  /* 0x00000094afaf7211 */ /* 0x000fe400078fd8ff */
[----:B------:R-:W-:Y:S01]  /*4e30*/  LEA R7, R7, UR32, 0x2 ;  /* 0x0000002007077c11 */ /* 0x000fe2000f8e10ff */
[----:B------:R-:W-:Y:S06]  /*4e40*/  @!P4 BRA `(.L_x_3639) ;  /* 0x000000000004c947 */ /* 0x000fec0003800000 */
[----:B---3--:R4:W-:Y:S02]  /*4e50*/  REDG.E.ADD.F32.FTZ.RN.STRONG.GPU desc[UR24][R4.64+0x200], R3 ;  /* 0x00020003040079a6 */ /* 0x0089e4000c12f318 */
.L_x_3639:
[----:B------:R-:W-:Y:S05]  /*4e60*/  BSYNC.RECONVERGENT B0 ;  /* 0x0000000000007941 */ /* 0x000fea0003800200 */
.L_x_3638:
[----:B---34-:R3:W4:Y:S01]  /*4e70*/  LDS R3, [R7+0xb50] ;  /* 0x000b500007037984 */ /* 0x0187220000000800 */
[----:B------:R-:W-:Y:S01]  /*4e80*/  BSSY.RECONVERGENT B0, `(.L_x_3640) ;  /* 0x0000005000007945 */ /* 0x000fe20003800200 */
[----:B------:R-:W-:Y:S02]  /*4e90*/  LEA.HI R191, R191, R148, RZ, 0x1b ;  /* 0x00000094bfbf7211 */ /* 0x000fe400078fd8ff */
[----:B------:R-:W-:Y:S01]  /*4ea0*/  LEA R175, R175, UR32, 0x2 ;  /* 0x00000020afaf7c11 */ /* 0x000fe2000f8e10ff */
[----:B------:R-:W-:Y:S06]  /*4eb0*/  @!P3 BRA `(.L_x_3641) ;  /* 0x000000000004b947 */ /* 0x000fec0003800000 */
[----:B----4-:R4:W-:Y:S02]  /*4ec0*/  REDG.E.ADD.F32.FTZ.RN.STRONG.GPU desc[UR24][R4.64+0x300], R3 ;  /* 0x00030003040079a6 */ /* 0x0109e4000c12f318 */
.L_x_3641:
[----:B------:R-:W-:Y:S05]  /*4ed0*/  BSYNC.RECONVERGENT B0 ;  /* 0x0000000000007941 */ /* 0x000fea0003800200 */
.L_x_3640:
[----:B----4-:R4:W0:Y:S01]  /*4ee0*/  LDS R3, [R175+0xc50] ;  /* 0x000c5000af037984 */ /* 0x0108220000000800 */
[----:B------:R-:W-:Y:S01]  /*4ef0*/  BSSY.RECONVERGENT B0, `(.L_x_3642) ;  /* 0x0000004000007945 */ /* 0x000fe20003800200 */
[----:B------:R-:W-:-:S03]  /*4f00*/  LEA R191, R191, UR32, 0x2 ;  /* 0x00000020bfbf7c11 */ /* 0x000fc6000f8e10ff */
[----:B------:R-:W-:Y:S05]  /*4f10*/  @!P0 BRA `(.L_x_3643) ;  /* 0x0000000000048947 */ /* 0x000fea0003800000 */
[----:B0-----:R0:W-:Y:S02]  /*4f20*/  REDG.E.ADD.F32.FTZ.RN.STRONG.GPU desc[UR24][R4.64+0x400], R3 ;  /* 0x00040003040079a6 */ /* 0x0011e4000c12f318 */
.L_x_3643:
[----:B------:R-:W-:Y:S05]  /*4f30*/  BSYNC.RECONVERGENT B0 ;  /* 0x0000000000007941 */ /* 0x000fea0003800200 */
.L_x_3642:
[----:B0-----:R0:W0:Y:S01]  /*4f40*/  LDS R3, [R191+0xd50] ;  /* 0x000d5000bf037984 */ /* 0x0010220000000800 */
[----:B------:R-:W-:Y:S01]  /*4f50*/  BSSY.RECONVERGENT B0, `(.L_x_3644) ;  /* 0x0000005000007945 */ /* 0x000fe20003800200 */
[C---:B---3--:R-:W-:Y:S02]  /*4f60*/  IADD3 R7, PT, PT, R148.reuse, 0x180, RZ ;  /* 0x0000018094077810 */ /* 0x048fe40007ffe0ff */
[----:B----4-:R-:W-:Y:S01]  /*4f70*/  IADD3 R175, PT, PT, R148, 0x1c0, RZ ;  /* 0x000001c094af7810 */ /* 0x010fe20007ffe0ff */
[----:B------:R-:W-:Y:S06]  /*4f80*/  @!P6 BRA `(.L_x_3645) ;  /* 0x000000000004e947 */ /* 0x000fec0003800000 */
[----:B0-----:R3:W-:Y:S02]  /*4f90*/  REDG.E.ADD.F32.FTZ.RN.STRONG.GPU desc[UR24][R4.64+0x500], R3 ;  /* 0x00050003040079a6 */ /* 0x0017e4000c12f318 */
.L_x_3645:
[----:B------:R-:W-:Y:S05]  /*4fa0*/  BSYNC.RECONVERGENT B0 ;  /* 0x0000000000007941 */ /* 0x000fea0003800200 */
.L_x_3644:
[-C--:B------:R-:W-:Y:S01]  /*4fb0*/  LEA.HI R7, R7, R148.reuse, RZ, 0x1b ;  /* 0x0000009407077211 */ /* 0x080fe200078fd8ff */
[----:B------:R-:W-:Y:S01]  /*4fc0*/  BSSY.RECONVERGENT B0, `(.L_x_3646) ;  /* 0x000000e000007945 */ /* 0x000fe20003800200 */
[----:B------:R-:W-:Y:S01]  /*4fd0*/  ISETP.GE.AND P6, PT, R154, 0x181, PT ;  /* 0x000001819a00780c */ /* 0x000fe20003fc6270 */
[----:B0-----:R-:W-:Y:S01]  /*4fe0*/  VIADD R191, R148, 0x240 ;  /* 0x0000024094bf7836 */ /* 0x001fe20000000000 */
[----:B---3--:R-:W-:Y:S02]  /*4ff0*/  LEA R3, R7, UR32, 0x2 ;  /* 0x0000002007037c11 */ /* 0x008fe4000f8e10ff */
[-C--:B------:R-:W-:Y:S02]  /*5000*/  LEA.HI R175, R175, R148.reuse, RZ, 0x1b ;  /* 0x00000094afaf7211 */ /* 0x080fe400078fd8ff */
[----:B------:R-:W-:Y:S02]  /*5010*/  LEA.HI R159, R159, R148, RZ, 0x1b ;  /* 0x000000949f9f7211 */ /* 0x000fe400078fd8ff */
[----:B------:R-:W0:Y:S01]  /*5020*/  LDS R3, [R3+0xe50] ;  /* 0x000e500003037984 */ /* 0x000e220000000800 */
[----:B------:R-:W-:-:S02]  /*5030*/  LEA R175, R175, UR32, 0x2 ;  /* 0x00000020afaf7c11 */ /* 0x000fc4000f8e10ff */
[C---:B------:R-:W-:Y:S02]  /*5040*/  ISETP.GE.AND P0, PT, R154.reuse, 0x1c1, PT ;  /* 0x000001c19a00780c */ /* 0x040fe40003f06270 */
[C---:B------:R-:W-:Y:S02]  /*5050*/  ISETP.GE.AND P3, PT, R154.reuse, 0x201, PT ;  /* 0x000002019a00780c */ /* 0x040fe40003f66270 */
[C---:B------:R-:W-:Y:S02]  /*5060*/  ISETP.GE.AND P4, PT, R154.reuse, 0x241, PT ;  /* 0x000002419a00780c */ /* 0x040fe40003f86270 */
[----:B------:R-:W-:Y:S01]  /*5070*/  ISETP.GE.AND P5, PT, R154, 0x281, PT ;  /* 0x000002819a00780c */ /* 0x000fe20003fa6270 */
[----:B------:R-:W-:-:S12]  /*5080*/  @!P6 BRA `(.L_x_3647) ;  /* 0x000000000004e947 */ /* 0x000fd80003800000 */
[----:B0-----:R3:W-:Y:S02]  /*5090*/  REDG.E.ADD.F32.FTZ.RN.STRONG.GPU desc[UR24][R4.64+0x600], R3 ;  /* 0x00060003040079a6 */ /* 0x0017e4000c12f318 */
.L_x_3647:
[----:B------:R-:W-:Y:S05]  /*50a0*/  BSYNC.RECONVERGENT B0 ;  /* 0x0000000000007941 */ /* 0x000fea0003800200 */
.L_x_3646:
[----:B0--3--:R0:W3:Y:S01]  /*50b0*/  LDS R3, [R175+0xf50] ;  /* 0x000f5000af037984 */ /* 0x0090e20000000800 */
[----:B------:R-:W-:Y:S01]  /*50c0*/  BSSY.RECONVERGENT B0, `(.L_x_3648) ;  /* 0x0000006000007945 */ /* 0x000fe20003800200 */
[----:B------:R-:W-:Y:S02]  /*50d0*/  IADD3 R7, PT, PT, R148, 0x280, RZ ;  /* 0x0000028094077810 */ /* 0x000fe40007ffe0ff */
[----:B------:R-:W-:Y:S02]  /*50e0*/  LEA R159, R159, UR32, 0x2 ;  /* 0x000000209f9f7c11 */ /* 0x000fe4000f8e10ff */
[----:B------:R-:W-:Y:S01]  /*50f0*/  LEA.HI R191, R191, R148, RZ, 0x1b ;  /* 0x00000094bfbf7211 */ /* 0x000fe200078fd8ff */
[----:B------:R-:W-:Y:S06]  /*5100*/  @!P0 BRA `(.L_x_3649) ;  /* 0x0000000000048947 */ /* 0x000fec0003800000 */
[----:B---3--:R4:W-:Y:S02]  /*5110*/  REDG.E.ADD.F32.FTZ.RN.STRONG.GPU desc[UR24][R4.64+0x700], R3 ;  /* 0x00070003040079a6 */ /* 0x0089e4000c12f318 */
.L_x_3649:
[----:B------:R-:W-:Y:S05]  /*5120*/  BSYNC.RECONVERGENT B0 ;  /* 0x0000000000007941 */ /* 0x000fea0003800200 */
.L_x_3648:
[----:B---34-:R3:W4:Y:S01]  /*5130*/  LDS R3, [R159+0x1050] ;  /* 0x001050009f037984 */ /* 0x0187220000000800 */
[----:B------:R-:W-:Y:S01]  /*5140*/  BSSY.RECONVERGENT B0, `(.L_x_3650) ;  /* 0x0000005000007945 */ /* 0x000fe20003800200 */
[----:B------:R-:W-:Y:S02]  /*5150*/  LEA.HI R7, R7, R148, RZ, 0x1b ;  /* 0x0000009407077211 */ /* 0x000fe400078fd8ff */
[----:B------:R-:W-:Y:S01]  /*5160*/  LEA R191, R191, UR32, 0x2 ;  /* 0x00000020bfbf7c11 */ /* 0x000fe2000f8e10ff */
[----:B------:R-:W-:Y:S06]  /*5170*/  @!P3 BRA `(.L_x_3651) ;  /* 0x000000000004b947 */ /* 0x000fec0003800000 */
[----:B----4-:R4:W-:Y:S02]  /*5180*/  REDG.E.ADD.F32.FTZ.RN.STRONG.GPU desc[UR24][R4.64+0x800], R3 ;  /* 0x00080003040079a6 */ /* 0x0109e4000c12f318 */
.L_x_3651:
[----:B------:R-:W-:Y:S05]  /*5190*/  BSYNC.RECONVERGENT B0 ;  /* 0x0000000000007941 */ /* 0x000fea0003800200 */
.L_x_3650:
[----:B----4-:R4:W0:Y:S01]  /*51a0*/  LDS R3, [R191+0x1150] ;  /* 0x00115000bf037984 */ /* 0x0108220000000800 */
[----:B------:R-:W-:Y:S01]  /*51b0*/  BSSY.RECONVERGENT B0, `(.L_x_3652) ;  /* 0x0000005000007945 */ /* 0x000fe20003800200 */
[----:B---3--:R-:W-:Y:S02]  /*51c0*/  IADD3 R159, PT, PT, R148, 0x2c0, RZ ;  /* 0x000002c0949f7810 */ /* 0x008fe40007ffe0ff */
[----:B------:R-:W-:Y:S01]  /*51d0*/  LEA R7, R7, UR32, 0x2 ;  /* 0x0000002007077c11 */ /* 0x000fe2000f8e10ff */
[----:B------:R-:W-:Y:S06]  /*51e0*/  @!P4 BRA `(.L_x_3653) ;  /* 0x000000000004c947 */ /* 0x000fec0003800000 */
[----:B0-----:R3:W-:Y:S02]  /*51f0*/  REDG.E.ADD.F32.FTZ.RN.STRONG.GPU desc[UR24][R4.64+0x900], R3 ;  /* 0x00090003040079a6 */ /* 0x0017e4000c12f318 */
.L_x_3653:
[----:B------:R-:W-:Y:S05]  /*5200*/  BSYNC.RECONVERGENT B0 ;  /* 0x0000000000007941 */ /* 0x000fea0003800200 */
.L_x_3652:
[----:B0--3--:R0:W3:Y:S01]  /*5210*/  LDS R3, [R7+0x1250] ;  /* 0x0012500007037984 */ /* 0x0090e20000000800 */
[----:B------:R-:W-:Y:S01]  /*5220*/  BSSY.RECONVERGENT B0, `(.L_x_3654) ;  /* 0x0000004000007945 */ /* 0x000fe20003800200 */
[----:B------:R-:W-:-:S03]  /*5230*/  LEA.HI R159, R159, R148, RZ, 0x1b ;  /* 0x000000949f9f7211 */ /* 0x000fc600078fd8ff */
[----:B------:R-:W-:Y:S05]  /*5240*/  @!P5 BRA `(.L_x_3655) ;  /* 0x000000000004d947 */ /* 0x000fea0003800000 */
[----:B---3--:R3:W-:Y:S02]  /*5250*/  REDG.E.ADD.F32.FTZ.RN.STRONG.GPU desc[UR24][R4.64+0xa00], R3 ;  /* 0x000a0003040079a6 */ /* 0x0087e4000c12f318 */
.L_x_3655:
[----:B------:R-:W-:Y:S05]  /*5260*/  BSYNC.RECONVERGENT B0 ;  /* 0x0000000000007941 */ /* 0x000fea0003800200 */
.L_x_3654:
[----:B0-----:R-:W-:Y:S01]  /*5270*/  LEA R7, R159, UR32, 0x2 ;  /* 0x000000209f077c11 */ /* 0x001fe2000f8e10ff */
[----:B------:R-:W-:Y:S01]  /*5280*/  BSSY.RECONVERGENT B0, `(.L_x_3656) ;  /* 0x000000b000007945 */ /* 0x000fe20003800200 */
[C---:B------:R-:W-:Y:S01]  /*5290*/  ISETP.GE.AND P6, PT, R154.reuse, 0x2c1, PT ;  /* 0x000002c19a00780c */ /* 0x040fe20003fc6270 */
[C---:B---3--:R-:W-:Y:S01]  /*52a0*/  FFMA.FTZ R3, -R31.reuse, R78, R190 ;  /* 0x0000004e1f037223 */ /* 0x048fe200000101be */
[C---:B------:R-:W-:Y:S01]  /*52b0*/  ISETP.GE.AND P0, PT, R154.reuse, 0x301, PT ;  /* 0x000003019a00780c */ /* 0x040fe20003f06270 */
[----:B------:R-:W-:Y:S01]  /*52c0*/  FMUL.FTZ R2, R31, R15 ;  /* 0x0000000f1f027220 */ /* 0x000fe20000410000 */
[----:B------:R-:W0:Y:S01]  /*52d0*/  LDS R7, [R7+0x1350] ;  /* 0x0013500007077984 */ /* 0x000e220000000800 */
[C---:B------:R-:W-:Y:S02]  /*52e0*/  ISETP.GE.AND P3, PT, R154.reuse, 0x341, PT ;  /* 0x000003419a00780c */ /* 0x040fe40003f66270 */
[C---:B------:R-:W-:Y:S02]  /*52f0*/  ISETP.GE.AND P4, PT, R154.reuse, 0x381, PT ;  /* 0x000003819a00780c */ /* 0x040fe40003f86270 */
[----:B------:R-:W-:-:S04]  /*5300*/  ISETP.GE.AND P5, PT, R154, 0x3c1, PT ;  /* 0x000003c19a00780c */ /* 0x000fc80003fa6270 */
[----:B------:R-:W-:Y:S09]  /*5310*/  @!P6 BRA `(.L_x_3657) ;  /* 0x000000000004e947 */ /* 0x000ff20003800000 */
[----:B0-----:R3:W-:Y:S02]  /*5320*/  REDG.E.ADD.F32.FTZ.RN.STRONG.GPU desc[UR24][R4.64+0xb00], R7 ;  /* 0x000b0007040079a6 */ /* 0x0017e4000c12f318 */
.L_x_3657:
[----:B------:R-:W-:Y:S05]  /*5330*/  BSYNC.RECONVERGENT B0 ;  /* 0x0000000000007941 */ /* 0x000fea0003800200 */
.L_x_3656:
[----:B------:R-:W-:Y:S01]  /*5340*/  IADD3 R175, PT, PT, R148, 0x300, RZ ;  /* 0x0000030094af7810 */ /* 0x000fe20007ffe0ff */
[C---:B-1----:R-:W-:Y:S01]  /*5350*/  FFMA.FTZ R14, -R30.reuse, R79, R219 ;  /* 0x0000004f1e0e7223 */ /* 0x042fe200000101db */
[----:B0--3--:R-:W-:Y:S01]  /*5360*/  FMUL.FTZ R7, R30, R227 ;  /* 0x000000e31e077220 */ /* 0x009fe20000410000 */
[----:B------:R-:W-:Y:S01]  /*5370*/  FFMA.FTZ R156, R2, R3, RZ ;  /* 0x00000003029c7223 */ /* 0x000fe200000100ff */
[----:B------:R-:W-:Y:S01]  /*5380*/  LEA.HI R175, R175, R148, RZ, 0x1b ;  /* 0x00000094afaf7211 */ /* 0x000fe200078fd8ff */
[C---:B------:R-:W-:Y:S01]  /*5390*/  FFMA.FTZ R192, -R29.reuse, R76, R192 ;  /* 0x0000004c1dc07223 */ /* 0x040fe200000101c0 */
[----:B------:R-:W-:Y:S01]  /*53a0*/  FMUL.FTZ R154, R29, R161 ;  /* 0x000000a11d9a7220 */ /* 0x000fe20000410000 */
[----:B------:R-:W-:Y:S01]  /*53b0*/  FFMA.FTZ R159, R7, R14, R156 ;  /* 0x0000000e079f7223 */ /* 0x000fe2000001009c */
[----:B------:R-:W-:Y:S01]  /*53c0*/  LEA R175, R175, UR32, 0x2 ;  /* 0x00000020afaf7c11 */ /* 0x000fe2000f8e10ff */
[C---:B------:R-:W-:Y:S01]  /*53d0*/  FFMA.FTZ R221, -R28.reuse, R75, R221 ;  /* 0x0000004b1cdd7223 */ /* 0x040fe200000101dd */
[----:B------:R-:W-:Y:S01]  /*53e0*/  FMUL.FTZ R156, R28, R225 ;  /* 0x000000e11c9c7220 */ /* 0x000fe20000410000 */
[----:B------:R-:W-:Y:S01]  /*53f0*/  FFMA.FTZ R159, R154, R192, R159 ;  /* 0x000000c09a9f7223 */ /* 0x000fe2000001009f */
[C---:B------:R-:W-:Y:S01]  /*5400*/  FFMA.FTZ R194, -R27.reuse, R72, R194 ;  /* 0x000000481bc27223 */ /* 0x040fe200000101c2 */
[----:B------:R-:W-:Y:S01]  /*5410*/  FMUL.FTZ R158, R27, R189 ;  /* 0x000000bd1b9e7220 */ /* 0x000fe20000410000 */
[----:B------:R-:W0:Y:S01]  /*5420*/  LDS R175, [R175+0x1450] ;  /* 0x00145000afaf7984 */ /* 0x000e220000000800 */
[----:B------:R-:W-:Y:S01]  /*5430*/  FFMA.FTZ R159, R156, R221, R159 ;  /* 0x000000dd9c9f7223 */ /* 0x000fe2000001009f */
[----:B----4-:R-:W-:-:S02]  /*5440*/  VIADD R191, R148, 0x340 ;  /* 0x0000034094bf7836 */ /* 0x010fc40000000000 */
[C---:B------:R-:W-:Y:S01]  /*5450*/  FFMA.FTZ R223, -R26.reuse, R73, R223 ;  /* 0x000000491adf7223 */ /* 0x040fe200000101df */
[----:B------:R-:W-:Y:S01]  /*5460*/  FMUL.FTZ R160, R26, R173 ;  /* 0x000000ad1aa07220 */ /* 0x000fe20000410000 */
[----:B------:R-:W-:Y:S01]  /*5470*/  FFMA.FTZ R159, R158, R194, R159 ;  /* 0x000000c29e9f7223 */ /* 0x000fe2000001009f */
[----:B------:R-:W-:Y:S01]  /*5480*/  FFMA.FTZ R196, -R25, R70, R196 ;  /* 0x0000004619c47223 */ /* 0x000fe200000101c4 */
[----:B------:R-:W-:Y:S01]  /*5490*/  LEA.HI R191, R191, R148, RZ, 0x1b ;  /* 0x00000094bfbf7211 */ /* 0x000fe200078fd8ff */
[----:B------:R-:W-:Y:S01]  /*54a0*/  FMUL.FTZ R162, R25, R185 ;  /* 0x000000b919a27220 */ /* 0x000fe20000410000 */
[----:B------:R-:W-:Y:S01]  /*54b0*/  FFMA.FTZ R159, R160, R223, R159 ;  /* 0x000000dfa09f7223 */ /* 0x000fe2000001009f */
[----:B------:R-:W-:Y:S01]  /*54c0*/  BSSY.RECONVERGENT B0, `(.L_x_3658) ;  /* 0x0000007000007945 */ /* 0x000fe20003800200 */
[C---:B------:R-:W-:Y:S01]  /*54d0*/  FFMA.FTZ R229, -R24.reuse, R69, R229 ;  /* 0x0000004518e57223 */ /* 0x040fe200000101e5 */
[----:B------:R-:W-:Y:S01]  /*54e0*/  LEA R191, R191, UR32, 0x2 ;  /* 0x00000020bfbf7c11 */ /* 0x000fe2000f8e10ff */
[----:B------:R-:W-:Y:S01]  /*54f0*/  FMUL.FTZ R164, R24, R171 ;  /* 0x000000ab18a47220 */ /* 0x000fe20000410000 */
[----:B------:R-:W-:Y:S01]  /*5500*/  FFMA.FTZ R159, R162, R196, R159 ;  /* 0x000000c4a29f7223 */ /* 0x000fe2000001009f */
[----:B------:R-:W-:Y:S06]  /*5510*/  @!P0 BRA `(.L_x_3659) ;  /* 0x0000000000048947 */ /* 0x000fec0003800000 */
[----:B0-----:R1:W-:Y:S02]  /*5520*/  REDG.E.ADD.F32.FTZ.RN.STRONG.GPU desc[UR24][R4.64+0xc00], R175 ;  /* 0x000c00af040079a6 */ /* 0x0013e4000c12f318 */
.L_x_3659:
[----:B------:R-:W-:Y:S05]  /*5530*/  BSYNC.RECONVERGENT B0 ;  /* 0x0000000000007941 */ /* 0x000fea0003800200 */
.L_x_3658:
[----:B01----:R0:W1:Y:S01]  /*5540*/  LDS R175, [R191+0x1550] ;  /* 0x00155000bfaf7984 */ /* 0x0030620000000800 */
[----:B------:R-:W-:Y:S01]  /*5550*/  BSSY.RECONVERGENT B0, `(.L_x_3660) ;  /* 0x0000006000007945 */ /* 0x000fe20003800200 */
[C---:B------:R-:W-:Y:S01]  /*5560*/  FFMA.FTZ R198, -R23.reuse, R66, R198 ;  /* 0x0000004217c67223 */ /* 0x040fe200000101c6 */
[----:B------:R-:W-:Y:S01]  /*5570*/  FMUL.FTZ R166, R23, R183 ;  /* 0x000000b717a67220 */ /* 0x000fe20000410000 */
[----:B------:R-:W-:Y:S01]  /*5580*/  FFMA.FTZ R159, R164, R229, R159 ;  /* 0x000000e5a49f7223 */ /* 0x000fe2000001009f */
[----:B------:R-:W-:Y:S06]  /*5590*/  @!P3 BRA `(.L_x_3661) ;  /* 0x000000000004b947 */ /* 0x000fec0003800000 */
[----:B-1----:R3:W-:Y:S02]  /*55a0*/  REDG.E.ADD.F32.FTZ.RN.STRONG.GPU desc[UR24][R4.64+0xd00], R175 ;  /* 0x000d00af040079a6 */ /* 0x0027e4000c12f318 */
.L_x_3661:
[----:B------:R-:W-:Y:S05]  /*55b0*/  BSYNC.RECONVERGENT B0 ;  /* 0x0000000000007941 */ /* 0x000fea0003800200 */
.L_x_3660:
[----:B-1-3--:R-:W-:Y:S01]  /*55c0*/  IADD3 R175, PT, PT, R148, 0x380, RZ ;  /* 0x0000038094af7810 */ /* 0x00afe20007ffe0ff */
[C---:B------:R-:W-:Y:S01]  /*55d0*/  FFMA.FTZ R231, -R22.reuse, R67, R231 ;  /* 0x0000004316e77223 */ /* 0x040fe200000101e7 */
[----:B------:R-:W-:Y:S01]  /*55e0*/  FMUL.FTZ R168, R22, R169 ;  /* 0x000000a916a87220 */ /* 0x000fe20000410000 */
[----:B------:R-:W-:Y:S01]  /*55f0*/  FFMA.FTZ R159, R166, R198, R159 ;  /* 0x000000c6a69f7223 */ /* 0x000fe2000001009f */
        /* <DEDUP_REMOVED lines=10> */
[----:B------:R-:W1:Y:S01]  /*56a0*/  LDS R175, [R175+0x1650] ;  /* 0x00165000afaf7984 */ /* 0x000e620000000800 */
[----:B------:R-:W-:Y:S01]  /*56b0*/  FFMA.FTZ R159, R172, R235, R159 ;  /* 0x000000ebac9f7223 */ /* 0x000fe2000001009f */
[----:B------:R-:W-:Y:S01]  /*56c0*/  FFMA.FTZ R237, -R18, R61, R237 ;  /* 0x0000003d12ed7223 */ /* 0x000fe200000101ed */
[----:B0-----:R-:W-:Y:S01]  /*56d0*/  IADD3 R191, PT, PT, R148, 0x3c0, RZ ;  /* 0x000003c094bf7810 */ /* 0x001fe20007ffe0ff */
        /* <DEDUP_REMOVED lines=12> */
[----:B-1----:R0:W-:Y:S02]  /*57a0*/  REDG.E.ADD.F32.FTZ.RN.STRONG.GPU desc[UR24][R4.64+0xe00], R175 ;  /* 0x000e00af040079a6 */ /* 0x0021e4000c12f318 */
.L_x_3663:
[----:B------:R-:W-:Y:S05]  /*57b0*/  BSYNC.RECONVERGENT B0 ;  /* 0x0000000000007941 */ /* 0x000fea0003800200 */
.L_x_3662:
[----:B01----:R0:W1:Y:S01]  /*57c0*/  LDS R175, [R191+0x1750] ;  /* 0x00175000bfaf7984 */ /* 0x0030620000000800 */
[----:B------:R-:W-:Y:S01]  /*57d0*/  BSSY.RECONVERGENT B0, `(.L_x_3664) ;  /* 0x0000004000007945 */ /* 0x000fe20003800200 */
[----:B------:R-:W-:-:S03]  /*57e0*/  FFMA.FTZ R159, R180, R233, R159 ;  /* 0x000000e9b49f7223 */ /* 0x000fc6000001009f */
[----:B------:R-:W-:Y:S05]  /*57f0*/  @!P5 BRA `(.L_x_3665) ;  /* 0x000000000004d947 */ /* 0x000fea0003800000 */
[----:B-1----:R3:W-:Y:S02]  /*5800*/  REDG.E.ADD.F32.FTZ.RN.STRONG.GPU desc[UR24][R4.64+0xf00], R175 ;  /* 0x000f00af040079a6 */ /* 0x0027e4000c12f318 */
.L_x_3665:
[----:B------:R-:W-:Y:S05]  /*5810*/  BSYNC.RECONVERGENT B0 ;  /* 0x0000000000007941 */ /* 0x000fea0003800200 */
.L_x_3664:
[----:B--23--:R-:W2:Y:S01]  /*5820*/  SHFL.DOWN PT, R5, R6, 0x1, 0x1f ;  /* 0x08201f0006057f89 */ /* 0x00cea200000e0000 */
[----:B------:R-:W-:Y:S01]  /*5830*/  ISETP.GT.AND P0, PT, R128, 0x1e, PT ;  /* 0x0000001e8000780c */ /* 0x000fe20003f04270 */
[----:B------:R-:W-:Y:S01]  /*5840*/  FADD.FTZ R37, R174, R37 ;  /* 0x00000025ae257221 */ /* 0x000fe20000010000 */
[----:B------:R-:W-:Y:S01]  /*5850*/  FADD.FTZ R32, R180, R32 ;  /* 0x00000020b4207221 */ /* 0x000fe20000010000 */
[----:B------:R-:W3:Y:S01]  /*5860*/  SHFL.DOWN PT, R4, R159, 0x1, 0x1f ;  /* 0x08201f009f047f89 */ /* 0x000ee200000e0000 */
[----:B------:R-:W-:Y:S01]  /*5870*/  FADD.FTZ R34, R176, R34 ;  /* 0x00000022b0227221 */ /* 0x000fe20000010000 */
[----:B------:R-:W-:Y:S01]  /*5880*/  FADD.FTZ R36, R172, R36 ;  /* 0x00000024ac247221 */ /* 0x000fe20000010000 */
[----:B------:R-:W-:Y:S01]  /*5890*/  FADD.FTZ R38, R168, R38 ;  /* 0x00000026a8267221 */ /* 0x000fe20000010000 */
[----:B------:R-:W-:Y:S01]  /*58a0*/  FADD.FTZ R41, R166, R41 ;  /* 0x00000029a6297221 */ /* 0x000fe20000010000 */
[----:B------:R-:W-:Y:S01]  /*58b0*/  FADD.FTZ R40, R164, R40 ;  /* 0x00000028a4287221 */ /* 0x000fe20000010000 */
[----:B------:R-:W-:Y:S01]  /*58c0*/  FADD.FTZ R45, R158, R45 ;  /* 0x0000002d9e2d7221 */ /* 0x000fe20000010000 */
[----:B------:R-:W-:Y:S01]  /*58d0*/  ISETP.NE.AND P3, PT, R148, RZ, PT ;  /* 0x000000ff9400720c */ /* 0x000fe20003f65270 */
[----:B------:R-:W-:Y:S01]  /*58e0*/  FADD.FTZ R44, R156, R44 ;  /* 0x0000002c9c2c7221 */ /* 0x000fe20000010000 */
[-C--:B------:R-:W-:Y:S01]  /*58f0*/  FMUL.FTZ R156, R152, R225.reuse ;  /* 0x000000e1989c7220 */ /* 0x080fe20000410000 */
[----:B------:R-:W-:Y:S01]  /*5900*/  FADD.FTZ R42, R160, R42 ;  /* 0x0000002aa02a7221 */ /* 0x000fe20000010000 */
[----:B------:R-:W-:Y:S01]  /*5910*/  BSSY.RECONVERGENT B0, `(.L_x_3666) ;  /* 0x0000070000007945 */ /* 0x000fe20003800200 */
[----:B------:R-:W-:Y:S01]  /*5920*/  FADD.FTZ R35, R178, R35 ;  /* 0x00000023b2237221 */ /* 0x000fe20000010000 */
[----:B------:R-:W-:Y:S01]  /*5930*/  FMUL.FTZ R156, R221, R156 ;  /* 0x0000009cdd9c7220 */ /* 0x000fe20000410000 */
[----:B------:R-:W-:Y:S01]  /*5940*/  FADD.FTZ R39, R170, R39 ;  /* 0x00000027aa277221 */ /* 0x000fe20000010000 */
[----:B------:R-:W-:Y:S01]  /*5950*/  FADD.FTZ R43, R162, R43 ;  /* 0x0000002ba22b7221 */ /* 0x000fe20000010000 */
[----:B------:R-:W-:Y:S01]  /*5960*/  FADD.FTZ R47, R154, R47 ;  /* 0x0000002f9a2f7221 */ /* 0x000fe20000010000 */
[----:B------:R-:W-:Y:S01]  /*5970*/  FFMA.FTZ R156, R75, R225, R156 ;  /* 0x000000e14b9c7223 */ /* 0x000fe2000001009c */
[----:B------:R-:W-:Y:S01]  /*5980*/  FADD.FTZ R46, R7, R46 ;  /* 0x0000002e072e7221 */ /* 0x000fe20000010000 */
[----:B------:R-:W-:Y:S01]  /*5990*/  FADD.FTZ R49, R2, R49 ;  /* 0x0000003102317221 */ /* 0x000fe20000010000 */
[----:B--2---:R-:W-:Y:S01]  /*59a0*/  @!P0 FADD.FTZ R6, R6, R5 ;  /* 0x0000000506068221 */ /* 0x004fe20000010000 */
[----:B------:R-:W-:Y:S01]  /*59b0*/  FADD.FTZ R83, R156, R83 ;  /* 0x000000539c537221 */ /* 0x000fe20000010000 */
[----:B---3--:R-:W-:-:S03]  /*59c0*/  @!P0 FADD.FTZ R159, R159, R4 ;  /* 0x000000049f9f8221 */ /* 0x008fc60000010000 */
[----:B------:R-:W2:Y:S01]  /*59d0*/  SHFL.DOWN PT, R5, R6, 0x2, 0x1f ;  /* 0x08401f0006057f89 */ /* 0x000ea200000e0000 */
[----:B------:R-:W-:-:S03]  /*59e0*/  ISETP.GT.AND P0, PT, R128, 0x1d, PT ;  /* 0x0000001d8000780c */ /* 0x000fc60003f04270 */
[----:B------:R-:W3:Y:S10]  /*59f0*/  SHFL.DOWN PT, R4, R159, 0x2, 0x1f ;  /* 0x08401f009f047f89 */ /* 0x000ef400000e0000 */
[----:B--2---:R-:W-:Y:S01]  /*5a00*/  @!P0 FADD.FTZ R6, R6, R5 ;  /* 0x0000000506068221 */ /* 0x004fe20000010000 */
[----:B------:R-:W-:Y:S01]  /*5a10*/  FMUL.FTZ R5, R152, R177 ;  /* 0x000000b198057220 */ /* 0x000fe20000410000 */
[----:B---3--:R-:W-:-:S03]  /*5a20*/  @!P0 FADD.FTZ R159, R159, R4 ;  /* 0x000000049f9f8221 */ /* 0x008fc60000010000 */
[----:B-1----:R-:W1:Y:S01]  /*5a30*/  SHFL.DOWN PT, R175, R6, 0x4, 0x1f ;  /* 0x08801f0006af7f89 */ /* 0x002e6200000e0000 */
[----:B------:R-:W-:Y:S01]  /*5a40*/  ISETP.GT.AND P0, PT, R128, 0x1b, PT ;  /* 0x0000001b8000780c */ /* 0x000fe20003f04270 */
[----:B------:R-:W-:Y:S01]  /*5a50*/  FMUL.FTZ R5, R206, R5 ;  /* 0x00000005ce057220 */ /* 0x000fe20000410000 */
[----:B------:R-:W-:Y:S01]  /*5a60*/  FMUL.FTZ R4, R152, R163 ;  /* 0x000000a398047220 */ /* 0x000fe20000410000 */
[----:B------:R-:W2:Y:S02]  /*5a70*/  SHFL.DOWN PT, R182, R159, 0x4, 0x1f ;  /* 0x08801f009fb67f89 */ /* 0x000ea400000e0000 */
[----:B------:R-:W-:Y:S01]  /*5a80*/  FFMA.FTZ R177, R58, R177, R5 ;  /* 0x000000b13ab17223 */ /* 0x000fe20000010005 */
        /* <DEDUP_REMOVED lines=8> */
[----:B------:R-:W-:Y:S01]  /*5b10*/  FFMA.FTZ R179, R60, R179, R5 ;  /* 0x000000b33cb37223 */ /* 0x000fe20000010005 */
[C---:B------:R-:W-:Y:S01]  /*5b20*/  FMUL.FTZ R5, R152.reuse, R181 ;  /* 0x000000b598057220 */ /* 0x040fe20000410000 */
[----:B------:R-:W-:Y:S01]  /*5b30*/  FFMA.FTZ R176, R61, R165, R176 ;  /* 0x000000a53db07223 */ /* 0x000fe200000100b0 */
[----:B------:R-:W-:Y:S01]  /*5b40*/  FMUL.FTZ R172, R235, R4 ;  /* 0x00000004ebac7220 */ /* 0x000fe20000410000 */
[----:B------:R-:W-:Y:S01]  /*5b50*/  FMUL.FTZ R4, R152, R169 ;  /* 0x000000a998047220 */ /* 0x000fe20000410000 */
[----:B------:R-:W-:Y:S01]  /*5b60*/  FMUL.FTZ R163, R202, R5 ;  /* 0x00000005caa37220 */ /* 0x000fe20000410000 */
[----:B------:R-:W-:Y:S01]  /*5b70*/  FMUL.FTZ R5, R152, R183 ;  /* 0x000000b798057220 */ /* 0x000fe20000410000 */
[----:B------:R-:W-:Y:S01]  /*5b80*/  FFMA.FTZ R172, R63, R167, R172 ;  /* 0x000000a73fac7223 */ /* 0x000fe200000100ac */
[----:B------:R-:W-:Y:S01]  /*5b90*/  FMUL.FTZ R4, R231, R4 ;  /* 0x00000004e7047220 */ /* 0x000fe20000410000 */
[----:B-1----:R-:W-:Y:S01]  /*5ba0*/  @!P0 FADD.FTZ R6, R6, R175 ;  /* 0x000000af06068221 */ /* 0x002fe20000010000 */
[----:B------:R-:W-:Y:S01]  /*5bb0*/  FMUL.FTZ R5, R198, R5 ;  /* 0x00000005c6057220 */ /* 0x000fe20000410000 */
[----:B------:R-:W-:Y:S01]  /*5bc0*/  FFMA.FTZ R163, R64, R181, R163 ;  /* 0x000000b540a37223 */ /* 0x000fe200000100a3 */
[----:B------:R-:W-:Y:S01]  /*5bd0*/  FFMA.FTZ R166, R67, R169, R4 ;  /* 0x000000a943a67223 */ /* 0x000fe20000010004 */
[----:B--2---:R-:W-:Y:S01]  /*5be0*/  @!P0 FADD.FTZ R159, R159, R182 ;  /* 0x000000b69f9f8221 */ /* 0x004fe20000010000 */
[----:B------:R-:W1:Y:S01]  /*5bf0*/  SHFL.DOWN PT, R175, R6, 0x8, 0x1f ;  /* 0x09001f0006af7f89 */ /* 0x000e6200000e0000 */
[----:B------:R-:W-:Y:S01]  /*5c00*/  ISETP.GT.AND P0, PT, R128, 0x17, PT ;  /* 0x000000178000780c */ /* 0x000fe20003f04270 */
[----:B------:R-:W-:Y:S01]  /*5c10*/  FFMA.FTZ R183, R66, R183, R5 ;  /* 0x000000b742b77223 */ /* 0x000fe20000010005 */
[C---:B------:R-:W-:Y:S01]  /*5c20*/  FMUL.FTZ R5, R152.reuse, R185 ;  /* 0x000000b998057220 */ /* 0x040fe20000410000 */
[----:B------:R-:W2:Y:S01]  /*5c30*/  SHFL.DOWN PT, R174, R159, 0x8, 0x1f ;  /* 0x09001f009fae7f89 */ /* 0x000ea200000e0000 */
[----:B------:R-:W-:Y:S01]  /*5c40*/  FADD.FTZ R90, R163, R90 ;  /* 0x0000005aa35a7221 */ /* 0x000fe20000010000 */
[----:B------:R-:W-:Y:S01]  /*5c50*/  FMUL.FTZ R4, R152, R171 ;  /* 0x000000ab98047220 */ /* 0x000fe20000410000 */
        /* <DEDUP_REMOVED lines=14> */
[----:B------:R-:W-:Y:S01]  /*5d40*/  FADD.FTZ R91, R172, R91 ;  /* 0x0000005bac5b7221 */ /* 0x000fe20000010000 */
[----:B------:R-:W-:Y:S01]  /*5d50*/  FADD.FTZ R89, R166, R89 ;  /* 0x00000059a6597221 */ /* 0x000fe20000010000 */
[----:B------:R-:W-:Y:S01]  /*5d60*/  FADD.FTZ R88, R183, R88 ;  /* 0x00000058b7587221 */ /* 0x000fe20000010000 */
[----:B-1----:R-:W-:Y:S01]  /*5d70*/  @!P0 FADD.FTZ R6, R6, R175 ;  /* 0x000000af06068221 */ /* 0x002fe20000010000 */
[----:B------:R-:W-:Y:S01]  /*5d80*/  FADD.FTZ R87, R164, R87 ;  /* 0x00000057a4577221 */ /* 0x000fe20000010000 */
[----:B------:R-:W-:Y:S01]  /*5d90*/  FADD.FTZ R86, R185, R86 ;  /* 0x00000056b9567221 */ /* 0x000fe20000010000 */
[----:B------:R-:W-:Y:S01]  /*5da0*/  FADD.FTZ R85, R158, R85 ;  /* 0x000000559e557221 */ /* 0x000fe20000010000 */
[----:B--2---:R-:W-:Y:S01]  /*5db0*/  @!P0 FADD.FTZ R159, R159, R174 ;  /* 0x000000ae9f9f8221 */ /* 0x004fe20000010000 */
[----:B------:R-:W1:Y:S01]  /*5dc0*/  SHFL.DOWN PT, R165, R6, 0x10, 0x1f ;  /* 0x0a001f0006a57f89 */ /* 0x000e6200000e0000 */
[----:B------:R-:W-:Y:S01]  /*5dd0*/  ISETP.NE.AND P0, PT, R128, RZ, PT ;  /* 0x000000ff8000720c */ /* 0x000fe20003f05270 */
[----:B------:R-:W-:-:S02]  /*5de0*/  FADD.FTZ R84, R189, R84 ;  /* 0x00000054bd547221 */ /* 0x000fc40000010000 */
[----:B------:R-:W2:Y:S10]  /*5df0*/  SHFL.DOWN PT, R168, R159, 0x10, 0x1f ;  /* 0x0a001f009fa87f89 */ /* 0x000eb400000e0000 */
[----:B------:R-:W-:-:S04]  /*5e00*/  @!P0 SHF.R.U32.HI R4, RZ, 0x2, R148 ;  /* 0x00000002ff048819 */ /* 0x000fc80000011694 */
[----:B------:R-:W-:Y:S01]  /*5e10*/  @!P0 LOP3.LUT R160, R4, 0xf8, RZ, 0xc0, !PT ;  /* 0x000000f804a08812 */ /* 0x000fe200078ec0ff */
[----:B-1----:R-:W-:Y:S01]  /*5e20*/  FADD.FTZ R5, R6, R165 ;  /* 0x000000a506057221 */ /* 0x002fe20000010000 */
[----:B------:R-:W-:Y:S01]  /*5e30*/  FMUL.FTZ R165, R192, R163 ;  /* 0x000000a3c0a57220 */ /* 0x000fe20000410000 */
[C---:B------:R-:W-:Y:S01]  /*5e40*/  FMUL.FTZ R163, R152.reuse, R227 ;  /* 0x000000e398a37220 */ /* 0x040fe20000410000 */
[----:B------:R-:W-:Y:S01]  /*5e50*/  FMUL.FTZ R152, R152, R15 ;  /* 0x0000000f98987220 */ /* 0x000fe20000410000 */
[----:B--2---:R-:W-:Y:S01]  /*5e60*/  FADD.FTZ R4, R159, R168 ;  /* 0x000000a89f047221 */ /* 0x004fe20000010000 */
[----:B------:R-:W-:Y:S01]  /*5e70*/  FFMA.FTZ R165, R76, R161, R165 ;  /* 0x000000a14ca57223 */ /* 0x000fe200000100a5 */
[----:B------:R-:W-:Y:S01]  /*5e80*/  FMUL.FTZ R14, R14, R163 ;  /* 0x000000a30e0e7220 */ /* 0x000fe20000410000 */
[----:B------:R-:W-:Y:S02]  /*5e90*/  FMUL.FTZ R3, R3, R152 ;  /* 0x0000009803037220 */ /* 0x000fe40000410000 */
[----:B------:R1:W-:Y:S01]  /*5ea0*/  @!P0 STS.64 [R160+UR32+0x18d8], R4 ;  /* 0x0018d804a0008988 */ /* 0x0003e20008000a20 */
[----:B------:R-:W-:Y:S01]  /*5eb0*/  FFMA.FTZ R14, R79, R227, R14 ;  /* 0x000000e34f0e7223 */ /* 0x000fe2000001000e */
[----:B------:R-:W-:Y:S01]  /*5ec0*/  FFMA.FTZ R3, R78, R15, R3 ;  /* 0x0000000f4e037223 */ /* 0x000fe20000010003 */
[----:B------:R-:W-:-:S02]  /*5ed0*/  FADD.FTZ R82, R165, R82 ;  /* 0x00000052a5527221 */ /* 0x000fc40000010000 */
[----:B------:R-:W-:Y:S01]  /*5ee0*/  FADD.FTZ R81, R14, R81 ;  /* 0x000000510e517221 */ /* 0x000fe20000010000 */
[----:B------:R-:W-:Y:S01]  /*5ef0*/  FADD.FTZ R80, R3, R80 ;  /* 0x0000005003507221 */ /* 0x000fe20000010000 */
[----:B------:R-:W-:Y:S06]  /*5f00*/  BAR.SYNC.DEFER_BLOCKING 0x0 ;  /* 0x0000000000007b1d */ /* 0x000fec0000010000 */
[----:B------:R-:W-:Y:S05]  /*5f10*/  @P3 BRA `(.L_x_3667) ;  /* 0x00000000003c3947 */ /* 0x000fea0003800000 */
[----:B------:R-:W-:Y:S01]  /*5f20*/  UISETP.NE.AND UP0, UPT, UR11, UR42, UPT ;  /* 0x0000002a0b00728c */ /* 0x000fe2000bf05270 */
[----:B------:R-:W-:Y:S01]  /*5f30*/  LEA R15, R33, UR32, 0x2 ;  /* 0x00000020210f7c11 */ /* 0x000fe2000f8e10ff */
[----:B------:R-:W2:Y:S01]  /*5f40*/  LDS.64 R2, [UR32+0x18e0] ;  /* 0x0018e020ff027984 */ /* 0x000ea20008000a00 */
[----:B------:R-:W-:-:S03]  /*5f50*/  ISETP.GT.AND P0, PT, R128, 0xf, PT ;  /* 0x0000000f8000780c */ /* 0x000fc60003f04270 */
[----:B------:R-:W-:Y:S02]  /*5f60*/  PLOP3.LUT P3, PT, PT, PT, UP0, 0x80, 0x8 ;  /* 0x000000000008781c */ /* 0x000fe40003f6f008 */
[----:B------:R-:W-:Y:S02]  /*5f70*/  FSEL R6, R6, R5, P0 ;  /* 0x0000000506067208 */ /* 0x000fe40000000000 */
[----:B------:R-:W-:-:S09]  /*5f80*/  FSEL R159, R159, R4, P0 ;  /* 0x000000049f9f7208 */ /* 0x000fd20000000000 */
[----:B------:R-:W3:Y:S04]  /*5f90*/  @P3 LDS R14, [R15+0x3210] ;  /* 0x003210000f0e3984 */ /* 0x000ee80000000800 */
[----:B------:R-:W4:Y:S01]  /*5fa0*/  @P3 LDS R7, [R15+0x2e10] ;  /* 0x002e10000f073984 */ /* 0x000f220000000800 */
[----:B--2---:R-:W-:Y:S01]  /*5fb0*/  FADD.FTZ R3, R3, R6 ;  /* 0x0000000603037221 */ /* 0x004fe20000010000 */
[----:B------:R-:W-:-:S03]  /*5fc0*/  FADD.FTZ R2, R2, R159 ;  /* 0x0000009f02027221 */ /* 0x000fc60000010000 */
[----:B---3--:R-:W-:Y:S01]  /*5fd0*/  @P3 FADD.FTZ R3, R3, R14 ;  /* 0x0000000e03033221 */ /* 0x008fe20000010000 */
[----:B----4-:R-:W-:-:S04]  /*5fe0*/  @P3 FADD.FTZ R2, R2, R7 ;  /* 0x0000000702023221 */ /* 0x010fc80000010000 */
[----:B------:R2:W-:Y:S04]  /*5ff0*/  STS [R15+0x3210], R3 ;  /* 0x003210030f007388 */ /* 0x0005e80000000800 */
[----:B------:R2:W-:Y:S02]  /*6000*/  STS [R15+0x2e10], R2 ;  /* 0x002e10020f007388 */ /* 0x0005e40000000800 */
.L_x_3667:
[----:B------:R-:W-:Y:S05]  /*6010*/  BSYNC.RECONVERGENT B0 ;  /* 0x0000000000007941 */ /* 0x000fea0003800200 */
.L_x_3666:
[----:B------:R-:W-:-:S04]  /*6020*/  IADD3 R33, PT, PT, R33, 0x1, RZ ;  /* 0x0000000121217810 */ /* 0x000fc80007ffe0ff */
[----:B------:R-:W-:-:S13]  /*6030*/  ISETP.GE.AND P0, PT, R33, UR43, PT ;  /* 0x0000002b21007c0c */ /* 0x000fda000bf06270 */
[----:B------:R-:W-:Y:S05]  /*6040*/  @!P0 BRA `(.L_x_3668) ;  /* 0xffffffc400c08947 */ /* 0x000fea000383ffff */
.L_x_3623:
[----:B------:R-:W-:Y:S01]  /*6050*/  BAR.SYNC.DEFER_BLOCKING 0x0 ;  /* 0x0000000000007b1d */ /* 0x000fe20000010000 */
[----:B------:R-:W-:Y:S01]  /*6060*/  F2FP.F16.F32.PACK_AB R46, R46, R49 ;  /* 0x000000312e2e723e */ /* 0x000fe200000000ff */
[----:B------:R-:W-:Y:S01]  /*6070*/  UIADD3 UR19, UPT, UPT, -UR22, UR19, URZ ;  /* 0x0000001316137290 */ /* 0x000fe2000fffe1ff */
[----:B------:R-:W-:Y:S01]  /*6080*/  F2FP.F16.F32.PACK_AB R44, R44, R47 ;  /* 0x0000002f2c2c723e */ /* 0x000fe200000000ff */
[----:B------:R-:W-:Y:S01]  /*6090*/  USHF.R.S32.HI UR23, URZ, 0x1f, UR22 ;  /* 0x0000001fff177899 */ /* 0x000fe20008011416 */
[----:B------:R-:W-:Y:S01]  /*60a0*/  PRMT R55, R46, 0x7632, R55 ;  /* 0x000076322e377816 */ /* 0x000fe20000000037 */
[----:B------:R-:W3:Y:S01]  /*60b0*/  LDCU.64 UR28, c[0x0][0x4f8] ;  /* 0x00009f00ff1c77ac */ /* 0x000ee20008000a00 */
[----:B------:R-:W-:Y:S01]  /*60c0*/  F2FP.F16.F32.PACK_AB R42, R42, R45 ;  /* 0x0000002d2a2a723e */ /* 0x000fe200000000ff */
[----:B------:R-:W-:Y:S01]  /*60d0*/  IMAD.U32 R6, RZ, RZ, UR19 ;  /* 0x00000013ff067e24 */ /* 0x000fe2000f8e00ff */
[----:B------:R-:W-:Y:S01]  /*60e0*/  PRMT R54, R44, 0x7632, R54 ;  /* 0x000076322c367816 */ /* 0x000fe20000000036 */
[----:B------:R-:W4:Y:S01]  /*60f0*/  LDCU.64 UR30, c[0x0][0x500] ;  /* 0x0000a000ff1e77ac */ /* 0x000f220008000a00 */
[----:B------:R-:W-:-:S02]  /*6100*/  F2FP.F16.F32.PACK_AB R40, R40, R43 ;  /* 0x0000002b2828723e */ /* 0x000fc400000000ff */
[----:B------:R-:W-:Y:S01]  /*6110*/  PRMT R53, R42, 0x7632, R53 ;  /* 0x000076322a357816 */ /* 0x000fe20000000035 */
[----:B------:R-:W-:Y:S01]  /*6120*/  UIADD3 UR13, UP0, UPT, UR13, -0x800, URZ ;  /* 0xfffff8000d0d7890 */ /* 0x000fe2000ff1e0ff */
[----:B------:R-:W-:Y:S01]  /*6130*/  F2FP.F16.F32.PACK_AB R38, R38, R41 ;  /* 0x000000292626723e */ /* 0x000fe200000000ff */
[----:B------:R-:W-:Y:S01]  /*6140*/  UIADD3 UR15, UP1, UPT, UR15, -0x800, URZ ;  /* 0xfffff8000f0f7890 */ /* 0x000fe2000ff3e0ff */
[----:B------:R-:W-:Y:S01]  /*6150*/  PRMT R52, R40, 0x7632, R52 ;  /* 0x0000763228347816 */ /* 0x000fe20000000034 */
[----:B------:R-:W-:Y:S01]  /*6160*/  UIADD3.X UR14, UPT, UPT, UR14, -0x1, URZ, UP0, !UPT ;  /* 0xffffffff0e0e7890 */ /* 0x000fe200087fe4ff */
[----:B------:R-:W-:Y:S01]  /*6170*/  F2FP.F16.F32.PACK_AB R36, R36, R39 ;  /* 0x000000272424723e */ /* 0x000fe200000000ff */
[----:B------:R-:W-:Y:S01]  /*6180*/  UISETP.GT.AND UP0, UPT, UR11, 0x1, UPT ;  /* 0x000000010b00788c */ /* 0x000fe2000bf04270 */
[----:B------:R-:W-:Y:S01]  /*6190*/  PRMT R51, R38, 0x7632, R51 ;  /* 0x0000763226337816 */ /* 0x000fe20000000033 */
[----:B------:R-:W-:Y:S01]  /*61a0*/  UIADD3 UR17, UP2, UPT, UR17, -0x800, URZ ;  /* 0xfffff80011117890 */ /* 0x000fe2000ff5e0ff */
[----:B------:R-:W-:Y:S01]  /*61b0*/  F2FP.F16.F32.PACK_AB R34, R34, R37 ;  /* 0x000000252222723e */ /* 0x000fe200000000ff */
[----:B------:R-:W-:Y:S01]  /*61c0*/  STS.U16 [R111], R46 ;  /* 0x0000002e6f007388 */ /* 0x000fe20000000400 */
[----:B------:R-:W-:Y:S01]  /*61d0*/  ISETP.NE.AND P0, PT, R148, RZ, PT ;  /* 0x000000ff9400720c */ /* 0x000fe20003f05270 */
[----:B---3--:R-:W-:Y:S01]  /*61e0*/  UIMAD.WIDE.U32 UR20, UR27, UR28, UR22 ;  /* 0x0000001c1b1472a5 */ /* 0x008fe2000f8e0016 */
[----:B------:R-:W-:Y:S01]  /*61f0*/  PRMT R50, R36, 0x7632, R50 ;  /* 0x0000763224327816 */ /* 0x000fe20000000032 */
[----:B------:R-:W-:Y:S01]  /*6200*/  STS.U16 [R110+0x2], R55 ;  /* 0x000002376e007388 */ /* 0x000fe20000000400 */
[----:B------:R-:W-:Y:S01]  /*6210*/  F2FP.F16.F32.PACK_AB R32, R32, R35 ;  /* 0x000000232020723e */ /* 0x000fe200000000ff */
[----:B------:R-:W-:Y:S01]  /*6220*/  UIMAD UR21, UR27, UR29, UR21 ;  /* 0x0000001d1b1572a4 */ /* 0x000fe2000f8e0215 */
[----:B------:R-:W-:Y:S01]  /*6230*/  PRMT R49, R34, 0x7632, R49 ;  /* 0x0000763222317816 */ /* 0x000fe20000000031 */
[----:B------:R-:W-:Y:S01]  /*6240*/  STS.U16 [R109+0x4], R44 ;  /* 0x0000042c6d007388 */ /* 0x000fe20000000400 */
[----:B------:R-:W-:Y:S01]  /*6250*/  PRMT R48, R32, 0x7632, R48 ;  /* 0x0000763220307816 */ /* 0x000fe20000000030 */
[----:B------:R-:W3:Y:S02]  /*6260*/  LDCU.64 UR28, c[0x0][0x550] ;  /* 0x0000aa00ff1c77ac */ /* 0x000ee40008000a00 */
[----:B------:R-:W-:Y:S01]  /*6270*/  STS.U16 [R108+0x6], R54 ;  /* 0x000006366c007388 */ /* 0x000fe20000000400 */
[----:B----4-:R-:W-:-:S03]  /*6280*/  UIMAD.WIDE.U32 UR20, UR26, UR30, UR20 ;  /* 0x0000001e1a1472a5 */ /* 0x010fc6000f8e0014 */
[----:B------:R-:W-:Y:S01]  /*6290*/  STS.U16 [R107+0x8], R42 ;  /* 0x0000082a6b007388 */ /* 0x000fe20000000400 */
[----:B------:R-:W-:Y:S02]  /*62a0*/  UIADD3.X UR16, UPT, UPT, UR16, -0x1, URZ, UP1, !UPT ;  /* 0xffffffff10107890 */ /* 0x000fe40008ffe4ff */
[----:B------:R-:W-:Y:S01]  /*62b0*/  UIMAD UR19, UR26, UR31, UR21 ;  /* 0x0000001f1a1372a4 */ /* 0x000fe2000f8e0215 */
[----:B------:R-:W-:Y:S01]  /*62c0*/  STS.U16 [R106+0xa], R53 ;  /* 0x00000a356a007388 */ /* 0x000fe20000000400 */
[----:B--2---:R-:W-:Y:S01]  /*62d0*/  IADD3 R3, P1, PT, R146, UR20, RZ ;  /* 0x0000001492037c10 */ /* 0x004fe2000ff3e0ff */
[----:B------:R-:W2:Y:S02]  /*62e0*/  LDCU.64 UR30, c[0x0][0x560] ;  /* 0x0000ac00ff1e77ac */ /* 0x000ea40008000a00 */
[----:B------:R-:W-:Y:S01]  /*62f0*/  STS.U16 [R105+0xc], R40 ;  /* 0x00000c2869007388 */ /* 0x000fe20000000400 */
[----:B-1----:R-:W-:Y:S01]  /*6300*/  IADD3.X R4, PT, PT, RZ, UR19, RZ, P1, !PT ;  /* 0x00000013ff047c10 */ /* 0x002fe20008ffe4ff */
[----:B------:R-:W1:Y:S02]  /*6310*/  LDCU.64 UR20, c[0x0][0x518] ;  /* 0x0000a300ff1477ac */ /* 0x000e640008000a00 */
[----:B------:R-:W-:Y:S01]  /*6320*/  STS.U16 [R104+0xe], R52 ;  /* 0x00000e3468007388 */ /* 0x000fe20000000400 */
[----:B---3--:R-:W-:Y:S01]  /*6330*/  LEA R2, P4, R3, UR28, 0x1 ;  /* 0x0000001c03027c11 */ /* 0x008fe2000f8808ff */
[----:B------:R-:W-:-:S02]  /*6340*/  UIADD3.X UR18, UPT, UPT, UR18, -0x1, URZ, UP2, !UPT ;  /* 0xffffffff12127890 */ /* 0x000fc400097fe4ff */
[----:B------:R-:W-:Y:S01]  /*6350*/  STS.U16 [R103+0x10], R38 ;  /* 0x0000102667007388 */ /* 0x000fe20000000400 */
[----:B------:R-:W-:Y:S01]  /*6360*/  LEA.HI.X R3, R3, UR29, R4, 0x1, P4 ;  /* 0x0000001d03037c11 */ /* 0x000fe2000a0f0c04 */
[----:B------:R-:W3:Y:S02]  /*6370*/  LDCU.64 UR28, c[0x0][0x520] ;  /* 0x0000a400ff1c77ac */ /* 0x000ee40008000a00 */
[----:B------:R-:W-:Y:S04]  /*6380*/  STS.U16 [R102+0x12], R51 ;  /* 0x0000123366007388 */ /* 0x000fe80000000400 */
[----:B------:R-:W-:Y:S04]  /*6390*/  STS.U16 [R101+0x14], R36 ;  /* 0x0000142465007388 */ /* 0x000fe80000000400 */
[----:B------:R-:W-:Y:S01]  /*63a0*/  STS.U16 [R100+0x16], R50 ;  /* 0x0000163264007388 */ /* 0x000fe20000000400 */
[----:B-1----:R-:W-:-:S03]  /*63b0*/  UIMAD.WIDE.U32 UR22, UR27, UR20, UR22 ;  /* 0x000000141b1672a5 */ /* 0x002fc6000f8e0016 */
[----:B------:R-:W-:Y:S01]  /*63c0*/  STS.U16 [R99+0x18], R34 ;  /* 0x0000182263007388 */ /* 0x000fe20000000400 */
[----:B------:R-:W-:-:S03]  /*63d0*/  UIMAD UR21, UR27, UR21, UR23 ;  /* 0x000000151b1572a4 */ /* 0x000fc6000f8e0217 */
[----:B------:R-:W-:Y:S01]  /*63e0*/  STS.U16 [R98+0x1a], R49 ;  /* 0x00001a3162007388 */ /* 0x000fe20000000400 */
[----:B------:R-:W-:Y:S02]  /*63f0*/  UMOV UR20, UR22 ;  /* 0x0000001600147c82 */ /* 0x000fe40008000000 */
[----:B---3--:R-:W-:Y:S01]  /*6400*/  UIMAD.WIDE.U32 UR20, UR26, UR28, UR20 ;  /* 0x0000001c1a1472a5 */ /* 0x008fe2000f8e0014 */
[----:B------:R-:W-:Y:S03]  /*6410*/  STS.U16 [R97+0x1c], R32 ;  /* 0x00001c2061007388 */ /* 0x000fe60000000400 */
[----:B------:R-:W-:Y:S01]  /*6420*/  UIMAD UR19, UR26, UR29, UR21 ;  /* 0x0000001d1a1372a4 */ /* 0x000fe2000f8e0215 */
        /* <DEDUP_REMOVED lines=52> */
[----:B------:R-:W-:Y:S01]  /*6770*/  PRMT R55, R0, 0x7632, R55 ;  /* 0x0000763200377816 */ /* 0x000fe20000000037 */
[----:B------:R-:W-:Y:S01]  /*6780*/  FADD.FTZ R81, R80, R81 ;  /* 0x0000005150517221 */ /* 0x000fe20000010000 */
[----:B------:R-:W-:Y:S01]  /*6790*/  F2FP.F16.F32.PACK_AB R0, R85, R84 ;  /* 0x000000545500723e */ /* 0x000fe200000000ff */
[----:B------:R-:W-:Y:S03]  /*67a0*/  @!P2 STG.E.U16 desc[UR24][R2.64+0x300], R29 ;  /* 0x0003001d0200a986 */ /* 0x000fe6000c101518 */
[C---:B-1----:R-:W-:Y:S01]  /*67b0*/  PRMT R5, R0.reuse, 0x7610, R5 ;  /* 0x0000761000057816 */ /* 0x042fe20000000005 */
[----:B------:R-:W-:Y:S01]  /*67c0*/  @!P1 STG.E.U16 desc[UR24][R2.64+0x340], R31 ;  /* 0x0003401f02009986 */ /* 0x000fe2000c101518 */
[----:B------:R-:W-:-:S02]  /*67d0*/  PRMT R53, R0, 0x7632, R53 ;  /* 0x0000763200357816 */ /* 0x000fc40000000035 */
[----:B------:R-:W-:Y:S01]  /*67e0*/  F2FP.F16.F32.PACK_AB R0, R89, R88 ;  /* 0x000000585900723e */ /* 0x000fe200000000ff */
[----:B------:R-:W-:Y:S03]  /*67f0*/  @!P5 STG.E.U16 desc[UR24][R2.64+0x380], R33 ;  /* 0x000380210200d986 */ /* 0x000fe6000c101518 */
[----:B------:R-:W-:Y:S01]  /*6800*/  PRMT R51, R0, 0x7632, R51 ;  /* 0x0000763200337816 */ /* 0x000fe20000000033 */
        /* <DEDUP_REMOVED lines=10> */
[----:B------:R-:W-:-:S03]  /*68b0*/  F2FP.F16.F32.PACK_AB R2, R91, R90 ;  /* 0x0000005a5b02723e */ /* 0x000fc600000000ff */
[----:B------:R-:W-:Y:S01]  /*68c0*/  FADD.FTZ R85, R84, R85 ;  /* 0x0000005554557221 */ /* 0x000fe20000010000 */
[----:B------:R-:W-:Y:S01]  /*68d0*/  PRMT R50, R2, 0x7632, R50 ;  /* 0x0000763202327816 */ /* 0x000fe20000000032 */
[----:B------:R1:W-:Y:S02]  /*68e0*/  STS.U16 [R111], R4 ;  /* 0x000000046f007388 */ /* 0x0003e40000000400 */
[----:B------:R-:W-:Y:S02]  /*68f0*/  FADD.FTZ R86, R85, R86 ;  /* 0x0000005655567221 */ /* 0x000fe40000010000 */
[----:B------:R-:W-:Y:S02]  /*6900*/  STS.U16 [R110+0x2], R55 ;  /* 0x000002376e007388 */ /* 0x000fe40000000400 */
[----:B------:R-:W-:Y:S02]  /*6910*/  FADD.FTZ R87, R86, R87 ;  /* 0x0000005756577221 */ /* 0x000fe40000010000 */
[----:B------:R3:W-:Y:S02]  /*6920*/  STS.U16 [R109+0x4], R3 ;  /* 0x000004036d007388 */ /* 0x0007e40000000400 */
[----:B------:R-:W-:Y:S01]  /*6930*/  FADD.FTZ R88, R87, R88 ;  /* 0x0000005857587221 */ /* 0x000fe20000010000 */
[----:B-1----:R-:W-:Y:S01]  /*6940*/  PRMT R4, R0, 0x7610, R4 ;  /* 0x0000761000047816 */ /* 0x002fe20000000004 */
[----:B------:R-:W-:Y:S01]  /*6950*/  STS.U16 [R108+0x6], R54 ;  /* 0x000006366c007388 */ /* 0x000fe20000000400 */
[----:B------:R-:W-:Y:S01]  /*6960*/  F2FP.F16.F32.PACK_AB R0, R93, R92 ;  /* 0x0000005c5d00723e */ /* 0x000fe200000000ff */
[----:B------:R-:W-:-:S02]  /*6970*/  FADD.FTZ R89, R88, R89 ;  /* 0x0000005958597221 */ /* 0x000fc40000010000 */
[----:B------:R-:W-:Y:S01]  /*6980*/  STS.U16 [R107+0x8], R5 ;  /* 0x000008056b007388 */ /* 0x000fe20000000400 */
[----:B------:R-:W-:Y:S01]  /*6990*/  PRMT R49, R0, 0x7632, R49 ;  /* 0x0000763200317816 */ /* 0x000fe20000000031 */
[----:B------:R-:W-:Y:S01]  /*69a0*/  FADD.FTZ R90, R89, R90 ;  /* 0x0000005a595a7221 */ /* 0x000fe20000010000 */
[----:B---3--:R-:W-:Y:S01]  /*69b0*/  PRMT R3, R2, 0x7610, R3 ;  /* 0x0000761002037816 */ /* 0x008fe20000000003 */
[----:B------:R-:W-:Y:S01]  /*69c0*/  STS.U16 [R106+0xa], R53 ;  /* 0x00000a356a007388 */ /* 0x000fe20000000400 */
[----:B------:R-:W-:Y:S01]  /*69d0*/  F2FP.F16.F32.PACK_AB R2, R95, R94 ;  /* 0x0000005e5f02723e */ /* 0x000fe200000000ff */
[----:B------:R-:W-:Y:S02]  /*69e0*/  FADD.FTZ R91, R90, R91 ;  /* 0x0000005b5a5b7221 */ /* 0x000fe40000010000 */
[----:B------:R-:W-:Y:S01]  /*69f0*/  STS.U16 [R105+0xc], R7 ;  /* 0x00000c0769007388 */ /* 0x000fe20000000400 */
[----:B------:R-:W-:Y:S01]  /*6a00*/  PRMT R48, R2, 0x7632, R48 ;  /* 0x0000763202307816 */ /* 0x000fe20000000030 */
[----:B------:R-:W-:-:S02]  /*6a10*/  FADD.FTZ R92, R91, R92 ;  /* 0x0000005c5b5c7221 */ /* 0x000fc40000010000 */
[----:B------:R-:W-:Y:S02]  /*6a20*/  STS.U16 [R104+0xe], R52 ;  /* 0x00000e3468007388 */ /* 0x000fe40000000400 */
[----:B------:R-:W-:Y:S02]  /*6a30*/  FADD.FTZ R93, R92, R93 ;  /* 0x0000005d5c5d7221 */ /* 0x000fe40000010000 */
[----:B------:R-:W-:Y:S02]  /*6a40*/  STS.U16 [R103+0x10], R4 ;  /* 0x0000100467007388 */ /* 0x000fe40000000400 */
[----:B------:R-:W-:Y:S02]  /*6a50*/  FADD.FTZ R94, R93, R94 ;  /* 0x0000005e5d5e7221 */ /* 0x000fe40000010000 */
[----:B------:R-:W-:Y:S02]  /*6a60*/  STS.U16 [R102+0x12], R51 ;  /* 0x0000123366007388 */ /* 0x000fe40000000400 */
[----:B------:R-:W-:-:S02]  /*6a70*/  FADD.FTZ R151, R94, R95 ;  /* 0x0000005f5e977221 */ /* 0x000fc40000010000 */
[----:B------:R1:W-:Y:S04]  /*6a80*/  STS.U16 [R101+0x14], R3 ;  /* 0x0000140365007388 */ /* 0x0003e80000000400 */
[----:B------:R-:W-:Y:S04]  /*6a90*/  STS.U16 [R100+0x16], R50 ;  /* 0x0000163264007388 */ /* 0x000fe80000000400 */
[----:B------:R-:W-:Y:S01]  /*6aa0*/  STS.U16 [R99+0x18], R0 ;  /* 0x0000180063007388 */ /* 0x000fe20000000400 */
[----:B-1----:R-:W-:-:S03]  /*6ab0*/  IADD3 R3, P2, PT, R146, UR20, RZ ;  /* 0x0000001492037c10 */ /* 0x002fc6000ff5e0ff */
[----:B------:R-:W-:Y:S01]  /*6ac0*/  STS.U16 [R98+0x1a], R49 ;  /* 0x00001a3162007388 */ /* 0x000fe20000000400 */
[----:B------:R-:W-:Y:S01]  /*6ad0*/  IADD3.X R4, PT, PT, RZ, UR19, RZ, P2, !PT ;  /* 0x00000013ff047c10 */ /* 0x000fe200097fe4ff */
[----:B------:R-:W-:Y:S02]  /*6ae0*/  UIADD3 UR19, UPT, UPT, UR11, -0x1, URZ ;  /* 0xffffffff0b137890 */ /* 0x000fe4000fffe0ff */
[----:B------:R2:W-:Y:S04]  /*6af0*/  STS.U16 [R97+0x1c], R2 ;  /* 0x00001c0261007388 */ /* 0x0005e80000000400 */
[----:B------:R-:W-:Y:S01]  /*6b00*/  STS.U16 [R96+0x1e], R48 ;  /* 0x00001e3060007388 */ /* 0x000fe20000000400 */
[----:B------:R-:W-:-:S03]  /*6b10*/  NOP ;  /* 0x0000000000007918 */ /* 0x000fc60000000000 */
[----:B------:R-:W-:Y:S01]  /*6b20*/  LDS.U16 R127, [R127] ;  /* 0x000000007f7f7984 */ /* 0x000fe20000000400 */
[C---:B--2---:R-:W-:Y:S01]  /*6b30*/  LEA R2, P2, R3.reuse, UR30, 0x1 ;  /* 0x0000001e03027c11 */ /* 0x044fe2000f8408ff */
[----:B------:R-:W-:Y:S02]  /*6b40*/  UMOV UR11, UR19 ;  /* 0x00000013000b7c82 */ /* 0x000fe40008000000 */
        /* <DEDUP_REMOVED lines=49> */
[----:B------:R-:W-:-:S13]  /*6e60*/  ISETP.GE.AND P0, PT, R135, R0, PT ;  /* 0x000000008700720c */ /* 0x000fda0003f06270 */
[----:B------:R1:W-:Y:S01]  /*6e70*/  @!P0 STG.E.U16 desc[UR24][R2.64+0x240], R13 ;  /* 0x0002400d02008986 */ /* 0x0003e2000c101518 */
[----:B------:R-:W-:-:S04]  /*6e80*/  IADD3 R149, P0, PT, R149, -0x800, RZ ;  /* 0xfffff80095957810 */ /* 0x000fc80007f1e0ff */
[----:B------:R-:W-:Y:S01]  /*6e90*/  IADD3.X R147, PT, PT, R147, -0x1, RZ, P0, !PT ;  /* 0xffffffff93937810 */ /* 0x000fe200007fe4ff */
[----:B------:R-:W-:Y:S08]  /*6ea0*/  BRA.U UP0, `(.L_x_3669) ;  /* 0xffffff9900a07547 */ /* 0x000ff0000b83ffff */
.L_x_3622:
[----:B------:R-:W2:Y:S01]  /*6eb0*/  LDCU.64 UR6, c[0x0][0x548] ;  /* 0x0000a900ff0677ac */ /* 0x000ea20008000a00 */
[----:B-1----:R-:W1:Y:S01]  /*6ec0*/  S2R R9, SR_TID.X ;  /* 0x0000000000097919 */ /* 0x002e620000002100 */
[----:B------:R-:W3:Y:S01]  /*6ed0*/  LDCU UR15, c[0x0][0x38c] ;  /* 0x00007180ff0f77ac */ /* 0x000ee20008000800 */
[----:B------:R-:W4:Y:S01]  /*6ee0*/  LDCU.64 UR8, c[0x0][0x568] ;  /* 0x0000ad00ff0877ac */ /* 0x000f220008000a00 */
[----:B--2---:R-:W-:-:S04]  /*6ef0*/  UISETP.NE.U32.AND UP0, UPT, UR6, URZ, UPT ;  /* 0x000000ff0600728c */ /* 0x004fc8000bf05070 */
[----:B------:R-:W-:-:S09]  /*6f00*/  UISETP.NE.AND.EX UP0, UPT, UR7, URZ, UPT, UP0 ;  /* 0x000000ff0700728c */ /* 0x000fd2000bf05300 */
[----:B---34-:R-:W-:Y:S05]  /*6f10*/  BRA.U !UP0, `(.L_x_3670) ;  /* 0x00000001088c7547 */ /* 0x018fea000b800000 */
[----:B------:R-:W2:Y:S01]  /*6f20*/  SHFL.DOWN P0, R0, R153, 0x1, 0x1f ;  /* 0x08201f0099007f89 */ /* 0x000ea20000000000 */
[----:B------:R-:W-:Y:S01]  /*6f30*/  BSSY.RECONVERGENT B0, `(.L_x_3670) ;  /* 0x0000021000007945 */ /* 0x000fe20003800200 */
[----:B------:R-:W3:Y:S01]  /*6f40*/  S2R R4, SR_LANEID ;  /* 0x0000000000047919 */ /* 0x000ee20000000000 */
[----:B------:R-:W4:Y:S01]  /*6f50*/  S2R R6, SR_TID.X ;  /* 0x0000000000067919 */ /* 0x000f220000002100 */
[----:B--2---:R-:W-:-:S05]  /*6f60*/  @P0 FADD R0, R0, R153 ;  /* 0x0000009900000221 */ /* 0x004fca0000000000 */
[----:B------:R-:W2:Y:S01]  /*6f70*/  SHFL.DOWN P0, R3, R0, 0x2, 0x1f ;  /* 0x08401f0000037f89 */ /* 0x000ea20000000000 */
[----:B---3--:R-:W-:-:S13]  /*6f80*/  ISETP.NE.AND P1, PT, R4, RZ, PT ;  /* 0x000000ff0400720c */ /* 0x008fda0003f25270 */
[----:B------:R-:W3:Y:S01]  /*6f90*/  @!P1 S2R R8, SR_CgaCtaId ;  /* 0x0000000000089919 */ /* 0x000ee20000008800 */
[----:B------:R-:W-:Y:S01]  /*6fa0*/  @!P1 MOV R7, 0x400 ;  /* 0x0000040000079802 */ /* 0x000fe20000000f00 */
[----:B--2---:R-:W-:Y:S01]  /*6fb0*/  @P0 FADD R3, R0, R3 ;  /* 0x0000000300030221 */ /* 0x004fe20000000000 */
[----:B----4-:R-:W-:-:S04]  /*6fc0*/  @!P1 SHF.R.U32.HI R0, RZ, 0x3, R6 ;  /* 0x00000003ff009819 */ /* 0x010fc80000011606 */
[----:B------:R-:W2:Y:S01]  /*6fd0*/  SHFL.DOWN P0, R2, R3, 0x4, 0x1f ;  /* 0x08801f0003027f89 */ /* 0x000ea20000000000 */
[----:B------:R-:W-:Y:S02]  /*6fe0*/  @!P1 LOP3.LUT R0, R0, 0x7c, RZ, 0xc0, !PT ;  /* 0x0000007c00009812 */ /* 0x000fe400078ec0ff */
[----:B---3--:R-:W-:Y:S01]  /*6ff0*/  @!P1 LEA R7, R8, R7, 0x18 ;  /* 0x0000000708079211 */ /* 0x008fe200078ec0ff */
[----:B--2---:R-:W-:-:S03]  /*7000*/  @P0 FADD R2, R3, R2 ;  /* 0x0000000203020221 */ /* 0x004fc60000000000 */
[----:B------:R-:W-:Y:S02]  /*7010*/  @!P1 IADD3 R3, PT, PT, R7, R0, RZ ;  /* 0x0000000007039210 */ /* 0x000fe40007ffe0ff */
[----:B------:R-:W2:Y:S02]  /*7020*/  SHFL.DOWN P0, R5, R2, 0x8, 0x1f ;  /* 0x09001f0002057f89 */ /* 0x000ea40000000000 */
[----:B--2---:R-:W-:-:S05]  /*7030*/  @P0 FADD R5, R2, R5 ;  /* 0x0000000502050221 */ /* 0x004fca0000000000 */
[----:B------:R-:W2:Y:S02]  /*7040*/  SHFL.DOWN P0, R4, R5, 0x10, 0x1f ;  /* 0x0a001f0005047f89 */ /* 0x000ea40000000000 */
[----:B--2---:R-:W-:Y:S01]  /*7050*/  @P0 FADD R4, R5, R4 ;  /* 0x0000000405040221 */ /* 0x004fe20000000000 */
[----:B------:R-:W-:-:S04]  /*7060*/  ISETP.NE.AND P0, PT, R6, RZ, PT ;  /* 0x000000ff0600720c */ /* 0x000fc80003f05270 */
[----:B------:R2:W-:Y:S01]  /*7070*/  @!P1 STS [R3+0x18d4], R4 ;  /* 0x0018d40403009388 */ /* 0x0005e20000000800 */
[----:B------:R-:W-:Y:S08]  /*7080*/  BAR.SYNC.DEFER_BLOCKING 0x0 ;  /* 0x0000000000007b1d */ /* 0x000ff00000010000 */
[----:B------:R-:W-:Y:S05]  /*7090*/  @P0 BRA `(.L_x_3671) ;  /* 0x0000000000280947 */ /* 0x000fea0003800000 */
[----:B------:R-:W3:Y:S01]  /*70a0*/  S2UR UR5, SR_CgaCtaId ;  /* 0x00000000000579c3 */ /* 0x000ee20000008800 */
[----:B------:R-:W-:Y:S02]  /*70b0*/  UMOV UR4, 0x400 ;  /* 0x0000040000047882 */ /* 0x000fe40000000000 */
[----:B---3--:R-:W-:-:S09]  /*70c0*/  ULEA UR4, UR5, UR4, 0x18 ;  /* 0x0000000405047291 */ /* 0x008fd2000f8ec0ff */
[----:B------:R-:W3:Y:S01]  /*70d0*/  LDS R5, [UR4+0x18d8] ;  /* 0x0018d804ff057984 */ /* 0x000ee20008000800 */
[----:B------:R-:W-:-:S04]  /*70e0*/  ULEA UR4, UP0, UR26, UR6, 0x2 ;  /* 0x000000061a047291 */ /* 0x000fc8000f8010ff */
[----:B------:R-:W-:Y:S02]  /*70f0*/  ULEA.HI.X UR5, UR26, UR7, URZ, 0x2, UP0 ;  /* 0x000000071a057291 */ /* 0x000fe400080f14ff */
[----:B------:R-:W-:-:S04]  /*7100*/  IMAD.U32 R2, RZ, RZ, UR4 ;  /* 0x00000004ff027e24 */ /* 0x000fc8000f8e00ff */
[----:B--2---:R-:W-:Y:S01]  /*7110*/  MOV R3, UR5 ;  /* 0x0000000500037c02 */ /* 0x004fe20008000f00 */
[----:B---3--:R-:W-:-:S05]  /*7120*/  FADD.FTZ R5, R4, R5 ;  /* 0x0000000504057221 */ /* 0x008fca0000010000 */
[----:B------:R3:W-:Y:S02]  /*7130*/  REDG.E.ADD.F32.FTZ.RN.STRONG.GPU desc[UR24][R2.64], R5 ;  /* 0x00000005020079a6 */ /* 0x0007e4000c12f318 */
.L_x_3671:
[----:B------:R-:W-:Y:S05]  /*7140*/  BSYNC.RECONVERGENT B0 ;  /* 0x0000000000007941 */ /* 0x000fea0003800200 */
.L_x_3670:
[----:B------:R-:W-:Y:S01]  /*7150*/  UISETP.NE.U32.AND UP0, UPT, UR8, URZ, UPT ;  /* 0x000000ff0800728c */ /* 0x000fe2000bf05070 */
[----:B-1----:R-:W-:-:S03]  /*7160*/  ISETP.GE.AND P0, PT, R9, UR15, PT ;  /* 0x0000000f09007c0c */ /* 0x002fc6000bf06270 */
[----:B------:R-:W-:-:S09]  /*7170*/  UISETP.NE.AND.EX UP0, UPT, UR9, URZ, UPT, UP0 ;  /* 0x000000ff0900728c */ /* 0x000fd2000bf05300 */
[----:B------:R-:W-:Y:S05]  /*7180*/  BRA.U !UP0, `(.L_x_3672) ;  /* 0x0000000108907547 */ /* 0x000fea000b800000 */
[----:B------:R-:W-:Y:S06]  /*7190*/  BAR.SYNC.DEFER_BLOCKING 0x0 ;  /* 0x0000000000007b1d */ /* 0x000fec0000010000 */
[----:B------:R-:W-:Y:S01]  /*71a0*/  BSSY.RECONVERGENT B0, `(.L_x_3672) ;  /* 0x0000022000007945 */ /* 0x000fe20003800200 */
[----:B------:R-:W1:Y:S01]  /*71b0*/  SHFL.DOWN P1, R0, R151, 0x1, 0x1f ;  /* 0x08201f0097007f89 */ /* 0x000e620000020000 */
[----:B--2---:R-:W2:Y:S01]  /*71c0*/  S2R R4, SR_LANEID ;  /* 0x0000000000047919 */ /* 0x004ea20000000000 */
[----:B------:R-:W4:Y:S01]  /*71d0*/  S2R R6, SR_TID.X ;  /* 0x0000000000067919 */ /* 0x000f220000002100 */
[----:B-1----:R-:W-:-:S05]  /*71e0*/  @P1 FADD R0, R0, R151 ;  /* 0x0000009700001221 */ /* 0x002fca0000000000 */
[----:B---3--:R-:W1:Y:S01]  /*71f0*/  SHFL.DOWN P1, R3, R0, 0x2, 0x1f ;  /* 0x08401f0000037f89 */ /* 0x008e620000020000 */
[----:B--2---:R-:W-:-:S13]  /*7200*/  ISETP.NE.AND P2, PT, R4, RZ, PT ;  /* 0x000000ff0400720c */ /* 0x004fda0003f45270 */
[----:B------:R-:W2:Y:S01]  /*7210*/  @!P2 S2R R8, SR_CgaCtaId ;  /* 0x000000000008a919 */ /* 0x000ea20000008800 */
[----:B------:R-:W-:Y:S01]  /*7220*/  @!P2 MOV R7, 0x400 ;  /* 0x000004000007a802 */ /* 0x000fe20000000f00 */
[----:B-1----:R-:W-:Y:S01]  /*7230*/  @P1 FADD R3, R0, R3 ;  /* 0x0000000300031221 */ /* 0x002fe20000000000 */
[----:B----4-:R-:W-:-:S04]  /*7240*/  @!P2 SHF.R.U32.HI R0, RZ, 0x3, R6 ;  /* 0x00000003ff00a819 */ /* 0x010fc80000011606 */
[----:B------:R-:W1:Y:S01]  /*7250*/  SHFL.DOWN P1, R2, R3, 0x4, 0x1f ;  /* 0x08801f0003027f89 */ /* 0x000e620000020000 */
[----:B------:R-:W-:Y:S02]  /*7260*/  @!P2 LOP3.LUT R0, R0, 0x7c, RZ, 0xc0, !PT ;  /* 0x0000007c0000a812 */ /* 0x000fe400078ec0ff */
[----:B--2---:R-:W-:Y:S01]  /*7270*/  @!P2 LEA R7, R8, R7, 0x18 ;  /* 0x000000070807a211 */ /* 0x004fe200078ec0ff */
        /* <DEDUP_REMOVED lines=17> */
[----:B------:R-:W-:Y:S02]  /*7390*/  IMAD.U32 R3, RZ, RZ, UR5 ;  /* 0x00000005ff037e24 */ /* 0x000fe4000f8e00ff */
[----:B--2---:R-:W-:-:S05]  /*73a0*/  FADD.FTZ R5, R4, R5 ;  /* 0x0000000504057221 */ /* 0x004fca0000010000 */
[----:B------:R2:W-:Y:S02]  /*73b0*/  REDG.E.ADD.F32.FTZ.RN.STRONG.GPU desc[UR24][R2.64], R5 ;  /* 0x00000005020079a6 */ /* 0x0005e4000c12f318 */
.L_x_3673:
[----:B------:R-:W-:Y:S05]  /*73c0*/  BSYNC.RECONVERGENT B0 ;  /* 0x0000000000007941 */ /* 0x000fea0003800200 */
.L_x_3672:
[----:B------:R-:W-:Y:S05]  /*73d0*/  @P0 EXIT ;  /* 0x000000000000094d */ /* 0x000fea0003800000 */
[----:B------:R-:W4:Y:S01]  /*73e0*/  S2UR UR12, SR_CTAID.Y ;  /* 0x00000000000c79c3 */ /* 0x000f220000002600 */
[----:B------:R-:W4:Y:S01]  /*73f0*/  LDCU.64 UR8, c[0x0][0x4a8] ;  /* 0x00009500ff0877ac */ /* 0x000f220008000a00 */
[----:B------:R-:W-:Y:S01]  /*7400*/  BSSY.RECONVERGENT B0, `(.L_x_3674) ;  /* 0x0000025000007945 */ /* 0x000fe20003800200 */
[----:B------:R-:W-:Y:S01]  /*7410*/  MOV R0, R9 ;  /* 0x0000000900007202 */ /* 0x000fe20000000f00 */
[----:B------:R-:W0:Y:S04]  /*7420*/  LDCU.64 UR10, c[0x0][0x4c8] ;  /* 0x00009900ff0a77ac */ /* 0x000e280008000a00 */
[----:B------:R-:W1:Y:S01]  /*7430*/  S2UR UR13, SR_CgaCtaId ;  /* 0x00000000000d79c3 */ /* 0x000e620000008800 */
[----:B------:R-:W0:Y:S01]  /*7440*/  LDCU UR14, c[0x0][0x360] ;  /* 0x00006c00ff0e77ac */ /* 0x000e220008000800 */
[----:B------:R-:W1:Y:S06]  /*7450*/  LDCU.128 UR16, c[0x0][0x530] ;  /* 0x0000a600ff1077ac */ /* 0x000e6c0008000c00 */
[----:B------:R-:W2:Y:S08]  /*7460*/  LDC.64 R14, c[0x0][0x4b0] ;  /* 0x00012c00ff0e7b82 */ /* 0x000eb00000000a00 */
[----:B------:R-:W2:Y:S01]  /*7470*/  LDC.64 R16, c[0x0][0x4d0] ;  /* 0x00013400ff107b82 */ /* 0x000ea20000000a00 */
[----:B----4-:R-:W-:-:S02]  /*7480*/  UIMAD.WIDE.U32 UR4, UR12, UR8, URZ ;  /* 0x000000080c0472a5 */ /* 0x010fc4000f8e00ff */
[----:B0-----:R-:W-:Y:S01]  /*7490*/  UIMAD.WIDE.U32 UR6, UR12, UR10, URZ ;  /* 0x0000000a0c0672a5 */ /* 0x001fe2000f8e00ff */
[----:B------:R-:W-:Y:S01]  /*74a0*/  UMOV UR8, 0x400 ;  /* 0x0000040000087882 */ /* 0x000fe20000000000 */
[----:B------:R-:W-:Y:S02]  /*74b0*/  UIMAD UR9, UR12, UR9, UR5 ;  /* 0x000000090c0972a4 */ /* 0x000fe4000f8e0205 */
[----:B------:R-:W-:Y:S02]  /*74c0*/  UIMAD UR11, UR12, UR11, UR7 ;  /* 0x0000000b0c0b72a4 */ /* 0x000fe4000f8e0207 */
[----:B-1----:R-:W-:-:S12]  /*74d0*/  ULEA UR13, UR13, UR8, 0x18 ;  /* 0x000000080d0d7291 */ /* 0x002fd8000f8ec0ff */
.L_x_3675:
[C---:B0-----:R-:W-:Y:S01]  /*74e0*/  LEA R8, R0.reuse, UR13, 0x2 ;  /* 0x0000000d00087c11 */ /* 0x041fe2000f8e10ff */
[----:B------:R-:W-:Y:S01]  /*74f0*/  UMOV UR8, UR4 ;  /* 0x0000000400087c82 */ /* 0x000fe20008000000 */
[----:B--23--:R-:W-:Y:S01]  /*7500*/  SHF.R.S32.HI R3, RZ, 0x1f, R0 ;  /* 0x0000001fff037819 */ /* 0x00cfe20000011400 */
[----:B------:R-:W-:Y:S02]  /*7510*/  UMOV UR10, UR6 ;  /* 0x00000006000a7c82 */ /* 0x000fe40008000000 */
[----:B------:R-:W0:Y:S01]  /*7520*/  LDS R11, [R8+0x2e10] ;  /* 0x002e1000080b7984 */ /* 0x000e220000000800 */
[----:B------:R-:W-:-:S03]  /*7530*/  IMAD.WIDE.U32 R6, R0, R16, UR10 ;  /* 0x0000000a00067e25 */ /* 0x000fc6000f8e0010 */
[----:B------:R1:W2:Y:S01]  /*7540*/  LDS R13, [R8+0x3210] ;  /* 0x00321000080d7984 */ /* 0x0002a20000000800 */
[C---:B------:R-:W-:Y:S02]  /*7550*/  IMAD R4, R3.reuse, R14, RZ ;  /* 0x0000000e03047224 */ /* 0x040fe400078e02ff */
[----:B------:R-:W-:Y:S02]  /*7560*/  IMAD R9, R3, R16, RZ ;  /* 0x0000001003097224 */ /* 0x000fe400078e02ff */
[----:B------:R-:W-:Y:S01]  /*7570*/  IMAD.WIDE.U32 R2, R0, R14, UR8 ;  /* 0x0000000800027e25 */ /* 0x000fe2000f8e000e */
[----:B-1----:R-:W-:-:S03]  /*7580*/  LEA R8, P1, R6, UR18, 0x2 ;  /* 0x0000001206087c11 */ /* 0x002fc6000f8210ff */
[----:B------:R-:W-:Y:S01]  /*7590*/  IMAD R5, R0, R15, R4 ;  /* 0x0000000f00057224 */ /* 0x000fe200078e0204 */
[----:B------:R-:W-:Y:S01]  /*75a0*/  LEA R4, P0, R2, UR16, 0x2 ;  /* 0x0000001002047c11 */ /* 0x000fe2000f8010ff */
[C---:B------:R-:W-:Y:S02]  /*75b0*/  IMAD R9, R0.reuse, R17, R9 ;  /* 0x0000001100097224 */ /* 0x040fe400078e0209 */
[----:B------:R-:W-:Y:S01]  /*75c0*/  VIADD R0, R0, UR14 ;  /* 0x0000000e00007c36 */ /* 0x000fe20008000000 */
[----:B------:R-:W-:Y:S02]  /*75d0*/  IADD3 R5, PT, PT, R3, R5, RZ ;  /* 0x0000000503057210 */ /* 0x000fe40007ffe0ff */
[----:B------:R-:W-:Y:S02]  /*75e0*/  IADD3 R3, PT, PT, R7, R9, RZ ;  /* 0x0000000907037210 */ /* 0x000fe40007ffe0ff */
[----:B------:R-:W-:Y:S02]  /*75f0*/  LEA.HI.X R5, R2, UR17, R5, 0x2, P0 ;  /* 0x0000001102057c11 */ /* 0x000fe400080f1405 */
[----:B------:R-:W-:-:S02]  /*7600*/  ISETP.GE.AND P0, PT, R0, UR15, PT ;  /* 0x0000000f00007c0c */ /* 0x000fc4000bf06270 */
[----:B------:R-:W-:Y:S01]  /*7610*/  LEA.HI.X R9, R6, UR19, R3, 0x2, P1 ;  /* 0x0000001306097c11 */ /* 0x000fe200088f1403 */
[----:B0-----:R0:W-:Y:S04]  /*7620*/  REDG.E.ADD.F32.FTZ.RN.STRONG.GPU desc[UR24][R4.64], R11 ;  /* 0x0000000b040079a6 */ /* 0x0011e8000c12f318 */
[----:B--2---:R0:W-:Y:S06]  /*7630*/  REDG.E.ADD.F32.FTZ.RN.STRONG.GPU desc[UR24][R8.64], R13 ;  /* 0x0000000d080079a6 */ /* 0x0041ec000c12f318 */
[----:B------:R-:W-:Y:S05]  /*7640*/  @!P0 BRA `(.L_x_3675) ;  /* 0xfffffffc00a48947 */ /* 0x000fea000383ffff */
[----:B------:R-:W-:Y:S05]  /*7650*/  BSYNC.RECONVERGENT B0 ;  /* 0x0000000000007941 */ /* 0x000fea0003800200 */
.L_x_3674:
[----:B------:R-:W-:Y:S05]  /*7660*/  EXIT ;  /* 0x000000000000794d */ /* 0x000fea0003800000 */
.L_x_3628:
[----:B------:R-:W-:Y:S01]  /*7670*/  HFMA2 R214, -RZ, RZ, 0, 5.9604644775390625e-08 ;  /* 0x00000001ffd67431 */ /* 0x000fe200000001ff */
[----:B------:R-:W-:Y:S01]  /*7680*/  MOV R241, R210 ;  /* 0x000000d200f17202 */ /* 0x000fe20000000f00 */
[----:B------:R-:W-:Y:S01]  /*7690*/  IMAD.MOV.U32 R6, RZ, RZ, -0x1 ;  /* 0xffffffffff067424 */ /* 0x000fe200078e00ff */
[----:B------:R-:W-:-:S07]  /*76a0*/  MOV R243, RZ ;  /* 0x000000ff00f37202 */ /* 0x000fce0000000f00 */
[----:B0-2--5:R-:W-:Y:S05]  /*76b0*/  WARPSYNC.COLLECTIVE R6, `(.L_x_3676) ;  /* 0x0000000006087348 */ /* 0x025fea0003c00000 */
[----:B------:R1:W3:Y:S02]  /*76c0*/  SHFL.UP P6, R4, R241, R214, R243 ;  /* 0x040000d6f1047389 */ /* 0x0002e400000c00f3 */
[----:B0123-5:R-:W-:Y:S05]  /*76d0*/  ENDCOLLECTIVE ;  /* 0x000000000000791b */ /* 0x02ffea0003800000 */
.L_x_3676:
[----:B------:R-:W-:Y:S02]  /*76e0*/  MOV R241, R5 ;  /* 0x0000000500f17202 */ /* 0x000fe40000000f00 */
[----:B------:R-:W-:-:S07]  /*76f0*/  MOV R7, R4 ;  /* 0x0000000400077202 */ /* 0x000fce0000000f00 */
[----:B------:R-:W-:Y:S05]  /*7700*/  WARPSYNC.COLLECTIVE R6, `(.L_x_3677) ;  /* 0x0000000006087348 */ /* 0x000fea0003c00000 */
[----:B------:R0:W1:Y:S02]  /*7710*/  SHFL.UP P6, R4, R241, R214, R243 ;  /* 0x040000d6f1047389 */ /* 0x00006400000c00f3 */
[----:B01----:R-:W-:Y:S05]  /*7720*/  ENDCOLLECTIVE ;  /* 0x000000000000791b */ /* 0x003fea0003800000 */
.L_x_3677:
[----:B------:R-:W-:Y:S02]  /*7730*/  IMAD.MOV.U32 R214, RZ, RZ, 0x2 ;  /* 0x00000002ffd67424 */ /* 0x000fe400078e00ff */
[C---:B------:R-:W-:Y:S01]  /*7740*/  FFMA.FTZ R4, R210.reuse, R4, R5 ;  /* 0x00000004d2047223 */ /* 0x040fe20000010005 */
[----:B------:R-:W-:-:S04]  /*7750*/  @P5 FMUL.FTZ R210, R210, R7 ;  /* 0x00000007d2d25220 */ /* 0x000fc80000410000 */
[----:B------:R-:W-:Y:S02]  /*7760*/  FSEL R229, R5, R4, !P5 ;  /* 0x0000000405e57208 */ /* 0x000fe40006800000 */
[----:B------:R-:W-:Y:S02]  /*7770*/  MOV R241, R210 ;  /* 0x000000d200f17202 */ /* 0x000fe40000000f00 */
[----:B------:R-:W-:-:S13]  /*7780*/  ISETP.GE.AND P5, PT, R128, 0x8, PT ;  /* 0x000000088000780c */ /* 0x000fda0003fa6270 */
[----:B------:R-:W-:Y:S05]  /*7790*/  WARPSYNC.COLLECTIVE R6, `(.L_x_3678) ;  /* 0x0000000006087348 */ /* 0x000fea0003c00000 */
[----:B------:R0:W1:Y:S02]  /*77a0*/  SHFL.UP P6, R4, R241, R214, R243 ;  /* 0x040000d6f1047389 */ /* 0x00006400000c00f3 */
[----:B01----:R-:W-:Y:S05]  /*77b0*/  ENDCOLLECTIVE ;  /* 0x000000000000791b */ /* 0x003fea0003800000 */
.L_x_3678:
[----:B------:R-:W-:Y:S02]  /*77c0*/  MOV R241, R229 ;  /* 0x000000e500f17202 */ /* 0x000fe40000000f00 */
[----:B------:R-:W-:-:S07]  /*77d0*/  MOV R7, R4 ;  /* 0x0000000400077202 */ /* 0x000fce0000000f00 */
[----:B------:R-:W-:Y:S05]  /*77e0*/  WARPSYNC.COLLECTIVE R6, `(.L_x_3679) ;  /* 0x0000000006087348 */ /* 0x000fea0003c00000 */
[----:B------:R0:W1:Y:S02]  /*77f0*/  SHFL.UP P6, R4, R241, R214, R243 ;  /* 0x040000d6f1047389 */ /* 0x00006400000c00f3 */
[----:B01----:R-:W-:Y:S05]  /*7800*/  ENDCOLLECTIVE ;  /* 0x000000000000791b */ /* 0x003fea0003800000 */
.L_x_3679:
[----:B------:R-:W-:Y:S02]  /*7810*/  IMAD.MOV.U32 R214, RZ, RZ, 0x4 ;  /* 0x00000004ffd67424 */ /* 0x000fe400078e00ff */
[C---:B------:R-:W-:Y:S01]  /*7820*/  FFMA.FTZ R4, R210.reuse, R4, R229 ;  /* 0x00000004d2047223 */ /* 0x040fe200000100e5 */
[----:B------:R-:W-:-:S04]  /*7830*/  @P4 FMUL.FTZ R210, R210, R7 ;  /* 0x00000007d2d24220 */ /* 0x000fc80000410000 */
[----:B------:R-:W-:Y:S02]  /*7840*/  FSEL R239, R229, R4, !P4 ;  /* 0x00000004e5ef7208 */ /* 0x000fe40006000000 */
[----:B------:R-:W-:-:S07]  /*7850*/  MOV R241, R210 ;  /* 0x000000d200f17202 */ /* 0x000fce0000000f00 */
[----:B------:R-:W-:Y:S05]  /*7860*/  WARPSYNC.COLLECTIVE R6, `(.L_x_3680) ;  /* 0x0000000006087348 */ /* 0x000fea0003c00000 */
[----:B------:R0:W1:Y:S02]  /*7870*/  SHFL.UP P6, R4, R241, R214, R243 ;  /* 0x040000d6f1047389 */ /* 0x00006400000c00f3 */
[----:B01----:R-:W-:Y:S05]  /*7880*/  ENDCOLLECTIVE ;  /* 0x000000000000791b */ /* 0x003fea0003800000 */
.L_x_3680:
[----:B------:R-:W-:Y:S02]  /*7890*/  MOV R241, R239 ;  /* 0x000000ef00f17202 */ /* 0x000fe40000000f00 */
[----:B------:R-:W-:-:S07]  /*78a0*/  MOV R5, R4 ;  /* 0x0000000400057202 */ /* 0x000fce0000000f00 */
[----:B------:R-:W-:Y:S05]  /*78b0*/  WARPSYNC.COLLECTIVE R6, `(.L_x_3681) ;  /* 0x0000000006087348 */ /* 0x000fea0003c00000 */
[----:B------:R0:W1:Y:S02]  /*78c0*/  SHFL.UP P6, R4, R241, R214, R243 ;  /* 0x040000d6f1047389 */ /* 0x00006400000c00f3 */
[----:B01----:R-:W-:Y:S05]  /*78d0*/  ENDCOLLECTIVE ;  /* 0x000000000000791b */ /* 0x003fea0003800000 */
.L_x_3681:
        /* <DEDUP_REMOVED lines=8> */
.L_x_3682:
[----:B------:R-:W-:Y:S02]  /*7960*/  MOV R241, R7 ;  /* 0x0000000700f17202 */ /* 0x000fe40000000f00 */
[----:B------:R-:W-:-:S07]  /*7970*/  MOV R5, R4 ;  /* 0x0000000400057202 */ /* 0x000fce0000000f00 */
[----:B------:R-:W-:Y:S05]  /*7980*/  WARPSYNC.COLLECTIVE R6, `(.L_x_3683) ;  /* 0x0000000006087348 */ /* 0x000fea0003c00000 */
[----:B------:R0:W1:Y:S02]  /*7990*/  SHFL.UP P6, R4, R241, R214, R243 ;  /* 0x040000d6f1047389 */ /* 0x00006400000c00f3 */
[----:B01----:R-:W-:Y:S05]  /*79a0*/  ENDCOLLECTIVE ;  /* 0x000000000000791b */ /* 0x003fea0003800000 */
.L_x_3683:
        /* <DEDUP_REMOVED lines=8> */
.L_x_3684:
[----:B------:R-:W-:Y:S02]  /*7a30*/  MOV R241, R5 ;  /* 0x0000000500f17202 */ /* 0x000fe40000000f00 */
[----:B------:R-:W-:-:S07]  /*7a40*/  MOV R229, R4 ;  /* 0x0000000400e57202 */ /* 0x000fce0000000f00 */
[----:B------:R-:W-:Y:S05]  /*7a50*/  WARPSYNC.COLLECTIVE R6, `(.L_x_3685) ;  /* 0x0000000006087348 */ /* 0x000fea0003c00000 */
[----:B------:R0:W1:Y:S02]  /*7a60*/  SHFL.UP P6, R4, R241, R214, R243 ;  /* 0x040000d6f1047389 */ /* 0x00006400000c00f3 */
[----:B01----:R-:W-:Y:S05]  /*7a70*/  ENDCOLLECTIVE ;  /* 0x000000000000791b */ /* 0x003fea0003800000 */
.L_x_3685:
[----:B------:R-:W-:Y:S05]  /*7a80*/  BRA `(.L_x_3686) ;  /* 0xffffffc0003c7947 */ /* 0x000fea000383ffff */
.L_x_3629:
[----:B------:R-:W-:Y:S01]  /*7a90*/  HFMA2 R7, -RZ, RZ, 0, 1.847743988037109375e-06 ;  /* 0x0000001fff077431 */ /* 0x000fe200000001ff */
[----:B------:R-:W-:Y:S01]  /*7aa0*/  BSSY B0, `(.L_x_3687) ;  /* 0x0000007000007945 */ /* 0x000fe20003800000 */
[----:B------:R-:W-:Y:S01]  /*7ab0*/  MOV R239, R210 ;  /* 0x000000d200ef7202 */ /* 0x000fe20000000f00 */
[----:B------:R-:W-:Y:S01]  /*7ac0*/  IMAD.MOV.U32 R208, RZ, RZ, 0x1f ;  /* 0x0000001fffd07424 */ /* 0x000fe200078e00ff */
[----:B------:R-:W-:-:S07]  /*7ad0*/  MOV R6, 0xffffffff ;  /* 0xffffffff00067802 */ /* 0x000fce0000000f00 */
[----:B0-2--5:R-:W-:Y:S05]  /*7ae0*/  WARPSYNC.COLLECTIVE R6, `(.L_x_3688) ;  /* 0x0000000006087348 */ /* 0x025fea0003c00000 */
[----:B------:R1:W3:Y:S02]  /*7af0*/  SHFL.IDX P3, R218, R239, R208, R7 ;  /* 0x000000d0efda7389 */ /* 0x0002e40000060007 */
[----:B0123-5:R-:W-:Y:S05]  /*7b00*/  ENDCOLLECTIVE ;  /* 0x000000000000791b */ /* 0x02ffea0003800000 */
.L_x_3688:
[----:B------:R-:W-:Y:S05]  /*7b10*/  BSYNC B0 ;  /* 0x0000000000007941 */ /* 0x000fea0003800000 */
.L_x_3687:
[----:B------:R-:W-:Y:S05]  /*7b20*/  BRA `(.L_x_3689) ;  /* 0xffffffc0002c7947 */ /* 0x000fea000383ffff */
.L_x_3630:
        /* <DEDUP_REMOVED lines=8> */
.L_x_3691:
[----:B------:R-:W-:Y:S05]  /*7bb0*/  BSYNC B0 ;  /* 0x0000000000007941 */ /* 0x000fea0003800000 */
.L_x_3690:
[----:B------:R-:W-:Y:S05]  /*7bc0*/  BRA `(.L_x_3692) ;  /* 0xffffffc0000c7947 */ /* 0x000fea000383ffff */
.L_x_3631:
[----:B------:R-:W-:Y:S01]  /*7bd0*/  HFMA2 R243, -RZ, RZ, 0, 0 ;  /* 0x00000000fff37431 */ /* 0x000fe200000001ff */
[----:B------:R-:W-:Y:S01]  /*7be0*/  BSSY B0, `(.L_x_3693) ;  /* 0x0000007000007945 */ /* 0x000fe20003800000 */
[----:B------:R-:W-:Y:S01]  /*7bf0*/  MOV R241, R210 ;  /* 0x000000d200f17202 */ /* 0x000fe20000000f00 */
[----:B------:R-:W-:Y:S01]  /*7c00*/  IMAD.MOV.U32 R214, RZ, RZ, 0x1 ;  /* 0x00000001ffd67424 */ /* 0x000fe200078e00ff */
[----:B------:R-:W-:-:S07]  /*7c10*/  MOV R6, 0xffffffff ;  /* 0xffffffff00067802 */ /* 0x000fce0000000f00 */
[----:B0-2--5:R-:W-:Y:S05]  /*7c20*/  WARPSYNC.COLLECTIVE R6, `(.L_x_3694) ;  /* 0x0000000006087348 */ /* 0x025fea0003c00000 */
[----:B------:R1:W3:Y:S02]  /*7c30*/  SHFL.UP P6, R4, R241, R214, R243 ;  /* 0x040000d6f1047389 */ /* 0x0002e400000c00f3 */
[----:B0123-5:R-:W-:Y:S05]  /*7c40*/  ENDCOLLECTIVE ;  /* 0x000000000000791b */ /* 0x02ffea0003800000 */
.L_x_3694:
[----:B------:R-:W-:Y:S05]  /*7c50*/  BSYNC B0 ;  /* 0x0000000000007941 */ /* 0x000fea0003800000 */
.L_x_3693:
[----:B------:R-:W-:Y:S02]  /*7c60*/  HFMA2 R214, -RZ, RZ, 0, 5.9604644775390625e-08 ;  /* 0x00000001ffd67431 */ /* 0x000fe400000001ff */
[----:B------:R-:W-:Y:S02]  /*7c70*/  IMAD.MOV.U32 R241, RZ, RZ, R212 ;  /* 0x000000fffff17224 */ /* 0x000fe400078e00d4 */
[----:B------:R-:W-:Y:S01]  /*7c80*/  HFMA2 R208, -RZ, RZ, 0, 0 ;  /* 0x00000000ffd07431 */ /* 0x000fe200000001ff */
[----:B------:R-:W-:Y:S02]  /*7c90*/  MOV R243, RZ ;  /* 0x000000ff00f37202 */ /* 0x000fe40000000f00 */
[----:B------:R-:W-:Y:S02]  /*7ca0*/  MOV R6, 0xffffffff ;  /* 0xffffffff00067802 */ /* 0x000fe40000000f00 */
[----:B------:R-:W-:Y:S02]  /*7cb0*/  MOV R239, R2 ;  /* 0x0000000200ef7202 */ /* 0x000fe40000000f00 */
[----:B------:R-:W-:-:S02]  /*7cc0*/  MOV R7, 0x1f ;  /* 0x0000001f00077802 */ /* 0x000fc40000000f00 */
[----:B------:R-:W-:-:S07]  /*7cd0*/  MOV R210, R4 ;  /* 0x0000000400d27202 */ /* 0x000fce0000000f00 */
[----:B------:R-:W-:Y:S05]  /*7ce0*/  WARPSYNC.COLLECTIVE R6, `(.L_x_3695) ;  /* 0x0000000006087348 */ /* 0x000fea0003c00000 */
[----:B------:R0:W1:Y:S02]  /*7cf0*/  SHFL.UP P6, R4, R241, R214, R243 ;  /* 0x040000d6f1047389 */ /* 0x00006400000c00f3 */
[----:B01----:R-:W-:Y:S05]  /*7d00*/  ENDCOLLECTIVE ;  /* 0x000000000000791b */ /* 0x003fea0003800000 */
.L_x_3695:
[----:B------:R-:W-:Y:S05]  /*7d10*/  WARPSYNC.COLLECTIVE R6, `(.L_x_3696) ;  /* 0x0000000006087348 */ /* 0x000fea0003c00000 */
[----:B------:R0:W1:Y:S02]  /*7d20*/  SHFL.IDX P3, R218, R239, R208, R7 ;  /* 0x000000d0efda7389 */ /* 0x0000640000060007 */
[----:B01----:R-:W-:Y:S05]  /*7d30*/  ENDCOLLECTIVE ;  /* 0x000000000000791b */ /* 0x003fea0003800000 */
.L_x_3696:
[----:B------:R-:W-:Y:S01]  /*7d40*/  MOV R239, R3 ;  /* 0x0000000300ef7202 */ /* 0x000fe20000000f00 */
[----:B------:R-:W-:Y:S02]  /*7d50*/  IMAD.MOV.U32 R229, RZ, RZ, R4 ;  /* 0x000000ffffe57224 */ /* 0x000fe400078e0004 */
[----:B------:R-:W-:-:S07]  /*7d60*/  IMAD.MOV.U32 R4, RZ, RZ, R218 ;  /* 0x000000ffff047224 */ /* 0x000fce00078e00da */
[----:B------:R-:W-:Y:S05]  /*7d70*/  WARPSYNC.COLLECTIVE R6, `(.L_x_3697) ;  /* 0x0000000006087348 */ /* 0x000fea0003c00000 */
[----:B------:R0:W1:Y:S02]  /*7d80*/  SHFL.IDX P3, R218, R239, R208, R7 ;  /* 0x000000d0efda7389 */ /* 0x0000640000060007 */
[----:B01----:R-:W-:Y:S05]  /*7d90*/  ENDCOLLECTIVE ;  /* 0x000000000000791b */ /* 0x003fea0003800000 */
.L_x_3697:
[----:B------:R-:W-:Y:S01]  /*7da0*/  MOV R5, R218 ;  /* 0x000000da00057202 */ /* 0x000fe20000000f00 */
[----:B------:R-:W-:Y:S06]  /*7db0*/  BRA `(.L_x_3698) ;  /* 0xffffffbc00a87947 */ /* 0x000fec000383ffff */
.L_x_3633:
[----:B------:R-:W-:Y:S01]  /*7dc0*/  HFMA2 R245, -RZ, RZ, 0, 1.847743988037109375e-06 ;  /* 0x0000001ffff57431 */ /* 0x000fe200000001ff */
[----:B------:R-:W-:Y:S01]  /*7dd0*/  MOV R243, R4 ;  /* 0x0000000400f37202 */ /* 0x000fe20000000f00 */
[----:B------:R-:W-:Y:S01]  /*7de0*/  IMAD.MOV.U32 R220, RZ, RZ, 0x1 ;  /* 0x00000001ffdc7424 */ /* 0x000fe200078e00ff */
[----:B------:R-:W-:-:S07]  /*7df0*/  MOV R6, 0xffffffff ;  /* 0xffffffff00067802 */ /* 0x000fce0000000f00 */
[----:B------:R-:W-:Y:S05]  /*7e00*/  WARPSYNC.COLLECTIVE R6, `(.L_x_3699) ;  /* 0x0000000006087348 */ /* 0x000fea0003c00000 */
[----:B------:R0:W1:Y:S02]  /*7e10*/  SHFL.DOWN P3, R208, R243, R220, R245 ;  /* 0x080000dcf3d07389 */ /* 0x00006400000600f5 */
[----:B01----:R-:W-:Y:S05]  /*7e20*/  ENDCOLLECTIVE ;  /* 0x000000000000791b */ /* 0x003fea0003800000 */
.L_x_3699:
[----:B------:R-:W-:Y:S01]  /*7e30*/  IMAD.MOV.U32 R243, RZ, RZ, R5 ;  /* 0x000000fffff37224 */ /* 0x000fe200078e0005 */
[----:B------:R-:W-:-:S07]  /*7e40*/  MOV R7, R208 ;  /* 0x000000d000077202 */ /* 0x000fce0000000f00 */
[----:B------:R-:W-:Y:S05]  /*7e50*/  WARPSYNC.COLLECTIVE R6, `(.L_x_3700) ;  /* 0x0000000006087348 */ /* 0x000fea0003c00000 */
[----:B------:R0:W1:Y:S02]  /*7e60*/  SHFL.DOWN P3, R208, R243, R220, R245 ;  /* 0x080000dcf3d07389 */ /* 0x00006400000600f5 */
[----:B01----:R-:W-:Y:S05]  /*7e70*/  ENDCOLLECTIVE ;  /* 0x000000000000791b */ /* 0x003fea0003800000 */
.L_x_3700:
[----:B------:R-:W-:Y:S01]  /*7e80*/  @P0 FMUL.FTZ R7, R7, R4 ;  /* 0x0000000407070220 */ /* 0x000fe20000410000 */
[----:B------:R-:W-:Y:S02]  /*7e90*/  IMAD.MOV.U32 R220, RZ, RZ, 0x2 ;  /* 0x00000002ffdc7424 */ /* 0x000fe400078e00ff */
        /* <DEDUP_REMOVED lines=8> */
.L_x_3701:
[----:B------:R-:W-:Y:S02]  /*7f20*/  MOV R243, R5 ;  /* 0x0000000500f37202 */ /* 0x000fe40000000f00 */
[----:B------:R-:W-:-:S07]  /*7f30*/  MOV R7, R208 ;  /* 0x000000d000077202 */ /* 0x000fce0000000f00 */
[----:B------:R-:W-:Y:S05]  /*7f40*/  WARPSYNC.COLLECTIVE R6, `(.L_x_3702) ;  /* 0x0000000006087348 */ /* 0x000fea0003c00000 */
[----:B------:R0:W1:Y:S02]  /*7f50*/  SHFL.DOWN P3, R208, R243, R220, R245 ;  /* 0x080000dcf3d07389 */ /* 0x00006400000600f5 */
[----:B01----:R-:W-:Y:S05]  /*7f60*/  ENDCOLLECTIVE ;  /* 0x000000000000791b */ /* 0x003fea0003800000 */
.L_x_3702:
[C---:B------:R-:W-:Y:S01]  /*7f70*/  @!P0 FMUL.FTZ R7, R4.reuse, R7 ;  /* 0x0000000704078220 */ /* 0x040fe20000410000 */
[----:B------:R-:W-:Y:S02]  /*7f80*/  HFMA2 R220, -RZ, RZ, 0, 2.384185791015625e-07 ;  /* 0x00000004ffdc7431 */ /* 0x000fe400000001ff */
[----:B------:R-:W-:Y:S01]  /*7f90*/  @!P0 FFMA.FTZ R208, R4, R208, R5 ;  /* 0x000000d004d08223 */ /* 0x000fe20000010005 */
[----:B------:R-:W-:-:S04]  /*7fa0*/  @!P0 IMAD.MOV.U32 R4, RZ, RZ, R7 ;  /* 0x000000ffff048224 */ /* 0x000fc800078e0007 */
[----:B------:R-:W-:Y:S02]  /*7fb0*/  @!P0 MOV R5, R208 ;  /* 0x000000d000058202 */ /* 0x000fe40000000f00 */
[----:B------:R-:W-:Y:S02]  /*7fc0*/  MOV R243, R4 ;  /* 0x0000000400f37202 */ /* 0x000fe40000000f00 */
[----:B------:R-:W-:-:S13]  /*7fd0*/  ISETP.GT.U32.AND P0, PT, R186, 0x1b, PT ;  /* 0x0000001bba00780c */ /* 0x000fda0003f04070 */
[----:B------:R-:W-:Y:S05]  /*7fe0*/  WARPSYNC.COLLECTIVE R6, `(.L_x_3703) ;  /* 0x0000000006087348 */ /* 0x000fea0003c00000 */
[----:B------:R0:W1:Y:S02]  /*7ff0*/  SHFL.DOWN P3, R208, R243, R220, R245 ;  /* 0x080000dcf3d07389 */ /* 0x00006400000600f5 */
[----:B01----:R-:W-:Y:S05]  /*8000*/  ENDCOLLECTIVE ;  /* 0x000000000000791b */ /* 0x003fea0003800000 */
.L_x_3703:
[----:B------:R-:W-:Y:S01]  /*8010*/  IMAD.MOV.U32 R243, RZ, RZ, R5 ;  /* 0x000000fffff37224 */ /* 0x000fe200078e0005 */
[----:B------:R-:W-:-:S07]  /*8020*/  MOV R7, R208 ;  /* 0x000000d000077202 */ /* 0x000fce0000000f00 */
[----:B------:R-:W-:Y:S05]  /*8030*/  WARPSYNC.COLLECTIVE R6, `(.L_x_3704) ;  /* 0x0000000006087348 */ /* 0x000fea0003c00000 */
[----:B------:R0:W1:Y:S02]  /*8040*/  SHFL.DOWN P3, R208, R243, R220, R245 ;  /* 0x080000dcf3d07389 */ /* 0x00006400000600f5 */
[----:B01----:R-:W-:Y:S05]  /*8050*/  ENDCOLLECTIVE ;  /* 0x000000000000791b */ /* 0x003fea0003800000 */
.L_x_3704:
[C---:B------:R-:W-:Y:S01]  /*8060*/  @!P0 FMUL.FTZ R7, R4.reuse, R7 ;  /* 0x0000000704078220 */ /* 0x040fe20000410000 */
[----:B------:R-:W-:Y:S02]  /*8070*/  HFMA2 R220, -RZ, RZ, 0, 4.76837158203125e-07 ;  /* 0x00000008ffdc7431 */ /* 0x000fe400000001ff */
        /* <DEDUP_REMOVED lines=8> */
.L_x_3705:
[----:B------:R-:W-:Y:S01]  /*8100*/  MOV R243, R5 ;  /* 0x0000000500f37202 */ /* 0x000fe20000000f00 */
[----:B------:R-:W-:-:S07]  /*8110*/  IMAD.MOV.U32 R7, RZ, RZ, R208 ;  /* 0x000000ffff077224 */ /* 0x000fce00078e00d0 */
[----:B------:R-:W-:Y:S05]  /*8120*/  WARPSYNC.COLLECTIVE R6, `(.L_x_3706) ;  /* 0x0000000006087348 */ /* 0x000fea0003c00000 */
[----:B------:R0:W1:Y:S02]  /*8130*/  SHFL.DOWN P3, R208, R243, R220, R245 ;  /* 0x080000dcf3d07389 */ /* 0x00006400000600f5 */
[----:B01----:R-:W-:Y:S05]  /*8140*/  ENDCOLLECTIVE ;  /* 0x000000000000791b */ /* 0x003fea0003800000 */
.L_x_3706:
[C---:B------:R-:W-:Y:S01]  /*8150*/  @!P0 FMUL.FTZ R7, R4.reuse, R7 ;  /* 0x0000000704078220 */ /* 0x040fe20000410000 */
[----:B------:R-:W-:Y:S02]  /*8160*/  IMAD.MOV.U32 R220, RZ, RZ, 0x10 ;  /* 0x00000010ffdc7424 */ /* 0x000fe400078e00ff */
        /* <DEDUP_REMOVED lines=8> */
.L_x_3707:
[----:B------:R-:W-:Y:S02]  /*81f0*/  MOV R243, R5 ;  /* 0x0000000500f37202 */ /* 0x000fe40000000f00 */
[----:B------:R-:W-:-:S07]  /*8200*/  MOV R7, R208 ;  /* 0x000000d000077202 */ /* 0x000fce0000000f00 */
[----:B------:R-:W-:Y:S05]  /*8210*/  WARPSYNC.COLLECTIVE R6, `(.L_x_3708) ;  /* 0x0000000006087348 */ /* 0x000fea0003c00000 */
[----:B------:R0:W1:Y:S02]  /*8220*/  SHFL.DOWN P3, R208, R243, R220, R245 ;  /* 0x080000dcf3d07389 */ /* 0x00006400000600f5 */
[----:B01----:R-:W-:Y:S05]  /*8230*/  ENDCOLLECTIVE ;  /* 0x000000000000791b */ /* 0x003fea0003800000 */
.L_x_3708:
[C---:B------:R-:W-:Y:S01]  /*8240*/  @!P0 FMUL.FTZ R7, R4.reuse, R7 ;  /* 0x0000000704078220 */ /* 0x040fe20000410000 */
[----:B------:R-:W-:Y:S02]  /*8250*/  HFMA2 R220, -RZ, RZ, 0, 5.9604644775390625e-08 ;  /* 0x00000001ffdc7431 */ /* 0x000fe400000001ff */
[----:B------:R-:W-:Y:S02]  /*8260*/  @!P0 FFMA.FTZ R208, R4, R208, R5 ;  /* 0x000000d004d08223 */ /* 0x000fe40000010005 */
[----:B------:R-:W-:Y:S02]  /*8270*/  @!P0 MOV R4, R7 ;  /* 0x0000000700048202 */ /* 0x000fe40000000f00 */
[----:B------:R-:W-:Y:S02]  /*8280*/  MOV R7, 0x1f ;  /* 0x0000001f00077802 */ /* 0x000fe40000000f00 */
[----:B------:R-:W-:Y:S01]  /*8290*/  @!P0 MOV R5, R208 ;  /* 0x000000d000058202 */ /* 0x000fe20000000f00 */
[----:B------:R-:W-:-:S02]  /*82a0*/  HFMA2 R208, -RZ, RZ, 0, 0 ;  /* 0x00000000ffd07431 */ /* 0x000fc400000001ff */
[----:B------:R-:W-:Y:S01]  /*82b0*/  IMAD.MOV.U32 R239, RZ, RZ, R4 ;  /* 0x000000ffffef7224 */ /* 0x000fe200078e0004 */
[----:B------:R-:W-:Y:S02]  /*82c0*/  MOV R243, R4 ;  /* 0x0000000400f37202 */ /* 0x000fe40000000f00 */
[----:B------:R-:W-:-:S13]  /*82d0*/  ISETP.NE.AND P0, PT, R148, 0x1f, PT ;  /* 0x0000001f9400780c */ /* 0x000fda0003f05270 */
[----:B------:R-:W-:Y:S05]  /*82e0*/  WARPSYNC.COLLECTIVE R6, `(.L_x_3709) ;  /* 0x0000000006087348 */ /* 0x000fea0003c00000 */
[----:B------:R0:W1:Y:S02]  /*82f0*/  SHFL.IDX P3, R218, R239, R208, R7 ;  /* 0x000000d0efda7389 */ /* 0x0000640000060007 */
[----:B01----:R-:W-:Y:S05]  /*8300*/  ENDCOLLECTIVE ;  /* 0x000000000000791b */ /* 0x003fea0003800000 */
.L_x_3709:
[----:B------:R-:W-:Y:S02]  /*8310*/  MOV R239, R5 ;  /* 0x0000000500ef7202 */ /* 0x000fe40000000f00 */
[----:B------:R-:W-:-:S07]  /*8320*/  MOV R210, R218 ;  /* 0x000000da00d27202 */ /* 0x000fce0000000f00 */
[----:B------:R-:W-:Y:S05]  /*8330*/  WARPSYNC.COLLECTIVE R6, `(.L_x_3710) ;  /* 0x0000000006087348 */ /* 0x000fea0003c00000 */
[----:B------:R0:W1:Y:S02]  /*8340*/  SHFL.IDX P3, R218, R239, R208, R7 ;  /* 0x000000d0efda7389 */ /* 0x0000640000060007 */
[----:B01----:R-:W-:Y:S05]  /*8350*/  ENDCOLLECTIVE ;  /* 0x000000000000791b */ /* 0x003fea0003800000 */
.L_x_3710:
[----:B------:R-:W-:Y:S05]  /*8360*/  WARPSYNC.COLLECTIVE R6, `(.L_x_3711) ;  /* 0x0000000006087348 */ /* 0x000fea0003c00000 */
[----:B------:R0:W1:Y:S02]  /*8370*/  SHFL.DOWN P3, R208, R243, R220, R245 ;  /* 0x080000dcf3d07389 */ /* 0x00006400000600f5 */
[----:B01----:R-:W-:Y:S05]  /*8380*/  ENDCOLLECTIVE ;  /* 0x000000000000791b */ /* 0x003fea0003800000 */
.L_x_3711:
[----:B------:R-:W-:Y:S02]  /*8390*/  MOV R239, R2 ;  /* 0x0000000200ef7202 */ /* 0x000fe40000000f00 */
[----:B------:R-:W-:Y:S01]  /*83a0*/  MOV R243, R5 ;  /* 0x0000000500f37202 */ /* 0x000fe20000000f00 */
[----:B------:R-:W-:Y:S01]  /*83b0*/  IMAD.MOV.U32 R212, RZ, RZ, R218 ;  /* 0x000000ffffd47224 */ /* 0x000fe200078e00da */
[----:B------:R-:W-:-:S03]  /*83c0*/  MOV R214, R208 ;  /* 0x000000d000d67202 */ /* 0x000fc60000000f00 */
[----:B------:R-:W-:-:S07]  /*83d0*/  FFMA.FTZ R212, R3, R210, R212 ;  /* 0x000000d203d47223 */ /* 0x000fce00000100d4 */
[----:B------:R-:W-:Y:S05]  /*83e0*/  WARPSYNC.COLLECTIVE R6, `(.L_x_3712) ;  /* 0x0000000006087348 */ /* 0x000fea0003c00000 */
[----:B------:R0:W1:Y:S02]  /*83f0*/  SHFL.DOWN P3, R208, R243, R220, R245 ;  /* 0x080000dcf3d07389 */ /* 0x00006400000600f5 */
[----:B01----:R-:W-:Y:S05]  /*8400*/  ENDCOLLECTIVE ;  /* 0x000000000000791b */ /* 0x003fea0003800000 */
.L_x_3712:
[----:B------:R-:W-:Y:S01]  /*8410*/  FMUL.FTZ R210, R2, R210 ;  /* 0x000000d202d27220 */ /* 0x000fe20000410000 */
[----:B------:R-:W-:Y:S02]  /*8420*/  IMAD.MOV.U32 R241, RZ, RZ, R208 ;  /* 0x000000fffff17224 */ /* 0x000fe400078e00d0 */
[----:B------:R-:W-:-:S07]  /*8430*/  HFMA2 R208, -RZ, RZ, 0, 0 ;  /* 0x00000000ffd07431 */ /* 0x000fce00000001ff */
[----:B------:R-:W-:Y:S05]  /*8440*/  WARPSYNC.COLLECTIVE R6, `(.L_x_3713) ;  /* 0x0000000006087348 */ /* 0x000fea0003c00000 */
[----:B------:R0:W1:Y:S02]  /*8450*/  SHFL.IDX P3, R218, R239, R208, R7 ;  /* 0x000000d0efda7389 */ /* 0x0000640000060007 */
[----:B01----:R-:W-:Y:S05]  /*8460*/  ENDCOLLECTIVE ;  /* 0x000000000000791b */ /* 0x003fea0003800000 */
.L_x_3713:
[----:B------:R-:W-:Y:S02]  /*8470*/  MOV R239, R3 ;  /* 0x0000000300ef7202 */ /* 0x000fe40000000f00 */
[----:B------:R-:W-:-:S07]  /*8480*/  MOV R216, R218 ;  /* 0x000000da00d87202 */ /* 0x000fce0000000f00 */
[----:B------:R-:W-:Y:S05]  /*8490*/  WARPSYNC.COLLECTIVE R6, `(.L_x_3714) ;  /* 0x0000000006087348 */ /* 0x000fea0003c00000 */
[----:B------:R0:W1:Y:S02]  /*84a0*/  SHFL.IDX P3, R218, R239, R208, R7 ;  /* 0x000000d0efda7389 */ /* 0x0000640000060007 */
[----:B01----:R-:W-:Y:S05]  /*84b0*/  ENDCOLLECTIVE ;  /* 0x000000000000791b */ /* 0x003fea0003800000 */
.L_x_3714:
[----:B------:R-:W-:Y:S05]  /*84c0*/  BRA `(.L_x_3715) ;  /* 0xffffffbc00c47947 */ /* 0x000fea000383ffff */
.L_x_3716:
        /* <DEDUP_REMOVED lines=11> */
.L_x_10444:


//--------------------- .text._Z25selective_scan_bwd_kernelI32Selective_Scan_bwd_kernel_traitsILi64ELi16ELb0ELb0ELb1ELb0ELb1EN3c104HalfEfEEv12SSMParamsBwd --------------------------
	.section	.text._Z25selective_scan_bwd_kernelI32Selective_Scan_bwd_kernel_traitsILi64ELi16ELb0ELb0ELb1ELb0ELb1EN3c104HalfEfEEv12SSMParamsBwd,"ax",@progbits
	.align	128
        .global         _Z25selective_scan_bwd_kernelI32Selective_Scan_bwd_kernel_traitsILi64ELi16ELb0ELb0ELb1ELb0ELb1EN3c104HalfEfEEv12SSMParamsBwd
        .type           _Z25selective_scan_bwd_kernelI32Selective_Scan_bwd_kernel_traitsILi64ELi16ELb0ELb0ELb1ELb0ELb1EN3c104HalfEfEEv12SSMParamsBwd,@function
        .size           _Z25selective_scan_bwd_kernelI32Selective_Scan_bwd_kernel_traitsILi64ELi16ELb0ELb0ELb1ELb0ELb1EN3c104HalfEfEEv12SSMParamsBwd,(.L_x_10445 - _Z25selective_scan_bwd_kernelI32Selective_Scan_bwd_kernel_traitsILi64ELi16ELb0ELb0ELb1ELb0ELb1EN3c104HalfEfEEv12SSMParamsBwd)
        .other          _Z25selective_scan_bwd_kernelI32Selective_Scan_bwd_kernel_traitsILi64ELi16ELb0ELb0ELb1ELb0ELb1EN3c104HalfEfEEv12SSMParamsBwd,@"STO_CUDA_ENTRY STV_DEFAULT"
_Z25selective_scan_bwd_kernelI32Selective_Scan_bwd_kernel_traitsILi64ELi16ELb0ELb0ELb1ELb0ELb1EN3c104HalfEfEEv12SSMParamsBwd:
.text._Z25selective_scan_bwd_kernelI32Selective_Scan_bwd_kernel_traitsILi64ELi16ELb0ELb0ELb1ELb0ELb1EN3c104HalfEfEEv12SSMParamsBwd:
        /* <DEDUP_REMOVED lines=27> */
[----:B------:R-:W-:Y:S02]  /*01b0*/  MOV R4, UR6 ;  /* 0x0000000600047c02 */ /* 0x000fe40008000f00 */
[----:B------:R-:W-:-:S03]  /*01c0*/  MOV R3, UR5 ;  /* 0x0000000500037c02 */ /* 0x000fc60008000f00 */
[----:B------:R-:W-:Y:S02]  /*01d0*/  MOV R5, UR7 ;  /* 0x0000000700057c02 */ /* 0x000fe40008000f00 */
[----:B----4-:R-:W5:Y:S01]  /*01e0*/  @P0 LDG.E R157, desc[UR30][R2.64] ;  /* 0x0000001e029d0981 */ /* 0x010f62000c1e1900 */
[----:B0-----:R-:W-:Y:S01]  /*01f0*/  IADD3 R6, PT, PT, R0, 0xffffffe, RZ ;  /* 0x0ffffffe00067810 */ /* 0x001fe20007ffe0ff */
[----:B------:R-:W-:Y:S02]  /*0200*/  UIMAD.WIDE.U32 UR4, UR36, UR12, URZ ;  /* 0x0000000c240472a5 */ /* 0x000fe4000f8e00ff */
[----:B------:R0:W5:Y:S01]  /*0210*/  @P1 LDG.E R150, desc[UR30][R4.64] ;  /* 0x0000001e04961981 */ /* 0x000162000c1e1900 */
[----:B------:R-:W-:Y:S01]  /*0220*/  UIMAD.WIDE.U32 UR6, UR36, UR16, URZ ;  /* 0x00000010240672a5 */ /* 0x000fe2000f8e00ff */
[----:B------:R3:W4:Y:S01]  /*0230*/  F2I.FTZ.U32.TRUNC.NTZ R7, R6 ;  /* 0x0000000600077305 */ /* 0x000722000021f000 */
[----:B------:R-:W-:Y:S01]  /*0240*/  IABS R0, UR29 ;  /* 0x0000001d00007c13 */ /* 0x000fe20008000000 */
[----:B------:R-:W-:Y:S01]  /*0250*/  UIMAD UR5, UR36, UR13, UR5 ;  /* 0x0000000d240572a4 */ /* 0x000fe2000f8e0205 */
[----:B------:R-:W-:Y:S01]  /*0260*/  HFMA2 R153, -RZ, RZ, 0, 0 ;  /* 0x00000000ff997431 */ /* 0x000fe200000001ff */
[----:B------:R-:W-:-:S02]  /*0270*/  UIMAD UR7, UR36, UR17, UR7 ;  /* 0x00000011240772a4 */ /* 0x000fc4000f8e0207 */
[----:B------:R-:W-:Y:S02]  /*0280*/  UIMAD.WIDE.U32 UR8, UR29, UR14, UR4 ;  /* 0x0000000e1d0872a5 */ /* 0x000fe4000f8e0004 */
[----:B------:R-:W-:Y:S01]  /*0290*/  UIMAD.WIDE.U32 UR10, UR29, UR18, UR6 ;  /* 0x000000121d0a72a5 */ /* 0x000fe2000f8e0006 */
[----:B---3--:R-:W-:Y:S01]  /*02a0*/  MOV R6, RZ ;  /* 0x000000ff00067202 */ /* 0x008fe20000000f00 */
[----:B-1----:R-:W-:Y:S01]  /*02b0*/  ULEA UR16, UR20, 0xfffffc00, 0xa ;  /* 0xfffffc0014107891 */ /* 0x002fe2000f8e50ff */
[----:B0-----:R-:W0:Y:S01]  /*02c0*/  LDC.64 R4, c[0x0][0x3e8] ;  /* 0x0000fa00ff047b82 */ /* 0x001e220000000a00 */
[----:B------:R-:W1:Y:S01]  /*02d0*/  LDCU.64 UR12, c[0x0][0x498] ;  /* 0x00009300ff0c77ac */ /* 0x000e620008000a00 */
[----:B----4-:R-:W-:Y:S02]  /*02e0*/  IMAD.MOV R2, RZ, RZ, -R7 ;  /* 0x000000ffff027224 */ /* 0x010fe400078e0a07 */
[----:B------:R-:W3:Y:S02]  /*02f0*/  LDCU.128 UR4, c[0x0][0x460] ;  /* 0x00008c00ff0477ac */ /* 0x000ee40008000c00 */
[----:B------:R-:W-:Y:S01]  /*0300*/  IMAD R3, R2, R9, RZ ;  /* 0x0000000902037224 */ /* 0x000fe200078e02ff */
[----:B------:R-:W-:-:S02]  /*0310*/  UIADD3 UR8, UP1, UPT, UR16, UR8, URZ ;  /* 0x0000000810087290 */ /* 0x000fc4000ff3e0ff */
[----:B--2---:R-:W-:Y:S01]  /*0320*/  UISETP.NE.U32.AND UP0, UPT, UR32, URZ, UPT ;  /* 0x000000ff2000728c */ /* 0x004fe2000bf05070 */
[----:B------:R-:W-:Y:S01]  /*0330*/  IMAD.HI.U32 R6, R7, R3, R6 ;  /* 0x0000000307067227 */ /* 0x000fe200078e0006 */
[----:B------:R-:W-:Y:S02]  /*0340*/  UIMAD UR24, UR29, UR15, UR9 ;  /* 0x0000000f1d1872a4 */ /* 0x000fe4000f8e0209 */
[----:B------:R-:W-:Y:S01]  /*0350*/  USHF.R.S32.HI UR17, URZ, 0x1f, UR16 ;  /* 0x0000001fff117899 */ /* 0x000fe20008011410 */
[----:B------:R-:W2:Y:S02]  /*0360*/  LDCU.64 UR14, c[0x0][0x3d0] ;  /* 0x00007a00ff0e77ac */ /* 0x000ea40008000a00 */
[----:B------:R-:W-:Y:S02]  /*0370*/  IMAD.HI.U32 R155, R6, R0, RZ ;  /* 0x00000000069b7227 */ /* 0x000fe400078e00ff */
[----:B------:R-:W4:Y:S01]  /*0380*/  LDC.64 R6, c[0x0][0x450] ;  /* 0x00011400ff067b82 */ /* 0x000f220000000a00 */
[----:B------:R-:W-:-:S02]  /*0390*/  UIADD3 UR10, UP3, UPT, UR16, UR10, URZ ;  /* 0x0000000a100a7290 */ /* 0x000fc4000ff7e0ff */
[----:B------:R-:W-:Y:S01]  /*03a0*/  IADD3 R2, PT, PT, -R155, RZ, RZ ;  /* 0x000000ff9b027210 */ /* 0x000fe20007ffe1ff */
[----:B------:R-:W-:Y:S02]  /*03b0*/  UISETP.NE.AND.EX UP0, UPT, UR33, URZ, UPT, UP0 ;  /* 0x000000ff2100728c */ /* 0x000fe4000bf05300 */
[----:B---3--:R-:W-:Y:S02]  /*03c0*/  ULEA UR23, UP2, UR8, UR4, 0x1 ;  /* 0x0000000408177291 */ /* 0x008fe4000f8408ff */
[C---:B------:R-:W-:Y:S01]  /*03d0*/  IMAD R0, R9.reuse, R2, R0 ;  /* 0x0000000209007224 */ /* 0x040fe200078e0200 */
[----:B------:R-:W-:Y:S02]  /*03e0*/  UIADD3.X UR24, UPT, UPT, UR17, UR24, URZ, UP1, !UPT ;  /* 0x0000001811187290 */ /* 0x000fe40008ffe4ff */
[----:B------:R-:W-:Y:S02]  /*03f0*/  UIMAD UR26, UR29, UR19, UR11 ;  /* 0x000000131d1a72a4 */ /* 0x000fe4000f8e020b */
[----:B------:R-:W-:Y:S01]  /*0400*/  ISETP.GT.U32.AND P1, PT, R9, R0, PT ;  /* 0x000000000900720c */ /* 0x000fe20003f24070 */
[----:B------:R-:W-:-:S02]  /*0410*/  ULEA.HI.X UR24, UR8, UR5, UR24, 0x1, UP2 ;  /* 0x0000000508187291 */ /* 0x000fc400090f0c18 */
[----:B------:R-:W-:Y:S02]  /*0420*/  ULEA UR25, UP4, UR10, UR6, 0x1 ;  /* 0x000000060a197291 */ /* 0x000fe4000f8808ff */
[----:B------:R-:W-:Y:S01]  /*0430*/  UIADD3.X UR26, UPT, UPT, UR17, UR26, URZ, UP3, !UPT ;  /* 0x0000001a111a7290 */ /* 0x000fe20009ffe4ff */
[----:B------:R-:W3:Y:S03]  /*0440*/  LDCU.64 UR8, c[0x0][0x4a0] ;  /* 0x00009400ff0877ac */ /* 0x000ee60008000a00 */
[----:B------:R-:W-:-:S04]  /*0450*/  ULEA.HI.X UR26, UR10, UR7, UR26, 0x1, UP4 ;  /* 0x000000070a1a7291 */ /* 0x000fc8000a0f0c1a */
[-C--:B------:R-:W-:Y:S01]  /*0460*/  @!P1 IADD3 R0, PT, PT, R0, -R9.reuse, RZ ;  /* 0x8000000900009210 */ /* 0x080fe20007ffe0ff */
[----:B------:R-:W0:Y:S01]  /*0470*/  @UP0 LDCU UR10, c[0x0][0x384] ;  /* 0x00007080ff0a07ac */ /* 0x000e220008000800 */
[----:B------:R-:W-:Y:S02]  /*0480*/  @!P1 IADD3 R155, PT, PT, R155, 0x1, RZ ;  /* 0x000000019b9b9810 */ /* 0x000fe40007ffe0ff */
[----:B------:R-:W-:Y:S01]  /*0490*/  ISETP.GE.U32.AND P0, PT, R0, R9, PT ;  /* 0x000000090000720c */ /* 0x000fe20003f06070 */
[----:B-1----:R-:W-:Y:S01]  /*04a0*/  UIMAD.WIDE.U32 UR4, UR36, UR12, URZ ;  /* 0x0000000c240472a5 */ /* 0x002fe2000f8e00ff */
[C---:B------:R-:W-:Y:S01]  /*04b0*/  LOP3.LUT R0, R8.reuse, UR29, RZ, 0x3c, !PT ;  /* 0x0000001d08007c12 */ /* 0x040fe2000f8e3cff */
[----:B--2---:R-:W-:Y:S01]  /*04c0*/  UIMAD.WIDE.U32 UR6, UR36, UR14, URZ ;  /* 0x0000000e240672a5 */ /* 0x004fe2000f8e00ff */
[----:B------:R-:W-:Y:S01]  /*04d0*/  ISETP.NE.AND P1, PT, R8, RZ, PT ;  /* 0x000000ff0800720c */ /* 0x000fe20003f25270 */
[----:B------:R-:W-:Y:S01]  /*04e0*/  UIMAD UR5, UR36, UR13, UR5 ;  /* 0x0000000d240572a4 */ /* 0x000fe2000f8e0205 */
[----:B------:R-:W-:Y:S01]  /*04f0*/  ISETP.GE.AND P2, PT, R0, RZ, PT ;  /* 0x000000ff0000720c */ /* 0x000fe20003f46270 */
[----:B------:R-:W1:Y:S01]  /*0500*/  LDCU.64 UR12, c[0x0][0x528] ;  /* 0x0000a500ff0c77ac */ /* 0x000e620008000a00 */
[----:B------:R-:W2:Y:S05]  /*0510*/  @UP0 LDCU UR11, c[0x0][0x38c] ;  /* 0x00007180ff0b07ac */ /* 0x000eaa0008000800 */
[----:B------:R-:W-:Y:S01]  /*0520*/  @P0 IADD3 R155, PT, PT, R155, 0x1, RZ ;  /* 0x000000019b9b0810 */ /* 0x000fe20007ffe0ff */
[----:B------:R-:W-:Y:S01]  /*0530*/  UIMAD UR7, UR36, UR15, UR7 ;  /* 0x0000000f240772a4 */ /* 0x000fe2000f8e0207 */
[----:B------:R-:W4:Y:S04]  /*0540*/  @UP0 LDCU.64 UR14, c[0x0][0x480] ;  /* 0x00009000ff0e07ac */ /* 0x000f280008000a00 */
[----:B------:R-:W-:Y:S01]  /*0550*/  @!P2 IADD3 R155, PT, PT, -R155, RZ, RZ ;  /* 0x000000ff9b9ba210 */ /* 0x000fe20007ffe1ff */
[----:B---3--:R-:W-:Y:S01]  /*0560*/  UIMAD.WIDE.U32 UR4, UR29, UR8, UR4 ;  /* 0x000000081d0472a5 */ /* 0x008fe2000f8e0004 */
[----:B------:R-:W-:-:S03]  /*0570*/  @!P1 LOP3.LUT R155, RZ, R8, RZ, 0x33, !PT ;  /* 0x00000008ff9b9212 */ /* 0x000fc600078e33ff */
[----:B------:R-:W-:Y:S01]  /*0580*/  UIMAD UR28, UR29, UR9, UR5 ;  /* 0x000000091d1c72a4 */ /* 0x000fe2000f8e0205 */
[----:B------:R-:W-:Y:S01]  /*0590*/  SHF.R.S32.HI R3, RZ, 0x1f, R155 ;  /* 0x0000001fff037819 */ /* 0x000fe2000001149b */
[----:B0-----:R-:W-:Y:S02]  /*05a0*/  @UP0 UIMAD UR5, UR36, UR10, UR29 ;  /* 0x0000000a240502a4 */ /* 0x001fe4000f8e021d */
[----:B------:R-:W-:Y:S02]  /*05b0*/  UIADD3 UR4, UP1, UPT, UR16, UR4, URZ ;  /* 0x0000000410047290 */ /* 0x000fe4000ff3e0ff */
[----:B------:R-:W-:Y:S01]  /*05c0*/  @UP0 UIMAD UR5, UR5, UR20, URZ ;  /* 0x00000014050502a4 */ /* 0x000fe2000f8e02ff */
[-C--:B------:R-:W-:Y:S01]  /*05d0*/  IMAD R0, R3, R4.reuse, RZ ;  /* 0x0000000403007224 */ /* 0x080fe200078e02ff */
[----:B------:R-:W-:Y:S01]  /*05e0*/  UIADD3.X UR28, UPT, UPT, UR17, UR28, URZ, UP1, !UPT ;  /* 0x0000001c111c7290 */ /* 0x000fe20008ffe4ff */
[----:B------:R-:W-:Y:S01]  /*05f0*/  IMAD.WIDE.U32 R2, R155, R4, UR6 ;  /* 0x000000069b027e25 */ /* 0x000fe2000f8e0004 */
[----:B-1----:R-:W-:-:S02]  /*0600*/  ULEA UR27, UP1, UR4, UR12, 0x1 ;  /* 0x0000000c041b7291 */ /* 0x002fc4000f8208ff */
[----:B--2---:R-:W-:Y:S01]  /*0610*/  @UP0 UIMAD UR6, UR5, UR11, URZ ;  /* 0x0000000b050602a4 */ /* 0x004fe2000f8e02ff */
[----:B------:R-:W-:Y:S01]  /*0620*/  IMAD R5, R155, R5, R0 ;  /* 0x000000059b057224 */ /* 0x000fe200078e0200 */
[----:B------:R-:W-:Y:S01]  /*0630*/  ULEA.HI.X UR28, UR4, UR13, UR28, 0x1, UP1 ;  /* 0x0000000d041c7291 */ /* 0x000fe200088f0c1c */
[----:B------:R-:W-:Y:S01]  /*0640*/  IADD3 R147, P0, PT, R2, UR16, RZ ;  /* 0x0000001002937c10 */ /* 0x000fe2000ff1e0ff */
[----:B------:R-:W-:Y:S01]  /*0650*/  UMOV UR5, URZ ;  /* 0x000000ff00057c82 */ /* 0x000fe20008000000 */
[----:B------:R-:W-:Y:S01]  /*0660*/  UMOV UR4, URZ ;  /* 0x000000ff00047c82 */ /* 0x000fe20008000000 */
[----:B----4-:R-:W-:Y:S01]  /*0670*/  @UP0 UIMAD.WIDE UR4, UR6, 0x8, UR14 ;  /* 0x00000008060408a5 */ /* 0x010fe2000f8e020e */
[----:B------:R-:W-:Y:S01]  /*0680*/  IMAD.IADD R0, R3, 0x1, R5 ;  /* 0x0000000103007824 */ /* 0x000fe200078e0205 */
[----:B------:R-:W-:Y:S01]  /*0690*/  UISETP.GE.AND UP0, UPT, UR20, 0x1, UPT ;  /* 0x000000011400788c */ /* 0x000fe2000bf06270 */
[----:B------:R-:W-:-:S03]  /*06a0*/  LEA R149, P1, R147, R6, 0x1 ;  /* 0x0000000693957211 */ /* 0x000fc600078208ff */
        /* <DEDUP_REMOVED lines=10> */
[----:B------:R-:W4:Y:S01]  /*0750*/  LDCU UR22, c[0x0][0x394] ;  /* 0x00007280ff1677ac */ /* 0x000f220008000800 */
[----:B--2---:R-:W-:Y:S02]  /*0760*/  UIMAD.WIDE.U32 UR16, UR29, UR8, URZ ;  /* 0x000000081d1072a5 */ /* 0x004fe4000f8e00ff */
[----:B---3--:R-:W-:-:S02]  /*0770*/  UIMAD.WIDE.U32 UR18, UR29, UR20, URZ ;  /* 0x000000141d1272a5 */ /* 0x008fc4000f8e00ff */
[----:B-1----:R-:W-:Y:S02]  /*0780*/  ULEA UR6, UR7, UR6, 0x18 ;  /* 0x0000000607067291 */ /* 0x002fe4000f8ec0ff */
[----:B------:R-:W-:Y:S02]  /*0790*/  UIMAD UR20, UR29, UR9, UR17 ;  /* 0x000000091d1472a4 */ /* 0x000fe4000f8e0211 */
[----:B------:R-:W-:Y:S01]  /*07a0*/  UIMAD UR21, UR29, UR21, UR19 ;  /* 0x000000151d1572a4 */ /* 0x000fe2000f8e0213 */
[C---:B0-----:R-:W-:Y:S02]  /*07b0*/  SHF.L.U32 R0, R148.reuse, 0x4, RZ ;  /* 0x0000000494007819 */ /* 0x041fe400000006ff */
[----:B------:R-:W-:Y:S02]  /*07c0*/  LOP3.LUT R187, R148, 0x1f, RZ, 0xc0, !PT ;  /* 0x0000001f94bb7812 */ /* 0x000fe400078ec0ff */
[C---:B------:R-:W-:Y:S02]  /*07d0*/  LOP3.LUT R3, R0.reuse, 0x3e00, RZ, 0xc0, !PT ;  /* 0x00003e0000037812 */ /* 0x040fe400078ec0ff */
[----:B------:R-:W-:-:S02]  /*07e0*/  LEA.HI R144, R0, R0, RZ, 0x1b ;  /* 0x0000000000907211 */ /* 0x000fc400078fd8ff */
[----:B------:R-:W-:Y:S02]  /*07f0*/  LOP3.LUT R146, R3, 0x1f, R148, 0xf8, !PT ;  /* 0x0000001f03927812 */ /* 0x000fe400078ef894 */
[----:B------:R-:W-:Y:S02]  /*0800*/  LEA R145, R148, UR6, 0x3 ;  /* 0x0000000694917c11 */ /* 0x000fe4000f8e18ff */
[----:B------:R-:W-:Y:S02]  /*0810*/  LEA R144, R144, UR6, 0x2 ;  /* 0x0000000690907c11 */ /* 0x000fe4000f8e10ff */
        /* <DEDUP_REMOVED lines=14> */
[----:B----4-:R-:W-:-:S07]  /*0900*/  LOP3.LUT R129, R146, 0x1e0, RZ, 0xfc, !PT ;  /* 0x000001e092817812 */ /* 0x010fce00078efcff */
.L_x_3765:
[----:B0-----:R-:W0:Y:S01]  /*0910*/  LDCU.128 UR12, c[0x0][0x420] ;  /* 0x00008400ff0c77ac */ /* 0x001e220008000c00 */
[----:B-1----:R-:W-:Y:S02]  /*0920*/  PRMT R19, RZ, 0x7610, R19 ;  /* 0x00007610ff137816 */ /* 0x002fe40000000013 */
[----:B------:R-:W-:Y:S01]  /*0930*/  PRMT R18, RZ, 0x7610, R18 ;  /* 0x00007610ff127816 */ /* 0x000fe20000000012 */
[----:B------:R-:W1:Y:S01]  /*0940*/  LDCU.128 UR8, c[0x0][0x410] ;  /* 0x00008200ff0877ac */ /* 0x000e620008000c00 */
[----:B------:R-:W-:Y:S02]  /*0950*/  PRMT R12, RZ, 0x7610, R12 ;  /* 0x00007610ff0c7816 */ /* 0x000fe4000000000c */
[----:B------:R-:W-:Y:S01]  /*0960*/  PRMT R13, RZ, 0x7610, R13 ;  /* 0x00007610ff0d7816 */ /* 0x000fe2000000000d */
[----:B------:R-:W-:Y:S01]  /*0970*/  ULEA UR6, UR22, 0xfffffc00, 0xa ;  /* 0xfffffc0016067891 */ /* 0x000fe2000f8e50ff */
[----:B------:R-:W-:Y:S01]  /*0980*/  PRMT R16, RZ, 0x7610, R16 ;  /* 0x00007610ff107816 */ /* 0x000fe20000000010 */
[----:B------:R-:W-:Y:S01]  /*0990*/  UMOV UR7, URZ ;  /* 0x000000ff00077c82 */ /* 0x000fe20008000000 */
[----:B------:R-:W2:Y:S01]  /*09a0*/  LDCU.64 UR38, c[0x0][0x488] ;  /* 0x00009100ff2677ac */ /* 0x000ea20008000a00 */
[----:B------:R-:W-:-:S02]  /*09b0*/  PRMT R15, RZ, 0x7610, R15 ;  /* 0x00007610ff0f7816 */ /* 0x000fc4000000000f */
[----:B------:R-:W-:Y:S01]  /*09c0*/  PRMT R17, RZ, 0x7610, R17 ;  /* 0x00007610ff117816 */ /* 0x000fe20000000011 */
[----:B------:R-:W3:Y:S01]  /*09d0*/  LDCU.64 UR40, c[0x0][0x478] ;  /* 0x00008f00ff2877ac */ /* 0x000ee20008000a00 */
[----:B------:R-:W-:Y:S02]  /*09e0*/  PRMT R14, RZ, 0x7610, R14 ;  /* 0x00007610ff0e7816 */ /* 0x000fe4000000000e */
[----:B------:R-:W-:Y:S01]  /*09f0*/  PRMT R21, RZ, 0x7610, R21 ;  /* 0x00007610ff157816 */ /* 0x000fe20000000015 */
[----:B0-----:R-:W-:Y:S01]  /*0a00*/  UIMAD.WIDE.U32 UR34, UR36, UR12, UR6 ;  /* 0x0000000c242272a5 */ /* 0x001fe2000f8e0006 */
[----:B------:R-:W-:Y:S01]  /*0a10*/  PRMT R20, RZ, 0x7610, R20 ;  /* 0x00007610ff147816 */ /* 0x000fe20000000014 */
[----:B-1----:R-:W-:Y:S01]  /*0a20*/  UIMAD.WIDE.U32 UR32, UR36, UR8, UR6 ;  /* 0x00000008242072a5 */ /* 0x002fe2000f8e0006 */
[----:B------:R-:W-:Y:S01]  /*0a30*/  PRMT R23, RZ, 0x7610, R23 ;  /* 0x00007610ff177816 */ /* 0x000fe20000000017 */
[----:B------:R-:W-:Y:S01]  /*0a40*/  UIMAD UR13, UR36, UR13, UR35 ;  /* 0x0000000d240d72a4 */ /* 0x000fe2000f8e0223 */
[----:B------:R-:W-:-:S02]  /*0a50*/  PRMT R22, RZ, 0x7610, R22 ;  /* 0x00007610ff167816 */ /* 0x000fc40000000016 */
[----:B------:R-:W-:Y:S01]  /*0a60*/  UMOV UR12, UR34 ;  /* 0x00000022000c7c82 */ /* 0x000fe20008000000 */
[----:B------:R-:W-:Y:S01]  /*0a70*/  UIMAD UR9, UR36, UR9, UR33 ;  /* 0x00000009240972a4 */ /* 0x000fe2000f8e0221 */
[----:B------:R-:W-:Y:S01]  /*0a80*/  PRMT R25, RZ, 0x7610, R25 ;  /* 0x00007610ff197816 */ /* 0x000fe20000000019 */
[----:B------:R-:W-:Y:S01]  /*0a90*/  UIMAD.WIDE.U32 UR12, UR29, UR14, UR12 ;  /* 0x0000000e1d0c72a5 */ /* 0x000fe2000f8e000c */
[----:B------:R-:W-:Y:S01]  /*0aa0*/  PRMT R24, RZ, 0x7610, R24 ;  /* 0x00007610ff187816 */ /* 0x000fe20000000018 */
[----:B------:R-:W-:Y:S01]  /*0ab0*/  UMOV UR8, UR32 ;  /* 0x0000002000087c82 */ /* 0x000fe20008000000 */
[----:B------:R-:W-:Y:S01]  /*0ac0*/  PRMT R27, RZ, 0x7610, R27 ;  /* 0x00007610ff1b7816 */ /* 0x000fe2000000001b */
[----:B------:R-:W-:Y:S02]  /*0ad0*/  UIMAD.WIDE.U32 UR8, UR29, UR10, UR8 ;  /* 0x0000000a1d0872a5 */ /* 0x000fe4000f8e0008 */
[----:B------:R-:W-:Y:S01]  /*0ae0*/  UIMAD UR15, UR29, UR15, UR13 ;  /* 0x0000000f1d0f72a4 */ /* 0x000fe2000f8e020d */
[----:B------:R-:W-:Y:S01]  /*0af0*/  IADD3 R0, P1, PT, R146, UR12, RZ ;  /* 0x0000000c92007c10 */ /* 0x000fe2000ff3e0ff */
[----:B------:R-:W-:-:S02]  /*0b00*/  UIMAD UR11, UR29, UR11, UR9 ;  /* 0x0000000b1d0b72a4 */ /* 0x000fc4000f8e0209 */
[----:B------:R-:W-:Y:S01]  /*0b10*/  IADD3 R3, P0, PT, R146, UR8, RZ ;  /* 0x0000000892037c10 */ /* 0x000fe2000ff1e0ff */
[----:B------:R-:W0:Y:S01]  /*0b20*/  LDCU UR13, c[0x0][0x388] ;  /* 0x00007100ff0d77ac */ /* 0x000e220008000800 */
[----:B------:R-:W-:Y:S02]  /*0b30*/  IADD3.X R5, PT, PT, RZ, UR15, RZ, P1, !PT ;  /* 0x0000000fff057c10 */ /* 0x000fe40008ffe4ff */
[----:B------:R-:W-:Y:S01]  /*0b40*/  IADD3.X R6, PT, PT, RZ, UR11, RZ, P0, !PT ;  /* 0x0000000bff067c10 */ /* 0x000fe200087fe4ff */
[----:B------:R-:W-:Y:S01]  /*0b50*/  BAR.SYNC.DEFER_BLOCKING 0x0 ;  /* 0x0000000000007b1d */ /* 0x000fe20000010000 */
[C---:B--2---:R-:W-:Y:S02]  /*0b60*/  LEA R2, P0, R3.reuse, UR38, 0x1 ;  /* 0x0000002603027c11 */ /* 0x044fe4000f8008ff */
[----:B---3--:R-:W-:Y:S02]  /*0b70*/  LEA R4, P1, R0, UR40, 0x1 ;  /* 0x0000002800047c11 */ /* 0x008fe4000f8208ff */
[----:B------:R-:W-:Y:S01]  /*0b80*/  LEA.HI.X R3, R3, UR39, R6, 0x1, P0 ;  /* 0x0000002703037c11 */ /* 0x000fe200080f0c06 */
[----:B------:R-:W-:Y:S01]  /*0b90*/  IMAD.SHL.U32 R6, R146, 0x2, RZ ;  /* 0x0000000292067824 */ /* 0x000fe200078e00ff */
[----:B------:R-:W-:Y:S01]  /*0ba0*/  LEA.HI.X R5, R0, UR41, R5, 0x1, P1 ;  /* 0x0000002900057c11 */ /* 0x000fe200088f0c05 */
[----:B------:R-:W1:Y:S01]  /*0bb0*/  S2R R128, SR_LANEID ;  /* 0x0000000000807919 */ /* 0x000e620000000000 */
[----:B------:R-:W-:Y:S01]  /*0bc0*/  PRMT R0, RZ, 0x7610, R0 ;  /* 0x00007610ff007816 */ /* 0x000fe20000000000 */
[----:B------:R-:W2:Y:S01]  /*0bd0*/  S2UR UR8, SR_CgaCtaId ;  /* 0x00000000000879c3 */ /* 0x000ea20000008800 */
[----:B------:R-:W-:-:S02]  /*0be0*/  IADD3 R10, P1, PT, R6, UR23, RZ ;  /* 0x00000017060a7c10 */ /* 0x000fc4000ff3e0ff */
[----:B------:R-:W-:Y:S01]  /*0bf0*/  SHF.L.U32 R26, R148, 0x4, RZ ;  /* 0x00000004941a7819 */ /* 0x000fe200000006ff */
[----:B0-----:R-:W-:Y:S01]  /*0c00*/  UIADD3 UR32, UPT, UPT, -UR6, UR13, URZ ;  /* 0x0000000d06207290 */ /* 0x001fe2000fffe1ff */
[C---:B------:R-:W-:Y:S01]  /*0c10*/  IADD3 R8, P2, PT, R6.reuse, UR25, RZ ;  /* 0x0000001906087c10 */ /* 0x040fe2000ff5e0ff */
[----:B------:R-:W-:Y:S01]  /*0c20*/  UMOV UR12, 0x400 ;  /* 0x00000400000c7882 */ /* 0x000fe20000000000 */
[----:B------:R-:W-:Y:S01]  /*0c30*/  IADD3 R6, P0, PT, R6, UR27, RZ ;  /* 0x0000001b06067c10 */ /* 0x000fe2000ff1e0ff */
[----:B------:R-:W0:Y:S01]  /*0c40*/  LDCU.64 UR10, c[0x0][0x508] ;  /* 0x0000a100ff0a77ac */ /* 0x000e220008000a00 */
[----:B------:R-:W-:Y:S02]  /*0c50*/  IADD3.X R11, PT, PT, RZ, UR24, RZ, P1, !PT ;  /* 0x00000018ff0b7c10 */ /* 0x000fe40008ffe4ff */
[----:B------:R-:W-:Y:S01]  /*0c60*/  IADD3.X R7, PT, PT, RZ, UR28, RZ, P0, !PT ;  /* 0x0000001cff077c10 */ /* 0x000fe200087fe4ff */
[----:B------:R-:W3:Y:S01]  /*0c70*/  LDCU.64 UR14, c[0x0][0x510] ;  /* 0x0000a200ff0e77ac */ /* 0x000ee20008000a00 */
[----:B------:R-:W-:-:S02]  /*0c80*/  ISETP.GE.AND P0, PT, R146, UR32, PT ;  /* 0x0000002092007c0c */ /* 0x000fc4000bf06270 */
[----:B------:R-:W-:Y:S01]  /*0c90*/  IADD3.X R9, PT, PT, RZ, UR26, RZ, P2, !PT ;  /* 0x0000001aff097c10 */ /* 0x000fe200097fe4ff */
[----:B------:R-:W4:Y:S01]  /*0ca0*/  LDCU.64 UR34, c[0x0][0x490] ;  /* 0x00009200ff2277ac */ /* 0x000f220008000a00 */
[----:B------:R-:W-:Y:S02]  /*0cb0*/  ISETP.GE.AND P1, PT, R142, UR32, PT ;  /* 0x000000208e007c0c */ /* 0x000fe4000bf26270 */
[----:B------:R-:W-:Y:S01]  /*0cc0*/  ISETP.GE.AND P2, PT, R143, UR32, PT ;  /* 0x000000208f007c0c */ /* 0x000fe2000bf46270 */
[----:B------:R-:W0:Y:S01]  /*0cd0*/  LDCU UR33, c[0x0][0x38c] ;  /* 0x00007180ff2177ac */ /* 0x000e220008000800 */
[----:B------:R-:W-:Y:S02]  /*0ce0*/  ISETP.GE.AND P3, PT, R138, UR32, PT ;  /* 0x000000208a007c0c */ /* 0x000fe4000bf66270 */
[----:B------:R-:W-:Y:S02]  /*0cf0*/  ISETP.GE.AND P6, PT, R141, UR32, PT ;  /* 0x000000208d007c0c */ /* 0x000fe4000bfc6270 */
[----:B------:R-:W-:Y:S01]  /*0d00*/  ISETP.GE.AND P4, PT, R139, UR32, PT ;  /* 0x000000208b007c0c */ /* 0x000fe2000bf86270 */
[----:B------:R-:W3:Y:S01]  /*0d10*/  @!P0 LDG.E.U16 R0, desc[UR30][R10.64] ;  /* 0x0000001e0a008981 */ /* 0x000ee2000c1e1500 */
[----:B------:R-:W-:-:S02]  /*0d20*/  ISETP.GE.AND P0, PT, R137, UR32, PT ;  /* 0x0000002089007c0c */ /* 0x000fc4000bf06270 */
[----:B------:R-:W-:Y:S01]  /*0d30*/  ISETP.GE.AND P5, PT, R140, UR32, PT ;  /* 0x000000208c007c0c */ /* 0x000fe2000bfa6270 */
[----:B------:R-:W4:Y:S04]  /*0d40*/  @!P1 LDG.E.U16 R12, desc[UR30][R10.64+0x80] ;  /* 0x0000801e0a0c9981 */ /* 0x000f28000c1e1500 */
[----:B------:R-:W4:Y:S04]  /*0d50*/  @!P2 LDG.E.U16 R13, desc[UR30][R10.64+0x40] ;  /* 0x0000401e0a0da981 */ /* 0x000f28000c1e1500 */
[----:B------:R-:W4:Y:S04]  /*0d60*/  @!P3 LDG.E.U16 R16, desc[UR30][R10.64+0x180] ;  /* 0x0001801e0a10b981 */ /* 0x000f28000c1e1500 */
[----:B------:R-:W4:Y:S01]  /*0d70*/  @!P0 LDG.E.U16 R19, desc[UR30][R10.64+0x1c0] ;  /* 0x0001c01e0a138981 */ /* 0x000f22000c1e1500 */
[----:B------:R-:W-:-:S02]  /*0d80*/  ISETP.GE.AND P0, PT, R136, UR32, PT ;  /* 0x0000002088007c0c */ /* 0x000fc4000bf06270 */
        /* <DEDUP_REMOVED lines=18> */
[----:B------:R-:W-:Y:S01]  /*0eb0*/  LOP3.LUT R29, R26, 0x3e00, RZ, 0xc0, !PT ;  /* 0x00003e001a1d7812 */ /* 0x000fe200078ec0ff */
[----:B--2---:R-:W-:-:S03]  /*0ec0*/  ULEA UR12, UR8, UR12, 0x18 ;  /* 0x0000000c080c7291 */ /* 0x004fc6000f8ec0ff */
[----:B-1----:R-:W-:-:S04]  /*0ed0*/  IADD3 R29, PT, PT, R29, R128, RZ ;  /* 0x000000801d1d7210 */ /* 0x002fc80007ffe0ff */
[CC--:B------:R-:W-:Y:S02]  /*0ee0*/  LEA.HI.SX32 R127, R29.reuse, R29.reuse, 0x1b ;  /* 0x0000001d1d7f7211 */ /* 0x0c0fe400078fdaff */
[C---:B0-----:R-:W-:Y:S01]  /*0ef0*/  IADD3 R10, PT, PT, R29.reuse, 0x20, RZ ;  /* 0x000000201d0a7810 */ /* 0x041fe20007ffe0ff */
[----:B------:R-:W-:Y:S01]  /*0f00*/  VIADD R26, R29, 0x40 ;  /* 0x000000401d1a7836 */ /* 0x000fe20000000000 */
[----:B------:R-:W-:Y:S02]  /*0f10*/  LEA R127, R127, UR12, 0x1 ;  /* 0x0000000c7f7f7c11 */ /* 0x000fe4000f8e08ff */
[----:B------:R-:W-:Y:S02]  /*0f20*/  LEA.HI.SX32 R10, R10, R29, 0x1b ;  /* 0x0000001d0a0a7211 */ /* 0x000fe400078fdaff */
[C---:B------:R-:W-:Y:S02]  /*0f30*/  IADD3 R28, PT, PT, R29.reuse, 0x60, RZ ;  /* 0x000000601d1c7810 */ /* 0x040fe40007ffe0ff */
[----:B------:R-:W-:-:S02]  /*0f40*/  IADD3 R30, PT, PT, R29, 0x80, RZ ;  /* 0x000000801d1e7810 */ /* 0x000fc40007ffe0ff */
[-C--:B------:R-:W-:Y:S02]  /*0f50*/  LEA.HI.SX32 R26, R26, R29.reuse, 0x1b ;  /* 0x0000001d1a1a7211 */ /* 0x080fe400078fdaff */
[----:B------:R-:W-:Y:S02]  /*0f60*/  LEA R126, R10, UR12, 0x1 ;  /* 0x0000000c0a7e7c11 */ /* 0x000fe4000f8e08ff */
[-C--:B------:R-:W-:Y:S02]  /*0f70*/  LEA.HI.SX32 R28, R28, R29.reuse, 0x1b ;  /* 0x0000001d1c1c7211 */ /* 0x080fe400078fdaff */
[C---:B------:R-:W-:Y:S02]  /*0f80*/  IADD3 R10, PT, PT, R29.reuse, 0xe0, RZ ;  /* 0x000000e01d0a7810 */ /* 0x040fe40007ffe0ff */
[----:B------:R-:W-:Y:S02]  /*0f90*/  LEA.HI.SX32 R30, R30, R29, 0x1b ;  /* 0x0000001d1e1e7211 */ /* 0x000fe400078fdaff */
[----:B------:R-:W-:-:S02]  /*0fa0*/  IADD3 R32, PT, PT, R29, 0xa0, RZ ;  /* 0x000000a01d207810 */ /* 0x000fc40007ffe0ff */
[----:B------:R-:W-:Y:S02]  /*0fb0*/  LEA R125, R26, UR12, 0x1 ;  /* 0x0000000c1a7d7c11 */ /* 0x000fe4000f8e08ff */
[----:B------:R-:W-:Y:S01]  /*0fc0*/  LEA R124, R28, UR12, 0x1 ;  /* 0x0000000c1c7c7c11 */ /* 0x000fe2000f8e08ff */
[C---:B------:R-:W-:Y:S01]  /*0fd0*/  VIADD R28, R29.reuse, 0x120 ;  /* 0x000001201d1c7836 */ /* 0x040fe20000000000 */
[-C--:B------:R-:W-:Y:S02]  /*0fe0*/  LEA.HI.SX32 R10, R10, R29.reuse, 0x1b ;  /* 0x0000001d0a0a7211 */ /* 0x080fe400078fdaff */
[----:B------:R-:W-:Y:S02]  /*0ff0*/  LEA R123, R30, UR12, 0x1 ;  /* 0x0000000c1e7b7c11 */ /* 0x000fe4000f8e08ff */
[----:B------:R-:W-:Y:S02]  /*1000*/  IADD3 R26, PT, PT, R29, 0x100, RZ ;  /* 0x000001001d1a7810 */ /* 0x000fe40007ffe0ff */
[----:B------:R-:W-:-:S02]  /*1010*/  LEA.HI.SX32 R32, R32, R29, 0x1b ;  /* 0x0000001d20207211 */ /* 0x000fc400078fdaff */
[C---:B------:R-:W-:Y:S02]  /*1020*/  IADD3 R30, PT, PT, R29.reuse, 0x140, RZ ;  /* 0x000001401d1e7810 */ /* 0x040fe40007ffe0ff */
[----:B------:R-:W-:Y:S02]  /*1030*/  LEA R120, R10, UR12, 0x1 ;  /* 0x0000000c0a787c11 */ /* 0x000fe4000f8e08ff */
[-C--:B------:R-:W-:Y:S02]  /*1040*/  LEA.HI.SX32 R26, R26, R29.reuse, 0x1b ;  /* 0x0000001d1a1a7211 */ /* 0x080fe400078fdaff */
[----:B------:R-:W-:Y:S02]  /*1050*/  IADD3 R10, PT, PT, R29, 0x180, RZ ;  /* 0x000001801d0a7810 */ /* 0x000fe40007ffe0ff */
[----:B------:R-:W-:Y:S02]  /*1060*/  LEA R122, R32, UR12, 0x1 ;  /* 0x0000000c207a7c11 */ /* 0x000fe4000f8e08ff */
[----:B------:R-:W-:-:S02]  /*1070*/  LEA.HI.SX32 R28, R28, R29, 0x1b ;  /* 0x0000001d1c1c7211 */ /* 0x000fc400078fdaff */
[-C--:B------:R-:W-:Y:S02]  /*1080*/  LEA.HI.SX32 R30, R30, R29.reuse, 0x1b ;  /* 0x0000001d1e1e7211 */ /* 0x080fe400078fdaff */
[----:B------:R-:W-:Y:S02]  /*1090*/  LEA R119, R26, UR12, 0x1 ;  /* 0x0000000c1a777c11 */ /* 0x000fe4000f8e08ff */
[----:B------:R-:W-:Y:S02]  /*10a0*/  LEA.HI.SX32 R10, R10, R29, 0x1b ;  /* 0x0000001d0a0a7211 */ /* 0x000fe400078fdaff */
[----:B------:R-:W-:Y:S02]  /*10b0*/  LEA R118, R28, UR12, 0x1 ;  /* 0x0000000c1c767c11 */ /* 0x000fe4000f8e08ff */
[----:B------:R-:W-:Y:S02]  /*10c0*/  LEA R117, R30, UR12, 0x1 ;  /* 0x0000000c1e757c11 */ /* 0x000fe4000f8e08ff */
[----:B------:R-:W-:-:S02]  /*10d0*/  IADD3 R26, PT, PT, R29, 0x1e0, RZ ;  /* 0x000001e01d1a7810 */ /* 0x000fc40007ffe0ff */
[----:B------:R-:W-:Y:S02]  /*10e0*/  LEA R115, R10, UR12, 0x1 ;  /* 0x0000000c0a737c11 */ /* 0x000fe4000f8e08ff */
[----:B------:R-:W-:-:S04]  /*10f0*/  LEA.HI.SX32 R26, R26, R29, 0x1b ;  /* 0x0000001d1a1a7211 */ /* 0x000fc800078fdaff */
[----:B------:R-:W-:Y:S02]  /*1100*/  LEA R112, R26, UR12, 0x1 ;  /* 0x0000000c1a707c11 */ /* 0x000fe4000f8e08ff */
[----:B------:R-:W-:Y:S02]  /*1110*/  P2R R37, PR, RZ, 0x1 ;  /* 0x00000001ff257803 */ /* 0x000fe40000000000 */
[----:B------:R-:W-:Y:S02]  /*1120*/  ISETP.GE.AND P0, PT, R146, UR32, PT ;  /* 0x0000002092007c0c */ /* 0x000fe4000bf06270 */
[----:B------:R-:W-:Y:S02]  /*1130*/  PRMT R38, RZ, 0x7610, R38 ;  /* 0x00007610ff267816 */ /* 0x000fe40000000026 */
        /* <DEDUP_REMOVED lines=14> */
[----:B---3--:R0:W-:Y:S02]  /*1220*/  STS.U16 [R127], R0 ;  /* 0x000000007f007388 */ /* 0x0081e40000000400 */
[----:B0-----:R-:W-:-:S04]  /*1230*/  IADD3 R0, PT, PT, R29, 0xc0, RZ ;  /* 0x000000c01d007810 */ /* 0x001fc80007ffe0ff */
[----:B------:R-:W-:Y:S01]  /*1240*/  LEA.HI.SX32 R0, R0, R29, 0x1b ;  /* 0x0000001d00007211 */ /* 0x000fe200078fdaff */
[----:B----4-:R-:W-:Y:S03]  /*1250*/  STS.U16 [R126+0x40], R13 ;  /* 0x0000400d7e007388 */ /* 0x010fe60000000400 */
[----:B------:R-:W-:Y:S01]  /*1260*/  LEA R121, R0, UR12, 0x1 ;  /* 0x0000000c00797c11 */ /* 0x000fe2000f8e08ff */
[----:B------:R0:W-:Y:S01]  /*1270*/  STS.U16 [R125+0x80], R12 ;  /* 0x0000800c7d007388 */ /* 0x0001e20000000400 */
[----:B------:R-:W-:-:S03]  /*1280*/  IADD3 R0, PT, PT, R29, 0x160, RZ ;  /* 0x000001601d007810 */ /* 0x000fc60007ffe0ff */
[----:B------:R-:W-:Y:S01]  /*1290*/  STS.U16 [R124+0xc0], R15 ;  /* 0x0000c00f7c007388 */ /* 0x000fe20000000400 */
[----:B------:R-:W-:-:S03]  /*12a0*/  LEA.HI.SX32 R0, R0, R29, 0x1b ;  /* 0x0000001d00007211 */ /* 0x000fc600078fdaff */
[----:B------:R1:W-:Y:S01]  /*12b0*/  STS.U16 [R123+0x100], R14 ;  /* 0x0001000e7b007388 */ /* 0x0003e20000000400 */
[C---:B0-----:R-:W-:Y:S02]  /*12c0*/  IADD3 R12, PT, PT, R29.reuse, 0x1a0, RZ ;  /* 0x000001a01d0c7810 */ /* 0x041fe40007ffe0ff */
[----:B------:R-:W-:Y:S01]  /*12d0*/  LEA R116, R0, UR12, 0x1 ;  /* 0x0000000c00747c11 */ /* 0x000fe2000f8e08ff */
[----:B------:R-:W-:Y:S01]  /*12e0*/  STS.U16 [R122+0x140], R17 ;  /* 0x000140117a007388 */ /* 0x000fe20000000400 */
[-C--:B------:R-:W-:Y:S02]  /*12f0*/  LEA.HI.SX32 R12, R12, R29.reuse, 0x1b ;  /* 0x0000001d0c0c7211 */ /* 0x080fe400078fdaff */
[----:B-1----:R-:W-:Y:S01]  /*1300*/  IADD3 R14, PT, PT, R29, 0x1c0, RZ ;  /* 0x000001c01d0e7810 */ /* 0x002fe20007ffe0ff */
[----:B------:R0:W-:Y:S03]  /*1310*/  STS.U16 [R121+0x180], R16 ;  /* 0x0001801079007388 */ /* 0x0001e60000000400 */
        /* <DEDUP_REMOVED lines=17> */
[C---:B0-----:R-:W-:Y:S01]  /*1430*/  IADD3 R16, PT, PT, R29.reuse, 0x5, RZ ;  /* 0x000000051d107810 */ /* 0x041fe20007ffe0ff */
[C---:B-1----:R-:W-:Y:S01]  /*1440*/  VIADD R22, R29.reuse, 0x8 ;  /* 0x000000081d167836 */ /* 0x042fe20000000000 */
[C---:B------:R-:W-:Y:S02]  /*1450*/  IADD3 R18, PT, PT, R29.reuse, 0x6, RZ ;  /* 0x000000061d127810 */ /* 0x040fe40007ffe0ff */
[C---:B------:R-:W-:Y:S02]  /*1460*/  IADD3 R20, PT, PT, R29.reuse, 0x7, RZ ;  /* 0x000000071d147810 */ /* 0x040fe40007ffe0ff */
[----:B------:R-:W-:-:S02]  /*1470*/  IADD3 R26, PT, PT, R29, 0xa, RZ ;  /* 0x0000000a1d1a7810 */ /* 0x000fc40007ffe0ff */
[C---:B------:R-:W-:Y:S02]  /*1480*/  IADD3 R28, PT, PT, R29.reuse, 0xb, RZ ;  /* 0x0000000b1d1c7810 */ /* 0x040fe40007ffe0ff */
[C---:B--2---:R-:W-:Y:S02]  /*1490*/  IADD3 R24, PT, PT, R29.reuse, 0x9, RZ ;  /* 0x000000091d187810 */ /* 0x044fe40007ffe0ff */
        /* <DEDUP_REMOVED lines=64> */
[----:B------:R-:W-:Y:S01]  /*18a0*/  ISETP.GE.AND P3, PT, R139, UR32, PT ;  /* 0x000000208b007c0c */ /* 0x000fe2000bf66270 */
[----:B------:R-:W4:Y:S01]  /*18b0*/  @!P5 LDG.E.U16 R66, desc[UR30][R8.64+0x380] ;  /* 0x0003801e0842d981 */ /* 0x000f22000c1e1500 */
[----:B------:R-:W-:Y:S02]  /*18c0*/  PRMT R17, RZ, 0x7610, R17 ;  /* 0x00007610ff117816 */ /* 0x000fe40000000011 */
[----:B------:R-:W-:Y:S01]  /*18d0*/  PRMT R15, RZ, 0x7610, R15 ;  /* 0x00007610ff0f7816 */ /* 0x000fe2000000000f */
        /* <DEDUP_REMOVED lines=13> */
[----:B------:R-:W4:Y:S04]  /*19b0*/  @!P0 LDG.E.U16 R19, desc[UR30][R8.64+0x240] ;  /* 0x0002401e08138981 */ /* 0x000f28000c1e1500 */
[----:B------:R-:W4:Y:S04]  /*19c0*/  @!P2 LDG.E.U16 R21, desc[UR30][R8.64+0x2c0] ;  /* 0x0002c01e0815a981 */ /* 0x000f28000c1e1500 */
[----:B------:R-:W4:Y:S04]  /*19d0*/  @!P3 LDG.E.U16 R64, desc[UR30][R8.64+0x300] ;  /* 0x0003001e0840b981 */ /* 0x000f28000c1e1500 */
[----:B------:R-:W4:Y:S04]  /*19e0*/  @!P4 LDG.E.U16 R23, desc[UR30][R8.64+0x340] ;  /* 0x0003401e0817c981 */ /* 0x000f28000c1e1500 */
[----:B------:R-:W4:Y:S01]  /*19f0*/  @!P6 LDG.E.U16 R25, desc[UR30][R8.64+0x3c0] ;  /* 0x0003c01e0819e981 */ /* 0x000f22000c1e1500 */
[----:B------:R-:W-:-:S02]  /*1a00*/  P2R R47, PR, RZ, 0x1 ;  /* 0x00000001ff2f7803 */ /* 0x000fc40000000000 */
[----:B------:R-:W-:Y:S02]  /*1a10*/  ISETP.GE.AND P0, PT, R146, UR32, PT ;  /* 0x0000002092007c0c */ /* 0x000fe4000bf06270 */
[----:B------:R-:W-:Y:S02]  /*1a20*/  PRMT R0, RZ, 0x7610, R0 ;  /* 0x00007610ff007816 */ /* 0x000fe40000000000 */
[----:B------:R-:W-:Y:S02]  /*1a30*/  P2R R45, PR, RZ, 0x2 ;  /* 0x00000002ff2d7803 */ /* 0x000fe40000000000 */
[----:B------:R-:W-:Y:S02]  /*1a40*/  P2R R43, PR, RZ, 0x4 ;  /* 0x00000004ff2b7803 */ /* 0x000fe40000000000 */
[----:B------:R-:W-:Y:S02]  /*1a50*/  ISETP.GE.AND P1, PT, R141, UR32, PT ;  /* 0x000000208d007c0c */ /* 0x000fe4000bf26270 */
[----:B------:R-:W-:-:S02]  /*1a60*/  P2R R41, PR, RZ, 0x8 ;  /* 0x00000008ff297803 */ /* 0x000fc40000000000 */
[----:B------:R-:W-:Y:S02]  /*1a70*/  ISETP.GE.AND P2, PT, R142, UR32, PT ;  /* 0x000000208e007c0c */ /* 0x000fe4000bf46270 */
[----:B------:R-:W-:Y:S02]  /*1a80*/  ISETP.GE.AND P3, PT, R143, UR32, PT ;  /* 0x000000208f007c0c */ /* 0x000fe4000bf66270 */
[----:B------:R-:W-:Y:S02]  /*1a90*/  PRMT R26, RZ, 0x7610, R26 ;  /* 0x00007610ff1a7816 */ /* 0x000fe4000000001a */
[----:B------:R-:W-:Y:S02]  /*1aa0*/  PRMT R29, RZ, 0x7610, R29 ;  /* 0x00007610ff1d7816 */ /* 0x000fe4000000001d */
[----:B------:R-:W-:Y:S02]  /*1ab0*/  PRMT R24, RZ, 0x7610, R24 ;  /* 0x00007610ff187816 */ /* 0x000fe40000000018 */
[----:B0-----:R-:W-:-:S02]  /*1ac0*/  PRMT R27, RZ, 0x7610, R27 ;  /* 0x00007610ff1b7816 */ /* 0x001fc4000000001b */
        /* <DEDUP_REMOVED lines=55> */
[----:B------:R-:W-:-:S03]  /*1e40*/  ISETP.NE.AND P1, PT, R45, RZ, PT ;  /* 0x000000ff2d00720c */ /* 0x000fc60003f25270 */
[----:B------:R-:W4:Y:S01]  /*1e50*/  @!P2 LDG.E.U16 R28, desc[UR30][R6.64+0x180] ;  /* 0x0001801e061ca981 */ /* 0x000f22000c1e1500 */
[----:B------:R-:W-:Y:S02]  /*1e60*/  ISETP.NE.AND P2, PT, R43, RZ, PT ;  /* 0x000000ff2b00720c */ /* 0x000fe40003f45270 */
[----:B0-----:R-:W-:Y:S01]  /*1e70*/  PRMT R25, RZ, 0x7610, R25 ;  /* 0x00007610ff197816 */ /* 0x001fe20000000019 */
[----:B------:R-:W4:Y:S04]  /*1e80*/  @!P4 LDG.E.U16 R37, desc[UR30][R6.64+0x340] ;  /* 0x0003401e0625c981 */ /* 0x000f28000c1e1500 */
[----:B------:R-:W4:Y:S01]  /*1e90*/  @!P0 LDG.E.U16 R30, desc[UR30][R6.64+0x200] ;  /* 0x0002001e061e8981 */ /* 0x000f22000c1e1500 */
[----:B------:R-:W-:-:S03]  /*1ea0*/  ISETP.NE.AND P0, PT, R47, RZ, PT ;  /* 0x000000ff2f00720c */ /* 0x000fc60003f05270 */
[----:B------:R-:W4:Y:S01]  /*1eb0*/  @!P3 LDG.E.U16 R31, desc[UR30][R6.64+0x140] ;  /* 0x0001401e061fb981 */ /* 0x000f22000c1e1500 */
[----:B------:R-:W-:-:S03]  /*1ec0*/  ISETP.NE.AND P3, PT, R41, RZ, PT ;  /* 0x000000ff2900720c */ /* 0x000fc60003f65270 */
[----:B------:R-:W4:Y:S04]  /*1ed0*/  @!P1 LDG.E.U16 R32, desc[UR30][R6.64+0x280] ;  /* 0x0002801e06209981 */ /* 0x000f28000c1e1500 */
        /* <DEDUP_REMOVED lines=54> */
[----:B------:R-:W-:Y:S02]  /*2240*/  PRMT R29, RZ, 0x7610, R29 ;  /* 0x00007610ff1d7816 */ /* 0x000fe4000000001d */
[----:B------:R-:W-:Y:S02]  /*2250*/  PRMT R28, RZ, 0x7610, R28 ;  /* 0x00007610ff1c7816 */ /* 0x000fe4000000001c */
[----:B------:R-:W-:Y:S01]  /*2260*/  PRMT R27, RZ, 0x7610, R27 ;  /* 0x00007610ff1b7816 */ /* 0x000fe2000000001b */
[----:B------:R-:W4:Y:S01]  /*2270*/  @!P0 LDG.E.U16 R38, desc[UR30][R2.64] ;  /* 0x0000001e02268981 */ /* 0x000f22000c1e1500 */
[----:B------:R-:W-:-:S03]  /*2280*/  ISETP.GE.AND P0, PT, R140, UR32, PT ;  /* 0x000000208c007c0c */ /* 0x000fc6000bf06270 */
[----:B------:R-:W4:Y:S01]  /*2290*/  @!P1 LDG.E.U16 R29, desc[UR30][R2.64+0xc0] ;  /* 0x0000c01e021d9981 */ /* 0x000f22000c1e1500 */
[----:B------:R-:W-:-:S03]  /*22a0*/  ISETP.GE.AND P1, PT, R137, UR32, PT ;  /* 0x0000002089007c0c */ /* 0x000fc6000bf26270 */
[----:B------:R-:W4:Y:S01]  /*22b0*/  @!P2 LDG.E.U16 R28, desc[UR30][R2.64+0x80] ;  /* 0x0000801e021ca981 */ /* 0x000f22000c1e1500 */
[----:B------:R-:W-:-:S03]  /*22c0*/  ISETP.GE.AND P2, PT, R138, UR32, PT ;  /* 0x000000208a007c0c */ /* 0x000fc6000bf46270 */
[----:B------:R-:W4:Y:S04]  /*22d0*/  @!P3 LDG.E.U16 R27, desc[UR30][R2.64+0x40] ;  /* 0x0000401e021bb981 */ /* 0x000f28000c1e1500 */
[----:B------:R-:W4:Y:S01]  /*22e0*/  @!P0 LDG.E.U16 R30, desc[UR30][R2.64+0x100] ;  /* 0x0001001e021e8981 */ /* 0x000f22000c1e1500 */
[----:B------:R-:W-:Y:S02]  /*22f0*/  ISETP.GE.AND P0, PT, R136, UR32, PT ;  /* 0x0000002088007c0c */ /* 0x000fe4000bf06270 */
[----:B------:R-:W-:Y:S01]  /*2300*/  ISETP.GE.AND P3, PT, R139, UR32, PT ;  /* 0x000000208b007c0c */ /* 0x000fe2000bf66270 */
[----:B------:R-:W4:Y:S01]  /*2310*/  @!P4 LDG.E.U16 R41, desc[UR30][R2.64+0x340] ;  /* 0x0003401e0229c981 */ /* 0x000f22000c1e1500 */
[----:B-1----:R-:W-:Y:S02]  /*2320*/  PRMT R34, RZ, 0x7610, R34 ;  /* 0x00007610ff227816 */ /* 0x002fe40000000022 */
[----:B------:R-:W-:Y:S01]  /*2330*/  PRMT R35, RZ, 0x7610, R35 ;  /* 0x00007610ff237816 */ /* 0x000fe20000000023 */
[----:B------:R-:W4:Y:S01]  /*2340*/  @!P2 LDG.E.U16 R46, desc[UR30][R2.64+0x180] ;  /* 0x0001801e022ea981 */ /* 0x000f22000c1e1500 */
[----:B------:R-:W-:-:S02]  /*2350*/  PRMT R33, RZ, 0x7610, R33 ;  /* 0x00007610ff217816 */ /* 0x000fc40000000021 */
[----:B------:R-:W-:Y:S01]  /*2360*/  ISETP.NE.AND P2, PT, R47, RZ, PT ;  /* 0x000000ff2f00720c */ /* 0x000fe20003f45270 */
[----:B------:R-:W4:Y:S04]  /*2370*/  @!P5 LDG.E.U16 R64, desc[UR30][R2.64+0x380] ;  /* 0x0003801e0240d981 */ /* 0x000f28000c1e1500 */
        /* <DEDUP_REMOVED lines=8> */
[----:B---3--:R-:W-:Y:S02]  /*2400*/  PRMT R36, RZ, 0x7610, R36 ;  /* 0x00007610ff247816 */ /* 0x008fe40000000024 */
[----:B----4-:R-:W-:Y:S02]  /*2410*/  PRMT R39, RZ, 0x7610, R39 ;  /* 0x00007610ff277816 */ /* 0x010fe40000000027 */
[----:B------:R-:W3:Y:S04]  /*2420*/  @!P0 LDG.E.U16 R37, desc[UR30][R2.64+0x240] ;  /* 0x0002401e02258981 */ /* 0x000ee8000c1e1500 */
[----:B------:R-:W4:Y:S04]  /*2430*/  @!P1 LDG.E.U16 R36, desc[UR30][R2.64+0x280] ;  /* 0x0002801e02249981 */ /* 0x000f28000c1e1500 */
[----:B------:R-:W2:Y:S04]  /*2440*/  @!P2 LDG.E.U16 R39, desc[UR30][R2.64+0x2c0] ;  /* 0x0002c01e0227a981 */ /* 0x000ea8000c1e1500 */
[----:B------:R-:W2:Y:S01]  /*2450*/  @!P3 LDG.E.U16 R48, desc[UR30][R2.64+0x300] ;  /* 0x0003001e0230b981 */ /* 0x000ea2000c1e1500 */
[----:B------:R-:W-:-:S02]  /*2460*/  P2R R72, PR, RZ, 0x1 ;  /* 0x00000001ff487803 */ /* 0x000fc40000000000 */
[----:B------:R-:W-:Y:S02]  /*2470*/  ISETP.GE.AND P0, PT, R146, UR32, PT ;  /* 0x0000002092007c0c */ /* 0x000fe4000bf06270 */
[----:B------:R-:W-:Y:S02]  /*2480*/  P2R R70, PR, RZ, 0x2 ;  /* 0x00000002ff467803 */ /* 0x000fe40000000000 */
[----:B------:R-:W-:Y:S02]  /*2490*/  ISETP.GE.AND P1, PT, R143, UR32, PT ;  /* 0x000000208f007c0c */ /* 0x000fe4000bf26270 */
        /* <DEDUP_REMOVED lines=20> */
[----:B---3--:R-:W-:Y:S04]  /*25e0*/  STS.U16 [R118+0x240], R37 ;  /* 0x0002402576007388 */ /* 0x008fe80000000400 */
[----:B----4-:R-:W-:Y:S04]  /*25f0*/  STS.U16 [R117+0x280], R36 ;  /* 0x0002802475007388 */ /* 0x010fe80000000400 */
[----:B--2---:R-:W-:Y:S04]  /*2600*/  STS.U16 [R116+0x2c0], R39 ;  /* 0x0002c02774007388 */ /* 0x004fe80000000400 */
[----:B------:R1:W-:Y:S04]  /*2610*/  STS.U16 [R115+0x300], R48 ;  /* 0x0003003073007388 */ /* 0x0003e80000000400 */
[----:B------:R-:W-:Y:S04]  /*2620*/  STS.U16 [R114+0x340], R41 ;  /* 0x0003402972007388 */ /* 0x000fe80000000400 */
[----:B------:R2:W-:Y:S04]  /*2630*/  STS.U16 [R113+0x380], R64 ;  /* 0x0003804071007388 */ /* 0x0005e80000000400 */
[----:B------:R-:W-:Y:S01]  /*2640*/  STS.U16 [R112+0x3c0], R43 ;  /* 0x0003c02b70007388 */ /* 0x000fe20000000400 */
[----:B------:R-:W-:-:S03]  /*2650*/  NOP ;  /* 0x0000000000007918 */ /* 0x000fc60000000000 */
[----:B------:R-:W-:Y:S04]  /*2660*/  LDS.U16 R27, [R111] ;  /* 0x000000006f1b7984 */ /* 0x000fe80000000400 */
[----:B------:R-:W-:Y:S04]  /*2670*/  LDS.U16 R28, [R110+0x2] ;  /* 0x000002006e1c7984 */ /* 0x000fe80000000400 */
[----:B------:R-:W3:Y:S04]  /*2680*/  LDS.U16 R29, [R109+0x4] ;  /* 0x000004006d1d7984 */ /* 0x000ee80000000400 */
[----:B------:R-:W4:Y:S04]  /*2690*/  LDS.U16 R30, [R108+0x6] ;  /* 0x000006006c1e7984 */ /* 0x000f280000000400 */
[----:B------:R-:W4:Y:S04]  /*26a0*/  LDS.U16 R2, [R107+0x8] ;  /* 0x000008006b027984 */ /* 0x000f280000000400 */
[----:B------:R-:W-:Y:S04]  /*26b0*/  LDS.U16 R3, [R106+0xa] ;  /* 0x00000a006a037984 */ /* 0x000fe80000000400 */
[----:B------:R-:W4:Y:S04]  /*26c0*/  LDS.U16 R33, [R105+0xc] ;  /* 0x00000c0069217984 */ /* 0x000f280000000400 */
[----:B------:R-:W-:Y:S04]  /*26d0*/  LDS.U16 R34, [R104+0xe] ;  /* 0x00000e0068227984 */ /* 0x000fe80000000400 */
[----:B------:R-:W-:Y:S04]  /*26e0*/  LDS.U16 R35, [R103+0x10] ;  /* 0x0000100067237984 */ /* 0x000fe80000000400 */
[----:B------:R-:W4:Y:S04]  /*26f0*/  LDS.U16 R36, [R102+0x12] ;  /* 0x0000120066247984 */ /* 0x000f280000000400 */
[----:B------:R-:W-:Y:S04]  /*2700*/  LDS.U16 R37, [R101+0x14] ;  /* 0x0000140065257984 */ /* 0x000fe80000000400 */
[----:B------:R-:W4:Y:S04]  /*2710*/  LDS.U16 R38, [R100+0x16] ;  /* 0x0000160064267984 */ /* 0x000f280000000400 */
[----:B------:R-:W4:Y:S04]  /*2720*/  LDS.U16 R39, [R99+0x18] ;  /* 0x0000180063277984 */ /* 0x000f280000000400 */
[----:B------:R-:W4:Y:S04]  /*2730*/  LDS.U16 R41, [R98+0x1a] ;  /* 0x00001a0062297984 */ /* 0x000f280000000400 */
[----:B------:R-:W4:Y:S04]  /*2740*/  LDS.U16 R43, [R97+0x1c] ;  /* 0x00001c00612b7984 */ /* 0x000f280000000400 */
[----:B------:R-:W4:Y:S01]  /*2750*/  LDS.U16 R45, [R96+0x1e] ;  /* 0x00001e00602d7984 */ /* 0x000f220000000400 */
[----:B------:R-:W-:Y:S01]  /*2760*/  BAR.SYNC.DEFER_BLOCKING 0x0 ;  /* 0x0000000000007b1d */ /* 0x000fe20000010000 */
[----:B0-----:R-:W-:-:S05]  /*2770*/  PRMT R46, RZ, 0x7610, R46 ;  /* 0x00007610ff2e7816 */ /* 0x001fca000000002e */
[----:B------:R-:W4:Y:S01]  /*2780*/  @!P0 LDG.E.U16 R66, desc[UR30][R4.64] ;  /* 0x0000001e04428981 */ /* 0x000f22000c1e1500 */
[----:B------:R-:W-:-:S03]  /*2790*/  ISETP.GE.AND P0, PT, R142, UR32, PT ;  /* 0x000000208e007c0c */ /* 0x000fc6000bf06270 */
[----:B------:R-:W4:Y:S01]  /*27a0*/  @!P1 LDG.E.U16 R47, desc[UR30][R4.64+0x40] ;  /* 0x0000401e042f9981 */ /* 0x000f22000c1e1500 */
[----:B------:R-:W-:Y:S02]  /*27b0*/  ISETP.GE.AND P1, PT, R141, UR32, PT ;  /* 0x000000208d007c0c */ /* 0x000fe4000bf26270 */
[----:B-1----:R-:W-:Y:S01]  /*27c0*/  PRMT R48, RZ, 0x7610, R48 ;  /* 0x00007610ff307816 */ /* 0x002fe20000000030 */
[----:B------:R-:W4:Y:S01]  /*27d0*/  @!P2 LDG.E.U16 R83, desc[UR30][R4.64+0x2c0] ;  /* 0x0002c01e0453a981 */ /* 0x000f22000c1e1500 */
[----:B--2---:R-:W-:-:S03]  /*27e0*/  PRMT R64, RZ, 0x7610, R64 ;  /* 0x00007610ff407816 */ /* 0x004fc60000000040 */
[----:B------:R-:W2:Y:S04]  /*27f0*/  @!P3 LDG.E.U16 R74, desc[UR30][R4.64+0x300] ;  /* 0x0003001e044ab981 */ /* 0x000ea8000c1e1500 */
[----:B------:R-:W2:Y:S01]  /*2800*/  @!P0 LDG.E.U16 R46, desc[UR30][R4.64+0x80] ;  /* 0x0000801e042e8981 */ /* 0x000ea2000c1e1500 */
[----:B------:R-:W-:-:S03]  /*2810*/  ISETP.GE.AND P0, PT, R140, UR32, PT ;  /* 0x000000208c007c0c */ /* 0x000fc6000bf06270 */
[----:B------:R-:W2:Y:S01]  /*2820*/  @!P1 LDG.E.U16 R67, desc[UR30][R4.64+0xc0] ;  /* 0x0000c01e04439981 */ /* 0x000ea2000c1e1500 */
[----:B------:R-:W-:-:S03]  /*2830*/  ISETP.GE.AND P1, PT, R139, UR32, PT ;  /* 0x000000208b007c0c */ /* 0x000fc6000bf26270 */
[----:B------:R-:W2:Y:S04]  /*2840*/  @!P4 LDG.E.U16 R85, desc[UR30][R4.64+0x340] ;  /* 0x0003401e0455c981 */ /* 0x000ea8000c1e1500 */
[----:B------:R-:W2:Y:S04]  /*2850*/  @!P5 LDG.E.U16 R76, desc[UR30][R4.64+0x380] ;  /* 0x0003801e044cd981 */ /* 0x000ea8000c1e1500 */
[----:B------:R-:W2:Y:S01]  /*2860*/  @!P0 LDG.E.U16 R48, desc[UR30][R4.64+0x100] ;  /* 0x0001001e04308981 */ /* 0x000ea2000c1e1500 */
[----:B------:R-:W-:-:S03]  /*2870*/  ISETP.GE.AND P0, PT, R138, UR32, PT ;  /* 0x000000208a007c0c */ /* 0x000fc6000bf06270 */
[----:B------:R-:W2:Y:S01]  /*2880*/  @!P1 LDG.E.U16 R73, desc[UR30][R4.64+0x140] ;  /* 0x0001401e04499981 */ /* 0x000ea2000c1e1500 */
[----:B------:R-:W-:-:S03]  /*2890*/  ISETP.GE.AND P1, PT, R137, UR32, PT ;  /* 0x0000002089007c0c */ /* 0x000fc6000bf26270 */
[----:B------:R-:W2:Y:S06]  /*28a0*/  @!P6 LDG.E.U16 R87, desc[UR30][R4.64+0x3c0] ;  /* 0x0003c01e0457e981 */ /* 0x000eac000c1e1500 */
[----:B------:R-:W2:Y:S01]  /*28b0*/  @!P0 LDG.E.U16 R64, desc[UR30][R4.64+0x180] ;  /* 0x0001801e04408981 */ /* 0x000ea2000c1e1500 */
[----:B------:R-:W-:-:S03]  /*28c0*/  ISETP.GE.AND P0, PT, R136, UR32, PT ;  /* 0x0000002088007c0c */ /* 0x000fc6000bf06270 */
[----:B------:R-:W2:Y:S01]  /*28d0*/  @!P1 LDG.E.U16 R75, desc[UR30][R4.64+0x1c0] ;  /* 0x0001c01e044b9981 */ /* 0x000ea2000c1e1500 */
[----:B------:R-:W-:Y:S02]  /*28e0*/  ISETP.NE.AND P1, PT, R70, RZ, PT ;  /* 0x000000ff4600720c */ /* 0x000fe40003f25270 */
[----:B------:R-:W-:-:S07]  /*28f0*/  PRMT R70, RZ, 0x7610, R70 ;  /* 0x00007610ff467816 */ /* 0x000fce0000000046 */
[----:B------:R-:W2:Y:S01]  /*2900*/  @!P0 LDG.E.U16 R70, desc[UR30][R4.64+0x200] ;  /* 0x0002001e04468981 */ /* 0x000ea2000c1e1500 */
[----:B------:R-:W-:Y:S02]  /*2910*/  ISETP.NE.AND P0, PT, R72, RZ, PT ;  /* 0x000000ff4800720c */ /* 0x000fe40003f05270 */
[----:B------:R-:W-:-:S06]  /*2920*/  PRMT R72, RZ, 0x7610, R72 ;  /* 0x00007610ff487816 */ /* 0x000fcc0000000048 */
[----:B------:R-:W2:Y:S05]  /*2930*/  @!P1 LDG.E.U16 R72, desc[UR30][R4.64+0x280] ;  /* 0x0002801e04489981 */ /* 0x000eaa000c1e1500 */
[----:B------:R0:W2:Y:S01]  /*2940*/  @!P0 LDG.E.U16 R79, desc[UR30][R4.64+0x240] ;  /* 0x0002401e044f8981 */ /* 0x0000a2000c1e1500 */
[----:B---3--:R-:W-:Y:S02]  /*2950*/  HADD2.F32 R29, -RZ, R29.H0_H0 ;  /* 0x2000001dff1d7230 */ /* 0x008fe40000004100 */
[----:B------:R-:W-:-:S03]  /*2960*/  HADD2.F32 R28, -RZ, R28.H0_H0 ;  /* 0x2000001cff1c7230 */ /* 0x000fc60000004100 */
[----:B------:R-:W-:Y:S01]  /*2970*/  FMUL.FTZ R84, R29, -1.4426950216293334961 ;  /* 0xbfb8aa3b1d547820 */ /* 0x000fe20000410000 */
[----:B----4-:R-:W-:Y:S02]  /*2980*/  HADD2.F32 R30, -RZ, R30.H0_H0 ;  /* 0x2000001eff1e7230 */ /* 0x010fe40000004100 */
[----:B------:R-:W-:Y:S01]  /*2990*/  FMUL.FTZ R81, R28, -1.4426950216293334961 ;  /* 0xbfb8aa3b1c517820 */ /* 0x000fe20000410000 */
[----:B------:R-:W-:Y:S02]  /*29a0*/  HADD2.F32 R27, -RZ, R27.H0_H0 ;  /* 0x2000001bff1b7230 */ /* 0x000fe40000004100 */
[----:B------:R-:W-:Y:S01]  /*29b0*/  MUFU.EX2 R84, R84 ;  /* 0x0000005400547308 */ /* 0x000fe20000000800 */
[----:B0-----:R-:W-:Y:S02]  /*29c0*/  HADD2.F32 R4, -RZ, R2.H0_H0 ;  /* 0x20000002ff047230 */ /* 0x001fe40000004100 */
[----:B------:R-:W-:Y:S01]  /*29d0*/  FMUL.FTZ R86, R30, -1.4426950216293334961 ;  /* 0xbfb8aa3b1e567820 */ /* 0x000fe20000410000 */
[----:B------:R-:W-:-:S04]  /*29e0*/  FMUL.FTZ R78, R27, -1.4426950216293334961 ;  /* 0xbfb8aa3b1b4e7820 */ /* 0x000fc80000410000 */
[----:B------:R-:W-:Y:S01]  /*29f0*/  MUFU.EX2 R82, R81 ;  /* 0x0000005100527308 */ /* 0x000fe20000000800 */
[----:B------:R-:W-:Y:S01]  /*2a00*/  FMUL.FTZ R2, R4, -1.4426950216293334961 ;  /* 0xbfb8aa3b04027820 */ /* 0x000fe20000410000 */
[----:B------:R-:W-:Y:S02]  /*2a10*/  HADD2.F32 R33, -RZ, R33.H0_H0 ;  /* 0x20000021ff217230 */ /* 0x000fe40000004100 */
[----:B------:R-:W-:-:S04]  /*2a20*/  HADD2.F32 R36, -RZ, R36.H0_H0 ;  /* 0x20000024ff247230 */ /* 0x000fc80000004100 */
[----:B------:R0:W1:Y:S08]  /*2a30*/  MUFU.EX2 R80, R78 ;  /* 0x0000004e00507308 */ /* 0x0000700000000800 */
[----:B------:R-:W-:Y:S01]  /*2a40*/  MUFU.EX2 R86, R86 ;  /* 0x0000005600567308 */ /* 0x000fe20000000800 */
[----:B0-----:R-:W-:-:S07]  /*2a50*/  FMUL.FTZ R78, R33, -1.4426950216293334961 ;  /* 0xbfb8aa3b214e7820 */ /* 0x001fce0000410000 */
[----:B------:R0:W-:Y:S01]  /*2a60*/  MUFU.EX2 R88, R2 ;  /* 0x0000000200587308 */ /* 0x0001e20000000800 */
[----:B------:R-:W-:Y:S01]  /*2a70*/  FMUL.FTZ R92, R36, -1.4426950216293334961 ;  /* 0xbfb8aa3b245c7820 */ /* 0x000fe20000410000 */
[----:B------:R-:W-:Y:S02]  /*2a80*/  HADD2.F32 R38, -RZ, R38.H0_H0 ;  /* 0x20000026ff267230 */ /* 0x000fe40000004100 */
[----:B------:R-:W-:-:S04]  /*2a90*/  HADD2.F32 R5, -RZ, R3.H0_H0 ;  /* 0x20000003ff057230 */ /* 0x000fc80000004100 */
[----:B------:R-:W-:Y:S01]  /*2aa0*/  MUFU.EX2 R90, R78 ;  /* 0x0000004e005a7308 */ /* 0x000fe20000000800 */
[----:B------:R-:W-:Y:S01]  /*2ab0*/  FMUL.FTZ R94, R38, -1.4426950216293334961 ;  /* 0xbfb8aa3b265e7820 */ /* 0x000fe20000410000 */
[----:B------:R-:W-:Y:S01]  /*2ac0*/  FMUL.FTZ R3, R5, -1.4426950216293334961 ;  /* 0xbfb8aa3b05037820 */ /* 0x000fe20000410000 */
[----:B------:R-:W-:Y:S02]  /*2ad0*/  HADD2.F32 R34, -RZ, R34.H0_H0 ;  /* 0x20000022ff227230 */ /* 0x000fe40000004100 */
[----:B-1----:R-:W-:-:S03]  /*2ae0*/  FADD.FTZ R80, R80, 1 ;  /* 0x3f80000050507421 */ /* 0x002fc60000010000 */
[----:B------:R-:W-:Y:S01]  /*2af0*/  MUFU.EX2 R156, R92 ;  /* 0x0000005c009c7308 */ /* 0x000fe20000000800 */
[----:B------:R-:W-:Y:S02]  /*2b00*/  HADD2.F32 R35, -RZ, R35.H0_H0 ;  /* 0x20000023ff237230 */ /* 0x000fe40000004100 */
[----:B------:R-:W-:-:S05]  /*2b10*/  FMUL.FTZ R81, R34, -1.4426950216293334961 ;  /* 0xbfb8aa3b22517820 */ /* 0x000fca0000410000 */
[----:B------:R1:W-:Y:S01]  /*2b20*/  MUFU.EX2 R89, R3 ;  /* 0x0000000300597308 */ /* 0x0003e20000000800 */
[----:B0-----:R-:W-:-:S07]  /*2b30*/  FMUL.FTZ R2, R35, -1.4426950216293334961 ;  /* 0xbfb8aa3b23027820 */ /* 0x001fce0000410000 */
[----:B------:R-:W-:Y:S01]  /*2b40*/  MUFU.EX2 R159, R94 ;  /* 0x0000005e009f7308 */ /* 0x000fe20000000800 */
[----:B------:R-:W-:Y:S02]  /*2b50*/  HADD2.F32 R69, -RZ, R69.H0_H0 ;  /* 0x20000045ff457230 */ /* 0x000fe40000004100 */
[----:B------:R-:W-:-:S05]  /*2b60*/  HADD2.F32 R37, -RZ, R37.H0_H0 ;  /* 0x20000025ff257230 */ /* 0x000fca0000004100 */
[----:B------:R-:W0:Y:S01]  /*2b70*/  MUFU.EX2 R91, R81 ;  /* 0x00000051005b7308 */ /* 0x000e220000000800 */
[----:B-1----:R-:W-:Y:S01]  /*2b80*/  FMUL.FTZ R3, R37, -1.4426950216293334961 ;  /* 0xbfb8aa3b25037820 */ /* 0x002fe20000410000 */
[----:B------:R-:W-:Y:S02]  /*2b90*/  HADD2.F32 R71, -RZ, R71.H0_H0 ;  /* 0x20000047ff477230 */ /* 0x000fe40000004100 */
[----:B------:R-:W-:-:S04]  /*2ba0*/  HADD2.F32 R68, -RZ, R68.H0_H0 ;  /* 0x20000044ff447230 */ /* 0x000fc80000004100 */
[----:B------:R-:W-:Y:S01]  /*2bb0*/  MUFU.EX2 R95, R2 ;  /* 0x00000002005f7308 */ /* 0x000fe20000000800 */
[----:B------:R-:W-:Y:S02]  /*2bc0*/  HADD2.F32 R93, -RZ, R93.H0_H0 ;  /* 0x2000005dff5d7230 */ /* 0x000fe40000004100 */
[----:B------:R-:W-:-:S05]  /*2bd0*/  HADD2.F32 R77, -RZ, R77.H0_H0 ;  /* 0x2000004dff4d7230 */ /* 0x000fca0000004100 */
[----:B------:R-:W-:Y:S01]  /*2be0*/  MUFU.EX2 R158, R3 ;  /* 0x00000003009e7308 */ /* 0x000fe20000000800 */
[----:B0-----:R-:W-:Y:S01]  /*2bf0*/  FADD.FTZ R91, R91, 1 ;  /* 0x3f8000005b5b7421 */ /* 0x001fe20000010000 */
[----:B------:R-:W-:Y:S02]  /*2c00*/  HADD2.F32 R39, -RZ, R39.H0_H0 ;  /* 0x20000027ff277230 */ /* 0x000fe40000004100 */
[----:B------:R-:W-:Y:S01]  /*2c10*/  FADD.FTZ R156, R156, 1 ;  /* 0x3f8000009c9c7421 */ /* 0x000fe20000010000 */
[----:B------:R-:W-:Y:S02]  /*2c20*/  HADD2.F32 R41, -RZ, R41.H0_H0 ;  /* 0x20000029ff297230 */ /* 0x000fe40000004100 */
[----:B------:R-:W-:-:S03]  /*2c30*/  FMUL.FTZ R81, R39, -1.4426950216293334961 ;  /* 0xbfb8aa3b27517820 */ /* 0x000fc60000410000 */
[----:B------:R-:W-:-:S03]  /*2c40*/  FMUL.FTZ R78, R41, -1.4426950216293334961 ;  /* 0xbfb8aa3b294e7820 */ /* 0x000fc60000410000 */
[----:B------:R-:W-:Y:S01]  /*2c50*/  MUFU.EX2 R81, R81 ;  /* 0x0000005100517308 */ /* 0x000fe20000000800 */
[----:B------:R-:W-:Y:S01]  /*2c60*/  FADD.FTZ R162, R159, 1 ;  /* 0x3f8000009fa27421 */ /* 0x000fe20000010000 */
[----:B------:R-:W-:Y:S02]  /*2c70*/  HADD2.F32 R43, -RZ, R43.H0_H0 ;  /* 0x2000002bff2b7230 */ /* 0x000fe40000004100 */
[----:B------:R-:W-:-:S04]  /*2c80*/  HADD2.F32 R45, -RZ, R45.H0_H0 ;  /* 0x2000002dff2d7230 */ /* 0x000fc80000004100 */
[----:B------:R-:W-:Y:S01]  /*2c90*/  MUFU.EX2 R78, R78 ;  /* 0x0000004e004e7308 */ /* 0x000fe20000000800 */
[----:B------:R0:W-:Y:S04]  /*2ca0*/  STS.U16 [R127], R66 ;  /* 0x000000427f007388 */ /* 0x0001e80000000400 */
[----:B------:R-:W-:Y:S04]  /*2cb0*/  STS.U16 [R126+0x40], R47 ;  /* 0x0000402f7e007388 */ /* 0x000fe80000000400 */
[----:B--2---:R-:W-:Y:S04]  /*2cc0*/  STS.U16 [R125+0x80], R46 ;  /* 0x0000802e7d007388 */ /* 0x004fe80000000400 */
[----:B------:R1:W-:Y:S04]  /*2cd0*/  STS.U16 [R124+0xc0], R67 ;  /* 0x0000c0437c007388 */ /* 0x0003e80000000400 */
        /* <DEDUP_REMOVED lines=13> */
[----:B------:R-:W4:Y:S04]  /*2db0*/  LDS.U16 R48, [R109+0x4] ;  /* 0x000004006d307984 */ /* 0x000f280000000400 */
[----:B------:R-:W4:Y:S04]  /*2dc0*/  LDS.U16 R46, [R111] ;  /* 0x000000006f2e7984 */ /* 0x000f280000000400 */
[----:B------:R-:W4:Y:S04]  /*2dd0*/  LDS.U16 R47, [R110+0x2] ;  /* 0x000002006e2f7984 */ /* 0x000f280000000400 */
[----:B------:R-:W4:Y:S04]  /*2de0*/  LDS.U16 R72, [R108+0x6] ;  /* 0x000006006c487984 */ /* 0x000f280000000400 */
[----:B------:R-:W4:Y:S01]  /*2df0*/  LDS.U16 R76, [R107+0x8] ;  /* 0x000008006b4c7984 */ /* 0x000f220000000400 */
[----:B0-----:R-:W-:Y:S01]  /*2e00*/  FADD.FTZ R66, R84, 1 ;  /* 0x3f80000054427421 */ /* 0x001fe20000010000 */
[----:B-1----:R-:W-:-:S02]  /*2e10*/  FADD.FTZ R67, R82, 1 ;  /* 0x3f80000052437421 */ /* 0x002fc40000010000 */
[----:B------:R-:W0:Y:S03]  /*2e20*/  LDS.U16 R92, [R105+0xc] ;  /* 0x00000c00695c7984 */ /* 0x000e260000000400 */
[----:B------:R-:W1:Y:S01]  /*2e30*/  MUFU.RCP R66, R66 ;  /* 0x0000004200427308 */ /* 0x000e620000001000 */
[----:B--2---:R-:W-:Y:S01]  /*2e40*/  FADD.FTZ R73, R86, 1 ;  /* 0x3f80000056497421 */ /* 0x004fe20000010000 */
[----:B---3--:R-:W-:Y:S01]  /*2e50*/  FADD.FTZ R75, R88, 1 ;  /* 0x3f800000584b7421 */ /* 0x008fe20000010000 */
[----:B------:R-:W2:Y:S05]  /*2e60*/  LDS.U16 R94, [R104+0xe] ;  /* 0x00000e00685e7984 */ /* 0x000eaa0000000400 */
[----:B------:R-:W-:Y:S01]  /*2e70*/  MUFU.RCP R64, R80 ;  /* 0x0000005000407308 */ /* 0x000fe20000001000 */
[----:B------:R-:W3:Y:S01]  /*2e80*/  LDS.U16 R88, [R106+0xa] ;  /* 0x00000a006a587984 */ /* 0x000ee20000000400 */
[----:B----4-:R-:W-:Y:S01]  /*2e90*/  FADD.FTZ R74, R90, 1 ;  /* 0x3f8000005a4a7421 */ /* 0x010fe20000010000 */
[----:B------:R-:W-:-:S02]  /*2ea0*/  FADD.FTZ R70, R89, 1 ;  /* 0x3f80000059467421 */ /* 0x000fc40000010000 */
[----:B------:R-:W4:Y:S03]  /*2eb0*/  LDS.U16 R152, [R103+0x10] ;  /* 0x0000100067987984 */ /* 0x000f260000000400 */
[----:B------:R-:W0:Y:S01]  /*2ec0*/  MUFU.RCP R67, R67 ;  /* 0x0000004300437308 */ /* 0x000e220000001000 */
[----:B------:R-:W-:Y:S01]  /*2ed0*/  HADD2.F32 R48, -RZ, R48.H0_H0 ;  /* 0x20000030ff307230 */ /* 0x000fe20000004100 */
[----:B------:R-:W4:Y:S04]  /*2ee0*/  LDS.U16 R154, [R102+0x12] ;  /* 0x00001200669a7984 */ /* 0x000f280000000400 */
[----:B------:R-:W-:Y:S02]  /*2ef0*/  LDS.U16 R163, [R99+0x18] ;  /* 0x0000180063a37984 */ /* 0x000fe40000000400 */
[----:B------:R-:W2:Y:S01]  /*2f00*/  MUFU.RCP R73, R73 ;  /* 0x0000004900497308 */ /* 0x000ea20000001000 */
[----:B-1----:R-:W-:Y:S01]  /*2f10*/  FADD.FTZ R82, -R66, 1 ;  /* 0x3f80000042527421 */ /* 0x002fe20000010100 */
[----:B------:R-:W-:-:S06]  /*2f20*/  FMUL.FTZ R83, R69, R48 ;  /* 0x0000003045537220 */ /* 0x000fcc0000410000 */
[----:B------:R-:W1:Y:S01]  /*2f30*/  MUFU.RCP R75, R75 ;  /* 0x0000004b004b7308 */ /* 0x000e620000001000 */
[----:B0-----:R-:W-:Y:S01]  /*2f40*/  FADD.FTZ R79, -R67, 1 ;  /* 0x3f800000434f7421 */ /* 0x001fe20000010100 */
[----:B------:R-:W-:Y:S02]  /*2f50*/  HADD2.F32 R46, -RZ, R46.H0_H0 ;  /* 0x2000002eff2e7230 */ /* 0x000fe40000004100 */
[----:B------:R-:W-:Y:S02]  /*2f60*/  HADD2.F32 R47, -RZ, R47.H0_H0 ;  /* 0x2000002fff2f7230 */ /* 0x000fe40000004100 */
[----:B------:R-:W-:Y:S01]  /*2f70*/  FFMA.FTZ R84, R29, R82, 1 ;  /* 0x3f8000001d547423 */ /* 0x000fe20000010052 */
[----:B------:R-:W-:Y:S01]  /*2f80*/  FMUL.FTZ R83, R66, R83 ;  /* 0x0000005342537220 */ /* 0x000fe20000410000 */
[----:B------:R-:W0:Y:S01]  /*2f90*/  MUFU.RCP R74, R74 ;  /* 0x0000004a004a7308 */ /* 0x000e220000001000 */
[----:B------:R-:W-:Y:S02]  /*2fa0*/  HADD2.F32 R72, -RZ, R72.H0_H0 ;  /* 0x20000048ff487230 */ /* 0x000fe40000004100 */
[----:B------:R-:W-:Y:S01]  /*2fb0*/  FFMA.FTZ R85, R28, R79, 1 ;  /* 0x3f8000001c557423 */ /* 0x000fe2000001004f */
[----:B------:R-:W-:Y:S01]  /*2fc0*/  FMUL.FTZ R79, R71, R46 ;  /* 0x0000002e474f7220 */ /* 0x000fe20000410000 */
[----:B------:R-:W-:Y:S01]  /*2fd0*/  FADD.FTZ R80, -R64, 1 ;  /* 0x3f80000040507421 */ /* 0x000fe20000010100 */
[----:B------:R-:W-:Y:S01]  /*2fe0*/  FMUL.FTZ R82, R68, R47 ;  /* 0x0000002f44527220 */ /* 0x000fe20000410000 */
[----:B------:R-:W-:-:S02]  /*2ff0*/  HADD2.F32 R76, -RZ, R76.H0_H0 ;  /* 0x2000004cff4c7230 */ /* 0x000fc40000004100 */
[----:B------:R-:W-:Y:S01]  /*3000*/  FMUL.FTZ R84, R83, R84 ;  /* 0x0000005453547220 */ /* 0x000fe20000410000 */
[----:B--2---:R-:W-:Y:S01]  /*3010*/  FADD.FTZ R83, -R73, 1 ;  /* 0x3f80000049537421 */ /* 0x004fe20000010100 */
[----:B------:R-:W-:Y:S01]  /*3020*/  FMUL.FTZ R86, R93, R72 ;  /* 0x000000485d567220 */ /* 0x000fe20000410000 */
[----:B------:R-:W-:Y:S01]  /*3030*/  FMUL.FTZ R79, R64, R79 ;  /* 0x0000004f404f7220 */ /* 0x000fe20000410000 */
[----:B------:R-:W2:Y:S01]  /*3040*/  MUFU.RCP R70, R70 ;  /* 0x0000004600467308 */ /* 0x000ea20000001000 */
[----:B------:R-:W-:Y:S01]  /*3050*/  FFMA.FTZ R80, R27, R80, 1 ;  /* 0x3f8000001b507423 */ /* 0x000fe20000010050 */
[----:B------:R-:W-:Y:S01]  /*3060*/  FMUL.FTZ R82, R67, R82 ;  /* 0x0000005243527220 */ /* 0x000fe20000410000 */
[----:B-1----:R-:W-:Y:S01]  /*3070*/  FADD.FTZ R87, -R75, 1 ;  /* 0x3f8000004b577421 */ /* 0x002fe20000010100 */
[----:B------:R-:W-:Y:S01]  /*3080*/  FMUL.FTZ R90, R77, R76 ;  /* 0x0000004c4d5a7220 */ /* 0x000fe20000410000 */
[----:B------:R-:W-:Y:S01]  /*3090*/  FFMA.FTZ R83, R30, R83, 1 ;  /* 0x3f8000001e537423 */ /* 0x000fe20000010053 */
[----:B------:R-:W-:Y:S01]  /*30a0*/  FMUL.FTZ R86, R73, R86 ;  /* 0x0000005649567220 */ /* 0x000fe20000410000 */
[----:B------:R-:W-:Y:S01]  /*30b0*/  FMUL.FTZ R80, R79, R80 ;  /* 0x000000504f507220 */ /* 0x000fe20000410000 */
[----:B------:R-:W-:Y:S01]  /*30c0*/  FMUL.FTZ R85, R82, R85 ;  /* 0x0000005552557220 */ /* 0x000fe20000410000 */
[----:B------:R-:W-:Y:S01]  /*30d0*/  FFMA.FTZ R87, R4, R87, 1 ;  /* 0x3f80000004577423 */ /* 0x000fe20000010057 */
[----:B------:R-:W1:Y:S01]  /*30e0*/  MUFU.RCP R79, R91 ;  /* 0x0000005b004f7308 */ /* 0x000e620000001000 */
[----:B------:R-:W-:Y:S01]  /*30f0*/  FADD.FTZ R82, R95, 1 ;  /* 0x3f8000005f527421 */ /* 0x000fe20000010000 */
[----:B------:R-:W-:Y:S01]  /*3100*/  FMUL.FTZ R90, R75, R90 ;  /* 0x0000005a4b5a7220 */ /* 0x000fe20000410000 */
[----:B------:R-:W-:Y:S01]  /*3110*/  FMUL.FTZ R95, R86, R83 ;  /* 0x00000053565f7220 */ /* 0x000fe20000410000 */
[----:B------:R-:W-:-:S02]  /*3120*/  HADD2.F32 R83, -RZ, R42.H0_H0 ;  /* 0x2000002aff537230 */ /* 0x000fc40000004100 */
[----:B0-----:R-:W-:Y:S01]  /*3130*/  FADD.FTZ R42, -R74, 1 ;  /* 0x3f8000004a2a7421 */ /* 0x001fe20000010100 */
[----:B------:R-:W-:Y:S01]  /*3140*/  FMUL.FTZ R90, R90, R87 ;  /* 0x000000575a5a7220 */ /* 0x000fe20000410000 */
[----:B------:R-:W-:Y:S01]  /*3150*/  FADD.FTZ R86, R158, 1 ;  /* 0x3f8000009e567421 */ /* 0x000fe20000010000 */
[----:B------:R0:W-:Y:S01]  /*3160*/  MUFU.RCP R87, R156 ;  /* 0x0000009c00577308 */ /* 0x0001e20000001000 */
[----:B------:R-:W-:Y:S01]  /*3170*/  FFMA.FTZ R160, R33, R42, 1 ;  /* 0x3f80000021a07423 */ /* 0x000fe2000001002a */
[----:B------:R-:W-:Y:S01]  /*3180*/  LDS.U16 R158, [R100+0x16] ;  /* 0x00001600649e7984 */ /* 0x000fe20000000400 */
[----:B------:R-:W-:-:S03]  /*3190*/  HADD2.F32 R42, -RZ, R92.H0_H0 ;  /* 0x2000005cff2a7230 */ /* 0x000fc60000004100 */
[----:B0-----:R-:W0:Y:S01]  /*31a0*/  LDS.U16 R156, [R101+0x14] ;  /* 0x00001400659c7984 */ /* 0x001e220000000400 */
[----:B------:R-:W-:Y:S02]  /*31b0*/  HADD2.F32 R89, -RZ, R40.H0_H0 ;  /* 0x20000028ff597230 */ /* 0x000fe40000004100 */
[----:B--2---:R-:W-:Y:S01]  /*31c0*/  FADD.FTZ R40, -R70, 1 ;  /* 0x3f80000046287421 */ /* 0x004fe20000010100 */
[----:B------:R-:W-:Y:S02]  /*31d0*/  HADD2.F32 R91, -RZ, R44.H0_H0 ;  /* 0x2000002cff5b7230 */ /* 0x000fe40000004100 */
[----:B------:R-:W-:Y:S01]  /*31e0*/  FMUL.FTZ R165, R83, R42 ;  /* 0x0000002a53a57220 */ /* 0x000fe20000410000 */
[----:B------:R-:W-:Y:S02]  /*31f0*/  HADD2.F32 R44, -RZ, R94.H0_H0 ;  /* 0x2000005eff2c7230 */ /* 0x000fe40000004100 */
[----:B------:R-:W-:Y:S01]  /*3200*/  FFMA.FTZ R161, R5, R40, 1 ;  /* 0x3f80000005a17423 */ /* 0x000fe20000010028 */
[----:B-1----:R-:W-:Y:S01]  /*3210*/  FADD.FTZ R159, -R79, 1 ;  /* 0x3f8000004f9f7421 */ /* 0x002fe20000010100 */
[----:B---3--:R-:W-:-:S02]  /*3220*/  HADD2.F32 R40, -RZ, R88.H0_H0 ;  /* 0x20000058ff287230 */ /* 0x008fc40000004100 */
[----:B------:R-:W-:Y:S01]  /*3230*/  FMUL.FTZ R165, R74, R165 ;  /* 0x000000a54aa57220 */ /* 0x000fe20000410000 */
[----:B------:R-:W-:Y:S01]  /*3240*/  FMUL.FTZ R92, R89, R44 ;  /* 0x0000002c595c7220 */ /* 0x000fe20000410000 */
[----:B------:R-:W1:Y:S01]  /*3250*/  MUFU.RCP R82, R82 ;  /* 0x0000005200527308 */ /* 0x000e620000001000 */
[----:B------:R-:W-:Y:S01]  /*3260*/  FFMA.FTZ R167, R34, R159, 1 ;  /* 0x3f80000022a77423 */ /* 0x000fe2000001009f */
[----:B------:R-:W-:Y:S01]  /*3270*/  FMUL.FTZ R164, R165, R160 ;  /* 0x000000a0a5a47220 */ /* 0x000fe20000410000 */
[----:B------:R-:W-:Y:S01]  /*3280*/  FMUL.FTZ R159, R91, R40 ;  /* 0x000000285b9f7220 */ /* 0x000fe20000410000 */
[----:B------:R-:W-:Y:S01]  /*3290*/  FMUL.FTZ R92, R79, R92 ;  /* 0x0000005c4f5c7220 */ /* 0x000fe20000410000 */
[----:B------:R-:W2:Y:S01]  /*32a0*/  LDS.U16 R160, [R98+0x1a] ;  /* 0x00001a0062a07984 */ /* 0x000ea20000000400 */
[----:B------:R-:W-:Y:S01]  /*32b0*/  FMUL.FTZ R2, R43, -1.4426950216293334961 ;  /* 0xbfb8aa3b2b027820 */ /* 0x000fe20000410000 */
[----:B------:R-:W-:Y:S01]  /*32c0*/  FMUL.FTZ R88, R70, R159 ;  /* 0x0000009f46587220 */ /* 0x000fe20000410000 */
[----:B------:R-:W-:Y:S01]  /*32d0*/  FMUL.FTZ R171, R92, R167 ;  /* 0x000000a75cab7220 */ /* 0x000fe20000410000 */
[----:B------:R-:W-:Y:S01]  /*32e0*/  FMUL.FTZ R3, R45, -1.4426950216293334961 ;  /* 0xbfb8aa3b2d037820 */ /* 0x000fe20000410000 */
[----:B------:R-:W-:Y:S01]  /*32f0*/  FADD.FTZ R92, R81, 1 ;  /* 0x3f800000515c7421 */ /* 0x000fe20000010000 */
[----:B------:R-:W-:Y:S01]  /*3300*/  HADD2.F32 R81, -RZ, R31.H0_H0 ;  /* 0x2000001fff517230 */ /* 0x000fe20000004100 */
[----:B------:R3:W-:Y:S01]  /*3310*/  MUFU.RCP R159, R162 ;  /* 0x000000a2009f7308 */ /* 0x0007e20000001000 */
[----:B----4-:R-:W-:-:S02]  /*3320*/  HADD2.F32 R31, -RZ, R152.H0_H0 ;  /* 0x20000098ff1f7230 */ /* 0x010fc40000004100 */
[----:B------:R-:W-:Y:S01]  /*3330*/  FMUL.FTZ R169, R88, R161 ;  /* 0x000000a158a97220 */ /* 0x000fe20000410000 */
[----:B------:R-:W4:Y:S01]  /*3340*/  LDS.U16 R152, [R97+0x1c] ;  /* 0x00001c0061987984 */ /* 0x000f220000000400 */
[----:B------:R-:W-:Y:S02]  /*3350*/  HADD2.F32 R88, -RZ, R32.H0_H0 ;  /* 0x20000020ff587230 */ /* 0x000fe40000004100 */
[----:B------:R-:W-:Y:S01]  /*3360*/  FADD.FTZ R167, R78, 1 ;  /* 0x3f8000004ea77421 */ /* 0x000fe20000010000 */
[----:B---3--:R-:W3:Y:S01]  /*3370*/  LDS.U16 R162, [R96+0x1e] ;  /* 0x00001e0060a27984 */ /* 0x008ee20000000400 */
[----:B------:R-:W0:Y:S01]  /*3380*/  MUFU.EX2 R2, R2 ;  /* 0x0000000200027308 */ /* 0x000e220000000800 */
[----:B------:R-:W-:Y:S02]  /*3390*/  HADD2.F32 R32, -RZ, R154.H0_H0 ;  /* 0x2000009aff207230 */ /* 0x000fe40000004100 */
[----:B-1----:R-:W-:Y:S01]  /*33a0*/  FADD.FTZ R78, -R82, 1 ;  /* 0x3f800000524e7421 */ /* 0x002fe20000010100 */
[----:B------:R-:W-:-:S04]  /*33b0*/  FMUL.FTZ R161, R88, R31 ;  /* 0x0000001f58a17220 */ /* 0x000fc80000410000 */
[----:B------:R-:W1:Y:S01]  /*33c0*/  MUFU.EX2 R3, R3 ;  /* 0x0000000300037308 */ /* 0x000e620000000800 */
[----:B------:R-:W-:Y:S01]  /*33d0*/  FFMA.FTZ R78, R35, R78, 1 ;  /* 0x3f800000234e7423 */ /* 0x000fe2000001004e */
[----:B------:R-:W-:-:S06]  /*33e0*/  FMUL.FTZ R161, R82, R161 ;  /* 0x000000a152a17220 */ /* 0x000fcc0000410000 */
[----:B------:R-:W2:Y:S01]  /*33f0*/  MUFU.RCP R86, R86 ;  /* 0x0000005600567308 */ /* 0x000ea20000001000 */
[----:B------:R-:W-:Y:S01]  /*3400*/  FADD.FTZ R165, -R87, 1 ;  /* 0x3f80000057a57421 */ /* 0x000fe20000010100 */
[----:B------:R-:W-:-:S06]  /*3410*/  FMUL.FTZ R94, R81, R32 ;  /* 0x00000020515e7220 */ /* 0x000fcc0000410000 */
[----:B------:R-:W4:Y:S01]  /*3420*/  MUFU.RCP R92, R92 ;  /* 0x0000005c005c7308 */ /* 0x000f220000001000 */
[----:B------:R-:W-:Y:S01]  /*3430*/  FMUL.FTZ R166, R161, R78 ;  /* 0x0000004ea1a67220 */ /* 0x000fe20000410000 */
[----:B------:R-:W-:Y:S01]  /*3440*/  FFMA.FTZ R165, R36, R165, 1 ;  /* 0x3f80000024a57423 */ /* 0x000fe200000100a5 */
[----:B------:R-:W-:Y:S01]  /*3450*/  FMUL.FTZ R154, R87, R94 ;  /* 0x0000005e579a7220 */ /* 0x000fe20000410000 */
[----:B------:R-:W-:Y:S02]  /*3460*/  HADD2.F32 R161, -RZ, R26.H0_H0 ;  /* 0x2000001affa17230 */ /* 0x000fe40000004100 */
[----:B------:R-:W-:Y:S02]  /*3470*/  HADD2.F32 R78, -RZ, R24.H0_H0 ;  /* 0x20000018ff4e7230 */ /* 0x000fe40000004100 */
[----:B------:R-:W-:Y:S02]  /*3480*/  HADD2.F32 R26, -RZ, R25.H0_H0 ;  /* 0x20000019ff1a7230 */ /* 0x000fe40000004100 */
[----:B0-----:R-:W-:-:S02]  /*3490*/  HADD2.F32 R24, -RZ, R156.H0_H0 ;  /* 0x2000009cff187230 */ /* 0x001fc40000004100 */
[----:B------:R-:W-:Y:S02]  /*34a0*/  HADD2.F32 R25, -RZ, R158.H0_H0 ;  /* 0x2000009eff197230 */ /* 0x000fe40000004100 */
[----:B------:R-:W-:Y:S01]  /*34b0*/  FMUL.FTZ R173, R154, R165 ;  /* 0x000000a59aad7220 */ /* 0x000fe20000410000 */
[----:B------:R0:W3:Y:S01]  /*34c0*/  MUFU.RCP R94, R167 ;  /* 0x000000a7005e7308 */ /* 0x0000e20000001000 */
[----:B------:R-:W-:Y:S01]  /*34d0*/  FADD.FTZ R154, R2, 1 ;  /* 0x3f800000029a7421 */ /* 0x000fe20000010000 */
[----:B-1----:R-:W-:Y:S01]  /*34e0*/  FADD.FTZ R170, R3, 1 ;  /* 0x3f80000003aa7421 */ /* 0x002fe20000010000 */
[----:B--2---:R-:W-:Y:S01]  /*34f0*/  FADD.FTZ R2, -R86, 1 ;  /* 0x3f80000056027421 */ /* 0x004fe20000010100 */
[----:B------:R-:W-:Y:S01]  /*3500*/  FMUL.FTZ R3, R161, R24 ;  /* 0x00000018a1037220 */ /* 0x000fe20000410000 */
[----:B------:R-:W-:Y:S01]  /*3510*/  FADD.FTZ R165, -R159, 1 ;  /* 0x3f8000009fa57421 */ /* 0x000fe20000010100 */
[----:B------:R-:W-:Y:S01]  /*3520*/  FMUL.FTZ R156, R26, R25 ;  /* 0x000000191a9c7220 */ /* 0x000fe20000410000 */
[----:B----4-:R-:W-:Y:S01]  /*3530*/  FADD.FTZ R158, -R92, 1 ;  /* 0x3f8000005c9e7421 */ /* 0x010fe20000010100 */
[----:B------:R-:W-:Y:S01]  /*3540*/  FFMA.FTZ R2, R37, R2, 1 ;  /* 0x3f80000025027423 */ /* 0x000fe20000010002 */
[----:B------:R-:W-:Y:S01]  /*3550*/  FMUL.FTZ R3, R86, R3 ;  /* 0x0000000356037220 */ /* 0x000fe20000410000 */
[----:B------:R-:W-:Y:S01]  /*3560*/  FFMA.FTZ R165, R38, R165, 1 ;  /* 0x3f80000026a57423 */ /* 0x000fe200000100a5 */
[----:B------:R-:W-:Y:S01]  /*3570*/  FMUL.FTZ R156, R159, R156 ;  /* 0x0000009c9f9c7220 */ /* 0x000fe20000410000 */
[----:B------:R-:W-:-:S02]  /*3580*/  HADD2.F32 R163, -RZ, R163.H0_H0 ;  /* 0x200000a3ffa37230 */ /* 0x000fc40000004100 */
[----:B------:R-:W-:Y:S01]  /*3590*/  FFMA.FTZ R168, R39, R158, 1 ;  /* 0x3f80000027a87423 */ /* 0x000fe2000001009e */
[----:B------:R-:W-:Y:S01]  /*35a0*/  FMUL.FTZ R2, R3, R2 ;  /* 0x0000000203027220 */ /* 0x000fe20000410000 */
[----:B------:R-:W1:Y:S01]  /*35b0*/  MUFU.RCP R158, R170 ;  /* 0x000000aa009e7308 */ /* 0x000e620000001000 */
[----:B------:R-:W-:Y:S01]  /*35c0*/  FMUL.FTZ R3, R156, R165 ;  /* 0x000000a59c037220 */ /* 0x000fe20000410000 */
[----:B------:R-:W-:Y:S02]  /*35d0*/  HADD2.F32 R156, -RZ, R7.H0_H0 ;  /* 0x20000007ff9c7230 */ /* 0x000fe40000004100 */
[----:B0-----:R-:W-:Y:S01]  /*35e0*/  FMUL.FTZ R167, R78, R163 ;  /* 0x000000a34ea77220 */ /* 0x001fe20000410000 */
[----:B------:R-:W-:-:S03]  /*35f0*/  HADD2.F32 R7, -RZ, R160.H0_H0 ;  /* 0x200000a0ff077230 */ /* 0x000fc60000004100 */
[----:B------:R-:W0:Y:S01]  /*3600*/  MUFU.RCP R154, R154 ;  /* 0x0000009a009a7308 */ /* 0x000e220000001000 */
[----:B------:R-:W-:Y:S01]  /*3610*/  FMUL.FTZ R167, R92, R167 ;  /* 0x000000a75ca77220 */ /* 0x000fe20000410000 */
[----:B---3--:R-:W-:Y:S01]  /*3620*/  FADD.FTZ R160, -R94, 1 ;  /* 0x3f8000005ea07421 */ /* 0x008fe20000010100 */
[----:B------:R-:W-:Y:S01]  /*3630*/  FMUL.FTZ R175, R156, R7 ;  /* 0x000000079caf7220 */ /* 0x000fe20000410000 */
[----:B------:R-:W-:Y:S02]  /*3640*/  HADD2.F32 R165, -RZ, R6.H0_H0 ;  /* 0x20000006ffa57230 */ /* 0x000fe40000004100 */
[----:B------:R-:W-:Y:S01]  /*3650*/  FMUL.FTZ R168, R167, R168 ;  /* 0x000000a8a7a87220 */ /* 0x000fe20000410000 */
[----:B------:R-:W-:Y:S02]  /*3660*/  HADD2.F32 R6, -RZ, R152.H0_H0 ;  /* 0x20000098ff067230 */ /* 0x000fe40000004100 */
[----:B------:R-:W-:Y:S01]  /*3670*/  FFMA.FTZ R160, R41, R160, 1 ;  /* 0x3f80000029a07423 */ /* 0x000fe200000100a0 */
[----:B------:R-:W-:-:S02]  /*3680*/  HADD2.F32 R167, -RZ, R0.H0_H0 ;  /* 0x20000000ffa77230 */ /* 0x000fc40000004100 */
[----:B------:R-:W-:Y:S01]  /*3690*/  FMUL.FTZ R175, R94, R175 ;  /* 0x000000af5eaf7220 */ /* 0x000fe20000410000 */
[----:B------:R-:W-:Y:S01]  /*36a0*/  HADD2.F32 R152, -RZ, R162.H0_H0 ;  /* 0x200000a2ff987230 */ /* 0x000fe20000004100 */
[----:B------:R-:W-:Y:S01]  /*36b0*/  F2FP.F16.F32.PACK_AB R80, R85, R80 ;  /* 0x000000505550723e */ /* 0x000fe200000000ff */
[----:B------:R-:W-:Y:S01]  /*36c0*/  BAR.SYNC.DEFER_BLOCKING 0x0 ;  /* 0x0000000000007b1d */ /* 0x000fe20000010000 */
[----:B------:R-:W-:Y:S01]  /*36d0*/  FMUL.FTZ R175, R175, R160 ;  /* 0x000000a0afaf7220 */ /* 0x000fe20000410000 */
[----:B-1----:R-:W-:Y:S01]  /*36e0*/  FADD.FTZ R160, -R158, 1 ;  /* 0x3f8000009ea07421 */ /* 0x002fe20000010100 */
[----:B------:R-:W-:Y:S01]  /*36f0*/  FMUL.FTZ R179, R167, R152 ;  /* 0x00000098a7b37220 */ /* 0x000fe20000410000 */
[----:B------:R-:W-:Y:S01]  /*3700*/  FMUL.FTZ R177, R165, R6 ;  /* 0x00000006a5b17220 */ /* 0x000fe20000410000 */
[----:B0-----:R-:W-:Y:S01]  /*3710*/  FADD.FTZ R0, -R154, 1 ;  /* 0x3f8000009a007421 */ /* 0x001fe20000010100 */
[----:B------:R-:W-:Y:S01]  /*3720*/  F2FP.F16.F32.PACK_AB R84, R95, R84 ;  /* 0x000000545f54723e */ /* 0x000fe200000000ff */
[----:B------:R-:W-:Y:S01]  /*3730*/  FFMA.FTZ R160, R45, R160, 1 ;  /* 0x3f8000002da07423 */ /* 0x000fe200000100a0 */
[----:B------:R-:W-:Y:S01]  /*3740*/  FMUL.FTZ R179, R158, R179 ;  /* 0x000000b39eb37220 */ /* 0x000fe20000410000 */
[----:B------:R-:W-:Y:S01]  /*3750*/  PRMT R85, R80, 0x7632, R85 ;  /* 0x0000763250557816 */ /* 0x000fe20000000055 */
[----:B------:R-:W-:Y:S01]  /*3760*/  FFMA.FTZ R0, R43, R0, 1 ;  /* 0x3f8000002b007423 */ /* 0x000fe20000010000 */
[----:B------:R-:W-:Y:S01]  /*3770*/  F2FP.F16.F32.PACK_AB R90, R169, R90 ;  /* 0x0000005aa95a723e */ /* 0x000fe200000000ff */
[----:B------:R-:W-:Y:S01]  /*3780*/  FMUL.FTZ R177, R154, R177 ;  /* 0x000000b19ab17220 */ /* 0x000fe20000410000 */
[----:B------:R-:W-:Y:S01]  /*3790*/  PRMT R95, R84, 0x7632, R95 ;  /* 0x00007632545f7816 */ /* 0x000fe2000000005f */
[----:B------:R-:W-:Y:S01]  /*37a0*/  FMUL.FTZ R179, R179, R160 ;  /* 0x000000a0b3b37220 */ /* 0x000fe20000410000 */
[----:B------:R-:W-:Y:S01]  /*37b0*/  F2FP.F16.F32.PACK_AB R164, R171, R164 ;  /* 0x000000a4aba4723e */ /* 0x000fe200000000ff */
[----:B------:R-:W-:Y:S01]  /*37c0*/  FMUL.FTZ R0, R177, R0 ;  /* 0x00000000b1007220 */ /* 0x000fe20000410000 */
[----:B------:R-:W-:-:S02]  /*37d0*/  PRMT R160, R90, 0x7632, R160 ;  /* 0x000076325aa07816 */ /* 0x000fc400000000a0 */
[----:B------:R-:W-:Y:S02]  /*37e0*/  F2FP.F16.F32.PACK_AB R166, R173, R166 ;  /* 0x000000a6ada6723e */ /* 0x000fe400000000ff */
[----:B------:R-:W-:Y:S01]  /*37f0*/  F2FP.F16.F32.PACK_AB R2, R3, R2 ;  /* 0x000000020302723e */ /* 0x000fe200000000ff */
[----:B------:R0:W-:Y:S01]  /*3800*/  STS.U16 [R111], R80 ;  /* 0x000000506f007388 */ /* 0x0001e20000000400 */
[----:B------:R-:W-:-:S03]  /*3810*/  PRMT R3, R166, 0x7632, R3 ;  /* 0x00007632a6037816 */ /* 0x000fc60000000003 */
[----:B------:R-:W-:Y:S01]  /*3820*/  STS.U16 [R110+0x2], R85 ;  /* 0x000002556e007388 */ /* 0x000fe20000000400 */
[----:B------:R-:W-:-:S03]  /*3830*/  F2FP.F16.F32.PACK_AB R168, R175, R168 ;  /* 0x000000a8afa8723e */ /* 0x000fc600000000ff */
[----:B------:R1:W-:Y:S01]  /*3840*/  STS.U16 [R109+0x4], R84 ;  /* 0x000004546d007388 */ /* 0x0003e20000000400 */
[----:B0-----:R-:W-:-:S03]  /*3850*/  PRMT R80, R164, 0x7632, R80 ;  /* 0x00007632a4507816 */ /* 0x001fc60000000050 */
[----:B------:R-:W-:Y:S01]  /*3860*/  STS.U16 [R108+0x6], R95 ;  /* 0x0000065f6c007388 */ /* 0x000fe20000000400 */
[----:B------:R-:W-:-:S03]  /*3870*/  ISETP.NE.AND P5, PT, R148, RZ, PT ;  /* 0x000000ff9400720c */ /* 0x000fc60003fa5270 */
[----:B------:R0:W-:Y:S01]  /*3880*/  STS.U16 [R107+0x8], R90 ;  /* 0x0000085a6b007388 */ /* 0x0001e20000000400 */
[----:B------:R-:W-:Y:S02]  /*3890*/  F2FP.F16.F32.PACK_AB R0, R179, R0 ;  /* 0x00000000b300723e */ /* 0x000fe400000000ff */
[----:B-1----:R-:W-:Y:S01]  /*38a0*/  PRMT R84, R2, 0x7632, R84 ;  /* 0x0000763202547816 */ /* 0x002fe20000000054 */
[----:B------:R-:W-:Y:S04]  /*38b0*/  STS.U16 [R106+0xa], R160 ;  /* 0x00000aa06a007388 */ /* 0x000fe80000000400 */
[----:B------:R-:W-:Y:S01]  /*38c0*/  STS.U16 [R105+0xc], R164 ;  /* 0x00000ca469007388 */ /* 0x000fe20000000400 */
[----:B0-----:R-:W-:-:S03]  /*38d0*/  PRMT R90, R168, 0x7632, R90 ;  /* 0x00007632a85a7816 */ /* 0x001fc6000000005a */
[----:B------:R0:W-:Y:S04]  /*38e0*/  STS.U16 [R104+0xe], R80 ;  /* 0x00000e5068007388 */ /* 0x0001e80000000400 */
[----:B------:R-:W-:Y:S04]  /*38f0*/  STS.U16 [R103+0x10], R166 ;  /* 0x000010a667007388 */ /* 0x000fe80000000400 */
[----:B------:R-:W-:Y:S01]  /*3900*/  STS.U16 [R102+0x12], R3 ;  /* 0x0000120366007388 */ /* 0x000fe20000000400 */
[----:B0-----:R-:W-:-:S03]  /*3910*/  PRMT R80, R0, 0x7632, R80 ;  /* 0x0000763200507816 */ /* 0x001fc60000000050 */
[----:B------:R0:W-:Y:S04]  /*3920*/  STS.U16 [R101+0x14], R2 ;  /* 0x0000140265007388 */ /* 0x0001e80000000400 */
[----:B------:R-:W-:Y:S04]  /*3930*/  STS.U16 [R100+0x16], R84 ;  /* 0x0000165464007388 */ /* 0x000fe80000000400 */
[----:B------:R-:W-:Y:S01]  /*3940*/  STS.U16 [R99+0x18], R168 ;  /* 0x000018a863007388 */ /* 0x000fe20000000400 */
[----:B0-----:R-:W-:-:S03]  /*3950*/  MOV R2, UR32 ;  /* 0x0000002000027c02 */ /* 0x001fc60008000f00 */
        /* <DEDUP_REMOVED lines=24> */
[----:B------:R-:W1:Y:S01]  /*3ae0*/  LDCU.64 UR10, c[0x0][0x558] ;  /* 0x0000ab00ff0a77ac */ /* 0x000e620008000a00 */
[----:B------:R-:W2:Y:S02]  /*3af0*/  LDS R0, [UR12+0x840] ;  /* 0x0008400cff007984 */ /* 0x000ea40008000800 */
[----:B------:R-:W-:-:S04]  /*3b00*/  UIMAD.WIDE.U32 UR8, UR29, UR14, UR8 ;  /* 0x0000000e1d0872a5 */ /* 0x000fc8000f8e0008 */
[----:B------:R-:W-:Y:S02]  /*3b10*/  UIMAD UR9, UR29, UR15, UR9 ;  /* 0x0000000f1d0972a4 */ /* 0x000fe4000f8e0209 */
[----:B------:R-:W-:-:S04]  /*3b20*/  IADD3 R3, P0, PT, R146, UR8, RZ ;  /* 0x0000000892037c10 */ /* 0x000fc8000ff1e0ff */
[----:B0-----:R-:W-:Y:S02]  /*3b30*/  IADD3.X R80, PT, PT, RZ, UR9, RZ, P0, !PT ;  /* 0x00000009ff507c10 */ /* 0x001fe400087fe4ff */
        /* <DEDUP_REMOVED lines=8> */
[----:B------:R-:W-:Y:S01]  /*3bc0*/  @!P2 STG.E.U16 desc[UR30][R2.64], R85 ;  /* 0x000000550200a986 */ /* 0x000fe2000c10151e */
        /* <DEDUP_REMOVED lines=84> */
[----:B------:R-:W-:Y:S01]  /*4110*/  STS.U16 [R111], R27 ;  /* 0x0000001b6f007388 */ /* 0x000fe20000000400 */
[----:B------:R-:W-:Y:S01]  /*4120*/  F2FP.F16.F32.PACK_AB R31, R32, R31 ;  /* 0x0000001f201f723e */ /* 0x000fe200000000ff */
[----:B------:R-:W0:Y:S01]  /*4130*/  LDCU.128 UR8, c[0x0][0x430] ;  /* 0x00008600ff0877ac */ /* 0x000e220008000c00 */
[----:B------:R-:W-:Y:S01]  /*4140*/  F2FP.F16.F32.PACK_AB R24, R25, R24 ;  /* 0x000000181918723e */ /* 0x000fe200000000ff */
[----:B------:R1:W-:Y:S01]  /*4150*/  STS.U16 [R110+0x2], R3 ;  /* 0x000002036e007388 */ /* 0x0003e20000000400 */
[----:B------:R-:W-:-:S02]  /*4160*/  PRMT R25, R31, 0x7632, R25 ;  /* 0x000076321f197816 */ /* 0x000fc40000000019 */
[----:B------:R-:W-:Y:S01]  /*4170*/  F2FP.F16.F32.PACK_AB R2, R2, R39 ;  /* 0x000000270202723e */ /* 0x000fe200000000ff */
[----:B------:R-:W-:Y:S01]  /*4180*/  STS.U16 [R109+0x4], R29 ;  /* 0x0000041d6d007388 */ /* 0x000fe20000000400 */
[----:B------:R-:W-:Y:S02]  /*4190*/  F2FP.F16.F32.PACK_AB R6, R45, R6 ;  /* 0x000000062d06723e */ /* 0x000fe400000000ff */
[----:B------:R-:W-:Y:S01]  /*41a0*/  PRMT R26, R2, 0x7632, R26 ;  /* 0x00007632021a7816 */ /* 0x000fe2000000001a */
[----:B------:R2:W-:Y:S01]  /*41b0*/  STS.U16 [R108+0x6], R5 ;  /* 0x000006056c007388 */ /* 0x0005e20000000400 */
[----:B------:R-:W-:Y:S02]  /*41c0*/  PRMT R48, R6, 0x7632, R48 ;  /* 0x0000763206307816 */ /* 0x000fe40000000030 */
[----:B-1----:R-:W-:Y:S01]  /*41d0*/  PRMT R3, R33, 0x7632, R3 ;  /* 0x0000763221037816 */ /* 0x002fe20000000003 */
[----:B------:R1:W-:Y:S04]  /*41e0*/  STS.U16 [R107+0x8], R4 ;  /* 0x000008046b007388 */ /* 0x0003e80000000400 */
[----:B------:R-:W-:Y:S01]  /*41f0*/  STS.U16 [R106+0xa], R7 ;  /* 0x00000a076a007388 */ /* 0x000fe20000000400 */
[----:B0-----:R-:W-:Y:S01]  /*4200*/  UIMAD.WIDE.U32 UR14, UR36, UR8, UR6 ;  /* 0x00000008240e72a5 */ /* 0x001fe2000f8e0006 */
[----:B--2---:R-:W-:-:S02]  /*4210*/  PRMT R5, R24, 0x7610, R5 ;  /* 0x0000761018057816 */ /* 0x004fc40000000005 */
[----:B------:R-:W-:Y:S01]  /*4220*/  STS.U16 [R105+0xc], R33 ;  /* 0x00000c2169007388 */ /* 0x000fe20000000400 */
[----:B------:R-:W-:Y:S01]  /*4230*/  UIMAD UR9, UR36, UR9, UR15 ;  /* 0x00000009240972a4 */ /* 0x000fe2000f8e020f */
[----:B-1----:R-:W-:Y:S02]  /*4240*/  PRMT R4, R24, 0x7632, R4 ;  /* 0x0000763218047816 */ /* 0x002fe40000000004 */
[----:B------:R0:W-:Y:S01]  /*4250*/  STS.U16 [R104+0xe], R3 ;  /* 0x00000e0368007388 */ /* 0x0001e20000000400 */
[----:B------:R-:W-:Y:S01]  /*4260*/  MOV R24, UR32 ;  /* 0x0000002000187c02 */ /* 0x000fe20008000f00 */
[----:B------:R-:W-:Y:S02]  /*4270*/  UMOV UR8, UR14 ;  /* 0x0000000e00087c82 */ /* 0x000fe40008000000 */
[----:B------:R-:W-:Y:S01]  /*4280*/  STS.U16 [R103+0x10], R31 ;  /* 0x0000101f67007388 */ /* 0x000fe20000000400 */
[----:B------:R-:W-:-:S03]  /*4290*/  UIMAD.WIDE.U32 UR8, UR29, UR10, UR8 ;  /* 0x0000000a1d0872a5 */ /* 0x000fc6000f8e0008 */
[----:B------:R-:W-:Y:S01]  /*42a0*/  STS.U16 [R102+0x12], R25 ;  /* 0x0000121966007388 */ /* 0x000fe20000000400 */
[----:B------:R-:W-:Y:S02]  /*42b0*/  UIMAD UR11, UR29, UR11, UR9 ;  /* 0x0000000b1d0b72a4 */ /* 0x000fe4000f8e0209 */
[----:B0-----:R-:W-:Y:S01]  /*42c0*/  IADD3 R3, P0, PT, R146, UR8, RZ ;  /* 0x0000000892037c10 */ /* 0x001fe2000ff1e0ff */
[----:B------:R-:W-:Y:S04]  /*42d0*/  STS.U16 [R101+0x14], R5 ;  /* 0x0000140565007388 */ /* 0x000fe80000000400 */
[----:B------:R-:W-:Y:S04]  /*42e0*/  STS.U16 [R100+0x16], R4 ;  /* 0x0000160464007388 */ /* 0x000fe80000000400 */
[----:B------:R0:W-:Y:S04]  /*42f0*/  STS.U16 [R99+0x18], R2 ;  /* 0x0000180263007388 */ /* 0x0001e80000000400 */
[----:B------:R-:W-:Y:S04]  /*4300*/  STS.U16 [R98+0x1a], R26 ;  /* 0x00001a1a62007388 */ /* 0x000fe80000000400 */
[----:B------:R1:W-:Y:S01]  /*4310*/  STS.U16 [R97+0x1c], R6 ;  /* 0x00001c0661007388 */ /* 0x0003e20000000400 */
[----:B0-----:R-:W-:-:S03]  /*4320*/  LEA R2, P4, R3, UR34, 0x1 ;  /* 0x0000002203027c11 */ /* 0x001fc6000f8808ff */
[----:B------:R-:W-:Y:S01]  /*4330*/  STS.U16 [R96+0x1e], R48 ;  /* 0x00001e3060007388 */ /* 0x000fe20000000400 */
[----:B------:R-:W-:-:S03]  /*4340*/  NOP ;  /* 0x0000000000007918 */ /* 0x000fc60000000000 */
[----:B------:R-:W-:Y:S01]  /*4350*/  LDS.U16 R5, [R127] ;  /* 0x000000007f057984 */ /* 0x000fe20000000400 */
[----:B-1----:R-:W-:-:S03]  /*4360*/  IADD3.X R6, PT, PT, RZ, UR11, RZ, P0, !PT ;  /* 0x0000000bff067c10 */ /* 0x002fc600087fe4ff */
        /* <DEDUP_REMOVED lines=51> */
.L_x_3718:
        /* <DEDUP_REMOVED lines=10> */
[----:B------:R-:W-:Y:S01]  /*4740*/  HADD2.F32 R3, -RZ, R8.H0_H0 ;  /* 0x20000008ff037230 */ /* 0x000fe20000004100 */
[----:B------:R-:W-:Y:S01]  /*4750*/  CS2R R78, SRZ ;  /* 0x00000000004e7805 */ /* 0x000fe2000001ff00 */
[----:B------:R-:W-:Y:S02]  /*4760*/  HADD2.F32 R58, -RZ, R58.H0_H0 ;  /* 0x2000003aff3a7230 */ /* 0x000fe40000004100 */
[----:B------:R-:W-:Y:S01]  /*4770*/  FFMA.FTZ R2, R94, R63, R29 ;  /* 0x0000003f5e027223 */ /* 0x000fe2000001001d */
[----:B------:R-:W-:Y:S02]  /*4780*/  HADD2.F32 R59, -RZ, R59.H0_H0 ;  /* 0x2000003bff3b7230 */ /* 0x000fe40000004100 */
[----:B-----5:R-:W-:Y:S01]  /*4790*/  FADD.FTZ R48, R3, R150 ;  /* 0x0000009603307221 */ /* 0x020fe20000010000 */
[----:B------:R-:W-:Y:S02]  /*47a0*/  HADD2.F32 R56, -RZ, R56.H0_H0 ;  /* 0x20000038ff387230 */ /* 0x000fe40000004100 */
[----:B------:R-:W-:Y:S01]  /*47b0*/  FFMA.FTZ R35, R93, R60, R2 ;  /* 0x0000003c5d237223 */ /* 0x000fe20000010002 */
[----:B------:R-:W-:Y:S01]  /*47c0*/  HADD2.F32 R57, -RZ, R57.H0_H0 ;  /* 0x20000039ff397230 */ /* 0x000fe20000004100 */
[----:B------:R-:W-:Y:S01]  /*47d0*/  CS2R R76, SRZ ;  /* 0x00000000004c7805 */ /* 0x000fe2000001ff00 */
[----:B------:R-:W-:-:S02]  /*47e0*/  HADD2.F32 R54, -RZ, R54.H0_H0 ;  /* 0x20000036ff367230 */ /* 0x000fc40000004100 */
[----:B------:R-:W-:Y:S01]  /*47f0*/  FFMA.FTZ R2, R92, R61, R35 ;  /* 0x0000003d5c027223 */ /* 0x000fe20000010023 */
[----:B------:R-:W-:Y:S01]  /*4800*/  HADD2.F32 R55, -RZ, R55.H0_H0 ;  /* 0x20000037ff377230 */ /* 0x000fe20000004100 */
[----:B------:R-:W-:Y:S01]  /*4810*/  CS2R R74, SRZ ;  /* 0x00000000004a7805 */ /* 0x000fe2000001ff00 */
[----:B------:R-:W-:Y:S02]  /*4820*/  HADD2.F32 R52, -RZ, R52.H0_H0 ;  /* 0x20000034ff347230 */ /* 0x000fe40000004100 */
[----:B------:R-:W-:Y:S01]  /*4830*/  FFMA.FTZ R3, R91, R58, R2 ;  /* 0x0000003a5b037223 */ /* 0x000fe20000010002 */
[----:B------:R-:W-:Y:S01]  /*4840*/  HADD2.F32 R53, -RZ, R53.H0_H0 ;  /* 0x20000035ff357230 */ /* 0x000fe20000004100 */
[----:B------:R-:W-:Y:S01]  /*4850*/  CS2R R72, SRZ ;  /* 0x0000000000487805 */ /* 0x000fe2000001ff00 */
        /* <DEDUP_REMOVED lines=35> */
[--C-:B------:R-:W-:Y:S01]  /*4a90*/  FADD.FTZ R34, R33, R150.reuse ;  /* 0x0000009621227221 */ /* 0x100fe20000010000 */
[--C-:B------:R-:W-:Y:S01]  /*4aa0*/  FADD.FTZ R32, R23, R150.reuse ;  /* 0x0000009617207221 */ /* 0x100fe20000010000 */
[----:B------:R-:W-:Y:S02]  /*4ab0*/  CS2R R66, SRZ ;  /* 0x0000000000427805 */ /* 0x000fe4000001ff00 */
[----:B------:R-:W-:Y:S01]  /*4ac0*/  MOV R64, RZ ;  /* 0x000000ff00407202 */ /* 0x000fe20000000f00 */
[--C-:B------:R-:W-:Y:S01]  /*4ad0*/  FADD.FTZ R47, R9, R150.reuse ;  /* 0x00000096092f7221 */ /* 0x100fe20000010000 */
[--C-:B------:R-:W-:Y:S01]  /*4ae0*/  FADD.FTZ R46, R5, R150.reuse ;  /* 0x00000096052e7221 */ /* 0x100fe20000010000 */
[--C-:B------:R-:W-:Y:S01]  /*4af0*/  FADD.FTZ R45, R11, R150.reuse ;  /* 0x000000960b2d7221 */ /* 0x100fe20000010000 */
[--C-:B------:R-:W-:Y:S01]  /*4b00*/  FADD.FTZ R44, R7, R150.reuse ;  /* 0x00000096072c7221 */ /* 0x100fe20000010000 */
[--C-:B------:R-:W-:Y:S01]  /*4b10*/  FADD.FTZ R43, R13, R150.reuse ;  /* 0x000000960d2b7221 */ /* 0x100fe20000010000 */
[--C-:B------:R-:W-:Y:S01]  /*4b20*/  FADD.FTZ R41, R15, R150.reuse ;  /* 0x000000960f297221 */ /* 0x100fe20000010000 */
[----:B------:R-:W-:Y:S01]  /*4b30*/  FADD.FTZ R39, R17, R150 ;  /* 0x0000009611277221 */ /* 0x000fe20000010000 */
        /* <DEDUP_REMOVED lines=18> */
[----:B------:R-:W0:Y:S01]  /*4c60*/  LDC.64 R8, c[0x0][0x440] ;  /* 0x00011000ff087b82 */ /* 0x000e220000000a00 */
[----:B------:R-:W-:Y:S01]  /*4c70*/  ISETP.GE.AND P0, PT, R146, UR32, PT ;  /* 0x0000002092007c0c */ /* 0x000fe2000bf06270 */
[----:B------:R-:W-:Y:S01]  /*4c80*/  UISETP.NE.AND UP0, UPT, UR22, 0x1, UPT ;  /* 0x000000011600788c */ /* 0x000fe2000bf05270 */
[----:B------:R-:W-:Y:S01]  /*4c90*/  LOP3.LUT R186, R186, 0xfffffffb, RZ, 0xc0, !PT ;  /* 0xfffffffbbaba7812 */ /* 0x000fe200078ec0ff */
[----:B------:R-:W-:Y:S01]  /*4ca0*/  IMAD.MOV.U32 R17, RZ, RZ, RZ ;  /* 0x000000ffff117224 */ /* 0x000fe200078e00ff */
[----:B------:R-:W-:Y:S01]  /*4cb0*/  MOV R81, RZ ;  /* 0x000000ff00517202 */ /* 0x000fe20000000f00 */
[----:B------:R-:W1:Y:S02]  /*4cc0*/  LDCU UR33, c[0x0][0x394] ;  /* 0x00007280ff2177ac */ /* 0x000e640008000800 */
[----:B------:R-:W2:Y:S01]  /*4cd0*/  LDC.64 R10, c[0x0][0x448] ;  /* 0x00011200ff0a7b82 */ /* 0x000ea20000000a00 */
[----:B------:R-:W-:Y:S01]  /*4ce0*/  PLOP3.LUT P1, PT, PT, PT, UP0, 0x80, 0x8 ;  /* 0x000000000008781c */ /* 0x000fe20003f2f008 */
[----:B------:R-:W3:Y:S03]  /*4cf0*/  LDCU UR37, c[0x0][0x38c] ;  /* 0x00007180ff2577ac */ /* 0x000ee60008000800 */
[----:B------:R-:W-:Y:S01]  /*4d00*/  ISETP.EQ.AND P1, PT, R187, RZ, P1 ;  /* 0x000000ffbb00720c */ /* 0x000fe20000f22270 */
[----:B------:R-:W4:Y:S01]  /*4d10*/  LDCU UR13, c[0x0][0x388] ;  /* 0x00007100ff0d77ac */ /* 0x000f220008000800 */
[----:B------:R-:W-:Y:S01]  /*4d20*/  @P0 LOP3.LUT R186, R186, 0x4, RZ, 0xfc, !PT ;  /* 0x00000004baba0812 */ /* 0x000fe200078efcff */
[----:B------:R-:W0:Y:S01]  /*4d30*/  LDC.64 R12, c[0x0][0x4d8] ;  /* 0x00013600ff0c7b82 */ /* 0x000e220000000a00 */
[----:B------:R-:W0:Y:S01]  /*4d40*/  LDCU.64 UR10, c[0x0][0x3a8] ;  /* 0x00007500ff0a77ac */ /* 0x000e220008000a00 */
[----:B------:R-:W0:Y:S01]  /*4d50*/  LDCU.64 UR14, c[0x0][0x3c0] ;  /* 0x00007800ff0e77ac */ /* 0x000e220008000a00 */
[----:B------:R-:W0:Y:S01]  /*4d60*/  LDCU.64 UR34, c[0x0][0x3e0] ;  /* 0x00007c00ff2277ac */ /* 0x000e220008000a00 */
[----:B------:R-:W0:Y:S01]  /*4d70*/  LDCU.64 UR38, c[0x0][0x4e0] ;  /* 0x00009c00ff2677ac */ /* 0x000e220008000a00 */
[----:B------:R-:W0:Y:S01]  /*4d80*/  LDCU.64 UR40, c[0x0][0x4f0] ;  /* 0x00009e00ff2877ac */ /* 0x000e220008000a00 */
[----:B------:R-:W0:Y:S04]  /*4d90*/  LDCU.64 UR42, c[0x0][0x540] ;  /* 0x0000a800ff2a77ac */ /* 0x000e280008000a00 */
.L_x_3764:
[----:B--2---:R-:W-:Y:S01]  /*4da0*/  HFMA2 R3, -RZ, RZ, 0, 0 ;  /* 0x00000000ff037431 */ /* 0x004fe200000001ff */
[----:B------:R-:W-:Y:S02]  /*4db0*/  MOV R2, R146 ;  /* 0x0000009200027202 */ /* 0x000fe40000000f00 */
[----:B------:R-:W-:Y:S02]  /*4dc0*/  LOP3.LUT P6, RZ, R186, 0x4, RZ, 0xc0, !PT ;  /* 0x00000004baff7812 */ /* 0x000fe400078cc0ff */
[----:B------:R-:W-:Y:S02]  /*4dd0*/  ISETP.GE.AND P5, PT, R143, UR32, PT ;  /* 0x000000208f007c0c */ /* 0x000fe4000bfa6270 */
[----:B------:R-:W-:Y:S02]  /*4de0*/  ISETP.GE.AND P2, PT, R142, UR32, PT ;  /* 0x000000208e007c0c */ /* 0x000fe4000bf46270 */
[----:B------:R-:W-:Y:S01]  /*4df0*/  ISETP.GE.AND P4, PT, R140, UR32, PT ;  /* 0x000000208c007c0c */ /* 0x000fe2000bf86270 */
[----:B01----:R-:W-:Y:S01]  /*4e00*/  IMAD.WIDE.U32 R4, R17, UR34, R2 ;  /* 0x0000002211047c25 */ /* 0x003fe2000f8e0002 */
[----:B------:R-:W-:-:S03]  /*4e10*/  ISETP.GE.AND P3, PT, R139, UR32, PT ;  /* 0x000000208b007c0c */ /* 0x000fc6000bf66270 */
        /* <DEDUP_REMOVED lines=10> */
[----:B------:R-:W-:Y:S01]  /*4ec0*/  MOV R6, UR16 ;  /* 0x0000001000067c02 */ /* 0x000fe20008000f00 */
[----:B------:R-:W-:Y:S01]  /*4ed0*/  IMAD.MOV.U32 R154, RZ, RZ, RZ ;  /* 0x000000ffff9a7224 */ /* 0x000fe200078e00ff */
[----:B------:R-:W-:Y:S01]  /*4ee0*/  MOV R5, UR20 ;  /* 0x0000001400057c02 */ /* 0x000fe20008000f00 */
[----:B------:R-:W-:Y:S01]  /*4ef0*/  HFMA2 R160, -RZ, RZ, 0, 0 ;  /* 0x00000000ffa07431 */ /* 0x000fe200000001ff */
[----:B------:R-:W-:-:S02]  /*4f00*/  MOV R4, R6 ;  /* 0x0000000600047202 */ /* 0x000fc40000000f00 */
[----:B------:R-:W-:Y:S02]  /*4f10*/  MOV R7, UR17 ;  /* 0x0000001100077c02 */ /* 0x000fe40008000f00 */
[----:B------:R-:W-:Y:S01]  /*4f20*/  MOV R162, RZ ;  /* 0x000000ff00a27202 */ /* 0x000fe20000000f00 */
[----:B------:R-:W-:-:S04]  /*4f30*/  IMAD.WIDE.U32 R4, R17, UR10, R4 ;  /* 0x0000000a11047c25 */ /* 0x000fc8000f8e0004 */
[----:B------:R-:W-:Y:S01]  /*4f40*/  IMAD R5, R17, UR11, R5 ;  /* 0x0000000b11057c24 */ /* 0x000fe2000f8e0205 */
[----:B-----5:R-:W-:-:S04]  /*4f50*/  @!P6 PRMT R154, R156, 0x5410, RZ ;  /* 0x000054109c9ae816 */ /* 0x020fc800000000ff */
[----:B---3--:R-:W-:Y:S02]  /*4f60*/  @!P5 PRMT R154, R154, 0x5410, R15 ;  /* 0x000054109a9ad816 */ /* 0x008fe4000000000f */
[----:B------:R-:W-:Y:S02]  /*4f70*/  LEA R6, P5, R4, R8, 0x2 ;  /* 0x0000000804067211 */ /* 0x000fe400078a10ff */
[----:B----4-:R-:W-:Y:S02]  /*4f80*/  @!P2 PRMT R160, R14, 0x5410, RZ ;  /* 0x000054100ea0a816 */ /* 0x010fe400000000ff */
[----:B------:R-:W-:Y:S02]  /*4f90*/  ISETP.GE.AND P2, PT, R138, UR32, PT ;  /* 0x000000208a007c0c */ /* 0x000fe4000bf46270 */
[----:B------:R-:W-:Y:S02]  /*4fa0*/  LEA.HI.X R7, R4, R9, R5, 0x2, P5 ;  /* 0x0000000904077211 */ /* 0x000fe400028f1405 */
[----:B------:R-:W-:-:S02]  /*4fb0*/  ISETP.GE.AND P5, PT, R136, UR32, PT ;  /* 0x0000002088007c0c */ /* 0x000fc4000bfa6270 */
[----:B--2---:R-:W-:Y:S02]  /*4fc0*/  @!P0 PRMT R160, R160, 0x5410, R159 ;  /* 0x00005410a0a08816 */ /* 0x004fe4000000009f */
[----:B------:R-:W-:Y:S02]  /*4fd0*/  @!P4 PRMT R162, R152, 0x5410, RZ ;  /* 0x0000541098a2c816 */ /* 0x000fe400000000ff */
[----:B------:R-:W-:Y:S01]  /*4fe0*/  ISETP.GE.AND P0, PT, R137, UR32, PT ;  /* 0x0000002089007c0c */ /* 0x000fe2000bf06270 */
[----:B------:R-:W-:Y:S01]  /*4ff0*/  IMAD.MOV.U32 R164, RZ, RZ, RZ ;  /* 0x000000ffffa47224 */ /* 0x000fe200078e00ff */
[----:B------:R-:W-:Y:S01]  /*5000*/  ISETP.GE.AND P4, PT, R135, UR32, PT ;  /* 0x0000002087007c0c */ /* 0x000fe2000bf86270 */
[----:B------:R-:W2:Y:S01]  /*5010*/  @!P2 LDG.E.U16 R163, desc[UR30][R2.64+0x180] ;  /* 0x0001801e02a3a981 */ /* 0x000ea2000c1e1500 */
[----:B------:R-:W-:Y:S02]  /*5020*/  @!P3 PRMT R162, R162, 0x5410, R161 ;  /* 0x00005410a2a2b816 */ /* 0x000fe400000000a1 */
[----:B------:R-:W-:Y:S01]  /*5030*/  ISETP.GE.AND P3, PT, R134, UR32, PT ;  /* 0x0000002086007c0c */ /* 0x000fe2000bf66270 */
[----:B------:R-:W3:Y:S01]  /*5040*/  @!P5 LDG.E.U16 R156, desc[UR30][R2.64+0x200] ;  /* 0x0002001e029cd981 */ /* 0x000ee2000c1e1500 */
[----:B------:R-:W-:-:S02]  /*5050*/  MOV R14, UR18 ;  /* 0x00000012000e7c02 */ /* 0x000fc40008000f00 */
[----:B------:R-:W-:Y:S01]  /*5060*/  MOV R5, UR21 ;  /* 0x0000001500057c02 */ /* 0x000fe20008000f00 */
[----:B------:R0:W4:Y:S04]  /*5070*/  LDG.E R152, desc[UR30][R6.64] ;  /* 0x0000001e06987981 */ /* 0x000128000c1e1900 */
[----:B------:R-:W5:Y:S04]  /*5080*/  @!P0 LDG.E.U16 R159, desc[UR30][R2.64+0x1c0] ;  /* 0x0001c01e029f8981 */ /* 0x000f68000c1e1500 */
[----:B------:R-:W4:Y:S04]  /*5090*/  @!P4 LDG.E.U16 R161, desc[UR30][R2.64+0x240] ;  /* 0x0002401e02a1c981 */ /* 0x000f28000c1e1500 */
[----:B------:R-:W4:Y:S01]  /*50a0*/  @!P3 LDG.E.U16 R158, desc[UR30][R2.64+0x280] ;  /* 0x0002801e029eb981 */ /* 0x000f22000c1e1500 */
[----:B------:R-:W-:Y:S01]  /*50b0*/  MOV R4, R14 ;  /* 0x0000000e00047202 */ /* 0x000fe20000000f00 */
[----:B------:R-:W-:-:S04]  /*50c0*/  HFMA2 R14, -RZ, RZ, 0, 0 ;  /* 0x00000000ff0e7431 */ /* 0x000fc800000001ff */
[----:B------:R-:W-:Y:S01]  /*50d0*/  IMAD.WIDE.U32 R4, R17, UR14, R4 ;  /* 0x0000000e11047c25 */ /* 0x000fe2000f8e0004 */
[----:B------:R-:W-:-:S03]  /*50e0*/  MOV R166, RZ ;  /* 0x000000ff00a67202 */ /* 0x000fc60000000f00 */
[----:B------:R-:W-:Y:S01]  /*50f0*/  IMAD R5, R17, UR15, R5 ;  /* 0x0000000f11057c24 */ /* 0x000fe2000f8e0205 */
[----:B------:R-:W-:Y:S02]  /*5100*/  MOV R15, UR19 ;  /* 0x00000013000f7c02 */ /* 0x000fe40008000f00 */
[----:B--2---:R-:W-:Y:S02]  /*5110*/  @!P2 PRMT R164, R163, 0x5410, RZ ;  /* 0x00005410a3a4a816 */ /* 0x004fe400000000ff */
[----:B---3--:R-:W-:Y:S02]  /*5120*/  @!P5 PRMT R14, R156, 0x5410, RZ ;  /* 0x000054109c0ed816 */ /* 0x008fe400000000ff */
[----:B0-----:R-:W-:Y:S02]  /*5130*/  LEA R6, P5, R4, R10, 0x2 ;  /* 0x0000000a04067211 */ /* 0x001fe400078a10ff */
[----:B------:R-:W-:Y:S02]  /*5140*/  ISETP.GE.AND P2, PT, R133, UR32, PT ;  /* 0x0000002085007c0c */ /* 0x000fe4000bf46270 */
[----:B-----5:R-:W-:-:S02]  /*5150*/  @!P0 PRMT R164, R164, 0x5410, R159 ;  /* 0x00005410a4a48816 */ /* 0x020fc4000000009f */
[----:B------:R-:W-:Y:S02]  /*5160*/  ISETP.GE.AND P0, PT, R132, UR32, PT ;  /* 0x0000002084007c0c */ /* 0x000fe4000bf06270 */
[----:B----4-:R-:W-:Y:S02]  /*5170*/  @!P4 PRMT R14, R14, 0x5410, R161 ;  /* 0x000054100e0ec816 */ /* 0x010fe400000000a1 */
[----:B------:R-:W-:Y:S02]  /*5180*/  ISETP.GE.AND P4, PT, R130, UR32, PT ;  /* 0x0000002082007c0c */ /* 0x000fe4000bf86270 */
[----:B------:R-:W-:Y:S02]  /*5190*/  @!P3 PRMT R166, R158, 0x5410, RZ ;  /* 0x000054109ea6b816 */ /* 0x000fe400000000ff */
[----:B------:R-:W-:Y:S02]  /*51a0*/  ISETP.GE.AND P3, PT, R131, UR32, PT ;  /* 0x0000002083007c0c */ /* 0x000fe4000bf66270 */
[----:B------:R-:W-:-:S02]  /*51b0*/  LEA.HI.X R7, R4, R11, R5, 0x2, P5 ;  /* 0x0000000b04077211 */ /* 0x000fc400028f1405 */
        /* <DEDUP_REMOVED lines=8> */
[----:B------:R-:W-:Y:S01]  /*5240*/  STS.U16 [R127], R154 ;  /* 0x0000009a7f007388 */ /* 0x000fe20000000400 */
[----:B------:R-:W-:-:S03]  /*5250*/  PRMT R3, R160, 0x7632, R3 ;  /* 0x00007632a0037816 */ /* 0x000fc60000000003 */
[----:B------:R0:W-:Y:S01]  /*5260*/  STS.U16 [R126+0x40], R2 ;  /* 0x000040027e007388 */ /* 0x0001e20000000400 */
[----:B-1----:R-:W-:-:S03]  /*5270*/  PRMT R6, R162, 0x7632, R6 ;  /* 0x00007632a2067816 */ /* 0x002fc60000000006 */
[----:B------:R-:W-:Y:S01]  /*5280*/  STS.U16 [R125+0x80], R160 ;  /* 0x000080a07d007388 */ /* 0x000fe20000000400 */
[----:B0-----:R-:W-:-:S03]  /*5290*/  HFMA2 R2, -RZ, RZ, 0, 0 ;  /* 0x00000000ff027431 */ /* 0x001fc600000001ff */
[----:B------:R-:W-:Y:S01]  /*52a0*/  STS.U16 [R124+0xc0], R3 ;  /* 0x0000c0037c007388 */ /* 0x000fe20000000400 */
[----:B------:R-:W-:-:S03]  /*52b0*/  PRMT R7, R164, 0x7632, R7 ;  /* 0x00007632a4077816 */ /* 0x000fc60000000007 */
[----:B------:R-:W-:Y:S04]  /*52c0*/  STS.U16 [R123+0x100], R162 ;  /* 0x000100a27b007388 */ /* 0x000fe80000000400 */
[----:B------:R0:W-:Y:S01]  /*52d0*/  STS.U16 [R122+0x140], R6 ;  /* 0x000140067a007388 */ /* 0x0001e20000000400 */
[----:B------:R-:W-:-:S03]  /*52e0*/  PRMT R154, R14, 0x7632, R154 ;  /* 0x000076320e9a7816 */ /* 0x000fc6000000009a */
[----:B------:R-:W-:Y:S01]  /*52f0*/  STS.U16 [R121+0x180], R164 ;  /* 0x000180a479007388 */ /* 0x000fe20000000400 */
[----:B0-----:R-:W-:-:S03]  /*5300*/  MOV R6, RZ ;  /* 0x000000ff00067202 */ /* 0x001fc60000000f00 */
[----:B------:R-:W-:Y:S04]  /*5310*/  STS.U16 [R120+0x1c0], R7 ;  /* 0x0001c00778007388 */ /* 0x000fe80000000400 */
[----:B------:R-:W-:Y:S04]  /*5320*/  STS.U16 [R119+0x200], R14 ;  /* 0x0002000e77007388 */ /* 0x000fe80000000400 */
[----:B------:R-:W-:Y:S01]  /*5330*/  STS.U16 [R118+0x240], R154 ;  /* 0x0002409a76007388 */ /* 0x000fe20000000400 */
[----:B------:R-:W0:Y:S01]  /*5340*/  S2UR UR9, SR_CgaCtaId ;  /* 0x00000000000979c3 */ /* 0x000e220000008800 */
[----:B------:R-:W-:Y:S01]  /*5350*/  FMUL.FTZ R167, R152, 1.4426950216293334961 ;  /* 0x3fb8aa3b98a77820 */ /* 0x000fe20000410000 */
[----:B------:R-:W-:-:S03]  /*5360*/  ULEA UR8, UR22, 0xffffff00, 0x8 ;  /* 0xffffff0016087891 */ /* 0x000fc6000f8e40ff */
[-C--:B------:R-:W-:Y:S01]  /*5370*/  FMUL.FTZ R189, R48, R167.reuse ;  /* 0x000000a730bd7220 */ /* 0x080fe20000410000 */
[----:B------:R-:W-:Y:S01]  /*5380*/  ULOP3.LUT UR8, UR8, 0x100, URZ, 0xc0, !UPT ;  /* 0x0000010008087892 */ /* 0x000fe2000f8ec0ff */
[----:B------:R-:W-:-:S04]  /*5390*/  FMUL.FTZ R158, R47, R167 ;  /* 0x000000a72f9e7220 */ /* 0x000fc80000410000 */
        /* <DEDUP_REMOVED lines=34> */
[----:B---3--:R-:W-:Y:S02]  /*55c0*/  @!P2 PRMT R166, R166, 0x5410, R5 ;  /* 0x00005410a6a6a816 */ /* 0x008fe40000000005 */
[----:B----4-:R-:W-:Y:S02]  /*55d0*/  @!P4 PRMT R6, R159, 0x5410, RZ ;  /* 0x000054109f06c816 */ /* 0x010fe400000000ff */
[----:B------:R-:W-:Y:S02]  /*55e0*/  PRMT R3, R166, 0x7632, R3 ;  /* 0x00007632a6037816 */ /* 0x000fe40000000003 */
[----:B-----5:R-:W-:Y:S02]  /*55f0*/  @!P3 PRMT R2, R2, 0x5410, R15 ;  /* 0x000054100202b816 */ /* 0x020fe4000000000f */
[----:B------:R-:W-:Y:S02]  /*5600*/  @!P5 PRMT R6, R6, 0x5410, R165 ;  /* 0x000054100606d816 */ /* 0x000fe400000000a5 */
[----:B------:R-:W-:Y:S01]  /*5610*/  PRMT R4, R2, 0x7632, R4 ;  /* 0x0000763202047816 */ /* 0x000fe20000000004 */
[----:B------:R-:W-:Y:S01]  /*5620*/  STS.U16 [R117+0x280], R166 ;  /* 0x000280a675007388 */ /* 0x000fe20000000400 */
[----:B------:R-:W-:-:S03]  /*5630*/  PRMT R5, R6, 0x7632, R5 ;  /* 0x0000763206057816 */ /* 0x000fc60000000005 */
[----:B------:R-:W-:Y:S04]  /*5640*/  STS.U16 [R116+0x2c0], R3 ;  /* 0x0002c00374007388 */ /* 0x000fe80000000400 */
[----:B------:R2:W-:Y:S04]  /*5650*/  STS.U16 [R115+0x300], R2 ;  /* 0x0003000273007388 */ /* 0x0005e80000000400 */
[----:B------:R-:W-:Y:S04]  /*5660*/  STS.U16 [R114+0x340], R4 ;  /* 0x0003400472007388 */ /* 0x000fe80000000400 */
[----:B------:R-:W-:Y:S04]  /*5670*/  STS.U16 [R113+0x380], R6 ;  /* 0x0003800671007388 */ /* 0x000fe80000000400 */
[----:B------:R-:W-:Y:S01]  /*5680*/  STS.U16 [R112+0x3c0], R5 ;  /* 0x0003c00570007388 */ /* 0x000fe20000000400 */
[----:B------:R-:W-:-:S03]  /*5690*/  NOP ;  /* 0x0000000000007918 */ /* 0x000fc60000000000 */
[----:B------:R-:W3:Y:S04]  /*56a0*/  LDS.U16 R194, [R101+0x14] ;  /* 0x0000140065c27984 */ /* 0x000ee80000000400 */
[----:B------:R-:W4:Y:S04]  /*56b0*/  LDS.U16 R212, [R110+0x2] ;  /* 0x000002006ed47984 */ /* 0x000f280000000400 */
[----:B------:R-:W5:Y:S04]  /*56c0*/  LDS.U16 R210, [R109+0x4] ;  /* 0x000004006dd27984 */ /* 0x000f680000000400 */
[----:B------:R-:W1:Y:S04]  /*56d0*/  LDS.U16 R208, [R108+0x6] ;  /* 0x000006006cd07984 */ /* 0x000e680000000400 */
        /* <DEDUP_REMOVED lines=8> */
[----:B------:R-:W0:Y:S04]  /*5760*/  LDS.U16 R214, [R111] ;  /* 0x000000006fd67984 */ /* 0x000e280000000400 */
[----:B------:R-:W0:Y:S04]  /*5770*/  LDS.U16 R202, [R105+0xc] ;  /* 0x00000c0069ca7984 */ /* 0x000e280000000400 */
[----:B------:R-:W0:Y:S04]  /*5780*/  LDS.U16 R200, [R104+0xe] ;  /* 0x00000e0068c87984 */ /* 0x000e280000000400 */
[----:B------:R-:W0:Y:S01]  /*5790*/  LDS.U16 R190, [R99+0x18] ;  /* 0x0000180063be7984 */ /* 0x000e220000000400 */
[----:B--2---:R-:W-:Y:S01]  /*57a0*/  VIADD R2, R17, UR8 ;  /* 0x0000000811027c36 */ /* 0x004fe20008000000 */
[----:B------:R-:W-:-:S02]  /*57b0*/  ISETP.NE.AND P0, PT, R148, RZ, PT ;  /* 0x000000ff9400720c */ /* 0x000fc40003f05270 */
[C---:B------:R-:W-:Y:S02]  /*57c0*/  IADD3 R159, PT, PT, R148.reuse, 0x200, RZ ;  /* 0x00000200949f7810 */ /* 0x040fe40007ffe0ff */
[----:B------:R-:W-:Y:S02]  /*57d0*/  ISETP.NE.AND P2, PT, R148, 0x3f, PT ;  /* 0x0000003f9400780c */ /* 0x000fe40003f45270 */
[----:B------:R-:W-:Y:S01]  /*57e0*/  SEL R2, R2, R159, !P0 ;  /* 0x0000009f02027207 */ /* 0x000fe20004000000 */
[----:B---3--:R-:W-:Y:S02]  /*57f0*/  HADD2.F32 R194, -RZ, R194.H0_H0 ;  /* 0x200000c2ffc27230 */ /* 0x008fe40000004100 */
[----:B----4-:R-:W-:Y:S01]  /*5800*/  HADD2.F32 R212, -RZ, R212.H0_H0 ;  /* 0x200000d4ffd47230 */ /* 0x010fe20000004100 */
[----:B------:R-:W-:Y:S01]  /*5810*/  LEA R2, R2, UR12, 0x2 ;  /* 0x0000000c02027c11 */ /* 0x000fe2000f8e10ff */
[----:B-----5:R-:W-:Y:S02]  /*5820*/  HADD2.F32 R210, -RZ, R210.H0_H0 ;  /* 0x200000d2ffd27230 */ /* 0x020fe40000004100 */
[----:B-1----:R-:W-:-:S02]  /*5830*/  HADD2.F32 R208, -RZ, R208.H0_H0 ;  /* 0x200000d0ffd07230 */ /* 0x002fc40000004100 */
[----:B0-----:R-:W-:Y:S02]  /*5840*/  HADD2.F32 R206, -RZ, R206.H0_H0 ;  /* 0x200000ceffce7230 */ /* 0x001fe40000004100 */
[----:B------:R-:W-:Y:S02]  /*5850*/  HADD2.F32 R204, -RZ, R204.H0_H0 ;  /* 0x200000ccffcc7230 */ /* 0x000fe40000004100 */
[----:B------:R-:W-:Y:S02]  /*5860*/  HADD2.F32 R198, -RZ, R198.H0_H0 ;  /* 0x200000c6ffc67230 */ /* 0x000fe40000004100 */
[----:B------:R-:W-:Y:S02]  /*5870*/  HADD2.F32 R196, -RZ, R196.H0_H0 ;  /* 0x200000c4ffc47230 */ /* 0x000fe40000004100 */
[----:B------:R-:W-:Y:S02]  /*5880*/  HADD2.F32 R192, -RZ, R192.H0_H0 ;  /* 0x200000c0ffc07230 */ /* 0x000fe40000004100 */
[----:B------:R-:W-:-:S02]  /*5890*/  HADD2.F32 R188, -RZ, R188.H0_H0 ;  /* 0x200000bcffbc7230 */ /* 0x000fc40000004100 */
[----:B------:R-:W-:Y:S02]  /*58a0*/  HADD2.F32 R173, -RZ, R173.H0_H0 ;  /* 0x200000adffad7230 */ /* 0x000fe40000004100 */
[----:B------:R-:W-:Y:S01]  /*58b0*/  HADD2.F32 R154, -RZ, R154.H0_H0 ;  /* 0x2000009aff9a7230 */ /* 0x000fe20000004100 */
        /* <DEDUP_REMOVED lines=34> */
[----:B------:R-:W-:-:S04]  /*5ae0*/  USHF.L.U32 UR8, UR22, 0x8, URZ ;  /* 0x0000000816087899 */ /* 0x000fc800080006ff */
[----:B------:R-:W-:-:S06]  /*5af0*/  ULOP3.LUT UR8, UR8, 0x100, URZ, 0xc0, !UPT ;  /* 0x0000010008087892 */ /* 0x000fcc000f8ec0ff */
[----:B------:R-:W-:-:S04]  /*5b00*/  IADD3 R2, PT, PT, R17, UR8, RZ ;  /* 0x0000000811027c10 */ /* 0x000fc8000fffe0ff */
[----:B------:R-:W-:-:S05]  /*5b10*/  LEA R2, R2, UR12, 0x2 ;  /* 0x0000000c02027c11 */ /* 0x000fca000f8e10ff */
[----:B------:R1:W2:Y:S01]  /*5b20*/  LDS R162, [R2+0x1d10] ;  /* 0x001d100002a27984 */ /* 0x0002a20000000800 */
[----:B------:R-:W-:Y:S05]  /*5b30*/  BRA `(.L_x_3722) ;  /* 0x0000000000087947 */ /* 0x000fea0003800000 */
.L_x_3721:
[----:B------:R-:W-:-:S06]  /*5b40*/  LEA R162, R148, UR12, 0x2 ;  /* 0x0000000c94a27c11 */ /* 0x000fcc000f8e10ff */
[----:B------:R-:W0:Y:S02]  /*5b50*/  LDS R162, [R162+0x2514] ;  /* 0x00251400a2a27984 */ /* 0x000e240000000800 */
.L_x_3722:
[----:B------:R-:W-:Y:S05]  /*5b60*/  BSYNC.RECONVERGENT B0 ;  /* 0x0000000000007941 */ /* 0x000fea0003800200 */
.L_x_3720:
[----:B------:R-:W3:Y:S01]  /*5b70*/  @P1 LDC R4, c[0x0][0x38c] ;  /* 0x0000e300ff041b82 */ /* 0x000ee20000000800 */
[----:B------:R-:W-:Y:S01]  /*5b80*/  VOTEU.ANY UP0, P1 ;  /* 0x0000000000ff7886 */ /* 0x000fe20000800100 */
[----:B------:R-:W-:Y:S01]  /*5b90*/  FMUL.FTZ R216, R48, R65 ;  /* 0x0000004130d87220 */ /* 0x000fe20000410000 */
[----:B------:R-:W-:Y:S01]  /*5ba0*/  FMUL.FTZ R195, R47, R62 ;  /* 0x0000003e2fc37220 */ /* 0x000fe20000410000 */
[----:B------:R-:W-:Y:S02]  /*5bb0*/  HFMA2 R5, -RZ, RZ, 0, 4.76837158203125e-07 ;  /* 0x00000008ff057431 */ /* 0x000fe400000001ff */
[----:B------:R-:W-:Y:S01]  /*5bc0*/  FMUL.FTZ R7, R189, R158 ;  /* 0x0000009ebd077220 */ /* 0x000fe20000410000 */
[----:B------:R-:W-:Y:S01]  /*5bd0*/  @UP0 UIADD3 UR8, UPT, UPT, UR22, -0x2, URZ ;  /* 0xfffffffe16080890 */ /* 0x000fe2000fffe0ff */
[----:B------:R-:W-:Y:S01]  /*5be0*/  FMUL.FTZ R191, R46, R63 ;  /* 0x0000003f2ebf7220 */ /* 0x000fe20000410000 */
[----:B------:R-:W-:Y:S01]  /*5bf0*/  FFMA.FTZ R6, R158, R216, R195 ;  /* 0x000000d89e067223 */ /* 0x000fe200000100c3 */
[----:B------:R-:W-:Y:S01]  /*5c00*/  FMUL.FTZ R218, R45, R60 ;  /* 0x0000003c2dda7220 */ /* 0x000fe20000410000 */
[----:B------:R-:W-:Y:S01]  /*5c10*/  FMUL.FTZ R222, R156, R7 ;  /* 0x000000079cde7220 */ /* 0x000fe20000410000 */
[----:B------:R-:W-:-:S02]  /*5c20*/  HFMA2 R3, -RZ, RZ, 0, 0 ;  /* 0x00000000ff037431 */ /* 0x000fc400000001ff */
[----:B------:R-:W-:Y:S01]  /*5c30*/  FFMA.FTZ R6, R156, R6, R191 ;  /* 0x000000069c067223 */ /* 0x000fe200000100bf */
[----:B------:R-:W-:Y:S01]  /*5c40*/  FMUL.FTZ R220, R44, R61 ;  /* 0x0000003d2cdc7220 */ /* 0x000fe20000410000 */
[C---:B------:R-:W-:Y:S01]  /*5c50*/  FMUL.FTZ R224, R161.reuse, R222 ;  /* 0x000000dea1e07220 */ /* 0x040fe20000410000 */
[----:B-1----:R-:W-:Y:S01]  /*5c60*/  MOV R2, 0x3f800000 ;  /* 0x3f80000000027802 */ /* 0x002fe20000000f00 */
[----:B------:R-:W-:Y:S01]  /*5c70*/  FFMA.FTZ R6, R161, R6, R218 ;  /* 0x00000006a1067223 */ /* 0x000fe200000100da */
[----:B------:R-:W-:Y:S01]  /*5c80*/  FMUL.FTZ R222, R43, R58 ;  /* 0x0000003a2bde7220 */ /* 0x000fe20000410000 */
[C---:B------:R-:W-:Y:S01]  /*5c90*/  FMUL.FTZ R224, R163.reuse, R224 ;  /* 0x000000e0a3e07220 */ /* 0x040fe20000410000 */
[----:B---3--:R-:W-:Y:S02]  /*5ca0*/  @P1 IMAD R4, R4, UR8, R17 ;  /* 0x0000000804041c24 */ /* 0x008fe4000f8e0211 */
[----:B------:R-:W-:Y:S02]  /*5cb0*/  FFMA.FTZ R6, R163, R6, R220 ;  /* 0x00000006a3067223 */ /* 0x000fe400000100dc */
        /* <DEDUP_REMOVED lines=14> */
[----:B------:R-:W-:Y:S01]  /*5da0*/  FMUL.FTZ R224, R39, R54 ;  /* 0x0000003627e07220 */ /* 0x000fe20000410000 */
[----:B------:R-:W-:Y:S01]  /*5db0*/  FFMA.FTZ R6, R180, R6, R207 ;  /* 0x00000006b4067223 */ /* 0x000fe200000100cf */
[----:B------:R-:W-:Y:S01]  /*5dc0*/  ISETP.GT.U32.AND P2, PT, R148, 0x1f, PT ;  /* 0x0000001f9400780c */ /* 0x000fe20003f44070 */
[----:B------:R-:W-:Y:S01]  /*5dd0*/  FMUL.FTZ R5, R184, R5 ;  /* 0x00000005b8057220 */ /* 0x000fe20000410000 */
[----:B------:R-:W-:Y:S01]  /*5de0*/  FMUL.FTZ R226, R32, R49 ;  /* 0x0000003120e27220 */ /* 0x000fe20000410000 */
[----:B------:R-:W-:Y:S01]  /*5df0*/  FFMA.FTZ R6, R181, R6, R224 ;  /* 0x00000006b5067223 */ /* 0x000fe200000100e0 */
[----:B------:R-:W-:Y:S01]  /*5e00*/  LOP3.LUT R186, R186, 0xfffffffd, RZ, 0xc0, !PT ;  /* 0xfffffffdbaba7812 */ /* 0x000fe200078ec0ff */
[----:B------:R-:W-:-:S02]  /*5e10*/  FMUL.FTZ R5, R182, R5 ;  /* 0x00000005b6057220 */ /* 0x000fc40000410000 */
[----:B------:R-:W-:Y:S02]  /*5e20*/  FFMA.FTZ R6, R178, R6, R209 ;  /* 0x00000006b2067223 */ /* 0x000fe400000100d1 */
[----:B------:R-:W-:Y:S02]  /*5e30*/  FMUL.FTZ R4, R180, R5 ;  /* 0x00000005b4047220 */ /* 0x000fe40000410000 */
[----:B------:R-:W-:Y:S02]  /*5e40*/  FFMA.FTZ R6, R179, R6, R230 ;  /* 0x00000006b3067223 */ /* 0x000fe400000100e6 */
[----:B------:R-:W-:Y:S01]  /*5e50*/  FMUL.FTZ R5, R181, R4 ;  /* 0x00000004b5057220 */ /* 0x000fe20000410000 */
[----:B------:R-:W-:Y:S01]  /*5e60*/  @P2 LOP3.LUT R186, R186, 0x2, RZ, 0xfc, !PT ;  /* 0x00000002baba2812 */ /* 0x000fe200078efcff */
[----:B------:R-:W-:Y:S02]  /*5e70*/  FFMA.FTZ R6, R176, R6, R211 ;  /* 0x00000006b0067223 */ /* 0x000fe400000100d3 */
[----:B------:R-:W-:-:S02]  /*5e80*/  FMUL.FTZ R4, R178, R5 ;  /* 0x00000005b2047220 */ /* 0x000fc40000410000 */
[----:B------:R-:W-:Y:S02]  /*5e90*/  FFMA.FTZ R6, R174, R6, R213 ;  /* 0x00000006ae067223 */ /* 0x000fe400000100d5 */
[----:B------:R-:W-:-:S04]  /*5ea0*/  FMUL.FTZ R5, R179, R4 ;  /* 0x00000004b3057220 */ /* 0x000fc80000410000 */
[----:B------:R-:W-:-:S04]  /*5eb0*/  FMUL.FTZ R5, R176, R5 ;  /* 0x00000005b0057220 */ /* 0x000fc80000410000 */
[----:B------:R-:W-:Y:S01]  /*5ec0*/  FMUL.FTZ R4, R174, R5 ;  /* 0x00000005ae047220 */ /* 0x000fe20000410000 */
[----:B------:R-:W-:-:S03]  /*5ed0*/  FFMA.FTZ R5, R177, R6, R228 ;  /* 0x00000006b1057223 */ /* 0x000fc600000100e4 */
[----:B------:R-:W-:Y:S01]  /*5ee0*/  FMUL.FTZ R4, R177, R4 ;  /* 0x00000004b1047220 */ /* 0x000fe20000410000 */
[----:B------:R-:W-:-:S03]  /*5ef0*/  FFMA.FTZ R5, R175, R5, R226 ;  /* 0x00000005af057223 */ /* 0x000fc600000100e2 */
[----:B------:R-:W-:-:S05]  /*5f00*/  FMUL.FTZ R4, R175, R4 ;  /* 0x00000004af047220 */ /* 0x000fca0000410000 */
[----:B------:R1:W-:Y:S01]  /*5f10*/  STS.64 [R145+0x1900], R4 ;  /* 0x0019000491007388 */ /* 0x0003e20000000a00 */
[----:B------:R-:W-:Y:S06]  /*5f20*/  BAR.SYNC.DEFER_BLOCKING 0x0 ;  /* 0x0000000000007b1d */ /* 0x000fec0000010000 */
[----:B------:R-:W-:Y:S05]  /*5f30*/  @P2 BRA `(.L_x_3723) ;  /* 0x0000000000dc2947 */ /* 0x000fea0003800000 */
[----:B------:R-:W-:Y:S01]  /*5f40*/  LEA R193, R148, R145, 0x3 ;  /* 0x0000009194c17211 */ /* 0x000fe200078e18ff */
[----:B------:R-:W-:Y:S01]  /*5f50*/  UMOV UR8, 0xffffffff ;  /* 0xffffffff00087882 */ /* 0x000fe20000000000 */
[----:B------:R-:W-:Y:S02]  /*5f60*/  ISETP.GE.AND P2, PT, R128, 0x10, PT ;  /* 0x000000108000780c */ /* 0x000fe40003f46270 */
[----:B------:R-:W-:Y:S01]  /*5f70*/  LOP3.LUT R186, R186, 0xfffffffe, RZ, 0xc0, !PT ;  /* 0xfffffffebaba7812 */ /* 0x000fe200078ec0ff */
[----:B-1----:R-:W1:Y:S01]  /*5f80*/  LDS.128 R4, [R193+0x1900] ;  /* 0x00190000c1047984 */ /* 0x002e620000000c00 */
[C---:B------:R-:W-:Y:S02]  /*5f90*/  ISETP.GE.AND P3, PT, R128.reuse, 0x4, PT ;  /* 0x000000048000780c */ /* 0x040fe40003f66270 */
[C---:B------:R-:W-:Y:S02]  /*5fa0*/  ISETP.GE.AND P4, PT, R128.reuse, 0x2, PT ;  /* 0x000000028000780c */ /* 0x040fe40003f86270 */
[----:B------:R-:W-:-:S05]  /*5fb0*/  ISETP.GE.AND P5, PT, R128, 0x1, PT ;  /* 0x000000018000780c */ /* 0x000fca0003fa6270 */
[----:B------:R-:W-:Y:S02]  /*5fc0*/  @P2 LOP3.LUT R186, R186, 0x1, RZ, 0xfc, !PT ;  /* 0x00000001baba2812 */ /* 0x000fe400078efcff */
[----:B------:R-:W-:Y:S01]  /*5fd0*/  ISETP.GE.AND P2, PT, R128, 0x8, PT ;  /* 0x000000088000780c */ /* 0x000fe20003f46270 */
[-C--:B-1----:R-:W-:Y:S01]  /*5fe0*/  FFMA.FTZ R232, R5, R6.reuse, R7 ;  /* 0x0000000605e87223 */ /* 0x082fe20000010007 */
[----:B------:R-:W-:Y:S01]  /*5ff0*/  FMUL.FTZ R197, R4, R6 ;  /* 0x0000000604c57220 */ /* 0x000fe20000410000 */
[----:B------:R-:W-:Y:S10]  /*6000*/  BRA.DIV UR8, `(.L_x_3724) ;  /* 0x0000003e08107947 */ /* 0x000ff4000b800000 */
[----:B------:R-:W1:Y:S04]  /*6010*/  SHFL.UP PT, R5, R232, 0x1, RZ ;  /* 0x04200000e8057989 */ /* 0x000e6800000e00ff */
        /* <DEDUP_REMOVED lines=21> */
.L_x_3782:
[----:B------:R-:W-:Y:S01]  /*6170*/  ISETP.GE.AND P2, PT, R128, 0x10, PT ;  /* 0x000000108000780c */ /* 0x000fe20003f46270 */
[----:B----4-:R-:W-:Y:S01]  /*6180*/  FFMA.FTZ R5, R197, R5, R4 ;  /* 0x00000005c5057223 */ /* 0x010fe20000010004 */
[----:B------:R-:W-:-:S04]  /*6190*/  UMOV UR8, 0xffffffff ;  /* 0xffffffff00087882 */ /* 0x000fc80000000000 */
[----:B------:R-:W-:-:S07]  /*61a0*/  FSEL R199, R4, R5, !P2 ;  /* 0x0000000504c77208 */ /* 0x000fce0005000000 */
[----:B-1-3--:R-:W-:Y:S01]  /*61b0*/  @P2 FMUL.FTZ R197, R197, R234 ;  /* 0x000000eac5c52220 */ /* 0x00afe20000410000 */
[----:B------:R-:W-:Y:S06]  /*61c0*/  BRA.DIV UR8, `(.L_x_3725) ;  /* 0x0000003e08a47947 */ /* 0x000fec000b800000 */
.L_x_3785:
[----:B------:R-:W-:-:S03]  /*61d0*/  UMOV UR8, 0xffffffff ;  /* 0xffffffff00087882 */ /* 0x000fc60000000000 */
[----:B------:R-:W-:Y:S05]  /*61e0*/  BRA.DIV UR8, `(.L_x_3726) ;  /* 0x0000003e08c47947 */ /* 0x000fea000b800000 */
.L_x_3788:
[----:B------:R-:W-:-:S03]  /*61f0*/  UMOV UR8, 0xffffffff ;  /* 0xffffffff00087882 */ /* 0x000fc60000000000 */
[----:B------:R-:W-:Y:S05]  /*6200*/  BRA.DIV UR8, `(.L_x_3727) ;  /* 0x0000003e08e47947 */ /* 0x000fea000b800000 */
[----:B------:R-:W1:Y:S04]  /*6210*/  SHFL.UP PT, R197, R197, 0x1, RZ ;  /* 0x04200000c5c57989 */ /* 0x000e6800000e00ff */
[----:B------:R3:W4:Y:S04]  /*6220*/  SHFL.UP PT, R232, R199, 0x1, RZ ;  /* 0x04200000c7e87989 */ /* 0x00072800000e00ff */
[----:B-----5:R3:W0:Y:S04]  /*6230*/  SHFL.IDX PT, R4, R2, RZ, 0x1f ;  /* 0x00001fff02047589 */ /* 0x02062800000e0000 */
[----:B------:R3:W0:Y:S02]  /*6240*/  SHFL.IDX PT, R5, R3, RZ, 0x1f ;  /* 0x00001fff03057589 */ /* 0x00062400000e0000 */
.L_x_3794:
[----:B------:R-:W5:Y:S01]  /*6250*/  LDS.64 R6, [R193+0x1900] ;  /* 0x00190000c1067984 */ /* 0x000f620000000a00 */
[C---:B01--4-:R-:W-:Y:S01]  /*6260*/  @P0 FFMA.FTZ R5, R197.reuse, R5, R232 ;  /* 0x00000005c5050223 */ /* 0x053fe200000100e8 */
[----:B------:R-:W-:-:S03]  /*6270*/  @P0 FMUL.FTZ R4, R197, R4 ;  /* 0x00000004c5040220 */ /* 0x000fc60000410000 */
[-C--:B-----5:R-:W-:Y:S01]  /*6280*/  FFMA.FTZ R7, R5, R6.reuse, R7 ;  /* 0x0000000605077223 */ /* 0x0a0fe20000010007 */
[----:B------:R-:W-:-:S05]  /*6290*/  FMUL.FTZ R6, R4, R6 ;  /* 0x0000000604067220 */ /* 0x000fca0000410000 */
[----:B------:R4:W-:Y:S02]  /*62a0*/  STS.128 [R193+0x1900], R4 ;  /* 0x00190004c1007388 */ /* 0x0009e40000000c00 */
.L_x_3723:
[----:B------:R-:W-:Y:S05]  /*62b0*/  WARPSYNC.ALL ;  /* 0x0000000000007948 */ /* 0x000fea0003800000 */
[----:B------:R-:W-:Y:S01]  /*62c0*/  BAR.SYNC.DEFER_BLOCKING 0x0 ;  /* 0x0000000000007b1d */ /* 0x000fe20000010000 */
[C---:B012-4-:R-:W-:Y:S01]  /*62d0*/  FMUL.FTZ R4, R175.reuse, R162 ;  /* 0x000000a2af047220 */ /* 0x057fe20000410000 */
[----:B---3-5:R-:W-:Y:S01]  /*62e0*/  FFMA.FTZ R3, R175, R165, R164 ;  /* 0x000000a5af037223 */ /* 0x028fe200000100a4 */
[C---:B------:R-:W-:Y:S01]  /*62f0*/  FMUL.FTZ R193, R185.reuse, R190 ;  /* 0x000000beb9c17220 */ /* 0x040fe20000410000 */
[----:B------:R-:W-:Y:S01]  /*6300*/  FMUL.FTZ R6, R185, R200 ;  /* 0x000000c8b9067220 */ /* 0x000fe20000410000 */
[C---:B------:R-:W-:Y:S01]  /*6310*/  FMUL.FTZ R5, R177.reuse, R4 ;  /* 0x00000004b1057220 */ /* 0x040fe20000410000 */
[----:B------:R-:W-:Y:S01]  /*6320*/  FFMA.FTZ R3, R177, R3, R166 ;  /* 0x00000003b1037223 */ /* 0x000fe200000100a6 */
[----:B------:R-:W-:Y:S01]  /*6330*/  FMUL.FTZ R193, R84, R193 ;  /* 0x000000c154c17220 */ /* 0x000fe20000410000 */
[----:B------:R-:W-:Y:S01]  /*6340*/  FMUL.FTZ R199, R185, R202 ;  /* 0x000000cab9c77220 */ /* 0x000fe20000410000 */
[C---:B------:R-:W-:Y:S01]  /*6350*/  FMUL.FTZ R5, R174.reuse, R5 ;  /* 0x00000005ae057220 */ /* 0x040fe20000410000 */
[----:B------:R-:W-:Y:S01]  /*6360*/  FMUL.FTZ R197, R89, R6 ;  /* 0x0000000659c57220 */ /* 0x000fe20000410000 */
[----:B------:R-:W-:Y:S01]  /*6370*/  FFMA.FTZ R3, R174, R3, R193 ;  /* 0x00000003ae037223 */ /* 0x000fe200000100c1 */
[----:B------:R-:W-:Y:S01]  /*6380*/  UISETP.GE.AND UP0, UPT, UR22, UR33, UPT ;  /* 0x000000211600728c */ /* 0x000fe2000bf06270 */
[----:B------:R-:W-:Y:S01]  /*6390*/  FMUL.FTZ R199, R90, R199 ;  /* 0x000000c75ac77220 */ /* 0x000fe20000410000 */
[----:B------:R-:W-:Y:S01]  /*63a0*/  FMUL.FTZ R205, R185, R214 ;  /* 0x000000d6b9cd7220 */ /* 0x000fe20000410000 */
[----:B------:R-:W-:Y:S01]  /*63b0*/  FFMA.FTZ R3, R176, R3, R167 ;  /* 0x00000003b0037223 */ /* 0x000fe200000100a7 */
[----:B------:R-:W-:-:S02]  /*63c0*/  ISETP.GT.U32.AND P2, PT, R148, 0x1f, PT ;  /* 0x0000001f9400780c */ /* 0x000fc40003f44070 */
[----:B------:R-:W-:Y:S01]  /*63d0*/  PLOP3.LUT P0, PT, PT, PT, UP0, 0x80, 0x8 ;  /* 0x000000000008781c */ /* 0x000fe20003f0f008 */
[----:B------:R-:W-:Y:S01]  /*63e0*/  FFMA.FTZ R3, R179, R3, R168 ;  /* 0x00000003b3037223 */ /* 0x000fe200000100a8 */
[----:B------:R-:W-:Y:S02]  /*63f0*/  FMUL.FTZ R205, R0, R205 ;  /* 0x000000cd00cd7220 */ /* 0x000fe40000410000 */
[----:B------:R-:W-:Y:S01]  /*6400*/  ISETP.NE.OR P0, PT, R187, RZ, P0 ;  /* 0x000000ffbb00720c */ /* 0x000fe20000705670 */
[----:B------:R-:W-:Y:S01]  /*6410*/  FFMA.FTZ R3, R178, R3, R169 ;  /* 0x00000003b2037223 */ /* 0x000fe200000100a9 */
[----:B------:R-:W0:Y:S03]  /*6420*/  LDS R2, [R145+0x1904] ;  /* 0x0019040091027984 */ /* 0x000e260000000800 */
[----:B------:R-:W-:Y:S01]  /*6430*/  FFMA.FTZ R3, R181, R3, R170 ;  /* 0x00000003b5037223 */ /* 0x000fe200000100aa */
[----:B0-----:R-:W-:Y:S01]  /*6440*/  FFMA.FTZ R189, R189, R2, R216 ;  /* 0x00000002bdbd7223 */ /* 0x001fe200000100d8 */
[----:B------:R-:W-:-:S03]  /*6450*/  FMUL.FTZ R2, R176, R5 ;  /* 0x00000005b0027220 */ /* 0x000fc60000410000 */
[----:B------:R-:W-:Y:S01]  /*6460*/  FFMA.FTZ R216, R158, R189, R195 ;  /* 0x000000bd9ed87223 */ /* 0x000fe200000100c3 */
[----:B------:R-:W-:Y:S01]  /*6470*/  FMUL.FTZ R5, R179, R2 ;  /* 0x00000002b3057220 */ /* 0x000fe20000410000 */
[----:B------:R-:W-:Y:S02]  /*6480*/  IMAD.MOV.U32 R2, RZ, RZ, 0x3f800000 ;  /* 0x3f800000ff027424 */ /* 0x000fe400078e00ff */
[----:B------:R-:W-:Y:S01]  /*6490*/  FFMA.FTZ R191, R156, R216, R191 ;  /* 0x000000d89cbf7223 */ /* 0x000fe200000100bf */
[----:B------:R-:W-:-:S03]  /*64a0*/  FMUL.FTZ R4, R178, R5 ;  /* 0x00000005b2047220 */ /* 0x000fc60000410000 */
[----:B------:R-:W-:Y:S01]  /*64b0*/  FFMA.FTZ R218, R161, R191, R218 ;  /* 0x000000bfa1da7223 */ /* 0x000fe200000100da */
[----:B------:R-:W-:Y:S01]  /*64c0*/  FMUL.FTZ R5, R181, R4 ;  /* 0x00000004b5057220 */ /* 0x000fe20000410000 */
[C---:B------:R-:W-:Y:S01]  /*64d0*/  FFMA.FTZ R4, R180.reuse, R3, R197 ;  /* 0x00000003b4047223 */ /* 0x040fe200000100c5 */
[----:B------:R-:W-:Y:S02]  /*64e0*/  HFMA2 R3, -RZ, RZ, 0, 0 ;  /* 0x00000000ff037431 */ /* 0x000fe400000001ff */
[----:B------:R-:W-:Y:S01]  /*64f0*/  FFMA.FTZ R195, R163, R218, R220 ;  /* 0x000000daa3c37223 */ /* 0x000fe200000100dc */
[----:B------:R-:W-:Y:S01]  /*6500*/  FMUL.FTZ R5, R180, R5 ;  /* 0x00000005b4057220 */ /* 0x000fe20000410000 */
[C---:B------:R-:W-:Y:S01]  /*6510*/  FFMA.FTZ R6, R182.reuse, R4, R199 ;  /* 0x00000004b6067223 */ /* 0x040fe200000100c7 */
[----:B------:R-:W-:Y:S01]  /*6520*/  @!P0 LEA R4, R17, UR12, 0x3 ;  /* 0x0000000c11048c11 */ /* 0x000fe2000f8e18ff */
[----:B------:R-:W-:Y:S01]  /*6530*/  FFMA.FTZ R220, R183, R195, R222 ;  /* 0x000000c3b7dc7223 */ /* 0x000fe200000100de */
[----:B------:R-:W-:-:S03]  /*6540*/  FMUL.FTZ R5, R182, R5 ;  /* 0x00000005b6057220 */ /* 0x000fc60000410000 */
[C---:B------:R-:W-:Y:S01]  /*6550*/  FFMA.FTZ R201, R184.reuse, R220, R201 ;  /* 0x000000dcb8c97223 */ /* 0x040fe200000100c9 */
[C---:B------:R-:W-:Y:S01]  /*6560*/  FMUL.FTZ R232, R184.reuse, R5 ;  /* 0x00000005b8e87220 */ /* 0x040fe20000410000 */
[----:B------:R-:W-:Y:S01]  /*6570*/  FFMA.FTZ R5, R184, R6, R171 ;  /* 0x00000006b8057223 */ /* 0x000fe200000100ab */
[----:B------:R0:W1:Y:S01]  /*6580*/  @!P0 LDS.64 R2, [R4+0x2610] ;  /* 0x0026100004028984 */ /* 0x0000620000000a00 */
[----:B------:R-:W-:Y:S01]  /*6590*/  FFMA.FTZ R222, R182, R201, R203 ;  /* 0x000000c9b6de7223 */ /* 0x000fe200000100cb */
[C---:B------:R-:W-:Y:S01]  /*65a0*/  FMUL.FTZ R232, R183.reuse, R232 ;  /* 0x000000e8b7e87220 */ /* 0x040fe20000410000 */
[----:B------:R-:W-:Y:S02]  /*65b0*/  FFMA.FTZ R5, R183, R5, R172 ;  /* 0x00000005b7057223 */ /* 0x000fe400000100ac */
        /* <DEDUP_REMOVED lines=10> */
[C---:B0-----:R-:W-:Y:S01]  /*6660*/  FMUL.FTZ R4, R158.reuse, R7 ;  /* 0x000000079e047220 */ /* 0x041fe20000410000 */
[----:B------:R-:W-:-:S02]  /*6670*/  FFMA.FTZ R5, R158, R5, R205 ;  /* 0x000000059e057223 */ /* 0x000fc400000100cd */
[----:B------:R-:W-:-:S03]  /*6680*/  FFMA.FTZ R209, R176, R230, R211 ;  /* 0x000000e6b0d17223 */ /* 0x000fc600000100d3 */
[----:B------:R0:W-:Y:S01]  /*6690*/  STS.64 [R145+0x1b10], R4 ;  /* 0x001b100491007388 */ /* 0x0001e20000000a00 */
[----:B------:R-:W-:-:S04]  /*66a0*/  FFMA.FTZ R232, R174, R209, R213 ;  /* 0x000000d1aee87223 */ /* 0x000fc800000100d5 */
[----:B------:R-:W-:-:S04]  /*66b0*/  FFMA.FTZ R228, R177, R232, R228 ;  /* 0x000000e8b1e47223 */ /* 0x000fc800000100e4 */
[----:B------:R-:W-:Y:S01]  /*66c0*/  FFMA.FTZ R211, R175, R228, R226 ;  /* 0x000000e4afd37223 */ /* 0x000fe200000100e2 */
[----:B------:R-:W-:Y:S06]  /*66d0*/  BAR.SYNC.DEFER_BLOCKING 0x0 ;  /* 0x0000000000007b1d */ /* 0x000fec0000010000 */
[----:B------:R-:W-:Y:S05]  /*66e0*/  @P2 BRA `(.L_x_3728) ;  /* 0x0000000000f02947 */ /* 0x000fea0003800000 */
[----:B------:R-:W-:Y:S01]  /*66f0*/  LEA R213, R148, R145, 0x3 ;  /* 0x0000009194d57211 */ /* 0x000fe200078e18ff */
[----:B------:R-:W-:Y:S01]  /*6700*/  UMOV UR8, 0xffffffff ;  /* 0xffffffff00087882 */ /* 0x000fe20000000000 */
[----:B------:R-:W-:-:S03]  /*6710*/  ISETP.NE.AND P0, PT, R187, 0x1f, PT ;  /* 0x0000001fbb00780c */ /* 0x000fc60003f05270 */
[----:B0-----:R-:W0:Y:S02]  /*6720*/  LDS.128 R4, [R213+0x1b10] ;  /* 0x001b1000d5047984 */ /* 0x001e240000000c00 */
[C---:B0-----:R-:W-:Y:S01]  /*6730*/  FFMA.FTZ R5, R4.reuse, R7, R5 ;  /* 0x0000000704057223 */ /* 0x041fe20000010005 */
[----:B------:R-:W-:Y:S01]  /*6740*/  FMUL.FTZ R4, R4, R6 ;  /* 0x0000000604047220 */ /* 0x000fe20000410000 */
[----:B------:R-:W-:Y:S06]  /*6750*/  BRA.DIV UR8, `(.L_x_3729) ;  /* 0x0000003e080c7947 */ /* 0x000fec000b800000 */
[----:B------:R-:W0:Y:S04]  /*6760*/  SHFL.DOWN PT, R215, R5, 0x1, 0x1f ;  /* 0x08201f0005d77f89 */ /* 0x000e2800000e0000 */
[----:B------:R-:W2:Y:S04]  /*6770*/  SHFL.DOWN PT, R7, R4, 0x1, 0x1f ;  /* 0x08201f0004077f89 */ /* 0x000ea800000e0000 */
[----:B-1----:R-:W-:Y:S04]  /*6780*/  SHFL.IDX PT, R221, R2, RZ, 0x1f ;  /* 0x00001fff02dd7589 */ /* 0x002fe800000e0000 */
[----:B------:R-:W-:Y:S01]  /*6790*/  SHFL.IDX PT, R223, R3, RZ, 0x1f ;  /* 0x00001fff03df7589 */ /* 0x000fe200000e0000 */
[----:B0-----:R-:W-:Y:S01]  /*67a0*/  @P0 FFMA.FTZ R215, R4, R215, R5 ;  /* 0x000000d704d70223 */ /* 0x001fe20000010005 */
[----:B--2---:R-:W-:-:S04]  /*67b0*/  @P0 FMUL.FTZ R7, R7, R4 ;  /* 0x0000000407070220 */ /* 0x004fc80000410000 */
        /* <DEDUP_REMOVED lines=37> */
.L_x_3811:
[----:B------:R-:W0:Y:S01]  /*6a10*/  LDS.64 R4, [R213+0x1b18] ;  /* 0x001b1800d5047984 */ /* 0x000e220000000a00 */
[----:B------:R-:W-:Y:S01]  /*6a20*/  MOV R7, R223 ;  /* 0x000000df00077202 */ /* 0x000fe20000000f00 */
[----:B------:R-:W-:Y:S01]  /*6a30*/  IMAD.MOV.U32 R6, RZ, RZ, R221 ;  /* 0x000000ffff067224 */ /* 0x000fe200078e00dd */
[----:B------:R-:W-:Y:S02]  /*6a40*/  MOV R3, R226 ;  /* 0x000000e200037202 */ /* 0x000fe40000000f00 */
[----:B------:R-:W-:Y:S01]  /*6a50*/  MOV R2, R217 ;  /* 0x000000d900027202 */ /* 0x000fe20000000f00 */
[C---:B--23--:R-:W-:Y:S01]  /*6a60*/  @P0 FFMA.FTZ R7, R219.reuse, R7, R236 ;  /* 0x00000007db070223 */ /* 0x04cfe200000100ec */
[----:B------:R-:W-:-:S03]  /*6a70*/  @P0 FMUL.FTZ R6, R219, R6 ;  /* 0x00000006db060220 */ /* 0x000fc60000410000 */
[C---:B0-----:R-:W-:Y:S01]  /*6a80*/  FFMA.FTZ R5, R4.reuse, R7, R5 ;  /* 0x0000000704057223 */ /* 0x041fe20000010005 */
[----:B------:R-:W-:-:S05]  /*6a90*/  FMUL.FTZ R4, R4, R6 ;  /* 0x0000000604047220 */ /* 0x000fca0000410000 */
[----:B------:R2:W-:Y:S02]  /*6aa0*/  STS.128 [R213+0x1b10], R4 ;  /* 0x001b1004d5007388 */ /* 0x0005e40000000c00 */
.L_x_3728:
[----:B------:R-:W-:Y:S05]  /*6ab0*/  WARPSYNC.ALL ;  /* 0x0000000000007948 */ /* 0x000fea0003800000 */
[----:B------:R-:W-:Y:S01]  /*6ac0*/  ISETP.NE.AND P5, PT, R148, RZ, PT ;  /* 0x000000ff9400720c */ /* 0x000fe20003fa5270 */
[----:B------:R-:W-:Y:S01]  /*6ad0*/  BAR.SYNC.DEFER_BLOCKING 0x0 ;  /* 0x0000000000007b1d */ /* 0x000fe20000010000 */
[----:B0-2---:R-:W-:Y:S01]  /*6ae0*/  FMUL.FTZ R5, R214, R189 ;  /* 0x000000bdd6057220 */ /* 0x005fe20000410000 */
        /* <DEDUP_REMOVED lines=13> */
[----:B------:R-:W-:Y:S01]  /*6bc0*/  MOV R4, R148 ;  /* 0x0000009400047202 */ /* 0x000fe20000000f00 */
[----:B------:R-:W-:Y:S01]  /*6bd0*/  FMUL.FTZ R192, R192, R230 ;  /* 0x000000e6c0c07220 */ /* 0x000fe20000410000 */
[----:B------:R-:W-:Y:S01]  /*6be0*/  FFMA.FTZ R5, R93, R208, R210 ;  /* 0x000000d05d057223 */ /* 0x000fe200000100d2 */
[----:B------:R-:W-:Y:S01]  /*6bf0*/  FMUL.FTZ R190, R190, R209 ;  /* 0x000000d1bebe7220 */ /* 0x000fe20000410000 */
[----:B------:R-:W-:Y:S01]  /*6c00*/  SHF.R.U32.HI R213, RZ, 0x1, R148 ;  /* 0x00000001ffd57819 */ /* 0x000fe20000011694 */
[C---:B------:R-:W-:Y:S01]  /*6c10*/  FMUL.FTZ R219, R185.reuse, R195 ;  /* 0x000000c3b9db7220 */ /* 0x040fe20000410000 */
[----:B------:R-:W-:Y:S01]  /*6c20*/  FFMA.FTZ R206, R92, R206, R5 ;  /* 0x000000ce5cce7223 */ /* 0x000fe20000010005 */
[----:B------:R-:W-:Y:S01]  /*6c30*/  FMUL.FTZ R223, R185, R203 ;  /* 0x000000cbb9df7220 */ /* 0x000fe20000410000 */
[----:B------:R-:W-:Y:S01]  /*6c40*/  LEA R213, R148, R213, 0x4 ;  /* 0x000000d594d57211 */ /* 0x000fe200078e20ff */
[----:B------:R-:W0:Y:S01]  /*6c50*/  LDS R6, [R145+0x1b14] ;  /* 0x001b140091067984 */ /* 0x000e220000000800 */
[----:B------:R-:W-:Y:S01]  /*6c60*/  FFMA.FTZ R5, R91, R204, R206 ;  /* 0x000000cc5b057223 */ /* 0x000fe200000100ce */
[----:B------:R-:W-:Y:S01]  /*6c70*/  FMUL.FTZ R219, R92, R219 ;  /* 0x000000db5cdb7220 */ /* 0x000fe20000410000 */
[----:B------:R-:W-:Y:S01]  /*6c80*/  LEA R221, R213, UR12, 0x2 ;  /* 0x0000000cd5dd7c11 */ /* 0x000fe2000f8e10ff */
[----:B------:R-:W-:Y:S01]  /*6c90*/  FMUL.FTZ R223, R88, R223 ;  /* 0x000000df58df7220 */ /* 0x000fe20000410000 */
[----:B------:R-:W-:Y:S01]  /*6ca0*/  FFMA.FTZ R202, R90, R202, R5 ;  /* 0x000000ca5aca7223 */ /* 0x000fe20000010005 */
[----:B------:R-:W-:Y:S01]  /*6cb0*/  FMUL.FTZ R173, R173, R228 ;  /* 0x000000e4adad7220 */ /* 0x000fe20000410000 */
[----:B------:R-:W-:Y:S02]  /*6cc0*/  BSSY.RECONVERGENT B0, `(.L_x_3730) ;  /* 0x000006e000007945 */ /* 0x000fe40003800200 */
[----:B------:R-:W-:-:S04]  /*6cd0*/  FFMA.FTZ R5, R89, R200, R202 ;  /* 0x000000c859057223 */ /* 0x000fc800000100ca */
[----:B------:R-:W-:Y:S01]  /*6ce0*/  FFMA.FTZ R198, R88, R198, R5 ;  /* 0x000000c658c67223 */ /* 0x000fe20000010005 */
[----:B------:R-:W-:-:S03]  /*6cf0*/  HFMA2 R5, -RZ, RZ, 0, 0 ;  /* 0x00000000ff057431 */ /* 0x000fc600000001ff */
[----:B------:R-:W-:-:S04]  /*6d00*/  FFMA.FTZ R7, R87, R196, R198 ;  /* 0x000000c457077223 */ /* 0x000fc800000100c6 */
[----:B------:R-:W-:Y:S01]  /*6d10*/  FFMA.FTZ R194, R86, R194, R7 ;  /* 0x000000c256c27223 */ /* 0x000fe20000010007 */
[----:B------:R-:W-:-:S04]  /*6d20*/  IMAD.WIDE.U32 R4, R12, UR36, R4 ;  /* 0x000000240c047c25 */ /* 0x000fc8000f8e0004 */
[----:B------:R-:W-:Y:S01]  /*6d30*/  FFMA.FTZ R7, R85, R192, R194 ;  /* 0x000000c055077223 */ /* 0x000fe200000100c2 */
[----:B------:R-:W-:Y:S01]  /*6d40*/  SHF.R.S32.HI R194, RZ, 0x1f, R155 ;  /* 0x0000001fffc27819 */ /* 0x000fe2000001149b */
[----:B------:R-:W-:Y:S01]  /*6d50*/  FMUL.FTZ R192, R188, R232 ;  /* 0x000000e8bcc07220 */ /* 0x000fe20000410000 */
[----:B------:R-:W-:Y:S02]  /*6d60*/  IMAD R5, R13, UR36, R5 ;  /* 0x000000240d057c24 */ /* 0x000fe4000f8e0205 */
[----:B------:R-:W-:Y:S01]  /*6d70*/  FFMA.FTZ R190, R84, R190, R7 ;  /* 0x000000be54be7223 */ /* 0x000fe20000010007 */
[----:B------:R-:W-:Y:S01]  /*6d80*/  FMUL.FTZ R7, R185, R189 ;  /* 0x000000bdb9077220 */ /* 0x000fe20000410000 */
[----:B------:R-:W-:Y:S02]  /*6d90*/  IMAD R194, R194, UR38, RZ ;  /* 0x00000026c2c27c24 */ /* 0x000fe4000f8e02ff */
[----:B------:R-:W-:-:S04]  /*6da0*/  IMAD.WIDE.U32 R4, R155, UR38, R4 ;  /* 0x000000269b047c25 */ /* 0x000fc8000f8e0004 */
[----:B------:R-:W-:Y:S01]  /*6db0*/  FMUL.FTZ R188, R0, R7 ;  /* 0x0000000700bc7220 */ /* 0x000fe20000410000 */
[----:B------:R-:W-:Y:S01]  /*6dc0*/  FFMA.FTZ R7, R83, R192, R190 ;  /* 0x000000c053077223 */ /* 0x000fe200000100be */
[----:B------:R-:W-:Y:S01]  /*6dd0*/  IMAD R215, R155, UR39, R194 ;  /* 0x000000279bd77c24 */ /* 0x000fe2000f8e02c2 */
[----:B------:R-:W-:Y:S02]  /*6de0*/  @!P5 LEA R194, R17, UR12, 0x3 ;  /* 0x0000000c11c2dc11 */ /* 0x000fe4000f8e18ff */
[----:B------:R-:W-:Y:S01]  /*6df0*/  FFMA.FTZ R7, R82, R173, R7 ;  /* 0x000000ad52077223 */ /* 0x000fe20000010007 */
[----:B0-----:R-:W-:Y:S01]  /*6e00*/  FFMA.FTZ R165, R6, R162, R165 ;  /* 0x000000a206a57223 */ /* 0x001fe200000100a5 */
[----:B------:R-:W-:Y:S01]  /*6e10*/  IADD3 R4, P0, PT, R4, UR6, RZ ;  /* 0x0000000604047c10 */ /* 0x000fe2000ff1e0ff */
[C---:B------:R-:W-:Y:S01]  /*6e20*/  FMUL.FTZ R6, R185.reuse, R216 ;  /* 0x000000d8b9067220 */ /* 0x040fe20000410000 */
[----:B-1----:R0:W-:Y:S01]  /*6e30*/  @!P5 STS.64 [R194+0x2610], R2 ;  /* 0x00261002c200d388 */ /* 0x0021e20000000a00 */
[----:B------:R-:W-:Y:S01]  /*6e40*/  FMUL.FTZ R162, R185, R218 ;  /* 0x000000dab9a27220 */ /* 0x000fe20000410000 */
[----:B------:R-:W-:Y:S01]  /*6e50*/  IADD3.X R5, PT, PT, R5, R215, RZ, P0, !PT ;  /* 0x000000d705057210 */ /* 0x000fe200007fe4ff */
[----:B------:R-:W-:Y:S01]  /*6e60*/  FMUL.FTZ R213, R95, R6 ;  /* 0x000000065fd57220 */ /* 0x000fe20000410000 */
[----:B------:R1:W-:Y:S01]  /*6e70*/  STS [R221+0x850], R188 ;  /* 0x000850bcdd007388 */ /* 0x0003e20000000800 */
[C---:B------:R-:W-:Y:S01]  /*6e80*/  FMUL.FTZ R215, R185.reuse, R191 ;  /* 0x000000bfb9d77220 */ /* 0x040fe20000410000 */
[----:B------:R-:W-:Y:S01]  /*6e90*/  FMUL.FTZ R6, R185, R222 ;  /* 0x000000deb9067220 */ /* 0x000fe20000410000 */
[----:B------:R-:W-:Y:S01]  /*6ea0*/  FMUL.FTZ R217, R93, R162 ;  /* 0x000000a25dd97220 */ /* 0x000fe20000410000 */
[----:B------:R2:W-:Y:S01]  /*6eb0*/  STS [R144+0x854], R213 ;  /* 0x000854d590007388 */ /* 0x0005e20000000800 */
[----:B------:R-:W-:Y:S01]  /*6ec0*/  FMUL.FTZ R215, R94, R215 ;  /* 0x000000d75ed77220 */ /* 0x000fe20000410000 */
[----:B------:R-:W-:Y:S01]  /*6ed0*/  FFMA.FTZ R175, R175, R165, R164 ;  /* 0x000000a5afaf7223 */ /* 0x000fe200000100a4 */
[----:B------:R-:W-:Y:S01]  /*6ee0*/  MOV R173, UR13 ;  /* 0x0000000d00ad7c02 */ /* 0x000fe20008000f00 */
[C---:B0-----:R-:W-:Y:S01]  /*6ef0*/  FMUL.FTZ R2, R185.reuse, R220 ;  /* 0x000000dcb9027220 */ /* 0x041fe20000410000 */
[----:B------:R0:W-:Y:S01]  /*6f00*/  STS [R144+0x85c], R217 ;  /* 0x00085cd990007388 */ /* 0x0001e20000000800 */
[----:B-1----:R-:W-:Y:S01]  /*6f10*/  FMUL.FTZ R221, R185, R201 ;  /* 0x000000c9b9dd7220 */ /* 0x002fe20000410000 */
[----:B------:R-:W-:Y:S01]  /*6f20*/  FFMA.FTZ R177, R177, R175, R166 ;  /* 0x000000afb1b17223 */ /* 0x000fe200000100a6 */
[----:B------:R-:W-:Y:S01]  /*6f30*/  FMUL.FTZ R3, R91, R2 ;  /* 0x000000025b037220 */ /* 0x000fe20000410000 */
[----:B------:R-:W-:Y:S01]  /*6f40*/  FMUL.FTZ R2, R185, R224 ;  /* 0x000000e0b9027220 */ /* 0x000fe20000410000 */
[----:B------:R-:W-:Y:S01]  /*6f50*/  FMUL.FTZ R221, R90, R221 ;  /* 0x000000dd5add7220 */ /* 0x000fe20000410000 */
[----:B--2---:R-:W-:Y:S01]  /*6f60*/  FMUL.FTZ R213, R89, R6 ;  /* 0x0000000659d57220 */ /* 0x004fe20000410000 */
[----:B------:R1:W-:Y:S01]  /*6f70*/  STS [R144+0x858], R215 ;  /* 0x000858d790007388 */ /* 0x0003e20000000800 */
[C---:B------:R-:W-:Y:S01]  /*6f80*/  FMUL.FTZ R6, R185.reuse, R230 ;  /* 0x000000e6b9067220 */ /* 0x040fe20000410000 */
[----:B------:R-:W-:Y:S01]  /*6f90*/  FFMA.FTZ R193, R174, R177, R193 ;  /* 0x000000b1aec17223 */ /* 0x000fe200000100c1 */
[----:B0-----:R-:W-:Y:S01]  /*6fa0*/  FMUL.FTZ R217, R185, R207 ;  /* 0x000000cfb9d97220 */ /* 0x001fe20000410000 */
[----:B------:R0:W-:Y:S02]  /*6fb0*/  STS [R144+0x860], R219 ;  /* 0x000860db90007388 */ /* 0x0001e40000000800 */
[----:B------:R-:W-:Y:S01]  /*6fc0*/  FFMA.FTZ R167, R176, R193, R167 ;  /* 0x000000c1b0a77223 */ /* 0x000fe200000100a7 */
[----:B------:R-:W-:Y:S01]  /*6fd0*/  FMUL.FTZ R217, R86, R217 ;  /* 0x000000d956d97220 */ /* 0x000fe20000410000 */
[----:B------:R2:W-:Y:S01]  /*6fe0*/  STS [R144+0x868], R221 ;  /* 0x000868dd90007388 */ /* 0x0005e20000000800 */
[----:B-1----:R-:W-:Y:S01]  /*6ff0*/  FMUL.FTZ R215, R87, R2 ;  /* 0x0000000257d77220 */ /* 0x002fe20000410000 */
[----:B------:R-:W-:-:S02]  /*7000*/  FMUL.FTZ R2, R185, R232 ;  /* 0x000000e8b9027220 */ /* 0x000fc40000410000 */
[----:B------:R1:W-:Y:S01]  /*7010*/  STS [R144+0x86c], R213 ;  /* 0x00086cd590007388 */ /* 0x0003e20000000800 */
[----:B------:R-:W-:Y:S01]  /*7020*/  FFMA.FTZ R179, R179, R167, R168 ;  /* 0x000000a7b3b37223 */ /* 0x000fe200000100a8 */
[C---:B0-----:R-:W-:Y:S02]  /*7030*/  FMUL.FTZ R219, R185.reuse, R209 ;  /* 0x000000d1b9db7220 */ /* 0x041fe40000410000 */
        /* <DEDUP_REMOVED lines=8> */
[----:B------:R-:W-:Y:S01]  /*70c0*/  FMUL.FTZ R221, R80, R221 ;  /* 0x000000dd50dd7220 */ /* 0x000fe20000410000 */
[----:B------:R1:W-:Y:S01]  /*70d0*/  STS [R144+0x874], R215 ;  /* 0x000874d790007388 */ /* 0x0003e20000000800 */
[----:B0-----:R-:W-:Y:S01]  /*70e0*/  FMUL.FTZ R3, R85, R6 ;  /* 0x0000000655037220 */ /* 0x001fe20000410000 */
[----:B------:R-:W-:Y:S01]  /*70f0*/  FMUL.FTZ R213, R82, R213 ;  /* 0x000000d552d57220 */ /* 0x000fe20000410000 */
[----:B------:R-:W-:Y:S01]  /*7100*/  FFMA.FTZ R197, R180, R181, R197 ;  /* 0x000000b5b4c57223 */ /* 0x000fe200000100c5 */
[----:B------:R-:W-:Y:S01]  /*7110*/  STS [R144+0x878], R217 ;  /* 0x000878d990007388 */ /* 0x000fe20000000800 */
[----:B--2---:R-:W-:-:S02]  /*7120*/  VIADD R223, R148, 0x40 ;  /* 0x0000004094df7836 */ /* 0x004fc40000000000 */
[----:B------:R-:W-:Y:S01]  /*7130*/  FMUL.FTZ R6, R154, R211 ;  /* 0x000000d39a067220 */ /* 0x000fe20000410000 */
[----:B------:R-:W-:Y:S01]  /*7140*/  FFMA.FTZ R199, R182, R197, R199 ;  /* 0x000000c5b6c77223 */ /* 0x000fe200000100c7 */
[----:B------:R0:W-:Y:S01]  /*7150*/  STS [R144+0x87c], R3 ;  /* 0x00087c0390007388 */ /* 0x0001e20000000800 */
[----:B------:R-:W-:Y:S01]  /*7160*/  IADD3 R154, PT, PT, R173, -UR6, -R148 ;  /* 0x80000006ad9a7c10 */ /* 0x000fe2000fffe894 */
[----:B------:R-:W-:Y:S01]  /*7170*/  FFMA.FTZ R6, R80, R6, R7 ;  /* 0x0000000650067223 */ /* 0x000fe20000010007 */
[----:B------:R-:W-:Y:S01]  /*7180*/  LEA.HI R223, R223, R148, RZ, 0x1b ;  /* 0x00000094dfdf7211 */ /* 0x000fe200078fd8ff */
[----:B------:R2:W-:Y:S01]  /*7190*/  STS [R144+0x880], R219 ;  /* 0x000880db90007388 */ /* 0x0005e20000000800 */
[----:B------:R-:W-:Y:S01]  /*71a0*/  FFMA.FTZ R171, R184, R199, R171 ;  /* 0x000000c7b8ab7223 */ /* 0x000fe200000100ab */
[----:B------:R-:W-:Y:S02]  /*71b0*/  ISETP.GE.AND P6, PT, R154, 0x1, PT ;  /* 0x000000019a00780c */ /* 0x000fe40003fc6270 */
[----:B------:R2:W-:Y:S01]  /*71c0*/  STS [R144+0x884], R185 ;  /* 0x000884b990007388 */ /* 0x0005e20000000800 */
[----:B-1----:R-:W-:Y:S01]  /*71d0*/  LEA R215, R223, UR12, 0x2 ;  /* 0x0000000cdfd77c11 */ /* 0x002fe2000f8e10ff */
[----:B0-----:R-:W-:-:S04]  /*71e0*/  IMAD.WIDE.U32 R2, R17, UR40, R4 ;  /* 0x0000002811027c25 */ /* 0x001fc8000f8e0004 */
[----:B------:R-:W-:Y:S01]  /*71f0*/  FFMA.FTZ R183, R183, R171, R172 ;  /* 0x000000abb7b77223 */ /* 0x000fe200000100ac */
[----:B------:R2:W-:Y:S01]  /*7200*/  STS [R144+0x888], R213 ;  /* 0x000888d590007388 */ /* 0x0005e20000000800 */
[----:B------:R-:W-:Y:S01]  /*7210*/  IADD3 R7, PT, PT, R148, 0xc0, RZ ;  /* 0x000000c094077810 */ /* 0x000fe20007ffe0ff */
        /* <DEDUP_REMOVED lines=12> */
[----:B------:R-:W-:Y:S01]  /*72e0*/  ISETP.GE.AND P4, PT, R154, 0x41, PT ;  /* 0x000000419a00780c */ /* 0x000fe20003f86270 */
[----:B------:R-:W-:Y:S01]  /*72f0*/  FFMA.FTZ R205, R158, R15, R205 ;  /* 0x0000000f9ecd7223 */ /* 0x000fe200000100cd */
[----:B------:R-:W-:Y:S02]  /*7300*/  LEA R14, R3, UR12, 0x2 ;  /* 0x0000000c030e7c11 */ /* 0x000fe4000f8e10ff */
[C---:B------:R-:W-:Y:S02]  /*7310*/  ISETP.GE.AND P3, PT, R154.reuse, 0x81, PT ;  /* 0x000000819a00780c */ /* 0x040fe40003f66270 */
[----:B------:R-:W-:-:S02]  /*7320*/  ISETP.GE.AND P2, PT, R154, 0xc1, PT ;  /* 0x000000c19a00780c */ /* 0x000fc40003f46270 */
[----:B------:R-:W-:Y:S01]  /*7330*/  ISETP.GE.AND P0, PT, R154, 0x101, PT ;  /* 0x000001019a00780c */ /* 0x000fe20003f06270 */
[----:B------:R-:W0:Y:S01]  /*7340*/  LDS R215, [R215+0x950] ;  /* 0x00095000d7d77984 */ /* 0x000e220000000800 */
[----:B--2---:R-:W-:Y:S11]  /*7350*/  @!P6 BRA `(.L_x_3731) ;  /* 0x000000000010e947 */ /* 0x004ff60003800000 */
[----:B------:R-:W-:-:S04]  /*7360*/  LEA.HI R2, R148, R148, RZ, 0x1b ;  /* 0x0000009494027211 */ /* 0x000fc800078fd8ff */
[----:B------:R-:W-:-:S05]  /*7370*/  LEA R2, R2, UR12, 0x2 ;  /* 0x0000000c02027c11 */ /* 0x000fca000f8e10ff */
[----:B------:R-:W1:Y:S04]  /*7380*/  LDS R3, [R2+0x850] ;  /* 0x0008500002037984 */ /* 0x000e680000000800 */
[----:B-1----:R1:W-:Y:S02]  /*7390*/  REDG.E.ADD.F32.FTZ.RN.STRONG.GPU desc[UR30][R4.64], R3 ;  /* 0x00000003040079a6 */ /* 0x0023e4000c12f31e */
.L_x_3731:
[----:B------:R-:W-:Y:S05]  /*73a0*/  BSYNC.RECONVERGENT B0 ;  /* 0x0000000000007941 */ /* 0x000fea0003800200 */
.L_x_3730:
[----:B------:R-:W-:Y:S01]  /*73b0*/  BSSY.RECONVERGENT B0, `(.L_x_3732) ;  /* 0x0000004000007945 */ /* 0x000fe20003800200 */
[----:B------:R-:W-:-:S03]  /*73c0*/  ISETP.GE.AND P6, PT, R154, 0x141, PT ;  /* 0x000001419a00780c */ /* 0x000fc60003fc6270 */
[----:B------:R-:W-:Y:S10]  /*73d0*/  @!P4 BRA `(.L_x_3733) ;  /* 0x000000000004c947 */ /* 0x000ff40003800000 */
[----:B0-----:R2:W-:Y:S02]  /*73e0*/  REDG.E.ADD.F32.FTZ.RN.STRONG.GPU desc[UR30][R4.64+0x100], R215 ;  /* 0x000100d7040079a6 */ /* 0x0015e4000c12f31e */
.L_x_3733:
[----:B------:R-:W-:Y:S05]  /*73f0*/  BSYNC.RECONVERGENT B0 ;  /* 0x0000000000007941 */ /* 0x000fea0003800200 */
.L_x_3732:
[----:B-1----:R1:W3:Y:S01]  /*7400*/  LDS R3, [R14+0xa50] ;  /* 0x000a50000e037984 */ /* 0x0022e20000000800 */
[----:B------:R-:W-:Y:S01]  /*7410*/  BSSY.RECONVERGENT B0, `(.L_x_3734) ;  /* 0x0000006000007945 */ /* 0x000fe20003800200 */
[----:B------:R-:W-:Y:S02]  /*7420*/  IADD3 R185, PT, PT, R148, 0x140, RZ ;  /* 0x0000014094b97810 */ /* 0x000fe40007ffe0ff */
[----:B------:R-:W-:Y:S02]  /*7430*/  LEA.HI R173, R173, R148, RZ, 0x1b ;  /* 0x00000094adad7211 */ /* 0x000fe400078fd8ff */
[----:B------:R-:W-:Y:S01]  /*7440*/  LEA R7, R7, UR12, 0x2 ;  /* 0x0000000c07077c11 */ /* 0x000fe2000f8e10ff */
[----:B------:R-:W-:Y:S06]  /*7450*/  @!P3 BRA `(.L_x_3735) ;  /* 0x000000000004b947 */ /* 0x000fec0003800000 */
[----:B---3--:R4:W-:Y:S02]  /*7460*/  REDG.E.ADD.F32.FTZ.RN.STRONG.GPU desc[UR30][R4.64+0x200], R3 ;  /* 0x00020003040079a6 */ /* 0x0089e4000c12f31e */
.L_x_3735:
[----:B------:R-:W-:Y:S05]  /*7470*/  BSYNC.RECONVERGENT B0 ;  /* 0x0000000000007941 */ /* 0x000fea0003800200 */
.L_x_3734:
[----:B---34-:R3:W4:Y:S01]  /*7480*/  LDS R3, [R7+0xb50] ;  /* 0x000b500007037984 */ /* 0x0187220000000800 */
[----:B------:R-:W-:Y:S01]  /*7490*/  BSSY.RECONVERGENT B0, `(.L_x_3736) ;  /* 0x0000005000007945 */ /* 0x000fe20003800200 */
[----:B------:R-:W-:Y:S02]  /*74a0*/  LEA.HI R185, R185, R148, RZ, 0x1b ;  /* 0x00000094b9b97211 */ /* 0x000fe400078fd8ff */
[----:B------:R-:W-:Y:S01]  /*74b0*/  LEA R173, R173, UR12, 0x2 ;  /* 0x0000000cadad7c11 */ /* 0x000fe2000f8e10ff */
[----:B------:R-:W-:Y:S06]  /*74c0*/  @!P2 BRA `(.L_x_3737) ;  /* 0x000000000004a947 */ /* 0x000fec0003800000 */
[----:B----4-:R4:W-:Y:S02]  /*74d0*/  REDG.E.ADD.F32.FTZ.RN.STRONG.GPU desc[UR30][R4.64+0x300], R3 ;  /* 0x00030003040079a6 */ /* 0x0109e4000c12f31e */
.L_x_3737:
[----:B------:R-:W-:Y:S05]  /*74e0*/  BSYNC.RECONVERGENT B0 ;  /* 0x0000000000007941 */ /* 0x000fea0003800200 */
.L_x_3736:
[----:B----4-:R4:W0:Y:S01]  /*74f0*/  LDS R3, [R173+0xc50] ;  /* 0x000c5000ad037984 */ /* 0x0108220000000800 */
[----:B------:R-:W-:Y:S01]  /*7500*/  BSSY.RECONVERGENT B0, `(.L_x_3738) ;  /* 0x0000004000007945 */ /* 0x000fe20003800200 */
[----:B------:R-:W-:-:S03]  /*7510*/  LEA R185, R185, UR12, 0x2 ;  /* 0x0000000cb9b97c11 */ /* 0x000fc6000f8e10ff */
[----:B------:R-:W-:Y:S05]  /*7520*/  @!P0 BRA `(.L_x_3739) ;  /* 0x0000000000048947 */ /* 0x000fea0003800000 */
[----:B0-----:R0:W-:Y:S02]  /*7530*/  REDG.E.ADD.F32.FTZ.RN.STRONG.GPU desc[UR30][R4.64+0x400], R3 ;  /* 0x00040003040079a6 */ /* 0x0011e4000c12f31e */
.L_x_3739:
[----:B------:R-:W-:Y:S05]  /*7540*/  BSYNC.RECONVERGENT B0 ;  /* 0x0000000000007941 */ /* 0x000fea0003800200 */
.L_x_3738:
[----:B0-----:R0:W0:Y:S01]  /*7550*/  LDS R3, [R185+0xd50] ;  /* 0x000d5000b9037984 */ /* 0x0010220000000800 */
[----:B------:R-:W-:Y:S01]  /*7560*/  BSSY.RECONVERGENT B0, `(.L_x_3740) ;  /* 0x0000005000007945 */ /* 0x000fe20003800200 */
[C---:B---3--:R-:W-:Y:S01]  /*7570*/  IADD3 R7, PT, PT, R148.reuse, 0x180, RZ ;  /* 0x0000018094077810 */ /* 0x048fe20007ffe0ff */
[----:B----4-:R-:W-:Y:S02]  /*7580*/  VIADD R173, R148, 0x1c0 ;  /* 0x000001c094ad7836 */ /* 0x010fe40000000000 */
[----:B------:R-:W-:Y:S05]  /*7590*/  @!P6 BRA `(.L_x_3741) ;  /* 0x000000000004e947 */ /* 0x000fea0003800000 */
[----:B0-----:R3:W-:Y:S02]  /*75a0*/  REDG.E.ADD.F32.FTZ.RN.STRONG.GPU desc[UR30][R4.64+0x500], R3 ;  /* 0x00050003040079a6 */ /* 0x0017e4000c12f31e */
.L_x_3741:
[----:B------:R-:W-:Y:S05]  /*75b0*/  BSYNC.RECONVERGENT B0 ;  /* 0x0000000000007941 */ /* 0x000fea0003800200 */
.L_x_3740:
[-C--:B------:R-:W-:Y:S01]  /*75c0*/  LEA.HI R7, R7, R148.reuse, RZ, 0x1b ;  /* 0x0000009407077211 */ /* 0x080fe200078fd8ff */
[----:B------:R-:W-:Y:S01]  /*75d0*/  BSSY.RECONVERGENT B0, `(.L_x_3742) ;  /* 0x000000e000007945 */ /* 0x000fe20003800200 */
[----:B------:R-:W-:Y:S02]  /*75e0*/  ISETP.GE.AND P6, PT, R154, 0x181, PT ;  /* 0x000001819a00780c */ /* 0x000fe40003fc6270 */
[----:B0--3--:R-:W-:Y:S02]  /*75f0*/  LEA R3, R7, UR12, 0x2 ;  /* 0x0000000c07037c11 */ /* 0x009fe4000f8e10ff */
[-C--:B------:R-:W-:Y:S02]  /*7600*/  LEA.HI R173, R173, R148.reuse, RZ, 0x1b ;  /* 0x00000094adad7211 */ /* 0x080fe400078fd8ff */
[----:B------:R-:W-:Y:S02]  /*7610*/  LEA.HI R159, R159, R148, RZ, 0x1b ;  /* 0x000000949f9f7211 */ /* 0x000fe400078fd8ff */
[----:B------:R-:W0:Y:S01]  /*7620*/  LDS R3, [R3+0xe50] ;  /* 0x000e500003037984 */ /* 0x000e220000000800 */
[----:B------:R-:W-:-:S02]  /*7630*/  IADD3 R185, PT, PT, R148, 0x240, RZ ;  /* 0x0000024094b97810 */ /* 0x000fc40007ffe0ff */
[----:B------:R-:W-:Y:S02]  /*7640*/  LEA R173, R173, UR12, 0x2 ;  /* 0x0000000cadad7c11 */ /* 0x000fe4000f8e10ff */
[C---:B------:R-:W-:Y:S02]  /*7650*/  ISETP.GE.AND P0, PT, R154.reuse, 0x1c1, PT ;  /* 0x000001c19a00780c */ /* 0x040fe40003f06270 */
[C---:B------:R-:W-:Y:S02]  /*7660*/  ISETP.GE.AND P2, PT, R154.reuse, 0x201, PT ;  /* 0x000002019a00780c */ /* 0x040fe40003f46270 */
[C---:B------:R-:W-:Y:S02]  /*7670*/  ISETP.GE.AND P3, PT, R154.reuse, 0x241, PT ;  /* 0x000002419a00780c */ /* 0x040fe40003f66270 */
[----:B------:R-:W-:Y:S01]  /*7680*/  ISETP.GE.AND P4, PT, R154, 0x281, PT ;  /* 0x000002819a00780c */ /* 0x000fe20003f86270 */
[----:B------:R-:W-:-:S12]  /*7690*/  @!P6 BRA `(.L_x_3743) ;  /* 0x000000000004e947 */ /* 0x000fd80003800000 */
[----:B0-----:R3:W-:Y:S02]  /*76a0*/  REDG.E.ADD.F32.FTZ.RN.STRONG.GPU desc[UR30][R4.64+0x600], R3 ;  /* 0x00060003040079a6 */ /* 0x0017e4000c12f31e */
.L_x_3743:
[----:B------:R-:W-:Y:S05]  /*76b0*/  BSYNC.RECONVERGENT B0 ;  /* 0x0000000000007941 */ /* 0x000fea0003800200 */
.L_x_3742:
[----:B0--3--:R0:W3:Y:S01]  /*76c0*/  LDS R3, [R173+0xf50] ;  /* 0x000f5000ad037984 */ /* 0x0090e20000000800 */
[----:B------:R-:W-:Y:S01]  /*76d0*/  BSSY.RECONVERGENT B0, `(.L_x_3744) ;  /* 0x0000006000007945 */ /* 0x000fe20003800200 */
[----:B------:R-:W-:Y:S02]  /*76e0*/  IADD3 R7, PT, PT, R148, 0x280, RZ ;  /* 0x0000028094077810 */ /* 0x000fe40007ffe0ff */
[----:B------:R-:W-:Y:S02]  /*76f0*/  LEA R159, R159, UR12, 0x2 ;  /* 0x0000000c9f9f7c11 */ /* 0x000fe4000f8e10ff */
[----:B------:R-:W-:Y:S01]  /*7700*/  LEA.HI R185, R185, R148, RZ, 0x1b ;  /* 0x00000094b9b97211 */ /* 0x000fe200078fd8ff */
[----:B------:R-:W-:Y:S06]  /*7710*/  @!P0 BRA `(.L_x_3745) ;  /* 0x0000000000048947 */ /* 0x000fec0003800000 */
[----:B---3--:R4:W-:Y:S02]  /*7720*/  REDG.E.ADD.F32.FTZ.RN.STRONG.GPU desc[UR30][R4.64+0x700], R3 ;  /* 0x00070003040079a6 */ /* 0x0089e4000c12f31e */
.L_x_3745:
[----:B------:R-:W-:Y:S05]  /*7730*/  BSYNC.RECONVERGENT B0 ;  /* 0x0000000000007941 */ /* 0x000fea0003800200 */
.L_x_3744:
[----:B---34-:R3:W4:Y:S01]  /*7740*/  LDS R3, [R159+0x1050] ;  /* 0x001050009f037984 */ /* 0x0187220000000800 */
[----:B------:R-:W-:Y:S01]  /*7750*/  BSSY.RECONVERGENT B0, `(.L_x_3746) ;  /* 0x0000005000007945 */ /* 0x000fe20003800200 */
[----:B------:R-:W-:Y:S02]  /*7760*/  LEA.HI R7, R7, R148, RZ, 0x1b ;  /* 0x0000009407077211 */ /* 0x000fe400078fd8ff */
[----:B------:R-:W-:Y:S01]  /*7770*/  LEA R185, R185, UR12, 0x2 ;  /* 0x0000000cb9b97c11 */ /* 0x000fe2000f8e10ff */
[----:B------:R-:W-:Y:S06]  /*7780*/  @!P2 BRA `(.L_x_3747) ;  /* 0x000000000004a947 */ /* 0x000fec0003800000 */
[----:B----4-:R4:W-:Y:S02]  /*7790*/  REDG.E.ADD.F32.FTZ.RN.STRONG.GPU desc[UR30][R4.64+0x800], R3 ;  /* 0x00080003040079a6 */ /* 0x0109e4000c12f31e */
.L_x_3747:
[----:B------:R-:W-:Y:S05]  /*77a0*/  BSYNC.RECONVERGENT B0 ;  /* 0x0000000000007941 */ /* 0x000fea0003800200 */
.L_x_3746:
[----:B----4-:R4:W0:Y:S01]  /*77b0*/  LDS R3, [R185+0x1150] ;  /* 0x00115000b9037984 */ /* 0x0108220000000800 */
[----:B------:R-:W-:Y:S01]  /*77c0*/  BSSY.RECONVERGENT B0, `(.L_x_3748) ;  /* 0x0000005000007945 */ /* 0x000fe20003800200 */
[----:B---3--:R-:W-:Y:S02]  /*77d0*/  IADD3 R159, PT, PT, R148, 0x2c0, RZ ;  /* 0x000002c0949f7810 */ /* 0x008fe40007ffe0ff */
[----:B------:R-:W-:Y:S01]  /*77e0*/  LEA R7, R7, UR12, 0x2 ;  /* 0x0000000c07077c11 */ /* 0x000fe2000f8e10ff */
[----:B------:R-:W-:Y:S06]  /*77f0*/  @!P3 BRA `(.L_x_3749) ;  /* 0x000000000004b947 */ /* 0x000fec0003800000 */
[----:B0-----:R3:W-:Y:S02]  /*7800*/  REDG.E.ADD.F32.FTZ.RN.STRONG.GPU desc[UR30][R4.64+0x900], R3 ;  /* 0x00090003040079a6 */ /* 0x0017e4000c12f31e */
.L_x_3749:
[----:B------:R-:W-:Y:S05]  /*7810*/  BSYNC.RECONVERGENT B0 ;  /* 0x0000000000007941 */ /* 0x000fea0003800200 */
.L_x_3748:
[----:B0--3--:R0:W3:Y:S01]  /*7820*/  LDS R3, [R7+0x1250] ;  /* 0x0012500007037984 */ /* 0x0090e20000000800 */
[----:B------:R-:W-:Y:S01]  /*7830*/  BSSY.RECONVERGENT B0, `(.L_x_3750) ;  /* 0x0000004000007945 */ /* 0x000fe20003800200 */
[----:B------:R-:W-:-:S03]  /*7840*/  LEA.HI R159, R159, R148, RZ, 0x1b ;  /* 0x000000949f9f7211 */ /* 0x000fc600078fd8ff */
[----:B------:R-:W-:Y:S05]  /*7850*/  @!P4 BRA `(.L_x_3751) ;  /* 0x000000000004c947 */ /* 0x000fea0003800000 */
[----:B---3--:R3:W-:Y:S02]  /*7860*/  REDG.E.ADD.F32.FTZ.RN.STRONG.GPU desc[UR30][R4.64+0xa00], R3 ;  /* 0x000a0003040079a6 */ /* 0x0087e4000c12f31e */
.L_x_3751:
[----:B------:R-:W-:Y:S05]  /*7870*/  BSYNC.RECONVERGENT B0 ;  /* 0x0000000000007941 */ /* 0x000fea0003800200 */
.L_x_3750:
[----:B---3--:R-:W-:Y:S01]  /*7880*/  LEA R3, R159, UR12, 0x2 ;  /* 0x0000000c9f037c11 */ /* 0x008fe2000f8e10ff */
[----:B------:R-:W-:Y:S01]  /*7890*/  BSSY.RECONVERGENT B0, `(.L_x_3752) ;  /* 0x000000b000007945 */ /* 0x000fe20003800200 */
[----:B------:R-:W-:Y:S01]  /*78a0*/  ISETP.GE.AND P6, PT, R154, 0x2c1, PT ;  /* 0x000002c19a00780c */ /* 0x000fe20003fc6270 */
[----:B------:R-:W-:Y:S01]  /*78b0*/  FFMA.FTZ R189, -R48, R65, R189 ;  /* 0x0000004130bd7223 */ /* 0x000fe200000101bd */
[----:B------:R-:W-:Y:S01]  /*78c0*/  ISETP.GE.AND P0, PT, R154, 0x301, PT ;  /* 0x000003019a00780c */ /* 0x000fe20003f06270 */
[----:B------:R-:W-:Y:S01]  /*78d0*/  FMUL.FTZ R2, R48, R205 ;  /* 0x000000cd30027220 */ /* 0x000fe20000410000 */
[----:B------:R-:W3:Y:S01]  /*78e0*/  LDS R3, [R3+0x1350] ;  /* 0x0013500003037984 */ /* 0x000ee20000000800 */
[C---:B------:R-:W-:Y:S02]  /*78f0*/  ISETP.GE.AND P2, PT, R154.reuse, 0x341, PT ;  /* 0x000003419a00780c */ /* 0x040fe40003f46270 */
[C---:B------:R-:W-:Y:S02]  /*7900*/  ISETP.GE.AND P3, PT, R154.reuse, 0x381, PT ;  /* 0x000003819a00780c */ /* 0x040fe40003f66270 */
[----:B------:R-:W-:-:S04]  /*7910*/  ISETP.GE.AND P4, PT, R154, 0x3c1, PT ;  /* 0x000003c19a00780c */ /* 0x000fc80003f86270 */
[----:B------:R-:W-:Y:S09]  /*7920*/  @!P6 BRA `(.L_x_3753) ;  /* 0x000000000004e947 */ /* 0x000ff20003800000 */
[----:B---3--:R3:W-:Y:S02]  /*7930*/  REDG.E.ADD.F32.FTZ.RN.STRONG.GPU desc[UR30][R4.64+0xb00], R3 ;  /* 0x000b0003040079a6 */ /* 0x0087e4000c12f31e */
.L_x_3753:
[----:B------:R-:W-:Y:S05]  /*7940*/  BSYNC.RECONVERGENT B0 ;  /* 0x0000000000007941 */ /* 0x000fea0003800200 */
.L_x_3752:
[C---:B------:R-:W-:Y:S01]  /*7950*/  FFMA.FTZ R216, -R47.reuse, R62, R216 ;  /* 0x0000003e2fd87223 */ /* 0x040fe200000101d8 */
[----:B---3--:R-:W-:Y:S01]  /*7960*/  FMUL.FTZ R3, R47, R15 ;  /* 0x0000000f2f037220 */ /* 0x008fe20000410000 */
[----:B------:R-:W-:Y:S01]  /*7970*/  FFMA.FTZ R154, R2, R189, RZ ;  /* 0x000000bd029a7223 */ /* 0x000fe200000100ff */
[C---:B------:R-:W-:Y:S01]  /*7980*/  FFMA.FTZ R191, -R46.reuse, R63, R191 ;  /* 0x0000003f2ebf7223 */ /* 0x040fe200000101bf */
[----:B-1----:R-:W-:Y:S01]  /*7990*/  FMUL.FTZ R14, R46, R161 ;  /* 0x000000a12e0e7220 */ /* 0x002fe20000410000 */
[----:B------:R-:W-:Y:S01]  /*79a0*/  FFMA.FTZ R218, -R45, R60, R218 ;  /* 0x0000003c2dda7223 */ /* 0x000fe200000101da */
[----:B------:R-:W-:Y:S01]  /*79b0*/  FFMA.FTZ R159, R3, R216, R154 ;  /* 0x000000d8039f7223 */ /* 0x000fe2000001009a */
[----:B0-----:R-:W-:Y:S01]  /*79c0*/  FMUL.FTZ R7, R45, R163 ;  /* 0x000000a32d077220 */ /* 0x001fe20000410000 */
[----:B------:R-:W-:Y:S01]  /*79d0*/  IADD3 R173, PT, PT, R148, 0x300, RZ ;  /* 0x0000030094ad7810 */ /* 0x000fe20007ffe0ff */
[----:B------:R-:W-:Y:S01]  /*79e0*/  FFMA.FTZ R195, -R44, R61, R195 ;  /* 0x0000003d2cc37223 */ /* 0x000fe200000101c3 */
[----:B------:R-:W-:Y:S01]  /*79f0*/  FFMA.FTZ R156, R14, R191, R159 ;  /* 0x000000bf0e9c7223 */ /* 0x000fe2000001009f */
[----:B------:R-:W-:Y:S01]  /*7a00*/  FMUL.FTZ R154, R44, R183 ;  /* 0x000000b72c9a7220 */ /* 0x000fe20000410000 */
[----:B------:R-:W-:Y:S01]  /*7a10*/  FFMA.FTZ R220, -R43, R58, R220 ;  /* 0x0000003a2bdc7223 */ /* 0x000fe200000101dc */
[----:B------:R-:W-:Y:S01]  /*7a20*/  FFMA.FTZ R201, -R42, R59, R201 ;  /* 0x0000003b2ac97223 */ /* 0x000fe200000101c9 */
[----:B------:R-:W-:Y:S01]  /*7a30*/  FFMA.FTZ R159, R7, R218, R156 ;  /* 0x000000da079f7223 */ /* 0x000fe2000001009c */
[-C--:B------:R-:W-:Y:S01]  /*7a40*/  LEA.HI R156, R173, R148.reuse, RZ, 0x1b ;  /* 0x00000094ad9c7211 */ /* 0x080fe200078fd8ff */
        /* <DEDUP_REMOVED lines=8> */
[----:B------:R-:W-:Y:S01]  /*7ad0*/  FFMA.FTZ R222, -R41, R56, R222 ;  /* 0x0000003829de7223 */ /* 0x000fe200000101de */
[----:B------:R-:W-:Y:S01]  /*7ae0*/  LEA R213, R185, UR12, 0x2 ;  /* 0x0000000cb9d57c11 */ /* 0x000fe2000f8e10ff */
[----:B------:R-:W-:Y:S01]  /*7af0*/  FFMA.FTZ R160, R156, R201, R159 ;  /* 0x000000c99ca07223 */ /* 0x000fe2000001009f */
[----:B------:R-:W-:Y:S01]  /*7b00*/  FMUL.FTZ R185, R41, R197 ;  /* 0x000000c529b97220 */ /* 0x000fe20000410000 */
[----:B------:R0:W1:Y:S01]  /*7b10*/  LDS R159, [R162+0x1450] ;  /* 0x00145000a29f7984 */ /* 0x0000620000000800 */
[----:B------:R-:W-:Y:S05]  /*7b20*/  @!P0 BRA `(.L_x_3755) ;  /* 0x0000000000048947 */ /* 0x000fea0003800000 */
[----:B-1----:R3:W-:Y:S02]  /*7b30*/  REDG.E.ADD.F32.FTZ.RN.STRONG.GPU desc[UR30][R4.64+0xc00], R159 ;  /* 0x000c009f040079a6 */ /* 0x0027e4000c12f31e */
.L_x_3755:
[----:B------:R-:W-:Y:S05]  /*7b40*/  BSYNC.RECONVERGENT B0 ;  /* 0x0000000000007941 */ /* 0x000fea0003800200 */
.L_x_3754:
[----:B------:R-:W4:Y:S01]  /*7b50*/  LDS R213, [R213+0x1550] ;  /* 0x00155000d5d57984 */ /* 0x000f220000000800 */
[----:B------:R-:W-:Y:S01]  /*7b60*/  BSSY.RECONVERGENT B0, `(.L_x_3756) ;  /* 0x0000006000007945 */ /* 0x000fe20003800200 */
[C---:B------:R-:W-:Y:S01]  /*7b70*/  FFMA.FTZ R203, -R40.reuse, R57, R203 ;  /* 0x0000003928cb7223 */ /* 0x040fe200000101cb */
[----:B------:R-:W-:Y:S01]  /*7b80*/  FMUL.FTZ R158, R40, R181 ;  /* 0x000000b5289e7220 */ /* 0x000fe20000410000 */
[----:B-1-3--:R-:W-:Y:S01]  /*7b90*/  FFMA.FTZ R159, R185, R222, R160 ;  /* 0x000000deb99f7223 */ /* 0x00afe200000100a0 */
[----:B------:R-:W-:Y:S06]  /*7ba0*/  @!P2 BRA `(.L_x_3757) ;  /* 0x000000000004a947 */ /* 0x000fec0003800000 */
[----:B----4-:R1:W-:Y:S02]  /*7bb0*/  REDG.E.ADD.F32.FTZ.RN.STRONG.GPU desc[UR30][R4.64+0xd00], R213 ;  /* 0x000d00d5040079a6 */ /* 0x0103e4000c12f31e */
.L_x_3757:
[----:B------:R-:W-:Y:S05]  /*7bc0*/  BSYNC.RECONVERGENT B0 ;  /* 0x0000000000007941 */ /* 0x000fea0003800200 */
.L_x_3756:
[----:B-1--4-:R-:W-:Y:S01]  /*7bd0*/  IADD3 R213, PT, PT, R148, 0x380, RZ ;  /* 0x0000038094d57810 */ /* 0x012fe20007ffe0ff */
[----:B------:R-:W-:Y:S01]  /*7be0*/  FFMA.FTZ R174, -R32, R49, R211 ;  /* 0x0000003120ae7223 */ /* 0x000fe200000101d3 */
[C---:B------:R-:W-:Y:S01]  /*7bf0*/  FFMA.FTZ R224, -R39.reuse, R54, R224 ;  /* 0x0000003627e07223 */ /* 0x040fe200000101e0 */
[----:B------:R-:W-:Y:S01]  /*7c00*/  FMUL.FTZ R160, R39, R169 ;  /* 0x000000a927a07220 */ /* 0x000fe20000410000 */
[----:B------:R-:W-:Y:S01]  /*7c10*/  LEA.HI R213, R213, R148, RZ, 0x1b ;  /* 0x00000094d5d57211 */ /* 0x000fe200078fd8ff */
[----:B------:R-:W-:Y:S01]  /*7c20*/  FFMA.FTZ R159, R158, R203, R159 ;  /* 0x000000cb9e9f7223 */ /* 0x000fe2000001009f */
[C---:B------:R-:W-:Y:S01]  /*7c30*/  FFMA.FTZ R207, -R38.reuse, R55, R207 ;  /* 0x0000003726cf7223 */ /* 0x040fe200000101cf */
[----:B0-----:R-:W-:Y:S01]  /*7c40*/  FMUL.FTZ R162, R38, R179 ;  /* 0x000000b326a27220 */ /* 0x001fe20000410000 */
[----:B------:R-:W-:Y:S01]  /*7c50*/  LEA R213, R213, UR12, 0x2 ;  /* 0x0000000cd5d57c11 */ /* 0x000fe2000f8e10ff */
[----:B------:R-:W-:Y:S01]  /*7c60*/  FFMA.FTZ R159, R160, R224, R159 ;  /* 0x000000e0a09f7223 */ /* 0x000fe2000001009f */
[C---:B------:R-:W-:Y:S01]  /*7c70*/  FFMA.FTZ R230, -R37.reuse, R52, R230 ;  /* 0x0000003425e67223 */ /* 0x040fe200000101e6 */
[----:B------:R-:W-:Y:S01]  /*7c80*/  FMUL.FTZ R164, R37, R167 ;  /* 0x000000a725a47220 */ /* 0x000fe20000410000 */
[----:B------:R-:W-:Y:S01]  /*7c90*/  FFMA.FTZ R209, -R36, R53, R209 ;  /* 0x0000003524d17223 */ /* 0x000fe200000101d1 */
[----:B------:R0:W1:Y:S01]  /*7ca0*/  LDS R211, [R213+0x1650] ;  /* 0x00165000d5d37984 */ /* 0x0000620000000800 */
[----:B------:R-:W-:Y:S01]  /*7cb0*/  FFMA.FTZ R159, R162, R207, R159 ;  /* 0x000000cfa29f7223 */ /* 0x000fe2000001009f */
[----:B------:R-:W-:Y:S01]  /*7cc0*/  FMUL.FTZ R166, R36, R193 ;  /* 0x000000c124a67220 */ /* 0x000fe20000410000 */
[----:B--2---:R-:W-:-:S02]  /*7cd0*/  VIADD R215, R148, 0x3c0 ;  /* 0x000003c094d77836 */ /* 0x004fc40000000000 */
[C---:B------:R-:W-:Y:S01]  /*7ce0*/  FFMA.FTZ R232, -R35.reuse, R50, R232 ;  /* 0x0000003223e87223 */ /* 0x040fe200000101e8 */
[----:B------:R-:W-:Y:S01]  /*7cf0*/  FFMA.FTZ R159, R164, R230, R159 ;  /* 0x000000e6a49f7223 */ /* 0x000fe2000001009f */
[----:B------:R-:W-:Y:S01]  /*7d00*/  FMUL.FTZ R168, R35, R177 ;  /* 0x000000b123a87220 */ /* 0x000fe20000410000 */
[----:B------:R-:W-:Y:S01]  /*7d10*/  FFMA.FTZ R228, -R34, R51, R228 ;  /* 0x0000003322e47223 */ /* 0x000fe200000101e4 */
[----:B------:R-:W-:Y:S01]  /*7d20*/  LEA.HI R215, R215, R148, RZ, 0x1b ;  /* 0x00000094d7d77211 */ /* 0x000fe200078fd8ff */
[----:B------:R-:W-:Y:S01]  /*7d30*/  FFMA.FTZ R159, R166, R209, R159 ;  /* 0x000000d1a69f7223 */ /* 0x000fe2000001009f */
[----:B------:R-:W-:Y:S01]  /*7d40*/  FMUL.FTZ R170, R34, R175 ;  /* 0x000000af22aa7220 */ /* 0x000fe20000410000 */
[----:B------:R-:W-:Y:S01]  /*7d50*/  BSSY.RECONVERGENT B0, `(.L_x_3758) ;  /* 0x0000007000007945 */ /* 0x000fe20003800200 */
[----:B------:R-:W-:Y:S01]  /*7d60*/  LEA R215, R215, UR12, 0x2 ;  /* 0x0000000cd7d77c11 */ /* 0x000fe2000f8e10ff */
[----:B------:R-:W-:Y:S01]  /*7d70*/  FFMA.FTZ R159, R168, R232, R159 ;  /* 0x000000e8a89f7223 */ /* 0x000fe2000001009f */
[----:B------:R-:W-:-:S03]  /*7d80*/  FMUL.FTZ R172, R32, R165 ;  /* 0x000000a520ac7220 */ /* 0x000fc60000410000 */
[----:B------:R-:W-:Y:S01]  /*7d90*/  FFMA.FTZ R159, R170, R228, R159 ;  /* 0x000000e4aa9f7223 */ /* 0x000fe2000001009f */
[----:B0-----:R-:W-:Y:S06]  /*7da0*/  @!P3 BRA `(.L_x_3759) ;  /* 0x000000000004b947 */ /* 0x001fec0003800000 */
[----:B-1----:R0:W-:Y:S02]  /*7db0*/  REDG.E.ADD.F32.FTZ.RN.STRONG.GPU desc[UR30][R4.64+0xe00], R211 ;  /* 0x000e00d3040079a6 */ /* 0x0021e4000c12f31e */
.L_x_3759:
[----:B------:R-:W-:Y:S05]  /*7dc0*/  BSYNC.RECONVERGENT B0 ;  /* 0x0000000000007941 */ /* 0x000fea0003800200 */
.L_x_3758:
[----:B01----:R0:W1:Y:S01]  /*7dd0*/  LDS R211, [R215+0x1750] ;  /* 0x00175000d7d37984 */ /* 0x0030620000000800 */
[----:B------:R-:W-:Y:S01]  /*7de0*/  BSSY.RECONVERGENT B0, `(.L_x_3760) ;  /* 0x0000004000007945 */ /* 0x000fe20003800200 */
[----:B------:R-:W-:-:S03]  /*7df0*/  FFMA.FTZ R159, R172, R174, R159 ;  /* 0x000000aeac9f7223 */ /* 0x000fc6000001009f */
[----:B------:R-:W-:Y:S05]  /*7e00*/  @!P4 BRA `(.L_x_3761) ;  /* 0x000000000004c947 */ /* 0x000fea0003800000 */
[----:B-1----:R2:W-:Y:S02]  /*7e10*/  REDG.E.ADD.F32.FTZ.RN.STRONG.GPU desc[UR30][R4.64+0xf00], R211 ;  /* 0x000f00d3040079a6 */ /* 0x0025e4000c12f31e */
.L_x_3761:
[----:B------:R-:W-:Y:S05]  /*7e20*/  BSYNC.RECONVERGENT B0 ;  /* 0x0000000000007941 */ /* 0x000fea0003800200 */
.L_x_3760:
[----:B--2---:R-:W2:Y:S01]  /*7e30*/  SHFL.DOWN PT, R4, R159, 0x1, 0x1f ;  /* 0x08201f009f047f89 */ /* 0x004ea200000e0000 */
        /* <DEDUP_REMOVED lines=10> */
[----:B------:R-:W-:Y:S01]  /*7ee0*/  FMUL.FTZ R7, R152, R163 ;  /* 0x000000a398077220 */ /* 0x000fe20000410000 */
[----:B------:R-:W-:Y:S01]  /*7ef0*/  FADD.FTZ R29, R154, R29 ;  /* 0x0000001d9a1d7221 */ /* 0x000fe20000010000 */
[----:B------:R-:W-:Y:S01]  /*7f00*/  FADD.FTZ R31, R14, R31 ;  /* 0x0000001f0e1f7221 */ /* 0x000fe20000010000 */
[----:B-1----:R-:W-:Y:S01]  /*7f10*/  FMUL.FTZ R211, R152, R175 ;  /* 0x000000af98d37220 */ /* 0x002fe20000410000 */
[----:B------:R-:W-:Y:S01]  /*7f20*/  FMUL.FTZ R7, R218, R7 ;  /* 0x00000007da077220 */ /* 0x000fe20000410000 */
[----:B------:R-:W-:Y:S01]  /*7f30*/  BSSY.RECONVERGENT B0, `(.L_x_3762) ;  /* 0x000006e000007945 */ /* 0x000fe20003800200 */
[----:B------:R-:W-:Y:S01]  /*7f40*/  FADD.FTZ R16, R172, R16 ;  /* 0x00000010ac107221 */ /* 0x000fe20000010000 */
[----:B------:R-:W-:Y:S01]  /*7f50*/  FMUL.FTZ R228, R228, R211 ;  /* 0x000000d3e4e47220 */ /* 0x000fe20000410000 */
[----:B------:R-:W-:Y:S01]  /*7f60*/  FFMA.FTZ R14, R60, R163, R7 ;  /* 0x000000a33c0e7223 */ /* 0x000fe20000010007 */
[----:B------:R-:W-:Y:S01]  /*7f70*/  FMUL.FTZ R7, R152, R15 ;  /* 0x0000000f98077220 */ /* 0x000fe20000410000 */
[----:B------:R-:W-:Y:S01]  /*7f80*/  FADD.FTZ R19, R170, R19 ;  /* 0x00000013aa137221 */ /* 0x000fe20000010000 */
[----:B------:R-:W-:Y:S01]  /*7f90*/  FFMA.FTZ R175, R51, R175, R228 ;  /* 0x000000af33af7223 */ /* 0x000fe200000100e4 */
[----:B------:R-:W-:Y:S01]  /*7fa0*/  FADD.FTZ R69, R14, R69 ;  /* 0x000000450e457221 */ /* 0x000fe20000010000 */
[----:B--2---:R-:W-:Y:S01]  /*7fb0*/  @!P0 FADD.FTZ R159, R159, R4 ;  /* 0x000000049f9f8221 */ /* 0x004fe20000010000 */
[----:B------:R-:W-:Y:S01]  /*7fc0*/  FMUL.FTZ R7, R216, R7 ;  /* 0x00000007d8077220 */ /* 0x000fe20000410000 */
[----:B------:R-:W-:Y:S01]  /*7fd0*/  FADD.FTZ R78, R175, R78 ;  /* 0x0000004eaf4e7221 */ /* 0x000fe20000010000 */
[----:B------:R-:W-:Y:S01]  /*7fe0*/  FADD.FTZ R24, R185, R24 ;  /* 0x00000018b9187221 */ /* 0x000fe20000010000 */
[----:B---3--:R-:W-:Y:S01]  /*7ff0*/  @!P0 FADD.FTZ R6, R6, R5 ;  /* 0x0000000506068221 */ /* 0x008fe20000010000 */
[----:B------:R-:W1:Y:S01]  /*8000*/  SHFL.DOWN PT, R4, R159, 0x2, 0x1f ;  /* 0x08401f009f047f89 */ /* 0x000e6200000e0000 */
[----:B------:R-:W-:Y:S01]  /*8010*/  ISETP.GT.AND P0, PT, R128, 0x1d, PT ;  /* 0x0000001d8000780c */ /* 0x000fe20003f04270 */
[----:B------:R-:W-:Y:S01]  /*8020*/  FFMA.FTZ R14, R62, R15, R7 ;  /* 0x0000000f3e0e7223 */ /* 0x000fe20000010007 */
[----:B------:R-:W-:Y:S01]  /*8030*/  FADD.FTZ R26, R173, R26 ;  /* 0x0000001aad1a7221 */ /* 0x000fe20000010000 */
[----:B------:R-:W2:Y:S01]  /*8040*/  SHFL.DOWN PT, R5, R6, 0x2, 0x1f ;  /* 0x08401f0006057f89 */ /* 0x000ea200000e0000 */
[----:B------:R-:W-:Y:S01]  /*8050*/  FADD.FTZ R30, R3, R30 ;  /* 0x0000001e031e7221 */ /* 0x000fe20000010000 */
[----:B------:R-:W-:Y:S01]  /*8060*/  FADD.FTZ R33, R2, R33 ;  /* 0x0000002102217221 */ /* 0x000fe20000010000 */
[----:B------:R-:W-:-:S07]  /*8070*/  FADD.FTZ R67, R14, R67 ;  /* 0x000000430e437221 */ /* 0x000fce0000010000 */
[----:B-1----:R-:W-:Y:S01]  /*8080*/  @!P0 FADD.FTZ R159, R159, R4 ;  /* 0x000000049f9f8221 */ /* 0x002fe20000010000 */
[----:B--2---:R-:W-:-:S04]  /*8090*/  @!P0 FADD.FTZ R6, R6, R5 ;  /* 0x0000000506068221 */ /* 0x004fc80000010000 */
[----:B------:R-:W1:Y:S01]  /*80a0*/  SHFL.DOWN PT, R4, R159, 0x4, 0x1f ;  /* 0x08801f009f047f89 */ /* 0x000e6200000e0000 */
[----:B------:R-:W-:Y:S01]  /*80b0*/  ISETP.GT.AND P0, PT, R128, 0x1b, PT ;  /* 0x0000001b8000780c */ /* 0x000fe20003f04270 */
[----:B------:R-:W-:Y:S02]  /*80c0*/  FMUL.FTZ R5, R152, R165 ;  /* 0x000000a598057220 */ /* 0x000fe40000410000 */
[----:B------:R-:W2:Y:S02]  /*80d0*/  SHFL.DOWN PT, R213, R6, 0x4, 0x1f ;  /* 0x08801f0006d57f89 */ /* 0x000ea400000e0000 */
[----:B------:R-:W-:Y:S01]  /*80e0*/  FMUL.FTZ R174, R174, R5 ;  /* 0x00000005aeae7220 */ /* 0x000fe20000410000 */
[----:B------:R-:W-:-:S03]  /*80f0*/  FMUL.FTZ R5, R152, R177 ;  /* 0x000000b198057220 */ /* 0x000fc60000410000 */
[----:B------:R-:W-:Y:S01]  /*8100*/  FFMA.FTZ R174, R49, R165, R174 ;  /* 0x000000a531ae7223 */ /* 0x000fe200000100ae */
[----:B------:R-:W-:Y:S01]  /*8110*/  FMUL.FTZ R165, R232, R5 ;  /* 0x00000005e8a57220 */ /* 0x000fe20000410000 */
[----:B------:R-:W-:Y:S02]  /*8120*/  FMUL.FTZ R5, R152, R167 ;  /* 0x000000a798057220 */ /* 0x000fe40000410000 */
[----:B------:R-:W-:Y:S01]  /*8130*/  FADD.FTZ R81, R174, R81 ;  /* 0x00000051ae517221 */ /* 0x000fe20000010000 */
[----:B------:R-:W-:Y:S01]  /*8140*/  FFMA.FTZ R166, R50, R177, R165 ;  /* 0x000000b132a67223 */ /* 0x000fe200000100a5 */
[----:B------:R-:W-:Y:S01]  /*8150*/  FMUL.FTZ R165, R230, R5 ;  /* 0x00000005e6a57220 */ /* 0x000fe20000410000 */
[----:B------:R-:W-:Y:S02]  /*8160*/  FMUL.FTZ R5, R152, R169 ;  /* 0x000000a998057220 */ /* 0x000fe40000410000 */
[----:B------:R-:W-:Y:S01]  /*8170*/  FADD.FTZ R79, R166, R79 ;  /* 0x0000004fa64f7221 */ /* 0x000fe20000010000 */
[----:B------:R-:W-:Y:S01]  /*8180*/  FFMA.FTZ R164, R52, R167, R165 ;  /* 0x000000a734a47223 */ /* 0x000fe200000100a5 */
[----:B------:R-:W-:Y:S01]  /*8190*/  FMUL.FTZ R5, R224, R5 ;  /* 0x00000005e0057220 */ /* 0x000fe20000410000 */
[----:B-1----:R-:W-:Y:S01]  /*81a0*/  @!P0 FADD.FTZ R159, R159, R4 ;  /* 0x000000049f9f8221 */ /* 0x002fe20000010000 */
[----:B------:R-:W-:-:S02]  /*81b0*/  FMUL.FTZ R4, R152, R193 ;  /* 0x000000c198047220 */ /* 0x000fc40000410000 */
[----:B------:R-:W-:Y:S01]  /*81c0*/  FFMA.FTZ R158, R54, R169, R5 ;  /* 0x000000a9369e7223 */ /* 0x000fe20000010005 */
[----:B------:R-:W-:Y:S01]  /*81d0*/  FMUL.FTZ R5, R152, R197 ;  /* 0x000000c598057220 */ /* 0x000fe20000410000 */
[----:B--2---:R-:W-:Y:S01]  /*81e0*/  @!P0 FADD.FTZ R6, R6, R213 ;  /* 0x000000d506068221 */ /* 0x004fe20000010000 */
[----:B------:R-:W-:Y:S01]  /*81f0*/  FMUL.FTZ R4, R209, R4 ;  /* 0x00000004d1047220 */ /* 0x000fe20000410000 */
[----:B------:R-:W1:Y:S01]  /*8200*/  SHFL.DOWN PT, R168, R159, 0x8, 0x1f ;  /* 0x09001f009fa87f89 */ /* 0x000e6200000e0000 */
[----:B------:R-:W-:Y:S01]  /*8210*/  ISETP.GT.AND P0, PT, R128, 0x17, PT ;  /* 0x000000178000780c */ /* 0x000fe20003f04270 */
[----:B------:R-:W-:Y:S01]  /*8220*/  FMUL.FTZ R165, R222, R5 ;  /* 0x00000005dea57220 */ /* 0x000fe20000410000 */
[----:B------:R-:W-:Y:S01]  /*8230*/  FFMA.FTZ R193, R53, R193, R4 ;  /* 0x000000c135c17223 */ /* 0x000fe20000010004 */
[----:B------:R-:W2:Y:S01]  /*8240*/  SHFL.DOWN PT, R209, R6, 0x8, 0x1f ;  /* 0x09001f0006d17f89 */ /* 0x000ea200000e0000 */
        /* <DEDUP_REMOVED lines=9> */
[----:B------:R-:W-:Y:S01]  /*82e0*/  FMUL.FTZ R4, R203, R4 ;  /* 0x00000004cb047220 */ /* 0x000fe20000410000 */
[----:B------:R-:W-:Y:S01]  /*82f0*/  FADD.FTZ R76, R193, R76 ;  /* 0x0000004cc14c7221 */ /* 0x000fe20000010000 */
[----:B------:R-:W-:Y:S01]  /*8300*/  FADD.FTZ R77, R164, R77 ;  /* 0x0000004da44d7221 */ /* 0x000fe20000010000 */
[----:B------:R-:W-:Y:S01]  /*8310*/  FADD.FTZ R74, R179, R74 ;  /* 0x0000004ab34a7221 */ /* 0x000fe20000010000 */
[----:B------:R-:W-:Y:S01]  /*8320*/  FFMA.FTZ R181, R57, R181, R4 ;  /* 0x000000b539b57223 */ /* 0x000fe20000010004 */
[----:B------:R-:W-:-:S03]  /*8330*/  FMUL.FTZ R4, R152, R199 ;  /* 0x000000c798047220 */ /* 0x000fc60000410000 */
[----:B------:R-:W-:Y:S01]  /*8340*/  FADD.FTZ R72, R181, R72 ;  /* 0x00000048b5487221 */ /* 0x000fe20000010000 */
[----:B------:R-:W-:Y:S01]  /*8350*/  FMUL.FTZ R156, R201, R4 ;  /* 0x00000004c99c7220 */ /* 0x000fe20000410000 */
[----:B-1----:R-:W-:Y:S01]  /*8360*/  @!P0 FADD.FTZ R159, R159, R168 ;  /* 0x000000a89f9f8221 */ /* 0x002fe20000010000 */
[----:B------:R-:W-:Y:S02]  /*8370*/  FMUL.FTZ R4, R152, R183 ;  /* 0x000000b798047220 */ /* 0x000fe40000410000 */
[----:B------:R-:W-:Y:S01]  /*8380*/  FFMA.FTZ R199, R59, R199, R156 ;  /* 0x000000c73bc77223 */ /* 0x000fe2000001009c */
[----:B--2---:R-:W-:Y:S01]  /*8390*/  @!P0 FADD.FTZ R6, R6, R209 ;  /* 0x000000d106068221 */ /* 0x004fe20000010000 */
[----:B------:R-:W1:Y:S01]  /*83a0*/  SHFL.DOWN PT, R160, R159, 0x10, 0x1f ;  /* 0x0a001f009fa07f89 */ /* 0x000e6200000e0000 */
[----:B------:R-:W-:Y:S01]  /*83b0*/  ISETP.NE.AND P0, PT, R128, RZ, PT ;  /* 0x000000ff8000720c */ /* 0x000fe20003f05270 */
[----:B------:R-:W-:Y:S01]  /*83c0*/  FMUL.FTZ R154, R195, R4 ;  /* 0x00000004c39a7220 */ /* 0x000fe20000410000 */
[----:B------:R-:W-:Y:S01]  /*83d0*/  FFMA.FTZ R156, R58, R171, R5 ;  /* 0x000000ab3a9c7223 */ /* 0x000fe20000010005 */
[----:B------:R-:W2:Y:S01]  /*83e0*/  SHFL.DOWN PT, R167, R6, 0x10, 0x1f ;  /* 0x0a001f0006a77f89 */ /* 0x000ea200000e0000 */
[----:B------:R-:W-:Y:S01]  /*83f0*/  FADD.FTZ R70, R199, R70 ;  /* 0x00000046c7467221 */ /* 0x000fe20000010000 */
[----:B------:R-:W-:Y:S01]  /*8400*/  FFMA.FTZ R183, R61, R183, R154 ;  /* 0x000000b73db77223 */ /* 0x000fe2000001009a */
[C---:B------:R-:W-:Y:S01]  /*8410*/  FMUL.FTZ R154, R152.reuse, R161 ;  /* 0x000000a1989a7220 */ /* 0x040fe20000410000 */
[----:B------:R-:W-:Y:S01]  /*8420*/  FMUL.FTZ R152, R152, R205 ;  /* 0x000000cd98987220 */ /* 0x000fe20000410000 */
[----:B------:R-:W-:Y:S01]  /*8430*/  FADD.FTZ R71, R156, R71 ;  /* 0x000000479c477221 */ /* 0x000fe20000010000 */
[----:B------:R-:W-:Y:S01]  /*8440*/  FADD.FTZ R68, R183, R68 ;  /* 0x00000044b7447221 */ /* 0x000fe20000010000 */
[----:B------:R-:W-:Y:S01]  /*8450*/  FMUL.FTZ R154, R191, R154 ;  /* 0x0000009abf9a7220 */ /* 0x000fe20000410000 */
[----:B------:R-:W-:-:S02]  /*8460*/  FMUL.FTZ R152, R189, R152 ;  /* 0x00000098bd987220 */ /* 0x000fc40000410000 */
[----:B------:R-:W-:Y:S01]  /*8470*/  @!P0 SHF.R.U32.HI R4, RZ, 0x2, R148 ;  /* 0x00000002ff048819 */ /* 0x000fe20000011694 */
[----:B------:R-:W-:Y:S01]  /*8480*/  FFMA.FTZ R161, R63, R161, R154 ;  /* 0x000000a13fa17223 */ /* 0x000fe2000001009a */
[----:B------:R-:W-:Y:S02]  /*8490*/  FFMA.FTZ R205, R65, R205, R152 ;  /* 0x000000cd41cd7223 */ /* 0x000fe40000010098 */
[----:B------:R-:W-:Y:S01]  /*84a0*/  @!P0 LOP3.LUT R158, R4, 0xf8, RZ, 0xc0, !PT ;  /* 0x000000f8049e8812 */ /* 0x000fe200078ec0ff */
[----:B------:R-:W-:Y:S01]  /*84b0*/  FADD.FTZ R66, R161, R66 ;  /* 0x00000042a1427221 */ /* 0x000fe20000010000 */
[----:B------:R-:W-:Y:S01]  /*84c0*/  FADD.FTZ R64, R205, R64 ;  /* 0x00000040cd407221 */ /* 0x000fe20000010000 */
[----:B-1----:R-:W-:Y:S01]  /*84d0*/  FADD.FTZ R4, R159, R160 ;  /* 0x000000a09f047221 */ /* 0x002fe20000010000 */
[----:B--2---:R-:W-:-:S05]  /*84e0*/  FADD.FTZ R5, R6, R167 ;  /* 0x000000a706057221 */ /* 0x004fca0000010000 */
[----:B------:R1:W-:Y:S01]  /*84f0*/  @!P0 STS.64 [R158+UR12+0x18d8], R4 ;  /* 0x0018d8049e008988 */ /* 0x0003e20008000a0c */
        /* <DEDUP_REMOVED lines=17> */
.L_x_3763:
[----:B------:R-:W-:Y:S05]  /*8610*/  BSYNC.RECONVERGENT B0 ;  /* 0x0000000000007941 */ /* 0x000fea0003800200 */
.L_x_3762:
[----:B------:R-:W-:-:S04]  /*8620*/  IADD3 R17, PT, PT, R17, 0x1, RZ ;  /* 0x0000000111117810 */ /* 0x000fc80007ffe0ff */
[----:B------:R-:W-:-:S13]  /*8630*/  ISETP.GE.AND P0, PT, R17, UR37, PT ;  /* 0x0000002511007c0c */ /* 0x000fda000bf06270 */
[----:B------:R-:W-:Y:S05]  /*8640*/  @!P0 BRA `(.L_x_3764) ;  /* 0xffffffc400d48947 */ /* 0x000fea000383ffff */
.L_x_3719:
[----:B------:R-:W-:Y:S01]  /*8650*/  BAR.SYNC.DEFER_BLOCKING 0x0 ;  /* 0x0000000000007b1d */ /* 0x000fe20000010000 */
[----:B------:R-:W-:Y:S01]  /*8660*/  F2FP.F16.F32.PACK_AB R30, R30, R33 ;  /* 0x000000211e1e723e */ /* 0x000fe200000000ff */
[----:B------:R-:W-:Y:S01]  /*8670*/  UIADD3 UR13, UPT, UPT, -UR6, UR13, URZ ;  /* 0x0000000d060d7290 */ /* 0x000fe2000fffe1ff */
[----:B------:R-:W-:Y:S01]  /*8680*/  F2FP.F16.F32.PACK_AB R28, R28, R31 ;  /* 0x0000001f1c1c723e */ /* 0x000fe200000000ff */
[----:B------:R-:W-:Y:S01]  /*8690*/  UIADD3 UR23, UP0, UPT, UR23, -0x800, URZ ;  /* 0xfffff80017177890 */ /* 0x000fe2000ff1e0ff */
[----:B------:R-:W-:Y:S01]  /*86a0*/  F2FP.F16.F32.PACK_AB R26, R26, R29 ;  /* 0x0000001d1a1a723e */ /* 0x000fe200000000ff */
[----:B------:R-:W3:Y:S01]  /*86b0*/  LDCU.64 UR10, c[0x0][0x4f8] ;  /* 0x00009f00ff0a77ac */ /* 0x000ee20008000a00 */
[----:B------:R-:W-:Y:S02]  /*86c0*/  PRMT R55, R30, 0x7632, R55 ;  /* 0x000076321e377816 */ /* 0x000fe40000000037 */
[----:B------:R-:W-:Y:S01]  /*86d0*/  PRMT R54, R28, 0x7632, R54 ;  /* 0x000076321c367816 */ /* 0x000fe20000000036 */
[----:B------:R-:W4:Y:S01]  /*86e0*/  LDCU.64 UR14, c[0x0][0x500] ;  /* 0x0000a000ff0e77ac */ /* 0x000f220008000a00 */
[----:B------:R-:W-:-:S02]  /*86f0*/  F2FP.F16.F32.PACK_AB R24, R24, R27 ;  /* 0x0000001b1818723e */ /* 0x000fc400000000ff */
[----:B------:R-:W-:Y:S01]  /*8700*/  PRMT R53, R26, 0x7632, R53 ;  /* 0x000076321a357816 */ /* 0x000fe20000000035 */
[----:B------:R-:W-:Y:S01]  /*8710*/  UMOV UR7, URZ ;  /* 0x000000ff00077c82 */ /* 0x000fe20008000000 */
[----:B------:R-:W-:Y:S01]  /*8720*/  F2FP.F16.F32.PACK_AB R22, R22, R25 ;  /* 0x000000191616723e */ /* 0x000fe200000000ff */
[----:B------:R-:W-:Y:S01]  /*8730*/  UIADD3.X UR24, UPT, UPT, UR24, -0x1, URZ, UP0, !UPT ;  /* 0xffffffff18187890 */ /* 0x000fe200087fe4ff */
[----:B------:R-:W-:Y:S01]  /*8740*/  PRMT R52, R24, 0x7632, R52 ;  /* 0x0000763218347816 */ /* 0x000fe20000000034 */
[----:B------:R-:W-:Y:S01]  /*8750*/  UISETP.GT.AND UP0, UPT, UR22, 0x1, UPT ;  /* 0x000000011600788c */ /* 0x000fe2000bf04270 */
[----:B------:R-:W-:Y:S01]  /*8760*/  F2FP.F16.F32.PACK_AB R20, R20, R23 ;  /* 0x000000171414723e */ /* 0x000fe200000000ff */
[----:B------:R-:W-:Y:S01]  /*8770*/  UIADD3 UR25, UP1, UPT, UR25, -0x800, URZ ;  /* 0xfffff80019197890 */ /* 0x000fe2000ff3e0ff */
[----:B------:R-:W-:Y:S01]  /*8780*/  PRMT R51, R22, 0x7632, R51 ;  /* 0x0000763216337816 */ /* 0x000fe20000000033 */
[----:B------:R-:W-:Y:S01]  /*8790*/  UIADD3 UR27, UP2, UPT, UR27, -0x800, URZ ;  /* 0xfffff8001b1b7890 */ /* 0x000fe2000ff5e0ff */
[----:B------:R-:W-:Y:S01]  /*87a0*/  F2FP.F16.F32.PACK_AB R18, R18, R21 ;  /* 0x000000151212723e */ /* 0x000fe200000000ff */
[----:B------:R-:W-:Y:S01]  /*87b0*/  STS.U16 [R111], R30 ;  /* 0x0000001e6f007388 */ /* 0x000fe20000000400 */
[----:B------:R-:W-:Y:S01]  /*87c0*/  PRMT R50, R20, 0x7632, R50 ;  /* 0x0000763214327816 */ /* 0x000fe20000000032 */
[----:B---3--:R-:W-:Y:S01]  /*87d0*/  UIMAD.WIDE.U32 UR8, UR36, UR10, UR6 ;  /* 0x0000000a240872a5 */ /* 0x008fe2000f8e0006 */
[----:B------:R-:W-:Y:S01]  /*87e0*/  F2FP.F16.F32.PACK_AB R16, R16, R19 ;  /* 0x000000131010723e */ /* 0x000fe200000000ff */
[----:B------:R-:W-:Y:S01]  /*87f0*/  STS.U16 [R110+0x2], R55 ;  /* 0x000002376e007388 */ /* 0x000fe20000000400 */
[----:B------:R-:W-:Y:S01]  /*8800*/  PRMT R49, R18, 0x7632, R49 ;  /* 0x0000763212317816 */ /* 0x000fe20000000031 */
[----:B------:R-:W-:Y:S01]  /*8810*/  UIMAD UR9, UR36, UR11, UR9 ;  /* 0x0000000b240972a4 */ /* 0x000fe2000f8e0209 */
[----:B------:R-:W-:Y:S01]  /*8820*/  PRMT R48, R16, 0x7632, R48 ;  /* 0x0000763210307816 */ /* 0x000fe20000000030 */
[----:B------:R-:W-:Y:S01]  /*8830*/  STS.U16 [R109+0x4], R28 ;  /* 0x0000041c6d007388 */ /* 0x000fe20000000400 */
[----:B------:R-:W-:Y:S01]  /*8840*/  MOV R6, UR13 ;  /* 0x0000000d00067c02 */ /* 0x000fe20008000f00 */
        /* <DEDUP_REMOVED lines=8> */
[----:B------:R-:W-:Y:S02]  /*88d0*/  UIADD3.X UR28, UPT, UPT, UR28, -0x1, URZ, UP2, !UPT ;  /* 0xffffffff1c1c7890 */ /* 0x000fe400097fe4ff */
[----:B------:R-:W-:Y:S01]  /*88e0*/  STS.U16 [R105+0xc], R24 ;  /* 0x00000c1869007388 */ /* 0x000fe20000000400 */
[----:B-1----:R-:W-:-:S03]  /*88f0*/  IADD3.X R4, PT, PT, RZ, UR9, RZ, P0, !PT ;  /* 0x00000009ff047c10 */ /* 0x002fc600087fe4ff */
[----:B------:R-:W-:Y:S01]  /*8900*/  STS.U16 [R104+0xe], R52 ;  /* 0x00000e3468007388 */ /* 0x000fe20000000400 */
[C---:B---3--:R-:W-:Y:S01]  /*8910*/  LEA R2, P3, R3.reuse, UR10, 0x1 ;  /* 0x0000000a03027c11 */ /* 0x048fe2000f8608ff */
[----:B------:R-:W1:Y:S02]  /*8920*/  LDCU.64 UR8, c[0x0][0x518] ;  /* 0x0000a300ff0877ac */ /* 0x000e640008000a00 */
[----:B------:R-:W-:Y:S01]  /*8930*/  STS.U16 [R103+0x10], R22 ;  /* 0x0000101667007388 */ /* 0x000fe20000000400 */
[----:B------:R-:W-:Y:S01]  /*8940*/  LEA.HI.X R3, R3, UR11, R4, 0x1, P3 ;  /* 0x0000000b03037c11 */ /* 0x000fe200098f0c04 */
[----:B------:R-:W2:Y:S02]  /*8950*/  LDCU.64 UR10, c[0x0][0x520] ;  /* 0x0000a400ff0a77ac */ /* 0x000ea40008000a00 */
[----:B------:R-:W-:Y:S04]  /*8960*/  STS.U16 [R102+0x12], R51 ;  /* 0x0000123366007388 */ /* 0x000fe80000000400 */
[----:B------:R-:W-:Y:S04]  /*8970*/  STS.U16 [R101+0x14], R20 ;  /* 0x0000141465007388 */ /* 0x000fe80000000400 */
[----:B------:R-:W-:Y:S04]  /*8980*/  STS.U16 [R100+0x16], R50 ;  /* 0x0000163264007388 */ /* 0x000fe80000000400 */
[----:B------:R-:W-:Y:S01]  /*8990*/  STS.U16 [R99+0x18], R18 ;  /* 0x0000181263007388 */ /* 0x000fe20000000400 */
[----:B-1----:R-:W-:-:S03]  /*89a0*/  UIMAD.WIDE.U32 UR6, UR36, UR8, UR6 ;  /* 0x00000008240672a5 */ /* 0x002fc6000f8e0006 */
[----:B------:R-:W-:Y:S01]  /*89b0*/  STS.U16 [R98+0x1a], R49 ;  /* 0x00001a3162007388 */ /* 0x000fe20000000400 */
[----:B------:R-:W-:Y:S01]  /*89c0*/  UIMAD UR7, UR36, UR9, UR7 ;  /* 0x00000009240772a4 */ /* 0x000fe2000f8e0207 */
[----:B------:R-:W1:Y:S02]  /*89d0*/  LDCU.64 UR8, c[0x0][0x560] ;  /* 0x0000ac00ff0877ac */ /* 0x000e640008000a00 */
[----:B------:R-:W-:Y:S01]  /*89e0*/  STS.U16 [R97+0x1c], R16 ;  /* 0x00001c1061007388 */ /* 0x000fe20000000400 */
[----:B--2---:R-:W-:-:S03]  /*89f0*/  UIMAD.WIDE.U32 UR6, UR29, UR10, UR6 ;  /* 0x0000000a1d0672a5 */ /* 0x004fc6000f8e0006 */
[----:B------:R-:W-:Y:S01]  /*8a00*/  STS.U16 [R96+0x1e], R48 ;  /* 0x00001e3060007388 */ /* 0x000fe20000000400 */
[----:B------:R-:W-:-:S03]  /*8a10*/  NOP ;  /* 0x0000000000007918 */ /* 0x000fc60000000000 */
[----:B------:R-:W-:Y:S01]  /*8a20*/  LDS.U16 R5, [R127] ;  /* 0x000000007f057984 */ /* 0x000fe20000000400 */
[----:B------:R-:W-:-:S03]  /*8a30*/  UIMAD UR7, UR29, UR11, UR7 ;  /* 0x0000000b1d0772a4 */ /* 0x000fc6000f8e0207 */
        /* <DEDUP_REMOVED lines=53> */
[C---:B--2---:R-:W-:Y:S01]  /*8d90*/  PRMT R5, R0.reuse, 0x7610, R5 ;  /* 0x0000761000057816 */ /* 0x044fe20000000005 */
[----:B------:R-:W-:Y:S01]  /*8da0*/  @!P0 STG.E.U16 desc[UR30][R2.64+0x340], R31 ;  /* 0x0003401f02008986 */ /* 0x000fe2000c10151e */
[----:B------:R-:W-:-:S02]  /*8db0*/  PRMT R53, R0, 0x7632, R53 ;  /* 0x0000763200357816 */ /* 0x000fc40000000035 */
[----:B------:R-:W-:Y:S01]  /*8dc0*/  F2FP.F16.F32.PACK_AB R0, R75, R72 ;  /* 0x000000484b00723e */ /* 0x000fe200000000ff */
[----:B------:R-:W-:Y:S03]  /*8dd0*/  @!P4 STG.E.U16 desc[UR30][R2.64+0x380], R33 ;  /* 0x000380210200c986 */ /* 0x000fe6000c10151e */
[----:B------:R-:W-:Y:S01]  /*8de0*/  PRMT R51, R0, 0x7632, R51 ;  /* 0x0000763200337816 */ /* 0x000fe20000000033 */
        /* <DEDUP_REMOVED lines=19> */
[----:B--2---:R-:W-:Y:S01]  /*8f20*/  PRMT R4, R0, 0x7610, R4 ;  /* 0x0000761000047816 */ /* 0x004fe20000000004 */
        /* <DEDUP_REMOVED lines=22> */
[----:B--2---:R-:W-:Y:S01]  /*9090*/  IADD3 R3, P2, PT, R146, UR6, RZ ;  /* 0x0000000692037c10 */ /* 0x004fe2000ff5e0ff */
[----:B------:R-:W-:-:S02]  /*90a0*/  UIADD3 UR6, UPT, UPT, UR22, -0x1, URZ ;  /* 0xffffffff16067890 */ /* 0x000fc4000fffe0ff */
[----:B------:R-:W-:Y:S01]  /*90b0*/  STS.U16 [R98+0x1a], R49 ;  /* 0x00001a3162007388 */ /* 0x000fe20000000400 */
[----:B------:R-:W-:-:S03]  /*90c0*/  IADD3.X R4, PT, PT, RZ, UR7, RZ, P2, !PT ;  /* 0x00000007ff047c10 */ /* 0x000fc600097fe4ff */
[----:B------:R1:W-:Y:S01]  /*90d0*/  STS.U16 [R97+0x1c], R2 ;  /* 0x00001c0261007388 */ /* 0x0003e20000000400 */
[----:B------:R-:W-:-:S03]  /*90e0*/  UMOV UR22, UR6 ;  /* 0x0000000600167c82 */ /* 0x000fc60008000000 */
[----:B------:R-:W-:Y:S01]  /*90f0*/  STS.U16 [R96+0x1e], R48 ;  /* 0x00001e3060007388 */ /* 0x000fe20000000400 */
[----:B------:R-:W-:-:S03]  /*9100*/  NOP ;  /* 0x0000000000007918 */ /* 0x000fc60000000000 */
[----:B------:R-:W-:Y:S01]  /*9110*/  LDS.U16 R127, [R127] ;  /* 0x000000007f7f7984 */ /* 0x000fe20000000400 */
[----:B-1----:R-:W-:-:S03]  /*9120*/  LEA R2, P2, R3, UR8, 0x1 ;  /* 0x0000000803027c11 */ /* 0x002fc6000f8408ff */
        /* <DEDUP_REMOVED lines=54> */
.L_x_3717:
        /* <DEDUP_REMOVED lines=37> */
[----:B------:R-:W-:-:S04]  /*96e0*/  MOV R2, UR4 ;  /* 0x0000000400027c02 */ /* 0x000fc80008000f00 */
[----:B--2---:R-:W-:Y:S02]  /*96f0*/  IMAD.U32 R3, RZ, RZ, UR5 ;  /* 0x00000005ff037e24 */ /* 0x004fe4000f8e00ff */
[----:B---3--:R-:W-:-:S05]  /*9700*/  FADD.FTZ R5, R4, R5 ;  /* 0x0000000504057221 */ /* 0x008fca0000010000 */
[----:B------:R3:W-:Y:S02]  /*9710*/  REDG.E.ADD.F32.FTZ.RN.STRONG.GPU desc[UR30][R2.64], R5 ;  /* 0x00000005020079a6 */ /* 0x0007e4000c12f31e */
.L_x_3767:
[----:B------:R-:W-:Y:S05]  /*9720*/  BSYNC.RECONVERGENT B0 ;  /* 0x0000000000007941 */ /* 0x000fea0003800200 */
.L_x_3766:
        /* <DEDUP_REMOVED lines=36> */
[----:B------:R-:W-:Y:S01]  /*9970*/  MOV R3, UR5 ;  /* 0x0000000500037c02 */ /* 0x000fe20008000f00 */
[----:B--2---:R-:W-:-:S05]  /*9980*/  FADD.FTZ R5, R4, R5 ;  /* 0x0000000504057221 */ /* 0x004fca0000010000 */
[----:B------:R2:W-:Y:S02]  /*9990*/  REDG.E.ADD.F32.FTZ.RN.STRONG.GPU desc[UR30][R2.64], R5 ;  /* 0x00000005020079a6 */ /* 0x0005e4000c12f31e */
.L_x_3769:
[----:B------:R-:W-:Y:S05]  /*99a0*/  BSYNC.RECONVERGENT B0 ;  /* 0x0000000000007941 */ /* 0x000fea0003800200 */
.L_x_3768:
        /* <DEDUP_REMOVED lines=17> */
.L_x_3771:
        /* <DEDUP_REMOVED lines=24> */
.L_x_3770:
[----:B------:R-:W-:Y:S05]  /*9c40*/  EXIT ;  /* 0x000000000000794d */ /* 0x000fea0003800000 */
.L_x_3724:
[----:B------:R-:W-:Y:S01]  /*9c50*/  HFMA2 R217, -RZ, RZ, 0, 5.9604644775390625e-08 ;  /* 0x00000001ffd97431 */ /* 0x000fe200000001ff */
[----:B------:R-:W-:Y:S02]  /*9c60*/  MOV R205, R197 ;  /* 0x000000c500cd7202 */ /* 0x000fe40000000f00 */
[----:B------:R-:W-:Y:S02]  /*9c70*/  MOV R238, RZ ;  /* 0x000000ff00ee7202 */ /* 0x000fe40000000f00 */
[----:B------:R-:W-:-:S07]  /*9c80*/  MOV R6, 0xffffffff ;  /* 0xffffffff00067802 */ /* 0x000fce0000000f00 */
[----:B0-2--5:R-:W-:Y:S05]  /*9c90*/  WARPSYNC.COLLECTIVE R6, `(.L_x_3772) ;  /* 0x0000000006087348 */ /* 0x025fea0003c00000 */
[----:B------:R1:W3:Y:S02]  /*9ca0*/  SHFL.UP P6, R5, R205, R217, R238 ;  /* 0x040000d9cd057389 */ /* 0x0002e400000c00ee */
[----:B0123-5:R-:W-:Y:S05]  /*9cb0*/  ENDCOLLECTIVE ;  /* 0x000000000000791b */ /* 0x02ffea0003800000 */
.L_x_3772:
[----:B------:R-:W-:Y:S02]  /*9cc0*/  MOV R205, R232 ;  /* 0x000000e800cd7202 */ /* 0x000fe40000000f00 */
[----:B------:R-:W-:-:S07]  /*9cd0*/  MOV R4, R5 ;  /* 0x0000000500047202 */ /* 0x000fce0000000f00 */
[----:B------:R-:W-:Y:S05]  /*9ce0*/  WARPSYNC.COLLECTIVE R6, `(.L_x_3773) ;  /* 0x0000000006087348 */ /* 0x000fea0003c00000 */
[----:B------:R0:W1:Y:S02]  /*9cf0*/  SHFL.UP P6, R5, R205, R217, R238 ;  /* 0x040000d9cd057389 */ /* 0x00006400000c00ee */
[----:B01----:R-:W-:Y:S05]  /*9d00*/  ENDCOLLECTIVE ;  /* 0x000000000000791b */ /* 0x003fea0003800000 */
.L_x_3773:
[----:B------:R-:W-:Y:S02]  /*9d10*/  HFMA2 R217, -RZ, RZ, 0, 1.1920928955078125e-07 ;  /* 0x00000002ffd97431 */ /* 0x000fe400000001ff */
[C---:B------:R-:W-:Y:S01]  /*9d20*/  FFMA.FTZ R5, R197.reuse, R5, R232 ;  /* 0x00000005c5057223 */ /* 0x040fe200000100e8 */
[----:B------:R-:W-:-:S04]  /*9d30*/  @P5 FMUL.FTZ R197, R197, R4 ;  /* 0x00000004c5c55220 */ /* 0x000fc80000410000 */
[----:B------:R-:W-:Y:S01]  /*9d40*/  IMAD.MOV.U32 R205, RZ, RZ, R197 ;  /* 0x000000ffffcd7224 */ /* 0x000fe200078e00c5 */
[----:B------:R-:W-:-:S07]  /*9d50*/  FSEL R234, R232, R5, !P5 ;  /* 0x00000005e8ea7208 */ /* 0x000fce0006800000 */
[----:B------:R-:W-:Y:S05]  /*9d60*/  WARPSYNC.COLLECTIVE R6, `(.L_x_3774) ;  /* 0x0000000006087348 */ /* 0x000fea0003c00000 */
[----:B------:R0:W1:Y:S02]  /*9d70*/  SHFL.UP P6, R5, R205, R217, R238 ;  /* 0x040000d9cd057389 */ /* 0x00006400000c00ee */
[----:B01----:R-:W-:Y:S05]  /*9d80*/  ENDCOLLECTIVE ;  /* 0x000000000000791b */ /* 0x003fea0003800000 */
.L_x_3774:
[----:B------:R-:W-:Y:S02]  /*9d90*/  MOV R205, R234 ;  /* 0x000000ea00cd7202 */ /* 0x000fe40000000f00 */
[----:B------:R-:W-:-:S07]  /*9da0*/  MOV R4, R5 ;  /* 0x0000000500047202 */ /* 0x000fce0000000f00 */
[----:B------:R-:W-:Y:S05]  /*9db0*/  WARPSYNC.COLLECTIVE R6, `(.L_x_3775) ;  /* 0x0000000006087348 */ /* 0x000fea0003c00000 */
[----:B------:R0:W1:Y:S02]  /*9dc0*/  SHFL.UP P6, R5, R205, R217, R238 ;  /* 0x040000d9cd057389 */ /* 0x00006400000c00ee */
[----:B01----:R-:W-:Y:S05]  /*9dd0*/  ENDCOLLECTIVE ;  /* 0x000000000000791b */ /* 0x003fea0003800000 */
.L_x_3775:
        /* <DEDUP_REMOVED lines=8> */
.L_x_3776:
[----:B------:R-:W-:Y:S01]  /*9e60*/  IMAD.MOV.U32 R205, RZ, RZ, R236 ;  /* 0x000000ffffcd7224 */ /* 0x000fe200078e00ec */
[----:B------:R-:W-:-:S07]  /*9e70*/  MOV R4, R5 ;  /* 0x0000000500047202 */ /* 0x000fce0000000f00 */
[----:B------:R-:W-:Y:S05]  /*9e80*/  WARPSYNC.COLLECTIVE R6, `(.L_x_3777) ;  /* 0x0000000006087348 */ /* 0x000fea0003c00000 */
[----:B------:R0:W1:Y:S02]  /*9e90*/  SHFL.UP P6, R5, R205, R217, R238 ;  /* 0x040000d9cd057389 */ /* 0x00006400000c00ee */
[----:B01----:R-:W-:Y:S05]  /*9ea0*/  ENDCOLLECTIVE ;  /* 0x000000000000791b */ /* 0x003fea0003800000 */
.L_x_3777:
        /* <DEDUP_REMOVED lines=8> */
.L_x_3778:
[----:B------:R-:W-:Y:S02]  /*9f30*/  MOV R205, R232 ;  /* 0x000000e800cd7202 */ /* 0x000fe40000000f00 */
[----:B------:R-:W-:-:S07]  /*9f40*/  MOV R4, R5 ;  /* 0x0000000500047202 */ /* 0x000fce0000000f00 */
[----:B------:R-:W-:Y:S05]  /*9f50*/  WARPSYNC.COLLECTIVE R6, `(.L_x_3779) ;  /* 0x0000000006087348 */ /* 0x000fea0003c00000 */
[----:B------:R0:W1:Y:S02]  /*9f60*/  SHFL.UP P6, R5, R205, R217, R238 ;  /* 0x040000d9cd057389 */ /* 0x00006400000c00ee */
[----:B01----:R-:W-:Y:S05]  /*9f70*/  ENDCOLLECTIVE ;  /* 0x000000000000791b */ /* 0x003fea0003800000 */
.L_x_3779:
        /* <DEDUP_REMOVED lines=8> */
.L_x_3780:
[----:B------:R-:W-:Y:S01]  /*a000*/  MOV R205, R4 ;  /* 0x0000000400cd7202 */ /* 0x000fe20000000f00 */
[----:B------:R-:W-:-:S07]  /*a010*/  IMAD.MOV.U32 R234, RZ, RZ, R5 ;  /* 0x000000ffffea7224 */ /* 0x000fce00078e0005 */
[----:B------:R-:W-:Y:S05]  /*a020*/  WARPSYNC.COLLECTIVE R6, `(.L_x_3781) ;  /* 0x0000000006087348 */ /* 0x000fea0003c00000 */
[----:B------:R0:W1:Y:S02]  /*a030*/  SHFL.UP P6, R5, R205, R217, R238 ;  /* 0x040000d9cd057389 */ /* 0x00006400000c00ee */
[----:B01----:R-:W-:Y:S05]  /*a040*/  ENDCOLLECTIVE ;  /* 0x000000000000791b */ /* 0x003fea0003800000 */
.L_x_3781:
[----:B------:R-:W-:Y:S05]  /*a050*/  BRA `(.L_x_3782) ;  /* 0xffffffc000447947 */ /* 0x000fea000383ffff */
.L_x_3725:
[----:B------:R-:W-:Y:S01]  /*a060*/  HFMA2 R215, -RZ, RZ, 0, 1.847743988037109375e-06 ;  /* 0x0000001fffd77431 */ /* 0x000fe200000001ff */
[----:B------:R-:W-:Y:S01]  /*a070*/  BSSY B0, `(.L_x_3783) ;  /* 0x0000007000007945 */ /* 0x000fe20003800000 */
[----:B------:R-:W-:Y:S02]  /*a080*/  MOV R234, R197 ;  /* 0x000000c500ea7202 */ /* 0x000fe40000000f00 */
[----:B------:R-:W-:Y:S02]  /*a090*/  MOV R7, 0x1f ;  /* 0x0000001f00077802 */ /* 0x000fe40000000f00 */
[----:B------:R-:W-:-:S07]  /*a0a0*/  MOV R6, 0xffffffff ;  /* 0xffffffff00067802 */ /* 0x000fce0000000f00 */
[----:B0-2--5:R-:W-:Y:S05]  /*a0b0*/  WARPSYNC.COLLECTIVE R6, `(.L_x_3784) ;  /* 0x0000000006087348 */ /* 0x025fea0003c00000 */
[----:B------:R1:W3:Y:S02]  /*a0c0*/  SHFL.IDX P2, R223, R234, R215, R7 ;  /* 0x000000d7eadf7389 */ /* 0x0002e40000040007 */
[----:B0123-5:R-:W-:Y:S05]  /*a0d0*/  ENDCOLLECTIVE ;  /* 0x000000000000791b */ /* 0x02ffea0003800000 */
.L_x_3784:
[----:B------:R-:W-:Y:S05]  /*a0e0*/  BSYNC B0 ;  /* 0x0000000000007941 */ /* 0x000fea0003800000 */
.L_x_3783:
[----:B------:R-:W-:Y:S05]  /*a0f0*/  BRA `(.L_x_3785) ;  /* 0xffffffc000347947 */ /* 0x000fea000383ffff */
.L_x_3726:
        /* <DEDUP_REMOVED lines=8> */
.L_x_3787:
[----:B------:R-:W-:Y:S05]  /*a180*/  BSYNC B0 ;  /* 0x0000000000007941 */ /* 0x000fea0003800000 */
.L_x_3786:
[----:B------:R-:W-:Y:S05]  /*a190*/  BRA `(.L_x_3788) ;  /* 0xffffffc000147947 */ /* 0x000fea000383ffff */
.L_x_3727:
[----:B------:R-:W-:Y:S01]  /*a1a0*/  HFMA2 R217, -RZ, RZ, 0, 5.9604644775390625e-08 ;  /* 0x00000001ffd97431 */ /* 0x000fe200000001ff */
[----:B------:R-:W-:Y:S01]  /*a1b0*/  BSSY B0, `(.L_x_3789) ;  /* 0x0000007000007945 */ /* 0x000fe20003800000 */
[----:B------:R-:W-:Y:S02]  /*a1c0*/  MOV R205, R197 ;  /* 0x000000c500cd7202 */ /* 0x000fe40000000f00 */
[----:B------:R-:W-:Y:S02]  /*a1d0*/  MOV R238, RZ ;  /* 0x000000ff00ee7202 */ /* 0x000fe40000000f00 */
[----:B------:R-:W-:-:S07]  /*a1e0*/  MOV R6, 0xffffffff ;  /* 0xffffffff00067802 */ /* 0x000fce0000000f00 */
[----:B0-2--5:R-:W-:Y:S05]  /*a1f0*/  WARPSYNC.COLLECTIVE R6, `(.L_x_3790) ;  /* 0x0000000006087348 */ /* 0x025fea0003c00000 */
[----:B------:R1:W3:Y:S02]  /*a200*/  SHFL.UP P6, R5, R205, R217, R238 ;  /* 0x040000d9cd057389 */ /* 0x0002e400000c00ee */
[----:B0123-5:R-:W-:Y:S05]  /*a210*/  ENDCOLLECTIVE ;  /* 0x000000000000791b */ /* 0x02ffea0003800000 */
.L_x_3790:
[----:B------:R-:W-:Y:S05]  /*a220*/  BSYNC B0 ;  /* 0x0000000000007941 */ /* 0x000fea0003800000 */
.L_x_3789:
[----:B------:R-:W-:Y:S01]  /*a230*/  HFMA2 R217, -RZ, RZ, 0, 5.9604644775390625e-08 ;  /* 0x00000001ffd97431 */ /* 0x000fe200000001ff */
[----:B------:R-:W-:Y:S01]  /*a240*/  MOV R205, R199 ;  /* 0x000000c700cd7202 */ /* 0x000fe20000000f00 */
[----:B------:R-:W-:Y:S01]  /*a250*/  HFMA2 R7, -RZ, RZ, 0, 1.847743988037109375e-06 ;  /* 0x0000001fff077431 */ /* 0x000fe200000001ff */
[----:B------:R-:W-:Y:S01]  /*a260*/  MOV R238, RZ ;  /* 0x000000ff00ee7202 */ /* 0x000fe20000000f00 */
[----:B------:R-:W-:Y:S01]  /*a270*/  IMAD.MOV.U32 R215, RZ, RZ, RZ ;  /* 0x000000ffffd77224 */ /* 0x000fe200078e00ff */
[----:B------:R-:W-:Y:S01]  /*a280*/  MOV R6, 0xffffffff ;  /* 0xffffffff00067802 */ /* 0x000fe20000000f00 */
[----:B------:R-:W-:Y:S01]  /*a290*/  IMAD.MOV.U32 R197, RZ, RZ, R5 ;  /* 0x000000ffffc57224 */ /* 0x000fe200078e0005 */
[----:B------:R-:W-:-:S07]  /*a2a0*/  MOV R234, R2 ;  /* 0x0000000200ea7202 */ /* 0x000fce0000000f00 */
[----:B------:R-:W-:Y:S05]  /*a2b0*/  WARPSYNC.COLLECTIVE R6, `(.L_x_3791) ;  /* 0x0000000006087348 */ /* 0x000fea0003c00000 */
[----:B------:R0:W1:Y:S02]  /*a2c0*/  SHFL.UP P6, R5, R205, R217, R238 ;  /* 0x040000d9cd057389 */ /* 0x00006400000c00ee */
[----:B01----:R-:W-:Y:S05]  /*a2d0*/  ENDCOLLECTIVE ;  /* 0x000000000000791b */ /* 0x003fea0003800000 */
.L_x_3791:
[----:B------:R-:W-:Y:S05]  /*a2e0*/  WARPSYNC.COLLECTIVE R6, `(.L_x_3792) ;  /* 0x0000000006087348 */ /* 0x000fea0003c00000 */
[----:B------:R0:W1:Y:S02]  /*a2f0*/  SHFL.IDX P2, R223, R234, R215, R7 ;  /* 0x000000d7eadf7389 */ /* 0x0000640000040007 */
[----:B01----:R-:W-:Y:S05]  /*a300*/  ENDCOLLECTIVE ;  /* 0x000000000000791b */ /* 0x003fea0003800000 */
.L_x_3792:
[----:B------:R-:W-:Y:S02]  /*a310*/  MOV R234, R3 ;  /* 0x0000000300ea7202 */ /* 0x000fe40000000f00 */
[----:B------:R-:W-:Y:S02]  /*a320*/  MOV R232, R5 ;  /* 0x0000000500e87202 */ /* 0x000fe40000000f00 */
[----:B------:R-:W-:-:S07]  /*a330*/  MOV R4, R223 ;  /* 0x000000df00047202 */ /* 0x000fce0000000f00 */
[----:B------:R-:W-:Y:S05]  /*a340*/  WARPSYNC.COLLECTIVE R6, `(.L_x_3793) ;  /* 0x0000000006087348 */ /* 0x000fea0003c00000 */
[----:B------:R0:W1:Y:S02]  /*a350*/  SHFL.IDX P2, R223, R234, R215, R7 ;  /* 0x000000d7eadf7389 */ /* 0x0000640000040007 */
[----:B01----:R-:W-:Y:S05]  /*a360*/  ENDCOLLECTIVE ;  /* 0x000000000000791b */ /* 0x003fea0003800000 */
.L_x_3793:
[----:B------:R-:W-:Y:S01]  /*a370*/  MOV R5, R223 ;  /* 0x000000df00057202 */ /* 0x000fe20000000f00 */
[----:B------:R-:W-:Y:S06]  /*a380*/  BRA `(.L_x_3794) ;  /* 0xffffffbc00b07947 */ /* 0x000fec000383ffff */
.L_x_3729:
[----:B------:R-:W-:Y:S01]  /*a390*/  HFMA2 R227, -RZ, RZ, 0, 5.9604644775390625e-08 ;  /* 0x00000001ffe37431 */ /* 0x000fe200000001ff */
[----:B------:R-:W-:Y:S01]  /*a3a0*/  MOV R225, R4 ;  /* 0x0000000400e17202 */ /* 0x000fe20000000f00 */
[----:B------:R-:W-:Y:S01]  /*a3b0*/  IMAD.MOV.U32 R238, RZ, RZ, 0x1f ;  /* 0x0000001fffee7424 */ /* 0x000fe200078e00ff */
[----:B------:R-:W-:-:S07]  /*a3c0*/  MOV R6, 0xffffffff ;  /* 0xffffffff00067802 */ /* 0x000fce0000000f00 */
[----:B-1----:R-:W-:Y:S05]  /*a3d0*/  WARPSYNC.COLLECTIVE R6, `(.L_x_3795) ;  /* 0x0000000006087348 */ /* 0x002fea0003c00000 */
[----:B------:R0:W2:Y:S02]  /*a3e0*/  SHFL.DOWN P2, R215, R225, R227, R238 ;  /* 0x080000e3e1d77389 */ /* 0x0000a400000400ee */
[----:B012---:R-:W-:Y:S05]  /*a3f0*/  ENDCOLLECTIVE ;  /* 0x000000000000791b */ /* 0x007fea0003800000 */
.L_x_3795:
[----:B------:R-:W-:Y:S02]  /*a400*/  MOV R225, R5 ;  /* 0x0000000500e17202 */ /* 0x000fe40000000f00 */
[----:B------:R-:W-:-:S07]  /*a410*/  MOV R7, R215 ;  /* 0x000000d700077202 */ /* 0x000fce0000000f00 */
[----:B------:R-:W-:Y:S05]  /*a420*/  WARPSYNC.COLLECTIVE R6, `(.L_x_3796) ;  /* 0x0000000006087348 */ /* 0x000fea0003c00000 */
[----:B------:R0:W1:Y:S02]  /*a430*/  SHFL.DOWN P2, R215, R225, R227, R238 ;  /* 0x080000e3e1d77389 */ /* 0x00006400000400ee */
[----:B01----:R-:W-:Y:S05]  /*a440*/  ENDCOLLECTIVE ;  /* 0x000000000000791b */ /* 0x003fea0003800000 */
.L_x_3796:
        /* <DEDUP_REMOVED lines=10> */
.L_x_3797:
[----:B------:R-:W-:Y:S02]  /*a4f0*/  MOV R225, R5 ;  /* 0x0000000500e17202 */ /* 0x000fe40000000f00 */
[----:B------:R-:W-:-:S07]  /*a500*/  MOV R7, R215 ;  /* 0x000000d700077202 */ /* 0x000fce0000000f00 */
[----:B------:R-:W-:Y:S05]  /*a510*/  WARPSYNC.COLLECTIVE R6, `(.L_x_3798) ;  /* 0x0000000006087348 */ /* 0x000fea0003c00000 */
[----:B------:R0:W1:Y:S02]  /*a520*/  SHFL.DOWN P2, R215, R225, R227, R238 ;  /* 0x080000e3e1d77389 */ /* 0x00006400000400ee */
[----:B01----:R-:W-:Y:S05]  /*a530*/  ENDCOLLECTIVE ;  /* 0x000000000000791b */ /* 0x003fea0003800000 */
.L_x_3798:
        /* <DEDUP_REMOVED lines=10> */
.L_x_3799:
[----:B------:R-:W-:Y:S01]  /*a5e0*/  MOV R225, R5 ;  /* 0x0000000500e17202 */ /* 0x000fe20000000f00 */
[----:B------:R-:W-:-:S07]  /*a5f0*/  IMAD.MOV.U32 R7, RZ, RZ, R215 ;  /* 0x000000ffff077224 */ /* 0x000fce00078e00d7 */
[----:B------:R-:W-:Y:S05]  /*a600*/  WARPSYNC.COLLECTIVE R6, `(.L_x_3800) ;  /* 0x0000000006087348 */ /* 0x000fea0003c00000 */
[----:B------:R0:W1:Y:S02]  /*a610*/  SHFL.DOWN P2, R215, R225, R227, R238 ;  /* 0x080000e3e1d77389 */ /* 0x00006400000400ee */
[----:B01----:R-:W-:Y:S05]  /*a620*/  ENDCOLLECTIVE ;  /* 0x000000000000791b */ /* 0x003fea0003800000 */
.L_x_3800:
        /* <DEDUP_REMOVED lines=10> */
.L_x_3801:
[----:B------:R-:W-:Y:S01]  /*a6d0*/  IMAD.MOV.U32 R225, RZ, RZ, R5 ;  /* 0x000000ffffe17224 */ /* 0x000fe200078e0005 */
[----:B------:R-:W-:-:S07]  /*a6e0*/  MOV R7, R215 ;  /* 0x000000d700077202 */ /* 0x000fce0000000f00 */
[----:B------:R-:W-:Y:S05]  /*a6f0*/  WARPSYNC.COLLECTIVE R6, `(.L_x_3802) ;  /* 0x0000000006087348 */ /* 0x000fea0003c00000 */
[----:B------:R0:W1:Y:S02]  /*a700*/  SHFL.DOWN P2, R215, R225, R227, R238 ;  /* 0x080000e3e1d77389 */ /* 0x00006400000400ee */
[----:B01----:R-:W-:Y:S05]  /*a710*/  ENDCOLLECTIVE ;  /* 0x000000000000791b */ /* 0x003fea0003800000 */
.L_x_3802:
[C---:B------:R-:W-:Y:S01]  /*a720*/  @!P0 FMUL.FTZ R7, R4.reuse, R7 ;  /* 0x0000000704078220 */ /* 0x040fe20000410000 */
[----:B------:R-:W-:Y:S02]  /*a730*/  HFMA2 R227, -RZ, RZ, 0, 9.5367431640625e-07 ;  /* 0x00000010ffe37431 */ /* 0x000fe400000001ff */
        /* <DEDUP_REMOVED lines=8> */
.L_x_3803:
[----:B------:R-:W-:Y:S02]  /*a7c0*/  MOV R225, R5 ;  /* 0x0000000500e17202 */ /* 0x000fe40000000f00 */
[----:B------:R-:W-:-:S07]  /*a7d0*/  MOV R7, R215 ;  /* 0x000000d700077202 */ /* 0x000fce0000000f00 */
[----:B------:R-:W-:Y:S05]  /*a7e0*/  WARPSYNC.COLLECTIVE R6, `(.L_x_3804) ;  /* 0x0000000006087348 */ /* 0x000fea0003c00000 */
[----:B------:R0:W1:Y:S02]  /*a7f0*/  SHFL.DOWN P2, R215, R225, R227, R238 ;  /* 0x080000e3e1d77389 */ /* 0x00006400000400ee */
[----:B01----:R-:W-:Y:S05]  /*a800*/  ENDCOLLECTIVE ;  /* 0x000000000000791b */ /* 0x003fea0003800000 */
.L_x_3804:
[C---:B------:R-:W-:Y:S01]  /*a810*/  @!P0 FMUL.FTZ R7, R4.reuse, R7 ;  /* 0x0000000704078220 */ /* 0x040fe20000410000 */
[----:B------:R-:W-:Y:S02]  /*a820*/  IMAD.MOV.U32 R227, RZ, RZ, 0x1 ;  /* 0x00000001ffe37424 */ /* 0x000fe400078e00ff */
[----:B------:R-:W-:Y:S01]  /*a830*/  @!P0 FFMA.FTZ R215, R4, R215, R5 ;  /* 0x000000d704d78223 */ /* 0x000fe20000010005 */
[----:B------:R-:W-:Y:S01]  /*a840*/  @!P0 IMAD.MOV.U32 R4, RZ, RZ, R7 ;  /* 0x000000ffff048224 */ /* 0x000fe200078e0007 */
[----:B------:R-:W-:-:S03]  /*a850*/  MOV R7, 0x1f ;  /* 0x0000001f00077802 */ /* 0x000fc60000000f00 */
[----:B------:R-:W-:Y:S01]  /*a860*/  @!P0 MOV R5, R215 ;  /* 0x000000d700058202 */ /* 0x000fe20000000f00 */
[----:B------:R-:W-:Y:S01]  /*a870*/  HFMA2 R215, -RZ, RZ, 0, 0 ;  /* 0x00000000ffd77431 */ /* 0x000fe200000001ff */
[-C--:B------:R-:W-:Y:S02]  /*a880*/  MOV R234, R4.reuse ;  /* 0x0000000400ea7202 */ /* 0x080fe40000000f00 */
[----:B------:R-:W-:Y:S02]  /*a890*/  MOV R225, R4 ;  /* 0x0000000400e17202 */ /* 0x000fe40000000f00 */
[----:B------:R-:W-:-:S13]  /*a8a0*/  ISETP.NE.AND P0, PT, R148, 0x1f, PT ;  /* 0x0000001f9400780c */ /* 0x000fda0003f05270 */
[----:B------:R-:W-:Y:S05]  /*a8b0*/  WARPSYNC.COLLECTIVE R6, `(.L_x_3805) ;  /* 0x0000000006087348 */ /* 0x000fea0003c00000 */
[----:B------:R0:W1:Y:S02]  /*a8c0*/  SHFL.IDX P2, R223, R234, R215, R7 ;  /* 0x000000d7eadf7389 */ /* 0x0000640000040007 */
[----:B01----:R-:W-:Y:S05]  /*a8d0*/  ENDCOLLECTIVE ;  /* 0x000000000000791b */ /* 0x003fea0003800000 */
.L_x_3805:
[----:B------:R-:W-:Y:S02]  /*a8e0*/  MOV R234, R5 ;  /* 0x0000000500ea7202 */ /* 0x000fe40000000f00 */
[----:B------:R-:W-:-:S07]  /*a8f0*/  MOV R217, R223 ;  /* 0x000000df00d97202 */ /* 0x000fce0000000f00 */
[----:B------:R-:W-:Y:S05]  /*a900*/  WARPSYNC.COLLECTIVE R6, `(.L_x_3806) ;  /* 0x0000000006087348 */ /* 0x000fea0003c00000 */
[----:B------:R0:W1:Y:S02]  /*a910*/  SHFL.IDX P2, R223, R234, R215, R7 ;  /* 0x000000d7eadf7389 */ /* 0x0000640000040007 */
[----:B01----:R-:W-:Y:S05]  /*a920*/  ENDCOLLECTIVE ;  /* 0x000000000000791b */ /* 0x003fea0003800000 */
.L_x_3806:
[----:B------:R-:W-:Y:S05]  /*a930*/  WARPSYNC.COLLECTIVE R6, `(.L_x_3807) ;  /* 0x0000000006087348 */ /* 0x000fea0003c00000 */
[----:B------:R0:W1:Y:S02]  /*a940*/  SHFL.DOWN P2, R215, R225, R227, R238 ;  /* 0x080000e3e1d77389 */ /* 0x00006400000400ee */
[----:B01----:R-:W-:Y:S05]  /*a950*/  ENDCOLLECTIVE ;  /* 0x000000000000791b */ /* 0x003fea0003800000 */
.L_x_3807:
[----:B------:R-:W-:Y:S02]  /*a960*/  MOV R234, R2 ;  /* 0x0000000200ea7202 */ /* 0x000fe40000000f00 */
[----:B------:R-:W-:Y:S02]  /*a970*/  MOV R225, R5 ;  /* 0x0000000500e17202 */ /* 0x000fe40000000f00 */
[----:B------:R-:W-:Y:S02]  /*a980*/  MOV R226, R223 ;  /* 0x000000df00e27202 */ /* 0x000fe40000000f00 */
[----:B------:R-:W-:-:S03]  /*a990*/  MOV R219, R215 ;  /* 0x000000d700db7202 */ /* 0x000fc60000000f00 */
[----:B------:R-:W-:-:S07]  /*a9a0*/  FFMA.FTZ R226, R3, R217, R226 ;  /* 0x000000d903e27223 */ /* 0x000fce00000100e2 */
[----:B------:R-:W-:Y:S05]  /*a9b0*/  WARPSYNC.COLLECTIVE R6, `(.L_x_3808) ;  /* 0x0000000006087348 */ /* 0x000fea0003c00000 */
[----:B------:R0:W1:Y:S02]  /*a9c0*/  SHFL.DOWN P2, R215, R225, R227, R238 ;  /* 0x080000e3e1d77389 */ /* 0x00006400000400ee */
[----:B01----:R-:W-:Y:S05]  /*a9d0*/  ENDCOLLECTIVE ;  /* 0x000000000000791b */ /* 0x003fea0003800000 */
.L_x_3808:
[----:B------:R-:W-:Y:S01]  /*a9e0*/  FMUL.FTZ R217, R2, R217 ;  /* 0x000000d902d97220 */ /* 0x000fe20000410000 */
[----:B------:R-:W-:Y:S01]  /*a9f0*/  MOV R236, R215 ;  /* 0x000000d700ec7202 */ /* 0x000fe20000000f00 */
[----:B------:R-:W-:-:S07]  /*aa00*/  HFMA2 R215, -RZ, RZ, 0, 0 ;  /* 0x00000000ffd77431 */ /* 0x000fce00000001ff */
[----:B------:R-:W-:Y:S05]  /*aa10*/  WARPSYNC.COLLECTIVE R6, `(.L_x_3809) ;  /* 0x0000000006087348 */ /* 0x000fea0003c00000 */
[----:B------:R0:W1:Y:S02]  /*aa20*/  SHFL.IDX P2, R223, R234, R215, R7 ;  /* 0x000000d7eadf7389 */ /* 0x0000640000040007 */
[----:B01----:R-:W-:Y:S05]  /*aa30*/  ENDCOLLECTIVE ;  /* 0x000000000000791b */ /* 0x003fea0003800000 */
.L_x_3809:
[----:B------:R-:W-:Y:S02]  /*aa40*/  MOV R234, R3 ;  /* 0x0000000300ea7202 */ /* 0x000fe40000000f00 */
[----:B------:R-:W-:-:S07]  /*aa50*/  MOV R221, R223 ;  /* 0x000000df00dd7202 */ /* 0x000fce0000000f00 */
[----:B------:R-:W-:Y:S05]  /*aa60*/  WARPSYNC.COLLECTIVE R6, `(.L_x_3810) ;  /* 0x0000000006087348 */ /* 0x000fea0003c00000 */
[----:B------:R0:W1:Y:S02]  /*aa70*/  SHFL.IDX P2, R223, R234, R215, R7 ;  /* 0x000000d7eadf7389 */ /* 0x0000640000040007 */
[----:B01----:R-:W-:Y:S05]  /*aa80*/  ENDCOLLECTIVE ;  /* 0x000000000000791b */ /* 0x003fea0003800000 */
.L_x_3810:
[----:B------:R-:W-:Y:S05]  /*aa90*/  BRA `(.L_x_3811) ;  /* 0xffffffbc00dc7947 */ /* 0x000fea000383ffff */
.L_x_3812:
        /* <DEDUP_REMOVED lines=14> */
.L_x_10445:


//--------------------- .text._Z25selective_scan_bwd_kernelI32Selective_Scan_bwd_kernel_traitsILi64ELi16ELb0ELb0ELb1ELb1ELb0EN3c104HalfEfEEv12SSMParamsBwd --------------------------
	.section	.text._Z25selective_scan_bwd_kernelI32Selective_Scan_bwd_kernel_traitsILi64ELi16ELb0ELb0ELb1ELb1ELb0EN3c104HalfEfEEv12SSMParamsBwd,"ax",@progbits
	.align	128
        .global         _Z25selective_scan_bwd_kernelI32Selective_Scan_bwd_kernel_traitsILi64ELi16ELb0ELb0ELb1ELb1ELb0EN3c104HalfEfEEv12SSMParamsBwd
        .type           _Z25selective_scan_bwd_kernelI32Selective_Scan_bwd_kernel_traitsILi64ELi16ELb0ELb0ELb1ELb1ELb0EN3c104HalfEfEEv12SSMParamsBwd,@function
        .size           _Z25selective_scan_bwd_kernelI32Selective_Scan_bwd_kernel_traitsILi64ELi16ELb0ELb0ELb1ELb1ELb0EN3c104HalfEfEEv12SSMParamsBwd,(.L_x_10446 - _Z25selective_scan_bwd_kernelI32Selective_Scan_bwd_kernel_traitsILi64ELi16ELb0ELb0ELb1ELb1ELb0EN3c104HalfEfEEv12SSMParamsBwd)
        .other          _Z25selective_scan_bwd_kernelI32Selective_Scan_bwd_kernel_traitsILi64ELi16ELb0ELb0ELb1ELb1ELb0EN3c104HalfEfEEv12SSMParamsBwd,@"STO_CUDA_ENTRY STV_DEFAULT"
_Z25selective_scan_bwd_kernelI32Selective_Scan_bwd_kernel_traitsILi64ELi16ELb0ELb0ELb1ELb1ELb0EN3c104HalfEfEEv12SSMParamsBwd:
.text._Z25selective_scan_bwd_kernelI32Selective_Scan_bwd_kernel_traitsILi64ELi16ELb0ELb0ELb1ELb1ELb0EN3c104HalfEfEEv12SSMParamsBwd:
        /* <DEDUP_REMOVED lines=27> */
[----:B------:R-:W-:Y:S01]  /*01b0*/  MOV R4, UR6 ;  /* 0x0000000600047c02 */ /* 0x000fe20008000f00 */
        /* <DEDUP_REMOVED lines=15> */
[----:B----4-:R-:W-:Y:S01]  /*02b0*/  MOV R6, RZ ;  /* 0x000000ff00067202 */ /* 0x010fe20000000f00 */
        /* <DEDUP_REMOVED lines=38> */
[----:B------:R-:W-:Y:S01]  /*0520*/  @P0 IADD3 R157, PT, PT, R157, 0x1, RZ ;  /* 0x000000019d9d0810 */ /* 0x000fe20007ffe0ff */
        /* <DEDUP_REMOVED lines=39> */
[C---:B0-----:R-:W-:Y:S01]  /*07a0*/  SHF.L.U32 R0, R150.reuse, 0x4, RZ ;  /* 0x0000000496007819 */ /* 0x041fe200000006ff */
[----:B------:R-:W0:Y:S01]  /*07b0*/  LDCU UR11, c[0x0][0x394] ;  /* 0x00007280ff0b77ac */ /* 0x000e220008000800 */
[----:B------:R-:W-:Y:S02]  /*07c0*/  LOP3.LUT R184, R150, 0x1f, RZ, 0xc0, !PT ;  /* 0x0000001f96b87812 */ /* 0x000fe400078ec0ff */
[----:B------:R-:W-:Y:S01]  /*07d0*/  LOP3.LUT R3, R0, 0x3e00, RZ, 0xc0, !PT ;  /* 0x00003e0000037812 */ /* 0x000fe200078ec0ff */
[----:B------:R-:W-:Y:S01]  /*07e0*/  UMOV UR18, UR20 ;  /* 0x0000001400127c82 */ /* 0x000fe20008000000 */
[----:B------:R-:W-:Y:S01]  /*07f0*/  LEA R147, R150, UR17, 0x3 ;  /* 0x0000001196937c11 */ /* 0x000fe2000f8e18ff */
[----:B------:R-:W-:Y:S01]  /*0800*/  UMOV UR17, UR19 ;  /* 0x0000001300117c82 */ /* 0x000fe20008000000 */
        /* <DEDUP_REMOVED lines=16> */
.L_x_3892:
[----:B0-----:R-:W0:Y:S01]  /*0910*/  LDCU UR19, c[0x0][0x388] ;  /* 0x00007100ff1377ac */ /* 0x001e220008000800 */
[----:B------:R-:W-:Y:S02]  /*0920*/  SHF.L.U32 R2, R148, 0x1, RZ ;  /* 0x0000000194027819 */ /* 0x000fe400000006ff */
[----:B------:R-:W-:Y:S01]  /*0930*/  PRMT R7, RZ, 0x7610, R7 ;  /* 0x00007610ff077816 */ /* 0x000fe20000000007 */
[----:B------:R-:W-:Y:S01]  /*0940*/  ULEA UR22, UR11, 0xfffffc00, 0xa ;  /* 0xfffffc000b167891 */ /* 0x000fe2000f8e50ff */
[C---:B------:R-:W-:Y:S02]  /*0950*/  IADD3 R4, P2, PT, R2.reuse, UR13, RZ ;  /* 0x0000000d02047c10 */ /* 0x040fe4000ff5e0ff */
[C---:B------:R-:W-:Y:S02]  /*0960*/  IADD3 R8, P1, PT, R2.reuse, UR15, RZ ;  /* 0x0000000f02087c10 */ /* 0x040fe4000ff3e0ff */
[----:B------:R-:W-:Y:S02]  /*0970*/  IADD3 R2, P0, PT, R2, UR17, RZ ;  /* 0x0000001102027c10 */ /* 0x000fe4000ff1e0ff */
[----:B------:R-:W-:-:S02]  /*0980*/  IADD3.X R5, PT, PT, RZ, UR14, RZ, P2, !PT ;  /* 0x0000000eff057c10 */ /* 0x000fc400097fe4ff */
[----:B------:R-:W-:Y:S02]  /*0990*/  IADD3.X R3, PT, PT, RZ, UR18, RZ, P0, !PT ;  /* 0x00000012ff037c10 */ /* 0x000fe400087fe4ff */
[----:B------:R-:W-:Y:S02]  /*09a0*/  PRMT R12, RZ, 0x7610, R12 ;  /* 0x00007610ff0c7816 */ /* 0x000fe4000000000c */
[----:B------:R-:W-:Y:S01]  /*09b0*/  IADD3.X R9, PT, PT, RZ, UR16, RZ, P1, !PT ;  /* 0x00000010ff097c10 */ /* 0x000fe20008ffe4ff */
        /* <DEDUP_REMOVED lines=25> */
[----:B------:R-:W-:-:S02]  /*0b50*/  PRMT R20, RZ, 0x7610, R20 ;  /* 0x00007610ff147816 */ /* 0x000fc40000000014 */
[----:B------:R-:W-:Y:S01]  /*0b60*/  PRMT R23, RZ, 0x7610, R23 ;  /* 0x00007610ff177816 */ /* 0x000fe20000000017 */
[----:B------:R-:W4:Y:S04]  /*0b70*/  @!P3 LDG.E.U16 R15, desc[UR24][R4.64+0x180] ;  /* 0x00018018040fb981 */ /* 0x000f28000c1e1500 */
[----:B------:R-:W4:Y:S01]  /*0b80*/  @!P0 LDG.E.U16 R12, desc[UR24][R4.64+0x1c0] ;  /* 0x0001c018040c8981 */ /* 0x000f22000c1e1500 */
[----:B------:R-:W-:Y:S02]  /*0b90*/  ISETP.GE.AND P0, PT, R139, UR23, PT ;  /* 0x000000178b007c0c */ /* 0x000fe4000bf06270 */
[----:B------:R-:W-:Y:S01]  /*0ba0*/  ISETP.GE.AND P1, PT, R137, UR23, PT ;  /* 0x0000001789007c0c */ /* 0x000fe2000bf26270 */
[----:B------:R-:W4:Y:S01]  /*0bb0*/  @!P6 LDG.E.U16 R6, desc[UR24][R4.64+0xc0] ;  /* 0x0000c0180406e981 */ /* 0x000f22000c1e1500 */
[----:B------:R-:W-:-:S02]  /*0bc0*/  ISETP.GE.AND P2, PT, R136, UR23, PT ;  /* 0x0000001788007c0c */ /* 0x000fc4000bf46270 */
        /* <DEDUP_REMOVED lines=21> */
[----:B-1----:R-:W-:-:S04]  /*0d20*/  IADD3 R22, PT, PT, R22, R131, RZ ;  /* 0x0000008316167210 */ /* 0x002fc80007ffe0ff */
[CC--:B------:R-:W-:Y:S02]  /*0d30*/  LEA.HI.SX32 R130, R22.reuse, R22.reuse, 0x1b ;  /* 0x0000001616827211 */ /* 0x0c0fe400078fdaff */
[----:B------:R-:W-:Y:S02]  /*0d40*/  IADD3 R5, PT, PT, R22, 0x20, RZ ;  /* 0x0000002016057810 */ /* 0x000fe40007ffe0ff */
[----:B------:R-:W-:Y:S02]  /*0d50*/  LEA R130, R130, UR32, 0x1 ;  /* 0x0000002082827c11 */ /* 0x000fe4000f8e08ff */
[C---:B------:R-:W-:Y:S02]  /*0d60*/  IADD3 R25, PT, PT, R22.reuse, 0x40, RZ ;  /* 0x0000004016197810 */ /* 0x040fe40007ffe0ff */
[----:B------:R-:W-:Y:S02]  /*0d70*/  LEA.HI.SX32 R5, R5, R22, 0x1b ;  /* 0x0000001605057211 */ /* 0x000fe400078fdaff */
[----:B------:R-:W-:-:S02]  /*0d80*/  IADD3 R27, PT, PT, R22, 0x60, RZ ;  /* 0x00000060161b7810 */ /* 0x000fc40007ffe0ff */
[C---:B------:R-:W-:Y:S02]  /*0d90*/  IADD3 R29, PT, PT, R22.reuse, 0x80, RZ ;  /* 0x00000080161d7810 */ /* 0x040fe40007ffe0ff */
[-C--:B------:R-:W-:Y:S02]  /*0da0*/  LEA.HI.SX32 R25, R25, R22.reuse, 0x1b ;  /* 0x0000001619197211 */ /* 0x080fe400078fdaff */
[----:B------:R-:W-:Y:S02]  /*0db0*/  LEA R129, R5, UR32, 0x1 ;  /* 0x0000002005817c11 */ /* 0x000fe4000f8e08ff */
[----:B------:R-:W-:Y:S02]  /*0dc0*/  IADD3 R5, PT, PT, R22, 0xc0, RZ ;  /* 0x000000c016057810 */ /* 0x000fe40007ffe0ff */
[-C--:B------:R-:W-:Y:S02]  /*0dd0*/  LEA.HI.SX32 R27, R27, R22.reuse, 0x1b ;  /* 0x000000161b1b7211 */ /* 0x080fe400078fdaff */
[----:B------:R-:W-:-:S02]  /*0de0*/  LEA.HI.SX32 R29, R29, R22, 0x1b ;  /* 0x000000161d1d7211 */ /* 0x000fc400078fdaff */
[C---:B------:R-:W-:Y:S02]  /*0df0*/  IADD3 R31, PT, PT, R22.reuse, 0xa0, RZ ;  /* 0x000000a0161f7810 */ /* 0x040fe40007ffe0ff */
[----:B------:R-:W-:Y:S02]  /*0e00*/  LEA R128, R25, UR32, 0x1 ;  /* 0x0000002019807c11 */ /* 0x000fe4000f8e08ff */
[----:B------:R-:W-:Y:S02]  /*0e10*/  IADD3 R25, PT, PT, R22, 0x100, RZ ;  /* 0x0000010016197810 */ /* 0x000fe40007ffe0ff */
[----:B------:R-:W-:Y:S02]  /*0e20*/  LEA.HI.SX32 R5, R5, R22, 0x1b ;  /* 0x0000001605057211 */ /* 0x000fe400078fdaff */
[----:B------:R-:W-:Y:S02]  /*0e30*/  LEA R127, R27, UR32, 0x1 ;  /* 0x000000201b7f7c11 */ /* 0x000fe4000f8e08ff */
[----:B------:R-:W-:-:S02]  /*0e40*/  LEA R126, R29, UR32, 0x1 ;  /* 0x000000201d7e7c11 */ /* 0x000fc4000f8e08ff */
[-C--:B------:R-:W-:Y:S02]  /*0e50*/  LEA.HI.SX32 R31, R31, R22.reuse, 0x1b ;  /* 0x000000161f1f7211 */ /* 0x080fe400078fdaff */
[C---:B------:R-:W-:Y:S02]  /*0e60*/  IADD3 R27, PT, PT, R22.reuse, 0x120, RZ ;  /* 0x00000120161b7810 */ /* 0x040fe40007ffe0ff */
[C---:B------:R-:W-:Y:S02]  /*0e70*/  IADD3 R29, PT, PT, R22.reuse, 0x140, RZ ;  /* 0x00000140161d7810 */ /* 0x040fe40007ffe0ff */
[----:B------:R-:W-:Y:S02]  /*0e80*/  LEA.HI.SX32 R25, R25, R22, 0x1b ;  /* 0x0000001619197211 */ /* 0x000fe400078fdaff */
[----:B------:R-:W-:Y:S02]  /*0e90*/  LEA R124, R5, UR32, 0x1 ;  /* 0x00000020057c7c11 */ /* 0x000fe4000f8e08ff */
[----:B------:R-:W-:-:S02]  /*0ea0*/  IADD3 R5, PT, PT, R22, 0x160, RZ ;  /* 0x0000016016057810 */ /* 0x000fc40007ffe0ff */
[----:B------:R-:W-:Y:S02]  /*0eb0*/  LEA R125, R31, UR32, 0x1 ;  /* 0x000000201f7d7c11 */ /* 0x000fe4000f8e08ff */
[-C--:B------:R-:W-:Y:S02]  /*0ec0*/  LEA.HI.SX32 R27, R27, R22.reuse, 0x1b ;  /* 0x000000161b1b7211 */ /* 0x080fe400078fdaff */
[-C--:B------:R-:W-:Y:S02]  /*0ed0*/  LEA.HI.SX32 R29, R29, R22.reuse, 0x1b ;  /* 0x000000161d1d7211 */ /* 0x080fe400078fdaff */
[----:B------:R-:W-:Y:S02]  /*0ee0*/  LEA R122, R25, UR32, 0x1 ;  /* 0x00000020197a7c11 */ /* 0x000fe4000f8e08ff */
[----:B------:R-:W-:Y:S02]  /*0ef0*/  IADD3 R25, PT, PT, R22, 0x1e0, RZ ;  /* 0x000001e016197810 */ /* 0x000fe40007ffe0ff */
[----:B------:R-:W-:-:S02]  /*0f00*/  LEA.HI.SX32 R5, R5, R22, 0x1b ;  /* 0x0000001605057211 */ /* 0x000fc400078fdaff */
[----:B------:R-:W-:Y:S02]  /*0f10*/  LEA R121, R27, UR32, 0x1 ;  /* 0x000000201b797c11 */ /* 0x000fe4000f8e08ff */
[----:B------:R-:W-:Y:S02]  /*0f20*/  LEA R120, R29, UR32, 0x1 ;  /* 0x000000201d787c11 */ /* 0x000fe4000f8e08ff */
[----:B------:R-:W-:Y:S02]  /*0f30*/  LEA.HI.SX32 R25, R25, R22, 0x1b ;  /* 0x0000001619197211 */ /* 0x000fe400078fdaff */
[----:B------:R-:W-:Y:S02]  /*0f40*/  LEA R119, R5, UR32, 0x1 ;  /* 0x0000002005777c11 */ /* 0x000fe4000f8e08ff */
[----:B------:R-:W-:Y:S02]  /*0f50*/  LEA R116, R25, UR32, 0x1 ;  /* 0x0000002019747c11 */ /* 0x000fe4000f8e08ff */
        /* <DEDUP_REMOVED lines=14> */
[----:B--2---:R0:W-:Y:S02]  /*1040*/  STS.U16 [R130], R7 ;  /* 0x0000000782007388 */ /* 0x0041e40000000400 */
[C---:B0-----:R-:W-:Y:S02]  /*1050*/  VIADD R7, R22.reuse, 0xe0 ;  /* 0x000000e016077836 */ /* 0x041fe40000000000 */
[----:B---3--:R-:W-:Y:S03]  /*1060*/  STS.U16 [R129+0x40], R0 ;  /* 0x0000400081007388 */ /* 0x008fe60000000400 */
[----:B------:R-:W-:Y:S01]  /*1070*/  LEA.HI.SX32 R7, R7, R22, 0x1b ;  /* 0x0000001607077211 */ /* 0x000fe200078fdaff */
[----:B----4-:R0:W-:Y:S03]  /*1080*/  STS.U16 [R128+0x80], R11 ;  /* 0x0000800b80007388 */ /* 0x0101e60000000400 */
[----:B------:R-:W-:Y:S01]  /*1090*/  LEA R123, R7, UR32, 0x1 ;  /* 0x00000020077b7c11 */ /* 0x000fe2000f8e08ff */
[----:B------:R-:W-:Y:S01]  /*10a0*/  STS.U16 [R127+0xc0], R6 ;  /* 0x0000c0067f007388 */ /* 0x000fe20000000400 */
[----:B------:R-:W-:-:S02]  /*10b0*/  IADD3 R7, PT, PT, R22, 0x180, RZ ;  /* 0x0000018016077810 */ /* 0x000fc40007ffe0ff */
[C---:B0-----:R-:W-:Y:S01]  /*10c0*/  IADD3 R11, PT, PT, R22.reuse, 0x1a0, RZ ;  /* 0x000001a0160b7810 */ /* 0x041fe20007ffe0ff */
[----:B------:R0:W-:Y:S01]  /*10d0*/  STS.U16 [R126+0x100], R13 ;  /* 0x0001000d7e007388 */ /* 0x0001e20000000400 */
[-C--:B------:R-:W-:Y:S02]  /*10e0*/  LEA.HI.SX32 R7, R7, R22.reuse, 0x1b ;  /* 0x0000001607077211 */ /* 0x080fe400078fdaff */
[----:B------:R-:W-:Y:S01]  /*10f0*/  LEA.HI.SX32 R11, R11, R22, 0x1b ;  /* 0x000000160b0b7211 */ /* 0x000fe200078fdaff */
        /* <DEDUP_REMOVED lines=12> */
[----:B------:R-:W-:Y:S04]  /*11c0*/  STS.U16 [R119+0x2c0], R16 ;  /* 0x0002c01077007388 */ /* 0x000fe80000000400 */
[----:B------:R3:W-:Y:S01]  /*11d0*/  STS.U16 [R118+0x300], R21 ;  /* 0x0003001576007388 */ /* 0x0007e20000000400 */
[----:B------:R-:W-:-:S03]  /*11e0*/  IADD3 R5, PT, PT, R22, 0x1, RZ ;  /* 0x0000000116057810 */ /* 0x000fc60007ffe0ff */
[----:B------:R-:W-:Y:S01]  /*11f0*/  STS.U16 [R117+0x340], R18 ;  /* 0x0003401275007388 */ /* 0x000fe20000000400 */
        /* <DEDUP_REMOVED lines=15> */
[----:B------:R-:W-:Y:S02]  /*12f0*/  IADD3 R35, PT, PT, R22, 0xf, RZ ;  /* 0x0000000f16237810 */ /* 0x000fe40007ffe0ff */
        /* <DEDUP_REMOVED lines=72> */
[----:B------:R-:W-:Y:S02]  /*1780*/  PRMT R47, RZ, 0x7610, R47 ;  /* 0x00007610ff2f7816 */ /* 0x000fe4000000002f */
[----:B------:R-:W-:Y:S02]  /*1790*/  PRMT R14, RZ, 0x7610, R14 ;  /* 0x00007610ff0e7816 */ /* 0x000fe4000000000e */
[----:B------:R-:W-:Y:S01]  /*17a0*/  PRMT R49, RZ, 0x7610, R49 ;  /* 0x00007610ff317816 */ /* 0x000fe20000000031 */
[----:B------:R-:W4:Y:S01]  /*17b0*/  @!P0 LDG.E.U16 R12, desc[UR24][R8.64+0x240] ;  /* 0x00024018080c8981 */ /* 0x000f22000c1e1500 */
        /* <DEDUP_REMOVED lines=45> */
[----:B------:R-:W-:Y:S04]  /*1a90*/  LDS.U16 R13, [R113+0x2] ;  /* 0x00000200710d7984 */ /* 0x000fe80000000400 */
[----:B------:R-:W1:Y:S04]  /*1aa0*/  LDS.U16 R12, [R112+0x4] ;  /* 0x00000400700c7984 */ /* 0x000e680000000400 */
[----:B------:R-:W2:Y:S04]  /*1ab0*/  LDS.U16 R15, [R111+0x6] ;  /* 0x000006006f0f7984 */ /* 0x000ea80000000400 */
[----:B------:R-:W3:Y:S04]  /*1ac0*/  LDS.U16 R14, [R110+0x8] ;  /* 0x000008006e0e7984 */ /* 0x000ee80000000400 */
[----:B------:R-:W4:Y:S04]  /*1ad0*/  LDS.U16 R17, [R109+0xa] ;  /* 0x00000a006d117984 */ /* 0x000f280000000400 */
[----:B------:R-:W4:Y:S04]  /*1ae0*/  LDS.U16 R16, [R108+0xc] ;  /* 0x00000c006c107984 */ /* 0x000f280000000400 */
        /* <DEDUP_REMOVED lines=8> */
[----:B------:R0:W0:Y:S01]  /*1b70*/  LDS.U16 R4, [R99+0x1e] ;  /* 0x00001e0063047984 */ /* 0x0000220000000400 */
[----:B------:R-:W-:Y:S06]  /*1b80*/  BAR.SYNC.DEFER_BLOCKING 0x0 ;  /* 0x0000000000007b1d */ /* 0x000fec0000010000 */
        /* <DEDUP_REMOVED lines=24> */
[----:B------:R-:W-:Y:S01]  /*1d10*/  PRMT R30, RZ, 0x7610, R30 ;  /* 0x00007610ff1e7816 */ /* 0x000fe2000000001e */
[----:B------:R-:W4:Y:S10]  /*1d20*/  @!P1 LDG.E.U16 R31, desc[UR24][R2.64+0x280] ;  /* 0x00028018021f9981 */ /* 0x000f34000c1e1500 */
[----:B------:R1:W4:Y:S01]  /*1d30*/  @!P0 LDG.E.U16 R30, desc[UR24][R2.64+0x240] ;  /* 0x00024018021e8981 */ /* 0x000322000c1e1500 */
[----:B0-----:R-:W-:-:S05]  /*1d40*/  HADD2.F32 R11, -RZ, R11.H0_H0 ;  /* 0x2000000bff0b7230 */ /* 0x001fca0000004100 */
[----:B-----5:R-:W-:-:S05]  /*1d50*/  FADD.FTZ R90, R11, R152 ;  /* 0x000000980b5a7221 */ /* 0x020fca0000010000 */
[----:B------:R-:W-:Y:S01]  /*1d60*/  FSETP.GTU.FTZ.AND P0, PT, R90, 20, PT ;  /* 0x41a000005a00780b */ /* 0x000fe20003f1c000 */
[----:B-1----:R-:W-:Y:S02]  /*1d70*/  HADD2.F32 R3, -RZ, R12.H0_H0 ;  /* 0x2000000cff037230 */ /* 0x002fe40000004100 */
[----:B------:R-:W-:Y:S02]  /*1d80*/  HADD2.F32 R13, -RZ, R13.H0_H0 ;  /* 0x2000000dff0d7230 */ /* 0x000fe40000004100 */
[----:B--2---:R-:W-:Y:S02]  /*1d90*/  HADD2.F32 R15, -RZ, R15.H0_H0 ;  /* 0x2000000fff0f7230 */ /* 0x004fe40000004100 */
[----:B---3--:R-:W-:Y:S02]  /*1da0*/  HADD2.F32 R83, -RZ, R14.H0_H0 ;  /* 0x2000000eff537230 */ /* 0x008fe40000004100 */
[----:B----4-:R-:W-:Y:S02]  /*1db0*/  HADD2.F32 R17, -RZ, R17.H0_H0 ;  /* 0x20000011ff117230 */ /* 0x010fe40000004100 */
[--C-:B------:R-:W-:Y:S01]  /*1dc0*/  FADD.FTZ R86, R3, R152.reuse ;  /* 0x0000009803567221 */ /* 0x100fe20000010000 */
[--C-:B------:R-:W-:Y:S01]  /*1dd0*/  FADD.FTZ R88, R13, R152.reuse ;  /* 0x000000980d587221 */ /* 0x100fe20000010000 */
[--C-:B------:R-:W-:Y:S01]  /*1de0*/  FADD.FTZ R85, R15, R152.reuse ;  /* 0x000000980f557221 */ /* 0x100fe20000010000 */
[--C-:B------:R-:W-:Y:S01]  /*1df0*/  FADD.FTZ R83, R83, R152.reuse ;  /* 0x0000009853537221 */ /* 0x100fe20000010000 */
[----:B------:R-:W-:Y:S01]  /*1e00*/  FADD.FTZ R84, R17, R152 ;  /* 0x0000009811547221 */ /* 0x000fe20000010000 */
[----:B------:R-:W-:Y:S01]  /*1e10*/  HADD2.F32 R3, -RZ, R16.H0_H0 ;  /* 0x20000010ff037230 */ /* 0x000fe20000004100 */
[----:B------:R-:W-:Y:S01]  /*1e20*/  BSSY.RECONVERGENT B0, `(.L_x_3814) ;  /* 0x0000052000007945 */ /* 0x000fe20003800200 */
[----:B------:R-:W-:-:S02]  /*1e30*/  HFMA2 R96, -RZ, RZ, 0, 0 ;  /* 0x00000000ff607431 */ /* 0x000fc400000001ff */
[----:B------:R-:W-:Y:S02]  /*1e40*/  HFMA2 R89, -RZ, RZ, 0, 0 ;  /* 0x00000000ff597431 */ /* 0x000fe400000001ff */
[----:B------:R-:W-:Y:S01]  /*1e50*/  HFMA2 R79, -RZ, RZ, 0, 0 ;  /* 0x00000000ff4f7431 */ /* 0x000fe200000001ff */
[----:B------:R-:W-:Y:S02]  /*1e60*/  PRMT R97, RZ, 0x7610, R97 ;  /* 0x00007610ff617816 */ /* 0x000fe40000000061 */
[----:B------:R-:W-:Y:S02]  /*1e70*/  CS2R R94, SRZ ;  /* 0x00000000005e7805 */ /* 0x000fe4000001ff00 */
[----:B------:R-:W-:Y:S02]  /*1e80*/  MOV R98, RZ ;  /* 0x000000ff00627202 */ /* 0x000fe40000000f00 */
[----:B------:R-:W-:Y:S02]  /*1e90*/  CS2R R92, SRZ ;  /* 0x00000000005c7805 */ /* 0x000fe4000001ff00 */
[----:B------:R-:W-:Y:S01]  /*1ea0*/  MOV R91, RZ ;  /* 0x000000ff005b7202 */ /* 0x000fe20000000f00 */
[----:B------:R-:W-:Y:S01]  /*1eb0*/  IMAD.MOV.U32 R87, RZ, RZ, RZ ;  /* 0x000000ffff577224 */ /* 0x000fe200078e00ff */
[----:B------:R-:W-:-:S02]  /*1ec0*/  FSETP.GTU.FTZ.AND P1, PT, R88, 20, PT ;  /* 0x41a000005800780b */ /* 0x000fc40003f3c000 */
[----:B------:R-:W-:Y:S02]  /*1ed0*/  CS2R R80, SRZ ;  /* 0x0000000000507805 */ /* 0x000fe4000001ff00 */
[----:B------:R-:W-:Y:S01]  /*1ee0*/  FSETP.GTU.FTZ.AND P2, PT, R86, 20, PT ;  /* 0x41a000005600780b */ /* 0x000fe20003f5c000 */
[----:B------:R-:W-:Y:S01]  /*1ef0*/  FADD.FTZ R78, R3, R152 ;  /* 0x00000098034e7221 */ /* 0x000fe20000010000 */
        /* <DEDUP_REMOVED lines=21> */
[----:B------:R0:W1:Y:S04]  /*2050*/  LDS.U16 R2, [R114] ;  /* 0x0000000072027984 */ /* 0x0000680000000400 */
[----:B------:R0:W2:Y:S04]  /*2060*/  LDS.U16 R54, [R113+0x2] ;  /* 0x0000020071367984 */ /* 0x0000a80000000400 */
[----:B------:R0:W3:Y:S04]  /*2070*/  LDS.U16 R52, [R112+0x4] ;  /* 0x0000040070347984 */ /* 0x0000e80000000400 */
        /* <DEDUP_REMOVED lines=13> */
[----:B-1234-:R-:W-:Y:S05]  /*2150*/  @P0 BRA `(.L_x_3815) ;  /* 0x0000000000780947 */ /* 0x01efea0003800000 */
        /* <DEDUP_REMOVED lines=30> */
.L_x_3815:
[----:B------:R-:W-:Y:S05]  /*2340*/  BSYNC.RECONVERGENT B0 ;  /* 0x0000000000007941 */ /* 0x000fea0003800200 */
.L_x_3814:
[----:B------:R-:W-:Y:S01]  /*2350*/  HADD2.F32 R73, -RZ, R18.H0_H0 ;  /* 0x20000012ff497230 */ /* 0x000fe20000004100 */
[----:B------:R-:W-:Y:S01]  /*2360*/  BSSY.RECONVERGENT B0, `(.L_x_3816) ;  /* 0x0000025000007945 */ /* 0x000fe20003800200 */
[----:B------:R-:W-:Y:S02]  /*2370*/  FSETP.GTU.FTZ.AND P0, PT, R78, 20, PT ;  /* 0x41a000004e00780b */ /* 0x000fe40003f1c000 */
[----:B------:R-:W-:Y:S02]  /*2380*/  CS2R R76, SRZ ;  /* 0x00000000004c7805 */ /* 0x000fe4000001ff00 */
[----:B------:R-:W-:Y:S01]  /*2390*/  MOV R74, RZ ;  /* 0x000000ff004a7202 */ /* 0x000fe20000000f00 */
[----:B------:R-:W-:Y:S02]  /*23a0*/  HADD2.F32 R75, -RZ, R75.H0_H0 ;  /* 0x2000004bff4b7230 */ /* 0x000fe40000004100 */
[----:B------:R-:W-:Y:S01]  /*23b0*/  FADD.FTZ R73, R73, R152 ;  /* 0x0000009849497221 */ /* 0x000fe20000010000 */
        /* <DEDUP_REMOVED lines=31> */
.L_x_3817:
[----:B------:R-:W-:Y:S05]  /*25b0*/  BSYNC.RECONVERGENT B0 ;  /* 0x0000000000007941 */ /* 0x000fea0003800200 */
.L_x_3816:
        /* <DEDUP_REMOVED lines=39> */
.L_x_3819:
[----:B------:R-:W-:Y:S05]  /*2830*/  BSYNC.RECONVERGENT B0 ;  /* 0x0000000000007941 */ /* 0x000fea0003800200 */
.L_x_3818:
        /* <DEDUP_REMOVED lines=39> */
.L_x_3821:
[----:B------:R-:W-:Y:S05]  /*2ab0*/  BSYNC.RECONVERGENT B0 ;  /* 0x0000000000007941 */ /* 0x000fea0003800200 */
.L_x_3820:
        /* <DEDUP_REMOVED lines=39> */
.L_x_3823:
[----:B------:R-:W-:Y:S05]  /*2d30*/  BSYNC.RECONVERGENT B0 ;  /* 0x0000000000007941 */ /* 0x000fea0003800200 */
.L_x_3822:
        /* <DEDUP_REMOVED lines=39> */
.L_x_3825:
[----:B------:R-:W-:Y:S05]  /*2fb0*/  BSYNC.RECONVERGENT B0 ;  /* 0x0000000000007941 */ /* 0x000fea0003800200 */
.L_x_3824:
        /* <DEDUP_REMOVED lines=39> */
.L_x_3827:
[----:B------:R-:W-:Y:S05]  /*3230*/  BSYNC.RECONVERGENT B0 ;  /* 0x0000000000007941 */ /* 0x000fea0003800200 */
.L_x_3826:
[----:B------:R-:W-:Y:S02]  /*3240*/  HADD2.F32 R51, -RZ, R51.H0_H0 ;  /* 0x20000033ff337230 */ /* 0x000fe40000004100 */
[----:B------:R-:W-:Y:S01]  /*3250*/  FFMA.FTZ R2, R52, R69, R155 ;  /* 0x0000004534027223 */ /* 0x000fe2000001009b */
[----:B------:R-:W-:Y:S01]  /*3260*/  BSSY.RECONVERGENT B0, `(.L_x_3828) ;  /* 0x0000025000007945 */ /* 0x000fe20003800200 */
[----:B------:R-:W-:Y:S01]  /*3270*/  FSETP.GTU.FTZ.AND P0, PT, R53, 20, PT ;  /* 0x41a000003500780b */ /* 0x000fe20003f1c000 */
[----:B------:R-:W-:Y:S02]  /*3280*/  HADD2.F32 R47, -RZ, R5.H0_H0 ;  /* 0x20000005ff2f7230 */ /* 0x000fe40000004100 */
[----:B------:R-:W-:Y:S01]  /*3290*/  FADD.FTZ R50, R7, R152 ;  /* 0x0000009807327221 */ /* 0x000fe20000010000 */
[----:B0-----:R-:W-:Y:S02]  /*32a0*/  HADD2.F32 R49, -RZ, R49.H0_H0 ;  /* 0x20000031ff317230 */ /* 0x001fe40000004100 */
        /* <DEDUP_REMOVED lines=32> */
.L_x_3829:
[----:B------:R-:W-:Y:S05]  /*34b0*/  BSYNC.RECONVERGENT B0 ;  /* 0x0000000000007941 */ /* 0x000fea0003800200 */
.L_x_3828:
        /* <DEDUP_REMOVED lines=39> */
.L_x_3831:
[----:B------:R-:W-:Y:S05]  /*3730*/  BSYNC.RECONVERGENT B0 ;  /* 0x0000000000007941 */ /* 0x000fea0003800200 */
.L_x_3830:
        /* <DEDUP_REMOVED lines=39> */
.L_x_3833:
[----:B------:R-:W-:Y:S05]  /*39b0*/  BSYNC.RECONVERGENT B0 ;  /* 0x0000000000007941 */ /* 0x000fea0003800200 */
.L_x_3832:
        /* <DEDUP_REMOVED lines=44> */
.L_x_3835:
[----:B------:R-:W-:Y:S05]  /*3c80*/  BSYNC.RECONVERGENT B0 ;  /* 0x0000000000007941 */ /* 0x000fea0003800200 */
.L_x_3834:
        /* <DEDUP_REMOVED lines=32> */
.L_x_3837:
[----:B------:R-:W-:Y:S05]  /*3e90*/  BSYNC.RECONVERGENT B0 ;  /* 0x0000000000007941 */ /* 0x000fea0003800200 */
.L_x_3836:
        /* <DEDUP_REMOVED lines=32> */
.L_x_3839:
[----:B------:R-:W-:Y:S05]  /*40a0*/  BSYNC.RECONVERGENT B0 ;  /* 0x0000000000007941 */ /* 0x000fea0003800200 */
.L_x_3838:
        /* <DEDUP_REMOVED lines=32> */
.L_x_3841:
[----:B------:R-:W-:Y:S05]  /*42b0*/  BSYNC.RECONVERGENT B0 ;  /* 0x0000000000007941 */ /* 0x000fea0003800200 */
.L_x_3840:
        /* <DEDUP_REMOVED lines=32> */
.L_x_3843:
[----:B------:R-:W-:Y:S05]  /*44c0*/  BSYNC.RECONVERGENT B0 ;  /* 0x0000000000007941 */ /* 0x000fea0003800200 */
.L_x_3842:
        /* <DEDUP_REMOVED lines=32> */
.L_x_3845:
[----:B------:R-:W-:Y:S05]  /*46d0*/  BSYNC.RECONVERGENT B0 ;  /* 0x0000000000007941 */ /* 0x000fea0003800200 */
.L_x_3844:
        /* <DEDUP_REMOVED lines=24> */
[----:B------:R-:W0:Y:S01]  /*4860*/  LDC.64 R10, c[0x0][0x440] ;  /* 0x00011000ff0a7b82 */ /* 0x000e220000000a00 */
[----:B------:R-:W-:Y:S01]  /*4870*/  UISETP.NE.AND UP0, UPT, UR11, 0x1, UPT ;  /* 0x000000010b00788c */ /* 0x000fe2000bf05270 */
[----:B------:R-:W-:Y:S01]  /*4880*/  HFMA2 R98, -RZ, RZ, 0, 0 ;  /* 0x00000000ff627431 */ /* 0x000fe200000001ff */
[----:B------:R-:W-:Y:S01]  /*4890*/  ISETP.GE.AND P2, PT, R148, UR23, PT ;  /* 0x0000001794007c0c */ /* 0x000fe2000bf46270 */
[----:B------:R-:W-:Y:S01]  /*48a0*/  IMAD.MOV.U32 R19, RZ, RZ, RZ ;  /* 0x000000ffff137224 */ /* 0x000fe200078e00ff */
[----:B------:R-:W1:Y:S02]  /*48b0*/  LDCU UR42, c[0x0][0x394] ;  /* 0x00007280ff2a77ac */ /* 0x000e640008000800 */
[----:B------:R-:W-:Y:S01]  /*48c0*/  PLOP3.LUT P1, PT, PT, PT, UP0, 0x80, 0x8 ;  /* 0x000000000008781c */ /* 0x000fe20003f2f008 */
[----:B------:R-:W2:Y:S01]  /*48d0*/  LDC.64 R12, c[0x0][0x448] ;  /* 0x00011200ff0c7b82 */ /* 0x000ea20000000a00 */
[----:B------:R-:W3:Y:S02]  /*48e0*/  LDCU UR43, c[0x0][0x38c] ;  /* 0x00007180ff2b77ac */ /* 0x000ee40008000800 */
[----:B------:R-:W-:Y:S01]  /*48f0*/  ISETP.EQ.AND P1, PT, R184, RZ, P1 ;  /* 0x000000ffb800720c */ /* 0x000fe20000f22270 */
[----:B------:R-:W4:Y:S04]  /*4900*/  LDCU UR21, c[0x0][0x388] ;  /* 0x00007100ff1577ac */ /* 0x000f280008000800 */
[----:B------:R-:W0:Y:S01]  /*4910*/  LDC.64 R14, c[0x0][0x4d8] ;  /* 0x00013600ff0e7b82 */ /* 0x000e220000000a00 */
[----:B------:R-:W0:Y:S01]  /*4920*/  LDCU.64 UR28, c[0x0][0x3a8] ;  /* 0x00007500ff1c77ac */ /* 0x000e220008000a00 */
[----:B------:R-:W0:Y:S01]  /*4930*/  LDCU.64 UR30, c[0x0][0x3c0] ;  /* 0x00007800ff1e77ac */ /* 0x000e220008000a00 */
[----:B------:R-:W0:Y:S01]  /*4940*/  LDCU.64 UR34, c[0x0][0x3e0] ;  /* 0x00007c00ff2277ac */ /* 0x000e220008000a00 */
[----:B------:R-:W0:Y:S01]  /*4950*/  LDCU.64 UR36, c[0x0][0x4e0] ;  /* 0x00009c00ff2477ac */ /* 0x000e220008000a00 */
[----:B------:R-:W0:Y:S01]  /*4960*/  LDCU.64 UR38, c[0x0][0x4f0] ;  /* 0x00009e00ff2677ac */ /* 0x000e220008000a00 */
[----:B------:R-:W0:Y:S02]  /*4970*/  LDCU.64 UR40, c[0x0][0x540] ;  /* 0x0000a800ff2877ac */ /* 0x000e240008000a00 */
.L_x_3891:
[----:B--2---:R-:W-:Y:S02]  /*4980*/  MOV R2, R148 ;  /* 0x0000009400027202 */ /* 0x004fe40000000f00 */
[----:B------:R-:W-:Y:S02]  /*4990*/  MOV R3, RZ ;  /* 0x000000ff00037202 */ /* 0x000fe40000000f00 */
[----:B------:R-:W-:Y:S02]  /*49a0*/  ISETP.GE.AND P6, PT, R146, UR23, PT ;  /* 0x0000001792007c0c */ /* 0x000fe4000bfc6270 */
[----:B------:R-:W-:Y:S01]  /*49b0*/  ISETP.GE.AND P4, PT, R145, UR23, PT ;  /* 0x0000001791007c0c */ /* 0x000fe2000bf86270 */
[C---:B01----:R-:W-:Y:S01]  /*49c0*/  IMAD.WIDE.U32 R4, R19.reuse, UR34, R2 ;  /* 0x0000002213047c25 */ /* 0x043fe2000f8e0002 */
[----:B------:R-:W-:Y:S02]  /*49d0*/  ISETP.GE.AND P5, PT, R144, UR23, PT ;  /* 0x0000001790007c0c */ /* 0x000fe4000bfa6270 */
[----:B------:R-:W-:Y:S01]  /*49e0*/  ISETP.GE.AND P3, PT, R142, UR23, PT ;  /* 0x000000178e007c0c */ /* 0x000fe2000bf66270 */
        /* <DEDUP_REMOVED lines=10> */
[----:B------:R-:W-:-:S02]  /*4a90*/  MOV R161, RZ ;  /* 0x000000ff00a17202 */ /* 0x000fc40000000f00 */
[----:B------:R-:W-:Y:S02]  /*4aa0*/  MOV R6, UR8 ;  /* 0x0000000800067c02 */ /* 0x000fe40008000f00 */
[----:B------:R-:W-:Y:S02]  /*4ab0*/  MOV R5, UR10 ;  /* 0x0000000a00057c02 */ /* 0x000fe40008000f00 */
[----:B------:R-:W-:Y:S02]  /*4ac0*/  MOV R169, RZ ;  /* 0x000000ff00a97202 */ /* 0x000fe40000000f00 */
[----:B------:R-:W-:Y:S02]  /*4ad0*/  MOV R171, RZ ;  /* 0x000000ff00ab7202 */ /* 0x000fe40000000f00 */
[----:B------:R-:W-:Y:S02]  /*4ae0*/  MOV R7, UR9 ;  /* 0x0000000900077c02 */ /* 0x000fe40008000f00 */
[----:B-----5:R-:W-:-:S04]  /*4af0*/  @!P2 PRMT R161, R158, 0x5410, RZ ;  /* 0x000054109ea1a816 */ /* 0x020fc800000000ff */
[----:B---3--:R-:W-:Y:S02]  /*4b00*/  @!P6 PRMT R161, R161, 0x5410, R4 ;  /* 0x00005410a1a1e816 */ /* 0x008fe40000000004 */
[----:B------:R-:W-:-:S05]  /*4b10*/  MOV R4, R6 ;  /* 0x0000000600047202 */ /* 0x000fca0000000f00 */
[----:B------:R-:W-:Y:S01]  /*4b20*/  IMAD.WIDE.U32 R4, R19, UR28, R4 ;  /* 0x0000001c13047c25 */ /* 0x000fe2000f8e0004 */
[----:B----4-:R-:W-:Y:S02]  /*4b30*/  @!P4 PRMT R169, R16, 0x5410, RZ ;  /* 0x0000541010a9c816 */ /* 0x010fe400000000ff */
[----:B--2---:R-:W-:Y:S01]  /*4b40*/  @!P0 PRMT R171, R17, 0x5410, RZ ;  /* 0x0000541011ab8816 */ /* 0x004fe200000000ff */
[----:B------:R-:W-:Y:S01]  /*4b50*/  IMAD R5, R19, UR29, R5 ;  /* 0x0000001d13057c24 */ /* 0x000fe2000f8e0205 */
[----:B------:R-:W-:Y:S02]  /*4b60*/  ISETP.GE.AND P6, PT, R141, UR23, PT ;  /* 0x000000178d007c0c */ /* 0x000fe4000bfc6270 */
[----:B------:R-:W-:Y:S02]  /*4b70*/  LEA R6, P0, R4, R10, 0x2 ;  /* 0x0000000a04067211 */ /* 0x000fe400078010ff */
[----:B------:R-:W-:Y:S02]  /*4b80*/  @!P5 PRMT R169, R169, 0x5410, R154 ;  /* 0x00005410a9a9d816 */ /* 0x000fe4000000009a */
[----:B------:R-:W-:-:S02]  /*4b90*/  ISETP.GE.AND P4, PT, R139, UR23, PT ;  /* 0x000000178b007c0c */ /* 0x000fc4000bf86270 */
[----:B------:R-:W-:Y:S02]  /*4ba0*/  ISETP.GE.AND P5, PT, R140, UR23, PT ;  /* 0x000000178c007c0c */ /* 0x000fe4000bfa6270 */
[----:B------:R-:W-:Y:S02]  /*4bb0*/  LEA.HI.X R7, R4, R11, R5, 0x2, P0 ;  /* 0x0000000b04077211 */ /* 0x000fe400000f1405 */
[----:B------:R-:W-:Y:S01]  /*4bc0*/  ISETP.GE.AND P0, PT, R137, UR23, PT ;  /* 0x0000001789007c0c */ /* 0x000fe2000bf06270 */
[----:B------:R-:W2:Y:S01]  /*4bd0*/  @!P6 LDG.E.U16 R163, desc[UR24][R2.64+0x180] ;  /* 0x0001801802a3e981 */ /* 0x000ea2000c1e1500 */
[----:B------:R-:W-:Y:S02]  /*4be0*/  @!P3 PRMT R171, R171, 0x5410, R156 ;  /* 0x00005410ababb816 */ /* 0x000fe4000000009c */
[----:B------:R-:W-:Y:S01]  /*4bf0*/  ISETP.GE.AND P3, PT, R138, UR23, PT ;  /* 0x000000178a007c0c */ /* 0x000fe2000bf66270 */
[----:B------:R0:W3:Y:S04]  /*4c00*/  LDG.E R154, desc[UR24][R6.64] ;  /* 0x00000018069a7981 */ /* 0x0000e8000c1e1900 */
[----:B------:R-:W4:Y:S04]  /*4c10*/  @!P4 LDG.E.U16 R158, desc[UR24][R2.64+0x200] ;  /* 0x00020018029ec981 */ /* 0x000f28000c1e1500 */
[----:B------:R-:W5:Y:S04]  /*4c20*/  @!P5 LDG.E.U16 R156, desc[UR24][R2.64+0x1c0] ;  /* 0x0001c018029cd981 */ /* 0x000f68000c1e1500 */
[----:B------:R-:W3:Y:S04]  /*4c30*/  @!P0 LDG.E.U16 R162, desc[UR24][R2.64+0x280] ;  /* 0x0002801802a28981 */ /* 0x000ee8000c1e1500 */
[----:B------:R-:W3:Y:S01]  /*4c40*/  @!P3 LDG.E.U16 R160, desc[UR24][R2.64+0x240] ;  /* 0x0002401802a0b981 */ /* 0x000ee2000c1e1500 */
[----:B------:R-:W-:-:S02]  /*4c50*/  MOV R16, UR6 ;  /* 0x0000000600107c02 */ /* 0x000fc40008000f00 */
[----:B------:R-:W-:Y:S02]  /*4c60*/  MOV R5, UR12 ;  /* 0x0000000c00057c02 */ /* 0x000fe40008000f00 */
[----:B------:R-:W-:Y:S02]  /*4c70*/  MOV R4, R16 ;  /* 0x0000001000047202 */ /* 0x000fe40000000f00 */
[----:B------:R-:W-:-:S03]  /*4c80*/  MOV R173, RZ ;  /* 0x000000ff00ad7202 */ /* 0x000fc60000000f00 */
[C---:B------:R-:W-:Y:S01]  /*4c90*/  IMAD.WIDE.U32 R4, R19.reuse, UR30, R4 ;  /* 0x0000001e13047c25 */ /* 0x040fe2000f8e0004 */
[----:B------:R-:W-:Y:S02]  /*4ca0*/  MOV R17, UR7 ;  /* 0x0000000700117c02 */ /* 0x000fe40008000f00 */
[----:B------:R-:W-:Y:S01]  /*4cb0*/  MOV R17, RZ ;  /* 0x000000ff00117202 */ /* 0x000fe20000000f00 */
[----:B0-----:R-:W-:Y:S01]  /*4cc0*/  IMAD R7, R19, UR31, R5 ;  /* 0x0000001f13077c24 */ /* 0x001fe2000f8e0205 */
[----:B------:R-:W-:Y:S02]  /*4cd0*/  MOV R5, RZ ;  /* 0x000000ff00057202 */ /* 0x000fe40000000f00 */
[----:B--2---:R-:W-:Y:S02]  /*4ce0*/  @!P6 PRMT R173, R163, 0x5410, RZ ;  /* 0x00005410a3ade816 */ /* 0x004fe400000000ff */
[----:B------:R-:W-:Y:S02]  /*4cf0*/  ISETP.GE.AND P6, PT, R136, UR23, PT ;  /* 0x0000001788007c0c */ /* 0x000fe4000bfc6270 */
[----:B----4-:R-:W-:-:S02]  /*4d00*/  @!P4 PRMT R17, R158, 0x5410, RZ ;  /* 0x000054109e11c816 */ /* 0x010fc400000000ff */
[----:B------:R-:W-:Y:S02]  /*4d10*/  ISETP.GE.AND P4, PT, R135, UR23, PT ;  /* 0x0000001787007c0c */ /* 0x000fe4000bf86270 */
[----:B-----5:R-:W-:Y:S02]  /*4d20*/  @!P5 PRMT R173, R173, 0x5410, R156 ;  /* 0x00005410adadd816 */ /* 0x020fe4000000009c */
[----:B------:R-:W-:Y:S02]  /*4d30*/  LEA R6, P5, R4, R12, 0x2 ;  /* 0x0000000c04067211 */ /* 0x000fe400078a10ff */
[----:B---3--:R-:W-:Y:S02]  /*4d40*/  @!P0 PRMT R5, R162, 0x5410, RZ ;  /* 0x00005410a2058816 */ /* 0x008fe400000000ff */
[----:B------:R-:W-:Y:S02]  /*4d50*/  ISETP.GE.AND P0, PT, R133, UR23, PT ;  /* 0x0000001785007c0c */ /* 0x000fe4000bf06270 */
[----:B------:R-:W-:-:S02]  /*4d60*/  @!P3 PRMT R17, R17, 0x5410, R160 ;  /* 0x000054101111b816 */ /* 0x000fc400000000a0 */
[----:B------:R-:W-:Y:S01]  /*4d70*/  ISETP.GE.AND P3, PT, R134, UR23, PT ;  /* 0x0000001786007c0c */ /* 0x000fe2000bf66270 */
[----:B------:R-:W2:Y:S01]  /*4d80*/  @!P4 LDG.E.U16 R16, desc[UR24][R2.64+0x300] ;  /* 0x000300180210c981 */ /* 0x000ea2000c1e1500 */
[----:B------:R-:W-:Y:S02]  /*4d90*/  LEA.HI.X R7, R4, R13, R7, 0x2, P5 ;  /* 0x0000000d04077211 */ /* 0x000fe400028f1407 */
[----:B------:R-:W-:Y:S01]  /*4da0*/  ISETP.GE.AND P5, PT, R132, UR23, PT ;  /* 0x0000001784007c0c */ /* 0x000fe2000bfa6270 */
[----:B------:R-:W3:Y:S04]  /*4db0*/  @!P6 LDG.E.U16 R4, desc[UR24][R2.64+0x2c0] ;  /* 0x0002c0180204e981 */ /* 0x000ee8000c1e1500 */
[----:B------:R-:W4:Y:S04]  /*4dc0*/  @!P0 LDG.E.U16 R158, desc[UR24][R2.64+0x380] ;  /* 0x00038018029e8981 */ /* 0x000f28000c1e1500 */
[----:B------:R-:W5:Y:S04]  /*4dd0*/  @!P3 LDG.E.U16 R156, desc[UR24][R2.64+0x340] ;  /* 0x00034018029cb981 */ /* 0x000f68000c1e1500 */
[----:B------:R0:W5:Y:S04]  /*4de0*/  @!P5 LDG.E.U16 R175, desc[UR24][R2.64+0x3c0] ;  /* 0x0003c01802afd981 */ /* 0x000168000c1e1500 */
[----:B------:R1:W5:Y:S01]  /*4df0*/  LDG.E R192, desc[UR24][R6.64] ;  /* 0x0000001806c07981 */ /* 0x000362000c1e1900 */
[----:B0-----:R-:W-:-:S02]  /*4e00*/  PRMT R2, R161, 0x7632, R2 ;  /* 0x00007632a1027816 */ /* 0x001fc40000000002 */
[----:B------:R-:W-:Y:S01]  /*4e10*/  PRMT R3, R169, 0x7632, R3 ;  /* 0x00007632a9037816 */ /* 0x000fe20000000003 */
[----:B------:R0:W-:Y:S04]  /*4e20*/  STS.U16 [R130], R161 ;  /* 0x000000a182007388 */ /* 0x0001e80000000400 */
[----:B------:R-:W-:Y:S01]  /*4e30*/  STS.U16 [R129+0x40], R2 ;  /* 0x0000400281007388 */ /* 0x000fe20000000400 */
[----:B-1----:R-:W-:-:S03]  /*4e40*/  PRMT R6, R171, 0x7632, R6 ;  /* 0x00007632ab067816 */ /* 0x002fc60000000006 */
[----:B------:R-:W-:Y:S04]  /*4e50*/  STS.U16 [R128+0x80], R169 ;  /* 0x000080a980007388 */ /* 0x000fe80000000400 */
[----:B------:R1:W-:Y:S01]  /*4e60*/  STS.U16 [R127+0xc0], R3 ;  /* 0x0000c0037f007388 */ /* 0x0003e20000000400 */
[----:B------:R-:W-:Y:S02]  /*4e70*/  PRMT R7, R173, 0x7632, R7 ;  /* 0x00007632ad077816 */ /* 0x000fe40000000007 */
[----:B0-----:R-:W-:Y:S01]  /*4e80*/  PRMT R161, R17, 0x7632, R161 ;  /* 0x0000763211a17816 */ /* 0x001fe200000000a1 */
[----:B------:R-:W-:Y:S01]  /*4e90*/  STS.U16 [R126+0x100], R171 ;  /* 0x000100ab7e007388 */ /* 0x000fe20000000400 */
[----:B-1----:R-:W-:-:S03]  /*4ea0*/  CS2R R2, SRZ ;  /* 0x0000000000027805 */ /* 0x002fc6000001ff00 */
[----:B------:R-:W-:Y:S04]  /*4eb0*/  STS.U16 [R125+0x140], R6 ;  /* 0x000140067d007388 */ /* 0x000fe80000000400 */
[----:B------:R-:W-:Y:S04]  /*4ec0*/  STS.U16 [R124+0x180], R173 ;  /* 0x000180ad7c007388 */ /* 0x000fe80000000400 */
[----:B------:R-:W-:Y:S04]  /*4ed0*/  STS.U16 [R123+0x1c0], R7 ;  /* 0x0001c0077b007388 */ /* 0x000fe80000000400 */
[----:B------:R-:W-:Y:S04]  /*4ee0*/  STS.U16 [R122+0x200], R17 ;  /* 0x000200117a007388 */ /* 0x000fe80000000400 */
[----:B------:R0:W-:Y:S01]  /*4ef0*/  STS.U16 [R121+0x240], R161 ;  /* 0x000240a179007388 */ /* 0x0001e20000000400 */
[----:B------:R-:W1:Y:S01]  /*4f00*/  S2UR UR20, SR_CgaCtaId ;  /* 0x00000000001479c3 */ /* 0x000e620000008800 */
[----:B------:R-:W-:Y:S01]  /*4f10*/  FMUL.FTZ R162, R154, 1.4426950216293334961 ;  /* 0x3fb8aa3b9aa27820 */ /* 0x000fe20000410000 */
[----:B------:R-:W-:-:S03]  /*4f20*/  USHF.L.U32 UR33, UR11, 0x8, URZ ;  /* 0x000000080b217899 */ /* 0x000fc600080006ff */
[----:B------:R-:W-:Y:S01]  /*4f30*/  FMUL.FTZ R198, R162, R90 ;  /* 0x0000005aa2c67220 */ /* 0x000fe20000410000 */
[----:B------:R-:W-:-:S04]  /*4f40*/  UIADD3 UR19, UPT, UPT, UR33, -0x100, URZ ;  /* 0xffffff0021137890 */ /* 0x000fc8000fffe0ff */
[----:B------:R-:W-:Y:S01]  /*4f50*/  ULOP3.LUT UR19, UR19, 0x100, URZ, 0xc0, !UPT ;  /* 0x0000010013137892 */ /* 0x000fe2000f8ec0ff */
[----:B------:R-:W5:Y:S01]  /*4f60*/  MUFU.EX2 R198, R198 ;  /* 0x000000c600c67308 */ /* 0x000f620000000800 */
        /* <DEDUP_REMOVED lines=14> */
[----:B0-----:R-:W-:Y:S01]  /*5050*/  IADD3 R161, PT, PT, R150, 0x200, RZ ;  /* 0x0000020096a17810 */ /* 0x001fe20007ffe0ff */
[C---:B------:R-:W-:Y:S01]  /*5060*/  FMUL.FTZ R183, R162.reuse, R47 ;  /* 0x0000002fa2b77220 */ /* 0x040fe20000410000 */
[----:B------:R-:W-:Y:S01]  /*5070*/  FMUL.FTZ R181, R162, R43 ;  /* 0x0000002ba2b57220 */ /* 0x000fe20000410000 */
[----:B-1----:R-:W-:Y:S01]  /*5080*/  ULEA UR32, UR20, UR32, 0x18 ;  /* 0x0000002014207291 */ /* 0x002fe2000f8ec0ff */
[----:B------:R-:W0:Y:S08]  /*5090*/  MUFU.EX2 R165, R165 ;  /* 0x000000a500a57308 */ /* 0x000e300000000800 */
        /* <DEDUP_REMOVED lines=16> */
[--C-:B---3--:R-:W-:Y:S02]  /*51a0*/  @!P6 PRMT R5, R5, 0x5410, R4.reuse ;  /* 0x000054100505e816 */ /* 0x108fe40000000004 */
[----:B----4-:R-:W-:Y:S02]  /*51b0*/  @!P0 PRMT R2, R158, 0x5410, RZ ;  /* 0x000054109e028816 */ /* 0x010fe400000000ff */
[----:B------:R-:W-:Y:S02]  /*51c0*/  PRMT R4, R5, 0x7632, R4 ;  /* 0x0000763205047816 */ /* 0x000fe40000000004 */
[----:B-----5:R-:W-:Y:S01]  /*51d0*/  @!P3 PRMT R3, R3, 0x5410, R156 ;  /* 0x000054100303b816 */ /* 0x020fe2000000009c */
[----:B------:R2:W-:Y:S01]  /*51e0*/  STS.U16 [R120+0x280], R5 ;  /* 0x0002800578007388 */ /* 0x0005e20000000400 */
[----:B------:R-:W-:Y:S02]  /*51f0*/  @!P5 PRMT R2, R2, 0x5410, R175 ;  /* 0x000054100202d816 */ /* 0x000fe400000000af */
[----:B------:R-:W-:Y:S01]  /*5200*/  PRMT R6, R3, 0x7632, R6 ;  /* 0x0000763203067816 */ /* 0x000fe20000000006 */
[----:B------:R-:W-:Y:S01]  /*5210*/  STS.U16 [R119+0x2c0], R4 ;  /* 0x0002c00477007388 */ /* 0x000fe20000000400 */
[----:B--2---:R-:W-:-:S03]  /*5220*/  PRMT R5, R2, 0x7632, R5 ;  /* 0x0000763202057816 */ /* 0x004fc60000000005 */
[----:B------:R-:W-:Y:S04]  /*5230*/  STS.U16 [R118+0x300], R3 ;  /* 0x0003000376007388 */ /* 0x000fe80000000400 */
[----:B------:R-:W-:Y:S04]  /*5240*/  STS.U16 [R117+0x340], R6 ;  /* 0x0003400675007388 */ /* 0x000fe80000000400 */
[----:B------:R2:W-:Y:S04]  /*5250*/  STS.U16 [R115+0x380], R2 ;  /* 0x0003800273007388 */ /* 0x0005e80000000400 */
[----:B------:R-:W-:Y:S01]  /*5260*/  STS.U16 [R116+0x3c0], R5 ;  /* 0x0003c00574007388 */ /* 0x000fe20000000400 */
[----:B------:R-:W-:-:S03]  /*5270*/  NOP ;  /* 0x0000000000007918 */ /* 0x000fc60000000000 */
[----:B------:R-:W3:Y:S04]  /*5280*/  LDS.U16 R205, [R106+0x10] ;  /* 0x000010006acd7984 */ /* 0x000ee80000000400 */
[----:B------:R-:W4:Y:S04]  /*5290*/  LDS.U16 R201, [R104+0x14] ;  /* 0x0000140068c97984 */ /* 0x000f280000000400 */
[----:B------:R-:W5:Y:S04]  /*52a0*/  LDS.U16 R221, [R114] ;  /* 0x0000000072dd7984 */ /* 0x000f680000000400 */
        /* <DEDUP_REMOVED lines=13> */
[----:B------:R-:W-:-:S02]  /*5380*/  ISETP.NE.AND P0, PT, R150, RZ, PT ;  /* 0x000000ff9600720c */ /* 0x000fc40003f05270 */
[----:B--2---:R-:W-:Y:S02]  /*5390*/  IADD3 R2, PT, PT, R19, UR19, RZ ;  /* 0x0000001313027c10 */ /* 0x004fe4000fffe0ff */
        /* <DEDUP_REMOVED lines=62> */
.L_x_3848:
[----:B------:R-:W-:-:S06]  /*5780*/  LEA R164, R150, UR32, 0x2 ;  /* 0x0000002096a47c11 */ /* 0x000fcc000f8e10ff */
[----:B------:R-:W0:Y:S02]  /*5790*/  LDS R164, [R164+0x2514] ;  /* 0x00251400a4a47984 */ /* 0x000e240000000800 */
.L_x_3849:
[----:B------:R-:W-:Y:S05]  /*57a0*/  BSYNC.RECONVERGENT B0 ;  /* 0x0000000000007941 */ /* 0x000fea0003800200 */
.L_x_3847:
        /* <DEDUP_REMOVED lines=37> */
[----:B------:R-:W-:Y:S01]  /*5a00*/  ISETP.GT.U32.AND P3, PT, R150, 0x1f, PT ;  /* 0x0000001f9600780c */ /* 0x000fe20003f64070 */
[----:B------:R-:W-:Y:S01]  /*5a10*/  FMUL.FTZ R4, R190, R5 ;  /* 0x00000005be047220 */ /* 0x000fe20000410000 */
[----:B------:R-:W-:Y:S01]  /*5a20*/  FFMA.FTZ R6, R189, R6, R216 ;  /* 0x00000006bd067223 */ /* 0x000fe200000100d8 */
[----:B------:R-:W-:Y:S01]  /*5a30*/  FMUL.FTZ R206, R44, R43 ;  /* 0x0000002b2cce7220 */ /* 0x000fe20000410000 */
[----:B------:R-:W-:Y:S01]  /*5a40*/  LOP3.LUT R186, R186, 0xfffffffb, RZ, 0xc0, !PT ;  /* 0xfffffffbbaba7812 */ /* 0x000fe200078ec0ff */
[----:B------:R-:W-:Y:S01]  /*5a50*/  FMUL.FTZ R5, R191, R4 ;  /* 0x00000004bf057220 */ /* 0x000fe20000410000 */
[----:B------:R-:W-:-:S03]  /*5a60*/  FFMA.FTZ R6, R182, R6, R231 ;  /* 0x00000006b6067223 */ /* 0x000fc600000100e7 */
[----:B------:R-:W-:Y:S01]  /*5a70*/  FMUL.FTZ R4, R188, R5 ;  /* 0x00000005bc047220 */ /* 0x000fe20000410000 */
[----:B------:R-:W-:-:S03]  /*5a80*/  FFMA.FTZ R6, R187, R6, R212 ;  /* 0x00000006bb067223 */ /* 0x000fc600000100d4 */
[----:B------:R-:W-:Y:S01]  /*5a90*/  FMUL.FTZ R5, R189, R4 ;  /* 0x00000004bd057220 */ /* 0x000fe20000410000 */
[----:B------:R-:W-:Y:S01]  /*5aa0*/  FFMA.FTZ R6, R180, R6, R233 ;  /* 0x00000006b4067223 */ /* 0x000fe200000100e9 */
[----:B------:R-:W-:Y:S02]  /*5ab0*/  @P3 LOP3.LUT R186, R186, 0x4, RZ, 0xfc, !PT ;  /* 0x00000004baba3812 */ /* 0x000fe400078efcff */
[----:B------:R-:W-:Y:S01]  /*5ac0*/  FMUL.FTZ R4, R182, R5 ;  /* 0x00000005b6047220 */ /* 0x000fe20000410000 */
[----:B------:R-:W-:-:S03]  /*5ad0*/  FFMA.FTZ R6, R185, R6, R210 ;  /* 0x00000006b9067223 */ /* 0x000fc600000100d2 */
        /* <DEDUP_REMOVED lines=48> */
.L_x_3909:
[----:B------:R-:W-:Y:S01]  /*5de0*/  ISETP.GE.AND P3, PT, R131, 0x10, PT ;  /* 0x000000108300780c */ /* 0x000fe20003f66270 */
[----:B----4-:R-:W-:Y:S01]  /*5df0*/  FFMA.FTZ R4, R222, R4, R5 ;  /* 0x00000004de047223 */ /* 0x010fe20000010005 */
[----:B------:R-:W-:-:S04]  /*5e00*/  UMOV UR19, 0xffffffff ;  /* 0xffffffff00137882 */ /* 0x000fc80000000000 */
[----:B------:R-:W-:-:S07]  /*5e10*/  FSEL R224, R5, R4, !P3 ;  /* 0x0000000405e07208 */ /* 0x000fce0005800000 */
[----:B-1-3--:R-:W-:Y:S01]  /*5e20*/  @P3 FMUL.FTZ R222, R222, R235 ;  /* 0x000000ebdede3220 */ /* 0x00afe20000410000 */
[----:B------:R-:W-:Y:S06]  /*5e30*/  BRA.DIV UR19, `(.L_x_3852) ;  /* 0x0000004a13ec7947 */ /* 0x000fec000b800000 */
.L_x_3912:
[----:B------:R-:W-:-:S03]  /*5e40*/  UMOV UR19, 0xffffffff ;  /* 0xffffffff00137882 */ /* 0x000fc60000000000 */
[----:B------:R-:W-:Y:S05]  /*5e50*/  BRA.DIV UR19, `(.L_x_3853) ;  /* 0x0000004e130c7947 */ /* 0x000fea000b800000 */
.L_x_3915:
[----:B------:R-:W-:-:S03]  /*5e60*/  UMOV UR19, 0xffffffff ;  /* 0xffffffff00137882 */ /* 0x000fc60000000000 */
[----:B------:R-:W-:Y:S05]  /*5e70*/  BRA.DIV UR19, `(.L_x_3854) ;  /* 0x0000004e132c7947 */ /* 0x000fea000b800000 */
[----:B------:R-:W1:Y:S04]  /*5e80*/  SHFL.UP PT, R222, R222, 0x1, RZ ;  /* 0x04200000dede7989 */ /* 0x000e6800000e00ff */
[----:B------:R3:W4:Y:S04]  /*5e90*/  SHFL.UP PT, R235, R224, 0x1, RZ ;  /* 0x04200000e0eb7989 */ /* 0x00072800000e00ff */
[----:B-----5:R3:W0:Y:S04]  /*5ea0*/  SHFL.IDX PT, R4, R2, RZ, 0x1f ;  /* 0x00001fff02047589 */ /* 0x02062800000e0000 */
[----:B------:R3:W0:Y:S02]  /*5eb0*/  SHFL.IDX PT, R5, R3, RZ, 0x1f ;  /* 0x00001fff03057589 */ /* 0x00062400000e0000 */
.L_x_3921:
[----:B------:R-:W5:Y:S01]  /*5ec0*/  LDS.64 R6, [R196+0x1900] ;  /* 0x00190000c4067984 */ /* 0x000f620000000a00 */
[C---:B01--4-:R-:W-:Y:S01]  /*5ed0*/  @P0 FFMA.FTZ R5, R222.reuse, R5, R235 ;  /* 0x00000005de050223 */ /* 0x053fe200000100eb */
[----:B------:R-:W-:-:S03]  /*5ee0*/  @P0 FMUL.FTZ R4, R222, R4 ;  /* 0x00000004de040220 */ /* 0x000fc60000410000 */
[-C--:B-----5:R-:W-:Y:S01]  /*5ef0*/  FFMA.FTZ R7, R5, R6.reuse, R7 ;  /* 0x0000000605077223 */ /* 0x0a0fe20000010007 */
[----:B------:R-:W-:-:S05]  /*5f00*/  FMUL.FTZ R6, R4, R6 ;  /* 0x0000000604067220 */ /* 0x000fca0000410000 */
[----:B------:R4:W-:Y:S02]  /*5f10*/  STS.128 [R196+0x1900], R4 ;  /* 0x00190004c4007388 */ /* 0x0009e40000000c00 */
.L_x_3850:
[----:B------:R-:W-:Y:S05]  /*5f20*/  WARPSYNC.ALL ;  /* 0x0000000000007948 */ /* 0x000fea0003800000 */
[----:B------:R-:W-:Y:S01]  /*5f30*/  BAR.SYNC.DEFER_BLOCKING 0x0 ;  /* 0x0000000000007b1d */ /* 0x000fe20000010000 */
[C---:B012-4-:R-:W-:Y:S01]  /*5f40*/  FMUL.FTZ R4, R181.reuse, R164 ;  /* 0x000000a4b5047220 */ /* 0x057fe20000410000 */
[----:B---3-5:R-:W-:Y:S01]  /*5f50*/  FFMA.FTZ R3, R181, R169, R166 ;  /* 0x000000a9b5037223 */ /* 0x028fe200000100a6 */
[----:B------:R-:W-:Y:S01]  /*5f60*/  UISETP.GE.AND UP0, UPT, UR11, UR42, UPT ;  /* 0x0000002a0b00728c */ /* 0x000fe2000bf06270 */
[----:B------:R-:W-:Y:S01]  /*5f70*/  ISETP.GT.U32.AND P3, PT, R150, 0x1f, PT ;  /* 0x0000001f9600780c */ /* 0x000fe20003f64070 */
[C---:B------:R-:W-:Y:S01]  /*5f80*/  FMUL.FTZ R4, R183.reuse, R4 ;  /* 0x00000004b7047220 */ /* 0x040fe20000410000 */
[----:B------:R-:W-:-:S03]  /*5f90*/  FFMA.FTZ R3, R183, R3, R168 ;  /* 0x00000003b7037223 */ /* 0x000fc600000100a8 */
[C---:B------:R-:W-:Y:S01]  /*5fa0*/  FMUL.FTZ R5, R185.reuse, R4 ;  /* 0x00000004b9057220 */ /* 0x040fe20000410000 */
[----:B------:R-:W-:Y:S01]  /*5fb0*/  FFMA.FTZ R3, R185, R3, R170 ;  /* 0x00000003b9037223 */ /* 0x000fe200000100aa */
[----:B------:R-:W-:Y:S02]  /*5fc0*/  PLOP3.LUT P0, PT, PT, PT, UP0, 0x80, 0x8 ;  /* 0x000000000008781c */ /* 0x000fe40003f0f008 */
[C---:B------:R-:W-:Y:S01]  /*5fd0*/  FMUL.FTZ R4, R180.reuse, R5 ;  /* 0x00000005b4047220 */ /* 0x040fe20000410000 */
[----:B------:R-:W-:Y:S01]  /*5fe0*/  FFMA.FTZ R3, R180, R3, R171 ;  /* 0x00000003b4037223 */ /* 0x000fe200000100ab */
[----:B------:R-:W-:Y:S02]  /*5ff0*/  ISETP.NE.OR P0, PT, R184, RZ, P0 ;  /* 0x000000ffb800720c */ /* 0x000fe40000705670 */
[C---:B------:R-:W-:Y:S01]  /*6000*/  FMUL.FTZ R5, R187.reuse, R4 ;  /* 0x00000004bb057220 */ /* 0x040fe20000410000 */
[----:B------:R-:W-:-:S04]  /*6010*/  FFMA.FTZ R3, R187, R3, R172 ;  /* 0x00000003bb037223 */ /* 0x000fc800000100ac */
[----:B------:R-:W-:Y:S01]  /*6020*/  FFMA.FTZ R3, R182, R3, R173 ;  /* 0x00000003b6037223 */ /* 0x000fe200000100ad */
[----:B------:R-:W0:Y:S03]  /*6030*/  LDS R2, [R147+0x1904] ;  /* 0x0019040093027984 */ /* 0x000e260000000800 */
[----:B------:R-:W-:Y:S02]  /*6040*/  FFMA.FTZ R3, R189, R3, R174 ;  /* 0x00000003bd037223 */ /* 0x000fe400000100ae */
[----:B------:R-:W-:Y:S02]  /*6050*/  @!P0 LEA R6, R19, UR32, 0x3 ;  /* 0x0000002013068c11 */ /* 0x000fe4000f8e18ff */
[----:B------:R-:W-:Y:S01]  /*6060*/  FFMA.FTZ R3, R188, R3, R175 ;  /* 0x00000003bc037223 */ /* 0x000fe200000100af */
[----:B0-----:R-:W-:Y:S01]  /*6070*/  FFMA.FTZ R198, R198, R2, R225 ;  /* 0x00000002c6c67223 */ /* 0x001fe200000100e1 */
[----:B------:R-:W-:-:S03]  /*6080*/  FMUL.FTZ R2, R182, R5 ;  /* 0x00000005b6027220 */ /* 0x000fc60000410000 */
[----:B------:R-:W-:Y:S01]  /*6090*/  FFMA.FTZ R194, R165, R198, R194 ;  /* 0x000000c6a5c27223 */ /* 0x000fe200000100c2 */
[----:B------:R-:W-:Y:S01]  /*60a0*/  FMUL.FTZ R5, R189, R2 ;  /* 0x00000002bd057220 */ /* 0x000fe20000410000 */
[----:B------:R-:W-:Y:S02]  /*60b0*/  HFMA2 R2, -RZ, RZ, 1.875, 0 ;  /* 0x3f800000ff027431 */ /* 0x000fe400000001ff */
[----:B------:R-:W-:Y:S01]  /*60c0*/  FFMA.FTZ R196, R160, R194, R223 ;  /* 0x000000c2a0c47223 */ /* 0x000fe200000100df */
[----:B------:R-:W-:-:S03]  /*60d0*/  FMUL.FTZ R4, R188, R5 ;  /* 0x00000005bc047220 */ /* 0x000fc60000410000 */
[----:B------:R-:W-:Y:S01]  /*60e0*/  FFMA.FTZ R223, R163, R196, R200 ;  /* 0x000000c4a3df7223 */ /* 0x000fe200000100c8 */
[C---:B------:R-:W-:Y:S01]  /*60f0*/  FMUL.FTZ R5, R191.reuse, R4 ;  /* 0x00000004bf057220 */ /* 0x040fe20000410000 */
[----:B------:R-:W-:Y:S01]  /*6100*/  FFMA.FTZ R4, R191, R3, R176 ;  /* 0x00000003bf047223 */ /* 0x000fe200000100b0 */
[----:B------:R-:W-:Y:S01]  /*6110*/  MOV R3, RZ ;  /* 0x000000ff00037202 */ /* 0x000fe20000000f00 */
[----:B------:R-:W-:Y:S01]  /*6120*/  FFMA.FTZ R225, R167, R223, R202 ;  /* 0x000000dfa7e17223 */ /* 0x000fe200000100ca */
[C---:B------:R-:W-:Y:S01]  /*6130*/  FMUL.FTZ R202, R190.reuse, R5 ;  /* 0x00000005beca7220 */ /* 0x040fe20000410000 */
[C---:B------:R-:W-:Y:S02]  /*6140*/  FFMA.FTZ R5, R190.reuse, R4, R177 ;  /* 0x00000004be057223 */ /* 0x040fe400000100b1 */
[C---:B------:R-:W-:Y:S01]  /*6150*/  FFMA.FTZ R200, R193.reuse, R225, R204 ;  /* 0x000000e1c1c87223 */ /* 0x040fe200000100cc */
[C---:B------:R-:W-:Y:S01]  /*6160*/  FMUL.FTZ R4, R193.reuse, R202 ;  /* 0x000000cac1047220 */ /* 0x040fe20000410000 */
[----:B------:R-:W-:Y:S01]  /*6170*/  FFMA.FTZ R5, R193, R5, R178 ;  /* 0x00000005c1057223 */ /* 0x000fe200000100b2 */
[----:B------:R0:W1:Y:S01]  /*6180*/  @!P0 LDS.64 R2, [R6+0x2610] ;  /* 0x0026100006028984 */ /* 0x0000620000000a00 */
        /* <DEDUP_REMOVED lines=20> */
[----:B0-----:R-:W-:Y:S05]  /*62d0*/  @P3 BRA `(.L_x_3855) ;  /* 0x0000000000f43947 */ /* 0x001fea0003800000 */
        /* <DEDUP_REMOVED lines=8> */
[----:B------:R-:W-:-:S03]  /*6360*/  IMAD.MOV.U32 R4, RZ, RZ, R7 ;  /* 0x000000ffff047224 */ /* 0x000fc600078e0007 */
[----:B------:R-:W2:Y:S04]  /*6370*/  SHFL.DOWN PT, R212, R7, 0x1, 0x1f ;  /* 0x08201f0007d47f89 */ /* 0x000ea800000e0000 */
[----:B-1----:R-:W-:Y:S04]  /*6380*/  SHFL.IDX PT, R214, R2, RZ, 0x1f ;  /* 0x00001fff02d67589 */ /* 0x002fe800000e0000 */
[----:B------:R-:W-:Y:S01]  /*6390*/  SHFL.IDX PT, R216, R3, RZ, 0x1f ;  /* 0x00001fff03d87589 */ /* 0x000fe200000e0000 */
[----:B0-----:R-:W-:Y:S01]  /*63a0*/  @P0 FMUL.FTZ R208, R208, R5 ;  /* 0x00000005d0d00220 */ /* 0x001fe20000410000 */
[----:B--2---:R-:W-:-:S04]  /*63b0*/  @P0 FFMA.FTZ R212, R5, R212, R4 ;  /* 0x000000d405d40223 */ /* 0x004fc80000010004 */
        /* <DEDUP_REMOVED lines=37> */
.L_x_3938:
[----:B------:R-:W0:Y:S01]  /*6610*/  LDS.64 R4, [R206+0x1b18] ;  /* 0x001b1800ce047984 */ /* 0x000e220000000a00 */
[----:B------:R-:W-:Y:S02]  /*6620*/  MOV R7, R216 ;  /* 0x000000d800077202 */ /* 0x000fe40000000f00 */
[----:B------:R-:W-:Y:S02]  /*6630*/  MOV R6, R214 ;  /* 0x000000d600067202 */ /* 0x000fe40000000f00 */
[----:B------:R-:W-:Y:S01]  /*6640*/  MOV R3, R222 ;  /* 0x000000de00037202 */ /* 0x000fe20000000f00 */
[C---:B--23--:R-:W-:Y:S01]  /*6650*/  @P0 FFMA.FTZ R7, R212.reuse, R7, R243 ;  /* 0x00000007d4070223 */ /* 0x04cfe200000100f3 */
[----:B------:R-:W-:Y:S01]  /*6660*/  MOV R2, R208 ;  /* 0x000000d000027202 */ /* 0x000fe20000000f00 */
[----:B------:R-:W-:Y:S02]  /*6670*/  @P0 FMUL.FTZ R6, R212, R6 ;  /* 0x00000006d4060220 */ /* 0x000fe40000410000 */
[----:B0-----:R-:W-:-:S02]  /*6680*/  FFMA.FTZ R5, R4, R7, R5 ;  /* 0x0000000704057223 */ /* 0x001fc40000010005 */
[----:B------:R-:W-:-:S05]  /*6690*/  FMUL.FTZ R4, R4, R6 ;  /* 0x0000000604047220 */ /* 0x000fca0000410000 */
[----:B------:R0:W-:Y:S02]  /*66a0*/  STS.128 [R206+0x1b10], R4 ;  /* 0x001b1004ce007388 */ /* 0x0001e40000000c00 */
.L_x_3855:
        /* <DEDUP_REMOVED lines=17> */
[----:B------:R-:W-:-:S02]  /*67c0*/  HFMA2 R5, -RZ, RZ, 0, 0 ;  /* 0x00000000ff057431 */ /* 0x000fc400000001ff */
[----:B------:R-:W-:Y:S01]  /*67d0*/  FMUL.FTZ R201, R201, R231 ;  /* 0x000000e7c9c97220 */ /* 0x000fe20000410000 */
        /* <DEDUP_REMOVED lines=10> */
[----:B------:R-:W-:-:S02]  /*6880*/  IMAD R208, R208, UR36, RZ ;  /* 0x00000024d0d07c24 */ /* 0x000fc4000f8e02ff */
[----:B------:R-:W-:Y:S01]  /*6890*/  FMUL.FTZ R158, R158, R239 ;  /* 0x000000ef9e9e7220 */ /* 0x000fe20000410000 */
[----:B------:R-:W-:Y:S01]  /*68a0*/  BSSY.RECONVERGENT B0, `(.L_x_3857) ;  /* 0x0000074000007945 */ /* 0x000fe20003800200 */
[----:B------:R-:W-:-:S04]  /*68b0*/  FFMA.FTZ R4, R46, R209, R211 ;  /* 0x000000d12e047223 */ /* 0x000fc800000100d3 */
[----:B------:R-:W-:-:S04]  /*68c0*/  FFMA.FTZ R207, R45, R207, R4 ;  /* 0x000000cf2dcf7223 */ /* 0x000fc80000010004 */
[----:B------:R-:W-:Y:S01]  /*68d0*/  FFMA.FTZ R4, R42, R205, R207 ;  /* 0x000000cd2a047223 */ /* 0x000fe200000100cf */
[----:B------:R-:W-:Y:S01]  /*68e0*/  SHF.L.U32 R205, R150, 0x4, RZ ;  /* 0x0000000496cd7819 */ /* 0x000fe200000006ff */
[----:B------:R-:W-:Y:S02]  /*68f0*/  FMUL.FTZ R207, R192, R233 ;  /* 0x000000e9c0cf7220 */ /* 0x000fe40000410000 */
[----:B------:R-:W-:Y:S01]  /*6900*/  FFMA.FTZ R203, R41, R203, R4 ;  /* 0x000000cb29cb7223 */ /* 0x000fe20000010004 */
[----:B------:R-:W-:Y:S01]  /*6910*/  MOV R4, R150 ;  /* 0x0000009600047202 */ /* 0x000fe20000000f00 */
[----:B------:R-:W-:Y:S02]  /*6920*/  FMUL.FTZ R207, R38, R207 ;  /* 0x000000cf26cf7220 */ /* 0x000fe40000410000 */
[----:B------:R-:W-:Y:S01]  /*6930*/  FFMA.FTZ R206, R40, R201, R203 ;  /* 0x000000c928ce7223 */ /* 0x000fe200000100cb */
[----:B------:R-:W-:Y:S01]  /*6940*/  IMAD R201, R157, UR37, R208 ;  /* 0x000000259dc97c24 */ /* 0x000fe2000f8e02d0 */
[----:B------:R-:W-:Y:S01]  /*6950*/  @!P3 LEA R203, R19, UR32, 0x3 ;  /* 0x0000002013cbbc11 */ /* 0x000fe2000f8e18ff */
[----:B------:R-:W-:-:S04]  /*6960*/  IMAD.WIDE.U32 R4, R14, UR27, R4 ;  /* 0x0000001b0e047c25 */ /* 0x000fc8000f8e0004 */
[----:B------:R-:W-:Y:S01]  /*6970*/  FFMA.FTZ R199, R39, R199, R206 ;  /* 0x000000c727c77223 */ /* 0x000fe200000100ce */
[----:B------:R-:W-:-:S03]  /*6980*/  IMAD R5, R15, UR27, R5 ;  /* 0x0000001b0f057c24 */ /* 0x000fc6000f8e0205 */
[----:B------:R-:W-:Y:S01]  /*6990*/  FFMA.FTZ R206, R38, R197, R199 ;  /* 0x000000c526ce7223 */ /* 0x000fe200000100c7 */
[----:B------:R-:W-:Y:S01]  /*69a0*/  FMUL.FTZ R197, R195, R210 ;  /* 0x000000d2c3c57220 */ /* 0x000fe20000410000 */
[----:B------:R-:W-:Y:S01]  /*69b0*/  FMUL.FTZ R195, R0, R7 ;  /* 0x0000000700c37220 */ /* 0x000fe20000410000 */
[----:B------:R-:W-:Y:S01]  /*69c0*/  IMAD.WIDE.U32 R4, R157, UR36, R4 ;  /* 0x000000249d047c25 */ /* 0x000fe2000f8e0004 */
[----:B------:R-:W-:-:S03]  /*69d0*/  LEA.HI R199, R150, R205, RZ, 0x1f ;  /* 0x000000cd96c77211 */ /* 0x000fc600078ff8ff */
[----:B------:R-:W-:Y:S01]  /*69e0*/  FFMA.FTZ R7, R37, R197, R206 ;  /* 0x000000c525077223 */ /* 0x000fe200000100ce */
[----:B------:R-:W-:Y:S01]  /*69f0*/  FMUL.FTZ R197, R192, R194 ;  /* 0x000000c2c0c57220 */ /* 0x000fe20000410000 */
[----:B-1----:R1:W-:Y:S01]  /*6a00*/  @!P3 STS.64 [R203+0x2610], R2 ;  /* 0x00261002cb00b388 */ /* 0x0023e20000000a00 */
[----:B------:R-:W-:Y:S01]  /*6a10*/  IADD3 R4, P0, PT, R4, UR22, RZ ;  /* 0x0000001604047c10 */ /* 0x000fe2000ff1e0ff */
[----:B------:R-:W-:Y:S01]  /*6a20*/  FFMA.FTZ R7, R36, R179, R7 ;  /* 0x000000b324077223 */ /* 0x000fe20000010007 */
[----:B------:R-:W-:Y:S01]  /*6a30*/  LEA R208, R199, UR32, 0x2 ;  /* 0x00000020c7d07c11 */ /* 0x000fe2000f8e10ff */
[----:B0-----:R-:W-:Y:S01]  /*6a40*/  FFMA.FTZ R169, R6, R164, R169 ;  /* 0x000000a406a97223 */ /* 0x001fe200000100a9 */
[----:B------:R-:W-:Y:S01]  /*6a50*/  LEA.HI R6, R205, R205, RZ, 0x1b ;  /* 0x000000cdcd067211 */ /* 0x000fe200078fd8ff */
[----:B------:R-:W-:Y:S01]  /*6a60*/  FMUL.FTZ R197, R54, R197 ;  /* 0x000000c536c57220 */ /* 0x000fe20000410000 */
[----:B------:R-:W-:Y:S01]  /*6a70*/  IADD3.X R5, PT, PT, R5, R201, RZ, P0, !PT ;  /* 0x000000c905057210 */ /* 0x000fe200007fe4ff */
[----:B------:R-:W-:Y:S01]  /*6a80*/  FFMA.FTZ R181, R181, R169, R166 ;  /* 0x000000a9b5b57223 */ /* 0x000fe200000100a6 */
[----:B------:R-:W-:Y:S01]  /*6a90*/  LEA R6, R6, UR32, 0x2 ;  /* 0x0000002006067c11 */ /* 0x000fe2000f8e10ff */
[C---:B------:R-:W-:Y:S01]  /*6aa0*/  FMUL.FTZ R164, R192.reuse, R223 ;  /* 0x000000dfc0a47220 */ /* 0x040fe20000410000 */
[C---:B------:R-:W-:Y:S01]  /*6ab0*/  FMUL.FTZ R166, R192.reuse, R225 ;  /* 0x000000e1c0a67220 */ /* 0x040fe20000410000 */
[C---:B------:R-:W-:Y:S01]  /*6ac0*/  FMUL.FTZ R201, R192.reuse, R200 ;  /* 0x000000c8c0c97220 */ /* 0x040fe20000410000 */
[C---:B-1----:R-:W-:Y:S01]  /*6ad0*/  FMUL.FTZ R203, R192.reuse, R202 ;  /* 0x000000cac0cb7220 */ /* 0x042fe20000410000 */
[C---:B------:R-:W-:Y:S01]  /*6ae0*/  FMUL.FTZ R2, R192.reuse, R227 ;  /* 0x000000e3c0027220 */ /* 0x040fe20000410000 */
[----:B------:R0:W-:Y:S01]  /*6af0*/  STS [R208+0x850], R195 ;  /* 0x000850c3d0007388 */ /* 0x0001e20000000800 */
[----:B------:R-:W-:Y:S01]  /*6b00*/  FMUL.FTZ R3, R51, R164 ;  /* 0x000000a433037220 */ /* 0x000fe20000410000 */
[----:B------:R-:W-:Y:S01]  /*6b10*/  FMUL.FTZ R199, R192, R196 ;  /* 0x000000c4c0c77220 */ /* 0x000fe20000410000 */
[----:B------:R-:W-:Y:S01]  /*6b20*/  FMUL.FTZ R201, R48, R201 ;  /* 0x000000c930c97220 */ /* 0x000fe20000410000 */
[----:B------:R1:W-:Y:S01]  /*6b30*/  STS [R6+0x854], R197 ;  /* 0x000854c506007388 */ /* 0x0003e20000000800 */
[----:B------:R-:W-:Y:S01]  /*6b40*/  FMUL.FTZ R203, R46, R203 ;  /* 0x000000cb2ecb7220 */ /* 0x000fe20000410000 */
[----:B------:R-:W-:Y:S01]  /*6b50*/  FMUL.FTZ R199, R52, R199 ;  /* 0x000000c734c77220 */ /* 0x000fe20000410000 */
[----:B------:R-:W-:Y:S01]  /*6b60*/  FFMA.FTZ R183, R183, R181, R168 ;  /* 0x000000b5b7b77223 */ /* 0x000fe200000100a8 */
[----:B------:R2:W-:Y:S01]  /*6b70*/  STS [R6+0x85c], R3 ;  /* 0x00085c0306007388 */ /* 0x0005e20000000800 */
[C---:B------:R-:W-:Y:S01]  /*6b80*/  FMUL.FTZ R205, R192.reuse, R204 ;  /* 0x000000ccc0cd7220 */ /* 0x040fe20000410000 */
[----:B0-----:R-:W-:Y:S01]  /*6b90*/  FMUL.FTZ R195, R49, R166 ;  /* 0x000000a631c37220 */ /* 0x001fe20000410000 */
[C---:B------:R-:W-:Y:S01]  /*6ba0*/  FMUL.FTZ R164, R192.reuse, R235 ;  /* 0x000000ebc0a47220 */ /* 0x040fe20000410000 */
[----:B------:R0:W-:Y:S01]  /*6bb0*/  STS [R6+0x864], R201 ;  /* 0x000864c906007388 */ /* 0x0001e20000000800 */
[----:B------:R-:W-:Y:S01]  /*6bc0*/  FFMA.FTZ R185, R185, R183, R170 ;  /* 0x000000b7b9b97223 */ /* 0x000fe200000100aa */
[----:B-1----:R-:W-:Y:S01]  /*6bd0*/  FMUL.FTZ R197, R45, R2 ;  /* 0x000000022dc57220 */ /* 0x002fe20000410000 */
[----:B------:R-:W-:Y:S01]  /*6be0*/  FMUL.FTZ R2, R192, R229 ;  /* 0x000000e5c0027220 */ /* 0x000fe20000410000 */
[----:B------:R1:W-:Y:S01]  /*6bf0*/  STS [R6+0x860], R195 ;  /* 0x000860c306007388 */ /* 0x0003e20000000800 */
[----:B------:R-:W-:Y:S01]  /*6c00*/  FMUL.FTZ R205, R42, R205 ;  /* 0x000000cd2acd7220 */ /* 0x000fe20000410000 */
[----:B------:R-:W-:Y:S01]  /*6c10*/  FFMA.FTZ R171, R180, R185, R171 ;  /* 0x000000b9b4ab7223 */ /* 0x000fe200000100ab */
[----:B--2---:R-:W-:Y:S01]  /*6c20*/  FMUL.FTZ R3, R41, R2 ;  /* 0x0000000229037220 */ /* 0x004fe20000410000 */
[----:B------:R2:W-:Y:S01]  /*6c30*/  STS [R6+0x868], R203 ;  /* 0x000868cb06007388 */ /* 0x0005e20000000800 */
[C---:B------:R-:W-:Y:S01]  /*6c40*/  FMUL.FTZ R2, R192.reuse, R210 ;  /* 0x000000d2c0027220 */ /* 0x040fe20000410000 */
[C---:B0-----:R-:W-:Y:S01]  /*6c50*/  FMUL.FTZ R201, R192.reuse, R237 ;  /* 0x000000edc0c97220 */ /* 0x041fe20000410000 */
[----:B------:R-:W-:Y:S01]  /*6c60*/  FFMA.FTZ R187, R187, R171, R172 ;  /* 0x000000abbbbb7223 */ /* 0x000fe200000100ac */
[----:B------:R0:W-:Y:S01]  /*6c70*/  STS [R6+0x858], R199 ;  /* 0x000858c706007388 */ /* 0x0001e20000000800 */
[----:B------:R-:W-:Y:S01]  /*6c80*/  MOV R179, UR19 ;  /* 0x0000001300b37c02 */ /* 0x000fe20008000f00 */
[----:B-1----:R-:W-:Y:S01]  /*6c90*/  FMUL.FTZ R195, R192, R231 ;  /* 0x000000e7c0c37220 */ /* 0x002fe20000410000 */
[----:B------:R-:W-:Y:S01]  /*6ca0*/  FMUL.FTZ R201, R36, R201 ;  /* 0x000000c924c97220 */ /* 0x000fe20000410000 */
[----:B------:R1:W-:Y:S01]  /*6cb0*/  STS [R6+0x86c], R197 ;  /* 0x00086cc506007388 */ /* 0x0003e20000000800 */
[----:B------:R-:W-:Y:S01]  /*6cc0*/  FFMA.FTZ R173, R182, R187, R173 ;  /* 0x000000bbb6ad7223 */ /* 0x000fe200000100ad */
[----:B--2---:R-:W-:Y:S01]  /*6cd0*/  FMUL.FTZ R203, R192, R239 ;  /* 0x000000efc0cb7220 */ /* 0x004fe20000410000 */
[----:B------:R-:W-:Y:S01]  /*6ce0*/  FMUL.FTZ R195, R40, R195 ;  /* 0x000000c328c37220 */ /* 0x000fe20000410000 */
[----:B------:R2:W-:Y:S01]  /*6cf0*/  STS [R6+0x870], R205 ;  /* 0x000870cd06007388 */ /* 0x0005e20000000800 */
[----:B------:R-:W-:Y:S01]  /*6d00*/  FFMA.FTZ R189, R189, R173, R174 ;  /* 0x000000adbdbd7223 */ /* 0x000fe200000100ae */
[----:B0-----:R-:W-:Y:S01]  /*6d10*/  FMUL.FTZ R199, R39, R164 ;  /* 0x000000a427c77220 */ /* 0x001fe20000410000 */
[----:B------:R-:W-:Y:S01]  /*6d20*/  FMUL.FTZ R203, R34, R203 ;  /* 0x000000cb22cb7220 */ /* 0x000fe20000410000 */
[----:B------:R0:W-:Y:S01]  /*6d30*/  STS [R6+0x874], R3 ;  /* 0x0008740306007388 */ /* 0x0001e20000000800 */
[----:B------:R-:W-:Y:S01]  /*6d40*/  FFMA.FTZ R175, R188, R189, R175 ;  /* 0x000000bdbcaf7223 */ /* 0x000fe200000100af */
[----:B-1----:R-:W-:-:S02]  /*6d50*/  FMUL.FTZ R197, R37, R2 ;  /* 0x0000000225c57220 */ /* 0x002fc40000410000 */
[----:B------:R1:W-:Y:S01]  /*6d60*/  STS [R6+0x878], R195 ;  /* 0x000878c306007388 */ /* 0x0003e20000000800 */
[----:B------:R-:W-:Y:S01]  /*6d70*/  FFMA.FTZ R191, R191, R175, R176 ;  /* 0x000000afbfbf7223 */ /* 0x000fe200000100b0 */
[----:B--2---:R-:W-:Y:S02]  /*6d80*/  IADD3 R205, PT, PT, R150, 0x40, RZ ;  /* 0x0000004096cd7810 */ /* 0x004fe40007ffe0ff */
[----:B------:R-:W-:Y:S01]  /*6d90*/  STS [R6+0x87c], R199 ;  /* 0x00087cc706007388 */ /* 0x000fe20000000800 */
[----:B------:R-:W-:Y:S01]  /*6da0*/  FFMA.FTZ R177, R190, R191, R177 ;  /* 0x000000bfbeb17223 */ /* 0x000fe200000100b1 */
[----:B------:R-:W-:Y:S01]  /*6db0*/  LEA.HI R205, R205, R150, RZ, 0x1b ;  /* 0x00000096cdcd7211 */ /* 0x000fe200078fd8ff */
[----:B0-----:R-:W-:Y:S01]  /*6dc0*/  IMAD.WIDE.U32 R2, R19, UR38, R4 ;  /* 0x0000002613027c25 */ /* 0x001fe2000f8e0004 */
[----:B------:R-:W-:Y:S03]  /*6dd0*/  STS [R6+0x880], R207 ;  /* 0x000880cf06007388 */ /* 0x000fe60000000800 */
[----:B------:R-:W-:Y:S01]  /*6de0*/  FFMA.FTZ R193, R193, R177, R178 ;  /* 0x000000b1c1c17223 */ /* 0x000fe200000100b2 */
[----:B-1----:R-:W-:Y:S01]  /*6df0*/  LEA R195, R205, UR32, 0x2 ;  /* 0x00000020cdc37c11 */ /* 0x002fe2000f8e10ff */
[----:B------:R-:W-:Y:S01]  /*6e00*/  IMAD R3, R19, UR39, R3 ;  /* 0x0000002713037c24 */ /* 0x000fe2000f8e0203 */
[----:B------:R-:W-:Y:S01]  /*6e10*/  STS [R6+0x884], R197 ;  /* 0x000884c506007388 */ /* 0x000fe20000000800 */
[----:B------:R-:W-:Y:S01]  /*6e20*/  FFMA.FTZ R167, R167, R193, R162 ;  /* 0x000000c1a7a77223 */ /* 0x000fe200000100a2 */
[----:B------:R-:W-:-:S02]  /*6e30*/  LEA R4, P0, R2, UR40, 0x2 ;  /* 0x0000002802047c11 */ /* 0x000fc4000f8010ff */
[----:B------:R-:W-:Y:S01]  /*6e40*/  STS [R6+0x888], R201 ;  /* 0x000888c906007388 */ /* 0x000fe20000000800 */
[----:B------:R-:W-:Y:S01]  /*6e50*/  FFMA.FTZ R163, R163, R167, R16 ;  /* 0x000000a7a3a37223 */ /* 0x000fe20000010010 */
[----:B------:R-:W-:Y:S02]  /*6e60*/  LEA.HI.X R5, R2, UR41, R3, 0x2, P0 ;  /* 0x0000002902057c11 */ /* 0x000fe400080f1403 */
[----:B------:R0:W-:Y:S01]  /*6e70*/  STS [R6+0x88c], R203 ;  /* 0x00088ccb06007388 */ /* 0x0001e20000000800 */
[----:B------:R-:W-:Y:S01]  /*6e80*/  FFMA.FTZ R17, R160, R163, R17 ;  /* 0x000000a3a0117223 */ /* 0x000fe20000010011 */
[----:B------:R-:W-:Y:S01]  /*6e90*/  IADD3 R3, PT, PT, R150, 0x80, RZ ;  /* 0x0000008096037810 */ /* 0x000fe20007ffe0ff */
[----:B------:R-:W-:Y:S02]  /*6ea0*/  BAR.SYNC.DEFER_BLOCKING 0x0 ;  /* 0x0000000000007b1d */ /* 0x000fe40000010000 */
[----:B------:R-:W-:Y:S01]  /*6eb0*/  FFMA.FTZ R165, R165, R17, R156 ;  /* 0x00000011a5a57223 */ /* 0x000fe2000001009c */
[----:B------:R-:W-:-:S02]  /*6ec0*/  IADD3 R156, PT, PT, R179, -UR22, -R150 ;  /* 0x80000016b39c7c10 */ /* 0x000fc4000fffe896 */
[----:B------:R-:W-:Y:S02]  /*6ed0*/  LEA.HI R3, R3, R150, RZ, 0x1b ;  /* 0x0000009603037211 */ /* 0x000fe400078fd8ff */
[----:B------:R-:W-:Y:S01]  /*6ee0*/  ISETP.GE.AND P6, PT, R156, 0x1, PT ;  /* 0x000000019c00780c */ /* 0x000fe20003fc6270 */
[----:B0-----:R-:W-:Y:S01]  /*6ef0*/  FFMA.FTZ R6, R34, R158, R7 ;  /* 0x0000009e22067223 */ /* 0x001fe20000010007 */
[C---:B------:R-:W-:Y:S02]  /*6f00*/  IADD3 R7, PT, PT, R150.reuse, 0xc0, RZ ;  /* 0x000000c096077810 */ /* 0x040fe40007ffe0ff */
[----:B------:R-:W-:Y:S02]  /*6f10*/  IADD3 R179, PT, PT, R150, 0x100, RZ ;  /* 0x0000010096b37810 */ /* 0x000fe40007ffe0ff */
[----:B------:R-:W-:Y:S02]  /*6f20*/  LEA.HI R7, R7, R150, RZ, 0x1b ;  /* 0x0000009607077211 */ /* 0x000fe400078fd8ff */
[----:B------:R-:W-:-:S02]  /*6f30*/  LEA R16, R3, UR32, 0x2 ;  /* 0x0000002003107c11 */ /* 0x000fc4000f8e10ff */
[C---:B------:R-:W-:Y:S02]  /*6f40*/  ISETP.GE.AND P5, PT, R156.reuse, 0x41, PT ;  /* 0x000000419c00780c */ /* 0x040fe40003fa6270 */
[C---:B------:R-:W-:Y:S02]  /*6f50*/  ISETP.GE.AND P4, PT, R156.reuse, 0x81, PT ;  /* 0x000000819c00780c */ /* 0x040fe40003f86270 */
[C---:B------:R-:W-:Y:S02]  /*6f60*/  ISETP.GE.AND P3, PT, R156.reuse, 0xc1, PT ;  /* 0x000000c19c00780c */ /* 0x040fe40003f66270 */
[----:B------:R-:W-:Y:S01]  /*6f70*/  ISETP.GE.AND P0, PT, R156, 0x101, PT ;  /* 0x000001019c00780c */ /* 0x000fe20003f06270 */
[----:B------:R-:W0:Y:S01]  /*6f80*/  LDS R195, [R195+0x950] ;  /* 0x00095000c3c37984 */ /* 0x000e220000000800 */
[----:B------:R-:W-:Y:S11]  /*6f90*/  @!P6 BRA `(.L_x_3858) ;  /* 0x000000000010e947 */ /* 0x000ff60003800000 */
[----:B------:R-:W-:-:S04]  /*6fa0*/  LEA.HI R2, R150, R150, RZ, 0x1b ;  /* 0x0000009696027211 */ /* 0x000fc800078fd8ff */
[----:B------:R-:W-:-:S05]  /*6fb0*/  LEA R2, R2, UR32, 0x2 ;  /* 0x0000002002027c11 */ /* 0x000fca000f8e10ff */
[----:B------:R-:W1:Y:S04]  /*6fc0*/  LDS R3, [R2+0x850] ;  /* 0x0008500002037984 */ /* 0x000e680000000800 */
[----:B-1----:R1:W-:Y:S02]  /*6fd0*/  REDG.E.ADD.F32.FTZ.RN.STRONG.GPU desc[UR24][R4.64], R3 ;  /* 0x00000003040079a6 */ /* 0x0023e4000c12f318 */
.L_x_3858:
[----:B------:R-:W-:Y:S05]  /*6fe0*/  BSYNC.RECONVERGENT B0 ;  /* 0x0000000000007941 */ /* 0x000fea0003800200 */
.L_x_3857:
[----:B------:R-:W-:Y:S01]  /*6ff0*/  BSSY.RECONVERGENT B0, `(.L_x_3859) ;  /* 0x0000004000007945 */ /* 0x000fe20003800200 */
[----:B------:R-:W-:-:S03]  /*7000*/  ISETP.GE.AND P6, PT, R156, 0x141, PT ;  /* 0x000001419c00780c */ /* 0x000fc60003fc6270 */
[----:B------:R-:W-:Y:S10]  /*7010*/  @!P5 BRA `(.L_x_3860) ;  /* 0x000000000004d947 */ /* 0x000ff40003800000 */
[----:B0-----:R2:W-:Y:S02]  /*7020*/  REDG.E.ADD.F32.FTZ.RN.STRONG.GPU desc[UR24][R4.64+0x100], R195 ;  /* 0x000100c3040079a6 */ /* 0x0015e4000c12f318 */
.L_x_3860:
[----:B------:R-:W-:Y:S05]  /*7030*/  BSYNC.RECONVERGENT B0 ;  /* 0x0000000000007941 */ /* 0x000fea0003800200 */
.L_x_3859:
[----:B-1----:R1:W3:Y:S01]  /*7040*/  LDS R3, [R16+0xa50] ;  /* 0x000a500010037984 */ /* 0x0022e20000000800 */
[----:B------:R-:W-:Y:S01]  /*7050*/  BSSY.RECONVERGENT B0, `(.L_x_3861) ;  /* 0x0000006000007945 */ /* 0x000fe20003800200 */
[----:B0-2---:R-:W-:Y:S02]  /*7060*/  IADD3 R195, PT, PT, R150, 0x140, RZ ;  /* 0x0000014096c37810 */ /* 0x005fe40007ffe0ff */
[----:B------:R-:W-:Y:S02]  /*7070*/  LEA.HI R179, R179, R150, RZ, 0x1b ;  /* 0x00000096b3b37211 */ /* 0x000fe400078fd8ff */
[----:B------:R-:W-:Y:S01]  /*7080*/  LEA R7, R7, UR32, 0x2 ;  /* 0x0000002007077c11 */ /* 0x000fe2000f8e10ff */
[----:B------:R-:W-:Y:S06]  /*7090*/  @!P4 BRA `(.L_x_3862) ;  /* 0x000000000004c947 */ /* 0x000fec0003800000 */
[----:B---3--:R0:W-:Y:S02]  /*70a0*/  REDG.E.ADD.F32.FTZ.RN.STRONG.GPU desc[UR24][R4.64+0x200], R3 ;  /* 0x00020003040079a6 */ /* 0x0081e4000c12f318 */
.L_x_3862:
[----:B------:R-:W-:Y:S05]  /*70b0*/  BSYNC.RECONVERGENT B0 ;  /* 0x0000000000007941 */ /* 0x000fea0003800200 */
.L_x_3861:
[----:B0--3--:R0:W2:Y:S01]  /*70c0*/  LDS R3, [R7+0xb50] ;  /* 0x000b500007037984 */ /* 0x0090a20000000800 */
[----:B------:R-:W-:Y:S01]  /*70d0*/  BSSY.RECONVERGENT B0, `(.L_x_3863) ;  /* 0x0000005000007945 */ /* 0x000fe20003800200 */
[----:B------:R-:W-:Y:S02]  /*70e0*/  LEA.HI R195, R195, R150, RZ, 0x1b ;  /* 0x00000096c3c37211 */ /* 0x000fe400078fd8ff */
[----:B------:R-:W-:Y:S01]  /*70f0*/  LEA R179, R179, UR32, 0x2 ;  /* 0x00000020b3b37c11 */ /* 0x000fe2000f8e10ff */
[----:B------:R-:W-:Y:S06]  /*7100*/  @!P3 BRA `(.L_x_3864) ;  /* 0x000000000004b947 */ /* 0x000fec0003800000 */
[----:B--2---:R3:W-:Y:S02]  /*7110*/  REDG.E.ADD.F32.FTZ.RN.STRONG.GPU desc[UR24][R4.64+0x300], R3 ;  /* 0x00030003040079a6 */ /* 0x0047e4000c12f318 */
.L_x_3864:
[----:B------:R-:W-:Y:S05]  /*7120*/  BSYNC.RECONVERGENT B0 ;  /* 0x0000000000007941 */ /* 0x000fea0003800200 */
.L_x_3863:
[----:B--23--:R2:W3:Y:S01]  /*7130*/  LDS R3, [R179+0xc50] ;  /* 0x000c5000b3037984 */ /* 0x00c4e20000000800 */
[----:B------:R-:W-:Y:S01]  /*7140*/  BSSY.RECONVERGENT B0, `(.L_x_3865) ;  /* 0x0000004000007945 */ /* 0x000fe20003800200 */
[----:B------:R-:W-:-:S03]  /*7150*/  LEA R195, R195, UR32, 0x2 ;  /* 0x00000020c3c37c11 */ /* 0x000fc6000f8e10ff */
[----:B------:R-:W-:Y:S05]  /*7160*/  @!P0 BRA `(.L_x_3866) ;  /* 0x0000000000048947 */ /* 0x000fea0003800000 */
[----:B---3--:R4:W-:Y:S02]  /*7170*/  REDG.E.ADD.F32.FTZ.RN.STRONG.GPU desc[UR24][R4.64+0x400], R3 ;  /* 0x00040003040079a6 */ /* 0x0089e4000c12f318 */
.L_x_3866:
[----:B------:R-:W-:Y:S05]  /*7180*/  BSYNC.RECONVERGENT B0 ;  /* 0x0000000000007941 */ /* 0x000fea0003800200 */
.L_x_3865:
[----:B---34-:R3:W4:Y:S01]  /*7190*/  LDS R3, [R195+0xd50] ;  /* 0x000d5000c3037984 */ /* 0x0187220000000800 */
[----:B------:R-:W-:Y:S01]  /*71a0*/  BSSY.RECONVERGENT B0, `(.L_x_3867) ;  /* 0x0000005000007945 */ /* 0x000fe20003800200 */
[C---:B0-----:R-:W-:Y:S02]  /*71b0*/  IADD3 R7, PT, PT, R150.reuse, 0x180, RZ ;  /* 0x0000018096077810 */ /* 0x041fe40007ffe0ff */
[----:B--2---:R-:W-:Y:S01]  /*71c0*/  IADD3 R179, PT, PT, R150, 0x1c0, RZ ;  /* 0x000001c096b37810 */ /* 0x004fe20007ffe0ff */
[----:B------:R-:W-:Y:S06]  /*71d0*/  @!P6 BRA `(.L_x_3868) ;  /* 0x000000000004e947 */ /* 0x000fec0003800000 */
[----:B----4-:R0:W-:Y:S02]  /*71e0*/  REDG.E.ADD.F32.FTZ.RN.STRONG.GPU desc[UR24][R4.64+0x500], R3 ;  /* 0x00050003040079a6 */ /* 0x0101e4000c12f318 */
.L_x_3868:
[----:B------:R-:W-:Y:S05]  /*71f0*/  BSYNC.RECONVERGENT B0 ;  /* 0x0000000000007941 */ /* 0x000fea0003800200 */
.L_x_3867:
[-C--:B------:R-:W-:Y:S01]  /*7200*/  LEA.HI R7, R7, R150.reuse, RZ, 0x1b ;  /* 0x0000009607077211 */ /* 0x080fe200078fd8ff */
[----:B------:R-:W-:Y:S01]  /*7210*/  BSSY.RECONVERGENT B0, `(.L_x_3869) ;  /* 0x000000e000007945 */ /* 0x000fe20003800200 */
[----:B------:R-:W-:Y:S02]  /*7220*/  ISETP.GE.AND P6, PT, R156, 0x181, PT ;  /* 0x000001819c00780c */ /* 0x000fe40003fc6270 */
[----:B0---4-:R-:W-:Y:S02]  /*7230*/  LEA R3, R7, UR32, 0x2 ;  /* 0x0000002007037c11 */ /* 0x011fe4000f8e10ff */
[-C--:B------:R-:W-:Y:S02]  /*7240*/  LEA.HI R179, R179, R150.reuse, RZ, 0x1b ;  /* 0x00000096b3b37211 */ /* 0x080fe400078fd8ff */
[----:B------:R-:W-:Y:S02]  /*7250*/  LEA.HI R161, R161, R150, RZ, 0x1b ;  /* 0x00000096a1a17211 */ /* 0x000fe400078fd8ff */
[----:B------:R-:W0:Y:S01]  /*7260*/  LDS R3, [R3+0xe50] ;  /* 0x000e500003037984 */ /* 0x000e220000000800 */
[----:B---3--:R-:W-:-:S02]  /*7270*/  IADD3 R195, PT, PT, R150, 0x240, RZ ;  /* 0x0000024096c37810 */ /* 0x008fc40007ffe0ff */
[----:B------:R-:W-:Y:S02]  /*7280*/  LEA R179, R179, UR32, 0x2 ;  /* 0x00000020b3b37c11 */ /* 0x000fe4000f8e10ff */
[C---:B------:R-:W-:Y:S02]  /*7290*/  ISETP.GE.AND P0, PT, R156.reuse, 0x1c1, PT ;  /* 0x000001c19c00780c */ /* 0x040fe40003f06270 */
[C---:B------:R-:W-:Y:S02]  /*72a0*/  ISETP.GE.AND P3, PT, R156.reuse, 0x201, PT ;  /* 0x000002019c00780c */ /* 0x040fe40003f66270 */
[C---:B------:R-:W-:Y:S02]  /*72b0*/  ISETP.GE.AND P4, PT, R156.reuse, 0x241, PT ;  /* 0x000002419c00780c */ /* 0x040fe40003f86270 */
[----:B------:R-:W-:Y:S01]  /*72c0*/  ISETP.GE.AND P5, PT, R156, 0x281, PT ;  /* 0x000002819c00780c */ /* 0x000fe20003fa6270 */
[----:B------:R-:W-:-:S12]  /*72d0*/  @!P6 BRA `(.L_x_3870) ;  /* 0x000000000004e947 */ /* 0x000fd80003800000 */
[----:B0-----:R2:W-:Y:S02]  /*72e0*/  REDG.E.ADD.F32.FTZ.RN.STRONG.GPU desc[UR24][R4.64+0x600], R3 ;  /* 0x00060003040079a6 */ /* 0x0015e4000c12f318 */
.L_x_3870:
[----:B------:R-:W-:Y:S05]  /*72f0*/  BSYNC.RECONVERGENT B0 ;  /* 0x0000000000007941 */ /* 0x000fea0003800200 */
.L_x_3869:
[----:B0-2---:R0:W2:Y:S01]  /*7300*/  LDS R3, [R179+0xf50] ;  /* 0x000f5000b3037984 */ /* 0x0050a20000000800 */
[----:B------:R-:W-:Y:S01]  /*7310*/  BSSY.RECONVERGENT B0, `(.L_x_3871) ;  /* 0x0000006000007945 */ /* 0x000fe20003800200 */
[----:B------:R-:W-:Y:S02]  /*7320*/  IADD3 R7, PT, PT, R150, 0x280, RZ ;  /* 0x0000028096077810 */ /* 0x000fe40007ffe0ff */
[----:B------:R-:W-:Y:S02]  /*7330*/  LEA R161, R161, UR32, 0x2 ;  /* 0x00000020a1a17c11 */ /* 0x000fe4000f8e10ff */
[----:B------:R-:W-:Y:S01]  /*7340*/  LEA.HI R195, R195, R150, RZ, 0x1b ;  /* 0x00000096c3c37211 */ /* 0x000fe200078fd8ff */
[----:B------:R-:W-:Y:S06]  /*7350*/  @!P0 BRA `(.L_x_3872) ;  /* 0x0000000000048947 */ /* 0x000fec0003800000 */
[----:B--2---:R3:W-:Y:S02]  /*7360*/  REDG.E.ADD.F32.FTZ.RN.STRONG.GPU desc[UR24][R4.64+0x700], R3 ;  /* 0x00070003040079a6 */ /* 0x0047e4000c12f318 */
.L_x_3872:
[----:B------:R-:W-:Y:S05]  /*7370*/  BSYNC.RECONVERGENT B0 ;  /* 0x0000000000007941 */ /* 0x000fea0003800200 */
.L_x_3871:
[----:B--23--:R2:W3:Y:S01]  /*7380*/  LDS R3, [R161+0x1050] ;  /* 0x00105000a1037984 */ /* 0x00c4e20000000800 */
[----:B------:R-:W-:Y:S01]  /*7390*/  BSSY.RECONVERGENT B0, `(.L_x_3873) ;  /* 0x0000005000007945 */ /* 0x000fe20003800200 */
[----:B------:R-:W-:Y:S02]  /*73a0*/  LEA.HI R7, R7, R150, RZ, 0x1b ;  /* 0x0000009607077211 */ /* 0x000fe400078fd8ff */
[----:B------:R-:W-:Y:S01]  /*73b0*/  LEA R195, R195, UR32, 0x2 ;  /* 0x00000020c3c37c11 */ /* 0x000fe2000f8e10ff */
[----:B------:R-:W-:Y:S06]  /*73c0*/  @!P3 BRA `(.L_x_3874) ;  /* 0x000000000004b947 */ /* 0x000fec0003800000 */
[----:B---3--:R4:W-:Y:S02]  /*73d0*/  REDG.E.ADD.F32.FTZ.RN.STRONG.GPU desc[UR24][R4.64+0x800], R3 ;  /* 0x00080003040079a6 */ /* 0x0089e4000c12f318 */
.L_x_3874:
[----:B------:R-:W-:Y:S05]  /*73e0*/  BSYNC.RECONVERGENT B0 ;  /* 0x0000000000007941 */ /* 0x000fea0003800200 */
.L_x_3873:
[----:B---34-:R3:W4:Y:S01]  /*73f0*/  LDS R3, [R195+0x1150] ;  /* 0x00115000c3037984 */ /* 0x0187220000000800 */
[----:B------:R-:W-:Y:S01]  /*7400*/  BSSY.RECONVERGENT B0, `(.L_x_3875) ;  /* 0x0000005000007945 */ /* 0x000fe20003800200 */
[----:B--2---:R-:W-:Y:S01]  /*7410*/  VIADD R161, R150, 0x2c0 ;  /* 0x000002c096a17836 */ /* 0x004fe20000000000 */
[----:B------:R-:W-:Y:S02]  /*7420*/  LEA R7, R7, UR32, 0x2 ;  /* 0x0000002007077c11 */ /* 0x000fe4000f8e10ff */
[----:B------:R-:W-:Y:S05]  /*7430*/  @!P4 BRA `(.L_x_3876) ;  /* 0x000000000004c947 */ /* 0x000fea0003800000 */
[----:B----4-:R2:W-:Y:S02]  /*7440*/  REDG.E.ADD.F32.FTZ.RN.STRONG.GPU desc[UR24][R4.64+0x900], R3 ;  /* 0x00090003040079a6 */ /* 0x0105e4000c12f318 */
.L_x_3876:
[----:B------:R-:W-:Y:S05]  /*7450*/  BSYNC.RECONVERGENT B0 ;  /* 0x0000000000007941 */ /* 0x000fea0003800200 */
.L_x_3875:
[----:B--2-4-:R2:W4:Y:S01]  /*7460*/  LDS R3, [R7+0x1250] ;  /* 0x0012500007037984 */ /* 0x0145220000000800 */
[----:B------:R-:W-:Y:S01]  /*7470*/  BSSY.RECONVERGENT B0, `(.L_x_3877) ;  /* 0x0000004000007945 */ /* 0x000fe20003800200 */
[----:B------:R-:W-:-:S03]  /*7480*/  LEA.HI R161, R161, R150, RZ, 0x1b ;  /* 0x00000096a1a17211 */ /* 0x000fc600078fd8ff */
[----:B------:R-:W-:Y:S05]  /*7490*/  @!P5 BRA `(.L_x_3878) ;  /* 0x000000000004d947 */ /* 0x000fea0003800000 */
[----:B----4-:R4:W-:Y:S02]  /*74a0*/  REDG.E.ADD.F32.FTZ.RN.STRONG.GPU desc[UR24][R4.64+0xa00], R3 ;  /* 0x000a0003040079a6 */ /* 0x0109e4000c12f318 */
.L_x_3878:
[----:B------:R-:W-:Y:S05]  /*74b0*/  BSYNC.RECONVERGENT B0 ;  /* 0x0000000000007941 */ /* 0x000fea0003800200 */
.L_x_3877:
[----:B--2---:R-:W-:Y:S01]  /*74c0*/  LEA R7, R161, UR32, 0x2 ;  /* 0x00000020a1077c11 */ /* 0x004fe2000f8e10ff */
[----:B------:R-:W-:Y:S01]  /*74d0*/  BSSY.RECONVERGENT B0, `(.L_x_3879) ;  /* 0x000000b000007945 */ /* 0x000fe20003800200 */
[C---:B------:R-:W-:Y:S01]  /*74e0*/  ISETP.GE.AND P6, PT, R156.reuse, 0x2c1, PT ;  /* 0x000002c19c00780c */ /* 0x040fe20003fc6270 */
[-C--:B----4-:R-:W-:Y:S01]  /*74f0*/  FFMA.FTZ R3, R75, -R90.reuse, R198 ;  /* 0x8000005a4b037223 */ /* 0x090fe200000100c6 */
[C---:B------:R-:W-:Y:S01]  /*7500*/  ISETP.GE.AND P0, PT, R156.reuse, 0x301, PT ;  /* 0x000003019c00780c */ /* 0x040fe20003f06270 */
[----:B------:R-:W-:Y:S01]  /*7510*/  FMUL.FTZ R2, R165, R90 ;  /* 0x0000005aa5027220 */ /* 0x000fe20000410000 */
[----:B------:R-:W2:Y:S01]  /*7520*/  LDS R7, [R7+0x1350] ;  /* 0x0013500007077984 */ /* 0x000ea20000000800 */
[C---:B------:R-:W-:Y:S02]  /*7530*/  ISETP.GE.AND P3, PT, R156.reuse, 0x341, PT ;  /* 0x000003419c00780c */ /* 0x040fe40003f66270 */
[C---:B------:R-:W-:Y:S02]  /*7540*/  ISETP.GE.AND P4, PT, R156.reuse, 0x381, PT ;  /* 0x000003819c00780c */ /* 0x040fe40003f86270 */
[----:B------:R-:W-:-:S04]  /*7550*/  ISETP.GE.AND P5, PT, R156, 0x3c1, PT ;  /* 0x000003c19c00780c */ /* 0x000fc80003fa6270 */
[----:B------:R-:W-:Y:S09]  /*7560*/  @!P6 BRA `(.L_x_3880) ;  /* 0x000000000004e947 */ /* 0x000ff20003800000 */
[----:B--2---:R4:W-:Y:S02]  /*7570*/  REDG.E.ADD.F32.FTZ.RN.STRONG.GPU desc[UR24][R4.64+0xb00], R7 ;  /* 0x000b0007040079a6 */ /* 0x0049e4000c12f318 */
.L_x_3880:
[----:B------:R-:W-:Y:S05]  /*7580*/  BSYNC.RECONVERGENT B0 ;  /* 0x0000000000007941 */ /* 0x000fea0003800200 */
.L_x_3879:
[C---:B0-----:R-:W-:Y:S01]  /*7590*/  IADD3 R179, PT, PT, R150.reuse, 0x300, RZ ;  /* 0x0000030096b37810 */ /* 0x041fe20007ffe0ff */
[-C--:B------:R-:W-:Y:S01]  /*75a0*/  FFMA.FTZ R194, R71, -R88.reuse, R194 ;  /* 0x8000005847c27223 */ /* 0x080fe200000100c2 */
[----:B---3--:R-:W-:Y:S01]  /*75b0*/  IADD3 R195, PT, PT, R150, 0x340, RZ ;  /* 0x0000034096c37810 */ /* 0x008fe20007ffe0ff */
[----:B--2-4-:R-:W-:Y:S01]  /*75c0*/  FMUL.FTZ R7, R17, R88 ;  /* 0x0000005811077220 */ /* 0x014fe20000410000 */
[-C--:B------:R-:W-:Y:S01]  /*75d0*/  LEA.HI R160, R179, R150.reuse, RZ, 0x1b ;  /* 0x00000096b3a07211 */ /* 0x080fe200078fd8ff */
[----:B------:R-:W-:Y:S01]  /*75e0*/  FFMA.FTZ R156, R2, R3, RZ ;  /* 0x00000003029c7223 */ /* 0x000fe200000100ff */
[----:B------:R-:W-:Y:S01]  /*75f0*/  LEA.HI R195, R195, R150, RZ, 0x1b ;  /* 0x00000096c3c37211 */ /* 0x000fe200078fd8ff */
[-C--:B------:R-:W-:Y:S01]  /*7600*/  FFMA.FTZ R196, R69, -R86.reuse, R196 ;  /* 0x8000005645c47223 */ /* 0x080fe200000100c4 */
[----:B------:R-:W-:Y:S01]  /*7610*/  LEA R164, R160, UR32, 0x2 ;  /* 0x00000020a0a47c11 */ /* 0x000fe2000f8e10ff */
[----:B-1----:R-:W-:Y:S01]  /*7620*/  FMUL.FTZ R16, R163, R86 ;  /* 0x00000056a3107220 */ /* 0x002fe20000410000 */
[----:B------:R-:W-:Y:S01]  /*7630*/  LEA R166, R195, UR32, 0x2 ;  /* 0x00000020c3a67c11 */ /* 0x000fe2000f8e10ff */
[----:B------:R-:W-:Y:S01]  /*7640*/  FFMA.FTZ R161, R7, R194, R156 ;  /* 0x000000c207a17223 */ /* 0x000fe2000001009c */
[-C--:B------:R-:W-:Y:S01]  /*7650*/  FFMA.FTZ R223, R72, -R85.reuse, R223 ;  /* 0x8000005548df7223 */ /* 0x080fe200000100df */
[----:B------:R0:W1:Y:S01]  /*7660*/  LDS R195, [R164+0x1450] ;  /* 0x00145000a4c37984 */ /* 0x0000620000000800 */
[----:B------:R-:W-:Y:S01]  /*7670*/  FMUL.FTZ R156, R167, R85 ;  /* 0x00000055a79c7220 */ /* 0x000fe20000410000 */
[----:B------:R-:W-:Y:S01]  /*7680*/  FFMA.FTZ R161, R16, R196, R161 ;  /* 0x000000c410a17223 */ /* 0x000fe200000100a1 */
[-C--:B------:R-:W-:Y:S01]  /*7690*/  FFMA.FTZ R225, R70, -R83.reuse, R225 ;  /* 0x8000005346e17223 */ /* 0x080fe200000100e1 */
[----:B------:R-:W-:Y:S01]  /*76a0*/  FMUL.FTZ R158, R193, R83 ;  /* 0x00000053c19e7220 */ /* 0x000fe20000410000 */
[-C--:B------:R-:W-:Y:S01]  /*76b0*/  FFMA.FTZ R200, R67, -R84.reuse, R200 ;  /* 0x8000005443c87223 */ /* 0x080fe200000100c8 */
[----:B------:R-:W-:Y:S01]  /*76c0*/  FFMA.FTZ R161, R156, R223, R161 ;  /* 0x000000df9ca17223 */ /* 0x000fe200000100a1 */
[----:B------:R-:W-:Y:S01]  /*76d0*/  FMUL.FTZ R179, R177, R84 ;  /* 0x00000054b1b37220 */ /* 0x000fe20000410000 */
[-C--:B------:R-:W-:Y:S01]  /*76e0*/  FFMA.FTZ R202, R65, -R78.reuse, R202 ;  /* 0x8000004e41ca7223 */ /* 0x080fe200000100ca */
[----:B------:R-:W-:Y:S01]  /*76f0*/  FMUL.FTZ R160, R191, R78 ;  /* 0x0000004ebfa07220 */ /* 0x000fe20000410000 */
[----:B------:R-:W-:Y:S01]  /*7700*/  FFMA.FTZ R162, R158, R225, R161 ;  /* 0x000000e19ea27223 */ /* 0x000fe200000100a1 */
[----:B------:R-:W-:Y:S01]  /*7710*/  BSSY.RECONVERGENT B0, `(.L_x_3881) ;  /* 0x0000007000007945 */ /* 0x000fe20003800200 */
[----:B------:R-:W-:-:S02]  /*7720*/  FFMA.FTZ R227, R66, -R73, R227 ;  /* 0x8000004942e37223 */ /* 0x000fc400000100e3 */
[----:B------:R-:W-:Y:S01]  /*7730*/  FFMA.FTZ R161, R179, R200, R162 ;  /* 0x000000c8b3a17223 */ /* 0x000fe200000100a2 */
[----:B------:R-:W-:-:S03]  /*7740*/  FMUL.FTZ R162, R175, R73 ;  /* 0x00000049afa27220 */ /* 0x000fc60000410000 */
[----:B------:R-:W-:Y:S01]  /*7750*/  FFMA.FTZ R161, R160, R202, R161 ;  /* 0x000000caa0a17223 */ /* 0x000fe200000100a1 */
[----:B0-----:R-:W-:Y:S06]  /*7760*/  @!P0 BRA `(.L_x_3882) ;  /* 0x0000000000048947 */ /* 0x001fec0003800000 */
[----:B-1----:R0:W-:Y:S02]  /*7770*/  REDG.E.ADD.F32.FTZ.RN.STRONG.GPU desc[UR24][R4.64+0xc00], R195 ;  /* 0x000c00c3040079a6 */ /* 0x0021e4000c12f318 */
.L_x_3882:
[----:B------:R-:W-:Y:S05]  /*7780*/  BSYNC.RECONVERGENT B0 ;  /* 0x0000000000007941 */ /* 0x000fea0003800200 */
.L_x_3881:
[----:B01----:R0:W1:Y:S01]  /*7790*/  LDS R195, [R166+0x1550] ;  /* 0x00155000a6c37984 */ /* 0x0030620000000800 */
[----:B------:R-:W-:Y:S01]  /*77a0*/  BSSY.RECONVERGENT B0, `(.L_x_3883) ;  /* 0x0000006000007945 */ /* 0x000fe20003800200 */
[-C--:B------:R-:W-:Y:S01]  /*77b0*/  FFMA.FTZ R204, R63, -R68.reuse, R204 ;  /* 0x800000443fcc7223 */ /* 0x080fe200000100cc */
[----:B------:R-:W-:Y:S01]  /*77c0*/  FMUL.FTZ R164, R189, R68 ;  /* 0x00000044bda47220 */ /* 0x000fe20000410000 */
[----:B------:R-:W-:Y:S01]  /*77d0*/  FFMA.FTZ R161, R162, R227, R161 ;  /* 0x000000e3a2a17223 */ /* 0x000fe200000100a1 */
[----:B------:R-:W-:Y:S06]  /*77e0*/  @!P3 BRA `(.L_x_3884) ;  /* 0x000000000004b947 */ /* 0x000fec0003800000 */
[----:B-1----:R2:W-:Y:S02]  /*77f0*/  REDG.E.ADD.F32.FTZ.RN.STRONG.GPU desc[UR24][R4.64+0xd00], R195 ;  /* 0x000d00c3040079a6 */ /* 0x0025e4000c12f318 */
.L_x_3884:
[----:B------:R-:W-:Y:S05]  /*7800*/  BSYNC.RECONVERGENT B0 ;  /* 0x0000000000007941 */ /* 0x000fea0003800200 */
.L_x_3883:
[----:B-12---:R-:W-:Y:S01]  /*7810*/  IADD3 R195, PT, PT, R150, 0x380, RZ ;  /* 0x0000038096c37810 */ /* 0x006fe20007ffe0ff */
[-C--:B------:R-:W-:Y:S01]  /*7820*/  FFMA.FTZ R229, R64, -R61.reuse, R229 ;  /* 0x8000003d40e57223 */ /* 0x080fe200000100e5 */
[----:B0-----:R-:W-:Y:S01]  /*7830*/  FMUL.FTZ R166, R173, R61 ;  /* 0x0000003dada67220 */ /* 0x001fe20000410000 */
[----:B------:R-:W-:Y:S01]  /*7840*/  FFMA.FTZ R161, R164, R204, R161 ;  /* 0x000000cca4a17223 */ /* 0x000fe200000100a1 */
[----:B------:R-:W-:Y:S01]  /*7850*/  LEA.HI R195, R195, R150, RZ, 0x1b ;  /* 0x00000096c3c37211 */ /* 0x000fe200078fd8ff */
[-C--:B------:R-:W-:Y:S01]  /*7860*/  FFMA.FTZ R231, R62, -R59.reuse, R231 ;  /* 0x8000003b3ee77223 */ /* 0x080fe200000100e7 */
[----:B------:R-:W-:Y:S01]  /*7870*/  FMUL.FTZ R168, R187, R59 ;  /* 0x0000003bbba87220 */ /* 0x000fe20000410000 */
        /* <DEDUP_REMOVED lines=24> */
.L_x_3886:
[----:B------:R-:W-:Y:S05]  /*7a00*/  BSYNC.RECONVERGENT B0 ;  /* 0x0000000000007941 */ /* 0x000fea0003800200 */
.L_x_3885:
[----:B01----:R0:W1:Y:S01]  /*7a10*/  LDS R195, [R197+0x1750] ;  /* 0x00175000c5c37984 */ /* 0x0030620000000800 */
[----:B------:R-:W-:Y:S01]  /*7a20*/  BSSY.RECONVERGENT B0, `(.L_x_3887) ;  /* 0x0000004000007945 */ /* 0x000fe20003800200 */
[----:B------:R-:W-:-:S03]  /*7a30*/  FFMA.FTZ R161, R178, R239, R161 ;  /* 0x000000efb2a17223 */ /* 0x000fc600000100a1 */
[----:B------:R-:W-:Y:S05]  /*7a40*/  @!P5 BRA `(.L_x_3888) ;  /* 0x000000000004d947 */ /* 0x000fea0003800000 */
[----:B-1----:R2:W-:Y:S02]  /*7a50*/  REDG.E.ADD.F32.FTZ.RN.STRONG.GPU desc[UR24][R4.64+0xf00], R195 ;  /* 0x000f00c3040079a6 */ /* 0x0025e4000c12f318 */
.L_x_3888:
[----:B------:R-:W-:Y:S05]  /*7a60*/  BSYNC.RECONVERGENT B0 ;  /* 0x0000000000007941 */ /* 0x000fea0003800200 */
.L_x_3887:
[----:B--2---:R-:W2:Y:S01]  /*7a70*/  SHFL.DOWN PT, R5, R6, 0x1, 0x1f ;  /* 0x08201f0006057f89 */ /* 0x004ea200000e0000 */
[----:B------:R-:W-:Y:S01]  /*7a80*/  ISETP.GT.AND P0, PT, R131, 0x1e, PT ;  /* 0x0000001e8300780c */ /* 0x000fe20003f04270 */
[----:B------:R-:W-:Y:S01]  /*7a90*/  FMUL.FTZ R180, R154, R169 ;  /* 0x000000a99ab47220 */ /* 0x000fe20000410000 */
[----:B------:R-:W-:Y:S01]  /*7aa0*/  FADD.FTZ R23, R172, R23 ;  /* 0x00000017ac177221 */ /* 0x000fe20000010000 */
[----:B------:R-:W3:Y:S01]  /*7ab0*/  SHFL.DOWN PT, R4, R161, 0x1, 0x1f ;  /* 0x08201f00a1047f89 */ /* 0x000ee200000e0000 */
[----:B------:R-:W-:Y:S01]  /*7ac0*/  FADD.FTZ R26, R162, R26 ;  /* 0x0000001aa21a7221 */ /* 0x000fe20000010000 */
[----:B------:R-:W-:Y:S01]  /*7ad0*/  FMUL.FTZ R239, R239, R180 ;  /* 0x000000b4efef7220 */ /* 0x000fe20000410000 */
[----:B------:R-:W-:Y:S01]  /*7ae0*/  FADD.FTZ R30, R156, R30 ;  /* 0x0000001e9c1e7221 */ /* 0x000fe20000010000 */
[----:B------:R-:W-:Y:S01]  /*7af0*/  FMUL.FTZ R156, R154, R167 ;  /* 0x000000a79a9c7220 */ /* 0x000fe20000410000 */
[----:B------:R-:W-:Y:S01]  /*7b00*/  FADD.FTZ R33, R16, R33 ;  /* 0x0000002110217221 */ /* 0x000fe20000010000 */
[----:B------:R-:W-:Y:S01]  /*7b10*/  FFMA.FTZ R239, R44, R169, R239 ;  /* 0x000000a92cef7223 */ /* 0x000fe200000100ef */
[----:B------:R-:W-:Y:S01]  /*7b20*/  ISETP.NE.AND P3, PT, R150, RZ, PT ;  /* 0x000000ff9600720c */ /* 0x000fe20003f65270 */
[----:B------:R-:W-:Y:S01]  /*7b30*/  FMUL.FTZ R223, R223, R156 ;  /* 0x0000009cdfdf7220 */ /* 0x000fe20000410000 */
[----:B------:R-:W-:Y:S01]  /*7b40*/  FADD.FTZ R31, R158, R31 ;  /* 0x0000001f9e1f7221 */ /* 0x000fe20000010000 */
[----:B------:R-:W-:Y:S01]  /*7b50*/  FADD.FTZ R20, R174, R20 ;  /* 0x00000014ae147221 */ /* 0x000fe20000010000 */
[----:B------:R-:W-:Y:S01]  /*7b60*/  FADD.FTZ R22, R170, R22 ;  /* 0x00000016aa167221 */ /* 0x000fe20000010000 */
[----:B------:R-:W-:Y:S01]  /*7b70*/  FFMA.FTZ R16, R72, R167, R223 ;  /* 0x000000a748107223 */ /* 0x000fe200000100df */
[----:B------:R-:W-:Y:S01]  /*7b80*/  FMUL.FTZ R167, R154, R17 ;  /* 0x000000119aa77220 */ /* 0x000fe20000410000 */
[----:B------:R-:W-:Y:S01]  /*7b90*/  FADD.FTZ R24, R166, R24 ;  /* 0x00000018a6187221 */ /* 0x000fe20000010000 */
[----:B------:R-:W-:Y:S01]  /*7ba0*/  FADD.FTZ R29, R160, R29 ;  /* 0x0000001da01d7221 */ /* 0x000fe20000010000 */
[----:B------:R-:W-:Y:S01]  /*7bb0*/  BSSY.RECONVERGENT B0, `(.L_x_3889) ;  /* 0x000006b000007945 */ /* 0x000fe20003800200 */
[----:B------:R-:W-:Y:S01]  /*7bc0*/  FMUL.FTZ R194, R194, R167 ;  /* 0x000000a7c2c27220 */ /* 0x000fe20000410000 */
[----:B------:R-:W-:Y:S01]  /*7bd0*/  FADD.FTZ R18, R178, R18 ;  /* 0x00000012b2127221 */ /* 0x000fe20000010000 */
[----:B------:R-:W-:Y:S01]  /*7be0*/  FADD.FTZ R21, R176, R21 ;  /* 0x00000015b0157221 */ /* 0x000fe20000010000 */
[----:B--2---:R-:W-:Y:S01]  /*7bf0*/  @!P0 FADD.FTZ R6, R6, R5 ;  /* 0x0000000506068221 */ /* 0x004fe20000010000 */
[----:B------:R-:W-:Y:S01]  /*7c00*/  FFMA.FTZ R194, R71, R17, R194 ;  /* 0x0000001147c27223 */ /* 0x000fe200000100c2 */
[----:B------:R-:W-:Y:S01]  /*7c10*/  FADD.FTZ R98, R239, R98 ;  /* 0x00000062ef627221 */ /* 0x000fe20000010000 */
[----:B------:R-:W-:Y:S01]  /*7c20*/  FADD.FTZ R25, R168, R25 ;  /* 0x00000019a8197221 */ /* 0x000fe20000010000 */
[----:B---3--:R-:W-:Y:S01]  /*7c30*/  @!P0 FADD.FTZ R161, R161, R4 ;  /* 0x00000004a1a18221 */ /* 0x008fe20000010000 */
[----:B------:R-:W2:Y:S01]  /*7c40*/  SHFL.DOWN PT, R5, R6, 0x2, 0x1f ;  /* 0x08401f0006057f89 */ /* 0x000ea200000e0000 */
[----:B------:R-:W-:Y:S01]  /*7c50*/  ISETP.GT.AND P0, PT, R131, 0x1d, PT ;  /* 0x0000001d8300780c */ /* 0x000fe20003f04270 */
[----:B------:R-:W-:Y:S01]  /*7c60*/  FADD.FTZ R27, R164, R27 ;  /* 0x0000001ba41b7221 */ /* 0x000fe20000010000 */
[----:B------:R-:W-:Y:S01]  /*7c70*/  FADD.FTZ R28, R179, R28 ;  /* 0x0000001cb31c7221 */ /* 0x000fe20000010000 */
[----:B------:R-:W3:Y:S01]  /*7c80*/  SHFL.DOWN PT, R4, R161, 0x2, 0x1f ;  /* 0x08401f00a1047f89 */ /* 0x000ee200000e0000 */
[----:B------:R-:W-:Y:S01]  /*7c90*/  FADD.FTZ R32, R7, R32 ;  /* 0x0000002007207221 */ /* 0x000fe20000010000 */
[----:B------:R-:W-:Y:S01]  /*7ca0*/  FADD.FTZ R79, R16, R79 ;  /* 0x0000004f104f7221 */ /* 0x000fe20000010000 */
[----:B------:R-:W-:Y:S01]  /*7cb0*/  FADD.FTZ R35, R2, R35 ;  /* 0x0000002302237221 */ /* 0x000fe20000010000 */
[----:B------:R-:W-:-:S06]  /*7cc0*/  FADD.FTZ R77, R194, R77 ;  /* 0x0000004dc24d7221 */ /* 0x000fcc0000010000 */
[----:B--2---:R-:W-:Y:S01]  /*7cd0*/  @!P0 FADD.FTZ R6, R6, R5 ;  /* 0x0000000506068221 */ /* 0x004fe20000010000 */
[----:B------:R-:W-:Y:S01]  /*7ce0*/  FMUL.FTZ R5, R154, R183 ;  /* 0x000000b79a057220 */ /* 0x000fe20000410000 */
[----:B---3--:R-:W-:-:S03]  /*7cf0*/  @!P0 FADD.FTZ R161, R161, R4 ;  /* 0x00000004a1a18221 */ /* 0x008fc60000010000 */
[----:B-1----:R-:W1:Y:S01]  /*7d00*/  SHFL.DOWN PT, R195, R6, 0x4, 0x1f ;  /* 0x08801f0006c37f89 */ /* 0x002e6200000e0000 */
[----:B------:R-:W-:Y:S01]  /*7d10*/  ISETP.GT.AND P0, PT, R131, 0x1b, PT ;  /* 0x0000001b8300780c */ /* 0x000fe20003f04270 */
[----:B------:R-:W-:Y:S01]  /*7d20*/  FMUL.FTZ R4, R154, R181 ;  /* 0x000000b59a047220 */ /* 0x000fe20000410000 */
[----:B------:R-:W-:Y:S01]  /*7d30*/  FMUL.FTZ R210, R210, R5 ;  /* 0x00000005d2d27220 */ /* 0x000fe20000410000 */
[----:B------:R-:W2:Y:S01]  /*7d40*/  SHFL.DOWN PT, R182, R161, 0x4, 0x1f ;  /* 0x08801f00a1b67f89 */ /* 0x000ea200000e0000 */
[C---:B------:R-:W-:Y:S01]  /*7d50*/  FMUL.FTZ R5, R154.reuse, R189 ;  /* 0x000000bd9a057220 */ /* 0x040fe20000410000 */
[----:B------:R-:W-:Y:S01]  /*7d60*/  FMUL.FTZ R237, R237, R4 ;  /* 0x00000004eded7220 */ /* 0x000fe20000410000 */
        /* <DEDUP_REMOVED lines=15> */
[----:B------:R-:W-:Y:S01]  /*7e60*/  FMUL.FTZ R4, R154, R173 ;  /* 0x000000ad9a047220 */ /* 0x000fe20000410000 */
[----:B------:R-:W-:Y:S01]  /*7e70*/  FFMA.FTZ R204, R63, R189, R204 ;  /* 0x000000bd3fcc7223 */ /* 0x000fe200000100cc */
[----:B-1----:R-:W-:Y:S01]  /*7e80*/  @!P0 FADD.FTZ R6, R6, R195 ;  /* 0x000000c306068221 */ /* 0x002fe20000010000 */
[----:B------:R-:W-:Y:S01]  /*7e90*/  FFMA.FTZ R166, R62, R187, R231 ;  /* 0x000000bb3ea67223 */ /* 0x000fe200000100e7 */
[----:B------:R-:W-:Y:S01]  /*7ea0*/  FMUL.FTZ R229, R229, R4 ;  /* 0x00000004e5e57220 */ /* 0x000fe20000410000 */
[C---:B------:R-:W-:Y:S01]  /*7eb0*/  FMUL.FTZ R4, R154.reuse, R175 ;  /* 0x000000af9a047220 */ /* 0x040fe20000410000 */
[----:B--2---:R-:W-:Y:S01]  /*7ec0*/  @!P0 FADD.FTZ R161, R161, R182 ;  /* 0x000000b6a1a18221 */ /* 0x004fe20000010000 */
[----:B------:R-:W1:Y:S01]  /*7ed0*/  SHFL.DOWN PT, R169, R6, 0x8, 0x1f ;  /* 0x09001f0006a97f89 */ /* 0x000e6200000e0000 */
[----:B------:R-:W-:Y:S01]  /*7ee0*/  ISETP.GT.AND P0, PT, R131, 0x17, PT ;  /* 0x000000178300780c */ /* 0x000fe20003f04270 */
[----:B------:R-:W-:Y:S01]  /*7ef0*/  FMUL.FTZ R227, R227, R4 ;  /* 0x00000004e3e37220 */ /* 0x000fe20000410000 */
[----:B------:R-:W-:Y:S01]  /*7f00*/  FMUL.FTZ R4, R154, R193 ;  /* 0x000000c19a047220 */ /* 0x000fe20000410000 */
[----:B------:R-:W2:Y:S01]  /*7f10*/  SHFL.DOWN PT, R172, R161, 0x8, 0x1f ;  /* 0x09001f00a1ac7f89 */ /* 0x000ea200000e0000 */
[----:B------:R-:W-:Y:S01]  /*7f20*/  FFMA.FTZ R229, R64, R173, R229 ;  /* 0x000000ad40e57223 */ /* 0x000fe200000100e5 */
[----:B------:R-:W-:Y:S01]  /*7f30*/  FFMA.FTZ R160, R66, R175, R227 ;  /* 0x000000af42a07223 */ /* 0x000fe200000100e3 */
[----:B------:R-:W-:Y:S01]  /*7f40*/  FMUL.FTZ R225, R225, R4 ;  /* 0x00000004e1e17220 */ /* 0x000fe20000410000 */
[----:B------:R-:W-:Y:S01]  /*7f50*/  FFMA.FTZ R191, R65, R191, R202 ;  /* 0x000000bf41bf7223 */ /* 0x000fe200000100ca */
[----:B------:R-:W-:Y:S01]  /*7f60*/  FFMA.FTZ R200, R67, R177, R200 ;  /* 0x000000b143c87223 */ /* 0x000fe200000100c8 */
[----:B------:R-:W-:Y:S01]  /*7f70*/  FADD.FTZ R95, R174, R95 ;  /* 0x0000005fae5f7221 */ /* 0x000fe20000010000 */
        /* <DEDUP_REMOVED lines=12> */
[----:B--2---:R-:W-:-:S04]  /*8040*/  @!P0 FADD.FTZ R161, R161, R172 ;  /* 0x000000aca1a18221 */ /* 0x004fc80000010000 */
[----:B------:R-:W1:Y:S01]  /*8050*/  SHFL.DOWN PT, R169, R6, 0x10, 0x1f ;  /* 0x0a001f0006a97f89 */ /* 0x000e6200000e0000 */
[----:B------:R-:W-:-:S03]  /*8060*/  ISETP.NE.AND P0, PT, R131, RZ, PT ;  /* 0x000000ff8300720c */ /* 0x000fc60003f05270 */
[----:B------:R-:W2:Y:S10]  /*8070*/  SHFL.DOWN PT, R162, R161, 0x10, 0x1f ;  /* 0x0a001f00a1a27f89 */ /* 0x000eb400000e0000 */
[----:B------:R-:W-:-:S04]  /*8080*/  @!P0 SHF.R.U32.HI R4, RZ, 0x2, R150 ;  /* 0x00000002ff048819 */ /* 0x000fc80000011696 */
[----:B------:R-:W-:Y:S01]  /*8090*/  @!P0 LOP3.LUT R158, R4, 0xf8, RZ, 0xc0, !PT ;  /* 0x000000f8049e8812 */ /* 0x000fe200078ec0ff */
[----:B-1----:R-:W-:Y:S01]  /*80a0*/  FADD.FTZ R5, R6, R169 ;  /* 0x000000a906057221 */ /* 0x002fe20000010000 */
[C---:B------:R-:W-:Y:S01]  /*80b0*/  FMUL.FTZ R169, R154.reuse, R163 ;  /* 0x000000a39aa97220 */ /* 0x040fe20000410000 */
[----:B------:R-:W-:Y:S01]  /*80c0*/  FMUL.FTZ R154, R154, R165 ;  /* 0x000000a59a9a7220 */ /* 0x000fe20000410000 */
[----:B--2---:R-:W-:Y:S02]  /*80d0*/  FADD.FTZ R4, R161, R162 ;  /* 0x000000a2a1047221 */ /* 0x004fe40000010000 */
[----:B------:R-:W-:Y:S01]  /*80e0*/  FMUL.FTZ R196, R196, R169 ;  /* 0x000000a9c4c47220 */ /* 0x000fe20000410000 */
[----:B------:R-:W-:Y:S02]  /*80f0*/  FMUL.FTZ R154, R3, R154 ;  /* 0x0000009a039a7220 */ /* 0x000fe40000410000 */
[----:B------:R1:W-:Y:S01]  /*8100*/  @!P0 STS.64 [R158+UR32+0x18d8], R4 ;  /* 0x0018d8049e008988 */ /* 0x0003e20008000a20 */
[----:B------:R-:W-:Y:S01]  /*8110*/  FFMA.FTZ R163, R69, R163, R196 ;  /* 0x000000a345a37223 */ /* 0x000fe200000100c4 */
[----:B------:R-:W-:-:S03]  /*8120*/  FFMA.FTZ R165, R75, R165, R154 ;  /* 0x000000a54ba57223 */ /* 0x000fc6000001009a */
        /* <DEDUP_REMOVED lines=19> */
.L_x_3890:
[----:B------:R-:W-:Y:S05]  /*8260*/  BSYNC.RECONVERGENT B0 ;  /* 0x0000000000007941 */ /* 0x000fea0003800200 */
.L_x_3889:
[----:B------:R-:W-:-:S04]  /*8270*/  IADD3 R19, PT, PT, R19, 0x1, RZ ;  /* 0x0000000113137810 */ /* 0x000fc80007ffe0ff */
[----:B------:R-:W-:-:S13]  /*8280*/  ISETP.GE.AND P0, PT, R19, UR43, PT ;  /* 0x0000002b13007c0c */ /* 0x000fda000bf06270 */
[----:B------:R-:W-:Y:S05]  /*8290*/  @!P0 BRA `(.L_x_3891) ;  /* 0xffffffc400b88947 */ /* 0x000fea000383ffff */
.L_x_3846:
[----:B------:R-:W-:Y:S01]  /*82a0*/  BAR.SYNC.DEFER_BLOCKING 0x0 ;  /* 0x0000000000007b1d */ /* 0x000fe20000010000 */
[----:B------:R-:W-:Y:S01]  /*82b0*/  UIADD3 UR19, UPT, UPT, -UR22, UR19, URZ ;  /* 0x0000001316137290 */ /* 0x000fe2000fffe1ff */
[----:B--2---:R-:W-:Y:S02]  /*82c0*/  PRMT R3, RZ, 0x7610, R3 ;  /* 0x00007610ff037816 */ /* 0x004fe40000000003 */
[----:B------:R-:W-:Y:S02]  /*82d0*/  PRMT R0, RZ, 0x7610, R0 ;  /* 0x00007610ff007816 */ /* 0x000fe40000000000 */
[----:B-1----:R-:W-:Y:S01]  /*82e0*/  PRMT R5, RZ, 0x7610, R5 ;  /* 0x00007610ff057816 */ /* 0x002fe20000000005 */
[----:B------:R-:W1:Y:S01]  /*82f0*/  LDCU.64 UR28, c[0x0][0x4f8] ;  /* 0x00009f00ff1c77ac */ /* 0x000e620008000a00 */
[----:B------:R-:W-:Y:S02]  /*8300*/  ISETP.GE.AND P2, PT, R148, UR19, PT ;  /* 0x0000001394007c0c */ /* 0x000fe4000bf46270 */
[----:B------:R-:W-:Y:S01]  /*8310*/  ISETP.GE.AND P1, PT, R146, UR19, PT ;  /* 0x0000001392007c0c */ /* 0x000fe2000bf26270 */
[----:B------:R-:W2:Y:S01]  /*8320*/  LDCU.64 UR30, c[0x0][0x500] ;  /* 0x0000a000ff1e77ac */ /* 0x000ea20008000a00 */
[----:B------:R-:W-:-:S02]  /*8330*/  ISETP.GE.AND P0, PT, R145, UR19, PT ;  /* 0x0000001391007c0c */ /* 0x000fc4000bf06270 */
[----:B------:R-:W-:Y:S02]  /*8340*/  ISETP.GE.AND P4, PT, R144, UR19, PT ;  /* 0x0000001390007c0c */ /* 0x000fe4000bf86270 */
[----:B------:R-:W-:Y:S02]  /*8350*/  ISETP.GE.AND P6, PT, R143, UR19, PT ;  /* 0x000000138f007c0c */ /* 0x000fe4000bfc6270 */
[----:B------:R-:W-:Y:S02]  /*8360*/  ISETP.GE.AND P5, PT, R142, UR19, PT ;  /* 0x000000138e007c0c */ /* 0x000fe4000bfa6270 */
[----:B------:R-:W-:Y:S02]  /*8370*/  ISETP.GE.AND P3, PT, R141, UR19, PT ;  /* 0x000000138d007c0c */ /* 0x000fe4000bf66270 */
[----:B------:R-:W-:Y:S01]  /*8380*/  PRMT R2, RZ, 0x7610, R2 ;  /* 0x00007610ff027816 */ /* 0x000fe20000000002 */
[----:B------:R-:W3:Y:S01]  /*8390*/  @!P2 LDG.E.U16 R3, desc[UR24][R8.64] ;  /* 0x000000180803a981 */ /* 0x000ee2000c1e1500 */
[----:B------:R-:W-:-:S02]  /*83a0*/  ISETP.GE.AND P2, PT, R140, UR19, PT ;  /* 0x000000138c007c0c */ /* 0x000fc4000bf46270 */
[----:B------:R-:W-:Y:S01]  /*83b0*/  PRMT R7, RZ, 0x7610, R7 ;  /* 0x00007610ff077816 */ /* 0x000fe20000000007 */
[----:B------:R-:W4:Y:S01]  /*83c0*/  @!P1 LDG.E.U16 R0, desc[UR24][R8.64+0x40] ;  /* 0x0000401808009981 */ /* 0x000f22000c1e1500 */
[----:B------:R-:W-:Y:S02]  /*83d0*/  ISETP.GE.AND P1, PT, R139, UR19, PT ;  /* 0x000000138b007c0c */ /* 0x000fe4000bf26270 */
[----:B------:R-:W-:Y:S01]  /*83e0*/  PRMT R4, RZ, 0x7610, R4 ;  /* 0x00007610ff047816 */ /* 0x000fe20000000004 */
[----:B------:R-:W5:Y:S01]  /*83f0*/  @!P0 LDG.E.U16 R5, desc[UR24][R8.64+0x80] ;  /* 0x0000801808058981 */ /* 0x000f62000c1e1500 */
[----:B------:R-:W-:Y:S02]  /*8400*/  PRMT R11, RZ, 0x7610, R11 ;  /* 0x00007610ff0b7816 */ /* 0x000fe4000000000b */
[----:B------:R-:W-:Y:S01]  /*8410*/  PRMT R6, RZ, 0x7610, R6 ;  /* 0x00007610ff067816 */ /* 0x000fe20000000006 */
[----:B------:R-:W2:Y:S01]  /*8420*/  @!P4 LDG.E.U16 R2, desc[UR24][R8.64+0xc0] ;  /* 0x0000c0180802c981 */ /* 0x000ea2000c1e1500 */
[----:B------:R-:W-:-:S02]  /*8430*/  PRMT R13, RZ, 0x7610, R13 ;  /* 0x00007610ff0d7816 */ /* 0x000fc4000000000d */
[----:B------:R-:W-:Y:S01]  /*8440*/  ISETP.GE.AND P0, PT, R138, UR19, PT ;  /* 0x000000138a007c0c */ /* 0x000fe2000bf06270 */
[----:B------:R-:W2:Y:S01]  /*8450*/  @!P6 LDG.E.U16 R7, desc[UR24][R8.64+0x100] ;  /* 0x000100180807e981 */ /* 0x000ea2000c1e1500 */
[----:B------:R-:W-:Y:S02]  /*8460*/  ISETP.GE.AND P4, PT, R137, UR19, PT ;  /* 0x0000001389007c0c */ /* 0x000fe4000bf86270 */
        /* <DEDUP_REMOVED lines=8> */
[----:B------:R-:W-:Y:S02]  /*84f0*/  ISETP.GE.AND P1, PT, R132, UR19, PT ;  /* 0x0000001384007c0c */ /* 0x000fe4000bf26270 */
        /* <DEDUP_REMOVED lines=14> */
[----:B------:R-:W-:Y:S02]  /*85e0*/  F2FP.F16.F32.PACK_AB R30, R30, R33 ;  /* 0x000000211e1e723e */ /* 0x000fe400000000ff */
[----:B------:R-:W-:Y:S02]  /*85f0*/  F2FP.F16.F32.PACK_AB R28, R28, R31 ;  /* 0x0000001f1c1c723e */ /* 0x000fe400000000ff */
[----:B------:R-:W-:Y:S02]  /*8600*/  F2FP.F16.F32.PACK_AB R26, R26, R29 ;  /* 0x0000001d1a1a723e */ /* 0x000fe400000000ff */
[----:B------:R-:W-:Y:S02]  /*8610*/  F2FP.F16.F32.PACK_AB R24, R24, R27 ;  /* 0x0000001b1818723e */ /* 0x000fe400000000ff */
[----:B------:R-:W-:Y:S02]  /*8620*/  F2FP.F16.F32.PACK_AB R22, R22, R25 ;  /* 0x000000191616723e */ /* 0x000fe400000000ff */
        /* <DEDUP_REMOVED lines=22> */
[----:B------:R-:W-:Y:S01]  /*8790*/  LDS.U16 R6, [R105+0x12] ;  /* 0x0000120069067984 */ /* 0x000fe20000000400 */
[----:B--2---:R-:W-:-:S03]  /*87a0*/  HADD2.F32 R5, -RZ, R0.H0_H0 ;  /* 0x20000000ff057230 */ /* 0x004fc60000004100 */
[----:B------:R-:W2:Y:S02]  /*87b0*/  LDS.U16 R0, [R110+0x8] ;  /* 0x000008006e007984 */ /* 0x000ea40000000400 */
[--C-:B------:R-:W-:Y:S01]  /*87c0*/  FADD.FTZ R7, R5, R152.reuse ;  /* 0x0000009805077221 */ /* 0x100fe20000010000 */
[----:B---3--:R-:W-:Y:S02]  /*87d0*/  HADD2.F32 R5, -RZ, R2.H0_H0 ;  /* 0x20000002ff057230 */ /* 0x008fe40000004100 */
[----:B----4-:R-:W-:Y:S01]  /*87e0*/  HADD2.F32 R3, -RZ, R3.H0_H0 ;  /* 0x20000003ff037230 */ /* 0x010fe20000004100 */
[----:B------:R-:W3:Y:S01]  /*87f0*/  LDS.U16 R2, [R109+0xa] ;  /* 0x00000a006d027984 */ /* 0x000ee20000000400 */
[----:B------:R-:W-:Y:S01]  /*8800*/  FSETP.GTU.FTZ.AND P1, PT, R7, 20, PT ;  /* 0x41a000000700780b */ /* 0x000fe20003f3c000 */
[--C-:B------:R-:W-:Y:S02]  /*8810*/  FADD.FTZ R8, R5, R152.reuse ;  /* 0x0000009805087221 */ /* 0x100fe40000010000 */
[----:B------:R-:W-:-:S02]  /*8820*/  FADD.FTZ R9, R3, R152 ;  /* 0x0000009803097221 */ /* 0x000fc40000010000 */
[----:B------:R-:W4:Y:S01]  /*8830*/  LDS.U16 R3, [R108+0xc] ;  /* 0x00000c006c037984 */ /* 0x000f220000000400 */
[C---:B------:R-:W-:Y:S01]  /*8840*/  FSETP.GTU.FTZ.AND P6, PT, R8.reuse, 20, PT ;  /* 0x41a000000800780b */ /* 0x040fe20003fdc000 */
[----:B-----5:R-:W-:Y:S02]  /*8850*/  HADD2.F32 R5, -RZ, R4.H0_H0 ;  /* 0x20000004ff057230 */ /* 0x020fe40000004100 */
[----:B------:R-:W5:Y:S04]  /*8860*/  LDS.U16 R4, [R107+0xe] ;  /* 0x00000e006b047984 */ /* 0x000f680000000400 */
[----:B------:R-:W-:Y:S01]  /*8870*/  @!P1 FMUL.FTZ R7, R7, -1.4426950216293334961 ;  /* 0xbfb8aa3b07079820 */ /* 0x000fe20000410000 */
[----:B------:R-:W-:Y:S02]  /*8880*/  FADD.FTZ R10, R5, R152 ;  /* 0x00000098050a7221 */ /* 0x000fe40000010000 */
[----:B------:R-:W0:Y:S03]  /*8890*/  LDS.U16 R5, [R106+0x10] ;  /* 0x000010006a057984 */ /* 0x000e260000000400 */
[----:B------:R-:W1:Y:S01]  /*88a0*/  @!P1 MUFU.EX2 R7, R7 ;  /* 0x0000000700079308 */ /* 0x000e620000000800 */
[----:B------:R-:W-:Y:S01]  /*88b0*/  @!P6 FMUL.FTZ R8, R8, -1.4426950216293334961 ;  /* 0xbfb8aa3b0808e820 */ /* 0x000fe20000410000 */
[----:B------:R-:W-:-:S06]  /*88c0*/  FSETP.GTU.FTZ.AND P5, PT, R9, 20, PT ;  /* 0x41a000000900780b */ /* 0x000fcc0003fbc000 */
[----:B------:R-:W4:Y:S01]  /*88d0*/  @!P6 MUFU.EX2 R8, R8 ;  /* 0x000000080008e308 */ /* 0x000f220000000800 */
[----:B--2---:R-:W-:-:S05]  /*88e0*/  HADD2.F32 R11, -RZ, R0.H0_H0 ;  /* 0x20000000ff0b7230 */ /* 0x004fca0000004100 */
[--C-:B------:R-:W-:Y:S01]  /*88f0*/  FADD.FTZ R0, R11, R152.reuse ;  /* 0x000000980b007221 */ /* 0x100fe20000010000 */
[----:B---3--:R-:W-:Y:S02]  /*8900*/  HADD2.F32 R11, -RZ, R2.H0_H0 ;  /* 0x20000002ff0b7230 */ /* 0x008fe40000004100 */
[----:B-1----:R-:W-:Y:S02]  /*8910*/  @!P1 FADD.FTZ R7, R7, 1 ;  /* 0x3f80000007079421 */ /* 0x002fe40000010000 */
[----:B------:R-:W-:Y:S01]  /*8920*/  FSETP.GTU.FTZ.AND P4, PT, R0, 20, PT ;  /* 0x41a000000000780b */ /* 0x000fe20003f9c000 */
[----:B------:R-:W-:Y:S01]  /*8930*/  @!P5 FMUL.FTZ R9, R9, -1.4426950216293334961 ;  /* 0xbfb8aa3b0909d820 */ /* 0x000fe20000410000 */
[----:B------:R-:W-:Y:S01]  /*8940*/  FADD.FTZ R11, R11, R152 ;  /* 0x000000980b0b7221 */ /* 0x000fe20000010000 */
[----:B----4-:R-:W-:Y:S01]  /*8950*/  HADD2.F32 R3, -RZ, R3.H0_H0 ;  /* 0x20000003ff037230 */ /* 0x010fe20000004100 */
[----:B------:R-:W1:Y:S01]  /*8960*/  @!P1 MUFU.RCP R7, R7 ;  /* 0x0000000700079308 */ /* 0x000e620000001000 */
[----:B------:R-:W-:-:S02]  /*8970*/  @!P6 FADD.FTZ R8, R8, 1 ;  /* 0x3f8000000808e421 */ /* 0x000fc40000010000 */
[----:B------:R-:W-:Y:S01]  /*8980*/  FSETP.GTU.FTZ.AND P3, PT, R11, 20, PT ;  /* 0x41a000000b00780b */ /* 0x000fe20003f7c000 */
[----:B------:R-:W-:-:S04]  /*8990*/  FADD.FTZ R12, R3, R152 ;  /* 0x00000098030c7221 */ /* 0x000fc80000010000 */
[----:B------:R-:W2:Y:S01]  /*89a0*/  @!P5 MUFU.EX2 R9, R9 ;  /* 0x000000090009d308 */ /* 0x000ea20000000800 */
[----:B-----5:R-:W-:Y:S01]  /*89b0*/  HADD2.F32 R3, -RZ, R4.H0_H0 ;  /* 0x20000004ff037230 */ /* 0x020fe20000004100 */
[----:B------:R-:W-:Y:S01]  /*89c0*/  FSETP.GTU.FTZ.AND P2, PT, R12, 20, PT ;  /* 0x41a000000c00780b */ /* 0x000fe20003f5c000 */
[----:B------:R-:W-:-:S05]  /*89d0*/  @!P4 FMUL.FTZ R0, R0, -1.4426950216293334961 ;  /* 0xbfb8aa3b0000c820 */ /* 0x000fca0000410000 */
[----:B------:R-:W3:Y:S01]  /*89e0*/  @!P6 MUFU.RCP R8, R8 ;  /* 0x000000080008e308 */ /* 0x000ee20000001000 */
[--C-:B------:R-:W-:Y:S01]  /*89f0*/  FADD.FTZ R4, R3, R152.reuse ;  /* 0x0000009803047221 */ /* 0x100fe20000010000 */
[----:B0-----:R-:W-:Y:S02]  /*8a00*/  HADD2.F32 R5, -RZ, R5.H0_H0 ;  /* 0x20000005ff057230 */ /* 0x001fe40000004100 */
[----:B------:R-:W-:Y:S01]  /*8a10*/  @!P3 FMUL.FTZ R2, R11, -1.4426950216293334961 ;  /* 0xbfb8aa3b0b02b820 */ /* 0x000fe20000410000 */
[----:B------:R-:W-:Y:S02]  /*8a20*/  HADD2.F32 R3, -RZ, R6.H0_H0 ;  /* 0x20000006ff037230 */ /* 0x000fe40000004100 */
[----:B-1----:R-:W-:Y:S01]  /*8a30*/  @!P1 FMUL.FTZ R74, R74, R7 ;  /* 0x000000074a4a9220 */ /* 0x002fe20000410000 */
[----:B------:R-:W0:Y:S01]  /*8a40*/  @!P4 MUFU.EX2 R0, R0 ;  /* 0x000000000000c308 */ /* 0x000e220000000800 */
[----:B------:R-:W-:Y:S01]  /*8a50*/  FSETP.GTU.FTZ.AND P1, PT, R4, 20, PT ;  /* 0x41a000000400780b */ /* 0x000fe20003f3c000 */
[--C-:B------:R-:W-:Y:S01]  /*8a60*/  FADD.FTZ R5, R5, R152.reuse ;  /* 0x0000009805057221 */ /* 0x100fe20000010000 */
[----:B------:R-:W-:Y:S01]  /*8a70*/  FADD.FTZ R11, R3, R152 ;  /* 0x00000098030b7221 */ /* 0x000fe20000010000 */
[----:B--2---:R-:W-:Y:S01]  /*8a80*/  @!P5 FADD.FTZ R9, R9, 1 ;  /* 0x3f8000000909d421 */ /* 0x004fe20000010000 */
[----:B------:R-:W-:-:S03]  /*8a90*/  @!P2 FMUL.FTZ R3, R12, -1.4426950216293334961 ;  /* 0xbfb8aa3b0c03a820 */ /* 0x000fc60000410000 */
[----:B------:R-:W1:Y:S01]  /*8aa0*/  @!P3 MUFU.EX2 R2, R2 ;  /* 0x000000020002b308 */ /* 0x000e620000000800 */
[----:B---3--:R-:W-:Y:S01]  /*8ab0*/  @!P6 FMUL.FTZ R77, R77, R8 ;  /* 0x000000084d4de220 */ /* 0x008fe20000410000 */
[----:B------:R-:W-:-:S06]  /*8ac0*/  FSETP.GTU.FTZ.AND P6, PT, R5, 20, PT ;  /* 0x41a000000500780b */ /* 0x000fcc0003fdc000 */
[----:B------:R-:W2:Y:S01]  /*8ad0*/  @!P5 MUFU.RCP R9, R9 ;  /* 0x000000090009d308 */ /* 0x000ea20000001000 */
[----:B------:R-:W-:Y:S01]  /*8ae0*/  @!P1 FMUL.FTZ R6, R4, -1.4426950216293334961 ;  /* 0xbfb8aa3b04069820 */ /* 0x000fe20000410000 */
[----:B0-----:R-:W-:Y:S02]  /*8af0*/  @!P4 FADD.FTZ R4, R0, 1 ;  /* 0x3f8000000004c421 */ /* 0x001fe40000010000 */
[----:B------:R-:W0:Y:S04]  /*8b00*/  LDS.U16 R0, [R104+0x14] ;  /* 0x0000140068007984 */ /* 0x000e280000000400 */
[----:B------:R-:W3:Y:S01]  /*8b10*/  @!P2 MUFU.EX2 R3, R3 ;  /* 0x000000030003a308 */ /* 0x000ee20000000800 */
[----:B------:R-:W-:Y:S01]  /*8b20*/  @!P6 FMUL.FTZ R8, R5, -1.4426950216293334961 ;  /* 0xbfb8aa3b0508e820 */ /* 0x000fe20000410000 */
[----:B-1----:R-:W-:-:S02]  /*8b30*/  @!P3 FADD.FTZ R5, R2, 1 ;  /* 0x3f8000000205b421 */ /* 0x002fc40000010000 */
[----:B------:R-:W1:Y:S04]  /*8b40*/  LDS.U16 R2, [R103+0x16] ;  /* 0x0000160067027984 */ /* 0x000e680000000400 */
[----:B------:R3:W-:Y:S01]  /*8b50*/  @!P1 MUFU.EX2 R7, R6 ;  /* 0x0000000600079308 */ /* 0x0007e20000000800 */
[----:B--2---:R-:W-:Y:S01]  /*8b60*/  @!P5 FMUL.FTZ R76, R76, R9 ;  /* 0x000000094c4cd220 */ /* 0x004fe20000410000 */
[----:B------:R-:W-:Y:S02]  /*8b70*/  FSETP.GTU.FTZ.AND P5, PT, R11, 20, PT ;  /* 0x41a000000b00780b */ /* 0x000fe40003fbc000 */
[----:B------:R-:W-:-:S04]  /*8b80*/  FSETP.GTU.FTZ.AND P0, PT, R10, 20, PT ;  /* 0x41a000000a00780b */ /* 0x000fc80003f1c000 */
[----:B------:R-:W2:Y:S01]  /*8b90*/  @!P6 MUFU.EX2 R8, R8 ;  /* 0x000000080008e308 */ /* 0x000ea20000000800 */
[----:B---3--:R-:W-:Y:S02]  /*8ba0*/  @!P2 FADD.FTZ R6, R3, 1 ;  /* 0x3f8000000306a421 */ /* 0x008fe40000010000 */
[----:B------:R-:W3:Y:S04]  /*8bb0*/  LDS.U16 R3, [R102+0x18] ;  /* 0x0000180066037984 */ /* 0x000ee80000000400 */
[----:B------:R-:W-:Y:S01]  /*8bc0*/  @!P5 FMUL.FTZ R9, R11, -1.4426950216293334961 ;  /* 0xbfb8aa3b0b09d820 */ /* 0x000fe20000410000 */
[----:B------:R4:W-:Y:S01]  /*8bd0*/  @!P3 MUFU.RCP R12, R5 ;  /* 0x00000005000cb308 */ /* 0x0009e20000001000 */
[----:B------:R-:W-:Y:S01]  /*8be0*/  @!P0 FMUL.FTZ R10, R10, -1.4426950216293334961 ;  /* 0xbfb8aa3b0a0a8820 */ /* 0x000fe20000410000 */
[----:B----4-:R-:W4:Y:S01]  /*8bf0*/  LDS.U16 R5, [R100+0x1c] ;  /* 0x00001c0064057984 */ /* 0x010f220000000400 */
[----:B--2---:R-:W-:-:S05]  /*8c00*/  @!P6 FADD.FTZ R8, R8, 1 ;  /* 0x3f8000000808e421 */ /* 0x004fca0000010000 */
[----:B------:R2:W-:Y:S01]  /*8c10*/  @!P4 MUFU.RCP R11, R4 ;  /* 0x00000004000bc308 */ /* 0x0005e20000001000 */
[----:B------:R-:W-:-:S07]  /*8c20*/  @!P1 FADD.FTZ R7, R7, 1 ;  /* 0x3f80000007079421 */ /* 0x000fce0000010000 */
[----:B------:R5:W-:Y:S01]  /*8c30*/  @!P2 MUFU.RCP R13, R6 ;  /* 0x00000006000da308 */ /* 0x000be20000001000 */
[----:B--2---:R-:W2:Y:S07]  /*8c40*/  LDS.U16 R4, [R101+0x1a] ;  /* 0x00001a0065047984 */ /* 0x004eae0000000400 */
[----:B------:R-:W0:Y:S01]  /*8c50*/  @!P5 MUFU.EX2 R9, R9 ;  /* 0x000000090009d308 */ /* 0x000e220000000800 */
[----:B-----5:R-:W5:Y:S01]  /*8c60*/  LDS.U16 R6, [R99+0x1e] ;  /* 0x00001e0063067984 */ /* 0x020f620000000400 */
[----:B------:R-:W-:Y:S06]  /*8c70*/  BAR.SYNC.DEFER_BLOCKING 0x0 ;  /* 0x0000000000007b1d */ /* 0x000fec0000010000 */
[----:B------:R-:W3:Y:S08]  /*8c80*/  @!P0 MUFU.EX2 R10, R10 ;  /* 0x0000000a000a8308 */ /* 0x000ef00000000800 */
[----:B------:R-:W4:Y:S08]  /*8c90*/  @!P6 MUFU.RCP R8, R8 ;  /* 0x000000080008e308 */ /* 0x000f300000001000 */
[----:B------:R1:W-:Y:S01]  /*8ca0*/  @!P1 MUFU.RCP R14, R7 ;  /* 0x00000007000e9308 */ /* 0x0003e20000001000 */
[----:B0-----:R-:W-:Y:S01]  /*8cb0*/  @!P5 FADD.FTZ R9, R9, 1 ;  /* 0x3f8000000909d421 */ /* 0x001fe20000010000 */
[----:B-1----:R-:W-:-:S05]  /*8cc0*/  HADD2.F32 R7, -RZ, R0.H0_H0 ;  /* 0x20000000ff077230 */ /* 0x002fca0000004100 */
[----:B------:R-:W-:Y:S01]  /*8cd0*/  FADD.FTZ R0, R7, R152 ;  /* 0x0000009807007221 */ /* 0x000fe20000010000 */
[----:B------:R-:W-:Y:S02]  /*8ce0*/  HADD2.F32 R7, -RZ, R2.H0_H0 ;  /* 0x20000002ff077230 */ /* 0x000fe40000004100 */
[----:B---3--:R-:W-:Y:S01]  /*8cf0*/  @!P0 FADD.FTZ R10, R10, 1 ;  /* 0x3f8000000a0a8421 */ /* 0x008fe20000010000 */
[----:B----4-:R-:W-:Y:S01]  /*8d00*/  @!P6 FMUL.FTZ R89, R89, R8 ;  /* 0x000000085959e220 */ /* 0x010fe20000410000 */
[----:B------:R-:W-:Y:S01]  /*8d10*/  PRMT R8, R32, 0x7632, R8 ;  /* 0x0000763220087816 */ /* 0x000fe20000000008 */
[----:B------:R-:W-:Y:S02]  /*8d20*/  HADD2.F32 R3, -RZ, R3.H0_H0 ;  /* 0x20000003ff037230 */ /* 0x000fe40000004100 */
[----:B------:R-:W-:Y:S01]  /*8d30*/  FADD.FTZ R7, R7, R152 ;  /* 0x0000009807077221 */ /* 0x000fe20000010000 */
[----:B------:R-:W0:Y:S01]  /*8d40*/  @!P5 MUFU.RCP R9, R9 ;  /* 0x000000090009d308 */ /* 0x000e220000001000 */
[----:B------:R-:W-:Y:S01]  /*8d50*/  @!P3 FMUL.FTZ R81, R81, R12 ;  /* 0x0000000c5151b220 */ /* 0x000fe20000410000 */
[----:B------:R-:W-:Y:S02]  /*8d60*/  STS.U16 [R114], R32 ;  /* 0x0000002072007388 */ /* 0x000fe40000000400 */
[----:B------:R-:W-:-:S02]  /*8d70*/  FSETP.GTU.FTZ.AND P3, PT, R7, 20, PT ;  /* 0x41a000000700780b */ /* 0x000fc40003f7c000 */
[----:B------:R1:W-:Y:S02]  /*8d80*/  STS.U16 [R113+0x2], R8 ;  /* 0x0000020871007388 */ /* 0x0003e40000000400 */
[----:B------:R-:W3:Y:S01]  /*8d90*/  @!P0 MUFU.RCP R10, R10 ;  /* 0x0000000a000a8308 */ /* 0x000ee20000001000 */
[----:B------:R-:W-:Y:S01]  /*8da0*/  @!P2 FMUL.FTZ R82, R82, R13 ;  /* 0x0000000d5252a220 */ /* 0x000fe20000410000 */
[----:B------:R-:W-:Y:S01]  /*8db0*/  PRMT R2, R30, 0x7632, R2 ;  /* 0x000076321e027816 */ /* 0x000fe20000000002 */
[----:B-1----:R-:W-:Y:S01]  /*8dc0*/  FADD.FTZ R8, R3, R152 ;  /* 0x0000009803087221 */ /* 0x002fe20000010000 */
[----:B------:R-:W-:-:S04]  /*8dd0*/  HADD2.F32 R5, -RZ, R5.H0_H0 ;  /* 0x20000005ff057230 */ /* 0x000fc80000004100 */
[----:B------:R-:W-:Y:S01]  /*8de0*/  FSETP.GTU.FTZ.AND P2, PT, R8, 20, PT ;  /* 0x41a000000800780b */ /* 0x000fe20003f5c000 */
[----:B------:R-:W-:Y:S01]  /*8df0*/  STS.U16 [R112+0x4], R30 ;  /* 0x0000041e70007388 */ /* 0x000fe20000000400 */
[----:B--2---:R-:W-:-:S03]  /*8e00*/  HADD2.F32 R3, -RZ, R4.H0_H0 ;  /* 0x20000004ff037230 */ /* 0x004fc60000004100 */
[----:B------:R1:W-:Y:S01]  /*8e10*/  STS.U16 [R111+0x6], R2 ;  /* 0x000006026f007388 */ /* 0x0003e20000000400 */
[----:B0-----:R-:W-:Y:S01]  /*8e20*/  @!P5 FMUL.FTZ R92, R92, R9 ;  /* 0x000000095c5cd220 */ /* 0x001fe20000410000 */
[----:B------:R-:W-:Y:S01]  /*8e30*/  PRMT R9, R28, 0x7632, R9 ;  /* 0x000076321c097816 */ /* 0x000fe20000000009 */
[----:B---3--:R-:W-:Y:S01]  /*8e40*/  @!P0 FMUL.FTZ R79, R79, R10 ;  /* 0x0000000a4f4f8220 */ /* 0x008fe20000410000 */
[----:B------:R-:W-:Y:S01]  /*8e50*/  @!P1 FMUL.FTZ R87, R87, R14 ;  /* 0x0000000e57579220 */ /* 0x000fe20000410000 */
[--C-:B------:R-:W-:Y:S01]  /*8e60*/  FADD.FTZ R4, R3, R152.reuse ;  /* 0x0000009803047221 */ /* 0x100fe20000010000 */
[----:B-1----:R-:W-:Y:S01]  /*8e70*/  @!P3 FMUL.FTZ R2, R7, -1.4426950216293334961 ;  /* 0xbfb8aa3b0702b820 */ /* 0x002fe20000410000 */
[----:B------:R-:W-:Y:S01]  /*8e80*/  FADD.FTZ R7, R5, R152 ;  /* 0x0000009805077221 */ /* 0x000fe20000010000 */
[----:B------:R-:W-:Y:S01]  /*8e90*/  PRMT R10, R26, 0x7632, R10 ;  /* 0x000076321a0a7816 */ /* 0x000fe2000000000a */
[----:B------:R-:W-:Y:S01]  /*8ea0*/  @!P2 FMUL.FTZ R3, R8, -1.4426950216293334961 ;  /* 0xbfb8aa3b0803a820 */ /* 0x000fe20000410000 */
[----:B------:R-:W-:Y:S01]  /*8eb0*/  STS.U16 [R110+0x8], R28 ;  /* 0x0000081c6e007388 */ /* 0x000fe20000000400 */
[----:B------:R-:W-:-:S02]  /*8ec0*/  PRMT R8, R24, 0x7632, R8 ;  /* 0x0000763218087816 */ /* 0x000fc40000000008 */
[----:B------:R-:W-:Y:S01]  /*8ed0*/  FSETP.GTU.FTZ.AND P1, PT, R7, 20, PT ;  /* 0x41a000000700780b */ /* 0x000fe20003f3c000 */
[----:B------:R0:W-:Y:S01]  /*8ee0*/  STS.U16 [R109+0xa], R9 ;  /* 0x00000a096d007388 */ /* 0x0001e20000000400 */
[----:B------:R-:W-:Y:S02]  /*8ef0*/  ISETP.NE.AND P0, PT, R150, RZ, PT ;  /* 0x000000ff9600720c */ /* 0x000fe40003f05270 */
[----:B------:R-:W-:Y:S01]  /*8f00*/  F2FP.F16.F32.PACK_AB R18, R18, R21 ;  /* 0x000000151212723e */ /* 0x000fe200000000ff */
[----:B------:R-:W-:Y:S01]  /*8f10*/  STS.U16 [R108+0xc], R26 ;  /* 0x00000c1a6c007388 */ /* 0x000fe20000000400 */
[----:B-----5:R-:W-:-:S03]  /*8f20*/  HADD2.F32 R5, -RZ, R6.H0_H0 ;  /* 0x20000006ff057230 */ /* 0x020fc60000004100 */
[----:B------:R1:W-:Y:S01]  /*8f30*/  STS.U16 [R107+0xe], R10 ;  /* 0x00000e0a6b007388 */ /* 0x0003e20000000400 */
[----:B0-----:R-:W-:-:S03]  /*8f40*/  PRMT R9, R22, 0x7632, R9 ;  /* 0x0000763216097816 */ /* 0x001fc60000000009 */
[----:B------:R-:W-:Y:S04]  /*8f50*/  STS.U16 [R106+0x10], R24 ;  /* 0x000010186a007388 */ /* 0x000fe80000000400 */
[----:B------:R0:W-:Y:S01]  /*8f60*/  STS.U16 [R105+0x12], R8 ;  /* 0x0000120869007388 */ /* 0x0001e20000000400 */
[----:B-1----:R-:W-:-:S03]  /*8f70*/  PRMT R10, R20, 0x7632, R10 ;  /* 0x00007632140a7816 */ /* 0x002fc6000000000a */
[----:B------:R-:W-:Y:S01]  /*8f80*/  STS.U16 [R104+0x14], R22 ;  /* 0x0000141668007388 */ /* 0x000fe20000000400 */
[----:B------:R-:W-:-:S03]  /*8f90*/  FSETP.GTU.FTZ.AND P6, PT, R0, 20, PT ;  /* 0x41a000000000780b */ /* 0x000fc60003fdc000 */
[----:B------:R-:W-:Y:S01]  /*8fa0*/  STS.U16 [R103+0x16], R9 ;  /* 0x0000160967007388 */ /* 0x000fe20000000400 */
[----:B0-----:R-:W-:-:S03]  /*8fb0*/  PRMT R8, R18, 0x7632, R8 ;  /* 0x0000763212087816 */ /* 0x001fc60000000008 */
[----:B------:R-:W-:Y:S01]  /*8fc0*/  STS.U16 [R102+0x18], R20 ;  /* 0x0000181466007388 */ /* 0x000fe20000000400 */
[----:B------:R-:W-:Y:S01]  /*8fd0*/  MOV R12, UR19 ;  /* 0x00000013000c7c02 */ /* 0x000fe20008000f00 */
[----:B------:R-:W-:Y:S02]  /*8fe0*/  FADD.FTZ R6, R5, R152 ;  /* 0x0000009805067221 */ /* 0x000fe40000010000 */
[----:B------:R-:W-:Y:S01]  /*8ff0*/  STS.U16 [R101+0x1a], R10 ;  /* 0x00001a0a65007388 */ /* 0x000fe20000000400 */
[----:B------:R-:W-:Y:S01]  /*9000*/  @!P4 FMUL.FTZ R80, R80, R11 ;  /* 0x0000000b5050c220 */ /* 0x000fe20000410000 */
[----:B------:R-:W-:Y:S02]  /*9010*/  @!P1 FMUL.FTZ R5, R7, -1.4426950216293334961 ;  /* 0xbfb8aa3b07059820 */ /* 0x000fe40000410000 */
        /* <DEDUP_REMOVED lines=21> */
[----:B------:R-:W-:-:S06]  /*9170*/  @!P6 FMUL.FTZ R0, R0, -1.4426950216293334961 ;  /* 0xbfb8aa3b0000e820 */ /* 0x000fcc0000410000 */
[----:B------:R-:W1:Y:S01]  /*9180*/  @!P6 MUFU.EX2 R0, R0 ;  /* 0x000000000000e308 */ /* 0x000e620000000800 */
[----:B------:R-:W-:Y:S02]  /*9190*/  FSETP.GTU.FTZ.AND P5, PT, R4, 20, PT ;  /* 0x41a000000400780b */ /* 0x000fe40003fbc000 */
[----:B------:R-:W-:-:S05]  /*91a0*/  FSETP.GTU.FTZ.AND P4, PT, R6, 20, PT ;  /* 0x41a000000600780b */ /* 0x000fca0003f9c000 */
[----:B------:R-:W2:Y:S01]  /*91b0*/  @!P3 MUFU.EX2 R2, R2 ;  /* 0x000000020002b308 */ /* 0x000ea20000000800 */
[----:B------:R-:W-:-:S07]  /*91c0*/  USHF.R.S32.HI UR23, URZ, 0x1f, UR22 ;  /* 0x0000001fff177899 */ /* 0x000fce0008011416 */
[----:B------:R-:W3:Y:S01]  /*91d0*/  @!P2 MUFU.EX2 R3, R3 ;  /* 0x000000030003a308 */ /* 0x000ee20000000800 */
[----:B------:R-:W4:Y:S01]  /*91e0*/  LDS R39, [UR32+0x840] ;  /* 0x00084020ff277984 */ /* 0x000f220008000800 */
[----:B-1----:R-:W-:-:S06]  /*91f0*/  @!P6 FADD.FTZ R0, R0, 1 ;  /* 0x3f8000000000e421 */ /* 0x002fcc0000010000 */
[----:B------:R-:W1:Y:S01]  /*9200*/  @!P1 MUFU.EX2 R5, R5 ;  /* 0x0000000500059308 */ /* 0x000e620000000800 */
[----:B------:R-:W-:Y:S01]  /*9210*/  @!P5 FMUL.FTZ R4, R4, -1.4426950216293334961 ;  /* 0xbfb8aa3b0404d820 */ /* 0x000fe20000410000 */
[----:B------:R-:W-:Y:S01]  /*9220*/  @!P4 FMUL.FTZ R6, R6, -1.4426950216293334961 ;  /* 0xbfb8aa3b0606c820 */ /* 0x000fe20000410000 */
[----:B------:R-:W-:-:S05]  /*9230*/  UIMAD.WIDE.U32 UR20, UR27, UR28, UR22 ;  /* 0x0000001c1b1472a5 */ /* 0x000fca000f8e0016 */
[----:B------:R-:W5:Y:S01]  /*9240*/  @!P6 MUFU.RCP R0, R0 ;  /* 0x000000000000e308 */ /* 0x000f620000001000 */
[----:B------:R-:W-:Y:S01]  /*9250*/  UIMAD UR21, UR27, UR29, UR21 ;  /* 0x0000001d1b1572a4 */ /* 0x000fe2000f8e0215 */
[----:B--2---:R-:W-:Y:S01]  /*9260*/  @!P3 FADD.FTZ R2, R2, 1 ;  /* 0x3f8000000202b421 */ /* 0x004fe20000010000 */
[----:B------:R-:W2:Y:S01]  /*9270*/  LDCU.64 UR28, c[0x0][0x550] ;  /* 0x0000aa00ff1c77ac */ /* 0x000ea20008000a00 */
[----:B---3--:R-:W-:-:S04]  /*9280*/  @!P2 FADD.FTZ R3, R3, 1 ;  /* 0x3f8000000303a421 */ /* 0x008fc80000010000 */
[----:B------:R-:W3:Y:S01]  /*9290*/  @!P5 MUFU.EX2 R4, R4 ;  /* 0x000000040004d308 */ /* 0x000ee20000000800 */
[----:B-1----:R-:W-:-:S07]  /*92a0*/  @!P1 FADD.FTZ R5, R5, 1 ;  /* 0x3f80000005059421 */ /* 0x002fce0000010000 */
[----:B------:R-:W1:Y:S01]  /*92b0*/  @!P4 MUFU.EX2 R6, R6 ;  /* 0x000000060006c308 */ /* 0x000e620000000800 */
[----:B------:R-:W-:-:S07]  /*92c0*/  UIMAD.WIDE.U32 UR20, UR26, UR30, UR20 ;  /* 0x0000001e1a1472a5 */ /* 0x000fce000f8e0014 */
[----:B------:R-:W2:Y:S01]  /*92d0*/  @!P3 MUFU.RCP R41, R2 ;  /* 0x000000020029b308 */ /* 0x000ea20000001000 */
[----:B------:R-:W-:-:S07]  /*92e0*/  UIMAD UR19, UR26, UR31, UR21 ;  /* 0x0000001f1a1372a4 */ /* 0x000fce000f8e0215 */
[----:B0-----:R0:W4:Y:S01]  /*92f0*/  @!P2 MUFU.RCP R8, R3 ;  /* 0x000000030008a308 */ /* 0x0011220000001000 */
[----:B-----5:R-:W-:-:S07]  /*9300*/  @!P6 FMUL.FTZ R91, R91, R0 ;  /* 0x000000005b5be220 */ /* 0x020fce0000410000 */
[----:B------:R-:W5:Y:S01]  /*9310*/  @!P1 MUFU.RCP R10, R5 ;  /* 0x00000005000a9308 */ /* 0x000f620000001000 */
[----:B------:R-:W-:Y:S01]  /*9320*/  IADD3 R0, P6, PT, R148, UR20, RZ ;  /* 0x0000001494007c10 */ /* 0x000fe2000ffde0ff */
[----:B---3--:R-:W-:Y:S01]  /*9330*/  @!P5 FADD.FTZ R4, R4, 1 ;  /* 0x3f8000000404d421 */ /* 0x008fe20000010000 */
[----:B-1----:R-:W-:Y:S01]  /*9340*/  @!P4 FADD.FTZ R6, R6, 1 ;  /* 0x3f8000000606c421 */ /* 0x002fe20000010000 */
[----:B--2---:R-:W-:Y:S01]  /*9350*/  @!P3 FMUL.FTZ R94, R94, R41 ;  /* 0x000000295e5eb220 */ /* 0x004fe20000410000 */
[----:B0-----:R-:W-:Y:S01]  /*9360*/  IADD3.X R3, PT, PT, RZ, UR19, RZ, P6, !PT ;  /* 0x00000013ff037c10 */ /* 0x001fe2000b7fe4ff */
[----:B------:R-:W0:Y:S01]  /*9370*/  LDCU.64 UR20, c[0x0][0x518] ;  /* 0x0000a300ff1477ac */ /* 0x000e220008000a00 */
[----:B------:R-:W-:Y:S01]  /*9380*/  LEA R2, P6, R0, UR28, 0x1 ;  /* 0x0000001c00027c11 */ /* 0x000fe2000f8c08ff */
[----:B------:R-:W1:Y:S01]  /*9390*/  @!P5 MUFU.RCP R43, R4 ;  /* 0x00000004002bd308 */ /* 0x000e620000001000 */
[----:B----4-:R-:W-:Y:S01]  /*93a0*/  @!P2 FMUL.FTZ R93, R93, R8 ;  /* 0x000000085d5da220 */ /* 0x010fe20000410000 */
[----:B------:R-:W-:Y:S01]  /*93b0*/  ISETP.GE.AND P2, PT, R148, R39, PT ;  /* 0x000000279400720c */ /* 0x000fe20003f46270 */
[----:B------:R-:W2:Y:S01]  /*93c0*/  LDCU.64 UR30, c[0x0][0x560] ;  /* 0x0000ac00ff1e77ac */ /* 0x000ea20008000a00 */
[----:B------:R-:W-:-:S04]  /*93d0*/  LEA.HI.X R3, R0, UR29, R3, 0x1, P6 ;  /* 0x0000001d00037c11 */ /* 0x000fc8000b0f0c03 */
[----:B------:R-:W3:Y:S01]  /*93e0*/  @!P4 MUFU.RCP R45, R6 ;  /* 0x00000006002dc308 */ /* 0x000ee20000001000 */
[----:B-----5:R-:W-:Y:S01]  /*93f0*/  @!P1 FMUL.FTZ R95, R95, R10 ;  /* 0x0000000a5f5f9220 */ /* 0x020fe20000410000 */
        /* <DEDUP_REMOVED lines=8> */
[----:B------:R-:W-:Y:S01]  /*9480*/  @!P3 STG.E.U16 desc[UR24][R2.64+0x40], R9 ;  /* 0x000040090200b986 */ /* 0x000fe2000c101518 */
        /* <DEDUP_REMOVED lines=36> */
[C---:B------:R-:W-:Y:S02]  /*96d0*/  PRMT R54, R0.reuse, 0x7610, R54 ;  /* 0x0000761000367816 */ /* 0x040fe40000000036 */
[----:B------:R-:W-:Y:S02]  /*96e0*/  PRMT R7, R0, 0x7632, R7 ;  /* 0x0000763200077816 */ /* 0x000fe40000000007 */
[----:B------:R-:W-:Y:S01]  /*96f0*/  F2FP.F16.F32.PACK_AB R0, R94, R91 ;  /* 0x0000005b5e00723e */ /* 0x000fe200000000ff */
[----:B------:R-:W-:Y:S01]  /*9700*/  STS.U16 [R114], R57 ;  /* 0x0000003972007388 */ /* 0x000fe20000000400 */
[----:B------:R-:W-:-:S03]  /*9710*/  PRMT R53, R2, 0x7610, R53 ;  /* 0x0000761002357816 */ /* 0x000fc60000000035 */
[----:B------:R1:W-:Y:S01]  /*9720*/  STS.U16 [R113+0x2], R4 ;  /* 0x0000020471007388 */ /* 0x0003e20000000400 */
[----:B------:R-:W-:-:S03]  /*9730*/  PRMT R52, R0, 0x7610, R52 ;  /* 0x0000761000347816 */ /* 0x000fc60000000034 */
[----:B------:R3:W-:Y:S04]  /*9740*/  STS.U16 [R112+0x4], R3 ;  /* 0x0000040370007388 */ /* 0x0007e80000000400 */
[----:B------:R-:W-:Y:S01]  /*9750*/  STS.U16 [R111+0x6], R5 ;  /* 0x000006056f007388 */ /* 0x000fe20000000400 */
[----:B-1----:R-:W-:-:S03]  /*9760*/  PRMT R4, R2, 0x7632, R4 ;  /* 0x0000763202047816 */ /* 0x002fc60000000004 */
[----:B------:R-:W-:Y:S01]  /*9770*/  STS.U16 [R110+0x8], R55 ;  /* 0x000008376e007388 */ /* 0x000fe20000000400 */
[----:B------:R-:W-:Y:S02]  /*9780*/  F2FP.F16.F32.PACK_AB R2, R96, R93 ;  /* 0x0000005d6002723e */ /* 0x000fe400000000ff */
[----:B---3--:R-:W-:Y:S01]  /*9790*/  PRMT R3, R0, 0x7632, R3 ;  /* 0x0000763200037816 */ /* 0x008fe20000000003 */
[----:B------:R1:W-:Y:S01]  /*97a0*/  STS.U16 [R109+0xa], R6 ;  /* 0x00000a066d007388 */ /* 0x0003e20000000400 */
[----:B------:R-:W-:-:S03]  /*97b0*/  F2FP.F16.F32.PACK_AB R0, R98, R95 ;  /* 0x0000005f6200723e */ /* 0x000fc600000000ff */
[----:B------:R-:W-:Y:S01]  /*97c0*/  STS.U16 [R108+0xc], R54 ;  /* 0x00000c366c007388 */ /* 0x000fe20000000400 */
[----:B------:R-:W-:-:S03]  /*97d0*/  PRMT R8, R0, 0x7632, R8 ;  /* 0x0000763200087816 */ /* 0x000fc60000000008 */
[----:B------:R-:W-:Y:S01]  /*97e0*/  STS.U16 [R107+0xe], R7 ;  /* 0x00000e076b007388 */ /* 0x000fe20000000400 */
        /* <DEDUP_REMOVED lines=28> */
[----:B------:R-:W3:Y:S01]  /*99b0*/  LDS R21, [UR32+0x840] ;  /* 0x00084020ff157984 */ /* 0x000ee20008000800 */
[----:B0-----:R-:W-:-:S04]  /*99c0*/  UIMAD.WIDE.U32 UR22, UR27, UR20, UR22 ;  /* 0x000000141b1672a5 */ /* 0x001fc8000f8e0016 */
[----:B------:R-:W-:-:S03]  /*99d0*/  UIMAD UR21, UR27, UR21, UR23 ;  /* 0x000000151b1572a4 */ /* 0x000fc6000f8e0217 */
[----:B------:R-:W-:Y:S02]  /*99e0*/  UMOV UR20, UR22 ;  /* 0x0000001600147c82 */ /* 0x000fe40008000000 */
[----:B----4-:R-:W-:Y:S01]  /*99f0*/  UIMAD.WIDE.U32 UR20, UR26, UR28, UR20 ;  /* 0x0000001c1a1472a5 */ /* 0x010fe2000f8e0014 */
[----:B------:R-:W-:-:S03]  /*9a00*/  FADD.FTZ R74, R74, R153 ;  /* 0x000000994a4a7221 */ /* 0x000fc60000010000 */
[----:B------:R-:W-:Y:S02]  /*9a10*/  UIMAD UR19, UR26, UR29, UR21 ;  /* 0x0000001d1a1372a4 */ /* 0x000fe4000f8e0215 */
[----:B-1----:R-:W-:Y:S01]  /*9a20*/  IADD3 R0, P0, PT, R148, UR20, RZ ;  /* 0x0000001494007c10 */ /* 0x002fe2000ff1e0ff */
[----:B------:R-:W-:-:S03]  /*9a30*/  FADD.FTZ R77, R74, R77 ;  /* 0x0000004d4a4d7221 */ /* 0x000fc60000010000 */
[----:B------:R-:W-:Y:S02]  /*9a40*/  IADD3.X R3, PT, PT, RZ, UR19, RZ, P0, !PT ;  /* 0x00000013ff037c10 */ /* 0x000fe400087fe4ff */
[----:B--2---:R-:W-:Y:S01]  /*9a50*/  LEA R2, P2, R0, UR30, 0x1 ;  /* 0x0000001e00027c11 */ /* 0x004fe2000f8408ff */
[----:B------:R-:W-:-:S03]  /*9a60*/  FADD.FTZ R76, R77, R76 ;  /* 0x0000004c4d4c7221 */ /* 0x000fc60000010000 */
[----:B------:R-:W-:Y:S01]  /*9a70*/  LEA.HI.X R3, R0, UR31, R3, 0x1, P2 ;  /* 0x0000001f00037c11 */ /* 0x000fe200090f0c03 */
[----:B------:R-:W-:Y:S01]  /*9a80*/  FADD.FTZ R79, R76, R79 ;  /* 0x0000004f4c4f7221 */ /* 0x000fe20000010000 */
[-C--:B---3--:R-:W-:Y:S02]  /*9a90*/  ISETP.GE.AND P1, PT, R146, R21.reuse, PT ;  /* 0x000000159200720c */ /* 0x088fe40003f26270 */
[-C--:B------:R-:W-:Y:S02]  /*9aa0*/  ISETP.GE.AND P2, PT, R143, R21.reuse, PT ;  /* 0x000000158f00720c */ /* 0x080fe40003f46270 */
[-C--:B------:R-:W-:Y:S02]  /*9ab0*/  ISETP.GE.AND P3, PT, R142, R21.reuse, PT ;  /* 0x000000158e00720c */ /* 0x080fe40003f66270 */
[-C--:B------:R-:W-:Y:S02]  /*9ac0*/  ISETP.GE.AND P4, PT, R141, R21.reuse, PT ;  /* 0x000000158d00720c */ /* 0x080fe40003f86270 */
[----:B------:R-:W-:-:S02]  /*9ad0*/  ISETP.GE.AND P5, PT, R140, R21, PT ;  /* 0x000000158c00720c */ /* 0x000fc40003fa6270 */
[----:B------:R-:W-:-:S03]  /*9ae0*/  ISETP.GE.AND P6, PT, R139, R21, PT ;  /* 0x000000158b00720c */ /* 0x000fc60003fc6270 */
[----:B------:R0:W-:Y:S01]  /*9af0*/  @!P1 STG.E.U16 desc[UR24][R2.64+0x40], R129 ;  /* 0x0000408102009986 */ /* 0x0001e2000c101518 */
[-C--:B------:R-:W-:Y:S02]  /*9b00*/  ISETP.GE.AND P1, PT, R144, R21.reuse, PT ;  /* 0x000000159000720c */ /* 0x080fe40003f26270 */
        /* <DEDUP_REMOVED lines=27> */
[----:B------:R0:W-:Y:S01]  /*9cc0*/  @!P6 STG.E.U16 desc[UR24][R2.64+0x3c0], R19 ;  /* 0x0003c0130200e986 */ /* 0x0001e2000c101518 */
[----:B------:R-:W-:-:S03]  /*9cd0*/  FADD.FTZ R94, R91, R94 ;  /* 0x0000005e5b5e7221 */ /* 0x000fc60000010000 */
[----:B------:R0:W-:Y:S01]  /*9ce0*/  @!P0 STG.E.U16 desc[UR24][R2.64+0x80], R7 ;  /* 0x0000800702008986 */ /* 0x0001e2000c101518 */
[----:B------:R-:W-:Y:S01]  /*9cf0*/  ISETP.GE.AND P0, PT, R138, R21, PT ;  /* 0x000000158a00720c */ /* 0x000fe20003f06270 */
[----:B------:R-:W-:Y:S01]  /*9d00*/  UIADD3 UR13, UP0, UPT, UR13, -0x800, URZ ;  /* 0xfffff8000d0d7890 */ /* 0x000fe2000ff1e0ff */
[----:B------:R-:W-:-:S03]  /*9d10*/  FADD.FTZ R93, R94, R93 ;  /* 0x0000005d5e5d7221 */ /* 0x000fc60000010000 */
[----:B------:R-:W-:Y:S02]  /*9d20*/  UIADD3.X UR14, UPT, UPT, UR14, -0x1, URZ, UP0, !UPT ;  /* 0xffffffff0e0e7890 */ /* 0x000fe400087fe4ff */
[----:B------:R-:W-:Y:S01]  /*9d30*/  UISETP.GT.AND UP0, UPT, UR11, 0x1, UPT ;  /* 0x000000010b00788c */ /* 0x000fe2000bf04270 */
[----:B------:R-:W-:Y:S01]  /*9d40*/  FADD.FTZ R96, R93, R96 ;  /* 0x000000605d607221 */ /* 0x000fe20000010000 */
[----:B------:R-:W-:-:S03]  /*9d50*/  UIADD3 UR19, UPT, UPT, UR11, -0x1, URZ ;  /* 0xffffffff0b137890 */ /* 0x000fc6000fffe0ff */
[----:B------:R-:W-:Y:S01]  /*9d60*/  FADD.FTZ R95, R96, R95 ;  /* 0x0000005f605f7221 */ /* 0x000fe20000010000 */
[----:B------:R0:W-:Y:S01]  /*9d70*/  @!P0 STG.E.U16 desc[UR24][R2.64+0x240], R121 ;  /* 0x0002407902008986 */ /* 0x0001e2000c101518 */
[----:B------:R-:W-:Y:S01]  /*9d80*/  IADD3 R151, P0, PT, R151, -0x800, RZ ;  /* 0xfffff80097977810 */ /* 0x000fe20007f1e0ff */
[----:B------:R-:W-:Y:S01]  /*9d90*/  UIADD3 UR17, UP1, UPT, UR17, -0x800, URZ ;  /* 0xfffff80011117890 */ /* 0x000fe2000ff3e0ff */
[----:B------:R-:W-:Y:S01]  /*9da0*/  FADD.FTZ R153, R95, R98 ;  /* 0x000000625f997221 */ /* 0x000fe20000010000 */
[----:B------:R-:W-:Y:S01]  /*9db0*/  UIADD3 UR15, UP2, UPT, UR15, -0x800, URZ ;  /* 0xfffff8000f0f7890 */ /* 0x000fe2000ff5e0ff */
[----:B------:R-:W-:Y:S01]  /*9dc0*/  IADD3.X R149, PT, PT, R149, -0x1, RZ, P0, !PT ;  /* 0xffffffff95957810 */ /* 0x000fe200007fe4ff */
[----:B------:R-:W-:Y:S02]  /*9dd0*/  UIADD3.X UR18, UPT, UPT, UR18, -0x1, URZ, UP1, !UPT ;  /* 0xffffffff12127890 */ /* 0x000fe40008ffe4ff */
[----:B------:R-:W-:Y:S01]  /*9de0*/  UIADD3.X UR16, UPT, UPT, UR16, -0x1, URZ, UP2, !UPT ;  /* 0xffffffff10107890 */ /* 0x000fe200097fe4ff */
[----:B------:R-:W-:Y:S01]  /*9df0*/  UMOV UR11, UR19 ;  /* 0x00000013000b7c82 */ /* 0x000fe20008000000 */
[----:B------:R-:W-:Y:S10]  /*9e00*/  BRA.U UP0, `(.L_x_3892) ;  /* 0xffffff6900c07547 */ /* 0x000ff4000b83ffff */
.L_x_3813:
[----:B------:R-:W1:Y:S01]  /*9e10*/  LDCU.64 UR6, c[0x0][0x548] ;  /* 0x0000a900ff0677ac */ /* 0x000e620008000a00 */
[----:B0-----:R-:W0:Y:S01]  /*9e20*/  S2R R9, SR_TID.X ;  /* 0x0000000000097919 */ /* 0x001e220000002100 */
[----:B------:R-:W2:Y:S01]  /*9e30*/  LDCU UR15, c[0x0][0x38c] ;  /* 0x00007180ff0f77ac */ /* 0x000ea20008000800 */
[----:B------:R-:W3:Y:S01]  /*9e40*/  LDCU.64 UR8, c[0x0][0x568] ;  /* 0x0000ad00ff0877ac */ /* 0x000ee20008000a00 */
[----:B-1----:R-:W-:-:S04]  /*9e50*/  UISETP.NE.U32.AND UP0, UPT, UR6, URZ, UPT ;  /* 0x000000ff0600728c */ /* 0x002fc8000bf05070 */
[----:B------:R-:W-:-:S09]  /*9e60*/  UISETP.NE.AND.EX UP0, UPT, UR7, URZ, UPT, UP0 ;  /* 0x000000ff0700728c */ /* 0x000fd2000bf05300 */
[----:B--23--:R-:W-:Y:S05]  /*9e70*/  BRA.U !UP0, `(.L_x_3893) ;  /* 0x00000001088c7547 */ /* 0x00cfea000b800000 */
[----:B------:R-:W1:Y:S01]  /*9e80*/  SHFL.DOWN P0, R0, R155, 0x1, 0x1f ;  /* 0x08201f009b007f89 */ /* 0x000e620000000000 */
[----:B------:R-:W-:Y:S01]  /*9e90*/  BSSY.RECONVERGENT B0, `(.L_x_3893) ;  /* 0x0000021000007945 */ /* 0x000fe20003800200 */
[----:B------:R-:W2:Y:S01]  /*9ea0*/  S2R R4, SR_LANEID ;  /* 0x0000000000047919 */ /* 0x000ea20000000000 */
[----:B------:R-:W3:Y:S01]  /*9eb0*/  S2R R6, SR_TID.X ;  /* 0x0000000000067919 */ /* 0x000ee20000002100 */
[----:B-1----:R-:W-:-:S05]  /*9ec0*/  @P0 FADD R0, R0, R155 ;  /* 0x0000009b00000221 */ /* 0x002fca0000000000 */
[----:B------:R-:W1:Y:S01]  /*9ed0*/  SHFL.DOWN P0, R3, R0, 0x2, 0x1f ;  /* 0x08401f0000037f89 */ /* 0x000e620000000000 */
[----:B--2---:R-:W-:-:S13]  /*9ee0*/  ISETP.NE.AND P1, PT, R4, RZ, PT ;  /* 0x000000ff0400720c */ /* 0x004fda0003f25270 */
[----:B------:R-:W2:Y:S01]  /*9ef0*/  @!P1 S2R R8, SR_CgaCtaId ;  /* 0x0000000000089919 */ /* 0x000ea20000008800 */
[----:B------:R-:W-:Y:S01]  /*9f00*/  @!P1 MOV R7, 0x400 ;  /* 0x0000040000079802 */ /* 0x000fe20000000f00 */
[----:B-1----:R-:W-:Y:S01]  /*9f10*/  @P0 FADD R3, R0, R3 ;  /* 0x0000000300030221 */ /* 0x002fe20000000000 */
[----:B---3--:R-:W-:-:S04]  /*9f20*/  @!P1 SHF.R.U32.HI R0, RZ, 0x3, R6 ;  /* 0x00000003ff009819 */ /* 0x008fc80000011606 */
        /* <DEDUP_REMOVED lines=20> */
[----:B-1----:R-:W-:Y:S01]  /*a070*/  MOV R3, UR5 ;  /* 0x0000000500037c02 */ /* 0x002fe20008000f00 */
[----:B--2---:R-:W-:-:S05]  /*a080*/  FADD.FTZ R5, R4, R5 ;  /* 0x0000000504057221 */ /* 0x004fca0000010000 */
[----:B------:R2:W-:Y:S02]  /*a090*/  REDG.E.ADD.F32.FTZ.RN.STRONG.GPU desc[UR24][R2.64], R5 ;  /* 0x00000005020079a6 */ /* 0x0005e4000c12f318 */
.L_x_3894:
[----:B------:R-:W-:Y:S05]  /*a0a0*/  BSYNC.RECONVERGENT B0 ;  /* 0x0000000000007941 */ /* 0x000fea0003800200 */
.L_x_3893:
[----:B------:R-:W-:Y:S01]  /*a0b0*/  UISETP.NE.U32.AND UP0, UPT, UR8, URZ, UPT ;  /* 0x000000ff0800728c */ /* 0x000fe2000bf05070 */
[----:B0-----:R-:W-:-:S03]  /*a0c0*/  ISETP.GE.AND P0, PT, R9, UR15, PT ;  /* 0x0000000f09007c0c */ /* 0x001fc6000bf06270 */
[----:B------:R-:W-:-:S09]  /*a0d0*/  UISETP.NE.AND.EX UP0, UPT, UR9, URZ, UPT, UP0 ;  /* 0x000000ff0900728c */ /* 0x000fd2000bf05300 */
[----:B------:R-:W-:Y:S05]  /*a0e0*/  BRA.U !UP0, `(.L_x_3895) ;  /* 0x0000000108907547 */ /* 0x000fea000b800000 */
[----:B------:R-:W-:Y:S06]  /*a0f0*/  BAR.SYNC.DEFER_BLOCKING 0x0 ;  /* 0x0000000000007b1d */ /* 0x000fec0000010000 */
[----:B------:R-:W-:Y:S01]  /*a100*/  BSSY.RECONVERGENT B0, `(.L_x_3895) ;  /* 0x0000022000007945 */ /* 0x000fe20003800200 */
[----:B------:R-:W0:Y:S01]  /*a110*/  SHFL.DOWN P1, R0, R153, 0x1, 0x1f ;  /* 0x08201f0099007f89 */ /* 0x000e220000020000 */
[----:B-1----:R-:W1:Y:S01]  /*a120*/  S2R R4, SR_LANEID ;  /* 0x0000000000047919 */ /* 0x002e620000000000 */
[----:B------:R-:W3:Y:S01]  /*a130*/  S2R R6, SR_TID.X ;  /* 0x0000000000067919 */ /* 0x000ee20000002100 */
[----:B0-----:R-:W-:-:S05]  /*a140*/  @P1 FADD R0, R0, R153 ;  /* 0x0000009900001221 */ /* 0x001fca0000000000 */
[----:B--2---:R-:W0:Y:S01]  /*a150*/  SHFL.DOWN P1, R3, R0, 0x2, 0x1f ;  /* 0x08401f0000037f89 */ /* 0x004e220000020000 */
[----:B-1----:R-:W-:-:S13]  /*a160*/  ISETP.NE.AND P2, PT, R4, RZ, PT ;  /* 0x000000ff0400720c */ /* 0x002fda0003f45270 */
[----:B------:R-:W1:Y:S01]  /*a170*/  @!P2 S2R R8, SR_CgaCtaId ;  /* 0x000000000008a919 */ /* 0x000e620000008800 */
[----:B------:R-:W-:Y:S01]  /*a180*/  @!P2 MOV R7, 0x400 ;  /* 0x000004000007a802 */ /* 0x000fe20000000f00 */
[----:B0-----:R-:W-:Y:S01]  /*a190*/  @P1 FADD R3, R0, R3 ;  /* 0x0000000300031221 */ /* 0x001fe20000000000 */
[----:B---3--:R-:W-:-:S04]  /*a1a0*/  @!P2 SHF.R.U32.HI R0, RZ, 0x3, R6 ;  /* 0x00000003ff00a819 */ /* 0x008fc80000011606 */
        /* <DEDUP_REMOVED lines=20> */
[----:B------:R-:W-:Y:S01]  /*a2f0*/  MOV R3, UR5 ;  /* 0x0000000500037c02 */ /* 0x000fe20008000f00 */
[----:B-1----:R-:W-:-:S05]  /*a300*/  FADD.FTZ R5, R4, R5 ;  /* 0x0000000504057221 */ /* 0x002fca0000010000 */
[----:B------:R1:W-:Y:S02]  /*a310*/  REDG.E.ADD.F32.FTZ.RN.STRONG.GPU desc[UR24][R2.64], R5 ;  /* 0x00000005020079a6 */ /* 0x0003e4000c12f318 */
.L_x_3896:
[----:B------:R-:W-:Y:S05]  /*a320*/  BSYNC.RECONVERGENT B0 ;  /* 0x0000000000007941 */ /* 0x000fea0003800200 */
.L_x_3895:
[----:B------:R-:W-:Y:S05]  /*a330*/  @P0 EXIT ;  /* 0x000000000000094d */ /* 0x000fea0003800000 */
[----:B------:R-:W3:Y:S01]  /*a340*/  S2UR UR12, SR_CTAID.Y ;  /* 0x00000000000c79c3 */ /* 0x000ee20000002600 */
[----:B------:R-:W3:Y:S01]  /*a350*/  LDCU.64 UR8, c[0x0][0x4a8] ;  /* 0x00009500ff0877ac */ /* 0x000ee20008000a00 */
[----:B------:R-:W-:Y:S01]  /*a360*/  BSSY.RECONVERGENT B0, `(.L_x_3897) ;  /* 0x0000025000007945 */ /* 0x000fe20003800200 */
[----:B------:R-:W-:Y:S01]  /*a370*/  MOV R0, R9 ;  /* 0x0000000900007202 */ /* 0x000fe20000000f00 */
[----:B------:R-:W4:Y:S04]  /*a380*/  LDCU.64 UR10, c[0x0][0x4c8] ;  /* 0x00009900ff0a77ac */ /* 0x000f280008000a00 */
[----:B------:R-:W0:Y:S01]  /*a390*/  S2UR UR13, SR_CgaCtaId ;  /* 0x00000000000d79c3 */ /* 0x000e220000008800 */
[----:B------:R-:W0:Y:S01]  /*a3a0*/  LDCU UR14, c[0x0][0x360] ;  /* 0x00006c00ff0e77ac */ /* 0x000e220008000800 */
[----:B------:R-:W0:Y:S06]  /*a3b0*/  LDCU.128 UR16, c[0x0][0x530] ;  /* 0x0000a600ff1077ac */ /* 0x000e2c0008000c00 */
[----:B------:R-:W1:Y:S08]  /*a3c0*/  LDC.64 R14, c[0x0][0x4b0] ;  /* 0x00012c00ff0e7b82 */ /* 0x000e700000000a00 */
[----:B------:R-:W1:Y:S01]  /*a3d0*/  LDC.64 R16, c[0x0][0x4d0] ;  /* 0x00013400ff107b82 */ /* 0x000e620000000a00 */
[----:B---3--:R-:W-:-:S02]  /*a3e0*/  UIMAD.WIDE.U32 UR4, UR12, UR8, URZ ;  /* 0x000000080c0472a5 */ /* 0x008fc4000f8e00ff */
[----:B----4-:R-:W-:Y:S01]  /*a3f0*/  UIMAD.WIDE.U32 UR6, UR12, UR10, URZ ;  /* 0x0000000a0c0672a5 */ /* 0x010fe2000f8e00ff */
[----:B------:R-:W-:Y:S01]  /*a400*/  UMOV UR8, 0x400 ;  /* 0x0000040000087882 */ /* 0x000fe20000000000 */
[----:B------:R-:W-:Y:S02]  /*a410*/  UIMAD UR9, UR12, UR9, UR5 ;  /* 0x000000090c0972a4 */ /* 0x000fe4000f8e0205 */
[----:B------:R-:W-:Y:S02]  /*a420*/  UIMAD UR11, UR12, UR11, UR7 ;  /* 0x0000000b0c0b72a4 */ /* 0x000fe4000f8e0207 */
[----:B0-----:R-:W-:-:S12]  /*a430*/  ULEA UR13, UR13, UR8, 0x18 ;  /* 0x000000080d0d7291 */ /* 0x001fd8000f8ec0ff */
.L_x_3898:
[C---:B0-----:R-:W-:Y:S01]  /*a440*/  LEA R8, R0.reuse, UR13, 0x2 ;  /* 0x0000000d00087c11 */ /* 0x041fe2000f8e10ff */
[----:B------:R-:W-:Y:S01]  /*a450*/  UMOV UR8, UR4 ;  /* 0x0000000400087c82 */ /* 0x000fe20008000000 */
[----:B-12---:R-:W-:Y:S01]  /*a460*/  SHF.R.S32.HI R3, RZ, 0x1f, R0 ;  /* 0x0000001fff037819 */ /* 0x006fe20000011400 */
        /* <DEDUP_REMOVED lines=10> */
[C---:B------:R-:W-:Y:S01]  /*a510*/  IMAD R9, R0.reuse, R17, R9 ;  /* 0x0000001100097224 */ /* 0x040fe200078e0209 */
[----:B------:R-:W-:Y:S02]  /*a520*/  IADD3 R0, PT, PT, R0, UR14, RZ ;  /* 0x0000000e00007c10 */ /* 0x000fe4000fffe0ff */
        /* <DEDUP_REMOVED lines=9> */
.L_x_3897:
[----:B------:R-:W-:Y:S05]  /*a5c0*/  EXIT ;  /* 0x000000000000794d */ /* 0x000fea0003800000 */
.L_x_3851:
[----:B------:R-:W-:Y:S01]  /*a5d0*/  HFMA2 R226, -RZ, RZ, 0, 5.9604644775390625e-08 ;  /* 0x00000001ffe27431 */ /* 0x000fe200000001ff */
[----:B------:R-:W-:Y:S02]  /*a5e0*/  MOV R239, R222 ;  /* 0x000000de00ef7202 */ /* 0x000fe40000000f00 */
[----:B------:R-:W-:Y:S02]  /*a5f0*/  MOV R243, RZ ;  /* 0x000000ff00f37202 */ /* 0x000fe40000000f00 */
[----:B------:R-:W-:-:S07]  /*a600*/  MOV R6, 0xffffffff ;  /* 0xffffffff00067802 */ /* 0x000fce0000000f00 */
[----:B0-2--5:R-:W-:Y:S05]  /*a610*/  WARPSYNC.COLLECTIVE R6, `(.L_x_3899) ;  /* 0x0000000006087348 */ /* 0x025fea0003c00000 */
[----:B------:R1:W3:Y:S02]  /*a620*/  SHFL.UP P6, R4, R239, R226, R243 ;  /* 0x040000e2ef047389 */ /* 0x0002e400000c00f3 */
[----:B0123-5:R-:W-:Y:S05]  /*a630*/  ENDCOLLECTIVE ;  /* 0x000000000000791b */ /* 0x02ffea0003800000 */
.L_x_3899:
[----:B------:R-:W-:Y:S02]  /*a640*/  MOV R239, R5 ;  /* 0x0000000500ef7202 */ /* 0x000fe40000000f00 */
[----:B------:R-:W-:-:S07]  /*a650*/  MOV R7, R4 ;  /* 0x0000000400077202 */ /* 0x000fce0000000f00 */
[----:B------:R-:W-:Y:S05]  /*a660*/  WARPSYNC.COLLECTIVE R6, `(.L_x_3900) ;  /* 0x0000000006087348 */ /* 0x000fea0003c00000 */
[----:B------:R0:W1:Y:S02]  /*a670*/  SHFL.UP P6, R4, R239, R226, R243 ;  /* 0x040000e2ef047389 */ /* 0x00006400000c00f3 */
[----:B01----:R-:W-:Y:S05]  /*a680*/  ENDCOLLECTIVE ;  /* 0x000000000000791b */ /* 0x003fea0003800000 */
.L_x_3900:
[----:B------:R-:W-:Y:S02]  /*a690*/  HFMA2 R226, -RZ, RZ, 0, 1.1920928955078125e-07 ;  /* 0x00000002ffe27431 */ /* 0x000fe400000001ff */
        /* <DEDUP_REMOVED lines=8> */
.L_x_3901:
[----:B------:R-:W-:Y:S02]  /*a720*/  MOV R239, R235 ;  /* 0x000000eb00ef7202 */ /* 0x000fe40000000f00 */
[----:B------:R-:W-:-:S07]  /*a730*/  MOV R7, R4 ;  /* 0x0000000400077202 */ /* 0x000fce0000000f00 */
[----:B------:R-:W-:Y:S05]  /*a740*/  WARPSYNC.COLLECTIVE R6, `(.L_x_3902) ;  /* 0x0000000006087348 */ /* 0x000fea0003c00000 */
[----:B------:R0:W1:Y:S02]  /*a750*/  SHFL.UP P6, R4, R239, R226, R243 ;  /* 0x040000e2ef047389 */ /* 0x00006400000c00f3 */
[----:B01----:R-:W-:Y:S05]  /*a760*/  ENDCOLLECTIVE ;  /* 0x000000000000791b */ /* 0x003fea0003800000 */
.L_x_3902:
[----:B------:R-:W-:Y:S02]  /*a770*/  HFMA2 R226, -RZ, RZ, 0, 2.384185791015625e-07 ;  /* 0x00000004ffe27431 */ /* 0x000fe400000001ff */
[C---:B------:R-:W-:Y:S01]  /*a780*/  FFMA.FTZ R4, R222.reuse, R4, R235 ;  /* 0x00000004de047223 */ /* 0x040fe200000100eb */
[----:B------:R-:W-:-:S04]  /*a790*/  @P4 FMUL.FTZ R222, R222, R7 ;  /* 0x00000007dede4220 */ /* 0x000fc80000410000 */
[----:B------:R-:W-:Y:S01]  /*a7a0*/  IMAD.MOV.U32 R239, RZ, RZ, R222 ;  /* 0x000000ffffef7224 */ /* 0x000fe200078e00de */
[----:B------:R-:W-:-:S07]  /*a7b0*/  FSEL R237, R235, R4, !P4 ;  /* 0x00000004ebed7208 */ /* 0x000fce0006000000 */
[----:B------:R-:W-:Y:S05]  /*a7c0*/  WARPSYNC.COLLECTIVE R6, `(.L_x_3903) ;  /* 0x0000000006087348 */ /* 0x000fea0003c00000 */
[----:B------:R0:W1:Y:S02]  /*a7d0*/  SHFL.UP P6, R4, R239, R226, R243 ;  /* 0x040000e2ef047389 */ /* 0x00006400000c00f3 */
[----:B01----:R-:W-:Y:S05]  /*a7e0*/  ENDCOLLECTIVE ;  /* 0x000000000000791b */ /* 0x003fea0003800000 */
.L_x_3903:
[----:B------:R-:W-:Y:S02]  /*a7f0*/  MOV R239, R237 ;  /* 0x000000ed00ef7202 */ /* 0x000fe40000000f00 */
[----:B------:R-:W-:-:S07]  /*a800*/  MOV R5, R4 ;  /* 0x0000000400057202 */ /* 0x000fce0000000f00 */
[----:B------:R-:W-:Y:S05]  /*a810*/  WARPSYNC.COLLECTIVE R6, `(.L_x_3904) ;  /* 0x0000000006087348 */ /* 0x000fea0003c00000 */
[----:B------:R0:W1:Y:S02]  /*a820*/  SHFL.UP P6, R4, R239, R226, R243 ;  /* 0x040000e2ef047389 */ /* 0x00006400000c00f3 */
[----:B01----:R-:W-:Y:S05]  /*a830*/  ENDCOLLECTIVE ;  /* 0x000000000000791b */ /* 0x003fea0003800000 */
.L_x_3904:
        /* <DEDUP_REMOVED lines=8> */
.L_x_3905:
[----:B------:R-:W-:Y:S02]  /*a8c0*/  MOV R239, R7 ;  /* 0x0000000700ef7202 */ /* 0x000fe40000000f00 */
[----:B------:R-:W-:-:S07]  /*a8d0*/  MOV R5, R4 ;  /* 0x0000000400057202 */ /* 0x000fce0000000f00 */
[----:B------:R-:W-:Y:S05]  /*a8e0*/  WARPSYNC.COLLECTIVE R6, `(.L_x_3906) ;  /* 0x0000000006087348 */ /* 0x000fea0003c00000 */
[----:B------:R0:W1:Y:S02]  /*a8f0*/  SHFL.UP P6, R4, R239, R226, R243 ;  /* 0x040000e2ef047389 */ /* 0x00006400000c00f3 */
[----:B01----:R-:W-:Y:S05]  /*a900*/  ENDCOLLECTIVE ;  /* 0x000000000000791b */ /* 0x003fea0003800000 */
.L_x_3906:
        /* <DEDUP_REMOVED lines=8> */
.L_x_3907:
[----:B------:R-:W-:Y:S02]  /*a990*/  MOV R239, R5 ;  /* 0x0000000500ef7202 */ /* 0x000fe40000000f00 */
[----:B------:R-:W-:-:S07]  /*a9a0*/  MOV R235, R4 ;  /* 0x0000000400eb7202 */ /* 0x000fce0000000f00 */
[----:B------:R-:W-:Y:S05]  /*a9b0*/  WARPSYNC.COLLECTIVE R6, `(.L_x_3908) ;  /* 0x0000000006087348 */ /* 0x000fea0003c00000 */
[----:B------:R0:W1:Y:S02]  /*a9c0*/  SHFL.UP P6, R4, R239, R226, R243 ;  /* 0x040000e2ef047389 */ /* 0x00006400000c00f3 */
[----:B01----:R-:W-:Y:S05]  /*a9d0*/  ENDCOLLECTIVE ;  /* 0x000000000000791b */ /* 0x003fea0003800000 */
.L_x_3908:
[----:B------:R-:W-:Y:S05]  /*a9e0*/  BRA `(.L_x_3909) ;  /* 0xffffffb000fc7947 */ /* 0x000fea000383ffff */
.L_x_3852:
        /* <DEDUP_REMOVED lines=8> */
.L_x_3911:
[----:B------:R-:W-:Y:S05]  /*aa70*/  BSYNC B0 ;  /* 0x0000000000007941 */ /* 0x000fea0003800000 */
.L_x_3910:
[----:B------:R-:W-:Y:S05]  /*aa80*/  BRA `(.L_x_3912) ;  /* 0xffffffb000ec7947 */ /* 0x000fea000383ffff */
.L_x_3853:
        /* <DEDUP_REMOVED lines=8> */
.L_x_3914:
[----:B------:R-:W-:Y:S05]  /*ab10*/  BSYNC B0 ;  /* 0x0000000000007941 */ /* 0x000fea0003800000 */
.L_x_3913:
[----:B------:R-:W-:Y:S05]  /*ab20*/  BRA `(.L_x_3915) ;  /* 0xffffffb000cc7947 */ /* 0x000fea000383ffff */
.L_x_3854:
        /* <DEDUP_REMOVED lines=8> */
.L_x_3917:
[----:B------:R-:W-:Y:S05]  /*abb0*/  BSYNC B0 ;  /* 0x0000000000007941 */ /* 0x000fea0003800000 */
.L_x_3916:
        /* <DEDUP_REMOVED lines=11> */
.L_x_3918:
[----:B------:R-:W-:Y:S05]  /*ac70*/  WARPSYNC.COLLECTIVE R6, `(.L_x_3919) ;  /* 0x0000000006087348 */ /* 0x000fea0003c00000 */
[----:B------:R0:W1:Y:S02]  /*ac80*/  SHFL.IDX P3, R220, R241, R218, R7 ;  /* 0x000000daf1dc7389 */ /* 0x0000640000060007 */
[----:B01----:R-:W-:Y:S05]  /*ac90*/  ENDCOLLECTIVE ;  /* 0x000000000000791b */ /* 0x003fea0003800000 */
.L_x_3919:
[----:B------:R-:W-:Y:S01]  /*aca0*/  MOV R241, R3 ;  /* 0x0000000300f17202 */ /* 0x000fe20000000f00 */
[----:B------:R-:W-:Y:S01]  /*acb0*/  IMAD.MOV.U32 R235, RZ, RZ, R4 ;  /* 0x000000ffffeb7224 */ /* 0x000fe200078e0004 */
[----:B------:R-:W-:-:S07]  /*acc0*/  MOV R4, R220 ;  /* 0x000000dc00047202 */ /* 0x000fce0000000f00 */
[----:B------:R-:W-:Y:S05]  /*acd0*/  WARPSYNC.COLLECTIVE R6, `(.L_x_3920) ;  /* 0x0000000006087348 */ /* 0x000fea0003c00000 */
[----:B------:R0:W1:Y:S02]  /*ace0*/  SHFL.IDX P3, R220, R241, R218, R7 ;  /* 0x000000daf1dc7389 */ /* 0x0000640000060007 */
[----:B01----:R-:W-:Y:S05]  /*acf0*/  ENDCOLLECTIVE ;  /* 0x000000000000791b */ /* 0x003fea0003800000 */
.L_x_3920:
[----:B------:R-:W-:Y:S01]  /*ad00*/  MOV R5, R220 ;  /* 0x000000dc00057202 */ /* 0x000fe20000000f00 */
[----:B------:R-:W-:Y:S06]  /*ad10*/  BRA `(.L_x_3921) ;  /* 0xffffffb000687947 */ /* 0x000fec000383ffff */
.L_x_3856:
[----:B------:R-:W-:Y:S01]  /*ad20*/  HFMA2 R216, -RZ, RZ, 0, 5.9604644775390625e-08 ;  /* 0x00000001ffd87431 */ /* 0x000fe200000001ff */
[----:B------:R-:W-:Y:S01]  /*ad30*/  MOV R245, R5 ;  /* 0x0000000500f57202 */ /* 0x000fe20000000f00 */
[----:B------:R-:W-:Y:S01]  /*ad40*/  HFMA2 R218, -RZ, RZ, 0, 0 ;  /* 0x00000000ffda7431 */ /* 0x000fe200000001ff */
[----:B------:R-:W-:Y:S02]  /*ad50*/  MOV R247, 0x1f ;  /* 0x0000001f00f77802 */ /* 0x000fe40000000f00 */
[----:B------:R-:W-:Y:S02]  /*ad60*/  MOV R6, 0xffffffff ;  /* 0xffffffff00067802 */ /* 0x000fe40000000f00 */
[----:B------:R-:W-:-:S07]  /*ad70*/  MOV R4, R7 ;  /* 0x0000000700047202 */ /* 0x000fce0000000f00 */
[----:B-1----:R-:W-:Y:S05]  /*ad80*/  WARPSYNC.COLLECTIVE R6, `(.L_x_3922) ;  /* 0x0000000006087348 */ /* 0x002fea0003c00000 */
[----:B------:R0:W2:Y:S02]  /*ad90*/  SHFL.DOWN P3, R243, R245, R216, R247 ;  /* 0x080000d8f5f37389 */ /* 0x0000a400000600f7 */
[----:B012---:R-:W-:Y:S05]  /*ada0*/  ENDCOLLECTIVE ;  /* 0x000000000000791b */ /* 0x007fea0003800000 */
.L_x_3922:
[----:B------:R-:W-:Y:S02]  /*adb0*/  MOV R245, R7 ;  /* 0x0000000700f57202 */ /* 0x000fe40000000f00 */
[----:B------:R-:W-:-:S07]  /*adc0*/  MOV R208, R243 ;  /* 0x000000f300d07202 */ /* 0x000fce0000000f00 */
[----:B------:R-:W-:Y:S05]  /*add0*/  WARPSYNC.COLLECTIVE R6, `(.L_x_3923) ;  /* 0x0000000006087348 */ /* 0x000fea0003c00000 */
[----:B------:R0:W1:Y:S02]  /*ade0*/  SHFL.DOWN P3, R243, R245, R216, R247 ;  /* 0x080000d8f5f37389 */ /* 0x00006400000600f7 */
[----:B01----:R-:W-:Y:S05]  /*adf0*/  ENDCOLLECTIVE ;  /* 0x000000000000791b */ /* 0x003fea0003800000 */
.L_x_3923:
[----:B------:R-:W-:Y:S01]  /*ae00*/  @P0 FMUL.FTZ R208, R208, R5 ;  /* 0x00000005d0d00220 */ /* 0x000fe20000410000 */
[----:B------:R-:W-:Y:S01]  /*ae10*/  HFMA2 R216, -RZ, RZ, 0, 1.1920928955078125e-07 ;  /* 0x00000002ffd87431 */ /* 0x000fe200000001ff */
        /* <DEDUP_REMOVED lines=9> */
.L_x_3924:
[----:B------:R-:W-:Y:S02]  /*aeb0*/  MOV R245, R4 ;  /* 0x0000000400f57202 */ /* 0x000fe40000000f00 */
[----:B------:R-:W-:-:S07]  /*aec0*/  MOV R208, R243 ;  /* 0x000000f300d07202 */ /* 0x000fce0000000f00 */
[----:B------:R-:W-:Y:S05]  /*aed0*/  WARPSYNC.COLLECTIVE R6, `(.L_x_3925) ;  /* 0x0000000006087348 */ /* 0x000fea0003c00000 */
[----:B------:R0:W1:Y:S02]  /*aee0*/  SHFL.DOWN P3, R243, R245, R216, R247 ;  /* 0x080000d8f5f37389 */ /* 0x00006400000600f7 */
[----:B01----:R-:W-:Y:S05]  /*aef0*/  ENDCOLLECTIVE ;  /* 0x000000000000791b */ /* 0x003fea0003800000 */
.L_x_3925:
[----:B------:R-:W-:Y:S01]  /*af00*/  @!P0 FMUL.FTZ R208, R5, R208 ;  /* 0x000000d005d08220 */ /* 0x000fe20000410000 */
[----:B------:R-:W-:Y:S01]  /*af10*/  HFMA2 R216, -RZ, RZ, 0, 2.384185791015625e-07 ;  /* 0x00000004ffd87431 */ /* 0x000fe200000001ff */
        /* <DEDUP_REMOVED lines=9> */
.L_x_3926:
[----:B------:R-:W-:Y:S02]  /*afb0*/  MOV R245, R4 ;  /* 0x0000000400f57202 */ /* 0x000fe40000000f00 */
[----:B------:R-:W-:-:S07]  /*afc0*/  MOV R208, R243 ;  /* 0x000000f300d07202 */ /* 0x000fce0000000f00 */
[----:B------:R-:W-:Y:S05]  /*afd0*/  WARPSYNC.COLLECTIVE R6, `(.L_x_3927) ;  /* 0x0000000006087348 */ /* 0x000fea0003c00000 */
[----:B------:R0:W1:Y:S02]  /*afe0*/  SHFL.DOWN P3, R243, R245, R216, R247 ;  /* 0x080000d8f5f37389 */ /* 0x00006400000600f7 */
[----:B01----:R-:W-:Y:S05]  /*aff0*/  ENDCOLLECTIVE ;  /* 0x000000000000791b */ /* 0x003fea0003800000 */
.L_x_3927:
[----:B------:R-:W-:Y:S01]  /*b000*/  @!P0 FMUL.FTZ R208, R5, R208 ;  /* 0x000000d005d08220 */ /* 0x000fe20000410000 */
[----:B------:R-:W-:Y:S01]  /*b010*/  HFMA2 R216, -RZ, RZ, 0, 4.76837158203125e-07 ;  /* 0x00000008ffd87431 */ /* 0x000fe200000001ff */
[----:B------:R-:W-:-:S05]  /*b020*/  MOV R7, R243 ;  /* 0x000000f300077202 */ /* 0x000fca0000000f00 */
[----:B------:R-:W-:Y:S01]  /*b030*/  @!P0 FFMA.FTZ R7, R5, R7, R4 ;  /* 0x0000000705078223 */ /* 0x000fe20000010004 */
[----:B------:R-:W-:-:S03]  /*b040*/  @!P0 MOV R5, R208 ;  /* 0x000000d000058202 */ /* 0x000fc60000000f00 */
[----:B------:R-:W-:Y:S01]  /*b050*/  @!P0 IMAD.MOV.U32 R4, RZ, RZ, R7 ;  /* 0x000000ffff048224 */ /* 0x000fe200078e0007 */
[----:B------:R-:W-:Y:S02]  /*b060*/  MOV R245, R5 ;  /* 0x0000000500f57202 */ /* 0x000fe40000000f00 */
[----:B------:R-:W-:-:S13]  /*b070*/  ISETP.GT.U32.AND P0, PT, R184, 0x17, PT ;  /* 0x00000017b800780c */ /* 0x000fda0003f04070 */
[----:B------:R-:W-:Y:S05]  /*b080*/  WARPSYNC.COLLECTIVE R6, `(.L_x_3928) ;  /* 0x0000000006087348 */ /* 0x000fea0003c00000 */
[----:B------:R0:W1:Y:S02]  /*b090*/  SHFL.DOWN P3, R243, R245, R216, R247 ;  /* 0x080000d8f5f37389 */ /* 0x00006400000600f7 */
[----:B01----:R-:W-:Y:S05]  /*b0a0*/  ENDCOLLECTIVE ;  /* 0x000000000000791b */ /* 0x003fea0003800000 */
.L_x_3928:
[----:B------:R-:W-:Y:S02]  /*b0b0*/  MOV R245, R4 ;  /* 0x0000000400f57202 */ /* 0x000fe40000000f00 */
[----:B------:R-:W-:-:S07]  /*b0c0*/  MOV R208, R243 ;  /* 0x000000f300d07202 */ /* 0x000fce0000000f00 */
[----:B------:R-:W-:Y:S05]  /*b0d0*/  WARPSYNC.COLLECTIVE R6, `(.L_x_3929) ;  /* 0x0000000006087348 */ /* 0x000fea0003c00000 */
[----:B------:R0:W1:Y:S02]  /*b0e0*/  SHFL.DOWN P3, R243, R245, R216, R247 ;  /* 0x080000d8f5f37389 */ /* 0x00006400000600f7 */
[----:B01----:R-:W-:Y:S05]  /*b0f0*/  ENDCOLLECTIVE ;  /* 0x000000000000791b */ /* 0x003fea0003800000 */
.L_x_3929:
        /* <DEDUP_REMOVED lines=11> */
.L_x_3930:
[----:B------:R-:W-:Y:S02]  /*b1b0*/  MOV R245, R4 ;  /* 0x0000000400f57202 */ /* 0x000fe40000000f00 */
[----:B------:R-:W-:-:S07]  /*b1c0*/  MOV R208, R243 ;  /* 0x000000f300d07202 */ /* 0x000fce0000000f00 */
[----:B------:R-:W-:Y:S05]  /*b1d0*/  WARPSYNC.COLLECTIVE R6, `(.L_x_3931) ;  /* 0x0000000006087348 */ /* 0x000fea0003c00000 */
[----:B------:R0:W1:Y:S02]  /*b1e0*/  SHFL.DOWN P3, R243, R245, R216, R247 ;  /* 0x080000d8f5f37389 */ /* 0x00006400000600f7 */
[----:B01----:R-:W-:Y:S05]  /*b1f0*/  ENDCOLLECTIVE ;  /* 0x000000000000791b */ /* 0x003fea0003800000 */
.L_x_3931:
[----:B------:R-:W-:Y:S01]  /*b200*/  @!P0 FMUL.FTZ R208, R5, R208 ;  /* 0x000000d005d08220 */ /* 0x000fe20000410000 */
[----:B------:R-:W-:Y:S01]  /*b210*/  HFMA2 R216, -RZ, RZ, 0, 5.9604644775390625e-08 ;  /* 0x00000001ffd87431 */ /* 0x000fe200000001ff */
[----:B------:R-:W-:-:S05]  /*b220*/  MOV R7, R243 ;  /* 0x000000f300077202 */ /* 0x000fca0000000f00 */
[----:B------:R-:W-:Y:S01]  /*b230*/  @!P0 FFMA.FTZ R7, R5, R7, R4 ;  /* 0x0000000705078223 */ /* 0x000fe20000010004 */
[----:B------:R-:W-:-:S04]  /*b240*/  @!P0 MOV R5, R208 ;  /* 0x000000d000058202 */ /* 0x000fc80000000f00 */
[----:B------:R-:W-:Y:S02]  /*b250*/  @!P0 MOV R4, R7 ;  /* 0x0000000700048202 */ /* 0x000fe40000000f00 */
[-C--:B------:R-:W-:Y:S02]  /*b260*/  MOV R241, R5.reuse ;  /* 0x0000000500f17202 */ /* 0x080fe40000000f00 */
[----:B------:R-:W-:Y:S02]  /*b270*/  MOV R7, 0x1f ;  /* 0x0000001f00077802 */ /* 0x000fe40000000f00 */
[----:B------:R-:W-:Y:S02]  /*b280*/  MOV R245, R5 ;  /* 0x0000000500f57202 */ /* 0x000fe40000000f00 */
[----:B------:R-:W-:-:S13]  /*b290*/  ISETP.NE.AND P0, PT, R150, 0x1f, PT ;  /* 0x0000001f9600780c */ /* 0x000fda0003f05270 */
[----:B------:R-:W-:Y:S05]  /*b2a0*/  WARPSYNC.COLLECTIVE R6, `(.L_x_3932) ;  /* 0x0000000006087348 */ /* 0x000fea0003c00000 */
[----:B------:R0:W1:Y:S02]  /*b2b0*/  SHFL.IDX P3, R220, R241, R218, R7 ;  /* 0x000000daf1dc7389 */ /* 0x0000640000060007 */
[----:B01----:R-:W-:Y:S05]  /*b2c0*/  ENDCOLLECTIVE ;  /* 0x000000000000791b */ /* 0x003fea0003800000 */
.L_x_3932:
[----:B------:R-:W-:Y:S02]  /*b2d0*/  MOV R241, R4 ;  /* 0x0000000400f17202 */ /* 0x000fe40000000f00 */
[----:B------:R-:W-:-:S07]  /*b2e0*/  MOV R208, R220 ;  /* 0x000000dc00d07202 */ /* 0x000fce0000000f00 */
[----:B------:R-:W-:Y:S05]  /*b2f0*/  WARPSYNC.COLLECTIVE R6, `(.L_x_3933) ;  /* 0x0000000006087348 */ /* 0x000fea0003c00000 */
[----:B------:R0:W1:Y:S02]  /*b300*/  SHFL.IDX P3, R220, R241, R218, R7 ;  /* 0x000000daf1dc7389 */ /* 0x0000640000060007 */
[----:B01----:R-:W-:Y:S05]  /*b310*/  ENDCOLLECTIVE ;  /* 0x000000000000791b */ /* 0x003fea0003800000 */
.L_x_3933:
[----:B------:R-:W-:Y:S05]  /*b320*/  WARPSYNC.COLLECTIVE R6, `(.L_x_3934) ;  /* 0x0000000006087348 */ /* 0x000fea0003c00000 */
[----:B------:R0:W1:Y:S02]  /*b330*/  SHFL.DOWN P3, R243, R245, R216, R247 ;  /* 0x080000d8f5f37389 */ /* 0x00006400000600f7 */
[----:B01----:R-:W-:Y:S05]  /*b340*/  ENDCOLLECTIVE ;  /* 0x000000000000791b */ /* 0x003fea0003800000 */
.L_x_3934:
        /* <DEDUP_REMOVED lines=8> */
.L_x_3935:
[----:B------:R-:W-:Y:S05]  /*b3d0*/  WARPSYNC.COLLECTIVE R6, `(.L_x_3936) ;  /* 0x0000000006087348 */ /* 0x000fea0003c00000 */
[----:B------:R0:W1:Y:S02]  /*b3e0*/  SHFL.IDX P3, R220, R241, R218, R7 ;  /* 0x000000daf1dc7389 */ /* 0x0000640000060007 */
[----:B01----:R-:W-:Y:S05]  /*b3f0*/  ENDCOLLECTIVE ;  /* 0x000000000000791b */ /* 0x003fea0003800000 */
.L_x_3936:
[----:B------:R-:W-:Y:S02]  /*b400*/  MOV R241, R3 ;  /* 0x0000000300f17202 */ /* 0x000fe40000000f00 */
[----:B------:R-:W-:-:S07]  /*b410*/  MOV R214, R220 ;  /* 0x000000dc00d67202 */ /* 0x000fce0000000f00 */
[----:B------:R-:W-:Y:S05]  /*b420*/  WARPSYNC.COLLECTIVE R6, `(.L_x_3937) ;  /* 0x0000000006087348 */ /* 0x000fea0003c00000 */
[----:B------:R0:W1:Y:S02]  /*b430*/  SHFL.IDX P3, R220, R241, R218, R7 ;  /* 0x000000daf1dc7389 */ /* 0x0000640000060007 */
[----:B01----:R-:W-:Y:S05]  /*b440*/  ENDCOLLECTIVE ;  /* 0x000000000000791b */ /* 0x003fea0003800000 */
.L_x_3937:
[----:B------:R-:W-:Y:S01]  /*b450*/  MOV R216, R220 ;  /* 0x000000dc00d87202 */ /* 0x000fe20000000f00 */
[----:B------:R-:W-:Y:S06]  /*b460*/  BRA `(.L_x_3938) ;  /* 0xffffffb000687947 */ /* 0x000fec000383ffff */
.L_x_3939:
        /* <DEDUP_REMOVED lines=9> */
.L_x_10446:


//--------------------- .text._Z25selective_scan_bwd_kernelI32Selective_Scan_bwd_kernel_traitsILi64ELi16ELb0ELb0ELb1ELb1ELb1EN3c104HalfEfEEv12SSMParamsBwd --------------------------
	.section	.text._Z25selective_scan_bwd_kernelI32Selective_Scan_bwd_kernel_traitsILi64ELi16ELb0ELb0ELb1ELb1ELb1EN3c104HalfEfEEv12SSMParamsBwd,"ax",@progbits
	.align	128
        .global         _Z25selective_scan_bwd_kernelI32Selective_Scan_bwd_kernel_traitsILi64ELi16ELb0ELb0ELb1ELb1ELb1EN3c104HalfEfEEv12SSMParamsBwd
        .type           _Z25selective_scan_bwd_kernelI32Selective_Scan_bwd_kernel_traitsILi64ELi16ELb0ELb0ELb1ELb1ELb1EN3c104HalfEfEEv12SSMParamsBwd,@function
        .size           _Z25selective_scan_bwd_kernelI32Selective_Scan_bwd_kernel_traitsILi64ELi16ELb0ELb0ELb1ELb1ELb1EN3c104HalfEfEEv12SSMParamsBwd,(.L_x_10447 - _Z25selective_scan_bwd_kernelI32Selective_Scan_bwd_kernel_traitsILi64ELi16ELb0ELb0ELb1ELb1ELb1EN3c104HalfEfEEv12SSMParamsBwd)
        .other          _Z25selective_scan_bwd_kernelI32Selective_Scan_bwd_kernel_traitsILi64ELi16ELb0ELb0ELb1ELb1ELb1EN3c104HalfEfEEv12SSMParamsBwd,@"STO_CUDA_ENTRY STV_DEFAULT"
_Z25selective_scan_bwd_kernelI32Selective_Scan_bwd_kernel_traitsILi64ELi16ELb0ELb0ELb1ELb1ELb1EN3c104HalfEfEEv12SSMParamsBwd:
.text._Z25selective_scan_bwd_kernelI32Selective_Scan_bwd_kernel_traitsILi64ELi16ELb0ELb0ELb1ELb1ELb1EN3c104HalfEfEEv12SSMParamsBwd:
[----:B------:R-:W-:Y:S08]  /*0000*/  LDC R1, c[0x0][0x37c] ;  /* 0x0000df00ff017b82 */ /* 0x000ff00000000800 */
[----:B------:R-:W0:Y:S01]  /*0010*/  LDC R8, c[0x0][0x398] ;  /* 0x0000e600ff087b82 */ /* 0x000e220000000800 */
[----:B------:R-:W1:Y:S01]  /*0020*/  LDCU.64 UR4, c[0x0][0x458] ;  /* 0x00008b00ff0477ac */ /* 0x000e620008000a00 */
[----:B------:R-:W-:Y:S01]  /*0030*/  HFMA2 R103, -RZ, RZ, 0, 0 ;  /* 0x00000000ff677431 */ /* 0x000fe200000001ff */
[----:B------:R-:W-:Y:S01]  /*0040*/  MOV R100, RZ ;  /* 0x000000ff00647202 */ /* 0x000fe20000000f00 */
        /* <DEDUP_REMOVED lines=33> */
[----:B------:R-:W-:Y:S01]  /*0260*/  CS2R R98, SRZ ;  /* 0x0000000000627805 */ /* 0x000fe2000001ff00 */
[----:B------:R-:W-:-:S02]  /*0270*/  UIMAD UR7, UR31, UR17, UR7 ;  /* 0x000000111f0772a4 */ /* 0x000fc4000f8e0207 */
[----:B------:R-:W-:Y:S02]  /*0280*/  UIMAD.WIDE.U32 UR8, UR30, UR14, UR4 ;  /* 0x0000000e1e0872a5 */ /* 0x000fe4000f8e0004 */
[----:B------:R-:W-:Y:S01]  /*0290*/  UIMAD.WIDE.U32 UR10, UR30, UR18, UR6 ;  /* 0x000000121e0a72a5 */ /* 0x000fe2000f8e0006 */
[----:B---3--:R-:W-:Y:S01]  /*02a0*/  HFMA2 R6, -RZ, RZ, 0, 0 ;  /* 0x00000000ff067431 */ /* 0x008fe200000001ff */
[----:B-1----:R-:W-:Y:S01]  /*02b0*/  ULEA UR16, UR25, 0xfffffc00, 0xa ;  /* 0xfffffc0019107891 */ /* 0x002fe2000f8e50ff */
[----:B0-----:R-:W0:Y:S01]  /*02c0*/  LDC.64 R4, c[0x0][0x3e8] ;  /* 0x0000fa00ff047b82 */ /* 0x001e220000000a00 */
[----:B------:R-:W1:Y:S01]  /*02d0*/  LDCU.64 UR12, c[0x0][0x498] ;  /* 0x00009300ff0c77ac */ /* 0x000e620008000a00 */
[----:B----4-:R-:W-:Y:S02]  /*02e0*/  IADD3 R2, PT, PT, RZ, -R7, RZ ;  /* 0x80000007ff027210 */ /* 0x010fe40007ffe0ff */
[----:B------:R-:W3:Y:S03]  /*02f0*/  LDCU.128 UR4, c[0x0][0x460] ;  /* 0x00008c00ff0477ac */ /* 0x000ee60008000c00 */
        /* <DEDUP_REMOVED lines=56> */
[----:B------:R-:W-:Y:S01]  /*0680*/  IADD3 R0, PT, PT, R3, R5, RZ ;  /* 0x0000000503007210 */ /* 0x000fe20007ffe0ff */
[----:B------:R-:W-:Y:S01]  /*0690*/  UISETP.GE.AND UP0, UPT, UR25, 0x1, UPT ;  /* 0x000000011900788c */ /* 0x000fe2000bf06270 */
[----:B------:R-:W-:Y:S02]  /*06a0*/  LEA R97, P1, R95, R6, 0x1 ;  /* 0x000000065f617211 */ /* 0x000fe400078208ff */
[----:B------:R-:W-:-:S04]  /*06b0*/  IADD3.X R0, PT, PT, R0, UR17, RZ, P0, !PT ;  /* 0x0000001100007c10 */ /* 0x000fc800087fe4ff */
[----:B------:R-:W-:Y:S02]  /*06c0*/  LEA.HI.X R95, R95, R7, R0, 0x1, P1 ;  /* 0x000000075f5f7211 */ /* 0x000fe400008f0c00 */
[----:B------:R-:W-:Y:S05]  /*06d0*/  BRA.U !UP0, `(.L_x_3940) ;  /* 0x000000c1085c7547 */ /* 0x000fea000b800000 */
[----:B------:R-:W0:Y:S01]  /*06e0*/  S2R R96, SR_TID.X ;  /* 0x0000000000607919 */ /* 0x000e220000002100 */
[----:B------:R-:W1:Y:S01]  /*06f0*/  S2UR UR7, SR_CgaCtaId ;  /* 0x00000000000779c3 */ /* 0x000e620000008800 */
[----:B------:R-:W2:Y:S01]  /*0700*/  LDCU.64 UR16, c[0x0][0x3a0] ;  /* 0x00007400ff1077ac */ /* 0x000ea20008000a00 */
[----:B------:R-:W-:Y:S01]  /*0710*/  CS2R R98, SRZ ;  /* 0x0000000000627805 */ /* 0x000fe2000001ff00 */
[----:B------:R-:W3:Y:S01]  /*0720*/  LDCU.64 UR8, c[0x0][0x3b8] ;  /* 0x00007700ff0877ac */ /* 0x000ee20008000a00 */
[----:B------:R-:W-:Y:S01]  /*0730*/  UMOV UR6, 0x400 ;  /* 0x0000040000067882 */ /* 0x000fe20000000000 */
[----:B--2---:R-:W-:Y:S01]  /*0740*/  UIMAD.WIDE.U32 UR12, UR30, UR16, URZ ;  /* 0x000000101e0c72a5 */ /* 0x004fe2000f8e00ff */
[----:B------:R-:W2:Y:S01]  /*0750*/  LDCU UR16, c[0x0][0x394] ;  /* 0x00007280ff1077ac */ /* 0x000ea20008000800 */
[----:B-1----:R-:W-:Y:S02]  /*0760*/  ULEA UR6, UR7, UR6, 0x18 ;  /* 0x0000000607067291 */ /* 0x002fe4000f8ec0ff */
[----:B---3--:R-:W-:-:S02]  /*0770*/  UIMAD.WIDE.U32 UR14, UR30, UR8, URZ ;  /* 0x000000081e0e72a5 */ /* 0x008fc4000f8e00ff */
[----:B------:R-:W-:Y:S01]  /*0780*/  UIMAD UR17, UR30, UR17, UR13 ;  /* 0x000000111e1172a4 */ /* 0x000fe2000f8e020d */
[C---:B0-----:R-:W-:Y:S01]  /*0790*/  SHF.L.U32 R0, R96.reuse, 0x4, RZ ;  /* 0x0000000460007819 */ /* 0x041fe200000006ff */
[----:B------:R-:W-:Y:S01]  /*07a0*/  UIMAD UR19, UR30, UR9, UR15 ;  /* 0x000000091e1372a4 */ /* 0x000fe2000f8e020f */
[----:B------:R-:W-:Y:S02]  /*07b0*/  LOP3.LUT R186, R96, 0x1f, RZ, 0xc0, !PT ;  /* 0x0000001f60ba7812 */ /* 0x000fe400078ec0ff */
[C---:B------:R-:W-:Y:S02]  /*07c0*/  LOP3.LUT R3, R0.reuse, 0x3e00, RZ, 0xc0, !PT ;  /* 0x00003e0000037812 */ /* 0x040fe400078ec0ff */
[----:B------:R-:W-:Y:S02]  /*07d0*/  LEA.HI R0, R0, R0, RZ, 0x1b ;  /* 0x0000000000007211 */ /* 0x000fe400078fd8ff */
[----:B------:R-:W-:Y:S02]  /*07e0*/  LOP3.LUT R94, R3, 0x1f, R96, 0xf8, !PT ;  /* 0x0000001f035e7812 */ /* 0x000fe400078ef860 */
[----:B------:R-:W-:-:S02]  /*07f0*/  LEA R93, R96, UR6, 0x3 ;  /* 0x00000006605d7c11 */ /* 0x000fc4000f8e18ff */
[----:B------:R-:W-:Y:S02]  /*0800*/  LEA R92, R0, UR6, 0x2 ;  /* 0x00000006005c7c11 */ /* 0x000fe4000f8e10ff */
        /* <DEDUP_REMOVED lines=14> */
[----:B--2---:R-:W-:-:S07]  /*08f0*/  LOP3.LUT R77, R94, 0x1e0, RZ, 0xfc, !PT ;  /* 0x000001e05e4d7812 */ /* 0x004fce00078efcff */
.L_x_4020:
        /* <DEDUP_REMOVED lines=15> */
[----:B------:R-:W-:Y:S02]  /*09f0*/  ISETP.GE.AND P5, PT, R94, UR34, PT ;  /* 0x000000225e007c0c */ /* 0x000fe4000bfa6270 */
[----:B------:R-:W-:Y:S02]  /*0a00*/  ISETP.GE.AND P4, PT, R91, UR34, PT ;  /* 0x000000225b007c0c */ /* 0x000fe4000bf86270 */
[----:B------:R-:W-:Y:S02]  /*0a10*/  P2R R111, PR, RZ, 0x20 ;  /* 0x00000020ff6f7803 */ /* 0x000fe40000000000 */
[----:B------:R-:W-:Y:S02]  /*0a20*/  ISETP.GE.AND P3, PT, R90, UR34, PT ;  /* 0x000000225a007c0c */ /* 0x000fe4000bf66270 */
[----:B------:R-:W-:Y:S01]  /*0a30*/  ISETP.NE.AND P0, PT, R111, RZ, PT ;  /* 0x000000ff6f00720c */ /* 0x000fe20003f05270 */
[----:B------:R-:W-:Y:S01]  /*0a40*/  BAR.SYNC.DEFER_BLOCKING 0x0 ;  /* 0x0000000000007b1d */ /* 0x000fe20000010000 */
[----:B------:R-:W-:-:S02]  /*0a50*/  P2R R110, PR, RZ, 0x10 ;  /* 0x00000010ff6e7803 */ /* 0x000fc40000000000 */
[----:B------:R-:W-:Y:S02]  /*0a60*/  P2R R107, PR, RZ, 0x8 ;  /* 0x00000008ff6b7803 */ /* 0x000fe40000000000 */
[----:B------:R-:W-:Y:S02]  /*0a70*/  ISETP.GE.AND P6, PT, R89, UR34, PT ;  /* 0x0000002259007c0c */ /* 0x000fe4000bfc6270 */
[----:B------:R-:W-:Y:S02]  /*0a80*/  ISETP.GE.AND P5, PT, R88, UR34, PT ;  /* 0x0000002258007c0c */ /* 0x000fe4000bfa6270 */
[----:B------:R-:W-:Y:S02]  /*0a90*/  ISETP.NE.AND P1, PT, R110, RZ, PT ;  /* 0x000000ff6e00720c */ /* 0x000fe40003f25270 */
[----:B------:R-:W-:Y:S02]  /*0aa0*/  ISETP.NE.AND P2, PT, R107, RZ, PT ;  /* 0x000000ff6b00720c */ /* 0x000fe40003f45270 */
[----:B------:R-:W-:-:S02]  /*0ab0*/  ISETP.GE.AND P3, PT, R86, UR34, PT ;  /* 0x0000002256007c0c */ /* 0x000fc4000bf66270 */
[----:B------:R-:W-:Y:S02]  /*0ac0*/  PRMT R14, RZ, 0x7610, R14 ;  /* 0x00007610ff0e7816 */ /* 0x000fe4000000000e */
[----:B------:R-:W-:Y:S02]  /*0ad0*/  PRMT R6, RZ, 0x7610, R6 ;  /* 0x00007610ff067816 */ /* 0x000fe40000000006 */
[----:B------:R-:W-:Y:S02]  /*0ae0*/  ISETP.GE.AND P4, PT, R87, UR34, PT ;  /* 0x0000002257007c0c */ /* 0x000fe4000bf86270 */
[----:B------:R-:W-:Y:S02]  /*0af0*/  PRMT R12, RZ, 0x7610, R12 ;  /* 0x00007610ff0c7816 */ /* 0x000fe4000000000c */
[----:B------:R-:W-:Y:S01]  /*0b00*/  P2R R106, PR, RZ, 0x40 ;  /* 0x00000040ff6a7803 */ /* 0x000fe20000000000 */
[----:B------:R-:W2:Y:S01]  /*0b10*/  @!P0 LDG.E.U16 R0, desc[UR28][R4.64] ;  /* 0x0000001c04008981 */ /* 0x000ea2000c1e1500 */
[----:B------:R-:W-:-:S02]  /*0b20*/  ISETP.GE.AND P0, PT, R85, UR34, PT ;  /* 0x0000002255007c0c */ /* 0x000fc4000bf06270 */
[----:B------:R-:W-:Y:S01]  /*0b30*/  P2R R105, PR, RZ, 0x20 ;  /* 0x00000020ff697803 */ /* 0x000fe20000000000 */
[----:B------:R-:W3:Y:S01]  /*0b40*/  @!P6 LDG.E.U16 R11, desc[UR28][R4.64+0xc0] ;  /* 0x0000c01c040be981 */ /* 0x000ee2000c1e1500 */
[----:B------:R-:W-:Y:S02]  /*0b50*/  P2R R117, PR, RZ, 0x1 ;  /* 0x00000001ff757803 */ /* 0x000fe40000000000 */
[----:B------:R-:W-:Y:S01]  /*0b60*/  PRMT R13, RZ, 0x7610, R13 ;  /* 0x00007610ff0d7816 */ /* 0x000fe2000000000d */
[----:B------:R-:W4:Y:S01]  /*0b70*/  @!P5 LDG.E.U16 R10, desc[UR28][R4.64+0x100] ;  /* 0x0001001c040ad981 */ /* 0x000f22000c1e1500 */
[----:B------:R-:W-:Y:S02]  /*0b80*/  P2R R114, PR, RZ, 0x8 ;  /* 0x00000008ff727803 */ /* 0x000fe40000000000 */
[----:B------:R-:W-:Y:S01]  /*0b90*/  PRMT R17, RZ, 0x7610, R17 ;  /* 0x00007610ff117816 */ /* 0x000fe20000000011 */
[----:B------:R-:W3:Y:S01]  /*0ba0*/  @!P1 LDG.E.U16 R7, desc[UR28][R4.64+0x40] ;  /* 0x0000401c04079981 */ /* 0x000ee2000c1e1500 */
[----:B------:R-:W-:-:S02]  /*0bb0*/  PRMT R16, RZ, 0x7610, R16 ;  /* 0x00007610ff107816 */ /* 0x000fc40000000010 */
[----:B------:R-:W-:Y:S01]  /*0bc0*/  PRMT R19, RZ, 0x7610, R19 ;  /* 0x00007610ff137816 */ /* 0x000fe20000000013 */
[----:B------:R-:W4:Y:S01]  /*0bd0*/  @!P0 LDG.E.U16 R15, desc[UR28][R4.64+0x1c0] ;  /* 0x0001c01c040f8981 */ /* 0x000f22000c1e1500 */
[----:B------:R-:W-:Y:S02]  /*0be0*/  ISETP.GE.AND P0, PT, R84, UR34, PT ;  /* 0x0000002254007c0c */ /* 0x000fe4000bf06270 */
[----:B------:R-:W-:Y:S01]  /*0bf0*/  ISETP.GE.AND P6, PT, R83, UR34, PT ;  /* 0x0000002253007c0c */ /* 0x000fe2000bfc6270 */
[----:B------:R-:W4:Y:S01]  /*0c00*/  @!P2 LDG.E.U16 R6, desc[UR28][R4.64+0x80] ;  /* 0x0000801c0406a981 */ /* 0x000f22000c1e1500 */
[----:B------:R-:W-:Y:S02]  /*0c10*/  P2R R119, PR, RZ, 0x1 ;  /* 0x00000001ff777803 */ /* 0x000fe40000000000 */
[----:B------:R-:W-:Y:S01]  /*0c20*/  ISETP.GE.AND P5, PT, R82, UR34, PT ;  /* 0x0000002252007c0c */ /* 0x000fe2000bfa6270 */
[----:B------:R-:W4:Y:S01]  /*0c30*/  @!P3 LDG.E.U16 R12, desc[UR28][R4.64+0x180] ;  /* 0x0001801c040cb981 */ /* 0x000f22000c1e1500 */
[----:B------:R-:W-:-:S02]  /*0c40*/  ISETP.GE.AND P1, PT, R80, UR34, PT ;  /* 0x0000002250007c0c */ /* 0x000fc4000bf26270 */
[----:B------:R-:W-:Y:S01]  /*0c50*/  ISETP.GE.AND P2, PT, R79, UR34, PT ;  /* 0x000000224f007c0c */ /* 0x000fe2000bf46270 */
[----:B------:R-:W4:Y:S01]  /*0c60*/  @!P4 LDG.E.U16 R13, desc[UR28][R4.64+0x140] ;  /* 0x0001401c040dc981 */ /* 0x000f22000c1e1500 */
[----:B------:R-:W-:Y:S02]  /*0c70*/  PRMT R18, RZ, 0x7610, R18 ;  /* 0x00007610ff127816 */ /* 0x000fe40000000012 */
[----:B------:R-:W-:Y:S01]  /*0c80*/  PRMT R21, RZ, 0x7610, R21 ;  /* 0x00007610ff157816 */ /* 0x000fe20000000015 */
[----:B------:R-:W4:Y:S01]  /*0c90*/  @!P0 LDG.E.U16 R14, desc[UR28][R4.64+0x200] ;  /* 0x0002001c040e8981 */ /* 0x000f22000c1e1500 */
[----:B------:R-:W-:Y:S02]  /*0ca0*/  ISETP.GE.AND P0, PT, R81, UR34, PT ;  /* 0x0000002251007c0c */ /* 0x000fe4000bf06270 */
[----:B------:R-:W-:Y:S01]  /*0cb0*/  ISETP.GE.AND P3, PT, R78, UR34, PT ;  /* 0x000000224e007c0c */ /* 0x000fe2000bf66270 */
[----:B------:R-:W4:Y:S01]  /*0cc0*/  @!P6 LDG.E.U16 R17, desc[UR28][R4.64+0x240] ;  /* 0x0002401c0411e981 */ /* 0x000f22000c1e1500 */
[----:B------:R-:W-:-:S02]  /*0cd0*/  PRMT R20, RZ, 0x7610, R20 ;  /* 0x00007610ff147816 */ /* 0x000fc40000000014 */
[----:B------:R-:W-:Y:S01]  /*0ce0*/  P2R R112, PR, RZ, 0x10 ;  /* 0x00000010ff707803 */ /* 0x000fe20000000000 */
[----:B------:R-:W4:Y:S01]  /*0cf0*/  @!P5 LDG.E.U16 R16, desc[UR28][R4.64+0x280] ;  /* 0x0002801c0410d981 */ /* 0x000f22000c1e1500 */
[----:B------:R-:W-:Y:S02]  /*0d00*/  ISETP.GE.AND P4, PT, R77, UR34, PT ;  /* 0x000000224d007c0c */ /* 0x000fe4000bf86270 */
[----:B------:R-:W-:Y:S01]  /*0d10*/  PRMT R23, RZ, 0x7610, R23 ;  /* 0x00007610ff177816 */ /* 0x000fe20000000017 */
[----:B------:R-:W4:Y:S04]  /*0d20*/  @!P1 LDG.E.U16 R18, desc[UR28][R4.64+0x300] ;  /* 0x0003001c04129981 */ /* 0x000f28000c1e1500 */
[----:B------:R-:W4:Y:S04]  /*0d30*/  @!P0 LDG.E.U16 R19, desc[UR28][R4.64+0x2c0] ;  /* 0x0002c01c04138981 */ /* 0x000f28000c1e1500 */
[----:B------:R-:W4:Y:S04]  /*0d40*/  @!P2 LDG.E.U16 R21, desc[UR28][R4.64+0x340] ;  /* 0x0003401c0415a981 */ /* 0x000f28000c1e1500 */
[----:B------:R-:W4:Y:S04]  /*0d50*/  @!P3 LDG.E.U16 R20, desc[UR28][R4.64+0x380] ;  /* 0x0003801c0414b981 */ /* 0x000f28000c1e1500 */
[----:B------:R0:W4:Y:S01]  /*0d60*/  @!P4 LDG.E.U16 R23, desc[UR28][R4.64+0x3c0] ;  /* 0x0003c01c0417c981 */ /* 0x000122000c1e1500 */
[----:B------:R-:W1:Y:S01]  /*0d70*/  S2R R76, SR_LANEID ;  /* 0x00000000004c7919 */ /* 0x000e620000000000 */
[----:B------:R-:W0:Y:S01]  /*0d80*/  S2UR UR6, SR_CgaCtaId ;  /* 0x00000000000679c3 */ /* 0x000e220000008800 */
[----:B------:R-:W-:Y:S01]  /*0d90*/  IMAD.SHL.U32 R22, R96, 0x10, RZ ;  /* 0x0000001060167824 */ /* 0x000fe200078e00ff */
[----:B------:R-:W-:-:S04]  /*0da0*/  UMOV UR26, 0x400 ;  /* 0x00000400001a7882 */ /* 0x000fc80000000000 */
[----:B------:R-:W-:Y:S01]  /*0db0*/  LOP3.LUT R25, R22, 0x3e00, RZ, 0xc0, !PT ;  /* 0x00003e0016197812 */ /* 0x000fe200078ec0ff */
[----:B0-----:R-:W-:-:S03]  /*0dc0*/  ULEA UR26, UR6, UR26, 0x18 ;  /* 0x0000001a061a7291 */ /* 0x001fc6000f8ec0ff */
        /* <DEDUP_REMOVED lines=10> */
[-C--:B------:R-:W-:Y:S02]  /*0e70*/  LEA.HI.SX32 R24, R24, R25.reuse, 0x1b ;  /* 0x0000001918187211 */ /* 0x080fe400078fdaff */
[----:B------:R-:W-:Y:S02]  /*0e80*/  IADD3 R4, PT, PT, R25, 0xe0, RZ ;  /* 0x000000e019047810 */ /* 0x000fe40007ffe0ff */
[----:B------:R-:W-:-:S02]  /*0e90*/  LEA.HI.SX32 R26, R26, R25, 0x1b ;  /* 0x000000191a1a7211 */ /* 0x000fc400078fdaff */
[C---:B------:R-:W-:Y:S02]  /*0ea0*/  IADD3 R28, PT, PT, R25.reuse, 0xa0, RZ ;  /* 0x000000a0191c7810 */ /* 0x040fe40007ffe0ff */
[----:B------:R-:W-:Y:S02]  /*0eb0*/  LEA R73, R22, UR26, 0x1 ;  /* 0x0000001a16497c11 */ /* 0x000fe4000f8e08ff */
[----:B------:R-:W-:Y:S02]  /*0ec0*/  LEA R72, R24, UR26, 0x1 ;  /* 0x0000001a18487c11 */ /* 0x000fe4000f8e08ff */
[----:B------:R-:W-:Y:S02]  /*0ed0*/  LEA.HI.SX32 R4, R4, R25, 0x1b ;  /* 0x0000001904047211 */ /* 0x000fe400078fdaff */
[----:B------:R-:W-:Y:S02]  /*0ee0*/  LEA R71, R26, UR26, 0x1 ;  /* 0x0000001a1a477c11 */ /* 0x000fe4000f8e08ff */
[----:B------:R-:W-:-:S02]  /*0ef0*/  IADD3 R22, PT, PT, R25, 0x100, RZ ;  /* 0x0000010019167810 */ /* 0x000fc40007ffe0ff */
[----:B------:R-:W-:Y:S02]  /*0f00*/  LEA.HI.SX32 R28, R28, R25, 0x1b ;  /* 0x000000191c1c7211 */ /* 0x000fe400078fdaff */
[C---:B------:R-:W-:Y:S02]  /*0f10*/  IADD3 R24, PT, PT, R25.reuse, 0x120, RZ ;  /* 0x0000012019187810 */ /* 0x040fe40007ffe0ff */
[----:B------:R-:W-:Y:S02]  /*0f20*/  IADD3 R26, PT, PT, R25, 0x140, RZ ;  /* 0x00000140191a7810 */ /* 0x000fe40007ffe0ff */
[----:B------:R-:W-:Y:S02]  /*0f30*/  LEA R68, R4, UR26, 0x1 ;  /* 0x0000001a04447c11 */ /* 0x000fe4000f8e08ff */
[----:B------:R-:W-:Y:S02]  /*0f40*/  P2R R108, PR, RZ, 0x40 ;  /* 0x00000040ff6c7803 */ /* 0x000fe40000000000 */
[----:B------:R-:W-:-:S02]  /*0f50*/  P2R R115, PR, RZ, 0x40 ;  /* 0x00000040ff737803 */ /* 0x000fc40000000000 */
[-C--:B------:R-:W-:Y:S02]  /*0f60*/  LEA.HI.SX32 R22, R22, R25.reuse, 0x1b ;  /* 0x0000001916167211 */ /* 0x080fe400078fdaff */
[----:B------:R-:W-:Y:S02]  /*0f70*/  IADD3 R4, PT, PT, R25, 0x180, RZ ;  /* 0x0000018019047810 */ /* 0x000fe40007ffe0ff */
[----:B------:R-:W-:Y:S02]  /*0f80*/  ISETP.NE.AND P6, PT, R119, RZ, PT ;  /* 0x000000ff7700720c */ /* 0x000fe40003fc5270 */
[----:B------:R-:W-:Y:S02]  /*0f90*/  LEA R70, R28, UR26, 0x1 ;  /* 0x0000001a1c467c11 */ /* 0x000fe4000f8e08ff */
[-C--:B------:R-:W-:Y:S02]  /*0fa0*/  LEA.HI.SX32 R24, R24, R25.reuse, 0x1b ;  /* 0x0000001918187211 */ /* 0x080fe400078fdaff */
[----:B------:R-:W-:-:S02]  /*0fb0*/  LEA.HI.SX32 R26, R26, R25, 0x1b ;  /* 0x000000191a1a7211 */ /* 0x000fc400078fdaff */
[----:B------:R-:W-:Y:S02]  /*0fc0*/  LEA R67, R22, UR26, 0x1 ;  /* 0x0000001a16437c11 */ /* 0x000fe4000f8e08ff */
[----:B------:R-:W-:Y:S02]  /*0fd0*/  LEA.HI.SX32 R4, R4, R25, 0x1b ;  /* 0x0000001904047211 */ /* 0x000fe400078fdaff */
[----:B------:R-:W-:Y:S02]  /*0fe0*/  P2R R113, PR, RZ, 0x40 ;  /* 0x00000040ff717803 */ /* 0x000fe40000000000 */
[----:B------:R-:W-:Y:S02]  /*0ff0*/  LEA R66, R24, UR26, 0x1 ;  /* 0x0000001a18427c11 */ /* 0x000fe4000f8e08ff */
[----:B------:R-:W-:Y:S02]  /*1000*/  ISETP.NE.AND P6, PT, R117, RZ, PT ;  /* 0x000000ff7500720c */ /* 0x000fe40003fc5270 */
[----:B------:R-:W-:-:S02]  /*1010*/  LEA R65, R26, UR26, 0x1 ;  /* 0x0000001a1a417c11 */ /* 0x000fc4000f8e08ff */
[----:B------:R-:W-:Y:S02]  /*1020*/  IADD3 R22, PT, PT, R25, 0x1e0, RZ ;  /* 0x000001e019167810 */ /* 0x000fe40007ffe0ff */
[----:B------:R-:W-:Y:S02]  /*1030*/  LEA R63, R4, UR26, 0x1 ;  /* 0x0000001a043f7c11 */ /* 0x000fe4000f8e08ff */
[----:B------:R-:W-:Y:S02]  /*1040*/  P2R R41, PR, RZ, 0x40 ;  /* 0x00000040ff297803 */ /* 0x000fe40000000000 */
[----:B------:R-:W-:Y:S02]  /*1050*/  LEA.HI.SX32 R22, R22, R25, 0x1b ;  /* 0x0000001916167211 */ /* 0x000fe400078fdaff */
        /* <DEDUP_REMOVED lines=16> */
[----:B--2---:R0:W-:Y:S02]  /*1160*/  STS.U16 [R75], R0 ;  /* 0x000000004b007388 */ /* 0x0041e40000000400 */
[----:B0-----:R-:W-:-:S04]  /*1170*/  IADD3 R0, PT, PT, R25, 0xc0, RZ ;  /* 0x000000c019007810 */ /* 0x001fc80007ffe0ff */
        /* <DEDUP_REMOVED lines=8> */
[----:B0-----:R-:W-:-:S03]  /*1200*/  IADD3 R6, PT, PT, R25, 0x1a0, RZ ;  /* 0x000001a019067810 */ /* 0x001fc60007ffe0ff */
[----:B------:R-:W-:Y:S01]  /*1210*/  STS.U16 [R70+0x140], R13 ;  /* 0x0001400d46007388 */ /* 0x000fe20000000400 */
[-C--:B------:R-:W-:Y:S02]  /*1220*/  LEA.HI.SX32 R6, R6, R25.reuse, 0x1b ;  /* 0x0000001906067211 */ /* 0x080fe400078fdaff */
[----:B-1----:R-:W-:Y:S01]  /*1230*/  IADD3 R10, PT, PT, R25, 0x1c0, RZ ;  /* 0x000001c0190a7810 */ /* 0x002fe20007ffe0ff */
[----:B------:R0:W-:Y:S01]  /*1240*/  STS.U16 [R69+0x180], R12 ;  /* 0x0001800c45007388 */ /* 0x0001e20000000400 */
[----:B------:R-:W-:Y:S02]  /*1250*/  LEA R64, R0, UR26, 0x1 ;  /* 0x0000001a00407c11 */ /* 0x000fe4000f8e08ff */
        /* <DEDUP_REMOVED lines=8> */
[----:B------:R-:W-:-:S03]  /*12e0*/  VIADD R6, R25, 0x3 ;  /* 0x0000000319067836 */ /* 0x000fc60000000000 */
[----:B------:R-:W-:Y:S01]  /*12f0*/  STS.U16 [R64+0x2c0], R19 ;  /* 0x0002c01340007388 */ /* 0x000fe20000000400 */
[----:B------:R-:W-:-:S03]  /*1300*/  IADD3 R0, PT, PT, R25, 0x1, RZ ;  /* 0x0000000119007810 */ /* 0x000fc60007ffe0ff */
[----:B------:R3:W-:Y:S01]  /*1310*/  STS.U16 [R63+0x300], R18 ;  /* 0x000300123f007388 */ /* 0x0007e20000000400 */
[----:B------:R-:W-:-:S03]  /*1320*/  IADD3 R4, PT, PT, R25, 0x2, RZ ;  /* 0x0000000219047810 */ /* 0x000fc60007ffe0ff */
[----:B------:R-:W-:Y:S01]  /*1330*/  STS.U16 [R62+0x340], R21 ;  /* 0x000340153e007388 */ /* 0x000fe20000000400 */
[C---:B------:R-:W-:Y:S02]  /*1340*/  IADD3 R10, PT, PT, R25.reuse, 0x4, RZ ;  /* 0x00000004190a7810 */ /* 0x040fe40007ffe0ff */
[C---:B0-----:R-:W-:Y:S01]  /*1350*/  IADD3 R12, PT, PT, R25.reuse, 0x5, RZ ;  /* 0x00000005190c7810 */ /* 0x041fe20007ffe0ff */
[----:B------:R0:W-:Y:S01]  /*1360*/  STS.U16 [R61+0x380], R20 ;  /* 0x000380143d007388 */ /* 0x0001e20000000400 */
[C---:B-1----:R-:W-:Y:S02]  /*1370*/  IADD3 R14, PT, PT, R25.reuse, 0x6, RZ ;  /* 0x00000006190e7810 */ /* 0x042fe40007ffe0ff */
[C---:B--2---:R-:W-:Y:S02]  /*1380*/  IADD3 R16, PT, PT, R25.reuse, 0x7, RZ ;  /* 0x0000000719107810 */ /* 0x044fe40007ffe0ff */
[C---:B---3--:R-:W-:Y:S02]  /*1390*/  IADD3 R18, PT, PT, R25.reuse, 0x8, RZ ;  /* 0x0000000819127810 */ /* 0x048fe40007ffe0ff */
[----:B------:R-:W-:-:S02]  /*13a0*/  IADD3 R22, PT, PT, R25, 0xa, RZ ;  /* 0x0000000a19167810 */ /* 0x000fc40007ffe0ff */
[C---:B------:R-:W-:Y:S02]  /*13b0*/  IADD3 R24, PT, PT, R25.reuse, 0xb, RZ ;  /* 0x0000000b19187810 */ /* 0x040fe40007ffe0ff */
[C---:B0-----:R-:W-:Y:S02]  /*13c0*/  IADD3 R20, PT, PT, R25.reuse, 0x9, RZ ;  /* 0x0000000919147810 */ /* 0x041fe40007ffe0ff */
        /* <DEDUP_REMOVED lines=113> */
[----:B0-----:R-:W-:Y:S02]  /*1ae0*/  PRMT R23, RZ, 0x7610, R23 ;  /* 0x00007610ff177816 */ /* 0x001fe40000000017 */
        /* <DEDUP_REMOVED lines=21> */
[----:B------:R-:W-:Y:S04]  /*1c40*/  LDS.U16 R4, [R58+0x2] ;  /* 0x000002003a047984 */ /* 0x000fe80000000400 */
[----:B------:R-:W2:Y:S04]  /*1c50*/  LDS.U16 R5, [R57+0x4] ;  /* 0x0000040039057984 */ /* 0x000ea80000000400 */
[----:B------:R-:W-:Y:S04]  /*1c60*/  LDS.U16 R6, [R56+0x6] ;  /* 0x0000060038067984 */ /* 0x000fe80000000400 */
[----:B------:R-:W3:Y:S04]  /*1c70*/  LDS.U16 R7, [R55+0x8] ;  /* 0x0000080037077984 */ /* 0x000ee80000000400 */
[----:B------:R-:W-:Y:S04]  /*1c80*/  LDS.U16 R10, [R54+0xa] ;  /* 0x00000a00360a7984 */ /* 0x000fe80000000400 */
[----:B------:R-:W4:Y:S04]  /*1c90*/  LDS.U16 R11, [R53+0xc] ;  /* 0x00000c00350b7984 */ /* 0x000f280000000400 */
[----:B------:R-:W-:Y:S04]  /*1ca0*/  LDS.U16 R12, [R52+0xe] ;  /* 0x00000e00340c7984 */ /* 0x000fe80000000400 */
[----:B------:R-:W4:Y:S04]  /*1cb0*/  LDS.U16 R13, [R51+0x10] ;  /* 0x00001000330d7984 */ /* 0x000f280000000400 */
[----:B------:R-:W-:Y:S04]  /*1cc0*/  LDS.U16 R14, [R50+0x12] ;  /* 0x00001200320e7984 */ /* 0x000fe80000000400 */
[----:B------:R-:W4:Y:S04]  /*1cd0*/  LDS.U16 R15, [R49+0x14] ;  /* 0x00001400310f7984 */ /* 0x000f280000000400 */
[----:B------:R-:W4:Y:S04]  /*1ce0*/  LDS.U16 R16, [R48+0x16] ;  /* 0x0000160030107984 */ /* 0x000f280000000400 */
[----:B------:R-:W4:Y:S04]  /*1cf0*/  LDS.U16 R17, [R47+0x18] ;  /* 0x000018002f117984 */ /* 0x000f280000000400 */
[----:B------:R-:W4:Y:S04]  /*1d00*/  LDS.U16 R18, [R46+0x1a] ;  /* 0x00001a002e127984 */ /* 0x000f280000000400 */
[----:B------:R-:W4:Y:S04]  /*1d10*/  LDS.U16 R19, [R45+0x1c] ;  /* 0x00001c002d137984 */ /* 0x000f280000000400 */
[----:B------:R-:W4:Y:S01]  /*1d20*/  LDS.U16 R20, [R43+0x1e] ;  /* 0x00001e002b147984 */ /* 0x000f220000000400 */
[----:B------:R-:W-:Y:S06]  /*1d30*/  BAR.SYNC.DEFER_BLOCKING 0x0 ;  /* 0x0000000000007b1d */ /* 0x000fec0000010000 */
[----:B------:R-:W4:Y:S01]  /*1d40*/  @!P6 LDG.E.U16 R22, desc[UR28][R2.64] ;  /* 0x0000001c0216e981 */ /* 0x000f22000c1e1500 */
[----:B------:R-:W-:-:S13]  /*1d50*/  ISETP.NE.AND P6, PT, R39, RZ, PT ;  /* 0x000000ff2700720c */ /* 0x000fda0003fc5270 */
[----:B------:R-:W4:Y:S01]  /*1d60*/  @!P6 LDG.E.U16 R23, desc[UR28][R2.64+0x40] ;  /* 0x0000401c0217e981 */ /* 0x000f22000c1e1500 */
[----:B------:R-:W-:-:S13]  /*1d70*/  ISETP.NE.AND P6, PT, R41, RZ, PT ;  /* 0x000000ff2900720c */ /* 0x000fda0003fc5270 */
        /* <DEDUP_REMOVED lines=18> */
[----:B0-----:R-:W-:Y:S02]  /*1ea0*/  PRMT R21, RZ, 0x7610, R21 ;  /* 0x00007610ff157816 */ /* 0x001fe40000000015 */
        /* <DEDUP_REMOVED lines=14> */
[----:B-1----:R-:W-:-:S05]  /*1f90*/  HADD2.F32 R3, -RZ, R0.H0_H0 ;  /* 0x20000000ff037230 */ /* 0x002fca0000004100 */
[----:B-----5:R-:W-:-:S05]  /*1fa0*/  FADD.FTZ R44, R3, R100 ;  /* 0x00000064032c7221 */ /* 0x020fca0000010000 */
[----:B------:R-:W-:Y:S01]  /*1fb0*/  FSETP.GTU.FTZ.AND P5, PT, R44, 20, PT ;  /* 0x41a000002c00780b */ /* 0x000fe20003fbc000 */
[----:B--2---:R-:W-:Y:S02]  /*1fc0*/  HADD2.F32 R5, -RZ, R5.H0_H0 ;  /* 0x20000005ff057230 */ /* 0x004fe40000004100 */
[----:B---3--:R-:W-:Y:S02]  /*1fd0*/  HADD2.F32 R7, -RZ, R7.H0_H0 ;  /* 0x20000007ff077230 */ /* 0x008fe40000004100 */
[----:B----4-:R-:W-:Y:S02]  /*1fe0*/  HADD2.F32 R11, -RZ, R11.H0_H0 ;  /* 0x2000000bff0b7230 */ /* 0x010fe40000004100 */
[----:B------:R-:W-:Y:S02]  /*1ff0*/  HADD2.F32 R13, -RZ, R13.H0_H0 ;  /* 0x2000000dff0d7230 */ /* 0x000fe40000004100 */
[----:B------:R-:W-:Y:S02]  /*2000*/  HADD2.F32 R15, -RZ, R15.H0_H0 ;  /* 0x2000000fff0f7230 */ /* 0x000fe40000004100 */
[----:B------:R-:W-:-:S02]  /*2010*/  HADD2.F32 R113, -RZ, R16.H0_H0 ;  /* 0x20000010ff717230 */ /* 0x000fc40000004100 */
[----:B------:R-:W-:Y:S02]  /*2020*/  HADD2.F32 R17, -RZ, R17.H0_H0 ;  /* 0x20000011ff117230 */ /* 0x000fe40000004100 */
[----:B------:R-:W-:Y:S02]  /*2030*/  HADD2.F32 R115, -RZ, R18.H0_H0 ;  /* 0x20000012ff737230 */ /* 0x000fe40000004100 */
[----:B------:R-:W-:Y:S02]  /*2040*/  HADD2.F32 R19, -RZ, R19.H0_H0 ;  /* 0x20000013ff137230 */ /* 0x000fe40000004100 */
[----:B------:R-:W-:Y:S01]  /*2050*/  HADD2.F32 R129, -RZ, R20.H0_H0 ;  /* 0x20000014ff817230 */ /* 0x000fe20000004100 */
[----:B------:R-:W-:Y:S01]  /*2060*/  BSSY.RECONVERGENT B0, `(.L_x_3941) ;  /* 0x0000045000007945 */ /* 0x000fe20003800200 */
[--C-:B------:R-:W-:Y:S01]  /*2070*/  FADD.FTZ R41, R5, R100.reuse ;  /* 0x0000006405297221 */ /* 0x100fe20000010000 */
[----:B------:R-:W-:Y:S01]  /*2080*/  FADD.FTZ R39, R7, R100 ;  /* 0x0000006407277221 */ /* 0x000fe20000010000 */
[----:B------:R-:W-:Y:S04]  /*2090*/  STS.U16 [R75], R22 ;  /* 0x000000164b007388 */ /* 0x000fe80000000400 */
[----:B------:R0:W-:Y:S04]  /*20a0*/  STS.U16 [R74+0x40], R23 ;  /* 0x000040174a007388 */ /* 0x0001e80000000400 */
[----:B------:R-:W-:Y:S01]  /*20b0*/  STS.U16 [R73+0x80], R24 ;  /* 0x0000801849007388 */ /* 0x000fe20000000400 */
[----:B0-----:R-:W-:-:S03]  /*20c0*/  HADD2.F32 R23, -RZ, R4.H0_H0 ;  /* 0x20000004ff177230 */ /* 0x001fc60000004100 */
[----:B------:R0:W-:Y:S04]  /*20d0*/  STS.U16 [R72+0xc0], R25 ;  /* 0x0000c01948007388 */ /* 0x0001e80000000400 */
[----:B------:R-:W-:Y:S01]  /*20e0*/  STS.U16 [R71+0x100], R26 ;  /* 0x0001001a47007388 */ /* 0x000fe20000000400 */
[----:B0-----:R-:W-:-:S03]  /*20f0*/  HADD2.F32 R25, -RZ, R6.H0_H0 ;  /* 0x20000006ff197230 */ /* 0x001fc60000004100 */
[----:B------:R0:W-:Y:S01]  /*2100*/  STS.U16 [R70+0x140], R29 ;  /* 0x0001401d46007388 */ /* 0x0001e20000000400 */
[----:B------:R-:W-:-:S03]  /*2110*/  FADD.FTZ R42, R23, R100 ;  /* 0x00000064172a7221 */ /* 0x000fc60000010000 */
[----:B------:R1:W-:Y:S01]  /*2120*/  STS.U16 [R69+0x180], R28 ;  /* 0x0001801c45007388 */ /* 0x0003e20000000400 */
[----:B0-----:R-:W-:Y:S02]  /*2130*/  HADD2.F32 R29, -RZ, R10.H0_H0 ;  /* 0x2000000aff1d7230 */ /* 0x001fe40000004100 */
[--C-:B------:R-:W-:Y:S01]  /*2140*/  FADD.FTZ R40, R25, R100.reuse ;  /* 0x0000006419287221 */ /* 0x100fe20000010000 */
[----:B------:R0:W-:Y:S02]  /*2150*/  STS.U16 [R68+0x1c0], R31 ;  /* 0x0001c01f44007388 */ /* 0x0001e40000000400 */
[--C-:B------:R-:W-:Y:S01]  /*2160*/  FADD.FTZ R38, R29, R100.reuse ;  /* 0x000000641d267221 */ /* 0x100fe20000010000 */
[--C-:B------:R-:W-:Y:S01]  /*2170*/  FADD.FTZ R29, R19, R100.reuse ;  /* 0x00000064131d7221 */ /* 0x100fe20000010000 */
[----:B-1----:R-:W-:Y:S01]  /*2180*/  FADD.FTZ R28, R129, R100 ;  /* 0x00000064811c7221 */ /* 0x002fe20000010000 */
[----:B0-----:R-:W-:Y:S01]  /*2190*/  HADD2.F32 R31, -RZ, R14.H0_H0 ;  /* 0x2000000eff1f7230 */ /* 0x001fe20000004100 */
[----:B------:R-:W-:Y:S04]  /*21a0*/  STS.U16 [R67+0x200], R30 ;  /* 0x0002001e43007388 */ /* 0x000fe80000000400 */
[----:B------:R-:W-:Y:S04]  /*21b0*/  STS.U16 [R66+0x240], R33 ;  /* 0x0002402142007388 */ /* 0x000fe80000000400 */
[----:B------:R-:W-:Y:S04]  /*21c0*/  STS.U16 [R65+0x280], R32 ;  /* 0x0002802041007388 */ /* 0x000fe80000000400 */
[----:B------:R0:W-:Y:S04]  /*21d0*/  STS.U16 [R64+0x2c0], R21 ;  /* 0x0002c01540007388 */ /* 0x0001e80000000400 */
[----:B------:R1:W-:Y:S04]  /*21e0*/  STS.U16 [R63+0x300], R34 ;  /* 0x000300223f007388 */ /* 0x0003e80000000400 */
[----:B------:R2:W-:Y:S01]  /*21f0*/  STS.U16 [R62+0x340], R35 ;  /* 0x000340233e007388 */ /* 0x0005e20000000400 */
[----:B0-----:R-:W-:-:S03]  /*2200*/  HADD2.F32 R21, -RZ, R12.H0_H0 ;  /* 0x2000000cff157230 */ /* 0x001fc60000004100 */
[----:B------:R0:W-:Y:S04]  /*2210*/  STS.U16 [R61+0x380], R36 ;  /* 0x000380243d007388 */ /* 0x0001e80000000400 */
[----:B------:R3:W-:Y:S01]  /*2220*/  STS.U16 [R60+0x3c0], R37 ;  /* 0x0003c0253c007388 */ /* 0x0007e20000000400 */
[--C-:B-1----:R-:W-:Y:S01]  /*2230*/  FADD.FTZ R34, R31, R100.reuse ;  /* 0x000000641f227221 */ /* 0x102fe20000010000 */
[--C-:B--2---:R-:W-:Y:S01]  /*2240*/  FADD.FTZ R35, R13, R100.reuse ;  /* 0x000000640d237221 */ /* 0x104fe20000010000 */
[--C-:B------:R-:W-:Y:S01]  /*2250*/  FADD.FTZ R33, R15, R100.reuse ;  /* 0x000000640f217221 */ /* 0x100fe20000010000 */
[--C-:B------:R-:W-:Y:S01]  /*2260*/  FADD.FTZ R32, R113, R100.reuse ;  /* 0x0000006471207221 */ /* 0x100fe20000010000 */
[--C-:B------:R-:W-:Y:S01]  /*2270*/  FADD.FTZ R31, R17, R100.reuse ;  /* 0x00000064111f7221 */ /* 0x100fe20000010000 */
[--C-:B0-----:R-:W-:Y:S01]  /*2280*/  FADD.FTZ R36, R21, R100.reuse ;  /* 0x0000006415247221 */ /* 0x101fe20000010000 */
[--C-:B------:R-:W-:Y:S01]  /*2290*/  FADD.FTZ R30, R115, R100.reuse ;  /* 0x00000064731e7221 */ /* 0x100fe20000010000 */
[----:B---3--:R-:W-:Y:S01]  /*22a0*/  FADD.FTZ R37, R11, R100 ;  /* 0x000000640b257221 */ /* 0x008fe20000010000 */
[----:B------:R-:W-:Y:S01]  /*22b0*/  NOP ;  /* 0x0000000000007918 */ /* 0x000fe20000000000 */
        /* <DEDUP_REMOVED lines=31> */
.L_x_3942:
[----:B------:R-:W-:Y:S05]  /*24b0*/  BSYNC.RECONVERGENT B0 ;  /* 0x0000000000007941 */ /* 0x000fea0003800200 */
.L_x_3941:
        /* <DEDUP_REMOVED lines=33> */
.L_x_3944:
[----:B------:R-:W-:Y:S05]  /*26d0*/  BSYNC.RECONVERGENT B0 ;  /* 0x0000000000007941 */ /* 0x000fea0003800200 */
.L_x_3943:
        /* <DEDUP_REMOVED lines=33> */
.L_x_3946:
[----:B------:R-:W-:Y:S05]  /*28f0*/  BSYNC.RECONVERGENT B0 ;  /* 0x0000000000007941 */ /* 0x000fea0003800200 */
.L_x_3945:
        /* <DEDUP_REMOVED lines=33> */
.L_x_3948:
[----:B------:R-:W-:Y:S05]  /*2b10*/  BSYNC.RECONVERGENT B0 ;  /* 0x0000000000007941 */ /* 0x000fea0003800200 */
.L_x_3947:
        /* <DEDUP_REMOVED lines=33> */
.L_x_3950:
[----:B------:R-:W-:Y:S05]  /*2d30*/  BSYNC.RECONVERGENT B0 ;  /* 0x0000000000007941 */ /* 0x000fea0003800200 */
.L_x_3949:
        /* <DEDUP_REMOVED lines=33> */
.L_x_3952:
[----:B------:R-:W-:Y:S05]  /*2f50*/  BSYNC.RECONVERGENT B0 ;  /* 0x0000000000007941 */ /* 0x000fea0003800200 */
.L_x_3951:
        /* <DEDUP_REMOVED lines=33> */
.L_x_3954:
[----:B------:R-:W-:Y:S05]  /*3170*/  BSYNC.RECONVERGENT B0 ;  /* 0x0000000000007941 */ /* 0x000fea0003800200 */
.L_x_3953:
        /* <DEDUP_REMOVED lines=33> */
.L_x_3956:
[----:B------:R-:W-:Y:S05]  /*3390*/  BSYNC.RECONVERGENT B0 ;  /* 0x0000000000007941 */ /* 0x000fea0003800200 */
.L_x_3955:
        /* <DEDUP_REMOVED lines=33> */
.L_x_3958:
[----:B------:R-:W-:Y:S05]  /*35b0*/  BSYNC.RECONVERGENT B0 ;  /* 0x0000000000007941 */ /* 0x000fea0003800200 */
.L_x_3957:
        /* <DEDUP_REMOVED lines=33> */
.L_x_3960:
[----:B------:R-:W-:Y:S05]  /*37d0*/  BSYNC.RECONVERGENT B0 ;  /* 0x0000000000007941 */ /* 0x000fea0003800200 */
.L_x_3959:
        /* <DEDUP_REMOVED lines=33> */
.L_x_3962:
[----:B------:R-:W-:Y:S05]  /*39f0*/  BSYNC.RECONVERGENT B0 ;  /* 0x0000000000007941 */ /* 0x000fea0003800200 */
.L_x_3961:
        /* <DEDUP_REMOVED lines=33> */
.L_x_3964:
[----:B------:R-:W-:Y:S05]  /*3c10*/  BSYNC.RECONVERGENT B0 ;  /* 0x0000000000007941 */ /* 0x000fea0003800200 */
.L_x_3963:
        /* <DEDUP_REMOVED lines=33> */
.L_x_3966:
[----:B------:R-:W-:Y:S05]  /*3e30*/  BSYNC.RECONVERGENT B0 ;  /* 0x0000000000007941 */ /* 0x000fea0003800200 */
.L_x_3965:
        /* <DEDUP_REMOVED lines=33> */
.L_x_3968:
[----:B------:R-:W-:Y:S05]  /*4050*/  BSYNC.RECONVERGENT B0 ;  /* 0x0000000000007941 */ /* 0x000fea0003800200 */
.L_x_3967:
        /* <DEDUP_REMOVED lines=33> */
.L_x_3970:
[----:B------:R-:W-:Y:S05]  /*4270*/  BSYNC.RECONVERGENT B0 ;  /* 0x0000000000007941 */ /* 0x000fea0003800200 */
.L_x_3969:
        /* <DEDUP_REMOVED lines=33> */
.L_x_3972:
[----:B------:R-:W-:Y:S05]  /*4490*/  BSYNC.RECONVERGENT B0 ;  /* 0x0000000000007941 */ /* 0x000fea0003800200 */
.L_x_3971:
[----:B------:R-:W0:Y:S01]  /*44a0*/  LDCU.128 UR8, c[0x0][0x410] ;  /* 0x00008200ff0877ac */ /* 0x000e220008000c00 */
[----:B------:R-:W-:Y:S01]  /*44b0*/  P2R R140, PR, RZ, 0x1 ;  /* 0x00000001ff8c7803 */ /* 0x000fe20000000000 */
[----:B------:R-:W-:Y:S01]  /*44c0*/  LDS.U16 R113, [R59] ;  /* 0x000000003b717984 */ /* 0x000fe20000000400 */
[----:B------:R-:W-:Y:S01]  /*44d0*/  ISETP.NE.AND P0, PT, R105, RZ, PT ;  /* 0x000000ff6900720c */ /* 0x000fe20003f05270 */
[----:B------:R-:W-:Y:S01]  /*44e0*/  UMOV UR6, UR25 ;  /* 0x0000001900067c82 */ /* 0x000fe20008000000 */
[----:B------:R-:W-:Y:S01]  /*44f0*/  UMOV UR7, URZ ;  /* 0x000000ff00077c82 */ /* 0x000fe20008000000 */
[----:B------:R-:W-:Y:S01]  /*4500*/  ISETP.NE.AND P6, PT, R109, RZ, PT ;  /* 0x000000ff6d00720c */ /* 0x000fe20003fc5270 */
[----:B------:R-:W1:Y:S01]  /*4510*/  LDS.U16 R116, [R58+0x2] ;  /* 0x000002003a747984 */ /* 0x000e620000000400 */
[----:B------:R-:W-:Y:S02]  /*4520*/  P2R R136, PR, RZ, 0x1 ;  /* 0x00000001ff887803 */ /* 0x000fe40000000000 */
[----:B------:R-:W-:Y:S01]  /*4530*/  ISETP.NE.AND P0, PT, R106, RZ, PT ;  /* 0x000000ff6a00720c */ /* 0x000fe20003f05270 */
[----:B------:R-:W2:Y:S01]  /*4540*/  LDS.U16 R115, [R57+0x4] ;  /* 0x0000040039737984 */ /* 0x000ea20000000400 */
[----:B------:R-:W-:-:S02]  /*4550*/  PRMT R16, RZ, 0x7610, R16 ;  /* 0x00007610ff107816 */ /* 0x000fc40000000010 */
[----:B------:R-:W-:Y:S01]  /*4560*/  P2R R134, PR, RZ, 0x1 ;  /* 0x00000001ff867803 */ /* 0x000fe20000000000 */
[----:B------:R-:W-:Y:S01]  /*4570*/  LDS.U16 R109, [R56+0x6] ;  /* 0x00000600386d7984 */ /* 0x000fe20000000400 */
[----:B------:R-:W-:Y:S01]  /*4580*/  ISETP.NE.AND P0, PT, R107, RZ, PT ;  /* 0x000000ff6b00720c */ /* 0x000fe20003f05270 */
[----:B0-----:R-:W-:Y:S02]  /*4590*/  UIMAD.WIDE.U32 UR32, UR31, UR8, UR6 ;  /* 0x000000081f2072a5 */ /* 0x001fe4000f8e0006 */
[----:B------:R-:W-:Y:S01]  /*45a0*/  LDS.U16 R23, [R54+0xa] ;  /* 0x00000a0036177984 */ /* 0x000fe20000000400 */
[----:B------:R-:W-:Y:S01]  /*45b0*/  P2R R130, PR, RZ, 0x1 ;  /* 0x00000001ff827803 */ /* 0x000fe20000000000 */
[----:B------:R-:W-:Y:S02]  /*45c0*/  UIMAD UR9, UR31, UR9, UR33 ;  /* 0x000000091f0972a4 */ /* 0x000fe4000f8e0221 */
[----:B------:R-:W-:Y:S01]  /*45d0*/  LDS.U16 R19, [R53+0xc] ;  /* 0x00000c0035137984 */ /* 0x000fe20000000400 */
[----:B------:R-:W-:Y:S01]  /*45e0*/  ISETP.NE.AND P0, PT, R110, RZ, PT ;  /* 0x000000ff6e00720c */ /* 0x000fe20003f05270 */
[----:B------:R-:W-:Y:S01]  /*45f0*/  UMOV UR8, UR32 ;  /* 0x0000002000087c82 */ /* 0x000fe20008000000 */
[----:B------:R-:W-:Y:S01]  /*4600*/  PRMT R15, RZ, 0x7610, R15 ;  /* 0x00007610ff0f7816 */ /* 0x000fe2000000000f */
[----:B------:R-:W-:Y:S01]  /*4610*/  UIMAD.WIDE.U32 UR8, UR30, UR10, UR8 ;  /* 0x0000000a1e0872a5 */ /* 0x000fe2000f8e0008 */
[----:B------:R-:W-:Y:S01]  /*4620*/  LDS.U16 R18, [R52+0xe] ;  /* 0x00000e0034127984 */ /* 0x000fe20000000400 */
[----:B------:R-:W-:-:S02]  /*4630*/  P2R R128, PR, RZ, 0x1 ;  /* 0x00000001ff807803 */ /* 0x000fc40000000000 */
[----:B------:R-:W-:Y:S01]  /*4640*/  UIMAD UR11, UR30, UR11, UR9 ;  /* 0x0000000b1e0b72a4 */ /* 0x000fe2000f8e0209 */
[----:B------:R-:W0:Y:S01]  /*4650*/  LDS.U16 R14, [R51+0x10] ;  /* 0x00001000330e7984 */ /* 0x000e220000000400 */
[----:B------:R-:W-:Y:S02]  /*4660*/  IADD3 R2, P5, PT, R94, UR8, RZ ;  /* 0x000000085e027c10 */ /* 0x000fe4000ffbe0ff */
[----:B------:R-:W-:Y:S01]  /*4670*/  ISETP.NE.AND P0, PT, R111, RZ, PT ;  /* 0x000000ff6f00720c */ /* 0x000fe20003f05270 */
[----:B------:R-:W-:Y:S01]  /*4680*/  LDS.U16 R13, [R50+0x12] ;  /* 0x00001200320d7984 */ /* 0x000fe20000000400 */
[----:B------:R-:W-:Y:S02]  /*4690*/  IADD3.X R5, PT, PT, RZ, UR11, RZ, P5, !PT ;  /* 0x0000000bff057c10 */ /* 0x000fe4000affe4ff */
[----:B------:R-:W-:Y:S01]  /*46a0*/  PRMT R20, RZ, 0x7610, R20 ;  /* 0x00007610ff147816 */ /* 0x000fe20000000014 */
[----:B------:R-:W-:Y:S01]  /*46b0*/  LDS.U16 R12, [R49+0x14] ;  /* 0x00001400310c7984 */ /* 0x000fe20000000400 */
[----:B------:R-:W-:Y:S01]  /*46c0*/  PRMT R17, RZ, 0x7610, R17 ;  /* 0x00007610ff117816 */ /* 0x000fe20000000011 */
[----:B------:R-:W3:Y:S01]  /*46d0*/  LDCU.128 UR8, c[0x0][0x420] ;  /* 0x00008400ff0877ac */ /* 0x000ee20008000c00 */
[----:B------:R-:W-:Y:S01]  /*46e0*/  P2R R141, PR, RZ, 0x2 ;  /* 0x00000002ff8d7803 */ /* 0x000fe20000000000 */
[----:B------:R-:W-:Y:S01]  /*46f0*/  LDS.U16 R11, [R48+0x16] ;  /* 0x00001600300b7984 */ /* 0x000fe20000000400 */
[----:B------:R-:W-:-:S02]  /*4700*/  ISETP.NE.AND P1, PT, R112, RZ, PT ;  /* 0x000000ff7000720c */ /* 0x000fc40003f25270 */
[----:B------:R-:W-:Y:S01]  /*4710*/  P2R R142, PR, RZ, 0x4 ;  /* 0x00000004ff8e7803 */ /* 0x000fe20000000000 */
[----:B------:R-:W-:Y:S01]  /*4720*/  LDS.U16 R10, [R47+0x18] ;  /* 0x000018002f0a7984 */ /* 0x000fe20000000400 */
[----:B------:R-:W-:Y:S02]  /*4730*/  ISETP.NE.AND P2, PT, R114, RZ, PT ;  /* 0x000000ff7200720c */ /* 0x000fe40003f45270 */
[----:B------:R-:W-:Y:S01]  /*4740*/  P2R R145, PR, RZ, 0x8 ;  /* 0x00000008ff917803 */ /* 0x000fe20000000000 */
[----:B------:R-:W-:Y:S01]  /*4750*/  LDS.U16 R7, [R46+0x1a] ;  /* 0x00001a002e077984 */ /* 0x000fe20000000400 */
[----:B------:R-:W-:Y:S02]  /*4760*/  ISETP.NE.AND P3, PT, R117, RZ, PT ;  /* 0x000000ff7500720c */ /* 0x000fe40003f65270 */
[----:B------:R-:W-:Y:S01]  /*4770*/  P2R R146, PR, RZ, 0x10 ;  /* 0x00000010ff927803 */ /* 0x000fe20000000000 */
[----:B------:R-:W-:Y:S01]  /*4780*/  LDS.U16 R6, [R45+0x1c] ;  /* 0x00001c002d067984 */ /* 0x000fe20000000400 */
[----:B------:R-:W-:-:S02]  /*4790*/  ISETP.NE.AND P4, PT, R119, RZ, PT ;  /* 0x000000ff7700720c */ /* 0x000fc40003f85270 */
[----:B------:R-:W-:Y:S01]  /*47a0*/  PRMT R22, RZ, 0x7610, R22 ;  /* 0x00007610ff167816 */ /* 0x000fe20000000016 */
[----:B---3--:R-:W-:Y:S01]  /*47b0*/  UIMAD.WIDE.U32 UR32, UR31, UR8, UR6 ;  /* 0x000000081f2072a5 */ /* 0x008fe2000f8e0006 */
        /* <DEDUP_REMOVED lines=14> */
[----:B------:R-:W-:Y:S01]  /*48a0*/  PRMT R139, RZ, 0x7610, R139 ;  /* 0x00007610ff8b7816 */ /* 0x000fe2000000008b */
[----:B-1----:R-:W-:Y:S01]  /*48b0*/  HADD2.F32 R116, -RZ, R116.H0_H0 ;  /* 0x20000074ff747230 */ /* 0x002fe20000004100 */
[----:B------:R-:W-:Y:S01]  /*48c0*/  IADD3 R0, P5, PT, R94, UR8, RZ ;  /* 0x000000085e007c10 */ /* 0x000fe2000ffbe0ff */
[----:B------:R-:W1:Y:S03]  /*48d0*/  LDCU.64 UR8, c[0x0][0x488] ;  /* 0x00009100ff0877ac */ /* 0x000e660008000a00 */
[----:B------:R-:W-:Y:S01]  /*48e0*/  IADD3.X R3, PT, PT, RZ, UR11, RZ, P5, !PT ;  /* 0x0000000bff037c10 */ /* 0x000fe2000affe4ff */
[----:B------:R-:W-:Y:S01]  /*48f0*/  HADD2.F32 R113, -RZ, R113.H0_H0 ;  /* 0x20000071ff717230 */ /* 0x000fe20000004100 */
[----:B------:R-:W3:Y:S01]  /*4900*/  LDCU.64 UR10, c[0x0][0x508] ;  /* 0x0000a100ff0a77ac */ /* 0x000ee20008000a00 */
[----:B--2---:R-:W-:-:S02]  /*4910*/  HADD2.F32 R115, -RZ, R115.H0_H0 ;  /* 0x20000073ff737230 */ /* 0x004fc40000004100 */
[----:B0-----:R-:W-:Y:S01]  /*4920*/  HADD2.F32 R14, -RZ, R14.H0_H0 ;  /* 0x2000000eff0e7230 */ /* 0x001fe20000004100 */
[----:B------:R-:W0:Y:S01]  /*4930*/  LDCU.64 UR32, c[0x0][0x510] ;  /* 0x0000a200ff2077ac */ /* 0x000e220008000a00 */
[----:B-1----:R-:W-:-:S04]  /*4940*/  LEA R4, P5, R2, UR8, 0x1 ;  /* 0x0000000802047c11 */ /* 0x002fc8000f8a08ff */
[----:B------:R-:W-:Y:S01]  /*4950*/  LEA.HI.X R5, R2, UR9, R5, 0x1, P5 ;  /* 0x0000000902057c11 */ /* 0x000fe2000a8f0c05 */
[----:B------:R-:W1:Y:S02]  /*4960*/  LDCU.64 UR8, c[0x0][0x478] ;  /* 0x00008f00ff0877ac */ /* 0x000e640008000a00 */
[----:B-1----:R-:W-:-:S04]  /*4970*/  LEA R2, P5, R0, UR8, 0x1 ;  /* 0x0000000800027c11 */ /* 0x002fc8000f8a08ff */
[----:B------:R-:W-:Y:S02]  /*4980*/  LEA.HI.X R3, R0, UR9, R3, 0x1, P5 ;  /* 0x0000000900037c11 */ /* 0x000fe4000a8f0c03 */
[----:B------:R-:W-:Y:S01]  /*4990*/  ISETP.NE.AND P5, PT, R108, RZ, PT ;  /* 0x000000ff6c00720c */ /* 0x000fe20003fa5270 */
[----:B------:R-:W-:Y:S04]  /*49a0*/  LDS.U16 R0, [R43+0x1e] ;  /* 0x00001e002b007984 */ /* 0x000fe80000000400 */
[----:B------:R-:W-:Y:S01]  /*49b0*/  LDS.U16 R108, [R55+0x8] ;  /* 0x00000800376c7984 */ /* 0x000fe20000000400 */
[----:B------:R-:W-:Y:S06]  /*49c0*/  BAR.SYNC.DEFER_BLOCKING 0x0 ;  /* 0x0000000000007b1d */ /* 0x000fec0000010000 */
[----:B------:R-:W2:Y:S01]  /*49d0*/  @!P0 LDG.E.U16 R16, desc[UR28][R4.64] ;  /* 0x0000001c04108981 */ /* 0x000ea2000c1e1500 */
[----:B------:R-:W-:-:S03]  /*49e0*/  ISETP.NE.AND P0, PT, R128, RZ, PT ;  /* 0x000000ff8000720c */ /* 0x000fc60003f05270 */
[----:B------:R-:W4:Y:S04]  /*49f0*/  @!P1 LDG.E.U16 R21, desc[UR28][R4.64+0x140] ;  /* 0x0001401c04159981 */ /* 0x000f28000c1e1500 */
[----:B------:R-:W5:Y:S04]  /*4a00*/  @!P2 LDG.E.U16 R24, desc[UR28][R4.64+0x180] ;  /* 0x0001801c0418a981 */ /* 0x000f68000c1e1500 */
[----:B------:R-:W3:Y:S04]  /*4a10*/  @!P3 LDG.E.U16 R25, desc[UR28][R4.64+0x1c0] ;  /* 0x0001c01c0419b981 */ /* 0x000ee8000c1e1500 */
[----:B------:R-:W4:Y:S01]  /*4a20*/  @!P0 LDG.E.U16 R15, desc[UR28][R4.64+0x40] ;  /* 0x0000401c040f8981 */ /* 0x000f22000c1e1500 */
[----:B------:R-:W-:-:S03]  /*4a30*/  ISETP.NE.AND P0, PT, R130, RZ, PT ;  /* 0x000000ff8200720c */ /* 0x000fc60003f05270 */
[----:B------:R-:W3:Y:S04]  /*4a40*/  @!P4 LDG.E.U16 R26, desc[UR28][R4.64+0x200] ;  /* 0x0002001c041ac981 */ /* 0x000ee8000c1e1500 */
[----:B------:R-:W3:Y:S04]  /*4a50*/  @!P5 LDG.E.U16 R129, desc[UR28][R4.64+0x240] ;  /* 0x0002401c0481d981 */ /* 0x000ee8000c1e1500 */
[----:B------:R-:W3:Y:S04]  /*4a60*/  @!P6 LDG.E.U16 R102, desc[UR28][R4.64+0x280] ;  /* 0x0002801c0466e981 */ /* 0x000ee8000c1e1500 */
[----:B------:R-:W5:Y:S01]  /*4a70*/  @!P0 LDG.E.U16 R20, desc[UR28][R4.64+0x80] ;  /* 0x0000801c04148981 */ /* 0x000f62000c1e1500 */
        /* <DEDUP_REMOVED lines=52> */
[----:B------:R-:W3:Y:S04]  /*4dc0*/  LDS.U16 R5, [R58+0x2] ;  /* 0x000002003a057984 */ /* 0x000ee80000000400 */
[----:B------:R-:W4:Y:S04]  /*4dd0*/  LDS.U16 R15, [R57+0x4] ;  /* 0x00000400390f7984 */ /* 0x000f280000000400 */
[----:B------:R-:W5:Y:S04]  /*4de0*/  LDS.U16 R16, [R56+0x6] ;  /* 0x0000060038107984 */ /* 0x000f680000000400 */
[----:B------:R-:W0:Y:S04]  /*4df0*/  LDS.U16 R17, [R55+0x8] ;  /* 0x0000080037117984 */ /* 0x000e280000000400 */
[----:B------:R-:W-:Y:S04]  /*4e00*/  LDS.U16 R20, [R54+0xa] ;  /* 0x00000a0036147984 */ /* 0x000fe80000000400 */
[----:B------:R-:W-:Y:S04]  /*4e10*/  LDS.U16 R21, [R53+0xc] ;  /* 0x00000c0035157984 */ /* 0x000fe80000000400 */
        /* <DEDUP_REMOVED lines=8> */
[----:B------:R-:W-:Y:S01]  /*4ea0*/  LDS.U16 R107, [R43+0x1e] ;  /* 0x00001e002b6b7984 */ /* 0x000fe20000000400 */
[----:B------:R-:W-:Y:S06]  /*4eb0*/  BAR.SYNC.DEFER_BLOCKING 0x0 ;  /* 0x0000000000007b1d */ /* 0x000fec0000010000 */
[----:B------:R-:W5:Y:S01]  /*4ec0*/  @!P5 LDG.E.U16 R110, desc[UR28][R2.64] ;  /* 0x0000001c026ed981 */ /* 0x000f62000c1e1500 */
[----:B------:R-:W-:-:S02]  /*4ed0*/  ISETP.NE.AND P5, PT, R112, RZ, PT ;  /* 0x000000ff7000720c */ /* 0x000fc40003fa5270 */
[----:B------:R-:W-:-:S11]  /*4ee0*/  PRMT R112, RZ, 0x7610, R112 ;  /* 0x00007610ff707816 */ /* 0x000fd60000000070 */
[----:B------:R-:W5:Y:S01]  /*4ef0*/  @!P5 LDG.E.U16 R111, desc[UR28][R2.64+0x40] ;  /* 0x0000401c026fd981 */ /* 0x000f62000c1e1500 */
[----:B------:R-:W-:-:S13]  /*4f00*/  ISETP.NE.AND P5, PT, R114, RZ, PT ;  /* 0x000000ff7200720c */ /* 0x000fda0003fa5270 */
[----:B------:R-:W5:Y:S01]  /*4f10*/  @!P5 LDG.E.U16 R112, desc[UR28][R2.64+0x80] ;  /* 0x0000801c0270d981 */ /* 0x000f62000c1e1500 */
[----:B------:R-:W-:Y:S02]  /*4f20*/  ISETP.NE.AND P5, PT, R117, RZ, PT ;  /* 0x000000ff7500720c */ /* 0x000fe40003fa5270 */
[----:B------:R-:W-:Y:S02]  /*4f30*/  PRMT R117, RZ, 0x7610, R117 ;  /* 0x00007610ff757816 */ /* 0x000fe40000000075 */
[----:B------:R-:W-:-:S09]  /*4f40*/  PRMT R114, RZ, 0x7610, R114 ;  /* 0x00007610ff727816 */ /* 0x000fd20000000072 */
        /* <DEDUP_REMOVED lines=30> */
[----:B---3--:R-:W-:-:S02]  /*5130*/  HADD2.F32 R5, -RZ, R5.H0_H0 ;  /* 0x20000005ff057230 */ /* 0x008fc40000004100 */
[----:B------:R-:W-:-:S03]  /*5140*/  HADD2.F32 R4, -RZ, R4.H0_H0 ;  /* 0x20000004ff047230 */ /* 0x000fc60000004100 */
[----:B------:R-:W-:Y:S01]  /*5150*/  FMUL.FTZ R136, R5, -1.4426950216293334961 ;  /* 0xbfb8aa3b05887820 */ /* 0x000fe20000410000 */
[----:B----4-:R-:W-:-:S03]  /*5160*/  HADD2.F32 R15, -RZ, R15.H0_H0 ;  /* 0x2000000fff0f7230 */ /* 0x010fc60000004100 */
[----:B------:R-:W-:Y:S01]  /*5170*/  MUFU.EX2 R146, R136 ;  /* 0x0000008800927308 */ /* 0x000fe20000000800 */
[----:B------:R-:W-:Y:S01]  /*5180*/  FMUL.FTZ R133, R4, -1.4426950216293334961 ;  /* 0xbfb8aa3b04857820 */ /* 0x000fe20000410000 */
[----:B------:R-:W-:-:S06]  /*5190*/  FMUL.FTZ R147, R15, -1.4426950216293334961 ;  /* 0xbfb8aa3b0f937820 */ /* 0x000fcc0000410000 */
[----:B------:R3:W-:Y:S01]  /*51a0*/  MUFU.EX2 R142, R133 ;  /* 0x00000085008e7308 */ /* 0x0007e20000000800 */
[----:B-----5:R-:W-:Y:S02]  /*51b0*/  HADD2.F32 R16, -RZ, R16.H0_H0 ;  /* 0x20000010ff107230 */ /* 0x020fe40000004100 */
[----:B0-----:R-:W-:-:S05]  /*51c0*/  HADD2.F32 R17, -RZ, R17.H0_H0 ;  /* 0x20000011ff117230 */ /* 0x001fca0000004100 */
[----:B------:R-:W-:Y:S01]  /*51d0*/  MUFU.EX2 R147, R147 ;  /* 0x0000009300937308 */ /* 0x000fe20000000800 */
[----:B------:R-:W-:Y:S02]  /*51e0*/  HADD2.F32 R22, -RZ, R22.H0_H0 ;  /* 0x20000016ff167230 */ /* 0x000fe40000004100 */
[----:B-1----:R-:W-:Y:S01]  /*51f0*/  FMUL.FTZ R2, R16, -1.4426950216293334961 ;  /* 0xbfb8aa3b10027820 */ /* 0x002fe20000410000 */
[----:B------:R-:W-:Y:S01]  /*5200*/  FMUL.FTZ R3, R17, -1.4426950216293334961 ;  /* 0xbfb8aa3b11037820 */ /* 0x000fe20000410000 */
[----:B------:R-:W-:Y:S02]  /*5210*/  HADD2.F32 R20, -RZ, R20.H0_H0 ;  /* 0x20000014ff147230 */ /* 0x000fe40000004100 */
[----:B------:R-:W-:Y:S01]  /*5220*/  FMUL.FTZ R153, R22, -1.4426950216293334961 ;  /* 0xbfb8aa3b16997820 */ /* 0x000fe20000410000 */
[----:B------:R-:W-:Y:S01]  /*5230*/  HADD2.F32 R102, -RZ, R102.H0_H0 ;  /* 0x20000066ff667230 */ /* 0x000fe20000004100 */
[----:B------:R-:W-:Y:S01]  /*5240*/  MUFU.EX2 R148, R2 ;  /* 0x0000000200947308 */ /* 0x000fe20000000800 */
[----:B---3--:R-:W-:-:S03]  /*5250*/  FMUL.FTZ R133, R20, -1.4426950216293334961 ;  /* 0xbfb8aa3b14857820 */ /* 0x008fc60000410000 */
[----:B------:R-:W-:-:S04]  /*5260*/  FMUL.FTZ R156, R102, -1.4426950216293334961 ;  /* 0xbfb8aa3b669c7820 */ /* 0x000fc80000410000 */
[----:B------:R0:W-:Y:S01]  /*5270*/  MUFU.EX2 R150, R3 ;  /* 0x0000000300967308 */ /* 0x0001e20000000800 */
[----:B------:R-:W-:-:S07]  /*5280*/  HADD2.F32 R21, -RZ, R21.H0_H0 ;  /* 0x20000015ff157230 */ /* 0x000fce0000004100 */
[----:B------:R-:W1:Y:S01]  /*5290*/  MUFU.EX2 R153, R153 ;  /* 0x0000009900997308 */ /* 0x000e620000000800 */
[----:B------:R-:W-:Y:S02]  /*52a0*/  HADD2.F32 R26, -RZ, R26.H0_H0 ;  /* 0x2000001aff1a7230 */ /* 0x000fe40000004100 */
[----:B------:R-:W-:-:S05]  /*52b0*/  FMUL.FTZ R136, R21, -1.4426950216293334961 ;  /* 0xbfb8aa3b15887820 */ /* 0x000fca0000410000 */
[----:B------:R-:W3:Y:S01]  /*52c0*/  MUFU.EX2 R151, R133 ;  /* 0x0000008500977308 */ /* 0x000ee20000000800 */
[----:B------:R-:W-:-:S07]  /*52d0*/  HADD2.F32 R25, -RZ, R25.H0_H0 ;  /* 0x20000019ff197230 */ /* 0x000fce0000004100 */
[----:B------:R4:W-:Y:S01]  /*52e0*/  MUFU.EX2 R161, R156 ;  /* 0x0000009c00a17308 */ /* 0x0009e20000000800 */
[----:B------:R-:W-:Y:S01]  /*52f0*/  FMUL.FTZ R155, R26, -1.4426950216293334961 ;  /* 0xbfb8aa3b1a9b7820 */ /* 0x000fe20000410000 */
[----:B------:R-:W-:Y:S02]  /*5300*/  HADD2.F32 R24, -RZ, R24.H0_H0 ;  /* 0x20000018ff187230 */ /* 0x000fe40000004100 */
[----:B0-----:R-:W-:-:S04]  /*5310*/  FMUL.FTZ R3, R25, -1.4426950216293334961 ;  /* 0xbfb8aa3b19037820 */ /* 0x001fc80000410000 */
[----:B------:R-:W-:Y:S01]  /*5320*/  MUFU.EX2 R152, R136 ;  /* 0x0000008800987308 */ /* 0x000fe20000000800 */
[----:B-1----:R-:W-:Y:S01]  /*5330*/  FADD.FTZ R153, R153, 1 ;  /* 0x3f80000099997421 */ /* 0x002fe20000010000 */
[----:B------:R-:W-:-:S06]  /*5340*/  FMUL.FTZ R2, R24, -1.4426950216293334961 ;  /* 0xbfb8aa3b18027820 */ /* 0x000fcc0000410000 */
[----:B------:R0:W-:Y:S08]  /*5350*/  MUFU.EX2 R160, R155 ;  /* 0x0000009b00a07308 */ /* 0x0001f00000000800 */
[----:B------:R-:W-:Y:S01]  /*5360*/  MUFU.EX2 R159, R3 ;  /* 0x00000003009f7308 */ /* 0x000fe20000000800 */
        /* <DEDUP_REMOVED lines=17> */
[----:B------:R-:W3:Y:S04]  /*5480*/  LDS.U16 R111, [R58+0x2] ;  /* 0x000002003a6f7984 */ /* 0x000ee80000000400 */
[----:B------:R-:W3:Y:S04]  /*5490*/  LDS.U16 R110, [R59] ;  /* 0x000000003b6e7984 */ /* 0x000ee80000000400 */
[----:B------:R-:W3:Y:S01]  /*54a0*/  LDS.U16 R112, [R57+0x4] ;  /* 0x0000040039707984 */ /* 0x000ee20000000400 */
[----:B-1----:R-:W-:-:S03]  /*54b0*/  FADD.FTZ R114, R146, 1 ;  /* 0x3f80000092727421 */ /* 0x002fc60000010000 */
[----:B------:R-:W1:Y:S04]  /*54c0*/  LDS.U16 R140, [R56+0x6] ;  /* 0x00000600388c7984 */ /* 0x000e680000000400 */
[----:B------:R-:W1:Y:S01]  /*54d0*/  LDS.U16 R141, [R55+0x8] ;  /* 0x00000800378d7984 */ /* 0x000e620000000400 */
[----:B------:R-:W3:Y:S01]  /*54e0*/  MUFU.RCP R114, R114 ;  /* 0x0000007200727308 */ /* 0x000ee20000001000 */
[----:B------:R-:W-:Y:S01]  /*54f0*/  FADD.FTZ R117, R142, 1 ;  /* 0x3f8000008e757421 */ /* 0x000fe20000010000 */
[----:B-----5:R-:W-:Y:S01]  /*5500*/  FADD.FTZ R126, R147, 1 ;  /* 0x3f800000937e7421 */ /* 0x020fe20000010000 */
[----:B------:R-:W5:Y:S04]  /*5510*/  LDS.U16 R146, [R54+0xa] ;  /* 0x00000a0036927984 */ /* 0x000f680000000400 */
[----:B----4-:R-:W4:Y:S01]  /*5520*/  LDS.U16 R156, [R52+0xe] ;  /* 0x00000e00349c7984 */ /* 0x010f220000000400 */
[----:B------:R-:W1:Y:S01]  /*5530*/  MUFU.RCP R117, R117 ;  /* 0x0000007500757308 */ /* 0x000e620000001000 */
[----:B------:R-:W-:Y:S01]  /*5540*/  FADD.FTZ R119, R148, 1 ;  /* 0x3f80000094777421 */ /* 0x000fe20000010000 */
[----:B--2---:R-:W-:Y:S01]  /*5550*/  FADD.FTZ R128, R150, 1 ;  /* 0x3f80000096807421 */ /* 0x004fe20000010000 */
[----:B0-----:R-:W0:Y:S01]  /*5560*/  LDS.U16 R155, [R53+0xc] ;  /* 0x00000c00359b7984 */ /* 0x001e220000000400 */
[----:B---3--:R-:W-:-:S04]  /*5570*/  FADD.FTZ R129, R151, 1 ;  /* 0x3f80000097817421 */ /* 0x008fc80000010000 */
[----:B------:R-:W-:Y:S01]  /*5580*/  MUFU.EX2 R154, R2 ;  /* 0x00000002009a7308 */ /* 0x000fe20000000800 */
[----:B------:R-:W-:Y:S01]  /*5590*/  FADD.FTZ R134, -R114, 1 ;  /* 0x3f80000072867421 */ /* 0x000fe20000010100 */
[----:B------:R-:W2:Y:S01]  /*55a0*/  LDS.U16 R158, [R50+0x12] ;  /* 0x00001200329e7984 */ /* 0x000ea20000000400 */
[----:B------:R-:W-:-:S03]  /*55b0*/  FADD.FTZ R130, R152, 1 ;  /* 0x3f80000098827421 */ /* 0x000fc60000010000 */
[----:B------:R-:W3:Y:S01]  /*55c0*/  LDS.U16 R157, [R51+0x10] ;  /* 0x00001000339d7984 */ /* 0x000ee20000000400 */
[----:B------:R-:W-:Y:S01]  /*55d0*/  HADD2.F32 R111, -RZ, R111.H0_H0 ;  /* 0x2000006fff6f7230 */ /* 0x000fe20000004100 */
[----:B------:R-:W5:Y:S01]  /*55e0*/  MUFU.RCP R126, R126 ;  /* 0x0000007e007e7308 */ /* 0x000f620000001000 */
[----:B------:R-:W-:Y:S01]  /*55f0*/  HADD2.F32 R104, -RZ, R104.H0_H0 ;  /* 0x20000068ff687230 */ /* 0x000fe20000004100 */
[----:B------:R-:W-:Y:S02]  /*5600*/  LDS.U16 R162, [R47+0x18] ;  /* 0x000018002fa27984 */ /* 0x000fe40000000400 */
[----:B------:R-:W-:Y:S01]  /*5610*/  FMUL.FTZ R139, R116, R111 ;  /* 0x0000006f748b7220 */ /* 0x000fe20000410000 */
[----:B------:R-:W-:Y:S02]  /*5620*/  HADD2.F32 R110, -RZ, R110.H0_H0 ;  /* 0x2000006eff6e7230 */ /* 0x000fe40000004100 */
[----:B------:R-:W-:Y:S01]  /*5630*/  FFMA.FTZ R148, R5, R134, 1 ;  /* 0x3f80000005947423 */ /* 0x000fe20000010086 */
[----:B------:R-:W-:Y:S01]  /*5640*/  FMUL.FTZ R139, R114, R139 ;  /* 0x0000008b728b7220 */ /* 0x000fe20000410000 */
[----:B------:R-:W4:Y:S01]  /*5650*/  MUFU.RCP R119, R119 ;  /* 0x0000007700777308 */ /* 0x000f220000001000 */
[----:B-1----:R-:W-:Y:S01]  /*5660*/  FADD.FTZ R135, -R117, 1 ;  /* 0x3f80000075877421 */ /* 0x002fe20000010100 */
[----:B------:R-:W-:Y:S01]  /*5670*/  FMUL.FTZ R134, R113, R110 ;  /* 0x0000006e71867220 */ /* 0x000fe20000410000 */
[----:B------:R-:W-:-:S02]  /*5680*/  HADD2.F32 R112, -RZ, R112.H0_H0 ;  /* 0x20000070ff707230 */ /* 0x000fc40000004100 */
[----:B------:R-:W-:-:S03]  /*5690*/  FMUL.FTZ R151, R139, R148 ;  /* 0x000000948b977220 */ /* 0x000fc60000410000 */
[----:B------:R-:W1:Y:S01]  /*56a0*/  MUFU.RCP R128, R128 ;  /* 0x0000008000807308 */ /* 0x000e620000001000 */
[----:B-----5:R-:W-:Y:S01]  /*56b0*/  FADD.FTZ R142, -R126, 1 ;  /* 0x3f8000007e8e7421 */ /* 0x020fe20000010100 */
[----:B------:R-:W-:Y:S01]  /*56c0*/  FFMA.FTZ R135, R4, R135, 1 ;  /* 0x3f80000004877423 */ /* 0x000fe20000010087 */
[----:B------:R-:W-:Y:S01]  /*56d0*/  FMUL.FTZ R134, R117, R134 ;  /* 0x0000008675867220 */ /* 0x000fe20000410000 */
[----:B------:R-:W-:-:S04]  /*56e0*/  FMUL.FTZ R145, R115, R112 ;  /* 0x0000007073917220 */ /* 0x000fc80000410000 */
[----:B------:R-:W5:Y:S01]  /*56f0*/  MUFU.RCP R139, R153 ;  /* 0x00000099008b7308 */ /* 0x000f620000001000 */
[----:B------:R-:W-:Y:S01]  /*5700*/  FFMA.FTZ R150, R15, R142, 1 ;  /* 0x3f8000000f967423 */ /* 0x000fe2000001008e */
[----:B------:R-:W-:Y:S01]  /*5710*/  FMUL.FTZ R142, R134, R135 ;  /* 0x00000087868e7220 */ /* 0x000fe20000410000 */
[----:B------:R-:W-:Y:S02]  /*5720*/  HADD2.F32 R134, -RZ, R108.H0_H0 ;  /* 0x2000006cff867230 */ /* 0x000fe40000004100 */
[----:B------:R-:W-:Y:S01]  /*5730*/  FMUL.FTZ R145, R126, R145 ;  /* 0x000000917e917220 */ /* 0x000fe20000410000 */
[----:B------:R-:W-:Y:S02]  /*5740*/  HADD2.F32 R135, -RZ, R109.H0_H0 ;  /* 0x2000006dff877230 */ /* 0x000fe40000004100 */
[----:B------:R-:W-:Y:S02]  /*5750*/  HADD2.F32 R108, -RZ, R140.H0_H0 ;  /* 0x2000008cff6c7230 */ /* 0x000fe40000004100 */
[----:B------:R-:W-:-:S02]  /*5760*/  HADD2.F32 R109, -RZ, R141.H0_H0 ;  /* 0x2000008dff6d7230 */ /* 0x000fc40000004100 */
[----:B------:R-:W-:Y:S01]  /*5770*/  FMUL.FTZ R150, R145, R150 ;  /* 0x0000009691967220 */ /* 0x000fe20000410000 */
[----:B----4-:R-:W-:Y:S01]  /*5780*/  FADD.FTZ R145, -R119, 1 ;  /* 0x3f80000077917421 */ /* 0x010fe20000010100 */
[----:B------:R-:W-:Y:S01]  /*5790*/  FMUL.FTZ R140, R135, R108 ;  /* 0x0000006c878c7220 */ /* 0x000fe20000410000 */
[----:B------:R-:W4:Y:S01]  /*57a0*/  MUFU.RCP R129, R129 ;  /* 0x0000008100817308 */ /* 0x000f220000001000 */
[----:B-1----:R-:W-:Y:S01]  /*57b0*/  FADD.FTZ R148, -R128, 1 ;  /* 0x3f80000080947421 */ /* 0x002fe20000010100 */
[----:B------:R-:W-:Y:S01]  /*57c0*/  FMUL.FTZ R141, R134, R109 ;  /* 0x0000006d868d7220 */ /* 0x000fe20000410000 */
[----:B------:R-:W-:Y:S01]  /*57d0*/  FADD.FTZ R152, R159, 1 ;  /* 0x3f8000009f987421 */ /* 0x000fe20000010000 */
[----:B------:R-:W-:Y:S01]  /*57e0*/  FFMA.FTZ R145, R16, R145, 1 ;  /* 0x3f80000010917423 */ /* 0x000fe20000010091 */
[----:B------:R-:W-:-:S03]  /*57f0*/  FMUL.FTZ R140, R119, R140 ;  /* 0x0000008c778c7220 */ /* 0x000fc60000410000 */
[----:B------:R-:W1:Y:S01]  /*5800*/  MUFU.RCP R130, R130 ;  /* 0x0000008200827308 */ /* 0x000e620000001000 */
[----:B-----5:R-:W-:Y:S01]  /*5810*/  FADD.FTZ R159, -R139, 1 ;  /* 0x3f8000008b9f7421 */ /* 0x020fe20000010100 */
[----:B------:R-:W-:Y:S01]  /*5820*/  FFMA.FTZ R148, R17, R148, 1 ;  /* 0x3f80000011947423 */ /* 0x000fe20000010094 */
[----:B------:R-:W-:Y:S01]  /*5830*/  FMUL.FTZ R141, R128, R141 ;  /* 0x0000008d808d7220 */ /* 0x000fe20000410000 */
[----:B------:R-:W-:Y:S02]  /*5840*/  HADD2.F32 R105, -RZ, R105.H0_H0 ;  /* 0x20000069ff697230 */ /* 0x000fe40000004100 */
[----:B------:R-:W-:Y:S01]  /*5850*/  FADD.FTZ R147, R154, 1 ;  /* 0x3f8000009a937421 */ /* 0x000fe20000010000 */
[----:B------:R-:W-:Y:S01]  /*5860*/  FMUL.FTZ R153, R140, R145 ;  /* 0x000000918c997220 */ /* 0x000fe20000410000 */
[----:B------:R-:W-:Y:S01]  /*5870*/  FMUL.FTZ R136, R104, -1.4426950216293334961 ;  /* 0xbfb8aa3b68887820 */ /* 0x000fe20000410000 */
[----:B------:R-:W-:Y:S01]  /*5880*/  FMUL.FTZ R154, R141, R148 ;  /* 0x000000948d9a7220 */ /* 0x000fe20000410000 */
[----:B------:R-:W-:-:S02]  /*5890*/  HADD2.F32 R145, -RZ, R23.H0_H0 ;  /* 0x20000017ff917230 */ /* 0x000fc40000004100 */
[----:B------:R-:W-:Y:S01]  /*58a0*/  FFMA.FTZ R165, R22, R159, 1 ;  /* 0x3f80000016a57423 */ /* 0x000fe2000001009f */
[----:B------:R-:W-:Y:S02]  /*58b0*/  HADD2.F32 R148, -RZ, R19.H0_H0 ;  /* 0x20000013ff947230 */ /* 0x000fe40000004100 */
[----:B------:R-:W-:Y:S01]  /*58c0*/  FADD.FTZ R23, R160, 1 ;  /* 0x3f800000a0177421 */ /* 0x000fe20000010000 */
[----:B------:R-:W-:Y:S01]  /*58d0*/  HADD2.F32 R140, -RZ, R146.H0_H0 ;  /* 0x20000092ff8c7230 */ /* 0x000fe20000004100 */
[----:B------:R-:W5:Y:S01]  /*58e0*/  LDS.U16 R159, [R49+0x14] ;  /* 0x00001400319f7984 */ /* 0x000f620000000400 */
[----:B------:R-:W-:Y:S01]  /*58f0*/  FMUL.FTZ R133, R105, -1.4426950216293334961 ;  /* 0xbfb8aa3b69857820 */ /* 0x000fe20000410000 */
[----:B------:R-:W-:Y:S02]  /*5900*/  HADD2.F32 R19, -RZ, R18.H0_H0 ;  /* 0x20000012ff137230 */ /* 0x000fe40000004100 */
[----:B------:R-:W-:Y:S01]  /*5910*/  HADD2.F32 R146, -RZ, R156.H0_H0 ;  /* 0x2000009cff927230 */ /* 0x000fe20000004100 */
[----:B------:R-:W5:Y:S01]  /*5920*/  LDS.U16 R160, [R48+0x16] ;  /* 0x0000160030a07984 */ /* 0x000f620000000400 */
[----:B------:R-:W2:Y:S01]  /*5930*/  MUFU.EX2 R136, R136 ;  /* 0x0000008800887308 */ /* 0x000ea20000000800 */
[----:B----4-:R-:W-:-:S02]  /*5940*/  FADD.FTZ R141, -R129, 1 ;  /* 0x3f800000818d7421 */ /* 0x010fc40000010100 */
[----:B------:R-:W-:Y:S01]  /*5950*/  FMUL.FTZ R164, R19, R146 ;  /* 0x0000009213a47220 */ /* 0x000fe20000410000 */
[----:B-1----:R-:W-:-:S04]  /*5960*/  FADD.FTZ R18, -R130, 1 ;  /* 0x3f80000082127421 */ /* 0x002fc80000010100 */
[----:B------:R-:W1:Y:S01]  /*5970*/  MUFU.EX2 R133, R133 ;  /* 0x0000008500857308 */ /* 0x000e620000000800 */
[----:B------:R-:W-:Y:S01]  /*5980*/  FMUL.FTZ R164, R139, R164 ;  /* 0x000000a48ba47220 */ /* 0x000fe20000410000 */
[----:B------:R-:W-:Y:S01]  /*5990*/  FADD.FTZ R166, R161, 1 ;  /* 0x3f800000a1a67421 */ /* 0x000fe20000010000 */
[----:B------:R-:W-:Y:S01]  /*59a0*/  FFMA.FTZ R161, R20, R141, 1 ;  /* 0x3f80000014a17423 */ /* 0x000fe2000001008d */
[----:B------:R-:W-:Y:S01]  /*59b0*/  FFMA.FTZ R163, R21, R18, 1 ;  /* 0x3f80000015a37423 */ /* 0x000fe20000010012 */
[----:B0-----:R-:W-:Y:S02]  /*59c0*/  HADD2.F32 R141, -RZ, R155.H0_H0 ;  /* 0x2000009bff8d7230 */ /* 0x001fe40000004100 */
[----:B------:R-:W-:Y:S01]  /*59d0*/  FMUL.FTZ R18, R145, R140 ;  /* 0x0000008c91127220 */ /* 0x000fe20000410000 */
[----:B------:R-:W0:Y:S01]  /*59e0*/  MUFU.RCP R152, R152 ;  /* 0x0000009800987308 */ /* 0x000e220000001000 */
[----:B------:R-:W-:Y:S01]  /*59f0*/  FMUL.FTZ R171, R164, R165 ;  /* 0x000000a5a4ab7220 */ /* 0x000fe20000410000 */
[----:B------:R-:W-:Y:S01]  /*5a00*/  HADD2.F32 R106, -RZ, R106.H0_H0 ;  /* 0x2000006aff6a7230 */ /* 0x000fe20000004100 */
[----:B------:R-:W4:Y:S01]  /*5a10*/  LDS.U16 R164, [R46+0x1a] ;  /* 0x00001a002ea47984 */ /* 0x000f220000000400 */
[----:B------:R-:W-:-:S04]  /*5a20*/  HADD2.F32 R107, -RZ, R107.H0_H0 ;  /* 0x2000006bff6b7230 */ /* 0x000fc80000004100 */
[----:B------:R-:W5:Y:S01]  /*5a30*/  MUFU.RCP R147, R147 ;  /* 0x0000009300937308 */ /* 0x000f620000001000 */
[----:B------:R-:W-:Y:S01]  /*5a40*/  FMUL.FTZ R18, R129, R18 ;  /* 0x0000001281127220 */ /* 0x000fe20000410000 */
[----:B------:R-:W-:Y:S01]  /*5a50*/  FMUL.FTZ R155, R148, R141 ;  /* 0x0000008d949b7220 */ /* 0x000fe20000410000 */
[----:B------:R-:W-:Y:S01]  /*5a60*/  FMUL.FTZ R2, R106, -1.4426950216293334961 ;  /* 0xbfb8aa3b6a027820 */ /* 0x000fe20000410000 */
[----:B------:R-:W-:Y:S01]  /*5a70*/  FMUL.FTZ R3, R107, -1.4426950216293334961 ;  /* 0xbfb8aa3b6b037820 */ /* 0x000fe20000410000 */
[----:B------:R-:W-:Y:S01]  /*5a80*/  FMUL.FTZ R169, R18, R161 ;  /* 0x000000a112a97220 */ /* 0x000fe20000410000 */
[----:B--2---:R-:W-:Y:S01]  /*5a90*/  FADD.FTZ R161, R136, 1 ;  /* 0x3f80000088a17421 */ /* 0x004fe20000010000 */
[----:B------:R-:W-:Y:S01]  /*5aa0*/  FMUL.FTZ R156, R130, R155 ;  /* 0x0000009b829c7220 */ /* 0x000fe20000410000 */
[----:B------:R-:W-:Y:S01]  /*5ab0*/  HADD2.F32 R136, -RZ, R158.H0_H0 ;  /* 0x2000009eff887230 */ /* 0x000fe20000004100 */
[----:B------:R2:W-:Y:S01]  /*5ac0*/  MUFU.RCP R155, R166 ;  /* 0x000000a6009b7308 */ /* 0x0005e20000001000 */
[----:B-1----:R-:W-:Y:S01]  /*5ad0*/  FADD.FTZ R167, R133, 1 ;  /* 0x3f80000085a77421 */ /* 0x002fe20000010000 */
[----:B------:R-:W1:Y:S01]  /*5ae0*/  LDS.U16 R158, [R45+0x1c] ;  /* 0x00001c002d9e7984 */ /* 0x000e620000000400 */
[----:B---3--:R-:W-:-:S02]  /*5af0*/  HADD2.F32 R133, -RZ, R157.H0_H0 ;  /* 0x2000009dff857230 */ /* 0x008fc40000004100 */
[----:B------:R-:W-:Y:S01]  /*5b00*/  FMUL.FTZ R168, R156, R163 ;  /* 0x000000a39ca87220 */ /* 0x000fe20000410000 */
[----:B0-----:R-:W-:Y:S01]  /*5b10*/  FADD.FTZ R156, -R152, 1 ;  /* 0x3f800000989c7421 */ /* 0x001fe20000010100 */
[----:B--2---:R-:W0:Y:S01]  /*5b20*/  LDS.U16 R166, [R43+0x1e] ;  /* 0x00001e002ba67984 */ /* 0x004e220000000400 */
[----:B------:R-:W2:Y:S01]  /*5b30*/  MUFU.EX2 R2, R2 ;  /* 0x0000000200027308 */ /* 0x000ea20000000800 */
[----:B------:R-:W-:Y:S02]  /*5b40*/  HADD2.F32 R13, -RZ, R13.H0_H0 ;  /* 0x2000000dff0d7230 */ /* 0x000fe40000004100 */
[----:B-----5:R-:W-:Y:S01]  /*5b50*/  FADD.FTZ R157, -R147, 1 ;  /* 0x3f800000939d7421 */ /* 0x020fe20000010100 */
[----:B------:R-:W-:-:S04]  /*5b60*/  FMUL.FTZ R18, R14, R133 ;  /* 0x000000850e127220 */ /* 0x000fc80000410000 */
[----:B------:R-:W3:Y:S01]  /*5b70*/  MUFU.EX2 R3, R3 ;  /* 0x0000000300037308 */ /* 0x000ee20000000800 */
[----:B------:R-:W-:Y:S01]  /*5b80*/  FFMA.FTZ R172, R25, R156, 1 ;  /* 0x3f80000019ac7423 */ /* 0x000fe2000001009c */
[----:B------:R-:W-:-:S06]  /*5b90*/  FFMA.FTZ R157, R24, R157, 1 ;  /* 0x3f800000189d7423 */ /* 0x000fcc000001009d */
[----:B------:R-:W5:Y:S01]  /*5ba0*/  MUFU.RCP R23, R23 ;  /* 0x0000001700177308 */ /* 0x000f620000001000 */
[----:B------:R-:W-:Y:S01]  /*5bb0*/  FMUL.FTZ R156, R147, R18 ;  /* 0x00000012939c7220 */ /* 0x000fe20000410000 */
[----:B------:R-:W-:-:S06]  /*5bc0*/  FMUL.FTZ R163, R13, R136 ;  /* 0x000000880da37220 */ /* 0x000fcc0000410000 */
[----:B------:R-:W4:Y:S01]  /*5bd0*/  MUFU.RCP R161, R161 ;  /* 0x000000a100a17308 */ /* 0x000f220000001000 */
[----:B------:R-:W-:Y:S01]  /*5be0*/  FMUL.FTZ R170, R156, R157 ;  /* 0x0000009d9caa7220 */ /* 0x000fe20000410000 */
[----:B------:R-:W-:Y:S01]  /*5bf0*/  FMUL.FTZ R163, R152, R163 ;  /* 0x000000a398a37220 */ /* 0x000fe20000410000 */
[----:B------:R-:W-:Y:S02]  /*5c00*/  HADD2.F32 R157, -RZ, R12.H0_H0 ;  /* 0x2000000cff9d7230 */ /* 0x000fe40000004100 */
[----:B------:R-:W-:Y:S02]  /*5c10*/  HADD2.F32 R156, -RZ, R10.H0_H0 ;  /* 0x2000000aff9c7230 */ /* 0x000fe40000004100 */
[----:B------:R-:W-:Y:S02]  /*5c20*/  HADD2.F32 R12, -RZ, R11.H0_H0 ;  /* 0x2000000bff0c7230 */ /* 0x000fe40000004100 */
[----:B------:R-:W-:Y:S02]  /*5c30*/  HADD2.F32 R10, -RZ, R159.H0_H0 ;  /* 0x2000009fff0a7230 */ /* 0x000fe40000004100 */
[----:B------:R-:W-:-:S02]  /*5c40*/  HADD2.F32 R11, -RZ, R160.H0_H0 ;  /* 0x200000a0ff0b7230 */ /* 0x000fc40000004100 */
[----:B------:R-:W-:Y:S01]  /*5c50*/  FMUL.FTZ R173, R163, R172 ;  /* 0x000000aca3ad7220 */ /* 0x000fe20000410000 */
[----:B------:R-:W-:Y:S01]  /*5c60*/  HADD2.F32 R159, -RZ, R162.H0_H0 ;  /* 0x200000a2ff9f7230 */ /* 0x000fe20000004100 */
[----:B------:R4:W1:Y:S01]  /*5c70*/  MUFU.RCP R18, R167 ;  /* 0x000000a700127308 */ /* 0x0008620000001000 */
[----:B--2---:R-:W-:Y:S01]  /*5c80*/  FADD.FTZ R163, R2, 1 ;  /* 0x3f80000002a37421 */ /* 0x004fe20000010000 */
[----:B---3--:R-:W-:Y:S01]  /*5c90*/  FADD.FTZ R174, R3, 1 ;  /* 0x3f80000003ae7421 */ /* 0x008fe20000010000 */
[----:B-----5:R-:W-:Y:S01]  /*5ca0*/  FADD.FTZ R3, -R23, 1 ;  /* 0x3f80000017037421 */ /* 0x020fe20000010100 */
[----:B------:R-:W-:Y:S01]  /*5cb0*/  FMUL.FTZ R2, R157, R10 ;  /* 0x0000000a9d027220 */ /* 0x000fe20000410000 */
[----:B------:R-:W-:Y:S01]  /*5cc0*/  FADD.FTZ R165, -R155, 1 ;  /* 0x3f8000009ba57421 */ /* 0x000fe20000010100 */
[----:B------:R-:W-:Y:S01]  /*5cd0*/  FMUL.FTZ R160, R12, R11 ;  /* 0x0000000b0ca07220 */ /* 0x000fe20000410000 */
[----:B------:R-:W-:Y:S01]  /*5ce0*/  FMUL.FTZ R162, R156, R159 ;  /* 0x0000009f9ca27220 */ /* 0x000fe20000410000 */
[----:B----4-:R-:W-:Y:S01]  /*5cf0*/  FADD.FTZ R167, -R161, 1 ;  /* 0x3f800000a1a77421 */ /* 0x010fe20000010100 */
[----:B------:R-:W-:Y:S01]  /*5d00*/  FFMA.FTZ R3, R26, R3, 1 ;  /* 0x3f8000001a037423 */ /* 0x000fe20000010003 */
[----:B------:R-:W-:Y:S01]  /*5d10*/  FMUL.FTZ R2, R23, R2 ;  /* 0x0000000217027220 */ /* 0x000fe20000410000 */
[----:B------:R-:W-:Y:S01]  /*5d20*/  FFMA.FTZ R165, R102, R165, 1 ;  /* 0x3f80000066a57423 */ /* 0x000fe200000100a5 */
[----:B------:R-:W-:Y:S01]  /*5d30*/  FMUL.FTZ R160, R155, R160 ;  /* 0x000000a09ba07220 */ /* 0x000fe20000410000 */
[----:B------:R-:W-:Y:S01]  /*5d40*/  FFMA.FTZ R172, R104, R167, 1 ;  /* 0x3f80000068ac7423 */ /* 0x000fe200000100a7 */
[----:B------:R-:W-:Y:S01]  /*5d50*/  FMUL.FTZ R167, R161, R162 ;  /* 0x000000a2a1a77220 */ /* 0x000fe20000410000 */
[----:B------:R-:W-:Y:S01]  /*5d60*/  FMUL.FTZ R2, R2, R3 ;  /* 0x0000000302027220 */ /* 0x000fe20000410000 */
[----:B------:R-:W2:Y:S01]  /*5d70*/  MUFU.RCP R162, R174 ;  /* 0x000000ae00a27308 */ /* 0x000ea20000001000 */
[----:B------:R-:W-:Y:S01]  /*5d80*/  FMUL.FTZ R3, R160, R165 ;  /* 0x000000a5a0037220 */ /* 0x000fe20000410000 */
[----:B------:R-:W-:-:S02]  /*5d90*/  HADD2.F32 R160, -RZ, R7.H0_H0 ;  /* 0x20000007ffa07230 */ /* 0x000fc40000004100 */
[----:B------:R-:W-:-:S04]  /*5da0*/  HADD2.F32 R7, -RZ, R164.H0_H0 ;  /* 0x200000a4ff077230 */ /* 0x000fc80000004100 */
[----:B------:R-:W3:Y:S01]  /*5db0*/  MUFU.RCP R163, R163 ;  /* 0x000000a300a37308 */ /* 0x000ee20000001000 */
[----:B-1----:R-:W-:Y:S01]  /*5dc0*/  FADD.FTZ R164, -R18, 1 ;  /* 0x3f80000012a47421 */ /* 0x002fe20000010100 */
[----:B------:R-:W-:Y:S01]  /*5dd0*/  FMUL.FTZ R175, R160, R7 ;  /* 0x00000007a0af7220 */ /* 0x000fe20000410000 */
[----:B------:R-:W-:Y:S02]  /*5de0*/  HADD2.F32 R165, -RZ, R6.H0_H0 ;  /* 0x20000006ffa57230 */ /* 0x000fe40000004100 */
[----:B------:R-:W-:Y:S01]  /*5df0*/  FMUL.FTZ R172, R167, R172 ;  /* 0x000000aca7ac7220 */ /* 0x000fe20000410000 */
[----:B------:R-:W-:Y:S02]  /*5e00*/  HADD2.F32 R6, -RZ, R158.H0_H0 ;  /* 0x2000009eff067230 */ /* 0x000fe40000004100 */
[----:B------:R-:W-:Y:S01]  /*5e10*/  FFMA.FTZ R164, R105, R164, 1 ;  /* 0x3f80000069a47423 */ /* 0x000fe200000100a4 */
[----:B------:R-:W-:Y:S02]  /*5e20*/  HADD2.F32 R167, -RZ, R0.H0_H0 ;  /* 0x20000000ffa77230 */ /* 0x000fe40000004100 */
[----:B------:R-:W-:Y:S01]  /*5e30*/  FMUL.FTZ R175, R18, R175 ;  /* 0x000000af12af7220 */ /* 0x000fe20000410000 */
[----:B0-----:R-:W-:Y:S01]  /*5e40*/  HADD2.F32 R158, -RZ, R166.H0_H0 ;  /* 0x200000a6ff9e7230 */ /* 0x001fe20000004100 */
[----:B------:R-:W-:Y:S01]  /*5e50*/  F2FP.F16.F32.PACK_AB R142, R151, R142 ;  /* 0x0000008e978e723e */ /* 0x000fe200000000ff */
[----:B------:R-:W-:Y:S01]  /*5e60*/  BAR.SYNC.DEFER_BLOCKING 0x0 ;  /* 0x0000000000007b1d */ /* 0x000fe20000010000 */
[----:B------:R-:W-:Y:S01]  /*5e70*/  FMUL.FTZ R175, R175, R164 ;  /* 0x000000a4afaf7220 */ /* 0x000fe20000410000 */
[C---:B--2---:R-:W-:Y:S01]  /*5e80*/  FADD.FTZ R164, -R162.reuse, 1 ;  /* 0x3f800000a2a47421 */ /* 0x044fe20000010100 */
[----:B------:R-:W-:Y:S01]  /*5e90*/  FMUL.FTZ R179, R167, R158 ;  /* 0x0000009ea7b37220 */ /* 0x000fe20000410000 */
[----:B------:R-:W-:Y:S01]  /*5ea0*/  FMUL.FTZ R0, R165, R6 ;  /* 0x00000006a5007220 */ /* 0x000fe20000410000 */
[----:B------:R-:W-:Y:S01]  /*5eb0*/  F2FP.F16.F32.PACK_AB R150, R153, R150 ;  /* 0x000000969996723e */ /* 0x000fe200000000ff */
[----:B---3--:R-:W-:Y:S01]  /*5ec0*/  FADD.FTZ R177, -R163, 1 ;  /* 0x3f800000a3b17421 */ /* 0x008fe20000010100 */
        /* <DEDUP_REMOVED lines=15> */
[----:B------:R1:W-:Y:S01]  /*5fc0*/  STS.U16 [R58+0x2], R151 ;  /* 0x000002973a007388 */ /* 0x0003e20000000400 */
[----:B------:R-:W-:-:S03]  /*5fd0*/  F2FP.F16.F32.PACK_AB R172, R175, R172 ;  /* 0x000000acafac723e */ /* 0x000fc600000000ff */
[----:B------:R2:W-:Y:S01]  /*5fe0*/  STS.U16 [R57+0x4], R150 ;  /* 0x0000049639007388 */ /* 0x0005e20000000400 */
[----:B0-----:R-:W-:-:S03]  /*5ff0*/  PRMT R142, R168, 0x7632, R142 ;  /* 0x00007632a88e7816 */ /* 0x001fc6000000008e */
[----:B------:R-:W-:Y:S01]  /*6000*/  STS.U16 [R56+0x6], R153 ;  /* 0x0000069938007388 */ /* 0x000fe20000000400 */
[----:B------:R-:W-:-:S03]  /*6010*/  ISETP.NE.AND P5, PT, R96, RZ, PT ;  /* 0x000000ff6000720c */ /* 0x000fc60003fa5270 */
[----:B------:R0:W-:Y:S01]  /*6020*/  STS.U16 [R55+0x8], R154 ;  /* 0x0000089a37007388 */ /* 0x0001e20000000400 */
[C---:B-1----:R-:W-:Y:S02]  /*6030*/  PRMT R151, R2.reuse, 0x7632, R151 ;  /* 0x0000763202977816 */ /* 0x042fe40000000097 */
[----:B--2---:R-:W-:Y:S01]  /*6040*/  PRMT R150, R2, 0x7610, R150 ;  /* 0x0000761002967816 */ /* 0x004fe20000000096 */
[----:B------:R-:W-:Y:S01]  /*6050*/  STS.U16 [R54+0xa], R164 ;  /* 0x00000aa436007388 */ /* 0x000fe20000000400 */
[----:B------:R-:W-:-:S03]  /*6060*/  F2FP.F16.F32.PACK_AB R0, R179, R0 ;  /* 0x00000000b300723e */ /* 0x000fc600000000ff */
[----:B------:R-:W-:Y:S01]  /*6070*/  STS.U16 [R53+0xc], R168 ;  /* 0x00000ca835007388 */ /* 0x000fe20000000400 */
[----:B0-----:R-:W-:-:S03]  /*6080*/  PRMT R154, R172, 0x7632, R154 ;  /* 0x00007632ac9a7816 */ /* 0x001fc6000000009a */
[----:B------:R0:W-:Y:S04]  /*6090*/  STS.U16 [R52+0xe], R142 ;  /* 0x00000e8e34007388 */ /* 0x0001e80000000400 */
[----:B------:R-:W-:Y:S04]  /*60a0*/  STS.U16 [R51+0x10], R170 ;  /* 0x000010aa33007388 */ /* 0x000fe80000000400 */
[----:B------:R1:W-:Y:S01]  /*60b0*/  STS.U16 [R50+0x12], R3 ;  /* 0x0000120332007388 */ /* 0x0003e20000000400 */
[----:B0-----:R-:W-:-:S03]  /*60c0*/  PRMT R142, R0, 0x7632, R142 ;  /* 0x00007632008e7816 */ /* 0x001fc6000000008e */
[----:B------:R-:W-:Y:S01]  /*60d0*/  STS.U16 [R49+0x14], R150 ;  /* 0x0000149631007388 */ /* 0x000fe20000000400 */
[----:B------:R-:W-:-:S03]  /*60e0*/  MOV R2, UR34 ;  /* 0x0000002200027c02 */ /* 0x000fc60008000f00 */
        /* <DEDUP_REMOVED lines=25> */
[----:B------:R-:W3:Y:S01]  /*6280*/  LDS R0, [UR26+0x840] ;  /* 0x0008401aff007984 */ /* 0x000ee20008000800 */
[----:B------:R-:W-:Y:S01]  /*6290*/  UIMAD UR9, UR31, UR11, UR9 ;  /* 0x0000000b1f0972a4 */ /* 0x000fe2000f8e0209 */
[----:B------:R-:W2:Y:S03]  /*62a0*/  LDCU.64 UR10, c[0x0][0x558] ;  /* 0x0000ab00ff0a77ac */ /* 0x000ea60008000a00 */
[----:B------:R-:W-:-:S04]  /*62b0*/  UIMAD.WIDE.U32 UR8, UR30, UR32, UR8 ;  /* 0x000000201e0872a5 */ /* 0x000fc8000f8e0008 */
[----:B------:R-:W-:Y:S02]  /*62c0*/  UIMAD UR9, UR30, UR33, UR9 ;  /* 0x000000211e0972a4 */ /* 0x000fe4000f8e0209 */
[----:B-1----:R-:W-:Y:S01]  /*62d0*/  IADD3 R3, P0, PT, R94, UR8, RZ ;  /* 0x000000085e037c10 */ /* 0x002fe2000ff1e0ff */
[----:B------:R-:W1:Y:S03]  /*62e0*/  LDCU.64 UR32, c[0x0][0x490] ;  /* 0x00009200ff2077ac */ /* 0x000e660008000a00 */
[----:B0-----:R-:W-:Y:S02]  /*62f0*/  IADD3.X R142, PT, PT, RZ, UR9, RZ, P0, !PT ;  /* 0x00000009ff8e7c10 */ /* 0x001fe400087fe4ff */
        /* <DEDUP_REMOVED lines=34> */
[----:B-1----:R-:W-:-:S04]  /*6520*/  UISETP.NE.U32.AND UP0, UPT, UR32, URZ, UPT ;  /* 0x000000ff2000728c */ /* 0x002fc8000bf05070 */
        /* <DEDUP_REMOVED lines=59> */
[----:B------:R0:W-:Y:S01]  /*68e0*/  STS.U16 [R59], R4 ;  /* 0x000000043b007388 */ /* 0x0001e20000000400 */
[----:B------:R-:W-:Y:S01]  /*68f0*/  F2FP.F16.F32.PACK_AB R133, R136, R133 ;  /* 0x000000858885723e */ /* 0x000fe200000000ff */
[----:B------:R-:W1:Y:S01]  /*6900*/  LDCU.128 UR8, c[0x0][0x430] ;  /* 0x00008600ff0877ac */ /* 0x000e620008000c00 */
[----:B------:R-:W-:Y:S01]  /*6910*/  F2FP.F16.F32.PACK_AB R10, R11, R10 ;  /* 0x0000000a0b0a723e */ /* 0x000fe200000000ff */
[----:B------:R2:W-:Y:S01]  /*6920*/  STS.U16 [R58+0x2], R2 ;  /* 0x000002023a007388 */ /* 0x0005e20000000400 */
[----:B------:R-:W-:-:S02]  /*6930*/  F2FP.F16.F32.PACK_AB R7, R7, R104 ;  /* 0x000000680707723e */ /* 0x000fc400000000ff */
[----:B------:R-:W-:Y:S01]  /*6940*/  PRMT R11, R10, 0x7632, R11 ;  /* 0x000076320a0b7816 */ /* 0x000fe2000000000b */
[----:B------:R-:W-:Y:S01]  /*6950*/  STS.U16 [R57+0x4], R112 ;  /* 0x0000047039007388 */ /* 0x000fe20000000400 */
[----:B------:R-:W-:Y:S02]  /*6960*/  F2FP.F16.F32.PACK_AB R6, R107, R6 ;  /* 0x000000066b06723e */ /* 0x000fe400000000ff */
[----:B0-----:R-:W-:Y:S01]  /*6970*/  PRMT R4, R133, 0x7632, R4 ;  /* 0x0000763285047816 */ /* 0x001fe20000000004 */
[----:B------:R0:W-:Y:S01]  /*6980*/  STS.U16 [R56+0x6], R3 ;  /* 0x0000060338007388 */ /* 0x0001e20000000400 */
[C---:B------:R-:W-:Y:S02]  /*6990*/  PRMT R102, R7.reuse, 0x7610, R102 ;  /* 0x0000761007667816 */ /* 0x040fe40000000066 */
[----:B--2---:R-:W-:Y:S01]  /*69a0*/  PRMT R2, R130, 0x7632, R2 ;  /* 0x0000763282027816 */ /* 0x004fe20000000002 */
[----:B------:R-:W-:Y:S01]  /*69b0*/  STS.U16 [R55+0x8], R109 ;  /* 0x0000086d37007388 */ /* 0x000fe20000000400 */
[----:B------:R-:W-:-:S03]  /*69c0*/  PRMT R104, R7, 0x7632, R104 ;  /* 0x0000763207687816 */ /* 0x000fc60000000068 */
[----:B------:R-:W-:Y:S01]  /*69d0*/  STS.U16 [R54+0xa], R5 ;  /* 0x00000a0536007388 */ /* 0x000fe20000000400 */
[----:B-1----:R-:W-:Y:S01]  /*69e0*/  UIMAD.WIDE.U32 UR6, UR31, UR8, UR6 ;  /* 0x000000081f0672a5 */ /* 0x002fe2000f8e0006 */
[----:B0-----:R-:W-:Y:S02]  /*69f0*/  PRMT R3, R10, 0x7610, R3 ;  /* 0x000076100a037816 */ /* 0x001fe40000000003 */
[----:B------:R-:W-:Y:S01]  /*6a00*/  STS.U16 [R53+0xc], R130 ;  /* 0x00000c8235007388 */ /* 0x000fe20000000400 */
[----:B------:R-:W-:Y:S01]  /*6a10*/  MOV R10, UR34 ;  /* 0x00000022000a7c02 */ /* 0x000fe20008000f00 */
[----:B------:R-:W-:Y:S02]  /*6a20*/  UIMAD UR7, UR31, UR9, UR7 ;  /* 0x000000091f0772a4 */ /* 0x000fe4000f8e0207 */
[----:B------:R0:W-:Y:S02]  /*6a30*/  STS.U16 [R52+0xe], R2 ;  /* 0x00000e0234007388 */ /* 0x0001e40000000400 */
[----:B------:R-:W-:-:S02]  /*6a40*/  UIMAD.WIDE.U32 UR6, UR30, UR10, UR6 ;  /* 0x0000000a1e0672a5 */ /* 0x000fc4000f8e0006 */
[----:B------:R-:W-:Y:S02]  /*6a50*/  STS.U16 [R51+0x10], R133 ;  /* 0x0000108533007388 */ /* 0x000fe40000000400 */
[----:B------:R-:W-:Y:S02]  /*6a60*/  UIMAD UR11, UR30, UR11, UR7 ;  /* 0x0000000b1e0b72a4 */ /* 0x000fe4000f8e0207 */
[----:B------:R-:W-:Y:S01]  /*6a70*/  STS.U16 [R50+0x12], R4 ;  /* 0x0000120432007388 */ /* 0x000fe20000000400 */
[----:B0-----:R-:W-:-:S03]  /*6a80*/  PRMT R2, R6, 0x7632, R2 ;  /* 0x0000763206027816 */ /* 0x001fc60000000002 */
[----:B------:R0:W-:Y:S04]  /*6a90*/  STS.U16 [R49+0x14], R3 ;  /* 0x0000140331007388 */ /* 0x0001e80000000400 */
[----:B------:R-:W-:Y:S04]  /*6aa0*/  STS.U16 [R48+0x16], R11 ;  /* 0x0000160b30007388 */ /* 0x000fe80000000400 */
[----:B------:R-:W-:Y:S01]  /*6ab0*/  STS.U16 [R47+0x18], R102 ;  /* 0x000018662f007388 */ /* 0x000fe20000000400 */
[----:B0-----:R-:W-:-:S03]  /*6ac0*/  IADD3 R3, P0, PT, R94, UR6, RZ ;  /* 0x000000065e037c10 */ /* 0x001fc6000ff1e0ff */
[----:B------:R-:W-:Y:S04]  /*6ad0*/  STS.U16 [R46+0x1a], R104 ;  /* 0x00001a682e007388 */ /* 0x000fe80000000400 */
[----:B------:R0:W-:Y:S04]  /*6ae0*/  STS.U16 [R45+0x1c], R6 ;  /* 0x00001c062d007388 */ /* 0x0001e80000000400 */
[----:B------:R1:W-:Y:S01]  /*6af0*/  STS.U16 [R43+0x1e], R2 ;  /* 0x00001e022b007388 */ /* 0x0003e20000000400 */
[----:B------:R-:W-:-:S03]  /*6b00*/  NOP ;  /* 0x0000000000007918 */ /* 0x000fc60000000000 */
[----:B------:R-:W-:Y:S01]  /*6b10*/  LDS.U16 R5, [R75] ;  /* 0x000000004b057984 */ /* 0x000fe20000000400 */
[----:B0-----:R-:W-:Y:S02]  /*6b20*/  IADD3.X R6, PT, PT, RZ, UR11, RZ, P0, !PT ;  /* 0x0000000bff067c10 */ /* 0x001fe400087fe4ff */
[C---:B-1----:R-:W-:Y:S01]  /*6b30*/  LEA R2, P4, R3.reuse, UR32, 0x1 ;  /* 0x0000002003027c11 */ /* 0x042fe2000f8808ff */
[----:B------:R-:W-:Y:S03]  /*6b40*/  LDS.U16 R7, [R74+0x40] ;  /* 0x000040004a077984 */ /* 0x000fe60000000400 */
[----:B------:R-:W-:Y:S01]  /*6b50*/  LEA.HI.X R3, R3, UR33, R6, 0x1, P4 ;  /* 0x0000002103037c11 */ /* 0x000fe2000a0f0c06 */
        /* <DEDUP_REMOVED lines=49> */
.L_x_3973:
[----:B------:R-:W-:Y:S02]  /*6e70*/  HADD2.F32 R149, -RZ, R149.H0_H0 ;  /* 0x20000095ff957230 */ /* 0x000fe40000004100 */
[----:B------:R-:W-:Y:S01]  /*6e80*/  FFMA.FTZ R99, R0, R27, R99 ;  /* 0x0000001b00637223 */ /* 0x000fe20000010063 */
[----:B------:R-:W-:Y:S01]  /*6e90*/  HADD2.F32 R144, -RZ, R144.H0_H0 ;  /* 0x20000090ff907230 */ /* 0x000fe20000004100 */
[----:B------:R-:W1:Y:S01]  /*6ea0*/  LDCU UR6, c[0x0][0x38c] ;  /* 0x00007180ff0677ac */ /* 0x000e620008000800 */
[----:B------:R-:W-:Y:S02]  /*6eb0*/  HADD2.F32 R143, -RZ, R143.H0_H0 ;  /* 0x2000008fff8f7230 */ /* 0x000fe40000004100 */
[----:B0-----:R-:W-:Y:S01]  /*6ec0*/  FFMA.FTZ R2, R26, R149, R99 ;  /* 0x000000951a027223 */ /* 0x001fe20000010063 */
        /* <DEDUP_REMOVED lines=16> */
[----:B------:R-:W-:Y:S01]  /*6fd0*/  HADD2.F32 R120, -RZ, R120.H0_H0 ;  /* 0x20000078ff787230 */ /* 0x000fe20000004100 */
[----:B-1----:R-:W-:Y:S01]  /*6fe0*/  UISETP.GE.AND UP0, UPT, UR6, 0x1, UPT ;  /* 0x000000010600788c */ /* 0x002fe2000bf06270 */
[----:B------:R-:W-:-:S02]  /*6ff0*/  HADD2.F32 R123, -RZ, R123.H0_H0 ;  /* 0x2000007bff7b7230 */ /* 0x000fc40000004100 */
[----:B------:R-:W-:Y:S01]  /*7000*/  FFMA.FTZ R3, R21, R132, R2 ;  /* 0x0000008415037223 */ /* 0x000fe20000010002 */
[----:B------:R-:W-:Y:S01]  /*7010*/  HADD2.F32 R118, -RZ, R118.H0_H0 ;  /* 0x20000076ff767230 */ /* 0x000fe20000004100 */
[----:B------:R-:W-:Y:S01]  /*7020*/  PRMT R153, RZ, 0x7610, R153 ;  /* 0x00007610ff997816 */ /* 0x000fe20000000099 */
[----:B------:R-:W-:Y:S02]  /*7030*/  HADD2.F32 R121, -RZ, R121.H0_H0 ;  /* 0x20000079ff797230 */ /* 0x000fe40000004100 */
[----:B------:R-:W-:Y:S01]  /*7040*/  FFMA.FTZ R2, R20, R131, R3 ;  /* 0x0000008314027223 */ /* 0x000fe20000010003 */
[----:B------:R-:W-:Y:S01]  /*7050*/  CS2R R146, SRZ ;  /* 0x0000000000927805 */ /* 0x000fe2000001ff00 */
[----:B------:R-:W-:Y:S01]  /*7060*/  IMAD.MOV.U32 R142, RZ, RZ, RZ ;  /* 0x000000ffff8e7224 */ /* 0x000fe200078e00ff */
[----:B------:R-:W-:Y:S01]  /*7070*/  MOV R145, RZ ;  /* 0x000000ff00917202 */ /* 0x000fe20000000f00 */
[----:B------:R-:W-:Y:S01]  /*7080*/  FFMA.FTZ R3, R19, R124, R2 ;  /* 0x0000007c13037223 */ /* 0x000fe20000010002 */
[----:B------:R-:W-:-:S02]  /*7090*/  CS2R R140, SRZ ;  /* 0x00000000008c7805 */ /* 0x000fc4000001ff00 */
[----:B------:R-:W-:Y:S02]  /*70a0*/  MOV R139, RZ ;  /* 0x000000ff008b7202 */ /* 0x000fe40000000f00 */
[----:B------:R-:W-:Y:S01]  /*70b0*/  CS2R R134, SRZ ;  /* 0x0000000000867805 */ /* 0x000fe2000001ff00 */
[----:B------:R-:W-:Y:S01]  /*70c0*/  FFMA.FTZ R2, R18, R127, R3 ;  /* 0x0000007f12027223 */ /* 0x000fe20000010003 */
[----:B------:R-:W-:Y:S02]  /*70d0*/  MOV R133, RZ ;  /* 0x000000ff00857202 */ /* 0x000fe40000000f00 */
[----:B------:R-:W-:Y:S01]  /*70e0*/  CS2R R128, SRZ ;  /* 0x0000000000807805 */ /* 0x000fe2000001ff00 */
        /* <DEDUP_REMOVED lines=17> */
[C---:B------:R-:W-:Y:S01]  /*7200*/  FFMA.FTZ R99, R13.reuse, R118, R2 ;  /* 0x000000760d637223 */ /* 0x040fe20000010002 */
[-C--:B------:R-:W-:Y:S01]  /*7210*/  FMUL.FTZ R104, R14, R103.reuse ;  /* 0x000000670e687220 */ /* 0x080fe20000410000 */
[-C--:B------:R-:W-:Y:S01]  /*7220*/  FMUL.FTZ R105, R13, R103.reuse ;  /* 0x000000670d697220 */ /* 0x080fe20000410000 */
[C---:B------:R-:W-:Y:S01]  /*7230*/  FMUL.FTZ R102, R12.reuse, R103 ;  /* 0x000000670c667220 */ /* 0x040fe20000410000 */
[----:B------:R-:W-:Y:S01]  /*7240*/  FFMA.FTZ R99, R12, R121, R99 ;  /* 0x000000790c637223 */ /* 0x000fe20000010063 */
[----:B------:R-:W-:Y:S06]  /*7250*/  BAR.SYNC.DEFER_BLOCKING 0x0 ;  /* 0x0000000000007b1d */ /* 0x000fec0000010000 */
[----:B------:R-:W-:Y:S05]  /*7260*/  BRA.U !UP0, `(.L_x_3974) ;  /* 0x0000003908a07547 */ /* 0x000fea000b800000 */
[----:B------:R-:W0:Y:S01]  /*7270*/  LDC.64 R10, c[0x0][0x4d8] ;  /* 0x00013600ff0a7b82 */ /* 0x000e220000000a00 */
[----:B------:R-:W-:Y:S01]  /*7280*/  ISETP.GE.AND P0, PT, R94, UR34, PT ;  /* 0x000000225e007c0c */ /* 0x000fe2000bf06270 */
[----:B------:R-:W-:Y:S01]  /*7290*/  UIADD3 UR7, UPT, UPT, UR16, -0x1, URZ ;  /* 0xffffffff10077890 */ /* 0x000fe2000fffe0ff */
[----:B------:R-:W-:Y:S01]  /*72a0*/  LOP3.LUT R184, R184, 0xfffffffb, RZ, 0xc0, !PT ;  /* 0xfffffffbb8b87812 */ /* 0x000fe200078ec0ff */
[----:B------:R-:W-:Y:S01]  /*72b0*/  UISETP.NE.AND UP0, UPT, UR16, 0x1, UPT ;  /* 0x000000011000788c */ /* 0x000fe2000bf05270 */
[----:B------:R-:W-:Y:S01]  /*72c0*/  MOV R151, RZ ;  /* 0x000000ff00977202 */ /* 0x000fe20000000f00 */
[----:B------:R-:W-:Y:S01]  /*72d0*/  ULEA.HI UR6, UR7, UR7, URZ, 0x1 ;  /* 0x0000000707067291 */ /* 0x000fe2000f8f08ff */
[----:B------:R-:W1:Y:S03]  /*72e0*/  LDCU UR35, c[0x0][0x394] ;  /* 0x00007280ff2377ac */ /* 0x000e660008000800 */
[----:B------:R-:W-:Y:S01]  /*72f0*/  PLOP3.LUT P1, PT, PT, PT, UP0, 0x80, 0x8 ;  /* 0x000000000008781c */ /* 0x000fe20003f2f008 */
[----:B------:R-:W-:-:S03]  /*7300*/  ULOP3.LUT UR6, UR6, 0xfffffe, URZ, 0xc0, !UPT ;  /* 0x00fffffe06067892 */ /* 0x000fc6000f8ec0ff */
[----:B------:R-:W-:Y:S01]  /*7310*/  ISETP.EQ.AND P1, PT, R186, RZ, P1 ;  /* 0x000000ffba00720c */ /* 0x000fe20000f22270 */
[----:B------:R-:W2:Y:S01]  /*7320*/  LDCU UR48, c[0x0][0x38c] ;  /* 0x00007180ff3077ac */ /* 0x000ea20008000800 */
[----:B------:R-:W-:Y:S01]  /*7330*/  @P0 LOP3.LUT R184, R184, 0x4, RZ, 0xfc, !PT ;  /* 0x00000004b8b80812 */ /* 0x000fe200078efcff */
[----:B------:R-:W-:Y:S01]  /*7340*/  UIADD3 UR7, UPT, UPT, UR7, -UR6, URZ ;  /* 0x8000000607077290 */ /* 0x000fe2000fffe0ff */
[----:B------:R-:W3:Y:S01]  /*7350*/  LDCU UR27, c[0x0][0x388] ;  /* 0x00007100ff1b77ac */ /* 0x000ee20008000800 */
[----:B------:R-:W4:Y:S01]  /*7360*/  LDCU.64 UR36, c[0x0][0x3a8] ;  /* 0x00007500ff2477ac */ /* 0x000f220008000a00 */
[----:B------:R-:W0:Y:S01]  /*7370*/  LDCU.64 UR38, c[0x0][0x3c0] ;  /* 0x00007800ff2677ac */ /* 0x000e220008000a00 */
[----:B------:R-:W0:Y:S01]  /*7380*/  LDCU.64 UR40, c[0x0][0x3e0] ;  /* 0x00007c00ff2877ac */ /* 0x000e220008000a00 */
[----:B------:R-:W0:Y:S01]  /*7390*/  LDCU.64 UR42, c[0x0][0x4e0] ;  /* 0x00009c00ff2a77ac */ /* 0x000e220008000a00 */
[----:B------:R-:W0:Y:S01]  /*73a0*/  LDCU.64 UR44, c[0x0][0x4f0] ;  /* 0x00009e00ff2c77ac */ /* 0x000e220008000a00 */
[----:B------:R-:W0:Y:S01]  /*73b0*/  LDCU.64 UR46, c[0x0][0x540] ;  /* 0x0000a800ff2e77ac */ /* 0x000e220008000a00 */
[----:B------:R-:W0:Y:S01]  /*73c0*/  LDCU.128 UR8, c[0x0][0x440] ;  /* 0x00008800ff0877ac */ /* 0x000e220008000c00 */
[----:B-1----:R-:W-:-:S05]  /*73d0*/  UMOV UR6, URZ ;  /* 0x000000ff00067c82 */ /* 0x002fca0008000000 */
.L_x_4019:
[----:B--2---:R-:W-:Y:S01]  /*73e0*/  HFMA2 R3, -RZ, RZ, 0, 0 ;  /* 0x00000000ff037431 */ /* 0x004fe200000001ff */
[----:B01----:R-:W-:Y:S02]  /*73f0*/  MOV R5, UR40 ;  /* 0x0000002800057c02 */ /* 0x003fe40008000f00 */
[----:B------:R-:W-:Y:S02]  /*7400*/  MOV R2, R94 ;  /* 0x0000005e00027202 */ /* 0x000fe40000000f00 */
[----:B------:R-:W-:Y:S02]  /*7410*/  MOV R7, UR41 ;  /* 0x0000002900077c02 */ /* 0x000fe40008000f00 */
[----:B------:R-:W-:Y:S02]  /*7420*/  LOP3.LUT P6, RZ, R184, 0x4, RZ, 0xc0, !PT ;  /* 0x00000004b8ff7812 */ /* 0x000fe400078cc0ff */
[----:B------:R-:W-:Y:S01]  /*7430*/  ISETP.GE.AND P0, PT, R90, UR34, PT ;  /* 0x000000225a007c0c */ /* 0x000fe2000bf06270 */
[----:B------:R-:W-:Y:S01]  /*7440*/  IMAD.WIDE.U32 R4, R5, UR6, R2 ;  /* 0x0000000605047c25 */ /* 0x000fe2000f8e0002 */
[----:B------:R-:W-:-:S02]  /*7450*/  ISETP.GE.AND P4, PT, R91, UR34, PT ;  /* 0x000000225b007c0c */ /* 0x000fc4000bf86270 */
[----:B------:R-:W-:Y:S01]  /*7460*/  ISETP.GE.AND P3, PT, R89, UR34, PT ;  /* 0x0000002259007c0c */ /* 0x000fe2000bf66270 */
[----:B------:R-:W-:Y:S01]  /*7470*/  IMAD R3, R7, UR6, R5 ;  /* 0x0000000607037c24 */ /* 0x000fe2000f8e0205 */
[C---:B------:R-:W-:Y:S02]  /*7480*/  LEA R2, P2, R4.reuse, R97, 0x1 ;  /* 0x0000006104027211 */ /* 0x040fe400078408ff */
[----:B------:R-:W-:Y:S02]  /*7490*/  ISETP.GE.AND P5, PT, R87, UR34, PT ;  /* 0x0000002257007c0c */ /* 0x000fe4000bfa6270 */
[----:B------:R-:W-:Y:S02]  /*74a0*/  LEA.HI.X R3, R4, R95, R3, 0x1, P2 ;  /* 0x0000005f04037211 */ /* 0x000fe400010f0c03 */
[----:B------:R-:W-:-:S03]  /*74b0*/  ISETP.GE.AND P2, PT, R88, UR34, PT ;  /* 0x0000002258007c0c */ /* 0x000fc6000bf46270 */
[----:B------:R-:W5:Y:S04]  /*74c0*/  @!P6 LDG.E.U16 R150, desc[UR28][R2.64] ;  /* 0x0000001c0296e981 */ /* 0x000f68000c1e1500 */
[----:B------:R-:W2:Y:S04]  /*74d0*/  @!P0 LDG.E.U16 R4, desc[UR28][R2.64+0x80] ;  /* 0x0000801c02048981 */ /* 0x000ea8000c1e1500 */
[----:B------:R-:W3:Y:S04]  /*74e0*/  @!P4 LDG.E.U16 R5, desc[UR28][R2.64+0x40] ;  /* 0x0000401c0205c981 */ /* 0x000ee8000c1e1500 */
[----:B------:R-:W4:Y:S04]  /*74f0*/  @!P3 LDG.E.U16 R7, desc[UR28][R2.64+0xc0] ;  /* 0x0000c01c0207b981 */ /* 0x000f28000c1e1500 */
[----:B------:R-:W4:Y:S04]  /*7500*/  @!P2 LDG.E.U16 R148, desc[UR28][R2.64+0x100] ;  /* 0x0001001c0294a981 */ /* 0x000f28000c1e1500 */
[----:B------:R-:W4:Y:S01]  /*7510*/  @!P5 LDG.E.U16 R155, desc[UR28][R2.64+0x140] ;  /* 0x0001401c029bd981 */ /* 0x000f22000c1e1500 */
[----:B------:R-:W-:-:S02]  /*7520*/  MOV R6, RZ ;  /* 0x000000ff00067202 */ /* 0x000fc40000000f00 */
[----:B------:R-:W-:Y:S02]  /*7530*/  MOV R152, RZ ;  /* 0x000000ff00987202 */ /* 0x000fe40000000f00 */
[----:B-----5:R-:W-:Y:S01]  /*7540*/  @!P6 PRMT R6, R150, 0x5410, RZ ;  /* 0x000054109606e816 */ /* 0x020fe200000000ff */
[----:B------:R-:W-:Y:S01]  /*7550*/  HFMA2 R150, -RZ, RZ, 0, 0 ;  /* 0x00000000ff967431 */ /* 0x000fe200000001ff */
[----:B--2---:R-:W-:Y:S02]  /*7560*/  @!P0 PRMT R150, R4, 0x5410, RZ ;  /* 0x0000541004968816 */ /* 0x004fe400000000ff */
[----:B---3--:R-:W-:Y:S02]  /*7570*/  @!P4 PRMT R6, R6, 0x5410, R5 ;  /* 0x000054100606c816 */ /* 0x008fe40000000005 */
[----:B------:R-:W-:Y:S02]  /*7580*/  ISETP.GE.AND P4, PT, R86, UR34, PT ;  /* 0x0000002256007c0c */ /* 0x000fe4000bf86270 */
[----:B----4-:R-:W-:-:S02]  /*7590*/  @!P3 PRMT R150, R150, 0x5410, R7 ;  /* 0x000054109696b816 */ /* 0x010fc40000000007 */
[----:B------:R-:W-:Y:S02]  /*75a0*/  ISETP.GE.AND P3, PT, R84, UR34, PT ;  /* 0x0000002254007c0c */ /* 0x000fe4000bf66270 */
[----:B------:R-:W-:Y:S02]  /*75b0*/  @!P2 PRMT R152, R148, 0x5410, RZ ;  /* 0x000054109498a816 */ /* 0x000fe400000000ff */
[----:B------:R-:W-:Y:S02]  /*75c0*/  ISETP.GE.AND P2, PT, R83, UR34, PT ;  /* 0x0000002253007c0c */ /* 0x000fe4000bf46270 */
[----:B------:R-:W-:Y:S02]  /*75d0*/  ISETP.GE.AND P0, PT, R85, UR34, PT ;  /* 0x0000002255007c0c */ /* 0x000fe4000bf06270 */
[----:B------:R-:W-:Y:S01]  /*75e0*/  @!P5 PRMT R152, R152, 0x5410, R155 ;  /* 0x000054109898d816 */ /* 0x000fe2000000009b */
[----:B------:R-:W2:Y:S01]  /*75f0*/  @!P4 LDG.E.U16 R156, desc[UR28][R2.64+0x180] ;  /* 0x0001801c029cc981 */ /* 0x000ea2000c1e1500 */
[----:B------:R-:W-:-:S03]  /*7600*/  ISETP.GE.AND P5, PT, R82, UR34, PT ;  /* 0x0000002252007c0c */ /* 0x000fc6000bfa6270 */
[----:B------:R-:W3:Y:S04]  /*7610*/  @!P3 LDG.E.U16 R155, desc[UR28][R2.64+0x200] ;  /* 0x0002001c029bb981 */ /* 0x000ee8000c1e1500 */
[----:B------:R-:W4:Y:S04]  /*7620*/  @!P2 LDG.E.U16 R157, desc[UR28][R2.64+0x240] ;  /* 0x0002401c029da981 */ /* 0x000f28000c1e1500 */
[----:B------:R-:W5:Y:S04]  /*7630*/  @!P0 LDG.E.U16 R7, desc[UR28][R2.64+0x1c0] ;  /* 0x0001c01c02078981 */ /* 0x000f68000c1e1500 */
[----:B------:R-:W5:Y:S01]  /*7640*/  @!P5 LDG.E.U16 R159, desc[UR28][R2.64+0x280] ;  /* 0x0002801c029fd981 */ /* 0x000f62000c1e1500 */
[----:B------:R-:W-:-:S02]  /*7650*/  HFMA2 R154, -RZ, RZ, 0, 0 ;  /* 0x00000000ff9a7431 */ /* 0x000fc400000001ff */
[----:B------:R-:W-:Y:S01]  /*7660*/  HFMA2 R158, -RZ, RZ, 0, 0 ;  /* 0x00000000ff9e7431 */ /* 0x000fe200000001ff */
[----:B------:R-:W-:Y:S01]  /*7670*/  UMOV UR32, UR12 ;  /* 0x0000000c00207c82 */ /* 0x000fe20008000000 */
        /* <DEDUP_REMOVED lines=8> */
[----:B------:R-:W-:Y:S01]  /*7700*/  UMOV UR32, UR14 ;  /* 0x0000000e00207c82 */ /* 0x000fe20008000000 */
[----:B------:R-:W-:Y:S02]  /*7710*/  UMOV UR33, UR19 ;  /* 0x0000001300217c82 */ /* 0x000fe40008000000 */
[----:B------:R-:W-:-:S04]  /*7720*/  UIMAD.WIDE.U32 UR32, UR6, UR38, UR32 ;  /* 0x00000026062072a5 */ /* 0x000fc8000f8e0020 */
[----:B------:R-:W-:Y:S02]  /*7730*/  UIMAD UR26, UR6, UR39, UR33 ;  /* 0x00000027061a72a4 */ /* 0x000fe4000f8e0221 */
[----:B------:R-:W-:-:S04]  /*7740*/  ULEA UR33, UP0, UR32, UR10, 0x2 ;  /* 0x0000000a20217291 */ /* 0x000fc8000f8010ff */
[----:B------:R-:W-:Y:S02]  /*7750*/  ULEA.HI.X UR32, UR32, UR11, UR26, 0x2, UP0 ;  /* 0x0000000b20207291 */ /* 0x000fe400080f141a */
[----:B0-----:R-:W-:-:S04]  /*7760*/  IMAD.U32 R4, RZ, RZ, UR33 ;  /* 0x00000021ff047e24 */ /* 0x001fc8000f8e00ff */
[----:B------:R-:W-:-:S05]  /*7770*/  MOV R5, UR32 ;  /* 0x0000002000057c02 */ /* 0x000fca0008000f00 */
[----:B------:R0:W5:Y:S01]  /*7780*/  LDG.E R174, desc[UR28][R4.64] ;  /* 0x0000001c04ae7981 */ /* 0x000162000c1e1900 */
[----:B--2---:R-:W-:Y:S02]  /*7790*/  @!P4 PRMT R154, R156, 0x5410, RZ ;  /* 0x000054109c9ac816 */ /* 0x004fe400000000ff */
[----:B------:R-:W-:Y:S02]  /*77a0*/  MOV R156, RZ ;  /* 0x000000ff009c7202 */ /* 0x000fe40000000f00 */
[----:B---3--:R-:W-:-:S04]  /*77b0*/  @!P3 PRMT R156, R155, 0x5410, RZ ;  /* 0x000054109b9cb816 */ /* 0x008fc800000000ff */
[----:B----4-:R-:W-:Y:S02]  /*77c0*/  @!P2 PRMT R156, R156, 0x5410, R157 ;  /* 0x000054109c9ca816 */ /* 0x010fe4000000009d */
[----:B------:R-:W-:Y:S02]  /*77d0*/  ISETP.GE.AND P2, PT, R80, UR34, PT ;  /* 0x0000002250007c0c */ /* 0x000fe4000bf46270 */
[----:B------:R-:W-:Y:S02]  /*77e0*/  ISETP.GE.AND P4, PT, R81, UR34, PT ;  /* 0x0000002251007c0c */ /* 0x000fe4000bf86270 */
[----:B------:R-:W-:Y:S02]  /*77f0*/  ISETP.GE.AND P3, PT, R78, UR34, PT ;  /* 0x000000224e007c0c */ /* 0x000fe4000bf66270 */
[----:B-----5:R-:W-:Y:S02]  /*7800*/  @!P0 PRMT R154, R154, 0x5410, R7 ;  /* 0x000054109a9a8816 */ /* 0x020fe40000000007 */
[----:B------:R-:W-:-:S02]  /*7810*/  ISETP.GE.AND P0, PT, R79, UR34, PT ;  /* 0x000000224f007c0c */ /* 0x000fc4000bf06270 */
[----:B------:R-:W-:Y:S02]  /*7820*/  @!P5 PRMT R158, R159, 0x5410, RZ ;  /* 0x000054109f9ed816 */ /* 0x000fe400000000ff */
[----:B------:R-:W-:Y:S01]  /*7830*/  ISETP.GE.AND P5, PT, R77, UR34, PT ;  /* 0x000000224d007c0c */ /* 0x000fe2000bfa6270 */
[----:B------:R-:W2:Y:S04]  /*7840*/  @!P2 LDG.E.U16 R155, desc[UR28][R2.64+0x300] ;  /* 0x0003001c029ba981 */ /* 0x000ea8000c1e1500 */
[----:B------:R-:W3:Y:S04]  /*7850*/  @!P4 LDG.E.U16 R7, desc[UR28][R2.64+0x2c0] ;  /* 0x0002c01c0207c981 */ /* 0x000ee8000c1e1500 */
[----:B------:R-:W4:Y:S04]  /*7860*/  @!P3 LDG.E.U16 R160, desc[UR28][R2.64+0x380] ;  /* 0x0003801c02a0b981 */ /* 0x000f28000c1e1500 */
[----:B------:R-:W5:Y:S04]  /*7870*/  @!P0 LDG.E.U16 R157, desc[UR28][R2.64+0x340] ;  /* 0x0003401c029d8981 */ /* 0x000f68000c1e1500 */
[----:B------:R1:W5:Y:S01]  /*7880*/  @!P5 LDG.E.U16 R165, desc[UR28][R2.64+0x3c0] ;  /* 0x0003c01c02a5d981 */ /* 0x000362000c1e1500 */
[----:B0-----:R-:W-:-:S03]  /*7890*/  PRMT R4, R152, 0x7632, R4 ;  /* 0x0000763298047816 */ /* 0x001fc60000000004 */
[----:B------:R-:W-:Y:S01]  /*78a0*/  STS.U16 [R75], R6 ;  /* 0x000000064b007388 */ /* 0x000fe20000000400 */
[----:B-1----:R-:W-:Y:S02]  /*78b0*/  PRMT R2, R6, 0x7632, R2 ;  /* 0x0000763206027816 */ /* 0x002fe40000000002 */
[----:B------:R-:W-:-:S03]  /*78c0*/  PRMT R3, R150, 0x7632, R3 ;  /* 0x0000763296037816 */ /* 0x000fc60000000003 */
[----:B------:R0:W-:Y:S04]  /*78d0*/  STS.U16 [R74+0x40], R2 ;  /* 0x000040024a007388 */ /* 0x0001e80000000400 */
        /* <DEDUP_REMOVED lines=9> */
[----:B------:R0:W-:Y:S04]  /*7970*/  STS.U16 [R68+0x1c0], R5 ;  /* 0x0001c00544007388 */ /* 0x0001e80000000400 */
[----:B------:R-:W-:Y:S04]  /*7980*/  STS.U16 [R67+0x200], R156 ;  /* 0x0002009c43007388 */ /* 0x000fe80000000400 */
[----:B------:R1:W-:Y:S01]  /*7990*/  STS.U16 [R66+0x240], R6 ;  /* 0x0002400642007388 */ /* 0x0003e20000000400 */
[----:B------:R-:W0:Y:S01]  /*79a0*/  S2UR UR32, SR_CgaCtaId ;  /* 0x00000000002079c3 */ /* 0x000e220000008800 */
[----:B------:R-:W-:-:S04]  /*79b0*/  FMUL.FTZ R167, R148, 1.4426950216293334961 ;  /* 0x3fb8aa3b94a77820 */ /* 0x000fc80000410000 */
[C---:B------:R-:W-:Y:S01]  /*79c0*/  FMUL.FTZ R188, R167.reuse, R44 ;  /* 0x0000002ca7bc7220 */ /* 0x040fe20000410000 */
[----:B------:R-:W-:Y:S01]  /*79d0*/  ULEA UR33, UR7, UR6, 0x8 ;  /* 0x0000000607217291 */ /* 0x000fe2000f8e40ff */
[----:B------:R-:W-:-:S04]  /*79e0*/  FMUL.FTZ R163, R167, R42 ;  /* 0x0000002aa7a37220 */ /* 0x000fc80000410000 */
        /* <DEDUP_REMOVED lines=13> */
[----:B------:R-:W-:Y:S01]  /*7ac0*/  UMOV UR26, 0x400 ;  /* 0x00000400001a7882 */ /* 0x000fe20000000000 */
[C---:B------:R-:W-:Y:S01]  /*7ad0*/  FMUL.FTZ R195, R167.reuse, R29 ;  /* 0x0000001da7c37220 */ /* 0x040fe20000410000 */
        /* <DEDUP_REMOVED lines=35> */
[----:B------:R-:W4:Y:S04]  /*7d10*/  LDS.U16 R219, [R59] ;  /* 0x000000003bdb7984 */ /* 0x000f280000000400 */
        /* <DEDUP_REMOVED lines=14> */
[C---:B------:R-:W-:Y:S02]  /*7e00*/  IADD3 R157, PT, PT, R96.reuse, 0x200, RZ ;  /* 0x00000200609d7810 */ /* 0x040fe40007ffe0ff */
[----:B------:R-:W-:Y:S02]  /*7e10*/  ISETP.NE.AND P2, PT, R96, 0x3f, PT ;  /* 0x0000003f6000780c */ /* 0x000fe40003f45270 */
[----:B-1----:R-:W-:Y:S01]  /*7e20*/  SEL R2, R157, UR33, P0 ;  /* 0x000000219d027c07 */ /* 0x002fe20008000000 */
        /* <DEDUP_REMOVED lines=61> */
.L_x_3976:
[----:B------:R-:W-:-:S06]  /*8200*/  LEA R176, R96, UR26, 0x2 ;  /* 0x0000001a60b07c11 */ /* 0x000fcc000f8e10ff */
[----:B------:R-:W0:Y:S02]  /*8210*/  LDS R176, [R176+0x2514] ;  /* 0x00251400b0b07984 */ /* 0x000e240000000800 */
.L_x_3977:
[----:B------:R-:W-:Y:S05]  /*8220*/  BSYNC.RECONVERGENT B0 ;  /* 0x0000000000007941 */ /* 0x000fea0003800200 */
.L_x_3975:
[----:B------:R-:W2:Y:S01]  /*8230*/  @P1 LDC R3, c[0x0][0x38c] ;  /* 0x0000e300ff031b82 */ /* 0x000ea20000000800 */
[----:B------:R-:W-:Y:S01]  /*8240*/  MOV R2, UR16 ;  /* 0x0000001000027c02 */ /* 0x000fe20008000f00 */
[----:B------:R-:W-:Y:S02]  /*8250*/  HFMA2 R5, -RZ, RZ, 0, 4.76837158203125e-07 ;  /* 0x00000008ff057431 */ /* 0x000fe400000001ff */
[----:B------:R-:W-:Y:S01]  /*8260*/  FMUL.FTZ R221, R27, R44 ;  /* 0x0000002c1bdd7220 */ /* 0x000fe20000410000 */
[----:B------:R-:W-:Y:S01]  /*8270*/  FMUL.FTZ R190, R149, R42 ;  /* 0x0000002a95be7220 */ /* 0x000fe20000410000 */
[----:B------:R-:W-:Y:S01]  /*8280*/  @P1 IADD3 R2, PT, PT, R2, -0x2, RZ ;  /* 0xfffffffe02021810 */ /* 0x000fe20007ffe0ff */
[----:B------:R-:W-:Y:S01]  /*8290*/  FMUL.FTZ R6, R188, R163 ;  /* 0x000000a3bc067220 */ /* 0x000fe20000410000 */
[----:B------:R-:W-:Y:S01]  /*82a0*/  FMUL.FTZ R196, R144, R41 ;  /* 0x0000002990c47220 */ /* 0x000fe20000410000 */
[----:B------:R-:W-:Y:S01]  /*82b0*/  FFMA.FTZ R7, R163, R221, R190 ;  /* 0x000000dda3077223 */ /* 0x000fe200000100be */
[----:B------:R-:W-:Y:S01]  /*82c0*/  FMUL.FTZ R192, R143, R40 ;  /* 0x000000288fc07220 */ /* 0x000fe20000410000 */
[----:B------:R-:W-:-:S02]  /*82d0*/  FMUL.FTZ R6, R161, R6 ;  /* 0x00000006a1067220 */ /* 0x000fc40000410000 */
[----:B------:R-:W-:Y:S01]  /*82e0*/  FFMA.FTZ R7, R161, R7, R196 ;  /* 0x00000007a1077223 */ /* 0x000fe200000100c4 */
[----:B------:R-:W-:Y:S01]  /*82f0*/  FMUL.FTZ R194, R138, R39 ;  /* 0x000000278ac27220 */ /* 0x000fe20000410000 */
[C---:B------:R-:W-:Y:S02]  /*8300*/  FMUL.FTZ R6, R159.reuse, R6 ;  /* 0x000000069f067220 */ /* 0x040fe40000410000 */
[----:B------:R-:W-:Y:S01]  /*8310*/  FFMA.FTZ R7, R159, R7, R192 ;  /* 0x000000079f077223 */ /* 0x000fe200000100c0 */
[----:B--2---:R-:W-:Y:S02]  /*8320*/  @P1 IMAD R4, R2, R3, UR6 ;  /* 0x0000000602041e24 */ /* 0x004fe4000f8e0203 */
[----:B------:R-:W-:Y:S01]  /*8330*/  HFMA2 R3, -RZ, RZ, 0, 0 ;  /* 0x00000000ff037431 */ /* 0x000fe200000001ff */
[----:B------:R-:W-:Y:S01]  /*8340*/  MOV R2, 0x3f800000 ;  /* 0x3f80000000027802 */ /* 0x000fe20000000f00 */
        /* <DEDUP_REMOVED lines=13> */
[----:B--2---:R-:W-:Y:S01]  /*8420*/  FMUL.FTZ R5, R183, R6 ;  /* 0x00000006b7057220 */ /* 0x004fe20000410000 */
        /* <DEDUP_REMOVED lines=19> */
[----:B------:R-:W-:Y:S01]  /*8560*/  FMUL.FTZ R4, R173, R4 ;  /* 0x00000004ad047220 */ /* 0x000fe20000410000 */
[----:B------:R-:W-:-:S03]  /*8570*/  FFMA.FTZ R5, R195, R7, R212 ;  /* 0x00000007c3057223 */ /* 0x000fc600000100d4 */
[----:B------:R-:W-:Y:S01]  /*8580*/  FMUL.FTZ R4, R171, R4 ;  /* 0x00000004ab047220 */ /* 0x000fe20000410000 */
[----:B------:R-:W-:-:S03]  /*8590*/  FFMA.FTZ R5, R193, R5, R214 ;  /* 0x00000005c1057223 */ /* 0x000fc600000100d6 */
[----:B------:R-:W-:-:S04]  /*85a0*/  FMUL.FTZ R4, R197, R4 ;  /* 0x00000004c5047220 */ /* 0x000fc80000410000 */
[----:B------:R-:W-:-:S04]  /*85b0*/  FMUL.FTZ R4, R195, R4 ;  /* 0x00000004c3047220 */ /* 0x000fc80000410000 */
        /* <DEDUP_REMOVED lines=8> */
[----:B--2---:R-:W2:Y:S01]  /*8640*/  LDS.128 R4, [R216+0x1900] ;  /* 0x00190000d8047984 */ /* 0x004ea20000000c00 */
[C---:B------:R-:W-:Y:S02]  /*8650*/  ISETP.GE.AND P3, PT, R76.reuse, 0x4, PT ;  /* 0x000000044c00780c */ /* 0x040fe40003f66270 */
[C---:B------:R-:W-:Y:S02]  /*8660*/  ISETP.GE.AND P4, PT, R76.reuse, 0x2, PT ;  /* 0x000000024c00780c */ /* 0x040fe40003f86270 */
[----:B------:R-:W-:-:S05]  /*8670*/  ISETP.GE.AND P5, PT, R76, 0x1, PT ;  /* 0x000000014c00780c */ /* 0x000fca0003fa6270 */
[----:B------:R-:W-:Y:S02]  /*8680*/  @P2 LOP3.LUT R184, R184, 0x1, RZ, 0xfc, !PT ;  /* 0x00000001b8b82812 */ /* 0x000fe400078efcff */
[----:B------:R-:W-:Y:S01]  /*8690*/  ISETP.GE.AND P2, PT, R76, 0x8, PT ;  /* 0x000000084c00780c */ /* 0x000fe20003f46270 */
[-C--:B--2---:R-:W-:Y:S01]  /*86a0*/  FFMA.FTZ R5, R5, R6.reuse, R7 ;  /* 0x0000000605057223 */ /* 0x084fe20000010007 */
[----:B------:R-:W-:Y:S01]  /*86b0*/  FMUL.FTZ R220, R4, R6 ;  /* 0x0000000604dc7220 */ /* 0x000fe20000410000 */
[----:B------:R-:W-:Y:S10]  /*86c0*/  BRA.DIV UR32, `(.L_x_3979) ;  /* 0x0000004a20507947 */ /* 0x000ff4000b800000 */
[----:B------:R-:W2:Y:S04]  /*86d0*/  SHFL.UP PT, R4, R5, 0x1, RZ ;  /* 0x0420000005047989 */ /* 0x000ea800000e00ff */
[----:B------:R-:W3:Y:S01]  /*86e0*/  SHFL.UP PT, R7, R220, 0x1, RZ ;  /* 0x04200000dc077989 */ /* 0x000ee200000e00ff */
[C---:B--2---:R-:W-:Y:S01]  /*86f0*/  FFMA.FTZ R4, R220.reuse, R4, R5 ;  /* 0x00000004dc047223 */ /* 0x044fe20000010005 */
[----:B---3--:R-:W-:-:S04]  /*8700*/  @P5 FMUL.FTZ R220, R220, R7 ;  /* 0x00000007dcdc5220 */ /* 0x008fc80000410000 */
        /* <DEDUP_REMOVED lines=18> */
.L_x_4037:
[----:B------:R-:W-:Y:S01]  /*8830*/  ISETP.GE.AND P2, PT, R76, 0x10, PT ;  /* 0x000000104c00780c */ /* 0x000fe20003f46270 */
[----:B----4-:R-:W-:Y:S01]  /*8840*/  FFMA.FTZ R4, R220, R4, R5 ;  /* 0x00000004dc047223 */ /* 0x010fe20000010005 */
[----:B------:R-:W-:-:S04]  /*8850*/  UMOV UR32, 0xffffffff ;  /* 0xffffffff00207882 */ /* 0x000fc80000000000 */
[----:B------:R-:W-:-:S07]  /*8860*/  FSEL R222, R5, R4, !P2 ;  /* 0x0000000405de7208 */ /* 0x000fce0005000000 */
[----:B--23--:R-:W-:Y:S01]  /*8870*/  @P2 FMUL.FTZ R220, R220, R223 ;  /* 0x000000dfdcdc2220 */ /* 0x00cfe20000410000 */
[----:B------:R-:W-:Y:S06]  /*8880*/  BRA.DIV UR32, `(.L_x_3980) ;  /* 0x0000004a20e47947 */ /* 0x000fec000b800000 */
.L_x_4040:
[----:B------:R-:W-:-:S03]  /*8890*/  UMOV UR32, 0xffffffff ;  /* 0xffffffff00207882 */ /* 0x000fc60000000000 */
[----:B------:R-:W-:Y:S05]  /*88a0*/  BRA.DIV UR32, `(.L_x_3981) ;  /* 0x0000004e20047947 */ /* 0x000fea000b800000 */
.L_x_4043:
[----:B------:R-:W-:-:S03]  /*88b0*/  UMOV UR32, 0xffffffff ;  /* 0xffffffff00207882 */ /* 0x000fc60000000000 */
[----:B------:R-:W-:Y:S05]  /*88c0*/  BRA.DIV UR32, `(.L_x_3982) ;  /* 0x0000004e20247947 */ /* 0x000fea000b800000 */
[----:B------:R-:W2:Y:S04]  /*88d0*/  SHFL.UP PT, R220, R220, 0x1, RZ ;  /* 0x04200000dcdc7989 */ /* 0x000ea800000e00ff */
[----:B------:R3:W4:Y:S04]  /*88e0*/  SHFL.UP PT, R223, R222, 0x1, RZ ;  /* 0x04200000dedf7989 */ /* 0x00072800000e00ff */
[----:B-----5:R3:W0:Y:S04]  /*88f0*/  SHFL.IDX PT, R4, R2, RZ, 0x1f ;  /* 0x00001fff02047589 */ /* 0x02062800000e0000 */
[----:B------:R3:W0:Y:S02]  /*8900*/  SHFL.IDX PT, R5, R3, RZ, 0x1f ;  /* 0x00001fff03057589 */ /* 0x00062400000e0000 */
.L_x_4049:
[----:B------:R-:W5:Y:S01]  /*8910*/  LDS.64 R6, [R216+0x1900] ;  /* 0x00190000d8067984 */ /* 0x000f620000000a00 */
[C---:B0-2-4-:R-:W-:Y:S01]  /*8920*/  @P0 FFMA.FTZ R5, R220.reuse, R5, R223 ;  /* 0x00000005dc050223 */ /* 0x055fe200000100df */
[----:B------:R-:W-:-:S03]  /*8930*/  @P0 FMUL.FTZ R4, R220, R4 ;  /* 0x00000004dc040220 */ /* 0x000fc60000410000 */
[-C--:B-----5:R-:W-:Y:S01]  /*8940*/  FFMA.FTZ R7, R5, R6.reuse, R7 ;  /* 0x0000000605077223 */ /* 0x0a0fe20000010007 */
[----:B------:R-:W-:-:S05]  /*8950*/  FMUL.FTZ R6, R4, R6 ;  /* 0x0000000604067220 */ /* 0x000fca0000410000 */
[----:B------:R4:W-:Y:S02]  /*8960*/  STS.128 [R216+0x1900], R4 ;  /* 0x00190004d8007388 */ /* 0x0009e40000000c00 */
.L_x_3978:
        /* <DEDUP_REMOVED lines=15> */
[----:B------:R-:W-:-:S03]  /*8a60*/  FFMA.FTZ R3, R173, R3, R158 ;  /* 0x00000003ad037223 */ /* 0x000fc6000001009e */
[C---:B------:R-:W-:Y:S01]  /*8a70*/  FMUL.FTZ R4, R175.reuse, R4 ;  /* 0x00000004af047220 */ /* 0x040fe20000410000 */
[----:B------:R-:W-:Y:S01]  /*8a80*/  FFMA.FTZ R3, R175, R3, R160 ;  /* 0x00000003af037223 */ /* 0x000fe200000100a0 */
[----:B------:R-:W0:Y:S02]  /*8a90*/  LDS R2, [R93+0x1904] ;  /* 0x001904005d027984 */ /* 0x000e240000000800 */
[C---:B------:R-:W-:Y:S01]  /*8aa0*/  FMUL.FTZ R4, R177.reuse, R4 ;  /* 0x00000004b1047220 */ /* 0x040fe20000410000 */
[----:B------:R-:W-:Y:S02]  /*8ab0*/  FFMA.FTZ R3, R177, R3, R162 ;  /* 0x00000003b1037223 */ /* 0x000fe400000100a2 */
[----:B------:R-:W-:Y:S01]  /*8ac0*/  VOTEU.ALL UP0, P0 ;  /* 0x0000000000ff7886 */ /* 0x000fe20000000000 */
[C---:B------:R-:W-:Y:S01]  /*8ad0*/  FMUL.FTZ R5, R179.reuse, R4 ;  /* 0x00000004b3057220 */ /* 0x040fe20000410000 */
[----:B------:R-:W-:-:S03]  /*8ae0*/  FFMA.FTZ R3, R179, R3, R164 ;  /* 0x00000003b3037223 */ /* 0x000fc600000100a4 */
[C---:B------:R-:W-:Y:S01]  /*8af0*/  FMUL.FTZ R4, R170.reuse, R5 ;  /* 0x00000005aa047220 */ /* 0x040fe20000410000 */
[----:B------:R-:W-:Y:S01]  /*8b00*/  FFMA.FTZ R3, R170, R3, R165 ;  /* 0x00000003aa037223 */ /* 0x000fe200000100a5 */
[----:B------:R-:W-:Y:S02]  /*8b10*/  @!UP0 ULEA UR32, UR6, UR26, 0x3 ;  /* 0x0000001a06208291 */ /* 0x000fe4000f8e18ff */
[C---:B------:R-:W-:Y:S01]  /*8b20*/  FMUL.FTZ R5, R181.reuse, R4 ;  /* 0x00000004b5057220 */ /* 0x040fe20000410000 */
[----:B------:R-:W-:Y:S01]  /*8b30*/  FFMA.FTZ R4, R181, R3, R166 ;  /* 0x00000003b5047223 */ /* 0x000fe200000100a6 */
[----:B------:R-:W-:Y:S02]  /*8b40*/  MOV R3, RZ ;  /* 0x000000ff00037202 */ /* 0x000fe40000000f00 */
        /* <DEDUP_REMOVED lines=11> */
[----:B------:R-:W-:-:S03]  /*8c00*/  HFMA2 R2, -RZ, RZ, 1.875, 0 ;  /* 0x3f800000ff027431 */ /* 0x000fc600000001ff */
        /* <DEDUP_REMOVED lines=46> */
[----:B------:R-:W-:Y:S01]  /*8ef0*/  @!P0 MOV R4, R7 ;  /* 0x0000000700048202 */ /* 0x000fe20000000f00 */
[----:B------:R-:W-:Y:S01]  /*8f00*/  @!P0 IMAD.MOV.U32 R5, RZ, RZ, R208 ;  /* 0x000000ffff058224 */ /* 0x000fe200078e00d0 */
[----:B------:R-:W-:-:S03]  /*8f10*/  ISETP.GT.U32.AND P0, PT, R186, 0x17, PT ;  /* 0x00000017ba00780c */ /* 0x000fc60003f04070 */
[----:B------:R-:W0:Y:S04]  /*8f20*/  SHFL.DOWN PT, R7, R4, 0x8, 0x1f ;  /* 0x09001f0004077f89 */ /* 0x000e2800000e0000 */
[----:B------:R-:W1:Y:S06]  /*8f30*/  SHFL.DOWN PT, R208, R5, 0x8, 0x1f ;  /* 0x09001f0005d07f89 */ /* 0x000e6c00000e0000 */
        /* <DEDUP_REMOVED lines=11> */
[----:B------:R-:W-:Y:S01]  /*8ff0*/  SHFL.DOWN PT, R212, R4, 0x1, 0x1f ;  /* 0x08201f0004d47f89 */ /* 0x000fe200000e0000 */
[----:B------:R-:W-:-:S03]  /*9000*/  ISETP.NE.AND P0, PT, R96, 0x1f, PT ;  /* 0x0000001f6000780c */ /* 0x000fc60003f05270 */
[----:B------:R-:W-:Y:S04]  /*9010*/  SHFL.IDX PT, R208, R4, RZ, 0x1f ;  /* 0x00001fff04d07589 */ /* 0x000fe800000e0000 */
[----:B------:R-:W0:Y:S04]  /*9020*/  SHFL.IDX PT, R210, R5, RZ, 0x1f ;  /* 0x00001fff05d27589 */ /* 0x000e2800000e0000 */
[----:B------:R1:W2:Y:S01]  /*9030*/  SHFL.DOWN PT, R237, R5, 0x1, 0x1f ;  /* 0x08201f0005ed7f89 */ /* 0x0002a200000e0000 */
[-C--:B0-----:R-:W-:Y:S01]  /*9040*/  FFMA.FTZ R210, R3, R208.reuse, R210 ;  /* 0x000000d003d27223 */ /* 0x081fe200000100d2 */
[----:B-1----:R-:W-:-:S07]  /*9050*/  FMUL.FTZ R208, R2, R208 ;  /* 0x000000d002d07220 */ /* 0x002fce0000410000 */
.L_x_4066:
[----:B------:R-:W0:Y:S01]  /*9060*/  LDS.64 R4, [R206+0x1b18] ;  /* 0x001b1800ce047984 */ /* 0x000e220000000a00 */
[----:B------:R-:W-:Y:S02]  /*9070*/  MOV R7, R216 ;  /* 0x000000d800077202 */ /* 0x000fe40000000f00 */
[----:B------:R-:W-:Y:S02]  /*9080*/  MOV R6, R214 ;  /* 0x000000d600067202 */ /* 0x000fe40000000f00 */
[----:B------:R-:W-:Y:S01]  /*9090*/  MOV R3, R210 ;  /* 0x000000d200037202 */ /* 0x000fe20000000f00 */
[C---:B--2---:R-:W-:Y:S01]  /*90a0*/  @P0 FFMA.FTZ R7, R212.reuse, R7, R237 ;  /* 0x00000007d4070223 */ /* 0x044fe200000100ed */
[----:B------:R-:W-:Y:S01]  /*90b0*/  MOV R2, R208 ;  /* 0x000000d000027202 */ /* 0x000fe20000000f00 */
[----:B------:R-:W-:Y:S02]  /*90c0*/  @P0 FMUL.FTZ R6, R212, R6 ;  /* 0x00000006d4060220 */ /* 0x000fe40000410000 */
[----:B0-----:R-:W-:-:S02]  /*90d0*/  FFMA.FTZ R5, R4, R7, R5 ;  /* 0x0000000704057223 */ /* 0x001fc40000010005 */
[----:B------:R-:W-:-:S05]  /*90e0*/  FMUL.FTZ R4, R4, R6 ;  /* 0x0000000604047220 */ /* 0x000fca0000410000 */
[----:B------:R0:W-:Y:S02]  /*90f0*/  STS.128 [R206+0x1b10], R4 ;  /* 0x001b1004ce007388 */ /* 0x0001e40000000c00 */
.L_x_3983:
[----:B------:R-:W-:Y:S05]  /*9100*/  WARPSYNC.ALL ;  /* 0x0000000000007948 */ /* 0x000fea0003800000 */
[----:B------:R-:W-:Y:S01]  /*9110*/  ISETP.NE.AND P5, PT, R96, RZ, PT ;  /* 0x000000ff6000720c */ /* 0x000fe20003fa5270 */
        /* <DEDUP_REMOVED lines=9> */
[----:B0-----:R-:W-:Y:S01]  /*91b0*/  FFMA.FTZ R4, R26, R217, R219 ;  /* 0x000000d91a047223 */ /* 0x001fe200000100db */
[----:B------:R-:W-:-:S02]  /*91c0*/  HFMA2 R5, -RZ, RZ, 0, 0 ;  /* 0x00000000ff057431 */ /* 0x000fc400000001ff */
[----:B------:R-:W-:Y:S01]  /*91d0*/  FMUL.FTZ R205, R205, R196 ;  /* 0x000000c4cdcd7220 */ /* 0x000fe20000410000 */
[----:B------:R-:W-:Y:S01]  /*91e0*/  FMUL.FTZ R203, R203, R227 ;  /* 0x000000e3cbcb7220 */ /* 0x000fe20000410000 */
[----:B------:R-:W-:Y:S01]  /*91f0*/  FFMA.FTZ R215, R25, R215, R4 ;  /* 0x000000d719d77223 */ /* 0x000fe20000010004 */
[----:B------:R-:W-:Y:S01]  /*9200*/  SHF.R.S32.HI R208, RZ, 0x1f, R101 ;  /* 0x0000001fffd07819 */ /* 0x000fe20000011465 */
[----:B------:R-:W-:Y:S01]  /*9210*/  FMUL.FTZ R201, R201, R198 ;  /* 0x000000c6c9c97220 */ /* 0x000fe20000410000 */
[----:B------:R-:W-:Y:S01]  /*9220*/  FMUL.FTZ R199, R199, R229 ;  /* 0x000000e5c7c77220 */ /* 0x000fe20000410000 */
[----:B------:R-:W-:Y:S01]  /*9230*/  FFMA.FTZ R4, R24, R213, R215 ;  /* 0x000000d518047223 */ /* 0x000fe200000100d7 */
[----:B------:R-:W-:Y:S01]  /*9240*/  VOTEU.ALL UP0, P5 ;  /* 0x0000000000ff7886 */ /* 0x000fe20002800000 */
[----:B------:R-:W-:Y:S02]  /*9250*/  IMAD R208, R208, UR42, RZ ;  /* 0x0000002ad0d07c24 */ /* 0x000fe4000f8e02ff */
[----:B------:R-:W-:Y:S01]  /*9260*/  FMUL.FTZ R191, R191, R200 ;  /* 0x000000c8bfbf7220 */ /* 0x000fe20000410000 */
[----:B------:R-:W-:Y:S01]  /*9270*/  FFMA.FTZ R211, R23, R211, R4 ;  /* 0x000000d317d37223 */ /* 0x000fe20000010004 */
[----:B------:R-:W-:Y:S01]  /*9280*/  FMUL.FTZ R169, R169, R233 ;  /* 0x000000e9a9a97220 */ /* 0x000fe20000410000 */
[----:B------:R-:W-:Y:S01]  /*9290*/  IMAD R7, R101, UR43, R208 ;  /* 0x0000002b65077c24 */ /* 0x000fe2000f8e02d0 */
[----:B------:R-:W0:Y:S01]  /*92a0*/  LDS R6, [R93+0x1b14] ;  /* 0x001b14005d067984 */ /* 0x000e220000000800 */
[----:B------:R-:W-:Y:S01]  /*92b0*/  FFMA.FTZ R4, R22, R209, R211 ;  /* 0x000000d116047223 */ /* 0x000fe200000100d3 */
[----:B------:R-:W-:Y:S01]  /*92c0*/  @!UP0 ULEA UR32, UR6, UR26, 0x3 ;  /* 0x0000001a06208291 */ /* 0x000fe2000f8e18ff */
[----:B------:R-:W-:Y:S02]  /*92d0*/  BSSY.RECONVERGENT B0, `(.L_x_3985) ;  /* 0x0000077000007945 */ /* 0x000fe40003800200 */
[----:B------:R-:W-:Y:S01]  /*92e0*/  FFMA.FTZ R207, R21, R207, R4 ;  /* 0x000000cf15cf7223 */ /* 0x000fe20000010004 */
[----:B------:R-:W-:-:S03]  /*92f0*/  MOV R4, R96 ;  /* 0x0000006000047202 */ /* 0x000fc60000000f00 */
[----:B------:R-:W-:Y:S01]  /*9300*/  FFMA.FTZ R206, R20, R205, R207 ;  /* 0x000000cd14ce7223 */ /* 0x000fe200000100cf */
[----:B------:R-:W-:Y:S01]  /*9310*/  SHF.L.U32 R205, R96, 0x4, RZ ;  /* 0x0000000460cd7819 */ /* 0x000fe200000006ff */
[----:B------:R-:W-:Y:S01]  /*9320*/  IMAD.WIDE.U32 R4, R10, UR31, R4 ;  /* 0x0000001f0a047c25 */ /* 0x000fe2000f8e0004 */
[----:B------:R1:W-:Y:S03]  /*9330*/  @!P5 STS.64 [UR32+0x2610], R2 ;  /* 0x00261002ff00d988 */ /* 0x0003e60008000a20 */
[----:B------:R-:W-:Y:S01]  /*9340*/  FFMA.FTZ R203, R19, R203, R206 ;  /* 0x000000cb13cb7223 */ /* 0x000fe200000100ce */
[----:B------:R-:W-:Y:S01]  /*9350*/  MOV R207, UR44 ;  /* 0x0000002c00cf7c02 */ /* 0x000fe20008000f00 */
[----:B------:R-:W-:Y:S02]  /*9360*/  IMAD R5, R11, UR31, R5 ;  /* 0x0000001f0b057c24 */ /* 0x000fe4000f8e0205 */
[----:B------:R-:W-:Y:S01]  /*9370*/  FFMA.FTZ R206, R18, R201, R203 ;  /* 0x000000c912ce7223 */ /* 0x000fe200000100cb */
[----:B------:R-:W-:Y:S01]  /*9380*/  FMUL.FTZ R201, R174, R194 ;  /* 0x000000c2aec97220 */ /* 0x000fe20000410000 */
[----:B------:R-:W-:-:S04]  /*9390*/  IMAD.WIDE.U32 R4, R101, UR42, R4 ;  /* 0x0000002a65047c25 */ /* 0x000fc8000f8e0004 */
[----:B------:R-:W-:Y:S01]  /*93a0*/  FFMA.FTZ R199, R17, R199, R206 ;  /* 0x000000c711c77223 */ /* 0x000fe200000100ce */
[----:B------:R-:W-:Y:S01]  /*93b0*/  FMUL.FTZ R201, R22, R201 ;  /* 0x000000c916c97220 */ /* 0x000fe20000410000 */
[----:B-1----:R-:W-:Y:S01]  /*93c0*/  FMUL.FTZ R2, R174, R227 ;  /* 0x000000e3ae027220 */ /* 0x002fe20000410000 */
[----:B------:R-:W-:Y:S01]  /*93d0*/  IADD3 R4, P0, PT, R4, UR25, RZ ;  /* 0x0000001904047c10 */ /* 0x000fe2000ff1e0ff */
[----:B------:R-:W-:Y:S01]  /*93e0*/  FFMA.FTZ R206, R16, R191, R199 ;  /* 0x000000bf10ce7223 */ /* 0x000fe200000100c7 */
[C---:B------:R-:W-:Y:S02]  /*93f0*/  FMUL.FTZ R199, R174.reuse, R192 ;  /* 0x000000c0aec77220 */ /* 0x040fe40000410000 */
[----:B------:R-:W-:Y:S01]  /*9400*/  IADD3.X R5, PT, PT, R5, R7, RZ, P0, !PT ;  /* 0x0000000705057210 */ /* 0x000fe200007fe4ff */
[----:B------:R-:W-:Y:S01]  /*9410*/  FMUL.FTZ R7, R174, R188 ;  /* 0x000000bcae077220 */ /* 0x000fe20000410000 */
[----:B------:R-:W-:-:S03]  /*9420*/  FMUL.FTZ R199, R24, R199 ;  /* 0x000000c718c77220 */ /* 0x000fc60000410000 */
[----:B------:R-:W-:Y:S01]  /*9430*/  FMUL.FTZ R7, R0, R7 ;  /* 0x0000000700077220 */ /* 0x000fe20000410000 */
[----:B0-----:R-:W-:Y:S01]  /*9440*/  FFMA.FTZ R185, R6, R176, R185 ;  /* 0x000000b006b97223 */ /* 0x001fe200000100b9 */
[----:B------:R-:W-:Y:S01]  /*9450*/  LEA.HI R176, R96, R205, RZ, 0x1f ;  /* 0x000000cd60b07211 */ /* 0x000fe200078ff8ff */
[----:B------:R-:W-:Y:S01]  /*9460*/  FMUL.FTZ R6, R189, R231 ;  /* 0x000000e7bd067220 */ /* 0x000fe20000410000 */
[----:B------:R-:W-:Y:S01]  /*9470*/  FMUL.FTZ R189, R174, R190 ;  /* 0x000000beaebd7220 */ /* 0x000fe20000410000 */
[----:B------:R-:W-:Y:S01]  /*9480*/  FFMA.FTZ R193, R193, R185, R178 ;  /* 0x000000b9c1c17223 */ /* 0x000fe200000100b2 */
[----:B------:R-:W-:Y:S01]  /*9490*/  LEA R208, R176, UR26, 0x2 ;  /* 0x0000001ab0d07c11 */ /* 0x000fe2000f8e10ff */
[----:B------:R-:W-:Y:S01]  /*94a0*/  FFMA.FTZ R203, R15, R6, R206 ;  /* 0x000000060fcb7223 */ /* 0x000fe200000100ce */
[C---:B------:R-:W-:Y:S01]  /*94b0*/  FMUL.FTZ R176, R174.reuse, R223 ;  /* 0x000000dfaeb07220 */ /* 0x040fe20000410000 */
[C---:B------:R-:W-:Y:S01]  /*94c0*/  FMUL.FTZ R6, R174.reuse, R221 ;  /* 0x000000ddae067220 */ /* 0x040fe20000410000 */
[----:B------:R-:W-:Y:S01]  /*94d0*/  FMUL.FTZ R178, R174, R225 ;  /* 0x000000e1aeb27220 */ /* 0x000fe20000410000 */
[----:B------:R-:W-:Y:S01]  /*94e0*/  FMUL.FTZ R189, R26, R189 ;  /* 0x000000bd1abd7220 */ /* 0x000fe20000410000 */
[----:B------:R0:W-:Y:S01]  /*94f0*/  STS [R208+0x850], R7 ;  /* 0x00085007d0007388 */ /* 0x0001e20000000800 */
[----:B------:R-:W-:Y:S01]  /*9500*/  FMUL.FTZ R3, R23, R176 ;  /* 0x000000b017037220 */ /* 0x000fe20000410000 */
[----:B------:R-:W-:Y:S01]  /*9510*/  FMUL.FTZ R191, R25, R6 ;  /* 0x0000000619bf7220 */ /* 0x000fe20000410000 */
[----:B------:R-:W-:Y:S01]  /*9520*/  FFMA.FTZ R195, R195, R193, R180 ;  /* 0x000000c1c3c37223 */ /* 0x000fe200000100b4 */
[----:B------:R-:W-:Y:S01]  /*9530*/  LEA.HI R205, R205, R205, RZ, 0x1b ;  /* 0x000000cdcdcd7211 */ /* 0x000fe200078fd8ff */
[----:B------:R1:W-:Y:S01]  /*9540*/  STS [R92+0x854], R189 ;  /* 0x000854bd5c007388 */ /* 0x0003e20000000800 */
[----:B------:R-:W-:Y:S01]  /*9550*/  FMUL.FTZ R6, R187, R202 ;  /* 0x000000cabb067220 */ /* 0x000fe20000410000 */
[----:B------:R-:W-:Y:S01]  /*9560*/  FFMA.FTZ R197, R197, R195, R182 ;  /* 0x000000c3c5c57223 */ /* 0x000fe200000100b6 */
[----:B------:R-:W-:Y:S01]  /*9570*/  FMUL.FTZ R187, R174, R196 ;  /* 0x000000c4aebb7220 */ /* 0x000fe20000410000 */
[----:B------:R2:W-:Y:S01]  /*9580*/  STS [R92+0x860], R3 ;  /* 0x000860035c007388 */ /* 0x0005e20000000800 */
[----:B0-----:R-:W-:Y:S01]  /*9590*/  FMUL.FTZ R7, R21, R178 ;  /* 0x000000b215077220 */ /* 0x001fe20000410000 */
[----:B------:R-:W-:Y:S01]  /*95a0*/  FFMA.FTZ R171, R171, R197, R156 ;  /* 0x000000c5abab7223 */ /* 0x000fe2000001009c */
[----:B------:R-:W-:Y:S01]  /*95b0*/  FMUL.FTZ R187, R20, R187 ;  /* 0x000000bb14bb7220 */ /* 0x000fe20000410000 */
[----:B------:R0:W-:Y:S01]  /*95c0*/  STS [R92+0x858], R191 ;  /* 0x000858bf5c007388 */ /* 0x0001e20000000800 */
[----:B------:R-:W-:Y:S01]  /*95d0*/  FFMA.FTZ R156, R14, R6, R203 ;  /* 0x000000060e9c7223 */ /* 0x000fe200000100cb */
[----:B-1----:R-:W-:Y:S01]  /*95e0*/  FMUL.FTZ R189, R19, R2 ;  /* 0x0000000213bd7220 */ /* 0x002fe20000410000 */
[----:B------:R-:W-:Y:S01]  /*95f0*/  FMUL.FTZ R6, R174, R231 ;  /* 0x000000e7ae067220 */ /* 0x000fe20000410000 */
[----:B------:R1:W-:Y:S01]  /*9600*/  STS [R92+0x85c], R199 ;  /* 0x00085cc75c007388 */ /* 0x0003e20000000800 */
[----:B------:R-:W-:Y:S01]  /*9610*/  FFMA.FTZ R173, R173, R171, R158 ;  /* 0x000000abadad7223 */ /* 0x000fe2000001009e */
[----:B--2---:R-:W-:-:S04]  /*9620*/  IMAD.WIDE.U32 R2, R207, UR6, R4 ;  /* 0x00000006cf027c25 */ /* 0x004fc8000f8e0004 */
[C---:B------:R-:W-:Y:S01]  /*9630*/  FMUL.FTZ R5, R174.reuse, R198 ;  /* 0x000000c6ae057220 */ /* 0x040fe20000410000 */
[----:B------:R2:W-:Y:S01]  /*9640*/  STS [R92+0x864], R201 ;  /* 0x000864c95c007388 */ /* 0x0005e20000000800 */
[C---:B------:R-:W-:Y:S01]  /*9650*/  FMUL.FTZ R4, R174.reuse, R229 ;  /* 0x000000e5ae047220 */ /* 0x040fe20000410000 */
[----:B0-----:R-:W-:Y:S01]  /*9660*/  FMUL.FTZ R191, R174, R200 ;  /* 0x000000c8aebf7220 */ /* 0x001fe20000410000 */
[----:B------:R-:W-:Y:S01]  /*9670*/  FMUL.FTZ R5, R18, R5 ;  /* 0x0000000512057220 */ /* 0x000fe20000410000 */
[----:B------:R0:W-:Y:S01]  /*9680*/  STS [R92+0x868], R7 ;  /* 0x000868075c007388 */ /* 0x0001e20000000800 */
[----:B------:R-:W-:Y:S01]  /*9690*/  FFMA.FTZ R175, R175, R173, R160 ;  /* 0x000000adafaf7223 */ /* 0x000fe200000100a0 */
[----:B-1----:R-:W-:Y:S01]  /*96a0*/  FMUL.FTZ R199, R174, R204 ;  /* 0x000000ccaec77220 */ /* 0x002fe20000410000 */
[----:B------:R-:W-:Y:S01]  /*96b0*/  FMUL.FTZ R191, R16, R191 ;  /* 0x000000bf10bf7220 */ /* 0x000fe20000410000 */
[----:B------:R-:W-:Y:S01]  /*96c0*/  FFMA.FTZ R169, R13, R169, R156 ;  /* 0x000000a90da97223 */ /* 0x000fe2000001009c */
[----:B------:R-:W-:Y:S01]  /*96d0*/  FFMA.FTZ R177, R177, R175, R162 ;  /* 0x000000afb1b17223 */ /* 0x000fe200000100a2 */
[----:B------:R-:W-:Y:S01]  /*96e0*/  FMUL.FTZ R199, R12, R199 ;  /* 0x000000c70cc77220 */ /* 0x000fe20000410000 */
[----:B--2---:R-:W-:-:S02]  /*96f0*/  IADD3 R201, PT, PT, R96, 0x40, RZ ;  /* 0x0000004060c97810 */ /* 0x004fc40007ffe0ff */
[----:B------:R-:W-:Y:S01]  /*9700*/  FFMA.FTZ R179, R179, R177, R164 ;  /* 0x000000b1b3b37223 */ /* 0x000fe200000100a4 */
[----:B0-----:R-:W-:Y:S01]  /*9710*/  LEA R92, R205, UR26, 0x2 ;  /* 0x0000001acd5c7c11 */ /* 0x001fe2000f8e10ff */
[----:B------:R-:W-:Y:S01]  /*9720*/  FMUL.FTZ R7, R17, R4 ;  /* 0x0000000411077220 */ /* 0x000fe20000410000 */
[----:B------:R-:W-:Y:S01]  /*9730*/  FMUL.FTZ R4, R174, R233 ;  /* 0x000000e9ae047220 */ /* 0x000fe20000410000 */
[----:B------:R-:W-:Y:S01]  /*9740*/  LEA.HI R201, R201, R96, RZ, 0x1b ;  /* 0x00000060c9c97211 */ /* 0x000fe200078fd8ff */
[----:B------:R-:W-:Y:S01]  /*9750*/  FFMA.FTZ R165, R170, R179, R165 ;  /* 0x000000b3aaa57223 */ /* 0x000fe200000100a5 */
[----:B------:R0:W-:Y:S03]  /*9760*/  STS [R92+0x870], R189 ;  /* 0x000870bd5c007388 */ /* 0x0001e60000000800 */
[----:B------:R-:W-:Y:S01]  /*9770*/  FFMA.FTZ R181, R181, R165, R166 ;  /* 0x000000a5b5b57223 */ /* 0x000fe200000100a6 */
[----:B------:R1:W-:Y:S03]  /*9780*/  STS [R92+0x86c], R187 ;  /* 0x00086cbb5c007388 */ /* 0x0003e60000000800 */
[----:B------:R-:W-:Y:S01]  /*9790*/  FFMA.FTZ R167, R172, R181, R167 ;  /* 0x000000b5aca77223 */ /* 0x000fe200000100a7 */
[----:B------:R2:W-:Y:S01]  /*97a0*/  STS [R92+0x874], R5 ;  /* 0x000874055c007388 */ /* 0x0005e20000000800 */
[----:B0-----:R-:W-:-:S02]  /*97b0*/  FMUL.FTZ R189, R174, R202 ;  /* 0x000000caaebd7220 */ /* 0x001fc40000410000 */
[----:B------:R-:W-:Y:S01]  /*97c0*/  FFMA.FTZ R183, R183, R167, R168 ;  /* 0x000000a7b7b77223 */ /* 0x000fe200000100a8 */
[----:B------:R0:W-:Y:S01]  /*97d0*/  STS [R92+0x878], R7 ;  /* 0x000878075c007388 */ /* 0x0001e20000000800 */
[----:B-1----:R-:W-:Y:S01]  /*97e0*/  FMUL.FTZ R187, R15, R6 ;  /* 0x000000060fbb7220 */ /* 0x002fe20000410000 */
[----:B------:R-:W-:Y:S02]  /*97f0*/  FMUL.FTZ R189, R14, R189 ;  /* 0x000000bd0ebd7220 */ /* 0x000fe40000410000 */
[----:B------:R-:W-:Y:S01]  /*9800*/  STS [R92+0x87c], R191 ;  /* 0x00087cbf5c007388 */ /* 0x000fe20000000800 */
[----:B------:R-:W-:Y:S01]  /*9810*/  FMUL.FTZ R6, R155, R204 ;  /* 0x000000cc9b067220 */ /* 0x000fe20000410000 */
[----:B--2---:R-:W-:Y:S01]  /*9820*/  FMUL.FTZ R5, R13, R4 ;  /* 0x000000040d057220 */ /* 0x004fe20000410000 */
[----:B------:R-:W-:Y:S01]  /*9830*/  FFMA.FTZ R159, R159, R183, R150 ;  /* 0x000000b79f9f7223 */ /* 0x000fe20000010096 */
[----:B------:R1:W-:Y:S01]  /*9840*/  STS [R92+0x880], R187 ;  /* 0x000880bb5c007388 */ /* 0x0003e20000000800 */
[----:B------:R-:W-:Y:S01]  /*9850*/  FFMA.FTZ R6, R12, R6, R169 ;  /* 0x000000060c067223 */ /* 0x000fe200000100a9 */
[----:B0-----:R-:W-:Y:S01]  /*9860*/  LEA R7, R201, UR26, 0x2 ;  /* 0x0000001ac9077c11 */ /* 0x001fe2000f8e10ff */
[----:B------:R-:W-:Y:S01]  /*9870*/  FFMA.FTZ R161, R161, R159, R152 ;  /* 0x0000009fa1a17223 */ /* 0x000fe20000010098 */
[----:B------:R-:W-:Y:S01]  /*9880*/  STS [R92+0x884], R189 ;  /* 0x000884bd5c007388 */ /* 0x000fe20000000800 */
[----:B------:R-:W-:-:S02]  /*9890*/  MOV R169, UR27 ;  /* 0x0000001b00a97c02 */ /* 0x000fc40008000f00 */
[----:B------:R-:W-:Y:S01]  /*98a0*/  LEA R4, P0, R2, UR46, 0x2 ;  /* 0x0000002e02047c11 */ /* 0x000fe2000f8010ff */
[----:B------:R0:W-:Y:S01]  /*98b0*/  STS [R92+0x888], R5 ;  /* 0x000888055c007388 */ /* 0x0001e20000000800 */
[----:B------:R-:W-:Y:S01]  /*98c0*/  IADD3 R152, PT, PT, R169, -UR25, -R96 ;  /* 0x80000019a9987c10 */ /* 0x000fe2000fffe860 */
[----:B------:R-:W-:Y:S01]  /*98d0*/  FFMA.FTZ R163, R163, R161, R154 ;  /* 0x000000a1a3a37223 */ /* 0x000fe2000001009a */
[----:B-1----:R-:W-:Y:S01]  /*98e0*/  MOV R187, UR45 ;  /* 0x0000002d00bb7c02 */ /* 0x002fe20008000f00 */
[----:B------:R1:W-:Y:S01]  /*98f0*/  STS [R92+0x88c], R199 ;  /* 0x00088cc75c007388 */ /* 0x0003e20000000800 */
[----:B------:R-:W-:Y:S01]  /*9900*/  BAR.SYNC.DEFER_BLOCKING 0x0 ;  /* 0x0000000000007b1d */ /* 0x000fe20000010000 */
[----:B------:R-:W-:Y:S02]  /*9910*/  ISETP.GE.AND P6, PT, R152, 0x1, PT ;  /* 0x000000019800780c */ /* 0x000fe40003fc6270 */
[----:B------:R-:W-:Y:S01]  /*9920*/  IMAD R3, R187, UR6, R3 ;  /* 0x00000006bb037c24 */ /* 0x000fe2000f8e0203 */
[----:B------:R-:W-:-:S02]  /*9930*/  IADD3 R155, PT, PT, R96, 0xc0, RZ ;  /* 0x000000c0609b7810 */ /* 0x000fc40007ffe0ff */
[----:B------:R-:W-:Y:S02]  /*9940*/  IADD3 R169, PT, PT, R96, 0x100, RZ ;  /* 0x0000010060a97810 */ /* 0x000fe40007ffe0ff */
[----:B0-----:R-:W-:Y:S02]  /*9950*/  LEA.HI.X R5, R2, UR47, R3, 0x2, P0 ;  /* 0x0000002f02057c11 */ /* 0x001fe400080f1403 */
[----:B------:R-:W-:Y:S02]  /*9960*/  IADD3 R3, PT, PT, R96, 0x80, RZ ;  /* 0x0000008060037810 */ /* 0x000fe40007ffe0ff */
[-C--:B------:R-:W-:Y:S02]  /*9970*/  LEA.HI R155, R155, R96.reuse, RZ, 0x1b ;  /* 0x000000609b9b7211 */ /* 0x080fe400078fd8ff */
[----:B------:R-:W-:Y:S02]  /*9980*/  LEA.HI R3, R3, R96, RZ, 0x1b ;  /* 0x0000006003037211 */ /* 0x000fe400078fd8ff */
[----:B------:R-:W-:-:S02]  /*9990*/  ISETP.GE.AND P4, PT, R152, 0x41, PT ;  /* 0x000000419800780c */ /* 0x000fc40003f86270 */
[----:B------:R-:W-:Y:S02]  /*99a0*/  LEA R150, R3, UR26, 0x2 ;  /* 0x0000001a03967c11 */ /* 0x000fe4000f8e10ff */
[C---:B------:R-:W-:Y:S02]  /*99b0*/  ISETP.GE.AND P3, PT, R152.reuse, 0x81, PT ;  /* 0x000000819800780c */ /* 0x040fe40003f66270 */
[C---:B------:R-:W-:Y:S02]  /*99c0*/  ISETP.GE.AND P2, PT, R152.reuse, 0xc1, PT ;  /* 0x000000c19800780c */ /* 0x040fe40003f46270 */
[----:B------:R-:W-:Y:S01]  /*99d0*/  ISETP.GE.AND P0, PT, R152, 0x101, PT ;  /* 0x000001019800780c */ /* 0x000fe20003f06270 */
[----:B------:R-:W0:Y:S01]  /*99e0*/  LDS R7, [R7+0x950] ;  /* 0x0009500007077984 */ /* 0x000e220000000800 */
[----:B-1----:R-:W-:Y:S11]  /*99f0*/  @!P6 BRA `(.L_x_3986) ;  /* 0x000000000010e947 */ /* 0x002ff60003800000 */
[----:B------:R-:W-:-:S04]  /*9a00*/  LEA.HI R2, R96, R96, RZ, 0x1b ;  /* 0x0000006060027211 */ /* 0x000fc800078fd8ff */
[----:B------:R-:W-:-:S05]  /*9a10*/  LEA R2, R2, UR26, 0x2 ;  /* 0x0000001a02027c11 */ /* 0x000fca000f8e10ff */
[----:B------:R-:W1:Y:S04]  /*9a20*/  LDS R3, [R2+0x850] ;  /* 0x0008500002037984 */ /* 0x000e680000000800 */
[----:B-1----:R1:W-:Y:S02]  /*9a30*/  REDG.E.ADD.F32.FTZ.RN.STRONG.GPU desc[UR28][R4.64], R3 ;  /* 0x00000003040079a6 */ /* 0x0023e4000c12f31c */
.L_x_3986:
[----:B------:R-:W-:Y:S05]  /*9a40*/  BSYNC.RECONVERGENT B0 ;  /* 0x0000000000007941 */ /* 0x000fea0003800200 */
.L_x_3985:
[----:B------:R-:W-:Y:S01]  /*9a50*/  BSSY.RECONVERGENT B0, `(.L_x_3987) ;  /* 0x0000004000007945 */ /* 0x000fe20003800200 */
[----:B------:R-:W-:-:S03]  /*9a60*/  ISETP.GE.AND P6, PT, R152, 0x141, PT ;  /* 0x000001419800780c */ /* 0x000fc60003fc6270 */
[----:B------:R-:W-:Y:S10]  /*9a70*/  @!P4 BRA `(.L_x_3988) ;  /* 0x000000000004c947 */ /* 0x000ff40003800000 */
[----:B0-----:R2:W-:Y:S02]  /*9a80*/  REDG.E.ADD.F32.FTZ.RN.STRONG.GPU desc[UR28][R4.64+0x100], R7 ;  /* 0x00010007040079a6 */ /* 0x0015e4000c12f31c */
.L_x_3988:
[----:B------:R-:W-:Y:S05]  /*9a90*/  BSYNC.RECONVERGENT B0 ;  /* 0x0000000000007941 */ /* 0x000fea0003800200 */
.L_x_3987:
[----:B-1----:R1:W3:Y:S01]  /*9aa0*/  LDS R3, [R150+0xa50] ;  /* 0x000a500096037984 */ /* 0x0022e20000000800 */
[----:B------:R-:W-:Y:S01]  /*9ab0*/  BSSY.RECONVERGENT B0, `(.L_x_3989) ;  /* 0x0000006000007945 */ /* 0x000fe20003800200 */
[----:B0-2---:R-:W-:Y:S01]  /*9ac0*/  VIADD R7, R96, 0x140 ;  /* 0x0000014060077836 */ /* 0x005fe20000000000 */
[----:B------:R-:W-:Y:S02]  /*9ad0*/  LEA.HI R169, R169, R96, RZ, 0x1b ;  /* 0x00000060a9a97211 */ /* 0x000fe400078fd8ff */
[----:B------:R-:W-:Y:S01]  /*9ae0*/  LEA R155, R155, UR26, 0x2 ;  /* 0x0000001a9b9b7c11 */ /* 0x000fe2000f8e10ff */
[----:B------:R-:W-:Y:S06]  /*9af0*/  @!P3 BRA `(.L_x_3990) ;  /* 0x000000000004b947 */ /* 0x000fec0003800000 */
[----:B---3--:R0:W-:Y:S02]  /*9b00*/  REDG.E.ADD.F32.FTZ.RN.STRONG.GPU desc[UR28][R4.64+0x200], R3 ;  /* 0x00020003040079a6 */ /* 0x0081e4000c12f31c */
.L_x_3990:
[----:B------:R-:W-:Y:S05]  /*9b10*/  BSYNC.RECONVERGENT B0 ;  /* 0x0000000000007941 */ /* 0x000fea0003800200 */
.L_x_3989:
[----:B0--3--:R0:W2:Y:S01]  /*9b20*/  LDS R3, [R155+0xb50] ;  /* 0x000b50009b037984 */ /* 0x0090a20000000800 */
[----:B------:R-:W-:Y:S01]  /*9b30*/  BSSY.RECONVERGENT B0, `(.L_x_3991) ;  /* 0x0000005000007945 */ /* 0x000fe20003800200 */
[----:B------:R-:W-:Y:S02]  /*9b40*/  LEA.HI R7, R7, R96, RZ, 0x1b ;  /* 0x0000006007077211 */ /* 0x000fe400078fd8ff */
[----:B------:R-:W-:Y:S01]  /*9b50*/  LEA R169, R169, UR26, 0x2 ;  /* 0x0000001aa9a97c11 */ /* 0x000fe2000f8e10ff */
[----:B------:R-:W-:Y:S06]  /*9b60*/  @!P2 BRA `(.L_x_3992) ;  /* 0x000000000004a947 */ /* 0x000fec0003800000 */
[----:B--2---:R3:W-:Y:S02]  /*9b70*/  REDG.E.ADD.F32.FTZ.RN.STRONG.GPU desc[UR28][R4.64+0x300], R3 ;  /* 0x00030003040079a6 */ /* 0x0047e4000c12f31c */
.L_x_3992:
[----:B------:R-:W-:Y:S05]  /*9b80*/  BSYNC.RECONVERGENT B0 ;  /* 0x0000000000007941 */ /* 0x000fea0003800200 */
.L_x_3991:
[----:B--23--:R2:W3:Y:S01]  /*9b90*/  LDS R3, [R169+0xc50] ;  /* 0x000c5000a9037984 */ /* 0x00c4e20000000800 */
[----:B------:R-:W-:Y:S01]  /*9ba0*/  BSSY.RECONVERGENT B0, `(.L_x_3993) ;  /* 0x0000004000007945 */ /* 0x000fe20003800200 */
[----:B------:R-:W-:-:S03]  /*9bb0*/  LEA R2, R7, UR26, 0x2 ;  /* 0x0000001a07027c11 */ /* 0x000fc6000f8e10ff */
[----:B------:R-:W-:Y:S05]  /*9bc0*/  @!P0 BRA `(.L_x_3994) ;  /* 0x0000000000048947 */ /* 0x000fea0003800000 */
[----:B---3--:R4:W-:Y:S02]  /*9bd0*/  REDG.E.ADD.F32.FTZ.RN.STRONG.GPU desc[UR28][R4.64+0x400], R3 ;  /* 0x00040003040079a6 */ /* 0x0089e4000c12f31c */
.L_x_3994:
[----:B------:R-:W-:Y:S05]  /*9be0*/  BSYNC.RECONVERGENT B0 ;  /* 0x0000000000007941 */ /* 0x000fea0003800200 */
.L_x_3993:
[----:B---34-:R3:W4:Y:S01]  /*9bf0*/  LDS R3, [R2+0xd50] ;  /* 0x000d500002037984 */ /* 0x0187220000000800 */
[----:B------:R-:W-:Y:S01]  /*9c00*/  BSSY.RECONVERGENT B0, `(.L_x_3995) ;  /* 0x0000005000007945 */ /* 0x000fe20003800200 */
[C---:B------:R-:W-:Y:S02]  /*9c10*/  IADD3 R7, PT, PT, R96.reuse, 0x180, RZ ;  /* 0x0000018060077810 */ /* 0x040fe40007ffe0ff */
[----:B0-----:R-:W-:Y:S01]  /*9c20*/  IADD3 R155, PT, PT, R96, 0x1c0, RZ ;  /* 0x000001c0609b7810 */ /* 0x001fe20007ffe0ff */
[----:B------:R-:W-:Y:S06]  /*9c30*/  @!P6 BRA `(.L_x_3996) ;  /* 0x000000000004e947 */ /* 0x000fec0003800000 */
[----:B----4-:R0:W-:Y:S02]  /*9c40*/  REDG.E.ADD.F32.FTZ.RN.STRONG.GPU desc[UR28][R4.64+0x500], R3 ;  /* 0x00050003040079a6 */ /* 0x0101e4000c12f31c */
.L_x_3996:
[----:B------:R-:W-:Y:S05]  /*9c50*/  BSYNC.RECONVERGENT B0 ;  /* 0x0000000000007941 */ /* 0x000fea0003800200 */
.L_x_3995:
[-C--:B------:R-:W-:Y:S01]  /*9c60*/  LEA.HI R7, R7, R96.reuse, RZ, 0x1b ;  /* 0x0000006007077211 */ /* 0x080fe200078fd8ff */
[----:B------:R-:W-:Y:S01]  /*9c70*/  BSSY.RECONVERGENT B0, `(.L_x_3997) ;  /* 0x000000e000007945 */ /* 0x000fe20003800200 */
[----:B------:R-:W-:Y:S02]  /*9c80*/  ISETP.GE.AND P6, PT, R152, 0x181, PT ;  /* 0x000001819800780c */ /* 0x000fe40003fc6270 */
[----:B0---4-:R-:W-:Y:S02]  /*9c90*/  LEA R3, R7, UR26, 0x2 ;  /* 0x0000001a07037c11 */ /* 0x011fe4000f8e10ff */
[-C--:B------:R-:W-:Y:S02]  /*9ca0*/  LEA.HI R155, R155, R96.reuse, RZ, 0x1b ;  /* 0x000000609b9b7211 */ /* 0x080fe400078fd8ff */
[----:B------:R-:W-:Y:S02]  /*9cb0*/  LEA.HI R157, R157, R96, RZ, 0x1b ;  /* 0x000000609d9d7211 */ /* 0x000fe400078fd8ff */
[----:B------:R-:W0:Y:S01]  /*9cc0*/  LDS R3, [R3+0xe50] ;  /* 0x000e500003037984 */ /* 0x000e220000000800 */
[----:B--2---:R-:W-:-:S02]  /*9cd0*/  IADD3 R169, PT, PT, R96, 0x240, RZ ;  /* 0x0000024060a97810 */ /* 0x004fc40007ffe0ff */
[----:B------:R-:W-:Y:S02]  /*9ce0*/  LEA R155, R155, UR26, 0x2 ;  /* 0x0000001a9b9b7c11 */ /* 0x000fe4000f8e10ff */
[C---:B------:R-:W-:Y:S02]  /*9cf0*/  ISETP.GE.AND P0, PT, R152.reuse, 0x1c1, PT ;  /* 0x000001c19800780c */ /* 0x040fe40003f06270 */
[C---:B------:R-:W-:Y:S02]  /*9d00*/  ISETP.GE.AND P2, PT, R152.reuse, 0x201, PT ;  /* 0x000002019800780c */ /* 0x040fe40003f46270 */
[C---:B------:R-:W-:Y:S02]  /*9d10*/  ISETP.GE.AND P3, PT, R152.reuse, 0x241, PT ;  /* 0x000002419800780c */ /* 0x040fe40003f66270 */
[----:B------:R-:W-:Y:S01]  /*9d20*/  ISETP.GE.AND P4, PT, R152, 0x281, PT ;  /* 0x000002819800780c */ /* 0x000fe20003f86270 */
[----:B------:R-:W-:-:S12]  /*9d30*/  @!P6 BRA `(.L_x_3998) ;  /* 0x000000000004e947 */ /* 0x000fd80003800000 */
[----:B0-----:R2:W-:Y:S02]  /*9d40*/  REDG.E.ADD.F32.FTZ.RN.STRONG.GPU desc[UR28][R4.64+0x600], R3 ;  /* 0x00060003040079a6 */ /* 0x0015e4000c12f31c */
.L_x_3998:
[----:B------:R-:W-:Y:S05]  /*9d50*/  BSYNC.RECONVERGENT B0 ;  /* 0x0000000000007941 */ /* 0x000fea0003800200 */
.L_x_3997:
[----:B0-2---:R0:W2:Y:S01]  /*9d60*/  LDS R3, [R155+0xf50] ;  /* 0x000f50009b037984 */ /* 0x0050a20000000800 */
[----:B------:R-:W-:Y:S01]  /*9d70*/  BSSY.RECONVERGENT B0, `(.L_x_3999) ;  /* 0x0000006000007945 */ /* 0x000fe20003800200 */
[----:B------:R-:W-:Y:S02]  /*9d80*/  IADD3 R7, PT, PT, R96, 0x280, RZ ;  /* 0x0000028060077810 */ /* 0x000fe40007ffe0ff */
[----:B------:R-:W-:Y:S02]  /*9d90*/  LEA R157, R157, UR26, 0x2 ;  /* 0x0000001a9d9d7c11 */ /* 0x000fe4000f8e10ff */
[----:B------:R-:W-:Y:S01]  /*9da0*/  LEA.HI R169, R169, R96, RZ, 0x1b ;  /* 0x00000060a9a97211 */ /* 0x000fe200078fd8ff */
[----:B------:R-:W-:Y:S06]  /*9db0*/  @!P0 BRA `(.L_x_4000) ;  /* 0x0000000000048947 */ /* 0x000fec0003800000 */
[----:B--2---:R4:W-:Y:S02]  /*9dc0*/  REDG.E.ADD.F32.FTZ.RN.STRONG.GPU desc[UR28][R4.64+0x700], R3 ;  /* 0x00070003040079a6 */ /* 0x0049e4000c12f31c */
.L_x_4000:
[----:B------:R-:W-:Y:S05]  /*9dd0*/  BSYNC.RECONVERGENT B0 ;  /* 0x0000000000007941 */ /* 0x000fea0003800200 */
.L_x_3999:
[----:B--2-4-:R2:W4:Y:S01]  /*9de0*/  LDS R3, [R157+0x1050] ;  /* 0x001050009d037984 */ /* 0x0145220000000800 */
[----:B------:R-:W-:Y:S01]  /*9df0*/  BSSY.RECONVERGENT B0, `(.L_x_4001) ;  /* 0x0000005000007945 */ /* 0x000fe20003800200 */
[----:B------:R-:W-:Y:S02]  /*9e00*/  LEA.HI R7, R7, R96, RZ, 0x1b ;  /* 0x0000006007077211 */ /* 0x000fe400078fd8ff */
[----:B------:R-:W-:Y:S01]  /*9e10*/  LEA R169, R169, UR26, 0x2 ;  /* 0x0000001aa9a97c11 */ /* 0x000fe2000f8e10ff */
[----:B------:R-:W-:Y:S06]  /*9e20*/  @!P2 BRA `(.L_x_4002) ;  /* 0x000000000004a947 */ /* 0x000fec0003800000 */
[----:B----4-:R4:W-:Y:S02]  /*9e30*/  REDG.E.ADD.F32.FTZ.RN.STRONG.GPU desc[UR28][R4.64+0x800], R3 ;  /* 0x00080003040079a6 */ /* 0x0109e4000c12f31c */
.L_x_4002:
[----:B------:R-:W-:Y:S05]  /*9e40*/  BSYNC.RECONVERGENT B0 ;  /* 0x0000000000007941 */ /* 0x000fea0003800200 */
.L_x_4001:
[----:B----4-:R4:W1:Y:S01]  /*9e50*/  LDS R3, [R169+0x1150] ;  /* 0x00115000a9037984 */ /* 0x0108620000000800 */
[----:B------:R-:W-:Y:S01]  /*9e60*/  BSSY.RECONVERGENT B0, `(.L_x_4003) ;  /* 0x0000005000007945 */ /* 0x000fe20003800200 */
[----:B0-----:R-:W-:Y:S02]  /*9e70*/  IADD3 R155, PT, PT, R96, 0x2c0, RZ ;  /* 0x000002c0609b7810 */ /* 0x001fe40007ffe0ff */
[----:B------:R-:W-:Y:S01]  /*9e80*/  LEA R7, R7, UR26, 0x2 ;  /* 0x0000001a07077c11 */ /* 0x000fe2000f8e10ff */
[----:B------:R-:W-:Y:S06]  /*9e90*/  @!P3 BRA `(.L_x_4004) ;  /* 0x000000000004b947 */ /* 0x000fec0003800000 */
[----:B-1----:R0:W-:Y:S02]  /*9ea0*/  REDG.E.ADD.F32.FTZ.RN.STRONG.GPU desc[UR28][R4.64+0x900], R3 ;  /* 0x00090003040079a6 */ /* 0x0021e4000c12f31c */
.L_x_4004:
[----:B------:R-:W-:Y:S05]  /*9eb0*/  BSYNC.RECONVERGENT B0 ;  /* 0x0000000000007941 */ /* 0x000fea0003800200 */
.L_x_4003:
[----:B01----:R0:W1:Y:S01]  /*9ec0*/  LDS R3, [R7+0x1250] ;  /* 0x0012500007037984 */ /* 0x0030620000000800 */
[----:B------:R-:W-:Y:S01]  /*9ed0*/  BSSY.RECONVERGENT B0, `(.L_x_4005) ;  /* 0x0000004000007945 */ /* 0x000fe20003800200 */
[----:B------:R-:W-:-:S03]  /*9ee0*/  LEA.HI R155, R155, R96, RZ, 0x1b ;  /* 0x000000609b9b7211 */ /* 0x000fc600078fd8ff */
[----:B------:R-:W-:Y:S05]  /*9ef0*/  @!P4 BRA `(.L_x_4006) ;  /* 0x000000000004c947 */ /* 0x000fea0003800000 */
[----:B-1----:R1:W-:Y:S02]  /*9f00*/  REDG.E.ADD.F32.FTZ.RN.STRONG.GPU desc[UR28][R4.64+0xa00], R3 ;  /* 0x000a0003040079a6 */ /* 0x0023e4000c12f31c */
.L_x_4006:
[----:B------:R-:W-:Y:S05]  /*9f10*/  BSYNC.RECONVERGENT B0 ;  /* 0x0000000000007941 */ /* 0x000fea0003800200 */
.L_x_4005:
[----:B0-----:R-:W-:Y:S01]  /*9f20*/  LEA R7, R155, UR26, 0x2 ;  /* 0x0000001a9b077c11 */ /* 0x001fe2000f8e10ff */
[----:B------:R-:W-:Y:S01]  /*9f30*/  BSSY.RECONVERGENT B0, `(.L_x_4007) ;  /* 0x000000b000007945 */ /* 0x000fe20003800200 */
[C---:B------:R-:W-:Y:S01]  /*9f40*/  ISETP.GE.AND P6, PT, R152.reuse, 0x2c1, PT ;  /* 0x000002c19800780c */ /* 0x040fe20003fc6270 */
[-C--:B-1----:R-:W-:Y:S01]  /*9f50*/  FFMA.FTZ R3, R27, -R44.reuse, R188 ;  /* 0x8000002c1b037223 */ /* 0x082fe200000100bc */
[C---:B------:R-:W-:Y:S01]  /*9f60*/  ISETP.GE.AND P0, PT, R152.reuse, 0x301, PT ;  /* 0x000003019800780c */ /* 0x040fe20003f06270 */
[----:B---3--:R-:W-:Y:S01]  /*9f70*/  FMUL.FTZ R2, R163, R44 ;  /* 0x0000002ca3027220 */ /* 0x008fe20000410000 */
[----:B------:R-:W0:Y:S01]  /*9f80*/  LDS R7, [R7+0x1350] ;  /* 0x0013500007077984 */ /* 0x000e220000000800 */
[C---:B------:R-:W-:Y:S02]  /*9f90*/  ISETP.GE.AND P2, PT, R152.reuse, 0x341, PT ;  /* 0x000003419800780c */ /* 0x040fe40003f46270 */
[C---:B------:R-:W-:Y:S02]  /*9fa0*/  ISETP.GE.AND P3, PT, R152.reuse, 0x381, PT ;  /* 0x000003819800780c */ /* 0x040fe40003f66270 */
[----:B------:R-:W-:-:S04]  /*9fb0*/  ISETP.GE.AND P4, PT, R152, 0x3c1, PT ;  /* 0x000003c19800780c */ /* 0x000fc80003f86270 */
[----:B------:R-:W-:Y:S09]  /*9fc0*/  @!P6 BRA `(.L_x_4008) ;  /* 0x000000000004e947 */ /* 0x000ff20003800000 */
[----:B0-----:R1:W-:Y:S02]  /*9fd0*/  REDG.E.ADD.F32.FTZ.RN.STRONG.GPU desc[UR28][R4.64+0xb00], R7 ;  /* 0x000b0007040079a6 */ /* 0x0013e4000c12f31c */
.L_x_4008:
[----:B------:R-:W-:Y:S05]  /*9fe0*/  BSYNC.RECONVERGENT B0 ;  /* 0x0000000000007941 */ /* 0x000fea0003800200 */
.L_x_4007:
[-C--:B------:R-:W-:Y:S01]  /*9ff0*/  FFMA.FTZ R190, R149, -R42.reuse, R190 ;  /* 0x8000002a95be7223 */ /* 0x080fe200000100be */
[----:B01----:R-:W-:Y:S01]  /*a000*/  FMUL.FTZ R7, R161, R42 ;  /* 0x0000002aa1077220 */ /* 0x003fe20000410000 */
[----:B------:R-:W-:Y:S01]  /*a010*/  FFMA.FTZ R152, R2, R3, RZ ;  /* 0x0000000302987223 */ /* 0x000fe200000100ff */
[-C--:B------:R-:W-:Y:S01]  /*a020*/  FFMA.FTZ R221, R144, -R41.reuse, R221 ;  /* 0x8000002990dd7223 */ /* 0x080fe200000100dd */
[----:B------:R-:W-:Y:S01]  /*a030*/  FMUL.FTZ R150, R159, R41 ;  /* 0x000000299f967220 */ /* 0x000fe20000410000 */
[----:B------:R-:W-:Y:S01]  /*a040*/  FFMA.FTZ R192, R143, -R40, R192 ;  /* 0x800000288fc07223 */ /* 0x000fe200000100c0 */
[----:B--2---:R-:W-:Y:S01]  /*a050*/  FFMA.FTZ R157, R7, R190, R152 ;  /* 0x000000be079d7223 */ /* 0x004fe20000010098 */
[----:B------:R-:W-:Y:S01]  /*a060*/  FMUL.FTZ R155, R183, R40 ;  /* 0x00000028b79b7220 */ /* 0x000fe20000410000 */
[-C--:B------:R-:W-:Y:S01]  /*a070*/  FFMA.FTZ R223, R138, -R39.reuse, R223 ;  /* 0x800000278adf7223 */ /* 0x080fe200000100df */
[----:B------:R-:W-:Y:S01]  /*a080*/  FMUL.FTZ R152, R167, R39 ;  /* 0x00000027a7987220 */ /* 0x000fe20000410000 */
[----:B------:R-:W-:Y:S01]  /*a090*/  FFMA.FTZ R154, R150, R221, R157 ;  /* 0x000000dd969a7223 */ /* 0x000fe2000001009d */
[----:B------:R-:W-:Y:S01]  /*a0a0*/  IADD3 R157, PT, PT, R96, 0x300, RZ ;  /* 0x00000300609d7810 */ /* 0x000fe20007ffe0ff */
[----:B------:R-:W-:Y:S01]  /*a0b0*/  FFMA.FTZ R194, R137, -R38, R194 ;  /* 0x8000002689c27223 */ /* 0x000fe200000100c2 */
[----:B------:R-:W-:Y:S01]  /*a0c0*/  FFMA.FTZ R225, R132, -R37, R225 ;  /* 0x8000002584e17223 */ /* 0x000fe200000100e1 */
[----:B----4-:R-:W-:Y:S01]  /*a0d0*/  FFMA.FTZ R169, R155, R192, R154 ;  /* 0x000000c09ba97223 */ /* 0x010fe2000001009a */
[----:B------:R-:W-:Y:S01]  /*a0e0*/  LEA.HI R154, R157, R96, RZ, 0x1b ;  /* 0x000000609d9a7211 */ /* 0x000fe200078fd8ff */
[----:B------:R-:W-:Y:S01]  /*a0f0*/  FMUL.FTZ R157, R181, R38 ;  /* 0x00000026b59d7220 */ /* 0x000fe20000410000 */
[----:B------:R-:W-:Y:S01]  /*a100*/  IADD3 R187, PT, PT, R96, 0x340, RZ ;  /* 0x0000034060bb7810 */ /* 0x000fe20007ffe0ff */
        /* <DEDUP_REMOVED lines=13> */
.L_x_4010:
[----:B------:R-:W-:Y:S05]  /*a1e0*/  BSYNC.RECONVERGENT B0 ;  /* 0x0000000000007941 */ /* 0x000fea0003800200 */
.L_x_4009:
[----:B------:R-:W3:Y:S01]  /*a1f0*/  LDS R189, [R189+0x1550] ;  /* 0x00155000bdbd7984 */ /* 0x000ee20000000800 */
[----:B------:R-:W-:Y:S01]  /*a200*/  BSSY.RECONVERGENT B0, `(.L_x_4011) ;  /* 0x0000006000007945 */ /* 0x000fe20003800200 */
[-C--:B------:R-:W-:Y:S01]  /*a210*/  FFMA.FTZ R227, R124, -R35.reuse, R227 ;  /* 0x800000237ce37223 */ /* 0x080fe200000100e3 */
[----:B------:R-:W-:Y:S01]  /*a220*/  FMUL.FTZ R156, R177, R35 ;  /* 0x00000023b19c7220 */ /* 0x000fe20000410000 */
[----:B-12---:R-:W-:Y:S01]  /*a230*/  FFMA.FTZ R169, R187, R196, R158 ;  /* 0x000000c4bba97223 */ /* 0x006fe2000001009e */
[----:B------:R-:W-:Y:S06]  /*a240*/  @!P2 BRA `(.L_x_4012) ;  /* 0x000000000004a947 */ /* 0x000fec0003800000 */
[----:B---3--:R1:W-:Y:S02]  /*a250*/  REDG.E.ADD.F32.FTZ.RN.STRONG.GPU desc[UR28][R4.64+0xd00], R189 ;  /* 0x000d00bd040079a6 */ /* 0x0083e4000c12f31c */
.L_x_4012:
[----:B------:R-:W-:Y:S05]  /*a260*/  BSYNC.RECONVERGENT B0 ;  /* 0x0000000000007941 */ /* 0x000fea0003800200 */
.L_x_4011:
[----:B-1-3--:R-:W-:Y:S01]  /*a270*/  IADD3 R189, PT, PT, R96, 0x380, RZ ;  /* 0x0000038060bd7810 */ /* 0x00afe20007ffe0ff */
[-C--:B------:R-:W-:Y:S01]  /*a280*/  FFMA.FTZ R198, R127, -R34.reuse, R198 ;  /* 0x800000227fc67223 */ /* 0x080fe200000100c6 */
[----:B------:R-:W-:Y:S01]  /*a290*/  FMUL.FTZ R158, R175, R34 ;  /* 0x00000022af9e7220 */ /* 0x000fe20000410000 */
[----:B------:R-:W-:Y:S01]  /*a2a0*/  FFMA.FTZ R169, R156, R227, R169 ;  /* 0x000000e39ca97223 */ /* 0x000fe200000100a9 */
[----:B------:R-:W-:Y:S01]  /*a2b0*/  LEA.HI R189, R189, R96, RZ, 0x1b ;  /* 0x00000060bdbd7211 */ /* 0x000fe200078fd8ff */
[-C--:B------:R-:W-:Y:S01]  /*a2c0*/  FFMA.FTZ R229, R122, -R33.reuse, R229 ;  /* 0x800000217ae57223 */ /* 0x080fe200000100e5 */
[----:B0-----:R-:W-:Y:S01]  /*a2d0*/  FMUL.FTZ R160, R173, R33 ;  /* 0x00000021ada07220 */ /* 0x001fe20000410000 */
        /* <DEDUP_REMOVED lines=24> */
.L_x_4014:
[----:B------:R-:W-:Y:S05]  /*a460*/  BSYNC.RECONVERGENT B0 ;  /* 0x0000000000007941 */ /* 0x000fea0003800200 */
.L_x_4013:
[----:B01----:R0:W1:Y:S01]  /*a470*/  LDS R189, [R191+0x1750] ;  /* 0x00175000bfbd7984 */ /* 0x0030620000000800 */
[----:B------:R-:W-:Y:S01]  /*a480*/  BSSY.RECONVERGENT B0, `(.L_x_4015) ;  /* 0x0000004000007945 */ /* 0x000fe20003800200 */
[----:B------:R-:W-:-:S03]  /*a490*/  FFMA.FTZ R169, R170, R204, R169 ;  /* 0x000000ccaaa97223 */ /* 0x000fc600000100a9 */
[----:B------:R-:W-:Y:S05]  /*a4a0*/  @!P4 BRA `(.L_x_4016) ;  /* 0x000000000004c947 */ /* 0x000fea0003800000 */
[----:B-1----:R2:W-:Y:S02]  /*a4b0*/  REDG.E.ADD.F32.FTZ.RN.STRONG.GPU desc[UR28][R4.64+0xf00], R189 ;  /* 0x000f00bd040079a6 */ /* 0x0025e4000c12f31c */
.L_x_4016:
[----:B------:R-:W-:Y:S05]  /*a4c0*/  BSYNC.RECONVERGENT B0 ;  /* 0x0000000000007941 */ /* 0x000fea0003800200 */
.L_x_4015:
[----:B--2---:R-:W2:Y:S01]  /*a4d0*/  SHFL.DOWN PT, R4, R169, 0x1, 0x1f ;  /* 0x08201f00a9047f89 */ /* 0x004ea200000e0000 */
[----:B------:R-:W-:Y:S01]  /*a4e0*/  ISETP.GT.AND P0, PT, R76, 0x1e, PT ;  /* 0x0000001e4c00780c */ /* 0x000fe20003f04270 */
[----:B------:R-:W-:Y:S01]  /*a4f0*/  FADD.FTZ R107, R164, R107 ;  /* 0x0000006ba46b7221 */ /* 0x000fe20000010000 */
[----:B------:R-:W-:Y:S01]  /*a500*/  FADD.FTZ R111, R156, R111 ;  /* 0x0000006f9c6f7221 */ /* 0x000fe20000010000 */
[----:B------:R-:W3:Y:S01]  /*a510*/  SHFL.DOWN PT, R5, R6, 0x1, 0x1f ;  /* 0x08201f0006057f89 */ /* 0x000ee200000e0000 */
[----:B------:R-:W-:Y:S01]  /*a520*/  FADD.FTZ R114, R155, R114 ;  /* 0x000000729b727221 */ /* 0x000fe20000010000 */
[----:B------:R-:W-:Y:S01]  /*a530*/  FMUL.FTZ R155, R148, R183 ;  /* 0x000000b7949b7220 */ /* 0x000fe20000410000 */
[----:B------:R-:W-:Y:S01]  /*a540*/  FADD.FTZ R115, R152, R115 ;  /* 0x0000007398737221 */ /* 0x000fe20000010000 */
[----:B------:R-:W-:Y:S01]  /*a550*/  FMUL.FTZ R152, R148, R159 ;  /* 0x0000009f94987220 */ /* 0x000fe20000410000 */
[----:B------:R-:W-:Y:S01]  /*a560*/  FADD.FTZ R113, R154, R113 ;  /* 0x000000719a717221 */ /* 0x000fe20000010000 */
[----:B------:R-:W-:Y:S01]  /*a570*/  FMUL.FTZ R192, R192, R155 ;  /* 0x0000009bc0c07220 */ /* 0x000fe20000410000 */
[----:B------:R-:W-:Y:S01]  /*a580*/  FMUL.FTZ R155, R148, R161 ;  /* 0x000000a1949b7220 */ /* 0x000fe20000410000 */
[----:B------:R-:W-:Y:S01]  /*a590*/  FMUL.FTZ R221, R221, R152 ;  /* 0x00000098dddd7220 */ /* 0x000fe20000410000 */
[----:B------:R-:W-:Y:S01]  /*a5a0*/  BSSY.RECONVERGENT B0, `(.L_x_4017) ;  /* 0x0000071000007945 */ /* 0x000fe20003800200 */
        /* <DEDUP_REMOVED lines=9> */
[----:B------:R-:W-:Y:S01]  /*a640*/  FADD.FTZ R108, R158, R108 ;  /* 0x0000006c9e6c7221 */ /* 0x000fe20000010000 */
[----:B--2---:R-:W-:Y:S01]  /*a650*/  @!P0 FADD.FTZ R169, R169, R4 ;  /* 0x00000004a9a98221 */ /* 0x004fe20000010000 */
[----:B------:R-:W-:Y:S01]  /*a660*/  FADD.FTZ R110, R187, R110 ;  /* 0x0000006ebb6e7221 */ /* 0x000fe20000010000 */
        /* <DEDUP_REMOVED lines=10> */
[----:B------:R-:W-:-:S07]  /*a710*/  FADD.FTZ R126, R161, R126 ;  /* 0x0000007ea17e7221 */ /* 0x000fce0000010000 */
[----:B--2---:R-:W-:Y:S01]  /*a720*/  @!P0 FADD.FTZ R169, R169, R4 ;  /* 0x00000004a9a98221 */ /* 0x004fe20000010000 */
[----:B------:R-:W-:Y:S01]  /*a730*/  FMUL.FTZ R4, R148, R193 ;  /* 0x000000c194047220 */ /* 0x000fe20000410000 */
[----:B---3--:R-:W-:-:S03]  /*a740*/  @!P0 FADD.FTZ R6, R6, R5 ;  /* 0x0000000506068221 */ /* 0x008fc60000010000 */
[----:B------:R-:W2:Y:S01]  /*a750*/  SHFL.DOWN PT, R172, R169, 0x4, 0x1f ;  /* 0x08801f00a9ac7f89 */ /* 0x000ea200000e0000 */
[----:B------:R-:W-:Y:S01]  /*a760*/  ISETP.GT.AND P0, PT, R76, 0x1b, PT ;  /* 0x0000001b4c00780c */ /* 0x000fe20003f04270 */
[C---:B------:R-:W-:Y:S01]  /*a770*/  FMUL.FTZ R5, R148.reuse, R185 ;  /* 0x000000b994057220 */ /* 0x040fe20000410000 */
[----:B------:R-:W-:Y:S01]  /*a780*/  FMUL.FTZ R233, R233, R4 ;  /* 0x00000004e9e97220 */ /* 0x000fe20000410000 */
[----:B-1----:R-:W1:Y:S01]  /*a790*/  SHFL.DOWN PT, R189, R6, 0x4, 0x1f ;  /* 0x08801f0006bd7f89 */ /* 0x002e6200000e0000 */
[----:B------:R-:W-:Y:S01]  /*a7a0*/  FMUL.FTZ R4, R148, R197 ;  /* 0x000000c594047220 */ /* 0x000fe20000410000 */
[----:B------:R-:W-:Y:S01]  /*a7b0*/  FMUL.FTZ R204, R204, R5 ;  /* 0x00000005cccc7220 */ /* 0x000fe20000410000 */
[----:B------:R-:W-:Y:S01]  /*a7c0*/  FMUL.FTZ R5, R148, R195 ;  /* 0x000000c394057220 */ /* 0x000fe20000410000 */
[----:B------:R-:W-:Y:S01]  /*a7d0*/  FFMA.FTZ R233, R118, R193, R233 ;  /* 0x000000c176e97223 */ /* 0x000fe200000100e9 */
[----:B------:R-:W-:Y:S01]  /*a7e0*/  FMUL.FTZ R231, R231, R4 ;  /* 0x00000004e7e77220 */ /* 0x000fe20000410000 */
[----:B------:R-:W-:Y:S01]  /*a7f0*/  FFMA.FTZ R204, R121, R185, R204 ;  /* 0x000000b979cc7223 */ /* 0x000fe200000100cc */
        /* <DEDUP_REMOVED lines=13> */
[----:B--2---:R-:W-:Y:S01]  /*a8d0*/  @!P0 FADD.FTZ R169, R169, R172 ;  /* 0x000000aca9a98221 */ /* 0x004fe20000010000 */
[----:B------:R-:W-:Y:S01]  /*a8e0*/  FMUL.FTZ R198, R198, R5 ;  /* 0x00000005c6c67220 */ /* 0x000fe20000410000 */
[----:B------:R-:W-:Y:S01]  /*a8f0*/  FMUL.FTZ R5, R148, R179 ;  /* 0x000000b394057220 */ /* 0x000fe20000410000 */
[----:B------:R-:W-:Y:S01]  /*a900*/  FMUL.FTZ R225, R225, R4 ;  /* 0x00000004e1e17220 */ /* 0x000fe20000410000 */
[----:B-1----:R-:W-:Y:S01]  /*a910*/  @!P0 FADD.FTZ R6, R6, R189 ;  /* 0x000000bd06068221 */ /* 0x002fe20000010000 */
[----:B------:R-:W1:Y:S01]  /*a920*/  SHFL.DOWN PT, R164, R169, 0x8, 0x1f ;  /* 0x09001f00a9a47f89 */ /* 0x000e6200000e0000 */
        /* <DEDUP_REMOVED lines=30> */
[----:B------:R-:W-:Y:S01]  /*ab10*/  FADD.FTZ R135, R194, R135 ;  /* 0x00000087c2877221 */ /* 0x000fe20000010000 */
[----:B------:R-:W-:Y:S01]  /*ab20*/  FADD.FTZ R130, R223, R130 ;  /* 0x00000082df827221 */ /* 0x000fe20000010000 */
[----:B------:R-:W2:Y:S01]  /*ab30*/  SHFL.DOWN PT, R171, R6, 0x10, 0x1f ;  /* 0x0a001f0006ab7f89 */ /* 0x000ea200000e0000 */
[----:B------:R-:W-:-:S09]  /*ab40*/  FADD.FTZ R129, R148, R129 ;  /* 0x0000008194817221 */ /* 0x000fd20000010000 */
[----:B------:R-:W-:-:S04]  /*ab50*/  @!P0 SHF.R.U32.HI R4, RZ, 0x2, R96 ;  /* 0x00000002ff048819 */ /* 0x000fc80000011660 */
[----:B------:R-:W-:Y:S01]  /*ab60*/  @!P0 LOP3.LUT R154, R4, 0xf8, RZ, 0xc0, !PT ;  /* 0x000000f8049a8812 */ /* 0x000fe200078ec0ff */
[----:B-1----:R-:W-:Y:S01]  /*ab70*/  FADD.FTZ R4, R169, R156 ;  /* 0x0000009ca9047221 */ /* 0x002fe20000010000 */
[----:B--2---:R-:W-:-:S05]  /*ab80*/  FADD.FTZ R5, R6, R171 ;  /* 0x000000ab06057221 */ /* 0x004fca0000010000 */
[----:B------:R1:W-:Y:S01]  /*ab90*/  @!P0 STS.64 [R154+UR26+0x18d8], R4 ;  /* 0x0018d8049a008988 */ /* 0x0003e20008000a1a */
[----:B------:R-:W-:Y:S06]  /*aba0*/  BAR.SYNC.DEFER_BLOCKING 0x0 ;  /* 0x0000000000007b1d */ /* 0x000fec0000010000 */
[----:B------:R-:W-:Y:S05]  /*abb0*/  @P5 BRA `(.L_x_4018) ;  /* 0x00000000003c5947 */ /* 0x000fea0003800000 */
[----:B------:R-:W-:Y:S01]  /*abc0*/  UISETP.NE.AND UP0, UPT, UR16, UR35, UPT ;  /* 0x000000231000728c */ /* 0x000fe2000bf05270 */
[----:B------:R-:W2:Y:S01]  /*abd0*/  LDS.64 R2, [UR26+0x18e0] ;  /* 0x0018e01aff027984 */ /* 0x000ea20008000a00 */
[----:B------:R-:W-:Y:S01]  /*abe0*/  ULEA UR32, UR6, UR26, 0x2 ;  /* 0x0000001a06207291 */ /* 0x000fe2000f8e10ff */
[----:B------:R-:W-:-:S03]  /*abf0*/  ISETP.GT.AND P0, PT, R76, 0xf, PT ;  /* 0x0000000f4c00780c */ /* 0x000fc60003f04270 */
[----:B------:R-:W-:Y:S02]  /*ac00*/  PLOP3.LUT P2, PT, PT, PT, UP0, 0x80, 0x8 ;  /* 0x000000000008781c */ /* 0x000fe40003f4f008 */
[----:B------:R-:W-:Y:S02]  /*ac10*/  FSEL R6, R6, R5, P0 ;  /* 0x0000000506067208 */ /* 0x000fe40000000000 */
[----:B------:R-:W-:-:S09]  /*ac20*/  FSEL R169, R169, R4, P0 ;  /* 0x00000004a9a97208 */ /* 0x000fd20000000000 */
[----:B------:R-:W3:Y:S04]  /*ac30*/  @P2 LDS R148, [UR32+0x3210] ;  /* 0x00321020ff942984 */ /* 0x000ee80008000800 */
[----:B------:R-:W4:Y:S01]  /*ac40*/  @P2 LDS R7, [UR32+0x2e10] ;  /* 0x002e1020ff072984 */ /* 0x000f220008000800 */
[----:B--2---:R-:W-:Y:S01]  /*ac50*/  FADD.FTZ R3, R3, R6 ;  /* 0x0000000603037221 */ /* 0x004fe20000010000 */
[----:B------:R-:W-:-:S03]  /*ac60*/  FADD.FTZ R2, R2, R169 ;  /* 0x000000a902027221 */ /* 0x000fc60000010000 */
[----:B---3--:R-:W-:Y:S01]  /*ac70*/  @P2 FADD.FTZ R3, R3, R148 ;  /* 0x0000009403032221 */ /* 0x008fe20000010000 */
[----:B----4-:R-:W-:-:S04]  /*ac80*/  @P2 FADD.FTZ R2, R2, R7 ;  /* 0x0000000702022221 */ /* 0x010fc80000010000 */
[----:B------:R2:W-:Y:S04]  /*ac90*/  STS [UR32+0x3210], R3 ;  /* 0x00321003ff007988 */ /* 0x0005e80008000820 */
[----:B------:R2:W-:Y:S02]  /*aca0*/  STS [UR32+0x2e10], R2 ;  /* 0x002e1002ff007988 */ /* 0x0005e40008000820 */
.L_x_4018:
[----:B------:R-:W-:Y:S05]  /*acb0*/  BSYNC.RECONVERGENT B0 ;  /* 0x0000000000007941 */ /* 0x000fea0003800200 */
.L_x_4017:
[----:B------:R-:W-:-:S04]  /*acc0*/  UIADD3 UR6, UPT, UPT, UR6, 0x1, URZ ;  /* 0x0000000106067890 */ /* 0x000fc8000fffe0ff */
[----:B------:R-:W-:-:S09]  /*acd0*/  UISETP.GE.AND UP0, UPT, UR6, UR48, UPT ;  /* 0x000000300600728c */ /* 0x000fd2000bf06270 */
[----:B------:R-:W-:Y:S05]  /*ace0*/  BRA.U !UP0, `(.L_x_4019) ;  /* 0xffffffc508bc7547 */ /* 0x000fea000b83ffff */
.L_x_3974:
[----:B------:R-:W-:Y:S01]  /*acf0*/  BAR.SYNC.DEFER_BLOCKING 0x0 ;  /* 0x0000000000007b1d */ /* 0x000fe20000010000 */
[----:B------:R-:W-:Y:S01]  /*ad00*/  UIADD3 UR27, UPT, UPT, -UR25, UR27, URZ ;  /* 0x0000001b191b7290 */ /* 0x000fe2000fffe1ff */
[----:B------:R-:W-:Y:S02]  /*ad10*/  PRMT R0, RZ, 0x7610, R0 ;  /* 0x00007610ff007816 */ /* 0x000fe40000000000 */
[----:B--2---:R-:W-:Y:S02]  /*ad20*/  PRMT R3, RZ, 0x7610, R3 ;  /* 0x00007610ff037816 */ /* 0x004fe40000000003 */
[----:B------:R-:W-:Y:S01]  /*ad30*/  PRMT R2, RZ, 0x7610, R2 ;  /* 0x00007610ff027816 */ /* 0x000fe20000000002 */
[----:B------:R-:W2:Y:S01]  /*ad40*/  LDCU.64 UR10, c[0x0][0x4f8] ;  /* 0x00009f00ff0a77ac */ /* 0x000ea20008000a00 */
[----:B------:R-:W-:Y:S02]  /*ad50*/  ISETP.GE.AND P1, PT, R94, UR27, PT ;  /* 0x0000001b5e007c0c */ /* 0x000fe4000bf26270 */
[----:B------:R-:W-:Y:S01]  /*ad60*/  ISETP.GE.AND P2, PT, R91, UR27, PT ;  /* 0x0000001b5b007c0c */ /* 0x000fe2000bf46270 */
[----:B------:R-:W3:Y:S01]  /*ad70*/  LDCU.64 UR32, c[0x0][0x500] ;  /* 0x0000a000ff2077ac */ /* 0x000ee20008000a00 */
[----:B------:R-:W-:-:S02]  /*ad80*/  ISETP.GE.AND P3, PT, R90, UR27, PT ;  /* 0x0000001b5a007c0c */ /* 0x000fc4000bf66270 */
[----:B------:R-:W-:Y:S02]  /*ad90*/  ISETP.GE.AND P4, PT, R89, UR27, PT ;  /* 0x0000001b59007c0c */ /* 0x000fe4000bf86270 */
[----:B-1----:R-:W-:Y:S02]  /*ada0*/  PRMT R5, RZ, 0x7610, R5 ;  /* 0x00007610ff057816 */ /* 0x002fe40000000005 */
[----:B------:R-:W-:Y:S02]  /*adb0*/  ISETP.GE.AND P6, PT, R88, UR27, PT ;  /* 0x0000001b58007c0c */ /* 0x000fe4000bfc6270 */
[----:B------:R-:W-:Y:S02]  /*adc0*/  ISETP.GE.AND P0, PT, R87, UR27, PT ;  /* 0x0000001b57007c0c */ /* 0x000fe4000bf06270 */
[----:B------:R-:W-:Y:S01]  /*add0*/  PRMT R4, RZ, 0x7610, R4 ;  /* 0x00007610ff047816 */ /* 0x000fe20000000004 */
[----:B------:R-:W4:Y:S01]  /*ade0*/  @!P1 LDG.E.U16 R0, desc[UR28][R8.64] ;  /* 0x0000001c08009981 */ /* 0x000f22000c1e1500 */
[----:B------:R-:W-:-:S02]  /*adf0*/  ISETP.GE.AND P1, PT, R86, UR27, PT ;  /* 0x0000001b56007c0c */ /* 0x000fc4000bf26270 */
[----:B------:R-:W-:Y:S01]  /*ae00*/  PRMT R7, RZ, 0x7610, R7 ;  /* 0x00007610ff077816 */ /* 0x000fe20000000007 */
[----:B------:R-:W5:Y:S01]  /*ae10*/  @!P2 LDG.E.U16 R3, desc[UR28][R8.64+0x40] ;  /* 0x0000401c0803a981 */ /* 0x000f62000c1e1500 */
[----:B------:R-:W-:Y:S02]  /*ae20*/  ISETP.GE.AND P2, PT, R85, UR27, PT ;  /* 0x0000001b55007c0c */ /* 0x000fe4000bf46270 */
[----:B------:R-:W-:Y:S01]  /*ae30*/  PRMT R6, RZ, 0x7610, R6 ;  /* 0x00007610ff067816 */ /* 0x000fe20000000006 */
[----:B------:R-:W2:Y:S01]  /*ae40*/  @!P3 LDG.E.U16 R2, desc[UR28][R8.64+0x80] ;  /* 0x0000801c0802b981 */ /* 0x000ea2000c1e1500 */
[----:B------:R-:W-:Y:S02]  /*ae50*/  ISETP.GE.AND P3, PT, R84, UR27, PT ;  /* 0x0000001b54007c0c */ /* 0x000fe4000bf66270 */
[----:B------:R-:W-:Y:S01]  /*ae60*/  PRMT R11, RZ, 0x7610, R11 ;  /* 0x00007610ff0b7816 */ /* 0x000fe2000000000b */
[----:B------:R-:W3:Y:S01]  /*ae70*/  @!P4 LDG.E.U16 R5, desc[UR28][R8.64+0xc0] ;  /* 0x0000c01c0805c981 */ /* 0x000ee2000c1e1500 */
[----:B------:R-:W-:-:S02]  /*ae80*/  ISETP.GE.AND P4, PT, R83, UR27, PT ;  /* 0x0000001b53007c0c */ /* 0x000fc4000bf86270 */
[----:B------:R-:W-:Y:S01]  /*ae90*/  PRMT R10, RZ, 0x7610, R10 ;  /* 0x00007610ff0a7816 */ /* 0x000fe2000000000a */
[----:B------:R-:W3:Y:S01]  /*aea0*/  @!P6 LDG.E.U16 R4, desc[UR28][R8.64+0x100] ;  /* 0x0001001c0804e981 */ /* 0x000ee2000c1e1500 */
[----:B------:R-:W-:Y:S02]  /*aeb0*/  PRMT R13, RZ, 0x7610, R13 ;  /* 0x00007610ff0d7816 */ /* 0x000fe4000000000d */
        /* <DEDUP_REMOVED lines=10> */
[----:B------:R-:W-:Y:S02]  /*af60*/  ISETP.GE.AND P4, PT, R77, UR27, PT ;  /* 0x0000001b4d007c0c */ /* 0x000fe4000bf86270 */
        /* <DEDUP_REMOVED lines=11> */
[----:B------:R-:W-:-:S02]  /*b020*/  F2FP.F16.F32.PACK_AB R116, R116, R119 ;  /* 0x000000777474723e */ /* 0x000fc400000000ff */
[----:B------:R-:W-:Y:S02]  /*b030*/  F2FP.F16.F32.PACK_AB R114, R114, R117 ;  /* 0x000000757272723e */ /* 0x000fe400000000ff */
[----:B------:R-:W-:Y:S02]  /*b040*/  PRMT R29, R116, 0x7632, R29 ;  /* 0x00007632741d7816 */ /* 0x000fe4000000001d */
[----:B------:R-:W-:Y:S02]  /*b050*/  F2FP.F16.F32.PACK_AB R112, R112, R115 ;  /* 0x000000737070723e */ /* 0x000fe400000000ff */
[----:B------:R-:W-:Y:S02]  /*b060*/  PRMT R28, R114, 0x7632, R28 ;  /* 0x00007632721c7816 */ /* 0x000fe4000000001c */
[----:B------:R-:W-:Y:S02]  /*b070*/  F2FP.F16.F32.PACK_AB R110, R110, R113 ;  /* 0x000000716e6e723e */ /* 0x000fe400000000ff */
[----:B------:R-:W-:-:S02]  /*b080*/  PRMT R27, R112, 0x7632, R27 ;  /* 0x00007632701b7816 */ /* 0x000fc4000000001b */
[----:B------:R-:W-:Y:S01]  /*b090*/  F2FP.F16.F32.PACK_AB R108, R108, R111 ;  /* 0x0000006f6c6c723e */ /* 0x000fe200000000ff */
[----:B----4-:R-:W-:Y:S04]  /*b0a0*/  STS.U16 [R75], R0 ;  /* 0x000000004b007388 */ /* 0x010fe80000000400 */
[----:B-----5:R-:W-:Y:S04]  /*b0b0*/  STS.U16 [R74+0x40], R3 ;  /* 0x000040034a007388 */ /* 0x020fe80000000400 */
[----:B--2---:R-:W-:Y:S04]  /*b0c0*/  STS.U16 [R73+0x80], R2 ;  /* 0x0000800249007388 */ /* 0x004fe80000000400 */
        /* <DEDUP_REMOVED lines=18> */
[----:B-1----:R-:W-:-:S03]  /*b1f0*/  HADD2.F32 R5, -RZ, R0.H0_H0 ;  /* 0x20000000ff057230 */ /* 0x002fc60000004100 */
[----:B------:R-:W1:Y:S02]  /*b200*/  LDS.U16 R0, [R55+0x8] ;  /* 0x0000080037007984 */ /* 0x000e640000000400 */
[--C-:B------:R-:W-:Y:S01]  /*b210*/  FADD.FTZ R6, R5, R100.reuse ;  /* 0x0000006405067221 */ /* 0x100fe20000010000 */
[----:B--2---:R-:W-:Y:S02]  /*b220*/  HADD2.F32 R5, -RZ, R2.H0_H0 ;  /* 0x20000002ff057230 */ /* 0x004fe40000004100 */
[----:B---3--:R-:W-:Y:S01]  /*b230*/  HADD2.F32 R3, -RZ, R3.H0_H0 ;  /* 0x20000003ff037230 */ /* 0x008fe20000004100 */
[----:B------:R-:W2:Y:S02]  /*b240*/  LDS.U16 R2, [R54+0xa] ;  /* 0x00000a0036027984 */ /* 0x000ea40000000400 */
[--C-:B------:R-:W-:Y:S02]  /*b250*/  FADD.FTZ R5, R5, R100.reuse ;  /* 0x0000006405057221 */ /* 0x100fe40000010000 */
[----:B------:R-:W-:Y:S01]  /*b260*/  FADD.FTZ R9, R3, R100 ;  /* 0x0000006403097221 */ /* 0x000fe20000010000 */
[----:B----4-:R-:W-:Y:S01]  /*b270*/  HADD2.F32 R3, -RZ, R4.H0_H0 ;  /* 0x20000004ff037230 */ /* 0x010fe20000004100 */
[----:B------:R-:W-:Y:S01]  /*b280*/  FSETP.GTU.FTZ.AND P4, PT, R6, 20, PT ;  /* 0x41a000000600780b */ /* 0x000fe20003f9c000 */
[----:B------:R-:W-:Y:S01]  /*b290*/  LDS.U16 R4, [R52+0xe] ;  /* 0x00000e0034047984 */ /* 0x000fe20000000400 */
[----:B------:R-:W-:-:S02]  /*b2a0*/  FSETP.GTU.FTZ.AND P6, PT, R5, 20, PT ;  /* 0x41a000000500780b */ /* 0x000fc40003fdc000 */
[----:B------:R-:W-:Y:S02]  /*b2b0*/  FADD.FTZ R10, R3, R100 ;  /* 0x00000064030a7221 */ /* 0x000fe40000010000 */
[----:B------:R-:W3:Y:S01]  /*b2c0*/  LDS.U16 R3, [R53+0xc] ;  /* 0x00000c0035037984 */ /* 0x000ee20000000400 */
[----:B------:R-:W-:-:S06]  /*b2d0*/  FSETP.GTU.FTZ.AND P0, PT, R9, 20, PT ;  /* 0x41a000000900780b */ /* 0x000fcc0003f1c000 */
[----:B------:R-:W-:Y:S02]  /*b2e0*/  @!P4 FMUL.FTZ R6, R6, -1.4426950216293334961 ;  /* 0xbfb8aa3b0606c820 */ /* 0x000fe40000410000 */
[----:B------:R-:W-:Y:S02]  /*b2f0*/  @!P6 FMUL.FTZ R8, R5, -1.4426950216293334961 ;  /* 0xbfb8aa3b0508e820 */ /* 0x000fe40000410000 */
[----:B------:R-:W4:Y:S01]  /*b300*/  LDS.U16 R5, [R51+0x10] ;  /* 0x0000100033057984 */ /* 0x000f220000000400 */
[----:B------:R5:W0:Y:S02]  /*b310*/  @!P4 MUFU.EX2 R7, R6 ;  /* 0x000000060007c308 */ /* 0x000a240000000800 */
[----:B------:R-:W-:Y:S01]  /*b320*/  @!P0 FMUL.FTZ R9, R9, -1.4426950216293334961 ;  /* 0xbfb8aa3b09098820 */ /* 0x000fe20000410000 */
[----:B------:R-:W-:-:S05]  /*b330*/  FSETP.GTU.FTZ.AND P1, PT, R10, 20, PT ;  /* 0x41a000000a00780b */ /* 0x000fca0003f3c000 */
[----:B------:R-:W3:Y:S01]  /*b340*/  @!P6 MUFU.EX2 R8, R8 ;  /* 0x000000080008e308 */ /* 0x000ee20000000800 */
[----:B-----5:R-:W5:Y:S01]  /*b350*/  LDS.U16 R6, [R50+0x12] ;  /* 0x0000120032067984 */ /* 0x020f620000000400 */
[----:B-1----:R-:W-:-:S06]  /*b360*/  HADD2.F32 R11, -RZ, R0.H0_H0 ;  /* 0x20000000ff0b7230 */ /* 0x002fcc0000004100 */
[----:B------:R-:W1:Y:S01]  /*b370*/  @!P0 MUFU.EX2 R9, R9 ;  /* 0x0000000900098308 */ /* 0x000e620000000800 */
[--C-:B------:R-:W-:Y:S01]  /*b380*/  FADD.FTZ R0, R11, R100.reuse ;  /* 0x000000640b007221 */ /* 0x100fe20000010000 */
[----:B0-----:R-:W-:Y:S01]  /*b390*/  @!P4 FADD.FTZ R7, R7, 1 ;  /* 0x3f8000000707c421 */ /* 0x001fe20000010000 */
[----:B--2---:R-:W-:Y:S02]  /*b3a0*/  HADD2.F32 R11, -RZ, R2.H0_H0 ;  /* 0x20000002ff0b7230 */ /* 0x004fe40000004100 */
[----:B------:R-:W-:Y:S01]  /*b3b0*/  @!P1 FMUL.FTZ R10, R10, -1.4426950216293334961 ;  /* 0xbfb8aa3b0a0a9820 */ /* 0x000fe20000410000 */
[----:B------:R-:W-:Y:S02]  /*b3c0*/  FSETP.GTU.FTZ.AND P2, PT, R0, 20, PT ;  /* 0x41a000000000780b */ /* 0x000fe40003f5c000 */
[----:B------:R0:W2:Y:S01]  /*b3d0*/  @!P4 MUFU.RCP R12, R7 ;  /* 0x00000007000cc308 */ /* 0x0000a20000001000 */
[----:B---3--:R-:W-:Y:S01]  /*b3e0*/  @!P6 FADD.FTZ R8, R8, 1 ;  /* 0x3f8000000808e421 */ /* 0x008fe20000010000 */
[----:B------:R-:W-:Y:S01]  /*b3f0*/  FADD.FTZ R11, R11, R100 ;  /* 0x000000640b0b7221 */ /* 0x000fe20000010000 */
[----:B------:R-:W-:-:S05]  /*b400*/  HADD2.F32 R3, -RZ, R3.H0_H0 ;  /* 0x20000003ff037230 */ /* 0x000fca0000004100 */
[----:B------:R-:W3:Y:S01]  /*b410*/  @!P6 MUFU.RCP R13, R8 ;  /* 0x00000008000de308 */ /* 0x000ee20000001000 */
[----:B-1----:R-:W-:Y:S01]  /*b420*/  @!P0 FADD.FTZ R9, R9, 1 ;  /* 0x3f80000009098421 */ /* 0x002fe20000010000 */
[----:B------:R-:W-:Y:S01]  /*b430*/  FSETP.GTU.FTZ.AND P3, PT, R11, 20, PT ;  /* 0x41a000000b00780b */ /* 0x000fe20003f7c000 */
[----:B0-----:R-:W-:-:S05]  /*b440*/  FADD.FTZ R7, R3, R100 ;  /* 0x0000006403077221 */ /* 0x001fca0000010000 */
[----:B------:R-:W0:Y:S01]  /*b450*/  @!P1 MUFU.EX2 R10, R10 ;  /* 0x0000000a000a9308 */ /* 0x000e220000000800 */
[----:B------:R-:W-:Y:S02]  /*b460*/  HADD2.F32 R3, -RZ, R4.H0_H0 ;  /* 0x20000004ff037230 */ /* 0x000fe40000004100 */
[----:B------:R-:W-:-:S05]  /*b470*/  @!P2 FMUL.FTZ R0, R0, -1.4426950216293334961 ;  /* 0xbfb8aa3b0000a820 */ /* 0x000fca0000410000 */
[----:B------:R-:W1:Y:S01]  /*b480*/  @!P0 MUFU.RCP R9, R9 ;  /* 0x0000000900098308 */ /* 0x000e620000001000 */
[----:B--2---:R-:W-:Y:S01]  /*b490*/  @!P4 FMUL.FTZ R129, R129, R12 ;  /* 0x0000000c8181c220 */ /* 0x004fe20000410000 */
[--C-:B------:R-:W-:Y:S01]  /*b4a0*/  FADD.FTZ R4, R3, R100.reuse ;  /* 0x0000006403047221 */ /* 0x100fe20000010000 */
[----:B------:R-:W-:Y:S01]  /*b4b0*/  FSETP.GTU.FTZ.AND P4, PT, R7, 20, PT ;  /* 0x41a000000700780b */ /* 0x000fe20003f9c000 */
[----:B----4-:R-:W-:Y:S02]  /*b4c0*/  HADD2.F32 R5, -RZ, R5.H0_H0 ;  /* 0x20000005ff057230 */ /* 0x010fe40000004100 */
[----:B------:R-:W-:Y:S01]  /*b4d0*/  @!P3 FMUL.FTZ R2, R11, -1.4426950216293334961 ;  /* 0xbfb8aa3b0b02b820 */ /* 0x000fe20000410000 */
[----:B---3--:R-:W-:Y:S01]  /*b4e0*/  @!P6 FMUL.FTZ R126, R126, R13 ;  /* 0x0000000d7e7ee220 */ /* 0x008fe20000410000 */
[----:B------:R-:W2:Y:S01]  /*b4f0*/  @!P2 MUFU.EX2 R0, R0 ;  /* 0x000000000000a308 */ /* 0x000ea20000000800 */
[----:B------:R-:W-:Y:S01]  /*b500*/  FSETP.GTU.FTZ.AND P6, PT, R4, 20, PT ;  /* 0x41a000000400780b */ /* 0x000fe20003fdc000 */
[----:B0-----:R-:W-:Y:S01]  /*b510*/  @!P1 FADD.FTZ R10, R10, 1 ;  /* 0x3f8000000a0a9421 */ /* 0x001fe20000010000 */
[----:B------:R-:W-:Y:S01]  /*b520*/  FADD.FTZ R5, R5, R100 ;  /* 0x0000006405057221 */ /* 0x000fe20000010000 */
[----:B-----5:R-:W-:-:S04]  /*b530*/  HADD2.F32 R3, -RZ, R6.H0_H0 ;  /* 0x20000006ff037230 */ /* 0x020fc80000004100 */
[----:B------:R-:W0:Y:S01]  /*b540*/  @!P3 MUFU.EX2 R2, R2 ;  /* 0x000000020002b308 */ /* 0x000e220000000800 */
[----:B-1----:R-:W-:Y:S01]  /*b550*/  @!P0 FMUL.FTZ R128, R128, R9 ;  /* 0x0000000980808220 */ /* 0x002fe20000410000 */
[----:B------:R-:W-:Y:S01]  /*b560*/  FSETP.GTU.FTZ.AND P0, PT, R5, 20, PT ;  /* 0x41a000000500780b */ /* 0x000fe20003f1c000 */
[----:B------:R-:W-:Y:S01]  /*b570*/  FADD.FTZ R9, R3, R100 ;  /* 0x0000006403097221 */ /* 0x000fe20000010000 */
[----:B------:R-:W-:-:S04]  /*b580*/  @!P4 FMUL.FTZ R3, R7, -1.4426950216293334961 ;  /* 0xbfb8aa3b0703c820 */ /* 0x000fc80000410000 */
[----:B------:R-:W1:Y:S01]  /*b590*/  @!P1 MUFU.RCP R10, R10 ;  /* 0x0000000a000a9308 */ /* 0x000e620000001000 */
[----:B------:R-:W-:Y:S01]  /*b5a0*/  @!P6 FMUL.FTZ R7, R4, -1.4426950216293334961 ;  /* 0xbfb8aa3b0407e820 */ /* 0x000fe20000410000 */
[----:B--2---:R-:W-:Y:S02]  /*b5b0*/  @!P2 FADD.FTZ R4, R0, 1 ;  /* 0x3f8000000004a421 */ /* 0x004fe40000010000 */
[----:B------:R-:W2:Y:S04]  /*b5c0*/  LDS.U16 R0, [R49+0x14] ;  /* 0x0000140031007984 */ /* 0x000ea80000000400 */
[----:B------:R-:W3:Y:S01]  /*b5d0*/  @!P4 MUFU.EX2 R3, R3 ;  /* 0x000000030003c308 */ /* 0x000ee20000000800 */
[----:B------:R-:W-:Y:S01]  /*b5e0*/  @!P0 FMUL.FTZ R8, R5, -1.4426950216293334961 ;  /* 0xbfb8aa3b05088820 */ /* 0x000fe20000410000 */
[----:B0-----:R-:W-:-:S02]  /*b5f0*/  @!P3 FADD.FTZ R5, R2, 1 ;  /* 0x3f8000000205b421 */ /* 0x001fc40000010000 */
[----:B------:R-:W0:Y:S01]  /*b600*/  LDS.U16 R2, [R48+0x16] ;  /* 0x0000160030027984 */ /* 0x000e220000000400 */
[----:B-1----:R-:W-:Y:S01]  /*b610*/  @!P1 FMUL.FTZ R133, R133, R10 ;  /* 0x0000000a85859220 */ /* 0x002fe20000410000 */
[----:B------:R-:W-:Y:S02]  /*b620*/  FSETP.GTU.FTZ.AND P1, PT, R9, 20, PT ;  /* 0x41a000000900780b */ /* 0x000fe40003f3c000 */
[----:B------:R-:W1:Y:S01]  /*b630*/  @!P6 MUFU.EX2 R7, R7 ;  /* 0x000000070007e308 */ /* 0x000e620000000800 */
[----:B---3--:R-:W-:Y:S02]  /*b640*/  @!P4 FADD.FTZ R6, R3, 1 ;  /* 0x3f8000000306c421 */ /* 0x008fe40000010000 */
[----:B------:R-:W3:Y:S05]  /*b650*/  LDS.U16 R3, [R47+0x18] ;  /* 0x000018002f037984 */ /* 0x000eea0000000400 */
[----:B------:R4:W-:Y:S03]  /*b660*/  @!P3 MUFU.RCP R10, R5 ;  /* 0x00000005000ab308 */ /* 0x0009e60000001000 */
[----:B------:R-:W-:Y:S01]  /*b670*/  @!P1 FMUL.FTZ R9, R9, -1.4426950216293334961 ;  /* 0xbfb8aa3b09099820 */ /* 0x000fe20000410000 */
[----:B----4-:R-:W4:Y:S05]  /*b680*/  LDS.U16 R5, [R45+0x1c] ;  /* 0x00001c002d057984 */ /* 0x010f2a0000000400 */
[----:B------:R-:W5:Y:S01]  /*b690*/  @!P1 MUFU.EX2 R9, R9 ;  /* 0x0000000900099308 */ /* 0x000f620000000800 */
[----:B-1----:R-:W-:-:S07]  /*b6a0*/  @!P6 FADD.FTZ R7, R7, 1 ;  /* 0x3f8000000707e421 */ /* 0x002fce0000010000 */
[----:B------:R1:W-:Y:S08]  /*b6b0*/  @!P2 MUFU.RCP R11, R4 ;  /* 0x00000004000ba308 */ /* 0x0003f00000001000 */
[----:B------:R-:W3:Y:S01]  /*b6c0*/  @!P0 MUFU.EX2 R8, R8 ;  /* 0x0000000800088308 */ /* 0x000ee20000000800 */
[----:B-1----:R-:W1:Y:S07]  /*b6d0*/  LDS.U16 R4, [R46+0x1a] ;  /* 0x00001a002e047984 */ /* 0x002e6e0000000400 */
[----:B------:R2:W-:Y:S01]  /*b6e0*/  @!P6 MUFU.RCP R12, R7 ;  /* 0x00000007000ce308 */ /* 0x0005e20000001000 */
[----:B-----5:R-:W-:-:S07]  /*b6f0*/  @!P1 FADD.FTZ R9, R9, 1 ;  /* 0x3f80000009099421 */ /* 0x020fce0000010000 */
[----:B------:R5:W-:Y:S01]  /*b700*/  @!P4 MUFU.RCP R13, R6 ;  /* 0x00000006000dc308 */ /* 0x000be20000001000 */
[----:B--2---:R-:W-:-:S05]  /*b710*/  HADD2.F32 R7, -RZ, R0.H0_H0 ;  /* 0x20000000ff077230 */ /* 0x004fca0000004100 */
[--C-:B------:R-:W-:Y:S01]  /*b720*/  FADD.FTZ R0, R7, R100.reuse ;  /* 0x0000006407007221 */ /* 0x100fe20000010000 */
[----:B-----5:R-:W2:Y:S01]  /*b730*/  LDS.U16 R6, [R43+0x1e] ;  /* 0x00001e002b067984 */ /* 0x020ea20000000400 */
[----:B0-----:R-:W-:Y:S01]  /*b740*/  HADD2.F32 R7, -RZ, R2.H0_H0 ;  /* 0x20000002ff077230 */ /* 0x001fe20000004100 */
[----:B------:R-:W0:Y:S01]  /*b750*/  @!P1 MUFU.RCP R14, R9 ;  /* 0x00000009000e9308 */ /* 0x000e220000001000 */
[----:B------:R-:W-:Y:S03]  /*b760*/  BAR.SYNC.DEFER_BLOCKING 0x0 ;  /* 0x0000000000007b1d */ /* 0x000fe60000010000 */
[----:B------:R-:W-:Y:S01]  /*b770*/  FADD.FTZ R7, R7, R100 ;  /* 0x0000006407077221 */ /* 0x000fe20000010000 */
[----:B---3--:R-:W-:Y:S01]  /*b780*/  @!P0 FADD.FTZ R8, R8, 1 ;  /* 0x3f80000008088421 */ /* 0x008fe20000010000 */
[----:B------:R-:W-:Y:S01]  /*b790*/  @!P2 FMUL.FTZ R130, R130, R11 ;  /* 0x0000000b8282a220 */ /* 0x000fe20000410000 */
[----:B------:R-:W-:-:S02]  /*b7a0*/  HADD2.F32 R3, -RZ, R3.H0_H0 ;  /* 0x20000003ff037230 */ /* 0x000fc40000004100 */
[----:B------:R-:W-:Y:S01]  /*b7b0*/  FSETP.GTU.FTZ.AND P2, PT, R7, 20, PT ;  /* 0x41a000000700780b */ /* 0x000fe20003f5c000 */
[----:B------:R3:W5:Y:S01]  /*b7c0*/  @!P0 MUFU.RCP R15, R8 ;  /* 0x00000008000f8308 */ /* 0x0007620000001000 */
[----:B----4-:R-:W-:Y:S02]  /*b7d0*/  HADD2.F32 R5, -RZ, R5.H0_H0 ;  /* 0x20000005ff057230 */ /* 0x010fe40000004100 */
[----:B---3--:R-:W-:Y:S01]  /*b7e0*/  FADD.FTZ R8, R3, R100 ;  /* 0x0000006403087221 */ /* 0x008fe20000010000 */
[----:B0-----:R-:W-:-:S08]  /*b7f0*/  @!P1 FMUL.FTZ R141, R141, R14 ;  /* 0x0000000e8d8d9220 */ /* 0x001fd00000410000 */
[----:B------:R-:W-:Y:S01]  /*b800*/  @!P2 FMUL.FTZ R2, R7, -1.4426950216293334961 ;  /* 0xbfb8aa3b0702a820 */ /* 0x000fe20000410000 */
[----:B------:R-:W-:Y:S01]  /*b810*/  FSETP.GTU.FTZ.AND P1, PT, R8, 20, PT ;  /* 0x41a000000800780b */ /* 0x000fe20003f3c000 */
[----:B------:R-:W-:Y:S01]  /*b820*/  FADD.FTZ R7, R5, R100 ;  /* 0x0000006405077221 */ /* 0x000fe20000010000 */
[----:B------:R-:W-:Y:S01]  /*b830*/  @!P6 FMUL.FTZ R139, R139, R12 ;  /* 0x0000000c8b8be220 */ /* 0x000fe20000410000 */
[----:B------:R-:W-:Y:S01]  /*b840*/  STS.U16 [R59], R116 ;  /* 0x000000743b007388 */ /* 0x000fe20000000400 */
[----:B------:R-:W-:Y:S01]  /*b850*/  FSETP.GTU.FTZ.AND P6, PT, R0, 20, PT ;  /* 0x41a000000000780b */ /* 0x000fe20003fdc000 */
[----:B-----5:R-:W-:Y:S01]  /*b860*/  @!P0 FMUL.FTZ R136, R136, R15 ;  /* 0x0000000f88888220 */ /* 0x020fe20000410000 */
[----:B------:R-:W-:Y:S01]  /*b870*/  PRMT R26, R110, 0x7632, R26 ;  /* 0x000076326e1a7816 */ /* 0x000fe2000000001a */
[----:B------:R-:W-:Y:S01]  /*b880*/  STS.U16 [R58+0x2], R29 ;  /* 0x0000021d3a007388 */ /* 0x000fe20000000400 */
[----:B------:R-:W-:Y:S01]  /*b890*/  F2FP.F16.F32.PACK_AB R106, R106, R109 ;  /* 0x0000006d6a6a723e */ /* 0x000fe200000000ff */
[----:B-1----:R-:W-:Y:S01]  /*b8a0*/  HADD2.F32 R3, -RZ, R4.H0_H0 ;  /* 0x20000004ff037230 */ /* 0x002fe20000004100 */
[----:B------:R-:W-:Y:S01]  /*b8b0*/  FSETP.GTU.FTZ.AND P0, PT, R7, 20, PT ;  /* 0x41a000000700780b */ /* 0x000fe20003f1c000 */
[----:B------:R-:W-:Y:S01]  /*b8c0*/  STS.U16 [R57+0x4], R114 ;  /* 0x0000047239007388 */ /* 0x000fe20000000400 */
[----:B------:R-:W-:-:S02]  /*b8d0*/  PRMT R25, R108, 0x7632, R25 ;  /* 0x000076326c197816 */ /* 0x000fc40000000019 */
[----:B------:R-:W-:Y:S01]  /*b8e0*/  F2FP.F16.F32.PACK_AB R104, R104, R107 ;  /* 0x0000006b6868723e */ /* 0x000fe200000000ff */
[----:B------:R-:W-:Y:S01]  /*b8f0*/  STS.U16 [R56+0x6], R28 ;  /* 0x0000061c38007388 */ /* 0x000fe20000000400 */
[----:B------:R-:W-:-:S03]  /*b900*/  PRMT R24, R106, 0x7632, R24 ;  /* 0x000076326a187816 */ /* 0x000fc60000000018 */
[----:B------:R-:W-:Y:S01]  /*b910*/  STS.U16 [R55+0x8], R112 ;  /* 0x0000087037007388 */ /* 0x000fe20000000400 */
[----:B------:R-:W-:-:S03]  /*b920*/  F2FP.F16.F32.PACK_AB R102, R102, R105 ;  /* 0x000000696666723e */ /* 0x000fc600000000ff */
[----:B------:R-:W-:Y:S01]  /*b930*/  STS.U16 [R54+0xa], R27 ;  /* 0x00000a1b36007388 */ /* 0x000fe20000000400 */
[----:B------:R-:W-:Y:S01]  /*b940*/  FADD.FTZ R4, R3, R100 ;  /* 0x0000006403047221 */ /* 0x000fe20000010000 */
[----:B------:R-:W-:Y:S02]  /*b950*/  PRMT R23, R104, 0x7632, R23 ;  /* 0x0000763268177816 */ /* 0x000fe40000000017 */
[----:B------:R-:W-:Y:S01]  /*b960*/  STS.U16 [R53+0xc], R110 ;  /* 0x00000c6e35007388 */ /* 0x000fe20000000400 */
[----:B------:R-:W-:-:S03]  /*b970*/  @!P1 FMUL.FTZ R3, R8, -1.4426950216293334961 ;  /* 0xbfb8aa3b08039820 */ /* 0x000fc60000410000 */
[----:B------:R-:W-:Y:S01]  /*b980*/  STS.U16 [R52+0xe], R26 ;  /* 0x00000e1a34007388 */ /* 0x000fe20000000400 */
[----:B--2---:R-:W-:Y:S01]  /*b990*/  HADD2.F32 R5, -RZ, R6.H0_H0 ;  /* 0x20000006ff057230 */ /* 0x004fe20000004100 */
[----:B------:R-:W-:Y:S02]  /*b9a0*/  PRMT R8, R102, 0x7632, R8 ;  /* 0x0000763266087816 */ /* 0x000fe40000000008 */
[----:B------:R-:W-:Y:S01]  /*b9b0*/  STS.U16 [R51+0x10], R108 ;  /* 0x0000106c33007388 */ /* 0x000fe20000000400 */
[----:B------:R-:W-:-:S03]  /*b9c0*/  @!P3 FMUL.FTZ R135, R135, R10 ;  /* 0x0000000a8787b220 */ /* 0x000fc60000410000 */
[----:B------:R-:W-:Y:S01]  /*b9d0*/  STS.U16 [R50+0x12], R25 ;  /* 0x0000121932007388 */ /* 0x000fe20000000400 */
[----:B------:R-:W-:-:S03]  /*b9e0*/  MOV R10, UR27 ;  /* 0x0000001b000a7c02 */ /* 0x000fc60008000f00 */
[----:B------:R-:W-:Y:S01]  /*b9f0*/  STS.U16 [R49+0x14], R106 ;  /* 0x0000146a31007388 */ /* 0x000fe20000000400 */
[----:B------:R-:W-:-:S03]  /*ba00*/  @!P6 FMUL.FTZ R0, R0, -1.4426950216293334961 ;  /* 0xbfb8aa3b0000e820 */ /* 0x000fc60000410000 */
[----:B------:R-:W-:Y:S01]  /*ba10*/  STS.U16 [R48+0x16], R24 ;  /* 0x0000161830007388 */ /* 0x000fe20000000400 */
[----:B------:R-:W-:-:S03]  /*ba20*/  FADD.FTZ R6, R5, R100 ;  /* 0x0000006405067221 */ /* 0x000fc60000010000 */
[----:B------:R-:W-:Y:S01]  /*ba30*/  STS.U16 [R47+0x18], R104 ;  /* 0x000018682f007388 */ /* 0x000fe20000000400 */
[----:B------:R-:W-:-:S03]  /*ba40*/  @!P4 FMUL.FTZ R134, R134, R13 ;  /* 0x0000000d8686c220 */ /* 0x000fc60000410000 */
[----:B------:R-:W-:Y:S01]  /*ba50*/  STS.U16 [R46+0x1a], R23 ;  /* 0x00001a172e007388 */ /* 0x000fe20000000400 */
[----:B------:R-:W-:-:S03]  /*ba60*/  @!P0 FMUL.FTZ R5, R7, -1.4426950216293334961 ;  /* 0xbfb8aa3b07058820 */ /* 0x000fc60000410000 */
[----:B------:R-:W-:Y:S04]  /*ba70*/  STS.U16 [R45+0x1c], R102 ;  /* 0x00001c662d007388 */ /* 0x000fe80000000400 */
[----:B------:R0:W-:Y:S01]  /*ba80*/  STS.U16 [R43+0x1e], R8 ;  /* 0x00001e082b007388 */ /* 0x0001e20000000400 */
[----:B------:R-:W-:-:S03]  /*ba90*/  NOP ;  /* 0x0000000000007918 */ /* 0x000fc60000000000 */
[----:B------:R-:W-:Y:S01]  /*baa0*/  LDS.U16 R7, [R75] ;  /* 0x000000004b077984 */ /* 0x000fe20000000400 */
[----:B------:R-:W1:Y:S03]  /*bab0*/  @!P6 MUFU.EX2 R0, R0 ;  /* 0x000000000000e308 */ /* 0x000e660000000800 */
        /* <DEDUP_REMOVED lines=16> */
[----:B------:R-:W2:Y:S01]  /*bbc0*/  @!P1 MUFU.EX2 R3, R3 ;  /* 0x0000000300039308 */ /* 0x000ea20000000800 */
[----:B------:R-:W-:Y:S01]  /*bbd0*/  FSETP.GTU.FTZ.AND P4, PT, R4, 20, PT ;  /* 0x41a000000400780b */ /* 0x000fe20003f9c000 */
[----:B-1----:R-:W-:Y:S01]  /*bbe0*/  @!P6 FADD.FTZ R0, R0, 1 ;  /* 0x3f8000000000e421 */ /* 0x002fe20000010000 */
[----:B------:R-:W-:-:S05]  /*bbf0*/  FSETP.GTU.FTZ.AND P3, PT, R6, 20, PT ;  /* 0x41a000000600780b */ /* 0x000fca0003f7c000 */
[----:B------:R-:W1:Y:S08]  /*bc00*/  @!P2 MUFU.EX2 R2, R2 ;  /* 0x000000020002a308 */ /* 0x000e700000000800 */
[----:B------:R-:W3:Y:S08]  /*bc10*/  @!P0 MUFU.EX2 R5, R5 ;  /* 0x0000000500058308 */ /* 0x000ef00000000800 */
[----:B------:R4:W5:Y:S01]  /*bc20*/  @!P6 MUFU.RCP R39, R0 ;  /* 0x000000000027e308 */ /* 0x0009620000001000 */
[----:B------:R-:W-:Y:S01]  /*bc30*/  BAR.SYNC.DEFER_BLOCKING 0x0 ;  /* 0x0000000000007b1d */ /* 0x000fe20000010000 */
[----:B------:R-:W-:Y:S01]  /*bc40*/  @!P4 FMUL.FTZ R4, R4, -1.4426950216293334961 ;  /* 0xbfb8aa3b0404c820 */ /* 0x000fe20000410000 */
[----:B------:R-:W-:Y:S01]  /*bc50*/  @!P3 FMUL.FTZ R6, R6, -1.4426950216293334961 ;  /* 0xbfb8aa3b0606b820 */ /* 0x000fe20000410000 */
[----:B--2---:R-:W-:Y:S01]  /*bc60*/  @!P1 FADD.FTZ R3, R3, 1 ;  /* 0x3f80000003039421 */ /* 0x004fe20000010000 */
[----:B-1----:R-:W-:-:S02]  /*bc70*/  @!P2 FADD.FTZ R2, R2, 1 ;  /* 0x3f8000000202a421 */ /* 0x002fc40000010000 */
[----:B------:R-:W-:Y:S01]  /*bc80*/  UMOV UR6, UR25 ;  /* 0x0000001900067c82 */ /* 0x000fe20008000000 */
[----:B------:R-:W-:Y:S01]  /*bc90*/  UMOV UR7, URZ ;  /* 0x000000ff00077c82 */ /* 0x000fe20008000000 */
[----:B------:R-:W1:Y:S01]  /*bca0*/  @!P4 MUFU.EX2 R4, R4 ;  /* 0x000000040004c308 */ /* 0x000e620000000800 */
[----:B------:R-:W-:Y:S01]  /*bcb0*/  UIMAD.WIDE.U32 UR8, UR31, UR10, UR6 ;  /* 0x0000000a1f0872a5 */ /* 0x000fe2000f8e0006 */
[----:B----4-:R-:W2:Y:S06]  /*bcc0*/  LDS R0, [UR26+0x840] ;  /* 0x0008401aff007984 */ /* 0x010eac0008000800 */
[----:B------:R-:W4:Y:S01]  /*bcd0*/  @!P3 MUFU.EX2 R6, R6 ;  /* 0x000000060006b308 */ /* 0x000f220000000800 */
[----:B------:R-:W-:Y:S01]  /*bce0*/  UIMAD UR9, UR31, UR11, UR9 ;  /* 0x0000000b1f0972a4 */ /* 0x000fe2000f8e0209 */
[----:B---3--:R-:W-:Y:S01]  /*bcf0*/  @!P0 FADD.FTZ R5, R5, 1 ;  /* 0x3f80000005058421 */ /* 0x008fe20000010000 */
[----:B------:R-:W3:Y:S05]  /*bd00*/  LDCU.64 UR10, c[0x0][0x550] ;  /* 0x0000aa00ff0a77ac */ /* 0x000eea0008000a00 */
[----:B------:R-:W3:Y:S01]  /*bd10*/  @!P1 MUFU.RCP R3, R3 ;  /* 0x0000000300039308 */ /* 0x000ee20000001000 */
[----:B------:R-:W-:-:S07]  /*bd20*/  UIMAD.WIDE.U32 UR8, UR30, UR32, UR8 ;  /* 0x000000201e0872a5 */ /* 0x000fce000f8e0008 */
[----:B------:R-:W2:Y:S01]  /*bd30*/  @!P2 MUFU.RCP R2, R2 ;  /* 0x000000020002a308 */ /* 0x000ea20000001000 */
[----:B------:R-:W-:-:S07]  /*bd40*/  UIMAD UR9, UR30, UR33, UR9 ;  /* 0x000000211e0972a4 */ /* 0x000fce000f8e0209 */
[----:B------:R-:W2:Y:S01]  /*bd50*/  @!P0 MUFU.RCP R5, R5 ;  /* 0x0000000500058308 */ /* 0x000ea20000001000 */
[----:B-----5:R-:W-:Y:S01]  /*bd60*/  @!P6 FMUL.FTZ R140, R140, R39 ;  /* 0x000000278c8ce220 */ /* 0x020fe20000410000 */
[----:B-1----:R-:W-:Y:S01]  /*bd70*/  @!P4 FADD.FTZ R4, R4, 1 ;  /* 0x3f8000000404c421 */ /* 0x002fe20000010000 */
[----:B----4-:R-:W-:Y:S01]  /*bd80*/  @!P3 FADD.FTZ R6, R6, 1 ;  /* 0x3f8000000606b421 */ /* 0x010fe20000010000 */
[----:B0-----:R-:W-:Y:S01]  /*bd90*/  IADD3 R8, P6, PT, R94, UR8, RZ ;  /* 0x000000085e087c10 */ /* 0x001fe2000ffde0ff */
[----:B---3--:R-:W-:-:S03]  /*bda0*/  @!P1 FMUL.FTZ R142, R142, R3 ;  /* 0x000000038e8e9220 */ /* 0x008fc60000410000 */
[----:B------:R-:W-:Y:S01]  /*bdb0*/  IADD3.X R3, PT, PT, RZ, UR9, RZ, P6, !PT ;  /* 0x00000009ff037c10 */ /* 0x000fe2000b7fe4ff */
[----:B--2---:R-:W-:Y:S01]  /*bdc0*/  @!P2 FMUL.FTZ R145, R145, R2 ;  /* 0x000000029191a220 */ /* 0x004fe20000410000 */
[C---:B------:R-:W-:Y:S01]  /*bdd0*/  LEA R2, P6, R8.reuse, UR10, 0x1 ;  /* 0x0000000a08027c11 */ /* 0x040fe2000f8c08ff */
[----:B------:R-:W0:Y:S01]  /*bde0*/  @!P4 MUFU.RCP R4, R4 ;  /* 0x000000040004c308 */ /* 0x000e220000001000 */
[----:B------:R-:W1:Y:S02]  /*bdf0*/  LDCU.64 UR8, c[0x0][0x518] ;  /* 0x0000a300ff0877ac */ /* 0x000e640008000a00 */
[----:B------:R-:W-:-:S05]  /*be00*/  LEA.HI.X R3, R8, UR11, R3, 0x1, P6 ;  /* 0x0000000b08037c11 */ /* 0x000fca000b0f0c03 */
[----:B------:R-:W2:Y:S01]  /*be10*/  @!P3 MUFU.RCP R6, R6 ;  /* 0x000000060006b308 */ /* 0x000ea20000001000 */
[----:B------:R-:W-:Y:S01]  /*be20*/  @!P0 FMUL.FTZ R146, R146, R5 ;  /* 0x0000000592928220 */ /* 0x000fe20000410000 */
        /* <DEDUP_REMOVED lines=8> */
[----:B------:R-:W-:Y:S01]  /*beb0*/  ISETP.GE.AND P1, PT, R88, R0, PT ;  /* 0x000000005800720c */ /* 0x000fe20003f26270 */
[----:B--2---:R-:W-:Y:S01]  /*bec0*/  @!P3 FMUL.FTZ R151, R151, R6 ;  /* 0x000000069797b220 */ /* 0x004fe20000410000 */
        /* <DEDUP_REMOVED lines=41> */
[----:B0-----:R-:W-:-:S02]  /*c160*/  PRMT R4, R0, 0x7610, R4 ;  /* 0x0000761000047816 */ /* 0x001fc40000000004 */
[----:B------:R-:W-:Y:S01]  /*c170*/  F2FP.F16.F32.PACK_AB R0, R145, R140 ;  /* 0x0000008c9100723e */ /* 0x000fe200000000ff */
[----:B------:R-:W-:Y:S01]  /*c180*/  STS.U16 [R56+0x6], R28 ;  /* 0x0000061c38007388 */ /* 0x000fe20000000400 */
[----:B--2---:R-:W-:Y:S02]  /*c190*/  PRMT R5, R2, 0x7610, R5 ;  /* 0x0000761002057816 */ /* 0x004fe40000000005 */
[----:B------:R-:W-:Y:S01]  /*c1a0*/  F2FP.F16.F32.PACK_AB R2, R147, R142 ;  /* 0x0000008e9302723e */ /* 0x000fe200000000ff */
[----:B------:R-:W-:Y:S01]  /*c1b0*/  STS.U16 [R55+0x8], R6 ;  /* 0x0000080637007388 */ /* 0x000fe20000000400 */
[C---:B----4-:R-:W-:Y:S02]  /*c1c0*/  PRMT R3, R0.reuse, 0x7610, R3 ;  /* 0x0000761000037816 */ /* 0x050fe40000000003 */
[----:B------:R-:W-:Y:S01]  /*c1d0*/  PRMT R24, R0, 0x7632, R24 ;  /* 0x0000763200187816 */ /* 0x000fe20000000018 */
[----:B------:R-:W-:Y:S01]  /*c1e0*/  STS.U16 [R54+0xa], R27 ;  /* 0x00000a1b36007388 */ /* 0x000fe20000000400 */
[----:B------:R-:W-:-:S03]  /*c1f0*/  F2FP.F16.F32.PACK_AB R0, R151, R146 ;  /* 0x000000929700723e */ /* 0x000fc600000000ff */
[----:B------:R0:W-:Y:S01]  /*c200*/  STS.U16 [R53+0xc], R4 ;  /* 0x00000c0435007388 */ /* 0x0001e20000000400 */
[----:B------:R-:W-:-:S03]  /*c210*/  PRMT R23, R2, 0x7632, R23 ;  /* 0x0000763202177816 */ /* 0x000fc60000000017 */
[----:B------:R-:W-:Y:S04]  /*c220*/  STS.U16 [R52+0xe], R26 ;  /* 0x00000e1a34007388 */ /* 0x000fe80000000400 */
[----:B------:R-:W-:Y:S01]  /*c230*/  STS.U16 [R51+0x10], R5 ;  /* 0x0000100533007388 */ /* 0x000fe20000000400 */
[----:B0-----:R-:W-:-:S03]  /*c240*/  PRMT R4, R0, 0x7632, R4 ;  /* 0x0000763200047816 */ /* 0x001fc60000000004 */
        /* <DEDUP_REMOVED lines=27> */
[----:B------:R-:W1:Y:S01]  /*c400*/  LDS R0, [UR26+0x840] ;  /* 0x0008401aff007984 */ /* 0x000e620008000800 */
[----:B------:R-:W-:Y:S01]  /*c410*/  UIMAD UR7, UR31, UR9, UR7 ;  /* 0x000000091f0772a4 */ /* 0x000fe2000f8e0207 */
[----:B------:R-:W4:Y:S03]  /*c420*/  LDCU.64 UR8, c[0x0][0x560] ;  /* 0x0000ac00ff0877ac */ /* 0x000f260008000a00 */
[----:B---3--:R-:W-:Y:S01]  /*c430*/  UIMAD.WIDE.U32 UR6, UR30, UR10, UR6 ;  /* 0x0000000a1e0672a5 */ /* 0x008fe2000f8e0006 */
[----:B------:R-:W-:-:S03]  /*c440*/  FADD.FTZ R129, R129, R98 ;  /* 0x0000006281817221 */ /* 0x000fc60000010000 */
[----:B------:R-:W-:Y:S02]  /*c450*/  UIMAD UR7, UR30, UR11, UR7 ;  /* 0x0000000b1e0772a4 */ /* 0x000fe4000f8e0207 */
[----:B0-----:R-:W-:Y:S01]  /*c460*/  IADD3 R3, P0, PT, R94, UR6, RZ ;  /* 0x000000065e037c10 */ /* 0x001fe2000ff1e0ff */
[----:B------:R-:W-:-:S03]  /*c470*/  FADD.FTZ R129, R129, R126 ;  /* 0x0000007e81817221 */ /* 0x000fc60000010000 */
[----:B--2---:R-:W-:Y:S02]  /*c480*/  IADD3.X R4, PT, PT, RZ, UR7, RZ, P0, !PT ;  /* 0x00000007ff047c10 */ /* 0x004fe400087fe4ff */
[----:B----4-:R-:W-:Y:S01]  /*c490*/  LEA R2, P2, R3, UR8, 0x1 ;  /* 0x0000000803027c11 */ /* 0x010fe2000f8408ff */
[----:B------:R-:W-:-:S03]  /*c4a0*/  FADD.FTZ R128, R129, R128 ;  /* 0x0000008081807221 */ /* 0x000fc60000010000 */
[----:B------:R-:W-:Y:S01]  /*c4b0*/  LEA.HI.X R3, R3, UR9, R4, 0x1, P2 ;  /* 0x0000000903037c11 */ /* 0x000fe200090f0c04 */
[----:B------:R-:W-:Y:S01]  /*c4c0*/  FADD.FTZ R133, R128, R133 ;  /* 0x0000008580857221 */ /* 0x000fe20000010000 */
[-C--:B-1----:R-:W-:Y:S02]  /*c4d0*/  ISETP.GE.AND P1, PT, R91, R0.reuse, PT ;  /* 0x000000005b00720c */ /* 0x082fe40003f26270 */
        /* <DEDUP_REMOVED lines=55> */
.L_x_3940:
        /* <DEDUP_REMOVED lines=41> */
.L_x_4022:
[----:B------:R-:W-:Y:S05]  /*cae0*/  BSYNC.RECONVERGENT B0 ;  /* 0x0000000000007941 */ /* 0x000fea0003800200 */
.L_x_4021:
        /* <DEDUP_REMOVED lines=39> */
.L_x_4024:
[----:B------:R-:W-:Y:S05]  /*cd60*/  BSYNC.RECONVERGENT B0 ;  /* 0x0000000000007941 */ /* 0x000fea0003800200 */
.L_x_4023:
[----:B------:R-:W-:Y:S05]  /*cd70*/  @P0 EXIT ;  /* 0x000000000000094d */ /* 0x000fea0003800000 */
[----:B------:R-:W2:Y:S01]  /*cd80*/  S2UR UR12, SR_CTAID.Y ;  /* 0x00000000000c79c3 */ /* 0x000ea20000002600 */
[----:B------:R-:W2:Y:S01]  /*cd90*/  LDCU.64 UR8, c[0x0][0x4a8] ;  /* 0x00009500ff0877ac */ /* 0x000ea20008000a00 */
[----:B------:R-:W-:Y:S01]  /*cda0*/  BSSY.RECONVERGENT B0, `(.L_x_4025) ;  /* 0x0000025000007945 */ /* 0x000fe20003800200 */
[----:B------:R-:W-:Y:S01]  /*cdb0*/  MOV R0, R10 ;  /* 0x0000000a00007202 */ /* 0x000fe20000000f00 */
[----:B------:R-:W3:Y:S04]  /*cdc0*/  LDCU.64 UR10, c[0x0][0x4c8] ;  /* 0x00009900ff0a77ac */ /* 0x000ee80008000a00 */
[----:B------:R-:W4:Y:S01]  /*cdd0*/  S2UR UR13, SR_CgaCtaId ;  /* 0x00000000000d79c3 */ /* 0x000f220000008800 */
[----:B------:R-:W1:Y:S01]  /*cde0*/  LDCU UR14, c[0x0][0x360] ;  /* 0x00006c00ff0e77ac */ /* 0x000e620008000800 */
[----:B------:R-:W1:Y:S06]  /*cdf0*/  LDCU.128 UR16, c[0x0][0x530] ;  /* 0x0000a600ff1077ac */ /* 0x000e6c0008000c00 */
[----:B0-----:R-:W0:Y:S08]  /*ce00*/  LDC.64 R14, c[0x0][0x4b0] ;  /* 0x00012c00ff0e7b82 */ /* 0x001e300000000a00 */
[----:B------:R-:W0:Y:S01]  /*ce10*/  LDC.64 R16, c[0x0][0x4d0] ;  /* 0x00013400ff107b82 */ /* 0x000e220000000a00 */
[----:B--2---:R-:W-:-:S02]  /*ce20*/  UIMAD.WIDE.U32 UR4, UR12, UR8, URZ ;  /* 0x000000080c0472a5 */ /* 0x004fc4000f8e00ff */
[----:B---3--:R-:W-:Y:S01]  /*ce30*/  UIMAD.WIDE.U32 UR6, UR12, UR10, URZ ;  /* 0x0000000a0c0672a5 */ /* 0x008fe2000f8e00ff */
[----:B------:R-:W-:Y:S01]  /*ce40*/  UMOV UR8, 0x400 ;  /* 0x0000040000087882 */ /* 0x000fe20000000000 */
[----:B------:R-:W-:Y:S02]  /*ce50*/  UIMAD UR9, UR12, UR9, UR5 ;  /* 0x000000090c0972a4 */ /* 0x000fe4000f8e0205 */
[----:B------:R-:W-:Y:S02]  /*ce60*/  UIMAD UR11, UR12, UR11, UR7 ;  /* 0x0000000b0c0b72a4 */ /* 0x000fe4000f8e0207 */
[----:B-1--4-:R-:W-:-:S12]  /*ce70*/  ULEA UR13, UR13, UR8, 0x18 ;  /* 0x000000080d0d7291 */ /* 0x012fd8000f8ec0ff */
.L_x_4026:
[C---:B-1----:R-:W-:Y:S01]  /*ce80*/  LEA R8, R0.reuse, UR13, 0x2 ;  /* 0x0000000d00087c11 */ /* 0x042fe2000f8e10ff */
[----:B------:R-:W-:Y:S01]  /*ce90*/  UMOV UR8, UR4 ;  /* 0x0000000400087c82 */ /* 0x000fe20008000000 */
[----:B------:R-:W-:Y:S01]  /*cea0*/  SHF.R.S32.HI R3, RZ, 0x1f, R0 ;  /* 0x0000001fff037819 */ /* 0x000fe20000011400 */
[----:B------:R-:W-:Y:S02]  /*ceb0*/  UMOV UR10, UR6 ;  /* 0x00000006000a7c82 */ /* 0x000fe40008000000 */
[----:B------:R-:W1:Y:S01]  /*cec0*/  LDS R11, [R8+0x2e10] ;  /* 0x002e1000080b7984 */ /* 0x000e620000000800 */
[----:B0-----:R-:W-:-:S03]  /*ced0*/  IMAD.WIDE.U32 R6, R0, R16, UR10 ;  /* 0x0000000a00067e25 */ /* 0x001fc6000f8e0010 */
[----:B------:R0:W2:Y:S01]  /*cee0*/  LDS R13, [R8+0x3210] ;  /* 0x00321000080d7984 */ /* 0x0000a20000000800 */
[C---:B------:R-:W-:Y:S02]  /*cef0*/  IMAD R4, R3.reuse, R14, RZ ;  /* 0x0000000e03047224 */ /* 0x040fe400078e02ff */
[----:B------:R-:W-:Y:S02]  /*cf00*/  IMAD R9, R3, R16, RZ ;  /* 0x0000001003097224 */ /* 0x000fe400078e02ff */
[----:B------:R-:W-:Y:S01]  /*cf10*/  IMAD.WIDE.U32 R2, R0, R14, UR8 ;  /* 0x0000000800027e25 */ /* 0x000fe2000f8e000e */
[----:B0-----:R-:W-:-:S03]  /*cf20*/  LEA R8, P1, R6, UR18, 0x2 ;  /* 0x0000001206087c11 */ /* 0x001fc6000f8210ff */
[----:B------:R-:W-:Y:S01]  /*cf30*/  IMAD R5, R0, R15, R4 ;  /* 0x0000000f00057224 */ /* 0x000fe200078e0204 */
[----:B------:R-:W-:Y:S01]  /*cf40*/  LEA R4, P0, R2, UR16, 0x2 ;  /* 0x0000001002047c11 */ /* 0x000fe2000f8010ff */
[C---:B------:R-:W-:Y:S02]  /*cf50*/  IMAD R9, R0.reuse, R17, R9 ;  /* 0x0000001100097224 */ /* 0x040fe400078e0209 */
[----:B------:R-:W-:Y:S01]  /*cf60*/  IMAD.IADD R5, R3, 0x1, R5 ;  /* 0x0000000103057824 */ /* 0x000fe200078e0205 */
[----:B------:R-:W-:Y:S02]  /*cf70*/  IADD3 R0, PT, PT, R0, UR14, RZ ;  /* 0x0000000e00007c10 */ /* 0x000fe4000fffe0ff */
[----:B------:R-:W-:Y:S02]  /*cf80*/  IADD3 R3, PT, PT, R7, R9, RZ ;  /* 0x0000000907037210 */ /* 0x000fe40007ffe0ff */
[----:B------:R-:W-:Y:S02]  /*cf90*/  LEA.HI.X R5, R2, UR17, R5, 0x2, P0 ;  /* 0x0000001102057c11 */ /* 0x000fe400080f1405 */
[----:B------:R-:W-:-:S02]  /*cfa0*/  ISETP.GE.AND P0, PT, R0, UR15, PT ;  /* 0x0000000f00007c0c */ /* 0x000fc4000bf06270 */
[----:B------:R-:W-:Y:S01]  /*cfb0*/  LEA.HI.X R9, R6, UR19, R3, 0x2, P1 ;  /* 0x0000001306097c11 */ /* 0x000fe200088f1403 */
[----:B-1----:R1:W-:Y:S04]  /*cfc0*/  REDG.E.ADD.F32.FTZ.RN.STRONG.GPU desc[UR28][R4.64], R11 ;  /* 0x0000000b040079a6 */ /* 0x0023e8000c12f31c */
[----:B--2---:R1:W-:Y:S06]  /*cfd0*/  REDG.E.ADD.F32.FTZ.RN.STRONG.GPU desc[UR28][R8.64], R13 ;  /* 0x0000000d080079a6 */ /* 0x0043ec000c12f31c */
[----:B------:R-:W-:Y:S05]  /*cfe0*/  @!P0 BRA `(.L_x_4026) ;  /* 0xfffffffc00a48947 */ /* 0x000fea000383ffff */
[----:B------:R-:W-:Y:S05]  /*cff0*/  BSYNC.RECONVERGENT B0 ;  /* 0x0000000000007941 */ /* 0x000fea0003800200 */
.L_x_4025:
[----:B------:R-:W-:Y:S05]  /*d000*/  EXIT ;  /* 0x000000000000794d */ /* 0x000fea0003800000 */
.L_x_3979:
[----:B------:R-:W-:Y:S01]  /*d010*/  HFMA2 R224, -RZ, RZ, 0, 5.9604644775390625e-08 ;  /* 0x00000001ffe07431 */ /* 0x000fe200000001ff */
[----:B------:R-:W-:Y:S02]  /*d020*/  MOV R231, R220 ;  /* 0x000000dc00e77202 */ /* 0x000fe40000000f00 */
[----:B------:R-:W-:Y:S02]  /*d030*/  MOV R233, RZ ;  /* 0x000000ff00e97202 */ /* 0x000fe40000000f00 */
[----:B------:R-:W-:-:S07]  /*d040*/  MOV R6, 0xffffffff ;  /* 0xffffffff00067802 */ /* 0x000fce0000000f00 */
[----:B01---5:R-:W-:Y:S05]  /*d050*/  WARPSYNC.COLLECTIVE R6, `(.L_x_4027) ;  /* 0x0000000006087348 */ /* 0x023fea0003c00000 */
[----:B------:R2:W3:Y:S02]  /*d060*/  SHFL.UP P6, R4, R231, R224, R233 ;  /* 0x040000e0e7047389 */ /* 0x0004e400000c00e9 */
[----:B0123-5:R-:W-:Y:S05]  /*d070*/  ENDCOLLECTIVE ;  /* 0x000000000000791b */ /* 0x02ffea0003800000 */
.L_x_4027:
[----:B------:R-:W-:Y:S02]  /*d080*/  MOV R231, R5 ;  /* 0x0000000500e77202 */ /* 0x000fe40000000f00 */
[----:B------:R-:W-:-:S07]  /*d090*/  MOV R7, R4 ;  /* 0x0000000400077202 */ /* 0x000fce0000000f00 */
[----:B------:R-:W-:Y:S05]  /*d0a0*/  WARPSYNC.COLLECTIVE R6, `(.L_x_4028) ;  /* 0x0000000006087348 */ /* 0x000fea0003c00000 */
[----:B------:R0:W1:Y:S02]  /*d0b0*/  SHFL.UP P6, R4, R231, R224, R233 ;  /* 0x040000e0e7047389 */ /* 0x00006400000c00e9 */
[----:B01----:R-:W-:Y:S05]  /*d0c0*/  ENDCOLLECTIVE ;  /* 0x000000000000791b */ /* 0x003fea0003800000 */
.L_x_4028:
        /* <DEDUP_REMOVED lines=8> */
.L_x_4029:
[----:B------:R-:W-:Y:S02]  /*d150*/  MOV R231, R223 ;  /* 0x000000df00e77202 */ /* 0x000fe40000000f00 */
[----:B------:R-:W-:-:S07]  /*d160*/  MOV R7, R4 ;  /* 0x0000000400077202 */ /* 0x000fce0000000f00 */
[----:B------:R-:W-:Y:S05]  /*d170*/  WARPSYNC.COLLECTIVE R6, `(.L_x_4030) ;  /* 0x0000000006087348 */ /* 0x000fea0003c00000 */
[----:B------:R0:W1:Y:S02]  /*d180*/  SHFL.UP P6, R4, R231, R224, R233 ;  /* 0x040000e0e7047389 */ /* 0x00006400000c00e9 */
[----:B01----:R-:W-:Y:S05]  /*d190*/  ENDCOLLECTIVE ;  /* 0x000000000000791b */ /* 0x003fea0003800000 */
.L_x_4030:
        /* <DEDUP_REMOVED lines=8> */
.L_x_4031:
[----:B------:R-:W-:Y:S02]  /*d220*/  MOV R231, R229 ;  /* 0x000000e500e77202 */ /* 0x000fe40000000f00 */
[----:B------:R-:W-:-:S07]  /*d230*/  MOV R5, R4 ;  /* 0x0000000400057202 */ /* 0x000fce0000000f00 */
[----:B------:R-:W-:Y:S05]  /*d240*/  WARPSYNC.COLLECTIVE R6, `(.L_x_4032) ;  /* 0x0000000006087348 */ /* 0x000fea0003c00000 */
[----:B------:R0:W1:Y:S02]  /*d250*/  SHFL.UP P6, R4, R231, R224, R233 ;  /* 0x040000e0e7047389 */ /* 0x00006400000c00e9 */
[----:B01----:R-:W-:Y:S05]  /*d260*/  ENDCOLLECTIVE ;  /* 0x000000000000791b */ /* 0x003fea0003800000 */
.L_x_4032:
        /* <DEDUP_REMOVED lines=8> */
.L_x_4033:
[----:B------:R-:W-:Y:S01]  /*d2f0*/  IMAD.MOV.U32 R231, RZ, RZ, R7 ;  /* 0x000000ffffe77224 */ /* 0x000fe200078e0007 */
[----:B------:R-:W-:-:S07]  /*d300*/  MOV R5, R4 ;  /* 0x0000000400057202 */ /* 0x000fce0000000f00 */
[----:B------:R-:W-:Y:S05]  /*d310*/  WARPSYNC.COLLECTIVE R6, `(.L_x_4034) ;  /* 0x0000000006087348 */ /* 0x000fea0003c00000 */
[----:B------:R0:W1:Y:S02]  /*d320*/  SHFL.UP P6, R4, R231, R224, R233 ;  /* 0x040000e0e7047389 */ /* 0x00006400000c00e9 */
[----:B01----:R-:W-:Y:S05]  /*d330*/  ENDCOLLECTIVE ;  /* 0x000000000000791b */ /* 0x003fea0003800000 */
.L_x_4034:
        /* <DEDUP_REMOVED lines=8> */
.L_x_4035:
[----:B------:R-:W-:Y:S02]  /*d3c0*/  MOV R231, R5 ;  /* 0x0000000500e77202 */ /* 0x000fe40000000f00 */
[----:B------:R-:W-:-:S07]  /*d3d0*/  MOV R223, R4 ;  /* 0x0000000400df7202 */ /* 0x000fce0000000f00 */
[----:B------:R-:W-:Y:S05]  /*d3e0*/  WARPSYNC.COLLECTIVE R6, `(.L_x_4036) ;  /* 0x0000000006087348 */ /* 0x000fea0003c00000 */
[----:B------:R0:W1:Y:S02]  /*d3f0*/  SHFL.UP P6, R4, R231, R224, R233 ;  /* 0x040000e0e7047389 */ /* 0x00006400000c00e9 */
[----:B01----:R-:W-:Y:S05]  /*d400*/  ENDCOLLECTIVE ;  /* 0x000000000000791b */ /* 0x003fea0003800000 */
.L_x_4036:
[----:B------:R-:W-:Y:S05]  /*d410*/  BRA `(.L_x_4037) ;  /* 0xffffffb400047947 */ /* 0x000fea000383ffff */
.L_x_3980:
        /* <DEDUP_REMOVED lines=8> */
.L_x_4039:
[----:B------:R-:W-:Y:S05]  /*d4a0*/  BSYNC B0 ;  /* 0x0000000000007941 */ /* 0x000fea0003800000 */
.L_x_4038:
[----:B------:R-:W-:Y:S05]  /*d4b0*/  BRA `(.L_x_4040) ;  /* 0xffffffb000f47947 */ /* 0x000fea000383ffff */
.L_x_3981:
        /* <DEDUP_REMOVED lines=8> */
.L_x_4042:
[----:B------:R-:W-:Y:S05]  /*d540*/  BSYNC B0 ;  /* 0x0000000000007941 */ /* 0x000fea0003800000 */
.L_x_4041:
[----:B------:R-:W-:Y:S05]  /*d550*/  BRA `(.L_x_4043) ;  /* 0xffffffb000d47947 */ /* 0x000fea000383ffff */
.L_x_3982:
        /* <DEDUP_REMOVED lines=8> */
.L_x_4045:
[----:B------:R-:W-:Y:S05]  /*d5e0*/  BSYNC B0 ;  /* 0x0000000000007941 */ /* 0x000fea0003800000 */
.L_x_4044:
[----:B------:R-:W-:Y:S01]  /*d5f0*/  HFMA2 R224, -RZ, RZ, 0, 5.9604644775390625e-08 ;  /* 0x00000001ffe07431 */ /* 0x000fe200000001ff */
[----:B------:R-:W-:Y:S01]  /*d600*/  MOV R231, R222 ;  /* 0x000000de00e77202 */ /* 0x000fe20000000f00 */
[----:B------:R-:W-:Y:S02]  /*d610*/  HFMA2 R218, -RZ, RZ, 0, 0 ;  /* 0x00000000ffda7431 */ /* 0x000fe400000001ff */
[----:B------:R-:W-:Y:S01]  /*d620*/  IMAD.MOV.U32 R233, RZ, RZ, RZ ;  /* 0x000000ffffe97224 */ /* 0x000fe200078e00ff */
[----:B------:R-:W-:Y:S02]  /*d630*/  MOV R6, 0xffffffff ;  /* 0xffffffff00067802 */ /* 0x000fe40000000f00 */
[----:B------:R-:W-:Y:S02]  /*d640*/  MOV R235, R2 ;  /* 0x0000000200eb7202 */ /* 0x000fe40000000f00 */
[----:B------:R-:W-:Y:S02]  /*d650*/  MOV R7, 0x1f ;  /* 0x0000001f00077802 */ /* 0x000fe40000000f00 */
[----:B------:R-:W-:-:S07]  /*d660*/  MOV R220, R4 ;  /* 0x0000000400dc7202 */ /* 0x000fce0000000f00 */
[----:B------:R-:W-:Y:S05]  /*d670*/  WARPSYNC.COLLECTIVE R6, `(.L_x_4046) ;  /* 0x0000000006087348 */ /* 0x000fea0003c00000 */
[----:B------:R0:W1:Y:S02]  /*d680*/  SHFL.UP P6, R4, R231, R224, R233 ;  /* 0x040000e0e7047389 */ /* 0x00006400000c00e9 */
[----:B01----:R-:W-:Y:S05]  /*d690*/  ENDCOLLECTIVE ;  /* 0x000000000000791b */ /* 0x003fea0003800000 */
.L_x_4046:
[----:B------:R-:W-:Y:S05]  /*d6a0*/  WARPSYNC.COLLECTIVE R6, `(.L_x_4047) ;  /* 0x0000000006087348 */ /* 0x000fea0003c00000 */
[----:B------:R0:W1:Y:S02]  /*d6b0*/  SHFL.IDX P2, R226, R235, R218, R7 ;  /* 0x000000daebe27389 */ /* 0x0000640000040007 */
[----:B01----:R-:W-:Y:S05]  /*d6c0*/  ENDCOLLECTIVE ;  /* 0x000000000000791b */ /* 0x003fea0003800000 */
.L_x_4047:
[----:B------:R-:W-:Y:S02]  /*d6d0*/  MOV R235, R3 ;  /* 0x0000000300eb7202 */ /* 0x000fe40000000f00 */
[----:B------:R-:W-:Y:S02]  /*d6e0*/  MOV R223, R4 ;  /* 0x0000000400df7202 */ /* 0x000fe40000000f00 */
[----:B------:R-:W-:-:S07]  /*d6f0*/  MOV R4, R226 ;  /* 0x000000e200047202 */ /* 0x000fce0000000f00 */
[----:B------:R-:W-:Y:S05]  /*d700*/  WARPSYNC.COLLECTIVE R6, `(.L_x_4048) ;  /* 0x0000000006087348 */ /* 0x000fea0003c00000 */
[----:B------:R0:W1:Y:S02]  /*d710*/  SHFL.IDX P2, R226, R235, R218, R7 ;  /* 0x000000daebe27389 */ /* 0x0000640000040007 */
[----:B01----:R-:W-:Y:S05]  /*d720*/  ENDCOLLECTIVE ;  /* 0x000000000000791b */ /* 0x003fea0003800000 */
.L_x_4048:
[----:B------:R-:W-:Y:S01]  /*d730*/  MOV R5, R226 ;  /* 0x000000e200057202 */ /* 0x000fe20000000f00 */
[----:B------:R-:W-:Y:S06]  /*d740*/  BRA `(.L_x_4049) ;  /* 0xffffffb000707947 */ /* 0x000fec000383ffff */
.L_x_3984:
[----:B------:R-:W-:Y:S01]  /*d750*/  HFMA2 R216, -RZ, RZ, 0, 5.9604644775390625e-08 ;  /* 0x00000001ffd87431 */ /* 0x000fe200000001ff */
[----:B------:R-:W-:Y:S01]  /*d760*/  MOV R239, R4 ;  /* 0x0000000400ef7202 */ /* 0x000fe20000000f00 */
[----:B------:R-:W-:Y:S01]  /*d770*/  HFMA2 R218, -RZ, RZ, 0, 0 ;  /* 0x00000000ffda7431 */ /* 0x000fe200000001ff */
[----:B------:R-:W-:Y:S02]  /*d780*/  MOV R241, 0x1f ;  /* 0x0000001f00f17802 */ /* 0x000fe40000000f00 */
[----:B------:R-:W-:-:S07]  /*d790*/  MOV R6, 0xffffffff ;  /* 0xffffffff00067802 */ /* 0x000fce0000000f00 */
[----:B------:R-:W-:Y:S05]  /*d7a0*/  WARPSYNC.COLLECTIVE R6, `(.L_x_4050) ;  /* 0x0000000006087348 */ /* 0x000fea0003c00000 */
[----:B------:R0:W1:Y:S02]  /*d7b0*/  SHFL.DOWN P2, R237, R239, R216, R241 ;  /* 0x080000d8efed7389 */ /* 0x00006400000400f1 */
[----:B01----:R-:W-:Y:S05]  /*d7c0*/  ENDCOLLECTIVE ;  /* 0x000000000000791b */ /* 0x003fea0003800000 */
.L_x_4050:
[----:B------:R-:W-:Y:S02]  /*d7d0*/  MOV R239, R5 ;  /* 0x0000000500ef7202 */ /* 0x000fe40000000f00 */
[----:B------:R-:W-:-:S07]  /*d7e0*/  MOV R7, R237 ;  /* 0x000000ed00077202 */ /* 0x000fce0000000f00 */
[----:B------:R-:W-:Y:S05]  /*d7f0*/  WARPSYNC.COLLECTIVE R6, `(.L_x_4051) ;  /* 0x0000000006087348 */ /* 0x000fea0003c00000 */
[----:B------:R0:W1:Y:S02]  /*d800*/  SHFL.DOWN P2, R237, R239, R216, R241 ;  /* 0x080000d8efed7389 */ /* 0x00006400000400f1 */
[----:B01----:R-:W-:Y:S05]  /*d810*/  ENDCOLLECTIVE ;  /* 0x000000000000791b */ /* 0x003fea0003800000 */
.L_x_4051:
        /* <DEDUP_REMOVED lines=11> */
.L_x_4052:
[----:B------:R-:W-:Y:S01]  /*d8d0*/  MOV R239, R5 ;  /* 0x0000000500ef7202 */ /* 0x000fe20000000f00 */
[----:B------:R-:W-:-:S07]  /*d8e0*/  IMAD.MOV.U32 R7, RZ, RZ, R237 ;  /* 0x000000ffff077224 */ /* 0x000fce00078e00ed */
[----:B------:R-:W-:Y:S05]  /*d8f0*/  WARPSYNC.COLLECTIVE R6, `(.L_x_4053) ;  /* 0x0000000006087348 */ /* 0x000fea0003c00000 */
[----:B------:R0:W1:Y:S02]  /*d900*/  SHFL.DOWN P2, R237, R239, R216, R241 ;  /* 0x080000d8efed7389 */ /* 0x00006400000400f1 */
[----:B01----:R-:W-:Y:S05]  /*d910*/  ENDCOLLECTIVE ;  /* 0x000000000000791b */ /* 0x003fea0003800000 */
.L_x_4053:
        /* <DEDUP_REMOVED lines=11> */
.L_x_4054:
[----:B------:R-:W-:Y:S02]  /*d9d0*/  MOV R239, R5 ;  /* 0x0000000500ef7202 */ /* 0x000fe40000000f00 */
[----:B------:R-:W-:-:S07]  /*d9e0*/  MOV R7, R237 ;  /* 0x000000ed00077202 */ /* 0x000fce0000000f00 */
[----:B------:R-:W-:Y:S05]  /*d9f0*/  WARPSYNC.COLLECTIVE R6, `(.L_x_4055) ;  /* 0x0000000006087348 */ /* 0x000fea0003c00000 */
[----:B------:R0:W1:Y:S02]  /*da00*/  SHFL.DOWN P2, R237, R239, R216, R241 ;  /* 0x080000d8efed7389 */ /* 0x00006400000400f1 */
[----:B01----:R-:W-:Y:S05]  /*da10*/  ENDCOLLECTIVE ;  /* 0x000000000000791b */ /* 0x003fea0003800000 */
.L_x_4055:
        /* <DEDUP_REMOVED lines=11> */
.L_x_4056:
[----:B------:R-:W-:Y:S02]  /*dad0*/  MOV R239, R5 ;  /* 0x0000000500ef7202 */ /* 0x000fe40000000f00 */
[----:B------:R-:W-:-:S07]  /*dae0*/  MOV R7, R237 ;  /* 0x000000ed00077202 */ /* 0x000fce0000000f00 */
[----:B------:R-:W-:Y:S05]  /*daf0*/  WARPSYNC.COLLECTIVE R6, `(.L_x_4057) ;  /* 0x0000000006087348 */ /* 0x000fea0003c00000 */
[----:B------:R0:W1:Y:S02]  /*db00*/  SHFL.DOWN P2, R237, R239, R216, R241 ;  /* 0x080000d8efed7389 */ /* 0x00006400000400f1 */
[----:B01----:R-:W-:Y:S05]  /*db10*/  ENDCOLLECTIVE ;  /* 0x000000000000791b */ /* 0x003fea0003800000 */
.L_x_4057:
[----:B------:R-:W-:Y:S01]  /*db20*/  @!P0 FMUL.FTZ R7, R4, R7 ;  /* 0x0000000704078220 */ /* 0x000fe20000410000 */
[----:B------:R-:W-:Y:S01]  /*db30*/  IMAD.MOV.U32 R216, RZ, RZ, 0x10 ;  /* 0x00000010ffd87424 */ /* 0x000fe200078e00ff */
        /* <DEDUP_REMOVED lines=9> */
.L_x_4058:
[----:B------:R-:W-:Y:S02]  /*dbd0*/  MOV R239, R5 ;  /* 0x0000000500ef7202 */ /* 0x000fe40000000f00 */
[----:B------:R-:W-:-:S07]  /*dbe0*/  MOV R7, R237 ;  /* 0x000000ed00077202 */ /* 0x000fce0000000f00 */
[----:B------:R-:W-:Y:S05]  /*dbf0*/  WARPSYNC.COLLECTIVE R6, `(.L_x_4059) ;  /* 0x0000000006087348 */ /* 0x000fea0003c00000 */
[----:B------:R0:W1:Y:S02]  /*dc00*/  SHFL.DOWN P2, R237, R239, R216, R241 ;  /* 0x080000d8efed7389 */ /* 0x00006400000400f1 */
[----:B01----:R-:W-:Y:S05]  /*dc10*/  ENDCOLLECTIVE ;  /* 0x000000000000791b */ /* 0x003fea0003800000 */
.L_x_4059:
[----:B------:R-:W-:Y:S01]  /*dc20*/  @!P0 FMUL.FTZ R7, R4, R7 ;  /* 0x0000000704078220 */ /* 0x000fe20000410000 */
[----:B------:R-:W-:Y:S01]  /*dc30*/  HFMA2 R216, -RZ, RZ, 0, 5.9604644775390625e-08 ;  /* 0x00000001ffd87431 */ /* 0x000fe200000001ff */
[----:B------:R-:W-:-:S05]  /*dc40*/  MOV R208, R237 ;  /* 0x000000ed00d07202 */ /* 0x000fca0000000f00 */
[----:B------:R-:W-:Y:S01]  /*dc50*/  @!P0 FFMA.FTZ R208, R4, R208, R5 ;  /* 0x000000d004d08223 */ /* 0x000fe20000010005 */
[----:B------:R-:W-:Y:S02]  /*dc60*/  @!P0 MOV R4, R7 ;  /* 0x0000000700048202 */ /* 0x000fe40000000f00 */
[----:B------:R-:W-:Y:S02]  /*dc70*/  MOV R7, 0x1f ;  /* 0x0000001f00077802 */ /* 0x000fe40000000f00 */
[----:B------:R-:W-:Y:S02]  /*dc80*/  MOV R235, R4 ;  /* 0x0000000400eb7202 */ /* 0x000fe40000000f00 */
[----:B------:R-:W-:Y:S02]  /*dc90*/  @!P0 MOV R5, R208 ;  /* 0x000000d000058202 */ /* 0x000fe40000000f00 */
[----:B------:R-:W-:-:S07]  /*dca0*/  MOV R239, R4 ;  /* 0x0000000400ef7202 */ /* 0x000fce0000000f00 */
[----:B------:R-:W-:Y:S05]  /*dcb0*/  WARPSYNC.COLLECTIVE R6, `(.L_x_4060) ;  /* 0x0000000006087348 */ /* 0x000fea0003c00000 */
[----:B------:R0:W1:Y:S02]  /*dcc0*/  SHFL.IDX P2, R226, R235, R218, R7 ;  /* 0x000000daebe27389 */ /* 0x0000640000040007 */
[----:B01----:R-:W-:Y:S05]  /*dcd0*/  ENDCOLLECTIVE ;  /* 0x000000000000791b */ /* 0x003fea0003800000 */
.L_x_4060:
[----:B------:R-:W-:Y:S02]  /*dce0*/  ISETP.NE.AND P0, PT, R96, 0x1f, PT ;  /* 0x0000001f6000780c */ /* 0x000fe40003f05270 */
[----:B------:R-:W-:Y:S02]  /*dcf0*/  MOV R235, R5 ;  /* 0x0000000500eb7202 */ /* 0x000fe40000000f00 */
[----:B------:R-:W-:-:S09]  /*dd00*/  MOV R208, R226 ;  /* 0x000000e200d07202 */ /* 0x000fd20000000f00 */
[----:B------:R-:W-:Y:S05]  /*dd10*/  WARPSYNC.COLLECTIVE R6, `(.L_x_4061) ;  /* 0x0000000006087348 */ /* 0x000fea0003c00000 */
[----:B------:R0:W1:Y:S02]  /*dd20*/  SHFL.IDX P2, R226, R235, R218, R7 ;  /* 0x000000daebe27389 */ /* 0x0000640000040007 */
[----:B01----:R-:W-:Y:S05]  /*dd30*/  ENDCOLLECTIVE ;  /* 0x000000000000791b */ /* 0x003fea0003800000 */
.L_x_4061:
[----:B------:R-:W-:Y:S05]  /*dd40*/  WARPSYNC.COLLECTIVE R6, `(.L_x_4062) ;  /* 0x0000000006087348 */ /* 0x000fea0003c00000 */
[----:B------:R0:W1:Y:S02]  /*dd50*/  SHFL.DOWN P2, R237, R239, R216, R241 ;  /* 0x080000d8efed7389 */ /* 0x00006400000400f1 */
[----:B01----:R-:W-:Y:S05]  /*dd60*/  ENDCOLLECTIVE ;  /* 0x000000000000791b */ /* 0x003fea0003800000 */
.L_x_4062:
        /* <DEDUP_REMOVED lines=8> */
.L_x_4063:
[----:B------:R-:W-:-:S07]  /*ddf0*/  FMUL.FTZ R208, R2, R208 ;  /* 0x000000d002d07220 */ /* 0x000fce0000410000 */
[----:B------:R-:W-:Y:S05]  /*de00*/  WARPSYNC.COLLECTIVE R6, `(.L_x_4064) ;  /* 0x0000000006087348 */ /* 0x000fea0003c00000 */
[----:B------:R0:W1:Y:S02]  /*de10*/  SHFL.IDX P2, R226, R235, R218, R7 ;  /* 0x000000daebe27389 */ /* 0x0000640000040007 */
[----:B01----:R-:W-:Y:S05]  /*de20*/  ENDCOLLECTIVE ;  /* 0x000000000000791b */ /* 0x003fea0003800000 */
.L_x_4064:
[----:B------:R-:W-:Y:S02]  /*de30*/  MOV R235, R3 ;  /* 0x0000000300eb7202 */ /* 0x000fe40000000f00 */
[----:B------:R-:W-:-:S07]  /*de40*/  MOV R214, R226 ;  /* 0x000000e200d67202 */ /* 0x000fce0000000f00 */
[----:B------:R-:W-:Y:S05]  /*de50*/  WARPSYNC.COLLECTIVE R6, `(.L_x_4065) ;  /* 0x0000000006087348 */ /* 0x000fea0003c00000 */
[----:B------:R0:W1:Y:S02]  /*de60*/  SHFL.IDX P2, R226, R235, R218, R7 ;  /* 0x000000daebe27389 */ /* 0x0000640000040007 */
[----:B01----:R-:W-:Y:S05]  /*de70*/  ENDCOLLECTIVE ;  /* 0x000000000000791b */ /* 0x003fea0003800000 */
.L_x_4065:
[----:B------:R-:W-:Y:S01]  /*de80*/  MOV R216, R226 ;  /* 0x000000e200d87202 */ /* 0x000fe20000000f00 */
[----:B------:R-:W-:Y:S06]  /*de90*/  BRA `(.L_x_4066) ;  /* 0xffffffb000707947 */ /* 0x000fec000383ffff */
.L_x_4067:
        /* <DEDUP_REMOVED lines=14> */
.L_x_10447:


//--------------------- .text._Z25selective_scan_bwd_kernelI32Selective_Scan_bwd_kernel_traitsILi64ELi16ELb0ELb1ELb0ELb0ELb0EN3c104HalfEfEEv12SSMParamsBwd --------------------------
	.section	.text._Z25selective_scan_bwd_kernelI32Selective_Scan_bwd_kernel_traitsILi64ELi16ELb0ELb1ELb0ELb0ELb0EN3c104HalfEfEEv12SSMParamsBwd,"ax",@progbits
	.align	128
        .global         _Z25selective_scan_bwd_kernelI32Selective_Scan_bwd_kernel_traitsILi64ELi16ELb0ELb1ELb0ELb0ELb0EN3c104HalfEfEEv12SSMParamsBwd
        .type           _Z25selective_scan_bwd_kernelI32Selective_Scan_bwd_kernel_traitsILi64ELi16ELb0ELb1ELb0ELb0ELb0EN3c104HalfEfEEv12SSMParamsBwd,@function
        .size           _Z25selective_scan_bwd_kernelI32Selective_Scan_bwd_kernel_traitsILi64ELi16ELb0ELb1ELb0ELb0ELb0EN3c104HalfEfEEv12SSMParamsBwd,(.L_x_10448 - _Z25selective_scan_bwd_kernelI32Selective_Scan_bwd_kernel_traitsILi64ELi16ELb0ELb1ELb0ELb0ELb0EN3c104HalfEfEEv12SSMParamsBwd)
        .other          _Z25selective_scan_bwd_kernelI32Selective_Scan_bwd_kernel_traitsILi64ELi16ELb0ELb1ELb0ELb0ELb0EN3c104HalfEfEEv12SSMParamsBwd,@"STO_CUDA_ENTRY STV_DEFAULT"
_Z25selective_scan_bwd_kernelI32Selective_Scan_bwd_kernel_traitsILi64ELi16ELb0ELb1ELb0ELb0ELb0EN3c104HalfEfEEv12SSMParamsBwd:
.text._Z25selective_scan_bwd_kernelI32Selective_Scan_bwd_kernel_traitsILi64ELi16ELb0ELb1ELb0ELb0ELb0EN3c104HalfEfEEv12SSMParamsBwd:
[----:B------:R-:W-:Y:S01]  /*0000*/  LDC R1, c[0x0][0x37c] ;  /* 0x0000df00ff017b82 */ /* 0x000fe20000000800 */
[----:B------:R-:W0:Y:S07]  /*0010*/  LDCU.64 UR8, c[0x0][0x470] ;  /* 0x00008e00ff0877ac */ /* 0x000e2e0008000a00 */
[----:B------:R-:W1:Y:S01]  /*0020*/  S2UR UR7, SR_CTAID.Y ;  /* 0x00000000000779c3 */ /* 0x000e620000002600 */
[----:B------:R-:W-:Y:S01]  /*0030*/  CS2R R144, SRZ ;  /* 0x0000000000907805 */ /* 0x000fe2000001ff00 */
[----:B------:R-:W-:Y:S01]  /*0040*/  HFMA2 R147, -RZ, RZ, 0, 0 ;  /* 0x00000000ff937431 */ /* 0x000fe200000001ff */
[----:B------:R-:W2:Y:S01]  /*0050*/  LDCU.64 UR28, c[0x0][0x358] ;  /* 0x00006b00ff1c77ac */ /* 0x000ea20008000a00 */
[----:B------:R-:W3:Y:S01]  /*0060*/  LDCU UR24, c[0x0][0x398] ;  /* 0x00007300ff1877ac */ /* 0x000ee20008000800 */
[----:B------:R-:W4:Y:S03]  /*0070*/  LDCU.64 UR4, c[0x0][0x458] ;  /* 0x00008b00ff0477ac */ /* 0x000f260008000a00 */
[----:B------:R-:W2:Y:S01]  /*0080*/  S2UR UR32, SR_CTAID.X ;  /* 0x00000000002079c3 */ /* 0x000ea20000002500 */
[----:B------:R-:W2:Y:S01]  /*0090*/  LDCU.128 UR16, c[0x0][0x3f0] ;  /* 0x00007e00ff1077ac */ /* 0x000ea20008000c00 */
[----:B0-----:R-:W-:Y:S01]  /*00a0*/  UISETP.NE.U32.AND UP1, UPT, UR8, URZ, UPT ;  /* 0x000000ff0800728c */ /* 0x001fe2000bf25070 */
[----:B------:R-:W0:Y:S03]  /*00b0*/  LDCU.128 UR12, c[0x0][0x400] ;  /* 0x00008000ff0c77ac */ /* 0x000e260008000c00 */
[----:B------:R-:W-:Y:S01]  /*00c0*/  UISETP.NE.AND.EX UP1, UPT, UR9, URZ, UPT, UP1 ;  /* 0x000000ff0900728c */ /* 0x000fe2000bf25310 */
[----:B---3--:R-:W-:Y:S01]  /*00d0*/  IMAD.U32 R0, RZ, RZ, UR24 ;  /* 0x00000018ff007e24 */ /* 0x008fe2000f8e00ff */
[----:B------:R-:W3:Y:S04]  /*00e0*/  LDCU.64 UR22, c[0x0][0x498] ;  /* 0x00009300ff1677ac */ /* 0x000ee80008000a00 */
[----:B------:R-:W-:Y:S01]  /*00f0*/  PLOP3.LUT P1, PT, PT, PT, UP1, 0x80, 0x8 ;  /* 0x000000000008781c */ /* 0x000fe20003f2f018 */
[----:B----4-:R-:W-:Y:S01]  /*0100*/  UISETP.NE.U32.AND UP0, UPT, UR4, URZ, UPT ;  /* 0x000000ff0400728c */ /* 0x010fe2000bf05070 */
[----:B------:R-:W4:Y:S03]  /*0110*/  LDCU UR25, c[0x0][0x394] ;  /* 0x00007280ff1977ac */ /* 0x000f260008000800 */
[----:B-1----:R-:W-:Y:S01]  /*0120*/  @UP1 ULEA UR8, UP3, UR7, UR8, 0x2 ;  /* 0x0000000807081291 */ /* 0x002fe2000f8610ff */
[----:B------:R-:W-:Y:S01]  /*0130*/  IABS R9, R0 ;  /* 0x0000000000097213 */ /* 0x000fe20000000000 */
[----:B------:R-:W-:-:S02]  /*0140*/  UISETP.NE.AND.EX UP0, UPT, UR5, URZ, UPT, UP0 ;  /* 0x000000ff0500728c */ /* 0x000fc4000bf05300 */
[----:B------:R-:W-:Y:S02]  /*0150*/  @UP1 ULEA.HI.X UR9, UR7, UR9, URZ, 0x2, UP3 ;  /* 0x0000000907091291 */ /* 0x000fe400098f14ff */
[----:B------:R-:W-:Y:S01]  /*0160*/  MOV R4, UR8 ;  /* 0x0000000800047c02 */ /* 0x000fe20008000f00 */
[----:B------:R-:W1:Y:S01]  /*0170*/  I2F.RP R0, R9 ;  /* 0x0000000900007306 */ /* 0x000e620000209400 */
[----:B------:R-:W-:Y:S01]  /*0180*/  PLOP3.LUT P0, PT, PT, PT, UP0, 0x80, 0x8 ;  /* 0x000000000008781c */ /* 0x000fe20003f0f008 */
[----:B------:R-:W4:Y:S01]  /*0190*/  LDCU.64 UR30, c[0x0][0x480] ;  /* 0x00009000ff1e77ac */ /* 0x000f220008000a00 */
[----:B------:R-:W-:-:S03]  /*01a0*/  MOV R5, UR9 ;  /* 0x0000000900057c02 */ /* 0x000fc60008000f00 */
[----:B------:R-:W-:Y:S02]  /*01b0*/  @UP0 ULEA UR4, UP2, UR7, UR4, 0x2 ;  /* 0x0000000407040291 */ /* 0x000fe4000f8410ff */
[----:B--2---:R-:W5:Y:S01]  /*01c0*/  @P1 LDG.E R145, desc[UR28][R4.64] ;  /* 0x0000001c04911981 */ /* 0x004f62000c1e1900 */
[----:B------:R-:W2:Y:S03]  /*01d0*/  LDCU.64 UR26, c[0x0][0x3b0] ;  /* 0x00007600ff1a77ac */ /* 0x000ea60008000a00 */
[----:B------:R-:W-:Y:S01]  /*01e0*/  MOV R2, UR4 ;  /* 0x0000000400027c02 */ /* 0x000fe20008000f00 */
[----:B------:R-:W-:Y:S01]  /*01f0*/  @UP0 ULEA.HI.X UR5, UR7, UR5, URZ, 0x2, UP2 ;  /* 0x0000000507050291 */ /* 0x000fe200090f14ff */
[----:B-1----:R-:W1:Y:S05]  /*0200*/  MUFU.RCP R0, R0 ;  /* 0x0000000000007308 */ /* 0x002e6a0000001000 */
[----:B------:R-:W-:-:S05]  /*0210*/  IMAD.U32 R3, RZ, RZ, UR5 ;  /* 0x00000005ff037e24 */ /* 0x000fca000f8e00ff */
[----:B------:R0:W5:Y:S01]  /*0220*/  @P0 LDG.E R147, desc[UR28][R2.64] ;  /* 0x0000001c02930981 */ /* 0x000162000c1e1900 */
[----:B-1----:R-:W-:-:S04]  /*0230*/  IADD3 R6, PT, PT, R0, 0xffffffe, RZ ;  /* 0x0ffffffe00067810 */ /* 0x002fc80007ffe0ff */
[----:B------:R1:W3:Y:S02]  /*0240*/  F2I.FTZ.U32.TRUNC.NTZ R7, R6 ;  /* 0x0000000600077305 */ /* 0x0002e4000021f000 */
[----:B-1----:R-:W-:-:S04]  /*0250*/  MOV R6, RZ ;  /* 0x000000ff00067202 */ /* 0x002fc80000000f00 */
[----:B------:R-:W-:Y:S02]  /*0260*/  R2UR UR4, R6 ;  /* 0x00000000060472ca */ /* 0x000fe400000e0000 */
[----:B---3--:R-:W-:Y:S01]  /*0270*/  R2UR UR5, R7 ;  /* 0x00000000070572ca */ /* 0x008fe200000e0000 */
[----:B0-----:R-:W-:-:S04]  /*0280*/  IMAD.MOV R2, RZ, RZ, -R7 ;  /* 0x000000ffff027224 */ /* 0x001fc800078e0a07 */
[----:B------:R-:W-:Y:S01]  /*0290*/  IMAD R3, R2, R9, RZ ;  /* 0x0000000902037224 */ /* 0x000fe200078e02ff */
[----:B------:R-:W-:-:S07]  /*02a0*/  IABS R0, UR7 ;  /* 0x0000000700007c13 */ /* 0x000fce0008000000 */
[----:B------:R-:W-:Y:S01]  /*02b0*/  IMAD.HI.U32 R3, R7, R3, UR4 ;  /* 0x0000000407037e27 */ /* 0x000fe2000f8e0003 */
[----:B------:R-:W-:-:S04]  /*02c0*/  R2UR UR10, R0 ;  /* 0x00000000000a72ca */ /* 0x000fc800000e0000 */
[----:B------:R-:W-:-:S13]  /*02d0*/  R2UR UR8, R3 ;  /* 0x00000000030872ca */ /* 0x000fda00000e0000 */
[----:B------:R-:W-:-:S07]  /*02e0*/  UIMAD.WIDE.U32 UR8, UR8, UR10, URZ ;  /* 0x0000000a080872a5 */ /* 0x000fce000f8e00ff */
[----:B------:R-:W-:Y:S02]  /*02f0*/  UMOV UR6, UR9 ;  /* 0x0000000900067c82 */ /* 0x000fe40008000000 */
[----:B------:R-:W-:-:S05]  /*0300*/  IADD3 R0, PT, PT, RZ, -UR6, RZ ;  /* 0x80000006ff007c10 */ /* 0x000fca000fffe0ff */
[C---:B------:R-:W-:Y:S01]  /*0310*/  IMAD R0, R9.reuse, R0, UR10 ;  /* 0x0000000a09007e24 */ /* 0x040fe2000f8e0200 */
[----:B------:R-:W-:Y:S02]  /*0320*/  UIMAD.WIDE.U32 UR4, UR32, UR16, URZ ;  /* 0x00000010200472a5 */ /* 0x000fe4000f8e00ff */
[----:B------:R-:W-:Y:S02]  /*0330*/  UIMAD.WIDE.U32 UR20, UR32, UR12, URZ ;  /* 0x0000000c201472a5 */ /* 0x000fe4000f8e00ff */
[----:B------:R-:W-:Y:S01]  /*0340*/  ISETP.GT.U32.AND P0, PT, R9, R0, PT ;  /* 0x000000000900720c */ /* 0x000fe20003f04070 */
[----:B------:R-:W-:Y:S01]  /*0350*/  UIMAD UR5, UR32, UR17, UR5 ;  /* 0x00000011200572a4 */ /* 0x000fe2000f8e0205 */
[----:B------:R-:W0:Y:S01]  /*0360*/  LDCU.128 UR8, c[0x0][0x460] ;  /* 0x00008c00ff0877ac */ /* 0x000e220008000c00 */
[----:B------:R-:W-:Y:S02]  /*0370*/  UIMAD UR13, UR32, UR13, UR21 ;  /* 0x0000000d200d72a4 */ /* 0x000fe4000f8e0215 */
[----:B------:R-:W-:Y:S01]  /*0380*/  UIMAD.WIDE.U32 UR4, UR7, UR18, UR4 ;  /* 0x00000012070472a5 */ /* 0x000fe2000f8e0004 */
[----:B------:R-:W-:-:S07]  /*0390*/  UMOV UR12, UR20 ;  /* 0x00000014000c7c82 */ /* 0x000fce0008000000 */
[----:B------:R-:W-:Y:S01]  /*03a0*/  VOTEU.ANY UP1, P0 ;  /* 0x0000000000ff7886 */ /* 0x000fe20000020100 */
[----:B------:R-:W-:Y:S01]  /*03b0*/  PLOP3.LUT P0, PT, PT, PT, UP1, 0x80, 0x8 ;  /* 0x000000000008781c */ /* 0x000fe20003f0f018 */
[----:B------:R-:W-:Y:S02]  /*03c0*/  UIMAD.WIDE.U32 UR20, UR32, UR22, URZ ;  /* 0x00000016201472a5 */ /* 0x000fe4000f8e00ff */
[----:B------:R-:W-:Y:S02]  /*03d0*/  UIMAD.WIDE.U32 UR12, UR7, UR14, UR12 ;  /* 0x0000000e070c72a5 */ /* 0x000fe4000f8e000c */
[----:B------:R-:W-:Y:S02]  /*03e0*/  UIMAD UR17, UR7, UR19, UR5 ;  /* 0x00000013071172a4 */ /* 0x000fe4000f8e0205 */
[----:B------:R-:W-:Y:S01]  /*03f0*/  UIMAD UR5, UR32, UR23, UR21 ;  /* 0x00000017200572a4 */ /* 0x000fe2000f8e0215 */
[----:B------:R-:W1:Y:S01]  /*0400*/  LDCU.64 UR22, c[0x0][0x4a0] ;  /* 0x00009400ff1677ac */ /* 0x000e620008000a00 */
[----:B------:R-:W-:-:S02]  /*0410*/  UIMAD UR15, UR7, UR15, UR13 ;  /* 0x0000000f070f72a4 */ /* 0x000fc4000f8e020d */
[----:B----4-:R-:W-:Y:S02]  /*0420*/  ULEA UR13, UR25, 0xfffffc00, 0xa ;  /* 0xfffffc00190d7891 */ /* 0x010fe4000f8e50ff */
[-C--:B------:R-:W-:Y:S02]  /*0430*/  @!P0 IADD3 R0, PT, PT, R0, -R9.reuse, RZ ;  /* 0x8000000900008210 */ /* 0x080fe40007ffe0ff */
[----:B------:R-:W-:Y:S02]  /*0440*/  UIADD3 UR4, UP0, UPT, UR13, UR4, URZ ;  /* 0x000000040d047290 */ /* 0x000fe4000ff1e0ff */
[----:B------:R-:W-:Y:S01]  /*0450*/  USHF.R.S32.HI UR14, URZ, 0x1f, UR13 ;  /* 0x0000001fff0e7899 */ /* 0x000fe2000801140d */
[----:B------:R-:W-:Y:S01]  /*0460*/  ISETP.GE.U32.AND P0, PT, R0, R9, PT ;  /* 0x000000090000720c */ /* 0x000fe20003f06070 */
[----:B0-----:R-:W-:Y:S02]  /*0470*/  ULEA UR16, UP2, UR4, UR8, 0x1 ;  /* 0x0000000804107291 */ /* 0x001fe4000f8408ff */
[----:B------:R-:W-:-:S04]  /*0480*/  UIADD3.X UR17, UPT, UPT, UR14, UR17, URZ, UP0, !UPT ;  /* 0x000000110e117290 */ /* 0x000fc800087fe4ff */
[----:B------:R-:W-:-:S03]  /*0490*/  ULEA.HI.X UR17, UR4, UR9, UR17, 0x1, UP2 ;  /* 0x0000000904117291 */ /* 0x000fc600090f0c11 */
[----:B------:R-:W-:Y:S01]  /*04a0*/  UMOV UR4, UR20 ;  /* 0x0000001400047c82 */ /* 0x000fe20008000000 */
[----:B------:R-:W-:Y:S02]  /*04b0*/  UISETP.NE.U32.AND UP0, UPT, UR30, URZ, UPT ;  /* 0x000000ff1e00728c */ /* 0x000fe4000bf05070 */
[----:B-1----:R-:W-:Y:S02]  /*04c0*/  UIMAD.WIDE.U32 UR4, UR7, UR22, UR4 ;  /* 0x00000016070472a5 */ /* 0x002fe4000f8e0004 */
[----:B------:R-:W-:Y:S02]  /*04d0*/  UIADD3 UR12, UP3, UPT, UR13, UR12, URZ ;  /* 0x0000000c0d0c7290 */ /* 0x000fe4000ff7e0ff */
[----:B------:R-:W-:Y:S02]  /*04e0*/  UIMAD UR21, UR7, UR23, UR5 ;  /* 0x00000017071572a4 */ /* 0x000fe4000f8e0205 */
[----:B------:R-:W-:Y:S02]  /*04f0*/  UISETP.NE.AND.EX UP0, UPT, UR31, URZ, UPT, UP0 ;  /* 0x000000ff1f00728c */ /* 0x000fe4000bf05300 */
[----:B------:R-:W-:-:S02]  /*0500*/  ULOP3.LUT UR5, UR7, UR24, URZ, 0x3c, !UPT ;  /* 0x0000001807057292 */ /* 0x000fc4000f8e3cff */
[----:B------:R-:W-:Y:S02]  /*0510*/  ULEA UR18, UP4, UR12, UR10, 0x1 ;  /* 0x0000000a0c127291 */ /* 0x000fe4000f8808ff */
[----:B------:R-:W-:Y:S01]  /*0520*/  UIADD3.X UR19, UPT, UPT, UR14, UR15, URZ, UP3, !UPT ;  /* 0x0000000f0e137290 */ /* 0x000fe20009ffe4ff */
[----:B------:R-:W-:Y:S01]  /*0530*/  VOTEU.ANY UP2, P0 ;  /* 0x0000000000ff7886 */ /* 0x000fe20000040100 */
[----:B------:R-:W-:Y:S02]  /*0540*/  @!UP1 UIADD3 UR6, UPT, UPT, UR6, 0x1, URZ ;  /* 0x0000000106069890 */ /* 0x000fe4000fffe0ff */
[----:B------:R-:W-:Y:S02]  /*0550*/  UISETP.GE.AND UP1, UPT, UR5, URZ, UPT ;  /* 0x000000ff0500728c */ /* 0x000fe4000bf26270 */
[----:B------:R-:W-:Y:S02]  /*0560*/  ULEA.HI.X UR19, UR12, UR11, UR19, 0x1, UP4 ;  /* 0x0000000b0c137291 */ /* 0x000fe4000a0f0c13 */
[----:B------:R-:W-:Y:S01]  /*0570*/  UISETP.NE.AND UP3, UPT, UR24, URZ, UPT ;  /* 0x000000ff1800728c */ /* 0x000fe2000bf65270 */
[----:B------:R-:W0:Y:S01]  /*0580*/  LDCU.64 UR10, c[0x0][0x3c8] ;  /* 0x00007900ff0a77ac */ /* 0x000e220008000a00 */
[----:B------:R-:W-:Y:S01]  /*0590*/  @UP2 UIADD3 UR6, UPT, UPT, UR6, 0x1, URZ ;  /* 0x0000000106062890 */ /* 0x000fe2000fffe0ff */
[----:B------:R-:W1:Y:S01]  /*05a0*/  @UP0 LDCU UR5, c[0x0][0x384] ;  /* 0x00007080ff0507ac */ /* 0x000e620008000800 */
[----:B--2---:R-:W-:-:S05]  /*05b0*/  UIMAD.WIDE.U32 UR8, UR32, UR26, URZ ;  /* 0x0000001a200872a5 */ /* 0x004fca000f8e00ff */
[----:B------:R-:W-:Y:S01]  /*05c0*/  UMOV UR12, UR6 ;  /* 0x00000006000c7c82 */ /* 0x000fe20008000000 */
[----:B------:R-:W2:Y:S01]  /*05d0*/  @UP0 LDCU UR15, c[0x0][0x38c] ;  /* 0x00007180ff0f07ac */ /* 0x000ea20008000800 */
[----:B------:R-:W-:Y:S02]  /*05e0*/  @!UP1 UIADD3 UR12, UPT, UPT, -UR12, URZ, URZ ;  /* 0x000000ff0c0c9290 */ /* 0x000fe4000fffe1ff */
[----:B------:R-:W-:Y:S02]  /*05f0*/  UIMAD UR9, UR32, UR27, UR9 ;  /* 0x0000001b200972a4 */ /* 0x000fe4000f8e0209 */
[----:B------:R-:W-:Y:S01]  /*0600*/  @!UP3 ULOP3.LUT UR12, URZ, UR24, URZ, 0x33, !UPT ;  /* 0x00000018ff0cb292 */ /* 0x000fe2000f8e33ff */
[----:B------:R-:W3:Y:S03]  /*0610*/  LDCU.64 UR26, c[0x0][0x528] ;  /* 0x0000a500ff1a77ac */ /* 0x000ee60008000a00 */
[----:B------:R-:W-:Y:S01]  /*0620*/  USHF.R.S32.HI UR6, URZ, 0x1f, UR12 ;  /* 0x0000001fff067899 */ /* 0x000fe2000801140c */
[----:B------:R-:W4:Y:S03]  /*0630*/  @UP0 LDCU.64 UR34, c[0x0][0x480] ;  /* 0x00009000ff2207ac */ /* 0x000f260008000a00 */
[----:B0-----:R-:W-:-:S02]  /*0640*/  UIMAD UR6, UR6, UR10, URZ ;  /* 0x0000000a060672a4 */ /* 0x001fc4000f8e02ff */
[----:B------:R-:W-:Y:S02]  /*0650*/  UIMAD.WIDE.U32 UR8, UR12, UR10, UR8 ;  /* 0x0000000a0c0872a5 */ /* 0x000fe4000f8e0008 */
[----:B------:R-:W-:Y:S02]  /*0660*/  UIMAD UR6, UR12, UR11, UR6 ;  /* 0x0000000b0c0672a4 */ /* 0x000fe4000f8e0206 */
[----:B-1----:R-:W-:Y:S02]  /*0670*/  @UP0 UIMAD UR5, UR32, UR5, UR7 ;  /* 0x00000005200502a4 */ /* 0x002fe4000f8e0207 */
[----:B------:R-:W-:Y:S02]  /*0680*/  UIADD3 UR4, UP1, UPT, UR13, UR4, URZ ;  /* 0x000000040d047290 */ /* 0x000fe4000ff3e0ff */
[----:B------:R-:W-:Y:S02]  /*0690*/  UIADD3 UR13, UP2, UPT, UR13, UR8, URZ ;  /* 0x000000080d0d7290 */ /* 0x000fe4000ff5e0ff */
[----:B------:R-:W-:-:S02]  /*06a0*/  UIADD3 UR6, UPT, UPT, UR9, UR6, URZ ;  /* 0x0000000609067290 */ /* 0x000fc4000fffe0ff */
[----:B------:R-:W-:Y:S01]  /*06b0*/  @UP0 UIMAD UR5, UR5, UR25, URZ ;  /* 0x00000019050502a4 */ /* 0x000fe2000f8e02ff */
[----:B------:R-:W0:Y:S01]  /*06c0*/  LDCU.64 UR30, c[0x0][0x448] ;  /* 0x00008900ff1e77ac */ /* 0x000e220008000a00 */
[----:B------:R-:W-:Y:S02]  /*06d0*/  UIADD3.X UR21, UPT, UPT, UR14, UR21, URZ, UP1, !UPT ;  /* 0x000000150e157290 */ /* 0x000fe40008ffe4ff */
[----:B---3--:R-:W-:Y:S02]  /*06e0*/  ULEA UR20, UP1, UR4, UR26, 0x1 ;  /* 0x0000001a04147291 */ /* 0x008fe4000f8208ff */
[----:B------:R-:W-:Y:S02]  /*06f0*/  UIADD3.X UR24, UPT, UPT, UR14, UR6, URZ, UP2, !UPT ;  /* 0x000000060e187290 */ /* 0x000fe400097fe4ff */
[----:B--2---:R-:W-:Y:S02]  /*0700*/  @UP0 UIMAD UR6, UR5, UR15, URZ ;  /* 0x0000000f050602a4 */ /* 0x004fe4000f8e02ff */
[----:B------:R-:W-:Y:S01]  /*0710*/  ULEA.HI.X UR21, UR4, UR27, UR21, 0x1, UP1 ;  /* 0x0000001b04157291 */ /* 0x000fe200088f0c15 */
[----:B------:R-:W-:-:S02]  /*0720*/  UMOV UR5, URZ ;  /* 0x000000ff00057c82 */ /* 0x000fc40008000000 */
[----:B------:R-:W-:Y:S01]  /*0730*/  UMOV UR4, URZ ;  /* 0x000000ff00047c82 */ /* 0x000fe20008000000 */
[----:B----4-:R-:W-:Y:S02]  /*0740*/  @UP0 UIMAD.WIDE UR4, UR6, 0x8, UR34 ;  /* 0x00000008060408a5 */ /* 0x010fe4000f8e0222 */
[----:B------:R-:W-:Y:S01]  /*0750*/  UISETP.GE.AND UP0, UPT, UR25, 0x1, UPT ;  /* 0x000000011900788c */ /* 0x000fe2000bf06270 */
[----:B------:R-:W-:Y:S01]  /*0760*/  IMAD.MOV.U32 R143, RZ, RZ, RZ ;  /* 0x000000ffff8f7224 */ /* 0x000fe200078e00ff */
[----:B0-----:R-:W-:-:S04]  /*0770*/  ULEA UR23, UP3, UR13, UR30, 0x1 ;  /* 0x0000001e0d177291 */ /* 0x001fc8000f8608ff */
[----:B------:R-:W-:-:S03]  /*0780*/  ULEA.HI.X UR24, UR13, UR31, UR24, 0x1, UP3 ;  /* 0x0000001f0d187291 */ /* 0x000fc600098f0c18 */
[----:B------:R-:W-:Y:S09]  /*0790*/  BRA.U !UP0, `(.L_x_4068) ;  /* 0x0000006908007547 */ /* 0x000ff2000b800000 */
[----:B------:R-:W0:Y:S01]  /*07a0*/  S2R R142, SR_TID.X ;  /* 0x00000000008e7919 */ /* 0x000e220000002100 */
[----:B------:R-:W1:Y:S01]  /*07b0*/  S2UR UR22, SR_CgaCtaId ;  /* 0x00000000001679c3 */ /* 0x000e620000008800 */
[----:B------:R-:W2:Y:S01]  /*07c0*/  LDCU.64 UR14, c[0x0][0x3a0] ;  /* 0x00007400ff0e77ac */ /* 0x000ea20008000a00 */
[----:B------:R-:W-:Y:S01]  /*07d0*/  MOV R144, RZ ;  /* 0x000000ff00907202 */ /* 0x000fe20000000f00 */
[----:B------:R-:W-:Y:S01]  /*07e0*/  IMAD.MOV.U32 R143, RZ, RZ, RZ ;  /* 0x000000ffff8f7224 */ /* 0x000fe200078e00ff */
        /* <DEDUP_REMOVED lines=8> */
[----:B------:R-:W-:Y:S01]  /*0870*/  UMOV UR22, UR23 ;  /* 0x0000001700167c82 */ /* 0x000fe20008000000 */
[----:B------:R-:W-:Y:S01]  /*0880*/  LOP3.LUT R200, R142, 0x1f, RZ, 0xc0, !PT ;  /* 0x0000001f8ec87812 */ /* 0x000fe200078ec0ff */
[----:B------:R-:W-:Y:S01]  /*0890*/  UIMAD UR15, UR7, UR27, UR11 ;  /* 0x0000001b070f72a4 */ /* 0x000fe2000f8e020b */
[C---:B------:R-:W-:Y:S01]  /*08a0*/  LOP3.LUT R3, R0.reuse, 0x3e00, RZ, 0xc0, !PT ;  /* 0x00003e0000037812 */ /* 0x040fe200078ec0ff */
[----:B------:R-:W-:Y:S01]  /*08b0*/  UMOV UR23, UR24 ;  /* 0x0000001800177c82 */ /* 0x000fe20008000000 */
        /* <DEDUP_REMOVED lines=19> */
.L_x_4115:
[----:B0-----:R-:W0:Y:S01]  /*09f0*/  LDCU UR26, c[0x0][0x388] ;  /* 0x00007100ff1a77ac */ /* 0x001e220008000800 */
[----:B------:R-:W-:Y:S01]  /*0a00*/  SHF.L.U32 R2, R142, 0x4, RZ ;  /* 0x000000048e027819 */ /* 0x000fe200000006ff */
[----:B------:R-:W-:Y:S01]  /*0a10*/  IMAD.U32 R7, RZ, RZ, UR17 ;  /* 0x00000011ff077e24 */ /* 0x000fe2000f8e00ff */
[----:B------:R-:W-:Y:S01]  /*0a20*/  MOV R6, UR16 ;  /* 0x0000001000067c02 */ /* 0x000fe20008000f00 */
[----:B------:R-:W-:Y:S01]  /*0a30*/  ULEA UR24, UR14, 0xfffffc00, 0xa ;  /* 0xfffffc000e187891 */ /* 0x000fe2000f8e50ff */
[----:B------:R-:W-:Y:S02]  /*0a40*/  LOP3.LUT R22, R2, 0x3e00, RZ, 0xc0, !PT ;  /* 0x00003e0002167812 */ /* 0x000fe400078ec0ff */
[----:B------:R-:W-:Y:S02]  /*0a50*/  PRMT R9, RZ, 0x7610, R9 ;  /* 0x00007610ff097816 */ /* 0x000fe40000000009 */
[----:B------:R-:W-:Y:S02]  /*0a60*/  LOP3.LUT R124, R22, 0x1f, R142, 0xf8, !PT ;  /* 0x0000001f167c7812 */ /* 0x000fe400078ef88e */
[----:B------:R-:W-:-:S02]  /*0a70*/  PRMT R12, RZ, 0x7610, R12 ;  /* 0x00007610ff0c7816 */ /* 0x000fc4000000000c */
[C---:B------:R-:W-:Y:S01]  /*0a80*/  SHF.L.U32 R2, R124.reuse, 0x1, RZ ;  /* 0x000000017c027819 */ /* 0x040fe200000006ff */
[----:B------:R-:W-:Y:S01]  /*0a90*/  IMAD.WIDE.U32 R6, R124, 0x2, R6 ;  /* 0x000000027c067825 */ /* 0x000fe200078e0006 */
[----:B------:R-:W-:Y:S02]  /*0aa0*/  PRMT R17, RZ, 0x7610, R17 ;  /* 0x00007610ff117816 */ /* 0x000fe40000000011 */
[C---:B------:R-:W-:Y:S01]  /*0ab0*/  IADD3 R4, P1, PT, R2.reuse, UR18, RZ ;  /* 0x0000001202047c10 */ /* 0x040fe2000ff3e0ff */
[----:B0-----:R-:W-:Y:S01]  /*0ac0*/  UIADD3 UR33, UPT, UPT, -UR24, UR26, URZ ;  /* 0x0000001a18217290 */ /* 0x001fe2000fffe1ff */
[----:B------:R-:W-:Y:S02]  /*0ad0*/  IADD3 R2, P0, PT, R2, UR20, RZ ;  /* 0x0000001402027c10 */ /* 0x000fe4000ff1e0ff */
[----:B------:R-:W-:Y:S02]  /*0ae0*/  IADD3.X R5, PT, PT, RZ, UR19, RZ, P1, !PT ;  /* 0x00000013ff057c10 */ /* 0x000fe40008ffe4ff */
[----:B------:R-:W-:Y:S01]  /*0af0*/  PRMT R0, RZ, 0x7610, R0 ;  /* 0x00007610ff007816 */ /* 0x000fe20000000000 */
[----:B------:R-:W-:Y:S01]  /*0b00*/  IMAD.X R3, RZ, RZ, UR21, P0 ;  /* 0x00000015ff037e24 */ /* 0x000fe200080e06ff */
[----:B------:R-:W-:Y:S01]  /*0b10*/  ISETP.GE.AND P0, PT, R124, UR33, PT ;  /* 0x000000217c007c0c */ /* 0x000fe2000bf06270 */
[----:B------:R-:W-:Y:S01]  /*0b20*/  BAR.SYNC.DEFER_BLOCKING 0x0 ;  /* 0x0000000000007b1d */ /* 0x000fe20000010000 */
[----:B------:R-:W-:-:S02]  /*0b30*/  ISETP.GE.AND P1, PT, R139, UR33, PT ;  /* 0x000000218b007c0c */ /* 0x000fc4000bf26270 */
[----:B------:R-:W-:Y:S02]  /*0b40*/  ISETP.GE.AND P6, PT, R138, UR33, PT ;  /* 0x000000218a007c0c */ /* 0x000fe4000bfc6270 */
[----:B------:R-:W-:Y:S02]  /*0b50*/  ISETP.GE.AND P2, PT, R134, UR33, PT ;  /* 0x0000002186007c0c */ /* 0x000fe4000bf46270 */
[----:B------:R-:W-:Y:S02]  /*0b60*/  ISETP.GE.AND P5, PT, R137, UR33, PT ;  /* 0x0000002189007c0c */ /* 0x000fe4000bfa6270 */
[----:B------:R-:W-:Y:S02]  /*0b70*/  ISETP.GE.AND P3, PT, R135, UR33, PT ;  /* 0x0000002187007c0c */ /* 0x000fe4000bf66270 */
[----:B------:R-:W-:Y:S02]  /*0b80*/  ISETP.GE.AND P4, PT, R136, UR33, PT ;  /* 0x0000002188007c0c */ /* 0x000fe4000bf86270 */
[----:B------:R-:W-:-:S02]  /*0b90*/  PRMT R11, RZ, 0x7610, R11 ;  /* 0x00007610ff0b7816 */ /* 0x000fc4000000000b */
[----:B------:R-:W-:Y:S02]  /*0ba0*/  PRMT R15, RZ, 0x7610, R15 ;  /* 0x00007610ff0f7816 */ /* 0x000fe4000000000f */
[----:B------:R-:W-:Y:S02]  /*0bb0*/  PRMT R8, RZ, 0x7610, R8 ;  /* 0x00007610ff087816 */ /* 0x000fe40000000008 */
[----:B------:R-:W-:Y:S02]  /*0bc0*/  PRMT R10, RZ, 0x7610, R10 ;  /* 0x00007610ff0a7816 */ /* 0x000fe4000000000a */
[----:B------:R-:W-:Y:S02]  /*0bd0*/  PRMT R13, RZ, 0x7610, R13 ;  /* 0x00007610ff0d7816 */ /* 0x000fe4000000000d */
[----:B------:R-:W-:Y:S01]  /*0be0*/  PRMT R14, RZ, 0x7610, R14 ;  /* 0x00007610ff0e7816 */ /* 0x000fe2000000000e */
[----:B------:R-:W2:Y:S01]  /*0bf0*/  @!P0 LDG.E.U16 R9, desc[UR28][R6.64] ;  /* 0x0000001c06098981 */ /* 0x000ea2000c1e1500 */
[----:B------:R-:W-:-:S02]  /*0c00*/  ISETP.GE.AND P0, PT, R133, UR33, PT ;  /* 0x0000002185007c0c */ /* 0x000fc4000bf06270 */
[----:B------:R-:W-:Y:S01]  /*0c10*/  PRMT R19, RZ, 0x7610, R19 ;  /* 0x00007610ff137816 */ /* 0x000fe20000000013 */
[----:B------:R-:W3:Y:S01]  /*0c20*/  @!P1 LDG.E.U16 R0, desc[UR28][R6.64+0x40] ;  /* 0x0000401c06009981 */ /* 0x000ee2000c1e1500 */
[----:B------:R-:W-:Y:S02]  /*0c30*/  PRMT R16, RZ, 0x7610, R16 ;  /* 0x00007610ff107816 */ /* 0x000fe40000000010 */
[----:B------:R-:W-:Y:S01]  /*0c40*/  PRMT R21, RZ, 0x7610, R21 ;  /* 0x00007610ff157816 */ /* 0x000fe20000000015 */
[----:B----4-:R-:W4:Y:S01]  /*0c50*/  @!P6 LDG.E.U16 R11, desc[UR28][R6.64+0x80] ;  /* 0x0000801c060be981 */ /* 0x010f22000c1e1500 */
[----:B------:R-:W-:Y:S02]  /*0c60*/  PRMT R18, RZ, 0x7610, R18 ;  /* 0x00007610ff127816 */ /* 0x000fe40000000012 */
[----:B------:R-:W-:Y:S01]  /*0c70*/  PRMT R23, RZ, 0x7610, R23 ;  /* 0x00007610ff177816 */ /* 0x000fe20000000017 */
[----:B------:R-:W4:Y:S01]  /*0c80*/  @!P2 LDG.E.U16 R15, desc[UR28][R6.64+0x180] ;  /* 0x0001801c060fa981 */ /* 0x000f22000c1e1500 */
[----:B------:R-:W-:-:S03]  /*0c90*/  PRMT R20, RZ, 0x7610, R20 ;  /* 0x00007610ff147816 */ /* 0x000fc60000000014 */
[----:B------:R-:W4:Y:S01]  /*0ca0*/  @!P0 LDG.E.U16 R12, desc[UR28][R6.64+0x1c0] ;  /* 0x0001c01c060c8981 */ /* 0x000f22000c1e1500 */
[----:B------:R-:W-:Y:S02]  /*0cb0*/  ISETP.GE.AND P0, PT, R132, UR33, PT ;  /* 0x0000002184007c0c */ /* 0x000fe4000bf06270 */
[----:B------:R-:W-:Y:S01]  /*0cc0*/  ISETP.GE.AND P1, PT, R130, UR33, PT ;  /* 0x0000002182007c0c */ /* 0x000fe2000bf26270 */
        /* <DEDUP_REMOVED lines=23> */
[----:B-1----:R-:W-:-:S04]  /*0e40*/  IADD3 R22, PT, PT, R22, R123, RZ ;  /* 0x0000007b16167210 */ /* 0x002fc80007ffe0ff */
[C---:B------:R-:W-:Y:S02]  /*0e50*/  IADD3 R7, PT, PT, R22.reuse, 0x60, RZ ;  /* 0x0000006016077810 */ /* 0x040fe40007ffe0ff */
[CC--:B------:R-:W-:Y:S01]  /*0e60*/  LEA.HI.SX32 R122, R22.reuse, R22.reuse, 0x1b ;  /* 0x00000016167a7211 */ /* 0x0c0fe200078fdaff */
[C---:B------:R-:W-:Y:S01]  /*0e70*/  VIADD R27, R22.reuse, 0x40 ;  /* 0x00000040161b7836 */ /* 0x040fe20000000000 */
[----:B------:R-:W-:Y:S02]  /*0e80*/  IADD3 R25, PT, PT, R22, 0x20, RZ ;  /* 0x0000002016197810 */ /* 0x000fe40007ffe0ff */
[----:B------:R-:W-:Y:S02]  /*0e90*/  LEA.HI.SX32 R7, R7, R22, 0x1b ;  /* 0x0000001607077211 */ /* 0x000fe400078fdaff */
[----:B------:R-:W-:Y:S02]  /*0ea0*/  LEA R122, R122, UR25, 0x1 ;  /* 0x000000197a7a7c11 */ /* 0x000fe4000f8e08ff */
[----:B------:R-:W-:-:S02]  /*0eb0*/  IADD3 R29, PT, PT, R22, 0x80, RZ ;  /* 0x00000080161d7810 */ /* 0x000fc40007ffe0ff */
[-C--:B------:R-:W-:Y:S02]  /*0ec0*/  LEA.HI.SX32 R25, R25, R22.reuse, 0x1b ;  /* 0x0000001619197211 */ /* 0x080fe400078fdaff */
[----:B------:R-:W-:Y:S02]  /*0ed0*/  LEA R119, R7, UR25, 0x1 ;  /* 0x0000001907777c11 */ /* 0x000fe4000f8e08ff */
[-C--:B------:R-:W-:Y:S02]  /*0ee0*/  LEA.HI.SX32 R27, R27, R22.reuse, 0x1b ;  /* 0x000000161b1b7211 */ /* 0x080fe400078fdaff */
[C---:B------:R-:W-:Y:S01]  /*0ef0*/  IADD3 R7, PT, PT, R22.reuse, 0xc0, RZ ;  /* 0x000000c016077810 */ /* 0x040fe20007ffe0ff */
[----:B------:R-:W-:Y:S01]  /*0f00*/  VIADD R31, R22, 0xa0 ;  /* 0x000000a0161f7836 */ /* 0x000fe20000000000 */
[----:B------:R-:W-:Y:S02]  /*0f10*/  LEA.HI.SX32 R29, R29, R22, 0x1b ;  /* 0x000000161d1d7211 */ /* 0x000fe400078fdaff */
[----:B------:R-:W-:-:S02]  /*0f20*/  LEA R121, R25, UR25, 0x1 ;  /* 0x0000001919797c11 */ /* 0x000fc4000f8e08ff */
[----:B------:R-:W-:Y:S02]  /*0f30*/  LEA R120, R27, UR25, 0x1 ;  /* 0x000000191b787c11 */ /* 0x000fe4000f8e08ff */
[-C--:B------:R-:W-:Y:S01]  /*0f40*/  LEA.HI.SX32 R7, R7, R22.reuse, 0x1b ;  /* 0x0000001607077211 */ /* 0x080fe200078fdaff */
[C---:B------:R-:W-:Y:S01]  /*0f50*/  VIADD R25, R22.reuse, 0x100 ;  /* 0x0000010016197836 */ /* 0x040fe20000000000 */
[----:B------:R-:W-:Y:S02]  /*0f60*/  LEA R118, R29, UR25, 0x1 ;  /* 0x000000191d767c11 */ /* 0x000fe4000f8e08ff */
[----:B------:R-:W-:Y:S02]  /*0f70*/  LEA.HI.SX32 R31, R31, R22, 0x1b ;  /* 0x000000161f1f7211 */ /* 0x000fe400078fdaff */
[C---:B------:R-:W-:Y:S02]  /*0f80*/  IADD3 R27, PT, PT, R22.reuse, 0x120, RZ ;  /* 0x00000120161b7810 */ /* 0x040fe40007ffe0ff */
[----:B------:R-:W-:Y:S01]  /*0f90*/  LEA R116, R7, UR25, 0x1 ;  /* 0x0000001907747c11 */ /* 0x000fe2000f8e08ff */
[C---:B------:R-:W-:Y:S01]  /*0fa0*/  VIADD R7, R22.reuse, 0x160 ;  /* 0x0000016016077836 */ /* 0x040fe20000000000 */
[----:B------:R-:W-:-:S02]  /*0fb0*/  IADD3 R29, PT, PT, R22, 0x140, RZ ;  /* 0x00000140161d7810 */ /* 0x000fc40007ffe0ff */
[-C--:B------:R-:W-:Y:S02]  /*0fc0*/  LEA.HI.SX32 R25, R25, R22.reuse, 0x1b ;  /* 0x0000001619197211 */ /* 0x080fe400078fdaff */
[----:B------:R-:W-:Y:S02]  /*0fd0*/  LEA R117, R31, UR25, 0x1 ;  /* 0x000000191f757c11 */ /* 0x000fe4000f8e08ff */
[-C--:B------:R-:W-:Y:S02]  /*0fe0*/  LEA.HI.SX32 R27, R27, R22.reuse, 0x1b ;  /* 0x000000161b1b7211 */ /* 0x080fe400078fdaff */
[-C--:B------:R-:W-:Y:S02]  /*0ff0*/  LEA.HI.SX32 R29, R29, R22.reuse, 0x1b ;  /* 0x000000161d1d7211 */ /* 0x080fe400078fdaff */
[----:B------:R-:W-:Y:S02]  /*1000*/  LEA.HI.SX32 R7, R7, R22, 0x1b ;  /* 0x0000001607077211 */ /* 0x000fe400078fdaff */
[----:B------:R-:W-:-:S02]  /*1010*/  LEA R114, R25, UR25, 0x1 ;  /* 0x0000001919727c11 */ /* 0x000fc4000f8e08ff */
[----:B------:R-:W-:Y:S02]  /*1020*/  LEA R113, R27, UR25, 0x1 ;  /* 0x000000191b717c11 */ /* 0x000fe4000f8e08ff */
[----:B------:R-:W-:Y:S02]  /*1030*/  LEA R112, R29, UR25, 0x1 ;  /* 0x000000191d707c11 */ /* 0x000fe4000f8e08ff */
[----:B------:R-:W-:Y:S02]  /*1040*/  IADD3 R25, PT, PT, R22, 0x1e0, RZ ;  /* 0x000001e016197810 */ /* 0x000fe40007ffe0ff */
[----:B------:R-:W-:Y:S02]  /*1050*/  LEA R111, R7, UR25, 0x1 ;  /* 0x00000019076f7c11 */ /* 0x000fe4000f8e08ff */
        /* <DEDUP_REMOVED lines=18> */
[----:B--2---:R1:W-:Y:S04]  /*1180*/  STS.U16 [R122], R9 ;  /* 0x000000097a007388 */ /* 0x0043e80000000400 */
[----:B---3--:R-:W-:Y:S01]  /*1190*/  STS.U16 [R121+0x40], R0 ;  /* 0x0000400079007388 */ /* 0x008fe20000000400 */
[----:B-1----:R-:W-:-:S03]  /*11a0*/  IADD3 R9, PT, PT, R22, 0xe0, RZ ;  /* 0x000000e016097810 */ /* 0x002fc60007ffe0ff */
[----:B----4-:R1:W-:Y:S01]  /*11b0*/  STS.U16 [R120+0x80], R11 ;  /* 0x0000800b78007388 */ /* 0x0103e20000000400 */
[----:B------:R-:W-:-:S04]  /*11c0*/  LEA.HI.SX32 R9, R9, R22, 0x1b ;  /* 0x0000001609097211 */ /* 0x000fc800078fdaff */
[----:B------:R-:W-:Y:S01]  /*11d0*/  LEA R115, R9, UR25, 0x1 ;  /* 0x0000001909737c11 */ /* 0x000fe2000f8e08ff */
[----:B------:R-:W-:Y:S01]  /*11e0*/  STS.U16 [R119+0xc0], R8 ;  /* 0x0000c00877007388 */ /* 0x000fe20000000400 */
[C---:B------:R-:W-:Y:S02]  /*11f0*/  IADD3 R9, PT, PT, R22.reuse, 0x180, RZ ;  /* 0x0000018016097810 */ /* 0x040fe40007ffe0ff */
[C---:B-1----:R-:W-:Y:S01]  /*1200*/  IADD3 R11, PT, PT, R22.reuse, 0x1a0, RZ ;  /* 0x000001a0160b7810 */ /* 0x042fe20007ffe0ff */
[----:B------:R1:W-:Y:S01]  /*1210*/  STS.U16 [R118+0x100], R13 ;  /* 0x0001000d76007388 */ /* 0x0003e20000000400 */
[-C--:B------:R-:W-:Y:S02]  /*1220*/  LEA.HI.SX32 R9, R9, R22.reuse, 0x1b ;  /* 0x0000001609097211 */ /* 0x080fe400078fdaff */
[----:B------:R-:W-:Y:S01]  /*1230*/  LEA.HI.SX32 R11, R11, R22, 0x1b ;  /* 0x000000160b0b7211 */ /* 0x000fe200078fdaff */
[----:B------:R-:W-:Y:S01]  /*1240*/  STS.U16 [R117+0x140], R10 ;  /* 0x0001400a75007388 */ /* 0x000fe20000000400 */
[----:B-1----:R-:W-:-:S03]  /*1250*/  VIADD R13, R22, 0x1c0 ;  /* 0x000001c0160d7836 */ /* 0x002fc60000000000 */
        /* <DEDUP_REMOVED lines=9> */
[----:B------:R-:W-:Y:S01]  /*12f0*/  STS.U16 [R112+0x280], R19 ;  /* 0x0002801370007388 */ /* 0x000fe20000000400 */
[----:B------:R-:W-:-:S03]  /*1300*/  VIADD R9, R22, 0x2 ;  /* 0x0000000216097836 */ /* 0x000fc60000000000 */
[----:B------:R-:W-:Y:S01]  /*1310*/  STS.U16 [R111+0x2c0], R16 ;  /* 0x0002c0106f007388 */ /* 0x000fe20000000400 */
[----:B-1----:R-:W-:-:S03]  /*1320*/  VIADD R15, R22, 0x5 ;  /* 0x00000005160f7836 */ /* 0x002fc60000000000 */
[----:B------:R1:W-:Y:S01]  /*1330*/  STS.U16 [R110+0x300], R21 ;  /* 0x000300156e007388 */ /* 0x0003e20000000400 */
[C---:B------:R-:W-:Y:S01]  /*1340*/  VIADD R29, R22.reuse, 0xc ;  /* 0x0000000c161d7836 */ /* 0x040fe20000000000 */
[C---:B------:R-:W-:Y:S02]  /*1350*/  IADD3 R7, PT, PT, R22.reuse, 0x1, RZ ;  /* 0x0000000116077810 */ /* 0x040fe40007ffe0ff */
[----:B------:R-:W-:Y:S01]  /*1360*/  STS.U16 [R109+0x340], R18 ;  /* 0x000340126d007388 */ /* 0x000fe20000000400 */
[C---:B------:R-:W-:Y:S02]  /*1370*/  IADD3 R11, PT, PT, R22.reuse, 0x3, RZ ;  /* 0x00000003160b7810 */ /* 0x040fe40007ffe0ff */
[C---:B------:R-:W-:Y:S01]  /*1380*/  IADD3 R13, PT, PT, R22.reuse, 0x4, RZ ;  /* 0x00000004160d7810 */ /* 0x040fe20007ffe0ff */
[----:B------:R3:W-:Y:S01]  /*1390*/  STS.U16 [R108+0x380], R23 ;  /* 0x000380176c007388 */ /* 0x0007e20000000400 */
[C---:B--2---:R-:W-:Y:S01]  /*13a0*/  IADD3 R17, PT, PT, R22.reuse, 0x6, RZ ;  /* 0x0000000616117810 */ /* 0x044fe20007ffe0ff */
[C---:B-1----:R-:W-:Y:S01]  /*13b0*/  VIADD R21, R22.reuse, 0x8 ;  /* 0x0000000816157836 */ /* 0x042fe20000000000 */
[----:B------:R-:W-:-:S02]  /*13c0*/  IADD3 R19, PT, PT, R22, 0x7, RZ ;  /* 0x0000000716137810 */ /* 0x000fc40007ffe0ff */
[C---:B------:R-:W-:Y:S02]  /*13d0*/  IADD3 R25, PT, PT, R22.reuse, 0xa, RZ ;  /* 0x0000000a16197810 */ /* 0x040fe40007ffe0ff */
[C---:B------:R-:W-:Y:S02]  /*13e0*/  IADD3 R27, PT, PT, R22.reuse, 0xb, RZ ;  /* 0x0000000b161b7810 */ /* 0x040fe40007ffe0ff */
[C---:B------:R-:W-:Y:S02]  /*13f0*/  IADD3 R31, PT, PT, R22.reuse, 0xd, RZ ;  /* 0x0000000d161f7810 */ /* 0x040fe40007ffe0ff */
[C---:B---3--:R-:W-:Y:S02]  /*1400*/  IADD3 R23, PT, PT, R22.reuse, 0x9, RZ ;  /* 0x0000000916177810 */ /* 0x048fe40007ffe0ff */
        /* <DEDUP_REMOVED lines=89> */
[----:B------:R-:W-:Y:S02]  /*19a0*/  ISETP.GE.AND P1, PT, R139, UR33, PT ;  /* 0x000000218b007c0c */ /* 0x000fe4000bf26270 */
[----:B------:R-:W-:Y:S02]  /*19b0*/  PRMT R23, RZ, 0x7610, R23 ;  /* 0x00007610ff177816 */ /* 0x000fe40000000017 */
[----:B------:R-:W-:-:S02]  /*19c0*/  PRMT R25, RZ, 0x7610, R25 ;  /* 0x00007610ff197816 */ /* 0x000fc40000000019 */
[----:B-1----:R-:W-:Y:S02]  /*19d0*/  PRMT R20, RZ, 0x7610, R20 ;  /* 0x00007610ff147816 */ /* 0x002fe40000000014 */
        /* <DEDUP_REMOVED lines=10> */
[----:B---3--:R1:W-:Y:S04]  /*1a80*/  STS.U16 [R121+0x40], R0 ;  /* 0x0000400079007388 */ /* 0x0083e80000000400 */
        /* <DEDUP_REMOVED lines=48> */
[----:B------:R-:W-:-:S09]  /*1d90*/  ISETP.GE.AND P1, PT, R133, UR33, PT ;  /* 0x0000002185007c0c */ /* 0x000fd2000bf26270 */
[----:B------:R-:W4:Y:S01]  /*1da0*/  @!P0 LDG.E.U16 R27, desc[UR28][R2.64+0x180] ;  /* 0x0001801c021b8981 */ /* 0x000f22000c1e1500 */
[----:B------:R-:W-:-:S03]  /*1db0*/  ISETP.GE.AND P0, PT, R132, UR33, PT ;  /* 0x0000002184007c0c */ /* 0x000fc6000bf06270 */
        /* <DEDUP_REMOVED lines=8> */
[----:B------:R-:W4:Y:S01]  /*1e40*/  @!P0 LDG.E.U16 R26, desc[UR28][R2.64+0x240] ;  /* 0x0002401c021a8981 */ /* 0x000f22000c1e1500 */
[----:B------:R-:W-:Y:S02]  /*1e50*/  HADD2.F32 R74, -RZ, R74.H0_H0 ;  /* 0x2000004aff4a7230 */ /* 0x000fe40000004100 */
[----:B------:R-:W-:Y:S02]  /*1e60*/  HADD2.F32 R73, -RZ, R73.H0_H0 ;  /* 0x20000049ff497230 */ /* 0x000fe40000004100 */
[----:B------:R-:W-:Y:S02]  /*1e70*/  HADD2.F32 R70, -RZ, R70.H0_H0 ;  /* 0x20000046ff467230 */ /* 0x000fe40000004100 */
[----:B0-----:R-:W-:-:S02]  /*1e80*/  HADD2.F32 R71, -RZ, R71.H0_H0 ;  /* 0x20000047ff477230 */ /* 0x001fc40000004100 */
        /* <DEDUP_REMOVED lines=9> */
[----:B------:R-:W-:Y:S01]  /*1f20*/  HADD2.F32 R55, -RZ, R55.H0_H0 ;  /* 0x20000037ff377230 */ /* 0x000fe20000004100 */
[----:B------:R-:W-:Y:S01]  /*1f30*/  UISETP.GE.AND UP0, UPT, UR6, 0x1, UPT ;  /* 0x000000010600788c */ /* 0x000fe2000bf06270 */
[----:B------:R-:W-:Y:S02]  /*1f40*/  HADD2.F32 R52, -RZ, R52.H0_H0 ;  /* 0x20000034ff347230 */ /* 0x000fe40000004100 */
[----:B------:R-:W-:-:S02]  /*1f50*/  HADD2.F32 R53, -RZ, R53.H0_H0 ;  /* 0x20000035ff357230 */ /* 0x000fc40000004100 */
[----:B------:R-:W-:Y:S02]  /*1f60*/  HFMA2 R75, -RZ, RZ, 0, 0 ;  /* 0x00000000ff4b7431 */ /* 0x000fe400000001ff */
[----:B------:R-:W-:Y:S01]  /*1f70*/  IMAD.MOV.U32 R90, RZ, RZ, RZ ;  /* 0x000000ffff5a7224 */ /* 0x000fe200078e00ff */
        /* <DEDUP_REMOVED lines=94> */
[----:B------:R-:W0:Y:S01]  /*2560*/  LDC.64 R8, c[0x0][0x4b8] ;  /* 0x00012e00ff087b82 */ /* 0x000e220000000a00 */
[----:B------:R-:W-:Y:S01]  /*2570*/  HADD2.F32 R12, -RZ, R12.H0_H0 ;  /* 0x2000000cff0c7230 */ /* 0x000fe20000004100 */
[----:B------:R-:W-:Y:S01]  /*2580*/  MOV R90, RZ ;  /* 0x000000ff005a7202 */ /* 0x000fe20000000f00 */
[----:B------:R-:W-:Y:S01]  /*2590*/  HADD2.F32 R14, -RZ, R14.H0_H0 ;  /* 0x2000000eff0e7230 */ /* 0x000fe20000004100 */
[----:B------:R-:W-:Y:S01]  /*25a0*/  PLOP3.LUT P1, PT, PT, PT, UP0, 0x80, 0x8 ;  /* 0x000000000008781c */ /* 0x000fe20003f2f008 */
        /* <DEDUP_REMOVED lines=16> */
[----:B------:R-:W-:Y:S01]  /*26b0*/  HADD2.F32 R150, -RZ, R16.H0_H0 ;  /* 0x20000010ff967230 */ /* 0x000fe20000004100 */
[----:B------:R-:W-:Y:S01]  /*26c0*/  ISETP.EQ.AND P1, PT, R200, RZ, P1 ;  /* 0x000000ffc800720c */ /* 0x000fe20000f22270 */
[----:B------:R-:W-:Y:S02]  /*26d0*/  HADD2.F32 R152, -RZ, R17.H0_H0 ;  /* 0x20000011ff987230 */ /* 0x000fe40000004100 */
[----:B------:R-:W-:Y:S01]  /*26e0*/  FADD.FTZ R17, R14, R145 ;  /* 0x000000910e117221 */ /* 0x000fe20000010000 */
[----:B------:R-:W-:-:S02]  /*26f0*/  HADD2.F32 R154, -RZ, R18.H0_H0 ;  /* 0x20000012ff9a7230 */ /* 0x000fc40000004100 */
[--C-:B------:R-:W-:Y:S01]  /*2700*/  FADD.FTZ R18, R146, R145.reuse ;  /* 0x0000009192127221 */ /* 0x100fe20000010000 */
[----:B------:R-:W-:Y:S02]  /*2710*/  HADD2.F32 R156, -RZ, R19.H0_H0 ;  /* 0x20000013ff9c7230 */ /* 0x000fe40000004100 */
[--C-:B------:R-:W-:Y:S01]  /*2720*/  FADD.FTZ R19, R12, R145.reuse ;  /* 0x000000910c137221 */ /* 0x100fe20000010000 */
[--C-:B------:R-:W-:Y:S01]  /*2730*/  FADD.FTZ R16, R148, R145.reuse ;  /* 0x0000009194107221 */ /* 0x100fe20000010000 */
[--C-:B------:R-:W-:Y:S01]  /*2740*/  FADD.FTZ R15, R150, R145.reuse ;  /* 0x00000091960f7221 */ /* 0x100fe20000010000 */
[--C-:B------:R-:W-:Y:S01]  /*2750*/  FADD.FTZ R14, R152, R145.reuse ;  /* 0x00000091980e7221 */ /* 0x100fe20000010000 */
[--C-:B------:R-:W-:Y:S01]  /*2760*/  FADD.FTZ R13, R154, R145.reuse ;  /* 0x000000919a0d7221 */ /* 0x100fe20000010000 */
[----:B------:R-:W-:Y:S01]  /*2770*/  FADD.FTZ R12, R156, R145 ;  /* 0x000000919c0c7221 */ /* 0x000fe20000010000 */
[----:B------:R-:W1:Y:S01]  /*2780*/  LDCU UR50, c[0x0][0x394] ;  /* 0x00007280ff3277ac */ /* 0x000e620008000800 */
[----:B------:R-:W2:Y:S01]  /*2790*/  LDCU UR51, c[0x0][0x38c] ;  /* 0x00007180ff3377ac */ /* 0x000ea20008000800 */
        /* <DEDUP_REMOVED lines=9> */
[----:B------:R-:W-:-:S05]  /*2830*/  UMOV UR6, URZ ;  /* 0x000000ff00067c82 */ /* 0x000fca0008000000 */
.L_x_4114:
[----:B-1----:R-:W-:Y:S01]  /*2840*/  HFMA2 R3, -RZ, RZ, 0, 0 ;  /* 0x00000000ff037431 */ /* 0x002fe200000001ff */
[----:B0-----:R-:W-:Y:S01]  /*2850*/  MOV R5, UR38 ;  /* 0x0000002600057c02 */ /* 0x001fe20008000f00 */
[----:B------:R-:W-:Y:S01]  /*2860*/  IMAD.U32 R7, RZ, RZ, UR39 ;  /* 0x00000027ff077e24 */ /* 0x000fe2000f8e00ff */
[----:B------:R-:W-:Y:S02]  /*2870*/  MOV R2, R124 ;  /* 0x0000007c00027202 */ /* 0x000fe40000000f00 */
[----:B------:R-:W-:Y:S02]  /*2880*/  ISETP.GE.AND P3, PT, R138, UR33, PT ;  /* 0x000000218a007c0c */ /* 0x000fe4000bf66270 */
[----:B------:R-:W-:Y:S02]  /*2890*/  ISETP.GE.AND P0, PT, R139, UR33, PT ;  /* 0x000000218b007c0c */ /* 0x000fe4000bf06270 */
[----:B------:R-:W-:Y:S01]  /*28a0*/  ISETP.GE.AND P5, PT, R136, UR33, PT ;  /* 0x0000002188007c0c */ /* 0x000fe2000bfa6270 */
[----:B------:R-:W-:Y:S01]  /*28b0*/  IMAD.WIDE.U32 R2, R5, UR6, R2 ;  /* 0x0000000605027c25 */ /* 0x000fe2000f8e0002 */
[----:B------:R-:W-:-:S03]  /*28c0*/  ISETP.GE.AND P6, PT, R135, UR33, PT ;  /* 0x0000002187007c0c */ /* 0x000fc6000bfc6270 */
[----:B------:R-:W-:Y:S01]  /*28d0*/  IMAD R3, R7, UR6, R3 ;  /* 0x0000000607037c24 */ /* 0x000fe2000f8e0203 */
[----:B------:R-:W-:-:S04]  /*28e0*/  LEA R4, P4, R2, UR22, 0x1 ;  /* 0x0000001602047c11 */ /* 0x000fc8000f8808ff */
[----:B------:R-:W-:Y:S02]  /*28f0*/  LEA.HI.X R5, R2, UR23, R3, 0x1, P4 ;  /* 0x0000001702057c11 */ /* 0x000fe4000a0f0c03 */
[----:B------:R-:W-:-:S03]  /*2900*/  ISETP.GE.AND P4, PT, R137, UR33, PT ;  /* 0x0000002189007c0c */ /* 0x000fc6000bf86270 */
[----:B------:R-:W5:Y:S04]  /*2910*/  @!P2 LDG.E.U16 R11, desc[UR28][R4.64] ;  /* 0x0000001c040ba981 */ /* 0x000f68000c1e1500 */
[----:B--2---:R-:W2:Y:S04]  /*2920*/  @!P3 LDG.E.U16 R3, desc[UR28][R4.64+0x80] ;  /* 0x0000801c0403b981 */ /* 0x004ea8000c1e1500 */
[----:B------:R-:W3:Y:S04]  /*2930*/  @!P0 LDG.E.U16 R2, desc[UR28][R4.64+0x40] ;  /* 0x0000401c04028981 */ /* 0x000ee8000c1e1500 */
[----:B----4-:R-:W4:Y:S04]  /*2940*/  @!P4 LDG.E.U16 R6, desc[UR28][R4.64+0xc0] ;  /* 0x0000c01c0406c981 */ /* 0x010f28000c1e1500 */
[----:B------:R-:W4:Y:S04]  /*2950*/  @!P5 LDG.E.U16 R10, desc[UR28][R4.64+0x100] ;  /* 0x0001001c040ad981 */ /* 0x000f28000c1e1500 */
[----:B------:R-:W4:Y:S01]  /*2960*/  @!P6 LDG.E.U16 R146, desc[UR28][R4.64+0x140] ;  /* 0x0001401c0492e981 */ /* 0x000f22000c1e1500 */
[----:B------:R-:W-:Y:S01]  /*2970*/  MOV R7, RZ ;  /* 0x000000ff00077202 */ /* 0x000fe20000000f00 */
[----:B------:R-:W-:Y:S01]  /*2980*/  HFMA2 R149, -RZ, RZ, 0, 0 ;  /* 0x00000000ff957431 */ /* 0x000fe200000001ff */
[----:B-----5:R-:W-:Y:S01]  /*2990*/  @!P2 PRMT R7, R11, 0x5410, RZ ;  /* 0x000054100b07a816 */ /* 0x020fe200000000ff */
[----:B------:R-:W-:Y:S01]  /*29a0*/  IMAD.MOV.U32 R11, RZ, RZ, RZ ;  /* 0x000000ffff0b7224 */ /* 0x000fe200078e00ff */
[----:B--2---:R-:W-:-:S02]  /*29b0*/  @!P3 PRMT R11, R3, 0x5410, RZ ;  /* 0x00005410030bb816 */ /* 0x004fc400000000ff */
[----:B---3--:R-:W-:Y:S02]  /*29c0*/  @!P0 PRMT R7, R7, 0x5410, R2 ;  /* 0x0000541007078816 */ /* 0x008fe40000000002 */
[----:B------:R-:W-:Y:S02]  /*29d0*/  ISETP.GE.AND P0, PT, R134, UR33, PT ;  /* 0x0000002186007c0c */ /* 0x000fe4000bf06270 */
[----:B----4-:R-:W-:Y:S02]  /*29e0*/  @!P4 PRMT R11, R11, 0x5410, R6 ;  /* 0x000054100b0bc816 */ /* 0x010fe40000000006 */
[----:B------:R-:W-:Y:S02]  /*29f0*/  ISETP.GE.AND P4, PT, R132, UR33, PT ;  /* 0x0000002184007c0c */ /* 0x000fe4000bf86270 */
[----:B------:R-:W-:Y:S02]  /*2a00*/  ISETP.GE.AND P3, PT, R133, UR33, PT ;  /* 0x0000002185007c0c */ /* 0x000fe4000bf66270 */
[----:B------:R-:W-:-:S02]  /*2a10*/  @!P5 PRMT R149, R10, 0x5410, RZ ;  /* 0x000054100a95d816 */ /* 0x000fc400000000ff */
[----:B------:R-:W-:Y:S02]  /*2a20*/  ISETP.GE.AND P5, PT, R131, UR33, PT ;  /* 0x0000002183007c0c */ /* 0x000fe4000bfa6270 */
[----:B------:R-:W-:Y:S02]  /*2a30*/  @!P6 PRMT R149, R149, 0x5410, R146 ;  /* 0x000054109595e816 */ /* 0x000fe40000000092 */
[----:B------:R-:W-:Y:S01]  /*2a40*/  ISETP.GE.AND P6, PT, R130, UR33, PT ;  /* 0x0000002182007c0c */ /* 0x000fe2000bfc6270 */
[----:B------:R-:W2:Y:S04]  /*2a50*/  @!P0 LDG.E.U16 R146, desc[UR28][R4.64+0x180] ;  /* 0x0001801c04928981 */ /* 0x000ea8000c1e1500 */
[----:B------:R-:W3:Y:S04]  /*2a60*/  @!P4 LDG.E.U16 R3, desc[UR28][R4.64+0x200] ;  /* 0x0002001c0403c981 */ /* 0x000ee8000c1e1500 */
[----:B------:R-:W4:Y:S04]  /*2a70*/  @!P3 LDG.E.U16 R2, desc[UR28][R4.64+0x1c0] ;  /* 0x0001c01c0402b981 */ /* 0x000f28000c1e1500 */
[----:B------:R-:W5:Y:S04]  /*2a80*/  @!P5 LDG.E.U16 R6, desc[UR28][R4.64+0x240] ;  /* 0x0002401c0406d981 */ /* 0x000f68000c1e1500 */
[----:B------:R-:W5:Y:S01]  /*2a90*/  @!P6 LDG.E.U16 R10, desc[UR28][R4.64+0x280] ;  /* 0x0002801c040ae981 */ /* 0x000f62000c1e1500 */
[----:B------:R-:W-:Y:S01]  /*2aa0*/  HFMA2 R153, -RZ, RZ, 0, 0 ;  /* 0x00000000ff997431 */ /* 0x000fe200000001ff */
[----:B------:R-:W-:Y:S01]  /*2ab0*/  MOV R151, RZ ;  /* 0x000000ff00977202 */ /* 0x000fe20000000f00 */
[----:B------:R-:W-:Y:S01]  /*2ac0*/  IMAD.MOV.U32 R155, RZ, RZ, RZ ;  /* 0x000000ffff9b7224 */ /* 0x000fe200078e00ff */
[----:B--2---:R-:W-:-:S02]  /*2ad0*/  @!P0 PRMT R151, R146, 0x5410, RZ ;  /* 0x0000541092978816 */ /* 0x004fc400000000ff */
[----:B---3--:R-:W-:Y:S02]  /*2ae0*/  @!P4 PRMT R153, R3, 0x5410, RZ ;  /* 0x000054100399c816 */ /* 0x008fe400000000ff */
[----:B------:R-:W-:Y:S02]  /*2af0*/  ISETP.GE.AND P0, PT, R129, UR33, PT ;  /* 0x0000002181007c0c */ /* 0x000fe4000bf06270 */
[----:B----4-:R-:W-:Y:S02]  /*2b00*/  @!P3 PRMT R151, R151, 0x5410, R2 ;  /* 0x000054109797b816 */ /* 0x010fe40000000002 */
[----:B------:R-:W-:Y:S02]  /*2b10*/  ISETP.GE.AND P3, PT, R128, UR33, PT ;  /* 0x0000002180007c0c */ /* 0x000fe4000bf66270 */
[----:B-----5:R-:W-:Y:S02]  /*2b20*/  @!P5 PRMT R153, R153, 0x5410, R6 ;  /* 0x000054109999d816 */ /* 0x020fe40000000006 */
[----:B------:R-:W-:-:S02]  /*2b30*/  ISETP.GE.AND P5, PT, R126, UR33, PT ;  /* 0x000000217e007c0c */ /* 0x000fc4000bfa6270 */
[----:B------:R-:W-:Y:S02]  /*2b40*/  ISETP.GE.AND P4, PT, R127, UR33, PT ;  /* 0x000000217f007c0c */ /* 0x000fe4000bf86270 */
[----:B------:R-:W-:Y:S01]  /*2b50*/  @!P6 PRMT R155, R10, 0x5410, RZ ;  /* 0x000054100a9be816 */ /* 0x000fe200000000ff */
[----:B------:R-:W2:Y:S01]  /*2b60*/  @!P0 LDG.E.U16 R6, desc[UR28][R4.64+0x2c0] ;  /* 0x0002c01c04068981 */ /* 0x000ea2000c1e1500 */
[----:B------:R-:W-:-:S03]  /*2b70*/  ISETP.GE.AND P6, PT, R125, UR33, PT ;  /* 0x000000217d007c0c */ /* 0x000fc6000bfc6270 */
[----:B------:R-:W3:Y:S04]  /*2b80*/  @!P3 LDG.E.U16 R10, desc[UR28][R4.64+0x300] ;  /* 0x0003001c040ab981 */ /* 0x000ee8000c1e1500 */
[----:B------:R-:W4:Y:S04]  /*2b90*/  @!P5 LDG.E.U16 R150, desc[UR28][R4.64+0x380] ;  /* 0x0003801c0496d981 */ /* 0x000f28000c1e1500 */
[----:B------:R-:W5:Y:S04]  /*2ba0*/  @!P4 LDG.E.U16 R148, desc[UR28][R4.64+0x340] ;  /* 0x0003401c0494c981 */ /* 0x000f68000c1e1500 */
[----:B------:R0:W5:Y:S01]  /*2bb0*/  @!P6 LDG.E.U16 R152, desc[UR28][R4.64+0x3c0] ;  /* 0x0003c01c0498e981 */ /* 0x000162000c1e1500 */
[----:B------:R-:W-:Y:S01]  /*2bc0*/  UMOV UR30, UR8 ;  /* 0x00000008001e7c82 */ /* 0x000fe20008000000 */
[----:B------:R-:W-:-:S02]  /*2bd0*/  UMOV UR31, UR13 ;  /* 0x0000000d001f7c82 */ /* 0x000fc40008000000 */
[----:B------:R-:W-:-:S04]  /*2be0*/  UIMAD.WIDE.U32 UR30, UR6, UR34, UR30 ;  /* 0x00000022061e72a5 */ /* 0x000fc8000f8e001e */
[----:B------:R-:W-:Y:S02]  /*2bf0*/  UIMAD UR25, UR6, UR35, UR31 ;  /* 0x00000023061972a4 */ /* 0x000fe4000f8e021f */
[----:B------:R-:W-:-:S04]  /*2c00*/  ULEA UR27, UP0, UR30, UR36, 0x2 ;  /* 0x000000241e1b7291 */ /* 0x000fc8000f8010ff */
[----:B------:R-:W-:Y:S02]  /*2c10*/  ULEA.HI.X UR30, UR30, UR37, UR25, 0x2, UP0 ;  /* 0x000000251e1e7291 */ /* 0x000fe400080f1419 */
[----:B------:R-:W-:-:S04]  /*2c20*/  MOV R2, UR27 ;  /* 0x0000001b00027c02 */ /* 0x000fc80008000f00 */
[----:B------:R-:W-:Y:S02]  /*2c30*/  MOV R3, UR30 ;  /* 0x0000001e00037c02 */ /* 0x000fe40008000f00 */
[----:B0-----:R-:W-:-:S03]  /*2c40*/  PRMT R5, R11, 0x7632, R5 ;  /* 0x000076320b057816 */ /* 0x001fc60000000005 */
[----:B------:R0:W5:Y:S04]  /*2c50*/  LDG.E R146, desc[UR28][R2.64] ;  /* 0x0000001c02927981 */ /* 0x000168000c1e1900 */
[----:B------:R1:W-:Y:S01]  /*2c60*/  STS.U16 [R122], R7 ;  /* 0x000000077a007388 */ /* 0x0003e20000000400 */
[----:B0-----:R-:W-:Y:S01]  /*2c70*/  PRMT R3, R7, 0x7632, R3 ;  /* 0x0000763207037816 */ /* 0x001fe20000000003 */
[----:B------:R-:W-:-:S04]  /*2c80*/  UMOV UR30, UR10 ;  /* 0x0000000a001e7c82 */ /* 0x000fc80008000000 */
[----:B------:R-:W-:Y:S01]  /*2c90*/  STS.U16 [R121+0x40], R3 ;  /* 0x0000400379007388 */ /* 0x000fe20000000400 */
[----:B------:R-:W-:-:S03]  /*2ca0*/  UMOV UR31, UR15 ;  /* 0x0000000f001f7c82 */ /* 0x000fc60008000000 */
[----:B------:R-:W-:Y:S04]  /*2cb0*/  STS.U16 [R120+0x80], R11 ;  /* 0x0000800b78007388 */ /* 0x000fe80000000400 */
[----:B------:R0:W-:Y:S01]  /*2cc0*/  STS.U16 [R119+0xc0], R5 ;  /* 0x0000c00577007388 */ /* 0x0001e20000000400 */
[----:B------:R-:W-:Y:S01]  /*2cd0*/  UIMAD.WIDE.U32 UR30, UR6, UR42, UR30 ;  /* 0x0000002a061e72a5 */ /* 0x000fe2000f8e001e */
[----:B------:R-:W-:Y:S01]  /*2ce0*/  PRMT R4, R149, 0x7632, R4 ;  /* 0x0000763295047816 */ /* 0x000fe20000000004 */
[----:B-1----:R-:W-:Y:S02]  /*2cf0*/  IMAD.MOV.U32 R7, RZ, RZ, RZ ;  /* 0x000000ffff077224 */ /* 0x002fe400078e00ff */
[----:B0-----:R-:W-:Y:S01]  /*2d00*/  HFMA2 R5, -RZ, RZ, 0, 0 ;  /* 0x00000000ff057431 */ /* 0x001fe200000001ff */
[----:B------:R-:W-:Y:S01]  /*2d10*/  PRMT R154, R151, 0x7632, R154 ;  /* 0x00007632979a7816 */ /* 0x000fe2000000009a */
[----:B------:R-:W-:-:S02]  /*2d20*/  UIMAD UR25, UR6, UR43, UR31 ;  /* 0x0000002b061972a4 */ /* 0x000fc4000f8e021f */
[----:B------:R-:W-:Y:S01]  /*2d30*/  ULEA UR27, UP0, UR30, UR40, 0x2 ;  /* 0x000000281e1b7291 */ /* 0x000fe2000f8010ff */
[----:B------:R-:W-:Y:S01]  /*2d40*/  STS.U16 [R118+0x100], R149 ;  /* 0x0001009576007388 */ /* 0x000fe20000000400 */
[----:B------:R-:W-:Y:S02]  /*2d50*/  PRMT R156, R153, 0x7632, R156 ;  /* 0x00007632999c7816 */ /* 0x000fe4000000009c */
[----:B------:R-:W-:Y:S01]  /*2d60*/  ULEA.HI.X UR30, UR30, UR41, UR25, 0x2, UP0 ;  /* 0x000000291e1e7291 */ /* 0x000fe200080f1419 */
[----:B------:R-:W-:Y:S04]  /*2d70*/  STS.U16 [R117+0x140], R4 ;  /* 0x0001400475007388 */ /* 0x000fe80000000400 */
[----:B------:R-:W-:Y:S04]  /*2d80*/  STS.U16 [R116+0x180], R151 ;  /* 0x0001809774007388 */ /* 0x000fe80000000400 */
[----:B------:R-:W-:Y:S04]  /*2d90*/  STS.U16 [R115+0x1c0], R154 ;  /* 0x0001c09a73007388 */ /* 0x000fe80000000400 */
[----:B------:R-:W-:Y:S04]  /*2da0*/  STS.U16 [R114+0x200], R153 ;  /* 0x0002009972007388 */ /* 0x000fe80000000400 */
[----:B------:R-:W-:Y:S01]  /*2db0*/  STS.U16 [R113+0x240], R156 ;  /* 0x0002409c71007388 */ /* 0x000fe20000000400 */
[----:B------:R-:W-:-:S02]  /*2dc0*/  MOV R2, UR27 ;  /* 0x0000001b00027c02 */ /* 0x000fc40008000f00 */
[----:B--2---:R-:W-:Y:S02]  /*2dd0*/  @!P0 PRMT R155, R155, 0x5410, R6 ;  /* 0x000054109b9b8816 */ /* 0x004fe40000000006 */
[----:B---3--:R-:W-:Y:S02]  /*2de0*/  @!P3 PRMT R5, R10, 0x5410, RZ ;  /* 0x000054100a05b816 */ /* 0x008fe400000000ff */
[----:B----4-:R-:W-:Y:S02]  /*2df0*/  @!P5 PRMT R7, R150, 0x5410, RZ ;  /* 0x000054109607d816 */ /* 0x010fe400000000ff */
[----:B------:R-:W-:Y:S02]  /*2e00*/  PRMT R3, R155, 0x7632, R3 ;  /* 0x000076329b037816 */ /* 0x000fe40000000003 */
[----:B-----5:R-:W-:Y:S01]  /*2e10*/  @!P4 PRMT R5, R5, 0x5410, R148 ;  /* 0x000054100505c816 */ /* 0x020fe20000000094 */
[----:B------:R-:W-:Y:S01]  /*2e20*/  STS.U16 [R112+0x280], R155 ;  /* 0x0002809b70007388 */ /* 0x000fe20000000400 */
[----:B------:R-:W-:-:S02]  /*2e30*/  @!P6 PRMT R7, R7, 0x5410, R152 ;  /* 0x000054100707e816 */ /* 0x000fc40000000098 */
[----:B------:R-:W-:Y:S01]  /*2e40*/  PRMT R6, R5, 0x7632, R6 ;  /* 0x0000763205067816 */ /* 0x000fe20000000006 */
[----:B------:R0:W-:Y:S01]  /*2e50*/  STS.U16 [R111+0x2c0], R3 ;  /* 0x0002c0036f007388 */ /* 0x0001e20000000400 */
[----:B------:R-:W-:-:S03]  /*2e60*/  PRMT R10, R7, 0x7632, R10 ;  /* 0x00007632070a7816 */ /* 0x000fc6000000000a */
[----:B------:R1:W-:Y:S04]  /*2e70*/  STS.U16 [R110+0x300], R5 ;  /* 0x000300056e007388 */ /* 0x0003e80000000400 */
[----:B------:R-:W-:Y:S01]  /*2e80*/  STS.U16 [R109+0x340], R6 ;  /* 0x000340066d007388 */ /* 0x000fe20000000400 */
[----:B0-----:R-:W-:-:S03]  /*2e90*/  MOV R3, UR30 ;  /* 0x0000001e00037c02 */ /* 0x001fc60008000f00 */
[----:B------:R-:W-:Y:S04]  /*2ea0*/  STS.U16 [R108+0x380], R7 ;  /* 0x000380076c007388 */ /* 0x000fe80000000400 */
[----:B------:R-:W-:Y:S01]  /*2eb0*/  STS.U16 [R107+0x3c0], R10 ;  /* 0x0003c00a6b007388 */ /* 0x000fe20000000400 */
[----:B------:R-:W-:-:S03]  /*2ec0*/  NOP ;  /* 0x0000000000007918 */ /* 0x000fc60000000000 */
[----:B------:R0:W2:Y:S01]  /*2ed0*/  LDG.E R3, desc[UR28][R2.64] ;  /* 0x0000001c02037981 */ /* 0x0000a2000c1e1900 */
[----:B------:R-:W3:Y:S03]  /*2ee0*/  S2UR UR31, SR_CgaCtaId ;  /* 0x00000000001f79c3 */ /* 0x000ee60000008800 */
        /* <DEDUP_REMOVED lines=16> */
[----:B------:R-:W-:Y:S01]  /*2ff0*/  FMUL.FTZ R4, R146, 1.4426950216293334961 ;  /* 0x3fb8aa3b92047820 */ /* 0x000fe20000410000 */
[----:B------:R-:W-:-:S03]  /*3000*/  USHF.L.U32 UR52, UR14, 0x8, URZ ;  /* 0x000000080e347899 */ /* 0x000fc600080006ff */
[----:B------:R-:W-:Y:S01]  /*3010*/  FMUL.FTZ R228, R27, R4 ;  /* 0x000000041be47220 */ /* 0x000fe20000410000 */
[----:B------:R-:W-:-:S04]  /*3020*/  UIADD3 UR25, UPT, UPT, UR52, -0x100, URZ ;  /* 0xffffff0034197890 */ /* 0x000fc8000fffe0ff */
[----:B------:R-:W-:Y:S01]  /*3030*/  ULOP3.LUT UR25, UR25, 0x100, URZ, 0xc0, !UPT ;  /* 0x0000010019197892 */ /* 0x000fe2000f8ec0ff */
[----:B------:R-:W4:Y:S01]  /*3040*/  MUFU.EX2 R228, R228 ;  /* 0x000000e400e47308 */ /* 0x000f220000000800 */
[-C--:B------:R-:W-:Y:S01]  /*3050*/  FMUL.FTZ R173, R26, R4.reuse ;  /* 0x000000041aad7220 */ /* 0x080fe20000410000 */
[-C--:B------:R-:W-:Y:S01]  /*3060*/  FMUL.FTZ R172, R25, R4.reuse ;  /* 0x0000000419ac7220 */ /* 0x080fe20000410000 */
        /* <DEDUP_REMOVED lines=15> */
[----:B------:R-:W-:-:S02]  /*3160*/  ISETP.NE.AND P0, PT, R142, RZ, PT ;  /* 0x000000ff8e00720c */ /* 0x000fc40003f05270 */
[C---:B0-----:R-:W-:Y:S01]  /*3170*/  IADD3 R2, PT, PT, R142.reuse, 0x200, RZ ;  /* 0x000002008e027810 */ /* 0x041fe20007ffe0ff */
[----:B---3--:R-:W-:Y:S01]  /*3180*/  ULEA UR25, UR31, UR30, 0x18 ;  /* 0x0000001e1f197291 */ /* 0x008fe2000f8ec0ff */
[----:B------:R-:W-:Y:S01]  /*3190*/  ISETP.NE.AND P3, PT, R142, 0x3f, PT ;  /* 0x0000003f8e00780c */ /* 0x000fe20003f65270 */
[----:B------:R-:W0:Y:S01]  /*31a0*/  MUFU.EX2 R173, R173 ;  /* 0x000000ad00ad7308 */ /* 0x000e220000000800 */
[----:B------:R-:W-:-:S04]  /*31b0*/  SEL R2, R2, UR27, P0 ;  /* 0x0000001b02027c07 */ /* 0x000fc80008000000 */
[----:B-1----:R-:W-:-:S03]  /*31c0*/  LEA R5, R2, UR25, 0x2 ;  /* 0x0000001902057c11 */ /* 0x002fc6000f8e10ff */
        /* <DEDUP_REMOVED lines=14> */
[----:B----4-:R4:W-:Y:S01]  /*32b0*/  STS [R5+0x1d10], R228 ;  /* 0x001d10e405007388 */ /* 0x0109e20000000800 */
[----:B------:R-:W-:Y:S01]  /*32c0*/  BSSY.RECONVERGENT B0, `(.L_x_4070) ;  /* 0x000002d000007945 */ /* 0x000fe20003800200 */
[----:B------:R-:W-:-:S02]  /*32d0*/  HADD2.F32 R149, -RZ, R149.H0_H0 ;  /* 0x20000095ff957230 */ /* 0x000fc40000004100 */
[----:B-----5:R-:W-:Y:S02]  /*32e0*/  HADD2.F32 R148, -RZ, R148.H0_H0 ;  /* 0x20000094ff947230 */ /* 0x020fe40000004100 */
        /* <DEDUP_REMOVED lines=33> */
[----:B------:R-:W-:-:S08]  /*3500*/  IMAD.MOV.U32 R198, RZ, RZ, 0x3f800000 ;  /* 0x3f800000ffc67424 */ /* 0x000fd000078e00ff */
[----:B------:R-:W-:Y:S05]  /*3510*/  BRA.U !UP0, `(.L_x_4072) ;  /* 0x00000001081c7547 */ /* 0x000fea000b800000 */
[----:B------:R-:W-:-:S04]  /*3520*/  ULOP3.LUT UR27, UR52, 0x100, URZ, 0xc0, !UPT ;  /* 0x00000100341b7892 */ /* 0x000fc8000f8ec0ff */
[----:B------:R-:W-:-:S04]  /*3530*/  UIADD3 UR27, UPT, UPT, UR27, UR6, URZ ;  /* 0x000000061b1b7290 */ /* 0x000fc8000fffe0ff */
[----:B------:R-:W-:-:S09]  /*3540*/  ULEA UR27, UR27, UR25, 0x2 ;  /* 0x000000191b1b7291 */ /* 0x000fd2000f8e10ff */
[----:B------:R-:W1:Y:S01]  /*3550*/  LDS R198, [UR27+0x1d10] ;  /* 0x001d101bffc67984 */ /* 0x000e620008000800 */
[----:B------:R-:W-:Y:S05]  /*3560*/  BRA `(.L_x_4072) ;  /* 0x0000000000087947 */ /* 0x000fea0003800000 */
.L_x_4071:
[----:B------:R-:W-:-:S06]  /*3570*/  LEA R198, R142, UR25, 0x2 ;  /* 0x000000198ec67c11 */ /* 0x000fcc000f8e10ff */
[----:B------:R-:W0:Y:S02]  /*3580*/  LDS R198, [R198+0x2514] ;  /* 0x00251400c6c67984 */ /* 0x000e240000000800 */
.L_x_4072:
[----:B------:R-:W-:Y:S05]  /*3590*/  BSYNC.RECONVERGENT B0 ;  /* 0x0000000000007941 */ /* 0x000fea0003800200 */
.L_x_4070:
        /* <DEDUP_REMOVED lines=12> */
[----:B------:R-:W-:Y:S01]  /*3660*/  FFMA.FTZ R6, R173, R6, R10 ;  /* 0x00000006ad067223 */ /* 0x000fe2000001000a */
[----:B--2---:R-:W-:-:S02]  /*3670*/  @P1 IMAD R4, R2, R3, UR6 ;  /* 0x0000000602041e24 */ /* 0x004fc4000f8e0203 */
[----:B------:R-:W-:Y:S02]  /*3680*/  HFMA2 R3, -RZ, RZ, 0, 0 ;  /* 0x00000000ff037431 */ /* 0x000fe400000001ff */
[----:B------:R-:W-:Y:S02]  /*3690*/  IMAD.MOV.U32 R2, RZ, RZ, 0x3f800000 ;  /* 0x3f800000ff027424 */ /* 0x000fe400078e00ff */
[----:B------:R-:W-:-:S04]  /*36a0*/  @P1 IMAD.WIDE R4, R4, R5, UR4 ;  /* 0x0000000404041e25 */ /* 0x000fc8000f8e0205 */
[----:B------:R-:W-:Y:S01]  /*36b0*/  FMUL.FTZ R190, R23, R68 ;  /* 0x0000004417be7220 */ /* 0x000fe20000410000 */
[----:B------:R-:W-:Y:S01]  /*36c0*/  FMUL.FTZ R214, R162, R193 ;  /* 0x000000c1a2d67220 */ /* 0x000fe20000410000 */
[----:B------:R-:W-:Y:S01]  /*36d0*/  FFMA.FTZ R6, R172, R6, R213 ;  /* 0x00000006ac067223 */ /* 0x000fe200000100d5 */
[----:B------:R2:W5:Y:S01]  /*36e0*/  @P1 LDG.E.64 R2, desc[UR28][R4.64] ;  /* 0x0000001c04021981 */ /* 0x000562000c1e1b00 */
        /* <DEDUP_REMOVED lines=40> */
[----:B------:R-:W-:Y:S01]  /*3970*/  ISETP.GT.U32.AND P3, PT, R142, 0x1f, PT ;  /* 0x0000001f8e00780c */ /* 0x000fe20003f64070 */
[----:B------:R-:W-:Y:S01]  /*3980*/  FMUL.FTZ R4, R197, R4 ;  /* 0x00000004c5047220 */ /* 0x000fe20000410000 */
[----:B------:R-:W-:Y:S01]  /*3990*/  FFMA.FTZ R6, R209, R6, R218 ;  /* 0x00000006d1067223 */ /* 0x000fe200000100da */
[----:B------:R-:W-:Y:S01]  /*39a0*/  FMUL.FTZ R230, R150, R165 ;  /* 0x000000a596e67220 */ /* 0x000fe20000410000 */
[----:B------:R-:W-:Y:S01]  /*39b0*/  LOP3.LUT R201, R201, 0xfffffffb, RZ, 0xc0, !PT ;  /* 0xfffffffbc9c97812 */ /* 0x000fe200078ec0ff */
[----:B------:R-:W-:-:S04]  /*39c0*/  FMUL.FTZ R5, R211, R4 ;  /* 0x00000004d3057220 */ /* 0x000fc80000410000 */
[----:B------:R-:W-:-:S04]  /*39d0*/  FMUL.FTZ R4, R210, R5 ;  /* 0x00000005d2047220 */ /* 0x000fc80000410000 */
[----:B------:R-:W-:Y:S01]  /*39e0*/  FMUL.FTZ R5, R209, R4 ;  /* 0x00000004d1057220 */ /* 0x000fe20000410000 */
[----:B------:R-:W-:-:S03]  /*39f0*/  @P3 LOP3.LUT R201, R201, 0x4, RZ, 0xfc, !PT ;  /* 0x00000004c9c93812 */ /* 0x000fc600078efcff */
        /* <DEDUP_REMOVED lines=10> */
[----:B------:R-:W-:Y:S01]  /*3aa0*/  ISETP.GE.AND P4, PT, R123, 0x8, PT ;  /* 0x000000087b00780c */ /* 0x000fe20003f86270 */
[----:B--2---:R-:W2:Y:S01]  /*3ab0*/  LDS.128 R4, [R10+0x1900] ;  /* 0x001900000a047984 */ /* 0x004ea20000000c00 */
[----:B------:R-:W-:Y:S02]  /*3ac0*/  LOP3.LUT R201, R201, 0xfffffffd, RZ, 0xc0, !PT ;  /* 0xfffffffdc9c97812 */ /* 0x000fe400078ec0ff */
[----:B------:R-:W-:-:S07]  /*3ad0*/  ISETP.GE.AND P5, PT, R123, 0x1, PT ;  /* 0x000000017b00780c */ /* 0x000fce0003fa6270 */
[----:B------:R-:W-:Y:S02]  /*3ae0*/  @P3 LOP3.LUT R201, R201, 0x2, RZ, 0xfc, !PT ;  /* 0x00000002c9c93812 */ /* 0x000fe400078efcff */
[----:B------:R-:W-:Y:S02]  /*3af0*/  ISETP.GE.AND P3, PT, R123, 0x4, PT ;  /* 0x000000047b00780c */ /* 0x000fe40003f66270 */
[----:B------:R-:W-:-:S04]  /*3b00*/  LOP3.LUT R201, R201, 0xfffffffe, RZ, 0xc0, !PT ;  /* 0xfffffffec9c97812 */ /* 0x000fc800078ec0ff */
[----:B------:R-:W-:Y:S02]  /*3b10*/  @P4 LOP3.LUT R201, R201, 0x1, RZ, 0xfc, !PT ;  /* 0x00000001c9c94812 */ /* 0x000fe400078efcff */
[----:B------:R-:W-:Y:S01]  /*3b20*/  ISETP.GE.AND P4, PT, R123, 0x2, PT ;  /* 0x000000027b00780c */ /* 0x000fe20003f86270 */
[-C--:B--2---:R-:W-:Y:S01]  /*3b30*/  FFMA.FTZ R222, R5, R6.reuse, R7 ;  /* 0x0000000605de7223 */ /* 0x084fe20000010007 */
[----:B------:R-:W-:Y:S01]  /*3b40*/  FMUL.FTZ R215, R4, R6 ;  /* 0x0000000604d77220 */ /* 0x000fe20000410000 */
[----:B------:R-:W-:Y:S10]  /*3b50*/  BRA.DIV UR27, `(.L_x_4074) ;  /* 0x0000003e1b0c7947 */ /* 0x000ff4000b800000 */
[----:B------:R-:W2:Y:S01]  /*3b60*/  SHFL.UP PT, R5, R222, 0x1, RZ ;  /* 0x04200000de057989 */ /* 0x000ea200000e00ff */
[----:B------:R-:W-:-:S03]  /*3b70*/  ISETP.GE.AND P6, PT, R123, 0x8, PT ;  /* 0x000000087b00780c */ /* 0x000fc60003fc6270 */
        /* <DEDUP_REMOVED lines=21> */
.L_x_4132:
[----:B------:R-:W-:Y:S01]  /*3cd0*/  ISETP.GE.AND P3, PT, R123, 0x10, PT ;  /* 0x000000107b00780c */ /* 0x000fe20003f66270 */
[----:B----4-:R-:W-:Y:S01]  /*3ce0*/  FFMA.FTZ R5, R215, R5, R4 ;  /* 0x00000005d7057223 */ /* 0x010fe20000010004 */
[----:B------:R-:W-:-:S04]  /*3cf0*/  UMOV UR27, 0xffffffff ;  /* 0xffffffff001b7882 */ /* 0x000fc80000000000 */
[----:B------:R-:W-:-:S07]  /*3d00*/  FSEL R217, R4, R5, !P3 ;  /* 0x0000000504d97208 */ /* 0x000fce0005800000 */
[----:B--23--:R-:W-:Y:S01]  /*3d10*/  @P3 FMUL.FTZ R215, R215, R224 ;  /* 0x000000e0d7d73220 */ /* 0x00cfe20000410000 */
[----:B------:R-:W-:Y:S06]  /*3d20*/  BRA.DIV UR27, `(.L_x_4075) ;  /* 0x0000003e1ba07947 */ /* 0x000fec000b800000 */
.L_x_4135:
[----:B------:R-:W-:-:S03]  /*3d30*/  UMOV UR27, 0xffffffff ;  /* 0xffffffff001b7882 */ /* 0x000fc60000000000 */
[----:B------:R-:W-:Y:S05]  /*3d40*/  BRA.DIV UR27, `(.L_x_4076) ;  /* 0x0000003e1bc07947 */ /* 0x000fea000b800000 */
.L_x_4138:
[----:B------:R-:W-:-:S03]  /*3d50*/  UMOV UR27, 0xffffffff ;  /* 0xffffffff001b7882 */ /* 0x000fc60000000000 */
[----:B------:R-:W-:Y:S05]  /*3d60*/  BRA.DIV UR27, `(.L_x_4077) ;  /* 0x0000003e1be07947 */ /* 0x000fea000b800000 */
[----:B------:R-:W2:Y:S04]  /*3d70*/  SHFL.UP PT, R215, R215, 0x1, RZ ;  /* 0x04200000d7d77989 */ /* 0x000ea800000e00ff */
[----:B------:R3:W4:Y:S04]  /*3d80*/  SHFL.UP PT, R222, R217, 0x1, RZ ;  /* 0x04200000d9de7989 */ /* 0x00072800000e00ff */
[----:B-----5:R3:W0:Y:S04]  /*3d90*/  SHFL.IDX PT, R4, R2, RZ, 0x1f ;  /* 0x00001fff02047589 */ /* 0x02062800000e0000 */
[----:B------:R3:W0:Y:S02]  /*3da0*/  SHFL.IDX PT, R5, R3, RZ, 0x1f ;  /* 0x00001fff03057589 */ /* 0x00062400000e0000 */
.L_x_4144:
[----:B------:R-:W5:Y:S01]  /*3db0*/  LDS.64 R6, [R10+0x1900] ;  /* 0x001900000a067984 */ /* 0x000f620000000a00 */
[C---:B0-2-4-:R-:W-:Y:S01]  /*3dc0*/  @P0 FFMA.FTZ R5, R215.reuse, R5, R222 ;  /* 0x00000005d7050223 */ /* 0x055fe200000100de */
[----:B------:R-:W-:-:S03]  /*3dd0*/  @P0 FMUL.FTZ R4, R215, R4 ;  /* 0x00000004d7040220 */ /* 0x000fc60000410000 */
[-C--:B-----5:R-:W-:Y:S01]  /*3de0*/  FFMA.FTZ R7, R5, R6.reuse, R7 ;  /* 0x0000000605077223 */ /* 0x0a0fe20000010007 */
[----:B------:R-:W-:-:S05]  /*3df0*/  FMUL.FTZ R6, R4, R6 ;  /* 0x0000000604067220 */ /* 0x000fca0000410000 */
[----:B------:R4:W-:Y:S02]  /*3e00*/  STS.128 [R10+0x1900], R4 ;  /* 0x001900040a007388 */ /* 0x0009e40000000c00 */
.L_x_4073:
[----:B------:R-:W-:Y:S01]  /*3e10*/  FMUL.FTZ R226, R27, R74 ;  /* 0x0000004a1be27220 */ /* 0x000fe20000410000 */
[----:B------:R-:W-:Y:S01]  /*3e20*/  FMUL.FTZ R227, R26, R73 ;  /* 0x000000491ae37220 */ /* 0x000fe20000410000 */
[----:B------:R-:W-:Y:S05]  /*3e30*/  WARPSYNC.ALL ;  /* 0x0000000000007948 */ /* 0x000fea0003800000 */
[----:B----4-:R-:W-:Y:S01]  /*3e40*/  FMUL.FTZ R7, R149, R226 ;  /* 0x000000e295077220 */ /* 0x010fe20000410000 */
[----:B------:R-:W-:Y:S01]  /*3e50*/  FMUL.FTZ R6, R148, R227 ;  /* 0x000000e394067220 */ /* 0x000fe20000410000 */
[----:B------:R-:W-:Y:S01]  /*3e60*/  BAR.SYNC.DEFER_BLOCKING 0x0 ;  /* 0x0000000000007b1d */ /* 0x000fe20000010000 */
[C---:B012---:R-:W-:Y:S01]  /*3e70*/  FMUL.FTZ R5, R207.reuse, R198 ;  /* 0x000000c6cf057220 */ /* 0x047fe20000410000 */
[----:B---3-5:R-:W-:Y:S01]  /*3e80*/  FFMA.FTZ R2, R207, R199, R202 ;  /* 0x000000c7cf027223 */ /* 0x028fe200000100ca */
[----:B------:R-:W-:Y:S01]  /*3e90*/  UISETP.GE.AND UP0, UPT, UR14, UR50, UPT ;  /* 0x000000320e00728c */ /* 0x000fe2000bf06270 */
[----:B------:R-:W-:-:S02]  /*3ea0*/  HFMA2 R10, -RZ, RZ, 1.875, 0 ;  /* 0x3f800000ff0a7431 */ /* 0x000fc400000001ff */
[C---:B------:R-:W-:Y:S01]  /*3eb0*/  FMUL.FTZ R4, R208.reuse, R5 ;  /* 0x00000005d0047220 */ /* 0x040fe20000410000 */
[----:B------:R-:W-:Y:S01]  /*3ec0*/  FFMA.FTZ R2, R208, R2, R203 ;  /* 0x00000002d0027223 */ /* 0x000fe200000100cb */
[----:B------:R-:W-:Y:S02]  /*3ed0*/  ISETP.GT.U32.AND P3, PT, R142, 0x1f, PT ;  /* 0x0000001f8e00780c */ /* 0x000fe40003f64070 */
[C---:B------:R-:W-:Y:S01]  /*3ee0*/  FMUL.FTZ R5, R209.reuse, R4 ;  /* 0x00000004d1057220 */ /* 0x040fe20000410000 */
[----:B------:R-:W-:Y:S01]  /*3ef0*/  FFMA.FTZ R2, R209, R2, R204 ;  /* 0x00000002d1027223 */ /* 0x000fe200000100cc */
[----:B------:R-:W-:Y:S02]  /*3f00*/  PLOP3.LUT P0, PT, PT, PT, UP0, 0x80, 0x8 ;  /* 0x000000000008781c */ /* 0x000fe40003f0f008 */
[C---:B------:R-:W-:Y:S01]  /*3f10*/  FMUL.FTZ R4, R210.reuse, R5 ;  /* 0x00000005d2047220 */ /* 0x040fe20000410000 */
[----:B------:R-:W-:Y:S01]  /*3f20*/  FFMA.FTZ R2, R210, R2, R205 ;  /* 0x00000002d2027223 */ /* 0x000fe200000100cd */
[----:B------:R-:W-:-:S02]  /*3f30*/  ISETP.NE.OR P0, PT, R200, RZ, P0 ;  /* 0x000000ffc800720c */ /* 0x000fc40000705670 */
        /* <DEDUP_REMOVED lines=13> */
[----:B------:R-:W-:-:S04]  /*4010*/  FMUL.FTZ R4, R181, R4 ;  /* 0x00000004b5047220 */ /* 0x000fc80000410000 */
[----:B------:R-:W-:Y:S01]  /*4020*/  FMUL.FTZ R5, R183, R4 ;  /* 0x00000004b7057220 */ /* 0x000fe20000410000 */
[----:B0-----:R-:W-:Y:S01]  /*4030*/  FFMA.FTZ R228, R228, R3, R7 ;  /* 0x00000003e4e47223 */ /* 0x001fe20000010007 */
[----:B------:R-:W-:Y:S02]  /*4040*/  FFMA.FTZ R3, R181, R2, R176 ;  /* 0x00000002b5037223 */ /* 0x000fe400000100b0 */
[----:B------:R-:W-:Y:S01]  /*4050*/  FMUL.FTZ R2, R180, R5 ;  /* 0x00000005b4027220 */ /* 0x000fe20000410000 */
[----:B------:R-:W-:Y:S01]  /*4060*/  FFMA.FTZ R229, R173, R228, R6 ;  /* 0x000000e4ade57223 */ /* 0x000fe20000010006 */
[----:B------:R-:W-:Y:S02]  /*4070*/  FFMA.FTZ R3, R183, R3, R178 ;  /* 0x00000003b7037223 */ /* 0x000fe400000100b2 */
[----:B------:R-:W-:Y:S01]  /*4080*/  FMUL.FTZ R5, R171, R2 ;  /* 0x00000002ab057220 */ /* 0x000fe20000410000 */
[----:B------:R-:W-:Y:S01]  /*4090*/  FFMA.FTZ R224, R172, R229, R213 ;  /* 0x000000e5ace07223 */ /* 0x000fe200000100d5 */
[----:B------:R-:W-:-:S02]  /*40a0*/  FFMA.FTZ R3, R180, R3, R179 ;  /* 0x00000003b4037223 */ /* 0x000fc400000100b3 */
[----:B------:R-:W-:Y:S01]  /*40b0*/  FMUL.FTZ R2, R172, R5 ;  /* 0x00000005ac027220 */ /* 0x000fe20000410000 */
[C---:B------:R-:W-:Y:S01]  /*40c0*/  FFMA.FTZ R225, R171.reuse, R224, R214 ;  /* 0x000000e0abe17223 */ /* 0x040fe200000100d6 */
[----:B------:R-:W-:Y:S02]  /*40d0*/  FFMA.FTZ R3, R171, R3, R168 ;  /* 0x00000003ab037223 */ /* 0x000fe400000100a8 */
[----:B------:R-:W-:Y:S01]  /*40e0*/  FMUL.FTZ R2, R173, R2 ;  /* 0x00000002ad027220 */ /* 0x000fe20000410000 */
[----:B------:R-:W-:Y:S01]  /*40f0*/  FFMA.FTZ R222, R180, R225, R11 ;  /* 0x000000e1b4de7223 */ /* 0x000fe2000001000b */
[----:B------:R-:W-:Y:S01]  /*4100*/  FFMA.FTZ R3, R172, R3, R169 ;  /* 0x00000003ac037223 */ /* 0x000fe200000100a9 */
[----:B------:R-:W-:Y:S02]  /*4110*/  IMAD.MOV.U32 R11, RZ, RZ, RZ ;  /* 0x000000ffff0b7224 */ /* 0x000fe400078e00ff */
        /* <DEDUP_REMOVED lines=16> */
[----:B------:R-:W-:Y:S01]  /*4220*/  LEA R2, R142, R141, 0x3 ;  /* 0x0000008d8e027211 */ /* 0x000fe200078e18ff */
[----:B------:R-:W-:Y:S01]  /*4230*/  UMOV UR27, 0xffffffff ;  /* 0xffffffff001b7882 */ /* 0x000fe20000000000 */
[----:B------:R-:W-:-:S03]  /*4240*/  ISETP.NE.AND P0, PT, R200, 0x1f, PT ;  /* 0x0000001fc800780c */ /* 0x000fc60003f05270 */
[----:B------:R-:W1:Y:S02]  /*4250*/  LDS.128 R4, [R2+0x1b10] ;  /* 0x001b100002047984 */ /* 0x000e640000000c00 */
[C---:B-1----:R-:W-:Y:S01]  /*4260*/  FFMA.FTZ R5, R4.reuse, R7, R5 ;  /* 0x0000000704057223 */ /* 0x042fe20000010005 */
[----:B------:R-:W-:Y:S01]  /*4270*/  FMUL.FTZ R3, R4, R6 ;  /* 0x0000000604037220 */ /* 0x000fe20000410000 */
[----:B------:R-:W-:Y:S06]  /*4280*/  BRA.DIV UR27, `(.L_x_4079) ;  /* 0x0000003e1b107947 */ /* 0x000fec000b800000 */
[----:B------:R-:W1:Y:S01]  /*4290*/  SHFL.DOWN PT, R230, R3, 0x1, 0x1f ;  /* 0x08201f0003e67f89 */ /* 0x000e6200000e0000 */
[----:B------:R-:W-:-:S03]  /*42a0*/  MOV R4, R5 ;  /* 0x0000000500047202 */ /* 0x000fc60000000f00 */
[----:B------:R-:W2:Y:S04]  /*42b0*/  SHFL.DOWN PT, R7, R5, 0x1, 0x1f ;  /* 0x08201f0005077f89 */ /* 0x000ea800000e0000 */
[----:B0-----:R-:W-:Y:S04]  /*42c0*/  SHFL.IDX PT, R234, R10, RZ, 0x1f ;  /* 0x00001fff0aea7589 */ /* 0x001fe800000e0000 */
[----:B------:R-:W-:Y:S01]  /*42d0*/  SHFL.IDX PT, R235, R11, RZ, 0x1f ;  /* 0x00001fff0beb7589 */ /* 0x000fe200000e0000 */
[----:B-1----:R-:W-:Y:S01]  /*42e0*/  @P0 FMUL.FTZ R230, R230, R3 ;  /* 0x00000003e6e60220 */ /* 0x002fe20000410000 */
[----:B--2---:R-:W-:-:S04]  /*42f0*/  @P0 FFMA.FTZ R7, R3, R7, R4 ;  /* 0x0000000703070223 */ /* 0x004fc80000010004 */
[----:B------:R-:W-:Y:S01]  /*4300*/  @P0 MOV R3, R230 ;  /* 0x000000e600030202 */ /* 0x000fe20000000f00 */
[----:B------:R-:W-:Y:S01]  /*4310*/  @P0 IMAD.MOV.U32 R4, RZ, RZ, R7 ;  /* 0x000000ffff040224 */ /* 0x000fe200078e0007 */
        /* <DEDUP_REMOVED lines=28> */
[----:B------:R-:W-:-:S03]  /*44e0*/  ISETP.NE.AND P0, PT, R142, 0x1f, PT ;  /* 0x0000001f8e00780c */ /* 0x000fc60003f05270 */
[----:B------:R-:W-:Y:S04]  /*44f0*/  SHFL.IDX PT, R230, R3, RZ, 0x1f ;  /* 0x00001fff03e67589 */ /* 0x000fe800000e0000 */
[----:B------:R-:W0:Y:S04]  /*4500*/  SHFL.IDX PT, R5, R4, RZ, 0x1f ;  /* 0x00001fff04057589 */ /* 0x000e2800000e0000 */
[----:B------:R1:W2:Y:S04]  /*4510*/  SHFL.DOWN PT, R232, R3, 0x1, 0x1f ;  /* 0x08201f0003e87f89 */ /* 0x0002a800000e0000 */
[----:B------:R1:W3:Y:S01]  /*4520*/  SHFL.DOWN PT, R233, R4, 0x1, 0x1f ;  /* 0x08201f0004e97f89 */ /* 0x0002e200000e0000 */
[-C--:B0-----:R-:W-:Y:S01]  /*4530*/  FFMA.FTZ R236, R11, R230.reuse, R5 ;  /* 0x000000e60bec7223 */ /* 0x081fe20000010005 */
[----:B-1----:R-:W-:-:S07]  /*4540*/  FMUL.FTZ R230, R10, R230 ;  /* 0x000000e60ae67220 */ /* 0x002fce0000410000 */
.L_x_4161:
[----:B------:R-:W0:Y:S01]  /*4550*/  LDS.64 R4, [R2+0x1b18] ;  /* 0x001b180002047984 */ /* 0x000e220000000a00 */
[----:B------:R-:W-:Y:S01]  /*4560*/  MOV R7, R235 ;  /* 0x000000eb00077202 */ /* 0x000fe20000000f00 */
[----:B------:R-:W-:Y:S01]  /*4570*/  IMAD.MOV.U32 R10, RZ, RZ, R230 ;  /* 0x000000ffff0a7224 */ /* 0x000fe200078e00e6 */
[----:B------:R-:W-:Y:S02]  /*4580*/  MOV R6, R234 ;  /* 0x000000ea00067202 */ /* 0x000fe40000000f00 */
[----:B------:R-:W-:Y:S01]  /*4590*/  MOV R11, R236 ;  /* 0x000000ec000b7202 */ /* 0x000fe20000000f00 */
[C---:B--23--:R-:W-:Y:S02]  /*45a0*/  @P0 FFMA.FTZ R7, R232.reuse, R7, R233 ;  /* 0x00000007e8070223 */ /* 0x04cfe400000100e9 */
[----:B------:R-:W-:Y:S02]  /*45b0*/  @P0 FMUL.FTZ R6, R232, R6 ;  /* 0x00000006e8060220 */ /* 0x000fe40000410000 */
[----:B0-----:R-:W-:-:S02]  /*45c0*/  FFMA.FTZ R5, R4, R7, R5 ;  /* 0x0000000704057223 */ /* 0x001fc40000010005 */
[----:B------:R-:W-:-:S05]  /*45d0*/  FMUL.FTZ R4, R4, R6 ;  /* 0x0000000604047220 */ /* 0x000fca0000410000 */
[----:B------:R1:W-:Y:S02]  /*45e0*/  STS.128 [R2+0x1b10], R4 ;  /* 0x001b100402007388 */ /* 0x0003e40000000c00 */
.L_x_4078:
[C---:B------:R-:W-:Y:S01]  /*45f0*/  ISETP.NE.AND P3, PT, R142.reuse, RZ, PT ;  /* 0x000000ff8e00720c */ /* 0x040fe20003f65270 */
[----:B------:R-:W-:Y:S05]  /*4600*/  WARPSYNC.ALL ;  /* 0x0000000000007948 */ /* 0x000fea0003800000 */
[----:B------:R-:W-:Y:S02]  /*4610*/  IADD3 R3, PT, PT, R142, 0x200, RZ ;  /* 0x000002008e037810 */ /* 0x000fe40007ffe0ff */
[----:B-1----:R-:W-:Y:S01]  /*4620*/  P2R R2, PR, RZ, 0x8 ;  /* 0x00000008ff027803 */ /* 0x002fe20000000000 */
[----:B------:R-:W-:Y:S01]  /*4630*/  BAR.SYNC.DEFER_BLOCKING 0x0 ;  /* 0x0000000000007b1d */ /* 0x000fe20000010000 */
[----:B------:R-:W-:Y:S01]  /*4640*/  FFMA.FTZ R5, R0, R228, RZ ;  /* 0x000000e400057223 */ /* 0x000fe200000100ff */
[----:B------:R-:W-:Y:S01]  /*4650*/  MOV R4, R142 ;  /* 0x0000008e00047202 */ /* 0x000fe20000000f00 */
[----:B------:R-:W-:Y:S01]  /*4660*/  USHF.R.S32.HI UR27, URZ, 0x1f, UR12 ;  /* 0x0000001fff1b7899 */ /* 0x000fe2000801140c */
[----:B------:R-:W-:Y:S01]  /*4670*/  FFMA.FTZ R177, R156, -R177, R213 ;  /* 0x800000b19cb17223 */ /* 0x000fe200000100d5 */
[----:B------:R-:W-:Y:S01]  /*4680*/  FFMA.FTZ R6, R72, R229, R5 ;  /* 0x000000e548067223 */ /* 0x000fe20000010005 */
[----:B------:R-:W-:Y:S01]  /*4690*/  HFMA2 R5, -RZ, RZ, 0, 0 ;  /* 0x00000000ff057431 */ /* 0x000fe200000001ff */
[----:B------:R-:W-:Y:S01]  /*46a0*/  UIMAD UR27, UR27, UR44, URZ ;  /* 0x0000002c1b1b72a4 */ /* 0x000fe2000f8e02ff */
[----:B------:R-:W-:Y:S01]  /*46b0*/  FFMA.FTZ R227, R148, -R227, R229 ;  /* 0x800000e394e37223 */ /* 0x000fe200000100e5 */
[----:B------:R-:W-:Y:S01]  /*46c0*/  FFMA.FTZ R7, R69, R224, R6 ;  /* 0x000000e045077223 */ /* 0x000fe20000010006 */
[----:B------:R-:W-:Y:S01]  /*46d0*/  VOTEU.ALL UP0, P3 ;  /* 0x0000000000ff7886 */ /* 0x000fe20001800000 */
[----:B------:R-:W-:Y:S01]  /*46e0*/  UIMAD UR27, UR12, UR45, UR27 ;  /* 0x0000002d0c1b72a4 */ /* 0x000fe2000f8e021b */
[----:B------:R-:W-:Y:S01]  /*46f0*/  FFMA.FTZ R194, R163, -R194, R224 ;  /* 0x800000c2a3c27223 */ /* 0x000fe200000100e0 */
[----:B------:R-:W-:Y:S01]  /*4700*/  FFMA.FTZ R6, R66, R225, R7 ;  /* 0x000000e142067223 */ /* 0x000fe20000010007 */
[----:B------:R-:W-:Y:S01]  /*4710*/  FFMA.FTZ R193, R162, -R193, R225 ;  /* 0x800000c1a2c17223 */ /* 0x000fe200000100e1 */
[----:B------:R-:W-:Y:S01]  /*4720*/  FFMA.FTZ R190, R161, -R190, R222 ;  /* 0x800000bea1be7223 */ /* 0x000fe200000100de */
[----:B------:R-:W-:-:S04]  /*4730*/  IMAD.WIDE.U32 R4, R8, UR32, R4 ;  /* 0x0000002008047c25 */ /* 0x000fc8000f8e0004 */
[----:B------:R-:W-:Y:S01]  /*4740*/  FFMA.FTZ R7, R63, R222, R6 ;  /* 0x000000de3f077223 */ /* 0x000fe20000010006 */
[----:B------:R-:W-:Y:S01]  /*4750*/  FFMA.FTZ R187, R160, -R187, R217 ;  /* 0x800000bba0bb7223 */ /* 0x000fe200000100d9 */
[----:B------:R-:W-:Y:S01]  /*4760*/  FFMA.FTZ R184, R159, -R184, R216 ;  /* 0x800000b89fb87223 */ /* 0x000fe200000100d8 */
[----:B------:R-:W-:Y:S02]  /*4770*/  IMAD R5, R9, UR32, R5 ;  /* 0x0000002009057c24 */ /* 0x000fe4000f8e0205 */
[----:B------:R-:W-:Y:S01]  /*4780*/  FFMA.FTZ R6, R60, R217, R7 ;  /* 0x000000d93c067223 */ /* 0x000fe20000010007 */
[----:B------:R-:W-:Y:S01]  /*4790*/  FFMA.FTZ R185, R158, -R185, R215 ;  /* 0x800000b99eb97223 */ /* 0x000fe200000100d7 */
[----:B------:R-:W-:Y:S01]  /*47a0*/  FFMA.FTZ R182, R157, -R182, R214 ;  /* 0x800000b69db67223 */ /* 0x000fe200000100d6 */
[----:B------:R-:W1:Y:S01]  /*47b0*/  LDS R2, [R141+0x1b14] ;  /* 0x001b14008d027984 */ /* 0x000e620000000800 */
[----:B------:R-:W-:Y:S01]  /*47c0*/  FFMA.FTZ R7, R57, R216, R6 ;  /* 0x000000d839077223 */ /* 0x000fe20000010006 */
[----:B------:R-:W-:Y:S01]  /*47d0*/  FFMA.FTZ R174, R155, -R174, R212 ;  /* 0x800000ae9bae7223 */ /* 0x000fe200000100d4 */
[----:B------:R-:W-:Y:S01]  /*47e0*/  FFMA.FTZ R175, R154, -R175, R223 ;  /* 0x800000af9aaf7223 */ /* 0x000fe200000100df */
[----:B------:R-:W-:Y:S01]  /*47f0*/  FFMA.FTZ R166, R153, -R166, R220 ;  /* 0x800000a699a67223 */ /* 0x000fe200000100dc */
[----:B------:R-:W-:Y:S01]  /*4800*/  FFMA.FTZ R6, R54, R215, R7 ;  /* 0x000000d736067223 */ /* 0x000fe20000010007 */
[----:B------:R-:W-:Y:S01]  /*4810*/  FFMA.FTZ R167, R152, -R167, R221 ;  /* 0x800000a798a77223 */ /* 0x000fe200000100dd */
[----:B------:R-:W-:Y:S01]  /*4820*/  FFMA.FTZ R164, R151, -R164, R218 ;  /* 0x800000a497a47223 */ /* 0x000fe200000100da */
[----:B------:R-:W-:Y:S01]  /*4830*/  FFMA.FTZ R165, R150, -R165, R219 ;  /* 0x800000a596a57223 */ /* 0x000fe200000100db */
[----:B------:R-:W-:Y:S01]  /*4840*/  FFMA.FTZ R7, R51, R214, R6 ;  /* 0x000000d633077223 */ /* 0x000fe20000010006 */
[----:B------:R-:W-:Y:S03]  /*4850*/  BSSY.RECONVERGENT B0, `(.L_x_4080) ;  /* 0x000007f000007945 */ /* 0x000fe60003800200 */
[----:B------:R-:W-:Y:S01]  /*4860*/  FFMA.FTZ R6, R50, R213, R7 ;  /* 0x000000d532067223 */ /* 0x000fe20000010007 */
[----:B------:R-:W-:Y:S01]  /*4870*/  SHF.R.U32.HI R7, RZ, 0x1, R142 ;  /* 0x00000001ff077819 */ /* 0x000fe2000001168e */
[----:B-1----:R-:W-:Y:S01]  /*4880*/  FFMA.FTZ R199, R2, R198, R199 ;  /* 0x000000c602c77223 */ /* 0x002fe200000100c7 */
[----:B------:R-:W-:-:S03]  /*4890*/  FFMA.FTZ R2, R149, -R226, R228 ;  /* 0x800000e295027223 */ /* 0x000fc600000100e4 */
[----:B------:R-:W-:-:S04]  /*48a0*/  FFMA.FTZ R202, R207, R199, R202 ;  /* 0x000000c7cfca7223 */ /* 0x000fc800000100ca */
[----:B------:R-:W-:-:S04]  /*48b0*/  FFMA.FTZ R203, R208, R202, R203 ;  /* 0x000000cad0cb7223 */ /* 0x000fc800000100cb */
[----:B------:R-:W-:-:S04]  /*48c0*/  FFMA.FTZ R204, R209, R203, R204 ;  /* 0x000000cbd1cc7223 */ /* 0x000fc800000100cc */
[----:B------:R-:W-:-:S04]  /*48d0*/  FFMA.FTZ R205, R210, R204, R205 ;  /* 0x000000ccd2cd7223 */ /* 0x000fc800000100cd */
[----:B------:R-:W-:-:S04]  /*48e0*/  FFMA.FTZ R206, R211, R205, R206 ;  /* 0x000000cdd3ce7223 */ /* 0x000fc800000100ce */
[----:B------:R-:W-:-:S04]  /*48f0*/  FFMA.FTZ R197, R197, R206, R196 ;  /* 0x000000cec5c57223 */ /* 0x000fc800000100c4 */
[----:B------:R-:W-:Y:S01]  /*4900*/  FFMA.FTZ R192, R195, R197, R192 ;  /* 0x000000c5c3c07223 */ /* 0x000fe200000100c0 */
[----:B------:R-:W-:-:S03]  /*4910*/  IMAD.U32 R195, RZ, RZ, UR44 ;  /* 0x0000002cffc37e24 */ /* 0x000fc6000f8e00ff */
[----:B------:R-:W-:Y:S01]  /*4920*/  FFMA.FTZ R189, R189, R192, R186 ;  /* 0x000000c0bdbd7223 */ /* 0x000fe200000100ba */
[----:B------:R-:W-:-:S04]  /*4930*/  IMAD.WIDE.U32 R4, R195, UR12, R4 ;  /* 0x0000000cc3047c25 */ /* 0x000fc8000f8e0004 */
[----:B------:R-:W-:Y:S01]  /*4940*/  FMUL.FTZ R211, R19, R192 ;  /* 0x000000c013d37220 */ /* 0x000fe20000410000 */
[----:B------:R-:W-:Y:S01]  /*4950*/  FFMA.FTZ R188, R191, R189, R188 ;  /* 0x000000bdbfbc7223 */ /* 0x000fe200000100bc */
[----:B------:R-:W-:-:S03]  /*4960*/  IADD3 R4, P0, PT, R4, UR24, RZ ;  /* 0x0000001804047c10 */ /* 0x000fc6000ff1e0ff */
[----:B------:R-:W-:Y:S01]  /*4970*/  FFMA.FTZ R181, R181, R188, R176 ;  /* 0x000000bcb5b57223 */ /* 0x000fe200000100b0 */
[----:B------:R-:W-:Y:S01]  /*4980*/  IADD3.X R5, PT, PT, R5, UR27, RZ, P0, !PT ;  /* 0x0000001b05057c10 */ /* 0x000fe200087fe4ff */
[----:B------:R-:W-:Y:S02]  /*4990*/  @!UP0 ULEA UR27, UR6, UR25, 0x3 ;  /* 0x00000019061b8291 */ /* 0x000fe4000f8e18ff */
[----:B------:R-:W-:-:S04]  /*49a0*/  FFMA.FTZ R178, R183, R181, R178 ;  /* 0x000000b5b7b27223 */ /* 0x000fc800000100b2 */
[-C--:B------:R-:W-:Y:S01]  /*49b0*/  FFMA.FTZ R179, R180, R178.reuse, R179 ;  /* 0x000000b2b4b37223 */ /* 0x080fe200000100b3 */
[----:B------:R-:W-:-:S03]  /*49c0*/  FMUL.FTZ R207, R23, R178 ;  /* 0x000000b217cf7220 */ /* 0x000fc60000410000 */
[-C--:B------:R-:W-:Y:S01]  /*49d0*/  FFMA.FTZ R168, R171, R179.reuse, R168 ;  /* 0x000000b3aba87223 */ /* 0x080fe200000100a8 */
[----:B------:R-:W-:Y:S01]  /*49e0*/  FFMA.FTZ R171, R49, R212, R6 ;  /* 0x000000d431ab7223 */ /* 0x000fe20000010006 */
[----:B------:R-:W-:Y:S01]  /*49f0*/  FMUL.FTZ R176, R24, R179 ;  /* 0x000000b318b07220 */ /* 0x000fe20000410000 */
[----:B0-----:R0:W-:Y:S01]  /*4a00*/  @!P3 STS.64 [UR27+0x2610], R10 ;  /* 0x0026100aff00b988 */ /* 0x0011e20008000a1b */
[-C--:B------:R-:W-:Y:S01]  /*4a10*/  FFMA.FTZ R169, R172, R168.reuse, R169 ;  /* 0x000000a8aca97223 */ /* 0x080fe200000100a9 */
[----:B------:R-:W-:Y:S01]  /*4a20*/  LEA R172, R142, R7, 0x4 ;  /* 0x000000078eac7211 */ /* 0x000fe200078e20ff */
[----:B------:R-:W-:Y:S01]  /*4a30*/  FFMA.FTZ R6, R48, R223, R171 ;  /* 0x000000df30067223 */ /* 0x000fe200000100ab */
[----:B------:R-:W-:Y:S01]  /*4a40*/  FMUL.FTZ R183, R25, R168 ;  /* 0x000000a819b77220 */ /* 0x000fe20000410000 */
[-C--:B------:R-:W-:Y:S01]  /*4a50*/  FFMA.FTZ R170, R173, R169.reuse, R170 ;  /* 0x000000a9adaa7223 */ /* 0x080fe200000100aa */
[----:B------:R-:W-:Y:S01]  /*4a60*/  LEA R180, R172, UR25, 0x2 ;  /* 0x00000019acb47c11 */ /* 0x000fe2000f8e10ff */
[----:B------:R-:W-:Y:S01]  /*4a70*/  FFMA.FTZ R213, R47, R220, R6 ;  /* 0x000000dc2fd57223 */ /* 0x000fe20000010006 */
[----:B------:R-:W-:Y:S01]  /*4a80*/  FMUL.FTZ R172, R26, R169 ;  /* 0x000000a91aac7220 */ /* 0x000fe20000410000 */
[----:B------:R-:W-:Y:S01]  /*4a90*/  FMUL.FTZ R7, R27, R170 ;  /* 0x000000aa1b077220 */ /* 0x000fe20000410000 */
[----:B------:R-:W-:Y:S01]  /*4aa0*/  MOV R173, UR46 ;  /* 0x0000002e00ad7c02 */ /* 0x000fe20008000f00 */
[----:B0-----:R-:W-:Y:S01]  /*4ab0*/  FMUL.FTZ R10, R22, R181 ;  /* 0x000000b5160a7220 */ /* 0x001fe20000410000 */
[----:B------:R-:W-:Y:S01]  /*4ac0*/  FMUL.FTZ R195, R71, R176 ;  /* 0x000000b047c37220 */ /* 0x000fe20000410000 */
[-C--:B------:R-:W-:Y:S01]  /*4ad0*/  FFMA.FTZ R6, R2, R7.reuse, RZ ;  /* 0x0000000702067223 */ /* 0x080fe200000100ff */
[----:B------:R-:W-:Y:S01]  /*4ae0*/  FMUL.FTZ R171, R74, R7 ;  /* 0x000000074aab7220 */ /* 0x000fe20000410000 */
[----:B------:R-:W-:Y:S01]  /*4af0*/  FMUL.FTZ R191, R70, R183 ;  /* 0x000000b746bf7220 */ /* 0x000fe20000410000 */
[----:B------:R-:W-:-:S04]  /*4b00*/  IMAD.WIDE.U32 R4, R173, UR6, R4 ;  /* 0x00000006ad047c25 */ /* 0x000fc8000f8e0004 */
[-C--:B------:R-:W-:Y:S01]  /*4b10*/  FFMA.FTZ R7, R227, R172.reuse, R6 ;  /* 0x000000ace3077223 */ /* 0x080fe20000010006 */
[----:B------:R-:W-:Y:S01]  /*4b20*/  FMUL.FTZ R173, R73, R172 ;  /* 0x000000ac49ad7220 */ /* 0x000fe20000410000 */
[----:B------:R0:W-:Y:S01]  /*4b30*/  STS [R180+0x850], R171 ;  /* 0x000850abb4007388 */ /* 0x0001e20000000800 */
[----:B------:R-:W-:Y:S01]  /*4b40*/  FMUL.FTZ R11, R68, R207 ;  /* 0x000000cf440b7220 */ /* 0x000fe20000410000 */
[----:B------:R-:W-:Y:S01]  /*4b50*/  FFMA.FTZ R6, R194, R183, R7 ;  /* 0x000000b7c2067223 */ /* 0x000fe20000010007 */
        /* <DEDUP_REMOVED lines=8> */
[----:B0-----:R-:W-:Y:S01]  /*4be0*/  FMUL.FTZ R171, R67, R10 ;  /* 0x0000000a43ab7220 */ /* 0x001fe20000410000 */
[----:B------:R0:W-:Y:S01]  /*4bf0*/  STS [R140+0x858], R191 ;  /* 0x000858bf8c007388 */ /* 0x0001e20000000800 */
[----:B------:R-:W-:Y:S01]  /*4c00*/  FMUL.FTZ R207, R15, R204 ;  /* 0x000000cc0fcf7220 */ /* 0x000fe20000410000 */
[----:B------:R-:W-:Y:S01]  /*4c10*/  FFMA.FTZ R7, R187, R10, R6 ;  /* 0x0000000abb077223 */ /* 0x000fe20000010006 */
[----:B------:R-:W-:Y:S01]  /*4c20*/  FMUL.FTZ R10, R18, R197 ;  /* 0x000000c5120a7220 */ /* 0x000fe20000410000 */
[----:B-1----:R-:W-:Y:S01]  /*4c30*/  FMUL.FTZ R195, R17, R206 ;  /* 0x000000ce11c37220 */ /* 0x002fe20000410000 */
[----:B------:R1:W-:Y:S01]  /*4c40*/  STS [R140+0x860], R11 ;  /* 0x0008600b8c007388 */ /* 0x0003e20000000800 */
[----:B------:R-:W-:Y:S01]  /*4c50*/  FFMA.FTZ R6, R184, R183, R7 ;  /* 0x000000b7b8067223 */ /* 0x000fe20000010007 */
[-C--:B--2---:R-:W-:Y:S01]  /*4c60*/  FMUL.FTZ R173, R65, R172.reuse ;  /* 0x000000ac41ad7220 */ /* 0x084fe20000410000 */
[----:B------:R-:W-:Y:S01]  /*4c70*/  FMUL.FTZ R180, R12, R199 ;  /* 0x000000c70cb47220 */ /* 0x000fe20000410000 */
[----:B------:R2:W-:Y:S01]  /*4c80*/  STS [R140+0x864], R171 ;  /* 0x000864ab8c007388 */ /* 0x0005e20000000800 */
[----:B0-----:R-:W-:Y:S01]  /*4c90*/  FMUL.FTZ R191, R62, R211 ;  /* 0x000000d33ebf7220 */ /* 0x001fe20000410000 */
[----:B------:R-:W-:Y:S01]  /*4ca0*/  FFMA.FTZ R7, R185, R172, R6 ;  /* 0x000000acb9077223 */ /* 0x000fe20000010006 */
[----:B------:R-:W-:Y:S01]  /*4cb0*/  FMUL.FTZ R172, R14, R203 ;  /* 0x000000cb0eac7220 */ /* 0x000fe20000410000 */
[----:B------:R0:W-:Y:S01]  /*4cc0*/  STS [R140+0x868], R209 ;  /* 0x000868d18c007388 */ /* 0x0001e20000000800 */
[----:B------:R-:W-:Y:S01]  /*4cd0*/  FMUL.FTZ R183, R59, R176 ;  /* 0x000000b03bb77220 */ /* 0x000fe20000410000 */
[-C--:B-1----:R-:W-:Y:S01]  /*4ce0*/  FMUL.FTZ R11, R61, R10.reuse ;  /* 0x0000000a3d0b7220 */ /* 0x082fe20000410000 */
[----:B------:R-:W-:Y:S01]  /*4cf0*/  FFMA.FTZ R6, R182, R211, R7 ;  /* 0x000000d3b6067223 */ /* 0x000fe20000010007 */
[----:B------:R1:W-:Y:S01]  /*4d00*/  STS [R140+0x86c], R173 ;  /* 0x00086cad8c007388 */ /* 0x0003e20000000800 */
[----:B------:R-:W-:Y:S01]  /*4d10*/  IADD3 R211, PT, PT, R142, 0x40, RZ ;  /* 0x000000408ed37810 */ /* 0x000fe20007ffe0ff */
[-C--:B--2---:R-:W-:Y:S01]  /*4d20*/  FMUL.FTZ R171, R58, R195.reuse ;  /* 0x000000c33aab7220 */ /* 0x084fe20000410000 */
[----:B------:R-:W-:Y:S01]  /*4d30*/  FFMA.FTZ R7, R177, R10, R6 ;  /* 0x0000000ab1077223 */ /* 0x000fe20000010006 */
[----:B------:R2:W-:Y:S01]  /*4d40*/  STS [R140+0x870], R191 ;  /* 0x000870bf8c007388 */ /* 0x0005e20000000800 */
[----:B------:R-:W-:Y:S01]  /*4d50*/  LEA.HI R211, R211, R142, RZ, 0x1b ;  /* 0x0000008ed3d37211 */ /* 0x000fe200078fd8ff */
[----:B0-----:R-:W-:Y:S01]  /*4d60*/  FMUL.FTZ R209, R13, R202 ;  /* 0x000000ca0dd17220 */ /* 0x001fe20000410000 */
[----:B------:R-:W-:Y:S01]  /*4d70*/  FFMA.FTZ R6, R174, R195, R7 ;  /* 0x000000c3ae067223 */ /* 0x000fe20000010007 */
[----:B------:R0:W-:Y:S01]  /*4d80*/  STS [R140+0x874], R11 ;  /* 0x0008740b8c007388 */ /* 0x0001e20000000800 */
[----:B-1----:R-:W-:-:S02]  /*4d90*/  FMUL.FTZ R173, R56, R207 ;  /* 0x000000cf38ad7220 */ /* 0x002fc40000410000 */
[----:B------:R-:W-:Y:S01]  /*4da0*/  FFMA.FTZ R7, R175, R176, R6 ;  /* 0x000000b0af077223 */ /* 0x000fe20000010006 */
[----:B------:R1:W-:Y:S01]  /*4db0*/  STS [R140+0x878], R171 ;  /* 0x000878ab8c007388 */ /* 0x0003e20000000800 */
[----:B------:R-:W-:Y:S01]  /*4dc0*/  FFMA.FTZ R176, R46, R221, R213 ;  /* 0x000000dd2eb07223 */ /* 0x000fe200000100d5 */
[----:B--2---:R-:W-:Y:S01]  /*4dd0*/  FMUL.FTZ R191, R55, R172 ;  /* 0x000000ac37bf7220 */ /* 0x004fe20000410000 */
[----:B------:R-:W-:Y:S01]  /*4de0*/  FFMA.FTZ R10, R166, R207, R7 ;  /* 0x000000cfa60a7223 */ /* 0x000fe20000010007 */
[----:B------:R2:W-:Y:S01]  /*4df0*/  STS [R140+0x87c], R183 ;  /* 0x00087cb78c007388 */ /* 0x0005e20000000800 */
[----:B------:R-:W-:Y:S01]  /*4e00*/  LEA R6, P0, R4, UR48, 0x2 ;  /* 0x0000003004067c11 */ /* 0x000fe2000f8010ff */
[----:B0-----:R-:W-:Y:S02]  /*4e10*/  FMUL.FTZ R11, R52, R209 ;  /* 0x000000d1340b7220 */ /* 0x001fe40000410000 */
[----:B------:R0:W-:Y:S01]  /*4e20*/  STS [R140+0x880], R173 ;  /* 0x000880ad8c007388 */ /* 0x0001e20000000800 */
[----:B-1----:R-:W-:-:S03]  /*4e30*/  FMUL.FTZ R171, R53, R180 ;  /* 0x000000b435ab7220 */ /* 0x002fc60000410000 */
[----:B------:R-:W-:Y:S01]  /*4e40*/  STS [R140+0x884], R191 ;  /* 0x000884bf8c007388 */ /* 0x000fe20000000800 */
[----:B--2---:R-:W-:-:S03]  /*4e50*/  IMAD.U32 R183, RZ, RZ, UR47 ;  /* 0x0000002fffb77e24 */ /* 0x004fc6000f8e00ff */
[----:B------:R1:W-:Y:S01]  /*4e60*/  STS [R140+0x888], R11 ;  /* 0x0008880b8c007388 */ /* 0x0003e20000000800 */
[----:B0-----:R-:W-:Y:S01]  /*4e70*/  LEA R173, R211, UR25, 0x2 ;  /* 0x00000019d3ad7c11 */ /* 0x001fe2000f8e10ff */
[----:B------:R-:W-:Y:S02]  /*4e80*/  IMAD R7, R183, UR6, R5 ;  /* 0x00000006b7077c24 */ /* 0x000fe4000f8e0205 */
[----:B------:R0:W-:Y:S01]  /*4e90*/  STS [R140+0x88c], R171 ;  /* 0x00088cab8c007388 */ /* 0x0001e20000000800 */
[----:B------:R-:W-:Y:S01]  /*4ea0*/  MOV R183, UR26 ;  /* 0x0000001a00b77c02 */ /* 0x000fe20008000f00 */
[----:B------:R-:W-:Y:S01]  /*4eb0*/  FFMA.FTZ R5, R167, R172, R10 ;  /* 0x000000aca7057223 */ /* 0x000fe2000001000a */
[----:B------:R-:W-:Y:S01]  /*4ec0*/  BAR.SYNC.DEFER_BLOCKING 0x0 ;  /* 0x0000000000007b1d */ /* 0x000fe20000010000 */
[----:B------:R-:W-:Y:S01]  /*4ed0*/  LEA.HI.X R7, R4, UR49, R7, 0x2, P0 ;  /* 0x0000003104077c11 */ /* 0x000fe200080f1407 */
[----:B-1----:R-:W-:Y:S01]  /*4ee0*/  FFMA.FTZ R11, R45, R218, R176 ;  /* 0x000000da2d0b7223 */ /* 0x002fe200000100b0 */
[----:B------:R-:W-:Y:S01]  /*4ef0*/  IADD3 R176, PT, PT, R183, -UR24, -R142 ;  /* 0x80000018b7b07c10 */ /* 0x000fe2000fffe88e */
[----:B------:R-:W-:Y:S01]  /*4f00*/  FFMA.FTZ R4, R164, R209, R5 ;  /* 0x000000d1a4047223 */ /* 0x000fe20000010005 */
[----:B------:R-:W-:Y:S01]  /*4f10*/  IADD3 R5, PT, PT, R142, 0x80, RZ ;  /* 0x000000808e057810 */ /* 0x000fe20007ffe0ff */
[----:B------:R-:W-:Y:S01]  /*4f20*/  FFMA.FTZ R10, R44, R219, R11 ;  /* 0x000000db2c0a7223 */ /* 0x000fe2000001000b */
[----:B------:R-:W-:Y:S01]  /*4f30*/  ISETP.GE.AND P6, PT, R176, 0x1, PT ;  /* 0x00000001b000780c */ /* 0x000fe20003fc6270 */
[----:B------:R-:W-:Y:S01]  /*4f40*/  FFMA.FTZ R11, R165, R180, R4 ;  /* 0x000000b4a50b7223 */ /* 0x000fe20000010004 */
[C---:B0-----:R-:W-:Y:S01]  /*4f50*/  IADD3 R171, PT, PT, R142.reuse, 0xc0, RZ ;  /* 0x000000c08eab7810 */ /* 0x041fe20007ffe0ff */
[----:B------:R-:W-:Y:S01]  /*4f60*/  VIADD R183, R142, 0x100 ;  /* 0x000001008eb77836 */ /* 0x000fe20000000000 */
[----:B------:R-:W-:-:S02]  /*4f70*/  LEA.HI R5, R5, R142, RZ, 0x1b ;  /* 0x0000008e05057211 */ /* 0x000fc400078fd8ff */
[----:B------:R-:W-:Y:S02]  /*4f80*/  LEA.HI R171, R171, R142, RZ, 0x1b ;  /* 0x0000008eabab7211 */ /* 0x000fe400078fd8ff */
[----:B------:R-:W-:Y:S02]  /*4f90*/  LEA R172, R5, UR25, 0x2 ;  /* 0x0000001905ac7c11 */ /* 0x000fe4000f8e10ff */
        /* <DEDUP_REMOVED lines=10> */
.L_x_4081:
[----:B------:R-:W-:Y:S05]  /*5040*/  BSYNC.RECONVERGENT B0 ;  /* 0x0000000000007941 */ /* 0x000fea0003800200 */
.L_x_4080:
[----:B------:R-:W-:Y:S01]  /*5050*/  BSSY.RECONVERGENT B0, `(.L_x_4082) ;  /* 0x0000004000007945 */ /* 0x000fe20003800200 */
[----:B------:R-:W-:-:S03]  /*5060*/  ISETP.GE.AND P6, PT, R176, 0x141, PT ;  /* 0x00000141b000780c */ /* 0x000fc60003fc6270 */
[----:B------:R-:W-:Y:S10]  /*5070*/  @!P5 BRA `(.L_x_4083) ;  /* 0x000000000004d947 */ /* 0x000ff40003800000 */
[----:B0-----:R2:W-:Y:S02]  /*5080*/  REDG.E.ADD.F32.FTZ.RN.STRONG.GPU desc[UR28][R6.64+0x100], R173 ;  /* 0x000100ad060079a6 */ /* 0x0015e4000c12f31c */
.L_x_4083:
[----:B------:R-:W-:Y:S05]  /*5090*/  BSYNC.RECONVERGENT B0 ;  /* 0x0000000000007941 */ /* 0x000fea0003800200 */
.L_x_4082:
[----:B-1----:R1:W3:Y:S01]  /*50a0*/  LDS R5, [R172+0xa50] ;  /* 0x000a5000ac057984 */ /* 0x0022e20000000800 */
[----:B------:R-:W-:Y:S01]  /*50b0*/  BSSY.RECONVERGENT B0, `(.L_x_4084) ;  /* 0x0000006000007945 */ /* 0x000fe20003800200 */
[----:B0-2---:R-:W-:Y:S02]  /*50c0*/  IADD3 R173, PT, PT, R142, 0x140, RZ ;  /* 0x000001408ead7810 */ /* 0x005fe40007ffe0ff */
[----:B------:R-:W-:Y:S02]  /*50d0*/  LEA.HI R183, R183, R142, RZ, 0x1b ;  /* 0x0000008eb7b77211 */ /* 0x000fe400078fd8ff */
[----:B------:R-:W-:Y:S01]  /*50e0*/  LEA R171, R171, UR25, 0x2 ;  /* 0x00000019abab7c11 */ /* 0x000fe2000f8e10ff */
[----:B------:R-:W-:Y:S06]  /*50f0*/  @!P4 BRA `(.L_x_4085) ;  /* 0x000000000004c947 */ /* 0x000fec0003800000 */
[----:B---3--:R0:W-:Y:S02]  /*5100*/  REDG.E.ADD.F32.FTZ.RN.STRONG.GPU desc[UR28][R6.64+0x200], R5 ;  /* 0x00020005060079a6 */ /* 0x0081e4000c12f31c */
.L_x_4085:
[----:B------:R-:W-:Y:S05]  /*5110*/  BSYNC.RECONVERGENT B0 ;  /* 0x0000000000007941 */ /* 0x000fea0003800200 */
.L_x_4084:
[----:B0--3--:R0:W2:Y:S01]  /*5120*/  LDS R5, [R171+0xb50] ;  /* 0x000b5000ab057984 */ /* 0x0090a20000000800 */
[----:B------:R-:W-:Y:S01]  /*5130*/  BSSY.RECONVERGENT B0, `(.L_x_4086) ;  /* 0x0000005000007945 */ /* 0x000fe20003800200 */
[----:B------:R-:W-:Y:S02]  /*5140*/  LEA.HI R173, R173, R142, RZ, 0x1b ;  /* 0x0000008eadad7211 */ /* 0x000fe400078fd8ff */
[----:B------:R-:W-:Y:S01]  /*5150*/  LEA R183, R183, UR25, 0x2 ;  /* 0x00000019b7b77c11 */ /* 0x000fe2000f8e10ff */
[----:B------:R-:W-:Y:S06]  /*5160*/  @!P3 BRA `(.L_x_4087) ;  /* 0x000000000004b947 */ /* 0x000fec0003800000 */
[----:B--2---:R3:W-:Y:S02]  /*5170*/  REDG.E.ADD.F32.FTZ.RN.STRONG.GPU desc[UR28][R6.64+0x300], R5 ;  /* 0x00030005060079a6 */ /* 0x0047e4000c12f31c */
.L_x_4087:
[----:B------:R-:W-:Y:S05]  /*5180*/  BSYNC.RECONVERGENT B0 ;  /* 0x0000000000007941 */ /* 0x000fea0003800200 */
.L_x_4086:
[----:B--23--:R2:W3:Y:S01]  /*5190*/  LDS R5, [R183+0xc50] ;  /* 0x000c5000b7057984 */ /* 0x00c4e20000000800 */
[----:B------:R-:W-:Y:S01]  /*51a0*/  BSSY.RECONVERGENT B0, `(.L_x_4088) ;  /* 0x0000004000007945 */ /* 0x000fe20003800200 */
[----:B------:R-:W-:-:S03]  /*51b0*/  LEA R4, R173, UR25, 0x2 ;  /* 0x00000019ad047c11 */ /* 0x000fc6000f8e10ff */
[----:B------:R-:W-:Y:S05]  /*51c0*/  @!P0 BRA `(.L_x_4089) ;  /* 0x0000000000048947 */ /* 0x000fea0003800000 */
[----:B---3--:R4:W-:Y:S02]  /*51d0*/  REDG.E.ADD.F32.FTZ.RN.STRONG.GPU desc[UR28][R6.64+0x400], R5 ;  /* 0x00040005060079a6 */ /* 0x0089e4000c12f31c */
.L_x_4089:
[----:B------:R-:W-:Y:S05]  /*51e0*/  BSYNC.RECONVERGENT B0 ;  /* 0x0000000000007941 */ /* 0x000fea0003800200 */
.L_x_4088:
[----:B---34-:R3:W4:Y:S01]  /*51f0*/  LDS R5, [R4+0xd50] ;  /* 0x000d500004057984 */ /* 0x0187220000000800 */
[----:B------:R-:W-:Y:S01]  /*5200*/  BSSY.RECONVERGENT B0, `(.L_x_4090) ;  /* 0x0000005000007945 */ /* 0x000fe20003800200 */
[C---:B0-----:R-:W-:Y:S02]  /*5210*/  IADD3 R171, PT, PT, R142.reuse, 0x180, RZ ;  /* 0x000001808eab7810 */ /* 0x041fe40007ffe0ff */
[----:B------:R-:W-:Y:S01]  /*5220*/  IADD3 R173, PT, PT, R142, 0x1c0, RZ ;  /* 0x000001c08ead7810 */ /* 0x000fe20007ffe0ff */
[----:B------:R-:W-:Y:S06]  /*5230*/  @!P6 BRA `(.L_x_4091) ;  /* 0x000000000004e947 */ /* 0x000fec0003800000 */
[----:B----4-:R0:W-:Y:S02]  /*5240*/  REDG.E.ADD.F32.FTZ.RN.STRONG.GPU desc[UR28][R6.64+0x500], R5 ;  /* 0x00050005060079a6 */ /* 0x0101e4000c12f31c */
.L_x_4091:
[----:B------:R-:W-:Y:S05]  /*5250*/  BSYNC.RECONVERGENT B0 ;  /* 0x0000000000007941 */ /* 0x000fea0003800200 */
.L_x_4090:
[-C--:B------:R-:W-:Y:S01]  /*5260*/  LEA.HI R171, R171, R142.reuse, RZ, 0x1b ;  /* 0x0000008eabab7211 */ /* 0x080fe200078fd8ff */
[----:B------:R-:W-:Y:S01]  /*5270*/  BSSY.RECONVERGENT B0, `(.L_x_4092) ;  /* 0x000000e000007945 */ /* 0x000fe20003800200 */
[-C--:B---3--:R-:W-:Y:S01]  /*5280*/  LEA.HI R4, R3, R142.reuse, RZ, 0x1b ;  /* 0x0000008e03047211 */ /* 0x088fe200078fd8ff */
[----:B0---4-:R-:W-:Y:S01]  /*5290*/  VIADD R5, R142, 0x240 ;  /* 0x000002408e057836 */ /* 0x011fe20000000000 */
[----:B------:R-:W-:Y:S02]  /*52a0*/  LEA R3, R171, UR25, 0x2 ;  /* 0x00000019ab037c11 */ /* 0x000fe4000f8e10ff */
[C---:B------:R-:W-:Y:S02]  /*52b0*/  ISETP.GE.AND P6, PT, R176.reuse, 0x181, PT ;  /* 0x00000181b000780c */ /* 0x040fe40003fc6270 */
[----:B------:R-:W-:Y:S02]  /*52c0*/  LEA.HI R173, R173, R142, RZ, 0x1b ;  /* 0x0000008eadad7211 */ /* 0x000fe400078fd8ff */
[----:B------:R-:W0:Y:S01]  /*52d0*/  LDS R3, [R3+0xe50] ;  /* 0x000e500003037984 */ /* 0x000e220000000800 */
[----:B------:R-:W-:-:S02]  /*52e0*/  ISETP.GE.AND P0, PT, R176, 0x1c1, PT ;  /* 0x000001c1b000780c */ /* 0x000fc40003f06270 */
[----:B------:R-:W-:Y:S02]  /*52f0*/  LEA R173, R173, UR25, 0x2 ;  /* 0x00000019adad7c11 */ /* 0x000fe4000f8e10ff */
[C---:B------:R-:W-:Y:S02]  /*5300*/  ISETP.GE.AND P3, PT, R176.reuse, 0x201, PT ;  /* 0x00000201b000780c */ /* 0x040fe40003f66270 */
[C---:B------:R-:W-:Y:S02]  /*5310*/  ISETP.GE.AND P4, PT, R176.reuse, 0x241, PT ;  /* 0x00000241b000780c */ /* 0x040fe40003f86270 */
[----:B------:R-:W-:Y:S01]  /*5320*/  ISETP.GE.AND P5, PT, R176, 0x281, PT ;  /* 0x00000281b000780c */ /* 0x000fe20003fa6270 */
[----:B------:R-:W-:-:S12]  /*5330*/  @!P6 BRA `(.L_x_4093) ;  /* 0x000000000004e947 */ /* 0x000fd80003800000 */
[----:B0-----:R3:W-:Y:S02]  /*5340*/  REDG.E.ADD.F32.FTZ.RN.STRONG.GPU desc[UR28][R6.64+0x600], R3 ;  /* 0x00060003060079a6 */ /* 0x0017e4000c12f31c */
.L_x_4093:
[----:B------:R-:W-:Y:S05]  /*5350*/  BSYNC.RECONVERGENT B0 ;  /* 0x0000000000007941 */ /* 0x000fea0003800200 */
.L_x_4092:
[----:B0--3--:R0:W3:Y:S01]  /*5360*/  LDS R3, [R173+0xf50] ;  /* 0x000f5000ad037984 */ /* 0x0090e20000000800 */
[----:B------:R-:W-:Y:S01]  /*5370*/  BSSY.RECONVERGENT B0, `(.L_x_4094) ;  /* 0x0000006000007945 */ /* 0x000fe20003800200 */
[----:B------:R-:W-:Y:S02]  /*5380*/  IADD3 R171, PT, PT, R142, 0x280, RZ ;  /* 0x000002808eab7810 */ /* 0x000fe40007ffe0ff */
[----:B------:R-:W-:Y:S02]  /*5390*/  LEA R4, R4, UR25, 0x2 ;  /* 0x0000001904047c11 */ /* 0x000fe4000f8e10ff */
[----:B------:R-:W-:Y:S01]  /*53a0*/  LEA.HI R5, R5, R142, RZ, 0x1b ;  /* 0x0000008e05057211 */ /* 0x000fe200078fd8ff */
[----:B------:R-:W-:Y:S06]  /*53b0*/  @!P0 BRA `(.L_x_4095) ;  /* 0x0000000000048947 */ /* 0x000fec0003800000 */
[----:B---3--:R4:W-:Y:S02]  /*53c0*/  REDG.E.ADD.F32.FTZ.RN.STRONG.GPU desc[UR28][R6.64+0x700], R3 ;  /* 0x00070003060079a6 */ /* 0x0089e4000c12f31c */
.L_x_4095:
[----:B------:R-:W-:Y:S05]  /*53d0*/  BSYNC.RECONVERGENT B0 ;  /* 0x0000000000007941 */ /* 0x000fea0003800200 */
.L_x_4094:
[----:B---34-:R3:W4:Y:S01]  /*53e0*/  LDS R3, [R4+0x1050] ;  /* 0x0010500004037984 */ /* 0x0187220000000800 */
[----:B------:R-:W-:Y:S01]  /*53f0*/  BSSY.RECONVERGENT B0, `(.L_x_4096) ;  /* 0x0000005000007945 */ /* 0x000fe20003800200 */
[----:B------:R-:W-:Y:S02]  /*5400*/  LEA.HI R171, R171, R142, RZ, 0x1b ;  /* 0x0000008eabab7211 */ /* 0x000fe400078fd8ff */
[----:B------:R-:W-:Y:S01]  /*5410*/  LEA R5, R5, UR25, 0x2 ;  /* 0x0000001905057c11 */ /* 0x000fe2000f8e10ff */
[----:B------:R-:W-:Y:S06]  /*5420*/  @!P3 BRA `(.L_x_4097) ;  /* 0x000000000004b947 */ /* 0x000fec0003800000 */
[----:B----4-:R4:W-:Y:S02]  /*5430*/  REDG.E.ADD.F32.FTZ.RN.STRONG.GPU desc[UR28][R6.64+0x800], R3 ;  /* 0x00080003060079a6 */ /* 0x0109e4000c12f31c */
.L_x_4097:
[----:B------:R-:W-:Y:S05]  /*5440*/  BSYNC.RECONVERGENT B0 ;  /* 0x0000000000007941 */ /* 0x000fea0003800200 */
.L_x_4096:
[----:B----4-:R4:W0:Y:S01]  /*5450*/  LDS R3, [R5+0x1150] ;  /* 0x0011500005037984 */ /* 0x0108220000000800 */
[----:B------:R-:W-:Y:S01]  /*5460*/  BSSY.RECONVERGENT B0, `(.L_x_4098) ;  /* 0x0000004000007945 */ /* 0x000fe20003800200 */
[----:B---3--:R-:W-:-:S03]  /*5470*/  LEA R4, R171, UR25, 0x2 ;  /* 0x00000019ab047c11 */ /* 0x008fc6000f8e10ff */
[----:B------:R-:W-:Y:S05]  /*5480*/  @!P4 BRA `(.L_x_4099) ;  /* 0x000000000004c947 */ /* 0x000fea0003800000 */
[----:B0-----:R3:W-:Y:S02]  /*5490*/  REDG.E.ADD.F32.FTZ.RN.STRONG.GPU desc[UR28][R6.64+0x900], R3 ;  /* 0x00090003060079a6 */ /* 0x0017e4000c12f31c */
.L_x_4099:
[----:B------:R-:W-:Y:S05]  /*54a0*/  BSYNC.RECONVERGENT B0 ;  /* 0x0000000000007941 */ /* 0x000fea0003800200 */
.L_x_4098:
[----:B0--3--:R0:W3:Y:S01]  /*54b0*/  LDS R3, [R4+0x1250] ;  /* 0x0012500004037984 */ /* 0x0090e20000000800 */
[----:B------:R-:W-:Y:S01]  /*54c0*/  BSSY.RECONVERGENT B0, `(.L_x_4100) ;  /* 0x0000005000007945 */ /* 0x000fe20003800200 */
[C---:B----4-:R-:W-:Y:S02]  /*54d0*/  IADD3 R5, PT, PT, R142.reuse, 0x2c0, RZ ;  /* 0x000002c08e057810 */ /* 0x050fe40007ffe0ff */
[----:B------:R-:W-:Y:S01]  /*54e0*/  IADD3 R171, PT, PT, R142, 0x300, RZ ;  /* 0x000003008eab7810 */ /* 0x000fe20007ffe0ff */
[----:B------:R-:W-:Y:S06]  /*54f0*/  @!P5 BRA `(.L_x_4101) ;  /* 0x000000000004d947 */ /* 0x000fec0003800000 */
[----:B---3--:R4:W-:Y:S02]  /*5500*/  REDG.E.ADD.F32.FTZ.RN.STRONG.GPU desc[UR28][R6.64+0xa00], R3 ;  /* 0x000a0003060079a6 */ /* 0x0089e4000c12f31c */
.L_x_4101:
[----:B------:R-:W-:Y:S05]  /*5510*/  BSYNC.RECONVERGENT B0 ;  /* 0x0000000000007941 */ /* 0x000fea0003800200 */
.L_x_4100:
[----:B---34-:R-:W-:Y:S01]  /*5520*/  VIADD R3, R142, 0x340 ;  /* 0x000003408e037836 */ /* 0x018fe20000000000 */
[-C--:B------:R-:W-:Y:S01]  /*5530*/  LEA.HI R5, R5, R142.reuse, RZ, 0x1b ;  /* 0x0000008e05057211 */ /* 0x080fe200078fd8ff */
[----:B------:R-:W-:Y:S01]  /*5540*/  BSSY.RECONVERGENT B0, `(.L_x_4102) ;  /* 0x000000e000007945 */ /* 0x000fe20003800200 */
[----:B------:R-:W-:Y:S02]  /*5550*/  ISETP.GE.AND P6, PT, R176, 0x2c1, PT ;  /* 0x000002c1b000780c */ /* 0x000fe40003fc6270 */
[-C--:B0-----:R-:W-:Y:S02]  /*5560*/  LEA.HI R4, R3, R142.reuse, RZ, 0x1b ;  /* 0x0000008e03047211 */ /* 0x081fe400078fd8ff */
[----:B------:R-:W-:Y:S02]  /*5570*/  LEA R3, R5, UR25, 0x2 ;  /* 0x0000001905037c11 */ /* 0x000fe4000f8e10ff */
[----:B------:R-:W-:Y:S02]  /*5580*/  LEA.HI R171, R171, R142, RZ, 0x1b ;  /* 0x0000008eabab7211 */ /* 0x000fe400078fd8ff */
[----:B------:R-:W-:-:S02]  /*5590*/  IADD3 R173, PT, PT, R142, 0x380, RZ ;  /* 0x000003808ead7810 */ /* 0x000fc40007ffe0ff */
[----:B------:R-:W0:Y:S01]  /*55a0*/  LDS R3, [R3+0x1350] ;  /* 0x0013500003037984 */ /* 0x000e220000000800 */
[----:B------:R-:W-:Y:S02]  /*55b0*/  LEA R171, R171, UR25, 0x2 ;  /* 0x00000019abab7c11 */ /* 0x000fe4000f8e10ff */
[C---:B------:R-:W-:Y:S02]  /*55c0*/  ISETP.GE.AND P0, PT, R176.reuse, 0x301, PT ;  /* 0x00000301b000780c */ /* 0x040fe40003f06270 */
[C---:B------:R-:W-:Y:S02]  /*55d0*/  ISETP.GE.AND P3, PT, R176.reuse, 0x341, PT ;  /* 0x00000341b000780c */ /* 0x040fe40003f66270 */
[C---:B------:R-:W-:Y:S02]  /*55e0*/  ISETP.GE.AND P4, PT, R176.reuse, 0x381, PT ;  /* 0x00000381b000780c */ /* 0x040fe40003f86270 */
[----:B------:R-:W-:Y:S01]  /*55f0*/  ISETP.GE.AND P5, PT, R176, 0x3c1, PT ;  /* 0x000003c1b000780c */ /* 0x000fe20003fa6270 */
[----:B------:R-:W-:-:S12]  /*5600*/  @!P6 BRA `(.L_x_4103) ;  /* 0x000000000004e947 */ /* 0x000fd80003800000 */
[----:B0-----:R3:W-:Y:S02]  /*5610*/  REDG.E.ADD.F32.FTZ.RN.STRONG.GPU desc[UR28][R6.64+0xb00], R3 ;  /* 0x000b0003060079a6 */ /* 0x0017e4000c12f31c */
.L_x_4103:
[----:B------:R-:W-:Y:S05]  /*5620*/  BSYNC.RECONVERGENT B0 ;  /* 0x0000000000007941 */ /* 0x000fea0003800200 */
.L_x_4102:
[----:B0--3--:R0:W3:Y:S01]  /*5630*/  LDS R3, [R171+0x1450] ;  /* 0x00145000ab037984 */ /* 0x0090e20000000800 */
[----:B------:R-:W-:Y:S01]  /*5640*/  BSSY.RECONVERGENT B0, `(.L_x_4104) ;  /* 0x0000006000007945 */ /* 0x000fe20003800200 */
[----:B------:R-:W-:Y:S02]  /*5650*/  IADD3 R5, PT, PT, R142, 0x3c0, RZ ;  /* 0x000003c08e057810 */ /* 0x000fe40007ffe0ff */
[----:B------:R-:W-:Y:S02]  /*5660*/  LEA.HI R173, R173, R142, RZ, 0x1b ;  /* 0x0000008eadad7211 */ /* 0x000fe400078fd8ff */
[----:B------:R-:W-:Y:S01]  /*5670*/  LEA R4, R4, UR25, 0x2 ;  /* 0x0000001904047c11 */ /* 0x000fe2000f8e10ff */
[----:B------:R-:W-:Y:S06]  /*5680*/  @!P0 BRA `(.L_x_4105) ;  /* 0x0000000000048947 */ /* 0x000fec0003800000 */
[----:B---3--:R4:W-:Y:S02]  /*5690*/  REDG.E.ADD.F32.FTZ.RN.STRONG.GPU desc[UR28][R6.64+0xc00], R3 ;  /* 0x000c0003060079a6 */ /* 0x0089e4000c12f31c */
.L_x_4105:
[----:B------:R-:W-:Y:S05]  /*56a0*/  BSYNC.RECONVERGENT B0 ;  /* 0x0000000000007941 */ /* 0x000fea0003800200 */
.L_x_4104:
[----:B---34-:R3:W4:Y:S01]  /*56b0*/  LDS R3, [R4+0x1550] ;  /* 0x0015500004037984 */ /* 0x0187220000000800 */
[----:B------:R-:W-:Y:S01]  /*56c0*/  BSSY.RECONVERGENT B0, `(.L_x_4106) ;  /* 0x0000005000007945 */ /* 0x000fe20003800200 */
[----:B------:R-:W-:Y:S02]  /*56d0*/  LEA.HI R5, R5, R142, RZ, 0x1b ;  /* 0x0000008e05057211 */ /* 0x000fe400078fd8ff */
[----:B------:R-:W-:Y:S01]  /*56e0*/  LEA R173, R173, UR25, 0x2 ;  /* 0x00000019adad7c11 */ /* 0x000fe2000f8e10ff */
[----:B------:R-:W-:Y:S06]  /*56f0*/  @!P3 BRA `(.L_x_4107) ;  /* 0x000000000004b947 */ /* 0x000fec0003800000 */
[----:B----4-:R4:W-:Y:S02]  /*5700*/  REDG.E.ADD.F32.FTZ.RN.STRONG.GPU desc[UR28][R6.64+0xd00], R3 ;  /* 0x000d0003060079a6 */ /* 0x0109e4000c12f31c */
.L_x_4107:
[----:B------:R-:W-:Y:S05]  /*5710*/  BSYNC.RECONVERGENT B0 ;  /* 0x0000000000007941 */ /* 0x000fea0003800200 */
.L_x_4106:
[----:B----4-:R4:W0:Y:S01]  /*5720*/  LDS R3, [R173+0x1650] ;  /* 0x00165000ad037984 */ /* 0x0108220000000800 */
[----:B------:R-:W-:Y:S01]  /*5730*/  BSSY.RECONVERGENT B0, `(.L_x_4108) ;  /* 0x0000004000007945 */ /* 0x000fe20003800200 */
[----:B------:R-:W-:-:S03]  /*5740*/  LEA R5, R5, UR25, 0x2 ;  /* 0x0000001905057c11 */ /* 0x000fc6000f8e10ff */
[----:B------:R-:W-:Y:S05]  /*5750*/  @!P4 BRA `(.L_x_4109) ;  /* 0x000000000004c947 */ /* 0x000fea0003800000 */
[----:B0-----:R0:W-:Y:S02]  /*5760*/  REDG.E.ADD.F32.FTZ.RN.STRONG.GPU desc[UR28][R6.64+0xe00], R3 ;  /* 0x000e0003060079a6 */ /* 0x0011e4000c12f31c */
.L_x_4109:
[----:B------:R-:W-:Y:S05]  /*5770*/  BSYNC.RECONVERGENT B0 ;  /* 0x0000000000007941 */ /* 0x000fea0003800200 */
.L_x_4108:
[----:B0-----:R0:W0:Y:S01]  /*5780*/  LDS R3, [R5+0x1750] ;  /* 0x0017500005037984 */ /* 0x0010220000000800 */
[----:B------:R-:W-:Y:S04]  /*5790*/  BSSY.RECONVERGENT B0, `(.L_x_4110) ;  /* 0x0000003000007945 */ /* 0x000fe80003800200 */
[----:B------:R-:W-:Y:S05]  /*57a0*/  @!P5 BRA `(.L_x_4111) ;  /* 0x000000000004d947 */ /* 0x000fea0003800000 */
[----:B0-----:R0:W-:Y:S02]  /*57b0*/  REDG.E.ADD.F32.FTZ.RN.STRONG.GPU desc[UR28][R6.64+0xf00], R3 ;  /* 0x000f0003060079a6 */ /* 0x0011e4000c12f31c */
.L_x_4111:
[----:B------:R-:W-:Y:S05]  /*57c0*/  BSYNC.RECONVERGENT B0 ;  /* 0x0000000000007941 */ /* 0x000fea0003800200 */
.L_x_4110:
[----:B0-----:R-:W0:Y:S01]  /*57d0*/  SHFL.DOWN PT, R3, R10, 0x1, 0x1f ;  /* 0x08201f000a037f89 */ /* 0x001e2200000e0000 */
[----:B------:R-:W-:Y:S01]  /*57e0*/  ISETP.GT.AND P0, PT, R123, 0x1e, PT ;  /* 0x0000001e7b00780c */ /* 0x000fe20003f04270 */
[----:B------:R-:W-:Y:S01]  /*57f0*/  FMUL.FTZ R150, R150, R199 ;  /* 0x000000c796967220 */ /* 0x000fe20000410000 */
[----:B------:R-:W-:Y:S01]  /*5800*/  FMUL.FTZ R151, R151, R202 ;  /* 0x000000ca97977220 */ /* 0x000fe20000410000 */
[----:B---3--:R-:W3:Y:S01]  /*5810*/  SHFL.DOWN PT, R4, R11, 0x1, 0x1f ;  /* 0x08201f000b047f89 */ /* 0x008ee200000e0000 */
[----:B------:R-:W-:Y:S01]  /*5820*/  FMUL.FTZ R152, R152, R203 ;  /* 0x000000cb98987220 */ /* 0x000fe20000410000 */
[----:B------:R-:W-:Y:S01]  /*5830*/  FFMA.FTZ R29, R12, R150, R29 ;  /* 0x000000960c1d7223 */ /* 0x000fe2000001001d */
[----:B------:R-:W-:Y:S01]  /*5840*/  FFMA.FTZ R28, R13, R151, R28 ;  /* 0x000000970d1c7223 */ /* 0x000fe2000001001c */
[----:B------:R-:W-:Y:S01]  /*5850*/  FMUL.FTZ R153, R153, R204 ;  /* 0x000000cc99997220 */ /* 0x000fe20000410000 */
[----:B------:R-:W-:Y:S01]  /*5860*/  FFMA.FTZ R31, R14, R152, R31 ;  /* 0x000000980e1f7223 */ /* 0x000fe2000001001f */
        /* <DEDUP_REMOVED lines=9> */
[----:B------:R-:W-:Y:S01]  /*5900*/  FFMA.FTZ R30, R15, R153, R30 ;  /* 0x000000990f1e7223 */ /* 0x000fe2000001001e */
[----:B------:R-:W-:Y:S01]  /*5910*/  ISETP.NE.AND P3, PT, R142, RZ, PT ;  /* 0x000000ff8e00720c */ /* 0x000fe20003f65270 */
[----:B------:R-:W-:Y:S01]  /*5920*/  FMUL.FTZ R163, R163, R168 ;  /* 0x000000a8a3a37220 */ /* 0x000fe20000410000 */
[----:B------:R-:W-:Y:S01]  /*5930*/  FMUL.FTZ R148, R148, R169 ;  /* 0x000000a994947220 */ /* 0x000fe20000410000 */
[----:B------:R-:W-:Y:S01]  /*5940*/  FMUL.FTZ R149, R149, R170 ;  /* 0x000000aa95957220 */ /* 0x000fe20000410000 */
[----:B0-----:R-:W-:Y:S01]  /*5950*/  @!P0 FADD.FTZ R10, R10, R3 ;  /* 0x000000030a0a8221 */ /* 0x001fe20000010000 */
[----:B------:R-:W-:Y:S01]  /*5960*/  FMUL.FTZ R3, R146, R202 ;  /* 0x000000ca92037220 */ /* 0x000fe20000410000 */
[----:B------:R-:W-:Y:S01]  /*5970*/  BSSY.RECONVERGENT B0, `(.L_x_4112) ;  /* 0x0000075000007945 */ /* 0x000fe20003800200 */
[----:B------:R-:W-:Y:S01]  /*5980*/  FFMA.FTZ R33, R16, R154, R33 ;  /* 0x0000009a10217223 */ /* 0x000fe20000010021 */
[----:B---3--:R-:W-:Y:S01]  /*5990*/  @!P0 FADD.FTZ R11, R11, R4 ;  /* 0x000000040b0b8221 */ /* 0x008fe20000010000 */
[----:B------:R-:W0:Y:S01]  /*59a0*/  SHFL.DOWN PT, R5, R10, 0x2, 0x1f ;  /* 0x08401f000a057f89 */ /* 0x000e2200000e0000 */
[----:B------:R-:W-:Y:S01]  /*59b0*/  ISETP.GT.AND P0, PT, R123, 0x1d, PT ;  /* 0x0000001d7b00780c */ /* 0x000fe20003f04270 */
[----:B------:R-:W-:Y:S01]  /*59c0*/  FMUL.FTZ R4, R146, R199 ;  /* 0x000000c792047220 */ /* 0x000fe20000410000 */
[----:B------:R-:W-:Y:S01]  /*59d0*/  FFMA.FTZ R32, R17, R155, R32 ;  /* 0x0000009b11207223 */ /* 0x000fe20000010020 */
[----:B-1----:R-:W1:Y:S01]  /*59e0*/  SHFL.DOWN PT, R172, R11, 0x2, 0x1f ;  /* 0x08401f000bac7f89 */ /* 0x002e6200000e0000 */
[----:B------:R-:W-:Y:S01]  /*59f0*/  FFMA.FTZ R35, R18, R156, R35 ;  /* 0x0000009c12237223 */ /* 0x000fe20000010023 */
[----:B------:R-:W-:Y:S01]  /*5a00*/  FMUL.FTZ R6, R165, R4 ;  /* 0x00000004a5067220 */ /* 0x000fe20000410000 */
[----:B------:R-:W-:Y:S01]  /*5a10*/  FMUL.FTZ R4, R146, R203 ;  /* 0x000000cb92047220 */ /* 0x000fe20000410000 */
[----:B------:R-:W-:Y:S01]  /*5a20*/  FFMA.FTZ R34, R19, R157, R34 ;  /* 0x0000009d13227223 */ /* 0x000fe20000010022 */
[----:B------:R-:W-:Y:S01]  /*5a30*/  FFMA.FTZ R37, R20, R158, R37 ;  /* 0x0000009e14257223 */ /* 0x000fe20000010025 */
[----:B------:R-:W-:Y:S01]  /*5a40*/  FFMA.FTZ R7, R53, R150, R6 ;  /* 0x0000009635077223 */ /* 0x000fe20000010006 */
[----:B------:R-:W-:Y:S01]  /*5a50*/  FMUL.FTZ R6, R167, R4 ;  /* 0x00000004a7067220 */ /* 0x000fe20000410000 */
[C---:B------:R-:W-:Y:S01]  /*5a60*/  FMUL.FTZ R4, R146.reuse, R205 ;  /* 0x000000cd92047220 */ /* 0x040fe20000410000 */
[----:B------:R-:W-:Y:S01]  /*5a70*/  FFMA.FTZ R36, R21, R159, R36 ;  /* 0x0000009f15247223 */ /* 0x000fe20000010024 */
[----:B------:R-:W-:Y:S01]  /*5a80*/  FADD.FTZ R90, R7, R90 ;  /* 0x0000005a075a7221 */ /* 0x000fe20000010000 */
        /* <DEDUP_REMOVED lines=8> */
[----:B------:R-:W-:Y:S01]  /*5b10*/  FFMA.FTZ R38, R23, R161, R38 ;  /* 0x000000a117267223 */ /* 0x000fe20000010026 */
[----:B0-----:R-:W-:Y:S01]  /*5b20*/  @!P0 FADD.FTZ R10, R10, R5 ;  /* 0x000000050a0a8221 */ /* 0x001fe20000010000 */
[----:B------:R-:W-:Y:S01]  /*5b30*/  FMUL.FTZ R5, R164, R3 ;  /* 0x00000003a4057220 */ /* 0x000fe20000410000 */
[----:B------:R-:W-:Y:S01]  /*5b40*/  FMUL.FTZ R3, R146, R204 ;  /* 0x000000cc92037220 */ /* 0x000fe20000410000 */
[----:B------:R-:W-:Y:S01]  /*5b50*/  FADD.FTZ R86, R7, R86 ;  /* 0x0000005607567221 */ /* 0x000fe20000010000 */
[----:B-1----:R-:W-:Y:S01]  /*5b60*/  @!P0 FADD.FTZ R11, R11, R172 ;  /* 0x000000ac0b0b8221 */ /* 0x002fe20000010000 */
[----:B------:R-:W0:Y:S01]  /*5b70*/  SHFL.DOWN PT, R165, R10, 0x4, 0x1f ;  /* 0x08801f000aa57f89 */ /* 0x000e2200000e0000 */
[----:B------:R-:W-:Y:S01]  /*5b80*/  ISETP.GT.AND P0, PT, R123, 0x1b, PT ;  /* 0x0000001b7b00780c */ /* 0x000fe20003f04270 */
[----:B------:R-:W-:Y:S01]  /*5b90*/  FFMA.FTZ R150, R52, R151, R5 ;  /* 0x0000009734967223 */ /* 0x000fe20000010005 */
[----:B------:R-:W-:Y:S01]  /*5ba0*/  FMUL.FTZ R5, R166, R3 ;  /* 0x00000003a6057220 */ /* 0x000fe20000410000 */
[----:B------:R-:W1:Y:S01]  /*5bb0*/  SHFL.DOWN PT, R164, R11, 0x4, 0x1f ;  /* 0x08801f000ba47f89 */ /* 0x000e6200000e0000 */
[----:B------:R-:W-:Y:S01]  /*5bc0*/  FMUL.FTZ R3, R146, R206 ;  /* 0x000000ce92037220 */ /* 0x000fe20000410000 */
[----:B------:R-:W-:Y:S01]  /*5bd0*/  FADD.FTZ R89, R150, R89 ;  /* 0x0000005996597221 */ /* 0x000fe20000010000 */
[----:B------:R-:W-:Y:S01]  /*5be0*/  FFMA.FTZ R150, R56, R153, R5 ;  /* 0x0000009938967223 */ /* 0x000fe20000010005 */
[----:B------:R-:W-:Y:S01]  /*5bf0*/  FFMA.FTZ R7, R61, R156, R6 ;  /* 0x0000009c3d077223 */ /* 0x000fe20000010006 */
[----:B------:R-:W-:Y:S01]  /*5c00*/  FMUL.FTZ R5, R174, R3 ;  /* 0x00000003ae057220 */ /* 0x000fe20000410000 */
[----:B------:R-:W-:Y:S01]  /*5c10*/  FMUL.FTZ R3, R146, R192 ;  /* 0x000000c092037220 */ /* 0x000fe20000410000 */
[----:B------:R-:W-:Y:S01]  /*5c20*/  FADD.FTZ R87, R150, R87 ;  /* 0x0000005796577221 */ /* 0x000fe20000010000 */
[----:B------:R-:W-:Y:S01]  /*5c30*/  FMUL.FTZ R6, R185, R4 ;  /* 0x00000004b9067220 */ /* 0x000fe20000410000 */
[----:B------:R-:W-:Y:S01]  /*5c40*/  FFMA.FTZ R150, R58, R155, R5 ;  /* 0x0000009b3a967223 */ /* 0x000fe20000010005 */
[----:B------:R-:W-:Y:S01]  /*5c50*/  FMUL.FTZ R5, R182, R3 ;  /* 0x00000003b6057220 */ /* 0x000fe20000410000 */
[C---:B------:R-:W-:Y:S01]  /*5c60*/  FMUL.FTZ R3, R146.reuse, R188 ;  /* 0x000000bc92037220 */ /* 0x040fe20000410000 */
[----:B------:R-:W-:Y:S01]  /*5c70*/  FMUL.FTZ R4, R146, R181 ;  /* 0x000000b592047220 */ /* 0x000fe20000410000 */
[----:B------:R-:W-:Y:S01]  /*5c80*/  FADD.FTZ R85, R150, R85 ;  /* 0x0000005596557221 */ /* 0x000fe20000010000 */
[----:B------:R-:W-:Y:S01]  /*5c90*/  FFMA.FTZ R150, R62, R157, R5 ;  /* 0x0000009d3e967223 */ /* 0x000fe20000010005 */
[----:B------:R-:W-:Y:S01]  /*5ca0*/  FMUL.FTZ R5, R184, R3 ;  /* 0x00000003b8057220 */ /* 0x000fe20000410000 */
[----:B------:R-:W-:Y:S01]  /*5cb0*/  FMUL.FTZ R3, R146, R178 ;  /* 0x000000b292037220 */ /* 0x000fe20000410000 */
[----:B------:R-:W-:Y:S01]  /*5cc0*/  FADD.FTZ R84, R7, R84 ;  /* 0x0000005407547221 */ /* 0x000fe20000010000 */
[----:B------:R-:W-:Y:S01]  /*5cd0*/  FADD.FTZ R83, R150, R83 ;  /* 0x0000005396537221 */ /* 0x000fe20000010000 */
[----:B------:R-:W-:Y:S01]  /*5ce0*/  FFMA.FTZ R7, R65, R158, R6 ;  /* 0x0000009e41077223 */ /* 0x000fe20000010006 */
[----:B0-----:R-:W-:Y:S01]  /*5cf0*/  @!P0 FADD.FTZ R10, R10, R165 ;  /* 0x000000a50a0a8221 */ /* 0x001fe20000010000 */
[----:B------:R-:W-:Y:S01]  /*5d00*/  FFMA.FTZ R150, R64, R159, R5 ;  /* 0x0000009f40967223 */ /* 0x000fe20000010005 */
[----:B------:R-:W-:Y:S01]  /*5d10*/  FMUL.FTZ R6, R187, R4 ;  /* 0x00000004bb067220 */ /* 0x000fe20000410000 */
[----:B------:R-:W-:Y:S01]  /*5d20*/  FMUL.FTZ R3, R190, R3 ;  /* 0x00000003be037220 */ /* 0x000fe20000410000 */
[----:B-1----:R-:W-:Y:S01]  /*5d30*/  @!P0 FADD.FTZ R11, R11, R164 ;  /* 0x000000a40b0b8221 */ /* 0x002fe20000010000 */
[----:B------:R-:W0:Y:S01]  /*5d40*/  SHFL.DOWN PT, R151, R10, 0x8, 0x1f ;  /* 0x09001f000a977f89 */ /* 0x000e2200000e0000 */
[----:B------:R-:W-:Y:S01]  /*5d50*/  ISETP.GT.AND P0, PT, R123, 0x17, PT ;  /* 0x000000177b00780c */ /* 0x000fe20003f04270 */
[----:B------:R-:W-:Y:S01]  /*5d60*/  FMUL.FTZ R4, R146, R179 ;  /* 0x000000b392047220 */ /* 0x000fe20000410000 */
[----:B------:R-:W-:Y:S01]  /*5d70*/  FADD.FTZ R82, R7, R82 ;  /* 0x0000005207527221 */ /* 0x000fe20000010000 */
[----:B------:R-:W1:Y:S01]  /*5d80*/  SHFL.DOWN PT, R152, R11, 0x8, 0x1f ;  /* 0x09001f000b987f89 */ /* 0x000e6200000e0000 */
[----:B------:R-:W-:Y:S01]  /*5d90*/  FADD.FTZ R81, R150, R81 ;  /* 0x0000005196517221 */ /* 0x000fe20000010000 */
[----:B------:R-:W-:Y:S01]  /*5da0*/  FFMA.FTZ R7, R67, R160, R6 ;  /* 0x000000a043077223 */ /* 0x000fe20000010006 */
[----:B------:R-:W-:Y:S01]  /*5db0*/  FFMA.FTZ R150, R68, R161, R3 ;  /* 0x000000a144967223 */ /* 0x000fe20000010003 */
[----:B------:R-:W-:Y:S01]  /*5dc0*/  FMUL.FTZ R6, R193, R4 ;  /* 0x00000004c1067220 */ /* 0x000fe20000410000 */
[----:B------:R-:W-:Y:S01]  /*5dd0*/  FMUL.FTZ R3, R146, R168 ;  /* 0x000000a892037220 */ /* 0x000fe20000410000 */
[----:B------:R-:W-:Y:S01]  /*5de0*/  FADD.FTZ R80, R7, R80 ;  /* 0x0000005007507221 */ /* 0x000fe20000010000 */
[----:B------:R-:W-:Y:S01]  /*5df0*/  FFMA.FTZ R41, R24, R162, R41 ;  /* 0x000000a218297223 */ /* 0x000fe20000010029 */
[----:B------:R-:W-:Y:S01]  /*5e00*/  FADD.FTZ R79, R150, R79 ;  /* 0x0000004f964f7221 */ /* 0x000fe20000010000 */
[----:B------:R-:W-:Y:S01]  /*5e10*/  FMUL.FTZ R7, R194, R3 ;  /* 0x00000003c2077220 */ /* 0x000fe20000410000 */
[----:B------:R-:W-:Y:S01]  /*5e20*/  FMUL.FTZ R3, R146, R170 ;  /* 0x000000aa92037220 */ /* 0x000fe20000410000 */
[----:B------:R-:W-:Y:S01]  /*5e30*/  FFMA.FTZ R40, R25, R163, R40 ;  /* 0x000000a319287223 */ /* 0x000fe20000010028 */
[----:B------:R-:W-:Y:S01]  /*5e40*/  FFMA.FTZ R43, R26, R148, R43 ;  /* 0x000000941a2b7223 */ /* 0x000fe2000001002b */
[----:B------:R-:W-:Y:S01]  /*5e50*/  FFMA.FTZ R42, R27, R149, R42 ;  /* 0x000000951b2a7223 */ /* 0x000fe2000001002a */
[----:B------:R-:W-:-:S04]  /*5e60*/  FMUL.FTZ R3, R2, R3 ;  /* 0x0000000302037220 */ /* 0x000fc80000410000 */
[----:B------:R-:W-:Y:S01]  /*5e70*/  FFMA.FTZ R2, R74, R149, R3 ;  /* 0x000000954a027223 */ /* 0x000fe20000010003 */
[----:B0-----:R-:W-:-:S03]  /*5e80*/  @!P0 FADD.FTZ R10, R10, R151 ;  /* 0x000000970a0a8221 */ /* 0x001fc60000010000 */
[----:B------:R-:W-:Y:S01]  /*5e90*/  FADD.FTZ R75, R2, R75 ;  /* 0x0000004b024b7221 */ /* 0x000fe20000010000 */
[----:B-1----:R-:W-:Y:S01]  /*5ea0*/  @!P0 FADD.FTZ R11, R11, R152 ;  /* 0x000000980b0b8221 */ /* 0x002fe20000010000 */
[----:B------:R-:W0:Y:S01]  /*5eb0*/  SHFL.DOWN PT, R151, R10, 0x10, 0x1f ;  /* 0x0a001f000a977f89 */ /* 0x000e2200000e0000 */
[----:B------:R-:W-:-:S03]  /*5ec0*/  ISETP.NE.AND P0, PT, R123, RZ, PT ;  /* 0x000000ff7b00720c */ /* 0x000fc60003f05270 */
[----:B------:R-:W1:Y:S10]  /*5ed0*/  SHFL.DOWN PT, R152, R11, 0x10, 0x1f ;  /* 0x0a001f000b987f89 */ /* 0x000e7400000e0000 */
[----:B------:R-:W-:-:S04]  /*5ee0*/  @!P0 SHF.R.U32.HI R5, RZ, 0x2, R142 ;  /* 0x00000002ff058819 */ /* 0x000fc8000001168e */
[----:B------:R-:W-:Y:S01]  /*5ef0*/  @!P0 LOP3.LUT R153, R5, 0xf8, RZ, 0xc0, !PT ;  /* 0x000000f805998812 */ /* 0x000fe200078ec0ff */
[----:B0-----:R-:W-:Y:S01]  /*5f00*/  FADD.FTZ R5, R10, R151 ;  /* 0x000000970a057221 */ /* 0x001fe20000010000 */
[----:B------:R-:W-:Y:S01]  /*5f10*/  FFMA.FTZ R151, R71, R162, R6 ;  /* 0x000000a247977223 */ /* 0x000fe20000010006 */
[----:B------:R-:W-:Y:S01]  /*5f20*/  FMUL.FTZ R6, R146, R169 ;  /* 0x000000a992067220 */ /* 0x000fe20000410000 */
[----:B------:R-:W-:Y:S01]  /*5f30*/  FFMA.FTZ R146, R70, R163, R7 ;  /* 0x000000a346927223 */ /* 0x000fe20000010007 */
[----:B-1----:R-:W-:Y:S01]  /*5f40*/  FADD.FTZ R4, R11, R152 ;  /* 0x000000980b047221 */ /* 0x002fe20000010000 */
[----:B------:R-:W-:Y:S01]  /*5f50*/  FADD.FTZ R78, R151, R78 ;  /* 0x0000004e974e7221 */ /* 0x000fe20000010000 */
[----:B------:R-:W-:Y:S01]  /*5f60*/  FMUL.FTZ R6, R227, R6 ;  /* 0x00000006e3067220 */ /* 0x000fe20000410000 */
[----:B------:R-:W-:Y:S02]  /*5f70*/  FADD.FTZ R77, R146, R77 ;  /* 0x0000004d924d7221 */ /* 0x000fe40000010000 */
[----:B------:R0:W-:Y:S01]  /*5f80*/  @!P0 STS.64 [R153+UR25+0x18d8], R4 ;  /* 0x0018d80499008988 */ /* 0x0001e20008000a19 */
[----:B------:R-:W-:-:S04]  /*5f90*/  FFMA.FTZ R7, R73, R148, R6 ;  /* 0x0000009449077223 */ /* 0x000fc80000010006 */
[----:B------:R-:W-:Y:S01]  /*5fa0*/  FADD.FTZ R76, R7, R76 ;  /* 0x0000004c074c7221 */ /* 0x000fe20000010000 */
[----:B------:R-:W-:Y:S06]  /*5fb0*/  BAR.SYNC.DEFER_BLOCKING 0x0 ;  /* 0x0000000000007b1d */ /* 0x000fec0000010000 */
[----:B------:R-:W-:Y:S05]  /*5fc0*/  @P3 BRA `(.L_x_4113) ;  /* 0x00000000003c3947 */ /* 0x000fea0003800000 */
[----:B------:R-:W-:Y:S01]  /*5fd0*/  UISETP.NE.AND UP0, UPT, UR14, UR50, UPT ;  /* 0x000000320e00728c */ /* 0x000fe2000bf05270 */
[----:B------:R-:W1:Y:S01]  /*5fe0*/  LDS.64 R2, [UR25+0x18e0] ;  /* 0x0018e019ff027984 */ /* 0x000e620008000a00 */
[----:B------:R-:W-:Y:S01]  /*5ff0*/  ULEA UR27, UR6, UR25, 0x2 ;  /* 0x00000019061b7291 */ /* 0x000fe2000f8e10ff */
[----:B------:R-:W-:-:S03]  /*6000*/  ISETP.GT.AND P0, PT, R123, 0xf, PT ;  /* 0x0000000f7b00780c */ /* 0x000fc60003f04270 */
[----:B------:R-:W-:Y:S02]  /*6010*/  PLOP3.LUT P3, PT, PT, PT, UP0, 0x80, 0x8 ;  /* 0x000000000008781c */ /* 0x000fe40003f6f008 */
[----:B------:R-:W-:Y:S02]  /*6020*/  FSEL R10, R10, R5, P0 ;  /* 0x000000050a0a7208 */ /* 0x000fe40000000000 */
[----:B------:R-:W-:-:S09]  /*6030*/  FSEL R11, R11, R4, P0 ;  /* 0x000000040b0b7208 */ /* 0x000fd20000000000 */
[----:B------:R-:W3:Y:S04]  /*6040*/  @P3 LDS R6, [UR27+0x3210] ;  /* 0x0032101bff063984 */ /* 0x000ee80008000800 */
[----:B------:R-:W5:Y:S01]  /*6050*/  @P3 LDS R7, [UR27+0x2e10] ;  /* 0x002e101bff073984 */ /* 0x000f620008000800 */
[----:B-1----:R-:W-:Y:S01]  /*6060*/  FADD.FTZ R3, R3, R10 ;  /* 0x0000000a03037221 */ /* 0x002fe20000010000 */
[----:B------:R-:W-:-:S03]  /*6070*/  FADD.FTZ R2, R2, R11 ;  /* 0x0000000b02027221 */ /* 0x000fc60000010000 */
[----:B---3--:R-:W-:Y:S01]  /*6080*/  @P3 FADD.FTZ R3, R3, R6 ;  /* 0x0000000603033221 */ /* 0x008fe20000010000 */
[----:B-----5:R-:W-:-:S04]  /*6090*/  @P3 FADD.FTZ R2, R2, R7 ;  /* 0x0000000702023221 */ /* 0x020fc80000010000 */
[----:B------:R1:W-:Y:S04]  /*60a0*/  STS [UR27+0x3210], R3 ;  /* 0x00321003ff007988 */ /* 0x0003e8000800081b */
[----:B------:R1:W-:Y:S02]  /*60b0*/  STS [UR27+0x2e10], R2 ;  /* 0x002e1002ff007988 */ /* 0x0003e4000800081b */
.L_x_4113:
[----:B------:R-:W-:Y:S05]  /*60c0*/  BSYNC.RECONVERGENT B0 ;  /* 0x0000000000007941 */ /* 0x000fea0003800200 */
.L_x_4112:
[----:B------:R-:W-:-:S04]  /*60d0*/  UIADD3 UR6, UPT, UPT, UR6, 0x1, URZ ;  /* 0x0000000106067890 */ /* 0x000fc8000fffe0ff */
[----:B------:R-:W-:-:S09]  /*60e0*/  UISETP.GE.AND UP0, UPT, UR6, UR51, UPT ;  /* 0x000000330600728c */ /* 0x000fd2000bf06270 */
[----:B------:R-:W-:Y:S05]  /*60f0*/  BRA.U !UP0, `(.L_x_4114) ;  /* 0xffffffc508d07547 */ /* 0x000fea000b83ffff */
.L_x_4069:
[----:B------:R-:W-:Y:S01]  /*6100*/  BAR.SYNC.DEFER_BLOCKING 0x0 ;  /* 0x0000000000007b1d */ /* 0x000fe20000010000 */
[----:B------:R-:W-:Y:S01]  /*6110*/  F2FP.F16.F32.PACK_AB R42, R43, R42 ;  /* 0x0000002a2b2a723e */ /* 0x000fe200000000ff */
[----:B------:R-:W-:Y:S01]  /*6120*/  UIADD3 UR26, UPT, UPT, -UR24, UR26, URZ ;  /* 0x0000001a181a7290 */ /* 0x000fe2000fffe1ff */
[----:B------:R-:W-:Y:S01]  /*6130*/  F2FP.F16.F32.PACK_AB R40, R41, R40 ;  /* 0x000000282928723e */ /* 0x000fe200000000ff */
[----:B------:R-:W-:Y:S01]  /*6140*/  USHF.R.S32.HI UR31, URZ, 0x1f, UR24 ;  /* 0x0000001fff1f7899 */ /* 0x000fe20008011418 */
[----:B------:R-:W-:Y:S01]  /*6150*/  PRMT R0, R42, 0x7632, R0 ;  /* 0x000076322a007816 */ /* 0x000fe20000000000 */
[----:B------:R-:W3:Y:S01]  /*6160*/  LDCU.64 UR34, c[0x0][0x4f8] ;  /* 0x00009f00ff2277ac */ /* 0x000ee20008000a00 */
[----:B------:R-:W-:Y:S02]  /*6170*/  F2FP.F16.F32.PACK_AB R38, R39, R38 ;  /* 0x000000262726723e */ /* 0x000fe400000000ff */
[----:B-1----:R-:W-:Y:S01]  /*6180*/  PRMT R2, R40, 0x7632, R2 ;  /* 0x0000763228027816 */ /* 0x002fe20000000002 */
[----:B------:R-:W1:Y:S01]  /*6190*/  LDCU.64 UR36, c[0x0][0x500] ;  /* 0x0000a000ff2477ac */ /* 0x000e620008000a00 */
[----:B------:R-:W-:-:S02]  /*61a0*/  F2FP.F16.F32.PACK_AB R36, R37, R36 ;  /* 0x000000242524723e */ /* 0x000fc400000000ff */
[----:B------:R-:W-:Y:S01]  /*61b0*/  PRMT R3, R38, 0x7632, R3 ;  /* 0x0000763226037816 */ /* 0x000fe20000000003 */
[----:B------:R-:W-:Y:S01]  /*61c0*/  UMOV UR30, UR24 ;  /* 0x00000018001e7c82 */ /* 0x000fe20008000000 */
[----:B------:R-:W-:Y:S01]  /*61d0*/  F2FP.F16.F32.PACK_AB R34, R35, R34 ;  /* 0x000000222322723e */ /* 0x000fe200000000ff */
[----:B------:R-:W-:Y:S01]  /*61e0*/  UIADD3 UR22, UP0, UPT, UR22, -0x800, URZ ;  /* 0xfffff80016167890 */ /* 0x000fe2000ff1e0ff */
[----:B0-----:R-:W-:Y:S01]  /*61f0*/  PRMT R4, R36, 0x7632, R4 ;  /* 0x0000763224047816 */ /* 0x001fe20000000004 */
[----:B------:R-:W-:Y:S01]  /*6200*/  UIADD3 UR16, UP1, UPT, UR16, -0x800, URZ ;  /* 0xfffff80010107890 */ /* 0x000fe2000ff3e0ff */
[----:B------:R-:W-:Y:S01]  /*6210*/  F2FP.F16.F32.PACK_AB R32, R33, R32 ;  /* 0x000000202120723e */ /* 0x000fe200000000ff */
[----:B------:R-:W-:Y:S01]  /*6220*/  UIADD3.X UR23, UPT, UPT, UR23, -0x1, URZ, UP0, !UPT ;  /* 0xffffffff17177890 */ /* 0x000fe200087fe4ff */
[----:B------:R-:W-:Y:S01]  /*6230*/  F2FP.F16.F32.PACK_AB R30, R31, R30 ;  /* 0x0000001e1f1e723e */ /* 0x000fe200000000ff */
[----:B------:R-:W-:Y:S01]  /*6240*/  UISETP.GT.AND UP0, UPT, UR14, 0x1, UPT ;  /* 0x000000010e00788c */ /* 0x000fe2000bf04270 */
[----:B------:R-:W-:Y:S01]  /*6250*/  ISETP.NE.AND P0, PT, R142, RZ, PT ;  /* 0x000000ff8e00720c */ /* 0x000fe20003f05270 */
[----:B------:R-:W-:Y:S01]  /*6260*/  STS.U16 [R106], R42 ;  /* 0x0000002a6a007388 */ /* 0x000fe20000000400 */
[----:B------:R-:W-:Y:S01]  /*6270*/  F2FP.F16.F32.PACK_AB R28, R29, R28 ;  /* 0x0000001c1d1c723e */ /* 0x000fe200000000ff */
[----:B------:R-:W-:Y:S01]  /*6280*/  UIADD3 UR18, UP2, UPT, UR18, -0x800, URZ ;  /* 0xfffff80012127890 */ /* 0x000fe2000ff5e0ff */
[----:B------:R-:W-:Y:S01]  /*6290*/  MOV R6, UR26 ;  /* 0x0000001a00067c02 */ /* 0x000fe20008000f00 */
[----:B------:R0:W-:Y:S01]  /*62a0*/  STS.U16 [R105+0x2], R0 ;  /* 0x0000020069007388 */ /* 0x0001e20000000400 */
[----:B---3--:R-:W-:-:S02]  /*62b0*/  UIMAD.WIDE.U32 UR26, UR32, UR34, UR30 ;  /* 0x00000022201a72a5 */ /* 0x008fc4000f8e001e */
[----:B------:R-:W-:Y:S01]  /*62c0*/  UIADD3 UR20, UP3, UPT, UR20, -0x800, URZ ;  /* 0xfffff80014147890 */ /* 0x000fe2000ff7e0ff */
[----:B------:R-:W-:Y:S01]  /*62d0*/  STS.U16 [R104+0x4], R40 ;  /* 0x0000042868007388 */ /* 0x000fe20000000400 */
[----:B------:R-:W-:Y:S01]  /*62e0*/  UIMAD UR27, UR32, UR35, UR27 ;  /* 0x00000023201b72a4 */ /* 0x000fe2000f8e021b */
[----:B------:R-:W3:Y:S02]  /*62f0*/  LDCU.64 UR34, c[0x0][0x550] ;  /* 0x0000aa00ff2277ac */ /* 0x000ee40008000a00 */
[----:B------:R5:W-:Y:S01]  /*6300*/  STS.U16 [R103+0x6], R2 ;  /* 0x0000060267007388 */ /* 0x000be20000000400 */
[----:B0-----:R-:W-:Y:S01]  /*6310*/  PRMT R0, R34, 0x7632, R0 ;  /* 0x0000763222007816 */ /* 0x001fe20000000000 */
[----:B-1----:R-:W-:Y:S02]  /*6320*/  UIMAD.WIDE.U32 UR26, UR7, UR36, UR26 ;  /* 0x00000024071a72a5 */ /* 0x002fe4000f8e001a */
[----:B------:R-:W-:Y:S01]  /*6330*/  STS.U16 [R102+0x8], R38 ;  /* 0x0000082666007388 */ /* 0x000fe20000000400 */
[----:B------:R-:W-:-:S02]  /*6340*/  UIADD3.X UR17, UPT, UPT, UR17, -0x1, URZ, UP1, !UPT ;  /* 0xffffffff11117890 */ /* 0x000fc40008ffe4ff */
[----:B------:R-:W-:Y:S01]  /*6350*/  UIMAD UR6, UR7, UR37, UR27 ;  /* 0x00000025070672a4 */ /* 0x000fe2000f8e021b */
[----:B------:R0:W-:Y:S01]  /*6360*/  STS.U16 [R101+0xa], R3 ;  /* 0x00000a0365007388 */ /* 0x0001e20000000400 */
[----:B------:R-:W-:Y:S01]  /*6370*/  UIADD3.X UR19, UPT, UPT, UR19, -0x1, URZ, UP2, !UPT ;  /* 0xffffffff13137890 */ /* 0x000fe200097fe4ff */
[----:B-----5:R-:W-:Y:S01]  /*6380*/  PRMT R2, R32, 0x7632, R2 ;  /* 0x0000763220027816 */ /* 0x020fe20000000002 */
[----:B------:R-:W-:Y:S01]  /*6390*/  UIADD3.X UR21, UPT, UPT, UR21, -0x1, URZ, UP3, !UPT ;  /* 0xffffffff15157890 */ /* 0x000fe20009ffe4ff */
[----:B------:R-:W-:Y:S04]  /*63a0*/  STS.U16 [R100+0xc], R36 ;  /* 0x00000c2464007388 */ /* 0x000fe80000000400 */
[----:B------:R1:W-:Y:S01]  /*63b0*/  STS.U16 [R99+0xe], R4 ;  /* 0x00000e0463007388 */ /* 0x0003e20000000400 */
[----:B0-----:R-:W-:-:S03]  /*63c0*/  PRMT R3, R30, 0x7632, R3 ;  /* 0x000076321e037816 */ /* 0x001fc60000000003 */
[----:B------:R-:W-:Y:S04]  /*63d0*/  STS.U16 [R98+0x10], R34 ;  /* 0x0000102262007388 */ /* 0x000fe80000000400 */
[----:B------:R-:W-:Y:S01]  /*63e0*/  STS.U16 [R97+0x12], R0 ;  /* 0x0000120061007388 */ /* 0x000fe20000000400 */
[----:B-1----:R-:W-:-:S03]  /*63f0*/  PRMT R4, R28, 0x7632, R4 ;  /* 0x000076321c047816 */ /* 0x002fc60000000004 */
[----:B------:R-:W-:Y:S04]  /*6400*/  STS.U16 [R96+0x14], R32 ;  /* 0x0000142060007388 */ /* 0x000fe80000000400 */
[----:B------:R0:W-:Y:S04]  /*6410*/  STS.U16 [R95+0x16], R2 ;  /* 0x000016025f007388 */ /* 0x0001e80000000400 */
[----:B------:R-:W-:Y:S04]  /*6420*/  STS.U16 [R94+0x18], R30 ;  /* 0x0000181e5e007388 */ /* 0x000fe80000000400 */
[----:B------:R1:W-:Y:S01]  /*6430*/  STS.U16 [R93+0x1a], R3 ;  /* 0x00001a035d007388 */ /* 0x0003e20000000400 */
[----:B0-----:R-:W-:-:S03]  /*6440*/  IMAD.SHL.U32 R2, R142, 0x10, RZ ;  /* 0x000000108e027824 */ /* 0x001fc600078e00ff */
[----:B------:R-:W-:Y:S04]  /*6450*/  STS.U16 [R92+0x1c], R28 ;  /* 0x00001c1c5c007388 */ /* 0x000fe80000000400 */
[----:B------:R0:W-:Y:S01]  /*6460*/  STS.U16 [R91+0x1e], R4 ;  /* 0x00001e045b007388 */ /* 0x0001e20000000400 */
[----:B------:R-:W-:-:S03]  /*6470*/  NOP ;  /* 0x0000000000007918 */ /* 0x000fc60000000000 */
[----:B------:R-:W-:Y:S01]  /*6480*/  LDS.U16 R5, [R122] ;  /* 0x000000007a057984 */ /* 0x000fe20000000400 */
[----:B-1----:R-:W-:-:S03]  /*6490*/  LOP3.LUT R3, R2, 0x3e00, RZ, 0xc0, !PT ;  /* 0x00003e0002037812 */ /* 0x002fc600078ec0ff */
[----:B------:R-:W-:Y:S01]  /*64a0*/  LDS.U16 R7, [R121+0x40] ;  /* 0x0000400079077984 */ /* 0x000fe20000000400 */
[----:B------:R-:W-:-:S03]  /*64b0*/  LOP3.LUT R37, R3, 0x1f, R142, 0xf8, !PT ;  /* 0x0000001f03257812 */ /* 0x000fc600078ef88e */
[----:B------:R-:W-:Y:S01]  /*64c0*/  LDS.U16 R9, [R120+0x80] ;  /* 0x0000800078097984 */ /* 0x000fe20000000400 */
[----:B------:R-:W-:Y:S01]  /*64d0*/  IADD3 R3, P1, PT, R37, UR26, RZ ;  /* 0x0000001a25037c10 */ /* 0x000fe2000ff3e0ff */
[----:B------:R-:W1:Y:S02]  /*64e0*/  LDCU.64 UR26, c[0x0][0x518] ;  /* 0x0000a300ff1a77ac */ /* 0x000e640008000a00 */
[----:B------:R-:W-:Y:S01]  /*64f0*/  LDS.U16 R11, [R119+0xc0] ;  /* 0x0000c000770b7984 */ /* 0x000fe20000000400 */
[----:B0-----:R-:W-:Y:S02]  /*6500*/  IADD3.X R4, PT, PT, RZ, UR6, RZ, P1, !PT ;  /* 0x00000006ff047c10 */ /* 0x001fe40008ffe4ff */
[C---:B---3--:R-:W-:Y:S01]  /*6510*/  LEA R2, P4, R3.reuse, UR34, 0x1 ;  /* 0x0000002203027c11 */ /* 0x048fe2000f8808ff */
[----:B------:R-:W-:Y:S03]  /*6520*/  LDS.U16 R13, [R118+0x100] ;  /* 0x00010000760d7984 */ /* 0x000fe60000000400 */
[----:B------:R-:W-:Y:S01]  /*6530*/  LEA.HI.X R3, R3, UR35, R4, 0x1, P4 ;  /* 0x0000002303037c11 */ /* 0x000fe2000a0f0c04 */
[----:B------:R-:W-:Y:S01]  /*6540*/  LDS.U16 R15, [R117+0x140] ;  /* 0x00014000750f7984 */ /* 0x000fe20000000400 */
[----:B------:R-:W0:Y:S03]  /*6550*/  LDCU.64 UR34, c[0x0][0x520] ;  /* 0x0000a400ff2277ac */ /* 0x000e260008000a00 */
[----:B------:R-:W-:Y:S04]  /*6560*/  LDS.U16 R17, [R116+0x180] ;  /* 0x0001800074117984 */ /* 0x000fe80000000400 */
[----:B------:R-:W-:Y:S01]  /*6570*/  LDS.U16 R19, [R115+0x1c0] ;  /* 0x0001c00073137984 */ /* 0x000fe20000000400 */
[----:B-1----:R-:W-:-:S03]  /*6580*/  UIMAD.WIDE.U32 UR30, UR32, UR26, UR30 ;  /* 0x0000001a201e72a5 */ /* 0x002fc6000f8e001e */
[----:B------:R-:W-:Y:S04]  /*6590*/  LDS.U16 R21, [R114+0x200] ;  /* 0x0002000072157984 */ /* 0x000fe80000000400 */
[----:B------:R-:W-:Y:S01]  /*65a0*/  LDS.U16 R23, [R113+0x240] ;  /* 0x0002400071177984 */ /* 0x000fe20000000400 */
[----:B------:R-:W-:-:S03]  /*65b0*/  UMOV UR24, UR30 ;  /* 0x0000001e00187c82 */ /* 0x000fc60008000000 */
        /* <DEDUP_REMOVED lines=44> */
[C---:B------:R-:W-:Y:S01]  /*6880*/  PRMT R51, R0.reuse, 0x7610, R51 ;  /* 0x0000761000337816 */ /* 0x040fe20000000033 */
[----:B------:R-:W-:Y:S04]  /*6890*/  @!P1 STG.E.U16 desc[UR28][R2.64+0x380], R33 ;  /* 0x0003802102009986 */ /* 0x000fe8000c10151c */
[----:B------:R1:W-:Y:S04]  /*68a0*/  @!P5 STG.E.U16 desc[UR28][R2.64], R5 ;  /* 0x000000050200d986 */ /* 0x0003e8000c10151c */
[----:B------:R3:W-:Y:S01]  /*68b0*/  @!P6 STG.E.U16 desc[UR28][R2.64+0x3c0], R35 ;  /* 0x0003c0230200e986 */ /* 0x0007e2000c10151c */
[----:B------:R-:W-:Y:S01]  /*68c0*/  BAR.SYNC.DEFER_BLOCKING 0x0 ;  /* 0x0000000000007b1d */ /* 0x000fe20000010000 */
[----:B-1----:R-:W-:-:S02]  /*68d0*/  PRMT R5, R0, 0x7632, R5 ;  /* 0x0000763200057816 */ /* 0x002fc40000000005 */
[----:B------:R-:W-:Y:S02]  /*68e0*/  F2FP.F16.F32.PACK_AB R0, R84, R83 ;  /* 0x000000535400723e */ /* 0x000fe400000000ff */
[----:B---3--:R-:W-:Y:S01]  /*68f0*/  F2FP.F16.F32.PACK_AB R3, R78, R77 ;  /* 0x0000004d4e03723e */ /* 0x008fe200000000ff */
[----:B------:R-:W-:Y:S01]  /*6900*/  FADD.FTZ R77, R76, R77 ;  /* 0x0000004d4c4d7221 */ /* 0x000fe20000010000 */
[----:B------:R-:W-:Y:S02]  /*6910*/  F2FP.F16.F32.PACK_AB R2, R82, R81 ;  /* 0x000000515202723e */ /* 0x000fe400000000ff */
[----:B------:R-:W-:Y:S01]  /*6920*/  PRMT R7, R3, 0x7632, R7 ;  /* 0x0000763203077816 */ /* 0x000fe20000000007 */
[----:B------:R-:W-:Y:S01]  /*6930*/  FADD.FTZ R78, R77, R78 ;  /* 0x0000004e4d4e7221 */ /* 0x000fe20000010000 */
[----:B------:R-:W-:Y:S02]  /*6940*/  PRMT R50, R2, 0x7610, R50 ;  /* 0x0000761002327816 */ /* 0x000fe40000000032 */
[----:B------:R-:W-:Y:S01]  /*6950*/  PRMT R49, R0, 0x7610, R49 ;  /* 0x0000761000317816 */ /* 0x000fe20000000031 */
[----:B------:R-:W-:-:S04]  /*6960*/  FADD.FTZ R79, R78, R79 ;  /* 0x0000004f4e4f7221 */ /* 0x000fc80000010000 */
[----:B------:R-:W-:Y:S01]  /*6970*/  FADD.FTZ R80, R79, R80 ;  /* 0x000000504f507221 */ /* 0x000fe20000010000 */
[----:B------:R-:W-:Y:S03]  /*6980*/  STS.U16 [R106], R53 ;  /* 0x000000356a007388 */ /* 0x000fe60000000400 */
[----:B------:R-:W-:Y:S01]  /*6990*/  FADD.FTZ R81, R80, R81 ;  /* 0x0000005150517221 */ /* 0x000fe20000010000 */
[----:B------:R1:W-:Y:S03]  /*69a0*/  STS.U16 [R105+0x2], R4 ;  /* 0x0000020469007388 */ /* 0x0003e60000000400 */
[----:B------:R-:W-:Y:S01]  /*69b0*/  FADD.FTZ R82, R81, R82 ;  /* 0x0000005251527221 */ /* 0x000fe20000010000 */
[----:B------:R3:W-:Y:S03]  /*69c0*/  STS.U16 [R104+0x4], R3 ;  /* 0x0000040368007388 */ /* 0x0007e60000000400 */
[----:B------:R-:W-:Y:S01]  /*69d0*/  FADD.FTZ R83, R82, R83 ;  /* 0x0000005352537221 */ /* 0x000fe20000010000 */
[----:B------:R5:W-:Y:S03]  /*69e0*/  STS.U16 [R103+0x6], R7 ;  /* 0x0000060767007388 */ /* 0x000be60000000400 */
[----:B------:R-:W-:Y:S01]  /*69f0*/  FADD.FTZ R84, R83, R84 ;  /* 0x0000005453547221 */ /* 0x000fe20000010000 */
[----:B-1----:R-:W-:-:S02]  /*6a00*/  PRMT R4, R2, 0x7632, R4 ;  /* 0x0000763202047816 */ /* 0x002fc40000000004 */
[----:B------:R-:W-:Y:S01]  /*6a10*/  F2FP.F16.F32.PACK_AB R2, R86, R85 ;  /* 0x000000555602723e */ /* 0x000fe200000000ff */
[----:B------:R-:W-:Y:S01]  /*6a20*/  STS.U16 [R102+0x8], R51 ;  /* 0x0000083366007388 */ /* 0x000fe20000000400 */
[----:B---3--:R-:W-:Y:S01]  /*6a30*/  PRMT R3, R0, 0x7632, R3 ;  /* 0x0000763200037816 */ /* 0x008fe20000000003 */
[----:B------:R-:W-:Y:S01]  /*6a40*/  FADD.FTZ R85, R84, R85 ;  /* 0x0000005554557221 */ /* 0x000fe20000010000 */
[----:B------:R-:W-:Y:S01]  /*6a50*/  F2FP.F16.F32.PACK_AB R0, R88, R87 ;  /* 0x000000575800723e */ /* 0x000fe200000000ff */
[----:B------:R-:W-:Y:S01]  /*6a60*/  STS.U16 [R101+0xa], R5 ;  /* 0x00000a0565007388 */ /* 0x000fe20000000400 */
[C---:B------:R-:W-:Y:S01]  /*6a70*/  PRMT R48, R2.reuse, 0x7610, R48 ;  /* 0x0000761002307816 */ /* 0x040fe20000000030 */
[----:B------:R-:W-:Y:S01]  /*6a80*/  FADD.FTZ R86, R85, R86 ;  /* 0x0000005655567221 */ /* 0x000fe20000010000 */
[----:B-----5:R-:W-:Y:S01]  /*6a90*/  PRMT R7, R2, 0x7632, R7 ;  /* 0x0000763202077816 */ /* 0x020fe20000000007 */
[----:B------:R-:W-:Y:S01]  /*6aa0*/  STS.U16 [R100+0xc], R50 ;  /* 0x00000c3264007388 */ /* 0x000fe20000000400 */
[----:B------:R-:W-:Y:S01]  /*6ab0*/  F2FP.F16.F32.PACK_AB R2, R90, R89 ;  /* 0x000000595a02723e */ /* 0x000fe200000000ff */
[----:B------:R-:W-:Y:S01]  /*6ac0*/  FADD.FTZ R87, R86, R87 ;  /* 0x0000005756577221 */ /* 0x000fe20000010000 */
[----:B------:R-:W-:Y:S01]  /*6ad0*/  PRMT R8, R0, 0x7632, R8 ;  /* 0x0000763200087816 */ /* 0x000fe20000000008 */
[----:B------:R1:W-:Y:S02]  /*6ae0*/  STS.U16 [R99+0xe], R4 ;  /* 0x00000e0463007388 */ /* 0x0003e40000000400 */
[----:B------:R-:W-:-:S02]  /*6af0*/  FADD.FTZ R88, R87, R88 ;  /* 0x0000005857587221 */ /* 0x000fc40000010000 */
[----:B------:R-:W-:Y:S02]  /*6b00*/  STS.U16 [R98+0x10], R49 ;  /* 0x0000103162007388 */ /* 0x000fe40000000400 */
[----:B------:R-:W-:Y:S02]  /*6b10*/  FADD.FTZ R89, R88, R89 ;  /* 0x0000005958597221 */ /* 0x000fe40000010000 */
[----:B------:R3:W-:Y:S01]  /*6b20*/  STS.U16 [R97+0x12], R3 ;  /* 0x0000120361007388 */ /* 0x0007e20000000400 */
[----:B-1----:R-:W-:Y:S01]  /*6b30*/  PRMT R4, R2, 0x7632, R4 ;  /* 0x0000763202047816 */ /* 0x002fe20000000004 */
[----:B------:R-:W-:Y:S02]  /*6b40*/  FADD.FTZ R144, R89, R90 ;  /* 0x0000005a59907221 */ /* 0x000fe40000010000 */
        /* <DEDUP_REMOVED lines=26> */
[----:B------:R-:W-:Y:S01]  /*6cf0*/  UIMAD UR25, UR32, UR27, UR31 ;  /* 0x0000001b201972a4 */ /* 0x000fe2000f8e021f */
[----:B------:R-:W2:Y:S03]  /*6d00*/  LDCU.64 UR26, c[0x0][0x560] ;  /* 0x0000ac00ff1a77ac */ /* 0x000ea60008000a00 */
[----:B0-----:R-:W-:-:S04]  /*6d10*/  UIMAD.WIDE.U32 UR24, UR7, UR34, UR24 ;  /* 0x00000022071872a5 */ /* 0x001fc8000f8e0018 */
[----:B------:R-:W-:Y:S02]  /*6d20*/  UIMAD UR6, UR7, UR35, UR25 ;  /* 0x00000023070672a4 */ /* 0x000fe4000f8e0219 */
[----:B---3--:R-:W-:-:S04]  /*6d30*/  IADD3 R3, P2, PT, R37, UR24, RZ ;  /* 0x0000001825037c10 */ /* 0x008fc8000ff5e0ff */
[----:B-1----:R-:W-:Y:S01]  /*6d40*/  IADD3.X R4, PT, PT, RZ, UR6, RZ, P2, !PT ;  /* 0x00000006ff047c10 */ /* 0x002fe200097fe4ff */
[----:B------:R-:W-:Y:S01]  /*6d50*/  UIADD3 UR6, UPT, UPT, UR14, -0x1, URZ ;  /* 0xffffffff0e067890 */ /* 0x000fe2000fffe0ff */
[----:B--2---:R-:W-:-:S04]  /*6d60*/  LEA R2, P2, R3, UR26, 0x1 ;  /* 0x0000001a03027c11 */ /* 0x004fc8000f8408ff */
[----:B------:R-:W-:Y:S02]  /*6d70*/  LEA.HI.X R3, R3, UR27, R4, 0x1, P2 ;  /* 0x0000001b03037c11 */ /* 0x000fe400090f0c04 */
[----:B------:R-:W-:Y:S01]  /*6d80*/  UMOV UR14, UR6 ;  /* 0x00000006000e7c82 */ /* 0x000fe20008000000 */
[-C--:B-----5:R-:W-:Y:S02]  /*6d90*/  ISETP.GE.AND P0, PT, R37, R0.reuse, PT ;  /* 0x000000002500720c */ /* 0x0a0fe40003f06270 */
        /* <DEDUP_REMOVED lines=32> */
.L_x_4068:
        /* <DEDUP_REMOVED lines=37> */
[----:B------:R-:W-:-:S04]  /*71f0*/  IMAD.U32 R2, RZ, RZ, UR4 ;  /* 0x00000004ff027e24 */ /* 0x000fc8000f8e00ff */
[----:B-1----:R-:W-:Y:S01]  /*7200*/  MOV R3, UR5 ;  /* 0x0000000500037c02 */ /* 0x002fe20008000f00 */
[----:B--2---:R-:W-:-:S05]  /*7210*/  FADD.FTZ R5, R4, R5 ;  /* 0x0000000504057221 */ /* 0x004fca0000010000 */
[----:B------:R2:W-:Y:S02]  /*7220*/  REDG.E.ADD.F32.FTZ.RN.STRONG.GPU desc[UR28][R2.64], R5 ;  /* 0x00000005020079a6 */ /* 0x0005e4000c12f31c */
.L_x_4117:
[----:B------:R-:W-:Y:S05]  /*7230*/  BSYNC.RECONVERGENT B0 ;  /* 0x0000000000007941 */ /* 0x000fea0003800200 */
.L_x_4116:
[----:B------:R-:W-:Y:S01]  /*7240*/  UISETP.NE.U32.AND UP0, UPT, UR10, URZ, UPT ;  /* 0x000000ff0a00728c */ /* 0x000fe2000bf05070 */
[----:B0-----:R-:W-:-:S03]  /*7250*/  ISETP.GE.AND P0, PT, R11, UR22, PT ;  /* 0x000000160b007c0c */ /* 0x001fc6000bf06270 */
[----:B------:R-:W-:-:S09]  /*7260*/  UISETP.NE.AND.EX UP0, UPT, UR11, URZ, UPT, UP0 ;  /* 0x000000ff0b00728c */ /* 0x000fd2000bf05300 */
[----:B------:R-:W-:Y:S05]  /*7270*/  BRA.U !UP0, `(.L_x_4118) ;  /* 0x0000000108907547 */ /* 0x000fea000b800000 */
[----:B------:R-:W-:Y:S06]  /*7280*/  BAR.SYNC.DEFER_BLOCKING 0x0 ;  /* 0x0000000000007b1d */ /* 0x000fec0000010000 */
[----:B------:R-:W-:Y:S01]  /*7290*/  BSSY.RECONVERGENT B0, `(.L_x_4118) ;  /* 0x0000022000007945 */ /* 0x000fe20003800200 */
[----:B-12---:R-:W0:Y:S01]  /*72a0*/  SHFL.DOWN P1, R3, R144, 0x1, 0x1f ;  /* 0x08201f0090037f89 */ /* 0x006e220000020000 */
        /* <DEDUP_REMOVED lines=29> */
[----:B------:R-:W-:Y:S02]  /*7480*/  IMAD.U32 R3, RZ, RZ, UR5 ;  /* 0x00000005ff037e24 */ /* 0x000fe4000f8e00ff */
[----:B0-----:R-:W-:-:S05]  /*7490*/  FADD.FTZ R7, R7, R0 ;  /* 0x0000000007077221 */ /* 0x001fca0000010000 */
[----:B------:R1:W-:Y:S02]  /*74a0*/  REDG.E.ADD.F32.FTZ.RN.STRONG.GPU desc[UR28][R2.64], R7 ;  /* 0x00000007020079a6 */ /* 0x0003e4000c12f31c */
.L_x_4119:
[----:B------:R-:W-:Y:S05]  /*74b0*/  BSYNC.RECONVERGENT B0 ;  /* 0x0000000000007941 */ /* 0x000fea0003800200 */
.L_x_4118:
[----:B------:R-:W-:Y:S05]  /*74c0*/  @P0 EXIT ;  /* 0x000000000000094d */ /* 0x000fea0003800000 */
[----:B------:R-:W3:Y:S01]  /*74d0*/  S2UR UR6, SR_CTAID.Y ;  /* 0x00000000000679c3 */ /* 0x000ee20000002600 */
[----:B------:R-:W0:Y:S01]  /*74e0*/  LDCU.64 UR10, c[0x0][0x4e8] ;  /* 0x00009d00ff0a77ac */ /* 0x000e220008000a00 */
[----:B------:R-:W-:Y:S01]  /*74f0*/  BSSY.RECONVERGENT B0, `(.L_x_4120) ;  /* 0x0000028000007945 */ /* 0x000fe20003800200 */
[----:B------:R-:W3:Y:S05]  /*7500*/  LDCU.64 UR12, c[0x0][0x4a8] ;  /* 0x00009500ff0c77ac */ /* 0x000eea0008000a00 */
[----:B------:R-:W1:Y:S01]  /*7510*/  S2UR UR14, SR_CgaCtaId ;  /* 0x00000000000e79c3 */ /* 0x000e620000008800 */
[----:B------:R-:W1:Y:S01]  /*7520*/  LDCU UR15, c[0x0][0x360] ;  /* 0x00006c00ff0f77ac */ /* 0x000e620008000800 */
[----:B------:R-:W1:Y:S06]  /*7530*/  LDCU.64 UR16, c[0x0][0x530] ;  /* 0x0000a600ff1077ac */ /* 0x000e6c0008000a00 */
[----:B------:R-:W2:Y:S01]  /*7540*/  LDC.64 R16, c[0x0][0x4b0] ;  /* 0x00012c00ff107b82 */ /* 0x000ea20000000a00 */
[----:B------:R-:W2:Y:S01]  /*7550*/  LDCU.64 UR18, c[0x0][0x4f0] ;  /* 0x00009e00ff1277ac */ /* 0x000ea20008000a00 */
[----:B0-----:R-:W-:Y:S01]  /*7560*/  UIMAD.WIDE.U32 UR4, UR7, UR10, URZ ;  /* 0x0000000a070472a5 */ /* 0x001fe2000f8e00ff */
[----:B------:R-:W0:Y:S01]  /*7570*/  LDCU.64 UR20, c[0x0][0x540] ;  /* 0x0000a800ff1477ac */ /* 0x000e220008000a00 */
[----:B---3--:R-:W-:-:S02]  /*7580*/  UIMAD.WIDE.U32 UR8, UR6, UR12, URZ ;  /* 0x0000000c060872a5 */ /* 0x008fc4000f8e00ff */
[----:B------:R-:W-:Y:S02]  /*7590*/  UIMAD UR10, UR7, UR11, UR5 ;  /* 0x0000000b070a72a4 */ /* 0x000fe4000f8e0205 */
[----:B------:R-:W-:-:S03]  /*75a0*/  UIMAD UR7, UR6, UR13, UR9 ;  /* 0x0000000d060772a4 */ /* 0x000fc6000f8e0209 */
[----:B------:R-:W-:Y:S02]  /*75b0*/  UMOV UR6, 0x400 ;  /* 0x0000040000067882 */ /* 0x000fe40000000000 */
[----:B-1----:R-:W-:-:S12]  /*75c0*/  ULEA UR14, UR14, UR6, 0x18 ;  /* 0x000000060e0e7291 */ /* 0x002fd8000f8ec0ff */
.L_x_4121:
[----:B------:R-:W-:Y:S01]  /*75d0*/  LEA R0, R11, UR14, 0x2 ;  /* 0x0000000e0b007c11 */ /* 0x000fe2000f8e10ff */
[----:B------:R-:W-:Y:S01]  /*75e0*/  UMOV UR6, UR8 ;  /* 0x0000000800067c82 */ /* 0x000fe20008000000 */
[----:B--2---:R-:W-:Y:S02]  /*75f0*/  MOV R3, UR5 ;  /* 0x0000000500037c02 */ /* 0x004fe40008000f00 */
[----:B------:R-:W-:Y:S01]  /*7600*/  SHF.R.S32.HI R3, RZ, 0x1f, R11 ;  /* 0x0000001fff037819 */ /* 0x000fe2000001140b */
[----:B-1----:R-:W1:Y:S01]  /*7610*/  LDS R13, [R0+0x2e10] ;  /* 0x002e1000000d7984 */ /* 0x002e620000000800 */
[----:B------:R-:W-:Y:S02]  /*7620*/  MOV R2, UR4 ;  /* 0x0000000400027c02 */ /* 0x000fe40008000f00 */
[----:B------:R-:W-:Y:S01]  /*7630*/  MOV R7, UR10 ;  /* 0x0000000a00077c02 */ /* 0x000fe20008000f00 */
[----:B------:R-:W2:Y:S01]  /*7640*/  LDS R15, [R0+0x3210] ;  /* 0x00321000000f7984 */ /* 0x000ea20000000800 */
[----:B------:R-:W-:-:S02]  /*7650*/  IMAD R4, R3, R16, RZ ;  /* 0x0000001003047224 */ /* 0x000fc400078e02ff */
[----:B------:R-:W-:Y:S02]  /*7660*/  IMAD.MOV.U32 R6, RZ, RZ, R2 ;  /* 0x000000ffff067224 */ /* 0x000fe400078e0002 */
[----:B------:R-:W-:Y:S02]  /*7670*/  IMAD R8, R3, UR18, RZ ;  /* 0x0000001203087c24 */ /* 0x000fe4000f8e02ff */
[----:B------:R-:W-:-:S04]  /*7680*/  IMAD.WIDE.U32 R2, R11, R16, UR6 ;  /* 0x000000060b027e25 */ /* 0x000fc8000f8e0010 */
[C---:B------:R-:W-:Y:S01]  /*7690*/  IMAD R5, R11.reuse, R17, R4 ;  /* 0x000000110b057224 */ /* 0x040fe200078e0204 */
[C---:B------:R-:W-:Y:S01]  /*76a0*/  LEA R4, P0, R2.reuse, UR16, 0x2 ;  /* 0x0000001002047c11 */ /* 0x040fe2000f8010ff */
[C---:B------:R-:W-:Y:S02]  /*76b0*/  IMAD R9, R11.reuse, UR19, R8 ;  /* 0x000000130b097c24 */ /* 0x040fe4000f8e0208 */
[----:B------:R-:W-:Y:S01]  /*76c0*/  IMAD.WIDE.U32 R6, R11, UR18, R6 ;  /* 0x000000120b067c25 */ /* 0x000fe2000f8e0006 */
[----:B------:R-:W-:Y:S02]  /*76d0*/  IADD3 R5, PT, PT, R3, R5, RZ ;  /* 0x0000000503057210 */ /* 0x000fe40007ffe0ff */
[----:B------:R-:W-:Y:S02]  /*76e0*/  IADD3 R11, PT, PT, R11, UR15, RZ ;  /* 0x0000000f0b0b7c10 */ /* 0x000fe4000fffe0ff */
[----:B------:R-:W-:Y:S02]  /*76f0*/  LEA.HI.X R5, R2, UR17, R5, 0x2, P0 ;  /* 0x0000001102057c11 */ /* 0x000fe400080f1405 */
[----:B------:R-:W-:-:S02]  /*7700*/  ISETP.GE.AND P0, PT, R11, UR22, PT ;  /* 0x000000160b007c0c */ /* 0x000fc4000bf06270 */
[----:B------:R-:W-:Y:S02]  /*7710*/  IADD3 R3, PT, PT, R7, R9, RZ ;  /* 0x0000000907037210 */ /* 0x000fe40007ffe0ff */
[----:B0-----:R-:W-:-:S04]  /*7720*/  LEA R8, P1, R6, UR20, 0x2 ;  /* 0x0000001406087c11 */ /* 0x001fc8000f8210ff */
[----:B------:R-:W-:Y:S01]  /*7730*/  LEA.HI.X R9, R6, UR21, R3, 0x2, P1 ;  /* 0x0000001506097c11 */ /* 0x000fe200088f1403 */
[----:B-1----:R1:W-:Y:S04]  /*7740*/  REDG.E.ADD.F32.FTZ.RN.STRONG.GPU desc[UR28][R4.64], R13 ;  /* 0x0000000d040079a6 */ /* 0x0023e8000c12f31c */
[----:B--2---:R1:W-:Y:S01]  /*7750*/  REDG.E.ADD.F32.FTZ.RN.STRONG.GPU desc[UR28][R8.64], R15 ;  /* 0x0000000f080079a6 */ /* 0x0043e2000c12f31c */
[----:B------:R-:W-:Y:S05]  /*7760*/  @!P0 BRA `(.L_x_4121) ;  /* 0xfffffffc00988947 */ /* 0x000fea000383ffff */
[----:B------:R-:W-:Y:S05]  /*7770*/  BSYNC.RECONVERGENT B0 ;  /* 0x0000000000007941 */ /* 0x000fea0003800200 */
.L_x_4120:
[----:B------:R-:W-:Y:S05]  /*7780*/  EXIT ;  /* 0x000000000000794d */ /* 0x000fea0003800000 */
.L_x_4074:
[----:B------:R-:W-:Y:S02]  /*7790*/  HFMA2 R225, -RZ, RZ, 0, 5.9604644775390625e-08 ;  /* 0x00000001ffe17431 */ /* 0x000fe400000001ff */
[----:B------:R-:W-:Y:S01]  /*77a0*/  IMAD.MOV.U32 R223, RZ, RZ, R215 ;  /* 0x000000ffffdf7224 */ /* 0x000fe200078e00d7 */
[----:B------:R-:W-:Y:S02]  /*77b0*/  MOV R242, RZ ;  /* 0x000000ff00f27202 */ /* 0x000fe40000000f00 */
[----:B------:R-:W-:-:S07]  /*77c0*/  MOV R6, 0xffffffff ;  /* 0xffffffff00067802 */ /* 0x000fce0000000f00 */
[----:B01---5:R-:W-:Y:S05]  /*77d0*/  WARPSYNC.COLLECTIVE R6, `(.L_x_4122) ;  /* 0x0000000006087348 */ /* 0x023fea0003c00000 */
[----:B------:R2:W3:Y:S02]  /*77e0*/  SHFL.UP P6, R5, R223, R225, R242 ;  /* 0x040000e1df057389 */ /* 0x0004e400000c00f2 */
[----:B0123-5:R-:W-:Y:S05]  /*77f0*/  ENDCOLLECTIVE ;  /* 0x000000000000791b */ /* 0x02ffea0003800000 */
.L_x_4122:
[----:B------:R-:W-:Y:S01]  /*7800*/  MOV R223, R222 ;  /* 0x000000de00df7202 */ /* 0x000fe20000000f00 */
[----:B------:R-:W-:-:S07]  /*7810*/  IMAD.MOV.U32 R4, RZ, RZ, R5 ;  /* 0x000000ffff047224 */ /* 0x000fce00078e0005 */
[----:B------:R-:W-:Y:S05]  /*7820*/  WARPSYNC.COLLECTIVE R6, `(.L_x_4123) ;  /* 0x0000000006087348 */ /* 0x000fea0003c00000 */
[----:B------:R0:W1:Y:S02]  /*7830*/  SHFL.UP P6, R5, R223, R225, R242 ;  /* 0x040000e1df057389 */ /* 0x00006400000c00f2 */
[----:B01----:R-:W-:Y:S05]  /*7840*/  ENDCOLLECTIVE ;  /* 0x000000000000791b */ /* 0x003fea0003800000 */
.L_x_4123:
        /* <DEDUP_REMOVED lines=9> */
.L_x_4124:
[----:B------:R-:W-:Y:S01]  /*78e0*/  MOV R223, R224 ;  /* 0x000000e000df7202 */ /* 0x000fe20000000f00 */
[----:B------:R-:W-:-:S07]  /*78f0*/  IMAD.MOV.U32 R4, RZ, RZ, R5 ;  /* 0x000000ffff047224 */ /* 0x000fce00078e0005 */
[----:B------:R-:W-:Y:S05]  /*7900*/  WARPSYNC.COLLECTIVE R6, `(.L_x_4125) ;  /* 0x0000000006087348 */ /* 0x000fea0003c00000 */
[----:B------:R0:W1:Y:S02]  /*7910*/  SHFL.UP P6, R5, R223, R225, R242 ;  /* 0x040000e1df057389 */ /* 0x00006400000c00f2 */
[----:B01----:R-:W-:Y:S05]  /*7920*/  ENDCOLLECTIVE ;  /* 0x000000000000791b */ /* 0x003fea0003800000 */
.L_x_4125:
        /* <DEDUP_REMOVED lines=8> */
.L_x_4126:
[----:B------:R-:W-:Y:S01]  /*79b0*/  MOV R223, R226 ;  /* 0x000000e200df7202 */ /* 0x000fe20000000f00 */
[----:B------:R-:W-:-:S07]  /*79c0*/  IMAD.MOV.U32 R4, RZ, RZ, R5 ;  /* 0x000000ffff047224 */ /* 0x000fce00078e0005 */
[----:B------:R-:W-:Y:S05]  /*79d0*/  WARPSYNC.COLLECTIVE R6, `(.L_x_4127) ;  /* 0x0000000006087348 */ /* 0x000fea0003c00000 */
[----:B------:R0:W1:Y:S02]  /*79e0*/  SHFL.UP P6, R5, R223, R225, R242 ;  /* 0x040000e1df057389 */ /* 0x00006400000c00f2 */
[----:B01----:R-:W-:Y:S05]  /*79f0*/  ENDCOLLECTIVE ;  /* 0x000000000000791b */ /* 0x003fea0003800000 */
.L_x_4127:
        /* <DEDUP_REMOVED lines=8> */
.L_x_4128:
[----:B------:R-:W-:Y:S01]  /*7a80*/  MOV R223, R222 ;  /* 0x000000de00df7202 */ /* 0x000fe20000000f00 */
[----:B------:R-:W-:-:S07]  /*7a90*/  IMAD.MOV.U32 R4, RZ, RZ, R5 ;  /* 0x000000ffff047224 */ /* 0x000fce00078e0005 */
[----:B------:R-:W-:Y:S05]  /*7aa0*/  WARPSYNC.COLLECTIVE R6, `(.L_x_4129) ;  /* 0x0000000006087348 */ /* 0x000fea0003c00000 */
[----:B------:R0:W1:Y:S02]  /*7ab0*/  SHFL.UP P6, R5, R223, R225, R242 ;  /* 0x040000e1df057389 */ /* 0x00006400000c00f2 */
[----:B01----:R-:W-:Y:S05]  /*7ac0*/  ENDCOLLECTIVE ;  /* 0x000000000000791b */ /* 0x003fea0003800000 */
.L_x_4129:
        /* <DEDUP_REMOVED lines=8> */
.L_x_4130:
[----:B------:R-:W-:Y:S01]  /*7b50*/  MOV R223, R4 ;  /* 0x0000000400df7202 */ /* 0x000fe20000000f00 */
[----:B------:R-:W-:-:S07]  /*7b60*/  IMAD.MOV.U32 R224, RZ, RZ, R5 ;  /* 0x000000ffffe07224 */ /* 0x000fce00078e0005 */
[----:B------:R-:W-:Y:S05]  /*7b70*/  WARPSYNC.COLLECTIVE R6, `(.L_x_4131) ;  /* 0x0000000006087348 */ /* 0x000fea0003c00000 */
[----:B------:R0:W1:Y:S02]  /*7b80*/  SHFL.UP P6, R5, R223, R225, R242 ;  /* 0x040000e1df057389 */ /* 0x00006400000c00f2 */
[----:B01----:R-:W-:Y:S05]  /*7b90*/  ENDCOLLECTIVE ;  /* 0x000000000000791b */ /* 0x003fea0003800000 */
.L_x_4131:
[----:B------:R-:W-:Y:S05]  /*7ba0*/  BRA `(.L_x_4132) ;  /* 0xffffffc000487947 */ /* 0x000fea000383ffff */
.L_x_4075:
[----:B------:R-:W-:Y:S01]  /*7bb0*/  HFMA2 R231, -RZ, RZ, 0, 1.847743988037109375e-06 ;  /* 0x0000001fffe77431 */ /* 0x000fe200000001ff */
[----:B------:R-:W-:Y:S01]  /*7bc0*/  BSSY B0, `(.L_x_4133) ;  /* 0x0000007000007945 */ /* 0x000fe20003800000 */
[----:B------:R-:W-:Y:S01]  /*7bd0*/  MOV R240, R215 ;  /* 0x000000d700f07202 */ /* 0x000fe20000000f00 */
[----:B------:R-:W-:Y:S01]  /*7be0*/  IMAD.MOV.U32 R7, RZ, RZ, 0x1f ;  /* 0x0000001fff077424 */ /* 0x000fe200078e00ff */
[----:B------:R-:W-:-:S07]  /*7bf0*/  MOV R6, 0xffffffff ;  /* 0xffffffff00067802 */ /* 0x000fce0000000f00 */
[----:B01---5:R-:W-:Y:S05]  /*7c00*/  WARPSYNC.COLLECTIVE R6, `(.L_x_4134) ;  /* 0x0000000006087348 */ /* 0x023fea0003c00000 */
[----:B------:R2:W3:Y:S02]  /*7c10*/  SHFL.IDX P3, R5, R240, R231, R7 ;  /* 0x000000e7f0057389 */ /* 0x0004e40000060007 */
[----:B0123-5:R-:W-:Y:S05]  /*7c20*/  ENDCOLLECTIVE ;  /* 0x000000000000791b */ /* 0x02ffea0003800000 */
.L_x_4134:
[----:B------:R-:W-:Y:S05]  /*7c30*/  BSYNC B0 ;  /* 0x0000000000007941 */ /* 0x000fea0003800000 */
.L_x_4133:
[----:B------:R-:W-:Y:S05]  /*7c40*/  BRA `(.L_x_4135) ;  /* 0xffffffc000387947 */ /* 0x000fea000383ffff */
.L_x_4076:
        /* <DEDUP_REMOVED lines=8> */
.L_x_4137:
[----:B------:R-:W-:Y:S05]  /*7cd0*/  BSYNC B0 ;  /* 0x0000000000007941 */ /* 0x000fea0003800000 */
.L_x_4136:
[----:B------:R-:W-:Y:S05]  /*7ce0*/  BRA `(.L_x_4138) ;  /* 0xffffffc000187947 */ /* 0x000fea000383ffff */
.L_x_4077:
[----:B------:R-:W-:Y:S01]  /*7cf0*/  HFMA2 R225, -RZ, RZ, 0, 5.9604644775390625e-08 ;  /* 0x00000001ffe17431 */ /* 0x000fe200000001ff */
[----:B------:R-:W-:Y:S01]  /*7d00*/  BSSY B0, `(.L_x_4139) ;  /* 0x0000007000007945 */ /* 0x000fe20003800000 */
[----:B------:R-:W-:Y:S01]  /*7d10*/  MOV R223, R215 ;  /* 0x000000d700df7202 */ /* 0x000fe20000000f00 */
[----:B------:R-:W-:Y:S01]  /*7d20*/  IMAD.MOV.U32 R242, RZ, RZ, RZ ;  /* 0x000000fffff27224 */ /* 0x000fe200078e00ff */
[----:B------:R-:W-:-:S07]  /*7d30*/  MOV R6, 0xffffffff ;  /* 0xffffffff00067802 */ /* 0x000fce0000000f00 */
[----:B01---5:R-:W-:Y:S05]  /*7d40*/  WARPSYNC.COLLECTIVE R6, `(.L_x_4140) ;  /* 0x0000000006087348 */ /* 0x023fea0003c00000 */
[----:B------:R2:W3:Y:S02]  /*7d50*/  SHFL.UP P6, R5, R223, R225, R242 ;  /* 0x040000e1df057389 */ /* 0x0004e400000c00f2 */
[----:B0123-5:R-:W-:Y:S05]  /*7d60*/  ENDCOLLECTIVE ;  /* 0x000000000000791b */ /* 0x02ffea0003800000 */
.L_x_4140:
[----:B------:R-:W-:Y:S05]  /*7d70*/  BSYNC B0 ;  /* 0x0000000000007941 */ /* 0x000fea0003800000 */
.L_x_4139:
[----:B------:R-:W-:Y:S01]  /*7d80*/  HFMA2 R242, -RZ, RZ, 0, 0 ;  /* 0x00000000fff27431 */ /* 0x000fe200000001ff */
[----:B------:R-:W-:Y:S01]  /*7d90*/  MOV R223, R217 ;  /* 0x000000d900df7202 */ /* 0x000fe20000000f00 */
[----:B------:R-:W-:Y:S01]  /*7da0*/  IMAD.MOV.U32 R225, RZ, RZ, 0x1 ;  /* 0x00000001ffe17424 */ /* 0x000fe200078e00ff */
[----:B------:R-:W-:Y:S01]  /*7db0*/  MOV R6, 0xffffffff ;  /* 0xffffffff00067802 */ /* 0x000fe20000000f00 */
[----:B------:R-:W-:Y:S01]  /*7dc0*/  HFMA2 R231, -RZ, RZ, 0, 0 ;  /* 0x00000000ffe77431 */ /* 0x000fe200000001ff */
[----:B------:R-:W-:Y:S01]  /*7dd0*/  MOV R215, R5 ;  /* 0x0000000500d77202 */ /* 0x000fe20000000f00 */
[----:B------:R-:W-:Y:S01]  /*7de0*/  IMAD.MOV.U32 R240, RZ, RZ, R2 ;  /* 0x000000fffff07224 */ /* 0x000fe200078e0002 */
[----:B------:R-:W-:-:S07]  /*7df0*/  MOV R7, 0x1f ;  /* 0x0000001f00077802 */ /* 0x000fce0000000f00 */
[----:B------:R-:W-:Y:S05]  /*7e00*/  WARPSYNC.COLLECTIVE R6, `(.L_x_4141) ;  /* 0x0000000006087348 */ /* 0x000fea0003c00000 */
[----:B------:R0:W1:Y:S02]  /*7e10*/  SHFL.UP P6, R5, R223, R225, R242 ;  /* 0x040000e1df057389 */ /* 0x00006400000c00f2 */
[----:B01----:R-:W-:Y:S05]  /*7e20*/  ENDCOLLECTIVE ;  /* 0x000000000000791b */ /* 0x003fea0003800000 */
.L_x_4141:
[----:B------:R-:W-:-:S07]  /*7e30*/  MOV R222, R5 ;  /* 0x0000000500de7202 */ /* 0x000fce0000000f00 */
[----:B------:R-:W-:Y:S05]  /*7e40*/  WARPSYNC.COLLECTIVE R6, `(.L_x_4142) ;  /* 0x0000000006087348 */ /* 0x000fea0003c00000 */
[----:B------:R0:W1:Y:S02]  /*7e50*/  SHFL.IDX P3, R5, R240, R231, R7 ;  /* 0x000000e7f0057389 */ /* 0x0000640000060007 */
[----:B01----:R-:W-:Y:S05]  /*7e60*/  ENDCOLLECTIVE ;  /* 0x000000000000791b */ /* 0x003fea0003800000 */
.L_x_4142:
[----:B------:R-:W-:Y:S01]  /*7e70*/  IMAD.MOV.U32 R240, RZ, RZ, R3 ;  /* 0x000000fffff07224 */ /* 0x000fe200078e0003 */
[----:B------:R-:W-:-:S07]  /*7e80*/  MOV R4, R5 ;  /* 0x0000000500047202 */ /* 0x000fce0000000f00 */
[----:B------:R-:W-:Y:S05]  /*7e90*/  WARPSYNC.COLLECTIVE R6, `(.L_x_4143) ;  /* 0x0000000006087348 */ /* 0x000fea0003c00000 */
[----:B------:R0:W1:Y:S02]  /*7ea0*/  SHFL.IDX P3, R5, R240, R231, R7 ;  /* 0x000000e7f0057389 */ /* 0x0000640000060007 */
[----:B01----:R-:W-:Y:S05]  /*7eb0*/  ENDCOLLECTIVE ;  /* 0x000000000000791b */ /* 0x003fea0003800000 */
.L_x_4143:
[----:B------:R-:W-:Y:S05]  /*7ec0*/  BRA `(.L_x_4144) ;  /* 0xffffffbc00b87947 */ /* 0x000fea000383ffff */
.L_x_4079:
[----:B------:R-:W-:Y:S01]  /*7ed0*/  HFMA2 R237, -RZ, RZ, 0, 5.9604644775390625e-08 ;  /* 0x00000001ffed7431 */ /* 0x000fe200000001ff */
[----:B------:R-:W-:Y:S01]  /*7ee0*/  MOV R235, R3 ;  /* 0x0000000300eb7202 */ /* 0x000fe20000000f00 */
[----:B------:R-:W-:Y:S01]  /*7ef0*/  IMAD.MOV.U32 R6, RZ, RZ, -0x1 ;  /* 0xffffffffff067424 */ /* 0x000fe200078e00ff */
[----:B------:R-:W-:Y:S01]  /*7f00*/  MOV R238, 0x1f ;  /* 0x0000001f00ee7802 */ /* 0x000fe20000000f00 */
[----:B------:R-:W-:Y:S02]  /*7f10*/  IMAD.MOV.U32 R4, RZ, RZ, R5 ;  /* 0x000000ffff047224 */ /* 0x000fe400078e0005 */
[----:B------:R-:W-:-:S07]  /*7f20*/  IMAD.MOV.U32 R231, RZ, RZ, RZ ;  /* 0x000000ffffe77224 */ /* 0x000fce00078e00ff */
[----:B0-----:R-:W-:Y:S05]  /*7f30*/  WARPSYNC.COLLECTIVE R6, `(.L_x_4145) ;  /* 0x0000000006087348 */ /* 0x001fea0003c00000 */
[----:B------:R1:W2:Y:S02]  /*7f40*/  SHFL.DOWN P3, R233, R235, R237, R238 ;  /* 0x080000edebe97389 */ /* 0x0002a400000600ee */
[----:B012---:R-:W-:Y:S05]  /*7f50*/  ENDCOLLECTIVE ;  /* 0x000000000000791b */ /* 0x007fea0003800000 */
.L_x_4145:
[----:B------:R-:W-:Y:S02]  /*7f60*/  MOV R235, R5 ;  /* 0x0000000500eb7202 */ /* 0x000fe40000000f00 */
[----:B------:R-:W-:-:S07]  /*7f70*/  MOV R230, R233 ;  /* 0x000000e900e67202 */ /* 0x000fce0000000f00 */
[----:B------:R-:W-:Y:S05]  /*7f80*/  WARPSYNC.COLLECTIVE R6, `(.L_x_4146) ;  /* 0x0000000006087348 */ /* 0x000fea0003c00000 */
[----:B------:R0:W1:Y:S02]  /*7f90*/  SHFL.DOWN P3, R233, R235, R237, R238 ;  /* 0x080000edebe97389 */ /* 0x00006400000600ee */
[----:B01----:R-:W-:Y:S05]  /*7fa0*/  ENDCOLLECTIVE ;  /* 0x000000000000791b */ /* 0x003fea0003800000 */
.L_x_4146:
[----:B------:R-:W-:Y:S01]  /*7fb0*/  @P0 FMUL.FTZ R230, R230, R3 ;  /* 0x00000003e6e60220 */ /* 0x000fe20000410000 */
[----:B------:R-:W-:Y:S01]  /*7fc0*/  IMAD.MOV.U32 R237, RZ, RZ, 0x2 ;  /* 0x00000002ffed7424 */ /* 0x000fe200078e00ff */
        /* <DEDUP_REMOVED lines=9> */
.L_x_4147:
[----:B------:R-:W-:Y:S02]  /*8060*/  MOV R235, R4 ;  /* 0x0000000400eb7202 */ /* 0x000fe40000000f00 */
[----:B------:R-:W-:-:S07]  /*8070*/  MOV R230, R233 ;  /* 0x000000e900e67202 */ /* 0x000fce0000000f00 */
[----:B------:R-:W-:Y:S05]  /*8080*/  WARPSYNC.COLLECTIVE R6, `(.L_x_4148) ;  /* 0x0000000006087348 */ /* 0x000fea0003c00000 */
[----:B------:R0:W1:Y:S02]  /*8090*/  SHFL.DOWN P3, R233, R235, R237, R238 ;  /* 0x080000edebe97389 */ /* 0x00006400000600ee */
[----:B01----:R-:W-:Y:S05]  /*80a0*/  ENDCOLLECTIVE ;  /* 0x000000000000791b */ /* 0x003fea0003800000 */
.L_x_4148:
[----:B------:R-:W-:Y:S01]  /*80b0*/  @!P0 FMUL.FTZ R230, R3, R230 ;  /* 0x000000e603e68220 */ /* 0x000fe20000410000 */
[----:B------:R-:W-:Y:S01]  /*80c0*/  HFMA2 R237, -RZ, RZ, 0, 2.384185791015625e-07 ;  /* 0x00000004ffed7431 */ /* 0x000fe200000001ff */
[----:B------:R-:W-:-:S05]  /*80d0*/  MOV R7, R233 ;  /* 0x000000e900077202 */ /* 0x000fca0000000f00 */
[----:B------:R-:W-:Y:S01]  /*80e0*/  @!P0 FFMA.FTZ R7, R3, R7, R4 ;  /* 0x0000000703078223 */ /* 0x000fe20000010004 */
[----:B------:R-:W-:-:S03]  /*80f0*/  @!P0 MOV R3, R230 ;  /* 0x000000e600038202 */ /* 0x000fc60000000f00 */
[----:B------:R-:W-:Y:S01]  /*8100*/  @!P0 IMAD.MOV.U32 R4, RZ, RZ, R7 ;  /* 0x000000ffff048224 */ /* 0x000fe200078e0007 */
[----:B------:R-:W-:Y:S01]  /*8110*/  MOV R235, R3 ;  /* 0x0000000300eb7202 */ /* 0x000fe20000000f00 */
[----:B------:R-:W-:Y:S01]  /*8120*/  HFMA2 R7, -RZ, RZ, 0, 1.847743988037109375e-06 ;  /* 0x0000001fff077431 */ /* 0x000fe200000001ff */
[----:B------:R-:W-:-:S13]  /*8130*/  ISETP.GT.U32.AND P0, PT, R200, 0x1b, PT ;  /* 0x0000001bc800780c */ /* 0x000fda0003f04070 */
[----:B------:R-:W-:Y:S05]  /*8140*/  WARPSYNC.COLLECTIVE R6, `(.L_x_4149) ;  /* 0x0000000006087348 */ /* 0x000fea0003c00000 */
[----:B------:R0:W1:Y:S02]  /*8150*/  SHFL.DOWN P3, R233, R235, R237, R238 ;  /* 0x080000edebe97389 */ /* 0x00006400000600ee */
[----:B01----:R-:W-:Y:S05]  /*8160*/  ENDCOLLECTIVE ;  /* 0x000000000000791b */ /* 0x003fea0003800000 */
.L_x_4149:
[----:B------:R-:W-:Y:S01]  /*8170*/  MOV R235, R4 ;  /* 0x0000000400eb7202 */ /* 0x000fe20000000f00 */
[----:B------:R-:W-:-:S07]  /*8180*/  IMAD.MOV.U32 R230, RZ, RZ, R233 ;  /* 0x000000ffffe67224 */ /* 0x000fce00078e00e9 */
[----:B------:R-:W-:Y:S05]  /*8190*/  WARPSYNC.COLLECTIVE R6, `(.L_x_4150) ;  /* 0x0000000006087348 */ /* 0x000fea0003c00000 */
[----:B------:R0:W1:Y:S02]  /*81a0*/  SHFL.DOWN P3, R233, R235, R237, R238 ;  /* 0x080000edebe97389 */ /* 0x00006400000600ee */
[----:B01----:R-:W-:Y:S05]  /*81b0*/  ENDCOLLECTIVE ;  /* 0x000000000000791b */ /* 0x003fea0003800000 */
.L_x_4150:
[----:B------:R-:W-:Y:S01]  /*81c0*/  @!P0 FMUL.FTZ R230, R3, R230 ;  /* 0x000000e603e68220 */ /* 0x000fe20000410000 */
[----:B------:R-:W-:Y:S01]  /*81d0*/  HFMA2 R237, -RZ, RZ, 0, 4.76837158203125e-07 ;  /* 0x00000008ffed7431 */ /* 0x000fe200000001ff */
[----:B------:R-:W-:-:S05]  /*81e0*/  MOV R5, R233 ;  /* 0x000000e900057202 */ /* 0x000fca0000000f00 */
        /* <DEDUP_REMOVED lines=8> */
.L_x_4151:
[----:B------:R-:W-:Y:S01]  /*8270*/  IMAD.MOV.U32 R235, RZ, RZ, R4 ;  /* 0x000000ffffeb7224 */ /* 0x000fe200078e0004 */
[----:B------:R-:W-:-:S07]  /*8280*/  MOV R230, R233 ;  /* 0x000000e900e67202 */ /* 0x000fce0000000f00 */
[----:B------:R-:W-:Y:S05]  /*8290*/  WARPSYNC.COLLECTIVE R6, `(.L_x_4152) ;  /* 0x0000000006087348 */ /* 0x000fea0003c00000 */
[----:B------:R0:W1:Y:S02]  /*82a0*/  SHFL.DOWN P3, R233, R235, R237, R238 ;  /* 0x080000edebe97389 */ /* 0x00006400000600ee */
[----:B01----:R-:W-:Y:S05]  /*82b0*/  ENDCOLLECTIVE ;  /* 0x000000000000791b */ /* 0x003fea0003800000 */
.L_x_4152:
[----:B------:R-:W-:Y:S01]  /*82c0*/  @!P0 FMUL.FTZ R230, R3, R230 ;  /* 0x000000e603e68220 */ /* 0x000fe20000410000 */
[----:B------:R-:W-:Y:S01]  /*82d0*/  HFMA2 R237, -RZ, RZ, 0, 9.5367431640625e-07 ;  /* 0x00000010ffed7431 */ /* 0x000fe200000001ff */
[----:B------:R-:W-:-:S05]  /*82e0*/  MOV R5, R233 ;  /* 0x000000e900057202 */ /* 0x000fca0000000f00 */
[----:B------:R-:W-:Y:S01]  /*82f0*/  @!P0 FFMA.FTZ R5, R3, R5, R4 ;  /* 0x0000000503058223 */ /* 0x000fe20000010004 */
[----:B------:R-:W-:-:S04]  /*8300*/  @!P0 MOV R3, R230 ;  /* 0x000000e600038202 */ /* 0x000fc80000000f00 */
[----:B------:R-:W-:Y:S01]  /*8310*/  @!P0 MOV R4, R5 ;  /* 0x0000000500048202 */ /* 0x000fe20000000f00 */
[----:B------:R-:W-:Y:S01]  /*8320*/  IMAD.MOV.U32 R235, RZ, RZ, R3 ;  /* 0x000000ffffeb7224 */ /* 0x000fe200078e0003 */
[----:B------:R-:W-:-:S13]  /*8330*/  ISETP.GT.U32.AND P0, PT, R200, 0xf, PT ;  /* 0x0000000fc800780c */ /* 0x000fda0003f04070 */
[----:B------:R-:W-:Y:S05]  /*8340*/  WARPSYNC.COLLECTIVE R6, `(.L_x_4153) ;  /* 0x0000000006087348 */ /* 0x000fea0003c00000 */
[----:B------:R0:W1:Y:S02]  /*8350*/  SHFL.DOWN P3, R233, R235, R237, R238 ;  /* 0x080000edebe97389 */ /* 0x00006400000600ee */
[----:B01----:R-:W-:Y:S05]  /*8360*/  ENDCOLLECTIVE ;  /* 0x000000000000791b */ /* 0x003fea0003800000 */
.L_x_4153:
[----:B------:R-:W-:Y:S02]  /*8370*/  MOV R235, R4 ;  /* 0x0000000400eb7202 */ /* 0x000fe40000000f00 */
[----:B------:R-:W-:-:S07]  /*8380*/  MOV R230, R233 ;  /* 0x000000e900e67202 */ /* 0x000fce0000000f00 */
[----:B------:R-:W-:Y:S05]  /*8390*/  WARPSYNC.COLLECTIVE R6, `(.L_x_4154) ;  /* 0x0000000006087348 */ /* 0x000fea0003c00000 */
[----:B------:R0:W1:Y:S02]  /*83a0*/  SHFL.DOWN P3, R233, R235, R237, R238 ;  /* 0x080000edebe97389 */ /* 0x00006400000600ee */
[----:B01----:R-:W-:Y:S05]  /*83b0*/  ENDCOLLECTIVE ;  /* 0x000000000000791b */ /* 0x003fea0003800000 */
.L_x_4154:
[----:B------:R-:W-:Y:S01]  /*83c0*/  @!P0 FMUL.FTZ R230, R3, R230 ;  /* 0x000000e603e68220 */ /* 0x000fe20000410000 */
[----:B------:R-:W-:Y:S02]  /*83d0*/  HFMA2 R237, -RZ, RZ, 0, 5.9604644775390625e-08 ;  /* 0x00000001ffed7431 */ /* 0x000fe400000001ff */
[----:B------:R-:W-:-:S04]  /*83e0*/  IMAD.MOV.U32 R5, RZ, RZ, R233 ;  /* 0x000000ffff057224 */ /* 0x000fc800078e00e9 */
[----:B------:R-:W-:Y:S01]  /*83f0*/  @!P0 FFMA.FTZ R5, R3, R5, R4 ;  /* 0x0000000503058223 */ /* 0x000fe20000010004 */
[----:B------:R-:W-:-:S04]  /*8400*/  @!P0 MOV R3, R230 ;  /* 0x000000e600038202 */ /* 0x000fc80000000f00 */
[----:B------:R-:W-:Y:S01]  /*8410*/  MOV R240, R3 ;  /* 0x0000000300f07202 */ /* 0x000fe20000000f00 */
[----:B------:R-:W-:Y:S01]  /*8420*/  IMAD.MOV.U32 R235, RZ, RZ, R3 ;  /* 0x000000ffffeb7224 */ /* 0x000fe200078e0003 */
[----:B------:R-:W-:Y:S02]  /*8430*/  @!P0 MOV R4, R5 ;  /* 0x0000000500048202 */ /* 0x000fe40000000f00 */
[----:B------:R-:W-:-:S13]  /*8440*/  ISETP.NE.AND P0, PT, R142, 0x1f, PT ;  /* 0x0000001f8e00780c */ /* 0x000fda0003f05270 */
[----:B------:R-:W-:Y:S05]  /*8450*/  WARPSYNC.COLLECTIVE R6, `(.L_x_4155) ;  /* 0x0000000006087348 */ /* 0x000fea0003c00000 */
[----:B------:R0:W1:Y:S02]  /*8460*/  SHFL.IDX P3, R5, R240, R231, R7 ;  /* 0x000000e7f0057389 */ /* 0x0000640000060007 */
[----:B01----:R-:W-:Y:S05]  /*8470*/  ENDCOLLECTIVE ;  /* 0x000000000000791b */ /* 0x003fea0003800000 */
.L_x_4155:
[----:B------:R-:W-:Y:S02]  /*8480*/  MOV R240, R4 ;  /* 0x0000000400f07202 */ /* 0x000fe40000000f00 */
[----:B------:R-:W-:-:S07]  /*8490*/  MOV R230, R5 ;  /* 0x0000000500e67202 */ /* 0x000fce0000000f00 */
[----:B------:R-:W-:Y:S05]  /*84a0*/  WARPSYNC.COLLECTIVE R6, `(.L_x_4156) ;  /* 0x0000000006087348 */ /* 0x000fea0003c00000 */
[----:B------:R0:W1:Y:S02]  /*84b0*/  SHFL.IDX P3, R5, R240, R231, R7 ;  /* 0x000000e7f0057389 */ /* 0x0000640000060007 */
[----:B01----:R-:W-:Y:S05]  /*84c0*/  ENDCOLLECTIVE ;  /* 0x000000000000791b */ /* 0x003fea0003800000 */
.L_x_4156:
[----:B------:R-:W-:Y:S05]  /*84d0*/  WARPSYNC.COLLECTIVE R6, `(.L_x_4157) ;  /* 0x0000000006087348 */ /* 0x000fea0003c00000 */
[----:B------:R0:W1:Y:S02]  /*84e0*/  SHFL.DOWN P3, R233, R235, R237, R238 ;  /* 0x080000edebe97389 */ /* 0x00006400000600ee */
[----:B01----:R-:W-:Y:S05]  /*84f0*/  ENDCOLLECTIVE ;  /* 0x000000000000791b */ /* 0x003fea0003800000 */
.L_x_4157:
[----:B------:R-:W-:Y:S01]  /*8500*/  IMAD.MOV.U32 R240, RZ, RZ, R10 ;  /* 0x000000fffff07224 */ /* 0x000fe200078e000a */
[----:B------:R-:W-:Y:S01]  /*8510*/  MOV R235, R4 ;  /* 0x0000000400eb7202 */ /* 0x000fe20000000f00 */
[-C--:B------:R-:W-:Y:S01]  /*8520*/  FFMA.FTZ R236, R11, R230.reuse, R5 ;  /* 0x000000e60bec7223 */ /* 0x080fe20000010005 */
[----:B------:R-:W-:Y:S01]  /*8530*/  FMUL.FTZ R230, R10, R230 ;  /* 0x000000e60ae67220 */ /* 0x000fe20000410000 */
[----:B------:R-:W-:-:S07]  /*8540*/  MOV R232, R233 ;  /* 0x000000e900e87202 */ /* 0x000fce0000000f00 */
[----:B------:R-:W-:Y:S05]  /*8550*/  WARPSYNC.COLLECTIVE R6, `(.L_x_4158) ;  /* 0x0000000006087348 */ /* 0x000fea0003c00000 */
[----:B------:R0:W1:Y:S02]  /*8560*/  SHFL.DOWN P3, R233, R235, R237, R238 ;  /* 0x080000edebe97389 */ /* 0x00006400000600ee */
[----:B01----:R-:W-:Y:S05]  /*8570*/  ENDCOLLECTIVE ;  /* 0x000000000000791b */ /* 0x003fea0003800000 */
.L_x_4158:
[----:B------:R-:W-:Y:S05]  /*8580*/  WARPSYNC.COLLECTIVE R6, `(.L_x_4159) ;  /* 0x0000000006087348 */ /* 0x000fea0003c00000 */
[----:B------:R0:W1:Y:S02]  /*8590*/  SHFL.IDX P3, R5, R240, R231, R7 ;  /* 0x000000e7f0057389 */ /* 0x0000640000060007 */
[----:B01----:R-:W-:Y:S05]  /*85a0*/  ENDCOLLECTIVE ;  /* 0x000000000000791b */ /* 0x003fea0003800000 */
.L_x_4159:
[----:B------:R-:W-:Y:S02]  /*85b0*/  MOV R240, R11 ;  /* 0x0000000b00f07202 */ /* 0x000fe40000000f00 */
[----:B------:R-:W-:-:S07]  /*85c0*/  MOV R234, R5 ;  /* 0x0000000500ea7202 */ /* 0x000fce0000000f00 */
[----:B------:R-:W-:Y:S05]  /*85d0*/  WARPSYNC.COLLECTIVE R6, `(.L_x_4160) ;  /* 0x0000000006087348 */ /* 0x000fea0003c00000 */
[----:B------:R0:W1:Y:S02]  /*85e0*/  SHFL.IDX P3, R5, R240, R231, R7 ;  /* 0x000000e7f0057389 */ /* 0x0000640000060007 */
[----:B01----:R-:W-:Y:S05]  /*85f0*/  ENDCOLLECTIVE ;  /* 0x000000000000791b */ /* 0x003fea0003800000 */
.L_x_4160:
[----:B------:R-:W-:Y:S01]  /*8600*/  MOV R235, R5 ;  /* 0x0000000500eb7202 */ /* 0x000fe20000000f00 */
[----:B------:R-:W-:Y:S06]  /*8610*/  BRA `(.L_x_4161) ;  /* 0xffffffbc00cc7947 */ /* 0x000fec000383ffff */
.L_x_4162:
        /* <DEDUP_REMOVED lines=14> */
.L_x_10448:


//--------------------- .text._Z25selective_scan_bwd_kernelI32Selective_Scan_bwd_kernel_traitsILi64ELi16ELb0ELb1ELb0ELb0ELb1EN3c104HalfEfEEv12SSMParamsBwd --------------------------
	.section	.text._Z25selective_scan_bwd_kernelI32Selective_Scan_bwd_kernel_traitsILi64ELi16ELb0ELb1ELb0ELb0ELb1EN3c104HalfEfEEv12SSMParamsBwd,"ax",@progbits
	.align	128
        .global         _Z25selective_scan_bwd_kernelI32Selective_Scan_bwd_kernel_traitsILi64ELi16ELb0ELb1ELb0ELb0ELb1EN3c104HalfEfEEv12SSMParamsBwd
        .type           _Z25selective_scan_bwd_kernelI32Selective_Scan_bwd_kernel_traitsILi64ELi16ELb0ELb1ELb0ELb0ELb1EN3c104HalfEfEEv12SSMParamsBwd,@function
        .size           _Z25selective_scan_bwd_kernelI32Selective_Scan_bwd_kernel_traitsILi64ELi16ELb0ELb1ELb0ELb0ELb1EN3c104HalfEfEEv12SSMParamsBwd,(.L_x_10449 - _Z25selective_scan_bwd_kernelI32Selective_Scan_bwd_kernel_traitsILi64ELi16ELb0ELb1ELb0ELb0ELb1EN3c104HalfEfEEv12SSMParamsBwd)
        .other          _Z25selective_scan_bwd_kernelI32Selective_Scan_bwd_kernel_traitsILi64ELi16ELb0ELb1ELb0ELb0ELb1EN3c104HalfEfEEv12SSMParamsBwd,@"STO_CUDA_ENTRY STV_DEFAULT"
_Z25selective_scan_bwd_kernelI32Selective_Scan_bwd_kernel_traitsILi64ELi16ELb0ELb1ELb0ELb0ELb1EN3c104HalfEfEEv12SSMParamsBwd:
.text._Z25selective_scan_bwd_kernelI32Selective_Scan_bwd_kernel_traitsILi64ELi16ELb0ELb1ELb0ELb0ELb1EN3c104HalfEfEEv12SSMParamsBwd:
[----:B------:R-:W-:Y:S01]  /*0000*/  LDC R1, c[0x0][0x37c] ;  /* 0x0000df00ff017b82 */ /* 0x000fe20000000800 */
[----:B------:R-:W0:Y:S07]  /*0010*/  LDCU.64 UR6, c[0x0][0x470] ;  /* 0x00008e00ff0677ac */ /* 0x000e2e0008000a00 */
[----:B------:R-:W1:Y:S01]  /*0020*/  S2UR UR16, SR_CTAID.Y ;  /* 0x00000000001079c3 */ /* 0x000e620000002600 */
[----:B------:R-:W-:Y:S01]  /*0030*/  HFMA2 R142, -RZ, RZ, 0, 0 ;  /* 0x00000000ff8e7431 */ /* 0x000fe200000001ff */
[----:B------:R-:W-:Y:S01]  /*0040*/  CS2R R144, SRZ ;  /* 0x0000000000907805 */ /* 0x000fe2000001ff00 */
        /* <DEDUP_REMOVED lines=9> */
[----:B------:R-:W3:Y:S04]  /*00e0*/  LDCU UR25, c[0x0][0x394] ;  /* 0x00007280ff1977ac */ /* 0x000ee80008000800 */
[----:B------:R-:W-:Y:S01]  /*00f0*/  PLOP3.LUT P1, PT, PT, PT, UP1, 0x80, 0x8 ;  /* 0x000000000008781c */ /* 0x000fe20003f2f018 */
[----:B----4-:R-:W-:Y:S01]  /*0100*/  UISETP.NE.U32.AND UP0, UPT, UR4, URZ, UPT ;  /* 0x000000ff0400728c */ /* 0x010fe2000bf05070 */
[----:B------:R-:W4:Y:S03]  /*0110*/  LDCU.64 UR22, c[0x0][0x498] ;  /* 0x00009300ff1677ac */ /* 0x000f260008000a00 */
        /* <DEDUP_REMOVED lines=10> */
[----:B--2---:R-:W5:Y:S02]  /*01c0*/  @P1 LDG.E R142, desc[UR34][R4.64] ;  /* 0x00000022048e1981 */ /* 0x004f64000c1e1900 */
[----:B------:R-:W-:Y:S02]  /*01d0*/  @UP0 ULEA.HI.X UR5, UR16, UR5, URZ, 0x2, UP2 ;  /* 0x0000000510050291 */ /* 0x000fe400090f14ff */
[----:B------:R-:W-:Y:S01]  /*01e0*/  MOV R2, UR4 ;  /* 0x0000000400027c02 */ /* 0x000fe20008000f00 */
[----:B-1----:R-:W1:Y:S03]  /*01f0*/  MUFU.RCP R0, R0 ;  /* 0x0000000000007308 */ /* 0x002e660000001000 */
[----:B------:R-:W-:-:S05]  /*0200*/  MOV R3, UR5 ;  /* 0x0000000500037c02 */ /* 0x000fca0008000f00 */
[----:B------:R2:W5:Y:S01]  /*0210*/  @P0 LDG.E R144, desc[UR34][R2.64] ;  /* 0x0000002202900981 */ /* 0x000562000c1e1900 */
[----:B-1----:R-:W-:-:S04]  /*0220*/  IADD3 R6, PT, PT, R0, 0xffffffe, RZ ;  /* 0x0ffffffe00067810 */ /* 0x002fc80007ffe0ff */
[----:B------:R1:W0:Y:S02]  /*0230*/  F2I.FTZ.U32.TRUNC.NTZ R7, R6 ;  /* 0x0000000600077305 */ /* 0x000224000021f000 */
[----:B-1----:R-:W-:-:S04]  /*0240*/  MOV R6, RZ ;  /* 0x000000ff00067202 */ /* 0x002fc80000000f00 */
[----:B------:R-:W-:Y:S02]  /*0250*/  R2UR UR4, R6 ;  /* 0x00000000060472ca */ /* 0x000fe400000e0000 */
[----:B0-----:R-:W-:Y:S02]  /*0260*/  R2UR UR5, R7 ;  /* 0x00000000070572ca */ /* 0x001fe400000e0000 */
[----:B--2---:R-:W-:-:S05]  /*0270*/  IADD3 R2, PT, PT, RZ, -R7, RZ ;  /* 0x80000007ff027210 */ /* 0x004fca0007ffe0ff */
[----:B------:R-:W-:Y:S01]  /*0280*/  IMAD R3, R2, R9, RZ ;  /* 0x0000000902037224 */ /* 0x000fe200078e02ff */
[----:B------:R-:W-:-:S05]  /*0290*/  IABS R0, UR16 ;  /* 0x0000001000007c13 */ /* 0x000fca0008000000 */
[----:B------:R-:W-:Y:S01]  /*02a0*/  IMAD.HI.U32 R3, R7, R3, UR4 ;  /* 0x0000000407037e27 */ /* 0x000fe2000f8e0003 */
[----:B------:R-:W-:-:S04]  /*02b0*/  R2UR UR6, R0 ;  /* 0x00000000000672ca */ /* 0x000fc800000e0000 */
[----:B------:R-:W-:Y:S01]  /*02c0*/  R2UR UR4, R3 ;  /* 0x00000000030472ca */ /* 0x000fe200000e0000 */
[----:B------:R-:W-:-:S12]  /*02d0*/  UIMAD.WIDE.U32 UR20, UR33, UR8, URZ ;  /* 0x00000008211472a5 */ /* 0x000fd8000f8e00ff */
[----:B------:R-:W-:-:S07]  /*02e0*/  UIMAD.WIDE.U32 UR4, UR4, UR6, URZ ;  /* 0x00000006040472a5 */ /* 0x000fce000f8e00ff */
[----:B------:R-:W-:Y:S02]  /*02f0*/  UMOV UR17, UR5 ;  /* 0x0000000500117c82 */ /* 0x000fe40008000000 */
[----:B------:R-:W-:Y:S01]  /*0300*/  IADD3 R0, PT, PT, RZ, -UR17, RZ ;  /* 0x80000011ff007c10 */ /* 0x000fe2000fffe0ff */
[----:B------:R-:W-:-:S04]  /*0310*/  UIMAD.WIDE.U32 UR18, UR33, UR12, URZ ;  /* 0x0000000c211272a5 */ /* 0x000fc8000f8e00ff */
[----:B------:R-:W-:Y:S01]  /*0320*/  IMAD R0, R9, R0, UR6 ;  /* 0x0000000609007e24 */ /* 0x000fe2000f8e0200 */
[----:B------:R-:W0:Y:S01]  /*0330*/  LDCU.128 UR4, c[0x0][0x460] ;  /* 0x00008c00ff0477ac */ /* 0x000e220008000c00 */
[----:B------:R-:W-:-:S03]  /*0340*/  UIMAD UR19, UR33, UR13, UR19 ;  /* 0x0000000d211372a4 */ /* 0x000fc6000f8e0213 */
[----:B------:R-:W-:Y:S01]  /*0350*/  ISETP.GT.U32.AND P0, PT, R9, R0, PT ;  /* 0x000000000900720c */ /* 0x000fe20003f04070 */
[----:B------:R-:W-:Y:S01]  /*0360*/  UIMAD UR13, UR33, UR9, UR21 ;  /* 0x00000009210d72a4 */ /* 0x000fe2000f8e0215 */
[----:B------:R-:W-:Y:S01]  /*0370*/  UMOV UR12, UR20 ;  /* 0x00000014000c7c82 */ /* 0x000fe20008000000 */
[----:B------:R-:W-:Y:S01]  /*0380*/  UIMAD.WIDE.U32 UR8, UR16, UR14, UR18 ;  /* 0x0000000e100872a5 */ /* 0x000fe2000f8e0012 */
[----:B------:R-:W1:Y:S03]  /*0390*/  LDCU.64 UR20, c[0x0][0x4a0] ;  /* 0x00009400ff1477ac */ /* 0x000e660008000a00 */
[----:B------:R-:W-:Y:S02]  /*03a0*/  UIMAD UR15, UR16, UR15, UR9 ;  /* 0x0000000f100f72a4 */ /* 0x000fe4000f8e0209 */
[----:B---3--:R-:W-:Y:S02]  /*03b0*/  ULEA UR9, UR25, 0xfffffc00, 0xa ;  /* 0xfffffc0019097891 */ /* 0x008fe4000f8e50ff */
[----:B------:R-:W-:-:S02]  /*03c0*/  UIMAD.WIDE.U32 UR12, UR16, UR10, UR12 ;  /* 0x0000000a100c72a5 */ /* 0x000fc4000f8e000c */
[----:B------:R-:W-:Y:S02]  /*03d0*/  UIADD3 UR8, UP0, UPT, UR9, UR8, URZ ;  /* 0x0000000809087290 */ /* 0x000fe4000ff1e0ff */
[----:B------:R-:W-:Y:S02]  /*03e0*/  USHF.R.S32.HI UR10, URZ, 0x1f, UR9 ;  /* 0x0000001fff0a7899 */ /* 0x000fe40008011409 */
[----:B----4-:R-:W-:Y:S01]  /*03f0*/  UIMAD.WIDE.U32 UR18, UR33, UR22, URZ ;  /* 0x00000016211272a5 */ /* 0x010fe2000f8e00ff */
[----:B------:R-:W-:Y:S01]  /*0400*/  VOTEU.ANY UP1, P0 ;  /* 0x0000000000ff7886 */ /* 0x000fe20000020100 */
[----:B------:R-:W-:Y:S01]  /*0410*/  PLOP3.LUT P0, PT, PT, PT, UP1, 0x80, 0x8 ;  /* 0x000000000008781c */ /* 0x000fe20003f0f018 */
[----:B0-----:R-:W-:Y:S02]  /*0420*/  ULEA UR24, UP2, UR8, UR4, 0x1 ;  /* 0x0000000408187291 */ /* 0x001fe4000f8408ff */
[----:B------:R-:W-:Y:S02]  /*0430*/  UIADD3.X UR26, UPT, UPT, UR10, UR15, URZ, UP0, !UPT ;  /* 0x0000000f0a1a7290 */ /* 0x000fe400087fe4ff */
[----:B------:R-:W-:-:S02]  /*0440*/  UIMAD UR19, UR33, UR23, UR19 ;  /* 0x00000017211372a4 */ /* 0x000fc4000f8e0213 */
[----:B------:R-:W-:Y:S02]  /*0450*/  ULEA.HI.X UR26, UR8, UR5, UR26, 0x1, UP2 ;  /* 0x00000005081a7291 */ /* 0x000fe400090f0c1a */
[----:B-1----:R-:W-:Y:S02]  /*0460*/  UIMAD.WIDE.U32 UR4, UR16, UR20, UR18 ;  /* 0x00000014100472a5 */ /* 0x002fe4000f8e0012 */
[----:B------:R-:W-:Y:S02]  /*0470*/  UISETP.NE.U32.AND UP0, UPT, UR30, URZ, UPT ;  /* 0x000000ff1e00728c */ /* 0x000fe4000bf05070 */
[----:B------:R-:W-:Y:S01]  /*0480*/  UIMAD UR30, UR16, UR21, UR5 ;  /* 0x00000015101e72a4 */ /* 0x000fe2000f8e0205 */
[----:B------:R-:W-:Y:S01]  /*0490*/  @!P0 IADD3 R0, PT, PT, R0, -R9, RZ ;  /* 0x8000000900008210 */ /* 0x000fe20007ffe0ff */
[----:B------:R-:W-:Y:S02]  /*04a0*/  UISETP.NE.AND.EX UP0, UPT, UR31, URZ, UPT, UP0 ;  /* 0x000000ff1f00728c */ /* 0x000fe4000bf05300 */
[----:B------:R-:W-:-:S02]  /*04b0*/  ULOP3.LUT UR5, UR16, UR29, URZ, 0x3c, !UPT ;  /* 0x0000001d10057292 */ /* 0x000fc4000f8e3cff */
[----:B------:R-:W-:Y:S01]  /*04c0*/  UIADD3 UR12, UP3, UPT, UR9, UR12, URZ ;  /* 0x0000000c090c7290 */ /* 0x000fe2000ff7e0ff */
[----:B------:R-:W-:Y:S01]  /*04d0*/  ISETP.GE.U32.AND P0, PT, R0, R9, PT ;  /* 0x000000090000720c */ /* 0x000fe20003f06070 */
[----:B------:R-:W-:Y:S01]  /*04e0*/  UIMAD UR11, UR16, UR11, UR13 ;  /* 0x0000000b100b72a4 */ /* 0x000fe2000f8e020d */
[----:B------:R-:W0:Y:S01]  /*04f0*/  LDCU.64 UR22, c[0x0][0x3b0] ;  /* 0x00007600ff1677ac */ /* 0x000e220008000a00 */
[----:B------:R-:W-:Y:S02]  /*0500*/  ULEA UR27, UP4, UR12, UR6, 0x1 ;  /* 0x000000060c1b7291 */ /* 0x000fe4000f8808ff */
[----:B------:R-:W-:Y:S02]  /*0510*/  UIADD3.X UR28, UPT, UPT, UR10, UR11, URZ, UP3, !UPT ;  /* 0x0000000b0a1c7290 */ /* 0x000fe40009ffe4ff */
[----:B------:R-:W-:Y:S02]  /*0520*/  @!UP1 UIADD3 UR17, UPT, UPT, UR17, 0x1, URZ ;  /* 0x0000000111119890 */ /* 0x000fe4000fffe0ff */
[----:B------:R-:W-:Y:S01]  /*0530*/  UISETP.GE.AND UP1, UPT, UR5, URZ, UPT ;  /* 0x000000ff0500728c */ /* 0x000fe2000bf26270 */
[----:B------:R-:W1:Y:S01]  /*0540*/  @UP0 LDCU UR5, c[0x0][0x384] ;  /* 0x00007080ff0507ac */ /* 0x000e620008000800 */
[----:B------:R-:W-:Y:S01]  /*0550*/  ULEA.HI.X UR28, UR12, UR7, UR28, 0x1, UP4 ;  /* 0x000000070c1c7291 */ /* 0x000fe2000a0f0c1c */
[----:B------:R-:W2:Y:S01]  /*0560*/  LDCU.64 UR12, c[0x0][0x3c8] ;  /* 0x00007900ff0c77ac */ /* 0x000ea20008000a00 */
[----:B------:R-:W-:Y:S01]  /*0570*/  UISETP.NE.AND UP3, UPT, UR29, URZ, UPT ;  /* 0x000000ff1d00728c */ /* 0x000fe2000bf65270 */
[----:B------:R-:W3:Y:S01]  /*0580*/  LDCU.64 UR14, c[0x0][0x528] ;  /* 0x0000a500ff0e77ac */ /* 0x000ee20008000a00 */
[----:B------:R-:W-:Y:S01]  /*0590*/  VOTEU.ANY UP2, P0 ;  /* 0x0000000000ff7886 */ /* 0x000fe20000040100 */
[----:B------:R-:W4:Y:S04]  /*05a0*/  @UP0 LDCU UR11, c[0x0][0x38c] ;  /* 0x00007180ff0b07ac */ /* 0x000f280008000800 */
[----:B------:R-:W-:Y:S01]  /*05b0*/  @UP2 UIADD3 UR17, UPT, UPT, UR17, 0x1, URZ ;  /* 0x0000000111112890 */ /* 0x000fe2000fffe0ff */
[----:B------:R-:W4:Y:S01]  /*05c0*/  @UP0 LDCU.64 UR20, c[0x0][0x480] ;  /* 0x00009000ff1407ac */ /* 0x000f220008000a00 */
[----:B0-----:R-:W-:-:S02]  /*05d0*/  UIMAD.WIDE.U32 UR6, UR33, UR22, URZ ;  /* 0x00000016210672a5 */ /* 0x001fc4000f8e00ff */
[----:B------:R-:W-:Y:S02]  /*05e0*/  @!UP1 UIADD3 UR17, UPT, UPT, -UR17, URZ, URZ ;  /* 0x000000ff11119290 */ /* 0x000fe4000fffe1ff */
[----:B------:R-:W-:Y:S02]  /*05f0*/  UIMAD UR7, UR33, UR23, UR7 ;  /* 0x00000017210772a4 */ /* 0x000fe4000f8e0207 */
[----:B------:R-:W-:Y:S02]  /*0600*/  @!UP3 ULOP3.LUT UR17, URZ, UR29, URZ, 0x33, !UPT ;  /* 0x0000001dff11b292 */ /* 0x000fe4000f8e33ff */
[----:B-1----:R-:W-:Y:S02]  /*0610*/  @UP0 UIMAD UR5, UR33, UR5, UR16 ;  /* 0x00000005210502a4 */ /* 0x002fe4000f8e0210 */
[----:B------:R-:W-:Y:S02]  /*0620*/  UIADD3 UR4, UP1, UPT, UR9, UR4, URZ ;  /* 0x0000000409047290 */ /* 0x000fe4000ff3e0ff */
[----:B--2---:R-:W-:-:S02]  /*0630*/  UIMAD.WIDE.U32 UR6, UR17, UR12, UR6 ;  /* 0x0000000c110672a5 */ /* 0x004fc4000f8e0006 */
[----:B------:R-:W-:Y:S01]  /*0640*/  @UP0 UIMAD UR5, UR5, UR25, URZ ;  /* 0x00000019050502a4 */ /* 0x000fe2000f8e02ff */
[----:B------:R-:W0:Y:S01]  /*0650*/  LDCU.64 UR18, c[0x0][0x448] ;  /* 0x00008900ff1277ac */ /* 0x000e220008000a00 */
[----:B------:R-:W-:Y:S02]  /*0660*/  UIADD3.X UR30, UPT, UPT, UR10, UR30, URZ, UP1, !UPT ;  /* 0x0000001e0a1e7290 */ /* 0x000fe40008ffe4ff */
[----:B---3--:R-:W-:Y:S02]  /*0670*/  ULEA UR29, UP1, UR4, UR14, 0x1 ;  /* 0x0000000e041d7291 */ /* 0x008fe4000f8208ff */
[----:B------:R-:W-:Y:S02]  /*0680*/  USHF.R.S32.HI UR8, URZ, 0x1f, UR17 ;  /* 0x0000001fff087899 */ /* 0x000fe40008011411 */
[----:B------:R-:W-:Y:S02]  /*0690*/  UIADD3 UR9, UP2, UPT, UR9, UR6, URZ ;  /* 0x0000000609097290 */ /* 0x000fe4000ff5e0ff */
[----:B----4-:R-:W-:-:S02]  /*06a0*/  @UP0 UIMAD UR6, UR5, UR11, URZ ;  /* 0x0000000b050602a4 */ /* 0x010fc4000f8e02ff */
[----:B------:R-:W-:Y:S02]  /*06b0*/  ULEA.HI.X UR30, UR4, UR15, UR30, 0x1, UP1 ;  /* 0x0000000f041e7291 */ /* 0x000fe400088f0c1e */
[----:B------:R-:W-:Y:S01]  /*06c0*/  UIMAD UR8, UR8, UR12, URZ ;  /* 0x0000000c080872a4 */ /* 0x000fe2000f8e02ff */
[----:B------:R-:W-:Y:S01]  /*06d0*/  UMOV UR4, URZ ;  /* 0x000000ff00047c82 */ /* 0x000fe20008000000 */
[----:B------:R-:W-:Y:S01]  /*06e0*/  UMOV UR5, URZ ;  /* 0x000000ff00057c82 */ /* 0x000fe20008000000 */
[----:B------:R-:W-:Y:S02]  /*06f0*/  @UP0 UIMAD.WIDE UR4, UR6, 0x8, UR20 ;  /* 0x00000008060408a5 */ /* 0x000fe4000f8e0214 */
[----:B------:R-:W-:Y:S02]  /*0700*/  UISETP.GE.AND UP0, UPT, UR25, 0x1, UPT ;  /* 0x000000011900788c */ /* 0x000fe4000bf06270 */
[----:B------:R-:W-:-:S04]  /*0710*/  UIMAD UR8, UR17, UR13, UR8 ;  /* 0x0000000d110872a4 */ /* 0x000fc8000f8e0208 */
[----:B------:R-:W-:Y:S01]  /*0720*/  UIADD3 UR8, UPT, UPT, UR7, UR8, URZ ;  /* 0x0000000807087290 */ /* 0x000fe2000fffe0ff */
[----:B------:R-:W-:Y:S01]  /*0730*/  IMAD.MOV.U32 R147, RZ, RZ, RZ ;  /* 0x000000ffff937224 */ /* 0x000fe200078e00ff */
[----:B0-----:R-:W-:Y:S02]  /*0740*/  ULEA UR32, UP3, UR9, UR18, 0x1 ;  /* 0x0000001209207291 */ /* 0x001fe4000f8608ff */
[----:B------:R-:W-:-:S04]  /*0750*/  UIADD3.X UR31, UPT, UPT, UR10, UR8, URZ, UP2, !UPT ;  /* 0x000000080a1f7290 */ /* 0x000fc800097fe4ff */
[----:B------:R-:W-:Y:S01]  /*0760*/  ULEA.HI.X UR31, UR9, UR19, UR31, 0x1, UP3 ;  /* 0x00000013091f7291 */ /* 0x000fe200098f0c1f */
[----:B------:R-:W-:Y:S11]  /*0770*/  BRA.U !UP0, `(.L_x_4163) ;  /* 0x0000008d086c7547 */ /* 0x000ff6000b800000 */
[----:B------:R-:W0:Y:S01]  /*0780*/  S2R R143, SR_TID.X ;  /* 0x00000000008f7919 */ /* 0x000e220000002100 */
[----:B------:R-:W1:Y:S01]  /*0790*/  S2UR UR7, SR_CgaCtaId ;  /* 0x00000000000779c3 */ /* 0x000e620000008800 */
[----:B------:R-:W2:Y:S01]  /*07a0*/  LDCU.64 UR22, c[0x0][0x3a0] ;  /* 0x00007400ff1677ac */ /* 0x000ea20008000a00 */
[----:B------:R-:W-:Y:S02]  /*07b0*/  MOV R145, RZ ;  /* 0x000000ff00917202 */ /* 0x000fe40000000f00 */
[----:B------:R-:W-:Y:S01]  /*07c0*/  MOV R147, RZ ;  /* 0x000000ff00937202 */ /* 0x000fe20000000f00 */
[----:B------:R-:W3:Y:S01]  /*07d0*/  LDCU.64 UR8, c[0x0][0x3d8] ;  /* 0x00007b00ff0877ac */ /* 0x000ee20008000a00 */
[----:B------:R-:W-:Y:S01]  /*07e0*/  UMOV UR6, 0x400 ;  /* 0x0000040000067882 */ /* 0x000fe20000000000 */
[----:B--2---:R-:W-:Y:S01]  /*07f0*/  UIMAD.WIDE.U32 UR18, UR16, UR22, URZ ;  /* 0x00000016101272a5 */ /* 0x004fe2000f8e00ff */
[----:B------:R-:W2:Y:S01]  /*0800*/  LDCU UR22, c[0x0][0x394] ;  /* 0x00007280ff1677ac */ /* 0x000ea20008000800 */
[----:B-1----:R-:W-:-:S02]  /*0810*/  ULEA UR6, UR7, UR6, 0x18 ;  /* 0x0000000607067291 */ /* 0x002fc4000f8ec0ff */
[----:B---3--:R-:W-:Y:S02]  /*0820*/  UIMAD.WIDE.U32 UR20, UR16, UR8, URZ ;  /* 0x00000008101472a5 */ /* 0x008fe4000f8e00ff */
[----:B------:R-:W-:Y:S01]  /*0830*/  UIMAD UR23, UR16, UR23, UR19 ;  /* 0x00000017101772a4 */ /* 0x000fe2000f8e0213 */
[C---:B0-----:R-:W-:Y:S01]  /*0840*/  SHF.L.U32 R0, R143.reuse, 0x4, RZ ;  /* 0x000000048f007819 */ /* 0x041fe200000006ff */
[----:B------:R-:W-:Y:S01]  /*0850*/  UIMAD UR25, UR16, UR9, UR21 ;  /* 0x00000009101972a4 */ /* 0x000fe2000f8e0215 */
[----:B------:R-:W-:Y:S02]  /*0860*/  LOP3.LUT R201, R143, 0x1f, RZ, 0xc0, !PT ;  /* 0x0000001f8fc97812 */ /* 0x000fe400078ec0ff */
[C---:B------:R-:W-:Y:S02]  /*0870*/  LOP3.LUT R2, R0.reuse, 0x3e00, RZ, 0xc0, !PT ;  /* 0x00003e0000027812 */ /* 0x040fe400078ec0ff */
[----:B------:R-:W-:Y:S02]  /*0880*/  LEA.HI R0, R0, R0, RZ, 0x1b ;  /* 0x0000000000007211 */ /* 0x000fe400078fd8ff */
[----:B------:R-:W-:-:S02]  /*0890*/  LOP3.LUT R141, R2, 0x1f, R143, 0xf8, !PT ;  /* 0x0000001f028d7812 */ /* 0x000fc400078ef88f */
[----:B------:R-:W-:Y:S02]  /*08a0*/  LEA R140, R143, UR6, 0x3 ;  /* 0x000000068f8c7c11 */ /* 0x000fe4000f8e18ff */
[----:B------:R-:W-:Y:S02]  /*08b0*/  LEA R139, R0, UR6, 0x2 ;  /* 0x00000006008b7c11 */ /* 0x000fe4000f8e10ff */
        /* <DEDUP_REMOVED lines=14> */
[----:B--2---:R-:W-:-:S07]  /*09a0*/  LOP3.LUT R124, R141, 0x1e0, RZ, 0xfc, !PT ;  /* 0x000001e08d7c7812 */ /* 0x004fce00078efcff */
.L_x_4211:
[----:B0-----:R-:W0:Y:S01]  /*09b0*/  LDCU.128 UR12, c[0x0][0x420] ;  /* 0x00008400ff0c77ac */ /* 0x001e220008000c00 */
[----:B------:R-:W-:Y:S02]  /*09c0*/  PRMT R13, RZ, 0x7610, R13 ;  /* 0x00007610ff0d7816 */ /* 0x000fe4000000000d */
[----:B------:R-:W-:Y:S01]  /*09d0*/  PRMT R16, RZ, 0x7610, R16 ;  /* 0x00007610ff107816 */ /* 0x000fe20000000010 */
[----:B------:R-:W1:Y:S01]  /*09e0*/  LDCU.128 UR8, c[0x0][0x410] ;  /* 0x00008200ff0877ac */ /* 0x000e620008000c00 */
[----:B------:R-:W-:Y:S02]  /*09f0*/  PRMT R21, RZ, 0x7610, R21 ;  /* 0x00007610ff157816 */ /* 0x000fe40000000015 */
[----:B------:R-:W-:Y:S01]  /*0a00*/  PRMT R15, RZ, 0x7610, R15 ;  /* 0x00007610ff0f7816 */ /* 0x000fe2000000000f */
[----:B------:R-:W-:Y:S01]  /*0a10*/  ULEA UR6, UR22, 0xfffffc00, 0xa ;  /* 0xfffffc0016067891 */ /* 0x000fe2000f8e50ff */
[----:B------:R-:W-:Y:S01]  /*0a20*/  PRMT R19, RZ, 0x7610, R19 ;  /* 0x00007610ff137816 */ /* 0x000fe20000000013 */
[----:B------:R-:W-:Y:S01]  /*0a30*/  UMOV UR7, URZ ;  /* 0x000000ff00077c82 */ /* 0x000fe20008000000 */
[----:B--2---:R-:W2:Y:S01]  /*0a40*/  LDCU.64 UR40, c[0x0][0x488] ;  /* 0x00009100ff2877ac */ /* 0x004ea20008000a00 */
        /* <DEDUP_REMOVED lines=28> */
[C---:B---3--:R-:W-:Y:S02]  /*0c10*/  LEA R2, P1, R0.reuse, UR42, 0x1 ;  /* 0x0000002a00027c11 */ /* 0x048fe4000f8208ff */
        /* <DEDUP_REMOVED lines=18> */
[----:B----4-:R-:W4:Y:S01]  /*0d40*/  LDCU.64 UR36, c[0x0][0x490] ;  /* 0x00009200ff2477ac */ /* 0x010f220008000a00 */
        /* <DEDUP_REMOVED lines=35> */
[CC--:B------:R-:W-:Y:S01]  /*0f80*/  LEA.HI.SX32 R122, R26.reuse, R26.reuse, 0x1b ;  /* 0x0000001a1a7a7211 */ /* 0x0c0fe200078fdaff */
[C---:B0-----:R-:W-:Y:S01]  /*0f90*/  VIADD R11, R26.reuse, 0x20 ;  /* 0x000000201a0b7836 */ /* 0x041fe20000000000 */
[----:B------:R-:W-:Y:S02]  /*0fa0*/  IADD3 R29, PT, PT, R26, 0x40, RZ ;  /* 0x000000401a1d7810 */ /* 0x000fe40007ffe0ff */
[----:B------:R-:W-:Y:S02]  /*0fb0*/  LEA R122, R122, UR12, 0x1 ;  /* 0x0000000c7a7a7c11 */ /* 0x000fe4000f8e08ff */
[----:B------:R-:W-:Y:S02]  /*0fc0*/  LEA.HI.SX32 R11, R11, R26, 0x1b ;  /* 0x0000001a0b0b7211 */ /* 0x000fe400078fdaff */
        /* <DEDUP_REMOVED lines=8> */
[----:B------:R-:W-:Y:S02]  /*1050*/  LEA R120, R29, UR12, 0x1 ;  /* 0x0000000c1d787c11 */ /* 0x000fe4000f8e08ff */
[-C--:B------:R-:W-:Y:S02]  /*1060*/  LEA.HI.SX32 R11, R11, R26.reuse, 0x1b ;  /* 0x0000001a0b0b7211 */ /* 0x080fe400078fdaff */
[----:B------:R-:W-:Y:S02]  /*1070*/  LEA R119, R31, UR12, 0x1 ;  /* 0x0000000c1f777c11 */ /* 0x000fe4000f8e08ff */
[----:B------:R-:W-:Y:S02]  /*1080*/  LEA R118, R33, UR12, 0x1 ;  /* 0x0000000c21767c11 */ /* 0x000fe4000f8e08ff */
[----:B------:R-:W-:Y:S02]  /*1090*/  IADD3 R29, PT, PT, R26, 0x100, RZ ;  /* 0x000001001a1d7810 */ /* 0x000fe40007ffe0ff */
[----:B------:R-:W-:-:S02]  /*10a0*/  LEA.HI.SX32 R35, R35, R26, 0x1b ;  /* 0x0000001a23237211 */ /* 0x000fc400078fdaff */
[C---:B------:R-:W-:Y:S02]  /*10b0*/  IADD3 R31, PT, PT, R26.reuse, 0x120, RZ ;  /* 0x000001201a1f7810 */ /* 0x040fe40007ffe0ff */
[C---:B------:R-:W-:Y:S02]  /*10c0*/  IADD3 R33, PT, PT, R26.reuse, 0x140, RZ ;  /* 0x000001401a217810 */ /* 0x040fe40007ffe0ff */
[----:B------:R-:W-:Y:S02]  /*10d0*/  LEA R116, R11, UR12, 0x1 ;  /* 0x0000000c0b747c11 */ /* 0x000fe4000f8e08ff */
[----:B------:R-:W-:Y:S02]  /*10e0*/  IADD3 R11, PT, PT, R26, 0x160, RZ ;  /* 0x000001601a0b7810 */ /* 0x000fe40007ffe0ff */
[----:B------:R-:W-:Y:S02]  /*10f0*/  LEA.HI.SX32 R29, R29, R26, 0x1b ;  /* 0x0000001a1d1d7211 */ /* 0x000fe400078fdaff */
[----:B------:R-:W-:-:S02]  /*1100*/  LEA R117, R35, UR12, 0x1 ;  /* 0x0000000c23757c11 */ /* 0x000fc4000f8e08ff */
[-C--:B------:R-:W-:Y:S02]  /*1110*/  LEA.HI.SX32 R31, R31, R26.reuse, 0x1b ;  /* 0x0000001a1f1f7211 */ /* 0x080fe400078fdaff */
[-C--:B------:R-:W-:Y:S02]  /*1120*/  LEA.HI.SX32 R33, R33, R26.reuse, 0x1b ;  /* 0x0000001a21217211 */ /* 0x080fe400078fdaff */
[----:B------:R-:W-:Y:S02]  /*1130*/  LEA.HI.SX32 R11, R11, R26, 0x1b ;  /* 0x0000001a0b0b7211 */ /* 0x000fe400078fdaff */
[----:B------:R-:W-:Y:S02]  /*1140*/  LEA R114, R29, UR12, 0x1 ;  /* 0x0000000c1d727c11 */ /* 0x000fe4000f8e08ff */
[----:B------:R-:W-:Y:S02]  /*1150*/  LEA R113, R31, UR12, 0x1 ;  /* 0x0000000c1f717c11 */ /* 0x000fe4000f8e08ff */
[----:B------:R-:W-:-:S02]  /*1160*/  LEA R112, R33, UR12, 0x1 ;  /* 0x0000000c21707c11 */ /* 0x000fc4000f8e08ff */
[----:B------:R-:W-:Y:S02]  /*1170*/  IADD3 R29, PT, PT, R26, 0x1e0, RZ ;  /* 0x000001e01a1d7810 */ /* 0x000fe40007ffe0ff */
        /* <DEDUP_REMOVED lines=21> */
[----:B0-----:R-:W-:-:S02]  /*12d0*/  VIADD R13, R26, 0xe0 ;  /* 0x000000e01a0d7836 */ /* 0x001fc40000000000 */
[----:B----4-:R-:W-:Y:S03]  /*12e0*/  STS.U16 [R121+0x40], R0 ;  /* 0x0000400079007388 */ /* 0x010fe60000000400 */
[----:B------:R-:W-:Y:S01]  /*12f0*/  LEA.HI.SX32 R13, R13, R26, 0x1b ;  /* 0x0000001a0d0d7211 */ /* 0x000fe200078fdaff */
[----:B------:R0:W-:Y:S03]  /*1300*/  STS.U16 [R120+0x80], R15 ;  /* 0x0000800f78007388 */ /* 0x0001e60000000400 */
[----:B------:R-:W-:Y:S01]  /*1310*/  LEA R115, R13, UR12, 0x1 ;  /* 0x0000000c0d737c11 */ /* 0x000fe2000f8e08ff */
[----:B------:R-:W-:Y:S01]  /*1320*/  STS.U16 [R119+0xc0], R12 ;  /* 0x0000c00c77007388 */ /* 0x000fe20000000400 */
[C---:B------:R-:W-:Y:S01]  /*1330*/  IADD3 R13, PT, PT, R26.reuse, 0x180, RZ ;  /* 0x000001801a0d7810 */ /* 0x040fe20007ffe0ff */
[----:B0-----:R-:W-:-:S02]  /*1340*/  VIADD R15, R26, 0x1a0 ;  /* 0x000001a01a0f7836 */ /* 0x001fc40000000000 */
        /* <DEDUP_REMOVED lines=127> */
[----:B0-----:R-:W-:Y:S02]  /*1b40*/  PRMT R24, RZ, 0x7610, R24 ;  /* 0x00007610ff187816 */ /* 0x001fe40000000018 */
        /* <DEDUP_REMOVED lines=47> */
[----:B------:R-:W3:Y:S01]  /*1e40*/  @!P0 LDG.E.U16 R25, desc[UR34][R6.64] ;  /* 0x0000002206198981 */ /* 0x000ee2000c1e1500 */
        /* <DEDUP_REMOVED lines=10> */
[----:B------:R-:W-:-:S03]  /*1ef0*/  ISETP.NE.AND P1, PT, R42, RZ, PT ;  /* 0x000000ff2a00720c */ /* 0x000fc60003f25270 */
[----:B------:R-:W4:Y:S01]  /*1f00*/  @!P2 LDG.E.U16 R31, desc[UR34][R6.64+0x180] ;  /* 0x00018022061fa981 */ /* 0x000f22000c1e1500 */
[----:B------:R-:W-:-:S03]  /*1f10*/  ISETP.NE.AND P2, PT, R40, RZ, PT ;  /* 0x000000ff2800720c */ /* 0x000fc60003f45270 */
        /* <DEDUP_REMOVED lines=21> */
[----:B-1----:R-:W-:Y:S02]  /*2070*/  PRMT R63, RZ, 0x7610, R63 ;  /* 0x00007610ff3f7816 */ /* 0x002fe4000000003f */
[----:B------:R-:W-:Y:S02]  /*2080*/  PRMT R40, RZ, 0x7610, R40 ;  /* 0x00007610ff287816 */ /* 0x000fe40000000028 */
[----:B--2---:R-:W-:-:S02]  /*2090*/  PRMT R65, RZ, 0x7610, R65 ;  /* 0x00007610ff417816 */ /* 0x004fc40000000041 */
[----:B------:R-:W-:Y:S01]  /*20a0*/  PRMT R60, RZ, 0x7610, R60 ;  /* 0x00007610ff3c7816 */ /* 0x000fe2000000003c */
[----:B---3--:R-:W-:Y:S04]  /*20b0*/  STS.U16 [R122], R25 ;  /* 0x000000197a007388 */ /* 0x008fe80000000400 */
[----:B----4-:R-:W-:Y:S04]  /*20c0*/  STS.U16 [R121+0x40], R0 ;  /* 0x0000400079007388 */ /* 0x010fe80000000400 */
        /* <DEDUP_REMOVED lines=46> */
[----:B--2---:R-:W-:Y:S02]  /*23b0*/  PRMT R37, RZ, 0x7610, R37 ;  /* 0x00007610ff257816 */ /* 0x004fe40000000025 */
[----:B------:R-:W-:Y:S01]  /*23c0*/  PRMT R32, RZ, 0x7610, R32 ;  /* 0x00007610ff207816 */ /* 0x000fe20000000020 */
[----:B------:R-:W2:Y:S01]  /*23d0*/  @!P5 LDG.E.U16 R65, desc[UR34][R4.64+0x380] ;  /* 0x000380220441d981 */ /* 0x000ea2000c1e1500 */
[----:B------:R-:W-:-:S02]  /*23e0*/  PRMT R35, RZ, 0x7610, R35 ;  /* 0x00007610ff237816 */ /* 0x000fc40000000023 */
[----:B------:R-:W-:Y:S01]  /*23f0*/  PRMT R30, RZ, 0x7610, R30 ;  /* 0x00007610ff1e7816 */ /* 0x000fe2000000001e */
[----:B------:R-:W2:Y:S04]  /*2400*/  @!P6 LDG.E.U16 R60, desc[UR34][R4.64+0x3c0] ;  /* 0x0003c022043ce981 */ /* 0x000ea8000c1e1500 */
        /* <DEDUP_REMOVED lines=8> */
[----:B---3--:R-:W-:Y:S02]  /*2490*/  PRMT R34, RZ, 0x7610, R34 ;  /* 0x00007610ff227816 */ /* 0x008fe40000000022 */
[----:B----4-:R-:W-:Y:S02]  /*24a0*/  PRMT R39, RZ, 0x7610, R39 ;  /* 0x00007610ff277816 */ /* 0x010fe40000000027 */
[----:B------:R-:W-:Y:S02]  /*24b0*/  PRMT R36, RZ, 0x7610, R36 ;  /* 0x00007610ff247816 */ /* 0x000fe40000000024 */
[----:B------:R-:W3:Y:S04]  /*24c0*/  @!P0 LDG.E.U16 R34, desc[UR34][R4.64+0x240] ;  /* 0x0002402204228981 */ /* 0x000ee8000c1e1500 */
        /* <DEDUP_REMOVED lines=29> */
[----:B----4-:R-:W-:Y:S04]  /*26a0*/  STS.U16 [R112+0x280], R39 ;  /* 0x0002802770007388 */ /* 0x010fe80000000400 */
[----:B------:R-:W-:Y:S04]  /*26b0*/  STS.U16 [R111+0x2c0], R36 ;  /* 0x0002c0246f007388 */ /* 0x000fe80000000400 */
[----:B------:R0:W-:Y:S04]  /*26c0*/  STS.U16 [R110+0x300], R63 ;  /* 0x0003003f6e007388 */ /* 0x0001e80000000400 */
[----:B------:R-:W-:Y:S04]  /*26d0*/  STS.U16 [R109+0x340], R40 ;  /* 0x000340286d007388 */ /* 0x000fe80000000400 */
[----:B------:R1:W-:Y:S04]  /*26e0*/  STS.U16 [R108+0x380], R65 ;  /* 0x000380416c007388 */ /* 0x0003e80000000400 */
[----:B------:R-:W-:Y:S01]  /*26f0*/  STS.U16 [R107+0x3c0], R60 ;  /* 0x0003c03c6b007388 */ /* 0x000fe20000000400 */
[----:B------:R-:W-:-:S03]  /*2700*/  NOP ;  /* 0x0000000000007918 */ /* 0x000fc60000000000 */
[----:B------:R-:W-:Y:S04]  /*2710*/  LDS.U16 R5, [R106] ;  /* 0x000000006a057984 */ /* 0x000fe80000000400 */
[----:B------:R-:W2:Y:S04]  /*2720*/  LDS.U16 R4, [R105+0x2] ;  /* 0x0000020069047984 */ /* 0x000ea80000000400 */
[----:B------:R-:W3:Y:S04]  /*2730*/  LDS.U16 R27, [R104+0x4] ;  /* 0x00000400681b7984 */ /* 0x000ee80000000400 */
[----:B------:R-:W-:Y:S04]  /*2740*/  LDS.U16 R28, [R103+0x6] ;  /* 0x00000600671c7984 */ /* 0x000fe80000000400 */
[----:B------:R-:W-:Y:S04]  /*2750*/  LDS.U16 R30, [R102+0x8] ;  /* 0x00000800661e7984 */ /* 0x000fe80000000400 */
[----:B------:R-:W4:Y:S04]  /*2760*/  LDS.U16 R32, [R101+0xa] ;  /* 0x00000a0065207984 */ /* 0x000f280000000400 */
[----:B------:R-:W-:Y:S04]  /*2770*/  LDS.U16 R33, [R100+0xc] ;  /* 0x00000c0064217984 */ /* 0x000fe80000000400 */
[----:B------:R-:W4:Y:S04]  /*2780*/  LDS.U16 R34, [R99+0xe] ;  /* 0x00000e0063227984 */ /* 0x000f280000000400 */
[----:B------:R-:W4:Y:S04]  /*2790*/  LDS.U16 R35, [R98+0x10] ;  /* 0x0000100062237984 */ /* 0x000f280000000400 */
[----:B------:R-:W-:Y:S04]  /*27a0*/  LDS.U16 R36, [R97+0x12] ;  /* 0x0000120061247984 */ /* 0x000fe80000000400 */
[----:B------:R-:W4:Y:S04]  /*27b0*/  LDS.U16 R37, [R96+0x14] ;  /* 0x0000140060257984 */ /* 0x000f280000000400 */
[----:B------:R-:W-:Y:S04]  /*27c0*/  LDS.U16 R38, [R95+0x16] ;  /* 0x000016005f267984 */ /* 0x000fe80000000400 */
[----:B------:R-:W4:Y:S04]  /*27d0*/  LDS.U16 R39, [R94+0x18] ;  /* 0x000018005e277984 */ /* 0x000f280000000400 */
[----:B------:R-:W-:Y:S04]  /*27e0*/  LDS.U16 R40, [R93+0x1a] ;  /* 0x00001a005d287984 */ /* 0x000fe80000000400 */
[----:B------:R-:W4:Y:S04]  /*27f0*/  LDS.U16 R41, [R92+0x1c] ;  /* 0x00001c005c297984 */ /* 0x000f280000000400 */
[----:B------:R-:W-:Y:S01]  /*2800*/  LDS.U16 R60, [R90+0x1e] ;  /* 0x00001e005a3c7984 */ /* 0x000fe20000000400 */
[----:B------:R-:W-:Y:S01]  /*2810*/  BAR.SYNC.DEFER_BLOCKING 0x0 ;  /* 0x0000000000007b1d */ /* 0x000fe20000010000 */
[----:B0-----:R-:W-:-:S05]  /*2820*/  PRMT R63, RZ, 0x7610, R63 ;  /* 0x00007610ff3f7816 */ /* 0x001fca000000003f */
[----:B------:R-:W4:Y:S01]  /*2830*/  @!P0 LDG.E.U16 R71, desc[UR34][R2.64] ;  /* 0x0000002202478981 */ /* 0x000f22000c1e1500 */
[----:B------:R-:W-:-:S03]  /*2840*/  ISETP.GE.AND P0, PT, R137, UR50, PT ;  /* 0x0000003289007c0c */ /* 0x000fc6000bf06270 */
[----:B------:R-:W4:Y:S01]  /*2850*/  @!P1 LDG.E.U16 R62, desc[UR34][R2.64+0x40] ;  /* 0x00004022023e9981 */ /* 0x000f22000c1e1500 */
[----:B------:R-:W-:Y:S02]  /*2860*/  ISETP.GE.AND P1, PT, R136, UR50, PT ;  /* 0x0000003288007c0c */ /* 0x000fe4000bf26270 */
[----:B-1----:R-:W-:Y:S01]  /*2870*/  PRMT R65, RZ, 0x7610, R65 ;  /* 0x00007610ff417816 */ /* 0x002fe20000000041 */
        /* <DEDUP_REMOVED lines=25> */
[----:B------:R-:W-:Y:S01]  /*2a10*/  FMUL.FTZ R82, R4, -1.4426950216293334961 ;  /* 0xbfb8aa3b04527820 */ /* 0x000fe20000410000 */
[----:B---3--:R-:W-:Y:S02]  /*2a20*/  HADD2.F32 R27, -RZ, R27.H0_H0 ;  /* 0x2000001bff1b7230 */ /* 0x008fe40000004100 */
[----:B------:R-:W-:-:S03]  /*2a30*/  FMUL.FTZ R80, R5, -1.4426950216293334961 ;  /* 0xbfb8aa3b05507820 */ /* 0x000fc60000410000 */
[----:B------:R-:W-:Y:S01]  /*2a40*/  MUFU.EX2 R82, R82 ;  /* 0x0000005200527308 */ /* 0x000fe20000000800 */
[----:B------:R-:W-:Y:S01]  /*2a50*/  FMUL.FTZ R83, R27, -1.4426950216293334961 ;  /* 0xbfb8aa3b1b537820 */ /* 0x000fe20000410000 */
[----:B----4-:R-:W-:-:S06]  /*2a60*/  HADD2.F32 R32, -RZ, R32.H0_H0 ;  /* 0x20000020ff207230 */ /* 0x010fcc0000004100 */
[----:B------:R-:W-:Y:S01]  /*2a70*/  MUFU.EX2 R80, R80 ;  /* 0x0000005000507308 */ /* 0x000fe20000000800 */
[----:B------:R-:W-:Y:S02]  /*2a80*/  HADD2.F32 R28, -RZ, R28.H0_H0 ;  /* 0x2000001cff1c7230 */ /* 0x000fe40000004100 */
[----:B------:R-:W-:-:S05]  /*2a90*/  FMUL.FTZ R88, R32, -1.4426950216293334961 ;  /* 0xbfb8aa3b20587820 */ /* 0x000fca0000410000 */
[----:B------:R1:W-:Y:S01]  /*2aa0*/  MUFU.EX2 R84, R83 ;  /* 0x0000005300547308 */ /* 0x0003e20000000800 */
[----:B------:R-:W-:Y:S02]  /*2ab0*/  HADD2.F32 R34, -RZ, R34.H0_H0 ;  /* 0x20000022ff227230 */ /* 0x000fe40000004100 */
[----:B0-----:R-:W-:Y:S01]  /*2ac0*/  FMUL.FTZ R2, R28, -1.4426950216293334961 ;  /* 0xbfb8aa3b1c027820 */ /* 0x001fe20000410000 */
[----:B------:R-:W-:Y:S02]  /*2ad0*/  HADD2.F32 R33, -RZ, R33.H0_H0 ;  /* 0x20000021ff217230 */ /* 0x000fe40000004100 */
[----:B------:R-:W-:Y:S02]  /*2ae0*/  HADD2.F32 R30, -RZ, R30.H0_H0 ;  /* 0x2000001eff1e7230 */ /* 0x000fe40000004100 */
[----:B------:R-:W-:Y:S01]  /*2af0*/  FMUL.FTZ R146, R34, -1.4426950216293334961 ;  /* 0xbfb8aa3b22927820 */ /* 0x000fe20000410000 */
[----:B------:R-:W-:Y:S01]  /*2b00*/  MUFU.EX2 R88, R88 ;  /* 0x0000005800587308 */ /* 0x000fe20000000800 */
[----:B-1----:R-:W-:Y:S01]  /*2b10*/  FMUL.FTZ R83, R33, -1.4426950216293334961 ;  /* 0xbfb8aa3b21537820 */ /* 0x002fe20000410000 */
[----:B------:R-:W-:-:S06]  /*2b20*/  FMUL.FTZ R3, R30, -1.4426950216293334961 ;  /* 0xbfb8aa3b1e037820 */ /* 0x000fcc0000410000 */
[----:B------:R0:W-:Y:S08]  /*2b30*/  MUFU.EX2 R86, R2 ;  /* 0x0000000200567308 */ /* 0x0001f00000000800 */
[----:B------:R-:W-:Y:S01]  /*2b40*/  MUFU.EX2 R146, R146 ;  /* 0x0000009200927308 */ /* 0x000fe20000000800 */
[----:B------:R-:W-:-:S07]  /*2b50*/  HADD2.F32 R35, -RZ, R35.H0_H0 ;  /* 0x20000023ff237230 */ /* 0x000fce0000004100 */
[----:B------:R-:W-:Y:S01]  /*2b60*/  MUFU.EX2 R91, R83 ;  /* 0x00000053005b7308 */ /* 0x000fe20000000800 */
[----:B------:R-:W-:-:S07]  /*2b70*/  HADD2.F32 R37, -RZ, R37.H0_H0 ;  /* 0x20000025ff257230 */ /* 0x000fce0000004100 */
[----:B------:R-:W-:Y:S01]  /*2b80*/  MUFU.EX2 R87, R3 ;  /* 0x0000000300577308 */ /* 0x000fe20000000800 */
[----:B0-----:R-:W-:Y:S01]  /*2b90*/  FMUL.FTZ R2, R35, -1.4426950216293334961 ;  /* 0xbfb8aa3b23027820 */ /* 0x001fe20000410000 */
[----:B------:R-:W-:Y:S02]  /*2ba0*/  HADD2.F32 R39, -RZ, R39.H0_H0 ;  /* 0x20000027ff277230 */ /* 0x000fe40000004100 */
[----:B------:R-:W-:Y:S01]  /*2bb0*/  FMUL.FTZ R149, R37, -1.4426950216293334961 ;  /* 0xbfb8aa3b25957820 */ /* 0x000fe20000410000 */
[----:B------:R-:W-:Y:S02]  /*2bc0*/  HADD2.F32 R41, -RZ, R41.H0_H0 ;  /* 0x20000029ff297230 */ /* 0x000fe40000004100 */
[----:B------:R-:W-:Y:S02]  /*2bd0*/  HADD2.F32 R69, -RZ, R69.H0_H0 ;  /* 0x20000045ff457230 */ /* 0x000fe40000004100 */
[----:B------:R-:W-:Y:S01]  /*2be0*/  HADD2.F32 R38, -RZ, R38.H0_H0 ;  /* 0x20000026ff267230 */ /* 0x000fe20000004100 */
[----:B------:R0:W-:Y:S01]  /*2bf0*/  MUFU.EX2 R148, R2 ;  /* 0x0000000200947308 */ /* 0x0001e20000000800 */
[----:B------:R-:W-:-:S02]  /*2c00*/  HADD2.F32 R67, -RZ, R67.H0_H0 ;  /* 0x20000043ff437230 */ /* 0x000fc40000004100 */
[----:B------:R-:W-:Y:S02]  /*2c10*/  HADD2.F32 R66, -RZ, R66.H0_H0 ;  /* 0x20000042ff427230 */ /* 0x000fe40000004100 */
[----:B------:R-:W-:-:S03]  /*2c20*/  FMUL.FTZ R151, R38, -1.4426950216293334961 ;  /* 0xbfb8aa3b26977820 */ /* 0x000fc60000410000 */
[----:B------:R1:W-:Y:S01]  /*2c30*/  MUFU.EX2 R152, R149 ;  /* 0x0000009500987308 */ /* 0x0003e20000000800 */
[----:B0-----:R-:W-:Y:S01]  /*2c40*/  FMUL.FTZ R2, R39, -1.4426950216293334961 ;  /* 0xbfb8aa3b27027820 */ /* 0x001fe20000410000 */
[----:B-1----:R-:W-:-:S06]  /*2c50*/  FMUL.FTZ R149, R41, -1.4426950216293334961 ;  /* 0xbfb8aa3b29957820 */ /* 0x002fcc0000410000 */
[----:B------:R-:W-:Y:S01]  /*2c60*/  MUFU.EX2 R158, R2 ;  /* 0x00000002009e7308 */ /* 0x000fe20000000800 */
[----:B------:R-:W-:-:S07]  /*2c70*/  HADD2.F32 R36, -RZ, R36.H0_H0 ;  /* 0x20000024ff247230 */ /* 0x000fce0000004100 */
[----:B------:R-:W-:Y:S01]  /*2c80*/  MUFU.EX2 R2, R149 ;  /* 0x0000009500027308 */ /* 0x000fe20000000800 */
[----:B------:R-:W-:-:S07]  /*2c90*/  HADD2.F32 R89, -RZ, R89.H0_H0 ;  /* 0x20000059ff597230 */ /* 0x000fce0000004100 */
[----:B------:R-:W0:Y:S01]  /*2ca0*/  MUFU.EX2 R153, R151 ;  /* 0x0000009700997308 */ /* 0x000e220000000800 */
[----:B------:R-:W-:Y:S01]  /*2cb0*/  FMUL.FTZ R3, R36, -1.4426950216293334961 ;  /* 0xbfb8aa3b24037820 */ /* 0x000fe20000410000 */
[----:B------:R-:W-:-:S06]  /*2cc0*/  HADD2.F32 R77, -RZ, R77.H0_H0 ;  /* 0x2000004dff4d7230 */ /* 0x000fcc0000004100 */
[----:B------:R-:W-:Y:S01]  /*2cd0*/  MUFU.EX2 R150, R3 ;  /* 0x0000000300967308 */ /* 0x000fe20000000800 */
[----:B------:R-:W-:Y:S02]  /*2ce0*/  HADD2.F32 R40, -RZ, R40.H0_H0 ;  /* 0x20000028ff287230 */ /* 0x000fe40000004100 */
[----:B0-----:R-:W-:Y:S01]  /*2cf0*/  FADD.FTZ R156, R153, 1 ;  /* 0x3f800000999c7421 */ /* 0x001fe20000010000 */
[----:B------:R-:W-:Y:S01]  /*2d00*/  HADD2.F32 R61, -RZ, R61.H0_H0 ;  /* 0x2000003dff3d7230 */ /* 0x000fe20000004100 */
[----:B------:R-:W-:Y:S04]  /*2d10*/  STS.U16 [R122], R71 ;  /* 0x000000477a007388 */ /* 0x000fe80000000400 */
[----:B------:R-:W-:Y:S04]  /*2d20*/  STS.U16 [R121+0x40], R62 ;  /* 0x0000403e79007388 */ /* 0x000fe80000000400 */
[----:B------:R-:W-:Y:S04]  /*2d30*/  STS.U16 [R120+0x80], R63 ;  /* 0x0000803f78007388 */ /* 0x000fe80000000400 */
[----:B------:R-:W-:Y:S04]  /*2d40*/  STS.U16 [R119+0xc0], R64 ;  /* 0x0000c04077007388 */ /* 0x000fe80000000400 */
[----:B------:R0:W-:Y:S04]  /*2d50*/  STS.U16 [R118+0x100], R65 ;  /* 0x0001004176007388 */ /* 0x0001e80000000400 */
[----:B------:R1:W-:Y:S04]  /*2d60*/  STS.U16 [R117+0x140], R68 ;  /* 0x0001404475007388 */ /* 0x0003e80000000400 */
[----:B------:R-:W-:Y:S04]  /*2d70*/  STS.U16 [R116+0x180], R73 ;  /* 0x0001804974007388 */ /* 0x000fe80000000400 */
[----:B------:R2:W-:Y:S04]  /*2d80*/  STS.U16 [R115+0x1c0], R70 ;  /* 0x0001c04673007388 */ /* 0x0005e80000000400 */
[----:B------:R3:W-:Y:S04]  /*2d90*/  STS.U16 [R114+0x200], R75 ;  /* 0x0002004b72007388 */ /* 0x0007e80000000400 */
[----:B------:R-:W-:Y:S04]  /*2da0*/  STS.U16 [R113+0x240], R72 ;  /* 0x0002404871007388 */ /* 0x000fe80000000400 */
[----:B------:R-:W-:Y:S04]  /*2db0*/  STS.U16 [R112+0x280], R79 ;  /* 0x0002804f70007388 */ /* 0x000fe80000000400 */
[----:B------:R-:W-:Y:S04]  /*2dc0*/  STS.U16 [R111+0x2c0], R74 ;  /* 0x0002c04a6f007388 */ /* 0x000fe80000000400 */
[----:B------:R-:W-:Y:S04]  /*2dd0*/  STS.U16 [R110+0x300], R81 ;  /* 0x000300516e007388 */ /* 0x000fe80000000400 */
[----:B------:R4:W-:Y:S04]  /*2de0*/  STS.U16 [R109+0x340], R76 ;  /* 0x0003404c6d007388 */ /* 0x0009e80000000400 */
[----:B------:R4:W-:Y:S04]  /*2df0*/  STS.U16 [R108+0x380], R85 ;  /* 0x000380556c007388 */ /* 0x0009e80000000400 */
[----:B------:R-:W-:Y:S01]  /*2e00*/  STS.U16 [R107+0x3c0], R78 ;  /* 0x0003c04e6b007388 */ /* 0x000fe20000000400 */
[----:B------:R-:W-:-:S03]  /*2e10*/  NOP ;  /* 0x0000000000007918 */ /* 0x000fc60000000000 */
[----:B------:R-:W4:Y:S04]  /*2e20*/  LDS.U16 R62, [R106] ;  /* 0x000000006a3e7984 */ /* 0x000f280000000400 */
[----:B------:R-:W4:Y:S04]  /*2e30*/  LDS.U16 R64, [R104+0x4] ;  /* 0x0000040068407984 */ /* 0x000f280000000400 */
[----:B------:R-:W4:Y:S01]  /*2e40*/  LDS.U16 R63, [R105+0x2] ;  /* 0x00000200693f7984 */ /* 0x000f220000000400 */
[----:B0-----:R-:W-:-:S03]  /*2e50*/  FADD.FTZ R65, R82, 1 ;  /* 0x3f80000052417421 */ /* 0x001fc60000010000 */
[----:B------:R-:W0:Y:S01]  /*2e60*/  LDS.U16 R72, [R103+0x6] ;  /* 0x0000060067487984 */ /* 0x000e220000000400 */
[----:B-1----:R-:W-:Y:S01]  /*2e70*/  FADD.FTZ R68, R80, 1 ;  /* 0x3f80000050447421 */ /* 0x002fe20000010000 */
[----:B--2---:R-:W-:Y:S01]  /*2e80*/  FADD.FTZ R70, R84, 1 ;  /* 0x3f80000054467421 */ /* 0x004fe20000010000 */
[----:B------:R-:W1:Y:S01]  /*2e90*/  MUFU.RCP R65, R65 ;  /* 0x0000004100417308 */ /* 0x000e620000001000 */
[----:B------:R-:W2:Y:S01]  /*2ea0*/  LDS.U16 R74, [R102+0x8] ;  /* 0x00000800664a7984 */ /* 0x000ea20000000400 */
[----:B---3--:R-:W-:Y:S01]  /*2eb0*/  FADD.FTZ R75, R88, 1 ;  /* 0x3f800000584b7421 */ /* 0x008fe20000010000 */
[----:B------:R-:W-:Y:S02]  /*2ec0*/  FADD.FTZ R71, R86, 1 ;  /* 0x3f80000056477421 */ /* 0x000fe40000010000 */
[----:B------:R-:W3:Y:S03]  /*2ed0*/  LDS.U16 R88, [R101+0xa] ;  /* 0x00000a0065587984 */ /* 0x000ee60000000400 */
[----:B------:R-:W1:Y:S01]  /*2ee0*/  MUFU.RCP R68, R68 ;  /* 0x0000004400447308 */ /* 0x000e620000001000 */
[----:B----4-:R-:W-:Y:S01]  /*2ef0*/  FADD.FTZ R76, R91, 1 ;  /* 0x3f8000005b4c7421 */ /* 0x010fe20000010000 */
[----:B------:R-:W-:Y:S01]  /*2f00*/  FADD.FTZ R84, R146, 1 ;  /* 0x3f80000092547421 */ /* 0x000fe20000010000 */
[----:B------:R-:W-:Y:S01]  /*2f10*/  LDS.U16 R91, [R100+0xc] ;  /* 0x00000c00645b7984 */ /* 0x000fe20000000400 */
[----:B------:R-:W-:-:S03]  /*2f20*/  FADD.FTZ R73, R87, 1 ;  /* 0x3f80000057497421 */ /* 0x000fc60000010000 */
[----:B------:R-:W4:Y:S01]  /*2f30*/  LDS.U16 R146, [R99+0xe] ;  /* 0x00000e0063927984 */ /* 0x000f220000000400 */
[----:B------:R-:W0:Y:S01]  /*2f40*/  MUFU.RCP R70, R70 ;  /* 0x0000004600467308 */ /* 0x000e220000001000 */
[----:B-1----:R-:W-:Y:S02]  /*2f50*/  FADD.FTZ R79, -R65, 1 ;  /* 0x3f800000414f7421 */ /* 0x002fe40000010100 */
[----:B------:R-:W-:Y:S02]  /*2f60*/  LDS.U16 R151, [R97+0x12] ;  /* 0x0000120061977984 */ /* 0x000fe40000000400 */
[----:B------:R-:W-:Y:S01]  /*2f70*/  FFMA.FTZ R85, R4, R79, 1 ;  /* 0x3f80000004557423 */ /* 0x000fe2000001004f */
[----:B------:R-:W-:Y:S01]  /*2f80*/  FMUL.FTZ R83, R40, -1.4426950216293334961 ;  /* 0xbfb8aa3b28537820 */ /* 0x000fe20000410000 */
[----:B------:R-:W-:Y:S01]  /*2f90*/  LDS.U16 R155, [R94+0x18] ;  /* 0x000018005e9b7984 */ /* 0x000fe20000000400 */
[----:B------:R-:W-:Y:S01]  /*2fa0*/  HADD2.F32 R62, -RZ, R62.H0_H0 ;  /* 0x2000003eff3e7230 */ /* 0x000fe20000004100 */
[----:B------:R-:W1:Y:S01]  /*2fb0*/  MUFU.RCP R71, R71 ;  /* 0x0000004700477308 */ /* 0x000e620000001000 */
[----:B------:R-:W-:Y:S01]  /*2fc0*/  FADD.FTZ R78, -R68, 1 ;  /* 0x3f800000444e7421 */ /* 0x000fe20000010100 */
[----:B------:R-:W-:-:S02]  /*2fd0*/  HADD2.F32 R64, -RZ, R64.H0_H0 ;  /* 0x20000040ff407230 */ /* 0x000fc40000004100 */
[----:B------:R-:W-:Y:S01]  /*2fe0*/  FMUL.FTZ R79, R69, R62 ;  /* 0x0000003e454f7220 */ /* 0x000fe20000410000 */
[----:B0-----:R-:W-:Y:S01]  /*2ff0*/  FADD.FTZ R80, -R70, 1 ;  /* 0x3f80000046507421 */ /* 0x001fe20000010100 */
[----:B------:R-:W-:Y:S02]  /*3000*/  HADD2.F32 R63, -RZ, R63.H0_H0 ;  /* 0x2000003fff3f7230 */ /* 0x000fe40000004100 */
[----:B------:R-:W-:Y:S01]  /*3010*/  FFMA.FTZ R81, R5, R78, 1 ;  /* 0x3f80000005517423 */ /* 0x000fe2000001004e */
[----:B------:R-:W-:Y:S01]  /*3020*/  FMUL.FTZ R87, R67, R64 ;  /* 0x0000004043577220 */ /* 0x000fe20000410000 */
[----:B------:R-:W-:Y:S01]  /*3030*/  FFMA.FTZ R149, R27, R80, 1 ;  /* 0x3f8000001b957423 */ /* 0x000fe20000010050 */
[----:B------:R-:W-:Y:S01]  /*3040*/  FMUL.FTZ R78, R68, R79 ;  /* 0x0000004f444e7220 */ /* 0x000fe20000410000 */
[----:B------:R-:W0:Y:S01]  /*3050*/  MUFU.RCP R73, R73 ;  /* 0x0000004900497308 */ /* 0x000e220000001000 */
[----:B------:R-:W-:Y:S01]  /*3060*/  FMUL.FTZ R80, R66, R63 ;  /* 0x0000003f42507220 */ /* 0x000fe20000410000 */
[----:B------:R-:W-:Y:S01]  /*3070*/  FMUL.FTZ R82, R70, R87 ;  /* 0x0000005746527220 */ /* 0x000fe20000410000 */
[----:B------:R-:W-:-:S05]  /*3080*/  HADD2.F32 R72, -RZ, R72.H0_H0 ;  /* 0x20000048ff487230 */ /* 0x000fca0000004100 */
[----:B------:R2:W3:Y:S01]  /*3090*/  MUFU.RCP R79, R84 ;  /* 0x00000054004f7308 */ /* 0x0004e20000001000 */
[----:B------:R-:W-:Y:S01]  /*30a0*/  FMUL.FTZ R80, R65, R80 ;  /* 0x0000005041507220 */ /* 0x000fe20000410000 */
[----:B------:R-:W-:Y:S01]  /*30b0*/  FMUL.FTZ R82, R82, R149 ;  /* 0x0000009552527220 */ /* 0x000fe20000410000 */
[----:B------:R-:W-:Y:S01]  /*30c0*/  FMUL.FTZ R78, R78, R81 ;  /* 0x000000514e4e7220 */ /* 0x000fe20000410000 */
[----:B------:R-:W4:Y:S04]  /*30d0*/  LDS.U16 R149, [R98+0x10] ;  /* 0x0000100062957984 */ /* 0x000f280000000400 */
[----:B------:R-:W3:Y:S01]  /*30e0*/  MUFU.RCP R76, R76 ;  /* 0x0000004c004c7308 */ /* 0x000ee20000001000 */
[----:B------:R-:W-:Y:S01]  /*30f0*/  FMUL.FTZ R81, R80, R85 ;  /* 0x0000005550517220 */ /* 0x000fe20000410000 */
[----:B-1----:R-:W-:Y:S01]  /*3100*/  FADD.FTZ R85, -R71, 1 ;  /* 0x3f80000047557421 */ /* 0x002fe20000010100 */
[----:B--2---:R-:W-:Y:S01]  /*3110*/  FMUL.FTZ R84, R89, R72 ;  /* 0x0000004859547220 */ /* 0x004fe20000410000 */
[----:B------:R-:W-:-:S02]  /*3120*/  HADD2.F32 R74, -RZ, R74.H0_H0 ;  /* 0x2000004aff4a7230 */ /* 0x000fc40000004100 */
[----:B------:R-:W-:Y:S02]  /*3130*/  FFMA.FTZ R85, R28, R85, 1 ;  /* 0x3f8000001c557423 */ /* 0x000fe40000010055 */
[----:B------:R-:W1:Y:S01]  /*3140*/  MUFU.RCP R75, R75 ;  /* 0x0000004b004b7308 */ /* 0x000e620000001000 */
[----:B------:R-:W-:Y:S01]  /*3150*/  FMUL.FTZ R84, R71, R84 ;  /* 0x0000005447547220 */ /* 0x000fe20000410000 */
[----:B0-----:R-:W-:Y:S01]  /*3160*/  FADD.FTZ R87, -R73, 1 ;  /* 0x3f80000049577421 */ /* 0x001fe20000010100 */
[----:B------:R-:W-:Y:S01]  /*3170*/  FMUL.FTZ R86, R77, R74 ;  /* 0x0000004a4d567220 */ /* 0x000fe20000410000 */
[----:B---3--:R-:W-:Y:S01]  /*3180*/  FADD.FTZ R153, -R79, 1 ;  /* 0x3f8000004f997421 */ /* 0x008fe20000010100 */
[----:B------:R-:W-:Y:S01]  /*3190*/  FMUL.FTZ R163, R84, R85 ;  /* 0x0000005554a37220 */ /* 0x000fe20000410000 */
[----:B------:R-:W-:Y:S02]  /*31a0*/  HADD2.F32 R85, -RZ, R42.H0_H0 ;  /* 0x2000002aff557230 */ /* 0x000fe40000004100 */
[----:B------:R-:W-:Y:S01]  /*31b0*/  FFMA.FTZ R87, R30, R87, 1 ;  /* 0x3f8000001e577423 */ /* 0x000fe20000010057 */
[----:B------:R-:W-:Y:S01]  /*31c0*/  FADD.FTZ R42, -R76, 1 ;  /* 0x3f8000004c2a7421 */ /* 0x000fe20000010100 */
[----:B------:R-:W-:Y:S01]  /*31d0*/  FMUL.FTZ R86, R73, R86 ;  /* 0x0000005649567220 */ /* 0x000fe20000410000 */
[----:B------:R-:W-:-:S02]  /*31e0*/  FFMA.FTZ R161, R34, R153, 1 ;  /* 0x3f80000022a17423 */ /* 0x000fc40000010099 */
[----:B------:R-:W-:Y:S01]  /*31f0*/  FFMA.FTZ R159, R33, R42, 1 ;  /* 0x3f800000219f7423 */ /* 0x000fe2000001002a */
[----:B------:R-:W0:Y:S01]  /*3200*/  LDS.U16 R153, [R95+0x16] ;  /* 0x000016005f997984 */ /* 0x000e220000000400 */
[----:B------:R-:W-:Y:S02]  /*3210*/  HADD2.F32 R42, -RZ, R88.H0_H0 ;  /* 0x20000058ff2a7230 */ /* 0x000fe40000004100 */
[----:B------:R-:W-:Y:S01]  /*3220*/  FMUL.FTZ R154, R86, R87 ;  /* 0x00000057569a7220 */ /* 0x000fe20000410000 */
[----:B------:R-:W-:Y:S01]  /*3230*/  FADD.FTZ R86, R152, 1 ;  /* 0x3f80000098567421 */ /* 0x000fe20000010000 */
[----:B------:R-:W-:Y:S01]  /*3240*/  HADD2.F32 R84, -RZ, R43.H0_H0 ;  /* 0x2000002bff547230 */ /* 0x000fe20000004100 */
[----:B------:R-:W2:Y:S01]  /*3250*/  LDS.U16 R152, [R96+0x14] ;  /* 0x0000140060987984 */ /* 0x000ea20000000400 */
[----:B-1----:R-:W-:Y:S01]  /*3260*/  FADD.FTZ R43, -R75, 1 ;  /* 0x3f8000004b2b7421 */ /* 0x002fe20000010100 */
[----:B------:R-:W-:Y:S01]  /*3270*/  FADD.FTZ R80, R148, 1 ;  /* 0x3f80000094507421 */ /* 0x000fe20000010000 */
[----:B------:R-:W-:Y:S01]  /*3280*/  FMUL.FTZ R88, R61, R42 ;  /* 0x0000002a3d587220 */ /* 0x000fe20000410000 */
[----:B------:R-:W-:Y:S01]  /*3290*/  FADD.FTZ R150, R150, 1 ;  /* 0x3f80000096967421 */ /* 0x000fe20000010000 */
[----:B------:R-:W-:Y:S01]  /*32a0*/  FFMA.FTZ R157, R32, R43, 1 ;  /* 0x3f800000209d7423 */ /* 0x000fe2000001002b */
[----:B----4-:R-:W-:-:S02]  /*32b0*/  HADD2.F32 R146, -RZ, R146.H0_H0 ;  /* 0x20000092ff927230 */ /* 0x010fc40000004100 */
[----:B------:R-:W-:Y:S01]  /*32c0*/  FMUL.FTZ R88, R75, R88 ;  /* 0x000000584b587220 */ /* 0x000fe20000410000 */
[----:B------:R-:W-:Y:S01]  /*32d0*/  HADD2.F32 R43, -RZ, R91.H0_H0 ;  /* 0x2000005bff2b7230 */ /* 0x000fe20000004100 */
[----:B------:R-:W1:Y:S02]  /*32e0*/  MUFU.EX2 R83, R83 ;  /* 0x0000005300537308 */ /* 0x000e640000000800 */
[----:B------:R-:W-:Y:S02]  /*32f0*/  FMUL.FTZ R165, R88, R157 ;  /* 0x0000009d58a57220 */ /* 0x000fe40000410000 */
[----:B------:R-:W-:Y:S01]  /*3300*/  FMUL.FTZ R91, R84, R43 ;  /* 0x0000002b545b7220 */ /* 0x000fe20000410000 */
[----:B------:R-:W3:Y:S03]  /*3310*/  LDS.U16 R157, [R93+0x1a] ;  /* 0x00001a005d9d7984 */ /* 0x000ee60000000400 */
[----:B------:R4:W0:Y:S01]  /*3320*/  MUFU.RCP R87, R150 ;  /* 0x0000009600577308 */ /* 0x0008220000001000 */
[----:B------:R-:W-:-:S07]  /*3330*/  FMUL.FTZ R148, R76, R91 ;  /* 0x0000005b4c947220 */ /* 0x000fce0000410000 */
[----:B------:R-:W2:Y:S01]  /*3340*/  MUFU.RCP R80, R80 ;  /* 0x0000005000507308 */ /* 0x000ea20000001000 */
[----:B----4-:R-:W-:Y:S01]  /*3350*/  FMUL.FTZ R150, R85, R146 ;  /* 0x0000009255967220 */ /* 0x010fe20000410000 */
[----:B------:R-:W-:-:S03]  /*3360*/  HADD2.F32 R60, -RZ, R60.H0_H0 ;  /* 0x2000003cff3c7230 */ /* 0x000fc60000004100 */
[----:B------:R-:W-:Y:S01]  /*3370*/  FMUL.FTZ R150, R79, R150 ;  /* 0x000000964f967220 */ /* 0x000fe20000410000 */
[----:B------:R-:W-:Y:S01]  /*3380*/  FMUL.FTZ R162, R148, R159 ;  /* 0x0000009f94a27220 */ /* 0x000fe20000410000 */
[----:B------:R-:W-:Y:S02]  /*3390*/  HADD2.F32 R148, -RZ, R31.H0_H0 ;  /* 0x2000001fff947230 */ /* 0x000fe40000004100 */
[----:B------:R-:W-:Y:S01]  /*33a0*/  FMUL.FTZ R3, R60, -1.4426950216293334961 ;  /* 0xbfb8aa3b3c037820 */ /* 0x000fe20000410000 */
[----:B------:R-:W-:Y:S01]  /*33b0*/  FMUL.FTZ R167, R150, R161 ;  /* 0x000000a196a77220 */ /* 0x000fe20000410000 */
[----:B------:R-:W-:Y:S01]  /*33c0*/  HADD2.F32 R150, -RZ, R29.H0_H0 ;  /* 0x2000001dff967230 */ /* 0x000fe20000004100 */
[----:B------:R-:W4:Y:S01]  /*33d0*/  LDS.U16 R161, [R90+0x1e] ;  /* 0x00001e005aa17984 */ /* 0x000f220000000400 */
[----:B------:R-:W-:Y:S02]  /*33e0*/  HADD2.F32 R29, -RZ, R149.H0_H0 ;  /* 0x20000095ff1d7230 */ /* 0x000fe40000004100 */
[----:B------:R-:W-:Y:S01]  /*33f0*/  FADD.FTZ R88, R158, 1 ;  /* 0x3f8000009e587421 */ /* 0x000fe20000010000 */
[----:B------:R2:W3:Y:S01]  /*3400*/  MUFU.RCP R91, R156 ;  /* 0x0000009c005b7308 */ /* 0x0004e20000001000 */
[----:B------:R-:W4:Y:S01]  /*3410*/  LDS.U16 R159, [R92+0x1c] ;  /* 0x00001c005c9f7984 */ /* 0x000f220000000400 */
[----:B-1----:R-:W-:Y:S01]  /*3420*/  FADD.FTZ R160, R83, 1 ;  /* 0x3f80000053a07421 */ /* 0x002fe20000010000 */
[----:B0-----:R-:W-:Y:S01]  /*3430*/  FADD.FTZ R149, -R87, 1 ;  /* 0x3f80000057957421 */ /* 0x001fe20000010100 */
[----:B------:R-:W-:-:S02]  /*3440*/  HADD2.F32 R31, -RZ, R151.H0_H0 ;  /* 0x20000097ff1f7230 */ /* 0x000fc40000004100 */
[----:B------:R-:W-:Y:S01]  /*3450*/  FMUL.FTZ R83, R148, R29 ;  /* 0x0000001d94537220 */ /* 0x000fe20000410000 */
[----:B--2---:R-:W-:Y:S01]  /*3460*/  FADD.FTZ R156, -R80, 1 ;  /* 0x3f800000509c7421 */ /* 0x004fe20000010100 */
[----:B------:R-:W0:Y:S01]  /*3470*/  MUFU.EX2 R3, R3 ;  /* 0x0000000300037308 */ /* 0x000e220000000800 */
[----:B------:R-:W-:Y:S01]  /*3480*/  FFMA.FTZ R151, R36, R149, 1 ;  /* 0x3f80000024977423 */ /* 0x000fe20000010095 */
[----:B------:R-:W-:Y:S01]  /*3490*/  FMUL.FTZ R149, R80, R83 ;  /* 0x0000005350957220 */ /* 0x000fe20000410000 */
[----:B------:R-:W-:Y:S01]  /*34a0*/  FFMA.FTZ R156, R35, R156, 1 ;  /* 0x3f800000239c7423 */ /* 0x000fe2000001009c */
[----:B------:R-:W-:-:S04]  /*34b0*/  FMUL.FTZ R158, R150, R31 ;  /* 0x0000001f969e7220 */ /* 0x000fc80000410000 */
[----:B------:R-:W1:Y:S01]  /*34c0*/  MUFU.RCP R86, R86 ;  /* 0x0000005600567308 */ /* 0x000e620000001000 */
[----:B------:R-:W-:Y:S01]  /*34d0*/  FMUL.FTZ R164, R149, R156 ;  /* 0x0000009c95a47220 */ /* 0x000fe20000410000 */
[----:B------:R-:W-:Y:S01]  /*34e0*/  FMUL.FTZ R158, R87, R158 ;  /* 0x0000009e579e7220 */ /* 0x000fe20000410000 */
[----:B------:R-:W-:-:S05]  /*34f0*/  HADD2.F32 R149, -RZ, R26.H0_H0 ;  /* 0x2000001aff957230 */ /* 0x000fca0000004100 */
[----:B------:R-:W2:Y:S01]  /*3500*/  MUFU.RCP R88, R88 ;  /* 0x0000005800587308 */ /* 0x000ea20000001000 */
[----:B------:R-:W-:Y:S02]  /*3510*/  HADD2.F32 R26, -RZ, R25.H0_H0 ;  /* 0x20000019ff1a7230 */ /* 0x000fe40000004100 */
[----:B------:R-:W-:Y:S02]  /*3520*/  HADD2.F32 R25, -RZ, R153.H0_H0 ;  /* 0x20000099ff197230 */ /* 0x000fe40000004100 */
[----:B------:R-:W-:Y:S01]  /*3530*/  FMUL.FTZ R169, R158, R151 ;  /* 0x000000979ea97220 */ /* 0x000fe20000410000 */
[----:B------:R-:W-:Y:S02]  /*3540*/  HADD2.F32 R151, -RZ, R24.H0_H0 ;  /* 0x20000018ff977230 */ /* 0x000fe40000004100 */
[----:B------:R2:W4:Y:S01]  /*3550*/  MUFU.RCP R83, R160 ;  /* 0x000000a000537308 */ /* 0x0005220000001000 */
[----:B------:R-:W-:Y:S02]  /*3560*/  HADD2.F32 R24, -RZ, R152.H0_H0 ;  /* 0x20000098ff187230 */ /* 0x000fe40000004100 */
[----:B---3--:R-:W-:Y:S01]  /*3570*/  FADD.FTZ R171, -R91, 1 ;  /* 0x3f8000005bab7421 */ /* 0x008fe20000010100 */
[----:B------:R-:W-:-:S02]  /*3580*/  HADD2.F32 R152, -RZ, R155.H0_H0 ;  /* 0x2000009bff987230 */ /* 0x000fc40000004100 */
[----:B------:R-:W-:Y:S01]  /*3590*/  FMUL.FTZ R158, R26, R25 ;  /* 0x000000191a9e7220 */ /* 0x000fe20000410000 */
[----:B------:R-:W-:Y:S01]  /*35a0*/  FADD.FTZ R156, R2, 1 ;  /* 0x3f800000029c7421 */ /* 0x000fe20000010000 */
[----:B0-----:R-:W-:Y:S01]  /*35b0*/  FADD.FTZ R168, R3, 1 ;  /* 0x3f80000003a87421 */ /* 0x001fe20000010000 */
[----:B-1----:R-:W-:Y:S01]  /*35c0*/  FADD.FTZ R2, -R86, 1 ;  /* 0x3f80000056027421 */ /* 0x002fe20000010100 */
[----:B------:R-:W-:Y:S01]  /*35d0*/  FMUL.FTZ R3, R149, R24 ;  /* 0x0000001895037220 */ /* 0x000fe20000410000 */
[----:B------:R-:W-:Y:S01]  /*35e0*/  FFMA.FTZ R171, R38, R171, 1 ;  /* 0x3f80000026ab7423 */ /* 0x000fe200000100ab */
[----:B------:R-:W-:Y:S01]  /*35f0*/  FMUL.FTZ R158, R91, R158 ;  /* 0x0000009e5b9e7220 */ /* 0x000fe20000410000 */
[----:B--2---:R-:W-:Y:S01]  /*3600*/  FADD.FTZ R160, -R88, 1 ;  /* 0x3f80000058a07421 */ /* 0x004fe20000010100 */
[----:B------:R-:W-:Y:S01]  /*3610*/  FMUL.FTZ R153, R151, R152 ;  /* 0x0000009897997220 */ /* 0x000fe20000410000 */
[----:B------:R-:W0:Y:S01]  /*3620*/  MUFU.RCP R173, R168 ;  /* 0x000000a800ad7308 */ /* 0x000e220000001000 */
[----:B------:R-:W-:Y:S01]  /*3630*/  FFMA.FTZ R2, R37, R2, 1 ;  /* 0x3f80000025027423 */ /* 0x000fe20000010002 */
[----:B------:R-:W-:Y:S01]  /*3640*/  FMUL.FTZ R3, R86, R3 ;  /* 0x0000000356037220 */ /* 0x000fe20000410000 */
[----:B------:R-:W-:Y:S01]  /*3650*/  FMUL.FTZ R171, R158, R171 ;  /* 0x000000ab9eab7220 */ /* 0x000fe20000410000 */
[----:B------:R-:W-:Y:S01]  /*3660*/  FFMA.FTZ R160, R39, R160, 1 ;  /* 0x3f80000027a07423 */ /* 0x000fe200000100a0 */
[----:B------:R-:W-:Y:S01]  /*3670*/  FMUL.FTZ R153, R88, R153 ;  /* 0x0000009958997220 */ /* 0x000fe20000410000 */
[----:B------:R-:W-:-:S02]  /*3680*/  HADD2.F32 R158, -RZ, R7.H0_H0 ;  /* 0x20000007ff9e7230 */ /* 0x000fc40000004100 */
[----:B------:R-:W1:Y:S01]  /*3690*/  MUFU.RCP R156, R156 ;  /* 0x0000009c009c7308 */ /* 0x000e620000001000 */
[----:B------:R-:W-:Y:S02]  /*36a0*/  HADD2.F32 R7, -RZ, R157.H0_H0 ;  /* 0x2000009dff077230 */ /* 0x000fe40000004100 */
[----:B------:R-:W-:Y:S01]  /*36b0*/  FMUL.FTZ R2, R3, R2 ;  /* 0x0000000203027220 */ /* 0x000fe20000410000 */
[----:B------:R-:W-:Y:S01]  /*36c0*/  FMUL.FTZ R3, R153, R160 ;  /* 0x000000a099037220 */ /* 0x000fe20000410000 */
[----:B----4-:R-:W-:Y:S01]  /*36d0*/  FADD.FTZ R153, -R83, 1 ;  /* 0x3f80000053997421 */ /* 0x010fe20000010100 */
[----:B------:R-:W-:Y:S02]  /*36e0*/  HADD2.F32 R160, -RZ, R0.H0_H0 ;  /* 0x20000000ffa07230 */ /* 0x000fe40000004100 */
[----:B------:R-:W-:Y:S01]  /*36f0*/  FMUL.FTZ R0, R158, R7 ;  /* 0x000000079e007220 */ /* 0x000fe20000410000 */
[----:B------:R-:W-:Y:S01]  /*3700*/  FFMA.FTZ R157, R40, R153, 1 ;  /* 0x3f800000289d7423 */ /* 0x000fe20000010099 */
[----:B------:R-:W-:-:S02]  /*3710*/  HADD2.F32 R153, -RZ, R161.H0_H0 ;  /* 0x200000a1ff997230 */ /* 0x000fc40000004100 */
[----:B------:R-:W-:Y:S01]  /*3720*/  FMUL.FTZ R0, R83, R0 ;  /* 0x0000000053007220 */ /* 0x000fe20000410000 */
[----:B------:R-:W-:Y:S02]  /*3730*/  HADD2.F32 R155, -RZ, R6.H0_H0 ;  /* 0x20000006ff9b7230 */ /* 0x000fe40000004100 */
[----:B------:R-:W-:Y:S02]  /*3740*/  HADD2.F32 R6, -RZ, R159.H0_H0 ;  /* 0x2000009fff067230 */ /* 0x000fe40000004100 */
[----:B------:R-:W-:Y:S01]  /*3750*/  FMUL.FTZ R0, R0, R157 ;  /* 0x0000009d00007220 */ /* 0x000fe20000410000 */
[----:B0-----:R-:W-:Y:S01]  /*3760*/  FADD.FTZ R157, -R173, 1 ;  /* 0x3f800000ad9d7421 */ /* 0x001fe20000010100 */
[----:B------:R-:W-:Y:S01]  /*3770*/  FMUL.FTZ R168, R160, R153 ;  /* 0x00000099a0a87220 */ /* 0x000fe20000410000 */
[----:B-1----:R-:W-:Y:S01]  /*3780*/  FADD.FTZ R166, -R156, 1 ;  /* 0x3f8000009ca67421 */ /* 0x002fe20000010100 */
[----:B------:R-:W-:Y:S01]  /*3790*/  FMUL.FTZ R159, R155, R6 ;  /* 0x000000069b9f7220 */ /* 0x000fe20000410000 */
[----:B------:R-:W-:Y:S01]  /*37a0*/  F2FP.F16.F32.PACK_AB R78, R81, R78 ;  /* 0x0000004e514e723e */ /* 0x000fe200000000ff */
[----:B------:R-:W-:Y:S01]  /*37b0*/  BAR.SYNC.DEFER_BLOCKING 0x0 ;  /* 0x0000000000007b1d */ /* 0x000fe20000010000 */
[----:B------:R-:W-:Y:S01]  /*37c0*/  FFMA.FTZ R157, R60, R157, 1 ;  /* 0x3f8000003c9d7423 */ /* 0x000fe2000001009d */
[----:B------:R-:W-:Y:S01]  /*37d0*/  FMUL.FTZ R168, R173, R168 ;  /* 0x000000a8ada87220 */ /* 0x000fe20000410000 */
[----:B------:R-:W-:Y:S01]  /*37e0*/  F2FP.F16.F32.PACK_AB R82, R163, R82 ;  /* 0x00000052a352723e */ /* 0x000fe200000000ff */
[----:B------:R-:W-:Y:S01]  /*37f0*/  FFMA.FTZ R166, R41, R166, 1 ;  /* 0x3f80000029a67423 */ /* 0x000fe200000100a6 */
[----:B------:R-:W-:Y:S01]  /*3800*/  FMUL.FTZ R159, R156, R159 ;  /* 0x0000009f9c9f7220 */ /* 0x000fe20000410000 */
[----:B------:R-:W-:Y:S01]  /*3810*/  PRMT R81, R78, 0x7632, R81 ;  /* 0x000076324e517816 */ /* 0x000fe20000000051 */
[----:B------:R-:W-:Y:S01]  /*3820*/  FMUL.FTZ R168, R168, R157 ;  /* 0x0000009da8a87220 */ /* 0x000fe20000410000 */
[----:B------:R-:W-:-:S02]  /*3830*/  F2FP.F16.F32.PACK_AB R154, R165, R154 ;  /* 0x0000009aa59a723e */ /* 0x000fc400000000ff */
[----:B------:R-:W-:Y:S02]  /*3840*/  PRMT R157, R82, 0x7632, R157 ;  /* 0x00007632529d7816 */ /* 0x000fe4000000009d */
[----:B------:R-:W-:Y:S01]  /*3850*/  F2FP.F16.F32.PACK_AB R162, R167, R162 ;  /* 0x000000a2a7a2723e */ /* 0x000fe200000000ff */
[----:B------:R-:W-:Y:S01]  /*3860*/  FMUL.FTZ R159, R159, R166 ;  /* 0x000000a69f9f7220 */ /* 0x000fe20000410000 */
[----:B------:R-:W-:Y:S02]  /*3870*/  PRMT R161, R154, 0x7632, R161 ;  /* 0x000076329aa17816 */ /* 0x000fe400000000a1 */
[----:B------:R-:W-:Y:S02]  /*3880*/  F2FP.F16.F32.PACK_AB R164, R169, R164 ;  /* 0x000000a4a9a4723e */ /* 0x000fe400000000ff */
[----:B------:R-:W-:Y:S02]  /*3890*/  F2FP.F16.F32.PACK_AB R2, R171, R2 ;  /* 0x00000002ab02723e */ /* 0x000fe400000000ff */
[----:B------:R-:W-:Y:S01]  /*38a0*/  F2FP.F16.F32.PACK_AB R0, R0, R3 ;  /* 0x000000030000723e */ /* 0x000fe200000000ff */
[----:B------:R0:W-:Y:S04]  /*38b0*/  STS.U16 [R106], R78 ;  /* 0x0000004e6a007388 */ /* 0x0001e80000000400 */
[----:B------:R1:W-:Y:S01]  /*38c0*/  STS.U16 [R105+0x2], R81 ;  /* 0x0000025169007388 */ /* 0x0003e20000000400 */
[----:B------:R-:W-:-:S03]  /*38d0*/  F2FP.F16.F32.PACK_AB R159, R168, R159 ;  /* 0x0000009fa89f723e */ /* 0x000fc600000000ff */
[----:B------:R2:W-:Y:S01]  /*38e0*/  STS.U16 [R104+0x4], R82 ;  /* 0x0000045268007388 */ /* 0x0005e20000000400 */
[----:B0-----:R-:W-:-:S03]  /*38f0*/  PRMT R78, R162, 0x7632, R78 ;  /* 0x00007632a24e7816 */ /* 0x001fc6000000004e */
[----:B------:R-:W-:Y:S01]  /*3900*/  STS.U16 [R103+0x6], R157 ;  /* 0x0000069d67007388 */ /* 0x000fe20000000400 */
[----:B------:R-:W-:Y:S02]  /*3910*/  ISETP.NE.AND P5, PT, R143, RZ, PT ;  /* 0x000000ff8f00720c */ /* 0x000fe40003fa5270 */
[----:B-1----:R-:W-:Y:S01]  /*3920*/  PRMT R81, R164, 0x7632, R81 ;  /* 0x00007632a4517816 */ /* 0x002fe20000000051 */
[----:B------:R0:W-:Y:S01]  /*3930*/  STS.U16 [R102+0x8], R154 ;  /* 0x0000089a66007388 */ /* 0x0001e20000000400 */
[----:B------:R-:W-:-:S03]  /*3940*/  PRMT R3, R2, 0x7632, R3 ;  /* 0x0000763202037816 */ /* 0x000fc60000000003 */
[----:B------:R-:W-:Y:S01]  /*3950*/  STS.U16 [R101+0xa], R161 ;  /* 0x00000aa165007388 */ /* 0x000fe20000000400 */
[----:B--2---:R-:W-:-:S03]  /*3960*/  PRMT R82, R0, 0x7632, R82 ;  /* 0x0000763200527816 */ /* 0x004fc60000000052 */
[----:B------:R-:W-:Y:S04]  /*3970*/  STS.U16 [R100+0xc], R162 ;  /* 0x00000ca264007388 */ /* 0x000fe80000000400 */
[----:B------:R1:W-:Y:S01]  /*3980*/  STS.U16 [R99+0xe], R78 ;  /* 0x00000e4e63007388 */ /* 0x0003e20000000400 */
[----:B0-----:R-:W-:-:S03]  /*3990*/  PRMT R154, R159, 0x7632, R154 ;  /* 0x000076329f9a7816 */ /* 0x001fc6000000009a */
[----:B------:R-:W-:Y:S04]  /*39a0*/  STS.U16 [R98+0x10], R164 ;  /* 0x000010a462007388 */ /* 0x000fe80000000400 */
[----:B------:R-:W-:Y:S01]  /*39b0*/  STS.U16 [R97+0x12], R81 ;  /* 0x0000125161007388 */ /* 0x000fe20000000400 */
[----:B-1----:R-:W-:-:S03]  /*39c0*/  PRMT R78, R159, 0x7610, R78 ;  /* 0x000076109f4e7816 */ /* 0x002fc6000000004e */
[----:B------:R0:W-:Y:S04]  /*39d0*/  STS.U16 [R96+0x14], R2 ;  /* 0x0000140260007388 */ /* 0x0001e80000000400 */
[----:B------:R1:W-:Y:S04]  /*39e0*/  STS.U16 [R95+0x16], R3 ;  /* 0x000016035f007388 */ /* 0x0003e80000000400 */
[----:B------:R-:W-:Y:S01]  /*39f0*/  STS.U16 [R94+0x18], R0 ;  /* 0x000018005e007388 */ /* 0x000fe20000000400 */
[----:B0-----:R-:W-:-:S03]  /*3a00*/  IMAD.U32 R2, RZ, RZ, UR50 ;  /* 0x00000032ff027e24 */ /* 0x001fc6000f8e00ff */
        /* <DEDUP_REMOVED lines=28> */
[----:B-1----:R-:W-:-:S04]  /*3bd0*/  IADD3 R3, P0, PT, R141, UR8, RZ ;  /* 0x000000088d037c10 */ /* 0x002fc8000ff1e0ff */
[----:B0-----:R-:W-:Y:S02]  /*3be0*/  IADD3.X R78, PT, PT, RZ, UR9, RZ, P0, !PT ;  /* 0x00000009ff4e7c10 */ /* 0x001fe400087fe4ff */
        /* <DEDUP_REMOVED lines=99> */
[----:B------:R-:W-:Y:S01]  /*4220*/  F2FP.F16.F32.PACK_AB R6, R153, R6 ;  /* 0x000000069906723e */ /* 0x000fe200000000ff */
[----:B------:R-:W-:Y:S01]  /*4230*/  STS.U16 [R104+0x4], R27 ;  /* 0x0000041b68007388 */ /* 0x000fe20000000400 */
[----:B------:R-:W-:Y:S02]  /*4240*/  PRMT R26, R39, 0x7632, R26 ;  /* 0x00007632271a7816 */ /* 0x000fe4000000001a */
[----:B0-----:R-:W-:Y:S01]  /*4250*/  PRMT R4, R29, 0x7632, R4 ;  /* 0x000076321d047816 */ /* 0x001fe20000000004 */
[----:B------:R0:W-:Y:S01]  /*4260*/  STS.U16 [R103+0x6], R5 ;  /* 0x0000060567007388 */ /* 0x0001e20000000400 */
[----:B--2---:R-:W-:-:S03]  /*4270*/  PRMT R2, R33, 0x7632, R2 ;  /* 0x0000763221027816 */ /* 0x004fc60000000002 */
[----:B------:R2:W-:Y:S04]  /*4280*/  STS.U16 [R102+0x8], R3 ;  /* 0x0000080366007388 */ /* 0x0005e80000000400 */
[----:B------:R-:W-:Y:S01]  /*4290*/  STS.U16 [R101+0xa], R7 ;  /* 0x00000a0765007388 */ /* 0x000fe20000000400 */
[----:B-1----:R-:W-:Y:S01]  /*42a0*/  UIMAD.WIDE.U32 UR14, UR33, UR8, UR6 ;  /* 0x00000008210e72a5 */ /* 0x002fe2000f8e0006 */
[C---:B0-----:R-:W-:Y:S02]  /*42b0*/  PRMT R5, R24.reuse, 0x7610, R5 ;  /* 0x0000761018057816 */ /* 0x041fe40000000005 */
[----:B------:R-:W-:Y:S01]  /*42c0*/  STS.U16 [R100+0xc], R33 ;  /* 0x00000c2164007388 */ /* 0x000fe20000000400 */
[----:B------:R-:W-:Y:S01]  /*42d0*/  UIMAD UR9, UR33, UR9, UR15 ;  /* 0x00000009210972a4 */ /* 0x000fe2000f8e020f */
[----:B--2---:R-:W-:-:S02]  /*42e0*/  PRMT R3, R24, 0x7632, R3 ;  /* 0x0000763218037816 */ /* 0x004fc40000000003 */
[----:B------:R0:W-:Y:S01]  /*42f0*/  STS.U16 [R99+0xe], R2 ;  /* 0x00000e0263007388 */ /* 0x0001e20000000400 */
[----:B------:R-:W-:Y:S01]  /*4300*/  MOV R24, UR50 ;  /* 0x0000003200187c02 */ /* 0x000fe20008000f00 */
[----:B------:R-:W-:Y:S02]  /*4310*/  UMOV UR8, UR14 ;  /* 0x0000000e00087c82 */ /* 0x000fe40008000000 */
[----:B------:R-:W-:Y:S01]  /*4320*/  STS.U16 [R98+0x10], R29 ;  /* 0x0000101d62007388 */ /* 0x000fe20000000400 */
[----:B------:R-:W-:-:S03]  /*4330*/  UIMAD.WIDE.U32 UR8, UR16, UR10, UR8 ;  /* 0x0000000a100872a5 */ /* 0x000fc6000f8e0008 */
[----:B------:R-:W-:Y:S01]  /*4340*/  STS.U16 [R97+0x12], R4 ;  /* 0x0000120461007388 */ /* 0x000fe20000000400 */
[----:B------:R-:W-:Y:S01]  /*4350*/  UIMAD UR11, UR16, UR11, UR9 ;  /* 0x0000000b100b72a4 */ /* 0x000fe2000f8e0209 */
[----:B0-----:R-:W-:Y:S02]  /*4360*/  PRMT R2, R6, 0x7632, R2 ;  /* 0x0000763206027816 */ /* 0x001fe40000000002 */
[----:B------:R-:W-:Y:S04]  /*4370*/  STS.U16 [R96+0x14], R5 ;  /* 0x0000140560007388 */ /* 0x000fe80000000400 */
[----:B------:R0:W-:Y:S04]  /*4380*/  STS.U16 [R95+0x16], R3 ;  /* 0x000016035f007388 */ /* 0x0001e80000000400 */
[----:B------:R-:W-:Y:S04]  /*4390*/  STS.U16 [R94+0x18], R39 ;  /* 0x000018275e007388 */ /* 0x000fe80000000400 */
[----:B------:R-:W-:Y:S01]  /*43a0*/  STS.U16 [R93+0x1a], R26 ;  /* 0x00001a1a5d007388 */ /* 0x000fe20000000400 */
[----:B0-----:R-:W-:-:S03]  /*43b0*/  IADD3 R3, P0, PT, R141, UR8, RZ ;  /* 0x000000088d037c10 */ /* 0x001fc6000ff1e0ff */
        /* <DEDUP_REMOVED lines=57> */
.L_x_4164:
[----:B------:R-:W-:Y:S01]  /*4750*/  HADD2.F32 R59, -RZ, R59.H0_H0 ;  /* 0x2000003bff3b7230 */ /* 0x000fe20000004100 */
[----:B------:R-:W-:Y:S01]  /*4760*/  BAR.SYNC.DEFER_BLOCKING 0x0 ;  /* 0x0000000000007b1d */ /* 0x000fe20000010000 */
[----:B------:R-:W-:Y:S01]  /*4770*/  HADD2.F32 R58, -RZ, R58.H0_H0 ;  /* 0x2000003aff3a7230 */ /* 0x000fe20000004100 */
[----:B------:R-:W-:Y:S01]  /*4780*/  UISETP.GE.AND UP0, UPT, UR38, 0x1, UPT ;  /* 0x000000012600788c */ /* 0x000fe2000bf06270 */
[----:B------:R-:W-:Y:S02]  /*4790*/  HADD2.F32 R57, -RZ, R57.H0_H0 ;  /* 0x20000039ff397230 */ /* 0x000fe40000004100 */
[----:B0-----:R-:W-:Y:S01]  /*47a0*/  FFMA.FTZ R2, R0, R59, R147 ;  /* 0x0000003b00027223 */ /* 0x001fe20000010093 */
        /* <DEDUP_REMOVED lines=8> */
[----:B------:R-:W-:Y:S02]  /*4830*/  HADD2.F32 R53, -RZ, R53.H0_H0 ;  /* 0x20000035ff357230 */ /* 0x000fe40000004100 */
[----:B-----5:R-:W-:Y:S01]  /*4840*/  FADD.FTZ R40, R21, R142 ;  /* 0x0000008e15287221 */ /* 0x020fe20000010000 */
[----:B------:R-:W-:Y:S02]  /*4850*/  HADD2.F32 R3, -RZ, R12.H0_H0 ;  /* 0x2000000cff037230 */ /* 0x000fe40000004100 */
[----:B------:R-:W-:Y:S01]  /*4860*/  FFMA.FTZ R29, R89, R56, R2 ;  /* 0x00000038591d7223 */ /* 0x000fe20000010002 */
[----:B------:R-:W-:Y:S01]  /*4870*/  HADD2.F32 R52, -RZ, R52.H0_H0 ;  /* 0x20000034ff347230 */ /* 0x000fe20000004100 */
[----:B------:R-:W-:Y:S01]  /*4880*/  CS2R R70, SRZ ;  /* 0x0000000000467805 */ /* 0x000fe2000001ff00 */
[----:B------:R-:W-:Y:S02]  /*4890*/  HADD2.F32 R51, -RZ, R51.H0_H0 ;  /* 0x20000033ff337230 */ /* 0x000fe40000004100 */
[----:B------:R-:W-:Y:S01]  /*48a0*/  FFMA.FTZ R2, R86, R55, R29 ;  /* 0x0000003756027223 */ /* 0x000fe2000001001d */
[----:B------:R-:W-:Y:S01]  /*48b0*/  FADD.FTZ R38, R3, R142 ;  /* 0x0000008e03267221 */ /* 0x000fe20000010000 */
[----:B------:R-:W-:Y:S01]  /*48c0*/  HADD2.F32 R50, -RZ, R50.H0_H0 ;  /* 0x20000032ff327230 */ /* 0x000fe20000004100 */
[----:B------:R-:W-:Y:S01]  /*48d0*/  CS2R R68, SRZ ;  /* 0x0000000000447805 */ /* 0x000fe2000001ff00 */
        /* <DEDUP_REMOVED lines=18> */
[--C-:B------:R-:W-:Y:S01]  /*4a00*/  FADD.FTZ R42, R23, R142.reuse ;  /* 0x0000008e172a7221 */ /* 0x100fe20000010000 */
[----:B------:R-:W-:Y:S02]  /*4a10*/  HADD2.F32 R19, -RZ, R19.H0_H0 ;  /* 0x20000013ff137230 */ /* 0x000fe40000004100 */
[----:B------:R-:W-:Y:S01]  /*4a20*/  FFMA.FTZ R2, R80, R49, R3 ;  /* 0x0000003150027223 */ /* 0x000fe20000010003 */
[----:B------:R-:W-:Y:S02]  /*4a30*/  HADD2.F32 R27, -RZ, R16.H0_H0 ;  /* 0x20000010ff1b7230 */ /* 0x000fe40000004100 */
[----:B------:R-:W-:Y:S01]  /*4a40*/  FADD.FTZ R37, R15, R142 ;  /* 0x0000008e0f257221 */ /* 0x000fe20000010000 */
        /* <DEDUP_REMOVED lines=47> */
[----:B------:R-:W-:Y:S01]  /*4d40*/  HFMA2 R75, -RZ, RZ, 0, 0 ;  /* 0x00000000ff4b7431 */ /* 0x000fe200000001ff */
[----:B------:R-:W1:Y:S03]  /*4d50*/  LDCU UR51, c[0x0][0x394] ;  /* 0x00007280ff3377ac */ /* 0x000e660008000800 */
[----:B------:R-:W-:Y:S01]  /*4d60*/  PLOP3.LUT P1, PT, PT, PT, UP0, 0x80, 0x8 ;  /* 0x000000000008781c */ /* 0x000fe20003f2f008 */
[----:B------:R-:W2:Y:S03]  /*4d70*/  LDCU UR52, c[0x0][0x38c] ;  /* 0x00007180ff3477ac */ /* 0x000ea60008000800 */
[----:B------:R-:W-:Y:S01]  /*4d80*/  ISETP.EQ.AND P1, PT, R201, RZ, P1 ;  /* 0x000000ffc900720c */ /* 0x000fe20000f22270 */
[----:B------:R-:W3:Y:S01]  /*4d90*/  LDCU UR9, c[0x0][0x388] ;  /* 0x00007100ff0977ac */ /* 0x000ee20008000800 */
[----:B------:R-:W-:Y:S01]  /*4da0*/  @P0 LOP3.LUT R200, R200, 0x4, RZ, 0xfc, !PT ;  /* 0x00000004c8c80812 */ /* 0x000fe200078efcff */
        /* <DEDUP_REMOVED lines=9> */
.L_x_4210:
[----:B0-----:R-:W-:Y:S01]  /*4e40*/  MOV R5, UR38 ;  /* 0x0000002600057c02 */ /* 0x001fe20008000f00 */
[----:B------:R-:W-:Y:S01]  /*4e50*/  IMAD.U32 R7, RZ, RZ, UR39 ;  /* 0x00000027ff077e24 */ /* 0x000fe2000f8e00ff */
[----:B---3--:R-:W-:Y:S02]  /*4e60*/  MOV R2, R141 ;  /* 0x0000008d00027202 */ /* 0x008fe40000000f00 */
[----:B------:R-:W-:Y:S02]  /*4e70*/  MOV R3, RZ ;  /* 0x000000ff00037202 */ /* 0x000fe40000000f00 */
[----:B------:R-:W-:Y:S02]  /*4e80*/  LOP3.LUT P6, RZ, R200, 0x4, RZ, 0xc0, !PT ;  /* 0x00000004c8ff7812 */ /* 0x000fe400078cc0ff */
[----:B------:R-:W-:Y:S01]  /*4e90*/  ISETP.GE.AND P2, PT, R137, UR50, PT ;  /* 0x0000003289007c0c */ /* 0x000fe2000bf46270 */
[----:B------:R-:W-:Y:S01]  /*4ea0*/  IMAD.WIDE.U32 R2, R5, UR8, R2 ;  /* 0x0000000805027c25 */ /* 0x000fe2000f8e0002 */
[----:B------:R-:W-:-:S02]  /*4eb0*/  ISETP.GE.AND P0, PT, R138, UR50, PT ;  /* 0x000000328a007c0c */ /* 0x000fc4000bf06270 */
[----:B------:R-:W-:Y:S01]  /*4ec0*/  ISETP.GE.AND P4, PT, R135, UR50, PT ;  /* 0x0000003287007c0c */ /* 0x000fe2000bf86270 */
[----:B------:R-:W-:Y:S01]  /*4ed0*/  IMAD R3, R7, UR8, R3 ;  /* 0x0000000807037c24 */ /* 0x000fe2000f8e0203 */
[----:B------:R-:W-:Y:S02]  /*4ee0*/  LEA R4, P3, R2, UR32, 0x1 ;  /* 0x0000002002047c11 */ /* 0x000fe4000f8608ff */
[----:B------:R-:W-:Y:S02]  /*4ef0*/  ISETP.GE.AND P5, PT, R134, UR50, PT ;  /* 0x0000003286007c0c */ /* 0x000fe4000bfa6270 */
        /* <DEDUP_REMOVED lines=8> */
[----:B------:R-:W-:-:S02]  /*4f80*/  MOV R7, RZ ;  /* 0x000000ff00077202 */ /* 0x000fc40000000f00 */
[----:B------:R-:W-:Y:S02]  /*4f90*/  MOV R149, RZ ;  /* 0x000000ff00957202 */ /* 0x000fe40000000f00 */
[----:B-----5:R-:W-:Y:S02]  /*4fa0*/  @!P6 PRMT R7, R11, 0x5410, RZ ;  /* 0x000054100b07e816 */ /* 0x020fe400000000ff */
[----:B------:R-:W-:Y:S02]  /*4fb0*/  MOV R11, RZ ;  /* 0x000000ff000b7202 */ /* 0x000fe40000000f00 */
[----:B--2---:R-:W-:Y:S02]  /*4fc0*/  @!P2 PRMT R11, R3, 0x5410, RZ ;  /* 0x00005410030ba816 */ /* 0x004fe400000000ff */
[----:B---3--:R-:W-:Y:S02]  /*4fd0*/  @!P0 PRMT R7, R7, 0x5410, R2 ;  /* 0x0000541007078816 */ /* 0x008fe40000000002 */
[----:B------:R-:W-:-:S02]  /*4fe0*/  ISETP.GE.AND P0, PT, R133, UR50, PT ;  /* 0x0000003285007c0c */ /* 0x000fc4000bf06270 */
[----:B----4-:R-:W-:Y:S02]  /*4ff0*/  @!P3 PRMT R11, R11, 0x5410, R6 ;  /* 0x000054100b0bb816 */ /* 0x010fe40000000006 */
[----:B------:R-:W-:Y:S02]  /*5000*/  ISETP.GE.AND P3, PT, R131, UR50, PT ;  /* 0x0000003283007c0c */ /* 0x000fe4000bf66270 */
[----:B------:R-:W-:Y:S02]  /*5010*/  ISETP.GE.AND P2, PT, R132, UR50, PT ;  /* 0x0000003284007c0c */ /* 0x000fe4000bf46270 */
[----:B------:R-:W-:Y:S02]  /*5020*/  @!P4 PRMT R149, R10, 0x5410, RZ ;  /* 0x000054100a95c816 */ /* 0x000fe400000000ff */
[----:B------:R-:W-:Y:S02]  /*5030*/  ISETP.GE.AND P4, PT, R130, UR50, PT ;  /* 0x0000003282007c0c */ /* 0x000fe4000bf86270 */
[----:B------:R-:W-:-:S02]  /*5040*/  @!P5 PRMT R149, R149, 0x5410, R146 ;  /* 0x000054109595d816 */ /* 0x000fc40000000092 */
[----:B------:R-:W-:Y:S01]  /*5050*/  ISETP.GE.AND P5, PT, R129, UR50, PT ;  /* 0x0000003281007c0c */ /* 0x000fe2000bfa6270 */
[----:B------:R-:W2:Y:S04]  /*5060*/  @!P0 LDG.E.U16 R146, desc[UR34][R4.64+0x180] ;  /* 0x0001802204928981 */ /* 0x000ea8000c1e1500 */
[----:B------:R-:W3:Y:S04]  /*5070*/  @!P3 LDG.E.U16 R3, desc[UR34][R4.64+0x200] ;  /* 0x000200220403b981 */ /* 0x000ee8000c1e1500 */
[----:B------:R-:W4:Y:S04]  /*5080*/  @!P2 LDG.E.U16 R2, desc[UR34][R4.64+0x1c0] ;  /* 0x0001c0220402a981 */ /* 0x000f28000c1e1500 */
[----:B------:R-:W5:Y:S04]  /*5090*/  @!P4 LDG.E.U16 R6, desc[UR34][R4.64+0x240] ;  /* 0x000240220406c981 */ /* 0x000f68000c1e1500 */
[----:B------:R-:W5:Y:S01]  /*50a0*/  @!P5 LDG.E.U16 R10, desc[UR34][R4.64+0x280] ;  /* 0x00028022040ad981 */ /* 0x000f62000c1e1500 */
[----:B------:R-:W-:Y:S01]  /*50b0*/  IMAD.MOV.U32 R151, RZ, RZ, RZ ;  /* 0x000000ffff977224 */ /* 0x000fe200078e00ff */
[----:B------:R-:W-:-:S02]  /*50c0*/  MOV R153, RZ ;  /* 0x000000ff00997202 */ /* 0x000fc40000000f00 */
[----:B------:R-:W-:Y:S02]  /*50d0*/  MOV R155, RZ ;  /* 0x000000ff009b7202 */ /* 0x000fe40000000f00 */
[----:B--2---:R-:W-:Y:S02]  /*50e0*/  @!P0 PRMT R151, R146, 0x5410, RZ ;  /* 0x0000541092978816 */ /* 0x004fe400000000ff */
[----:B---3--:R-:W-:Y:S02]  /*50f0*/  @!P3 PRMT R153, R3, 0x5410, RZ ;  /* 0x000054100399b816 */ /* 0x008fe400000000ff */
[----:B----4-:R-:W-:Y:S02]  /*5100*/  @!P2 PRMT R151, R151, 0x5410, R2 ;  /* 0x000054109797a816 */ /* 0x010fe40000000002 */
[----:B------:R-:W-:Y:S02]  /*5110*/  ISETP.GE.AND P2, PT, R127, UR50, PT ;  /* 0x000000327f007c0c */ /* 0x000fe4000bf46270 */
[----:B-----5:R-:W-:-:S02]  /*5120*/  @!P4 PRMT R153, R153, 0x5410, R6 ;  /* 0x000054109999c816 */ /* 0x020fc40000000006 */
[----:B------:R-:W-:Y:S02]  /*5130*/  ISETP.GE.AND P0, PT, R128, UR50, PT ;  /* 0x0000003280007c0c */ /* 0x000fe4000bf06270 */
[----:B------:R-:W-:Y:S02]  /*5140*/  ISETP.GE.AND P4, PT, R125, UR50, PT ;  /* 0x000000327d007c0c */ /* 0x000fe4000bf86270 */
[----:B------:R-:W-:Y:S02]  /*5150*/  ISETP.GE.AND P3, PT, R126, UR50, PT ;  /* 0x000000327e007c0c */ /* 0x000fe4000bf66270 */
[----:B------:R-:W-:Y:S02]  /*5160*/  @!P5 PRMT R155, R10, 0x5410, RZ ;  /* 0x000054100a9bd816 */ /* 0x000fe400000000ff */
[----:B------:R-:W-:Y:S01]  /*5170*/  ISETP.GE.AND P5, PT, R124, UR50, PT ;  /* 0x000000327c007c0c */ /* 0x000fe2000bfa6270 */
[----:B------:R-:W2:Y:S04]  /*5180*/  @!P2 LDG.E.U16 R10, desc[UR34][R4.64+0x300] ;  /* 0x00030022040aa981 */ /* 0x000ea8000c1e1500 */
        /* <DEDUP_REMOVED lines=11> */
[----:B------:R-:W-:-:S05]  /*5240*/  MOV R3, UR10 ;  /* 0x0000000a00037c02 */ /* 0x000fca0008000f00 */
[----:B-1----:R1:W5:Y:S01]  /*5250*/  LDG.E R146, desc[UR34][R2.64] ;  /* 0x0000002202927981 */ /* 0x002362000c1e1900 */
[----:B0-----:R-:W-:Y:S01]  /*5260*/  PRMT R5, R11, 0x7632, R5 ;  /* 0x000076320b057816 */ /* 0x001fe20000000005 */
[----:B------:R-:W-:Y:S01]  /*5270*/  UMOV UR10, UR20 ;  /* 0x00000014000a7c82 */ /* 0x000fe20008000000 */
[----:B------:R-:W-:Y:S01]  /*5280*/  UMOV UR11, UR25 ;  /* 0x00000019000b7c82 */ /* 0x000fe20008000000 */
[----:B------:R0:W-:Y:S01]  /*5290*/  STS.U16 [R122], R7 ;  /* 0x000000077a007388 */ /* 0x0001e20000000400 */
[----:B-1----:R-:W-:Y:S01]  /*52a0*/  PRMT R3, R7, 0x7632, R3 ;  /* 0x0000763207037816 */ /* 0x002fe20000000003 */
[----:B------:R-:W-:-:S04]  /*52b0*/  UIMAD.WIDE.U32 UR10, UR8, UR42, UR10 ;  /* 0x0000002a080a72a5 */ /* 0x000fc8000f8e000a */
[----:B------:R-:W-:Y:S01]  /*52c0*/  STS.U16 [R121+0x40], R3 ;  /* 0x0000400379007388 */ /* 0x000fe20000000400 */
[----:B------:R-:W-:-:S03]  /*52d0*/  PRMT R4, R149, 0x7632, R4 ;  /* 0x0000763295047816 */ /* 0x000fc60000000004 */
[----:B------:R-:W-:Y:S01]  /*52e0*/  STS.U16 [R120+0x80], R11 ;  /* 0x0000800b78007388 */ /* 0x000fe20000000400 */
[----:B0-----:R-:W-:-:S03]  /*52f0*/  IMAD.MOV.U32 R7, RZ, RZ, RZ ;  /* 0x000000ffff077224 */ /* 0x001fc600078e00ff */
[----:B------:R0:W-:Y:S01]  /*5300*/  STS.U16 [R119+0xc0], R5 ;  /* 0x0000c00577007388 */ /* 0x0001e20000000400 */
[----:B------:R-:W-:Y:S01]  /*5310*/  PRMT R154, R151, 0x7632, R154 ;  /* 0x00007632979a7816 */ /* 0x000fe2000000009a */
[----:B------:R-:W-:Y:S02]  /*5320*/  UIMAD UR11, UR8, UR43, UR11 ;  /* 0x0000002b080b72a4 */ /* 0x000fe4000f8e020b */
[----:B------:R-:W-:Y:S01]  /*5330*/  ULEA UR12, UP0, UR10, UR40, 0x2 ;  /* 0x000000280a0c7291 */ /* 0x000fe2000f8010ff */
[----:B------:R-:W-:Y:S01]  /*5340*/  STS.U16 [R118+0x100], R149 ;  /* 0x0001009576007388 */ /* 0x000fe20000000400 */
[----:B0-----:R-:W-:-:S03]  /*5350*/  MOV R5, RZ ;  /* 0x000000ff00057202 */ /* 0x001fc60000000f00 */
[----:B------:R-:W-:Y:S01]  /*5360*/  STS.U16 [R117+0x140], R4 ;  /* 0x0001400475007388 */ /* 0x000fe20000000400 */
[----:B------:R-:W-:Y:S01]  /*5370*/  PRMT R156, R153, 0x7632, R156 ;  /* 0x00007632999c7816 */ /* 0x000fe2000000009c */
[----:B------:R-:W-:Y:S02]  /*5380*/  ULEA.HI.X UR10, UR10, UR41, UR11, 0x2, UP0 ;  /* 0x000000290a0a7291 */ /* 0x000fe400080f140b */
[----:B------:R-:W-:Y:S04]  /*5390*/  STS.U16 [R116+0x180], R151 ;  /* 0x0001809774007388 */ /* 0x000fe80000000400 */
[----:B------:R-:W-:Y:S01]  /*53a0*/  STS.U16 [R115+0x1c0], R154 ;  /* 0x0001c09a73007388 */ /* 0x000fe20000000400 */
[----:B------:R-:W-:-:S03]  /*53b0*/  MOV R2, UR12 ;  /* 0x0000000c00027c02 */ /* 0x000fc60008000f00 */
[----:B------:R-:W-:Y:S04]  /*53c0*/  STS.U16 [R114+0x200], R153 ;  /* 0x0002009972007388 */ /* 0x000fe80000000400 */
[----:B------:R-:W-:Y:S01]  /*53d0*/  STS.U16 [R113+0x240], R156 ;  /* 0x0002409c71007388 */ /* 0x000fe20000000400 */
[----:B--2---:R-:W-:Y:S02]  /*53e0*/  @!P2 PRMT R5, R10, 0x5410, RZ ;  /* 0x000054100a05a816 */ /* 0x004fe400000000ff */
[----:B---3--:R-:W-:Y:S02]  /*53f0*/  @!P0 PRMT R155, R155, 0x5410, R6 ;  /* 0x000054109b9b8816 */ /* 0x008fe40000000006 */
[----:B----4-:R-:W-:Y:S02]  /*5400*/  @!P4 PRMT R7, R150, 0x5410, RZ ;  /* 0x000054109607c816 */ /* 0x010fe400000000ff */
[----:B------:R-:W-:-:S02]  /*5410*/  PRMT R3, R155, 0x7632, R3 ;  /* 0x000076329b037816 */ /* 0x000fc40000000003 */
[----:B-----5:R-:W-:Y:S02]  /*5420*/  @!P3 PRMT R5, R5, 0x5410, R148 ;  /* 0x000054100505b816 */ /* 0x020fe40000000094 */
[----:B------:R-:W-:Y:S02]  /*5430*/  @!P5 PRMT R7, R7, 0x5410, R152 ;  /* 0x000054100707d816 */ /* 0x000fe40000000098 */
[----:B------:R-:W-:Y:S01]  /*5440*/  PRMT R6, R5, 0x7632, R6 ;  /* 0x0000763205067816 */ /* 0x000fe20000000006 */
[----:B------:R-:W-:Y:S01]  /*5450*/  STS.U16 [R112+0x280], R155 ;  /* 0x0002809b70007388 */ /* 0x000fe20000000400 */
[----:B------:R-:W-:-:S03]  /*5460*/  PRMT R10, R7, 0x7632, R10 ;  /* 0x00007632070a7816 */ /* 0x000fc6000000000a */
[----:B------:R0:W-:Y:S04]  /*5470*/  STS.U16 [R111+0x2c0], R3 ;  /* 0x0002c0036f007388 */ /* 0x0001e80000000400 */
[----:B------:R-:W-:Y:S04]  /*5480*/  STS.U16 [R110+0x300], R5 ;  /* 0x000300056e007388 */ /* 0x000fe80000000400 */
[----:B------:R-:W-:Y:S01]  /*5490*/  STS.U16 [R109+0x340], R6 ;  /* 0x000340066d007388 */ /* 0x000fe20000000400 */
[----:B0-----:R-:W-:-:S03]  /*54a0*/  MOV R3, UR10 ;  /* 0x0000000a00037c02 */ /* 0x001fc60008000f00 */
[----:B------:R-:W-:Y:S04]  /*54b0*/  STS.U16 [R108+0x380], R7 ;  /* 0x000380076c007388 */ /* 0x000fe80000000400 */
[----:B------:R-:W-:Y:S01]  /*54c0*/  STS.U16 [R107+0x3c0], R10 ;  /* 0x0003c00a6b007388 */ /* 0x000fe20000000400 */
[----:B------:R-:W-:-:S03]  /*54d0*/  NOP ;  /* 0x0000000000007918 */ /* 0x000fc60000000000 */
[----:B------:R0:W2:Y:S01]  /*54e0*/  LDG.E R2, desc[UR34][R2.64] ;  /* 0x0000002202027981 */ /* 0x0000a2000c1e1900 */
[----:B------:R-:W1:Y:S03]  /*54f0*/  S2UR UR11, SR_CgaCtaId ;  /* 0x00000000000b79c3 */ /* 0x000e660000008800 */
[----:B------:R-:W3:Y:S04]  /*5500*/  LDS.U16 R149, [R106] ;  /* 0x000000006a957984 */ /* 0x000ee80000000400 */
        /* <DEDUP_REMOVED lines=16> */
[----:B------:R-:W-:-:S03]  /*5610*/  ULEA UR10, UR22, 0xffffff00, 0x8 ;  /* 0xffffff00160a7891 */ /* 0x000fc6000f8e40ff */
        /* <DEDUP_REMOVED lines=22> */
[----:B-1----:R-:W-:Y:S01]  /*5780*/  ULEA UR12, UR11, UR12, 0x18 ;  /* 0x0000000c0b0c7291 */ /* 0x002fe2000f8ec0ff */
[----:B------:R-:W-:Y:S01]  /*5790*/  ISETP.NE.AND P2, PT, R143, 0x3f, PT ;  /* 0x0000003f8f00780c */ /* 0x000fe20003f45270 */
[----:B------:R-:W0:Y:S01]  /*57a0*/  MUFU.EX2 R173, R173 ;  /* 0x000000ad00ad7308 */ /* 0x000e220000000800 */
[----:B------:R-:W-:-:S04]  /*57b0*/  SEL R3, R3, UR10, P0 ;  /* 0x0000000a03037c07 */ /* 0x000fc80008000000 */
[----:B------:R-:W-:-:S03]  /*57c0*/  LEA R3, R3, UR12, 0x2 ;  /* 0x0000000c03037c11 */ /* 0x000fc6000f8e10ff */
        /* <DEDUP_REMOVED lines=14> */
[----:B---3--:R3:W-:Y:S01]  /*58b0*/  STS [R3+0x1d10], R230 ;  /* 0x001d10e603007388 */ /* 0x0087e20000000800 */
[----:B------:R-:W-:Y:S01]  /*58c0*/  BSSY.RECONVERGENT B0, `(.L_x_4166) ;  /* 0x000002e000007945 */ /* 0x000fe20003800200 */
[----:B------:R-:W-:-:S02]  /*58d0*/  HADD2.F32 R149, -RZ, R149.H0_H0 ;  /* 0x20000095ff957230 */ /* 0x000fc40000004100 */
        /* <DEDUP_REMOVED lines=42> */
.L_x_4167:
[----:B------:R-:W-:-:S06]  /*5b80*/  LEA R198, R143, UR12, 0x2 ;  /* 0x0000000c8fc67c11 */ /* 0x000fcc000f8e10ff */
[----:B------:R-:W0:Y:S02]  /*5b90*/  LDS R198, [R198+0x2514] ;  /* 0x00251400c6c67984 */ /* 0x000e240000000800 */
.L_x_4168:
[----:B------:R-:W-:Y:S05]  /*5ba0*/  BSYNC.RECONVERGENT B0 ;  /* 0x0000000000007941 */ /* 0x000fea0003800200 */
.L_x_4166:
[----:B------:R-:W2:Y:S01]  /*5bb0*/  @P1 LDC R3, c[0x0][0x38c] ;  /* 0x0000e300ff031b82 */ /* 0x000ea20000000800 */
[----:B------:R-:W-:Y:S02]  /*5bc0*/  MOV R2, UR22 ;  /* 0x0000001600027c02 */ /* 0x000fe40008000f00 */
[----:B------:R-:W-:-:S03]  /*5bd0*/  MOV R5, 0x8 ;  /* 0x0000000800057802 */ /* 0x000fc60000000f00 */
        /* <DEDUP_REMOVED lines=10> */
[----:B------:R-:W-:Y:S01]  /*5c80*/  HFMA2 R2, -RZ, RZ, 1.875, 0 ;  /* 0x3f800000ff027431 */ /* 0x000fe200000001ff */
[----:B------:R-:W-:Y:S01]  /*5c90*/  MOV R3, RZ ;  /* 0x000000ff00037202 */ /* 0x000fe20000000f00 */
[----:B------:R-:W-:-:S04]  /*5ca0*/  @P1 IMAD.WIDE R4, R4, R5, UR4 ;  /* 0x0000000404041e25 */ /* 0x000fc8000f8e0205 */
[----:B------:R-:W-:Y:S01]  /*5cb0*/  FFMA.FTZ R6, R173, R6, R10 ;  /* 0x00000006ad067223 */ /* 0x000fe2000001000a */
[----:B------:R-:W-:Y:S01]  /*5cc0*/  FMUL.FTZ R190, R38, R55 ;  /* 0x0000003726be7220 */ /* 0x000fe20000410000 */
[----:B------:R-:W-:Y:S02]  /*5cd0*/  FMUL.FTZ R212, R162, R193 ;  /* 0x000000c1a2d47220 */ /* 0x000fe40000410000 */
        /* <DEDUP_REMOVED lines=93> */
.L_x_4228:
[----:B------:R-:W-:Y:S01]  /*62b0*/  ISETP.GE.AND P2, PT, R123, 0x10, PT ;  /* 0x000000107b00780c */ /* 0x000fe20003f46270 */
[----:B----4-:R-:W-:Y:S01]  /*62c0*/  FFMA.FTZ R5, R215, R5, R4 ;  /* 0x00000005d7057223 */ /* 0x010fe20000010004 */
[----:B------:R-:W-:-:S04]  /*62d0*/  UMOV UR10, 0xffffffff ;  /* 0xffffffff000a7882 */ /* 0x000fc80000000000 */
[----:B------:R-:W-:-:S07]  /*62e0*/  FSEL R221, R4, R5, !P2 ;  /* 0x0000000504dd7208 */ /* 0x000fce0005000000 */
[----:B--23--:R-:W-:Y:S01]  /*62f0*/  @P2 FMUL.FTZ R215, R215, R226 ;  /* 0x000000e2d7d72220 */ /* 0x00cfe20000410000 */
[----:B------:R-:W-:Y:S06]  /*6300*/  BRA.DIV UR10, `(.L_x_4171) ;  /* 0x0000003e0a887947 */ /* 0x000fec000b800000 */
.L_x_4231:
[----:B------:R-:W-:-:S03]  /*6310*/  UMOV UR10, 0xffffffff ;  /* 0xffffffff000a7882 */ /* 0x000fc60000000000 */
[----:B------:R-:W-:Y:S05]  /*6320*/  BRA.DIV UR10, `(.L_x_4172) ;  /* 0x0000003e0aa87947 */ /* 0x000fea000b800000 */
.L_x_4234:
[----:B------:R-:W-:-:S03]  /*6330*/  UMOV UR10, 0xffffffff ;  /* 0xffffffff000a7882 */ /* 0x000fc60000000000 */
[----:B------:R-:W-:Y:S05]  /*6340*/  BRA.DIV UR10, `(.L_x_4173) ;  /* 0x0000003e0ac87947 */ /* 0x000fea000b800000 */
[----:B------:R-:W2:Y:S04]  /*6350*/  SHFL.UP PT, R215, R215, 0x1, RZ ;  /* 0x04200000d7d77989 */ /* 0x000ea800000e00ff */
[----:B------:R3:W4:Y:S04]  /*6360*/  SHFL.UP PT, R224, R221, 0x1, RZ ;  /* 0x04200000dde07989 */ /* 0x00072800000e00ff */
[----:B-----5:R3:W0:Y:S04]  /*6370*/  SHFL.IDX PT, R4, R2, RZ, 0x1f ;  /* 0x00001fff02047589 */ /* 0x02062800000e0000 */
[----:B------:R3:W0:Y:S02]  /*6380*/  SHFL.IDX PT, R5, R3, RZ, 0x1f ;  /* 0x00001fff03057589 */ /* 0x00062400000e0000 */
.L_x_4240:
[----:B------:R-:W5:Y:S01]  /*6390*/  LDS.64 R6, [R10+0x1900] ;  /* 0x001900000a067984 */ /* 0x000f620000000a00 */
[C---:B0-2-4-:R-:W-:Y:S01]  /*63a0*/  @P0 FFMA.FTZ R5, R215.reuse, R5, R224 ;  /* 0x00000005d7050223 */ /* 0x055fe200000100e0 */
[----:B------:R-:W-:-:S03]  /*63b0*/  @P0 FMUL.FTZ R4, R215, R4 ;  /* 0x00000004d7040220 */ /* 0x000fc60000410000 */
[-C--:B-----5:R-:W-:Y:S01]  /*63c0*/  FFMA.FTZ R7, R5, R6.reuse, R7 ;  /* 0x0000000605077223 */ /* 0x0a0fe20000010007 */
[----:B------:R-:W-:-:S05]  /*63d0*/  FMUL.FTZ R6, R4, R6 ;  /* 0x0000000604067220 */ /* 0x000fca0000410000 */
[----:B------:R4:W-:Y:S02]  /*63e0*/  STS.128 [R10+0x1900], R4 ;  /* 0x001900040a007388 */ /* 0x0009e40000000c00 */
.L_x_4169:
        /* <DEDUP_REMOVED lines=116> */
.L_x_4257:
        /* <DEDUP_REMOVED lines=10> */
.L_x_4174:
[----:B------:R-:W-:Y:S05]  /*6bd0*/  WARPSYNC.ALL ;  /* 0x0000000000007948 */ /* 0x000fea0003800000 */
[C---:B------:R-:W-:Y:S02]  /*6be0*/  ISETP.NE.AND P5, PT, R143.reuse, RZ, PT ;  /* 0x000000ff8f00720c */ /* 0x040fe40003fa5270 */
[----:B------:R-:W-:Y:S01]  /*6bf0*/  IADD3 R232, PT, PT, R143, 0x200, RZ ;  /* 0x000002008fe87810 */ /* 0x000fe20007ffe0ff */
[----:B------:R-:W-:Y:S01]  /*6c00*/  BAR.SYNC.DEFER_BLOCKING 0x0 ;  /* 0x0000000000007b1d */ /* 0x000fe20000010000 */
[----:B-1----:R-:W-:Y:S01]  /*6c10*/  FFMA.FTZ R4, R0, R230, RZ ;  /* 0x000000e600047223 */ /* 0x002fe200000100ff */
[----:B------:R-:W-:Y:S01]  /*6c20*/  FFMA.FTZ R225, R148, -R225, R227 ;  /* 0x800000e194e17223 */ /* 0x000fe200000100e3 */
[----:B------:R-:W-:Y:S01]  /*6c30*/  FFMA.FTZ R194, R163, -R194, R226 ;  /* 0x800000c2a3c27223 */ /* 0x000fe200000100e2 */
[----:B------:R-:W-:Y:S01]  /*6c40*/  FFMA.FTZ R193, R162, -R193, R223 ;  /* 0x800000c1a2c17223 */ /* 0x000fe200000100df */
[----:B------:R-:W-:Y:S01]  /*6c50*/  FFMA.FTZ R227, R91, R227, R4 ;  /* 0x000000e35be37223 */ /* 0x000fe20000010004 */
[----:B------:R-:W-:-:S02]  /*6c60*/  HFMA2 R5, -RZ, RZ, 0, 0 ;  /* 0x00000000ff057431 */ /* 0x000fc400000001ff */
[----:B------:R-:W-:Y:S01]  /*6c70*/  FFMA.FTZ R190, R161, -R190, R224 ;  /* 0x800000bea1be7223 */ /* 0x000fe200000100e0 */
[----:B------:R-:W-:Y:S02]  /*6c80*/  IMAD.MOV.U32 R4, RZ, RZ, R143 ;  /* 0x000000ffff047224 */ /* 0x000fe400078e008f */
[----:B------:R-:W-:Y:S01]  /*6c90*/  FFMA.FTZ R226, R88, R226, R227 ;  /* 0x000000e258e27223 */ /* 0x000fe200000100e3 */
[----:B------:R-:W-:Y:S01]  /*6ca0*/  FFMA.FTZ R187, R160, -R187, R215 ;  /* 0x800000bba0bb7223 */ /* 0x000fe200000100d7 */
[----:B------:R-:W-:Y:S01]  /*6cb0*/  FFMA.FTZ R184, R159, -R184, R218 ;  /* 0x800000b89fb87223 */ /* 0x000fe200000100da */
[----:B------:R-:W-:Y:S01]  /*6cc0*/  MOV R3, UR44 ;  /* 0x0000002c00037c02 */ /* 0x000fe20008000f00 */
[----:B------:R-:W-:Y:S01]  /*6cd0*/  FFMA.FTZ R223, R89, R223, R226 ;  /* 0x000000df59df7223 */ /* 0x000fe200000100e2 */
[----:B------:R-:W-:Y:S01]  /*6ce0*/  USHF.R.S32.HI UR10, URZ, 0x1f, UR17 ;  /* 0x0000001fff0a7899 */ /* 0x000fe20008011411 */
[----:B------:R-:W-:Y:S01]  /*6cf0*/  FFMA.FTZ R185, R158, -R185, R213 ;  /* 0x800000b99eb97223 */ /* 0x000fe200000100d5 */
[----:B------:R-:W-:-:S04]  /*6d00*/  IMAD.WIDE.U32 R4, R8, UR33, R4 ;  /* 0x0000002108047c25 */ /* 0x000fc8000f8e0004 */
[----:B------:R-:W-:Y:S01]  /*6d10*/  FFMA.FTZ R224, R86, R224, R223 ;  /* 0x000000e056e07223 */ /* 0x000fe200000100df */
[----:B------:R-:W-:Y:S01]  /*6d20*/  UIMAD UR10, UR10, UR44, URZ ;  /* 0x0000002c0a0a72a4 */ /* 0x000fe2000f8e02ff */
[----:B------:R-:W-:Y:S01]  /*6d30*/  FFMA.FTZ R182, R157, -R182, R216 ;  /* 0x800000b69db67223 */ /* 0x000fe200000100d8 */
[----:B------:R-:W-:Y:S02]  /*6d40*/  IMAD R5, R9, UR33, R5 ;  /* 0x0000002109057c24 */ /* 0x000fe4000f8e0205 */
[----:B------:R-:W-:Y:S01]  /*6d50*/  FFMA.FTZ R215, R87, R215, R224 ;  /* 0x000000d757d77223 */ /* 0x000fe200000100e0 */
[----:B------:R-:W-:Y:S01]  /*6d60*/  UIMAD UR10, UR17, UR45, UR10 ;  /* 0x0000002d110a72a4 */ /* 0x000fe2000f8e020a */
[----:B------:R-:W-:Y:S01]  /*6d70*/  FFMA.FTZ R174, R155, -R174, R214 ;  /* 0x800000ae9bae7223 */ /* 0x000fe200000100d6 */
[----:B------:R-:W1:Y:S01]  /*6d80*/  LDS R2, [R140+0x1b14] ;  /* 0x001b14008c027984 */ /* 0x000e620000000800 */
[----:B------:R-:W-:Y:S01]  /*6d90*/  FFMA.FTZ R218, R84, R218, R215 ;  /* 0x000000da54da7223 */ /* 0x000fe200000100d7 */
[----:B------:R-:W-:Y:S01]  /*6da0*/  IMAD.WIDE.U32 R4, R3, UR17, R4 ;  /* 0x0000001103047c25 */ /* 0x000fe2000f8e0004 */
[----:B------:R-:W-:-:S03]  /*6db0*/  VOTEU.ALL UP0, P5 ;  /* 0x0000000000ff7886 */ /* 0x000fc60002800000 */
[----:B------:R-:W-:Y:S01]  /*6dc0*/  FFMA.FTZ R177, R156, -R177, R212 ;  /* 0x800000b19cb17223 */ /* 0x000fe200000100d4 */
[----:B------:R-:W-:Y:S01]  /*6dd0*/  FFMA.FTZ R213, R85, R213, R218 ;  /* 0x000000d555d57223 */ /* 0x000fe200000100da */
[----:B------:R-:W-:Y:S01]  /*6de0*/  FFMA.FTZ R175, R154, -R175, R221 ;  /* 0x800000af9aaf7223 */ /* 0x000fe200000100dd */
[----:B------:R-:W-:Y:S01]  /*6df0*/  IADD3 R4, P0, PT, R4, UR6, RZ ;  /* 0x0000000604047c10 */ /* 0x000fe2000ff1e0ff */
[----:B------:R-:W-:Y:S01]  /*6e00*/  FFMA.FTZ R166, R153, -R166, R222 ;  /* 0x800000a699a67223 */ /* 0x000fe200000100de */
[----:B------:R-:W-:Y:S01]  /*6e10*/  FFMA.FTZ R216, R82, R216, R213 ;  /* 0x000000d852d87223 */ /* 0x000fe200000100d5 */
[----:B------:R-:W-:Y:S01]  /*6e20*/  MOV R213, UR46 ;  /* 0x0000002e00d57c02 */ /* 0x000fe20008000f00 */
[----:B------:R-:W-:Y:S01]  /*6e30*/  UMOV UR13, UR9 ;  /* 0x00000009000d7c82 */ /* 0x000fe20008000000 */
[----:B------:R-:W-:Y:S01]  /*6e40*/  IADD3.X R5, PT, PT, R5, UR10, RZ, P0, !PT ;  /* 0x0000000a05057c10 */ /* 0x000fe200087fe4ff */
[----:B------:R-:W-:Y:S01]  /*6e50*/  FFMA.FTZ R3, R83, R212, R216 ;  /* 0x000000d453037223 */ /* 0x000fe200000100d8 */
[----:B------:R-:W-:Y:S01]  /*6e60*/  @!UP0 ULEA UR10, UR8, UR12, 0x3 ;  /* 0x0000000c080a8291 */ /* 0x000fe2000f8e18ff */
[----:B------:R-:W-:Y:S01]  /*6e70*/  FFMA.FTZ R167, R152, -R167, R219 ;  /* 0x800000a798a77223 */ /* 0x000fe200000100db */
[----:B------:R-:W-:Y:S01]  /*6e80*/  FFMA.FTZ R164, R151, -R164, R220 ;  /* 0x800000a497a47223 */ /* 0x000fe200000100dc */
[----:B------:R-:W-:Y:S01]  /*6e90*/  FFMA.FTZ R214, R80, R214, R3 ;  /* 0x000000d650d67223 */ /* 0x000fe20000010003 */
[----:B------:R-:W-:-:S04]  /*6ea0*/  IMAD.WIDE.U32 R4, R213, UR8, R4 ;  /* 0x00000008d5047c25 */ /* 0x000fc8000f8e0004 */
[----:B------:R-:W-:Y:S01]  /*6eb0*/  FFMA.FTZ R165, R150, -R165, R217 ;  /* 0x800000a596a57223 */ /* 0x000fe200000100d9 */
[----:B------:R-:W-:Y:S01]  /*6ec0*/  BSSY.RECONVERGENT B0, `(.L_x_4176) ;  /* 0x0000078000007945 */ /* 0x000fe20003800200 */
[----:B------:R-:W-:Y:S01]  /*6ed0*/  FFMA.FTZ R221, R81, R221, R214 ;  /* 0x000000dd51dd7223 */ /* 0x000fe200000100d6 */
[----:B0-----:R0:W-:Y:S03]  /*6ee0*/  @!P5 STS.64 [UR10+0x2610], R10 ;  /* 0x0026100aff00d988 */ /* 0x0011e60008000a0a */
[----:B------:R-:W-:-:S04]  /*6ef0*/  FFMA.FTZ R222, R78, R222, R221 ;  /* 0x000000de4ede7223 */ /* 0x000fc800000100dd */
[----:B------:R-:W-:Y:S01]  /*6f00*/  FFMA.FTZ R219, R79, R219, R222 ;  /* 0x000000db4fdb7223 */ /* 0x000fe200000100de */
        /* <DEDUP_REMOVED lines=13> */
[----:B------:R-:W-:-:S04]  /*6fe0*/  FFMA.FTZ R183, R183, R181, R178 ;  /* 0x000000b5b7b77223 */ /* 0x000fc800000100b2 */
[-C--:B------:R-:W-:Y:S01]  /*6ff0*/  FFMA.FTZ R179, R180, R183.reuse, R179 ;  /* 0x000000b7b4b37223 */ /* 0x080fe200000100b3 */
[----:B------:R-:W-:Y:S01]  /*7000*/  SHF.L.U32 R180, R143, 0x4, RZ ;  /* 0x000000048fb47819 */ /* 0x000fe200000006ff */
[----:B------:R-:W-:Y:S02]  /*7010*/  FMUL.FTZ R176, R38, R183 ;  /* 0x000000b726b07220 */ /* 0x000fe40000410000 */
[-C--:B------:R-:W-:Y:S01]  /*7020*/  FFMA.FTZ R171, R171, R179.reuse, R168 ;  /* 0x000000b3abab7223 */ /* 0x080fe200000100a8 */
[----:B------:R-:W-:Y:S01]  /*7030*/  LEA.HI R6, R143, R180, RZ, 0x1f ;  /* 0x000000b48f067211 */ /* 0x000fe200078ff8ff */
[----:B------:R-:W-:Y:S01]  /*7040*/  FMUL.FTZ R215, R41, R179 ;  /* 0x000000b329d77220 */ /* 0x000fe20000410000 */
[----:B0-----:R-:W-:Y:S01]  /*7050*/  FMUL.FTZ R10, R55, R176 ;  /* 0x000000b0370a7220 */ /* 0x001fe20000410000 */
[-C--:B------:R-:W-:Y:S01]  /*7060*/  FFMA.FTZ R169, R172, R171.reuse, R169 ;  /* 0x000000abaca97223 */ /* 0x080fe200000100a9 */
[----:B------:R-:W-:Y:S01]  /*7070*/  LEA R178, R6, UR12, 0x2 ;  /* 0x0000000c06b27c11 */ /* 0x000fe2000f8e10ff */
[----:B------:R-:W-:Y:S01]  /*7080*/  FMUL.FTZ R168, R40, R171 ;  /* 0x000000ab28a87220 */ /* 0x000fe20000410000 */
[----:B------:R-:W-:Y:S01]  /*7090*/  FMUL.FTZ R172, R56, R215 ;  /* 0x000000d738ac7220 */ /* 0x000fe20000410000 */
[-C--:B------:R-:W-:Y:S01]  /*70a0*/  FFMA.FTZ R173, R173, R169.reuse, R170 ;  /* 0x000000a9adad7223 */ /* 0x080fe200000100aa */
[----:B------:R-:W-:Y:S01]  /*70b0*/  FMUL.FTZ R213, R43, R169 ;  /* 0x000000a92bd57220 */ /* 0x000fe20000410000 */
[----:B------:R-:W-:Y:S01]  /*70c0*/  FMUL.FTZ R170, R57, R168 ;  /* 0x000000a839aa7220 */ /* 0x000fe20000410000 */
[----:B------:R-:W-:Y:S01]  /*70d0*/  LEA.HI R11, R180, R180, RZ, 0x1b ;  /* 0x000000b4b40b7211 */ /* 0x000fe200078fd8ff */
[----:B------:R-:W-:Y:S01]  /*70e0*/  FMUL.FTZ R3, R42, R173 ;  /* 0x000000ad2a037220 */ /* 0x000fe20000410000 */
[----:B------:R-:W-:-:S03]  /*70f0*/  FMUL.FTZ R180, R34, R195 ;  /* 0x000000c322b47220 */ /* 0x000fc60000410000 */
[-C--:B------:R-:W-:Y:S01]  /*7100*/  FFMA.FTZ R6, R2, R3.reuse, RZ ;  /* 0x0000000302067223 */ /* 0x080fe200000100ff */
[----:B------:R-:W-:-:S03]  /*7110*/  FMUL.FTZ R7, R59, R3 ;  /* 0x000000033b077220 */ /* 0x000fc60000410000 */
[-C--:B------:R-:W-:Y:S01]  /*7120*/  FFMA.FTZ R3, R225, R213.reuse, R6 ;  /* 0x000000d5e1037223 */ /* 0x080fe20000010006 */
[----:B------:R-:W-:Y:S01]  /*7130*/  FMUL.FTZ R6, R58, R213 ;  /* 0x000000d53a067220 */ /* 0x000fe20000410000 */
[----:B------:R0:W-:Y:S01]  /*7140*/  STS [R178+0x850], R7 ;  /* 0x00085007b2007388 */ /* 0x0001e20000000800 */
[----:B------:R-:W-:Y:S01]  /*7150*/  FMUL.FTZ R213, R33, R205 ;  /* 0x000000cd21d57220 */ /* 0x000fe20000410000 */
[----:B------:R-:W-:Y:S01]  /*7160*/  FFMA.FTZ R168, R194, R168, R3 ;  /* 0x000000a8c2a87223 */ /* 0x000fe20000010003 */
[----:B------:R-:W-:Y:S01]  /*7170*/  FMUL.FTZ R3, R39, R181 ;  /* 0x000000b527037220 */ /* 0x000fe20000410000 */
[----:B------:R1:W-:Y:S02]  /*7180*/  STS [R139+0x854], R6 ;  /* 0x000854068b007388 */ /* 0x0003e40000000800 */
[----:B------:R-:W-:Y:S01]  /*7190*/  FFMA.FTZ R215, R193, R215, R168 ;  /* 0x000000d7c1d77223 */ /* 0x000fe200000100a8 */
[----:B------:R-:W-:Y:S01]  /*71a0*/  FMUL.FTZ R168, R54, R3 ;  /* 0x0000000336a87220 */ /* 0x000fe20000410000 */
[----:B------:R2:W-:Y:S01]  /*71b0*/  STS [R139+0x858], R170 ;  /* 0x000858aa8b007388 */ /* 0x0005e20000000800 */
[----:B0-----:R-:W-:Y:S01]  /*71c0*/  FMUL.FTZ R7, R37, R189 ;  /* 0x000000bd25077220 */ /* 0x001fe20000410000 */
[----:B------:R-:W-:-:S02]  /*71d0*/  FFMA.FTZ R176, R190, R176, R215 ;  /* 0x000000b0beb07223 */ /* 0x000fc400000100d7 */
[----:B------:R-:W-:Y:S01]  /*71e0*/  STS [R139+0x85c], R172 ;  /* 0x00085cac8b007388 */ /* 0x000fe20000000800 */
[----:B------:R-:W-:Y:S01]  /*71f0*/  FMUL.FTZ R178, R36, R191 ;  /* 0x000000bf24b27220 */ /* 0x000fe20000410000 */
[----:B------:R-:W-:Y:S01]  /*7200*/  FMUL.FTZ R215, R29, R199 ;  /* 0x000000c71dd77220 */ /* 0x000fe20000410000 */
[----:B------:R-:W-:Y:S01]  /*7210*/  FFMA.FTZ R3, R187, R3, R176 ;  /* 0x00000003bb037223 */ /* 0x000fe200000100b0 */
[----:B------:R0:W-:Y:S01]  /*7220*/  STS [R139+0x860], R10 ;  /* 0x0008600a8b007388 */ /* 0x0001e20000000800 */
[-C--:B-1----:R-:W-:Y:S01]  /*7230*/  FMUL.FTZ R6, R53, R178.reuse ;  /* 0x000000b235067220 */ /* 0x082fe20000410000 */
[----:B--2---:R-:W-:Y:S01]  /*7240*/  FMUL.FTZ R170, R52, R7 ;  /* 0x0000000734aa7220 */ /* 0x004fe20000410000 */
[----:B------:R-:W-:Y:S01]  /*7250*/  FFMA.FTZ R178, R184, R178, R3 ;  /* 0x000000b2b8b27223 */ /* 0x000fe20000010003 */
[----:B------:R-:W-:Y:S01]  /*7260*/  FMUL.FTZ R176, R32, R211 ;  /* 0x000000d320b07220 */ /* 0x000fe20000410000 */
[----:B------:R-:W-:Y:S02]  /*7270*/  FMUL.FTZ R3, R31, R203 ;  /* 0x000000cb1f037220 */ /* 0x000fe40000410000 */
[----:B------:R-:W-:Y:S01]  /*7280*/  FFMA.FTZ R7, R185, R7, R178 ;  /* 0x00000007b9077223 */ /* 0x000fe200000100b2 */
[----:B------:R-:W-:Y:S01]  /*7290*/  FMUL.FTZ R186, R49, R176 ;  /* 0x000000b031ba7220 */ /* 0x000fe20000410000 */
[----:B------:R-:W-:Y:S01]  /*72a0*/  FMUL.FTZ R178, R44, R215 ;  /* 0x000000d72cb27220 */ /* 0x000fe20000410000 */
[----:B0-----:R-:W-:Y:S01]  /*72b0*/  LEA R139, R11, UR12, 0x2 ;  /* 0x0000000c0b8b7c11 */ /* 0x001fe2000f8e10ff */
[----:B------:R-:W-:Y:S01]  /*72c0*/  FMUL.FTZ R11, R35, R197 ;  /* 0x000000c5230b7220 */ /* 0x000fe20000410000 */
[-C--:B------:R-:W-:Y:S01]  /*72d0*/  FMUL.FTZ R10, R51, R180.reuse ;  /* 0x000000b4330a7220 */ /* 0x080fe20000410000 */
[----:B------:R-:W-:Y:S01]  /*72e0*/  FFMA.FTZ R180, R182, R180, R7 ;  /* 0x000000b4b6b47223 */ /* 0x000fe20000010007 */
[----:B------:R-:W-:-:S02]  /*72f0*/  IMAD.U32 R7, RZ, RZ, UR47 ;  /* 0x0000002fff077e24 */ /* 0x000fc4000f8e00ff */
[-C--:B------:R-:W-:Y:S01]  /*7300*/  FMUL.FTZ R172, R50, R11.reuse ;  /* 0x0000000b32ac7220 */ /* 0x080fe20000410000 */
[----:B------:R0:W-:Y:S01]  /*7310*/  STS [R139+0x86c], R170 ;  /* 0x00086caa8b007388 */ /* 0x0001e20000000800 */
[----:B------:R-:W-:Y:S01]  /*7320*/  FFMA.FTZ R11, R177, R11, R180 ;  /* 0x0000000bb10b7223 */ /* 0x000fe200000100b4 */
[----:B------:R-:W-:Y:S01]  /*7330*/  IADD3 R180, PT, PT, R143, 0x40, RZ ;  /* 0x000000408fb47810 */ /* 0x000fe20007ffe0ff */
[----:B------:R-:W-:Y:S01]  /*7340*/  IMAD R5, R7, UR8, R5 ;  /* 0x0000000807057c24 */ /* 0x000fe2000f8e0205 */
[----:B------:R1:W-:Y:S01]  /*7350*/  STS [R139+0x864], R168 ;  /* 0x000864a88b007388 */ /* 0x0003e20000000800 */
[----:B------:R-:W-:Y:S01]  /*7360*/  FFMA.FTZ R176, R174, R176, R11 ;  /* 0x000000b0aeb07223 */ /* 0x000fe2000001000b */
[----:B------:R-:W-:Y:S02]  /*7370*/  LEA.HI R180, R180, R143, RZ, 0x1b ;  /* 0x0000008fb4b47211 */ /* 0x000fe400078fd8ff */
[----:B------:R2:W-:Y:S01]  /*7380*/  STS [R139+0x868], R6 ;  /* 0x000868068b007388 */ /* 0x0005e20000000800 */
[----:B0-----:R-:W-:Y:S01]  /*7390*/  FMUL.FTZ R170, R28, R207 ;  /* 0x000000cf1caa7220 */ /* 0x001fe20000410000 */
[----:B------:R-:W-:-:S02]  /*73a0*/  LEA R180, R180, UR12, 0x2 ;  /* 0x0000000cb4b47c11 */ /* 0x000fc4000f8e10ff */
[----:B------:R0:W-:Y:S01]  /*73b0*/  STS [R139+0x870], R10 ;  /* 0x0008700a8b007388 */ /* 0x0001e20000000800 */
[----:B-1----:R-:W-:-:S03]  /*73c0*/  FMUL.FTZ R168, R47, R188 ;  /* 0x000000bc2fa87220 */ /* 0x002fc60000410000 */
[----:B------:R1:W-:Y:S01]  /*73d0*/  STS [R139+0x874], R172 ;  /* 0x000874ac8b007388 */ /* 0x0003e20000000800 */
[-C--:B--2---:R-:W-:Y:S01]  /*73e0*/  FMUL.FTZ R6, R48, R213.reuse ;  /* 0x000000d530067220 */ /* 0x084fe20000410000 */
[----:B------:R-:W-:Y:S02]  /*73f0*/  FFMA.FTZ R213, R175, R213, R176 ;  /* 0x000000d5afd57223 */ /* 0x000fe400000100b0 */
[----:B------:R-:W-:Y:S01]  /*7400*/  STS [R139+0x878], R186 ;  /* 0x000878ba8b007388 */ /* 0x000fe20000000800 */
[----:B------:R-:W-:Y:S01]  /*7410*/  MOV R176, UR13 ;  /* 0x0000000d00b07c02 */ /* 0x000fe20008000f00 */
[-C--:B0-----:R-:W-:Y:S01]  /*7420*/  FMUL.FTZ R10, R46, R3.reuse ;  /* 0x000000032e0a7220 */ /* 0x081fe20000410000 */
[----:B------:R-:W-:Y:S01]  /*7430*/  FFMA.FTZ R188, R166, R188, R213 ;  /* 0x000000bca6bc7223 */ /* 0x000fe200000100d5 */
[----:B------:R0:W-:Y:S01]  /*7440*/  STS [R139+0x87c], R6 ;  /* 0x00087c068b007388 */ /* 0x0001e20000000800 */
[----:B------:R-:W-:Y:S01]  /*7450*/  IADD3 R176, PT, PT, R176, -UR6, -R143 ;  /* 0x80000006b0b07c10 */ /* 0x000fe2000fffe88f */
[----:B-1----:R-:W-:Y:S01]  /*7460*/  FMUL.FTZ R172, R45, R170 ;  /* 0x000000aa2dac7220 */ /* 0x002fe20000410000 */
[----:B------:R-:W-:Y:S01]  /*7470*/  FFMA.FTZ R3, R167, R3, R188 ;  /* 0x00000003a7037223 */ /* 0x000fe200000100bc */
[----:B------:R1:W-:Y:S01]  /*7480*/  STS [R139+0x880], R168 ;  /* 0x000880a88b007388 */ /* 0x0003e20000000800 */
[----:B------:R-:W-:-:S02]  /*7490*/  ISETP.GE.AND P6, PT, R176, 0x1, PT ;  /* 0x00000001b000780c */ /* 0x000fc40003fc6270 */
[----:B------:R-:W-:Y:S01]  /*74a0*/  FFMA.FTZ R170, R164, R170, R3 ;  /* 0x000000aaa4aa7223 */ /* 0x000fe20000010003 */
[----:B------:R2:W-:Y:S01]  /*74b0*/  STS [R139+0x884], R10 ;  /* 0x0008840a8b007388 */ /* 0x0005e20000000800 */
[----:B------:R-:W-:Y:S02]  /*74c0*/  ISETP.GE.AND P4, PT, R176, 0x41, PT ;  /* 0x00000041b000780c */ /* 0x000fe40003f86270 */
[C---:B0-----:R-:W-:Y:S01]  /*74d0*/  LEA R6, P0, R4.reuse, UR48, 0x2 ;  /* 0x0000003004067c11 */ /* 0x041fe2000f8010ff */
[----:B------:R0:W-:Y:S01]  /*74e0*/  STS [R139+0x888], R172 ;  /* 0x000888ac8b007388 */ /* 0x0001e20000000800 */
[----:B------:R-:W-:Y:S01]  /*74f0*/  FFMA.FTZ R11, R165, R215, R170 ;  /* 0x000000d7a50b7223 */ /* 0x000fe200000100aa */
[C---:B-1----:R-:W-:Y:S02]  /*7500*/  IADD3 R168, PT, PT, R143.reuse, 0xc0, RZ ;  /* 0x000000c08fa87810 */ /* 0x042fe40007ffe0ff */
[----:B------:R0:W-:Y:S01]  /*7510*/  STS [R139+0x88c], R178 ;  /* 0x00088cb28b007388 */ /* 0x0001e20000000800 */
[----:B------:R-:W-:Y:S01]  /*7520*/  LEA.HI.X R7, R4, UR49, R5, 0x2, P0 ;  /* 0x0000003104077c11 */ /* 0x000fe200080f1405 */
[----:B--2---:R-:W-:Y:S01]  /*7530*/  FFMA.FTZ R10, R76, R220, R219 ;  /* 0x000000dc4c0a7223 */ /* 0x004fe200000100db */
[C---:B------:R-:W-:Y:S01]  /*7540*/  IADD3 R4, PT, PT, R143.reuse, 0x80, RZ ;  /* 0x000000808f047810 */ /* 0x040fe20007ffe0ff */
[----:B------:R-:W-:Y:S01]  /*7550*/  BAR.SYNC.DEFER_BLOCKING 0x0 ;  /* 0x0000000000007b1d */ /* 0x000fe20000010000 */
[----:B------:R-:W-:Y:S01]  /*7560*/  IADD3 R170, PT, PT, R143, 0x100, RZ ;  /* 0x000001008faa7810 */ /* 0x000fe20007ffe0ff */
[----:B------:R-:W-:Y:S01]  /*7570*/  FFMA.FTZ R10, R77, R217, R10 ;  /* 0x000000d94d0a7223 */ /* 0x000fe2000001000a */
[----:B------:R-:W-:-:S02]  /*7580*/  LEA.HI R4, R4, R143, RZ, 0x1b ;  /* 0x0000008f04047211 */ /* 0x000fc400078fd8ff */
[----:B------:R-:W-:Y:S02]  /*7590*/  LEA.HI R168, R168, R143, RZ, 0x1b ;  /* 0x0000008fa8a87211 */ /* 0x000fe400078fd8ff */
[----:B------:R-:W-:Y:S02]  /*75a0*/  LEA R5, R4, UR12, 0x2 ;  /* 0x0000000c04057c11 */ /* 0x000fe4000f8e10ff */
[C---:B------:R-:W-:Y:S02]  /*75b0*/  ISETP.GE.AND P3, PT, R176.reuse, 0x81, PT ;  /* 0x00000081b000780c */ /* 0x040fe40003f66270 */
[C---:B------:R-:W-:Y:S02]  /*75c0*/  ISETP.GE.AND P2, PT, R176.reuse, 0xc1, PT ;  /* 0x000000c1b000780c */ /* 0x040fe40003f46270 */
[----:B------:R-:W-:Y:S01]  /*75d0*/  ISETP.GE.AND P0, PT, R176, 0x101, PT ;  /* 0x00000101b000780c */ /* 0x000fe20003f06270 */
[----:B------:R0:W1:Y:S01]  /*75e0*/  LDS R221, [R180+0x950] ;  /* 0x00095000b4dd7984 */ /* 0x0000620000000800 */
[----:B------:R-:W-:Y:S11]  /*75f0*/  @!P6 BRA `(.L_x_4177) ;  /* 0x000000000010e947 */ /* 0x000ff60003800000 */
[----:B------:R-:W-:-:S04]  /*7600*/  LEA.HI R3, R143, R143, RZ, 0x1b ;  /* 0x0000008f8f037211 */ /* 0x000fc800078fd8ff */
[----:B------:R-:W-:-:S06]  /*7610*/  LEA R3, R3, UR12, 0x2 ;  /* 0x0000000c03037c11 */ /* 0x000fcc000f8e10ff */
[----:B------:R-:W2:Y:S04]  /*7620*/  LDS R3, [R3+0x850] ;  /* 0x0008500003037984 */ /* 0x000ea80000000800 */
[----:B--2---:R2:W-:Y:S02]  /*7630*/  REDG.E.ADD.F32.FTZ.RN.STRONG.GPU desc[UR34][R6.64], R3 ;  /* 0x00000003060079a6 */ /* 0x0045e4000c12f322 */
.L_x_4177:
[----:B------:R-:W-:Y:S05]  /*7640*/  BSYNC.RECONVERGENT B0 ;  /* 0x0000000000007941 */ /* 0x000fea0003800200 */
.L_x_4176:
[----:B------:R-:W-:Y:S01]  /*7650*/  BSSY.RECONVERGENT B0, `(.L_x_4178) ;  /* 0x0000004000007945 */ /* 0x000fe20003800200 */
[----:B------:R-:W-:-:S03]  /*7660*/  ISETP.GE.AND P6, PT, R176, 0x141, PT ;  /* 0x00000141b000780c */ /* 0x000fc60003fc6270 */
[----:B------:R-:W-:Y:S10]  /*7670*/  @!P4 BRA `(.L_x_4179) ;  /* 0x000000000004c947 */ /* 0x000ff40003800000 */
[----:B-1----:R3:W-:Y:S02]  /*7680*/  REDG.E.ADD.F32.FTZ.RN.STRONG.GPU desc[UR34][R6.64+0x100], R221 ;  /* 0x000100dd060079a6 */ /* 0x0027e4000c12f322 */
.L_x_4179:
[----:B------:R-:W-:Y:S05]  /*7690*/  BSYNC.RECONVERGENT B0 ;  /* 0x0000000000007941 */ /* 0x000fea0003800200 */
.L_x_4178:
[----:B--2---:R2:W4:Y:S01]  /*76a0*/  LDS R3, [R5+0xa50] ;  /* 0x000a500005037984 */ /* 0x0045220000000800 */
[----:B------:R-:W-:Y:S01]  /*76b0*/  BSSY.RECONVERGENT B0, `(.L_x_4180) ;  /* 0x0000006000007945 */ /* 0x000fe20003800200 */
[----:B------:R-:W-:Y:S02]  /*76c0*/  IADD3 R4, PT, PT, R143, 0x140, RZ ;  /* 0x000001408f047810 */ /* 0x000fe40007ffe0ff */
[----:B------:R-:W-:Y:S02]  /*76d0*/  LEA.HI R170, R170, R143, RZ, 0x1b ;  /* 0x0000008faaaa7211 */ /* 0x000fe400078fd8ff */
[----:B------:R-:W-:Y:S01]  /*76e0*/  LEA R168, R168, UR12, 0x2 ;  /* 0x0000000ca8a87c11 */ /* 0x000fe2000f8e10ff */
[----:B------:R-:W-:Y:S06]  /*76f0*/  @!P3 BRA `(.L_x_4181) ;  /* 0x000000000004b947 */ /* 0x000fec0003800000 */
[----:B----4-:R4:W-:Y:S02]  /*7700*/  REDG.E.ADD.F32.FTZ.RN.STRONG.GPU desc[UR34][R6.64+0x200], R3 ;  /* 0x00020003060079a6 */ /* 0x0109e4000c12f322 */
.L_x_4181:
[----:B------:R-:W-:Y:S05]  /*7710*/  BSYNC.RECONVERGENT B0 ;  /* 0x0000000000007941 */ /* 0x000fea0003800200 */
.L_x_4180:
[----:B----4-:R4:W0:Y:S01]  /*7720*/  LDS R3, [R168+0xb50] ;  /* 0x000b5000a8037984 */ /* 0x0108220000000800 */
[----:B------:R-:W-:Y:S01]  /*7730*/  BSSY.RECONVERGENT B0, `(.L_x_4182) ;  /* 0x0000005000007945 */ /* 0x000fe20003800200 */
[----:B------:R-:W-:Y:S02]  /*7740*/  LEA.HI R4, R4, R143, RZ, 0x1b ;  /* 0x0000008f04047211 */ /* 0x000fe400078fd8ff */
[----:B------:R-:W-:Y:S01]  /*7750*/  LEA R170, R170, UR12, 0x2 ;  /* 0x0000000caaaa7c11 */ /* 0x000fe2000f8e10ff */
[----:B------:R-:W-:Y:S06]  /*7760*/  @!P2 BRA `(.L_x_4183) ;  /* 0x000000000004a947 */ /* 0x000fec0003800000 */
[----:B0-----:R0:W-:Y:S02]  /*7770*/  REDG.E.ADD.F32.FTZ.RN.STRONG.GPU desc[UR34][R6.64+0x300], R3 ;  /* 0x00030003060079a6 */ /* 0x0011e4000c12f322 */
.L_x_4183:
[----:B------:R-:W-:Y:S05]  /*7780*/  BSYNC.RECONVERGENT B0 ;  /* 0x0000000000007941 */ /* 0x000fea0003800200 */
.L_x_4182:
[----:B0-----:R0:W0:Y:S01]  /*7790*/  LDS R3, [R170+0xc50] ;  /* 0x000c5000aa037984 */ /* 0x0010220000000800 */
[----:B------:R-:W-:Y:S01]  /*77a0*/  BSSY.RECONVERGENT B0, `(.L_x_4184) ;  /* 0x0000004000007945 */ /* 0x000fe20003800200 */
[----:B--2---:R-:W-:-:S03]  /*77b0*/  LEA R5, R4, UR12, 0x2 ;  /* 0x0000000c04057c11 */ /* 0x004fc6000f8e10ff */
[----:B------:R-:W-:Y:S05]  /*77c0*/  @!P0 BRA `(.L_x_4185) ;  /* 0x0000000000048947 */ /* 0x000fea0003800000 */
[----:B0-----:R2:W-:Y:S02]  /*77d0*/  REDG.E.ADD.F32.FTZ.RN.STRONG.GPU desc[UR34][R6.64+0x400], R3 ;  /* 0x00040003060079a6 */ /* 0x0015e4000c12f322 */
.L_x_4185:
[----:B------:R-:W-:Y:S05]  /*77e0*/  BSYNC.RECONVERGENT B0 ;  /* 0x0000000000007941 */ /* 0x000fea0003800200 */
.L_x_4184:
[----:B0-2---:R0:W2:Y:S01]  /*77f0*/  LDS R3, [R5+0xd50] ;  /* 0x000d500005037984 */ /* 0x0050a20000000800 */
[----:B------:R-:W-:Y:S01]  /*7800*/  BSSY.RECONVERGENT B0, `(.L_x_4186) ;  /* 0x0000005000007945 */ /* 0x000fe20003800200 */
[C---:B------:R-:W-:Y:S01]  /*7810*/  VIADD R4, R143.reuse, 0x180 ;  /* 0x000001808f047836 */ /* 0x040fe20000000000 */
[----:B----4-:R-:W-:Y:S02]  /*7820*/  IADD3 R168, PT, PT, R143, 0x1c0, RZ ;  /* 0x000001c08fa87810 */ /* 0x010fe40007ffe0ff */
[----:B------:R-:W-:Y:S05]  /*7830*/  @!P6 BRA `(.L_x_4187) ;  /* 0x000000000004e947 */ /* 0x000fea0003800000 */
[----:B--2---:R4:W-:Y:S02]  /*7840*/  REDG.E.ADD.F32.FTZ.RN.STRONG.GPU desc[UR34][R6.64+0x500], R3 ;  /* 0x00050003060079a6 */ /* 0x0049e4000c12f322 */
.L_x_4187:
[----:B------:R-:W-:Y:S05]  /*7850*/  BSYNC.RECONVERGENT B0 ;  /* 0x0000000000007941 */ /* 0x000fea0003800200 */
.L_x_4186:
[-C--:B------:R-:W-:Y:S01]  /*7860*/  LEA.HI R4, R4, R143.reuse, RZ, 0x1b ;  /* 0x0000008f04047211 */ /* 0x080fe200078fd8ff */
[----:B------:R-:W-:Y:S01]  /*7870*/  BSSY.RECONVERGENT B0, `(.L_x_4188) ;  /* 0x000000e000007945 */ /* 0x000fe20003800200 */
[----:B------:R-:W-:Y:S02]  /*7880*/  ISETP.GE.AND P6, PT, R176, 0x181, PT ;  /* 0x00000181b000780c */ /* 0x000fe40003fc6270 */
[----:B--2-4-:R-:W-:Y:S02]  /*7890*/  LEA R3, R4, UR12, 0x2 ;  /* 0x0000000c04037c11 */ /* 0x014fe4000f8e10ff */
[-C--:B------:R-:W-:Y:S02]  /*78a0*/  LEA.HI R168, R168, R143.reuse, RZ, 0x1b ;  /* 0x0000008fa8a87211 */ /* 0x080fe400078fd8ff */
[----:B------:R-:W-:Y:S02]  /*78b0*/  LEA.HI R232, R232, R143, RZ, 0x1b ;  /* 0x0000008fe8e87211 */ /* 0x000fe400078fd8ff */
[----:B------:R-:W2:Y:S01]  /*78c0*/  LDS R3, [R3+0xe50] ;  /* 0x000e500003037984 */ /* 0x000ea20000000800 */
[----:B------:R-:W-:-:S02]  /*78d0*/  IADD3 R170, PT, PT, R143, 0x240, RZ ;  /* 0x000002408faa7810 */ /* 0x000fc40007ffe0ff */
[----:B------:R-:W-:Y:S02]  /*78e0*/  LEA R168, R168, UR12, 0x2 ;  /* 0x0000000ca8a87c11 */ /* 0x000fe4000f8e10ff */
[C---:B------:R-:W-:Y:S02]  /*78f0*/  ISETP.GE.AND P0, PT, R176.reuse, 0x1c1, PT ;  /* 0x000001c1b000780c */ /* 0x040fe40003f06270 */
[C---:B------:R-:W-:Y:S02]  /*7900*/  ISETP.GE.AND P2, PT, R176.reuse, 0x201, PT ;  /* 0x00000201b000780c */ /* 0x040fe40003f46270 */
[C---:B------:R-:W-:Y:S02]  /*7910*/  ISETP.GE.AND P3, PT, R176.reuse, 0x241, PT ;  /* 0x00000241b000780c */ /* 0x040fe40003f66270 */
[----:B------:R-:W-:Y:S01]  /*7920*/  ISETP.GE.AND P4, PT, R176, 0x281, PT ;  /* 0x00000281b000780c */ /* 0x000fe20003f86270 */
[----:B------:R-:W-:-:S12]  /*7930*/  @!P6 BRA `(.L_x_4189) ;  /* 0x000000000004e947 */ /* 0x000fd80003800000 */
[----:B--2---:R4:W-:Y:S02]  /*7940*/  REDG.E.ADD.F32.FTZ.RN.STRONG.GPU desc[UR34][R6.64+0x600], R3 ;  /* 0x00060003060079a6 */ /* 0x0049e4000c12f322 */
.L_x_4189:
[----:B------:R-:W-:Y:S05]  /*7950*/  BSYNC.RECONVERGENT B0 ;  /* 0x0000000000007941 */ /* 0x000fea0003800200 */
.L_x_4188:
[----:B--2-4-:R2:W4:Y:S01]  /*7960*/  LDS R3, [R168+0xf50] ;  /* 0x000f5000a8037984 */ /* 0x0145220000000800 */
[----:B------:R-:W-:Y:S01]  /*7970*/  BSSY.RECONVERGENT B0, `(.L_x_4190) ;  /* 0x0000006000007945 */ /* 0x000fe20003800200 */
[----:B------:R-:W-:Y:S02]  /*7980*/  IADD3 R4, PT, PT, R143, 0x280, RZ ;  /* 0x000002808f047810 */ /* 0x000fe40007ffe0ff */
[----:B------:R-:W-:Y:S02]  /*7990*/  LEA R232, R232, UR12, 0x2 ;  /* 0x0000000ce8e87c11 */ /* 0x000fe4000f8e10ff */
[----:B------:R-:W-:Y:S01]  /*79a0*/  LEA.HI R170, R170, R143, RZ, 0x1b ;  /* 0x0000008faaaa7211 */ /* 0x000fe200078fd8ff */
[----:B------:R-:W-:Y:S06]  /*79b0*/  @!P0 BRA `(.L_x_4191) ;  /* 0x0000000000048947 */ /* 0x000fec0003800000 */
[----:B----4-:R4:W-:Y:S02]  /*79c0*/  REDG.E.ADD.F32.FTZ.RN.STRONG.GPU desc[UR34][R6.64+0x700], R3 ;  /* 0x00070003060079a6 */ /* 0x0109e4000c12f322 */
.L_x_4191:
[----:B------:R-:W-:Y:S05]  /*79d0*/  BSYNC.RECONVERGENT B0 ;  /* 0x0000000000007941 */ /* 0x000fea0003800200 */
.L_x_4190:
[----:B----4-:R4:W0:Y:S01]  /*79e0*/  LDS R3, [R232+0x1050] ;  /* 0x00105000e8037984 */ /* 0x0108220000000800 */
[----:B------:R-:W-:Y:S01]  /*79f0*/  BSSY.RECONVERGENT B0, `(.L_x_4192) ;  /* 0x0000005000007945 */ /* 0x000fe20003800200 */
[----:B------:R-:W-:Y:S02]  /*7a00*/  LEA.HI R4, R4, R143, RZ, 0x1b ;  /* 0x0000008f04047211 */ /* 0x000fe400078fd8ff */
[----:B------:R-:W-:Y:S01]  /*7a10*/  LEA R170, R170, UR12, 0x2 ;  /* 0x0000000caaaa7c11 */ /* 0x000fe2000f8e10ff */
[----:B------:R-:W-:Y:S06]  /*7a20*/  @!P2 BRA `(.L_x_4193) ;  /* 0x000000000004a947 */ /* 0x000fec0003800000 */
[----:B0-----:R0:W-:Y:S02]  /*7a30*/  REDG.E.ADD.F32.FTZ.RN.STRONG.GPU desc[UR34][R6.64+0x800], R3 ;  /* 0x00080003060079a6 */ /* 0x0011e4000c12f322 */
.L_x_4193:
[----:B------:R-:W-:Y:S05]  /*7a40*/  BSYNC.RECONVERGENT B0 ;  /* 0x0000000000007941 */ /* 0x000fea0003800200 */
.L_x_4192:
[----:B0-----:R0:W0:Y:S01]  /*7a50*/  LDS R3, [R170+0x1150] ;  /* 0x00115000aa037984 */ /* 0x0010220000000800 */
[----:B------:R-:W-:Y:S01]  /*7a60*/  BSSY.RECONVERGENT B0, `(.L_x_4194) ;  /* 0x0000004000007945 */ /* 0x000fe20003800200 */
[----:B------:R-:W-:-:S03]  /*7a70*/  LEA R5, R4, UR12, 0x2 ;  /* 0x0000000c04057c11 */ /* 0x000fc6000f8e10ff */
[----:B------:R-:W-:Y:S05]  /*7a80*/  @!P3 BRA `(.L_x_4195) ;  /* 0x000000000004b947 */ /* 0x000fea0003800000 */
[----:B0-----:R0:W-:Y:S02]  /*7a90*/  REDG.E.ADD.F32.FTZ.RN.STRONG.GPU desc[UR34][R6.64+0x900], R3 ;  /* 0x00090003060079a6 */ /* 0x0011e4000c12f322 */
.L_x_4195:
[----:B------:R-:W-:Y:S05]  /*7aa0*/  BSYNC.RECONVERGENT B0 ;  /* 0x0000000000007941 */ /* 0x000fea0003800200 */
.L_x_4194:
[----:B0-----:R0:W0:Y:S01]  /*7ab0*/  LDS R3, [R5+0x1250] ;  /* 0x0012500005037984 */ /* 0x0010220000000800 */
[----:B------:R-:W-:Y:S01]  /*7ac0*/  BSSY.RECONVERGENT B0, `(.L_x_4196) ;  /* 0x0000005000007945 */ /* 0x000fe20003800200 */
[C---:B------:R-:W-:Y:S02]  /*7ad0*/  IADD3 R4, PT, PT, R143.reuse, 0x2c0, RZ ;  /* 0x000002c08f047810 */ /* 0x040fe40007ffe0ff */
[----:B--2---:R-:W-:Y:S01]  /*7ae0*/  IADD3 R168, PT, PT, R143, 0x300, RZ ;  /* 0x000003008fa87810 */ /* 0x004fe20007ffe0ff */
[----:B------:R-:W-:Y:S06]  /*7af0*/  @!P4 BRA `(.L_x_4197) ;  /* 0x000000000004c947 */ /* 0x000fec0003800000 */
[----:B0-----:R2:W-:Y:S02]  /*7b00*/  REDG.E.ADD.F32.FTZ.RN.STRONG.GPU desc[UR34][R6.64+0xa00], R3 ;  /* 0x000a0003060079a6 */ /* 0x0015e4000c12f322 */
.L_x_4197:
[----:B------:R-:W-:Y:S05]  /*7b10*/  BSYNC.RECONVERGENT B0 ;  /* 0x0000000000007941 */ /* 0x000fea0003800200 */
.L_x_4196:
[-C--:B------:R-:W-:Y:S01]  /*7b20*/  LEA.HI R4, R4, R143.reuse, RZ, 0x1b ;  /* 0x0000008f04047211 */ /* 0x080fe200078fd8ff */
[C---:B------:R-:W-:Y:S01]  /*7b30*/  VIADD R170, R143.reuse, 0x340 ;  /* 0x000003408faa7836 */ /* 0x040fe20000000000 */
[----:B------:R-:W-:Y:S01]  /*7b40*/  ISETP.GE.AND P6, PT, R176, 0x2c1, PT ;  /* 0x000002c1b000780c */ /* 0x000fe20003fc6270 */
[----:B------:R-:W-:Y:S01]  /*7b50*/  BSSY.RECONVERGENT B0, `(.L_x_4198) ;  /* 0x000000d000007945 */ /* 0x000fe20003800200 */
[----:B0-2---:R-:W-:Y:S02]  /*7b60*/  LEA R3, R4, UR12, 0x2 ;  /* 0x0000000c04037c11 */ /* 0x005fe4000f8e10ff */
[-C--:B------:R-:W-:Y:S02]  /*7b70*/  LEA.HI R168, R168, R143.reuse, RZ, 0x1b ;  /* 0x0000008fa8a87211 */ /* 0x080fe400078fd8ff */
[----:B------:R-:W-:Y:S02]  /*7b80*/  IADD3 R172, PT, PT, R143, 0x380, RZ ;  /* 0x000003808fac7810 */ /* 0x000fe40007ffe0ff */
        /* <DEDUP_REMOVED lines=9> */
.L_x_4199:
[----:B------:R-:W-:Y:S05]  /*7c20*/  BSYNC.RECONVERGENT B0 ;  /* 0x0000000000007941 */ /* 0x000fea0003800200 */
.L_x_4198:
[----:B0-2---:R0:W2:Y:S01]  /*7c30*/  LDS R3, [R168+0x1450] ;  /* 0x00145000a8037984 */ /* 0x0050a20000000800 */
[----:B------:R-:W-:Y:S01]  /*7c40*/  BSSY.RECONVERGENT B0, `(.L_x_4200) ;  /* 0x0000006000007945 */ /* 0x000fe20003800200 */
[----:B------:R-:W-:Y:S02]  /*7c50*/  IADD3 R4, PT, PT, R143, 0x3c0, RZ ;  /* 0x000003c08f047810 */ /* 0x000fe40007ffe0ff */
[----:B------:R-:W-:Y:S02]  /*7c60*/  LEA.HI R172, R172, R143, RZ, 0x1b ;  /* 0x0000008facac7211 */ /* 0x000fe400078fd8ff */
[----:B------:R-:W-:Y:S01]  /*7c70*/  LEA R170, R170, UR12, 0x2 ;  /* 0x0000000caaaa7c11 */ /* 0x000fe2000f8e10ff */
[----:B------:R-:W-:Y:S06]  /*7c80*/  @!P0 BRA `(.L_x_4201) ;  /* 0x0000000000048947 */ /* 0x000fec0003800000 */
[----:B--2---:R2:W-:Y:S02]  /*7c90*/  REDG.E.ADD.F32.FTZ.RN.STRONG.GPU desc[UR34][R6.64+0xc00], R3 ;  /* 0x000c0003060079a6 */ /* 0x0045e4000c12f322 */
.L_x_4201:
[----:B------:R-:W-:Y:S05]  /*7ca0*/  BSYNC.RECONVERGENT B0 ;  /* 0x0000000000007941 */ /* 0x000fea0003800200 */
.L_x_4200:
[----:B--2---:R2:W0:Y:S01]  /*7cb0*/  LDS R3, [R170+0x1550] ;  /* 0x00155000aa037984 */ /* 0x0044220000000800 */
[----:B------:R-:W-:Y:S01]  /*7cc0*/  BSSY.RECONVERGENT B0, `(.L_x_4202) ;  /* 0x0000005000007945 */ /* 0x000fe20003800200 */
[----:B------:R-:W-:Y:S02]  /*7cd0*/  LEA.HI R4, R4, R143, RZ, 0x1b ;  /* 0x0000008f04047211 */ /* 0x000fe400078fd8ff */
[----:B------:R-:W-:Y:S01]  /*7ce0*/  LEA R172, R172, UR12, 0x2 ;  /* 0x0000000cacac7c11 */ /* 0x000fe2000f8e10ff */
[----:B------:R-:W-:Y:S06]  /*7cf0*/  @!P2 BRA `(.L_x_4203) ;  /* 0x000000000004a947 */ /* 0x000fec0003800000 */
[----:B0-----:R0:W-:Y:S02]  /*7d00*/  REDG.E.ADD.F32.FTZ.RN.STRONG.GPU desc[UR34][R6.64+0xd00], R3 ;  /* 0x000d0003060079a6 */ /* 0x0011e4000c12f322 */
.L_x_4203:
[----:B------:R-:W-:Y:S05]  /*7d10*/  BSYNC.RECONVERGENT B0 ;  /* 0x0000000000007941 */ /* 0x000fea0003800200 */
.L_x_4202:
[----:B0-----:R0:W0:Y:S01]  /*7d20*/  LDS R3, [R172+0x1650] ;  /* 0x00165000ac037984 */ /* 0x0010220000000800 */
[----:B------:R-:W-:Y:S01]  /*7d30*/  BSSY.RECONVERGENT B0, `(.L_x_4204) ;  /* 0x0000004000007945 */ /* 0x000fe20003800200 */
[----:B------:R-:W-:-:S03]  /*7d40*/  LEA R4, R4, UR12, 0x2 ;  /* 0x0000000c04047c11 */ /* 0x000fc6000f8e10ff */
[----:B------:R-:W-:Y:S05]  /*7d50*/  @!P3 BRA `(.L_x_4205) ;  /* 0x000000000004b947 */ /* 0x000fea0003800000 */
[----:B0-----:R0:W-:Y:S02]  /*7d60*/  REDG.E.ADD.F32.FTZ.RN.STRONG.GPU desc[UR34][R6.64+0xe00], R3 ;  /* 0x000e0003060079a6 */ /* 0x0011e4000c12f322 */
.L_x_4205:
[----:B------:R-:W-:Y:S05]  /*7d70*/  BSYNC.RECONVERGENT B0 ;  /* 0x0000000000007941 */ /* 0x000fea0003800200 */
.L_x_4204:
[----:B0-----:R0:W0:Y:S01]  /*7d80*/  LDS R3, [R4+0x1750] ;  /* 0x0017500004037984 */ /* 0x0010220000000800 */
[----:B------:R-:W-:Y:S04]  /*7d90*/  BSSY.RECONVERGENT B0, `(.L_x_4206) ;  /* 0x0000003000007945 */ /* 0x000fe80003800200 */
[----:B------:R-:W-:Y:S05]  /*7da0*/  @!P4 BRA `(.L_x_4207) ;  /* 0x000000000004c947 */ /* 0x000fea0003800000 */
[----:B0-----:R0:W-:Y:S02]  /*7db0*/  REDG.E.ADD.F32.FTZ.RN.STRONG.GPU desc[UR34][R6.64+0xf00], R3 ;  /* 0x000f0003060079a6 */ /* 0x0011e4000c12f322 */
.L_x_4207:
[----:B------:R-:W-:Y:S05]  /*7dc0*/  BSYNC.RECONVERGENT B0 ;  /* 0x0000000000007941 */ /* 0x000fea0003800200 */
.L_x_4206:
[----:B0-----:R-:W0:Y:S01]  /*7dd0*/  SHFL.DOWN PT, R4, R11, 0x1, 0x1f ;  /* 0x08201f000b047f89 */ /* 0x001e2200000e0000 */
[----:B------:R-:W-:Y:S01]  /*7de0*/  ISETP.GT.AND P0, PT, R123, 0x1e, PT ;  /* 0x0000001e7b00780c */ /* 0x000fe20003f04270 */
[----:B------:R-:W-:Y:S01]  /*7df0*/  FMUL.FTZ R5, R152, R203 ;  /* 0x000000cb98057220 */ /* 0x000fe20000410000 */
[----:B------:R-:W-:Y:S01]  /*7e00*/  BSSY.RECONVERGENT B0, `(.L_x_4208) ;  /* 0x000008b000007945 */ /* 0x000fe20003800200 */
[----:B------:R-:W5:Y:S02]  /*7e10*/  SHFL.DOWN PT, R3, R10, 0x1, 0x1f ;  /* 0x08201f000a037f89 */ /* 0x000f6400000e0000 */
[----:B------:R-:W-:-:S08]  /*7e20*/  FFMA.FTZ R14, R31, R5, R14 ;  /* 0x000000051f0e7223 */ /* 0x000fd0000001000e */
[----:B0-----:R-:W-:Y:S01]  /*7e30*/  @!P0 FADD.FTZ R11, R11, R4 ;  /* 0x000000040b0b8221 */ /* 0x001fe20000010000 */
[-C--:B------:R-:W-:Y:S01]  /*7e40*/  FMUL.FTZ R4, R146, R199.reuse ;  /* 0x000000c792047220 */ /* 0x080fe20000410000 */
[----:B------:R-:W-:Y:S01]  /*7e50*/  FMUL.FTZ R199, R150, R199 ;  /* 0x000000c796c77220 */ /* 0x000fe20000410000 */
[----:B------:R-:W-:Y:S01]  /*7e60*/  FMUL.FTZ R150, R151, R207 ;  /* 0x000000cf97967220 */ /* 0x000fe20000410000 */
[----:B-----5:R-:W-:Y:S01]  /*7e70*/  @!P0 FADD.FTZ R10, R10, R3 ;  /* 0x000000030a0a8221 */ /* 0x020fe20000010000 */
[----:B---3--:R-:W0:Y:S01]  /*7e80*/  SHFL.DOWN PT, R6, R11, 0x2, 0x1f ;  /* 0x08401f000b067f89 */ /* 0x008e2200000e0000 */
[----:B------:R-:W-:Y:S01]  /*7e90*/  ISETP.GT.AND P0, PT, R123, 0x1d, PT ;  /* 0x0000001d7b00780c */ /* 0x000fe20003f04270 */
[----:B------:R-:W-:Y:S01]  /*7ea0*/  FMUL.FTZ R165, R165, R4 ;  /* 0x00000004a5a57220 */ /* 0x000fe20000410000 */
[C---:B------:R-:W-:Y:S01]  /*7eb0*/  FMUL.FTZ R4, R146.reuse, R203 ;  /* 0x000000cb92047220 */ /* 0x040fe20000410000 */
[----:B------:R-:W3:Y:S01]  /*7ec0*/  SHFL.DOWN PT, R3, R10, 0x2, 0x1f ;  /* 0x08401f000a037f89 */ /* 0x000ee200000e0000 */
[----:B------:R-:W-:Y:S01]  /*7ed0*/  FMUL.FTZ R207, R146, R207 ;  /* 0x000000cf92cf7220 */ /* 0x000fe20000410000 */
[----:B------:R-:W-:Y:S01]  /*7ee0*/  FFMA.FTZ R152, R44, R199, R165 ;  /* 0x000000c72c987223 */ /* 0x000fe200000100a5 */
[----:B------:R-:W-:Y:S01]  /*7ef0*/  FMUL.FTZ R167, R167, R4 ;  /* 0x00000004a7a77220 */ /* 0x000fe20000410000 */
[----:B------:R-:W-:Y:S01]  /*7f00*/  FMUL.FTZ R4, R146, R205 ;  /* 0x000000cd92047220 */ /* 0x000fe20000410000 */
[----:B------:R-:W-:Y:S01]  /*7f10*/  FMUL.FTZ R164, R164, R207 ;  /* 0x000000cfa4a47220 */ /* 0x000fe20000410000 */
[----:B------:R-:W-:Y:S01]  /*7f20*/  FADD.FTZ R75, R152, R75 ;  /* 0x0000004b984b7221 */ /* 0x000fe20000010000 */
[----:B------:R-:W-:Y:S01]  /*7f30*/  FFMA.FTZ R152, R46, R5, R167 ;  /* 0x000000052e987223 */ /* 0x000fe200000100a7 */
[-C--:B------:R-:W-:Y:S01]  /*7f40*/  FFMA.FTZ R13, R28, R150.reuse, R13 ;  /* 0x000000961c0d7223 */ /* 0x080fe2000001000d */
[----:B------:R-:W-:Y:S01]  /*7f50*/  FFMA.FTZ R7, R45, R150, R164 ;  /* 0x000000962d077223 */ /* 0x000fe200000100a4 */
[----:B------:R-:W-:Y:S01]  /*7f60*/  FMUL.FTZ R175, R175, R4 ;  /* 0x00000004afaf7220 */ /* 0x000fe20000410000 */
[----:B------:R-:W-:Y:S01]  /*7f70*/  FMUL.FTZ R150, R155, R211 ;  /* 0x000000d39b967220 */ /* 0x000fe20000410000 */
[C---:B------:R-:W-:Y:S01]  /*7f80*/  FMUL.FTZ R4, R146.reuse, R197 ;  /* 0x000000c592047220 */ /* 0x040fe20000410000 */
[----:B------:R-:W-:Y:S01]  /*7f90*/  FMUL.FTZ R211, R146, R211 ;  /* 0x000000d392d37220 */ /* 0x000fe20000410000 */
[----:B------:R-:W-:Y:S01]  /*7fa0*/  FADD.FTZ R73, R152, R73 ;  /* 0x0000004998497221 */ /* 0x000fe20000010000 */
[----:B------:R-:W-:Y:S01]  /*7fb0*/  FADD.FTZ R74, R7, R74 ;  /* 0x0000004a074a7221 */ /* 0x000fe20000010000 */
[----:B------:R-:W-:Y:S01]  /*7fc0*/  FMUL.FTZ R5, R156, R197 ;  /* 0x000000c59c057220 */ /* 0x000fe20000410000 */
[----:B------:R-:W-:Y:S01]  /*7fd0*/  FMUL.FTZ R177, R177, R4 ;  /* 0x00000004b1b17220 */ /* 0x000fe20000410000 */
[----:B------:R-:W-:Y:S01]  /*7fe0*/  FMUL.FTZ R174, R174, R211 ;  /* 0x000000d3aeae7220 */ /* 0x000fe20000410000 */
[C---:B------:R-:W-:Y:S01]  /*7ff0*/  FMUL.FTZ R4, R146.reuse, R189 ;  /* 0x000000bd92047220 */ /* 0x040fe20000410000 */
[----:B0-----:R-:W-:Y:S01]  /*8000*/  @!P0 FADD.FTZ R11, R11, R6 ;  /* 0x000000060b0b8221 */ /* 0x001fe20000010000 */
[-C--:B------:R-:W-:Y:S01]  /*8010*/  FMUL.FTZ R6, R153, R209.reuse ;  /* 0x000000d199067220 */ /* 0x080fe20000410000 */
[----:B------:R-:W-:Y:S01]  /*8020*/  FMUL.FTZ R209, R146, R209 ;  /* 0x000000d192d17220 */ /* 0x000fe20000410000 */
[----:B------:R-:W-:Y:S01]  /*8030*/  FFMA.FTZ R17, R32, R150, R17 ;  /* 0x0000009620117223 */ /* 0x000fe20000010011 */
[----:B---3--:R-:W-:Y:S01]  /*8040*/  @!P0 FADD.FTZ R10, R10, R3 ;  /* 0x000000030a0a8221 */ /* 0x008fe20000010000 */
[----:B------:R-:W0:Y:S01]  /*8050*/  SHFL.DOWN PT, R168, R11, 0x4, 0x1f ;  /* 0x08801f000ba87f89 */ /* 0x000e2200000e0000 */
[----:B------:R-:W-:Y:S01]  /*8060*/  ISETP.GT.AND P0, PT, R123, 0x1b, PT ;  /* 0x0000001b7b00780c */ /* 0x000fe20003f04270 */
[----:B------:R-:W-:Y:S01]  /*8070*/  FMUL.FTZ R3, R154, R205 ;  /* 0x000000cd9a037220 */ /* 0x000fe20000410000 */
[----:B------:R-:W-:Y:S01]  /*8080*/  FMUL.FTZ R166, R166, R209 ;  /* 0x000000d1a6a67220 */ /* 0x000fe20000410000 */
[----:B------:R-:W3:Y:S01]  /*8090*/  SHFL.DOWN PT, R151, R10, 0x4, 0x1f ;  /* 0x08801f000a977f89 */ /* 0x000ee200000e0000 */
[-C--:B------:R-:W-:Y:S01]  /*80a0*/  FFMA.FTZ R15, R30, R6.reuse, R15 ;  /* 0x000000061e0f7223 */ /* 0x080fe2000001000f */
[----:B------:R-:W-:Y:S01]  /*80b0*/  FFMA.FTZ R152, R48, R3, R175 ;  /* 0x0000000330987223 */ /* 0x000fe200000100af */
[----:B------:R-:W-:Y:S01]  /*80c0*/  FFMA.FTZ R7, R47, R6, R166 ;  /* 0x000000062f077223 */ /* 0x000fe200000100a6 */
[-C--:B------:R-:W-:Y:S01]  /*80d0*/  FMUL.FTZ R6, R157, R195.reuse ;  /* 0x000000c39d067220 */ /* 0x080fe20000410000 */
[----:B------:R-:W-:Y:S01]  /*80e0*/  FMUL.FTZ R195, R146, R195 ;  /* 0x000000c392c37220 */ /* 0x000fe20000410000 */
[----:B------:R-:W-:Y:S01]  /*80f0*/  FADD.FTZ R71, R152, R71 ;  /* 0x0000004798477221 */ /* 0x000fe20000010000 */
[----:B------:R-:W-:Y:S01]  /*8100*/  FFMA.FTZ R16, R33, R3, R16 ;  /* 0x0000000321107223 */ /* 0x000fe20000010010 */
[----:B------:R-:W-:Y:S01]  /*8110*/  FADD.FTZ R72, R7, R72 ;  /* 0x0000004807487221 */ /* 0x000fe20000010000 */
[----:B------:R-:W-:Y:S01]  /*8120*/  FFMA.FTZ R152, R50, R5, R177 ;  /* 0x0000000532987223 */ /* 0x000fe200000100b1 */
[----:B------:R-:W-:Y:S01]  /*8130*/  FFMA.FTZ R7, R49, R150, R174 ;  /* 0x0000009631077223 */ /* 0x000fe200000100ae */
[----:B------:R-:W-:Y:S01]  /*8140*/  FMUL.FTZ R3, R158, R189 ;  /* 0x000000bd9e037220 */ /* 0x000fe20000410000 */
[----:B------:R-:W-:Y:S01]  /*8150*/  FMUL.FTZ R185, R185, R4 ;  /* 0x00000004b9b97220 */ /* 0x000fe20000410000 */
[----:B------:R-:W-:Y:S01]  /*8160*/  FMUL.FTZ R182, R182, R195 ;  /* 0x000000c3b6b67220 */ /* 0x000fe20000410000 */
[----:B------:R-:W-:Y:S01]  /*8170*/  FMUL.FTZ R150, R159, R191 ;  /* 0x000000bf9f967220 */ /* 0x000fe20000410000 */
[C---:B------:R-:W-:Y:S01]  /*8180*/  FMUL.FTZ R4, R146.reuse, R181 ;  /* 0x000000b592047220 */ /* 0x040fe20000410000 */
[----:B------:R-:W-:Y:S01]  /*8190*/  FMUL.FTZ R191, R146, R191 ;  /* 0x000000bf92bf7220 */ /* 0x000fe20000410000 */
[----:B------:R-:W-:Y:S01]  /*81a0*/  FADD.FTZ R69, R152, R69 ;  /* 0x0000004598457221 */ /* 0x000fe20000010000 */
[----:B------:R-:W-:Y:S01]  /*81b0*/  FFMA.FTZ R18, R35, R5, R18 ;  /* 0x0000000523127223 */ /* 0x000fe20000010012 */
[----:B------:R-:W-:Y:S01]  /*81c0*/  FADD.FTZ R70, R7, R70 ;  /* 0x0000004607467221 */ /* 0x000fe20000010000 */
[----:B0-----:R-:W-:Y:S01]  /*81d0*/  @!P0 FADD.FTZ R11, R11, R168 ;  /* 0x000000a80b0b8221 */ /* 0x001fe20000010000 */
[----:B------:R-:W-:Y:S01]  /*81e0*/  FFMA.FTZ R152, R52, R3, R185 ;  /* 0x0000000334987223 */ /* 0x000fe200000100b9 */
[-C--:B------:R-:W-:Y:S01]  /*81f0*/  FFMA.FTZ R19, R34, R6.reuse, R19 ;  /* 0x0000000622137223 */ /* 0x080fe20000010013 */
[----:B------:R-:W-:Y:S01]  /*8200*/  FFMA.FTZ R7, R51, R6, R182 ;  /* 0x0000000633077223 */ /* 0x000fe200000100b6 */
[----:B---3--:R-:W-:Y:S01]  /*8210*/  @!P0 FADD.FTZ R10, R10, R151 ;  /* 0x000000970a0a8221 */ /* 0x008fe20000010000 */
[----:B------:R-:W0:Y:S01]  /*8220*/  SHFL.DOWN PT, R154, R11, 0x8, 0x1f ;  /* 0x09001f000b9a7f89 */ /* 0x000e2200000e0000 */
[----:B------:R-:W-:Y:S01]  /*8230*/  ISETP.GT.AND P0, PT, R123, 0x17, PT ;  /* 0x000000177b00780c */ /* 0x000fe20003f04270 */
[----:B------:R-:W-:Y:S01]  /*8240*/  FMUL.FTZ R5, R160, R181 ;  /* 0x000000b5a0057220 */ /* 0x000fe20000410000 */
[----:B------:R-:W-:Y:S01]  /*8250*/  FMUL.FTZ R187, R187, R4 ;  /* 0x00000004bbbb7220 */ /* 0x000fe20000410000 */
[----:B------:R-:W3:Y:S01]  /*8260*/  SHFL.DOWN PT, R151, R10, 0x8, 0x1f ;  /* 0x09001f000a977f89 */ /* 0x000ee200000e0000 */
[----:B------:R-:W-:Y:S01]  /*8270*/  FMUL.FTZ R184, R184, R191 ;  /* 0x000000bfb8b87220 */ /* 0x000fe20000410000 */
[----:B------:R-:W-:Y:S01]  /*8280*/  FMUL.FTZ R6, R161, R183 ;  /* 0x000000b7a1067220 */ /* 0x000fe20000410000 */
[C---:B------:R-:W-:Y:S01]  /*8290*/  FMUL.FTZ R4, R146.reuse, R179 ;  /* 0x000000b392047220 */ /* 0x040fe20000410000 */
        /* <DEDUP_REMOVED lines=9> */
[----:B------:R-:W-:Y:S01]  /*8330*/  FADD.FTZ R65, R152, R65 ;  /* 0x0000004198417221 */ /* 0x000fe20000010000 */
[----:B------:R-:W-:Y:S01]  /*8340*/  FFMA.FTZ R22, R39, R5, R22 ;  /* 0x0000000527167223 */ /* 0x000fe20000010016 */
[----:B------:R-:W-:Y:S01]  /*8350*/  FADD.FTZ R66, R7, R66 ;  /* 0x0000004207427221 */ /* 0x000fe20000010000 */
[-C--:B------:R-:W-:Y:S01]  /*8360*/  FFMA.FTZ R24, R41, R3.reuse, R24 ;  /* 0x0000000329187223 */ /* 0x080fe20000010018 */
[----:B------:R-:W-:Y:S01]  /*8370*/  FFMA.FTZ R152, R56, R3, R193 ;  /* 0x0000000338987223 */ /* 0x000fe200000100c1 */
[----:B------:R-:W-:Y:S01]  /*8380*/  FFMA.FTZ R21, R36, R150, R21 ;  /* 0x0000009624157223 */ /* 0x000fe20000010015 */
[-C--:B------:R-:W-:Y:S01]  /*8390*/  FFMA.FTZ R23, R38, R6.reuse, R23 ;  /* 0x0000000626177223 */ /* 0x080fe20000010017 */
[----:B0-----:R-:W-:Y:S01]  /*83a0*/  @!P0 FADD.FTZ R11, R11, R154 ;  /* 0x0000009a0b0b8221 */ /* 0x001fe20000010000 */
[----:B------:R-:W-:Y:S01]  /*83b0*/  FFMA.FTZ R7, R55, R6, R190 ;  /* 0x0000000637077223 */ /* 0x000fe200000100be */
[----:B------:R-:W-:Y:S01]  /*83c0*/  FMUL.FTZ R3, R148, R169 ;  /* 0x000000a994037220 */ /* 0x000fe20000410000 */
[----:B------:R-:W-:Y:S01]  /*83d0*/  FMUL.FTZ R150, R163, R171 ;  /* 0x000000aba3967220 */ /* 0x000fe20000410000 */
[----:B---3--:R-:W-:Y:S01]  /*83e0*/  @!P0 FADD.FTZ R10, R10, R151 ;  /* 0x000000970a0a8221 */ /* 0x008fe20000010000 */
[----:B------:R-:W0:Y:S01]  /*83f0*/  SHFL.DOWN PT, R154, R11, 0x10, 0x1f ;  /* 0x0a001f000b9a7f89 */ /* 0x000e2200000e0000 */
[----:B------:R-:W-:Y:S01]  /*8400*/  ISETP.NE.AND P0, PT, R123, RZ, PT ;  /* 0x000000ff7b00720c */ /* 0x000fe20003f05270 */
[C---:B------:R-:W-:Y:S01]  /*8410*/  FMUL.FTZ R148, R146.reuse, R169 ;  /* 0x000000a992947220 */ /* 0x040fe20000410000 */
[----:B------:R-:W-:Y:S01]  /*8420*/  FMUL.FTZ R6, R149, R173 ;  /* 0x000000ad95067220 */ /* 0x000fe20000410000 */
[----:B------:R-:W3:Y:S01]  /*8430*/  SHFL.DOWN PT, R151, R10, 0x10, 0x1f ;  /* 0x0a001f000a977f89 */ /* 0x000ee200000e0000 */
[C---:B------:R-:W-:Y:S01]  /*8440*/  FMUL.FTZ R171, R146.reuse, R171 ;  /* 0x000000ab92ab7220 */ /* 0x040fe20000410000 */
[----:B------:R-:W-:Y:S01]  /*8450*/  FMUL.FTZ R173, R146, R173 ;  /* 0x000000ad92ad7220 */ /* 0x000fe20000410000 */
[----:B------:R-:W-:Y:S01]  /*8460*/  FMUL.FTZ R225, R225, R148 ;  /* 0x00000094e1e17220 */ /* 0x000fe20000410000 */
[----:B------:R-:W-:Y:S01]  /*8470*/  FADD.FTZ R64, R7, R64 ;  /* 0x0000004007407221 */ /* 0x000fe20000010000 */
[----:B------:R-:W-:Y:S01]  /*8480*/  FMUL.FTZ R194, R194, R171 ;  /* 0x000000abc2c27220 */ /* 0x000fe20000410000 */
[----:B------:R-:W-:Y:S01]  /*8490*/  FMUL.FTZ R2, R2, R173 ;  /* 0x000000ad02027220 */ /* 0x000fe20000410000 */
[-C--:B------:R-:W-:Y:S01]  /*84a0*/  FFMA.FTZ R26, R43, R3.reuse, R26 ;  /* 0x000000032b1a7223 */ /* 0x080fe2000001001a */
[----:B------:R-:W-:Y:S01]  /*84b0*/  FFMA.FTZ R146, R58, R3, R225 ;  /* 0x000000033a927223 */ /* 0x000fe200000100e1 */
[----:B------:R-:W-:Y:S01]  /*84c0*/  FFMA.FTZ R7, R57, R150, R194 ;  /* 0x0000009639077223 */ /* 0x000fe200000100c2 */
[----:B------:R-:W-:Y:S01]  /*84d0*/  @!P0 SHF.R.U32.HI R5, RZ, 0x2, R143 ;  /* 0x00000002ff058819 */ /* 0x000fe2000001168f */
[----:B------:R-:W-:Y:S01]  /*84e0*/  FFMA.FTZ R3, R59, R6, R2 ;  /* 0x000000063b037223 */ /* 0x000fe20000010002 */
[----:B------:R-:W-:Y:S01]  /*84f0*/  FFMA.FTZ R12, R29, R199, R12 ;  /* 0x000000c71d0c7223 */ /* 0x000fe2000001000c */
[----:B------:R-:W-:Y:S01]  /*8500*/  FFMA.FTZ R25, R40, R150, R25 ;  /* 0x0000009628197223 */ /* 0x000fe20000010019 */
[----:B------:R-:W-:Y:S01]  /*8510*/  @!P0 LOP3.LUT R153, R5, 0xf8, RZ, 0xc0, !PT ;  /* 0x000000f805998812 */ /* 0x000fe200078ec0ff */
[----:B------:R-:W-:Y:S01]  /*8520*/  FADD.FTZ R63, R152, R63 ;  /* 0x0000003f983f7221 */ /* 0x000fe20000010000 */
[----:B------:R-:W-:Y:S01]  /*8530*/  FFMA.FTZ R27, R42, R6, R27 ;  /* 0x000000062a1b7223 */ /* 0x000fe2000001001b */
[----:B------:R-:W-:Y:S01]  /*8540*/  FADD.FTZ R62, R7, R62 ;  /* 0x0000003e073e7221 */ /* 0x000fe20000010000 */
[----:B------:R-:W-:Y:S01]  /*8550*/  FADD.FTZ R61, R146, R61 ;  /* 0x0000003d923d7221 */ /* 0x000fe20000010000 */
[----:B------:R-:W-:Y:S01]  /*8560*/  FADD.FTZ R60, R3, R60 ;  /* 0x0000003c033c7221 */ /* 0x000fe20000010000 */
[----:B0-----:R-:W-:Y:S01]  /*8570*/  FADD.FTZ R4, R11, R154 ;  /* 0x0000009a0b047221 */ /* 0x001fe20000010000 */
[----:B---3--:R-:W-:-:S05]  /*8580*/  FADD.FTZ R5, R10, R151 ;  /* 0x000000970a057221 */ /* 0x008fca0000010000 */
[----:B------:R0:W-:Y:S01]  /*8590*/  @!P0 STS.64 [R153+UR12+0x18d8], R4 ;  /* 0x0018d80499008988 */ /* 0x0001e20008000a0c */
[----:B------:R-:W-:Y:S06]  /*85a0*/  BAR.SYNC.DEFER_BLOCKING 0x0 ;  /* 0x0000000000007b1d */ /* 0x000fec0000010000 */
[----:B------:R-:W-:Y:S05]  /*85b0*/  @P5 BRA `(.L_x_4209) ;  /* 0x00000000003c5947 */ /* 0x000fea0003800000 */
[----:B------:R-:W-:Y:S01]  /*85c0*/  UISETP.NE.AND UP0, UPT, UR22, UR51, UPT ;  /* 0x000000331600728c */ /* 0x000fe2000bf05270 */
[----:B------:R-:W3:Y:S01]  /*85d0*/  LDS.64 R2, [UR12+0x18e0] ;  /* 0x0018e00cff027984 */ /* 0x000ee20008000a00 */
[----:B------:R-:W-:Y:S01]  /*85e0*/  ULEA UR10, UR8, UR12, 0x2 ;  /* 0x0000000c080a7291 */ /* 0x000fe2000f8e10ff */
[----:B------:R-:W-:-:S03]  /*85f0*/  ISETP.GT.AND P0, PT, R123, 0xf, PT ;  /* 0x0000000f7b00780c */ /* 0x000fc60003f04270 */
[----:B------:R-:W-:Y:S02]  /*8600*/  PLOP3.LUT P2, PT, PT, PT, UP0, 0x80, 0x8 ;  /* 0x000000000008781c */ /* 0x000fe40003f4f008 */
[----:B------:R-:W-:Y:S02]  /*8610*/  FSEL R10, R10, R5, P0 ;  /* 0x000000050a0a7208 */ /* 0x000fe40000000000 */
[----:B------:R-:W-:-:S09]  /*8620*/  FSEL R11, R11, R4, P0 ;  /* 0x000000040b0b7208 */ /* 0x000fd20000000000 */
[----:B------:R-:W5:Y:S04]  /*8630*/  @P2 LDS R6, [UR10+0x3210] ;  /* 0x0032100aff062984 */ /* 0x000f680008000800 */
[----:B------:R-:W1:Y:S01]  /*8640*/  @P2 LDS R7, [UR10+0x2e10] ;  /* 0x002e100aff072984 */ /* 0x000e620008000800 */
[----:B---3--:R-:W-:Y:S01]  /*8650*/  FADD.FTZ R3, R3, R10 ;  /* 0x0000000a03037221 */ /* 0x008fe20000010000 */
[----:B------:R-:W-:-:S03]  /*8660*/  FADD.FTZ R2, R2, R11 ;  /* 0x0000000b02027221 */ /* 0x000fc60000010000 */
[----:B-----5:R-:W-:Y:S01]  /*8670*/  @P2 FADD.FTZ R3, R3, R6 ;  /* 0x0000000603032221 */ /* 0x020fe20000010000 */
[----:B-1----:R-:W-:-:S04]  /*8680*/  @P2 FADD.FTZ R2, R2, R7 ;  /* 0x0000000702022221 */ /* 0x002fc80000010000 */
[----:B------:R3:W-:Y:S04]  /*8690*/  STS [UR10+0x3210], R3 ;  /* 0x00321003ff007988 */ /* 0x0007e8000800080a */
[----:B------:R3:W-:Y:S02]  /*86a0*/  STS [UR10+0x2e10], R2 ;  /* 0x002e1002ff007988 */ /* 0x0007e4000800080a */
.L_x_4209:
[----:B------:R-:W-:Y:S05]  /*86b0*/  BSYNC.RECONVERGENT B0 ;  /* 0x0000000000007941 */ /* 0x000fea0003800200 */
.L_x_4208:
[----:B------:R-:W-:-:S04]  /*86c0*/  UIADD3 UR8, UPT, UPT, UR8, 0x1, URZ ;  /* 0x0000000108087890 */ /* 0x000fc8000fffe0ff */
[----:B------:R-:W-:-:S09]  /*86d0*/  UISETP.GE.AND UP0, UPT, UR8, UR52, UPT ;  /* 0x000000340800728c */ /* 0x000fd2000bf06270 */
[----:B------:R-:W-:Y:S05]  /*86e0*/  BRA.U !UP0, `(.L_x_4210) ;  /* 0xffffffc508d47547 */ /* 0x000fea000b83ffff */
.L_x_4165:
[----:B------:R-:W-:Y:S01]  /*86f0*/  BAR.SYNC.DEFER_BLOCKING 0x0 ;  /* 0x0000000000007b1d */ /* 0x000fe20000010000 */
[----:B------:R-:W-:Y:S01]  /*8700*/  F2FP.F16.F32.PACK_AB R26, R26, R27 ;  /* 0x0000001b1a1a723e */ /* 0x000fe200000000ff */
[----:B------:R-:W-:Y:S01]  /*8710*/  UIADD3 UR13, UPT, UPT, -UR6, UR13, URZ ;  /* 0x0000000d060d7290 */ /* 0x000fe2000fffe1ff */
[----:B------:R-:W-:Y:S01]  /*8720*/  F2FP.F16.F32.PACK_AB R24, R24, R25 ;  /* 0x000000191818723e */ /* 0x000fe200000000ff */
[----:B------:R-:W-:Y:S01]  /*8730*/  UIADD3 UR32, UP0, UPT, UR32, -0x800, URZ ;  /* 0xfffff80020207890 */ /* 0x000fe2000ff1e0ff */
[----:B------:R-:W-:Y:S01]  /*8740*/  F2FP.F16.F32.PACK_AB R22, R22, R23 ;  /* 0x000000171616723e */ /* 0x000fe200000000ff */
[----:B------:R-:W5:Y:S01]  /*8750*/  LDCU.64 UR10, c[0x0][0x4f8] ;  /* 0x00009f00ff0a77ac */ /* 0x000f620008000a00 */
[----:B------:R-:W-:Y:S02]  /*8760*/  PRMT R0, R26, 0x7632, R0 ;  /* 0x000076321a007816 */ /* 0x000fe40000000000 */
[----:B---3--:R-:W-:Y:S01]  /*8770*/  PRMT R2, R24, 0x7632, R2 ;  /* 0x0000763218027816 */ /* 0x008fe20000000002 */
[----:B------:R-:W3:Y:S01]  /*8780*/  LDCU.64 UR14, c[0x0][0x500] ;  /* 0x0000a000ff0e77ac */ /* 0x000ee20008000a00 */
[----:B------:R-:W-:-:S02]  /*8790*/  F2FP.F16.F32.PACK_AB R20, R20, R21 ;  /* 0x000000151414723e */ /* 0x000fc400000000ff */
[----:B------:R-:W-:Y:S01]  /*87a0*/  PRMT R3, R22, 0x7632, R3 ;  /* 0x0000763216037816 */ /* 0x000fe20000000003 */
[----:B------:R-:W-:Y:S01]  /*87b0*/  UMOV UR7, URZ ;  /* 0x000000ff00077c82 */ /* 0x000fe20008000000 */
[----:B------:R-:W-:Y:S01]  /*87c0*/  F2FP.F16.F32.PACK_AB R18, R18, R19 ;  /* 0x000000131212723e */ /* 0x000fe200000000ff */
[----:B------:R-:W-:Y:S01]  /*87d0*/  UIADD3.X UR31, UPT, UPT, UR31, -0x1, URZ, UP0, !UPT ;  /* 0xffffffff1f1f7890 */ /* 0x000fe200087fe4ff */
[----:B0-----:R-:W-:Y:S01]  /*87e0*/  PRMT R4, R20, 0x7632, R4 ;  /* 0x0000763214047816 */ /* 0x001fe20000000004 */
[----:B------:R-:W-:Y:S01]  /*87f0*/  UISETP.GT.AND UP0, UPT, UR22, 0x1, UPT ;  /* 0x000000011600788c */ /* 0x000fe2000bf04270 */
[----:B------:R-:W-:Y:S01]  /*8800*/  F2FP.F16.F32.PACK_AB R16, R16, R17 ;  /* 0x000000111010723e */ /* 0x000fe200000000ff */
[----:B------:R-:W-:Y:S01]  /*8810*/  UIADD3 UR24, UP1, UPT, UR24, -0x800, URZ ;  /* 0xfffff80018187890 */ /* 0x000fe2000ff3e0ff */
[----:B------:R-:W-:Y:S01]  /*8820*/  F2FP.F16.F32.PACK_AB R14, R14, R15 ;  /* 0x0000000f0e0e723e */ /* 0x000fe200000000ff */
[----:B------:R-:W-:Y:S01]  /*8830*/  UIADD3 UR27, UP2, UPT, UR27, -0x800, URZ ;  /* 0xfffff8001b1b7890 */ /* 0x000fe2000ff5e0ff */
[----:B------:R-:W-:Y:S01]  /*8840*/  F2FP.F16.F32.PACK_AB R12, R12, R13 ;  /* 0x0000000d0c0c723e */ /* 0x000fe200000000ff */
[----:B------:R-:W-:Y:S01]  /*8850*/  STS.U16 [R106], R26 ;  /* 0x0000001a6a007388 */ /* 0x000fe20000000400 */
[----:B------:R-:W-:Y:S01]  /*8860*/  MOV R6, UR13 ;  /* 0x0000000d00067c02 */ /* 0x000fe20008000f00 */
[----:B-----5:R-:W-:Y:S01]  /*8870*/  UIMAD.WIDE.U32 UR8, UR33, UR10, UR6 ;  /* 0x0000000a210872a5 */ /* 0x020fe2000f8e0006 */
[----:B------:R-:W-:Y:S01]  /*8880*/  PRMT R45, R12, 0x7632, R45 ;  /* 0x000076320c2d7816 */ /* 0x000fe2000000002d */
[----:B------:R0:W-:Y:S01]  /*8890*/  STS.U16 [R105+0x2], R0 ;  /* 0x0000020069007388 */ /* 0x0001e20000000400 */
[----:B------:R-:W-:-:S02]  /*88a0*/  UIADD3 UR29, UP3, UPT, UR29, -0x800, URZ ;  /* 0xfffff8001d1d7890 */ /* 0x000fc4000ff7e0ff */
[----:B------:R-:W-:Y:S01]  /*88b0*/  UIMAD UR9, UR33, UR11, UR9 ;  /* 0x0000000b210972a4 */ /* 0x000fe2000f8e0209 */
[----:B------:R-:W-:Y:S01]  /*88c0*/  STS.U16 [R104+0x4], R24 ;  /* 0x0000041868007388 */ /* 0x000fe20000000400 */
[----:B------:R-:W5:Y:S03]  /*88d0*/  LDCU.64 UR10, c[0x0][0x550] ;  /* 0x0000aa00ff0a77ac */ /* 0x000f660008000a00 */
[----:B------:R1:W-:Y:S01]  /*88e0*/  STS.U16 [R103+0x6], R2 ;  /* 0x0000060267007388 */ /* 0x0003e20000000400 */
[----:B---3--:R-:W-:Y:S01]  /*88f0*/  UIMAD.WIDE.U32 UR8, UR16, UR14, UR8 ;  /* 0x0000000e100872a5 */ /* 0x008fe2000f8e0008 */
[----:B0-----:R-:W-:Y:S01]  /*8900*/  PRMT R0, R18, 0x7632, R0 ;  /* 0x0000763212007816 */ /* 0x001fe20000000000 */
[----:B------:R-:W-:Y:S01]  /*8910*/  UIADD3.X UR26, UPT, UPT, UR26, -0x1, URZ, UP1, !UPT ;  /* 0xffffffff1a1a7890 */ /* 0x000fe20008ffe4ff */
[----:B------:R-:W-:Y:S01]  /*8920*/  STS.U16 [R102+0x8], R22 ;  /* 0x0000081666007388 */ /* 0x000fe20000000400 */
[----:B------:R-:W-:-:S02]  /*8930*/  UIMAD UR9, UR16, UR15, UR9 ;  /* 0x0000000f100972a4 */ /* 0x000fc4000f8e0209 */
[----:B------:R-:W-:Y:S01]  /*8940*/  UIADD3.X UR28, UPT, UPT, UR28, -0x1, URZ, UP2, !UPT ;  /* 0xffffffff1c1c7890 */ /* 0x000fe200097fe4ff */
[----:B------:R0:W-:Y:S01]  /*8950*/  STS.U16 [R101+0xa], R3 ;  /* 0x00000a0365007388 */ /* 0x0001e20000000400 */
[----:B------:R-:W-:Y:S01]  /*8960*/  UIADD3.X UR30, UPT, UPT, UR30, -0x1, URZ, UP3, !UPT ;  /* 0xffffffff1e1e7890 */ /* 0x000fe20009ffe4ff */
[----:B-1----:R-:W-:Y:S02]  /*8970*/  PRMT R2, R16, 0x7632, R2 ;  /* 0x0000763210027816 */ /* 0x002fe40000000002 */
[----:B------:R-:W-:Y:S04]  /*8980*/  STS.U16 [R100+0xc], R20 ;  /* 0x00000c1464007388 */ /* 0x000fe80000000400 */
[----:B------:R-:W-:Y:S01]  /*8990*/  STS.U16 [R99+0xe], R4 ;  /* 0x00000e0463007388 */ /* 0x000fe20000000400 */
[----:B0-----:R-:W-:-:S03]  /*89a0*/  PRMT R3, R14, 0x7632, R3 ;  /* 0x000076320e037816 */ /* 0x001fc60000000003 */
        /* <DEDUP_REMOVED lines=14> */
[C---:B-----5:R-:W-:Y:S01]  /*8a90*/  LEA R2, P3, R3.reuse, UR10, 0x1 ;  /* 0x0000000a03027c11 */ /* 0x060fe2000f8608ff */
        /* <DEDUP_REMOVED lines=72> */
[----:B------:R-:W-:-:S03]  /*8f20*/  PRMT R50, R2, 0x7610, R50 ;  /* 0x0000761002327816 */ /* 0x000fc60000000032 */
        /* <DEDUP_REMOVED lines=8> */
[----:B------:R-:W-:Y:S03]  /*8fb0*/  STS.U16 [R103+0x6], R5 ;  /* 0x0000060567007388 */ /* 0x000fe60000000400 */
[----:B------:R-:W-:Y:S01]  /*8fc0*/  FADD.FTZ R69, R68, R69 ;  /* 0x0000004544457221 */ /* 0x000fe20000010000 */
[----:B-1----:R-:W-:-:S02]  /*8fd0*/  PRMT R4, R2, 0x7632, R4 ;  /* 0x0000763202047816 */ /* 0x002fc40000000004 */
[----:B------:R-:W-:Y:S01]  /*8fe0*/  F2FP.F16.F32.PACK_AB R2, R71, R70 ;  /* 0x000000464702723e */ /* 0x000fe200000000ff */
[----:B------:R-:W-:Y:S01]  /*8ff0*/  STS.U16 [R102+0x8], R51 ;  /* 0x0000083366007388 */ /* 0x000fe20000000400 */
[----:B---3--:R-:W-:Y:S01]  /*9000*/  PRMT R3, R0, 0x7632, R3 ;  /* 0x0000763200037816 */ /* 0x008fe20000000003 */
[----:B------:R-:W-:Y:S01]  /*9010*/  FADD.FTZ R70, R69, R70 ;  /* 0x0000004645467221 */ /* 0x000fe20000010000 */
[----:B------:R-:W-:Y:S01]  /*9020*/  F2FP.F16.F32.PACK_AB R0, R73, R72 ;  /* 0x000000484900723e */ /* 0x000fe200000000ff */
[----:B------:R1:W-:Y:S01]  /*9030*/  STS.U16 [R101+0xa], R7 ;  /* 0x00000a0765007388 */ /* 0x0003e20000000400 */
[----:B------:R-:W-:Y:S01]  /*9040*/  PRMT R48, R2, 0x7610, R48 ;  /* 0x0000761002307816 */ /* 0x000fe20000000030 */
[----:B------:R-:W-:Y:S01]  /*9050*/  FADD.FTZ R71, R70, R71 ;  /* 0x0000004746477221 */ /* 0x000fe20000010000 */
[----:B------:R-:W-:Y:S01]  /*9060*/  PRMT R8, R0, 0x7632, R8 ;  /* 0x0000763200087816 */ /* 0x000fe20000000008 */
[----:B------:R-:W-:Y:S02]  /*9070*/  STS.U16 [R100+0xc], R50 ;  /* 0x00000c3264007388 */ /* 0x000fe40000000400 */
[----:B------:R-:W-:-:S02]  /*9080*/  FADD.FTZ R72, R71, R72 ;  /* 0x0000004847487221 */ /* 0x000fc40000010000 */
[----:B------:R-:W-:Y:S01]  /*9090*/  STS.U16 [R99+0xe], R4 ;  /* 0x00000e0463007388 */ /* 0x000fe20000000400 */
[----:B-1----:R-:W-:Y:S01]  /*90a0*/  PRMT R7, R2, 0x7632, R7 ;  /* 0x0000763202077816 */ /* 0x002fe20000000007 */
[----:B------:R-:W-:Y:S01]  /*90b0*/  FADD.FTZ R73, R72, R73 ;  /* 0x0000004948497221 */ /* 0x000fe20000010000 */
[----:B------:R-:W-:Y:S01]  /*90c0*/  F2FP.F16.F32.PACK_AB R2, R75, R74 ;  /* 0x0000004a4b02723e */ /* 0x000fe200000000ff */
[----:B------:R-:W-:Y:S02]  /*90d0*/  STS.U16 [R98+0x10], R49 ;  /* 0x0000103162007388 */ /* 0x000fe40000000400 */
[----:B------:R-:W-:Y:S01]  /*90e0*/  FADD.FTZ R74, R73, R74 ;  /* 0x0000004a494a7221 */ /* 0x000fe20000010000 */
[----:B------:R-:W-:Y:S01]  /*90f0*/  PRMT R45, R2, 0x7632, R45 ;  /* 0x00007632022d7816 */ /* 0x000fe2000000002d */
[----:B------:R1:W-:Y:S02]  /*9100*/  STS.U16 [R97+0x12], R3 ;  /* 0x0000120361007388 */ /* 0x0003e40000000400 */
[----:B------:R-:W-:-:S02]  /*9110*/  FADD.FTZ R145, R74, R75 ;  /* 0x0000004b4a917221 */ /* 0x000fc40000010000 */
[----:B------:R-:W-:Y:S04]  /*9120*/  STS.U16 [R96+0x14], R48 ;  /* 0x0000143060007388 */ /* 0x000fe80000000400 */
[----:B------:R-:W-:Y:S01]  /*9130*/  STS.U16 [R95+0x16], R7 ;  /* 0x000016075f007388 */ /* 0x000fe20000000400 */
[----:B-1----:R-:W-:Y:S01]  /*9140*/  IADD3 R3, P2, PT, R141, UR6, RZ ;  /* 0x000000068d037c10 */ /* 0x002fe2000ff5e0ff */
[----:B------:R-:W-:Y:S02]  /*9150*/  UIADD3 UR6, UPT, UPT, UR22, -0x1, URZ ;  /* 0xffffffff16067890 */ /* 0x000fe4000fffe0ff */
[----:B------:R-:W-:Y:S01]  /*9160*/  STS.U16 [R94+0x18], R0 ;  /* 0x000018005e007388 */ /* 0x000fe20000000400 */
[----:B------:R-:W-:-:S03]  /*9170*/  IADD3.X R4, PT, PT, RZ, UR7, RZ, P2, !PT ;  /* 0x00000007ff047c10 */ /* 0x000fc600097fe4ff */
[----:B------:R-:W-:Y:S01]  /*9180*/  STS.U16 [R93+0x1a], R8 ;  /* 0x00001a085d007388 */ /* 0x000fe20000000400 */
[----:B------:R-:W-:-:S03]  /*9190*/  UMOV UR22, UR6 ;  /* 0x0000000600167c82 */ /* 0x000fc60008000000 */
[----:B------:R0:W-:Y:S04]  /*91a0*/  STS.U16 [R92+0x1c], R2 ;  /* 0x00001c025c007388 */ /* 0x0001e80000000400 */
[----:B------:R-:W-:Y:S01]  /*91b0*/  STS.U16 [R90+0x1e], R45 ;  /* 0x00001e2d5a007388 */ /* 0x000fe20000000400 */
[----:B------:R-:W-:-:S03]  /*91c0*/  NOP ;  /* 0x0000000000007918 */ /* 0x000fc60000000000 */
[----:B------:R-:W-:Y:S01]  /*91d0*/  LDS.U16 R5, [R122] ;  /* 0x000000007a057984 */ /* 0x000fe20000000400 */
        /* <DEDUP_REMOVED lines=53> */
.L_x_4163:
[----:B------:R-:W1:Y:S01]  /*9530*/  LDCU.64 UR6, c[0x0][0x548] ;  /* 0x0000a900ff0677ac */ /* 0x000e620008000a00 */
[----:B0-----:R-:W0:Y:S01]  /*9540*/  S2R R11, SR_TID.X ;  /* 0x00000000000b7919 */ /* 0x001e220000002100 */
[----:B------:R-:W3:Y:S01]  /*9550*/  LDCU UR15, c[0x0][0x38c] ;  /* 0x00007180ff0f77ac */ /* 0x000ee20008000800 */
[----:B------:R-:W0:Y:S01]  /*9560*/  LDCU.64 UR8, c[0x0][0x568] ;  /* 0x0000ad00ff0877ac */ /* 0x000e220008000a00 */
[----:B-1----:R-:W-:-:S04]  /*9570*/  UISETP.NE.U32.AND UP0, UPT, UR6, URZ, UPT ;  /* 0x000000ff0600728c */ /* 0x002fc8000bf05070 */
[----:B------:R-:W-:-:S09]  /*9580*/  UISETP.NE.AND.EX UP0, UPT, UR7, URZ, UPT, UP0 ;  /* 0x000000ff0700728c */ /* 0x000fd2000bf05300 */
[----:B---3--:R-:W-:Y:S05]  /*9590*/  BRA.U !UP0, `(.L_x_4212) ;  /* 0x00000001088c7547 */ /* 0x008fea000b800000 */
[----:B------:R-:W1:Y:S01]  /*95a0*/  SHFL.DOWN P0, R0, R147, 0x1, 0x1f ;  /* 0x08201f0093007f89 */ /* 0x000e620000000000 */
[----:B------:R-:W-:Y:S01]  /*95b0*/  BSSY.RECONVERGENT B0, `(.L_x_4212) ;  /* 0x0000021000007945 */ /* 0x000fe20003800200 */
[----:B------:R-:W3:Y:S01]  /*95c0*/  S2R R4, SR_LANEID ;  /* 0x0000000000047919 */ /* 0x000ee20000000000 */
[----:B------:R-:W0:Y:S01]  /*95d0*/  S2R R6, SR_TID.X ;  /* 0x0000000000067919 */ /* 0x000e220000002100 */
[----:B-1----:R-:W-:-:S05]  /*95e0*/  @P0 FADD R0, R0, R147 ;  /* 0x0000009300000221 */ /* 0x002fca0000000000 */
[----:B------:R-:W1:Y:S01]  /*95f0*/  SHFL.DOWN P0, R3, R0, 0x2, 0x1f ;  /* 0x08401f0000037f89 */ /* 0x000e620000000000 */
[----:B---3--:R-:W-:-:S13]  /*9600*/  ISETP.NE.AND P1, PT, R4, RZ, PT ;  /* 0x000000ff0400720c */ /* 0x008fda0003f25270 */
[----:B------:R-:W3:Y:S01]  /*9610*/  @!P1 S2R R8, SR_CgaCtaId ;  /* 0x0000000000089919 */ /* 0x000ee20000008800 */
[----:B------:R-:W-:Y:S01]  /*9620*/  @!P1 MOV R7, 0x400 ;  /* 0x0000040000079802 */ /* 0x000fe20000000f00 */
[----:B-1----:R-:W-:Y:S01]  /*9630*/  @P0 FADD R3, R0, R3 ;  /* 0x0000000300030221 */ /* 0x002fe20000000000 */
[----:B0-----:R-:W-:-:S04]  /*9640*/  @!P1 SHF.R.U32.HI R0, RZ, 0x3, R6 ;  /* 0x00000003ff009819 */ /* 0x001fc80000011606 */
[----:B------:R-:W0:Y:S01]  /*9650*/  SHFL.DOWN P0, R2, R3, 0x4, 0x1f ;  /* 0x08801f0003027f89 */ /* 0x000e220000000000 */
[----:B------:R-:W-:Y:S02]  /*9660*/  @!P1 LOP3.LUT R0, R0, 0x7c, RZ, 0xc0, !PT ;  /* 0x0000007c00009812 */ /* 0x000fe400078ec0ff */
[----:B---3--:R-:W-:Y:S01]  /*9670*/  @!P1 LEA R7, R8, R7, 0x18 ;  /* 0x0000000708079211 */ /* 0x008fe200078ec0ff */
        /* <DEDUP_REMOVED lines=20> */
.L_x_4213:
[----:B------:R-:W-:Y:S05]  /*97c0*/  BSYNC.RECONVERGENT B0 ;  /* 0x0000000000007941 */ /* 0x000fea0003800200 */
.L_x_4212:
[----:B0-----:R-:W-:Y:S01]  /*97d0*/  UISETP.NE.U32.AND UP0, UPT, UR8, URZ, UPT ;  /* 0x000000ff0800728c */ /* 0x001fe2000bf05070 */
[----:B------:R-:W-:-:S03]  /*97e0*/  ISETP.GE.AND P0, PT, R11, UR15, PT ;  /* 0x0000000f0b007c0c */ /* 0x000fc6000bf06270 */
[----:B------:R-:W-:-:S09]  /*97f0*/  UISETP.NE.AND.EX UP0, UPT, UR9, URZ, UPT, UP0 ;  /* 0x000000ff0900728c */ /* 0x000fd2000bf05300 */
[----:B------:R-:W-:Y:S05]  /*9800*/  BRA.U !UP0, `(.L_x_4214) ;  /* 0x0000000108907547 */ /* 0x000fea000b800000 */
[----:B------:R-:W-:Y:S06]  /*9810*/  BAR.SYNC.DEFER_BLOCKING 0x0 ;  /* 0x0000000000007b1d */ /* 0x000fec0000010000 */
[----:B------:R-:W-:Y:S01]  /*9820*/  BSSY.RECONVERGENT B0, `(.L_x_4214) ;  /* 0x0000022000007945 */ /* 0x000fe20003800200 */
[----:B------:R-:W0:Y:S01]  /*9830*/  SHFL.DOWN P1, R0, R145, 0x1, 0x1f ;  /* 0x08201f0091007f89 */ /* 0x000e220000020000 */
[----:B------:R-:W3:Y:S01]  /*9840*/  S2R R4, SR_LANEID ;  /* 0x0000000000047919 */ /* 0x000ee20000000000 */
[----:B------:R-:W2:Y:S01]  /*9850*/  S2R R6, SR_TID.X ;  /* 0x0000000000067919 */ /* 0x000ea20000002100 */
[----:B0-----:R-:W-:-:S05]  /*9860*/  @P1 FADD R0, R0, R145 ;  /* 0x0000009100001221 */ /* 0x001fca0000000000 */
[----:B-1----:R-:W0:Y:S01]  /*9870*/  SHFL.DOWN P1, R3, R0, 0x2, 0x1f ;  /* 0x08401f0000037f89 */ /* 0x002e220000020000 */
[----:B---3--:R-:W-:-:S13]  /*9880*/  ISETP.NE.AND P2, PT, R4, RZ, PT ;  /* 0x000000ff0400720c */ /* 0x008fda0003f45270 */
[----:B------:R-:W1:Y:S01]  /*9890*/  @!P2 S2R R8, SR_CgaCtaId ;  /* 0x000000000008a919 */ /* 0x000e620000008800 */
[----:B------:R-:W-:Y:S01]  /*98a0*/  @!P2 MOV R7, 0x400 ;  /* 0x000004000007a802 */ /* 0x000fe20000000f00 */
[----:B0-----:R-:W-:Y:S01]  /*98b0*/  @P1 FADD R3, R0, R3 ;  /* 0x0000000300031221 */ /* 0x001fe20000000000 */
[----:B--2---:R-:W-:-:S04]  /*98c0*/  @!P2 SHF.R.U32.HI R0, RZ, 0x3, R6 ;  /* 0x00000003ff00a819 */ /* 0x004fc80000011606 */
        /* <DEDUP_REMOVED lines=23> */
.L_x_4215:
[----:B------:R-:W-:Y:S05]  /*9a40*/  BSYNC.RECONVERGENT B0 ;  /* 0x0000000000007941 */ /* 0x000fea0003800200 */
.L_x_4214:
        /* <DEDUP_REMOVED lines=12> */
[----:B---3--:R-:W-:Y:S01]  /*9b10*/  UIMAD.WIDE.U32 UR6, UR12, UR10, URZ ;  /* 0x0000000a0c0672a5 */ /* 0x008fe2000f8e00ff */
[----:B------:R-:W-:Y:S01]  /*9b20*/  UMOV UR8, 0x400 ;  /* 0x0000040000087882 */ /* 0x000fe20000000000 */
[----:B------:R-:W-:-:S02]  /*9b30*/  UIMAD UR16, UR16, UR9, UR5 ;  /* 0x00000009101072a4 */ /* 0x000fc4000f8e0205 */
[----:B------:R-:W-:Y:S02]  /*9b40*/  UIMAD UR9, UR12, UR11, UR7 ;  /* 0x0000000b0c0972a4 */ /* 0x000fe4000f8e0207 */
[----:B-1----:R-:W-:-:S12]  /*9b50*/  ULEA UR13, UR13, UR8, 0x18 ;  /* 0x000000080d0d7291 */ /* 0x002fd8000f8ec0ff */
.L_x_4217:
[----:B------:R-:W-:Y:S01]  /*9b60*/  LEA R0, R11, UR13, 0x2 ;  /* 0x0000000d0b007c11 */ /* 0x000fe2000f8e10ff */
[----:B------:R-:W-:Y:S01]  /*9b70*/  UMOV UR8, UR6 ;  /* 0x0000000600087c82 */ /* 0x000fe20008000000 */
[----:B------:R-:W-:Y:S01]  /*9b80*/  MOV R3, UR5 ;  /* 0x0000000500037c02 */ /* 0x000fe20008000f00 */
[----:B------:R-:W-:Y:S01]  /*9b90*/  IMAD.U32 R7, RZ, RZ, UR16 ;  /* 0x00000010ff077e24 */ /* 0x000fe2000f8e00ff */
[----:B------:R-:W-:Y:S01]  /*9ba0*/  SHF.R.S32.HI R3, RZ, 0x1f, R11 ;  /* 0x0000001fff037819 */ /* 0x000fe2000001140b */
[----:B-1----:R-:W1:Y:S01]  /*9bb0*/  LDS R13, [R0+0x2e10] ;  /* 0x002e1000000d7984 */ /* 0x002e620000000800 */
[----:B------:R-:W-:-:S03]  /*9bc0*/  MOV R2, UR4 ;  /* 0x0000000400027c02 */ /* 0x000fc60008000f00 */
[----:B------:R-:W3:Y:S01]  /*9bd0*/  LDS R15, [R0+0x3210] ;  /* 0x00321000000f7984 */ /* 0x000ee20000000800 */
[C---:B--2---:R-:W-:Y:S01]  /*9be0*/  IMAD R4, R3.reuse, R16, RZ ;  /* 0x0000001003047224 */ /* 0x044fe200078e02ff */
[----:B------:R-:W-:Y:S01]  /*9bf0*/  MOV R6, R2 ;  /* 0x0000000200067202 */ /* 0x000fe20000000f00 */
[----:B------:R-:W-:Y:S02]  /*9c00*/  IMAD R8, R3, UR20, RZ ;  /* 0x0000001403087c24 */ /* 0x000fe4000f8e02ff */
[----:B------:R-:W-:-:S04]  /*9c10*/  IMAD.WIDE.U32 R2, R11, R16, UR8 ;  /* 0x000000080b027e25 */ /* 0x000fc8000f8e0010 */
[C---:B------:R-:W-:Y:S01]  /*9c20*/  IMAD R5, R11.reuse, R17, R4 ;  /* 0x000000110b057224 */ /* 0x040fe200078e0204 */
[----:B------:R-:W-:Y:S01]  /*9c30*/  LEA R4, P0, R2, UR18, 0x2 ;  /* 0x0000001202047c11 */ /* 0x000fe2000f8010ff */
[C---:B------:R-:W-:Y:S02]  /*9c40*/  IMAD R9, R11.reuse, UR21, R8 ;  /* 0x000000150b097c24 */ /* 0x040fe4000f8e0208 */
[----:B------:R-:W-:Y:S01]  /*9c50*/  IMAD.WIDE.U32 R6, R11, UR20, R6 ;  /* 0x000000140b067c25 */ /* 0x000fe2000f8e0006 */
[----:B------:R-:W-:-:S03]  /*9c60*/  IADD3 R5, PT, PT, R3, R5, RZ ;  /* 0x0000000503057210 */ /* 0x000fc60007ffe0ff */
[----:B------:R-:W-:Y:S01]  /*9c70*/  VIADD R11, R11, UR14 ;  /* 0x0000000e0b0b7c36 */ /* 0x000fe20008000000 */
[----:B------:R-:W-:Y:S02]  /*9c80*/  LEA.HI.X R5, R2, UR19, R5, 0x2, P0 ;  /* 0x0000001302057c11 */ /* 0x000fe400080f1405 */
[----:B------:R-:W-:Y:S02]  /*9c90*/  IADD3 R3, PT, PT, R7, R9, RZ ;  /* 0x0000000907037210 */ /* 0x000fe40007ffe0ff */
[----:B------:R-:W-:Y:S02]  /*9ca0*/  ISETP.GE.AND P0, PT, R11, UR15, PT ;  /* 0x0000000f0b007c0c */ /* 0x000fe4000bf06270 */
[----:B0-----:R-:W-:-:S04]  /*9cb0*/  LEA R8, P1, R6, UR22, 0x2 ;  /* 0x0000001606087c11 */ /* 0x001fc8000f8210ff */
[----:B------:R-:W-:Y:S01]  /*9cc0*/  LEA.HI.X R9, R6, UR23, R3, 0x2, P1 ;  /* 0x0000001706097c11 */ /* 0x000fe200088f1403 */
[----:B-1----:R1:W-:Y:S04]  /*9cd0*/  REDG.E.ADD.F32.FTZ.RN.STRONG.GPU desc[UR34][R4.64], R13 ;  /* 0x0000000d040079a6 */ /* 0x0023e8000c12f322 */
[----:B---3--:R1:W-:Y:S02]  /*9ce0*/  REDG.E.ADD.F32.FTZ.RN.STRONG.GPU desc[UR34][R8.64], R15 ;  /* 0x0000000f080079a6 */ /* 0x0083e4000c12f322 */
[----:B------:R-:W-:Y:S05]  /*9cf0*/  @!P0 BRA `(.L_x_4217) ;  /* 0xfffffffc00988947 */ /* 0x000fea000383ffff */
[----:B------:R-:W-:Y:S05]  /*9d00*/  BSYNC.RECONVERGENT B0 ;  /* 0x0000000000007941 */ /* 0x000fea0003800200 */
.L_x_4216:
[----:B------:R-:W-:Y:S05]  /*9d10*/  EXIT ;  /* 0x000000000000794d */ /* 0x000fea0003800000 */
.L_x_4170:
[----:B------:R-:W-:Y:S01]  /*9d20*/  HFMA2 R225, -RZ, RZ, 0, 5.9604644775390625e-08 ;  /* 0x00000001ffe17431 */ /* 0x000fe200000001ff */
[----:B------:R-:W-:Y:S02]  /*9d30*/  MOV R223, R215 ;  /* 0x000000d700df7202 */ /* 0x000fe40000000f00 */
[----:B------:R-:W-:Y:S02]  /*9d40*/  MOV R242, RZ ;  /* 0x000000ff00f27202 */ /* 0x000fe40000000f00 */
[----:B------:R-:W-:-:S07]  /*9d50*/  MOV R6, 0xffffffff ;  /* 0xffffffff00067802 */ /* 0x000fce0000000f00 */
[----:B01---5:R-:W-:Y:S05]  /*9d60*/  WARPSYNC.COLLECTIVE R6, `(.L_x_4218) ;  /* 0x0000000006087348 */ /* 0x023fea0003c00000 */
[----:B------:R2:W3:Y:S02]  /*9d70*/  SHFL.UP P6, R5, R223, R225, R242 ;  /* 0x040000e1df057389 */ /* 0x0004e400000c00f2 */
[----:B0123-5:R-:W-:Y:S05]  /*9d80*/  ENDCOLLECTIVE ;  /* 0x000000000000791b */ /* 0x02ffea0003800000 */
.L_x_4218:
[----:B------:R-:W-:Y:S01]  /*9d90*/  IMAD.MOV.U32 R223, RZ, RZ, R224 ;  /* 0x000000ffffdf7224 */ /* 0x000fe200078e00e0 */
[----:B------:R-:W-:-:S07]  /*9da0*/  MOV R4, R5 ;  /* 0x0000000500047202 */ /* 0x000fce0000000f00 */
[----:B------:R-:W-:Y:S05]  /*9db0*/  WARPSYNC.COLLECTIVE R6, `(.L_x_4219) ;  /* 0x0000000006087348 */ /* 0x000fea0003c00000 */
[----:B------:R0:W1:Y:S02]  /*9dc0*/  SHFL.UP P6, R5, R223, R225, R242 ;  /* 0x040000e1df057389 */ /* 0x00006400000c00f2 */
[----:B01----:R-:W-:Y:S05]  /*9dd0*/  ENDCOLLECTIVE ;  /* 0x000000000000791b */ /* 0x003fea0003800000 */
.L_x_4219:
        /* <DEDUP_REMOVED lines=8> */
.L_x_4220:
[----:B------:R-:W-:Y:S02]  /*9e60*/  MOV R223, R226 ;  /* 0x000000e200df7202 */ /* 0x000fe40000000f00 */
[----:B------:R-:W-:-:S07]  /*9e70*/  MOV R4, R5 ;  /* 0x0000000500047202 */ /* 0x000fce0000000f00 */
[----:B------:R-:W-:Y:S05]  /*9e80*/  WARPSYNC.COLLECTIVE R6, `(.L_x_4221) ;  /* 0x0000000006087348 */ /* 0x000fea0003c00000 */
[----:B------:R0:W1:Y:S02]  /*9e90*/  SHFL.UP P6, R5, R223, R225, R242 ;  /* 0x040000e1df057389 */ /* 0x00006400000c00f2 */
[----:B01----:R-:W-:Y:S05]  /*9ea0*/  ENDCOLLECTIVE ;  /* 0x000000000000791b */ /* 0x003fea0003800000 */
.L_x_4221:
        /* <DEDUP_REMOVED lines=8> */
.L_x_4222:
[----:B------:R-:W-:Y:S02]  /*9f30*/  MOV R223, R228 ;  /* 0x000000e400df7202 */ /* 0x000fe40000000f00 */
[----:B------:R-:W-:-:S07]  /*9f40*/  MOV R4, R5 ;  /* 0x0000000500047202 */ /* 0x000fce0000000f00 */
[----:B------:R-:W-:Y:S05]  /*9f50*/  WARPSYNC.COLLECTIVE R6, `(.L_x_4223) ;  /* 0x0000000006087348 */ /* 0x000fea0003c00000 */
[----:B------:R0:W1:Y:S02]  /*9f60*/  SHFL.UP P6, R5, R223, R225, R242 ;  /* 0x040000e1df057389 */ /* 0x00006400000c00f2 */
[----:B01----:R-:W-:Y:S05]  /*9f70*/  ENDCOLLECTIVE ;  /* 0x000000000000791b */ /* 0x003fea0003800000 */
.L_x_4223:
        /* <DEDUP_REMOVED lines=8> */
.L_x_4224:
[----:B------:R-:W-:Y:S01]  /*a000*/  IMAD.MOV.U32 R223, RZ, RZ, R224 ;  /* 0x000000ffffdf7224 */ /* 0x000fe200078e00e0 */
[----:B------:R-:W-:-:S07]  /*a010*/  MOV R4, R5 ;  /* 0x0000000500047202 */ /* 0x000fce0000000f00 */
[----:B------:R-:W-:Y:S05]  /*a020*/  WARPSYNC.COLLECTIVE R6, `(.L_x_4225) ;  /* 0x0000000006087348 */ /* 0x000fea0003c00000 */
[----:B------:R0:W1:Y:S02]  /*a030*/  SHFL.UP P6, R5, R223, R225, R242 ;  /* 0x040000e1df057389 */ /* 0x00006400000c00f2 */
[----:B01----:R-:W-:Y:S05]  /*a040*/  ENDCOLLECTIVE ;  /* 0x000000000000791b */ /* 0x003fea0003800000 */
.L_x_4225:
        /* <DEDUP_REMOVED lines=8> */
.L_x_4226:
[----:B------:R-:W-:Y:S02]  /*a0d0*/  MOV R223, R4 ;  /* 0x0000000400df7202 */ /* 0x000fe40000000f00 */
[----:B------:R-:W-:-:S07]  /*a0e0*/  MOV R226, R5 ;  /* 0x0000000500e27202 */ /* 0x000fce0000000f00 */
[----:B------:R-:W-:Y:S05]  /*a0f0*/  WARPSYNC.COLLECTIVE R6, `(.L_x_4227) ;  /* 0x0000000006087348 */ /* 0x000fea0003c00000 */
[----:B------:R0:W1:Y:S02]  /*a100*/  SHFL.UP P6, R5, R223, R225, R242 ;  /* 0x040000e1df057389 */ /* 0x00006400000c00f2 */
[----:B01----:R-:W-:Y:S05]  /*a110*/  ENDCOLLECTIVE ;  /* 0x000000000000791b */ /* 0x003fea0003800000 */
.L_x_4227:
[----:B------:R-:W-:Y:S05]  /*a120*/  BRA `(.L_x_4228) ;  /* 0xffffffc000607947 */ /* 0x000fea000383ffff */
.L_x_4171:
        /* <DEDUP_REMOVED lines=8> */
.L_x_4230:
[----:B------:R-:W-:Y:S05]  /*a1b0*/  BSYNC B0 ;  /* 0x0000000000007941 */ /* 0x000fea0003800000 */
.L_x_4229:
[----:B------:R-:W-:Y:S05]  /*a1c0*/  BRA `(.L_x_4231) ;  /* 0xffffffc000507947 */ /* 0x000fea000383ffff */
.L_x_4172:
[----:B------:R-:W-:Y:S01]  /*a1d0*/  HFMA2 R229, -RZ, RZ, 0, 1.847743988037109375e-06 ;  /* 0x0000001fffe57431 */ /* 0x000fe200000001ff */
[----:B------:R-:W-:Y:S01]  /*a1e0*/  BSSY B0, `(.L_x_4232) ;  /* 0x0000007000007945 */ /* 0x000fe20003800000 */
[----:B------:R-:W-:Y:S01]  /*a1f0*/  MOV R240, R221 ;  /* 0x000000dd00f07202 */ /* 0x000fe20000000f00 */
[----:B------:R-:W-:Y:S01]  /*a200*/  IMAD.MOV.U32 R6, RZ, RZ, -0x1 ;  /* 0xffffffffff067424 */ /* 0x000fe200078e00ff */
[----:B------:R-:W-:-:S07]  /*a210*/  MOV R7, 0x1f ;  /* 0x0000001f00077802 */ /* 0x000fce0000000f00 */
[----:B01---5:R-:W-:Y:S05]  /*a220*/  WARPSYNC.COLLECTIVE R6, `(.L_x_4233) ;  /* 0x0000000006087348 */ /* 0x023fea0003c00000 */
[----:B------:R2:W3:Y:S02]  /*a230*/  SHFL.IDX P2, R5, R240, R229, R7 ;  /* 0x000000e5f0057389 */ /* 0x0004e40000040007 */
[----:B0123-5:R-:W-:Y:S05]  /*a240*/  ENDCOLLECTIVE ;  /* 0x000000000000791b */ /* 0x02ffea0003800000 */
.L_x_4233:
[----:B------:R-:W-:Y:S05]  /*a250*/  BSYNC B0 ;  /* 0x0000000000007941 */ /* 0x000fea0003800000 */
.L_x_4232:
[----:B------:R-:W-:Y:S05]  /*a260*/  BRA `(.L_x_4234) ;  /* 0xffffffc000307947 */ /* 0x000fea000383ffff */
.L_x_4173:
        /* <DEDUP_REMOVED lines=8> */
.L_x_4236:
[----:B------:R-:W-:Y:S05]  /*a2f0*/  BSYNC B0 ;  /* 0x0000000000007941 */ /* 0x000fea0003800000 */
.L_x_4235:
[----:B------:R-:W-:Y:S02]  /*a300*/  HFMA2 R225, -RZ, RZ, 0, 5.9604644775390625e-08 ;  /* 0x00000001ffe17431 */ /* 0x000fe400000001ff */
[----:B------:R-:W-:Y:S01]  /*a310*/  IMAD.MOV.U32 R223, RZ, RZ, R221 ;  /* 0x000000ffffdf7224 */ /* 0x000fe200078e00dd */
[----:B------:R-:W-:Y:S01]  /*a320*/  MOV R242, RZ ;  /* 0x000000ff00f27202 */ /* 0x000fe20000000f00 */
[----:B------:R-:W-:Y:S01]  /*a330*/  HFMA2 R7, -RZ, RZ, 0, 1.847743988037109375e-06 ;  /* 0x0000001fff077431 */ /* 0x000fe200000001ff */
[----:B------:R-:W-:Y:S01]  /*a340*/  MOV R6, 0xffffffff ;  /* 0xffffffff00067802 */ /* 0x000fe20000000f00 */
[----:B------:R-:W-:Y:S01]  /*a350*/  IMAD.MOV.U32 R229, RZ, RZ, RZ ;  /* 0x000000ffffe57224 */ /* 0x000fe200078e00ff */
[----:B------:R-:W-:Y:S02]  /*a360*/  MOV R215, R5 ;  /* 0x0000000500d77202 */ /* 0x000fe40000000f00 */
[----:B------:R-:W-:-:S07]  /*a370*/  MOV R240, R2 ;  /* 0x0000000200f07202 */ /* 0x000fce0000000f00 */
[----:B------:R-:W-:Y:S05]  /*a380*/  WARPSYNC.COLLECTIVE R6, `(.L_x_4237) ;  /* 0x0000000006087348 */ /* 0x000fea0003c00000 */
[----:B------:R0:W1:Y:S02]  /*a390*/  SHFL.UP P6, R5, R223, R225, R242 ;  /* 0x040000e1df057389 */ /* 0x00006400000c00f2 */
[----:B01----:R-:W-:Y:S05]  /*a3a0*/  ENDCOLLECTIVE ;  /* 0x000000000000791b */ /* 0x003fea0003800000 */
.L_x_4237:
[----:B------:R-:W-:-:S07]  /*a3b0*/  MOV R224, R5 ;  /* 0x0000000500e07202 */ /* 0x000fce0000000f00 */
[----:B------:R-:W-:Y:S05]  /*a3c0*/  WARPSYNC.COLLECTIVE R6, `(.L_x_4238) ;  /* 0x0000000006087348 */ /* 0x000fea0003c00000 */
[----:B------:R0:W1:Y:S02]  /*a3d0*/  SHFL.IDX P2, R5, R240, R229, R7 ;  /* 0x000000e5f0057389 */ /* 0x0000640000040007 */
[----:B01----:R-:W-:Y:S05]  /*a3e0*/  ENDCOLLECTIVE ;  /* 0x000000000000791b */ /* 0x003fea0003800000 */
.L_x_4238:
[----:B------:R-:W-:Y:S02]  /*a3f0*/  MOV R240, R3 ;  /* 0x0000000300f07202 */ /* 0x000fe40000000f00 */
[----:B------:R-:W-:-:S07]  /*a400*/  MOV R4, R5 ;  /* 0x0000000500047202 */ /* 0x000fce0000000f00 */
[----:B------:R-:W-:Y:S05]  /*a410*/  WARPSYNC.COLLECTIVE R6, `(.L_x_4239) ;  /* 0x0000000006087348 */ /* 0x000fea0003c00000 */
[----:B------:R0:W1:Y:S02]  /*a420*/  SHFL.IDX P2, R5, R240, R229, R7 ;  /* 0x000000e5f0057389 */ /* 0x0000640000040007 */
[----:B01----:R-:W-:Y:S05]  /*a430*/  ENDCOLLECTIVE ;  /* 0x000000000000791b */ /* 0x003fea0003800000 */
.L_x_4239:
[----:B------:R-:W-:Y:S05]  /*a440*/  BRA `(.L_x_4240) ;  /* 0xffffffbc00d07947 */ /* 0x000fea000383ffff */
.L_x_4175:
[----:B------:R-:W-:Y:S01]  /*a450*/  HFMA2 R236, -RZ, RZ, 0, 5.9604644775390625e-08 ;  /* 0x00000001ffec7431 */ /* 0x000fe200000001ff */
[----:B------:R-:W-:Y:S01]  /*a460*/  MOV R237, R3 ;  /* 0x0000000300ed7202 */ /* 0x000fe20000000f00 */
[----:B------:R-:W-:Y:S01]  /*a470*/  IMAD.MOV.U32 R239, RZ, RZ, 0x1f ;  /* 0x0000001fffef7424 */ /* 0x000fe200078e00ff */
[----:B------:R-:W-:Y:S01]  /*a480*/  MOV R6, 0xffffffff ;  /* 0xffffffff00067802 */ /* 0x000fe20000000f00 */
[----:B------:R-:W-:Y:S01]  /*a490*/  HFMA2 R229, -RZ, RZ, 0, 0 ;  /* 0x00000000ffe57431 */ /* 0x000fe200000001ff */
[----:B------:R-:W-:-:S07]  /*a4a0*/  MOV R4, R5 ;  /* 0x0000000500047202 */ /* 0x000fce0000000f00 */
[----:B0-----:R-:W-:Y:S05]  /*a4b0*/  WARPSYNC.COLLECTIVE R6, `(.L_x_4241) ;  /* 0x0000000006087348 */ /* 0x001fea0003c00000 */
[----:B------:R1:W2:Y:S02]  /*a4c0*/  SHFL.DOWN P2, R234, R237, R236, R239 ;  /* 0x080000ecedea7389 */ /* 0x0002a400000400ef */
[----:B012---:R-:W-:Y:S05]  /*a4d0*/  ENDCOLLECTIVE ;  /* 0x000000000000791b */ /* 0x007fea0003800000 */
.L_x_4241:
[----:B------:R-:W-:Y:S02]  /*a4e0*/  MOV R237, R5 ;  /* 0x0000000500ed7202 */ /* 0x000fe40000000f00 */
[----:B------:R-:W-:-:S07]  /*a4f0*/  MOV R232, R234 ;  /* 0x000000ea00e87202 */ /* 0x000fce0000000f00 */
[----:B------:R-:W-:Y:S05]  /*a500*/  WARPSYNC.COLLECTIVE R6, `(.L_x_4242) ;  /* 0x0000000006087348 */ /* 0x000fea0003c00000 */
[----:B------:R0:W1:Y:S02]  /*a510*/  SHFL.DOWN P2, R234, R237, R236, R239 ;  /* 0x080000ecedea7389 */ /* 0x00006400000400ef */
[----:B01----:R-:W-:Y:S05]  /*a520*/  ENDCOLLECTIVE ;  /* 0x000000000000791b */ /* 0x003fea0003800000 */
.L_x_4242:
[----:B------:R-:W-:Y:S01]  /*a530*/  @P0 FMUL.FTZ R232, R232, R3 ;  /* 0x00000003e8e80220 */ /* 0x000fe20000410000 */
[----:B------:R-:W-:Y:S01]  /*a540*/  HFMA2 R236, -RZ, RZ, 0, 1.1920928955078125e-07 ;  /* 0x00000002ffec7431 */ /* 0x000fe200000001ff */
[----:B------:R-:W-:-:S05]  /*a550*/  MOV R7, R234 ;  /* 0x000000ea00077202 */ /* 0x000fca0000000f00 */
[----:B------:R-:W-:Y:S01]  /*a560*/  @P0 FFMA.FTZ R7, R3, R7, R4 ;  /* 0x0000000703070223 */ /* 0x000fe20000010004 */
[----:B------:R-:W-:-:S03]  /*a570*/  @P0 MOV R3, R232 ;  /* 0x000000e800030202 */ /* 0x000fc60000000f00 */
[----:B------:R-:W-:Y:S01]  /*a580*/  @P0 IMAD.MOV.U32 R4, RZ, RZ, R7 ;  /* 0x000000ffff040224 */ /* 0x000fe200078e0007 */
[----:B------:R-:W-:Y:S02]  /*a590*/  MOV R237, R3 ;  /* 0x0000000300ed7202 */ /* 0x000fe40000000f00 */
[----:B------:R-:W-:-:S13]  /*a5a0*/  ISETP.GT.U32.AND P0, PT, R201, 0x1d, PT ;  /* 0x0000001dc900780c */ /* 0x000fda0003f04070 */
[----:B------:R-:W-:Y:S05]  /*a5b0*/  WARPSYNC.COLLECTIVE R6, `(.L_x_4243) ;  /* 0x0000000006087348 */ /* 0x000fea0003c00000 */
[----:B------:R0:W1:Y:S02]  /*a5c0*/  SHFL.DOWN P2, R234, R237, R236, R239 ;  /* 0x080000ecedea7389 */ /* 0x00006400000400ef */
[----:B01----:R-:W-:Y:S05]  /*a5d0*/  ENDCOLLECTIVE ;  /* 0x000000000000791b */ /* 0x003fea0003800000 */
.L_x_4243:
[----:B------:R-:W-:Y:S02]  /*a5e0*/  MOV R237, R4 ;  /* 0x0000000400ed7202 */ /* 0x000fe40000000f00 */
[----:B------:R-:W-:-:S07]  /*a5f0*/  MOV R232, R234 ;  /* 0x000000ea00e87202 */ /* 0x000fce0000000f00 */
[----:B------:R-:W-:Y:S05]  /*a600*/  WARPSYNC.COLLECTIVE R6, `(.L_x_4244) ;  /* 0x0000000006087348 */ /* 0x000fea0003c00000 */
[----:B------:R0:W1:Y:S02]  /*a610*/  SHFL.DOWN P2, R234, R237, R236, R239 ;  /* 0x080000ecedea7389 */ /* 0x00006400000400ef */
[----:B01----:R-:W-:Y:S05]  /*a620*/  ENDCOLLECTIVE ;  /* 0x000000000000791b */ /* 0x003fea0003800000 */
.L_x_4244:
[----:B------:R-:W-:Y:S01]  /*a630*/  @!P0 FMUL.FTZ R232, R3, R232 ;  /* 0x000000e803e88220 */ /* 0x000fe20000410000 */
[----:B------:R-:W-:Y:S02]  /*a640*/  HFMA2 R236, -RZ, RZ, 0, 2.384185791015625e-07 ;  /* 0x00000004ffec7431 */ /* 0x000fe400000001ff */
[----:B------:R-:W-:-:S04]  /*a650*/  IMAD.MOV.U32 R7, RZ, RZ, R234 ;  /* 0x000000ffff077224 */ /* 0x000fc800078e00ea */
        /* <DEDUP_REMOVED lines=8> */
.L_x_4245:
[----:B------:R-:W-:Y:S01]  /*a6e0*/  MOV R7, 0x1f ;  /* 0x0000001f00077802 */ /* 0x000fe20000000f00 */
[----:B------:R-:W-:Y:S01]  /*a6f0*/  IMAD.MOV.U32 R237, RZ, RZ, R4 ;  /* 0x000000ffffed7224 */ /* 0x000fe200078e0004 */
[----:B------:R-:W-:-:S07]  /*a700*/  MOV R232, R234 ;  /* 0x000000ea00e87202 */ /* 0x000fce0000000f00 */
[----:B------:R-:W-:Y:S05]  /*a710*/  WARPSYNC.COLLECTIVE R6, `(.L_x_4246) ;  /* 0x0000000006087348 */ /* 0x000fea0003c00000 */
[----:B------:R0:W1:Y:S02]  /*a720*/  SHFL.DOWN P2, R234, R237, R236, R239 ;  /* 0x080000ecedea7389 */ /* 0x00006400000400ef */
[----:B01----:R-:W-:Y:S05]  /*a730*/  ENDCOLLECTIVE ;  /* 0x000000000000791b */ /* 0x003fea0003800000 */
.L_x_4246:
        /* <DEDUP_REMOVED lines=11> */
.L_x_4247:
[----:B------:R-:W-:Y:S01]  /*a7f0*/  MOV R237, R4 ;  /* 0x0000000400ed7202 */ /* 0x000fe20000000f00 */
[----:B------:R-:W-:-:S07]  /*a800*/  IMAD.MOV.U32 R232, RZ, RZ, R234 ;  /* 0x000000ffffe87224 */ /* 0x000fce00078e00ea */
[----:B------:R-:W-:Y:S05]  /*a810*/  WARPSYNC.COLLECTIVE R6, `(.L_x_4248) ;  /* 0x0000000006087348 */ /* 0x000fea0003c00000 */
[----:B------:R0:W1:Y:S02]  /*a820*/  SHFL.DOWN P2, R234, R237, R236, R239 ;  /* 0x080000ecedea7389 */ /* 0x00006400000400ef */
[----:B01----:R-:W-:Y:S05]  /*a830*/  ENDCOLLECTIVE ;  /* 0x000000000000791b */ /* 0x003fea0003800000 */
.L_x_4248:
        /* <DEDUP_REMOVED lines=11> */
.L_x_4249:
[----:B------:R-:W-:Y:S02]  /*a8f0*/  MOV R237, R4 ;  /* 0x0000000400ed7202 */ /* 0x000fe40000000f00 */
[----:B------:R-:W-:-:S07]  /*a900*/  MOV R232, R234 ;  /* 0x000000ea00e87202 */ /* 0x000fce0000000f00 */
[----:B------:R-:W-:Y:S05]  /*a910*/  WARPSYNC.COLLECTIVE R6, `(.L_x_4250) ;  /* 0x0000000006087348 */ /* 0x000fea0003c00000 */
[----:B------:R0:W1:Y:S02]  /*a920*/  SHFL.DOWN P2, R234, R237, R236, R239 ;  /* 0x080000ecedea7389 */ /* 0x00006400000400ef */
[----:B01----:R-:W-:Y:S05]  /*a930*/  ENDCOLLECTIVE ;  /* 0x000000000000791b */ /* 0x003fea0003800000 */
.L_x_4250:
[----:B------:R-:W-:Y:S01]  /*a940*/  @!P0 FMUL.FTZ R232, R3, R232 ;  /* 0x000000e803e88220 */ /* 0x000fe20000410000 */
[----:B------:R-:W-:Y:S01]  /*a950*/  IMAD.MOV.U32 R236, RZ, RZ, 0x1 ;  /* 0x00000001ffec7424 */ /* 0x000fe200078e00ff */
[----:B------:R-:W-:-:S05]  /*a960*/  MOV R5, R234 ;  /* 0x000000ea00057202 */ /* 0x000fca0000000f00 */
[----:B------:R-:W-:Y:S01]  /*a970*/  @!P0 FFMA.FTZ R5, R3, R5, R4 ;  /* 0x0000000503058223 */ /* 0x000fe20000010004 */
[----:B------:R-:W-:-:S04]  /*a980*/  @!P0 MOV R3, R232 ;  /* 0x000000e800038202 */ /* 0x000fc80000000f00 */
[----:B------:R-:W-:Y:S01]  /*a990*/  @!P0 MOV R4, R5 ;  /* 0x0000000500048202 */ /* 0x000fe20000000f00 */
[----:B------:R-:W-:Y:S01]  /*a9a0*/  IMAD.MOV.U32 R240, RZ, RZ, R3 ;  /* 0x000000fffff07224 */ /* 0x000fe200078e0003 */
[----:B------:R-:W-:Y:S02]  /*a9b0*/  MOV R237, R3 ;  /* 0x0000000300ed7202 */ /* 0x000fe40000000f00 */
[----:B------:R-:W-:-:S13]  /*a9c0*/  ISETP.NE.AND P0, PT, R143, 0x1f, PT ;  /* 0x0000001f8f00780c */ /* 0x000fda0003f05270 */
[----:B------:R-:W-:Y:S05]  /*a9d0*/  WARPSYNC.COLLECTIVE R6, `(.L_x_4251) ;  /* 0x0000000006087348 */ /* 0x000fea0003c00000 */
[----:B------:R0:W1:Y:S02]  /*a9e0*/  SHFL.IDX P2, R5, R240, R229, R7 ;  /* 0x000000e5f0057389 */ /* 0x0000640000040007 */
[----:B01----:R-:W-:Y:S05]  /*a9f0*/  ENDCOLLECTIVE ;  /* 0x000000000000791b */ /* 0x003fea0003800000 */
.L_x_4251:
[----:B------:R-:W-:Y:S02]  /*aa00*/  MOV R240, R4 ;  /* 0x0000000400f07202 */ /* 0x000fe40000000f00 */
[----:B------:R-:W-:-:S07]  /*aa10*/  MOV R231, R5 ;  /* 0x0000000500e77202 */ /* 0x000fce0000000f00 */
[----:B------:R-:W-:Y:S05]  /*aa20*/  WARPSYNC.COLLECTIVE R6, `(.L_x_4252) ;  /* 0x0000000006087348 */ /* 0x000fea0003c00000 */
[----:B------:R0:W1:Y:S02]  /*aa30*/  SHFL.IDX P2, R5, R240, R229, R7 ;  /* 0x000000e5f0057389 */ /* 0x0000640000040007 */
[----:B01----:R-:W-:Y:S05]  /*aa40*/  ENDCOLLECTIVE ;  /* 0x000000000000791b */ /* 0x003fea0003800000 */
.L_x_4252:
[----:B------:R-:W-:Y:S05]  /*aa50*/  WARPSYNC.COLLECTIVE R6, `(.L_x_4253) ;  /* 0x0000000006087348 */ /* 0x000fea0003c00000 */
[----:B------:R0:W1:Y:S02]  /*aa60*/  SHFL.DOWN P2, R234, R237, R236, R239 ;  /* 0x080000ecedea7389 */ /* 0x00006400000400ef */
[----:B01----:R-:W-:Y:S05]  /*aa70*/  ENDCOLLECTIVE ;  /* 0x000000000000791b */ /* 0x003fea0003800000 */
.L_x_4253:
        /* <DEDUP_REMOVED lines=8> */
.L_x_4254:
[----:B------:R-:W-:-:S07]  /*ab00*/  FMUL.FTZ R231, R10, R231 ;  /* 0x000000e70ae77220 */ /* 0x000fce0000410000 */
[----:B------:R-:W-:Y:S05]  /*ab10*/  WARPSYNC.COLLECTIVE R6, `(.L_x_4255) ;  /* 0x0000000006087348 */ /* 0x000fea0003c00000 */
[----:B------:R0:W1:Y:S02]  /*ab20*/  SHFL.IDX P2, R5, R240, R229, R7 ;  /* 0x000000e5f0057389 */ /* 0x0000640000040007 */
[----:B01----:R-:W-:Y:S05]  /*ab30*/  ENDCOLLECTIVE ;  /* 0x000000000000791b */ /* 0x003fea0003800000 */
.L_x_4255:
[----:B------:R-:W-:Y:S02]  /*ab40*/  MOV R240, R11 ;  /* 0x0000000b00f07202 */ /* 0x000fe40000000f00 */
[----:B------:R-:W-:-:S07]  /*ab50*/  MOV R235, R5 ;  /* 0x0000000500eb7202 */ /* 0x000fce0000000f00 */
[----:B------:R-:W-:Y:S05]  /*ab60*/  WARPSYNC.COLLECTIVE R6, `(.L_x_4256) ;  /* 0x0000000006087348 */ /* 0x000fea0003c00000 */
[----:B------:R0:W1:Y:S02]  /*ab70*/  SHFL.IDX P2, R5, R240, R229, R7 ;  /* 0x000000e5f0057389 */ /* 0x0000640000040007 */
[----:B01----:R-:W-:Y:S05]  /*ab80*/  ENDCOLLECTIVE ;  /* 0x000000000000791b */ /* 0x003fea0003800000 */
.L_x_4256:
[----:B------:R-:W-:Y:S01]  /*ab90*/  MOV R236, R5 ;  /* 0x0000000500ec7202 */ /* 0x000fe20000000f00 */
[----:B------:R-:W-:Y:S06]  /*aba0*/  BRA `(.L_x_4257) ;  /* 0xffffffbc00e07947 */ /* 0x000fec000383ffff */
.L_x_4258:
        /* <DEDUP_REMOVED lines=13> */
.L_x_10449:


//--------------------- .text._Z25selective_scan_bwd_kernelI32Selective_Scan_bwd_kernel_traitsILi64ELi16ELb0ELb1ELb0ELb1ELb0EN3c104HalfEfEEv12SSMParamsBwd --------------------------
	.section	.text._Z25selective_scan_bwd_kernelI32Selective_Scan_bwd_kernel_traitsILi64ELi16ELb0ELb1ELb0ELb1ELb0EN3c104HalfEfEEv12SSMParamsBwd,"ax",@progbits
	.align	128
        .global         _Z25selective_scan_bwd_kernelI32Selective_Scan_bwd_kernel_traitsILi64ELi16ELb0ELb1ELb0ELb1ELb0EN3c104HalfEfEEv12SSMParamsBwd
        .type           _Z25selective_scan_bwd_kernelI32Selective_Scan_bwd_kernel_traitsILi64ELi16ELb0ELb1ELb0ELb1ELb0EN3c104HalfEfEEv12SSMParamsBwd,@function
        .size           _Z25selective_scan_bwd_kernelI32Selective_Scan_bwd_kernel_traitsILi64ELi16ELb0ELb1ELb0ELb1ELb0EN3c104HalfEfEEv12SSMParamsBwd,(.L_x_10450 - _Z25selective_scan_bwd_kernelI32Selective_Scan_bwd_kernel_traitsILi64ELi16ELb0ELb1ELb0ELb1ELb0EN3c104HalfEfEEv12SSMParamsBwd)
        .other          _Z25selective_scan_bwd_kernelI32Selective_Scan_bwd_kernel_traitsILi64ELi16ELb0ELb1ELb0ELb1ELb0EN3c104HalfEfEEv12SSMParamsBwd,@"STO_CUDA_ENTRY STV_DEFAULT"
_Z25selective_scan_bwd_kernelI32Selective_Scan_bwd_kernel_traitsILi64ELi16ELb0ELb1ELb0ELb1ELb0EN3c104HalfEfEEv12SSMParamsBwd:
.text._Z25selective_scan_bwd_kernelI32Selective_Scan_bwd_kernel_traitsILi64ELi16ELb0ELb1ELb0ELb1ELb0EN3c104HalfEfEEv12SSMParamsBwd:
[----:B------:R-:W-:Y:S01]  /*0000*/  LDC R1, c[0x0][0x37c] ;  /* 0x0000df00ff017b82 */ /* 0x000fe20000000800 */
[----:B------:R-:W0:Y:S07]  /*0010*/  LDCU.64 UR4, c[0x0][0x470] ;  /* 0x00008e00ff0477ac */ /* 0x000e2e0008000a00 */
[----:B------:R-:W1:Y:S01]  /*0020*/  S2UR UR7, SR_CTAID.Y ;  /* 0x00000000000779c3 */ /* 0x000e620000002600 */
[----:B------:R-:W2:Y:S01]  /*0030*/  LDCU.64 UR26, c[0x0][0x358] ;  /* 0x00006b00ff1a77ac */ /* 0x000ea20008000a00 */
[----:B------:R-:W3:Y:S01]  /*0040*/  LDCU UR33, c[0x0][0x398] ;  /* 0x00007300ff2177ac */ /* 0x000ee20008000800 */
[----:B------:R-:W4:Y:S01]  /*0050*/  LDCU.64 UR8, c[0x0][0x458] ;  /* 0x00008b00ff0877ac */ /* 0x000f220008000a00 */
[----:B------:R-:W-:-:S04]  /*0060*/  HFMA2 R151, -RZ, RZ, 0, 0 ;  /* 0x00000000ff977431 */ /* 0x000fc800000001ff */
[----:B------:R-:W2:Y:S01]  /*0070*/  S2UR UR32, SR_CTAID.X ;  /* 0x00000000002079c3 */ /* 0x000ea20000002500 */
[----:B------:R-:W2:Y:S01]  /*0080*/  LDCU.128 UR12, c[0x0][0x3f0] ;  /* 0x00007e00ff0c77ac */ /* 0x000ea20008000c00 */
[----:B0-----:R-:W-:Y:S01]  /*0090*/  UISETP.NE.U32.AND UP0, UPT, UR4, URZ, UPT ;  /* 0x000000ff0400728c */ /* 0x001fe2000bf05070 */
[----:B------:R-:W0:Y:S03]  /*00a0*/  LDCU.64 UR30, c[0x0][0x480] ;  /* 0x00009000ff1e77ac */ /* 0x000e260008000a00 */
[----:B------:R-:W-:Y:S01]  /*00b0*/  UISETP.NE.AND.EX UP0, UPT, UR5, URZ, UPT, UP0 ;  /* 0x000000ff0500728c */ /* 0x000fe2000bf05300 */
[----:B---3--:R-:W-:Y:S01]  /*00c0*/  MOV R0, UR33 ;  /* 0x0000002100007c02 */ /* 0x008fe20008000f00 */
[----:B------:R-:W3:Y:S04]  /*00d0*/  LDCU.64 UR20, c[0x0][0x498] ;  /* 0x00009300ff1477ac */ /* 0x000ee80008000a00 */
[----:B------:R-:W-:Y:S01]  /*00e0*/  PLOP3.LUT P1, PT, PT, PT, UP0, 0x80, 0x8 ;  /* 0x000000000008781c */ /* 0x000fe20003f2f008 */
[----:B----4-:R-:W-:Y:S01]  /*00f0*/  UISETP.NE.U32.AND UP1, UPT, UR8, URZ, UPT ;  /* 0x000000ff0800728c */ /* 0x010fe2000bf25070 */
[----:B------:R-:W4:Y:S03]  /*0100*/  LDCU UR36, c[0x0][0x394] ;  /* 0x00007280ff2477ac */ /* 0x000f260008000800 */
[----:B-1----:R-:W-:Y:S01]  /*0110*/  @UP0 ULEA UR4, UP2, UR7, UR4, 0x2 ;  /* 0x0000000407040291 */ /* 0x002fe2000f8410ff */
[----:B------:R-:W1:Y:S03]  /*0120*/  LDCU.64 UR28, c[0x0][0x3b0] ;  /* 0x00007600ff1c77ac */ /* 0x000e660008000a00 */
[----:B------:R-:W-:-:S02]  /*0130*/  @UP0 ULEA.HI.X UR5, UR7, UR5, URZ, 0x2, UP2 ;  /* 0x0000000507050291 */ /* 0x000fc400090f14ff */
[----:B------:R-:W-:Y:S01]  /*0140*/  MOV R4, UR4 ;  /* 0x0000000400047c02 */ /* 0x000fe20008000f00 */
[----:B------:R-:W-:Y:S01]  /*0150*/  UISETP.NE.AND.EX UP0, UPT, UR9, URZ, UPT, UP1 ;  /* 0x000000ff0900728c */ /* 0x000fe2000bf05310 */
[----:B------:R-:W1:Y:S02]  /*0160*/  LDCU.64 UR24, c[0x0][0x4a0] ;  /* 0x00009400ff1877ac */ /* 0x000e640008000a00 */
[----:B------:R-:W-:Y:S01]  /*0170*/  MOV R5, UR5 ;  /* 0x0000000500057c02 */ /* 0x000fe20008000f00 */
[----:B------:R-:W1:Y:S04]  /*0180*/  LDCU.64 UR34, c[0x0][0x528] ;  /* 0x0000a500ff2277ac */ /* 0x000e680008000a00 */
[----:B--2---:R2:W4:Y:S01]  /*0190*/  @P1 LDG.E R6, desc[UR26][R4.64] ;  /* 0x0000001a04061981 */ /* 0x004522000c1e1900 */
[----:B------:R-:W-:-:S02]  /*01a0*/  IABS R7, R0 ;  /* 0x0000000000077213 */ /* 0x000fc40000000000 */
[----:B------:R-:W-:Y:S02]  /*01b0*/  @UP0 ULEA UR4, UP1, UR7, UR8, 0x2 ;  /* 0x0000000807040291 */ /* 0x000fe4000f8210ff */
[----:B------:R-:W0:Y:S08]  /*01c0*/  I2F.RP R0, R7 ;  /* 0x0000000700007306 */ /* 0x000e300000209400 */
[----:B0-----:R-:W2:Y:S01]  /*01d0*/  MUFU.RCP R0, R0 ;  /* 0x0000000000007308 */ /* 0x001ea20000001000 */
[----:B------:R-:W-:Y:S01]  /*01e0*/  PLOP3.LUT P0, PT, PT, PT, UP0, 0x80, 0x8 ;  /* 0x000000000008781c */ /* 0x000fe20003f0f008 */
[----:B------:R-:W-:Y:S01]  /*01f0*/  @UP0 ULEA.HI.X UR5, UR7, UR9, URZ, 0x2, UP1 ;  /* 0x0000000907050291 */ /* 0x000fe200088f14ff */
[----:B------:R-:W-:Y:S01]  /*0200*/  MOV R2, UR4 ;  /* 0x0000000400027c02 */ /* 0x000fe20008000f00 */
[----:B------:R-:W0:Y:S01]  /*0210*/  LDCU.128 UR8, c[0x0][0x400] ;  /* 0x00008000ff0877ac */ /* 0x000e220008000c00 */
[----:B--2---:R-:W-:-:S04]  /*0220*/  IADD3 R4, PT, PT, R0, 0xffffffe, RZ ;  /* 0x0ffffffe00047810 */ /* 0x004fc80007ffe0ff */
[----:B------:R2:W3:Y:S01]  /*0230*/  F2I.FTZ.U32.TRUNC.NTZ R5, R4 ;  /* 0x0000000400057305 */ /* 0x0004e2000021f000 */
[----:B------:R-:W-:-:S05]  /*0240*/  MOV R3, UR5 ;  /* 0x0000000500037c02 */ /* 0x000fca0008000f00 */
[----:B------:R1:W5:Y:S01]  /*0250*/  @P0 LDG.E R151, desc[UR26][R2.64] ;  /* 0x0000001a02970981 */ /* 0x000362000c1e1900 */
[----:B--2---:R-:W-:-:S04]  /*0260*/  MOV R4, RZ ;  /* 0x000000ff00047202 */ /* 0x004fc80000000f00 */
[----:B------:R-:W-:Y:S02]  /*0270*/  R2UR UR4, R4 ;  /* 0x00000000040472ca */ /* 0x000fe400000e0000 */
[----:B---3--:R-:W-:Y:S02]  /*0280*/  R2UR UR5, R5 ;  /* 0x00000000050572ca */ /* 0x008fe400000e0000 */
[----:B-1----:R-:W-:Y:S02]  /*0290*/  IADD3 R2, PT, PT, RZ, -R5, RZ ;  /* 0x80000005ff027210 */ /* 0x002fe40007ffe0ff */
[----:B------:R-:W-:-:S03]  /*02a0*/  IABS R8, UR7 ;  /* 0x0000000700087c13 */ /* 0x000fc60008000000 */
[----:B------:R-:W-:Y:S01]  /*02b0*/  IMAD R3, R2, R7, RZ ;  /* 0x0000000702037224 */ /* 0x000fe200078e02ff */
[----:B------:R-:W-:-:S05]  /*02c0*/  MOV R2, R8 ;  /* 0x0000000800027202 */ /* 0x000fca0000000f00 */
[----:B------:R-:W-:Y:S01]  /*02d0*/  IMAD.HI.U32 R3, R5, R3, UR4 ;  /* 0x0000000405037e27 */ /* 0x000fe2000f8e0003 */
[----:B------:R-:W-:-:S04]  /*02e0*/  R2UR UR18, R2 ;  /* 0x00000000021272ca */ /* 0x000fc800000e0000 */
[----:B------:R-:W-:-:S13]  /*02f0*/  R2UR UR4, R3 ;  /* 0x00000000030472ca */ /* 0x000fda00000e0000 */
[----:B------:R-:W-:-:S07]  /*0300*/  UIMAD.WIDE.U32 UR4, UR4, UR18, URZ ;  /* 0x00000012040472a5 */ /* 0x000fce000f8e00ff */
[----:B------:R-:W-:Y:S02]  /*0310*/  UMOV UR6, UR5 ;  /* 0x0000000500067c82 */ /* 0x000fe40008000000 */
[----:B------:R-:W-:-:S05]  /*0320*/  IADD3 R0, PT, PT, RZ, -UR6, RZ ;  /* 0x80000006ff007c10 */ /* 0x000fca000fffe0ff */
[----:B------:R-:W-:-:S05]  /*0330*/  IMAD R0, R7, R0, UR18 ;  /* 0x0000001207007e24 */ /* 0x000fca000f8e0200 */
[----:B------:R-:W-:-:S13]  /*0340*/  ISETP.GT.U32.AND P0, PT, R7, R0, PT ;  /* 0x000000000700720c */ /* 0x000fda0003f04070 */
[----:B------:R-:W-:Y:S01]  /*0350*/  VOTEU.ANY UP1, P0 ;  /* 0x0000000000ff7886 */ /* 0x000fe20000020100 */
[----:B------:R-:W-:Y:S01]  /*0360*/  PLOP3.LUT P0, PT, PT, PT, UP1, 0x80, 0x8 ;  /* 0x000000000008781c */ /* 0x000fe20003f0f018 */
[----:B0-----:R-:W-:-:S04]  /*0370*/  UIMAD.WIDE.U32 UR16, UR32, UR8, URZ ;  /* 0x00000008201072a5 */ /* 0x001fc8000f8e00ff */
[----:B------:R-:W-:-:S08]  /*0380*/  UIMAD UR17, UR32, UR9, UR17 ;  /* 0x00000009201172a4 */ /* 0x000fd0000f8e0211 */
[----:B------:R-:W-:-:S04]  /*0390*/  @!P0 IADD3 R0, PT, PT, R0, -R7, RZ ;  /* 0x8000000700008210 */ /* 0x000fc80007ffe0ff */
[----:B------:R-:W-:Y:S01]  /*03a0*/  ISETP.GE.U32.AND P0, PT, R0, R7, PT ;  /* 0x000000070000720c */ /* 0x000fe20003f06070 */
[----:B------:R-:W-:Y:S02]  /*03b0*/  UIMAD.WIDE.U32 UR18, UR7, UR10, UR16 ;  /* 0x0000000a071272a5 */ /* 0x000fe4000f8e0010 */
[----:B------:R-:W-:Y:S02]  /*03c0*/  UIMAD.WIDE.U32 UR4, UR32, UR12, URZ ;  /* 0x0000000c200472a5 */ /* 0x000fe4000f8e00ff */
[----:B------:R-:W-:Y:S02]  /*03d0*/  UIMAD UR22, UR7, UR11, UR19 ;  /* 0x0000000b071672a4 */ /* 0x000fe4000f8e0213 */
[----:B------:R-:W-:Y:S01]  /*03e0*/  UISETP.NE.U32.AND UP0, UPT, UR30, URZ, UPT ;  /* 0x000000ff1e00728c */ /* 0x000fe2000bf05070 */
[----:B------:R-:W0:Y:S01]  /*03f0*/  LDCU.128 UR8, c[0x0][0x460] ;  /* 0x00008c00ff0877ac */ /* 0x000e220008000c00 */
[----:B------:R-:W-:Y:S02]  /*0400*/  UIMAD UR5, UR32, UR13, UR5 ;  /* 0x0000000d200572a4 */ /* 0x000fe4000f8e0205 */
[----:B------:R-:W-:-:S02]  /*0410*/  ULOP3.LUT UR19, UR7, UR33, URZ, 0x3c, !UPT ;  /* 0x0000002107137292 */ /* 0x000fc4000f8e3cff */
[----:B------:R-:W-:Y:S02]  /*0420*/  @!UP1 UIADD3 UR6, UPT, UPT, UR6, 0x1, URZ ;  /* 0x0000000106069890 */ /* 0x000fe4000fffe0ff */
[----:B------:R-:W-:Y:S01]  /*0430*/  UISETP.NE.AND.EX UP0, UPT, UR31, URZ, UPT, UP0 ;  /* 0x000000ff1f00728c */ /* 0x000fe2000bf05300 */
[----:B------:R-:W-:Y:S01]  /*0440*/  VOTEU.ANY UP1, P0 ;  /* 0x0000000000ff7886 */ /* 0x000fe20000020100 */
[----:B------:R-:W-:Y:S02]  /*0450*/  UIMAD.WIDE.U32 UR12, UR7, UR14, UR4 ;  /* 0x0000000e070c72a5 */ /* 0x000fe4000f8e0004 */
[----:B------:R-:W-:Y:S02]  /*0460*/  UIMAD.WIDE.U32 UR4, UR32, UR20, URZ ;  /* 0x00000014200472a5 */ /* 0x000fe4000f8e00ff */
[----:B------:R-:W-:Y:S02]  /*0470*/  UISETP.GE.AND UP6, UPT, UR19, URZ, UPT ;  /* 0x000000ff1300728c */ /* 0x000fe4000bfc6270 */
[----:B------:R-:W-:-:S02]  /*0480*/  UISETP.NE.AND UP2, UPT, UR33, URZ, UPT ;  /* 0x000000ff2100728c */ /* 0x000fc4000bf45270 */
[----:B------:R-:W-:Y:S01]  /*0490*/  UIMAD UR23, UR7, UR15, UR13 ;  /* 0x0000000f071772a4 */ /* 0x000fe2000f8e020d */
[----:B------:R-:W1:Y:S01]  /*04a0*/  LDCU.64 UR16, c[0x0][0x3c8] ;  /* 0x00007900ff1077ac */ /* 0x000e620008000a00 */
[----:B------:R-:W-:Y:S02]  /*04b0*/  @UP1 UIADD3 UR6, UPT, UPT, UR6, 0x1, URZ ;  /* 0x0000000106061890 */ /* 0x000fe4000fffe0ff */
[----:B------:R-:W-:Y:S02]  /*04c0*/  UIMAD UR5, UR32, UR21, UR5 ;  /* 0x00000015200572a4 */ /* 0x000fe4000f8e0205 */
[----:B----4-:R-:W-:Y:S02]  /*04d0*/  ULEA UR13, UR36, 0xfffffc00, 0xa ;  /* 0xfffffc00240d7891 */ /* 0x010fe4000f8e50ff */
[----:B------:R-:W-:Y:S02]  /*04e0*/  UIMAD.WIDE.U32 UR14, UR32, UR28, URZ ;  /* 0x0000001c200e72a5 */ /* 0x000fe4000f8e00ff */
[----:B------:R-:W-:-:S02]  /*04f0*/  UIMAD.WIDE.U32 UR20, UR7, UR24, UR4 ;  /* 0x00000018071472a5 */ /* 0x000fc4000f8e0004 */
[----:B------:R-:W-:Y:S02]  /*0500*/  USHF.R.S32.HI UR19, URZ, 0x1f, UR13 ;  /* 0x0000001fff137899 */ /* 0x000fe4000801140d */
[----:B------:R-:W-:Y:S01]  /*0510*/  UIADD3 UR30, UP5, UPT, UR13, UR12, URZ ;  /* 0x0000000c0d1e7290 */ /* 0x000fe2000ffbe0ff */
[----:B------:R-:W2:Y:S02]  /*0520*/  @UP0 LDCU UR24, c[0x0][0x384] ;  /* 0x00007080ff1807ac */ /* 0x000ea40008000800 */
[----:B------:R-:W-:Y:S01]  /*0530*/  UMOV UR12, UR6 ;  /* 0x00000006000c7c82 */ /* 0x000fe20008000000 */
[----:B------:R-:W-:Y:S02]  /*0540*/  UIMAD UR15, UR32, UR29, UR15 ;  /* 0x0000001d200f72a4 */ /* 0x000fe4000f8e020f */
[----:B------:R-:W-:Y:S02]  /*0550*/  UIADD3 UR28, UP3, UPT, UR13, UR18, URZ ;  /* 0x000000120d1c7290 */ /* 0x000fe4000ff7e0ff */
[----:B0-----:R-:W-:-:S02]  /*0560*/  ULEA UR29, UP1, UR30, UR8, 0x1 ;  /* 0x000000081e1d7291 */ /* 0x001fc4000f8208ff */
[----:B------:R-:W-:Y:S02]  /*0570*/  @!UP6 UIADD3 UR12, UPT, UPT, -UR12, URZ, URZ ;  /* 0x000000ff0c0ce290 */ /* 0x000fe4000fffe1ff */
[----:B------:R-:W-:Y:S02]  /*0580*/  UIADD3.X UR6, UPT, UPT, UR19, UR23, URZ, UP5, !UPT ;  /* 0x0000001713067290 */ /* 0x000fe4000affe4ff */
[----:B------:R-:W-:Y:S01]  /*0590*/  @!UP2 ULOP3.LUT UR12, URZ, UR33, URZ, 0x33, !UPT ;  /* 0x00000021ff0ca292 */ /* 0x000fe2000f8e33ff */
[----:B------:R-:W0:Y:S01]  /*05a0*/  LDCU.64 UR4, c[0x0][0x448] ;  /* 0x00008900ff0477ac */ /* 0x000e220008000a00 */
[----:B------:R-:W-:Y:S02]  /*05b0*/  ULEA UR18, UP6, UR28, UR10, 0x1 ;  /* 0x0000000a1c127291 */ /* 0x000fe4000f8c08ff */
[----:B------:R-:W-:Y:S02]  /*05c0*/  UIADD3.X UR8, UPT, UPT, UR19, UR22, URZ, UP3, !UPT ;  /* 0x0000001613087290 */ /* 0x000fe40009ffe4ff */
[----:B------:R-:W-:Y:S01]  /*05d0*/  ULEA.HI.X UR30, UR30, UR9, UR6, 0x1, UP1 ;  /* 0x000000091e1e7291 */ /* 0x000fe200088f0c06 */
[----:B------:R-:W3:Y:S01]  /*05e0*/  @UP0 LDCU UR31, c[0x0][0x38c] ;  /* 0x00007180ff1f07ac */ /* 0x000ee20008000800 */
[----:B------:R-:W-:-:S02]  /*05f0*/  USHF.R.S32.HI UR6, URZ, 0x1f, UR12 ;  /* 0x0000001fff067899 */ /* 0x000fc4000801140c */
[----:B------:R-:W-:Y:S02]  /*0600*/  ULEA.HI.X UR28, UR28, UR11, UR8, 0x1, UP6 ;  /* 0x0000000b1c1c7291 */ /* 0x000fe4000b0f0c08 */
[----:B-1----:R-:W-:Y:S01]  /*0610*/  UIMAD UR6, UR6, UR16, URZ ;  /* 0x00000010060672a4 */ /* 0x002fe2000f8e02ff */
[----:B------:R-:W1:Y:S01]  /*0620*/  @UP0 LDCU.64 UR10, c[0x0][0x480] ;  /* 0x00009000ff0a07ac */ /* 0x000e620008000a00 */
[----:B------:R-:W-:Y:S02]  /*0630*/  UIMAD UR25, UR7, UR25, UR21 ;  /* 0x00000019071972a4 */ /* 0x000fe4000f8e0215 */
[----:B------:R-:W-:Y:S02]  /*0640*/  UIADD3 UR21, UP4, UPT, UR13, UR20, URZ ;  /* 0x000000140d157290 */ /* 0x000fe4000ff9e0ff */
[----:B------:R-:W-:Y:S02]  /*0650*/  UIMAD.WIDE.U32 UR14, UR12, UR16, UR14 ;  /* 0x000000100c0e72a5 */ /* 0x000fe4000f8e000e */
[----:B------:R-:W-:-:S02]  /*0660*/  UIMAD UR17, UR12, UR17, UR6 ;  /* 0x000000110c1172a4 */ /* 0x000fc4000f8e0206 */
[----:B--2---:R-:W-:Y:S02]  /*0670*/  @UP0 UIMAD UR8, UR32, UR24, UR7 ;  /* 0x00000018200802a4 */ /* 0x004fe4000f8e0207 */
[----:B------:R-:W-:Y:S02]  /*0680*/  UIADD3.X UR25, UPT, UPT, UR19, UR25, URZ, UP4, !UPT ;  /* 0x0000001913197290 */ /* 0x000fe4000a7fe4ff */
[----:B------:R-:W-:Y:S02]  /*0690*/  ULEA UR20, UP2, UR21, UR34, 0x1 ;  /* 0x0000002215147291 */ /* 0x000fe4000f8408ff */
[----:B------:R-:W-:Y:S02]  /*06a0*/  UIADD3 UR13, UP1, UPT, UR13, UR14, URZ ;  /* 0x0000000e0d0d7290 */ /* 0x000fe4000ff3e0ff */
[----:B------:R-:W-:Y:S02]  /*06b0*/  UIADD3 UR17, UPT, UPT, UR15, UR17, URZ ;  /* 0x000000110f117290 */ /* 0x000fe4000fffe0ff */
[----:B------:R-:W-:-:S02]  /*06c0*/  @UP0 UIMAD UR8, UR8, UR36, URZ ;  /* 0x00000024080802a4 */ /* 0x000fc4000f8e02ff */
[----:B------:R-:W-:Y:S02]  /*06d0*/  ULEA.HI.X UR25, UR21, UR35, UR25, 0x1, UP2 ;  /* 0x0000002315197291 */ /* 0x000fe400090f0c19 */
[----:B0-----:R-:W-:Y:S02]  /*06e0*/  ULEA UR23, UP2, UR13, UR4, 0x1 ;  /* 0x000000040d177291 */ /* 0x001fe4000f8408ff */
[----:B------:R-:W-:Y:S02]  /*06f0*/  UIADD3.X UR24, UPT, UPT, UR19, UR17, URZ, UP1, !UPT ;  /* 0x0000001113187290 */ /* 0x000fe40008ffe4ff */
[----:B---3--:R-:W-:Y:S02]  /*0700*/  @UP0 UIMAD UR8, UR8, UR31, URZ ;  /* 0x0000001f080802a4 */ /* 0x008fe4000f8e02ff */
[----:B------:R-:W-:Y:S01]  /*0710*/  ULEA.HI.X UR24, UR13, UR5, UR24, 0x1, UP2 ;  /* 0x000000050d187291 */ /* 0x000fe200090f0c18 */
[----:B------:R-:W-:Y:S02]  /*0720*/  UMOV UR4, URZ ;  /* 0x000000ff00047c82 */ /* 0x000fe40008000000 */
[----:B------:R-:W-:Y:S01]  /*0730*/  UMOV UR5, URZ ;  /* 0x000000ff00057c82 */ /* 0x000fe20008000000 */
[----:B-1----:R-:W-:-:S02]  /*0740*/  @UP0 UIMAD.WIDE UR4, UR8, 0x8, UR10 ;  /* 0x00000008080408a5 */ /* 0x002fc4000f8e020a */
[----:B------:R-:W-:Y:S01]  /*0750*/  UISETP.GE.AND UP0, UPT, UR36, 0x1, UPT ;  /* 0x000000012400788c */ /* 0x000fe2000bf06270 */
[----:B------:R-:W-:Y:S01]  /*0760*/  UMOV UR6, URZ ;  /* 0x000000ff00067c82 */ /* 0x000fe20008000000 */
[----:B------:R-:W-:Y:S01]  /*0770*/  HFMA2 R149, -RZ, RZ, 0, 0 ;  /* 0x00000000ff957431 */ /* 0x000fe200000001ff */
[----:B------:R-:W-:Y:S02]  /*0780*/  MOV R147, RZ ;  /* 0x000000ff00937202 */ /* 0x000fe40000000f00 */
[----:B------:R-:W-:-:S04]  /*0790*/  @P1 R2UR UR6, R6 ;  /* 0x00000000060612ca */ /* 0x000fc800000e0000 */
[----:B------:R-:W-:Y:S11]  /*07a0*/  BRA.U !UP0, `(.L_x_4259) ;  /* 0x0000009508bc7547 */ /* 0x000ff6000b800000 */
[----:B------:R-:W0:Y:S01]  /*07b0*/  S2R R148, SR_TID.X ;  /* 0x0000000000947919 */ /* 0x000e220000002100 */
[----:B------:R-:W1:Y:S01]  /*07c0*/  S2UR UR22, SR_CgaCtaId ;  /* 0x00000000001679c3 */ /* 0x000e620000008800 */
[----:B------:R-:W2:Y:S01]  /*07d0*/  LDCU.64 UR14, c[0x0][0x3a0] ;  /* 0x00007400ff0e77ac */ /* 0x000ea20008000a00 */
[----:B------:R-:W-:Y:S01]  /*07e0*/  MOV R147, RZ ;  /* 0x000000ff00937202 */ /* 0x000fe20000000f00 */
[----:B------:R-:W-:Y:S01]  /*07f0*/  IMAD.MOV.U32 R149, RZ, RZ, RZ ;  /* 0x000000ffff957224 */ /* 0x000fe200078e00ff */
[----:B------:R-:W3:Y:S01]  /*0800*/  LDCU.64 UR16, c[0x0][0x3d8] ;  /* 0x00007b00ff1077ac */ /* 0x000ee20008000a00 */
[----:B------:R-:W-:Y:S01]  /*0810*/  UMOV UR21, 0x400 ;  /* 0x0000040000157882 */ /* 0x000fe20000000000 */
[----:B------:R-:W-:Y:S01]  /*0820*/  UMOV UR19, UR28 ;  /* 0x0000001c00137c82 */ /* 0x000fe20008000000 */
[----:B--2---:R-:W-:Y:S01]  /*0830*/  UIMAD.WIDE.U32 UR8, UR7, UR14, URZ ;  /* 0x0000000e070872a5 */ /* 0x004fe2000f8e00ff */
[----:B------:R-:W2:Y:S01]  /*0840*/  LDCU UR14, c[0x0][0x394] ;  /* 0x00007280ff0e77ac */ /* 0x000ea20008000800 */
[----:B-1----:R-:W-:-:S02]  /*0850*/  ULEA UR22, UR22, UR21, 0x18 ;  /* 0x0000001516167291 */ /* 0x002fc4000f8ec0ff */
[----:B---3--:R-:W-:Y:S02]  /*0860*/  UIMAD.WIDE.U32 UR10, UR7, UR16, URZ ;  /* 0x00000010070a72a5 */ /* 0x008fe4000f8e00ff */
[----:B------:R-:W-:Y:S01]  /*0870*/  UIMAD UR13, UR7, UR15, UR9 ;  /* 0x0000000f070d72a4 */ /* 0x000fe2000f8e0209 */
[C---:B0-----:R-:W-:Y:S01]  /*0880*/  SHF.L.U32 R0, R148.reuse, 0x4, RZ ;  /* 0x0000000494007819 */ /* 0x041fe200000006ff */
[----:B------:R-:W-:Y:S01]  /*0890*/  UIMAD UR15, UR7, UR17, UR11 ;  /* 0x00000011070f72a4 */ /* 0x000fe2000f8e020b */
[----:B------:R-:W-:Y:S01]  /*08a0*/  LOP3.LUT R188, R148, 0x1f, RZ, 0xc0, !PT ;  /* 0x0000001f94bc7812 */ /* 0x000fe200078ec0ff */
[----:B------:R-:W-:Y:S01]  /*08b0*/  UMOV UR16, UR29 ;  /* 0x0000001d00107c82 */ /* 0x000fe20008000000 */
[----:B------:R-:W-:Y:S01]  /*08c0*/  LOP3.LUT R3, R0, 0x3e00, RZ, 0xc0, !PT ;  /* 0x00003e0000037812 */ /* 0x000fe200078ec0ff */
[----:B------:R-:W-:Y:S01]  /*08d0*/  UMOV UR17, UR30 ;  /* 0x0000001e00117c82 */ /* 0x000fe20008000000 */
[----:B------:R-:W-:Y:S01]  /*08e0*/  LEA R145, R148, UR22, 0x3 ;  /* 0x0000001694917c11 */ /* 0x000fe2000f8e18ff */
[----:B------:R-:W-:Y:S01]  /*08f0*/  UMOV UR22, UR23 ;  /* 0x0000001700167c82 */ /* 0x000fe20008000000 */
[----:B------:R-:W-:Y:S01]  /*0900*/  LOP3.LUT R146, R3, 0x1f, R148, 0xf8, !PT ;  /* 0x0000001f03927812 */ /* 0x000fe200078ef894 */
[----:B------:R-:W-:Y:S01]  /*0910*/  UMOV UR21, UR25 ;  /* 0x0000001900157c82 */ /* 0x000fe20008000000 */
[----:B------:R-:W-:-:S02]  /*0920*/  UMOV UR23, UR24 ;  /* 0x0000001800177c82 */ /* 0x000fc40008000000 */
        /* <DEDUP_REMOVED lines=15> */
.L_x_4338:
[----:B------:R-:W0:Y:S01]  /*0a20*/  LDCU UR25, c[0x0][0x388] ;  /* 0x00007100ff1977ac */ /* 0x000e220008000800 */
        /* <DEDUP_REMOVED lines=68> */
[----:B------:R-:W-:Y:S02]  /*0e70*/  LEA.HI.SX32 R7, R7, R22, 0x1b ;  /* 0x0000001607077211 */ /* 0x000fe400078fdaff */
[C---:B------:R-:W-:Y:S02]  /*0e80*/  IADD3 R25, PT, PT, R22.reuse, 0x40, RZ ;  /* 0x0000004016197810 */ /* 0x040fe40007ffe0ff */
[----:B------:R-:W-:-:S02]  /*0e90*/  IADD3 R27, PT, PT, R22, 0x60, RZ ;  /* 0x00000060161b7810 */ /* 0x000fc40007ffe0ff */
[C---:B------:R-:W-:Y:S02]  /*0ea0*/  IADD3 R29, PT, PT, R22.reuse, 0x80, RZ ;  /* 0x00000080161d7810 */ /* 0x040fe40007ffe0ff */
[----:B------:R-:W-:Y:S02]  /*0eb0*/  LEA R127, R7, UR24, 0x1 ;  /* 0x00000018077f7c11 */ /* 0x000fe4000f8e08ff */
[-C--:B------:R-:W-:Y:S02]  /*0ec0*/  LEA.HI.SX32 R25, R25, R22.reuse, 0x1b ;  /* 0x0000001619197211 */ /* 0x080fe400078fdaff */
[----:B------:R-:W-:Y:S02]  /*0ed0*/  IADD3 R7, PT, PT, R22, 0xc0, RZ ;  /* 0x000000c016077810 */ /* 0x000fe40007ffe0ff */
[-C--:B------:R-:W-:Y:S02]  /*0ee0*/  LEA.HI.SX32 R27, R27, R22.reuse, 0x1b ;  /* 0x000000161b1b7211 */ /* 0x080fe400078fdaff */
[----:B------:R-:W-:-:S02]  /*0ef0*/  LEA.HI.SX32 R29, R29, R22, 0x1b ;  /* 0x000000161d1d7211 */ /* 0x000fc400078fdaff */
[C---:B------:R-:W-:Y:S02]  /*0f00*/  IADD3 R31, PT, PT, R22.reuse, 0xa0, RZ ;  /* 0x000000a0161f7810 */ /* 0x040fe40007ffe0ff */
[----:B------:R-:W-:Y:S02]  /*0f10*/  LEA R126, R25, UR24, 0x1 ;  /* 0x00000018197e7c11 */ /* 0x000fe4000f8e08ff */
[----:B------:R-:W-:Y:S02]  /*0f20*/  LEA.HI.SX32 R7, R7, R22, 0x1b ;  /* 0x0000001607077211 */ /* 0x000fe400078fdaff */
[----:B------:R-:W-:Y:S02]  /*0f30*/  LEA R125, R27, UR24, 0x1 ;  /* 0x000000181b7d7c11 */ /* 0x000fe4000f8e08ff */
[----:B------:R-:W-:Y:S01]  /*0f40*/  LEA R124, R29, UR24, 0x1 ;  /* 0x000000181d7c7c11 */ /* 0x000fe2000f8e08ff */
[C---:B------:R-:W-:Y:S01]  /*0f50*/  VIADD R29, R22.reuse, 0x140 ;  /* 0x00000140161d7836 */ /* 0x040fe20000000000 */
[----:B------:R-:W-:-:S02]  /*0f60*/  IADD3 R25, PT, PT, R22, 0x100, RZ ;  /* 0x0000010016197810 */ /* 0x000fc40007ffe0ff */
[-C--:B------:R-:W-:Y:S02]  /*0f70*/  LEA.HI.SX32 R31, R31, R22.reuse, 0x1b ;  /* 0x000000161f1f7211 */ /* 0x080fe400078fdaff */
        /* <DEDUP_REMOVED lines=29> */
[----:B------:R-:W-:Y:S01]  /*1150*/  PRMT R47, RZ, 0x7610, R47 ;  /* 0x00007610ff2f7816 */ /* 0x000fe2000000002f */
[----:B--2---:R0:W-:Y:S02]  /*1160*/  STS.U16 [R128], R9 ;  /* 0x0000000980007388 */ /* 0x0041e40000000400 */
[----:B0-----:R-:W-:Y:S02]  /*1170*/  IADD3 R9, PT, PT, R22, 0xe0, RZ ;  /* 0x000000e016097810 */ /* 0x001fe40007ffe0ff */
[----:B---3--:R-:W-:Y:S02]  /*1180*/  STS.U16 [R127+0x40], R0 ;  /* 0x000040007f007388 */ /* 0x008fe40000000400 */
[----:B------:R-:W-:-:S02]  /*1190*/  LEA.HI.SX32 R9, R9, R22, 0x1b ;  /* 0x0000001609097211 */ /* 0x000fc400078fdaff */
[----:B----4-:R0:W-:Y:S02]  /*11a0*/  STS.U16 [R126+0x80], R11 ;  /* 0x0000800b7e007388 */ /* 0x0101e40000000400 */
[----:B------:R-:W-:Y:S02]  /*11b0*/  LEA R121, R9, UR24, 0x1 ;  /* 0x0000001809797c11 */ /* 0x000fe4000f8e08ff */
[----:B------:R-:W-:Y:S01]  /*11c0*/  STS.U16 [R125+0xc0], R8 ;  /* 0x0000c0087d007388 */ /* 0x000fe20000000400 */
[C---:B------:R-:W-:Y:S02]  /*11d0*/  IADD3 R9, PT, PT, R22.reuse, 0x180, RZ ;  /* 0x0000018016097810 */ /* 0x040fe40007ffe0ff */
        /* <DEDUP_REMOVED lines=113> */
[----:B------:R-:W-:-:S02]  /*18f0*/  PRMT R51, RZ, 0x7610, R51 ;  /* 0x00007610ff337816 */ /* 0x000fc40000000033 */
        /* <DEDUP_REMOVED lines=11> */
[----:B0-----:R-:W-:Y:S02]  /*19b0*/  PRMT R20, RZ, 0x7610, R20 ;  /* 0x00007610ff147816 */ /* 0x001fe40000000014 */
        /* <DEDUP_REMOVED lines=72> */
[----:B------:R-:W4:Y:S01]  /*1e40*/  @!P0 LDG.E.U16 R28, desc[UR26][R2.64+0x240] ;  /* 0x0002401a021c8981 */ /* 0x000f22000c1e1500 */
[----:B0-----:R-:W-:-:S05]  /*1e50*/  HADD2.F32 R9, -RZ, R9.H0_H0 ;  /* 0x20000009ff097230 */ /* 0x001fca0000004100 */
[----:B------:R-:W-:-:S05]  /*1e60*/  FADD.FTZ R86, R9, UR6 ;  /* 0x0000000609567e21 */ /* 0x000fca0008010000 */
[----:B------:R-:W-:Y:S01]  /*1e70*/  FSETP.GTU.FTZ.AND P0, PT, R86, 20, PT ;  /* 0x41a000005600780b */ /* 0x000fe20003f1c000 */
[----:B-1----:R-:W-:Y:S02]  /*1e80*/  HADD2.F32 R10, -RZ, R10.H0_H0 ;  /* 0x2000000aff0a7230 */ /* 0x002fe40000004100 */
[----:B--2---:R-:W-:Y:S02]  /*1e90*/  HADD2.F32 R11, -RZ, R11.H0_H0 ;  /* 0x2000000bff0b7230 */ /* 0x004fe40000004100 */
[----:B---3--:R-:W-:Y:S02]  /*1ea0*/  HADD2.F32 R12, -RZ, R12.H0_H0 ;  /* 0x2000000cff0c7230 */ /* 0x008fe40000004100 */
[----:B----4-:R-:W-:Y:S02]  /*1eb0*/  HADD2.F32 R13, -RZ, R13.H0_H0 ;  /* 0x2000000dff0d7230 */ /* 0x010fe40000004100 */
        /* <DEDUP_REMOVED lines=8> */
[----:B------:R-:W-:-:S02]  /*1f40*/  HFMA2 R87, -RZ, RZ, 0, 0 ;  /* 0x00000000ff577431 */ /* 0x000fc400000001ff */
[----:B------:R-:W-:Y:S01]  /*1f50*/  HFMA2 R77, -RZ, RZ, 0, 0 ;  /* 0x00000000ff4d7431 */ /* 0x000fe200000001ff */
[----:B------:R-:W-:Y:S02]  /*1f60*/  PRMT R96, RZ, 0x7610, R96 ;  /* 0x00007610ff607816 */ /* 0x000fe40000000060 */
[----:B------:R-:W-:Y:S02]  /*1f70*/  CS2R R94, SRZ ;  /* 0x00000000005e7805 */ /* 0x000fe4000001ff00 */
[----:B------:R-:W-:Y:S02]  /*1f80*/  CS2R R92, SRZ ;  /* 0x00000000005c7805 */ /* 0x000fe4000001ff00 */
[----:B------:R-:W-:Y:S02]  /*1f90*/  CS2R R90, SRZ ;  /* 0x00000000005a7805 */ /* 0x000fe4000001ff00 */
[----:B------:R-:W-:Y:S02]  /*1fa0*/  CS2R R88, SRZ ;  /* 0x0000000000587805 */ /* 0x000fe4000001ff00 */
[----:B------:R-:W-:-:S02]  /*1fb0*/  FSETP.GTU.FTZ.AND P1, PT, R85, 20, PT ;  /* 0x41a000005500780b */ /* 0x000fc40003f3c000 */
[----:B------:R-:W-:Y:S02]  /*1fc0*/  CS2R R78, SRZ ;  /* 0x00000000004e7805 */ /* 0x000fe4000001ff00 */
[----:B------:R-:W-:Y:S01]  /*1fd0*/  FSETP.GTU.FTZ.AND P2, PT, R84, 20, PT ;  /* 0x41a000005400780b */ /* 0x000fe20003f5c000 */
[----:B------:R-:W-:Y:S01]  /*1fe0*/  FADD.FTZ R76, R15, UR6 ;  /* 0x000000060f4c7e21 */ /* 0x000fe20008010000 */
        /* <DEDUP_REMOVED lines=68> */
.L_x_4261:
[----:B------:R-:W-:Y:S05]  /*2430*/  BSYNC.RECONVERGENT B0 ;  /* 0x0000000000007941 */ /* 0x000fea0003800200 */
.L_x_4260:
        /* <DEDUP_REMOVED lines=38> */
.L_x_4263:
[----:B------:R-:W-:Y:S05]  /*26a0*/  BSYNC.RECONVERGENT B0 ;  /* 0x0000000000007941 */ /* 0x000fea0003800200 */
.L_x_4262:
        /* <DEDUP_REMOVED lines=39> */
.L_x_4265:
[----:B------:R-:W-:Y:S05]  /*2920*/  BSYNC.RECONVERGENT B0 ;  /* 0x0000000000007941 */ /* 0x000fea0003800200 */
.L_x_4264:
        /* <DEDUP_REMOVED lines=39> */
.L_x_4267:
[----:B------:R-:W-:Y:S05]  /*2ba0*/  BSYNC.RECONVERGENT B0 ;  /* 0x0000000000007941 */ /* 0x000fea0003800200 */
.L_x_4266:
        /* <DEDUP_REMOVED lines=39> */
.L_x_4269:
[----:B------:R-:W-:Y:S05]  /*2e20*/  BSYNC.RECONVERGENT B0 ;  /* 0x0000000000007941 */ /* 0x000fea0003800200 */
.L_x_4268:
        /* <DEDUP_REMOVED lines=39> */
.L_x_4271:
[----:B------:R-:W-:Y:S05]  /*30a0*/  BSYNC.RECONVERGENT B0 ;  /* 0x0000000000007941 */ /* 0x000fea0003800200 */
.L_x_4270:
        /* <DEDUP_REMOVED lines=39> */
.L_x_4273:
[----:B------:R-:W-:Y:S05]  /*3320*/  BSYNC.RECONVERGENT B0 ;  /* 0x0000000000007941 */ /* 0x000fea0003800200 */
.L_x_4272:
[----:B------:R-:W-:Y:S02]  /*3330*/  HADD2.F32 R48, -RZ, R48.H0_H0 ;  /* 0x20000030ff307230 */ /* 0x000fe40000004100 */
[----:B------:R-:W-:Y:S01]  /*3340*/  FFMA.FTZ R7, R50, R69, R7 ;  /* 0x0000004532077223 */ /* 0x000fe20000010007 */
[----:B------:R-:W-:Y:S01]  /*3350*/  BSSY.RECONVERGENT B0, `(.L_x_4274) ;  /* 0x0000025000007945 */ /* 0x000fe20003800200 */
[----:B------:R-:W-:Y:S01]  /*3360*/  FSETP.GTU.FTZ.AND P0, PT, R52, 20, PT ;  /* 0x41a000003400780b */ /* 0x000fe20003f1c000 */
[----:B------:R-:W-:Y:S02]  /*3370*/  HADD2.F32 R46, -RZ, R5.H0_H0 ;  /* 0x20000005ff2e7230 */ /* 0x000fe40000004100 */
[----:B------:R-:W-:Y:S01]  /*3380*/  FADD.FTZ R49, R49, UR6 ;  /* 0x0000000631317e21 */ /* 0x000fe20008010000 */
        /* <DEDUP_REMOVED lines=33> */
.L_x_4275:
[----:B------:R-:W-:Y:S05]  /*35a0*/  BSYNC.RECONVERGENT B0 ;  /* 0x0000000000007941 */ /* 0x000fea0003800200 */
.L_x_4274:
        /* <DEDUP_REMOVED lines=39> */
.L_x_4277:
[----:B------:R-:W-:Y:S05]  /*3820*/  BSYNC.RECONVERGENT B0 ;  /* 0x0000000000007941 */ /* 0x000fea0003800200 */
.L_x_4276:
        /* <DEDUP_REMOVED lines=39> */
.L_x_4279:
[----:B------:R-:W-:Y:S05]  /*3aa0*/  BSYNC.RECONVERGENT B0 ;  /* 0x0000000000007941 */ /* 0x000fea0003800200 */
.L_x_4278:
[----:B------:R-:W-:Y:S02]  /*3ab0*/  HADD2.F32 R39, -RZ, R39.H0_H0 ;  /* 0x20000027ff277230 */ /* 0x000fe40000004100 */
[----:B------:R-:W-:Y:S01]  /*3ac0*/  FFMA.FTZ R2, R40, R63, R5 ;  /* 0x0000003f28027223 */ /* 0x000fe20000010005 */
[----:B------:R-:W-:Y:S01]  /*3ad0*/  HADD2.F32 R38, -RZ, R38.H0_H0 ;  /* 0x20000026ff267230 */ /* 0x000fe20000004100 */
[----:B------:R-:W-:Y:S01]  /*3ae0*/  BSSY.RECONVERGENT B0, `(.L_x_4280) ;  /* 0x0000029000007945 */ /* 0x000fe20003800200 */
[----:B------:R-:W-:Y:S01]  /*3af0*/  FSETP.GTU.FTZ.AND P3, PT, R41, 20, PT ;  /* 0x41a000002900780b */ /* 0x000fe20003f7c000 */
[----:B------:R-:W-:Y:S01]  /*3b00*/  FFMA.FTZ R3, R39, R60, R2 ;  /* 0x0000003c27037223 */ /* 0x000fe20000010002 */
[----:B------:R-:W-:Y:S02]  /*3b10*/  HADD2.F32 R37, -RZ, R37.H0_H0 ;  /* 0x20000025ff257230 */ /* 0x000fe40000004100 */
[----:B-----5:R-:W-:Y:S01]  /*3b20*/  FMUL.FTZ R33, R0, R151 ;  /* 0x0000009700217220 */ /* 0x020fe20000410000 */
        /* <DEDUP_REMOVED lines=36> */
.L_x_4281:
[----:B------:R-:W-:Y:S05]  /*3d70*/  BSYNC.RECONVERGENT B0 ;  /* 0x0000000000007941 */ /* 0x000fea0003800200 */
.L_x_4280:
        /* <DEDUP_REMOVED lines=12> */
[C---:B------:R-:W-:Y:S01]  /*3e40*/  IMAD.IADD R4, R6.reuse, 0x1, -R3 ;  /* 0x0000000106047824 */ /* 0x040fe200078e0a03 */
        /* <DEDUP_REMOVED lines=19> */
.L_x_4283:
[----:B------:R-:W-:Y:S05]  /*3f80*/  BSYNC.RECONVERGENT B0 ;  /* 0x0000000000007941 */ /* 0x000fea0003800200 */
.L_x_4282:
        /* <DEDUP_REMOVED lines=32> */
.L_x_4285:
[----:B------:R-:W-:Y:S05]  /*4190*/  BSYNC.RECONVERGENT B0 ;  /* 0x0000000000007941 */ /* 0x000fea0003800200 */
.L_x_4284:
        /* <DEDUP_REMOVED lines=32> */
.L_x_4287:
[----:B------:R-:W-:Y:S05]  /*43a0*/  BSYNC.RECONVERGENT B0 ;  /* 0x0000000000007941 */ /* 0x000fea0003800200 */
.L_x_4286:
        /* <DEDUP_REMOVED lines=30> */
[----:B------:R-:W-:-:S05]  /*4590*/  @P2 FFMA.FTZ R46, R6, R5, +INF ;  /* 0x7f800000062e2423 */ /* 0x000fca0000010005 */
[----:B------:R-:W-:-:S07]  /*45a0*/  @P0 FSEL R46, R46, -RZ, P1 ;  /* 0x800000ff2e2e0208 */ /* 0x000fce0000800000 */
.L_x_4289:
[----:B------:R-:W-:Y:S05]  /*45b0*/  BSYNC.RECONVERGENT B0 ;  /* 0x0000000000007941 */ /* 0x000fea0003800200 */
.L_x_4288:
        /* <DEDUP_REMOVED lines=32> */
.L_x_4291:
[----:B------:R-:W-:Y:S05]  /*47c0*/  BSYNC.RECONVERGENT B0 ;  /* 0x0000000000007941 */ /* 0x000fea0003800200 */
.L_x_4290:
[----:B------:R-:W0:Y:S01]  /*47d0*/  LDCU UR28, c[0x0][0x38c] ;  /* 0x00007180ff1c77ac */ /* 0x000e220008000800 */
        /* <DEDUP_REMOVED lines=27> */
[----:B------:R-:W1:Y:S01]  /*4990*/  LDCU UR46, c[0x0][0x394] ;  /* 0x00007280ff2e77ac */ /* 0x000e620008000800 */
[----:B------:R-:W-:Y:S02]  /*49a0*/  MOV R95, RZ ;  /* 0x000000ff005f7202 */ /* 0x000fe40000000f00 */
        /* <DEDUP_REMOVED lines=11> */
[----:B-1----:R-:W0:Y:S02]  /*4a60*/  LDCU.64 UR44, c[0x0][0x538] ;  /* 0x0000a700ff2c77ac */ /* 0x002e240008000a00 */
.L_x_4337:
[----:B-1----:R-:W-:Y:S02]  /*4a70*/  MOV R2, R146 ;  /* 0x0000009200027202 */ /* 0x002fe40000000f00 */
[----:B------:R-:W-:Y:S02]  /*4a80*/  MOV R3, RZ ;  /* 0x000000ff00037202 */ /* 0x000fe40000000f00 */
[----:B------:R-:W-:Y:S01]  /*4a90*/  ISETP.GE.AND P5, PT, R144, UR31, PT ;  /* 0x0000001f90007c0c */ /* 0x000fe2000bfa6270 */
[----:B0-----:R-:W-:-:S04]  /*4aa0*/  IMAD.WIDE.U32 R4, R17, UR36, R2 ;  /* 0x0000002411047c25 */ /* 0x001fc8000f8e0002 */
[----:B------:R-:W-:Y:S01]  /*4ab0*/  IMAD R3, R17, UR37, R5 ;  /* 0x0000002511037c24 */ /* 0x000fe2000f8e0205 */
[C---:B------:R-:W-:Y:S02]  /*4ac0*/  LEA R2, P0, R4.reuse, UR22, 0x1 ;  /* 0x0000001604027c11 */ /* 0x040fe4000f8008ff */
[----:B------:R-:W-:Y:S02]  /*4ad0*/  ISETP.GE.AND P4, PT, R141, UR31, PT ;  /* 0x0000001f8d007c0c */ /* 0x000fe4000bf86270 */
[----:B------:R-:W-:Y:S02]  /*4ae0*/  LEA.HI.X R3, R4, UR23, R3, 0x1, P0 ;  /* 0x0000001704037c11 */ /* 0x000fe400080f0c03 */
[----:B------:R-:W-:Y:S02]  /*4af0*/  ISETP.GE.AND P0, PT, R143, UR31, PT ;  /* 0x0000001f8f007c0c */ /* 0x000fe4000bf06270 */
[----:B------:R-:W-:Y:S01]  /*4b00*/  ISETP.GE.AND P3, PT, R142, UR31, PT ;  /* 0x0000001f8e007c0c */ /* 0x000fe2000bf66270 */
[----:B------:R-:W5:Y:S01]  /*4b10*/  @!P2 LDG.E.U16 R15, desc[UR26][R2.64] ;  /* 0x0000001a020fa981 */ /* 0x000f62000c1e1500 */
[----:B------:R-:W-:-:S03]  /*4b20*/  ISETP.GE.AND P6, PT, R140, UR31, PT ;  /* 0x0000001f8c007c0c */ /* 0x000fc6000bfc6270 */
[----:B------:R-:W3:Y:S04]  /*4b30*/  @!P5 LDG.E.U16 R4, desc[UR26][R2.64+0x40] ;  /* 0x0000401a0204d981 */ /* 0x000ee8000c1e1500 */
[----:B----4-:R-:W4:Y:S04]  /*4b40*/  @!P4 LDG.E.U16 R7, desc[UR26][R2.64+0x100] ;  /* 0x0001001a0207c981 */ /* 0x010f28000c1e1500 */
[----:B--2---:R-:W2:Y:S04]  /*4b50*/  @!P0 LDG.E.U16 R5, desc[UR26][R2.64+0x80] ;  /* 0x0000801a02058981 */ /* 0x004ea8000c1e1500 */
[----:B------:R-:W2:Y:S04]  /*4b60*/  @!P3 LDG.E.U16 R6, desc[UR26][R2.64+0xc0] ;  /* 0x0000c01a0206b981 */ /* 0x000ea8000c1e1500 */
[----:B------:R-:W2:Y:S01]  /*4b70*/  @!P6 LDG.E.U16 R14, desc[UR26][R2.64+0x140] ;  /* 0x0001401a020ee981 */ /* 0x000ea2000c1e1500 */
[----:B------:R-:W-:-:S02]  /*4b80*/  MOV R153, RZ ;  /* 0x000000ff00997202 */ /* 0x000fc40000000f00 */
[----:B------:R-:W-:Y:S02]  /*4b90*/  MOV R155, RZ ;  /* 0x000000ff009b7202 */ /* 0x000fe40000000f00 */
[----:B------:R-:W-:Y:S02]  /*4ba0*/  MOV R157, RZ ;  /* 0x000000ff009d7202 */ /* 0x000fe40000000f00 */
[----:B-----5:R-:W-:-:S04]  /*4bb0*/  @!P2 PRMT R153, R15, 0x5410, RZ ;  /* 0x000054100f99a816 */ /* 0x020fc800000000ff */
[----:B---3--:R-:W-:Y:S02]  /*4bc0*/  @!P5 PRMT R153, R153, 0x5410, R4 ;  /* 0x000054109999d816 */ /* 0x008fe40000000004 */
[----:B------:R-:W-:Y:S02]  /*4bd0*/  ISETP.GE.AND P5, PT, R139, UR31, PT ;  /* 0x0000001f8b007c0c */ /* 0x000fe4000bfa6270 */
[----:B----4-:R-:W-:Y:S02]  /*4be0*/  @!P4 PRMT R157, R7, 0x5410, RZ ;  /* 0x00005410079dc816 */ /* 0x010fe400000000ff */
[----:B------:R-:W-:Y:S02]  /*4bf0*/  ISETP.GE.AND P4, PT, R137, UR31, PT ;  /* 0x0000001f89007c0c */ /* 0x000fe4000bf86270 */
[----:B--2---:R-:W-:Y:S02]  /*4c00*/  @!P0 PRMT R155, R5, 0x5410, RZ ;  /* 0x00005410059b8816 */ /* 0x004fe400000000ff */
[----:B------:R-:W-:-:S02]  /*4c10*/  ISETP.GE.AND P0, PT, R138, UR31, PT ;  /* 0x0000001f8a007c0c */ /* 0x000fc4000bf06270 */
[----:B------:R-:W-:Y:S02]  /*4c20*/  @!P3 PRMT R155, R155, 0x5410, R6 ;  /* 0x000054109b9bb816 */ /* 0x000fe40000000006 */
[----:B------:R-:W-:Y:S01]  /*4c30*/  ISETP.GE.AND P3, PT, R136, UR31, PT ;  /* 0x0000001f88007c0c */ /* 0x000fe2000bf66270 */
[----:B------:R-:W2:Y:S01]  /*4c40*/  @!P5 LDG.E.U16 R4, desc[UR26][R2.64+0x180] ;  /* 0x0001801a0204d981 */ /* 0x000ea2000c1e1500 */
[----:B------:R-:W-:Y:S02]  /*4c50*/  @!P6 PRMT R157, R157, 0x5410, R14 ;  /* 0x000054109d9de816 */ /* 0x000fe4000000000e */
[----:B------:R-:W-:Y:S01]  /*4c60*/  ISETP.GE.AND P6, PT, R135, UR31, PT ;  /* 0x0000001f87007c0c */ /* 0x000fe2000bfc6270 */
[----:B------:R-:W3:Y:S04]  /*4c70*/  @!P4 LDG.E.U16 R15, desc[UR26][R2.64+0x200] ;  /* 0x0002001a020fc981 */ /* 0x000ee8000c1e1500 */
[----:B------:R-:W4:Y:S04]  /*4c80*/  @!P0 LDG.E.U16 R14, desc[UR26][R2.64+0x1c0] ;  /* 0x0001c01a020e8981 */ /* 0x000f28000c1e1500 */
[----:B------:R-:W5:Y:S04]  /*4c90*/  @!P3 LDG.E.U16 R150, desc[UR26][R2.64+0x240] ;  /* 0x0002401a0296b981 */ /* 0x000f68000c1e1500 */
[----:B------:R-:W5:Y:S01]  /*4ca0*/  @!P6 LDG.E.U16 R152, desc[UR26][R2.64+0x280] ;  /* 0x0002801a0298e981 */ /* 0x000f62000c1e1500 */
[----:B------:R-:W-:-:S02]  /*4cb0*/  MOV R6, UR8 ;  /* 0x0000000800067c02 */ /* 0x000fc40008000f00 */
[----:B------:R-:W-:Y:S02]  /*4cc0*/  MOV R159, RZ ;  /* 0x000000ff009f7202 */ /* 0x000fe40000000f00 */
[----:B------:R-:W-:Y:S02]  /*4cd0*/  MOV R5, UR13 ;  /* 0x0000000d00057c02 */ /* 0x000fe40008000f00 */
[----:B------:R-:W-:Y:S02]  /*4ce0*/  MOV R161, RZ ;  /* 0x000000ff00a17202 */ /* 0x000fe40000000f00 */
[----:B------:R-:W-:Y:S02]  /*4cf0*/  MOV R163, RZ ;  /* 0x000000ff00a37202 */ /* 0x000fe40000000f00 */
[----:B------:R-:W-:Y:S02]  /*4d00*/  MOV R7, UR9 ;  /* 0x0000000900077c02 */ /* 0x000fe40008000f00 */
[----:B--2---:R-:W-:Y:S01]  /*4d10*/  @!P5 PRMT R159, R4, 0x5410, RZ ;  /* 0x00005410049fd816 */ /* 0x004fe200000000ff */
[----:B------:R-:W-:Y:S01]  /*4d20*/  IMAD.MOV.U32 R4, RZ, RZ, R6 ;  /* 0x000000ffff047224 */ /* 0x000fe200078e0006 */
[----:B------:R-:W-:-:S02]  /*4d30*/  ISETP.GE.AND P5, PT, R134, UR31, PT ;  /* 0x0000001f86007c0c */ /* 0x000fc4000bfa6270 */
[----:B---3--:R-:W-:Y:S01]  /*4d40*/  @!P4 PRMT R161, R15, 0x5410, RZ ;  /* 0x000054100fa1c816 */ /* 0x008fe200000000ff */
[----:B------:R-:W-:Y:S01]  /*4d50*/  IMAD.WIDE.U32 R4, R17, UR34, R4 ;  /* 0x0000002211047c25 */ /* 0x000fe2000f8e0004 */
[----:B----4-:R-:W-:-:S03]  /*4d60*/  @!P0 PRMT R159, R159, 0x5410, R14 ;  /* 0x000054109f9f8816 */ /* 0x010fc6000000000e */
[----:B------:R-:W-:Y:S01]  /*4d70*/  IMAD R5, R17, UR35, R5 ;  /* 0x0000002311057c24 */ /* 0x000fe2000f8e0205 */
[----:B------:R-:W-:Y:S02]  /*4d80*/  LEA R6, P0, R4, R8, 0x2 ;  /* 0x0000000804067211 */ /* 0x000fe400078010ff */
[----:B-----5:R-:W-:Y:S02]  /*4d90*/  @!P3 PRMT R161, R161, 0x5410, R150 ;  /* 0x00005410a1a1b816 */ /* 0x020fe40000000096 */
[----:B------:R-:W-:Y:S01]  /*4da0*/  ISETP.GE.AND P3, PT, R133, UR31, PT ;  /* 0x0000001f85007c0c */ /* 0x000fe2000bf66270 */
[----:B------:R-:W2:Y:S01]  /*4db0*/  @!P5 LDG.E.U16 R154, desc[UR26][R2.64+0x2c0] ;  /* 0x0002c01a029ad981 */ /* 0x000ea2000c1e1500 */
[----:B------:R-:W-:Y:S02]  /*4dc0*/  @!P6 PRMT R163, R152, 0x5410, RZ ;  /* 0x0000541098a3e816 */ /* 0x000fe400000000ff */
[----:B------:R-:W-:Y:S02]  /*4dd0*/  ISETP.GE.AND P6, PT, R131, UR31, PT ;  /* 0x0000001f83007c0c */ /* 0x000fe4000bfc6270 */
[----:B------:R-:W-:-:S02]  /*4de0*/  LEA.HI.X R7, R4, R9, R5, 0x2, P0 ;  /* 0x0000000904077211 */ /* 0x000fc400000f1405 */
[----:B------:R-:W-:Y:S02]  /*4df0*/  ISETP.GE.AND P0, PT, R132, UR31, PT ;  /* 0x0000001f84007c0c */ /* 0x000fe4000bf06270 */
[----:B------:R-:W-:Y:S01]  /*4e00*/  ISETP.GE.AND P4, PT, R130, UR31, PT ;  /* 0x0000001f82007c0c */ /* 0x000fe2000bf86270 */
[----:B------:R-:W3:Y:S04]  /*4e10*/  LDG.E R150, desc[UR26][R6.64] ;  /* 0x0000001a06967981 */ /* 0x000ee8000c1e1900 */
[----:B------:R-:W4:Y:S04]  /*4e20*/  @!P3 LDG.E.U16 R160, desc[UR26][R2.64+0x300] ;  /* 0x0003001a02a0b981 */ /* 0x000f28000c1e1500 */
[----:B------:R-:W5:Y:S04]  /*4e30*/  @!P6 LDG.E.U16 R156, desc[UR26][R2.64+0x380] ;  /* 0x0003801a029ce981 */ /* 0x000f68000c1e1500 */
[----:B------:R-:W3:Y:S04]  /*4e40*/  @!P0 LDG.E.U16 R152, desc[UR26][R2.64+0x340] ;  /* 0x0003401a02988981 */ /* 0x000ee8000c1e1500 */
[----:B------:R0:W3:Y:S01]  /*4e50*/  @!P4 LDG.E.U16 R158, desc[UR26][R2.64+0x3c0] ;  /* 0x0003c01a029ec981 */ /* 0x0000e2000c1e1500 */
[----:B------:R-:W-:-:S02]  /*4e60*/  MOV R14, UR10 ;  /* 0x0000000a000e7c02 */ /* 0x000fc40008000f00 */
[----:B------:R-:W-:Y:S02]  /*4e70*/  MOV R5, UR15 ;  /* 0x0000000f00057c02 */ /* 0x000fe40008000f00 */
[----:B------:R-:W-:-:S05]  /*4e80*/  MOV R4, R14 ;  /* 0x0000000e00047202 */ /* 0x000fca0000000f00 */
[----:B------:R-:W-:Y:S01]  /*4e90*/  IMAD.WIDE.U32 R4, R17, UR38, R4 ;  /* 0x0000002611047c25 */ /* 0x000fe2000f8e0004 */
[----:B0-----:R-:W-:-:S03]  /*4ea0*/  PRMT R3, R153, 0x7632, R3 ;  /* 0x0000763299037816 */ /* 0x001fc60000000003 */
[----:B------:R-:W-:Y:S01]  /*4eb0*/  IMAD R5, R17, UR39, R5 ;  /* 0x0000002711057c24 */ /* 0x000fe2000f8e0205 */
[----:B------:R-:W-:Y:S01]  /*4ec0*/  STS.U16 [R128], R153 ;  /* 0x0000009980007388 */ /* 0x000fe20000000400 */
[----:B------:R-:W-:Y:S02]  /*4ed0*/  MOV R15, UR11 ;  /* 0x0000000b000f7c02 */ /* 0x000fe40008000f00 */
[----:B------:R-:W-:Y:S01]  /*4ee0*/  PRMT R2, R155, 0x7632, R2 ;  /* 0x000076329b027816 */ /* 0x000fe20000000002 */
[----:B------:R0:W-:Y:S01]  /*4ef0*/  STS.U16 [R127+0x40], R3 ;  /* 0x000040037f007388 */ /* 0x0001e20000000400 */
[----:B------:R-:W-:-:S03]  /*4f00*/  PRMT R6, R159, 0x7632, R6 ;  /* 0x000076329f067816 */ /* 0x000fc60000000006 */
[----:B------:R-:W-:Y:S01]  /*4f10*/  STS.U16 [R126+0x80], R155 ;  /* 0x0000809b7e007388 */ /* 0x000fe20000000400 */
[----:B------:R-:W-:Y:S02]  /*4f20*/  PRMT R7, R161, 0x7632, R7 ;  /* 0x00007632a1077816 */ /* 0x000fe40000000007 */
[----:B0-----:R-:W-:Y:S01]  /*4f30*/  MOV R3, RZ ;  /* 0x000000ff00037202 */ /* 0x001fe20000000f00 */
[----:B------:R-:W-:Y:S04]  /*4f40*/  STS.U16 [R125+0xc0], R2 ;  /* 0x0000c0027d007388 */ /* 0x000fe80000000400 */
[----:B------:R-:W-:Y:S01]  /*4f50*/  STS.U16 [R124+0x100], R157 ;  /* 0x0001009d7c007388 */ /* 0x000fe20000000400 */
[----:B--2---:R-:W-:Y:S02]  /*4f60*/  @!P5 PRMT R163, R163, 0x5410, R154 ;  /* 0x00005410a3a3d816 */ /* 0x004fe4000000009a */
[----:B------:R-:W-:-:S04]  /*4f70*/  LEA R14, P5, R4, R10, 0x2 ;  /* 0x0000000a040e7211 */ /* 0x000fc800078a10ff */
[----:B------:R-:W-:Y:S02]  /*4f80*/  LEA.HI.X R15, R4, R11, R5, 0x2, P5 ;  /* 0x0000000b040f7211 */ /* 0x000fe400028f1405 */
[----:B------:R-:W-:Y:S02]  /*4f90*/  PRMT R4, R157, 0x7632, R4 ;  /* 0x000076329d047816 */ /* 0x000fe40000000004 */
[----:B------:R-:W-:Y:S02]  /*4fa0*/  MOV R5, RZ ;  /* 0x000000ff00057202 */ /* 0x000fe40000000f00 */
[----:B----4-:R-:W-:Y:S01]  /*4fb0*/  @!P3 PRMT R3, R160, 0x5410, RZ ;  /* 0x00005410a003b816 */ /* 0x010fe200000000ff */
[----:B------:R0:W-:Y:S01]  /*4fc0*/  STS.U16 [R123+0x140], R4 ;  /* 0x000140047b007388 */ /* 0x0001e20000000400 */
[----:B-----5:R-:W-:-:S03]  /*4fd0*/  @!P6 PRMT R5, R156, 0x5410, RZ ;  /* 0x000054109c05e816 */ /* 0x020fc600000000ff */
[----:B------:R-:W-:Y:S01]  /*4fe0*/  STS.U16 [R122+0x180], R159 ;  /* 0x0001809f7a007388 */ /* 0x000fe20000000400 */
[----:B------:R-:W-:Y:S02]  /*4ff0*/  PRMT R153, R163, 0x7632, R153 ;  /* 0x00007632a3997816 */ /* 0x000fe40000000099 */
[----:B---3--:R-:W-:Y:S01]  /*5000*/  @!P0 PRMT R3, R3, 0x5410, R152 ;  /* 0x0000541003038816 */ /* 0x008fe20000000098 */
[----:B------:R1:W-:Y:S01]  /*5010*/  STS.U16 [R121+0x1c0], R6 ;  /* 0x0001c00679007388 */ /* 0x0003e20000000400 */
[----:B------:R-:W-:-:S03]  /*5020*/  @!P4 PRMT R5, R5, 0x5410, R158 ;  /* 0x000054100505c816 */ /* 0x000fc6000000009e */
[----:B------:R-:W-:Y:S01]  /*5030*/  STS.U16 [R120+0x200], R161 ;  /* 0x000200a178007388 */ /* 0x000fe20000000400 */
[----:B0-----:R-:W-:-:S03]  /*5040*/  PRMT R4, R3, 0x7632, R4 ;  /* 0x0000763203047816 */ /* 0x001fc60000000004 */
[----:B------:R-:W-:Y:S01]  /*5050*/  STS.U16 [R119+0x240], R7 ;  /* 0x0002400777007388 */ /* 0x000fe20000000400 */
[----:B-1----:R-:W-:-:S03]  /*5060*/  PRMT R6, R5, 0x7632, R6 ;  /* 0x0000763205067816 */ /* 0x002fc60000000006 */
[----:B------:R-:W-:Y:S04]  /*5070*/  STS.U16 [R118+0x280], R163 ;  /* 0x000280a376007388 */ /* 0x000fe80000000400 */
[----:B------:R-:W-:Y:S04]  /*5080*/  STS.U16 [R117+0x2c0], R153 ;  /* 0x0002c09975007388 */ /* 0x000fe80000000400 */
[----:B------:R-:W-:Y:S04]  /*5090*/  STS.U16 [R116+0x300], R3 ;  /* 0x0003000374007388 */ /* 0x000fe80000000400 */
[----:B------:R0:W-:Y:S04]  /*50a0*/  STS.U16 [R115+0x340], R4 ;  /* 0x0003400473007388 */ /* 0x0001e80000000400 */
[----:B------:R-:W-:Y:S04]  /*50b0*/  STS.U16 [R114+0x380], R5 ;  /* 0x0003800572007388 */ /* 0x000fe80000000400 */
[----:B------:R-:W-:Y:S01]  /*50c0*/  STS.U16 [R113+0x3c0], R6 ;  /* 0x0003c00671007388 */ /* 0x000fe20000000400 */
[----:B------:R-:W-:-:S03]  /*50d0*/  NOP ;  /* 0x0000000000007918 */ /* 0x000fc60000000000 */
[----:B------:R-:W2:Y:S01]  /*50e0*/  LDG.E R15, desc[UR26][R14.64] ;  /* 0x0000001a0e0f7981 */ /* 0x000ea2000c1e1900 */
        /* <DEDUP_REMOVED lines=39> */
[----:B------:R-:W-:-:S02]  /*5360*/  ISETP.NE.AND P0, PT, R148, RZ, PT ;  /* 0x000000ff9400720c */ /* 0x000fc40003f05270 */
[C---:B0-----:R-:W-:Y:S02]  /*5370*/  IADD3 R4, PT, PT, R148.reuse, 0x200, RZ ;  /* 0x0000020094047810 */ /* 0x041fe40007ffe0ff */
[----:B------:R-:W-:Y:S01]  /*5380*/  IADD3 R3, PT, PT, R17, UR24, RZ ;  /* 0x0000001811037c10 */ /* 0x000fe2000fffe0ff */
[----:B-1----:R-:W-:Y:S01]  /*5390*/  ULEA UR24, UR28, UR25, 0x18 ;  /* 0x000000191c187291 */ /* 0x002fe2000f8ec0ff */
[----:B------:R-:W-:Y:S01]  /*53a0*/  ISETP.NE.AND P3, PT, R148, 0x3f, PT ;  /* 0x0000003f9400780c */ /* 0x000fe20003f65270 */
[----:B------:R-:W0:Y:S01]  /*53b0*/  MUFU.EX2 R172, R172 ;  /* 0x000000ac00ac7308 */ /* 0x000e220000000800 */
[----:B------:R-:W-:-:S04]  /*53c0*/  SEL R3, R3, R4, !P0 ;  /* 0x0000000403037207 */ /* 0x000fc80004000000 */
        /* <DEDUP_REMOVED lines=54> */
[----:B------:R-:W-:-:S06]  /*5730*/  ULOP3.LUT UR25, UR33, 0x100, URZ, 0xc0, !UPT ;  /* 0x0000010021197892 */ /* 0x000fcc000f8ec0ff */
[----:B------:R-:W-:-:S04]  /*5740*/  IADD3 R2, PT, PT, R17, UR25, RZ ;  /* 0x0000001911027c10 */ /* 0x000fc8000fffe0ff */
[----:B------:R-:W-:-:S05]  /*5750*/  LEA R2, R2, UR24, 0x2 ;  /* 0x0000001802027c11 */ /* 0x000fca000f8e10ff */
[----:B------:R1:W2:Y:S01]  /*5760*/  LDS R204, [R2+0x1d10] ;  /* 0x001d100002cc7984 */ /* 0x0002a20000000800 */
[----:B------:R-:W-:Y:S05]  /*5770*/  BRA `(.L_x_4295) ;  /* 0x0000000000087947 */ /* 0x000fea0003800000 */
.L_x_4294:
[----:B------:R-:W-:-:S06]  /*5780*/  LEA R204, R148, UR24, 0x2 ;  /* 0x0000001894cc7c11 */ /* 0x000fcc000f8e10ff */
[----:B------:R-:W0:Y:S02]  /*5790*/  LDS R204, [R204+0x2514] ;  /* 0x00251400cccc7984 */ /* 0x000e240000000800 */
.L_x_4295:
[----:B------:R-:W-:Y:S05]  /*57a0*/  BSYNC.RECONVERGENT B0 ;  /* 0x0000000000007941 */ /* 0x000fea0003800200 */
.L_x_4293:
[----:B------:R-:W3:Y:S01]  /*57b0*/  @P1 LDC R4, c[0x0][0x38c] ;  /* 0x0000e300ff041b82 */ /* 0x000ee20000000800 */
[----:B------:R-:W-:Y:S01]  /*57c0*/  VOTEU.ANY UP0, P1 ;  /* 0x0000000000ff7886 */ /* 0x000fe20000800100 */
[----:B------:R-:W-:Y:S01]  /*57d0*/  MOV R5, 0x8 ;  /* 0x0000000800057802 */ /* 0x000fe20000000f00 */
[----:B-1----:R-:W-:Y:S01]  /*57e0*/  HFMA2 R2, -RZ, RZ, 1.875, 0 ;  /* 0x3f800000ff027431 */ /* 0x002fe200000001ff */
[----:B------:R-:W-:Y:S02]  /*57f0*/  MOV R3, RZ ;  /* 0x000000ff00037202 */ /* 0x000fe40000000f00 */
[----:B------:R-:W-:Y:S01]  /*5800*/  @UP0 UIADD3 UR25, UPT, UPT, UR14, -0x2, URZ ;  /* 0xfffffffe0e190890 */ /* 0x000fe2000fffe0ff */
        /* <DEDUP_REMOVED lines=9> */
[----:B---3--:R-:W-:-:S04]  /*58a0*/  @P1 IMAD R4, R4, UR25, R17 ;  /* 0x0000001904041c24 */ /* 0x008fc8000f8e0211 */
        /* <DEDUP_REMOVED lines=99> */
.L_x_4355:
[----:B------:R-:W-:Y:S01]  /*5ee0*/  ISETP.GE.AND P3, PT, R129, 0x10, PT ;  /* 0x000000108100780c */ /* 0x000fe20003f66270 */
[----:B----4-:R-:W-:Y:S01]  /*5ef0*/  FFMA.FTZ R5, R15, R5, R4 ;  /* 0x000000050f057223 */ /* 0x010fe20000010004 */
[----:B------:R-:W-:-:S04]  /*5f00*/  UMOV UR25, 0xffffffff ;  /* 0xffffffff00197882 */ /* 0x000fc80000000000 */
[----:B------:R-:W-:-:S07]  /*5f10*/  FSEL R222, R4, R5, !P3 ;  /* 0x0000000504de7208 */ /* 0x000fce0005800000 */
[----:B-1-3--:R-:W-:Y:S01]  /*5f20*/  @P3 FMUL.FTZ R15, R15, R6 ;  /* 0x000000060f0f3220 */ /* 0x00afe20000410000 */
[----:B------:R-:W-:Y:S06]  /*5f30*/  BRA.DIV UR25, `(.L_x_4298) ;  /* 0x0000004a19dc7947 */ /* 0x000fec000b800000 */
.L_x_4358:
[----:B------:R-:W-:-:S03]  /*5f40*/  UMOV UR25, 0xffffffff ;  /* 0xffffffff00197882 */ /* 0x000fc60000000000 */
[----:B------:R-:W-:Y:S05]  /*5f50*/  BRA.DIV UR25, `(.L_x_4299) ;  /* 0x0000004a19fc7947 */ /* 0x000fea000b800000 */
.L_x_4361:
[----:B------:R-:W-:-:S03]  /*5f60*/  UMOV UR25, 0xffffffff ;  /* 0xffffffff00197882 */ /* 0x000fc60000000000 */
[----:B------:R-:W-:Y:S05]  /*5f70*/  BRA.DIV UR25, `(.L_x_4300) ;  /* 0x0000004e191c7947 */ /* 0x000fea000b800000 */
[----:B------:R-:W1:Y:S04]  /*5f80*/  SHFL.UP PT, R15, R15, 0x1, RZ ;  /* 0x042000000f0f7989 */ /* 0x000e6800000e00ff */
[----:B------:R-:W3:Y:S04]  /*5f90*/  SHFL.UP PT, R222, R222, 0x1, RZ ;  /* 0x04200000dede7989 */ /* 0x000ee800000e00ff */
[----:B-----5:R4:W0:Y:S04]  /*5fa0*/  SHFL.IDX PT, R4, R2, RZ, 0x1f ;  /* 0x00001fff02047589 */ /* 0x02082800000e0000 */
[----:B------:R4:W0:Y:S02]  /*5fb0*/  SHFL.IDX PT, R5, R3, RZ, 0x1f ;  /* 0x00001fff03057589 */ /* 0x00082400000e0000 */
.L_x_4367:
[----:B------:R-:W5:Y:S01]  /*5fc0*/  LDS.64 R6, [R14+0x1900] ;  /* 0x001900000e067984 */ /* 0x000f620000000a00 */
[C---:B01-3--:R-:W-:Y:S01]  /*5fd0*/  @P0 FFMA.FTZ R5, R15.reuse, R5, R222 ;  /* 0x000000050f050223 */ /* 0x04bfe200000100de */
[----:B------:R-:W-:-:S03]  /*5fe0*/  @P0 FMUL.FTZ R4, R15, R4 ;  /* 0x000000040f040220 */ /* 0x000fc60000410000 */
[-C--:B-----5:R-:W-:Y:S01]  /*5ff0*/  FFMA.FTZ R7, R5, R6.reuse, R7 ;  /* 0x0000000605077223 */ /* 0x0a0fe20000010007 */
[----:B------:R-:W-:-:S05]  /*6000*/  FMUL.FTZ R6, R4, R6 ;  /* 0x0000000604067220 */ /* 0x000fca0000410000 */
[----:B------:R3:W-:Y:S02]  /*6010*/  STS.128 [R14+0x1900], R4 ;  /* 0x001900040e007388 */ /* 0x0007e40000000c00 */
.L_x_4296:
[----:B------:R-:W-:Y:S01]  /*6020*/  FMUL.FTZ R229, R73, R86 ;  /* 0x0000005649e57220 */ /* 0x000fe20000410000 */
[----:B------:R-:W-:Y:S01]  /*6030*/  FMUL.FTZ R234, R70, R85 ;  /* 0x0000005546ea7220 */ /* 0x000fe20000410000 */
[----:B------:R-:W-:Y:S05]  /*6040*/  WARPSYNC.ALL ;  /* 0x0000000000007948 */ /* 0x000fea0003800000 */
[----:B---3--:R-:W-:Y:S01]  /*6050*/  FMUL.FTZ R14, R152, R229 ;  /* 0x000000e5980e7220 */ /* 0x008fe20000410000 */
[----:B-1----:R-:W-:Y:S01]  /*6060*/  FMUL.FTZ R5, R153, R234 ;  /* 0x000000ea99057220 */ /* 0x002fe20000410000 */
[----:B------:R-:W-:Y:S01]  /*6070*/  BAR.SYNC.DEFER_BLOCKING 0x0 ;  /* 0x0000000000007b1d */ /* 0x000fe20000010000 */
[C---:B0-2-45:R-:W-:Y:S01]  /*6080*/  FMUL.FTZ R3, R211.reuse, R204 ;  /* 0x000000ccd3037220 */ /* 0x075fe20000410000 */
[----:B------:R-:W-:Y:S01]  /*6090*/  FFMA.FTZ R4, R211, R205, R206 ;  /* 0x000000cdd3047223 */ /* 0x000fe200000100ce */
[----:B------:R-:W-:Y:S01]  /*60a0*/  UISETP.GE.AND UP0, UPT, UR14, UR46, UPT ;  /* 0x0000002e0e00728c */ /* 0x000fe2000bf06270 */
[----:B------:R-:W-:-:S02]  /*60b0*/  HFMA2 R15, -RZ, RZ, 0, 0 ;  /* 0x00000000ff0f7431 */ /* 0x000fc400000001ff */
        /* <DEDUP_REMOVED lines=20> */
[----:B------:R-:W-:-:S04]  /*6200*/  FMUL.FTZ R3, R185, R6 ;  /* 0x00000006b9037220 */ /* 0x000fc80000410000 */
[----:B------:R-:W-:-:S04]  /*6210*/  FMUL.FTZ R6, R184, R3 ;  /* 0x00000003b8067220 */ /* 0x000fc80000410000 */
[----:B------:R-:W-:-:S04]  /*6220*/  FMUL.FTZ R3, R187, R6 ;  /* 0x00000006bb037220 */ /* 0x000fc80000410000 */
[----:B------:R-:W-:-:S04]  /*6230*/  FMUL.FTZ R6, R186, R3 ;  /* 0x00000003ba067220 */ /* 0x000fc80000410000 */
[----:B------:R-:W-:Y:S01]  /*6240*/  FMUL.FTZ R3, R173, R6 ;  /* 0x00000006ad037220 */ /* 0x000fe20000410000 */
[----:B0-----:R-:W-:Y:S01]  /*6250*/  FFMA.FTZ R231, R231, R2, R14 ;  /* 0x00000002e7e77223 */ /* 0x001fe2000001000e */
[----:B------:R-:W-:Y:S01]  /*6260*/  FFMA.FTZ R2, R185, R4, R180 ;  /* 0x00000004b9027223 */ /* 0x000fe200000100b4 */
[----:B------:R-:W-:Y:S01]  /*6270*/  IMAD.MOV.U32 R14, RZ, RZ, 0x3f800000 ;  /* 0x3f800000ff0e7424 */ /* 0x000fe200078e00ff */
[----:B------:R-:W-:Y:S01]  /*6280*/  @!P0 LEA R4, R17, UR24, 0x3 ;  /* 0x0000001811048c11 */ /* 0x000fe2000f8e18ff */
[----:B------:R-:W-:Y:S01]  /*6290*/  FFMA.FTZ R236, R172, R231, R5 ;  /* 0x000000e7acec7223 */ /* 0x000fe20000010005 */
[----:B------:R-:W-:-:S03]  /*62a0*/  FFMA.FTZ R2, R184, R2, R181 ;  /* 0x00000002b8027223 */ /* 0x000fc600000100b5 */
[----:B------:R-:W-:Y:S01]  /*62b0*/  FFMA.FTZ R228, R173, R236, R228 ;  /* 0x000000ecade47223 */ /* 0x000fe200000100e4 */
[----:B------:R-:W-:Y:S01]  /*62c0*/  FFMA.FTZ R2, R187, R2, R182 ;  /* 0x00000002bb027223 */ /* 0x000fe200000100b6 */
[----:B------:R0:W1:Y:S02]  /*62d0*/  @!P0 LDS.64 R14, [R4+0x2610] ;  /* 0x00261000040e8984 */ /* 0x0000640000000a00 */
[C---:B------:R-:W-:Y:S01]  /*62e0*/  FFMA.FTZ R227, R186.reuse, R228, R227 ;  /* 0x000000e4bae37223 */ /* 0x040fe200000100e3 */
[----:B------:R-:W-:-:S03]  /*62f0*/  FFMA.FTZ R2, R186, R2, R183 ;  /* 0x00000002ba027223 */ /* 0x000fc600000100b7 */
        /* <DEDUP_REMOVED lines=26> */
[----:B------:R-:W-:-:S03]  /*64a0*/  MOV R4, R5 ;  /* 0x0000000500047202 */ /* 0x000fc60000000f00 */
        /* <DEDUP_REMOVED lines=42> */
.L_x_4384:
        /* <DEDUP_REMOVED lines=10> */
.L_x_4301:
[C---:B------:R-:W-:Y:S01]  /*67f0*/  ISETP.NE.AND P3, PT, R148.reuse, RZ, PT ;  /* 0x000000ff9400720c */ /* 0x040fe20003f65270 */
[----:B------:R-:W-:Y:S05]  /*6800*/  WARPSYNC.ALL ;  /* 0x0000000000007948 */ /* 0x000fea0003800000 */
[----:B------:R-:W-:Y:S02]  /*6810*/  IADD3 R3, PT, PT, R148, 0x200, RZ ;  /* 0x0000020094037810 */ /* 0x000fe40007ffe0ff */
[----:B0-----:R-:W-:Y:S01]  /*6820*/  P2R R2, PR, RZ, 0x8 ;  /* 0x00000008ff027803 */ /* 0x001fe20000000000 */
[----:B------:R-:W-:Y:S01]  /*6830*/  BAR.SYNC.DEFER_BLOCKING 0x0 ;  /* 0x0000000000007b1d */ /* 0x000fe20000010000 */
[----:B------:R-:W-:Y:S01]  /*6840*/  FFMA.FTZ R4, R0, R231, RZ ;  /* 0x000000e700047223 */ /* 0x000fe200000100ff */
[----:B------:R-:W-:-:S02]  /*6850*/  HFMA2 R5, -RZ, RZ, 0, 0 ;  /* 0x00000000ff057431 */ /* 0x000fc400000001ff */
[----:B------:R-:W-:Y:S01]  /*6860*/  FFMA.FTZ R190, R163, -R190, R224 ;  /* 0x800000bea3be7223 */ /* 0x000fe200000100e0 */
[----:B------:R-:W-:Y:S01]  /*6870*/  FFMA.FTZ R191, R162, -R191, R223 ;  /* 0x800000bfa2bf7223 */ /* 0x000fe200000100df */
[----:B------:R-:W-:Y:S01]  /*6880*/  FFMA.FTZ R7, R51, R236, R4 ;  /* 0x000000ec33077223 */ /* 0x000fe20000010004 */
[----:B------:R-:W-:Y:S01]  /*6890*/  MOV R4, R148 ;  /* 0x0000009400047202 */ /* 0x000fe20000000f00 */
[----:B------:R-:W-:Y:S01]  /*68a0*/  FFMA.FTZ R178, R161, -R178, R216 ;  /* 0x800000b2a1b27223 */ /* 0x000fe200000100d8 */
[----:B------:R-:W-:Y:S01]  /*68b0*/  FFMA.FTZ R179, R160, -R179, R217 ;  /* 0x800000b3a0b37223 */ /* 0x000fe200000100d9 */
[----:B------:R-:W-:Y:S01]  /*68c0*/  FFMA.FTZ R7, R50, R228, R7 ;  /* 0x000000e432077223 */ /* 0x000fe20000010007 */
[----:B------:R-:W-:Y:S01]  /*68d0*/  FFMA.FTZ R176, R159, -R176, R218 ;  /* 0x800000b09fb07223 */ /* 0x000fe200000100da */
[----:B------:R-:W-:Y:S01]  /*68e0*/  FFMA.FTZ R234, R153, -R234, R236 ;  /* 0x800000ea99ea7223 */ /* 0x000fe200000100ec */
[----:B------:R-:W-:-:S04]  /*68f0*/  IMAD.WIDE.U32 R4, R12, UR32, R4 ;  /* 0x000000200c047c25 */ /* 0x000fc8000f8e0004 */
[----:B------:R-:W-:Y:S01]  /*6900*/  FFMA.FTZ R6, R48, R227, R7 ;  /* 0x000000e330067223 */ /* 0x000fe20000010007 */
[----:B------:R-:W-:Y:S01]  /*6910*/  MOV R7, UR40 ;  /* 0x0000002800077c02 */ /* 0x000fe20008000f00 */
[----:B------:R-:W-:Y:S01]  /*6920*/  FFMA.FTZ R200, R167, -R200, R228 ;  /* 0x800000c8a7c87223 */ /* 0x000fe200000100e4 */
[----:B------:R-:W-:Y:S02]  /*6930*/  IMAD R5, R13, UR32, R5 ;  /* 0x000000200d057c24 */ /* 0x000fe4000f8e0205 */
[----:B------:R-:W-:Y:S01]  /*6940*/  FFMA.FTZ R6, R47, R226, R6 ;  /* 0x000000e22f067223 */ /* 0x000fe20000010006 */
[----:B------:R-:W-:Y:S01]  /*6950*/  FFMA.FTZ R177, R158, -R177, R225 ;  /* 0x800000b19eb17223 */ /* 0x000fe200000100e1 */
[----:B------:R-:W-:Y:S01]  /*6960*/  FFMA.FTZ R199, R166, -R199, R227 ;  /* 0x800000c7a6c77223 */ /* 0x000fe200000100e3 */
[----:B------:R-:W-:-:S04]  /*6970*/  IMAD.WIDE.U32 R4, R7, UR12, R4 ;  /* 0x0000000c07047c25 */ /* 0x000fc8000f8e0004 */
[----:B------:R-:W-:Y:S01]  /*6980*/  FFMA.FTZ R7, R45, R222, R6 ;  /* 0x000000de2d077223 */ /* 0x000fe20000010006 */
[----:B------:R-:W-:Y:S01]  /*6990*/  FFMA.FTZ R174, R157, -R174, R230 ;  /* 0x800000ae9dae7223 */ /* 0x000fe200000100e6 */
[----:B------:R-:W-:Y:S01]  /*69a0*/  FFMA.FTZ R196, R165, -R196, R226 ;  /* 0x800000c4a5c47223 */ /* 0x000fe200000100e2 */
[----:B------:R-:W0:Y:S01]  /*69b0*/  LDS R2, [R145+0x1b14] ;  /* 0x001b140091027984 */ /* 0x000e220000000800 */
[----:B------:R-:W-:Y:S01]  /*69c0*/  FFMA.FTZ R224, R44, R224, R7 ;  /* 0x000000e02ce07223 */ /* 0x000fe20000010007 */
[----:B------:R-:W-:Y:S01]  /*69d0*/  FFMA.FTZ R193, R164, -R193, R222 ;  /* 0x800000c1a4c17223 */ /* 0x000fe200000100de */
[----:B------:R-:W-:Y:S01]  /*69e0*/  USHF.R.S32.HI UR25, URZ, 0x1f, UR12 ;  /* 0x0000001fff197899 */ /* 0x000fe2000801140c */
[----:B------:R-:W-:Y:S01]  /*69f0*/  IADD3 R4, P0, PT, R4, UR30, RZ ;  /* 0x0000001e04047c10 */ /* 0x000fe2000ff1e0ff */
[----:B------:R-:W-:Y:S01]  /*6a00*/  FFMA.FTZ R223, R43, R223, R224 ;  /* 0x000000df2bdf7223 */ /* 0x000fe200000100e0 */
[----:B------:R-:W-:Y:S01]  /*6a10*/  FFMA.FTZ R175, R156, -R175, R221 ;  /* 0x800000af9caf7223 */ /* 0x000fe200000100dd */
[----:B------:R-:W-:Y:S01]  /*6a20*/  UIMAD UR25, UR25, UR40, URZ ;  /* 0x00000028191972a4 */ /* 0x000fe2000f8e02ff */
[----:B------:R-:W-:Y:S01]  /*6a30*/  FFMA.FTZ R169, R154, -R169, R219 ;  /* 0x800000a99aa97223 */ /* 0x000fe200000100db */
[----:B------:R-:W-:Y:S01]  /*6a40*/  FFMA.FTZ R216, R40, R216, R223 ;  /* 0x000000d828d87223 */ /* 0x000fe200000100df */
[C---:B------:R-:W-:Y:S01]  /*6a50*/  SHF.L.U32 R223, R148.reuse, 0x4, RZ ;  /* 0x0000000494df7819 */ /* 0x040fe200000006ff */
[----:B------:R-:W-:Y:S01]  /*6a60*/  UIMAD UR25, UR12, UR41, UR25 ;  /* 0x000000290c1972a4 */ /* 0x000fe2000f8e0219 */
[----:B------:R-:W-:Y:S01]  /*6a70*/  FFMA.FTZ R168, R155, -R168, R220 ;  /* 0x800000a89ba87223 */ /* 0x000fe200000100dc */
[----:B------:R-:W-:Y:S01]  /*6a80*/  FFMA.FTZ R217, R39, R217, R216 ;  /* 0x000000d927d97223 */ /* 0x000fe200000100d8 */
[----:B------:R-:W-:Y:S01]  /*6a90*/  LEA.HI R7, R148, R223, RZ, 0x1f ;  /* 0x000000df94077211 */ /* 0x000fe200078ff8ff */
[----:B------:R-:W-:Y:S02]  /*6aa0*/  BSSY.RECONVERGENT B0, `(.L_x_4303) ;  /* 0x000007a000007945 */ /* 0x000fe40003800200 */
[----:B------:R-:W-:Y:S01]  /*6ab0*/  FFMA.FTZ R218, R38, R218, R217 ;  /* 0x000000da26da7223 */ /* 0x000fe200000100d9 */
[----:B------:R-:W-:Y:S01]  /*6ac0*/  IADD3.X R5, PT, PT, R5, UR25, RZ, P0, !PT ;  /* 0x0000001905057c10 */ /* 0x000fe200087fe4ff */
[----:B------:R-:W-:-:S02]  /*6ad0*/  UMOV UR25, UR29 ;  /* 0x0000001d00197c82 */ /* 0x000fc40008000000 */
[----:B------:R-:W-:-:S04]  /*6ae0*/  FFMA.FTZ R225, R37, R225, R218 ;  /* 0x000000e125e17223 */ /* 0x000fc800000100da */
[----:B------:R-:W-:-:S04]  /*6af0*/  FFMA.FTZ R230, R36, R230, R225 ;  /* 0x000000e624e67223 */ /* 0x000fc800000100e1 */
[----:B------:R-:W-:-:S04]  /*6b00*/  FFMA.FTZ R221, R35, R221, R230 ;  /* 0x000000dd23dd7223 */ /* 0x000fc800000100e6 */
[----:B------:R-:W-:Y:S01]  /*6b10*/  FFMA.FTZ R221, R34, R220, R221 ;  /* 0x000000dc22dd7223 */ /* 0x000fe200000100dd */
[----:B0-----:R-:W-:Y:S01]  /*6b20*/  FFMA.FTZ R205, R2, R204, R205 ;  /* 0x000000cc02cd7223 */ /* 0x001fe200000100cd */
        /* <DEDUP_REMOVED lines=13> */
[----:B------:R-:W-:Y:S01]  /*6c00*/  @!P3 LEA R184, R17, UR24, 0x3 ;  /* 0x0000001811b8bc11 */ /* 0x000fe2000f8e18ff */
[----:B------:R-:W-:Y:S02]  /*6c10*/  FMUL.FTZ R227, R185, R81 ;  /* 0x00000051b9e37220 */ /* 0x000fe40000410000 */
[----:B------:R-:W-:Y:S01]  /*6c20*/  FFMA.FTZ R187, R187, R181, R182 ;  /* 0x000000b5bbbb7223 */ /* 0x000fe200000100b6 */
[----:B------:R-:W-:Y:S01]  /*6c30*/  LEA R182, R7, UR24, 0x2 ;  /* 0x0000001807b67c11 */ /* 0x000fe2000f8e10ff */
[----:B------:R-:W-:Y:S01]  /*6c40*/  FMUL.FTZ R225, R181, R82 ;  /* 0x00000052b5e17220 */ /* 0x000fe20000410000 */
[----:B------:R0:W-:Y:S01]  /*6c50*/  @!P3 STS.64 [R184+0x2610], R14 ;  /* 0x0026100eb800b388 */ /* 0x0001e20000000a00 */
[----:B------:R-:W-:Y:S01]  /*6c60*/  FFMA.FTZ R183, R186, R187, R183 ;  /* 0x000000bbbab77223 */ /* 0x000fe200000100b7 */
[----:B------:R-:W-:Y:S01]  /*6c70*/  FMUL.FTZ R180, R187, R83 ;  /* 0x00000053bbb47220 */ /* 0x000fe20000410000 */
[----:B------:R-:W-:-:S02]  /*6c80*/  FMUL.FTZ R229, R64, R227 ;  /* 0x000000e340e57220 */ /* 0x000fc40000410000 */
[----:B------:R-:W-:-:S04]  /*6c90*/  FFMA.FTZ R170, R173, R183, R170 ;  /* 0x000000b7adaa7223 */ /* 0x000fc800000100aa */
[----:B------:R-:W-:Y:S01]  /*6ca0*/  FFMA.FTZ R171, R172, R170, R171 ;  /* 0x000000aaacab7223 */ /* 0x000fe200000100ab */
[----:B------:R-:W-:Y:S01]  /*6cb0*/  FMUL.FTZ R217, R170, R85 ;  /* 0x00000055aad97220 */ /* 0x000fe20000410000 */
[----:B------:R-:W-:Y:S01]  /*6cc0*/  LEA.HI R172, R223, R223, RZ, 0x1b ;  /* 0x000000dfdfac7211 */ /* 0x000fe200078fd8ff */
[----:B0-----:R-:W-:Y:S01]  /*6cd0*/  FMUL.FTZ R14, R197, R76 ;  /* 0x0000004cc50e7220 */ /* 0x001fe20000410000 */
[----:B------:R-:W-:Y:S01]  /*6ce0*/  FMUL.FTZ R6, R171, R86 ;  /* 0x00000056ab067220 */ /* 0x000fe20000410000 */
[----:B------:R-:W-:Y:S01]  /*6cf0*/  FMUL.FTZ R15, R67, R180 ;  /* 0x000000b4430f7220 */ /* 0x000fe20000410000 */
[----:B------:R-:W-:Y:S01]  /*6d00*/  LEA R172, R172, UR24, 0x2 ;  /* 0x00000018acac7c11 */ /* 0x000fe2000f8e10ff */
[----:B------:R-:W-:Y:S01]  /*6d10*/  FMUL.FTZ R231, R65, R14 ;  /* 0x0000000e41e77220 */ /* 0x000fe20000410000 */
[-C--:B------:R-:W-:Y:S01]  /*6d20*/  FFMA.FTZ R7, R2, R6.reuse, RZ ;  /* 0x0000000602077223 */ /* 0x080fe200000100ff */
[----:B------:R-:W-:Y:S01]  /*6d30*/  FMUL.FTZ R173, R73, R6 ;  /* 0x0000000649ad7220 */ /* 0x000fe20000410000 */
[----:B------:R-:W-:-:S02]  /*6d40*/  FMUL.FTZ R6, R183, R84 ;  /* 0x00000054b7067220 */ /* 0x000fc40000410000 */
[-C--:B------:R-:W-:Y:S01]  /*6d50*/  FFMA.FTZ R7, R234, R217.reuse, R7 ;  /* 0x000000d9ea077223 */ /* 0x080fe20000010007 */
[----:B------:R-:W-:Y:S01]  /*6d60*/  FMUL.FTZ R217, R70, R217 ;  /* 0x000000d946d97220 */ /* 0x000fe20000410000 */
[-C--:B------:R-:W-:Y:S01]  /*6d70*/  FMUL.FTZ R223, R69, R6.reuse ;  /* 0x0000000645df7220 */ /* 0x080fe20000410000 */
[----:B------:R0:W-:Y:S01]  /*6d80*/  STS [R182+0x850], R173 ;  /* 0x000850adb6007388 */ /* 0x0001e20000000800 */
[----:B------:R-:W-:-:S03]  /*6d90*/  FFMA.FTZ R6, R200, R6, R7 ;  /* 0x00000006c8067223 */ /* 0x000fc60000010007 */
[----:B------:R1:W-:Y:S01]  /*6da0*/  STS [R172+0x858], R223 ;  /* 0x000858dfac007388 */ /* 0x0003e20000000800 */
[----:B------:R-:W-:Y:S01]  /*6db0*/  FFMA.FTZ R7, R199, R180, R6 ;  /* 0x000000b4c7077223 */ /* 0x000fe20000010006 */
[----:B------:R-:W-:Y:S02]  /*6dc0*/  FMUL.FTZ R180, R213, R52 ;  /* 0x00000034d5b47220 */ /* 0x000fe40000410000 */
[----:B------:R2:W-:Y:S01]  /*6dd0*/  STS [R172+0x854], R217 ;  /* 0x000854d9ac007388 */ /* 0x0005e20000000800 */
[-C--:B------:R-:W-:Y:S01]  /*6de0*/  FFMA.FTZ R6, R196, R225.reuse, R7 ;  /* 0x000000e1c4067223 */ /* 0x080fe20000010007 */
[----:B0-----:R-:W-:Y:S01]  /*6df0*/  FMUL.FTZ R182, R201, R66 ;  /* 0x00000042c9b67220 */ /* 0x001fe20000410000 */
[----:B------:R-:W-:Y:S01]  /*6e00*/  FMUL.FTZ R173, R68, R225 ;  /* 0x000000e144ad7220 */ /* 0x000fe20000410000 */
[----:B------:R-:W-:Y:S01]  /*6e10*/  FMUL.FTZ R7, R203, R61 ;  /* 0x0000003dcb077220 */ /* 0x000fe20000410000 */
[----:B------:R-:W-:Y:S01]  /*6e20*/  FFMA.FTZ R227, R193, R227, R6 ;  /* 0x000000e3c1e37223 */ /* 0x000fe20000010006 */
        /* <DEDUP_REMOVED lines=8> */
[----:B------:R-:W-:Y:S01]  /*6eb0*/  FMUL.FTZ R14, R211, R46 ;  /* 0x0000002ed30e7220 */ /* 0x000fe20000410000 */
[----:B------:R-:W-:Y:S01]  /*6ec0*/  FMUL.FTZ R227, R58, R225 ;  /* 0x000000e13ae37220 */ /* 0x000fe20000410000 */
[----:B------:R2:W-:Y:S01]  /*6ed0*/  STS [R172+0x868], R231 ;  /* 0x000868e7ac007388 */ /* 0x0005e20000000800 */
[----:B------:R-:W-:Y:S01]  /*6ee0*/  FFMA.FTZ R182, R178, R182, R233 ;  /* 0x000000b6b2b67223 */ /* 0x000fe200000100e9 */
[-C--:B0-----:R-:W-:Y:S01]  /*6ef0*/  FMUL.FTZ R15, R60, R7.reuse ;  /* 0x000000073c0f7220 */ /* 0x081fe20000410000 */
[----:B------:R-:W-:Y:S01]  /*6f00*/  IADD3 R233, PT, PT, R148, 0x40, RZ ;  /* 0x0000004094e97810 */ /* 0x000fe20007ffe0ff */
[----:B------:R0:W-:Y:S01]  /*6f10*/  STS [R172+0x870], R223 ;  /* 0x000870dfac007388 */ /* 0x0001e20000000800 */
[----:B------:R-:W-:Y:S01]  /*6f20*/  FFMA.FTZ R7, R179, R7, R182 ;  /* 0x00000007b3077223 */ /* 0x000fe200000100b6 */
[----:B-1----:R-:W-:Y:S01]  /*6f30*/  FMUL.FTZ R173, R59, R6 ;  /* 0x000000063bad7220 */ /* 0x002fe20000410000 */
[----:B------:R-:W-:Y:S01]  /*6f40*/  LEA.HI R233, R233, R148, RZ, 0x1b ;  /* 0x00000094e9e97211 */ /* 0x000fe200078fd8ff */
[----:B------:R1:W-:Y:S01]  /*6f50*/  STS [R172+0x864], R229 ;  /* 0x000864e5ac007388 */ /* 0x0003e20000000800 */
[----:B------:R-:W-:Y:S01]  /*6f60*/  FFMA.FTZ R6, R176, R6, R7 ;  /* 0x00000006b0067223 */ /* 0x000fe20000010007 */
[----:B--2---:R-:W-:-:S02]  /*6f70*/  FMUL.FTZ R231, R205, R41 ;  /* 0x00000029cde77220 */ /* 0x004fc40000410000 */
[----:B------:R2:W-:Y:S01]  /*6f80*/  STS [R172+0x86c], R217 ;  /* 0x00086cd9ac007388 */ /* 0x0005e20000000800 */
[----:B------:R-:W-:Y:S01]  /*6f90*/  FFMA.FTZ R225, R177, R225, R6 ;  /* 0x000000e1b1e17223 */ /* 0x000fe20000010006 */
[----:B0-----:R-:W-:Y:S01]  /*6fa0*/  FMUL.FTZ R223, R207, R49 ;  /* 0x00000031cfdf7220 */ /* 0x001fe20000410000 */
[C---:B------:R-:W-:Y:S01]  /*6fb0*/  IMAD.WIDE.U32 R6, R17.reuse, UR42, R4 ;  /* 0x0000002a11067c25 */ /* 0x040fe2000f8e0004 */
[----:B------:R0:W-:Y:S03]  /*6fc0*/  STS [R172+0x874], R15 ;  /* 0x0008740fac007388 */ /* 0x0001e60000000800 */
[----:B-1----:R-:W-:Y:S01]  /*6fd0*/  FMUL.FTZ R229, R54, R223 ;  /* 0x000000df36e57220 */ /* 0x002fe20000410000 */
[----:B------:R-:W-:Y:S01]  /*6fe0*/  IMAD R5, R17, UR43, R7 ;  /* 0x0000002b11057c24 */ /* 0x000fe2000f8e0207 */
[----:B------:R1:W-:Y:S01]  /*6ff0*/  STS [R172+0x878], R173 ;  /* 0x000878adac007388 */ /* 0x0003e20000000800 */
[----:B------:R-:W-:Y:S01]  /*7000*/  LEA R4, P0, R6, UR44, 0x2 ;  /* 0x0000002c06047c11 */ /* 0x000fe2000f8010ff */
[-C--:B--2---:R-:W-:Y:S01]  /*7010*/  FMUL.FTZ R217, R57, R180.reuse ;  /* 0x000000b439d97220 */ /* 0x084fe20000410000 */
[----:B------:R-:W-:Y:S01]  /*7020*/  FFMA.FTZ R180, R174, R180, R225 ;  /* 0x000000b4aeb47223 */ /* 0x000fe200000100e1 */
[----:B------:R-:W-:Y:S01]  /*7030*/  STS [R172+0x87c], R227 ;  /* 0x00087ce3ac007388 */ /* 0x000fe20000000800 */
[----:B------:R-:W-:Y:S01]  /*7040*/  LEA.HI.X R5, R6, UR45, R5, 0x2, P0 ;  /* 0x0000002d06057c11 */ /* 0x000fe200080f1405 */
[----:B0-----:R-:W-:Y:S01]  /*7050*/  FMUL.FTZ R15, R55, R14 ;  /* 0x0000000e370f7220 */ /* 0x001fe20000410000 */
[----:B------:R-:W-:Y:S01]  /*7060*/  FFMA.FTZ R6, R32, R219, R221 ;  /* 0x000000db20067223 */ /* 0x000fe200000100dd */
[----:B------:R0:W-:Y:S01]  /*7070*/  STS [R172+0x880], R217 ;  /* 0x000880d9ac007388 */ /* 0x0001e20000000800 */
[----:B------:R-:W-:Y:S01]  /*7080*/  MOV R219, UR25 ;  /* 0x0000001900db7c02 */ /* 0x000fe20008000f00 */
[----:B-1----:R-:W-:Y:S01]  /*7090*/  FMUL.FTZ R173, R42, R231 ;  /* 0x000000e72aad7220 */ /* 0x002fe20000410000 */
[----:B------:R-:W-:Y:S01]  /*70a0*/  FFMA.FTZ R223, R175, R223, R180 ;  /* 0x000000dfafdf7223 */ /* 0x000fe200000100b4 */
[----:B------:R-:W-:Y:S01]  /*70b0*/  STS [R172+0x884], R229 ;  /* 0x000884e5ac007388 */ /* 0x000fe20000000800 */
[----:B------:R-:W-:-:S02]  /*70c0*/  IADD3 R180, PT, PT, R219, -UR30, -R148 ;  /* 0x8000001edbb47c10 */ /* 0x000fc4000fffe894 */
[----:B------:R-:W-:Y:S01]  /*70d0*/  FFMA.FTZ R14, R168, R14, R223 ;  /* 0x0000000ea80e7223 */ /* 0x000fe200000100df */
[----:B------:R1:W-:Y:S01]  /*70e0*/  STS [R172+0x888], R15 ;  /* 0x0008880fac007388 */ /* 0x0003e20000000800 */
[----:B------:R-:W-:Y:S02]  /*70f0*/  ISETP.GE.AND P6, PT, R180, 0x1, PT ;  /* 0x00000001b400780c */ /* 0x000fe40003fc6270 */
[----:B0-----:R-:W-:Y:S01]  /*7100*/  LEA R217, R233, UR24, 0x2 ;  /* 0x00000018e9d97c11 */ /* 0x001fe2000f8e10ff */
[----:B------:R0:W-:Y:S01]  /*7110*/  STS [R172+0x88c], R173 ;  /* 0x00088cadac007388 */ /* 0x0001e20000000800 */
[----:B------:R-:W-:Y:S01]  /*7120*/  FFMA.FTZ R7, R169, R231, R14 ;  /* 0x000000e7a9077223 */ /* 0x000fe2000001000e */
[----:B------:R-:W-:Y:S01]  /*7130*/  IADD3 R219, PT, PT, R148, 0x100, RZ ;  /* 0x0000010094db7810 */ /* 0x000fe20007ffe0ff */
[----:B------:R-:W-:Y:S01]  /*7140*/  BAR.SYNC.DEFER_BLOCKING 0x0 ;  /* 0x0000000000007b1d */ /* 0x000fe20000010000 */
[----:B------:R-:W-:Y:S02]  /*7150*/  ISETP.GE.AND P5, PT, R180, 0x41, PT ;  /* 0x00000041b400780c */ /* 0x000fe40003fa6270 */
[----:B-1----:R-:W-:-:S02]  /*7160*/  IADD3 R15, PT, PT, R148, 0x80, RZ ;  /* 0x00000080940f7810 */ /* 0x002fc40007ffe0ff */
[----:B------:R-:W-:Y:S02]  /*7170*/  ISETP.GE.AND P4, PT, R180, 0x81, PT ;  /* 0x00000081b400780c */ /* 0x000fe40003f86270 */
[----:B0-----:R-:W-:Y:S02]  /*7180*/  IADD3 R173, PT, PT, R148, 0xc0, RZ ;  /* 0x000000c094ad7810 */ /* 0x001fe40007ffe0ff */
[-C--:B------:R-:W-:Y:S02]  /*7190*/  LEA.HI R15, R15, R148.reuse, RZ, 0x1b ;  /* 0x000000940f0f7211 */ /* 0x080fe400078fd8ff */
[----:B------:R-:W-:Y:S02]  /*71a0*/  LEA.HI R173, R173, R148, RZ, 0x1b ;  /* 0x00000094adad7211 */ /* 0x000fe400078fd8ff */
[----:B------:R-:W-:Y:S02]  /*71b0*/  LEA R172, R15, UR24, 0x2 ;  /* 0x000000180fac7c11 */ /* 0x000fe4000f8e10ff */
[----:B------:R-:W-:-:S02]  /*71c0*/  ISETP.GE.AND P3, PT, R180, 0xc1, PT ;  /* 0x000000c1b400780c */ /* 0x000fc40003f66270 */
[----:B------:R-:W-:Y:S01]  /*71d0*/  ISETP.GE.AND P0, PT, R180, 0x101, PT ;  /* 0x00000101b400780c */ /* 0x000fe20003f06270 */
[----:B------:R-:W0:Y:S01]  /*71e0*/  LDS R217, [R217+0x950] ;  /* 0x00095000d9d97984 */ /* 0x000e220000000800 */
[----:B------:R-:W-:Y:S11]  /*71f0*/  @!P6 BRA `(.L_x_4304) ;  /* 0x000000000010e947 */ /* 0x000ff60003800000 */
[----:B------:R-:W-:-:S04]  /*7200*/  LEA.HI R14, R148, R148, RZ, 0x1b ;  /* 0x00000094940e7211 */ /* 0x000fc800078fd8ff */
[----:B------:R-:W-:-:S05]  /*7210*/  LEA R14, R14, UR24, 0x2 ;  /* 0x000000180e0e7c11 */ /* 0x000fca000f8e10ff */
[----:B------:R-:W1:Y:S04]  /*7220*/  LDS R15, [R14+0x850] ;  /* 0x000850000e0f7984 */ /* 0x000e680000000800 */
[----:B-1----:R1:W-:Y:S02]  /*7230*/  REDG.E.ADD.F32.FTZ.RN.STRONG.GPU desc[UR26][R4.64], R15 ;  /* 0x0000000f040079a6 */ /* 0x0023e4000c12f31a */
.L_x_4304:
[----:B------:R-:W-:Y:S05]  /*7240*/  BSYNC.RECONVERGENT B0 ;  /* 0x0000000000007941 */ /* 0x000fea0003800200 */
.L_x_4303:
[----:B------:R-:W-:Y:S01]  /*7250*/  BSSY.RECONVERGENT B0, `(.L_x_4305) ;  /* 0x0000004000007945 */ /* 0x000fe20003800200 */
[----:B------:R-:W-:-:S03]  /*7260*/  ISETP.GE.AND P6, PT, R180, 0x141, PT ;  /* 0x00000141b400780c */ /* 0x000fc60003fc6270 */
[----:B------:R-:W-:Y:S10]  /*7270*/  @!P5 BRA `(.L_x_4306) ;  /* 0x000000000004d947 */ /* 0x000ff40003800000 */
[----:B0-----:R2:W-:Y:S02]  /*7280*/  REDG.E.ADD.F32.FTZ.RN.STRONG.GPU desc[UR26][R4.64+0x100], R217 ;  /* 0x000100d9040079a6 */ /* 0x0015e4000c12f31a */
.L_x_4306:
[----:B------:R-:W-:Y:S05]  /*7290*/  BSYNC.RECONVERGENT B0 ;  /* 0x0000000000007941 */ /* 0x000fea0003800200 */
.L_x_4305:
[----:B-1----:R1:W3:Y:S01]  /*72a0*/  LDS R15, [R172+0xa50] ;  /* 0x000a5000ac0f7984 */ /* 0x0022e20000000800 */
[----:B------:R-:W-:Y:S01]  /*72b0*/  BSSY.RECONVERGENT B0, `(.L_x_4307) ;  /* 0x0000006000007945 */ /* 0x000fe20003800200 */
[----:B0-2---:R-:W-:Y:S02]  /*72c0*/  IADD3 R217, PT, PT, R148, 0x140, RZ ;  /* 0x0000014094d97810 */ /* 0x005fe40007ffe0ff */
[----:B------:R-:W-:Y:S02]  /*72d0*/  LEA.HI R219, R219, R148, RZ, 0x1b ;  /* 0x00000094dbdb7211 */ /* 0x000fe400078fd8ff */
[----:B------:R-:W-:Y:S01]  /*72e0*/  LEA R173, R173, UR24, 0x2 ;  /* 0x00000018adad7c11 */ /* 0x000fe2000f8e10ff */
[----:B------:R-:W-:Y:S06]  /*72f0*/  @!P4 BRA `(.L_x_4308) ;  /* 0x000000000004c947 */ /* 0x000fec0003800000 */
[----:B---3--:R0:W-:Y:S02]  /*7300*/  REDG.E.ADD.F32.FTZ.RN.STRONG.GPU desc[UR26][R4.64+0x200], R15 ;  /* 0x0002000f040079a6 */ /* 0x0081e4000c12f31a */
.L_x_4308:
[----:B------:R-:W-:Y:S05]  /*7310*/  BSYNC.RECONVERGENT B0 ;  /* 0x0000000000007941 */ /* 0x000fea0003800200 */
.L_x_4307:
[----:B0--3--:R0:W2:Y:S01]  /*7320*/  LDS R15, [R173+0xb50] ;  /* 0x000b5000ad0f7984 */ /* 0x0090a20000000800 */
[----:B------:R-:W-:Y:S01]  /*7330*/  BSSY.RECONVERGENT B0, `(.L_x_4309) ;  /* 0x0000005000007945 */ /* 0x000fe20003800200 */
[----:B------:R-:W-:Y:S02]  /*7340*/  LEA.HI R217, R217, R148, RZ, 0x1b ;  /* 0x00000094d9d97211 */ /* 0x000fe400078fd8ff */
[----:B------:R-:W-:Y:S01]  /*7350*/  LEA R219, R219, UR24, 0x2 ;  /* 0x00000018dbdb7c11 */ /* 0x000fe2000f8e10ff */
[----:B------:R-:W-:Y:S06]  /*7360*/  @!P3 BRA `(.L_x_4310) ;  /* 0x000000000004b947 */ /* 0x000fec0003800000 */
[----:B--2---:R3:W-:Y:S02]  /*7370*/  REDG.E.ADD.F32.FTZ.RN.STRONG.GPU desc[UR26][R4.64+0x300], R15 ;  /* 0x0003000f040079a6 */ /* 0x0047e4000c12f31a */
.L_x_4310:
[----:B------:R-:W-:Y:S05]  /*7380*/  BSYNC.RECONVERGENT B0 ;  /* 0x0000000000007941 */ /* 0x000fea0003800200 */
.L_x_4309:
[----:B--23--:R2:W3:Y:S01]  /*7390*/  LDS R15, [R219+0xc50] ;  /* 0x000c5000db0f7984 */ /* 0x00c4e20000000800 */
[----:B------:R-:W-:Y:S01]  /*73a0*/  BSSY.RECONVERGENT B0, `(.L_x_4311) ;  /* 0x0000004000007945 */ /* 0x000fe20003800200 */
[----:B------:R-:W-:-:S03]  /*73b0*/  LEA R14, R217, UR24, 0x2 ;  /* 0x00000018d90e7c11 */ /* 0x000fc6000f8e10ff */
[----:B------:R-:W-:Y:S05]  /*73c0*/  @!P0 BRA `(.L_x_4312) ;  /* 0x0000000000048947 */ /* 0x000fea0003800000 */
[----:B---3--:R4:W-:Y:S02]  /*73d0*/  REDG.E.ADD.F32.FTZ.RN.STRONG.GPU desc[UR26][R4.64+0x400], R15 ;  /* 0x0004000f040079a6 */ /* 0x0089e4000c12f31a */
.L_x_4312:
[----:B------:R-:W-:Y:S05]  /*73e0*/  BSYNC.RECONVERGENT B0 ;  /* 0x0000000000007941 */ /* 0x000fea0003800200 */
.L_x_4311:
[----:B---34-:R3:W4:Y:S01]  /*73f0*/  LDS R15, [R14+0xd50] ;  /* 0x000d50000e0f7984 */ /* 0x0187220000000800 */
[----:B------:R-:W-:Y:S01]  /*7400*/  BSSY.RECONVERGENT B0, `(.L_x_4313) ;  /* 0x0000005000007945 */ /* 0x000fe20003800200 */
[C---:B0-----:R-:W-:Y:S02]  /*7410*/  IADD3 R173, PT, PT, R148.reuse, 0x180, RZ ;  /* 0x0000018094ad7810 */ /* 0x041fe40007ffe0ff */
[----:B------:R-:W-:Y:S01]  /*7420*/  IADD3 R217, PT, PT, R148, 0x1c0, RZ ;  /* 0x000001c094d97810 */ /* 0x000fe20007ffe0ff */
[----:B------:R-:W-:Y:S06]  /*7430*/  @!P6 BRA `(.L_x_4314) ;  /* 0x000000000004e947 */ /* 0x000fec0003800000 */
[----:B----4-:R0:W-:Y:S02]  /*7440*/  REDG.E.ADD.F32.FTZ.RN.STRONG.GPU desc[UR26][R4.64+0x500], R15 ;  /* 0x0005000f040079a6 */ /* 0x0101e4000c12f31a */
.L_x_4314:
[----:B------:R-:W-:Y:S05]  /*7450*/  BSYNC.RECONVERGENT B0 ;  /* 0x0000000000007941 */ /* 0x000fea0003800200 */
.L_x_4313:
[-C--:B------:R-:W-:Y:S01]  /*7460*/  LEA.HI R173, R173, R148.reuse, RZ, 0x1b ;  /* 0x00000094adad7211 */ /* 0x080fe200078fd8ff */
[----:B------:R-:W-:Y:S01]  /*7470*/  BSSY.RECONVERGENT B0, `(.L_x_4315) ;  /* 0x000000e000007945 */ /* 0x000fe20003800200 */
[-C--:B---3--:R-:W-:Y:S02]  /*7480*/  LEA.HI R14, R3, R148.reuse, RZ, 0x1b ;  /* 0x00000094030e7211 */ /* 0x088fe400078fd8ff */
[----:B------:R-:W-:Y:S02]  /*7490*/  LEA R3, R173, UR24, 0x2 ;  /* 0x00000018ad037c11 */ /* 0x000fe4000f8e10ff */
[----:B------:R-:W-:Y:S02]  /*74a0*/  ISETP.GE.AND P6, PT, R180, 0x181, PT ;  /* 0x00000181b400780c */ /* 0x000fe40003fc6270 */
[----:B------:R-:W-:Y:S02]  /*74b0*/  LEA.HI R217, R217, R148, RZ, 0x1b ;  /* 0x00000094d9d97211 */ /* 0x000fe400078fd8ff */
[----:B------:R-:W3:Y:S01]  /*74c0*/  LDS R3, [R3+0xe50] ;  /* 0x000e500003037984 */ /* 0x000ee20000000800 */
[----:B0---4-:R-:W-:-:S02]  /*74d0*/  IADD3 R15, PT, PT, R148, 0x240, RZ ;  /* 0x00000240940f7810 */ /* 0x011fc40007ffe0ff */
[----:B------:R-:W-:Y:S02]  /*74e0*/  LEA R217, R217, UR24, 0x2 ;  /* 0x00000018d9d97c11 */ /* 0x000fe4000f8e10ff */
[C---:B------:R-:W-:Y:S02]  /*74f0*/  ISETP.GE.AND P0, PT, R180.reuse, 0x1c1, PT ;  /* 0x000001c1b400780c */ /* 0x040fe40003f06270 */
[C---:B------:R-:W-:Y:S02]  /*7500*/  ISETP.GE.AND P3, PT, R180.reuse, 0x201, PT ;  /* 0x00000201b400780c */ /* 0x040fe40003f66270 */
[C---:B------:R-:W-:Y:S02]  /*7510*/  ISETP.GE.AND P4, PT, R180.reuse, 0x241, PT ;  /* 0x00000241b400780c */ /* 0x040fe40003f86270 */
[----:B------:R-:W-:Y:S01]  /*7520*/  ISETP.GE.AND P5, PT, R180, 0x281, PT ;  /* 0x00000281b400780c */ /* 0x000fe20003fa6270 */
[----:B------:R-:W-:-:S12]  /*7530*/  @!P6 BRA `(.L_x_4316) ;  /* 0x000000000004e947 */ /* 0x000fd80003800000 */
[----:B---3--:R0:W-:Y:S02]  /*7540*/  REDG.E.ADD.F32.FTZ.RN.STRONG.GPU desc[UR26][R4.64+0x600], R3 ;  /* 0x00060003040079a6 */ /* 0x0081e4000c12f31a */
.L_x_4316:
[----:B------:R-:W-:Y:S05]  /*7550*/  BSYNC.RECONVERGENT B0 ;  /* 0x0000000000007941 */ /* 0x000fea0003800200 */
.L_x_4315:
[----:B0--3--:R0:W3:Y:S01]  /*7560*/  LDS R3, [R217+0xf50] ;  /* 0x000f5000d9037984 */ /* 0x0090e20000000800 */
[----:B------:R-:W-:Y:S01]  /*7570*/  BSSY.RECONVERGENT B0, `(.L_x_4317) ;  /* 0x0000006000007945 */ /* 0x000fe20003800200 */
[----:B------:R-:W-:Y:S02]  /*7580*/  IADD3 R173, PT, PT, R148, 0x280, RZ ;  /* 0x0000028094ad7810 */ /* 0x000fe40007ffe0ff */
[----:B------:R-:W-:Y:S02]  /*7590*/  LEA R14, R14, UR24, 0x2 ;  /* 0x000000180e0e7c11 */ /* 0x000fe4000f8e10ff */
[----:B------:R-:W-:Y:S01]  /*75a0*/  LEA.HI R15, R15, R148, RZ, 0x1b ;  /* 0x000000940f0f7211 */ /* 0x000fe200078fd8ff */
[----:B------:R-:W-:Y:S06]  /*75b0*/  @!P0 BRA `(.L_x_4318) ;  /* 0x0000000000048947 */ /* 0x000fec0003800000 */
[----:B---3--:R4:W-:Y:S02]  /*75c0*/  REDG.E.ADD.F32.FTZ.RN.STRONG.GPU desc[UR26][R4.64+0x700], R3 ;  /* 0x00070003040079a6 */ /* 0x0089e4000c12f31a */
.L_x_4318:
[----:B------:R-:W-:Y:S05]  /*75d0*/  BSYNC.RECONVERGENT B0 ;  /* 0x0000000000007941 */ /* 0x000fea0003800200 */
.L_x_4317:
[----:B---34-:R3:W4:Y:S01]  /*75e0*/  LDS R3, [R14+0x1050] ;  /* 0x001050000e037984 */ /* 0x0187220000000800 */
[----:B------:R-:W-:Y:S01]  /*75f0*/  BSSY.RECONVERGENT B0, `(.L_x_4319) ;  /* 0x0000005000007945 */ /* 0x000fe20003800200 */
[----:B------:R-:W-:Y:S02]  /*7600*/  LEA.HI R173, R173, R148, RZ, 0x1b ;  /* 0x00000094adad7211 */ /* 0x000fe400078fd8ff */
[----:B------:R-:W-:Y:S01]  /*7610*/  LEA R15, R15, UR24, 0x2 ;  /* 0x000000180f0f7c11 */ /* 0x000fe2000f8e10ff */
[----:B------:R-:W-:Y:S06]  /*7620*/  @!P3 BRA `(.L_x_4320) ;  /* 0x000000000004b947 */ /* 0x000fec0003800000 */
[----:B----4-:R4:W-:Y:S02]  /*7630*/  REDG.E.ADD.F32.FTZ.RN.STRONG.GPU desc[UR26][R4.64+0x800], R3 ;  /* 0x00080003040079a6 */ /* 0x0109e4000c12f31a */
.L_x_4320:
[----:B------:R-:W-:Y:S05]  /*7640*/  BSYNC.RECONVERGENT B0 ;  /* 0x0000000000007941 */ /* 0x000fea0003800200 */
.L_x_4319:
[----:B----4-:R4:W0:Y:S01]  /*7650*/  LDS R3, [R15+0x1150] ;  /* 0x001150000f037984 */ /* 0x0108220000000800 */
[----:B------:R-:W-:Y:S01]  /*7660*/  BSSY.RECONVERGENT B0, `(.L_x_4321) ;  /* 0x0000004000007945 */ /* 0x000fe20003800200 */
[----:B---3--:R-:W-:-:S03]  /*7670*/  LEA R14, R173, UR24, 0x2 ;  /* 0x00000018ad0e7c11 */ /* 0x008fc6000f8e10ff */
[----:B------:R-:W-:Y:S05]  /*7680*/  @!P4 BRA `(.L_x_4322) ;  /* 0x000000000004c947 */ /* 0x000fea0003800000 */
[----:B0-----:R3:W-:Y:S02]  /*7690*/  REDG.E.ADD.F32.FTZ.RN.STRONG.GPU desc[UR26][R4.64+0x900], R3 ;  /* 0x00090003040079a6 */ /* 0x0017e4000c12f31a */
.L_x_4322:
[----:B------:R-:W-:Y:S05]  /*76a0*/  BSYNC.RECONVERGENT B0 ;  /* 0x0000000000007941 */ /* 0x000fea0003800200 */
.L_x_4321:
[----:B0--3--:R0:W3:Y:S01]  /*76b0*/  LDS R3, [R14+0x1250] ;  /* 0x001250000e037984 */ /* 0x0090e20000000800 */
[----:B------:R-:W-:Y:S01]  /*76c0*/  BSSY.RECONVERGENT B0, `(.L_x_4323) ;  /* 0x0000005000007945 */ /* 0x000fe20003800200 */
[C---:B----4-:R-:W-:Y:S01]  /*76d0*/  IADD3 R15, PT, PT, R148.reuse, 0x2c0, RZ ;  /* 0x000002c0940f7810 */ /* 0x050fe20007ffe0ff */
[----:B------:R-:W-:Y:S02]  /*76e0*/  VIADD R173, R148, 0x300 ;  /* 0x0000030094ad7836 */ /* 0x000fe40000000000 */
[----:B------:R-:W-:Y:S05]  /*76f0*/  @!P5 BRA `(.L_x_4324) ;  /* 0x000000000004d947 */ /* 0x000fea0003800000 */
[----:B---3--:R4:W-:Y:S02]  /*7700*/  REDG.E.ADD.F32.FTZ.RN.STRONG.GPU desc[UR26][R4.64+0xa00], R3 ;  /* 0x000a0003040079a6 */ /* 0x0089e4000c12f31a */
.L_x_4324:
[----:B------:R-:W-:Y:S05]  /*7710*/  BSYNC.RECONVERGENT B0 ;  /* 0x0000000000007941 */ /* 0x000fea0003800200 */
.L_x_4323:
[----:B---34-:R-:W-:Y:S01]  /*7720*/  IADD3 R3, PT, PT, R148, 0x340, RZ ;  /* 0x0000034094037810 */ /* 0x018fe20007ffe0ff */
[----:B------:R-:W-:Y:S01]  /*7730*/  BSSY.RECONVERGENT B0, `(.L_x_4325) ;  /* 0x000000f000007945 */ /* 0x000fe20003800200 */
[-C--:B------:R-:W-:Y:S02]  /*7740*/  LEA.HI R15, R15, R148.reuse, RZ, 0x1b ;  /* 0x000000940f0f7211 */ /* 0x080fe400078fd8ff */
[-C--:B0-----:R-:W-:Y:S02]  /*7750*/  LEA.HI R14, R3, R148.reuse, RZ, 0x1b ;  /* 0x00000094030e7211 */ /* 0x081fe400078fd8ff */
[----:B------:R-:W-:Y:S02]  /*7760*/  LEA R3, R15, UR24, 0x2 ;  /* 0x000000180f037c11 */ /* 0x000fe4000f8e10ff */
[----:B------:R-:W-:Y:S02]  /*7770*/  ISETP.GE.AND P6, PT, R180, 0x2c1, PT ;  /* 0x000002c1b400780c */ /* 0x000fe40003fc6270 */
[----:B------:R-:W-:-:S02]  /*7780*/  LEA.HI R173, R173, R148, RZ, 0x1b ;  /* 0x00000094adad7211 */ /* 0x000fc400078fd8ff */
[----:B------:R-:W0:Y:S01]  /*7790*/  LDS R3, [R3+0x1350] ;  /* 0x0013500003037984 */ /* 0x000e220000000800 */
[----:B------:R-:W-:Y:S02]  /*77a0*/  IADD3 R217, PT, PT, R148, 0x380, RZ ;  /* 0x0000038094d97810 */ /* 0x000fe40007ffe0ff */
[----:B------:R-:W-:Y:S02]  /*77b0*/  LEA R173, R173, UR24, 0x2 ;  /* 0x00000018adad7c11 */ /* 0x000fe4000f8e10ff */
[C---:B------:R-:W-:Y:S02]  /*77c0*/  ISETP.GE.AND P0, PT, R180.reuse, 0x301, PT ;  /* 0x00000301b400780c */ /* 0x040fe40003f06270 */
[C---:B------:R-:W-:Y:S02]  /*77d0*/  ISETP.GE.AND P3, PT, R180.reuse, 0x341, PT ;  /* 0x00000341b400780c */ /* 0x040fe40003f66270 */
[C---:B------:R-:W-:Y:S02]  /*77e0*/  ISETP.GE.AND P4, PT, R180.reuse, 0x381, PT ;  /* 0x00000381b400780c */ /* 0x040fe40003f86270 */
[----:B------:R-:W-:Y:S01]  /*77f0*/  ISETP.GE.AND P5, PT, R180, 0x3c1, PT ;  /* 0x000003c1b400780c */ /* 0x000fe20003fa6270 */
[----:B------:R-:W-:-:S12]  /*7800*/  @!P6 BRA `(.L_x_4326) ;  /* 0x000000000004e947 */ /* 0x000fd80003800000 */
[----:B0-----:R3:W-:Y:S02]  /*7810*/  REDG.E.ADD.F32.FTZ.RN.STRONG.GPU desc[UR26][R4.64+0xb00], R3 ;  /* 0x000b0003040079a6 */ /* 0x0017e4000c12f31a */
.L_x_4326:
[----:B------:R-:W-:Y:S05]  /*7820*/  BSYNC.RECONVERGENT B0 ;  /* 0x0000000000007941 */ /* 0x000fea0003800200 */
.L_x_4325:
[----:B0--3--:R0:W3:Y:S01]  /*7830*/  LDS R3, [R173+0x1450] ;  /* 0x00145000ad037984 */ /* 0x0090e20000000800 */
[----:B------:R-:W-:Y:S01]  /*7840*/  BSSY.RECONVERGENT B0, `(.L_x_4327) ;  /* 0x0000006000007945 */ /* 0x000fe20003800200 */
[----:B------:R-:W-:Y:S02]  /*7850*/  IADD3 R15, PT, PT, R148, 0x3c0, RZ ;  /* 0x000003c0940f7810 */ /* 0x000fe40007ffe0ff */
[----:B------:R-:W-:Y:S02]  /*7860*/  LEA.HI R217, R217, R148, RZ, 0x1b ;  /* 0x00000094d9d97211 */ /* 0x000fe400078fd8ff */
[----:B------:R-:W-:Y:S01]  /*7870*/  LEA R14, R14, UR24, 0x2 ;  /* 0x000000180e0e7c11 */ /* 0x000fe2000f8e10ff */
[----:B------:R-:W-:Y:S06]  /*7880*/  @!P0 BRA `(.L_x_4328) ;  /* 0x0000000000048947 */ /* 0x000fec0003800000 */
[----:B---3--:R4:W-:Y:S02]  /*7890*/  REDG.E.ADD.F32.FTZ.RN.STRONG.GPU desc[UR26][R4.64+0xc00], R3 ;  /* 0x000c0003040079a6 */ /* 0x0089e4000c12f31a */
.L_x_4328:
[----:B------:R-:W-:Y:S05]  /*78a0*/  BSYNC.RECONVERGENT B0 ;  /* 0x0000000000007941 */ /* 0x000fea0003800200 */
.L_x_4327:
[----:B---34-:R3:W4:Y:S01]  /*78b0*/  LDS R3, [R14+0x1550] ;  /* 0x001550000e037984 */ /* 0x0187220000000800 */
[----:B------:R-:W-:Y:S01]  /*78c0*/  BSSY.RECONVERGENT B0, `(.L_x_4329) ;  /* 0x0000005000007945 */ /* 0x000fe20003800200 */
[----:B------:R-:W-:Y:S02]  /*78d0*/  LEA.HI R15, R15, R148, RZ, 0x1b ;  /* 0x000000940f0f7211 */ /* 0x000fe400078fd8ff */
[----:B------:R-:W-:Y:S01]  /*78e0*/  LEA R217, R217, UR24, 0x2 ;  /* 0x00000018d9d97c11 */ /* 0x000fe2000f8e10ff */
[----:B------:R-:W-:Y:S06]  /*78f0*/  @!P3 BRA `(.L_x_4330) ;  /* 0x000000000004b947 */ /* 0x000fec0003800000 */
[----:B----4-:R4:W-:Y:S02]  /*7900*/  REDG.E.ADD.F32.FTZ.RN.STRONG.GPU desc[UR26][R4.64+0xd00], R3 ;  /* 0x000d0003040079a6 */ /* 0x0109e4000c12f31a */
.L_x_4330:
[----:B------:R-:W-:Y:S05]  /*7910*/  BSYNC.RECONVERGENT B0 ;  /* 0x0000000000007941 */ /* 0x000fea0003800200 */
.L_x_4329:
[----:B----4-:R4:W0:Y:S01]  /*7920*/  LDS R3, [R217+0x1650] ;  /* 0x00165000d9037984 */ /* 0x0108220000000800 */
[----:B------:R-:W-:Y:S01]  /*7930*/  BSSY.RECONVERGENT B0, `(.L_x_4331) ;  /* 0x0000004000007945 */ /* 0x000fe20003800200 */
[----:B------:R-:W-:-:S03]  /*7940*/  LEA R15, R15, UR24, 0x2 ;  /* 0x000000180f0f7c11 */ /* 0x000fc6000f8e10ff */
[----:B------:R-:W-:Y:S05]  /*7950*/  @!P4 BRA `(.L_x_4332) ;  /* 0x000000000004c947 */ /* 0x000fea0003800000 */
[----:B0-----:R0:W-:Y:S02]  /*7960*/  REDG.E.ADD.F32.FTZ.RN.STRONG.GPU desc[UR26][R4.64+0xe00], R3 ;  /* 0x000e0003040079a6 */ /* 0x0011e4000c12f31a */
.L_x_4332:
[----:B------:R-:W-:Y:S05]  /*7970*/  BSYNC.RECONVERGENT B0 ;  /* 0x0000000000007941 */ /* 0x000fea0003800200 */
.L_x_4331:
[----:B0-----:R0:W0:Y:S01]  /*7980*/  LDS R3, [R15+0x1750] ;  /* 0x001750000f037984 */ /* 0x0010220000000800 */
[----:B------:R-:W-:Y:S04]  /*7990*/  BSSY.RECONVERGENT B0, `(.L_x_4333) ;  /* 0x0000003000007945 */ /* 0x000fe80003800200 */
[----:B------:R-:W-:Y:S05]  /*79a0*/  @!P5 BRA `(.L_x_4334) ;  /* 0x000000000004d947 */ /* 0x000fea0003800000 */
[----:B0-----:R0:W-:Y:S02]  /*79b0*/  REDG.E.ADD.F32.FTZ.RN.STRONG.GPU desc[UR26][R4.64+0xf00], R3 ;  /* 0x000f0003040079a6 */ /* 0x0011e4000c12f31a */
.L_x_4334:
[----:B------:R-:W-:Y:S05]  /*79c0*/  BSYNC.RECONVERGENT B0 ;  /* 0x0000000000007941 */ /* 0x000fea0003800200 */
.L_x_4333:
[----:B0-----:R-:W0:Y:S01]  /*79d0*/  SHFL.DOWN PT, R4, R7, 0x1, 0x1f ;  /* 0x08201f0007047f89 */ /* 0x001e2200000e0000 */
[----:B------:R-:W-:Y:S01]  /*79e0*/  ISETP.GT.AND P0, PT, R129, 0x1e, PT ;  /* 0x0000001e8100780c */ /* 0x000fe20003f04270 */
[----:B------:R-:W-:Y:S01]  /*79f0*/  FMUL.FTZ R5, R156, R207 ;  /* 0x000000cf9c057220 */ /* 0x000fe20000410000 */
[----:B------:R-:W-:Y:S01]  /*7a00*/  ISETP.NE.AND P3, PT, R148, RZ, PT ;  /* 0x000000ff9400720c */ /* 0x000fe20003f65270 */
[----:B------:R-:W5:Y:S01]  /*7a10*/  SHFL.DOWN PT, R3, R6, 0x1, 0x1f ;  /* 0x08201f0006037f89 */ /* 0x000f6200000e0000 */
[----:B------:R-:W-:Y:S01]  /*7a20*/  FMUL.FTZ R152, R152, R171 ;  /* 0x000000ab98987220 */ /* 0x000fe20000410000 */
[----:B------:R-:W-:Y:S01]  /*7a30*/  FFMA.FTZ R18, R5, R49, R18 ;  /* 0x0000003105127223 */ /* 0x000fe20000010012 */
[----:B------:R-:W-:Y:S01]  /*7a40*/  FMUL.FTZ R171, R150, R171 ;  /* 0x000000ab96ab7220 */ /* 0x000fe20000410000 */
[----:B------:R-:W-:Y:S01]  /*7a50*/  FMUL.FTZ R153, R153, R170 ;  /* 0x000000aa99997220 */ /* 0x000fe20000410000 */
[----:B------:R-:W-:Y:S01]  /*7a60*/  BSSY.RECONVERGENT B0, `(.L_x_4335) ;  /* 0x0000086000007945 */ /* 0x000fe20003800200 */
[----:B------:R-:W-:Y:S01]  /*7a70*/  FFMA.FTZ R33, R152, R86, R33 ;  /* 0x0000005698217223 */ /* 0x000fe20000010021 */
[----:B------:R-:W-:Y:S01]  /*7a80*/  FMUL.FTZ R2, R2, R171 ;  /* 0x000000ab02027220 */ /* 0x000fe20000410000 */
[----:B------:R-:W-:-:S02]  /*7a90*/  FFMA.FTZ R30, R153, R85, R30 ;  /* 0x00000055991e7223 */ /* 0x000fc4000001001e */
[----:B0-----:R-:W-:Y:S01]  /*7aa0*/  @!P0 FADD.FTZ R7, R7, R4 ;  /* 0x0000000407078221 */ /* 0x001fe20000010000 */
[-C--:B------:R-:W-:Y:S01]  /*7ab0*/  FMUL.FTZ R4, R150, R205.reuse ;  /* 0x000000cd96047220 */ /* 0x080fe20000410000 */
[----:B------:R-:W-:Y:S01]  /*7ac0*/  FMUL.FTZ R205, R154, R205 ;  /* 0x000000cd9acd7220 */ /* 0x000fe20000410000 */
[-C--:B------:R-:W-:Y:S01]  /*7ad0*/  FMUL.FTZ R154, R155, R211.reuse ;  /* 0x000000d39b9a7220 */ /* 0x080fe20000410000 */
[----:B-----5:R-:W-:Y:S01]  /*7ae0*/  @!P0 FADD.FTZ R6, R6, R3 ;  /* 0x0000000306068221 */ /* 0x020fe20000010000 */
[----:B---3--:R-:W0:Y:S01]  /*7af0*/  SHFL.DOWN PT, R14, R7, 0x2, 0x1f ;  /* 0x08401f00070e7f89 */ /* 0x008e2200000e0000 */
[----:B------:R-:W-:Y:S01]  /*7b00*/  ISETP.GT.AND P0, PT, R129, 0x1d, PT ;  /* 0x0000001d8100780c */ /* 0x000fe20003f04270 */
[C---:B------:R-:W-:Y:S01]  /*7b10*/  FMUL.FTZ R211, R150.reuse, R211 ;  /* 0x000000d396d37220 */ /* 0x040fe20000410000 */
[----:B------:R-:W-:Y:S01]  /*7b20*/  FMUL.FTZ R169, R169, R4 ;  /* 0x00000004a9a97220 */ /* 0x000fe20000410000 */
[----:B------:R-:W3:Y:S01]  /*7b30*/  SHFL.DOWN PT, R3, R6, 0x2, 0x1f ;  /* 0x08401f0006037f89 */ /* 0x000ee200000e0000 */
[----:B------:R-:W-:Y:S01]  /*7b40*/  FMUL.FTZ R4, R150, R207 ;  /* 0x000000cf96047220 */ /* 0x000fe20000410000 */
[----:B------:R-:W-:Y:S01]  /*7b50*/  FMUL.FTZ R168, R168, R211 ;  /* 0x000000d3a8a87220 */ /* 0x000fe20000410000 */
[----:B------:R-:W-:Y:S01]  /*7b60*/  FFMA.FTZ R19, R154, R46, R19 ;  /* 0x0000002e9a137223 */ /* 0x000fe20000010013 */
[----:B------:R-:W-:Y:S01]  /*7b70*/  FFMA.FTZ R156, R42, R205, R169 ;  /* 0x000000cd2a9c7223 */ /* 0x000fe200000100a9 */
[----:B------:R-:W-:Y:S01]  /*7b80*/  FMUL.FTZ R175, R175, R4 ;  /* 0x00000004afaf7220 */ /* 0x000fe20000410000 */
[C---:B------:R-:W-:Y:S01]  /*7b90*/  FMUL.FTZ R4, R150.reuse, R209 ;  /* 0x000000d196047220 */ /* 0x040fe20000410000 */
[----:B------:R-:W-:Y:S01]  /*7ba0*/  FFMA.FTZ R15, R55, R154, R168 ;  /* 0x0000009a370f7223 */ /* 0x000fe200000100a8 */
[-C--:B------:R-:W-:Y:S01]  /*7bb0*/  FMUL.FTZ R154, R159, R215.reuse ;  /* 0x000000d79f9a7220 */ /* 0x080fe20000410000 */
[C---:B------:R-:W-:Y:S01]  /*7bc0*/  FMUL.FTZ R215, R150.reuse, R215 ;  /* 0x000000d796d77220 */ /* 0x040fe20000410000 */
[----:B------:R-:W-:Y:S01]  /*7bd0*/  FMUL.FTZ R177, R177, R4 ;  /* 0x00000004b1b17220 */ /* 0x000fe20000410000 */
[----:B------:R-:W-:Y:S01]  /*7be0*/  FADD.FTZ R94, R15, R94 ;  /* 0x0000005e0f5e7221 */ /* 0x000fe20000010000 */
[----:B------:R-:W-:Y:S01]  /*7bf0*/  FMUL.FTZ R4, R150, R203 ;  /* 0x000000cb96047220 */ /* 0x000fe20000410000 */
[----:B------:R-:W-:Y:S01]  /*7c00*/  FADD.FTZ R95, R156, R95 ;  /* 0x0000005f9c5f7221 */ /* 0x000fe20000010000 */
[----:B------:R-:W-:Y:S01]  /*7c10*/  FFMA.FTZ R156, R54, R5, R175 ;  /* 0x00000005369c7223 */ /* 0x000fe200000100af */
[----:B------:R-:W-:Y:S01]  /*7c20*/  FMUL.FTZ R176, R176, R215 ;  /* 0x000000d7b0b07220 */ /* 0x000fe20000410000 */
[----:B------:R-:W-:Y:S01]  /*7c30*/  FMUL.FTZ R179, R179, R4 ;  /* 0x00000004b3b37220 */ /* 0x000fe20000410000 */
[----:B------:R-:W-:Y:S01]  /*7c40*/  FMUL.FTZ R4, R150, R195 ;  /* 0x000000c396047220 */ /* 0x000fe20000410000 */
[----:B------:R-:W-:Y:S01]  /*7c50*/  FADD.FTZ R93, R156, R93 ;  /* 0x0000005d9c5d7221 */ /* 0x000fe20000010000 */
[----:B------:R-:W-:Y:S01]  /*7c60*/  FMUL.FTZ R5, R160, R203 ;  /* 0x000000cba0057220 */ /* 0x000fe20000410000 */
[----:B0-----:R-:W-:Y:S01]  /*7c70*/  @!P0 FADD.FTZ R7, R7, R14 ;  /* 0x0000000e07078221 */ /* 0x001fe20000010000 */
[-C--:B------:R-:W-:Y:S01]  /*7c80*/  FMUL.FTZ R14, R157, R213.reuse ;  /* 0x000000d59d0e7220 */ /* 0x080fe20000410000 */
[----:B------:R-:W-:Y:S01]  /*7c90*/  FMUL.FTZ R213, R150, R213 ;  /* 0x000000d596d57220 */ /* 0x000fe20000410000 */
[----:B------:R-:W-:Y:S01]  /*7ca0*/  FFMA.FTZ R23, R154, R56, R23 ;  /* 0x000000389a177223 */ /* 0x000fe20000010017 */
[----:B---3--:R-:W-:Y:S01]  /*7cb0*/  @!P0 FADD.FTZ R6, R6, R3 ;  /* 0x0000000306068221 */ /* 0x008fe20000010000 */
[----:B-1----:R-:W0:Y:S01]  /*7cc0*/  SHFL.DOWN PT, R172, R7, 0x4, 0x1f ;  /* 0x08801f0007ac7f89 */ /* 0x002e2200000e0000 */
[----:B------:R-:W-:Y:S01]  /*7cd0*/  ISETP.GT.AND P0, PT, R129, 0x1b, PT ;  /* 0x0000001b8100780c */ /* 0x000fe20003f04270 */
[----:B------:R-:W-:Y:S01]  /*7ce0*/  FMUL.FTZ R3, R158, R209 ;  /* 0x000000d19e037220 */ /* 0x000fe20000410000 */
[----:B------:R-:W-:Y:S01]  /*7cf0*/  FMUL.FTZ R174, R174, R213 ;  /* 0x000000d5aeae7220 */ /* 0x000fe20000410000 */
[----:B------:R-:W1:Y:S01]  /*7d00*/  SHFL.DOWN PT, R155, R6, 0x4, 0x1f ;  /* 0x08801f00069b7f89 */ /* 0x000e6200000e0000 */
[----:B------:R-:W-:Y:S01]  /*7d10*/  FFMA.FTZ R21, R14, R52, R21 ;  /* 0x000000340e157223 */ /* 0x000fe20000010015 */
[----:B------:R-:W-:Y:S01]  /*7d20*/  FFMA.FTZ R156, R58, R3, R177 ;  /* 0x000000033a9c7223 */ /* 0x000fe200000100b1 */
[----:B------:R-:W-:Y:S01]  /*7d30*/  FFMA.FTZ R15, R57, R14, R174 ;  /* 0x0000000e390f7223 */ /* 0x000fe200000100ae */
[-C--:B------:R-:W-:Y:S01]  /*7d40*/  FMUL.FTZ R14, R161, R201.reuse ;  /* 0x000000c9a10e7220 */ /* 0x080fe20000410000 */
[----:B------:R-:W-:Y:S01]  /*7d50*/  FMUL.FTZ R201, R150, R201 ;  /* 0x000000c996c97220 */ /* 0x000fe20000410000 */
[----:B------:R-:W-:Y:S01]  /*7d60*/  FMUL.FTZ R191, R191, R4 ;  /* 0x00000004bfbf7220 */ /* 0x000fe20000410000 */
[----:B------:R-:W-:Y:S01]  /*7d70*/  FADD.FTZ R92, R15, R92 ;  /* 0x0000005c0f5c7221 */ /* 0x000fe20000010000 */
[----:B------:R-:W-:Y:S01]  /*7d80*/  FFMA.FTZ R15, R59, R154, R176 ;  /* 0x0000009a3b0f7223 */ /* 0x000fe200000100b0 */
[----:B------:R-:W-:Y:S01]  /*7d90*/  FMUL.FTZ R178, R178, R201 ;  /* 0x000000c9b2b27220 */ /* 0x000fe20000410000 */
[-C--:B------:R-:W-:Y:S01]  /*7da0*/  FMUL.FTZ R154, R163, R197.reuse ;  /* 0x000000c5a39a7220 */ /* 0x080fe20000410000 */
[C---:B------:R-:W-:Y:S01]  /*7db0*/  FMUL.FTZ R197, R150.reuse, R197 ;  /* 0x000000c596c57220 */ /* 0x040fe20000410000 */
[----:B------:R-:W-:Y:S01]  /*7dc0*/  FADD.FTZ R90, R15, R90 ;  /* 0x0000005a0f5a7221 */ /* 0x000fe20000010000 */
[----:B------:R-:W-:Y:S01]  /*7dd0*/  FMUL.FTZ R4, R150, R185 ;  /* 0x000000b996047220 */ /* 0x000fe20000410000 */
[----:B------:R-:W-:Y:S01]  /*7de0*/  FADD.FTZ R91, R156, R91 ;  /* 0x0000005b9c5b7221 */ /* 0x000fe20000010000 */
[----:B------:R-:W-:Y:S01]  /*7df0*/  FFMA.FTZ R25, R14, R66, R25 ;  /* 0x000000420e197223 */ /* 0x000fe20000010019 */
[----:B------:R-:W-:Y:S01]  /*7e00*/  FFMA.FTZ R15, R63, R14, R178 ;  /* 0x0000000e3f0f7223 */ /* 0x000fe200000100b2 */
[----:B------:R-:W-:Y:S01]  /*7e10*/  FFMA.FTZ R20, R3, R53, R20 ;  /* 0x0000003503147223 */ /* 0x000fe20000010014 */
[----:B------:R-:W-:Y:S01]  /*7e20*/  FFMA.FTZ R156, R60, R5, R179 ;  /* 0x000000053c9c7223 */ /* 0x000fe200000100b3 */
[----:B------:R-:W-:Y:S01]  /*7e30*/  FMUL.FTZ R14, R165, R181 ;  /* 0x000000b5a50e7220 */ /* 0x000fe20000410000 */
[----:B0-----:R-:W-:Y:S01]  /*7e40*/  @!P0 FADD.FTZ R7, R7, R172 ;  /* 0x000000ac07078221 */ /* 0x001fe20000010000 */
[----:B------:R-:W-:Y:S01]  /*7e50*/  FMUL.FTZ R3, R162, R195 ;  /* 0x000000c3a2037220 */ /* 0x000fe20000410000 */
[----:B------:R-:W-:Y:S01]  /*7e60*/  FMUL.FTZ R181, R150, R181 ;  /* 0x000000b596b57220 */ /* 0x000fe20000410000 */
[----:B------:R-:W-:Y:S01]  /*7e70*/  FMUL.FTZ R190, R190, R197 ;  /* 0x000000c5bebe7220 */ /* 0x000fe20000410000 */
[----:B-1----:R-:W-:Y:S01]  /*7e80*/  @!P0 FADD.FTZ R6, R6, R155 ;  /* 0x0000009b06068221 */ /* 0x002fe20000010000 */
[----:B------:R-:W0:Y:S01]  /*7e90*/  SHFL.DOWN PT, R158, R7, 0x8, 0x1f ;  /* 0x09001f00079e7f89 */ /* 0x000e2200000e0000 */
[----:B------:R-:W-:Y:S01]  /*7ea0*/  ISETP.GT.AND P0, PT, R129, 0x17, PT ;  /* 0x000000178100780c */ /* 0x000fe20003f04270 */
[----:B------:R-:W-:Y:S01]  /*7eb0*/  FMUL.FTZ R193, R193, R4 ;  /* 0x00000004c1c17220 */ /* 0x000fe20000410000 */
[----:B------:R-:W-:Y:S01]  /*7ec0*/  FMUL.FTZ R4, R150, R187 ;  /* 0x000000bb96047220 */ /* 0x000fe20000410000 */
[----:B------:R-:W1:Y:S01]  /*7ed0*/  SHFL.DOWN PT, R155, R6, 0x8, 0x1f ;  /* 0x09001f00069b7f89 */ /* 0x000e6200000e0000 */
[----:B------:R-:W-:Y:S01]  /*7ee0*/  FADD.FTZ R89, R156, R89 ;  /* 0x000000599c597221 */ /* 0x000fe20000010000 */
[----:B------:R-:W-:Y:S01]  /*7ef0*/  FFMA.FTZ R22, R5, R61, R22 ;  /* 0x0000003d05167223 */ /* 0x000fe20000010016 */
[----:B------:R-:W-:Y:S01]  /*7f00*/  FFMA.FTZ R156, R62, R3, R191 ;  /* 0x000000033e9c7223 */ /* 0x000fe200000100bf */
[----:B------:R-:W-:Y:S01]  /*7f10*/  FADD.FTZ R88, R15, R88 ;  /* 0x000000580f587221 */ /* 0x000fe20000010000 */
[----:B------:R-:W-:Y:S01]  /*7f20*/  FMUL.FTZ R181, R196, R181 ;  /* 0x000000b5c4b57220 */ /* 0x000fe20000410000 */
[----:B------:R-:W-:Y:S01]  /*7f30*/  FFMA.FTZ R24, R3, R71, R24 ;  /* 0x0000004703187223 */ /* 0x000fe20000010018 */
[----:B------:R-:W-:Y:S01]  /*7f40*/  FMUL.FTZ R5, R164, R185 ;  /* 0x000000b9a4057220 */ /* 0x000fe20000410000 */
        /* <DEDUP_REMOVED lines=8> */
[----:B------:R-:W-:Y:S01]  /*7fd0*/  FFMA.FTZ R156, R64, R5, R193 ;  /* 0x00000005409c7223 */ /* 0x000fe200000100c1 */
[-C--:B------:R-:W-:Y:S01]  /*7fe0*/  FMUL.FTZ R14, R167, R183.reuse ;  /* 0x000000b7a70e7220 */ /* 0x080fe20000410000 */
[C---:B------:R-:W-:Y:S01]  /*7ff0*/  FMUL.FTZ R183, R150.reuse, R183 ;  /* 0x000000b796b77220 */ /* 0x040fe20000410000 */
[----:B------:R-:W-:Y:S01]  /*8000*/  FFMA.FTZ R28, R3, R83, R28 ;  /* 0x00000053031c7223 */ /* 0x000fe2000001001c */
        /* <DEDUP_REMOVED lines=8> */
[----:B------:R-:W-:Y:S01]  /*8090*/  FADD.FTZ R80, R15, R80 ;  /* 0x000000500f507221 */ /* 0x000fe20000010000 */
[----:B------:R-:W1:Y:S01]  /*80a0*/  SHFL.DOWN PT, R155, R6, 0x10, 0x1f ;  /* 0x0a001f00069b7f89 */ /* 0x000e6200000e0000 */
        /* <DEDUP_REMOVED lines=9> */
[----:B------:R-:W-:Y:S01]  /*8140*/  @!P0 SHF.R.U32.HI R5, RZ, 0x2, R148 ;  /* 0x00000002ff058819 */ /* 0x000fe20000011694 */
[----:B------:R-:W-:Y:S01]  /*8150*/  FADD.FTZ R75, R14, R75 ;  /* 0x0000004b0e4b7221 */ /* 0x000fe20000010000 */
[----:B------:R-:W-:-:S02]  /*8160*/  FADD.FTZ R72, R3, R72 ;  /* 0x0000004803487221 */ /* 0x000fc40000010000 */
[----:B------:R-:W-:Y:S01]  /*8170*/  @!P0 LOP3.LUT R157, R5, 0xf8, RZ, 0xc0, !PT ;  /* 0x000000f8059d8812 */ /* 0x000fe200078ec0ff */
[----:B0-----:R-:W-:Y:S01]  /*8180*/  FADD.FTZ R4, R7, R158 ;  /* 0x0000009e07047221 */ /* 0x001fe20000010000 */
[----:B-1----:R-:W-:-:S05]  /*8190*/  FADD.FTZ R5, R6, R155 ;  /* 0x0000009b06057221 */ /* 0x002fca0000010000 */
[----:B------:R0:W-:Y:S01]  /*81a0*/  @!P0 STS.64 [R157+UR24+0x18d8], R4 ;  /* 0x0018d8049d008988 */ /* 0x0001e20008000a18 */
[----:B------:R-:W-:Y:S06]  /*81b0*/  BAR.SYNC.DEFER_BLOCKING 0x0 ;  /* 0x0000000000007b1d */ /* 0x000fec0000010000 */
[----:B------:R-:W-:Y:S05]  /*81c0*/  @P3 BRA `(.L_x_4336) ;  /* 0x00000000003c3947 */ /* 0x000fea0003800000 */
[----:B------:R-:W-:Y:S01]  /*81d0*/  UISETP.NE.AND UP0, UPT, UR14, UR46, UPT ;  /* 0x0000002e0e00728c */ /* 0x000fe2000bf05270 */
[----:B------:R-:W-:Y:S01]  /*81e0*/  LEA R150, R17, UR24, 0x2 ;  /* 0x0000001811967c11 */ /* 0x000fe2000f8e10ff */
[----:B------:R-:W1:Y:S01]  /*81f0*/  LDS.64 R2, [UR24+0x18e0] ;  /* 0x0018e018ff027984 */ /* 0x000e620008000a00 */
[----:B------:R-:W-:-:S03]  /*8200*/  ISETP.GT.AND P0, PT, R129, 0xf, PT ;  /* 0x0000000f8100780c */ /* 0x000fc60003f04270 */
[----:B------:R-:W-:Y:S02]  /*8210*/  PLOP3.LUT P3, PT, PT, PT, UP0, 0x80, 0x8 ;  /* 0x000000000008781c */ /* 0x000fe40003f6f008 */
[----:B------:R-:W-:Y:S02]  /*8220*/  FSEL R6, R6, R5, P0 ;  /* 0x0000000506067208 */ /* 0x000fe40000000000 */
[----:B------:R-:W-:-:S09]  /*8230*/  FSEL R7, R7, R4, P0 ;  /* 0x0000000407077208 */ /* 0x000fd20000000000 */
[----:B------:R-:W3:Y:S04]  /*8240*/  @P3 LDS R14, [R150+0x3210] ;  /* 0x00321000960e3984 */ /* 0x000ee80000000800 */
[----:B------:R-:W5:Y:S01]  /*8250*/  @P3 LDS R15, [R150+0x2e10] ;  /* 0x002e1000960f3984 */ /* 0x000f620000000800 */
[----:B-1----:R-:W-:Y:S01]  /*8260*/  FADD.FTZ R3, R3, R6 ;  /* 0x0000000603037221 */ /* 0x002fe20000010000 */
[----:B------:R-:W-:-:S03]  /*8270*/  FADD.FTZ R2, R2, R7 ;  /* 0x0000000702027221 */ /* 0x000fc60000010000 */
[----:B---3--:R-:W-:Y:S01]  /*8280*/  @P3 FADD.FTZ R3, R3, R14 ;  /* 0x0000000e03033221 */ /* 0x008fe20000010000 */
[----:B-----5:R-:W-:-:S04]  /*8290*/  @P3 FADD.FTZ R2, R2, R15 ;  /* 0x0000000f02023221 */ /* 0x020fc80000010000 */
[----:B------:R1:W-:Y:S04]  /*82a0*/  STS [R150+0x3210], R3 ;  /* 0x0032100396007388 */ /* 0x0003e80000000800 */
[----:B------:R1:W-:Y:S02]  /*82b0*/  STS [R150+0x2e10], R2 ;  /* 0x002e100296007388 */ /* 0x0003e40000000800 */
.L_x_4336:
[----:B------:R-:W-:Y:S05]  /*82c0*/  BSYNC.RECONVERGENT B0 ;  /* 0x0000000000007941 */ /* 0x000fea0003800200 */
.L_x_4335:
[----:B------:R-:W-:-:S04]  /*82d0*/  IADD3 R17, PT, PT, R17, 0x1, RZ ;  /* 0x0000000111117810 */ /* 0x000fc80007ffe0ff */
[----:B------:R-:W-:-:S13]  /*82e0*/  ISETP.GE.AND P0, PT, R17, UR47, PT ;  /* 0x0000002f11007c0c */ /* 0x000fda000bf06270 */
[----:B------:R-:W-:Y:S05]  /*82f0*/  @!P0 BRA `(.L_x_4337) ;  /* 0xffffffc400dc8947 */ /* 0x000fea000383ffff */
.L_x_4292:
[----:B------:R-:W-:Y:S01]  /*8300*/  BAR.SYNC.DEFER_BLOCKING 0x0 ;  /* 0x0000000000007b1d */ /* 0x000fe20000010000 */
[----:B------:R-:W-:Y:S01]  /*8310*/  UIADD3 UR25, UPT, UPT, -UR30, UR25, URZ ;  /* 0x000000191e197290 */ /* 0x000fe2000fffe1ff */
[----:B-1----:R-:W-:Y:S02]  /*8320*/  SHF.L.U32 R2, R146, 0x1, RZ ;  /* 0x0000000192027819 */ /* 0x002fe400000006ff */
[----:B0-----:R-:W-:Y:S02]  /*8330*/  PRMT R5, RZ, 0x7610, R5 ;  /* 0x00007610ff057816 */ /* 0x001fe40000000005 */
[----:B------:R-:W-:Y:S01]  /*8340*/  IADD3 R2, P3, PT, R2, UR18, RZ ;  /* 0x0000001202027c10 */ /* 0x000fe2000ff7e0ff */
[----:B------:R-:W0:Y:S01]  /*8350*/  LDCU.64 UR34, c[0x0][0x4f8] ;  /* 0x00009f00ff2277ac */ /* 0x000e220008000a00 */
[----:B------:R-:W-:Y:S02]  /*8360*/  ISETP.GE.AND P2, PT, R146, UR25, PT ;  /* 0x0000001992007c0c */ /* 0x000fe4000bf46270 */
[----:B------:R-:W-:Y:S01]  /*8370*/  ISETP.GE.AND P1, PT, R144, UR25, PT ;  /* 0x0000001990007c0c */ /* 0x000fe2000bf26270 */
[----:B------:R-:W1:Y:S01]  /*8380*/  LDCU.64 UR36, c[0x0][0x500] ;  /* 0x0000a000ff2477ac */ /* 0x000e620008000a00 */
[----:B------:R-:W-:-:S02]  /*8390*/  PRMT R0, RZ, 0x7610, R0 ;  /* 0x00007610ff007816 */ /* 0x000fc40000000000 */
[----:B------:R-:W-:Y:S02]  /*83a0*/  IADD3.X R3, PT, PT, RZ, UR19, RZ, P3, !PT ;  /* 0x00000013ff037c10 */ /* 0x000fe40009ffe4ff */
[----:B------:R-:W-:Y:S02]  /*83b0*/  ISETP.GE.AND P0, PT, R143, UR25, PT ;  /* 0x000000198f007c0c */ /* 0x000fe4000bf06270 */
[----:B------:R-:W-:Y:S02]  /*83c0*/  ISETP.GE.AND P4, PT, R142, UR25, PT ;  /* 0x000000198e007c0c */ /* 0x000fe4000bf86270 */
[----:B------:R-:W-:Y:S02]  /*83d0*/  ISETP.GE.AND P6, PT, R141, UR25, PT ;  /* 0x000000198d007c0c */ /* 0x000fe4000bfc6270 */
[----:B------:R-:W-:Y:S02]  /*83e0*/  ISETP.GE.AND P5, PT, R140, UR25, PT ;  /* 0x000000198c007c0c */ /* 0x000fe4000bfa6270 */
[----:B------:R-:W-:Y:S01]  /*83f0*/  ISETP.GE.AND P3, PT, R139, UR25, PT ;  /* 0x000000198b007c0c */ /* 0x000fe2000bf66270 */
[----:B------:R-:W3:Y:S01]  /*8400*/  @!P2 LDG.E.U16 R5, desc[UR26][R2.64] ;  /* 0x0000001a0205a981 */ /* 0x000ee2000c1e1500 */
[----:B------:R-:W-:-:S02]  /*8410*/  ISETP.GE.AND P2, PT, R138, UR25, PT ;  /* 0x000000198a007c0c */ /* 0x000fc4000bf46270 */
[----:B------:R-:W-:Y:S01]  /*8420*/  PRMT R7, RZ, 0x7610, R7 ;  /* 0x00007610ff077816 */ /* 0x000fe20000000007 */
[----:B------:R-:W5:Y:S01]  /*8430*/  @!P1 LDG.E.U16 R0, desc[UR26][R2.64+0x40] ;  /* 0x0000401a02009981 */ /* 0x000f62000c1e1500 */
[----:B------:R-:W-:Y:S02]  /*8440*/  ISETP.GE.AND P1, PT, R137, UR25, PT ;  /* 0x0000001989007c0c */ /* 0x000fe4000bf26270 */
[----:B------:R-:W-:Y:S02]  /*8450*/  PRMT R4, RZ, 0x7610, R4 ;  /* 0x00007610ff047816 */ /* 0x000fe40000000004 */
[----:B------:R-:W-:Y:S01]  /*8460*/  PRMT R9, RZ, 0x7610, R9 ;  /* 0x00007610ff097816 */ /* 0x000fe20000000009 */
[----:B------:R-:W2:Y:S01]  /*8470*/  @!P0 LDG.E.U16 R7, desc[UR26][R2.64+0x80] ;  /* 0x0000801a02078981 */ /* 0x000ea2000c1e1500 */
[----:B------:R-:W-:Y:S02]  /*8480*/  PRMT R6, RZ, 0x7610, R6 ;  /* 0x00007610ff067816 */ /* 0x000fe40000000006 */
[----:B------:R-:W-:Y:S01]  /*8490*/  PRMT R11, RZ, 0x7610, R11 ;  /* 0x00007610ff0b7816 */ /* 0x000fe2000000000b */
[----:B------:R-:W4:Y:S01]  /*84a0*/  @!P4 LDG.E.U16 R4, desc[UR26][R2.64+0xc0] ;  /* 0x0000c01a0204c981 */ /* 0x000f22000c1e1500 */
[----:B------:R-:W-:-:S02]  /*84b0*/  PRMT R8, RZ, 0x7610, R8 ;  /* 0x00007610ff087816 */ /* 0x000fc40000000008 */
[----:B------:R-:W-:Y:S01]  /*84c0*/  PRMT R13, RZ, 0x7610, R13 ;  /* 0x00007610ff0d7816 */ /* 0x000fe2000000000d */
        /* <DEDUP_REMOVED lines=8> */
[----:B------:R-:W4:Y:S01]  /*8550*/  @!P2 LDG.E.U16 R8, desc[UR26][R2.64+0x1c0] ;  /* 0x0001c01a0208a981 */ /* 0x000f22000c1e1500 */
[----:B------:R-:W-:-:S03]  /*8560*/  ISETP.GE.AND P2, PT, R131, UR25, PT ;  /* 0x0000001983007c0c */ /* 0x000fc6000bf46270 */
[----:B------:R-:W4:Y:S01]  /*8570*/  @!P1 LDG.E.U16 R13, desc[UR26][R2.64+0x200] ;  /* 0x0002001a020d9981 */ /* 0x000f22000c1e1500 */
[----:B------:R-:W-:Y:S02]  /*8580*/  ISETP.GE.AND P1, PT, R130, UR25, PT ;  /* 0x0000001982007c0c */ /* 0x000fe4000bf26270 */
[----:B------:R-:W-:Y:S02]  /*8590*/  PRMT R10, RZ, 0x7610, R10 ;  /* 0x00007610ff0a7816 */ /* 0x000fe4000000000a */
[----:B------:R-:W-:Y:S02]  /*85a0*/  PRMT R15, RZ, 0x7610, R15 ;  /* 0x00007610ff0f7816 */ /* 0x000fe4000000000f */
        /* <DEDUP_REMOVED lines=9> */
[----:B------:R-:W4:Y:S04]  /*8640*/  @!P2 LDG.E.U16 R35, desc[UR26][R2.64+0x380] ;  /* 0x0003801a0223a981 */ /* 0x000f28000c1e1500 */
[----:B------:R-:W4:Y:S01]  /*8650*/  @!P1 LDG.E.U16 R96, desc[UR26][R2.64+0x3c0] ;  /* 0x0003c01a02609981 */ /* 0x000f22000c1e1500 */
[----:B------:R-:W-:-:S02]  /*8660*/  F2FP.F16.F32.PACK_AB R30, R30, R33 ;  /* 0x000000211e1e723e */ /* 0x000fc400000000ff */
[----:B------:R-:W-:Y:S02]  /*8670*/  F2FP.F16.F32.PACK_AB R28, R28, R31 ;  /* 0x0000001f1c1c723e */ /* 0x000fe400000000ff */
[----:B------:R-:W-:Y:S02]  /*8680*/  F2FP.F16.F32.PACK_AB R26, R26, R29 ;  /* 0x0000001d1a1a723e */ /* 0x000fe400000000ff */
[----:B------:R-:W-:Y:S02]  /*8690*/  F2FP.F16.F32.PACK_AB R24, R24, R27 ;  /* 0x0000001b1818723e */ /* 0x000fe400000000ff */
[----:B------:R-:W-:Y:S02]  /*86a0*/  F2FP.F16.F32.PACK_AB R22, R22, R25 ;  /* 0x000000191616723e */ /* 0x000fe400000000ff */
[----:B------:R-:W-:Y:S02]  /*86b0*/  F2FP.F16.F32.PACK_AB R20, R20, R23 ;  /* 0x000000171414723e */ /* 0x000fe400000000ff */
[----:B------:R-:W-:-:S02]  /*86c0*/  F2FP.F16.F32.PACK_AB R18, R18, R21 ;  /* 0x000000151212723e */ /* 0x000fc400000000ff */
[----:B------:R-:W-:Y:S01]  /*86d0*/  F2FP.F16.F32.PACK_AB R16, R16, R19 ;  /* 0x000000131010723e */ /* 0x000fe200000000ff */
[----:B---3--:R-:W-:Y:S04]  /*86e0*/  STS.U16 [R128], R5 ;  /* 0x0000000580007388 */ /* 0x008fe80000000400 */
[----:B-----5:R-:W-:Y:S04]  /*86f0*/  STS.U16 [R127+0x40], R0 ;  /* 0x000040007f007388 */ /* 0x020fe80000000400 */
[----:B--2---:R-:W-:Y:S04]  /*8700*/  STS.U16 [R126+0x80], R7 ;  /* 0x000080077e007388 */ /* 0x004fe80000000400 */
        /* <DEDUP_REMOVED lines=21> */
[----:B---3--:R-:W-:Y:S02]  /*8860*/  HADD2.F32 R2, -RZ, R2.H0_H0 ;  /* 0x20000002ff027230 */ /* 0x008fe40000004100 */
[----:B----4-:R-:W-:Y:S02]  /*8870*/  HADD2.F32 R3, -RZ, R3.H0_H0 ;  /* 0x20000003ff037230 */ /* 0x010fe40000004100 */
[----:B------:R-:W-:Y:S01]  /*8880*/  FADD.FTZ R7, R0, UR6 ;  /* 0x0000000600077e21 */ /* 0x000fe20008010000 */
[----:B------:R-:W-:Y:S01]  /*8890*/  FADD.FTZ R8, R2, UR6 ;  /* 0x0000000602087e21 */ /* 0x000fe20008010000 */
[----:B------:R-:W2:Y:S01]  /*88a0*/  LDS.U16 R0, [R108+0x8] ;  /* 0x000008006c007984 */ /* 0x000ea20000000400 */
[----:B------:R-:W-:-:S03]  /*88b0*/  FADD.FTZ R9, R3, UR6 ;  /* 0x0000000603097e21 */ /* 0x000fc60008010000 */
[----:B------:R-:W3:Y:S04]  /*88c0*/  LDS.U16 R2, [R107+0xa] ;  /* 0x00000a006b027984 */ /* 0x000ee80000000400 */
[----:B------:R-:W4:Y:S01]  /*88d0*/  LDS.U16 R3, [R106+0xc] ;  /* 0x00000c006a037984 */ /* 0x000f220000000400 */
[----:B------:R-:W-:Y:S01]  /*88e0*/  FSETP.GTU.FTZ.AND P1, PT, R7, 20, PT ;  /* 0x41a000000700780b */ /* 0x000fe20003f3c000 */
[----:B-----5:R-:W-:Y:S01]  /*88f0*/  HADD2.F32 R4, -RZ, R4.H0_H0 ;  /* 0x20000004ff047230 */ /* 0x020fe20000004100 */
[----:B------:R-:W-:Y:S02]  /*8900*/  FSETP.GTU.FTZ.AND P6, PT, R8, 20, PT ;  /* 0x41a000000800780b */ /* 0x000fe40003fdc000 */
[----:B------:R-:W-:Y:S02]  /*8910*/  FSETP.GTU.FTZ.AND P5, PT, R9, 20, PT ;  /* 0x41a000000900780b */ /* 0x000fe40003fbc000 */
[----:B------:R-:W-:-:S02]  /*8920*/  FADD.FTZ R10, R4, UR6 ;  /* 0x00000006040a7e21 */ /* 0x000fc40008010000 */
[----:B------:R-:W5:Y:S05]  /*8930*/  LDS.U16 R4, [R105+0xe] ;  /* 0x00000e0069047984 */ /* 0x000f6a0000000400 */
[----:B------:R-:W-:Y:S02]  /*8940*/  @!P1 FMUL.FTZ R7, R7, -1.4426950216293334961 ;  /* 0xbfb8aa3b07079820 */ /* 0x000fe40000410000 */
[----:B------:R-:W-:-:S04]  /*8950*/  @!P6 FMUL.FTZ R8, R8, -1.4426950216293334961 ;  /* 0xbfb8aa3b0808e820 */ /* 0x000fc80000410000 */
[----:B------:R-:W0:Y:S01]  /*8960*/  @!P1 MUFU.EX2 R7, R7 ;  /* 0x0000000700079308 */ /* 0x000e220000000800 */
[----:B------:R-:W-:-:S07]  /*8970*/  @!P5 FMUL.FTZ R9, R9, -1.4426950216293334961 ;  /* 0xbfb8aa3b0909d820 */ /* 0x000fce0000410000 */
[----:B------:R-:W1:Y:S01]  /*8980*/  @!P6 MUFU.EX2 R8, R8 ;  /* 0x000000080008e308 */ /* 0x000e620000000800 */
[----:B--2---:R-:W-:-:S07]  /*8990*/  HADD2.F32 R0, -RZ, R0.H0_H0 ;  /* 0x20000000ff007230 */ /* 0x004fce0000004100 */
[----:B------:R-:W2:Y:S01]  /*89a0*/  @!P5 MUFU.EX2 R9, R9 ;  /* 0x000000090009d308 */ /* 0x000ea20000000800 */
[----:B---3--:R-:W-:Y:S02]  /*89b0*/  HADD2.F32 R2, -RZ, R2.H0_H0 ;  /* 0x20000002ff027230 */ /* 0x008fe40000004100 */
[----:B----4-:R-:W-:Y:S02]  /*89c0*/  HADD2.F32 R3, -RZ, R3.H0_H0 ;  /* 0x20000003ff037230 */ /* 0x010fe40000004100 */
[----:B0-----:R-:W-:Y:S01]  /*89d0*/  @!P1 FADD.FTZ R7, R7, 1 ;  /* 0x3f80000007079421 */ /* 0x001fe20000010000 */
[----:B------:R-:W-:Y:S01]  /*89e0*/  FADD.FTZ R0, R0, UR6 ;  /* 0x0000000600007e21 */ /* 0x000fe20008010000 */
[----:B------:R-:W-:Y:S01]  /*89f0*/  FADD.FTZ R2, R2, UR6 ;  /* 0x0000000602027e21 */ /* 0x000fe20008010000 */
[----:B------:R-:W-:Y:S01]  /*8a00*/  FADD.FTZ R3, R3, UR6 ;  /* 0x0000000603037e21 */ /* 0x000fe20008010000 */
[----:B-1----:R-:W-:Y:S02]  /*8a10*/  @!P6 FADD.FTZ R8, R8, 1 ;  /* 0x3f8000000808e421 */ /* 0x002fe40000010000 */
[----:B------:R-:W-:Y:S01]  /*8a20*/  FSETP.GTU.FTZ.AND P4, PT, R0, 20, PT ;  /* 0x41a000000000780b */ /* 0x000fe20003f9c000 */
[----:B------:R-:W0:Y:S01]  /*8a30*/  @!P1 MUFU.RCP R7, R7 ;  /* 0x0000000700079308 */ /* 0x000e220000001000 */
[----:B------:R-:W-:-:S02]  /*8a40*/  FSETP.GTU.FTZ.AND P3, PT, R2, 20, PT ;  /* 0x41a000000200780b */ /* 0x000fc40003f7c000 */
[----:B------:R-:W-:Y:S01]  /*8a50*/  FSETP.GTU.FTZ.AND P2, PT, R3, 20, PT ;  /* 0x41a000000300780b */ /* 0x000fe20003f5c000 */
[----:B--2---:R-:W-:-:S04]  /*8a60*/  @!P5 FADD.FTZ R9, R9, 1 ;  /* 0x3f8000000909d421 */ /* 0x004fc80000010000 */
[----:B------:R-:W1:Y:S01]  /*8a70*/  @!P6 MUFU.RCP R8, R8 ;  /* 0x000000080008e308 */ /* 0x000e620000001000 */
[----:B-----5:R-:W-:Y:S02]  /*8a80*/  HADD2.F32 R4, -RZ, R4.H0_H0 ;  /* 0x20000004ff047230 */ /* 0x020fe40000004100 */
[----:B------:R-:W-:Y:S02]  /*8a90*/  HADD2.F32 R5, -RZ, R5.H0_H0 ;  /* 0x20000005ff057230 */ /* 0x000fe40000004100 */
[----:B------:R-:W-:-:S03]  /*8aa0*/  @!P4 FMUL.FTZ R0, R0, -1.4426950216293334961 ;  /* 0xbfb8aa3b0000c820 */ /* 0x000fc60000410000 */
[----:B------:R-:W2:Y:S01]  /*8ab0*/  @!P5 MUFU.RCP R9, R9 ;  /* 0x000000090009d308 */ /* 0x000ea20000001000 */
[----:B------:R-:W-:Y:S01]  /*8ac0*/  FADD.FTZ R4, R4, UR6 ;  /* 0x0000000604047e21 */ /* 0x000fe20008010000 */
[----:B------:R-:W-:Y:S01]  /*8ad0*/  @!P3 FMUL.FTZ R2, R2, -1.4426950216293334961 ;  /* 0xbfb8aa3b0202b820 */ /* 0x000fe20000410000 */
[----:B------:R-:W-:Y:S01]  /*8ae0*/  @!P2 FMUL.FTZ R3, R3, -1.4426950216293334961 ;  /* 0xbfb8aa3b0303a820 */ /* 0x000fe20000410000 */
[----:B------:R-:W-:Y:S01]  /*8af0*/  FSETP.GTU.FTZ.AND P0, PT, R10, 20, PT ;  /* 0x41a000000a00780b */ /* 0x000fe20003f1c000 */
[----:B0-----:R-:W-:Y:S01]  /*8b00*/  @!P1 FMUL.FTZ R72, R72, R7 ;  /* 0x0000000748489220 */ /* 0x001fe20000410000 */
[----:B------:R-:W-:Y:S02]  /*8b10*/  HADD2.F32 R6, -RZ, R6.H0_H0 ;  /* 0x20000006ff067230 */ /* 0x000fe40000004100 */
[----:B------:R-:W-:Y:S01]  /*8b20*/  FADD.FTZ R5, R5, UR6 ;  /* 0x0000000605057e21 */ /* 0x000fe20008010000 */
[----:B------:R-:W0:Y:S01]  /*8b30*/  @!P4 MUFU.EX2 R0, R0 ;  /* 0x000000000000c308 */ /* 0x000e220000000800 */
[----:B------:R-:W-:Y:S01]  /*8b40*/  FSETP.GTU.FTZ.AND P1, PT, R4, 20, PT ;  /* 0x41a000000400780b */ /* 0x000fe20003f3c000 */
[----:B-1----:R-:W-:Y:S01]  /*8b50*/  @!P6 FMUL.FTZ R75, R75, R8 ;  /* 0x000000084b4be220 */ /* 0x002fe20000410000 */
[----:B------:R-:W-:Y:S01]  /*8b60*/  FADD.FTZ R11, R6, UR6 ;  /* 0x00000006060b7e21 */ /* 0x000fe20008010000 */
[----:B------:R-:W-:-:S04]  /*8b70*/  FSETP.GTU.FTZ.AND P6, PT, R5, 20, PT ;  /* 0x41a000000500780b */ /* 0x000fc80003fdc000 */
[----:B------:R-:W1:Y:S01]  /*8b80*/  @!P3 MUFU.EX2 R2, R2 ;  /* 0x000000020002b308 */ /* 0x000e620000000800 */
[----:B--2---:R-:W-:-:S07]  /*8b90*/  @!P5 FMUL.FTZ R74, R74, R9 ;  /* 0x000000094a4ad220 */ /* 0x004fce0000410000 */
[----:B------:R-:W2:Y:S01]  /*8ba0*/  @!P2 MUFU.EX2 R3, R3 ;  /* 0x000000030003a308 */ /* 0x000ea20000000800 */
[----:B------:R-:W-:Y:S01]  /*8bb0*/  FSETP.GTU.FTZ.AND P5, PT, R11, 20, PT ;  /* 0x41a000000b00780b */ /* 0x000fe20003fbc000 */
[----:B------:R-:W-:Y:S01]  /*8bc0*/  @!P0 FMUL.FTZ R10, R10, -1.4426950216293334961 ;  /* 0xbfb8aa3b0a0a8820 */ /* 0x000fe20000410000 */
[----:B------:R-:W-:Y:S01]  /*8bd0*/  @!P1 FMUL.FTZ R6, R4, -1.4426950216293334961 ;  /* 0xbfb8aa3b04069820 */ /* 0x000fe20000410000 */
[----:B------:R-:W-:Y:S01]  /*8be0*/  @!P6 FMUL.FTZ R8, R5, -1.4426950216293334961 ;  /* 0xbfb8aa3b0508e820 */ /* 0x000fe20000410000 */
[----:B0-----:R-:W-:Y:S02]  /*8bf0*/  @!P4 FADD.FTZ R4, R0, 1 ;  /* 0x3f8000000004c421 */ /* 0x001fe40000010000 */
[----:B------:R-:W0:Y:S01]  /*8c00*/  LDS.U16 R0, [R102+0x14] ;  /* 0x0000140066007984 */ /* 0x000e220000000400 */
[----:B------:R-:W3:Y:S01]  /*8c10*/  @!P0 MUFU.EX2 R10, R10 ;  /* 0x0000000a000a8308 */ /* 0x000ee20000000800 */
[----:B-1----:R-:W-:Y:S02]  /*8c20*/  @!P3 FADD.FTZ R5, R2, 1 ;  /* 0x3f8000000205b421 */ /* 0x002fe40000010000 */
[----:B------:R-:W-:Y:S05]  /*8c30*/  LDS.U16 R2, [R101+0x16] ;  /* 0x0000160065027984 */ /* 0x000fea0000000400 */
[----:B------:R2:W1:Y:S01]  /*8c40*/  @!P1 MUFU.EX2 R7, R6 ;  /* 0x0000000600079308 */ /* 0x0004620000000800 */
[----:B------:R-:W-:Y:S01]  /*8c50*/  @!P5 FMUL.FTZ R9, R11, -1.4426950216293334961 ;  /* 0xbfb8aa3b0b09d820 */ /* 0x000fe20000410000 */
[----:B--2---:R-:W-:-:S02]  /*8c60*/  @!P2 FADD.FTZ R6, R3, 1 ;  /* 0x3f8000000306a421 */ /* 0x004fc40000010000 */
[----:B------:R-:W2:Y:S04]  /*8c70*/  LDS.U16 R3, [R100+0x18] ;  /* 0x0000180064037984 */ /* 0x000ea80000000400 */
[----:B------:R4:W-:Y:S08]  /*8c80*/  @!P4 MUFU.RCP R11, R4 ;  /* 0x00000004000bc308 */ /* 0x0009f00000001000 */
[----:B------:R5:W-:Y:S01]  /*8c90*/  @!P3 MUFU.RCP R12, R5 ;  /* 0x00000005000cb308 */ /* 0x000be20000001000 */
[----:B----4-:R-:W-:Y:S07]  /*8ca0*/  LDS.U16 R4, [R99+0x1a] ;  /* 0x00001a0063047984 */ /* 0x010fee0000000400 */
[----:B------:R4:W-:Y:S01]  /*8cb0*/  @!P2 MUFU.RCP R13, R6 ;  /* 0x00000006000da308 */ /* 0x0009e20000001000 */
[----:B-----5:R-:W5:Y:S07]  /*8cc0*/  LDS.U16 R5, [R98+0x1c] ;  /* 0x00001c0062057984 */ /* 0x020f6e0000000400 */
[----:B------:R-:W0:Y:S01]  /*8cd0*/  @!P6 MUFU.EX2 R8, R8 ;  /* 0x000000080008e308 */ /* 0x000e220000000800 */
[----:B----4-:R-:W4:Y:S01]  /*8ce0*/  LDS.U16 R6, [R97+0x1e] ;  /* 0x00001e0061067984 */ /* 0x010f220000000400 */
[----:B------:R-:W-:Y:S01]  /*8cf0*/  BAR.SYNC.DEFER_BLOCKING 0x0 ;  /* 0x0000000000007b1d */ /* 0x000fe20000010000 */
[----:B---3--:R-:W-:Y:S01]  /*8d00*/  @!P0 FADD.FTZ R10, R10, 1 ;  /* 0x3f8000000a0a8421 */ /* 0x008fe20000010000 */
[----:B-1----:R-:W-:-:S05]  /*8d10*/  @!P1 FADD.FTZ R7, R7, 1 ;  /* 0x3f80000007079421 */ /* 0x002fca0000010000 */
[----:B------:R-:W1:Y:S01]  /*8d20*/  @!P0 MUFU.RCP R10, R10 ;  /* 0x0000000a000a8308 */ /* 0x000e620000001000 */
[----:B0-----:R-:W-:-:S07]  /*8d30*/  @!P6 FADD.FTZ R8, R8, 1 ;  /* 0x3f8000000808e421 */ /* 0x001fce0000010000 */
[----:B------:R0:W-:Y:S08]  /*8d40*/  @!P1 MUFU.RCP R14, R7 ;  /* 0x00000007000e9308 */ /* 0x0001f00000001000 */
[----:B------:R3:W-:Y:S01]  /*8d50*/  @!P6 MUFU.RCP R15, R8 ;  /* 0x00000008000fe308 */ /* 0x0007e20000001000 */
[----:B0-----:R-:W-:Y:S01]  /*8d60*/  PRMT R7, R30, 0x7632, R7 ;  /* 0x000076321e077816 */ /* 0x001fe20000000007 */
[----:B------:R-:W-:Y:S06]  /*8d70*/  STS.U16 [R112], R30 ;  /* 0x0000001e70007388 */ /* 0x000fec0000000400 */
[----:B------:R-:W0:Y:S01]  /*8d80*/  @!P5 MUFU.EX2 R9, R9 ;  /* 0x000000090009d308 */ /* 0x000e220000000800 */
[----:B---3--:R-:W-:Y:S01]  /*8d90*/  PRMT R8, R28, 0x7632, R8 ;  /* 0x000076321c087816 */ /* 0x008fe20000000008 */
[----:B------:R3:W-:Y:S04]  /*8da0*/  STS.U16 [R111+0x2], R7 ;  /* 0x000002076f007388 */ /* 0x0007e80000000400 */
[----:B------:R-:W-:Y:S04]  /*8db0*/  STS.U16 [R110+0x4], R28 ;  /* 0x0000041c6e007388 */ /* 0x000fe80000000400 */
[----:B------:R2:W-:Y:S01]  /*8dc0*/  STS.U16 [R109+0x6], R8 ;  /* 0x000006086d007388 */ /* 0x0005e20000000400 */
[----:B---3--:R-:W-:-:S03]  /*8dd0*/  PRMT R7, R26, 0x7632, R7 ;  /* 0x000076321a077816 */ /* 0x008fc60000000007 */
[----:B------:R-:W-:Y:S01]  /*8de0*/  STS.U16 [R108+0x8], R26 ;  /* 0x0000081a6c007388 */ /* 0x000fe20000000400 */
[----:B-1----:R-:W-:Y:S01]  /*8df0*/  @!P0 FMUL.FTZ R77, R77, R10 ;  /* 0x0000000a4d4d8220 */ /* 0x002fe20000410000 */
[----:B--2---:R-:W-:Y:S02]  /*8e00*/  PRMT R8, R24, 0x7632, R8 ;  /* 0x0000763218087816 */ /* 0x004fe40000000008 */
[----:B------:R1:W-:Y:S01]  /*8e10*/  STS.U16 [R107+0xa], R7 ;  /* 0x00000a076b007388 */ /* 0x0003e20000000400 */
[----:B------:R-:W-:Y:S01]  /*8e20*/  HADD2.F32 R0, -RZ, R0.H0_H0 ;  /* 0x20000000ff007230 */ /* 0x000fe20000004100 */
[----:B------:R-:W-:Y:S02]  /*8e30*/  ISETP.NE.AND P0, PT, R148, RZ, PT ;  /* 0x000000ff9400720c */ /* 0x000fe40003f05270 */
[----:B------:R-:W-:Y:S01]  /*8e40*/  STS.U16 [R106+0xc], R24 ;  /* 0x00000c186a007388 */ /* 0x000fe20000000400 */
[----:B------:R-:W-:-:S03]  /*8e50*/  HADD2.F32 R3, -RZ, R3.H0_H0 ;  /* 0x20000003ff037230 */ /* 0x000fc60000004100 */
[----:B------:R2:W-:Y:S01]  /*8e60*/  STS.U16 [R105+0xe], R8 ;  /* 0x00000e0869007388 */ /* 0x0005e20000000400 */
[----:B-1----:R-:W-:Y:S01]  /*8e70*/  PRMT R7, R22, 0x7632, R7 ;  /* 0x0000763216077816 */ /* 0x002fe20000000007 */
[----:B------:R-:W-:Y:S02]  /*8e80*/  HADD2.F32 R2, -RZ, R2.H0_H0 ;  /* 0x20000002ff027230 */ /* 0x000fe40000004100 */
[----:B------:R-:W-:Y:S01]  /*8e90*/  STS.U16 [R104+0x10], R22 ;  /* 0x0000101668007388 */ /* 0x000fe20000000400 */
[----:B------:R-:W-:Y:S01]  /*8ea0*/  PRMT R10, R18, 0x7632, R10 ;  /* 0x00007632120a7816 */ /* 0x000fe2000000000a */
[----:B------:R-:W-:Y:S01]  /*8eb0*/  @!P3 FMUL.FTZ R79, R79, R12 ;  /* 0x0000000c4f4fb220 */ /* 0x000fe20000410000 */
[----:B--2---:R-:W-:Y:S01]  /*8ec0*/  PRMT R8, R20, 0x7632, R8 ;  /* 0x0000763214087816 */ /* 0x004fe20000000008 */
[----:B------:R-:W-:Y:S01]  /*8ed0*/  STS.U16 [R103+0x12], R7 ;  /* 0x0000120767007388 */ /* 0x000fe20000000400 */
[----:B------:R-:W-:Y:S01]  /*8ee0*/  FADD.FTZ R0, R0, UR6 ;  /* 0x0000000600007e21 */ /* 0x000fe20008010000 */
[----:B------:R-:W-:Y:S01]  /*8ef0*/  PRMT R12, R16, 0x7632, R12 ;  /* 0x00007632100c7816 */ /* 0x000fe2000000000c */
[----:B0-----:R-:W-:Y:S01]  /*8f00*/  @!P5 FADD.FTZ R9, R9, 1 ;  /* 0x3f8000000909d421 */ /* 0x001fe20000010000 */
[----:B------:R-:W-:Y:S01]  /*8f10*/  STS.U16 [R102+0x14], R20 ;  /* 0x0000141466007388 */ /* 0x000fe20000000400 */
[----:B------:R-:W-:Y:S01]  /*8f20*/  FADD.FTZ R3, R3, UR6 ;  /* 0x0000000603037e21 */ /* 0x000fe20008010000 */
[----:B------:R-:W-:-:S02]  /*8f30*/  FADD.FTZ R2, R2, UR6 ;  /* 0x0000000602027e21 */ /* 0x000fc40008010000 */
[----:B------:R0:W-:Y:S01]  /*8f40*/  STS.U16 [R101+0x16], R8 ;  /* 0x0000160865007388 */ /* 0x0001e20000000400 */
[----:B-----5:R-:W-:Y:S02]  /*8f50*/  HADD2.F32 R5, -RZ, R5.H0_H0 ;  /* 0x20000005ff057230 */ /* 0x020fe40000004100 */
[----:B------:R-:W-:Y:S01]  /*8f60*/  @!P6 FMUL.FTZ R88, R88, R15 ;  /* 0x0000000f5858e220 */ /* 0x000fe20000410000 */
[----:B------:R-:W-:Y:S01]  /*8f70*/  STS.U16 [R100+0x18], R18 ;  /* 0x0000181264007388 */ /* 0x000fe20000000400 */
[----:B------:R-:W-:-:S03]  /*8f80*/  FSETP.GTU.FTZ.AND P6, PT, R0, 20, PT ;  /* 0x41a000000000780b */ /* 0x000fc60003fdc000 */
[----:B------:R-:W-:Y:S01]  /*8f90*/  STS.U16 [R99+0x1a], R10 ;  /* 0x00001a0a63007388 */ /* 0x000fe20000000400 */
[----:B0-----:R-:W-:-:S03]  /*8fa0*/  MOV R8, UR25 ;  /* 0x0000001900087c02 */ /* 0x001fc60008000f00 */
[----:B------:R-:W-:Y:S01]  /*8fb0*/  STS.U16 [R98+0x1c], R16 ;  /* 0x00001c1062007388 */ /* 0x000fe20000000400 */
[----:B------:R0:W1:Y:S01]  /*8fc0*/  @!P5 MUFU.RCP R32, R9 ;  /* 0x000000090020d308 */ /* 0x0000620000001000 */
[----:B------:R-:W-:Y:S01]  /*8fd0*/  @!P4 FMUL.FTZ R78, R78, R11 ;  /* 0x0000000b4e4ec220 */ /* 0x000fe20000410000 */
[----:B------:R-:W-:Y:S01]  /*8fe0*/  @!P2 FMUL.FTZ R80, R80, R13 ;  /* 0x0000000d5050a220 */ /* 0x000fe20000410000 */
[----:B------:R-:W-:Y:S01]  /*8ff0*/  STS.U16 [R97+0x1e], R12 ;  /* 0x00001e0c61007388 */ /* 0x000fe20000000400 */
[----:B------:R-:W-:Y:S01]  /*9000*/  NOP ;  /* 0x0000000000007918 */ /* 0x000fe20000000000 */
[----:B------:R-:W-:Y:S02]  /*9010*/  FSETP.GTU.FTZ.AND P2, PT, R3, 20, PT ;  /* 0x41a000000300780b */ /* 0x000fe40003f5c000 */
[----:B------:R-:W-:Y:S01]  /*9020*/  LDS.U16 R7, [R128] ;  /* 0x0000000080077984 */ /* 0x000fe20000000400 */
[----:B------:R-:W-:Y:S01]  /*9030*/  FSETP.GTU.FTZ.AND P3, PT, R2, 20, PT ;  /* 0x41a000000200780b */ /* 0x000fe20003f7c000 */
[----:B------:R-:W-:-:S02]  /*9040*/  FADD.FTZ R5, R5, UR6 ;  /* 0x0000000605057e21 */ /* 0x000fc40008010000 */
[----:B0-----:R-:W-:Y:S04]  /*9050*/  LDS.U16 R9, [R127+0x40] ;  /* 0x000040007f097984 */ /* 0x001fe80000000400 */
        /* <DEDUP_REMOVED lines=15> */
[----:B------:R-:W-:Y:S01]  /*9150*/  @!P1 FMUL.FTZ R87, R87, R14 ;  /* 0x0000000e57579220 */ /* 0x000fe20000410000 */
[----:B------:R-:W-:Y:S01]  /*9160*/  BAR.SYNC.DEFER_BLOCKING 0x0 ;  /* 0x0000000000007b1d */ /* 0x000fe20000010000 */
[----:B------:R-:W-:Y:S01]  /*9170*/  FSETP.GTU.FTZ.AND P1, PT, R5, 20, PT ;  /* 0x41a000000500780b */ /* 0x000fe20003f3c000 */
[----:B------:R-:W-:-:S02]  /*9180*/  HADD2.F32 R4, -RZ, R4.H0_H0 ;  /* 0x20000004ff047230 */ /* 0x000fc40000004100 */
[----:B------:R-:W-:Y:S01]  /*9190*/  @!P6 FMUL.FTZ R0, R0, -1.4426950216293334961 ;  /* 0xbfb8aa3b0000e820 */ /* 0x000fe20000410000 */
[----:B----4-:R-:W-:Y:S02]  /*91a0*/  HADD2.F32 R6, -RZ, R6.H0_H0 ;  /* 0x20000006ff067230 */ /* 0x010fe40000004100 */
[----:B------:R-:W-:Y:S01]  /*91b0*/  @!P2 FMUL.FTZ R3, R3, -1.4426950216293334961 ;  /* 0xbfb8aa3b0303a820 */ /* 0x000fe20000410000 */
[----:B------:R-:W-:Y:S01]  /*91c0*/  @!P3 FMUL.FTZ R2, R2, -1.4426950216293334961 ;  /* 0xbfb8aa3b0202b820 */ /* 0x000fe20000410000 */
[----:B------:R-:W-:Y:S01]  /*91d0*/  FADD.FTZ R4, R4, UR6 ;  /* 0x0000000604047e21 */ /* 0x000fe20008010000 */
[----:B------:R-:W-:Y:S01]  /*91e0*/  FADD.FTZ R6, R6, UR6 ;  /* 0x0000000606067e21 */ /* 0x000fe20008010000 */
[----:B------:R-:W0:Y:S01]  /*91f0*/  @!P6 MUFU.EX2 R0, R0 ;  /* 0x000000000000e308 */ /* 0x000e220000000800 */
[----:B-1----:R-:W-:Y:S02]  /*9200*/  @!P5 FMUL.FTZ R89, R89, R32 ;  /* 0x000000205959d220 */ /* 0x002fe40000410000 */
[----:B------:R-:W-:Y:S01]  /*9210*/  FSETP.GTU.FTZ.AND P5, PT, R4, 20, PT ;  /* 0x41a000000400780b */ /* 0x000fe20003fbc000 */
[----:B------:R-:W-:Y:S01]  /*9220*/  @!P1 FMUL.FTZ R5, R5, -1.4426950216293334961 ;  /* 0xbfb8aa3b05059820 */ /* 0x000fe20000410000 */
[----:B------:R-:W-:-:S03]  /*9230*/  FSETP.GTU.FTZ.AND P4, PT, R6, 20, PT ;  /* 0x41a000000600780b */ /* 0x000fc60003f9c000 */
[----:B------:R-:W1:Y:S01]  /*9240*/  @!P2 MUFU.EX2 R3, R3 ;  /* 0x000000030003a308 */ /* 0x000e620000000800 */
[----:B------:R-:W2:Y:S07]  /*9250*/  LDS R39, [UR24+0x840] ;  /* 0x00084018ff277984 */ /* 0x000eae0008000800 */
[----:B------:R-:W3:Y:S08]  /*9260*/  @!P3 MUFU.EX2 R2, R2 ;  /* 0x000000020002b308 */ /* 0x000ef00000000800 */
[----:B------:R-:W4:Y:S01]  /*9270*/  @!P1 MUFU.EX2 R5, R5 ;  /* 0x0000000500059308 */ /* 0x000f220000000800 */
[----:B------:R-:W-:Y:S01]  /*9280*/  @!P5 FMUL.FTZ R4, R4, -1.4426950216293334961 ;  /* 0xbfb8aa3b0404d820 */ /* 0x000fe20000410000 */
[----:B------:R-:W-:Y:S01]  /*9290*/  @!P4 FMUL.FTZ R6, R6, -1.4426950216293334961 ;  /* 0xbfb8aa3b0606c820 */ /* 0x000fe20000410000 */
[----:B0-----:R-:W-:Y:S01]  /*92a0*/  @!P6 FADD.FTZ R0, R0, 1 ;  /* 0x3f8000000000e421 */ /* 0x001fe20000010000 */
[----:B------:R-:W-:Y:S01]  /*92b0*/  USHF.R.S32.HI UR31, URZ, 0x1f, UR30 ;  /* 0x0000001fff1f7899 */ /* 0x000fe2000801141e */
[----:B-1----:R-:W-:-:S03]  /*92c0*/  @!P2 FADD.FTZ R3, R3, 1 ;  /* 0x3f8000000303a421 */ /* 0x002fc60000010000 */
[----:B------:R-:W0:Y:S01]  /*92d0*/  @!P6 MUFU.RCP R41, R0 ;  /* 0x000000000029e308 */ /* 0x000e220000001000 */
[----:B---3--:R-:W-:Y:S01]  /*92e0*/  @!P3 FADD.FTZ R2, R2, 1 ;  /* 0x3f8000000202b421 */ /* 0x008fe20000010000 */
[----:B------:R-:W-:-:S06]  /*92f0*/  UIMAD.WIDE.U32 UR28, UR32, UR34, UR30 ;  /* 0x00000022201c72a5 */ /* 0x000fcc000f8e001e */
[----:B------:R-:W1:Y:S01]  /*9300*/  @!P5 MUFU.EX2 R4, R4 ;  /* 0x000000040004d308 */ /* 0x000e620000000800 */
[----:B------:R-:W-:Y:S01]  /*9310*/  UIMAD UR29, UR32, UR35, UR29 ;  /* 0x00000023201d72a4 */ /* 0x000fe2000f8e021d */
[----:B----4-:R-:W-:Y:S01]  /*9320*/  @!P1 FADD.FTZ R5, R5, 1 ;  /* 0x3f80000005059421 */ /* 0x010fe20000010000 */
[----:B------:R-:W3:Y:S05]  /*9330*/  LDCU.64 UR34, c[0x0][0x550] ;  /* 0x0000aa00ff2277ac */ /* 0x000eea0008000a00 */
[----:B------:R-:W4:Y:S08]  /*9340*/  @!P4 MUFU.EX2 R6, R6 ;  /* 0x000000060006c308 */ /* 0x000f300000000800 */
[----:B------:R-:W5:Y:S01]  /*9350*/  @!P2 MUFU.RCP R3, R3 ;  /* 0x000000030003a308 */ /* 0x000f620000001000 */
[----:B------:R-:W-:-:S07]  /*9360*/  UIMAD.WIDE.U32 UR28, UR7, UR36, UR28 ;  /* 0x00000024071c72a5 */ /* 0x000fce000f8e001c */
[----:B------:R-:W2:Y:S01]  /*9370*/  @!P3 MUFU.RCP R2, R2 ;  /* 0x000000020002b308 */ /* 0x000ea20000001000 */
[----:B------:R-:W-:-:S07]  /*9380*/  UIMAD UR25, UR7, UR37, UR29 ;  /* 0x00000025071972a4 */ /* 0x000fce000f8e021d */
[----:B------:R-:W3:Y:S01]  /*9390*/  @!P1 MUFU.RCP R5, R5 ;  /* 0x0000000500059308 */ /* 0x000ee20000001000 */
[----:B0-----:R-:W-:Y:S01]  /*93a0*/  @!P6 FMUL.FTZ R90, R90, R41 ;  /* 0x000000295a5ae220 */ /* 0x001fe20000410000 */
[----:B-1----:R-:W-:Y:S01]  /*93b0*/  @!P5 FADD.FTZ R4, R4, 1 ;  /* 0x3f8000000404d421 */ /* 0x002fe20000010000 */
[----:B----4-:R-:W-:Y:S01]  /*93c0*/  @!P4 FADD.FTZ R6, R6, 1 ;  /* 0x3f8000000606c421 */ /* 0x010fe20000010000 */
[----:B------:R-:W-:Y:S01]  /*93d0*/  IADD3 R0, P6, PT, R146, UR28, RZ ;  /* 0x0000001c92007c10 */ /* 0x000fe2000ffde0ff */
[----:B-----5:R-:W-:Y:S01]  /*93e0*/  @!P2 FMUL.FTZ R92, R92, R3 ;  /* 0x000000035c5ca220 */ /* 0x020fe20000410000 */
[----:B------:R-:W0:Y:S02]  /*93f0*/  LDCU.64 UR28, c[0x0][0x518] ;  /* 0x0000a300ff1c77ac */ /* 0x000e240008000a00 */
[----:B------:R-:W-:Y:S01]  /*9400*/  IADD3.X R3, PT, PT, RZ, UR25, RZ, P6, !PT ;  /* 0x00000019ff037c10 */ /* 0x000fe2000b7fe4ff */
[----:B--2---:R-:W-:Y:S01]  /*9410*/  @!P3 FMUL.FTZ R91, R91, R2 ;  /* 0x000000025b5bb220 */ /* 0x004fe20000410000 */
[----:B---3--:R-:W-:Y:S01]  /*9420*/  LEA R2, P6, R0, UR34, 0x1 ;  /* 0x0000002200027c11 */ /* 0x008fe2000f8c08ff */
[----:B------:R-:W1:Y:S01]  /*9430*/  @!P5 MUFU.RCP R4, R4 ;  /* 0x000000040004d308 */ /* 0x000e620000001000 */
[----:B------:R-:W-:-:S02]  /*9440*/  ISETP.GE.AND P2, PT, R146, R39, PT ;  /* 0x000000279200720c */ /* 0x000fc40003f46270 */
[----:B------:R-:W-:Y:S01]  /*9450*/  LEA.HI.X R3, R0, UR35, R3, 0x1, P6 ;  /* 0x0000002300037c11 */ /* 0x000fe2000b0f0c03 */
[----:B------:R-:W2:Y:S04]  /*9460*/  LDCU.64 UR34, c[0x0][0x520] ;  /* 0x0000a400ff2277ac */ /* 0x000ea80008000a00 */
[----:B------:R-:W3:Y:S01]  /*9470*/  @!P4 MUFU.RCP R6, R6 ;  /* 0x000000060006c308 */ /* 0x000ee20000001000 */
[----:B------:R-:W-:Y:S01]  /*9480*/  @!P1 FMUL.FTZ R94, R94, R5 ;  /* 0x000000055e5e9220 */ /* 0x000fe20000410000 */
[-C--:B------:R-:W-:Y:S02]  /*9490*/  ISETP.GE.AND P3, PT, R144, R39.reuse, PT ;  /* 0x000000279000720c */ /* 0x080fe40003f66270 */
[-C--:B------:R-:W-:Y:S02]  /*94a0*/  ISETP.GE.AND P6, PT, R143, R39.reuse, PT ;  /* 0x000000278f00720c */ /* 0x080fe40003fc6270 */
[-C--:B------:R-:W-:Y:S01]  /*94b0*/  ISETP.GE.AND P1, PT, R142, R39.reuse, PT ;  /* 0x000000278e00720c */ /* 0x080fe20003f26270 */
[----:B------:R-:W-:Y:S01]  /*94c0*/  @!P2 STG.E.U16 desc[UR26][R2.64], R7 ;  /* 0x000000070200a986 */ /* 0x000fe2000c10151a */
[-C--:B------:R-:W-:Y:S01]  /*94d0*/  ISETP.GE.AND P2, PT, R141, R39.reuse, PT ;  /* 0x000000278d00720c */ /* 0x080fe20003f46270 */
[----:B-1----:R-:W-:Y:S01]  /*94e0*/  @!P5 FMUL.FTZ R93, R93, R4 ;  /* 0x000000045d5dd220 */ /* 0x002fe20000410000 */
[----:B------:R-:W-:-:S05]  /*94f0*/  ISETP.GE.AND P5, PT, R138, R39, PT ;  /* 0x000000278a00720c */ /* 0x000fca0003fa6270 */
[----:B------:R-:W-:Y:S01]  /*9500*/  @!P3 STG.E.U16 desc[UR26][R2.64+0x40], R9 ;  /* 0x000040090200b986 */ /* 0x000fe2000c10151a */
        /* <DEDUP_REMOVED lines=85> */
[----:B------:R-:W3:Y:S01]  /*9a60*/  LDCU.64 UR28, c[0x0][0x560] ;  /* 0x0000ac00ff1c77ac */ /* 0x000ee20008000a00 */
[----:B------:R-:W-:Y:S02]  /*9a70*/  UMOV UR24, UR30 ;  /* 0x0000001e00187c82 */ /* 0x000fe40008000000 */
[----:B--2---:R-:W-:-:S04]  /*9a80*/  UIMAD.WIDE.U32 UR24, UR7, UR34, UR24 ;  /* 0x00000022071872a5 */ /* 0x004fc8000f8e0018 */
[----:B------:R-:W-:Y:S02]  /*9a90*/  UIMAD UR25, UR7, UR35, UR25 ;  /* 0x00000023071972a4 */ /* 0x000fe4000f8e0219 */
[----:B-1----:R-:W-:Y:S01]  /*9aa0*/  IADD3 R0, P0, PT, R146, UR24, RZ ;  /* 0x0000001892007c10 */ /* 0x002fe2000ff1e0ff */
[----:B------:R-:W-:-:S03]  /*9ab0*/  FADD.FTZ R72, R72, R147 ;  /* 0x0000009348487221 */ /* 0x000fc60000010000 */
[----:B------:R-:W-:Y:S01]  /*9ac0*/  IADD3.X R3, PT, PT, RZ, UR25, RZ, P0, !PT ;  /* 0x00000019ff037c10 */ /* 0x000fe200087fe4ff */
[----:B------:R-:W-:Y:S01]  /*9ad0*/  FADD.FTZ R75, R72, R75 ;  /* 0x0000004b484b7221 */ /* 0x000fe20000010000 */
[----:B---3--:R-:W-:-:S03]  /*9ae0*/  LEA R2, P2, R0, UR28, 0x1 ;  /* 0x0000001c00027c11 */ /* 0x008fc6000f8408ff */
[----:B------:R-:W-:Y:S01]  /*9af0*/  FADD.FTZ R74, R75, R74 ;  /* 0x0000004a4b4a7221 */ /* 0x000fe20000010000 */
[----:B------:R-:W-:Y:S02]  /*9b00*/  LEA.HI.X R3, R0, UR29, R3, 0x1, P2 ;  /* 0x0000001d00037c11 */ /* 0x000fe400090f0c03 */
        /* <DEDUP_REMOVED lines=30> */
[----:B------:R-:W-:Y:S01]  /*9cf0*/  FADD.FTZ R88, R87, R88 ;  /* 0x0000005857587221 */ /* 0x000fe20000010000 */
[----:B------:R-:W-:-:S03]  /*9d00*/  UIADD3 UR22, UP0, UPT, UR22, -0x800, URZ ;  /* 0xfffff80016167890 */ /* 0x000fc6000ff1e0ff */
[----:B------:R-:W-:Y:S01]  /*9d10*/  FADD.FTZ R89, R88, R89 ;  /* 0x0000005958597221 */ /* 0x000fe20000010000 */
[----:B------:R0:W-:Y:S03]  /*9d20*/  @!P0 STG.E.U16 desc[UR26][R2.64+0x240], R119 ;  /* 0x0002407702008986 */ /* 0x0001e6000c10151a */
[----:B------:R-:W-:Y:S01]  /*9d30*/  FADD.FTZ R90, R89, R90 ;  /* 0x0000005a595a7221 */ /* 0x000fe20000010000 */
[----:B------:R0:W-:Y:S01]  /*9d40*/  @!P1 STG.E.U16 desc[UR26][R2.64+0x280], R15 ;  /* 0x0002800f02009986 */ /* 0x0001e2000c10151a */
[----:B------:R-:W-:-:S03]  /*9d50*/  UIADD3.X UR23, UPT, UPT, UR23, -0x1, URZ, UP0, !UPT ;  /* 0xffffffff17177890 */ /* 0x000fc600087fe4ff */
        /* <DEDUP_REMOVED lines=11> */
[----:B------:R-:W-:-:S03]  /*9e10*/  UIADD3 UR24, UPT, UPT, UR14, -0x1, URZ ;  /* 0xffffffff0e187890 */ /* 0x000fc6000fffe0ff */
[----:B------:R-:W-:Y:S01]  /*9e20*/  FADD.FTZ R94, R93, R94 ;  /* 0x0000005e5d5e7221 */ /* 0x000fe20000010000 */
[----:B------:R-:W-:Y:S02]  /*9e30*/  UIADD3 UR16, UP1, UPT, UR16, -0x800, URZ ;  /* 0xfffff80010107890 */ /* 0x000fe4000ff3e0ff */
[----:B------:R-:W-:Y:S01]  /*9e40*/  UIADD3 UR20, UP2, UPT, UR20, -0x800, URZ ;  /* 0xfffff80014147890 */ /* 0x000fe2000ff5e0ff */
[----:B------:R-:W-:Y:S01]  /*9e50*/  FADD.FTZ R147, R94, R95 ;  /* 0x0000005f5e937221 */ /* 0x000fe20000010000 */
[----:B------:R-:W-:Y:S02]  /*9e60*/  UIADD3.X UR17, UPT, UPT, UR17, -0x1, URZ, UP1, !UPT ;  /* 0xffffffff11117890 */ /* 0x000fe40008ffe4ff */
[----:B------:R-:W-:Y:S01]  /*9e70*/  UIADD3.X UR21, UPT, UPT, UR21, -0x1, URZ, UP2, !UPT ;  /* 0xffffffff15157890 */ /* 0x000fe200097fe4ff */
[----:B------:R-:W-:Y:S01]  /*9e80*/  UMOV UR14, UR24 ;  /* 0x00000018000e7c82 */ /* 0x000fe20008000000 */
[----:B0-----:R-:W-:Y:S10]  /*9e90*/  BRA.U UP0, `(.L_x_4338) ;  /* 0xffffff6900e07547 */ /* 0x001ff4000b83ffff */
.L_x_4259:
        /* <DEDUP_REMOVED lines=41> */
.L_x_4340:
[----:B------:R-:W-:Y:S05]  /*a130*/  BSYNC.RECONVERGENT B0 ;  /* 0x0000000000007941 */ /* 0x000fea0003800200 */
.L_x_4339:
[----:B------:R-:W-:Y:S01]  /*a140*/  UISETP.NE.U32.AND UP0, UPT, UR10, URZ, UPT ;  /* 0x000000ff0a00728c */ /* 0x000fe2000bf05070 */
[----:B-1----:R-:W-:-:S03]  /*a150*/  ISETP.GE.AND P0, PT, R11, UR22, PT ;  /* 0x000000160b007c0c */ /* 0x002fc6000bf06270 */
[----:B------:R-:W-:-:S09]  /*a160*/  UISETP.NE.AND.EX UP0, UPT, UR11, URZ, UPT, UP0 ;  /* 0x000000ff0b00728c */ /* 0x000fd2000bf05300 */
[----:B------:R-:W-:Y:S05]  /*a170*/  BRA.U !UP0, `(.L_x_4341) ;  /* 0x0000000108907547 */ /* 0x000fea000b800000 */
[----:B------:R-:W-:Y:S06]  /*a180*/  BAR.SYNC.DEFER_BLOCKING 0x0 ;  /* 0x0000000000007b1d */ /* 0x000fec0000010000 */
[----:B------:R-:W-:Y:S01]  /*a190*/  BSSY.RECONVERGENT B0, `(.L_x_4341) ;  /* 0x0000022000007945 */ /* 0x000fe20003800200 */
[----:B------:R-:W1:Y:S01]  /*a1a0*/  SHFL.DOWN P1, R0, R147, 0x1, 0x1f ;  /* 0x08201f0093007f89 */ /* 0x000e620000020000 */
[----:B0-----:R-:W0:Y:S01]  /*a1b0*/  S2R R4, SR_LANEID ;  /* 0x0000000000047919 */ /* 0x001e220000000000 */
[----:B------:R-:W3:Y:S01]  /*a1c0*/  S2R R6, SR_TID.X ;  /* 0x0000000000067919 */ /* 0x000ee20000002100 */
[----:B-1----:R-:W-:-:S05]  /*a1d0*/  @P1 FADD R0, R0, R147 ;  /* 0x0000009300001221 */ /* 0x002fca0000000000 */
[----:B--2---:R-:W1:Y:S01]  /*a1e0*/  SHFL.DOWN P1, R3, R0, 0x2, 0x1f ;  /* 0x08401f0000037f89 */ /* 0x004e620000020000 */
        /* <DEDUP_REMOVED lines=28> */
.L_x_4342:
[----:B------:R-:W-:Y:S05]  /*a3b0*/  BSYNC.RECONVERGENT B0 ;  /* 0x0000000000007941 */ /* 0x000fea0003800200 */
.L_x_4341:
[----:B------:R-:W-:Y:S05]  /*a3c0*/  @P0 EXIT ;  /* 0x000000000000094d */ /* 0x000fea0003800000 */
[----:B------:R-:W3:Y:S01]  /*a3d0*/  S2UR UR6, SR_CTAID.Y ;  /* 0x00000000000679c3 */ /* 0x000ee20000002600 */
[----:B------:R-:W4:Y:S01]  /*a3e0*/  LDCU.64 UR10, c[0x0][0x4e8] ;  /* 0x00009d00ff0a77ac */ /* 0x000f220008000a00 */
[----:B------:R-:W-:Y:S01]  /*a3f0*/  BSSY.RECONVERGENT B0, `(.L_x_4343) ;  /* 0x0000028000007945 */ /* 0x000fe20003800200 */
[----:B------:R-:W3:Y:S05]  /*a400*/  LDCU.64 UR12, c[0x0][0x4a8] ;  /* 0x00009500ff0c77ac */ /* 0x000eea0008000a00 */
[----:B------:R-:W0:Y:S01]  /*a410*/  S2UR UR14, SR_CgaCtaId ;  /* 0x00000000000e79c3 */ /* 0x000e220000008800 */
[----:B------:R-:W0:Y:S01]  /*a420*/  LDCU UR15, c[0x0][0x360] ;  /* 0x00006c00ff0f77ac */ /* 0x000e220008000800 */
[----:B------:R-:W0:Y:S06]  /*a430*/  LDCU.64 UR16, c[0x0][0x530] ;  /* 0x0000a600ff1077ac */ /* 0x000e2c0008000a00 */
[----:B------:R-:W1:Y:S01]  /*a440*/  LDC.64 R16, c[0x0][0x4b0] ;  /* 0x00012c00ff107b82 */ /* 0x000e620000000a00 */
[----:B------:R-:W1:Y:S01]  /*a450*/  LDCU.64 UR18, c[0x0][0x4f0] ;  /* 0x00009e00ff1277ac */ /* 0x000e620008000a00 */
[----:B----4-:R-:W-:Y:S01]  /*a460*/  UIMAD.WIDE.U32 UR4, UR7, UR10, URZ ;  /* 0x0000000a070472a5 */ /* 0x010fe2000f8e00ff */
[----:B------:R-:W4:Y:S01]  /*a470*/  LDCU.64 UR20, c[0x0][0x540] ;  /* 0x0000a800ff1477ac */ /* 0x000f220008000a00 */
[----:B---3--:R-:W-:-:S02]  /*a480*/  UIMAD.WIDE.U32 UR8, UR6, UR12, URZ ;  /* 0x0000000c060872a5 */ /* 0x008fc4000f8e00ff */
[----:B------:R-:W-:Y:S02]  /*a490*/  UIMAD UR10, UR7, UR11, UR5 ;  /* 0x0000000b070a72a4 */ /* 0x000fe4000f8e0205 */
[----:B------:R-:W-:-:S03]  /*a4a0*/  UIMAD UR7, UR6, UR13, UR9 ;  /* 0x0000000d060772a4 */ /* 0x000fc6000f8e0209 */
[----:B------:R-:W-:Y:S02]  /*a4b0*/  UMOV UR6, 0x400 ;  /* 0x0000040000067882 */ /* 0x000fe40000000000 */
[----:B0-----:R-:W-:-:S12]  /*a4c0*/  ULEA UR14, UR14, UR6, 0x18 ;  /* 0x000000060e0e7291 */ /* 0x001fd8000f8ec0ff */
.L_x_4344:
[----:B------:R-:W-:Y:S01]  /*a4d0*/  LEA R0, R11, UR14, 0x2 ;  /* 0x0000000e0b007c11 */ /* 0x000fe2000f8e10ff */
[----:B-12---:R-:W-:Y:S01]  /*a4e0*/  IMAD.U32 R2, RZ, RZ, UR4 ;  /* 0x00000004ff027e24 */ /* 0x006fe2000f8e00ff */
[----:B------:R-:W-:Y:S01]  /*a4f0*/  MOV R3, UR5 ;  /* 0x0000000500037c02 */ /* 0x000fe20008000f00 */
[----:B------:R-:W-:Y:S01]  /*a500*/  UMOV UR6, UR8 ;  /* 0x0000000800067c82 */ /* 0x000fe20008000000 */
[----:B------:R-:W-:Y:S01]  /*a510*/  SHF.R.S32.HI R3, RZ, 0x1f, R11 ;  /* 0x0000001fff037819 */ /* 0x000fe2000001140b */
[----:B0-----:R-:W0:Y:S01]  /*a520*/  LDS R13, [R0+0x2e10] ;  /* 0x002e1000000d7984 */ /* 0x001e220000000800 */
[----:B------:R-:W-:Y:S02]  /*a530*/  MOV R6, R2 ;  /* 0x0000000200067202 */ /* 0x000fe40000000f00 */
[----:B------:R-:W-:Y:S01]  /*a540*/  MOV R7, UR10 ;  /* 0x0000000a00077c02 */ /* 0x000fe20008000f00 */
[----:B------:R-:W1:Y:S01]  /*a550*/  LDS R15, [R0+0x3210] ;  /* 0x00321000000f7984 */ /* 0x000e620000000800 */
[----:B------:R-:W-:-:S02]  /*a560*/  IMAD R4, R3, R16, RZ ;  /* 0x0000001003047224 */ /* 0x000fc400078e02ff */
        /* <DEDUP_REMOVED lines=17> */
.L_x_4343:
[----:B------:R-:W-:Y:S05]  /*a680*/  EXIT ;  /* 0x000000000000794d */ /* 0x000fea0003800000 */
.L_x_4297:
[----:B------:R-:W-:Y:S01]  /*a690*/  HFMA2 R225, -RZ, RZ, 0, 5.9604644775390625e-08 ;  /* 0x00000001ffe17431 */ /* 0x000fe200000001ff */
[----:B------:R-:W-:Y:S02]  /*a6a0*/  MOV R223, R15 ;  /* 0x0000000f00df7202 */ /* 0x000fe40000000f00 */
[----:B------:R-:W-:Y:S02]  /*a6b0*/  MOV R236, RZ ;  /* 0x000000ff00ec7202 */ /* 0x000fe40000000f00 */
[----:B------:R-:W-:-:S07]  /*a6c0*/  MOV R242, 0xffffffff ;  /* 0xffffffff00f27802 */ /* 0x000fce0000000f00 */
[----:B0-2--5:R-:W-:Y:S05]  /*a6d0*/  WARPSYNC.COLLECTIVE R242, `(.L_x_4345) ;  /* 0x00000000f2087348 */ /* 0x025fea0003c00000 */
[----:B------:R1:W3:Y:S02]  /*a6e0*/  SHFL.UP P6, R5, R223, R225, R236 ;  /* 0x040000e1df057389 */ /* 0x0002e400000c00ec */
[----:B0123-5:R-:W-:Y:S05]  /*a6f0*/  ENDCOLLECTIVE ;  /* 0x000000000000791b */ /* 0x02ffea0003800000 */
.L_x_4345:
[----:B------:R-:W-:Y:S02]  /*a700*/  MOV R223, R222 ;  /* 0x000000de00df7202 */ /* 0x000fe40000000f00 */
[----:B------:R-:W-:-:S07]  /*a710*/  MOV R4, R5 ;  /* 0x0000000500047202 */ /* 0x000fce0000000f00 */
[----:B------:R-:W-:Y:S05]  /*a720*/  WARPSYNC.COLLECTIVE R242, `(.L_x_4346) ;  /* 0x00000000f2087348 */ /* 0x000fea0003c00000 */
[----:B------:R0:W1:Y:S02]  /*a730*/  SHFL.UP P6, R5, R223, R225, R236 ;  /* 0x040000e1df057389 */ /* 0x00006400000c00ec */
[----:B01----:R-:W-:Y:S05]  /*a740*/  ENDCOLLECTIVE ;  /* 0x000000000000791b */ /* 0x003fea0003800000 */
.L_x_4346:
        /* <DEDUP_REMOVED lines=9> */
.L_x_4347:
[----:B------:R-:W-:Y:S02]  /*a7e0*/  MOV R223, R6 ;  /* 0x0000000600df7202 */ /* 0x000fe40000000f00 */
[----:B------:R-:W-:-:S07]  /*a7f0*/  MOV R4, R5 ;  /* 0x0000000500047202 */ /* 0x000fce0000000f00 */
[----:B------:R-:W-:Y:S05]  /*a800*/  WARPSYNC.COLLECTIVE R242, `(.L_x_4348) ;  /* 0x00000000f2087348 */ /* 0x000fea0003c00000 */
[----:B------:R0:W1:Y:S02]  /*a810*/  SHFL.UP P6, R5, R223, R225, R236 ;  /* 0x040000e1df057389 */ /* 0x00006400000c00ec */
[----:B01----:R-:W-:Y:S05]  /*a820*/  ENDCOLLECTIVE ;  /* 0x000000000000791b */ /* 0x003fea0003800000 */
.L_x_4348:
        /* <DEDUP_REMOVED lines=8> */
.L_x_4349:
[----:B------:R-:W-:Y:S02]  /*a8b0*/  MOV R223, R234 ;  /* 0x000000ea00df7202 */ /* 0x000fe40000000f00 */
[----:B------:R-:W-:-:S07]  /*a8c0*/  MOV R4, R5 ;  /* 0x0000000500047202 */ /* 0x000fce0000000f00 */
[----:B------:R-:W-:Y:S05]  /*a8d0*/  WARPSYNC.COLLECTIVE R242, `(.L_x_4350) ;  /* 0x00000000f2087348 */ /* 0x000fea0003c00000 */
[----:B------:R0:W1:Y:S02]  /*a8e0*/  SHFL.UP P6, R5, R223, R225, R236 ;  /* 0x040000e1df057389 */ /* 0x00006400000c00ec */
[----:B01----:R-:W-:Y:S05]  /*a8f0*/  ENDCOLLECTIVE ;  /* 0x000000000000791b */ /* 0x003fea0003800000 */
.L_x_4350:
        /* <DEDUP_REMOVED lines=8> */
.L_x_4351:
[----:B------:R-:W-:Y:S02]  /*a980*/  MOV R223, R222 ;  /* 0x000000de00df7202 */ /* 0x000fe40000000f00 */
[----:B------:R-:W-:-:S07]  /*a990*/  MOV R4, R5 ;  /* 0x0000000500047202 */ /* 0x000fce0000000f00 */
[----:B------:R-:W-:Y:S05]  /*a9a0*/  WARPSYNC.COLLECTIVE R242, `(.L_x_4352) ;  /* 0x00000000f2087348 */ /* 0x000fea0003c00000 */
[----:B------:R0:W1:Y:S02]  /*a9b0*/  SHFL.UP P6, R5, R223, R225, R236 ;  /* 0x040000e1df057389 */ /* 0x00006400000c00ec */
[----:B01----:R-:W-:Y:S05]  /*a9c0*/  ENDCOLLECTIVE ;  /* 0x000000000000791b */ /* 0x003fea0003800000 */
.L_x_4352:
        /* <DEDUP_REMOVED lines=8> */
.L_x_4353:
[----:B------:R-:W-:Y:S02]  /*aa50*/  MOV R223, R4 ;  /* 0x0000000400df7202 */ /* 0x000fe40000000f00 */
[----:B------:R-:W-:-:S07]  /*aa60*/  MOV R6, R5 ;  /* 0x0000000500067202 */ /* 0x000fce0000000f00 */
[----:B------:R-:W-:Y:S05]  /*aa70*/  WARPSYNC.COLLECTIVE R242, `(.L_x_4354) ;  /* 0x00000000f2087348 */ /* 0x000fea0003c00000 */
[----:B------:R0:W1:Y:S02]  /*aa80*/  SHFL.UP P6, R5, R223, R225, R236 ;  /* 0x040000e1df057389 */ /* 0x00006400000c00ec */
[----:B01----:R-:W-:Y:S05]  /*aa90*/  ENDCOLLECTIVE ;  /* 0x000000000000791b */ /* 0x003fea0003800000 */
.L_x_4354:
[----:B------:R-:W-:Y:S05]  /*aaa0*/  BRA `(.L_x_4355) ;  /* 0xffffffb4000c7947 */ /* 0x000fea000383ffff */
.L_x_4298:
        /* <DEDUP_REMOVED lines=8> */
.L_x_4357:
[----:B------:R-:W-:Y:S05]  /*ab30*/  BSYNC B0 ;  /* 0x0000000000007941 */ /* 0x000fea0003800000 */
.L_x_4356:
[----:B------:R-:W-:Y:S05]  /*ab40*/  BRA `(.L_x_4358) ;  /* 0xffffffb000fc7947 */ /* 0x000fea000383ffff */
.L_x_4299:
        /* <DEDUP_REMOVED lines=8> */
.L_x_4360:
[----:B------:R-:W-:Y:S05]  /*abd0*/  BSYNC B0 ;  /* 0x0000000000007941 */ /* 0x000fea0003800000 */
.L_x_4359:
[----:B------:R-:W-:Y:S05]  /*abe0*/  BRA `(.L_x_4361) ;  /* 0xffffffb000dc7947 */ /* 0x000fea000383ffff */
.L_x_4300:
        /* <DEDUP_REMOVED lines=8> */
.L_x_4363:
[----:B------:R-:W-:Y:S05]  /*ac70*/  BSYNC B0 ;  /* 0x0000000000007941 */ /* 0x000fea0003800000 */
.L_x_4362:
        /* <DEDUP_REMOVED lines=10> */
.L_x_4364:
[----:B------:R-:W-:Y:S02]  /*ad20*/  MOV R6, 0x1f ;  /* 0x0000001f00067802 */ /* 0x000fe40000000f00 */
[----:B------:R-:W-:-:S07]  /*ad30*/  MOV R222, R5 ;  /* 0x0000000500de7202 */ /* 0x000fce0000000f00 */
[----:B------:R-:W-:Y:S05]  /*ad40*/  WARPSYNC.COLLECTIVE R242, `(.L_x_4365) ;  /* 0x00000000f2087348 */ /* 0x000fea0003c00000 */
[----:B------:R0:W1:Y:S02]  /*ad50*/  SHFL.IDX P3, R5, R233, R7, R6 ;  /* 0x00000007e9057389 */ /* 0x0000640000060006 */
[----:B01----:R-:W-:Y:S05]  /*ad60*/  ENDCOLLECTIVE ;  /* 0x000000000000791b */ /* 0x003fea0003800000 */
.L_x_4365:
[----:B------:R-:W-:Y:S02]  /*ad70*/  MOV R233, R3 ;  /* 0x0000000300e97202 */ /* 0x000fe40000000f00 */
[----:B------:R-:W-:-:S07]  /*ad80*/  MOV R4, R5 ;  /* 0x0000000500047202 */ /* 0x000fce0000000f00 */
[----:B------:R-:W-:Y:S05]  /*ad90*/  WARPSYNC.COLLECTIVE R242, `(.L_x_4366) ;  /* 0x00000000f2087348 */ /* 0x000fea0003c00000 */
[----:B------:R0:W1:Y:S02]  /*ada0*/  SHFL.IDX P3, R5, R233, R7, R6 ;  /* 0x00000007e9057389 */ /* 0x0000640000060006 */
[----:B01----:R-:W-:Y:S05]  /*adb0*/  ENDCOLLECTIVE ;  /* 0x000000000000791b */ /* 0x003fea0003800000 */
.L_x_4366:
[----:B------:R-:W-:Y:S05]  /*adc0*/  BRA `(.L_x_4367) ;  /* 0xffffffb0007c7947 */ /* 0x000fea000383ffff */
.L_x_4302:
[----:B------:R-:W-:Y:S02]  /*add0*/  HFMA2 R241, -RZ, RZ, 0, 5.9604644775390625e-08 ;  /* 0x00000001fff17431 */ /* 0x000fe400000001ff */
[----:B------:R-:W-:Y:S01]  /*ade0*/  IMAD.MOV.U32 R239, RZ, RZ, R3 ;  /* 0x000000ffffef7224 */ /* 0x000fe200078e0003 */
[----:B------:R-:W-:Y:S02]  /*adf0*/  MOV R244, 0x1f ;  /* 0x0000001f00f47802 */ /* 0x000fe40000000f00 */
[----:B------:R-:W-:Y:S02]  /*ae00*/  MOV R242, 0xffffffff ;  /* 0xffffffff00f27802 */ /* 0x000fe40000000f00 */
[----:B------:R-:W-:-:S07]  /*ae10*/  MOV R4, R5 ;  /* 0x0000000500047202 */ /* 0x000fce0000000f00 */
[----:B------:R-:W-:Y:S05]  /*ae20*/  WARPSYNC.COLLECTIVE R242, `(.L_x_4368) ;  /* 0x00000000f2087348 */ /* 0x000fea0003c00000 */
[----:B------:R0:W1:Y:S02]  /*ae30*/  SHFL.DOWN P3, R238, R239, R241, R244 ;  /* 0x080000f1efee7389 */ /* 0x00006400000600f4 */
[----:B01----:R-:W-:Y:S05]  /*ae40*/  ENDCOLLECTIVE ;  /* 0x000000000000791b */ /* 0x003fea0003800000 */
.L_x_4368:
[----:B------:R-:W-:Y:S02]  /*ae50*/  MOV R239, R5 ;  /* 0x0000000500ef7202 */ /* 0x000fe40000000f00 */
[----:B------:R-:W-:-:S07]  /*ae60*/  MOV R6, R238 ;  /* 0x000000ee00067202 */ /* 0x000fce0000000f00 */
[----:B------:R-:W-:Y:S05]  /*ae70*/  WARPSYNC.COLLECTIVE R242, `(.L_x_4369) ;  /* 0x00000000f2087348 */ /* 0x000fea0003c00000 */
[----:B------:R0:W1:Y:S02]  /*ae80*/  SHFL.DOWN P3, R238, R239, R241, R244 ;  /* 0x080000f1efee7389 */ /* 0x00006400000600f4 */
[----:B01----:R-:W-:Y:S05]  /*ae90*/  ENDCOLLECTIVE ;  /* 0x000000000000791b */ /* 0x003fea0003800000 */
.L_x_4369:
        /* <DEDUP_REMOVED lines=11> */
.L_x_4370:
[----:B------:R-:W-:Y:S02]  /*af50*/  MOV R239, R4 ;  /* 0x0000000400ef7202 */ /* 0x000fe40000000f00 */
[----:B------:R-:W-:-:S07]  /*af60*/  MOV R6, R238 ;  /* 0x000000ee00067202 */ /* 0x000fce0000000f00 */
[----:B------:R-:W-:Y:S05]  /*af70*/  WARPSYNC.COLLECTIVE R242, `(.L_x_4371) ;  /* 0x00000000f2087348 */ /* 0x000fea0003c00000 */
[----:B------:R0:W1:Y:S02]  /*af80*/  SHFL.DOWN P3, R238, R239, R241, R244 ;  /* 0x080000f1efee7389 */ /* 0x00006400000600f4 */
[----:B01----:R-:W-:Y:S05]  /*af90*/  ENDCOLLECTIVE ;  /* 0x000000000000791b */ /* 0x003fea0003800000 */
.L_x_4371:
[----:B------:R-:W-:Y:S01]  /*afa0*/  @!P0 FMUL.FTZ R6, R3, R6 ;  /* 0x0000000603068220 */ /* 0x000fe20000410000 */
[----:B------:R-:W-:Y:S01]  /*afb0*/  HFMA2 R241, -RZ, RZ, 0, 2.384185791015625e-07 ;  /* 0x00000004fff17431 */ /* 0x000fe200000001ff */
[----:B------:R-:W-:-:S05]  /*afc0*/  MOV R7, R238 ;  /* 0x000000ee00077202 */ /* 0x000fca0000000f00 */
[----:B------:R-:W-:Y:S01]  /*afd0*/  @!P0 FFMA.FTZ R7, R3, R7, R4 ;  /* 0x0000000703078223 */ /* 0x000fe20000010004 */
[----:B------:R-:W-:-:S04]  /*afe0*/  @!P0 MOV R3, R6 ;  /* 0x0000000600038202 */ /* 0x000fc80000000f00 */
[----:B------:R-:W-:Y:S01]  /*aff0*/  @!P0 MOV R4, R7 ;  /* 0x0000000700048202 */ /* 0x000fe20000000f00 */
[----:B------:R-:W-:Y:S01]  /*b000*/  IMAD.MOV.U32 R239, RZ, RZ, R3 ;  /* 0x000000ffffef7224 */ /* 0x000fe200078e0003 */
[----:B------:R-:W-:Y:S01]  /*b010*/  ISETP.GT.U32.AND P0, PT, R188, 0x1b, PT ;  /* 0x0000001bbc00780c */ /* 0x000fe20003f04070 */
[----:B------:R-:W-:-:S12]  /*b020*/  HFMA2 R7, -RZ, RZ, 0, 0 ;  /* 0x00000000ff077431 */ /* 0x000fd800000001ff */
[----:B------:R-:W-:Y:S05]  /*b030*/  WARPSYNC.COLLECTIVE R242, `(.L_x_4372) ;  /* 0x00000000f2087348 */ /* 0x000fea0003c00000 */
[----:B------:R0:W1:Y:S02]  /*b040*/  SHFL.DOWN P3, R238, R239, R241, R244 ;  /* 0x080000f1efee7389 */ /* 0x00006400000600f4 */
[----:B01----:R-:W-:Y:S05]  /*b050*/  ENDCOLLECTIVE ;  /* 0x000000000000791b */ /* 0x003fea0003800000 */
.L_x_4372:
[----:B------:R-:W-:Y:S02]  /*b060*/  MOV R239, R4 ;  /* 0x0000000400ef7202 */ /* 0x000fe40000000f00 */
[----:B------:R-:W-:-:S07]  /*b070*/  MOV R6, R238 ;  /* 0x000000ee00067202 */ /* 0x000fce0000000f00 */
[----:B------:R-:W-:Y:S05]  /*b080*/  WARPSYNC.COLLECTIVE R242, `(.L_x_4373) ;  /* 0x00000000f2087348 */ /* 0x000fea0003c00000 */
[----:B------:R0:W1:Y:S02]  /*b090*/  SHFL.DOWN P3, R238, R239, R241, R244 ;  /* 0x080000f1efee7389 */ /* 0x00006400000600f4 */
[----:B01----:R-:W-:Y:S05]  /*b0a0*/  ENDCOLLECTIVE ;  /* 0x000000000000791b */ /* 0x003fea0003800000 */
.L_x_4373:
        /* <DEDUP_REMOVED lines=11> */
.L_x_4374:
[----:B------:R-:W-:Y:S02]  /*b160*/  MOV R239, R4 ;  /* 0x0000000400ef7202 */ /* 0x000fe40000000f00 */
[----:B------:R-:W-:-:S07]  /*b170*/  MOV R6, R238 ;  /* 0x000000ee00067202 */ /* 0x000fce0000000f00 */
[----:B------:R-:W-:Y:S05]  /*b180*/  WARPSYNC.COLLECTIVE R242, `(.L_x_4375) ;  /* 0x00000000f2087348 */ /* 0x000fea0003c00000 */
[----:B------:R0:W1:Y:S02]  /*b190*/  SHFL.DOWN P3, R238, R239, R241, R244 ;  /* 0x080000f1efee7389 */ /* 0x00006400000600f4 */
[----:B01----:R-:W-:Y:S05]  /*b1a0*/  ENDCOLLECTIVE ;  /* 0x000000000000791b */ /* 0x003fea0003800000 */
.L_x_4375:
        /* <DEDUP_REMOVED lines=11> */
.L_x_4376:
[----:B------:R-:W-:Y:S01]  /*b260*/  IMAD.MOV.U32 R239, RZ, RZ, R4 ;  /* 0x000000ffffef7224 */ /* 0x000fe200078e0004 */
[----:B------:R-:W-:-:S07]  /*b270*/  MOV R6, R238 ;  /* 0x000000ee00067202 */ /* 0x000fce0000000f00 */
[----:B------:R-:W-:Y:S05]  /*b280*/  WARPSYNC.COLLECTIVE R242, `(.L_x_4377) ;  /* 0x00000000f2087348 */ /* 0x000fea0003c00000 */
[----:B------:R0:W1:Y:S02]  /*b290*/  SHFL.DOWN P3, R238, R239, R241, R244 ;  /* 0x080000f1efee7389 */ /* 0x00006400000600f4 */
[----:B01----:R-:W-:Y:S05]  /*b2a0*/  ENDCOLLECTIVE ;  /* 0x000000000000791b */ /* 0x003fea0003800000 */
.L_x_4377:
        /* <DEDUP_REMOVED lines=12> */
.L_x_4378:
[----:B------:R-:W-:Y:S02]  /*b370*/  ISETP.NE.AND P0, PT, R148, 0x1f, PT ;  /* 0x0000001f9400780c */ /* 0x000fe40003f05270 */
[----:B------:R-:W-:Y:S02]  /*b380*/  MOV R233, R4 ;  /* 0x0000000400e97202 */ /* 0x000fe40000000f00 */
[----:B------:R-:W-:-:S09]  /*b390*/  MOV R232, R5 ;  /* 0x0000000500e87202 */ /* 0x000fd20000000f00 */
[----:B------:R-:W-:Y:S05]  /*b3a0*/  WARPSYNC.COLLECTIVE R242, `(.L_x_4379) ;  /* 0x00000000f2087348 */ /* 0x000fea0003c00000 */
[----:B------:R0:W1:Y:S02]  /*b3b0*/  SHFL.IDX P3, R5, R233, R7, R6 ;  /* 0x00000007e9057389 */ /* 0x0000640000060006 */
[----:B01----:R-:W-:Y:S05]  /*b3c0*/  ENDCOLLECTIVE ;  /* 0x000000000000791b */ /* 0x003fea0003800000 */
.L_x_4379:
[----:B------:R-:W-:Y:S05]  /*b3d0*/  WARPSYNC.COLLECTIVE R242, `(.L_x_4380) ;  /* 0x00000000f2087348 */ /* 0x000fea0003c00000 */
[----:B------:R0:W1:Y:S02]  /*b3e0*/  SHFL.DOWN P3, R238, R239, R241, R244 ;  /* 0x080000f1efee7389 */ /* 0x00006400000600f4 */
[----:B01----:R-:W-:Y:S05]  /*b3f0*/  ENDCOLLECTIVE ;  /* 0x000000000000791b */ /* 0x003fea0003800000 */
.L_x_4380:
        /* <DEDUP_REMOVED lines=8> */
.L_x_4381:
[----:B------:R-:W-:Y:S05]  /*b480*/  WARPSYNC.COLLECTIVE R242, `(.L_x_4382) ;  /* 0x00000000f2087348 */ /* 0x000fea0003c00000 */
[----:B------:R0:W1:Y:S02]  /*b490*/  SHFL.IDX P3, R5, R233, R7, R6 ;  /* 0x00000007e9057389 */ /* 0x0000640000060006 */
[----:B01----:R-:W-:Y:S05]  /*b4a0*/  ENDCOLLECTIVE ;  /* 0x000000000000791b */ /* 0x003fea0003800000 */
.L_x_4382:
[----:B------:R-:W-:Y:S02]  /*b4b0*/  MOV R233, R15 ;  /* 0x0000000f00e97202 */ /* 0x000fe40000000f00 */
[----:B------:R-:W-:-:S07]  /*b4c0*/  MOV R237, R5 ;  /* 0x0000000500ed7202 */ /* 0x000fce0000000f00 */
[----:B------:R-:W-:Y:S05]  /*b4d0*/  WARPSYNC.COLLECTIVE R242, `(.L_x_4383) ;  /* 0x00000000f2087348 */ /* 0x000fea0003c00000 */
[----:B------:R0:W1:Y:S02]  /*b4e0*/  SHFL.IDX P3, R5, R233, R7, R6 ;  /* 0x00000007e9057389 */ /* 0x0000640000060006 */
[----:B01----:R-:W-:Y:S05]  /*b4f0*/  ENDCOLLECTIVE ;  /* 0x000000000000791b */ /* 0x003fea0003800000 */
.L_x_4383:
[----:B------:R-:W-:Y:S01]  /*b500*/  MOV R239, R5 ;  /* 0x0000000500ef7202 */ /* 0x000fe20000000f00 */
[----:B------:R-:W-:Y:S06]  /*b510*/  BRA `(.L_x_4384) ;  /* 0xffffffb0008c7947 */ /* 0x000fec000383ffff */
.L_x_4385:
        /* <DEDUP_REMOVED lines=14> */
.L_x_10450:


//--------------------- .text._Z25selective_scan_bwd_kernelI32Selective_Scan_bwd_kernel_traitsILi64ELi16ELb0ELb1ELb0ELb1ELb1EN3c104HalfEfEEv12SSMParamsBwd --------------------------
	.section	.text._Z25selective_scan_bwd_kernelI32Selective_Scan_bwd_kernel_traitsILi64ELi16ELb0ELb1ELb0ELb1ELb1EN3c104HalfEfEEv12SSMParamsBwd,"ax",@progbits
	.align	128
        .global         _Z25selective_scan_bwd_kernelI32Selective_Scan_bwd_kernel_traitsILi64ELi16ELb0ELb1ELb0ELb1ELb1EN3c104HalfEfEEv12SSMParamsBwd
        .type           _Z25selective_scan_bwd_kernelI32Selective_Scan_bwd_kernel_traitsILi64ELi16ELb0ELb1ELb0ELb1ELb1EN3c104HalfEfEEv12SSMParamsBwd,@function
        .size           _Z25selective_scan_bwd_kernelI32Selective_Scan_bwd_kernel_traitsILi64ELi16ELb0ELb1ELb0ELb1ELb1EN3c104HalfEfEEv12SSMParamsBwd,(.L_x_10451 - _Z25selective_scan_bwd_kernelI32Selective_Scan_bwd_kernel_traitsILi64ELi16ELb0ELb1ELb0ELb1ELb1EN3c104HalfEfEEv12SSMParamsBwd)
        .other          _Z25selective_scan_bwd_kernelI32Selective_Scan_bwd_kernel_traitsILi64ELi16ELb0ELb1ELb0ELb1ELb1EN3c104HalfEfEEv12SSMParamsBwd,@"STO_CUDA_ENTRY STV_DEFAULT"
_Z25selective_scan_bwd_kernelI32Selective_Scan_bwd_kernel_traitsILi64ELi16ELb0ELb1ELb0ELb1ELb1EN3c104HalfEfEEv12SSMParamsBwd:
.text._Z25selective_scan_bwd_kernelI32Selective_Scan_bwd_kernel_traitsILi64ELi16ELb0ELb1ELb0ELb1ELb1EN3c104HalfEfEEv12SSMParamsBwd:
        /* <DEDUP_REMOVED lines=13> */
[----:B---3--:R-:W-:Y:S01]  /*00d0*/  MOV R0, UR30 ;  /* 0x0000001e00007c02 */ /* 0x008fe20008000f00 */
        /* <DEDUP_REMOVED lines=18> */
[----:B-1----:R-:W1:Y:S01]  /*0200*/  MUFU.RCP R0, R0 ;  /* 0x0000000000007308 */ /* 0x002e620000001000 */
[----:B------:R-:W2:Y:S04]  /*0210*/  LDCU.64 UR26, c[0x0][0x3b0] ;  /* 0x00007600ff1a77ac */ /* 0x000ea80008000a00 */
[----:B------:R-:W-:-:S05]  /*0220*/  MOV R3, UR5 ;  /* 0x0000000500037c02 */ /* 0x000fca0008000f00 */
[----:B------:R0:W5:Y:S01]  /*0230*/  @P0 LDG.E R147, desc[UR32][R2.64] ;  /* 0x0000002002930981 */ /* 0x000162000c1e1900 */
[----:B-1----:R-:W-:-:S04]  /*0240*/  IADD3 R6, PT, PT, R0, 0xffffffe, RZ ;  /* 0x0ffffffe00067810 */ /* 0x002fc80007ffe0ff */
[----:B------:R1:W3:Y:S02]  /*0250*/  F2I.FTZ.U32.TRUNC.NTZ R7, R6 ;  /* 0x0000000600077305 */ /* 0x0002e4000021f000 */
[----:B-1----:R-:W-:-:S04]  /*0260*/  MOV R6, RZ ;  /* 0x000000ff00067202 */ /* 0x002fc80000000f00 */
[----:B------:R-:W-:Y:S02]  /*0270*/  R2UR UR4, R6 ;  /* 0x00000000060472ca */ /* 0x000fe400000e0000 */
[----:B---3--:R-:W-:Y:S02]  /*0280*/  R2UR UR5, R7 ;  /* 0x00000000070572ca */ /* 0x008fe400000e0000 */
[----:B0-----:R-:W-:-:S05]  /*0290*/  IADD3 R2, PT, PT, RZ, -R7, RZ ;  /* 0x80000007ff027210 */ /* 0x001fca0007ffe0ff */
[----:B------:R-:W-:Y:S01]  /*02a0*/  IMAD R3, R2, R9, RZ ;  /* 0x0000000902037224 */ /* 0x000fe200078e02ff */
[----:B------:R-:W-:-:S05]  /*02b0*/  IABS R0, UR12 ;  /* 0x0000000c00007c13 */ /* 0x000fca0008000000 */
        /* <DEDUP_REMOVED lines=10> */
[----:B------:R-:W0:Y:S01]  /*0360*/  LDCU.128 UR4, c[0x0][0x460] ;  /* 0x00008c00ff0477ac */ /* 0x000e220008000c00 */
[----:B------:R-:W-:Y:S02]  /*0370*/  UIMAD UR15, UR34, UR17, UR15 ;  /* 0x00000011220f72a4 */ /* 0x000fe4000f8e020f */
[----:B------:R-:W-:Y:S02]  /*0380*/  UIMAD UR21, UR34, UR9, UR21 ;  /* 0x00000009221572a4 */ /* 0x000fe4000f8e0215 */
[----:B------:R-:W-:-:S04]  /*0390*/  UIMAD.WIDE.U32 UR8, UR12, UR18, UR14 ;  /* 0x000000120c0872a5 */ /* 0x000fc8000f8e000e */
[----:B------:R-:W-:-:S03]  /*03a0*/  UIMAD UR19, UR12, UR19, UR9 ;  /* 0x000000130c1372a4 */ /* 0x000fc6000f8e0209 */
[----:B------:R-:W-:Y:S01]  /*03b0*/  VOTEU.ANY UP1, P0 ;  /* 0x0000000000ff7886 */ /* 0x000fe20000020100 */
[----:B------:R-:W-:Y:S01]  /*03c0*/  ULEA UR9, UR29, 0xfffffc00, 0xa ;  /* 0xfffffc001d097891 */ /* 0x000fe2000f8e50ff */
[----:B------:R-:W-:Y:S01]  /*03d0*/  PLOP3.LUT P0, PT, PT, PT, UP1, 0x80, 0x8 ;  /* 0x000000000008781c */ /* 0x000fe20003f0f018 */
[----:B------:R-:W-:Y:S02]  /*03e0*/  UIMAD.WIDE.U32 UR14, UR12, UR10, UR20 ;  /* 0x0000000a0c0e72a5 */ /* 0x000fe4000f8e0014 */
[----:B------:R-:W-:Y:S02]  /*03f0*/  UIADD3 UR8, UP0, UPT, UR9, UR8, URZ ;  /* 0x0000000809087290 */ /* 0x000fe4000ff1e0ff */
[----:B------:R-:W-:Y:S02]  /*0400*/  USHF.R.S32.HI UR10, URZ, 0x1f, UR9 ;  /* 0x0000001fff0a7899 */ /* 0x000fe40008011409 */
[----:B----4-:R-:W-:Y:S02]  /*0410*/  UIMAD.WIDE.U32 UR16, UR34, UR22, URZ ;  /* 0x00000016221072a5 */ /* 0x010fe4000f8e00ff */
[----:B------:R-:W-:-:S02]  /*0420*/  UIMAD UR11, UR12, UR11, UR15 ;  /* 0x0000000b0c0b72a4 */ /* 0x000fc4000f8e020f */
[----:B------:R-:W-:Y:S02]  /*0430*/  UIADD3 UR14, UP3, UPT, UR9, UR14, URZ ;  /* 0x0000000e090e7290 */ /* 0x000fe4000ff7e0ff */
[----:B0-----:R-:W-:Y:S02]  /*0440*/  ULEA UR20, UP2, UR8, UR4, 0x1 ;  /* 0x0000000408147291 */ /* 0x001fe4000f8408ff */
[----:B------:R-:W-:Y:S02]  /*0450*/  UIADD3.X UR22, UPT, UPT, UR10, UR19, URZ, UP0, !UPT ;  /* 0x000000130a167290 */ /* 0x000fe400087fe4ff */
[----:B------:R-:W-:Y:S02]  /*0460*/  UIMAD UR17, UR34, UR23, UR17 ;  /* 0x00000017221172a4 */ /* 0x000fe4000f8e0211 */
[----:B------:R-:W-:Y:S02]  /*0470*/  ULEA UR23, UP4, UR14, UR6, 0x1 ;  /* 0x000000060e177291 */ /* 0x000fe4000f8808ff */
[----:B------:R-:W-:Y:S01]  /*0480*/  UIADD3.X UR28, UPT, UPT, UR10, UR11, URZ, UP3, !UPT ;  /* 0x0000000b0a1c7290 */ /* 0x000fe20009ffe4ff */
[----:B------:R-:W-:Y:S01]  /*0490*/  @!P0 IADD3 R0, PT, PT, R0, -R9, RZ ;  /* 0x8000000900008210 */ /* 0x000fe20007ffe0ff */
[----:B------:R-:W-:-:S02]  /*04a0*/  ULEA.HI.X UR22, UR8, UR5, UR22, 0x1, UP2 ;  /* 0x0000000508167291 */ /* 0x000fc400090f0c16 */
[----:B------:R-:W-:Y:S02]  /*04b0*/  UIMAD.WIDE.U32 UR4, UR12, UR24, UR16 ;  /* 0x000000180c0472a5 */ /* 0x000fe4000f8e0010 */
[----:B--2---:R-:W-:Y:S02]  /*04c0*/  UISETP.NE.U32.AND UP0, UPT, UR36, URZ, UPT ;  /* 0x000000ff2400728c */ /* 0x004fe4000bf05070 */
[----:B------:R-:W-:Y:S01]  /*04d0*/  ULEA.HI.X UR28, UR14, UR7, UR28, 0x1, UP4 ;  /* 0x000000070e1c7291 */ /* 0x000fe2000a0f0c1c */
[----:B------:R-:W-:Y:S01]  /*04e0*/  ISETP.GE.U32.AND P0, PT, R0, R9, PT ;  /* 0x000000090000720c */ /* 0x000fe20003f06070 */
[----:B------:R-:W-:Y:S02]  /*04f0*/  UIMAD.WIDE.U32 UR6, UR34, UR26, URZ ;  /* 0x0000001a220672a5 */ /* 0x000fe4000f8e00ff */
[----:B------:R-:W-:Y:S02]  /*0500*/  UIMAD UR26, UR12, UR25, UR5 ;  /* 0x000000190c1a72a4 */ /* 0x000fe4000f8e0205 */
[----:B------:R-:W-:-:S02]  /*0510*/  UISETP.NE.AND.EX UP0, UPT, UR37, URZ, UPT, UP0 ;  /* 0x000000ff2500728c */ /* 0x000fc4000bf05300 */
[----:B------:R-:W-:Y:S02]  /*0520*/  ULOP3.LUT UR5, UR12, UR30, URZ, 0x3c, !UPT ;  /* 0x0000001e0c057292 */ /* 0x000fe4000f8e3cff */
[----:B------:R-:W-:Y:S02]  /*0530*/  @!UP1 UIADD3 UR13, UPT, UPT, UR13, 0x1, URZ ;  /* 0x000000010d0d9890 */ /* 0x000fe4000fffe0ff */
[----:B------:R-:W-:Y:S02]  /*0540*/  UISETP.GE.AND UP1, UPT, UR5, URZ, UPT ;  /* 0x000000ff0500728c */ /* 0x000fe4000bf26270 */
[----:B------:R-:W-:Y:S01]  /*0550*/  UISETP.NE.AND UP3, UPT, UR30, URZ, UPT ;  /* 0x000000ff1e00728c */ /* 0x000fe2000bf65270 */
[----:B------:R-:W-:Y:S01]  /*0560*/  VOTEU.ANY UP2, P0 ;  /* 0x0000000000ff7886 */ /* 0x000fe20000040100 */
[----:B------:R-:W0:Y:S03]  /*0570*/  LDCU.64 UR14, c[0x0][0x3c8] ;  /* 0x00007900ff0e77ac */ /* 0x000e260008000a00 */
[----:B------:R-:W1:Y:S01]  /*0580*/  @UP0 LDCU UR5, c[0x0][0x384] ;  /* 0x00007080ff0507ac */ /* 0x000e620008000800 */
[----:B------:R-:W-:Y:S01]  /*0590*/  @UP2 UIADD3 UR13, UPT, UPT, UR13, 0x1, URZ ;  /* 0x000000010d0d2890 */ /* 0x000fe2000fffe0ff */
[----:B------:R-:W2:Y:S01]  /*05a0*/  LDCU.64 UR16, c[0x0][0x528] ;  /* 0x0000a500ff1077ac */ /* 0x000ea20008000a00 */
[----:B------:R-:W3:Y:S02]  /*05b0*/  @UP0 LDCU UR11, c[0x0][0x38c] ;  /* 0x00007180ff0b07ac */ /* 0x000ee40008000800 */
[----:B------:R-:W-:-:S02]  /*05c0*/  @!UP1 UIADD3 UR13, UPT, UPT, -UR13, URZ, URZ ;  /* 0x000000ff0d0d9290 */ /* 0x000fc4000fffe1ff */
[----:B------:R-:W-:Y:S01]  /*05d0*/  @!UP3 ULOP3.LUT UR13, URZ, UR30, URZ, 0x33, !UPT ;  /* 0x0000001eff0db292 */ /* 0x000fe2000f8e33ff */
[----:B------:R-:W4:Y:S01]  /*05e0*/  @UP0 LDCU.64 UR30, c[0x0][0x480] ;  /* 0x00009000ff1e07ac */ /* 0x000f220008000a00 */
[----:B------:R-:W-:Y:S02]  /*05f0*/  UIMAD UR7, UR34, UR27, UR7 ;  /* 0x0000001b220772a4 */ /* 0x000fe4000f8e0207 */
[----:B-1----:R-:W-:Y:S02]  /*0600*/  @UP0 UIMAD UR5, UR34, UR5, UR12 ;  /* 0x00000005220502a4 */ /* 0x002fe4000f8e020c */
[----:B------:R-:W-:Y:S02]  /*0610*/  UIADD3 UR4, UP1, UPT, UR9, UR4, URZ ;  /* 0x0000000409047290 */ /* 0x000fe4000ff3e0ff */
[----:B0-----:R-:W-:Y:S02]  /*0620*/  UIMAD.WIDE.U32 UR6, UR13, UR14, UR6 ;  /* 0x0000000e0d0672a5 */ /* 0x001fe4000f8e0006 */
[----:B------:R-:W-:Y:S01]  /*0630*/  @UP0 UIMAD UR5, UR5, UR29, URZ ;  /* 0x0000001d050502a4 */ /* 0x000fe2000f8e02ff */
[----:B------:R-:W0:Y:S01]  /*0640*/  LDCU.64 UR18, c[0x0][0x448] ;  /* 0x00008900ff1277ac */ /* 0x000e220008000a00 */
[----:B------:R-:W-:-:S02]  /*0650*/  UIADD3.X UR26, UPT, UPT, UR10, UR26, URZ, UP1, !UPT ;  /* 0x0000001a0a1a7290 */ /* 0x000fc40008ffe4ff */
[----:B--2---:R-:W-:Y:S02]  /*0660*/  ULEA UR27, UP1, UR4, UR16, 0x1 ;  /* 0x00000010041b7291 */ /* 0x004fe4000f8208ff */
[----:B------:R-:W-:Y:S02]  /*0670*/  USHF.R.S32.HI UR8, URZ, 0x1f, UR13 ;  /* 0x0000001fff087899 */ /* 0x000fe4000801140d */
[----:B------:R-:W-:Y:S02]  /*0680*/  UIADD3 UR9, UP2, UPT, UR9, UR6, URZ ;  /* 0x0000000609097290 */ /* 0x000fe4000ff5e0ff */
[----:B---3--:R-:W-:Y:S02]  /*0690*/  @UP0 UIMAD UR6, UR5, UR11, URZ ;  /* 0x0000000b050602a4 */ /* 0x008fe4000f8e02ff */
[----:B------:R-:W-:Y:S02]  /*06a0*/  ULEA.HI.X UR26, UR4, UR17, UR26, 0x1, UP1 ;  /* 0x00000011041a7291 */ /* 0x000fe400088f0c1a */
[----:B------:R-:W-:Y:S01]  /*06b0*/  UIMAD UR8, UR8, UR14, URZ ;  /* 0x0000000e080872a4 */ /* 0x000fe2000f8e02ff */
[----:B------:R-:W-:Y:S01]  /*06c0*/  UMOV UR4, URZ ;  /* 0x000000ff00047c82 */ /* 0x000fe20008000000 */
[----:B------:R-:W-:Y:S01]  /*06d0*/  UMOV UR5, URZ ;  /* 0x000000ff00057c82 */ /* 0x000fe20008000000 */
[----:B----4-:R-:W-:-:S02]  /*06e0*/  @UP0 UIMAD.WIDE UR4, UR6, 0x8, UR30 ;  /* 0x00000008060408a5 */ /* 0x010fc4000f8e021e */
[----:B------:R-:W-:Y:S02]  /*06f0*/  UISETP.GE.AND UP0, UPT, UR29, 0x1, UPT ;  /* 0x000000011d00788c */ /* 0x000fe4000bf06270 */
[----:B------:R-:W-:Y:S01]  /*0700*/  UIMAD UR8, UR13, UR15, UR8 ;  /* 0x0000000f0d0872a4 */ /* 0x000fe2000f8e0208 */
[----:B------:R-:W-:-:S03]  /*0710*/  HFMA2 R143, -RZ, RZ, 0, 0 ;  /* 0x00000000ff8f7431 */ /* 0x000fc600000001ff */
[----:B------:R-:W-:Y:S02]  /*0720*/  UIADD3 UR8, UPT, UPT, UR7, UR8, URZ ;  /* 0x0000000807087290 */ /* 0x000fe4000fffe0ff */
        /* <DEDUP_REMOVED lines=16> */
[C---:B0-----:R-:W-:Y:S01]  /*0830*/  IMAD.SHL.U32 R0, R144.reuse, 0x10, RZ ;  /* 0x0000001090007824 */ /* 0x041fe200078e00ff */
[C---:B------:R-:W-:Y:S01]  /*0840*/  LOP3.LUT R201, R144.reuse, 0x1f, RZ, 0xc0, !PT ;  /* 0x0000001f90c97812 */ /* 0x040fe200078ec0ff */
[----:B------:R-:W-:Y:S01]  /*0850*/  UIMAD UR21, UR12, UR9, UR17 ;  /* 0x000000090c1572a4 */ /* 0x000fe2000f8e0211 */
[----:B------:R-:W-:Y:S02]  /*0860*/  LEA R141, R144, UR6, 0x3 ;  /* 0x00000006908d7c11 */ /* 0x000fe4000f8e18ff */
[C---:B------:R-:W-:Y:S02]  /*0870*/  LOP3.LUT R3, R0.reuse, 0x3e00, RZ, 0xc0, !PT ;  /* 0x00003e0000037812 */ /* 0x040fe400078ec0ff */
[----:B------:R-:W-:-:S02]  /*0880*/  LEA.HI R0, R0, R0, RZ, 0x1b ;  /* 0x0000000000007211 */ /* 0x000fc400078fd8ff */
[----:B------:R-:W-:Y:S02]  /*0890*/  LOP3.LUT R142, R3, 0x1f, R144, 0xf8, !PT ;  /* 0x0000001f038e7812 */ /* 0x000fe400078ef890 */
        /* <DEDUP_REMOVED lines=16> */
.L_x_4466:
        /* <DEDUP_REMOVED lines=80> */
[----:B------:R-:W-:Y:S01]  /*0ea0*/  LEA R123, R123, UR30, 0x1 ;  /* 0x0000001e7b7b7c11 */ /* 0x000fe2000f8e08ff */
[C---:B------:R-:W-:Y:S01]  /*0eb0*/  VIADD R26, R25.reuse, 0x80 ;  /* 0x00000080191a7836 */ /* 0x040fe20000000000 */
[C---:B------:R-:W-:Y:S02]  /*0ec0*/  IADD3 R22, PT, PT, R25.reuse, 0x40, RZ ;  /* 0x0000004019167810 */ /* 0x040fe40007ffe0ff */
[----:B------:R-:W-:Y:S02]  /*0ed0*/  LEA.HI.SX32 R6, R6, R25, 0x1b ;  /* 0x0000001906067211 */ /* 0x000fe400078fdaff */
        /* <DEDUP_REMOVED lines=8> */
[----:B------:R-:W-:Y:S02]  /*0f60*/  LEA R120, R24, UR30, 0x1 ;  /* 0x0000001e18787c11 */ /* 0x000fe4000f8e08ff */
[-C--:B------:R-:W-:Y:S02]  /*0f70*/  LEA.HI.SX32 R6, R6, R25.reuse, 0x1b ;  /* 0x0000001906067211 */ /* 0x080fe400078fdaff */
[----:B------:R-:W-:Y:S02]  /*0f80*/  LEA R119, R26, UR30, 0x1 ;  /* 0x0000001e1a777c11 */ /* 0x000fe4000f8e08ff */
[----:B------:R-:W-:Y:S02]  /*0f90*/  IADD3 R22, PT, PT, R25, 0x100, RZ ;  /* 0x0000010019167810 */ /* 0x000fe40007ffe0ff */
[----:B------:R-:W-:-:S02]  /*0fa0*/  LEA.HI.SX32 R28, R28, R25, 0x1b ;  /* 0x000000191c1c7211 */ /* 0x000fc400078fdaff */
[C---:B------:R-:W-:Y:S02]  /*0fb0*/  IADD3 R24, PT, PT, R25.reuse, 0x120, RZ ;  /* 0x0000012019187810 */ /* 0x040fe40007ffe0ff */
[----:B------:R-:W-:Y:S02]  /*0fc0*/  IADD3 R26, PT, PT, R25, 0x140, RZ ;  /* 0x00000140191a7810 */ /* 0x000fe40007ffe0ff */
[----:B------:R-:W-:Y:S02]  /*0fd0*/  LEA R116, R6, UR30, 0x1 ;  /* 0x0000001e06747c11 */ /* 0x000fe4000f8e08ff */
[----:B------:R-:W-:Y:S02]  /*0fe0*/  P2R R43, PR, RZ, 0x40 ;  /* 0x00000040ff2b7803 */ /* 0x000fe40000000000 */
[----:B------:R-:W-:Y:S02]  /*0ff0*/  P2R R69, PR, RZ, 0x40 ;  /* 0x00000040ff457803 */ /* 0x000fe40000000000 */
[----:B------:R-:W-:-:S02]  /*1000*/  LEA.HI.SX32 R22, R22, R25, 0x1b ;  /* 0x0000001916167211 */ /* 0x000fc400078fdaff */
[----:B------:R-:W-:Y:S02]  /*1010*/  IADD3 R6, PT, PT, R25, 0x180, RZ ;  /* 0x0000018019067810 */ /* 0x000fe40007ffe0ff */
[----:B------:R-:W-:Y:S02]  /*1020*/  ISETP.NE.AND P6, PT, R60, RZ, PT ;  /* 0x000000ff3c00720c */ /* 0x000fe40003fc5270 */
[----:B------:R-:W-:Y:S02]  /*1030*/  LEA R118, R28, UR30, 0x1 ;  /* 0x0000001e1c767c11 */ /* 0x000fe4000f8e08ff */
[-C--:B------:R-:W-:Y:S02]  /*1040*/  LEA.HI.SX32 R24, R24, R25.reuse, 0x1b ;  /* 0x0000001918187211 */ /* 0x080fe400078fdaff */
[----:B------:R-:W-:Y:S02]  /*1050*/  LEA.HI.SX32 R26, R26, R25, 0x1b ;  /* 0x000000191a1a7211 */ /* 0x000fe400078fdaff */
[----:B------:R-:W-:-:S02]  /*1060*/  LEA R115, R22, UR30, 0x1 ;  /* 0x0000001e16737c11 */ /* 0x000fc4000f8e08ff */
[----:B------:R-:W-:Y:S02]  /*1070*/  LEA.HI.SX32 R6, R6, R25, 0x1b ;  /* 0x0000001906067211 */ /* 0x000fe400078fdaff */
[----:B------:R-:W-:Y:S02]  /*1080*/  P2R R68, PR, RZ, 0x40 ;  /* 0x00000040ff447803 */ /* 0x000fe40000000000 */
[----:B------:R-:W-:Y:S02]  /*1090*/  LEA R114, R24, UR30, 0x1 ;  /* 0x0000001e18727c11 */ /* 0x000fe4000f8e08ff */
[----:B------:R-:W-:Y:S02]  /*10a0*/  ISETP.NE.AND P6, PT, R63, RZ, PT ;  /* 0x000000ff3f00720c */ /* 0x000fe40003fc5270 */
[----:B------:R-:W-:Y:S02]  /*10b0*/  LEA R113, R26, UR30, 0x1 ;  /* 0x0000001e1a717c11 */ /* 0x000fe4000f8e08ff */
[----:B------:R-:W-:-:S02]  /*10c0*/  IADD3 R22, PT, PT, R25, 0x1e0, RZ ;  /* 0x000001e019167810 */ /* 0x000fc40007ffe0ff */
[----:B------:R-:W-:Y:S02]  /*10d0*/  LEA R111, R6, UR30, 0x1 ;  /* 0x0000001e066f7c11 */ /* 0x000fe4000f8e08ff */
[----:B------:R-:W-:Y:S02]  /*10e0*/  P2R R67, PR, RZ, 0x40 ;  /* 0x00000040ff437803 */ /* 0x000fe40000000000 */
[----:B------:R-:W-:Y:S02]  /*10f0*/  LEA.HI.SX32 R22, R22, R25, 0x1b ;  /* 0x0000001916167211 */ /* 0x000fe400078fdaff */
        /* <DEDUP_REMOVED lines=172> */
[----:B--2---:R0:W-:Y:S04]  /*1bc0*/  STS.U16 [R123], R38 ;  /* 0x000000267b007388 */ /* 0x0041e80000000400 */
        /* <DEDUP_REMOVED lines=17> */
[----:B------:R-:W4:Y:S04]  /*1ce0*/  LDS.U16 R2, [R106+0x2] ;  /* 0x000002006a027984 */ /* 0x000f280000000400 */
[----:B------:R-:W4:Y:S04]  /*1cf0*/  LDS.U16 R3, [R105+0x4] ;  /* 0x0000040069037984 */ /* 0x000f280000000400 */
[----:B------:R-:W4:Y:S04]  /*1d00*/  LDS.U16 R6, [R104+0x6] ;  /* 0x0000060068067984 */ /* 0x000f280000000400 */
[----:B------:R-:W4:Y:S04]  /*1d10*/  LDS.U16 R7, [R103+0x8] ;  /* 0x0000080067077984 */ /* 0x000f280000000400 */
[----:B------:R-:W4:Y:S04]  /*1d20*/  LDS.U16 R8, [R102+0xa] ;  /* 0x00000a0066087984 */ /* 0x000f280000000400 */
[----:B------:R-:W-:Y:S04]  /*1d30*/  LDS.U16 R9, [R101+0xc] ;  /* 0x00000c0065097984 */ /* 0x000fe80000000400 */
        /* <DEDUP_REMOVED lines=27> */
[----:B0-----:R-:W-:-:S11]  /*1ef0*/  PRMT R38, RZ, 0x7610, R38 ;  /* 0x00007610ff267816 */ /* 0x001fd60000000026 */
[----:B------:R-:W4:Y:S01]  /*1f00*/  @!P6 LDG.E.U16 R35, desc[UR32][R4.64+0x1c0] ;  /* 0x0001c0200423e981 */ /* 0x000f22000c1e1500 */
[----:B------:R-:W-:Y:S02]  /*1f10*/  ISETP.NE.AND P6, PT, R72, RZ, PT ;  /* 0x000000ff4800720c */ /* 0x000fe40003fc5270 */
[----:B-1----:R-:W-:Y:S02]  /*1f20*/  PRMT R19, RZ, 0x7610, R19 ;  /* 0x00007610ff137816 */ /* 0x002fe40000000013 */
        /* <DEDUP_REMOVED lines=15> */
[----:B---3--:R-:W-:Y:S01]  /*2020*/  HADD2.F32 R0, -RZ, R0.H0_H0 ;  /* 0x20000000ff007230 */ /* 0x008fe20000004100 */
[----:B------:R-:W-:-:S04]  /*2030*/  P2R R47, PR, RZ, 0x20 ;  /* 0x00000020ff2f7803 */ /* 0x000fc80000000000 */
[----:B-----5:R-:W-:-:S05]  /*2040*/  FADD.FTZ R92, R0, R145 ;  /* 0x00000091005c7221 */ /* 0x020fca0000010000 */
[----:B------:R-:W-:Y:S01]  /*2050*/  FSETP.GTU.FTZ.AND P5, PT, R92, 20, PT ;  /* 0x41a000005c00780b */ /* 0x000fe20003fbc000 */
[----:B----4-:R-:W-:Y:S02]  /*2060*/  HADD2.F32 R2, -RZ, R2.H0_H0 ;  /* 0x20000002ff027230 */ /* 0x010fe40000004100 */
[----:B0-----:R-:W-:Y:S02]  /*2070*/  HADD2.F32 R4, -RZ, R3.H0_H0 ;  /* 0x20000003ff047230 */ /* 0x001fe40000004100 */
        /* <DEDUP_REMOVED lines=12> */
[----:B------:R-:W-:Y:S01]  /*2140*/  BSSY.RECONVERGENT B0, `(.L_x_4387) ;  /* 0x0000041000007945 */ /* 0x000fe20003800200 */
        /* <DEDUP_REMOVED lines=14> */
[----:B------:R0:W-:Y:S04]  /*2230*/  STS.U16 [R123], R20 ;  /* 0x000000147b007388 */ /* 0x0001e80000000400 */
[----:B------:R1:W-:Y:S01]  /*2240*/  STS.U16 [R122+0x40], R23 ;  /* 0x000040177a007388 */ /* 0x0003e20000000400 */
[----:B0-----:R-:W-:-:S03]  /*2250*/  HADD2.F32 R20, -RZ, R9.H0_H0 ;  /* 0x20000009ff147230 */ /* 0x001fc60000004100 */
[----:B------:R1:W-:Y:S04]  /*2260*/  STS.U16 [R121+0x80], R22 ;  /* 0x0000801679007388 */ /* 0x0003e80000000400 */
[----:B------:R1:W-:Y:S04]  /*2270*/  STS.U16 [R120+0xc0], R25 ;  /* 0x0000c01978007388 */ /* 0x0003e80000000400 */
[----:B------:R1:W-:Y:S04]  /*2280*/  STS.U16 [R119+0x100], R24 ;  /* 0x0001001877007388 */ /* 0x0003e80000000400 */
[----:B------:R1:W-:Y:S01]  /*2290*/  STS.U16 [R118+0x140], R27 ;  /* 0x0001401b76007388 */ /* 0x0003e20000000400 */
[----:B------:R-:W-:-:S03]  /*22a0*/  FADD.FTZ R87, R20, R145 ;  /* 0x0000009114577221 */ /* 0x000fc60000010000 */
[----:B------:R1:W-:Y:S04]  /*22b0*/  STS.U16 [R117+0x180], R26 ;  /* 0x0001801a75007388 */ /* 0x0003e80000000400 */
[----:B------:R1:W-:Y:S04]  /*22c0*/  STS.U16 [R116+0x1c0], R35 ;  /* 0x0001c02374007388 */ /* 0x0003e80000000400 */
[----:B--2---:R1:W-:Y:S04]  /*22d0*/  STS.U16 [R115+0x200], R38 ;  /* 0x0002002673007388 */ /* 0x0043e80000000400 */
        /* <DEDUP_REMOVED lines=39> */
.L_x_4388:
[----:B------:R-:W-:Y:S05]  /*2550*/  BSYNC.RECONVERGENT B0 ;  /* 0x0000000000007941 */ /* 0x000fea0003800200 */
.L_x_4387:
        /* <DEDUP_REMOVED lines=33> */
.L_x_4390:
[----:B------:R-:W-:Y:S05]  /*2770*/  BSYNC.RECONVERGENT B0 ;  /* 0x0000000000007941 */ /* 0x000fea0003800200 */
.L_x_4389:
        /* <DEDUP_REMOVED lines=33> */
.L_x_4392:
[----:B------:R-:W-:Y:S05]  /*2990*/  BSYNC.RECONVERGENT B0 ;  /* 0x0000000000007941 */ /* 0x000fea0003800200 */
.L_x_4391:
        /* <DEDUP_REMOVED lines=33> */
.L_x_4394:
[----:B------:R-:W-:Y:S05]  /*2bb0*/  BSYNC.RECONVERGENT B0 ;  /* 0x0000000000007941 */ /* 0x000fea0003800200 */
.L_x_4393:
        /* <DEDUP_REMOVED lines=33> */
.L_x_4396:
[----:B------:R-:W-:Y:S05]  /*2dd0*/  BSYNC.RECONVERGENT B0 ;  /* 0x0000000000007941 */ /* 0x000fea0003800200 */
.L_x_4395:
        /* <DEDUP_REMOVED lines=33> */
.L_x_4398:
[----:B------:R-:W-:Y:S05]  /*2ff0*/  BSYNC.RECONVERGENT B0 ;  /* 0x0000000000007941 */ /* 0x000fea0003800200 */
.L_x_4397:
        /* <DEDUP_REMOVED lines=33> */
.L_x_4400:
[----:B------:R-:W-:Y:S05]  /*3210*/  BSYNC.RECONVERGENT B0 ;  /* 0x0000000000007941 */ /* 0x000fea0003800200 */
.L_x_4399:
        /* <DEDUP_REMOVED lines=33> */
.L_x_4402:
[----:B------:R-:W-:Y:S05]  /*3430*/  BSYNC.RECONVERGENT B0 ;  /* 0x0000000000007941 */ /* 0x000fea0003800200 */
.L_x_4401:
        /* <DEDUP_REMOVED lines=33> */
.L_x_4404:
[----:B------:R-:W-:Y:S05]  /*3650*/  BSYNC.RECONVERGENT B0 ;  /* 0x0000000000007941 */ /* 0x000fea0003800200 */
.L_x_4403:
        /* <DEDUP_REMOVED lines=33> */
.L_x_4406:
[----:B------:R-:W-:Y:S05]  /*3870*/  BSYNC.RECONVERGENT B0 ;  /* 0x0000000000007941 */ /* 0x000fea0003800200 */
.L_x_4405:
        /* <DEDUP_REMOVED lines=33> */
.L_x_4408:
[----:B------:R-:W-:Y:S05]  /*3a90*/  BSYNC.RECONVERGENT B0 ;  /* 0x0000000000007941 */ /* 0x000fea0003800200 */
.L_x_4407:
        /* <DEDUP_REMOVED lines=33> */
.L_x_4410:
[----:B------:R-:W-:Y:S05]  /*3cb0*/  BSYNC.RECONVERGENT B0 ;  /* 0x0000000000007941 */ /* 0x000fea0003800200 */
.L_x_4409:
        /* <DEDUP_REMOVED lines=33> */
.L_x_4412:
[----:B------:R-:W-:Y:S05]  /*3ed0*/  BSYNC.RECONVERGENT B0 ;  /* 0x0000000000007941 */ /* 0x000fea0003800200 */
.L_x_4411:
        /* <DEDUP_REMOVED lines=33> */
.L_x_4414:
[----:B------:R-:W-:Y:S05]  /*40f0*/  BSYNC.RECONVERGENT B0 ;  /* 0x0000000000007941 */ /* 0x000fea0003800200 */
.L_x_4413:
        /* <DEDUP_REMOVED lines=33> */
.L_x_4416:
[----:B------:R-:W-:Y:S05]  /*4310*/  BSYNC.RECONVERGENT B0 ;  /* 0x0000000000007941 */ /* 0x000fea0003800200 */
.L_x_4415:
        /* <DEDUP_REMOVED lines=33> */
.L_x_4418:
[----:B------:R-:W-:Y:S05]  /*4530*/  BSYNC.RECONVERGENT B0 ;  /* 0x0000000000007941 */ /* 0x000fea0003800200 */
.L_x_4417:
[----:B------:R-:W0:Y:S01]  /*4540*/  LDCU.128 UR8, c[0x0][0x410] ;  /* 0x00008200ff0877ac */ /* 0x000e220008000c00 */
[----:B------:R-:W-:Y:S01]  /*4550*/  P2R R65, PR, RZ, 0x1 ;  /* 0x00000001ff417803 */ /* 0x000fe20000000000 */
[----:B-1----:R-:W-:Y:S01]  /*4560*/  LDS.U16 R44, [R105+0x4] ;  /* 0x00000400692c7984 */ /* 0x002fe20000000400 */
[----:B------:R-:W-:Y:S01]  /*4570*/  ISETP.NE.AND P0, PT, R62, RZ, PT ;  /* 0x000000ff3e00720c */ /* 0x000fe20003f05270 */
[----:B------:R-:W-:Y:S01]  /*4580*/  UMOV UR6, UR29 ;  /* 0x0000001d00067c82 */ /* 0x000fe20008000000 */
[----:B------:R-:W-:Y:S01]  /*4590*/  UMOV UR7, URZ ;  /* 0x000000ff00077c82 */ /* 0x000fe20008000000 */
[----:B------:R-:W-:Y:S01]  /*45a0*/  ISETP.NE.AND P6, PT, R47, RZ, PT ;  /* 0x000000ff2f00720c */ /* 0x000fe20003fc5270 */
[----:B------:R-:W-:Y:S01]  /*45b0*/  LDS.U16 R58, [R104+0x6] ;  /* 0x00000600683a7984 */ /* 0x000fe20000000400 */
[----:B------:R-:W-:Y:S02]  /*45c0*/  P2R R52, PR, RZ, 0x1 ;  /* 0x00000001ff347803 */ /* 0x000fe40000000000 */
[----:B------:R-:W-:Y:S01]  /*45d0*/  ISETP.NE.AND P0, PT, R59, RZ, PT ;  /* 0x000000ff3b00720c */ /* 0x000fe20003f05270 */
[----:B------:R-:W1:Y:S01]  /*45e0*/  LDS.U16 R47, [R106+0x2] ;  /* 0x000002006a2f7984 */ /* 0x000e620000000400 */
        /* <DEDUP_REMOVED lines=16> */
[----:B------:R-:W-:Y:S01]  /*46f0*/  LDS.U16 R12, [R99+0x10] ;  /* 0x00001000630c7984 */ /* 0x000fe20000000400 */
[----:B------:R-:W-:Y:S02]  /*4700*/  IADD3 R2, P5, PT, R142, UR8, RZ ;  /* 0x000000088e027c10 */ /* 0x000fe4000ffbe0ff */
[----:B------:R-:W-:Y:S01]  /*4710*/  ISETP.NE.AND P0, PT, R61, RZ, PT ;  /* 0x000000ff3d00720c */ /* 0x000fe20003f05270 */
[----:B------:R-:W-:Y:S01]  /*4720*/  LDS.U16 R11, [R98+0x12] ;  /* 0x00001200620b7984 */ /* 0x000fe20000000400 */
[----:B------:R-:W-:Y:S02]  /*4730*/  IADD3.X R5, PT, PT, RZ, UR11, RZ, P5, !PT ;  /* 0x0000000bff057c10 */ /* 0x000fe4000affe4ff */
[----:B------:R-:W-:Y:S01]  /*4740*/  PRMT R18, RZ, 0x7610, R18 ;  /* 0x00007610ff127816 */ /* 0x000fe20000000012 */
[----:B------:R-:W-:Y:S01]  /*4750*/  LDS.U16 R10, [R97+0x14] ;  /* 0x00001400610a7984 */ /* 0x000fe20000000400 */
[----:B------:R-:W-:Y:S01]  /*4760*/  PRMT R15, RZ, 0x7610, R15 ;  /* 0x00007610ff0f7816 */ /* 0x000fe2000000000f */
[----:B------:R-:W0:Y:S01]  /*4770*/  LDCU.128 UR8, c[0x0][0x420] ;  /* 0x00008400ff0877ac */ /* 0x000e220008000c00 */
        /* <DEDUP_REMOVED lines=13> */
[----:B0-----:R-:W-:Y:S01]  /*4850*/  UIMAD.WIDE.U32 UR36, UR34, UR8, UR6 ;  /* 0x00000008222472a5 */ /* 0x001fe2000f8e0006 */
        /* <DEDUP_REMOVED lines=17> */
[----:B------:R-:W0:Y:S03]  /*4970*/  LDCU.64 UR8, c[0x0][0x488] ;  /* 0x00009100ff0877ac */ /* 0x000e260008000a00 */
[----:B------:R-:W-:Y:S01]  /*4980*/  IADD3.X R3, PT, PT, RZ, UR11, RZ, P5, !PT ;  /* 0x0000000bff037c10 */ /* 0x000fe2000affe4ff */
[----:B------:R-:W-:Y:S01]  /*4990*/  HADD2.F32 R44, -RZ, R44.H0_H0 ;  /* 0x2000002cff2c7230 */ /* 0x000fe20000004100 */
[----:B------:R-:W1:Y:S01]  /*49a0*/  LDCU.64 UR10, c[0x0][0x508] ;  /* 0x0000a100ff0a77ac */ /* 0x000e620008000a00 */
[----:B------:R-:W2:Y:S01]  /*49b0*/  LDCU.64 UR36, c[0x0][0x510] ;  /* 0x0000a200ff2477ac */ /* 0x000ea20008000a00 */
[----:B0-----:R-:W-:-:S04]  /*49c0*/  LEA R4, P5, R2, UR8, 0x1 ;  /* 0x0000000802047c11 */ /* 0x001fc8000f8a08ff */
[----:B------:R-:W-:Y:S01]  /*49d0*/  LEA.HI.X R5, R2, UR9, R5, 0x1, P5 ;  /* 0x0000000902057c11 */ /* 0x000fe2000a8f0c05 */
[----:B------:R-:W0:Y:S02]  /*49e0*/  LDCU.64 UR8, c[0x0][0x478] ;  /* 0x00008f00ff0877ac */ /* 0x000e240008000a00 */
[----:B0-----:R-:W-:-:S04]  /*49f0*/  LEA R2, P5, R0, UR8, 0x1 ;  /* 0x0000000800027c11 */ /* 0x001fc8000f8a08ff */
[----:B------:R-:W-:Y:S02]  /*4a00*/  LEA.HI.X R3, R0, UR9, R3, 0x1, P5 ;  /* 0x0000000900037c11 */ /* 0x000fe4000a8f0c03 */
[----:B------:R-:W-:Y:S01]  /*4a10*/  ISETP.NE.AND P5, PT, R43, RZ, PT ;  /* 0x000000ff2b00720c */ /* 0x000fe20003fa5270 */
[----:B------:R-:W-:Y:S04]  /*4a20*/  LDS.U16 R0, [R91+0x1e] ;  /* 0x00001e005b007984 */ /* 0x000fe80000000400 */
[----:B------:R-:W-:Y:S01]  /*4a30*/  LDS.U16 R43, [R107] ;  /* 0x000000006b2b7984 */ /* 0x000fe20000000400 */
        /* <DEDUP_REMOVED lines=64> */
[----:B------:R-:W-:Y:S04]  /*4e40*/  LDS.U16 R5, [R107] ;  /* 0x000000006b057984 */ /* 0x000fe80000000400 */
[----:B------:R-:W4:Y:S04]  /*4e50*/  LDS.U16 R4, [R106+0x2] ;  /* 0x000002006a047984 */ /* 0x000f280000000400 */
[----:B------:R-:W5:Y:S04]  /*4e60*/  LDS.U16 R13, [R105+0x4] ;  /* 0x00000400690d7984 */ /* 0x000f680000000400 */
[----:B------:R-:W-:Y:S04]  /*4e70*/  LDS.U16 R14, [R104+0x6] ;  /* 0x00000600680e7984 */ /* 0x000fe80000000400 */
[----:B------:R-:W-:Y:S04]  /*4e80*/  LDS.U16 R15, [R103+0x8] ;  /* 0x00000800670f7984 */ /* 0x000fe80000000400 */
[----:B------:R-:W1:Y:S04]  /*4e90*/  LDS.U16 R18, [R102+0xa] ;  /* 0x00000a0066127984 */ /* 0x000e680000000400 */
[----:B------:R-:W1:Y:S04]  /*4ea0*/  LDS.U16 R19, [R101+0xc] ;  /* 0x00000c0065137984 */ /* 0x000e680000000400 */
[----:B------:R-:W1:Y:S04]  /*4eb0*/  LDS.U16 R21, [R100+0xe] ;  /* 0x00000e0064157984 */ /* 0x000e680000000400 */
[----:B------:R-:W1:Y:S04]  /*4ec0*/  LDS.U16 R22, [R99+0x10] ;  /* 0x0000100063167984 */ /* 0x000e680000000400 */
[----:B------:R-:W-:Y:S04]  /*4ed0*/  LDS.U16 R23, [R98+0x12] ;  /* 0x0000120062177984 */ /* 0x000fe80000000400 */
[----:B------:R-:W1:Y:S04]  /*4ee0*/  LDS.U16 R24, [R97+0x14] ;  /* 0x0000140061187984 */ /* 0x000e680000000400 */
[----:B------:R-:W1:Y:S04]  /*4ef0*/  LDS.U16 R25, [R96+0x16] ;  /* 0x0000160060197984 */ /* 0x000e680000000400 */
[----:B------:R-:W1:Y:S04]  /*4f00*/  LDS.U16 R26, [R95+0x18] ;  /* 0x000018005f1a7984 */ /* 0x000e680000000400 */
[----:B------:R-:W-:Y:S04]  /*4f10*/  LDS.U16 R27, [R94+0x1a] ;  /* 0x00001a005e1b7984 */ /* 0x000fe80000000400 */
[----:B------:R-:W1:Y:S04]  /*4f20*/  LDS.U16 R35, [R93+0x1c] ;  /* 0x00001c005d237984 */ /* 0x000e680000000400 */
        /* <DEDUP_REMOVED lines=13> */
[----:B------:R-:W-:-:S13]  /*5000*/  ISETP.NE.AND P5, PT, R55, RZ, PT ;  /* 0x000000ff3700720c */ /* 0x000fda0003fa5270 */
[----:B------:R-:W2:Y:S01]  /*5010*/  @!P5 LDG.E.U16 R40, desc[UR32][R2.64+0x100] ;  /* 0x000100200228d981 */ /* 0x000ea2000c1e1500 */
[----:B------:R-:W-:Y:S02]  /*5020*/  ISETP.NE.AND P5, PT, R60, RZ, PT ;  /* 0x000000ff3c00720c */ /* 0x000fe40003fa5270 */
[----:B---3--:R-:W-:-:S11]  /*5030*/  PRMT R46, RZ, 0x7610, R46 ;  /* 0x00007610ff2e7816 */ /* 0x008fd6000000002e */
[----:B------:R-:W3:Y:S01]  /*5040*/  @!P5 LDG.E.U16 R53, desc[UR32][R2.64+0x140] ;  /* 0x000140200235d981 */ /* 0x000ee2000c1e1500 */
[----:B------:R-:W-:Y:S02]  /*5050*/  ISETP.NE.AND P5, PT, R63, RZ, PT ;  /* 0x000000ff3f00720c */ /* 0x000fe40003fa5270 */
[----:B------:R-:W-:-:S11]  /*5060*/  PRMT R55, RZ, 0x7610, R55 ;  /* 0x00007610ff377816 */ /* 0x000fd60000000037 */
[----:B------:R-:W3:Y:S01]  /*5070*/  @!P5 LDG.E.U16 R46, desc[UR32][R2.64+0x180] ;  /* 0x00018020022ed981 */ /* 0x000ee2000c1e1500 */
[----:B------:R-:W-:Y:S02]  /*5080*/  ISETP.NE.AND P5, PT, R65, RZ, PT ;  /* 0x000000ff4100720c */ /* 0x000fe40003fa5270 */
[----:B------:R-:W-:-:S11]  /*5090*/  PRMT R52, RZ, 0x7610, R52 ;  /* 0x00007610ff347816 */ /* 0x000fd60000000034 */
[----:B------:R-:W3:Y:S01]  /*50a0*/  @!P5 LDG.E.U16 R55, desc[UR32][R2.64+0x1c0] ;  /* 0x0001c0200237d981 */ /* 0x000ee2000c1e1500 */
[----:B------:R-:W-:Y:S02]  /*50b0*/  ISETP.NE.AND P5, PT, R66, RZ, PT ;  /* 0x000000ff4200720c */ /* 0x000fe40003fa5270 */
        /* <DEDUP_REMOVED lines=15> */
[----:B----4-:R-:W-:-:S02]  /*51b0*/  HADD2.F32 R4, -RZ, R4.H0_H0 ;  /* 0x20000004ff047230 */ /* 0x010fc40000004100 */
[----:B-----5:R-:W-:Y:S02]  /*51c0*/  HADD2.F32 R13, -RZ, R13.H0_H0 ;  /* 0x2000000dff0d7230 */ /* 0x020fe40000004100 */
[----:B------:R-:W-:Y:S02]  /*51d0*/  HADD2.F32 R5, -RZ, R5.H0_H0 ;  /* 0x20000005ff057230 */ /* 0x000fe40000004100 */
[----:B------:R-:W-:Y:S01]  /*51e0*/  FMUL.FTZ R67, R4, -1.4426950216293334961 ;  /* 0xbfb8aa3b04437820 */ /* 0x000fe20000410000 */
[----:B------:R-:W-:Y:S02]  /*51f0*/  FMUL.FTZ R68, R13, -1.4426950216293334961 ;  /* 0xbfb8aa3b0d447820 */ /* 0x000fe40000410000 */
[----:B------:R-:W-:-:S03]  /*5200*/  FMUL.FTZ R66, R5, -1.4426950216293334961 ;  /* 0xbfb8aa3b05427820 */ /* 0x000fc60000410000 */
[----:B------:R-:W-:Y:S01]  /*5210*/  MUFU.EX2 R67, R67 ;  /* 0x0000004300437308 */ /* 0x000fe20000000800 */
[----:B-1----:R-:W-:-:S07]  /*5220*/  HADD2.F32 R18, -RZ, R18.H0_H0 ;  /* 0x20000012ff127230 */ /* 0x002fce0000004100 */
[----:B------:R-:W-:Y:S01]  /*5230*/  MUFU.EX2 R68, R68 ;  /* 0x0000004400447308 */ /* 0x000fe20000000800 */
[----:B------:R-:W-:Y:S02]  /*5240*/  HADD2.F32 R15, -RZ, R15.H0_H0 ;  /* 0x2000000fff0f7230 */ /* 0x000fe40000004100 */
[----:B------:R-:W-:-:S05]  /*5250*/  FMUL.FTZ R69, R18, -1.4426950216293334961 ;  /* 0xbfb8aa3b12457820 */ /* 0x000fca0000410000 */
[----:B------:R-:W1:Y:S01]  /*5260*/  MUFU.EX2 R66, R66 ;  /* 0x0000004200427308 */ /* 0x000e620000000800 */
[----:B------:R-:W-:Y:S02]  /*5270*/  HADD2.F32 R14, -RZ, R14.H0_H0 ;  /* 0x2000000eff0e7230 */ /* 0x000fe40000004100 */
[----:B0-----:R-:W-:Y:S01]  /*5280*/  FMUL.FTZ R3, R15, -1.4426950216293334961 ;  /* 0xbfb8aa3b0f037820 */ /* 0x001fe20000410000 */
[----:B------:R-:W-:-:S04]  /*5290*/  HADD2.F32 R19, -RZ, R19.H0_H0 ;  /* 0x20000013ff137230 */ /* 0x000fc80000004100 */
[----:B------:R-:W0:Y:S01]  /*52a0*/  MUFU.EX2 R72, R69 ;  /* 0x0000004500487308 */ /* 0x000e220000000800 */
[----:B------:R-:W-:Y:S01]  /*52b0*/  FMUL.FTZ R2, R14, -1.4426950216293334961 ;  /* 0xbfb8aa3b0e027820 */ /* 0x000fe20000410000 */
[----:B------:R-:W-:Y:S02]  /*52c0*/  HADD2.F32 R21, -RZ, R21.H0_H0 ;  /* 0x20000015ff157230 */ /* 0x000fe40000004100 */
[----:B------:R-:W-:Y:S01]  /*52d0*/  FMUL.FTZ R73, R19, -1.4426950216293334961 ;  /* 0xbfb8aa3b13497820 */ /* 0x000fe20000410000 */
[----:B------:R-:W-:-:S03]  /*52e0*/  HADD2.F32 R22, -RZ, R22.H0_H0 ;  /* 0x20000016ff167230 */ /* 0x000fc60000004100 */
[----:B------:R-:W4:Y:S01]  /*52f0*/  MUFU.EX2 R71, R3 ;  /* 0x0000000300477308 */ /* 0x000f220000000800 */
[----:B-1----:R-:W-:Y:S01]  /*5300*/  FADD.FTZ R66, R66, 1 ;  /* 0x3f80000042427421 */ /* 0x002fe20000010000 */
[----:B------:R-:W-:Y:S02]  /*5310*/  HADD2.F32 R24, -RZ, R24.H0_H0 ;  /* 0x20000018ff187230 */ /* 0x000fe40000004100 */
[----:B------:R-:W-:-:S04]  /*5320*/  HADD2.F32 R25, -RZ, R25.H0_H0 ;  /* 0x20000019ff197230 */ /* 0x000fc80000004100 */
[----:B------:R1:W5:Y:S01]  /*5330*/  MUFU.EX2 R70, R2 ;  /* 0x0000000200467308 */ /* 0x0003620000000800 */
[----:B------:R-:W-:Y:S01]  /*5340*/  FMUL.FTZ R75, R21, -1.4426950216293334961 ;  /* 0xbfb8aa3b154b7820 */ /* 0x000fe20000410000 */
[----:B------:R-:W-:Y:S02]  /*5350*/  HADD2.F32 R26, -RZ, R26.H0_H0 ;  /* 0x2000001aff1a7230 */ /* 0x000fe40000004100 */
[----:B------:R-:W-:Y:S01]  /*5360*/  FMUL.FTZ R148, R24, -1.4426950216293334961 ;  /* 0xbfb8aa3b18947820 */ /* 0x000fe20000410000 */
[----:B------:R-:W-:Y:S01]  /*5370*/  FMUL.FTZ R149, R25, -1.4426950216293334961 ;  /* 0xbfb8aa3b19957820 */ /* 0x000fe20000410000 */
[----:B------:R-:W-:Y:S02]  /*5380*/  HADD2.F32 R35, -RZ, R35.H0_H0 ;  /* 0x20000023ff237230 */ /* 0x000fe40000004100 */
[----:B------:R-:W5:Y:S01]  /*5390*/  MUFU.EX2 R73, R73 ;  /* 0x0000004900497308 */ /* 0x000f620000000800 */
[----:B-1----:R-:W-:Y:S01]  /*53a0*/  FMUL.FTZ R2, R22, -1.4426950216293334961 ;  /* 0xbfb8aa3b16027820 */ /* 0x002fe20000410000 */
[----:B------:R-:W-:-:S06]  /*53b0*/  HADD2.F32 R23, -RZ, R23.H0_H0 ;  /* 0x20000017ff177230 */ /* 0x000fcc0000004100 */
[----:B------:R-:W1:Y:S01]  /*53c0*/  MUFU.EX2 R75, R75 ;  /* 0x0000004b004b7308 */ /* 0x000e620000000800 */
[----:B------:R-:W-:-:S07]  /*53d0*/  HADD2.F32 R43, -RZ, R43.H0_H0 ;  /* 0x2000002bff2b7230 */ /* 0x000fce0000004100 */
[----:B------:R0:W-:Y:S08]  /*53e0*/  MUFU.EX2 R150, R2 ;  /* 0x0000000200967308 */ /* 0x0001f00000000800 */
[----:B------:R4:W-:Y:S01]  /*53f0*/  MUFU.EX2 R154, R148 ;  /* 0x00000094009a7308 */ /* 0x0009e20000000800 */
[----:B0-----:R-:W-:-:S07]  /*5400*/  FMUL.FTZ R2, R26, -1.4426950216293334961 ;  /* 0xbfb8aa3b1a027820 */ /* 0x001fce0000410000 */
[----:B------:R0:W-:Y:S01]  /*5410*/  MUFU.EX2 R155, R149 ;  /* 0x00000095009b7308 */ /* 0x0001e20000000800 */
[----:B----4-:R-:W-:Y:S01]  /*5420*/  FMUL.FTZ R148, R35, -1.4426950216293334961 ;  /* 0xbfb8aa3b23947820 */ /* 0x010fe20000410000 */
[----:B------:R-:W-:-:S06]  /*5430*/  FMUL.FTZ R3, R23, -1.4426950216293334961 ;  /* 0xbfb8aa3b17037820 */ /* 0x000fcc0000410000 */
[----:B------:R-:W-:Y:S01]  /*5440*/  MUFU.EX2 R160, R2 ;  /* 0x0000000200a07308 */ /* 0x000fe20000000800 */
[----:B------:R-:W-:Y:S04]  /*5450*/  STS.U16 [R123], R50 ;  /* 0x000000327b007388 */ /* 0x000fe80000000400 */
[----:B------:R-:W-:Y:S04]  /*5460*/  STS.U16 [R122+0x40], R41 ;  /* 0x000040297a007388 */ /* 0x000fe80000000400 */
[----:B------:R-:W-:Y:S04]  /*5470*/  STS.U16 [R121+0x80], R38 ;  /* 0x0000802679007388 */ /* 0x000fe80000000400 */
[----:B--2---:R2:W-:Y:S04]  /*5480*/  STS.U16 [R120+0xc0], R49 ;  /* 0x0000c03178007388 */ /* 0x0045e80000000400 */
[----:B------:R-:W-:Y:S04]  /*5490*/  STS.U16 [R119+0x100], R40 ;  /* 0x0001002877007388 */ /* 0x000fe80000000400 */
[----:B---3--:R-:W-:Y:S04]  /*54a0*/  STS.U16 [R118+0x140], R53 ;  /* 0x0001403576007388 */ /* 0x008fe80000000400 */
        /* <DEDUP_REMOVED lines=9> */
[----:B------:R-:W-:Y:S01]  /*5540*/  STS.U16 [R108+0x3c0], R65 ;  /* 0x0003c0416c007388 */ /* 0x000fe20000000400 */
[----:B------:R-:W-:-:S03]  /*5550*/  NOP ;  /* 0x0000000000007918 */ /* 0x000fc60000000000 */
[----:B------:R-:W1:Y:S04]  /*5560*/  LDS.U16 R38, [R107] ;  /* 0x000000006b267984 */ /* 0x000e680000000400 */
[----:B------:R-:W1:Y:S04]  /*5570*/  LDS.U16 R40, [R106+0x2] ;  /* 0x000002006a287984 */ /* 0x000e680000000400 */
[----:B------:R-:W1:Y:S01]  /*5580*/  LDS.U16 R41, [R105+0x4] ;  /* 0x0000040069297984 */ /* 0x000e620000000400 */
[----:B--2---:R-:W-:Y:S01]  /*5590*/  FADD.FTZ R49, R67, 1 ;  /* 0x3f80000043317421 */ /* 0x004fe20000010000 */
[----:B------:R-:W-:-:S02]  /*55a0*/  FADD.FTZ R50, R68, 1 ;  /* 0x3f80000044327421 */ /* 0x000fc40000010000 */
[----:B------:R-:W2:Y:S04]  /*55b0*/  LDS.U16 R63, [R103+0x8] ;  /* 0x00000800673f7984 */ /* 0x000ea80000000400 */
[----:B------:R-:W2:Y:S01]  /*55c0*/  LDS.U16 R61, [R104+0x6] ;  /* 0x00000600683d7984 */ /* 0x000ea20000000400 */
[----:B------:R-:W1:Y:S01]  /*55d0*/  MUFU.RCP R49, R49 ;  /* 0x0000003100317308 */ /* 0x000e620000001000 */
[----:B---3--:R-:W-:Y:S02]  /*55e0*/  FADD.FTZ R55, R72, 1 ;  /* 0x3f80000048377421 */ /* 0x008fe40000010000 */
[----:B------:R-:W3:Y:S05]  /*55f0*/  LDS.U16 R72, [R102+0xa] ;  /* 0x00000a0066487984 */ /* 0x000eea0000000400 */
[----:B------:R-:W1:Y:S01]  /*5600*/  MUFU.RCP R46, R66 ;  /* 0x00000042002e7308 */ /* 0x000e620000001000 */
[----:B0-----:R-:W0:Y:S01]  /*5610*/  LDS.U16 R149, [R100+0xe] ;  /* 0x00000e0064957984 */ /* 0x001e220000000400 */
[----:B----4-:R-:W-:Y:S01]  /*5620*/  FADD.FTZ R52, R71, 1 ;  /* 0x3f80000047347421 */ /* 0x010fe20000010000 */
[----:B-----5:R-:W-:-:S05]  /*5630*/  FADD.FTZ R53, R70, 1 ;  /* 0x3f80000046357421 */ /* 0x020fca0000010000 */
[----:B------:R4:W-:Y:S01]  /*5640*/  MUFU.EX2 R2, R148 ;  /* 0x0000009400027308 */ /* 0x0009e20000000800 */
[----:B-1----:R-:W-:Y:S01]  /*5650*/  FADD.FTZ R60, R73, 1 ;  /* 0x3f800000493c7421 */ /* 0x002fe20000010000 */
[----:B------:R-:W-:Y:S01]  /*5660*/  FADD.FTZ R75, R75, 1 ;  /* 0x3f8000004b4b7421 */ /* 0x000fe20000010000 */
[----:B------:R-:W-:Y:S05]  /*5670*/  LDS.U16 R151, [R98+0x12] ;  /* 0x0000120062977984 */ /* 0x000fea0000000400 */
[----:B------:R-:W1:Y:S01]  /*5680*/  MUFU.RCP R50, R50 ;  /* 0x0000003200327308 */ /* 0x000e620000001000 */
[----:B------:R-:W-:Y:S01]  /*5690*/  FADD.FTZ R59, -R49, 1 ;  /* 0x3f800000313b7421 */ /* 0x000fe20000010100 */
[----:B------:R-:W-:Y:S01]  /*56a0*/  HADD2.F32 R38, -RZ, R38.H0_H0 ;  /* 0x20000026ff267230 */ /* 0x000fe20000004100 */
[----:B----4-:R-:W4:Y:S01]  /*56b0*/  LDS.U16 R148, [R101+0xc] ;  /* 0x00000c0065947984 */ /* 0x010f220000000400 */
[----:B------:R-:W-:-:S02]  /*56c0*/  HADD2.F32 R40, -RZ, R40.H0_H0 ;  /* 0x20000028ff287230 */ /* 0x000fc40000004100 */
[----:B------:R-:W-:Y:S01]  /*56d0*/  FADD.FTZ R62, -R46, 1 ;  /* 0x3f8000002e3e7421 */ /* 0x000fe20000010100 */
[----:B------:R-:W-:Y:S01]  /*56e0*/  FFMA.FTZ R67, R4, R59, 1 ;  /* 0x3f80000004437423 */ /* 0x000fe2000001003b */
[----:B------:R-:W-:Y:S01]  /*56f0*/  HADD2.F32 R41, -RZ, R41.H0_H0 ;  /* 0x20000029ff297230 */ /* 0x000fe20000004100 */
[----:B------:R-:W5:Y:S01]  /*5700*/  MUFU.RCP R52, R52 ;  /* 0x0000003400347308 */ /* 0x000f620000001000 */
[----:B------:R-:W-:Y:S01]  /*5710*/  FMUL.FTZ R59, R43, R38 ;  /* 0x000000262b3b7220 */ /* 0x000fe20000410000 */
[----:B------:R-:W-:Y:S01]  /*5720*/  FFMA.FTZ R62, R5, R62, 1 ;  /* 0x3f800000053e7423 */ /* 0x000fe2000001003e */
[----:B-1----:R-:W-:-:S05]  /*5730*/  FADD.FTZ R64, -R50, 1 ;  /* 0x3f80000032407421 */ /* 0x002fca0000010100 */
[----:B------:R-:W1:Y:S01]  /*5740*/  MUFU.RCP R53, R53 ;  /* 0x0000003500357308 */ /* 0x000e620000001000 */
[----:B------:R-:W-:Y:S01]  /*5750*/  FFMA.FTZ R71, R13, R64, 1 ;  /* 0x3f8000000d477423 */ /* 0x000fe20000010040 */
[----:B------:R-:W-:Y:S01]  /*5760*/  FMUL.FTZ R64, R47, R40 ;  /* 0x000000282f407220 */ /* 0x000fe20000410000 */
[----:B------:R-:W-:Y:S01]  /*5770*/  FMUL.FTZ R65, R44, R41 ;  /* 0x000000292c417220 */ /* 0x000fe20000410000 */
[----:B------:R-:W-:-:S04]  /*5780*/  FMUL.FTZ R59, R46, R59 ;  /* 0x0000003b2e3b7220 */ /* 0x000fc80000410000 */
[----:B------:R-:W3:Y:S01]  /*5790*/  MUFU.EX2 R152, R3 ;  /* 0x0000000300987308 */ /* 0x000ee20000000800 */
[----:B------:R-:W-:Y:S01]  /*57a0*/  FMUL.FTZ R64, R49, R64 ;  /* 0x0000004031407220 */ /* 0x000fe20000410000 */
[----:B------:R-:W-:Y:S01]  /*57b0*/  FMUL.FTZ R68, R50, R65 ;  /* 0x0000004132447220 */ /* 0x000fe20000410000 */
[----:B------:R-:W-:Y:S01]  /*57c0*/  FMUL.FTZ R65, R59, R62 ;  /* 0x0000003e3b417220 */ /* 0x000fe20000410000 */
[----:B------:R-:W-:Y:S02]  /*57d0*/  HADD2.F32 R59, -RZ, R58.H0_H0 ;  /* 0x2000003aff3b7230 */ /* 0x000fe40000004100 */
[----:B------:R-:W-:Y:S02]  /*57e0*/  FMUL.FTZ R66, R64, R67 ;  /* 0x0000004340427220 */ /* 0x000fe40000410000 */
[----:B------:R-:W0:Y:S01]  /*57f0*/  MUFU.RCP R60, R60 ;  /* 0x0000003c003c7308 */ /* 0x000e220000001000 */
[----:B------:R-:W-:Y:S01]  /*5800*/  FADD.FTZ R67, R150, 1 ;  /* 0x3f80000096437421 */ /* 0x000fe20000010000 */
[----:B------:R-:W-:Y:S01]  /*5810*/  HADD2.F32 R73, -RZ, R56.H0_H0 ;  /* 0x20000038ff497230 */ /* 0x000fe20000004100 */
[----:B------:R-:W4:Y:S01]  /*5820*/  LDS.U16 R150, [R99+0x10] ;  /* 0x0000100063967984 */ /* 0x000f220000000400 */
[----:B--2---:R-:W-:-:S04]  /*5830*/  HADD2.F32 R58, -RZ, R63.H0_H0 ;  /* 0x2000003fff3a7230 */ /* 0x004fc80000004100 */
[----:B------:R2:W2:Y:S01]  /*5840*/  MUFU.RCP R62, R75 ;  /* 0x0000004b003e7308 */ /* 0x0004a20000001000 */
[----:B------:R-:W-:Y:S02]  /*5850*/  HADD2.F32 R56, -RZ, R61.H0_H0 ;  /* 0x2000003dff387230 */ /* 0x000fe40000004100 */
[----:B-----5:R-:W-:Y:S01]  /*5860*/  FADD.FTZ R70, -R52, 1 ;  /* 0x3f80000034467421 */ /* 0x020fe20000010100 */
[----:B------:R-:W-:Y:S01]  /*5870*/  FMUL.FTZ R68, R68, R71 ;  /* 0x0000004744447220 */ /* 0x000fe20000410000 */
[----:B------:R-:W-:Y:S01]  /*5880*/  FMUL.FTZ R61, R73, R58 ;  /* 0x0000003a493d7220 */ /* 0x000fe20000410000 */
[----:B-1----:R-:W-:Y:S02]  /*5890*/  FADD.FTZ R71, -R53, 1 ;  /* 0x3f80000035477421 */ /* 0x002fe40000010100 */
[----:B------:R-:W1:Y:S01]  /*58a0*/  MUFU.RCP R55, R55 ;  /* 0x0000003700377308 */ /* 0x000e620000001000 */
[----:B------:R-:W-:Y:S01]  /*58b0*/  FMUL.FTZ R64, R59, R56 ;  /* 0x000000383b407220 */ /* 0x000fe20000410000 */
[----:B------:R-:W-:Y:S01]  /*58c0*/  FFMA.FTZ R70, R15, R70, 1 ;  /* 0x3f8000000f467423 */ /* 0x000fe20000010046 */
[----:B------:R-:W-:Y:S01]  /*58d0*/  FMUL.FTZ R61, R52, R61 ;  /* 0x0000003d343d7220 */ /* 0x000fe20000410000 */
[----:B---3--:R-:W-:Y:S01]  /*58e0*/  FADD.FTZ R153, R152, 1 ;  /* 0x3f80000098997421 */ /* 0x008fe20000010000 */
[----:B------:R-:W-:-:S02]  /*58f0*/  HADD2.F32 R27, -RZ, R27.H0_H0 ;  /* 0x2000001bff1b7230 */ /* 0x000fc40000004100 */
[----:B------:R-:W-:Y:S01]  /*5900*/  FFMA.FTZ R71, R14, R71, 1 ;  /* 0x3f8000000e477423 */ /* 0x000fe20000010047 */
[----:B------:R-:W-:Y:S01]  /*5910*/  FMUL.FTZ R64, R53, R64 ;  /* 0x0000004035407220 */ /* 0x000fe20000410000 */
[----:B------:R-:W-:Y:S02]  /*5920*/  HADD2.F32 R63, -RZ, R16.H0_H0 ;  /* 0x20000010ff3f7230 */ /* 0x000fe40000004100 */
[----:B0-----:R-:W-:Y:S01]  /*5930*/  FADD.FTZ R16, -R60, 1 ;  /* 0x3f8000003c107421 */ /* 0x001fe20000010100 */
[----:B--2---:R-:W-:Y:S01]  /*5940*/  FMUL.FTZ R75, R61, R70 ;  /* 0x000000463d4b7220 */ /* 0x004fe20000410000 */
[----:B------:R-:W-:Y:S01]  /*5950*/  FMUL.FTZ R161, R64, R71 ;  /* 0x0000004740a17220 */ /* 0x000fe20000410000 */
[----:B------:R-:W-:Y:S01]  /*5960*/  HADD2.F32 R61, -RZ, R20.H0_H0 ;  /* 0x20000014ff3d7230 */ /* 0x000fe20000004100 */
[----:B------:R0:W-:Y:S01]  /*5970*/  MUFU.RCP R70, R153 ;  /* 0x0000009900467308 */ /* 0x0001e20000001000 */
[----:B------:R-:W-:Y:S01]  /*5980*/  FMUL.FTZ R69, R27, -1.4426950216293334961 ;  /* 0xbfb8aa3b1b457820 */ /* 0x000fe20000410000 */
[----:B------:R-:W-:Y:S01]  /*5990*/  FADD.FTZ R71, R154, 1 ;  /* 0x3f8000009a477421 */ /* 0x000fe20000010000 */
[----:B------:R-:W-:Y:S01]  /*59a0*/  FADD.FTZ R20, -R62, 1 ;  /* 0x3f8000003e147421 */ /* 0x000fe20000010100 */
[----:B------:R-:W-:Y:S01]  /*59b0*/  FFMA.FTZ R152, R19, R16, 1 ;  /* 0x3f80000013987423 */ /* 0x000fe20000010010 */
[----:B------:R-:W-:Y:S01]  /*59c0*/  LDS.U16 R154, [R96+0x16] ;  /* 0x00001600609a7984 */ /* 0x000fe20000000400 */
[----:B------:R-:W-:-:S03]  /*59d0*/  HADD2.F32 R16, -RZ, R72.H0_H0 ;  /* 0x20000048ff107230 */ /* 0x000fc60000004100 */
[----:B0-----:R-:W0:Y:S01]  /*59e0*/  LDS.U16 R153, [R97+0x14] ;  /* 0x0000140061997984 */ /* 0x001e220000000400 */
[----:B------:R-:W-:Y:S02]  /*59f0*/  HADD2.F32 R64, -RZ, R17.H0_H0 ;  /* 0x20000011ff407230 */ /* 0x000fe40000004100 */
[----:B------:R-:W-:Y:S01]  /*5a00*/  FADD.FTZ R158, R155, 1 ;  /* 0x3f8000009b9e7421 */ /* 0x000fe20000010000 */
[----:B------:R-:W-:Y:S01]  /*5a10*/  FFMA.FTZ R156, R21, R20, 1 ;  /* 0x3f800000159c7423 */ /* 0x000fe20000010014 */
[----:B-1----:R-:W-:Y:S01]  /*5a20*/  FADD.FTZ R17, -R55, 1 ;  /* 0x3f80000037117421 */ /* 0x002fe20000010100 */
[----:B------:R-:W-:Y:S01]  /*5a30*/  HADD2.F32 R20, -RZ, R149.H0_H0 ;  /* 0x20000095ff147230 */ /* 0x000fe20000004100 */
[----:B------:R-:W1:Y:S01]  /*5a40*/  LDS.U16 R155, [R95+0x18] ;  /* 0x000018005f9b7984 */ /* 0x000e620000000400 */
[----:B------:R-:W2:Y:S01]  /*5a50*/  MUFU.EX2 R69, R69 ;  /* 0x0000004500457308 */ /* 0x000ea20000000800 */
[----:B------:R-:W-:Y:S01]  /*5a60*/  FMUL.FTZ R72, R61, R16 ;  /* 0x000000103d487220 */ /* 0x000fe20000410000 */
[----:B------:R-:W-:Y:S01]  /*5a70*/  FFMA.FTZ R157, R18, R17, 1 ;  /* 0x3f800000129d7423 */ /* 0x000fe20000010011 */
[----:B----4-:R-:W-:-:S02]  /*5a80*/  HADD2.F32 R17, -RZ, R148.H0_H0 ;  /* 0x20000094ff117230 */ /* 0x010fc40000004100 */
[----:B------:R-:W-:Y:S01]  /*5a90*/  FMUL.FTZ R159, R63, R20 ;  /* 0x000000143f9f7220 */ /* 0x000fe20000410000 */
[----:B------:R-:W-:Y:S02]  /*5aa0*/  FMUL.FTZ R148, R55, R72 ;  /* 0x0000004837947220 */ /* 0x000fe40000410000 */
[----:B------:R-:W3:Y:S01]  /*5ab0*/  MUFU.RCP R67, R67 ;  /* 0x0000004300437308 */ /* 0x000ee20000001000 */
[----:B------:R-:W-:Y:S01]  /*5ac0*/  FMUL.FTZ R159, R62, R159 ;  /* 0x0000009f3e9f7220 */ /* 0x000fe20000410000 */
[----:B------:R-:W-:Y:S01]  /*5ad0*/  FMUL.FTZ R149, R64, R17 ;  /* 0x0000001140957220 */ /* 0x000fe20000410000 */
[----:B------:R-:W-:Y:S01]  /*5ae0*/  FMUL.FTZ R162, R148, R157 ;  /* 0x0000009d94a27220 */ /* 0x000fe20000410000 */
[----:B------:R-:W-:Y:S01]  /*5af0*/  HADD2.F32 R37, -RZ, R37.H0_H0 ;  /* 0x20000025ff257230 */ /* 0x000fe20000004100 */
[----:B------:R-:W4:Y:S01]  /*5b00*/  LDS.U16 R157, [R94+0x1a] ;  /* 0x00001a005e9d7984 */ /* 0x000f220000000400 */
[----:B------:R-:W-:Y:S01]  /*5b10*/  FMUL.FTZ R149, R60, R149 ;  /* 0x000000953c957220 */ /* 0x000fe20000410000 */
[----:B------:R-:W-:Y:S01]  /*5b20*/  FMUL.FTZ R164, R159, R156 ;  /* 0x0000009c9fa47220 */ /* 0x000fe20000410000 */
[----:B------:R-:W-:Y:S01]  /*5b30*/  FADD.FTZ R160, R160, 1 ;  /* 0x3f800000a0a07421 */ /* 0x000fe20000010000 */
[----:B------:R-:W5:Y:S01]  /*5b40*/  LDS.U16 R159, [R93+0x1c] ;  /* 0x00001c005d9f7984 */ /* 0x000f620000000400 */
[----:B------:R-:W-:Y:S01]  /*5b50*/  FMUL.FTZ R3, R37, -1.4426950216293334961 ;  /* 0xbfb8aa3b25037820 */ /* 0x000fe20000410000 */
[----:B------:R-:W-:Y:S01]  /*5b60*/  FMUL.FTZ R163, R149, R152 ;  /* 0x0000009895a37220 */ /* 0x000fe20000410000 */
[----:B--2---:R-:W-:Y:S01]  /*5b70*/  FADD.FTZ R168, R69, 1 ;  /* 0x3f80000045a87421 */ /* 0x004fe20000010000 */
[----:B------:R-:W-:Y:S01]  /*5b80*/  HADD2.F32 R149, -RZ, R11.H0_H0 ;  /* 0x2000000bff957230 */ /* 0x000fe20000004100 */
[----:B------:R2:W-:Y:S01]  /*5b90*/  MUFU.RCP R69, R160 ;  /* 0x000000a000457308 */ /* 0x0005e20000001000 */
[----:B------:R-:W-:-:S02]  /*5ba0*/  HADD2.F32 R148, -RZ, R12.H0_H0 ;  /* 0x2000000cff947230 */ /* 0x000fc40000004100 */
[----:B------:R-:W-:Y:S02]  /*5bb0*/  HADD2.F32 R11, -RZ, R150.H0_H0 ;  /* 0x20000096ff0b7230 */ /* 0x000fe40000004100 */
[----:B------:R-:W-:Y:S01]  /*5bc0*/  HADD2.F32 R12, -RZ, R151.H0_H0 ;  /* 0x20000097ff0c7230 */ /* 0x000fe20000004100 */
[----:B--2---:R-:W2:Y:S02]  /*5bd0*/  LDS.U16 R160, [R91+0x1e] ;  /* 0x00001e005ba07984 */ /* 0x004ea40000000400 */
[----:B------:R-:W1:Y:S01]  /*5be0*/  MUFU.EX2 R3, R3 ;  /* 0x0000000300037308 */ /* 0x000e620000000800 */
[----:B---3--:R-:W-:Y:S01]  /*5bf0*/  FADD.FTZ R151, -R67, 1 ;  /* 0x3f80000043977421 */ /* 0x008fe20000010100 */
[----:B------:R-:W-:Y:S01]  /*5c00*/  FMUL.FTZ R150, R148, R11 ;  /* 0x0000000b94967220 */ /* 0x000fe20000410000 */
[----:B------:R-:W-:-:S05]  /*5c10*/  FMUL.FTZ R165, R149, R12 ;  /* 0x0000000c95a57220 */ /* 0x000fca0000410000 */
[----:B------:R-:W3:Y:S01]  /*5c20*/  MUFU.RCP R71, R71 ;  /* 0x0000004700477308 */ /* 0x000ee20000001000 */
[----:B------:R-:W-:Y:S01]  /*5c30*/  FFMA.FTZ R151, R22, R151, 1 ;  /* 0x3f80000016977423 */ /* 0x000fe20000010097 */
[----:B------:R-:W-:-:S06]  /*5c40*/  FMUL.FTZ R150, R67, R150 ;  /* 0x0000009643967220 */ /* 0x000fcc0000410000 */
[----:B------:R-:W4:Y:S01]  /*5c50*/  MUFU.RCP R72, R158 ;  /* 0x0000009e00487308 */ /* 0x000f220000001000 */
[C---:B------:R-:W-:Y:S01]  /*5c60*/  FADD.FTZ R152, -R70.reuse, 1 ;  /* 0x3f80000046987421 */ /* 0x040fe20000010100 */
[----:B------:R-:W-:Y:S01]  /*5c70*/  FMUL.FTZ R156, R70, R165 ;  /* 0x000000a5469c7220 */ /* 0x000fe20000410000 */
[----:B------:R-:W-:Y:S01]  /*5c80*/  FMUL.FTZ R165, R150, R151 ;  /* 0x0000009796a57220 */ /* 0x000fe20000410000 */
[----:B------:R-:W-:Y:S02]  /*5c90*/  HADD2.F32 R151, -RZ, R10.H0_H0 ;  /* 0x2000000aff977230 */ /* 0x000fe40000004100 */
[----:B------:R-:W-:Y:S01]  /*5ca0*/  FFMA.FTZ R167, R23, R152, 1 ;  /* 0x3f80000017a77423 */ /* 0x000fe20000010098 */
[----:B------:R-:W-:Y:S02]  /*5cb0*/  HADD2.F32 R150, -RZ, R8.H0_H0 ;  /* 0x20000008ff967230 */ /* 0x000fe40000004100 */
[----:B------:R-:W-:Y:S02]  /*5cc0*/  HADD2.F32 R10, -RZ, R9.H0_H0 ;  /* 0x20000009ff0a7230 */ /* 0x000fe40000004100 */
[----:B0-----:R-:W-:-:S02]  /*5cd0*/  HADD2.F32 R8, -RZ, R153.H0_H0 ;  /* 0x20000099ff087230 */ /* 0x001fc40000004100 */
[----:B------:R-:W-:Y:S01]  /*5ce0*/  HADD2.F32 R9, -RZ, R154.H0_H0 ;  /* 0x2000009aff097230 */ /* 0x000fe20000004100 */
[----:B------:R-:W0:Y:S01]  /*5cf0*/  MUFU.RCP R152, R168 ;  /* 0x000000a800987308 */ /* 0x000e220000001000 */
[----:B------:R-:W-:Y:S01]  /*5d00*/  FMUL.FTZ R166, R156, R167 ;  /* 0x000000a79ca67220 */ /* 0x000fe20000410000 */
[----:B------:R-:W-:Y:S01]  /*5d10*/  FADD.FTZ R156, R2, 1 ;  /* 0x3f800000029c7421 */ /* 0x000fe20000010000 */
[----:B-1----:R-:W-:Y:S01]  /*5d20*/  FADD.FTZ R169, R3, 1 ;  /* 0x3f80000003a97421 */ /* 0x002fe20000010000 */
[----:B---3--:R-:W-:Y:S01]  /*5d30*/  FADD.FTZ R3, -R71, 1 ;  /* 0x3f80000047037421 */ /* 0x008fe20000010100 */
[----:B------:R-:W-:Y:S02]  /*5d40*/  HADD2.F32 R153, -RZ, R155.H0_H0 ;  /* 0x2000009bff997230 */ /* 0x000fe40000004100 */
[----:B------:R-:W-:Y:S01]  /*5d50*/  FMUL.FTZ R2, R151, R8 ;  /* 0x0000000897027220 */ /* 0x000fe20000410000 */
[----:B----4-:R-:W-:Y:S01]  /*5d60*/  FADD.FTZ R158, -R72, 1 ;  /* 0x3f800000489e7421 */ /* 0x010fe20000010100 */
[----:B------:R-:W-:Y:S01]  /*5d70*/  FMUL.FTZ R155, R10, R9 ;  /* 0x000000090a9b7220 */ /* 0x000fe20000410000 */
[----:B------:R-:W-:Y:S01]  /*5d80*/  FFMA.FTZ R3, R24, R3, 1 ;  /* 0x3f80000018037423 */ /* 0x000fe20000010003 */
[----:B------:R-:W-:Y:S01]  /*5d90*/  FMUL.FTZ R2, R71, R2 ;  /* 0x0000000247027220 */ /* 0x000fe20000410000 */
[----:B------:R-:W-:Y:S01]  /*5da0*/  FFMA.FTZ R158, R25, R158, 1 ;  /* 0x3f800000199e7423 */ /* 0x000fe2000001009e */
[----:B------:R-:W-:Y:S01]  /*5db0*/  FMUL.FTZ R155, R72, R155 ;  /* 0x0000009b489b7220 */ /* 0x000fe20000410000 */
[----:B------:R-:W-:Y:S01]  /*5dc0*/  FADD.FTZ R167, -R69, 1 ;  /* 0x3f80000045a77421 */ /* 0x000fe20000010100 */
[----:B------:R-:W-:Y:S01]  /*5dd0*/  FMUL.FTZ R154, R150, R153 ;  /* 0x00000099969a7220 */ /* 0x000fe20000410000 */
[----:B------:R-:W-:Y:S01]  /*5de0*/  FMUL.FTZ R2, R2, R3 ;  /* 0x0000000302027220 */ /* 0x000fe20000410000 */
[----:B------:R-:W1:Y:S01]  /*5df0*/  MUFU.RCP R170, R169 ;  /* 0x000000a900aa7308 */ /* 0x000e620000001000 */
[----:B------:R-:W-:Y:S01]  /*5e00*/  FMUL.FTZ R3, R155, R158 ;  /* 0x0000009e9b037220 */ /* 0x000fe20000410000 */
[----:B------:R-:W-:Y:S01]  /*5e10*/  FFMA.FTZ R167, R26, R167, 1 ;  /* 0x3f8000001aa77423 */ /* 0x000fe200000100a7 */
[----:B------:R-:W-:Y:S01]  /*5e20*/  FMUL.FTZ R154, R69, R154 ;  /* 0x0000009a459a7220 */ /* 0x000fe20000410000 */
[----:B------:R-:W-:-:S02]  /*5e30*/  HADD2.F32 R158, -RZ, R7.H0_H0 ;  /* 0x20000007ff9e7230 */ /* 0x000fc40000004100 */
[----:B------:R-:W-:Y:S02]  /*5e40*/  HADD2.F32 R7, -RZ, R157.H0_H0 ;  /* 0x2000009dff077230 */ /* 0x000fe40000004100 */
[----:B------:R-:W3:Y:S01]  /*5e50*/  MUFU.RCP R156, R156 ;  /* 0x0000009c009c7308 */ /* 0x000ee20000001000 */
[----:B------:R-:W-:Y:S01]  /*5e60*/  FMUL.FTZ R167, R154, R167 ;  /* 0x000000a79aa77220 */ /* 0x000fe20000410000 */
[----:B------:R-:W-:Y:S02]  /*5e70*/  HADD2.F32 R155, -RZ, R6.H0_H0 ;  /* 0x20000006ff9b7230 */ /* 0x000fe40000004100 */
[----:B0-----:R-:W-:Y:S01]  /*5e80*/  FADD.FTZ R154, -R152, 1 ;  /* 0x3f800000989a7421 */ /* 0x001fe20000010100 */
[----:B-----5:R-:W-:Y:S02]  /*5e90*/  HADD2.F32 R6, -RZ, R159.H0_H0 ;  /* 0x2000009fff067230 */ /* 0x020fe40000004100 */
[----:B------:R-:W-:Y:S01]  /*5ea0*/  FMUL.FTZ R159, R158, R7 ;  /* 0x000000079e9f7220 */ /* 0x000fe20000410000 */
[----:B------:R-:W-:-:S02]  /*5eb0*/  HADD2.F32 R157, -RZ, R0.H0_H0 ;  /* 0x20000000ff9d7230 */ /* 0x000fc40000004100 */
[----:B------:R-:W-:Y:S01]  /*5ec0*/  FFMA.FTZ R0, R27, R154, 1 ;  /* 0x3f8000001b007423 */ /* 0x000fe2000001009a */
[----:B--2---:R-:W-:Y:S02]  /*5ed0*/  HADD2.F32 R154, -RZ, R160.H0_H0 ;  /* 0x200000a0ff9a7230 */ /* 0x004fe40000004100 */
[----:B------:R-:W-:Y:S01]  /*5ee0*/  FMUL.FTZ R159, R152, R159 ;  /* 0x0000009f989f7220 */ /* 0x000fe20000410000 */
[----:B-1----:R-:W-:-:S03]  /*5ef0*/  FADD.FTZ R160, -R170, 1 ;  /* 0x3f800000aaa07421 */ /* 0x002fc60000010100 */
[----:B------:R-:W-:Y:S01]  /*5f00*/  FMUL.FTZ R0, R159, R0 ;  /* 0x000000009f007220 */ /* 0x000fe20000410000 */
[----:B------:R-:W-:Y:S01]  /*5f10*/  FMUL.FTZ R159, R157, R154 ;  /* 0x0000009a9d9f7220 */ /* 0x000fe20000410000 */
[----:B------:R-:W-:Y:S01]  /*5f20*/  FMUL.FTZ R169, R155, R6 ;  /* 0x000000069ba97220 */ /* 0x000fe20000410000 */
[----:B------:R-:W-:Y:S01]  /*5f30*/  F2FP.F16.F32.PACK_AB R65, R66, R65 ;  /* 0x000000414241723e */ /* 0x000fe200000000ff */
[----:B------:R-:W-:Y:S01]  /*5f40*/  BAR.SYNC.DEFER_BLOCKING 0x0 ;  /* 0x0000000000007b1d */ /* 0x000fe20000010000 */
[----:B---3--:R-:W-:Y:S01]  /*5f50*/  FADD.FTZ R168, -R156, 1 ;  /* 0x3f8000009ca87421 */ /* 0x008fe20000010100 */
        /* <DEDUP_REMOVED lines=20> */
[----:B------:R0:W-:Y:S01]  /*60a0*/  STS.U16 [R104+0x6], R160 ;  /* 0x000006a068007388 */ /* 0x0001e20000000400 */
[----:B------:R-:W-:Y:S02]  /*60b0*/  F2FP.F16.F32.PACK_AB R159, R159, R168 ;  /* 0x000000a89f9f723e */ /* 0x000fe400000000ff */
[----:B-1----:R-:W-:Y:S01]  /*60c0*/  PRMT R66, R2, 0x7610, R66 ;  /* 0x0000761002427816 */ /* 0x002fe20000000042 */
[----:B------:R-:W-:Y:S01]  /*60d0*/  STS.U16 [R103+0x8], R75 ;  /* 0x0000084b67007388 */ /* 0x000fe20000000400 */
[----:B------:R-:W-:Y:S02]  /*60e0*/  ISETP.NE.AND P5, PT, R144, RZ, PT ;  /* 0x000000ff9000720c */ /* 0x000fe40003fa5270 */
[----:B--2---:R-:W-:Y:S01]  /*60f0*/  PRMT R68, R2, 0x7632, R68 ;  /* 0x0000763202447816 */ /* 0x004fe20000000044 */
[----:B------:R-:W-:Y:S01]  /*6100*/  STS.U16 [R102+0xa], R161 ;  /* 0x00000aa166007388 */ /* 0x000fe20000000400 */
[----:B------:R-:W-:-:S03]  /*6110*/  PRMT R162, R159, 0x7610, R162 ;  /* 0x000076109fa27816 */ /* 0x000fc600000000a2 */
[----:B------:R-:W-:Y:S01]  /*6120*/  STS.U16 [R101+0xc], R163 ;  /* 0x00000ca365007388 */ /* 0x000fe20000000400 */
[----:B0-----:R-:W-:-:S03]  /*6130*/  PRMT R160, R0, 0x7632, R160 ;  /* 0x0000763200a07816 */ /* 0x001fc600000000a0 */
[----:B------:R-:W-:Y:S01]  /*6140*/  STS.U16 [R100+0xe], R65 ;  /* 0x00000e4164007388 */ /* 0x000fe20000000400 */
[----:B------:R-:W-:-:S03]  /*6150*/  PRMT R164, R159, 0x7632, R164 ;  /* 0x000076329fa47816 */ /* 0x000fc600000000a4 */
[----:B------:R-:W-:Y:S04]  /*6160*/  STS.U16 [R99+0x10], R165 ;  /* 0x000010a563007388 */ /* 0x000fe80000000400 */
[----:B------:R0:W-:Y:S01]  /*6170*/  STS.U16 [R98+0x12], R3 ;  /* 0x0000120362007388 */ /* 0x0001e20000000400 */
[----:B------:R-:W-:-:S03]  /*6180*/  IMAD.U32 R2, RZ, RZ, UR35 ;  /* 0x00000023ff027e24 */ /* 0x000fc6000f8e00ff */
[----:B------:R1:W-:Y:S04]  /*6190*/  STS.U16 [R97+0x14], R66 ;  /* 0x0000144261007388 */ /* 0x0003e80000000400 */
        /* <DEDUP_REMOVED lines=30> */
[----:B0-----:R-:W-:Y:S01]  /*6380*/  IADD3 R3, P0, PT, R142, UR8, RZ ;  /* 0x000000088e037c10 */ /* 0x001fe2000ff1e0ff */
[----:B------:R-:W0:Y:S03]  /*6390*/  LDCU.64 UR36, c[0x0][0x490] ;  /* 0x00009200ff2477ac */ /* 0x000e260008000a00 */
[----:B-1----:R-:W-:Y:S02]  /*63a0*/  IADD3.X R66, PT, PT, RZ, UR9, RZ, P0, !PT ;  /* 0x00000009ff427c10 */ /* 0x002fe400087fe4ff */
[----:B--2---:R-:W-:-:S04]  /*63b0*/  LEA R2, P1, R3, UR10, 0x1 ;  /* 0x0000000a03027c11 */ /* 0x004fc8000f8208ff */
[----:B------:R-:W-:Y:S02]  /*63c0*/  LEA.HI.X R3, R3, UR11, R66, 0x1, P1 ;  /* 0x0000000b03037c11 */ /* 0x000fe400088f0c42 */
[-C--:B---3--:R-:W-:Y:S02]  /*63d0*/  ISETP.GE.AND P0, PT, R142, R0.reuse, PT ;  /* 0x000000008e00720c */ /* 0x088fe40003f06270 */
[-C--:B------:R-:W-:Y:S02]  /*63e0*/  ISETP.GE.AND P4, PT, R139, R0.reuse, PT ;  /* 0x000000008b00720c */ /* 0x080fe40003f86270 */
[----:B------:R-:W-:-:S09]  /*63f0*/  ISETP.GE.AND P6, PT, R138, R0, PT ;  /* 0x000000008a00720c */ /* 0x000fd20003fc6270 */
[----:B------:R-:W-:Y:S01]  /*6400*/  @!P0 STG.E.U16 desc[UR32][R2.64], R65 ;  /* 0x0000004102008986 */ /* 0x000fe2000c101520 */
        /* <DEDUP_REMOVED lines=63> */
[----:B--2---:R-:W-:Y:S06]  /*6800*/  BRA.U !UP0, `(.L_x_4419) ;  /* 0x0000000508c47547 */ /* 0x004fec000b800000 */
        /* <DEDUP_REMOVED lines=28> */
[----:B------:R-:W-:Y:S01]  /*69d0*/  STS.U16 [R106+0x2], R53 ;  /* 0x000002356a007388 */ /* 0x000fe20000000400 */
[----:B------:R-:W-:-:S02]  /*69e0*/  PRMT R50, R17, 0x7632, R50 ;  /* 0x0000763211327816 */ /* 0x000fc40000000032 */
[----:B------:R-:W-:Y:S01]  /*69f0*/  F2FP.F16.F32.PACK_AB R7, R7, R26 ;  /* 0x0000001a0707723e */ /* 0x000fe200000000ff */
[----:B------:R-:W-:Y:S01]  /*6a00*/  STS.U16 [R105+0x4], R13 ;  /* 0x0000040d69007388 */ /* 0x000fe20000000400 */
[----:B------:R-:W-:Y:S02]  /*6a10*/  PRMT R49, R11, 0x7632, R49 ;  /* 0x000076320b317816 */ /* 0x000fe40000000031 */
[----:B------:R-:W-:Y:S01]  /*6a20*/  PRMT R3, R8, 0x7610, R3 ;  /* 0x0000761008037816 */ /* 0x000fe20000000003 */
[----:B------:R-:W-:Y:S01]  /*6a30*/  STS.U16 [R104+0x6], R52 ;  /* 0x0000063468007388 */ /* 0x000fe20000000400 */
[----:B------:R-:W-:Y:S02]  /*6a40*/  F2FP.F16.F32.PACK_AB R6, R37, R6 ;  /* 0x000000062506723e */ /* 0x000fe400000000ff */
[C---:B0-----:R-:W-:Y:S01]  /*6a50*/  PRMT R4, R7.reuse, 0x7610, R4 ;  /* 0x0000761007047816 */ /* 0x041fe20000000004 */
[----:B------:R-:W-:Y:S01]  /*6a60*/  STS.U16 [R103+0x8], R15 ;  /* 0x0000080f67007388 */ /* 0x000fe20000000400 */
[----:B------:R-:W-:-:S02]  /*6a70*/  PRMT R47, R7, 0x7632, R47 ;  /* 0x00007632072f7816 */ /* 0x000fc4000000002f */
[----:B------:R-:W-:Y:S01]  /*6a80*/  PRMT R10, R6, 0x7632, R10 ;  /* 0x00007632060a7816 */ /* 0x000fe2000000000a */
[----:B------:R0:W-:Y:S01]  /*6a90*/  STS.U16 [R102+0xa], R2 ;  /* 0x00000a0266007388 */ /* 0x0001e20000000400 */
[----:B-1----:R-:W-:-:S03]  /*6aa0*/  UIMAD.WIDE.U32 UR6, UR34, UR8, UR6 ;  /* 0x00000008220672a5 */ /* 0x002fc6000f8e0006 */
[----:B------:R-:W-:Y:S01]  /*6ab0*/  STS.U16 [R101+0xc], R17 ;  /* 0x00000c1165007388 */ /* 0x000fe20000000400 */
[----:B------:R-:W-:-:S03]  /*6ac0*/  UIMAD UR7, UR34, UR9, UR7 ;  /* 0x00000009220772a4 */ /* 0x000fc6000f8e0207 */
[----:B------:R-:W-:Y:S01]  /*6ad0*/  STS.U16 [R100+0xe], R50 ;  /* 0x00000e3264007388 */ /* 0x000fe20000000400 */
[----:B------:R-:W-:Y:S01]  /*6ae0*/  UIMAD.WIDE.U32 UR6, UR12, UR10, UR6 ;  /* 0x0000000a0c0672a5 */ /* 0x000fe2000f8e0006 */
[----:B0-----:R-:W-:Y:S02]  /*6af0*/  PRMT R2, R8, 0x7632, R2 ;  /* 0x0000763208027816 */ /* 0x001fe40000000002 */
[----:B------:R-:W-:Y:S01]  /*6b00*/  STS.U16 [R99+0x10], R11 ;  /* 0x0000100b63007388 */ /* 0x000fe20000000400 */
[----:B------:R-:W-:Y:S01]  /*6b10*/  MOV R8, UR35 ;  /* 0x0000002300087c02 */ /* 0x000fe20008000f00 */
[----:B------:R-:W-:Y:S02]  /*6b20*/  UIMAD UR11, UR12, UR11, UR7 ;  /* 0x0000000b0c0b72a4 */ /* 0x000fe4000f8e0207 */
[----:B------:R-:W-:Y:S04]  /*6b30*/  STS.U16 [R98+0x12], R49 ;  /* 0x0000123162007388 */ /* 0x000fe80000000400 */
[----:B------:R0:W-:Y:S04]  /*6b40*/  STS.U16 [R97+0x14], R3 ;  /* 0x0000140361007388 */ /* 0x0001e80000000400 */
[----:B------:R1:W-:Y:S04]  /*6b50*/  STS.U16 [R96+0x16], R2 ;  /* 0x0000160260007388 */ /* 0x0003e80000000400 */
[----:B------:R-:W-:Y:S01]  /*6b60*/  STS.U16 [R95+0x18], R4 ;  /* 0x000018045f007388 */ /* 0x000fe20000000400 */
[----:B0-----:R-:W-:-:S03]  /*6b70*/  IADD3 R3, P0, PT, R142, UR6, RZ ;  /* 0x000000068e037c10 */ /* 0x001fc6000ff1e0ff */
[----:B------:R-:W-:Y:S01]  /*6b80*/  STS.U16 [R94+0x1a], R47 ;  /* 0x00001a2f5e007388 */ /* 0x000fe20000000400 */
[----:B-1----:R-:W-:-:S03]  /*6b90*/  LEA R2, P4, R3, UR36, 0x1 ;  /* 0x0000002403027c11 */ /* 0x002fc6000f8808ff */
[----:B------:R0:W-:Y:S04]  /*6ba0*/  STS.U16 [R93+0x1c], R6 ;  /* 0x00001c065d007388 */ /* 0x0001e80000000400 */
[----:B------:R-:W-:Y:S01]  /*6bb0*/  STS.U16 [R91+0x1e], R10 ;  /* 0x00001e0a5b007388 */ /* 0x000fe20000000400 */
[----:B------:R-:W-:-:S03]  /*6bc0*/  NOP ;  /* 0x0000000000007918 */ /* 0x000fc60000000000 */
[----:B------:R-:W-:Y:S01]  /*6bd0*/  LDS.U16 R5, [R123] ;  /* 0x000000007b057984 */ /* 0x000fe20000000400 */
[----:B0-----:R-:W-:-:S03]  /*6be0*/  IADD3.X R6, PT, PT, RZ, UR11, RZ, P0, !PT ;  /* 0x0000000bff067c10 */ /* 0x001fc600087fe4ff */
        /* <DEDUP_REMOVED lines=51> */
.L_x_4419:
        /* <DEDUP_REMOVED lines=26> */
[----:B------:R-:W-:Y:S02]  /*70c0*/  HADD2.F32 R29, -RZ, R29.H0_H0 ;  /* 0x2000001dff1d7230 */ /* 0x000fe40000004100 */
[----:B------:R-:W-:Y:S02]  /*70d0*/  HFMA2 R38, -RZ, RZ, 0, 0 ;  /* 0x00000000ff267431 */ /* 0x000fe400000001ff */
[----:B------:R-:W-:Y:S02]  /*70e0*/  HADD2.F32 R28, -RZ, R28.H0_H0 ;  /* 0x2000001cff1c7230 */ /* 0x000fe40000004100 */
[----:B------:R-:W-:Y:S01]  /*70f0*/  FFMA.FTZ R2, R66, R39, R3 ;  /* 0x0000002742027223 */ /* 0x000fe20000010003 */
[----:B------:R-:W-:Y:S02]  /*7100*/  PRMT R59, RZ, 0x7610, R59 ;  /* 0x00007610ff3b7816 */ /* 0x000fe4000000003b */
[----:B------:R-:W-:-:S02]  /*7110*/  CS2R R52, SRZ ;  /* 0x0000000000347805 */ /* 0x000fc4000001ff00 */
[----:B------:R-:W-:Y:S01]  /*7120*/  MOV R55, RZ ;  /* 0x000000ff00377202 */ /* 0x000fe20000000f00 */
[----:B------:R-:W-:Y:S01]  /*7130*/  FFMA.FTZ R2, R69, R36, R2 ;  /* 0x0000002445027223 */ /* 0x000fe20000010002 */
[----:B------:R-:W-:Y:S02]  /*7140*/  MOV R49, RZ ;  /* 0x000000ff00317202 */ /* 0x000fe40000000f00 */
[----:B------:R-:W-:Y:S02]  /*7150*/  CS2R R46, SRZ ;  /* 0x00000000002e7805 */ /* 0x000fe4000001ff00 */
[----:B------:R-:W-:Y:S01]  /*7160*/  MOV R43, RZ ;  /* 0x000000ff002b7202 */ /* 0x000fe20000000f00 */
[----:B------:R-:W-:Y:S01]  /*7170*/  FFMA.FTZ R3, R67, R34, R2 ;  /* 0x0000002243037223 */ /* 0x000fe20000010002 */
[----:B------:R-:W-:Y:S02]  /*7180*/  CS2R R40, SRZ ;  /* 0x0000000000287805 */ /* 0x000fe4000001ff00 */
[----:B------:R-:W-:Y:S01]  /*7190*/  MOV R37, RZ ;  /* 0x000000ff00257202 */ /* 0x000fe20000000f00 */
[----:B------:R-:W-:-:S02]  /*71a0*/  IMAD.MOV.U32 R35, RZ, RZ, RZ ;  /* 0x000000ffff237224 */ /* 0x000fc400078e00ff */
        /* <DEDUP_REMOVED lines=48> */
.L_x_4465:
[----:B01----:R-:W-:Y:S01]  /*74b0*/  HFMA2 R3, -RZ, RZ, 0, 0 ;  /* 0x00000000ff037431 */ /* 0x003fe200000001ff */
[----:B0-----:R-:W-:Y:S02]  /*74c0*/  MOV R5, UR44 ;  /* 0x0000002c00057c02 */ /* 0x001fe40008000f00 */
        /* <DEDUP_REMOVED lines=8> */
[C---:B------:R-:W-:Y:S02]  /*7550*/  LEA R4, P3, R2.reuse, UR25, 0x1 ;  /* 0x0000001902047c11 */ /* 0x040fe4000f8608ff */
[----:B------:R-:W-:Y:S02]  /*7560*/  ISETP.GE.AND P5, PT, R135, UR35, PT ;  /* 0x0000002387007c0c */ /* 0x000fe4000bfa6270 */
[----:B------:R-:W-:Y:S02]  /*7570*/  LEA.HI.X R5, R2, UR24, R3, 0x1, P3 ;  /* 0x0000001802057c11 */ /* 0x000fe400098f0c03 */
[----:B------:R-:W-:-:S03]  /*7580*/  ISETP.GE.AND P3, PT, R137, UR35, PT ;  /* 0x0000002389007c0c */ /* 0x000fc6000bf66270 */
[----:B------:R-:W5:Y:S04]  /*7590*/  @!P6 LDG.E.U16 R10, desc[UR32][R4.64] ;  /* 0x00000020040ae981 */ /* 0x000f68000c1e1500 */
[----:B------:R-:W2:Y:S04]  /*75a0*/  @!P2 LDG.E.U16 R2, desc[UR32][R4.64+0x80] ;  /* 0x000080200402a981 */ /* 0x000ea8000c1e1500 */
[----:B------:R-:W3:Y:S04]  /*75b0*/  @!P0 LDG.E.U16 R3, desc[UR32][R4.64+0x40] ;  /* 0x0000402004038981 */ /* 0x000ee8000c1e1500 */
[----:B----4-:R-:W4:Y:S04]  /*75c0*/  @!P3 LDG.E.U16 R7, desc[UR32][R4.64+0xc0] ;  /* 0x0000c0200407b981 */ /* 0x010f28000c1e1500 */
        /* <DEDUP_REMOVED lines=11> */
[----:B------:R-:W-:Y:S02]  /*7680*/  ISETP.GE.AND P2, PT, R133, UR35, PT ;  /* 0x0000002385007c0c */ /* 0x000fe4000bf46270 */
[----:B------:R-:W-:Y:S02]  /*7690*/  @!P4 PRMT R150, R11, 0x5410, RZ ;  /* 0x000054100b96c816 */ /* 0x000fe400000000ff */
        /* <DEDUP_REMOVED lines=8> */
[----:B------:R-:W-:Y:S01]  /*7720*/  HFMA2 R152, -RZ, RZ, 0, 0 ;  /* 0x00000000ff987431 */ /* 0x000fe200000001ff */
[----:B------:R-:W-:Y:S01]  /*7730*/  MOV R154, RZ ;  /* 0x000000ff009a7202 */ /* 0x000fe20000000f00 */
[----:B------:R-:W-:Y:S01]  /*7740*/  HFMA2 R156, -RZ, RZ, 0, 0 ;  /* 0x00000000ff9c7431 */ /* 0x000fe200000001ff */
[----:B--2---:R-:W-:-:S02]  /*7750*/  @!P0 PRMT R152, R148, 0x5410, RZ ;  /* 0x0000541094988816 */ /* 0x004fc400000000ff */
[----:B---3--:R-:W-:Y:S02]  /*7760*/  @!P3 PRMT R154, R2, 0x5410, RZ ;  /* 0x00005410029ab816 */ /* 0x008fe400000000ff */
[----:B----4-:R-:W-:Y:S02]  /*7770*/  @!P2 PRMT R152, R152, 0x5410, R3 ;  /* 0x000054109898a816 */ /* 0x010fe40000000003 */
[----:B------:R-:W-:Y:S02]  /*7780*/  ISETP.GE.AND P2, PT, R128, UR35, PT ;  /* 0x0000002380007c0c */ /* 0x000fe4000bf46270 */
[----:B-----5:R-:W-:Y:S02]  /*7790*/  @!P4 PRMT R154, R154, 0x5410, R7 ;  /* 0x000054109a9ac816 */ /* 0x020fe40000000007 */
[----:B------:R-:W-:Y:S02]  /*77a0*/  ISETP.GE.AND P0, PT, R129, UR35, PT ;  /* 0x0000002381007c0c */ /* 0x000fe4000bf06270 */
[----:B------:R-:W-:-:S02]  /*77b0*/  ISETP.GE.AND P4, PT, R126, UR35, PT ;  /* 0x000000237e007c0c */ /* 0x000fc4000bf86270 */
        /* <DEDUP_REMOVED lines=15> */
[----:B------:R-:W-:-:S05]  /*78b0*/  IMAD.U32 R3, RZ, RZ, UR8 ;  /* 0x00000008ff037e24 */ /* 0x000fca000f8e00ff */
[----:B------:R1:W5:Y:S01]  /*78c0*/  LDG.E R148, desc[UR32][R2.64] ;  /* 0x0000002002947981 */ /* 0x000362000c1e1900 */
[----:B0-----:R-:W-:Y:S01]  /*78d0*/  HFMA2 R4, -RZ, RZ, 0, 0 ;  /* 0x00000000ff047431 */ /* 0x001fe200000001ff */
[----:B------:R-:W-:Y:S01]  /*78e0*/  UMOV UR8, UR16 ;  /* 0x0000001000087c82 */ /* 0x000fe20008000000 */
[----:B------:R-:W-:Y:S01]  /*78f0*/  UMOV UR9, UR21 ;  /* 0x0000001500097c82 */ /* 0x000fe20008000000 */
[----:B------:R-:W-:Y:S01]  /*7900*/  PRMT R5, R10, 0x7632, R5 ;  /* 0x000076320a057816 */ /* 0x000fe20000000005 */
[----:B------:R-:W-:Y:S01]  /*7910*/  UIMAD.WIDE.U32 UR8, UR6, UR40, UR8 ;  /* 0x00000028060872a5 */ /* 0x000fe2000f8e0008 */
[----:B------:R0:W-:Y:S01]  /*7920*/  STS.U16 [R123], R6 ;  /* 0x000000067b007388 */ /* 0x0001e20000000400 */
[----:B-1----:R-:W-:Y:S02]  /*7930*/  PRMT R3, R6, 0x7632, R3 ;  /* 0x0000763206037816 */ /* 0x002fe40000000003 */
[----:B------:R-:W-:Y:S01]  /*7940*/  PRMT R155, R150, 0x7632, R155 ;  /* 0x00007632969b7816 */ /* 0x000fe2000000009b */
[----:B------:R-:W-:Y:S01]  /*7950*/  UIMAD UR9, UR6, UR41, UR9 ;  /* 0x00000029060972a4 */ /* 0x000fe2000f8e0209 */
[----:B------:R-:W-:Y:S01]  /*7960*/  PRMT R157, R152, 0x7632, R157 ;  /* 0x00007632989d7816 */ /* 0x000fe2000000009d */
[----:B------:R1:W-:Y:S01]  /*7970*/  STS.U16 [R122+0x40], R3 ;  /* 0x000040037a007388 */ /* 0x0003e20000000400 */
[----:B0-----:R-:W-:Y:S01]  /*7980*/  MOV R6, RZ ;  /* 0x000000ff00067202 */ /* 0x001fe20000000f00 */
[----:B------:R-:W-:-:S02]  /*7990*/  ULEA UR30, UP0, UR8, UR42, 0x2 ;  /* 0x0000002a081e7291 */ /* 0x000fc4000f8010ff */
[----:B------:R-:W-:Y:S01]  /*79a0*/  STS.U16 [R121+0x80], R10 ;  /* 0x0000800a79007388 */ /* 0x000fe20000000400 */
[----:B------:R-:W-:-:S03]  /*79b0*/  PRMT R158, R154, 0x7632, R158 ;  /* 0x000076329a9e7816 */ /* 0x000fc6000000009e */
[----:B------:R-:W-:Y:S01]  /*79c0*/  STS.U16 [R120+0xc0], R5 ;  /* 0x0000c00578007388 */ /* 0x000fe20000000400 */
[----:B------:R-:W-:-:S03]  /*79d0*/  ULEA.HI.X UR8, UR8, UR43, UR9, 0x2, UP0 ;  /* 0x0000002b08087291 */ /* 0x000fc600080f1409 */
[----:B------:R-:W-:Y:S04]  /*79e0*/  STS.U16 [R119+0x100], R150 ;  /* 0x0001009677007388 */ /* 0x000fe80000000400 */
[----:B------:R-:W-:Y:S04]  /*79f0*/  STS.U16 [R118+0x140], R155 ;  /* 0x0001409b76007388 */ /* 0x000fe80000000400 */
        /* <DEDUP_REMOVED lines=8> */
[----:B-1----:R-:W-:-:S02]  /*7a80*/  PRMT R3, R156, 0x7632, R3 ;  /* 0x000076329c037816 */ /* 0x002fc40000000003 */
        /* <DEDUP_REMOVED lines=30> */
[----:B------:R-:W-:-:S04]  /*7c70*/  FMUL.FTZ R5, R148, 1.4426950216293334961 ;  /* 0x3fb8aa3b94057820 */ /* 0x000fc80000410000 */
[C---:B------:R-:W-:Y:S01]  /*7c80*/  FMUL.FTZ R10, R5.reuse, R92 ;  /* 0x0000005c050a7220 */ /* 0x040fe20000410000 */
[----:B------:R-:W-:Y:S01]  /*7c90*/  ULEA UR9, UR7, UR6, 0x8 ;  /* 0x0000000607097291 */ /* 0x000fe2000f8e40ff */
[C---:B------:R-:W-:Y:S01]  /*7ca0*/  FMUL.FTZ R169, R5.reuse, R90 ;  /* 0x0000005a05a97220 */ /* 0x040fe20000410000 */
[----:B------:R-:W-:-:S03]  /*7cb0*/  FMUL.FTZ R170, R5, R89 ;  /* 0x0000005905aa7220 */ /* 0x000fc60000410000 */
        /* <DEDUP_REMOVED lines=81> */
.L_x_4422:
[----:B------:R-:W-:-:S06]  /*81d0*/  LEA R197, R144, UR30, 0x2 ;  /* 0x0000001e90c57c11 */ /* 0x000fcc000f8e10ff */
[----:B------:R-:W0:Y:S02]  /*81e0*/  LDS R197, [R197+0x2514] ;  /* 0x00251400c5c57984 */ /* 0x000e240000000800 */
.L_x_4423:
[----:B------:R-:W-:Y:S05]  /*81f0*/  BSYNC.RECONVERGENT B0 ;  /* 0x0000000000007941 */ /* 0x000fea0003800200 */
.L_x_4421:
[----:B------:R-:W2:Y:S01]  /*8200*/  @P1 LDC R3, c[0x0][0x38c] ;  /* 0x0000e300ff031b82 */ /* 0x000ea20000000800 */
[----:B------:R-:W-:Y:S01]  /*8210*/  MOV R2, UR18 ;  /* 0x0000001200027c02 */ /* 0x000fe20008000f00 */
[----:B------:R-:W-:-:S03]  /*8220*/  HFMA2 R5, -RZ, RZ, 0, 4.76837158203125e-07 ;  /* 0x00000008ff057431 */ /* 0x000fc600000001ff */
[----:B------:R-:W-:Y:S01]  /*8230*/  @P1 IADD3 R2, PT, PT, R2, -0x2, RZ ;  /* 0xfffffffe02021810 */ /* 0x000fe20007ffe0ff */
[----:B------:R-:W-:Y:S01]  /*8240*/  FMUL.FTZ R213, R77, R92 ;  /* 0x0000005c4dd57220 */ /* 0x000fe20000410000 */
[----:B------:R-:W-:Y:S01]  /*8250*/  FMUL.FTZ R198, R57, R90 ;  /* 0x0000005a39c67220 */ /* 0x000fe20000410000 */
[----:B------:R-:W-:Y:S02]  /*8260*/  FMUL.FTZ R191, R54, R89 ;  /* 0x0000005936bf7220 */ /* 0x000fe40000410000 */
[----:B------:R-:W-:Y:S01]  /*8270*/  FMUL.FTZ R6, R150, R213 ;  /* 0x000000d596067220 */ /* 0x000fe20000410000 */
[----:B------:R-:W-:Y:S01]  /*8280*/  FMUL.FTZ R166, R149, R198 ;  /* 0x000000c695a67220 */ /* 0x000fe20000410000 */
[----:B------:R-:W-:Y:S01]  /*8290*/  FMUL.FTZ R194, R51, R88 ;  /* 0x0000005833c27220 */ /* 0x000fe20000410000 */
[----:B--2---:R-:W-:Y:S02]  /*82a0*/  @P1 IMAD R4, R2, R3, UR6 ;  /* 0x0000000602041e24 */ /* 0x004fe4000f8e0203 */
[----:B------:R-:W-:Y:S01]  /*82b0*/  HFMA2 R3, -RZ, RZ, 0, 0 ;  /* 0x00000000ff037431 */ /* 0x000fe200000001ff */
[----:B------:R-:W-:Y:S01]  /*82c0*/  MOV R2, 0x3f800000 ;  /* 0x3f80000000027802 */ /* 0x000fe20000000f00 */
[----:B------:R-:W-:-:S04]  /*82d0*/  @P1 IMAD.WIDE R4, R4, R5, UR4 ;  /* 0x0000000404041e25 */ /* 0x000fc8000f8e0205 */
[----:B------:R-:W-:Y:S01]  /*82e0*/  FFMA.FTZ R7, R169, R6, R166 ;  /* 0x00000006a9077223 */ /* 0x000fe200000100a6 */
[----:B------:R-:W-:Y:S01]  /*82f0*/  FMUL.FTZ R11, R164, R191 ;  /* 0x000000bfa40b7220 */ /* 0x000fe20000410000 */
        /* <DEDUP_REMOVED lines=52> */
[----:B------:R-:W-:-:S04]  /*8640*/  FMUL.FTZ R5, R211, R4 ;  /* 0x00000004d3057220 */ /* 0x000fc80000410000 */
[----:B------:R-:W-:Y:S01]  /*8650*/  FMUL.FTZ R4, R210, R5 ;  /* 0x00000005d2047220 */ /* 0x000fe20000410000 */
[----:B------:R-:W-:-:S03]  /*8660*/  @P2 LOP3.LUT R199, R199, 0x2, RZ, 0xfc, !PT ;  /* 0x00000002c7c72812 */ /* 0x000fc600078efcff */
        /* <DEDUP_REMOVED lines=41> */
.L_x_4483:
[----:B------:R-:W-:Y:S01]  /*8900*/  ISETP.GE.AND P2, PT, R124, 0x10, PT ;  /* 0x000000107c00780c */ /* 0x000fe20003f46270 */
[----:B----4-:R-:W-:Y:S01]  /*8910*/  FFMA.FTZ R4, R214, R4, R5 ;  /* 0x00000004d6047223 */ /* 0x010fe20000010005 */
[----:B------:R-:W-:-:S04]  /*8920*/  UMOV UR8, 0xffffffff ;  /* 0xffffffff00087882 */ /* 0x000fc80000000000 */
[----:B------:R-:W-:-:S07]  /*8930*/  FSEL R220, R5, R4, !P2 ;  /* 0x0000000405dc7208 */ /* 0x000fce0005000000 */
[----:B--23--:R-:W-:Y:S01]  /*8940*/  @P2 FMUL.FTZ R214, R214, R225 ;  /* 0x000000e1d6d62220 */ /* 0x00cfe20000410000 */
[----:B------:R-:W-:Y:S06]  /*8950*/  BRA.DIV UR8, `(.L_x_4426) ;  /* 0x0000004a08e87947 */ /* 0x000fec000b800000 */
.L_x_4486:
[----:B------:R-:W-:-:S03]  /*8960*/  UMOV UR8, 0xffffffff ;  /* 0xffffffff00087882 */ /* 0x000fc60000000000 */
[----:B------:R-:W-:Y:S05]  /*8970*/  BRA.DIV UR8, `(.L_x_4427) ;  /* 0x0000004e08087947 */ /* 0x000fea000b800000 */
.L_x_4489:
[----:B------:R-:W-:-:S03]  /*8980*/  UMOV UR8, 0xffffffff ;  /* 0xffffffff00087882 */ /* 0x000fc60000000000 */
[----:B------:R-:W-:Y:S05]  /*8990*/  BRA.DIV UR8, `(.L_x_4428) ;  /* 0x0000004e08287947 */ /* 0x000fea000b800000 */
[----:B------:R-:W2:Y:S04]  /*89a0*/  SHFL.UP PT, R214, R214, 0x1, RZ ;  /* 0x04200000d6d67989 */ /* 0x000ea800000e00ff */
[----:B------:R3:W4:Y:S04]  /*89b0*/  SHFL.UP PT, R225, R220, 0x1, RZ ;  /* 0x04200000dce17989 */ /* 0x00072800000e00ff */
[----:B-----5:R3:W0:Y:S04]  /*89c0*/  SHFL.IDX PT, R4, R2, RZ, 0x1f ;  /* 0x00001fff02047589 */ /* 0x02062800000e0000 */
[----:B------:R3:W0:Y:S02]  /*89d0*/  SHFL.IDX PT, R5, R3, RZ, 0x1f ;  /* 0x00001fff03057589 */ /* 0x00062400000e0000 */
.L_x_4495:
[----:B------:R-:W5:Y:S01]  /*89e0*/  LDS.64 R6, [R11+0x1900] ;  /* 0x001900000b067984 */ /* 0x000f620000000a00 */
[C---:B0-2-4-:R-:W-:Y:S01]  /*89f0*/  @P0 FFMA.FTZ R5, R214.reuse, R5, R225 ;  /* 0x00000005d6050223 */ /* 0x055fe200000100e1 */
[----:B------:R-:W-:-:S03]  /*8a00*/  @P0 FMUL.FTZ R4, R214, R4 ;  /* 0x00000004d6040220 */ /* 0x000fc60000410000 */
[-C--:B-----5:R-:W-:Y:S01]  /*8a10*/  FFMA.FTZ R7, R5, R6.reuse, R7 ;  /* 0x0000000605077223 */ /* 0x0a0fe20000010007 */
[----:B------:R-:W-:-:S05]  /*8a20*/  FMUL.FTZ R6, R4, R6 ;  /* 0x0000000604067220 */ /* 0x000fca0000410000 */
[----:B------:R4:W-:Y:S02]  /*8a30*/  STS.128 [R11+0x1900], R4 ;  /* 0x001900040b007388 */ /* 0x0009e40000000c00 */
.L_x_4424:
[----:B------:R-:W-:Y:S05]  /*8a40*/  WARPSYNC.ALL ;  /* 0x0000000000007948 */ /* 0x000fea0003800000 */
[----:B------:R-:W-:Y:S01]  /*8a50*/  FMUL.FTZ R227, R164, R191 ;  /* 0x000000bfa4e37220 */ /* 0x000fe20000410000 */
[----:B----4-:R-:W-:Y:S01]  /*8a60*/  FMUL.FTZ R7, R150, R213 ;  /* 0x000000d596077220 */ /* 0x010fe20000410000 */
[----:B------:R-:W-:Y:S01]  /*8a70*/  FMUL.FTZ R228, R149, R198 ;  /* 0x000000c695e47220 */ /* 0x000fe20000410000 */
[----:B------:R-:W-:Y:S01]  /*8a80*/  FMUL.FTZ R226, R163, R194 ;  /* 0x000000c2a3e27220 */ /* 0x000fe20000410000 */
[----:B------:R-:W-:Y:S01]  /*8a90*/  FMUL.FTZ R225, R162, R189 ;  /* 0x000000bda2e17220 */ /* 0x000fe20000410000 */
[----:B------:R-:W-:Y:S01]  /*8aa0*/  FMUL.FTZ R237, R161, R188 ;  /* 0x000000bca1ed7220 */ /* 0x000fe20000410000 */
[----:B------:R-:W-:Y:S01]  /*8ab0*/  BAR.SYNC.DEFER_BLOCKING 0x0 ;  /* 0x0000000000007b1d */ /* 0x000fe20000010000 */
[C---:B01-3-5:R-:W-:Y:S01]  /*8ac0*/  FMUL.FTZ R2, R208.reuse, R197 ;  /* 0x000000c5d0027220 */ /* 0x06bfe20000410000 */
[----:B------:R-:W-:Y:S01]  /*8ad0*/  FFMA.FTZ R3, R208, R202, R203 ;  /* 0x000000cad0037223 */ /* 0x000fe200000100cb */
[----:B------:R-:W-:Y:S01]  /*8ae0*/  UISETP.GE.AND UP0, UPT, UR18, UR50, UPT ;  /* 0x000000321200728c */ /* 0x000fe2000bf06270 */
[----:B------:R-:W-:-:S02]  /*8af0*/  HFMA2 R11, -RZ, RZ, 0, 0 ;  /* 0x00000000ff0b7431 */ /* 0x000fc400000001ff */
[C---:B--2---:R-:W-:Y:S01]  /*8b00*/  FMUL.FTZ R5, R209.reuse, R2 ;  /* 0x00000002d1057220 */ /* 0x044fe20000410000 */
        /* <DEDUP_REMOVED lines=34> */
[----:B------:R-:W-:-:S03]  /*8d30*/  IMAD.MOV.U32 R10, RZ, RZ, 0x3f800000 ;  /* 0x3f800000ff0a7424 */ /* 0x000fc600078e00ff */
[----:B------:R-:W-:-:S03]  /*8d40*/  FFMA.FTZ R228, R169, R229, R228 ;  /* 0x000000e5a9e47223 */ /* 0x000fc600000100e4 */
[----:B------:R-:W0:Y:S01]  /*8d50*/  @!P0 LDS.64 R10, [UR8+0x2610] ;  /* 0x00261008ff0a8984 */ /* 0x000e220008000a00 */
        /* <DEDUP_REMOVED lines=68> */
.L_x_4512:
        /* <DEDUP_REMOVED lines=10> */
.L_x_4429:
[----:B------:R-:W-:Y:S05]  /*9240*/  WARPSYNC.ALL ;  /* 0x0000000000007948 */ /* 0x000fea0003800000 */
[----:B------:R-:W-:Y:S01]  /*9250*/  ISETP.NE.AND P5, PT, R144, RZ, PT ;  /* 0x000000ff9000720c */ /* 0x000fe20003fa5270 */
[----:B0-----:R-:W-:Y:S01]  /*9260*/  FMUL.FTZ R6, R42, R87 ;  /* 0x000000572a067220 */ /* 0x001fe20000410000 */
[----:B------:R-:W-:Y:S01]  /*9270*/  IADD3 R3, PT, PT, R144, 0x200, RZ ;  /* 0x0000020090037810 */ /* 0x000fe20007ffe0ff */
[----:B------:R-:W-:Y:S01]  /*9280*/  BAR.SYNC.DEFER_BLOCKING 0x0 ;  /* 0x0000000000007b1d */ /* 0x000fe20000010000 */
[----:B------:R-:W-:Y:S01]  /*9290*/  FFMA.FTZ R7, R0, R229, RZ ;  /* 0x000000e500077223 */ /* 0x000fe200000100ff */
[----:B------:R-:W-:Y:S01]  /*92a0*/  MOV R4, R144 ;  /* 0x0000009000047202 */ /* 0x000fe20000000f00 */
[----:B------:R-:W-:Y:S01]  /*92b0*/  FFMA.FTZ R194, R163, -R194, R226 ;  /* 0x800000c2a3c27223 */ /* 0x000fe200000100e2 */
[----:B------:R-:W-:Y:S01]  /*92c0*/  FFMA.FTZ R189, R162, -R189, R225 ;  /* 0x800000bda2bd7223 */ /* 0x000fe200000100e1 */
[----:B------:R-:W-:Y:S01]  /*92d0*/  USHF.R.S32.HI UR8, URZ, 0x1f, UR13 ;  /* 0x0000001fff087899 */ /* 0x000fe2000801140d */
[----:B------:R-:W-:Y:S01]  /*92e0*/  FFMA.FTZ R188, R161, -R188, R224 ;  /* 0x800000bca1bc7223 */ /* 0x000fe200000100e0 */
[----:B------:R-:W-:Y:S01]  /*92f0*/  FFMA.FTZ R184, R159, -R184, R222 ;  /* 0x800000b89fb87223 */ /* 0x000fe200000100de */
[----:B------:R-:W-:Y:S01]  /*9300*/  FFMA.FTZ R2, R150, -R213, R229 ;  /* 0x800000d596027223 */ /* 0x000fe200000100e5 */
[----:B------:R-:W-:Y:S01]  /*9310*/  UIMAD UR8, UR8, UR38, URZ ;  /* 0x00000026080872a4 */ /* 0x000fe2000f8e02ff */
[----:B------:R-:W-:Y:S01]  /*9320*/  FFMA.FTZ R198, R149, -R198, R228 ;  /* 0x800000c695c67223 */ /* 0x000fe200000100e4 */
[----:B------:R-:W-:Y:S01]  /*9330*/  VOTEU.ALL UP0, P5 ;  /* 0x0000000000ff7886 */ /* 0x000fe20002800000 */
[----:B------:R-:W-:Y:S01]  /*9340*/  FFMA.FTZ R191, R164, -R191, R227 ;  /* 0x800000bfa4bf7223 */ /* 0x000fe200000100e3 */
[----:B------:R-:W-:Y:S01]  /*9350*/  UIMAD UR8, UR13, UR39, UR8 ;  /* 0x000000270d0872a4 */ /* 0x000fe2000f8e0208 */
        /* <DEDUP_REMOVED lines=8> */
[----:B------:R-:W-:Y:S01]  /*93e0*/  BSSY.RECONVERGENT B0, `(.L_x_4431) ;  /* 0x000008d000007945 */ /* 0x000fe20003800200 */
[----:B------:R-:W0:Y:S02]  /*93f0*/  LDS R5, [R141+0x1b14] ;  /* 0x001b14008d057984 */ /* 0x000e240000000800 */
[----:B0-----:R-:W-:Y:S01]  /*9400*/  FFMA.FTZ R202, R5, R197, R202 ;  /* 0x000000c505ca7223 */ /* 0x001fe200000100ca */
[----:B------:R-:W-:-:S03]  /*9410*/  HFMA2 R5, -RZ, RZ, 0, 0 ;  /* 0x00000000ff057431 */ /* 0x000fc600000001ff */
[----:B------:R-:W-:Y:S01]  /*9420*/  FFMA.FTZ R203, R208, R202, R203 ;  /* 0x000000cad0cb7223 */ /* 0x000fe200000100cb */
[----:B------:R-:W-:-:S03]  /*9430*/  FFMA.FTZ R208, R72, R228, R7 ;  /* 0x000000e448d07223 */ /* 0x000fc60000010007 */
[----:B------:R-:W-:Y:S01]  /*9440*/  FFMA.FTZ R204, R209, R203, R204 ;  /* 0x000000cbd1cc7223 */ /* 0x000fe200000100cc */
[----:B------:R-:W-:Y:S01]  /*9450*/  FFMA.FTZ R7, R75, R227, R208 ;  /* 0x000000e34b077223 */ /* 0x000fe200000100d0 */
[----:B------:R-:W-:-:S04]  /*9460*/  IMAD.WIDE.U32 R4, R8, UR34, R4 ;  /* 0x0000002208047c25 */ /* 0x000fc8000f8e0004 */
[----:B------:R-:W-:Y:S01]  /*9470*/  FFMA.FTZ R205, R210, R204, R205 ;  /* 0x000000ccd2cd7223 */ /* 0x000fe200000100cd */
[----:B------:R-:W-:Y:S01]  /*9480*/  FFMA.FTZ R226, R70, R226, R7 ;  /* 0x000000e246e27223 */ /* 0x000fe20000010007 */
[----:B------:R-:W-:Y:S01]  /*9490*/  MOV R7, UR38 ;  /* 0x0000002600077c02 */ /* 0x000fe20008000f00 */
[----:B------:R-:W-:Y:S02]  /*94a0*/  IMAD R5, R9, UR34, R5 ;  /* 0x0000002209057c24 */ /* 0x000fe4000f8e0205 */
[----:B------:R-:W-:Y:S01]  /*94b0*/  FFMA.FTZ R206, R211, R205, R206 ;  /* 0x000000cdd3ce7223 */ /* 0x000fe200000100ce */
[----:B------:R-:W-:Y:S01]  /*94c0*/  FFMA.FTZ R225, R73, R225, R226 ;  /* 0x000000e149e17223 */ /* 0x000fe200000100e2 */
[----:B------:R-:W-:-:S04]  /*94d0*/  IMAD.WIDE.U32 R4, R7, UR13, R4 ;  /* 0x0000000d07047c25 */ /* 0x000fc8000f8e0004 */
[----:B------:R-:W-:Y:S01]  /*94e0*/  FFMA.FTZ R207, R212, R206, R207 ;  /* 0x000000ced4cf7223 */ /* 0x000fe200000100cf */
[----:B------:R-:W-:Y:S01]  /*94f0*/  FFMA.FTZ R224, R68, R224, R225 ;  /* 0x000000e044e07223 */ /* 0x000fe200000100e1 */
[----:B------:R-:W-:Y:S02]  /*9500*/  MOV R7, UR36 ;  /* 0x0000002400077c02 */ /* 0x000fe40008000f00 */
[----:B------:R-:W-:Y:S01]  /*9510*/  FFMA.FTZ R200, R200, R207, R195 ;  /* 0x000000cfc8c87223 */ /* 0x000fe200000100c3 */
[----:B------:R-:W-:Y:S02]  /*9520*/  IADD3 R4, P0, PT, R4, UR29, RZ ;  /* 0x0000001d04047c10 */ /* 0x000fe4000ff1e0ff */
[----:B------:R-:W-:Y:S01]  /*9530*/  SHF.L.U32 R225, R144, 0x4, RZ ;  /* 0x0000000490e17819 */ /* 0x000fe200000006ff */
[----:B------:R-:W-:Y:S01]  /*9540*/  FFMA.FTZ R193, R196, R200, R193 ;  /* 0x000000c8c4c17223 */ /* 0x000fe200000100c1 */
[----:B------:R-:W-:Y:S01]  /*9550*/  IADD3.X R5, PT, PT, R5, UR8, RZ, P0, !PT ;  /* 0x0000000805057c10 */ /* 0x000fe200087fe4ff */
[----:B------:R-:W-:-:S02]  /*9560*/  @!UP0 ULEA UR8, UR6, UR30, 0x3 ;  /* 0x0000001e06088291 */ /* 0x000fc4000f8e18ff */
[----:B------:R-:W-:Y:S01]  /*9570*/  FFMA.FTZ R185, R190, R193, R185 ;  /* 0x000000c1beb97223 */ /* 0x000fe200000100b9 */
[----:B------:R-:W-:-:S04]  /*9580*/  IMAD.WIDE.U32 R4, R7, UR6, R4 ;  /* 0x0000000607047c25 */ /* 0x000fc8000f8e0004 */
[----:B------:R-:W-:Y:S02]  /*9590*/  FFMA.FTZ R187, R192, R185, R187 ;  /* 0x000000b9c0bb7223 */ /* 0x000fe400000100bb */
[----:B------:R0:W-:Y:S02]  /*95a0*/  @!P5 STS.64 [UR8+0x2610], R10 ;  /* 0x0026100aff00d988 */ /* 0x0001e40008000a08 */
[----:B------:R-:W-:-:S04]  /*95b0*/  FFMA.FTZ R183, R186, R187, R183 ;  /* 0x000000bbbab77223 */ /* 0x000fc800000100b7 */
[----:B------:R-:W-:Y:S01]  /*95c0*/  FFMA.FTZ R175, R180, R183, R175 ;  /* 0x000000b7b4af7223 */ /* 0x000fe200000100af */
[----:B------:R-:W-:Y:S01]  /*95d0*/  FFMA.FTZ R180, R160, -R6, R223 ;  /* 0x80000006a0b47223 */ /* 0x000fe200000100df */
[----:B------:R-:W-:Y:S02]  /*95e0*/  FFMA.FTZ R223, R71, R223, R224 ;  /* 0x000000df47df7223 */ /* 0x000fe400000100e0 */
[----:B------:R-:W-:Y:S01]  /*95f0*/  FFMA.FTZ R177, R182, R175, R177 ;  /* 0x000000afb6b17223 */ /* 0x000fe200000100b1 */
[----:B------:R-:W-:Y:S01]  /*9600*/  FMUL.FTZ R211, R175, R86 ;  /* 0x00000056afd37220 */ /* 0x000fe20000410000 */
[----:B------:R-:W-:Y:S01]  /*9610*/  FFMA.FTZ R222, R66, R222, R223 ;  /* 0x000000de42de7223 */ /* 0x000fe200000100df */
[----:B0-----:R-:W-:Y:S01]  /*9620*/  FMUL.FTZ R10, R185, R82 ;  /* 0x00000052b90a7220 */ /* 0x001fe20000410000 */
[----:B------:R-:W-:Y:S01]  /*9630*/  FFMA.FTZ R179, R179, R177, R178 ;  /* 0x000000b1b3b37223 */ /* 0x000fe200000100b2 */
[----:B------:R-:W-:Y:S01]  /*9640*/  FMUL.FTZ R11, R48, R211 ;  /* 0x000000d3300b7220 */ /* 0x000fe20000410000 */
[----:B------:R-:W-:-:S02]  /*9650*/  FFMA.FTZ R222, R69, R221, R222 ;  /* 0x000000dd45de7223 */ /* 0x000fc400000100de */
[----:B------:R-:W-:Y:S02]  /*9660*/  FFMA.FTZ R167, R170, R179, R167 ;  /* 0x000000b3aaa77223 */ /* 0x000fe400000100a7 */
[----:B------:R-:W-:Y:S02]  /*9670*/  FFMA.FTZ R7, R67, R214, R222 ;  /* 0x000000d643077223 */ /* 0x000fe400000100de */
[----:B------:R-:W-:Y:S01]  /*9680*/  FFMA.FTZ R169, R169, R167, R168 ;  /* 0x000000a7a9a97223 */ /* 0x000fe200000100a8 */
[----:B------:R-:W-:Y:S01]  /*9690*/  FMUL.FTZ R170, R167, R90 ;  /* 0x0000005aa7aa7220 */ /* 0x000fe20000410000 */
[----:B------:R-:W-:Y:S01]  /*96a0*/  FFMA.FTZ R178, R64, R215, R7 ;  /* 0x000000d740b27223 */ /* 0x000fe20000010007 */
[----:B------:R-:W-:Y:S01]  /*96b0*/  LEA.HI R7, R144, R225, RZ, 0x1f ;  /* 0x000000e190077211 */ /* 0x000fe200078ff8ff */
[----:B------:R-:W-:Y:S01]  /*96c0*/  FMUL.FTZ R6, R169, R92 ;  /* 0x0000005ca9067220 */ /* 0x000fe20000410000 */
[----:B------:R-:W-:Y:S01]  /*96d0*/  FMUL.FTZ R195, R57, R170 ;  /* 0x000000aa39c37220 */ /* 0x000fe20000410000 */
[----:B------:R-:W-:Y:S01]  /*96e0*/  FFMA.FTZ R223, R65, R220, R178 ;  /* 0x000000dc41df7223 */ /* 0x000fe200000100b2 */
[----:B------:R-:W-:Y:S01]  /*96f0*/  LEA R213, R7, UR30, 0x2 ;  /* 0x0000001e07d57c11 */ /* 0x000fe2000f8e10ff */
[-C--:B------:R-:W-:Y:S01]  /*9700*/  FFMA.FTZ R7, R2, R6.reuse, RZ ;  /* 0x0000000602077223 */ /* 0x080fe200000100ff */
[----:B------:R-:W-:Y:S01]  /*9710*/  FMUL.FTZ R168, R77, R6 ;  /* 0x000000064da87220 */ /* 0x000fe20000410000 */
[----:B------:R-:W-:Y:S01]  /*9720*/  FMUL.FTZ R6, R177, R88 ;  /* 0x00000058b1067220 */ /* 0x000fe20000410000 */
[----:B------:R-:W-:Y:S01]  /*9730*/  FMUL.FTZ R178, R183, R84 ;  /* 0x00000054b7b27220 */ /* 0x000fe20000410000 */
[----:B------:R-:W-:Y:S01]  /*9740*/  FFMA.FTZ R170, R198, R170, R7 ;  /* 0x000000aac6aa7223 */ /* 0x000fe20000010007 */
[----:B------:R-:W-:Y:S01]  /*9750*/  FMUL.FTZ R7, R179, R89 ;  /* 0x00000059b3077220 */ /* 0x000fe20000410000 */
[-C--:B------:R-:W-:Y:S01]  /*9760*/  FMUL.FTZ R209, R51, R6.reuse ;  /* 0x0000000633d17220 */ /* 0x080fe20000410000 */
[----:B------:R-:W-:Y:S01]  /*9770*/  FMUL.FTZ R215, R187, R87 ;  /* 0x00000057bbd77220 */ /* 0x000fe20000410000 */
[----:B------:R0:W-:Y:S01]  /*9780*/  STS [R213+0x850], R168 ;  /* 0x000850a8d5007388 */ /* 0x0001e20000000800 */
[-C--:B------:R-:W-:Y:S01]  /*9790*/  FMUL.FTZ R197, R54, R7.reuse ;  /* 0x0000000736c57220 */ /* 0x080fe20000410000 */
[----:B------:R-:W-:Y:S01]  /*97a0*/  FFMA.FTZ R7, R191, R7, R170 ;  /* 0x00000007bf077223 */ /* 0x000fe200000100aa */
[----:B------:R-:W-:Y:S01]  /*97b0*/  FMUL.FTZ R221, R42, R215 ;  /* 0x000000d72add7220 */ /* 0x000fe20000410000 */
[----:B------:R1:W-:Y:S01]  /*97c0*/  STS [R140+0x854], R195 ;  /* 0x000854c38c007388 */ /* 0x0003e20000000800 */
[----:B------:R-:W-:Y:S01]  /*97d0*/  LEA.HI R225, R225, R225, RZ, 0x1b ;  /* 0x000000e1e1e17211 */ /* 0x000fe200078fd8ff */
[----:B------:R-:W-:Y:S01]  /*97e0*/  FFMA.FTZ R6, R194, R6, R7 ;  /* 0x00000006c2067223 */ /* 0x000fe20000010007 */
[----:B------:R-:W-:Y:S01]  /*97f0*/  FMUL.FTZ R7, R39, R10 ;  /* 0x0000000a27077220 */ /* 0x000fe20000410000 */
[----:B------:R2:W-:Y:S01]  /*9800*/  STS [R140+0x858], R197 ;  /* 0x000858c58c007388 */ /* 0x0005e20000000800 */
[----:B------:R-:W-:Y:S01]  /*9810*/  FFMA.FTZ R182, R62, R219, R223 ;  /* 0x000000db3eb67223 */ /* 0x000fe200000100df */
[----:B------:R-:W-:Y:S01]  /*9820*/  FFMA.FTZ R211, R189, R211, R6 ;  /* 0x000000d3bdd37223 */ /* 0x000fe20000010006 */
[----:B0-----:R-:W-:Y:S01]  /*9830*/  FMUL.FTZ R213, R45, R178 ;  /* 0x000000b22dd57220 */ /* 0x001fe20000410000 */
[----:B------:R-:W-:Y:S01]  /*9840*/  STS [R140+0x85c], R209 ;  /* 0x00085cd18c007388 */ /* 0x000fe20000000800 */
[----:B------:R-:W-:Y:S01]  /*9850*/  FMUL.FTZ R168, R207, R78 ;  /* 0x0000004ecfa87220 */ /* 0x000fe20000410000 */
[----:B------:R-:W-:Y:S01]  /*9860*/  FFMA.FTZ R211, R188, R178, R211 ;  /* 0x000000b2bcd37223 */ /* 0x000fe200000100d3 */
[----:B-1----:R-:W-:Y:S01]  /*9870*/  FMUL.FTZ R195, R193, R80 ;  /* 0x00000050c1c37220 */ /* 0x002fe20000410000 */
[----:B------:R0:W-:Y:S01]  /*9880*/  STS [R140+0x860], R11 ;  /* 0x0008600b8c007388 */ /* 0x0001e20000000800 */
[----:B------:R-:W-:Y:S01]  /*9890*/  FMUL.FTZ R170, R205, R76 ;  /* 0x0000004ccdaa7220 */ /* 0x000fe20000410000 */
[----:B------:R-:W-:Y:S01]  /*98a0*/  FFMA.FTZ R211, R180, R215, R211 ;  /* 0x000000d7b4d37223 */ /* 0x000fe200000100d3 */
[----:B--2---:R-:W-:Y:S01]  /*98b0*/  FMUL.FTZ R197, R36, R195 ;  /* 0x000000c324c57220 */ /* 0x004fe20000410000 */
[----:B------:R1:W-:Y:S01]  /*98c0*/  STS [R140+0x864], R213 ;  /* 0x000864d58c007388 */ /* 0x0003e20000000800 */
[----:B------:R-:W-:Y:S01]  /*98d0*/  FMUL.FTZ R219, R206, R83 ;  /* 0x00000053cedb7220 */ /* 0x000fe20000410000 */
[----:B------:R-:W-:Y:S01]  /*98e0*/  FFMA.FTZ R10, R184, R10, R211 ;  /* 0x0000000ab80a7223 */ /* 0x000fe200000100d3 */
[----:B------:R-:W-:Y:S01]  /*98f0*/  FMUL.FTZ R178, R203, R74 ;  /* 0x0000004acbb27220 */ /* 0x000fe20000410000 */
[----:B------:R2:W-:Y:S01]  /*9900*/  STS [R140+0x868], R221 ;  /* 0x000868dd8c007388 */ /* 0x0005e20000000800 */
[----:B------:R-:W-:Y:S01]  /*9910*/  FMUL.FTZ R215, R32, R219 ;  /* 0x000000db20d77220 */ /* 0x000fe20000410000 */
[----:B0-----:R-:W-:Y:S01]  /*9920*/  FMUL.FTZ R11, R200, R85 ;  /* 0x00000055c80b7220 */ /* 0x001fe20000410000 */
[----:B------:R-:W-:-:S03]  /*9930*/  FFMA.FTZ R195, R181, R195, R10 ;  /* 0x000000c3b5c37223 */ /* 0x000fc6000001000a */
[-C--:B------:R-:W-:Y:S01]  /*9940*/  FMUL.FTZ R209, R34, R11.reuse ;  /* 0x0000000b22d17220 */ /* 0x080fe20000410000 */
[----:B------:R-:W-:Y:S01]  /*9950*/  FFMA.FTZ R6, R176, R11, R195 ;  /* 0x0000000bb0067223 */ /* 0x000fe200000100c3 */
[----:B-1----:R-:W-:Y:S01]  /*9960*/  FMUL.FTZ R213, R33, R168 ;  /* 0x000000a821d57220 */ /* 0x002fe20000410000 */
[----:B------:R-:W-:Y:S01]  /*9970*/  FMUL.FTZ R195, R29, R178 ;  /* 0x000000b21dc37220 */ /* 0x000fe20000410000 */
[----:B--2---:R-:W-:Y:S01]  /*9980*/  LEA R140, R225, UR30, 0x2 ;  /* 0x0000001ee18c7c11 */ /* 0x004fe2000f8e10ff */
[----:B------:R-:W-:Y:S01]  /*9990*/  FMUL.FTZ R221, R202, R79 ;  /* 0x0000004fcadd7220 */ /* 0x000fe20000410000 */
[----:B------:R-:W-:-:S03]  /*99a0*/  IADD3 R11, PT, PT, R144, 0x40, RZ ;  /* 0x00000040900b7810 */ /* 0x000fc60007ffe0ff */
[----:B------:R0:W-:Y:S01]  /*99b0*/  STS [R140+0x870], R197 ;  /* 0x000870c58c007388 */ /* 0x0001e20000000800 */
[----:B------:R-:W-:-:S03]  /*99c0*/  LEA.HI R11, R11, R144, RZ, 0x1b ;  /* 0x000000900b0b7211 */ /* 0x000fc600078fd8ff */
[----:B------:R1:W-:Y:S04]  /*99d0*/  STS [R140+0x86c], R7 ;  /* 0x00086c078c007388 */ /* 0x0003e80000000800 */
[----:B------:R2:W-:Y:S01]  /*99e0*/  STS [R140+0x874], R209 ;  /* 0x000874d18c007388 */ /* 0x0005e20000000800 */
[----:B0-----:R-:W-:-:S03]  /*99f0*/  FMUL.FTZ R197, R204, R81 ;  /* 0x00000051ccc57220 */ /* 0x001fc60000410000 */
[----:B------:R0:W-:Y:S01]  /*9a00*/  STS [R140+0x878], R213 ;  /* 0x000878d58c007388 */ /* 0x0001e20000000800 */
[----:B-1----:R-:W-:Y:S01]  /*9a10*/  FMUL.FTZ R7, R31, R170 ;  /* 0x000000aa1f077220 */ /* 0x002fe20000410000 */
[----:B------:R-:W-:Y:S02]  /*9a20*/  FMUL.FTZ R211, R30, R197 ;  /* 0x000000c51ed37220 */ /* 0x000fe40000410000 */
[----:B------:R1:W-:Y:S01]  /*9a30*/  STS [R140+0x87c], R215 ;  /* 0x00087cd78c007388 */ /* 0x0003e20000000800 */
[----:B--2---:R-:W-:-:S03]  /*9a40*/  FMUL.FTZ R209, R28, R221 ;  /* 0x000000dd1cd17220 */ /* 0x004fc60000410000 */
[----:B------:R2:W-:Y:S01]  /*9a50*/  STS [R140+0x880], R7 ;  /* 0x000880078c007388 */ /* 0x0005e20000000800 */
[----:B0-----:R-:W-:Y:S01]  /*9a60*/  LEA R213, R11, UR30, 0x2 ;  /* 0x0000001e0bd57c11 */ /* 0x001fe2000f8e10ff */
[----:B------:R-:W-:Y:S02]  /*9a70*/  FFMA.FTZ R11, R63, R218, R182 ;  /* 0x000000da3f0b7223 */ /* 0x000fe400000100b6 */
[----:B------:R-:W-:Y:S01]  /*9a80*/  STS [R140+0x884], R211 ;  /* 0x000884d38c007388 */ /* 0x000fe20000000800 */
[----:B-1----:R-:W-:-:S03]  /*9a90*/  MOV R215, UR37 ;  /* 0x0000002500d77c02 */ /* 0x002fc60008000f00 */
[----:B------:R0:W-:Y:S01]  /*9aa0*/  STS [R140+0x888], R195 ;  /* 0x000888c38c007388 */ /* 0x0001e20000000800 */
[----:B--2---:R-:W-:Y:S01]  /*9ab0*/  FFMA.FTZ R7, R173, R168, R6 ;  /* 0x000000a8ad077223 */ /* 0x004fe20000010006 */
[----:B------:R-:W-:Y:S02]  /*9ac0*/  FFMA.FTZ R168, R60, R217, R11 ;  /* 0x000000d93ca87223 */ /* 0x000fe4000001000b */
[----:B------:R1:W-:Y:S01]  /*9ad0*/  STS [R140+0x88c], R209 ;  /* 0x00088cd18c007388 */ /* 0x0003e20000000800 */
[----:B------:R-:W-:Y:S02]  /*9ae0*/  IMAD R5, R215, UR6, R5 ;  /* 0x00000006d7057c24 */ /* 0x000fe4000f8e0205 */
[----:B------:R-:W-:Y:S01]  /*9af0*/  FFMA.FTZ R6, R174, R219, R7 ;  /* 0x000000dbae067223 */ /* 0x000fe20000010007 */
[----:B------:R-:W-:Y:S01]  /*9b00*/  FFMA.FTZ R216, R61, R216, R168 ;  /* 0x000000d83dd87223 */ /* 0x000fe200000100a8 */
[----:B------:R-:W-:Y:S02]  /*9b10*/  BAR.SYNC.DEFER_BLOCKING 0x0 ;  /* 0x0000000000007b1d */ /* 0x000fe40000010000 */
[----:B------:R-:W-:Y:S01]  /*9b20*/  FFMA.FTZ R7, R171, R170, R6 ;  /* 0x000000aaab077223 */ /* 0x000fe20000010006 */
[----:B------:R-:W-:-:S02]  /*9b30*/  LEA R6, P0, R4, UR10, 0x2 ;  /* 0x0000000a04067c11 */ /* 0x000fc4000f8010ff */
[----:B0-----:R-:W-:Y:S01]  /*9b40*/  IADD3 R195, PT, PT, R144, 0xc0, RZ ;  /* 0x000000c090c37810 */ /* 0x001fe20007ffe0ff */
[----:B------:R-:W-:Y:S01]  /*9b50*/  FFMA.FTZ R10, R172, R197, R7 ;  /* 0x000000c5ac0a7223 */ /* 0x000fe20000010007 */
[----:B------:R-:W-:Y:S02]  /*9b60*/  MOV R197, UR31 ;  /* 0x0000001f00c57c02 */ /* 0x000fe40008000f00 */
[----:B------:R-:W-:Y:S01]  /*9b70*/  LEA.HI.X R7, R4, UR11, R5, 0x2, P0 ;  /* 0x0000000b04077c11 */ /* 0x000fe200080f1405 */
[C---:B------:R-:W-:Y:S01]  /*9b80*/  VIADD R5, R144.reuse, 0x80 ;  /* 0x0000008090057836 */ /* 0x040fe20000000000 */
[----:B------:R-:W-:Y:S01]  /*9b90*/  IADD3 R168, PT, PT, R197, -UR29, -R144 ;  /* 0x8000001dc5a87c10 */ /* 0x000fe2000fffe890 */
[----:B------:R-:W-:Y:S01]  /*9ba0*/  FFMA.FTZ R11, R165, R178, R10 ;  /* 0x000000b2a50b7223 */ /* 0x000fe2000001000a */
[----:B------:R-:W-:Y:S02]  /*9bb0*/  IADD3 R197, PT, PT, R144, 0x100, RZ ;  /* 0x0000010090c57810 */ /* 0x000fe40007ffe0ff */
[----:B------:R-:W-:Y:S01]  /*9bc0*/  ISETP.GE.AND P6, PT, R168, 0x1, PT ;  /* 0x00000001a800780c */ /* 0x000fe20003fc6270 */
[----:B------:R-:W-:Y:S01]  /*9bd0*/  FFMA.FTZ R11, R166, R221, R11 ;  /* 0x000000dda60b7223 */ /* 0x000fe2000001000b */
[----:B------:R-:W-:-:S02]  /*9be0*/  LEA.HI R5, R5, R144, RZ, 0x1b ;  /* 0x0000009005057211 */ /* 0x000fc400078fd8ff */
[----:B------:R-:W-:Y:S02]  /*9bf0*/  LEA.HI R195, R195, R144, RZ, 0x1b ;  /* 0x00000090c3c37211 */ /* 0x000fe400078fd8ff */
[----:B------:R-:W-:Y:S02]  /*9c00*/  LEA R10, R5, UR30, 0x2 ;  /* 0x0000001e050a7c11 */ /* 0x000fe4000f8e10ff */
[C---:B------:R-:W-:Y:S01]  /*9c10*/  ISETP.GE.AND P4, PT, R168.reuse, 0x41, PT ;  /* 0x00000041a800780c */ /* 0x040fe20003f86270 */
[----:B------:R-:W0:Y:S01]  /*9c20*/  LDS R213, [R213+0x950] ;  /* 0x00095000d5d57984 */ /* 0x000e220000000800 */
[C---:B------:R-:W-:Y:S02]  /*9c30*/  ISETP.GE.AND P3, PT, R168.reuse, 0x81, PT ;  /* 0x00000081a800780c */ /* 0x040fe40003f66270 */
[C---:B------:R-:W-:Y:S02]  /*9c40*/  ISETP.GE.AND P2, PT, R168.reuse, 0xc1, PT ;  /* 0x000000c1a800780c */ /* 0x040fe40003f46270 */
[----:B------:R-:W-:Y:S01]  /*9c50*/  ISETP.GE.AND P0, PT, R168, 0x101, PT ;  /* 0x00000101a800780c */ /* 0x000fe20003f06270 */
[----:B-1----:R-:W-:-:S12]  /*9c60*/  @!P6 BRA `(.L_x_4432) ;  /* 0x000000000010e947 */ /* 0x002fd80003800000 */
[----:B------:R-:W-:-:S04]  /*9c70*/  LEA.HI R4, R144, R144, RZ, 0x1b ;  /* 0x0000009090047211 */ /* 0x000fc800078fd8ff */
[----:B------:R-:W-:-:S05]  /*9c80*/  LEA R4, R4, UR30, 0x2 ;  /* 0x0000001e04047c11 */ /* 0x000fca000f8e10ff */
[----:B------:R-:W1:Y:S04]  /*9c90*/  LDS R5, [R4+0x850] ;  /* 0x0008500004057984 */ /* 0x000e680000000800 */
[----:B-1----:R1:W-:Y:S02]  /*9ca0*/  REDG.E.ADD.F32.FTZ.RN.STRONG.GPU desc[UR32][R6.64], R5 ;  /* 0x00000005060079a6 */ /* 0x0023e4000c12f320 */
.L_x_4432:
[----:B------:R-:W-:Y:S05]  /*9cb0*/  BSYNC.RECONVERGENT B0 ;  /* 0x0000000000007941 */ /* 0x000fea0003800200 */
.L_x_4431:
[----:B------:R-:W-:Y:S01]  /*9cc0*/  BSSY.RECONVERGENT B0, `(.L_x_4433) ;  /* 0x0000004000007945 */ /* 0x000fe20003800200 */
[----:B------:R-:W-:-:S03]  /*9cd0*/  ISETP.GE.AND P6, PT, R168, 0x141, PT ;  /* 0x00000141a800780c */ /* 0x000fc60003fc6270 */
[----:B------:R-:W-:Y:S10]  /*9ce0*/  @!P4 BRA `(.L_x_4434) ;  /* 0x000000000004c947 */ /* 0x000ff40003800000 */
[----:B0-----:R2:W-:Y:S02]  /*9cf0*/  REDG.E.ADD.F32.FTZ.RN.STRONG.GPU desc[UR32][R6.64+0x100], R213 ;  /* 0x000100d5060079a6 */ /* 0x0015e4000c12f320 */
.L_x_4434:
[----:B------:R-:W-:Y:S05]  /*9d00*/  BSYNC.RECONVERGENT B0 ;  /* 0x0000000000007941 */ /* 0x000fea0003800200 */
.L_x_4433:
[----:B-1----:R1:W3:Y:S01]  /*9d10*/  LDS R5, [R10+0xa50] ;  /* 0x000a50000a057984 */ /* 0x0022e20000000800 */
[----:B------:R-:W-:Y:S01]  /*9d20*/  BSSY.RECONVERGENT B0, `(.L_x_4435) ;  /* 0x0000006000007945 */ /* 0x000fe20003800200 */
[----:B------:R-:W-:Y:S02]  /*9d30*/  IADD3 R209, PT, PT, R144, 0x140, RZ ;  /* 0x0000014090d17810 */ /* 0x000fe40007ffe0ff */
[----:B------:R-:W-:Y:S02]  /*9d40*/  LEA.HI R197, R197, R144, RZ, 0x1b ;  /* 0x00000090c5c57211 */ /* 0x000fe400078fd8ff */
[----:B------:R-:W-:Y:S01]  /*9d50*/  LEA R195, R195, UR30, 0x2 ;  /* 0x0000001ec3c37c11 */ /* 0x000fe2000f8e10ff */
[----:B------:R-:W-:Y:S06]  /*9d60*/  @!P3 BRA `(.L_x_4436) ;  /* 0x000000000004b947 */ /* 0x000fec0003800000 */
[----:B---3--:R4:W-:Y:S02]  /*9d70*/  REDG.E.ADD.F32.FTZ.RN.STRONG.GPU desc[UR32][R6.64+0x200], R5 ;  /* 0x00020005060079a6 */ /* 0x0089e4000c12f320 */
.L_x_4436:
[----:B------:R-:W-:Y:S05]  /*9d80*/  BSYNC.RECONVERGENT B0 ;  /* 0x0000000000007941 */ /* 0x000fea0003800200 */
.L_x_4435:
[----:B---34-:R3:W4:Y:S01]  /*9d90*/  LDS R5, [R195+0xb50] ;  /* 0x000b5000c3057984 */ /* 0x0187220000000800 */
[----:B------:R-:W-:Y:S01]  /*9da0*/  BSSY.RECONVERGENT B0, `(.L_x_4437) ;  /* 0x0000005000007945 */ /* 0x000fe20003800200 */
[----:B------:R-:W-:Y:S02]  /*9db0*/  LEA.HI R209, R209, R144, RZ, 0x1b ;  /* 0x00000090d1d17211 */ /* 0x000fe400078fd8ff */
[----:B------:R-:W-:Y:S01]  /*9dc0*/  LEA R197, R197, UR30, 0x2 ;  /* 0x0000001ec5c57c11 */ /* 0x000fe2000f8e10ff */
[----:B------:R-:W-:Y:S06]  /*9dd0*/  @!P2 BRA `(.L_x_4438) ;  /* 0x000000000004a947 */ /* 0x000fec0003800000 */
[----:B----4-:R4:W-:Y:S02]  /*9de0*/  REDG.E.ADD.F32.FTZ.RN.STRONG.GPU desc[UR32][R6.64+0x300], R5 ;  /* 0x00030005060079a6 */ /* 0x0109e4000c12f320 */
.L_x_4438:
[----:B------:R-:W-:Y:S05]  /*9df0*/  BSYNC.RECONVERGENT B0 ;  /* 0x0000000000007941 */ /* 0x000fea0003800200 */
.L_x_4437:
[----:B----4-:R4:W0:Y:S01]  /*9e00*/  LDS R5, [R197+0xc50] ;  /* 0x000c5000c5057984 */ /* 0x0108220000000800 */
[----:B------:R-:W-:Y:S01]  /*9e10*/  BSSY.RECONVERGENT B0, `(.L_x_4439) ;  /* 0x0000004000007945 */ /* 0x000fe20003800200 */
[----:B------:R-:W-:-:S03]  /*9e20*/  LEA R209, R209, UR30, 0x2 ;  /* 0x0000001ed1d17c11 */ /* 0x000fc6000f8e10ff */
[----:B------:R-:W-:Y:S05]  /*9e30*/  @!P0 BRA `(.L_x_4440) ;  /* 0x0000000000048947 */ /* 0x000fea0003800000 */
[----:B0-----:R0:W-:Y:S02]  /*9e40*/  REDG.E.ADD.F32.FTZ.RN.STRONG.GPU desc[UR32][R6.64+0x400], R5 ;  /* 0x00040005060079a6 */ /* 0x0011e4000c12f320 */
.L_x_4440:
[----:B------:R-:W-:Y:S05]  /*9e50*/  BSYNC.RECONVERGENT B0 ;  /* 0x0000000000007941 */ /* 0x000fea0003800200 */
.L_x_4439:
[----:B0-----:R0:W0:Y:S01]  /*9e60*/  LDS R5, [R209+0xd50] ;  /* 0x000d5000d1057984 */ /* 0x0010220000000800 */
[----:B------:R-:W-:Y:S01]  /*9e70*/  BSSY.RECONVERGENT B0, `(.L_x_4441) ;  /* 0x0000005000007945 */ /* 0x000fe20003800200 */
[C---:B---3--:R-:W-:Y:S02]  /*9e80*/  IADD3 R195, PT, PT, R144.reuse, 0x180, RZ ;  /* 0x0000018090c37810 */ /* 0x048fe40007ffe0ff */
[----:B----4-:R-:W-:Y:S01]  /*9e90*/  IADD3 R197, PT, PT, R144, 0x1c0, RZ ;  /* 0x000001c090c57810 */ /* 0x010fe20007ffe0ff */
[----:B------:R-:W-:Y:S06]  /*9ea0*/  @!P6 BRA `(.L_x_4442) ;  /* 0x000000000004e947 */ /* 0x000fec0003800000 */
[----:B0-----:R3:W-:Y:S02]  /*9eb0*/  REDG.E.ADD.F32.FTZ.RN.STRONG.GPU desc[UR32][R6.64+0x500], R5 ;  /* 0x00050005060079a6 */ /* 0x0017e4000c12f320 */
.L_x_4442:
[----:B------:R-:W-:Y:S05]  /*9ec0*/  BSYNC.RECONVERGENT B0 ;  /* 0x0000000000007941 */ /* 0x000fea0003800200 */
.L_x_4441:
[-C--:B------:R-:W-:Y:S01]  /*9ed0*/  LEA.HI R195, R195, R144.reuse, RZ, 0x1b ;  /* 0x00000090c3c37211 */ /* 0x080fe200078fd8ff */
[----:B------:R-:W-:Y:S01]  /*9ee0*/  BSSY.RECONVERGENT B0, `(.L_x_4443) ;  /* 0x000000e000007945 */ /* 0x000fe20003800200 */
[-C--:B------:R-:W-:Y:S02]  /*9ef0*/  LEA.HI R4, R3, R144.reuse, RZ, 0x1b ;  /* 0x0000009003047211 */ /* 0x080fe400078fd8ff */
[----:B------:R-:W-:Y:S02]  /*9f00*/  LEA R3, R195, UR30, 0x2 ;  /* 0x0000001ec3037c11 */ /* 0x000fe4000f8e10ff */
[----:B------:R-:W-:Y:S02]  /*9f10*/  ISETP.GE.AND P6, PT, R168, 0x181, PT ;  /* 0x00000181a800780c */ /* 0x000fe40003fc6270 */
[----:B------:R-:W-:Y:S02]  /*9f20*/  LEA.HI R197, R197, R144, RZ, 0x1b ;  /* 0x00000090c5c57211 */ /* 0x000fe400078fd8ff */
[----:B------:R-:W4:Y:S01]  /*9f30*/  LDS R3, [R3+0xe50] ;  /* 0x000e500003037984 */ /* 0x000f220000000800 */
[----:B0--3--:R-:W-:-:S02]  /*9f40*/  IADD3 R5, PT, PT, R144, 0x240, RZ ;  /* 0x0000024090057810 */ /* 0x009fc40007ffe0ff */
[----:B------:R-:W-:Y:S02]  /*9f50*/  LEA R197, R197, UR30, 0x2 ;  /* 0x0000001ec5c57c11 */ /* 0x000fe4000f8e10ff */
[C---:B------:R-:W-:Y:S02]  /*9f60*/  ISETP.GE.AND P0, PT, R168.reuse, 0x1c1, PT ;  /* 0x000001c1a800780c */ /* 0x040fe40003f06270 */
[C---:B------:R-:W-:Y:S02]  /*9f70*/  ISETP.GE.AND P2, PT, R168.reuse, 0x201, PT ;  /* 0x00000201a800780c */ /* 0x040fe40003f46270 */
[C---:B------:R-:W-:Y:S02]  /*9f80*/  ISETP.GE.AND P3, PT, R168.reuse, 0x241, PT ;  /* 0x00000241a800780c */ /* 0x040fe40003f66270 */
[----:B------:R-:W-:Y:S01]  /*9f90*/  ISETP.GE.AND P4, PT, R168, 0x281, PT ;  /* 0x00000281a800780c */ /* 0x000fe20003f86270 */
[----:B------:R-:W-:-:S12]  /*9fa0*/  @!P6 BRA `(.L_x_4444) ;  /* 0x000000000004e947 */ /* 0x000fd80003800000 */
[----:B----4-:R0:W-:Y:S02]  /*9fb0*/  REDG.E.ADD.F32.FTZ.RN.STRONG.GPU desc[UR32][R6.64+0x600], R3 ;  /* 0x00060003060079a6 */ /* 0x0101e4000c12f320 */
.L_x_4444:
[----:B------:R-:W-:Y:S05]  /*9fc0*/  BSYNC.RECONVERGENT B0 ;  /* 0x0000000000007941 */ /* 0x000fea0003800200 */
.L_x_4443:
[----:B0---4-:R0:W3:Y:S01]  /*9fd0*/  LDS R3, [R197+0xf50] ;  /* 0x000f5000c5037984 */ /* 0x0110e20000000800 */
[----:B------:R-:W-:Y:S01]  /*9fe0*/  BSSY.RECONVERGENT B0, `(.L_x_4445) ;  /* 0x0000006000007945 */ /* 0x000fe20003800200 */
[----:B------:R-:W-:Y:S02]  /*9ff0*/  IADD3 R195, PT, PT, R144, 0x280, RZ ;  /* 0x0000028090c37810 */ /* 0x000fe40007ffe0ff */
[----:B------:R-:W-:Y:S02]  /*a000*/  LEA R4, R4, UR30, 0x2 ;  /* 0x0000001e04047c11 */ /* 0x000fe4000f8e10ff */
[----:B------:R-:W-:Y:S01]  /*a010*/  LEA.HI R5, R5, R144, RZ, 0x1b ;  /* 0x0000009005057211 */ /* 0x000fe200078fd8ff */
[----:B------:R-:W-:Y:S06]  /*a020*/  @!P0 BRA `(.L_x_4446) ;  /* 0x0000000000048947 */ /* 0x000fec0003800000 */
[----:B---3--:R4:W-:Y:S02]  /*a030*/  REDG.E.ADD.F32.FTZ.RN.STRONG.GPU desc[UR32][R6.64+0x700], R3 ;  /* 0x00070003060079a6 */ /* 0x0089e4000c12f320 */
.L_x_4446:
[----:B------:R-:W-:Y:S05]  /*a040*/  BSYNC.RECONVERGENT B0 ;  /* 0x0000000000007941 */ /* 0x000fea0003800200 */
.L_x_4445:
[----:B---34-:R3:W4:Y:S01]  /*a050*/  LDS R3, [R4+0x1050] ;  /* 0x0010500004037984 */ /* 0x0187220000000800 */
[----:B------:R-:W-:Y:S01]  /*a060*/  BSSY.RECONVERGENT B0, `(.L_x_4447) ;  /* 0x0000005000007945 */ /* 0x000fe20003800200 */
[----:B------:R-:W-:Y:S02]  /*a070*/  LEA.HI R195, R195, R144, RZ, 0x1b ;  /* 0x00000090c3c37211 */ /* 0x000fe400078fd8ff */
[----:B------:R-:W-:Y:S01]  /*a080*/  LEA R5, R5, UR30, 0x2 ;  /* 0x0000001e05057c11 */ /* 0x000fe2000f8e10ff */
[----:B------:R-:W-:Y:S06]  /*a090*/  @!P2 BRA `(.L_x_4448) ;  /* 0x000000000004a947 */ /* 0x000fec0003800000 */
[----:B----4-:R4:W-:Y:S02]  /*a0a0*/  REDG.E.ADD.F32.FTZ.RN.STRONG.GPU desc[UR32][R6.64+0x800], R3 ;  /* 0x00080003060079a6 */ /* 0x0109e4000c12f320 */
.L_x_4448:
[----:B------:R-:W-:Y:S05]  /*a0b0*/  BSYNC.RECONVERGENT B0 ;  /* 0x0000000000007941 */ /* 0x000fea0003800200 */
.L_x_4447:
[----:B----4-:R4:W0:Y:S01]  /*a0c0*/  LDS R3, [R5+0x1150] ;  /* 0x0011500005037984 */ /* 0x0108220000000800 */
[----:B------:R-:W-:Y:S01]  /*a0d0*/  BSSY.RECONVERGENT B0, `(.L_x_4449) ;  /* 0x0000004000007945 */ /* 0x000fe20003800200 */
[----:B---3--:R-:W-:-:S03]  /*a0e0*/  LEA R4, R195, UR30, 0x2 ;  /* 0x0000001ec3047c11 */ /* 0x008fc6000f8e10ff */
[----:B------:R-:W-:Y:S05]  /*a0f0*/  @!P3 BRA `(.L_x_4450) ;  /* 0x000000000004b947 */ /* 0x000fea0003800000 */
[----:B0-----:R3:W-:Y:S02]  /*a100*/  REDG.E.ADD.F32.FTZ.RN.STRONG.GPU desc[UR32][R6.64+0x900], R3 ;  /* 0x00090003060079a6 */ /* 0x0017e4000c12f320 */
.L_x_4450:
[----:B------:R-:W-:Y:S05]  /*a110*/  BSYNC.RECONVERGENT B0 ;  /* 0x0000000000007941 */ /* 0x000fea0003800200 */
.L_x_4449:
[----:B0--3--:R0:W3:Y:S01]  /*a120*/  LDS R3, [R4+0x1250] ;  /* 0x0012500004037984 */ /* 0x0090e20000000800 */
[----:B------:R-:W-:Y:S01]  /*a130*/  BSSY.RECONVERGENT B0, `(.L_x_4451) ;  /* 0x0000005000007945 */ /* 0x000fe20003800200 */
[C---:B----4-:R-:W-:Y:S02]  /*a140*/  IADD3 R5, PT, PT, R144.reuse, 0x2c0, RZ ;  /* 0x000002c090057810 */ /* 0x050fe40007ffe0ff */
[----:B------:R-:W-:Y:S01]  /*a150*/  IADD3 R195, PT, PT, R144, 0x300, RZ ;  /* 0x0000030090c37810 */ /* 0x000fe20007ffe0ff */
[----:B------:R-:W-:Y:S06]  /*a160*/  @!P4 BRA `(.L_x_4452) ;  /* 0x000000000004c947 */ /* 0x000fec0003800000 */
[----:B---3--:R4:W-:Y:S02]  /*a170*/  REDG.E.ADD.F32.FTZ.RN.STRONG.GPU desc[UR32][R6.64+0xa00], R3 ;  /* 0x000a0003060079a6 */ /* 0x0089e4000c12f320 */
.L_x_4452:
[----:B------:R-:W-:Y:S05]  /*a180*/  BSYNC.RECONVERGENT B0 ;  /* 0x0000000000007941 */ /* 0x000fea0003800200 */
.L_x_4451:
        /* <DEDUP_REMOVED lines=16> */
.L_x_4454:
[----:B------:R-:W-:Y:S05]  /*a290*/  BSYNC.RECONVERGENT B0 ;  /* 0x0000000000007941 */ /* 0x000fea0003800200 */
.L_x_4453:
[----:B0--3--:R0:W3:Y:S01]  /*a2a0*/  LDS R3, [R195+0x1450] ;  /* 0x00145000c3037984 */ /* 0x0090e20000000800 */
[----:B------:R-:W-:Y:S01]  /*a2b0*/  BSSY.RECONVERGENT B0, `(.L_x_4455) ;  /* 0x0000006000007945 */ /* 0x000fe20003800200 */
[----:B------:R-:W-:Y:S01]  /*a2c0*/  VIADD R5, R144, 0x3c0 ;  /* 0x000003c090057836 */ /* 0x000fe20000000000 */
[----:B------:R-:W-:Y:S02]  /*a2d0*/  LEA.HI R197, R197, R144, RZ, 0x1b ;  /* 0x00000090c5c57211 */ /* 0x000fe400078fd8ff */
[----:B------:R-:W-:Y:S01]  /*a2e0*/  LEA R4, R4, UR30, 0x2 ;  /* 0x0000001e04047c11 */ /* 0x000fe2000f8e10ff */
[----:B------:R-:W-:Y:S06]  /*a2f0*/  @!P0 BRA `(.L_x_4456) ;  /* 0x0000000000048947 */ /* 0x000fec0003800000 */
[----:B---3--:R4:W-:Y:S02]  /*a300*/  REDG.E.ADD.F32.FTZ.RN.STRONG.GPU desc[UR32][R6.64+0xc00], R3 ;  /* 0x000c0003060079a6 */ /* 0x0089e4000c12f320 */
.L_x_4456:
[----:B------:R-:W-:Y:S05]  /*a310*/  BSYNC.RECONVERGENT B0 ;  /* 0x0000000000007941 */ /* 0x000fea0003800200 */
.L_x_4455:
[----:B---34-:R3:W4:Y:S01]  /*a320*/  LDS R3, [R4+0x1550] ;  /* 0x0015500004037984 */ /* 0x0187220000000800 */
[----:B------:R-:W-:Y:S01]  /*a330*/  BSSY.RECONVERGENT B0, `(.L_x_4457) ;  /* 0x0000005000007945 */ /* 0x000fe20003800200 */
[----:B------:R-:W-:Y:S02]  /*a340*/  LEA.HI R5, R5, R144, RZ, 0x1b ;  /* 0x0000009005057211 */ /* 0x000fe400078fd8ff */
[----:B------:R-:W-:Y:S01]  /*a350*/  LEA R197, R197, UR30, 0x2 ;  /* 0x0000001ec5c57c11 */ /* 0x000fe2000f8e10ff */
[----:B------:R-:W-:Y:S06]  /*a360*/  @!P2 BRA `(.L_x_4458) ;  /* 0x000000000004a947 */ /* 0x000fec0003800000 */
[----:B----4-:R4:W-:Y:S02]  /*a370*/  REDG.E.ADD.F32.FTZ.RN.STRONG.GPU desc[UR32][R6.64+0xd00], R3 ;  /* 0x000d0003060079a6 */ /* 0x0109e4000c12f320 */
.L_x_4458:
[----:B------:R-:W-:Y:S05]  /*a380*/  BSYNC.RECONVERGENT B0 ;  /* 0x0000000000007941 */ /* 0x000fea0003800200 */
.L_x_4457:
[----:B----4-:R4:W0:Y:S01]  /*a390*/  LDS R3, [R197+0x1650] ;  /* 0x00165000c5037984 */ /* 0x0108220000000800 */
[----:B------:R-:W-:Y:S01]  /*a3a0*/  BSSY.RECONVERGENT B0, `(.L_x_4459) ;  /* 0x0000004000007945 */ /* 0x000fe20003800200 */
[----:B------:R-:W-:-:S03]  /*a3b0*/  LEA R5, R5, UR30, 0x2 ;  /* 0x0000001e05057c11 */ /* 0x000fc6000f8e10ff */
[----:B------:R-:W-:Y:S05]  /*a3c0*/  @!P3 BRA `(.L_x_4460) ;  /* 0x000000000004b947 */ /* 0x000fea0003800000 */
[----:B0-----:R0:W-:Y:S02]  /*a3d0*/  REDG.E.ADD.F32.FTZ.RN.STRONG.GPU desc[UR32][R6.64+0xe00], R3 ;  /* 0x000e0003060079a6 */ /* 0x0011e4000c12f320 */
.L_x_4460:
[----:B------:R-:W-:Y:S05]  /*a3e0*/  BSYNC.RECONVERGENT B0 ;  /* 0x0000000000007941 */ /* 0x000fea0003800200 */
.L_x_4459:
[----:B0-----:R0:W0:Y:S01]  /*a3f0*/  LDS R3, [R5+0x1750] ;  /* 0x0017500005037984 */ /* 0x0010220000000800 */
[----:B------:R-:W-:Y:S04]  /*a400*/  BSSY.RECONVERGENT B0, `(.L_x_4461) ;  /* 0x0000003000007945 */ /* 0x000fe80003800200 */
[----:B------:R-:W-:Y:S05]  /*a410*/  @!P4 BRA `(.L_x_4462) ;  /* 0x000000000004c947 */ /* 0x000fea0003800000 */
[----:B0-----:R0:W-:Y:S02]  /*a420*/  REDG.E.ADD.F32.FTZ.RN.STRONG.GPU desc[UR32][R6.64+0xf00], R3 ;  /* 0x000f0003060079a6 */ /* 0x0011e4000c12f320 */
.L_x_4462:
[----:B------:R-:W-:Y:S05]  /*a430*/  BSYNC.RECONVERGENT B0 ;  /* 0x0000000000007941 */ /* 0x000fea0003800200 */
.L_x_4461:
[----:B---3--:R-:W3:Y:S01]  /*a440*/  SHFL.DOWN PT, R4, R11, 0x1, 0x1f ;  /* 0x08201f000b047f89 */ /* 0x008ee200000e0000 */
[----:B------:R-:W-:Y:S01]  /*a450*/  ISETP.GT.AND P0, PT, R124, 0x1e, PT ;  /* 0x0000001e7c00780c */ /* 0x000fe20003f04270 */
[----:B------:R-:W-:Y:S01]  /*a460*/  FMUL.FTZ R151, R151, R202 ;  /* 0x000000ca97977220 */ /* 0x000fe20000410000 */
[----:B------:R-:W-:Y:S01]  /*a470*/  FMUL.FTZ R153, R153, R204 ;  /* 0x000000cc99997220 */ /* 0x000fe20000410000 */
[----:B0-----:R-:W0:Y:S01]  /*a480*/  SHFL.DOWN PT, R3, R216, 0x1, 0x1f ;  /* 0x08201f00d8037f89 */ /* 0x001e2200000e0000 */
[----:B------:R-:W-:Y:S01]  /*a490*/  FMUL.FTZ R155, R155, R206 ;  /* 0x000000ce9b9b7220 */ /* 0x000fe20000410000 */
[----:B------:R-:W-:Y:S01]  /*a4a0*/  FFMA.FTZ R12, R151, R79, R12 ;  /* 0x0000004f970c7223 */ /* 0x000fe2000001000c */
[----:B------:R-:W-:Y:S01]  /*a4b0*/  FFMA.FTZ R14, R153, R81, R14 ;  /* 0x00000051990e7223 */ /* 0x000fe2000001000e */
        /* <DEDUP_REMOVED lines=8> */
[----:B------:R-:W-:Y:S01]  /*a540*/  FMUL.FTZ R161, R161, R183 ;  /* 0x000000b7a1a17220 */ /* 0x000fe20000410000 */
[----:B------:R-:W-:Y:S01]  /*a550*/  FMUL.FTZ R163, R163, R177 ;  /* 0x000000b1a3a37220 */ /* 0x000fe20000410000 */
[----:B------:R-:W-:Y:S01]  /*a560*/  FMUL.FTZ R149, R149, R167 ;  /* 0x000000a795957220 */ /* 0x000fe20000410000 */
[----:B------:R-:W-:Y:S01]  /*a570*/  FMUL.FTZ R150, R150, R169 ;  /* 0x000000a996967220 */ /* 0x000fe20000410000 */
[C---:B------:R-:W-:Y:S01]  /*a580*/  FMUL.FTZ R185, R148.reuse, R185 ;  /* 0x000000b994b97220 */ /* 0x040fe20000410000 */
[C---:B------:R-:W-:Y:S01]  /*a590*/  FMUL.FTZ R187, R148.reuse, R187 ;  /* 0x000000bb94bb7220 */ /* 0x040fe20000410000 */
[C---:B------:R-:W-:Y:S01]  /*a5a0*/  FMUL.FTZ R183, R148.reuse, R183 ;  /* 0x000000b794b77220 */ /* 0x040fe20000410000 */
[C---:B------:R-:W-:Y:S01]  /*a5b0*/  FMUL.FTZ R177, R148.reuse, R177 ;  /* 0x000000b194b17220 */ /* 0x040fe20000410000 */
[----:B---3--:R-:W-:Y:S01]  /*a5c0*/  @!P0 FADD.FTZ R11, R11, R4 ;  /* 0x000000040b0b8221 */ /* 0x008fe20000010000 */
[C---:B------:R-:W-:Y:S01]  /*a5d0*/  FMUL.FTZ R4, R148.reuse, R203 ;  /* 0x000000cb94047220 */ /* 0x040fe20000410000 */
[C---:B------:R-:W-:Y:S01]  /*a5e0*/  FMUL.FTZ R167, R148.reuse, R167 ;  /* 0x000000a794a77220 */ /* 0x040fe20000410000 */
[----:B------:R-:W-:Y:S01]  /*a5f0*/  FMUL.FTZ R169, R148, R169 ;  /* 0x000000a994a97220 */ /* 0x000fe20000410000 */
[----:B0-----:R-:W-:Y:S01]  /*a600*/  @!P0 FADD.FTZ R216, R216, R3 ;  /* 0x00000003d8d88221 */ /* 0x001fe20000010000 */
[----:B--2---:R-:W0:Y:S01]  /*a610*/  SHFL.DOWN PT, R6, R11, 0x2, 0x1f ;  /* 0x08401f000b067f89 */ /* 0x004e2200000e0000 */
[----:B------:R-:W-:Y:S01]  /*a620*/  ISETP.GT.AND P0, PT, R124, 0x1d, PT ;  /* 0x0000001d7c00780c */ /* 0x000fe20003f04270 */
[----:B------:R-:W-:Y:S01]  /*a630*/  FMUL.FTZ R3, R148, R202 ;  /* 0x000000ca94037220 */ /* 0x000fe20000410000 */
[----:B------:R-:W-:Y:S01]  /*a640*/  FMUL.FTZ R158, R158, R193 ;  /* 0x000000c19e9e7220 */ /* 0x000fe20000410000 */
[----:B------:R-:W2:Y:S01]  /*a650*/  SHFL.DOWN PT, R7, R216, 0x2, 0x1f ;  /* 0x08401f00d8077f89 */ /* 0x000ea200000e0000 */
[----:B------:R-:W-:Y:S01]  /*a660*/  FMUL.FTZ R162, R162, R175 ;  /* 0x000000afa2a27220 */ /* 0x000fe20000410000 */
        /* <DEDUP_REMOVED lines=17> */
[----:B------:R-:W-:Y:S01]  /*a780*/  FFMA.FTZ R19, R158, R80, R19 ;  /* 0x000000509e137223 */ /* 0x000fe20000010013 */
[----:B0-----:R-:W-:Y:S01]  /*a790*/  @!P0 FADD.FTZ R11, R11, R6 ;  /* 0x000000060b0b8221 */ /* 0x001fe20000010000 */
[----:B------:R-:W-:Y:S01]  /*a7a0*/  FADD.FTZ R52, R5, R52 ;  /* 0x0000003405347221 */ /* 0x000fe20000010000 */
[----:B------:R-:W-:Y:S01]  /*a7b0*/  FMUL.FTZ R6, R165, R4 ;  /* 0x00000004a5067220 */ /* 0x000fe20000410000 */
[----:B------:R-:W-:Y:S01]  /*a7c0*/  FMUL.FTZ R4, R148, R205 ;  /* 0x000000cd94047220 */ /* 0x000fe20000410000 */
[----:B--2---:R-:W-:Y:S01]  /*a7d0*/  @!P0 FADD.FTZ R216, R216, R7 ;  /* 0x00000007d8d88221 */ /* 0x004fe20000010000 */
[----:B-1----:R-:W0:Y:S01]  /*a7e0*/  SHFL.DOWN PT, R10, R11, 0x4, 0x1f ;  /* 0x08801f000b0a7f89 */ /* 0x002e2200000e0000 */
[----:B------:R-:W-:Y:S01]  /*a7f0*/  ISETP.GT.AND P0, PT, R124, 0x1b, PT ;  /* 0x0000001b7c00780c */ /* 0x000fe20003f04270 */
[----:B------:R-:W-:Y:S01]  /*a800*/  FFMA.FTZ R152, R29, R152, R6 ;  /* 0x000000981d987223 */ /* 0x000fe20000010006 */
[----:B------:R-:W-:Y:S01]  /*a810*/  FMUL.FTZ R6, R171, R4 ;  /* 0x00000004ab067220 */ /* 0x000fe20000410000 */
[----:B------:R-:W1:Y:S01]  /*a820*/  SHFL.DOWN PT, R7, R216, 0x4, 0x1f ;  /* 0x08801f00d8077f89 */ /* 0x000e6200000e0000 */
[----:B------:R-:W-:Y:S01]  /*a830*/  FMUL.FTZ R4, R148, R207 ;  /* 0x000000cf94047220 */ /* 0x000fe20000410000 */
        /* <DEDUP_REMOVED lines=9> */
[----:B------:R-:W-:Y:S01]  /*a8d0*/  FMUL.FTZ R4, R148, R175 ;  /* 0x000000af94047220 */ /* 0x000fe20000410000 */
[----:B------:R-:W-:Y:S01]  /*a8e0*/  FFMA.FTZ R22, R161, R84, R22 ;  /* 0x00000054a1167223 */ /* 0x000fe20000010016 */
[----:B------:R-:W-:Y:S01]  /*a8f0*/  FADD.FTZ R49, R6, R49 ;  /* 0x0000003106317221 */ /* 0x000fe20000010000 */
[----:B------:R-:W-:Y:S01]  /*a900*/  FMUL.FTZ R6, R148, R179 ;  /* 0x000000b394067220 */ /* 0x000fe20000410000 */
[----:B------:R-:W-:Y:S01]  /*a910*/  FMUL.FTZ R189, R189, R4 ;  /* 0x00000004bdbd7220 */ /* 0x000fe20000410000 */
[----:B------:R-:W-:Y:S01]  /*a920*/  FFMA.FTZ R23, R162, R86, R23 ;  /* 0x00000056a2177223 */ /* 0x000fe20000010017 */
[----:B------:R-:W-:Y:S01]  /*a930*/  FFMA.FTZ R24, R163, R88, R24 ;  /* 0x00000058a3187223 */ /* 0x000fe20000010018 */
[----:B------:R-:W-:Y:S01]  /*a940*/  FMUL.FTZ R191, R191, R6 ;  /* 0x00000006bfbf7220 */ /* 0x000fe20000410000 */
[----:B------:R-:W-:Y:S01]  /*a950*/  FFMA.FTZ R25, R164, R89, R25 ;  /* 0x00000059a4197223 */ /* 0x000fe20000010019 */
[----:B0-----:R-:W-:Y:S01]  /*a960*/  @!P0 FADD.FTZ R11, R11, R10 ;  /* 0x0000000a0b0b8221 */ /* 0x001fe20000010000 */
[----:B------:R-:W-:Y:S01]  /*a970*/  FFMA.FTZ R26, R149, R90, R26 ;  /* 0x0000005a951a7223 */ /* 0x000fe2000001001a */
[----:B------:R-:W-:Y:S01]  /*a980*/  FFMA.FTZ R158, R36, R158, R181 ;  /* 0x0000009e249e7223 */ /* 0x000fe200000100b5 */
[----:B------:R-:W-:Y:S01]  /*a990*/  FFMA.FTZ R159, R39, R159, R184 ;  /* 0x0000009f279f7223 */ /* 0x000fe200000100b8 */
[----:B-1----:R-:W-:Y:S01]  /*a9a0*/  @!P0 FADD.FTZ R216, R216, R7 ;  /* 0x00000007d8d88221 */ /* 0x002fe20000010000 */
[----:B------:R-:W0:Y:S01]  /*a9b0*/  SHFL.DOWN PT, R10, R11, 0x8, 0x1f ;  /* 0x09001f000b0a7f89 */ /* 0x000e2200000e0000 */
[----:B------:R-:W-:Y:S01]  /*a9c0*/  ISETP.GT.AND P0, PT, R124, 0x17, PT ;  /* 0x000000177c00780c */ /* 0x000fe20003f04270 */
[----:B------:R-:W-:Y:S01]  /*a9d0*/  FFMA.FTZ R160, R42, R160, R187 ;  /* 0x000000a02aa07223 */ /* 0x000fe200000100bb */
[----:B------:R-:W-:Y:S01]  /*a9e0*/  FFMA.FTZ R161, R45, R161, R188 ;  /* 0x000000a12da17223 */ /* 0x000fe200000100bc */
[----:B------:R-:W1:Y:S01]  /*a9f0*/  SHFL.DOWN PT, R7, R216, 0x8, 0x1f ;  /* 0x09001f00d8077f89 */ /* 0x000e6200000e0000 */
        /* <DEDUP_REMOVED lines=9> */
[----:B------:R-:W-:Y:S01]  /*aa90*/  FFMA.FTZ R16, R155, R83, R16 ;  /* 0x000000539b107223 */ /* 0x000fe20000010010 */
[----:B------:R-:W-:Y:S01]  /*aaa0*/  FADD.FTZ R53, R154, R53 ;  /* 0x000000359a357221 */ /* 0x000fe20000010000 */
        /* <DEDUP_REMOVED lines=8> */
[----:B0-----:R-:W-:Y:S01]  /*ab30*/  @!P0 FADD.FTZ R11, R11, R10 ;  /* 0x0000000a0b0b8221 */ /* 0x001fe20000010000 */
[----:B------:R-:W-:Y:S01]  /*ab40*/  FFMA.FTZ R27, R150, R92, R27 ;  /* 0x0000005c961b7223 */ /* 0x000fe2000001001b */
[----:B------:R-:W-:Y:S01]  /*ab50*/  FADD.FTZ R37, R164, R37 ;  /* 0x00000025a4257221 */ /* 0x000fe20000010000 */
[----:B------:R-:W-:Y:S01]  /*ab60*/  FADD.FTZ R38, R149, R38 ;  /* 0x0000002695267221 */ /* 0x000fe20000010000 */
[----:B-1----:R-:W-:Y:S01]  /*ab70*/  @!P0 FADD.FTZ R216, R216, R7 ;  /* 0x00000007d8d88221 */ /* 0x002fe20000010000 */
[----:B------:R-:W0:Y:S01]  /*ab80*/  SHFL.DOWN PT, R10, R11, 0x10, 0x1f ;  /* 0x0a001f000b0a7f89 */ /* 0x000e2200000e0000 */
[----:B------:R-:W-:Y:S01]  /*ab90*/  ISETP.NE.AND P0, PT, R124, RZ, PT ;  /* 0x000000ff7c00720c */ /* 0x000fe20003f05270 */
[----:B------:R-:W-:-:S02]  /*aba0*/  FADD.FTZ R35, R2, R35 ;  /* 0x0000002302237221 */ /* 0x000fc40000010000 */
[----:B------:R-:W1:Y:S10]  /*abb0*/  SHFL.DOWN PT, R5, R216, 0x10, 0x1f ;  /* 0x0a001f00d8057f89 */ /* 0x000e7400000e0000 */
[----:B------:R-:W-:-:S04]  /*abc0*/  @!P0 SHF.R.U32.HI R3, RZ, 0x2, R144 ;  /* 0x00000002ff038819 */ /* 0x000fc80000011690 */
[----:B------:R-:W-:Y:S01]  /*abd0*/  @!P0 LOP3.LUT R3, R3, 0xf8, RZ, 0xc0, !PT ;  /* 0x000000f803038812 */ /* 0x000fe200078ec0ff */
[----:B0-----:R-:W-:Y:S01]  /*abe0*/  FADD.FTZ R4, R11, R10 ;  /* 0x0000000a0b047221 */ /* 0x001fe20000010000 */
[----:B-1----:R-:W-:-:S05]  /*abf0*/  FADD.FTZ R5, R216, R5 ;  /* 0x00000005d8057221 */ /* 0x002fca0000010000 */
[----:B------:R0:W-:Y:S01]  /*ac00*/  @!P0 STS.64 [R3+UR30+0x18d8], R4 ;  /* 0x0018d80403008988 */ /* 0x0001e20008000a1e */
[----:B------:R-:W-:Y:S06]  /*ac10*/  BAR.SYNC.DEFER_BLOCKING 0x0 ;  /* 0x0000000000007b1d */ /* 0x000fec0000010000 */
[----:B------:R-:W-:Y:S05]  /*ac20*/  @P5 BRA `(.L_x_4464) ;  /* 0x00000000003c5947 */ /* 0x000fea0003800000 */
[----:B------:R-:W-:Y:S01]  /*ac30*/  UISETP.NE.AND UP0, UPT, UR18, UR50, UPT ;  /* 0x000000321200728c */ /* 0x000fe2000bf05270 */
[----:B0-----:R-:W0:Y:S01]  /*ac40*/  LDS.64 R2, [UR30+0x18e0] ;  /* 0x0018e01eff027984 */ /* 0x001e220008000a00 */
[----:B------:R-:W-:Y:S01]  /*ac50*/  ULEA UR8, UR6, UR30, 0x2 ;  /* 0x0000001e06087291 */ /* 0x000fe2000f8e10ff */
[----:B------:R-:W-:-:S03]  /*ac60*/  ISETP.GT.AND P0, PT, R124, 0xf, PT ;  /* 0x0000000f7c00780c */ /* 0x000fc60003f04270 */
[----:B------:R-:W-:Y:S02]  /*ac70*/  PLOP3.LUT P2, PT, PT, PT, UP0, 0x80, 0x8 ;  /* 0x000000000008781c */ /* 0x000fe40003f4f008 */
[----:B------:R-:W-:Y:S02]  /*ac80*/  FSEL R216, R216, R5, P0 ;  /* 0x00000005d8d87208 */ /* 0x000fe40000000000 */
[----:B------:R-:W-:-:S09]  /*ac90*/  FSEL R11, R11, R4, P0 ;  /* 0x000000040b0b7208 */ /* 0x000fd20000000000 */
[----:B------:R-:W1:Y:S04]  /*aca0*/  @P2 LDS R6, [UR8+0x3210] ;  /* 0x00321008ff062984 */ /* 0x000e680008000800 */
[----:B------:R-:W2:Y:S01]  /*acb0*/  @P2 LDS R7, [UR8+0x2e10] ;  /* 0x002e1008ff072984 */ /* 0x000ea20008000800 */
[----:B0-----:R-:W-:Y:S01]  /*acc0*/  FADD.FTZ R3, R3, R216 ;  /* 0x000000d803037221 */ /* 0x001fe20000010000 */
[----:B------:R-:W-:-:S03]  /*acd0*/  FADD.FTZ R2, R2, R11 ;  /* 0x0000000b02027221 */ /* 0x000fc60000010000 */
[----:B-1----:R-:W-:Y:S01]  /*ace0*/  @P2 FADD.FTZ R3, R3, R6 ;  /* 0x0000000603032221 */ /* 0x002fe20000010000 */
[----:B--2---:R-:W-:-:S04]  /*acf0*/  @P2 FADD.FTZ R2, R2, R7 ;  /* 0x0000000702022221 */ /* 0x004fc80000010000 */
[----:B------:R1:W-:Y:S04]  /*ad00*/  STS [UR8+0x3210], R3 ;  /* 0x00321003ff007988 */ /* 0x0003e80008000808 */
[----:B------:R1:W-:Y:S02]  /*ad10*/  STS [UR8+0x2e10], R2 ;  /* 0x002e1002ff007988 */ /* 0x0003e40008000808 */
.L_x_4464:
[----:B------:R-:W-:Y:S05]  /*ad20*/  BSYNC.RECONVERGENT B0 ;  /* 0x0000000000007941 */ /* 0x000fea0003800200 */
.L_x_4463:
[----:B------:R-:W-:-:S04]  /*ad30*/  UIADD3 UR6, UPT, UPT, UR6, 0x1, URZ ;  /* 0x0000000106067890 */ /* 0x000fc8000fffe0ff */
[----:B------:R-:W-:-:S09]  /*ad40*/  UISETP.GE.AND UP0, UPT, UR6, UR51, UPT ;  /* 0x000000330600728c */ /* 0x000fd2000bf06270 */
[----:B------:R-:W-:Y:S05]  /*ad50*/  BRA.U !UP0, `(.L_x_4465) ;  /* 0xffffffc508d47547 */ /* 0x000fea000b83ffff */
.L_x_4420:
[----:B------:R-:W-:Y:S01]  /*ad60*/  BAR.SYNC.DEFER_BLOCKING 0x0 ;  /* 0x0000000000007b1d */ /* 0x000fe20000010000 */
[----:B------:R-:W-:Y:S01]  /*ad70*/  UIADD3 UR31, UPT, UPT, -UR29, UR31, URZ ;  /* 0x0000001f1d1f7290 */ /* 0x000fe2000fffe1ff */
[----:B-1----:R-:W-:Y:S02]  /*ad80*/  SHF.L.U32 R2, R142, 0x1, RZ ;  /* 0x000000018e027819 */ /* 0x002fe400000006ff */
[----:B------:R-:W-:Y:S02]  /*ad90*/  PRMT R0, RZ, 0x7610, R0 ;  /* 0x00007610ff007816 */ /* 0x000fe40000000000 */
[----:B------:R-:W-:Y:S01]  /*ada0*/  IADD3 R2, P0, PT, R2, UR23, RZ ;  /* 0x0000001702027c10 */ /* 0x000fe2000ff1e0ff */
[----:B------:R-:W1:Y:S01]  /*adb0*/  LDCU.64 UR10, c[0x0][0x4f8] ;  /* 0x00009f00ff0a77ac */ /* 0x000e620008000a00 */
[----:B------:R-:W-:Y:S02]  /*adc0*/  ISETP.GE.AND P1, PT, R142, UR31, PT ;  /* 0x0000001f8e007c0c */ /* 0x000fe4000bf26270 */
[----:B------:R-:W-:Y:S01]  /*add0*/  ISETP.GE.AND P2, PT, R139, UR31, PT ;  /* 0x0000001f8b007c0c */ /* 0x000fe2000bf46270 */
[----:B------:R-:W2:Y:S01]  /*ade0*/  LDCU.64 UR36, c[0x0][0x500] ;  /* 0x0000a000ff2477ac */ /* 0x000ea20008000a00 */
[----:B------:R-:W-:-:S02]  /*adf0*/  ISETP.GE.AND P3, PT, R138, UR31, PT ;  /* 0x0000001f8a007c0c */ /* 0x000fc4000bf66270 */
[----:B------:R-:W-:Y:S02]  /*ae00*/  ISETP.GE.AND P4, PT, R137, UR31, PT ;  /* 0x0000001f89007c0c */ /* 0x000fe4000bf86270 */
[----:B0-----:R-:W-:Y:S02]  /*ae10*/  PRMT R5, RZ, 0x7610, R5 ;  /* 0x00007610ff057816 */ /* 0x001fe40000000005 */
[----:B------:R-:W-:Y:S02]  /*ae20*/  IADD3.X R3, PT, PT, RZ, UR28, RZ, P0, !PT ;  /* 0x0000001cff037c10 */ /* 0x000fe400087fe4ff */
[----:B------:R-:W-:Y:S02]  /*ae30*/  PRMT R4, RZ, 0x7610, R4 ;  /* 0x00007610ff047816 */ /* 0x000fe40000000004 */
[----:B------:R-:W-:Y:S02]  /*ae40*/  PRMT R7, RZ, 0x7610, R7 ;  /* 0x00007610ff077816 */ /* 0x000fe40000000007 */
[----:B------:R-:W-:Y:S01]  /*ae50*/  ISETP.GE.AND P6, PT, R136, UR31, PT ;  /* 0x0000001f88007c0c */ /* 0x000fe2000bfc6270 */
[----:B------:R-:W3:Y:S01]  /*ae60*/  @!P1 LDG.E.U16 R0, desc[UR32][R2.64] ;  /* 0x0000002002009981 */ /* 0x000ee2000c1e1500 */
[----:B------:R-:W-:-:S02]  /*ae70*/  ISETP.GE.AND P0, PT, R135, UR31, PT ;  /* 0x0000001f87007c0c */ /* 0x000fc4000bf06270 */
[----:B------:R-:W-:Y:S01]  /*ae80*/  ISETP.GE.AND P1, PT, R134, UR31, PT ;  /* 0x0000001f86007c0c */ /* 0x000fe2000bf26270 */
[----:B------:R-:W5:Y:S01]  /*ae90*/  @!P2 LDG.E.U16 R5, desc[UR32][R2.64+0x40] ;  /* 0x000040200205a981 */ /* 0x000f62000c1e1500 */
[----:B------:R-:W-:Y:S02]  /*aea0*/  ISETP.GE.AND P2, PT, R133, UR31, PT ;  /* 0x0000001f85007c0c */ /* 0x000fe4000bf46270 */
[----:B------:R-:W-:Y:S01]  /*aeb0*/  PRMT R6, RZ, 0x7610, R6 ;  /* 0x00007610ff067816 */ /* 0x000fe20000000006 */
[----:B------:R-:W4:Y:S01]  /*aec0*/  @!P3 LDG.E.U16 R4, desc[UR32][R2.64+0x80] ;  /* 0x000080200204b981 */ /* 0x000f22000c1e1500 */
[----:B------:R-:W-:Y:S02]  /*aed0*/  ISETP.GE.AND P3, PT, R132, UR31, PT ;  /* 0x0000001f84007c0c */ /* 0x000fe4000bf66270 */
[----:B------:R-:W-:Y:S01]  /*aee0*/  PRMT R9, RZ, 0x7610, R9 ;  /* 0x00007610ff097816 */ /* 0x000fe20000000009 */
[----:B------:R-:W2:Y:S01]  /*aef0*/  @!P4 LDG.E.U16 R7, desc[UR32][R2.64+0xc0] ;  /* 0x0000c0200207c981 */ /* 0x000ea2000c1e1500 */
[----:B------:R-:W-:-:S02]  /*af00*/  ISETP.GE.AND P4, PT, R131, UR31, PT ;  /* 0x0000001f83007c0c */ /* 0x000fc4000bf86270 */
[----:B------:R-:W-:Y:S01]  /*af10*/  PRMT R8, RZ, 0x7610, R8 ;  /* 0x00007610ff087816 */ /* 0x000fe20000000008 */
[----:B------:R-:W2:Y:S01]  /*af20*/  @!P6 LDG.E.U16 R6, desc[UR32][R2.64+0x100] ;  /* 0x000100200206e981 */ /* 0x000ea2000c1e1500 */
[----:B------:R-:W-:Y:S02]  /*af30*/  PRMT R11, RZ, 0x7610, R11 ;  /* 0x00007610ff0b7816 */ /* 0x000fe4000000000b */
[----:B------:R-:W-:Y:S01]  /*af40*/  PRMT R10, RZ, 0x7610, R10 ;  /* 0x00007610ff0a7816 */ /* 0x000fe2000000000a */
[----:B------:R-:W2:Y:S01]  /*af50*/  @!P0 LDG.E.U16 R9, desc[UR32][R2.64+0x140] ;  /* 0x0001402002098981 */ /* 0x000ea2000c1e1500 */
[----:B------:R-:W-:Y:S02]  /*af60*/  PRMT R29, RZ, 0x7610, R29 ;  /* 0x00007610ff1d7816 */ /* 0x000fe4000000001d */
[----:B------:R-:W-:Y:S01]  /*af70*/  ISETP.GE.AND P6, PT, R130, UR31, PT ;  /* 0x0000001f82007c0c */ /* 0x000fe2000bfc6270 */
[----:B------:R-:W2:Y:S01]  /*af80*/  @!P1 LDG.E.U16 R8, desc[UR32][R2.64+0x180] ;  /* 0x0001802002089981 */ /* 0x000ea2000c1e1500 */
[----:B------:R-:W-:-:S02]  /*af90*/  ISETP.GE.AND P0, PT, R129, UR31, PT ;  /* 0x0000001f81007c0c */ /* 0x000fc4000bf06270 */
[----:B------:R-:W-:Y:S01]  /*afa0*/  ISETP.GE.AND P1, PT, R128, UR31, PT ;  /* 0x0000001f80007c0c */ /* 0x000fe2000bf26270 */
        /* <DEDUP_REMOVED lines=20> */
[----:B------:R-:W-:Y:S01]  /*b0f0*/  F2FP.F16.F32.PACK_AB R20, R20, R21 ;  /* 0x000000151414723e */ /* 0x000fe200000000ff */
[----:B---3--:R-:W-:Y:S04]  /*b100*/  STS.U16 [R123], R0 ;  /* 0x000000007b007388 */ /* 0x008fe80000000400 */
[----:B-----5:R-:W-:Y:S04]  /*b110*/  STS.U16 [R122+0x40], R5 ;  /* 0x000040057a007388 */ /* 0x020fe80000000400 */
        /* <DEDUP_REMOVED lines=19> */
[----:B0-----:R-:W-:-:S05]  /*b250*/  HADD2.F32 R0, -RZ, R0.H0_H0 ;  /* 0x20000000ff007230 */ /* 0x001fca0000004100 */
[----:B------:R-:W-:Y:S02]  /*b260*/  FADD.FTZ R5, R0, R145 ;  /* 0x0000009100057221 */ /* 0x000fe40000010000 */
[----:B------:R-:W0:Y:S01]  /*b270*/  LDS.U16 R0, [R103+0x8] ;  /* 0x0000080067007984 */ /* 0x000e220000000400 */
[----:B--2---:R-:W-:Y:S02]  /*b280*/  HADD2.F32 R2, -RZ, R2.H0_H0 ;  /* 0x20000002ff027230 */ /* 0x004fe40000004100 */
[----:B------:R-:W-:-:S03]  /*b290*/  FSETP.GTU.FTZ.AND P4, PT, R5, 20, PT ;  /* 0x41a000000500780b */ /* 0x000fc60003f9c000 */
[--C-:B------:R-:W-:Y:S01]  /*b2a0*/  FADD.FTZ R8, R2, R145.reuse ;  /* 0x0000009102087221 */ /* 0x100fe20000010000 */
[----:B---3--:R-:W-:Y:S01]  /*b2b0*/  HADD2.F32 R6, -RZ, R3.H0_H0 ;  /* 0x20000003ff067230 */ /* 0x008fe20000004100 */
[----:B------:R-:W-:Y:S01]  /*b2c0*/  LDS.U16 R2, [R102+0xa] ;  /* 0x00000a0066027984 */ /* 0x000fe20000000400 */
[----:B----4-:R-:W-:Y:S02]  /*b2d0*/  HADD2.F32 R4, -RZ, R4.H0_H0 ;  /* 0x20000004ff047230 */ /* 0x010fe40000004100 */
[----:B------:R-:W-:Y:S01]  /*b2e0*/  FSETP.GTU.FTZ.AND P6, PT, R8, 20, PT ;  /* 0x41a000000800780b */ /* 0x000fe20003fdc000 */
[----:B------:R-:W2:Y:S02]  /*b2f0*/  LDS.U16 R3, [R101+0xc] ;  /* 0x00000c0065037984 */ /* 0x000ea40000000400 */
[--C-:B------:R-:W-:Y:S01]  /*b300*/  FADD.FTZ R10, R4, R145.reuse ;  /* 0x00000091040a7221 */ /* 0x100fe20000010000 */
[----:B------:R-:W-:Y:S01]  /*b310*/  FADD.FTZ R9, R6, R145 ;  /* 0x0000009106097221 */ /* 0x000fe20000010000 */
[----:B------:R-:W3:Y:S01]  /*b320*/  LDS.U16 R4, [R100+0xe] ;  /* 0x00000e0064047984 */ /* 0x000ee20000000400 */
[----:B------:R-:W-:-:S02]  /*b330*/  @!P4 FMUL.FTZ R6, R5, -1.4426950216293334961 ;  /* 0xbfb8aa3b0506c820 */ /* 0x000fc40000410000 */
[----:B------:R-:W-:Y:S01]  /*b340*/  FSETP.GTU.FTZ.AND P1, PT, R10, 20, PT ;  /* 0x41a000000a00780b */ /* 0x000fe20003f3c000 */
[----:B------:R-:W-:Y:S01]  /*b350*/  LDS.U16 R5, [R99+0x10] ;  /* 0x0000100063057984 */ /* 0x000fe20000000400 */
[----:B------:R4:W5:Y:S03]  /*b360*/  @!P4 MUFU.EX2 R7, R6 ;  /* 0x000000060007c308 */ /* 0x0009660000000800 */
[----:B------:R-:W-:-:S06]  /*b370*/  @!P6 FMUL.FTZ R8, R8, -1.4426950216293334961 ;  /* 0xbfb8aa3b0808e820 */ /* 0x000fcc0000410000 */
[----:B------:R-:W1:Y:S01]  /*b380*/  @!P6 MUFU.EX2 R8, R8 ;  /* 0x000000080008e308 */ /* 0x000e620000000800 */
[----:B----4-:R-:W4:Y:S01]  /*b390*/  LDS.U16 R6, [R98+0x12] ;  /* 0x0000120062067984 */ /* 0x010f220000000400 */
[----:B------:R-:W-:Y:S01]  /*b3a0*/  @!P1 FMUL.FTZ R10, R10, -1.4426950216293334961 ;  /* 0xbfb8aa3b0a0a9820 */ /* 0x000fe20000410000 */
[----:B------:R-:W-:Y:S01]  /*b3b0*/  FSETP.GTU.FTZ.AND P0, PT, R9, 20, PT ;  /* 0x41a000000900780b */ /* 0x000fe20003f1c000 */
[----:B0-----:R-:W-:Y:S02]  /*b3c0*/  HADD2.F32 R0, -RZ, R0.H0_H0 ;  /* 0x20000000ff007230 */ /* 0x001fe40000004100 */
[----:B-----5:R-:W-:Y:S02]  /*b3d0*/  @!P4 FADD.FTZ R7, R7, 1 ;  /* 0x3f8000000707c421 */ /* 0x020fe40000010000 */
[----:B------:R-:W0:Y:S01]  /*b3e0*/  @!P1 MUFU.EX2 R10, R10 ;  /* 0x0000000a000a9308 */ /* 0x000e220000000800 */
[----:B------:R-:W-:Y:S01]  /*b3f0*/  FADD.FTZ R29, R0, R145 ;  /* 0x00000091001d7221 */ /* 0x000fe20000010000 */
[----:B-1----:R-:W-:-:S06]  /*b400*/  @!P6 FADD.FTZ R8, R8, 1 ;  /* 0x3f8000000808e421 */ /* 0x002fcc0000010000 */
[----:B------:R-:W1:Y:S01]  /*b410*/  @!P4 MUFU.RCP R28, R7 ;  /* 0x00000007001cc308 */ /* 0x000e620000001000 */
[----:B------:R-:W-:Y:S01]  /*b420*/  FSETP.GTU.FTZ.AND P2, PT, R29, 20, PT ;  /* 0x41a000001d00780b */ /* 0x000fe20003f5c000 */
[----:B------:R-:W-:Y:S01]  /*b430*/  @!P0 FMUL.FTZ R9, R9, -1.4426950216293334961 ;  /* 0xbfb8aa3b09098820 */ /* 0x000fe20000410000 */
[----:B--2---:R-:W-:-:S05]  /*b440*/  HADD2.F32 R0, -RZ, R3.H0_H0 ;  /* 0x20000003ff007230 */ /* 0x004fca0000004100 */
[----:B------:R-:W2:Y:S01]  /*b450*/  @!P6 MUFU.RCP R11, R8 ;  /* 0x00000008000be308 */ /* 0x000ea20000001000 */
[--C-:B------:R-:W-:Y:S01]  /*b460*/  FADD.FTZ R3, R0, R145.reuse ;  /* 0x0000009100037221 */ /* 0x100fe20000010000 */
[----:B---3--:R-:W-:Y:S02]  /*b470*/  HADD2.F32 R4, -RZ, R4.H0_H0 ;  /* 0x20000004ff047230 */ /* 0x008fe40000004100 */
[----:B0-----:R-:W-:Y:S02]  /*b480*/  @!P1 FADD.FTZ R10, R10, 1 ;  /* 0x3f8000000a0a9421 */ /* 0x001fe40000010000 */
[----:B------:R-:W-:Y:S02]  /*b490*/  @!P2 FMUL.FTZ R0, R29, -1.4426950216293334961 ;  /* 0xbfb8aa3b1d00a820 */ /* 0x000fe40000410000 */
[----:B------:R-:W0:Y:S01]  /*b4a0*/  @!P0 MUFU.EX2 R9, R9 ;  /* 0x0000000900098308 */ /* 0x000e220000000800 */
[----:B-1----:R-:W-:Y:S01]  /*b4b0*/  @!P4 FMUL.FTZ R35, R35, R28 ;  /* 0x0000001c2323c220 */ /* 0x002fe20000410000 */
[----:B------:R-:W-:Y:S01]  /*b4c0*/  FSETP.GTU.FTZ.AND P4, PT, R3, 20, PT ;  /* 0x41a000000300780b */ /* 0x000fe20003f9c000 */
[----:B------:R-:W-:Y:S01]  /*b4d0*/  FADD.FTZ R4, R4, R145 ;  /* 0x0000009104047221 */ /* 0x000fe20000010000 */
[----:B------:R-:W-:-:S04]  /*b4e0*/  HADD2.F32 R2, -RZ, R2.H0_H0 ;  /* 0x20000002ff027230 */ /* 0x000fc80000004100 */
[----:B------:R-:W1:Y:S01]  /*b4f0*/  @!P1 MUFU.RCP R7, R10 ;  /* 0x0000000a00079308 */ /* 0x000e620000001000 */
[----:B--2---:R-:W-:Y:S01]  /*b500*/  @!P6 FMUL.FTZ R38, R38, R11 ;  /* 0x0000000b2626e220 */ /* 0x004fe20000410000 */
[----:B------:R-:W-:-:S06]  /*b510*/  FSETP.GTU.FTZ.AND P6, PT, R4, 20, PT ;  /* 0x41a000000400780b */ /* 0x000fcc0003fdc000 */
[----:B------:R-:W2:Y:S01]  /*b520*/  @!P2 MUFU.EX2 R0, R0 ;  /* 0x000000000000a308 */ /* 0x000ea20000000800 */
[--C-:B------:R-:W-:Y:S01]  /*b530*/  FADD.FTZ R2, R2, R145.reuse ;  /* 0x0000009102027221 */ /* 0x100fe20000010000 */
[----:B----4-:R-:W-:Y:S02]  /*b540*/  HADD2.F32 R6, -RZ, R6.H0_H0 ;  /* 0x20000006ff067230 */ /* 0x010fe40000004100 */
[----:B0-----:R-:W-:Y:S01]  /*b550*/  @!P0 FADD.FTZ R9, R9, 1 ;  /* 0x3f80000009098421 */ /* 0x001fe20000010000 */
[----:B------:R-:W-:Y:S01]  /*b560*/  @!P4 FMUL.FTZ R3, R3, -1.4426950216293334961 ;  /* 0xbfb8aa3b0303c820 */ /* 0x000fe20000410000 */
[----:B------:R-:W-:Y:S01]  /*b570*/  FSETP.GTU.FTZ.AND P3, PT, R2, 20, PT ;  /* 0x41a000000200780b */ /* 0x000fe20003f7c000 */
[----:B------:R-:W-:Y:S01]  /*b580*/  FADD.FTZ R6, R6, R145 ;  /* 0x0000009106067221 */ /* 0x000fe20000010000 */
[----:B------:R-:W0:Y:S01]  /*b590*/  @!P0 MUFU.RCP R30, R9 ;  /* 0x00000009001e8308 */ /* 0x000e220000001000 */
[----:B-1----:R-:W-:Y:S01]  /*b5a0*/  @!P1 FMUL.FTZ R40, R40, R7 ;  /* 0x0000000728289220 */ /* 0x002fe20000410000 */
[----:B------:R-:W-:-:S02]  /*b5b0*/  @!P6 FMUL.FTZ R7, R4, -1.4426950216293334961 ;  /* 0xbfb8aa3b0407e820 */ /* 0x000fc40000410000 */
[----:B------:R-:W-:-:S04]  /*b5c0*/  FSETP.GTU.FTZ.AND P1, PT, R6, 20, PT ;  /* 0x41a000000600780b */ /* 0x000fc80003f3c000 */
[----:B------:R-:W1:Y:S01]  /*b5d0*/  @!P4 MUFU.EX2 R3, R3 ;  /* 0x000000030003c308 */ /* 0x000e620000000800 */
[----:B--2---:R-:W-:Y:S02]  /*b5e0*/  @!P2 FADD.FTZ R4, R0, 1 ;  /* 0x3f8000000004a421 */ /* 0x004fe40000010000 */
[----:B------:R-:W2:Y:S01]  /*b5f0*/  LDS.U16 R0, [R97+0x14] ;  /* 0x0000140061007984 */ /* 0x000ea20000000400 */
[----:B------:R-:W-:Y:S02]  /*b600*/  HADD2.F32 R8, -RZ, R5.H0_H0 ;  /* 0x20000005ff087230 */ /* 0x000fe40000004100 */
[----:B------:R-:W-:Y:S02]  /*b610*/  @!P3 FMUL.FTZ R2, R2, -1.4426950216293334961 ;  /* 0xbfb8aa3b0202b820 */ /* 0x000fe40000410000 */
[----:B------:R-:W3:Y:S01]  /*b620*/  @!P6 MUFU.EX2 R7, R7 ;  /* 0x000000070007e308 */ /* 0x000ee20000000800 */
[----:B------:R-:W-:Y:S01]  /*b630*/  FADD.FTZ R8, R8, R145 ;  /* 0x0000009108087221 */ /* 0x000fe20000010000 */
[----:B0-----:R-:W-:Y:S01]  /*b640*/  @!P0 FMUL.FTZ R37, R37, R30 ;  /* 0x0000001e25258220 */ /* 0x001fe20000410000 */
[----:B------:R-:W-:-:S03]  /*b650*/  @!P1 FMUL.FTZ R9, R6, -1.4426950216293334961 ;  /* 0xbfb8aa3b06099820 */ /* 0x000fc60000410000 */
[C---:B------:R-:W-:Y:S02]  /*b660*/  FSETP.GTU.FTZ.AND P0, PT, R8.reuse, 20, PT ;  /* 0x41a000000800780b */ /* 0x040fe40003f1c000 */
[----:B------:R-:W0:Y:S01]  /*b670*/  @!P3 MUFU.EX2 R2, R2 ;  /* 0x000000020002b308 */ /* 0x000e220000000800 */
[----:B-1----:R-:W-:Y:S02]  /*b680*/  @!P4 FADD.FTZ R6, R3, 1 ;  /* 0x3f8000000306c421 */ /* 0x002fe40000010000 */
[----:B------:R-:W1:Y:S05]  /*b690*/  LDS.U16 R3, [R95+0x18] ;  /* 0x000018005f037984 */ /* 0x000e6a0000000400 */
[----:B------:R4:W-:Y:S01]  /*b6a0*/  @!P2 MUFU.RCP R10, R4 ;  /* 0x00000004000aa308 */ /* 0x0009e20000001000 */
[----:B---3--:R-:W-:Y:S01]  /*b6b0*/  @!P6 FADD.FTZ R7, R7, 1 ;  /* 0x3f8000000707e421 */ /* 0x008fe20000010000 */
[----:B----4-:R-:W3:Y:S06]  /*b6c0*/  LDS.U16 R4, [R94+0x1a] ;  /* 0x00001a005e047984 */ /* 0x010eec0000000400 */
[----:B------:R-:W4:Y:S01]  /*b6d0*/  @!P6 MUFU.RCP R7, R7 ;  /* 0x000000070007e308 */ /* 0x000f220000001000 */
[----:B------:R-:W-:Y:S01]  /*b6e0*/  @!P0 FMUL.FTZ R8, R8, -1.4426950216293334961 ;  /* 0xbfb8aa3b08088820 */ /* 0x000fe20000410000 */
[----:B0-----:R-:W-:-:S02]  /*b6f0*/  @!P3 FADD.FTZ R5, R2, 1 ;  /* 0x3f8000000205b421 */ /* 0x001fc40000010000 */
[----:B------:R-:W-:Y:S04]  /*b700*/  LDS.U16 R2, [R96+0x16] ;  /* 0x0000160060027984 */ /* 0x000fe80000000400 */
[----:B------:R-:W0:Y:S01]  /*b710*/  @!P0 MUFU.EX2 R8, R8 ;  /* 0x0000000800088308 */ /* 0x000e220000000800 */
[----:B--2---:R-:W-:-:S07]  /*b720*/  HADD2.F32 R0, -RZ, R0.H0_H0 ;  /* 0x20000000ff007230 */ /* 0x004fce0000004100 */
[----:B------:R2:W-:Y:S08]  /*b730*/  @!P3 MUFU.RCP R11, R5 ;  /* 0x00000005000bb308 */ /* 0x0005f00000001000 */
[----:B------:R-:W5:Y:S01]  /*b740*/  @!P1 MUFU.EX2 R9, R9 ;  /* 0x0000000900099308 */ /* 0x000f620000000800 */
[----:B--2---:R-:W2:Y:S07]  /*b750*/  LDS.U16 R5, [R93+0x1c] ;  /* 0x00001c005d057984 */ /* 0x004eae0000000400 */
[----:B------:R-:W3:Y:S01]  /*b760*/  @!P4 MUFU.RCP R6, R6 ;  /* 0x000000060006c308 */ /* 0x000ee20000001000 */
[----:B----4-:R-:W-:Y:S01]  /*b770*/  @!P6 FMUL.FTZ R46, R46, R7 ;  /* 0x000000072e2ee220 */ /* 0x010fe20000410000 */
[----:B------:R-:W-:Y:S01]  /*b780*/  FADD.FTZ R7, R0, R145 ;  /* 0x0000009100077221 */ /* 0x000fe20000010000 */
[----:B0-----:R-:W-:-:S04]  /*b790*/  @!P0 FADD.FTZ R8, R8, 1 ;  /* 0x3f80000008088421 */ /* 0x001fc80000010000 */
[----:B------:R-:W-:Y:S01]  /*b7a0*/  FSETP.GTU.FTZ.AND P6, PT, R7, 20, PT ;  /* 0x41a000000700780b */ /* 0x000fe20003fdc000 */
[----:B-----5:R-:W-:Y:S01]  /*b7b0*/  @!P1 FADD.FTZ R9, R9, 1 ;  /* 0x3f80000009099421 */ /* 0x020fe20000010000 */
[----:B------:R-:W0:Y:S01]  /*b7c0*/  @!P0 MUFU.RCP R8, R8 ;  /* 0x0000000800088308 */ /* 0x000e220000001000 */
[----:B-1----:R-:W-:Y:S02]  /*b7d0*/  HADD2.F32 R0, -RZ, R3.H0_H0 ;  /* 0x20000003ff007230 */ /* 0x002fe40000004100 */
[----:B---3--:R-:W-:Y:S02]  /*b7e0*/  @!P4 FMUL.FTZ R43, R43, R6 ;  /* 0x000000062b2bc220 */ /* 0x008fe40000410000 */
[----:B------:R-:W1:Y:S01]  /*b7f0*/  LDS.U16 R6, [R91+0x1e] ;  /* 0x00001e005b067984 */ /* 0x000e620000000400 */
[----:B------:R-:W-:Y:S01]  /*b800*/  BAR.SYNC.DEFER_BLOCKING 0x0 ;  /* 0x0000000000007b1d */ /* 0x000fe20000010000 */
[----:B------:R-:W-:Y:S02]  /*b810*/  HADD2.F32 R4, -RZ, R4.H0_H0 ;  /* 0x20000004ff047230 */ /* 0x000fe40000004100 */
[----:B------:R-:W-:-:S03]  /*b820*/  FADD.FTZ R3, R0, R145 ;  /* 0x0000009100037221 */ /* 0x000fc60000010000 */
[----:B------:R-:W3:Y:S01]  /*b830*/  @!P1 MUFU.RCP R9, R9 ;  /* 0x0000000900099308 */ /* 0x000ee20000001000 */
[----:B------:R-:W-:Y:S01]  /*b840*/  @!P6 FMUL.FTZ R0, R7, -1.4426950216293334961 ;  /* 0xbfb8aa3b0700e820 */ /* 0x000fe20000410000 */
[----:B------:R-:W-:-:S05]  /*b850*/  FADD.FTZ R7, R4, R145 ;  /* 0x0000009104077221 */ /* 0x000fca0000010000 */
[----:B------:R-:W-:Y:S01]  /*b860*/  FSETP.GTU.FTZ.AND P4, PT, R7, 20, PT ;  /* 0x41a000000700780b */ /* 0x000fe20003f9c000 */
[----:B0-----:R-:W-:Y:S01]  /*b870*/  @!P0 FMUL.FTZ R47, R47, R8 ;  /* 0x000000082f2f8220 */ /* 0x001fe20000410000 */
[----:B------:R-:W-:Y:S01]  /*b880*/  PRMT R8, R26, 0x7632, R8 ;  /* 0x000076321a087816 */ /* 0x000fe20000000008 */
[----:B--2---:R-:W-:Y:S01]  /*b890*/  HADD2.F32 R4, -RZ, R5.H0_H0 ;  /* 0x20000005ff047230 */ /* 0x004fe20000004100 */
[----:B------:R-:W-:Y:S02]  /*b8a0*/  PRMT R51, R22, 0x7632, R51 ;  /* 0x0000763216337816 */ /* 0x000fe40000000033 */
[----:B------:R-:W-:Y:S01]  /*b8b0*/  F2FP.F16.F32.PACK_AB R18, R18, R19 ;  /* 0x000000131212723e */ /* 0x000fe200000000ff */
[----:B---3--:R-:W-:Y:S01]  /*b8c0*/  @!P1 FMUL.FTZ R50, R50, R9 ;  /* 0x0000000932329220 */ /* 0x008fe20000410000 */
[----:B------:R-:W-:Y:S01]  /*b8d0*/  PRMT R9, R24, 0x7632, R9 ;  /* 0x0000763218097816 */ /* 0x000fe20000000009 */
[----:B------:R-:W-:Y:S01]  /*b8e0*/  STS.U16 [R107], R26 ;  /* 0x0000001a6b007388 */ /* 0x000fe20000000400 */
[----:B------:R-:W-:Y:S01]  /*b8f0*/  FADD.FTZ R5, R4, R145 ;  /* 0x0000009104057221 */ /* 0x000fe20000010000 */
[----:B------:R-:W-:-:S02]  /*b900*/  F2FP.F16.F32.PACK_AB R16, R16, R17 ;  /* 0x000000111010723e */ /* 0x000fc400000000ff */
[----:B------:R0:W-:Y:S01]  /*b910*/  STS.U16 [R106+0x2], R8 ;  /* 0x000002086a007388 */ /* 0x0001e20000000400 */
[----:B------:R-:W-:Y:S01]  /*b920*/  @!P4 FMUL.FTZ R4, R7, -1.4426950216293334961 ;  /* 0xbfb8aa3b0704c820 */ /* 0x000fe20000410000 */
[----:B------:R-:W-:Y:S02]  /*b930*/  F2FP.F16.F32.PACK_AB R14, R14, R15 ;  /* 0x0000000f0e0e723e */ /* 0x000fe400000000ff */
[----:B------:R-:W-:Y:S01]  /*b940*/  STS.U16 [R105+0x4], R24 ;  /* 0x0000041869007388 */ /* 0x000fe20000000400 */
[----:B------:R-:W-:-:S03]  /*b950*/  PRMT R7, R18, 0x7632, R7 ;  /* 0x0000763212077816 */ /* 0x000fc60000000007 */
[----:B------:R-:W-:Y:S01]  /*b960*/  STS.U16 [R104+0x6], R9 ;  /* 0x0000060968007388 */ /* 0x000fe20000000400 */
[----:B0-----:R-:W-:-:S03]  /*b970*/  PRMT R8, R20, 0x7632, R8 ;  /* 0x0000763214087816 */ /* 0x001fc60000000008 */
[----:B------:R-:W-:Y:S01]  /*b980*/  STS.U16 [R103+0x8], R22 ;  /* 0x0000081667007388 */ /* 0x000fe20000000400 */
[----:B------:R-:W-:Y:S01]  /*b990*/  @!P2 FMUL.FTZ R41, R41, R10 ;  /* 0x0000000a2929a220 */ /* 0x000fe20000410000 */
[----:B------:R-:W-:Y:S02]  /*b9a0*/  PRMT R48, R16, 0x7632, R48 ;  /* 0x0000763210307816 */ /* 0x000fe40000000030 */
[----:B------:R-:W-:Y:S01]  /*b9b0*/  STS.U16 [R102+0xa], R51 ;  /* 0x00000a3366007388 */ /* 0x000fe20000000400 */
[----:B------:R-:W-:Y:S02]  /*b9c0*/  F2FP.F16.F32.PACK_AB R12, R12, R13 ;  /* 0x0000000d0c0c723e */ /* 0x000fe400000000ff */
[C---:B------:R-:W-:Y:S01]  /*b9d0*/  PRMT R10, R14.reuse, 0x7610, R10 ;  /* 0x000076100e0a7816 */ /* 0x040fe2000000000a */
[----:B------:R-:W-:Y:S01]  /*b9e0*/  STS.U16 [R101+0xc], R20 ;  /* 0x00000c1465007388 */ /* 0x000fe20000000400 */
[----:B------:R-:W-:-:S03]  /*b9f0*/  PRMT R13, R14, 0x7632, R13 ;  /* 0x000076320e0d7816 */ /* 0x000fc6000000000d */
[----:B------:R-:W-:Y:S04]  /*ba00*/  STS.U16 [R100+0xe], R8 ;  /* 0x00000e0864007388 */ /* 0x000fe80000000400 */
[----:B------:R0:W-:Y:S04]  /*ba10*/  STS.U16 [R99+0x10], R18 ;  /* 0x0000101263007388 */ /* 0x0001e80000000400 */
[----:B------:R-:W-:Y:S01]  /*ba20*/  STS.U16 [R98+0x12], R7 ;  /* 0x0000120762007388 */ /* 0x000fe20000000400 */
[----:B------:R-:W-:-:S03]  /*ba30*/  MOV R14, UR31 ;  /* 0x0000001f000e7c02 */ /* 0x000fc60008000f00 */
[----:B------:R-:W-:Y:S01]  /*ba40*/  STS.U16 [R97+0x14], R16 ;  /* 0x0000141061007388 */ /* 0x000fe20000000400 */
[----:B0-----:R-:W-:-:S03]  /*ba50*/  PRMT R18, R12, 0x7632, R18 ;  /* 0x000076320c127816 */ /* 0x001fc60000000012 */
[----:B------:R-:W-:Y:S01]  /*ba60*/  STS.U16 [R96+0x16], R48 ;  /* 0x0000163060007388 */ /* 0x000fe20000000400 */
[----:B------:R-:W-:-:S03]  /*ba70*/  HADD2.F32 R2, -RZ, R2.H0_H0 ;  /* 0x20000002ff027230 */ /* 0x000fc60000004100 */
[----:B------:R0:W-:Y:S01]  /*ba80*/  STS.U16 [R95+0x18], R10 ;  /* 0x0000180a5f007388 */ /* 0x0001e20000000400 */
[----:B------:R-:W-:-:S03]  /*ba90*/  @!P3 FMUL.FTZ R44, R44, R11 ;  /* 0x0000000b2c2cb220 */ /* 0x000fc60000410000 */
[----:B------:R-:W-:Y:S04]  /*baa0*/  STS.U16 [R94+0x1a], R13 ;  /* 0x00001a0d5e007388 */ /* 0x000fe80000000400 */
[----:B------:R2:W-:Y:S04]  /*bab0*/  STS.U16 [R93+0x1c], R12 ;  /* 0x00001c0c5d007388 */ /* 0x0005e80000000400 */
[----:B------:R-:W-:Y:S01]  /*bac0*/  STS.U16 [R91+0x1e], R18 ;  /* 0x00001e125b007388 */ /* 0x000fe20000000400 */
[----:B------:R-:W-:-:S03]  /*bad0*/  NOP ;  /* 0x0000000000007918 */ /* 0x000fc60000000000 */
[----:B------:R-:W-:Y:S01]  /*bae0*/  LDS.U16 R7, [R123] ;  /* 0x000000007b077984 */ /* 0x000fe20000000400 */
[----:B------:R-:W-:-:S03]  /*baf0*/  FADD.FTZ R2, R2, R145 ;  /* 0x0000009102027221 */ /* 0x000fc60000010000 */
[----:B------:R-:W-:Y:S01]  /*bb00*/  LDS.U16 R9, [R122+0x40] ;  /* 0x000040007a097984 */ /* 0x000fe20000000400 */
        /* <DEDUP_REMOVED lines=16> */
[----:B------:R-:W-:-:S02]  /*bc10*/  FSETP.GTU.FTZ.AND P2, PT, R2, 20, PT ;  /* 0x41a000000200780b */ /* 0x000fc40003f5c000 */
[----:B------:R-:W-:Y:S02]  /*bc20*/  FSETP.GTU.FTZ.AND P1, PT, R3, 20, PT ;  /* 0x41a000000300780b */ /* 0x000fe40003f3c000 */
[----:B------:R-:W-:Y:S01]  /*bc30*/  FSETP.GTU.FTZ.AND P0, PT, R5, 20, PT ;  /* 0x41a000000500780b */ /* 0x000fe20003f1c000 */
[----:B-1----:R-:W-:Y:S02]  /*bc40*/  HADD2.F32 R6, -RZ, R6.H0_H0 ;  /* 0x20000006ff067230 */ /* 0x002fe40000004100 */
[----:B---3--:R-:W-:-:S03]  /*bc50*/  @!P6 FADD.FTZ R0, R0, 1 ;  /* 0x3f8000000000e421 */ /* 0x008fc60000010000 */
[----:B------:R-:W-:-:S03]  /*bc60*/  FADD.FTZ R6, R6, R145 ;  /* 0x0000009106067221 */ /* 0x000fc60000010000 */
[----:B------:R-:W-:Y:S02]  /*bc70*/  @!P2 FMUL.FTZ R2, R2, -1.4426950216293334961 ;  /* 0xbfb8aa3b0202a820 */ /* 0x000fe40000410000 */
[----:B------:R-:W-:Y:S01]  /*bc80*/  @!P1 FMUL.FTZ R3, R3, -1.4426950216293334961 ;  /* 0xbfb8aa3b03039820 */ /* 0x000fe20000410000 */
[C---:B------:R-:W-:Y:S01]  /*bc90*/  FSETP.GTU.FTZ.AND P3, PT, R6.reuse, 20, PT ;  /* 0x41a000000600780b */ /* 0x040fe20003f7c000 */
[----:B------:R-:W-:Y:S01]  /*bca0*/  @!P0 FMUL.FTZ R5, R5, -1.4426950216293334961 ;  /* 0xbfb8aa3b05058820 */ /* 0x000fe20000410000 */
[----:B------:R1:W-:Y:S01]  /*bcb0*/  @!P6 MUFU.RCP R8, R0 ;  /* 0x000000000008e308 */ /* 0x0003e20000001000 */
[----:B------:R-:W-:Y:S07]  /*bcc0*/  BAR.SYNC.DEFER_BLOCKING 0x0 ;  /* 0x0000000000007b1d */ /* 0x000fee0000010000 */
[----:B------:R-:W3:Y:S08]  /*bcd0*/  @!P2 MUFU.EX2 R2, R2 ;  /* 0x000000020002a308 */ /* 0x000ef00000000800 */
[----:B------:R-:W4:Y:S08]  /*bce0*/  @!P1 MUFU.EX2 R3, R3 ;  /* 0x0000000300039308 */ /* 0x000f300000000800 */
[----:B------:R-:W5:Y:S01]  /*bcf0*/  @!P0 MUFU.EX2 R5, R5 ;  /* 0x0000000500058308 */ /* 0x000f620000000800 */
[----:B-1----:R-:W1:Y:S01]  /*bd00*/  LDS R0, [UR30+0x840] ;  /* 0x0008401eff007984 */ /* 0x002e620008000800 */
[----:B------:R-:W-:Y:S01]  /*bd10*/  @!P3 FMUL.FTZ R6, R6, -1.4426950216293334961 ;  /* 0xbfb8aa3b0606b820 */ /* 0x000fe20000410000 */
[----:B------:R-:W-:Y:S01]  /*bd20*/  UMOV UR6, UR29 ;  /* 0x0000001d00067c82 */ /* 0x000fe20008000000 */
[----:B------:R-:W-:-:S02]  /*bd30*/  UMOV UR7, URZ ;  /* 0x000000ff00077c82 */ /* 0x000fc40008000000 */
[----:B------:R-:W-:Y:S02]  /*bd40*/  UIMAD.WIDE.U32 UR8, UR34, UR10, UR6 ;  /* 0x0000000a220872a5 */ /* 0x000fe4000f8e0006 */
[----:B------:R-:W2:Y:S02]  /*bd50*/  @!P4 MUFU.EX2 R4, R4 ;  /* 0x000000040004c308 */ /* 0x000ea40000000800 */
[----:B------:R-:W-:Y:S01]  /*bd60*/  UIMAD UR9, UR34, UR11, UR9 ;  /* 0x0000000b220972a4 */ /* 0x000fe2000f8e0209 */
[----:B---3--:R-:W-:Y:S01]  /*bd70*/  @!P2 FADD.FTZ R2, R2, 1 ;  /* 0x3f8000000202a421 */ /* 0x008fe20000010000 */
[----:B------:R-:W3:Y:S01]  /*bd80*/  LDCU.64 UR10, c[0x0][0x550] ;  /* 0x0000aa00ff0a77ac */ /* 0x000ee20008000a00 */
[----:B----4-:R-:W-:-:S03]  /*bd90*/  @!P1 FADD.FTZ R3, R3, 1 ;  /* 0x3f80000003039421 */ /* 0x010fc60000010000 */
[----:B------:R-:W4:Y:S01]  /*bda0*/  @!P3 MUFU.EX2 R6, R6 ;  /* 0x000000060006b308 */ /* 0x000f220000000800 */
[----:B-----5:R-:W-:Y:S01]  /*bdb0*/  @!P0 FADD.FTZ R5, R5, 1 ;  /* 0x3f80000005058421 */ /* 0x020fe20000010000 */
[----:B------:R-:W-:-:S06]  /*bdc0*/  UIMAD.WIDE.U32 UR8, UR12, UR36, UR8 ;  /* 0x000000240c0872a5 */ /* 0x000fcc000f8e0008 */
[----:B------:R-:W5:Y:S01]  /*bdd0*/  @!P2 MUFU.RCP R51, R2 ;  /* 0x000000020033a308 */ /* 0x000f620000001000 */
[----:B------:R-:W-:-:S07]  /*bde0*/  UIMAD UR9, UR12, UR37, UR9 ;  /* 0x000000250c0972a4 */ /* 0x000fce000f8e0209 */
[----:B0-----:R0:W3:Y:S01]  /*bdf0*/  @!P1 MUFU.RCP R10, R3 ;  /* 0x00000003000a9308 */ /* 0x0010e20000001000 */
[----:B--2---:R-:W-:-:S07]  /*be00*/  @!P4 FADD.FTZ R4, R4, 1 ;  /* 0x3f8000000404c421 */ /* 0x004fce0000010000 */
[----:B------:R-:W2:Y:S01]  /*be10*/  @!P0 MUFU.RCP R12, R5 ;  /* 0x00000005000c8308 */ /* 0x000ea20000001000 */
[----:B------:R-:W-:Y:S01]  /*be20*/  @!P6 FMUL.FTZ R49, R49, R8 ;  /* 0x000000083131e220 */ /* 0x000fe20000410000 */
[----:B0-----:R-:W-:Y:S01]  /*be30*/  IADD3 R3, P6, PT, R142, UR8, RZ ;  /* 0x000000088e037c10 */ /* 0x001fe2000ffde0ff */
[----:B----4-:R-:W-:-:S05]  /*be40*/  @!P3 FADD.FTZ R6, R6, 1 ;  /* 0x3f8000000606b421 */ /* 0x010fca0000010000 */
[----:B------:R0:W4:Y:S01]  /*be50*/  @!P4 MUFU.RCP R57, R4 ;  /* 0x000000040039c308 */ /* 0x0001220000001000 */
[----:B-----5:R-:W-:Y:S01]  /*be60*/  @!P2 FMUL.FTZ R52, R52, R51 ;  /* 0x000000333434a220 */ /* 0x020fe20000410000 */
[----:B---3--:R-:W-:Y:S01]  /*be70*/  @!P1 FMUL.FTZ R53, R53, R10 ;  /* 0x0000000a35359220 */ /* 0x008fe20000410000 */
[----:B-1----:R-:W-:Y:S02]  /*be80*/  ISETP.GE.AND P1, PT, R142, R0, PT ;  /* 0x000000008e00720c */ /* 0x002fe40003f26270 */
[----:B0-----:R-:W-:-:S03]  /*be90*/  IADD3.X R4, PT, PT, RZ, UR9, RZ, P6, !PT ;  /* 0x00000009ff047c10 */ /* 0x001fc6000b7fe4ff */
[----:B------:R-:W0:Y:S01]  /*bea0*/  @!P3 MUFU.RCP R59, R6 ;  /* 0x00000006003bb308 */ /* 0x000e220000001000 */
[----:B------:R-:W-:Y:S01]  /*beb0*/  LEA R2, P6, R3, UR10, 0x1 ;  /* 0x0000000a03027c11 */ /* 0x000fe2000f8c08ff */
[----:B--2---:R-:W-:Y:S01]  /*bec0*/  @!P0 FMUL.FTZ R55, R55, R12 ;  /* 0x0000000c37378220 */ /* 0x004fe20000410000 */
[-C--:B------:R-:W-:Y:S01]  /*bed0*/  ISETP.GE.AND P2, PT, R139, R0.reuse, PT ;  /* 0x000000008b00720c */ /* 0x080fe20003f46270 */
[----:B------:R-:W1:Y:S01]  /*bee0*/  LDCU.64 UR8, c[0x0][0x518] ;  /* 0x0000a300ff0877ac */ /* 0x000e620008000a00 */
[----:B------:R-:W-:Y:S02]  /*bef0*/  LEA.HI.X R3, R3, UR11, R4, 0x1, P6 ;  /* 0x0000000b03037c11 */ /* 0x000fe4000b0f0c04 */
[-C--:B------:R-:W-:Y:S01]  /*bf00*/  ISETP.GE.AND P6, PT, R138, R0.reuse, PT ;  /* 0x000000008a00720c */ /* 0x080fe20003fc6270 */
[----:B----4-:R-:W-:Y:S01]  /*bf10*/  @!P4 FMUL.FTZ R56, R56, R57 ;  /* 0x000000393838c220 */ /* 0x010fe20000410000 */
[-C--:B------:R-:W-:Y:S01]  /*bf20*/  ISETP.GE.AND P0, PT, R137, R0.reuse, PT ;  /* 0x000000008900720c */ /* 0x080fe20003f06270 */
[----:B------:R-:W-:Y:S01]  /*bf30*/  @!P1 STG.E.U16 desc[UR32][R2.64], R7 ;  /* 0x0000000702009986 */ /* 0x000fe2000c101520 */
[-C--:B------:R-:W-:Y:S01]  /*bf40*/  ISETP.GE.AND P1, PT, R136, R0.reuse, PT ;  /* 0x000000008800720c */ /* 0x080fe20003f26270 */
[----:B------:R-:W2:Y:S01]  /*bf50*/  LDCU.64 UR10, c[0x0][0x520] ;  /* 0x0000a400ff0a77ac */ /* 0x000ea20008000a00 */
[----:B------:R-:W-:-:S03]  /*bf60*/  ISETP.GE.AND P4, PT, R133, R0, PT ;  /* 0x000000008500720c */ /* 0x000fc60003f86270 */
[----:B------:R-:W-:Y:S01]  /*bf70*/  @!P2 STG.E.U16 desc[UR32][R2.64+0x40], R9 ;  /* 0x000040090200a986 */ /* 0x000fe2000c101520 */
[----:B0-----:R-:W-:Y:S01]  /*bf80*/  @!P3 FMUL.FTZ R58, R58, R59 ;  /* 0x0000003b3a3ab220 */ /* 0x001fe20000410000 */
        /* <DEDUP_REMOVED lines=42> */
[----:B------:R0:W-:Y:S01]  /*c230*/  STS.U16 [R104+0x6], R6 ;  /* 0x0000060668007388 */ /* 0x0001e20000000400 */
[----:B---3--:R-:W-:Y:S02]  /*c240*/  PRMT R5, R2, 0x7610, R5 ;  /* 0x0000761002057816 */ /* 0x008fe40000000005 */
[----:B------:R-:W-:Y:S01]  /*c250*/  F2FP.F16.F32.PACK_AB R2, R56, R53 ;  /* 0x000000353802723e */ /* 0x000fe200000000ff */
[----:B------:R-:W-:Y:S01]  /*c260*/  STS.U16 [R103+0x8], R7 ;  /* 0x0000080767007388 */ /* 0x000fe20000000400 */
[C---:B----4-:R-:W-:Y:S02]  /*c270*/  PRMT R3, R0.reuse, 0x7610, R3 ;  /* 0x0000761000037816 */ /* 0x050fe40000000003 */
[----:B------:R-:W-:Y:S01]  /*c280*/  PRMT R48, R0, 0x7632, R48 ;  /* 0x0000763200307816 */ /* 0x000fe20000000030 */
[----:B------:R-:W-:Y:S01]  /*c290*/  STS.U16 [R102+0xa], R51 ;  /* 0x00000a3366007388 */ /* 0x000fe20000000400 */
[----:B------:R-:W-:-:S03]  /*c2a0*/  F2FP.F16.F32.PACK_AB R0, R58, R55 ;  /* 0x000000373a00723e */ /* 0x000fc600000000ff */
[----:B------:R3:W-:Y:S01]  /*c2b0*/  STS.U16 [R101+0xc], R4 ;  /* 0x00000c0465007388 */ /* 0x0007e20000000400 */
[----:B0-----:R-:W-:-:S03]  /*c2c0*/  PRMT R6, R2, 0x7632, R6 ;  /* 0x0000763202067816 */ /* 0x001fc60000000006 */
[----:B------:R-:W-:Y:S04]  /*c2d0*/  STS.U16 [R100+0xe], R8 ;  /* 0x00000e0864007388 */ /* 0x000fe80000000400 */
[----:B------:R-:W-:Y:S01]  /*c2e0*/  STS.U16 [R99+0x10], R5 ;  /* 0x0000100563007388 */ /* 0x000fe20000000400 */
[----:B---3--:R-:W-:-:S03]  /*c2f0*/  PRMT R4, R0, 0x7632, R4 ;  /* 0x0000763200047816 */ /* 0x008fc60000000004 */
        /* <DEDUP_REMOVED lines=30> */
[----:B--2---:R-:W-:-:S04]  /*c4e0*/  UIMAD.WIDE.U32 UR6, UR12, UR10, UR6 ;  /* 0x0000000a0c0672a5 */ /* 0x004fc8000f8e0006 */
[----:B------:R-:W-:Y:S02]  /*c4f0*/  UIMAD UR7, UR12, UR11, UR7 ;  /* 0x0000000b0c0772a4 */ /* 0x000fe4000f8e0207 */
[----:B0-----:R-:W-:Y:S01]  /*c500*/  IADD3 R3, P0, PT, R142, UR6, RZ ;  /* 0x000000068e037c10 */ /* 0x001fe2000ff1e0ff */
[----:B------:R-:W-:-:S03]  /*c510*/  FADD.FTZ R35, R35, R146 ;  /* 0x0000009223237221 */ /* 0x000fc60000010000 */
[----:B---3--:R-:W-:Y:S01]  /*c520*/  IADD3.X R4, PT, PT, RZ, UR7, RZ, P0, !PT ;  /* 0x00000007ff047c10 */ /* 0x008fe200087fe4ff */
[----:B------:R-:W-:Y:S01]  /*c530*/  FADD.FTZ R38, R35, R38 ;  /* 0x0000002623267221 */ /* 0x000fe20000010000 */
[----:B----4-:R-:W-:-:S03]  /*c540*/  LEA R2, P2, R3, UR8, 0x1 ;  /* 0x0000000803027c11 */ /* 0x010fc6000f8408ff */
[----:B------:R-:W-:Y:S01]  /*c550*/  FADD.FTZ R37, R38, R37 ;  /* 0x0000002526257221 */ /* 0x000fe20000010000 */
[----:B------:R-:W-:-:S03]  /*c560*/  LEA.HI.X R3, R3, UR9, R4, 0x1, P2 ;  /* 0x0000000903037c11 */ /* 0x000fc600090f0c04 */
[----:B------:R-:W-:Y:S01]  /*c570*/  FADD.FTZ R40, R37, R40 ;  /* 0x0000002825287221 */ /* 0x000fe20000010000 */
[-C--:B-1----:R-:W-:Y:S02]  /*c580*/  ISETP.GE.AND P0, PT, R142, R0.reuse, PT ;  /* 0x000000008e00720c */ /* 0x082fe40003f06270 */
        /* <DEDUP_REMOVED lines=55> */
.L_x_4386:
        /* <DEDUP_REMOVED lines=41> */
.L_x_4468:
[----:B------:R-:W-:Y:S05]  /*cb90*/  BSYNC.RECONVERGENT B0 ;  /* 0x0000000000007941 */ /* 0x000fea0003800200 */
.L_x_4467:
        /* <DEDUP_REMOVED lines=39> */
.L_x_4470:
[----:B------:R-:W-:Y:S05]  /*ce10*/  BSYNC.RECONVERGENT B0 ;  /* 0x0000000000007941 */ /* 0x000fea0003800200 */
.L_x_4469:
        /* <DEDUP_REMOVED lines=12> */
[----:B---3--:R-:W-:Y:S01]  /*cee0*/  UIMAD.WIDE.U32 UR6, UR13, UR10, URZ ;  /* 0x0000000a0d0672a5 */ /* 0x008fe2000f8e00ff */
[----:B------:R-:W-:Y:S01]  /*cef0*/  UMOV UR8, 0x400 ;  /* 0x0000040000087882 */ /* 0x000fe20000000000 */
[----:B------:R-:W-:-:S02]  /*cf00*/  UIMAD UR12, UR12, UR9, UR5 ;  /* 0x000000090c0c72a4 */ /* 0x000fc4000f8e0205 */
[----:B------:R-:W-:Y:S02]  /*cf10*/  UIMAD UR9, UR13, UR11, UR7 ;  /* 0x0000000b0d0972a4 */ /* 0x000fe4000f8e0207 */
[----:B0-----:R-:W-:-:S12]  /*cf20*/  ULEA UR14, UR14, UR8, 0x18 ;  /* 0x000000080e0e7291 */ /* 0x001fd8000f8ec0ff */
.L_x_4472:
        /* <DEDUP_REMOVED lines=27> */
.L_x_4471:
[----:B------:R-:W-:Y:S05]  /*d0e0*/  EXIT ;  /* 0x000000000000794d */ /* 0x000fea0003800000 */
.L_x_4425:
[----:B------:R-:W-:Y:S01]  /*d0f0*/  HFMA2 R222, -RZ, RZ, 0, 5.9604644775390625e-08 ;  /* 0x00000001ffde7431 */ /* 0x000fe200000001ff */
[----:B------:R-:W-:Y:S02]  /*d100*/  MOV R229, R214 ;  /* 0x000000d600e57202 */ /* 0x000fe40000000f00 */
[----:B------:R-:W-:Y:S02]  /*d110*/  MOV R239, RZ ;  /* 0x000000ff00ef7202 */ /* 0x000fe40000000f00 */
[----:B------:R-:W-:-:S07]  /*d120*/  MOV R6, 0xffffffff ;  /* 0xffffffff00067802 */ /* 0x000fce0000000f00 */
[----:B01---5:R-:W-:Y:S05]  /*d130*/  WARPSYNC.COLLECTIVE R6, `(.L_x_4473) ;  /* 0x0000000006087348 */ /* 0x023fea0003c00000 */
[----:B------:R2:W3:Y:S02]  /*d140*/  SHFL.UP P6, R4, R229, R222, R239 ;  /* 0x040000dee5047389 */ /* 0x0004e400000c00ef */
[----:B0123-5:R-:W-:Y:S05]  /*d150*/  ENDCOLLECTIVE ;  /* 0x000000000000791b */ /* 0x02ffea0003800000 */
.L_x_4473:
[----:B------:R-:W-:Y:S02]  /*d160*/  MOV R229, R5 ;  /* 0x0000000500e57202 */ /* 0x000fe40000000f00 */
[----:B------:R-:W-:-:S07]  /*d170*/  MOV R7, R4 ;  /* 0x0000000400077202 */ /* 0x000fce0000000f00 */
[----:B------:R-:W-:Y:S05]  /*d180*/  WARPSYNC.COLLECTIVE R6, `(.L_x_4474) ;  /* 0x0000000006087348 */ /* 0x000fea0003c00000 */
[----:B------:R0:W1:Y:S02]  /*d190*/  SHFL.UP P6, R4, R229, R222, R239 ;  /* 0x040000dee5047389 */ /* 0x00006400000c00ef */
[----:B01----:R-:W-:Y:S05]  /*d1a0*/  ENDCOLLECTIVE ;  /* 0x000000000000791b */ /* 0x003fea0003800000 */
.L_x_4474:
        /* <DEDUP_REMOVED lines=8> */
.L_x_4475:
[----:B------:R-:W-:Y:S02]  /*d230*/  MOV R229, R225 ;  /* 0x000000e100e57202 */ /* 0x000fe40000000f00 */
[----:B------:R-:W-:-:S07]  /*d240*/  MOV R7, R4 ;  /* 0x0000000400077202 */ /* 0x000fce0000000f00 */
[----:B------:R-:W-:Y:S05]  /*d250*/  WARPSYNC.COLLECTIVE R6, `(.L_x_4476) ;  /* 0x0000000006087348 */ /* 0x000fea0003c00000 */
[----:B------:R0:W1:Y:S02]  /*d260*/  SHFL.UP P6, R4, R229, R222, R239 ;  /* 0x040000dee5047389 */ /* 0x00006400000c00ef */
[----:B01----:R-:W-:Y:S05]  /*d270*/  ENDCOLLECTIVE ;  /* 0x000000000000791b */ /* 0x003fea0003800000 */
.L_x_4476:
        /* <DEDUP_REMOVED lines=8> */
.L_x_4477:
[----:B------:R-:W-:Y:S02]  /*d300*/  MOV R229, R227 ;  /* 0x000000e300e57202 */ /* 0x000fe40000000f00 */
[----:B------:R-:W-:-:S07]  /*d310*/  MOV R5, R4 ;  /* 0x0000000400057202 */ /* 0x000fce0000000f00 */
[----:B------:R-:W-:Y:S05]  /*d320*/  WARPSYNC.COLLECTIVE R6, `(.L_x_4478) ;  /* 0x0000000006087348 */ /* 0x000fea0003c00000 */
[----:B------:R0:W1:Y:S02]  /*d330*/  SHFL.UP P6, R4, R229, R222, R239 ;  /* 0x040000dee5047389 */ /* 0x00006400000c00ef */
[----:B01----:R-:W-:Y:S05]  /*d340*/  ENDCOLLECTIVE ;  /* 0x000000000000791b */ /* 0x003fea0003800000 */
.L_x_4478:
        /* <DEDUP_REMOVED lines=8> */
.L_x_4479:
[----:B------:R-:W-:Y:S02]  /*d3d0*/  MOV R229, R7 ;  /* 0x0000000700e57202 */ /* 0x000fe40000000f00 */
[----:B------:R-:W-:-:S07]  /*d3e0*/  MOV R5, R4 ;  /* 0x0000000400057202 */ /* 0x000fce0000000f00 */
[----:B------:R-:W-:Y:S05]  /*d3f0*/  WARPSYNC.COLLECTIVE R6, `(.L_x_4480) ;  /* 0x0000000006087348 */ /* 0x000fea0003c00000 */
[----:B------:R0:W1:Y:S02]  /*d400*/  SHFL.UP P6, R4, R229, R222, R239 ;  /* 0x040000dee5047389 */ /* 0x00006400000c00ef */
[----:B01----:R-:W-:Y:S05]  /*d410*/  ENDCOLLECTIVE ;  /* 0x000000000000791b */ /* 0x003fea0003800000 */
.L_x_4480:
        /* <DEDUP_REMOVED lines=8> */
.L_x_4481:
[----:B------:R-:W-:Y:S01]  /*d4a0*/  MOV R229, R5 ;  /* 0x0000000500e57202 */ /* 0x000fe20000000f00 */
[----:B------:R-:W-:-:S07]  /*d4b0*/  IMAD.MOV.U32 R225, RZ, RZ, R4 ;  /* 0x000000ffffe17224 */ /* 0x000fce00078e0004 */
[----:B------:R-:W-:Y:S05]  /*d4c0*/  WARPSYNC.COLLECTIVE R6, `(.L_x_4482) ;  /* 0x0000000006087348 */ /* 0x000fea0003c00000 */
[----:B------:R0:W1:Y:S02]  /*d4d0*/  SHFL.UP P6, R4, R229, R222, R239 ;  /* 0x040000dee5047389 */ /* 0x00006400000c00ef */
[----:B01----:R-:W-:Y:S05]  /*d4e0*/  ENDCOLLECTIVE ;  /* 0x000000000000791b */ /* 0x003fea0003800000 */
.L_x_4482:
[----:B------:R-:W-:Y:S05]  /*d4f0*/  BRA `(.L_x_4483) ;  /* 0xffffffb400007947 */ /* 0x000fea000383ffff */
.L_x_4426:
        /* <DEDUP_REMOVED lines=8> */
.L_x_4485:
[----:B------:R-:W-:Y:S05]  /*d580*/  BSYNC B0 ;  /* 0x0000000000007941 */ /* 0x000fea0003800000 */
.L_x_4484:
[----:B------:R-:W-:Y:S05]  /*d590*/  BRA `(.L_x_4486) ;  /* 0xffffffb000f07947 */ /* 0x000fea000383ffff */
.L_x_4427:
        /* <DEDUP_REMOVED lines=8> */
.L_x_4488:
[----:B------:R-:W-:Y:S05]  /*d620*/  BSYNC B0 ;  /* 0x0000000000007941 */ /* 0x000fea0003800000 */
.L_x_4487:
[----:B------:R-:W-:Y:S05]  /*d630*/  BRA `(.L_x_4489) ;  /* 0xffffffb000d07947 */ /* 0x000fea000383ffff */
.L_x_4428:
[----:B------:R-:W-:Y:S01]  /*d640*/  HFMA2 R222, -RZ, RZ, 0, 5.9604644775390625e-08 ;  /* 0x00000001ffde7431 */ /* 0x000fe200000001ff */
[----:B------:R-:W-:Y:S01]  /*d650*/  BSSY B0, `(.L_x_4490) ;  /* 0x0000007000007945 */ /* 0x000fe20003800000 */
[----:B------:R-:W-:Y:S01]  /*d660*/  MOV R229, R214 ;  /* 0x000000d600e57202 */ /* 0x000fe20000000f00 */
[----:B------:R-:W-:Y:S01]  /*d670*/  IMAD.MOV.U32 R6, RZ, RZ, -0x1 ;  /* 0xffffffffff067424 */ /* 0x000fe200078e00ff */
[----:B------:R-:W-:-:S07]  /*d680*/  MOV R239, RZ ;  /* 0x000000ff00ef7202 */ /* 0x000fce0000000f00 */
[----:B01---5:R-:W-:Y:S05]  /*d690*/  WARPSYNC.COLLECTIVE R6, `(.L_x_4491) ;  /* 0x0000000006087348 */ /* 0x023fea0003c00000 */
[----:B------:R2:W3:Y:S02]  /*d6a0*/  SHFL.UP P6, R4, R229, R222, R239 ;  /* 0x040000dee5047389 */ /* 0x0004e400000c00ef */
[----:B0123-5:R-:W-:Y:S05]  /*d6b0*/  ENDCOLLECTIVE ;  /* 0x000000000000791b */ /* 0x02ffea0003800000 */
.L_x_4491:
[----:B------:R-:W-:Y:S05]  /*d6c0*/  BSYNC B0 ;  /* 0x0000000000007941 */ /* 0x000fea0003800000 */
.L_x_4490:
        /* <DEDUP_REMOVED lines=11> */
.L_x_4492:
[----:B------:R-:W-:Y:S05]  /*d780*/  WARPSYNC.COLLECTIVE R6, `(.L_x_4493) ;  /* 0x0000000006087348 */ /* 0x000fea0003c00000 */
[----:B------:R0:W1:Y:S02]  /*d790*/  SHFL.IDX P2, R238, R237, R230, R7 ;  /* 0x000000e6edee7389 */ /* 0x0000640000040007 */
[----:B01----:R-:W-:Y:S05]  /*d7a0*/  ENDCOLLECTIVE ;  /* 0x000000000000791b */ /* 0x003fea0003800000 */
.L_x_4493:
[----:B------:R-:W-:Y:S02]  /*d7b0*/  MOV R237, R3 ;  /* 0x0000000300ed7202 */ /* 0x000fe40000000f00 */
[----:B------:R-:W-:Y:S02]  /*d7c0*/  MOV R225, R4 ;  /* 0x0000000400e17202 */ /* 0x000fe40000000f00 */
[----:B------:R-:W-:-:S07]  /*d7d0*/  MOV R4, R238 ;  /* 0x000000ee00047202 */ /* 0x000fce0000000f00 */
[----:B------:R-:W-:Y:S05]  /*d7e0*/  WARPSYNC.COLLECTIVE R6, `(.L_x_4494) ;  /* 0x0000000006087348 */ /* 0x000fea0003c00000 */
[----:B------:R0:W1:Y:S02]  /*d7f0*/  SHFL.IDX P2, R238, R237, R230, R7 ;  /* 0x000000e6edee7389 */ /* 0x0000640000040007 */
[----:B01----:R-:W-:Y:S05]  /*d800*/  ENDCOLLECTIVE ;  /* 0x000000000000791b */ /* 0x003fea0003800000 */
.L_x_4494:
[----:B------:R-:W-:Y:S01]  /*d810*/  MOV R5, R238 ;  /* 0x000000ee00057202 */ /* 0x000fe20000000f00 */
[----:B------:R-:W-:Y:S06]  /*d820*/  BRA `(.L_x_4495) ;  /* 0xffffffb0006c7947 */ /* 0x000fec000383ffff */
.L_x_4430:
        /* <DEDUP_REMOVED lines=8> */
.L_x_4496:
[----:B------:R-:W-:Y:S02]  /*d8b0*/  MOV R235, R5 ;  /* 0x0000000500eb7202 */ /* 0x000fe40000000f00 */
[----:B------:R-:W-:-:S07]  /*d8c0*/  MOV R230, R234 ;  /* 0x000000ea00e67202 */ /* 0x000fce0000000f00 */
[----:B------:R-:W-:Y:S05]  /*d8d0*/  WARPSYNC.COLLECTIVE R6, `(.L_x_4497) ;  /* 0x0000000006087348 */ /* 0x000fea0003c00000 */
[----:B------:R0:W1:Y:S02]  /*d8e0*/  SHFL.DOWN P2, R234, R235, R239, R240 ;  /* 0x080000efebea7389 */ /* 0x00006400000400f0 */
[----:B01----:R-:W-:Y:S05]  /*d8f0*/  ENDCOLLECTIVE ;  /* 0x000000000000791b */ /* 0x003fea0003800000 */
.L_x_4497:
        /* <DEDUP_REMOVED lines=11> */
.L_x_4498:
[----:B------:R-:W-:Y:S01]  /*d9b0*/  IMAD.MOV.U32 R235, RZ, RZ, R4 ;  /* 0x000000ffffeb7224 */ /* 0x000fe200078e0004 */
[----:B------:R-:W-:-:S07]  /*d9c0*/  MOV R230, R234 ;  /* 0x000000ea00e67202 */ /* 0x000fce0000000f00 */
[----:B------:R-:W-:Y:S05]  /*d9d0*/  WARPSYNC.COLLECTIVE R6, `(.L_x_4499) ;  /* 0x0000000006087348 */ /* 0x000fea0003c00000 */
[----:B------:R0:W1:Y:S02]  /*d9e0*/  SHFL.DOWN P2, R234, R235, R239, R240 ;  /* 0x080000efebea7389 */ /* 0x00006400000400f0 */
[----:B01----:R-:W-:Y:S05]  /*d9f0*/  ENDCOLLECTIVE ;  /* 0x000000000000791b */ /* 0x003fea0003800000 */
.L_x_4499:
[----:B------:R-:W-:Y:S01]  /*da00*/  @!P0 FMUL.FTZ R230, R3, R230 ;  /* 0x000000e603e68220 */ /* 0x000fe20000410000 */
[----:B------:R-:W-:Y:S01]  /*da10*/  HFMA2 R239, -RZ, RZ, 0, 2.384185791015625e-07 ;  /* 0x00000004ffef7431 */ /* 0x000fe200000001ff */
[----:B------:R-:W-:-:S05]  /*da20*/  MOV R7, R234 ;  /* 0x000000ea00077202 */ /* 0x000fca0000000f00 */
[----:B------:R-:W-:Y:S01]  /*da30*/  @!P0 FFMA.FTZ R7, R3, R7, R4 ;  /* 0x0000000703078223 */ /* 0x000fe20000010004 */
[----:B------:R-:W-:-:S04]  /*da40*/  @!P0 MOV R3, R230 ;  /* 0x000000e600038202 */ /* 0x000fc80000000f00 */
[----:B------:R-:W-:Y:S02]  /*da50*/  MOV R235, R3 ;  /* 0x0000000300eb7202 */ /* 0x000fe40000000f00 */
[----:B------:R-:W-:Y:S01]  /*da60*/  @!P0 MOV R4, R7 ;  /* 0x0000000700048202 */ /* 0x000fe20000000f00 */
[----:B------:R-:W-:Y:S01]  /*da70*/  HFMA2 R7, -RZ, RZ, 0, 1.847743988037109375e-06 ;  /* 0x0000001fff077431 */ /* 0x000fe200000001ff */
[----:B------:R-:W-:-:S13]  /*da80*/  ISETP.GT.U32.AND P0, PT, R201, 0x1b, PT ;  /* 0x0000001bc900780c */ /* 0x000fda0003f04070 */
[----:B------:R-:W-:Y:S05]  /*da90*/  WARPSYNC.COLLECTIVE R6, `(.L_x_4500) ;  /* 0x0000000006087348 */ /* 0x000fea0003c00000 */
[----:B------:R0:W1:Y:S02]  /*daa0*/  SHFL.DOWN P2, R234, R235, R239, R240 ;  /* 0x080000efebea7389 */ /* 0x00006400000400f0 */
[----:B01----:R-:W-:Y:S05]  /*dab0*/  ENDCOLLECTIVE ;  /* 0x000000000000791b */ /* 0x003fea0003800000 */
.L_x_4500:
[----:B------:R-:W-:Y:S02]  /*dac0*/  MOV R235, R4 ;  /* 0x0000000400eb7202 */ /* 0x000fe40000000f00 */
[----:B------:R-:W-:-:S07]  /*dad0*/  MOV R230, R234 ;  /* 0x000000ea00e67202 */ /* 0x000fce0000000f00 */
[----:B------:R-:W-:Y:S05]  /*dae0*/  WARPSYNC.COLLECTIVE R6, `(.L_x_4501) ;  /* 0x0000000006087348 */ /* 0x000fea0003c00000 */
[----:B------:R0:W1:Y:S02]  /*daf0*/  SHFL.DOWN P2, R234, R235, R239, R240 ;  /* 0x080000efebea7389 */ /* 0x00006400000400f0 */
[----:B01----:R-:W-:Y:S05]  /*db00*/  ENDCOLLECTIVE ;  /* 0x000000000000791b */ /* 0x003fea0003800000 */
.L_x_4501:
        /* <DEDUP_REMOVED lines=11> */
.L_x_4502:
[----:B------:R-:W-:Y:S01]  /*dbc0*/  MOV R235, R4 ;  /* 0x0000000400eb7202 */ /* 0x000fe20000000f00 */
[----:B------:R-:W-:-:S07]  /*dbd0*/  IMAD.MOV.U32 R230, RZ, RZ, R234 ;  /* 0x000000ffffe67224 */ /* 0x000fce00078e00ea */
[----:B------:R-:W-:Y:S05]  /*dbe0*/  WARPSYNC.COLLECTIVE R6, `(.L_x_4503) ;  /* 0x0000000006087348 */ /* 0x000fea0003c00000 */
[----:B------:R0:W1:Y:S02]  /*dbf0*/  SHFL.DOWN P2, R234, R235, R239, R240 ;  /* 0x080000efebea7389 */ /* 0x00006400000400f0 */
[----:B01----:R-:W-:Y:S05]  /*dc00*/  ENDCOLLECTIVE ;  /* 0x000000000000791b */ /* 0x003fea0003800000 */
.L_x_4503:
        /* <DEDUP_REMOVED lines=11> */
.L_x_4504:
[----:B------:R-:W-:Y:S02]  /*dcc0*/  MOV R235, R4 ;  /* 0x0000000400eb7202 */ /* 0x000fe40000000f00 */
[----:B------:R-:W-:-:S07]  /*dcd0*/  MOV R230, R234 ;  /* 0x000000ea00e67202 */ /* 0x000fce0000000f00 */
[----:B------:R-:W-:Y:S05]  /*dce0*/  WARPSYNC.COLLECTIVE R6, `(.L_x_4505) ;  /* 0x0000000006087348 */ /* 0x000fea0003c00000 */
[----:B------:R0:W1:Y:S02]  /*dcf0*/  SHFL.DOWN P2, R234, R235, R239, R240 ;  /* 0x080000efebea7389 */ /* 0x00006400000400f0 */
[----:B01----:R-:W-:Y:S05]  /*dd00*/  ENDCOLLECTIVE ;  /* 0x000000000000791b */ /* 0x003fea0003800000 */
.L_x_4505:
[----:B------:R-:W-:Y:S01]  /*dd10*/  @!P0 FMUL.FTZ R230, R3, R230 ;  /* 0x000000e603e68220 */ /* 0x000fe20000410000 */
[----:B------:R-:W-:Y:S01]  /*dd20*/  HFMA2 R239, -RZ, RZ, 0, 5.9604644775390625e-08 ;  /* 0x00000001ffef7431 */ /* 0x000fe200000001ff */
[----:B------:R-:W-:-:S05]  /*dd30*/  MOV R5, R234 ;  /* 0x000000ea00057202 */ /* 0x000fca0000000f00 */
[----:B------:R-:W-:Y:S01]  /*dd40*/  @!P0 FFMA.FTZ R5, R3, R5, R4 ;  /* 0x0000000503058223 */ /* 0x000fe20000010004 */
[----:B------:R-:W-:Y:S01]  /*dd50*/  @!P0 MOV R3, R230 ;  /* 0x000000e600038202 */ /* 0x000fe20000000f00 */
[----:B------:R-:W-:-:S03]  /*dd60*/  IMAD.MOV.U32 R230, RZ, RZ, RZ ;  /* 0x000000ffffe67224 */ /* 0x000fc600078e00ff */
[----:B------:R-:W-:Y:S02]  /*dd70*/  MOV R237, R3 ;  /* 0x0000000300ed7202 */ /* 0x000fe40000000f00 */
[----:B------:R-:W-:Y:S02]  /*dd80*/  @!P0 MOV R4, R5 ;  /* 0x0000000500048202 */ /* 0x000fe40000000f00 */
[----:B------:R-:W-:-:S07]  /*dd90*/  MOV R235, R3 ;  /* 0x0000000300eb7202 */ /* 0x000fce0000000f00 */
[----:B------:R-:W-:Y:S05]  /*dda0*/  WARPSYNC.COLLECTIVE R6, `(.L_x_4506) ;  /* 0x0000000006087348 */ /* 0x000fea0003c00000 */
[----:B------:R0:W1:Y:S02]  /*ddb0*/  SHFL.IDX P2, R238, R237, R230, R7 ;  /* 0x000000e6edee7389 */ /* 0x0000640000040007 */
[----:B01----:R-:W-:Y:S05]  /*ddc0*/  ENDCOLLECTIVE ;  /* 0x000000000000791b */ /* 0x003fea0003800000 */
.L_x_4506:
[----:B------:R-:W-:Y:S02]  /*ddd0*/  ISETP.NE.AND P0, PT, R144, 0x1f, PT ;  /* 0x0000001f9000780c */ /* 0x000fe40003f05270 */
[----:B------:R-:W-:Y:S02]  /*dde0*/  MOV R237, R4 ;  /* 0x0000000400ed7202 */ /* 0x000fe40000000f00 */
[----:B------:R-:W-:-:S09]  /*ddf0*/  MOV R5, R238 ;  /* 0x000000ee00057202 */ /* 0x000fd20000000f00 */
[----:B------:R-:W-:Y:S05]  /*de00*/  WARPSYNC.COLLECTIVE R6, `(.L_x_4507) ;  /* 0x0000000006087348 */ /* 0x000fea0003c00000 */
[----:B------:R0:W1:Y:S02]  /*de10*/  SHFL.IDX P2, R238, R237, R230, R7 ;  /* 0x000000e6edee7389 */ /* 0x0000640000040007 */
[----:B01----:R-:W-:Y:S05]  /*de20*/  ENDCOLLECTIVE ;  /* 0x000000000000791b */ /* 0x003fea0003800000 */
.L_x_4507:
[----:B------:R-:W-:Y:S05]  /*de30*/  WARPSYNC.COLLECTIVE R6, `(.L_x_4508) ;  /* 0x0000000006087348 */ /* 0x000fea0003c00000 */
[----:B------:R0:W1:Y:S02]  /*de40*/  SHFL.DOWN P2, R234, R235, R239, R240 ;  /* 0x080000efebea7389 */ /* 0x00006400000400f0 */
[----:B01----:R-:W-:Y:S05]  /*de50*/  ENDCOLLECTIVE ;  /* 0x000000000000791b */ /* 0x003fea0003800000 */
.L_x_4508:
        /* <DEDUP_REMOVED lines=8> */
.L_x_4509:
[----:B------:R-:W-:-:S07]  /*dee0*/  FMUL.FTZ R232, R10, R5 ;  /* 0x000000050ae87220 */ /* 0x000fce0000410000 */
[----:B------:R-:W-:Y:S05]  /*def0*/  WARPSYNC.COLLECTIVE R6, `(.L_x_4510) ;  /* 0x0000000006087348 */ /* 0x000fea0003c00000 */
[----:B------:R0:W1:Y:S02]  /*df00*/  SHFL.IDX P2, R238, R237, R230, R7 ;  /* 0x000000e6edee7389 */ /* 0x0000640000040007 */
[----:B01----:R-:W-:Y:S05]  /*df10*/  ENDCOLLECTIVE ;  /* 0x000000000000791b */ /* 0x003fea0003800000 */
.L_x_4510:
[----:B------:R-:W-:Y:S02]  /*df20*/  MOV R237, R11 ;  /* 0x0000000b00ed7202 */ /* 0x000fe40000000f00 */
[----:B------:R-:W-:-:S07]  /*df30*/  MOV R233, R238 ;  /* 0x000000ee00e97202 */ /* 0x000fce0000000f00 */
[----:B------:R-:W-:Y:S05]  /*df40*/  WARPSYNC.COLLECTIVE R6, `(.L_x_4511) ;  /* 0x0000000006087348 */ /* 0x000fea0003c00000 */
[----:B------:R0:W1:Y:S02]  /*df50*/  SHFL.IDX P2, R238, R237, R230, R7 ;  /* 0x000000e6edee7389 */ /* 0x0000640000040007 */
[----:B01----:R-:W-:Y:S05]  /*df60*/  ENDCOLLECTIVE ;  /* 0x000000000000791b */ /* 0x003fea0003800000 */
.L_x_4511:
[----:B------:R-:W-:Y:S01]  /*df70*/  MOV R235, R238 ;  /* 0x000000ee00eb7202 */ /* 0x000fe20000000f00 */
[----:B------:R-:W-:Y:S06]  /*df80*/  BRA `(.L_x_4512) ;  /* 0xffffffb000847947 */ /* 0x000fec000383ffff */
.L_x_4513:
        /* <DEDUP_REMOVED lines=15> */
.L_x_10451:


//--------------------- .text._Z25selective_scan_bwd_kernelI32Selective_Scan_bwd_kernel_traitsILi64ELi16ELb0ELb1ELb1ELb0ELb0EN3c104HalfEfEEv12SSMParamsBwd --------------------------
	.section	.text._Z25selective_scan_bwd_kernelI32Selective_Scan_bwd_kernel_traitsILi64ELi16ELb0ELb1ELb1ELb0ELb0EN3c104HalfEfEEv12SSMParamsBwd,"ax",@progbits
	.align	128
        .global         _Z25selective_scan_bwd_kernelI32Selective_Scan_bwd_kernel_traitsILi64ELi16ELb0ELb1ELb1ELb0ELb0EN3c104HalfEfEEv12SSMParamsBwd
        .type           _Z25selective_scan_bwd_kernelI32Selective_Scan_bwd_kernel_traitsILi64ELi16ELb0ELb1ELb1ELb0ELb0EN3c104HalfEfEEv12SSMParamsBwd,@function
        .size           _Z25selective_scan_bwd_kernelI32Selective_Scan_bwd_kernel_traitsILi64ELi16ELb0ELb1ELb1ELb0ELb0EN3c104HalfEfEEv12SSMParamsBwd,(.L_x_10452 - _Z25selective_scan_bwd_kernelI32Selective_Scan_bwd_kernel_traitsILi64ELi16ELb0ELb1ELb1ELb0ELb0EN3c104HalfEfEEv12SSMParamsBwd)
        .other          _Z25selective_scan_bwd_kernelI32Selective_Scan_bwd_kernel_traitsILi64ELi16ELb0ELb1ELb1ELb0ELb0EN3c104HalfEfEEv12SSMParamsBwd,@"STO_CUDA_ENTRY STV_DEFAULT"
_Z25selective_scan_bwd_kernelI32Selective_Scan_bwd_kernel_traitsILi64ELi16ELb0ELb1ELb1ELb0ELb0EN3c104HalfEfEEv12SSMParamsBwd:
.text._Z25selective_scan_bwd_kernelI32Selective_Scan_bwd_kernel_traitsILi64ELi16ELb0ELb1ELb1ELb0ELb0EN3c104HalfEfEEv12SSMParamsBwd:
        /* <DEDUP_REMOVED lines=25> */
[----:B------:R-:W-:Y:S01]  /*0190*/  IMAD.U32 R2, RZ, RZ, UR4 ;  /* 0x00000004ff027e24 */ /* 0x000fe2000f8e00ff */
[----:B------:R-:W-:Y:S01]  /*01a0*/  @UP1 ULEA.HI.X UR7, UR28, UR7, URZ, 0x2, UP3 ;  /* 0x000000071c071291 */ /* 0x000fe200098f14ff */
[----:B------:R-:W-:Y:S01]  /*01b0*/  IMAD.U32 R4, RZ, RZ, UR6 ;  /* 0x00000006ff047e24 */ /* 0x000fe2000f8e00ff */
[----:B------:R-:W3:Y:S01]  /*01c0*/  LDCU.64 UR34, c[0x0][0x528] ;  /* 0x0000a500ff2277ac */ /* 0x000ee20008000a00 */
[----:B------:R-:W-:-:S03]  /*01d0*/  MOV R3, UR5 ;  /* 0x0000000500037c02 */ /* 0x000fc60008000f00 */
[----:B------:R-:W-:Y:S01]  /*01e0*/  MOV R5, UR7 ;  /* 0x0000000700057c02 */ /* 0x000fe20008000f00 */
[----:B------:R-:W3:Y:S01]  /*01f0*/  LDCU.64 UR26, c[0x0][0x3c8] ;  /* 0x00007900ff1a77ac */ /* 0x000ee20008000a00 */
[----:B----4-:R4:W5:Y:S01]  /*0200*/  @P0 LDG.E R171, desc[UR24][R2.64] ;  /* 0x0000001802ab0981 */ /* 0x010962000c1e1900 */
[----:B------:R-:W-:-:S03]  /*0210*/  UIMAD.WIDE.U32 UR8, UR29, UR12, URZ ;  /* 0x0000000c1d0872a5 */ /* 0x000fc6000f8e00ff */
[----:B------:R1:W5:Y:S01]  /*0220*/  @P1 LDG.E R168, desc[UR24][R4.64] ;  /* 0x0000001804a81981 */ /* 0x000362000c1e1900 */
[----:B------:R-:W-:Y:S01]  /*0230*/  UIMAD.WIDE.U32 UR10, UR29, UR16, URZ ;  /* 0x000000101d0a72a5 */ /* 0x000fe2000f8e00ff */
[----:B------:R-:W-:Y:S01]  /*0240*/  IMAD.MOV.U32 R167, RZ, RZ, RZ ;  /* 0x000000ffffa77224 */ /* 0x000fe200078e00ff */
[----:B------:R-:W2:Y:S01]  /*0250*/  LDCU.128 UR4, c[0x0][0x460] ;  /* 0x00008c00ff0477ac */ /* 0x000ea20008000c00 */
[----:B0-----:R-:W-:Y:S01]  /*0260*/  VIADD R6, R0, 0xffffffe ;  /* 0x0ffffffe00067836 */ /* 0x001fe20000000000 */
[----:B------:R-:W-:Y:S01]  /*0270*/  IABS R0, UR28 ;  /* 0x0000001c00007c13 */ /* 0x000fe20008000000 */
[----:B------:R-:W-:Y:S02]  /*0280*/  UIMAD UR9, UR29, UR13, UR9 ;  /* 0x0000000d1d0972a4 */ /* 0x000fe4000f8e0209 */
[----:B------:R0:W4:Y:S01]  /*0290*/  F2I.FTZ.U32.TRUNC.NTZ R7, R6 ;  /* 0x0000000600077305 */ /* 0x000122000021f000 */
[----:B------:R-:W-:Y:S02]  /*02a0*/  UIMAD UR11, UR29, UR17, UR11 ;  /* 0x000000111d0b72a4 */ /* 0x000fe4000f8e020b */
[----:B------:R-:W-:-:S02]  /*02b0*/  UIMAD.WIDE.U32 UR8, UR28, UR14, UR8 ;  /* 0x0000000e1c0872a5 */ /* 0x000fc4000f8e0008 */
[----:B------:R-:W-:Y:S02]  /*02c0*/  UIMAD.WIDE.U32 UR10, UR28, UR18, UR10 ;  /* 0x000000121c0a72a5 */ /* 0x000fe4000f8e000a */
[----:B------:R-:W-:Y:S01]  /*02d0*/  UIMAD UR15, UR28, UR15, UR9 ;  /* 0x0000000f1c0f72a4 */ /* 0x000fe2000f8e0209 */
[----:B0-----:R-:W-:Y:S01]  /*02e0*/  IMAD.MOV.U32 R6, RZ, RZ, RZ ;  /* 0x000000ffff067224 */ /* 0x001fe200078e00ff */
[----:B------:R-:W-:Y:S02]  /*02f0*/  UIMAD UR14, UR28, UR19, UR11 ;  /* 0x000000131c0e72a4 */ /* 0x000fe4000f8e020b */
[----:B-1----:R-:W-:Y:S01]  /*0300*/  ULEA UR9, UR22, 0xfffffc00, 0xa ;  /* 0xfffffc0016097891 */ /* 0x002fe2000f8e50ff */
[----:B------:R-:W0:Y:S01]  /*0310*/  LDCU.64 UR16, c[0x0][0x498] ;  /* 0x00009300ff1077ac */ /* 0x000e220008000a00 */
[----:B----4-:R-:W-:Y:S02]  /*0320*/  IADD3 R2, PT, PT, RZ, -R7, RZ ;  /* 0x80000007ff027210 */ /* 0x010fe40007ffe0ff */
[----:B------:R-:W-:-:S03]  /*0330*/  UIADD3 UR11, UP0, UPT, UR9, UR8, URZ ;  /* 0x00000008090b7290 */ /* 0x000fc6000ff1e0ff */
[----:B------:R-:W-:Y:S01]  /*0340*/  IMAD R3, R2, R9, RZ ;  /* 0x0000000902037224 */ /* 0x000fe200078e02ff */
[----:B------:R-:W-:Y:S02]  /*0350*/  UIADD3 UR13, UP2, UPT, UR9, UR10, URZ ;  /* 0x0000000a090d7290 */ /* 0x000fe4000ff5e0ff */
[----:B------:R-:W-:Y:S01]  /*0360*/  USHF.R.S32.HI UR8, URZ, 0x1f, UR9 ;  /* 0x0000001fff087899 */ /* 0x000fe20008011409 */
[----:B------:R-:W-:Y:S01]  /*0370*/  IMAD.HI.U32 R6, R7, R3, R6 ;  /* 0x0000000307067227 */ /* 0x000fe200078e0006 */
[----:B--2---:R-:W-:Y:S02]  /*0380*/  ULEA UR10, UP1, UR11, UR4, 0x1 ;  /* 0x000000040b0a7291 */ /* 0x004fe4000f8208ff */
[----:B------:R-:W-:Y:S02]  /*0390*/  ULEA UR12, UP3, UR13, UR6, 0x1 ;  /* 0x000000060d0c7291 */ /* 0x000fe4000f8608ff */
[----:B------:R-:W-:Y:S01]  /*03a0*/  UIADD3.X UR6, UPT, UPT, UR8, UR15, URZ, UP0, !UPT ;  /* 0x0000000f08067290 */ /* 0x000fe200087fe4ff */
[----:B------:R-:W-:Y:S01]  /*03b0*/  IMAD.HI.U32 R6, R6, R0, RZ ;  /* 0x0000000006067227 */ /* 0x000fe200078e00ff */
[----:B------:R-:W-:Y:S01]  /*03c0*/  UIADD3.X UR4, UPT, UPT, UR8, UR14, URZ, UP2, !UPT ;  /* 0x0000000e08047290 */ /* 0x000fe200097fe4ff */
[----:B------:R-:W1:Y:S03]  /*03d0*/  LDCU.64 UR14, c[0x0][0x480] ;  /* 0x00009000ff0e77ac */ /* 0x000e660008000a00 */
[----:B------:R-:W-:Y:S01]  /*03e0*/  IADD3 R2, PT, PT, -R6, RZ, RZ ;  /* 0x000000ff06027210 */ /* 0x000fe20007ffe1ff */
[----:B------:R-:W2:Y:S04]  /*03f0*/  LDCU.64 UR18, c[0x0][0x3d0] ;  /* 0x00007a00ff1277ac */ /* 0x000ea80008000a00 */
[----:B------:R-:W-:Y:S01]  /*0400*/  IMAD R0, R9, R2, R0 ;  /* 0x0000000209007224 */ /* 0x000fe200078e0200 */
[----:B------:R-:W-:-:S02]  /*0410*/  ULEA.HI.X UR11, UR11, UR5, UR6, 0x1, UP1 ;  /* 0x000000050b0b7291 */ /* 0x000fc400088f0c06 */
[----:B------:R-:W-:Y:S02]  /*0420*/  ULEA.HI.X UR13, UR13, UR7, UR4, 0x1, UP3 ;  /* 0x000000070d0d7291 */ /* 0x000fe400098f0c04 */
[----:B------:R-:W-:Y:S01]  /*0430*/  ISETP.GT.U32.AND P1, PT, R9, R0, PT ;  /* 0x000000000900720c */ /* 0x000fe20003f24070 */
[----:B0-----:R-:W-:Y:S01]  /*0440*/  UIMAD.WIDE.U32 UR4, UR29, UR16, URZ ;  /* 0x000000101d0472a5 */ /* 0x001fe2000f8e00ff */
[----:B------:R-:W0:Y:S01]  /*0450*/  LDCU.64 UR6, c[0x0][0x3b0] ;  /* 0x00007600ff0677ac */ /* 0x000e220008000a00 */
[----:B-1----:R-:W-:Y:S02]  /*0460*/  UISETP.NE.U32.AND UP0, UPT, UR14, URZ, UPT ;  /* 0x000000ff0e00728c */ /* 0x002fe4000bf05070 */
[----:B------:R-:W-:Y:S02]  /*0470*/  UIMAD UR5, UR29, UR17, UR5 ;  /* 0x000000111d0572a4 */ /* 0x000fe4000f8e0205 */
[----:B------:R-:W-:-:S06]  /*0480*/  UISETP.NE.AND.EX UP0, UPT, UR15, URZ, UPT, UP0 ;  /* 0x000000ff0f00728c */ /* 0x000fcc000bf05300 */
[----:B------:R-:W-:Y:S01]  /*0490*/  @!P1 IMAD.IADD R0, R0, 0x1, -R9 ;  /* 0x0000000100009824 */ /* 0x000fe200078e0a09 */
[----:B------:R-:W-:Y:S01]  /*04a0*/  @!P1 IADD3 R6, PT, PT, R6, 0x1, RZ ;  /* 0x0000000106069810 */ /* 0x000fe20007ffe0ff */
[----:B------:R-:W1:Y:S01]  /*04b0*/  LDCU.64 UR32, c[0x0][0x3e8] ;  /* 0x00007d00ff2077ac */ /* 0x000e620008000a00 */
[----:B------:R-:W-:Y:S02]  /*04c0*/  ISETP.NE.AND P1, PT, R8, RZ, PT ;  /* 0x000000ff0800720c */ /* 0x000fe40003f25270 */
[----:B------:R-:W-:Y:S01]  /*04d0*/  ISETP.GE.U32.AND P0, PT, R0, R9, PT ;  /* 0x000000090000720c */ /* 0x000fe20003f06070 */
[----:B------:R-:W-:Y:S02]  /*04e0*/  UIMAD.WIDE.U32 UR4, UR28, UR20, UR4 ;  /* 0x000000141c0472a5 */ /* 0x000fe4000f8e0004 */
[----:B------:R-:W-:Y:S01]  /*04f0*/  LOP3.LUT R0, R8, UR28, RZ, 0x3c, !PT ;  /* 0x0000001c08007c12 */ /* 0x000fe2000f8e3cff */
[----:B--2---:R-:W-:Y:S02]  /*0500*/  UIMAD.WIDE.U32 UR16, UR29, UR18, URZ ;  /* 0x000000121d1072a5 */ /* 0x004fe4000f8e00ff */
[----:B------:R-:W-:Y:S01]  /*0510*/  UIADD3 UR4, UP1, UPT, UR9, UR4, URZ ;  /* 0x0000000409047290 */ /* 0x000fe2000ff3e0ff */
[----:B------:R-:W-:Y:S01]  /*0520*/  ISETP.GE.AND P2, PT, R0, RZ, PT ;  /* 0x000000ff0000720c */ /* 0x000fe20003f46270 */
[----:B------:R-:W-:Y:S01]  /*0530*/  UIMAD UR21, UR28, UR21, UR5 ;  /* 0x000000151c1572a4 */ /* 0x000fe2000f8e0205 */
[----:B------:R-:W2:Y:S02]  /*0540*/  @UP0 LDCU UR31, c[0x0][0x384] ;  /* 0x00007080ff1f07ac */ /* 0x000ea40008000800 */
[----:B------:R-:W-:-:S02]  /*0550*/  @!P1 LOP3.LUT R8, RZ, R8, RZ, 0x33, !PT ;  /* 0x00000008ff089212 */ /* 0x000fc400078e33ff */
[----:B------:R-:W-:Y:S01]  /*0560*/  @P0 VIADD R6, R6, 0x1 ;  /* 0x0000000106060836 */ /* 0x000fe20000000000 */
[----:B------:R-:W-:Y:S02]  /*0570*/  UIADD3.X UR21, UPT, UPT, UR8, UR21, URZ, UP1, !UPT ;  /* 0x0000001508157290 */ /* 0x000fe40008ffe4ff */
[----:B---3--:R-:W-:Y:S02]  /*0580*/  ULEA UR20, UP1, UR4, UR34, 0x1 ;  /* 0x0000002204147291 */ /* 0x008fe4000f8208ff */
[----:B0-----:R-:W-:Y:S02]  /*0590*/  UIMAD.WIDE.U32 UR14, UR29, UR6, URZ ;  /* 0x000000061d0e72a5 */ /* 0x001fe4000f8e00ff */
[----:B------:R-:W-:Y:S01]  /*05a0*/  @!P2 IADD3 R6, PT, PT, -R6, RZ, RZ ;  /* 0x000000ff0606a210 */ /* 0x000fe20007ffe1ff */
[----:B------:R-:W-:Y:S02]  /*05b0*/  UIMAD UR17, UR29, UR19, UR17 ;  /* 0x000000131d1172a4 */ /* 0x000fe4000f8e0211 */
[----:B------:R-:W-:Y:S01]  /*05c0*/  ULEA.HI.X UR21, UR4, UR35, UR21, 0x1, UP1 ;  /* 0x0000002304157291 */ /* 0x000fe200088f0c15 */
[----:B------:R-:W-:Y:S01]  /*05d0*/  R2UR UR30, R6 ;  /* 0x00000000061e72ca */ /* 0x000fe200000e0000 */
[----:B------:R-:W-:Y:S01]  /*05e0*/  UIMAD UR15, UR29, UR7, UR15 ;  /* 0x000000071d0f72a4 */ /* 0x000fe2000f8e020f */
[----:B------:R-:W-:Y:S01]  /*05f0*/  @!P1 R2UR UR30, R8 ;  /* 0x00000000081e92ca */ /* 0x000fe200000e0000 */
[----:B------:R-:W0:Y:S01]  /*0600*/  LDCU.64 UR4, c[0x0][0x450] ;  /* 0x00008a00ff0477ac */ /* 0x000e220008000a00 */
[----:B------:R-:W3:Y:S11]  /*0610*/  LDCU.64 UR6, c[0x0][0x448] ;  /* 0x00008900ff0677ac */ /* 0x000ef60008000a00 */
[----:B------:R-:W-:-:S02]  /*0620*/  USHF.R.S32.HI UR18, URZ, 0x1f, UR30 ;  /* 0x0000001fff127899 */ /* 0x000fc4000801141e */
[----:B------:R-:W-:Y:S02]  /*0630*/  UIMAD.WIDE.U32 UR14, UR30, UR26, UR14 ;  /* 0x0000001a1e0e72a5 */ /* 0x000fe4000f8e000e */
[----:B------:R-:W-:Y:S02]  /*0640*/  UIMAD UR19, UR18, UR26, URZ ;  /* 0x0000001a121372a4 */ /* 0x000fe4000f8e02ff */
[----:B-1----:R-:W-:Y:S02]  /*0650*/  UIMAD UR18, UR18, UR32, URZ ;  /* 0x00000020121272a4 */ /* 0x002fe4000f8e02ff */
[----:B------:R-:W-:Y:S01]  /*0660*/  UIMAD UR23, UR30, UR27, UR19 ;  /* 0x0000001b1e1772a4 */ /* 0x000fe2000f8e0213 */
[----:B------:R-:W1:Y:S01]  /*0670*/  @UP0 LDCU UR27, c[0x0][0x38c] ;  /* 0x00007180ff1b07ac */ /* 0x000e620008000800 */
[----:B------:R-:W-:Y:S02]  /*0680*/  UIMAD.WIDE.U32 UR16, UR30, UR32, UR16 ;  /* 0x000000201e1072a5 */ /* 0x000fe4000f8e0010 */
[----:B------:R-:W-:Y:S01]  /*0690*/  UIMAD UR26, UR30, UR33, UR18 ;  /* 0x000000211e1a72a4 */ /* 0x000fe2000f8e0212 */
[----:B------:R-:W4:Y:S01]  /*06a0*/  @UP0 LDCU.64 UR32, c[0x0][0x480] ;  /* 0x00009000ff2007ac */ /* 0x000f220008000a00 */
[----:B--2---:R-:W-:-:S02]  /*06b0*/  @UP0 UIMAD UR18, UR29, UR31, UR28 ;  /* 0x0000001f1d1202a4 */ /* 0x004fc4000f8e021c */
[----:B------:R-:W-:Y:S02]  /*06c0*/  UIADD3 UR14, UP1, UPT, UR9, UR14, URZ ;  /* 0x0000000e090e7290 */ /* 0x000fe4000ff3e0ff */
[----:B------:R-:W-:Y:S02]  /*06d0*/  UIADD3 UR23, UPT, UPT, UR15, UR23, URZ ;  /* 0x000000170f177290 */ /* 0x000fe4000fffe0ff */
[----:B------:R-:W-:Y:S02]  /*06e0*/  UIADD3 UR19, UP3, UPT, UR9, UR16, URZ ;  /* 0x0000001009137290 */ /* 0x000fe4000ff7e0ff */
[----:B------:R-:W-:Y:S02]  /*06f0*/  UIADD3 UR26, UPT, UPT, UR17, UR26, URZ ;  /* 0x0000001a111a7290 */ /* 0x000fe4000fffe0ff */
[----:B------:R-:W-:Y:S02]  /*0700*/  @UP0 UIMAD UR18, UR18, UR22, URZ ;  /* 0x00000016121202a4 */ /* 0x000fe4000f8e02ff */
[----:B------:R-:W-:-:S02]  /*0710*/  UIADD3.X UR17, UPT, UPT, UR8, UR23, URZ, UP1, !UPT ;  /* 0x0000001708117290 */ /* 0x000fc40008ffe4ff */
[----:B0-----:R-:W-:Y:S02]  /*0720*/  ULEA UR9, UP4, UR19, UR4, 0x1 ;  /* 0x0000000413097291 */ /* 0x001fe4000f8808ff */
[----:B------:R-:W-:Y:S02]  /*0730*/  UIADD3.X UR8, UPT, UPT, UR8, UR26, URZ, UP3, !UPT ;  /* 0x0000001a08087290 */ /* 0x000fe40009ffe4ff */
[----:B-1----:R-:W-:Y:S02]  /*0740*/  @UP0 UIMAD UR18, UR18, UR27, URZ ;  /* 0x0000001b121202a4 */ /* 0x002fe4000f8e02ff */
[----:B------:R-:W-:Y:S01]  /*0750*/  ULEA.HI.X UR19, UR19, UR5, UR8, 0x1, UP4 ;  /* 0x0000000513137291 */ /* 0x000fe2000a0f0c08 */
[----:B------:R-:W-:Y:S02]  /*0760*/  UMOV UR4, URZ ;  /* 0x000000ff00047c82 */ /* 0x000fe40008000000 */
[----:B------:R-:W-:Y:S01]  /*0770*/  UMOV UR5, URZ ;  /* 0x000000ff00057c82 */ /* 0x000fe20008000000 */
[----:B----4-:R-:W-:-:S02]  /*0780*/  @UP0 UIMAD.WIDE UR4, UR18, 0x8, UR32 ;  /* 0x00000008120408a5 */ /* 0x010fc4000f8e0220 */
[----:B------:R-:W-:Y:S02]  /*0790*/  UISETP.GE.AND UP0, UPT, UR22, 0x1, UPT ;  /* 0x000000011600788c */ /* 0x000fe4000bf06270 */
[----:B---3--:R-:W-:-:S04]  /*07a0*/  ULEA UR16, UP2, UR14, UR6, 0x1 ;  /* 0x000000060e107291 */ /* 0x008fc8000f8408ff */
[----:B------:R-:W-:-:S03]  /*07b0*/  ULEA.HI.X UR17, UR14, UR7, UR17, 0x1, UP2 ;  /* 0x000000070e117291 */ /* 0x000fc600090f0c11 */
[----:B------:R-:W-:Y:S09]  /*07c0*/  BRA.U !UP0, `(.L_x_4514) ;  /* 0x0000007108747547 */ /* 0x000ff2000b800000 */
[----:B------:R-:W0:Y:S01]  /*07d0*/  S2R R165, SR_TID.X ;  /* 0x0000000000a57919 */ /* 0x000e220000002100 */
[----:B------:R-:W1:Y:S01]  /*07e0*/  S2UR UR8, SR_CgaCtaId ;  /* 0x00000000000879c3 */ /* 0x000e620000008800 */
[----:B------:R-:W-:Y:S01]  /*07f0*/  UMOV UR6, 0x400 ;  /* 0x0000040000067882 */ /* 0x000fe20000000000 */
[----:B------:R-:W-:Y:S01]  /*0800*/  IMAD.MOV.U32 R167, RZ, RZ, RZ ;  /* 0x000000ffffa77224 */ /* 0x000fe200078e00ff */
[----:B------:R-:W-:Y:S01]  /*0810*/  MOV R169, RZ ;  /* 0x000000ff00a97202 */ /* 0x000fe20000000f00 */
[----:B------:R-:W2:Y:S01]  /*0820*/  LDCU UR7, c[0x0][0x394] ;  /* 0x00007280ff0777ac */ /* 0x000ea20008000800 */
[----:B------:R-:W-:Y:S01]  /*0830*/  UMOV UR14, UR20 ;  /* 0x00000014000e7c82 */ /* 0x000fe20008000000 */
[----:B------:R-:W-:Y:S01]  /*0840*/  UMOV UR15, UR21 ;  /* 0x00000015000f7c82 */ /* 0x000fe20008000000 */
[----:B------:R-:W-:Y:S01]  /*0850*/  UMOV UR18, UR9 ;  /* 0x0000000900127c82 */ /* 0x000fe20008000000 */
[----:B-1----:R-:W-:Y:S01]  /*0860*/  ULEA UR6, UR8, UR6, 0x18 ;  /* 0x0000000608067291 */ /* 0x002fe2000f8ec0ff */
[----:B0-----:R-:W-:-:S02]  /*0870*/  SHF.L.U32 R0, R165, 0x4, RZ ;  /* 0x00000004a5007819 */ /* 0x001fc400000006ff */
[C---:B------:R-:W-:Y:S02]  /*0880*/  LEA.HI R163, R165.reuse, R165, RZ, 0x1b ;  /* 0x000000a5a5a37211 */ /* 0x040fe400078fd8ff */
[----:B------:R-:W-:Y:S02]  /*0890*/  LOP3.LUT R0, R0, 0x3e00, RZ, 0xc0, !PT ;  /* 0x00003e0000007812 */ /* 0x000fe400078ec0ff */
[----:B------:R-:W-:Y:S02]  /*08a0*/  LOP3.LUT R164, R165, 0x1f, RZ, 0xc0, !PT ;  /* 0x0000001fa5a47812 */ /* 0x000fe400078ec0ff */
[----:B------:R-:W-:Y:S02]  /*08b0*/  LOP3.LUT R166, R0, 0x1f, R165, 0xf8, !PT ;  /* 0x0000001f00a67812 */ /* 0x000fe400078ef8a5 */
[----:B------:R-:W-:Y:S02]  /*08c0*/  LEA R163, R163, UR6, 0x2 ;  /* 0x00000006a3a37c11 */ /* 0x000fe4000f8e10ff */
[----:B------:R-:W-:-:S02]  /*08d0*/  LEA R162, R165, UR6, 0x3 ;  /* 0x00000006a5a27c11 */ /* 0x000fc4000f8e18ff */
        /* <DEDUP_REMOVED lines=15> */
.L_x_4561:
[----:B0-----:R-:W0:Y:S01]  /*09d0*/  LDCU UR20, c[0x0][0x388] ;  /* 0x00007100ff1477ac */ /* 0x001e220008000800 */
[----:B------:R-:W-:Y:S01]  /*09e0*/  IMAD.SHL.U32 R2, R166, 0x2, RZ ;  /* 0x00000002a6027824 */ /* 0x000fe200078e00ff */
[----:B------:R-:W-:Y:S01]  /*09f0*/  PRMT R0, RZ, 0x7610, R0 ;  /* 0x00007610ff007816 */ /* 0x000fe20000000000 */
[----:B------:R-:W-:Y:S01]  /*0a00*/  ULEA UR22, UR7, 0xfffffc00, 0xa ;  /* 0xfffffc0007167891 */ /* 0x000fe2000f8e50ff */
[----:B------:R-:W-:Y:S02]  /*0a10*/  PRMT R15, RZ, 0x7610, R15 ;  /* 0x00007610ff0f7816 */ /* 0x000fe4000000000f */
[C---:B------:R-:W-:Y:S02]  /*0a20*/  IADD3 R6, P2, PT, R2.reuse, UR10, RZ ;  /* 0x0000000a02067c10 */ /* 0x040fe4000ff5e0ff */
[C---:B------:R-:W-:Y:S02]  /*0a30*/  IADD3 R4, P1, PT, R2.reuse, UR12, RZ ;  /* 0x0000000c02047c10 */ /* 0x040fe4000ff3e0ff */
[----:B------:R-:W-:-:S02]  /*0a40*/  IADD3 R2, P0, PT, R2, UR14, RZ ;  /* 0x0000000e02027c10 */ /* 0x000fc4000ff1e0ff */
[----:B------:R-:W-:Y:S01]  /*0a50*/  IADD3.X R7, PT, PT, RZ, UR11, RZ, P2, !PT ;  /* 0x0000000bff077c10 */ /* 0x000fe200097fe4ff */
[----:B------:R-:W-:Y:S01]  /*0a60*/  IMAD.X R5, RZ, RZ, UR13, P1 ;  /* 0x0000000dff057e24 */ /* 0x000fe200088e06ff */
        /* <DEDUP_REMOVED lines=23> */
[----:B---3--:R-:W3:Y:S01]  /*0be0*/  @!P1 LDG.E.U16 R9, desc[UR24][R6.64+0x40] ;  /* 0x0000401806099981 */ /* 0x008ee2000c1e1500 */
[----:B------:R-:W-:Y:S02]  /*0bf0*/  PRMT R23, RZ, 0x7610, R23 ;  /* 0x00007610ff177816 */ /* 0x000fe40000000017 */
[----:B------:R-:W-:Y:S01]  /*0c00*/  PRMT R20, RZ, 0x7610, R20 ;  /* 0x00007610ff147816 */ /* 0x000fe20000000014 */
[----:B----4-:R-:W4:Y:S01]  /*0c10*/  @!P2 LDG.E.U16 R8, desc[UR24][R6.64+0x80] ;  /* 0x000080180608a981 */ /* 0x010f22000c1e1500 */
        /* <DEDUP_REMOVED lines=8> */
[----:B------:R-:W4:Y:S04]  /*0ca0*/  @!P5 LDG.E.U16 R10, desc[UR24][R6.64+0x100] ;  /* 0x00010018060ad981 */ /* 0x000f28000c1e1500 */
[----:B------:R-:W4:Y:S04]  /*0cb0*/  @!P4 LDG.E.U16 R13, desc[UR24][R6.64+0x140] ;  /* 0x00014018060dc981 */ /* 0x000f28000c1e1500 */
[----:B------:R-:W4:Y:S01]  /*0cc0*/  @!P0 LDG.E.U16 R14, desc[UR24][R6.64+0x200] ;  /* 0x00020018060e8981 */ /* 0x000f22000c1e1500 */
[----:B------:R-:W-:-:S02]  /*0cd0*/  ISETP.GE.AND P0, PT, R153, UR20, PT ;  /* 0x0000001499007c0c */ /* 0x000fc4000bf06270 */
        /* <DEDUP_REMOVED lines=15> */
[----:B0-----:R-:W-:Y:S01]  /*0dd0*/  ULEA UR21, UR6, UR21, 0x18 ;  /* 0x0000001506157291 */ /* 0x001fe2000f8ec0ff */
[----:B------:R-:W-:Y:S01]  /*0de0*/  P2R R35, PR, RZ, 0x1 ;  /* 0x00000001ff237803 */ /* 0x000fe20000000000 */
[----:B------:R-:W0:Y:S01]  /*0df0*/  LDCU UR6, c[0x0][0x38c] ;  /* 0x00007180ff0677ac */ /* 0x000e220008000800 */
[----:B-1----:R-:W-:-:S04]  /*0e00*/  IADD3 R27, PT, PT, R27, R146, RZ ;  /* 0x000000921b1b7210 */ /* 0x002fc80007ffe0ff */
[CC--:B------:R-:W-:Y:S02]  /*0e10*/  LEA.HI.SX32 R145, R27.reuse, R27.reuse, 0x1b ;  /* 0x0000001b1b917211 */ /* 0x0c0fe400078fdaff */
[C---:B------:R-:W-:Y:S01]  /*0e20*/  IADD3 R6, PT, PT, R27.reuse, 0x20, RZ ;  /* 0x000000201b067810 */ /* 0x040fe20007ffe0ff */
[----:B------:R-:W-:Y:S01]  /*0e30*/  VIADD R22, R27, 0x40 ;  /* 0x000000401b167836 */ /* 0x000fe20000000000 */
[----:B------:R-:W-:Y:S02]  /*0e40*/  LEA R145, R145, UR21, 0x1 ;  /* 0x0000001591917c11 */ /* 0x000fe4000f8e08ff */
[C---:B------:R-:W-:Y:S02]  /*0e50*/  IADD3 R24, PT, PT, R27.reuse, 0x60, RZ ;  /* 0x000000601b187810 */ /* 0x040fe40007ffe0ff */
[----:B------:R-:W-:Y:S02]  /*0e60*/  LEA.HI.SX32 R6, R6, R27, 0x1b ;  /* 0x0000001b06067211 */ /* 0x000fe400078fdaff */
[----:B------:R-:W-:-:S02]  /*0e70*/  IADD3 R26, PT, PT, R27, 0x80, RZ ;  /* 0x000000801b1a7810 */ /* 0x000fc40007ffe0ff */
[-C--:B------:R-:W-:Y:S02]  /*0e80*/  LEA.HI.SX32 R22, R22, R27.reuse, 0x1b ;  /* 0x0000001b16167211 */ /* 0x080fe400078fdaff */
[-C--:B------:R-:W-:Y:S02]  /*0e90*/  LEA.HI.SX32 R24, R24, R27.reuse, 0x1b ;  /* 0x0000001b18187211 */ /* 0x080fe400078fdaff */
[----:B------:R-:W-:Y:S01]  /*0ea0*/  LEA R144, R6, UR21, 0x1 ;  /* 0x0000001506907c11 */ /* 0x000fe2000f8e08ff */
[C---:B------:R-:W-:Y:S01]  /*0eb0*/  VIADD R28, R27.reuse, 0xa0 ;  /* 0x000000a01b1c7836 */ /* 0x040fe20000000000 */
[----:B------:R-:W-:Y:S02]  /*0ec0*/  LEA.HI.SX32 R26, R26, R27, 0x1b ;  /* 0x0000001b1a1a7211 */ /* 0x000fe400078fdaff */
[C---:B------:R-:W-:Y:S02]  /*0ed0*/  IADD3 R6, PT, PT, R27.reuse, 0xe0, RZ ;  /* 0x000000e01b067810 */ /* 0x040fe40007ffe0ff */
[----:B------:R-:W-:Y:S01]  /*0ee0*/  LEA R143, R22, UR21, 0x1 ;  /* 0x00000015168f7c11 */ /* 0x000fe2000f8e08ff */
[----:B------:R-:W-:Y:S01]  /*0ef0*/  VIADD R22, R27, 0x100 ;  /* 0x000001001b167836 */ /* 0x000fe20000000000 */
[----:B------:R-:W-:-:S02]  /*0f00*/  LEA R142, R24, UR21, 0x1 ;  /* 0x00000015188e7c11 */ /* 0x000fc4000f8e08ff */
[----:B------:R-:W-:Y:S02]  /*0f10*/  LEA R141, R26, UR21, 0x1 ;  /* 0x000000151a8d7c11 */ /* 0x000fe4000f8e08ff */
[-C--:B------:R-:W-:Y:S02]  /*0f20*/  LEA.HI.SX32 R6, R6, R27.reuse, 0x1b ;  /* 0x0000001b06067211 */ /* 0x080fe400078fdaff */
[----:B------:R-:W-:Y:S02]  /*0f30*/  LEA.HI.SX32 R28, R28, R27, 0x1b ;  /* 0x0000001b1c1c7211 */ /* 0x000fe400078fdaff */
[C---:B------:R-:W-:Y:S02]  /*0f40*/  IADD3 R24, PT, PT, R27.reuse, 0x120, RZ ;  /* 0x000001201b187810 */ /* 0x040fe40007ffe0ff */
[----:B------:R-:W-:Y:S02]  /*0f50*/  IADD3 R26, PT, PT, R27, 0x140, RZ ;  /* 0x000001401b1a7810 */ /* 0x000fe40007ffe0ff */
[----:B------:R-:W-:-:S02]  /*0f60*/  LEA R138, R6, UR21, 0x1 ;  /* 0x00000015068a7c11 */ /* 0x000fc4000f8e08ff */
[-C--:B------:R-:W-:Y:S02]  /*0f70*/  LEA.HI.SX32 R22, R22, R27.reuse, 0x1b ;  /* 0x0000001b16167211 */ /* 0x080fe400078fdaff */
[----:B------:R-:W-:Y:S02]  /*0f80*/  IADD3 R6, PT, PT, R27, 0x180, RZ ;  /* 0x000001801b067810 */ /* 0x000fe40007ffe0ff */
[----:B------:R-:W-:Y:S02]  /*0f90*/  LEA R140, R28, UR21, 0x1 ;  /* 0x000000151c8c7c11 */ /* 0x000fe4000f8e08ff */
[-C--:B------:R-:W-:Y:S02]  /*0fa0*/  LEA.HI.SX32 R24, R24, R27.reuse, 0x1b ;  /* 0x0000001b18187211 */ /* 0x080fe400078fdaff */
[----:B------:R-:W-:Y:S02]  /*0fb0*/  LEA.HI.SX32 R26, R26, R27, 0x1b ;  /* 0x0000001b1a1a7211 */ /* 0x000fe400078fdaff */
[----:B------:R-:W-:-:S02]  /*0fc0*/  LEA R137, R22, UR21, 0x1 ;  /* 0x0000001516897c11 */ /* 0x000fc4000f8e08ff */
[-C--:B------:R-:W-:Y:S02]  /*0fd0*/  LEA.HI.SX32 R6, R6, R27.reuse, 0x1b ;  /* 0x0000001b06067211 */ /* 0x080fe400078fdaff */
        /* <DEDUP_REMOVED lines=27> */
[----:B------:R-:W-:-:S03]  /*1190*/  VIADD R0, R27, 0x160 ;  /* 0x000001601b007836 */ /* 0x000fc60000000000 */
[----:B------:R-:W-:Y:S04]  /*11a0*/  STS.U16 [R142+0xc0], R11 ;  /* 0x0000c00b8e007388 */ /* 0x000fe80000000400 */
[----:B------:R2:W-:Y:S01]  /*11b0*/  STS.U16 [R141+0x100], R10 ;  /* 0x0001000a8d007388 */ /* 0x0005e20000000400 */
[C---:B-1----:R-:W-:Y:S02]  /*11c0*/  IADD3 R8, PT, PT, R27.reuse, 0x1a0, RZ ;  /* 0x000001a01b087810 */ /* 0x042fe40007ffe0ff */
[-C--:B------:R-:W-:Y:S01]  /*11d0*/  LEA.HI.SX32 R0, R0, R27.reuse, 0x1b ;  /* 0x0000001b00007211 */ /* 0x080fe200078fdaff */
[----:B------:R-:W-:Y:S01]  /*11e0*/  STS.U16 [R140+0x140], R13 ;  /* 0x0001400d8c007388 */ /* 0x000fe20000000400 */
[----:B------:R-:W-:Y:S01]  /*11f0*/  LEA.HI.SX32 R8, R8, R27, 0x1b ;  /* 0x0000001b08087211 */ /* 0x000fe200078fdaff */
[----:B--2---:R-:W-:-:S02]  /*1200*/  VIADD R10, R27, 0x1c0 ;  /* 0x000001c01b0a7836 */ /* 0x004fc40000000000 */
        /* <DEDUP_REMOVED lines=15> */
[C---:B------:R-:W-:Y:S01]  /*1300*/  IADD3 R0, PT, PT, R27.reuse, 0x1, RZ ;  /* 0x000000011b007810 */ /* 0x040fe20007ffe0ff */
[C---:B------:R-:W-:Y:S01]  /*1310*/  VIADD R30, R27.reuse, 0xe ;  /* 0x0000000e1b1e7836 */ /* 0x040fe20000000000 */
        /* <DEDUP_REMOVED lines=146> */
[----:B--2---:R-:W-:-:S03]  /*1c40*/  PRMT R23, RZ, 0x7610, R23 ;  /* 0x00007610ff177816 */ /* 0x004fc60000000017 */
[----:B------:R-:W2:Y:S01]  /*1c50*/  @!P0 LDG.E.U16 R20, desc[UR24][R2.64] ;  /* 0x0000001802148981 */ /* 0x000ea2000c1e1500 */
[----:B------:R-:W-:-:S03]  /*1c60*/  ISETP.GE.AND P0, PT, R160, UR20, PT ;  /* 0x00000014a0007c0c */ /* 0x000fc6000bf06270 */
[----:B------:R-:W3:Y:S01]  /*1c70*/  @!P1 LDG.E.U16 R19, desc[UR24][R2.64+0x40] ;  /* 0x0000401802139981 */ /* 0x000ee2000c1e1500 */
[----:B------:R-:W-:Y:S02]  /*1c80*/  ISETP.GE.AND P1, PT, R159, UR20, PT ;  /* 0x000000149f007c0c */ /* 0x000fe4000bf26270 */
[----:B------:R-:W-:Y:S01]  /*1c90*/  PRMT R34, RZ, 0x7610, R34 ;  /* 0x00007610ff227816 */ /* 0x000fe20000000022 */
        /* <DEDUP_REMOVED lines=23> */
[----:B------:R-:W-:-:S02]  /*1e10*/  HADD2.F32 R89, -RZ, R89.H0_H0 ;  /* 0x20000059ff597230 */ /* 0x000fc40000004100 */
[----:B------:R-:W-:Y:S02]  /*1e20*/  HADD2.F32 R87, -RZ, R87.H0_H0 ;  /* 0x20000057ff577230 */ /* 0x000fe40000004100 */
[----:B------:R-:W-:Y:S02]  /*1e30*/  HADD2.F32 R84, -RZ, R84.H0_H0 ;  /* 0x20000054ff547230 */ /* 0x000fe40000004100 */
[----:B0-----:R-:W-:Y:S02]  /*1e40*/  HADD2.F32 R85, -RZ, R85.H0_H0 ;  /* 0x20000055ff557230 */ /* 0x001fe40000004100 */
        /* <DEDUP_REMOVED lines=12> */
[----:B------:R-:W-:Y:S01]  /*1f10*/  HADD2.F32 R63, -RZ, R63.H0_H0 ;  /* 0x2000003fff3f7230 */ /* 0x000fe20000004100 */
[----:B------:R-:W-:Y:S02]  /*1f20*/  CS2R R104, SRZ ;  /* 0x0000000000687805 */ /* 0x000fe4000001ff00 */
[----:B------:R-:W-:Y:S02]  /*1f30*/  CS2R R102, SRZ ;  /* 0x0000000000667805 */ /* 0x000fe4000001ff00 */
[----:B------:R-:W-:Y:S02]  /*1f40*/  CS2R R100, SRZ ;  /* 0x0000000000647805 */ /* 0x000fe4000001ff00 */
[----:B------:R-:W-:-:S02]  /*1f50*/  CS2R R98, SRZ ;  /* 0x0000000000627805 */ /* 0x000fc4000001ff00 */
[----:B------:R-:W-:Y:S02]  /*1f60*/  CS2R R96, SRZ ;  /* 0x0000000000607805 */ /* 0x000fe4000001ff00 */
[----:B------:R-:W-:Y:S02]  /*1f70*/  CS2R R94, SRZ ;  /* 0x00000000005e7805 */ /* 0x000fe4000001ff00 */
        /* <DEDUP_REMOVED lines=86> */
[----:B------:R-:W1:Y:S01]  /*24e0*/  LDCU.64 UR26, c[0x0][0x3a0] ;  /* 0x00007400ff1a77ac */ /* 0x000e620008000a00 */
[----:B------:R-:W-:Y:S01]  /*24f0*/  ISETP.GE.AND P0, PT, R166, UR20, PT ;  /* 0x00000014a6007c0c */ /* 0x000fe2000bf06270 */
[----:B------:R-:W-:Y:S01]  /*2500*/  HADD2.F32 R23, -RZ, R8.H0_H0 ;  /* 0x20000008ff177230 */ /* 0x000fe20000004100 */
[----:B------:R-:W-:Y:S01]  /*2510*/  LOP3.LUT R21, R21, 0xfffffdff, RZ, 0xc0, !PT ;  /* 0xfffffdff15157812 */ /* 0x000fe200078ec0ff */
[----:B------:R-:W-:Y:S01]  /*2520*/  UISETP.NE.AND UP0, UPT, UR7, 0x1, UPT ;  /* 0x000000010700788c */ /* 0x000fe2000bf05270 */
[----:B------:R-:W-:Y:S02]  /*2530*/  HADD2.F32 R25, -RZ, R10.H0_H0 ;  /* 0x2000000aff197230 */ /* 0x000fe40000004100 */
[----:B------:R-:W-:Y:S01]  /*2540*/  HFMA2 R105, -RZ, RZ, 0, 0 ;  /* 0x00000000ff697431 */ /* 0x000fe200000001ff */
[----:B------:R-:W2:Y:S01]  /*2550*/  LDC.64 R122, c[0x0][0x4d8] ;  /* 0x00013600ff7a7b82 */ /* 0x000ea20000000a00 */
[----:B------:R-:W-:-:S02]  /*2560*/  HADD2.F32 R27, -RZ, R12.H0_H0 ;  /* 0x2000000cff1b7230 */ /* 0x000fc40000004100 */
[--C-:B------:R-:W-:Y:S01]  /*2570*/  FADD.FTZ R32, R23, R168.reuse ;  /* 0x000000a817207221 */ /* 0x100fe20000010000 */
[----:B------:R-:W-:Y:S02]  /*2580*/  HADD2.F32 R37, -RZ, R0.H0_H0 ;  /* 0x20000000ff257230 */ /* 0x000fe40000004100 */
[--C-:B------:R-:W-:Y:S01]  /*2590*/  FADD.FTZ R30, R25, R168.reuse ;  /* 0x000000a8191e7221 */ /* 0x100fe20000010000 */
[----:B------:R-:W-:Y:S02]  /*25a0*/  HADD2.F32 R3, -RZ, R4.H0_H0 ;  /* 0x20000004ff037230 */ /* 0x000fe40000004100 */
[----:B------:R-:W-:Y:S01]  /*25b0*/  FADD.FTZ R28, R27, R168 ;  /* 0x000000a81b1c7221 */ /* 0x000fe20000010000 */
[----:B------:R-:W-:Y:S01]  /*25c0*/  HADD2.F32 R5, -RZ, R5.H0_H0 ;  /* 0x20000005ff057230 */ /* 0x000fe20000004100 */
[----:B------:R-:W3:Y:S01]  /*25d0*/  LDC.64 R124, c[0x0][0x4b8] ;  /* 0x00012e00ff7c7b82 */ /* 0x000ee20000000a00 */
[----:B------:R-:W-:Y:S01]  /*25e0*/  HADD2.F32 R19, -RZ, R6.H0_H0 ;  /* 0x20000006ff137230 */ /* 0x000fe20000004100 */
[----:B------:R-:W-:Y:S01]  /*25f0*/  @P0 LOP3.LUT R21, R21, 0x200, RZ, 0xfc, !PT ;  /* 0x0000020015150812 */ /* 0x000fe200078efcff */
[----:B------:R-:W-:Y:S01]  /*2600*/  HADD2.F32 R7, -RZ, R7.H0_H0 ;  /* 0x20000007ff077230 */ /* 0x000fe20000004100 */
[----:B------:R-:W-:Y:S01]  /*2610*/  PLOP3.LUT P0, PT, PT, PT, UP0, 0x80, 0x8 ;  /* 0x000000000008781c */ /* 0x000fe20003f0f008 */
[----:B------:R-:W-:Y:S01]  /*2620*/  HADD2.F32 R9, -RZ, R9.H0_H0 ;  /* 0x20000009ff097230 */ /* 0x000fe20000004100 */
[----:B-1----:R-:W-:Y:S01]  /*2630*/  UIMAD.WIDE.U32 UR8, UR28, UR26, URZ ;  /* 0x0000001a1c0872a5 */ /* 0x002fe2000f8e00ff */
        /* <DEDUP_REMOVED lines=14> */
[----:B------:R-:W-:Y:S01]  /*2720*/  ISETP.EQ.AND P0, PT, R164, RZ, P0 ;  /* 0x000000ffa400720c */ /* 0x000fe20000702270 */
[--C-:B------:R-:W-:Y:S01]  /*2730*/  FADD.FTZ R27, R13, R168.reuse ;  /* 0x000000a80d1b7221 */ /* 0x100fe20000010000 */
[--C-:B------:R-:W-:Y:S01]  /*2740*/  FADD.FTZ R26, R65, R168.reuse ;  /* 0x000000a8411a7221 */ /* 0x100fe20000010000 */
[--C-:B------:R-:W-:Y:S01]  /*2750*/  FADD.FTZ R25, R15, R168.reuse ;  /* 0x000000a80f197221 */ /* 0x100fe20000010000 */
[--C-:B------:R-:W-:Y:S01]  /*2760*/  FADD.FTZ R24, R67, R168.reuse ;  /* 0x000000a843187221 */ /* 0x100fe20000010000 */
[--C-:B------:R-:W-:Y:S01]  /*2770*/  FADD.FTZ R23, R17, R168.reuse ;  /* 0x000000a811177221 */ /* 0x100fe20000010000 */
[----:B------:R-:W-:Y:S01]  /*2780*/  FADD.FTZ R22, R133, R168 ;  /* 0x000000a885167221 */ /* 0x000fe20000010000 */
[----:B------:R-:W1:Y:S01]  /*2790*/  LDCU UR50, c[0x0][0x394] ;  /* 0x00007280ff3277ac */ /* 0x000e620008000800 */
[----:B------:R-:W-:Y:S01]  /*27a0*/  UIMAD UR23, UR28, UR27, UR9 ;  /* 0x0000001b1c1772a4 */ /* 0x000fe2000f8e0209 */
[----:B------:R-:W4:Y:S01]  /*27b0*/  LDCU UR51, c[0x0][0x38c] ;  /* 0x00007180ff3377ac */ /* 0x000f220008000800 */
[----:B------:R-:W0:Y:S01]  /*27c0*/  LDCU UR52, c[0x0][0x388] ;  /* 0x00007100ff3477ac */ /* 0x000e220008000800 */
        /* <DEDUP_REMOVED lines=9> */
[----:B--23--:R-:W-:-:S05]  /*2860*/  UMOV UR6, URZ ;  /* 0x000000ff00067c82 */ /* 0x00cfca0008000000 */
.L_x_4560:
[----:B------:R-:W-:Y:S01]  /*2870*/  MOV R3, RZ ;  /* 0x000000ff00037202 */ /* 0x000fe20000000f00 */
[----:B0-----:R-:W-:Y:S01]  /*2880*/  IMAD.U32 R9, RZ, RZ, UR36 ;  /* 0x00000024ff097e24 */ /* 0x001fe2000f8e00ff */
[----:B-1----:R-:W-:Y:S01]  /*2890*/  MOV R5, UR37 ;  /* 0x0000002500057c02 */ /* 0x002fe20008000f00 */
[----:B------:R-:W-:Y:S01]  /*28a0*/  IMAD.MOV.U32 R2, RZ, RZ, R166 ;  /* 0x000000ffff027224 */ /* 0x000fe200078e00a6 */
[----:B------:R-:W-:Y:S02]  /*28b0*/  P2R R172, PR, RZ, 0x1 ;  /* 0x00000001ffac7803 */ /* 0x000fe40000000000 */
[----:B------:R-:W-:Y:S01]  /*28c0*/  ISETP.GE.AND P0, PT, R161, UR20, PT ;  /* 0x00000014a1007c0c */ /* 0x000fe2000bf06270 */
[----:B------:R-:W-:Y:S01]  /*28d0*/  IMAD.WIDE.U32 R8, R9, UR6, R2 ;  /* 0x0000000609087c25 */ /* 0x000fe2000f8e0002 */
[----:B------:R-:W-:Y:S02]  /*28e0*/  ISETP.GE.AND P6, PT, R160, UR20, PT ;  /* 0x00000014a0007c0c */ /* 0x000fe4000bfc6270 */
[----:B------:R-:W-:Y:S01]  /*28f0*/  ISETP.GE.AND P5, PT, R159, UR20, PT ;  /* 0x000000149f007c0c */ /* 0x000fe2000bfa6270 */
[----:B------:R-:W-:Y:S01]  /*2900*/  IMAD R5, R5, UR6, R9 ;  /* 0x0000000605057c24 */ /* 0x000fe2000f8e0209 */
[----:B------:R-:W-:-:S02]  /*2910*/  LEA R4, P1, R8, UR16, 0x1 ;  /* 0x0000001008047c11 */ /* 0x000fc4000f8208ff */
[----:B------:R-:W-:Y:S02]  /*2920*/  MOV R7, UR38 ;  /* 0x0000002600077c02 */ /* 0x000fe40008000f00 */
[----:B------:R-:W-:Y:S02]  /*2930*/  LEA.HI.X R5, R8, UR17, R5, 0x1, P1 ;  /* 0x0000001108057c11 */ /* 0x000fe400088f0c05 */
[----:B------:R-:W-:Y:S01]  /*2940*/  LOP3.LUT P1, RZ, R21, 0x200, RZ, 0xc0, !PT ;  /* 0x0000020015ff7812 */ /* 0x000fe2000782c0ff */
[----:B------:R-:W-:Y:S01]  /*2950*/  IMAD.WIDE.U32 R6, R7, UR6, R2 ;  /* 0x0000000607067c25 */ /* 0x000fe2000f8e0002 */
[----:B------:R-:W-:Y:S01]  /*2960*/  MOV R11, UR39 ;  /* 0x00000027000b7c02 */ /* 0x000fe20008000f00 */
[----:B--2---:R-:W2:Y:S01]  /*2970*/  @!P0 LDG.E.U16 R9, desc[UR24][R4.64+0x40] ;  /* 0x0000401804098981 */ /* 0x004ea2000c1e1500 */
[----:B------:R-:W-:Y:S02]  /*2980*/  ISETP.GE.AND P4, PT, R158, UR20, PT ;  /* 0x000000149e007c0c */ /* 0x000fe4000bf86270 */
[----:B------:R-:W-:Y:S01]  /*2990*/  ISETP.GE.AND P3, PT, R157, UR20, PT ;  /* 0x000000149d007c0c */ /* 0x000fe2000bf66270 */
[----:B---3--:R-:W3:Y:S01]  /*29a0*/  @!P6 LDG.E.U16 R10, desc[UR24][R4.64+0x80] ;  /* 0x00008018040ae981 */ /* 0x008ee2000c1e1500 */
[----:B------:R-:W-:-:S05]  /*29b0*/  IMAD R3, R11, UR6, R7 ;  /* 0x000000060b037c24 */ /* 0x000fca000f8e0207 */
[----:B------:R-:W5:Y:S01]  /*29c0*/  @!P1 LDG.E.U16 R173, desc[UR24][R4.64] ;  /* 0x0000001804ad9981 */ /* 0x000f62000c1e1500 */
[----:B------:R-:W-:Y:S02]  /*29d0*/  ISETP.GE.AND P0, PT, R156, UR20, PT ;  /* 0x000000149c007c0c */ /* 0x000fe4000bf06270 */
[----:B------:R-:W-:Y:S01]  /*29e0*/  LEA R2, P2, R6, UR18, 0x1 ;  /* 0x0000001206027c11 */ /* 0x000fe2000f8408ff */
[----:B----4-:R-:W4:Y:S04]  /*29f0*/  @!P5 LDG.E.U16 R11, desc[UR24][R4.64+0xc0] ;  /* 0x0000c018040bd981 */ /* 0x010f28000c1e1500 */
[----:B------:R-:W4:Y:S01]  /*2a00*/  @!P4 LDG.E.U16 R12, desc[UR24][R4.64+0x100] ;  /* 0x00010018040cc981 */ /* 0x000f22000c1e1500 */
[----:B------:R-:W-:Y:S02]  /*2a10*/  ISETP.GE.AND P1, PT, R152, UR20, PT ;  /* 0x0000001498007c0c */ /* 0x000fe4000bf26270 */
[----:B------:R-:W-:Y:S01]  /*2a20*/  LEA.HI.X R3, R6, UR19, R3, 0x1, P2 ;  /* 0x0000001306037c11 */ /* 0x000fe200090f0c03 */
[----:B------:R-:W4:Y:S04]  /*2a30*/  @!P3 LDG.E.U16 R13, desc[UR24][R4.64+0x140] ;  /* 0x00014018040db981 */ /* 0x000f28000c1e1500 */
[----:B------:R-:W4:Y:S01]  /*2a40*/  @!P0 LDG.E.U16 R14, desc[UR24][R4.64+0x180] ;  /* 0x00018018040e8981 */ /* 0x000f22000c1e1500 */
[----:B------:R-:W-:-:S02]  /*2a50*/  ISETP.GE.AND P0, PT, R155, UR20, PT ;  /* 0x000000149b007c0c */ /* 0x000fc4000bf06270 */
[----:B------:R-:W-:Y:S02]  /*2a60*/  ISETP.GE.AND P5, PT, R148, UR20, PT ;  /* 0x0000001494007c0c */ /* 0x000fe4000bfa6270 */
[----:B------:R-:W-:Y:S01]  /*2a70*/  ISETP.GE.AND P4, PT, R149, UR20, PT ;  /* 0x0000001495007c0c */ /* 0x000fe2000bf86270 */
[----:B------:R-:W4:Y:S08]  /*2a80*/  @!P1 LDG.E.U16 R18, desc[UR24][R4.64+0x280] ;  /* 0x0002801804129981 */ /* 0x000f30000c1e1500 */
[----:B------:R-:W4:Y:S01]  /*2a90*/  @!P0 LDG.E.U16 R15, desc[UR24][R4.64+0x1c0] ;  /* 0x0001c018040f8981 */ /* 0x000f22000c1e1500 */
[----:B------:R-:W-:-:S02]  /*2aa0*/  ISETP.GE.AND P0, PT, R154, UR20, PT ;  /* 0x000000149a007c0c */ /* 0x000fc4000bf06270 */
[----:B------:R-:W-:Y:S01]  /*2ab0*/  ISETP.GE.AND P3, PT, R150, UR20, PT ;  /* 0x0000001496007c0c */ /* 0x000fe2000bf66270 */
[----:B------:R-:W4:Y:S01]  /*2ac0*/  @!P5 LDG.E.U16 R64, desc[UR24][R4.64+0x380] ;  /* 0x000380180440d981 */ /* 0x000f22000c1e1500 */
[----:B------:R-:W-:Y:S02]  /*2ad0*/  ISETP.GE.AND P2, PT, R151, UR20, PT ;  /* 0x0000001497007c0c */ /* 0x000fe4000bf46270 */
[----:B------:R-:W-:Y:S01]  /*2ae0*/  ISETP.GE.AND P6, PT, R147, UR20, PT ;  /* 0x0000001493007c0c */ /* 0x000fe2000bfc6270 */
[----:B------:R-:W4:Y:S06]  /*2af0*/  @!P4 LDG.E.U16 R65, desc[UR24][R4.64+0x340] ;  /* 0x000340180441c981 */ /* 0x000f2c000c1e1500 */
[----:B------:R-:W4:Y:S01]  /*2b00*/  @!P0 LDG.E.U16 R16, desc[UR24][R4.64+0x200] ;  /* 0x0002001804108981 */ /* 0x000f22000c1e1500 */
[----:B------:R-:W-:-:S03]  /*2b10*/  ISETP.GE.AND P0, PT, R153, UR20, PT ;  /* 0x0000001499007c0c */ /* 0x000fc6000bf06270 */
[----:B------:R-:W4:Y:S04]  /*2b20*/  @!P3 LDG.E.U16 R20, desc[UR24][R4.64+0x300] ;  /* 0x000300180414b981 */ /* 0x000f28000c1e1500 */
[----:B------:R-:W4:Y:S04]  /*2b30*/  @!P2 LDG.E.U16 R19, desc[UR24][R4.64+0x2c0] ;  /* 0x0002c0180413a981 */ /* 0x000f28000c1e1500 */
[----:B------:R-:W4:Y:S04]  /*2b40*/  @!P6 LDG.E.U16 R67, desc[UR24][R4.64+0x3c0] ;  /* 0x0003c0180443e981 */ /* 0x000f28000c1e1500 */
[----:B------:R0:W4:Y:S01]  /*2b50*/  @!P0 LDG.E.U16 R17, desc[UR24][R4.64+0x240] ;  /* 0x0002401804118981 */ /* 0x000122000c1e1500 */
[----:B------:R-:W-:-:S02]  /*2b60*/  P2R R132, PR, RZ, 0x2 ;  /* 0x00000002ff847803 */ /* 0x000fc40000000000 */
[----:B------:R-:W-:Y:S02]  /*2b70*/  LOP3.LUT P1, RZ, R21, 0x200, RZ, 0xc0, !PT ;  /* 0x0000020015ff7812 */ /* 0x000fe4000782c0ff */
[----:B------:R-:W-:Y:S02]  /*2b80*/  P2R R170, PR, RZ, 0x1 ;  /* 0x00000001ffaa7803 */ /* 0x000fe40000000000 */
[----:B------:R-:W-:Y:S02]  /*2b90*/  ISETP.GE.AND P0, PT, R161, UR20, PT ;  /* 0x00000014a1007c0c */ /* 0x000fe4000bf06270 */
[----:B------:R-:W-:Y:S01]  /*2ba0*/  MOV R0, RZ ;  /* 0x000000ff00007202 */ /* 0x000fe20000000f00 */
[----:B------:R-:W-:Y:S01]  /*2bb0*/  IMAD.MOV.U32 R8, RZ, RZ, RZ ;  /* 0x000000ffff087224 */ /* 0x000fe200078e00ff */
[----:B------:R-:W-:Y:S01]  /*2bc0*/  UMOV UR26, UR8 ;  /* 0x00000008001a7c82 */ /* 0x000fe20008000000 */
[----:B------:R-:W-:Y:S02]  /*2bd0*/  UMOV UR27, UR23 ;  /* 0x00000017001b7c82 */ /* 0x000fe40008000000 */
[----:B------:R-:W-:-:S04]  /*2be0*/  UIMAD.WIDE.U32 UR26, UR6, UR32, UR26 ;  /* 0x00000020061a72a5 */ /* 0x000fc8000f8e001a */
[----:B------:R-:W-:Y:S02]  /*2bf0*/  UIMAD UR21, UR6, UR33, UR27 ;  /* 0x00000021061572a4 */ /* 0x000fe4000f8e021b */
[----:B------:R-:W-:Y:S01]  /*2c00*/  ULEA UR27, UP0, UR26, UR34, 0x2 ;  /* 0x000000221a1b7291 */ /* 0x000fe2000f8010ff */
[----:B0-----:R-:W-:-:S03]  /*2c10*/  MOV R4, RZ ;  /* 0x000000ff00047202 */ /* 0x001fc60000000f00 */
[----:B------:R-:W-:Y:S02]  /*2c20*/  ULEA.HI.X UR26, UR26, UR35, UR21, 0x2, UP0 ;  /* 0x000000231a1a7291 */ /* 0x000fe400080f1415 */
[----:B------:R-:W-:-:S04]  /*2c30*/  IMAD.U32 R6, RZ, RZ, UR27 ;  /* 0x0000001bff067e24 */ /* 0x000fc8000f8e00ff */
[----:B------:R-:W-:-:S05]  /*2c40*/  MOV R7, UR26 ;  /* 0x0000001a00077c02 */ /* 0x000fca0008000f00 */
[----:B------:R0:W4:Y:S01]  /*2c50*/  LDG.E R133, desc[UR24][R6.64] ;  /* 0x0000001806857981 */ /* 0x000122000c1e1900 */
[----:B------:R-:W-:Y:S02]  /*2c60*/  P2R R66, PR, RZ, 0x4 ;  /* 0x00000004ff427803 */ /* 0x000fe40000000000 */
[----:B0-----:R-:W-:Y:S02]  /*2c70*/  MOV R6, RZ ;  /* 0x000000ff00067202 */ /* 0x001fe40000000f00 */
[----:B------:R-:W-:Y:S02]  /*2c80*/  ISETP.GE.AND P2, PT, R157, UR20, PT ;  /* 0x000000149d007c0c */ /* 0x000fe4000bf46270 */
[----:B-----5:R-:W-:Y:S02]  /*2c90*/  @!P1 PRMT R0, R173, 0x5410, RZ ;  /* 0x00005410ad009816 */ /* 0x020fe400000000ff */
[----:B------:R-:W-:Y:S02]  /*2ca0*/  ISETP.GE.AND P1, PT, R160, UR20, PT ;  /* 0x00000014a0007c0c */ /* 0x000fe4000bf26270 */
[----:B--2---:R-:W-:-:S02]  /*2cb0*/  @!P0 PRMT R0, R0, 0x5410, R9 ;  /* 0x0000541000008816 */ /* 0x004fc40000000009 */
[----:B------:R-:W-:-:S09]  /*2cc0*/  ISETP.GE.AND P0, PT, R159, UR20, PT ;  /* 0x000000149f007c0c */ /* 0x000fd2000bf06270 */
[----:B---3--:R-:W-:-:S04]  /*2cd0*/  @!P1 PRMT R8, R10, 0x5410, RZ ;  /* 0x000054100a089816 */ /* 0x008fc800000000ff */
[----:B----4-:R-:W-:Y:S02]  /*2ce0*/  @!P0 PRMT R8, R8, 0x5410, R11 ;  /* 0x0000541008088816 */ /* 0x010fe4000000000b */
[----:B------:R-:W-:Y:S02]  /*2cf0*/  ISETP.GE.AND P0, PT, R158, UR20, PT ;  /* 0x000000149e007c0c */ /* 0x000fe4000bf06270 */
[----:B------:R-:W-:-:S11]  /*2d00*/  ISETP.GE.AND P1, PT, R156, UR20, PT ;  /* 0x000000149c007c0c */ /* 0x000fd6000bf26270 */
[----:B------:R-:W-:Y:S02]  /*2d10*/  @!P0 PRMT R4, R12, 0x5410, RZ ;  /* 0x000054100c048816 */ /* 0x000fe400000000ff */
[----:B------:R-:W-:Y:S02]  /*2d20*/  ISETP.GE.AND P0, PT, R155, UR20, PT ;  /* 0x000000149b007c0c */ /* 0x000fe4000bf06270 */
[----:B------:R-:W-:-:S11]  /*2d30*/  @!P1 PRMT R6, R14, 0x5410, RZ ;  /* 0x000054100e069816 */ /* 0x000fd600000000ff */
[----:B------:R-:W-:Y:S02]  /*2d40*/  @!P0 PRMT R6, R6, 0x5410, R15 ;  /* 0x0000541006068816 */ /* 0x000fe4000000000f */
[----:B------:R-:W-:Y:S01]  /*2d50*/  ISETP.GE.AND P0, PT, R154, UR20, PT ;  /* 0x000000149a007c0c */ /* 0x000fe2000bf06270 */
[----:B------:R0:W-:Y:S01]  /*2d60*/  STS.U16 [R145], R0 ;  /* 0x0000000091007388 */ /* 0x0001e20000000400 */
[----:B------:R-:W-:Y:S02]  /*2d70*/  PRMT R5, R0, 0x7632, R5 ;  /* 0x0000763200057816 */ /* 0x000fe40000000005 */
[----:B------:R-:W-:Y:S02]  /*2d80*/  ISETP.NE.AND P1, PT, R132, RZ, PT ;  /* 0x000000ff8400720c */ /* 0x000fe40003f25270 */
[----:B------:R-:W-:Y:S01]  /*2d90*/  @!P2 PRMT R4, R4, 0x5410, R13 ;  /* 0x000054100404a816 */ /* 0x000fe2000000000d */
[----:B0-----:R-:W-:-:S06]  /*2da0*/  IMAD.MOV.U32 R0, RZ, RZ, RZ ;  /* 0x000000ffff007224 */ /* 0x001fcc00078e00ff */
[----:B------:R-:W-:Y:S02]  /*2db0*/  @!P0 PRMT R0, R16, 0x5410, RZ ;  /* 0x0000541010008816 */ /* 0x000fe400000000ff */
[----:B------:R-:W-:Y:S02]  /*2dc0*/  ISETP.NE.AND P0, PT, R170, RZ, PT ;  /* 0x000000ffaa00720c */ /* 0x000fe40003f05270 */
[----:B------:R-:W-:Y:S02]  /*2dd0*/  ISETP.NE.AND P2, PT, R66, RZ, PT ;  /* 0x000000ff4200720c */ /* 0x000fe40003f45270 */
[----:B------:R-:W-:Y:S01]  /*2de0*/  PRMT R7, R8, 0x7632, R7 ;  /* 0x0000763208077816 */ /* 0x000fe20000000007 */
[----:B------:R-:W-:Y:S01]  /*2df0*/  STS.U16 [R144+0x40], R5 ;  /* 0x0000400590007388 */ /* 0x000fe20000000400 */
[----:B------:R-:W-:-:S03]  /*2e00*/  PRMT R9, R4, 0x7632, R9 ;  /* 0x0000763204097816 */ /* 0x000fc60000000009 */
[----:B------:R0:W-:Y:S01]  /*2e10*/  STS.U16 [R143+0x80], R8 ;  /* 0x000080088f007388 */ /* 0x0001e20000000400 */
[----:B------:R-:W-:-:S03]  /*2e20*/  PRMT R10, R6, 0x7632, R10 ;  /* 0x00007632060a7816 */ /* 0x000fc6000000000a */
[----:B------:R-:W-:Y:S01]  /*2e30*/  STS.U16 [R142+0xc0], R7 ;  /* 0x0000c0078e007388 */ /* 0x000fe20000000400 */
[----:B------:R-:W-:-:S03]  /*2e40*/  @!P0 PRMT R0, R0, 0x5410, R17 ;  /* 0x0000541000008816 */ /* 0x000fc60000000011 */
[----:B------:R2:W-:Y:S01]  /*2e50*/  STS.U16 [R141+0x100], R4 ;  /* 0x000100048d007388 */ /* 0x0005e20000000400 */
[----:B0-----:R-:W-:Y:S02]  /*2e60*/  MOV R8, RZ ;  /* 0x000000ff00087202 */ /* 0x001fe40000000f00 */
[----:B------:R-:W-:Y:S01]  /*2e70*/  @!P1 PRMT R8, R18, 0x5410, RZ ;  /* 0x0000541012089816 */ /* 0x000fe200000000ff */
[----:B------:R-:W-:Y:S01]  /*2e80*/  STS.U16 [R140+0x140], R9 ;  /* 0x000140098c007388 */ /* 0x000fe20000000400 */
[----:B------:R-:W-:-:S03]  /*2e90*/  P2R R11, PR, RZ, 0x2 ;  /* 0x00000002ff0b7803 */ /* 0x000fc60000000000 */
[----:B------:R0:W-:Y:S01]  /*2ea0*/  STS.U16 [R139+0x180], R6 ;  /* 0x000180068b007388 */ /* 0x0001e20000000400 */
[----:B--2---:R-:W-:Y:S02]  /*2eb0*/  MOV R4, RZ ;  /* 0x000000ff00047202 */ /* 0x004fe40000000f00 */
[----:B------:R-:W-:Y:S02]  /*2ec0*/  @!P3 PRMT R4, R20, 0x5410, RZ ;  /* 0x000054101404b816 */ /* 0x000fe400000000ff */
[----:B------:R-:W-:Y:S02]  /*2ed0*/  @!P2 PRMT R8, R8, 0x5410, R19 ;  /* 0x000054100808a816 */ /* 0x000fe40000000013 */
[----:B------:R-:W-:Y:S01]  /*2ee0*/  PRMT R5, R0, 0x7632, R5 ;  /* 0x0000763200057816 */ /* 0x000fe20000000005 */
[----:B0-----:R-:W-:Y:S01]  /*2ef0*/  IMAD.MOV.U32 R6, RZ, RZ, RZ ;  /* 0x000000ffff067224 */ /* 0x001fe200078e00ff */
[----:B------:R-:W-:Y:S02]  /*2f00*/  @!P5 PRMT R6, R64, 0x5410, RZ ;  /* 0x000054104006d816 */ /* 0x000fe400000000ff */
[----:B------:R-:W-:-:S02]  /*2f10*/  @!P4 PRMT R4, R4, 0x5410, R65 ;  /* 0x000054100404c816 */ /* 0x000fc40000000041 */
[----:B------:R-:W-:Y:S01]  /*2f20*/  ISETP.GE.AND P1, PT, R160, UR20, PT ;  /* 0x00000014a0007c0c */ /* 0x000fe2000bf26270 */
[----:B------:R-:W-:Y:S01]  /*2f30*/  STS.U16 [R138+0x1c0], R10 ;  /* 0x0001c00a8a007388 */ /* 0x000fe20000000400 */
[----:B------:R-:W-:Y:S02]  /*2f40*/  PRMT R7, R8, 0x7632, R7 ;  /* 0x0000763208077816 */ /* 0x000fe40000000007 */
[----:B------:R-:W-:Y:S01]  /*2f50*/  @!P6 PRMT R6, R6, 0x5410, R67 ;  /* 0x000054100606e816 */ /* 0x000fe20000000043 */
[----:B------:R0:W-:Y:S01]  /*2f60*/  STS.U16 [R137+0x200], R0 ;  /* 0x0002000089007388 */ /* 0x0001e20000000400 */
[----:B------:R-:W-:Y:S02]  /*2f70*/  PRMT R65, R4, 0x7632, R65 ;  /* 0x0000763204417816 */ /* 0x000fe40000000041 */
[----:B------:R-:W-:Y:S01]  /*2f80*/  PRMT R9, R6, 0x7632, R9 ;  /* 0x0000763206097816 */ /* 0x000fe20000000009 */
        /* <DEDUP_REMOVED lines=8> */
[----:B0-----:R-:W4:Y:S01]  /*3010*/  @!P1 LDG.E.U16 R0, desc[UR24][R2.64+0x80] ;  /* 0x0000801802009981 */ /* 0x001f22000c1e1500 */
[----:B------:R-:W-:Y:S02]  /*3020*/  P2R R12, PR, RZ, 0x1 ;  /* 0x00000001ff0c7803 */ /* 0x000fe40000000000 */
[----:B------:R-:W-:Y:S01]  /*3030*/  ISETP.GE.AND P0, PT, R158, UR20, PT ;  /* 0x000000149e007c0c */ /* 0x000fe2000bf06270 */
[----:B------:R-:W-:Y:S01]  /*3040*/  IMAD.MOV.U32 R132, RZ, RZ, RZ ;  /* 0x000000ffff847224 */ /* 0x000fe200078e00ff */
[----:B------:R-:W-:Y:S01]  /*3050*/  MOV R64, RZ ;  /* 0x000000ff00407202 */ /* 0x000fe20000000f00 */
[----:B--2---:R-:W2:Y:S01]  /*3060*/  @!P5 LDG.E.U16 R6, desc[UR24][R2.64+0x380] ;  /* 0x000380180206d981 */ /* 0x004ea2000c1e1500 */
[----:B------:R-:W-:Y:S02]  /*3070*/  MOV R66, RZ ;  /* 0x000000ff00427202 */ /* 0x000fe40000000f00 */
[----:B------:R-:W-:Y:S01]  /*3080*/  P2R R10, PR, RZ, 0x4 ;  /* 0x00000004ff0a7803 */ /* 0x000fe20000000000 */
[----:B------:R-:W5:Y:S01]  /*3090*/  @!P4 LDG.E.U16 R7, desc[UR24][R2.64+0x340] ;  /* 0x000340180207c981 */ /* 0x000f62000c1e1500 */
[----:B------:R-:W-:-:S03]  /*30a0*/  MOV R170, RZ ;  /* 0x000000ff00aa7202 */ /* 0x000fc60000000f00 */
[----:B---3--:R-:W3:Y:S01]  /*30b0*/  @!P6 LDG.E.U16 R9, desc[UR24][R2.64+0x3c0] ;  /* 0x0003c0180209e981 */ /* 0x008ee2000c1e1500 */
[----:B------:R-:W-:Y:S01]  /*30c0*/  IMAD.MOV.U32 R174, RZ, RZ, RZ ;  /* 0x000000ffffae7224 */ /* 0x000fe200078e00ff */
[----:B------:R-:W0:Y:S01]  /*30d0*/  S2UR UR31, SR_CgaCtaId ;  /* 0x00000000001f79c3 */ /* 0x000e220000008800 */
[----:B------:R-:W-:Y:S01]  /*30e0*/  USHF.L.U32 UR54, UR7, 0x8, URZ ;  /* 0x0000000807367899 */ /* 0x000fe200080006ff */
        /* <DEDUP_REMOVED lines=9> */
[----:B----4-:R-:W-:-:S03]  /*3180*/  @!P1 PRMT R64, R0, 0x5410, RZ ;  /* 0x0000541000409816 */ /* 0x010fc600000000ff */
[----:B------:R-:W4:Y:S01]  /*3190*/  @!P0 LDG.E.U16 R0, desc[UR24][R2.64+0x100] ;  /* 0x0001001802008981 */ /* 0x000f22000c1e1500 */
[----:B------:R-:W-:Y:S02]  /*31a0*/  ISETP.GE.AND P1, PT, R156, UR20, PT ;  /* 0x000000149c007c0c */ /* 0x000fe4000bf26270 */
[----:B----4-:R-:W-:Y:S02]  /*31b0*/  @!P0 PRMT R66, R0, 0x5410, RZ ;  /* 0x0000541000428816 */ /* 0x010fe400000000ff */
[----:B------:R-:W-:-:S09]  /*31c0*/  ISETP.GE.AND P0, PT, R159, UR20, PT ;  /* 0x000000149f007c0c */ /* 0x000fd2000bf06270 */
[----:B------:R-:W4:Y:S04]  /*31d0*/  @!P1 LDG.E.U16 R0, desc[UR24][R2.64+0x180] ;  /* 0x0001801802009981 */ /* 0x000f28000c1e1500 */
[----:B------:R-:W2:Y:S01]  /*31e0*/  @!P0 LDG.E.U16 R5, desc[UR24][R2.64+0xc0] ;  /* 0x0000c01802058981 */ /* 0x000ea2000c1e1500 */
[----:B------:R-:W-:Y:S02]  /*31f0*/  ISETP.GE.AND P2, PT, R157, UR20, PT ;  /* 0x000000149d007c0c */ /* 0x000fe4000bf46270 */
[----:B--2---:R-:W-:-:S11]  /*3200*/  @!P0 PRMT R64, R64, 0x5410, R5 ;  /* 0x0000541040408816 */ /* 0x004fd60000000005 */
[----:B------:R-:W2:Y:S01]  /*3210*/  @!P2 LDG.E.U16 R5, desc[UR24][R2.64+0x140] ;  /* 0x000140180205a981 */ /* 0x000ea2000c1e1500 */
[----:B------:R-:W-:Y:S02]  /*3220*/  ISETP.GE.AND P0, PT, R154, UR20, PT ;  /* 0x000000149a007c0c */ /* 0x000fe4000bf06270 */
[----:B----4-:R-:W-:Y:S02]  /*3230*/  @!P1 PRMT R132, R0, 0x5410, RZ ;  /* 0x0000541000849816 */ /* 0x010fe400000000ff */
[----:B------:R-:W-:-:S09]  /*3240*/  ISETP.GE.AND P1, PT, R155, UR20, PT ;  /* 0x000000149b007c0c */ /* 0x000fd2000bf26270 */
[----:B------:R-:W4:Y:S01]  /*3250*/  @!P0 LDG.E.U16 R0, desc[UR24][R2.64+0x200] ;  /* 0x0002001802008981 */ /* 0x000f22000c1e1500 */
[----:B--2---:R-:W-:-:S03]  /*3260*/  @!P2 PRMT R66, R66, 0x5410, R5 ;  /* 0x000054104242a816 */ /* 0x004fc60000000005 */
[----:B------:R-:W2:Y:S01]  /*3270*/  @!P1 LDG.E.U16 R5, desc[UR24][R2.64+0x1c0] ;  /* 0x0001c01802059981 */ /* 0x000ea2000c1e1500 */
[----:B----4-:R-:W-:Y:S02]  /*3280*/  @!P0 PRMT R170, R0, 0x5410, RZ ;  /* 0x0000541000aa8816 */ /* 0x010fe400000000ff */
[----:B------:R-:W-:Y:S02]  /*3290*/  ISETP.NE.AND P0, PT, R12, RZ, PT ;  /* 0x000000ff0c00720c */ /* 0x000fe40003f05270 */
[----:B------:R-:W-:Y:S01]  /*32a0*/  ISETP.NE.AND P2, PT, R10, RZ, PT ;  /* 0x000000ff0a00720c */ /* 0x000fe20003f45270 */
[----:B------:R-:W-:Y:S01]  /*32b0*/  LDS.U16 R12, [R113+0x10] ;  /* 0x00001000710c7984 */ /* 0x000fe20000000400 */
[----:B------:R-:W-:Y:S01]  /*32c0*/  UIADD3 UR21, UPT, UPT, UR54, -0x100, URZ ;  /* 0xffffff0036157890 */ /* 0x000fe2000fffe0ff */
[----:B------:R-:W-:Y:S02]  /*32d0*/  PRMT R65, R66, 0x7632, R65 ;  /* 0x0000763242417816 */ /* 0x000fe40000000041 */
[----:B------:R-:W4:Y:S01]  /*32e0*/  LDS.U16 R10, [R111+0x14] ;  /* 0x000014006f0a7984 */ /* 0x000f220000000400 */
[----:B--2---:R-:W-:-:S05]  /*32f0*/  @!P1 PRMT R132, R132, 0x5410, R5 ;  /* 0x0000541084849816 */ /* 0x004fca0000000005 */
[----:B------:R-:W2:Y:S01]  /*3300*/  @!P0 LDG.E.U16 R5, desc[UR24][R2.64+0x240] ;  /* 0x0002401802058981 */ /* 0x000ea2000c1e1500 */
[----:B------:R-:W-:-:S03]  /*3310*/  ISETP.NE.AND P1, PT, R11, RZ, PT ;  /* 0x000000ff0b00720c */ /* 0x000fc60003f25270 */
[----:B------:R-:W-:Y:S10]  /*3320*/  LDS.U16 R11, [R112+0x12] ;  /* 0x00001200700b7984 */ /* 0x000ff40000000400 */
[----:B------:R-:W5:Y:S01]  /*3330*/  @!P1 LDG.E.U16 R0, desc[UR24][R2.64+0x280] ;  /* 0x0002801802009981 */ /* 0x000f62000c1e1500 */
[----:B--2---:R-:W-:-:S03]  /*3340*/  @!P0 PRMT R170, R170, 0x5410, R5 ;  /* 0x00005410aaaa8816 */ /* 0x004fc60000000005 */
[----:B------:R-:W2:Y:S01]  /*3350*/  @!P2 LDG.E.U16 R5, desc[UR24][R2.64+0x2c0] ;  /* 0x0002c0180205a981 */ /* 0x000ea2000c1e1500 */
[----:B------:R-:W-:Y:S02]  /*3360*/  ISETP.NE.AND P0, PT, R172, RZ, PT ;  /* 0x000000ffac00720c */ /* 0x000fe40003f05270 */
[----:B------:R-:W-:Y:S02]  /*3370*/  MOV R172, RZ ;  /* 0x000000ff00ac7202 */ /* 0x000fe40000000f00 */
[----:B-----5:R-:W-:Y:S02]  /*3380*/  @!P1 PRMT R172, R0, 0x5410, RZ ;  /* 0x0000541000ac9816 */ /* 0x020fe400000000ff */
[----:B------:R-:W-:Y:S01]  /*3390*/  ISETP.GE.AND P1, PT, R166, UR20, PT ;  /* 0x00000014a6007c0c */ /* 0x000fe2000bf26270 */
[----:B------:R-:W5:-:S12]  /*33a0*/  @!P3 LDG.E.U16 R0, desc[UR24][R2.64+0x300] ;  /* 0x000300180200b981 */ /* 0x000f58000c1e1500 */
[----:B------:R-:W3:Y:S01]  /*33b0*/  @!P1 LDG.E.U16 R4, desc[UR24][R2.64] ;  /* 0x0000001802049981 */ /* 0x000ee2000c1e1500 */
[----:B--2---:R-:W-:Y:S02]  /*33c0*/  @!P2 PRMT R172, R172, 0x5410, R5 ;  /* 0x00005410acaca816 */ /* 0x004fe40000000005 */
[----:B------:R-:W-:-:S13]  /*33d0*/  ISETP.GE.AND P2, PT, R161, UR20, PT ;  /* 0x00000014a1007c0c */ /* 0x000fda000bf46270 */
[----:B------:R2:W4:Y:S01]  /*33e0*/  @!P2 LDG.E.U16 R5, desc[UR24][R2.64+0x40] ;  /* 0x000040180205a981 */ /* 0x000522000c1e1500 */
[----:B-----5:R-:W-:Y:S01]  /*33f0*/  @!P3 PRMT R174, R0, 0x5410, RZ ;  /* 0x0000541000aeb816 */ /* 0x020fe200000000ff */
[----:B------:R-:W-:Y:S01]  /*3400*/  IMAD.MOV.U32 R0, RZ, RZ, RZ ;  /* 0x000000ffff007224 */ /* 0x000fe200078e00ff */
[----:B---3--:R-:W-:Y:S02]  /*3410*/  @!P1 PRMT R0, R4, 0x5410, RZ ;  /* 0x0000541004009816 */ /* 0x008fe400000000ff */
[----:B--2---:R-:W-:Y:S02]  /*3420*/  MOV R2, RZ ;  /* 0x000000ff00027202 */ /* 0x004fe40000000f00 */
[----:B------:R-:W-:Y:S02]  /*3430*/  @!P5 PRMT R2, R6, 0x5410, RZ ;  /* 0x000054100602d816 */ /* 0x000fe400000000ff */
[----:B------:R-:W-:Y:S01]  /*3440*/  @!P4 PRMT R174, R174, 0x5410, R7 ;  /* 0x00005410aeaec816 */ /* 0x000fe20000000007 */
[----:B------:R-:W2:Y:S01]  /*3450*/  LDS.U16 R6, [R107+0x1c] ;  /* 0x00001c006b067984 */ /* 0x000ea20000000400 */
[----:B------:R-:W-:-:S02]  /*3460*/  @!P6 PRMT R2, R2, 0x5410, R9 ;  /* 0x000054100202e816 */ /* 0x000fc40000000009 */
[----:B------:R-:W-:Y:S01]  /*3470*/  PRMT R4, R64, 0x7632, R4 ;  /* 0x0000763240047816 */ /* 0x000fe20000000004 */
[----:B------:R-:W3:Y:S01]  /*3480*/  LDS.U16 R9, [R110+0x16] ;  /* 0x000016006e097984 */ /* 0x000ee20000000400 */
[----:B------:R-:W-:-:S03]  /*3490*/  PRMT R67, R132, 0x7632, R67 ;  /* 0x0000763284437816 */ /* 0x000fc60000000043 */
[----:B------:R-:W5:Y:S01]  /*34a0*/  LDS.U16 R7, [R108+0x1a] ;  /* 0x00001a006c077984 */ /* 0x000f620000000400 */
[----:B------:R-:W-:Y:S01]  /*34b0*/  ULOP3.LUT UR21, UR21, 0x100, URZ, 0xc0, !UPT ;  /* 0x0000010015157892 */ /* 0x000fe2000f8ec0ff */
[----:B------:R-:W-:-:S03]  /*34c0*/  ISETP.NE.AND P1, PT, R165, RZ, PT ;  /* 0x000000ffa500720c */ /* 0x000fc60003f25270 */
[----:B------:R-:W-:Y:S01]  /*34d0*/  UIADD3 UR26, UPT, UPT, UR21, UR6, URZ ;  /* 0x00000006151a7290 */ /* 0x000fe2000fffe0ff */
[----:B------:R-:W-:Y:S01]  /*34e0*/  IADD3 R184, PT, PT, R165, 0x200, RZ ;  /* 0x00000200a5b87810 */ /* 0x000fe20007ffe0ff */
[----:B------:R-:W-:Y:S01]  /*34f0*/  UMOV UR27, 0x400 ;  /* 0x00000400001b7882 */ /* 0x000fe20000000000 */
[----:B------:R-:W-:Y:S01]  /*3500*/  R2UR UR53, R133 ;  /* 0x00000000853572ca */ /* 0x000fe200000e0000 */
[----:B0-----:R-:W-:-:S12]  /*3510*/  ULEA UR21, UR31, UR27, 0x18 ;  /* 0x0000001b1f157291 */ /* 0x001fd8000f8ec0ff */
[----:B------:R-:W-:-:S05]  /*3520*/  MOV R173, UR53 ;  /* 0x0000003500ad7c02 */ /* 0x000fca0008000f00 */
[----:B------:R-:W-:-:S04]  /*3530*/  FMUL.FTZ R173, R173, 1.4426950216293334961 ;  /* 0x3fb8aa3badad7820 */ /* 0x000fc80000410000 */
[----:B------:R-:W-:-:S06]  /*3540*/  FMUL.FTZ R218, R37, R173 ;  /* 0x000000ad25da7220 */ /* 0x000fcc0000410000 */
        /* <DEDUP_REMOVED lines=16> */
[----:B------:R-:W0:Y:S01]  /*3650*/  MUFU.EX2 R216, R216 ;  /* 0x000000d800d87308 */ /* 0x000e220000000800 */
[----:B----4-:R-:W-:-:S02]  /*3660*/  HADD2.F32 R10, -RZ, R10.H0_H0 ;  /* 0x2000000aff0a7230 */ /* 0x010fc40000004100 */
[----:B------:R-:W-:Y:S01]  /*3670*/  FMUL.FTZ R193, R25, R70 ;  /* 0x0000004619c17220 */ /* 0x000fe20000410000 */
[----:B------:R-:W-:-:S04]  /*3680*/  HADD2.F32 R8, -RZ, R8.H0_H0 ;  /* 0x20000008ff087230 */ /* 0x000fc80000004100 */
[----:B------:R-:W4:Y:S01]  /*3690*/  MUFU.EX2 R214, R214 ;  /* 0x000000d600d67308 */ /* 0x000f220000000800 */
[----:B--2---:R-:W-:Y:S02]  /*36a0*/  HADD2.F32 R6, -RZ, R6.H0_H0 ;  /* 0x20000006ff067230 */ /* 0x004fe40000004100 */
[----:B------:R-:W-:-:S05]  /*36b0*/  FMUL.FTZ R195, R23, R62 ;  /* 0x0000003e17c37220 */ /* 0x000fca0000410000 */
        /* <DEDUP_REMOVED lines=21> */
[----:B---3--:R-:W-:-:S07]  /*3810*/  HADD2.F32 R9, -RZ, R9.H0_H0 ;  /* 0x20000009ff097230 */ /* 0x008fce0000004100 */
[----:B------:R-:W3:Y:S01]  /*3820*/  MUFU.EX2 R200, R200 ;  /* 0x000000c800c87308 */ /* 0x000ee20000000800 */
[----:B-----5:R-:W-:-:S07]  /*3830*/  HADD2.F32 R7, -RZ, R7.H0_H0 ;  /* 0x20000007ff077230 */ /* 0x020fce0000004100 */
[----:B------:R-:W0:Y:S01]  /*3840*/  MUFU.EX2 R203, R203 ;  /* 0x000000cb00cb7308 */ /* 0x000e220000000800 */
        /* <DEDUP_REMOVED lines=9> */
[----:B------:R-:W-:Y:S01]  /*38e0*/  BSSY.RECONVERGENT B0, `(.L_x_4516) ;  /* 0x000006f000007945 */ /* 0x000fe20003800200 */
        /* <DEDUP_REMOVED lines=9> */
[----:B------:R-:W-:-:S02]  /*3980*/  @!P2 PRMT R0, R0, 0x5410, R5 ;  /* 0x000054100000a816 */ /* 0x000fc40000000005 */
[----:B------:R-:W-:Y:S02]  /*3990*/  LDS.U16 R5, [R106+0x1e] ;  /* 0x00001e006a057984 */ /* 0x000fe40000000400 */
[----:B------:R-:W-:Y:S02]  /*39a0*/  PRMT R3, R0, 0x7632, R3 ;  /* 0x0000763200037816 */ /* 0x000fe40000000003 */
[----:B------:R5:W-:Y:S04]  /*39b0*/  STS.U16 [R145+0x840], R0 ;  /* 0x0008400091007388 */ /* 0x000be80000000400 */
[----:B------:R1:W-:Y:S04]  /*39c0*/  STS.U16 [R144+0x880], R3 ;  /* 0x0008800390007388 */ /* 0x0003e80000000400 */
[----:B------:R2:W-:Y:S01]  /*39d0*/  STS.U16 [R143+0x8c0], R64 ;  /* 0x0008c0408f007388 */ /* 0x0005e20000000400 */
[----:B-----5:R-:W-:-:S03]  /*39e0*/  PRMT R0, R170, 0x7632, R0 ;  /* 0x00007632aa007816 */ /* 0x020fc60000000000 */
[----:B------:R-:W-:Y:S01]  /*39f0*/  STS.U16 [R142+0x900], R4 ;  /* 0x000900048e007388 */ /* 0x000fe20000000400 */
[----:B-1----:R-:W-:-:S03]  /*3a00*/  PRMT R3, R172, 0x7632, R3 ;  /* 0x00007632ac037816 */ /* 0x002fc60000000003 */
[----:B------:R-:W-:Y:S04]  /*3a10*/  STS.U16 [R141+0x940], R66 ;  /* 0x000940428d007388 */ /* 0x000fe80000000400 */
[----:B------:R1:W-:Y:S04]  /*3a20*/  STS.U16 [R140+0x980], R65 ;  /* 0x000980418c007388 */ /* 0x0003e80000000400 */
[----:B------:R-:W-:Y:S01]  /*3a30*/  STS.U16 [R139+0x9c0], R132 ;  /* 0x0009c0848b007388 */ /* 0x000fe20000000400 */
[----:B--2---:R-:W-:-:S03]  /*3a40*/  PRMT R64, R2, 0x7632, R64 ;  /* 0x0000763202407816 */ /* 0x004fc60000000040 */
[----:B------:R-:W-:Y:S01]  /*3a50*/  STS.U16 [R138+0xa00], R67 ;  /* 0x000a00438a007388 */ /* 0x000fe20000000400 */
[----:B-1----:R-:W-:-:S03]  /*3a60*/  PRMT R65, R174, 0x7632, R65 ;  /* 0x00007632ae417816 */ /* 0x002fc60000000041 */
[----:B------:R-:W-:Y:S04]  /*3a70*/  STS.U16 [R137+0xa40], R170 ;  /* 0x000a40aa89007388 */ /* 0x000fe80000000400 */
[----:B------:R1:W-:Y:S04]  /*3a80*/  STS.U16 [R136+0xa80], R0 ;  /* 0x000a800088007388 */ /* 0x0003e80000000400 */
[----:B------:R-:W-:Y:S04]  /*3a90*/  STS.U16 [R135+0xac0], R172 ;  /* 0x000ac0ac87007388 */ /* 0x000fe80000000400 */
[----:B------:R2:W-:Y:S01]  /*3aa0*/  STS.U16 [R134+0xb00], R3 ;  /* 0x000b000386007388 */ /* 0x0005e20000000400 */
[----:B-1----:R-:W-:-:S03]  /*3ab0*/  SEL R0, R184, UR26, P1 ;  /* 0x0000001ab8007c07 */ /* 0x002fc60008800000 */
[----:B------:R-:W-:Y:S04]  /*3ac0*/  STS.U16 [R131+0xb40], R174 ;  /* 0x000b40ae83007388 */ /* 0x000fe80000000400 */
[----:B------:R-:W-:Y:S04]  /*3ad0*/  STS.U16 [R130+0xb80], R65 ;  /* 0x000b804182007388 */ /* 0x000fe80000000400 */
[----:B------:R-:W-:Y:S01]  /*3ae0*/  STS.U16 [R129+0xbc0], R2 ;  /* 0x000bc00281007388 */ /* 0x000fe20000000400 */
[----:B--2---:R-:W-:-:S03]  /*3af0*/  LEA R3, R0, UR21, 0x2 ;  /* 0x0000001500037c11 */ /* 0x004fc6000f8e10ff */
[----:B------:R-:W-:Y:S01]  /*3b00*/  STS.U16 [R128+0xc00], R64 ;  /* 0x000c004080007388 */ /* 0x000fe20000000400 */
[----:B------:R-:W-:-:S03]  /*3b10*/  NOP ;  /* 0x0000000000007918 */ /* 0x000fc60000000000 */
[----:B------:R-:W1:Y:S04]  /*3b20*/  LDS.U16 R186, [R127+0x840] ;  /* 0x000840007fba7984 */ /* 0x000e680000000400 */
[----:B------:R-:W2:Y:S04]  /*3b30*/  LDS.U16 R191, [R116+0x84a] ;  /* 0x00084a0074bf7984 */ /* 0x000ea80000000400 */
[----:B------:R-:W5:Y:S04]  /*3b40*/  LDS.U16 R192, [R115+0x84c] ;  /* 0x00084c0073c07984 */ /* 0x000f680000000400 */
[----:B------:R-:W3:Y:S04]  /*3b50*/  LDS.U16 R187, [R126+0x842] ;  /* 0x000842007ebb7984 */ /* 0x000ee80000000400 */
        /* <DEDUP_REMOVED lines=12> */
[----:B------:R-:W-:Y:S01]  /*3c20*/  ISETP.NE.AND P2, PT, R165, 0x3f, PT ;  /* 0x0000003fa500780c */ /* 0x000fe20003f45270 */
[----:B-1----:R-:W-:-:S02]  /*3c30*/  HADD2.F32 R199, -RZ, R186.H0_H0 ;  /* 0x200000baffc77230 */ /* 0x002fc40000004100 */
[----:B0-----:R0:W-:Y:S01]  /*3c40*/  STS [R3+0x35c0], R218 ;  /* 0x0035c0da03007388 */ /* 0x0011e20000000800 */
[----:B--2---:R-:W-:Y:S02]  /*3c50*/  HADD2.F32 R191, -RZ, R191.H0_H0 ;  /* 0x200000bfffbf7230 */ /* 0x004fe40000004100 */
[----:B-----5:R-:W-:Y:S02]  /*3c60*/  HADD2.F32 R192, -RZ, R192.H0_H0 ;  /* 0x200000c0ffc07230 */ /* 0x020fe40000004100 */
[----:B---3--:R-:W-:Y:S02]  /*3c70*/  HADD2.F32 R187, -RZ, R187.H0_H0 ;  /* 0x200000bbffbb7230 */ /* 0x008fe40000004100 */
[----:B----4-:R-:W-:Y:S02]  /*3c80*/  HADD2.F32 R188, -RZ, R188.H0_H0 ;  /* 0x200000bcffbc7230 */ /* 0x010fe40000004100 */
[----:B------:R-:W-:Y:S02]  /*3c90*/  HADD2.F32 R189, -RZ, R189.H0_H0 ;  /* 0x200000bdffbd7230 */ /* 0x000fe40000004100 */
[----:B0-----:R-:W-:Y:S01]  /*3ca0*/  FMUL.FTZ R3, R27, R72 ;  /* 0x000000481b037220 */ /* 0x001fe20000410000 */
[----:B------:R-:W-:-:S02]  /*3cb0*/  HADD2.F32 R190, -RZ, R190.H0_H0 ;  /* 0x200000beffbe7230 */ /* 0x000fc40000004100 */
[----:B------:R-:W-:Y:S02]  /*3cc0*/  HADD2.F32 R185, -RZ, R185.H0_H0 ;  /* 0x200000b9ffb97230 */ /* 0x000fe40000004100 */
        /* <DEDUP_REMOVED lines=39> */
[----:B------:R-:W-:-:S08]  /*3f40*/  HFMA2 R0, -RZ, RZ, 1.875, 0 ;  /* 0x3f800000ff007431 */ /* 0x000fd000000001ff */
[----:B------:R-:W-:Y:S05]  /*3f50*/  BRA.U !UP0, `(.L_x_4518) ;  /* 0x00000001081c7547 */ /* 0x000fea000b800000 */
[----:B------:R-:W-:-:S04]  /*3f60*/  ULOP3.LUT UR26, UR54, 0x100, URZ, 0xc0, !UPT ;  /* 0x00000100361a7892 */ /* 0x000fc8000f8ec0ff */
[----:B------:R-:W-:-:S04]  /*3f70*/  UIADD3 UR26, UPT, UPT, UR26, UR6, URZ ;  /* 0x000000061a1a7290 */ /* 0x000fc8000fffe0ff */
[----:B------:R-:W-:-:S09]  /*3f80*/  ULEA UR26, UR26, UR21, 0x2 ;  /* 0x000000151a1a7291 */ /* 0x000fd2000f8e10ff */
[----:B------:R-:W1:Y:S01]  /*3f90*/  LDS R0, [UR26+0x35c0] ;  /* 0x0035c01aff007984 */ /* 0x000e620008000800 */
[----:B------:R-:W-:Y:S05]  /*3fa0*/  BRA `(.L_x_4518) ;  /* 0x0000000000087947 */ /* 0x000fea0003800000 */
.L_x_4517:
[----:B------:R-:W-:-:S06]  /*3fb0*/  LEA R0, R165, UR21, 0x2 ;  /* 0x00000015a5007c11 */ /* 0x000fcc000f8e10ff */
[----:B------:R-:W0:Y:S02]  /*3fc0*/  LDS R0, [R0+0x3dc4] ;  /* 0x003dc40000007984 */ /* 0x000e240000000800 */
.L_x_4518:
[----:B------:R-:W-:Y:S05]  /*3fd0*/  BSYNC.RECONVERGENT B0 ;  /* 0x0000000000007941 */ /* 0x000fea0003800200 */
.L_x_4516:
[----:B------:R-:W2:Y:S01]  /*3fe0*/  @P0 LDC R65, c[0x0][0x38c] ;  /* 0x0000e300ff410b82 */ /* 0x000ea20000000800 */
[----:B------:R-:W-:Y:S01]  /*3ff0*/  IMAD.U32 R64, RZ, RZ, UR7 ;  /* 0x00000007ff407e24 */ /* 0x000fe2000f8e00ff */
[----:B------:R-:W-:Y:S01]  /*4000*/  MOV R67, 0x8 ;  /* 0x0000000800437802 */ /* 0x000fe20000000f00 */
[----:B------:R-:W-:Y:S02]  /*4010*/  HFMA2 R133, -RZ, RZ, 0, 0 ;  /* 0x00000000ff857431 */ /* 0x000fe400000001ff */
[----:B------:R-:W-:Y:S01]  /*4020*/  IMAD.MOV.U32 R132, RZ, RZ, 0x3f800000 ;  /* 0x3f800000ff847424 */ /* 0x000fe200078e00ff */
[----:B------:R-:W-:Y:S01]  /*4030*/  @P0 IADD3 R64, PT, PT, R64, -0x2, RZ ;  /* 0xfffffffe40400810 */ /* 0x000fe20007ffe0ff */
[----:B------:R-:W-:-:S04]  /*4040*/  FFMA.FTZ R66, R201, R216, R182 ;  /* 0x000000d8c9427223 */ /* 0x000fc800000100b6 */
[----:B------:R-:W-:Y:S01]  /*4050*/  FFMA.FTZ R66, R214, R66, R181 ;  /* 0x00000042d6427223 */ /* 0x000fe200000100b5 */
[----:B--2---:R-:W-:-:S04]  /*4060*/  @P0 IMAD R64, R64, R65, UR6 ;  /* 0x0000000640400e24 */ /* 0x004fc8000f8e0241 */
[----:B------:R-:W-:-:S04]  /*4070*/  @P0 IMAD.WIDE R64, R64, R67, UR4 ;  /* 0x0000000440400e25 */ /* 0x000fc8000f8e0243 */
[----:B------:R-:W-:-:S04]  /*4080*/  FMUL.FTZ R67, R218, R216 ;  /* 0x000000d8da437220 */ /* 0x000fc80000410000 */
[----:B------:R-:W-:Y:S01]  /*4090*/  FMUL.FTZ R220, R214, R67 ;  /* 0x00000043d6dc7220 */ /* 0x000fe20000410000 */
[----:B------:R-:W-:Y:S01]  /*40a0*/  FFMA.FTZ R66, R213, R66, R180 ;  /* 0x00000042d5427223 */ /* 0x000fe200000100b4 */
[----:B------:R2:W5:Y:S01]  /*40b0*/  @P0 LDG.E.64 R132, desc[UR24][R64.64] ;  /* 0x0000001840840981 */ /* 0x000562000c1e1b00 */
[----:B------:R-:W-:Y:S01]  /*40c0*/  ISETP.GT.U32.AND P2, PT, R165, 0x1f, PT ;  /* 0x0000001fa500780c */ /* 0x000fe20003f44070 */
[----:B------:R-:W-:Y:S01]  /*40d0*/  FMUL.FTZ R67, R213, R220 ;  /* 0x000000dcd5437220 */ /* 0x000fe20000410000 */
[----:B------:R-:W-:-:S03]  /*40e0*/  FFMA.FTZ R66, R212, R66, R179 ;  /* 0x00000042d4427223 */ /* 0x000fc600000100b3 */
[----:B------:R-:W-:Y:S01]  /*40f0*/  FMUL.FTZ R220, R212, R67 ;  /* 0x00000043d4dc7220 */ /* 0x000fe20000410000 */
[----:B------:R-:W-:-:S03]  /*4100*/  FFMA.FTZ R66, R211, R66, R178 ;  /* 0x00000042d3427223 */ /* 0x000fc600000100b2 */
[----:B------:R-:W-:Y:S01]  /*4110*/  FMUL.FTZ R67, R211, R220 ;  /* 0x000000dcd3437220 */ /* 0x000fe20000410000 */
[----:B------:R-:W-:-:S03]  /*4120*/  FFMA.FTZ R66, R210, R66, R177 ;  /* 0x00000042d2427223 */ /* 0x000fc600000100b1 */
[----:B--2---:R-:W-:Y:S01]  /*4130*/  FMUL.FTZ R64, R210, R67 ;  /* 0x00000043d2407220 */ /* 0x004fe20000410000 */
[----:B------:R-:W-:-:S03]  /*4140*/  FFMA.FTZ R66, R209, R66, R176 ;  /* 0x00000042d1427223 */ /* 0x000fc600000100b0 */
        /* <DEDUP_REMOVED lines=13> */
[C---:B------:R-:W-:Y:S01]  /*4220*/  FMUL.FTZ R64, R200.reuse, R65 ;  /* 0x00000041c8407220 */ /* 0x040fe20000410000 */
[----:B------:R-:W-:-:S03]  /*4230*/  FFMA.FTZ R65, R200, R67, R3 ;  /* 0x00000043c8417223 */ /* 0x000fc60000010003 */
[C---:B------:R-:W-:Y:S01]  /*4240*/  FMUL.FTZ R64, R203.reuse, R64 ;  /* 0x00000040cb407220 */ /* 0x040fe20000410000 */
[----:B------:R-:W-:-:S05]  /*4250*/  FFMA.FTZ R65, R203, R65, R2 ;  /* 0x00000041cb417223 */ /* 0x000fca0000010002 */
[----:B------:R2:W-:Y:S02]  /*4260*/  STS.64 [R162+0x31b0], R64 ;  /* 0x0031b040a2007388 */ /* 0x0005e40000000a00 */
[----:B--2---:R-:W-:Y:S01]  /*4270*/  P2R R64, PR, RZ, 0x4 ;  /* 0x00000004ff407803 */ /* 0x004fe20000000000 */
[----:B------:R-:W-:Y:S06]  /*4280*/  BAR.SYNC.DEFER_BLOCKING 0x0 ;  /* 0x0000000000007b1d */ /* 0x000fec0000010000 */
[----:B------:R-:W-:Y:S05]  /*4290*/  @P2 BRA `(.L_x_4519) ;  /* 0x0000000000d82947 */ /* 0x000fea0003800000 */
[----:B------:R-:W-:Y:S01]  /*42a0*/  LEA R215, R165, R162, 0x3 ;  /* 0x000000a2a5d77211 */ /* 0x000fe200078e18ff */
[----:B------:R-:W-:Y:S01]  /*42b0*/  UMOV UR26, 0xffffffff ;  /* 0xffffffff001a7882 */ /* 0x000fe20000000000 */
[C---:B------:R-:W-:Y:S02]  /*42c0*/  ISETP.GE.AND P2, PT, R146.reuse, 0x10, PT ;  /* 0x000000109200780c */ /* 0x040fe40003f46270 */
[C---:B------:R-:W-:Y:S01]  /*42d0*/  ISETP.GE.AND P3, PT, R146.reuse, 0x4, PT ;  /* 0x000000049200780c */ /* 0x040fe20003f66270 */
[----:B------:R-:W2:Y:S01]  /*42e0*/  LDS.128 R64, [R215+0x31b0] ;  /* 0x0031b000d7407984 */ /* 0x000ea20000000c00 */
[C---:B------:R-:W-:Y:S02]  /*42f0*/  ISETP.GE.AND P4, PT, R146.reuse, 0x2, PT ;  /* 0x000000029200780c */ /* 0x040fe40003f86270 */
[----:B------:R-:W-:Y:S01]  /*4300*/  ISETP.GE.AND P5, PT, R146, 0x1, PT ;  /* 0x000000019200780c */ /* 0x000fe20003fa6270 */
[-C--:B--2---:R-:W-:Y:S01]  /*4310*/  FFMA.FTZ R220, R65, R66.reuse, R67 ;  /* 0x0000004241dc7223 */ /* 0x084fe20000010043 */
[----:B------:R-:W-:Y:S01]  /*4320*/  FMUL.FTZ R67, R64, R66 ;  /* 0x0000004240437220 */ /* 0x000fe20000410000 */
[----:B------:R-:W-:-:S02]  /*4330*/  P2R R64, PR, RZ, 0x4 ;  /* 0x00000004ff407803 */ /* 0x000fc40000000000 */
[----:B------:R-:W-:Y:S01]  /*4340*/  ISETP.GE.AND P2, PT, R146, 0x8, PT ;  /* 0x000000089200780c */ /* 0x000fe20003f46270 */
[----:B------:R-:W-:-:S12]  /*4350*/  BRA.DIV UR26, `(.L_x_4520) ;  /* 0x0000003e1a447947 */ /* 0x000fd8000b800000 */
        /* <DEDUP_REMOVED lines=22> */
.L_x_4577:
[----:B------:R-:W-:Y:S01]  /*44c0*/  ISETP.GE.AND P2, PT, R146, 0x10, PT ;  /* 0x000000109200780c */ /* 0x000fe20003f46270 */
[----:B----4-:R-:W-:Y:S01]  /*44d0*/  FFMA.FTZ R65, R67, R65, R64 ;  /* 0x0000004143417223 */ /* 0x010fe20000010040 */
[----:B------:R-:W-:-:S04]  /*44e0*/  UMOV UR26, 0xffffffff ;  /* 0xffffffff001a7882 */ /* 0x000fc80000000000 */
[----:B------:R-:W-:-:S07]  /*44f0*/  FSEL R217, R64, R65, !P2 ;  /* 0x0000004140d97208 */ /* 0x000fce0005000000 */
[----:B--23--:R-:W-:Y:S01]  /*4500*/  @P2 FMUL.FTZ R67, R67, R222 ;  /* 0x000000de43432220 */ /* 0x00cfe20000410000 */
[----:B------:R-:W-:Y:S06]  /*4510*/  BRA.DIV UR26, `(.L_x_4521) ;  /* 0x0000003e1ad87947 */ /* 0x000fec000b800000 */
.L_x_4580:
[----:B------:R-:W-:-:S03]  /*4520*/  UMOV UR26, 0xffffffff ;  /* 0xffffffff001a7882 */ /* 0x000fc60000000000 */
[----:B------:R-:W-:Y:S05]  /*4530*/  BRA.DIV UR26, `(.L_x_4522) ;  /* 0x0000003e1af87947 */ /* 0x000fea000b800000 */
.L_x_4583:
[----:B------:R-:W-:-:S03]  /*4540*/  UMOV UR26, 0xffffffff ;  /* 0xffffffff001a7882 */ /* 0x000fc60000000000 */
[----:B------:R-:W-:Y:S05]  /*4550*/  BRA.DIV UR26, `(.L_x_4523) ;  /* 0x000000421a187947 */ /* 0x000fea000b800000 */
[----:B------:R2:W3:Y:S04]  /*4560*/  SHFL.UP PT, R219, R67, 0x1, RZ ;  /* 0x0420000043db7989 */ /* 0x0004e800000e00ff */
[----:B------:R2:W4:Y:S04]  /*4570*/  SHFL.UP PT, R220, R217, 0x1, RZ ;  /* 0x04200000d9dc7989 */ /* 0x00052800000e00ff */
[----:B-----5:R2:W0:Y:S04]  /*4580*/  SHFL.IDX PT, R64, R132, RZ, 0x1f ;  /* 0x00001fff84407589 */ /* 0x02042800000e0000 */
[----:B------:R2:W0:Y:S02]  /*4590*/  SHFL.IDX PT, R65, R133, RZ, 0x1f ;  /* 0x00001fff85417589 */ /* 0x00042400000e0000 */
.L_x_4589:
[----:B--2---:R-:W2:Y:S01]  /*45a0*/  LDS.64 R66, [R215+0x31b0] ;  /* 0x0031b000d7427984 */ /* 0x004ea20000000a00 */
[C---:B0--34-:R-:W-:Y:S01]  /*45b0*/  @P1 FFMA.FTZ R65, R219.reuse, R65, R220 ;  /* 0x00000041db411223 */ /* 0x059fe200000100dc */
[----:B------:R-:W-:-:S03]  /*45c0*/  @P1 FMUL.FTZ R64, R219, R64 ;  /* 0x00000040db401220 */ /* 0x000fc60000410000 */
[-C--:B--2---:R-:W-:Y:S01]  /*45d0*/  FFMA.FTZ R67, R65, R66.reuse, R67 ;  /* 0x0000004241437223 */ /* 0x084fe20000010043 */
[----:B------:R-:W-:-:S05]  /*45e0*/  FMUL.FTZ R66, R64, R66 ;  /* 0x0000004240427220 */ /* 0x000fca0000410000 */
[----:B------:R2:W-:Y:S02]  /*45f0*/  STS.128 [R215+0x31b0], R64 ;  /* 0x0031b040d7007388 */ /* 0x0005e40000000c00 */
.L_x_4519:
[----:B------:R-:W-:Y:S05]  /*4600*/  WARPSYNC.ALL ;  /* 0x0000000000007948 */ /* 0x000fea0003800000 */
[----:B------:R-:W-:Y:S01]  /*4610*/  BAR.SYNC.DEFER_BLOCKING 0x0 ;  /* 0x0000000000007b1d */ /* 0x000fe20000010000 */
[C---:B012---:R-:W-:Y:S01]  /*4620*/  FMUL.FTZ R65, R203.reuse, R0 ;  /* 0x00000000cb417220 */ /* 0x047fe20000410000 */
[----:B------:R-:W-:Y:S01]  /*4630*/  FFMA.FTZ R64, R203, R183, R186 ;  /* 0x000000b7cb407223 */ /* 0x000fe200000100ba */
[----:B------:R-:W-:Y:S01]  /*4640*/  UISETP.GE.AND UP0, UPT, UR7, UR50, UPT ;  /* 0x000000320700728c */ /* 0x000fe2000bf06270 */
[----:B-----5:R-:W-:Y:S02]  /*4650*/  HFMA2 R133, -RZ, RZ, 0, 0 ;  /* 0x00000000ff857431 */ /* 0x020fe400000001ff */
[C---:B------:R-:W-:Y:S01]  /*4660*/  FMUL.FTZ R65, R200.reuse, R65 ;  /* 0x00000041c8417220 */ /* 0x040fe20000410000 */
[----:B------:R-:W-:Y:S01]  /*4670*/  FFMA.FTZ R64, R200, R64, R185 ;  /* 0x00000040c8407223 */ /* 0x000fe200000100b9 */
[----:B------:R-:W-:Y:S01]  /*4680*/  ISETP.GT.U32.AND P2, PT, R165, 0x1f, PT ;  /* 0x0000001fa500780c */ /* 0x000fe20003f44070 */
[----:B------:R-:W-:-:S02]  /*4690*/  IMAD.MOV.U32 R132, RZ, RZ, 0x3f800000 ;  /* 0x3f800000ff847424 */ /* 0x000fc400078e00ff */
        /* <DEDUP_REMOVED lines=22> */
[----:B------:R-:W-:Y:S02]  /*4800*/  FFMA.FTZ R67, R211, R66, R195 ;  /* 0x00000042d3437223 */ /* 0x000fe400000100c3 */
[----:B------:R-:W1:Y:S01]  /*4810*/  @!P1 LDS.64 R132, [UR26+0x3ec0] ;  /* 0x003ec01aff849984 */ /* 0x000e620008000a00 */
        /* <DEDUP_REMOVED lines=9> */
[----:B0-----:R-:W-:-:S04]  /*48b0*/  FFMA.FTZ R235, R218, R235, R201 ;  /* 0x000000ebdaeb7223 */ /* 0x001fc800000100c9 */
        /* <DEDUP_REMOVED lines=16> */
[----:B-12---:R-:W-:Y:S05]  /*49c0*/  @P2 BRA `(.L_x_4524) ;  /* 0x0000000000f02947 */ /* 0x006fea0003800000 */
        /* <DEDUP_REMOVED lines=12> */
[----:B-1----:R-:W-:-:S03]  /*4a90*/  @P1 FFMA.FTZ R230, R64, R230, R65 ;  /* 0x000000e640e61223 */ /* 0x002fc60000010041 */
[----:B------:R-:W-:Y:S02]  /*4aa0*/  @P1 IMAD.MOV.U32 R64, RZ, RZ, R67 ;  /* 0x000000ffff401224 */ /* 0x000fe400078e0043 */
        /* <DEDUP_REMOVED lines=19> */
[----:B-1----:R-:W-:-:S03]  /*4be0*/  @!P1 FFMA.FTZ R230, R64, R230, R65 ;  /* 0x000000e640e69223 */ /* 0x002fc60000010041 */
[----:B------:R-:W-:Y:S02]  /*4bf0*/  @!P1 IMAD.MOV.U32 R64, RZ, RZ, R67 ;  /* 0x000000ffff409224 */ /* 0x000fe400078e0043 */
        /* <DEDUP_REMOVED lines=15> */
.L_x_4606:
        /* <DEDUP_REMOVED lines=10> */
.L_x_4524:
[----:B------:R-:W-:Y:S05]  /*4d90*/  WARPSYNC.ALL ;  /* 0x0000000000007948 */ /* 0x000fea0003800000 */
[----:B------:R-:W-:Y:S01]  /*4da0*/  BAR.SYNC.DEFER_BLOCKING 0x0 ;  /* 0x0000000000007b1d */ /* 0x000fe20000010000 */
[----:B------:R-:W-:Y:S01]  /*4db0*/  ISETP.NE.AND P1, PT, R165, RZ, PT ;  /* 0x000000ffa500720c */ /* 0x000fe20003f25270 */
[----:B------:R-:W-:Y:S01]  /*4dc0*/  FADD.FTZ R182, -R182, R225 ;  /* 0x000000e1b6b67221 */ /* 0x000fe20000010100 */
[----:B------:R-:W-:Y:S01]  /*4dd0*/  FADD.FTZ R181, -R181, R224 ;  /* 0x000000e0b5b57221 */ /* 0x000fe20000010100 */
[----:B------:R-:W-:Y:S01]  /*4de0*/  FADD.FTZ R180, -R180, R223 ;  /* 0x000000dfb4b47221 */ /* 0x000fe20000010100 */
[----:B------:R-:W-:Y:S01]  /*4df0*/  FADD.FTZ R179, -R179, R222 ;  /* 0x000000deb3b37221 */ /* 0x000fe20000010100 */
[----:B------:R-:W-:Y:S01]  /*4e00*/  FADD.FTZ R178, -R178, R221 ;  /* 0x000000ddb2b27221 */ /* 0x000fe20000010100 */
[----:B------:R-:W-:Y:S01]  /*4e10*/  FADD.FTZ R177, -R177, R220 ;  /* 0x000000dcb1b17221 */ /* 0x000fe20000010100 */
[----:B------:R-:W-:Y:S01]  /*4e20*/  FADD.FTZ R176, -R176, R219 ;  /* 0x000000dbb0b07221 */ /* 0x000fe20000010100 */
[----:B------:R-:W-:Y:S01]  /*4e30*/  FADD.FTZ R246, -R175, R218 ;  /* 0x000000daaff67221 */ /* 0x000fe20000010100 */
[----:B------:R-:W-:Y:S01]  /*4e40*/  LEA.HI R244, R184, R165, RZ, 0x1b ;  /* 0x000000a5b8f47211 */ /* 0x000fe200078fd8ff */
[----:B------:R-:W-:-:S02]  /*4e50*/  VIADD R184, R165, 0x40 ;  /* 0x00000040a5b87836 */ /* 0x000fc40000000000 */
[----:B------:R-:W-:Y:S01]  /*4e60*/  FADD.FTZ R175, -R174, R217 ;  /* 0x000000d9aeaf7221 */ /* 0x000fe20000010100 */
[C---:B------:R-:W-:Y:S01]  /*4e70*/  VIADD R232, R165.reuse, 0x2c0 ;  /* 0x000002c0a5e87836 */ /* 0x040fe20000000000 */
[----:B------:R-:W-:Y:S01]  /*4e80*/  VOTEU.ALL UP0, P1 ;  /* 0x0000000000ff7886 */ /* 0x000fe20000800000 */
[C---:B------:R-:W-:Y:S01]  /*4e90*/  VIADD R238, R165.reuse, 0x380 ;  /* 0x00000380a5ee7836 */ /* 0x040fe20000000000 */
[----:B0-----:R-:W-:Y:S01]  /*4ea0*/  IADD3 R228, PT, PT, R165, 0x240, RZ ;  /* 0x00000240a5e47810 */ /* 0x001fe20007ffe0ff */
[----:B------:R-:W-:Y:S01]  /*4eb0*/  FADD.FTZ R174, -R173, R215 ;  /* 0x000000d7adae7221 */ /* 0x000fe20000010100 */
[C---:B------:R-:W-:Y:S01]  /*4ec0*/  IADD3 R230, PT, PT, R165.reuse, 0x280, RZ ;  /* 0x00000280a5e67810 */ /* 0x040fe20007ffe0ff */
[----:B------:R-:W-:Y:S01]  /*4ed0*/  @!UP0 ULEA UR26, UR6, UR21, 0x3 ;  /* 0x00000015061a8291 */ /* 0x000fe2000f8e18ff */
[C---:B------:R-:W-:Y:S01]  /*4ee0*/  IADD3 R234, PT, PT, R165.reuse, 0x300, RZ ;  /* 0x00000300a5ea7810 */ /* 0x040fe20007ffe0ff */
[----:B------:R-:W-:Y:S01]  /*4ef0*/  FMUL.FTZ R250, R88, R235 ;  /* 0x000000eb58fa7220 */ /* 0x000fe20000410000 */
[C---:B------:R-:W-:Y:S01]  /*4f00*/  IADD3 R236, PT, PT, R165.reuse, 0x340, RZ ;  /* 0x00000340a5ec7810 */ /* 0x040fe20007ffe0ff */
[----:B------:R-:W-:Y:S01]  /*4f10*/  FADD.FTZ R170, -R170, R231 ;  /* 0x000000e7aaaa7221 */ /* 0x000fe20000010100 */
[----:B------:R-:W0:Y:S01]  /*4f20*/  LDS R64, [R162+0x33c4] ;  /* 0x0033c400a2407984 */ /* 0x000e220000000800 */
[----:B------:R-:W-:Y:S01]  /*4f30*/  IADD3 R240, PT, PT, R165, 0x3c0, RZ ;  /* 0x000003c0a5f07810 */ /* 0x000fe20007ffe0ff */
[----:B------:R-:W-:Y:S01]  /*4f40*/  FADD.FTZ R4, -R4, R229 ;  /* 0x000000e504047221 */ /* 0x000fe20000010100 */
[-C--:B------:R-:W-:Y:S01]  /*4f50*/  LEA.HI R184, R184, R165.reuse, RZ, 0x1b ;  /* 0x000000a5b8b87211 */ /* 0x080fe200078fd8ff */
[----:B------:R1:W-:Y:S01]  /*4f60*/  @!P1 STS.64 [UR26+0x3ec0], R132 ;  /* 0x003ec084ff009988 */ /* 0x0003e20008000a1a */
[----:B------:R-:W-:Y:S01]  /*4f70*/  LEA.HI R228, R228, R165, RZ, 0x1b ;  /* 0x000000a5e4e47211 */ /* 0x000fe200078fd8ff */
[----:B------:R-:W-:Y:S01]  /*4f80*/  FADD.FTZ R2, -R2, R227 ;  /* 0x000000e302027221 */ /* 0x000fe20000010100 */
[----:B------:R-:W-:Y:S01]  /*4f90*/  LEA R244, R244, UR21, 0x2 ;  /* 0x00000015f4f47c11 */ /* 0x000fe2000f8e10ff */
[----:B------:R-:W-:Y:S01]  /*4fa0*/  FMUL.FTZ R225, R86, R225 ;  /* 0x000000e156e17220 */ /* 0x000fe20000410000 */
[----:B------:R-:W-:Y:S01]  /*4fb0*/  LEA R242, R184, UR21, 0x2 ;  /* 0x00000015b8f27c11 */ /* 0x000fe2000f8e10ff */
[----:B------:R-:W-:Y:S01]  /*4fc0*/  FMUL.FTZ R223, R80, R223 ;  /* 0x000000df50df7220 */ /* 0x000fe20000410000 */
[----:B------:R-:W-:Y:S01]  /*4fd0*/  LEA R228, R228, UR21, 0x2 ;  /* 0x00000015e4e47c11 */ /* 0x000fe2000f8e10ff */
[----:B------:R-:W-:Y:S01]  /*4fe0*/  FMUL.FTZ R221, R74, R221 ;  /* 0x000000dd4add7220 */ /* 0x000fe20000410000 */
[----:B------:R-:W-:Y:S01]  /*4ff0*/  MOV R173, UR40 ;  /* 0x0000002800ad7c02 */ /* 0x000fe20008000f00 */
[----:B------:R-:W-:Y:S01]  /*5000*/  FMUL.FTZ R219, R68, R219 ;  /* 0x000000db44db7220 */ /* 0x000fe20000410000 */
[----:B------:R-:W-:Y:S01]  /*5010*/  FMUL.FTZ R217, R60, R217 ;  /* 0x000000d93cd97220 */ /* 0x000fe20000410000 */
[----:B------:R-:W-:Y:S01]  /*5020*/  FMUL.FTZ R215, R59, R215 ;  /* 0x000000d73bd77220 */ /* 0x000fe20000410000 */
[----:B------:R-:W-:Y:S01]  /*5030*/  FMUL.FTZ R231, R57, R231 ;  /* 0x000000e739e77220 */ /* 0x000fe20000410000 */
[----:B------:R-:W-:Y:S01]  /*5040*/  FMUL.FTZ R229, R56, R229 ;  /* 0x000000e538e57220 */ /* 0x000fe20000410000 */
[----:B------:R-:W-:Y:S01]  /*5050*/  FMUL.FTZ R227, R54, R227 ;  /* 0x000000e336e37220 */ /* 0x000fe20000410000 */
[----:B------:R-:W-:Y:S01]  /*5060*/  BSSY.RECONVERGENT B0, `(.L_x_4526) ;  /* 0x00000de000007945 */ /* 0x000fe20003800200 */
[----:B0-----:R-:W-:Y:S01]  /*5070*/  FFMA.FTZ R183, R64, R0, R183 ;  /* 0x0000000040b77223 */ /* 0x001fe200000100b7 */
[----:B------:R-:W-:-:S03]  /*5080*/  FADD.FTZ R0, -R201, R235 ;  /* 0x000000ebc9007221 */ /* 0x000fc60000010100 */
[----:B------:R-:W-:-:S04]  /*5090*/  FFMA.FTZ R186, R203, R183, R186 ;  /* 0x000000b7cbba7223 */ /* 0x000fc800000100ba */
[----:B------:R-:W-:Y:S01]  /*50a0*/  FFMA.FTZ R185, R200, R186, R185 ;  /* 0x000000bac8b97223 */ /* 0x000fe200000100b9 */
[----:B------:R-:W-:-:S03]  /*50b0*/  SHF.L.U32 R200, R165, 0x4, RZ ;  /* 0x00000004a5c87819 */ /* 0x000fc600000006ff */
[----:B------:R-:W-:Y:S01]  /*50c0*/  FFMA.FTZ R187, R202, R185, R187 ;  /* 0x000000b9cabb7223 */ /* 0x000fe200000100bb */
[-C--:B------:R-:W-:Y:S02]  /*50d0*/  LEA.HI R64, R165, R200.reuse, RZ, 0x1f ;  /* 0x000000c8a5407211 */ /* 0x080fe400078ff8ff */
[----:B------:R-:W-:Y:S01]  /*50e0*/  LEA.HI R200, R200, R200, RZ, 0x1b ;  /* 0x000000c8c8c87211 */ /* 0x000fe200078fd8ff */
[----:B------:R-:W-:Y:S01]  /*50f0*/  FFMA.FTZ R188, R205, R187, R188 ;  /* 0x000000bbcdbc7223 */ /* 0x000fe200000100bc */
[----:B------:R-:W-:Y:S02]  /*5100*/  LEA R64, R64, UR21, 0x2 ;  /* 0x0000001540407c11 */ /* 0x000fe4000f8e10ff */
[----:B------:R-:W-:Y:S01]  /*5110*/  LEA R200, R200, UR21, 0x2 ;  /* 0x00000015c8c87c11 */ /* 0x000fe2000f8e10ff */
[-C--:B------:R-:W-:Y:S01]  /*5120*/  FFMA.FTZ R189, R204, R188.reuse, R189 ;  /* 0x000000bcccbd7223 */ /* 0x080fe200000100bd */
[----:B------:R-:W-:-:S03]  /*5130*/  FMUL.FTZ R204, R26, R188 ;  /* 0x000000bc1acc7220 */ /* 0x000fc60000410000 */
[----:B------:R-:W-:-:S04]  /*5140*/  FFMA.FTZ R190, R206, R189, R190 ;  /* 0x000000bdcebe7223 */ /* 0x000fc800000100be */
[----:B------:R-:W-:-:S04]  /*5150*/  FFMA.FTZ R191, R207, R190, R191 ;  /* 0x000000becfbf7223 */ /* 0x000fc800000100bf */
[----:B------:R-:W-:Y:S01]  /*5160*/  FFMA.FTZ R192, R208, R191, R192 ;  /* 0x000000bfd0c07223 */ /* 0x000fe200000100c0 */
[----:B------:R-:W-:-:S03]  /*5170*/  IADD3 R208, PT, PT, R165, 0xc0, RZ ;  /* 0x000000c0a5d07810 */ /* 0x000fc60007ffe0ff */
[-C--:B------:R-:W-:Y:S01]  /*5180*/  FFMA.FTZ R193, R209, R192.reuse, R193 ;  /* 0x000000c0d1c17223 */ /* 0x080fe200000100c1 */
[----:B------:R-:W-:Y:S01]  /*5190*/  FMUL.FTZ R248, R30, R192 ;  /* 0x000000c01ef87220 */ /* 0x000fe20000410000 */
[----:B------:R-:W-:Y:S02]  /*51a0*/  LEA.HI R208, R208, R165, RZ, 0x1b ;  /* 0x000000a5d0d07211 */ /* 0x000fe400078fd8ff */
[----:B------:R-:W-:Y:S01]  /*51b0*/  FFMA.FTZ R194, R210, R193, R194 ;  /* 0x000000c1d2c27223 */ /* 0x000fe200000100c2 */
[----:B------:R-:W-:-:S03]  /*51c0*/  VIADD R210, R165, 0x100 ;  /* 0x00000100a5d27836 */ /* 0x000fc60000000000 */
[----:B------:R-:W-:Y:S01]  /*51d0*/  FFMA.FTZ R195, R211, R194, R195 ;  /* 0x000000c2d3c37223 */ /* 0x000fe200000100c3 */
[----:B------:R-:W-:Y:S01]  /*51e0*/  FMUL.FTZ R211, R31, R193 ;  /* 0x000000c11fd37220 */ /* 0x000fe20000410000 */
[----:B------:R-:W-:Y:S02]  /*51f0*/  LEA.HI R210, R210, R165, RZ, 0x1b ;  /* 0x000000a5d2d27211 */ /* 0x000fe400078fd8ff */
[-C--:B------:R-:W-:Y:S01]  /*5200*/  FFMA.FTZ R196, R212, R195.reuse, R196 ;  /* 0x000000c3d4c47223 */ /* 0x080fe200000100c4 */
[----:B------:R-:W-:Y:S01]  /*5210*/  FMUL.FTZ R205, R33, R195 ;  /* 0x000000c321cd7220 */ /* 0x000fe20000410000 */
[----:B------:R-:W-:Y:S02]  /*5220*/  IADD3 R212, PT, PT, R165, 0x140, RZ ;  /* 0x00000140a5d47810 */ /* 0x000fe40007ffe0ff */
[-C--:B------:R-:W-:Y:S01]  /*5230*/  FFMA.FTZ R197, R213, R196.reuse, R197 ;  /* 0x000000c4d5c57223 */ /* 0x080fe200000100c5 */
[----:B------:R-:W-:Y:S01]  /*5240*/  FMUL.FTZ R202, R34, R196 ;  /* 0x000000c422ca7220 */ /* 0x000fe20000410000 */
[----:B------:R-:W-:Y:S01]  /*5250*/  FMUL.FTZ R207, R82, R205 ;  /* 0x000000cd52cf7220 */ /* 0x000fe20000410000 */
[----:B------:R-:W-:Y:S01]  /*5260*/  FMUL.FTZ R213, R78, R211 ;  /* 0x000000d34ed57220 */ /* 0x000fe20000410000 */
[-C--:B------:R-:W-:Y:S01]  /*5270*/  FFMA.FTZ R198, R214, R197.reuse, R198 ;  /* 0x000000c5d6c67223 */ /* 0x080fe200000100c6 */
[----:B------:R-:W-:Y:S01]  /*5280*/  FMUL.FTZ R201, R35, R197 ;  /* 0x000000c523c97220 */ /* 0x000fe20000410000 */
[----:B------:R-:W-:Y:S01]  /*5290*/  FMUL.FTZ R203, R85, R202 ;  /* 0x000000ca55cb7220 */ /* 0x000fe20000410000 */
[C---:B------:R-:W-:Y:S01]  /*52a0*/  IADD3 R214, PT, PT, R165.reuse, 0x180, RZ ;  /* 0x00000180a5d67810 */ /* 0x040fe20007ffe0ff */
[-C--:B------:R-:W-:Y:S01]  /*52b0*/  FFMA.FTZ R199, R216, R198.reuse, R199 ;  /* 0x000000c6d8c77223 */ /* 0x080fe200000100c7 */
[----:B------:R-:W-:Y:S01]  /*52c0*/  FMUL.FTZ R66, R36, R198 ;  /* 0x000000c624427220 */ /* 0x000fe20000410000 */
[----:B------:R-:W-:Y:S01]  /*52d0*/  VIADD R216, R165, 0x1c0 ;  /* 0x000001c0a5d87836 */ /* 0x000fe20000000000 */
[----:B------:R-:W-:Y:S01]  /*52e0*/  LEA.HI R212, R212, R165, RZ, 0x1b ;  /* 0x000000a5d4d47211 */ /* 0x000fe200078fd8ff */
[----:B------:R-:W-:Y:S01]  /*52f0*/  FMUL.FTZ R65, R37, R199 ;  /* 0x000000c725417220 */ /* 0x000fe20000410000 */
[----:B-1----:R-:W-:Y:S01]  /*5300*/  FMUL.FTZ R133, R87, R66 ;  /* 0x0000004257857220 */ /* 0x002fe20000410000 */
[----:B------:R-:W-:-:S02]  /*5310*/  LEA.HI R214, R214, R165, RZ, 0x1b ;  /* 0x000000a5d6d67211 */ /* 0x000fc400078fd8ff */
[-C--:B------:R-:W-:Y:S01]  /*5320*/  FMUL.FTZ R67, R89, R65.reuse ;  /* 0x0000004159437220 */ /* 0x080fe20000410000 */
[----:B------:R-:W-:Y:S01]  /*5330*/  FFMA.FTZ R65, R0, R65, RZ ;  /* 0x0000004100417223 */ /* 0x000fe200000100ff */
[----:B------:R-:W-:-:S03]  /*5340*/  LEA.HI R216, R216, R165, RZ, 0x1b ;  /* 0x000000a5d8d87211 */ /* 0x000fc600078fd8ff */
[----:B------:R-:W-:Y:S01]  /*5350*/  FFMA.FTZ R132, R182, R66, R65 ;  /* 0x00000042b6847223 */ /* 0x000fe20000010041 */
[----:B------:R0:W-:Y:S01]  /*5360*/  STS [R64+0x1080], R67 ;  /* 0x0010804340007388 */ /* 0x0001e20000000800 */
[----:B------:R-:W-:Y:S01]  /*5370*/  FMUL.FTZ R66, R28, R190 ;  /* 0x000000be1c427220 */ /* 0x000fe20000410000 */
[----:B------:R-:W-:Y:S02]  /*5380*/  FMUL.FTZ R65, R29, R191 ;  /* 0x000000bf1d417220 */ /* 0x000fe40000410000 */
[----:B------:R1:W-:Y:S02]  /*5390*/  STS [R200+0x1084], R133 ;  /* 0x00108485c8007388 */ /* 0x0003e40000000800 */
[----:B------:R-:W-:Y:S02]  /*53a0*/  FMUL.FTZ R237, R76, R65 ;  /* 0x000000414ced7220 */ /* 0x000fe40000410000 */
[----:B------:R2:W-:Y:S01]  /*53b0*/  STS [R200+0x108c], R203 ;  /* 0x00108ccbc8007388 */ /* 0x0005e20000000800 */
[-C--:B0-----:R-:W-:Y:S01]  /*53c0*/  FMUL.FTZ R67, R84, R201.reuse ;  /* 0x000000c954437220 */ /* 0x081fe20000410000 */
[----:B------:R-:W-:Y:S01]  /*53d0*/  FFMA.FTZ R201, R181, R201, R132 ;  /* 0x000000c9b5c97223 */ /* 0x000fe20000010084 */
[----:B------:R-:W-:Y:S01]  /*53e0*/  FMUL.FTZ R132, R32, R194 ;  /* 0x000000c220847220 */ /* 0x000fe20000410000 */
[----:B------:R-:W-:Y:S01]  /*53f0*/  STS [R200+0x1090], R207 ;  /* 0x001090cfc8007388 */ /* 0x000fe20000000800 */
[----:B-1----:R-:W-:Y:S01]  /*5400*/  FMUL.FTZ R133, R79, R248 ;  /* 0x000000f84f857220 */ /* 0x002fe20000410000 */
[----:B------:R-:W-:Y:S01]  /*5410*/  FFMA.FTZ R202, R180, R202, R201 ;  /* 0x000000cab4ca7223 */ /* 0x000fe200000100c9 */
[----:B------:R-:W-:Y:S01]  /*5420*/  FMUL.FTZ R209, R81, R132 ;  /* 0x0000008451d17220 */ /* 0x000fe20000410000 */
[----:B------:R0:W-:Y:S01]  /*5430*/  STS [R200+0x1088], R67 ;  /* 0x00108843c8007388 */ /* 0x0001e20000000800 */
[----:B--2---:R-:W-:Y:S01]  /*5440*/  FMUL.FTZ R203, R75, R66 ;  /* 0x000000424bcb7220 */ /* 0x004fe20000410000 */
[----:B------:R-:W-:Y:S01]  /*5450*/  FFMA.FTZ R205, R179, R205, R202 ;  /* 0x000000cdb3cd7223 */ /* 0x000fe200000100ca */
[----:B------:R-:W-:Y:S01]  /*5460*/  FMUL.FTZ R201, R25, R187 ;  /* 0x000000bb19c97220 */ /* 0x000fe20000410000 */
[----:B------:R1:W-:Y:S01]  /*5470*/  STS [R200+0x109c], R133 ;  /* 0x00109c85c8007388 */ /* 0x0003e20000000800 */
[----:B------:R-:W-:Y:S01]  /*5480*/  FMUL.FTZ R202, R22, R183 ;  /* 0x000000b716ca7220 */ /* 0x000fe20000410000 */
[----:B------:R-:W-:Y:S01]  /*5490*/  FFMA.FTZ R206, R178, R132, R205 ;  /* 0x00000084b2ce7223 */ /* 0x000fe200000100cd */
[----:B------:R-:W-:Y:S01]  /*54a0*/  FMUL.FTZ R132, R24, R185 ;  /* 0x000000b918847220 */ /* 0x000fe20000410000 */
[----:B------:R2:W-:Y:S01]  /*54b0*/  STS [R200+0x1094], R209 ;  /* 0x001094d1c8007388 */ /* 0x0005e20000000800 */
[----:B0-----:R-:W-:Y:S01]  /*54c0*/  FMUL.FTZ R67, R27, R189 ;  /* 0x000000bd1b437220 */ /* 0x001fe20000410000 */
[----:B------:R-:W-:-:S02]  /*54d0*/  FFMA.FTZ R211, R177, R211, R206 ;  /* 0x000000d3b1d37223 */ /* 0x000fc400000100ce */
[----:B------:R0:W-:Y:S01]  /*54e0*/  STS [R200+0x1098], R213 ;  /* 0x001098d5c8007388 */ /* 0x0001e20000000800 */
[----:B------:R-:W-:Y:S01]  /*54f0*/  IADD3 R206, PT, PT, R165, 0x80, RZ ;  /* 0x00000080a5ce7810 */ /* 0x000fe20007ffe0ff */
        /* <DEDUP_REMOVED lines=9> */
[-C--:B------:R-:W-:Y:S01]  /*5590*/  LEA.HI R206, R206, R165.reuse, RZ, 0x1b ;  /* 0x000000a5cece7211 */ /* 0x080fe200078fd8ff */
[----:B------:R0:W-:Y:S01]  /*55a0*/  STS [R200+0x10a8], R207 ;  /* 0x0010a8cfc8007388 */ /* 0x0001e20000000800 */
[----:B------:R-:W-:Y:S01]  /*55b0*/  FFMA.FTZ R65, R175, R66, R248 ;  /* 0x00000042af417223 */ /* 0x000fe200000100f8 */
[----:B-1----:R-:W-:Y:S01]  /*55c0*/  FMUL.FTZ R237, R63, R202 ;  /* 0x000000ca3fed7220 */ /* 0x002fe20000410000 */
[----:B------:R-:W-:Y:S01]  /*55d0*/  LEA.HI R211, R238, R165, RZ, 0x1b ;  /* 0x000000a5eed37211 */ /* 0x000fe200078fd8ff */
[----:B------:R1:W-:Y:S01]  /*55e0*/  STS [R200+0x10ac], R209 ;  /* 0x0010acd1c8007388 */ /* 0x0003e20000000800 */
[----:B------:R-:W-:Y:S01]  /*55f0*/  LEA R238, R208, UR21, 0x2 ;  /* 0x00000015d0ee7c11 */ /* 0x000fe2000f8e10ff */
[----:B--2---:R-:W-:Y:S01]  /*5600*/  FMUL.FTZ R203, R69, R132 ;  /* 0x0000008445cb7220 */ /* 0x004fe20000410000 */
[----:B------:R-:W-:Y:S01]  /*5610*/  FFMA.FTZ R65, R174, R67, R65 ;  /* 0x00000043ae417223 */ /* 0x000fe20000010041 */
[----:B------:R2:W-:Y:S01]  /*5620*/  STS [R200+0x10b0], R213 ;  /* 0x0010b0d5c8007388 */ /* 0x0005e20000000800 */
[----:B------:R-:W-:Y:S01]  /*5630*/  FADD.FTZ R248, -R172, R233 ;  /* 0x000000e9acf87221 */ /* 0x000fe20000010100 */
[----:B0-----:R-:W-:Y:S01]  /*5640*/  LEA.HI R207, R234, R165, RZ, 0x1b ;  /* 0x000000a5eacf7211 */ /* 0x001fe200078fd8ff */
[----:B------:R-:W-:Y:S01]  /*5650*/  FMUL.FTZ R233, R58, R233 ;  /* 0x000000e93ae97220 */ /* 0x000fe20000410000 */
[----:B------:R0:W-:Y:S01]  /*5660*/  STS [R200+0x10b4], R203 ;  /* 0x0010b4cbc8007388 */ /* 0x0001e20000000800 */
[----:B------:R-:W-:Y:S01]  /*5670*/  LEA R234, R212, UR21, 0x2 ;  /* 0x00000015d4ea7c11 */ /* 0x000fe2000f8e10ff */
[----:B------:R-:W-:Y:S01]  /*5680*/  FFMA.FTZ R65, R248, R204, R65 ;  /* 0x000000ccf8417223 */ /* 0x000fe20000010041 */
[----:B-1----:R-:W-:Y:S01]  /*5690*/  LEA.HI R209, R236, R165, RZ, 0x1b ;  /* 0x000000a5ecd17211 */ /* 0x002fe200078fd8ff */
[----:B------:R1:W-:Y:S01]  /*56a0*/  STS [R200+0x10b8], R205 ;  /* 0x0010b8cdc8007388 */ /* 0x0003e20000000800 */
[----:B------:R-:W-:Y:S01]  /*56b0*/  LEA R236, R210, UR21, 0x2 ;  /* 0x00000015d2ec7c11 */ /* 0x000fe2000f8e10ff */
[----:B------:R-:W-:Y:S01]  /*56c0*/  FFMA.FTZ R201, R170, R201, R65 ;  /* 0x000000c9aac97223 */ /* 0x000fe20000010041 */
[-C--:B--2---:R-:W-:Y:S01]  /*56d0*/  LEA.HI R213, R240, R165.reuse, RZ, 0x1b ;  /* 0x000000a5f0d57211 */ /* 0x084fe200078fd8ff */
[----:B------:R-:W-:Y:S01]  /*56e0*/  STS [R200+0x10bc], R237 ;  /* 0x0010bcedc8007388 */ /* 0x000fe20000000800 */
[----:B------:R-:W-:Y:S01]  /*56f0*/  LEA R240, R206, UR21, 0x2 ;  /* 0x00000015cef07c11 */ /* 0x000fe2000f8e10ff */
[----:B------:R-:W-:Y:S01]  /*5700*/  IMAD.MOV.U32 R65, RZ, RZ, RZ ;  /* 0x000000ffff417224 */ /* 0x000fe200078e00ff */
[-C--:B0-----:R-:W-:Y:S01]  /*5710*/  LEA.HI R203, R230, R165.reuse, RZ, 0x1b ;  /* 0x000000a5e6cb7211 */ /* 0x081fe200078fd8ff */
[----:B------:R-:W-:Y:S01]  /*5720*/  BAR.SYNC.DEFER_BLOCKING 0x0 ;  /* 0x0000000000007b1d */ /* 0x000fe20000010000 */
[----:B------:R-:W-:Y:S01]  /*5730*/  LEA R230, R216, UR21, 0x2 ;  /* 0x00000015d8e67c11 */ /* 0x000fe2000f8e10ff */
[----:B------:R-:W-:Y:S01]  /*5740*/  IMAD.U32 R204, RZ, RZ, UR41 ;  /* 0x00000029ffcc7e24 */ /* 0x000fe2000f8e00ff */
[----:B-1----:R-:W-:Y:S01]  /*5750*/  LEA.HI R205, R232, R165, RZ, 0x1b ;  /* 0x000000a5e8cd7211 */ /* 0x002fe200078fd8ff */
[----:B------:R-:W-:Y:S01]  /*5760*/  FFMA.FTZ R201, R4, R132, R201 ;  /* 0x0000008404c97223 */ /* 0x000fe200000100c9 */
[----:B------:R-:W-:Y:S01]  /*5770*/  LEA R232, R214, UR21, 0x2 ;  /* 0x00000015d6e87c11 */ /* 0x000fe2000f8e10ff */
[----:B------:R-:W-:Y:S01]  /*5780*/  FADD.FTZ R132, -R3, R226 ;  /* 0x000000e203847221 */ /* 0x000fe20000010100 */
[----:B------:R-:W-:Y:S01]  /*5790*/  LEA R216, R203, UR21, 0x2 ;  /* 0x00000015cbd87c11 */ /* 0x000fe2000f8e10ff */
[----:B------:R-:W-:Y:S01]  /*57a0*/  FMUL.FTZ R3, R6, R186 ;  /* 0x000000ba06037220 */ /* 0x000fe20000410000 */
[----:B------:R-:W-:Y:S01]  /*57b0*/  LEA R214, R205, UR21, 0x2 ;  /* 0x00000015cdd67c11 */ /* 0x000fe2000f8e10ff */
[----:B------:R-:W-:Y:S01]  /*57c0*/  FFMA.FTZ R201, R132, R133, R201 ;  /* 0x0000008584c97223 */ /* 0x000fe200000100c9 */
[----:B------:R-:W-:Y:S01]  /*57d0*/  LEA R212, R207, UR21, 0x2 ;  /* 0x00000015cfd47c11 */ /* 0x000fe2000f8e10ff */
[----:B------:R-:W-:Y:S01]  /*57e0*/  FMUL.FTZ R133, R77, R222 ;  /* 0x000000de4d857220 */ /* 0x000fe20000410000 */
[----:B------:R-:W-:Y:S01]  /*57f0*/  LEA R210, R209, UR21, 0x2 ;  /* 0x00000015d1d27c11 */ /* 0x000fe2000f8e10ff */
[----:B------:R-:W-:Y:S01]  /*5800*/  FFMA.FTZ R202, R2, R202, R201 ;  /* 0x000000ca02ca7223 */ /* 0x000fe200000100c9 */
[----:B------:R-:W-:Y:S01]  /*5810*/  LEA R208, R211, UR21, 0x2 ;  /* 0x00000015d3d07c11 */ /* 0x000fe2000f8e10ff */
[----:B------:R-:W-:Y:S01]  /*5820*/  FMUL.FTZ R201, R189, UR53 ;  /* 0x00000035bdc97c20 */ /* 0x000fe20008410000 */
[----:B------:R-:W-:-:S02]  /*5830*/  LEA R206, R213, UR21, 0x2 ;  /* 0x00000015d5ce7c11 */ /* 0x000fc4000f8e10ff */
[----:B------:R-:W-:-:S04]  /*5840*/  MOV R172, UR30 ;  /* 0x0000001e00ac7c02 */ /* 0x000fc80008000f00 */
[----:B------:R-:W-:Y:S01]  /*5850*/  SHF.R.S32.HI R172, RZ, 0x1f, R172 ;  /* 0x0000001fffac7819 */ /* 0x000fe200000114ac */
[----:B------:R-:W0:Y:S04]  /*5860*/  LDS R184, [R163+0x1080] ;  /* 0x00108000a3b87984 */ /* 0x000e280000000800 */
[----:B------:R-:W1:Y:S04]  /*5870*/  LDS R251, [R242+0x1180] ;  /* 0x00118000f2fb7984 */ /* 0x000e680000000800 */
[----:B------:R-:W2:Y:S04]  /*5880*/  LDS R249, [R240+0x1280] ;  /* 0x00128000f0f97984 */ /* 0x000ea80000000800 */
[----:B------:R-:W3:Y:S04]  /*5890*/  LDS R247, [R238+0x1380] ;  /* 0x00138000eef77984 */ /* 0x000ee80000000800 */
        /* <DEDUP_REMOVED lines=12> */
[----:B------:R5:W-:Y:S04]  /*5960*/  STS [R64+0x2100], R250 ;  /* 0x002100fa40007388 */ /* 0x000be80000000800 */
[----:B------:R-:W-:Y:S04]  /*5970*/  STS [R200+0x2104], R225 ;  /* 0x002104e1c8007388 */ /* 0x000fe80000000800 */
[----:B------:R-:W-:Y:S01]  /*5980*/  STS [R200+0x210c], R223 ;  /* 0x00210cdfc8007388 */ /* 0x000fe20000000800 */
[----:B-----5:R-:W-:-:S03]  /*5990*/  MOV R64, R165 ;  /* 0x000000a500407202 */ /* 0x020fc60000000f00 */
[----:B------:R5:W-:Y:S02]  /*59a0*/  STS [R200+0x2110], R133 ;  /* 0x00211085c8007388 */ /* 0x000be40000000800 */
[----:B------:R-:W-:Y:S02]  /*59b0*/  IMAD.WIDE.U32 R66, R124, UR29, R64 ;  /* 0x0000001d7c427c25 */ /* 0x000fe4000f8e0040 */
[----:B------:R-:W-:Y:S02]  /*59c0*/  STS [R200+0x2114], R221 ;  /* 0x002114ddc8007388 */ /* 0x000fe40000000800 */
[----:B------:R-:W-:Y:S02]  /*59d0*/  IMAD R67, R125, UR29, R67 ;  /* 0x0000001d7d437c24 */ /* 0x000fe4000f8e0243 */
[----:B------:R1:W-:Y:S01]  /*59e0*/  STS [R200+0x211c], R219 ;  /* 0x00211cdbc8007388 */ /* 0x0003e20000000800 */
[----:B------:R-:W-:-:S04]  /*59f0*/  IMAD.WIDE.U32 R64, R122, UR29, R64 ;  /* 0x0000001d7a407c25 */ /* 0x000fc8000f8e0040 */
[----:B-----5:R-:W-:Y:S01]  /*5a00*/  FMUL.FTZ R133, R198, UR53 ;  /* 0x00000035c6857c20 */ /* 0x020fe20008410000 */
[----:B------:R-:W-:Y:S01]  /*5a10*/  STS [R200+0x2124], R217 ;  /* 0x002124d9c8007388 */ /* 0x000fe20000000800 */
[----:B------:R-:W-:-:S03]  /*5a20*/  IMAD.WIDE.U32 R66, R173, UR30, R66 ;  /* 0x0000001ead427c25 */ /* 0x000fc6000f8e0042 */
[----:B------:R5:W-:Y:S01]  /*5a30*/  STS [R200+0x2128], R215 ;  /* 0x002128d7c8007388 */ /* 0x000be20000000800 */
[----:B------:R-:W-:Y:S01]  /*5a40*/  IMAD R173, R172, UR40, RZ ;  /* 0x00000028acad7c24 */ /* 0x000fe2000f8e02ff */
[----:B------:R-:W-:Y:S01]  /*5a50*/  IADD3 R66, P2, PT, R66, UR22, RZ ;  /* 0x0000001642427c10 */ /* 0x000fe2000ff5e0ff */
[----:B------:R-:W-:Y:S01]  /*5a60*/  IMAD R65, R123, UR29, R65 ;  /* 0x0000001d7b417c24 */ /* 0x000fe2000f8e0241 */
[----:B------:R-:W-:Y:S01]  /*5a70*/  STS [R200+0x212c], R233 ;  /* 0x00212ce9c8007388 */ /* 0x000fe20000000800 */
[----:B------:R-:W-:Y:S01]  /*5a80*/  IMAD R173, R204, UR30, R173 ;  /* 0x0000001eccad7c24 */ /* 0x000fe2000f8e02ad */
[----:B------:R-:W-:Y:S01]  /*5a90*/  MOV R204, UR52 ;  /* 0x0000003400cc7c02 */ /* 0x000fe20008000f00 */
[----:B------:R-:W-:Y:S01]  /*5aa0*/  IMAD R172, R172, UR42, RZ ;  /* 0x0000002aacac7c24 */ /* 0x000fe2000f8e02ff */
[----:B------:R-:W-:Y:S01]  /*5ab0*/  STS [R200+0x2130], R231 ;  /* 0x002130e7c8007388 */ /* 0x000fe20000000800 */
[----:B-1----:R-:W-:Y:S01]  /*5ac0*/  FMUL.FTZ R219, R187, UR53 ;  /* 0x00000035bbdb7c20 */ /* 0x002fe20008410000 */
[----:B------:R-:W-:Y:S01]  /*5ad0*/  IADD3.X R67, PT, PT, R67, R173, RZ, P2, !PT ;  /* 0x000000ad43437210 */ /* 0x000fe200017fe4ff */
[----:B-----5:R-:W-:Y:S01]  /*5ae0*/  FMUL.FTZ R215, R8, R187 ;  /* 0x000000bb08d77220 */ /* 0x020fe20000410000 */
[----:B------:R-:W-:Y:S01]  /*5af0*/  MOV R173, UR42 ;  /* 0x0000002a00ad7c02 */ /* 0x000fe20008000f00 */
[----:B------:R-:W-:Y:S01]  /*5b00*/  STS [R200+0x2134], R229 ;  /* 0x002134e5c8007388 */ /* 0x000fe20000000800 */
[----:B------:R-:W-:Y:S01]  /*5b10*/  IADD3 R204, PT, PT, R204, -UR22, -R165 ;  /* 0x80000016cccc7c10 */ /* 0x000fe2000fffe8a5 */
[----:B------:R-:W-:-:S04]  /*5b20*/  IMAD.WIDE.U32 R66, R120, UR6, R66 ;  /* 0x0000000678427c25 */ /* 0x000fc8000f8e0042 */
[----:B------:R-:W-:Y:S01]  /*5b30*/  FMUL.FTZ R217, R188, UR53 ;  /* 0x00000035bcd97c20 */ /* 0x000fe20008410000 */
[----:B------:R-:W-:Y:S01]  /*5b40*/  STS [R200+0x213c], R227 ;  /* 0x00213ce3c8007388 */ /* 0x000fe20000000800 */
[----:B------:R-:W-:Y:S01]  /*5b50*/  FMUL.FTZ R187, R191, UR53 ;  /* 0x00000035bfbb7c20 */ /* 0x000fe20008410000 */
[----:B------:R-:W-:-:S04]  /*5b60*/  IMAD.WIDE.U32 R64, R173, UR30, R64 ;  /* 0x0000001ead407c25 */ /* 0x000fc8000f8e0040 */
[----:B------:R-:W-:Y:S01]  /*5b70*/  FMUL.FTZ R8, R197, UR53 ;  /* 0x00000035c5087c20 */ /* 0x000fe20008410000 */
[----:B------:R-:W-:-:S04]  /*5b80*/  IMAD.U32 R173, RZ, RZ, UR43 ;  /* 0x0000002bffad7e24 */ /* 0x000fc8000f8e00ff */
[----:B------:R-:W-:Y:S01]  /*5b90*/  IMAD R173, R173, UR30, R172 ;  /* 0x0000001eadad7c24 */ /* 0x000fe2000f8e02ac */
[----:B------:R-:W-:-:S04]  /*5ba0*/  IADD3 R172, P2, PT, R64, UR22, RZ ;  /* 0x0000001640ac7c10 */ /* 0x000fc8000ff5e0ff */
[----:B------:R-:W-:Y:S01]  /*5bb0*/  IADD3.X R173, PT, PT, R65, R173, RZ, P2, !PT ;  /* 0x000000ad41ad7210 */ /* 0x000fe200017fe4ff */
[----:B------:R-:W-:Y:S01]  /*5bc0*/  IMAD R65, R121, UR6, R67 ;  /* 0x0000000679417c24 */ /* 0x000fe2000f8e0243 */
[----:B------:R-:W-:Y:S02]  /*5bd0*/  MOV R67, UR44 ;  /* 0x0000002c00437c02 */ /* 0x000fe40008000f00 */
[----:B------:R-:W-:-:S03]  /*5be0*/  LEA R64, P2, R66, UR46, 0x2 ;  /* 0x0000002e42407c11 */ /* 0x000fc6000f8410ff */
[----:B------:R-:W-:Y:S01]  /*5bf0*/  IMAD.WIDE.U32 R172, R67, UR6, R172 ;  /* 0x0000000643ac7c25 */ /* 0x000fe2000f8e00ac */
[----:B------:R-:W-:-:S03]  /*5c00*/  LEA.HI.X R65, R66, UR47, R65, 0x2, P2 ;  /* 0x0000002f42417c11 */ /* 0x000fc600090f1441 */
[----:B------:R-:W-:Y:S01]  /*5c10*/  IMAD.U32 R67, RZ, RZ, UR45 ;  /* 0x0000002dff437e24 */ /* 0x000fe2000f8e00ff */
[----:B------:R-:W-:-:S03]  /*5c20*/  LEA R66, P2, R172, UR48, 0x2 ;  /* 0x00000030ac427c11 */ /* 0x000fc6000f8410ff */
[----:B------:R-:W-:Y:S02]  /*5c30*/  IMAD R67, R67, UR6, R173 ;  /* 0x0000000643437c24 */ /* 0x000fe4000f8e02ad */
[----:B------:R-:W-:-:S03]  /*5c40*/  FMUL.FTZ R173, R71, R220 ;  /* 0x000000dc47ad7220 */ /* 0x000fc60000410000 */
[----:B------:R-:W-:Y:S01]  /*5c50*/  LEA.HI.X R67, R172, UR49, R67, 0x2, P2 ;  /* 0x00000031ac437c11 */ /* 0x000fe200090f1443 */
[----:B------:R-:W-:Y:S01]  /*5c60*/  FMUL.FTZ R172, R5, R183 ;  /* 0x000000b705ac7220 */ /* 0x000fe20000410000 */
[----:B------:R-:W-:Y:S01]  /*5c70*/  FMUL.FTZ R183, R183, UR53 ;  /* 0x00000035b7b77c20 */ /* 0x000fe20008410000 */
[----:B------:R-:W-:Y:S01]  /*5c80*/  ISETP.GE.AND P2, PT, R204, 0x1, PT ;  /* 0x00000001cc00780c */ /* 0x000fe20003f46270 */
[----:B------:R-:W-:Y:S01]  /*5c90*/  FMUL.FTZ R5, R186, UR53 ;  /* 0x00000035ba057c20 */ /* 0x000fe20008410000 */
[----:B------:R1:W-:Y:S01]  /*5ca0*/  STS [R200+0x2118], R173 ;  /* 0x002118adc8007388 */ /* 0x0003e20000000800 */
[----:B------:R-:W-:Y:S01]  /*5cb0*/  FMUL.FTZ R6, R2, R183 ;  /* 0x000000b702067220 */ /* 0x000fe20000410000 */
[----:B------:R-:W-:Y:S01]  /*5cc0*/  FMUL.FTZ R2, R7, R185 ;  /* 0x000000b907027220 */ /* 0x000fe20000410000 */
[----:B------:R-:W-:Y:S01]  /*5cd0*/  FMUL.FTZ R7, R83, R224 ;  /* 0x000000e053077220 */ /* 0x000fe20000410000 */
[----:B------:R-:W-:Y:S01]  /*5ce0*/  FMUL.FTZ R183, R61, R218 ;  /* 0x000000da3db77220 */ /* 0x000fe20000410000 */
[----:B------:R-:W-:Y:S01]  /*5cf0*/  FMUL.FTZ R185, R185, UR53 ;  /* 0x00000035b9b97c20 */ /* 0x000fe20008410000 */
[----:B------:R-:W-:Y:S01]  /*5d00*/  FMUL.FTZ R5, R132, R5 ;  /* 0x0000000584057220 */ /* 0x000fe20000410000 */
[-C--:B------:R-:W-:Y:S01]  /*5d10*/  FFMA.FTZ R39, R22, R172.reuse, R39 ;  /* 0x000000ac16277223 */ /* 0x080fe20000010027 */
[----:B------:R5:W-:Y:S01]  /*5d20*/  STS [R200+0x2108], R7 ;  /* 0x00210807c8007388 */ /* 0x000be20000000800 */
[----:B------:R-:W-:Y:S01]  /*5d30*/  FFMA.FTZ R6, R63, R172, R6 ;  /* 0x000000ac3f067223 */ /* 0x000fe20000010006 */
[----:B------:R-:W-:Y:S01]  /*5d40*/  FMUL.FTZ R4, R4, R185 ;  /* 0x000000b904047220 */ /* 0x000fe20000410000 */
[----:B------:R-:W-:Y:S01]  /*5d50*/  FMUL.FTZ R186, R190, UR53 ;  /* 0x00000035beba7c20 */ /* 0x000fe20008410000 */
[----:B------:R2:W-:Y:S01]  /*5d60*/  STS [R200+0x2120], R183 ;  /* 0x002120b7c8007388 */ /* 0x0005e20000000800 */
[----:B------:R-:W-:Y:S01]  /*5d70*/  FMUL.FTZ R185, R192, UR53 ;  /* 0x00000035c0b97c20 */ /* 0x000fe20008410000 */
[----:B------:R-:W-:Y:S01]  /*5d80*/  FMUL.FTZ R172, R193, UR53 ;  /* 0x00000035c1ac7c20 */ /* 0x000fe20008410000 */
[----:B------:R-:W-:Y:S01]  /*5d90*/  FMUL.FTZ R132, R195, UR53 ;  /* 0x00000035c3847c20 */ /* 0x000fe20008410000 */
[----:B-1----:R-:W-:Y:S01]  /*5da0*/  FMUL.FTZ R173, R196, UR53 ;  /* 0x00000035c4ad7c20 */ /* 0x002fe20008410000 */
[----:B-----5:R-:W-:Y:S01]  /*5db0*/  FMUL.FTZ R7, R55, R226 ;  /* 0x000000e237077220 */ /* 0x020fe20000410000 */
[----:B--2---:R-:W-:-:S04]  /*5dc0*/  FMUL.FTZ R183, R194, UR53 ;  /* 0x00000035c2b77c20 */ /* 0x004fc80008410000 */
[----:B------:R1:W-:Y:S02]  /*5dd0*/  STS [R200+0x2138], R7 ;  /* 0x00213807c8007388 */ /* 0x0003e40000000800 */
[----:B-1----:R-:W-:Y:S01]  /*5de0*/  FMUL.FTZ R7, R199, UR53 ;  /* 0x00000035c7077c20 */ /* 0x002fe20008410000 */
[----:B------:R-:W-:Y:S06]  /*5df0*/  BAR.SYNC.DEFER_BLOCKING 0x0 ;  /* 0x0000000000007b1d */ /* 0x000fec0000010000 */
[----:B0--34-:R-:W-:Y:S05]  /*5e00*/  @!P2 BRA `(.L_x_4527) ;  /* 0x00000000000ca947 */ /* 0x019fea0003800000 */
[----:B------:R-:W0:Y:S04]  /*5e10*/  LDS R221, [R163+0x2100] ;  /* 0x00210000a3dd7984 */ /* 0x000e280000000800 */
[----:B------:R1:W-:Y:S04]  /*5e20*/  REDG.E.ADD.F32.FTZ.RN.STRONG.GPU desc[UR24][R64.64], R184 ;  /* 0x000000b8400079a6 */ /* 0x0003e8000c12f318 */
[----:B0-----:R1:W-:Y:S02]  /*5e30*/  REDG.E.ADD.F32.FTZ.RN.STRONG.GPU desc[UR24][R66.64], R221 ;  /* 0x000000dd420079a6 */ /* 0x0013e4000c12f318 */
.L_x_4527:
[----:B------:R-:W-:Y:S05]  /*5e40*/  BSYNC.RECONVERGENT B0 ;  /* 0x0000000000007941 */ /* 0x000fea0003800200 */
.L_x_4526:
[----:B-1----:R0:W1:Y:S01]  /*5e50*/  LDS R221, [R242+0x2200] ;  /* 0x00220000f2dd7984 */ /* 0x0020620000000800 */
[C---:B------:R-:W-:Y:S01]  /*5e60*/  ISETP.GE.AND P6, PT, R204.reuse, 0x41, PT ;  /* 0x00000041cc00780c */ /* 0x040fe20003fc6270 */
[----:B------:R-:W-:Y:S01]  /*5e70*/  BSSY.RECONVERGENT B0, `(.L_x_4528) ;  /* 0x0000008000007945 */ /* 0x000fe20003800200 */
[C---:B------:R-:W-:Y:S02]  /*5e80*/  ISETP.GE.AND P2, PT, R204.reuse, 0x81, PT ;  /* 0x00000081cc00780c */ /* 0x040fe40003f46270 */
[C---:B------:R-:W-:Y:S02]  /*5e90*/  ISETP.GE.AND P3, PT, R204.reuse, 0xc1, PT ;  /* 0x000000c1cc00780c */ /* 0x040fe40003f66270 */
[C---:B------:R-:W-:Y:S02]  /*5ea0*/  ISETP.GE.AND P4, PT, R204.reuse, 0x101, PT ;  /* 0x00000101cc00780c */ /* 0x040fe40003f86270 */
[----:B------:R-:W-:-:S05]  /*5eb0*/  ISETP.GE.AND P5, PT, R204, 0x141, PT ;  /* 0x00000141cc00780c */ /* 0x000fca0003fa6270 */
[----:B0-----:R-:W-:Y:S08]  /*5ec0*/  @!P6 BRA `(.L_x_4529) ;  /* 0x000000000008e947 */ /* 0x001ff00003800000 */
[----:B------:R0:W-:Y:S04]  /*5ed0*/  REDG.E.ADD.F32.FTZ.RN.STRONG.GPU desc[UR24][R64.64+0x100], R251 ;  /* 0x000100fb400079a6 */ /* 0x0001e8000c12f318 */
[----:B-1----:R0:W-:Y:S02]  /*5ee0*/  REDG.E.ADD.F32.FTZ.RN.STRONG.GPU desc[UR24][R66.64+0x100], R221 ;  /* 0x000100dd420079a6 */ /* 0x0021e4000c12f318 */
.L_x_4529:
[----:B------:R-:W-:Y:S05]  /*5ef0*/  BSYNC.RECONVERGENT B0 ;  /* 0x0000000000007941 */ /* 0x000fea0003800200 */
.L_x_4528:
[----:B01----:R0:W1:Y:S01]  /*5f00*/  LDS R221, [R240+0x2300] ;  /* 0x00230000f0dd7984 */ /* 0x0030620000000800 */
[----:B------:R-:W-:Y:S04]  /*5f10*/  BSSY.RECONVERGENT B0, `(.L_x_4530) ;  /* 0x0000004000007945 */ /* 0x000fe80003800200 */
[----:B------:R-:W-:Y:S05]  /*5f20*/  @!P2 BRA `(.L_x_4531) ;  /* 0x000000000008a947 */ /* 0x000fea0003800000 */
[----:B------:R2:W-:Y:S04]  /*5f30*/  REDG.E.ADD.F32.FTZ.RN.STRONG.GPU desc[UR24][R64.64+0x200], R249 ;  /* 0x000200f9400079a6 */ /* 0x0005e8000c12f318 */
[----:B-1----:R2:W-:Y:S02]  /*5f40*/  REDG.E.ADD.F32.FTZ.RN.STRONG.GPU desc[UR24][R66.64+0x200], R221 ;  /* 0x000200dd420079a6 */ /* 0x0025e4000c12f318 */
.L_x_4531:
[----:B------:R-:W-:Y:S05]  /*5f50*/  BSYNC.RECONVERGENT B0 ;  /* 0x0000000000007941 */ /* 0x000fea0003800200 */
.L_x_4530:
[----:B-12---:R1:W2:Y:S01]  /*5f60*/  LDS R221, [R238+0x2400] ;  /* 0x00240000eedd7984 */ /* 0x0062a20000000800 */
[----:B------:R-:W-:Y:S04]  /*5f70*/  BSSY.RECONVERGENT B0, `(.L_x_4532) ;  /* 0x0000004000007945 */ /* 0x000fe80003800200 */
[----:B------:R-:W-:Y:S05]  /*5f80*/  @!P3 BRA `(.L_x_4533) ;  /* 0x000000000008b947 */ /* 0x000fea0003800000 */
[----:B------:R3:W-:Y:S04]  /*5f90*/  REDG.E.ADD.F32.FTZ.RN.STRONG.GPU desc[UR24][R64.64+0x300], R247 ;  /* 0x000300f7400079a6 */ /* 0x0007e8000c12f318 */
[----:B--2---:R3:W-:Y:S02]  /*5fa0*/  REDG.E.ADD.F32.FTZ.RN.STRONG.GPU desc[UR24][R66.64+0x300], R221 ;  /* 0x000300dd420079a6 */ /* 0x0047e4000c12f318 */
.L_x_4533:
[----:B------:R-:W-:Y:S05]  /*5fb0*/  BSYNC.RECONVERGENT B0 ;  /* 0x0000000000007941 */ /* 0x000fea0003800200 */
.L_x_4532:
[----:B--23--:R2:W3:Y:S01]  /*5fc0*/  LDS R221, [R236+0x2500] ;  /* 0x00250000ecdd7984 */ /* 0x00c4e20000000800 */
[----:B------:R-:W-:Y:S04]  /*5fd0*/  BSSY.RECONVERGENT B0, `(.L_x_4534) ;  /* 0x0000004000007945 */ /* 0x000fe80003800200 */
[----:B------:R-:W-:Y:S05]  /*5fe0*/  @!P4 BRA `(.L_x_4535) ;  /* 0x000000000008c947 */ /* 0x000fea0003800000 */
[----:B------:R4:W-:Y:S04]  /*5ff0*/  REDG.E.ADD.F32.FTZ.RN.STRONG.GPU desc[UR24][R64.64+0x400], R245 ;  /* 0x000400f5400079a6 */ /* 0x0009e8000c12f318 */
[----:B---3--:R4:W-:Y:S02]  /*6000*/  REDG.E.ADD.F32.FTZ.RN.STRONG.GPU desc[UR24][R66.64+0x400], R221 ;  /* 0x000400dd420079a6 */ /* 0x0089e4000c12f318 */
.L_x_4535:
[----:B------:R-:W-:Y:S05]  /*6010*/  BSYNC.RECONVERGENT B0 ;  /* 0x0000000000007941 */ /* 0x000fea0003800200 */
.L_x_4534:
[----:B---34-:R3:W4:Y:S01]  /*6020*/  LDS R221, [R234+0x2600] ;  /* 0x00260000eadd7984 */ /* 0x0187220000000800 */
[----:B------:R-:W-:Y:S04]  /*6030*/  BSSY.RECONVERGENT B0, `(.L_x_4536) ;  /* 0x0000004000007945 */ /* 0x000fe80003800200 */
[----:B------:R-:W-:Y:S05]  /*6040*/  @!P5 BRA `(.L_x_4537) ;  /* 0x000000000008d947 */ /* 0x000fea0003800000 */
[----:B------:R0:W-:Y:S04]  /*6050*/  REDG.E.ADD.F32.FTZ.RN.STRONG.GPU desc[UR24][R64.64+0x500], R243 ;  /* 0x000500f3400079a6 */ /* 0x0001e8000c12f318 */
[----:B----4-:R0:W-:Y:S02]  /*6060*/  REDG.E.ADD.F32.FTZ.RN.STRONG.GPU desc[UR24][R66.64+0x500], R221 ;  /* 0x000500dd420079a6 */ /* 0x0101e4000c12f318 */
.L_x_4537:
[----:B------:R-:W-:Y:S05]  /*6070*/  BSYNC.RECONVERGENT B0 ;  /* 0x0000000000007941 */ /* 0x000fea0003800200 */
.L_x_4536:
[----:B0---4-:R0:W4:Y:S01]  /*6080*/  LDS R221, [R232+0x2700] ;  /* 0x00270000e8dd7984 */ /* 0x0111220000000800 */
        /* <DEDUP_REMOVED lines=8> */
[----:B----4-:R0:W-:Y:S02]  /*6110*/  REDG.E.ADD.F32.FTZ.RN.STRONG.GPU desc[UR24][R66.64+0x600], R221 ;  /* 0x000600dd420079a6 */ /* 0x0101e4000c12f318 */
.L_x_4539:
[----:B------:R-:W-:Y:S05]  /*6120*/  BSYNC.RECONVERGENT B0 ;  /* 0x0000000000007941 */ /* 0x000fea0003800200 */
.L_x_4538:
[----:B0---4-:R0:W4:Y:S01]  /*6130*/  LDS R221, [R230+0x2800] ;  /* 0x00280000e6dd7984 */ /* 0x0111220000000800 */
[----:B------:R-:W-:Y:S04]  /*6140*/  BSSY.RECONVERGENT B0, `(.L_x_4540) ;  /* 0x0000004000007945 */ /* 0x000fe80003800200 */
[----:B------:R-:W-:Y:S05]  /*6150*/  @!P2 BRA `(.L_x_4541) ;  /* 0x000000000008a947 */ /* 0x000fea0003800000 */
[----:B------:R0:W-:Y:S04]  /*6160*/  REDG.E.ADD.F32.FTZ.RN.STRONG.GPU desc[UR24][R64.64+0x700], R239 ;  /* 0x000700ef400079a6 */ /* 0x0001e8000c12f318 */
[----:B----4-:R0:W-:Y:S02]  /*6170*/  REDG.E.ADD.F32.FTZ.RN.STRONG.GPU desc[UR24][R66.64+0x700], R221 ;  /* 0x000700dd420079a6 */ /* 0x0101e4000c12f318 */
.L_x_4541:
[----:B------:R-:W-:Y:S05]  /*6180*/  BSYNC.RECONVERGENT B0 ;  /* 0x0000000000007941 */ /* 0x000fea0003800200 */
.L_x_4540:
[----:B0---4-:R0:W4:Y:S01]  /*6190*/  LDS R221, [R244+0x2900] ;  /* 0x00290000f4dd7984 */ /* 0x0111220000000800 */
[----:B------:R-:W-:Y:S04]  /*61a0*/  BSSY.RECONVERGENT B0, `(.L_x_4542) ;  /* 0x0000004000007945 */ /* 0x000fe80003800200 */
[----:B------:R-:W-:Y:S05]  /*61b0*/  @!P3 BRA `(.L_x_4543) ;  /* 0x000000000008b947 */ /* 0x000fea0003800000 */
[----:B------:R0:W-:Y:S04]  /*61c0*/  REDG.E.ADD.F32.FTZ.RN.STRONG.GPU desc[UR24][R64.64+0x800], R237 ;  /* 0x000800ed400079a6 */ /* 0x0001e8000c12f318 */
[----:B----4-:R0:W-:Y:S02]  /*61d0*/  REDG.E.ADD.F32.FTZ.RN.STRONG.GPU desc[UR24][R66.64+0x800], R221 ;  /* 0x000800dd420079a6 */ /* 0x0101e4000c12f318 */
.L_x_4543:
[----:B------:R-:W-:Y:S05]  /*61e0*/  BSYNC.RECONVERGENT B0 ;  /* 0x0000000000007941 */ /* 0x000fea0003800200 */
.L_x_4542:
[----:B0---4-:R0:W4:Y:S01]  /*61f0*/  LDS R221, [R228+0x2a00] ;  /* 0x002a0000e4dd7984 */ /* 0x0111220000000800 */
[----:B------:R-:W-:Y:S04]  /*6200*/  BSSY.RECONVERGENT B0, `(.L_x_4544) ;  /* 0x0000004000007945 */ /* 0x000fe80003800200 */
[----:B------:R-:W-:Y:S05]  /*6210*/  @!P4 BRA `(.L_x_4545) ;  /* 0x000000000008c947 */ /* 0x000fea0003800000 */
[----:B------:R0:W-:Y:S04]  /*6220*/  REDG.E.ADD.F32.FTZ.RN.STRONG.GPU desc[UR24][R64.64+0x900], R235 ;  /* 0x000900eb400079a6 */ /* 0x0001e8000c12f318 */
[----:B----4-:R0:W-:Y:S02]  /*6230*/  REDG.E.ADD.F32.FTZ.RN.STRONG.GPU desc[UR24][R66.64+0x900], R221 ;  /* 0x000900dd420079a6 */ /* 0x0101e4000c12f318 */
.L_x_4545:
[----:B------:R-:W-:Y:S05]  /*6240*/  BSYNC.RECONVERGENT B0 ;  /* 0x0000000000007941 */ /* 0x000fea0003800200 */
.L_x_4544:
[----:B0---4-:R0:W4:Y:S01]  /*6250*/  LDS R221, [R216+0x2b00] ;  /* 0x002b0000d8dd7984 */ /* 0x0111220000000800 */
[----:B------:R-:W-:Y:S04]  /*6260*/  BSSY.RECONVERGENT B0, `(.L_x_4546) ;  /* 0x0000004000007945 */ /* 0x000fe80003800200 */
[----:B------:R-:W-:Y:S05]  /*6270*/  @!P5 BRA `(.L_x_4547) ;  /* 0x000000000008d947 */ /* 0x000fea0003800000 */
[----:B------:R0:W-:Y:S04]  /*6280*/  REDG.E.ADD.F32.FTZ.RN.STRONG.GPU desc[UR24][R64.64+0xa00], R213 ;  /* 0x000a00d5400079a6 */ /* 0x0001e8000c12f318 */
[----:B----4-:R0:W-:Y:S02]  /*6290*/  REDG.E.ADD.F32.FTZ.RN.STRONG.GPU desc[UR24][R66.64+0xa00], R221 ;  /* 0x000a00dd420079a6 */ /* 0x0101e4000c12f318 */
.L_x_4547:
[----:B------:R-:W-:Y:S05]  /*62a0*/  BSYNC.RECONVERGENT B0 ;  /* 0x0000000000007941 */ /* 0x000fea0003800200 */
.L_x_4546:
[----:B0-----:R0:W0:Y:S01]  /*62b0*/  LDS R213, [R214+0x2c00] ;  /* 0x002c0000d6d57984 */ /* 0x0010220000000800 */
        /* <DEDUP_REMOVED lines=9> */
.L_x_4549:
[----:B------:R-:W-:Y:S05]  /*6350*/  BSYNC.RECONVERGENT B0 ;  /* 0x0000000000007941 */ /* 0x000fea0003800200 */
.L_x_4548:
[----:B-1----:R1:W0:Y:S01]  /*6360*/  LDS R211, [R212+0x2d00] ;  /* 0x002d0000d4d37984 */ /* 0x0022220000000800 */
[----:B------:R-:W-:Y:S04]  /*6370*/  BSSY.RECONVERGENT B0, `(.L_x_4550) ;  /* 0x0000004000007945 */ /* 0x000fe80003800200 */
[----:B------:R-:W-:Y:S05]  /*6380*/  @!P2 BRA `(.L_x_4551) ;  /* 0x000000000008a947 */ /* 0x000fea0003800000 */
[----:B------:R1:W-:Y:S04]  /*6390*/  REDG.E.ADD.F32.FTZ.RN.STRONG.GPU desc[UR24][R64.64+0xc00], R209 ;  /* 0x000c00d1400079a6 */ /* 0x0003e8000c12f318 */
[----:B0-----:R1:W-:Y:S02]  /*63a0*/  REDG.E.ADD.F32.FTZ.RN.STRONG.GPU desc[UR24][R66.64+0xc00], R211 ;  /* 0x000c00d3420079a6 */ /* 0x0013e4000c12f318 */
.L_x_4551:
[----:B------:R-:W-:Y:S05]  /*63b0*/  BSYNC.RECONVERGENT B0 ;  /* 0x0000000000007941 */ /* 0x000fea0003800200 */
.L_x_4550:
[----:B-1----:R1:W0:Y:S01]  /*63c0*/  LDS R209, [R210+0x2e00] ;  /* 0x002e0000d2d17984 */ /* 0x0022220000000800 */
[----:B------:R-:W-:Y:S04]  /*63d0*/  BSSY.RECONVERGENT B0, `(.L_x_4552) ;  /* 0x0000004000007945 */ /* 0x000fe80003800200 */
[----:B------:R-:W-:Y:S05]  /*63e0*/  @!P3 BRA `(.L_x_4553) ;  /* 0x000000000008b947 */ /* 0x000fea0003800000 */
[----:B------:R1:W-:Y:S04]  /*63f0*/  REDG.E.ADD.F32.FTZ.RN.STRONG.GPU desc[UR24][R64.64+0xd00], R207 ;  /* 0x000d00cf400079a6 */ /* 0x0003e8000c12f318 */
[----:B0-----:R1:W-:Y:S02]  /*6400*/  REDG.E.ADD.F32.FTZ.RN.STRONG.GPU desc[UR24][R66.64+0xd00], R209 ;  /* 0x000d00d1420079a6 */ /* 0x0013e4000c12f318 */
.L_x_4553:
[----:B------:R-:W-:Y:S05]  /*6410*/  BSYNC.RECONVERGENT B0 ;  /* 0x0000000000007941 */ /* 0x000fea0003800200 */
.L_x_4552:
[----:B-1----:R1:W0:Y:S01]  /*6420*/  LDS R207, [R208+0x2f00] ;  /* 0x002f0000d0cf7984 */ /* 0x0022220000000800 */
[----:B------:R-:W-:Y:S04]  /*6430*/  BSSY.RECONVERGENT B0, `(.L_x_4554) ;  /* 0x0000004000007945 */ /* 0x000fe80003800200 */
[----:B------:R-:W-:Y:S05]  /*6440*/  @!P4 BRA `(.L_x_4555) ;  /* 0x000000000008c947 */ /* 0x000fea0003800000 */
[----:B------:R1:W-:Y:S04]  /*6450*/  REDG.E.ADD.F32.FTZ.RN.STRONG.GPU desc[UR24][R64.64+0xe00], R205 ;  /* 0x000e00cd400079a6 */ /* 0x0003e8000c12f318 */
[----:B0-----:R1:W-:Y:S02]  /*6460*/  REDG.E.ADD.F32.FTZ.RN.STRONG.GPU desc[UR24][R66.64+0xe00], R207 ;  /* 0x000e00cf420079a6 */ /* 0x0013e4000c12f318 */
.L_x_4555:
[----:B------:R-:W-:Y:S05]  /*6470*/  BSYNC.RECONVERGENT B0 ;  /* 0x0000000000007941 */ /* 0x000fea0003800200 */
.L_x_4554:
[----:B-1----:R1:W0:Y:S01]  /*6480*/  LDS R205, [R206+0x3000] ;  /* 0x00300000cecd7984 */ /* 0x0022220000000800 */
[----:B------:R-:W-:Y:S04]  /*6490*/  BSSY.RECONVERGENT B0, `(.L_x_4556) ;  /* 0x0000004000007945 */ /* 0x000fe80003800200 */
[----:B------:R-:W-:Y:S05]  /*64a0*/  @!P5 BRA `(.L_x_4557) ;  /* 0x000000000008d947 */ /* 0x000fea0003800000 */
[----:B------:R1:W-:Y:S04]  /*64b0*/  REDG.E.ADD.F32.FTZ.RN.STRONG.GPU desc[UR24][R64.64+0xf00], R203 ;  /* 0x000f00cb400079a6 */ /* 0x0003e8000c12f318 */
[----:B0-----:R1:W-:Y:S02]  /*64c0*/  REDG.E.ADD.F32.FTZ.RN.STRONG.GPU desc[UR24][R66.64+0xf00], R205 ;  /* 0x000f00cd420079a6 */ /* 0x0013e4000c12f318 */
.L_x_4557:
[----:B------:R-:W-:Y:S05]  /*64d0*/  BSYNC.RECONVERGENT B0 ;  /* 0x0000000000007941 */ /* 0x000fea0003800200 */
.L_x_4556:
[----:B-1----:R-:W1:Y:S01]  /*64e0*/  SHFL.DOWN P2, R65, R202, 0x1, 0x1f ;  /* 0x08201f00ca417f89 */ /* 0x002e620000040000 */
[----:B------:R-:W-:Y:S01]  /*64f0*/  FFMA.FTZ R5, R62, R3, R5 ;  /* 0x000000033e057223 */ /* 0x000fe20000010005 */
[----:B------:R-:W-:Y:S01]  /*6500*/  ISETP.NE.AND P3, PT, R146, RZ, PT ;  /* 0x000000ff9200720c */ /* 0x000fe20003f65270 */
[-C--:B------:R-:W-:Y:S01]  /*6510*/  FFMA.FTZ R41, R24, R2.reuse, R41 ;  /* 0x0000000218297223 */ /* 0x080fe20000010029 */
[----:B------:R-:W-:Y:S01]  /*6520*/  FFMA.FTZ R4, R69, R2, R4 ;  /* 0x0000000245047223 */ /* 0x000fe20000010004 */
[----:B------:R-:W-:Y:S01]  /*6530*/  FADD.FTZ R104, R5, R104 ;  /* 0x0000006805687221 */ /* 0x000fe20000010000 */
        /* <DEDUP_REMOVED lines=9> */
[----:B------:R-:W-:Y:S01]  /*65d0*/  @!P3 SHF.R.U32.HI R2, RZ, 0x3, R165 ;  /* 0x00000003ff02b819 */ /* 0x000fe200000116a5 */
[----:B------:R-:W-:Y:S01]  /*65e0*/  FMUL.FTZ R187, R246, R187 ;  /* 0x000000bbf6bb7220 */ /* 0x000fe20000410000 */
[----:B------:R-:W-:Y:S01]  /*65f0*/  FMUL.FTZ R193, R14, R193 ;  /* 0x000000c10ec17220 */ /* 0x000fe20000410000 */
[----:B------:R-:W-:Y:S01]  /*6600*/  FMUL.FTZ R176, R176, R185 ;  /* 0x000000b9b0b07220 */ /* 0x000fe20000410000 */
[----:B------:R-:W-:Y:S01]  /*6610*/  @!P3 LOP3.LUT R2, R2, 0x7c, RZ, 0xc0, !PT ;  /* 0x0000007c0202b812 */ /* 0x000fe200078ec0ff */
[----:B------:R-:W-:Y:S01]  /*6620*/  FMUL.FTZ R194, R15, R194 ;  /* 0x000000c20fc27220 */ /* 0x000fe20000410000 */
[----:B------:R-:W-:Y:S01]  /*6630*/  FMUL.FTZ R177, R177, R172 ;  /* 0x000000acb1b17220 */ /* 0x000fe20000410000 */
[----:B------:R-:W-:Y:S01]  /*6640*/  FMUL.FTZ R195, R16, R195 ;  /* 0x000000c310c37220 */ /* 0x000fe20000410000 */
[----:B------:R-:W-:Y:S01]  /*6650*/  FMUL.FTZ R178, R178, R183 ;  /* 0x000000b7b2b27220 */ /* 0x000fe20000410000 */
[----:B-1----:R-:W-:Y:S01]  /*6660*/  @P2 FADD R65, R202, R65 ;  /* 0x00000041ca412221 */ /* 0x002fe20000000000 */
[----:B------:R-:W-:Y:S01]  /*6670*/  FMUL.FTZ R196, R17, R196 ;  /* 0x000000c411c47220 */ /* 0x000fe20000410000 */
[----:B------:R-:W-:Y:S01]  /*6680*/  FMUL.FTZ R179, R179, R132 ;  /* 0x00000084b3b37220 */ /* 0x000fe20000410000 */
[----:B------:R-:W-:Y:S01]  /*6690*/  FMUL.FTZ R197, R18, R197 ;  /* 0x000000c512c57220 */ /* 0x000fe20000410000 */
[----:B------:R-:W-:Y:S01]  /*66a0*/  FMUL.FTZ R180, R180, R173 ;  /* 0x000000adb4b47220 */ /* 0x000fe20000410000 */
[----:B------:R-:W1:Y:S01]  /*66b0*/  SHFL.DOWN P2, R64, R65, 0x2, 0x1f ;  /* 0x08401f0041407f89 */ /* 0x000e620000040000 */
        /* <DEDUP_REMOVED lines=21> */
[----:B------:R-:W-:Y:S01]  /*6810*/  FFMA.FTZ R40, R25, R215, R40 ;  /* 0x000000d719287223 */ /* 0x000fe20000010028 */
[----:B------:R-:W-:Y:S01]  /*6820*/  FADD.FTZ R103, R4, R103 ;  /* 0x0000006704677221 */ /* 0x000fe20000010000 */
[----:B-1----:R-:W-:Y:S01]  /*6830*/  @P2 FADD R64, R65, R64 ;  /* 0x0000004041402221 */ /* 0x002fe20000000000 */
[----:B------:R-:W-:Y:S01]  /*6840*/  FFMA.FTZ R43, R26, R188, R43 ;  /* 0x000000bc1a2b7223 */ /* 0x000fe2000001002b */
[----:B------:R-:W-:Y:S01]  /*6850*/  FADD.FTZ R102, R219, R102 ;  /* 0x00000066db667221 */ /* 0x000fe20000010000 */
[----:B------:R-:W-:Y:S01]  /*6860*/  FFMA.FTZ R42, R27, R189, R42 ;  /* 0x000000bd1b2a7223 */ /* 0x000fe2000001002a */
[----:B------:R-:W-:Y:S01]  /*6870*/  FADD.FTZ R101, R248, R101 ;  /* 0x00000065f8657221 */ /* 0x000fe20000010000 */
[----:B------:R-:W1:Y:S01]  /*6880*/  SHFL.DOWN P2, R67, R64, 0x4, 0x1f ;  /* 0x08801f0040437f89 */ /* 0x000e620000040000 */
[----:B------:R-:W-:Y:S01]  /*6890*/  FFMA.FTZ R45, R28, R190, R45 ;  /* 0x000000be1c2d7223 */ /* 0x000fe2000001002d */
[----:B------:R-:W-:Y:S01]  /*68a0*/  FADD.FTZ R100, R201, R100 ;  /* 0x00000064c9647221 */ /* 0x000fe20000010000 */
        /* <DEDUP_REMOVED lines=19> */
[----:B-1----:R-:W-:-:S05]  /*69e0*/  @P2 FADD R67, R64, R67 ;  /* 0x0000004340432221 */ /* 0x002fca0000000000 */
[----:B------:R-:W1:Y:S02]  /*69f0*/  SHFL.DOWN P2, R66, R67, 0x8, 0x1f ;  /* 0x09001f0043427f89 */ /* 0x000e640000040000 */
[----:B-1----:R-:W-:-:S05]  /*6a00*/  @P2 FADD R66, R67, R66 ;  /* 0x0000004243422221 */ /* 0x002fca0000000000 */
[----:B------:R-:W1:Y:S02]  /*6a10*/  SHFL.DOWN P2, R5, R66, 0x10, 0x1f ;  /* 0x0a001f0042057f89 */ /* 0x000e640000040000 */
[----:B-1----:R-:W-:-:S05]  /*6a20*/  @P2 FADD R5, R66, R5 ;  /* 0x0000000542052221 */ /* 0x002fca0000000000 */
[----:B------:R1:W-:Y:S01]  /*6a30*/  @!P3 STS [R2+UR21+0x3184], R5 ;  /* 0x003184050200b988 */ /* 0x0003e20008000815 */
[----:B------:R-:W-:Y:S06]  /*6a40*/  BAR.SYNC.DEFER_BLOCKING 0x0 ;  /* 0x0000000000007b1d */ /* 0x000fec0000010000 */
[----:B------:R-:W-:Y:S05]  /*6a50*/  @P1 BRA `(.L_x_4559) ;  /* 0x0000000000201947 */ /* 0x000fea0003800000 */
[----:B------:R-:W-:Y:S01]  /*6a60*/  UISETP.NE.AND UP0, UPT, UR7, UR50, UPT ;  /* 0x000000320700728c */ /* 0x000fe2000bf05270 */
[----:B------:R-:W5:Y:S01]  /*6a70*/  LDS R0, [UR21+0x3188] ;  /* 0x00318815ff007984 */ /* 0x000f620008000800 */
[----:B------:R-:W-:-:S04]  /*6a80*/  ULEA UR26, UR6, UR21, 0x2 ;  /* 0x00000015061a7291 */ /* 0x000fc8000f8e10ff */
[----:B------:R-:W-:-:S13]  /*6a90*/  PLOP3.LUT P1, PT, PT, PT, UP0, 0x80, 0x8 ;  /* 0x000000000008781c */ /* 0x000fda0003f2f008 */
[----:B------:R-:W0:Y:S01]  /*6aa0*/  @P1 LDS R3, [UR26+0x46c0] ;  /* 0x0046c01aff031984 */ /* 0x000e220008000800 */
[----:B-----5:R-:W-:-:S04]  /*6ab0*/  FADD.FTZ R0, R5, R0 ;  /* 0x0000000005007221 */ /* 0x020fc80000010000 */
[----:B0-----:R-:W-:-:S05]  /*6ac0*/  @P1 FADD.FTZ R0, R0, R3 ;  /* 0x0000000300001221 */ /* 0x001fca0000010000 */
[----:B------:R0:W-:Y:S02]  /*6ad0*/  STS [UR26+0x46c0], R0 ;  /* 0x0046c000ff007988 */ /* 0x0001e4000800081a */
.L_x_4559:
[----:B------:R-:W-:Y:S05]  /*6ae0*/  BSYNC.RECONVERGENT B0 ;  /* 0x0000000000007941 */ /* 0x000fea0003800200 */
.L_x_4558:
[----:B------:R-:W-:-:S04]  /*6af0*/  UIADD3 UR6, UPT, UPT, UR6, 0x1, URZ ;  /* 0x0000000106067890 */ /* 0x000fc8000fffe0ff */
[----:B------:R-:W-:-:S09]  /*6b00*/  UISETP.GE.AND UP0, UPT, UR6, UR51, UPT ;  /* 0x000000330600728c */ /* 0x000fd2000bf06270 */
[----:B------:R-:W-:Y:S05]  /*6b10*/  BRA.U !UP0, `(.L_x_4560) ;  /* 0xffffffbd08547547 */ /* 0x000fea000b83ffff */
.L_x_4515:
[----:B------:R-:W-:Y:S01]  /*6b20*/  BAR.SYNC.DEFER_BLOCKING 0x0 ;  /* 0x0000000000007b1d */ /* 0x000fe20000010000 */
[----:B------:R-:W-:Y:S01]  /*6b30*/  F2FP.F16.F32.PACK_AB R52, R53, R52 ;  /* 0x000000343534723e */ /* 0x000fe200000000ff */
[----:B------:R-:W-:Y:S01]  /*6b40*/  USHF.R.S32.HI UR23, URZ, 0x1f, UR22 ;  /* 0x0000001fff177899 */ /* 0x000fe20008011416 */
[----:B------:R-:W-:Y:S01]  /*6b50*/  F2FP.F16.F32.PACK_AB R50, R51, R50 ;  /* 0x000000323332723e */ /* 0x000fe200000000ff */
[----:B------:R-:W-:Y:S01]  /*6b60*/  UIADD3 UR16, UP0, UPT, UR16, -0x800, URZ ;  /* 0xfffff80010107890 */ /* 0x000fe2000ff1e0ff */
[----:B------:R-:W-:Y:S01]  /*6b70*/  PRMT R63, R52, 0x7632, R63 ;  /* 0x00007632343f7816 */ /* 0x000fe2000000003f */
[----:B------:R-:W5:Y:S01]  /*6b80*/  LDCU.64 UR26, c[0x0][0x4f8] ;  /* 0x00009f00ff1a77ac */ /* 0x000f620008000a00 */
[----:B------:R-:W-:Y:S02]  /*6b90*/  F2FP.F16.F32.PACK_AB R48, R49, R48 ;  /* 0x000000303130723e */ /* 0x000fe400000000ff */
[----:B------:R-:W-:Y:S01]  /*6ba0*/  PRMT R59, R50, 0x7632, R59 ;  /* 0x00007632323b7816 */ /* 0x000fe2000000003b */
[----:B------:R-:W0:Y:S01]  /*6bb0*/  LDCU.64 UR32, c[0x0][0x500] ;  /* 0x0000a000ff2077ac */ /* 0x000e220008000a00 */
[----:B------:R-:W-:-:S02]  /*6bc0*/  F2FP.F16.F32.PACK_AB R46, R47, R46 ;  /* 0x0000002e2f2e723e */ /* 0x000fc400000000ff */
[----:B------:R-:W-:Y:S01]  /*6bd0*/  PRMT R58, R48, 0x7632, R58 ;  /* 0x00007632303a7816 */ /* 0x000fe2000000003a */
[----:B------:R-:W-:Y:S01]  /*6be0*/  UIADD3.X UR17, UPT, UPT, UR17, -0x1, URZ, UP0, !UPT ;  /* 0xffffffff11117890 */ /* 0x000fe200087fe4ff */
[----:B------:R-:W-:Y:S01]  /*6bf0*/  F2FP.F16.F32.PACK_AB R44, R45, R44 ;  /* 0x0000002c2d2c723e */ /* 0x000fe200000000ff */
[----:B------:R-:W-:Y:S01]  /*6c00*/  UISETP.GT.AND UP0, UPT, UR7, 0x1, UPT ;  /* 0x000000010700788c */ /* 0x000fe2000bf04270 */
[----:B------:R-:W-:Y:S01]  /*6c10*/  PRMT R57, R46, 0x7632, R57 ;  /* 0x000076322e397816 */ /* 0x000fe20000000039 */
[----:B------:R-:W-:Y:S01]  /*6c20*/  UIADD3 UR18, UP1, UPT, UR18, -0x800, URZ ;  /* 0xfffff80012127890 */ /* 0x000fe2000ff3e0ff */
[----:B------:R-:W-:Y:S01]  /*6c30*/  F2FP.F16.F32.PACK_AB R42, R43, R42 ;  /* 0x0000002a2b2a723e */ /* 0x000fe200000000ff */
[----:B------:R-:W-:Y:S01]  /*6c40*/  UIADD3 UR10, UP2, UPT, UR10, -0x800, URZ ;  /* 0xfffff8000a0a7890 */ /* 0x000fe2000ff5e0ff */
[----:B------:R-:W-:Y:S01]  /*6c50*/  PRMT R56, R44, 0x7632, R56 ;  /* 0x000076322c387816 */ /* 0x000fe20000000038 */
[----:B------:R-:W-:Y:S01]  /*6c60*/  UIADD3 UR12, UP3, UPT, UR12, -0x800, URZ ;  /* 0xfffff8000c0c7890 */ /* 0x000fe2000ff7e0ff */
[----:B------:R-:W-:Y:S01]  /*6c70*/  F2FP.F16.F32.PACK_AB R40, R41, R40 ;  /* 0x000000282928723e */ /* 0x000fe200000000ff */
[----:B------:R-:W-:Y:S01]  /*6c80*/  STS.U16 [R127], R52 ;  /* 0x000000347f007388 */ /* 0x000fe20000000400 */
[----:B------:R-:W-:Y:S01]  /*6c90*/  ISETP.NE.AND P0, PT, R165, RZ, PT ;  /* 0x000000ffa500720c */ /* 0x000fe20003f05270 */
[----:B-----5:R-:W-:Y:S01]  /*6ca0*/  UIMAD.WIDE.U32 UR8, UR29, UR26, UR22 ;  /* 0x0000001a1d0872a5 */ /* 0x020fe2000f8e0016 */
[----:B------:R-:W-:Y:S01]  /*6cb0*/  PRMT R55, R42, 0x7632, R55 ;  /* 0x000076322a377816 */ /* 0x000fe20000000037 */
[----:B------:R-:W-:Y:S01]  /*6cc0*/  STS.U16 [R126+0x2], R63 ;  /* 0x0000023f7e007388 */ /* 0x000fe20000000400 */
[----:B------:R-:W-:Y:S01]  /*6cd0*/  F2FP.F16.F32.PACK_AB R38, R39, R38 ;  /* 0x000000262726723e */ /* 0x000fe200000000ff */
[----:B------:R-:W-:Y:S01]  /*6ce0*/  UIMAD UR9, UR29, UR27, UR9 ;  /* 0x0000001b1d0972a4 */ /* 0x000fe2000f8e0209 */
[----:B------:R-:W-:Y:S01]  /*6cf0*/  PRMT R54, R40, 0x7632, R54 ;  /* 0x0000763228367816 */ /* 0x000fe20000000036 */
[----:B------:R-:W-:Y:S01]  /*6d00*/  STS.U16 [R119+0x4], R50 ;  /* 0x0000043277007388 */ /* 0x000fe20000000400 */
[----:B------:R-:W-:Y:S01]  /*6d10*/  PRMT R53, R38, 0x7632, R53 ;  /* 0x0000763226357816 */ /* 0x000fe20000000035 */
[----:B------:R-:W5:Y:S01]  /*6d20*/  LDCU.64 UR26, c[0x0][0x550] ;  /* 0x0000aa00ff1a77ac */ /* 0x000f620008000a00 */
[----:B-1----:R-:W-:Y:S01]  /*6d30*/  MOV R2, UR20 ;  /* 0x0000001400027c02 */ /* 0x002fe20008000f00 */
[----:B------:R-:W-:Y:S01]  /*6d40*/  STS.U16 [R118+0x6], R59 ;  /* 0x0000063b76007388 */ /* 0x000fe20000000400 */
[----:B0-----:R-:W-:-:S03]  /*6d50*/  UIMAD.WIDE.U32 UR8, UR28, UR32, UR8 ;  /* 0x000000201c0872a5 */ /* 0x001fc6000f8e0008 */
[----:B------:R-:W-:Y:S01]  /*6d60*/  STS.U16 [R117+0x8], R48 ;  /* 0x0000083075007388 */ /* 0x000fe20000000400 */
[----:B------:R-:W-:Y:S02]  /*6d70*/  UIADD3 UR14, UP4, UPT, UR14, -0x800, URZ ;  /* 0xfffff8000e0e7890 */ /* 0x000fe4000ff9e0ff */
[----:B------:R-:W-:Y:S01]  /*6d80*/  UIMAD UR6, UR28, UR33, UR9 ;  /* 0x000000211c0672a4 */ /* 0x000fe2000f8e0209 */
[----:B------:R-:W-:Y:S01]  /*6d90*/  STS.U16 [R116+0xa], R58 ;  /* 0x00000a3a74007388 */ /* 0x000fe20000000400 */
[----:B------:R-:W-:Y:S01]  /*6da0*/  IADD3 R3, P1, PT, R166, UR8, RZ ;  /* 0x00000008a6037c10 */ /* 0x000fe2000ff3e0ff */
[----:B------:R-:W-:Y:S02]  /*6db0*/  UIADD3.X UR19, UPT, UPT, UR19, -0x1, URZ, UP1, !UPT ;  /* 0xffffffff13137890 */ /* 0x000fe40008ffe4ff */
[----:B------:R-:W-:Y:S01]  /*6dc0*/  STS.U16 [R115+0xc], R46 ;  /* 0x00000c2e73007388 */ /* 0x000fe20000000400 */
[----:B------:R-:W0:Y:S01]  /*6dd0*/  LDCU.64 UR8, c[0x0][0x518] ;  /* 0x0000a300ff0877ac */ /* 0x000e220008000a00 */
[----:B------:R-:W-:-:S02]  /*6de0*/  IMAD.X R4, RZ, RZ, UR6, P1 ;  /* 0x00000006ff047e24 */ /* 0x000fc400088e06ff */
[----:B------:R-:W-:Y:S01]  /*6df0*/  STS.U16 [R114+0xe], R57 ;  /* 0x00000e3972007388 */ /* 0x000fe20000000400 */
[----:B------:R-:W-:Y:S02]  /*6e00*/  UIADD3.X UR11, UPT, UPT, UR11, -0x1, URZ, UP2, !UPT ;  /* 0xffffffff0b0b7890 */ /* 0x000fe400097fe4ff */
[----:B------:R-:W-:Y:S01]  /*6e10*/  UIADD3.X UR13, UPT, UPT, UR13, -0x1, URZ, UP3, !UPT ;  /* 0xffffffff0d0d7890 */ /* 0x000fe20009ffe4ff */
[----:B------:R-:W-:Y:S01]  /*6e20*/  STS.U16 [R113+0x10], R44 ;  /* 0x0000102c71007388 */ /* 0x000fe20000000400 */
[----:B------:R-:W-:-:S03]  /*6e30*/  UIADD3.X UR15, UPT, UPT, UR15, -0x1, URZ, UP4, !UPT ;  /* 0xffffffff0f0f7890 */ /* 0x000fc6000a7fe4ff */
[----:B------:R-:W-:Y:S04]  /*6e40*/  STS.U16 [R112+0x12], R56 ;  /* 0x0000123870007388 */ /* 0x000fe80000000400 */
[----:B------:R-:W-:Y:S01]  /*6e50*/  STS.U16 [R111+0x14], R42 ;  /* 0x0000142a6f007388 */ /* 0x000fe20000000400 */
[----:B0-----:R-:W-:-:S03]  /*6e60*/  UIMAD.WIDE.U32 UR22, UR29, UR8, UR22 ;  /* 0x000000081d1672a5 */ /* 0x001fc6000f8e0016 */
[----:B------:R-:W-:Y:S01]  /*6e70*/  STS.U16 [R110+0x16], R55 ;  /* 0x000016376e007388 */ /* 0x000fe20000000400 */
[----:B------:R-:W-:-:S03]  /*6e80*/  UIMAD UR9, UR29, UR9, UR23 ;  /* 0x000000091d0972a4 */ /* 0x000fc6000f8e0217 */
[----:B------:R-:W-:Y:S01]  /*6e90*/  STS.U16 [R109+0x18], R40 ;  /* 0x000018286d007388 */ /* 0x000fe20000000400 */
[----:B------:R-:W-:-:S03]  /*6ea0*/  UMOV UR8, UR22 ;  /* 0x0000001600087c82 */ /* 0x000fc60008000000 */
        /* <DEDUP_REMOVED lines=22> */
[----:B-----5:R-:W-:-:S04]  /*7010*/  LEA R2, P3, R3, UR26, 0x1 ;  /* 0x0000001a03027c11 */ /* 0x020fc8000f8608ff */
[----:B------:R-:W-:Y:S01]  /*7020*/  LEA.HI.X R3, R3, UR27, R4, 0x1, P3 ;  /* 0x0000001b03037c11 */ /* 0x000fe200098f0c04 */
[----:B------:R-:W0:Y:S01]  /*7030*/  LDCU.64 UR26, c[0x0][0x560] ;  /* 0x0000ac00ff1a77ac */ /* 0x000e220008000a00 */
[----:B------:R-:W-:-:S04]  /*7040*/  F2FP.F16.F32.PACK_AB R4, R93, R92 ;  /* 0x0000005c5d04723e */ /* 0x000fc800000000ff */
[----:B------:R-:W-:Y:S01]  /*7050*/  PRMT R59, R4, 0x7632, R59 ;  /* 0x00007632043b7816 */ /* 0x000fe2000000003b */
[----:B------:R-:W1:Y:S02]  /*7060*/  LDS R0, [UR21+0x840] ;  /* 0x00084015ff007984 */ /* 0x000e640008000800 */
[-C--:B-1----:R-:W-:Y:S02]  /*7070*/  ISETP.GE.AND P1, PT, R166, R0.reuse, PT ;  /* 0x00000000a600720c */ /* 0x082fe40003f26270 */
[-C--:B------:R-:W-:Y:S02]  /*7080*/  ISETP.GE.AND P2, PT, R161, R0.reuse, PT ;  /* 0x00000000a100720c */ /* 0x080fe40003f46270 */
[-C--:B------:R-:W-:Y:S02]  /*7090*/  ISETP.GE.AND P5, PT, R160, R0.reuse, PT ;  /* 0x00000000a000720c */ /* 0x080fe40003fa6270 */
[-C--:B------:R-:W-:Y:S02]  /*70a0*/  ISETP.GE.AND P6, PT, R159, R0.reuse, PT ;  /* 0x000000009f00720c */ /* 0x080fe40003fc6270 */
[----:B------:R-:W-:-:S02]  /*70b0*/  ISETP.GE.AND P3, PT, R156, R0, PT ;  /* 0x000000009c00720c */ /* 0x000fc40003f66270 */
        /* <DEDUP_REMOVED lines=24> */
[C---:B-1----:R-:W-:Y:S01]  /*7240*/  PRMT R5, R0.reuse, 0x7610, R5 ;  /* 0x0000761000057816 */ /* 0x042fe20000000005 */
[----:B------:R-:W-:Y:S01]  /*7250*/  @!P3 STG.E.U16 desc[UR24][R2.64+0x2c0], R29 ;  /* 0x0002c01d0200b986 */ /* 0x000fe2000c101518 */
[----:B------:R-:W-:Y:S01]  /*7260*/  PRMT R63, R0, 0x7632, R63 ;  /* 0x00007632003f7816 */ /* 0x000fe2000000003f */
[----:B------:R-:W-:Y:S01]  /*7270*/  FADD.FTZ R91, R90, R91 ;  /* 0x0000005b5a5b7221 */ /* 0x000fe20000010000 */
[----:B------:R-:W-:Y:S01]  /*7280*/  F2FP.F16.F32.PACK_AB R0, R95, R94 ;  /* 0x0000005e5f00723e */ /* 0x000fe200000000ff */
[----:B------:R-:W-:Y:S02]  /*7290*/  @!P2 STG.E.U16 desc[UR24][R2.64+0x300], R31 ;  /* 0x0003001f0200a986 */ /* 0x000fe4000c101518 */
[----:B------:R-:W-:Y:S01]  /*72a0*/  FADD.FTZ R92, R91, R92 ;  /* 0x0000005c5b5c7221 */ /* 0x000fe20000010000 */
[C---:B------:R-:W-:Y:S01]  /*72b0*/  PRMT R6, R0.reuse, 0x7610, R6 ;  /* 0x0000761000067816 */ /* 0x040fe20000000006 */
[----:B------:R-:W-:Y:S01]  /*72c0*/  @!P5 STG.E.U16 desc[UR24][R2.64+0x340], R33 ;  /* 0x000340210200d986 */ /* 0x000fe2000c101518 */
[----:B------:R-:W-:Y:S01]  /*72d0*/  PRMT R58, R0, 0x7632, R58 ;  /* 0x00007632003a7816 */ /* 0x000fe2000000003a */
[----:B------:R-:W-:Y:S01]  /*72e0*/  FADD.FTZ R93, R92, R93 ;  /* 0x0000005d5c5d7221 */ /* 0x000fe20000010000 */
[----:B------:R-:W-:Y:S01]  /*72f0*/  F2FP.F16.F32.PACK_AB R0, R99, R98 ;  /* 0x000000626300723e */ /* 0x000fe200000000ff */
[----:B------:R-:W-:Y:S02]  /*7300*/  @!P4 STG.E.U16 desc[UR24][R2.64+0x380], R35 ;  /* 0x000380230200c986 */ /* 0x000fe4000c101518 */
[----:B------:R-:W-:Y:S01]  /*7310*/  FADD.FTZ R94, R93, R94 ;  /* 0x0000005e5d5e7221 */ /* 0x000fe20000010000 */
[----:B------:R-:W-:Y:S01]  /*7320*/  PRMT R56, R0, 0x7632, R56 ;  /* 0x0000763200387816 */ /* 0x000fe20000000038 */
[----:B------:R1:W-:Y:S02]  /*7330*/  @!P6 STG.E.U16 desc[UR24][R2.64+0x3c0], R37 ;  /* 0x0003c0250200e986 */ /* 0x0003e4000c101518 */
[----:B------:R-:W-:Y:S01]  /*7340*/  FADD.FTZ R95, R94, R95 ;  /* 0x0000005f5e5f7221 */ /* 0x000fe20000010000 */
[----:B------:R-:W-:Y:S01]  /*7350*/  BAR.SYNC.DEFER_BLOCKING 0x0 ;  /* 0x0000000000007b1d */ /* 0x000fe20000010000 */
[----:B-1----:R-:W-:-:S02]  /*7360*/  F2FP.F16.F32.PACK_AB R3, R97, R96 ;  /* 0x000000606103723e */ /* 0x002fc400000000ff */
[----:B------:R-:W-:Y:S01]  /*7370*/  FADD.FTZ R96, R95, R96 ;  /* 0x000000605f607221 */ /* 0x000fe20000010000 */
[----:B------:R-:W-:Y:S02]  /*7380*/  F2FP.F16.F32.PACK_AB R2, R101, R100 ;  /* 0x000000646502723e */ /* 0x000fe400000000ff */
[----:B------:R-:W-:Y:S01]  /*7390*/  PRMT R57, R3, 0x7632, R57 ;  /* 0x0000763203397816 */ /* 0x000fe20000000039 */
[----:B------:R-:W-:Y:S01]  /*73a0*/  FADD.FTZ R97, R96, R97 ;  /* 0x0000006160617221 */ /* 0x000fe20000010000 */
[----:B------:R-:W-:-:S03]  /*73b0*/  PRMT R55, R2, 0x7632, R55 ;  /* 0x0000763202377816 */ /* 0x000fc60000000037 */
[----:B------:R-:W-:-:S04]  /*73c0*/  FADD.FTZ R98, R97, R98 ;  /* 0x0000006261627221 */ /* 0x000fc80000010000 */
[----:B------:R-:W-:Y:S01]  /*73d0*/  FADD.FTZ R99, R98, R99 ;  /* 0x0000006362637221 */ /* 0x000fe20000010000 */
[----:B------:R1:W-:Y:S03]  /*73e0*/  STS.U16 [R127], R5 ;  /* 0x000000057f007388 */ /* 0x0003e60000000400 */
[----:B------:R-:W-:Y:S01]  /*73f0*/  FADD.FTZ R100, R99, R100 ;  /* 0x0000006463647221 */ /* 0x000fe20000010000 */
[----:B------:R-:W-:Y:S03]  /*7400*/  STS.U16 [R126+0x2], R63 ;  /* 0x0000023f7e007388 */ /* 0x000fe60000000400 */
[----:B------:R-:W-:Y:S01]  /*7410*/  FADD.FTZ R101, R100, R101 ;  /* 0x0000006564657221 */ /* 0x000fe20000010000 */
[----:B------:R5:W-:Y:S01]  /*7420*/  STS.U16 [R119+0x4], R4 ;  /* 0x0000040477007388 */ /* 0x000be20000000400 */
[----:B-1----:R-:W-:-:S03]  /*7430*/  PRMT R5, R0, 0x7610, R5 ;  /* 0x0000761000057816 */ /* 0x002fc60000000005 */
[----:B------:R-:W-:Y:S01]  /*7440*/  STS.U16 [R118+0x6], R59 ;  /* 0x0000063b76007388 */ /* 0x000fe20000000400 */
[----:B------:R-:W-:Y:S01]  /*7450*/  F2FP.F16.F32.PACK_AB R0, R103, R102 ;  /* 0x000000666700723e */ /* 0x000fe200000000ff */
[----:B------:R-:W-:Y:S02]  /*7460*/  FADD.FTZ R102, R101, R102 ;  /* 0x0000006665667221 */ /* 0x000fe40000010000 */
[----:B------:R-:W-:Y:S01]  /*7470*/  STS.U16 [R117+0x8], R6 ;  /* 0x0000080675007388 */ /* 0x000fe20000000400 */
[----:B------:R-:W-:Y:S01]  /*7480*/  PRMT R54, R0, 0x7632, R54 ;  /* 0x0000763200367816 */ /* 0x000fe20000000036 */
[----:B------:R-:W-:Y:S01]  /*7490*/  FADD.FTZ R103, R102, R103 ;  /* 0x0000006766677221 */ /* 0x000fe20000010000 */
[----:B-----5:R-:W-:Y:S01]  /*74a0*/  PRMT R4, R2, 0x7610, R4 ;  /* 0x0000761002047816 */ /* 0x020fe20000000004 */
[----:B------:R-:W-:Y:S01]  /*74b0*/  STS.U16 [R116+0xa], R58 ;  /* 0x00000a3a74007388 */ /* 0x000fe20000000400 */
[----:B------:R-:W-:Y:S01]  /*74c0*/  F2FP.F16.F32.PACK_AB R2, R105, R104 ;  /* 0x000000686902723e */ /* 0x000fe200000000ff */
[----:B------:R-:W-:-:S02]  /*74d0*/  FADD.FTZ R104, R103, R104 ;  /* 0x0000006867687221 */ /* 0x000fc40000010000 */
[----:B------:R1:W-:Y:S01]  /*74e0*/  STS.U16 [R115+0xc], R3 ;  /* 0x00000c0373007388 */ /* 0x0003e20000000400 */
[----:B------:R-:W-:Y:S01]  /*74f0*/  PRMT R53, R2, 0x7632, R53 ;  /* 0x0000763202357816 */ /* 0x000fe20000000035 */
[----:B------:R-:W-:Y:S02]  /*7500*/  FADD.FTZ R167, R104, R105 ;  /* 0x0000006968a77221 */ /* 0x000fe40000010000 */
[----:B------:R-:W-:Y:S04]  /*7510*/  STS.U16 [R114+0xe], R57 ;  /* 0x00000e3972007388 */ /* 0x000fe80000000400 */
[----:B------:R-:W-:Y:S01]  /*7520*/  STS.U16 [R113+0x10], R5 ;  /* 0x0000100571007388 */ /* 0x000fe20000000400 */
[----:B-1----:R-:W-:-:S03]  /*7530*/  PRMT R3, R2, 0x7610, R3 ;  /* 0x0000761002037816 */ /* 0x002fc60000000003 */
[----:B------:R-:W-:Y:S01]  /*7540*/  STS.U16 [R112+0x12], R56 ;  /* 0x0000123870007388 */ /* 0x000fe20000000400 */
[----:B------:R-:W-:-:S03]  /*7550*/  MOV R2, UR20 ;  /* 0x0000001400027c02 */ /* 0x000fc60008000f00 */
        /* <DEDUP_REMOVED lines=25> */
[----:B------:R-:W5:Y:S01]  /*76f0*/  LDS R0, [UR21+0x840] ;  /* 0x00084015ff007984 */ /* 0x000f620008000800 */
[----:B------:R-:W2:Y:S02]  /*7700*/  LDCU.64 UR20, c[0x0][0x520] ;  /* 0x0000a400ff1477ac */ /* 0x000ea40008000a00 */
[----:B--2---:R-:W-:-:S04]  /*7710*/  UIMAD.WIDE.U32 UR8, UR28, UR20, UR8 ;  /* 0x000000141c0872a5 */ /* 0x004fc8000f8e0008 */
[----:B------:R-:W-:Y:S02]  /*7720*/  UIMAD UR6, UR28, UR21, UR9 ;  /* 0x000000151c0672a4 */ /* 0x000fe4000f8e0209 */
[----:B-1----:R-:W-:-:S04]  /*7730*/  IADD3 R3, P0, PT, R166, UR8, RZ ;  /* 0x00000008a6037c10 */ /* 0x002fc8000ff1e0ff */
[----:B------:R-:W-:Y:S01]  /*7740*/  IADD3.X R4, PT, PT, RZ, UR6, RZ, P0, !PT ;  /* 0x00000006ff047c10 */ /* 0x000fe200087fe4ff */
[----:B------:R-:W-:Y:S01]  /*7750*/  UIADD3 UR6, UPT, UPT, UR7, -0x1, URZ ;  /* 0xffffffff07067890 */ /* 0x000fe2000fffe0ff */
[----:B0-----:R-:W-:-:S04]  /*7760*/  LEA R2, P0, R3, UR26, 0x1 ;  /* 0x0000001a03027c11 */ /* 0x001fc8000f8008ff */
        /* <DEDUP_REMOVED lines=35> */
.L_x_4514:
[----:B------:R-:W1:Y:S01]  /*79a0*/  LDCU.64 UR6, c[0x0][0x548] ;  /* 0x0000a900ff0677ac */ /* 0x000e620008000a00 */
[----:B------:R-:W2:Y:S01]  /*79b0*/  S2R R10, SR_TID.X ;  /* 0x00000000000a7919 */ /* 0x000ea20000002100 */
[----:B------:R-:W0:Y:S01]  /*79c0*/  LDCU UR11, c[0x0][0x38c] ;  /* 0x00007180ff0b77ac */ /* 0x000e220008000800 */
[----:B------:R-:W0:Y:S01]  /*79d0*/  LDCU.64 UR8, c[0x0][0x568] ;  /* 0x0000ad00ff0877ac */ /* 0x000e220008000a00 */
[----:B-1----:R-:W-:-:S04]  /*79e0*/  UISETP.NE.U32.AND UP0, UPT, UR6, URZ, UPT ;  /* 0x000000ff0600728c */ /* 0x002fc8000bf05070 */
[----:B------:R-:W-:-:S09]  /*79f0*/  UISETP.NE.AND.EX UP0, UPT, UR7, URZ, UPT, UP0 ;  /* 0x000000ff0700728c */ /* 0x000fd2000bf05300 */
[----:B0-----:R-:W-:Y:S05]  /*7a00*/  BRA.U !UP0, `(.L_x_4562) ;  /* 0x00000001088c7547 */ /* 0x001fea000b800000 */
[----:B------:R-:W0:Y:S01]  /*7a10*/  SHFL.DOWN P0, R0, R169, 0x1, 0x1f ;  /* 0x08201f00a9007f89 */ /* 0x000e220000000000 */
[----:B------:R-:W-:Y:S01]  /*7a20*/  BSSY.RECONVERGENT B0, `(.L_x_4562) ;  /* 0x0000021000007945 */ /* 0x000fe20003800200 */
[----:B------:R-:W1:Y:S01]  /*7a30*/  S2R R4, SR_LANEID ;  /* 0x0000000000047919 */ /* 0x000e620000000000 */
[----:B------:R-:W2:Y:S01]  /*7a40*/  S2R R6, SR_TID.X ;  /* 0x0000000000067919 */ /* 0x000ea20000002100 */
[----:B0-----:R-:W-:-:S05]  /*7a50*/  @P0 FADD R0, R0, R169 ;  /* 0x000000a900000221 */ /* 0x001fca0000000000 */
[----:B------:R-:W0:Y:S01]  /*7a60*/  SHFL.DOWN P0, R3, R0, 0x2, 0x1f ;  /* 0x08401f0000037f89 */ /* 0x000e220000000000 */
[----:B-1----:R-:W-:-:S13]  /*7a70*/  ISETP.NE.AND P1, PT, R4, RZ, PT ;  /* 0x000000ff0400720c */ /* 0x002fda0003f25270 */
[----:B------:R-:W1:Y:S01]  /*7a80*/  @!P1 S2R R8, SR_CgaCtaId ;  /* 0x0000000000089919 */ /* 0x000e620000008800 */
[----:B------:R-:W-:Y:S01]  /*7a90*/  @!P1 MOV R7, 0x400 ;  /* 0x0000040000079802 */ /* 0x000fe20000000f00 */
[----:B0-----:R-:W-:Y:S01]  /*7aa0*/  @P0 FADD R3, R0, R3 ;  /* 0x0000000300030221 */ /* 0x001fe20000000000 */
[----:B--2---:R-:W-:-:S04]  /*7ab0*/  @!P1 SHF.R.U32.HI R0, RZ, 0x3, R6 ;  /* 0x00000003ff009819 */ /* 0x004fc80000011606 */
[----:B------:R-:W0:Y:S01]  /*7ac0*/  SHFL.DOWN P0, R2, R3, 0x4, 0x1f ;  /* 0x08801f0003027f89 */ /* 0x000e220000000000 */
[----:B------:R-:W-:Y:S02]  /*7ad0*/  @!P1 LOP3.LUT R0, R0, 0x7c, RZ, 0xc0, !PT ;  /* 0x0000007c00009812 */ /* 0x000fe400078ec0ff */
[----:B-1----:R-:W-:Y:S01]  /*7ae0*/  @!P1 LEA R7, R8, R7, 0x18 ;  /* 0x0000000708079211 */ /* 0x002fe200078ec0ff */
        /* <DEDUP_REMOVED lines=20> */
.L_x_4563:
[----:B------:R-:W-:Y:S05]  /*7c30*/  BSYNC.RECONVERGENT B0 ;  /* 0x0000000000007941 */ /* 0x000fea0003800200 */
.L_x_4562:
        /* <DEDUP_REMOVED lines=19> */
[----:B-1----:R-:W-:-:S04]  /*7d70*/  @P1 FADD R2, R3, R2 ;  /* 0x0000000203021221 */ /* 0x002fc80000000000 */
        /* <DEDUP_REMOVED lines=19> */
.L_x_4565:
[----:B------:R-:W-:Y:S05]  /*7eb0*/  BSYNC.RECONVERGENT B0 ;  /* 0x0000000000007941 */ /* 0x000fea0003800200 */
.L_x_4564:
[----:B------:R-:W-:Y:S05]  /*7ec0*/  @P0 EXIT ;  /* 0x000000000000094d */ /* 0x000fea0003800000 */
[----:B------:R-:W2:Y:S01]  /*7ed0*/  S2UR UR8, SR_CTAID.Y ;  /* 0x00000000000879c3 */ /* 0x000ea20000002600 */
[----:B------:R-:W2:Y:S01]  /*7ee0*/  LDCU.64 UR6, c[0x0][0x4a8] ;  /* 0x00009500ff0677ac */ /* 0x000ea20008000a00 */
[----:B------:R-:W-:Y:S01]  /*7ef0*/  IMAD.MOV.U32 R0, RZ, RZ, R10 ;  /* 0x000000ffff007224 */ /* 0x000fe200078e000a */
[----:B------:R-:W0:Y:S05]  /*7f00*/  LDCU UR10, c[0x0][0x360] ;  /* 0x00006c00ff0a77ac */ /* 0x000e2a0008000800 */
[----:B------:R-:W1:Y:S01]  /*7f10*/  S2UR UR9, SR_CgaCtaId ;  /* 0x00000000000979c3 */ /* 0x000e620000008800 */
[----:B------:R-:W0:Y:S07]  /*7f20*/  LDCU.64 UR12, c[0x0][0x530] ;  /* 0x0000a600ff0c77ac */ /* 0x000e2e0008000a00 */
[----:B------:R-:W0:Y:S01]  /*7f30*/  LDC.64 R8, c[0x0][0x4b0] ;  /* 0x00012c00ff087b82 */ /* 0x000e220000000a00 */
[----:B--2---:R-:W-:-:S03]  /*7f40*/  UIMAD.WIDE.U32 UR4, UR8, UR6, URZ ;  /* 0x00000006080472a5 */ /* 0x004fc6000f8e00ff */
[----:B------:R-:W-:Y:S01]  /*7f50*/  UMOV UR6, 0x400 ;  /* 0x0000040000067882 */ /* 0x000fe20000000000 */
[----:B------:R-:W-:Y:S02]  /*7f60*/  UIMAD UR7, UR8, UR7, UR5 ;  /* 0x00000007080772a4 */ /* 0x000fe4000f8e0205 */
[----:B-1----:R-:W-:-:S12]  /*7f70*/  ULEA UR9, UR9, UR6, 0x18 ;  /* 0x0000000609097291 */ /* 0x002fd8000f8ec0ff */
.L_x_4566:
[----:B------:R-:W-:Y:S01]  /*7f80*/  LEA R6, R0, UR9, 0x2 ;  /* 0x0000000900067c11 */ /* 0x000fe2000f8e10ff */
[----:B------:R-:W-:Y:S01]  /*7f90*/  UMOV UR6, UR4 ;  /* 0x0000000400067c82 */ /* 0x000fe20008000000 */
[----:B------:R-:W-:-:S03]  /*7fa0*/  SHF.R.S32.HI R3, RZ, 0x1f, R0 ;  /* 0x0000001fff037819 */ /* 0x000fc60000011400 */
[----:B01----:R-:W0:Y:S02]  /*7fb0*/  LDS R7, [R6+0x46c0] ;  /* 0x0046c00006077984 */ /* 0x003e240000000800 */
[-C--:B------:R-:W-:Y:S02]  /*7fc0*/  IMAD R4, R3, R8.reuse, RZ ;  /* 0x0000000803047224 */ /* 0x080fe400078e02ff */
[----:B------:R-:W-:-:S04]  /*7fd0*/  IMAD.WIDE.U32 R2, R0, R8, UR6 ;  /* 0x0000000600027e25 */ /* 0x000fc8000f8e0008 */
[----:B------:R-:W-:Y:S01]  /*7fe0*/  IMAD R5, R0, R9, R4 ;  /* 0x0000000900057224 */ /* 0x000fe200078e0204 */
[----:B------:R-:W-:Y:S02]  /*7ff0*/  LEA R4, P0, R2, UR12, 0x2 ;  /* 0x0000000c02047c11 */ /* 0x000fe4000f8010ff */
[----:B------:R-:W-:Y:S02]  /*8000*/  IADD3 R0, PT, PT, R0, UR10, RZ ;  /* 0x0000000a00007c10 */ /* 0x000fe4000fffe0ff */
[----:B------:R-:W-:-:S04]  /*8010*/  IADD3 R3, PT, PT, R3, R5, RZ ;  /* 0x0000000503037210 */ /* 0x000fc80007ffe0ff */
[----:B------:R-:W-:Y:S02]  /*8020*/  LEA.HI.X R5, R2, UR13, R3, 0x2, P0 ;  /* 0x0000000d02057c11 */ /* 0x000fe400080f1403 */
[----:B------:R-:W-:-:S03]  /*8030*/  ISETP.GE.AND P0, PT, R0, UR11, PT ;  /* 0x0000000b00007c0c */ /* 0x000fc6000bf06270 */
[----:B0-----:R1:W-:Y:S10]  /*8040*/  REDG.E.ADD.F32.FTZ.RN.STRONG.GPU desc[UR24][R4.64], R7 ;  /* 0x00000007040079a6 */ /* 0x0013f4000c12f318 */
[----:B------:R-:W-:Y:S05]  /*8050*/  @!P0 BRA `(.L_x_4566) ;  /* 0xfffffffc00c88947 */ /* 0x000fea000383ffff */
[----:B------:R-:W-:Y:S05]  /*8060*/  EXIT ;  /* 0x000000000000794d */ /* 0x000fea0003800000 */
.L_x_4520:
[----:B------:R-:W-:Y:S02]  /*8070*/  HFMA2 R223, -RZ, RZ, 0, 5.9604644775390625e-08 ;  /* 0x00000001ffdf7431 */ /* 0x000fe400000001ff */
[----:B------:R-:W-:Y:S01]  /*8080*/  IMAD.MOV.U32 R221, RZ, RZ, R67 ;  /* 0x000000ffffdd7224 */ /* 0x000fe200078e0043 */
[----:B------:R-:W-:Y:S01]  /*8090*/  MOV R226, RZ ;  /* 0x000000ff00e27202 */ /* 0x000fe20000000f00 */
[----:B------:R-:W-:-:S07]  /*80a0*/  IMAD.MOV.U32 R66, RZ, RZ, -0x1 ;  /* 0xffffffffff427424 */ /* 0x000fce00078e00ff */
[----:B01---5:R-:W-:Y:S05]  /*80b0*/  WARPSYNC.COLLECTIVE R66, `(.L_x_4567) ;  /* 0x0000000042087348 */ /* 0x023fea0003c00000 */
[----:B------:R2:W3:Y:S02]  /*80c0*/  SHFL.UP P6, R65, R221, R223, R226 ;  /* 0x040000dfdd417389 */ /* 0x0004e400000c00e2 */
[----:B0123-5:R-:W-:Y:S05]  /*80d0*/  ENDCOLLECTIVE ;  /* 0x000000000000791b */ /* 0x02ffea0003800000 */
.L_x_4567:
[----:B------:R-:W-:Y:S02]  /*80e0*/  MOV R221, R220 ;  /* 0x000000dc00dd7202 */ /* 0x000fe40000000f00 */
[----:B------:R-:W-:-:S07]  /*80f0*/  MOV R64, R65 ;  /* 0x0000004100407202 */ /* 0x000fce0000000f00 */
[----:B------:R-:W-:Y:S05]  /*8100*/  WARPSYNC.COLLECTIVE R66, `(.L_x_4568) ;  /* 0x0000000042087348 */ /* 0x000fea0003c00000 */
[----:B------:R0:W1:Y:S02]  /*8110*/  SHFL.UP P6, R65, R221, R223, R226 ;  /* 0x040000dfdd417389 */ /* 0x00006400000c00e2 */
[----:B01----:R-:W-:Y:S05]  /*8120*/  ENDCOLLECTIVE ;  /* 0x000000000000791b */ /* 0x003fea0003800000 */
.L_x_4568:
        /* <DEDUP_REMOVED lines=8> */
.L_x_4569:
[----:B------:R-:W-:Y:S01]  /*81b0*/  IMAD.MOV.U32 R221, RZ, RZ, R222 ;  /* 0x000000ffffdd7224 */ /* 0x000fe200078e00de */
[----:B------:R-:W-:-:S07]  /*81c0*/  MOV R64, R65 ;  /* 0x0000004100407202 */ /* 0x000fce0000000f00 */
[----:B------:R-:W-:Y:S05]  /*81d0*/  WARPSYNC.COLLECTIVE R66, `(.L_x_4570) ;  /* 0x0000000042087348 */ /* 0x000fea0003c00000 */
[----:B------:R0:W1:Y:S02]  /*81e0*/  SHFL.UP P6, R65, R221, R223, R226 ;  /* 0x040000dfdd417389 */ /* 0x00006400000c00e2 */
[----:B01----:R-:W-:Y:S05]  /*81f0*/  ENDCOLLECTIVE ;  /* 0x000000000000791b */ /* 0x003fea0003800000 */
.L_x_4570:
        /* <DEDUP_REMOVED lines=8> */
.L_x_4571:
[----:B------:R-:W-:Y:S01]  /*8280*/  MOV R221, R224 ;  /* 0x000000e000dd7202 */ /* 0x000fe20000000f00 */
[----:B------:R-:W-:-:S07]  /*8290*/  IMAD.MOV.U32 R64, RZ, RZ, R65 ;  /* 0x000000ffff407224 */ /* 0x000fce00078e0041 */
[----:B------:R-:W-:Y:S05]  /*82a0*/  WARPSYNC.COLLECTIVE R66, `(.L_x_4572) ;  /* 0x0000000042087348 */ /* 0x000fea0003c00000 */
[----:B------:R0:W1:Y:S02]  /*82b0*/  SHFL.UP P6, R65, R221, R223, R226 ;  /* 0x040000dfdd417389 */ /* 0x00006400000c00e2 */
[----:B01----:R-:W-:Y:S05]  /*82c0*/  ENDCOLLECTIVE ;  /* 0x000000000000791b */ /* 0x003fea0003800000 */
.L_x_4572:
        /* <DEDUP_REMOVED lines=8> */
.L_x_4573:
[----:B------:R-:W-:Y:S02]  /*8350*/  MOV R221, R220 ;  /* 0x000000dc00dd7202 */ /* 0x000fe40000000f00 */
[----:B------:R-:W-:-:S07]  /*8360*/  MOV R64, R65 ;  /* 0x0000004100407202 */ /* 0x000fce0000000f00 */
[----:B------:R-:W-:Y:S05]  /*8370*/  WARPSYNC.COLLECTIVE R66, `(.L_x_4574) ;  /* 0x0000000042087348 */ /* 0x000fea0003c00000 */
[----:B------:R0:W1:Y:S02]  /*8380*/  SHFL.UP P6, R65, R221, R223, R226 ;  /* 0x040000dfdd417389 */ /* 0x00006400000c00e2 */
[----:B01----:R-:W-:Y:S05]  /*8390*/  ENDCOLLECTIVE ;  /* 0x000000000000791b */ /* 0x003fea0003800000 */
.L_x_4574:
[----:B------:R-:W-:Y:S02]  /*83a0*/  HFMA2 R223, -RZ, RZ, 0, 9.5367431640625e-07 ;  /* 0x00000010ffdf7431 */ /* 0x000fe400000001ff */
[C---:B------:R-:W-:Y:S01]  /*83b0*/  FFMA.FTZ R65, R67.reuse, R65, R220 ;  /* 0x0000004143417223 */ /* 0x040fe200000100dc */
[----:B------:R-:W-:-:S04]  /*83c0*/  @P2 FMUL.FTZ R67, R67, R64 ;  /* 0x0000004043432220 */ /* 0x000fc80000410000 */
[----:B------:R-:W-:Y:S01]  /*83d0*/  IMAD.MOV.U32 R221, RZ, RZ, R67 ;  /* 0x000000ffffdd7224 */ /* 0x000fe200078e0043 */
[----:B------:R-:W-:-:S07]  /*83e0*/  FSEL R64, R220, R65, !P2 ;  /* 0x00000041dc407208 */ /* 0x000fce0005000000 */
[----:B------:R-:W-:Y:S05]  /*83f0*/  WARPSYNC.COLLECTIVE R66, `(.L_x_4575) ;  /* 0x0000000042087348 */ /* 0x000fea0003c00000 */
[----:B------:R0:W1:Y:S02]  /*8400*/  SHFL.UP P6, R65, R221, R223, R226 ;  /* 0x040000dfdd417389 */ /* 0x00006400000c00e2 */
[----:B01----:R-:W-:Y:S05]  /*8410*/  ENDCOLLECTIVE ;  /* 0x000000000000791b */ /* 0x003fea0003800000 */
.L_x_4575:
[----:B------:R-:W-:Y:S01]  /*8420*/  IMAD.MOV.U32 R221, RZ, RZ, R64 ;  /* 0x000000ffffdd7224 */ /* 0x000fe200078e0040 */
[----:B------:R-:W-:-:S07]  /*8430*/  MOV R222, R65 ;  /* 0x0000004100de7202 */ /* 0x000fce0000000f00 */
[----:B------:R-:W-:Y:S05]  /*8440*/  WARPSYNC.COLLECTIVE R66, `(.L_x_4576) ;  /* 0x0000000042087348 */ /* 0x000fea0003c00000 */
[----:B------:R0:W1:Y:S02]  /*8450*/  SHFL.UP P6, R65, R221, R223, R226 ;  /* 0x040000dfdd417389 */ /* 0x00006400000c00e2 */
[----:B01----:R-:W-:Y:S05]  /*8460*/  ENDCOLLECTIVE ;  /* 0x000000000000791b */ /* 0x003fea0003800000 */
.L_x_4576:
[----:B------:R-:W-:Y:S05]  /*8470*/  BRA `(.L_x_4577) ;  /* 0xffffffc000107947 */ /* 0x000fea000383ffff */
.L_x_4521:
        /* <DEDUP_REMOVED lines=8> */
.L_x_4579:
[----:B------:R-:W-:Y:S05]  /*8500*/  BSYNC B0 ;  /* 0x0000000000007941 */ /* 0x000fea0003800000 */
.L_x_4578:
[----:B------:R-:W-:Y:S05]  /*8510*/  BRA `(.L_x_4580) ;  /* 0xffffffc000007947 */ /* 0x000fea000383ffff */
.L_x_4522:
        /* <DEDUP_REMOVED lines=8> */
.L_x_4582:
[----:B------:R-:W-:Y:S05]  /*85a0*/  BSYNC B0 ;  /* 0x0000000000007941 */ /* 0x000fea0003800000 */
.L_x_4581:
[----:B------:R-:W-:Y:S05]  /*85b0*/  BRA `(.L_x_4583) ;  /* 0xffffffbc00e07947 */ /* 0x000fea000383ffff */
.L_x_4523:
[----:B------:R-:W-:Y:S01]  /*85c0*/  HFMA2 R223, -RZ, RZ, 0, 5.9604644775390625e-08 ;  /* 0x00000001ffdf7431 */ /* 0x000fe200000001ff */
[----:B------:R-:W-:Y:S01]  /*85d0*/  BSSY B0, `(.L_x_4584) ;  /* 0x0000007000007945 */ /* 0x000fe20003800000 */
[----:B------:R-:W-:Y:S01]  /*85e0*/  IMAD.MOV.U32 R221, RZ, RZ, R67 ;  /* 0x000000ffffdd7224 */ /* 0x000fe200078e0043 */
[----:B------:R-:W-:Y:S01]  /*85f0*/  MOV R226, RZ ;  /* 0x000000ff00e27202 */ /* 0x000fe20000000f00 */
[----:B------:R-:W-:-:S07]  /*8600*/  IMAD.MOV.U32 R66, RZ, RZ, -0x1 ;  /* 0xffffffffff427424 */ /* 0x000fce00078e00ff */
[----:B01---5:R-:W-:Y:S05]  /*8610*/  WARPSYNC.COLLECTIVE R66, `(.L_x_4585) ;  /* 0x0000000042087348 */ /* 0x023fea0003c00000 */
[----:B------:R2:W3:Y:S02]  /*8620*/  SHFL.UP P6, R65, R221, R223, R226 ;  /* 0x040000dfdd417389 */ /* 0x0004e400000c00e2 */
[----:B0123-5:R-:W-:Y:S05]  /*8630*/  ENDCOLLECTIVE ;  /* 0x000000000000791b */ /* 0x02ffea0003800000 */
.L_x_4585:
[----:B------:R-:W-:Y:S05]  /*8640*/  BSYNC B0 ;  /* 0x0000000000007941 */ /* 0x000fea0003800000 */
.L_x_4584:
[----:B------:R-:W-:Y:S01]  /*8650*/  HFMA2 R226, -RZ, RZ, 0, 0 ;  /* 0x00000000ffe27431 */ /* 0x000fe200000001ff */
[----:B------:R-:W-:Y:S01]  /*8660*/  MOV R221, R217 ;  /* 0x000000d900dd7202 */ /* 0x000fe20000000f00 */
[----:B------:R-:W-:Y:S02]  /*8670*/  HFMA2 R240, -RZ, RZ, 0, 0 ;  /* 0x00000000fff07431 */ /* 0x000fe400000001ff */
[----:B------:R-:W-:Y:S01]  /*8680*/  IMAD.MOV.U32 R223, RZ, RZ, 0x1 ;  /* 0x00000001ffdf7424 */ /* 0x000fe200078e00ff */
[----:B------:R-:W-:Y:S01]  /*8690*/  MOV R66, 0xffffffff ;  /* 0xffffffff00427802 */ /* 0x000fe20000000f00 */
[----:B------:R-:W-:Y:S01]  /*86a0*/  IMAD.MOV.U32 R241, RZ, RZ, 0x1f ;  /* 0x0000001ffff17424 */ /* 0x000fe200078e00ff */
[----:B------:R-:W-:Y:S02]  /*86b0*/  MOV R239, R132 ;  /* 0x0000008400ef7202 */ /* 0x000fe40000000f00 */
[----:B------:R-:W-:-:S07]  /*86c0*/  MOV R219, R65 ;  /* 0x0000004100db7202 */ /* 0x000fce0000000f00 */
[----:B------:R-:W-:Y:S05]  /*86d0*/  WARPSYNC.COLLECTIVE R66, `(.L_x_4586) ;  /* 0x0000000042087348 */ /* 0x000fea0003c00000 */
[----:B------:R0:W1:Y:S02]  /*86e0*/  SHFL.UP P6, R65, R221, R223, R226 ;  /* 0x040000dfdd417389 */ /* 0x00006400000c00e2 */
[----:B01----:R-:W-:Y:S05]  /*86f0*/  ENDCOLLECTIVE ;  /* 0x000000000000791b */ /* 0x003fea0003800000 */
.L_x_4586:
[----:B------:R-:W-:Y:S05]  /*8700*/  WARPSYNC.COLLECTIVE R66, `(.L_x_4587) ;  /* 0x0000000042087348 */ /* 0x000fea0003c00000 */
[----:B------:R0:W1:Y:S02]  /*8710*/  SHFL.IDX P2, R236, R239, R240, R241 ;  /* 0x000000f0efec7389 */ /* 0x00006400000400f1 */
[----:B01----:R-:W-:Y:S05]  /*8720*/  ENDCOLLECTIVE ;  /* 0x000000000000791b */ /* 0x003fea0003800000 */
.L_x_4587:
[----:B------:R-:W-:Y:S01]  /*8730*/  MOV R239, R133 ;  /* 0x0000008500ef7202 */ /* 0x000fe20000000f00 */
[----:B------:R-:W-:Y:S01]  /*8740*/  IMAD.MOV.U32 R220, RZ, RZ, R65 ;  /* 0x000000ffffdc7224 */ /* 0x000fe200078e0041 */
[----:B------:R-:W-:-:S07]  /*8750*/  MOV R64, R236 ;  /* 0x000000ec00407202 */ /* 0x000fce0000000f00 */
[----:B------:R-:W-:Y:S05]  /*8760*/  WARPSYNC.COLLECTIVE R66, `(.L_x_4588) ;  /* 0x0000000042087348 */ /* 0x000fea0003c00000 */
[----:B------:R0:W1:Y:S02]  /*8770*/  SHFL.IDX P2, R236, R239, R240, R241 ;  /* 0x000000f0efec7389 */ /* 0x00006400000400f1 */
[----:B01----:R-:W-:Y:S05]  /*8780*/  ENDCOLLECTIVE ;  /* 0x000000000000791b */ /* 0x003fea0003800000 */
.L_x_4588:
[----:B------:R-:W-:Y:S01]  /*8790*/  IMAD.MOV.U32 R65, RZ, RZ, R236 ;  /* 0x000000ffff417224 */ /* 0x000fe200078e00ec */
[----:B------:R-:W-:Y:S06]  /*87a0*/  BRA `(.L_x_4589) ;  /* 0xffffffbc007c7947 */ /* 0x000fec000383ffff */
.L_x_4525:
[----:B------:R-:W-:Y:S01]  /*87b0*/  HFMA2 R242, -RZ, RZ, 0, 5.9604644775390625e-08 ;  /* 0x00000001fff27431 */ /* 0x000fe200000001ff */
[----:B------:R-:W-:Y:S01]  /*87c0*/  MOV R243, R64 ;  /* 0x0000004000f37202 */ /* 0x000fe20000000f00 */
[----:B------:R-:W-:Y:S01]  /*87d0*/  IMAD.MOV.U32 R245, RZ, RZ, 0x1f ;  /* 0x0000001ffff57424 */ /* 0x000fe200078e00ff */
[----:B------:R-:W-:Y:S01]  /*87e0*/  MOV R66, 0xffffffff ;  /* 0xffffffff00427802 */ /* 0x000fe20000000f00 */
[----:B------:R-:W-:Y:S02]  /*87f0*/  HFMA2 R241, -RZ, RZ, 0, 1.847743988037109375e-06 ;  /* 0x0000001ffff17431 */ /* 0x000fe400000001ff */
[----:B------:R-:W-:-:S07]  /*8800*/  IMAD.MOV.U32 R240, RZ, RZ, RZ ;  /* 0x000000fffff07224 */ /* 0x000fce00078e00ff */
[----:B------:R-:W-:Y:S05]  /*8810*/  WARPSYNC.COLLECTIVE R66, `(.L_x_4590) ;  /* 0x0000000042087348 */ /* 0x000fea0003c00000 */
[----:B------:R0:W1:Y:S02]  /*8820*/  SHFL.DOWN P2, R237, R243, R242, R245 ;  /* 0x080000f2f3ed7389 */ /* 0x00006400000400f5 */
[----:B01----:R-:W-:Y:S05]  /*8830*/  ENDCOLLECTIVE ;  /* 0x000000000000791b */ /* 0x003fea0003800000 */
.L_x_4590:
[----:B------:R-:W-:Y:S01]  /*8840*/  IMAD.MOV.U32 R243, RZ, RZ, R65 ;  /* 0x000000fffff37224 */ /* 0x000fe200078e0041 */
[----:B------:R-:W-:-:S07]  /*8850*/  MOV R67, R237 ;  /* 0x000000ed00437202 */ /* 0x000fce0000000f00 */
[----:B------:R-:W-:Y:S05]  /*8860*/  WARPSYNC.COLLECTIVE R66, `(.L_x_4591) ;  /* 0x0000000042087348 */ /* 0x000fea0003c00000 */
[----:B------:R0:W1:Y:S02]  /*8870*/  SHFL.DOWN P2, R237, R243, R242, R245 ;  /* 0x080000f2f3ed7389 */ /* 0x00006400000400f5 */
[----:B01----:R-:W-:Y:S05]  /*8880*/  ENDCOLLECTIVE ;  /* 0x000000000000791b */ /* 0x003fea0003800000 */
.L_x_4591:
[----:B------:R-:W-:Y:S01]  /*8890*/  @P1 FMUL.FTZ R67, R67, R64 ;  /* 0x0000004043431220 */ /* 0x000fe20000410000 */
[----:B------:R-:W-:Y:S01]  /*88a0*/  HFMA2 R242, -RZ, RZ, 0, 1.1920928955078125e-07 ;  /* 0x00000002fff27431 */ /* 0x000fe200000001ff */
[----:B------:R-:W-:-:S05]  /*88b0*/  MOV R230, R237 ;  /* 0x000000ed00e67202 */ /* 0x000fca0000000f00 */
[----:B------:R-:W-:Y:S01]  /*88c0*/  @P1 FFMA.FTZ R230, R64, R230, R65 ;  /* 0x000000e640e61223 */ /* 0x000fe20000010041 */
[----:B------:R-:W-:-:S04]  /*88d0*/  @P1 IMAD.MOV.U32 R64, RZ, RZ, R67 ;  /* 0x000000ffff401224 */ /* 0x000fc800078e0043 */
[----:B------:R-:W-:Y:S02]  /*88e0*/  @P1 MOV R65, R230 ;  /* 0x000000e600411202 */ /* 0x000fe40000000f00 */
[----:B------:R-:W-:Y:S02]  /*88f0*/  MOV R243, R64 ;  /* 0x0000004000f37202 */ /* 0x000fe40000000f00 */
[----:B------:R-:W-:-:S13]  /*8900*/  ISETP.GT.U32.AND P1, PT, R164, 0x1d, PT ;  /* 0x0000001da400780c */ /* 0x000fda0003f24070 */
[----:B------:R-:W-:Y:S05]  /*8910*/  WARPSYNC.COLLECTIVE R66, `(.L_x_4592) ;  /* 0x0000000042087348 */ /* 0x000fea0003c00000 */
[----:B------:R0:W1:Y:S02]  /*8920*/  SHFL.DOWN P2, R237, R243, R242, R245 ;  /* 0x080000f2f3ed7389 */ /* 0x00006400000400f5 */
[----:B01----:R-:W-:Y:S05]  /*8930*/  ENDCOLLECTIVE ;  /* 0x000000000000791b */ /* 0x003fea0003800000 */
.L_x_4592:
[----:B------:R-:W-:Y:S01]  /*8940*/  MOV R243, R65 ;  /* 0x0000004100f37202 */ /* 0x000fe20000000f00 */
[----:B------:R-:W-:-:S07]  /*8950*/  IMAD.MOV.U32 R67, RZ, RZ, R237 ;  /* 0x000000ffff437224 */ /* 0x000fce00078e00ed */
[----:B------:R-:W-:Y:S05]  /*8960*/  WARPSYNC.COLLECTIVE R66, `(.L_x_4593) ;  /* 0x0000000042087348 */ /* 0x000fea0003c00000 */
[----:B------:R0:W1:Y:S02]  /*8970*/  SHFL.DOWN P2, R237, R243, R242, R245 ;  /* 0x080000f2f3ed7389 */ /* 0x00006400000400f5 */
[----:B01----:R-:W-:Y:S05]  /*8980*/  ENDCOLLECTIVE ;  /* 0x000000000000791b */ /* 0x003fea0003800000 */
.L_x_4593:
[----:B------:R-:W-:Y:S01]  /*8990*/  @!P1 FMUL.FTZ R67, R64, R67 ;  /* 0x0000004340439220 */ /* 0x000fe20000410000 */
[----:B------:R-:W-:Y:S01]  /*89a0*/  IMAD.MOV.U32 R242, RZ, RZ, 0x4 ;  /* 0x00000004fff27424 */ /* 0x000fe200078e00ff */
        /* <DEDUP_REMOVED lines=9> */
.L_x_4594:
[----:B------:R-:W-:Y:S02]  /*8a40*/  MOV R243, R65 ;  /* 0x0000004100f37202 */ /* 0x000fe40000000f00 */
[----:B------:R-:W-:-:S07]  /*8a50*/  MOV R67, R237 ;  /* 0x000000ed00437202 */ /* 0x000fce0000000f00 */
[----:B------:R-:W-:Y:S05]  /*8a60*/  WARPSYNC.COLLECTIVE R66, `(.L_x_4595) ;  /* 0x0000000042087348 */ /* 0x000fea0003c00000 */
[----:B------:R0:W1:Y:S02]  /*8a70*/  SHFL.DOWN P2, R237, R243, R242, R245 ;  /* 0x080000f2f3ed7389 */ /* 0x00006400000400f5 */
[----:B01----:R-:W-:Y:S05]  /*8a80*/  ENDCOLLECTIVE ;  /* 0x000000000000791b */ /* 0x003fea0003800000 */
.L_x_4595:
[----:B------:R-:W-:Y:S01]  /*8a90*/  @!P1 FMUL.FTZ R67, R64, R67 ;  /* 0x0000004340439220 */ /* 0x000fe20000410000 */
[----:B------:R-:W-:Y:S02]  /*8aa0*/  HFMA2 R242, -RZ, RZ, 0, 4.76837158203125e-07 ;  /* 0x00000008fff27431 */ /* 0x000fe400000001ff */
[----:B------:R-:W-:-:S04]  /*8ab0*/  IMAD.MOV.U32 R230, RZ, RZ, R237 ;  /* 0x000000ffffe67224 */ /* 0x000fc800078e00ed */
        /* <DEDUP_REMOVED lines=8> */
.L_x_4596:
[----:B------:R-:W-:Y:S01]  /*8b40*/  IMAD.MOV.U32 R243, RZ, RZ, R65 ;  /* 0x000000fffff37224 */ /* 0x000fe200078e0041 */
[----:B------:R-:W-:-:S07]  /*8b50*/  MOV R67, R237 ;  /* 0x000000ed00437202 */ /* 0x000fce0000000f00 */
[----:B------:R-:W-:Y:S05]  /*8b60*/  WARPSYNC.COLLECTIVE R66, `(.L_x_4597) ;  /* 0x0000000042087348 */ /* 0x000fea0003c00000 */
[----:B------:R0:W1:Y:S02]  /*8b70*/  SHFL.DOWN P2, R237, R243, R242, R245 ;  /* 0x080000f2f3ed7389 */ /* 0x00006400000400f5 */
[----:B01----:R-:W-:Y:S05]  /*8b80*/  ENDCOLLECTIVE ;  /* 0x000000000000791b */ /* 0x003fea0003800000 */
.L_x_4597:
[----:B------:R-:W-:Y:S01]  /*8b90*/  @!P1 FMUL.FTZ R67, R64, R67 ;  /* 0x0000004340439220 */ /* 0x000fe20000410000 */
[----:B------:R-:W-:Y:S01]  /*8ba0*/  HFMA2 R242, -RZ, RZ, 0, 9.5367431640625e-07 ;  /* 0x00000010fff27431 */ /* 0x000fe200000001ff */
        /* <DEDUP_REMOVED lines=9> */
.L_x_4598:
[----:B------:R-:W-:Y:S01]  /*8c40*/  MOV R243, R65 ;  /* 0x0000004100f37202 */ /* 0x000fe20000000f00 */
[----:B------:R-:W-:-:S07]  /*8c50*/  IMAD.MOV.U32 R67, RZ, RZ, R237 ;  /* 0x000000ffff437224 */ /* 0x000fce00078e00ed */
[----:B------:R-:W-:Y:S05]  /*8c60*/  WARPSYNC.COLLECTIVE R66, `(.L_x_4599) ;  /* 0x0000000042087348 */ /* 0x000fea0003c00000 */
[----:B------:R0:W1:Y:S02]  /*8c70*/  SHFL.DOWN P2, R237, R243, R242, R245 ;  /* 0x080000f2f3ed7389 */ /* 0x00006400000400f5 */
[----:B01----:R-:W-:Y:S05]  /*8c80*/  ENDCOLLECTIVE ;  /* 0x000000000000791b */ /* 0x003fea0003800000 */
.L_x_4599:
[----:B------:R-:W-:Y:S01]  /*8c90*/  @!P1 FMUL.FTZ R67, R64, R67 ;  /* 0x0000004340439220 */ /* 0x000fe20000410000 */
[----:B------:R-:W-:Y:S01]  /*8ca0*/  IMAD.MOV.U32 R242, RZ, RZ, 0x1 ;  /* 0x00000001fff27424 */ /* 0x000fe200078e00ff */
[----:B------:R-:W-:-:S05]  /*8cb0*/  MOV R230, R237 ;  /* 0x000000ed00e67202 */ /* 0x000fca0000000f00 */
[----:B------:R-:W-:Y:S01]  /*8cc0*/  @!P1 FFMA.FTZ R230, R64, R230, R65 ;  /* 0x000000e640e69223 */ /* 0x000fe20000010041 */
[----:B------:R-:W-:-:S03]  /*8cd0*/  @!P1 MOV R64, R67 ;  /* 0x0000004300409202 */ /* 0x000fc60000000f00 */
[----:B------:R-:W-:Y:S01]  /*8ce0*/  @!P1 IMAD.MOV.U32 R65, RZ, RZ, R230 ;  /* 0x000000ffff419224 */ /* 0x000fe200078e00e6 */
[-C--:B------:R-:W-:Y:S02]  /*8cf0*/  MOV R239, R64.reuse ;  /* 0x0000004000ef7202 */ /* 0x080fe40000000f00 */
[----:B------:R-:W-:Y:S02]  /*8d00*/  MOV R243, R64 ;  /* 0x0000004000f37202 */ /* 0x000fe40000000f00 */
[----:B------:R-:W-:-:S13]  /*8d10*/  ISETP.NE.AND P1, PT, R165, 0x1f, PT ;  /* 0x0000001fa500780c */ /* 0x000fda0003f25270 */
[----:B------:R-:W-:Y:S05]  /*8d20*/  WARPSYNC.COLLECTIVE R66, `(.L_x_4600) ;  /* 0x0000000042087348 */ /* 0x000fea0003c00000 */
[----:B------:R0:W1:Y:S02]  /*8d30*/  SHFL.IDX P2, R236, R239, R240, R241 ;  /* 0x000000f0efec7389 */ /* 0x00006400000400f1 */
[----:B01----:R-:W-:Y:S05]  /*8d40*/  ENDCOLLECTIVE ;  /* 0x000000000000791b */ /* 0x003fea0003800000 */
.L_x_4600:
[----:B------:R-:W-:Y:S01]  /*8d50*/  IMAD.MOV.U32 R239, RZ, RZ, R65 ;  /* 0x000000ffffef7224 */ /* 0x000fe200078e0041 */
[----:B------:R-:W-:-:S07]  /*8d60*/  MOV R67, R236 ;  /* 0x000000ec00437202 */ /* 0x000fce0000000f00 */
[----:B------:R-:W-:Y:S05]  /*8d70*/  WARPSYNC.COLLECTIVE R66, `(.L_x_4601) ;  /* 0x0000000042087348 */ /* 0x000fea0003c00000 */
[----:B------:R0:W1:Y:S02]  /*8d80*/  SHFL.IDX P2, R236, R239, R240, R241 ;  /* 0x000000f0efec7389 */ /* 0x00006400000400f1 */
[----:B01----:R-:W-:Y:S05]  /*8d90*/  ENDCOLLECTIVE ;  /* 0x000000000000791b */ /* 0x003fea0003800000 */
.L_x_4601:
[----:B------:R-:W-:Y:S05]  /*8da0*/  WARPSYNC.COLLECTIVE R66, `(.L_x_4602) ;  /* 0x0000000042087348 */ /* 0x000fea0003c00000 */
[----:B------:R0:W1:Y:S02]  /*8db0*/  SHFL.DOWN P2, R237, R243, R242, R245 ;  /* 0x080000f2f3ed7389 */ /* 0x00006400000400f5 */
[----:B01----:R-:W-:Y:S05]  /*8dc0*/  ENDCOLLECTIVE ;  /* 0x000000000000791b */ /* 0x003fea0003800000 */
.L_x_4602:
[----:B------:R-:W-:Y:S01]  /*8dd0*/  IMAD.MOV.U32 R239, RZ, RZ, R132 ;  /* 0x000000ffffef7224 */ /* 0x000fe200078e0084 */
[----:B------:R-:W-:Y:S02]  /*8de0*/  MOV R243, R65 ;  /* 0x0000004100f37202 */ /* 0x000fe40000000f00 */
[----:B------:R-:W-:Y:S02]  /*8df0*/  MOV R230, R236 ;  /* 0x000000ec00e67202 */ /* 0x000fe40000000f00 */
[----:B------:R-:W-:-:S03]  /*8e00*/  MOV R232, R237 ;  /* 0x000000ed00e87202 */ /* 0x000fc60000000f00 */
[----:B------:R-:W-:-:S07]  /*8e10*/  FFMA.FTZ R238, R133, R67, R230 ;  /* 0x0000004385ee7223 */ /* 0x000fce00000100e6 */
[----:B------:R-:W-:Y:S05]  /*8e20*/  WARPSYNC.COLLECTIVE R66, `(.L_x_4603) ;  /* 0x0000000042087348 */ /* 0x000fea0003c00000 */
[----:B------:R0:W1:Y:S02]  /*8e30*/  SHFL.DOWN P2, R237, R243, R242, R245 ;  /* 0x080000f2f3ed7389 */ /* 0x00006400000400f5 */
[----:B01----:R-:W-:Y:S05]  /*8e40*/  ENDCOLLECTIVE ;  /* 0x000000000000791b */ /* 0x003fea0003800000 */
.L_x_4603:
[----:B------:R-:W-:-:S07]  /*8e50*/  FMUL.FTZ R230, R132, R67 ;  /* 0x0000004384e67220 */ /* 0x000fce0000410000 */
[----:B------:R-:W-:Y:S05]  /*8e60*/  WARPSYNC.COLLECTIVE R66, `(.L_x_4604) ;  /* 0x0000000042087348 */ /* 0x000fea0003c00000 */
[----:B------:R0:W1:Y:S02]  /*8e70*/  SHFL.IDX P2, R236, R239, R240, R241 ;  /* 0x000000f0efec7389 */ /* 0x00006400000400f1 */
[----:B01----:R-:W-:Y:S05]  /*8e80*/  ENDCOLLECTIVE ;  /* 0x000000000000791b */ /* 0x003fea0003800000 */
.L_x_4604:
[----:B------:R-:W-:Y:S02]  /*8e90*/  MOV R239, R133 ;  /* 0x0000008500ef7202 */ /* 0x000fe40000000f00 */
[----:B------:R-:W-:-:S07]  /*8ea0*/  MOV R234, R236 ;  /* 0x000000ec00ea7202 */ /* 0x000fce0000000f00 */
[----:B------:R-:W-:Y:S05]  /*8eb0*/  WARPSYNC.COLLECTIVE R66, `(.L_x_4605) ;  /* 0x0000000042087348 */ /* 0x000fea0003c00000 */
[----:B------:R0:W1:Y:S02]  /*8ec0*/  SHFL.IDX P2, R236, R239, R240, R241 ;  /* 0x000000f0efec7389 */ /* 0x00006400000400f1 */
[----:B01----:R-:W-:Y:S05]  /*8ed0*/  ENDCOLLECTIVE ;  /* 0x000000000000791b */ /* 0x003fea0003800000 */
.L_x_4605:
[----:B------:R-:W-:Y:S05]  /*8ee0*/  BRA `(.L_x_4606) ;  /* 0xffffffbc00807947 */ /* 0x000fea000383ffff */
.L_x_4607:
        /* <DEDUP_REMOVED lines=9> */
.L_x_10452:


//--------------------- .text._Z25selective_scan_bwd_kernelI32Selective_Scan_bwd_kernel_traitsILi64ELi16ELb0ELb1ELb1ELb0ELb1EN3c104HalfEfEEv12SSMParamsBwd --------------------------
	.section	.text._Z25selective_scan_bwd_kernelI32Selective_Scan_bwd_kernel_traitsILi64ELi16ELb0ELb1ELb1ELb0ELb1EN3c104HalfEfEEv12SSMParamsBwd,"ax",@progbits
	.align	128
        .global         _Z25selective_scan_bwd_kernelI32Selective_Scan_bwd_kernel_traitsILi64ELi16ELb0ELb1ELb1ELb0ELb1EN3c104HalfEfEEv12SSMParamsBwd
        .type           _Z25selective_scan_bwd_kernelI32Selective_Scan_bwd_kernel_traitsILi64ELi16ELb0ELb1ELb1ELb0ELb1EN3c104HalfEfEEv12SSMParamsBwd,@function
        .size           _Z25selective_scan_bwd_kernelI32Selective_Scan_bwd_kernel_traitsILi64ELi16ELb0ELb1ELb1ELb0ELb1EN3c104HalfEfEEv12SSMParamsBwd,(.L_x_10453 - _Z25selective_scan_bwd_kernelI32Selective_Scan_bwd_kernel_traitsILi64ELi16ELb0ELb1ELb1ELb0ELb1EN3c104HalfEfEEv12SSMParamsBwd)
        .other          _Z25selective_scan_bwd_kernelI32Selective_Scan_bwd_kernel_traitsILi64ELi16ELb0ELb1ELb1ELb0ELb1EN3c104HalfEfEEv12SSMParamsBwd,@"STO_CUDA_ENTRY STV_DEFAULT"
_Z25selective_scan_bwd_kernelI32Selective_Scan_bwd_kernel_traitsILi64ELi16ELb0ELb1ELb1ELb0ELb1EN3c104HalfEfEEv12SSMParamsBwd:
.text._Z25selective_scan_bwd_kernelI32Selective_Scan_bwd_kernel_traitsILi64ELi16ELb0ELb1ELb1ELb0ELb1EN3c104HalfEfEEv12SSMParamsBwd:
[----:B------:R-:W-:Y:S01]  /*0000*/  LDC R1, c[0x0][0x37c] ;  /* 0x0000df00ff017b82 */ /* 0x000fe20000000800 */
[----:B------:R-:W0:Y:S07]  /*0010*/  LDCU.64 UR4, c[0x0][0x458] ;  /* 0x00008b00ff0477ac */ /* 0x000e2e0008000a00 */
[----:B------:R-:W1:Y:S01]  /*0020*/  S2UR UR34, SR_CTAID.Y ;  /* 0x00000000002279c3 */ /* 0x000e620000002600 */
[----:B------:R-:W2:Y:S01]  /*0030*/  LDCU.64 UR32, c[0x0][0x358] ;  /* 0x00006b00ff2077ac */ /* 0x000ea20008000a00 */
[----:B------:R-:W3:Y:S06]  /*0040*/  LDCU.64 UR6, c[0x0][0x470] ;  /* 0x00008e00ff0677ac */ /* 0x000eec0008000a00 */
[----:B------:R-:W4:Y:S01]  /*0050*/  LDC R8, c[0x0][0x398] ;  /* 0x0000e600ff087b82 */ /* 0x000f220000000800 */
[----:B------:R-:W-:Y:S01]  /*0060*/  HFMA2 R167, -RZ, RZ, 0, 0 ;  /* 0x00000000ffa77431 */ /* 0x000fe200000001ff */
[----:B------:R-:W4:Y:S01]  /*0070*/  LDCU.128 UR12, c[0x0][0x3f0] ;  /* 0x00007e00ff0c77ac */ /* 0x000f220008000c00 */
[----:B------:R-:W4:Y:S01]  /*0080*/  LDCU.128 UR20, c[0x0][0x400] ;  /* 0x00008000ff1477ac */ /* 0x000f220008000c00 */
[----:B0-----:R-:W-:-:S04]  /*0090*/  UISETP.NE.U32.AND UP0, UPT, UR4, URZ, UPT ;  /* 0x000000ff0400728c */ /* 0x001fc8000bf05070 */
[----:B------:R-:W0:Y:S01]  /*00a0*/  S2UR UR35, SR_CTAID.X ;  /* 0x00000000002379c3 */ /* 0x000e220000002500 */
[----:B------:R-:W0:Y:S01]  /*00b0*/  LDCU UR18, c[0x0][0x394] ;  /* 0x00007280ff1277ac */ /* 0x000e220008000800 */
[----:B------:R-:W-:Y:S02]  /*00c0*/  UISETP.NE.AND.EX UP0, UPT, UR5, URZ, UPT, UP0 ;  /* 0x000000ff0500728c */ /* 0x000fe4000bf05300 */
[----:B---3--:R-:W-:Y:S01]  /*00d0*/  UISETP.NE.U32.AND UP1, UPT, UR6, URZ, UPT ;  /* 0x000000ff0600728c */ /* 0x008fe2000bf25070 */
[----:B------:R-:W3:Y:S03]  /*00e0*/  LDCU.64 UR36, c[0x0][0x480] ;  /* 0x00009000ff2477ac */ /* 0x000ee60008000a00 */
[----:B------:R-:W-:Y:S01]  /*00f0*/  PLOP3.LUT P3, PT, PT, PT, UP0, 0x80, 0x8 ;  /* 0x000000000008781c */ /* 0x000fe20003f6f008 */
[----:B------:R-:W3:Y:S04]  /*0100*/  LDCU.64 UR26, c[0x0][0x4a0] ;  /* 0x00009400ff1a77ac */ /* 0x000ee80008000a00 */
[----:B-1----:R-:W-:Y:S01]  /*0110*/  @UP0 ULEA UR4, UP2, UR34, UR4, 0x2 ;  /* 0x0000000422040291 */ /* 0x002fe2000f8410ff */
[----:B------:R-:W1:Y:S03]  /*0120*/  LDCU.64 UR30, c[0x0][0x528] ;  /* 0x0000a500ff1e77ac */ /* 0x000e660008000a00 */
[----:B------:R-:W-:-:S02]  /*0130*/  @UP0 ULEA.HI.X UR5, UR34, UR5, URZ, 0x2, UP2 ;  /* 0x0000000522050291 */ /* 0x000fc400090f14ff */
[----:B------:R-:W-:Y:S01]  /*0140*/  MOV R2, UR4 ;  /* 0x0000000400027c02 */ /* 0x000fe20008000f00 */
[----:B------:R-:W-:Y:S01]  /*0150*/  UISETP.NE.AND.EX UP0, UPT, UR7, URZ, UPT, UP1 ;  /* 0x000000ff0700728c */ /* 0x000fe2000bf05310 */
[----:B------:R-:W1:Y:S02]  /*0160*/  LDCU.64 UR28, c[0x0][0x3d0] ;  /* 0x00007a00ff1c77ac */ /* 0x000e640008000a00 */
[----:B------:R-:W-:-:S05]  /*0170*/  MOV R3, UR5 ;  /* 0x0000000500037c02 */ /* 0x000fca0008000f00 */
[----:B--2---:R2:W3:Y:S01]  /*0180*/  @P3 LDG.E R6, desc[UR32][R2.64] ;  /* 0x0000002002063981 */ /* 0x0044e2000c1e1900 */
[----:B----4-:R-:W-:Y:S02]  /*0190*/  IABS R7, R8 ;  /* 0x0000000800077213 */ /* 0x010fe40000000000 */
[----:B------:R-:W-:Y:S02]  /*01a0*/  @UP0 ULEA UR4, UP1, UR34, UR6, 0x2 ;  /* 0x0000000622040291 */ /* 0x000fe4000f8210ff */
[----:B------:R-:W4:Y:S08]  /*01b0*/  I2F.RP R0, R7 ;  /* 0x0000000700007306 */ /* 0x000f300000209400 */
[----:B----4-:R-:W2:Y:S01]  /*01c0*/  MUFU.RCP R0, R0 ;  /* 0x0000000000007308 */ /* 0x010ea20000001000 */
[----:B------:R-:W-:Y:S01]  /*01d0*/  PLOP3.LUT P0, PT, PT, PT, UP0, 0x80, 0x8 ;  /* 0x000000000008781c */ /* 0x000fe20003f0f008 */
[----:B------:R-:W-:Y:S01]  /*01e0*/  @UP0 ULEA.HI.X UR5, UR34, UR7, URZ, 0x2, UP1 ;  /* 0x0000000722050291 */ /* 0x000fe200088f14ff */
[----:B------:R-:W-:Y:S01]  /*01f0*/  IMAD.U32 R4, RZ, RZ, UR4 ;  /* 0x00000004ff047e24 */ /* 0x000fe2000f8e00ff */
[----:B--2---:R-:W-:-:S04]  /*0200*/  IADD3 R2, PT, PT, R0, 0xffffffe, RZ ;  /* 0x0ffffffe00027810 */ /* 0x004fc80007ffe0ff */
[----:B------:R2:W4:Y:S01]  /*0210*/  F2I.FTZ.U32.TRUNC.NTZ R3, R2 ;  /* 0x0000000200037305 */ /* 0x000522000021f000 */
[----:B------:R-:W-:Y:S01]  /*0220*/  MOV R5, UR5 ;  /* 0x0000000500057c02 */ /* 0x000fe20008000f00 */
[----:B0-----:R-:W-:Y:S01]  /*0230*/  UIMAD.WIDE.U32 UR8, UR35, UR12, URZ ;  /* 0x0000000c230872a5 */ /* 0x001fe2000f8e00ff */
[----:B------:R-:W-:Y:S01]  /*0240*/  IABS R0, UR34 ;  /* 0x0000002200007c13 */ /* 0x000fe20008000000 */
[----:B------:R-:W-:Y:S02]  /*0250*/  UIMAD.WIDE.U32 UR10, UR35, UR20, URZ ;  /* 0x00000014230a72a5 */ /* 0x000fe4000f8e00ff */
[----:B------:R4:W5:Y:S01]  /*0260*/  @P0 LDG.E R167, desc[UR32][R4.64] ;  /* 0x0000002004a70981 */ /* 0x000962000c1e1900 */
[----:B------:R-:W0:Y:S01]  /*0270*/  LDCU.128 UR4, c[0x0][0x460] ;  /* 0x00008c00ff0477ac */ /* 0x000e220008000c00 */
[----:B--2---:R-:W-:Y:S01]  /*0280*/  IMAD.MOV.U32 R2, RZ, RZ, RZ ;  /* 0x000000ffff027224 */ /* 0x004fe200078e00ff */
[----:B----4-:R-:W-:-:S05]  /*0290*/  IADD3 R4, PT, PT, RZ, -R3, RZ ;  /* 0x80000003ff047210 */ /* 0x010fca0007ffe0ff */
[----:B------:R-:W-:-:S04]  /*02a0*/  IMAD R5, R4, R7, RZ ;  /* 0x0000000704057224 */ /* 0x000fc800078e02ff */
[----:B------:R-:W-:-:S06]  /*02b0*/  IMAD.HI.U32 R2, R3, R5, R2 ;  /* 0x0000000503027227 */ /* 0x000fcc00078e0002 */
[----:B------:R-:W-:-:S05]  /*02c0*/  IMAD.HI.U32 R2, R2, R0, RZ ;  /* 0x0000000002027227 */ /* 0x000fca00078e00ff */
[----:B------:R-:W-:-:S05]  /*02d0*/  IADD3 R3, PT, PT, -R2, RZ, RZ ;  /* 0x000000ff02037210 */ /* 0x000fca0007ffe1ff */
[----:B------:R-:W-:-:S05]  /*02e0*/  IMAD R0, R7, R3, R0 ;  /* 0x0000000307007224 */ /* 0x000fca00078e0200 */
[----:B------:R-:W-:Y:S01]  /*02f0*/  ISETP.GT.U32.AND P1, PT, R7, R0, PT ;  /* 0x000000000700720c */ /* 0x000fe20003f24070 */
[----:B------:R-:W-:Y:S02]  /*0300*/  UIMAD UR9, UR35, UR13, UR9 ;  /* 0x0000000d230972a4 */ /* 0x000fe4000f8e0209 */
[----:B------:R-:W-:Y:S02]  /*0310*/  UIMAD UR11, UR35, UR21, UR11 ;  /* 0x00000015230b72a4 */ /* 0x000fe4000f8e020b */
[----:B------:R-:W-:-:S08]  /*0320*/  UIMAD.WIDE.U32 UR8, UR34, UR14, UR8 ;  /* 0x0000000e220872a5 */ /* 0x000fd0000f8e0008 */
[-C--:B------:R-:W-:Y:S01]  /*0330*/  @!P1 IADD3 R0, PT, PT, R0, -R7.reuse, RZ ;  /* 0x8000000700009210 */ /* 0x080fe20007ffe0ff */
[----:B------:R-:W2:Y:S03]  /*0340*/  LDCU.64 UR12, c[0x0][0x498] ;  /* 0x00009300ff0c77ac */ /* 0x000ea60008000a00 */
[----:B------:R-:W-:Y:S01]  /*0350*/  ISETP.GE.U32.AND P0, PT, R0, R7, PT ;  /* 0x000000070000720c */ /* 0x000fe20003f06070 */
[----:B------:R-:W4:Y:S01]  /*0360*/  LDCU.64 UR20, c[0x0][0x3c8] ;  /* 0x00007900ff1477ac */ /* 0x000f220008000a00 */
[----:B------:R-:W-:Y:S02]  /*0370*/  LOP3.LUT R0, R8, UR34, RZ, 0x3c, !PT ;  /* 0x0000002208007c12 */ /* 0x000fe4000f8e3cff */
[----:B------:R-:W-:Y:S01]  /*0380*/  @!P1 IADD3 R2, PT, PT, R2, 0x1, RZ ;  /* 0x0000000102029810 */ /* 0x000fe20007ffe0ff */
[----:B------:R-:W-:Y:S01]  /*0390*/  UIMAD.WIDE.U32 UR10, UR34, UR22, UR10 ;  /* 0x00000016220a72a5 */ /* 0x000fe2000f8e000a */
[----:B------:R-:W-:Y:S01]  /*03a0*/  ISETP.GE.AND P2, PT, R0, RZ, PT ;  /* 0x000000ff0000720c */ /* 0x000fe20003f46270 */
[----:B------:R-:W-:Y:S01]  /*03b0*/  UIMAD UR22, UR34, UR15, UR9 ;  /* 0x0000000f221672a4 */ /* 0x000fe2000f8e0209 */
[----:B------:R-:W-:Y:S01]  /*03c0*/  ISETP.NE.AND P1, PT, R8, RZ, PT ;  /* 0x000000ff0800720c */ /* 0x000fe20003f25270 */
[----:B------:R-:W1:Y:S01]  /*03d0*/  LDCU.64 UR14, c[0x0][0x3b0] ;  /* 0x00007600ff0e77ac */ /* 0x000e620008000a00 */
[----:B------:R-:W-:-:S03]  /*03e0*/  ULEA UR9, UR18, 0xfffffc00, 0xa ;  /* 0xfffffc0012097891 */ /* 0x000fc6000f8e50ff */
[----:B------:R-:W-:Y:S01]  /*03f0*/  @P0 VIADD R2, R2, 0x1 ;  /* 0x0000000102020836 */ /* 0x000fe20000000000 */
[----:B------:R-:W-:Y:S02]  /*0400*/  UIMAD UR25, UR34, UR23, UR11 ;  /* 0x00000017221972a4 */ /* 0x000fe4000f8e020b */
[----:B------:R-:W-:Y:S02]  /*0410*/  UIADD3 UR11, UP2, UPT, UR9, UR10, URZ ;  /* 0x0000000a090b7290 */ /* 0x000fe4000ff5e0ff */
[----:B------:R-:W-:Y:S02]  /*0420*/  UIADD3 UR8, UP0, UPT, UR9, UR8, URZ ;  /* 0x0000000809087290 */ /* 0x000fe4000ff1e0ff */
[----:B------:R-:W-:Y:S01]  /*0430*/  USHF.R.S32.HI UR10, URZ, 0x1f, UR9 ;  /* 0x0000001fff0a7899 */ /* 0x000fe20008011409 */
[----:B------:R-:W-:Y:S01]  /*0440*/  @!P2 IADD3 R2, PT, PT, -R2, RZ, RZ ;  /* 0x000000ff0202a210 */ /* 0x000fe20007ffe1ff */
[----:B0-----:R-:W-:Y:S01]  /*0450*/  ULEA UR24, UP3, UR11, UR6, 0x1 ;  /* 0x000000060b187291 */ /* 0x001fe2000f8608ff */
[----:B------:R-:W-:Y:S01]  /*0460*/  @!P1 LOP3.LUT R8, RZ, R8, RZ, 0x33, !PT ;  /* 0x00000008ff089212 */ /* 0x000fe200078e33ff */
[----:B------:R-:W-:-:S02]  /*0470*/  UIADD3.X UR22, UPT, UPT, UR10, UR22, URZ, UP0, !UPT ;  /* 0x000000160a167290 */ /* 0x000fc400087fe4ff */
[----:B------:R-:W-:Y:S01]  /*0480*/  UIADD3.X UR25, UPT, UPT, UR10, UR25, URZ, UP2, !UPT ;  /* 0x000000190a197290 */ /* 0x000fe200097fe4ff */
[----:B------:R-:W-:Y:S01]  /*0490*/  R2UR UR38, R2 ;  /* 0x00000000022672ca */ /* 0x000fe200000e0000 */
[----:B---3--:R-:W-:Y:S01]  /*04a0*/  UISETP.NE.U32.AND UP0, UPT, UR36, URZ, UPT ;  /* 0x000000ff2400728c */ /* 0x008fe2000bf05070 */
[----:B------:R-:W-:Y:S01]  /*04b0*/  @!P1 R2UR UR38, R8 ;  /* 0x00000000082692ca */ /* 0x000fe200000e0000 */
[----:B------:R-:W-:Y:S02]  /*04c0*/  ULEA.HI.X UR25, UR11, UR7, UR25, 0x1, UP3 ;  /* 0x000000070b197291 */ /* 0x000fe400098f0c19 */
[----:B--2---:R-:W-:Y:S02]  /*04d0*/  UIMAD.WIDE.U32 UR6, UR35, UR12, URZ ;  /* 0x0000000c230672a5 */ /* 0x004fe4000f8e00ff */
[----:B------:R-:W-:Y:S02]  /*04e0*/  UISETP.NE.AND.EX UP0, UPT, UR37, URZ, UPT, UP0 ;  /* 0x000000ff2500728c */ /* 0x000fe4000bf05300 */
[----:B-1----:R-:W-:-:S02]  /*04f0*/  UIMAD.WIDE.U32 UR16, UR35, UR14, URZ ;  /* 0x0000000e231072a5 */ /* 0x002fc4000f8e00ff */
[----:B------:R-:W-:Y:S02]  /*0500*/  UIMAD UR7, UR35, UR13, UR7 ;  /* 0x0000000d230772a4 */ /* 0x000fe4000f8e0207 */
[----:B------:R-:W-:Y:S02]  /*0510*/  UIMAD UR17, UR35, UR15, UR17 ;  /* 0x0000000f231172a4 */ /* 0x000fe4000f8e0211 */
[----:B------:R-:W-:Y:S01]  /*0520*/  ULEA UR23, UP1, UR8, UR4, 0x1 ;  /* 0x0000000408177291 */ /* 0x000fe2000f8208ff */
[----:B------:R-:W0:Y:S01]  /*0530*/  LDCU.64 UR14, c[0x0][0x3e8] ;  /* 0x00007d00ff0e77ac */ /* 0x000e220008000a00 */
[----:B------:R-:W-:Y:S02]  /*0540*/  UIMAD.WIDE.U32 UR6, UR34, UR26, UR6 ;  /* 0x0000001a220672a5 */ /* 0x000fe4000f8e0006 */
[----:B------:R-:W-:Y:S02]  /*0550*/  ULEA.HI.X UR22, UR8, UR5, UR22, 0x1, UP1 ;  /* 0x0000000508167291 */ /* 0x000fe400088f0c16 */
[----:B------:R-:W-:Y:S01]  /*0560*/  USHF.R.S32.HI UR8, URZ, 0x1f, UR38 ;  /* 0x0000001fff087899 */ /* 0x000fe20008011426 */
[----:B------:R-:W1:Y:S01]  /*0570*/  @UP0 LDCU UR19, c[0x0][0x384] ;  /* 0x00007080ff1307ac */ /* 0x000e620008000800 */
[----:B------:R-:W-:-:S02]  /*0580*/  UIMAD UR27, UR34, UR27, UR7 ;  /* 0x0000001b221b72a4 */ /* 0x000fc4000f8e0207 */
[----:B------:R-:W-:Y:S02]  /*0590*/  UIADD3 UR6, UP1, UPT, UR9, UR6, URZ ;  /* 0x0000000609067290 */ /* 0x000fe4000ff3e0ff */
[----:B----4-:R-:W-:Y:S02]  /*05a0*/  UIMAD UR7, UR8, UR20, URZ ;  /* 0x00000014080772a4 */ /* 0x010fe4000f8e02ff */
[----:B------:R-:W-:Y:S02]  /*05b0*/  UIADD3.X UR27, UPT, UPT, UR10, UR27, URZ, UP1, !UPT ;  /* 0x0000001b0a1b7290 */ /* 0x000fe40008ffe4ff */
[----:B------:R-:W-:Y:S02]  /*05c0*/  ULEA UR26, UP1, UR6, UR30, 0x1 ;  /* 0x0000001e061a7291 */ /* 0x000fe4000f8208ff */
[----:B------:R-:W-:Y:S02]  /*05d0*/  UIMAD.WIDE.U32 UR16, UR38, UR20, UR16 ;  /* 0x00000014261072a5 */ /* 0x000fe4000f8e0010 */
[----:B------:R-:W-:Y:S01]  /*05e0*/  UIMAD UR11, UR38, UR21, UR7 ;  /* 0x00000015260b72a4 */ /* 0x000fe2000f8e0207 */
[----:B------:R-:W2:Y:S01]  /*05f0*/  @UP0 LDCU UR36, c[0x0][0x38c] ;  /* 0x00007180ff2407ac */ /* 0x000ea20008000800 */
[----:B------:R-:W3:Y:S01]  /*0600*/  LDCU.64 UR12, c[0x0][0x448] ;  /* 0x00008900ff0c77ac */ /* 0x000ee20008000a00 */
[----:B------:R-:W-:-:S02]  /*0610*/  UIMAD.WIDE.U32 UR4, UR35, UR28, URZ ;  /* 0x0000001c230472a5 */ /* 0x000fc4000f8e00ff */
[----:B------:R-:W-:Y:S02]  /*0620*/  ULEA.HI.X UR27, UR6, UR31, UR27, 0x1, UP1 ;  /* 0x0000001f061b7291 */ /* 0x000fe400088f0c1b */
[----:B------:R-:W-:Y:S01]  /*0630*/  UIADD3 UR28, UP1, UPT, UR9, UR16, URZ ;  /* 0x00000010091c7290 */ /* 0x000fe2000ff3e0ff */
[----:B------:R-:W4:Y:S01]  /*0640*/  @UP0 LDCU.64 UR20, c[0x0][0x480] ;  /* 0x00009000ff1407ac */ /* 0x000f220008000a00 */
[----:B------:R-:W-:Y:S02]  /*0650*/  UIADD3 UR16, UPT, UPT, UR17, UR11, URZ ;  /* 0x0000000b11107290 */ /* 0x000fe4000fffe0ff */
[----:B0-----:R-:W-:Y:S02]  /*0660*/  UIMAD UR11, UR8, UR14, URZ ;  /* 0x0000000e080b72a4 */ /* 0x001fe4000f8e02ff */
[----:B------:R-:W-:Y:S02]  /*0670*/  UIMAD UR5, UR35, UR29, UR5 ;  /* 0x0000001d230572a4 */ /* 0x000fe4000f8e0205 */
[----:B------:R-:W-:-:S02]  /*0680*/  UIMAD UR15, UR38, UR15, UR11 ;  /* 0x0000000f260f72a4 */ /* 0x000fc4000f8e020b */
[----:B-1----:R-:W-:Y:S02]  /*0690*/  @UP0 UIMAD UR11, UR35, UR19, UR34 ;  /* 0x00000013230b02a4 */ /* 0x002fe4000f8e0222 */
[----:B------:R-:W-:Y:S02]  /*06a0*/  UIMAD.WIDE.U32 UR4, UR38, UR14, UR4 ;  /* 0x0000000e260472a5 */ /* 0x000fe4000f8e0004 */
[----:B------:R-:W-:Y:S01]  /*06b0*/  @UP0 UIMAD UR11, UR11, UR18, URZ ;  /* 0x000000120b0b02a4 */ /* 0x000fe2000f8e02ff */
[----:B------:R-:W0:Y:S01]  /*06c0*/  LDCU.64 UR6, c[0x0][0x450] ;  /* 0x00008a00ff0677ac */ /* 0x000e220008000a00 */
[----:B------:R-:W-:Y:S02]  /*06d0*/  UIADD3.X UR8, UPT, UPT, UR10, UR16, URZ, UP1, !UPT ;  /* 0x000000100a087290 */ /* 0x000fe40008ffe4ff */
[----:B--2---:R-:W-:Y:S02]  /*06e0*/  @UP0 UIMAD UR11, UR11, UR36, URZ ;  /* 0x000000240b0b02a4 */ /* 0x004fe4000f8e02ff */
[----:B---3--:R-:W-:-:S02]  /*06f0*/  ULEA UR31, UP2, UR28, UR12, 0x1 ;  /* 0x0000000c1c1f7291 */ /* 0x008fc4000f8408ff */
[----:B------:R-:W-:Y:S02]  /*0700*/  UIADD3 UR9, UP1, UPT, UR9, UR4, URZ ;  /* 0x0000000409097290 */ /* 0x000fe4000ff3e0ff */
[----:B------:R-:W-:Y:S01]  /*0710*/  UIADD3 UR15, UPT, UPT, UR5, UR15, URZ ;  /* 0x0000000f050f7290 */ /* 0x000fe2000fffe0ff */
[----:B------:R-:W-:Y:S02]  /*0720*/  UMOV UR4, URZ ;  /* 0x000000ff00047c82 */ /* 0x000fe40008000000 */
[----:B------:R-:W-:Y:S01]  /*0730*/  UMOV UR5, URZ ;  /* 0x000000ff00057c82 */ /* 0x000fe20008000000 */
[----:B----4-:R-:W-:Y:S02]  /*0740*/  @UP0 UIMAD.WIDE UR4, UR11, 0x8, UR20 ;  /* 0x000000080b0408a5 */ /* 0x010fe4000f8e0214 */
[----:B------:R-:W-:Y:S02]  /*0750*/  ULEA.HI.X UR28, UR28, UR13, UR8, 0x1, UP2 ;  /* 0x0000000d1c1c7291 */ /* 0x000fe400090f0c08 */
[----:B------:R-:W-:Y:S01]  /*0760*/  UISETP.GE.AND UP0, UPT, UR18, 0x1, UPT ;  /* 0x000000011200788c */ /* 0x000fe2000bf06270 */
[----:B------:R-:W-:Y:S01]  /*0770*/  UMOV UR8, URZ ;  /* 0x000000ff00087c82 */ /* 0x000fe20008000000 */
[----:B------:R-:W-:Y:S01]  /*0780*/  HFMA2 R172, -RZ, RZ, 0, 0 ;  /* 0x00000000ffac7431 */ /* 0x000fe200000001ff */
[----:B0-----:R-:W-:Y:S01]  /*0790*/  ULEA UR29, UP2, UR9, UR6, 0x1 ;  /* 0x00000006091d7291 */ /* 0x001fe2000f8408ff */
[----:B------:R-:W-:Y:S01]  /*07a0*/  MOV R170, RZ ;  /* 0x000000ff00aa7202 */ /* 0x000fe20000000f00 */
[----:B------:R-:W-:-:S04]  /*07b0*/  UIADD3.X UR30, UPT, UPT, UR10, UR15, URZ, UP1, !UPT ;  /* 0x0000000f0a1e7290 */ /* 0x000fc80008ffe4ff */
[----:B------:R-:W-:Y:S01]  /*07c0*/  ULEA.HI.X UR30, UR9, UR7, UR30, 0x1, UP2 ;  /* 0x00000007091e7291 */ /* 0x000fe200090f0c1e */
[----:B------:R-:W-:Y:S01]  /*07d0*/  @P3 R2UR UR8, R6 ;  /* 0x00000000060832ca */ /* 0x000fe200000e0000 */
[----:B------:R-:W-:-:S14]  /*07e0*/  BRA.U !UP0, `(.L_x_4608) ;  /* 0x0000009508d47547 */ /* 0x000fdc000b800000 */
[----:B------:R-:W0:Y:S01]  /*07f0*/  S2R R168, SR_TID.X ;  /* 0x0000000000a87919 */ /* 0x000e220000002100 */
[----:B------:R-:W1:Y:S01]  /*0800*/  S2UR UR7, SR_CgaCtaId ;  /* 0x00000000000779c3 */ /* 0x000e620000008800 */
[----:B------:R-:W2:Y:S01]  /*0810*/  LDCU.64 UR20, c[0x0][0x3a0] ;  /* 0x00007400ff1477ac */ /* 0x000ea20008000a00 */
[----:B------:R-:W-:Y:S02]  /*0820*/  MOV R170, RZ ;  /* 0x000000ff00aa7202 */ /* 0x000fe40000000f00 */
[----:B------:R-:W-:Y:S01]  /*0830*/  MOV R172, RZ ;  /* 0x000000ff00ac7202 */ /* 0x000fe20000000f00 */
[----:B------:R-:W-:Y:S01]  /*0840*/  UMOV UR6, 0x400 ;  /* 0x0000040000067882 */ /* 0x000fe20000000000 */
[----:B--2---:R-:W-:Y:S01]  /*0850*/  UIMAD.WIDE.U32 UR10, UR34, UR20, URZ ;  /* 0x00000014220a72a5 */ /* 0x004fe2000f8e00ff */
[----:B------:R-:W2:Y:S01]  /*0860*/  LDCU UR20, c[0x0][0x394] ;  /* 0x00007280ff1477ac */ /* 0x000ea20008000800 */
[----:B-1----:R-:W-:Y:S02]  /*0870*/  ULEA UR6, UR7, UR6, 0x18 ;  /* 0x0000000607067291 */ /* 0x002fe4000f8ec0ff */
[----:B------:R-:W-:Y:S01]  /*0880*/  UIMAD UR21, UR34, UR21, UR11 ;  /* 0x00000015221572a4 */ /* 0x000fe2000f8e020b */
[C---:B0-----:R-:W-:Y:S01]  /*0890*/  IMAD.SHL.U32 R0, R168.reuse, 0x10, RZ ;  /* 0x00000010a8007824 */ /* 0x041fe200078e00ff */
[----:B------:R-:W-:-:S02]  /*08a0*/  LEA.HI R164, R168, R168, RZ, 0x1b ;  /* 0x000000a8a8a47211 */ /* 0x000fc400078fd8ff */
[----:B------:R-:W-:Y:S02]  /*08b0*/  LOP3.LUT R165, R168, 0x1f, RZ, 0xc0, !PT ;  /* 0x0000001fa8a57812 */ /* 0x000fe400078ec0ff */
[----:B------:R-:W-:Y:S02]  /*08c0*/  LOP3.LUT R3, R0, 0x3e00, RZ, 0xc0, !PT ;  /* 0x00003e0000037812 */ /* 0x000fe400078ec0ff */
[----:B------:R-:W-:Y:S02]  /*08d0*/  LEA R164, R164, UR6, 0x2 ;  /* 0x00000006a4a47c11 */ /* 0x000fe4000f8e10ff */
[----:B------:R-:W-:Y:S02]  /*08e0*/  LOP3.LUT R166, R3, 0x1f, R168, 0xf8, !PT ;  /* 0x0000001f03a67812 */ /* 0x000fe400078ef8a8 */
[----:B------:R-:W-:Y:S02]  /*08f0*/  LEA R163, R168, UR6, 0x3 ;  /* 0x00000006a8a37c11 */ /* 0x000fe4000f8e18ff */
        /* <DEDUP_REMOVED lines=14> */
[----:B--2---:R-:W-:-:S07]  /*09e0*/  LOP3.LUT R148, R166, 0x1e0, RZ, 0xfc, !PT ;  /* 0x000001e0a6947812 */ /* 0x004fce00078efcff */
.L_x_4656:
        /* <DEDUP_REMOVED lines=29> */
[----:B------:R-:W-:Y:S01]  /*0bc0*/  IADD3 R0, P1, PT, R166, UR16, RZ ;  /* 0x00000010a6007c10 */ /* 0x000fe2000ff3e0ff */
[----:B------:R-:W-:-:S02]  /*0bd0*/  UIMAD UR19, UR34, UR19, UR17 ;  /* 0x00000013221372a4 */ /* 0x000fc4000f8e0211 */
[----:B------:R-:W-:Y:S01]  /*0be0*/  UIMAD UR15, UR34, UR15, UR13 ;  /* 0x0000000f220f72a4 */ /* 0x000fe2000f8e020d */
[----:B------:R-:W-:Y:S01]  /*0bf0*/  IADD3 R5, P0, PT, R166, UR12, RZ ;  /* 0x0000000ca6057c10 */ /* 0x000fe2000ff1e0ff */
[----:B------:R-:W0:Y:S02]  /*0c00*/  LDCU UR16, c[0x0][0x388] ;  /* 0x00007100ff1077ac */ /* 0x000e240008000800 */
[----:B------:R-:W-:Y:S01]  /*0c10*/  IMAD.X R3, RZ, RZ, UR19, P1 ;  /* 0x00000013ff037e24 */ /* 0x000fe200088e06ff */
[C---:B---3--:R-:W-:Y:S01]  /*0c20*/  LEA R2, P1, R0.reuse, UR44, 0x1 ;  /* 0x0000002c00027c11 */ /* 0x048fe2000f8208ff */
[----:B------:R-:W-:Y:S01]  /*0c30*/  BAR.SYNC.DEFER_BLOCKING 0x0 ;  /* 0x0000000000007b1d */ /* 0x000fe20000010000 */
[----:B------:R-:W-:Y:S02]  /*0c40*/  IADD3.X R6, PT, PT, RZ, UR15, RZ, P0, !PT ;  /* 0x0000000fff067c10 */ /* 0x000fe400087fe4ff */
[C---:B--2---:R-:W-:Y:S02]  /*0c50*/  LEA R4, P0, R5.reuse, UR42, 0x1 ;  /* 0x0000002a05047c11 */ /* 0x044fe4000f8008ff */
[----:B------:R-:W-:Y:S01]  /*0c60*/  LEA.HI.X R3, R0, UR45, R3, 0x1, P1 ;  /* 0x0000002d00037c11 */ /* 0x000fe200088f0c03 */
[----:B------:R-:W1:Y:S01]  /*0c70*/  S2R R147, SR_LANEID ;  /* 0x0000000000937919 */ /* 0x000e620000000000 */
[----:B------:R-:W-:Y:S01]  /*0c80*/  LEA.HI.X R5, R5, UR43, R6, 0x1, P0 ;  /* 0x0000002b05057c11 */ /* 0x000fe200080f0c06 */
[----:B------:R-:W2:Y:S01]  /*0c90*/  S2UR UR9, SR_CgaCtaId ;  /* 0x00000000000979c3 */ /* 0x000ea20000008800 */
[----:B------:R-:W-:-:S02]  /*0ca0*/  SHF.L.U32 R6, R166, 0x1, RZ ;  /* 0x00000001a6067819 */ /* 0x000fc400000006ff */
[----:B------:R-:W-:Y:S01]  /*0cb0*/  SHF.L.U32 R28, R168, 0x4, RZ ;  /* 0x00000004a81c7819 */ /* 0x000fe200000006ff */
[----:B0-----:R-:W-:Y:S01]  /*0cc0*/  UIADD3 UR16, UPT, UPT, -UR6, UR16, URZ ;  /* 0x0000001006107290 */ /* 0x001fe2000fffe1ff */
[C---:B------:R-:W-:Y:S01]  /*0cd0*/  IADD3 R10, P1, PT, R6.reuse, UR23, RZ ;  /* 0x00000017060a7c10 */ /* 0x040fe2000ff3e0ff */
[----:B------:R-:W-:Y:S01]  /*0ce0*/  UMOV UR17, 0x400 ;  /* 0x0000040000117882 */ /* 0x000fe20000000000 */
[C---:B------:R-:W-:Y:S01]  /*0cf0*/  IADD3 R8, P2, PT, R6.reuse, UR24, RZ ;  /* 0x0000001806087c10 */ /* 0x040fe2000ff5e0ff */
[----:B------:R-:W0:Y:S01]  /*0d00*/  LDCU.64 UR14, c[0x0][0x508] ;  /* 0x0000a100ff0e77ac */ /* 0x000e220008000a00 */
[----:B------:R-:W-:Y:S02]  /*0d10*/  IADD3 R6, P0, PT, R6, UR26, RZ ;  /* 0x0000001a06067c10 */ /* 0x000fe4000ff1e0ff */
[----:B------:R-:W-:Y:S01]  /*0d20*/  IADD3.X R11, PT, PT, RZ, UR22, RZ, P1, !PT ;  /* 0x00000016ff0b7c10 */ /* 0x000fe20008ffe4ff */
[----:B------:R-:W3:Y:S01]  /*0d30*/  LDCU.64 UR18, c[0x0][0x510] ;  /* 0x0000a200ff1277ac */ /* 0x000ee20008000a00 */
[----:B------:R-:W-:Y:S01]  /*0d40*/  IADD3.X R9, PT, PT, RZ, UR25, RZ, P2, !PT ;  /* 0x00000019ff097c10 */ /* 0x000fe200097fe4ff */
[----:B------:R-:W-:Y:S01]  /*0d50*/  IMAD.X R7, RZ, RZ, UR27, P0 ;  /* 0x0000001bff077e24 */ /* 0x000fe200080e06ff */
[----:B------:R-:W-:Y:S01]  /*0d60*/  ISETP.GE.AND P0, PT, R166, UR16, PT ;  /* 0x00000010a6007c0c */ /* 0x000fe2000bf06270 */
[----:B----4-:R-:W4:Y:S01]  /*0d70*/  LDCU.64 UR36, c[0x0][0x490] ;  /* 0x00009200ff2477ac */ /* 0x010f220008000a00 */
[----:B------:R-:W-:-:S02]  /*0d80*/  ISETP.GE.AND P2, PT, R162, UR16, PT ;  /* 0x00000010a2007c0c */ /* 0x000fc4000bf46270 */
        /* <DEDUP_REMOVED lines=41> */
[----:B------:R-:W-:Y:S01]  /*1020*/  LEA R145, R11, UR17, 0x1 ;  /* 0x000000110b917c11 */ /* 0x000fe2000f8e08ff */
[C---:B------:R-:W-:Y:S01]  /*1030*/  VIADD R11, R28.reuse, 0xc0 ;  /* 0x000000c01c0b7836 */ /* 0x040fe20000000000 */
[-C--:B------:R-:W-:Y:S02]  /*1040*/  LEA.HI.SX32 R29, R29, R28.reuse, 0x1b ;  /* 0x0000001c1d1d7211 */ /* 0x080fe400078fdaff */
[-C--:B------:R-:W-:Y:S02]  /*1050*/  LEA.HI.SX32 R31, R31, R28.reuse, 0x1b ;  /* 0x0000001c1f1f7211 */ /* 0x080fe400078fdaff */
[----:B------:R-:W-:Y:S02]  /*1060*/  LEA.HI.SX32 R33, R33, R28, 0x1b ;  /* 0x0000001c21217211 */ /* 0x000fe400078fdaff */
[----:B------:R-:W-:Y:S02]  /*1070*/  IADD3 R35, PT, PT, R28, 0xa0, RZ ;  /* 0x000000a01c237810 */ /* 0x000fe40007ffe0ff */
[----:B------:R-:W-:-:S02]  /*1080*/  LEA R144, R29, UR17, 0x1 ;  /* 0x000000111d907c11 */ /* 0x000fc4000f8e08ff */
[----:B------:R-:W-:Y:S02]  /*1090*/  LEA R143, R31, UR17, 0x1 ;  /* 0x000000111f8f7c11 */ /* 0x000fe4000f8e08ff */
[-C--:B------:R-:W-:Y:S02]  /*10a0*/  LEA.HI.SX32 R11, R11, R28.reuse, 0x1b ;  /* 0x0000001c0b0b7211 */ /* 0x080fe400078fdaff */
[----:B------:R-:W-:Y:S01]  /*10b0*/  LEA R142, R33, UR17, 0x1 ;  /* 0x00000011218e7c11 */ /* 0x000fe2000f8e08ff */
[C---:B------:R-:W-:Y:S01]  /*10c0*/  VIADD R33, R28.reuse, 0x140 ;  /* 0x000001401c217836 */ /* 0x040fe20000000000 */
[C---:B------:R-:W-:Y:S02]  /*10d0*/  IADD3 R29, PT, PT, R28.reuse, 0x100, RZ ;  /* 0x000001001c1d7810 */ /* 0x040fe40007ffe0ff */
[----:B------:R-:W-:Y:S02]  /*10e0*/  LEA.HI.SX32 R35, R35, R28, 0x1b ;  /* 0x0000001c23237211 */ /* 0x000fe400078fdaff */
[----:B------:R-:W-:-:S02]  /*10f0*/  IADD3 R31, PT, PT, R28, 0x120, RZ ;  /* 0x000001201c1f7810 */ /* 0x000fc40007ffe0ff */
[----:B------:R-:W-:Y:S02]  /*1100*/  LEA R140, R11, UR17, 0x1 ;  /* 0x000000110b8c7c11 */ /* 0x000fe4000f8e08ff */
[----:B------:R-:W-:Y:S02]  /*1110*/  IADD3 R11, PT, PT, R28, 0x160, RZ ;  /* 0x000001601c0b7810 */ /* 0x000fe40007ffe0ff */
[-C--:B------:R-:W-:Y:S02]  /*1120*/  LEA.HI.SX32 R29, R29, R28.reuse, 0x1b ;  /* 0x0000001c1d1d7211 */ /* 0x080fe400078fdaff */
[----:B------:R-:W-:Y:S02]  /*1130*/  LEA R141, R35, UR17, 0x1 ;  /* 0x00000011238d7c11 */ /* 0x000fe4000f8e08ff */
[-C--:B------:R-:W-:Y:S02]  /*1140*/  LEA.HI.SX32 R31, R31, R28.reuse, 0x1b ;  /* 0x0000001c1f1f7211 */ /* 0x080fe400078fdaff */
[----:B------:R-:W-:-:S02]  /*1150*/  LEA.HI.SX32 R33, R33, R28, 0x1b ;  /* 0x0000001c21217211 */ /* 0x000fc400078fdaff */
[----:B------:R-:W-:Y:S02]  /*1160*/  LEA.HI.SX32 R11, R11, R28, 0x1b ;  /* 0x0000001c0b0b7211 */ /* 0x000fe400078fdaff */
[----:B------:R-:W-:Y:S02]  /*1170*/  LEA R138, R29, UR17, 0x1 ;  /* 0x000000111d8a7c11 */ /* 0x000fe4000f8e08ff */
[----:B------:R-:W-:Y:S02]  /*1180*/  LEA R137, R31, UR17, 0x1 ;  /* 0x000000111f897c11 */ /* 0x000fe4000f8e08ff */
[----:B------:R-:W-:Y:S02]  /*1190*/  LEA R136, R33, UR17, 0x1 ;  /* 0x0000001121887c11 */ /* 0x000fe4000f8e08ff */
[----:B------:R-:W-:Y:S02]  /*11a0*/  IADD3 R29, PT, PT, R28, 0x1e0, RZ ;  /* 0x000001e01c1d7810 */ /* 0x000fe40007ffe0ff */
[----:B------:R-:W-:-:S02]  /*11b0*/  LEA R135, R11, UR17, 0x1 ;  /* 0x000000110b877c11 */ /* 0x000fc4000f8e08ff */
        /* <DEDUP_REMOVED lines=21> */
[----:B------:R-:W-:-:S04]  /*1310*/  LEA.HI.SX32 R13, R13, R28, 0x1b ;  /* 0x0000001c0d0d7211 */ /* 0x000fc800078fdaff */
[----:B------:R-:W-:Y:S01]  /*1320*/  LEA R139, R13, UR17, 0x1 ;  /* 0x000000110d8b7c11 */ /* 0x000fe2000f8e08ff */
[----:B----4-:R-:W-:Y:S01]  /*1330*/  STS.U16 [R145+0x40], R0 ;  /* 0x0000400091007388 */ /* 0x010fe20000000400 */
[----:B------:R-:W-:-:S03]  /*1340*/  IADD3 R13, PT, PT, R28, 0x180, RZ ;  /* 0x000001801c0d7810 */ /* 0x000fc60007ffe0ff */
[----:B------:R0:W-:Y:S04]  /*1350*/  STS.U16 [R144+0x80], R15 ;  /* 0x0000800f90007388 */ /* 0x0001e80000000400 */
[----:B------:R-:W-:Y:S04]  /*1360*/  STS.U16 [R143+0xc0], R12 ;  /* 0x0000c00c8f007388 */ /* 0x000fe80000000400 */
[----:B------:R1:W-:Y:S01]  /*1370*/  STS.U16 [R142+0x100], R17 ;  /* 0x000100118e007388 */ /* 0x0003e20000000400 */
[C---:B0-----:R-:W-:Y:S02]  /*1380*/  IADD3 R15, PT, PT, R28.reuse, 0x1a0, RZ ;  /* 0x000001a01c0f7810 */ /* 0x041fe40007ffe0ff */
[-C--:B------:R-:W-:Y:S01]  /*1390*/  LEA.HI.SX32 R13, R13, R28.reuse, 0x1b ;  /* 0x0000001c0d0d7211 */ /* 0x080fe200078fdaff */
[----:B------:R-:W-:Y:S01]  /*13a0*/  STS.U16 [R141+0x140], R14 ;  /* 0x0001400e8d007388 */ /* 0x000fe20000000400 */
[----:B------:R-:W-:Y:S01]  /*13b0*/  LEA.HI.SX32 R15, R15, R28, 0x1b ;  /* 0x0000001c0f0f7211 */ /* 0x000fe200078fdaff */
[----:B-1----:R-:W-:-:S02]  /*13c0*/  VIADD R17, R28, 0x1c0 ;  /* 0x000001c01c117836 */ /* 0x002fc40000000000 */
        /* <DEDUP_REMOVED lines=16> */
[C---:B0-----:R-:W-:Y:S01]  /*14d0*/  VIADD R23, R28.reuse, 0x7 ;  /* 0x000000071c177836 */ /* 0x041fe20000000000 */
[----:B------:R-:W-:Y:S01]  /*14e0*/  STS.U16 [R131+0x340], R24 ;  /* 0x0003401883007388 */ /* 0x000fe20000000400 */
[C---:B------:R-:W-:Y:S02]  /*14f0*/  IADD3 R13, PT, PT, R28.reuse, 0x2, RZ ;  /* 0x000000021c0d7810 */ /* 0x040fe40007ffe0ff */
[C---:B------:R-:W-:Y:S01]  /*1500*/  IADD3 R17, PT, PT, R28.reuse, 0x4, RZ ;  /* 0x000000041c117810 */ /* 0x040fe20007ffe0ff */
[----:B------:R0:W-:Y:S01]  /*1510*/  STS.U16 [R130+0x380], R27 ;  /* 0x0003801b82007388 */ /* 0x0001e20000000400 */
[C---:B------:R-:W-:Y:S02]  /*1520*/  IADD3 R19, PT, PT, R28.reuse, 0x5, RZ ;  /* 0x000000051c137810 */ /* 0x040fe40007ffe0ff */
[----:B------:R-:W-:-:S02]  /*1530*/  IADD3 R21, PT, PT, R28, 0x6, RZ ;  /* 0x000000061c157810 */ /* 0x000fc40007ffe0ff */
[C---:B-1----:R-:W-:Y:S02]  /*1540*/  IADD3 R25, PT, PT, R28.reuse, 0x8, RZ ;  /* 0x000000081c197810 */ /* 0x042fe40007ffe0ff */
[C---:B------:R-:W-:Y:S02]  /*1550*/  IADD3 R29, PT, PT, R28.reuse, 0xa, RZ ;  /* 0x0000000a1c1d7810 */ /* 0x040fe40007ffe0ff */
[C---:B------:R-:W-:Y:S02]  /*1560*/  IADD3 R33, PT, PT, R28.reuse, 0xc, RZ ;  /* 0x0000000c1c217810 */ /* 0x040fe40007ffe0ff */
[C---:B0-----:R-:W-:Y:S02]  /*1570*/  IADD3 R27, PT, PT, R28.reuse, 0x9, RZ ;  /* 0x000000091c1b7810 */ /* 0x041fe40007ffe0ff */
        /* <DEDUP_REMOVED lines=288> */
[----:B------:R-:W4:Y:S04]  /*2780*/  LDS.U16 R32, [R118+0x8] ;  /* 0x0000080076207984 */ /* 0x000f280000000400 */
[----:B------:R-:W-:Y:S04]  /*2790*/  LDS.U16 R33, [R117+0xa] ;  /* 0x00000a0075217984 */ /* 0x000fe80000000400 */
[----:B------:R-:W-:Y:S04]  /*27a0*/  LDS.U16 R34, [R116+0xc] ;  /* 0x00000c0074227984 */ /* 0x000fe80000000400 */
[----:B------:R-:W4:Y:S04]  /*27b0*/  LDS.U16 R35, [R115+0xe] ;  /* 0x00000e0073237984 */ /* 0x000f280000000400 */
[----:B------:R-:W4:Y:S04]  /*27c0*/  LDS.U16 R36, [R114+0x10] ;  /* 0x0000100072247984 */ /* 0x000f280000000400 */
[----:B------:R-:W4:Y:S04]  /*27d0*/  LDS.U16 R37, [R113+0x12] ;  /* 0x0000120071257984 */ /* 0x000f280000000400 */
        /* <DEDUP_REMOVED lines=44> */
[----:B------:R-:W-:Y:S08]  /*2aa0*/  MUFU.EX2 R81, R81 ;  /* 0x0000005100517308 */ /* 0x000ff00000000800 */
[----:B------:R-:W-:Y:S01]  /*2ab0*/  MUFU.EX2 R84, R84 ;  /* 0x0000005400547308 */ /* 0x000fe20000000800 */
[----:B0-----:R-:W-:Y:S01]  /*2ac0*/  FMUL.FTZ R3, R32, -1.4426950216293334961 ;  /* 0xbfb8aa3b20037820 */ /* 0x001fe20000410000 */
[----:B------:R-:W-:-:S02]  /*2ad0*/  HADD2.F32 R35, -RZ, R35.H0_H0 ;  /* 0x20000023ff237230 */ /* 0x000fc40000004100 */
[----:B------:R-:W-:Y:S02]  /*2ae0*/  HADD2.F32 R33, -RZ, R33.H0_H0 ;  /* 0x20000021ff217230 */ /* 0x000fe40000004100 */
[----:B------:R-:W-:Y:S02]  /*2af0*/  HADD2.F32 R29, -RZ, R29.H0_H0 ;  /* 0x2000001dff1d7230 */ /* 0x000fe40000004100 */
[----:B------:R-:W-:Y:S01]  /*2b00*/  MUFU.EX2 R86, R3 ;  /* 0x0000000300567308 */ /* 0x000fe20000000800 */
[----:B------:R-:W-:Y:S02]  /*2b10*/  HADD2.F32 R34, -RZ, R34.H0_H0 ;  /* 0x20000022ff227230 */ /* 0x000fe40000004100 */
[----:B------:R-:W-:Y:S01]  /*2b20*/  FMUL.FTZ R89, R35, -1.4426950216293334961 ;  /* 0xbfb8aa3b23597820 */ /* 0x000fe20000410000 */
[----:B------:R-:W-:Y:S01]  /*2b30*/  FMUL.FTZ R87, R33, -1.4426950216293334961 ;  /* 0xbfb8aa3b21577820 */ /* 0x000fe20000410000 */
[----:B------:R-:W-:Y:S01]  /*2b40*/  FMUL.FTZ R2, R29, -1.4426950216293334961 ;  /* 0xbfb8aa3b1d027820 */ /* 0x000fe20000410000 */
[----:B------:R-:W-:-:S03]  /*2b50*/  FMUL.FTZ R88, R34, -1.4426950216293334961 ;  /* 0xbfb8aa3b22587820 */ /* 0x000fc60000410000 */
[----:B------:R-:W-:Y:S01]  /*2b60*/  MUFU.EX2 R89, R89 ;  /* 0x0000005900597308 */ /* 0x000fe20000000800 */
[----:B------:R-:W-:-:S07]  /*2b70*/  HADD2.F32 R36, -RZ, R36.H0_H0 ;  /* 0x20000024ff247230 */ /* 0x000fce0000004100 */
[----:B------:R-:W-:Y:S08]  /*2b80*/  MUFU.EX2 R87, R87 ;  /* 0x0000005700577308 */ /* 0x000ff00000000800 */
[----:B------:R0:W-:Y:S01]  /*2b90*/  MUFU.EX2 R85, R2 ;  /* 0x0000000200557308 */ /* 0x0001e20000000800 */
[----:B------:R-:W-:-:S07]  /*2ba0*/  HADD2.F32 R54, -RZ, R54.H0_H0 ;  /* 0x20000036ff367230 */ /* 0x000fce0000004100 */
[----:B------:R-:W-:Y:S01]  /*2bb0*/  MUFU.EX2 R88, R88 ;  /* 0x0000005800587308 */ /* 0x000fe20000000800 */
[----:B0-----:R-:W-:Y:S01]  /*2bc0*/  FMUL.FTZ R2, R36, -1.4426950216293334961 ;  /* 0xbfb8aa3b24027820 */ /* 0x001fe20000410000 */
[----:B------:R-:W-:Y:S02]  /*2bd0*/  HADD2.F32 R37, -RZ, R37.H0_H0 ;  /* 0x20000025ff257230 */ /* 0x000fe40000004100 */
[----:B------:R-:W-:-:S04]  /*2be0*/  HADD2.F32 R38, -RZ, R38.H0_H0 ;  /* 0x20000026ff267230 */ /* 0x000fc80000004100 */
[----:B------:R0:W-:Y:S01]  /*2bf0*/  MUFU.EX2 R90, R2 ;  /* 0x00000002005a7308 */ /* 0x0001e20000000800 */
[----:B------:R-:W-:Y:S01]  /*2c00*/  FMUL.FTZ R3, R37, -1.4426950216293334961 ;  /* 0xbfb8aa3b25037820 */ /* 0x000fe20000410000 */
[----:B------:R-:W-:Y:S02]  /*2c10*/  HADD2.F32 R51, -RZ, R51.H0_H0 ;  /* 0x20000033ff337230 */ /* 0x000fe40000004100 */
[----:B------:R-:W-:Y:S01]  /*2c20*/  FMUL.FTZ R92, R38, -1.4426950216293334961 ;  /* 0xbfb8aa3b265c7820 */ /* 0x000fe20000410000 */
[----:B------:R-:W-:-:S03]  /*2c30*/  HADD2.F32 R40, -RZ, R40.H0_H0 ;  /* 0x20000028ff287230 */ /* 0x000fc60000004100 */
[----:B------:R-:W1:Y:S01]  /*2c40*/  MUFU.EX2 R91, R3 ;  /* 0x00000003005b7308 */ /* 0x000e620000000800 */
[----:B------:R-:W-:Y:S02]  /*2c50*/  HADD2.F32 R42, -RZ, R42.H0_H0 ;  /* 0x2000002aff2a7230 */ /* 0x000fe40000004100 */
[----:B------:R-:W-:-:S05]  /*2c60*/  HADD2.F32 R101, -RZ, R101.H0_H0 ;  /* 0x20000065ff657230 */ /* 0x000fca0000004100 */
[----:B------:R2:W-:Y:S01]  /*2c70*/  MUFU.EX2 R94, R92 ;  /* 0x0000005c005e7308 */ /* 0x0005e20000000800 */
[----:B------:R-:W-:Y:S02]  /*2c80*/  HADD2.F32 R39, -RZ, R39.H0_H0 ;  /* 0x20000027ff277230 */ /* 0x000fe40000004100 */
[----:B------:R-:W-:Y:S02]  /*2c90*/  HADD2.F32 R52, -RZ, R52.H0_H0 ;  /* 0x20000034ff347230 */ /* 0x000fe40000004100 */
[----:B0-----:R-:W-:Y:S01]  /*2ca0*/  FMUL.FTZ R2, R40, -1.4426950216293334961 ;  /* 0xbfb8aa3b28027820 */ /* 0x001fe20000410000 */
[----:B------:R-:W-:Y:S02]  /*2cb0*/  HADD2.F32 R41, -RZ, R41.H0_H0 ;  /* 0x20000029ff297230 */ /* 0x000fe40000004100 */
[----:B------:R-:W-:Y:S01]  /*2cc0*/  FMUL.FTZ R93, R39, -1.4426950216293334961 ;  /* 0xbfb8aa3b275d7820 */ /* 0x000fe20000410000 */
[----:B--2---:R-:W-:Y:S01]  /*2cd0*/  FMUL.FTZ R92, R42, -1.4426950216293334961 ;  /* 0xbfb8aa3b2a5c7820 */ /* 0x004fe20000410000 */
[----:B------:R-:W-:Y:S01]  /*2ce0*/  MUFU.EX2 R97, R2 ;  /* 0x0000000200617308 */ /* 0x000fe20000000800 */
[----:B------:R-:W-:Y:S01]  /*2cf0*/  FMUL.FTZ R96, R41, -1.4426950216293334961 ;  /* 0xbfb8aa3b29607820 */ /* 0x000fe20000410000 */
[----:B------:R-:W-:-:S06]  /*2d00*/  HADD2.F32 R104, -RZ, R104.H0_H0 ;  /* 0x20000068ff687230 */ /* 0x000fcc0000004100 */
[----:B------:R-:W-:Y:S08]  /*2d10*/  MUFU.EX2 R2, R92 ;  /* 0x0000005c00027308 */ /* 0x000ff00000000800 */
[----:B------:R1:W-:Y:S02]  /*2d20*/  MUFU.EX2 R95, R93 ;  /* 0x0000005d005f7308 */ /* 0x0003e40000000800 */
[----:B-1----:R-:W-:-:S06]  /*2d30*/  FADD.FTZ R93, R91, 1 ;  /* 0x3f8000005b5d7421 */ /* 0x002fcc0000010000 */
[----:B------:R-:W-:Y:S01]  /*2d40*/  MUFU.EX2 R99, R96 ;  /* 0x0000006000637308 */ /* 0x000fe20000000800 */
[----:B------:R-:W-:Y:S04]  /*2d50*/  STS.U16 [R146], R53 ;  /* 0x0000003592007388 */ /* 0x000fe80000000400 */
        /* <DEDUP_REMOVED lines=16> */
[----:B------:R-:W4:Y:S04]  /*2e60*/  LDS.U16 R47, [R128] ;  /* 0x00000000802f7984 */ /* 0x000f280000000400 */
[----:B------:R-:W4:Y:S01]  /*2e70*/  LDS.U16 R48, [R127+0x2] ;  /* 0x000002007f307984 */ /* 0x000f220000000400 */
[----:B0-----:R-:W-:-:S03]  /*2e80*/  FADD.FTZ R50, R83, 1 ;  /* 0x3f80000053327421 */ /* 0x001fc60000010000 */
[----:B------:R-:W0:Y:S04]  /*2e90*/  LDS.U16 R76, [R118+0x8] ;  /* 0x00000800764c7984 */ /* 0x000e280000000400 */
[----:B------:R-:W0:Y:S01]  /*2ea0*/  LDS.U16 R49, [R126+0x4] ;  /* 0x000004007e317984 */ /* 0x000e220000000400 */
[----:B------:R-:W-:Y:S01]  /*2eb0*/  FADD.FTZ R53, R81, 1 ;  /* 0x3f80000051357421 */ /* 0x000fe20000010000 */
[----:B------:R-:W3:Y:S01]  /*2ec0*/  MUFU.RCP R50, R50 ;  /* 0x0000003200327308 */ /* 0x000ee20000001000 */
[----:B-1----:R-:W-:Y:S01]  /*2ed0*/  FADD.FTZ R65, R84, 1 ;  /* 0x3f80000054417421 */ /* 0x002fe20000010000 */
[----:B------:R-:W1:Y:S01]  /*2ee0*/  LDS.U16 R75, [R119+0x6] ;  /* 0x00000600774b7984 */ /* 0x000e620000000400 */
[----:B--2---:R-:W-:Y:S01]  /*2ef0*/  FADD.FTZ R67, R86, 1 ;  /* 0x3f80000056437421 */ /* 0x004fe20000010000 */
[----:B------:R-:W-:-:S02]  /*2f00*/  FADD.FTZ R66, R87, 1 ;  /* 0x3f80000057427421 */ /* 0x000fc40000010000 */
[----:B------:R-:W2:Y:S02]  /*2f10*/  LDS.U16 R80, [R117+0xa] ;  /* 0x00000a0075507984 */ /* 0x000ea40000000400 */
[----:B------:R-:W4:Y:S01]  /*2f20*/  MUFU.RCP R53, R53 ;  /* 0x0000003500357308 */ /* 0x000f220000001000 */
[----:B------:R-:W-:Y:S01]  /*2f30*/  FADD.FTZ R64, R85, 1 ;  /* 0x3f80000055407421 */ /* 0x000fe20000010000 */
[----:B---3--:R-:W-:Y:S01]  /*2f40*/  FADD.FTZ R77, R88, 1 ;  /* 0x3f800000584d7421 */ /* 0x008fe20000010000 */
[----:B------:R-:W-:Y:S01]  /*2f50*/  FADD.FTZ R83, R89, 1 ;  /* 0x3f80000059537421 */ /* 0x000fe20000010000 */
[----:B------:R-:W-:Y:S04]  /*2f60*/  LDS.U16 R88, [R116+0xc] ;  /* 0x00000c0074587984 */ /* 0x000fe80000000400 */
[----:B------:R-:W3:Y:S01]  /*2f70*/  MUFU.RCP R65, R65 ;  /* 0x0000004100417308 */ /* 0x000ee20000001000 */
[----:B------:R-:W-:Y:S01]  /*2f80*/  FADD.FTZ R78, -R50, 1 ;  /* 0x3f800000324e7421 */ /* 0x000fe20000010100 */
[----:B------:R-:W2:Y:S03]  /*2f90*/  LDS.U16 R89, [R115+0xe] ;  /* 0x00000e0073597984 */ /* 0x000ea60000000400 */
[----:B------:R-:W-:Y:S01]  /*2fa0*/  FFMA.FTZ R84, R5, R78, 1 ;  /* 0x3f80000005547423 */ /* 0x000fe2000001004e */
[----:B------:R-:W-:Y:S01]  /*2fb0*/  LDS.U16 R92, [R113+0x12] ;  /* 0x00001200715c7984 */ /* 0x000fe20000000400 */
[----:B----4-:R-:W-:Y:S01]  /*2fc0*/  HADD2.F32 R47, -RZ, R47.H0_H0 ;  /* 0x2000002fff2f7230 */ /* 0x010fe20000004100 */
[----:B------:R-:W4:Y:S01]  /*2fd0*/  MUFU.RCP R67, R67 ;  /* 0x0000004300437308 */ /* 0x000f220000001000 */
[----:B------:R-:W-:Y:S01]  /*2fe0*/  FADD.FTZ R79, -R53, 1 ;  /* 0x3f800000354f7421 */ /* 0x000fe20000010100 */
[----:B------:R-:W-:Y:S01]  /*2ff0*/  HADD2.F32 R46, -RZ, R46.H0_H0 ;  /* 0x2000002eff2e7230 */ /* 0x000fe20000004100 */
[----:B------:R-:W-:Y:S01]  /*3000*/  LDS.U16 R120, [R110+0x18] ;  /* 0x000018006e787984 */ /* 0x000fe20000000400 */
[----:B------:R-:W-:Y:S01]  /*3010*/  FMUL.FTZ R78, R54, R47 ;  /* 0x0000002f364e7220 */ /* 0x000fe20000410000 */
[----:B------:R-:W-:-:S02]  /*3020*/  HADD2.F32 R48, -RZ, R48.H0_H0 ;  /* 0x20000030ff307230 */ /* 0x000fc40000004100 */
[----:B---3--:R-:W-:Y:S01]  /*3030*/  FADD.FTZ R81, -R65, 1 ;  /* 0x3f80000041517421 */ /* 0x008fe20000010100 */
[----:B------:R-:W-:Y:S01]  /*3040*/  FFMA.FTZ R79, R4, R79, 1 ;  /* 0x3f800000044f7423 */ /* 0x000fe2000001004f */
[----:B------:R-:W-:Y:S02]  /*3050*/  FMUL.FTZ R78, R53, R78 ;  /* 0x0000004e354e7220 */ /* 0x000fe40000410000 */
[----:B------:R-:W-:Y:S01]  /*3060*/  FFMA.FTZ R85, R28, R81, 1 ;  /* 0x3f8000001c557423 */ /* 0x000fe20000010051 */
[----:B------:R-:W-:Y:S01]  /*3070*/  FMUL.FTZ R81, R51, R48 ;  /* 0x0000003033517220 */ /* 0x000fe20000410000 */
[----:B------:R-:W3:Y:S01]  /*3080*/  MUFU.RCP R66, R66 ;  /* 0x0000004200427308 */ /* 0x000ee20000001000 */
[----:B------:R-:W-:Y:S01]  /*3090*/  FMUL.FTZ R79, R78, R79 ;  /* 0x0000004f4e4f7220 */ /* 0x000fe20000410000 */
[----:B0-----:R-:W-:Y:S02]  /*30a0*/  HADD2.F32 R76, -RZ, R76.H0_H0 ;  /* 0x2000004cff4c7230 */ /* 0x001fe40000004100 */
[----:B------:R-:W-:Y:S01]  /*30b0*/  FMUL.FTZ R81, R50, R81 ;  /* 0x0000005132517220 */ /* 0x000fe20000410000 */
[----:B------:R-:W-:-:S03]  /*30c0*/  HADD2.F32 R49, -RZ, R49.H0_H0 ;  /* 0x20000031ff317230 */ /* 0x000fc60000004100 */
[----:B------:R-:W0:Y:S01]  /*30d0*/  MUFU.RCP R64, R64 ;  /* 0x0000004000407308 */ /* 0x000e220000001000 */
[----:B------:R-:W-:Y:S01]  /*30e0*/  FMUL.FTZ R84, R81, R84 ;  /* 0x0000005451547220 */ /* 0x000fe20000410000 */
[----:B------:R-:W-:-:S06]  /*30f0*/  FADD.FTZ R81, R90, 1 ;  /* 0x3f8000005a517421 */ /* 0x000fcc0000010000 */
[----:B------:R2:W2:Y:S01]  /*3100*/  MUFU.RCP R78, R83 ;  /* 0x00000053004e7308 */ /* 0x0004a20000001000 */
[----:B----4-:R-:W-:Y:S01]  /*3110*/  FADD.FTZ R87, -R67, 1 ;  /* 0x3f80000043577421 */ /* 0x010fe20000010100 */
[----:B------:R-:W-:Y:S01]  /*3120*/  FMUL.FTZ R86, R101, R76 ;  /* 0x0000004c65567220 */ /* 0x000fe20000410000 */
[----:B------:R-:W4:Y:S01]  /*3130*/  LDS.U16 R90, [R114+0x10] ;  /* 0x00001000725a7984 */ /* 0x000f220000000400 */
[----:B------:R-:W-:Y:S01]  /*3140*/  FMUL.FTZ R82, R52, R49 ;  /* 0x0000003134527220 */ /* 0x000fe20000410000 */
[----:B------:R-:W-:Y:S01]  /*3150*/  FFMA.FTZ R87, R32, R87, 1 ;  /* 0x3f80000020577423 */ /* 0x000fe20000010057 */
[----:B------:R-:W-:Y:S02]  /*3160*/  FMUL.FTZ R86, R67, R86 ;  /* 0x0000005643567220 */ /* 0x000fe40000410000 */
[----:B------:R-:W2:Y:S01]  /*3170*/  MUFU.RCP R77, R77 ;  /* 0x0000004d004d7308 */ /* 0x000ea20000001000 */
[----:B------:R-:W-:Y:S01]  /*3180*/  FMUL.FTZ R82, R65, R82 ;  /* 0x0000005241527220 */ /* 0x000fe20000410000 */
[----:B-1----:R-:W-:-:S02]  /*3190*/  HADD2.F32 R75, -RZ, R75.H0_H0 ;  /* 0x2000004bff4b7230 */ /* 0x002fc40000004100 */
[----:B------:R-:W-:Y:S01]  /*31a0*/  FMUL.FTZ R91, R86, R87 ;  /* 0x00000057565b7220 */ /* 0x000fe20000410000 */
[----:B------:R-:W-:Y:S01]  /*31b0*/  FADD.FTZ R87, R94, 1 ;  /* 0x3f8000005e577421 */ /* 0x000fe20000010000 */
[----:B------:R-:W-:Y:S01]  /*31c0*/  FMUL.FTZ R85, R82, R85 ;  /* 0x0000005552557220 */ /* 0x000fe20000410000 */
[----:B---3--:R-:W-:Y:S01]  /*31d0*/  FADD.FTZ R94, -R66, 1 ;  /* 0x3f800000425e7421 */ /* 0x008fe20000010100 */
[----:B0-----:R-:W-:Y:S01]  /*31e0*/  FADD.FTZ R82, -R64, 1 ;  /* 0x3f80000040527421 */ /* 0x001fe20000010100 */
[----:B--2---:R-:W-:Y:S01]  /*31f0*/  FMUL.FTZ R83, R104, R75 ;  /* 0x0000004b68537220 */ /* 0x004fe20000410000 */
[----:B------:R-:W-:Y:S01]  /*3200*/  FADD.FTZ R96, -R78, 1 ;  /* 0x3f8000004e607421 */ /* 0x000fe20000010100 */
[----:B------:R-:W-:Y:S01]  /*3210*/  FFMA.FTZ R98, R33, R94, 1 ;  /* 0x3f80000021627423 */ /* 0x000fe2000001005e */
[----:B------:R-:W-:Y:S01]  /*3220*/  FFMA.FTZ R82, R29, R82, 1 ;  /* 0x3f8000001d527423 */ /* 0x000fe20000010052 */
[----:B------:R-:W-:Y:S01]  /*3230*/  FMUL.FTZ R83, R64, R83 ;  /* 0x0000005340537220 */ /* 0x000fe20000410000 */
[----:B------:R-:W-:Y:S01]  /*3240*/  FFMA.FTZ R102, R35, R96, 1 ;  /* 0x3f80000023667423 */ /* 0x000fe20000010060 */
[----:B------:R-:W0:Y:S02]  /*3250*/  LDS.U16 R94, [R112+0x14] ;  /* 0x00001400705e7984 */ /* 0x000e240000000400 */
[----:B------:R-:W-:-:S02]  /*3260*/  FMUL.FTZ R106, R83, R82 ;  /* 0x00000052536a7220 */ /* 0x000fc40000410000 */
[----:B------:R-:W1:Y:S01]  /*3270*/  LDS.U16 R96, [R111+0x16] ;  /* 0x000016006f607984 */ /* 0x000e620000000400 */
[----:B------:R-:W-:Y:S02]  /*3280*/  HADD2.F32 R83, -RZ, R43.H0_H0 ;  /* 0x2000002bff537230 */ /* 0x000fe40000004100 */
[----:B------:R-:W-:-:S04]  /*3290*/  FADD.FTZ R43, -R77, 1 ;  /* 0x3f8000004d2b7421 */ /* 0x000fc80000010100 */
[----:B------:R-:W-:Y:S01]  /*32a0*/  FFMA.FTZ R100, R34, R43, 1 ;  /* 0x3f80000022647423 */ /* 0x000fe2000001002b */
[----:B------:R-:W-:Y:S02]  /*32b0*/  HADD2.F32 R43, -RZ, R80.H0_H0 ;  /* 0x20000050ff2b7230 */ /* 0x000fe40000004100 */
[----:B------:R-:W-:Y:S01]  /*32c0*/  HADD2.F32 R80, -RZ, R89.H0_H0 ;  /* 0x20000059ff507230 */ /* 0x000fe20000004100 */
[----:B------:R-:W2:Y:S01]  /*32d0*/  MUFU.RCP R81, R81 ;  /* 0x0000005100517308 */ /* 0x000ea20000001000 */
[----:B------:R-:W-:Y:S02]  /*32e0*/  HADD2.F32 R82, -RZ, R45.H0_H0 ;  /* 0x2000002dff527230 */ /* 0x000fe40000004100 */
[----:B------:R-:W-:Y:S01]  /*32f0*/  FADD.FTZ R105, R95, 1 ;  /* 0x3f8000005f697421 */ /* 0x000fe20000010000 */
[----:B------:R-:W-:Y:S02]  /*3300*/  HADD2.F32 R45, -RZ, R88.H0_H0 ;  /* 0x20000058ff2d7230 */ /* 0x000fe40000004100 */
[----:B------:R-:W-:Y:S01]  /*3310*/  FMUL.FTZ R89, R46, R43 ;  /* 0x0000002b2e597220 */ /* 0x000fe20000410000 */
[----:B------:R-:W-:Y:S01]  /*3320*/  FADD.FTZ R121, R99, 1 ;  /* 0x3f80000063797421 */ /* 0x000fe20000010000 */
[----:B------:R-:W-:-:S02]  /*3330*/  HADD2.F32 R44, -RZ, R44.H0_H0 ;  /* 0x2000002cff2c7230 */ /* 0x000fc40000004100 */
[----:B------:R-:W-:Y:S01]  /*3340*/  FMUL.FTZ R95, R83, R80 ;  /* 0x00000050535f7220 */ /* 0x000fe20000410000 */
[----:B------:R-:W3:Y:S01]  /*3350*/  LDS.U16 R99, [R109+0x1a] ;  /* 0x00001a006d637984 */ /* 0x000ee20000000400 */
[----:B------:R4:W0:Y:S01]  /*3360*/  MUFU.RCP R86, R93 ;  /* 0x0000005d00567308 */ /* 0x0008220000001000 */
[----:B------:R-:W-:Y:S01]  /*3370*/  FMUL.FTZ R89, R66, R89 ;  /* 0x0000005942597220 */ /* 0x000fe20000410000 */
[----:B------:R-:W-:Y:S01]  /*3380*/  FMUL.FTZ R88, R82, R45 ;  /* 0x0000002d52587220 */ /* 0x000fe20000410000 */
[----:B------:R-:W-:Y:S01]  /*3390*/  FMUL.FTZ R95, R78, R95 ;  /* 0x0000005f4e5f7220 */ /* 0x000fe20000410000 */
[----:B------:R-:W-:Y:S01]  /*33a0*/  FMUL.FTZ R3, R44, -1.4426950216293334961 ;  /* 0xbfb8aa3b2c037820 */ /* 0x000fe20000410000 */
[----:B------:R-:W-:Y:S01]  /*33b0*/  FMUL.FTZ R124, R89, R98 ;  /* 0x00000062597c7220 */ /* 0x000fe20000410000 */
[----:B------:R-:W-:Y:S01]  /*33c0*/  FADD.FTZ R89, R97, 1 ;  /* 0x3f80000061597421 */ /* 0x000fe20000010000 */
[----:B------:R-:W-:Y:S01]  /*33d0*/  FMUL.FTZ R132, R95, R102 ;  /* 0x000000665f847220 */ /* 0x000fe20000410000 */
[----:B------:R-:W-:-:S02]  /*33e0*/  HADD2.F32 R98, -RZ, R30.H0_H0 ;  /* 0x2000001eff627230 */ /* 0x000fc40000004100 */
[----:B----4-:R-:W-:Y:S01]  /*33f0*/  FMUL.FTZ R93, R77, R88 ;  /* 0x000000584d5d7220 */ /* 0x010fe20000410000 */
[----:B------:R-:W-:Y:S01]  /*3400*/  HADD2.F32 R97, -RZ, R31.H0_H0 ;  /* 0x2000001fff617230 */ /* 0x000fe20000004100 */
[----:B------:R-:W4:Y:S01]  /*3410*/  LDS.U16 R102, [R107+0x1e] ;  /* 0x00001e006b667984 */ /* 0x000f220000000400 */
[----:B------:R-:W-:Y:S01]  /*3420*/  HADD2.F32 R30, -RZ, R90.H0_H0 ;  /* 0x2000005aff1e7230 */ /* 0x000fe20000004100 */
[----:B------:R-:W1:Y:S01]  /*3430*/  MUFU.EX2 R3, R3 ;  /* 0x0000000300037308 */ /* 0x000e620000000800 */
[----:B------:R-:W-:Y:S01]  /*3440*/  FMUL.FTZ R103, R93, R100 ;  /* 0x000000645d677220 */ /* 0x000fe20000410000 */
[----:B------:R-:W-:Y:S01]  /*3450*/  HADD2.F32 R31, -RZ, R92.H0_H0 ;  /* 0x2000005cff1f7230 */ /* 0x000fe20000004100 */
[----:B------:R-:W4:Y:S01]  /*3460*/  LDS.U16 R100, [R108+0x1c] ;  /* 0x00001c006c647984 */ /* 0x000f220000000400 */
[----:B--2---:R-:W-:Y:S01]  /*3470*/  FADD.FTZ R93, -R81, 1 ;  /* 0x3f800000515d7421 */ /* 0x004fe20000010100 */
[----:B------:R-:W-:-:S03]  /*3480*/  FMUL.FTZ R90, R97, R30 ;  /* 0x0000001e615a7220 */ /* 0x000fc60000410000 */
[----:B------:R-:W2:Y:S01]  /*3490*/  MUFU.RCP R87, R87 ;  /* 0x0000005700577308 */ /* 0x000ea20000001000 */
[----:B------:R-:W-:Y:S01]  /*34a0*/  FFMA.FTZ R93, R36, R93, 1 ;  /* 0x3f800000245d7423 */ /* 0x000fe2000001005d */
[----:B------:R-:W-:-:S06]  /*34b0*/  FMUL.FTZ R90, R81, R90 ;  /* 0x0000005a515a7220 */ /* 0x000fcc0000410000 */
[----:B------:R1:W3:Y:S01]  /*34c0*/  MUFU.RCP R88, R105 ;  /* 0x0000006900587308 */ /* 0x0002e20000001000 */
[----:B0-----:R-:W-:Y:S01]  /*34d0*/  FADD.FTZ R92, -R86, 1 ;  /* 0x3f800000565c7421 */ /* 0x001fe20000010100 */
[----:B------:R-:W-:-:S03]  /*34e0*/  FMUL.FTZ R95, R98, R31 ;  /* 0x0000001f625f7220 */ /* 0x000fc60000410000 */
[----:B------:R-:W-:Y:S01]  /*34f0*/  FFMA.FTZ R122, R37, R92, 1 ;  /* 0x3f800000257a7423 */ /* 0x000fe2000001005c */
[----:B------:R-:W-:Y:S02]  /*3500*/  FMUL.FTZ R95, R86, R95 ;  /* 0x0000005f565f7220 */ /* 0x000fe40000410000 */
[----:B------:R-:W0:Y:S01]  /*3510*/  MUFU.RCP R89, R89 ;  /* 0x0000005900597308 */ /* 0x000e220000001000 */
[----:B-1----:R-:W-:Y:S01]  /*3520*/  FMUL.FTZ R105, R90, R93 ;  /* 0x0000005d5a697220 */ /* 0x002fe20000410000 */
[----:B------:R-:W-:Y:S02]  /*3530*/  HADD2.F32 R90, -RZ, R27.H0_H0 ;  /* 0x2000001bff5a7230 */ /* 0x000fe40000004100 */
[----:B------:R-:W-:Y:S02]  /*3540*/  HADD2.F32 R93, -RZ, R25.H0_H0 ;  /* 0x20000019ff5d7230 */ /* 0x000fe40000004100 */
[----:B------:R-:W-:Y:S02]  /*3550*/  HADD2.F32 R27, -RZ, R26.H0_H0 ;  /* 0x2000001aff1b7230 */ /* 0x000fe40000004100 */
[----:B------:R-:W-:-:S02]  /*3560*/  HADD2.F32 R25, -RZ, R94.H0_H0 ;  /* 0x2000005eff197230 */ /* 0x000fc40000004100 */
[----:B------:R-:W-:Y:S02]  /*3570*/  HADD2.F32 R26, -RZ, R96.H0_H0 ;  /* 0x20000060ff1a7230 */ /* 0x000fe40000004100 */
[----:B------:R-:W-:Y:S01]  /*3580*/  FMUL.FTZ R174, R95, R122 ;  /* 0x0000007a5fae7220 */ /* 0x000fe20000410000 */
[----:B------:R1:W4:Y:S01]  /*3590*/  MUFU.RCP R92, R121 ;  /* 0x00000079005c7308 */ /* 0x0003220000001000 */
[----:B------:R-:W-:Y:S01]  /*35a0*/  FADD.FTZ R95, R2, 1 ;  /* 0x3f800000025f7421 */ /* 0x000fe20000010000 */
[----:B------:R-:W-:Y:S01]  /*35b0*/  FADD.FTZ R133, R3, 1 ;  /* 0x3f80000003857421 */ /* 0x000fe20000010000 */
[----:B--2---:R-:W-:Y:S01]  /*35c0*/  FADD.FTZ R3, -R87, 1 ;  /* 0x3f80000057037421 */ /* 0x004fe20000010100 */
[----:B------:R-:W-:Y:S01]  /*35d0*/  FMUL.FTZ R2, R90, R25 ;  /* 0x000000195a027220 */ /* 0x000fe20000410000 */
[----:B---3--:R-:W-:Y:S01]  /*35e0*/  FADD.FTZ R122, -R88, 1 ;  /* 0x3f800000587a7421 */ /* 0x008fe20000010100 */
[----:B-1----:R-:W-:Y:S01]  /*35f0*/  FMUL.FTZ R121, R27, R26 ;  /* 0x0000001a1b797220 */ /* 0x002fe20000410000 */
[----:B------:R-:W-:Y:S01]  /*3600*/  FFMA.FTZ R3, R38, R3, 1 ;  /* 0x3f80000026037423 */ /* 0x000fe20000010003 */
[----:B------:R-:W-:Y:S01]  /*3610*/  FMUL.FTZ R2, R87, R2 ;  /* 0x0000000257027220 */ /* 0x000fe20000410000 */
[----:B------:R-:W-:-:S02]  /*3620*/  HADD2.F32 R120, -RZ, R120.H0_H0 ;  /* 0x20000078ff787230 */ /* 0x000fc40000004100 */
[----:B------:R-:W-:Y:S01]  /*3630*/  FFMA.FTZ R122, R39, R122, 1 ;  /* 0x3f800000277a7423 */ /* 0x000fe2000001007a */
[----:B------:R-:W-:Y:S01]  /*3640*/  FMUL.FTZ R121, R88, R121 ;  /* 0x0000007958797220 */ /* 0x000fe20000410000 */
[----:B------:R-:W-:Y:S01]  /*3650*/  FMUL.FTZ R2, R2, R3 ;  /* 0x0000000302027220 */ /* 0x000fe20000410000 */
[----:B------:R-:W1:Y:S01]  /*3660*/  MUFU.RCP R133, R133 ;  /* 0x0000008500857308 */ /* 0x000e620000001000 */
[----:B0-----:R-:W-:Y:S01]  /*3670*/  FADD.FTZ R123, -R89, 1 ;  /* 0x3f800000597b7421 */ /* 0x001fe20000010100 */
[----:B------:R-:W-:Y:S01]  /*3680*/  FMUL.FTZ R3, R121, R122 ;  /* 0x0000007a79037220 */ /* 0x000fe20000410000 */
[----:B------:R-:W-:Y:S01]  /*3690*/  FMUL.FTZ R94, R93, R120 ;  /* 0x000000785d5e7220 */ /* 0x000fe20000410000 */
[----:B------:R-:W-:Y:S02]  /*36a0*/  HADD2.F32 R121, -RZ, R24.H0_H0 ;  /* 0x20000018ff797230 */ /* 0x000fe40000004100 */
[----:B------:R-:W-:Y:S02]  /*36b0*/  HADD2.F32 R24, -RZ, R99.H0_H0 ;  /* 0x20000063ff187230 */ /* 0x000fe40000004100 */
[----:B------:R-:W0:Y:S01]  /*36c0*/  MUFU.RCP R95, R95 ;  /* 0x0000005f005f7308 */ /* 0x000e220000001000 */
[----:B------:R-:W-:Y:S01]  /*36d0*/  FFMA.FTZ R123, R40, R123, 1 ;  /* 0x3f800000287b7423 */ /* 0x000fe2000001007b */
[----:B------:R-:W-:Y:S01]  /*36e0*/  FMUL.FTZ R94, R89, R94 ;  /* 0x0000005e595e7220 */ /* 0x000fe20000410000 */
[----:B----4-:R-:W-:Y:S01]  /*36f0*/  FADD.FTZ R96, -R92, 1 ;  /* 0x3f8000005c607421 */ /* 0x010fe20000010100 */
[----:B------:R-:W-:-:S02]  /*3700*/  FMUL.FTZ R99, R121, R24 ;  /* 0x0000001879637220 */ /* 0x000fc40000410000 */
[----:B------:R-:W-:Y:S01]  /*3710*/  FMUL.FTZ R94, R94, R123 ;  /* 0x0000007b5e5e7220 */ /* 0x000fe20000410000 */
[----:B------:R-:W-:Y:S02]  /*3720*/  HADD2.F32 R123, -RZ, R6.H0_H0 ;  /* 0x20000006ff7b7230 */ /* 0x000fe40000004100 */
[----:B------:R-:W-:Y:S01]  /*3730*/  FFMA.FTZ R96, R41, R96, 1 ;  /* 0x3f80000029607423 */ /* 0x000fe20000010060 */
[----:B------:R-:W-:Y:S01]  /*3740*/  FMUL.FTZ R99, R92, R99 ;  /* 0x000000635c637220 */ /* 0x000fe20000410000 */
[----:B------:R-:W-:Y:S02]  /*3750*/  HADD2.F32 R6, -RZ, R102.H0_H0 ;  /* 0x20000066ff067230 */ /* 0x000fe40000004100 */
[----:B------:R-:W-:Y:S02]  /*3760*/  HADD2.F32 R122, -RZ, R7.H0_H0 ;  /* 0x20000007ff7a7230 */ /* 0x000fe40000004100 */
[----:B------:R-:W-:Y:S01]  /*3770*/  FMUL.FTZ R99, R99, R96 ;  /* 0x0000006063637220 */ /* 0x000fe20000410000 */
[----:B------:R-:W-:-:S02]  /*3780*/  HADD2.F32 R7, -RZ, R100.H0_H0 ;  /* 0x20000064ff077230 */ /* 0x000fc40000004100 */
[----:B-1----:R-:W-:Y:S01]  /*3790*/  FADD.FTZ R169, -R133, 1 ;  /* 0x3f80000085a97421 */ /* 0x002fe20000010100 */
[----:B------:R-:W-:Y:S01]  /*37a0*/  FMUL.FTZ R96, R123, R6 ;  /* 0x000000067b607220 */ /* 0x000fe20000410000 */
[----:B------:R-:W-:Y:S01]  /*37b0*/  F2FP.F16.F32.PACK_AB R79, R84, R79 ;  /* 0x0000004f544f723e */ /* 0x000fe200000000ff */
[----:B------:R-:W-:Y:S01]  /*37c0*/  BAR.SYNC.DEFER_BLOCKING 0x0 ;  /* 0x0000000000007b1d */ /* 0x000fe20000010000 */
[----:B0-----:R-:W-:Y:S01]  /*37d0*/  FADD.FTZ R125, -R95, 1 ;  /* 0x3f8000005f7d7421 */ /* 0x001fe20000010100 */
[----:B------:R-:W-:Y:S01]  /*37e0*/  FMUL.FTZ R100, R122, R7 ;  /* 0x000000077a647220 */ /* 0x000fe20000410000 */
[----:B------:R-:W-:Y:S01]  /*37f0*/  FFMA.FTZ R169, R44, R169, 1 ;  /* 0x3f8000002ca97423 */ /* 0x000fe200000100a9 */
[----:B------:R-:W-:Y:S01]  /*3800*/  FMUL.FTZ R96, R133, R96 ;  /* 0x0000006085607220 */ /* 0x000fe20000410000 */
[----:B------:R-:W-:Y:S01]  /*3810*/  F2FP.F16.F32.PACK_AB R85, R106, R85 ;  /* 0x000000556a55723e */ /* 0x000fe200000000ff */
[----:B------:R-:W-:Y:S01]  /*3820*/  FFMA.FTZ R125, R42, R125, 1 ;  /* 0x3f8000002a7d7423 */ /* 0x000fe2000001007d */
[----:B------:R-:W-:Y:S01]  /*3830*/  PRMT R84, R79, 0x7632, R84 ;  /* 0x000076324f547816 */ /* 0x000fe20000000054 */
[----:B------:R-:W-:Y:S01]  /*3840*/  FMUL.FTZ R100, R95, R100 ;  /* 0x000000645f647220 */ /* 0x000fe20000410000 */
[----:B------:R-:W-:Y:S01]  /*3850*/  F2FP.F16.F32.PACK_AB R91, R124, R91 ;  /* 0x0000005b7c5b723e */ /* 0x000fe200000000ff */
[----:B------:R-:W-:Y:S01]  /*3860*/  FMUL.FTZ R169, R96, R169 ;  /* 0x000000a960a97220 */ /* 0x000fe20000410000 */
[----:B------:R-:W-:-:S02]  /*3870*/  PRMT R96, R85, 0x7632, R96 ;  /* 0x0000763255607816 */ /* 0x000fc40000000060 */
        /* <DEDUP_REMOVED lines=9> */
[----:B------:R-:W-:Y:S01]  /*3910*/  STS.U16 [R126+0x4], R85 ;  /* 0x000004557e007388 */ /* 0x000fe20000000400 */
[----:B0-----:R-:W-:-:S03]  /*3920*/  PRMT R79, R103, 0x7632, R79 ;  /* 0x00007632674f7816 */ /* 0x001fc6000000004f */
[----:B------:R0:W-:Y:S01]  /*3930*/  STS.U16 [R119+0x6], R96 ;  /* 0x0000066077007388 */ /* 0x0001e20000000400 */
[----:B------:R-:W-:-:S03]  /*3940*/  ISETP.NE.AND P1, PT, R168, RZ, PT ;  /* 0x000000ffa800720c */ /* 0x000fc60003f25270 */
[----:B------:R-:W-:Y:S01]  /*3950*/  STS.U16 [R118+0x8], R91 ;  /* 0x0000085b76007388 */ /* 0x000fe20000000400 */
[----:B-1----:R-:W-:Y:S02]  /*3960*/  PRMT R84, R2, 0x7632, R84 ;  /* 0x0000763202547816 */ /* 0x002fe40000000054 */
[----:B------:R-:W-:Y:S01]  /*3970*/  F2FP.F16.F32.PACK_AB R100, R169, R100 ;  /* 0x00000064a964723e */ /* 0x000fe200000000ff */
[----:B------:R1:W-:Y:S01]  /*3980*/  STS.U16 [R117+0xa], R102 ;  /* 0x00000a6675007388 */ /* 0x0003e20000000400 */
[----:B0-----:R-:W-:-:S03]  /*3990*/  PRMT R96, R94, 0x7632, R96 ;  /* 0x000076325e607816 */ /* 0x001fc60000000060 */
[----:B------:R-:W-:Y:S04]  /*39a0*/  STS.U16 [R116+0xc], R103 ;  /* 0x00000c6774007388 */ /* 0x000fe80000000400 */
[----:B------:R-:W-:Y:S01]  /*39b0*/  STS.U16 [R115+0xe], R79 ;  /* 0x00000e4f73007388 */ /* 0x000fe20000000400 */
[----:B-1----:R-:W-:-:S03]  /*39c0*/  PRMT R102, R100, 0x7632, R102 ;  /* 0x0000763264667816 */ /* 0x002fc60000000066 */
[----:B------:R-:W-:Y:S04]  /*39d0*/  STS.U16 [R114+0x10], R105 ;  /* 0x0000106972007388 */ /* 0x000fe80000000400 */
[----:B------:R-:W-:Y:S04]  /*39e0*/  STS.U16 [R113+0x12], R3 ;  /* 0x0000120371007388 */ /* 0x000fe80000000400 */
[----:B------:R0:W-:Y:S04]  /*39f0*/  STS.U16 [R112+0x14], R2 ;  /* 0x0000140270007388 */ /* 0x0001e80000000400 */
[----:B------:R1:W-:Y:S04]  /*3a00*/  STS.U16 [R111+0x16], R84 ;  /* 0x000016546f007388 */ /* 0x0003e80000000400 */
[----:B------:R-:W-:Y:S01]  /*3a10*/  STS.U16 [R110+0x18], R94 ;  /* 0x0000185e6e007388 */ /* 0x000fe20000000400 */
[----:B0-----:R-:W-:-:S03]  /*3a20*/  MOV R2, UR16 ;  /* 0x0000001000027c02 */ /* 0x001fc60008000f00 */
        /* <DEDUP_REMOVED lines=24> */
[----:B------:R-:W0:Y:S01]  /*3bb0*/  LDCU.64 UR14, c[0x0][0x558] ;  /* 0x0000ab00ff0e77ac */ /* 0x000e220008000a00 */
[----:B------:R-:W2:Y:S02]  /*3bc0*/  LDS R187, [UR17+0x840] ;  /* 0x00084011ffbb7984 */ /* 0x000ea40008000800 */
[----:B------:R-:W-:-:S04]  /*3bd0*/  UIMAD.WIDE.U32 UR12, UR34, UR18, UR12 ;  /* 0x00000012220c72a5 */ /* 0x000fc8000f8e000c */
[----:B------:R-:W-:Y:S02]  /*3be0*/  UIMAD UR9, UR34, UR19, UR13 ;  /* 0x00000013220972a4 */ /* 0x000fe4000f8e020d */
[----:B------:R-:W-:-:S04]  /*3bf0*/  IADD3 R3, P0, PT, R166, UR12, RZ ;  /* 0x0000000ca6037c10 */ /* 0x000fc8000ff1e0ff */
[----:B-1----:R-:W-:Y:S02]  /*3c00*/  IADD3.X R84, PT, PT, RZ, UR9, RZ, P0, !PT ;  /* 0x00000009ff547c10 */ /* 0x002fe400087fe4ff */
[----:B0-----:R-:W-:Y:S01]  /*3c10*/  LEA R2, P0, R3, UR14, 0x1 ;  /* 0x0000000e03027c11 */ /* 0x001fe2000f8008ff */
[----:B------:R-:W-:Y:S01]  /*3c20*/  UISETP.NE.U32.AND UP0, UPT, UR36, URZ, UPT ;  /* 0x000000ff2400728c */ /* 0x000fe2000bf05070 */
[----:B------:R-:W-:Y:S01]  /*3c30*/  FMUL.FTZ R4, R4, R53 ;  /* 0x0000003504047220 */ /* 0x000fe20000410000 */
[----:B------:R-:W-:Y:S01]  /*3c40*/  FMUL.FTZ R5, R5, R50 ;  /* 0x0000003205057220 */ /* 0x000fe20000410000 */
        /* <DEDUP_REMOVED lines=15> */
[----:B------:R-:W0:Y:S01]  /*3d40*/  LDCU UR9, c[0x0][0x38c] ;  /* 0x00007180ff0977ac */ /* 0x000e220008000800 */
        /* <DEDUP_REMOVED lines=32> */
[----:B------:R-:W-:Y:S01]  /*3f50*/  UISETP.NE.AND.EX UP0, UPT, UR37, URZ, UPT, UP0 ;  /* 0x000000ff2500728c */ /* 0x000fe2000bf05300 */
        /* <DEDUP_REMOVED lines=16> */
[----:B0-2---:R-:W-:Y:S06]  /*4060*/  BRA.U !UP0, `(.L_x_4609) ;  /* 0x0000000508c47547 */ /* 0x005fec000b800000 */
        /* <DEDUP_REMOVED lines=21> */
[----:B------:R-:W-:Y:S01]  /*41c0*/  FMUL.FTZ R7, R42, R7 ;  /* 0x000000072a077220 */ /* 0x000fe20000410000 */
        /* <DEDUP_REMOVED lines=13> */
[----:B------:R-:W-:Y:S02]  /*42a0*/  PRMT R54, R6, 0x7610, R54 ;  /* 0x0000761006367816 */ /* 0x000fe40000000036 */
[----:B--2---:R-:W-:Y:S01]  /*42b0*/  PRMT R2, R34, 0x7632, R2 ;  /* 0x0000763222027816 */ /* 0x004fe20000000002 */
[----:B------:R-:W-:Y:S04]  /*42c0*/  STS.U16 [R118+0x8], R32 ;  /* 0x0000082076007388 */ /* 0x000fe80000000400 */
[----:B------:R-:W-:Y:S01]  /*42d0*/  STS.U16 [R117+0xa], R5 ;  /* 0x00000a0575007388 */ /* 0x000fe20000000400 */
[----:B-1----:R-:W-:Y:S01]  /*42e0*/  UIMAD.WIDE.U32 UR18, UR35, UR12, UR6 ;  /* 0x0000000c231272a5 */ /* 0x002fe2000f8e0006 */
[----:B0-----:R-:W-:-:S02]  /*42f0*/  PRMT R3, R25, 0x7632, R3 ;  /* 0x0000763219037816 */ /* 0x001fc40000000003 */
[----:B------:R-:W-:Y:S01]  /*4300*/  STS.U16 [R116+0xc], R34 ;  /* 0x00000c2274007388 */ /* 0x000fe20000000400 */
[----:B------:R-:W-:-:S03]  /*4310*/  UIMAD UR13, UR35, UR13, UR19 ;  /* 0x0000000d230d72a4 */ /* 0x000fc6000f8e0213 */
[----:B------:R0:W-:Y:S01]  /*4320*/  STS.U16 [R115+0xe], R2 ;  /* 0x00000e0273007388 */ /* 0x0001e20000000400 */
[----:B------:R-:W-:Y:S02]  /*4330*/  UMOV UR12, UR18 ;  /* 0x00000012000c7c82 */ /* 0x000fe40008000000 */
[----:B------:R-:W-:Y:S01]  /*4340*/  UIMAD.WIDE.U32 UR12, UR34, UR14, UR12 ;  /* 0x0000000e220c72a5 */ /* 0x000fe2000f8e000c */
[----:B------:R-:W-:Y:S03]  /*4350*/  STS.U16 [R114+0x10], R30 ;  /* 0x0000101e72007388 */ /* 0x000fe60000000400 */
[----:B------:R-:W-:Y:S01]  /*4360*/  UIMAD UR15, UR34, UR15, UR13 ;  /* 0x0000000f220f72a4 */ /* 0x000fe2000f8e020d */
[----:B------:R-:W-:Y:S01]  /*4370*/  STS.U16 [R113+0x12], R4 ;  /* 0x0000120471007388 */ /* 0x000fe20000000400 */
[----:B0-----:R-:W-:-:S03]  /*4380*/  PRMT R2, R6, 0x7632, R2 ;  /* 0x0000763206027816 */ /* 0x001fc60000000002 */
[----:B------:R-:W-:Y:S01]  /*4390*/  STS.U16 [R112+0x14], R25 ;  /* 0x0000141970007388 */ /* 0x000fe20000000400 */
[----:B------:R-:W-:-:S03]  /*43a0*/  MOV R6, UR16 ;  /* 0x0000001000067c02 */ /* 0x000fc60008000f00 */
[----:B------:R0:W-:Y:S04]  /*43b0*/  STS.U16 [R111+0x16], R3 ;  /* 0x000016036f007388 */ /* 0x0001e80000000400 */
[----:B------:R-:W-:Y:S04]  /*43c0*/  STS.U16 [R110+0x18], R40 ;  /* 0x000018286e007388 */ /* 0x000fe80000000400 */
[----:B------:R-:W-:Y:S01]  /*43d0*/  STS.U16 [R109+0x1a], R24 ;  /* 0x00001a186d007388 */ /* 0x000fe20000000400 */
[----:B0-----:R-:W-:-:S03]  /*43e0*/  IADD3 R3, P0, PT, R166, UR12, RZ ;  /* 0x0000000ca6037c10 */ /* 0x001fc6000ff1e0ff */
[----:B------:R-:W-:Y:S02]  /*43f0*/  STS.U16 [R108+0x1c], R54 ;  /* 0x00001c366c007388 */ /* 0x000fe40000000400 */
[----:B------:R-:W-:Y:S02]  /*4400*/  IMAD.X R4, RZ, RZ, UR15, P0 ;  /* 0x0000000fff047e24 */ /* 0x000fe400080e06ff */
[----:B------:R0:W-:Y:S01]  /*4410*/  STS.U16 [R107+0x1e], R2 ;  /* 0x00001e026b007388 */ /* 0x0001e20000000400 */
        /* <DEDUP_REMOVED lines=54> */
.L_x_4609:
        /* <DEDUP_REMOVED lines=22> */
[----:B------:R-:W-:Y:S01]  /*48e0*/  FADD.FTZ R47, R0, R167 ;  /* 0x000000a7002f7221 */ /* 0x000fe20000010000 */
[----:B------:R-:W-:Y:S01]  /*48f0*/  HADD2.F32 R61, -RZ, R61.H0_H0 ;  /* 0x2000003dff3d7230 */ /* 0x000fe20000004100 */
[----:B------:R-:W-:Y:S01]  /*4900*/  CS2R R84, SRZ ;  /* 0x0000000000547805 */ /* 0x000fe2000001ff00 */
        /* <DEDUP_REMOVED lines=17> */
[----:B------:R-:W-:-:S02]  /*4a20*/  HADD2.F32 R20, -RZ, R20.H0_H0 ;  /* 0x20000014ff147230 */ /* 0x000fc40000004100 */
[----:B------:R-:W-:Y:S01]  /*4a30*/  FADD.FTZ R39, R24, R167 ;  /* 0x000000a718277221 */ /* 0x000fe20000010000 */
[----:B------:R-:W-:Y:S02]  /*4a40*/  HADD2.F32 R52, -RZ, R19.H0_H0 ;  /* 0x20000013ff347230 */ /* 0x000fe40000004100 */
[----:B------:R-:W-:Y:S01]  /*4a50*/  FFMA.FTZ R3, R95, R60, R0 ;  /* 0x0000003c5f037223 */ /* 0x000fe20000010000 */
[----:B------:R-:W-:Y:S01]  /*4a60*/  HADD2.F32 R18, -RZ, R18.H0_H0 ;  /* 0x20000012ff127230 */ /* 0x000fe20000004100 */
[----:B------:R-:W-:Y:S01]  /*4a70*/  MOV R75, RZ ;  /* 0x000000ff004b7202 */ /* 0x000fe20000000f00 */
[----:B------:R-:W-:Y:S02]  /*4a80*/  HADD2.F32 R50, -RZ, R17.H0_H0 ;  /* 0x20000011ff327230 */ /* 0x000fe40000004100 */
[----:B------:R-:W-:Y:S01]  /*4a90*/  FFMA.FTZ R0, R96, R59, R3 ;  /* 0x0000003b60007223 */ /* 0x000fe20000010003 */
[----:B------:R-:W-:Y:S02]  /*4aa0*/  HADD2.F32 R12, -RZ, R12.H0_H0 ;  /* 0x2000000cff0c7230 */ /* 0x000fe40000004100 */
[----:B------:R-:W-:Y:S01]  /*4ab0*/  FADD.FTZ R54, R54, R167 ;  /* 0x000000a736367221 */ /* 0x000fe20000010000 */
[----:B------:R-:W-:-:S02]  /*4ac0*/  HADD2.F32 R8, -RZ, R8.H0_H0 ;  /* 0x20000008ff087230 */ /* 0x000fc40000004100 */
[----:B------:R-:W-:Y:S01]  /*4ad0*/  FFMA.FTZ R3, R93, R58, R0 ;  /* 0x0000003a5d037223 */ /* 0x000fe20000010000 */
[----:B------:R-:W-:Y:S02]  /*4ae0*/  HADD2.F32 R46, -RZ, R9.H0_H0 ;  /* 0x20000009ff2e7230 */ /* 0x000fe40000004100 */
[----:B------:R-:W-:Y:S01]  /*4af0*/  FADD.FTZ R51, R20, R167 ;  /* 0x000000a714337221 */ /* 0x000fe20000010000 */
        /* <DEDUP_REMOVED lines=33> */
[C---:B------:R-:W-:Y:S01]  /*4d10*/  FMUL.FTZ R23, R92.reuse, UR8 ;  /* 0x000000085c177c20 */ /* 0x040fe20008410000 */
[----:B------:R-:W-:Y:S01]  /*4d20*/  FFMA.FTZ R172, R92, R55, R3 ;  /* 0x000000375cac7223 */ /* 0x000fe20000010003 */
[----:B------:R-:W-:Y:S06]  /*4d30*/  BRA.U !UP0, `(.L_x_4610) ;  /* 0x0000004108e87547 */ /* 0x000fec000b800000 */
[----:B------:R-:W0:Y:S01]  /*4d40*/  LDC.64 R120, c[0x0][0x4d0] ;  /* 0x00013400ff787b82 */ /* 0x000e220000000a00 */
[----:B------:R-:W-:Y:S01]  /*4d50*/  ISETP.GE.AND P1, PT, R166, UR16, PT ;  /* 0x00000010a6007c0c */ /* 0x000fe2000bf26270 */
[----:B------:R-:W-:Y:S01]  /*4d60*/  UISETP.NE.AND UP0, UPT, UR20, 0x1, UPT ;  /* 0x000000011400788c */ /* 0x000fe2000bf05270 */
[----:B------:R-:W-:Y:S01]  /*4d70*/  LOP3.LUT R22, R22, 0xfffffdff, RZ, 0xc0, !PT ;  /* 0xfffffdff16167812 */ /* 0x000fe200078ec0ff */
[----:B------:R-:W1:Y:S01]  /*4d80*/  LDCU UR39, c[0x0][0x394] ;  /* 0x00007280ff2777ac */ /* 0x000e620008000800 */
[----:B------:R-:W-:-:S03]  /*4d90*/  MOV R90, RZ ;  /* 0x000000ff005a7202 */ /* 0x000fc60000000f00 */
        /* <DEDUP_REMOVED lines=17> */
.L_x_4655:
[----:B------:R-:W-:Y:S01]  /*4eb0*/  MOV R2, R166 ;  /* 0x000000a600027202 */ /* 0x000fe20000000f00 */
[----:B0-----:R-:W-:Y:S01]  /*4ec0*/  IMAD.U32 R9, RZ, RZ, UR36 ;  /* 0x00000024ff097e24 */ /* 0x001fe2000f8e00ff */
[----:B------:R-:W-:Y:S01]  /*4ed0*/  MOV R5, UR37 ;  /* 0x0000002500057c02 */ /* 0x000fe20008000f00 */
[----:B-1----:R-:W-:Y:S01]  /*4ee0*/  IMAD.MOV.U32 R3, RZ, RZ, RZ ;  /* 0x000000ffff037224 */ /* 0x002fe200078e00ff */
[----:B------:R-:W-:Y:S02]  /*4ef0*/  ISETP.GE.AND P5, PT, R158, UR16, PT ;  /* 0x000000109e007c0c */ /* 0x000fe4000bfa6270 */
[----:B------:R-:W-:Y:S01]  /*4f00*/  P2R R169, PR, RZ, 0x1 ;  /* 0x00000001ffa97803 */ /* 0x000fe20000000000 */
[----:B------:R-:W-:Y:S01]  /*4f10*/  IMAD.WIDE.U32 R8, R9, UR9, R2 ;  /* 0x0000000909087c25 */ /* 0x000fe2000f8e0002 */
[----:B------:R-:W-:Y:S02]  /*4f20*/  LOP3.LUT P0, RZ, R22, 0x200, RZ, 0xc0, !PT ;  /* 0x0000020016ff7812 */ /* 0x000fe4000780c0ff */
[----:B------:R-:W-:Y:S01]  /*4f30*/  ISETP.GE.AND P4, PT, R162, UR16, PT ;  /* 0x00000010a2007c0c */ /* 0x000fe2000bf86270 */
[----:B------:R-:W-:Y:S01]  /*4f40*/  IMAD R5, R5, UR9, R9 ;  /* 0x0000000905057c24 */ /* 0x000fe2000f8e0209 */
[----:B------:R-:W-:-:S02]  /*4f50*/  LEA R4, P1, R8, UR31, 0x1 ;  /* 0x0000001f08047c11 */ /* 0x000fc4000f8208ff */
[----:B------:R-:W-:Y:S02]  /*4f60*/  MOV R7, UR40 ;  /* 0x0000002800077c02 */ /* 0x000fe40008000f00 */
[----:B------:R-:W-:Y:S02]  /*4f70*/  LEA.HI.X R5, R8, UR28, R5, 0x1, P1 ;  /* 0x0000001c08057c11 */ /* 0x000fe400088f0c05 */
[----:B------:R-:W-:Y:S01]  /*4f80*/  MOV R11, UR41 ;  /* 0x00000029000b7c02 */ /* 0x000fe20008000f00 */
[----:B------:R-:W-:Y:S01]  /*4f90*/  IMAD.WIDE.U32 R6, R7, UR9, R2 ;  /* 0x0000000907067c25 */ /* 0x000fe2000f8e0002 */
[----:B------:R-:W-:Y:S01]  /*4fa0*/  ISETP.GE.AND P1, PT, R161, UR16, PT ;  /* 0x00000010a1007c0c */ /* 0x000fe2000bf26270 */
[----:B------:R-:W5:Y:S01]  /*4fb0*/  @!P5 LDG.E.U16 R14, desc[UR32][R4.64+0x140] ;  /* 0x00014020040ed981 */ /* 0x000f62000c1e1500 */
[----:B------:R-:W-:Y:S01]  /*4fc0*/  ISETP.GE.AND P5, PT, R157, UR16, PT ;  /* 0x000000109d007c0c */ /* 0x000fe2000bfa6270 */
[----:B------:R-:W-:Y:S01]  /*4fd0*/  IMAD R3, R11, UR9, R7 ;  /* 0x000000090b037c24 */ /* 0x000fe2000f8e0207 */
[----:B------:R-:W-:Y:S01]  /*4fe0*/  LEA R2, P2, R6, UR29, 0x1 ;  /* 0x0000001d06027c11 */ /* 0x000fe2000f8408ff */
[----:B------:R-:W3:Y:S01]  /*4ff0*/  @!P0 LDG.E.U16 R133, desc[UR32][R4.64] ;  /* 0x0000002004858981 */ /* 0x000ee2000c1e1500 */
[----:B------:R-:W-:-:S02]  /*5000*/  ISETP.GE.AND P3, PT, R160, UR16, PT ;  /* 0x00000010a0007c0c */ /* 0x000fc4000bf66270 */
[----:B------:R-:W-:Y:S01]  /*5010*/  LEA.HI.X R3, R6, UR30, R3, 0x1, P2 ;  /* 0x0000001e06037c11 */ /* 0x000fe200090f0c03 */
[----:B----4-:R-:W4:Y:S01]  /*5020*/  @!P4 LDG.E.U16 R0, desc[UR32][R4.64+0x40] ;  /* 0x000040200400c981 */ /* 0x010f22000c1e1500 */
[----:B------:R-:W-:-:S03]  /*5030*/  ISETP.GE.AND P2, PT, R159, UR16, PT ;  /* 0x000000109f007c0c */ /* 0x000fc6000bf46270 */
[----:B--2---:R-:W2:Y:S04]  /*5040*/  @!P1 LDG.E.U16 R8, desc[UR32][R4.64+0x80] ;  /* 0x0000802004089981 */ /* 0x004ea8000c1e1500 */
[----:B------:R-:W5:Y:S01]  /*5050*/  @!P5 LDG.E.U16 R13, desc[UR32][R4.64+0x180] ;  /* 0x00018020040dd981 */ /* 0x000f62000c1e1500 */
[----:B------:R-:W-:-:S03]  /*5060*/  ISETP.GE.AND P5, PT, R156, UR16, PT ;  /* 0x000000109c007c0c */ /* 0x000fc6000bfa6270 */
[----:B------:R-:W2:Y:S04]  /*5070*/  @!P3 LDG.E.U16 R10, desc[UR32][R4.64+0xc0] ;  /* 0x0000c020040ab981 */ /* 0x000ea8000c1e1500 */
[----:B------:R-:W2:Y:S06]  /*5080*/  @!P2 LDG.E.U16 R12, desc[UR32][R4.64+0x100] ;  /* 0x00010020040ca981 */ /* 0x000eac000c1e1500 */
[----:B------:R-:W2:Y:S01]  /*5090*/  @!P5 LDG.E.U16 R16, desc[UR32][R4.64+0x1c0] ;  /* 0x0001c0200410d981 */ /* 0x000ea2000c1e1500 */
[----:B------:R-:W-:-:S13]  /*50a0*/  ISETP.GE.AND P5, PT, R155, UR16, PT ;  /* 0x000000109b007c0c */ /* 0x000fda000bfa6270 */
        /* <DEDUP_REMOVED lines=9> */
[----:B------:R-:W-:Y:S02]  /*5140*/  ISETP.GE.AND P5, PT, R150, UR16, PT ;  /* 0x0000001096007c0c */ /* 0x000fe4000bfa6270 */
[----:B------:R-:W-:-:S11]  /*5150*/  ISETP.GE.AND P6, PT, R148, UR16, PT ;  /* 0x0000001094007c0c */ /* 0x000fd6000bfc6270 */
[----:B------:R-:W2:Y:S01]  /*5160*/  @!P5 LDG.E.U16 R64, desc[UR32][R4.64+0x340] ;  /* 0x000340200440d981 */ /* 0x000ea2000c1e1500 */
[----:B------:R-:W-:-:S03]  /*5170*/  ISETP.GE.AND P5, PT, R149, UR16, PT ;  /* 0x0000001095007c0c */ /* 0x000fc6000bfa6270 */
[----:B------:R-:W2:Y:S10]  /*5180*/  @!P6 LDG.E.U16 R66, desc[UR32][R4.64+0x3c0] ;  /* 0x0003c0200442e981 */ /* 0x000eb4000c1e1500 */
[----:B------:R-:W2:Y:S01]  /*5190*/  @!P5 LDG.E.U16 R65, desc[UR32][R4.64+0x380] ;  /* 0x000380200441d981 */ /* 0x000ea2000c1e1500 */
[----:B------:R-:W-:Y:S01]  /*51a0*/  UMOV UR12, UR10 ;  /* 0x0000000a000c7c82 */ /* 0x000fe20008000000 */
[----:B------:R-:W-:-:S02]  /*51b0*/  UMOV UR13, UR21 ;  /* 0x00000015000d7c82 */ /* 0x000fc40008000000 */
[----:B------:R-:W-:-:S04]  /*51c0*/  UIMAD.WIDE.U32 UR12, UR9, UR14, UR12 ;  /* 0x0000000e090c72a5 */ /* 0x000fc8000f8e000c */
[----:B------:R-:W-:Y:S02]  /*51d0*/  UIMAD UR13, UR9, UR15, UR13 ;  /* 0x0000000f090d72a4 */ /* 0x000fe4000f8e020d */
[----:B------:R-:W-:-:S04]  /*51e0*/  ULEA UR17, UP0, UR12, UR18, 0x2 ;  /* 0x000000120c117291 */ /* 0x000fc8000f8010ff */
[----:B------:R-:W-:Y:S01]  /*51f0*/  ULEA.HI.X UR12, UR12, UR19, UR13, 0x2, UP0 ;  /* 0x000000130c0c7291 */ /* 0x000fe200080f140d */
[----:B------:R-:W-:Y:S02]  /*5200*/  P2R R67, PR, RZ, 0x40 ;  /* 0x00000040ff437803 */ /* 0x000fe40000000000 */
[----:B------:R-:W-:Y:S02]  /*5210*/  ISETP.GE.AND P6, PT, R157, UR16, PT ;  /* 0x000000109d007c0c */ /* 0x000fe4000bfc6270 */
[----:B------:R-:W-:Y:S02]  /*5220*/  MOV R6, UR17 ;  /* 0x0000001100067c02 */ /* 0x000fe40008000f00 */
[----:B------:R-:W-:Y:S02]  /*5230*/  MOV R7, UR12 ;  /* 0x0000000c00077c02 */ /* 0x000fe40008000f00 */
[----:B------:R-:W-:Y:S02]  /*5240*/  P2R R132, PR, RZ, 0x20 ;  /* 0x00000020ff847803 */ /* 0x000fe40000000000 */
[----:B------:R-:W-:Y:S01]  /*5250*/  ISETP.GE.AND P5, PT, R156, UR16, PT ;  /* 0x000000109c007c0c */ /* 0x000fe2000bfa6270 */
[----:B------:R0:W2:Y:S01]  /*5260*/  LDG.E R21, desc[UR32][R6.64] ;  /* 0x0000002006157981 */ /* 0x0000a2000c1e1900 */
[----:B------:R-:W-:-:S02]  /*5270*/  IMAD.MOV.U32 R9, RZ, RZ, RZ ;  /* 0x000000ffff097224 */ /* 0x000fc400078e00ff */
[----:B0-----:R-:W-:Y:S02]  /*5280*/  HFMA2 R7, -RZ, RZ, 0, 0 ;  /* 0x00000000ff077431 */ /* 0x001fe400000001ff */
[----:B------:R-:W-:Y:S01]  /*5290*/  HFMA2 R11, -RZ, RZ, 0, 0 ;  /* 0x00000000ff0b7431 */ /* 0x000fe200000001ff */
[----:B------:R-:W-:Y:S02]  /*52a0*/  P2R R6, PR, RZ, 0x1 ;  /* 0x00000001ff067803 */ /* 0x000fe40000000000 */
[----:B------:R-:W-:Y:S02]  /*52b0*/  MOV R5, RZ ;  /* 0x000000ff00057202 */ /* 0x000fe40000000f00 */
[----:B---3--:R-:W-:-:S04]  /*52c0*/  @!P0 PRMT R9, R133, 0x5410, RZ ;  /* 0x0000541085098816 */ /* 0x008fc800000000ff */
[--C-:B----4-:R-:W-:Y:S02]  /*52d0*/  @!P4 PRMT R9, R9, 0x5410, R0.reuse ;  /* 0x000054100909c816 */ /* 0x110fe40000000000 */
[----:B-----5:R-:W-:Y:S02]  /*52e0*/  @!P6 PRMT R7, R13, 0x5410, RZ ;  /* 0x000054100d07e816 */ /* 0x020fe400000000ff */
[----:B------:R-:W-:Y:S01]  /*52f0*/  ISETP.GE.AND P6, PT, R155, UR16, PT ;  /* 0x000000109b007c0c */ /* 0x000fe2000bfc6270 */
[----:B------:R0:W-:Y:S01]  /*5300*/  STS.U16 [R146], R9 ;  /* 0x0000000992007388 */ /* 0x0001e20000000400 */
[----:B------:R-:W-:Y:S02]  /*5310*/  PRMT R0, R9, 0x7632, R0 ;  /* 0x0000763209007816 */ /* 0x000fe40000000000 */
[----:B--2---:R-:W-:Y:S02]  /*5320*/  @!P5 PRMT R7, R7, 0x5410, R16 ;  /* 0x000054100707d816 */ /* 0x004fe40000000010 */
[----:B------:R-:W-:Y:S01]  /*5330*/  ISETP.GE.AND P5, PT, R154, UR16, PT ;  /* 0x000000109a007c0c */ /* 0x000fe2000bfa6270 */
[----:B0-----:R-:W-:Y:S01]  /*5340*/  IMAD.MOV.U32 R9, RZ, RZ, RZ ;  /* 0x000000ffff097224 */ /* 0x001fe200078e00ff */
[----:B------:R-:W-:-:S02]  /*5350*/  @!P1 PRMT R11, R8, 0x5410, RZ ;  /* 0x00005410080b9816 */ /* 0x000fc400000000ff */
[----:B------:R-:W-:-:S03]  /*5360*/  ISETP.GE.AND P0, PT, R158, UR16, PT ;  /* 0x000000109e007c0c */ /* 0x000fc6000bf06270 */
[----:B------:R-:W-:Y:S02]  /*5370*/  @!P6 PRMT R9, R15, 0x5410, RZ ;  /* 0x000054100f09e816 */ /* 0x000fe400000000ff */
[----:B------:R-:W-:Y:S02]  /*5380*/  ISETP.GE.AND P6, PT, R153, UR16, PT ;  /* 0x0000001099007c0c */ /* 0x000fe4000bfc6270 */
[----:B------:R-:W-:Y:S01]  /*5390*/  @!P3 PRMT R11, R11, 0x5410, R10 ;  /* 0x000054100b0bb816 */ /* 0x000fe2000000000a */
[----:B------:R-:W-:Y:S01]  /*53a0*/  STS.U16 [R145+0x40], R0 ;  /* 0x0000400091007388 */ /* 0x000fe20000000400 */
[----:B------:R-:W-:Y:S02]  /*53b0*/  @!P2 PRMT R5, R12, 0x5410, RZ ;  /* 0x000054100c05a816 */ /* 0x000fe400000000ff */
[----:B------:R-:W-:Y:S02]  /*53c0*/  @!P5 PRMT R9, R9, 0x5410, R18 ;  /* 0x000054100909d816 */ /* 0x000fe40000000012 */
[----:B------:R-:W-:Y:S01]  /*53d0*/  ISETP.GE.AND P5, PT, R152, UR16, PT ;  /* 0x0000001098007c0c */ /* 0x000fe2000bfa6270 */
[----:B------:R0:W-:Y:S01]  /*53e0*/  STS.U16 [R144+0x80], R11 ;  /* 0x0000800b90007388 */ /* 0x0001e20000000400 */
[----:B------:R-:W-:-:S02]  /*53f0*/  PRMT R4, R11, 0x7632, R4 ;  /* 0x000076320b047816 */ /* 0x000fc40000000004 */
[----:B------:R-:W-:Y:S02]  /*5400*/  @!P0 PRMT R5, R5, 0x5410, R14 ;  /* 0x0000541005058816 */ /* 0x000fe4000000000e */
[----:B0-----:R-:W-:Y:S02]  /*5410*/  MOV R11, RZ ;  /* 0x000000ff000b7202 */ /* 0x001fe40000000f00 */
[----:B------:R-:W-:Y:S02]  /*5420*/  @!P6 PRMT R11, R17, 0x5410, RZ ;  /* 0x00005410110be816 */ /* 0x000fe400000000ff */
[----:B------:R-:W-:Y:S01]  /*5430*/  ISETP.GE.AND P6, PT, R151, UR16, PT ;  /* 0x0000001097007c0c */ /* 0x000fe2000bfc6270 */
[----:B------:R-:W-:Y:S01]  /*5440*/  STS.U16 [R143+0xc0], R4 ;  /* 0x0000c0048f007388 */ /* 0x000fe20000000400 */
[----:B------:R-:W-:Y:S02]  /*5450*/  ISETP.NE.AND P0, PT, R6, RZ, PT ;  /* 0x000000ff0600720c */ /* 0x000fe40003f05270 */
[----:B------:R-:W-:Y:S01]  /*5460*/  PRMT R6, R5, 0x7632, R6 ;  /* 0x0000763205067816 */ /* 0x000fe20000000006 */
[----:B------:R0:W-:Y:S01]  /*5470*/  STS.U16 [R142+0x100], R5 ;  /* 0x000100058e007388 */ /* 0x0001e20000000400 */
[----:B------:R-:W-:-:S02]  /*5480*/  @!P5 PRMT R11, R11, 0x5410, R20 ;  /* 0x000054100b0bd816 */ /* 0x000fc40000000014 */
[----:B------:R-:W-:Y:S01]  /*5490*/  ISETP.GE.AND P5, PT, R150, UR16, PT ;  /* 0x0000001096007c0c */ /* 0x000fe2000bfa6270 */
[----:B0-----:R-:W-:-:S04]  /*54a0*/  HFMA2 R5, -RZ, RZ, 0, 0 ;  /* 0x00000000ff057431 */ /* 0x001fc800000001ff */
[----:B------:R-:W-:Y:S02]  /*54b0*/  @!P6 PRMT R5, R19, 0x5410, RZ ;  /* 0x000054101305e816 */ /* 0x000fe400000000ff */
[----:B------:R-:W-:Y:S01]  /*54c0*/  ISETP.NE.AND P6, PT, R67, RZ, PT ;  /* 0x000000ff4300720c */ /* 0x000fe20003fc5270 */
[----:B------:R-:W-:Y:S05]  /*54d0*/  STS.U16 [R141+0x140], R6 ;  /* 0x000140068d007388 */ /* 0x000fea0000000400 */
[----:B------:R-:W-:Y:S02]  /*54e0*/  @!P5 PRMT R5, R5, 0x5410, R64 ;  /* 0x000054100505d816 */ /* 0x000fe40000000040 */
[----:B------:R-:W-:Y:S01]  /*54f0*/  ISETP.NE.AND P5, PT, R132, RZ, PT ;  /* 0x000000ff8400720c */ /* 0x000fe20003fa5270 */
[----:B------:R0:W-:Y:S01]  /*5500*/  STS.U16 [R140+0x180], R7 ;  /* 0x000180078c007388 */ /* 0x0001e20000000400 */
[----:B------:R-:W-:-:S02]  /*5510*/  PRMT R8, R7, 0x7632, R8 ;  /* 0x0000763207087816 */ /* 0x000fc40000000008 */
[----:B------:R-:W-:Y:S02]  /*5520*/  PRMT R0, R9, 0x7632, R0 ;  /* 0x0000763209007816 */ /* 0x000fe40000000000 */
[----:B------:R-:W-:Y:S02]  /*5530*/  PRMT R4, R11, 0x7632, R4 ;  /* 0x000076320b047816 */ /* 0x000fe40000000004 */
[----:B0-----:R-:W-:-:S05]  /*5540*/  MOV R7, RZ ;  /* 0x000000ff00077202 */ /* 0x001fca0000000f00 */
[----:B------:R-:W-:Y:S01]  /*5550*/  @!P5 PRMT R7, R65, 0x5410, RZ ;  /* 0x000054104107d816 */ /* 0x000fe200000000ff */
[----:B------:R0:W-:Y:S01]  /*5560*/  STS.U16 [R139+0x1c0], R8 ;  /* 0x0001c0088b007388 */ /* 0x0001e20000000400 */
[----:B------:R-:W-:Y:S02]  /*5570*/  PRMT R6, R5, 0x7632, R6 ;  /* 0x0000763205067816 */ /* 0x000fe40000000006 */
[----:B------:R-:W-:Y:S01]  /*5580*/  @!P6 PRMT R7, R7, 0x5410, R66 ;  /* 0x000054100707e816 */ /* 0x000fe20000000042 */
[----:B------:R-:W-:Y:S04]  /*5590*/  STS.U16 [R138+0x200], R9 ;  /* 0x000200098a007388 */ /* 0x000fe80000000400 */
[----:B------:R1:W-:Y:S01]  /*55a0*/  STS.U16 [R137+0x240], R0 ;  /* 0x0002400089007388 */ /* 0x0003e20000000400 */
[----:B0-----:R-:W-:-:S03]  /*55b0*/  PRMT R8, R7, 0x7632, R8 ;  /* 0x0000763207087816 */ /* 0x001fc60000000008 */
[----:B------:R-:W-:Y:S04]  /*55c0*/  STS.U16 [R136+0x280], R11 ;  /* 0x0002800b88007388 */ /* 0x000fe80000000400 */
[----:B------:R0:W-:Y:S04]  /*55d0*/  STS.U16 [R135+0x2c0], R4 ;  /* 0x0002c00487007388 */ /* 0x0001e80000000400 */
[----:B------:R-:W-:Y:S04]  /*55e0*/  STS.U16 [R134+0x300], R5 ;  /* 0x0003000586007388 */ /* 0x000fe80000000400 */
[----:B------:R-:W-:Y:S04]  /*55f0*/  STS.U16 [R131+0x340], R6 ;  /* 0x0003400683007388 */ /* 0x000fe80000000400 */
[----:B------:R-:W-:Y:S04]  /*5600*/  STS.U16 [R130+0x380], R7 ;  /* 0x0003800782007388 */ /* 0x000fe80000000400 */
[----:B------:R-:W-:Y:S01]  /*5610*/  STS.U16 [R129+0x3c0], R8 ;  /* 0x0003c00881007388 */ /* 0x000fe20000000400 */
[----:B------:R-:W-:-:S03]  /*5620*/  NOP ;  /* 0x0000000000007918 */ /* 0x000fc60000000000 */
[----:B-1----:R-:W2:Y:S01]  /*5630*/  @!P1 LDG.E.U16 R0, desc[UR32][R2.64+0x80] ;  /* 0x0000802002009981 */ /* 0x002ea2000c1e1500 */
[----:B------:R-:W-:Y:S02]  /*5640*/  IMAD.MOV.U32 R67, RZ, RZ, RZ ;  /* 0x000000ffff437224 */ /* 0x000fe400078e00ff */
[----:B------:R-:W-:Y:S01]  /*5650*/  HFMA2 R133, -RZ, RZ, 0, 0 ;  /* 0x00000000ff857431 */ /* 0x000fe200000001ff */
[----:B------:R-:W-:Y:S01]  /*5660*/  MOV R65, RZ ;  /* 0x000000ff00417202 */ /* 0x000fe20000000f00 */
[----:B0-----:R-:W3:Y:S01]  /*5670*/  @!P4 LDG.E.U16 R4, desc[UR32][R2.64+0x40] ;  /* 0x000040200204c981 */ /* 0x001ee2000c1e1500 */
[----:B------:R-:W-:Y:S01]  /*5680*/  IMAD.MOV.U32 R171, RZ, RZ, RZ ;  /* 0x000000ffffab7224 */ /* 0x000fe200078e00ff */
[----:B------:R-:W-:Y:S02]  /*5690*/  MOV R173, RZ ;  /* 0x000000ff00ad7202 */ /* 0x000fe40000000f00 */
[----:B------:R-:W4:Y:S04]  /*56a0*/  @!P5 LDG.E.U16 R66, desc[UR32][R2.64+0x380] ;  /* 0x000380200242d981 */ /* 0x000f28000c1e1500 */
[----:B------:R-:W5:Y:S01]  /*56b0*/  @!P6 LDG.E.U16 R132, desc[UR32][R2.64+0x3c0] ;  /* 0x0003c0200284e981 */ /* 0x000f62000c1e1500 */
[----:B------:R-:W0:Y:S03]  /*56c0*/  S2UR UR13, SR_CgaCtaId ;  /* 0x00000000000d79c3 */ /* 0x000e260000008800 */
        /* <DEDUP_REMOVED lines=11> */
[----:B------:R-:W1:Y:S04]  /*5780*/  LDS.U16 R9, [R111+0x16] ;  /* 0x000016006f097984 */ /* 0x000e680000000400 */
[----:B------:R-:W-:Y:S04]  /*5790*/  LDS.U16 R8, [R110+0x18] ;  /* 0x000018006e087984 */ /* 0x000fe80000000400 */
[----:B------:R-:W1:Y:S04]  /*57a0*/  LDS.U16 R7, [R109+0x1a] ;  /* 0x00001a006d077984 */ /* 0x000e680000000400 */
[----:B------:R-:W-:Y:S04]  /*57b0*/  LDS.U16 R6, [R108+0x1c] ;  /* 0x00001c006c067984 */ /* 0x000fe80000000400 */
[----:B------:R-:W1:Y:S01]  /*57c0*/  LDS.U16 R5, [R107+0x1e] ;  /* 0x00001e006b057984 */ /* 0x000e620000000400 */
[----:B--2---:R-:W-:-:S03]  /*57d0*/  @!P1 PRMT R67, R0, 0x5410, RZ ;  /* 0x0000541000439816 */ /* 0x004fc600000000ff */
[----:B------:R-:W2:Y:S02]  /*57e0*/  @!P2 LDG.E.U16 R0, desc[UR32][R2.64+0x100] ;  /* 0x000100200200a981 */ /* 0x000ea4000c1e1500 */
[----:B--2---:R-:W-:Y:S02]  /*57f0*/  @!P2 PRMT R133, R0, 0x5410, RZ ;  /* 0x000054100085a816 */ /* 0x004fe400000000ff */
[----:B------:R-:W2:Y:S01]  /*5800*/  @!P0 LDG.E.U16 R0, desc[UR32][R2.64] ;  /* 0x0000002002008981 */ /* 0x000ea2000c1e1500 */
[----:B------:R-:W-:Y:S02]  /*5810*/  ISETP.GE.AND P1, PT, R158, UR16, PT ;  /* 0x000000109e007c0c */ /* 0x000fe4000bf26270 */
[----:B--2---:R-:W-:Y:S02]  /*5820*/  @!P0 PRMT R65, R0, 0x5410, RZ ;  /* 0x0000541000418816 */ /* 0x004fe400000000ff */
[----:B------:R-:W2:Y:S02]  /*5830*/  @!P3 LDG.E.U16 R0, desc[UR32][R2.64+0xc0] ;  /* 0x0000c0200200b981 */ /* 0x000ea4000c1e1500 */
[----:B---3--:R-:W-:-:S02]  /*5840*/  @!P4 PRMT R65, R65, 0x5410, R4 ;  /* 0x000054104141c816 */ /* 0x008fc40000000004 */
[----:B------:R-:W-:Y:S02]  /*5850*/  ISETP.GE.AND P4, PT, R157, UR16, PT ;  /* 0x000000109d007c0c */ /* 0x000fe4000bf86270 */
[----:B--2---:R-:W-:-:S03]  /*5860*/  @!P3 PRMT R67, R67, 0x5410, R0 ;  /* 0x000054104343b816 */ /* 0x004fc60000000000 */
[----:B------:R-:W2:Y:S01]  /*5870*/  @!P1 LDG.E.U16 R0, desc[UR32][R2.64+0x140] ;  /* 0x0001402002009981 */ /* 0x000ea2000c1e1500 */
[----:B------:R-:W-:Y:S01]  /*5880*/  ISETP.NE.AND P0, PT, R169, RZ, PT ;  /* 0x000000ffa900720c */ /* 0x000fe20003f05270 */
[----:B------:R-:W-:Y:S01]  /*5890*/  HFMA2 R169, -RZ, RZ, 0, 0 ;  /* 0x00000000ffa97431 */ /* 0x000fe200000001ff */
[----:B--2---:R-:W-:-:S05]  /*58a0*/  @!P1 PRMT R133, R133, 0x5410, R0 ;  /* 0x0000541085859816 */ /* 0x004fca0000000000 */
[----:B------:R-:W2:Y:S01]  /*58b0*/  @!P4 LDG.E.U16 R0, desc[UR32][R2.64+0x180] ;  /* 0x000180200200c981 */ /* 0x000ea2000c1e1500 */
[----:B------:R-:W-:Y:S02]  /*58c0*/  ISETP.GE.AND P1, PT, R156, UR16, PT ;  /* 0x000000109c007c0c */ /* 0x000fe4000bf26270 */
[----:B------:R-:W-:Y:S02]  /*58d0*/  ISETP.GE.AND P2, PT, R155, UR16, PT ;  /* 0x000000109b007c0c */ /* 0x000fe4000bf46270 */
[----:B--2---:R-:W-:-:S09]  /*58e0*/  @!P4 PRMT R169, R0, 0x5410, RZ ;  /* 0x0000541000a9c816 */ /* 0x004fd200000000ff */
[----:B------:R-:W2:Y:S02]  /*58f0*/  @!P1 LDG.E.U16 R0, desc[UR32][R2.64+0x1c0] ;  /* 0x0001c02002009981 */ /* 0x000ea4000c1e1500 */
[----:B--2---:R-:W-:Y:S02]  /*5900*/  @!P1 PRMT R169, R169, 0x5410, R0 ;  /* 0x00005410a9a99816 */ /* 0x004fe40000000000 */
[----:B------:R-:W2:Y:S01]  /*5910*/  @!P2 LDG.E.U16 R0, desc[UR32][R2.64+0x200] ;  /* 0x000200200200a981 */ /* 0x000ea2000c1e1500 */
[----:B------:R-:W-:Y:S02]  /*5920*/  ISETP.GE.AND P1, PT, R154, UR16, PT ;  /* 0x000000109a007c0c */ /* 0x000fe4000bf26270 */
[----:B------:R-:W-:Y:S02]  /*5930*/  ISETP.GE.AND P3, PT, R153, UR16, PT ;  /* 0x0000001099007c0c */ /* 0x000fe4000bf66270 */
[----:B--2---:R-:W-:-:S09]  /*5940*/  @!P2 PRMT R171, R0, 0x5410, RZ ;  /* 0x0000541000aba816 */ /* 0x004fd200000000ff */
[----:B------:R-:W2:Y:S01]  /*5950*/  @!P1 LDG.E.U16 R0, desc[UR32][R2.64+0x240] ;  /* 0x0002402002009981 */ /* 0x000ea2000c1e1500 */
[----:B------:R-:W-:Y:S02]  /*5960*/  ISETP.GE.AND P2, PT, R151, UR16, PT ;  /* 0x0000001097007c0c */ /* 0x000fe4000bf46270 */
[----:B------:R-:W-:-:S11]  /*5970*/  ISETP.GE.AND P4, PT, R152, UR16, PT ;  /* 0x0000001098007c0c */ /* 0x000fd6000bf86270 */
[----:B------:R-:W3:Y:S01]  /*5980*/  @!P2 LDG.E.U16 R4, desc[UR32][R2.64+0x300] ;  /* 0x000300200204a981 */ /* 0x000ee2000c1e1500 */
[----:B--2---:R-:W-:-:S03]  /*5990*/  @!P1 PRMT R171, R171, 0x5410, R0 ;  /* 0x00005410abab9816 */ /* 0x004fc60000000000 */
[----:B------:R-:W2:Y:S01]  /*59a0*/  @!P3 LDG.E.U16 R0, desc[UR32][R2.64+0x280] ;  /* 0x000280200200b981 */ /* 0x000ea2000c1e1500 */
[----:B------:R-:W-:-:S13]  /*59b0*/  ISETP.GE.AND P1, PT, R150, UR16, PT ;  /* 0x0000001096007c0c */ /* 0x000fda000bf26270 */
[----:B------:R-:W5:Y:S01]  /*59c0*/  @!P1 LDG.E.U16 R64, desc[UR32][R2.64+0x340] ;  /* 0x0003402002409981 */ /* 0x000f62000c1e1500 */
[----:B--2---:R-:W-:-:S03]  /*59d0*/  @!P3 PRMT R173, R0, 0x5410, RZ ;  /* 0x0000541000adb816 */ /* 0x004fc600000000ff */
[----:B------:R2:W5:Y:S04]  /*59e0*/  @!P4 LDG.E.U16 R0, desc[UR32][R2.64+0x2c0] ;  /* 0x0002c0200200c981 */ /* 0x000568000c1e1500 */
[----:B------:R-:W-:Y:S01]  /*59f0*/  STS.U16 [R146+0x840], R65 ;  /* 0x0008404192007388 */ /* 0x000fe20000000400 */
[----:B--2---:R-:W-:Y:S02]  /*5a00*/  PRMT R2, R65, 0x7632, R2 ;  /* 0x0000763241027816 */ /* 0x004fe40000000002 */
[----:B------:R-:W-:-:S03]  /*5a10*/  PRMT R3, R67, 0x7632, R3 ;  /* 0x0000763243037816 */ /* 0x000fc60000000003 */
[----:B------:R-:W-:Y:S04]  /*5a20*/  STS.U16 [R145+0x880], R2 ;  /* 0x0008800291007388 */ /* 0x000fe80000000400 */
[----:B------:R-:W-:Y:S04]  /*5a30*/  STS.U16 [R144+0x8c0], R67 ;  /* 0x0008c04390007388 */ /* 0x000fe80000000400 */
[----:B------:R2:W-:Y:S01]  /*5a40*/  STS.U16 [R143+0x900], R3 ;  /* 0x000900038f007388 */ /* 0x0005e20000000400 */
[----:B------:R-:W-:Y:S01]  /*5a50*/  ULEA UR12, UR20, 0xffffff00, 0x8 ;  /* 0xffffff00140c7891 */ /* 0x000fe2000f8e40ff */
[----:B------:R-:W-:Y:S01]  /*5a60*/  PRMT R175, R133, 0x7632, R175 ;  /* 0x0000763285af7816 */ /* 0x000fe200000000af */
[----:B--2---:R-:W-:Y:S01]  /*5a70*/  HFMA2 R3, -RZ, RZ, 0, 0 ;  /* 0x00000000ff037431 */ /* 0x004fe200000001ff */
[----:B------:R-:W-:Y:S01]  /*5a80*/  MOV R65, RZ ;  /* 0x000000ff00417202 */ /* 0x000fe20000000f00 */
[----:B------:R-:W-:Y:S01]  /*5a90*/  ULOP3.LUT UR12, UR12, 0x100, URZ, 0xc0, !UPT ;  /* 0x000001000c0c7892 */ /* 0x000fe2000f8ec0ff */
[----:B------:R-:W-:-:S02]  /*5aa0*/  PRMT R176, R169, 0x7632, R176 ;  /* 0x00007632a9b07816 */ /* 0x000fc400000000b0 */
[----:B---3--:R-:W-:Y:S02]  /*5ab0*/  @!P2 PRMT R3, R4, 0x5410, RZ ;  /* 0x000054100403a816 */ /* 0x008fe400000000ff */
[----:B----4-:R-:W-:Y:S01]  /*5ac0*/  @!P5 PRMT R65, R66, 0x5410, RZ ;  /* 0x000054104241d816 */ /* 0x010fe200000000ff */
[----:B------:R-:W-:Y:S01]  /*5ad0*/  STS.U16 [R142+0x940], R133 ;  /* 0x000940858e007388 */ /* 0x000fe20000000400 */
[----:B------:R-:W-:Y:S02]  /*5ae0*/  PRMT R177, R171, 0x7632, R177 ;  /* 0x00007632abb17816 */ /* 0x000fe400000000b1 */
[----:B-----5:R-:W-:Y:S01]  /*5af0*/  @!P1 PRMT R3, R3, 0x5410, R64 ;  /* 0x0000541003039816 */ /* 0x020fe20000000040 */
[----:B------:R-:W-:Y:S01]  /*5b00*/  STS.U16 [R141+0x980], R175 ;  /* 0x000980af8d007388 */ /* 0x000fe20000000400 */
[----:B------:R-:W-:Y:S01]  /*5b10*/  @!P6 PRMT R65, R65, 0x5410, R132 ;  /* 0x000054104141e816 */ /* 0x000fe20000000084 */
[----:B------:R-:W-:Y:S02]  /*5b20*/  UIADD3 UR12, UPT, UPT, UR12, UR9, URZ ;  /* 0x000000090c0c7290 */ /* 0x000fe4000fffe0ff */
[----:B------:R-:W-:Y:S01]  /*5b30*/  STS.U16 [R140+0x9c0], R169 ;  /* 0x0009c0a98c007388 */ /* 0x000fe20000000400 */
[----:B------:R-:W-:Y:S01]  /*5b40*/  PRMT R2, R3, 0x7632, R2 ;  /* 0x0000763203027816 */ /* 0x000fe20000000002 */
[----:B------:R-:W-:-:S02]  /*5b50*/  VIADD R183, R168, 0x200 ;  /* 0x00000200a8b77836 */ /* 0x000fc40000000000 */
[----:B------:R-:W-:Y:S01]  /*5b60*/  STS.U16 [R139+0xa00], R176 ;  /* 0x000a00b08b007388 */ /* 0x000fe20000000400 */
[----:B------:R-:W-:Y:S01]  /*5b70*/  ISETP.NE.AND P1, PT, R168, RZ, PT ;  /* 0x000000ffa800720c */ /* 0x000fe20003f25270 */
[----:B------:R-:W-:Y:S02]  /*5b80*/  UMOV UR17, 0x400 ;  /* 0x0000040000117882 */ /* 0x000fe40000000000 */
[----:B------:R-:W-:Y:S01]  /*5b90*/  STS.U16 [R138+0xa40], R171 ;  /* 0x000a40ab8a007388 */ /* 0x000fe20000000400 */
[----:B------:R-:W-:-:S03]  /*5ba0*/  PRMT R4, R65, 0x7632, R4 ;  /* 0x0000763241047816 */ /* 0x000fc60000000004 */
[----:B------:R2:W-:Y:S01]  /*5bb0*/  STS.U16 [R137+0xa80], R177 ;  /* 0x000a80b189007388 */ /* 0x0005e20000000400 */
[----:B0-----:R-:W-:Y:S01]  /*5bc0*/  ULEA UR17, UR13, UR17, 0x18 ;  /* 0x000000110d117291 */ /* 0x001fe2000f8ec0ff */
[----:B------:R-:W-:-:S04]  /*5bd0*/  FMUL.FTZ R174, R21, 1.4426950216293334961 ;  /* 0x3fb8aa3b15ae7820 */ /* 0x000fc80000410000 */
[-C--:B------:R-:W-:Y:S01]  /*5be0*/  FMUL.FTZ R218, R53, R174.reuse ;  /* 0x000000ae35da7220 */ /* 0x080fe20000410000 */
[-C--:B------:R-:W-:Y:S01]  /*5bf0*/  FMUL.FTZ R216, R54, R174.reuse ;  /* 0x000000ae36d87220 */ /* 0x080fe20000410000 */
[----:B------:R-:W-:-:S04]  /*5c00*/  FMUL.FTZ R214, R51, R174 ;  /* 0x000000ae33d67220 */ /* 0x000fc80000410000 */
        /* <DEDUP_REMOVED lines=15> */
[----:B------:R-:W3:Y:S01]  /*5d00*/  MUFU.EX2 R216, R216 ;  /* 0x000000d800d87308 */ /* 0x000ee20000000800 */
[----:B-1----:R-:W-:-:S02]  /*5d10*/  HADD2.F32 R9, -RZ, R9.H0_H0 ;  /* 0x20000009ff097230 */ /* 0x002fc40000004100 */
[----:B------:R-:W-:Y:S01]  /*5d20*/  FMUL.FTZ R194, R42, R57 ;  /* 0x000000392ac27220 */ /* 0x000fe20000410000 */
[----:B------:R-:W-:-:S04]  /*5d30*/  HADD2.F32 R11, -RZ, R11.H0_H0 ;  /* 0x2000000bff0b7230 */ /* 0x000fc80000004100 */
[----:B------:R-:W1:Y:S01]  /*5d40*/  MUFU.EX2 R214, R214 ;  /* 0x000000d600d67308 */ /* 0x000e620000000800 */
[----:B------:R-:W-:Y:S02]  /*5d50*/  HADD2.F32 R7, -RZ, R7.H0_H0 ;  /* 0x20000007ff077230 */ /* 0x000fe40000004100 */
[----:B------:R-:W-:Y:S01]  /*5d60*/  FMUL.FTZ R196, R40, R55 ;  /* 0x0000003728c47220 */ /* 0x000fe20000410000 */
[----:B------:R-:W-:-:S04]  /*5d70*/  HADD2.F32 R5, -RZ, R5.H0_H0 ;  /* 0x20000005ff057230 */ /* 0x000fc80000004100 */
        /* <DEDUP_REMOVED lines=46> */
[----:B------:R-:W-:-:S04]  /*6060*/  @!P4 PRMT R173, R173, 0x5410, R0 ;  /* 0x00005410adadc816 */ /* 0x000fc80000000000 */
[----:B------:R-:W-:Y:S01]  /*6070*/  PRMT R0, R173, 0x7632, R0 ;  /* 0x00007632ad007816 */ /* 0x000fe20000000000 */
[----:B------:R-:W-:Y:S04]  /*6080*/  STS.U16 [R136+0xac0], R173 ;  /* 0x000ac0ad88007388 */ /* 0x000fe80000000400 */
[----:B------:R2:W-:Y:S04]  /*6090*/  STS.U16 [R135+0xb00], R0 ;  /* 0x000b000087007388 */ /* 0x0005e80000000400 */
[----:B------:R5:W-:Y:S04]  /*60a0*/  STS.U16 [R134+0xb40], R3 ;  /* 0x000b400386007388 */ /* 0x000be80000000400 */
[----:B------:R-:W-:Y:S01]  /*60b0*/  STS.U16 [R131+0xb80], R2 ;  /* 0x000b800283007388 */ /* 0x000fe20000000400 */
[----:B--2---:R-:W-:-:S03]  /*60c0*/  SEL R0, R183, UR12, P1 ;  /* 0x0000000cb7007c07 */ /* 0x004fc60008800000 */
[----:B------:R-:W-:Y:S04]  /*60d0*/  STS.U16 [R130+0xbc0], R65 ;  /* 0x000bc04182007388 */ /* 0x000fe80000000400 */
[----:B------:R2:W-:Y:S01]  /*60e0*/  STS.U16 [R129+0xc00], R4 ;  /* 0x000c000481007388 */ /* 0x0005e20000000400 */
[----:B------:R-:W-:-:S03]  /*60f0*/  NOP ;  /* 0x0000000000007918 */ /* 0x000fc60000000000 */
[----:B------:R-:W3:Y:S01]  /*6100*/  LDS.U16 R191, [R117+0x84a] ;  /* 0x00084a0075bf7984 */ /* 0x000ee20000000400 */
[----:B-----5:R-:W-:-:S03]  /*6110*/  LEA R3, R0, UR17, 0x2 ;  /* 0x0000001100037c11 */ /* 0x020fc6000f8e10ff */
[----:B------:R-:W5:Y:S04]  /*6120*/  LDS.U16 R192, [R116+0x84c] ;  /* 0x00084c0074c07984 */ /* 0x000f680000000400 */
[----:B------:R-:W1:Y:S04]  /*6130*/  LDS.U16 R186, [R128+0x840] ;  /* 0x0008400080ba7984 */ /* 0x000e680000000400 */
        /* <DEDUP_REMOVED lines=13> */
[----:B--2---:R-:W-:Y:S01]  /*6210*/  FMUL.FTZ R4, R44, R59 ;  /* 0x0000003b2c047220 */ /* 0x004fe20000410000 */
[----:B------:R-:W-:Y:S01]  /*6220*/  FMUL.FTZ R2, R46, R61 ;  /* 0x0000003d2e027220 */ /* 0x000fe20000410000 */
[----:B---3--:R-:W-:-:S02]  /*6230*/  HADD2.F32 R191, -RZ, R191.H0_H0 ;  /* 0x200000bfffbf7230 */ /* 0x008fc40000004100 */
[----:B-----5:R-:W-:Y:S01]  /*6240*/  HADD2.F32 R192, -RZ, R192.H0_H0 ;  /* 0x200000c0ffc07230 */ /* 0x020fe20000004100 */
[----:B0-----:R0:W-:Y:S01]  /*6250*/  STS [R3+0x35c0], R218 ;  /* 0x0035c0da03007388 */ /* 0x0011e20000000800 */
[----:B-1----:R-:W-:Y:S02]  /*6260*/  HADD2.F32 R186, -RZ, R186.H0_H0 ;  /* 0x200000baffba7230 */ /* 0x002fe40000004100 */
[----:B----4-:R-:W-:Y:S02]  /*6270*/  HADD2.F32 R187, -RZ, R187.H0_H0 ;  /* 0x200000bbffbb7230 */ /* 0x010fe40000004100 */
[----:B------:R-:W-:Y:S02]  /*6280*/  HADD2.F32 R188, -RZ, R188.H0_H0 ;  /* 0x200000bcffbc7230 */ /* 0x000fe40000004100 */
[----:B------:R-:W-:Y:S02]  /*6290*/  HADD2.F32 R189, -RZ, R189.H0_H0 ;  /* 0x200000bdffbd7230 */ /* 0x000fe40000004100 */
[----:B------:R-:W-:-:S02]  /*62a0*/  HADD2.F32 R190, -RZ, R190.H0_H0 ;  /* 0x200000beffbe7230 */ /* 0x000fc40000004100 */
[----:B------:R-:W-:Y:S02]  /*62b0*/  HADD2.F32 R185, -RZ, R185.H0_H0 ;  /* 0x200000b9ffb97230 */ /* 0x000fe40000004100 */
[----:B------:R-:W-:Y:S02]  /*62c0*/  HADD2.F32 R184, -RZ, R184.H0_H0 ;  /* 0x200000b8ffb87230 */ /* 0x000fe40000004100 */
[----:B------:R-:W-:Y:S01]  /*62d0*/  FMUL.FTZ R173, R43, R60 ;  /* 0x0000003c2bad7220 */ /* 0x000fe20000410000 */
[----:B------:R-:W-:Y:S02]  /*62e0*/  HADD2.F32 R133, -RZ, R133.H0_H0 ;  /* 0x20000085ff857230 */ /* 0x000fe40000004100 */
[----:B0-----:R-:W-:Y:S01]  /*62f0*/  FMUL.FTZ R3, R39, R56 ;  /* 0x0000003827037220 */ /* 0x001fe20000410000 */
        /* <DEDUP_REMOVED lines=39> */
.L_x_4612:
[----:B------:R-:W-:-:S06]  /*6570*/  LEA R0, R168, UR17, 0x2 ;  /* 0x00000011a8007c11 */ /* 0x000fcc000f8e10ff */
[----:B------:R-:W0:Y:S02]  /*6580*/  LDS R0, [R0+0x3dc4] ;  /* 0x003dc40000007984 */ /* 0x000e240000000800 */
.L_x_4613:
[----:B------:R-:W-:Y:S05]  /*6590*/  BSYNC.RECONVERGENT B0 ;  /* 0x0000000000007941 */ /* 0x000fea0003800200 */
.L_x_4611:
[----:B------:R-:W2:Y:S01]  /*65a0*/  @P0 LDC R65, c[0x0][0x38c] ;  /* 0x0000e300ff410b82 */ /* 0x000ea20000000800 */
[----:B------:R-:W-:Y:S01]  /*65b0*/  MOV R64, UR20 ;  /* 0x0000001400407c02 */ /* 0x000fe20008000f00 */
[----:B------:R-:W-:Y:S02]  /*65c0*/  IMAD.MOV.U32 R67, RZ, RZ, 0x8 ;  /* 0x00000008ff437424 */ /* 0x000fe400078e00ff */
[----:B------:R-:W-:Y:S01]  /*65d0*/  HFMA2 R132, -RZ, RZ, 1.875, 0 ;  /* 0x3f800000ff847431 */ /* 0x000fe200000001ff */
[----:B------:R-:W-:Y:S02]  /*65e0*/  MOV R133, RZ ;  /* 0x000000ff00857202 */ /* 0x000fe40000000f00 */
[----:B------:R-:W-:Y:S01]  /*65f0*/  @P0 IADD3 R64, PT, PT, R64, -0x2, RZ ;  /* 0xfffffffe40400810 */ /* 0x000fe20007ffe0ff */
[----:B------:R-:W-:-:S04]  /*6600*/  FFMA.FTZ R66, R201, R216, R182 ;  /* 0x000000d8c9427223 */ /* 0x000fc800000100b6 */
[----:B------:R-:W-:Y:S01]  /*6610*/  FFMA.FTZ R66, R214, R66, R181 ;  /* 0x00000042d6427223 */ /* 0x000fe200000100b5 */
[----:B--2---:R-:W-:-:S04]  /*6620*/  @P0 IMAD R64, R64, R65, UR9 ;  /* 0x0000000940400e24 */ /* 0x004fc8000f8e0241 */
[----:B------:R-:W-:-:S04]  /*6630*/  @P0 IMAD.WIDE R64, R64, R67, UR4 ;  /* 0x0000000440400e25 */ /* 0x000fc8000f8e0243 */
[----:B------:R-:W-:-:S04]  /*6640*/  FMUL.FTZ R67, R218, R216 ;  /* 0x000000d8da437220 */ /* 0x000fc80000410000 */
[----:B------:R-:W-:Y:S01]  /*6650*/  FMUL.FTZ R220, R214, R67 ;  /* 0x00000043d6dc7220 */ /* 0x000fe20000410000 */
[C---:B------:R-:W-:Y:S01]  /*6660*/  FFMA.FTZ R66, R213.reuse, R66, R180 ;  /* 0x00000042d5427223 */ /* 0x040fe200000100b4 */
        /* <DEDUP_REMOVED lines=65> */
.L_x_4672:
[----:B------:R-:W-:Y:S01]  /*6a80*/  ISETP.GE.AND P2, PT, R147, 0x10, PT ;  /* 0x000000109300780c */ /* 0x000fe20003f46270 */
[----:B----4-:R-:W-:Y:S01]  /*6a90*/  FFMA.FTZ R65, R67, R65, R64 ;  /* 0x0000004143417223 */ /* 0x010fe20000010040 */
[----:B------:R-:W-:-:S04]  /*6aa0*/  UMOV UR12, 0xffffffff ;  /* 0xffffffff000c7882 */ /* 0x000fc80000000000 */
[----:B------:R-:W-:-:S07]  /*6ab0*/  FSEL R217, R64, R65, !P2 ;  /* 0x0000004140d97208 */ /* 0x000fce0005000000 */
[----:B--23--:R-:W-:Y:S01]  /*6ac0*/  @P2 FMUL.FTZ R67, R67, R222 ;  /* 0x000000de43432220 */ /* 0x00cfe20000410000 */
[----:B------:R-:W-:Y:S06]  /*6ad0*/  BRA.DIV UR12, `(.L_x_4616) ;  /* 0x0000003e0cd07947 */ /* 0x000fec000b800000 */
.L_x_4675:
[----:B------:R-:W-:-:S03]  /*6ae0*/  UMOV UR12, 0xffffffff ;  /* 0xffffffff000c7882 */ /* 0x000fc60000000000 */
[----:B------:R-:W-:Y:S05]  /*6af0*/  BRA.DIV UR12, `(.L_x_4617) ;  /* 0x0000003e0cf07947 */ /* 0x000fea000b800000 */
.L_x_4678:
[----:B------:R-:W-:-:S03]  /*6b00*/  UMOV UR12, 0xffffffff ;  /* 0xffffffff000c7882 */ /* 0x000fc60000000000 */
[----:B------:R-:W-:Y:S05]  /*6b10*/  BRA.DIV UR12, `(.L_x_4618) ;  /* 0x000000420c107947 */ /* 0x000fea000b800000 */
[----:B------:R2:W3:Y:S04]  /*6b20*/  SHFL.UP PT, R219, R67, 0x1, RZ ;  /* 0x0420000043db7989 */ /* 0x0004e800000e00ff */
[----:B------:R2:W4:Y:S04]  /*6b30*/  SHFL.UP PT, R220, R217, 0x1, RZ ;  /* 0x04200000d9dc7989 */ /* 0x00052800000e00ff */
[----:B-----5:R2:W0:Y:S04]  /*6b40*/  SHFL.IDX PT, R64, R132, RZ, 0x1f ;  /* 0x00001fff84407589 */ /* 0x02042800000e0000 */
[----:B------:R2:W0:Y:S02]  /*6b50*/  SHFL.IDX PT, R65, R133, RZ, 0x1f ;  /* 0x00001fff85417589 */ /* 0x00042400000e0000 */
.L_x_4684:
[----:B--2---:R-:W2:Y:S01]  /*6b60*/  LDS.64 R66, [R215+0x31b0] ;  /* 0x0031b000d7427984 */ /* 0x004ea20000000a00 */
[C---:B0--34-:R-:W-:Y:S01]  /*6b70*/  @P1 FFMA.FTZ R65, R219.reuse, R65, R220 ;  /* 0x00000041db411223 */ /* 0x059fe200000100dc */
[----:B------:R-:W-:-:S03]  /*6b80*/  @P1 FMUL.FTZ R64, R219, R64 ;  /* 0x00000040db401220 */ /* 0x000fc60000410000 */
[-C--:B--2---:R-:W-:Y:S01]  /*6b90*/  FFMA.FTZ R67, R65, R66.reuse, R67 ;  /* 0x0000004241437223 */ /* 0x084fe20000010043 */
[----:B------:R-:W-:-:S05]  /*6ba0*/  FMUL.FTZ R66, R64, R66 ;  /* 0x0000004240427220 */ /* 0x000fca0000410000 */
[----:B------:R2:W-:Y:S02]  /*6bb0*/  STS.128 [R215+0x31b0], R64 ;  /* 0x0031b040d7007388 */ /* 0x0005e40000000c00 */
.L_x_4614:
        /* <DEDUP_REMOVED lines=111> */
.L_x_4701:
        /* <DEDUP_REMOVED lines=10> */
.L_x_4619:
        /* <DEDUP_REMOVED lines=11> */
[----:B------:R-:W-:Y:S01]  /*7400*/  FMUL.FTZ R251, R105, R231 ;  /* 0x000000e769fb7220 */ /* 0x000fe20000410000 */
[-C--:B------:R-:W-:Y:S01]  /*7410*/  LEA.HI R248, R183, R168.reuse, RZ, 0x1b ;  /* 0x000000a8b7f87211 */ /* 0x080fe200078fd8ff */
[C---:B------:R-:W-:Y:S01]  /*7420*/  VIADD R233, R168.reuse, 0x300 ;  /* 0x00000300a8e97836 */ /* 0x040fe20000000000 */
[C---:B------:R-:W-:Y:S01]  /*7430*/  IADD3 R183, PT, PT, R168.reuse, 0x40, RZ ;  /* 0x00000040a8b77810 */ /* 0x040fe20007ffe0ff */
[----:B------:R-:W-:Y:S01]  /*7440*/  VOTEU.ALL UP0, P1 ;  /* 0x0000000000ff7886 */ /* 0x000fe20000800000 */
[C---:B------:R-:W-:Y:S01]  /*7450*/  IADD3 R235, PT, PT, R168.reuse, 0x340, RZ ;  /* 0x00000340a8eb7810 */ /* 0x040fe20007ffe0ff */
[----:B------:R-:W-:Y:S01]  /*7460*/  FADD.FTZ R171, -R171, R230 ;  /* 0x000000e6abab7221 */ /* 0x000fe20000010100 */
[----:B------:R-:W-:Y:S01]  /*7470*/  IADD3 R237, PT, PT, R168, 0x380, RZ ;  /* 0x00000380a8ed7810 */ /* 0x000fe20007ffe0ff */
[----:B------:R-:W-:Y:S01]  /*7480*/  FADD.FTZ R4, -R4, R227 ;  /* 0x000000e304047221 */ /* 0x000fe20000010100 */
[----:B------:R-:W-:Y:S01]  /*7490*/  @!UP0 ULEA UR12, UR9, UR17, 0x3 ;  /* 0x00000011090c8291 */ /* 0x000fe2000f8e18ff */
[----:B------:R-:W-:Y:S01]  /*74a0*/  IADD3 R239, PT, PT, R168, 0x3c0, RZ ;  /* 0x000003c0a8ef7810 */ /* 0x000fe20007ffe0ff */
[----:B------:R-:W-:Y:S01]  /*74b0*/  FADD.FTZ R2, -R2, R225 ;  /* 0x000000e102027221 */ /* 0x000fe20000010100 */
[----:B------:R-:W-:Y:S01]  /*74c0*/  LEA.HI R183, R183, R168, RZ, 0x1b ;  /* 0x000000a8b7b77211 */ /* 0x000fe200078fd8ff */
[----:B------:R-:W-:Y:S01]  /*74d0*/  FMUL.FTZ R223, R106, R223 ;  /* 0x000000df6adf7220 */ /* 0x000fe20000410000 */
[----:B0-----:R-:W0:Y:S01]  /*74e0*/  LDS R232, [R163+0x33c4] ;  /* 0x0033c400a3e87984 */ /* 0x001e220000000800 */
[----:B------:R-:W-:Y:S01]  /*74f0*/  LEA R248, R248, UR17, 0x2 ;  /* 0x00000011f8f87c11 */ /* 0x000fe2000f8e10ff */
[----:B------:R-:W-:Y:S01]  /*7500*/  FMUL.FTZ R221, R104, R221 ;  /* 0x000000dd68dd7220 */ /* 0x000fe20000410000 */
[----:B------:R-:W-:Y:S01]  /*7510*/  LEA R247, R183, UR17, 0x2 ;  /* 0x00000011b7f77c11 */ /* 0x000fe2000f8e10ff */
[----:B------:R1:W-:Y:S01]  /*7520*/  @!P1 STS.64 [UR12+0x3ec0], R132 ;  /* 0x003ec084ff009988 */ /* 0x0003e20008000a0c */
[----:B------:R-:W-:Y:S01]  /*7530*/  FMUL.FTZ R219, R102, R219 ;  /* 0x000000db66db7220 */ /* 0x000fe20000410000 */
[----:B------:R-:W-:Y:S01]  /*7540*/  FMUL.FTZ R217, R100, R217 ;  /* 0x000000d964d97220 */ /* 0x000fe20000410000 */
[----:B------:R-:W-:Y:S01]  /*7550*/  FMUL.FTZ R227, R94, R227 ;  /* 0x000000e35ee37220 */ /* 0x000fe20000410000 */
[----:B------:R-:W-:Y:S01]  /*7560*/  FMUL.FTZ R225, R92, R225 ;  /* 0x000000e15ce17220 */ /* 0x000fe20000410000 */
[----:B------:R-:W-:Y:S01]  /*7570*/  BSSY.RECONVERGENT B0, `(.L_x_4621) ;  /* 0x00000d1000007945 */ /* 0x000fe20003800200 */
[----:B0-----:R-:W-:Y:S01]  /*7580*/  FFMA.FTZ R232, R232, R0, R185 ;  /* 0x00000000e8e87223 */ /* 0x001fe200000100b9 */
[C---:B------:R-:W-:Y:S01]  /*7590*/  SHF.L.U32 R185, R168.reuse, 0x4, RZ ;  /* 0x00000004a8b97819 */ /* 0x040fe200000006ff */
[----:B------:R-:W-:Y:S01]  /*75a0*/  FADD.FTZ R0, -R201, R231 ;  /* 0x000000e7c9007221 */ /* 0x000fe20000010100 */
[C---:B------:R-:W-:Y:S01]  /*75b0*/  IADD3 R231, PT, PT, R168.reuse, 0x2c0, RZ ;  /* 0x000002c0a8e77810 */ /* 0x040fe20007ffe0ff */
[----:B------:R-:W-:Y:S01]  /*75c0*/  FFMA.FTZ R203, R203, R232, R184 ;  /* 0x000000e8cbcb7223 */ /* 0x000fe200000100b8 */
[----:B------:R-:W-:-:S02]  /*75d0*/  LEA.HI R64, R168, R185, RZ, 0x1f ;  /* 0x000000b9a8407211 */ /* 0x000fc400078ff8ff */
[----:B------:R-:W-:Y:S01]  /*75e0*/  LEA.HI R184, R185, R185, RZ, 0x1b ;  /* 0x000000b9b9b87211 */ /* 0x000fe200078fd8ff */
[----:B------:R-:W-:Y:S01]  /*75f0*/  FFMA.FTZ R186, R200, R203, R186 ;  /* 0x000000cbc8ba7223 */ /* 0x000fe200000100ba */
[----:B------:R-:W-:Y:S02]  /*7600*/  LEA R64, R64, UR17, 0x2 ;  /* 0x0000001140407c11 */ /* 0x000fe4000f8e10ff */
[----:B------:R-:W-:Y:S01]  /*7610*/  LEA R184, R184, UR17, 0x2 ;  /* 0x00000011b8b87c11 */ /* 0x000fe2000f8e10ff */
[----:B------:R-:W-:-:S04]  /*7620*/  FFMA.FTZ R187, R202, R186, R187 ;  /* 0x000000bacabb7223 */ /* 0x000fc800000100bb */
[----:B------:R-:W-:-:S04]  /*7630*/  FFMA.FTZ R188, R204, R187, R188 ;  /* 0x000000bbccbc7223 */ /* 0x000fc800000100bc */
[-C--:B------:R-:W-:Y:S01]  /*7640*/  FFMA.FTZ R206, R206, R188.reuse, R189 ;  /* 0x000000bccece7223 */ /* 0x080fe200000100bd */
[----:B------:R-:W-:-:S03]  /*7650*/  FMUL.FTZ R202, R44, R188 ;  /* 0x000000bc2cca7220 */ /* 0x000fc60000410000 */
[----:B------:R-:W-:-:S04]  /*7660*/  FFMA.FTZ R190, R205, R206, R190 ;  /* 0x000000cecdbe7223 */ /* 0x000fc800000100be */
[----:B------:R-:W-:-:S04]  /*7670*/  FFMA.FTZ R191, R207, R190, R191 ;  /* 0x000000becfbf7223 */ /* 0x000fc800000100bf */
[----:B------:R-:W-:-:S04]  /*7680*/  FFMA.FTZ R192, R208, R191, R192 ;  /* 0x000000bfd0c07223 */ /* 0x000fc800000100c0 */
[-C--:B------:R-:W-:Y:S01]  /*7690*/  FFMA.FTZ R193, R209, R192.reuse, R193 ;  /* 0x000000c0d1c17223 */ /* 0x080fe200000100c1 */
[----:B------:R-:W-:-:S03]  /*76a0*/  FMUL.FTZ R208, R48, R192 ;  /* 0x000000c030d07220 */ /* 0x000fc60000410000 */
[-C--:B------:R-:W-:Y:S01]  /*76b0*/  FFMA.FTZ R194, R210, R193.reuse, R194 ;  /* 0x000000c1d2c27223 */ /* 0x080fe200000100c2 */
[----:B------:R-:W-:Y:S01]  /*76c0*/  FMUL.FTZ R207, R47, R193 ;  /* 0x000000c12fcf7220 */ /* 0x000fe20000410000 */
[----:B------:R-:W-:Y:S02]  /*76d0*/  LEA.HI R210, R235, R168, RZ, 0x1b ;  /* 0x000000a8ebd27211 */ /* 0x000fe400078fd8ff */
[----:B------:R-:W-:Y:S01]  /*76e0*/  FFMA.FTZ R195, R211, R194, R195 ;  /* 0x000000c2d3c37223 */ /* 0x000fe200000100c3 */
[----:B------:R-:W-:Y:S01]  /*76f0*/  FMUL.FTZ R209, R68, R207 ;  /* 0x000000cf44d17220 */ /* 0x000fe20000410000 */
[----:B------:R-:W-:Y:S02]  /*7700*/  LEA R210, R210, UR17, 0x2 ;  /* 0x00000011d2d27c11 */ /* 0x000fe4000f8e10ff */
[----:B------:R-:W-:Y:S01]  /*7710*/  FFMA.FTZ R196, R212, R195, R196 ;  /* 0x000000c3d4c47223 */ /* 0x000fe200000100c4 */
[----:B------:R-:W-:-:S03]  /*7720*/  LEA.HI R212, R233, R168, RZ, 0x1b ;  /* 0x000000a8e9d47211 */ /* 0x000fc600078fd8ff */
[-C--:B------:R-:W-:Y:S01]  /*7730*/  FFMA.FTZ R197, R213, R196.reuse, R197 ;  /* 0x000000c4d5c57223 */ /* 0x080fe200000100c5 */
[----:B------:R-:W-:Y:S01]  /*7740*/  FMUL.FTZ R200, R52, R196 ;  /* 0x000000c434c87220 */ /* 0x000fe20000410000 */
[----:B------:R-:W-:Y:S02]  /*7750*/  IADD3 R213, PT, PT, R168, 0x280, RZ ;  /* 0x00000280a8d57810 */ /* 0x000fe40007ffe0ff */
[-C--:B------:R-:W-:Y:S01]  /*7760*/  FFMA.FTZ R198, R214, R197.reuse, R198 ;  /* 0x000000c5d6c67223 */ /* 0x080fe200000100c6 */
[----:B------:R-:W-:Y:S01]  /*7770*/  FMUL.FTZ R185, R51, R197 ;  /* 0x000000c533b97220 */ /* 0x000fe20000410000 */
[----:B------:R-:W-:Y:S01]  /*7780*/  FMUL.FTZ R189, R71, R200 ;  /* 0x000000c847bd7220 */ /* 0x000fe20000410000 */
[----:B------:R-:W-:Y:S01]  /*7790*/  LEA.HI R213, R213, R168, RZ, 0x1b ;  /* 0x000000a8d5d57211 */ /* 0x000fe200078fd8ff */
[-C--:B------:R-:W-:Y:S01]  /*77a0*/  FFMA.FTZ R216, R216, R198.reuse, R199 ;  /* 0x000000c6d8d87223 */ /* 0x080fe200000100c7 */
[----:B------:R-:W-:Y:S01]  /*77b0*/  FMUL.FTZ R66, R54, R198 ;  /* 0x000000c636427220 */ /* 0x000fe20000410000 */
[----:B------:R-:W-:Y:S01]  /*77c0*/  FMUL.FTZ R199, R49, R195 ;  /* 0x000000c331c77220 */ /* 0x000fe20000410000 */
[----:B------:R-:W-:Y:S01]  /*77d0*/  LEA.HI R214, R231, R168, RZ, 0x1b ;  /* 0x000000a8e7d67211 */ /* 0x000fe200078fd8ff */
[----:B------:R-:W-:Y:S01]  /*77e0*/  FMUL.FTZ R65, R53, R216 ;  /* 0x000000d835417220 */ /* 0x000fe20000410000 */
[----:B-1----:R-:W-:Y:S01]  /*77f0*/  FMUL.FTZ R133, R73, R66 ;  /* 0x0000004249857220 */ /* 0x002fe20000410000 */
[----:B------:R-:W-:Y:S01]  /*7800*/  FMUL.FTZ R201, R70, R199 ;  /* 0x000000c746c97220 */ /* 0x000fe20000410000 */
[----:B------:R-:W-:Y:S01]  /*7810*/  LEA R234, R213, UR17, 0x2 ;  /* 0x00000011d5ea7c11 */ /* 0x000fe2000f8e10ff */
[-C--:B------:R-:W-:Y:S01]  /*7820*/  FMUL.FTZ R67, R74, R65.reuse ;  /* 0x000000414a437220 */ /* 0x080fe20000410000 */
[----:B------:R-:W-:Y:S01]  /*7830*/  FFMA.FTZ R65, R0, R65, RZ ;  /* 0x0000004100417223 */ /* 0x000fe200000100ff */
[----:B------:R-:W-:-:S02]  /*7840*/  LEA R214, R214, UR17, 0x2 ;  /* 0x00000011d6d67c11 */ /* 0x000fc4000f8e10ff */
[----:B------:R-:W-:Y:S01]  /*7850*/  LEA R212, R212, UR17, 0x2 ;  /* 0x00000011d4d47c11 */ /* 0x000fe2000f8e10ff */
        /* <DEDUP_REMOVED lines=36> */
[----:B------:R-:W-:Y:S01]  /*7aa0*/  FADD.FTZ R249, -R174, R215 ;  /* 0x000000d7aef97221 */ /* 0x000fe20000010100 */
[----:B------:R0:W-:Y:S01]  /*7ab0*/  STS [R184+0x10a8], R201 ;  /* 0x0010a8c9b8007388 */ /* 0x0001e20000000800 */
[----:B------:R-:W-:Y:S01]  /*7ac0*/  LEA.HI R207, R207, R168, RZ, 0x1b ;  /* 0x000000a8cfcf7211 */ /* 0x000fe200078fd8ff */
[----:B-1----:R-:W-:Y:S01]  /*7ad0*/  FMUL.FTZ R211, R55, R132 ;  /* 0x0000008437d37220 */ /* 0x002fe20000410000 */
[----:B------:R-:W-:Y:S01]  /*7ae0*/  FFMA.FTZ R65, R249, R66, R252 ;  /* 0x00000042f9417223 */ /* 0x000fe200000100fc */
[----:B------:R1:W-:Y:S01]  /*7af0*/  STS [R184+0x10ac], R205 ;  /* 0x0010accdb8007388 */ /* 0x0003e20000000800 */
[----:B------:R-:W-:Y:S01]  /*7b00*/  FADD.FTZ R252, -R173, R218 ;  /* 0x000000daadfc7221 */ /* 0x000fe20000010100 */
[----:B--2---:R-:W-:Y:S01]  /*7b10*/  FMUL.FTZ R189, R57, R200 ;  /* 0x000000c839bd7220 */ /* 0x004fe20000410000 */
[-C--:B------:R-:W-:Y:S01]  /*7b20*/  LEA.HI R208, R237, R168.reuse, RZ, 0x1b ;  /* 0x000000a8edd07211 */ /* 0x080fe200078fd8ff */
[----:B------:R2:W-:Y:S01]  /*7b30*/  STS [R184+0x10b0], R209 ;  /* 0x0010b0d1b8007388 */ /* 0x0005e20000000800 */
[-C--:B------:R-:W-:Y:S01]  /*7b40*/  LEA.HI R204, R239, R168.reuse, RZ, 0x1b ;  /* 0x000000a8efcc7211 */ /* 0x080fe200078fd8ff */
[----:B------:R-:W-:Y:S01]  /*7b50*/  FFMA.FTZ R66, R252, R67, R65 ;  /* 0x00000043fc427223 */ /* 0x000fe20000010041 */
[C---:B0-----:R-:W-:Y:S01]  /*7b60*/  IADD3 R201, PT, PT, R168.reuse, 0x80, RZ ;  /* 0x00000080a8c97810 */ /* 0x041fe20007ffe0ff */
[----:B------:R0:W-:Y:S01]  /*7b70*/  STS [R184+0x10b4], R189 ;  /* 0x0010b4bdb8007388 */ /* 0x0001e20000000800 */
[----:B------:R-:W-:Y:S01]  /*7b80*/  LEA R244, R207, UR17, 0x2 ;  /* 0x00000011cff47c11 */ /* 0x000fe2000f8e10ff */
[----:B-1----:R-:W-:Y:S01]  /*7b90*/  VIADD R205, R168, 0xc0 ;  /* 0x000000c0a8cd7836 */ /* 0x002fe20000000000 */
[----:B------:R-:W-:Y:S01]  /*7ba0*/  LEA.HI R201, R201, R168, RZ, 0x1b ;  /* 0x000000a8c9c97211 */ /* 0x000fe200078fd8ff */
[----:B------:R1:W-:Y:S01]  /*7bb0*/  STS [R184+0x10b8], R199 ;  /* 0x0010b8c7b8007388 */ /* 0x0003e20000000800 */
[----:B------:R-:W-:Y:S01]  /*7bc0*/  LEA R208, R208, UR17, 0x2 ;  /* 0x00000011d0d07c11 */ /* 0x000fe2000f8e10ff */
[----:B------:R-:W-:Y:S01]  /*7bd0*/  FFMA.FTZ R65, R171, R202, R66 ;  /* 0x000000caab417223 */ /* 0x000fe20000010042 */
[C---:B--2---:R-:W-:Y:S01]  /*7be0*/  IADD3 R209, PT, PT, R168.reuse, 0x140, RZ ;  /* 0x00000140a8d17810 */ /* 0x044fe20007ffe0ff */
[----:B------:R2:W-:Y:S01]  /*7bf0*/  STS [R184+0x10bc], R211 ;  /* 0x0010bcd3b8007388 */ /* 0x0005e20000000800 */
[-C--:B------:R-:W-:Y:S01]  /*7c00*/  LEA.HI R205, R205, R168.reuse, RZ, 0x1b ;  /* 0x000000a8cdcd7211 */ /* 0x080fe200078fd8ff */
[----:B------:R-:W-:Y:S01]  /*7c10*/  FADD.FTZ R202, -R169, R229 ;  /* 0x000000e5a9ca7221 */ /* 0x000fe20000010100 */
[C---:B0-----:R-:W-:Y:S01]  /*7c20*/  IADD3 R189, PT, PT, R168.reuse, 0x180, RZ ;  /* 0x00000180a8bd7810 */ /* 0x041fe20007ffe0ff */
[----:B------:R-:W-:Y:S01]  /*7c30*/  BAR.SYNC.DEFER_BLOCKING 0x0 ;  /* 0x0000000000007b1d */ /* 0x000fe20000010000 */
[-C--:B------:R-:W-:Y:S01]  /*7c40*/  LEA.HI R209, R209, R168.reuse, RZ, 0x1b ;  /* 0x000000a8d1d17211 */ /* 0x080fe200078fd8ff */
[----:B-1----:R-:W-:Y:S01]  /*7c50*/  VIADD R199, R168, 0x1c0 ;  /* 0x000001c0a8c77836 */ /* 0x002fe20000000000 */
[----:B------:R-:W-:Y:S01]  /*7c60*/  LEA.HI R189, R189, R168, RZ, 0x1b ;  /* 0x000000a8bdbd7211 */ /* 0x000fe200078fd8ff */
[----:B------:R-:W-:Y:S01]  /*7c70*/  FFMA.FTZ R185, R202, R185, R65 ;  /* 0x000000b9cab97223 */ /* 0x000fe20000010041 */
[----:B------:R-:W-:Y:S01]  /*7c80*/  LEA R246, R201, UR17, 0x2 ;  /* 0x00000011c9f67c11 */ /* 0x000fe2000f8e10ff */
[----:B------:R-:W-:Y:S01]  /*7c90*/  IMAD.U32 R174, RZ, RZ, UR43 ;  /* 0x0000002bffae7e24 */ /* 0x000fe2000f8e00ff */
[----:B--2---:R-:W-:Y:S01]  /*7ca0*/  IADD3 R211, PT, PT, R168, 0x240, RZ ;  /* 0x00000240a8d37810 */ /* 0x004fe20007ffe0ff */
[----:B------:R-:W-:Y:S01]  /*7cb0*/  FFMA.FTZ R185, R4, R200, R185 ;  /* 0x000000c804b97223 */ /* 0x000fe200000100b9 */
[-C--:B------:R-:W-:Y:S01]  /*7cc0*/  LEA.HI R199, R199, R168.reuse, RZ, 0x1b ;  /* 0x000000a8c7c77211 */ /* 0x080fe200078fd8ff */
[----:B------:R-:W-:Y:S01]  /*7cd0*/  FMUL.FTZ R215, R98, R215 ;  /* 0x000000d762d77220 */ /* 0x000fe20000410000 */
[----:B------:R-:W-:Y:S01]  /*7ce0*/  LEA.HI R211, R211, R168, RZ, 0x1b ;  /* 0x000000a8d3d37211 */ /* 0x000fe200078fd8ff */
[----:B------:R-:W-:Y:S01]  /*7cf0*/  FMUL.FTZ R229, R93, R229 ;  /* 0x000000e55de57220 */ /* 0x000fe20000410000 */
[----:B------:R-:W-:-:S02]  /*7d00*/  LEA R245, R205, UR17, 0x2 ;  /* 0x00000011cdf57c11 */ /* 0x000fc4000f8e10ff */
[----:B------:R-:W-:Y:S02]  /*7d10*/  LEA R242, R209, UR17, 0x2 ;  /* 0x00000011d1f27c11 */ /* 0x000fe4000f8e10ff */
[----:B------:R-:W-:Y:S02]  /*7d20*/  LEA R240, R189, UR17, 0x2 ;  /* 0x00000011bdf07c11 */ /* 0x000fe4000f8e10ff */
[----:B------:R-:W-:Y:S02]  /*7d30*/  LEA R238, R199, UR17, 0x2 ;  /* 0x00000011c7ee7c11 */ /* 0x000fe4000f8e10ff */
[----:B------:R-:W-:Y:S02]  /*7d40*/  LEA R236, R211, UR17, 0x2 ;  /* 0x00000011d3ec7c11 */ /* 0x000fe4000f8e10ff */
[----:B------:R-:W-:Y:S01]  /*7d50*/  LEA R204, R204, UR17, 0x2 ;  /* 0x00000011cccc7c11 */ /* 0x000fe2000f8e10ff */
[----:B------:R-:W0:Y:S01]  /*7d60*/  LDS R243, [R164+0x1080] ;  /* 0x00108000a4f37984 */ /* 0x000e220000000800 */
[----:B------:R-:W-:-:S02]  /*7d70*/  MOV R65, RZ ;  /* 0x000000ff00417202 */ /* 0x000fc40000000f00 */
[----:B------:R-:W-:Y:S01]  /*7d80*/  MOV R169, UR38 ;  /* 0x0000002600a97c02 */ /* 0x000fe20008000f00 */
[----:B------:R-:W1:Y:S01]  /*7d90*/  LDS R241, [R247+0x1180] ;  /* 0x00118000f7f17984 */ /* 0x000e620000000800 */
[----:B------:R-:W-:Y:S02]  /*7da0*/  MOV R173, UR42 ;  /* 0x0000002a00ad7c02 */ /* 0x000fe40008000f00 */
[----:B------:R-:W-:Y:S01]  /*7db0*/  SHF.R.S32.HI R169, RZ, 0x1f, R169 ;  /* 0x0000001fffa97819 */ /* 0x000fe200000114a9 */
        /* <DEDUP_REMOVED lines=17> */
[----:B-----5:R-:W-:-:S03]  /*7ed0*/  IMAD.MOV.U32 R64, RZ, RZ, R168 ;  /* 0x000000ffff407224 */ /* 0x020fc600078e00a8 */
[----:B------:R-:W-:Y:S01]  /*7ee0*/  STS [R184+0x2114], R219 ;  /* 0x002114dbb8007388 */ /* 0x000fe20000000800 */
[----:B------:R-:W-:-:S03]  /*7ef0*/  IMAD.WIDE.U32 R66, R124, UR35, R64 ;  /* 0x000000237c427c25 */ /* 0x000fc6000f8e0040 */
[----:B------:R-:W-:Y:S01]  /*7f00*/  STS [R184+0x211c], R217 ;  /* 0x00211cd9b8007388 */ /* 0x000fe20000000800 */
[----:B------:R-:W-:Y:S02]  /*7f10*/  IMAD R67, R125, UR35, R67 ;  /* 0x000000237d437c24 */ /* 0x000fe4000f8e0243 */
[----:B------:R-:W-:Y:S01]  /*7f20*/  IMAD.WIDE.U32 R64, R122, UR35, R64 ;  /* 0x000000237a407c25 */ /* 0x000fe2000f8e0040 */
[----:B------:R-:W-:Y:S03]  /*7f30*/  STS [R184+0x2124], R215 ;  /* 0x002124d7b8007388 */ /* 0x000fe60000000800 */
[----:B------:R-:W-:Y:S01]  /*7f40*/  IMAD.WIDE.U32 R66, R173, UR38, R66 ;  /* 0x00000026ad427c25 */ /* 0x000fe2000f8e0042 */
[----:B------:R-:W-:Y:S03]  /*7f50*/  STS [R184+0x2130], R229 ;  /* 0x002130e5b8007388 */ /* 0x000fe60000000800 */
[----:B------:R-:W-:Y:S01]  /*7f60*/  IMAD R173, R169, UR42, RZ ;  /* 0x0000002aa9ad7c24 */ /* 0x000fe2000f8e02ff */
[----:B------:R-:W-:Y:S01]  /*7f70*/  IADD3 R66, P2, PT, R66, UR6, RZ ;  /* 0x0000000642427c10 */ /* 0x000fe2000ff5e0ff */
[----:B------:R-:W-:Y:S01]  /*7f80*/  IMAD R65, R123, UR35, R65 ;  /* 0x000000237b417c24 */ /* 0x000fe2000f8e0241 */
[----:B------:R-:W-:Y:S01]  /*7f90*/  STS [R184+0x2134], R227 ;  /* 0x002134e3b8007388 */ /* 0x000fe20000000800 */
[----:B------:R-:W-:Y:S01]  /*7fa0*/  IMAD R173, R174, UR38, R173 ;  /* 0x00000026aead7c24 */ /* 0x000fe2000f8e02ad */
[----:B------:R-:W-:Y:S01]  /*7fb0*/  MOV R174, UR45 ;  /* 0x0000002d00ae7c02 */ /* 0x000fe20008000f00 */
[----:B------:R-:W-:Y:S01]  /*7fc0*/  IMAD R169, R169, UR44, RZ ;  /* 0x0000002ca9a97c24 */ /* 0x000fe2000f8e02ff */
[----:B------:R-:W-:Y:S02]  /*7fd0*/  STS [R184+0x213c], R225 ;  /* 0x00213ce1b8007388 */ /* 0x000fe40000000800 */
[----:B------:R-:W-:Y:S01]  /*7fe0*/  IADD3.X R67, PT, PT, R67, R173, RZ, P2, !PT ;  /* 0x000000ad43437210 */ /* 0x000fe200017fe4ff */
[----:B------:R-:W-:Y:S01]  /*7ff0*/  IMAD R169, R174, UR38, R169 ;  /* 0x00000026aea97c24 */ /* 0x000fe2000f8e02a9 */
[----:B------:R-:W-:Y:S01]  /*8000*/  MOV R173, UR44 ;  /* 0x0000002c00ad7c02 */ /* 0x000fe20008000f00 */
[----:B------:R-:W-:-:S04]  /*8010*/  IMAD.WIDE.U32 R66, R120, UR9, R66 ;  /* 0x0000000978427c25 */ /* 0x000fc8000f8e0042 */
[----:B------:R-:W-:-:S04]  /*8020*/  IMAD.WIDE.U32 R64, R173, UR38, R64 ;  /* 0x00000026ad407c25 */ /* 0x000fc8000f8e0040 */
[----:B------:R-:W-:Y:S01]  /*8030*/  FMUL.FTZ R173, R99, R222 ;  /* 0x000000de63ad7220 */ /* 0x000fe20000410000 */
[----:B------:R-:W-:-:S04]  /*8040*/  IADD3 R174, P2, PT, R64, UR6, RZ ;  /* 0x0000000640ae7c10 */ /* 0x000fc8000ff5e0ff */
[----:B------:R5:W-:Y:S01]  /*8050*/  STS [R184+0x2118], R173 ;  /* 0x002118adb8007388 */ /* 0x000be20000000800 */
[----:B------:R-:W-:Y:S01]  /*8060*/  IMAD.X R175, R65, 0x1, R169, P2 ;  /* 0x0000000141af7824 */ /* 0x000fe200010e06a9 */
[C---:B------:R-:W-:Y:S01]  /*8070*/  LEA R64, P2, R66.reuse, UR48, 0x2 ;  /* 0x0000003042407c11 */ /* 0x040fe2000f8410ff */
[----:B------:R-:W-:Y:S01]  /*8080*/  IMAD R65, R121, UR9, R67 ;  /* 0x0000000979417c24 */ /* 0x000fe2000f8e0243 */
[----:B------:R-:W-:Y:S01]  /*8090*/  MOV R67, UR46 ;  /* 0x0000002e00437c02 */ /* 0x000fe20008000f00 */
[----:B------:R-:W-:Y:S01]  /*80a0*/  FMUL.FTZ R169, R101, R224 ;  /* 0x000000e065a97220 */ /* 0x000fe20000410000 */
[----:B-----5:R-:W-:Y:S02]  /*80b0*/  FMUL.FTZ R173, R91, R228 ;  /* 0x000000e45bad7220 */ /* 0x020fe40000410000 */
[----:B------:R-:W-:Y:S01]  /*80c0*/  LEA.HI.X R65, R66, UR49, R65, 0x2, P2 ;  /* 0x0000003142417c11 */ /* 0x000fe200090f1441 */
[----:B------:R-:W-:Y:S01]  /*80d0*/  IMAD.WIDE.U32 R174, R67, UR9, R174 ;  /* 0x0000000943ae7c25 */ /* 0x000fe2000f8e00ae */
[----:B------:R-:W-:Y:S01]  /*80e0*/  MOV R67, UR47 ;  /* 0x0000002f00437c02 */ /* 0x000fe20008000f00 */
[----:B------:R5:W-:Y:S01]  /*80f0*/  STS [R184+0x2110], R169 ;  /* 0x002110a9b8007388 */ /* 0x000be20000000800 */
[----:B------:R-:W-:-:S03]  /*8100*/  LEA R66, P2, R174, UR50, 0x2 ;  /* 0x00000032ae427c11 */ /* 0x000fc6000f8410ff */
[----:B------:R-:W-:Y:S02]  /*8110*/  IMAD R67, R67, UR9, R175 ;  /* 0x0000000943437c24 */ /* 0x000fe4000f8e02af */
[----:B------:R-:W-:Y:S01]  /*8120*/  FMUL.FTZ R175, R97, R220 ;  /* 0x000000dc61af7220 */ /* 0x000fe20000410000 */
[----:B------:R-:W-:Y:S02]  /*8130*/  STS [R184+0x2138], R173 ;  /* 0x002138adb8007388 */ /* 0x000fe40000000800 */
[----:B------:R-:W-:Y:S01]  /*8140*/  LEA.HI.X R67, R174, UR51, R67, 0x2, P2 ;  /* 0x00000033ae437c11 */ /* 0x000fe200090f1443 */
[----:B------:R-:W-:Y:S01]  /*8150*/  FADD.FTZ R174, -R3, R228 ;  /* 0x000000e403ae7221 */ /* 0x000fe20000010100 */
[----:B------:R-:W-:Y:S01]  /*8160*/  FMUL.FTZ R3, R103, R226 ;  /* 0x000000e267037220 */ /* 0x000fe20000410000 */
[----:B-----5:R-:W-:Y:S01]  /*8170*/  FMUL.FTZ R169, R96, R230 ;  /* 0x000000e660a97220 */ /* 0x020fe20000410000 */
[----:B------:R-:W-:Y:S01]  /*8180*/  STS [R184+0x2120], R175 ;  /* 0x002120afb8007388 */ /* 0x000fe20000000800 */
[----:B------:R-:W-:Y:S01]  /*8190*/  FFMA.FTZ R133, R174, R133, R185 ;  /* 0x00000085ae857223 */ /* 0x000fe200000100b9 */
[----:B------:R-:W-:-:S02]  /*81a0*/  MOV R185, UR53 ;  /* 0x0000003500b97c02 */ /* 0x000fc40008000f00 */
[----:B------:R5:W-:Y:S02]  /*81b0*/  STS [R184+0x2108], R3 ;  /* 0x00210803b8007388 */ /* 0x000be40000000800 */
[----:B------:R-:W-:Y:S02]  /*81c0*/  IADD3 R185, PT, PT, R185, -UR6, -R168 ;  /* 0x80000006b9b97c10 */ /* 0x000fe4000fffe8a8 */
[----:B------:R0:W-:Y:S02]  /*81d0*/  STS [R184+0x212c], R169 ;  /* 0x00212ca9b8007388 */ /* 0x0001e40000000800 */
[C---:B------:R-:W-:Y:S02]  /*81e0*/  ISETP.GE.AND P2, PT, R185.reuse, 0x1, PT ;  /* 0x00000001b900780c */ /* 0x040fe40003f46270 */
[----:B------:R-:W-:Y:S01]  /*81f0*/  ISETP.GE.AND P3, PT, R185, 0x41, PT ;  /* 0x00000041b900780c */ /* 0x000fe20003f66270 */
[----:B-----5:R-:W-:Y:S01]  /*8200*/  FMUL.FTZ R3, R95, R218 ;  /* 0x000000da5f037220 */ /* 0x020fe20000410000 */
[----:B------:R-:W-:-:S04]  /*8210*/  ISETP.GE.AND P4, PT, R185, 0x81, PT ;  /* 0x00000081b900780c */ /* 0x000fc80003f86270 */
[----:B------:R0:W-:Y:S01]  /*8220*/  STS [R184+0x2128], R3 ;  /* 0x00212803b8007388 */ /* 0x0001e20000000800 */
[----:B------:R-:W-:Y:S06]  /*8230*/  BAR.SYNC.DEFER_BLOCKING 0x0 ;  /* 0x0000000000007b1d */ /* 0x000fec0000010000 */
[----:B-1234-:R-:W-:Y:S05]  /*8240*/  @!P2 BRA `(.L_x_4622) ;  /* 0x00000000000ca947 */ /* 0x01efea0003800000 */
[----:B0-----:R-:W0:Y:S04]  /*8250*/  LDS R3, [R164+0x2100] ;  /* 0x00210000a4037984 */ /* 0x001e280000000800 */
[----:B------:R1:W-:Y:S04]  /*8260*/  REDG.E.ADD.F32.FTZ.RN.STRONG.GPU desc[UR32][R64.64], R243 ;  /* 0x000000f3400079a6 */ /* 0x0003e8000c12f320 */
[----:B0-----:R1:W-:Y:S02]  /*8270*/  REDG.E.ADD.F32.FTZ.RN.STRONG.GPU desc[UR32][R66.64], R3 ;  /* 0x00000003420079a6 */ /* 0x0013e4000c12f320 */
.L_x_4622:
[----:B------:R-:W-:Y:S05]  /*8280*/  BSYNC.RECONVERGENT B0 ;  /* 0x0000000000007941 */ /* 0x000fea0003800200 */
.L_x_4621:
[----:B------:R-:W2:Y:S01]  /*8290*/  LDS R247, [R247+0x2200] ;  /* 0x00220000f7f77984 */ /* 0x000ea20000000800 */
[----:B------:R-:W-:Y:S04]  /*82a0*/  BSSY.RECONVERGENT B0, `(.L_x_4623) ;  /* 0x0000004000007945 */ /* 0x000fe80003800200 */
[----:B------:R-:W-:Y:S05]  /*82b0*/  @!P3 BRA `(.L_x_4624) ;  /* 0x000000000008b947 */ /* 0x000fea0003800000 */
[----:B------:R3:W-:Y:S04]  /*82c0*/  REDG.E.ADD.F32.FTZ.RN.STRONG.GPU desc[UR32][R64.64+0x100], R241 ;  /* 0x000100f1400079a6 */ /* 0x0007e8000c12f320 */
[----:B--2---:R3:W-:Y:S02]  /*82d0*/  REDG.E.ADD.F32.FTZ.RN.STRONG.GPU desc[UR32][R66.64+0x100], R247 ;  /* 0x000100f7420079a6 */ /* 0x0047e4000c12f320 */
.L_x_4624:
[----:B------:R-:W-:Y:S05]  /*82e0*/  BSYNC.RECONVERGENT B0 ;  /* 0x0000000000007941 */ /* 0x000fea0003800200 */
.L_x_4623:
[----:B01----:R0:W1:Y:S01]  /*82f0*/  LDS R3, [R246+0x2300] ;  /* 0x00230000f6037984 */ /* 0x0030620000000800 */
[----:B------:R-:W-:Y:S04]  /*8300*/  BSSY.RECONVERGENT B0, `(.L_x_4625) ;  /* 0x0000004000007945 */ /* 0x000fe80003800200 */
[----:B------:R-:W-:Y:S05]  /*8310*/  @!P4 BRA `(.L_x_4626) ;  /* 0x000000000008c947 */ /* 0x000fea0003800000 */
[----:B------:R4:W-:Y:S04]  /*8320*/  REDG.E.ADD.F32.FTZ.RN.STRONG.GPU desc[UR32][R64.64+0x200], R239 ;  /* 0x000200ef400079a6 */ /* 0x0009e8000c12f320 */
[----:B-1----:R4:W-:Y:S02]  /*8330*/  REDG.E.ADD.F32.FTZ.RN.STRONG.GPU desc[UR32][R66.64+0x200], R3 ;  /* 0x00020003420079a6 */ /* 0x0029e4000c12f320 */
.L_x_4626:
[----:B------:R-:W-:Y:S05]  /*8340*/  BSYNC.RECONVERGENT B0 ;  /* 0x0000000000007941 */ /* 0x000fea0003800200 */
.L_x_4625:
[----:B------:R-:W0:Y:S01]  /*8350*/  LDS R245, [R245+0x2400] ;  /* 0x00240000f5f57984 */ /* 0x000e220000000800 */
[C---:B------:R-:W-:Y:S01]  /*8360*/  ISETP.GE.AND P6, PT, R185.reuse, 0xc1, PT ;  /* 0x000000c1b900780c */ /* 0x040fe20003fc6270 */
[----:B------:R-:W-:Y:S01]  /*8370*/  BSSY.RECONVERGENT B0, `(.L_x_4627) ;  /* 0x0000009000007945 */ /* 0x000fe20003800200 */
[----:B------:R-:W-:Y:S01]  /*8380*/  FFMA.FTZ R133, R2, R132, R133 ;  /* 0x0000008402857223 */ /* 0x000fe20000010085 */
[C---:B------:R-:W-:Y:S02]  /*8390*/  ISETP.GE.AND P2, PT, R185.reuse, 0x101, PT ;  /* 0x00000101b900780c */ /* 0x040fe40003f46270 */
[C---:B------:R-:W-:Y:S02]  /*83a0*/  ISETP.GE.AND P4, PT, R185.reuse, 0x141, PT ;  /* 0x00000141b900780c */ /* 0x040fe40003f86270 */
[C---:B------:R-:W-:Y:S02]  /*83b0*/  ISETP.GE.AND P5, PT, R185.reuse, 0x181, PT ;  /* 0x00000181b900780c */ /* 0x040fe40003fa6270 */
[----:B------:R-:W-:-:S04]  /*83c0*/  ISETP.GE.AND P3, PT, R185, 0x1c1, PT ;  /* 0x000001c1b900780c */ /* 0x000fc80003f66270 */
[----:B------:R-:W-:Y:S09]  /*83d0*/  @!P6 BRA `(.L_x_4628) ;  /* 0x000000000008e947 */ /* 0x000ff20003800000 */
[----:B------:R1:W-:Y:S04]  /*83e0*/  REDG.E.ADD.F32.FTZ.RN.STRONG.GPU desc[UR32][R64.64+0x300], R237 ;  /* 0x000300ed400079a6 */ /* 0x0003e8000c12f320 */
[----:B0-----:R0:W-:Y:S02]  /*83f0*/  REDG.E.ADD.F32.FTZ.RN.STRONG.GPU desc[UR32][R66.64+0x300], R245 ;  /* 0x000300f5420079a6 */ /* 0x0011e4000c12f320 */
.L_x_4628:
[----:B------:R-:W-:Y:S05]  /*8400*/  BSYNC.RECONVERGENT B0 ;  /* 0x0000000000007941 */ /* 0x000fea0003800200 */
.L_x_4627:
[----:B-1--4-:R1:W4:Y:S01]  /*8410*/  LDS R3, [R244+0x2500] ;  /* 0x00250000f4037984 */ /* 0x0123220000000800 */
[----:B------:R-:W-:Y:S04]  /*8420*/  BSSY.RECONVERGENT B0, `(.L_x_4629) ;  /* 0x0000004000007945 */ /* 0x000fe80003800200 */
[----:B------:R-:W-:Y:S05]  /*8430*/  @!P2 BRA `(.L_x_4630) ;  /* 0x000000000008a947 */ /* 0x000fea0003800000 */
[----:B------:R0:W-:Y:S04]  /*8440*/  REDG.E.ADD.F32.FTZ.RN.STRONG.GPU desc[UR32][R64.64+0x400], R235 ;  /* 0x000400eb400079a6 */ /* 0x0001e8000c12f320 */
[----:B----4-:R4:W-:Y:S02]  /*8450*/  REDG.E.ADD.F32.FTZ.RN.STRONG.GPU desc[UR32][R66.64+0x400], R3 ;  /* 0x00040003420079a6 */ /* 0x0109e4000c12f320 */
.L_x_4630:
[----:B------:R-:W-:Y:S05]  /*8460*/  BSYNC.RECONVERGENT B0 ;  /* 0x0000000000007941 */ /* 0x000fea0003800200 */
.L_x_4629:
[----:B----4-:R4:W0:Y:S01]  /*8470*/  LDS R3, [R242+0x2600] ;  /* 0x00260000f2037984 */ /* 0x0108220000000800 */
[----:B------:R-:W-:Y:S04]  /*8480*/  BSSY.RECONVERGENT B0, `(.L_x_4631) ;  /* 0x0000004000007945 */ /* 0x000fe80003800200 */
[----:B------:R-:W-:Y:S05]  /*8490*/  @!P4 BRA `(.L_x_4632) ;  /* 0x000000000008c947 */ /* 0x000fea0003800000 */
[----:B------:R1:W-:Y:S04]  /*84a0*/  REDG.E.ADD.F32.FTZ.RN.STRONG.GPU desc[UR32][R64.64+0x500], R233 ;  /* 0x000500e9400079a6 */ /* 0x0003e8000c12f320 */
[----:B0-----:R1:W-:Y:S02]  /*84b0*/  REDG.E.ADD.F32.FTZ.RN.STRONG.GPU desc[UR32][R66.64+0x500], R3 ;  /* 0x00050003420079a6 */ /* 0x0013e4000c12f320 */
.L_x_4632:
[----:B------:R-:W-:Y:S05]  /*84c0*/  BSYNC.RECONVERGENT B0 ;  /* 0x0000000000007941 */ /* 0x000fea0003800200 */
.L_x_4631:
[----:B01----:R0:W1:Y:S01]  /*84d0*/  LDS R3, [R240+0x2700] ;  /* 0x00270000f0037984 */ /* 0x0030620000000800 */
[----:B------:R-:W-:Y:S04]  /*84e0*/  BSSY.RECONVERGENT B0, `(.L_x_4633) ;  /* 0x0000004000007945 */ /* 0x000fe80003800200 */
[----:B------:R-:W-:Y:S05]  /*84f0*/  @!P5 BRA `(.L_x_4634) ;  /* 0x000000000008d947 */ /* 0x000fea0003800000 */
[----:B------:R0:W-:Y:S04]  /*8500*/  REDG.E.ADD.F32.FTZ.RN.STRONG.GPU desc[UR32][R64.64+0x600], R231 ;  /* 0x000600e7400079a6 */ /* 0x0001e8000c12f320 */
[----:B-1----:R0:W-:Y:S02]  /*8510*/  REDG.E.ADD.F32.FTZ.RN.STRONG.GPU desc[UR32][R66.64+0x600], R3 ;  /* 0x00060003420079a6 */ /* 0x0021e4000c12f320 */
.L_x_4634:
[----:B------:R-:W-:Y:S05]  /*8520*/  BSYNC.RECONVERGENT B0 ;  /* 0x0000000000007941 */ /* 0x000fea0003800200 */
.L_x_4633:
[----:B01----:R0:W1:Y:S01]  /*8530*/  LDS R3, [R238+0x2800] ;  /* 0x00280000ee037984 */ /* 0x0030620000000800 */
[----:B------:R-:W-:Y:S01]  /*8540*/  BSSY.RECONVERGENT B0, `(.L_x_4635) ;  /* 0x0000008000007945 */ /* 0x000fe20003800200 */
[C---:B------:R-:W-:Y:S02]  /*8550*/  ISETP.GE.AND P4, PT, R185.reuse, 0x201, PT ;  /* 0x00000201b900780c */ /* 0x040fe40003f86270 */
[C---:B------:R-:W-:Y:S02]  /*8560*/  ISETP.GE.AND P5, PT, R185.reuse, 0x241, PT ;  /* 0x00000241b900780c */ /* 0x040fe40003fa6270 */
[C---:B------:R-:W-:Y:S02]  /*8570*/  ISETP.GE.AND P6, PT, R185.reuse, 0x281, PT ;  /* 0x00000281b900780c */ /* 0x040fe40003fc6270 */
[----:B------:R-:W-:Y:S01]  /*8580*/  ISETP.GE.AND P2, PT, R185, 0x2c1, PT ;  /* 0x000002c1b900780c */ /* 0x000fe20003f46270 */
[----:B------:R-:W-:-:S12]  /*8590*/  @!P3 BRA `(.L_x_4636) ;  /* 0x000000000008b947 */ /* 0x000fd80003800000 */
[----:B------:R0:W-:Y:S04]  /*85a0*/  REDG.E.ADD.F32.FTZ.RN.STRONG.GPU desc[UR32][R64.64+0x700], R213 ;  /* 0x000700d5400079a6 */ /* 0x0001e8000c12f320 */
[----:B-1----:R0:W-:Y:S02]  /*85b0*/  REDG.E.ADD.F32.FTZ.RN.STRONG.GPU desc[UR32][R66.64+0x700], R3 ;  /* 0x00070003420079a6 */ /* 0x0021e4000c12f320 */
.L_x_4636:
[----:B------:R-:W-:Y:S05]  /*85c0*/  BSYNC.RECONVERGENT B0 ;  /* 0x0000000000007941 */ /* 0x000fea0003800200 */
.L_x_4635:
[----:B01----:R0:W1:Y:S01]  /*85d0*/  LDS R3, [R248+0x2900] ;  /* 0x00290000f8037984 */ /* 0x0030620000000800 */
[----:B------:R-:W-:Y:S04]  /*85e0*/  BSSY.RECONVERGENT B0, `(.L_x_4637) ;  /* 0x0000004000007945 */ /* 0x000fe80003800200 */
[----:B------:R-:W-:Y:S05]  /*85f0*/  @!P4 BRA `(.L_x_4638) ;  /* 0x000000000008c947 */ /* 0x000fea0003800000 */
[----:B------:R0:W-:Y:S04]  /*8600*/  REDG.E.ADD.F32.FTZ.RN.STRONG.GPU desc[UR32][R64.64+0x800], R211 ;  /* 0x000800d3400079a6 */ /* 0x0001e8000c12f320 */
[----:B-1----:R0:W-:Y:S02]  /*8610*/  REDG.E.ADD.F32.FTZ.RN.STRONG.GPU desc[UR32][R66.64+0x800], R3 ;  /* 0x00080003420079a6 */ /* 0x0021e4000c12f320 */
.L_x_4638:
[----:B------:R-:W-:Y:S05]  /*8620*/  BSYNC.RECONVERGENT B0 ;  /* 0x0000000000007941 */ /* 0x000fea0003800200 */
.L_x_4637:
[----:B01----:R0:W1:Y:S01]  /*8630*/  LDS R3, [R236+0x2a00] ;  /* 0x002a0000ec037984 */ /* 0x0030620000000800 */
[----:B------:R-:W-:Y:S04]  /*8640*/  BSSY.RECONVERGENT B0, `(.L_x_4639) ;  /* 0x0000004000007945 */ /* 0x000fe80003800200 */
[----:B------:R-:W-:Y:S05]  /*8650*/  @!P5 BRA `(.L_x_4640) ;  /* 0x000000000008d947 */ /* 0x000fea0003800000 */
[----:B------:R0:W-:Y:S04]  /*8660*/  REDG.E.ADD.F32.FTZ.RN.STRONG.GPU desc[UR32][R64.64+0x900], R209 ;  /* 0x000900d1400079a6 */ /* 0x0001e8000c12f320 */
[----:B-1----:R0:W-:Y:S02]  /*8670*/  REDG.E.ADD.F32.FTZ.RN.STRONG.GPU desc[UR32][R66.64+0x900], R3 ;  /* 0x00090003420079a6 */ /* 0x0021e4000c12f320 */
.L_x_4640:
[----:B------:R-:W-:Y:S05]  /*8680*/  BSYNC.RECONVERGENT B0 ;  /* 0x0000000000007941 */ /* 0x000fea0003800200 */
.L_x_4639:
[----:B01----:R0:W1:Y:S01]  /*8690*/  LDS R3, [R234+0x2b00] ;  /* 0x002b0000ea037984 */ /* 0x0030620000000800 */
[----:B------:R-:W-:Y:S04]  /*86a0*/  BSSY.RECONVERGENT B0, `(.L_x_4641) ;  /* 0x0000004000007945 */ /* 0x000fe80003800200 */
[----:B------:R-:W-:Y:S05]  /*86b0*/  @!P6 BRA `(.L_x_4642) ;  /* 0x000000000008e947 */ /* 0x000fea0003800000 */
[----:B------:R0:W-:Y:S04]  /*86c0*/  REDG.E.ADD.F32.FTZ.RN.STRONG.GPU desc[UR32][R64.64+0xa00], R207 ;  /* 0x000a00cf400079a6 */ /* 0x0001e8000c12f320 */
[----:B-1----:R0:W-:Y:S02]  /*86d0*/  REDG.E.ADD.F32.FTZ.RN.STRONG.GPU desc[UR32][R66.64+0xa00], R3 ;  /* 0x000a0003420079a6 */ /* 0x0021e4000c12f320 */
.L_x_4642:
[----:B------:R-:W-:Y:S05]  /*86e0*/  BSYNC.RECONVERGENT B0 ;  /* 0x0000000000007941 */ /* 0x000fea0003800200 */
.L_x_4641:
[----:B01----:R0:W1:Y:S01]  /*86f0*/  LDS R3, [R214+0x2c00] ;  /* 0x002c0000d6037984 */ /* 0x0030620000000800 */
[----:B------:R-:W-:Y:S01]  /*8700*/  BSSY.RECONVERGENT B0, `(.L_x_4643) ;  /* 0x0000008000007945 */ /* 0x000fe20003800200 */
[C---:B------:R-:W-:Y:S02]  /*8710*/  ISETP.GE.AND P3, PT, R185.reuse, 0x301, PT ;  /* 0x00000301b900780c */ /* 0x040fe40003f66270 */
[C---:B------:R-:W-:Y:S02]  /*8720*/  ISETP.GE.AND P4, PT, R185.reuse, 0x341, PT ;  /* 0x00000341b900780c */ /* 0x040fe40003f86270 */
[C---:B------:R-:W-:Y:S02]  /*8730*/  ISETP.GE.AND P5, PT, R185.reuse, 0x381, PT ;  /* 0x00000381b900780c */ /* 0x040fe40003fa6270 */
[----:B------:R-:W-:Y:S01]  /*8740*/  ISETP.GE.AND P6, PT, R185, 0x3c1, PT ;  /* 0x000003c1b900780c */ /* 0x000fe20003fc6270 */
[----:B0-----:R-:W-:-:S12]  /*8750*/  @!P2 BRA `(.L_x_4644) ;  /* 0x000000000008a947 */ /* 0x001fd80003800000 */
[----:B------:R0:W-:Y:S04]  /*8760*/  REDG.E.ADD.F32.FTZ.RN.STRONG.GPU desc[UR32][R64.64+0xb00], R205 ;  /* 0x000b00cd400079a6 */ /* 0x0001e8000c12f320 */
[----:B-1----:R0:W-:Y:S02]  /*8770*/  REDG.E.ADD.F32.FTZ.RN.STRONG.GPU desc[UR32][R66.64+0xb00], R3 ;  /* 0x000b0003420079a6 */ /* 0x0021e4000c12f320 */
.L_x_4644:
[----:B------:R-:W-:Y:S05]  /*8780*/  BSYNC.RECONVERGENT B0 ;  /* 0x0000000000007941 */ /* 0x000fea0003800200 */
.L_x_4643:
[----:B01----:R0:W1:Y:S01]  /*8790*/  LDS R3, [R212+0x2d00] ;  /* 0x002d0000d4037984 */ /* 0x0030620000000800 */
[----:B------:R-:W-:Y:S04]  /*87a0*/  BSSY.RECONVERGENT B0, `(.L_x_4645) ;  /* 0x0000004000007945 */ /* 0x000fe80003800200 */
[----:B------:R-:W-:Y:S05]  /*87b0*/  @!P3 BRA `(.L_x_4646) ;  /* 0x000000000008b947 */ /* 0x000fea0003800000 */
[----:B------:R0:W-:Y:S04]  /*87c0*/  REDG.E.ADD.F32.FTZ.RN.STRONG.GPU desc[UR32][R64.64+0xc00], R201 ;  /* 0x000c00c9400079a6 */ /* 0x0001e8000c12f320 */
[----:B-1----:R0:W-:Y:S02]  /*87d0*/  REDG.E.ADD.F32.FTZ.RN.STRONG.GPU desc[UR32][R66.64+0xc00], R3 ;  /* 0x000c0003420079a6 */ /* 0x0021e4000c12f320 */
.L_x_4646:
[----:B------:R-:W-:Y:S05]  /*87e0*/  BSYNC.RECONVERGENT B0 ;  /* 0x0000000000007941 */ /* 0x000fea0003800200 */
.L_x_4645:
[----:B01----:R0:W1:Y:S01]  /*87f0*/  LDS R3, [R210+0x2e00] ;  /* 0x002e0000d2037984 */ /* 0x0030620000000800 */
[----:B------:R-:W-:Y:S04]  /*8800*/  BSSY.RECONVERGENT B0, `(.L_x_4647) ;  /* 0x0000004000007945 */ /* 0x000fe80003800200 */
[----:B------:R-:W-:Y:S05]  /*8810*/  @!P4 BRA `(.L_x_4648) ;  /* 0x000000000008c947 */ /* 0x000fea0003800000 */
[----:B------:R0:W-:Y:S04]  /*8820*/  REDG.E.ADD.F32.FTZ.RN.STRONG.GPU desc[UR32][R64.64+0xd00], R199 ;  /* 0x000d00c7400079a6 */ /* 0x0001e8000c12f320 */
[----:B-1----:R0:W-:Y:S02]  /*8830*/  REDG.E.ADD.F32.FTZ.RN.STRONG.GPU desc[UR32][R66.64+0xd00], R3 ;  /* 0x000d0003420079a6 */ /* 0x0021e4000c12f320 */
.L_x_4648:
[----:B------:R-:W-:Y:S05]  /*8840*/  BSYNC.RECONVERGENT B0 ;  /* 0x0000000000007941 */ /* 0x000fea0003800200 */
.L_x_4647:
[----:B01----:R0:W1:Y:S01]  /*8850*/  LDS R3, [R208+0x2f00] ;  /* 0x002f0000d0037984 */ /* 0x0030620000000800 */
[----:B------:R-:W-:Y:S04]  /*8860*/  BSSY.RECONVERGENT B0, `(.L_x_4649) ;  /* 0x0000004000007945 */ /* 0x000fe80003800200 */
[----:B------:R-:W-:Y:S05]  /*8870*/  @!P5 BRA `(.L_x_4650) ;  /* 0x000000000008d947 */ /* 0x000fea0003800000 */
[----:B------:R0:W-:Y:S04]  /*8880*/  REDG.E.ADD.F32.FTZ.RN.STRONG.GPU desc[UR32][R64.64+0xe00], R189 ;  /* 0x000e00bd400079a6 */ /* 0x0001e8000c12f320 */
[----:B-1----:R0:W-:Y:S02]  /*8890*/  REDG.E.ADD.F32.FTZ.RN.STRONG.GPU desc[UR32][R66.64+0xe00], R3 ;  /* 0x000e0003420079a6 */ /* 0x0021e4000c12f320 */
.L_x_4650:
[----:B------:R-:W-:Y:S05]  /*88a0*/  BSYNC.RECONVERGENT B0 ;  /* 0x0000000000007941 */ /* 0x000fea0003800200 */
.L_x_4649:
[----:B01----:R0:W1:Y:S01]  /*88b0*/  LDS R3, [R204+0x3000] ;  /* 0x00300000cc037984 */ /* 0x0030620000000800 */
[----:B------:R-:W-:Y:S04]  /*88c0*/  BSSY.RECONVERGENT B0, `(.L_x_4651) ;  /* 0x0000004000007945 */ /* 0x000fe80003800200 */
[----:B------:R-:W-:Y:S05]  /*88d0*/  @!P6 BRA `(.L_x_4652) ;  /* 0x000000000008e947 */ /* 0x000fea0003800000 */
[----:B------:R0:W-:Y:S04]  /*88e0*/  REDG.E.ADD.F32.FTZ.RN.STRONG.GPU desc[UR32][R64.64+0xf00], R183 ;  /* 0x000f00b7400079a6 */ /* 0x0001e8000c12f320 */
[----:B-1----:R0:W-:Y:S02]  /*88f0*/  REDG.E.ADD.F32.FTZ.RN.STRONG.GPU desc[UR32][R66.64+0xf00], R3 ;  /* 0x000f0003420079a6 */ /* 0x0021e4000c12f320 */
.L_x_4652:
[----:B------:R-:W-:Y:S05]  /*8900*/  BSYNC.RECONVERGENT B0 ;  /* 0x0000000000007941 */ /* 0x000fea0003800200 */
.L_x_4651:
[----:B0--3--:R-:W0:Y:S01]  /*8910*/  SHFL.DOWN P2, R64, R133, 0x1, 0x1f ;  /* 0x08201f0085407f89 */ /* 0x009e220000040000 */
[-C--:B-1----:R-:W-:Y:S01]  /*8920*/  FMUL.FTZ R3, R21, R232.reuse ;  /* 0x000000e815037220 */ /* 0x082fe20000410000 */
[----:B------:R-:W-:Y:S01]  /*8930*/  FMUL.FTZ R232, R5, R232 ;  /* 0x000000e805e87220 */ /* 0x000fe20000410000 */
[-C--:B------:R-:W-:Y:S01]  /*8940*/  FMUL.FTZ R5, R6, R203.reuse ;  /* 0x000000cb06057220 */ /* 0x080fe20000410000 */
[C---:B------:R-:W-:Y:S01]  /*8950*/  FMUL.FTZ R203, R21.reuse, R203 ;  /* 0x000000cb15cb7220 */ /* 0x040fe20000410000 */
[----:B------:R-:W-:Y:S01]  /*8960*/  FMUL.FTZ R6, R2, R3 ;  /* 0x0000000302067220 */ /* 0x000fe20000410000 */
[-C--:B------:R-:W-:Y:S01]  /*8970*/  FMUL.FTZ R3, R21, R186.reuse ;  /* 0x000000ba15037220 */ /* 0x080fe20000410000 */
[----:B------:R-:W-:Y:S01]  /*8980*/  FMUL.FTZ R2, R7, R186 ;  /* 0x000000ba07027220 */ /* 0x000fe20000410000 */
[----:B------:R-:W-:Y:S01]  /*8990*/  FMUL.FTZ R7, R8, R187 ;  /* 0x000000bb08077220 */ /* 0x000fe20000410000 */
[----:B------:R-:W-:Y:S01]  /*89a0*/  FFMA.FTZ R65, R55, R232, R6 ;  /* 0x000000e837417223 */ /* 0x000fe20000010006 */
[----:B------:R-:W-:Y:S01]  /*89b0*/  FMUL.FTZ R6, R4, R3 ;  /* 0x0000000304067220 */ /* 0x000fe20000410000 */
[----:B------:R-:W-:Y:S01]  /*89c0*/  FMUL.FTZ R203, R174, R203 ;  /* 0x000000cbaecb7220 */ /* 0x000fe20000410000 */
[----:B------:R-:W-:Y:S01]  /*89d0*/  FMUL.FTZ R187, R21, R187 ;  /* 0x000000bb15bb7220 */ /* 0x000fe20000410000 */
[----:B------:R-:W-:Y:S01]  /*89e0*/  FADD.FTZ R90, R65, R90 ;  /* 0x0000005a415a7221 */ /* 0x000fe20000010000 */
[-C--:B------:R-:W-:Y:S01]  /*89f0*/  FMUL.FTZ R4, R9, R188.reuse ;  /* 0x000000bc09047220 */ /* 0x080fe20000410000 */
[----:B------:R-:W-:Y:S01]  /*8a00*/  FMUL.FTZ R188, R21, R188 ;  /* 0x000000bc15bc7220 */ /* 0x000fe20000410000 */
[-C--:B------:R-:W-:Y:S01]  /*8a10*/  FFMA.FTZ R24, R39, R5.reuse, R24 ;  /* 0x0000000527187223 */ /* 0x080fe20000010018 */
[----:B------:R-:W-:Y:S01]  /*8a20*/  FFMA.FTZ R8, R56, R5, R203 ;  /* 0x0000000538087223 */ /* 0x000fe200000100cb */
[----:B------:R-:W-:Y:S01]  /*8a30*/  FMUL.FTZ R187, R202, R187 ;  /* 0x000000bbcabb7220 */ /* 0x000fe20000410000 */
[-C--:B------:R-:W-:Y:S01]  /*8a40*/  FFMA.FTZ R25, R42, R2.reuse, R25 ;  /* 0x000000022a197223 */ /* 0x080fe20000010019 */
[----:B------:R-:W-:Y:S01]  /*8a50*/  FFMA.FTZ R9, R57, R2, R6 ;  /* 0x0000000239097223 */ /* 0x000fe20000010006 */
[----:B------:R-:W-:Y:S01]  /*8a60*/  FMUL.FTZ R188, R171, R188 ;  /* 0x000000bcabbc7220 */ /* 0x000fe20000410000 */
[----:B------:R-:W-:Y:S01]  /*8a70*/  FMUL.FTZ R5, R21, R206 ;  /* 0x000000ce15057220 */ /* 0x000fe20000410000 */
[-C--:B------:R-:W-:Y:S01]  /*8a80*/  FMUL.FTZ R2, R11, R190.reuse ;  /* 0x000000be0b027220 */ /* 0x080fe20000410000 */
[----:B0-----:R-:W-:Y:S01]  /*8a90*/  @P2 FADD R64, R133, R64 ;  /* 0x0000004085402221 */ /* 0x001fe20000000000 */
[----:B------:R-:W-:Y:S01]  /*8aa0*/  FMUL.FTZ R190, R21, R190 ;  /* 0x000000be15be7220 */ /* 0x000fe20000410000 */
[----:B------:R-:W-:Y:S01]  /*8ab0*/  FMUL.FTZ R3, R10, R206 ;  /* 0x000000ce0a037220 */ /* 0x000fe20000410000 */
[-C--:B------:R-:W-:Y:S01]  /*8ac0*/  FFMA.FTZ R26, R41, R7.reuse, R26 ;  /* 0x00000007291a7223 */ /* 0x080fe2000001001a */
[----:B------:R-:W-:Y:S01]  /*8ad0*/  FFMA.FTZ R6, R58, R7, R187 ;  /* 0x000000073a067223 */ /* 0x000fe200000100bb */
[----:B------:R-:W0:Y:S01]  /*8ae0*/  SHFL.DOWN P2, R67, R64, 0x2, 0x1f ;  /* 0x08401f0040437f89 */ /* 0x000e220000040000 */
[----:B------:R-:W-:Y:S01]  /*8af0*/  FADD.FTZ R88, R9, R88 ;  /* 0x0000005809587221 */ /* 0x000fe20000010000 */
[----:B------:R-:W-:Y:S01]  /*8b00*/  FMUL.FTZ R7, R252, R5 ;  /* 0x00000005fc077220 */ /* 0x000fe20000410000 */
[----:B------:R-:W-:Y:S01]  /*8b10*/  FFMA.FTZ R9, R59, R4, R188 ;  /* 0x000000043b097223 */ /* 0x000fe200000100bc */
[----:B------:R-:W-:Y:S01]  /*8b20*/  FMUL.FTZ R190, R249, R190 ;  /* 0x000000bef9be7220 */ /* 0x000fe20000410000 */
[----:B------:R-:W-:Y:S01]  /*8b30*/  FADD.FTZ R87, R6, R87 ;  /* 0x0000005706577221 */ /* 0x000fe20000010000 */
[-C--:B------:R-:W-:Y:S01]  /*8b40*/  FFMA.FTZ R28, R43, R3.reuse, R28 ;  /* 0x000000032b1c7223 */ /* 0x080fe2000001001c */
[----:B------:R-:W-:Y:S01]  /*8b50*/  FFMA.FTZ R6, R60, R3, R7 ;  /* 0x000000033c067223 */ /* 0x000fe20000010007 */
[----:B------:R-:W-:Y:S01]  /*8b60*/  FADD.FTZ R86, R9, R86 ;  /* 0x0000005609567221 */ /* 0x000fe20000010000 */
[-C--:B------:R-:W-:Y:S01]  /*8b70*/  FMUL.FTZ R5, R12, R191.reuse ;  /* 0x000000bf0c057220 */ /* 0x080fe20000410000 */
[----:B------:R-:W-:Y:S01]  /*8b80*/  FMUL.FTZ R3, R21, R192 ;  /* 0x000000c015037220 */ /* 0x000fe20000410000 */
[-C--:B------:R-:W-:Y:S01]  /*8b90*/  FFMA.FTZ R29, R46, R2.reuse, R29 ;  /* 0x000000022e1d7223 */ /* 0x080fe2000001001d */
[----:B------:R-:W-:Y:S01]  /*8ba0*/  FFMA.FTZ R9, R61, R2, R190 ;  /* 0x000000023d097223 */ /* 0x000fe200000100be */
[C---:B------:R-:W-:Y:S01]  /*8bb0*/  FMUL.FTZ R191, R21.reuse, R191 ;  /* 0x000000bf15bf7220 */ /* 0x040fe20000410000 */
[----:B------:R-:W-:Y:S01]  /*8bc0*/  FMUL.FTZ R2, R21, R193 ;  /* 0x000000c115027220 */ /* 0x000fe20000410000 */
[----:B------:R-:W-:Y:S01]  /*8bd0*/  ISETP.NE.AND P3, PT, R147, RZ, PT ;  /* 0x000000ff9300720c */ /* 0x000fe20003f65270 */
        /* <DEDUP_REMOVED lines=8> */
[----:B0-----:R-:W-:Y:S01]  /*8c60*/  @P2 FADD R67, R64, R67 ;  /* 0x0000004340432221 */ /* 0x001fe20000000000 */
[----:B------:R-:W-:Y:S01]  /*8c70*/  FADD.FTZ R89, R8, R89 ;  /* 0x0000005908597221 */ /* 0x000fe20000010000 */
[----:B------:R-:W-:Y:S01]  /*8c80*/  FADD.FTZ R85, R6, R85 ;  /* 0x0000005506557221 */ /* 0x000fe20000010000 */
[----:B------:R-:W-:Y:S01]  /*8c90*/  FFMA.FTZ R9, R63, R4, R176 ;  /* 0x000000043f097223 */ /* 0x000fe200000100b0 */
[-C--:B------:R-:W-:Y:S01]  /*8ca0*/  FFMA.FTZ R30, R45, R5.reuse, R30 ;  /* 0x000000052d1e7223 */ /* 0x080fe2000001001e */
[----:B------:R-:W0:Y:S01]  /*8cb0*/  SHFL.DOWN P2, R66, R67, 0x4, 0x1f ;  /* 0x08801f0043427f89 */ /* 0x000e220000040000 */
[----:B------:R-:W-:Y:S01]  /*8cc0*/  FFMA.FTZ R8, R62, R5, R191 ;  /* 0x000000053e087223 */ /* 0x000fe200000100bf */
[----:B------:R-:W-:Y:S01]  /*8cd0*/  FMUL.FTZ R6, R15, R194 ;  /* 0x000000c20f067220 */ /* 0x000fe20000410000 */
[----:B------:R-:W-:Y:S01]  /*8ce0*/  FMUL.FTZ R178, R178, R3 ;  /* 0x00000003b2b27220 */ /* 0x000fe20000410000 */
[----:B------:R-:W-:Y:S01]  /*8cf0*/  FMUL.FTZ R5, R16, R195 ;  /* 0x000000c310057220 */ /* 0x000fe20000410000 */
[----:B------:R-:W-:Y:S01]  /*8d00*/  FMUL.FTZ R179, R179, R2 ;  /* 0x00000002b3b37220 */ /* 0x000fe20000410000 */
[----:B------:R-:W-:Y:S01]  /*8d10*/  FMUL.FTZ R3, R21, R196 ;  /* 0x000000c415037220 */ /* 0x000fe20000410000 */
[----:B------:R-:W-:Y:S01]  /*8d20*/  FADD.FTZ R82, R9, R82 ;  /* 0x0000005209527221 */ /* 0x000fe20000010000 */
[-C--:B------:R-:W-:Y:S01]  /*8d30*/  FFMA.FTZ R33, R50, R6.reuse, R33 ;  /* 0x0000000632217223 */ /* 0x080fe20000010021 */
[----:B------:R-:W-:Y:S01]  /*8d40*/  FFMA.FTZ R9, R69, R6, R178 ;  /* 0x0000000645097223 */ /* 0x000fe200000100b2 */
[----:B------:R-:W-:Y:S01]  /*8d50*/  FMUL.FTZ R180, R180, R3 ;  /* 0x00000003b4b47220 */ /* 0x000fe20000410000 */
[-C--:B------:R-:W-:Y:S01]  /*8d60*/  FFMA.FTZ R34, R49, R5.reuse, R34 ;  /* 0x0000000531227223 */ /* 0x080fe20000010022 */
[----:B------:R-:W-:Y:S01]  /*8d70*/  FFMA.FTZ R6, R70, R5, R179 ;  /* 0x0000000546067223 */ /* 0x000fe200000100b3 */
[----:B------:R-:W-:Y:S01]  /*8d80*/  FMUL.FTZ R7, R14, R193 ;  /* 0x000000c10e077220 */ /* 0x000fe20000410000 */
[----:B------:R-:W-:Y:S01]  /*8d90*/  @!P3 SHF.R.U32.HI R3, RZ, 0x3, R168 ;  /* 0x00000003ff03b819 */ /* 0x000fe200000116a8 */
[C---:B------:R-:W-:Y:S01]  /*8da0*/  FMUL.FTZ R2, R21.reuse, R197 ;  /* 0x000000c515027220 */ /* 0x040fe20000410000 */
[C---:B------:R-:W-:Y:S01]  /*8db0*/  FMUL.FTZ R5, R21.reuse, R198 ;  /* 0x000000c615057220 */ /* 0x040fe20000410000 */
[----:B------:R-:W-:Y:S01]  /*8dc0*/  FMUL.FTZ R21, R21, R216 ;  /* 0x000000d815157220 */ /* 0x000fe20000410000 */
[----:B------:R-:W-:Y:S01]  /*8dd0*/  FFMA.FTZ R31, R48, R4, R31 ;  /* 0x00000004301f7223 */ /* 0x000fe2000001001f */
[----:B------:R-:W-:Y:S01]  /*8de0*/  FADD.FTZ R83, R8, R83 ;  /* 0x0000005308537221 */ /* 0x000fe20000010000 */
[-C--:B------:R-:W-:Y:S01]  /*8df0*/  FFMA.FTZ R32, R47, R7.reuse, R32 ;  /* 0x000000072f207223 */ /* 0x080fe20000010020 */
[----:B------:R-:W-:Y:S01]  /*8e00*/  FFMA.FTZ R8, R68, R7, R177 ;  /* 0x0000000744087223 */ /* 0x000fe200000100b1 */
[----:B------:R-:W-:Y:S01]  /*8e10*/  FMUL.FTZ R4, R17, R196 ;  /* 0x000000c411047220 */ /* 0x000fe20000410000 */
[----:B------:R-:W-:Y:S01]  /*8e20*/  @!P3 LOP3.LUT R11, R3, 0x7c, RZ, 0xc0, !PT ;  /* 0x0000007c030bb812 */ /* 0x000fe200078ec0ff */
[----:B0-----:R-:W-:Y:S01]  /*8e30*/  @P2 FADD R66, R67, R66 ;  /* 0x0000004243422221 */ /* 0x001fe20000000000 */
[----:B------:R-:W-:Y:S01]  /*8e40*/  FMUL.FTZ R181, R181, R2 ;  /* 0x00000002b5b57220 */ /* 0x000fe20000410000 */
[----:B------:R-:W-:Y:S01]  /*8e50*/  FMUL.FTZ R7, R18, R197 ;  /* 0x000000c512077220 */ /* 0x000fe20000410000 */
[----:B------:R-:W-:Y:S01]  /*8e60*/  FMUL.FTZ R2, R19, R198 ;  /* 0x000000c613027220 */ /* 0x000fe20000410000 */
[----:B------:R-:W-:Y:S01]  /*8e70*/  FMUL.FTZ R3, R20, R216 ;  /* 0x000000d814037220 */ /* 0x000fe20000410000 */
[----:B------:R-:W0:Y:S01]  /*8e80*/  SHFL.DOWN P2, R65, R66, 0x8, 0x1f ;  /* 0x09001f0042417f89 */ /* 0x000e220000040000 */
[----:B------:R-:W-:Y:S01]  /*8e90*/  FMUL.FTZ R182, R182, R5 ;  /* 0x00000005b6b67220 */ /* 0x000fe20000410000 */
[----:B------:R-:W-:Y:S01]  /*8ea0*/  FMUL.FTZ R21, R0, R21 ;  /* 0x0000001500157220 */ /* 0x000fe20000410000 */
[----:B------:R-:W-:Y:S01]  /*8eb0*/  FADD.FTZ R80, R9, R80 ;  /* 0x0000005009507221 */ /* 0x000fe20000010000 */
[-C--:B------:R-:W-:Y:S01]  /*8ec0*/  FFMA.FTZ R35, R52, R4.reuse, R35 ;  /* 0x0000000434237223 */ /* 0x080fe20000010023 */
[----:B------:R-:W-:Y:S01]  /*8ed0*/  FFMA.FTZ R9, R71, R4, R180 ;  /* 0x0000000447097223 */ /* 0x000fe200000100b4 */
[----:B------:R-:W-:Y:S01]  /*8ee0*/  FFMA.FTZ R4, R72, R7, R181 ;  /* 0x0000000748047223 */ /* 0x000fe200000100b5 */
[----:B------:R-:W-:Y:S01]  /*8ef0*/  FFMA.FTZ R5, R73, R2, R182 ;  /* 0x0000000249057223 */ /* 0x000fe200000100b6 */
[----:B------:R-:W-:Y:S01]  /*8f00*/  FFMA.FTZ R0, R74, R3, R21 ;  /* 0x000000034a007223 */ /* 0x000fe20000010015 */
[----:B------:R-:W-:Y:S01]  /*8f10*/  BSSY.RECONVERGENT B0, `(.L_x_4653) ;  /* 0x0000019000007945 */ /* 0x000fe20003800200 */
[----:B------:R-:W-:Y:S01]  /*8f20*/  FFMA.FTZ R23, R40, R232, R23 ;  /* 0x000000e828177223 */ /* 0x000fe20000010017 */
        /* <DEDUP_REMOVED lines=9> */
[----:B0-----:R-:W-:-:S05]  /*8fc0*/  @P2 FADD R65, R66, R65 ;  /* 0x0000004142412221 */ /* 0x001fca0000000000 */
[----:B------:R-:W0:Y:S02]  /*8fd0*/  SHFL.DOWN P2, R10, R65, 0x10, 0x1f ;  /* 0x0a001f00410a7f89 */ /* 0x000e240000040000 */
[----:B0-----:R-:W-:-:S05]  /*8fe0*/  @P2 FADD R10, R65, R10 ;  /* 0x0000000a410a2221 */ /* 0x001fca0000000000 */
[----:B------:R0:W-:Y:S01]  /*8ff0*/  @!P3 STS [R11+UR17+0x3184], R10 ;  /* 0x0031840a0b00b988 */ /* 0x0001e20008000811 */
[----:B------:R-:W-:Y:S06]  /*9000*/  BAR.SYNC.DEFER_BLOCKING 0x0 ;  /* 0x0000000000007b1d */ /* 0x000fec0000010000 */
[----:B------:R-:W-:Y:S05]  /*9010*/  @P1 BRA `(.L_x_4654) ;  /* 0x0000000000201947 */ /* 0x000fea0003800000 */
[----:B------:R-:W-:Y:S01]  /*9020*/  UISETP.NE.AND UP0, UPT, UR20, UR39, UPT ;  /* 0x000000271400728c */ /* 0x000fe2000bf05270 */
[----:B------:R-:W1:Y:S01]  /*9030*/  LDS R3, [UR17+0x3188] ;  /* 0x00318811ff037984 */ /* 0x000e620008000800 */
[----:B------:R-:W-:-:S04]  /*9040*/  ULEA UR12, UR9, UR17, 0x2 ;  /* 0x00000011090c7291 */ /* 0x000fc8000f8e10ff */
[----:B------:R-:W-:-:S13]  /*9050*/  PLOP3.LUT P2, PT, PT, PT, UP0, 0x80, 0x8 ;  /* 0x000000000008781c */ /* 0x000fda0003f4f008 */
[----:B------:R-:W3:Y:S01]  /*9060*/  @P2 LDS R0, [UR12+0x46c0] ;  /* 0x0046c00cff002984 */ /* 0x000ee20008000800 */
[----:B-1----:R-:W-:-:S04]  /*9070*/  FADD.FTZ R3, R10, R3 ;  /* 0x000000030a037221 */ /* 0x002fc80000010000 */
[----:B---3--:R-:W-:-:S05]  /*9080*/  @P2 FADD.FTZ R3, R3, R0 ;  /* 0x0000000003032221 */ /* 0x008fca0000010000 */
[----:B------:R1:W-:Y:S02]  /*9090*/  STS [UR12+0x46c0], R3 ;  /* 0x0046c003ff007988 */ /* 0x0003e4000800080c */
.L_x_4654:
[----:B------:R-:W-:Y:S05]  /*90a0*/  BSYNC.RECONVERGENT B0 ;  /* 0x0000000000007941 */ /* 0x000fea0003800200 */
.L_x_4653:
[----:B------:R-:W-:-:S04]  /*90b0*/  UIADD3 UR9, UPT, UPT, UR9, 0x1, URZ ;  /* 0x0000000109097890 */ /* 0x000fc8000fffe0ff */
[----:B------:R-:W-:-:S09]  /*90c0*/  UISETP.GE.AND UP0, UPT, UR9, UR52, UPT ;  /* 0x000000340900728c */ /* 0x000fd2000bf06270 */
[----:B------:R-:W-:Y:S05]  /*90d0*/  BRA.U !UP0, `(.L_x_4655) ;  /* 0xffffffbd08747547 */ /* 0x000fea000b83ffff */
.L_x_4610:
[----:B------:R-:W-:Y:S01]  /*90e0*/  BAR.SYNC.DEFER_BLOCKING 0x0 ;  /* 0x0000000000007b1d */ /* 0x000fe20000010000 */
[----:B------:R-:W-:Y:S01]  /*90f0*/  F2FP.F16.F32.PACK_AB R37, R37, R38 ;  /* 0x000000262525723e */ /* 0x000fe200000000ff */
[----:B------:R-:W-:Y:S01]  /*9100*/  UIADD3 UR31, UP0, UPT, UR31, -0x800, URZ ;  /* 0xfffff8001f1f7890 */ /* 0x000fe2000ff1e0ff */
[----:B------:R-:W-:Y:S01]  /*9110*/  F2FP.F16.F32.PACK_AB R35, R35, R36 ;  /* 0x000000242323723e */ /* 0x000fe200000000ff */
[----:B------:R-:W-:Y:S01]  /*9120*/  UIADD3 UR29, UP1, UPT, UR29, -0x800, URZ ;  /* 0xfffff8001d1d7890 */ /* 0x000fe2000ff3e0ff */
[----:B------:R-:W-:Y:S01]  /*9130*/  PRMT R0, R37, 0x7632, R0 ;  /* 0x0000763225007816 */ /* 0x000fe20000000000 */
[----:B------:R-:W3:Y:S01]  /*9140*/  LDCU.64 UR14, c[0x0][0x4f8] ;  /* 0x00009f00ff0e77ac */ /* 0x000ee20008000a00 */
[----:B------:R-:W-:Y:S02]  /*9150*/  F2FP.F16.F32.PACK_AB R33, R33, R34 ;  /* 0x000000222121723e */ /* 0x000fe400000000ff */
[----:B------:R-:W-:Y:S01]  /*9160*/  PRMT R2, R35, 0x7632, R2 ;  /* 0x0000763223027816 */ /* 0x000fe20000000002 */
[----:B------:R-:W5:Y:S01]  /*9170*/  LDCU.64 UR18, c[0x0][0x500] ;  /* 0x0000a000ff1277ac */ /* 0x000f620008000a00 */
[----:B------:R-:W-:-:S02]  /*9180*/  F2FP.F16.F32.PACK_AB R31, R31, R32 ;  /* 0x000000201f1f723e */ /* 0x000fc400000000ff */
[----:B-1----:R-:W-:Y:S01]  /*9190*/  PRMT R3, R33, 0x7632, R3 ;  /* 0x0000763221037816 */ /* 0x002fe20000000003 */
[----:B------:R-:W-:Y:S01]  /*91a0*/  UMOV UR7, URZ ;  /* 0x000000ff00077c82 */ /* 0x000fe20008000000 */
[----:B------:R-:W-:Y:S01]  /*91b0*/  F2FP.F16.F32.PACK_AB R29, R29, R30 ;  /* 0x0000001e1d1d723e */ /* 0x000fe200000000ff */
[----:B------:R-:W-:Y:S01]  /*91c0*/  UIADD3.X UR28, UPT, UPT, UR28, -0x1, URZ, UP0, !UPT ;  /* 0xffffffff1c1c7890 */ /* 0x000fe200087fe4ff */
[----:B------:R-:W-:Y:S01]  /*91d0*/  F2FP.F16.F32.PACK_AB R27, R27, R28 ;  /* 0x0000001c1b1b723e */ /* 0x000fe200000000ff */
[----:B------:R-:W-:Y:S01]  /*91e0*/  UISETP.GT.AND UP0, UPT, UR20, 0x1, UPT ;  /* 0x000000011400788c */ /* 0x000fe2000bf04270 */
[----:B------:R-:W-:Y:S01]  /*91f0*/  PRMT R4, R29, 0x7632, R4 ;  /* 0x000076321d047816 */ /* 0x000fe20000000004 */
[----:B------:R-:W-:Y:S01]  /*9200*/  UIADD3 UR23, UP2, UPT, UR23, -0x800, URZ ;  /* 0xfffff80017177890 */ /* 0x000fe2000ff5e0ff */
[----:B------:R-:W-:Y:S01]  /*9210*/  F2FP.F16.F32.PACK_AB R25, R25, R26 ;  /* 0x0000001a1919723e */ /* 0x000fe200000000ff */
[----:B------:R-:W-:Y:S01]  /*9220*/  UIADD3 UR24, UP3, UPT, UR24, -0x800, URZ ;  /* 0xfffff80018187890 */ /* 0x000fe2000ff7e0ff */
[----:B------:R-:W-:Y:S01]  /*9230*/  F2FP.F16.F32.PACK_AB R23, R23, R24 ;  /* 0x000000181717723e */ /* 0x000fe200000000ff */
[----:B------:R-:W-:Y:S01]  /*9240*/  STS.U16 [R128], R37 ;  /* 0x0000002580007388 */ /* 0x000fe20000000400 */
[----:B---3--:R-:W-:-:S02]  /*9250*/  UIMAD.WIDE.U32 UR12, UR35, UR14, UR6 ;  /* 0x0000000e230c72a5 */ /* 0x008fc4000f8e0006 */
[----:B------:R-:W-:Y:S01]  /*9260*/  PRMT R6, R23, 0x7632, R6 ;  /* 0x0000763217067816 */ /* 0x000fe20000000006 */
[----:B------:R1:W-:Y:S01]  /*9270*/  STS.U16 [R127+0x2], R0 ;  /* 0x000002007f007388 */ /* 0x0003e20000000400 */
[----:B------:R-:W-:Y:S01]  /*9280*/  UIMAD UR13, UR35, UR15, UR13 ;  /* 0x0000000f230d72a4 */ /* 0x000fe2000f8e020d */
[----:B------:R-:W3:Y:S02]  /*9290*/  LDCU.64 UR14, c[0x0][0x550] ;  /* 0x0000aa00ff0e77ac */ /* 0x000ee40008000a00 */
[----:B------:R-:W-:Y:S01]  /*92a0*/  STS.U16 [R126+0x4], R35 ;  /* 0x000004237e007388 */ /* 0x000fe20000000400 */
[----:B-----5:R-:W-:-:S03]  /*92b0*/  UIMAD.WIDE.U32 UR12, UR34, UR18, UR12 ;  /* 0x00000012220c72a5 */ /* 0x020fc6000f8e000c */
[----:B------:R5:W-:Y:S01]  /*92c0*/  STS.U16 [R119+0x6], R2 ;  /* 0x0000060277007388 */ /* 0x000be20000000400 */
[----:B------:R-:W-:Y:S01]  /*92d0*/  UIADD3 UR26, UP4, UPT, UR26, -0x800, URZ ;  /* 0xfffff8001a1a7890 */ /* 0x000fe2000ff9e0ff */
[----:B-1----:R-:W-:Y:S01]  /*92e0*/  PRMT R0, R31, 0x7632, R0 ;  /* 0x000076321f007816 */ /* 0x002fe20000000000 */
[----:B------:R-:W-:Y:S01]  /*92f0*/  UIMAD UR9, UR34, UR19, UR13 ;  /* 0x00000013220972a4 */ /* 0x000fe2000f8e020d */
[----:B------:R-:W-:Y:S01]  /*9300*/  STS.U16 [R118+0x8], R33 ;  /* 0x0000082176007388 */ /* 0x000fe20000000400 */
[----:B------:R-:W-:Y:S02]  /*9310*/  UIADD3.X UR30, UPT, UPT, UR30, -0x1, URZ, UP1, !UPT ;  /* 0xffffffff1e1e7890 */ /* 0x000fe40008ffe4ff */
[----:B------:R-:W-:Y:S01]  /*9320*/  UIADD3.X UR22, UPT, UPT, UR22, -0x1, URZ, UP2, !UPT ;  /* 0xffffffff16167890 */ /* 0x000fe200097fe4ff */
[----:B------:R1:W-:Y:S01]  /*9330*/  STS.U16 [R117+0xa], R3 ;  /* 0x00000a0375007388 */ /* 0x0003e20000000400 */
[----:B------:R-:W-:Y:S01]  /*9340*/  UIADD3.X UR25, UPT, UPT, UR25, -0x1, URZ, UP3, !UPT ;  /* 0xffffffff19197890 */ /* 0x000fe20009ffe4ff */
[----:B-----5:R-:W-:Y:S01]  /*9350*/  PRMT R2, R27, 0x7632, R2 ;  /* 0x000076321b027816 */ /* 0x020fe20000000002 */
[----:B------:R-:W-:Y:S01]  /*9360*/  UIADD3.X UR27, UPT, UPT, UR27, -0x1, URZ, UP4, !UPT ;  /* 0xffffffff1b1b7890 */ /* 0x000fe2000a7fe4ff */
[----:B------:R-:W-:Y:S04]  /*9370*/  STS.U16 [R116+0xc], R31 ;  /* 0x00000c1f74007388 */ /* 0x000fe80000000400 */
[----:B------:R5:W-:Y:S01]  /*9380*/  STS.U16 [R115+0xe], R0 ;  /* 0x00000e0073007388 */ /* 0x000be20000000400 */
[----:B-1----:R-:W-:-:S03]  /*9390*/  PRMT R3, R25, 0x7632, R3 ;  /* 0x0000763219037816 */ /* 0x002fc60000000003 */
[----:B------:R-:W-:Y:S04]  /*93a0*/  STS.U16 [R114+0x10], R29 ;  /* 0x0000101d72007388 */ /* 0x000fe80000000400 */
[----:B------:R1:W-:Y:S01]  /*93b0*/  STS.U16 [R113+0x12], R4 ;  /* 0x0000120471007388 */ /* 0x0003e20000000400 */
[----:B-----5:R-:W-:-:S03]  /*93c0*/  IMAD.U32 R0, RZ, RZ, UR16 ;  /* 0x00000010ff007e24 */ /* 0x020fc6000f8e00ff */
[----:B------:R-:W-:Y:S04]  /*93d0*/  STS.U16 [R112+0x14], R27 ;  /* 0x0000141b70007388 */ /* 0x000fe80000000400 */
[----:B------:R-:W-:Y:S01]  /*93e0*/  STS.U16 [R111+0x16], R2 ;  /* 0x000016026f007388 */ /* 0x000fe20000000400 */
[----:B-1----:R-:W-:-:S03]  /*93f0*/  F2FP.F16.F32.PACK_AB R4, R78, R77 ;  /* 0x0000004d4e04723e */ /* 0x002fc600000000ff */
[----:B------:R-:W-:Y:S04]  /*9400*/  STS.U16 [R110+0x18], R25 ;  /* 0x000018196e007388 */ /* 0x000fe80000000400 */
[----:B------:R-:W-:Y:S04]  /*9410*/  STS.U16 [R109+0x1a], R3 ;  /* 0x00001a036d007388 */ /* 0x000fe80000000400 */
[----:B------:R-:W-:Y:S04]  /*9420*/  STS.U16 [R108+0x1c], R23 ;  /* 0x00001c176c007388 */ /* 0x000fe80000000400 */
[----:B------:R1:W-:Y:S01]  /*9430*/  STS.U16 [R107+0x1e], R6 ;  /* 0x00001e066b007388 */ /* 0x0003e20000000400 */
[----:B------:R-:W-:-:S03]  /*9440*/  NOP ;  /* 0x0000000000007918 */ /* 0x000fc60000000000 */
[----:B------:R-:W-:Y:S01]  /*9450*/  LDS.U16 R5, [R146] ;  /* 0x0000000092057984 */ /* 0x000fe20000000400 */
[----:B-1----:R-:W-:-:S03]  /*9460*/  PRMT R6, R4, 0x7632, R6 ;  /* 0x0000763204067816 */ /* 0x002fc60000000006 */
[----:B------:R-:W-:Y:S04]  /*9470*/  LDS.U16 R7, [R145+0x40] ;  /* 0x0000400091077984 */ /* 0x000fe80000000400 */
[----:B------:R-:W-:Y:S04]  /*9480*/  LDS.U16 R9, [R144+0x80] ;  /* 0x0000800090097984 */ /* 0x000fe80000000400 */
        /* <DEDUP_REMOVED lines=15> */
[----:B0-----:R-:W-:-:S05]  /*9580*/  IADD3 R0, P0, PT, R166, UR12, RZ ;  /* 0x0000000ca6007c10 */ /* 0x001fca000ff1e0ff */
[----:B------:R-:W0:Y:S01]  /*9590*/  LDCU.64 UR12, c[0x0][0x518] ;  /* 0x0000a300ff0c77ac */ /* 0x000e220008000a00 */
[----:B------:R-:W-:Y:S02]  /*95a0*/  IADD3.X R3, PT, PT, RZ, UR9, RZ, P0, !PT ;  /* 0x00000009ff037c10 */ /* 0x000fe400087fe4ff */
[----:B---3--:R-:W-:-:S04]  /*95b0*/  LEA R2, P3, R0, UR14, 0x1 ;  /* 0x0000000e00027c11 */ /* 0x008fc8000f8608ff */
[----:B------:R-:W-:Y:S01]  /*95c0*/  LEA.HI.X R3, R0, UR15, R3, 0x1, P3 ;  /* 0x0000000f00037c11 */ /* 0x000fe200098f0c03 */
[----:B------:R-:W1:Y:S01]  /*95d0*/  LDCU.64 UR14, c[0x0][0x520] ;  /* 0x0000a400ff0e77ac */ /* 0x000e620008000a00 */
[----:B------:R-:W-:Y:S01]  /*95e0*/  F2FP.F16.F32.PACK_AB R0, R76, R75 ;  /* 0x0000004b4c00723e */ /* 0x000fe200000000ff */
[----:B------:R-:W-:-:S03]  /*95f0*/  FADD.FTZ R75, R75, R170 ;  /* 0x000000aa4b4b7221 */ /* 0x000fc60000010000 */
[----:B------:R-:W-:Y:S01]  /*9600*/  PRMT R64, R0, 0x7610, R64 ;  /* 0x0000761000407816 */ /* 0x000fe20000000040 */
[----:B------:R-:W-:Y:S01]  /*9610*/  FADD.FTZ R76, R75, R76 ;  /* 0x0000004c4b4c7221 */ /* 0x000fe20000010000 */
[----:B------:R-:W3:Y:S01]  /*9620*/  LDS R37, [UR17+0x840] ;  /* 0x00084011ff257984 */ /* 0x000ee20008000800 */
[----:B0-----:R-:W-:Y:S02]  /*9630*/  UIMAD.WIDE.U32 UR6, UR35, UR12, UR6 ;  /* 0x0000000c230672a5 */ /* 0x001fe4000f8e0006 */
[----:B------:R-:W-:Y:S02]  /*9640*/  FADD.FTZ R77, R76, R77 ;  /* 0x0000004d4c4d7221 */ /* 0x000fe40000010000 */
[----:B------:R-:W-:Y:S02]  /*9650*/  UIMAD UR7, UR35, UR13, UR7 ;  /* 0x0000000d230772a4 */ /* 0x000fe4000f8e0207 */
[----:B------:R-:W-:Y:S01]  /*9660*/  FADD.FTZ R78, R77, R78 ;  /* 0x0000004e4d4e7221 */ /* 0x000fe20000010000 */
[----:B------:R-:W0:Y:S01]  /*9670*/  LDCU.64 UR12, c[0x0][0x560] ;  /* 0x0000ac00ff0c77ac */ /* 0x000e220008000a00 */
[----:B-1----:R-:W-:-:S04]  /*9680*/  UIMAD.WIDE.U32 UR6, UR34, UR14, UR6 ;  /* 0x0000000e220672a5 */ /* 0x002fc8000f8e0006 */
[----:B------:R-:W-:Y:S01]  /*9690*/  UIMAD UR7, UR34, UR15, UR7 ;  /* 0x0000000f220772a4 */ /* 0x000fe2000f8e0207 */
[-C--:B---3--:R-:W-:Y:S02]  /*96a0*/  ISETP.GE.AND P0, PT, R166, R37.reuse, PT ;  /* 0x00000025a600720c */ /* 0x088fe40003f06270 */
        /* <DEDUP_REMOVED lines=12> */
[-C--:B------:R-:W-:Y:S02]  /*9770*/  ISETP.GE.AND P6, PT, R154, R37.reuse, PT ;  /* 0x000000259a00720c */ /* 0x080fe40003fc6270 */
[----:B-1----:R-:W-:Y:S01]  /*9780*/  PRMT R5, R0, 0x7632, R5 ;  /* 0x0000763200057816 */ /* 0x002fe20000000005 */
[----:B------:R-:W-:Y:S01]  /*9790*/  @!P0 STG.E.U16 desc[UR32][R2.64+0x100], R13 ;  /* 0x0001000d02008986 */ /* 0x000fe2000c101520 */
[----:B------:R-:W-:Y:S02]  /*97a0*/  ISETP.GE.AND P0, PT, R153, R37, PT ;  /* 0x000000259900720c */ /* 0x000fe40003f06270 */
[----:B------:R-:W-:Y:S01]  /*97b0*/  F2FP.F16.F32.PACK_AB R0, R80, R79 ;  /* 0x0000004f5000723e */ /* 0x000fe200000000ff */
[----:B------:R-:W-:Y:S01]  /*97c0*/  @!P2 STG.E.U16 desc[UR32][R2.64+0x140], R15 ;  /* 0x0001400f0200a986 */ /* 0x000fe2000c101520 */
[-C--:B------:R-:W-:Y:S01]  /*97d0*/  ISETP.GE.AND P2, PT, R151, R37.reuse, PT ;  /* 0x000000259700720c */ /* 0x080fe20003f46270 */
[----:B------:R-:W-:Y:S01]  /*97e0*/  FADD.FTZ R79, R78, R79 ;  /* 0x0000004f4e4f7221 */ /* 0x000fe20000010000 */
[----:B------:R-:W-:Y:S01]  /*97f0*/  PRMT R59, R0, 0x7610, R59 ;  /* 0x00007610003b7816 */ /* 0x000fe2000000003b */
[----:B------:R-:W-:Y:S01]  /*9800*/  @!P3 STG.E.U16 desc[UR32][R2.64+0x180], R17 ;  /* 0x000180110200b986 */ /* 0x000fe2000c101520 */
[-C--:B------:R-:W-:Y:S01]  /*9810*/  ISETP.GE.AND P3, PT, R152, R37.reuse, PT ;  /* 0x000000259800720c */ /* 0x080fe20003f66270 */
[----:B------:R-:W-:Y:S01]  /*9820*/  FADD.FTZ R80, R79, R80 ;  /* 0x000000504f507221 */ /* 0x000fe20000010000 */
[----:B---3--:R-:W-:Y:S01]  /*9830*/  PRMT R7, R0, 0x7632, R7 ;  /* 0x0000763200077816 */ /* 0x008fe20000000007 */
[----:B------:R-:W-:Y:S01]  /*9840*/  @!P4 STG.E.U16 desc[UR32][R2.64+0x1c0], R19 ;  /* 0x0001c0130200c986 */ /* 0x000fe2000c101520 */
[----:B------:R-:W-:-:S02]  /*9850*/  ISETP.GE.AND P4, PT, R149, R37, PT ;  /* 0x000000259500720c */ /* 0x000fc40003f86270 */
[----:B------:R-:W-:Y:S01]  /*9860*/  F2FP.F16.F32.PACK_AB R0, R84, R83 ;  /* 0x000000535400723e */ /* 0x000fe200000000ff */
[----:B------:R-:W-:Y:S01]  /*9870*/  @!P5 STG.E.U16 desc[UR32][R2.64+0x200], R21 ;  /* 0x000200150200d986 */ /* 0x000fe2000c101520 */
[-C--:B------:R-:W-:Y:S02]  /*9880*/  ISETP.GE.AND P5, PT, R150, R37.reuse, PT ;  /* 0x000000259600720c */ /* 0x080fe40003fa6270 */
[----:B------:R-:W-:Y:S01]  /*9890*/  PRMT R57, R0, 0x7610, R57 ;  /* 0x0000761000397816 */ /* 0x000fe20000000039 */
        /* <DEDUP_REMOVED lines=9> */
[----:B-1----:R-:W-:Y:S01]  /*9930*/  F2FP.F16.F32.PACK_AB R3, R82, R81 ;  /* 0x000000515203723e */ /* 0x002fe200000000ff */
[----:B------:R-:W-:Y:S01]  /*9940*/  FADD.FTZ R81, R80, R81 ;  /* 0x0000005150517221 */ /* 0x000fe20000010000 */
[----:B------:R-:W-:-:S03]  /*9950*/  F2FP.F16.F32.PACK_AB R2, R86, R85 ;  /* 0x000000555602723e */ /* 0x000fc600000000ff */
        /* <DEDUP_REMOVED lines=8> */
[----:B------:R3:W-:Y:S04]  /*99e0*/  STS.U16 [R126+0x4], R4 ;  /* 0x000004047e007388 */ /* 0x0007e80000000400 */
[----:B------:R5:W-:Y:S01]  /*99f0*/  STS.U16 [R119+0x6], R6 ;  /* 0x0000060677007388 */ /* 0x000be20000000400 */
[----:B-1----:R-:W-:-:S03]  /*9a00*/  PRMT R5, R3, 0x7632, R5 ;  /* 0x0000763203057816 */ /* 0x002fc60000000005 */
[----:B------:R-:W-:Y:S01]  /*9a10*/  STS.U16 [R118+0x8], R59 ;  /* 0x0000083b76007388 */ /* 0x000fe20000000400 */
[----:B---3--:R-:W-:Y:S02]  /*9a20*/  PRMT R4, R0, 0x7632, R4 ;  /* 0x0000763200047816 */ /* 0x008fe40000000004 */
[----:B------:R-:W-:Y:S01]  /*9a30*/  F2FP.F16.F32.PACK_AB R0, R88, R87 ;  /* 0x000000575800723e */ /* 0x000fe200000000ff */
[----:B------:R-:W-:Y:S01]  /*9a40*/  STS.U16 [R117+0xa], R7 ;  /* 0x00000a0775007388 */ /* 0x000fe20000000400 */
[----:B-----5:R-:W-:Y:S01]  /*9a50*/  PRMT R6, R2, 0x7632, R6 ;  /* 0x0000763202067816 */ /* 0x020fe20000000006 */
        /* <DEDUP_REMOVED lines=10> */
[----:B------:R-:W-:Y:S02]  /*9b00*/  FADD.FTZ R170, R89, R90 ;  /* 0x0000005a59aa7221 */ /* 0x000fe40000010000 */
[----:B------:R-:W-:Y:S01]  /*9b10*/  STS.U16 [R113+0x12], R4 ;  /* 0x0000120471007388 */ /* 0x000fe20000000400 */
[----:B------:R-:W-:-:S03]  /*9b20*/  MOV R0, UR16 ;  /* 0x0000001000007c02 */ /* 0x000fc60008000f00 */
        /* <DEDUP_REMOVED lines=65> */
.L_x_4608:
[----:B------:R-:W1:Y:S01]  /*9f40*/  LDCU.64 UR6, c[0x0][0x548] ;  /* 0x0000a900ff0677ac */ /* 0x000e620008000a00 */
[----:B------:R-:W3:Y:S01]  /*9f50*/  S2R R10, SR_TID.X ;  /* 0x00000000000a7919 */ /* 0x000ee20000002100 */
        /* <DEDUP_REMOVED lines=39> */
.L_x_4658:
[----:B------:R-:W-:Y:S05]  /*a1d0*/  BSYNC.RECONVERGENT B0 ;  /* 0x0000000000007941 */ /* 0x000fea0003800200 */
.L_x_4657:
[----:B------:R-:W-:Y:S01]  /*a1e0*/  UISETP.NE.U32.AND UP0, UPT, UR8, URZ, UPT ;  /* 0x000000ff0800728c */ /* 0x000fe2000bf05070 */
[----:B---3--:R-:W-:-:S03]  /*a1f0*/  ISETP.GE.AND P0, PT, R10, UR11, PT ;  /* 0x0000000b0a007c0c */ /* 0x008fc6000bf06270 */
[----:B------:R-:W-:-:S09]  /*a200*/  UISETP.NE.AND.EX UP0, UPT, UR9, URZ, UPT, UP0 ;  /* 0x000000ff0900728c */ /* 0x000fd2000bf05300 */
[----:B------:R-:W-:Y:S05]  /*a210*/  BRA.U !UP0, `(.L_x_4659) ;  /* 0x0000000108907547 */ /* 0x000fea000b800000 */
[----:B------:R-:W-:Y:S06]  /*a220*/  BAR.SYNC.DEFER_BLOCKING 0x0 ;  /* 0x0000000000007b1d */ /* 0x000fec0000010000 */
[----:B------:R-:W-:Y:S01]  /*a230*/  BSSY.RECONVERGENT B0, `(.L_x_4659) ;  /* 0x0000022000007945 */ /* 0x000fe20003800200 */
[----:B-1----:R-:W1:Y:S01]  /*a240*/  SHFL.DOWN P1, R3, R170, 0x1, 0x1f ;  /* 0x08201f00aa037f89 */ /* 0x002e620000020000 */
[----:B------:R-:W3:Y:S01]  /*a250*/  S2R R4, SR_LANEID ;  /* 0x0000000000047919 */ /* 0x000ee20000000000 */
[----:B-1----:R-:W-:-:S05]  /*a260*/  @P1 FADD R3, R3, R170 ;  /* 0x000000aa03031221 */ /* 0x002fca0000000000 */
[----:B------:R-:W1:Y:S01]  /*a270*/  SHFL.DOWN P1, R0, R3, 0x2, 0x1f ;  /* 0x08401f0003007f89 */ /* 0x000e620000020000 */
[----:B---3--:R-:W-:Y:S02]  /*a280*/  ISETP.NE.AND P2, PT, R4, RZ, PT ;  /* 0x000000ff0400720c */ /* 0x008fe40003f45270 */
[----:B------:R-:W3:Y:S11]  /*a290*/  S2R R4, SR_TID.X ;  /* 0x0000000000047919 */ /* 0x000ef60000002100 */
[----:B------:R-:W2:Y:S01]  /*a2a0*/  @!P2 S2R R9, SR_CgaCtaId ;  /* 0x000000000009a919 */ /* 0x000ea20000008800 */
[----:B0-----:R-:W-:Y:S01]  /*a2b0*/  @!P2 MOV R6, 0x400 ;  /* 0x000004000006a802 */ /* 0x001fe20000000f00 */
[----:B-1----:R-:W-:-:S05]  /*a2c0*/  @P1 FADD R0, R3, R0 ;  /* 0x0000000003001221 */ /* 0x002fca0000000000 */
[----:B------:R-:W0:Y:S01]  /*a2d0*/  SHFL.DOWN P1, R5, R0, 0x4, 0x1f ;  /* 0x08801f0000057f89 */ /* 0x000e220000020000 */
[----:B---3--:R-:W-:-:S04]  /*a2e0*/  @!P2 SHF.R.U32.HI R3, RZ, 0x3, R4 ;  /* 0x00000003ff03a819 */ /* 0x008fc80000011604 */
        /* <DEDUP_REMOVED lines=18> */
[----:B------:R-:W-:-:S04]  /*a410*/  IMAD.U32 R2, RZ, RZ, UR4 ;  /* 0x00000004ff027e24 */ /* 0x000fc8000f8e00ff */
[----:B------:R-:W-:Y:S01]  /*a420*/  MOV R3, UR5 ;  /* 0x0000000500037c02 */ /* 0x000fe20008000f00 */
[----:B0-----:R-:W-:-:S05]  /*a430*/  FADD.FTZ R7, R7, R0 ;  /* 0x0000000007077221 */ /* 0x001fca0000010000 */
[----:B------:R1:W-:Y:S02]  /*a440*/  REDG.E.ADD.F32.FTZ.RN.STRONG.GPU desc[UR32][R2.64], R7 ;  /* 0x00000007020079a6 */ /* 0x0003e4000c12f320 */
.L_x_4660:
[----:B------:R-:W-:Y:S05]  /*a450*/  BSYNC.RECONVERGENT B0 ;  /* 0x0000000000007941 */ /* 0x000fea0003800200 */
.L_x_4659:
[----:B------:R-:W-:Y:S05]  /*a460*/  @P0 EXIT ;  /* 0x000000000000094d */ /* 0x000fea0003800000 */
[----:B------:R-:W3:Y:S01]  /*a470*/  S2UR UR8, SR_CTAID.Y ;  /* 0x00000000000879c3 */ /* 0x000ee20000002600 */
[----:B------:R-:W3:Y:S01]  /*a480*/  LDCU.64 UR6, c[0x0][0x4a8] ;  /* 0x00009500ff0677ac */ /* 0x000ee20008000a00 */
[----:B------:R-:W-:Y:S01]  /*a490*/  MOV R0, R10 ;  /* 0x0000000a00007202 */ /* 0x000fe20000000f00 */
[----:B------:R-:W0:Y:S05]  /*a4a0*/  LDCU UR10, c[0x0][0x360] ;  /* 0x00006c00ff0a77ac */ /* 0x000e2a0008000800 */
[----:B------:R-:W1:Y:S01]  /*a4b0*/  S2UR UR9, SR_CgaCtaId ;  /* 0x00000000000979c3 */ /* 0x000e620000008800 */
[----:B------:R-:W0:Y:S07]  /*a4c0*/  LDCU.64 UR12, c[0x0][0x530] ;  /* 0x0000a600ff0c77ac */ /* 0x000e2e0008000a00 */
[----:B------:R-:W0:Y:S01]  /*a4d0*/  LDC.64 R8, c[0x0][0x4b0] ;  /* 0x00012c00ff087b82 */ /* 0x000e220000000a00 */
[----:B---3--:R-:W-:-:S03]  /*a4e0*/  UIMAD.WIDE.U32 UR4, UR8, UR6, URZ ;  /* 0x00000006080472a5 */ /* 0x008fc6000f8e00ff */
[----:B------:R-:W-:Y:S01]  /*a4f0*/  UMOV UR6, 0x400 ;  /* 0x0000040000067882 */ /* 0x000fe20000000000 */
[----:B------:R-:W-:Y:S02]  /*a500*/  UIMAD UR7, UR8, UR7, UR5 ;  /* 0x00000007080772a4 */ /* 0x000fe4000f8e0205 */
[----:B-1----:R-:W-:-:S12]  /*a510*/  ULEA UR9, UR9, UR6, 0x18 ;  /* 0x0000000609097291 */ /* 0x002fd8000f8ec0ff */
.L_x_4661:
[----:B0-----:R-:W-:Y:S01]  /*a520*/  LEA R6, R0, UR9, 0x2 ;  /* 0x0000000900067c11 */ /* 0x001fe2000f8e10ff */
[----:B------:R-:W-:Y:S01]  /*a530*/  UMOV UR6, UR4 ;  /* 0x0000000400067c82 */ /* 0x000fe20008000000 */
[----:B------:R-:W-:-:S03]  /*a540*/  SHF.R.S32.HI R3, RZ, 0x1f, R0 ;  /* 0x0000001fff037819 */ /* 0x000fc60000011400 */
[----:B-1----:R-:W0:Y:S02]  /*a550*/  LDS R7, [R6+0x46c0] ;  /* 0x0046c00006077984 */ /* 0x002e240000000800 */
[-C--:B------:R-:W-:Y:S02]  /*a560*/  IMAD R4, R3, R8.reuse, RZ ;  /* 0x0000000803047224 */ /* 0x080fe400078e02ff */
[----:B------:R-:W-:-:S04]  /*a570*/  IMAD.WIDE.U32 R2, R0, R8, UR6 ;  /* 0x0000000600027e25 */ /* 0x000fc8000f8e0008 */
[----:B------:R-:W-:Y:S01]  /*a580*/  IMAD R5, R0, R9, R4 ;  /* 0x0000000900057224 */ /* 0x000fe200078e0204 */
[----:B------:R-:W-:Y:S01]  /*a590*/  LEA R4, P0, R2, UR12, 0x2 ;  /* 0x0000000c02047c11 */ /* 0x000fe2000f8010ff */
[----:B------:R-:W-:-:S03]  /*a5a0*/  VIADD R0, R0, UR10 ;  /* 0x0000000a00007c36 */ /* 0x000fc60008000000 */
[----:B------:R-:W-:-:S04]  /*a5b0*/  IADD3 R3, PT, PT, R3, R5, RZ ;  /* 0x0000000503037210 */ /* 0x000fc80007ffe0ff */
[----:B------:R-:W-:Y:S02]  /*a5c0*/  LEA.HI.X R5, R2, UR13, R3, 0x2, P0 ;  /* 0x0000000d02057c11 */ /* 0x000fe400080f1403 */
[----:B------:R-:W-:-:S03]  /*a5d0*/  ISETP.GE.AND P0, PT, R0, UR11, PT ;  /* 0x0000000b00007c0c */ /* 0x000fc6000bf06270 */
[----:B0-----:R1:W-:Y:S10]  /*a5e0*/  REDG.E.ADD.F32.FTZ.RN.STRONG.GPU desc[UR32][R4.64], R7 ;  /* 0x00000007040079a6 */ /* 0x0013f4000c12f320 */
[----:B------:R-:W-:Y:S05]  /*a5f0*/  @!P0 BRA `(.L_x_4661) ;  /* 0xfffffffc00c88947 */ /* 0x000fea000383ffff */
[----:B------:R-:W-:Y:S05]  /*a600*/  EXIT ;  /* 0x000000000000794d */ /* 0x000fea0003800000 */
.L_x_4615:
[----:B------:R-:W-:Y:S01]  /*a610*/  HFMA2 R223, -RZ, RZ, 0, 5.9604644775390625e-08 ;  /* 0x00000001ffdf7431 */ /* 0x000fe200000001ff */
[----:B------:R-:W-:Y:S01]  /*a620*/  MOV R221, R67 ;  /* 0x0000004300dd7202 */ /* 0x000fe20000000f00 */
[----:B------:R-:W-:Y:S01]  /*a630*/  IMAD.MOV.U32 R66, RZ, RZ, -0x1 ;  /* 0xffffffffff427424 */ /* 0x000fe200078e00ff */
[----:B------:R-:W-:-:S07]  /*a640*/  MOV R226, RZ ;  /* 0x000000ff00e27202 */ /* 0x000fce0000000f00 */
[----:B01---5:R-:W-:Y:S05]  /*a650*/  WARPSYNC.COLLECTIVE R66, `(.L_x_4662) ;  /* 0x0000000042087348 */ /* 0x023fea0003c00000 */
[----:B------:R2:W3:Y:S02]  /*a660*/  SHFL.UP P6, R65, R221, R223, R226 ;  /* 0x040000dfdd417389 */ /* 0x0004e400000c00e2 */
[----:B0123-5:R-:W-:Y:S05]  /*a670*/  ENDCOLLECTIVE ;  /* 0x000000000000791b */ /* 0x02ffea0003800000 */
.L_x_4662:
[----:B------:R-:W-:Y:S02]  /*a680*/  MOV R221, R220 ;  /* 0x000000dc00dd7202 */ /* 0x000fe40000000f00 */
[----:B------:R-:W-:-:S07]  /*a690*/  MOV R64, R65 ;  /* 0x0000004100407202 */ /* 0x000fce0000000f00 */
[----:B------:R-:W-:Y:S05]  /*a6a0*/  WARPSYNC.COLLECTIVE R66, `(.L_x_4663) ;  /* 0x0000000042087348 */ /* 0x000fea0003c00000 */
[----:B------:R0:W1:Y:S02]  /*a6b0*/  SHFL.UP P6, R65, R221, R223, R226 ;  /* 0x040000dfdd417389 */ /* 0x00006400000c00e2 */
[----:B01----:R-:W-:Y:S05]  /*a6c0*/  ENDCOLLECTIVE ;  /* 0x000000000000791b */ /* 0x003fea0003800000 */
.L_x_4663:
        /* <DEDUP_REMOVED lines=8> */
.L_x_4664:
[----:B------:R-:W-:Y:S02]  /*a750*/  MOV R221, R222 ;  /* 0x000000de00dd7202 */ /* 0x000fe40000000f00 */
[----:B------:R-:W-:-:S07]  /*a760*/  MOV R64, R65 ;  /* 0x0000004100407202 */ /* 0x000fce0000000f00 */
[----:B------:R-:W-:Y:S05]  /*a770*/  WARPSYNC.COLLECTIVE R66, `(.L_x_4665) ;  /* 0x0000000042087348 */ /* 0x000fea0003c00000 */
[----:B------:R0:W1:Y:S02]  /*a780*/  SHFL.UP P6, R65, R221, R223, R226 ;  /* 0x040000dfdd417389 */ /* 0x00006400000c00e2 */
[----:B01----:R-:W-:Y:S05]  /*a790*/  ENDCOLLECTIVE ;  /* 0x000000000000791b */ /* 0x003fea0003800000 */
.L_x_4665:
        /* <DEDUP_REMOVED lines=8> */
.L_x_4666:
[----:B------:R-:W-:Y:S02]  /*a820*/  MOV R221, R224 ;  /* 0x000000e000dd7202 */ /* 0x000fe40000000f00 */
[----:B------:R-:W-:-:S07]  /*a830*/  MOV R64, R65 ;  /* 0x0000004100407202 */ /* 0x000fce0000000f00 */
[----:B------:R-:W-:Y:S05]  /*a840*/  WARPSYNC.COLLECTIVE R66, `(.L_x_4667) ;  /* 0x0000000042087348 */ /* 0x000fea0003c00000 */
[----:B------:R0:W1:Y:S02]  /*a850*/  SHFL.UP P6, R65, R221, R223, R226 ;  /* 0x040000dfdd417389 */ /* 0x00006400000c00e2 */
[----:B01----:R-:W-:Y:S05]  /*a860*/  ENDCOLLECTIVE ;  /* 0x000000000000791b */ /* 0x003fea0003800000 */
.L_x_4667:
        /* <DEDUP_REMOVED lines=8> */
.L_x_4668:
[----:B------:R-:W-:Y:S02]  /*a8f0*/  MOV R221, R220 ;  /* 0x000000dc00dd7202 */ /* 0x000fe40000000f00 */
[----:B------:R-:W-:-:S07]  /*a900*/  MOV R64, R65 ;  /* 0x0000004100407202 */ /* 0x000fce0000000f00 */
[----:B------:R-:W-:Y:S05]  /*a910*/  WARPSYNC.COLLECTIVE R66, `(.L_x_4669) ;  /* 0x0000000042087348 */ /* 0x000fea0003c00000 */
[----:B------:R0:W1:Y:S02]  /*a920*/  SHFL.UP P6, R65, R221, R223, R226 ;  /* 0x040000dfdd417389 */ /* 0x00006400000c00e2 */
[----:B01----:R-:W-:Y:S05]  /*a930*/  ENDCOLLECTIVE ;  /* 0x000000000000791b */ /* 0x003fea0003800000 */
.L_x_4669:
        /* <DEDUP_REMOVED lines=8> */
.L_x_4670:
[----:B------:R-:W-:Y:S02]  /*a9c0*/  MOV R221, R64 ;  /* 0x0000004000dd7202 */ /* 0x000fe40000000f00 */
[----:B------:R-:W-:-:S07]  /*a9d0*/  MOV R222, R65 ;  /* 0x0000004100de7202 */ /* 0x000fce0000000f00 */
[----:B------:R-:W-:Y:S05]  /*a9e0*/  WARPSYNC.COLLECTIVE R66, `(.L_x_4671) ;  /* 0x0000000042087348 */ /* 0x000fea0003c00000 */
[----:B------:R0:W1:Y:S02]  /*a9f0*/  SHFL.UP P6, R65, R221, R223, R226 ;  /* 0x040000dfdd417389 */ /* 0x00006400000c00e2 */
[----:B01----:R-:W-:Y:S05]  /*aa00*/  ENDCOLLECTIVE ;  /* 0x000000000000791b */ /* 0x003fea0003800000 */
.L_x_4671:
[----:B------:R-:W-:Y:S05]  /*aa10*/  BRA `(.L_x_4672) ;  /* 0xffffffc000187947 */ /* 0x000fea000383ffff */
.L_x_4616:
        /* <DEDUP_REMOVED lines=8> */
.L_x_4674:
[----:B------:R-:W-:Y:S05]  /*aaa0*/  BSYNC B0 ;  /* 0x0000000000007941 */ /* 0x000fea0003800000 */
.L_x_4673:
[----:B------:R-:W-:Y:S05]  /*aab0*/  BRA `(.L_x_4675) ;  /* 0xffffffc000087947 */ /* 0x000fea000383ffff */
.L_x_4617:
        /* <DEDUP_REMOVED lines=8> */
.L_x_4677:
[----:B------:R-:W-:Y:S05]  /*ab40*/  BSYNC B0 ;  /* 0x0000000000007941 */ /* 0x000fea0003800000 */
.L_x_4676:
[----:B------:R-:W-:Y:S05]  /*ab50*/  BRA `(.L_x_4678) ;  /* 0xffffffbc00e87947 */ /* 0x000fea000383ffff */
.L_x_4618:
[----:B------:R-:W-:Y:S01]  /*ab60*/  HFMA2 R226, -RZ, RZ, 0, 0 ;  /* 0x00000000ffe27431 */ /* 0x000fe200000001ff */
[----:B------:R-:W-:Y:S01]  /*ab70*/  BSSY B0, `(.L_x_4679) ;  /* 0x0000007000007945 */ /* 0x000fe20003800000 */
[----:B------:R-:W-:Y:S01]  /*ab80*/  MOV R221, R67 ;  /* 0x0000004300dd7202 */ /* 0x000fe20000000f00 */
[----:B------:R-:W-:Y:S01]  /*ab90*/  IMAD.MOV.U32 R223, RZ, RZ, 0x1 ;  /* 0x00000001ffdf7424 */ /* 0x000fe200078e00ff */
[----:B------:R-:W-:-:S07]  /*aba0*/  MOV R66, 0xffffffff ;  /* 0xffffffff00427802 */ /* 0x000fce0000000f00 */
[----:B01---5:R-:W-:Y:S05]  /*abb0*/  WARPSYNC.COLLECTIVE R66, `(.L_x_4680) ;  /* 0x0000000042087348 */ /* 0x023fea0003c00000 */
[----:B------:R2:W3:Y:S02]  /*abc0*/  SHFL.UP P6, R65, R221, R223, R226 ;  /* 0x040000dfdd417389 */ /* 0x0004e400000c00e2 */
[----:B0123-5:R-:W-:Y:S05]  /*abd0*/  ENDCOLLECTIVE ;  /* 0x000000000000791b */ /* 0x02ffea0003800000 */
.L_x_4680:
[----:B------:R-:W-:Y:S05]  /*abe0*/  BSYNC B0 ;  /* 0x0000000000007941 */ /* 0x000fea0003800000 */
.L_x_4679:
[----:B------:R-:W-:Y:S01]  /*abf0*/  HFMA2 R226, -RZ, RZ, 0, 0 ;  /* 0x00000000ffe27431 */ /* 0x000fe200000001ff */
[----:B------:R-:W-:Y:S01]  /*ac00*/  MOV R221, R217 ;  /* 0x000000d900dd7202 */ /* 0x000fe20000000f00 */
[----:B------:R-:W-:Y:S02]  /*ac10*/  HFMA2 R241, -RZ, RZ, 0, 1.847743988037109375e-06 ;  /* 0x0000001ffff17431 */ /* 0x000fe400000001ff */
[----:B------:R-:W-:Y:S01]  /*ac20*/  IMAD.MOV.U32 R223, RZ, RZ, 0x1 ;  /* 0x00000001ffdf7424 */ /* 0x000fe200078e00ff */
[----:B------:R-:W-:Y:S01]  /*ac30*/  MOV R66, 0xffffffff ;  /* 0xffffffff00427802 */ /* 0x000fe20000000f00 */
[----:B------:R-:W-:Y:S01]  /*ac40*/  IMAD.MOV.U32 R240, RZ, RZ, RZ ;  /* 0x000000fffff07224 */ /* 0x000fe200078e00ff */
[----:B------:R-:W-:Y:S02]  /*ac50*/  MOV R239, R132 ;  /* 0x0000008400ef7202 */ /* 0x000fe40000000f00 */
[----:B------:R-:W-:-:S07]  /*ac60*/  MOV R219, R65 ;  /* 0x0000004100db7202 */ /* 0x000fce0000000f00 */
[----:B------:R-:W-:Y:S05]  /*ac70*/  WARPSYNC.COLLECTIVE R66, `(.L_x_4681) ;  /* 0x0000000042087348 */ /* 0x000fea0003c00000 */
[----:B------:R0:W1:Y:S02]  /*ac80*/  SHFL.UP P6, R65, R221, R223, R226 ;  /* 0x040000dfdd417389 */ /* 0x00006400000c00e2 */
[----:B01----:R-:W-:Y:S05]  /*ac90*/  ENDCOLLECTIVE ;  /* 0x000000000000791b */ /* 0x003fea0003800000 */
.L_x_4681:
[----:B------:R-:W-:Y:S05]  /*aca0*/  WARPSYNC.COLLECTIVE R66, `(.L_x_4682) ;  /* 0x0000000042087348 */ /* 0x000fea0003c00000 */
[----:B------:R0:W1:Y:S02]  /*acb0*/  SHFL.IDX P2, R237, R239, R240, R241 ;  /* 0x000000f0efed7389 */ /* 0x00006400000400f1 */
[----:B01----:R-:W-:Y:S05]  /*acc0*/  ENDCOLLECTIVE ;  /* 0x000000000000791b */ /* 0x003fea0003800000 */
.L_x_4682:
[----:B------:R-:W-:Y:S02]  /*acd0*/  MOV R239, R133 ;  /* 0x0000008500ef7202 */ /* 0x000fe40000000f00 */
[----:B------:R-:W-:Y:S02]  /*ace0*/  MOV R220, R65 ;  /* 0x0000004100dc7202 */ /* 0x000fe40000000f00 */
[----:B------:R-:W-:-:S07]  /*acf0*/  MOV R64, R237 ;  /* 0x000000ed00407202 */ /* 0x000fce0000000f00 */
[----:B------:R-:W-:Y:S05]  /*ad00*/  WARPSYNC.COLLECTIVE R66, `(.L_x_4683) ;  /* 0x0000000042087348 */ /* 0x000fea0003c00000 */
[----:B------:R0:W1:Y:S02]  /*ad10*/  SHFL.IDX P2, R237, R239, R240, R241 ;  /* 0x000000f0efed7389 */ /* 0x00006400000400f1 */
[----:B01----:R-:W-:Y:S05]  /*ad20*/  ENDCOLLECTIVE ;  /* 0x000000000000791b */ /* 0x003fea0003800000 */
.L_x_4683:
[----:B------:R-:W-:Y:S01]  /*ad30*/  MOV R65, R237 ;  /* 0x000000ed00417202 */ /* 0x000fe20000000f00 */
[----:B------:R-:W-:Y:S06]  /*ad40*/  BRA `(.L_x_4684) ;  /* 0xffffffbc00847947 */ /* 0x000fec000383ffff */
.L_x_4620:
[----:B------:R-:W-:Y:S02]  /*ad50*/  HFMA2 R242, -RZ, RZ, 0, 5.9604644775390625e-08 ;  /* 0x00000001fff27431 */ /* 0x000fe400000001ff */
[----:B------:R-:W-:Y:S01]  /*ad60*/  IMAD.MOV.U32 R243, RZ, RZ, R64 ;  /* 0x000000fffff37224 */ /* 0x000fe200078e0040 */
[----:B------:R-:W-:Y:S01]  /*ad70*/  MOV R245, 0x1f ;  /* 0x0000001f00f57802 */ /* 0x000fe20000000f00 */
[----:B------:R-:W-:Y:S01]  /*ad80*/  HFMA2 R240, -RZ, RZ, 0, 0 ;  /* 0x00000000fff07431 */ /* 0x000fe200000001ff */
[----:B------:R-:W-:Y:S02]  /*ad90*/  MOV R66, 0xffffffff ;  /* 0xffffffff00427802 */ /* 0x000fe40000000f00 */
[----:B------:R-:W-:-:S07]  /*ada0*/  MOV R241, 0x1f ;  /* 0x0000001f00f17802 */ /* 0x000fce0000000f00 */
[----:B------:R-:W-:Y:S05]  /*adb0*/  WARPSYNC.COLLECTIVE R66, `(.L_x_4685) ;  /* 0x0000000042087348 */ /* 0x000fea0003c00000 */
[----:B------:R0:W1:Y:S02]  /*adc0*/  SHFL.DOWN P2, R236, R243, R242, R245 ;  /* 0x080000f2f3ec7389 */ /* 0x00006400000400f5 */
[----:B01----:R-:W-:Y:S05]  /*add0*/  ENDCOLLECTIVE ;  /* 0x000000000000791b */ /* 0x003fea0003800000 */
.L_x_4685:
[----:B------:R-:W-:Y:S01]  /*ade0*/  IMAD.MOV.U32 R243, RZ, RZ, R65 ;  /* 0x000000fffff37224 */ /* 0x000fe200078e0041 */
[----:B------:R-:W-:-:S07]  /*adf0*/  MOV R67, R236 ;  /* 0x000000ec00437202 */ /* 0x000fce0000000f00 */
[----:B------:R-:W-:Y:S05]  /*ae00*/  WARPSYNC.COLLECTIVE R66, `(.L_x_4686) ;  /* 0x0000000042087348 */ /* 0x000fea0003c00000 */
[----:B------:R0:W1:Y:S02]  /*ae10*/  SHFL.DOWN P2, R236, R243, R242, R245 ;  /* 0x080000f2f3ec7389 */ /* 0x00006400000400f5 */
[----:B01----:R-:W-:Y:S05]  /*ae20*/  ENDCOLLECTIVE ;  /* 0x000000000000791b */ /* 0x003fea0003800000 */
.L_x_4686:
        /* <DEDUP_REMOVED lines=11> */
.L_x_4687:
[----:B------:R-:W-:Y:S02]  /*aee0*/  MOV R243, R65 ;  /* 0x0000004100f37202 */ /* 0x000fe40000000f00 */
[----:B------:R-:W-:-:S07]  /*aef0*/  MOV R67, R236 ;  /* 0x000000ec00437202 */ /* 0x000fce0000000f00 */
[----:B------:R-:W-:Y:S05]  /*af00*/  WARPSYNC.COLLECTIVE R66, `(.L_x_4688) ;  /* 0x0000000042087348 */ /* 0x000fea0003c00000 */
[----:B------:R0:W1:Y:S02]  /*af10*/  SHFL.DOWN P2, R236, R243, R242, R245 ;  /* 0x080000f2f3ec7389 */ /* 0x00006400000400f5 */
[----:B01----:R-:W-:Y:S05]  /*af20*/  ENDCOLLECTIVE ;  /* 0x000000000000791b */ /* 0x003fea0003800000 */
.L_x_4688:
[----:B------:R-:W-:Y:S01]  /*af30*/  @!P1 FMUL.FTZ R67, R64, R67 ;  /* 0x0000004340439220 */ /* 0x000fe20000410000 */
[----:B------:R-:W-:Y:S01]  /*af40*/  HFMA2 R242, -RZ, RZ, 0, 2.384185791015625e-07 ;  /* 0x00000004fff27431 */ /* 0x000fe200000001ff */
        /* <DEDUP_REMOVED lines=9> */
.L_x_4689:
[----:B------:R-:W-:Y:S02]  /*afe0*/  MOV R243, R65 ;  /* 0x0000004100f37202 */ /* 0x000fe40000000f00 */
[----:B------:R-:W-:-:S07]  /*aff0*/  MOV R67, R236 ;  /* 0x000000ec00437202 */ /* 0x000fce0000000f00 */
[----:B------:R-:W-:Y:S05]  /*b000*/  WARPSYNC.COLLECTIVE R66, `(.L_x_4690) ;  /* 0x0000000042087348 */ /* 0x000fea0003c00000 */
[----:B------:R0:W1:Y:S02]  /*b010*/  SHFL.DOWN P2, R236, R243, R242, R245 ;  /* 0x080000f2f3ec7389 */ /* 0x00006400000400f5 */
[----:B01----:R-:W-:Y:S05]  /*b020*/  ENDCOLLECTIVE ;  /* 0x000000000000791b */ /* 0x003fea0003800000 */
.L_x_4690:
[----:B------:R-:W-:Y:S01]  /*b030*/  @!P1 FMUL.FTZ R67, R64, R67 ;  /* 0x0000004340439220 */ /* 0x000fe20000410000 */
[----:B------:R-:W-:Y:S02]  /*b040*/  HFMA2 R242, -RZ, RZ, 0, 4.76837158203125e-07 ;  /* 0x00000008fff27431 */ /* 0x000fe400000001ff */
        /* <DEDUP_REMOVED lines=9> */
.L_x_4691:
[----:B------:R-:W-:Y:S01]  /*b0e0*/  MOV R243, R65 ;  /* 0x0000004100f37202 */ /* 0x000fe20000000f00 */
[----:B------:R-:W-:-:S07]  /*b0f0*/  IMAD.MOV.U32 R67, RZ, RZ, R236 ;  /* 0x000000ffff437224 */ /* 0x000fce00078e00ec */
[----:B------:R-:W-:Y:S05]  /*b100*/  WARPSYNC.COLLECTIVE R66, `(.L_x_4692) ;  /* 0x0000000042087348 */ /* 0x000fea0003c00000 */
[----:B------:R0:W1:Y:S02]  /*b110*/  SHFL.DOWN P2, R236, R243, R242, R245 ;  /* 0x080000f2f3ec7389 */ /* 0x00006400000400f5 */
[----:B01----:R-:W-:Y:S05]  /*b120*/  ENDCOLLECTIVE ;  /* 0x000000000000791b */ /* 0x003fea0003800000 */
.L_x_4692:
        /* <DEDUP_REMOVED lines=11> */
.L_x_4693:
[----:B------:R-:W-:Y:S02]  /*b1e0*/  MOV R243, R65 ;  /* 0x0000004100f37202 */ /* 0x000fe40000000f00 */
[----:B------:R-:W-:-:S07]  /*b1f0*/  MOV R67, R236 ;  /* 0x000000ec00437202 */ /* 0x000fce0000000f00 */
[----:B------:R-:W-:Y:S05]  /*b200*/  WARPSYNC.COLLECTIVE R66, `(.L_x_4694) ;  /* 0x0000000042087348 */ /* 0x000fea0003c00000 */
[----:B------:R0:W1:Y:S02]  /*b210*/  SHFL.DOWN P2, R236, R243, R242, R245 ;  /* 0x080000f2f3ec7389 */ /* 0x00006400000400f5 */
[----:B01----:R-:W-:Y:S05]  /*b220*/  ENDCOLLECTIVE ;  /* 0x000000000000791b */ /* 0x003fea0003800000 */
.L_x_4694:
[----:B------:R-:W-:Y:S01]  /*b230*/  @!P1 FMUL.FTZ R67, R64, R67 ;  /* 0x0000004340439220 */ /* 0x000fe20000410000 */
[----:B------:R-:W-:Y:S01]  /*b240*/  HFMA2 R242, -RZ, RZ, 0, 5.9604644775390625e-08 ;  /* 0x00000001fff27431 */ /* 0x000fe200000001ff */
        /* <DEDUP_REMOVED lines=10> */
.L_x_4695:
[----:B------:R-:W-:Y:S01]  /*b2f0*/  MOV R239, R65 ;  /* 0x0000004100ef7202 */ /* 0x000fe20000000f00 */
[----:B------:R-:W-:-:S07]  /*b300*/  IMAD.MOV.U32 R67, RZ, RZ, R237 ;  /* 0x000000ffff437224 */ /* 0x000fce00078e00ed */
[----:B------:R-:W-:Y:S05]  /*b310*/  WARPSYNC.COLLECTIVE R66, `(.L_x_4696) ;  /* 0x0000000042087348 */ /* 0x000fea0003c00000 */
[----:B------:R0:W1:Y:S02]  /*b320*/  SHFL.IDX P2, R237, R239, R240, R241 ;  /* 0x000000f0efed7389 */ /* 0x00006400000400f1 */
[----:B01----:R-:W-:Y:S05]  /*b330*/  ENDCOLLECTIVE ;  /* 0x000000000000791b */ /* 0x003fea0003800000 */
.L_x_4696:
[----:B------:R-:W-:Y:S05]  /*b340*/  WARPSYNC.COLLECTIVE R66, `(.L_x_4697) ;  /* 0x0000000042087348 */ /* 0x000fea0003c00000 */
[----:B------:R0:W1:Y:S02]  /*b350*/  SHFL.DOWN P2, R236, R243, R242, R245 ;  /* 0x080000f2f3ec7389 */ /* 0x00006400000400f5 */
[----:B01----:R-:W-:Y:S05]  /*b360*/  ENDCOLLECTIVE ;  /* 0x000000000000791b */ /* 0x003fea0003800000 */
.L_x_4697:
[----:B------:R-:W-:Y:S02]  /*b370*/  MOV R239, R132 ;  /* 0x0000008400ef7202 */ /* 0x000fe40000000f00 */
[----:B------:R-:W-:Y:S02]  /*b380*/  MOV R243, R65 ;  /* 0x0000004100f37202 */ /* 0x000fe40000000f00 */
[----:B------:R-:W-:Y:S01]  /*b390*/  MOV R234, R237 ;  /* 0x000000ed00ea7202 */ /* 0x000fe20000000f00 */
[----:B------:R-:W-:-:S04]  /*b3a0*/  IMAD.MOV.U32 R233, RZ, RZ, R236 ;  /* 0x000000ffffe97224 */ /* 0x000fc800078e00ec */
[----:B------:R-:W-:-:S07]  /*b3b0*/  FFMA.FTZ R238, R133, R67, R234 ;  /* 0x0000004385ee7223 */ /* 0x000fce00000100ea */
[----:B------:R-:W-:Y:S05]  /*b3c0*/  WARPSYNC.COLLECTIVE R66, `(.L_x_4698) ;  /* 0x0000000042087348 */ /* 0x000fea0003c00000 */
[----:B------:R0:W1:Y:S02]  /*b3d0*/  SHFL.DOWN P2, R236, R243, R242, R245 ;  /* 0x080000f2f3ec7389 */ /* 0x00006400000400f5 */
[----:B01----:R-:W-:Y:S05]  /*b3e0*/  ENDCOLLECTIVE ;  /* 0x000000000000791b */ /* 0x003fea0003800000 */
.L_x_4698:
[----:B------:R-:W-:-:S07]  /*b3f0*/  FMUL.FTZ R234, R132, R67 ;  /* 0x0000004384ea7220 */ /* 0x000fce0000410000 */
[----:B------:R-:W-:Y:S05]  /*b400*/  WARPSYNC.COLLECTIVE R66, `(.L_x_4699) ;  /* 0x0000000042087348 */ /* 0x000fea0003c00000 */
[----:B------:R0:W1:Y:S02]  /*b410*/  SHFL.IDX P2, R237, R239, R240, R241 ;  /* 0x000000f0efed7389 */ /* 0x00006400000400f1 */
[----:B01----:R-:W-:Y:S05]  /*b420*/  ENDCOLLECTIVE ;  /* 0x000000000000791b */ /* 0x003fea0003800000 */
.L_x_4699:
[----:B------:R-:W-:Y:S02]  /*b430*/  MOV R239, R133 ;  /* 0x0000008500ef7202 */ /* 0x000fe40000000f00 */
[----:B------:R-:W-:-:S07]  /*b440*/  MOV R235, R237 ;  /* 0x000000ed00eb7202 */ /* 0x000fce0000000f00 */
[----:B------:R-:W-:Y:S05]  /*b450*/  WARPSYNC.COLLECTIVE R66, `(.L_x_4700) ;  /* 0x0000000042087348 */ /* 0x000fea0003c00000 */
[----:B------:R0:W1:Y:S02]  /*b460*/  SHFL.IDX P2, R237, R239, R240, R241 ;  /* 0x000000f0efed7389 */ /* 0x00006400000400f1 */
[----:B01----:R-:W-:Y:S05]  /*b470*/  ENDCOLLECTIVE ;  /* 0x000000000000791b */ /* 0x003fea0003800000 */
.L_x_4700:
[----:B------:R-:W-:Y:S05]  /*b480*/  BRA `(.L_x_4701) ;  /* 0xffffffbc00887947 */ /* 0x000fea000383ffff */
.L_x_4702:
        /* <DEDUP_REMOVED lines=15> */
.L_x_10453:


//--------------------- .text._Z25selective_scan_bwd_kernelI32Selective_Scan_bwd_kernel_traitsILi64ELi16ELb0ELb1ELb1ELb1ELb0EN3c104HalfEfEEv12SSMParamsBwd --------------------------
	.section	.text._Z25selective_scan_bwd_kernelI32Selective_Scan_bwd_kernel_traitsILi64ELi16ELb0ELb1ELb1ELb1ELb0EN3c104HalfEfEEv12SSMParamsBwd,"ax",@progbits
	.align	128
        .global         _Z25selective_scan_bwd_kernelI32Selective_Scan_bwd_kernel_traitsILi64ELi16ELb0ELb1ELb1ELb1ELb0EN3c104HalfEfEEv12SSMParamsBwd
        .type           _Z25selective_scan_bwd_kernelI32Selective_Scan_bwd_kernel_traitsILi64ELi16ELb0ELb1ELb1ELb1ELb0EN3c104HalfEfEEv12SSMParamsBwd,@function
        .size           _Z25selective_scan_bwd_kernelI32Selective_Scan_bwd_kernel_traitsILi64ELi16ELb0ELb1ELb1ELb1ELb0EN3c104HalfEfEEv12SSMParamsBwd,(.L_x_10454 - _Z25selective_scan_bwd_kernelI32Selective_Scan_bwd_kernel_traitsILi64ELi16ELb0ELb1ELb1ELb1ELb0EN3c104HalfEfEEv12SSMParamsBwd)
        .other          _Z25selective_scan_bwd_kernelI32Selective_Scan_bwd_kernel_traitsILi64ELi16ELb0ELb1ELb1ELb1ELb0EN3c104HalfEfEEv12SSMParamsBwd,@"STO_CUDA_ENTRY STV_DEFAULT"
_Z25selective_scan_bwd_kernelI32Selective_Scan_bwd_kernel_traitsILi64ELi16ELb0ELb1ELb1ELb1ELb0EN3c104HalfEfEEv12SSMParamsBwd:
.text._Z25selective_scan_bwd_kernelI32Selective_Scan_bwd_kernel_traitsILi64ELi16ELb0ELb1ELb1ELb1ELb0EN3c104HalfEfEEv12SSMParamsBwd:
[----:B------:R-:W-:Y:S01]  /*0000*/  LDC R1, c[0x0][0x37c] ;  /* 0x0000df00ff017b82 */ /* 0x000fe20000000800 */
[----:B------:R-:W0:Y:S07]  /*0010*/  LDCU.64 UR4, c[0x0][0x458] ;  /* 0x00008b00ff0477ac */ /* 0x000e2e0008000a00 */
[----:B------:R-:W1:Y:S01]  /*0020*/  S2UR UR30, SR_CTAID.Y ;  /* 0x00000000001e79c3 */ /* 0x000e620000002600 */
[----:B------:R-:W2:Y:S01]  /*0030*/  LDCU.64 UR6, c[0x0][0x470] ;  /* 0x00008e00ff0677ac */ /* 0x000ea20008000a00 */
[----:B------:R-:W3:Y:S06]  /*0040*/  LDCU.64 UR28, c[0x0][0x358] ;  /* 0x00006b00ff1c77ac */ /* 0x000eec0008000a00 */
[----:B------:R-:W4:Y:S01]  /*0050*/  LDC R8, c[0x0][0x398] ;  /* 0x0000e600ff087b82 */ /* 0x000f220000000800 */
[----:B------:R-:W5:Y:S01]  /*0060*/  LDCU.128 UR12, c[0x0][0x3f0] ;  /* 0x00007e00ff0c77ac */ /* 0x000f620008000c00 */
[----:B------:R-:W5:Y:S01]  /*0070*/  LDCU.128 UR16, c[0x0][0x400] ;  /* 0x00008000ff1077ac */ /* 0x000f620008000c00 */
[----:B0-----:R-:W-:-:S02]  /*0080*/  UISETP.NE.U32.AND UP0, UPT, UR4, URZ, UPT ;  /* 0x000000ff0400728c */ /* 0x001fc4000bf05070 */
[----:B--2---:R-:W-:Y:S02]  /*0090*/  UISETP.NE.U32.AND UP1, UPT, UR6, URZ, UPT ;  /* 0x000000ff0600728c */ /* 0x004fe4000bf25070 */
[----:B------:R-:W-:Y:S02]  /*00a0*/  UISETP.NE.AND.EX UP0, UPT, UR5, URZ, UPT, UP0 ;  /* 0x000000ff0500728c */ /* 0x000fe4000bf05300 */
[----:B------:R-:W-:Y:S01]  /*00b0*/  UISETP.NE.AND.EX UP1, UPT, UR7, URZ, UPT, UP1 ;  /* 0x000000ff0700728c */ /* 0x000fe2000bf25310 */
[----:B------:R-:W5:Y:S01]  /*00c0*/  S2UR UR31, SR_CTAID.X ;  /* 0x00000000001f79c3 */ /* 0x000f620000002500 */
[----:B------:R-:W0:Y:S02]  /*00d0*/  LDCU UR22, c[0x0][0x394] ;  /* 0x00007280ff1677ac */ /* 0x000e240008000800 */
        /* <DEDUP_REMOVED lines=13> */
[----:B---3--:R3:W3:Y:S01]  /*01b0*/  @P4 LDG.E R2, desc[UR28][R2.64] ;  /* 0x0000001c02024981 */ /* 0x0086e2000c1e1900 */
[----:B------:R-:W3:Y:S03]  /*01c0*/  LDCU.64 UR26, c[0x0][0x3d0] ;  /* 0x00007a00ff1a77ac */ /* 0x000ee60008000a00 */
[----:B------:R-:W3:Y:S01]  /*01d0*/  @P5 LDG.E R4, desc[UR28][R4.64] ;  /* 0x0000001c04045981 */ /* 0x000ee2000c1e1900 */
[----:B----4-:R-:W-:Y:S01]  /*01e0*/  IABS R9, R8 ;  /* 0x0000000800097213 */ /* 0x010fe20000000000 */
[----:B-----5:R-:W-:Y:S01]  /*01f0*/  UIMAD.WIDE.U32 UR4, UR31, UR12, URZ ;  /* 0x0000000c1f0472a5 */ /* 0x020fe2000f8e00ff */
[----:B------:R-:W-:Y:S01]  /*0200*/  ISETP.NE.AND P1, PT, R8, RZ, PT ;  /* 0x000000ff0800720c */ /* 0x000fe20003f25270 */
[----:B------:R-:W-:Y:S01]  /*0210*/  UIMAD.WIDE.U32 UR6, UR31, UR16, URZ ;  /* 0x000000101f0672a5 */ /* 0x000fe2000f8e00ff */
[----:B------:R-:W4:Y:S01]  /*0220*/  I2F.RP R0, R9 ;  /* 0x0000000900007306 */ /* 0x000f220000209400 */
[----:B------:R-:W-:Y:S01]  /*0230*/  UIMAD UR5, UR31, UR13, UR5 ;  /* 0x0000000d1f0572a4 */ /* 0x000fe2000f8e0205 */
[----:B------:R-:W-:Y:S01]  /*0240*/  HFMA2 R172, -RZ, RZ, 0, 0 ;  /* 0x00000000ffac7431 */ /* 0x000fe200000001ff */
[----:B------:R-:W-:Y:S01]  /*0250*/  UIMAD UR7, UR31, UR17, UR7 ;  /* 0x000000111f0772a4 */ /* 0x000fe2000f8e0207 */
[----:B------:R-:W-:Y:S01]  /*0260*/  MOV R170, RZ ;  /* 0x000000ff00aa7202 */ /* 0x000fe20000000f00 */
[----:B------:R-:W-:-:S02]  /*0270*/  UIMAD.WIDE.U32 UR10, UR30, UR14, UR4 ;  /* 0x0000000e1e0a72a5 */ /* 0x000fc4000f8e0004 */
[----:B------:R-:W-:Y:S02]  /*0280*/  UIMAD.WIDE.U32 UR12, UR30, UR18, UR6 ;  /* 0x000000121e0c72a5 */ /* 0x000fe4000f8e0006 */
[----:B0-----:R-:W-:Y:S02]  /*0290*/  ULEA UR8, UR22, 0xfffffc00, 0xa ;  /* 0xfffffc0016087891 */ /* 0x001fe4000f8e50ff */
[----:B------:R-:W-:Y:S02]  /*02a0*/  UIMAD UR15, UR30, UR15, UR11 ;  /* 0x0000000f1e0f72a4 */ /* 0x000fe4000f8e020b */
[----:B------:R-:W-:Y:S01]  /*02b0*/  UIADD3 UR10, UP0, UPT, UR8, UR10, URZ ;  /* 0x0000000a080a7290 */ /* 0x000fe2000ff1e0ff */
[----:B----4-:R-:W0:Y:S01]  /*02c0*/  MUFU.RCP R0, R0 ;  /* 0x0000000000007308 */ /* 0x010e220000001000 */
[----:B------:R-:W4:Y:S01]  /*02d0*/  LDCU.128 UR4, c[0x0][0x460] ;  /* 0x00008c00ff0477ac */ /* 0x000f220008000c00 */
[----:B------:R-:W-:Y:S02]  /*02e0*/  UIMAD UR11, UR30, UR19, UR13 ;  /* 0x000000131e0b72a4 */ /* 0x000fe4000f8e020d */
[----:B------:R-:W-:-:S02]  /*02f0*/  UIADD3 UR18, UP2, UPT, UR8, UR12, URZ ;  /* 0x0000000c08127290 */ /* 0x000fc4000ff5e0ff */
[----:B------:R-:W-:Y:S02]  /*0300*/  USHF.R.S32.HI UR9, URZ, 0x1f, UR8 ;  /* 0x0000001fff097899 */ /* 0x000fe40008011408 */
[----:B--2---:R-:W-:Y:S02]  /*0310*/  UIMAD.WIDE.U32 UR16, UR31, UR20, URZ ;  /* 0x000000141f1072a5 */ /* 0x004fe4000f8e00ff */
[----:B------:R-:W-:Y:S01]  /*0320*/  UIADD3.X UR13, UPT, UPT, UR9, UR15, URZ, UP0, !UPT ;  /* 0x0000000f090d7290 */ /* 0x000fe200087fe4ff */
[----:B------:R-:W2:Y:S01]  /*0330*/  LDCU.64 UR36, c[0x0][0x528] ;  /* 0x0000a500ff2477ac */ /* 0x000ea20008000a00 */
[----:B0-----:R-:W-:Y:S02]  /*0340*/  IADD3 R6, PT, PT, R0, 0xffffffe, RZ ;  /* 0x0ffffffe00067810 */ /* 0x001fe40007ffe0ff */
[----:B------:R-:W-:Y:S01]  /*0350*/  IABS R0, UR30 ;  /* 0x0000001e00007c13 */ /* 0x000fe20008000000 */
[----:B----4-:R-:W-:Y:S01]  /*0360*/  ULEA UR12, UP1, UR10, UR4, 0x1 ;  /* 0x000000040a0c7291 */ /* 0x010fe2000f8208ff */
[----:B------:R0:W4:Y:S01]  /*0370*/  F2I.FTZ.U32.TRUNC.NTZ R7, R6 ;  /* 0x0000000600077305 */ /* 0x000122000021f000 */
[----:B------:R-:W-:-:S02]  /*0380*/  UIADD3.X UR4, UPT, UPT, UR9, UR11, URZ, UP2, !UPT ;  /* 0x0000000b09047290 */ /* 0x000fc400097fe4ff */
[----:B------:R-:W-:Y:S02]  /*0390*/  ULEA UR14, UP3, UR18, UR6, 0x1 ;  /* 0x00000006120e7291 */ /* 0x000fe4000f8608ff */
[----:B------:R-:W-:Y:S02]  /*03a0*/  ULEA.HI.X UR13, UR10, UR5, UR13, 0x1, UP1 ;  /* 0x000000050a0d7291 */ /* 0x000fe400088f0c0d */
[----:B------:R-:W-:Y:S01]  /*03b0*/  UIMAD UR5, UR31, UR21, UR17 ;  /* 0x000000151f0572a4 */ /* 0x000fe2000f8e0211 */
[----:B0-----:R-:W-:Y:S01]  /*03c0*/  HFMA2 R6, -RZ, RZ, 0, 0 ;  /* 0x00000000ff067431 */ /* 0x001fe200000001ff */
[----:B------:R-:W-:Y:S01]  /*03d0*/  ULEA.HI.X UR18, UR18, UR7, UR4, 0x1, UP3 ;  /* 0x0000000712127291 */ /* 0x000fe200098f0c04 */
[----:B------:R-:W0:Y:S01]  /*03e0*/  LDCU.64 UR20, c[0x0][0x3b0] ;  /* 0x00007600ff1477ac */ /* 0x000e220008000a00 */
[----:B----4-:R-:W-:Y:S01]  /*03f0*/  IADD3 R10, PT, PT, RZ, -R7, RZ ;  /* 0x80000007ff0a7210 */ /* 0x010fe20007ffe0ff */
[----:B------:R-:W-:Y:S01]  /*0400*/  UMOV UR4, UR16 ;  /* 0x0000001000047c82 */ /* 0x000fe20008000000 */
[----:B-1----:R-:W-:-:S02]  /*0410*/  UISETP.NE.U32.AND UP0, UPT, UR32, URZ, UPT ;  /* 0x000000ff2000728c */ /* 0x002fc4000bf05070 */
[----:B------:R-:W-:Y:S01]  /*0420*/  UIMAD.WIDE.U32 UR4, UR30, UR24, UR4 ;  /* 0x000000181e0472a5 */ /* 0x000fe2000f8e0004 */
[----:B---3--:R-:W-:Y:S01]  /*0430*/  IMAD R3, R10, R9, RZ ;  /* 0x000000090a037224 */ /* 0x008fe200078e02ff */
[----:B------:R-:W1:Y:S03]  /*0440*/  LDCU.64 UR34, c[0x0][0x3e8] ;  /* 0x00007d00ff2277ac */ /* 0x000e660008000a00 */
[----:B------:R-:W-:Y:S01]  /*0450*/  IMAD.HI.U32 R6, R7, R3, R6 ;  /* 0x0000000307067227 */ /* 0x000fe200078e0006 */
[----:B------:R-:W-:Y:S01]  /*0460*/  UIMAD UR10, UR30, UR25, UR5 ;  /* 0x000000191e0a72a4 */ /* 0x000fe2000f8e0205 */
[----:B------:R-:W3:Y:S04]  /*0470*/  LDCU.64 UR24, c[0x0][0x3c8] ;  /* 0x00007900ff1877ac */ /* 0x000ee80008000a00 */
[----:B------:R-:W-:Y:S01]  /*0480*/  IMAD.HI.U32 R6, R6, R0, RZ ;  /* 0x0000000006067227 */ /* 0x000fe200078e00ff */
[----:B------:R-:W-:-:S02]  /*0490*/  UIADD3 UR16, UP1, UPT, UR8, UR4, URZ ;  /* 0x0000000408107290 */ /* 0x000fc4000ff3e0ff */
[----:B------:R-:W-:Y:S02]  /*04a0*/  UISETP.NE.AND.EX UP0, UPT, UR33, URZ, UPT, UP0 ;  /* 0x000000ff2100728c */ /* 0x000fe4000bf05300 */
[----:B------:R-:W-:Y:S01]  /*04b0*/  IADD3 R3, PT, PT, -R6, RZ, RZ ;  /* 0x000000ff06037210 */ /* 0x000fe20007ffe1ff */
[----:B0-----:R-:W-:Y:S02]  /*04c0*/  UIMAD.WIDE.U32 UR4, UR31, UR20, URZ ;  /* 0x000000141f0472a5 */ /* 0x001fe4000f8e00ff */
[----:B------:R-:W-:Y:S02]  /*04d0*/  UIADD3.X UR10, UPT, UPT, UR9, UR10, URZ, UP1, !UPT ;  /* 0x0000000a090a7290 */ /* 0x000fe40008ffe4ff */
[----:B------:R-:W-:Y:S01]  /*04e0*/  IMAD R0, R9, R3, R0 ;  /* 0x0000000309007224 */ /* 0x000fe200078e0200 */
[----:B------:R-:W-:Y:S02]  /*04f0*/  UIMAD.WIDE.U32 UR6, UR31, UR26, URZ ;  /* 0x0000001a1f0672a5 */ /* 0x000fe4000f8e00ff */
[----:B--2---:R-:W-:-:S02]  /*0500*/  ULEA UR15, UP1, UR16, UR36, 0x1 ;  /* 0x00000024100f7291 */ /* 0x004fc4000f8208ff */
[----:B------:R-:W-:Y:S01]  /*0510*/  ISETP.GT.U32.AND P2, PT, R9, R0, PT ;  /* 0x000000000900720c */ /* 0x000fe20003f44070 */
[----:B------:R-:W-:Y:S02]  /*0520*/  UIMAD UR5, UR31, UR21, UR5 ;  /* 0x000000151f0572a4 */ /* 0x000fe4000f8e0205 */
[----:B------:R-:W-:Y:S02]  /*0530*/  UIMAD UR7, UR31, UR27, UR7 ;  /* 0x0000001b1f0772a4 */ /* 0x000fe4000f8e0207 */
[----:B------:R-:W-:Y:S01]  /*0540*/  ULEA.HI.X UR16, UR16, UR37, UR10, 0x1, UP1 ;  /* 0x0000002510107291 */ /* 0x000fe200088f0c0a */
[----:B------:R-:W0:Y:S01]  /*0550*/  LDCU.64 UR26, c[0x0][0x448] ;  /* 0x00008900ff1a77ac */ /* 0x000e220008000a00 */
[----:B------:R-:W2:Y:S06]  /*0560*/  @UP0 LDCU UR21, c[0x0][0x384] ;  /* 0x00007080ff1507ac */ /* 0x000eac0008000800 */
[----:B------:R-:W-:Y:S01]  /*0570*/  @!P2 IMAD.IADD R0, R0, 0x1, -R9 ;  /* 0x000000010000a824 */ /* 0x000fe200078e0a09 */
[----:B------:R-:W-:-:S04]  /*0580*/  @!P2 IADD3 R6, PT, PT, R6, 0x1, RZ ;  /* 0x000000010606a810 */ /* 0x000fc80007ffe0ff */
[----:B------:R-:W-:Y:S02]  /*0590*/  ISETP.GE.U32.AND P0, PT, R0, R9, PT ;  /* 0x000000090000720c */ /* 0x000fe40003f06070 */
[----:B------:R-:W-:Y:S02]  /*05a0*/  LOP3.LUT R0, R8, UR30, RZ, 0x3c, !PT ;  /* 0x0000001e08007c12 */ /* 0x000fe4000f8e3cff */
[----:B------:R-:W-:Y:S02]  /*05b0*/  @!P1 LOP3.LUT R8, RZ, R8, RZ, 0x33, !PT ;  /* 0x00000008ff089212 */ /* 0x000fe400078e33ff */
[----:B------:R-:W-:-:S07]  /*05c0*/  ISETP.GE.AND P3, PT, R0, RZ, PT ;  /* 0x000000ff0000720c */ /* 0x000fce0003f66270 */
[----:B------:R-:W-:-:S06]  /*05d0*/  @P0 IADD3 R6, PT, PT, R6, 0x1, RZ ;  /* 0x0000000106060810 */ /* 0x000fcc0007ffe0ff */
[----:B------:R-:W-:-:S04]  /*05e0*/  @!P3 IADD3 R6, PT, PT, -R6, RZ, RZ ;  /* 0x000000ff0606b210 */ /* 0x000fc80007ffe1ff */
[----:B------:R-:W-:Y:S02]  /*05f0*/  R2UR UR32, R6 ;  /* 0x00000000062072ca */ /* 0x000fe400000e0000 */
[----:B------:R-:W-:-:S13]  /*0600*/  @!P1 R2UR UR32, R8 ;  /* 0x00000000082092ca */ /* 0x000fda00000e0000 */
[----:B------:R-:W-:Y:S02]  /*0610*/  USHF.R.S32.HI UR10, URZ, 0x1f, UR32 ;  /* 0x0000001fff0a7899 */ /* 0x000fe40008011420 */
[----:B---3--:R-:W-:Y:S02]  /*0620*/  UIMAD.WIDE.U32 UR4, UR32, UR24, UR4 ;  /* 0x00000018200472a5 */ /* 0x008fe4000f8e0004 */
[----:B------:R-:W-:Y:S02]  /*0630*/  UIMAD UR11, UR10, UR24, URZ ;  /* 0x000000180a0b72a4 */ /* 0x000fe4000f8e02ff */
[----:B-1----:R-:W-:Y:S02]  /*0640*/  UIMAD UR17, UR10, UR34, URZ ;  /* 0x000000220a1172a4 */ /* 0x002fe4000f8e02ff */
[----:B------:R-:W-:Y:S02]  /*0650*/  UIMAD UR19, UR32, UR25, UR11 ;  /* 0x00000019201372a4 */ /* 0x000fe4000f8e020b */
[----:B------:R-:W-:-:S02]  /*0660*/  UIMAD UR20, UR32, UR35, UR17 ;  /* 0x00000023201472a4 */ /* 0x000fc4000f8e0211 */
[----:B------:R-:W-:Y:S02]  /*0670*/  UIADD3 UR17, UP1, UPT, UR8, UR4, URZ ;  /* 0x0000000408117290 */ /* 0x000fe4000ff3e0ff */
[----:B------:R-:W-:Y:S01]  /*0680*/  UIADD3 UR4, UPT, UPT, UR5, UR19, URZ ;  /* 0x0000001305047290 */ /* 0x000fe2000fffe0ff */
[----:B------:R-:W1:Y:S01]  /*0690*/  @UP0 LDCU UR5, c[0x0][0x38c] ;  /* 0x00007180ff0507ac */ /* 0x000e620008000800 */
[----:B------:R-:W-:Y:S01]  /*06a0*/  UIMAD.WIDE.U32 UR10, UR32, UR34, UR6 ;  /* 0x00000022200a72a5 */ /* 0x000fe2000f8e0006 */
[----:B------:R-:W3:Y:S01]  /*06b0*/  @UP0 LDCU.64 UR34, c[0x0][0x480] ;  /* 0x00009000ff2207ac */ /* 0x000ee20008000a00 */
[----:B0-----:R-:W-:Y:S02]  /*06c0*/  ULEA UR19, UP2, UR17, UR26, 0x1 ;  /* 0x0000001a11137291 */ /* 0x001fe4000f8408ff */
[----:B------:R-:W-:Y:S01]  /*06d0*/  UIADD3.X UR4, UPT, UPT, UR9, UR4, URZ, UP1, !UPT ;  /* 0x0000000409047290 */ /* 0x000fe20008ffe4ff */
[----:B------:R-:W0:Y:S03]  /*06e0*/  LDCU.64 UR24, c[0x0][0x450] ;  /* 0x00008a00ff1877ac */ /* 0x000e260008000a00 */
[----:B------:R-:W-:-:S02]  /*06f0*/  ULEA.HI.X UR17, UR17, UR27, UR4, 0x1, UP2 ;  /* 0x0000001b11117291 */ /* 0x000fc400090f0c04 */
[----:B--2---:R-:W-:Y:S02]  /*0700*/  @UP0 UIMAD UR4, UR31, UR21, UR30 ;  /* 0x000000151f0402a4 */ /* 0x004fe4000f8e021e */
[----:B------:R-:W-:Y:S02]  /*0710*/  UIADD3 UR21, UP1, UPT, UR8, UR10, URZ ;  /* 0x0000000a08157290 */ /* 0x000fe4000ff3e0ff */
[----:B------:R-:W-:Y:S01]  /*0720*/  @UP0 UIMAD UR4, UR4, UR22, URZ ;  /* 0x00000016040402a4 */ /* 0x000fe2000f8e02ff */
[----:B------:R-:W-:Y:S01]  /*0730*/  UMOV UR7, URZ ;  /* 0x000000ff00077c82 */ /* 0x000fe20008000000 */
[----:B------:R-:W-:Y:S02]  /*0740*/  UMOV UR6, URZ ;  /* 0x000000ff00067c82 */ /* 0x000fe40008000000 */
[----:B-1----:R-:W-:Y:S02]  /*0750*/  @UP0 UIMAD UR8, UR4, UR5, URZ ;  /* 0x00000005040802a4 */ /* 0x002fe4000f8e02ff */
[----:B------:R-:W-:Y:S01]  /*0760*/  UIADD3 UR10, UPT, UPT, UR11, UR20, URZ ;  /* 0x000000140b0a7290 */ /* 0x000fe2000fffe0ff */
[----:B------:R-:W-:Y:S01]  /*0770*/  UMOV UR4, URZ ;  /* 0x000000ff00047c82 */ /* 0x000fe20008000000 */
[----:B------:R-:W-:Y:S01]  /*0780*/  UMOV UR5, URZ ;  /* 0x000000ff00057c82 */ /* 0x000fe20008000000 */
[----:B---3--:R-:W-:-:S02]  /*0790*/  @UP0 UIMAD.WIDE UR4, UR8, 0x8, UR34 ;  /* 0x00000008080408a5 */ /* 0x008fc4000f8e0222 */
[----:B------:R-:W-:Y:S02]  /*07a0*/  UISETP.GE.AND UP0, UPT, UR22, 0x1, UPT ;  /* 0x000000011600788c */ /* 0x000fe4000bf06270 */
[----:B0-----:R-:W-:Y:S02]  /*07b0*/  ULEA UR20, UP2, UR21, UR24, 0x1 ;  /* 0x0000001815147291 */ /* 0x001fe4000f8408ff */
[----:B------:R-:W-:-:S04]  /*07c0*/  UIADD3.X UR9, UPT, UPT, UR9, UR10, URZ, UP1, !UPT ;  /* 0x0000000a09097290 */ /* 0x000fc80008ffe4ff */
[----:B------:R-:W-:Y:S01]  /*07d0*/  ULEA.HI.X UR21, UR21, UR25, UR9, 0x1, UP2 ;  /* 0x0000001915157291 */ /* 0x000fe200090f0c09 */
[----:B------:R-:W-:Y:S02]  /*07e0*/  @P4 R2UR UR7, R2 ;  /* 0x00000000020742ca */ /* 0x000fe400000e0000 */
[----:B------:R-:W-:Y:S01]  /*07f0*/  @P5 R2UR UR6, R4 ;  /* 0x00000000040652ca */ /* 0x000fe200000e0000 */
[----:B------:R-:W-:-:S14]  /*0800*/  BRA.U !UP0, `(.L_x_4703) ;  /* 0x000000a108387547 */ /* 0x000fdc000b800000 */
[----:B------:R-:W0:Y:S01]  /*0810*/  S2R R167, SR_TID.X ;  /* 0x0000000000a77919 */ /* 0x000e220000002100 */
[----:B------:R-:W1:Y:S01]  /*0820*/  S2UR UR10, SR_CgaCtaId ;  /* 0x00000000000a79c3 */ /* 0x000e620000008800 */
[----:B------:R-:W-:Y:S01]  /*0830*/  UMOV UR8, 0x400 ;  /* 0x0000040000087882 */ /* 0x000fe20000000000 */
[----:B------:R-:W-:Y:S01]  /*0840*/  MOV R170, RZ ;  /* 0x000000ff00aa7202 */ /* 0x000fe20000000f00 */
[----:B------:R-:W-:Y:S01]  /*0850*/  IMAD.MOV.U32 R172, RZ, RZ, RZ ;  /* 0x000000ffffac7224 */ /* 0x000fe200078e00ff */
[----:B------:R-:W2:Y:S01]  /*0860*/  LDCU UR9, c[0x0][0x394] ;  /* 0x00007280ff0977ac */ /* 0x000ea20008000800 */
[----:B-1----:R-:W-:Y:S01]  /*0870*/  ULEA UR8, UR10, UR8, 0x18 ;  /* 0x000000080a087291 */ /* 0x002fe2000f8ec0ff */
[C---:B0-----:R-:W-:Y:S02]  /*0880*/  SHF.L.U32 R0, R167.reuse, 0x4, RZ ;  /* 0x00000004a7007819 */ /* 0x041fe400000006ff */
[----:B------:R-:W-:Y:S02]  /*0890*/  LEA.HI R165, R167, R167, RZ, 0x1b ;  /* 0x000000a7a7a57211 */ /* 0x000fe400078fd8ff */
[----:B------:R-:W-:-:S02]  /*08a0*/  LOP3.LUT R0, R0, 0x3e00, RZ, 0xc0, !PT ;  /* 0x00003e0000007812 */ /* 0x000fc400078ec0ff */
[----:B------:R-:W-:Y:S02]  /*08b0*/  LOP3.LUT R166, R167, 0x1f, RZ, 0xc0, !PT ;  /* 0x0000001fa7a67812 */ /* 0x000fe400078ec0ff */
[----:B------:R-:W-:Y:S02]  /*08c0*/  LOP3.LUT R168, R0, 0x1f, R167, 0xf8, !PT ;  /* 0x0000001f00a87812 */ /* 0x000fe400078ef8a7 */
[----:B------:R-:W-:Y:S02]  /*08d0*/  LEA R165, R165, UR8, 0x2 ;  /* 0x00000008a5a57c11 */ /* 0x000fe4000f8e10ff */
[----:B------:R-:W-:Y:S02]  /*08e0*/  LEA R164, R167, UR8, 0x3 ;  /* 0x00000008a7a47c11 */ /* 0x000fe4000f8e18ff */
        /* <DEDUP_REMOVED lines=14> */
[----:B--2---:R-:W-:-:S07]  /*09d0*/  LOP3.LUT R149, R168, 0x1e0, RZ, 0xfc, !PT ;  /* 0x000001e0a8957812 */ /* 0x004fce00078efcff */
.L_x_4782:
        /* <DEDUP_REMOVED lines=38> */
[----:B------:R-:W5:Y:S04]  /*0c40*/  @!P3 LDG.E.U16 R12, desc[UR28][R6.64+0x180] ;  /* 0x0001801c060cb981 */ /* 0x000f68000c1e1500 */
[----:B------:R-:W5:Y:S01]  /*0c50*/  @!P0 LDG.E.U16 R15, desc[UR28][R6.64+0x1c0] ;  /* 0x0001c01c060f8981 */ /* 0x000f62000c1e1500 */
[----:B------:R-:W-:Y:S02]  /*0c60*/  ISETP.GE.AND P0, PT, R156, UR22, PT ;  /* 0x000000169c007c0c */ /* 0x000fe4000bf06270 */
[----:B------:R-:W-:Y:S01]  /*0c70*/  ISETP.GE.AND P1, PT, R154, UR22, PT ;  /* 0x000000169a007c0c */ /* 0x000fe2000bf26270 */
[----:B------:R-:W5:Y:S01]  /*0c80*/  @!P6 LDG.E.U16 R11, desc[UR28][R6.64+0xc0] ;  /* 0x0000c01c060be981 */ /* 0x000f62000c1e1500 */
[----:B------:R-:W-:-:S02]  /*0c90*/  ISETP.GE.AND P2, PT, R153, UR22, PT ;  /* 0x0000001699007c0c */ /* 0x000fc4000bf46270 */
[----:B------:R-:W-:Y:S01]  /*0ca0*/  ISETP.GE.AND P3, PT, R152, UR22, PT ;  /* 0x0000001698007c0c */ /* 0x000fe2000bf66270 */
[----:B------:R-:W5:Y:S01]  /*0cb0*/  @!P4 LDG.E.U16 R13, desc[UR28][R6.64+0x140] ;  /* 0x0001401c060dc981 */ /* 0x000f62000c1e1500 */
[----:B------:R-:W-:-:S03]  /*0cc0*/  ISETP.GE.AND P4, PT, R151, UR22, PT ;  /* 0x0000001697007c0c */ /* 0x000fc6000bf86270 */
[----:B------:R-:W5:Y:S04]  /*0cd0*/  @!P5 LDG.E.U16 R10, desc[UR28][R6.64+0x100] ;  /* 0x0001001c060ad981 */ /* 0x000f68000c1e1500 */
[----:B------:R-:W5:Y:S01]  /*0ce0*/  @!P0 LDG.E.U16 R14, desc[UR28][R6.64+0x200] ;  /* 0x0002001c060e8981 */ /* 0x000f62000c1e1500 */
[----:B------:R-:W-:Y:S02]  /*0cf0*/  ISETP.GE.AND P0, PT, R155, UR22, PT ;  /* 0x000000169b007c0c */ /* 0x000fe4000bf06270 */
[----:B------:R-:W-:Y:S01]  /*0d00*/  ISETP.GE.AND P5, PT, R150, UR22, PT ;  /* 0x0000001696007c0c */ /* 0x000fe2000bfa6270 */
[----:B------:R-:W5:Y:S01]  /*0d10*/  @!P1 LDG.E.U16 R16, desc[UR28][R6.64+0x280] ;  /* 0x0002801c06109981 */ /* 0x000f62000c1e1500 */
[----:B------:R-:W-:-:S03]  /*0d20*/  ISETP.GE.AND P6, PT, R149, UR22, PT ;  /* 0x0000001695007c0c */ /* 0x000fc6000bfc6270 */
[----:B------:R-:W5:Y:S04]  /*0d30*/  @!P2 LDG.E.U16 R19, desc[UR28][R6.64+0x2c0] ;  /* 0x0002c01c0613a981 */ /* 0x000f68000c1e1500 */
[----:B------:R-:W5:Y:S04]  /*0d40*/  @!P3 LDG.E.U16 R18, desc[UR28][R6.64+0x300] ;  /* 0x0003001c0612b981 */ /* 0x000f68000c1e1500 */
[----:B------:R-:W5:Y:S04]  /*0d50*/  @!P0 LDG.E.U16 R17, desc[UR28][R6.64+0x240] ;  /* 0x0002401c06118981 */ /* 0x000f68000c1e1500 */
[----:B------:R-:W5:Y:S04]  /*0d60*/  @!P4 LDG.E.U16 R21, desc[UR28][R6.64+0x340] ;  /* 0x0003401c0615c981 */ /* 0x000f68000c1e1500 */
[----:B------:R-:W5:Y:S04]  /*0d70*/  @!P5 LDG.E.U16 R20, desc[UR28][R6.64+0x380] ;  /* 0x0003801c0614d981 */ /* 0x000f68000c1e1500 */
[----:B------:R0:W5:Y:S01]  /*0d80*/  @!P6 LDG.E.U16 R23, desc[UR28][R6.64+0x3c0] ;  /* 0x0003c01c0617e981 */ /* 0x000162000c1e1500 */
        /* <DEDUP_REMOVED lines=8> */
[C---:B------:R-:W-:Y:S01]  /*0e10*/  IADD3 R6, PT, PT, R25.reuse, 0x20, RZ ;  /* 0x0000002019067810 */ /* 0x040fe20007ffe0ff */
        /* <DEDUP_REMOVED lines=14> */
[----:B------:R-:W-:Y:S01]  /*0f00*/  LEA R143, R28, UR23, 0x1 ;  /* 0x000000171c8f7c11 */ /* 0x000fe2000f8e08ff */
[C---:B------:R-:W-:Y:S01]  /*0f10*/  VIADD R28, R25.reuse, 0x140 ;  /* 0x00000140191c7836 */ /* 0x040fe20000000000 */
        /* <DEDUP_REMOVED lines=39> */
[----:B-----5:R-:W-:Y:S01]  /*1190*/  STS.U16 [R144+0xc0], R11 ;  /* 0x0000c00b90007388 */ /* 0x020fe20000000400 */
        /* <DEDUP_REMOVED lines=93> */
[----:B------:R-:W5:Y:S04]  /*1770*/  @!P3 LDG.E.U16 R7, desc[UR28][R4.64+0x40] ;  /* 0x0000401c0407b981 */ /* 0x000f68000c1e1500 */
[----:B------:R-:W3:Y:S01]  /*1780*/  @!P0 LDG.E.U16 R40, desc[UR28][R4.64+0x100] ;  /* 0x0001001c04288981 */ /* 0x000ee2000c1e1500 */
[----:B------:R-:W-:Y:S02]  /*1790*/  ISETP.GE.AND P0, PT, R156, UR22, PT ;  /* 0x000000169c007c0c */ /* 0x000fe4000bf06270 */
[----:B------:R-:W-:Y:S02]  /*17a0*/  ISETP.GE.AND P3, PT, R159, UR22, PT ;  /* 0x000000169f007c0c */ /* 0x000fe4000bf66270 */
[----:B------:R-:W-:Y:S01]  /*17b0*/  PRMT R13, RZ, 0x7610, R13 ;  /* 0x00007610ff0d7816 */ /* 0x000fe2000000000d */
[----:B------:R-:W3:Y:S01]  /*17c0*/  @!P2 LDG.E.U16 R42, desc[UR28][R4.64+0x180] ;  /* 0x0001801c042aa981 */ /* 0x000ee2000c1e1500 */
[----:B------:R-:W-:-:S02]  /*17d0*/  PRMT R11, RZ, 0x7610, R11 ;  /* 0x00007610ff0b7816 */ /* 0x000fc4000000000b */
[----:B------:R-:W-:Y:S02]  /*17e0*/  ISETP.NE.AND P2, PT, R29, RZ, PT ;  /* 0x000000ff1d00720c */ /* 0x000fe40003f45270 */
[----:B------:R-:W3:Y:S01]  /*17f0*/  @!P1 LDG.E.U16 R13, desc[UR28][R4.64+0x1c0] ;  /* 0x0001c01c040d9981 */ /* 0x000ee2000c1e1500 */
[----:B------:R-:W-:-:S03]  /*1800*/  ISETP.NE.AND P1, PT, R31, RZ, PT ;  /* 0x000000ff1f00720c */ /* 0x000fc60003f25270 */
[----:B------:R-:W3:Y:S01]  /*1810*/  @!P0 LDG.E.U16 R44, desc[UR28][R4.64+0x200] ;  /* 0x0002001c042c8981 */ /* 0x000ee2000c1e1500 */
[----:B------:R-:W-:-:S03]  /*1820*/  ISETP.NE.AND P0, PT, R33, RZ, PT ;  /* 0x000000ff2100720c */ /* 0x000fc60003f05270 */
[----:B------:R-:W3:Y:S01]  /*1830*/  @!P3 LDG.E.U16 R11, desc[UR28][R4.64+0x140] ;  /* 0x0001401c040bb981 */ /* 0x000ee2000c1e1500 */
[----:B------:R-:W-:Y:S02]  /*1840*/  ISETP.NE.AND P3, PT, R27, RZ, PT ;  /* 0x000000ff1b00720c */ /* 0x000fe40003f65270 */
[----:B------:R-:W-:Y:S02]  /*1850*/  PRMT R15, RZ, 0x7610, R15 ;  /* 0x00007610ff0f7816 */ /* 0x000fe4000000000f */
[----:B------:R-:W-:Y:S01]  /*1860*/  PRMT R17, RZ, 0x7610, R17 ;  /* 0x00007610ff117816 */ /* 0x000fe20000000011 */
[----:B------:R-:W3:Y:S01]  /*1870*/  @!P1 LDG.E.U16 R46, desc[UR28][R4.64+0x280] ;  /* 0x0002801c042e9981 */ /* 0x000ee2000c1e1500 */
[----:B------:R-:W-:Y:S02]  /*1880*/  PRMT R48, RZ, 0x7610, R48 ;  /* 0x00007610ff307816 */ /* 0x000fe40000000030 */
[----:B------:R-:W-:Y:S01]  /*1890*/  PRMT R19, RZ, 0x7610, R19 ;  /* 0x00007610ff137816 */ /* 0x000fe20000000013 */
[----:B------:R-:W3:Y:S01]  /*18a0*/  @!P0 LDG.E.U16 R15, desc[UR28][R4.64+0x240] ;  /* 0x0002401c040f8981 */ /* 0x000ee2000c1e1500 */
[----:B------:R-:W-:-:S02]  /*18b0*/  PRMT R50, RZ, 0x7610, R50 ;  /* 0x00007610ff327816 */ /* 0x000fc40000000032 */
[----:B------:R-:W-:Y:S01]  /*18c0*/  PRMT R21, RZ, 0x7610, R21 ;  /* 0x00007610ff157816 */ /* 0x000fe20000000015 */
[----:B------:R-:W3:Y:S04]  /*18d0*/  @!P2 LDG.E.U16 R17, desc[UR28][R4.64+0x2c0] ;  /* 0x0002c01c0411a981 */ /* 0x000ee8000c1e1500 */
[----:B------:R-:W3:Y:S04]  /*18e0*/  @!P3 LDG.E.U16 R48, desc[UR28][R4.64+0x300] ;  /* 0x0003001c0430b981 */ /* 0x000ee8000c1e1500 */
[----:B------:R-:W3:Y:S04]  /*18f0*/  @!P4 LDG.E.U16 R19, desc[UR28][R4.64+0x340] ;  /* 0x0003401c0413c981 */ /* 0x000ee8000c1e1500 */
[----:B------:R-:W3:Y:S04]  /*1900*/  @!P5 LDG.E.U16 R50, desc[UR28][R4.64+0x380] ;  /* 0x0003801c0432d981 */ /* 0x000ee8000c1e1500 */
[----:B------:R-:W3:Y:S01]  /*1910*/  @!P6 LDG.E.U16 R21, desc[UR28][R4.64+0x3c0] ;  /* 0x0003c01c0415e981 */ /* 0x000ee2000c1e1500 */
        /* <DEDUP_REMOVED lines=8> */
[----:B0-----:R-:W-:Y:S02]  /*19a0*/  PRMT R23, RZ, 0x7610, R23 ;  /* 0x00007610ff177816 */ /* 0x001fe40000000017 */
[----:B------:R-:W-:Y:S02]  /*19b0*/  PRMT R30, RZ, 0x7610, R30 ;  /* 0x00007610ff1e7816 */ /* 0x000fe4000000001e */
[----:B------:R-:W-:Y:S02]  /*19c0*/  PRMT R25, RZ, 0x7610, R25 ;  /* 0x00007610ff197816 */ /* 0x000fe40000000019 */
[----:B------:R-:W-:Y:S02]  /*19d0*/  PRMT R32, RZ, 0x7610, R32 ;  /* 0x00007610ff207816 */ /* 0x000fe40000000020 */
[----:B------:R-:W-:-:S02]  /*19e0*/  PRMT R34, RZ, 0x7610, R34 ;  /* 0x00007610ff227816 */ /* 0x000fc40000000022 */
[----:B------:R-:W-:Y:S02]  /*19f0*/  PRMT R31, RZ, 0x7610, R31 ;  /* 0x00007610ff1f7816 */ /* 0x000fe4000000001f */
[----:B------:R-:W-:Y:S01]  /*1a00*/  PRMT R33, RZ, 0x7610, R33 ;  /* 0x00007610ff217816 */ /* 0x000fe20000000021 */
[----:B--2---:R-:W-:Y:S04]  /*1a10*/  STS.U16 [R147], R36 ;  /* 0x0000002493007388 */ /* 0x004fe80000000400 */
[----:B-----5:R-:W-:Y:S04]  /*1a20*/  STS.U16 [R146+0x40], R7 ;  /* 0x0000400792007388 */ /* 0x020fe80000000400 */
[----:B----4-:R-:W-:Y:S04]  /*1a30*/  STS.U16 [R145+0x80], R38 ;  /* 0x0000802691007388 */ /* 0x010fe80000000400 */
        /* <DEDUP_REMOVED lines=21> */
[----:B------:R0:W1:Y:S04]  /*1b90*/  LDS.U16 R16, [R116+0xe] ;  /* 0x00000e0074107984 */ /* 0x0000680000000400 */
        /* <DEDUP_REMOVED lines=8> */
[----:B------:R-:W-:Y:S01]  /*1c20*/  BAR.SYNC.DEFER_BLOCKING 0x0 ;  /* 0x0000000000007b1d */ /* 0x000fe20000010000 */
[----:B0-----:R-:W-:-:S05]  /*1c30*/  PRMT R19, RZ, 0x7610, R19 ;  /* 0x00007610ff137816 */ /* 0x001fca0000000013 */
[----:B------:R-:W5:Y:S01]  /*1c40*/  @!P0 LDG.E.U16 R20, desc[UR28][R2.64] ;  /* 0x0000001c02148981 */ /* 0x000f62000c1e1500 */
[----:B------:R-:W-:-:S03]  /*1c50*/  ISETP.GE.AND P0, PT, R162, UR22, PT ;  /* 0x00000016a2007c0c */ /* 0x000fc6000bf06270 */
[----:B------:R-:W5:Y:S01]  /*1c60*/  @!P1 LDG.E.U16 R19, desc[UR28][R2.64+0x40] ;  /* 0x0000401c02139981 */ /* 0x000f62000c1e1500 */
[----:B------:R-:W-:Y:S02]  /*1c70*/  ISETP.GE.AND P1, PT, R161, UR22, PT ;  /* 0x00000016a1007c0c */ /* 0x000fe4000bf26270 */
[----:B-1----:R-:W-:Y:S01]  /*1c80*/  PRMT R21, RZ, 0x7610, R21 ;  /* 0x00007610ff157816 */ /* 0x002fe20000000015 */
[----:B------:R-:W5:Y:S01]  /*1c90*/  @!P3 LDG.E.U16 R34, desc[UR28][R2.64+0x300] ;  /* 0x0003001c0222b981 */ /* 0x000f62000c1e1500 */
[----:B------:R-:W-:-:S03]  /*1ca0*/  PRMT R36, RZ, 0x7610, R36 ;  /* 0x00007610ff247816 */ /* 0x000fc60000000024 */
[----:B------:R-:W5:Y:S04]  /*1cb0*/  @!P4 LDG.E.U16 R31, desc[UR28][R2.64+0x340] ;  /* 0x0003401c021fc981 */ /* 0x000f68000c1e1500 */
[----:B------:R-:W5:Y:S01]  /*1cc0*/  @!P0 LDG.E.U16 R24, desc[UR28][R2.64+0x80] ;  /* 0x0000801c02188981 */ /* 0x000f62000c1e1500 */
[----:B------:R-:W-:-:S03]  /*1cd0*/  ISETP.GE.AND P0, PT, R160, UR22, PT ;  /* 0x00000016a0007c0c */ /* 0x000fc6000bf06270 */
[----:B------:R-:W5:Y:S01]  /*1ce0*/  @!P1 LDG.E.U16 R21, desc[UR28][R2.64+0xc0] ;  /* 0x0000c01c02159981 */ /* 0x000f62000c1e1500 */
[----:B------:R-:W-:-:S03]  /*1cf0*/  ISETP.GE.AND P1, PT, R159, UR22, PT ;  /* 0x000000169f007c0c */ /* 0x000fc6000bf26270 */
[----:B------:R-:W5:Y:S04]  /*1d00*/  @!P5 LDG.E.U16 R36, desc[UR28][R2.64+0x380] ;  /* 0x0003801c0224d981 */ /* 0x000f68000c1e1500 */
[----:B------:R-:W5:Y:S04]  /*1d10*/  @!P6 LDG.E.U16 R33, desc[UR28][R2.64+0x3c0] ;  /* 0x0003c01c0221e981 */ /* 0x000f68000c1e1500 */
        /* <DEDUP_REMOVED lines=10> */
[----:B------:R-:W-:Y:S01]  /*1dc0*/  PRMT R27, RZ, 0x7610, R27 ;  /* 0x00007610ff1b7816 */ /* 0x000fe2000000001b */
[----:B------:R-:W5:Y:S01]  /*1dd0*/  @!P1 LDG.E.U16 R32, desc[UR28][R2.64+0x280] ;  /* 0x0002801c02209981 */ /* 0x000f62000c1e1500 */
[----:B------:R-:W-:-:S06]  /*1de0*/  PRMT R29, RZ, 0x7610, R29 ;  /* 0x00007610ff1d7816 */ /* 0x000fcc000000001d */
[----:B------:R-:W5:Y:S04]  /*1df0*/  @!P2 LDG.E.U16 R29, desc[UR28][R2.64+0x2c0] ;  /* 0x0002c01c021da981 */ /* 0x000f68000c1e1500 */
[----:B------:R-:W5:Y:S01]  /*1e00*/  @!P0 LDG.E.U16 R27, desc[UR28][R2.64+0x240] ;  /* 0x0002401c021b8981 */ /* 0x000f62000c1e1500 */
[----:B--2---:R-:W-:-:S05]  /*1e10*/  HADD2.F32 R9, -RZ, R9.H0_H0 ;  /* 0x20000009ff097230 */ /* 0x004fca0000004100 */
[----:B------:R-:W-:-:S05]  /*1e20*/  FADD.FTZ R97, R9, UR6 ;  /* 0x0000000609617e21 */ /* 0x000fca0008010000 */
[----:B------:R-:W-:Y:S01]  /*1e30*/  FSETP.GTU.FTZ.AND P0, PT, R97, 20, PT ;  /* 0x41a000006100780b */ /* 0x000fe20003f1c000 */
[----:B---3--:R-:W-:Y:S02]  /*1e40*/  HADD2.F32 R10, -RZ, R10.H0_H0 ;  /* 0x2000000aff0a7230 */ /* 0x008fe40000004100 */
[----:B----4-:R-:W-:Y:S02]  /*1e50*/  HADD2.F32 R11, -RZ, R11.H0_H0 ;  /* 0x2000000bff0b7230 */ /* 0x010fe40000004100 */
[----:B-----5:R-:W-:Y:S02]  /*1e60*/  HADD2.F32 R12, -RZ, R12.H0_H0 ;  /* 0x2000000cff0c7230 */ /* 0x020fe40000004100 */
        /* <DEDUP_REMOVED lines=10> */
[----:B------:R-:W-:-:S02]  /*1f10*/  PRMT R107, RZ, 0x7610, R107 ;  /* 0x00007610ff6b7816 */ /* 0x000fc4000000006b */
[----:B------:R-:W-:Y:S02]  /*1f20*/  CS2R R104, SRZ ;  /* 0x0000000000687805 */ /* 0x000fe4000001ff00 */
[----:B------:R-:W-:Y:S02]  /*1f30*/  CS2R R102, SRZ ;  /* 0x0000000000667805 */ /* 0x000fe4000001ff00 */
[----:B------:R-:W-:Y:S02]  /*1f40*/  CS2R R100, SRZ ;  /* 0x0000000000647805 */ /* 0x000fe4000001ff00 */
[----:B------:R-:W-:Y:S02]  /*1f50*/  CS2R R98, SRZ ;  /* 0x0000000000627805 */ /* 0x000fe4000001ff00 */
[----:B------:R-:W-:Y:S02]  /*1f60*/  FSETP.GTU.FTZ.AND P1, PT, R96, 20, PT ;  /* 0x41a000006000780b */ /* 0x000fe40003f3c000 */
[----:B------:R-:W-:-:S02]  /*1f70*/  CS2R R90, SRZ ;  /* 0x00000000005a7805 */ /* 0x000fc4000001ff00 */
[----:B------:R-:W-:Y:S02]  /*1f80*/  FSETP.GTU.FTZ.AND P2, PT, R95, 20, PT ;  /* 0x41a000005f00780b */ /* 0x000fe40003f5c000 */
[----:B------:R-:W-:Y:S02]  /*1f90*/  CS2R R88, SRZ ;  /* 0x0000000000587805 */ /* 0x000fe4000001ff00 */
[----:B------:R-:W-:Y:S01]  /*1fa0*/  FSETP.GTU.FTZ.AND P3, PT, R94, 20, PT ;  /* 0x41a000005e00780b */ /* 0x000fe20003f7c000 */
[----:B------:R-:W-:Y:S01]  /*1fb0*/  FADD.FTZ R87, R15, UR6 ;  /* 0x000000060f577e21 */ /* 0x000fe20008010000 */
[----:B------:R-:W-:Y:S02]  /*1fc0*/  FSETP.GTU.FTZ.AND P4, PT, R93, 20, PT ;  /* 0x41a000005d00780b */ /* 0x000fe40003f9c000 */
[----:B------:R-:W-:Y:S01]  /*1fd0*/  FSETP.GTU.FTZ.AND P5, PT, R92, 20, PT ;  /* 0x41a000005c00780b */ /* 0x000fe20003fbc000 */
        /* <DEDUP_REMOVED lines=46> */
[----:B------:R-:W-:Y:S01]  /*22c0*/  FFMA.FTZ R10, R9, R10, -1 ;  /* 0xbf800000090a7423 */ /* 0x000fe2000001000a */
[----:B------:R-:W-:Y:S01]  /*22d0*/  @P0 MOV R9, 0x7f800000 ;  /* 0x7f80000000090802 */ /* 0x000fe20000000f00 */
        /* <DEDUP_REMOVED lines=11> */
[----:B------:R-:W-:-:S04]  /*2390*/  FFMA.FTZ R3, R3, R10, R3 ;  /* 0x0000000a03037223 */ /* 0x000fc80000010003 */
[----:B------:R-:W-:Y:S01]  /*23a0*/  FFMA.FTZ R97, R2, 0.69314718246459960938, R3 ;  /* 0x3f31721802617823 */ /* 0x000fe20000010003 */
[C---:B------:R-:W-:Y:S01]  /*23b0*/  @P6 FFMA.FTZ R97, R11.reuse, R9, +INF ;  /* 0x7f8000000b616423 */ /* 0x040fe20000010009 */
[----:B------:R-:W-:-:S04]  /*23c0*/  @P0 FSETP.NEU.FTZ.AND P6, PT, R11, RZ, PT ;  /* 0x000000ff0b00020b */ /* 0x000fc80003fdd000 */
[----:B------:R-:W-:-:S09]  /*23d0*/  @P0 FSEL R97, R97, -RZ, P6 ;  /* 0x800000ff61610208 */ /* 0x000fd20003000000 */
.L_x_4705:
[----:B------:R-:W-:Y:S05]  /*23e0*/  BSYNC.RECONVERGENT B0 ;  /* 0x0000000000007941 */ /* 0x000fea0003800200 */
.L_x_4704:
[----:B------:R-:W-:Y:S01]  /*23f0*/  HADD2.F32 R16, -RZ, R16.H0_H0 ;  /* 0x20000010ff107230 */ /* 0x000fe20000004100 */
[----:B------:R-:W-:Y:S01]  /*2400*/  BSSY.RECONVERGENT B0, `(.L_x_4706) ;  /* 0x0000026000007945 */ /* 0x000fe20003800200 */
[----:B------:R-:W-:Y:S01]  /*2410*/  HFMA2 R86, -RZ, RZ, 0, 0 ;  /* 0x00000000ff567431 */ /* 0x000fe200000001ff */
[----:B------:R-:W-:Y:S01]  /*2420*/  FSETP.GTU.FTZ.AND P0, PT, R87, 20, PT ;  /* 0x41a000005700780b */ /* 0x000fe20003f1c000 */
[----:B------:R-:W-:Y:S01]  /*2430*/  HADD2.F32 R84, -RZ, R84.H0_H0 ;  /* 0x20000054ff547230 */ /* 0x000fe20000004100 */
[----:B------:R-:W-:Y:S01]  /*2440*/  MOV R85, RZ ;  /* 0x000000ff00557202 */ /* 0x000fe20000000f00 */
[----:B------:R-:W-:Y:S01]  /*2450*/  FADD.FTZ R82, R16, UR6 ;  /* 0x0000000610527e21 */ /* 0x000fe20008010000 */
[----:B------:R-:W-:Y:S01]  /*2460*/  MOV R83, RZ ;  /* 0x000000ff00537202 */ /* 0x000fe20000000f00 */
        /* <DEDUP_REMOVED lines=31> */
.L_x_4707:
[----:B------:R-:W-:Y:S05]  /*2660*/  BSYNC.RECONVERGENT B0 ;  /* 0x0000000000007941 */ /* 0x000fea0003800200 */
.L_x_4706:
        /* <DEDUP_REMOVED lines=39> */
.L_x_4709:
[----:B------:R-:W-:Y:S05]  /*28e0*/  BSYNC.RECONVERGENT B0 ;  /* 0x0000000000007941 */ /* 0x000fea0003800200 */
.L_x_4708:
        /* <DEDUP_REMOVED lines=39> */
.L_x_4711:
[----:B------:R-:W-:Y:S05]  /*2b60*/  BSYNC.RECONVERGENT B0 ;  /* 0x0000000000007941 */ /* 0x000fea0003800200 */
.L_x_4710:
        /* <DEDUP_REMOVED lines=39> */
.L_x_4713:
[----:B------:R-:W-:Y:S05]  /*2de0*/  BSYNC.RECONVERGENT B0 ;  /* 0x0000000000007941 */ /* 0x000fea0003800200 */
.L_x_4712:
[----:B------:R-:W-:Y:S01]  /*2df0*/  BSSY.RECONVERGENT B0, `(.L_x_4714) ;  /* 0x0000027000007945 */ /* 0x000fe20003800200 */
[----:B------:R-:W-:Y:S01]  /*2e00*/  FSETP.GTU.FTZ.AND P4, PT, R69, 20, PT ;  /* 0x41a000004500780b */ /* 0x000fe20003f9c000 */
[----:B------:R-:W-:Y:S02]  /*2e10*/  HADD2.F32 R63, -RZ, R63.H0_H0 ;  /* 0x2000003fff3f7230 */ /* 0x000fe40000004100 */
[----:B------:R-:W-:Y:S01]  /*2e20*/  FADD.FTZ R60, R60, UR6 ;  /* 0x000000063c3c7e21 */ /* 0x000fe20008010000 */
[----:B------:R-:W-:Y:S02]  /*2e30*/  HADD2.F32 R62, -RZ, R62.H0_H0 ;  /* 0x2000003eff3e7230 */ /* 0x000fe40000004100 */
        /* <DEDUP_REMOVED lines=34> */
.L_x_4715:
[----:B------:R-:W-:Y:S05]  /*3060*/  BSYNC.RECONVERGENT B0 ;  /* 0x0000000000007941 */ /* 0x000fea0003800200 */
.L_x_4714:
        /* <DEDUP_REMOVED lines=39> */
.L_x_4717:
[----:B------:R-:W-:Y:S05]  /*32e0*/  BSYNC.RECONVERGENT B0 ;  /* 0x0000000000007941 */ /* 0x000fea0003800200 */
.L_x_4716:
        /* <DEDUP_REMOVED lines=39> */
.L_x_4719:
[----:B------:R-:W-:Y:S05]  /*3560*/  BSYNC.RECONVERGENT B0 ;  /* 0x0000000000007941 */ /* 0x000fea0003800200 */
.L_x_4718:
        /* <DEDUP_REMOVED lines=39> */
.L_x_4721:
[----:B------:R-:W-:Y:S05]  /*37e0*/  BSYNC.RECONVERGENT B0 ;  /* 0x0000000000007941 */ /* 0x000fea0003800200 */
.L_x_4720:
        /* <DEDUP_REMOVED lines=39> */
.L_x_4723:
[----:B------:R-:W-:Y:S05]  /*3a60*/  BSYNC.RECONVERGENT B0 ;  /* 0x0000000000007941 */ /* 0x000fea0003800200 */
.L_x_4722:
        /* <DEDUP_REMOVED lines=44> */
.L_x_4725:
[----:B------:R-:W-:Y:S05]  /*3d30*/  BSYNC.RECONVERGENT B0 ;  /* 0x0000000000007941 */ /* 0x000fea0003800200 */
.L_x_4724:
        /* <DEDUP_REMOVED lines=32> */
.L_x_4727:
[----:B------:R-:W-:Y:S05]  /*3f40*/  BSYNC.RECONVERGENT B0 ;  /* 0x0000000000007941 */ /* 0x000fea0003800200 */
.L_x_4726:
        /* <DEDUP_REMOVED lines=32> */
.L_x_4729:
[----:B------:R-:W-:Y:S05]  /*4150*/  BSYNC.RECONVERGENT B0 ;  /* 0x0000000000007941 */ /* 0x000fea0003800200 */
.L_x_4728:
        /* <DEDUP_REMOVED lines=32> */
.L_x_4731:
[----:B------:R-:W-:Y:S05]  /*4360*/  BSYNC.RECONVERGENT B0 ;  /* 0x0000000000007941 */ /* 0x000fea0003800200 */
.L_x_4730:
        /* <DEDUP_REMOVED lines=32> */
.L_x_4733:
[----:B------:R-:W-:Y:S05]  /*4570*/  BSYNC.RECONVERGENT B0 ;  /* 0x0000000000007941 */ /* 0x000fea0003800200 */
.L_x_4732:
        /* <DEDUP_REMOVED lines=32> */
.L_x_4735:
[----:B------:R-:W-:Y:S05]  /*4780*/  BSYNC.RECONVERGENT B0 ;  /* 0x0000000000007941 */ /* 0x000fea0003800200 */
.L_x_4734:
        /* <DEDUP_REMOVED lines=24> */
[----:B------:R-:W0:Y:S01]  /*4910*/  LDC.64 R120, c[0x0][0x4d0] ;  /* 0x00013400ff787b82 */ /* 0x000e220000000a00 */
[----:B------:R-:W1:Y:S01]  /*4920*/  LDCU.64 UR26, c[0x0][0x3a0] ;  /* 0x00007400ff1a77ac */ /* 0x000e620008000a00 */
[----:B------:R-:W-:Y:S01]  /*4930*/  ISETP.GE.AND P1, PT, R168, UR22, PT ;  /* 0x00000016a8007c0c */ /* 0x000fe2000bf26270 */
[----:B------:R-:W-:Y:S01]  /*4940*/  HFMA2 R106, -RZ, RZ, 0, 0 ;  /* 0x00000000ff6a7431 */ /* 0x000fe200000001ff */
[----:B------:R-:W-:Y:S01]  /*4950*/  LOP3.LUT R22, R22, 0xfffffdff, RZ, 0xc0, !PT ;  /* 0xfffffdff16167812 */ /* 0x000fe200078ec0ff */
[----:B------:R-:W-:Y:S01]  /*4960*/  UISETP.NE.AND UP0, UPT, UR9, 0x1, UPT ;  /* 0x000000010900788c */ /* 0x000fe2000bf05270 */
[----:B------:R-:W2:Y:S02]  /*4970*/  LDCU UR52, c[0x0][0x394] ;  /* 0x00007280ff3477ac */ /* 0x000ea40008000800 */
[----:B------:R-:W3:Y:S03]  /*4980*/  LDC.64 R122, c[0x0][0x4d8] ;  /* 0x00013600ff7a7b82 */ /* 0x000ee60000000a00 */
[----:B------:R-:W-:Y:S01]  /*4990*/  PLOP3.LUT P0, PT, PT, PT, UP0, 0x80, 0x8 ;  /* 0x000000000008781c */ /* 0x000fe20003f0f008 */
[----:B------:R-:W4:Y:S03]  /*49a0*/  LDCU UR53, c[0x0][0x38c] ;  /* 0x00007180ff3577ac */ /* 0x000f260008000800 */
[----:B------:R-:W-:Y:S01]  /*49b0*/  ISETP.EQ.AND P0, PT, R166, RZ, P0 ;  /* 0x000000ffa600720c */ /* 0x000fe20000702270 */
[----:B------:R-:W0:Y:S01]  /*49c0*/  LDC.64 R124, c[0x0][0x4b8] ;  /* 0x00012e00ff7c7b82 */ /* 0x000e220000000a00 */
[----:B------:R-:W-:Y:S01]  /*49d0*/  @P1 LOP3.LUT R22, R22, 0x200, RZ, 0xfc, !PT ;  /* 0x0000020016161812 */ /* 0x000fe200078efcff */
[----:B------:R-:W0:Y:S01]  /*49e0*/  LDCU UR54, c[0x0][0x388] ;  /* 0x00007100ff3677ac */ /* 0x000e220008000800 */
[----:B-1----:R-:W-:Y:S01]  /*49f0*/  UIMAD.WIDE.U32 UR10, UR30, UR26, URZ ;  /* 0x0000001a1e0a72a5 */ /* 0x002fe2000f8e00ff */
        /* <DEDUP_REMOVED lines=10> */
[----:B--2-4-:R-:W-:-:S11]  /*4aa0*/  UMOV UR8, URZ ;  /* 0x000000ff00087c82 */ /* 0x014fd60008000000 */
.L_x_4781:
[----:B0-----:R-:W-:Y:S02]  /*4ab0*/  MOV R9, UR38 ;  /* 0x0000002600097c02 */ /* 0x001fe40008000f00 */
[----:B------:R-:W-:Y:S02]  /*4ac0*/  MOV R169, RZ ;  /* 0x000000ff00a97202 */ /* 0x000fe40000000f00 */
[----:B------:R-:W-:Y:S02]  /*4ad0*/  MOV R5, UR39 ;  /* 0x0000002700057c02 */ /* 0x000fe40008000f00 */
[----:B------:R-:W-:Y:S01]  /*4ae0*/  P2R R171, PR, RZ, 0x1 ;  /* 0x00000001ffab7803 */ /* 0x000fe20000000000 */
[----:B------:R-:W-:Y:S01]  /*4af0*/  IMAD.WIDE.U32 R8, R9, UR8, R168 ;  /* 0x0000000809087c25 */ /* 0x000fe2000f8e00a8 */
[----:B------:R-:W-:Y:S02]  /*4b00*/  ISETP.GE.AND P0, PT, R163, UR22, PT ;  /* 0x00000016a3007c0c */ /* 0x000fe4000bf06270 */
[----:B------:R-:W-:Y:S01]  /*4b10*/  MOV R7, UR40 ;  /* 0x0000002800077c02 */ /* 0x000fe20008000f00 */
[----:B------:R-:W-:Y:S01]  /*4b20*/  IMAD R5, R5, UR8, R9 ;  /* 0x0000000805057c24 */ /* 0x000fe2000f8e0209 */
[----:B------:R-:W-:-:S02]  /*4b30*/  LEA R4, P1, R8, UR19, 0x1 ;  /* 0x0000001308047c11 */ /* 0x000fc4000f8208ff */
[----:B------:R-:W-:Y:S01]  /*4b40*/  ISETP.GE.AND P6, PT, R162, UR22, PT ;  /* 0x00000016a2007c0c */ /* 0x000fe2000bfc6270 */
[----:B------:R-:W-:Y:S01]  /*4b50*/  IMAD.WIDE.U32 R6, R7, UR8, R168 ;  /* 0x0000000807067c25 */ /* 0x000fe2000f8e00a8 */
[----:B------:R-:W-:Y:S02]  /*4b60*/  LEA.HI.X R5, R8, UR17, R5, 0x1, P1 ;  /* 0x0000001108057c11 */ /* 0x000fe400088f0c05 */
[----:B------:R-:W-:Y:S02]  /*4b70*/  LOP3.LUT P1, RZ, R22, 0x200, RZ, 0xc0, !PT ;  /* 0x0000020016ff7812 */ /* 0x000fe4000782c0ff */
[----:B------:R-:W-:Y:S01]  /*4b80*/  ISETP.GE.AND P5, PT, R161, UR22, PT ;  /* 0x00000016a1007c0c */ /* 0x000fe2000bfa6270 */
[----:B------:R-:W2:Y:S01]  /*4b90*/  @!P0 LDG.E.U16 R9, desc[UR28][R4.64+0x40] ;  /* 0x0000401c04098981 */ /* 0x000ea2000c1e1500 */
[----:B------:R-:W-:Y:S02]  /*4ba0*/  ISETP.GE.AND P4, PT, R160, UR22, PT ;  /* 0x00000016a0007c0c */ /* 0x000fe4000bf86270 */
[----:B------:R-:W-:-:S02]  /*4bb0*/  ISETP.GE.AND P3, PT, R159, UR22, PT ;  /* 0x000000169f007c0c */ /* 0x000fc4000bf66270 */
[----:B-1----:R-:W-:Y:S01]  /*4bc0*/  MOV R3, UR41 ;  /* 0x0000002900037c02 */ /* 0x002fe20008000f00 */
[----:B----4-:R-:W4:Y:S01]  /*4bd0*/  @!P6 LDG.E.U16 R10, desc[UR28][R4.64+0x80] ;  /* 0x0000801c040ae981 */ /* 0x010f22000c1e1500 */
[----:B------:R-:W-:-:S03]  /*4be0*/  LEA R2, P2, R6, UR20, 0x1 ;  /* 0x0000001406027c11 */ /* 0x000fc6000f8408ff */
[----:B------:R-:W5:Y:S01]  /*4bf0*/  @!P1 LDG.E.U16 R169, desc[UR28][R4.64] ;  /* 0x0000001c04a99981 */ /* 0x000f62000c1e1500 */
[----:B------:R-:W-:Y:S01]  /*4c00*/  ISETP.GE.AND P0, PT, R158, UR22, PT ;  /* 0x000000169e007c0c */ /* 0x000fe2000bf06270 */
[----:B------:R-:W-:Y:S02]  /*4c10*/  IMAD R3, R3, UR8, R7 ;  /* 0x0000000803037c24 */ /* 0x000fe4000f8e0207 */
[----:B------:R-:W3:Y:S04]  /*4c20*/  @!P5 LDG.E.U16 R11, desc[UR28][R4.64+0xc0] ;  /* 0x0000c01c040bd981 */ /* 0x000ee8000c1e1500 */
[----:B------:R-:W3:Y:S01]  /*4c30*/  @!P4 LDG.E.U16 R12, desc[UR28][R4.64+0x100] ;  /* 0x0001001c040cc981 */ /* 0x000ee2000c1e1500 */
[----:B------:R-:W-:Y:S02]  /*4c40*/  ISETP.GE.AND P1, PT, R154, UR22, PT ;  /* 0x000000169a007c0c */ /* 0x000fe4000bf26270 */
[----:B------:R-:W-:Y:S01]  /*4c50*/  LEA.HI.X R3, R6, UR21, R3, 0x1, P2 ;  /* 0x0000001506037c11 */ /* 0x000fe200090f0c03 */
[----:B------:R-:W3:Y:S04]  /*4c60*/  @!P3 LDG.E.U16 R13, desc[UR28][R4.64+0x140] ;  /* 0x0001401c040db981 */ /* 0x000ee8000c1e1500 */
[----:B------:R-:W3:Y:S01]  /*4c70*/  @!P0 LDG.E.U16 R14, desc[UR28][R4.64+0x180] ;  /* 0x0001801c040e8981 */ /* 0x000ee2000c1e1500 */
[----:B------:R-:W-:-:S02]  /*4c80*/  ISETP.GE.AND P0, PT, R157, UR22, PT ;  /* 0x000000169d007c0c */ /* 0x000fc4000bf06270 */
[----:B------:R-:W-:Y:S02]  /*4c90*/  ISETP.GE.AND P5, PT, R150, UR22, PT ;  /* 0x0000001696007c0c */ /* 0x000fe4000bfa6270 */
[----:B------:R-:W-:Y:S01]  /*4ca0*/  ISETP.GE.AND P4, PT, R151, UR22, PT ;  /* 0x0000001697007c0c */ /* 0x000fe2000bf86270 */
[----:B------:R-:W3:Y:S08]  /*4cb0*/  @!P1 LDG.E.U16 R18, desc[UR28][R4.64+0x280] ;  /* 0x0002801c04129981 */ /* 0x000ef0000c1e1500 */
[----:B------:R-:W3:Y:S01]  /*4cc0*/  @!P0 LDG.E.U16 R15, desc[UR28][R4.64+0x1c0] ;  /* 0x0001c01c040f8981 */ /* 0x000ee2000c1e1500 */
[----:B------:R-:W-:-:S02]  /*4cd0*/  ISETP.GE.AND P0, PT, R156, UR22, PT ;  /* 0x000000169c007c0c */ /* 0x000fc4000bf06270 */
[----:B------:R-:W-:Y:S01]  /*4ce0*/  ISETP.GE.AND P3, PT, R152, UR22, PT ;  /* 0x0000001698007c0c */ /* 0x000fe2000bf66270 */
[----:B------:R-:W3:Y:S01]  /*4cf0*/  @!P5 LDG.E.U16 R64, desc[UR28][R4.64+0x380] ;  /* 0x0003801c0440d981 */ /* 0x000ee2000c1e1500 */
[----:B------:R-:W-:Y:S02]  /*4d00*/  ISETP.GE.AND P2, PT, R153, UR22, PT ;  /* 0x0000001699007c0c */ /* 0x000fe4000bf46270 */
[----:B------:R-:W-:Y:S01]  /*4d10*/  ISETP.GE.AND P6, PT, R149, UR22, PT ;  /* 0x0000001695007c0c */ /* 0x000fe2000bfc6270 */
[----:B------:R-:W3:Y:S06]  /*4d20*/  @!P4 LDG.E.U16 R65, desc[UR28][R4.64+0x340] ;  /* 0x0003401c0441c981 */ /* 0x000eec000c1e1500 */
[----:B------:R-:W3:Y:S01]  /*4d30*/  @!P0 LDG.E.U16 R16, desc[UR28][R4.64+0x200] ;  /* 0x0002001c04108981 */ /* 0x000ee2000c1e1500 */
[----:B------:R-:W-:-:S03]  /*4d40*/  ISETP.GE.AND P0, PT, R155, UR22, PT ;  /* 0x000000169b007c0c */ /* 0x000fc6000bf06270 */
[----:B------:R-:W3:Y:S04]  /*4d50*/  @!P3 LDG.E.U16 R20, desc[UR28][R4.64+0x300] ;  /* 0x0003001c0414b981 */ /* 0x000ee8000c1e1500 */
[----:B------:R-:W3:Y:S04]  /*4d60*/  @!P2 LDG.E.U16 R19, desc[UR28][R4.64+0x2c0] ;  /* 0x0002c01c0413a981 */ /* 0x000ee8000c1e1500 */
[----:B------:R-:W3:Y:S04]  /*4d70*/  @!P6 LDG.E.U16 R67, desc[UR28][R4.64+0x3c0] ;  /* 0x0003c01c0443e981 */ /* 0x000ee8000c1e1500 */
[----:B------:R0:W3:Y:S01]  /*4d80*/  @!P0 LDG.E.U16 R17, desc[UR28][R4.64+0x240] ;  /* 0x0002401c04118981 */ /* 0x0000e2000c1e1500 */
[----:B------:R-:W-:-:S02]  /*4d90*/  P2R R132, PR, RZ, 0x2 ;  /* 0x00000002ff847803 */ /* 0x000fc40000000000 */
[----:B------:R-:W-:Y:S02]  /*4da0*/  LOP3.LUT P1, RZ, R22, 0x200, RZ, 0xc0, !PT ;  /* 0x0000020016ff7812 */ /* 0x000fe4000782c0ff */
[----:B------:R-:W-:Y:S02]  /*4db0*/  P2R R133, PR, RZ, 0x1 ;  /* 0x00000001ff857803 */ /* 0x000fe40000000000 */
[----:B------:R-:W-:Y:S02]  /*4dc0*/  ISETP.GE.AND P0, PT, R163, UR22, PT ;  /* 0x00000016a3007c0c */ /* 0x000fe4000bf06270 */
[----:B------:R-:W-:Y:S02]  /*4dd0*/  MOV R0, RZ ;  /* 0x000000ff00007202 */ /* 0x000fe40000000f00 */
[----:B------:R-:W-:Y:S01]  /*4de0*/  MOV R8, RZ ;  /* 0x000000ff00087202 */ /* 0x000fe20000000f00 */
[----:B------:R-:W-:Y:S01]  /*4df0*/  UMOV UR26, UR10 ;  /* 0x0000000a001a7c82 */ /* 0x000fe20008000000 */
[----:B------:R-:W-:-:S02]  /*4e00*/  UMOV UR27, UR25 ;  /* 0x00000019001b7c82 */ /* 0x000fc40008000000 */
[----:B-1----:R-:W-:-:S04]  /*4e10*/  UIMAD.WIDE.U32 UR26, UR8, UR34, UR26 ;  /* 0x00000022081a72a5 */ /* 0x002fc8000f8e001a */
[----:B------:R-:W-:Y:S02]  /*4e20*/  UIMAD UR23, UR8, UR35, UR27 ;  /* 0x00000023081772a4 */ /* 0x000fe4000f8e021b */
[----:B------:R-:W-:Y:S01]  /*4e30*/  ULEA UR27, UP0, UR26, UR36, 0x2 ;  /* 0x000000241a1b7291 */ /* 0x000fe2000f8010ff */
[----:B0-----:R-:W-:-:S03]  /*4e40*/  MOV R4, RZ ;  /* 0x000000ff00047202 */ /* 0x001fc60000000f00 */
[----:B------:R-:W-:Y:S02]  /*4e50*/  ULEA.HI.X UR26, UR26, UR37, UR23, 0x2, UP0 ;  /* 0x000000251a1a7291 */ /* 0x000fe400080f1417 */
[----:B------:R-:W-:-:S04]  /*4e60*/  MOV R6, UR27 ;  /* 0x0000001b00067c02 */ /* 0x000fc80008000f00 */
[----:B------:R-:W-:-:S05]  /*4e70*/  IMAD.U32 R7, RZ, RZ, UR26 ;  /* 0x0000001aff077e24 */ /* 0x000fca000f8e00ff */
[----:B------:R0:W3:Y:S01]  /*4e80*/  LDG.E R21, desc[UR28][R6.64] ;  /* 0x0000001c06157981 */ /* 0x0000e2000c1e1900 */
[----:B------:R-:W-:Y:S02]  /*4e90*/  P2R R66, PR, RZ, 0x4 ;  /* 0x00000004ff427803 */ /* 0x000fe40000000000 */
[----:B0-----:R-:W-:Y:S02]  /*4ea0*/  MOV R6, RZ ;  /* 0x000000ff00067202 */ /* 0x001fe40000000f00 */
[----:B------:R-:W-:Y:S02]  /*4eb0*/  ISETP.GE.AND P2, PT, R159, UR22, PT ;  /* 0x000000169f007c0c */ /* 0x000fe4000bf46270 */
[----:B-----5:R-:W-:Y:S02]  /*4ec0*/  @!P1 PRMT R0, R169, 0x5410, RZ ;  /* 0x00005410a9009816 */ /* 0x020fe400000000ff */
[----:B------:R-:W-:Y:S02]  /*4ed0*/  ISETP.GE.AND P1, PT, R162, UR22, PT ;  /* 0x00000016a2007c0c */ /* 0x000fe4000bf26270 */
[----:B--2---:R-:W-:-:S02]  /*4ee0*/  @!P0 PRMT R0, R0, 0x5410, R9 ;  /* 0x0000541000008816 */ /* 0x004fc40000000009 */
[----:B------:R-:W-:-:S09]  /*4ef0*/  ISETP.GE.AND P0, PT, R161, UR22, PT ;  /* 0x00000016a1007c0c */ /* 0x000fd2000bf06270 */
[----:B----4-:R-:W-:-:S04]  /*4f00*/  @!P1 PRMT R8, R10, 0x5410, RZ ;  /* 0x000054100a089816 */ /* 0x010fc800000000ff */
[----:B---3--:R-:W-:Y:S02]  /*4f10*/  @!P0 PRMT R8, R8, 0x5410, R11 ;  /* 0x0000541008088816 */ /* 0x008fe4000000000b */
        /* <DEDUP_REMOVED lines=10> */
[----:B------:R-:W-:Y:S02]  /*4fc0*/  @!P2 PRMT R4, R4, 0x5410, R13 ;  /* 0x000054100404a816 */ /* 0x000fe4000000000d */
[----:B0-----:R-:W-:-:S05]  /*4fd0*/  MOV R0, RZ ;  /* 0x000000ff00007202 */ /* 0x001fca0000000f00 */
        /* <DEDUP_REMOVED lines=16> */
[----:B-1----:R-:W-:Y:S02]  /*50e0*/  MOV R4, RZ ;  /* 0x000000ff00047202 */ /* 0x002fe40000000f00 */
[----:B------:R-:W-:Y:S02]  /*50f0*/  @!P3 PRMT R4, R20, 0x5410, RZ ;  /* 0x000054101404b816 */ /* 0x000fe400000000ff */
[----:B------:R-:W-:Y:S02]  /*5100*/  @!P2 PRMT R8, R8, 0x5410, R19 ;  /* 0x000054100808a816 */ /* 0x000fe40000000013 */
[----:B------:R-:W-:Y:S02]  /*5110*/  PRMT R5, R0, 0x7632, R5 ;  /* 0x0000763200057816 */ /* 0x000fe40000000005 */
[----:B0-----:R-:W-:Y:S02]  /*5120*/  MOV R6, RZ ;  /* 0x000000ff00067202 */ /* 0x001fe40000000f00 */
[----:B------:R-:W-:-:S02]  /*5130*/  @!P5 PRMT R6, R64, 0x5410, RZ ;  /* 0x000054104006d816 */ /* 0x000fc400000000ff */
[----:B------:R-:W-:Y:S02]  /*5140*/  @!P4 PRMT R4, R4, 0x5410, R65 ;  /* 0x000054100404c816 */ /* 0x000fe40000000041 */
        /* <DEDUP_REMOVED lines=15> */
[----:B0-----:R-:W3:Y:S01]  /*5240*/  @!P1 LDG.E.U16 R0, desc[UR28][R2.64+0x80] ;  /* 0x0000801c02009981 */ /* 0x001ee2000c1e1500 */
[----:B------:R-:W-:Y:S02]  /*5250*/  P2R R12, PR, RZ, 0x1 ;  /* 0x00000001ff0c7803 */ /* 0x000fe40000000000 */
[----:B------:R-:W-:Y:S01]  /*5260*/  ISETP.GE.AND P0, PT, R160, UR22, PT ;  /* 0x00000016a0007c0c */ /* 0x000fe2000bf06270 */
[----:B------:R-:W-:Y:S01]  /*5270*/  IMAD.MOV.U32 R64, RZ, RZ, RZ ;  /* 0x000000ffff407224 */ /* 0x000fe200078e00ff */
[----:B------:R-:W-:Y:S01]  /*5280*/  MOV R66, RZ ;  /* 0x000000ff00427202 */ /* 0x000fe20000000f00 */
[----:B-1----:R-:W4:Y:S01]  /*5290*/  @!P5 LDG.E.U16 R6, desc[UR28][R2.64+0x380] ;  /* 0x0003801c0206d981 */ /* 0x002f22000c1e1500 */
[----:B------:R-:W-:Y:S02]  /*52a0*/  P2R R10, PR, RZ, 0x4 ;  /* 0x00000004ff0a7803 */ /* 0x000fe40000000000 */
[----:B------:R-:W-:Y:S01]  /*52b0*/  MOV R132, RZ ;  /* 0x000000ff00847202 */ /* 0x000fe20000000f00 */
[----:B------:R-:W5:Y:S01]  /*52c0*/  @!P4 LDG.E.U16 R7, desc[UR28][R2.64+0x340] ;  /* 0x0003401c0207c981 */ /* 0x000f62000c1e1500 */
[----:B------:R-:W-:-:S02]  /*52d0*/  MOV R174, RZ ;  /* 0x000000ff00ae7202 */ /* 0x000fc40000000f00 */
[----:B------:R-:W-:Y:S01]  /*52e0*/  MOV R176, RZ ;  /* 0x000000ff00b07202 */ /* 0x000fe20000000f00 */
[----:B------:R-:W5:Y:S01]  /*52f0*/  @!P6 LDG.E.U16 R9, desc[UR28][R2.64+0x3c0] ;  /* 0x0003c01c0209e981 */ /* 0x000f62000c1e1500 */
[----:B------:R-:W-:Y:S01]  /*5300*/  MOV R178, RZ ;  /* 0x000000ff00b27202 */ /* 0x000fe20000000f00 */
        /* <DEDUP_REMOVED lines=10> */
[----:B------:R-:W1:Y:S01]  /*53b0*/  LDS.U16 R8, [R111+0x18] ;  /* 0x000018006f087984 */ /* 0x000e620000000400 */
[----:B---3--:R-:W-:-:S03]  /*53c0*/  @!P1 PRMT R64, R0, 0x5410, RZ ;  /* 0x0000541000409816 */ /* 0x008fc600000000ff */
[----:B------:R-:W3:Y:S01]  /*53d0*/  @!P0 LDG.E.U16 R0, desc[UR28][R2.64+0x100] ;  /* 0x0001001c02008981 */ /* 0x000ee2000c1e1500 */
[----:B------:R-:W-:Y:S02]  /*53e0*/  ISETP.GE.AND P1, PT, R158, UR22, PT ;  /* 0x000000169e007c0c */ /* 0x000fe4000bf26270 */
[----:B---3--:R-:W-:Y:S02]  /*53f0*/  @!P0 PRMT R66, R0, 0x5410, RZ ;  /* 0x0000541000428816 */ /* 0x008fe400000000ff */
[----:B------:R-:W-:-:S09]  /*5400*/  ISETP.GE.AND P0, PT, R161, UR22, PT ;  /* 0x00000016a1007c0c */ /* 0x000fd2000bf06270 */
[----:B------:R-:W3:Y:S04]  /*5410*/  @!P1 LDG.E.U16 R0, desc[UR28][R2.64+0x180] ;  /* 0x0001801c02009981 */ /* 0x000ee8000c1e1500 */
[----:B------:R-:W2:Y:S01]  /*5420*/  @!P0 LDG.E.U16 R5, desc[UR28][R2.64+0xc0] ;  /* 0x0000c01c02058981 */ /* 0x000ea2000c1e1500 */
[----:B------:R-:W-:Y:S02]  /*5430*/  ISETP.GE.AND P2, PT, R159, UR22, PT ;  /* 0x000000169f007c0c */ /* 0x000fe4000bf46270 */
[----:B--2---:R-:W-:-:S11]  /*5440*/  @!P0 PRMT R64, R64, 0x5410, R5 ;  /* 0x0000541040408816 */ /* 0x004fd60000000005 */
[----:B------:R-:W2:Y:S01]  /*5450*/  @!P2 LDG.E.U16 R5, desc[UR28][R2.64+0x140] ;  /* 0x0001401c0205a981 */ /* 0x000ea2000c1e1500 */
[----:B------:R-:W-:Y:S02]  /*5460*/  ISETP.GE.AND P0, PT, R156, UR22, PT ;  /* 0x000000169c007c0c */ /* 0x000fe4000bf06270 */
[----:B---3--:R-:W-:Y:S02]  /*5470*/  @!P1 PRMT R132, R0, 0x5410, RZ ;  /* 0x0000541000849816 */ /* 0x008fe400000000ff */
[----:B------:R-:W-:-:S09]  /*5480*/  ISETP.GE.AND P1, PT, R157, UR22, PT ;  /* 0x000000169d007c0c */ /* 0x000fd2000bf26270 */
[----:B------:R-:W3:Y:S01]  /*5490*/  @!P0 LDG.E.U16 R0, desc[UR28][R2.64+0x200] ;  /* 0x0002001c02008981 */ /* 0x000ee2000c1e1500 */
[----:B--2---:R-:W-:-:S03]  /*54a0*/  @!P2 PRMT R66, R66, 0x5410, R5 ;  /* 0x000054104242a816 */ /* 0x004fc60000000005 */
[----:B------:R-:W2:Y:S01]  /*54b0*/  @!P1 LDG.E.U16 R5, desc[UR28][R2.64+0x1c0] ;  /* 0x0001c01c02059981 */ /* 0x000ea2000c1e1500 */
[----:B---3--:R-:W-:Y:S02]  /*54c0*/  @!P0 PRMT R174, R0, 0x5410, RZ ;  /* 0x0000541000ae8816 */ /* 0x008fe400000000ff */
[----:B------:R-:W-:Y:S02]  /*54d0*/  ISETP.NE.AND P0, PT, R12, RZ, PT ;  /* 0x000000ff0c00720c */ /* 0x000fe40003f05270 */
[----:B------:R-:W-:Y:S01]  /*54e0*/  ISETP.NE.AND P2, PT, R10, RZ, PT ;  /* 0x000000ff0a00720c */ /* 0x000fe20003f45270 */
[----:B------:R-:W-:Y:S01]  /*54f0*/  LDS.U16 R12, [R115+0x10] ;  /* 0x00001000730c7984 */ /* 0x000fe20000000400 */
[----:B------:R-:W-:-:S03]  /*5500*/  PRMT R65, R66, 0x7632, R65 ;  /* 0x0000763242417816 */ /* 0x000fc60000000041 */
[----:B------:R-:W-:Y:S01]  /*5510*/  LDS.U16 R10, [R113+0x14] ;  /* 0x00001400710a7984 */ /* 0x000fe20000000400 */
[----:B--2---:R-:W-:-:S05]  /*5520*/  @!P1 PRMT R132, R132, 0x5410, R5 ;  /* 0x0000541084849816 */ /* 0x004fca0000000005 */
[----:B------:R-:W2:Y:S01]  /*5530*/  @!P0 LDG.E.U16 R5, desc[UR28][R2.64+0x240] ;  /* 0x0002401c02058981 */ /* 0x000ea2000c1e1500 */
[----:B------:R-:W-:-:S03]  /*5540*/  ISETP.NE.AND P1, PT, R11, RZ, PT ;  /* 0x000000ff0b00720c */ /* 0x000fc60003f25270 */
[----:B------:R-:W-:Y:S10]  /*5550*/  LDS.U16 R11, [R114+0x12] ;  /* 0x00001200720b7984 */ /* 0x000ff40000000400 */
[----:B------:R-:W3:Y:S01]  /*5560*/  @!P1 LDG.E.U16 R0, desc[UR28][R2.64+0x280] ;  /* 0x0002801c02009981 */ /* 0x000ee2000c1e1500 */
[----:B--2---:R-:W-:-:S03]  /*5570*/  @!P0 PRMT R174, R174, 0x5410, R5 ;  /* 0x00005410aeae8816 */ /* 0x004fc60000000005 */
[----:B------:R-:W2:Y:S01]  /*5580*/  @!P2 LDG.E.U16 R5, desc[UR28][R2.64+0x2c0] ;  /* 0x0002c01c0205a981 */ /* 0x000ea2000c1e1500 */
[----:B---3--:R-:W-:Y:S02]  /*5590*/  @!P1 PRMT R176, R0, 0x5410, RZ ;  /* 0x0000541000b09816 */ /* 0x008fe400000000ff */
[----:B------:R-:W-:Y:S01]  /*55a0*/  ISETP.GE.AND P1, PT, R168, UR22, PT ;  /* 0x00000016a8007c0c */ /* 0x000fe2000bf26270 */
[----:B------:R-:W3:-:S12]  /*55b0*/  @!P3 LDG.E.U16 R0, desc[UR28][R2.64+0x300] ;  /* 0x0003001c0200b981 */ /* 0x000ed8000c1e1500 */
[----:B------:R-:W4:Y:S01]  /*55c0*/  @!P1 LDG.E.U16 R4, desc[UR28][R2.64] ;  /* 0x0000001c02049981 */ /* 0x000f22000c1e1500 */
[----:B--2---:R-:W-:Y:S02]  /*55d0*/  @!P2 PRMT R176, R176, 0x5410, R5 ;  /* 0x00005410b0b0a816 */ /* 0x004fe40000000005 */
[----:B------:R-:W-:-:S13]  /*55e0*/  ISETP.GE.AND P2, PT, R163, UR22, PT ;  /* 0x00000016a3007c0c */ /* 0x000fda000bf46270 */
[----:B------:R2:W5:Y:S01]  /*55f0*/  @!P2 LDG.E.U16 R5, desc[UR28][R2.64+0x40] ;  /* 0x0000401c0205a981 */ /* 0x000562000c1e1500 */
[----:B---3--:R-:W-:Y:S02]  /*5600*/  @!P3 PRMT R178, R0, 0x5410, RZ ;  /* 0x0000541000b2b816 */ /* 0x008fe400000000ff */
[----:B------:R-:W-:Y:S02]  /*5610*/  MOV R0, RZ ;  /* 0x000000ff00007202 */ /* 0x000fe40000000f00 */
[----:B----4-:R-:W-:Y:S02]  /*5620*/  @!P1 PRMT R0, R4, 0x5410, RZ ;  /* 0x0000541004009816 */ /* 0x010fe400000000ff */
[----:B--2---:R-:W-:Y:S02]  /*5630*/  MOV R2, RZ ;  /* 0x000000ff00027202 */ /* 0x004fe40000000f00 */
[----:B------:R-:W-:Y:S02]  /*5640*/  @!P5 PRMT R2, R6, 0x5410, RZ ;  /* 0x000054100602d816 */ /* 0x000fe400000000ff */
[----:B-----5:R-:W-:Y:S01]  /*5650*/  @!P4 PRMT R178, R178, 0x5410, R7 ;  /* 0x00005410b2b2c816 */ /* 0x020fe20000000007 */
[----:B------:R-:W2:Y:S01]  /*5660*/  LDS.U16 R6, [R109+0x1c] ;  /* 0x00001c006d067984 */ /* 0x000ea20000000400 */
[----:B------:R-:W-:-:S02]  /*5670*/  @!P6 PRMT R2, R2, 0x5410, R9 ;  /* 0x000054100202e816 */ /* 0x000fc40000000009 */
[----:B------:R-:W-:Y:S01]  /*5680*/  PRMT R4, R64, 0x7632, R4 ;  /* 0x0000763240047816 */ /* 0x000fe20000000004 */
[----:B------:R-:W3:Y:S01]  /*5690*/  LDS.U16 R9, [R112+0x16] ;  /* 0x0000160070097984 */ /* 0x000ee20000000400 */
[----:B------:R-:W-:-:S03]  /*56a0*/  PRMT R67, R132, 0x7632, R67 ;  /* 0x0000763284437816 */ /* 0x000fc60000000043 */
[----:B------:R-:W4:Y:S01]  /*56b0*/  LDS.U16 R7, [R110+0x1a] ;  /* 0x00001a006e077984 */ /* 0x000f220000000400 */
[----:B------:R-:W-:-:S04]  /*56c0*/  UIADD3 UR23, UPT, UPT, UR55, -0x100, URZ ;  /* 0xffffff0037177890 */ /* 0x000fc8000fffe0ff */
[----:B------:R-:W-:Y:S01]  /*56d0*/  ULOP3.LUT UR23, UR23, 0x100, URZ, 0xc0, !UPT ;  /* 0x0000010017177892 */ /* 0x000fe2000f8ec0ff */
[----:B------:R-:W-:-:S03]  /*56e0*/  ISETP.NE.AND P1, PT, R167, RZ, PT ;  /* 0x000000ffa700720c */ /* 0x000fc60003f25270 */
[----:B------:R-:W-:Y:S01]  /*56f0*/  UIADD3 UR26, UPT, UPT, UR23, UR8, URZ ;  /* 0x00000008171a7290 */ /* 0x000fe2000fffe0ff */
[----:B------:R-:W-:Y:S01]  /*5700*/  IADD3 R184, PT, PT, R167, 0x200, RZ ;  /* 0x00000200a7b87810 */ /* 0x000fe20007ffe0ff */
[----:B------:R-:W-:Y:S02]  /*5710*/  UMOV UR27, 0x400 ;  /* 0x00000400001b7882 */ /* 0x000fe40000000000 */
[----:B0-----:R-:W-:Y:S01]  /*5720*/  ULEA UR23, UR33, UR27, 0x18 ;  /* 0x0000001b21177291 */ /* 0x001fe2000f8ec0ff */
[----:B------:R-:W-:-:S04]  /*5730*/  FMUL.FTZ R169, R21, 1.4426950216293334961 ;  /* 0x3fb8aa3b15a97820 */ /* 0x000fc80000410000 */
[----:B------:R-:W-:-:S06]  /*5740*/  FMUL.FTZ R218, R169, R97 ;  /* 0x00000061a9da7220 */ /* 0x000fcc0000410000 */
        /* <DEDUP_REMOVED lines=16> */
[----:B-1----:R-:W-:Y:S01]  /*5850*/  HADD2.F32 R8, -RZ, R8.H0_H0 ;  /* 0x20000008ff087230 */ /* 0x002fe20000004100 */
[----:B------:R-:W1:Y:S01]  /*5860*/  MUFU.EX2 R216, R216 ;  /* 0x000000d800d87308 */ /* 0x000e620000000800 */
[----:B--2---:R-:W-:-:S02]  /*5870*/  HADD2.F32 R6, -RZ, R6.H0_H0 ;  /* 0x20000006ff067230 */ /* 0x004fc40000004100 */
[----:B------:R-:W-:Y:S01]  /*5880*/  FMUL.FTZ R193, R61, R51 ;  /* 0x000000333dc17220 */ /* 0x000fe20000410000 */
[----:B---3--:R-:W-:-:S04]  /*5890*/  HADD2.F32 R9, -RZ, R9.H0_H0 ;  /* 0x20000009ff097230 */ /* 0x008fc80000004100 */
[----:B------:R-:W2:Y:S01]  /*58a0*/  MUFU.EX2 R214, R214 ;  /* 0x000000d600d67308 */ /* 0x000ea20000000800 */
[----:B------:R-:W-:-:S07]  /*58b0*/  FMUL.FTZ R194, R47, R48 ;  /* 0x000000302fc27220 */ /* 0x000fce0000410000 */
[----:B------:R-:W3:Y:S01]  /*58c0*/  MUFU.EX2 R213, R213 ;  /* 0x000000d500d57308 */ /* 0x000ee20000000800 */
[----:B------:R-:W-:-:S07]  /*58d0*/  ISETP.NE.AND P0, PT, R171, RZ, PT ;  /* 0x000000ffab00720c */ /* 0x000fce0003f05270 */
        /* <DEDUP_REMOVED lines=23> */
[----:B----4-:R-:W-:Y:S02]  /*5a50*/  HADD2.F32 R7, -RZ, R7.H0_H0 ;  /* 0x20000007ff077230 */ /* 0x010fe40000004100 */
        /* <DEDUP_REMOVED lines=22> */
[----:B------:R-:W-:Y:S01]  /*5bc0*/  STS.U16 [R145+0x8c0], R64 ;  /* 0x0008c04091007388 */ /* 0x000fe20000000400 */
[----:B----4-:R-:W-:-:S03]  /*5bd0*/  PRMT R0, R174, 0x7632, R0 ;  /* 0x00007632ae007816 */ /* 0x010fc60000000000 */
[----:B------:R-:W-:Y:S01]  /*5be0*/  STS.U16 [R144+0x900], R4 ;  /* 0x0009000490007388 */ /* 0x000fe20000000400 */
[----:B-----5:R-:W-:-:S03]  /*5bf0*/  PRMT R3, R176, 0x7632, R3 ;  /* 0x00007632b0037816 */ /* 0x020fc60000000003 */
[----:B------:R-:W-:Y:S04]  /*5c00*/  STS.U16 [R143+0x940], R66 ;  /* 0x000940428f007388 */ /* 0x000fe80000000400 */
[----:B------:R4:W-:Y:S04]  /*5c10*/  STS.U16 [R142+0x980], R65 ;  /* 0x000980418e007388 */ /* 0x0009e80000000400 */
[----:B------:R-:W-:Y:S04]  /*5c20*/  STS.U16 [R141+0x9c0], R132 ;  /* 0x0009c0848d007388 */ /* 0x000fe80000000400 */
[----:B------:R5:W-:Y:S01]  /*5c30*/  STS.U16 [R140+0xa00], R67 ;  /* 0x000a00438c007388 */ /* 0x000be20000000400 */
[----:B----4-:R-:W-:-:S03]  /*5c40*/  PRMT R65, R2, 0x7632, R65 ;  /* 0x0000763202417816 */ /* 0x010fc60000000041 */
[----:B------:R-:W-:Y:S04]  /*5c50*/  STS.U16 [R139+0xa40], R174 ;  /* 0x000a40ae8b007388 */ /* 0x000fe80000000400 */
[----:B------:R4:W-:Y:S01]  /*5c60*/  STS.U16 [R138+0xa80], R0 ;  /* 0x000a80008a007388 */ /* 0x0009e20000000400 */
[----:B-----5:R-:W-:-:S03]  /*5c70*/  PRMT R67, R178, 0x7632, R67 ;  /* 0x00007632b2437816 */ /* 0x020fc60000000043 */
[----:B------:R-:W-:Y:S04]  /*5c80*/  STS.U16 [R137+0xac0], R176 ;  /* 0x000ac0b089007388 */ /* 0x000fe80000000400 */
[----:B------:R5:W-:Y:S04]  /*5c90*/  STS.U16 [R136+0xb00], R3 ;  /* 0x000b000388007388 */ /* 0x000be80000000400 */
[----:B------:R-:W-:Y:S01]  /*5ca0*/  STS.U16 [R135+0xb40], R178 ;  /* 0x000b40b287007388 */ /* 0x000fe20000000400 */
[----:B----4-:R-:W-:-:S03]  /*5cb0*/  SEL R0, R184, UR26, P1 ;  /* 0x0000001ab8007c07 */ /* 0x010fc60008800000 */
[----:B------:R-:W-:Y:S04]  /*5cc0*/  STS.U16 [R134+0xb80], R67 ;  /* 0x000b804386007388 */ /* 0x000fe80000000400 */
[----:B------:R-:W-:Y:S04]  /*5cd0*/  STS.U16 [R131+0xbc0], R2 ;  /* 0x000bc00283007388 */ /* 0x000fe80000000400 */
[----:B------:R-:W-:Y:S01]  /*5ce0*/  STS.U16 [R130+0xc00], R65 ;  /* 0x000c004182007388 */ /* 0x000fe20000000400 */
[----:B------:R-:W-:-:S03]  /*5cf0*/  NOP ;  /* 0x0000000000007918 */ /* 0x000fc60000000000 */
[----:B------:R-:W4:Y:S01]  /*5d00*/  LDS.U16 R189, [R126+0x846] ;  /* 0x000846007ebd7984 */ /* 0x000f220000000400 */
[----:B-----5:R-:W-:-:S03]  /*5d10*/  LEA R3, R0, UR23, 0x2 ;  /* 0x0000001700037c11 */ /* 0x020fc6000f8e10ff */
[----:B------:R-:W5:Y:S04]  /*5d20*/  LDS.U16 R132, [R113+0x854] ;  /* 0x0008540071847984 */ /* 0x000f680000000400 */
        /* <DEDUP_REMOVED lines=14> */
[----:B------:R-:W-:-:S03]  /*5e10*/  ISETP.NE.AND P2, PT, R167, 0x3f, PT ;  /* 0x0000003fa700780c */ /* 0x000fc60003f45270 */
[----:B0-----:R0:W-:Y:S01]  /*5e20*/  STS [R3+0x35c0], R218 ;  /* 0x0035c0da03007388 */ /* 0x0011e20000000800 */
[----:B----4-:R-:W-:Y:S02]  /*5e30*/  HADD2.F32 R196, -RZ, R189.H0_H0 ;  /* 0x200000bdffc47230 */ /* 0x010fe40000004100 */
[----:B------:R-:W-:Y:S01]  /*5e40*/  FMUL.FTZ R2, R68, R60 ;  /* 0x0000003c44027220 */ /* 0x000fe20000410000 */
[----:B-----5:R-:W-:Y:S02]  /*5e50*/  HADD2.F32 R189, -RZ, R132.H0_H0 ;  /* 0x20000084ffbd7230 */ /* 0x020fe40000004100 */
[----:B------:R-:W-:Y:S02]  /*5e60*/  HADD2.F32 R5, -RZ, R5.H0_H0 ;  /* 0x20000005ff057230 */ /* 0x000fe40000004100 */
[----:B0-----:R-:W-:Y:S01]  /*5e70*/  FMUL.FTZ R3, R63, R57 ;  /* 0x000000393f037220 */ /* 0x001fe20000410000 */
[----:B-1----:R-:W-:Y:S02]  /*5e80*/  HADD2.F32 R132, -RZ, R67.H0_H0 ;  /* 0x20000043ff847230 */ /* 0x002fe40000004100 */
[----:B--2---:R-:W-:-:S02]  /*5e90*/  HADD2.F32 R197, -RZ, R188.H0_H0 ;  /* 0x200000bcffc57230 */ /* 0x004fc40000004100 */
[----:B------:R-:W-:Y:S01]  /*5ea0*/  FMUL.FTZ R169, R8, R3 ;  /* 0x0000000308a97220 */ /* 0x000fe20000410000 */
[----:B------:R-:W-:Y:S01]  /*5eb0*/  FMUL.FTZ R3, R6, R193 ;  /* 0x000000c106037220 */ /* 0x000fe20000410000 */
[----:B---3--:R-:W-:Y:S02]  /*5ec0*/  HADD2.F32 R190, -RZ, R190.H0_H0 ;  /* 0x200000beffbe7230 */ /* 0x008fe40000004100 */
        /* <DEDUP_REMOVED lines=47> */
.L_x_4738:
[----:B------:R-:W-:-:S06]  /*61c0*/  LEA R0, R167, UR23, 0x2 ;  /* 0x00000017a7007c11 */ /* 0x000fcc000f8e10ff */
[----:B------:R-:W0:Y:S02]  /*61d0*/  LDS R0, [R0+0x3dc4] ;  /* 0x003dc40000007984 */ /* 0x000e240000000800 */
.L_x_4739:
[----:B------:R-:W-:Y:S05]  /*61e0*/  BSYNC.RECONVERGENT B0 ;  /* 0x0000000000007941 */ /* 0x000fea0003800200 */
.L_x_4737:
[----:B------:R-:W2:Y:S01]  /*61f0*/  @P0 LDC R65, c[0x0][0x38c] ;  /* 0x0000e300ff410b82 */ /* 0x000ea20000000800 */
[----:B------:R-:W-:Y:S01]  /*6200*/  MOV R64, UR9 ;  /* 0x0000000900407c02 */ /* 0x000fe20008000f00 */
[----:B------:R-:W-:Y:S01]  /*6210*/  HFMA2 R67, -RZ, RZ, 0, 4.76837158203125e-07 ;  /* 0x00000008ff437431 */ /* 0x000fe200000001ff */
[----:B------:R-:W-:Y:S01]  /*6220*/  MOV R132, 0x3f800000 ;  /* 0x3f80000000847802 */ /* 0x000fe20000000f00 */
[----:B------:R-:W-:Y:S01]  /*6230*/  HFMA2 R133, -RZ, RZ, 0, 0 ;  /* 0x00000000ff857431 */ /* 0x000fe200000001ff */
        /* <DEDUP_REMOVED lines=73> */
.L_x_4798:
[----:B------:R-:W-:Y:S01]  /*66d0*/  ISETP.GE.AND P2, PT, R148, 0x10, PT ;  /* 0x000000109400780c */ /* 0x000fe20003f46270 */
[----:B----4-:R-:W-:Y:S01]  /*66e0*/  FFMA.FTZ R65, R67, R65, R64 ;  /* 0x0000004143417223 */ /* 0x010fe20000010040 */
[----:B------:R-:W-:-:S04]  /*66f0*/  UMOV UR26, 0xffffffff ;  /* 0xffffffff001a7882 */ /* 0x000fc80000000000 */
[----:B------:R-:W-:-:S07]  /*6700*/  FSEL R217, R64, R65, !P2 ;  /* 0x0000004140d97208 */ /* 0x000fce0005000000 */
[----:B--23--:R-:W-:Y:S01]  /*6710*/  @P2 FMUL.FTZ R67, R67, R222 ;  /* 0x000000de43432220 */ /* 0x00cfe20000410000 */
[----:B------:R-:W-:Y:S06]  /*6720*/  BRA.DIV UR26, `(.L_x_4742) ;  /* 0x0000004e1a287947 */ /* 0x000fec000b800000 */
.L_x_4801:
[----:B------:R-:W-:-:S03]  /*6730*/  UMOV UR26, 0xffffffff ;  /* 0xffffffff001a7882 */ /* 0x000fc60000000000 */
[----:B------:R-:W-:Y:S05]  /*6740*/  BRA.DIV UR26, `(.L_x_4743) ;  /* 0x0000004e1a487947 */ /* 0x000fea000b800000 */
.L_x_4804:
[----:B------:R-:W-:-:S03]  /*6750*/  UMOV UR26, 0xffffffff ;  /* 0xffffffff001a7882 */ /* 0x000fc60000000000 */
[----:B------:R-:W-:Y:S05]  /*6760*/  BRA.DIV UR26, `(.L_x_4744) ;  /* 0x0000004e1a687947 */ /* 0x000fea000b800000 */
[----:B------:R2:W3:Y:S04]  /*6770*/  SHFL.UP PT, R219, R67, 0x1, RZ ;  /* 0x0420000043db7989 */ /* 0x0004e800000e00ff */
[----:B------:R2:W4:Y:S04]  /*6780*/  SHFL.UP PT, R220, R217, 0x1, RZ ;  /* 0x04200000d9dc7989 */ /* 0x00052800000e00ff */
[----:B-----5:R2:W0:Y:S04]  /*6790*/  SHFL.IDX PT, R64, R132, RZ, 0x1f ;  /* 0x00001fff84407589 */ /* 0x02042800000e0000 */
[----:B------:R2:W0:Y:S02]  /*67a0*/  SHFL.IDX PT, R65, R133, RZ, 0x1f ;  /* 0x00001fff85417589 */ /* 0x00042400000e0000 */
.L_x_4810:
[----:B--2---:R-:W2:Y:S01]  /*67b0*/  LDS.64 R66, [R215+0x31b0] ;  /* 0x0031b000d7427984 */ /* 0x004ea20000000a00 */
[C---:B0--34-:R-:W-:Y:S01]  /*67c0*/  @P1 FFMA.FTZ R65, R219.reuse, R65, R220 ;  /* 0x00000041db411223 */ /* 0x059fe200000100dc */
[----:B------:R-:W-:-:S03]  /*67d0*/  @P1 FMUL.FTZ R64, R219, R64 ;  /* 0x00000040db401220 */ /* 0x000fc60000410000 */
[-C--:B--2---:R-:W-:Y:S01]  /*67e0*/  FFMA.FTZ R67, R65, R66.reuse, R67 ;  /* 0x0000004241437223 */ /* 0x084fe20000010043 */
[----:B------:R-:W-:-:S05]  /*67f0*/  FMUL.FTZ R66, R64, R66 ;  /* 0x0000004240427220 */ /* 0x000fca0000410000 */
[----:B------:R2:W-:Y:S02]  /*6800*/  STS.128 [R215+0x31b0], R64 ;  /* 0x0031b040d7007388 */ /* 0x0005e40000000c00 */
.L_x_4740:
[----:B------:R-:W-:Y:S05]  /*6810*/  WARPSYNC.ALL ;  /* 0x0000000000007948 */ /* 0x000fea0003800000 */
[----:B------:R-:W-:Y:S01]  /*6820*/  BAR.SYNC.DEFER_BLOCKING 0x0 ;  /* 0x0000000000007b1d */ /* 0x000fe20000010000 */
[C---:B012---:R-:W-:Y:S01]  /*6830*/  FMUL.FTZ R65, R203.reuse, R0 ;  /* 0x00000000cb417220 */ /* 0x047fe20000410000 */
[----:B------:R-:W-:Y:S01]  /*6840*/  FFMA.FTZ R64, R203, R183, R186 ;  /* 0x000000b7cb407223 */ /* 0x000fe200000100ba */
[----:B------:R-:W-:Y:S01]  /*6850*/  UISETP.GE.AND UP0, UPT, UR9, UR52, UPT ;  /* 0x000000340900728c */ /* 0x000fe2000bf06270 */
[----:B-----5:R-:W-:Y:S02]  /*6860*/  HFMA2 R132, -RZ, RZ, 1.875, 0 ;  /* 0x3f800000ff847431 */ /* 0x020fe400000001ff */
        /* <DEDUP_REMOVED lines=8> */
[----:B------:R-:W-:Y:S02]  /*68f0*/  ISETP.NE.OR P1, PT, R166, RZ, P1 ;  /* 0x000000ffa600720c */ /* 0x000fe40000f25670 */
[C---:B------:R-:W-:Y:S01]  /*6900*/  FMUL.FTZ R64, R206.reuse, R65 ;  /* 0x00000041ce407220 */ /* 0x040fe20000410000 */
[----:B------:R-:W-:Y:S01]  /*6910*/  FFMA.FTZ R67, R206, R67, R189 ;  /* 0x00000043ce437223 */ /* 0x000fe200000100bd */
[----:B------:R-:W-:-:S02]  /*6920*/  MOV R133, RZ ;  /* 0x000000ff00857202 */ /* 0x000fc40000000f00 */
        /* <DEDUP_REMOVED lines=43> */
[----:B------:R-:W-:Y:S01]  /*6be0*/  IMAD R232, R167, 0x8, R164 ;  /* 0x00000008a7e87824 */ /* 0x000fe200078e02a4 */
        /* <DEDUP_REMOVED lines=49> */
.L_x_4827:
        /* <DEDUP_REMOVED lines=10> */
.L_x_4745:
[----:B------:R-:W-:Y:S05]  /*6fa0*/  WARPSYNC.ALL ;  /* 0x0000000000007948 */ /* 0x000fea0003800000 */
[----:B------:R-:W-:Y:S01]  /*6fb0*/  BAR.SYNC.DEFER_BLOCKING 0x0 ;  /* 0x0000000000007b1d */ /* 0x000fe20000010000 */
[C---:B------:R-:W-:Y:S01]  /*6fc0*/  ISETP.NE.AND P1, PT, R167.reuse, RZ, PT ;  /* 0x000000ffa700720c */ /* 0x040fe20003f25270 */
[----:B------:R-:W-:Y:S01]  /*6fd0*/  FADD.FTZ R182, -R182, R225 ;  /* 0x000000e1b6b67221 */ /* 0x000fe20000010100 */
[----:B0-----:R-:W-:Y:S01]  /*6fe0*/  SHF.L.U32 R66, R167, 0x4, RZ ;  /* 0x00000004a7427819 */ /* 0x001fe200000006ff */
[----:B------:R-:W-:Y:S01]  /*6ff0*/  FADD.FTZ R181, -R181, R224 ;  /* 0x000000e0b5b57221 */ /* 0x000fe20000010100 */
[----:B------:R-:W-:Y:S01]  /*7000*/  FADD.FTZ R180, -R180, R223 ;  /* 0x000000dfb4b47221 */ /* 0x000fe20000010100 */
[----:B------:R-:W-:Y:S01]  /*7010*/  FADD.FTZ R179, -R179, R222 ;  /* 0x000000deb3b37221 */ /* 0x000fe20000010100 */
[----:B------:R-:W-:Y:S01]  /*7020*/  LEA.HI R64, R167, R66, RZ, 0x1f ;  /* 0x00000042a7407211 */ /* 0x000fe200078ff8ff */
[----:B------:R-:W-:Y:S01]  /*7030*/  FADD.FTZ R178, -R178, R221 ;  /* 0x000000ddb2b27221 */ /* 0x000fe20000010100 */
[----:B------:R-:W-:Y:S01]  /*7040*/  FADD.FTZ R177, -R177, R220 ;  /* 0x000000dcb1b17221 */ /* 0x000fe20000010100 */
[----:B------:R-:W-:Y:S01]  /*7050*/  FADD.FTZ R176, -R176, R219 ;  /* 0x000000dbb0b07221 */ /* 0x000fe20000010100 */
[----:B------:R-:W-:Y:S01]  /*7060*/  LEA R64, R64, UR23, 0x2 ;  /* 0x0000001740407c11 */ /* 0x000fe2000f8e10ff */
[C---:B------:R-:W-:Y:S01]  /*7070*/  VIADD R246, R167.reuse, 0x340 ;  /* 0x00000340a7f67836 */ /* 0x040fe20000000000 */
[----:B------:R-:W-:Y:S01]  /*7080*/  LEA.HI R248, R184, R167, RZ, 0x1b ;  /* 0x000000a7b8f87211 */ /* 0x000fe200078fd8ff */
[----:B------:R-:W-:Y:S01]  /*7090*/  VOTEU.ALL UP0, P1 ;  /* 0x0000000000ff7886 */ /* 0x000fe20000800000 */
[----:B------:R-:W-:Y:S01]  /*70a0*/  IADD3 R252, PT, PT, R167, 0x380, RZ ;  /* 0x00000380a7fc7810 */ /* 0x000fe20007ffe0ff */
[----:B------:R-:W-:Y:S01]  /*70b0*/  FADD.FTZ R175, -R175, R217 ;  /* 0x000000d9afaf7221 */ /* 0x000fe20000010100 */
[C---:B------:R-:W-:Y:S01]  /*70c0*/  IADD3 R184, PT, PT, R167.reuse, 0x40, RZ ;  /* 0x00000040a7b87810 */ /* 0x040fe20007ffe0ff */
[----:B------:R-:W-:Y:S01]  /*70d0*/  FADD.FTZ R174, -R174, R218 ;  /* 0x000000daaeae7221 */ /* 0x000fe20000010100 */
[----:B------:R-:W-:Y:S01]  /*70e0*/  @!UP0 ULEA UR26, UR8, UR23, 0x3 ;  /* 0x00000017081a8291 */ /* 0x000fe2000f8e18ff */
[----:B------:R-:W-:Y:S01]  /*70f0*/  IADD3 R242, PT, PT, R167, 0x2c0, RZ ;  /* 0x000002c0a7f27810 */ /* 0x000fe20007ffe0ff */
[----:B------:R-:W-:Y:S01]  /*7100*/  FMUL.FTZ R249, R59, R231 ;  /* 0x000000e73bf97220 */ /* 0x000fe20000410000 */
[----:B------:R-:W-:Y:S01]  /*7110*/  IADD3 R244, PT, PT, R167, 0x300, RZ ;  /* 0x00000300a7f47810 */ /* 0x000fe20007ffe0ff */
[----:B------:R-:W-:Y:S01]  /*7120*/  FADD.FTZ R171, -R171, R230 ;  /* 0x000000e6abab7221 */ /* 0x000fe20000010100 */
[----:B------:R-:W0:Y:S01]  /*7130*/  LDS R232, [R164+0x33c4] ;  /* 0x0033c400a4e87984 */ /* 0x000e220000000800 */
[-C--:B------:R-:W-:Y:S01]  /*7140*/  LEA.HI R252, R252, R167.reuse, RZ, 0x1b ;  /* 0x000000a7fcfc7211 */ /* 0x080fe200078fd8ff */
[----:B------:R-:W-:Y:S01]  /*7150*/  FADD.FTZ R169, -R169, R229 ;  /* 0x000000e5a9a97221 */ /* 0x000fe20000010100 */
[----:B------:R-:W-:Y:S01]  /*7160*/  LEA.HI R184, R184, R167, RZ, 0x1b ;  /* 0x000000a7b8b87211 */ /* 0x000fe200078fd8ff */
[----:B------:R1:W-:Y:S01]  /*7170*/  @!P1 STS.64 [UR26+0x3ec0], R132 ;  /* 0x003ec084ff009988 */ /* 0x0003e20008000a1a */
[----:B------:R-:W-:Y:S01]  /*7180*/  LEA R248, R248, UR23, 0x2 ;  /* 0x00000017f8f87c11 */ /* 0x000fe2000f8e10ff */
[----:B------:R-:W-:Y:S01]  /*7190*/  FADD.FTZ R3, -R3, R227 ;  /* 0x000000e303037221 */ /* 0x000fe20000010100 */
[----:B------:R-:W-:Y:S01]  /*71a0*/  LEA R247, R184, UR23, 0x2 ;  /* 0x00000017b8f77c11 */ /* 0x000fe2000f8e10ff */
[----:B------:R-:W-:Y:S01]  /*71b0*/  FMUL.FTZ R224, R56, R224 ;  /* 0x000000e038e07220 */ /* 0x000fe20000410000 */
[----:B------:R-:W-:Y:S01]  /*71c0*/  FADD.FTZ R2, -R2, R226 ;  /* 0x000000e202027221 */ /* 0x000fe20000010100 */
[----:B------:R-:W-:Y:S01]  /*71d0*/  FMUL.FTZ R222, R53, R222 ;  /* 0x000000de35de7220 */ /* 0x000fe20000410000 */
[----:B------:R-:W-:Y:S01]  /*71e0*/  FMUL.FTZ R220, R50, R220 ;  /* 0x000000dc32dc7220 */ /* 0x000fe20000410000 */
[----:B------:R-:W-:Y:S01]  /*71f0*/  FMUL.FTZ R218, R45, R218 ;  /* 0x000000da2dda7220 */ /* 0x000fe20000410000 */
[----:B------:R-:W-:Y:S01]  /*7200*/  FMUL.FTZ R230, R43, R230 ;  /* 0x000000e62be67220 */ /* 0x000fe20000410000 */
[----:B------:R-:W-:Y:S01]  /*7210*/  FMUL.FTZ R226, R39, R226 ;  /* 0x000000e227e27220 */ /* 0x000fe20000410000 */
[----:B------:R-:W-:Y:S01]  /*7220*/  BSSY.RECONVERGENT B0, `(.L_x_4747) ;  /* 0x00000cb000007945 */ /* 0x000fe20003800200 */
[----:B0-----:R-:W-:Y:S01]  /*7230*/  FFMA.FTZ R232, R232, R0, R183 ;  /* 0x00000000e8e87223 */ /* 0x001fe200000100b7 */
[----:B------:R-:W-:Y:S01]  /*7240*/  FADD.FTZ R0, -R201, R231 ;  /* 0x000000e7c9007221 */ /* 0x000fe20000010100 */
[----:B------:R-:W-:-:S02]  /*7250*/  LEA.HI R183, R66, R66, RZ, 0x1b ;  /* 0x0000004242b77211 */ /* 0x000fc400078fd8ff */
[----:B------:R-:W-:Y:S01]  /*7260*/  FFMA.FTZ R186, R203, R232, R186 ;  /* 0x000000e8cbba7223 */ /* 0x000fe200000100ba */
[-C--:B------:R-:W-:Y:S02]  /*7270*/  LEA.HI R201, R242, R167.reuse, RZ, 0x1b ;  /* 0x000000a7f2c97211 */ /* 0x080fe400078fd8ff */
[----:B------:R-:W-:Y:S01]  /*7280*/  LEA R183, R183, UR23, 0x2 ;  /* 0x00000017b7b77c11 */ /* 0x000fe2000f8e10ff */
[----:B------:R-:W-:Y:S01]  /*7290*/  FFMA.FTZ R200, R200, R186, R185 ;  /* 0x000000bac8c87223 */ /* 0x000fe200000100b9 */
[----:B------:R-:W-:-:S03]  /*72a0*/  LEA.HI R203, R244, R167, RZ, 0x1b ;  /* 0x000000a7f4cb7211 */ /* 0x000fc600078fd8ff */
[----:B------:R-:W-:-:S04]  /*72b0*/  FFMA.FTZ R187, R202, R200, R187 ;  /* 0x000000c8cabb7223 */ /* 0x000fc800000100bb */
[----:B------:R-:W-:-:S04]  /*72c0*/  FFMA.FTZ R188, R204, R187, R188 ;  /* 0x000000bbccbc7223 */ /* 0x000fc800000100bc */
[----:B------:R-:W-:Y:S01]  /*72d0*/  FFMA.FTZ R206, R206, R188, R189 ;  /* 0x000000bccece7223 */ /* 0x000fe200000100bd */
[----:B------:R-:W-:-:S03]  /*72e0*/  FMUL.FTZ R185, R188, R60 ;  /* 0x0000003cbcb97220 */ /* 0x000fc60000410000 */
[----:B------:R-:W-:Y:S01]  /*72f0*/  FFMA.FTZ R190, R205, R206, R190 ;  /* 0x000000cecdbe7223 */ /* 0x000fe200000100be */
[----:B------:R-:W-:-:S03]  /*7300*/  LEA.HI R205, R246, R167, RZ, 0x1b ;  /* 0x000000a7f6cd7211 */ /* 0x000fc600078fd8ff */
[----:B------:R-:W-:Y:S01]  /*7310*/  FFMA.FTZ R191, R207, R190, R191 ;  /* 0x000000becfbf7223 */ /* 0x000fe200000100bf */
[----:B------:R-:W-:-:S03]  /*7320*/  IADD3 R207, PT, PT, R167, 0x3c0, RZ ;  /* 0x000003c0a7cf7810 */ /* 0x000fc60007ffe0ff */
[----:B------:R-:W-:Y:S01]  /*7330*/  FFMA.FTZ R192, R208, R191, R192 ;  /* 0x000000bfd0c07223 */ /* 0x000fe200000100c0 */
[----:B------:R-:W-:-:S03]  /*7340*/  LEA.HI R207, R207, R167, RZ, 0x1b ;  /* 0x000000a7cfcf7211 */ /* 0x000fc600078fd8ff */
[----:B------:R-:W-:Y:S01]  /*7350*/  FFMA.FTZ R193, R209, R192, R193 ;  /* 0x000000c0d1c17223 */ /* 0x000fe200000100c1 */
[----:B------:R-:W-:-:S03]  /*7360*/  LEA R184, R207, UR23, 0x2 ;  /* 0x00000017cfb87c11 */ /* 0x000fc6000f8e10ff */
[----:B------:R-:W-:-:S04]  /*7370*/  FFMA.FTZ R194, R210, R193, R194 ;  /* 0x000000c1d2c27223 */ /* 0x000fc800000100c2 */
[----:B------:R-:W-:Y:S01]  /*7380*/  FFMA.FTZ R195, R211, R194, R195 ;  /* 0x000000c2d3c37223 */ /* 0x000fe200000100c3 */
[----:B------:R-:W-:-:S03]  /*7390*/  FMUL.FTZ R210, R194, R92 ;  /* 0x0000005cc2d27220 */ /* 0x000fc60000410000 */
[----:B------:R-:W-:Y:S01]  /*73a0*/  FFMA.FTZ R196, R212, R195, R196 ;  /* 0x000000c3d4c47223 */ /* 0x000fe200000100c4 */
[----:B------:R-:W-:Y:S01]  /*73b0*/  FMUL.FTZ R189, R195, R93 ;  /* 0x0000005dc3bd7220 */ /* 0x000fe20000410000 */
[----:B------:R-:W-:Y:S02]  /*73c0*/  FMUL.FTZ R212, R77, R210 ;  /* 0x000000d24dd47220 */ /* 0x000fe40000410000 */
[----:B------:R-:W-:Y:S01]  /*73d0*/  FFMA.FTZ R197, R213, R196, R197 ;  /* 0x000000c4d5c57223 */ /* 0x000fe200000100c5 */
[----:B-1----:R-:W-:-:S03]  /*73e0*/  FMUL.FTZ R133, R196, R94 ;  /* 0x0000005ec4857220 */ /* 0x002fc60000410000 */
[----:B------:R-:W-:Y:S01]  /*73f0*/  FFMA.FTZ R198, R214, R197, R198 ;  /* 0x000000c5d6c67223 */ /* 0x000fe200000100c6 */
[----:B------:R-:W-:Y:S01]  /*7400*/  FMUL.FTZ R204, R197, R95 ;  /* 0x0000005fc5cc7220 */ /* 0x000fe20000410000 */
[----:B------:R-:W-:Y:S02]  /*7410*/  FMUL.FTZ R214, R193, R87 ;  /* 0x00000057c1d67220 */ /* 0x000fe40000410000 */
[----:B------:R-:W-:Y:S01]  /*7420*/  FFMA.FTZ R216, R216, R198, R199 ;  /* 0x000000c6d8d87223 */ /* 0x000fe200000100c7 */
[----:B------:R-:W-:Y:S01]  /*7430*/  FMUL.FTZ R66, R198, R96 ;  /* 0x00000060c6427220 */ /* 0x000fe20000410000 */
[----:B------:R-:W-:Y:S01]  /*7440*/  FMUL.FTZ R199, R192, R82 ;  /* 0x00000052c0c77220 */ /* 0x000fe20000410000 */
[----:B------:R-:W-:Y:S01]  /*7450*/  FMUL.FTZ R208, R79, R204 ;  /* 0x000000cc4fd07220 */ /* 0x000fe20000410000 */
[----:B------:R-:W-:Y:S01]  /*7460*/  FMUL.FTZ R65, R216, R97 ;  /* 0x00000061d8417220 */ /* 0x000fe20000410000 */
[----:B------:R-:W-:Y:S01]  /*7470*/  FMUL.FTZ R202, R81, R66 ;  /* 0x0000004251ca7220 */ /* 0x000fe20000410000 */
[----:B------:R-:W-:-:S02]  /*7480*/  FMUL.FTZ R234, R75, R214 ;  /* 0x000000d64bea7220 */ /* 0x000fc40000410000 */
[-C--:B------:R-:W-:Y:S01]  /*7490*/  FMUL.FTZ R67, R84, R65.reuse ;  /* 0x0000004154437220 */ /* 0x080fe20000410000 */
[----:B------:R-:W-:-:S04]  /*74a0*/  FFMA.FTZ R65, R0, R65, RZ ;  /* 0x0000004100417223 */ /* 0x000fc800000100ff */
[----:B------:R-:W-:Y:S01]  /*74b0*/  FFMA.FTZ R132, R182, R66, R65 ;  /* 0x00000042b6847223 */ /* 0x000fe20000010041 */
[----:B------:R0:W-:Y:S01]  /*74c0*/  STS [R64+0x1080], R67 ;  /* 0x0010804340007388 */ /* 0x0001e20000000800 */
[----:B------:R-:W-:Y:S01]  /*74d0*/  FMUL.FTZ R65, R190, R71 ;  /* 0x00000047be417220 */ /* 0x000fe20000410000 */
[----:B------:R-:W-:Y:S02]  /*74e0*/  FMUL.FTZ R66, R191, R76 ;  /* 0x0000004cbf427220 */ /* 0x000fe40000410000 */
[----:B------:R1:W-:Y:S01]  /*74f0*/  STS [R183+0x1084], R202 ;  /* 0x001084cab7007388 */ /* 0x0003e20000000800 */
[----:B------:R-:W-:-:S03]  /*7500*/  FMUL.FTZ R236, R72, R65 ;  /* 0x0000004148ec7220 */ /* 0x000fc60000410000 */
[----:B------:R2:W-:Y:S01]  /*7510*/  STS [R183+0x1088], R208 ;  /* 0x001088d0b7007388 */ /* 0x0005e20000000800 */
[----:B0-----:R-:W-:Y:S01]  /*7520*/  FFMA.FTZ R67, R181, R204, R132 ;  /* 0x000000ccb5437223 */ /* 0x001fe20000010084 */
[----:B------:R-:W-:Y:S01]  /*7530*/  FMUL.FTZ R132, R80, R133 ;  /* 0x0000008550847220 */ /* 0x000fe20000410000 */
[----:B------:R-:W-:Y:S01]  /*7540*/  FMUL.FTZ R204, R78, R189 ;  /* 0x000000bd4ecc7220 */ /* 0x000fe20000410000 */
[----:B------:R-:W-:Y:S01]  /*7550*/  STS [R183+0x1094], R212 ;  /* 0x001094d4b7007388 */ /* 0x000fe20000000800 */
[----:B-1----:R-:W-:-:S03]  /*7560*/  FMUL.FTZ R202, R74, R199 ;  /* 0x000000c74aca7220 */ /* 0x002fc60000410000 */
[----:B------:R0:W-:Y:S01]  /*7570*/  STS [R183+0x108c], R132 ;  /* 0x00108c84b7007388 */ /* 0x0001e20000000800 */
[----:B--2---:R-:W-:-:S03]  /*7580*/  FMUL.FTZ R208, R73, R66 ;  /* 0x0000004249d07220 */ /* 0x004fc60000410000 */
[----:B------:R1:W-:Y:S04]  /*7590*/  STS [R183+0x1090], R204 ;  /* 0x001090ccb7007388 */ /* 0x0003e80000000800 */
[----:B------:R2:W-:Y:S01]  /*75a0*/  STS [R183+0x109c], R202 ;  /* 0x00109ccab7007388 */ /* 0x0005e20000000800 */
[----:B0-----:R-:W-:Y:S01]  /*75b0*/  FFMA.FTZ R132, R180, R133, R67 ;  /* 0x00000085b4847223 */ /* 0x001fe20000010043 */
[----:B------:R-:W-:Y:S01]  /*75c0*/  FMUL.FTZ R67, R206, R69 ;  /* 0x00000045ce437220 */ /* 0x000fe20000410000 */
[----:B------:R-:W-:Y:S01]  /*75d0*/  FMUL.FTZ R133, R200, R54 ;  /* 0x00000036c8857220 */ /* 0x000fe20000410000 */
[----:B------:R0:W-:Y:S01]  /*75e0*/  STS [R183+0x1098], R234 ;  /* 0x001098eab7007388 */ /* 0x0001e20000000800 */
[----:B------:R-:W-:Y:S01]  /*75f0*/  FFMA.FTZ R189, R179, R189, R132 ;  /* 0x000000bdb3bd7223 */ /* 0x000fe20000010084 */
[----:B-1----:R-:W-:Y:S01]  /*7600*/  FMUL.FTZ R204, R187, R57 ;  /* 0x00000039bbcc7220 */ /* 0x002fe20000410000 */
[----:B------:R-:W-:Y:S01]  /*7610*/  FMUL.FTZ R132, R232, R48 ;  /* 0x00000030e8847220 */ /* 0x000fe20000410000 */
[----:B------:R1:W-:Y:S01]  /*7620*/  STS [R183+0x10a0], R208 ;  /* 0x0010a0d0b7007388 */ /* 0x0003e20000000800 */
[----:B--2---:R-:W-:Y:S01]  /*7630*/  FMUL.FTZ R202, R186, R51 ;  /* 0x00000033baca7220 */ /* 0x004fe20000410000 */
[----:B------:R-:W-:Y:S01]  /*7640*/  FMUL.FTZ R212, R70, R67 ;  /* 0x0000004346d47220 */ /* 0x000fe20000410000 */
[----:B------:R-:W-:Y:S01]  /*7650*/  FMUL.FTZ R238, R63, R204 ;  /* 0x000000cc3fee7220 */ /* 0x000fe20000410000 */
[----:B------:R2:W-:Y:S01]  /*7660*/  STS [R183+0x10a4], R236 ;  /* 0x0010a4ecb7007388 */ /* 0x0005e20000000800 */
[----:B------:R-:W-:Y:S01]  /*7670*/  FMUL.FTZ R240, R47, R132 ;  /* 0x000000842ff07220 */ /* 0x000fe20000410000 */
[----:B0-----:R-:W-:Y:S01]  /*7680*/  FMUL.FTZ R234, R68, R185 ;  /* 0x000000b944ea7220 */ /* 0x001fe20000410000 */
[----:B------:R-:W-:Y:S01]  /*7690*/  FFMA.FTZ R210, R178, R210, R189 ;  /* 0x000000d2b2d27223 */ /* 0x000fe200000100bd */
[----:B------:R0:W-:Y:S01]  /*76a0*/  STS [R183+0x10a8], R212 ;  /* 0x0010a8d4b7007388 */ /* 0x0001e20000000800 */
[----:B-1----:R-:W-:-:S02]  /*76b0*/  FMUL.FTZ R208, R62, R133 ;  /* 0x000000853ed07220 */ /* 0x002fc40000410000 */
[----:B------:R-:W-:Y:S01]  /*76c0*/  FFMA.FTZ R189, R177, R214, R210 ;  /* 0x000000d6b1bd7223 */ /* 0x000fe200000100d2 */
[----:B------:R1:W-:Y:S01]  /*76d0*/  STS [R183+0x10ac], R234 ;  /* 0x0010aceab7007388 */ /* 0x0003e20000000800 */
[----:B------:R-:W-:Y:S01]  /*76e0*/  IADD3 R210, PT, PT, R167, 0x80, RZ ;  /* 0x00000080a7d27810 */ /* 0x000fe20007ffe0ff */
[----:B--2---:R-:W-:Y:S01]  /*76f0*/  FMUL.FTZ R236, R61, R202 ;  /* 0x000000ca3dec7220 */ /* 0x004fe20000410000 */
[----:B------:R-:W-:Y:S01]  /*7700*/  FFMA.FTZ R250, R176, R199, R189 ;  /* 0x000000c7b0fa7223 */ /* 0x000fe200000100bd */
[----:B------:R2:W-:Y:S01]  /*7710*/  STS [R183+0x10b0], R238 ;  /* 0x0010b0eeb7007388 */ /* 0x0005e20000000800 */
[C---:B------:R-:W-:Y:S01]  /*7720*/  IADD3 R214, PT, PT, R167.reuse, 0x100, RZ ;  /* 0x00000100a7d67810 */ /* 0x040fe20007ffe0ff */
[----:B0-----:R-:W-:Y:S01]  /*7730*/  VIADD R212, R167, 0xc0 ;  /* 0x000000c0a7d47836 */ /* 0x001fe20000000000 */
[-C--:B------:R-:W-:Y:S01]  /*7740*/  LEA.HI R210, R210, R167.reuse, RZ, 0x1b ;  /* 0x000000a7d2d27211 */ /* 0x080fe200078fd8ff */
[----:B------:R0:W-:Y:S01]  /*7750*/  STS [R183+0x10b4], R208 ;  /* 0x0010b4d0b7007388 */ /* 0x0001e20000000800 */
[-C--:B------:R-:W-:Y:S01]  /*7760*/  LEA.HI R214, R214, R167.reuse, RZ, 0x1b ;  /* 0x000000a7d6d67211 */ /* 0x080fe200078fd8ff */
[----:B------:R-:W-:Y:S01]  /*7770*/  FFMA.FTZ R251, R175, R66, R250 ;  /* 0x00000042affb7223 */ /* 0x000fe200000100fa */
[C---:B-1----:R-:W-:Y:S01]  /*7780*/  IADD3 R234, PT, PT, R167.reuse, 0x140, RZ ;  /* 0x00000140a7ea7810 */ /* 0x042fe20007ffe0ff */
[----:B------:R1:W-:Y:S01]  /*7790*/  STS [R183+0x10b8], R236 ;  /* 0x0010b8ecb7007388 */ /* 0x0003e20000000800 */
[----:B------:R-:W-:Y:S01]  /*77a0*/  LEA.HI R212, R212, R167, RZ, 0x1b ;  /* 0x000000a7d4d47211 */ /* 0x000fe200078fd8ff */
[----:B------:R-:W-:Y:S01]  /*77b0*/  FFMA.FTZ R251, R174, R65, R251 ;  /* 0x00000041aefb7223 */ /* 0x000fe200000100fb */
[----:B--2---:R-:W-:Y:S01]  /*77c0*/  IADD3 R238, PT, PT, R167, 0x240, RZ ;  /* 0x00000240a7ee7810 */ /* 0x004fe20007ffe0ff */
[----:B------:R2:W-:Y:S01]  /*77d0*/  STS [R183+0x10bc], R240 ;  /* 0x0010bcf0b7007388 */ /* 0x0005e20000000800 */
[----:B------:R-:W-:-:S02]  /*77e0*/  LEA.HI R234, R234, R167, RZ, 0x1b ;  /* 0x000000a7eaea7211 */ /* 0x000fc400078fd8ff */
[C---:B0-----:R-:W-:Y:S01]  /*77f0*/  IADD3 R208, PT, PT, R167.reuse, 0x180, RZ ;  /* 0x00000180a7d07810 */ /* 0x041fe20007ffe0ff */
[----:B------:R-:W-:Y:S01]  /*7800*/  BAR.SYNC.DEFER_BLOCKING 0x0 ;  /* 0x0000000000007b1d */ /* 0x000fe20000010000 */
[-C--:B------:R-:W-:Y:S02]  /*7810*/  LEA.HI R189, R238, R167.reuse, RZ, 0x1b ;  /* 0x000000a7eebd7211 */ /* 0x080fe400078fd8ff */
[C---:B-1----:R-:W-:Y:S02]  /*7820*/  IADD3 R236, PT, PT, R167.reuse, 0x1c0, RZ ;  /* 0x000001c0a7ec7810 */ /* 0x042fe40007ffe0ff */
[-C--:B------:R-:W-:Y:S02]  /*7830*/  LEA.HI R208, R208, R167.reuse, RZ, 0x1b ;  /* 0x000000a7d0d07211 */ /* 0x080fe400078fd8ff */
[----:B--2---:R-:W-:Y:S02]  /*7840*/  IADD3 R240, PT, PT, R167, 0x280, RZ ;  /* 0x00000280a7f07810 */ /* 0x004fe40007ffe0ff */
[----:B------:R-:W-:-:S02]  /*7850*/  LEA.HI R236, R236, R167, RZ, 0x1b ;  /* 0x000000a7ecec7211 */ /* 0x000fc400078fd8ff */
[----:B------:R-:W-:Y:S02]  /*7860*/  LEA.HI R199, R240, R167, RZ, 0x1b ;  /* 0x000000a7f0c77211 */ /* 0x000fe400078fd8ff */
[----:B------:R-:W-:Y:S02]  /*7870*/  LEA R240, R208, UR23, 0x2 ;  /* 0x00000017d0f07c11 */ /* 0x000fe4000f8e10ff */
[----:B------:R-:W-:Y:S01]  /*7880*/  LEA R208, R252, UR23, 0x2 ;  /* 0x00000017fcd07c11 */ /* 0x000fe2000f8e10ff */
[----:B------:R-:W-:Y:S01]  /*7890*/  FADD.FTZ R252, -R173, R215 ;  /* 0x000000d7adfc7221 */ /* 0x000fe20000010100 */
[----:B------:R-:W-:Y:S02]  /*78a0*/  LEA R246, R210, UR23, 0x2 ;  /* 0x00000017d2f67c11 */ /* 0x000fe4000f8e10ff */
[----:B------:R-:W-:Y:S01]  /*78b0*/  LEA R245, R212, UR23, 0x2 ;  /* 0x00000017d4f57c11 */ /* 0x000fe2000f8e10ff */
[----:B------:R-:W-:Y:S01]  /*78c0*/  FFMA.FTZ R66, R252, R67, R251 ;  /* 0x00000043fc427223 */ /* 0x000fe200000100fb */
[----:B------:R-:W-:-:S02]  /*78d0*/  LEA R244, R214, UR23, 0x2 ;  /* 0x00000017d6f47c11 */ /* 0x000fc4000f8e10ff */
[----:B------:R-:W-:Y:S01]  /*78e0*/  LEA R242, R234, UR23, 0x2 ;  /* 0x00000017eaf27c11 */ /* 0x000fe2000f8e10ff */
[----:B------:R-:W0:Y:S01]  /*78f0*/  LDS R243, [R165+0x1080] ;  /* 0x00108000a5f37984 */ /* 0x000e220000000800 */
[----:B------:R-:W-:Y:S01]  /*7900*/  LEA R238, R236, UR23, 0x2 ;  /* 0x00000017ecee7c11 */ /* 0x000fe2000f8e10ff */
[----:B------:R-:W-:Y:S01]  /*7910*/  FFMA.FTZ R66, R171, R185, R66 ;  /* 0x000000b9ab427223 */ /* 0x000fe20000010042 */
[----:B------:R-:W-:Y:S01]  /*7920*/  LEA R236, R189, UR23, 0x2 ;  /* 0x00000017bdec7c11 */ /* 0x000fe2000f8e10ff */
[----:B------:R-:W1:Y:S01]  /*7930*/  LDS R241, [R247+0x1180] ;  /* 0x00118000f7f17984 */ /* 0x000e620000000800 */
[----:B------:R-:W-:Y:S01]  /*7940*/  LEA R234, R199, UR23, 0x2 ;  /* 0x00000017c7ea7c11 */ /* 0x000fe2000f8e10ff */
[----:B------:R-:W-:Y:S01]  /*7950*/  FFMA.FTZ R204, R169, R204, R66 ;  /* 0x000000cca9cc7223 */ /* 0x000fe20000010042 */
[----:B------:R-:W-:Y:S01]  /*7960*/  LEA R214, R201, UR23, 0x2 ;  /* 0x00000017c9d67c11 */ /* 0x000fe2000f8e10ff */
[----:B------:R-:W2:Y:S01]  /*7970*/  LDS R239, [R246+0x1280] ;  /* 0x00128000f6ef7984 */ /* 0x000ea20000000800 */
[----:B------:R-:W-:-:S02]  /*7980*/  LEA R212, R203, UR23, 0x2 ;  /* 0x00000017cbd47c11 */ /* 0x000fc4000f8e10ff */
[----:B------:R-:W-:Y:S01]  /*7990*/  LEA R210, R205, UR23, 0x2 ;  /* 0x00000017cdd27c11 */ /* 0x000fe2000f8e10ff */
[----:B------:R-:W3:Y:S01]  /*79a0*/  LDS R237, [R245+0x1380] ;  /* 0x00138000f5ed7984 */ /* 0x000ee20000000800 */
[----:B------:R-:W-:Y:S02]  /*79b0*/  MOV R65, RZ ;  /* 0x000000ff00417202 */ /* 0x000fe40000000f00 */
[----:B------:R-:W-:Y:S01]  /*79c0*/  MOV R173, UR32 ;  /* 0x0000002000ad7c02 */ /* 0x000fe20008000f00 */
[----:B------:R-:W4:Y:S01]  /*79d0*/  LDS R235, [R244+0x1480] ;  /* 0x00148000f4eb7984 */ /* 0x000f220000000800 */
[----:B------:R-:W-:Y:S02]  /*79e0*/  MOV R185, UR42 ;  /* 0x0000002a00b97c02 */ /* 0x000fe40008000f00 */
[----:B------:R-:W-:Y:S01]  /*79f0*/  SHF.R.S32.HI R173, RZ, 0x1f, R173 ;  /* 0x0000001fffad7819 */ /* 0x000fe200000114ad */
[----:B------:R-:W0:Y:S01]  /*7a00*/  LDS R233, [R242+0x1580] ;  /* 0x00158000f2e97984 */ /* 0x000e220000000800 */
[----:B------:R-:W-:-:S03]  /*7a10*/  MOV R250, UR43 ;  /* 0x0000002b00fa7c02 */ /* 0x000fc60008000f00 */
        /* <DEDUP_REMOVED lines=11> */
[----:B------:R1:W-:Y:S04]  /*7ad0*/  STS [R183+0x2108], R224 ;  /* 0x002108e0b7007388 */ /* 0x0003e80000000800 */
[----:B------:R-:W-:Y:S01]  /*7ae0*/  STS [R183+0x2110], R222 ;  /* 0x002110deb7007388 */ /* 0x000fe20000000800 */
[----:B-----5:R-:W-:-:S03]  /*7af0*/  MOV R64, R167 ;  /* 0x000000a700407202 */ /* 0x020fc60000000f00 */
[----:B------:R-:W-:Y:S01]  /*7b00*/  STS [R183+0x2118], R220 ;  /* 0x002118dcb7007388 */ /* 0x000fe20000000800 */
[----:B-1----:R-:W-:Y:S01]  /*7b10*/  FMUL.FTZ R224, R44, R215 ;  /* 0x000000d72ce07220 */ /* 0x002fe20000410000 */
[----:B------:R-:W-:Y:S02]  /*7b20*/  IMAD.WIDE.U32 R66, R124, UR31, R64 ;  /* 0x0000001f7c427c25 */ /* 0x000fe4000f8e0040 */
[----:B------:R-:W-:Y:S02]  /*7b30*/  STS [R183+0x2124], R218 ;  /* 0x002124dab7007388 */ /* 0x000fe40000000800 */
[----:B------:R-:W-:Y:S02]  /*7b40*/  IMAD R67, R125, UR31, R67 ;  /* 0x0000001f7d437c24 */ /* 0x000fe4000f8e0243 */
[----:B------:R-:W-:Y:S01]  /*7b50*/  STS [R183+0x2128], R224 ;  /* 0x002128e0b7007388 */ /* 0x000fe20000000800 */
[----:B------:R-:W-:-:S03]  /*7b60*/  IMAD.WIDE.U32 R64, R122, UR31, R64 ;  /* 0x0000001f7a407c25 */ /* 0x000fc6000f8e0040 */
[----:B------:R-:W-:Y:S01]  /*7b70*/  STS [R183+0x212c], R230 ;  /* 0x00212ce6b7007388 */ /* 0x000fe20000000800 */
[----:B------:R-:W-:-:S03]  /*7b80*/  IMAD.WIDE.U32 R66, R185, UR32, R66 ;  /* 0x00000020b9427c25 */ /* 0x000fc6000f8e0042 */
[----:B------:R-:W-:Y:S01]  /*7b90*/  STS [R183+0x213c], R226 ;  /* 0x00213ce2b7007388 */ /* 0x000fe20000000800 */
[----:B------:R-:W-:Y:S01]  /*7ba0*/  IMAD R185, R173, UR42, RZ ;  /* 0x0000002aadb97c24 */ /* 0x000fe2000f8e02ff */
[----:B------:R-:W-:Y:S01]  /*7bb0*/  IADD3 R66, P2, PT, R66, UR24, RZ ;  /* 0x0000001842427c10 */ /* 0x000fe2000ff5e0ff */
[----:B------:R-:W-:Y:S02]  /*7bc0*/  IMAD R65, R123, UR31, R65 ;  /* 0x0000001f7b417c24 */ /* 0x000fe4000f8e0241 */
[----:B------:R-:W-:Y:S01]  /*7bd0*/  IMAD R185, R250, UR32, R185 ;  /* 0x00000020fab97c24 */ /* 0x000fe2000f8e02b9 */
[----:B------:R-:W-:Y:S01]  /*7be0*/  MOV R250, UR45 ;  /* 0x0000002d00fa7c02 */ /* 0x000fe20008000f00 */
[----:B------:R-:W-:-:S03]  /*7bf0*/  IMAD R173, R173, UR44, RZ ;  /* 0x0000002cadad7c24 */ /* 0x000fc6000f8e02ff */
[----:B------:R-:W-:Y:S01]  /*7c00*/  IADD3.X R67, PT, PT, R67, R185, RZ, P2, !PT ;  /* 0x000000b943437210 */ /* 0x000fe200017fe4ff */
[----:B------:R-:W-:Y:S02]  /*7c10*/  IMAD.U32 R185, RZ, RZ, UR44 ;  /* 0x0000002cffb97e24 */ /* 0x000fe4000f8e00ff */
[----:B------:R-:W-:Y:S02]  /*7c20*/  IMAD R173, R250, UR32, R173 ;  /* 0x00000020faad7c24 */ /* 0x000fe4000f8e02ad */
[----:B------:R-:W-:-:S04]  /*7c30*/  IMAD.WIDE.U32 R64, R185, UR32, R64 ;  /* 0x00000020b9407c25 */ /* 0x000fc8000f8e0040 */
[----:B------:R-:W-:Y:S01]  /*7c40*/  IMAD.WIDE.U32 R66, R120, UR8, R66 ;  /* 0x0000000878427c25 */ /* 0x000fe2000f8e0042 */
[----:B------:R-:W-:-:S04]  /*7c50*/  IADD3 R250, P2, PT, R64, UR24, RZ ;  /* 0x0000001840fa7c10 */ /* 0x000fc8000ff5e0ff */
[----:B------:R-:W-:Y:S01]  /*7c60*/  IADD3.X R251, PT, PT, R65, R173, RZ, P2, !PT ;  /* 0x000000ad41fb7210 */ /* 0x000fe200017fe4ff */
[----:B------:R-:W-:Y:S01]  /*7c70*/  FADD.FTZ R173, -R4, R228 ;  /* 0x000000e404ad7221 */ /* 0x000fe20000010100 */
[----:B------:R-:W-:Y:S01]  /*7c80*/  IMAD R65, R121, UR8, R67 ;  /* 0x0000000879417c24 */ /* 0x000fe2000f8e0243 */
[----:B------:R-:W-:Y:S01]  /*7c90*/  MOV R67, UR46 ;  /* 0x0000002e00437c02 */ /* 0x000fe20008000f00 */
[----:B------:R-:W-:Y:S01]  /*7ca0*/  FMUL.FTZ R4, R58, R225 ;  /* 0x000000e13a047220 */ /* 0x000fe20000410000 */
[----:B------:R-:W-:Y:S01]  /*7cb0*/  FFMA.FTZ R204, R173, R133, R204 ;  /* 0x00000085adcc7223 */ /* 0x000fe200000100cc */
[----:B------:R-:W-:Y:S01]  /*7cc0*/  LEA R64, P2, R66, UR48, 0x2 ;  /* 0x0000003042407c11 */ /* 0x000fe2000f8410ff */
[----:B------:R-:W-:Y:S01]  /*7cd0*/  FMUL.FTZ R228, R41, R228 ;  /* 0x000000e429e47220 */ /* 0x000fe20000410000 */
[----:B------:R-:W-:-:S04]  /*7ce0*/  IMAD.WIDE.U32 R250, R67, UR8, R250 ;  /* 0x0000000843fa7c25 */ /* 0x000fc8000f8e00fa */
[----:B------:R-:W-:Y:S01]  /*7cf0*/  FFMA.FTZ R133, R3, R202, R204 ;  /* 0x000000ca03857223 */ /* 0x000fe200000100cc */
[----:B------:R-:W-:Y:S01]  /*7d00*/  FMUL.FTZ R204, R52, R221 ;  /* 0x000000dd34cc7220 */ /* 0x000fe20000410000 */
[----:B------:R-:W-:Y:S01]  /*7d10*/  MOV R67, UR47 ;  /* 0x0000002f00437c02 */ /* 0x000fe20008000f00 */
[----:B------:R-:W-:Y:S01]  /*7d20*/  FMUL.FTZ R202, R55, R223 ;  /* 0x000000df37ca7220 */ /* 0x000fe20000410000 */
[----:B------:R-:W-:Y:S01]  /*7d30*/  LEA.HI.X R65, R66, UR49, R65, 0x2, P2 ;  /* 0x0000003142417c11 */ /* 0x000fe200090f1441 */
[----:B------:R1:W-:Y:S01]  /*7d40*/  STS [R183+0x2104], R4 ;  /* 0x00210404b7007388 */ /* 0x0003e20000000800 */
[C---:B------:R-:W-:Y:S01]  /*7d50*/  LEA R66, P2, R250.reuse, UR50, 0x2 ;  /* 0x00000032fa427c11 */ /* 0x040fe2000f8410ff */
[----:B------:R-:W-:Y:S02]  /*7d60*/  IMAD R67, R67, UR8, R251 ;  /* 0x0000000843437c24 */ /* 0x000fe4000f8e02fb */
[----:B------:R5:W-:Y:S03]  /*7d70*/  STS [R183+0x2114], R204 ;  /* 0x002114ccb7007388 */ /* 0x000be60000000800 */
[----:B------:R-:W-:Y:S01]  /*7d80*/  LEA.HI.X R67, R250, UR51, R67, 0x2, P2 ;  /* 0x00000033fa437c11 */ /* 0x000fe200090f1443 */
[----:B------:R2:W-:Y:S01]  /*7d90*/  STS [R183+0x210c], R202 ;  /* 0x00210ccab7007388 */ /* 0x0005e20000000800 */
[----:B------:R-:W-:Y:S01]  /*7da0*/  FMUL.FTZ R250, R49, R219 ;  /* 0x000000db31fa7220 */ /* 0x000fe20000410000 */
[----:B-1----:R-:W-:-:S02]  /*7db0*/  FMUL.FTZ R4, R46, R217 ;  /* 0x000000d92e047220 */ /* 0x002fc40000410000 */
[----:B------:R1:W-:Y:S01]  /*7dc0*/  STS [R183+0x2134], R228 ;  /* 0x002134e4b7007388 */ /* 0x0003e20000000800 */
[----:B-----5:R-:W-:-:S03]  /*7dd0*/  MOV R204, UR54 ;  /* 0x0000003600cc7c02 */ /* 0x020fc60008000f00 */
[----:B------:R1:W-:Y:S01]  /*7de0*/  STS [R183+0x211c], R250 ;  /* 0x00211cfab7007388 */ /* 0x0003e20000000800 */
[----:B------:R-:W-:Y:S01]  /*7df0*/  IADD3 R185, PT, PT, R204, -UR24, -R167 ;  /* 0x80000018ccb97c10 */ /* 0x000fe2000fffe8a7 */
[----:B--2---:R-:W-:Y:S01]  /*7e00*/  FMUL.FTZ R202, R42, R229 ;  /* 0x000000e52aca7220 */ /* 0x004fe20000410000 */
[----:B------:R-:W-:Y:S01]  /*7e10*/  FMUL.FTZ R204, R40, R227 ;  /* 0x000000e328cc7220 */ /* 0x000fe20000410000 */
[----:B------:R1:W-:Y:S01]  /*7e20*/  STS [R183+0x2120], R4 ;  /* 0x00212004b7007388 */ /* 0x0003e20000000800 */
[C---:B------:R-:W-:Y:S02]  /*7e30*/  ISETP.GE.AND P2, PT, R185.reuse, 0x1, PT ;  /* 0x00000001b900780c */ /* 0x040fe40003f46270 */
[C---:B------:R-:W-:Y:S01]  /*7e40*/  ISETP.GE.AND P3, PT, R185.reuse, 0x41, PT ;  /* 0x00000041b900780c */ /* 0x040fe20003f66270 */
[----:B------:R1:W-:Y:S01]  /*7e50*/  STS [R183+0x2130], R202 ;  /* 0x002130cab7007388 */ /* 0x0003e20000000800 */
[----:B------:R-:W-:-:S03]  /*7e60*/  ISETP.GE.AND P4, PT, R185, 0x81, PT ;  /* 0x00000081b900780c */ /* 0x000fc60003f86270 */
[----:B------:R1:W-:Y:S01]  /*7e70*/  STS [R183+0x2138], R204 ;  /* 0x002138ccb7007388 */ /* 0x0003e20000000800 */
[----:B------:R-:W-:Y:S06]  /*7e80*/  BAR.SYNC.DEFER_BLOCKING 0x0 ;  /* 0x0000000000007b1d */ /* 0x000fec0000010000 */
[----:B0--34-:R-:W-:Y:S05]  /*7e90*/  @!P2 BRA `(.L_x_4748) ;  /* 0x00000000000ca947 */ /* 0x019fea0003800000 */
[----:B-1----:R-:W0:Y:S04]  /*7ea0*/  LDS R183, [R165+0x2100] ;  /* 0x00210000a5b77984 */ /* 0x002e280000000800 */
[----:B------:R2:W-:Y:S04]  /*7eb0*/  REDG.E.ADD.F32.FTZ.RN.STRONG.GPU desc[UR28][R64.64], R243 ;  /* 0x000000f3400079a6 */ /* 0x0005e8000c12f31c */
[----:B0-----:R2:W-:Y:S02]  /*7ec0*/  REDG.E.ADD.F32.FTZ.RN.STRONG.GPU desc[UR28][R66.64], R183 ;  /* 0x000000b7420079a6 */ /* 0x0015e4000c12f31c */
.L_x_4748:
[----:B------:R-:W-:Y:S05]  /*7ed0*/  BSYNC.RECONVERGENT B0 ;  /* 0x0000000000007941 */ /* 0x000fea0003800200 */
.L_x_4747:
[----:B------:R-:W0:Y:S01]  /*7ee0*/  LDS R247, [R247+0x2200] ;  /* 0x00220000f7f77984 */ /* 0x000e220000000800 */
[----:B------:R-:W-:Y:S04]  /*7ef0*/  BSSY.RECONVERGENT B0, `(.L_x_4749) ;  /* 0x0000004000007945 */ /* 0x000fe80003800200 */
[----:B------:R-:W-:Y:S05]  /*7f00*/  @!P3 BRA `(.L_x_4750) ;  /* 0x000000000008b947 */ /* 0x000fea0003800000 */
[----:B------:R3:W-:Y:S04]  /*7f10*/  REDG.E.ADD.F32.FTZ.RN.STRONG.GPU desc[UR28][R64.64+0x100], R241 ;  /* 0x000100f1400079a6 */ /* 0x0007e8000c12f31c */
[----:B0-----:R3:W-:Y:S02]  /*7f20*/  REDG.E.ADD.F32.FTZ.RN.STRONG.GPU desc[UR28][R66.64+0x100], R247 ;  /* 0x000100f7420079a6 */ /* 0x0017e4000c12f31c */
.L_x_4750:
[----:B------:R-:W-:Y:S05]  /*7f30*/  BSYNC.RECONVERGENT B0 ;  /* 0x0000000000007941 */ /* 0x000fea0003800200 */
.L_x_4749:
[----:B-12---:R1:W2:Y:S01]  /*7f40*/  LDS R183, [R246+0x2300] ;  /* 0x00230000f6b77984 */ /* 0x0062a20000000800 */
[----:B------:R-:W-:Y:S04]  /*7f50*/  BSSY.RECONVERGENT B0, `(.L_x_4751) ;  /* 0x0000004000007945 */ /* 0x000fe80003800200 */
[----:B------:R-:W-:Y:S05]  /*7f60*/  @!P4 BRA `(.L_x_4752) ;  /* 0x000000000008c947 */ /* 0x000fea0003800000 */
[----:B------:R4:W-:Y:S04]  /*7f70*/  REDG.E.ADD.F32.FTZ.RN.STRONG.GPU desc[UR28][R64.64+0x200], R239 ;  /* 0x000200ef400079a6 */ /* 0x0009e8000c12f31c */
[----:B--2---:R4:W-:Y:S02]  /*7f80*/  REDG.E.ADD.F32.FTZ.RN.STRONG.GPU desc[UR28][R66.64+0x200], R183 ;  /* 0x000200b7420079a6 */ /* 0x0049e4000c12f31c */
.L_x_4752:
[----:B------:R-:W-:Y:S05]  /*7f90*/  BSYNC.RECONVERGENT B0 ;  /* 0x0000000000007941 */ /* 0x000fea0003800200 */
.L_x_4751:
[----:B------:R-:W0:Y:S01]  /*7fa0*/  LDS R245, [R245+0x2400] ;  /* 0x00240000f5f57984 */ /* 0x000e220000000800 */
[C---:B------:R-:W-:Y:S01]  /*7fb0*/  ISETP.GE.AND P6, PT, R185.reuse, 0xc1, PT ;  /* 0x000000c1b900780c */ /* 0x040fe20003fc6270 */
[----:B------:R-:W-:Y:S01]  /*7fc0*/  BSSY.RECONVERGENT B0, `(.L_x_4753) ;  /* 0x0000009000007945 */ /* 0x000fe20003800200 */
[----:B--2-4-:R-:W-:Y:S01]  /*7fd0*/  FFMA.FTZ R183, R2, R132, R133 ;  /* 0x0000008402b77223 */ /* 0x014fe20000010085 */
[C---:B------:R-:W-:Y:S02]  /*7fe0*/  ISETP.GE.AND P2, PT, R185.reuse, 0x101, PT ;  /* 0x00000101b900780c */ /* 0x040fe40003f46270 */
[C---:B------:R-:W-:Y:S02]  /*7ff0*/  ISETP.GE.AND P4, PT, R185.reuse, 0x141, PT ;  /* 0x00000141b900780c */ /* 0x040fe40003f86270 */
[C---:B------:R-:W-:Y:S02]  /*8000*/  ISETP.GE.AND P5, PT, R185.reuse, 0x181, PT ;  /* 0x00000181b900780c */ /* 0x040fe40003fa6270 */
[----:B------:R-:W-:-:S04]  /*8010*/  ISETP.GE.AND P3, PT, R185, 0x1c1, PT ;  /* 0x000001c1b900780c */ /* 0x000fc80003f66270 */
[----:B------:R-:W-:Y:S09]  /*8020*/  @!P6 BRA `(.L_x_4754) ;  /* 0x000000000008e947 */ /* 0x000ff20003800000 */
[----:B------:R2:W-:Y:S04]  /*8030*/  REDG.E.ADD.F32.FTZ.RN.STRONG.GPU desc[UR28][R64.64+0x300], R237 ;  /* 0x000300ed400079a6 */ /* 0x0005e8000c12f31c */
[----:B0-----:R2:W-:Y:S02]  /*8040*/  REDG.E.ADD.F32.FTZ.RN.STRONG.GPU desc[UR28][R66.64+0x300], R245 ;  /* 0x000300f5420079a6 */ /* 0x0015e4000c12f31c */
.L_x_4754:
[----:B------:R-:W-:Y:S05]  /*8050*/  BSYNC.RECONVERGENT B0 ;  /* 0x0000000000007941 */ /* 0x000fea0003800200 */
.L_x_4753:
[----:B------:R4:W0:Y:S01]  /*8060*/  LDS R133, [R244+0x2500] ;  /* 0x00250000f4857984 */ /* 0x0008220000000800 */
[----:B------:R-:W-:Y:S04]  /*8070*/  BSSY.RECONVERGENT B0, `(.L_x_4755) ;  /* 0x0000004000007945 */ /* 0x000fe80003800200 */
[----:B------:R-:W-:Y:S05]  /*8080*/  @!P2 BRA `(.L_x_4756) ;  /* 0x000000000008a947 */ /* 0x000fea0003800000 */
[----:B------:R1:W-:Y:S04]  /*8090*/  REDG.E.ADD.F32.FTZ.RN.STRONG.GPU desc[UR28][R64.64+0x400], R235 ;  /* 0x000400eb400079a6 */ /* 0x0003e8000c12f31c */
[----:B0-----:R1:W-:Y:S02]  /*80a0*/  REDG.E.ADD.F32.FTZ.RN.STRONG.GPU desc[UR28][R66.64+0x400], R133 ;  /* 0x00040085420079a6 */ /* 0x0013e4000c12f31c */
.L_x_4756:
[----:B------:R-:W-:Y:S05]  /*80b0*/  BSYNC.RECONVERGENT B0 ;  /* 0x0000000000007941 */ /* 0x000fea0003800200 */
.L_x_4755:
[----:B01----:R0:W1:Y:S01]  /*80c0*/  LDS R133, [R242+0x2600] ;  /* 0x00260000f2857984 */ /* 0x0030620000000800 */
[----:B------:R-:W-:Y:S04]  /*80d0*/  BSSY.RECONVERGENT B0, `(.L_x_4757) ;  /* 0x0000004000007945 */ /* 0x000fe80003800200 */
[----:B------:R-:W-:Y:S05]  /*80e0*/  @!P4 BRA `(.L_x_4758) ;  /* 0x000000000008c947 */ /* 0x000fea0003800000 */
[----:B------:R0:W-:Y:S04]  /*80f0*/  REDG.E.ADD.F32.FTZ.RN.STRONG.GPU desc[UR28][R64.64+0x500], R233 ;  /* 0x000500e9400079a6 */ /* 0x0001e8000c12f31c */
[----:B-1----:R0:W-:Y:S02]  /*8100*/  REDG.E.ADD.F32.FTZ.RN.STRONG.GPU desc[UR28][R66.64+0x500], R133 ;  /* 0x00050085420079a6 */ /* 0x0021e4000c12f31c */
.L_x_4758:
[----:B------:R-:W-:Y:S05]  /*8110*/  BSYNC.RECONVERGENT B0 ;  /* 0x0000000000007941 */ /* 0x000fea0003800200 */
.L_x_4757:
[----:B01----:R0:W1:Y:S01]  /*8120*/  LDS R133, [R240+0x2700] ;  /* 0x00270000f0857984 */ /* 0x0030620000000800 */
[----:B------:R-:W-:Y:S04]  /*8130*/  BSSY.RECONVERGENT B0, `(.L_x_4759) ;  /* 0x0000004000007945 */ /* 0x000fe80003800200 */
[----:B------:R-:W-:Y:S05]  /*8140*/  @!P5 BRA `(.L_x_4760) ;  /* 0x000000000008d947 */ /* 0x000fea0003800000 */
[----:B------:R0:W-:Y:S04]  /*8150*/  REDG.E.ADD.F32.FTZ.RN.STRONG.GPU desc[UR28][R64.64+0x600], R231 ;  /* 0x000600e7400079a6 */ /* 0x0001e8000c12f31c */
[----:B-1----:R0:W-:Y:S02]  /*8160*/  REDG.E.ADD.F32.FTZ.RN.STRONG.GPU desc[UR28][R66.64+0x600], R133 ;  /* 0x00060085420079a6 */ /* 0x0021e4000c12f31c */
.L_x_4760:
[----:B------:R-:W-:Y:S05]  /*8170*/  BSYNC.RECONVERGENT B0 ;  /* 0x0000000000007941 */ /* 0x000fea0003800200 */
.L_x_4759:
        /* <DEDUP_REMOVED lines=9> */
.L_x_4762:
[----:B------:R-:W-:Y:S05]  /*8210*/  BSYNC.RECONVERGENT B0 ;  /* 0x0000000000007941 */ /* 0x000fea0003800200 */
.L_x_4761:
[----:B01----:R0:W1:Y:S01]  /*8220*/  LDS R133, [R248+0x2900] ;  /* 0x00290000f8857984 */ /* 0x0030620000000800 */
[----:B------:R-:W-:Y:S04]  /*8230*/  BSSY.RECONVERGENT B0, `(.L_x_4763) ;  /* 0x0000004000007945 */ /* 0x000fe80003800200 */
[----:B------:R-:W-:Y:S05]  /*8240*/  @!P4 BRA `(.L_x_4764) ;  /* 0x000000000008c947 */ /* 0x000fea0003800000 */
[----:B------:R0:W-:Y:S04]  /*8250*/  REDG.E.ADD.F32.FTZ.RN.STRONG.GPU desc[UR28][R64.64+0x800], R211 ;  /* 0x000800d3400079a6 */ /* 0x0001e8000c12f31c */
[----:B-1----:R0:W-:Y:S02]  /*8260*/  REDG.E.ADD.F32.FTZ.RN.STRONG.GPU desc[UR28][R66.64+0x800], R133 ;  /* 0x00080085420079a6 */ /* 0x0021e4000c12f31c */
.L_x_4764:
[----:B------:R-:W-:Y:S05]  /*8270*/  BSYNC.RECONVERGENT B0 ;  /* 0x0000000000007941 */ /* 0x000fea0003800200 */
.L_x_4763:
[----:B01----:R0:W1:Y:S01]  /*8280*/  LDS R133, [R236+0x2a00] ;  /* 0x002a0000ec857984 */ /* 0x0030620000000800 */
[----:B------:R-:W-:Y:S04]  /*8290*/  BSSY.RECONVERGENT B0, `(.L_x_4765) ;  /* 0x0000004000007945 */ /* 0x000fe80003800200 */
[----:B------:R-:W-:Y:S05]  /*82a0*/  @!P5 BRA `(.L_x_4766) ;  /* 0x000000000008d947 */ /* 0x000fea0003800000 */
[----:B------:R0:W-:Y:S04]  /*82b0*/  REDG.E.ADD.F32.FTZ.RN.STRONG.GPU desc[UR28][R64.64+0x900], R209 ;  /* 0x000900d1400079a6 */ /* 0x0001e8000c12f31c */
[----:B-1----:R0:W-:Y:S02]  /*82c0*/  REDG.E.ADD.F32.FTZ.RN.STRONG.GPU desc[UR28][R66.64+0x900], R133 ;  /* 0x00090085420079a6 */ /* 0x0021e4000c12f31c */
.L_x_4766:
[----:B------:R-:W-:Y:S05]  /*82d0*/  BSYNC.RECONVERGENT B0 ;  /* 0x0000000000007941 */ /* 0x000fea0003800200 */
.L_x_4765:
[----:B01----:R0:W1:Y:S01]  /*82e0*/  LDS R133, [R234+0x2b00] ;  /* 0x002b0000ea857984 */ /* 0x0030620000000800 */
[----:B------:R-:W-:Y:S04]  /*82f0*/  BSSY.RECONVERGENT B0, `(.L_x_4767) ;  /* 0x0000004000007945 */ /* 0x000fe80003800200 */
[----:B------:R-:W-:Y:S05]  /*8300*/  @!P6 BRA `(.L_x_4768) ;  /* 0x000000000008e947 */ /* 0x000fea0003800000 */
[----:B------:R0:W-:Y:S04]  /*8310*/  REDG.E.ADD.F32.FTZ.RN.STRONG.GPU desc[UR28][R64.64+0xa00], R207 ;  /* 0x000a00cf400079a6 */ /* 0x0001e8000c12f31c */
[----:B-1----:R0:W-:Y:S02]  /*8320*/  REDG.E.ADD.F32.FTZ.RN.STRONG.GPU desc[UR28][R66.64+0xa00], R133 ;  /* 0x000a0085420079a6 */ /* 0x0021e4000c12f31c */
.L_x_4768:
[----:B------:R-:W-:Y:S05]  /*8330*/  BSYNC.RECONVERGENT B0 ;  /* 0x0000000000007941 */ /* 0x000fea0003800200 */
.L_x_4767:
        /* <DEDUP_REMOVED lines=9> */
.L_x_4770:
[----:B------:R-:W-:Y:S05]  /*83d0*/  BSYNC.RECONVERGENT B0 ;  /* 0x0000000000007941 */ /* 0x000fea0003800200 */
.L_x_4769:
[----:B01----:R0:W1:Y:S01]  /*83e0*/  LDS R133, [R212+0x2d00] ;  /* 0x002d0000d4857984 */ /* 0x0030620000000800 */
[----:B------:R-:W-:Y:S04]  /*83f0*/  BSSY.RECONVERGENT B0, `(.L_x_4771) ;  /* 0x0000004000007945 */ /* 0x000fe80003800200 */
[----:B------:R-:W-:Y:S05]  /*8400*/  @!P3 BRA `(.L_x_4772) ;  /* 0x000000000008b947 */ /* 0x000fea0003800000 */
[----:B------:R0:W-:Y:S04]  /*8410*/  REDG.E.ADD.F32.FTZ.RN.STRONG.GPU desc[UR28][R64.64+0xc00], R203 ;  /* 0x000c00cb400079a6 */ /* 0x0001e8000c12f31c */
[----:B-1----:R0:W-:Y:S02]  /*8420*/  REDG.E.ADD.F32.FTZ.RN.STRONG.GPU desc[UR28][R66.64+0xc00], R133 ;  /* 0x000c0085420079a6 */ /* 0x0021e4000c12f31c */
.L_x_4772:
[----:B------:R-:W-:Y:S05]  /*8430*/  BSYNC.RECONVERGENT B0 ;  /* 0x0000000000007941 */ /* 0x000fea0003800200 */
.L_x_4771:
[----:B01----:R0:W1:Y:S01]  /*8440*/  LDS R133, [R210+0x2e00] ;  /* 0x002e0000d2857984 */ /* 0x0030620000000800 */
[----:B------:R-:W-:Y:S04]  /*8450*/  BSSY.RECONVERGENT B0, `(.L_x_4773) ;  /* 0x0000004000007945 */ /* 0x000fe80003800200 */
[----:B------:R-:W-:Y:S05]  /*8460*/  @!P4 BRA `(.L_x_4774) ;  /* 0x000000000008c947 */ /* 0x000fea0003800000 */
[----:B------:R0:W-:Y:S04]  /*8470*/  REDG.E.ADD.F32.FTZ.RN.STRONG.GPU desc[UR28][R64.64+0xd00], R201 ;  /* 0x000d00c9400079a6 */ /* 0x0001e8000c12f31c */
[----:B-1----:R0:W-:Y:S02]  /*8480*/  REDG.E.ADD.F32.FTZ.RN.STRONG.GPU desc[UR28][R66.64+0xd00], R133 ;  /* 0x000d0085420079a6 */ /* 0x0021e4000c12f31c */
.L_x_4774:
[----:B------:R-:W-:Y:S05]  /*8490*/  BSYNC.RECONVERGENT B0 ;  /* 0x0000000000007941 */ /* 0x000fea0003800200 */
.L_x_4773:
[----:B01----:R0:W1:Y:S01]  /*84a0*/  LDS R133, [R208+0x2f00] ;  /* 0x002f0000d0857984 */ /* 0x0030620000000800 */
[----:B------:R-:W-:Y:S04]  /*84b0*/  BSSY.RECONVERGENT B0, `(.L_x_4775) ;  /* 0x0000004000007945 */ /* 0x000fe80003800200 */
[----:B------:R-:W-:Y:S05]  /*84c0*/  @!P5 BRA `(.L_x_4776) ;  /* 0x000000000008d947 */ /* 0x000fea0003800000 */
[----:B------:R0:W-:Y:S04]  /*84d0*/  REDG.E.ADD.F32.FTZ.RN.STRONG.GPU desc[UR28][R64.64+0xe00], R199 ;  /* 0x000e00c7400079a6 */ /* 0x0001e8000c12f31c */
[----:B-1----:R0:W-:Y:S02]  /*84e0*/  REDG.E.ADD.F32.FTZ.RN.STRONG.GPU desc[UR28][R66.64+0xe00], R133 ;  /* 0x000e0085420079a6 */ /* 0x0021e4000c12f31c */
.L_x_4776:
[----:B------:R-:W-:Y:S05]  /*84f0*/  BSYNC.RECONVERGENT B0 ;  /* 0x0000000000007941 */ /* 0x000fea0003800200 */
.L_x_4775:
[----:B01----:R0:W1:Y:S01]  /*8500*/  LDS R133, [R184+0x3000] ;  /* 0x00300000b8857984 */ /* 0x0030620000000800 */
[----:B------:R-:W-:Y:S04]  /*8510*/  BSSY.RECONVERGENT B0, `(.L_x_4777) ;  /* 0x0000004000007945 */ /* 0x000fe80003800200 */
[----:B------:R-:W-:Y:S05]  /*8520*/  @!P6 BRA `(.L_x_4778) ;  /* 0x000000000008e947 */ /* 0x000fea0003800000 */
[----:B------:R0:W-:Y:S04]  /*8530*/  REDG.E.ADD.F32.FTZ.RN.STRONG.GPU desc[UR28][R64.64+0xf00], R189 ;  /* 0x000f00bd400079a6 */ /* 0x0001e8000c12f31c */
[----:B-1----:R0:W-:Y:S02]  /*8540*/  REDG.E.ADD.F32.FTZ.RN.STRONG.GPU desc[UR28][R66.64+0xf00], R133 ;  /* 0x000f0085420079a6 */ /* 0x0021e4000c12f31c */
.L_x_4778:
[----:B------:R-:W-:Y:S05]  /*8550*/  BSYNC.RECONVERGENT B0 ;  /* 0x0000000000007941 */ /* 0x000fea0003800200 */
.L_x_4777:
[----:B------:R-:W5:Y:S01]  /*8560*/  SHFL.DOWN P2, R4, R183, 0x1, 0x1f ;  /* 0x08201f00b7047f89 */ /* 0x000f620000040000 */
[C---:B0-23--:R-:W-:Y:S01]  /*8570*/  FMUL.FTZ R67, R21.reuse, R232 ;  /* 0x000000e815437220 */ /* 0x04dfe20000410000 */
[-C--:B------:R-:W-:Y:S01]  /*8580*/  FMUL.FTZ R65, R6, R186.reuse ;  /* 0x000000ba06417220 */ /* 0x080fe20000410000 */
[----:B------:R-:W-:Y:S01]  /*8590*/  FMUL.FTZ R186, R21, R186 ;  /* 0x000000ba15ba7220 */ /* 0x000fe20000410000 */
[----:B------:R-:W-:Y:S01]  /*85a0*/  FMUL.FTZ R232, R5, R232 ;  /* 0x000000e805e87220 */ /* 0x000fe20000410000 */
[----:B------:R-:W-:Y:S01]  /*85b0*/  FMUL.FTZ R2, R2, R67 ;  /* 0x0000004302027220 */ /* 0x000fe20000410000 */
[----:B------:R-:W-:Y:S01]  /*85c0*/  FMUL.FTZ R6, R7, R200 ;  /* 0x000000c807067220 */ /* 0x000fe20000410000 */
[----:B------:R-:W-:Y:S01]  /*85d0*/  FMUL.FTZ R186, R3, R186 ;  /* 0x000000ba03ba7220 */ /* 0x000fe20000410000 */
[----:B------:R-:W-:Y:S01]  /*85e0*/  FMUL.FTZ R200, R21, R200 ;  /* 0x000000c815c87220 */ /* 0x000fe20000410000 */
[----:B------:R-:W-:Y:S01]  /*85f0*/  FFMA.FTZ R3, R47, R232, R2 ;  /* 0x000000e82f037223 */ /* 0x000fe20000010002 */
[-C--:B------:R-:W-:Y:S01]  /*8600*/  FMUL.FTZ R2, R21, R187.reuse ;  /* 0x000000bb15027220 */ /* 0x080fe20000410000 */
[----:B------:R-:W-:Y:S01]  /*8610*/  FMUL.FTZ R5, R8, R187 ;  /* 0x000000bb08057220 */ /* 0x000fe20000410000 */
[----:B------:R-:W-:Y:S01]  /*8620*/  FFMA.FTZ R24, R65, R51, R24 ;  /* 0x0000003341187223 */ /* 0x000fe20000010018 */
[----:B------:R-:W-:Y:S01]  /*8630*/  FADD.FTZ R106, R3, R106 ;  /* 0x0000006a036a7221 */ /* 0x000fe20000010000 */
[----:B------:R-:W-:Y:S01]  /*8640*/  FMUL.FTZ R3, R21, R206 ;  /* 0x000000ce15037220 */ /* 0x000fe20000410000 */
[----:B------:R-:W-:Y:S01]  /*8650*/  FFMA.FTZ R186, R61, R65, R186 ;  /* 0x000000413dba7223 */ /* 0x000fe200000100ba */
[----:B------:R-:W-:Y:S01]  /*8660*/  FMUL.FTZ R173, R173, R200 ;  /* 0x000000c8adad7220 */ /* 0x000fe20000410000 */
[----:B------:R-:W-:Y:S01]  /*8670*/  FFMA.FTZ R25, R6, R54, R25 ;  /* 0x0000003606197223 */ /* 0x000fe20000010019 */
[----:B------:R-:W-:Y:S01]  /*8680*/  FMUL.FTZ R65, R252, R3 ;  /* 0x00000003fc417220 */ /* 0x000fe20000410000 */
[----:B------:R-:W-:Y:S01]  /*8690*/  FMUL.FTZ R3, R21, R190 ;  /* 0x000000be15037220 */ /* 0x000fe20000410000 */
[----:B------:R-:W-:Y:S01]  /*86a0*/  FFMA.FTZ R173, R62, R6, R173 ;  /* 0x000000063ead7223 */ /* 0x000fe200000100ad */
[----:B------:R-:W-:Y:S01]  /*86b0*/  FMUL.FTZ R7, R10, R206 ;  /* 0x000000ce0a077220 */ /* 0x000fe20000410000 */
[----:B------:R-:W-:Y:S01]  /*86c0*/  FFMA.FTZ R26, R5, R57, R26 ;  /* 0x00000039051a7223 */ /* 0x000fe2000001001a */
[----:B------:R-:W-:Y:S01]  /*86d0*/  FMUL.FTZ R6, R11, R190 ;  /* 0x000000be0b067220 */ /* 0x000fe20000410000 */
[----:B-----5:R-:W-:Y:S01]  /*86e0*/  @P2 FADD R4, R183, R4 ;  /* 0x00000004b7042221 */ /* 0x020fe20000000000 */
[----:B------:R-:W-:Y:S01]  /*86f0*/  ISETP.NE.AND P3, PT, R148, RZ, PT ;  /* 0x000000ff9400720c */ /* 0x000fe20003f65270 */
[----:B------:R-:W-:Y:S01]  /*8700*/  FFMA.FTZ R10, R70, R7, R65 ;  /* 0x00000007460a7223 */ /* 0x000fe20000010041 */
[----:B------:R-:W-:Y:S01]  /*8710*/  FFMA.FTZ R28, R7, R69, R28 ;  /* 0x00000045071c7223 */ /* 0x000fe2000001001c */
[----:B------:R-:W-:Y:S01]  /*8720*/  FMUL.FTZ R8, R13, R192 ;  /* 0x000000c00d087220 */ /* 0x000fe20000410000 */
[----:B-1----:R-:W0:Y:S01]  /*8730*/  SHFL.DOWN P2, R133, R4, 0x2, 0x1f ;  /* 0x08401f0004857f89 */ /* 0x002e220000040000 */
[----:B------:R-:W-:Y:S01]  /*8740*/  FFMA.FTZ R29, R6, R71, R29 ;  /* 0x00000047061d7223 */ /* 0x000fe2000001001d */
[----:B------:R-:W-:Y:S01]  /*8750*/  FMUL.FTZ R7, R14, R193 ;  /* 0x000000c10e077220 */ /* 0x000fe20000410000 */
[----:B------:R-:W-:Y:S01]  /*8760*/  FADD.FTZ R101, R10, R101 ;  /* 0x000000650a657221 */ /* 0x000fe20000010000 */
[----:B------:R-:W-:Y:S01]  /*8770*/  FFMA.FTZ R31, R8, R82, R31 ;  /* 0x00000052081f7223 */ /* 0x000fe2000001001f */
[----:B------:R-:W-:Y:S01]  /*8780*/  BSSY.RECONVERGENT B0, `(.L_x_4779) ;  /* 0x0000057000007945 */ /* 0x000fe20003800200 */
[----:B------:R-:W-:Y:S01]  /*8790*/  FFMA.FTZ R32, R7, R87, R32 ;  /* 0x0000005707207223 */ /* 0x000fe20000010020 */
[----:B------:R-:W-:Y:S01]  /*87a0*/  FFMA.FTZ R23, R232, R48, R23 ;  /* 0x00000030e8177223 */ /* 0x000fe20000010017 */
[----:B------:R-:W-:Y:S01]  /*87b0*/  FADD.FTZ R105, R186, R105 ;  /* 0x00000069ba697221 */ /* 0x000fe20000010000 */
[----:B------:R-:W-:Y:S01]  /*87c0*/  FADD.FTZ R104, R173, R104 ;  /* 0x00000068ad687221 */ /* 0x000fe20000010000 */
[----:B0-----:R-:W-:Y:S01]  /*87d0*/  @P2 FADD R133, R4, R133 ;  /* 0x0000008504852221 */ /* 0x001fe20000000000 */
[----:B------:R-:W-:Y:S01]  /*87e0*/  FMUL.FTZ R4, R169, R2 ;  /* 0x00000002a9047220 */ /* 0x000fe20000410000 */
[-C--:B------:R-:W-:Y:S01]  /*87f0*/  FMUL.FTZ R2, R9, R188.reuse ;  /* 0x000000bc09027220 */ /* 0x080fe20000410000 */
[----:B------:R-:W-:Y:S01]  /*8800*/  FMUL.FTZ R188, R21, R188 ;  /* 0x000000bc15bc7220 */ /* 0x000fe20000410000 */
[----:B------:R-:W-:Y:S01]  /*8810*/  FMUL.FTZ R9, R12, R191 ;  /* 0x000000bf0c097220 */ /* 0x000fe20000410000 */
[----:B------:R-:W0:Y:S01]  /*8820*/  SHFL.DOWN P2, R64, R133, 0x4, 0x1f ;  /* 0x08801f0085407f89 */ /* 0x000e220000040000 */
[----:B------:R-:W-:Y:S01]  /*8830*/  FFMA.FTZ R4, R63, R5, R4 ;  /* 0x000000053f047223 */ /* 0x000fe20000010004 */
[----:B------:R-:W-:Y:S01]  /*8840*/  FMUL.FTZ R171, R171, R188 ;  /* 0x000000bcabab7220 */ /* 0x000fe20000410000 */
[----:B------:R-:W-:Y:S01]  /*8850*/  FFMA.FTZ R27, R2, R60, R27 ;  /* 0x0000003c021b7223 */ /* 0x000fe2000001001b */
[----:B------:R-:W-:Y:S01]  /*8860*/  FMUL.FTZ R5, R174, R3 ;  /* 0x00000003ae057220 */ /* 0x000fe20000410000 */
[----:B------:R-:W-:Y:S01]  /*8870*/  FADD.FTZ R103, R4, R103 ;  /* 0x0000006704677221 */ /* 0x000fe20000010000 */
[----:B------:R-:W-:Y:S01]  /*8880*/  FFMA.FTZ R171, R68, R2, R171 ;  /* 0x0000000244ab7223 */ /* 0x000fe200000100ab */
[C---:B------:R-:W-:Y:S01]  /*8890*/  FMUL.FTZ R2, R21.reuse, R191 ;  /* 0x000000bf15027220 */ /* 0x040fe20000410000 */
[----:B------:R-:W-:Y:S01]  /*88a0*/  FMUL.FTZ R3, R21, R192 ;  /* 0x000000c015037220 */ /* 0x000fe20000410000 */
[----:B------:R-:W-:Y:S01]  /*88b0*/  FFMA.FTZ R11, R72, R6, R5 ;  /* 0x00000006480b7223 */ /* 0x000fe20000010005 */
[----:B------:R-:W-:Y:S01]  /*88c0*/  FFMA.FTZ R30, R9, R76, R30 ;  /* 0x0000004c091e7223 */ /* 0x000fe2000001001e */
[----:B------:R-:W-:Y:S01]  /*88d0*/  FMUL.FTZ R4, R175, R2 ;  /* 0x00000002af047220 */ /* 0x000fe20000410000 */
[C---:B------:R-:W-:Y:S01]  /*88e0*/  FMUL.FTZ R2, R21.reuse, R193 ;  /* 0x000000c115027220 */ /* 0x040fe20000410000 */
[----:B------:R-:W-:Y:S01]  /*88f0*/  FMUL.FTZ R5, R176, R3 ;  /* 0x00000003b0057220 */ /* 0x000fe20000410000 */
[----:B------:R-:W-:Y:S01]  /*8900*/  FMUL.FTZ R3, R21, R194 ;  /* 0x000000c215037220 */ /* 0x000fe20000410000 */
[----:B------:R-:W-:Y:S01]  /*8910*/  FFMA.FTZ R10, R73, R9, R4 ;  /* 0x00000009490a7223 */ /* 0x000fe20000010004 */
        /* <DEDUP_REMOVED lines=8> */
[----:B0-----:R-:W-:Y:S01]  /*89a0*/  @P2 FADD R64, R133, R64 ;  /* 0x0000004085402221 */ /* 0x001fe20000000000 */
[----:B------:R-:W-:Y:S01]  /*89b0*/  FMUL.FTZ R3, R21, R196 ;  /* 0x000000c415037220 */ /* 0x000fe20000410000 */
[----:B------:R-:W-:Y:S01]  /*89c0*/  FADD.FTZ R98, R9, R98 ;  /* 0x0000006209627221 */ /* 0x000fe20000010000 */
[----:B------:R-:W-:Y:S01]  /*89d0*/  FFMA.FTZ R33, R4, R92, R33 ;  /* 0x0000005c04217223 */ /* 0x000fe20000010021 */
[----:B------:R-:W-:Y:S01]  /*89e0*/  FFMA.FTZ R9, R77, R4, R178 ;  /* 0x000000044d097223 */ /* 0x000fe200000100b2 */
[----:B------:R-:W0:Y:S01]  /*89f0*/  SHFL.DOWN P2, R67, R64, 0x8, 0x1f ;  /* 0x09001f0040437f89 */ /* 0x000e220000040000 */
[----:B------:R-:W-:Y:S01]  /*8a00*/  FADD.FTZ R91, R8, R91 ;  /* 0x0000005b085b7221 */ /* 0x000fe20000010000 */
[----:B------:R-:W-:Y:S01]  /*8a10*/  FFMA.FTZ R34, R5, R93, R34 ;  /* 0x0000005d05227223 */ /* 0x000fe20000010022 */
[----:B------:R-:W-:Y:S01]  /*8a20*/  FFMA.FTZ R8, R78, R5, R179 ;  /* 0x000000054e087223 */ /* 0x000fe200000100b3 */
[----:B------:R-:W-:Y:S01]  /*8a30*/  @!P3 SHF.R.U32.HI R4, RZ, 0x3, R167 ;  /* 0x00000003ff04b819 */ /* 0x000fe200000116a7 */
[----:B------:R-:W-:Y:S01]  /*8a40*/  FMUL.FTZ R6, R17, R196 ;  /* 0x000000c411067220 */ /* 0x000fe20000410000 */
[----:B------:R-:W-:Y:S01]  /*8a50*/  FMUL.FTZ R3, R180, R3 ;  /* 0x00000003b4037220 */ /* 0x000fe20000410000 */
[CC--:B------:R-:W-:Y:S01]  /*8a60*/  FMUL.FTZ R2, R21.reuse, R197.reuse ;  /* 0x000000c515027220 */ /* 0x0c0fe20000410000 */
[C---:B------:R-:W-:Y:S01]  /*8a70*/  FMUL.FTZ R5, R21.reuse, R198 ;  /* 0x000000c615057220 */ /* 0x040fe20000410000 */
[----:B------:R-:W-:Y:S01]  /*8a80*/  FMUL.FTZ R21, R21, R216 ;  /* 0x000000d815157220 */ /* 0x000fe20000410000 */
[----:B------:R-:W-:Y:S01]  /*8a90*/  FADD.FTZ R100, R11, R100 ;  /* 0x000000640b647221 */ /* 0x000fe20000010000 */
[----:B------:R-:W-:Y:S01]  /*8aa0*/  @!P3 LOP3.LUT R11, R4, 0x7c, RZ, 0xc0, !PT ;  /* 0x0000007c040bb812 */ /* 0x000fe200078ec0ff */
[----:B------:R-:W-:Y:S01]  /*8ab0*/  FADD.FTZ R90, R9, R90 ;  /* 0x0000005a095a7221 */ /* 0x000fe20000010000 */
[----:B------:R-:W-:Y:S01]  /*8ac0*/  FMUL.FTZ R4, R181, R2 ;  /* 0x00000002b5047220 */ /* 0x000fe20000410000 */
[----:B------:R-:W-:Y:S01]  /*8ad0*/  FFMA.FTZ R9, R80, R6, R3 ;  /* 0x0000000650097223 */ /* 0x000fe20000010003 */
[----:B------:R-:W-:Y:S01]  /*8ae0*/  FMUL.FTZ R7, R18, R197 ;  /* 0x000000c512077220 */ /* 0x000fe20000410000 */
[----:B------:R-:W-:Y:S01]  /*8af0*/  FMUL.FTZ R2, R19, R198 ;  /* 0x000000c613027220 */ /* 0x000fe20000410000 */
[----:B------:R-:W-:Y:S01]  /*8b00*/  FMUL.FTZ R3, R20, R216 ;  /* 0x000000d814037220 */ /* 0x000fe20000410000 */
[----:B------:R-:W-:Y:S01]  /*8b10*/  FMUL.FTZ R182, R182, R5 ;  /* 0x00000005b6b67220 */ /* 0x000fe20000410000 */
[----:B------:R-:W-:Y:S01]  /*8b20*/  FMUL.FTZ R21, R0, R21 ;  /* 0x0000001500157220 */ /* 0x000fe20000410000 */
[----:B------:R-:W-:Y:S01]  /*8b30*/  FFMA.FTZ R4, R79, R7, R4 ;  /* 0x000000074f047223 */ /* 0x000fe20000010004 */
[----:B------:R-:W-:Y:S01]  /*8b40*/  FADD.FTZ R102, R171, R102 ;  /* 0x00000066ab667221 */ /* 0x000fe20000010000 */
[----:B------:R-:W-:Y:S01]  /*8b50*/  FFMA.FTZ R5, R81, R2, R182 ;  /* 0x0000000251057223 */ /* 0x000fe200000100b6 */
[----:B------:R-:W-:Y:S01]  /*8b60*/  FFMA.FTZ R0, R84, R3, R21 ;  /* 0x0000000354007223 */ /* 0x000fe20000010015 */
[----:B0-----:R-:W-:Y:S01]  /*8b70*/  @P2 FADD R67, R64, R67 ;  /* 0x0000004340432221 */ /* 0x001fe20000000000 */
[----:B------:R-:W-:Y:S01]  /*8b80*/  FADD.FTZ R99, R10, R99 ;  /* 0x000000630a637221 */ /* 0x000fe20000010000 */
[----:B------:R-:W-:Y:S01]  /*8b90*/  FFMA.FTZ R35, R6, R94, R35 ;  /* 0x0000005e06237223 */ /* 0x000fe20000010023 */
[----:B------:R-:W-:Y:S01]  /*8ba0*/  FADD.FTZ R89, R8, R89 ;  /* 0x0000005908597221 */ /* 0x000fe20000010000 */
[----:B------:R-:W-:Y:S01]  /*8bb0*/  FFMA.FTZ R36, R7, R95, R36 ;  /* 0x0000005f07247223 */ /* 0x000fe20000010024 */
[----:B------:R-:W0:Y:S01]  /*8bc0*/  SHFL.DOWN P2, R12, R67, 0x10, 0x1f ;  /* 0x0a001f00430c7f89 */ /* 0x000e220000040000 */
[----:B------:R-:W-:Y:S01]  /*8bd0*/  FADD.FTZ R88, R9, R88 ;  /* 0x0000005809587221 */ /* 0x000fe20000010000 */
[----:B------:R-:W-:Y:S01]  /*8be0*/  FFMA.FTZ R37, R2, R96, R37 ;  /* 0x0000006002257223 */ /* 0x000fe20000010025 */
[----:B------:R-:W-:Y:S01]  /*8bf0*/  FFMA.FTZ R38, R3, R97, R38 ;  /* 0x0000006103267223 */ /* 0x000fe20000010026 */
[----:B------:R-:W-:Y:S01]  /*8c00*/  FADD.FTZ R85, R4, R85 ;  /* 0x0000005504557221 */ /* 0x000fe20000010000 */
[----:B------:R-:W-:Y:S01]  /*8c10*/  FADD.FTZ R86, R5, R86 ;  /* 0x0000005605567221 */ /* 0x000fe20000010000 */
[----:B------:R-:W-:Y:S01]  /*8c20*/  FADD.FTZ R83, R0, R83 ;  /* 0x0000005300537221 */ /* 0x000fe20000010000 */
        /* <DEDUP_REMOVED lines=8> */
[----:B------:R-:W2:Y:S01]  /*8cb0*/  @P1 LDS R0, [UR26+0x46c0] ;  /* 0x0046c01aff001984 */ /* 0x000ea20008000800 */
[----:B-1----:R-:W-:-:S04]  /*8cc0*/  FADD.FTZ R3, R12, R3 ;  /* 0x000000030c037221 */ /* 0x002fc80000010000 */
[----:B--2---:R-:W-:-:S05]  /*8cd0*/  @P1 FADD.FTZ R3, R3, R0 ;  /* 0x0000000003031221 */ /* 0x004fca0000010000 */
[----:B------:R1:W-:Y:S02]  /*8ce0*/  STS [UR26+0x46c0], R3 ;  /* 0x0046c003ff007988 */ /* 0x0003e4000800081a */
.L_x_4780:
[----:B------:R-:W-:Y:S05]  /*8cf0*/  BSYNC.RECONVERGENT B0 ;  /* 0x0000000000007941 */ /* 0x000fea0003800200 */
.L_x_4779:
[----:B------:R-:W-:-:S04]  /*8d00*/  UIADD3 UR8, UPT, UPT, UR8, 0x1, URZ ;  /* 0x0000000108087890 */ /* 0x000fc8000fffe0ff */
[----:B------:R-:W-:-:S09]  /*8d10*/  UISETP.GE.AND UP0, UPT, UR8, UR53, UPT ;  /* 0x000000350800728c */ /* 0x000fd2000bf06270 */
[----:B------:R-:W-:Y:S05]  /*8d20*/  BRA.U !UP0, `(.L_x_4781) ;  /* 0xffffffbd08607547 */ /* 0x000fea000b83ffff */
.L_x_4736:
[----:B------:R-:W-:Y:S01]  /*8d30*/  BAR.SYNC.DEFER_BLOCKING 0x0 ;  /* 0x0000000000007b1d */ /* 0x000fe20000010000 */
[C---:B------:R-:W-:Y:S02]  /*8d40*/  SHF.L.U32 R2, R168.reuse, 0x1, RZ ;  /* 0x00000001a8027819 */ /* 0x040fe400000006ff */
[----:B------:R-:W-:Y:S02]  /*8d50*/  ISETP.GE.AND P2, PT, R168, UR22, PT ;  /* 0x00000016a8007c0c */ /* 0x000fe4000bf46270 */
[----:B------:R-:W-:Y:S01]  /*8d60*/  ISETP.GE.AND P1, PT, R163, UR22, PT ;  /* 0x00000016a3007c0c */ /* 0x000fe2000bf26270 */
[----:B------:R-:W2:Y:S01]  /*8d70*/  LDCU.64 UR26, c[0x0][0x4f8] ;  /* 0x00009f00ff1a77ac */ /* 0x000ea20008000a00 */
[----:B------:R-:W-:Y:S02]  /*8d80*/  IADD3 R2, P3, PT, R2, UR14, RZ ;  /* 0x0000000e02027c10 */ /* 0x000fe4000ff7e0ff */
[----:B------:R-:W-:Y:S01]  /*8d90*/  PRMT R0, RZ, 0x7610, R0 ;  /* 0x00007610ff007816 */ /* 0x000fe20000000000 */
[----:B------:R-:W3:Y:S01]  /*8da0*/  LDCU.64 UR34, c[0x0][0x500] ;  /* 0x0000a000ff2277ac */ /* 0x000ee20008000a00 */
[----:B-1----:R-:W-:-:S02]  /*8db0*/  IADD3.X R3, PT, PT, RZ, UR18, RZ, P3, !PT ;  /* 0x00000012ff037c10 */ /* 0x002fc40009ffe4ff */
[----:B------:R-:W-:Y:S02]  /*8dc0*/  PRMT R5, RZ, 0x7610, R5 ;  /* 0x00007610ff057816 */ /* 0x000fe40000000005 */
[----:B------:R-:W-:Y:S02]  /*8dd0*/  ISETP.GE.AND P0, PT, R162, UR22, PT ;  /* 0x00000016a2007c0c */ /* 0x000fe4000bf06270 */
[----:B------:R-:W-:Y:S02]  /*8de0*/  ISETP.GE.AND P4, PT, R161, UR22, PT ;  /* 0x00000016a1007c0c */ /* 0x000fe4000bf86270 */
[----:B------:R-:W-:Y:S02]  /*8df0*/  ISETP.GE.AND P6, PT, R160, UR22, PT ;  /* 0x00000016a0007c0c */ /* 0x000fe4000bfc6270 */
[----:B------:R-:W-:Y:S02]  /*8e00*/  ISETP.GE.AND P5, PT, R159, UR22, PT ;  /* 0x000000169f007c0c */ /* 0x000fe4000bfa6270 */
[----:B------:R-:W-:Y:S01]  /*8e10*/  ISETP.GE.AND P3, PT, R158, UR22, PT ;  /* 0x000000169e007c0c */ /* 0x000fe2000bf66270 */
[----:B------:R-:W5:Y:S01]  /*8e20*/  @!P2 LDG.E.U16 R0, desc[UR28][R2.64] ;  /* 0x0000001c0200a981 */ /* 0x000f62000c1e1500 */
[----:B------:R-:W-:-:S02]  /*8e30*/  ISETP.GE.AND P2, PT, R157, UR22, PT ;  /* 0x000000169d007c0c */ /* 0x000fc4000bf46270 */
[----:B------:R-:W-:Y:S01]  /*8e40*/  PRMT R4, RZ, 0x7610, R4 ;  /* 0x00007610ff047816 */ /* 0x000fe20000000004 */
[----:B------:R-:W4:Y:S01]  /*8e50*/  @!P1 LDG.E.U16 R5, desc[UR28][R2.64+0x40] ;  /* 0x0000401c02059981 */ /* 0x000f22000c1e1500 */
[----:B------:R-:W-:Y:S02]  /*8e60*/  ISETP.GE.AND P1, PT, R156, UR22, PT ;  /* 0x000000169c007c0c */ /* 0x000fe4000bf26270 */
[----:B------:R-:W-:Y:S02]  /*8e70*/  PRMT R7, RZ, 0x7610, R7 ;  /* 0x00007610ff077816 */ /* 0x000fe40000000007 */
[----:B------:R-:W-:Y:S01]  /*8e80*/  PRMT R6, RZ, 0x7610, R6 ;  /* 0x00007610ff067816 */ /* 0x000fe20000000006 */
[----:B------:R-:W2:Y:S01]  /*8e90*/  @!P0 LDG.E.U16 R4, desc[UR28][R2.64+0x80] ;  /* 0x0000801c02048981 */ /* 0x000ea2000c1e1500 */
[----:B------:R-:W-:Y:S02]  /*8ea0*/  PRMT R9, RZ, 0x7610, R9 ;  /* 0x00007610ff097816 */ /* 0x000fe40000000009 */
[----:B------:R-:W-:Y:S01]  /*8eb0*/  PRMT R8, RZ, 0x7610, R8 ;  /* 0x00007610ff087816 */ /* 0x000fe20000000008 */
[----:B------:R-:W3:Y:S01]  /*8ec0*/  @!P4 LDG.E.U16 R7, desc[UR28][R2.64+0xc0] ;  /* 0x0000c01c0207c981 */ /* 0x000ee2000c1e1500 */
[----:B0-----:R-:W-:-:S02]  /*8ed0*/  PRMT R11, RZ, 0x7610, R11 ;  /* 0x00007610ff0b7816 */ /* 0x001fc4000000000b */
[----:B------:R-:W-:Y:S01]  /*8ee0*/  PRMT R10, RZ, 0x7610, R10 ;  /* 0x00007610ff0a7816 */ /* 0x000fe2000000000a */
[----:B------:R-:W3:Y:S01]  /*8ef0*/  @!P6 LDG.E.U16 R6, desc[UR28][R2.64+0x100] ;  /* 0x0001001c0206e981 */ /* 0x000ee2000c1e1500 */
[----:B------:R-:W-:Y:S02]  /*8f00*/  ISETP.GE.AND P0, PT, R155, UR22, PT ;  /* 0x000000169b007c0c */ /* 0x000fe4000bf06270 */
[----:B------:R-:W-:Y:S01]  /*8f10*/  ISETP.GE.AND P4, PT, R154, UR22, PT ;  /* 0x000000169a007c0c */ /* 0x000fe2000bf86270 */
[----:B------:R-:W3:Y:S01]  /*8f20*/  @!P5 LDG.E.U16 R9, desc[UR28][R2.64+0x140] ;  /* 0x0001401c0209d981 */ /* 0x000ee2000c1e1500 */
[----:B------:R-:W-:Y:S02]  /*8f30*/  ISETP.GE.AND P6, PT, R153, UR22, PT ;  /* 0x0000001699007c0c */ /* 0x000fe4000bfc6270 */
[----:B------:R-:W-:Y:S01]  /*8f40*/  ISETP.GE.AND P5, PT, R152, UR22, PT ;  /* 0x0000001698007c0c */ /* 0x000fe2000bfa6270 */
        /* <DEDUP_REMOVED lines=17> */
[----:B------:R-:W3:Y:S04]  /*9060*/  @!P2 LDG.E.U16 R16, desc[UR28][R2.64+0x380] ;  /* 0x0003801c0210a981 */ /* 0x000ee8000c1e1500 */
[----:B------:R-:W3:Y:S01]  /*9070*/  @!P1 LDG.E.U16 R107, desc[UR28][R2.64+0x3c0] ;  /* 0x0003c01c026b9981 */ /* 0x000ee2000c1e1500 */
[----:B------:R-:W-:-:S02]  /*9080*/  F2FP.F16.F32.PACK_AB R37, R37, R38 ;  /* 0x000000262525723e */ /* 0x000fc400000000ff */
[----:B------:R-:W-:Y:S02]  /*9090*/  F2FP.F16.F32.PACK_AB R35, R35, R36 ;  /* 0x000000242323723e */ /* 0x000fe400000000ff */
[----:B------:R-:W-:Y:S02]  /*90a0*/  F2FP.F16.F32.PACK_AB R33, R33, R34 ;  /* 0x000000222121723e */ /* 0x000fe400000000ff */
[----:B------:R-:W-:Y:S02]  /*90b0*/  PRMT R64, R37, 0x7632, R64 ;  /* 0x0000763225407816 */ /* 0x000fe40000000040 */
[----:B------:R-:W-:Y:S02]  /*90c0*/  PRMT R63, R35, 0x7632, R63 ;  /* 0x00007632233f7816 */ /* 0x000fe4000000003f */
[----:B------:R-:W-:Y:S02]  /*90d0*/  F2FP.F16.F32.PACK_AB R31, R31, R32 ;  /* 0x000000201f1f723e */ /* 0x000fe400000000ff */
[----:B------:R-:W-:-:S02]  /*90e0*/  F2FP.F16.F32.PACK_AB R29, R29, R30 ;  /* 0x0000001e1d1d723e */ /* 0x000fc400000000ff */
[----:B------:R-:W-:Y:S02]  /*90f0*/  PRMT R59, R33, 0x7632, R59 ;  /* 0x00007632213b7816 */ /* 0x000fe4000000003b */
[----:B------:R-:W-:Y:S02]  /*9100*/  PRMT R58, R31, 0x7632, R58 ;  /* 0x000076321f3a7816 */ /* 0x000fe4000000003a */
[----:B------:R-:W-:Y:S01]  /*9110*/  F2FP.F16.F32.PACK_AB R27, R27, R28 ;  /* 0x0000001c1b1b723e */ /* 0x000fe200000000ff */
[----:B-----5:R-:W-:Y:S04]  /*9120*/  STS.U16 [R147], R0 ;  /* 0x0000000093007388 */ /* 0x020fe80000000400 */
[----:B----4-:R-:W-:Y:S04]  /*9130*/  STS.U16 [R146+0x40], R5 ;  /* 0x0000400592007388 */ /* 0x010fe80000000400 */
        /* <DEDUP_REMOVED lines=19> */
[----:B------:R-:W-:Y:S04]  /*9270*/  LDS.U16 R5, [R115+0x10] ;  /* 0x0000100073057984 */ /* 0x000fe80000000400 */
[----:B------:R-:W-:Y:S01]  /*9280*/  LDS.U16 R6, [R114+0x12] ;  /* 0x0000120072067984 */ /* 0x000fe20000000400 */
[----:B0-----:R-:W-:-:S02]  /*9290*/  HADD2.F32 R0, -RZ, R0.H0_H0 ;  /* 0x20000000ff007230 */ /* 0x001fc40000004100 */
[----:B-1----:R-:W-:-:S03]  /*92a0*/  HADD2.F32 R2, -RZ, R2.H0_H0 ;  /* 0x20000002ff027230 */ /* 0x002fc60000004100 */
[----:B------:R-:W-:Y:S02]  /*92b0*/  FADD.FTZ R7, R0, UR6 ;  /* 0x0000000600077e21 */ /* 0x000fe40008010000 */
[----:B------:R-:W-:Y:S01]  /*92c0*/  LDS.U16 R0, [R119+0x8] ;  /* 0x0000080077007984 */ /* 0x000fe20000000400 */
[----:B------:R-:W-:Y:S02]  /*92d0*/  FADD.FTZ R8, R2, UR6 ;  /* 0x0000000602087e21 */ /* 0x000fe40008010000 */
[----:B------:R-:W-:Y:S01]  /*92e0*/  FSETP.GTU.FTZ.AND P1, PT, R7, 20, PT ;  /* 0x41a000000700780b */ /* 0x000fe20003f3c000 */
[----:B--2---:R-:W-:Y:S01]  /*92f0*/  HADD2.F32 R3, -RZ, R3.H0_H0 ;  /* 0x20000003ff037230 */ /* 0x004fe20000004100 */
[----:B------:R-:W-:Y:S01]  /*9300*/  LDS.U16 R2, [R118+0xa] ;  /* 0x00000a0076027984 */ /* 0x000fe20000000400 */
[----:B------:R-:W-:Y:S01]  /*9310*/  FSETP.GTU.FTZ.AND P6, PT, R8, 20, PT ;  /* 0x41a000000800780b */ /* 0x000fe20003fdc000 */
[----:B---3--:R-:W-:Y:S02]  /*9320*/  HADD2.F32 R4, -RZ, R4.H0_H0 ;  /* 0x20000004ff047230 */ /* 0x008fe40000004100 */
[----:B------:R-:W-:-:S02]  /*9330*/  FADD.FTZ R9, R3, UR6 ;  /* 0x0000000603097e21 */ /* 0x000fc40008010000 */
[----:B------:R-:W0:Y:S01]  /*9340*/  LDS.U16 R3, [R117+0xc] ;  /* 0x00000c0075037984 */ /* 0x000e220000000400 */
[----:B------:R-:W-:-:S03]  /*9350*/  FADD.FTZ R10, R4, UR6 ;  /* 0x00000006040a7e21 */ /* 0x000fc60008010000 */
[----:B------:R-:W1:Y:S01]  /*9360*/  LDS.U16 R4, [R116+0xe] ;  /* 0x00000e0074047984 */ /* 0x000e620000000400 */
[----:B------:R-:W-:Y:S01]  /*9370*/  FSETP.GTU.FTZ.AND P5, PT, R9, 20, PT ;  /* 0x41a000000900780b */ /* 0x000fe20003fbc000 */
[----:B------:R-:W-:Y:S02]  /*9380*/  @!P1 FMUL.FTZ R7, R7, -1.4426950216293334961 ;  /* 0xbfb8aa3b07079820 */ /* 0x000fe40000410000 */
[----:B------:R-:W-:-:S04]  /*9390*/  @!P6 FMUL.FTZ R8, R8, -1.4426950216293334961 ;  /* 0xbfb8aa3b0808e820 */ /* 0x000fc80000410000 */
[----:B------:R-:W2:Y:S08]  /*93a0*/  @!P1 MUFU.EX2 R7, R7 ;  /* 0x0000000700079308 */ /* 0x000eb00000000800 */
[----:B------:R-:W3:Y:S01]  /*93b0*/  @!P6 MUFU.EX2 R8, R8 ;  /* 0x000000080008e308 */ /* 0x000ee20000000800 */
[----:B------:R-:W-:-:S07]  /*93c0*/  @!P5 FMUL.FTZ R9, R9, -1.4426950216293334961 ;  /* 0xbfb8aa3b0909d820 */ /* 0x000fce0000410000 */
[----:B------:R-:W4:Y:S01]  /*93d0*/  @!P5 MUFU.EX2 R9, R9 ;  /* 0x000000090009d308 */ /* 0x000f220000000800 */
[----:B--2---:R-:W-:Y:S01]  /*93e0*/  @!P1 FADD.FTZ R7, R7, 1 ;  /* 0x3f80000007079421 */ /* 0x004fe20000010000 */
[----:B---3--:R-:W-:-:S06]  /*93f0*/  @!P6 FADD.FTZ R8, R8, 1 ;  /* 0x3f8000000808e421 */ /* 0x008fcc0000010000 */
[----:B------:R2:W3:Y:S08]  /*9400*/  @!P1 MUFU.RCP R12, R7 ;  /* 0x00000007000c9308 */ /* 0x0004f00000001000 */
[----:B------:R5:W3:Y:S01]  /*9410*/  @!P6 MUFU.RCP R11, R8 ;  /* 0x00000008000be308 */ /* 0x000ae20000001000 */
[----:B0-----:R-:W-:Y:S02]  /*9420*/  HADD2.F32 R3, -RZ, R3.H0_H0 ;  /* 0x20000003ff037230 */ /* 0x001fe40000004100 */
[----:B----4-:R-:W-:Y:S01]  /*9430*/  @!P5 FADD.FTZ R9, R9, 1 ;  /* 0x3f8000000909d421 */ /* 0x010fe20000010000 */
[----:B-1----:R-:W-:-:S02]  /*9440*/  HADD2.F32 R4, -RZ, R4.H0_H0 ;  /* 0x20000004ff047230 */ /* 0x002fc40000004100 */
[----:B------:R-:W-:Y:S02]  /*9450*/  HADD2.F32 R5, -RZ, R5.H0_H0 ;  /* 0x20000005ff057230 */ /* 0x000fe40000004100 */
[----:B--2---:R-:W-:Y:S01]  /*9460*/  FADD.FTZ R7, R3, UR6 ;  /* 0x0000000603077e21 */ /* 0x004fe20008010000 */
[----:B------:R0:W-:Y:S01]  /*9470*/  @!P5 MUFU.RCP R14, R9 ;  /* 0x00000009000ed308 */ /* 0x0001e20000001000 */
[----:B-----5:R-:W-:Y:S01]  /*9480*/  FADD.FTZ R8, R4, UR6 ;  /* 0x0000000604087e21 */ /* 0x020fe20008010000 */
[----:B---3--:R-:W-:Y:S01]  /*9490*/  @!P1 FMUL.FTZ R83, R83, R12 ;  /* 0x0000000c53539220 */ /* 0x008fe20000410000 */
[----:B------:R-:W-:Y:S01]  /*94a0*/  HADD2.F32 R0, -RZ, R0.H0_H0 ;  /* 0x20000000ff007230 */ /* 0x000fe20000004100 */
[----:B------:R-:W-:Y:S01]  /*94b0*/  FSETP.GTU.FTZ.AND P2, PT, R7, 20, PT ;  /* 0x41a000000700780b */ /* 0x000fe20003f5c000 */
[----:B0-----:R-:W-:Y:S01]  /*94c0*/  FADD.FTZ R9, R5, UR6 ;  /* 0x0000000605097e21 */ /* 0x001fe20008010000 */
[----:B------:R-:W-:Y:S01]  /*94d0*/  @!P6 FMUL.FTZ R86, R86, R11 ;  /* 0x0000000b5656e220 */ /* 0x000fe20000410000 */
[----:B------:R-:W-:-:S03]  /*94e0*/  FSETP.GTU.FTZ.AND P1, PT, R8, 20, PT ;  /* 0x41a000000800780b */ /* 0x000fc60003f3c000 */
[----:B------:R-:W-:Y:S01]  /*94f0*/  FSETP.GTU.FTZ.AND P6, PT, R9, 20, PT ;  /* 0x41a000000900780b */ /* 0x000fe20003fdc000 */
[----:B------:R-:W-:Y:S01]  /*9500*/  FADD.FTZ R0, R0, UR6 ;  /* 0x0000000600007e21 */ /* 0x000fe20008010000 */
[----:B------:R-:W-:Y:S02]  /*9510*/  HADD2.F32 R2, -RZ, R2.H0_H0 ;  /* 0x20000002ff027230 */ /* 0x000fe40000004100 */
[----:B------:R-:W-:Y:S02]  /*9520*/  HADD2.F32 R6, -RZ, R6.H0_H0 ;  /* 0x20000006ff067230 */ /* 0x000fe40000004100 */
[----:B------:R-:W-:Y:S01]  /*9530*/  FSETP.GTU.FTZ.AND P4, PT, R0, 20, PT ;  /* 0x41a000000000780b */ /* 0x000fe20003f9c000 */
[----:B------:R-:W-:Y:S01]  /*9540*/  FADD.FTZ R2, R2, UR6 ;  /* 0x0000000602027e21 */ /* 0x000fe20008010000 */
[----:B------:R-:W-:Y:S01]  /*9550*/  @!P2 FMUL.FTZ R4, R7, -1.4426950216293334961 ;  /* 0xbfb8aa3b0704a820 */ /* 0x000fe20000410000 */
[----:B------:R-:W-:Y:S01]  /*9560*/  FADD.FTZ R11, R6, UR6 ;  /* 0x00000006060b7e21 */ /* 0x000fe20008010000 */
[----:B------:R-:W-:-:S03]  /*9570*/  @!P1 FMUL.FTZ R5, R8, -1.4426950216293334961 ;  /* 0xbfb8aa3b08059820 */ /* 0x000fc60000410000 */
[----:B------:R-:W-:Y:S01]  /*9580*/  @!P6 FMUL.FTZ R6, R9, -1.4426950216293334961 ;  /* 0xbfb8aa3b0906e820 */ /* 0x000fe20000410000 */
[----:B------:R-:W-:Y:S01]  /*9590*/  FSETP.GTU.FTZ.AND P3, PT, R2, 20, PT ;  /* 0x41a000000200780b */ /* 0x000fe20003f7c000 */
[----:B------:R-:W0:Y:S04]  /*95a0*/  @!P2 MUFU.EX2 R4, R4 ;  /* 0x000000040004a308 */ /* 0x000e280000000800 */
[----:B------:R-:W-:-:S04]  /*95b0*/  @!P4 FMUL.FTZ R0, R0, -1.4426950216293334961 ;  /* 0xbfb8aa3b0000c820 */ /* 0x000fc80000410000 */
[----:B------:R-:W1:Y:S08]  /*95c0*/  @!P1 MUFU.EX2 R5, R5 ;  /* 0x0000000500059308 */ /* 0x000e700000000800 */
[----:B------:R-:W2:Y:S01]  /*95d0*/  @!P6 MUFU.EX2 R6, R6 ;  /* 0x000000060006e308 */ /* 0x000ea20000000800 */
[----:B------:R-:W-:Y:S01]  /*95e0*/  @!P3 FMUL.FTZ R2, R2, -1.4426950216293334961 ;  /* 0xbfb8aa3b0202b820 */ /* 0x000fe20000410000 */
[----:B------:R-:W-:-:S06]  /*95f0*/  FSETP.GTU.FTZ.AND P0, PT, R10, 20, PT ;  /* 0x41a000000a00780b */ /* 0x000fcc0003f1c000 */
[----:B------:R-:W3:Y:S01]  /*9600*/  @!P4 MUFU.EX2 R0, R0 ;  /* 0x000000000000c308 */ /* 0x000ee20000000800 */
[----:B0-----:R-:W-:Y:S01]  /*9610*/  @!P2 FADD.FTZ R4, R4, 1 ;  /* 0x3f8000000404a421 */ /* 0x001fe20000010000 */
[----:B-1----:R-:W-:-:S06]  /*9620*/  @!P1 FADD.FTZ R5, R5, 1 ;  /* 0x3f80000005059421 */ /* 0x002fcc0000010000 */
[----:B------:R3:W0:Y:S01]  /*9630*/  @!P3 MUFU.EX2 R3, R2 ;  /* 0x000000020003b308 */ /* 0x0006220000000800 */
[----:B--2---:R-:W-:Y:S01]  /*9640*/  @!P6 FADD.FTZ R6, R6, 1 ;  /* 0x3f8000000606e421 */ /* 0x004fe20000010000 */
[----:B------:R-:W-:Y:S01]  /*9650*/  @!P5 FMUL.FTZ R85, R85, R14 ;  /* 0x0000000e5555d220 */ /* 0x000fe20000410000 */
[----:B------:R-:W-:Y:S01]  /*9660*/  FSETP.GTU.FTZ.AND P5, PT, R11, 20, PT ;  /* 0x41a000000b00780b */ /* 0x000fe20003fbc000 */
[----:B------:R-:W-:-:S04]  /*9670*/  @!P0 FMUL.FTZ R10, R10, -1.4426950216293334961 ;  /* 0xbfb8aa3b0a0a8820 */ /* 0x000fc80000410000 */
[----:B------:R-:W1:Y:S01]  /*9680*/  @!P2 MUFU.RCP R4, R4 ;  /* 0x000000040004a308 */ /* 0x000e620000001000 */
[----:B---3--:R-:W-:Y:S02]  /*9690*/  @!P4 FADD.FTZ R2, R0, 1 ;  /* 0x3f8000000002c421 */ /* 0x008fe40000010000 */
[----:B------:R-:W2:Y:S05]  /*96a0*/  LDS.U16 R0, [R113+0x14] ;  /* 0x0000140071007984 */ /* 0x000eaa0000000400 */
[----:B------:R-:W3:Y:S01]  /*96b0*/  @!P1 MUFU.RCP R5, R5 ;  /* 0x0000000500059308 */ /* 0x000ee20000001000 */
[----:B0-----:R-:W-:-:S07]  /*96c0*/  @!P3 FADD.FTZ R3, R3, 1 ;  /* 0x3f8000000303b421 */ /* 0x001fce0000010000 */
[----:B------:R-:W0:Y:S01]  /*96d0*/  @!P6 MUFU.RCP R6, R6 ;  /* 0x000000060006e308 */ /* 0x000e220000001000 */
[----:B------:R-:W-:-:S07]  /*96e0*/  @!P5 FMUL.FTZ R7, R11, -1.4426950216293334961 ;  /* 0xbfb8aa3b0b07d820 */ /* 0x000fce0000410000 */
[----:B------:R-:W4:Y:S01]  /*96f0*/  @!P0 MUFU.EX2 R10, R10 ;  /* 0x0000000a000a8308 */ /* 0x000f220000000800 */
[----:B-1----:R-:W-:Y:S01]  /*9700*/  @!P2 FMUL.FTZ R91, R91, R4 ;  /* 0x000000045b5ba220 */ /* 0x002fe20000410000 */
[----:B---3--:R-:W-:Y:S01]  /*9710*/  @!P1 FMUL.FTZ R98, R98, R5 ;  /* 0x0000000562629220 */ /* 0x008fe20000410000 */
[----:B------:R-:W-:Y:S04]  /*9720*/  LDS.U16 R4, [R110+0x1a] ;  /* 0x00001a006e047984 */ /* 0x000fe80000000400 */
[----:B------:R-:W-:Y:S01]  /*9730*/  LDS.U16 R5, [R109+0x1c] ;  /* 0x00001c006d057984 */ /* 0x000fe20000000400 */
[----:B------:R1:W-:Y:S01]  /*9740*/  @!P3 MUFU.RCP R11, R3 ;  /* 0x00000003000bb308 */ /* 0x0003e20000001000 */
[----:B0-----:R-:W-:Y:S02]  /*9750*/  @!P6 FMUL.FTZ R99, R99, R6 ;  /* 0x000000066363e220 */ /* 0x001fe40000410000 */
[----:B------:R-:W-:Y:S04]  /*9760*/  LDS.U16 R6, [R108+0x1e] ;  /* 0x00001e006c067984 */ /* 0x000fe80000000400 */
[----:B-1----:R-:W0:Y:S01]  /*9770*/  LDS.U16 R3, [R111+0x18] ;  /* 0x000018006f037984 */ /* 0x002e220000000400 */
[----:B------:R1:W-:Y:S01]  /*9780*/  @!P4 MUFU.RCP R8, R2 ;  /* 0x000000020008c308 */ /* 0x0003e20000001000 */
[----:B----4-:R-:W-:-:S07]  /*9790*/  @!P0 FADD.FTZ R10, R10, 1 ;  /* 0x3f8000000a0a8421 */ /* 0x010fce0000010000 */
[----:B------:R-:W3:Y:S01]  /*97a0*/  @!P5 MUFU.EX2 R7, R7 ;  /* 0x000000070007d308 */ /* 0x000ee20000000800 */
[----:B-1----:R-:W1:Y:S01]  /*97b0*/  LDS.U16 R2, [R112+0x16] ;  /* 0x0000160070027984 */ /* 0x002e620000000400 */
[----:B------:R-:W-:Y:S06]  /*97c0*/  BAR.SYNC.DEFER_BLOCKING 0x0 ;  /* 0x0000000000007b1d */ /* 0x000fec0000010000 */
[----:B------:R-:W4:Y:S01]  /*97d0*/  @!P0 MUFU.RCP R9, R10 ;  /* 0x0000000a00098308 */ /* 0x000f220000001000 */
[----:B---3--:R-:W-:Y:S01]  /*97e0*/  @!P5 FADD.FTZ R7, R7, 1 ;  /* 0x3f8000000707d421 */ /* 0x008fe20000010000 */
[----:B--2---:R-:W-:-:S06]  /*97f0*/  HADD2.F32 R0, -RZ, R0.H0_H0 ;  /* 0x20000000ff007230 */ /* 0x004fcc0000004100 */
[----:B------:R-:W2:Y:S01]  /*9800*/  @!P5 MUFU.RCP R7, R7 ;  /* 0x000000070007d308 */ /* 0x000ea20000001000 */
[----:B------:R-:W-:Y:S01]  /*9810*/  PRMT R57, R29, 0x7632, R57 ;  /* 0x000076321d397816 */ /* 0x000fe20000000039 */
[----:B------:R-:W-:Y:S01]  /*9820*/  STS.U16 [R129], R37 ;  /* 0x0000002581007388 */ /* 0x000fe20000000400 */
[----:B----4-:R-:W-:-:S03]  /*9830*/  @!P0 FMUL.FTZ R88, R88, R9 ;  /* 0x0000000958588220 */ /* 0x010fc60000410000 */
[----:B------:R-:W-:Y:S01]  /*9840*/  STS.U16 [R128+0x2], R64 ;  /* 0x0000024080007388 */ /* 0x000fe20000000400 */
[----:B------:R-:W-:-:S03]  /*9850*/  F2FP.F16.F32.PACK_AB R25, R25, R26 ;  /* 0x0000001a1919723e */ /* 0x000fc600000000ff */
[----:B------:R-:W-:Y:S01]  /*9860*/  STS.U16 [R127+0x4], R35 ;  /* 0x000004237f007388 */ /* 0x000fe20000000400 */
[----:B------:R-:W-:-:S03]  /*9870*/  ISETP.NE.AND P0, PT, R167, RZ, PT ;  /* 0x000000ffa700720c */ /* 0x000fc60003f05270 */
[----:B------:R-:W-:Y:S01]  /*9880*/  STS.U16 [R126+0x6], R63 ;  /* 0x0000063f7e007388 */ /* 0x000fe20000000400 */
[----:B------:R-:W-:-:S03]  /*9890*/  PRMT R56, R27, 0x7632, R56 ;  /* 0x000076321b387816 */ /* 0x000fc60000000038 */
[----:B------:R-:W-:Y:S01]  /*98a0*/  STS.U16 [R119+0x8], R33 ;  /* 0x0000082177007388 */ /* 0x000fe20000000400 */
[----:B------:R-:W-:Y:S01]  /*98b0*/  F2FP.F16.F32.PACK_AB R23, R23, R24 ;  /* 0x000000181717723e */ /* 0x000fe200000000ff */
[----:B------:R-:W-:Y:S02]  /*98c0*/  FADD.FTZ R0, R0, UR6 ;  /* 0x0000000600007e21 */ /* 0x000fe40008010000 */
[----:B------:R-:W-:Y:S01]  /*98d0*/  STS.U16 [R118+0xa], R59 ;  /* 0x00000a3b76007388 */ /* 0x000fe20000000400 */
[----:B------:R-:W-:-:S03]  /*98e0*/  PRMT R55, R25, 0x7632, R55 ;  /* 0x0000763219377816 */ /* 0x000fc60000000037 */
[----:B------:R-:W-:Y:S01]  /*98f0*/  STS.U16 [R117+0xc], R31 ;  /* 0x00000c1f75007388 */ /* 0x000fe20000000400 */
[----:B0-----:R-:W-:-:S03]  /*9900*/  HADD2.F32 R3, -RZ, R3.H0_H0 ;  /* 0x20000003ff037230 */ /* 0x001fc60000004100 */
[----:B------:R-:W-:Y:S01]  /*9910*/  STS.U16 [R116+0xe], R58 ;  /* 0x00000e3a74007388 */ /* 0x000fe20000000400 */
[----:B------:R-:W-:-:S03]  /*9920*/  PRMT R54, R23, 0x7632, R54 ;  /* 0x0000763217367816 */ /* 0x000fc60000000036 */
[----:B------:R-:W-:Y:S01]  /*9930*/  STS.U16 [R115+0x10], R29 ;  /* 0x0000101d73007388 */ /* 0x000fe20000000400 */
[----:B------:R-:W-:-:S03]  /*9940*/  FSETP.GTU.FTZ.AND P1, PT, R0, 20, PT ;  /* 0x41a000000000780b */ /* 0x000fc60003f3c000 */
[----:B------:R-:W-:Y:S01]  /*9950*/  STS.U16 [R114+0x12], R57 ;  /* 0x0000123972007388 */ /* 0x000fe20000000400 */
[----:B------:R-:W-:-:S03]  /*9960*/  MOV R10, UR22 ;  /* 0x00000016000a7c02 */ /* 0x000fc60008000f00 */
[----:B------:R-:W-:Y:S04]  /*9970*/  STS.U16 [R113+0x14], R27 ;  /* 0x0000141b71007388 */ /* 0x000fe80000000400 */
[----:B------:R-:W-:Y:S01]  /*9980*/  STS.U16 [R112+0x16], R56 ;  /* 0x0000163870007388 */ /* 0x000fe20000000400 */
[----:B-1----:R-:W-:-:S03]  /*9990*/  HADD2.F32 R2, -RZ, R2.H0_H0 ;  /* 0x20000002ff027230 */ /* 0x002fc60000004100 */
[----:B------:R-:W-:Y:S01]  /*99a0*/  STS.U16 [R111+0x18], R25 ;  /* 0x000018196f007388 */ /* 0x000fe20000000400 */
[----:B------:R-:W-:Y:S01]  /*99b0*/  FADD.FTZ R3, R3, UR6 ;  /* 0x0000000603037e21 */ /* 0x000fe20008010000 */
[----:B------:R-:W-:Y:S02]  /*99c0*/  HADD2.F32 R4, -RZ, R4.H0_H0 ;  /* 0x20000004ff047230 */ /* 0x000fe40000004100 */
[----:B------:R-:W-:Y:S01]  /*99d0*/  STS.U16 [R110+0x1a], R55 ;  /* 0x00001a376e007388 */ /* 0x000fe20000000400 */
[----:B------:R-:W-:Y:S01]  /*99e0*/  @!P3 FMUL.FTZ R90, R90, R11 ;  /* 0x0000000b5a5ab220 */ /* 0x000fe20000410000 */
[----:B--2---:R-:W-:Y:S02]  /*99f0*/  @!P5 FMUL.FTZ R100, R100, R7 ;  /* 0x000000076464d220 */ /* 0x004fe40000410000 */
[----:B------:R-:W-:Y:S04]  /*9a00*/  STS.U16 [R109+0x1c], R23 ;  /* 0x00001c176d007388 */ /* 0x000fe80000000400 */
[----:B------:R-:W-:Y:S01]  /*9a10*/  STS.U16 [R108+0x1e], R54 ;  /* 0x00001e366c007388 */ /* 0x000fe20000000400 */
[----:B------:R-:W-:-:S03]  /*9a20*/  NOP ;  /* 0x0000000000007918 */ /* 0x000fc60000000000 */
[----:B------:R-:W-:Y:S01]  /*9a30*/  LDS.U16 R7, [R147] ;  /* 0x0000000093077984 */ /* 0x000fe20000000400 */
[----:B------:R-:W-:-:S03]  /*9a40*/  FADD.FTZ R2, R2, UR6 ;  /* 0x0000000602027e21 */ /* 0x000fc60008010000 */
[----:B------:R-:W-:Y:S01]  /*9a50*/  LDS.U16 R9, [R146+0x40] ;  /* 0x0000400092097984 */ /* 0x000fe20000000400 */
[----:B------:R-:W-:-:S03]  /*9a60*/  FSETP.GTU.FTZ.AND P6, PT, R3, 20, PT ;  /* 0x41a000000300780b */ /* 0x000fc60003fdc000 */
[----:B------:R-:W-:Y:S01]  /*9a70*/  LDS.U16 R11, [R145+0x80] ;  /* 0x00008000910b7984 */ /* 0x000fe20000000400 */
        /* <DEDUP_REMOVED lines=15> */
[----:B------:R-:W-:Y:S01]  /*9b70*/  @!P4 FMUL.FTZ R89, R89, R8 ;  /* 0x000000085959c220 */ /* 0x000fe20000410000 */
[----:B------:R-:W-:Y:S01]  /*9b80*/  BAR.SYNC.DEFER_BLOCKING 0x0 ;  /* 0x0000000000007b1d */ /* 0x000fe20000010000 */
[----:B------:R-:W-:Y:S01]  /*9b90*/  FSETP.GTU.FTZ.AND P4, PT, R2, 20, PT ;  /* 0x41a000000200780b */ /* 0x000fe20003f9c000 */
[----:B------:R-:W-:Y:S01]  /*9ba0*/  @!P1 FMUL.FTZ R0, R0, -1.4426950216293334961 ;  /* 0xbfb8aa3b00009820 */ /* 0x000fe20000410000 */
[----:B------:R-:W-:Y:S01]  /*9bb0*/  FSETP.GTU.FTZ.AND P5, PT, R4, 20, PT ;  /* 0x41a000000400780b */ /* 0x000fe20003fbc000 */
[----:B------:R-:W-:-:S02]  /*9bc0*/  HADD2.F32 R5, -RZ, R5.H0_H0 ;  /* 0x20000005ff057230 */ /* 0x000fc40000004100 */
[----:B------:R-:W-:Y:S02]  /*9bd0*/  HADD2.F32 R6, -RZ, R6.H0_H0 ;  /* 0x20000006ff067230 */ /* 0x000fe40000004100 */
[----:B------:R-:W1:Y:S01]  /*9be0*/  @!P1 MUFU.EX2 R0, R0 ;  /* 0x0000000000009308 */ /* 0x000e620000000800 */
[----:B------:R-:W-:Y:S01]  /*9bf0*/  @!P6 FMUL.FTZ R3, R3, -1.4426950216293334961 ;  /* 0xbfb8aa3b0303e820 */ /* 0x000fe20000410000 */
[----:B------:R-:W-:Y:S01]  /*9c00*/  FADD.FTZ R5, R5, UR6 ;  /* 0x0000000605057e21 */ /* 0x000fe20008010000 */
[----:B------:R-:W-:-:S03]  /*9c10*/  FADD.FTZ R6, R6, UR6 ;  /* 0x0000000606067e21 */ /* 0x000fc60008010000 */
[----:B------:R-:W-:Y:S01]  /*9c20*/  @!P4 FMUL.FTZ R2, R2, -1.4426950216293334961 ;  /* 0xbfb8aa3b0202c820 */ /* 0x000fe20000410000 */
[----:B------:R-:W-:Y:S01]  /*9c30*/  FSETP.GTU.FTZ.AND P2, PT, R5, 20, PT ;  /* 0x41a000000500780b */ /* 0x000fe20003f5c000 */
[----:B------:R-:W-:Y:S01]  /*9c40*/  @!P5 FMUL.FTZ R4, R4, -1.4426950216293334961 ;  /* 0xbfb8aa3b0404d820 */ /* 0x000fe20000410000 */
[----:B------:R-:W2:Y:S01]  /*9c50*/  @!P6 MUFU.EX2 R3, R3 ;  /* 0x000000030003e308 */ /* 0x000ea20000000800 */
[----:B------:R-:W-:Y:S01]  /*9c60*/  FSETP.GTU.FTZ.AND P3, PT, R6, 20, PT ;  /* 0x41a000000600780b */ /* 0x000fe20003f7c000 */
[----:B------:R-:W3:Y:S06]  /*9c70*/  LDS R8, [UR23+0x840] ;  /* 0x00084017ff087984 */ /* 0x000eec0008000800 */
[----:B------:R-:W4:Y:S01]  /*9c80*/  @!P4 MUFU.EX2 R2, R2 ;  /* 0x000000020002c308 */ /* 0x000f220000000800 */
[----:B-1----:R-:W-:-:S07]  /*9c90*/  @!P1 FADD.FTZ R0, R0, 1 ;  /* 0x3f80000000009421 */ /* 0x002fce0000010000 */
[----:B------:R-:W1:Y:S01]  /*9ca0*/  @!P5 MUFU.EX2 R4, R4 ;  /* 0x000000040004d308 */ /* 0x000e620000000800 */
[----:B------:R-:W-:Y:S01]  /*9cb0*/  USHF.R.S32.HI UR25, URZ, 0x1f, UR24 ;  /* 0x0000001fff197899 */ /* 0x000fe20008011418 */
[----:B------:R-:W-:Y:S01]  /*9cc0*/  @!P2 FMUL.FTZ R5, R5, -1.4426950216293334961 ;  /* 0xbfb8aa3b0505a820 */ /* 0x000fe20000410000 */
[----:B------:R-:W-:Y:S01]  /*9cd0*/  @!P3 FMUL.FTZ R6, R6, -1.4426950216293334961 ;  /* 0xbfb8aa3b0606b820 */ /* 0x000fe20000410000 */
[----:B--2---:R-:W-:Y:S01]  /*9ce0*/  @!P6 FADD.FTZ R3, R3, 1 ;  /* 0x3f8000000303e421 */ /* 0x004fe20000010000 */
[----:B------:R-:W-:-:S03]  /*9cf0*/  UIMAD.WIDE.U32 UR10, UR31, UR26, UR24 ;  /* 0x0000001a1f0a72a5 */ /* 0x000fc6000f8e0018 */
[----:B------:R-:W2:Y:S01]  /*9d00*/  @!P1 MUFU.RCP R0, R0 ;  /* 0x0000000000009308 */ /* 0x000ea20000001000 */
[----:B------:R-:W-:Y:S01]  /*9d10*/  UIMAD UR11, UR31, UR27, UR11 ;  /* 0x0000001b1f0b72a4 */ /* 0x000fe2000f8e020b */
[----:B----4-:R-:W-:Y:S01]  /*9d20*/  @!P4 FADD.FTZ R2, R2, 1 ;  /* 0x3f8000000202c421 */ /* 0x010fe20000010000 */
[----:B------:R-:W4:Y:S05]  /*9d30*/  LDCU.64 UR26, c[0x0][0x550] ;  /* 0x0000aa00ff1a77ac */ /* 0x000f2a0008000a00 */
[----:B------:R-:W5:Y:S01]  /*9d40*/  @!P2 MUFU.EX2 R5, R5 ;  /* 0x000000050005a308 */ /* 0x000f620000000800 */
[----:B-1----:R-:W-:-:S07]  /*9d50*/  @!P5 FADD.FTZ R4, R4, 1 ;  /* 0x3f8000000404d421 */ /* 0x002fce0000010000 */
[----:B------:R-:W1:Y:S01]  /*9d60*/  @!P3 MUFU.EX2 R6, R6 ;  /* 0x000000060006b308 */ /* 0x000e620000000800 */
[----:B------:R-:W-:-:S07]  /*9d70*/  UIMAD.WIDE.U32 UR10, UR30, UR34, UR10 ;  /* 0x000000221e0a72a5 */ /* 0x000fce000f8e000a */
[----:B0-----:R-:W0:Y:S01]  /*9d80*/  @!P6 MUFU.RCP R10, R3 ;  /* 0x00000003000ae308 */ /* 0x001e220000001000 */
[----:B------:R-:W-:Y:S01]  /*9d90*/  UIMAD UR8, UR30, UR35, UR11 ;  /* 0x000000231e0872a4 */ /* 0x000fe2000f8e020b */
[----:B--2---:R-:W-:-:S06]  /*9da0*/  @!P1 FMUL.FTZ R101, R101, R0 ;  /* 0x0000000065659220 */ /* 0x004fcc0000410000 */
[----:B------:R4:W2:Y:S01]  /*9db0*/  @!P4 MUFU.RCP R39, R2 ;  /* 0x000000020027c308 */ /* 0x0008a20000001000 */
[----:B------:R-:W-:-:S07]  /*9dc0*/  IADD3 R0, P1, PT, R168, UR10, RZ ;  /* 0x0000000aa8007c10 */ /* 0x000fce000ff3e0ff */
[----:B------:R-:W3:Y:S01]  /*9dd0*/  @!P5 MUFU.RCP R41, R4 ;  /* 0x000000040029d308 */ /* 0x000ee20000001000 */
[----:B-----5:R-:W-:Y:S01]  /*9de0*/  @!P2 FADD.FTZ R5, R5, 1 ;  /* 0x3f8000000505a421 */ /* 0x020fe20000010000 */
[----:B-1----:R-:W-:Y:S01]  /*9df0*/  @!P3 FADD.FTZ R6, R6, 1 ;  /* 0x3f8000000606b421 */ /* 0x002fe20000010000 */
[----:B0-----:R-:W-:Y:S01]  /*9e00*/  @!P6 FMUL.FTZ R103, R103, R10 ;  /* 0x0000000a6767e220 */ /* 0x001fe20000410000 */
[----:B------:R-:W-:Y:S01]  /*9e10*/  IMAD.X R3, RZ, RZ, UR8, P1 ;  /* 0x00000008ff037e24 */ /* 0x000fe200088e06ff */
[----:B----4-:R-:W-:Y:S01]  /*9e20*/  LEA R2, P6, R0, UR26, 0x1 ;  /* 0x0000001a00027c11 */ /* 0x010fe2000f8c08ff */
[----:B------:R-:W0:Y:S02]  /*9e30*/  LDCU.64 UR10, c[0x0][0x518] ;  /* 0x0000a300ff0a77ac */ /* 0x000e240008000a00 */
[----:B------:R-:W1:Y:S01]  /*9e40*/  @!P2 MUFU.RCP R12, R5 ;  /* 0x00000005000ca308 */ /* 0x000e620000001000 */
[----:B--2---:R-:W-:Y:S01]  /*9e50*/  @!P4 FMUL.FTZ R102, R102, R39 ;  /* 0x000000276666c220 */ /* 0x004fe20000410000 */
[----:B------:R-:W-:Y:S01]  /*9e60*/  LEA.HI.X R3, R0, UR27, R3, 0x1, P6 ;  /* 0x0000001b00037c11 */ /* 0x000fe2000b0f0c03 */
[----:B------:R-:W2:Y:S01]  /*9e70*/  LDCU.64 UR26, c[0x0][0x560] ;  /* 0x0000ac00ff1a77ac */ /* 0x000ea20008000a00 */
[----:B---3--:R-:W-:-:S04]  /*9e80*/  ISETP.GE.AND P4, PT, R168, R8, PT ;  /* 0x00000008a800720c */ /* 0x008fc80003f86270 */
[----:B------:R-:W3:Y:S01]  /*9e90*/  @!P3 MUFU.RCP R43, R6 ;  /* 0x00000006002bb308 */ /* 0x000ee20000001000 */
[----:B------:R-:W-:Y:S01]  /*9ea0*/  @!P5 FMUL.FTZ R104, R104, R41 ;  /* 0x000000296868d220 */ /* 0x000fe20000410000 */
[-C--:B------:R-:W-:Y:S02]  /*9eb0*/  ISETP.GE.AND P1, PT, R163, R8.reuse, PT ;  /* 0x00000008a300720c */ /* 0x080fe40003f26270 */
[-C--:B------:R-:W-:Y:S02]  /*9ec0*/  ISETP.GE.AND P6, PT, R162, R8.reuse, PT ;  /* 0x00000008a200720c */ /* 0x080fe40003fc6270 */
[----:B------:R-:W-:Y:S01]  /*9ed0*/  ISETP.GE.AND P5, PT, R161, R8, PT ;  /* 0x00000008a100720c */ /* 0x000fe20003fa6270 */
[----:B-1----:R-:W-:Y:S02]  /*9ee0*/  @!P2 FMUL.FTZ R105, R105, R12 ;  /* 0x0000000c6969a220 */ /* 0x002fe40000410000 */
[----:B------:R-:W-:Y:S01]  /*9ef0*/  @!P4 STG.E.U16 desc[UR28][R2.64], R7 ;  /* 0x000000070200c986 */ /* 0x000fe2000c10151c */
[----:B------:R-:W-:-:S02]  /*9f00*/  ISETP.GE.AND P4, PT, R159, R8, PT ;  /* 0x000000089f00720c */ /* 0x000fc40003f86270 */
[----:B------:R-:W-:-:S03]  /*9f10*/  ISETP.GE.AND P2, PT, R157, R8, PT ;  /* 0x000000089d00720c */ /* 0x000fc60003f46270 */
        /* <DEDUP_REMOVED lines=26> */
[----:B------:R-:W-:-:S02]  /*a0c0*/  F2FP.F16.F32.PACK_AB R0, R86, R83 ;  /* 0x000000535600723e */ /* 0x000fc400000000ff */
[----:B------:R-:W-:Y:S02]  /*a0d0*/  F2FP.F16.F32.PACK_AB R4, R88, R85 ;  /* 0x000000555804723e */ /* 0x000fe400000000ff */
[C---:B------:R-:W-:Y:S01]  /*a0e0*/  PRMT R5, R0.reuse, 0x7610, R5 ;  /* 0x0000761000057816 */ /* 0x040fe20000000005 */
[----:B------:R-:W-:Y:S01]  /*a0f0*/  BAR.SYNC.DEFER_BLOCKING 0x0 ;  /* 0x0000000000007b1d */ /* 0x000fe20000010000 */
[----:B------:R-:W-:Y:S02]  /*a100*/  PRMT R64, R0, 0x7632, R64 ;  /* 0x0000763200407816 */ /* 0x000fe40000000040 */
[----:B------:R-:W-:Y:S02]  /*a110*/  F2FP.F16.F32.PACK_AB R0, R90, R89 ;  /* 0x000000595a00723e */ /* 0x000fe400000000ff */
[----:B------:R-:W-:Y:S02]  /*a120*/  PRMT R63, R4, 0x7632, R63 ;  /* 0x00007632043f7816 */ /* 0x000fe4000000003f */
[----:B-1----:R-:W-:-:S02]  /*a130*/  F2FP.F16.F32.PACK_AB R3, R98, R91 ;  /* 0x0000005b6203723e */ /* 0x002fc400000000ff */
[C---:B------:R-:W-:Y:S02]  /*a140*/  PRMT R6, R0.reuse, 0x7610, R6 ;  /* 0x0000761000067816 */ /* 0x040fe40000000006 */
[----:B------:R-:W-:Y:S02]  /*a150*/  PRMT R59, R0, 0x7632, R59 ;  /* 0x00007632003b7816 */ /* 0x000fe4000000003b */
[----:B------:R-:W-:Y:S02]  /*a160*/  F2FP.F16.F32.PACK_AB R0, R100, R99 ;  /* 0x000000636400723e */ /* 0x000fe400000000ff */
[----:B------:R-:W-:Y:S02]  /*a170*/  F2FP.F16.F32.PACK_AB R2, R102, R101 ;  /* 0x000000656602723e */ /* 0x000fe400000000ff */
[----:B------:R-:W-:Y:S02]  /*a180*/  PRMT R58, R3, 0x7632, R58 ;  /* 0x00007632033a7816 */ /* 0x000fe4000000003a */
[----:B------:R-:W-:Y:S01]  /*a190*/  PRMT R57, R0, 0x7632, R57 ;  /* 0x0000763200397816 */ /* 0x000fe20000000039 */
[----:B------:R1:W-:Y:S01]  /*a1a0*/  STS.U16 [R129], R5 ;  /* 0x0000000581007388 */ /* 0x0003e20000000400 */
[----:B------:R-:W-:-:S03]  /*a1b0*/  PRMT R56, R2, 0x7632, R56 ;  /* 0x0000763202387816 */ /* 0x000fc60000000038 */
[----:B------:R-:W-:Y:S04]  /*a1c0*/  STS.U16 [R128+0x2], R64 ;  /* 0x0000024080007388 */ /* 0x000fe80000000400 */
[----:B------:R3:W-:Y:S01]  /*a1d0*/  STS.U16 [R127+0x4], R4 ;  /* 0x000004047f007388 */ /* 0x0007e20000000400 */
[----:B-1----:R-:W-:-:S03]  /*a1e0*/  PRMT R5, R0, 0x7610, R5 ;  /* 0x0000761000057816 */ /* 0x002fc60000000005 */
[----:B------:R-:W-:Y:S01]  /*a1f0*/  STS.U16 [R126+0x6], R63 ;  /* 0x0000063f7e007388 */ /* 0x000fe20000000400 */
[----:B------:R-:W-:-:S03]  /*a200*/  F2FP.F16.F32.PACK_AB R0, R104, R103 ;  /* 0x000000676800723e */ /* 0x000fc600000000ff */
[----:B------:R-:W-:Y:S01]  /*a210*/  STS.U16 [R119+0x8], R6 ;  /* 0x0000080677007388 */ /* 0x000fe20000000400 */
[----:B---3--:R-:W-:-:S03]  /*a220*/  PRMT R4, R2, 0x7610, R4 ;  /* 0x0000761002047816 */ /* 0x008fc60000000004 */
[----:B------:R-:W-:Y:S01]  /*a230*/  STS.U16 [R118+0xa], R59 ;  /* 0x00000a3b76007388 */ /* 0x000fe20000000400 */
[----:B------:R-:W-:-:S03]  /*a240*/  F2FP.F16.F32.PACK_AB R2, R106, R105 ;  /* 0x000000696a02723e */ /* 0x000fc600000000ff */
[----:B------:R1:W-:Y:S01]  /*a250*/  STS.U16 [R117+0xc], R3 ;  /* 0x00000c0375007388 */ /* 0x0003e20000000400 */
[----:B------:R-:W-:-:S03]  /*a260*/  PRMT R55, R0, 0x7632, R55 ;  /* 0x0000763200377816 */ /* 0x000fc60000000037 */
[----:B------:R-:W-:Y:S01]  /*a270*/  STS.U16 [R116+0xe], R58 ;  /* 0x00000e3a74007388 */ /* 0x000fe20000000400 */
[----:B------:R-:W-:-:S03]  /*a280*/  PRMT R54, R2, 0x7632, R54 ;  /* 0x0000763202367816 */ /* 0x000fc60000000036 */
        /* <DEDUP_REMOVED lines=29> */
[----:B0-----:R-:W-:-:S05]  /*a460*/  UIMAD.WIDE.U32 UR24, UR31, UR10, UR24 ;  /* 0x0000000a1f1872a5 */ /* 0x001fca000f8e0018 */
[----:B------:R-:W0:Y:S01]  /*a470*/  LDS R0, [UR23+0x840] ;  /* 0x00084017ff007984 */ /* 0x000e220008000800 */
[----:B------:R-:W3:Y:S01]  /*a480*/  LDCU.64 UR22, c[0x0][0x520] ;  /* 0x0000a400ff1677ac */ /* 0x000ee20008000a00 */
[----:B------:R-:W-:Y:S01]  /*a490*/  UIMAD UR11, UR31, UR11, UR25 ;  /* 0x0000000b1f0b72a4 */ /* 0x000fe2000f8e0219 */
[----:B------:R-:W-:-:S03]  /*a4a0*/  UMOV UR10, UR24 ;  /* 0x00000018000a7c82 */ /* 0x000fc60008000000 */
[----:B---3--:R-:W-:-:S04]  /*a4b0*/  UIMAD.WIDE.U32 UR10, UR30, UR22, UR10 ;  /* 0x000000161e0a72a5 */ /* 0x008fc8000f8e000a */
[----:B------:R-:W-:Y:S02]  /*a4c0*/  UIMAD UR8, UR30, UR23, UR11 ;  /* 0x000000171e0872a4 */ /* 0x000fe4000f8e020b */
[----:B-1----:R-:W-:-:S04]  /*a4d0*/  IADD3 R3, P0, PT, R168, UR10, RZ ;  /* 0x0000000aa8037c10 */ /* 0x002fc8000ff1e0ff */
[----:B------:R-:W-:Y:S02]  /*a4e0*/  IADD3.X R4, PT, PT, RZ, UR8, RZ, P0, !PT ;  /* 0x00000008ff047c10 */ /* 0x000fe400087fe4ff */
[----:B--2---:R-:W-:Y:S01]  /*a4f0*/  LEA R2, P0, R3, UR26, 0x1 ;  /* 0x0000001a03027c11 */ /* 0x004fe2000f8008ff */
[----:B------:R-:W-:-:S03]  /*a500*/  FADD.FTZ R83, R83, R170 ;  /* 0x000000aa53537221 */ /* 0x000fc60000010000 */
[----:B------:R-:W-:Y:S02]  /*a510*/  LEA.HI.X R3, R3, UR27, R4, 0x1, P0 ;  /* 0x0000001b03037c11 */ /* 0x000fe400080f0c04 */
[-C--:B0-----:R-:W-:Y:S02]  /*a520*/  ISETP.GE.AND P1, PT, R168, R0.reuse, PT ;  /* 0x00000000a800720c */ /* 0x081fe40003f26270 */
[----:B------:R-:W-:Y:S01]  /*a530*/  ISETP.GE.AND P0, PT, R163, R0, PT ;  /* 0x00000000a300720c */ /* 0x000fe20003f06270 */
[----:B------:R-:W-:-:S04]  /*a540*/  FADD.FTZ R86, R83, R86 ;  /* 0x0000005653567221 */ /* 0x000fc80000010000 */
[----:B------:R-:W-:Y:S01]  /*a550*/  FADD.FTZ R85, R86, R85 ;  /* 0x0000005556557221 */ /* 0x000fe20000010000 */
[-C--:B------:R-:W-:Y:S02]  /*a560*/  ISETP.GE.AND P2, PT, R162, R0.reuse, PT ;  /* 0x00000000a200720c */ /* 0x080fe40003f46270 */
[-C--:B------:R-:W-:Y:S01]  /*a570*/  ISETP.GE.AND P3, PT, R161, R0.reuse, PT ;  /* 0x00000000a100720c */ /* 0x080fe20003f66270 */
[----:B------:R-:W-:Y:S01]  /*a580*/  FADD.FTZ R88, R85, R88 ;  /* 0x0000005855587221 */ /* 0x000fe20000010000 */
        /* <DEDUP_REMOVED lines=41> */
[----:B------:R-:W-:Y:S02]  /*a820*/  UIADD3 UR19, UP2, UPT, UR19, -0x800, URZ ;  /* 0xfffff80013137890 */ /* 0x000fe4000ff5e0ff */
[----:B------:R-:W-:Y:S01]  /*a830*/  UIADD3 UR8, UPT, UPT, UR9, -0x1, URZ ;  /* 0xffffffff09087890 */ /* 0x000fe2000fffe0ff */
[----:B------:R-:W-:Y:S01]  /*a840*/  FADD.FTZ R105, R104, R105 ;  /* 0x0000006968697221 */ /* 0x000fe20000010000 */
[----:B------:R-:W-:Y:S02]  /*a850*/  UIADD3.X UR17, UPT, UPT, UR17, -0x1, URZ, UP2, !UPT ;  /* 0xffffffff11117890 */ /* 0x000fe400097fe4ff */
[----:B------:R-:W-:Y:S01]  /*a860*/  UIADD3 UR20, UP3, UPT, UR20, -0x800, URZ ;  /* 0xfffff80014147890 */ /* 0x000fe2000ff7e0ff */
[----:B------:R-:W-:Y:S01]  /*a870*/  FADD.FTZ R170, R105, R106 ;  /* 0x0000006a69aa7221 */ /* 0x000fe20000010000 */
[----:B------:R-:W-:-:S02]  /*a880*/  UIADD3 UR12, UP1, UPT, UR12, -0x800, URZ ;  /* 0xfffff8000c0c7890 */ /* 0x000fc4000ff3e0ff */
[----:B------:R-:W-:Y:S02]  /*a890*/  UIADD3 UR14, UP2, UPT, UR14, -0x800, URZ ;  /* 0xfffff8000e0e7890 */ /* 0x000fe4000ff5e0ff */
[----:B------:R-:W-:Y:S02]  /*a8a0*/  UIADD3.X UR21, UPT, UPT, UR21, -0x1, URZ, UP3, !UPT ;  /* 0xffffffff15157890 */ /* 0x000fe40009ffe4ff */
[----:B------:R-:W-:Y:S02]  /*a8b0*/  UIADD3.X UR13, UPT, UPT, UR13, -0x1, URZ, UP1, !UPT ;  /* 0xffffffff0d0d7890 */ /* 0x000fe40008ffe4ff */
[----:B------:R-:W-:Y:S01]  /*a8c0*/  UIADD3.X UR18, UPT, UPT, UR18, -0x1, URZ, UP2, !UPT ;  /* 0xffffffff12127890 */ /* 0x000fe200097fe4ff */
[----:B------:R-:W-:Y:S01]  /*a8d0*/  UMOV UR9, UR8 ;  /* 0x0000000800097c82 */ /* 0x000fe20008000000 */
[----:B0-----:R-:W-:Y:S10]  /*a8e0*/  BRA.U UP0, `(.L_x_4782) ;  /* 0xffffff61003c7547 */ /* 0x001ff4000b83ffff */
.L_x_4703:
        /* <DEDUP_REMOVED lines=41> */
.L_x_4784:
[----:B------:R-:W-:Y:S05]  /*ab80*/  BSYNC.RECONVERGENT B0 ;  /* 0x0000000000007941 */ /* 0x000fea0003800200 */
.L_x_4783:
[----:B------:R-:W-:Y:S01]  /*ab90*/  UISETP.NE.U32.AND UP0, UPT, UR8, URZ, UPT ;  /* 0x000000ff0800728c */ /* 0x000fe2000bf05070 */
[----:B-1----:R-:W-:-:S03]  /*aba0*/  ISETP.GE.AND P0, PT, R10, UR11, PT ;  /* 0x0000000b0a007c0c */ /* 0x002fc6000bf06270 */
[----:B------:R-:W-:-:S09]  /*abb0*/  UISETP.NE.AND.EX UP0, UPT, UR9, URZ, UPT, UP0 ;  /* 0x000000ff0900728c */ /* 0x000fd2000bf05300 */
[----:B------:R-:W-:Y:S05]  /*abc0*/  BRA.U !UP0, `(.L_x_4785) ;  /* 0x0000000108907547 */ /* 0x000fea000b800000 */
[----:B------:R-:W-:Y:S06]  /*abd0*/  BAR.SYNC.DEFER_BLOCKING 0x0 ;  /* 0x0000000000007b1d */ /* 0x000fec0000010000 */
[----:B------:R-:W-:Y:S01]  /*abe0*/  BSSY.RECONVERGENT B0, `(.L_x_4785) ;  /* 0x0000022000007945 */ /* 0x000fe20003800200 */
[----:B--2---:R-:W1:Y:S01]  /*abf0*/  SHFL.DOWN P1, R3, R170, 0x1, 0x1f ;  /* 0x08201f00aa037f89 */ /* 0x004e620000020000 */
[----:B------:R-:W2:Y:S01]  /*ac00*/  S2R R4, SR_LANEID ;  /* 0x0000000000047919 */ /* 0x000ea20000000000 */
[----:B-1----:R-:W-:-:S05]  /*ac10*/  @P1 FADD R3, R3, R170 ;  /* 0x000000aa03031221 */ /* 0x002fca0000000000 */
[----:B------:R-:W1:Y:S01]  /*ac20*/  SHFL.DOWN P1, R0, R3, 0x2, 0x1f ;  /* 0x08401f0003007f89 */ /* 0x000e620000020000 */
[----:B--2---:R-:W-:Y:S02]  /*ac30*/  ISETP.NE.AND P2, PT, R4, RZ, PT ;  /* 0x000000ff0400720c */ /* 0x004fe40003f45270 */
[----:B------:R-:W2:Y:S11]  /*ac40*/  S2R R4, SR_TID.X ;  /* 0x0000000000047919 */ /* 0x000eb60000002100 */
[----:B------:R-:W3:Y:S01]  /*ac50*/  @!P2 S2R R9, SR_CgaCtaId ;  /* 0x000000000009a919 */ /* 0x000ee20000008800 */
[----:B0-----:R-:W-:Y:S01]  /*ac60*/  @!P2 MOV R6, 0x400 ;  /* 0x000004000006a802 */ /* 0x001fe20000000f00 */
[----:B-1----:R-:W-:-:S05]  /*ac70*/  @P1 FADD R0, R3, R0 ;  /* 0x0000000003001221 */ /* 0x002fca0000000000 */
        /* <DEDUP_REMOVED lines=24> */
.L_x_4786:
[----:B------:R-:W-:Y:S05]  /*ae00*/  BSYNC.RECONVERGENT B0 ;  /* 0x0000000000007941 */ /* 0x000fea0003800200 */
.L_x_4785:
[----:B------:R-:W-:Y:S05]  /*ae10*/  @P0 EXIT ;  /* 0x000000000000094d */ /* 0x000fea0003800000 */
[----:B------:R-:W3:Y:S01]  /*ae20*/  S2UR UR8, SR_CTAID.Y ;  /* 0x00000000000879c3 */ /* 0x000ee20000002600 */
[----:B------:R-:W3:Y:S01]  /*ae30*/  LDCU.64 UR6, c[0x0][0x4a8] ;  /* 0x00009500ff0677ac */ /* 0x000ee20008000a00 */
[----:B------:R-:W-:Y:S01]  /*ae40*/  IMAD.MOV.U32 R0, RZ, RZ, R10 ;  /* 0x000000ffff007224 */ /* 0x000fe200078e000a */
[----:B------:R-:W4:Y:S05]  /*ae50*/  LDCU UR10, c[0x0][0x360] ;  /* 0x00006c00ff0a77ac */ /* 0x000f2a0008000800 */
[----:B------:R-:W5:Y:S01]  /*ae60*/  S2UR UR9, SR_CgaCtaId ;  /* 0x00000000000979c3 */ /* 0x000f620000008800 */
[----:B------:R-:W0:Y:S07]  /*ae70*/  LDCU.64 UR12, c[0x0][0x530] ;  /* 0x0000a600ff0c77ac */ /* 0x000e2e0008000a00 */
[----:B------:R-:W0:Y:S01]  /*ae80*/  LDC.64 R8, c[0x0][0x4b0] ;  /* 0x00012c00ff087b82 */ /* 0x000e220000000a00 */
[----:B---3--:R-:W-:-:S03]  /*ae90*/  UIMAD.WIDE.U32 UR4, UR8, UR6, URZ ;  /* 0x00000006080472a5 */ /* 0x008fc6000f8e00ff */
[----:B------:R-:W-:Y:S01]  /*aea0*/  UMOV UR6, 0x400 ;  /* 0x0000040000067882 */ /* 0x000fe20000000000 */
[----:B------:R-:W-:Y:S02]  /*aeb0*/  UIMAD UR7, UR8, UR7, UR5 ;  /* 0x00000007080772a4 */ /* 0x000fe4000f8e0205 */
[----:B----45:R-:W-:-:S12]  /*aec0*/  ULEA UR9, UR9, UR6, 0x18 ;  /* 0x0000000609097291 */ /* 0x030fd8000f8ec0ff */
.L_x_4787:
[----:B0-----:R-:W-:Y:S01]  /*aed0*/  LEA R6, R0, UR9, 0x2 ;  /* 0x0000000900067c11 */ /* 0x001fe2000f8e10ff */
[----:B------:R-:W-:Y:S01]  /*aee0*/  UMOV UR6, UR4 ;  /* 0x0000000400067c82 */ /* 0x000fe20008000000 */
[----:B-12---:R-:W-:-:S03]  /*aef0*/  SHF.R.S32.HI R3, RZ, 0x1f, R0 ;  /* 0x0000001fff037819 */ /* 0x006fc60000011400 */
[----:B---3--:R-:W0:Y:S02]  /*af00*/  LDS R7, [R6+0x46c0] ;  /* 0x0046c00006077984 */ /* 0x008e240000000800 */
        /* <DEDUP_REMOVED lines=11> */
.L_x_4741:
[----:B------:R-:W-:Y:S01]  /*afc0*/  HFMA2 R223, -RZ, RZ, 0, 5.9604644775390625e-08 ;  /* 0x00000001ffdf7431 */ /* 0x000fe200000001ff */
[----:B------:R-:W-:Y:S02]  /*afd0*/  MOV R221, R67 ;  /* 0x0000004300dd7202 */ /* 0x000fe40000000f00 */
[----:B------:R-:W-:Y:S02]  /*afe0*/  MOV R226, RZ ;  /* 0x000000ff00e27202 */ /* 0x000fe40000000f00 */
[----:B------:R-:W-:-:S07]  /*aff0*/  MOV R66, 0xffffffff ;  /* 0xffffffff00427802 */ /* 0x000fce0000000f00 */
[----:B01---5:R-:W-:Y:S05]  /*b000*/  WARPSYNC.COLLECTIVE R66, `(.L_x_4788) ;  /* 0x0000000042087348 */ /* 0x023fea0003c00000 */
[----:B------:R2:W3:Y:S02]  /*b010*/  SHFL.UP P6, R65, R221, R223, R226 ;  /* 0x040000dfdd417389 */ /* 0x0004e400000c00e2 */
[----:B0123-5:R-:W-:Y:S05]  /*b020*/  ENDCOLLECTIVE ;  /* 0x000000000000791b */ /* 0x02ffea0003800000 */
.L_x_4788:
[----:B------:R-:W-:Y:S02]  /*b030*/  MOV R221, R220 ;  /* 0x000000dc00dd7202 */ /* 0x000fe40000000f00 */
[----:B------:R-:W-:-:S07]  /*b040*/  MOV R64, R65 ;  /* 0x0000004100407202 */ /* 0x000fce0000000f00 */
[----:B------:R-:W-:Y:S05]  /*b050*/  WARPSYNC.COLLECTIVE R66, `(.L_x_4789) ;  /* 0x0000000042087348 */ /* 0x000fea0003c00000 */
[----:B------:R0:W1:Y:S02]  /*b060*/  SHFL.UP P6, R65, R221, R223, R226 ;  /* 0x040000dfdd417389 */ /* 0x00006400000c00e2 */
[----:B01----:R-:W-:Y:S05]  /*b070*/  ENDCOLLECTIVE ;  /* 0x000000000000791b */ /* 0x003fea0003800000 */
.L_x_4789:
        /* <DEDUP_REMOVED lines=8> */
.L_x_4790:
[----:B------:R-:W-:Y:S02]  /*b100*/  MOV R221, R222 ;  /* 0x000000de00dd7202 */ /* 0x000fe40000000f00 */
[----:B------:R-:W-:-:S07]  /*b110*/  MOV R64, R65 ;  /* 0x0000004100407202 */ /* 0x000fce0000000f00 */
[----:B------:R-:W-:Y:S05]  /*b120*/  WARPSYNC.COLLECTIVE R66, `(.L_x_4791) ;  /* 0x0000000042087348 */ /* 0x000fea0003c00000 */
[----:B------:R0:W1:Y:S02]  /*b130*/  SHFL.UP P6, R65, R221, R223, R226 ;  /* 0x040000dfdd417389 */ /* 0x00006400000c00e2 */
[----:B01----:R-:W-:Y:S05]  /*b140*/  ENDCOLLECTIVE ;  /* 0x000000000000791b */ /* 0x003fea0003800000 */
.L_x_4791:
        /* <DEDUP_REMOVED lines=8> */
.L_x_4792:
[----:B------:R-:W-:Y:S02]  /*b1d0*/  MOV R221, R224 ;  /* 0x000000e000dd7202 */ /* 0x000fe40000000f00 */
[----:B------:R-:W-:-:S07]  /*b1e0*/  MOV R64, R65 ;  /* 0x0000004100407202 */ /* 0x000fce0000000f00 */
[----:B------:R-:W-:Y:S05]  /*b1f0*/  WARPSYNC.COLLECTIVE R66, `(.L_x_4793) ;  /* 0x0000000042087348 */ /* 0x000fea0003c00000 */
[----:B------:R0:W1:Y:S02]  /*b200*/  SHFL.UP P6, R65, R221, R223, R226 ;  /* 0x040000dfdd417389 */ /* 0x00006400000c00e2 */
[----:B01----:R-:W-:Y:S05]  /*b210*/  ENDCOLLECTIVE ;  /* 0x000000000000791b */ /* 0x003fea0003800000 */
.L_x_4793:
        /* <DEDUP_REMOVED lines=8> */
.L_x_4794:
[----:B------:R-:W-:Y:S02]  /*b2a0*/  MOV R221, R220 ;  /* 0x000000dc00dd7202 */ /* 0x000fe40000000f00 */
[----:B------:R-:W-:-:S07]  /*b2b0*/  MOV R64, R65 ;  /* 0x0000004100407202 */ /* 0x000fce0000000f00 */
[----:B------:R-:W-:Y:S05]  /*b2c0*/  WARPSYNC.COLLECTIVE R66, `(.L_x_4795) ;  /* 0x0000000042087348 */ /* 0x000fea0003c00000 */
[----:B------:R0:W1:Y:S02]  /*b2d0*/  SHFL.UP P6, R65, R221, R223, R226 ;  /* 0x040000dfdd417389 */ /* 0x00006400000c00e2 */
[----:B01----:R-:W-:Y:S05]  /*b2e0*/  ENDCOLLECTIVE ;  /* 0x000000000000791b */ /* 0x003fea0003800000 */
.L_x_4795:
        /* <DEDUP_REMOVED lines=8> */
.L_x_4796:
[----:B------:R-:W-:Y:S02]  /*b370*/  MOV R221, R64 ;  /* 0x0000004000dd7202 */ /* 0x000fe40000000f00 */
[----:B------:R-:W-:-:S07]  /*b380*/  MOV R222, R65 ;  /* 0x0000004100de7202 */ /* 0x000fce0000000f00 */
[----:B------:R-:W-:Y:S05]  /*b390*/  WARPSYNC.COLLECTIVE R66, `(.L_x_4797) ;  /* 0x0000000042087348 */ /* 0x000fea0003c00000 */
[----:B------:R0:W1:Y:S02]  /*b3a0*/  SHFL.UP P6, R65, R221, R223, R226 ;  /* 0x040000dfdd417389 */ /* 0x00006400000c00e2 */
[----:B01----:R-:W-:Y:S05]  /*b3b0*/  ENDCOLLECTIVE ;  /* 0x000000000000791b */ /* 0x003fea0003800000 */
.L_x_4797:
[----:B------:R-:W-:Y:S05]  /*b3c0*/  BRA `(.L_x_4798) ;  /* 0xffffffb000c07947 */ /* 0x000fea000383ffff */
.L_x_4742:
        /* <DEDUP_REMOVED lines=8> */
.L_x_4800:
[----:B------:R-:W-:Y:S05]  /*b450*/  BSYNC B0 ;  /* 0x0000000000007941 */ /* 0x000fea0003800000 */
.L_x_4799:
[----:B------:R-:W-:Y:S05]  /*b460*/  BRA `(.L_x_4801) ;  /* 0xffffffb000b07947 */ /* 0x000fea000383ffff */
.L_x_4743:
        /* <DEDUP_REMOVED lines=8> */
.L_x_4803:
[----:B------:R-:W-:Y:S05]  /*b4f0*/  BSYNC B0 ;  /* 0x0000000000007941 */ /* 0x000fea0003800000 */
.L_x_4802:
[----:B------:R-:W-:Y:S05]  /*b500*/  BRA `(.L_x_4804) ;  /* 0xffffffb000907947 */ /* 0x000fea000383ffff */
.L_x_4744:
        /* <DEDUP_REMOVED lines=8> */
.L_x_4806:
[----:B------:R-:W-:Y:S05]  /*b590*/  BSYNC B0 ;  /* 0x0000000000007941 */ /* 0x000fea0003800000 */
.L_x_4805:
[----:B------:R-:W-:Y:S01]  /*b5a0*/  HFMA2 R223, -RZ, RZ, 0, 5.9604644775390625e-08 ;  /* 0x00000001ffdf7431 */ /* 0x000fe200000001ff */
[----:B------:R-:W-:Y:S01]  /*b5b0*/  MOV R221, R217 ;  /* 0x000000d900dd7202 */ /* 0x000fe20000000f00 */
[----:B------:R-:W-:Y:S01]  /*b5c0*/  HFMA2 R240, -RZ, RZ, 0, 0 ;  /* 0x00000000fff07431 */ /* 0x000fe200000001ff */
[----:B------:R-:W-:Y:S01]  /*b5d0*/  MOV R226, RZ ;  /* 0x000000ff00e27202 */ /* 0x000fe20000000f00 */
[----:B------:R-:W-:Y:S01]  /*b5e0*/  IMAD.MOV.U32 R241, RZ, RZ, 0x1f ;  /* 0x0000001ffff17424 */ /* 0x000fe200078e00ff */
[----:B------:R-:W-:Y:S02]  /*b5f0*/  MOV R66, 0xffffffff ;  /* 0xffffffff00427802 */ /* 0x000fe40000000f00 */
[----:B------:R-:W-:Y:S02]  /*b600*/  MOV R239, R132 ;  /* 0x0000008400ef7202 */ /* 0x000fe40000000f00 */
[----:B------:R-:W-:-:S07]  /*b610*/  MOV R219, R65 ;  /* 0x0000004100db7202 */ /* 0x000fce0000000f00 */
[----:B------:R-:W-:Y:S05]  /*b620*/  WARPSYNC.COLLECTIVE R66, `(.L_x_4807) ;  /* 0x0000000042087348 */ /* 0x000fea0003c00000 */
[----:B------:R0:W1:Y:S02]  /*b630*/  SHFL.UP P6, R65, R221, R223, R226 ;  /* 0x040000dfdd417389 */ /* 0x00006400000c00e2 */
[----:B01----:R-:W-:Y:S05]  /*b640*/  ENDCOLLECTIVE ;  /* 0x000000000000791b */ /* 0x003fea0003800000 */
.L_x_4807:
[----:B------:R-:W-:Y:S05]  /*b650*/  WARPSYNC.COLLECTIVE R66, `(.L_x_4808) ;  /* 0x0000000042087348 */ /* 0x000fea0003c00000 */
[----:B------:R0:W1:Y:S02]  /*b660*/  SHFL.IDX P2, R237, R239, R240, R241 ;  /* 0x000000f0efed7389 */ /* 0x00006400000400f1 */
[----:B01----:R-:W-:Y:S05]  /*b670*/  ENDCOLLECTIVE ;  /* 0x000000000000791b */ /* 0x003fea0003800000 */
.L_x_4808:
[----:B------:R-:W-:Y:S02]  /*b680*/  MOV R239, R133 ;  /* 0x0000008500ef7202 */ /* 0x000fe40000000f00 */
[----:B------:R-:W-:Y:S02]  /*b690*/  MOV R220, R65 ;  /* 0x0000004100dc7202 */ /* 0x000fe40000000f00 */
[----:B------:R-:W-:-:S07]  /*b6a0*/  MOV R64, R237 ;  /* 0x000000ed00407202 */ /* 0x000fce0000000f00 */
[----:B------:R-:W-:Y:S05]  /*b6b0*/  WARPSYNC.COLLECTIVE R66, `(.L_x_4809) ;  /* 0x0000000042087348 */ /* 0x000fea0003c00000 */
[----:B------:R0:W1:Y:S02]  /*b6c0*/  SHFL.IDX P2, R237, R239, R240, R241 ;  /* 0x000000f0efed7389 */ /* 0x00006400000400f1 */
[----:B01----:R-:W-:Y:S05]  /*b6d0*/  ENDCOLLECTIVE ;  /* 0x000000000000791b */ /* 0x003fea0003800000 */
.L_x_4809:
[----:B------:R-:W-:Y:S01]  /*b6e0*/  MOV R65, R237 ;  /* 0x000000ed00417202 */ /* 0x000fe20000000f00 */
[----:B------:R-:W-:Y:S06]  /*b6f0*/  BRA `(.L_x_4810) ;  /* 0xffffffb0002c7947 */ /* 0x000fec000383ffff */
.L_x_4746:
[----:B------:R-:W-:Y:S01]  /*b700*/  HFMA2 R242, -RZ, RZ, 0, 5.9604644775390625e-08 ;  /* 0x00000001fff27431 */ /* 0x000fe200000001ff */
[----:B------:R-:W-:Y:S01]  /*b710*/  MOV R243, R64 ;  /* 0x0000004000f37202 */ /* 0x000fe20000000f00 */
[----:B------:R-:W-:Y:S01]  /*b720*/  HFMA2 R240, -RZ, RZ, 0, 0 ;  /* 0x00000000fff07431 */ /* 0x000fe200000001ff */
[----:B------:R-:W-:Y:S02]  /*b730*/  MOV R245, 0x1f ;  /* 0x0000001f00f57802 */ /* 0x000fe40000000f00 */
[----:B------:R-:W-:Y:S02]  /*b740*/  MOV R66, 0xffffffff ;  /* 0xffffffff00427802 */ /* 0x000fe40000000f00 */
[----:B------:R-:W-:-:S07]  /*b750*/  MOV R241, 0x1f ;  /* 0x0000001f00f17802 */ /* 0x000fce0000000f00 */
[----:B------:R-:W-:Y:S05]  /*b760*/  WARPSYNC.COLLECTIVE R66, `(.L_x_4811) ;  /* 0x0000000042087348 */ /* 0x000fea0003c00000 */
[----:B------:R0:W1:Y:S02]  /*b770*/  SHFL.DOWN P2, R236, R243, R242, R245 ;  /* 0x080000f2f3ec7389 */ /* 0x00006400000400f5 */
[----:B01----:R-:W-:Y:S05]  /*b780*/  ENDCOLLECTIVE ;  /* 0x000000000000791b */ /* 0x003fea0003800000 */
.L_x_4811:
[----:B------:R-:W-:Y:S01]  /*b790*/  IMAD.MOV.U32 R243, RZ, RZ, R65 ;  /* 0x000000fffff37224 */ /* 0x000fe200078e0041 */
[----:B------:R-:W-:-:S07]  /*b7a0*/  MOV R67, R236 ;  /* 0x000000ec00437202 */ /* 0x000fce0000000f00 */
[----:B------:R-:W-:Y:S05]  /*b7b0*/  WARPSYNC.COLLECTIVE R66, `(.L_x_4812) ;  /* 0x0000000042087348 */ /* 0x000fea0003c00000 */
[----:B------:R0:W1:Y:S02]  /*b7c0*/  SHFL.DOWN P2, R236, R243, R242, R245 ;  /* 0x080000f2f3ec7389 */ /* 0x00006400000400f5 */
[----:B01----:R-:W-:Y:S05]  /*b7d0*/  ENDCOLLECTIVE ;  /* 0x000000000000791b */ /* 0x003fea0003800000 */
.L_x_4812:
        /* <DEDUP_REMOVED lines=11> */
.L_x_4813:
[----:B------:R-:W-:Y:S02]  /*b890*/  MOV R243, R65 ;  /* 0x0000004100f37202 */ /* 0x000fe40000000f00 */
[----:B------:R-:W-:-:S07]  /*b8a0*/  MOV R67, R236 ;  /* 0x000000ec00437202 */ /* 0x000fce0000000f00 */
[----:B------:R-:W-:Y:S05]  /*b8b0*/  WARPSYNC.COLLECTIVE R66, `(.L_x_4814) ;  /* 0x0000000042087348 */ /* 0x000fea0003c00000 */
[----:B------:R0:W1:Y:S02]  /*b8c0*/  SHFL.DOWN P2, R236, R243, R242, R245 ;  /* 0x080000f2f3ec7389 */ /* 0x00006400000400f5 */
[----:B01----:R-:W-:Y:S05]  /*b8d0*/  ENDCOLLECTIVE ;  /* 0x000000000000791b */ /* 0x003fea0003800000 */
.L_x_4814:
[----:B------:R-:W-:Y:S01]  /*b8e0*/  @!P1 FMUL.FTZ R67, R64, R67 ;  /* 0x0000004340439220 */ /* 0x000fe20000410000 */
[----:B------:R-:W-:Y:S01]  /*b8f0*/  HFMA2 R242, -RZ, RZ, 0, 2.384185791015625e-07 ;  /* 0x00000004fff27431 */ /* 0x000fe200000001ff */
        /* <DEDUP_REMOVED lines=9> */
.L_x_4815:
[----:B------:R-:W-:Y:S02]  /*b990*/  MOV R243, R65 ;  /* 0x0000004100f37202 */ /* 0x000fe40000000f00 */
[----:B------:R-:W-:-:S07]  /*b9a0*/  MOV R67, R236 ;  /* 0x000000ec00437202 */ /* 0x000fce0000000f00 */
[----:B------:R-:W-:Y:S05]  /*b9b0*/  WARPSYNC.COLLECTIVE R66, `(.L_x_4816) ;  /* 0x0000000042087348 */ /* 0x000fea0003c00000 */
[----:B------:R0:W1:Y:S02]  /*b9c0*/  SHFL.DOWN P2, R236, R243, R242, R245 ;  /* 0x080000f2f3ec7389 */ /* 0x00006400000400f5 */
[----:B01----:R-:W-:Y:S05]  /*b9d0*/  ENDCOLLECTIVE ;  /* 0x000000000000791b */ /* 0x003fea0003800000 */
.L_x_4816:
[----:B------:R-:W-:Y:S01]  /*b9e0*/  @!P1 FMUL.FTZ R67, R64, R67 ;  /* 0x0000004340439220 */ /* 0x000fe20000410000 */
[----:B------:R-:W-:Y:S01]  /*b9f0*/  HFMA2 R242, -RZ, RZ, 0, 4.76837158203125e-07 ;  /* 0x00000008fff27431 */ /* 0x000fe200000001ff */
        /* <DEDUP_REMOVED lines=9> */
.L_x_4817:
[----:B------:R-:W-:Y:S02]  /*ba90*/  MOV R243, R65 ;  /* 0x0000004100f37202 */ /* 0x000fe40000000f00 */
[----:B------:R-:W-:-:S07]  /*baa0*/  MOV R67, R236 ;  /* 0x000000ec00437202 */ /* 0x000fce0000000f00 */
[----:B------:R-:W-:Y:S05]  /*bab0*/  WARPSYNC.COLLECTIVE R66, `(.L_x_4818) ;  /* 0x0000000042087348 */ /* 0x000fea0003c00000 */
[----:B------:R0:W1:Y:S02]  /*bac0*/  SHFL.DOWN P2, R236, R243, R242, R245 ;  /* 0x080000f2f3ec7389 */ /* 0x00006400000400f5 */
[----:B01----:R-:W-:Y:S05]  /*bad0*/  ENDCOLLECTIVE ;  /* 0x000000000000791b */ /* 0x003fea0003800000 */
.L_x_4818:
        /* <DEDUP_REMOVED lines=11> */
.L_x_4819:
[----:B------:R-:W-:Y:S01]  /*bb90*/  MOV R243, R65 ;  /* 0x0000004100f37202 */ /* 0x000fe20000000f00 */
[----:B------:R-:W-:-:S07]  /*bba0*/  IMAD.MOV.U32 R67, RZ, RZ, R236 ;  /* 0x000000ffff437224 */ /* 0x000fce00078e00ec */
[----:B------:R-:W-:Y:S05]  /*bbb0*/  WARPSYNC.COLLECTIVE R66, `(.L_x_4820) ;  /* 0x0000000042087348 */ /* 0x000fea0003c00000 */
[----:B------:R0:W1:Y:S02]  /*bbc0*/  SHFL.DOWN P2, R236, R243, R242, R245 ;  /* 0x080000f2f3ec7389 */ /* 0x00006400000400f5 */
[----:B01----:R-:W-:Y:S05]  /*bbd0*/  ENDCOLLECTIVE ;  /* 0x000000000000791b */ /* 0x003fea0003800000 */
.L_x_4820:
[----:B------:R-:W-:Y:S01]  /*bbe0*/  @!P1 FMUL.FTZ R67, R64, R67 ;  /* 0x0000004340439220 */ /* 0x000fe20000410000 */
[----:B------:R-:W-:Y:S01]  /*bbf0*/  HFMA2 R242, -RZ, RZ, 0, 5.9604644775390625e-08 ;  /* 0x00000001fff27431 */ /* 0x000fe200000001ff */
[----:B------:R-:W-:-:S05]  /*bc00*/  MOV R233, R236 ;  /* 0x000000ec00e97202 */ /* 0x000fca0000000f00 */
[----:B------:R-:W-:Y:S01]  /*bc10*/  @!P1 FFMA.FTZ R233, R64, R233, R65 ;  /* 0x000000e940e99223 */ /* 0x000fe20000010041 */
[----:B------:R-:W-:-:S04]  /*bc20*/  @!P1 MOV R64, R67 ;  /* 0x0000004300409202 */ /* 0x000fc80000000f00 */
[-C--:B------:R-:W-:Y:S02]  /*bc30*/  MOV R239, R64.reuse ;  /* 0x0000004000ef7202 */ /* 0x080fe40000000f00 */
[----:B------:R-:W-:Y:S02]  /*bc40*/  @!P1 MOV R65, R233 ;  /* 0x000000e900419202 */ /* 0x000fe40000000f00 */
[----:B------:R-:W-:-:S07]  /*bc50*/  MOV R243, R64 ;  /* 0x0000004000f37202 */ /* 0x000fce0000000f00 */
[----:B------:R-:W-:Y:S05]  /*bc60*/  WARPSYNC.COLLECTIVE R66, `(.L_x_4821) ;  /* 0x0000000042087348 */ /* 0x000fea0003c00000 */
[----:B------:R0:W1:Y:S02]  /*bc70*/  SHFL.IDX P2, R237, R239, R240, R241 ;  /* 0x000000f0efed7389 */ /* 0x00006400000400f1 */
[----:B01----:R-:W-:Y:S05]  /*bc80*/  ENDCOLLECTIVE ;  /* 0x000000000000791b */ /* 0x003fea0003800000 */
.L_x_4821:
[----:B------:R-:W-:Y:S01]  /*bc90*/  ISETP.NE.AND P1, PT, R167, 0x1f, PT ;  /* 0x0000001fa700780c */ /* 0x000fe20003f25270 */
[----:B------:R-:W-:Y:S01]  /*bca0*/  IMAD.MOV.U32 R239, RZ, RZ, R65 ;  /* 0x000000ffffef7224 */ /* 0x000fe200078e0041 */
[----:B------:R-:W-:-:S11]  /*bcb0*/  MOV R67, R237 ;  /* 0x000000ed00437202 */ /* 0x000fd60000000f00 */
[----:B------:R-:W-:Y:S05]  /*bcc0*/  WARPSYNC.COLLECTIVE R66, `(.L_x_4822) ;  /* 0x0000000042087348 */ /* 0x000fea0003c00000 */
[----:B------:R0:W1:Y:S02]  /*bcd0*/  SHFL.IDX P2, R237, R239, R240, R241 ;  /* 0x000000f0efed7389 */ /* 0x00006400000400f1 */
[----:B01----:R-:W-:Y:S05]  /*bce0*/  ENDCOLLECTIVE ;  /* 0x000000000000791b */ /* 0x003fea0003800000 */
.L_x_4822:
[----:B------:R-:W-:Y:S05]  /*bcf0*/  WARPSYNC.COLLECTIVE R66, `(.L_x_4823) ;  /* 0x0000000042087348 */ /* 0x000fea0003c00000 */
[----:B------:R0:W1:Y:S02]  /*bd00*/  SHFL.DOWN P2, R236, R243, R242, R245 ;  /* 0x080000f2f3ec7389 */ /* 0x00006400000400f5 */
[----:B01----:R-:W-:Y:S05]  /*bd10*/  ENDCOLLECTIVE ;  /* 0x000000000000791b */ /* 0x003fea0003800000 */
.L_x_4823:
        /* <DEDUP_REMOVED lines=8> */
.L_x_4824:
[----:B------:R-:W-:-:S07]  /*bda0*/  FMUL.FTZ R234, R132, R67 ;  /* 0x0000004384ea7220 */ /* 0x000fce0000410000 */
[----:B------:R-:W-:Y:S05]  /*bdb0*/  WARPSYNC.COLLECTIVE R66, `(.L_x_4825) ;  /* 0x0000000042087348 */ /* 0x000fea0003c00000 */
[----:B------:R0:W1:Y:S02]  /*bdc0*/  SHFL.IDX P2, R237, R239, R240, R241 ;  /* 0x000000f0efed7389 */ /* 0x00006400000400f1 */
[----:B01----:R-:W-:Y:S05]  /*bdd0*/  ENDCOLLECTIVE ;  /* 0x000000000000791b */ /* 0x003fea0003800000 */
.L_x_4825:
[----:B------:R-:W-:Y:S02]  /*bde0*/  MOV R239, R133 ;  /* 0x0000008500ef7202 */ /* 0x000fe40000000f00 */
[----:B------:R-:W-:-:S07]  /*bdf0*/  MOV R235, R237 ;  /* 0x000000ed00eb7202 */ /* 0x000fce0000000f00 */
[----:B------:R-:W-:Y:S05]  /*be00*/  WARPSYNC.COLLECTIVE R66, `(.L_x_4826) ;  /* 0x0000000042087348 */ /* 0x000fea0003c00000 */
[----:B------:R0:W1:Y:S02]  /*be10*/  SHFL.IDX P2, R237, R239, R240, R241 ;  /* 0x000000f0efed7389 */ /* 0x00006400000400f1 */
[----:B01----:R-:W-:Y:S05]  /*be20*/  ENDCOLLECTIVE ;  /* 0x000000000000791b */ /* 0x003fea0003800000 */
.L_x_4826:
[----:B------:R-:W-:Y:S05]  /*be30*/  BRA `(.L_x_4827) ;  /* 0xffffffb000307947 */ /* 0x000fea000383ffff */
.L_x_4828:
        /* <DEDUP_REMOVED lines=12> */
.L_x_10454:


//--------------------- .text._Z25selective_scan_bwd_kernelI32Selective_Scan_bwd_kernel_traitsILi64ELi16ELb0ELb1ELb1ELb1ELb1EN3c104HalfEfEEv12SSMParamsBwd --------------------------
	.section	.text._Z25selective_scan_bwd_kernelI32Selective_Scan_bwd_kernel_traitsILi64ELi16ELb0ELb1ELb1ELb1ELb1EN3c104HalfEfEEv12SSMParamsBwd,"ax",@progbits
	.align	128
        .global         _Z25selective_scan_bwd_kernelI32Selective_Scan_bwd_kernel_traitsILi64ELi16ELb0ELb1ELb1ELb1ELb1EN3c104HalfEfEEv12SSMParamsBwd
        .type           _Z25selective_scan_bwd_kernelI32Selective_Scan_bwd_kernel_traitsILi64ELi16ELb0ELb1ELb1ELb1ELb1EN3c104HalfEfEEv12SSMParamsBwd,@function
        .size           _Z25selective_scan_bwd_kernelI32Selective_Scan_bwd_kernel_traitsILi64ELi16ELb0ELb1ELb1ELb1ELb1EN3c104HalfEfEEv12SSMParamsBwd,(.L_x_10455 - _Z25selective_scan_bwd_kernelI32Selective_Scan_bwd_kernel_traitsILi64ELi16ELb0ELb1ELb1ELb1ELb1EN3c104HalfEfEEv12SSMParamsBwd)
        .other          _Z25selective_scan_bwd_kernelI32Selective_Scan_bwd_kernel_traitsILi64ELi16ELb0ELb1ELb1ELb1ELb1EN3c104HalfEfEEv12SSMParamsBwd,@"STO_CUDA_ENTRY STV_DEFAULT"
_Z25selective_scan_bwd_kernelI32Selective_Scan_bwd_kernel_traitsILi64ELi16ELb0ELb1ELb1ELb1ELb1EN3c104HalfEfEEv12SSMParamsBwd:
.text._Z25selective_scan_bwd_kernelI32Selective_Scan_bwd_kernel_traitsILi64ELi16ELb0ELb1ELb1ELb1ELb1EN3c104HalfEfEEv12SSMParamsBwd:
        /* <DEDUP_REMOVED lines=21> */
[----:B------:R-:W-:-:S03]  /*0150*/  UISETP.NE.AND.EX UP0, UPT, UR7, URZ, UPT, UP1 ;  /* 0x000000ff0700728c */ /* 0x000fc6000bf05310 */
        /* <DEDUP_REMOVED lines=8> */
[----:B------:R-:W-:-:S02]  /*01e0*/  MOV R2, UR4 ;  /* 0x0000000400027c02 */ /* 0x000fc40008000f00 */
        /* <DEDUP_REMOVED lines=8> */
[----:B--2---:R-:W-:Y:S01]  /*0270*/  MOV R4, RZ ;  /* 0x000000ff00047202 */ /* 0x004fe20000000f00 */
[----:B----4-:R-:W-:-:S04]  /*0280*/  IMAD.MOV R2, RZ, RZ, -R5 ;  /* 0x000000ffff027224 */ /* 0x010fc800078e0a05 */
        /* <DEDUP_REMOVED lines=8> */
[----:B------:R-:W-:Y:S02]  /*0310*/  UIMAD.WIDE.U32 UR12, UR30, UR22, UR12 ;  /* 0x000000161e0c72a5 */ /* 0x000fe4000f8e000c */
[----:B------:R-:W-:Y:S02]  /*0320*/  UIMAD.WIDE.U32 UR10, UR30, UR18, UR8 ;  /* 0x000000121e0a72a5 */ /* 0x000fe4000f8e0008 */
[----:B------:R-:W-:-:S04]  /*0330*/  UIMAD UR21, UR30, UR23, UR13 ;  /* 0x000000171e1572a4 */ /* 0x000fc8000f8e020d */
[-C--:B------:R-:W-:Y:S01]  /*0340*/  @!P1 IADD3 R0, PT, PT, R0, -R7.reuse, RZ ;  /* 0x8000000700009210 */ /* 0x080fe20007ffe0ff */
[----:B------:R-:W-:Y:S01]  /*0350*/  UIMAD UR14, UR30, UR19, UR11 ;  /* 0x000000131e0e72a4 */ /* 0x000fe2000f8e020b */
[----:B------:R-:W2:Y:S02]  /*0360*/  LDCU.64 UR22, c[0x0][0x3b0] ;  /* 0x00007600ff1677ac */ /* 0x000ea40008000a00 */
[----:B------:R-:W-:Y:S02]  /*0370*/  ISETP.GE.U32.AND P0, PT, R0, R7, PT ;  /* 0x000000070000720c */ /* 0x000fe40003f06070 */
[----:B------:R-:W-:Y:S01]  /*0380*/  LOP3.LUT R0, R8, UR30, RZ, 0x3c, !PT ;  /* 0x0000001e08007c12 */ /* 0x000fe2000f8e3cff */
[----:B------:R-:W-:Y:S01]  /*0390*/  ULEA UR8, UR27, 0xfffffc00, 0xa ;  /* 0xfffffc001b087891 */ /* 0x000fe2000f8e50ff */
[----:B------:R-:W4:Y:S02]  /*03a0*/  LDCU.64 UR18, c[0x0][0x498] ;  /* 0x00009300ff1277ac */ /* 0x000f240008000a00 */
[----:B------:R-:W-:-:S02]  /*03b0*/  ISETP.GE.AND P2, PT, R0, RZ, PT ;  /* 0x000000ff0000720c */ /* 0x000fc40003f46270 */
[----:B------:R-:W-:Y:S01]  /*03c0*/  @!P1 IADD3 R4, PT, PT, R4, 0x1, RZ ;  /* 0x0000000104049810 */ /* 0x000fe20007ffe0ff */
[----:B------:R-:W-:Y:S01]  /*03d0*/  UIADD3 UR11, UP0, UPT, UR8, UR10, URZ ;  /* 0x0000000a080b7290 */ /* 0x000fe2000ff1e0ff */
[----:B------:R-:W-:Y:S01]  /*03e0*/  ISETP.NE.AND P1, PT, R8, RZ, PT ;  /* 0x000000ff0800720c */ /* 0x000fe20003f25270 */
[----:B------:R-:W-:Y:S02]  /*03f0*/  USHF.R.S32.HI UR9, URZ, 0x1f, UR8 ;  /* 0x0000001fff097899 */ /* 0x000fe40008011408 */
[----:B------:R-:W-:Y:S02]  /*0400*/  UIADD3 UR12, UP2, UPT, UR8, UR12, URZ ;  /* 0x0000000c080c7290 */ /* 0x000fe4000ff5e0ff */
[----:B0-----:R-:W-:Y:S02]  /*0410*/  ULEA UR16, UP1, UR11, UR4, 0x1 ;  /* 0x000000040b107291 */ /* 0x001fe4000f8208ff */
[----:B------:R-:W-:Y:S01]  /*0420*/  UIADD3.X UR4, UPT, UPT, UR9, UR14, URZ, UP0, !UPT ;  /* 0x0000000e09047290 */ /* 0x000fe200087fe4ff */
[----:B------:R-:W0:Y:S01]  /*0430*/  LDCU.64 UR14, c[0x0][0x4a0] ;  /* 0x00009400ff0e77ac */ /* 0x000e220008000a00 */
[----:B------:R-:W-:Y:S01]  /*0440*/  @P0 IADD3 R4, PT, PT, R4, 0x1, RZ ;  /* 0x0000000104040810 */ /* 0x000fe20007ffe0ff */
[----:B------:R-:W-:-:S02]  /*0450*/  ULEA UR17, UP3, UR12, UR6, 0x1 ;  /* 0x000000060c117291 */ /* 0x000fc4000f8608ff */
[----:B------:R-:W-:Y:S01]  /*0460*/  UIADD3.X UR21, UPT, UPT, UR9, UR21, URZ, UP2, !UPT ;  /* 0x0000001509157290 */ /* 0x000fe200097fe4ff */
[----:B------:R-:W-:-:S03]  /*0470*/  @!P2 IADD3 R4, PT, PT, -R4, RZ, RZ ;  /* 0x000000ff0404a210 */ /* 0x000fc60007ffe1ff */
[----:B------:R-:W-:Y:S02]  /*0480*/  ULEA.HI.X UR21, UR12, UR7, UR21, 0x1, UP3 ;  /* 0x000000070c157291 */ /* 0x000fe400098f0c15 */
[----:B--2---:R-:W-:Y:S01]  /*0490*/  UIMAD.WIDE.U32 UR12, UR31, UR22, URZ ;  /* 0x000000161f0c72a5 */ /* 0x004fe2000f8e00ff */
[----:B------:R-:W-:Y:S01]  /*04a0*/  @!P1 LOP3.LUT R8, RZ, R8, RZ, 0x33, !PT ;  /* 0x00000008ff089212 */ /* 0x000fe200078e33ff */
[----:B----4-:R-:W-:Y:S01]  /*04b0*/  UIMAD.WIDE.U32 UR6, UR31, UR18, URZ ;  /* 0x000000121f0672a5 */ /* 0x010fe2000f8e00ff */
[----:B------:R-:W-:Y:S01]  /*04c0*/  R2UR UR34, R4 ;  /* 0x00000000042272ca */ /* 0x000fe200000e0000 */
[----:B------:R-:W-:Y:S01]  /*04d0*/  UIMAD UR13, UR31, UR23, UR13 ;  /* 0x000000171f0d72a4 */ /* 0x000fe2000f8e020d */
[----:B------:R-:W-:Y:S01]  /*04e0*/  @!P1 R2UR UR34, R8 ;  /* 0x00000000082292ca */ /* 0x000fe200000e0000 */
[----:B------:R-:W2:Y:S01]  /*04f0*/  LDCU.64 UR22, c[0x0][0x3c8] ;  /* 0x00007900ff1677ac */ /* 0x000ea20008000a00 */
[----:B------:R-:W-:Y:S02]  /*0500*/  UIMAD UR7, UR31, UR19, UR7 ;  /* 0x000000131f0772a4 */ /* 0x000fe4000f8e0207 */
[----:B---3--:R-:W-:-:S02]  /*0510*/  UISETP.NE.U32.AND UP0, UPT, UR36, URZ, UPT ;  /* 0x000000ff2400728c */ /* 0x008fc4000bf05070 */
[----:B0-----:R-:W-:Y:S02]  /*0520*/  UIMAD.WIDE.U32 UR6, UR30, UR14, UR6 ;  /* 0x0000000e1e0672a5 */ /* 0x001fe4000f8e0006 */
[----:B------:R-:W-:Y:S02]  /*0530*/  ULEA.HI.X UR11, UR11, UR5, UR4, 0x1, UP1 ;  /* 0x000000050b0b7291 */ /* 0x000fe400088f0c04 */
[----:B------:R-:W-:Y:S02]  /*0540*/  UIMAD.WIDE.U32 UR4, UR31, UR24, URZ ;  /* 0x000000181f0472a5 */ /* 0x000fe4000f8e00ff */
[----:B------:R-:W-:Y:S02]  /*0550*/  UIMAD UR18, UR30, UR15, UR7 ;  /* 0x0000000f1e1272a4 */ /* 0x000fe4000f8e0207 */
[----:B------:R-:W-:Y:S02]  /*0560*/  UIADD3 UR26, UP1, UPT, UR8, UR6, URZ ;  /* 0x00000006081a7290 */ /* 0x000fe4000ff3e0ff */
[----:B------:R-:W-:-:S02]  /*0570*/  UISETP.NE.AND.EX UP0, UPT, UR37, URZ, UPT, UP0 ;  /* 0x000000ff2500728c */ /* 0x000fc4000bf05300 */
[----:B------:R-:W-:Y:S02]  /*0580*/  USHF.R.S32.HI UR10, URZ, 0x1f, UR34 ;  /* 0x0000001fff0a7899 */ /* 0x000fe40008011422 */
[----:B------:R-:W-:Y:S02]  /*0590*/  UIMAD UR5, UR31, UR25, UR5 ;  /* 0x000000191f0572a4 */ /* 0x000fe4000f8e0205 */
[----:B------:R-:W-:Y:S02]  /*05a0*/  UIADD3.X UR18, UPT, UPT, UR9, UR18, URZ, UP1, !UPT ;  /* 0x0000001209127290 */ /* 0x000fe40008ffe4ff */
[----:B-1----:R-:W-:Y:S01]  /*05b0*/  ULEA UR25, UP1, UR26, UR32, 0x1 ;  /* 0x000000201a197291 */ /* 0x002fe2000f8208ff */
[----:B------:R-:W0:Y:S01]  /*05c0*/  LDCU.64 UR6, c[0x0][0x448] ;  /* 0x00008900ff0677ac */ /* 0x000e220008000a00 */
[----:B--2---:R-:W-:Y:S02]  /*05d0*/  UIMAD UR20, UR10, UR22, URZ ;  /* 0x000000160a1472a4 */ /* 0x004fe4000f8e02ff */
[----:B------:R-:W-:-:S02]  /*05e0*/  ULEA.HI.X UR26, UR26, UR33, UR18, 0x1, UP1 ;  /* 0x000000211a1a7291 */ /* 0x000fc400088f0c12 */
[----:B------:R-:W-:Y:S02]  /*05f0*/  UIMAD.WIDE.U32 UR18, UR34, UR22, UR12 ;  /* 0x00000016221272a5 */ /* 0x000fe4000f8e000c */
[----:B------:R-:W-:Y:S01]  /*0600*/  UIMAD UR22, UR34, UR23, UR20 ;  /* 0x00000017221672a4 */ /* 0x000fe2000f8e0214 */
[----:B------:R-:W1:Y:S01]  /*0610*/  @UP0 LDCU UR23, c[0x0][0x384] ;  /* 0x00007080ff1707ac */ /* 0x000e620008000800 */
[----:B------:R-:W2:Y:S01]  /*0620*/  LDCU.64 UR14, c[0x0][0x3e8] ;  /* 0x00007d00ff0e77ac */ /* 0x000ea20008000a00 */
[----:B------:R-:W3:Y:S01]  /*0630*/  @UP0 LDCU UR35, c[0x0][0x38c] ;  /* 0x00007180ff2307ac */ /* 0x000ee20008000800 */
[----:B------:R-:W-:Y:S02]  /*0640*/  UIADD3 UR20, UP1, UPT, UR8, UR18, URZ ;  /* 0x0000001208147290 */ /* 0x000fe4000ff3e0ff */
[----:B------:R-:W-:Y:S01]  /*0650*/  UIADD3 UR22, UPT, UPT, UR19, UR22, URZ ;  /* 0x0000001613167290 */ /* 0x000fe2000fffe0ff */
[----:B------:R-:W4:Y:S01]  /*0660*/  @UP0 LDCU.64 UR32, c[0x0][0x480] ;  /* 0x00009000ff2007ac */ /* 0x000f220008000a00 */
[----:B0-----:R-:W-:-:S02]  /*0670*/  ULEA UR24, UP2, UR20, UR6, 0x1 ;  /* 0x0000000614187291 */ /* 0x001fc4000f8408ff */
[----:B------:R-:W-:Y:S01]  /*0680*/  UIADD3.X UR6, UPT, UPT, UR9, UR22, URZ, UP1, !UPT ;  /* 0x0000001609067290 */ /* 0x000fe20008ffe4ff */
[----:B------:R-:W0:Y:S03]  /*0690*/  LDCU.64 UR12, c[0x0][0x450] ;  /* 0x00008a00ff0c77ac */ /* 0x000e260008000a00 */
[----:B------:R-:W-:Y:S02]  /*06a0*/  ULEA.HI.X UR20, UR20, UR7, UR6, 0x1, UP2 ;  /* 0x0000000714147291 */ /* 0x000fe400090f0c06 */
[----:B-1----:R-:W-:Y:S02]  /*06b0*/  @UP0 UIMAD UR7, UR31, UR23, UR30 ;  /* 0x000000171f0702a4 */ /* 0x002fe4000f8e021e */
[----:B--2---:R-:W-:Y:S02]  /*06c0*/  UIMAD UR10, UR10, UR14, URZ ;  /* 0x0000000e0a0a72a4 */ /* 0x004fe4000f8e02ff */
[----:B------:R-:W-:-:S02]  /*06d0*/  UIMAD.WIDE.U32 UR4, UR34, UR14, UR4 ;  /* 0x0000000e220472a5 */ /* 0x000fc4000f8e0004 */
[----:B------:R-:W-:Y:S02]  /*06e0*/  @UP0 UIMAD UR7, UR7, UR27, URZ ;  /* 0x0000001b070702a4 */ /* 0x000fe4000f8e02ff */
[----:B------:R-:W-:Y:S02]  /*06f0*/  UIMAD UR10, UR34, UR15, UR10 ;  /* 0x0000000f220a72a4 */ /* 0x000fe4000f8e020a */
[----:B---3--:R-:W-:Y:S02]  /*0700*/  @UP0 UIMAD UR7, UR7, UR35, URZ ;  /* 0x00000023070702a4 */ /* 0x008fe4000f8e02ff */
[----:B------:R-:W-:Y:S02]  /*0710*/  UIADD3 UR8, UP1, UPT, UR8, UR4, URZ ;  /* 0x0000000408087290 */ /* 0x000fe4000ff3e0ff */
[----:B------:R-:W-:Y:S01]  /*0720*/  UIADD3 UR10, UPT, UPT, UR5, UR10, URZ ;  /* 0x0000000a050a7290 */ /* 0x000fe2000fffe0ff */
[----:B------:R-:W-:Y:S02]  /*0730*/  UMOV UR4, URZ ;  /* 0x000000ff00047c82 */ /* 0x000fe40008000000 */
[----:B------:R-:W-:Y:S01]  /*0740*/  UMOV UR5, URZ ;  /* 0x000000ff00057c82 */ /* 0x000fe20008000000 */
[----:B----4-:R-:W-:-:S02]  /*0750*/  @UP0 UIMAD.WIDE UR4, UR7, 0x8, UR32 ;  /* 0x00000008070408a5 */ /* 0x010fc4000f8e0220 */
[----:B------:R-:W-:Y:S01]  /*0760*/  UISETP.GE.AND UP0, UPT, UR27, 0x1, UPT ;  /* 0x000000011b00788c */ /* 0x000fe2000bf06270 */
[----:B------:R-:W-:Y:S01]  /*0770*/  UMOV UR6, URZ ;  /* 0x000000ff00067c82 */ /* 0x000fe20008000000 */
[----:B------:R-:W-:Y:S01]  /*0780*/  HFMA2 R170, -RZ, RZ, 0, 0 ;  /* 0x00000000ffaa7431 */ /* 0x000fe200000001ff */
[----:B0-----:R-:W-:Y:S01]  /*0790*/  ULEA UR22, UP2, UR8, UR12, 0x1 ;  /* 0x0000000c08167291 */ /* 0x001fe2000f8408ff */
[----:B------:R-:W-:Y:S01]  /*07a0*/  IMAD.MOV.U32 R167, RZ, RZ, RZ ;  /* 0x000000ffffa77224 */ /* 0x000fe200078e00ff */
[----:B------:R-:W-:-:S04]  /*07b0*/  UIADD3.X UR23, UPT, UPT, UR9, UR10, URZ, UP1, !UPT ;  /* 0x0000000a09177290 */ /* 0x000fc80008ffe4ff */
[----:B------:R-:W-:Y:S01]  /*07c0*/  ULEA.HI.X UR23, UR8, UR13, UR23, 0x1, UP2 ;  /* 0x0000000d08177291 */ /* 0x000fe200090f0c17 */
[----:B------:R-:W-:Y:S01]  /*07d0*/  @P3 R2UR UR6, R6 ;  /* 0x00000000060632ca */ /* 0x000fe200000e0000 */
[----:B------:R-:W-:-:S14]  /*07e0*/  BRA.U !UP0, `(.L_x_4829) ;  /* 0x000000c908c07547 */ /* 0x000fdc000b800000 */
        /* <DEDUP_REMOVED lines=8> */
[----:B-1----:R-:W-:Y:S01]  /*0870*/  ULEA UR7, UR8, UR7, 0x18 ;  /* 0x0000000708077291 */ /* 0x002fe2000f8ec0ff */
[C---:B0-----:R-:W-:Y:S02]  /*0880*/  SHF.L.U32 R0, R168.reuse, 0x4, RZ ;  /* 0x00000004a8007819 */ /* 0x041fe400000006ff */
[----:B------:R-:W-:-:S02]  /*0890*/  LEA.HI R164, R168, R168, RZ, 0x1b ;  /* 0x000000a8a8a47211 */ /* 0x000fc400078fd8ff */
[----:B------:R-:W-:Y:S02]  /*08a0*/  LOP3.LUT R3, R0, 0x3e00, RZ, 0xc0, !PT ;  /* 0x00003e0000037812 */ /* 0x000fe400078ec0ff */
[----:B------:R-:W-:Y:S02]  /*08b0*/  LOP3.LUT R165, R168, 0x1f, RZ, 0xc0, !PT ;  /* 0x0000001fa8a57812 */ /* 0x000fe400078ec0ff */
[----:B------:R-:W-:Y:S02]  /*08c0*/  LOP3.LUT R166, R3, 0x1f, R168, 0xf8, !PT ;  /* 0x0000001f03a67812 */ /* 0x000fe400078ef8a8 */
[----:B------:R-:W-:Y:S02]  /*08d0*/  LEA R164, R164, UR7, 0x2 ;  /* 0x00000007a4a47c11 */ /* 0x000fe4000f8e10ff */
        /* <DEDUP_REMOVED lines=16> */
.L_x_4909:
[----:B------:R-:W0:Y:S01]  /*09e0*/  LDCU UR25, c[0x0][0x388] ;  /* 0x00007100ff1977ac */ /* 0x000e220008000800 */
[----:B------:R-:W-:Y:S02]  /*09f0*/  SHF.L.U32 R2, R166, 0x1, RZ ;  /* 0x00000001a6027819 */ /* 0x000fe400000006ff */
[----:B------:R-:W-:Y:S01]  /*0a00*/  PRMT R9, RZ, 0x7610, R9 ;  /* 0x00007610ff097816 */ /* 0x000fe20000000009 */
[----:B------:R-:W-:Y:S01]  /*0a10*/  ULEA UR8, UR10, 0xfffffc00, 0xa ;  /* 0xfffffc000a087891 */ /* 0x000fe2000f8e50ff */
[C---:B------:R-:W-:Y:S02]  /*0a20*/  IADD3 R6, P2, PT, R2.reuse, UR16, RZ ;  /* 0x0000001002067c10 */ /* 0x040fe4000ff5e0ff */
[C---:B------:R-:W-:Y:S02]  /*0a30*/  IADD3 R4, P1, PT, R2.reuse, UR17, RZ ;  /* 0x0000001102047c10 */ /* 0x040fe4000ff3e0ff */
[----:B------:R-:W-:Y:S02]  /*0a40*/  IADD3 R2, P0, PT, R2, UR18, RZ ;  /* 0x0000001202027c10 */ /* 0x000fe4000ff1e0ff */
[----:B------:R-:W-:Y:S01]  /*0a50*/  IADD3.X R7, PT, PT, RZ, UR11, RZ, P2, !PT ;  /* 0x0000000bff077c10 */ /* 0x000fe200097fe4ff */
[----:B------:R-:W-:Y:S01]  /*0a60*/  IMAD.X R5, RZ, RZ, UR21, P1 ;  /* 0x00000015ff057e24 */ /* 0x000fe200088e06ff */
[----:B------:R-:W-:-:S02]  /*0a70*/  IADD3.X R3, PT, PT, RZ, UR19, RZ, P0, !PT ;  /* 0x00000013ff037c10 */ /* 0x000fc400087fe4ff */
[----:B------:R-:W-:Y:S02]  /*0a80*/  PRMT R12, RZ, 0x7610, R12 ;  /* 0x00007610ff0c7816 */ /* 0x000fe4000000000c */
[----:B------:R-:W-:Y:S01]  /*0a90*/  PRMT R8, RZ, 0x7610, R8 ;  /* 0x00007610ff087816 */ /* 0x000fe20000000008 */
[----:B0-----:R-:W-:Y:S01]  /*0aa0*/  UIADD3 UR25, UPT, UPT, -UR8, UR25, URZ ;  /* 0x0000001908197290 */ /* 0x001fe2000fffe1ff */
[----:B------:R-:W-:Y:S02]  /*0ab0*/  PRMT R13, RZ, 0x7610, R13 ;  /* 0x00007610ff0d7816 */ /* 0x000fe4000000000d */
[----:B------:R-:W-:Y:S02]  /*0ac0*/  PRMT R0, RZ, 0x7610, R0 ;  /* 0x00007610ff007816 */ /* 0x000fe40000000000 */
[----:B------:R-:W-:Y:S02]  /*0ad0*/  PRMT R17, RZ, 0x7610, R17 ;  /* 0x00007610ff117816 */ /* 0x000fe40000000011 */
[----:B------:R-:W-:-:S02]  /*0ae0*/  ISETP.GE.AND P5, PT, R166, UR25, PT ;  /* 0x00000019a6007c0c */ /* 0x000fc4000bfa6270 */
[----:B------:R-:W-:Y:S02]  /*0af0*/  ISETP.GE.AND P4, PT, R162, UR25, PT ;  /* 0x00000019a2007c0c */ /* 0x000fe4000bf86270 */
[----:B------:R-:W-:Y:S02]  /*0b00*/  P2R R60, PR, RZ, 0x20 ;  /* 0x00000020ff3c7803 */ /* 0x000fe40000000000 */
[----:B------:R-:W-:Y:S02]  /*0b10*/  ISETP.GE.AND P3, PT, R161, UR25, PT ;  /* 0x00000019a1007c0c */ /* 0x000fe4000bf66270 */
[----:B------:R-:W-:Y:S01]  /*0b20*/  ISETP.NE.AND P0, PT, R60, RZ, PT ;  /* 0x000000ff3c00720c */ /* 0x000fe20003f05270 */
[----:B------:R-:W-:Y:S01]  /*0b30*/  BAR.SYNC.DEFER_BLOCKING 0x0 ;  /* 0x0000000000007b1d */ /* 0x000fe20000010000 */
[----:B------:R-:W-:Y:S02]  /*0b40*/  P2R R56, PR, RZ, 0x10 ;  /* 0x00000010ff387803 */ /* 0x000fe40000000000 */
[----:B------:R-:W-:-:S02]  /*0b50*/  P2R R54, PR, RZ, 0x8 ;  /* 0x00000008ff367803 */ /* 0x000fc40000000000 */
[----:B------:R-:W-:Y:S02]  /*0b60*/  ISETP.GE.AND P6, PT, R160, UR25, PT ;  /* 0x00000019a0007c0c */ /* 0x000fe4000bfc6270 */
[----:B------:R-:W-:Y:S02]  /*0b70*/  ISETP.GE.AND P5, PT, R159, UR25, PT ;  /* 0x000000199f007c0c */ /* 0x000fe4000bfa6270 */
[----:B------:R-:W-:Y:S02]  /*0b80*/  ISETP.NE.AND P1, PT, R56, RZ, PT ;  /* 0x000000ff3800720c */ /* 0x000fe40003f25270 */
[----:B------:R-:W-:Y:S02]  /*0b90*/  ISETP.NE.AND P2, PT, R54, RZ, PT ;  /* 0x000000ff3600720c */ /* 0x000fe40003f45270 */
[----:B------:R-:W-:Y:S02]  /*0ba0*/  ISETP.GE.AND P3, PT, R157, UR25, PT ;  /* 0x000000199d007c0c */ /* 0x000fe4000bf66270 */
[----:B------:R-:W-:-:S02]  /*0bb0*/  ISETP.GE.AND P4, PT, R158, UR25, PT ;  /* 0x000000199e007c0c */ /* 0x000fc4000bf86270 */
[----:B------:R-:W-:Y:S02]  /*0bc0*/  PRMT R11, RZ, 0x7610, R11 ;  /* 0x00007610ff0b7816 */ /* 0x000fe4000000000b */
[----:B------:R-:W-:Y:S02]  /*0bd0*/  PRMT R15, RZ, 0x7610, R15 ;  /* 0x00007610ff0f7816 */ /* 0x000fe4000000000f */
[----:B------:R-:W-:Y:S02]  /*0be0*/  PRMT R10, RZ, 0x7610, R10 ;  /* 0x00007610ff0a7816 */ /* 0x000fe4000000000a */
[----:B------:R-:W-:Y:S01]  /*0bf0*/  P2R R48, PR, RZ, 0x40 ;  /* 0x00000040ff307803 */ /* 0x000fe20000000000 */
[----:B------:R-:W2:Y:S01]  /*0c00*/  @!P0 LDG.E.U16 R9, desc[UR28][R6.64] ;  /* 0x0000001c06098981 */ /* 0x000ea2000c1e1500 */
[----:B------:R-:W-:Y:S02]  /*0c10*/  ISETP.GE.AND P0, PT, R156, UR25, PT ;  /* 0x000000199c007c0c */ /* 0x000fe4000bf06270 */
[----:B------:R-:W-:Y:S01]  /*0c20*/  P2R R36, PR, RZ, 0x20 ;  /* 0x00000020ff247803 */ /* 0x000fe20000000000 */
[----:B------:R-:W3:Y:S01]  /*0c30*/  @!P6 LDG.E.U16 R8, desc[UR28][R6.64+0xc0] ;  /* 0x0000c01c0608e981 */ /* 0x000ee2000c1e1500 */
[----:B------:R-:W-:-:S02]  /*0c40*/  P2R R66, PR, RZ, 0x1 ;  /* 0x00000001ff427803 */ /* 0x000fc40000000000 */
[----:B------:R-:W-:Y:S01]  /*0c50*/  P2R R64, PR, RZ, 0x8 ;  /* 0x00000008ff407803 */ /* 0x000fe20000000000 */
[----:B------:R-:W4:Y:S01]  /*0c60*/  @!P5 LDG.E.U16 R13, desc[UR28][R6.64+0x100] ;  /* 0x0001001c060dd981 */ /* 0x000f22000c1e1500 */
[----:B------:R-:W-:Y:S02]  /*0c70*/  P2R R62, PR, RZ, 0x10 ;  /* 0x00000010ff3e7803 */ /* 0x000fe40000000000 */
[----:B------:R-:W-:Y:S01]  /*0c80*/  PRMT R14, RZ, 0x7610, R14 ;  /* 0x00007610ff0e7816 */ /* 0x000fe2000000000e */
[----:B------:R-:W3:Y:S01]  /*0c90*/  @!P1 LDG.E.U16 R0, desc[UR28][R6.64+0x40] ;  /* 0x0000401c06009981 */ /* 0x000ee2000c1e1500 */
[----:B------:R-:W-:Y:S02]  /*0ca0*/  PRMT R19, RZ, 0x7610, R19 ;  /* 0x00007610ff137816 */ /* 0x000fe40000000013 */
[----:B------:R-:W-:Y:S01]  /*0cb0*/  PRMT R16, RZ, 0x7610, R16 ;  /* 0x00007610ff107816 */ /* 0x000fe20000000010 */
[----:B------:R-:W4:Y:S01]  /*0cc0*/  @!P0 LDG.E.U16 R12, desc[UR28][R6.64+0x1c0] ;  /* 0x0001c01c060c8981 */ /* 0x000f22000c1e1500 */
[----:B------:R-:W-:-:S02]  /*0cd0*/  ISETP.GE.AND P0, PT, R155, UR25, PT ;  /* 0x000000199b007c0c */ /* 0x000fc4000bf06270 */
[----:B------:R-:W-:Y:S01]  /*0ce0*/  ISETP.GE.AND P6, PT, R154, UR25, PT ;  /* 0x000000199a007c0c */ /* 0x000fe2000bfc6270 */
[----:B------:R-:W4:Y:S01]  /*0cf0*/  @!P2 LDG.E.U16 R11, desc[UR28][R6.64+0x80] ;  /* 0x0000801c060ba981 */ /* 0x000f22000c1e1500 */
[----:B------:R-:W-:Y:S02]  /*0d00*/  P2R R67, PR, RZ, 0x1 ;  /* 0x00000001ff437803 */ /* 0x000fe40000000000 */
[----:B------:R-:W-:Y:S01]  /*0d10*/  ISETP.GE.AND P5, PT, R153, UR25, PT ;  /* 0x0000001999007c0c */ /* 0x000fe2000bfa6270 */
[----:B------:R-:W4:Y:S01]  /*0d20*/  @!P3 LDG.E.U16 R15, desc[UR28][R6.64+0x180] ;  /* 0x0001801c060fb981 */ /* 0x000f22000c1e1500 */
[----:B------:R-:W-:Y:S02]  /*0d30*/  ISETP.GE.AND P1, PT, R151, UR25, PT ;  /* 0x0000001997007c0c */ /* 0x000fe4000bf26270 */
[----:B------:R-:W-:Y:S01]  /*0d40*/  ISETP.GE.AND P2, PT, R150, UR25, PT ;  /* 0x0000001996007c0c */ /* 0x000fe2000bf46270 */
        /* <DEDUP_REMOVED lines=23> */
[C---:B------:R-:W-:Y:S02]  /*0ec0*/  IADD3 R7, PT, PT, R22.reuse, 0x20, RZ ;  /* 0x0000002016077810 */ /* 0x040fe40007ffe0ff */
[-C--:B------:R-:W-:Y:S02]  /*0ed0*/  LEA.HI.SX32 R146, R22, R22.reuse, 0x1b ;  /* 0x0000001616927211 */ /* 0x080fe400078fdaff */
[----:B------:R-:W-:Y:S02]  /*0ee0*/  LEA.HI.SX32 R7, R7, R22, 0x1b ;  /* 0x0000001607077211 */ /* 0x000fe400078fdaff */
[----:B------:R-:W-:Y:S02]  /*0ef0*/  LEA R146, R146, UR26, 0x1 ;  /* 0x0000001a92927c11 */ /* 0x000fe4000f8e08ff */
[C---:B------:R-:W-:Y:S01]  /*0f00*/  IADD3 R27, PT, PT, R22.reuse, 0x40, RZ ;  /* 0x00000040161b7810 */ /* 0x040fe20007ffe0ff */
[C---:B------:R-:W-:Y:S01]  /*0f10*/  VIADD R31, R22.reuse, 0x80 ;  /* 0x00000080161f7836 */ /* 0x040fe20000000000 */
        /* <DEDUP_REMOVED lines=9> */
[----:B------:R-:W-:Y:S02]  /*0fb0*/  IADD3 R27, PT, PT, R22, 0x100, RZ ;  /* 0x00000100161b7810 */ /* 0x000fe40007ffe0ff */
[----:B------:R-:W-:Y:S02]  /*0fc0*/  LEA R143, R29, UR26, 0x1 ;  /* 0x0000001a1d8f7c11 */ /* 0x000fe4000f8e08ff */
[----:B------:R-:W-:Y:S02]  /*0fd0*/  LEA R142, R31, UR26, 0x1 ;  /* 0x0000001a1f8e7c11 */ /* 0x000fe4000f8e08ff */
[----:B------:R-:W-:-:S02]  /*0fe0*/  LEA.HI.SX32 R33, R33, R22, 0x1b ;  /* 0x0000001621217211 */ /* 0x000fc400078fdaff */
[C---:B------:R-:W-:Y:S02]  /*0ff0*/  IADD3 R29, PT, PT, R22.reuse, 0x120, RZ ;  /* 0x00000120161d7810 */ /* 0x040fe40007ffe0ff */
[----:B------:R-:W-:Y:S01]  /*1000*/  LEA R140, R7, UR26, 0x1 ;  /* 0x0000001a078c7c11 */ /* 0x000fe2000f8e08ff */
[C---:B------:R-:W-:Y:S01]  /*1010*/  VIADD R7, R22.reuse, 0x160 ;  /* 0x0000016016077836 */ /* 0x040fe20000000000 */
[----:B------:R-:W-:Y:S02]  /*1020*/  IADD3 R31, PT, PT, R22, 0x140, RZ ;  /* 0x00000140161f7810 */ /* 0x000fe40007ffe0ff */
[----:B------:R-:W-:Y:S02]  /*1030*/  LEA.HI.SX32 R27, R27, R22, 0x1b ;  /* 0x000000161b1b7211 */ /* 0x000fe400078fdaff */
[----:B------:R-:W-:Y:S02]  /*1040*/  P2R R50, PR, RZ, 0x40 ;  /* 0x00000040ff327803 */ /* 0x000fe40000000000 */
[----:B------:R-:W-:-:S02]  /*1050*/  P2R R73, PR, RZ, 0x40 ;  /* 0x00000040ff497803 */ /* 0x000fc40000000000 */
[----:B------:R-:W-:Y:S02]  /*1060*/  LEA R141, R33, UR26, 0x1 ;  /* 0x0000001a218d7c11 */ /* 0x000fe4000f8e08ff */
[-C--:B------:R-:W-:Y:S02]  /*1070*/  LEA.HI.SX32 R29, R29, R22.reuse, 0x1b ;  /* 0x000000161d1d7211 */ /* 0x080fe400078fdaff */
[----:B------:R-:W-:Y:S02]  /*1080*/  ISETP.NE.AND P6, PT, R67, RZ, PT ;  /* 0x000000ff4300720c */ /* 0x000fe40003fc5270 */
[----:B------:R-:W-:Y:S02]  /*1090*/  LEA.HI.SX32 R31, R31, R22, 0x1b ;  /* 0x000000161f1f7211 */ /* 0x000fe400078fdaff */
[----:B------:R-:W-:Y:S02]  /*10a0*/  LEA R138, R27, UR26, 0x1 ;  /* 0x0000001a1b8a7c11 */ /* 0x000fe4000f8e08ff */
[----:B------:R-:W-:-:S02]  /*10b0*/  IADD3 R27, PT, PT, R22, 0x1e0, RZ ;  /* 0x000001e0161b7810 */ /* 0x000fc40007ffe0ff */
[-C--:B------:R-:W-:Y:S02]  /*10c0*/  LEA.HI.SX32 R7, R7, R22.reuse, 0x1b ;  /* 0x0000001607077211 */ /* 0x080fe400078fdaff */
[----:B------:R-:W-:Y:S02]  /*10d0*/  LEA R137, R29, UR26, 0x1 ;  /* 0x0000001a1d897c11 */ /* 0x000fe4000f8e08ff */
[----:B------:R-:W-:Y:S02]  /*10e0*/  P2R R72, PR, RZ, 0x40 ;  /* 0x00000040ff487803 */ /* 0x000fe40000000000 */
[----:B------:R-:W-:Y:S02]  /*10f0*/  LEA R136, R31, UR26, 0x1 ;  /* 0x0000001a1f887c11 */ /* 0x000fe4000f8e08ff */
[----:B------:R-:W-:Y:S02]  /*1100*/  ISETP.NE.AND P6, PT, R66, RZ, PT ;  /* 0x000000ff4200720c */ /* 0x000fe40003fc5270 */
[----:B------:R-:W-:-:S02]  /*1110*/  LEA.HI.SX32 R27, R27, R22, 0x1b ;  /* 0x000000161b1b7211 */ /* 0x000fc400078fdaff */
[----:B------:R-:W-:Y:S02]  /*1120*/  LEA R135, R7, UR26, 0x1 ;  /* 0x0000001a07877c11 */ /* 0x000fe4000f8e08ff */
[----:B------:R-:W-:Y:S02]  /*1130*/  P2R R70, PR, RZ, 0x40 ;  /* 0x00000040ff467803 */ /* 0x000fe40000000000 */
[----:B------:R-:W-:Y:S02]  /*1140*/  LEA R130, R27, UR26, 0x1 ;  /* 0x0000001a1b827c11 */ /* 0x000fe4000f8e08ff */
        /* <DEDUP_REMOVED lines=241> */
[----:B0-----:R-:W-:Y:S01]  /*2060*/  HADD2.F32 R0, -RZ, R0.H0_H0 ;  /* 0x20000000ff007230 */ /* 0x001fe20000004100 */
[----:B------:R-:W-:-:S04]  /*2070*/  P2R R69, PR, RZ, 0x20 ;  /* 0x00000020ff457803 */ /* 0x000fc80000000000 */
[----:B------:R-:W-:-:S05]  /*2080*/  FADD.FTZ R106, R0, UR6 ;  /* 0x00000006006a7e21 */ /* 0x000fca0008010000 */
[----:B------:R-:W-:Y:S01]  /*2090*/  FSETP.GTU.FTZ.AND P5, PT, R106, 20, PT ;  /* 0x41a000006a00780b */ /* 0x000fe20003fbc000 */
[----:B-1----:R-:W-:Y:S02]  /*20a0*/  HADD2.F32 R4, -RZ, R4.H0_H0 ;  /* 0x20000004ff047230 */ /* 0x002fe40000004100 */
[----:B--2---:R-:W-:Y:S02]  /*20b0*/  HADD2.F32 R5, -RZ, R5.H0_H0 ;  /* 0x20000005ff057230 */ /* 0x004fe40000004100 */
[----:B---3--:R-:W-:Y:S02]  /*20c0*/  HADD2.F32 R6, -RZ, R6.H0_H0 ;  /* 0x20000006ff067230 */ /* 0x008fe40000004100 */
[----:B----4-:R-:W-:Y:S02]  /*20d0*/  HADD2.F32 R7, -RZ, R7.H0_H0 ;  /* 0x20000007ff077230 */ /* 0x010fe40000004100 */
        /* <DEDUP_REMOVED lines=46> */
[----:B------:R-:W-:Y:S01]  /*23c0*/  IMAD.MOV.U32 R4, RZ, RZ, 0x3e800000 ;  /* 0x3e800000ff047424 */ /* 0x000fe200078e00ff */
        /* <DEDUP_REMOVED lines=28> */
.L_x_4831:
[----:B------:R-:W-:Y:S05]  /*2590*/  BSYNC.RECONVERGENT B0 ;  /* 0x0000000000007941 */ /* 0x000fea0003800200 */
.L_x_4830:
        /* <DEDUP_REMOVED lines=33> */
.L_x_4833:
[----:B------:R-:W-:Y:S05]  /*27b0*/  BSYNC.RECONVERGENT B0 ;  /* 0x0000000000007941 */ /* 0x000fea0003800200 */
.L_x_4832:
        /* <DEDUP_REMOVED lines=33> */
.L_x_4835:
[----:B------:R-:W-:Y:S05]  /*29d0*/  BSYNC.RECONVERGENT B0 ;  /* 0x0000000000007941 */ /* 0x000fea0003800200 */
.L_x_4834:
        /* <DEDUP_REMOVED lines=33> */
.L_x_4837:
[----:B------:R-:W-:Y:S05]  /*2bf0*/  BSYNC.RECONVERGENT B0 ;  /* 0x0000000000007941 */ /* 0x000fea0003800200 */
.L_x_4836:
        /* <DEDUP_REMOVED lines=33> */
.L_x_4839:
[----:B------:R-:W-:Y:S05]  /*2e10*/  BSYNC.RECONVERGENT B0 ;  /* 0x0000000000007941 */ /* 0x000fea0003800200 */
.L_x_4838:
        /* <DEDUP_REMOVED lines=33> */
.L_x_4841:
[----:B------:R-:W-:Y:S05]  /*3030*/  BSYNC.RECONVERGENT B0 ;  /* 0x0000000000007941 */ /* 0x000fea0003800200 */
.L_x_4840:
        /* <DEDUP_REMOVED lines=33> */
.L_x_4843:
[----:B------:R-:W-:Y:S05]  /*3250*/  BSYNC.RECONVERGENT B0 ;  /* 0x0000000000007941 */ /* 0x000fea0003800200 */
.L_x_4842:
[----:B------:R-:W-:Y:S01]  /*3260*/  FSETP.GTU.FTZ.AND P5, PT, R98, 20, PT ;  /* 0x41a000006200780b */ /* 0x000fe20003fbc000 */
[----:B------:R-:W-:-:S12]  /*3270*/  BSSY.RECONVERGENT B0, `(.L_x_4844) ;  /* 0x0000020000007945 */ /* 0x000fd80003800200 */
[----:B------:R-:W-:Y:S05]  /*3280*/  @P5 BRA `(.L_x_4845) ;  /* 0x0000000000785947 */ /* 0x000fea0003800000 */
[----:B------:R-:W-:Y:S01]  /*3290*/  FMUL.FTZ R98, R98, 1.4426950216293334961 ;  /* 0x3fb8aa3b62627820 */ /* 0x000fe20000410000 */
[----:B------:R-:W-:Y:S02]  /*32a0*/  IMAD.MOV.U32 R4, RZ, RZ, 0x3e800000 ;  /* 0x3e800000ff047424 */ /* 0x000fe400078e00ff */
[----:B------:R-:W-:Y:S01]  /*32b0*/  HFMA2 R7, -RZ, RZ, 1.3056640625, -1.8671875 ;  /* 0x3d39bf78ff077431 */ /* 0x000fe200000001ff */
        /* <DEDUP_REMOVED lines=27> */
.L_x_4845:
[----:B------:R-:W-:Y:S05]  /*3470*/  BSYNC.RECONVERGENT B0 ;  /* 0x0000000000007941 */ /* 0x000fea0003800200 */
.L_x_4844:
        /* <DEDUP_REMOVED lines=33> */
.L_x_4847:
[----:B------:R-:W-:Y:S05]  /*3690*/  BSYNC.RECONVERGENT B0 ;  /* 0x0000000000007941 */ /* 0x000fea0003800200 */
.L_x_4846:
        /* <DEDUP_REMOVED lines=33> */
.L_x_4849:
[----:B------:R-:W-:Y:S05]  /*38b0*/  BSYNC.RECONVERGENT B0 ;  /* 0x0000000000007941 */ /* 0x000fea0003800200 */
.L_x_4848:
        /* <DEDUP_REMOVED lines=33> */
.L_x_4851:
[----:B------:R-:W-:Y:S05]  /*3ad0*/  BSYNC.RECONVERGENT B0 ;  /* 0x0000000000007941 */ /* 0x000fea0003800200 */
.L_x_4850:
        /* <DEDUP_REMOVED lines=33> */
.L_x_4853:
[----:B------:R-:W-:Y:S05]  /*3cf0*/  BSYNC.RECONVERGENT B0 ;  /* 0x0000000000007941 */ /* 0x000fea0003800200 */
.L_x_4852:
        /* <DEDUP_REMOVED lines=33> */
.L_x_4855:
[----:B------:R-:W-:Y:S05]  /*3f10*/  BSYNC.RECONVERGENT B0 ;  /* 0x0000000000007941 */ /* 0x000fea0003800200 */
.L_x_4854:
        /* <DEDUP_REMOVED lines=33> */
.L_x_4857:
[----:B------:R-:W-:Y:S05]  /*4130*/  BSYNC.RECONVERGENT B0 ;  /* 0x0000000000007941 */ /* 0x000fea0003800200 */
.L_x_4856:
        /* <DEDUP_REMOVED lines=33> */
.L_x_4859:
[----:B------:R-:W-:Y:S05]  /*4350*/  BSYNC.RECONVERGENT B0 ;  /* 0x0000000000007941 */ /* 0x000fea0003800200 */
.L_x_4858:
        /* <DEDUP_REMOVED lines=33> */
.L_x_4861:
[----:B------:R-:W-:Y:S05]  /*4570*/  BSYNC.RECONVERGENT B0 ;  /* 0x0000000000007941 */ /* 0x000fea0003800200 */
.L_x_4860:
[----:B------:R-:W1:Y:S01]  /*4580*/  LDCU.128 UR12, c[0x0][0x410] ;  /* 0x00008200ff0c77ac */ /* 0x000e620008000c00 */
[----:B------:R-:W-:Y:S01]  /*4590*/  P2R R51, PR, RZ, 0x1 ;  /* 0x00000001ff337803 */ /* 0x000fe20000000000 */
[----:B------:R-:W2:Y:S01]  /*45a0*/  LDS.U16 R88, [R128] ;  /* 0x0000000080587984 */ /* 0x000ea20000000400 */
[----:B------:R-:W-:Y:S01]  /*45b0*/  ISETP.NE.AND P0, PT, R36, RZ, PT ;  /* 0x000000ff2400720c */ /* 0x000fe20003f05270 */
[----:B------:R-:W-:Y:S01]  /*45c0*/  UMOV UR9, URZ ;  /* 0x000000ff00097c82 */ /* 0x000fe20008000000 */
[----:B------:R-:W-:Y:S01]  /*45d0*/  PRMT R13, RZ, 0x7610, R13 ;  /* 0x00007610ff0d7816 */ /* 0x000fe2000000000d */
[----:B0-----:R-:W0:Y:S01]  /*45e0*/  LDS.U16 R35, [R127+0x2] ;  /* 0x000002007f237984 */ /* 0x001e220000000400 */
[----:B------:R-:W-:Y:S01]  /*45f0*/  P2R R47, PR, RZ, 0x1 ;  /* 0x00000001ff2f7803 */ /* 0x000fe20000000000 */
[----:B------:R-:W3:Y:S01]  /*4600*/  LDCU.64 UR36, c[0x0][0x490] ;  /* 0x00009200ff2477ac */ /* 0x000ee20008000a00 */
[----:B------:R-:W-:Y:S01]  /*4610*/  ISETP.NE.AND P0, PT, R48, RZ, PT ;  /* 0x000000ff3000720c */ /* 0x000fe20003f05270 */
[----:B------:R-:W4:Y:S01]  /*4620*/  LDS.U16 R34, [R126+0x4] ;  /* 0x000004007e227984 */ /* 0x000f220000000400 */
[----:B------:R-:W-:-:S02]  /*4630*/  PRMT R14, RZ, 0x7610, R14 ;  /* 0x00007610ff0e7816 */ /* 0x000fc4000000000e */
[----:B------:R-:W-:Y:S01]  /*4640*/  P2R R45, PR, RZ, 0x1 ;  /* 0x00000001ff2d7803 */ /* 0x000fe20000000000 */
[----:B------:R-:W-:Y:S01]  /*4650*/  LDS.U16 R53, [R119+0x6] ;  /* 0x0000060077357984 */ /* 0x000fe20000000400 */
[----:B------:R-:W-:Y:S02]  /*4660*/  ISETP.NE.AND P0, PT, R54, RZ, PT ;  /* 0x000000ff3600720c */ /* 0x000fe40003f05270 */
[----:B------:R-:W-:Y:S01]  /*4670*/  PRMT R19, RZ, 0x7610, R19 ;  /* 0x00007610ff137816 */ /* 0x000fe20000000013 */
[----:B-1----:R-:W-:Y:S01]  /*4680*/  UIMAD.WIDE.U32 UR32, UR31, UR12, UR8 ;  /* 0x0000000c1f2072a5 */ /* 0x002fe2000f8e0008 */
[----:B------:R-:W1:Y:S01]  /*4690*/  LDS.U16 R20, [R117+0xa] ;  /* 0x00000a0075147984 */ /* 0x000e620000000400 */
[----:B------:R-:W-:Y:S02]  /*46a0*/  P2R R37, PR, RZ, 0x1 ;  /* 0x00000001ff257803 */ /* 0x000fe40000000000 */
[----:B------:R-:W-:Y:S01]  /*46b0*/  UIMAD UR13, UR31, UR13, UR33 ;  /* 0x0000000d1f0d72a4 */ /* 0x000fe2000f8e0221 */
        /* <DEDUP_REMOVED lines=13> */
[----:B------:R-:W-:Y:S01]  /*4790*/  P2R R57, PR, RZ, 0x2 ;  /* 0x00000002ff397803 */ /* 0x000fe20000000000 */
[----:B------:R-:W-:Y:S01]  /*47a0*/  LDS.U16 R10, [R112+0x14] ;  /* 0x00001400700a7984 */ /* 0x000fe20000000400 */
[----:B------:R-:W-:Y:S01]  /*47b0*/  ISETP.NE.AND P1, PT, R62, RZ, PT ;  /* 0x000000ff3e00720c */ /* 0x000fe20003f25270 */
        /* <DEDUP_REMOVED lines=10> */
[----:B------:R-:W-:Y:S01]  /*4860*/  PRMT R23, RZ, 0x7610, R23 ;  /* 0x00007610ff177816 */ /* 0x000fe20000000017 */
[----:B------:R-:W-:Y:S01]  /*4870*/  LDS.U16 R6, [R108+0x1c] ;  /* 0x00001c006c067984 */ /* 0x000fe20000000400 */
[----:B------:R-:W-:-:S02]  /*4880*/  PRMT R18, RZ, 0x7610, R18 ;  /* 0x00007610ff127816 */ /* 0x000fc40000000012 */
[----:B------:R-:W-:Y:S01]  /*4890*/  PRMT R25, RZ, 0x7610, R25 ;  /* 0x00007610ff197816 */ /* 0x000fe20000000019 */
[----:B---3--:R-:W-:Y:S01]  /*48a0*/  UIMAD.WIDE.U32 UR32, UR31, UR12, UR8 ;  /* 0x0000000c1f2072a5 */ /* 0x008fe2000f8e0008 */
[----:B------:R-:W-:Y:S02]  /*48b0*/  PRMT R22, RZ, 0x7610, R22 ;  /* 0x00007610ff167816 */ /* 0x000fe40000000016 */
[----:B------:R-:W-:Y:S01]  /*48c0*/  PRMT R27, RZ, 0x7610, R27 ;  /* 0x00007610ff1b7816 */ /* 0x000fe2000000001b */
[----:B------:R-:W-:Y:S01]  /*48d0*/  UIMAD UR13, UR31, UR13, UR33 ;  /* 0x0000000d1f0d72a4 */ /* 0x000fe2000f8e0221 */
[----:B------:R-:W-:Y:S02]  /*48e0*/  ISETP.NE.AND P6, PT, R69, RZ, PT ;  /* 0x000000ff4500720c */ /* 0x000fe40003fc5270 */
        /* <DEDUP_REMOVED lines=9> */
[----:B------:R-:W-:Y:S01]  /*4980*/  PRMT R33, RZ, 0x7610, R33 ;  /* 0x00007610ff217816 */ /* 0x000fe20000000021 */
[----:B--2---:R-:W-:Y:S01]  /*4990*/  HADD2.F32 R88, -RZ, R88.H0_H0 ;  /* 0x20000058ff587230 */ /* 0x004fe20000004100 */
[----:B------:R-:W-:Y:S01]  /*49a0*/  IADD3 R0, P5, PT, R166, UR12, RZ ;  /* 0x0000000ca6007c10 */ /* 0x000fe2000ffbe0ff */
[----:B------:R-:W2:Y:S03]  /*49b0*/  LDCU.64 UR12, c[0x0][0x488] ;  /* 0x00009100ff0c77ac */ /* 0x000ea60008000a00 */
[----:B------:R-:W-:Y:S01]  /*49c0*/  IADD3.X R3, PT, PT, RZ, UR15, RZ, P5, !PT ;  /* 0x0000000fff037c10 */ /* 0x000fe2000affe4ff */
[----:B0-----:R-:W-:Y:S01]  /*49d0*/  HADD2.F32 R35, -RZ, R35.H0_H0 ;  /* 0x20000023ff237230 */ /* 0x001fe20000004100 */
[----:B------:R-:W0:Y:S01]  /*49e0*/  LDCU.64 UR14, c[0x0][0x508] ;  /* 0x0000a100ff0e77ac */ /* 0x000e220008000a00 */
[----:B----4-:R-:W-:-:S02]  /*49f0*/  HADD2.F32 R34, -RZ, R34.H0_H0 ;  /* 0x20000022ff227230 */ /* 0x010fc40000004100 */
[----:B-1----:R-:W-:Y:S01]  /*4a00*/  HADD2.F32 R20, -RZ, R20.H0_H0 ;  /* 0x20000014ff147230 */ /* 0x002fe20000004100 */
[----:B------:R-:W1:Y:S01]  /*4a10*/  LDCU.64 UR32, c[0x0][0x510] ;  /* 0x0000a200ff2077ac */ /* 0x000e620008000a00 */
[----:B--2---:R-:W-:-:S04]  /*4a20*/  LEA R4, P5, R2, UR12, 0x1 ;  /* 0x0000000c02047c11 */ /* 0x004fc8000f8a08ff */
[----:B------:R-:W-:Y:S01]  /*4a30*/  LEA.HI.X R5, R2, UR13, R5, 0x1, P5 ;  /* 0x0000000d02057c11 */ /* 0x000fe2000a8f0c05 */
[----:B------:R-:W2:Y:S02]  /*4a40*/  LDCU.64 UR12, c[0x0][0x478] ;  /* 0x00008f00ff0c77ac */ /* 0x000ea40008000a00 */
[----:B--2---:R-:W-:-:S04]  /*4a50*/  LEA R2, P5, R0, UR12, 0x1 ;  /* 0x0000000c00027c11 */ /* 0x004fc8000f8a08ff */
[----:B------:R-:W-:Y:S02]  /*4a60*/  LEA.HI.X R3, R0, UR13, R3, 0x1, P5 ;  /* 0x0000000d00037c11 */ /* 0x000fe4000a8f0c03 */
[----:B------:R-:W-:Y:S01]  /*4a70*/  ISETP.NE.AND P5, PT, R50, RZ, PT ;  /* 0x000000ff3200720c */ /* 0x000fe20003fa5270 */
[----:B------:R-:W-:Y:S04]  /*4a80*/  LDS.U16 R0, [R107+0x1e] ;  /* 0x00001e006b007984 */ /* 0x000fe80000000400 */
[----:B------:R-:W-:Y:S01]  /*4a90*/  LDS.U16 R50, [R118+0x8] ;  /* 0x0000080076327984 */ /* 0x000fe20000000400 */
[----:B------:R-:W-:Y:S06]  /*4aa0*/  BAR.SYNC.DEFER_BLOCKING 0x0 ;  /* 0x0000000000007b1d */ /* 0x000fec0000010000 */
[----:B------:R-:W2:Y:S01]  /*4ab0*/  @!P0 LDG.E.U16 R13, desc[UR28][R4.64] ;  /* 0x0000001c040d8981 */ /* 0x000ea2000c1e1500 */
[----:B------:R-:W-:-:S03]  /*4ac0*/  ISETP.NE.AND P0, PT, R32, RZ, PT ;  /* 0x000000ff2000720c */ /* 0x000fc60003f05270 */
[----:B------:R-:W3:Y:S04]  /*4ad0*/  @!P1 LDG.E.U16 R18, desc[UR28][R4.64+0x140] ;  /* 0x0001401c04129981 */ /* 0x000ee8000c1e1500 */
[----:B------:R-:W4:Y:S04]  /*4ae0*/  @!P2 LDG.E.U16 R25, desc[UR28][R4.64+0x180] ;  /* 0x0001801c0419a981 */ /* 0x000f28000c1e1500 */
[----:B------:R-:W4:Y:S04]  /*4af0*/  @!P3 LDG.E.U16 R22, desc[UR28][R4.64+0x1c0] ;  /* 0x0001c01c0416b981 */ /* 0x000f28000c1e1500 */
[----:B------:R-:W3:Y:S01]  /*4b00*/  @!P0 LDG.E.U16 R14, desc[UR28][R4.64+0x40] ;  /* 0x0000401c040e8981 */ /* 0x000ee2000c1e1500 */
[----:B------:R-:W-:-:S03]  /*4b10*/  ISETP.NE.AND P0, PT, R37, RZ, PT ;  /* 0x000000ff2500720c */ /* 0x000fc60003f05270 */
[----:B------:R-:W4:Y:S04]  /*4b20*/  @!P4 LDG.E.U16 R27, desc[UR28][R4.64+0x200] ;  /* 0x0002001c041bc981 */ /* 0x000f28000c1e1500 */
[----:B------:R-:W4:Y:S04]  /*4b30*/  @!P5 LDG.E.U16 R24, desc[UR28][R4.64+0x240] ;  /* 0x0002401c0418d981 */ /* 0x000f28000c1e1500 */
[----:B------:R-:W4:Y:S04]  /*4b40*/  @!P6 LDG.E.U16 R29, desc[UR28][R4.64+0x280] ;  /* 0x0002801c041de981 */ /* 0x000f28000c1e1500 */
[----:B------:R-:W4:Y:S01]  /*4b50*/  @!P0 LDG.E.U16 R19, desc[UR28][R4.64+0x80] ;  /* 0x0000801c04138981 */ /* 0x000f22000c1e1500 */
[----:B------:R-:W-:-:S13]  /*4b60*/  ISETP.NE.AND P0, PT, R45, RZ, PT ;  /* 0x000000ff2d00720c */ /* 0x000fda0003f05270 */
[----:B------:R-:W4:Y:S01]  /*4b70*/  @!P0 LDG.E.U16 R16, desc[UR28][R4.64+0xc0] ;  /* 0x0000c01c04108981 */ /* 0x000f22000c1e1500 */
[----:B------:R-:W-:Y:S02]  /*4b80*/  ISETP.NE.AND P0, PT, R47, RZ, PT ;  /* 0x000000ff2f00720c */ /* 0x000fe40003f05270 */
[----:B------:R-:W-:Y:S02]  /*4b90*/  ISETP.NE.AND P1, PT, R57, RZ, PT ;  /* 0x000000ff3900720c */ /* 0x000fe40003f25270 */
[----:B------:R-:W-:Y:S02]  /*4ba0*/  ISETP.NE.AND P2, PT, R59, RZ, PT ;  /* 0x000000ff3b00720c */ /* 0x000fe40003f45270 */
[----:B------:R-:W-:Y:S02]  /*4bb0*/  ISETP.NE.AND P3, PT, R63, RZ, PT ;  /* 0x000000ff3f00720c */ /* 0x000fe40003f65270 */
[----:B------:R-:W-:-:S05]  /*4bc0*/  ISETP.NE.AND P4, PT, R65, RZ, PT ;  /* 0x000000ff4100720c */ /* 0x000fca0003f85270 */
[----:B------:R-:W4:Y:S01]  /*4bd0*/  @!P0 LDG.E.U16 R23, desc[UR28][R4.64+0x100] ;  /* 0x0001001c04178981 */ /* 0x000f22000c1e1500 */
[----:B------:R-:W-:-:S03]  /*4be0*/  ISETP.NE.AND P0, PT, R51, RZ, PT ;  /* 0x000000ff3300720c */ /* 0x000fc60003f05270 */
        /* <DEDUP_REMOVED lines=44> */
[----:B------:R-:W4:Y:S04]  /*4eb0*/  LDS.U16 R5, [R127+0x2] ;  /* 0x000002007f057984 */ /* 0x000f280000000400 */
[----:B------:R-:W0:Y:S04]  /*4ec0*/  LDS.U16 R13, [R126+0x4] ;  /* 0x000004007e0d7984 */ /* 0x000e280000000400 */
[----:B------:R-:W1:Y:S04]  /*4ed0*/  LDS.U16 R14, [R119+0x6] ;  /* 0x00000600770e7984 */ /* 0x000e680000000400 */
[----:B------:R-:W-:Y:S04]  /*4ee0*/  LDS.U16 R16, [R118+0x8] ;  /* 0x0000080076107984 */ /* 0x000fe80000000400 */
[----:B------:R-:W-:Y:S04]  /*4ef0*/  LDS.U16 R18, [R117+0xa] ;  /* 0x00000a0075127984 */ /* 0x000fe80000000400 */
[----:B------:R-:W-:Y:S04]  /*4f00*/  LDS.U16 R19, [R116+0xc] ;  /* 0x00000c0074137984 */ /* 0x000fe80000000400 */
[----:B------:R-:W1:Y:S04]  /*4f10*/  LDS.U16 R22, [R115+0xe] ;  /* 0x00000e0073167984 */ /* 0x000e680000000400 */
[----:B------:R-:W1:Y:S04]  /*4f20*/  LDS.U16 R23, [R114+0x10] ;  /* 0x0000100072177984 */ /* 0x000e680000000400 */
[----:B------:R-:W-:Y:S04]  /*4f30*/  LDS.U16 R24, [R113+0x12] ;  /* 0x0000120071187984 */ /* 0x000fe80000000400 */
[----:B------:R-:W1:Y:S04]  /*4f40*/  LDS.U16 R25, [R112+0x14] ;  /* 0x0000140070197984 */ /* 0x000e680000000400 */
[----:B------:R-:W-:Y:S04]  /*4f50*/  LDS.U16 R26, [R111+0x16] ;  /* 0x000016006f1a7984 */ /* 0x000fe80000000400 */
[----:B------:R-:W1:Y:S04]  /*4f60*/  LDS.U16 R27, [R110+0x18] ;  /* 0x000018006e1b7984 */ /* 0x000e680000000400 */
[----:B------:R-:W-:Y:S04]  /*4f70*/  LDS.U16 R28, [R109+0x1a] ;  /* 0x00001a006d1c7984 */ /* 0x000fe80000000400 */
[----:B------:R-:W1:Y:S04]  /*4f80*/  LDS.U16 R29, [R108+0x1c] ;  /* 0x00001c006c1d7984 */ /* 0x000e680000000400 */
[----:B------:R-:W-:Y:S01]  /*4f90*/  LDS.U16 R30, [R107+0x1e] ;  /* 0x00001e006b1e7984 */ /* 0x000fe20000000400 */
[----:B------:R-:W-:Y:S01]  /*4fa0*/  BAR.SYNC.DEFER_BLOCKING 0x0 ;  /* 0x0000000000007b1d */ /* 0x000fe20000010000 */
[----:B--2---:R-:W-:-:S05]  /*4fb0*/  PRMT R31, RZ, 0x7610, R31 ;  /* 0x00007610ff1f7816 */ /* 0x004fca000000001f */
        /* <DEDUP_REMOVED lines=8> */
[----:B---3--:R-:W-:-:S11]  /*5040*/  PRMT R33, RZ, 0x7610, R33 ;  /* 0x00007610ff217816 */ /* 0x008fd60000000021 */
[----:B------:R-:W3:Y:S01]  /*5050*/  @!P5 LDG.E.U16 R36, desc[UR28][R2.64+0xc0] ;  /* 0x0000c01c0224d981 */ /* 0x000ee2000c1e1500 */
[----:B------:R-:W-:-:S13]  /*5060*/  ISETP.NE.AND P5, PT, R47, RZ, PT ;  /* 0x000000ff2f00720c */ /* 0x000fda0003fa5270 */
[----:B------:R-:W3:Y:S01]  /*5070*/  @!P5 LDG.E.U16 R33, desc[UR28][R2.64+0x100] ;  /* 0x0001001c0221d981 */ /* 0x000ee2000c1e1500 */
[----:B------:R-:W-:Y:S02]  /*5080*/  ISETP.NE.AND P5, PT, R51, RZ, PT ;  /* 0x000000ff3300720c */ /* 0x000fe40003fa5270 */
[----:B------:R-:W-:-:S11]  /*5090*/  PRMT R45, RZ, 0x7610, R45 ;  /* 0x00007610ff2d7816 */ /* 0x000fd6000000002d */
[----:B------:R-:W3:Y:S01]  /*50a0*/  @!P5 LDG.E.U16 R48, desc[UR28][R2.64+0x140] ;  /* 0x0001401c0230d981 */ /* 0x000ee2000c1e1500 */
[----:B------:R-:W-:-:S13]  /*50b0*/  ISETP.NE.AND P5, PT, R57, RZ, PT ;  /* 0x000000ff3900720c */ /* 0x000fda0003fa5270 */
        /* <DEDUP_REMOVED lines=22> */
[----:B------:R-:W-:-:S03]  /*5220*/  HADD2.F32 R4, -RZ, R4.H0_H0 ;  /* 0x20000004ff047230 */ /* 0x000fc60000004100 */
[----:B------:R-:W-:Y:S01]  /*5230*/  FMUL.FTZ R65, R5, -1.4426950216293334961 ;  /* 0xbfb8aa3b05417820 */ /* 0x000fe20000410000 */
[----:B0-----:R-:W-:Y:S02]  /*5240*/  HADD2.F32 R13, -RZ, R13.H0_H0 ;  /* 0x2000000dff0d7230 */ /* 0x001fe40000004100 */
[----:B------:R-:W-:-:S03]  /*5250*/  FMUL.FTZ R63, R4, -1.4426950216293334961 ;  /* 0xbfb8aa3b043f7820 */ /* 0x000fc60000410000 */
[----:B------:R-:W0:Y:S01]  /*5260*/  MUFU.EX2 R65, R65 ;  /* 0x0000004100417308 */ /* 0x000e220000000800 */
[----:B------:R-:W-:Y:S01]  /*5270*/  FMUL.FTZ R66, R13, -1.4426950216293334961 ;  /* 0xbfb8aa3b0d427820 */ /* 0x000fe20000410000 */
[----:B-1----:R-:W-:-:S06]  /*5280*/  HADD2.F32 R14, -RZ, R14.H0_H0 ;  /* 0x2000000eff0e7230 */ /* 0x002fcc0000004100 */
[----:B------:R-:W1:Y:S01]  /*5290*/  MUFU.EX2 R63, R63 ;  /* 0x0000003f003f7308 */ /* 0x000e620000000800 */
[----:B------:R-:W-:-:S07]  /*52a0*/  HADD2.F32 R22, -RZ, R22.H0_H0 ;  /* 0x20000016ff167230 */ /* 0x000fce0000004100 */
[----:B------:R-:W4:Y:S01]  /*52b0*/  MUFU.EX2 R66, R66 ;  /* 0x0000004200427308 */ /* 0x000f220000000800 */
[----:B------:R-:W-:Y:S01]  /*52c0*/  FMUL.FTZ R2, R14, -1.4426950216293334961 ;  /* 0xbfb8aa3b0e027820 */ /* 0x000fe20000410000 */
[----:B------:R-:W-:Y:S02]  /*52d0*/  HADD2.F32 R19, -RZ, R19.H0_H0 ;  /* 0x20000013ff137230 */ /* 0x000fe40000004100 */
[----:B------:R-:W-:Y:S01]  /*52e0*/  FMUL.FTZ R73, R22, -1.4426950216293334961 ;  /* 0xbfb8aa3b16497820 */ /* 0x000fe20000410000 */
[----:B------:R-:W-:Y:S02]  /*52f0*/  HADD2.F32 R16, -RZ, R16.H0_H0 ;  /* 0x20000010ff107230 */ /* 0x000fe40000004100 */
[----:B------:R-:W-:Y:S02]  /*5300*/  HADD2.F32 R23, -RZ, R23.H0_H0 ;  /* 0x20000017ff177230 */ /* 0x000fe40000004100 */
[----:B------:R-:W-:Y:S01]  /*5310*/  HADD2.F32 R25, -RZ, R25.H0_H0 ;  /* 0x20000019ff197230 */ /* 0x000fe20000004100 */
[----:B------:R0:W4:Y:S01]  /*5320*/  MUFU.EX2 R67, R2 ;  /* 0x0000000200437308 */ /* 0x0001220000000800 */
[----:B------:R-:W-:Y:S01]  /*5330*/  FMUL.FTZ R72, R19, -1.4426950216293334961 ;  /* 0xbfb8aa3b13487820 */ /* 0x000fe20000410000 */
[----:B------:R-:W-:Y:S01]  /*5340*/  FMUL.FTZ R3, R16, -1.4426950216293334961 ;  /* 0xbfb8aa3b10037820 */ /* 0x000fe20000410000 */
[----:B------:R-:W-:-:S02]  /*5350*/  HADD2.F32 R27, -RZ, R27.H0_H0 ;  /* 0x2000001bff1b7230 */ /* 0x000fc40000004100 */
[----:B------:R-:W-:Y:S01]  /*5360*/  FMUL.FTZ R74, R25, -1.4426950216293334961 ;  /* 0xbfb8aa3b194a7820 */ /* 0x000fe20000410000 */
[----:B------:R-:W-:Y:S02]  /*5370*/  HADD2.F32 R18, -RZ, R18.H0_H0 ;  /* 0x20000012ff127230 */ /* 0x000fe40000004100 */
[----:B------:R-:W-:Y:S01]  /*5380*/  HADD2.F32 R29, -RZ, R29.H0_H0 ;  /* 0x2000001dff1d7230 */ /* 0x000fe20000004100 */
[----:B------:R-:W-:Y:S01]  /*5390*/  MUFU.EX2 R73, R73 ;  /* 0x0000004900497308 */ /* 0x000fe20000000800 */
[----:B0-----:R-:W-:Y:S01]  /*53a0*/  FMUL.FTZ R2, R23, -1.4426950216293334961 ;  /* 0xbfb8aa3b17027820 */ /* 0x001fe20000410000 */
[----:B------:R-:W-:Y:S01]  /*53b0*/  FMUL.FTZ R70, R18, -1.4426950216293334961 ;  /* 0xbfb8aa3b12467820 */ /* 0x000fe20000410000 */
[----:B------:R-:W-:-:S05]  /*53c0*/  HADD2.F32 R26, -RZ, R26.H0_H0 ;  /* 0x2000001aff1a7230 */ /* 0x000fca0000004100 */
[----:B------:R-:W0:Y:S08]  /*53d0*/  MUFU.EX2 R69, R3 ;  /* 0x0000000300457308 */ /* 0x000e300000000800 */
[----:B------:R1:W-:Y:S08]  /*53e0*/  MUFU.EX2 R76, R2 ;  /* 0x00000002004c7308 */ /* 0x0003f00000000800 */
[----:B------:R-:W0:Y:S01]  /*53f0*/  MUFU.EX2 R72, R72 ;  /* 0x0000004800487308 */ /* 0x000e220000000800 */
[----:B-1----:R-:W-:-:S07]  /*5400*/  FMUL.FTZ R2, R27, -1.4426950216293334961 ;  /* 0xbfb8aa3b1b027820 */ /* 0x002fce0000410000 */
[----:B------:R1:W-:Y:S01]  /*5410*/  MUFU.EX2 R80, R74 ;  /* 0x0000004a00507308 */ /* 0x0003e20000000800 */
[----:B------:R-:W-:Y:S01]  /*5420*/  FMUL.FTZ R75, R26, -1.4426950216293334961 ;  /* 0xbfb8aa3b1a4b7820 */ /* 0x000fe20000410000 */
[----:B-1----:R-:W-:-:S06]  /*5430*/  FMUL.FTZ R74, R29, -1.4426950216293334961 ;  /* 0xbfb8aa3b1d4a7820 */ /* 0x002fcc0000410000 */
[----:B------:R-:W-:Y:S08]  /*5440*/  MUFU.EX2 R85, R2 ;  /* 0x0000000200557308 */ /* 0x000ff00000000800 */
[----:B------:R1:W-:Y:S08]  /*5450*/  MUFU.EX2 R2, R74 ;  /* 0x0000004a00027308 */ /* 0x0003f00000000800 */
[----:B------:R-:W0:Y:S01]  /*5460*/  MUFU.EX2 R70, R70 ;  /* 0x0000004600467308 */ /* 0x000e220000000800 */
[----:B--2---:R-:W-:Y:S04]  /*5470*/  STS.U16 [R146], R37 ;  /* 0x0000002592007388 */ /* 0x004fe80000000400 */
[----:B------:R-:W-:Y:S04]  /*5480*/  STS.U16 [R145+0x40], R32 ;  /* 0x0000402091007388 */ /* 0x000fe80000000400 */
[----:B------:R-:W-:Y:S04]  /*5490*/  STS.U16 [R144+0x80], R31 ;  /* 0x0000801f90007388 */ /* 0x000fe80000000400 */
[----:B---3--:R2:W-:Y:S04]  /*54a0*/  STS.U16 [R143+0xc0], R36 ;  /* 0x0000c0248f007388 */ /* 0x0085e80000000400 */
[----:B------:R-:W-:Y:S04]  /*54b0*/  STS.U16 [R142+0x100], R33 ;  /* 0x000100218e007388 */ /* 0x000fe80000000400 */
[----:B------:R4:W-:Y:S04]  /*54c0*/  STS.U16 [R141+0x140], R48 ;  /* 0x000140308d007388 */ /* 0x0009e80000000400 */
        /* <DEDUP_REMOVED lines=11> */
[----:B------:R-:W0:Y:S04]  /*5580*/  LDS.U16 R31, [R128] ;  /* 0x00000000801f7984 */ /* 0x000e280000000400 */
[----:B------:R-:W0:Y:S04]  /*5590*/  LDS.U16 R32, [R127+0x2] ;  /* 0x000002007f207984 */ /* 0x000e280000000400 */
[----:B------:R-:W0:Y:S01]  /*55a0*/  LDS.U16 R33, [R126+0x4] ;  /* 0x000004007e217984 */ /* 0x000e220000000400 */
[----:B--2---:R-:W-:-:S03]  /*55b0*/  FADD.FTZ R36, R65, 1 ;  /* 0x3f80000041247421 */ /* 0x004fc60000010000 */
[----:B------:R-:W2:Y:S01]  /*55c0*/  LDS.U16 R60, [R119+0x6] ;  /* 0x00000600773c7984 */ /* 0x000ea20000000400 */
[----:B------:R-:W-:-:S03]  /*55d0*/  FADD.FTZ R37, R63, 1 ;  /* 0x3f8000003f257421 */ /* 0x000fc60000010000 */
[----:B------:R-:W2:Y:S01]  /*55e0*/  LDS.U16 R62, [R118+0x8] ;  /* 0x00000800763e7984 */ /* 0x000ea20000000400 */
[----:B------:R-:W0:Y:S01]  /*55f0*/  MUFU.RCP R36, R36 ;  /* 0x0000002400247308 */ /* 0x000e220000001000 */
[----:B----4-:R-:W-:Y:S02]  /*5600*/  FADD.FTZ R48, R66, 1 ;  /* 0x3f80000042307421 */ /* 0x010fe40000010000 */
[----:B-1----:R-:W1:Y:S01]  /*5610*/  LDS.U16 R74, [R115+0xe] ;  /* 0x00000e00734a7984 */ /* 0x002e620000000400 */
[----:B---3--:R-:W-:-:S04]  /*5620*/  FADD.FTZ R45, R67, 1 ;  /* 0x3f800000432d7421 */ /* 0x008fc80000010000 */
[----:B------:R3:W-:Y:S01]  /*5630*/  MUFU.EX2 R81, R75 ;  /* 0x0000004b00517308 */ /* 0x0007e20000000800 */
[----:B0-----:R-:W-:Y:S01]  /*5640*/  FADD.FTZ R47, R69, 1 ;  /* 0x3f800000452f7421 */ /* 0x001fe20000010000 */
[----:B------:R-:W-:Y:S01]  /*5650*/  FADD.FTZ R54, R72, 1 ;  /* 0x3f80000048367421 */ /* 0x000fe20000010000 */
[----:B------:R-:W-:Y:S01]  /*5660*/  HADD2.F32 R24, -RZ, R24.H0_H0 ;  /* 0x20000018ff187230 */ /* 0x000fe20000004100 */
[----:B------:R-:W-:Y:S04]  /*5670*/  LDS.U16 R72, [R117+0xa] ;  /* 0x00000a0075487984 */ /* 0x000fe80000000400 */
[----:B------:R-:W0:Y:S01]  /*5680*/  MUFU.RCP R37, R37 ;  /* 0x0000002500257308 */ /* 0x000e220000001000 */
[----:B------:R-:W-:Y:S01]  /*5690*/  FADD.FTZ R51, R70, 1 ;  /* 0x3f80000046337421 */ /* 0x000fe20000010000 */
[----:B------:R-:W-:Y:S01]  /*56a0*/  HADD2.F32 R28, -RZ, R28.H0_H0 ;  /* 0x2000001cff1c7230 */ /* 0x000fe20000004100 */
[----:B------:R-:W-:Y:S04]  /*56b0*/  LDS.U16 R121, [R110+0x18] ;  /* 0x000018006e797984 */ /* 0x000fe80000000400 */
[----:B------:R-:W-:Y:S01]  /*56c0*/  LDS.U16 R82, [R111+0x16] ;  /* 0x000016006f527984 */ /* 0x000fe20000000400 */
[----:B------:R-:W4:Y:S01]  /*56d0*/  MUFU.RCP R48, R48 ;  /* 0x0000003000307308 */ /* 0x000f220000001000 */
[----:B---3--:R-:W-:Y:S01]  /*56e0*/  FADD.FTZ R75, R73, 1 ;  /* 0x3f800000494b7421 */ /* 0x008fe20000010000 */
[----:B------:R-:W-:Y:S01]  /*56f0*/  FADD.FTZ R56, -R36, 1 ;  /* 0x3f80000024387421 */ /* 0x000fe20000010100 */
[----:B------:R-:W-:Y:S01]  /*5700*/  HADD2.F32 R31, -RZ, R31.H0_H0 ;  /* 0x2000001fff1f7230 */ /* 0x000fe20000004100 */
[----:B------:R-:W3:Y:S01]  /*5710*/  LDS.U16 R73, [R116+0xc] ;  /* 0x00000c0074497984 */ /* 0x000ee20000000400 */
[----:B------:R-:W-:-:S02]  /*5720*/  HADD2.F32 R32, -RZ, R32.H0_H0 ;  /* 0x20000020ff207230 */ /* 0x000fc40000004100 */
[----:B------:R-:W-:Y:S01]  /*5730*/  FFMA.FTZ R66, R5, R56, 1 ;  /* 0x3f80000005427423 */ /* 0x000fe20000010038 */
[----:B------:R-:W1:Y:S01]  /*5740*/  MUFU.RCP R45, R45 ;  /* 0x0000002d002d7308 */ /* 0x000e620000001000 */
[----:B0-----:R-:W-:Y:S01]  /*5750*/  FADD.FTZ R57, -R37, 1 ;  /* 0x3f80000025397421 */ /* 0x001fe20000010100 */
[----:B------:R-:W-:Y:S01]  /*5760*/  FMUL.FTZ R56, R88, R31 ;  /* 0x0000001f58387220 */ /* 0x000fe20000410000 */
[----:B------:R-:W-:Y:S02]  /*5770*/  HADD2.F32 R33, -RZ, R33.H0_H0 ;  /* 0x20000021ff217230 */ /* 0x000fe40000004100 */
[----:B------:R-:W-:Y:S01]  /*5780*/  FMUL.FTZ R59, R35, R32 ;  /* 0x00000020233b7220 */ /* 0x000fe20000410000 */
[----:B------:R-:W-:Y:S01]  /*5790*/  FFMA.FTZ R57, R4, R57, 1 ;  /* 0x3f80000004397423 */ /* 0x000fe20000010039 */
[----:B------:R-:W-:Y:S01]  /*57a0*/  FMUL.FTZ R56, R37, R56 ;  /* 0x0000003825387220 */ /* 0x000fe20000410000 */
[----:B------:R-:W-:Y:S01]  /*57b0*/  FMUL.FTZ R3, R24, -1.4426950216293334961 ;  /* 0xbfb8aa3b18037820 */ /* 0x000fe20000410000 */
[----:B------:R-:W0:Y:S01]  /*57c0*/  MUFU.RCP R47, R47 ;  /* 0x0000002f002f7308 */ /* 0x000e220000001000 */
[----:B----4-:R-:W-:Y:S01]  /*57d0*/  FADD.FTZ R64, -R48, 1 ;  /* 0x3f80000030407421 */ /* 0x010fe20000010100 */
[----:B------:R-:W-:Y:S01]  /*57e0*/  FMUL.FTZ R63, R34, R33 ;  /* 0x00000021223f7220 */ /* 0x000fe20000410000 */
[----:B------:R-:W-:-:S02]  /*57f0*/  FMUL.FTZ R59, R36, R59 ;  /* 0x0000003b243b7220 */ /* 0x000fc40000410000 */
[----:B------:R-:W-:Y:S01]  /*5800*/  FFMA.FTZ R70, R13, R64, 1 ;  /* 0x3f8000000d467423 */ /* 0x000fe20000010040 */
[----:B------:R-:W-:Y:S02]  /*5810*/  FMUL.FTZ R64, R56, R57 ;  /* 0x0000003938407220 */ /* 0x000fe40000410000 */
[----:B------:R-:W4:Y:S01]  /*5820*/  MUFU.RCP R54, R54 ;  /* 0x0000003600367308 */ /* 0x000f220000001000 */
[----:B------:R-:W-:Y:S02]  /*5830*/  HADD2.F32 R56, -RZ, R50.H0_H0 ;  /* 0x20000032ff387230 */ /* 0x000fe40000004100 */
[----:B------:R-:W-:Y:S01]  /*5840*/  FMUL.FTZ R63, R48, R63 ;  /* 0x0000003f303f7220 */ /* 0x000fe20000410000 */
[----:B------:R-:W-:Y:S02]  /*5850*/  HADD2.F32 R57, -RZ, R53.H0_H0 ;  /* 0x20000035ff397230 */ /* 0x000fe40000004100 */
[----:B--2---:R-:W-:Y:S02]  /*5860*/  HADD2.F32 R50, -RZ, R60.H0_H0 ;  /* 0x2000003cff327230 */ /* 0x004fe40000004100 */
[----:B------:R-:W2:Y:S01]  /*5870*/  MUFU.EX2 R77, R3 ;  /* 0x00000003004d7308 */ /* 0x000ea20000000800 */
[----:B------:R-:W-:Y:S01]  /*5880*/  FMUL.FTZ R65, R59, R66 ;  /* 0x000000423b417220 */ /* 0x000fe20000410000 */
[----:B------:R-:W-:Y:S01]  /*5890*/  FMUL.FTZ R67, R63, R70 ;  /* 0x000000463f437220 */ /* 0x000fe20000410000 */
[----:B-1----:R-:W-:Y:S01]  /*58a0*/  FADD.FTZ R63, -R45, 1 ;  /* 0x3f8000002d3f7421 */ /* 0x002fe20000010100 */
[----:B------:R-:W-:Y:S01]  /*58b0*/  FMUL.FTZ R60, R57, R50 ;  /* 0x00000032393c7220 */ /* 0x000fe20000410000 */
[----:B------:R-:W-:-:S03]  /*58c0*/  HADD2.F32 R53, -RZ, R62.H0_H0 ;  /* 0x2000003eff357230 */ /* 0x000fc60000004100 */
[----:B------:R1:W3:Y:S01]  /*58d0*/  MUFU.RCP R59, R75 ;  /* 0x0000004b003b7308 */ /* 0x0002e20000001000 */
[----:B------:R-:W-:Y:S01]  /*58e0*/  FADD.FTZ R66, R76, 1 ;  /* 0x3f8000004c427421 */ /* 0x000fe20000010000 */
[----:B------:R-:W-:Y:S01]  /*58f0*/  FFMA.FTZ R63, R14, R63, 1 ;  /* 0x3f8000000e3f7423 */ /* 0x000fe2000001003f */
[----:B------:R-:W-:Y:S01]  /*5900*/  LDS.U16 R76, [R113+0x12] ;  /* 0x00001200714c7984 */ /* 0x000fe20000000400 */
[----:B------:R-:W-:-:S03]  /*5910*/  FMUL.FTZ R60, R45, R60 ;  /* 0x0000003c2d3c7220 */ /* 0x000fc60000410000 */
[----:B-1----:R-:W1:Y:S01]  /*5920*/  LDS.U16 R75, [R114+0x10] ;  /* 0x00001000724b7984 */ /* 0x002e620000000400 */
[----:B------:R-:W3:Y:S01]  /*5930*/  MUFU.RCP R51, R51 ;  /* 0x0000003300337308 */ /* 0x000ee20000001000 */
[C---:B0-----:R-:W-:Y:S01]  /*5940*/  FADD.FTZ R69, -R47.reuse, 1 ;  /* 0x3f8000002f457421 */ /* 0x041fe20000010100 */
[----:B------:R-:W-:Y:S01]  /*5950*/  FMUL.FTZ R62, R56, R53 ;  /* 0x00000035383e7220 */ /* 0x000fe20000410000 */
[----:B------:R-:W-:Y:S01]  /*5960*/  FMUL.FTZ R86, R60, R63 ;  /* 0x0000003f3c567220 */ /* 0x000fe20000410000 */
[----:B------:R-:W-:Y:S01]  /*5970*/  FMUL.FTZ R78, R28, -1.4426950216293334961 ;  /* 0xbfb8aa3b1c4e7820 */ /* 0x000fe20000410000 */
[----:B----4-:R-:W-:Y:S01]  /*5980*/  FADD.FTZ R60, -R54, 1 ;  /* 0x3f800000363c7421 */ /* 0x010fe20000010100 */
[----:B------:R-:W-:Y:S01]  /*5990*/  FFMA.FTZ R69, R16, R69, 1 ;  /* 0x3f80000010457423 */ /* 0x000fe20000010045 */
[----:B------:R-:W-:Y:S01]  /*59a0*/  FMUL.FTZ R62, R47, R62 ;  /* 0x0000003e2f3e7220 */ /* 0x000fe20000410000 */
[----:B--2---:R-:W-:Y:S01]  /*59b0*/  FADD.FTZ R79, R77, 1 ;  /* 0x3f8000004d4f7421 */ /* 0x004fe20000010000 */
[----:B------:R-:W-:Y:S01]  /*59c0*/  FADD.FTZ R84, R81, 1 ;  /* 0x3f80000051547421 */ /* 0x000fe20000010000 */
[----:B------:R0:W-:Y:S01]  /*59d0*/  MUFU.EX2 R120, R78 ;  /* 0x0000004e00787308 */ /* 0x0001e20000000800 */
[----:B------:R-:W-:Y:S01]  /*59e0*/  FFMA.FTZ R81, R19, R60, 1 ;  /* 0x3f80000013517423 */ /* 0x000fe2000001003c */
[----:B------:R-:W-:-:S02]  /*59f0*/  HADD2.F32 R63, -RZ, R15.H0_H0 ;  /* 0x2000000fff3f7230 */ /* 0x000fc40000004100 */
[----:B------:R-:W-:Y:S02]  /*5a00*/  HADD2.F32 R60, -RZ, R74.H0_H0 ;  /* 0x2000004aff3c7230 */ /* 0x000fe40000004100 */
[----:B------:R-:W-:Y:S01]  /*5a10*/  FADD.FTZ R70, R80, 1 ;  /* 0x3f80000050467421 */ /* 0x000fe20000010000 */
[----:B0-----:R-:W-:Y:S01]  /*5a20*/  FMUL.FTZ R78, R62, R69 ;  /* 0x000000453e4e7220 */ /* 0x001fe20000410000 */
[----:B------:R-:W-:Y:S01]  /*5a30*/  HADD2.F32 R62, -RZ, R17.H0_H0 ;  /* 0x20000011ff3e7230 */ /* 0x000fe20000004100 */
[----:B------:R0:W-:Y:S01]  /*5a40*/  MUFU.RCP R69, R79 ;  /* 0x0000004f00457308 */ /* 0x0001e20000001000 */
[----:B---3--:R-:W-:Y:S01]  /*5a50*/  FADD.FTZ R17, -R59, 1 ;  /* 0x3f8000003b117421 */ /* 0x008fe20000010100 */
[----:B------:R-:W-:Y:S01]  /*5a60*/  FMUL.FTZ R80, R63, R60 ;  /* 0x0000003c3f507220 */ /* 0x000fe20000410000 */
[----:B------:R-:W-:Y:S02]  /*5a70*/  FADD.FTZ R15, -R51, 1 ;  /* 0x3f800000330f7421 */ /* 0x000fe40000010100 */
[----:B------:R-:W-:Y:S01]  /*5a80*/  FFMA.FTZ R83, R22, R17, 1 ;  /* 0x3f80000016537423 */ /* 0x000fe20000010011 */
[----:B0-----:R-:W0:Y:S01]  /*5a90*/  LDS.U16 R79, [R112+0x14] ;  /* 0x00001400704f7984 */ /* 0x001e220000000400 */
[----:B------:R-:W-:-:S02]  /*5aa0*/  HADD2.F32 R17, -RZ, R73.H0_H0 ;  /* 0x20000049ff117230 */ /* 0x000fc40000004100 */
[----:B------:R-:W-:Y:S01]  /*5ab0*/  FMUL.FTZ R80, R59, R80 ;  /* 0x000000503b507220 */ /* 0x000fe20000410000 */
[----:B------:R-:W-:Y:S01]  /*5ac0*/  FFMA.FTZ R77, R18, R15, 1 ;  /* 0x3f800000124d7423 */ /* 0x000fe2000001000f */
[----:B------:R-:W-:Y:S01]  /*5ad0*/  HADD2.F32 R15, -RZ, R72.H0_H0 ;  /* 0x20000048ff0f7230 */ /* 0x000fe20000004100 */
[----:B------:R-:W2:Y:S01]  /*5ae0*/  MUFU.RCP R66, R66 ;  /* 0x0000004200427308 */ /* 0x000ea20000001000 */
[----:B------:R-:W-:Y:S01]  /*5af0*/  FMUL.FTZ R73, R62, R17 ;  /* 0x000000113e497220 */ /* 0x000fe20000410000 */
[----:B------:R-:W-:Y:S02]  /*5b00*/  FMUL.FTZ R122, R80, R83 ;  /* 0x00000053507a7220 */ /* 0x000fe40000410000 */
[----:B------:R-:W3:Y:S01]  /*5b10*/  LDS.U16 R83, [R109+0x1a] ;  /* 0x00001a006d537984 */ /* 0x000ee20000000400 */
[----:B------:R-:W-:Y:S01]  /*5b20*/  FMUL.FTZ R72, R20, R15 ;  /* 0x0000000f14487220 */ /* 0x000fe20000410000 */
[----:B------:R-:W-:Y:S01]  /*5b30*/  FMUL.FTZ R74, R54, R73 ;  /* 0x00000049364a7220 */ /* 0x000fe20000410000 */
[----:B------:R-:W-:-:S02]  /*5b40*/  HADD2.F32 R30, -RZ, R30.H0_H0 ;  /* 0x2000001eff1e7230 */ /* 0x000fc40000004100 */
[----:B------:R-:W-:Y:S01]  /*5b50*/  FMUL.FTZ R72, R51, R72 ;  /* 0x0000004833487220 */ /* 0x000fe20000410000 */
[----:B------:R-:W-:Y:S01]  /*5b60*/  FMUL.FTZ R89, R74, R81 ;  /* 0x000000514a597220 */ /* 0x000fe20000410000 */
[----:B------:R-:W-:Y:S01]  /*5b70*/  FADD.FTZ R74, R85, 1 ;  /* 0x3f800000554a7421 */ /* 0x000fe20000010000 */
[----:B------:R4:W-:Y:S01]  /*5b80*/  MUFU.RCP R73, R84 ;  /* 0x0000005400497308 */ /* 0x0009e20000001000 */
[----:B------:R-:W-:Y:S01]  /*5b90*/  FMUL.FTZ R87, R72, R77 ;  /* 0x0000004d48577220 */ /* 0x000fe20000410000 */
[----:B------:R-:W-:Y:S01]  /*5ba0*/  HADD2.F32 R81, -RZ, R11.H0_H0 ;  /* 0x2000000bff517230 */ /* 0x000fe20000004100 */
[----:B------:R-:W-:Y:S01]  /*5bb0*/  LDS.U16 R85, [R107+0x1e] ;  /* 0x00001e006b557984 */ /* 0x000fe20000000400 */
[----:B------:R-:W-:Y:S01]  /*5bc0*/  FMUL.FTZ R3, R30, -1.4426950216293334961 ;  /* 0xbfb8aa3b1e037820 */ /* 0x000fe20000410000 */
[----:B------:R-:W-:Y:S02]  /*5bd0*/  HADD2.F32 R72, -RZ, R12.H0_H0 ;  /* 0x2000000cff487230 */ /* 0x000fe40000004100 */
[----:B-1----:R-:W-:Y:S01]  /*5be0*/  HADD2.F32 R11, -RZ, R75.H0_H0 ;  /* 0x2000004bff0b7230 */ /* 0x002fe20000004100 */
[----:B----4-:R-:W1:Y:S01]  /*5bf0*/  LDS.U16 R84, [R108+0x1c] ;  /* 0x00001c006c547984 */ /* 0x010e620000000400 */
[----:B------:R-:W-:Y:S01]  /*5c00*/  MUFU.RCP R74, R74 ;  /* 0x0000004a004a7308 */ /* 0x000fe20000001000 */
[----:B------:R-:W-:-:S02]  /*5c10*/  HADD2.F32 R12, -RZ, R76.H0_H0 ;  /* 0x2000004cff0c7230 */ /* 0x000fc40000004100 */
[----:B--2---:R-:W-:Y:S01]  /*5c20*/  FADD.FTZ R76, -R66, 1 ;  /* 0x3f800000424c7421 */ /* 0x004fe20000010100 */
[----:B------:R-:W-:-:S04]  /*5c30*/  FMUL.FTZ R75, R72, R11 ;  /* 0x0000000b484b7220 */ /* 0x000fc80000410000 */
[----:B------:R-:W2:Y:S01]  /*5c40*/  MUFU.EX2 R3, R3 ;  /* 0x0000000300037308 */ /* 0x000ea20000000800 */
[----:B------:R-:W-:Y:S01]  /*5c50*/  FFMA.FTZ R76, R23, R76, 1 ;  /* 0x3f800000174c7423 */ /* 0x000fe2000001004c */
[----:B------:R-:W-:Y:S01]  /*5c60*/  FMUL.FTZ R75, R66, R75 ;  /* 0x0000004b424b7220 */ /* 0x000fe20000410000 */
[----:B------:R-:W-:Y:S01]  /*5c70*/  FADD.FTZ R77, -R69, 1 ;  /* 0x3f800000454d7421 */ /* 0x000fe20000010100 */
[----:B------:R-:W-:Y:S01]  /*5c80*/  FMUL.FTZ R80, R81, R12 ;  /* 0x0000000c51507220 */ /* 0x000fe20000410000 */
[----:B------:R-:W-:Y:S01]  /*5c90*/  FADD.FTZ R120, R120, 1 ;  /* 0x3f80000078787421 */ /* 0x000fe20000010000 */
[----:B------:R-:W-:Y:S02]  /*5ca0*/  FMUL.FTZ R124, R75, R76 ;  /* 0x0000004c4b7c7220 */ /* 0x000fe40000410000 */
[----:B------:R-:W4:Y:S01]  /*5cb0*/  MUFU.RCP R70, R70 ;  /* 0x0000004600467308 */ /* 0x000f220000001000 */
[----:B------:R-:W-:Y:S02]  /*5cc0*/  HADD2.F32 R76, -RZ, R8.H0_H0 ;  /* 0x20000008ff4c7230 */ /* 0x000fe40000004100 */
[----:B------:R-:W-:-:S02]  /*5cd0*/  HADD2.F32 R121, -RZ, R121.H0_H0 ;  /* 0x20000079ff797230 */ /* 0x000fc40000004100 */
[----:B------:R-:W-:Y:S01]  /*5ce0*/  FFMA.FTZ R123, R24, R77, 1 ;  /* 0x3f800000187b7423 */ /* 0x000fe2000001004d */
[----:B------:R-:W-:Y:S01]  /*5cf0*/  FMUL.FTZ R80, R69, R80 ;  /* 0x0000005045507220 */ /* 0x000fe20000410000 */
[----:B0-----:R-:W-:Y:S01]  /*5d00*/  HADD2.F32 R8, -RZ, R79.H0_H0 ;  /* 0x2000004fff087230 */ /* 0x001fe20000004100 */
[----:B------:R0:W1:Y:S01]  /*5d10*/  MUFU.RCP R77, R120 ;  /* 0x00000078004d7308 */ /* 0x0000620000001000 */
[----:B------:R-:W-:Y:S01]  /*5d20*/  FMUL.FTZ R79, R76, R121 ;  /* 0x000000794c4f7220 */ /* 0x000fe20000410000 */
[----:B------:R-:W-:Y:S01]  /*5d30*/  FMUL.FTZ R133, R80, R123 ;  /* 0x0000007b50857220 */ /* 0x000fe20000410000 */
[----:B------:R-:W-:Y:S01]  /*5d40*/  FADD.FTZ R80, R2, 1 ;  /* 0x3f80000002507421 */ /* 0x000fe20000010000 */
[----:B------:R-:W-:Y:S02]  /*5d50*/  HADD2.F32 R75, -RZ, R10.H0_H0 ;  /* 0x2000000aff4b7230 */ /* 0x000fe40000004100 */
[----:B--2---:R-:W-:Y:S01]  /*5d60*/  FADD.FTZ R132, R3, 1 ;  /* 0x3f80000003847421 */ /* 0x004fe20000010000 */
[----:B0-----:R-:W-:Y:S01]  /*5d70*/  FADD.FTZ R120, -R74, 1 ;  /* 0x3f8000004a787421 */ /* 0x001fe20000010100 */
[----:B------:R-:W-:-:S02]  /*5d80*/  HADD2.F32 R10, -RZ, R9.H0_H0 ;  /* 0x20000009ff0a7230 */ /* 0x000fc40000004100 */
[----:B------:R-:W-:Y:S01]  /*5d90*/  FMUL.FTZ R79, R74, R79 ;  /* 0x0000004f4a4f7220 */ /* 0x000fe20000410000 */
[----:B------:R-:W-:Y:S02]  /*5da0*/  HADD2.F32 R9, -RZ, R82.H0_H0 ;  /* 0x20000052ff097230 */ /* 0x000fe40000004100 */
[----:B------:R-:W-:Y:S01]  /*5db0*/  FFMA.FTZ R120, R27, R120, 1 ;  /* 0x3f8000001b787423 */ /* 0x000fe20000010078 */
[----:B------:R-:W0:Y:S01]  /*5dc0*/  MUFU.RCP R80, R80 ;  /* 0x0000005000507308 */ /* 0x000e220000001000 */
[----:B----4-:R-:W-:Y:S01]  /*5dd0*/  FADD.FTZ R2, -R70, 1 ;  /* 0x3f80000046027421 */ /* 0x010fe20000010100 */
[----:B------:R-:W-:Y:S01]  /*5de0*/  FMUL.FTZ R3, R75, R8 ;  /* 0x000000084b037220 */ /* 0x000fe20000410000 */
[----:B------:R-:W-:Y:S01]  /*5df0*/  FMUL.FTZ R79, R79, R120 ;  /* 0x000000784f4f7220 */ /* 0x000fe20000410000 */
[----:B------:R-:W-:Y:S02]  /*5e00*/  HADD2.F32 R120, -RZ, R7.H0_H0 ;  /* 0x20000007ff787230 */ /* 0x000fe40000004100 */
[----:B------:R-:W-:Y:S01]  /*5e10*/  FADD.FTZ R123, -R73, 1 ;  /* 0x3f800000497b7421 */ /* 0x000fe20000010100 */
[----:B------:R-:W-:Y:S01]  /*5e20*/  FMUL.FTZ R82, R10, R9 ;  /* 0x000000090a527220 */ /* 0x000fe20000410000 */
[----:B------:R-:W2:Y:S01]  /*5e30*/  MUFU.RCP R173, R132 ;  /* 0x0000008400ad7308 */ /* 0x000ea20000001000 */
[----:B---3--:R-:W-:-:S02]  /*5e40*/  HADD2.F32 R7, -RZ, R83.H0_H0 ;  /* 0x20000053ff077230 */ /* 0x008fc40000004100 */
[----:B------:R-:W-:Y:S01]  /*5e50*/  FFMA.FTZ R2, R25, R2, 1 ;  /* 0x3f80000019027423 */ /* 0x000fe20000010002 */
[----:B------:R-:W-:Y:S01]  /*5e60*/  FMUL.FTZ R3, R70, R3 ;  /* 0x0000000346037220 */ /* 0x000fe20000410000 */
[----:B------:R-:W-:Y:S01]  /*5e70*/  FFMA.FTZ R123, R26, R123, 1 ;  /* 0x3f8000001a7b7423 */ /* 0x000fe2000001007b */
[----:B------:R-:W-:Y:S01]  /*5e80*/  FMUL.FTZ R82, R73, R82 ;  /* 0x0000005249527220 */ /* 0x000fe20000410000 */
[----:B------:R-:W-:Y:S02]  /*5e90*/  HADD2.F32 R125, -RZ, R0.H0_H0 ;  /* 0x20000000ff7d7230 */ /* 0x000fe40000004100 */
[----:B------:R-:W-:Y:S01]  /*5ea0*/  FMUL.FTZ R0, R120, R7 ;  /* 0x0000000778007220 */ /* 0x000fe20000410000 */
[----:B-1----:R-:W-:Y:S01]  /*5eb0*/  FADD.FTZ R83, -R77, 1 ;  /* 0x3f8000004d537421 */ /* 0x002fe20000010100 */
[----:B------:R-:W-:Y:S01]  /*5ec0*/  FMUL.FTZ R2, R3, R2 ;  /* 0x0000000203027220 */ /* 0x000fe20000410000 */
[----:B------:R-:W-:Y:S01]  /*5ed0*/  FMUL.FTZ R3, R82, R123 ;  /* 0x0000007b52037220 */ /* 0x000fe20000410000 */
[----:B------:R-:W-:-:S02]  /*5ee0*/  HADD2.F32 R123, -RZ, R6.H0_H0 ;  /* 0x20000006ff7b7230 */ /* 0x000fc40000004100 */
[----:B------:R-:W-:Y:S01]  /*5ef0*/  FMUL.FTZ R82, R77, R0 ;  /* 0x000000004d527220 */ /* 0x000fe20000410000 */
[----:B------:R-:W-:Y:S02]  /*5f00*/  HADD2.F32 R6, -RZ, R84.H0_H0 ;  /* 0x20000054ff067230 */ /* 0x000fe40000004100 */
[----:B------:R-:W-:Y:S01]  /*5f10*/  FFMA.FTZ R83, R28, R83, 1 ;  /* 0x3f8000001c537423 */ /* 0x000fe20000010053 */
[----:B------:R-:W-:Y:S02]  /*5f20*/  HADD2.F32 R0, -RZ, R85.H0_H0 ;  /* 0x20000055ff007230 */ /* 0x000fe40000004100 */
[----:B0-----:R-:W-:Y:S01]  /*5f30*/  FADD.FTZ R84, -R80, 1 ;  /* 0x3f80000050547421 */ /* 0x001fe20000010100 */
[----:B------:R-:W-:Y:S01]  /*5f40*/  F2FP.F16.F32.PACK_AB R64, R65, R64 ;  /* 0x000000404140723e */ /* 0x000fe200000000ff */
[----:B------:R-:W-:Y:S01]  /*5f50*/  BAR.SYNC.DEFER_BLOCKING 0x0 ;  /* 0x0000000000007b1d */ /* 0x000fe20000010000 */
[----:B------:R-:W-:Y:S01]  /*5f60*/  FMUL.FTZ R82, R82, R83 ;  /* 0x0000005352527220 */ /* 0x000fe20000410000 */
[----:B------:R-:W-:Y:S01]  /*5f70*/  FMUL.FTZ R171, R123, R6 ;  /* 0x000000067bab7220 */ /* 0x000fe20000410000 */
[----:B--2---:R-:W-:Y:S01]  /*5f80*/  FADD.FTZ R83, -R173, 1 ;  /* 0x3f800000ad537421 */ /* 0x004fe20000010100 */
[----:B------:R-:W-:Y:S01]  /*5f90*/  FMUL.FTZ R132, R125, R0 ;  /* 0x000000007d847220 */ /* 0x000fe20000410000 */
[----:B------:R-:W-:Y:S01]  /*5fa0*/  F2FP.F16.F32.PACK_AB R67, R86, R67 ;  /* 0x000000435643723e */ /* 0x000fe200000000ff */
[----:B------:R-:W-:Y:S01]  /*5fb0*/  FFMA.FTZ R84, R29, R84, 1 ;  /* 0x3f8000001d547423 */ /* 0x000fe20000010054 */
[----:B------:R-:W-:Y:S01]  /*5fc0*/  FMUL.FTZ R171, R80, R171 ;  /* 0x000000ab50ab7220 */ /* 0x000fe20000410000 */
[----:B------:R-:W-:Y:S01]  /*5fd0*/  FFMA.FTZ R83, R30, R83, 1 ;  /* 0x3f8000001e537423 */ /* 0x000fe20000010053 */
[----:B------:R-:W-:Y:S01]  /*5fe0*/  FMUL.FTZ R132, R173, R132 ;  /* 0x00000084ad847220 */ /* 0x000fe20000410000 */
[----:B------:R-:W-:-:S02]  /*5ff0*/  PRMT R65, R64, 0x7632, R65 ;  /* 0x0000763240417816 */ /* 0x000fc40000000041 */
[----:B------:R-:W-:Y:S02]  /*6000*/  F2FP.F16.F32.PACK_AB R78, R87, R78 ;  /* 0x0000004e574e723e */ /* 0x000fe400000000ff */
[----:B------:R-:W-:Y:S02]  /*6010*/  PRMT R85, R67, 0x7632, R85 ;  /* 0x0000763243557816 */ /* 0x000fe40000000055 */
[----:B------:R-:W-:Y:S01]  /*6020*/  F2FP.F16.F32.PACK_AB R89, R122, R89 ;  /* 0x000000597a59723e */ /* 0x000fe200000000ff */
[----:B------:R-:W-:Y:S01]  /*6030*/  FMUL.FTZ R84, R171, R84 ;  /* 0x00000054ab547220 */ /* 0x000fe20000410000 */
        /* <DEDUP_REMOVED lines=11> */
[----:B------:R-:W-:Y:S02]  /*60f0*/  F2FP.F16.F32.PACK_AB R83, R83, R84 ;  /* 0x000000545353723e */ /* 0x000fe400000000ff */
[----:B-1----:R-:W-:Y:S01]  /*6100*/  PRMT R65, R2, 0x7610, R65 ;  /* 0x0000761002417816 */ /* 0x002fe20000000041 */
[----:B------:R0:W-:Y:S01]  /*6110*/  STS.U16 [R118+0x8], R78 ;  /* 0x0000084e76007388 */ /* 0x0001e20000000400 */
[----:B------:R-:W-:Y:S02]  /*6120*/  ISETP.NE.AND P1, PT, R168, RZ, PT ;  /* 0x000000ffa800720c */ /* 0x000fe40003f25270 */
[----:B--2---:R-:W-:Y:S01]  /*6130*/  PRMT R67, R2, 0x7632, R67 ;  /* 0x0000763202437816 */ /* 0x004fe20000000043 */
[----:B------:R-:W-:Y:S04]  /*6140*/  STS.U16 [R117+0xa], R86 ;  /* 0x00000a5675007388 */ /* 0x000fe80000000400 */
[----:B------:R-:W-:Y:S01]  /*6150*/  STS.U16 [R116+0xc], R89 ;  /* 0x00000c5974007388 */ /* 0x000fe20000000400 */
[----:B0-----:R-:W-:-:S03]  /*6160*/  PRMT R78, R79, 0x7632, R78 ;  /* 0x000076324f4e7816 */ /* 0x001fc6000000004e */
[----:B------:R0:W-:Y:S01]  /*6170*/  STS.U16 [R115+0xe], R64 ;  /* 0x00000e4073007388 */ /* 0x0001e20000000400 */
[----:B------:R-:W-:-:S03]  /*6180*/  PRMT R82, R83, 0x7632, R82 ;  /* 0x0000763253527816 */ /* 0x000fc60000000052 */
        /* <DEDUP_REMOVED lines=45> */
[----:B------:R-:W-:Y:S01]  /*6460*/  @!P5 STG.E.U16 desc[UR28][R2.64+0x40], R67 ;  /* 0x000040430200d986 */ /* 0x000fe2000c10151c */
[-C--:B------:R-:W-:Y:S02]  /*6470*/  ISETP.GE.AND P3, PT, R158, R189.reuse, PT ;  /* 0x000000bd9e00720c */ /* 0x080fe40003f66270 */
[-C--:B------:R-:W-:Y:S01]  /*6480*/  ISETP.GE.AND P4, PT, R157, R189.reuse, PT ;  /* 0x000000bd9d00720c */ /* 0x080fe20003f86270 */
[----:B------:R-:W-:Y:S01]  /*6490*/  @!P6 STG.E.U16 desc[UR28][R2.64+0x80], R79 ;  /* 0x0000804f0200e986 */ /* 0x000fe2000c10151c */
        /* <DEDUP_REMOVED lines=94> */
[----:B------:R-:W-:Y:S04]  /*6a80*/  STS.U16 [R118+0x8], R15 ;  /* 0x0000080f76007388 */ /* 0x000fe80000000400 */
[----:B------:R-:W-:Y:S01]  /*6a90*/  STS.U16 [R117+0xa], R5 ;  /* 0x00000a0575007388 */ /* 0x000fe20000000400 */
[----:B-1----:R-:W-:Y:S01]  /*6aa0*/  UIMAD.WIDE.U32 UR32, UR31, UR12, UR8 ;  /* 0x0000000c1f2072a5 */ /* 0x002fe2000f8e0008 */
[----:B0-----:R-:W-:Y:S02]  /*6ab0*/  PRMT R0, R8, 0x7632, R0 ;  /* 0x0000763208007816 */ /* 0x001fe40000000000 */
[----:B------:R-:W-:Y:S01]  /*6ac0*/  STS.U16 [R116+0xc], R17 ;  /* 0x00000c1174007388 */ /* 0x000fe20000000400 */
[----:B------:R-:W-:-:S03]  /*6ad0*/  UIMAD UR13, UR31, UR13, UR33 ;  /* 0x0000000d1f0d72a4 */ /* 0x000fc6000f8e0221 */
[----:B------:R0:W-:Y:S01]  /*6ae0*/  STS.U16 [R115+0xe], R2 ;  /* 0x00000e0273007388 */ /* 0x0001e20000000400 */
[----:B------:R-:W-:Y:S02]  /*6af0*/  UMOV UR12, UR32 ;  /* 0x00000020000c7c82 */ /* 0x000fe40008000000 */
[----:B------:R-:W-:Y:S01]  /*6b00*/  UIMAD.WIDE.U32 UR12, UR30, UR14, UR12 ;  /* 0x0000000e1e0c72a5 */ /* 0x000fe2000f8e000c */
[----:B------:R-:W-:Y:S03]  /*6b10*/  STS.U16 [R114+0x10], R11 ;  /* 0x0000100b72007388 */ /* 0x000fe60000000400 */
[----:B------:R-:W-:Y:S01]  /*6b20*/  UIMAD UR15, UR30, UR15, UR13 ;  /* 0x0000000f1e0f72a4 */ /* 0x000fe2000f8e020d */
[----:B------:R1:W-:Y:S01]  /*6b30*/  STS.U16 [R113+0x12], R4 ;  /* 0x0000120471007388 */ /* 0x0003e20000000400 */
[----:B0-----:R-:W-:-:S03]  /*6b40*/  PRMT R2, R3, 0x7632, R2 ;  /* 0x0000763203027816 */ /* 0x001fc60000000002 */
[----:B------:R-:W-:Y:S04]  /*6b50*/  STS.U16 [R112+0x14], R8 ;  /* 0x0000140870007388 */ /* 0x000fe80000000400 */
[----:B------:R0:W-:Y:S01]  /*6b60*/  STS.U16 [R111+0x16], R0 ;  /* 0x000016006f007388 */ /* 0x0001e20000000400 */
[----:B-1----:R-:W-:-:S03]  /*6b70*/  MOV R4, UR25 ;  /* 0x0000001900047c02 */ /* 0x002fc60008000f00 */
[----:B------:R-:W-:Y:S04]  /*6b80*/  STS.U16 [R110+0x18], R27 ;  /* 0x0000181b6e007388 */ /* 0x000fe80000000400 */
[----:B------:R-:W-:Y:S01]  /*6b90*/  STS.U16 [R109+0x1a], R6 ;  /* 0x00001a066d007388 */ /* 0x000fe20000000400 */
[----:B0-----:R-:W-:-:S03]  /*6ba0*/  IADD3 R0, P0, PT, R166, UR12, RZ ;  /* 0x0000000ca6007c10 */ /* 0x001fc6000ff1e0ff */
[----:B------:R0:W-:Y:S04]  /*6bb0*/  STS.U16 [R108+0x1c], R3 ;  /* 0x00001c036c007388 */ /* 0x0001e80000000400 */
[----:B------:R1:W-:Y:S01]  /*6bc0*/  STS.U16 [R107+0x1e], R2 ;  /* 0x00001e026b007388 */ /* 0x0003e20000000400 */
[----:B------:R-:W-:-:S03]  /*6bd0*/  NOP ;  /* 0x0000000000007918 */ /* 0x000fc60000000000 */
[----:B------:R-:W-:Y:S01]  /*6be0*/  LDS.U16 R5, [R146] ;  /* 0x0000000092057984 */ /* 0x000fe20000000400 */
[----:B0-----:R-:W-:Y:S01]  /*6bf0*/  IMAD.X R3, RZ, RZ, UR15, P0 ;  /* 0x0000000fff037e24 */ /* 0x001fe200080e06ff */
[C---:B-1----:R-:W-:Y:S02]  /*6c00*/  LEA R2, P5, R0.reuse, UR36, 0x1 ;  /* 0x0000002400027c11 */ /* 0x042fe4000f8a08ff */
[----:B------:R-:W-:Y:S02]  /*6c10*/  LDS.U16 R7, [R145+0x40] ;  /* 0x0000400091077984 */ /* 0x000fe40000000400 */
[----:B------:R-:W-:Y:S02]  /*6c20*/  LEA.HI.X R3, R0, UR37, R3, 0x1, P5 ;  /* 0x0000002500037c11 */ /* 0x000fe4000a8f0c03 */
        /* <DEDUP_REMOVED lines=49> */
.L_x_4862:
[----:B------:R-:W-:Y:S02]  /*6f40*/  HADD2.F32 R71, -RZ, R71.H0_H0 ;  /* 0x20000047ff477230 */ /* 0x000fe40000004100 */
[----:B------:R-:W-:Y:S01]  /*6f50*/  FFMA.FTZ R167, R88, R91, R167 ;  /* 0x0000005b58a77223 */ /* 0x000fe200000100a7 */
[----:B------:R-:W-:Y:S01]  /*6f60*/  HADD2.F32 R68, -RZ, R68.H0_H0 ;  /* 0x20000044ff447230 */ /* 0x000fe20000004100 */
[----:B------:R-:W1:Y:S01]  /*6f70*/  LDCU UR7, c[0x0][0x38c] ;  /* 0x00007180ff0777ac */ /* 0x000e620008000800 */
[----:B------:R-:W-:Y:S02]  /*6f80*/  HADD2.F32 R61, -RZ, R61.H0_H0 ;  /* 0x2000003dff3d7230 */ /* 0x000fe40000004100 */
[----:B------:R-:W-:Y:S01]  /*6f90*/  FFMA.FTZ R0, R86, R71, R167 ;  /* 0x0000004756007223 */ /* 0x000fe200000100a7 */
[----:B------:R-:W-:Y:S02]  /*6fa0*/  HADD2.F32 R58, -RZ, R58.H0_H0 ;  /* 0x2000003aff3a7230 */ /* 0x000fe40000004100 */
[----:B------:R-:W-:-:S02]  /*6fb0*/  HFMA2 R72, -RZ, RZ, 0, 0 ;  /* 0x00000000ff487431 */ /* 0x000fc400000001ff */
[----:B------:R-:W-:Y:S02]  /*6fc0*/  HADD2.F32 R55, -RZ, R55.H0_H0 ;  /* 0x20000037ff377230 */ /* 0x000fe40000004100 */
[----:B0-----:R-:W-:Y:S01]  /*6fd0*/  FFMA.FTZ R3, R89, R68, R0 ;  /* 0x0000004459037223 */ /* 0x001fe20000010000 */
        /* <DEDUP_REMOVED lines=28> */
[----:B------:R-:W-:Y:S01]  /*71a0*/  IMAD.MOV.U32 R54, RZ, RZ, RZ ;  /* 0x000000ffff367224 */ /* 0x000fe200078e00ff */
[----:B------:R-:W-:Y:S02]  /*71b0*/  CS2R R50, SRZ ;  /* 0x0000000000327805 */ /* 0x000fe4000001ff00 */
[----:B------:R-:W-:Y:S01]  /*71c0*/  MOV R48, RZ ;  /* 0x000000ff00307202 */ /* 0x000fe20000000f00 */
[----:B------:R-:W-:Y:S01]  /*71d0*/  FFMA.FTZ R0, R78, R43, R3 ;  /* 0x0000002b4e007223 */ /* 0x000fe20000010003 */
[-C--:B-----5:R-:W-:Y:S01]  /*71e0*/  FMUL.FTZ R37, R88, R169.reuse ;  /* 0x000000a958257220 */ /* 0x0a0fe20000410000 */
        /* <DEDUP_REMOVED lines=24> */
[----:B------:R-:W-:Y:S02]  /*7370*/  ISETP.GE.AND P1, PT, R166, UR25, PT ;  /* 0x00000019a6007c0c */ /* 0x000fe4000bf26270 */
[----:B------:R-:W-:Y:S01]  /*7380*/  LOP3.LUT R21, R21, 0xfffffdff, RZ, 0xc0, !PT ;  /* 0xfffffdff15157812 */ /* 0x000fe200078ec0ff */
[----:B------:R-:W-:Y:S01]  /*7390*/  UIADD3 UR27, UPT, UPT, UR10, -0x1, URZ ;  /* 0xffffffff0a1b7890 */ /* 0x000fe2000fffe0ff */
[----:B------:R-:W-:Y:S01]  /*73a0*/  MOV R72, RZ ;  /* 0x000000ff00487202 */ /* 0x000fe20000000f00 */
[----:B------:R-:W-:Y:S01]  /*73b0*/  UISETP.NE.AND UP0, UPT, UR10, 0x1, UPT ;  /* 0x000000010a00788c */ /* 0x000fe2000bf05270 */
[----:B------:R-:W2:Y:S01]  /*73c0*/  LDC.64 R122, c[0x0][0x4d8] ;  /* 0x00013600ff7a7b82 */ /* 0x000ea20000000a00 */
[----:B------:R-:W-:Y:S01]  /*73d0*/  ULEA.HI UR7, UR27, UR27, URZ, 0x1 ;  /* 0x0000001b1b077291 */ /* 0x000fe2000f8f08ff */
[----:B------:R-:W3:Y:S03]  /*73e0*/  LDCU UR35, c[0x0][0x394] ;  /* 0x00007280ff2377ac */ /* 0x000ee60008000800 */
[----:B------:R-:W-:Y:S01]  /*73f0*/  PLOP3.LUT P0, PT, PT, PT, UP0, 0x80, 0x8 ;  /* 0x000000000008781c */ /* 0x000fe20003f0f008 */
[----:B------:R-:W-:-:S02]  /*7400*/  ULOP3.LUT UR7, UR7, 0xfffffe, URZ, 0xc0, !UPT ;  /* 0x00fffffe07077892 */ /* 0x000fc4000f8ec0ff */
[----:B------:R-:W4:Y:S01]  /*7410*/  LDC.64 R124, c[0x0][0x4b8] ;  /* 0x00012e00ff7c7b82 */ /* 0x000f220000000a00 */
[----:B------:R-:W-:Y:S01]  /*7420*/  ISETP.EQ.AND P0, PT, R165, RZ, P0 ;  /* 0x000000ffa500720c */ /* 0x000fe20000702270 */
[----:B------:R-:W0:Y:S01]  /*7430*/  LDCU UR52, c[0x0][0x38c] ;  /* 0x00007180ff3477ac */ /* 0x000e220008000800 */
[----:B------:R-:W-:Y:S01]  /*7440*/  @P1 LOP3.LUT R21, R21, 0x200, RZ, 0xfc, !PT ;  /* 0x0000020015151812 */ /* 0x000fe200078efcff */
[----:B-1----:R-:W-:Y:S02]  /*7450*/  UIMAD.WIDE.U32 UR12, UR30, UR14, URZ ;  /* 0x0000000e1e0c72a5 */ /* 0x002fe4000f8e00ff */
[----:B------:R-:W-:Y:S01]  /*7460*/  UIADD3 UR27, UPT, UPT, UR27, -UR7, URZ ;  /* 0x800000071b1b7290 */ /* 0x000fe2000fffe0ff */
        /* <DEDUP_REMOVED lines=11> */
[----:B---3--:R-:W-:-:S11]  /*7520*/  UMOV UR7, URZ ;  /* 0x000000ff00077c82 */ /* 0x008fd60008000000 */
.L_x_4908:
[----:B0-----:R-:W-:Y:S01]  /*7530*/  HFMA2 R3, -RZ, RZ, 0, 0 ;  /* 0x00000000ff037431 */ /* 0x001fe200000001ff */
[----:B0-----:R-:W-:Y:S01]  /*7540*/  MOV R9, UR38 ;  /* 0x0000002600097c02 */ /* 0x001fe20008000f00 */
[----:B------:R-:W-:Y:S01]  /*7550*/  IMAD.U32 R5, RZ, RZ, UR39 ;  /* 0x00000027ff057e24 */ /* 0x000fe2000f8e00ff */
[----:B------:R-:W-:Y:S02]  /*7560*/  MOV R2, R166 ;  /* 0x000000a600027202 */ /* 0x000fe40000000f00 */
[----:B------:R-:W-:Y:S02]  /*7570*/  ISETP.GE.AND P5, PT, R158, UR25, PT ;  /* 0x000000199e007c0c */ /* 0x000fe4000bfa6270 */
[----:B------:R-:W-:Y:S02]  /*7580*/  P2R R171, PR, RZ, 0x1 ;  /* 0x00000001ffab7803 */ /* 0x000fe40000000000 */
[----:B------:R-:W-:Y:S01]  /*7590*/  LOP3.LUT P0, RZ, R21, 0x200, RZ, 0xc0, !PT ;  /* 0x0000020015ff7812 */ /* 0x000fe2000780c0ff */
[----:B------:R-:W-:Y:S01]  /*75a0*/  IMAD.WIDE.U32 R8, R9, UR7, R2 ;  /* 0x0000000709087c25 */ /* 0x000fe2000f8e0002 */
[----:B------:R-:W-:-:S02]  /*75b0*/  ISETP.GE.AND P4, PT, R162, UR25, PT ;  /* 0x00000019a2007c0c */ /* 0x000fc4000bf86270 */
[----:B------:R-:W-:Y:S01]  /*75c0*/  MOV R7, UR40 ;  /* 0x0000002800077c02 */ /* 0x000fe20008000f00 */
[----:B------:R-:W-:Y:S01]  /*75d0*/  IMAD R5, R5, UR7, R9 ;  /* 0x0000000705057c24 */ /* 0x000fe2000f8e0209 */
[----:B------:R-:W-:Y:S02]  /*75e0*/  LEA R4, P1, R8, UR24, 0x1 ;  /* 0x0000001808047c11 */ /* 0x000fe4000f8208ff */
[----:B------:R-:W-:Y:S01]  /*75f0*/  ISETP.GE.AND P3, PT, R160, UR25, PT ;  /* 0x00000019a0007c0c */ /* 0x000fe2000bf66270 */
[----:B------:R-:W-:Y:S01]  /*7600*/  IMAD.WIDE.U32 R6, R7, UR7, R2 ;  /* 0x0000000707067c25 */ /* 0x000fe2000f8e0002 */
[----:B------:R-:W-:Y:S02]  /*7610*/  LEA.HI.X R5, R8, UR20, R5, 0x1, P1 ;  /* 0x0000001408057c11 */ /* 0x000fe400088f0c05 */
[----:B------:R-:W-:Y:S02]  /*7620*/  ISETP.GE.AND P1, PT, R161, UR25, PT ;  /* 0x00000019a1007c0c */ /* 0x000fe4000bf26270 */
[----:B------:R-:W-:Y:S01]  /*7630*/  MOV R11, UR41 ;  /* 0x00000029000b7c02 */ /* 0x000fe20008000f00 */
[----:B---3--:R-:W3:Y:S01]  /*7640*/  @!P5 LDG.E.U16 R14, desc[UR28][R4.64+0x140] ;  /* 0x0001401c040ed981 */ /* 0x008ee2000c1e1500 */
[----:B------:R-:W-:-:S02]  /*7650*/  ISETP.GE.AND P5, PT, R157, UR25, PT ;  /* 0x000000199d007c0c */ /* 0x000fc4000bfa6270 */
[----:B------:R-:W-:Y:S01]  /*7660*/  LEA R2, P2, R6, UR22, 0x1 ;  /* 0x0000001606027c11 */ /* 0x000fe2000f8408ff */
[----:B------:R-:W5:Y:S01]  /*7670*/  @!P0 LDG.E.U16 R172, desc[UR28][R4.64] ;  /* 0x0000001c04ac8981 */ /* 0x000f62000c1e1500 */
[----:B------:R-:W-:-:S03]  /*7680*/  IMAD R3, R11, UR7, R7 ;  /* 0x000000070b037c24 */ /* 0x000fc6000f8e0207 */
[----:B--2---:R-:W2:Y:S02]  /*7690*/  @!P4 LDG.E.U16 R0, desc[UR28][R4.64+0x40] ;  /* 0x0000401c0400c981 */ /* 0x004ea4000c1e1500 */
[----:B------:R-:W-:Y:S02]  /*76a0*/  LEA.HI.X R3, R6, UR23, R3, 0x1, P2 ;  /* 0x0000001706037c11 */ /* 0x000fe400090f0c03 */
[----:B----4-:R-:W4:Y:S01]  /*76b0*/  @!P1 LDG.E.U16 R8, desc[UR28][R4.64+0x80] ;  /* 0x0000801c04089981 */ /* 0x010f22000c1e1500 */
[----:B------:R-:W-:-:S03]  /*76c0*/  ISETP.GE.AND P2, PT, R159, UR25, PT ;  /* 0x000000199f007c0c */ /* 0x000fc6000bf46270 */
[----:B------:R-:W3:Y:S01]  /*76d0*/  @!P5 LDG.E.U16 R13, desc[UR28][R4.64+0x180] ;  /* 0x0001801c040dd981 */ /* 0x000ee2000c1e1500 */
[----:B------:R-:W-:-:S03]  /*76e0*/  ISETP.GE.AND P5, PT, R156, UR25, PT ;  /* 0x000000199c007c0c */ /* 0x000fc6000bfa6270 */
[----:B------:R-:W4:Y:S06]  /*76f0*/  @!P3 LDG.E.U16 R10, desc[UR28][R4.64+0xc0] ;  /* 0x0000c01c040ab981 */ /* 0x000f2c000c1e1500 */
[----:B------:R-:W4:Y:S04]  /*7700*/  @!P2 LDG.E.U16 R12, desc[UR28][R4.64+0x100] ;  /* 0x0001001c040ca981 */ /* 0x000f28000c1e1500 */
[----:B------:R-:W4:Y:S01]  /*7710*/  @!P5 LDG.E.U16 R16, desc[UR28][R4.64+0x1c0] ;  /* 0x0001c01c0410d981 */ /* 0x000f22000c1e1500 */
[----:B------:R-:W-:-:S13]  /*7720*/  ISETP.GE.AND P5, PT, R155, UR25, PT ;  /* 0x000000199b007c0c */ /* 0x000fda000bfa6270 */
        /* <DEDUP_REMOVED lines=9> */
[----:B------:R-:W-:Y:S02]  /*77c0*/  ISETP.GE.AND P5, PT, R150, UR25, PT ;  /* 0x0000001996007c0c */ /* 0x000fe4000bfa6270 */
[----:B------:R-:W-:-:S11]  /*77d0*/  ISETP.GE.AND P6, PT, R148, UR25, PT ;  /* 0x0000001994007c0c */ /* 0x000fd6000bfc6270 */
[----:B------:R-:W4:Y:S01]  /*77e0*/  @!P5 LDG.E.U16 R66, desc[UR28][R4.64+0x340] ;  /* 0x0003401c0442d981 */ /* 0x000f22000c1e1500 */
[----:B------:R-:W-:-:S03]  /*77f0*/  ISETP.GE.AND P5, PT, R149, UR25, PT ;  /* 0x0000001995007c0c */ /* 0x000fc6000bfa6270 */
[----:B------:R-:W4:Y:S10]  /*7800*/  @!P6 LDG.E.U16 R67, desc[UR28][R4.64+0x3c0] ;  /* 0x0003c01c0443e981 */ /* 0x000f34000c1e1500 */
[----:B------:R-:W4:Y:S01]  /*7810*/  @!P5 LDG.E.U16 R65, desc[UR28][R4.64+0x380] ;  /* 0x0003801c0441d981 */ /* 0x000f22000c1e1500 */
        /* <DEDUP_REMOVED lines=12> */
[----:B------:R0:W4:Y:S01]  /*78e0*/  LDG.E R20, desc[UR28][R6.64] ;  /* 0x0000001c06147981 */ /* 0x000122000c1e1900 */
[----:B------:R-:W-:-:S02]  /*78f0*/  HFMA2 R9, -RZ, RZ, 0, 0 ;  /* 0x00000000ff097431 */ /* 0x000fc400000001ff */
[----:B0-----:R-:W-:Y:S02]  /*7900*/  HFMA2 R7, -RZ, RZ, 0, 0 ;  /* 0x00000000ff077431 */ /* 0x001fe400000001ff */
[----:B------:R-:W-:Y:S01]  /*7910*/  IMAD.MOV.U32 R11, RZ, RZ, RZ ;  /* 0x000000ffff0b7224 */ /* 0x000fe200078e00ff */
[----:B------:R-:W-:Y:S02]  /*7920*/  P2R R6, PR, RZ, 0x1 ;  /* 0x00000001ff067803 */ /* 0x000fe40000000000 */
[----:B------:R-:W-:Y:S02]  /*7930*/  MOV R5, RZ ;  /* 0x000000ff00057202 */ /* 0x000fe40000000f00 */
[----:B-----5:R-:W-:-:S04]  /*7940*/  @!P0 PRMT R9, R172, 0x5410, RZ ;  /* 0x00005410ac098816 */ /* 0x020fc800000000ff */
[--C-:B--2---:R-:W-:Y:S02]  /*7950*/  @!P4 PRMT R9, R9, 0x5410, R0.reuse ;  /* 0x000054100909c816 */ /* 0x104fe40000000000 */
[----:B---3--:R-:W-:Y:S02]  /*7960*/  @!P6 PRMT R7, R13, 0x5410, RZ ;  /* 0x000054100d07e816 */ /* 0x008fe400000000ff */
[----:B------:R-:W-:Y:S01]  /*7970*/  ISETP.GE.AND P6, PT, R155, UR25, PT ;  /* 0x000000199b007c0c */ /* 0x000fe2000bfc6270 */
[----:B------:R0:W-:Y:S01]  /*7980*/  STS.U16 [R146], R9 ;  /* 0x0000000992007388 */ /* 0x0001e20000000400 */
[----:B------:R-:W-:Y:S02]  /*7990*/  PRMT R0, R9, 0x7632, R0 ;  /* 0x0000763209007816 */ /* 0x000fe40000000000 */
[----:B----4-:R-:W-:Y:S02]  /*79a0*/  @!P1 PRMT R11, R8, 0x5410, RZ ;  /* 0x00005410080b9816 */ /* 0x010fe400000000ff */
[----:B------:R-:W-:-:S02]  /*79b0*/  @!P5 PRMT R7, R7, 0x5410, R16 ;  /* 0x000054100707d816 */ /* 0x000fc40000000010 */
[----:B------:R-:W-:Y:S02]  /*79c0*/  ISETP.GE.AND P5, PT, R154, UR25, PT ;  /* 0x000000199a007c0c */ /* 0x000fe4000bfa6270 */
[----:B0-----:R-:W-:Y:S02]  /*79d0*/  MOV R9, RZ ;  /* 0x000000ff00097202 */ /* 0x001fe40000000f00 */
[----:B------:R-:W-:Y:S01]  /*79e0*/  @!P3 PRMT R11, R11, 0x5410, R10 ;  /* 0x000054100b0bb816 */ /* 0x000fe2000000000a */
[----:B------:R-:W-:Y:S01]  /*79f0*/  STS.U16 [R145+0x40], R0 ;  /* 0x0000400091007388 */ /* 0x000fe20000000400 */
[----:B------:R-:W-:Y:S02]  /*7a00*/  @!P6 PRMT R9, R15, 0x5410, RZ ;  /* 0x000054100f09e816 */ /* 0x000fe400000000ff */
[----:B------:R-:W-:Y:S01]  /*7a10*/  ISETP.GE.AND P6, PT, R153, UR25, PT ;  /* 0x0000001999007c0c */ /* 0x000fe2000bfc6270 */
[----:B------:R0:W-:Y:S01]  /*7a20*/  STS.U16 [R144+0x80], R11 ;  /* 0x0000800b90007388 */ /* 0x0001e20000000400 */
[----:B------:R-:W-:-:S02]  /*7a30*/  PRMT R4, R11, 0x7632, R4 ;  /* 0x000076320b047816 */ /* 0x000fc40000000004 */
[----:B------:R-:W-:Y:S02]  /*7a40*/  ISETP.GE.AND P0, PT, R158, UR25, PT ;  /* 0x000000199e007c0c */ /* 0x000fe4000bf06270 */
[----:B------:R-:W-:Y:S02]  /*7a50*/  @!P5 PRMT R9, R9, 0x5410, R18 ;  /* 0x000054100909d816 */ /* 0x000fe40000000012 */
[----:B------:R-:W-:Y:S01]  /*7a60*/  ISETP.GE.AND P5, PT, R152, UR25, PT ;  /* 0x0000001998007c0c */ /* 0x000fe2000bfa6270 */
[----:B0-----:R-:W-:Y:S01]  /*7a70*/  HFMA2 R11, -RZ, RZ, 0, 0 ;  /* 0x00000000ff0b7431 */ /* 0x001fe200000001ff */
[----:B------:R-:W-:-:S03]  /*7a80*/  @!P2 PRMT R5, R12, 0x5410, RZ ;  /* 0x000054100c05a816 */ /* 0x000fc600000000ff */
[----:B------:R-:W-:Y:S02]  /*7a90*/  @!P6 PRMT R11, R17, 0x5410, RZ ;  /* 0x00005410110be816 */ /* 0x000fe400000000ff */
[----:B------:R-:W-:Y:S02]  /*7aa0*/  ISETP.GE.AND P6, PT, R151, UR25, PT ;  /* 0x0000001997007c0c */ /* 0x000fe4000bfc6270 */
[----:B------:R-:W-:Y:S01]  /*7ab0*/  @!P0 PRMT R5, R5, 0x5410, R14 ;  /* 0x0000541005058816 */ /* 0x000fe2000000000e */
[----:B------:R-:W-:Y:S01]  /*7ac0*/  STS.U16 [R143+0xc0], R4 ;  /* 0x0000c0048f007388 */ /* 0x000fe20000000400 */
[----:B------:R-:W-:Y:S02]  /*7ad0*/  ISETP.NE.AND P0, PT, R6, RZ, PT ;  /* 0x000000ff0600720c */ /* 0x000fe40003f05270 */
[----:B------:R-:W-:Y:S02]  /*7ae0*/  @!P5 PRMT R11, R11, 0x5410, R64 ;  /* 0x000054100b0bd816 */ /* 0x000fe40000000040 */
[----:B------:R-:W-:Y:S01]  /*7af0*/  ISETP.GE.AND P5, PT, R150, UR25, PT ;  /* 0x0000001996007c0c */ /* 0x000fe2000bfa6270 */
[----:B------:R0:W-:Y:S01]  /*7b00*/  STS.U16 [R142+0x100], R5 ;  /* 0x000100058e007388 */ /* 0x0001e20000000400 */
[----:B------:R-:W-:-:S02]  /*7b10*/  PRMT R6, R5, 0x7632, R6 ;  /* 0x0000763205067816 */ /* 0x000fc40000000006 */
[----:B0-----:R-:W-:Y:S02]  /*7b20*/  MOV R5, RZ ;  /* 0x000000ff00057202 */ /* 0x001fe40000000f00 */
[----:B------:R-:W-:Y:S02]  /*7b30*/  @!P6 PRMT R5, R19, 0x5410, RZ ;  /* 0x000054101305e816 */ /* 0x000fe400000000ff */
[----:B------:R-:W-:Y:S01]  /*7b40*/  ISETP.NE.AND P6, PT, R132, RZ, PT ;  /* 0x000000ff8400720c */ /* 0x000fe20003fc5270 */
[----:B------:R-:W-:-:S04]  /*7b50*/  HFMA2 R0, -RZ, RZ, 0, 0 ;  /* 0x00000000ff007431 */ /* 0x000fc800000001ff */
[----:B------:R-:W-:Y:S02]  /*7b60*/  @!P5 PRMT R5, R5, 0x5410, R66 ;  /* 0x000054100505d816 */ /* 0x000fe40000000042 */
[----:B------:R-:W-:Y:S02]  /*7b70*/  ISETP.NE.AND P5, PT, R133, RZ, PT ;  /* 0x000000ff8500720c */ /* 0x000fe40003fa5270 */
[----:B------:R-:W-:Y:S01]  /*7b80*/  PRMT R8, R7, 0x7632, R8 ;  /* 0x0000763207087816 */ /* 0x000fe20000000008 */
[----:B------:R0:W-:Y:S01]  /*7b90*/  STS.U16 [R141+0x140], R6 ;  /* 0x000140068d007388 */ /* 0x0001e20000000400 */
[----:B------:R-:W-:Y:S02]  /*7ba0*/  PRMT R4, R9, 0x7632, R4 ;  /* 0x0000763209047816 */ /* 0x000fe40000000004 */
[----:B------:R-:W-:Y:S01]  /*7bb0*/  PRMT R10, R11, 0x7632, R10 ;  /* 0x000076320b0a7816 */ /* 0x000fe2000000000a */
[----:B------:R2:W-:Y:S06]  /*7bc0*/  STS.U16 [R140+0x180], R7 ;  /* 0x000180078c007388 */ /* 0x0005ec0000000400 */
[----:B------:R-:W-:Y:S01]  /*7bd0*/  @!P5 PRMT R0, R65, 0x5410, RZ ;  /* 0x000054104100d816 */ /* 0x000fe200000000ff */
[----:B------:R-:W-:Y:S01]  /*7be0*/  STS.U16 [R139+0x1c0], R8 ;  /* 0x0001c0088b007388 */ /* 0x000fe20000000400 */
[----:B0-----:R-:W-:-:S02]  /*7bf0*/  PRMT R6, R5, 0x7632, R6 ;  /* 0x0000763205067816 */ /* 0x001fc40000000006 */
[----:B------:R-:W-:Y:S01]  /*7c00*/  @!P6 PRMT R0, R0, 0x5410, R67 ;  /* 0x000054100000e816 */ /* 0x000fe20000000043 */
[----:B------:R-:W-:Y:S03]  /*7c10*/  STS.U16 [R138+0x200], R9 ;  /* 0x000200098a007388 */ /* 0x000fe60000000400 */
[----:B--2---:R-:W-:Y:S01]  /*7c20*/  PRMT R7, R0, 0x7632, R7 ;  /* 0x0000763200077816 */ /* 0x004fe20000000007 */
[----:B------:R0:W-:Y:S04]  /*7c30*/  STS.U16 [R137+0x240], R4 ;  /* 0x0002400489007388 */ /* 0x0001e80000000400 */
[----:B------:R-:W-:Y:S04]  /*7c40*/  STS.U16 [R136+0x280], R11 ;  /* 0x0002800b88007388 */ /* 0x000fe80000000400 */
[----:B------:R-:W-:Y:S04]  /*7c50*/  STS.U16 [R135+0x2c0], R10 ;  /* 0x0002c00a87007388 */ /* 0x000fe80000000400 */
[----:B------:R-:W-:Y:S04]  /*7c60*/  STS.U16 [R134+0x300], R5 ;  /* 0x0003000586007388 */ /* 0x000fe80000000400 */
[----:B------:R-:W-:Y:S04]  /*7c70*/  STS.U16 [R131+0x340], R6 ;  /* 0x0003400683007388 */ /* 0x000fe80000000400 */
[----:B------:R2:W-:Y:S04]  /*7c80*/  STS.U16 [R129+0x380], R0 ;  /* 0x0003800081007388 */ /* 0x0005e80000000400 */
[----:B------:R-:W-:Y:S01]  /*7c90*/  STS.U16 [R130+0x3c0], R7 ;  /* 0x0003c00782007388 */ /* 0x000fe20000000400 */
[----:B------:R-:W-:-:S03]  /*7ca0*/  NOP ;  /* 0x0000000000007918 */ /* 0x000fc60000000000 */
[----:B0-----:R-:W3:Y:S01]  /*7cb0*/  @!P1 LDG.E.U16 R4, desc[UR28][R2.64+0x80] ;  /* 0x0000801c02049981 */ /* 0x001ee2000c1e1500 */
[----:B------:R-:W-:-:S03]  /*7cc0*/  IMAD.MOV.U32 R67, RZ, RZ, RZ ;  /* 0x000000ffff437224 */ /* 0x000fc600078e00ff */
[----:B--2---:R-:W2:Y:S01]  /*7cd0*/  @!P3 LDG.E.U16 R0, desc[UR28][R2.64+0xc0] ;  /* 0x0000c01c0200b981 */ /* 0x004ea2000c1e1500 */
[----:B------:R-:W-:-:S03]  /*7ce0*/  MOV R133, RZ ;  /* 0x000000ff00857202 */ /* 0x000fc60000000f00 */
[----:B------:R-:W4:Y:S01]  /*7cf0*/  @!P4 LDG.E.U16 R6, desc[UR28][R2.64+0x40] ;  /* 0x0000401c0206c981 */ /* 0x000f22000c1e1500 */
[----:B------:R-:W-:Y:S02]  /*7d00*/  HFMA2 R65, -RZ, RZ, 0, 0 ;  /* 0x00000000ff417431 */ /* 0x000fe400000001ff */
[----:B------:R-:W-:Y:S01]  /*7d10*/  HFMA2 R173, -RZ, RZ, 0, 0 ;  /* 0x00000000ffad7431 */ /* 0x000fe200000001ff */
[----:B------:R-:W-:Y:S01]  /*7d20*/  MOV R175, RZ ;  /* 0x000000ff00af7202 */ /* 0x000fe20000000f00 */
[----:B------:R-:W5:Y:S04]  /*7d30*/  @!P5 LDG.E.U16 R132, desc[UR28][R2.64+0x380] ;  /* 0x0003801c0284d981 */ /* 0x000f68000c1e1500 */
[----:B------:R-:W5:Y:S04]  /*7d40*/  @!P6 LDG.E.U16 R177, desc[UR28][R2.64+0x3c0] ;  /* 0x0003c01c02b1e981 */ /* 0x000f68000c1e1500 */
[----:B------:R-:W-:Y:S04]  /*7d50*/  LDS.U16 R19, [R128] ;  /* 0x0000000080137984 */ /* 0x000fe80000000400 */
[----:B------:R-:W-:Y:S04]  /*7d60*/  LDS.U16 R18, [R127+0x2] ;  /* 0x000002007f127984 */ /* 0x000fe80000000400 */
[----:B------:R-:W-:Y:S04]  /*7d70*/  LDS.U16 R17, [R126+0x4] ;  /* 0x000004007e117984 */ /* 0x000fe80000000400 */
[----:B------:R-:W-:Y:S04]  /*7d80*/  LDS.U16 R16, [R119+0x6] ;  /* 0x0000060077107984 */ /* 0x000fe80000000400 */
[----:B------:R-:W-:Y:S04]  /*7d90*/  LDS.U16 R15, [R118+0x8] ;  /* 0x00000800760f7984 */ /* 0x000fe80000000400 */
[----:B------:R-:W0:Y:S04]  /*7da0*/  LDS.U16 R14, [R117+0xa] ;  /* 0x00000a00750e7984 */ /* 0x000e280000000400 */
[----:B------:R-:W-:Y:S04]  /*7db0*/  LDS.U16 R13, [R116+0xc] ;  /* 0x00000c00740d7984 */ /* 0x000fe80000000400 */
[----:B------:R-:W-:Y:S04]  /*7dc0*/  LDS.U16 R12, [R115+0xe] ;  /* 0x00000e00730c7984 */ /* 0x000fe80000000400 */
[----:B------:R-:W-:Y:S04]  /*7dd0*/  LDS.U16 R11, [R114+0x10] ;  /* 0x00001000720b7984 */ /* 0x000fe80000000400 */
[----:B------:R-:W-:Y:S04]  /*7de0*/  LDS.U16 R10, [R113+0x12] ;  /* 0x00001200710a7984 */ /* 0x000fe80000000400 */
[----:B------:R-:W-:Y:S04]  /*7df0*/  LDS.U16 R9, [R112+0x14] ;  /* 0x0000140070097984 */ /* 0x000fe80000000400 */
[----:B------:R-:W-:Y:S04]  /*7e00*/  LDS.U16 R8, [R111+0x16] ;  /* 0x000016006f087984 */ /* 0x000fe80000000400 */
[----:B------:R-:W-:Y:S04]  /*7e10*/  LDS.U16 R7, [R110+0x18] ;  /* 0x000018006e077984 */ /* 0x000fe80000000400 */
[----:B-1----:R-:W1:Y:S01]  /*7e20*/  LDS.U16 R5, [R108+0x1c] ;  /* 0x00001c006c057984 */ /* 0x002e620000000400 */
[----:B---3--:R-:W-:-:S03]  /*7e30*/  @!P1 PRMT R67, R4, 0x5410, RZ ;  /* 0x0000541004439816 */ /* 0x008fc600000000ff */
[----:B------:R-:W3:Y:S01]  /*7e40*/  @!P2 LDG.E.U16 R4, desc[UR28][R2.64+0x100] ;  /* 0x0001001c0204a981 */ /* 0x000ee2000c1e1500 */
[----:B------:R-:W-:Y:S02]  /*7e50*/  ISETP.GE.AND P1, PT, R158, UR25, PT ;  /* 0x000000199e007c0c */ /* 0x000fe4000bf26270 */
[----:B--2---:R-:W-:-:S11]  /*7e60*/  @!P3 PRMT R67, R67, 0x5410, R0 ;  /* 0x000054104343b816 */ /* 0x004fd60000000000 */
[----:B------:R-:W2:Y:S01]  /*7e70*/  @!P1 LDG.E.U16 R0, desc[UR28][R2.64+0x140] ;  /* 0x0001401c02009981 */ /* 0x000ea2000c1e1500 */
[----:B---3--:R-:W-:-:S03]  /*7e80*/  @!P2 PRMT R133, R4, 0x5410, RZ ;  /* 0x000054100485a816 */ /* 0x008fc600000000ff */
[----:B------:R-:W3:Y:S01]  /*7e90*/  @!P0 LDG.E.U16 R4, desc[UR28][R2.64] ;  /* 0x0000001c02048981 */ /* 0x000ee2000c1e1500 */
[----:B--2---:R-:W-:Y:S02]  /*7ea0*/  @!P1 PRMT R133, R133, 0x5410, R0 ;  /* 0x0000541085859816 */ /* 0x004fe40000000000 */
[----:B---3--:R-:W-:Y:S02]  /*7eb0*/  @!P0 PRMT R65, R4, 0x5410, RZ ;  /* 0x0000541004418816 */ /* 0x008fe400000000ff */
[----:B------:R-:W-:Y:S01]  /*7ec0*/  ISETP.GE.AND P1, PT, R156, UR25, PT ;  /* 0x000000199c007c0c */ /* 0x000fe2000bf26270 */
[----:B------:R-:W2:Y:S01]  /*7ed0*/  LDS.U16 R4, [R107+0x1e] ;  /* 0x00001e006b047984 */ /* 0x000ea20000000400 */
[----:B----4-:R-:W-:Y:S02]  /*7ee0*/  @!P4 PRMT R65, R65, 0x5410, R6 ;  /* 0x000054104141c816 */ /* 0x010fe40000000006 */
[----:B------:R-:W-:Y:S01]  /*7ef0*/  ISETP.GE.AND P4, PT, R157, UR25, PT ;  /* 0x000000199d007c0c */ /* 0x000fe2000bf86270 */
[----:B------:R-:W3:-:S12]  /*7f00*/  LDS.U16 R6, [R109+0x1a] ;  /* 0x00001a006d067984 */ /* 0x000ed80000000400 */
[----:B------:R-:W4:Y:S01]  /*7f10*/  @!P4 LDG.E.U16 R0, desc[UR28][R2.64+0x180] ;  /* 0x0001801c0200c981 */ /* 0x000f22000c1e1500 */
[----:B------:R-:W-:Y:S02]  /*7f20*/  ISETP.NE.AND P0, PT, R171, RZ, PT ;  /* 0x000000ffab00720c */ /* 0x000fe40003f05270 */
[----:B------:R-:W-:Y:S02]  /*7f30*/  MOV R171, RZ ;  /* 0x000000ff00ab7202 */ /* 0x000fe40000000f00 */
[----:B------:R-:W-:Y:S02]  /*7f40*/  ISETP.GE.AND P2, PT, R155, UR25, PT ;  /* 0x000000199b007c0c */ /* 0x000fe4000bf46270 */
[----:B----4-:R-:W-:Y:S02]  /*7f50*/  @!P4 PRMT R171, R0, 0x5410, RZ ;  /* 0x0000541000abc816 */ /* 0x010fe400000000ff */
[----:B------:R-:W4:Y:S02]  /*7f60*/  @!P1 LDG.E.U16 R0, desc[UR28][R2.64+0x1c0] ;  /* 0x0001c01c02009981 */ /* 0x000f24000c1e1500 */
[----:B----4-:R-:W-:-:S07]  /*7f70*/  @!P1 PRMT R171, R171, 0x5410, R0 ;  /* 0x00005410abab9816 */ /* 0x010fce0000000000 */
[----:B------:R-:W4:Y:S01]  /*7f80*/  @!P2 LDG.E.U16 R0, desc[UR28][R2.64+0x200] ;  /* 0x0002001c0200a981 */ /* 0x000f22000c1e1500 */
[----:B------:R-:W-:Y:S02]  /*7f90*/  ISETP.GE.AND P1, PT, R154, UR25, PT ;  /* 0x000000199a007c0c */ /* 0x000fe4000bf26270 */
[----:B------:R-:W-:Y:S02]  /*7fa0*/  ISETP.GE.AND P3, PT, R153, UR25, PT ;  /* 0x0000001999007c0c */ /* 0x000fe4000bf66270 */
[----:B----4-:R-:W-:-:S09]  /*7fb0*/  @!P2 PRMT R173, R0, 0x5410, RZ ;  /* 0x0000541000ada816 */ /* 0x010fd200000000ff */
[----:B------:R-:W4:Y:S01]  /*7fc0*/  @!P1 LDG.E.U16 R0, desc[UR28][R2.64+0x240] ;  /* 0x0002401c02009981 */ /* 0x000f22000c1e1500 */
[----:B------:R-:W-:Y:S02]  /*7fd0*/  ISETP.GE.AND P4, PT, R152, UR25, PT ;  /* 0x0000001998007c0c */ /* 0x000fe4000bf86270 */
[----:B------:R-:W-:-:S13]  /*7fe0*/  ISETP.GE.AND P2, PT, R151, UR25, PT ;  /* 0x0000001997007c0c */ /* 0x000fda000bf46270 */
[----:B------:R-:W5:Y:S01]  /*7ff0*/  @!P2 LDG.E.U16 R64, desc[UR28][R2.64+0x300] ;  /* 0x0003001c0240a981 */ /* 0x000f62000c1e1500 */
[----:B----4-:R-:W-:-:S03]  /*8000*/  @!P1 PRMT R173, R173, 0x5410, R0 ;  /* 0x00005410adad9816 */ /* 0x010fc60000000000 */
[----:B------:R-:W4:Y:S01]  /*8010*/  @!P3 LDG.E.U16 R0, desc[UR28][R2.64+0x280] ;  /* 0x0002801c0200b981 */ /* 0x000f22000c1e1500 */
[----:B------:R-:W-:-:S13]  /*8020*/  ISETP.GE.AND P1, PT, R150, UR25, PT ;  /* 0x0000001996007c0c */ /* 0x000fda000bf26270 */
[----:B------:R-:W2:Y:S01]  /*8030*/  @!P1 LDG.E.U16 R66, desc[UR28][R2.64+0x340] ;  /* 0x0003401c02429981 */ /* 0x000ea2000c1e1500 */
[----:B----4-:R-:W-:-:S03]  /*8040*/  @!P3 PRMT R175, R0, 0x5410, RZ ;  /* 0x0000541000afb816 */ /* 0x010fc600000000ff */
[----:B------:R4:W3:Y:S04]  /*8050*/  @!P4 LDG.E.U16 R0, desc[UR28][R2.64+0x2c0] ;  /* 0x0002c01c0200c981 */ /* 0x0008e8000c1e1500 */
[----:B------:R-:W-:Y:S01]  /*8060*/  STS.U16 [R146+0x840], R65 ;  /* 0x0008404192007388 */ /* 0x000fe20000000400 */
[----:B----4-:R-:W-:Y:S02]  /*8070*/  PRMT R2, R65, 0x7632, R2 ;  /* 0x0000763241027816 */ /* 0x010fe40000000002 */
[----:B------:R-:W-:-:S03]  /*8080*/  PRMT R3, R67, 0x7632, R3 ;  /* 0x0000763243037816 */ /* 0x000fc60000000003 */
[----:B------:R-:W-:Y:S04]  /*8090*/  STS.U16 [R145+0x880], R2 ;  /* 0x0008800291007388 */ /* 0x000fe80000000400 */
[----:B------:R-:W-:Y:S04]  /*80a0*/  STS.U16 [R144+0x8c0], R67 ;  /* 0x0008c04390007388 */ /* 0x000fe80000000400 */
[----:B------:R4:W-:Y:S01]  /*80b0*/  STS.U16 [R143+0x900], R3 ;  /* 0x000900038f007388 */ /* 0x0009e20000000400 */
[----:B------:R-:W-:Y:S02]  /*80c0*/  PRMT R172, R133, 0x7632, R172 ;  /* 0x0000763285ac7816 */ /* 0x000fe400000000ac */
[----:B------:R-:W-:Y:S01]  /*80d0*/  PRMT R174, R171, 0x7632, R174 ;  /* 0x00007632abae7816 */ /* 0x000fe200000000ae */
[----:B----4-:R-:W-:Y:S01]  /*80e0*/  HFMA2 R3, -RZ, RZ, 0, 0 ;  /* 0x00000000ff037431 */ /* 0x010fe200000001ff */
[----:B------:R-:W-:Y:S01]  /*80f0*/  STS.U16 [R142+0x940], R133 ;  /* 0x000940858e007388 */ /* 0x000fe20000000400 */
[----:B------:R-:W-:-:S02]  /*8100*/  PRMT R2, R173, 0x7632, R2 ;  /* 0x00007632ad027816 */ /* 0x000fc40000000002 */
[----:B-----5:R-:W-:Y:S01]  /*8110*/  @!P2 PRMT R3, R64, 0x5410, RZ ;  /* 0x000054104003a816 */ /* 0x020fe200000000ff */
[----:B------:R-:W-:Y:S03]  /*8120*/  STS.U16 [R141+0x980], R172 ;  /* 0x000980ac8d007388 */ /* 0x000fe60000000400 */
[----:B--2---:R-:W-:Y:S01]  /*8130*/  @!P1 PRMT R3, R3, 0x5410, R66 ;  /* 0x0000541003039816 */ /* 0x004fe20000000042 */
[----:B------:R-:W-:Y:S04]  /*8140*/  STS.U16 [R140+0x9c0], R171 ;  /* 0x0009c0ab8c007388 */ /* 0x000fe80000000400 */
[----:B------:R-:W-:Y:S01]  /*8150*/  STS.U16 [R139+0xa00], R174 ;  /* 0x000a00ae8b007388 */ /* 0x000fe20000000400 */
[----:B------:R-:W-:-:S03]  /*8160*/  PRMT R64, R3, 0x7632, R64 ;  /* 0x0000763203407816 */ /* 0x000fc60000000040 */
[----:B------:R-:W-:Y:S04]  /*8170*/  STS.U16 [R138+0xa40], R173 ;  /* 0x000a40ad8a007388 */ /* 0x000fe80000000400 */
[----:B------:R2:W-:Y:S01]  /*8180*/  STS.U16 [R137+0xa80], R2 ;  /* 0x000a800289007388 */ /* 0x0005e20000000400 */
[----:B------:R-:W4:Y:S01]  /*8190*/  S2UR UR14, SR_CgaCtaId ;  /* 0x00000000000e79c3 */ /* 0x000f220000008800 */
[----:B------:R-:W-:-:S04]  /*81a0*/  FMUL.FTZ R179, R20, 1.4426950216293334961 ;  /* 0x3fb8aa3b14b37820 */ /* 0x000fc80000410000 */
[----:B------:R-:W-:Y:S01]  /*81b0*/  FMUL.FTZ R231, R179, R106 ;  /* 0x0000006ab3e77220 */ /* 0x000fe20000410000 */
[----:B------:R-:W-:Y:S01]  /*81c0*/  ULEA UR15, UR27, UR7, 0x8 ;  /* 0x000000071b0f7291 */ /* 0x000fe2000f8e40ff */
[----:B------:R-:W-:-:S04]  /*81d0*/  ISETP.NE.AND P1, PT, R168, RZ, PT ;  /* 0x000000ffa800720c */ /* 0x000fc80003f25270 */
[----:B------:R-:W5:Y:S01]  /*81e0*/  MUFU.EX2 R231, R231 ;  /* 0x000000e700e77308 */ /* 0x000f620000000800 */
[----:B------:R-:W-:Y:S01]  /*81f0*/  UMOV UR26, 0x400 ;  /* 0x00000400001a7882 */ /* 0x000fe20000000000 */
[----:B--2---:R-:W-:Y:S01]  /*8200*/  IADD3 R2, PT, PT, R168, 0x200, RZ ;  /* 0x00000200a8027810 */ /* 0x004fe20007ffe0ff */
        /* <DEDUP_REMOVED lines=9> */
[----:B----4-:R-:W-:Y:S01]  /*82a0*/  ULEA UR26, UR14, UR26, 0x18 ;  /* 0x0000001a0e1a7291 */ /* 0x010fe2000f8ec0ff */
[C---:B------:R-:W-:Y:S01]  /*82b0*/  FMUL.FTZ R205, R179.reuse, R94 ;  /* 0x0000005eb3cd7220 */ /* 0x040fe20000410000 */
[C---:B------:R-:W-:Y:S01]  /*82c0*/  FMUL.FTZ R206, R179.reuse, R97 ;  /* 0x00000061b3ce7220 */ /* 0x040fe20000410000 */
[----:B------:R-:W-:Y:S01]  /*82d0*/  SEL R2, R2, UR15, P1 ;  /* 0x0000000f02027c07 */ /* 0x000fe20008800000 */
[C---:B------:R-:W-:Y:S01]  /*82e0*/  FMUL.FTZ R203, R179.reuse, R92 ;  /* 0x0000005cb3cb7220 */ /* 0x040fe20000410000 */
[C---:B------:R-:W-:Y:S01]  /*82f0*/  FMUL.FTZ R204, R179.reuse, R95 ;  /* 0x0000005fb3cc7220 */ /* 0x040fe20000410000 */
[C---:B------:R-:W-:Y:S01]  /*8300*/  FMUL.FTZ R202, R179.reuse, R90 ;  /* 0x0000005ab3ca7220 */ /* 0x040fe20000410000 */
[----:B------:R-:W-:Y:S01]  /*8310*/  FMUL.FTZ R201, R179, R93 ;  /* 0x0000005db3c97220 */ /* 0x000fe20000410000 */
[----:B------:R-:W-:-:S02]  /*8320*/  ISETP.NE.AND P2, PT, R168, 0x3f, PT ;  /* 0x0000003fa800780c */ /* 0x000fc40003f45270 */
[----:B------:R-:W-:Y:S01]  /*8330*/  LEA R2, R2, UR26, 0x2 ;  /* 0x0000001a02027c11 */ /* 0x000fe2000f8e10ff */
[----:B------:R-:W2:Y:S01]  /*8340*/  MUFU.EX2 R216, R216 ;  /* 0x000000d800d87308 */ /* 0x000ea20000000800 */
[----:B0-----:R-:W-:Y:S02]  /*8350*/  HADD2.F32 R14, -RZ, R14.H0_H0 ;  /* 0x2000000eff0e7230 */ /* 0x001fe40000004100 */
[----:B-1----:R-:W-:-:S05]  /*8360*/  HADD2.F32 R5, -RZ, R5.H0_H0 ;  /* 0x20000005ff057230 */ /* 0x002fca0000004100 */
[----:B------:R-:W0:Y:S01]  /*8370*/  MUFU.EX2 R213, R213 ;  /* 0x000000d500d57308 */ /* 0x000e220000000800 */
[----:B------:R-:W-:Y:S02]  /*8380*/  HADD2.F32 R4, -RZ, R4.H0_H0 ;  /* 0x20000004ff047230 */ /* 0x000fe40000004100 */
[----:B------:R-:W-:-:S05]  /*8390*/  FMUL.FTZ R193, R38, R93 ;  /* 0x0000005d26c17220 */ /* 0x000fca0000410000 */
[----:B------:R-:W1:Y:S01]  /*83a0*/  MUFU.EX2 R214, R214 ;  /* 0x000000d600d67308 */ /* 0x000e620000000800 */
[----:B------:R-:W-:-:S07]  /*83b0*/  HADD2.F32 R19, -RZ, R19.H0_H0 ;  /* 0x20000013ff137230 */ /* 0x000fce0000004100 */
        /* <DEDUP_REMOVED lines=23> */
[----:B---3--:R-:W-:Y:S02]  /*8530*/  HADD2.F32 R6, -RZ, R6.H0_H0 ;  /* 0x20000006ff067230 */ /* 0x008fe40000004100 */
        /* <DEDUP_REMOVED lines=23> */
[----:B------:R-:W-:Y:S01]  /*86b0*/  @!P4 PRMT R175, R175, 0x5410, R0 ;  /* 0x00005410afafc816 */ /* 0x000fe20000000000 */
[----:B------:R-:W-:Y:S01]  /*86c0*/  IMAD.MOV.U32 R0, RZ, RZ, RZ ;  /* 0x000000ffff007224 */ /* 0x000fe200078e00ff */
[----:B------:R-:W-:-:S02]  /*86d0*/  @!P5 PRMT R0, R132, 0x5410, RZ ;  /* 0x000054108400d816 */ /* 0x000fc400000000ff */
[----:B------:R-:W-:Y:S02]  /*86e0*/  PRMT R65, R175, 0x7632, R65 ;  /* 0x00007632af417816 */ /* 0x000fe40000000041 */
[----:B------:R-:W-:Y:S01]  /*86f0*/  @!P6 PRMT R0, R0, 0x5410, R177 ;  /* 0x000054100000e816 */ /* 0x000fe200000000b1 */
[----:B------:R-:W-:Y:S04]  /*8700*/  STS.U16 [R136+0xac0], R175 ;  /* 0x000ac0af88007388 */ /* 0x000fe80000000400 */
[----:B------:R3:W-:Y:S04]  /*8710*/  STS.U16 [R135+0xb00], R65 ;  /* 0x000b004187007388 */ /* 0x0007e80000000400 */
[----:B------:R-:W-:Y:S01]  /*8720*/  STS.U16 [R134+0xb40], R3 ;  /* 0x000b400386007388 */ /* 0x000fe20000000400 */
[----:B---3--:R-:W-:-:S03]  /*8730*/  PRMT R65, R0, 0x7632, R65 ;  /* 0x0000763200417816 */ /* 0x008fc60000000041 */
[----:B------:R-:W-:Y:S04]  /*8740*/  STS.U16 [R131+0xb80], R64 ;  /* 0x000b804083007388 */ /* 0x000fe80000000400 */
[----:B------:R-:W-:Y:S04]  /*8750*/  STS.U16 [R129+0xbc0], R0 ;  /* 0x000bc00081007388 */ /* 0x000fe80000000400 */
[----:B------:R-:W-:Y:S01]  /*8760*/  STS.U16 [R130+0xc00], R65 ;  /* 0x000c004182007388 */ /* 0x000fe20000000400 */
[----:B------:R-:W-:-:S03]  /*8770*/  NOP ;  /* 0x0000000000007918 */ /* 0x000fc60000000000 */
[----:B------:R-:W3:Y:S04]  /*8780*/  LDS.U16 R186, [R128+0x840] ;  /* 0x0008400080ba7984 */ /* 0x000ee80000000400 */
[----:B------:R-:W5:Y:S04]  /*8790*/  LDS.U16 R133, [R113+0x852] ;  /* 0x0008520071857984 */ /* 0x000f680000000400 */
[----:B------:R-:W2:Y:S04]  /*87a0*/  LDS.U16 R132, [R112+0x854] ;  /* 0x0008540070847984 */ /* 0x000ea80000000400 */
[----:B------:R-:W1:Y:S04]  /*87b0*/  LDS.U16 R67, [R111+0x856] ;  /* 0x000856006f437984 */ /* 0x000e680000000400 */
        /* <DEDUP_REMOVED lines=12> */
[----:B---3--:R-:W-:-:S02]  /*8880*/  HADD2.F32 R199, -RZ, R186.H0_H0 ;  /* 0x200000baffc77230 */ /* 0x008fc40000004100 */
[----:B------:R-:W-:Y:S01]  /*8890*/  FMUL.FTZ R3, R55, R101 ;  /* 0x0000006537037220 */ /* 0x000fe20000410000 */
[----:B-----5:R-:W-:Y:S01]  /*88a0*/  HADD2.F32 R186, -RZ, R133.H0_H0 ;  /* 0x20000085ffba7230 */ /* 0x020fe20000004100 */
[----:B------:R3:W-:Y:S01]  /*88b0*/  STS [R2+0x35c0], R231 ;  /* 0x0035c0e702007388 */ /* 0x0007e20000000800 */
[----:B--2---:R-:W-:Y:S02]  /*88c0*/  HADD2.F32 R133, -RZ, R132.H0_H0 ;  /* 0x20000084ff857230 */ /* 0x004fe40000004100 */
[----:B-1----:R-:W-:Y:S02]  /*88d0*/  HADD2.F32 R132, -RZ, R67.H0_H0 ;  /* 0x20000043ff847230 */ /* 0x002fe40000004100 */
[----:B----4-:R-:W-:Y:S02]  /*88e0*/  HADD2.F32 R190, -RZ, R190.H0_H0 ;  /* 0x200000beffbe7230 */ /* 0x010fe40000004100 */
[----:B0-----:R-:W-:Y:S02]  /*88f0*/  HADD2.F32 R191, -RZ, R191.H0_H0 ;  /* 0x200000bfffbf7230 */ /* 0x001fe40000004100 */
[----:B------:R-:W-:-:S02]  /*8900*/  HADD2.F32 R192, -RZ, R192.H0_H0 ;  /* 0x200000c0ffc07230 */ /* 0x000fc40000004100 */
[----:B---3--:R-:W-:Y:S01]  /*8910*/  FMUL.FTZ R2, R39, R90 ;  /* 0x0000005a27027220 */ /* 0x008fe20000410000 */
[----:B------:R-:W-:Y:S02]  /*8920*/  HADD2.F32 R67, -RZ, R66.H0_H0 ;  /* 0x20000042ff437230 */ /* 0x000fe40000004100 */
[----:B------:R-:W-:Y:S01]  /*8930*/  FMUL.FTZ R179, R14, R3 ;  /* 0x000000030eb37220 */ /* 0x000fe20000410000 */
[----:B------:R-:W-:Y:S02]  /*8940*/  HADD2.F32 R187, -RZ, R187.H0_H0 ;  /* 0x200000bbffbb7230 */ /* 0x000fe40000004100 */
[----:B------:R-:W-:Y:S02]  /*8950*/  HADD2.F32 R188, -RZ, R188.H0_H0 ;  /* 0x200000bcffbc7230 */ /* 0x000fe40000004100 */
[----:B------:R-:W-:Y:S02]  /*8960*/  HADD2.F32 R189, -RZ, R189.H0_H0 ;  /* 0x200000bdffbd7230 */ /* 0x000fe40000004100 */
[----:B------:R-:W-:Y:S01]  /*8970*/  FMUL.FTZ R177, R49, R98 ;  /* 0x0000006231b17220 */ /* 0x000fe20000410000 */
[----:B------:R-:W-:-:S02]  /*8980*/  HADD2.F32 R185, -RZ, R185.H0_H0 ;  /* 0x200000b9ffb97230 */ /* 0x000fc40000004100 */
[----:B------:R-:W-:Y:S01]  /*8990*/  FMUL.FTZ R175, R44, R99 ;  /* 0x000000632caf7220 */ /* 0x000fe20000410000 */
        /* <DEDUP_REMOVED lines=35> */
.L_x_4865:
[----:B------:R-:W-:-:S06]  /*8bd0*/  LEA R0, R168, UR26, 0x2 ;  /* 0x0000001aa8007c11 */ /* 0x000fcc000f8e10ff */
[----:B------:R-:W0:Y:S02]  /*8be0*/  LDS R0, [R0+0x3dc4] ;  /* 0x003dc40000007984 */ /* 0x000e240000000800 */
.L_x_4866:
[----:B------:R-:W-:Y:S05]  /*8bf0*/  BSYNC.RECONVERGENT B0 ;  /* 0x0000000000007941 */ /* 0x000fea0003800200 */
.L_x_4864:
[----:B------:R-:W2:Y:S01]  /*8c00*/  @P0 LDC R65, c[0x0][0x38c] ;  /* 0x0000e300ff410b82 */ /* 0x000ea20000000800 */
[----:B------:R-:W-:Y:S01]  /*8c10*/  MOV R64, UR10 ;  /* 0x0000000a00407c02 */ /* 0x000fe20008000f00 */
[----:B------:R-:W-:Y:S01]  /*8c20*/  HFMA2 R132, -RZ, RZ, 1.875, 0 ;  /* 0x3f800000ff847431 */ /* 0x000fe200000001ff */
[----:B------:R-:W-:Y:S01]  /*8c30*/  MOV R67, 0x8 ;  /* 0x0000000800437802 */ /* 0x000fe20000000f00 */
[----:B------:R-:W-:Y:S01]  /*8c40*/  IMAD.MOV.U32 R133, RZ, RZ, RZ ;  /* 0x000000ffff857224 */ /* 0x000fe200078e00ff */
[----:B------:R-:W-:Y:S01]  /*8c50*/  @P0 IADD3 R64, PT, PT, R64, -0x2, RZ ;  /* 0xfffffffe40400810 */ /* 0x000fe20007ffe0ff */
[----:B------:R-:W-:-:S04]  /*8c60*/  FMUL.FTZ R66, R231, R216 ;  /* 0x000000d8e7427220 */ /* 0x000fc80000410000 */
[----:B------:R-:W-:Y:S01]  /*8c70*/  FMUL.FTZ R215, R213, R66 ;  /* 0x00000042d5d77220 */ /* 0x000fe20000410000 */
[----:B--2---:R-:W-:-:S04]  /*8c80*/  @P0 IMAD R64, R64, R65, UR7 ;  /* 0x0000000740400e24 */ /* 0x004fc8000f8e0241 */
[----:B------:R-:W-:-:S04]  /*8c90*/  @P0 IMAD.WIDE R64, R64, R67, UR4 ;  /* 0x0000000440400e25 */ /* 0x000fc8000f8e0243 */
[----:B------:R-:W-:Y:S01]  /*8ca0*/  FFMA.FTZ R67, R200, R216, R183 ;  /* 0x000000d8c8437223 */ /* 0x000fe200000100b7 */
[----:B------:R-:W-:-:S03]  /*8cb0*/  FMUL.FTZ R66, R214, R215 ;  /* 0x000000d7d6427220 */ /* 0x000fc60000410000 */
[----:B------:R-:W-:Y:S01]  /*8cc0*/  FFMA.FTZ R67, R213, R67, R182 ;  /* 0x00000043d5437223 */ /* 0x000fe200000100b6 */
[----:B------:R-:W-:Y:S01]  /*8cd0*/  FMUL.FTZ R215, R211, R66 ;  /* 0x00000042d3d77220 */ /* 0x000fe20000410000 */
[----:B------:R2:W5:Y:S01]  /*8ce0*/  @P0 LDG.E.64 R132, desc[UR28][R64.64] ;  /* 0x0000001c40840981 */ /* 0x000562000c1e1b00 */
[----:B------:R-:W-:Y:S01]  /*8cf0*/  ISETP.GT.U32.AND P2, PT, R168, 0x1f, PT ;  /* 0x0000001fa800780c */ /* 0x000fe20003f44070 */
[----:B------:R-:W-:Y:S01]  /*8d00*/  FFMA.FTZ R67, R214, R67, R181 ;  /* 0x00000043d6437223 */ /* 0x000fe200000100b5 */
[----:B------:R-:W-:-:S03]  /*8d10*/  FMUL.FTZ R66, R212, R215 ;  /* 0x000000d7d4427220 */ /* 0x000fc60000410000 */
[----:B------:R-:W-:-:S04]  /*8d20*/  FFMA.FTZ R67, R211, R67, R180 ;  /* 0x00000043d3437223 */ /* 0x000fc800000100b4 */
[----:B------:R-:W-:Y:S01]  /*8d30*/  FFMA.FTZ R67, R212, R67, R179 ;  /* 0x00000043d4437223 */ /* 0x000fe200000100b3 */
[----:B--2---:R-:W-:-:S03]  /*8d40*/  FMUL.FTZ R65, R209, R66 ;  /* 0x00000042d1417220 */ /* 0x004fc60000410000 */
        /* <DEDUP_REMOVED lines=57> */
.L_x_4925:
[----:B------:R-:W-:Y:S01]  /*90e0*/  ISETP.GE.AND P2, PT, R147, 0x10, PT ;  /* 0x000000109300780c */ /* 0x000fe20003f46270 */
[----:B----4-:R-:W-:Y:S01]  /*90f0*/  FFMA.FTZ R65, R67, R65, R64 ;  /* 0x0000004143417223 */ /* 0x010fe20000010040 */
[----:B------:R-:W-:-:S04]  /*9100*/  UMOV UR14, 0xffffffff ;  /* 0xffffffff000e7882 */ /* 0x000fc80000000000 */
[----:B------:R-:W-:-:S07]  /*9110*/  FSEL R217, R64, R65, !P2 ;  /* 0x0000004140d97208 */ /* 0x000fce0005000000 */
[----:B--23--:R-:W-:Y:S01]  /*9120*/  @P2 FMUL.FTZ R67, R67, R220 ;  /* 0x000000dc43432220 */ /* 0x00cfe20000410000 */
[----:B------:R-:W-:Y:S06]  /*9130*/  BRA.DIV UR14, `(.L_x_4869) ;  /* 0x0000004e0e247947 */ /* 0x000fec000b800000 */
.L_x_4928:
[----:B------:R-:W-:-:S03]  /*9140*/  UMOV UR14, 0xffffffff ;  /* 0xffffffff000e7882 */ /* 0x000fc60000000000 */
[----:B------:R-:W-:Y:S05]  /*9150*/  BRA.DIV UR14, `(.L_x_4870) ;  /* 0x0000004e0e447947 */ /* 0x000fea000b800000 */
.L_x_4931:
[----:B------:R-:W-:-:S03]  /*9160*/  UMOV UR14, 0xffffffff ;  /* 0xffffffff000e7882 */ /* 0x000fc60000000000 */
[----:B------:R-:W-:Y:S05]  /*9170*/  BRA.DIV UR14, `(.L_x_4871) ;  /* 0x0000004e0e647947 */ /* 0x000fea000b800000 */
[----:B------:R2:W3:Y:S04]  /*9180*/  SHFL.UP PT, R218, R67, 0x1, RZ ;  /* 0x0420000043da7989 */ /* 0x0004e800000e00ff */
[----:B------:R-:W4:Y:S04]  /*9190*/  SHFL.UP PT, R217, R217, 0x1, RZ ;  /* 0x04200000d9d97989 */ /* 0x000f2800000e00ff */
[----:B-----5:R2:W0:Y:S04]  /*91a0*/  SHFL.IDX PT, R64, R132, RZ, 0x1f ;  /* 0x00001fff84407589 */ /* 0x02042800000e0000 */
[----:B------:R2:W0:Y:S02]  /*91b0*/  SHFL.IDX PT, R65, R133, RZ, 0x1f ;  /* 0x00001fff85417589 */ /* 0x00042400000e0000 */
.L_x_4937:
[----:B--2---:R-:W2:Y:S01]  /*91c0*/  LDS.64 R66, [R215+0x31b0] ;  /* 0x0031b000d7427984 */ /* 0x004ea20000000a00 */
[C---:B0--34-:R-:W-:Y:S01]  /*91d0*/  @P1 FFMA.FTZ R65, R218.reuse, R65, R217 ;  /* 0x00000041da411223 */ /* 0x059fe200000100d9 */
[----:B------:R-:W-:-:S03]  /*91e0*/  @P1 FMUL.FTZ R64, R218, R64 ;  /* 0x00000040da401220 */ /* 0x000fc60000410000 */
[-C--:B--2---:R-:W-:Y:S01]  /*91f0*/  FFMA.FTZ R67, R65, R66.reuse, R67 ;  /* 0x0000004241437223 */ /* 0x084fe20000010043 */
[----:B------:R-:W-:-:S05]  /*9200*/  FMUL.FTZ R66, R64, R66 ;  /* 0x0000004240427220 */ /* 0x000fca0000410000 */
[----:B------:R2:W-:Y:S02]  /*9210*/  STS.128 [R215+0x31b0], R64 ;  /* 0x0031b040d7007388 */ /* 0x0005e40000000c00 */
.L_x_4867:
        /* <DEDUP_REMOVED lines=20> */
[----:B------:R-:W0:Y:S03]  /*9360*/  LDS R64, [R163+0x31b4] ;  /* 0x0031b400a3407984 */ /* 0x000e260000000800 */
[----:B------:R-:W-:Y:S02]  /*9370*/  FFMA.FTZ R67, R208, R67, R191 ;  /* 0x00000043d0437223 */ /* 0x000fe400000100bf */
[----:B------:R-:W-:Y:S02]  /*9380*/  VOTEU.ALL UP0, P1 ;  /* 0x0000000000ff7886 */ /* 0x000fe40000800000 */
[----:B------:R-:W-:-:S03]  /*9390*/  FFMA.FTZ R67, R207, R67, R192 ;  /* 0x00000043cf437223 */ /* 0x000fc600000100c0 */
[----:B------:R-:W-:Y:S01]  /*93a0*/  @!UP0 ULEA UR14, UR7, UR26, 0x3 ;  /* 0x0000001a070e8291 */ /* 0x000fe2000f8e18ff */
[----:B------:R-:W-:-:S08]  /*93b0*/  FFMA.FTZ R67, R210, R67, R193 ;  /* 0x00000043d2437223 */ /* 0x000fd000000100c1 */
[----:B------:R-:W1:Y:S01]  /*93c0*/  @!P1 LDS.64 R132, [UR14+0x3ec0] ;  /* 0x003ec00eff849984 */ /* 0x000e620008000a00 */
[----:B0-----:R-:W-:Y:S01]  /*93d0*/  FFMA.FTZ R231, R231, R64, R200 ;  /* 0x00000040e7e77223 */ /* 0x001fe200000100c8 */
[----:B------:R-:W-:-:S03]  /*93e0*/  FMUL.FTZ R64, R208, R65 ;  /* 0x00000041d0407220 */ /* 0x000fc60000410000 */
[----:B------:R-:W-:Y:S01]  /*93f0*/  FFMA.FTZ R225, R216, R231, R183 ;  /* 0x000000e7d8e17223 */ /* 0x000fe200000100b7 */
[----:B------:R-:W-:-:S03]  /*9400*/  FMUL.FTZ R65, R207, R64 ;  /* 0x00000040cf417220 */ /* 0x000fc60000410000 */
[----:B------:R-:W-:Y:S01]  /*9410*/  FFMA.FTZ R224, R213, R225, R182 ;  /* 0x000000e1d5e07223 */ /* 0x000fe200000100b6 */
[----:B------:R-:W-:-:S03]  /*9420*/  FMUL.FTZ R64, R210, R65 ;  /* 0x00000041d2407220 */ /* 0x000fc60000410000 */
[----:B------:R-:W-:Y:S01]  /*9430*/  FFMA.FTZ R223, R214, R224, R181 ;  /* 0x000000e0d6df7223 */ /* 0x000fe200000100b5 */
[C---:B------:R-:W-:Y:S01]  /*9440*/  FMUL.FTZ R65, R209.reuse, R64 ;  /* 0x00000040d1417220 */ /* 0x040fe20000410000 */
[----:B------:R-:W-:Y:S02]  /*9450*/  FFMA.FTZ R64, R209, R67, R194 ;  /* 0x00000043d1407223 */ /* 0x000fe400000100c2 */
[C---:B------:R-:W-:Y:S01]  /*9460*/  FFMA.FTZ R222, R211.reuse, R223, R180 ;  /* 0x000000dfd3de7223 */ /* 0x040fe200000100b4 */
[C---:B------:R-:W-:Y:S01]  /*9470*/  FMUL.FTZ R66, R212.reuse, R65 ;  /* 0x00000041d4427220 */ /* 0x040fe20000410000 */
[C---:B------:R-:W-:Y:S02]  /*9480*/  FFMA.FTZ R64, R212.reuse, R64, R195 ;  /* 0x00000040d4407223 */ /* 0x040fe400000100c3 */
        /* <DEDUP_REMOVED lines=72> */
.L_x_4954:
        /* <DEDUP_REMOVED lines=10> */
.L_x_4872:
        /* <DEDUP_REMOVED lines=15> */
[----:B------:R-:W-:Y:S01]  /*9aa0*/  VOTEU.ALL UP0, P1 ;  /* 0x0000000000ff7886 */ /* 0x000fe20000800000 */
[----:B------:R-:W-:Y:S01]  /*9ab0*/  FADD.FTZ R174, -R173, R230 ;  /* 0x000000e6adae7221 */ /* 0x000fe20000010100 */
[----:B------:R-:W-:Y:S01]  /*9ac0*/  FADD.FTZ R173, -R172, R229 ;  /* 0x000000e5acad7221 */ /* 0x000fe20000010100 */
[----:B------:R-:W-:Y:S01]  /*9ad0*/  FADD.FTZ R172, -R171, R228 ;  /* 0x000000e4abac7221 */ /* 0x000fe20000010100 */
[----:B------:R-:W-:Y:S01]  /*9ae0*/  FMUL.FTZ R225, R86, R225 ;  /* 0x000000e156e17220 */ /* 0x000fe20000410000 */
[----:B------:R-:W-:Y:S01]  /*9af0*/  @!UP0 ULEA UR14, UR7, UR26, 0x3 ;  /* 0x0000001a070e8291 */ /* 0x000fe2000f8e18ff */
[----:B------:R-:W-:Y:S01]  /*9b00*/  FMUL.FTZ R223, R84, R223 ;  /* 0x000000df54df7220 */ /* 0x000fe20000410000 */
[----:B------:R-:W-:Y:S01]  /*9b10*/  FMUL.FTZ R221, R82, R221 ;  /* 0x000000dd52dd7220 */ /* 0x000fe20000410000 */
[----:B------:R-:W-:Y:S01]  /*9b20*/  FMUL.FTZ R219, R80, R219 ;  /* 0x000000db50db7220 */ /* 0x000fe20000410000 */
[----:B------:R-:W-:Y:S01]  /*9b30*/  FMUL.FTZ R217, R83, R217 ;  /* 0x000000d953d97220 */ /* 0x000fe20000410000 */
[----:B------:R-:W0:Y:S01]  /*9b40*/  LDS R64, [R163+0x33c4] ;  /* 0x0033c400a3407984 */ /* 0x000e220000000800 */
[----:B------:R-:W-:Y:S01]  /*9b50*/  FMUL.FTZ R215, R78, R215 ;  /* 0x000000d74ed77220 */ /* 0x000fe20000410000 */
[----:B------:R-:W-:Y:S01]  /*9b60*/  FMUL.FTZ R229, R76, R229 ;  /* 0x000000e54ce57220 */ /* 0x000fe20000410000 */
[----:B------:R-:W-:Y:S01]  /*9b70*/  BSSY.RECONVERGENT B0, `(.L_x_4874) ;  /* 0x00000d8000007945 */ /* 0x000fe20003800200 */
[----:B------:R1:W-:Y:S01]  /*9b80*/  @!P1 STS.64 [UR14+0x3ec0], R132 ;  /* 0x003ec084ff009988 */ /* 0x0003e20008000a0e */
[----:B0-----:R-:W-:Y:S01]  /*9b90*/  FFMA.FTZ R185, R64, R0, R185 ;  /* 0x0000000040b97223 */ /* 0x001fe200000100b9 */
[----:B------:R-:W-:Y:S01]  /*9ba0*/  FADD.FTZ R0, -R200, R231 ;  /* 0x000000e7c8007221 */ /* 0x000fe20000010100 */
[----:B------:R-:W-:-:S02]  /*9bb0*/  LEA.HI R64, R168, R67, RZ, 0x1f ;  /* 0x00000043a8407211 */ /* 0x000fc400078ff8ff */
[----:B------:R-:W-:Y:S01]  /*9bc0*/  FFMA.FTZ R201, R201, R185, R184 ;  /* 0x000000b9c9c97223 */ /* 0x000fe200000100b8 */
[----:B------:R-:W-:Y:S02]  /*9bd0*/  LEA.HI R184, R67, R67, RZ, 0x1b ;  /* 0x0000004343b87211 */ /* 0x000fe400078fd8ff */
[----:B------:R-:W-:Y:S01]  /*9be0*/  LEA R64, R64, UR26, 0x2 ;  /* 0x0000001a40407c11 */ /* 0x000fe2000f8e10ff */
[----:B------:R-:W-:Y:S01]  /*9bf0*/  FFMA.FTZ R233, R202, R201, R186 ;  /* 0x000000c9cae97223 */ /* 0x000fe200000100ba */
[----:B------:R-:W-:Y:S02]  /*9c00*/  LEA R184, R184, UR26, 0x2 ;  /* 0x0000001ab8b87c11 */ /* 0x000fe4000f8e10ff */
[----:B------:R-:W-:Y:S01]  /*9c10*/  IADD3 R231, PT, PT, R168, 0x40, RZ ;  /* 0x00000040a8e77810 */ /* 0x000fe20007ffe0ff */
[----:B------:R-:W-:-:S03]  /*9c20*/  FFMA.FTZ R187, R204, R233, R187 ;  /* 0x000000e9ccbb7223 */ /* 0x000fc600000100bb */
[----:B------:R-:W-:Y:S01]  /*9c30*/  LEA.HI R231, R231, R168, RZ, 0x1b ;  /* 0x000000a8e7e77211 */ /* 0x000fe200078fd8ff */
[----:B------:R-:W-:Y:S01]  /*9c40*/  FFMA.FTZ R203, R203, R187, R188 ;  /* 0x000000bbcbcb7223 */ /* 0x000fe200000100bc */
[----:B-1----:R-:W-:Y:S02]  /*9c50*/  FMUL.FTZ R132, R187, R92 ;  /* 0x0000005cbb847220 */ /* 0x002fe40000410000 */
[----:B------:R-:W-:Y:S01]  /*9c60*/  LEA R244, R231, UR26, 0x2 ;  /* 0x0000001ae7f47c11 */ /* 0x000fe2000f8e10ff */
[----:B------:R-:W-:Y:S01]  /*9c70*/  FFMA.FTZ R189, R206, R203, R189 ;  /* 0x000000cbcebd7223 */ /* 0x000fe200000100bd */
[----:B------:R-:W-:-:S03]  /*9c80*/  FMUL.FTZ R251, R41, R132 ;  /* 0x0000008429fb7220 */ /* 0x000fc60000410000 */
[----:B------:R-:W-:-:S04]  /*9c90*/  FFMA.FTZ R205, R205, R189, R190 ;  /* 0x000000bdcdcd7223 */ /* 0x000fc800000100be */
[----:B------:R-:W-:-:S04]  /*9ca0*/  FFMA.FTZ R191, R208, R205, R191 ;  /* 0x000000cdd0bf7223 */ /* 0x000fc800000100bf */
[----:B------:R-:W-:Y:S01]  /*9cb0*/  FFMA.FTZ R207, R207, R191, R192 ;  /* 0x000000bfcfcf7223 */ /* 0x000fe200000100c0 */
[----:B------:R-:W-:Y:S01]  /*9cc0*/  FMUL.FTZ R247, R191, R96 ;  /* 0x00000060bff77220 */ /* 0x000fe20000410000 */
[----:B------:R-:W-:Y:S02]  /*9cd0*/  IADD3 R192, PT, PT, R168, 0x340, RZ ;  /* 0x00000340a8c07810 */ /* 0x000fe40007ffe0ff */
[----:B------:R-:W-:Y:S01]  /*9ce0*/  FFMA.FTZ R193, R210, R207, R193 ;  /* 0x000000cfd2c17223 */ /* 0x000fe200000100c1 */
[----:B------:R-:W-:Y:S01]  /*9cf0*/  FMUL.FTZ R190, R207, R98 ;  /* 0x00000062cfbe7220 */ /* 0x000fe20000410000 */
[----:B------:R-:W-:Y:S01]  /*9d00*/  FMUL.FTZ R249, R46, R247 ;  /* 0x000000f72ef97220 */ /* 0x000fe20000410000 */
[----:B------:R-:W-:Y:S01]  /*9d10*/  LEA.HI R192, R192, R168, RZ, 0x1b ;  /* 0x000000a8c0c07211 */ /* 0x000fe200078fd8ff */
[----:B------:R-:W-:Y:S01]  /*9d20*/  FFMA.FTZ R209, R209, R193, R194 ;  /* 0x000000c1d1d17223 */ /* 0x000fe200000100c2 */
[----:B------:R-:W-:Y:S01]  /*9d30*/  FMUL.FTZ R243, R193, R100 ;  /* 0x00000064c1f37220 */ /* 0x000fe20000410000 */
[----:B------:R-:W-:Y:S01]  /*9d40*/  FMUL.FTZ R245, R49, R190 ;  /* 0x000000be31f57220 */ /* 0x000fe20000410000 */
[----:B------:R-:W-:Y:S01]  /*9d50*/  IADD3 R194, PT, PT, R168, 0x380, RZ ;  /* 0x00000380a8c27810 */ /* 0x000fe20007ffe0ff */
[----:B------:R-:W-:Y:S01]  /*9d60*/  FFMA.FTZ R195, R212, R209, R195 ;  /* 0x000000d1d4c37223 */ /* 0x000fe200000100c3 */
[----:B------:R-:W-:Y:S01]  /*9d70*/  FMUL.FTZ R188, R209, R101 ;  /* 0x00000065d1bc7220 */ /* 0x000fe20000410000 */
[----:B------:R-:W-:-:S02]  /*9d80*/  LEA R206, R192, UR26, 0x2 ;  /* 0x0000001ac0ce7c11 */ /* 0x000fc4000f8e10ff */
[----:B------:R-:W-:Y:S01]  /*9d90*/  FFMA.FTZ R211, R211, R195, R196 ;  /* 0x000000c3d3d37223 */ /* 0x000fe200000100c4 */
[----:B------:R-:W-:Y:S01]  /*9da0*/  FMUL.FTZ R239, R195, R102 ;  /* 0x00000066c3ef7220 */ /* 0x000fe20000410000 */
[----:B------:R-:W-:Y:S01]  /*9db0*/  FMUL.FTZ R241, R55, R188 ;  /* 0x000000bc37f17220 */ /* 0x000fe20000410000 */
[----:B------:R-:W-:Y:S01]  /*9dc0*/  IADD3 R196, PT, PT, R168, 0x3c0, RZ ;  /* 0x000003c0a8c47810 */ /* 0x000fe20007ffe0ff */
[----:B------:R-:W-:Y:S01]  /*9dd0*/  FFMA.FTZ R197, R214, R211, R197 ;  /* 0x000000d3d6c57223 */ /* 0x000fe200000100c5 */
[----:B------:R-:W-:Y:S01]  /*9de0*/  FMUL.FTZ R133, R58, R239 ;  /* 0x000000ef3a857220 */ /* 0x000fe20000410000 */
[----:B------:R-:W-:Y:S02]  /*9df0*/  LEA.HI R194, R194, R168, RZ, 0x1b ;  /* 0x000000a8c2c27211 */ /* 0x000fe400078fd8ff */
[----:B------:R-:W-:Y:S01]  /*9e00*/  FFMA.FTZ R213, R213, R197, R198 ;  /* 0x000000c5d5d57223 */ /* 0x000fe200000100c6 */
[----:B------:R-:W-:Y:S01]  /*9e10*/  FMUL.FTZ R237, R197, R104 ;  /* 0x00000068c5ed7220 */ /* 0x000fe20000410000 */
[----:B------:R-:W-:-:S02]  /*9e20*/  LEA.HI R196, R196, R168, RZ, 0x1b ;  /* 0x000000a8c4c47211 */ /* 0x000fc400078fd8ff */
[----:B------:R-:W-:Y:S01]  /*9e30*/  FFMA.FTZ R199, R216, R213, R199 ;  /* 0x000000d5d8c77223 */ /* 0x000fe200000100c7 */
[----:B------:R-:W-:Y:S01]  /*9e40*/  FMUL.FTZ R186, R213, R105 ;  /* 0x00000069d5ba7220 */ /* 0x000fe20000410000 */
[----:B------:R-:W-:Y:S02]  /*9e50*/  IADD3 R216, PT, PT, R168, 0x200, RZ ;  /* 0x00000200a8d87810 */ /* 0x000fe40007ffe0ff */
[----:B------:R-:W-:Y:S01]  /*9e60*/  FMUL.FTZ R65, R199, R106 ;  /* 0x0000006ac7417220 */ /* 0x000fe20000410000 */
[----:B------:R-:W-:Y:S01]  /*9e70*/  FMUL.FTZ R235, R71, R186 ;  /* 0x000000ba47eb7220 */ /* 0x000fe20000410000 */
[----:B------:R-:W-:Y:S02]  /*9e80*/  LEA.HI R216, R216, R168, RZ, 0x1b ;  /* 0x000000a8d8d87211 */ /* 0x000fe400078fd8ff */
[-C--:B------:R-:W-:Y:S01]  /*9e90*/  FFMA.FTZ R66, R0, R65.reuse, RZ ;  /* 0x0000004100427223 */ /* 0x080fe200000100ff */
[----:B------:R-:W-:Y:S01]  /*9ea0*/  FMUL.FTZ R65, R91, R65 ;  /* 0x000000415b417220 */ /* 0x000fe20000410000 */
[----:B------:R-:W-:-:S02]  /*9eb0*/  LEA R216, R216, UR26, 0x2 ;  /* 0x0000001ad8d87c11 */ /* 0x000fc4000f8e10ff */
[----:B------:R-:W-:Y:S01]  /*9ec0*/  FFMA.FTZ R67, R183, R186, R66 ;  /* 0x000000bab7437223 */ /* 0x000fe20000010042 */
[----:B------:R-:W-:Y:S01]  /*9ed0*/  FMUL.FTZ R186, R211, R103 ;  /* 0x00000067d3ba7220 */ /* 0x000fe20000410000 */
[----:B------:R0:W-:Y:S01]  /*9ee0*/  STS [R64+0x1080], R65 ;  /* 0x0010804140007388 */ /* 0x0001e20000000800 */
[----:B------:R-:W-:Y:S01]  /*9ef0*/  LEA R204, R194, UR26, 0x2 ;  /* 0x0000001ac2cc7c11 */ /* 0x000fe2000f8e10ff */
[-C--:B------:R-:W-:Y:S01]  /*9f00*/  FFMA.FTZ R66, R182, R237.reuse, R67 ;  /* 0x000000edb6427223 */ /* 0x080fe20000010043 */
[----:B------:R-:W-:Y:S01]  /*9f10*/  FMUL.FTZ R67, R61, R186 ;  /* 0x000000ba3d437220 */ /* 0x000fe20000410000 */
[----:B------:R1:W-:Y:S01]  /*9f20*/  STS [R184+0x1084], R235 ;  /* 0x001084ebb8007388 */ /* 0x0003e20000000800 */
[----:B------:R-:W-:Y:S01]  /*9f30*/  FMUL.FTZ R237, R68, R237 ;  /* 0x000000ed44ed7220 */ /* 0x000fe20000410000 */
[----:B------:R-:W-:Y:S02]  /*9f40*/  LEA R202, R196, UR26, 0x2 ;  /* 0x0000001ac4ca7c11 */ /* 0x000fe4000f8e10ff */
[----:B------:R2:W-:Y:S01]  /*9f50*/  STS [R184+0x108c], R67 ;  /* 0x00108c43b8007388 */ /* 0x0005e20000000800 */
[----:B0-----:R-:W-:-:S03]  /*9f60*/  FMUL.FTZ R65, R205, R99 ;  /* 0x00000063cd417220 */ /* 0x001fc60000410000 */
[----:B------:R0:W-:Y:S01]  /*9f70*/  STS [R184+0x1090], R133 ;  /* 0x00109085b8007388 */ /* 0x0001e20000000800 */
[----:B-1----:R-:W-:-:S03]  /*9f80*/  FMUL.FTZ R235, R52, R243 ;  /* 0x000000f334eb7220 */ /* 0x002fc60000410000 */
[----:B------:R1:W-:Y:S01]  /*9f90*/  STS [R184+0x1088], R237 ;  /* 0x001088edb8007388 */ /* 0x0003e20000000800 */
[----:B--2---:R-:W-:Y:S01]  /*9fa0*/  FFMA.FTZ R67, R181, R186, R66 ;  /* 0x000000bab5437223 */ /* 0x004fe20000010042 */
[----:B------:R-:W-:Y:S02]  /*9fb0*/  FMUL.FTZ R66, R189, R94 ;  /* 0x0000005ebd427220 */ /* 0x000fe40000410000 */
[----:B------:R2:W-:Y:S01]  /*9fc0*/  STS [R184+0x1098], R235 ;  /* 0x001098ebb8007388 */ /* 0x0005e20000000800 */
[----:B------:R-:W-:Y:S01]  /*9fd0*/  FFMA.FTZ R186, R180, R239, R67 ;  /* 0x000000efb4ba7223 */ /* 0x000fe20000010043 */
[----:B------:R-:W-:Y:S02]  /*9fe0*/  FMUL.FTZ R67, R203, R97 ;  /* 0x00000061cb437220 */ /* 0x000fe40000410000 */
[----:B------:R3:W-:Y:S01]  /*9ff0*/  STS [R184+0x1094], R241 ;  /* 0x001094f1b8007388 */ /* 0x0007e20000000800 */
[----:B------:R-:W-:Y:S01]  /*a000*/  FMUL.FTZ R239, R43, R66 ;  /* 0x000000422bef7220 */ /* 0x000fe20000410000 */
[----:B0-----:R-:W-:Y:S01]  /*a010*/  FFMA.FTZ R133, R179, R188, R186 ;  /* 0x000000bcb3857223 */ /* 0x001fe200000100ba */
[----:B------:R-:W-:Y:S01]  /*a020*/  FMUL.FTZ R186, R201, R90 ;  /* 0x0000005ac9ba7220 */ /* 0x000fe20000410000 */
[----:B------:R0:W-:Y:S01]  /*a030*/  STS [R184+0x109c], R245 ;  /* 0x00109cf5b8007388 */ /* 0x0001e20000000800 */
[----:B-1----:R-:W-:Y:S01]  /*a040*/  FMUL.FTZ R237, R44, R65 ;  /* 0x000000412ced7220 */ /* 0x002fe20000410000 */
[----:B------:R-:W-:Y:S01]  /*a050*/  FFMA.FTZ R188, R178, R243, R133 ;  /* 0x000000f3b2bc7223 */ /* 0x000fe20000010085 */
[----:B------:R-:W-:Y:S01]  /*a060*/  FMUL.FTZ R133, R233, R95 ;  /* 0x0000005fe9857220 */ /* 0x000fe20000410000 */
[----:B--2---:R-:W-:Y:S01]  /*a070*/  FMUL.FTZ R235, R185, R93 ;  /* 0x0000005db9eb7220 */ /* 0x004fe20000410000 */
[----:B------:R1:W-:Y:S01]  /*a080*/  STS [R184+0x10a0], R249 ;  /* 0x0010a0f9b8007388 */ /* 0x0003e20000000800 */
[----:B---3--:R-:W-:Y:S01]  /*a090*/  FMUL.FTZ R241, R42, R67 ;  /* 0x000000432af17220 */ /* 0x008fe20000410000 */
[----:B------:R-:W-:-:S02]  /*a0a0*/  FMUL.FTZ R243, R40, R133 ;  /* 0x0000008528f37220 */ /* 0x000fc40000410000 */
[----:B------:R2:W-:Y:S01]  /*a0b0*/  STS [R184+0x10a4], R237 ;  /* 0x0010a4edb8007388 */ /* 0x0005e20000000800 */
[----:B0-----:R-:W-:-:S03]  /*a0c0*/  FMUL.FTZ R245, R39, R186 ;  /* 0x000000ba27f57220 */ /* 0x001fc60000410000 */
[----:B------:R0:W-:Y:S01]  /*a0d0*/  STS [R184+0x10a8], R239 ;  /* 0x0010a8efb8007388 */ /* 0x0001e20000000800 */
[----:B-1----:R-:W-:-:S03]  /*a0e0*/  FMUL.FTZ R249, R38, R235 ;  /* 0x000000eb26f97220 */ /* 0x002fc60000410000 */
[----:B------:R1:W-:Y:S01]  /*a0f0*/  STS [R184+0x10ac], R241 ;  /* 0x0010acf1b8007388 */ /* 0x0003e20000000800 */
[----:B--2---:R-:W-:Y:S01]  /*a100*/  FFMA.FTZ R237, R177, R190, R188 ;  /* 0x000000beb1ed7223 */ /* 0x004fe200000100bc */
[C---:B------:R-:W-:Y:S02]  /*a110*/  VIADD R188, R168.reuse, 0x2c0 ;  /* 0x000002c0a8bc7836 */ /* 0x040fe40000000000 */
[----:B------:R2:W-:Y:S01]  /*a120*/  STS [R184+0x10b0], R251 ;  /* 0x0010b0fbb8007388 */ /* 0x0005e20000000800 */
[----:B------:R-:W-:Y:S01]  /*a130*/  IADD3 R190, PT, PT, R168, 0x300, RZ ;  /* 0x00000300a8be7810 */ /* 0x000fe20007ffe0ff */
[----:B------:R-:W-:Y:S01]  /*a140*/  FFMA.FTZ R248, R176, R247, R237 ;  /* 0x000000f7b0f87223 */ /* 0x000fe200000100ed */
[C---:B0-----:R-:W-:Y:S01]  /*a150*/  VIADD R239, R168.reuse, 0xc0 ;  /* 0x000000c0a8ef7836 */ /* 0x041fe20000000000 */
[----:B------:R0:W-:Y:S01]  /*a160*/  STS [R184+0x10b4], R243 ;  /* 0x0010b4f3b8007388 */ /* 0x0001e20000000800 */
[----:B------:R-:W-:Y:S01]  /*a170*/  IADD3 R237, PT, PT, R168, 0x80, RZ ;  /* 0x00000080a8ed7810 */ /* 0x000fe20007ffe0ff */
[----:B------:R-:W-:Y:S01]  /*a180*/  FFMA.FTZ R248, R246, R65, R248 ;  /* 0x00000041f6f87223 */ /* 0x000fe200000100f8 */
[C---:B-1----:R-:W-:Y:S01]  /*a190*/  IADD3 R241, PT, PT, R168.reuse, 0x100, RZ ;  /* 0x00000100a8f17810 */ /* 0x042fe20007ffe0ff */
[----:B------:R1:W-:Y:S01]  /*a1a0*/  STS [R184+0x10b8], R245 ;  /* 0x0010b8f5b8007388 */ /* 0x0003e20000000800 */
[C---:B------:R-:W-:Y:S01]  /*a1b0*/  IADD3 R247, PT, PT, R168.reuse, 0x140, RZ ;  /* 0x00000140a8f77810 */ /* 0x040fe20007ffe0ff */
[----:B------:R-:W-:Y:S01]  /*a1c0*/  FFMA.FTZ R65, R175, R66, R248 ;  /* 0x00000042af417223 */ /* 0x000fe200000100f8 */
[----:B--2---:R-:W-:Y:S01]  /*a1d0*/  IADD3 R251, PT, PT, R168, 0x180, RZ ;  /* 0x00000180a8fb7810 */ /* 0x004fe20007ffe0ff */
[----:B------:R2:W-:Y:S01]  /*a1e0*/  STS [R184+0x10bc], R249 ;  /* 0x0010bcf9b8007388 */ /* 0x0005e20000000800 */
[-C--:B------:R-:W-:Y:S01]  /*a1f0*/  LEA.HI R237, R237, R168.reuse, RZ, 0x1b ;  /* 0x000000a8eded7211 */ /* 0x080fe200078fd8ff */
[----:B------:R-:W-:Y:S01]  /*a200*/  FFMA.FTZ R66, R174, R67, R65 ;  /* 0x00000043ae427223 */ /* 0x000fe20000010041 */
[C---:B0-----:R-:W-:Y:S01]  /*a210*/  IADD3 R243, PT, PT, R168.reuse, 0x1c0, RZ ;  /* 0x000001c0a8f37810 */ /* 0x041fe20007ffe0ff */
[----:B------:R-:W-:Y:S01]  /*a220*/  BAR.SYNC.DEFER_BLOCKING 0x0 ;  /* 0x0000000000007b1d */ /* 0x000fe20000010000 */
[----:B------:R-:W-:Y:S01]  /*a230*/  LEA.HI R239, R239, R168, RZ, 0x1b ;  /* 0x000000a8efef7211 */ /* 0x000fe200078fd8ff */
[----:B------:R-:W-:Y:S01]  /*a240*/  FFMA.FTZ R65, R173, R132, R66 ;  /* 0x00000084ad417223 */ /* 0x000fe20000010042 */
[----:B-1----:R-:W-:-:S02]  /*a250*/  IADD3 R245, PT, PT, R168, 0x240, RZ ;  /* 0x00000240a8f57810 */ /* 0x002fc40007ffe0ff */
[-C--:B------:R-:W-:Y:S01]  /*a260*/  LEA.HI R238, R241, R168.reuse, RZ, 0x1b ;  /* 0x000000a8f1ee7211 */ /* 0x080fe200078fd8ff */
[----:B------:R-:W-:Y:S01]  /*a270*/  FFMA.FTZ R171, R172, R133, R65 ;  /* 0x00000085acab7223 */ /* 0x000fe20000010041 */
[----:B--2---:R-:W-:Y:S01]  /*a280*/  IADD3 R249, PT, PT, R168, 0x280, RZ ;  /* 0x00000280a8f97810 */ /* 0x004fe20007ffe0ff */
[----:B------:R-:W-:Y:S01]  /*a290*/  IMAD.U32 R133, RZ, RZ, UR42 ;  /* 0x0000002aff857e24 */ /* 0x000fe2000f8e00ff */
[-C--:B------:R-:W-:Y:S02]  /*a2a0*/  LEA.HI R236, R247, R168.reuse, RZ, 0x1b ;  /* 0x000000a8f7ec7211 */ /* 0x080fe400078fd8ff */
[-C--:B------:R-:W-:Y:S02]  /*a2b0*/  LEA.HI R234, R251, R168.reuse, RZ, 0x1b ;  /* 0x000000a8fbea7211 */ /* 0x080fe400078fd8ff */
[-C--:B------:R-:W-:Y:S02]  /*a2c0*/  LEA.HI R232, R243, R168.reuse, RZ, 0x1b ;  /* 0x000000a8f3e87211 */ /* 0x080fe400078fd8ff */
[----:B------:R-:W-:-:S02]  /*a2d0*/  LEA.HI R214, R245, R168, RZ, 0x1b ;  /* 0x000000a8f5d67211 */ /* 0x000fc400078fd8ff */
[-C--:B------:R-:W-:Y:S02]  /*a2e0*/  LEA.HI R212, R249, R168.reuse, RZ, 0x1b ;  /* 0x000000a8f9d47211 */ /* 0x080fe400078fd8ff */
[-C--:B------:R-:W-:Y:S02]  /*a2f0*/  LEA.HI R188, R188, R168.reuse, RZ, 0x1b ;  /* 0x000000a8bcbc7211 */ /* 0x080fe400078fd8ff */
[----:B------:R-:W-:Y:S02]  /*a300*/  LEA.HI R190, R190, R168, RZ, 0x1b ;  /* 0x000000a8bebe7211 */ /* 0x000fe400078fd8ff */
[----:B------:R-:W-:Y:S01]  /*a310*/  LEA R242, R237, UR26, 0x2 ;  /* 0x0000001aedf27c11 */ /* 0x000fe2000f8e10ff */
[----:B------:R-:W0:Y:S01]  /*a320*/  LDS R200, [R164+0x1080] ;  /* 0x00108000a4c87984 */ /* 0x000e220000000800 */
[----:B------:R-:W-:Y:S02]  /*a330*/  LEA R240, R239, UR26, 0x2 ;  /* 0x0000001aeff07c11 */ /* 0x000fe4000f8e10ff */
[----:B------:R-:W-:Y:S01]  /*a340*/  LEA R238, R238, UR26, 0x2 ;  /* 0x0000001aeeee7c11 */ /* 0x000fe2000f8e10ff */
[----:B------:R-:W1:Y:S01]  /*a350*/  LDS R198, [R244+0x1180] ;  /* 0x00118000f4c67984 */ /* 0x000e620000000800 */
[----:B------:R-:W-:-:S02]  /*a360*/  LEA R236, R236, UR26, 0x2 ;  /* 0x0000001aecec7c11 */ /* 0x000fc4000f8e10ff */
[----:B------:R-:W-:Y:S01]  /*a370*/  LEA R234, R234, UR26, 0x2 ;  /* 0x0000001aeaea7c11 */ /* 0x000fe2000f8e10ff */
[----:B------:R-:W2:Y:S01]  /*a380*/  LDS R196, [R242+0x1280] ;  /* 0x00128000f2c47984 */ /* 0x000ea20000000800 */
[----:B------:R-:W-:Y:S02]  /*a390*/  LEA R232, R232, UR26, 0x2 ;  /* 0x0000001ae8e87c11 */ /* 0x000fe4000f8e10ff */
[----:B------:R-:W-:Y:S01]  /*a3a0*/  LEA R214, R214, UR26, 0x2 ;  /* 0x0000001ad6d67c11 */ /* 0x000fe2000f8e10ff */
[----:B------:R-:W3:Y:S01]  /*a3b0*/  LDS R194, [R240+0x1380] ;  /* 0x00138000f0c27984 */ /* 0x000ee20000000800 */
[----:B------:R-:W-:Y:S02]  /*a3c0*/  LEA R212, R212, UR26, 0x2 ;  /* 0x0000001ad4d47c11 */ /* 0x000fe4000f8e10ff */
[----:B------:R-:W-:Y:S01]  /*a3d0*/  LEA R210, R188, UR26, 0x2 ;  /* 0x0000001abcd27c11 */ /* 0x000fe2000f8e10ff */
[----:B------:R-:W4:Y:S01]  /*a3e0*/  LDS R192, [R238+0x1480] ;  /* 0x00148000eec07984 */ /* 0x000f220000000800 */
[----:B------:R-:W-:-:S02]  /*a3f0*/  LEA R208, R190, UR26, 0x2 ;  /* 0x0000001abed07c11 */ /* 0x000fc4000f8e10ff */
[----:B------:R-:W-:Y:S01]  /*a400*/  MOV R65, RZ ;  /* 0x000000ff00417202 */ /* 0x000fe20000000f00 */
[----:B------:R-:W0:Y:S01]  /*a410*/  LDS R190, [R236+0x1580] ;  /* 0x00158000ecbe7984 */ /* 0x000e220000000800 */
[----:B------:R-:W-:Y:S02]  /*a420*/  MOV R132, UR34 ;  /* 0x0000002200847c02 */ /* 0x000fe40008000f00 */
[----:B------:R-:W-:Y:S01]  /*a430*/  MOV R248, UR43 ;  /* 0x0000002b00f87c02 */ /* 0x000fe20008000f00 */
[----:B------:R-:W0:Y:S01]  /*a440*/  LDS R188, [R234+0x1680] ;  /* 0x00168000eabc7984 */ /* 0x000e220000000800 */
[----:B------:R-:W-:-:S03]  /*a450*/  SHF.R.S32.HI R132, RZ, 0x1f, R132 ;  /* 0x0000001fff847819 */ /* 0x000fc60000011484 */
        /* <DEDUP_REMOVED lines=11> */
[----:B------:R2:W-:Y:S01]  /*a510*/  STS [R184+0x210c], R223 ;  /* 0x00210cdfb8007388 */ /* 0x0005e20000000800 */
[----:B-----5:R-:W-:-:S03]  /*a520*/  MOV R64, R168 ;  /* 0x000000a800407202 */ /* 0x020fc60000000f00 */
[----:B------:R-:W-:Y:S01]  /*a530*/  STS [R184+0x2114], R221 ;  /* 0x002114ddb8007388 */ /* 0x000fe20000000800 */
[----:B-1----:R-:W-:Y:S01]  /*a540*/  FMUL.FTZ R225, R81, R218 ;  /* 0x000000da51e17220 */ /* 0x002fe20000410000 */
[----:B------:R-:W-:Y:S02]  /*a550*/  IMAD.WIDE.U32 R66, R124, UR31, R64 ;  /* 0x0000001f7c427c25 */ /* 0x000fe4000f8e0040 */
[----:B------:R-:W-:Y:S02]  /*a560*/  STS [R184+0x211c], R219 ;  /* 0x00211cdbb8007388 */ /* 0x000fe40000000800 */
[----:B--2---:R-:W-:Y:S01]  /*a570*/  FMUL.FTZ R223, R79, R230 ;  /* 0x000000e64fdf7220 */ /* 0x004fe20000410000 */
[----:B------:R-:W-:Y:S01]  /*a580*/  IMAD R67, R125, UR31, R67 ;  /* 0x0000001f7d437c24 */ /* 0x000fe2000f8e0243 */
[----:B------:R-:W-:Y:S01]  /*a590*/  STS [R184+0x2120], R217 ;  /* 0x002120d9b8007388 */ /* 0x000fe20000000800 */
[----:B------:R-:W-:-:S03]  /*a5a0*/  IMAD.WIDE.U32 R64, R122, UR31, R64 ;  /* 0x0000001f7a407c25 */ /* 0x000fc6000f8e0040 */
[----:B------:R-:W-:Y:S01]  /*a5b0*/  STS [R184+0x2124], R225 ;  /* 0x002124e1b8007388 */ /* 0x000fe20000000800 */
[----:B------:R-:W-:-:S03]  /*a5c0*/  IMAD.WIDE.U32 R66, R133, UR34, R66 ;  /* 0x0000002285427c25 */ /* 0x000fc6000f8e0042 */
[----:B------:R-:W-:Y:S01]  /*a5d0*/  STS [R184+0x2128], R215 ;  /* 0x002128d7b8007388 */ /* 0x000fe20000000800 */
[----:B------:R-:W-:Y:S01]  /*a5e0*/  IMAD R133, R132, UR42, RZ ;  /* 0x0000002a84857c24 */ /* 0x000fe2000f8e02ff */
[----:B------:R-:W-:Y:S01]  /*a5f0*/  IADD3 R66, P2, PT, R66, UR8, RZ ;  /* 0x0000000842427c10 */ /* 0x000fe2000ff5e0ff */
[----:B------:R-:W-:Y:S01]  /*a600*/  IMAD R65, R123, UR31, R65 ;  /* 0x0000001f7b417c24 */ /* 0x000fe2000f8e0241 */
[----:B------:R-:W-:Y:S01]  /*a610*/  STS [R184+0x212c], R223 ;  /* 0x00212cdfb8007388 */ /* 0x000fe20000000800 */
[----:B------:R-:W-:Y:S02]  /*a620*/  IMAD R133, R248, UR34, R133 ;  /* 0x00000022f8857c24 */ /* 0x000fe4000f8e0285 */
[----:B------:R-:W-:Y:S01]  /*a630*/  IMAD R132, R132, UR44, RZ ;  /* 0x0000002c84847c24 */ /* 0x000fe2000f8e02ff */
[----:B------:R-:W-:Y:S02]  /*a640*/  STS [R184+0x2130], R229 ;  /* 0x002130e5b8007388 */ /* 0x000fe40000000800 */
[----:B------:R-:W-:-:S02]  /*a650*/  IADD3.X R67, PT, PT, R67, R133, RZ, P2, !PT ;  /* 0x0000008543437210 */ /* 0x000fc400017fe4ff */
[----:B------:R-:W-:Y:S01]  /*a660*/  MOV R133, UR44 ;  /* 0x0000002c00857c02 */ /* 0x000fe20008000f00 */
[----:B------:R-:W-:-:S04]  /*a670*/  IMAD.WIDE.U32 R66, R120, UR7, R66 ;  /* 0x0000000778427c25 */ /* 0x000fc8000f8e0042 */
[----:B------:R-:W-:Y:S01]  /*a680*/  IMAD.WIDE.U32 R64, R133, UR34, R64 ;  /* 0x0000002285407c25 */ /* 0x000fe2000f8e0040 */
[----:B------:R-:W-:-:S05]  /*a690*/  MOV R133, UR45 ;  /* 0x0000002d00857c02 */ /* 0x000fca0008000f00 */
[----:B------:R-:W-:Y:S01]  /*a6a0*/  IMAD R133, R133, UR34, R132 ;  /* 0x0000002285857c24 */ /* 0x000fe2000f8e0284 */
[----:B------:R-:W-:-:S04]  /*a6b0*/  IADD3 R132, P2, PT, R64, UR8, RZ ;  /* 0x0000000840847c10 */ /* 0x000fc8000ff5e0ff */
[----:B------:R-:W-:Y:S01]  /*a6c0*/  IADD3.X R133, PT, PT, R65, R133, RZ, P2, !PT ;  /* 0x0000008541857210 */ /* 0x000fe200017fe4ff */
[----:B------:R-:W-:Y:S01]  /*a6d0*/  IMAD R65, R121, UR7, R67 ;  /* 0x0000000779417c24 */ /* 0x000fe2000f8e0243 */
[----:B------:R-:W-:Y:S02]  /*a6e0*/  MOV R67, UR46 ;  /* 0x0000002e00437c02 */ /* 0x000fe40008000f00 */
[----:B------:R-:W-:-:S03]  /*a6f0*/  LEA R64, P2, R66, UR48, 0x2 ;  /* 0x0000003042407c11 */ /* 0x000fc6000f8410ff */
[----:B------:R-:W-:Y:S01]  /*a700*/  IMAD.WIDE.U32 R132, R67, UR7, R132 ;  /* 0x0000000743847c25 */ /* 0x000fe2000f8e0084 */
[----:B------:R-:W-:Y:S02]  /*a710*/  MOV R67, UR47 ;  /* 0x0000002f00437c02 */ /* 0x000fe40008000f00 */
[----:B------:R-:W-:Y:S02]  /*a720*/  LEA.HI.X R65, R66, UR49, R65, 0x2, P2 ;  /* 0x0000003142417c11 */ /* 0x000fe400090f1441 */
[----:B------:R-:W-:Y:S01]  /*a730*/  LEA R66, P2, R132, UR50, 0x2 ;  /* 0x0000003284427c11 */ /* 0x000fe2000f8410ff */
[----:B------:R-:W-:Y:S02]  /*a740*/  IMAD R67, R67, UR7, R133 ;  /* 0x0000000743437c24 */ /* 0x000fe4000f8e0285 */
[----:B------:R-:W-:-:S03]  /*a750*/  FMUL.FTZ R133, R87, R222 ;  /* 0x000000de57857220 */ /* 0x000fc60000410000 */
[----:B------:R-:W-:Y:S01]  /*a760*/  LEA.HI.X R67, R132, UR51, R67, 0x2, P2 ;  /* 0x0000003384437c11 */ /* 0x000fe200090f1443 */
[----:B------:R-:W-:Y:S01]  /*a770*/  FADD.FTZ R132, -R3, R227 ;  /* 0x000000e303847221 */ /* 0x000fe20000010100 */
[----:B------:R-:W-:Y:S01]  /*a780*/  FMUL.FTZ R3, R89, R224 ;  /* 0x000000e059037220 */ /* 0x000fe20000410000 */
[----:B------:R1:W-:Y:S01]  /*a790*/  STS [R184+0x2110], R133 ;  /* 0x00211085b8007388 */ /* 0x0003e20000000800 */
[----:B------:R-:W-:Y:S01]  /*a7a0*/  FMUL.FTZ R227, R74, R227 ;  /* 0x000000e34ae37220 */ /* 0x000fe20000410000 */
[----:B------:R-:W-:Y:S01]  /*a7b0*/  FFMA.FTZ R186, R132, R186, R171 ;  /* 0x000000ba84ba7223 */ /* 0x000fe200000100ab */
[----:B------:R-:W-:Y:S01]  /*a7c0*/  FMUL.FTZ R171, R85, R220 ;  /* 0x000000dc55ab7220 */ /* 0x000fe20000410000 */
[----:B------:R2:W-:Y:S04]  /*a7d0*/  STS [R184+0x2108], R3 ;  /* 0x00210803b8007388 */ /* 0x0005e80000000800 */
[----:B------:R5:W-:Y:S01]  /*a7e0*/  STS [R184+0x2118], R171 ;  /* 0x002118abb8007388 */ /* 0x000be20000000800 */
[----:B-1----:R-:W-:-:S03]  /*a7f0*/  FMUL.FTZ R133, R77, R228 ;  /* 0x000000e44d857220 */ /* 0x002fc60000410000 */
[----:B------:R1:W-:Y:S01]  /*a800*/  STS [R184+0x2138], R227 ;  /* 0x002138e3b8007388 */ /* 0x0003e20000000800 */
[----:B--2---:R-:W-:-:S03]  /*a810*/  IMAD.U32 R3, RZ, RZ, UR53 ;  /* 0x00000035ff037e24 */ /* 0x004fc6000f8e00ff */
[----:B------:R1:W-:Y:S01]  /*a820*/  STS [R184+0x2134], R133 ;  /* 0x00213485b8007388 */ /* 0x0003e20000000800 */
[----:B-----5:R-:W-:Y:S01]  /*a830*/  FMUL.FTZ R171, R75, R226 ;  /* 0x000000e24bab7220 */ /* 0x020fe20000410000 */
[----:B------:R-:W-:Y:S01]  /*a840*/  IADD3 R218, PT, PT, R3, -UR8, -R168 ;  /* 0x8000000803da7c10 */ /* 0x000fe2000fffe8a8 */
[----:B------:R-:W-:-:S03]  /*a850*/  FADD.FTZ R3, -R2, R226 ;  /* 0x000000e202037221 */ /* 0x000fc60000010100 */
[C---:B------:R-:W-:Y:S01]  /*a860*/  ISETP.GE.AND P2, PT, R218.reuse, 0x1, PT ;  /* 0x00000001da00780c */ /* 0x040fe20003f46270 */
[----:B------:R1:W-:Y:S01]  /*a870*/  STS [R184+0x213c], R171 ;  /* 0x00213cabb8007388 */ /* 0x0003e20000000800 */
[----:B------:R-:W-:Y:S01]  /*a880*/  BAR.SYNC.DEFER_BLOCKING 0x0 ;  /* 0x0000000000007b1d */ /* 0x000fe20000010000 */
[C---:B------:R-:W-:Y:S02]  /*a890*/  ISETP.GE.AND P3, PT, R218.reuse, 0x41, PT ;  /* 0x00000041da00780c */ /* 0x040fe40003f66270 */
[----:B------:R-:W-:-:S08]  /*a8a0*/  ISETP.GE.AND P4, PT, R218, 0x81, PT ;  /* 0x00000081da00780c */ /* 0x000fd00003f86270 */
[----:B01-34-:R-:W-:Y:S05]  /*a8b0*/  @!P2 BRA `(.L_x_4875) ;  /* 0x00000000000ca947 */ /* 0x01bfea0003800000 */
[----:B------:R-:W0:Y:S04]  /*a8c0*/  LDS R133, [R164+0x2100] ;  /* 0x00210000a4857984 */ /* 0x000e280000000800 */
[----:B------:R1:W-:Y:S04]  /*a8d0*/  REDG.E.ADD.F32.FTZ.RN.STRONG.GPU desc[UR28][R64.64], R200 ;  /* 0x000000c8400079a6 */ /* 0x0003e8000c12f31c */
[----:B0-----:R1:W-:Y:S02]  /*a8e0*/  REDG.E.ADD.F32.FTZ.RN.STRONG.GPU desc[UR28][R66.64], R133 ;  /* 0x00000085420079a6 */ /* 0x0013e4000c12f31c */
.L_x_4875:
[----:B------:R-:W-:Y:S05]  /*a8f0*/  BSYNC.RECONVERGENT B0 ;  /* 0x0000000000007941 */ /* 0x000fea0003800200 */
.L_x_4874:
[----:B-1----:R0:W1:Y:S01]  /*a900*/  LDS R133, [R244+0x2200] ;  /* 0x00220000f4857984 */ /* 0x0020620000000800 */
[----:B------:R-:W-:Y:S04]  /*a910*/  BSSY.RECONVERGENT B0, `(.L_x_4876) ;  /* 0x0000004000007945 */ /* 0x000fe80003800200 */
[----:B------:R-:W-:Y:S05]  /*a920*/  @!P3 BRA `(.L_x_4877) ;  /* 0x000000000008b947 */ /* 0x000fea0003800000 */
[----:B------:R2:W-:Y:S04]  /*a930*/  REDG.E.ADD.F32.FTZ.RN.STRONG.GPU desc[UR28][R64.64+0x100], R198 ;  /* 0x000100c6400079a6 */ /* 0x0005e8000c12f31c */
[----:B-1----:R2:W-:Y:S02]  /*a940*/  REDG.E.ADD.F32.FTZ.RN.STRONG.GPU desc[UR28][R66.64+0x100], R133 ;  /* 0x00010085420079a6 */ /* 0x0025e4000c12f31c */
.L_x_4877:
[----:B------:R-:W-:Y:S05]  /*a950*/  BSYNC.RECONVERGENT B0 ;  /* 0x0000000000007941 */ /* 0x000fea0003800200 */
.L_x_4876:
[----:B-12---:R1:W2:Y:S01]  /*a960*/  LDS R133, [R242+0x2300] ;  /* 0x00230000f2857984 */ /* 0x0062a20000000800 */
[----:B------:R-:W-:Y:S04]  /*a970*/  BSSY.RECONVERGENT B0, `(.L_x_4878) ;  /* 0x0000004000007945 */ /* 0x000fe80003800200 */
[----:B------:R-:W-:Y:S05]  /*a980*/  @!P4 BRA `(.L_x_4879) ;  /* 0x000000000008c947 */ /* 0x000fea0003800000 */
[----:B------:R3:W-:Y:S04]  /*a990*/  REDG.E.ADD.F32.FTZ.RN.STRONG.GPU desc[UR28][R64.64+0x200], R196 ;  /* 0x000200c4400079a6 */ /* 0x0007e8000c12f31c */
[----:B--2---:R3:W-:Y:S02]  /*a9a0*/  REDG.E.ADD.F32.FTZ.RN.STRONG.GPU desc[UR28][R66.64+0x200], R133 ;  /* 0x00020085420079a6 */ /* 0x0047e4000c12f31c */
.L_x_4879:
[----:B------:R-:W-:Y:S05]  /*a9b0*/  BSYNC.RECONVERGENT B0 ;  /* 0x0000000000007941 */ /* 0x000fea0003800200 */
.L_x_4878:
[----:B--23--:R2:W3:Y:S01]  /*a9c0*/  LDS R133, [R240+0x2400] ;  /* 0x00240000f0857984 */ /* 0x00c4e20000000800 */
        /* <DEDUP_REMOVED lines=9> */
[----:B---3--:R4:W-:Y:S02]  /*aa60*/  REDG.E.ADD.F32.FTZ.RN.STRONG.GPU desc[UR28][R66.64+0x300], R133 ;  /* 0x00030085420079a6 */ /* 0x0089e4000c12f31c */
.L_x_4881:
[----:B------:R-:W-:Y:S05]  /*aa70*/  BSYNC.RECONVERGENT B0 ;  /* 0x0000000000007941 */ /* 0x000fea0003800200 */
.L_x_4880:
[----:B---34-:R3:W4:Y:S01]  /*aa80*/  LDS R133, [R238+0x2500] ;  /* 0x00250000ee857984 */ /* 0x0187220000000800 */
[----:B------:R-:W-:Y:S04]  /*aa90*/  BSSY.RECONVERGENT B0, `(.L_x_4882) ;  /* 0x0000004000007945 */ /* 0x000fe80003800200 */
[----:B------:R-:W-:Y:S05]  /*aaa0*/  @!P2 BRA `(.L_x_4883) ;  /* 0x000000000008a947 */ /* 0x000fea0003800000 */
[----:B------:R0:W-:Y:S04]  /*aab0*/  REDG.E.ADD.F32.FTZ.RN.STRONG.GPU desc[UR28][R64.64+0x400], R192 ;  /* 0x000400c0400079a6 */ /* 0x0001e8000c12f31c */
[----:B----4-:R0:W-:Y:S02]  /*aac0*/  REDG.E.ADD.F32.FTZ.RN.STRONG.GPU desc[UR28][R66.64+0x400], R133 ;  /* 0x00040085420079a6 */ /* 0x0101e4000c12f31c */
.L_x_4883:
[----:B------:R-:W-:Y:S05]  /*aad0*/  BSYNC.RECONVERGENT B0 ;  /* 0x0000000000007941 */ /* 0x000fea0003800200 */
.L_x_4882:
[----:B0---4-:R0:W4:Y:S01]  /*aae0*/  LDS R133, [R236+0x2600] ;  /* 0x00260000ec857984 */ /* 0x0111220000000800 */
[----:B------:R-:W-:Y:S04]  /*aaf0*/  BSSY.RECONVERGENT B0, `(.L_x_4884) ;  /* 0x0000004000007945 */ /* 0x000fe80003800200 */
[----:B------:R-:W-:Y:S05]  /*ab00*/  @!P4 BRA `(.L_x_4885) ;  /* 0x000000000008c947 */ /* 0x000fea0003800000 */
[----:B------:R0:W-:Y:S04]  /*ab10*/  REDG.E.ADD.F32.FTZ.RN.STRONG.GPU desc[UR28][R64.64+0x500], R190 ;  /* 0x000500be400079a6 */ /* 0x0001e8000c12f31c */
[----:B----4-:R0:W-:Y:S02]  /*ab20*/  REDG.E.ADD.F32.FTZ.RN.STRONG.GPU desc[UR28][R66.64+0x500], R133 ;  /* 0x00050085420079a6 */ /* 0x0101e4000c12f31c */
.L_x_4885:
[----:B------:R-:W-:Y:S05]  /*ab30*/  BSYNC.RECONVERGENT B0 ;  /* 0x0000000000007941 */ /* 0x000fea0003800200 */
.L_x_4884:
[----:B0---4-:R0:W4:Y:S01]  /*ab40*/  LDS R133, [R234+0x2700] ;  /* 0x00270000ea857984 */ /* 0x0111220000000800 */
[----:B------:R-:W-:Y:S04]  /*ab50*/  BSSY.RECONVERGENT B0, `(.L_x_4886) ;  /* 0x0000004000007945 */ /* 0x000fe80003800200 */
[----:B------:R-:W-:Y:S05]  /*ab60*/  @!P5 BRA `(.L_x_4887) ;  /* 0x000000000008d947 */ /* 0x000fea0003800000 */
[----:B------:R0:W-:Y:S04]  /*ab70*/  REDG.E.ADD.F32.FTZ.RN.STRONG.GPU desc[UR28][R64.64+0x600], R188 ;  /* 0x000600bc400079a6 */ /* 0x0001e8000c12f31c */
[----:B----4-:R0:W-:Y:S02]  /*ab80*/  REDG.E.ADD.F32.FTZ.RN.STRONG.GPU desc[UR28][R66.64+0x600], R133 ;  /* 0x00060085420079a6 */ /* 0x0101e4000c12f31c */
.L_x_4887:
[----:B------:R-:W-:Y:S05]  /*ab90*/  BSYNC.RECONVERGENT B0 ;  /* 0x0000000000007941 */ /* 0x000fea0003800200 */
.L_x_4886:
[----:B0---4-:R0:W4:Y:S01]  /*aba0*/  LDS R133, [R232+0x2800] ;  /* 0x00280000e8857984 */ /* 0x0111220000000800 */
[----:B------:R-:W-:Y:S01]  /*abb0*/  BSSY.RECONVERGENT B0, `(.L_x_4888) ;  /* 0x0000008000007945 */ /* 0x000fe20003800200 */
[C---:B------:R-:W-:Y:S02]  /*abc0*/  ISETP.GE.AND P4, PT, R218.reuse, 0x201, PT ;  /* 0x00000201da00780c */ /* 0x040fe40003f86270 */
[C---:B------:R-:W-:Y:S02]  /*abd0*/  ISETP.GE.AND P5, PT, R218.reuse, 0x241, PT ;  /* 0x00000241da00780c */ /* 0x040fe40003fa6270 */
[C---:B------:R-:W-:Y:S02]  /*abe0*/  ISETP.GE.AND P6, PT, R218.reuse, 0x281, PT ;  /* 0x00000281da00780c */ /* 0x040fe40003fc6270 */
[----:B------:R-:W-:Y:S01]  /*abf0*/  ISETP.GE.AND P2, PT, R218, 0x2c1, PT ;  /* 0x000002c1da00780c */ /* 0x000fe20003f46270 */
[----:B0-----:R-:W-:-:S12]  /*ac00*/  @!P3 BRA `(.L_x_4889) ;  /* 0x000000000008b947 */ /* 0x001fd80003800000 */
[----:B------:R0:W-:Y:S04]  /*ac10*/  REDG.E.ADD.F32.FTZ.RN.STRONG.GPU desc[UR28][R64.64+0x700], R251 ;  /* 0x000700fb400079a6 */ /* 0x0001e8000c12f31c */
[----:B----4-:R0:W-:Y:S02]  /*ac20*/  REDG.E.ADD.F32.FTZ.RN.STRONG.GPU desc[UR28][R66.64+0x700], R133 ;  /* 0x00070085420079a6 */ /* 0x0101e4000c12f31c */
.L_x_4889:
[----:B------:R-:W-:Y:S05]  /*ac30*/  BSYNC.RECONVERGENT B0 ;  /* 0x0000000000007941 */ /* 0x000fea0003800200 */
.L_x_4888:
[----:B0---4-:R0:W4:Y:S01]  /*ac40*/  LDS R133, [R216+0x2900] ;  /* 0x00290000d8857984 */ /* 0x0111220000000800 */
[----:B------:R-:W-:Y:S04]  /*ac50*/  BSSY.RECONVERGENT B0, `(.L_x_4890) ;  /* 0x0000004000007945 */ /* 0x000fe80003800200 */
[----:B------:R-:W-:Y:S05]  /*ac60*/  @!P4 BRA `(.L_x_4891) ;  /* 0x000000000008c947 */ /* 0x000fea0003800000 */
[----:B------:R0:W-:Y:S04]  /*ac70*/  REDG.E.ADD.F32.FTZ.RN.STRONG.GPU desc[UR28][R64.64+0x800], R249 ;  /* 0x000800f9400079a6 */ /* 0x0001e8000c12f31c */
[----:B----4-:R0:W-:Y:S02]  /*ac80*/  REDG.E.ADD.F32.FTZ.RN.STRONG.GPU desc[UR28][R66.64+0x800], R133 ;  /* 0x00080085420079a6 */ /* 0x0101e4000c12f31c */
.L_x_4891:
[----:B------:R-:W-:Y:S05]  /*ac90*/  BSYNC.RECONVERGENT B0 ;  /* 0x0000000000007941 */ /* 0x000fea0003800200 */
.L_x_4890:
[----:B0---4-:R0:W4:Y:S01]  /*aca0*/  LDS R133, [R214+0x2a00] ;  /* 0x002a0000d6857984 */ /* 0x0111220000000800 */
[----:B------:R-:W-:Y:S04]  /*acb0*/  BSSY.RECONVERGENT B0, `(.L_x_4892) ;  /* 0x0000004000007945 */ /* 0x000fe80003800200 */
[----:B------:R-:W-:Y:S05]  /*acc0*/  @!P5 BRA `(.L_x_4893) ;  /* 0x000000000008d947 */ /* 0x000fea0003800000 */
[----:B------:R0:W-:Y:S04]  /*acd0*/  REDG.E.ADD.F32.FTZ.RN.STRONG.GPU desc[UR28][R64.64+0x900], R247 ;  /* 0x000900f7400079a6 */ /* 0x0001e8000c12f31c */
[----:B----4-:R0:W-:Y:S02]  /*ace0*/  REDG.E.ADD.F32.FTZ.RN.STRONG.GPU desc[UR28][R66.64+0x900], R133 ;  /* 0x00090085420079a6 */ /* 0x0101e4000c12f31c */
.L_x_4893:
[----:B------:R-:W-:Y:S05]  /*acf0*/  BSYNC.RECONVERGENT B0 ;  /* 0x0000000000007941 */ /* 0x000fea0003800200 */
.L_x_4892:
[----:B0---4-:R0:W4:Y:S01]  /*ad00*/  LDS R133, [R212+0x2b00] ;  /* 0x002b0000d4857984 */ /* 0x0111220000000800 */
[----:B------:R-:W-:Y:S04]  /*ad10*/  BSSY.RECONVERGENT B0, `(.L_x_4894) ;  /* 0x0000004000007945 */ /* 0x000fe80003800200 */
[----:B------:R-:W-:Y:S05]  /*ad20*/  @!P6 BRA `(.L_x_4895) ;  /* 0x000000000008e947 */ /* 0x000fea0003800000 */
[----:B------:R0:W-:Y:S04]  /*ad30*/  REDG.E.ADD.F32.FTZ.RN.STRONG.GPU desc[UR28][R64.64+0xa00], R245 ;  /* 0x000a00f5400079a6 */ /* 0x0001e8000c12f31c */
[----:B----4-:R0:W-:Y:S02]  /*ad40*/  REDG.E.ADD.F32.FTZ.RN.STRONG.GPU desc[UR28][R66.64+0xa00], R133 ;  /* 0x000a0085420079a6 */ /* 0x0101e4000c12f31c */
.L_x_4895:
[----:B------:R-:W-:Y:S05]  /*ad50*/  BSYNC.RECONVERGENT B0 ;  /* 0x0000000000007941 */ /* 0x000fea0003800200 */
.L_x_4894:
        /* <DEDUP_REMOVED lines=9> */
.L_x_4897:
[----:B------:R-:W-:Y:S05]  /*adf0*/  BSYNC.RECONVERGENT B0 ;  /* 0x0000000000007941 */ /* 0x000fea0003800200 */
.L_x_4896:
[----:B0---4-:R0:W4:Y:S01]  /*ae00*/  LDS R133, [R208+0x2d00] ;  /* 0x002d0000d0857984 */ /* 0x0111220000000800 */
[----:B------:R-:W-:Y:S04]  /*ae10*/  BSSY.RECONVERGENT B0, `(.L_x_4898) ;  /* 0x0000004000007945 */ /* 0x000fe80003800200 */
[----:B------:R-:W-:Y:S05]  /*ae20*/  @!P3 BRA `(.L_x_4899) ;  /* 0x000000000008b947 */ /* 0x000fea0003800000 */
[----:B------:R0:W-:Y:S04]  /*ae30*/  REDG.E.ADD.F32.FTZ.RN.STRONG.GPU desc[UR28][R64.64+0xc00], R241 ;  /* 0x000c00f1400079a6 */ /* 0x0001e8000c12f31c */
[----:B----4-:R0:W-:Y:S02]  /*ae40*/  REDG.E.ADD.F32.FTZ.RN.STRONG.GPU desc[UR28][R66.64+0xc00], R133 ;  /* 0x000c0085420079a6 */ /* 0x0101e4000c12f31c */
.L_x_4899:
[----:B------:R-:W-:Y:S05]  /*ae50*/  BSYNC.RECONVERGENT B0 ;  /* 0x0000000000007941 */ /* 0x000fea0003800200 */
.L_x_4898:
[----:B0---4-:R0:W4:Y:S01]  /*ae60*/  LDS R133, [R206+0x2e00] ;  /* 0x002e0000ce857984 */ /* 0x0111220000000800 */
[----:B------:R-:W-:Y:S04]  /*ae70*/  BSSY.RECONVERGENT B0, `(.L_x_4900) ;  /* 0x0000004000007945 */ /* 0x000fe80003800200 */
[----:B------:R-:W-:Y:S05]  /*ae80*/  @!P4 BRA `(.L_x_4901) ;  /* 0x000000000008c947 */ /* 0x000fea0003800000 */
[----:B------:R0:W-:Y:S04]  /*ae90*/  REDG.E.ADD.F32.FTZ.RN.STRONG.GPU desc[UR28][R64.64+0xd00], R239 ;  /* 0x000d00ef400079a6 */ /* 0x0001e8000c12f31c */
[----:B----4-:R0:W-:Y:S02]  /*aea0*/  REDG.E.ADD.F32.FTZ.RN.STRONG.GPU desc[UR28][R66.64+0xd00], R133 ;  /* 0x000d0085420079a6 */ /* 0x0101e4000c12f31c */
.L_x_4901:
[----:B------:R-:W-:Y:S05]  /*aeb0*/  BSYNC.RECONVERGENT B0 ;  /* 0x0000000000007941 */ /* 0x000fea0003800200 */
.L_x_4900:
[----:B0---4-:R0:W4:Y:S01]  /*aec0*/  LDS R133, [R204+0x2f00] ;  /* 0x002f0000cc857984 */ /* 0x0111220000000800 */
[----:B------:R-:W-:Y:S04]  /*aed0*/  BSSY.RECONVERGENT B0, `(.L_x_4902) ;  /* 0x0000004000007945 */ /* 0x000fe80003800200 */
[----:B------:R-:W-:Y:S05]  /*aee0*/  @!P5 BRA `(.L_x_4903) ;  /* 0x000000000008d947 */ /* 0x000fea0003800000 */
[----:B------:R0:W-:Y:S04]  /*aef0*/  REDG.E.ADD.F32.FTZ.RN.STRONG.GPU desc[UR28][R64.64+0xe00], R237 ;  /* 0x000e00ed400079a6 */ /* 0x0001e8000c12f31c */
[----:B----4-:R0:W-:Y:S02]  /*af00*/  REDG.E.ADD.F32.FTZ.RN.STRONG.GPU desc[UR28][R66.64+0xe00], R133 ;  /* 0x000e0085420079a6 */ /* 0x0101e4000c12f31c */
.L_x_4903:
[----:B------:R-:W-:Y:S05]  /*af10*/  BSYNC.RECONVERGENT B0 ;  /* 0x0000000000007941 */ /* 0x000fea0003800200 */
.L_x_4902:
[----:B0---4-:R0:W4:Y:S01]  /*af20*/  LDS R133, [R202+0x3000] ;  /* 0x00300000ca857984 */ /* 0x0111220000000800 */
[----:B------:R-:W-:Y:S04]  /*af30*/  BSSY.RECONVERGENT B0, `(.L_x_4904) ;  /* 0x0000004000007945 */ /* 0x000fe80003800200 */
[----:B------:R-:W-:Y:S05]  /*af40*/  @!P6 BRA `(.L_x_4905) ;  /* 0x000000000008e947 */ /* 0x000fea0003800000 */
[----:B------:R0:W-:Y:S04]  /*af50*/  REDG.E.ADD.F32.FTZ.RN.STRONG.GPU desc[UR28][R64.64+0xf00], R231 ;  /* 0x000f00e7400079a6 */ /* 0x0001e8000c12f31c */
[----:B----4-:R0:W-:Y:S02]  /*af60*/  REDG.E.ADD.F32.FTZ.RN.STRONG.GPU desc[UR28][R66.64+0xf00], R133 ;  /* 0x000f0085420079a6 */ /* 0x0101e4000c12f31c */
.L_x_4905:
[----:B------:R-:W-:Y:S05]  /*af70*/  BSYNC.RECONVERGENT B0 ;  /* 0x0000000000007941 */ /* 0x000fea0003800200 */
.L_x_4904:
[----:B0-----:R-:W0:Y:S01]  /*af80*/  SHFL.DOWN P2, R64, R235, 0x1, 0x1f ;  /* 0x08201f00eb407f89 */ /* 0x001e220000040000 */
[-C--:B------:R-:W-:Y:S01]  /*af90*/  FMUL.FTZ R2, R20, R185.reuse ;  /* 0x000000b914027220 */ /* 0x080fe20000410000 */
[----:B------:R-:W-:Y:S01]  /*afa0*/  FMUL.FTZ R185, R4, R185 ;  /* 0x000000b904b97220 */ /* 0x000fe20000410000 */
[----:B------:R-:W-:Y:S01]  /*afb0*/  FMUL.FTZ R4, R5, R201 ;  /* 0x000000c905047220 */ /* 0x000fe20000410000 */
[----:B------:R-:W-:Y:S01]  /*afc0*/  FMUL.FTZ R5, R6, R233 ;  /* 0x000000e906057220 */ /* 0x000fe20000410000 */
[----:B------:R-:W-:Y:S01]  /*afd0*/  FMUL.FTZ R6, R7, R187 ;  /* 0x000000bb07067220 */ /* 0x000fe20000410000 */
[C---:B------:R-:W-:Y:S01]  /*afe0*/  FMUL.FTZ R201, R20.reuse, R201 ;  /* 0x000000c914c97220 */ /* 0x040fe20000410000 */
[----:B------:R-:W-:Y:S01]  /*aff0*/  FMUL.FTZ R3, R3, R2 ;  /* 0x0000000203037220 */ /* 0x000fe20000410000 */
[C---:B------:R-:W-:Y:S01]  /*b000*/  FMUL.FTZ R233, R20.reuse, R233 ;  /* 0x000000e914e97220 */ /* 0x040fe20000410000 */
[----:B------:R-:W-:Y:S01]  /*b010*/  FMUL.FTZ R2, R20, R187 ;  /* 0x000000bb14027220 */ /* 0x000fe20000410000 */
[----:B------:R-:W-:Y:S01]  /*b020*/  FMUL.FTZ R132, R132, R201 ;  /* 0x000000c984847220 */ /* 0x000fe20000410000 */
[----:B------:R-:W-:Y:S01]  /*b030*/  FFMA.FTZ R3, R38, R185, R3 ;  /* 0x000000b926037223 */ /* 0x000fe20000010003 */
[----:B------:R-:W-:Y:S01]  /*b040*/  FFMA.FTZ R23, R4, R90, R23 ;  /* 0x0000005a04177223 */ /* 0x000fe20000010017 */
[----:B------:R-:W-:Y:S01]  /*b050*/  FMUL.FTZ R233, R172, R233 ;  /* 0x000000e9ace97220 */ /* 0x000fe20000410000 */
[----:B------:R-:W-:Y:S01]  /*b060*/  FFMA.FTZ R132, R39, R4, R132 ;  /* 0x0000000427847223 */ /* 0x000fe20000010084 */
[----:B------:R-:W-:Y:S01]  /*b070*/  FMUL.FTZ R4, R20, R189 ;  /* 0x000000bd14047220 */ /* 0x000fe20000410000 */
[----:B------:R-:W-:Y:S01]  /*b080*/  FADD.FTZ R72, R3, R72 ;  /* 0x0000004803487221 */ /* 0x000fe20000010000 */
[-C--:B------:R-:W-:Y:S01]  /*b090*/  FMUL.FTZ R3, R8, R203.reuse ;  /* 0x000000cb08037220 */ /* 0x080fe20000410000 */
[----:B------:R-:W-:Y:S01]  /*b0a0*/  FMUL.FTZ R203, R20, R203 ;  /* 0x000000cb14cb7220 */ /* 0x000fe20000410000 */
[----:B------:R-:W-:Y:S01]  /*b0b0*/  FMUL.FTZ R4, R175, R4 ;  /* 0x00000004af047220 */ /* 0x000fe20000410000 */
[----:B------:R-:W-:Y:S01]  /*b0c0*/  FFMA.FTZ R24, R5, R95, R24 ;  /* 0x0000005f05187223 */ /* 0x000fe20000010018 */
[----:B------:R-:W-:Y:S01]  /*b0d0*/  FFMA.FTZ R233, R40, R5, R233 ;  /* 0x0000000528e97223 */ /* 0x000fe200000100e9 */
[----:B------:R-:W-:Y:S01]  /*b0e0*/  FMUL.FTZ R5, R10, R205 ;  /* 0x000000cd0a057220 */ /* 0x000fe20000410000 */
[----:B------:R-:W-:Y:S01]  /*b0f0*/  FMUL.FTZ R203, R174, R203 ;  /* 0x000000cbaecb7220 */ /* 0x000fe20000410000 */
[----:B0-----:R-:W-:Y:S01]  /*b100*/  @P2 FADD R64, R235, R64 ;  /* 0x00000040eb402221 */ /* 0x001fe20000000000 */
[----:B------:R-:W-:Y:S01]  /*b110*/  FFMA.FTZ R25, R6, R92, R25 ;  /* 0x0000005c06197223 */ /* 0x000fe20000010019 */
[----:B------:R-:W-:Y:S01]  /*b120*/  FFMA.FTZ R26, R3, R97, R26 ;  /* 0x00000061031a7223 */ /* 0x000fe2000001001a */
[----:B------:R-:W-:Y:S01]  /*b130*/  FFMA.FTZ R203, R42, R3, R203 ;  /* 0x000000032acb7223 */ /* 0x000fe200000100cb */
[----:B------:R-:W-:Y:S01]  /*b140*/  FMUL.FTZ R205, R20, R205 ;  /* 0x000000cd14cd7220 */ /* 0x000fe20000410000 */
[----:B------:R-:W0:Y:S01]  /*b150*/  SHFL.DOWN P2, R65, R64, 0x2, 0x1f ;  /* 0x08401f0040417f89 */ /* 0x000e220000040000 */
[----:B------:R-:W-:Y:S01]  /*b160*/  FMUL.FTZ R3, R12, R207 ;  /* 0x000000cf0c037220 */ /* 0x000fe20000410000 */
[-C--:B------:R-:W-:Y:S01]  /*b170*/  FMUL.FTZ R8, R13, R193.reuse ;  /* 0x000000c10d087220 */ /* 0x080fe20000410000 */
[----:B------:R-:W-:Y:S01]  /*b180*/  FMUL.FTZ R193, R20, R193 ;  /* 0x000000c114c17220 */ /* 0x000fe20000410000 */
[----:B------:R-:W-:Y:S01]  /*b190*/  ISETP.NE.AND P3, PT, R147, RZ, PT ;  /* 0x000000ff9300720c */ /* 0x000fe20003f65270 */
[----:B------:R-:W-:Y:S01]  /*b1a0*/  FMUL.FTZ R205, R246, R205 ;  /* 0x000000cdf6cd7220 */ /* 0x000fe20000410000 */
[----:B------:R-:W-:Y:S01]  /*b1b0*/  FFMA.FTZ R30, R3, R98, R30 ;  /* 0x00000062031e7223 */ /* 0x000fe2000001001e */
[----:B------:R-:W-:Y:S01]  /*b1c0*/  FMUL.FTZ R193, R178, R193 ;  /* 0x000000c1b2c17220 */ /* 0x000fe20000410000 */
[----:B------:R-:W-:Y:S01]  /*b1d0*/  FFMA.FTZ R28, R5, R99, R28 ;  /* 0x00000063051c7223 */ /* 0x000fe2000001001c */
[----:B------:R-:W-:Y:S01]  /*b1e0*/  FFMA.FTZ R205, R44, R5, R205 ;  /* 0x000000052ccd7223 */ /* 0x000fe200000100cd */
[----:B------:R-:W-:Y:S01]  /*b1f0*/  FMUL.FTZ R5, R14, R209 ;  /* 0x000000d10e057220 */ /* 0x000fe20000410000 */
[----:B------:R-:W-:Y:S01]  /*b200*/  FFMA.FTZ R31, R8, R100, R31 ;  /* 0x00000064081f7223 */ /* 0x000fe2000001001f */
[----:B------:R-:W-:Y:S01]  /*b210*/  FFMA.FTZ R8, R52, R8, R193 ;  /* 0x0000000834087223 */ /* 0x000fe200000100c1 */
[----:B------:R-:W-:Y:S01]  /*b220*/  BSSY.RECONVERGENT B0, `(.L_x_4906) ;  /* 0x000004f000007945 */ /* 0x000fe20003800200 */
[----:B------:R-:W-:Y:S01]  /*b230*/  FFMA.FTZ R32, R5, R101, R32 ;  /* 0x0000006505207223 */ /* 0x000fe20000010020 */
[----:B------:R-:W-:Y:S01]  /*b240*/  FFMA.FTZ R22, R185, R93, R22 ;  /* 0x0000005db9167223 */ /* 0x000fe20000010016 */
[----:B------:R-:W-:Y:S01]  /*b250*/  FADD.FTZ R53, R8, R53 ;  /* 0x0000003508357221 */ /* 0x000fe20000010000 */
[----:B------:R-:W-:Y:S01]  /*b260*/  FADD.FTZ R69, R132, R69 ;  /* 0x0000004584457221 */ /* 0x000fe20000010000 */
[----:B------:R-:W-:Y:S01]  /*b270*/  FADD.FTZ R70, R233, R70 ;  /* 0x00000046e9467221 */ /* 0x000fe20000010000 */
[----:B------:R-:W-:Y:S01]  /*b280*/  FADD.FTZ R62, R203, R62 ;  /* 0x0000003ecb3e7221 */ /* 0x000fe20000010000 */
[----:B------:R-:W-:Y:S01]  /*b290*/  FADD.FTZ R60, R205, R60 ;  /* 0x0000003ccd3c7221 */ /* 0x000fe20000010000 */
[----:B0-----:R-:W-:Y:S01]  /*b2a0*/  @P2 FADD R65, R64, R65 ;  /* 0x0000004140412221 */ /* 0x001fe20000000000 */
[----:B------:R-:W-:Y:S01]  /*b2b0*/  FMUL.FTZ R64, R173, R2 ;  /* 0x00000002ad407220 */ /* 0x000fe20000410000 */
[----:B------:R-:W-:-:S03]  /*b2c0*/  FMUL.FTZ R2, R9, R189 ;  /* 0x000000bd09027220 */ /* 0x000fc60000410000 */
[----:B------:R-:W0:Y:S01]  /*b2d0*/  SHFL.DOWN P2, R66, R65, 0x4, 0x1f ;  /* 0x08801f0041427f89 */ /* 0x000e220000040000 */
[----:B------:R-:W-:Y:S01]  /*b2e0*/  FFMA.FTZ R64, R41, R6, R64 ;  /* 0x0000000629407223 */ /* 0x000fe20000010040 */
[-C--:B------:R-:W-:Y:S01]  /*b2f0*/  FMUL.FTZ R6, R11, R191.reuse ;  /* 0x000000bf0b067220 */ /* 0x080fe20000410000 */
[----:B------:R-:W-:Y:S01]  /*b300*/  FFMA.FTZ R27, R2, R94, R27 ;  /* 0x0000005e021b7223 */ /* 0x000fe2000001001b */
        /* <DEDUP_REMOVED lines=11> */
[-C--:B------:R-:W-:Y:S01]  /*b3c0*/  FMUL.FTZ R4, R15, R195.reuse ;  /* 0x000000c30f047220 */ /* 0x080fe20000410000 */
[----:B------:R-:W-:Y:S01]  /*b3d0*/  FMUL.FTZ R195, R20, R195 ;  /* 0x000000c314c37220 */ /* 0x000fe20000410000 */
[----:B------:R-:W-:Y:S01]  /*b3e0*/  FADD.FTZ R57, R6, R57 ;  /* 0x0000003906397221 */ /* 0x000fe20000010000 */
[----:B------:R-:W-:Y:S01]  /*b3f0*/  FMUL.FTZ R6, R179, R2 ;  /* 0x00000002b3067220 */ /* 0x000fe20000410000 */
[----:B------:R-:W-:Y:S01]  /*b400*/  FMUL.FTZ R2, R20, R211 ;  /* 0x000000d314027220 */ /* 0x000fe20000410000 */
[----:B------:R-:W-:Y:S01]  /*b410*/  FMUL.FTZ R195, R180, R195 ;  /* 0x000000c3b4c37220 */ /* 0x000fe20000410000 */
[----:B------:R-:W-:Y:S01]  /*b420*/  FADD.FTZ R56, R3, R56 ;  /* 0x0000003803387221 */ /* 0x000fe20000010000 */
[----:B------:R-:W-:Y:S01]  /*b430*/  FFMA.FTZ R5, R55, R5, R6 ;  /* 0x0000000537057223 */ /* 0x000fe20000010006 */
[----:B------:R-:W-:Y:S01]  /*b440*/  FMUL.FTZ R3, R16, R211 ;  /* 0x000000d310037220 */ /* 0x000fe20000410000 */
[----:B0-----:R-:W-:Y:S01]  /*b450*/  @P2 FADD R66, R65, R66 ;  /* 0x0000004241422221 */ /* 0x001fe20000000000 */
[----:B------:R-:W-:Y:S01]  /*b460*/  FMUL.FTZ R2, R181, R2 ;  /* 0x00000002b5027220 */ /* 0x000fe20000410000 */
[----:B------:R-:W-:Y:S01]  /*b470*/  FFMA.FTZ R33, R4, R102, R33 ;  /* 0x0000006604217223 */ /* 0x000fe20000010021 */
[----:B------:R-:W-:Y:S01]  /*b480*/  FFMA.FTZ R8, R58, R4, R195 ;  /* 0x000000043a087223 */ /* 0x000fe200000100c3 */
[----:B------:R-:W-:Y:S01]  /*b490*/  @!P3 SHF.R.U32.HI R4, RZ, 0x3, R168 ;  /* 0x00000003ff04b819 */ /* 0x000fe200000116a8 */
[----:B------:R-:W0:Y:S01]  /*b4a0*/  SHFL.DOWN P2, R7, R66, 0x8, 0x1f ;  /* 0x09001f0042077f89 */ /* 0x000e220000040000 */
[----:B------:R-:W-:Y:S01]  /*b4b0*/  FADD.FTZ R54, R5, R54 ;  /* 0x0000003605367221 */ /* 0x000fe20000010000 */
[----:B------:R-:W-:Y:S01]  /*b4c0*/  FFMA.FTZ R5, R61, R3, R2 ;  /* 0x000000033d057223 */ /* 0x000fe20000010002 */
[----:B------:R-:W-:Y:S01]  /*b4d0*/  FMUL.FTZ R6, R17, R197 ;  /* 0x000000c511067220 */ /* 0x000fe20000410000 */
[----:B------:R-:W-:Y:S01]  /*b4e0*/  FMUL.FTZ R2, R19, R199 ;  /* 0x000000c713027220 */ /* 0x000fe20000410000 */
[C---:B------:R-:W-:Y:S01]  /*b4f0*/  FMUL.FTZ R197, R20.reuse, R197 ;  /* 0x000000c514c57220 */ /* 0x040fe20000410000 */
[----:B------:R-:W-:Y:S01]  /*b500*/  FMUL.FTZ R199, R20, R199 ;  /* 0x000000c714c77220 */ /* 0x000fe20000410000 */
[----:B------:R-:W-:Y:S01]  /*b510*/  FFMA.FTZ R34, R3, R103, R34 ;  /* 0x0000006703227223 */ /* 0x000fe20000010022 */
[----:B------:R-:W-:Y:S01]  /*b520*/  FMUL.FTZ R3, R18, R213 ;  /* 0x000000d512037220 */ /* 0x000fe20000410000 */
[----:B------:R-:W-:Y:S01]  /*b530*/  FMUL.FTZ R197, R182, R197 ;  /* 0x000000c5b6c57220 */ /* 0x000fe20000410000 */
[----:B------:R-:W-:Y:S01]  /*b540*/  FMUL.FTZ R0, R0, R199 ;  /* 0x000000c700007220 */ /* 0x000fe20000410000 */
[----:B------:R-:W-:Y:S01]  /*b550*/  FFMA.FTZ R35, R6, R104, R35 ;  /* 0x0000006806237223 */ /* 0x000fe20000010023 */
[----:B------:R-:W-:Y:S01]  /*b560*/  FFMA.FTZ R36, R3, R105, R36 ;  /* 0x0000006903247223 */ /* 0x000fe20000010024 */
[----:B------:R-:W-:Y:S01]  /*b570*/  FFMA.FTZ R6, R68, R6, R197 ;  /* 0x0000000644067223 */ /* 0x000fe200000100c5 */
[----:B------:R-:W-:Y:S01]  /*b580*/  FFMA.FTZ R0, R91, R2, R0 ;  /* 0x000000025b007223 */ /* 0x000fe20000010000 */
[----:B------:R-:W-:Y:S01]  /*b590*/  FADD.FTZ R51, R8, R51 ;  /* 0x0000003308337221 */ /* 0x000fe20000010000 */
[----:B------:R-:W-:Y:S01]  /*b5a0*/  FADD.FTZ R50, R5, R50 ;  /* 0x0000003205327221 */ /* 0x000fe20000010000 */
[----:B------:R-:W-:Y:S01]  /*b5b0*/  FFMA.FTZ R37, R2, R106, R37 ;  /* 0x0000006a02257223 */ /* 0x000fe20000010025 */
[----:B------:R-:W-:Y:S01]  /*b5c0*/  FADD.FTZ R47, R6, R47 ;  /* 0x0000002f062f7221 */ /* 0x000fe20000010000 */
[----:B------:R-:W-:Y:S01]  /*b5d0*/  FADD.FTZ R45, R0, R45 ;  /* 0x0000002d002d7221 */ /* 0x000fe20000010000 */
[----:B0-----:R-:W-:-:S05]  /*b5e0*/  @P2 FADD R7, R66, R7 ;  /* 0x0000000742072221 */ /* 0x001fca0000000000 */
[----:B------:R-:W0:Y:S02]  /*b5f0*/  SHFL.DOWN P2, R10, R7, 0x10, 0x1f ;  /* 0x0a001f00070a7f89 */ /* 0x000e240000040000 */
[----:B0-----:R-:W-:Y:S01]  /*b600*/  @P2 FADD R10, R7, R10 ;  /* 0x0000000a070a2221 */ /* 0x001fe20000000000 */
[----:B------:R-:W-:Y:S01]  /*b610*/  @!P3 LOP3.LUT R7, R4, 0x7c, RZ, 0xc0, !PT ;  /* 0x0000007c0407b812 */ /* 0x000fe200078ec0ff */
[----:B------:R-:W-:-:S04]  /*b620*/  FMUL.FTZ R4, R20, R213 ;  /* 0x000000d514047220 */ /* 0x000fc80000410000 */
[----:B------:R-:W-:Y:S01]  /*b630*/  FMUL.FTZ R4, R183, R4 ;  /* 0x00000004b7047220 */ /* 0x000fe20000410000 */
[----:B------:R0:W-:Y:S03]  /*b640*/  @!P3 STS [R7+UR26+0x3184], R10 ;  /* 0x0031840a0700b988 */ /* 0x0001e6000800081a */
[----:B------:R-:W-:-:S04]  /*b650*/  FFMA.FTZ R3, R71, R3, R4 ;  /* 0x0000000347037223 */ /* 0x000fc80000010004 */
[----:B------:R-:W-:Y:S01]  /*b660*/  FADD.FTZ R48, R3, R48 ;  /* 0x0000003003307221 */ /* 0x000fe20000010000 */
        /* <DEDUP_REMOVED lines=10> */
.L_x_4907:
[----:B------:R-:W-:Y:S05]  /*b710*/  BSYNC.RECONVERGENT B0 ;  /* 0x0000000000007941 */ /* 0x000fea0003800200 */
.L_x_4906:
[----:B------:R-:W-:-:S04]  /*b720*/  UIADD3 UR7, UPT, UPT, UR7, 0x1, URZ ;  /* 0x0000000107077890 */ /* 0x000fc8000fffe0ff */
[----:B------:R-:W-:-:S09]  /*b730*/  UISETP.GE.AND UP0, UPT, UR7, UR52, UPT ;  /* 0x000000340700728c */ /* 0x000fd2000bf06270 */
[----:B------:R-:W-:Y:S05]  /*b740*/  BRA.U !UP0, `(.L_x_4908) ;  /* 0xffffffbd08787547 */ /* 0x000fea000b83ffff */
.L_x_4863:
[----:B------:R-:W-:Y:S01]  /*b750*/  BAR.SYNC.DEFER_BLOCKING 0x0 ;  /* 0x0000000000007b1d */ /* 0x000fe20000010000 */
[C---:B------:R-:W-:Y:S02]  /*b760*/  SHF.L.U32 R2, R166.reuse, 0x1, RZ ;  /* 0x00000001a6027819 */ /* 0x040fe400000006ff */
[----:B------:R-:W-:Y:S02]  /*b770*/  ISETP.GE.AND P2, PT, R166, UR25, PT ;  /* 0x00000019a6007c0c */ /* 0x000fe4000bf46270 */
[----:B------:R-:W-:Y:S01]  /*b780*/  ISETP.GE.AND P3, PT, R162, UR25, PT ;  /* 0x00000019a2007c0c */ /* 0x000fe2000bf66270 */
[----:B------:R-:W5:Y:S01]  /*b790*/  LDCU.64 UR14, c[0x0][0x4f8] ;  /* 0x00009f00ff0e77ac */ /* 0x000f620008000a00 */
[----:B------:R-:W-:Y:S02]  /*b7a0*/  ISETP.GE.AND P4, PT, R161, UR25, PT ;  /* 0x00000019a1007c0c */ /* 0x000fe4000bf86270 */
[----:B------:R-:W-:Y:S01]  /*b7b0*/  ISETP.GE.AND P5, PT, R160, UR25, PT ;  /* 0x00000019a0007c0c */ /* 0x000fe2000bfa6270 */
[----:B------:R-:W1:Y:S01]  /*b7c0*/  LDCU.64 UR32, c[0x0][0x500] ;  /* 0x0000a000ff2077ac */ /* 0x000e620008000a00 */
[----:B------:R-:W-:-:S02]  /*b7d0*/  IADD3 R2, P0, PT, R2, UR17, RZ ;  /* 0x0000001102027c10 */ /* 0x000fc4000ff1e0ff */
[----:B------:R-:W-:Y:S02]  /*b7e0*/  PRMT R5, RZ, 0x7610, R5 ;  /* 0x00007610ff057816 */ /* 0x000fe40000000005 */
[----:B0-----:R-:W-:Y:S02]  /*b7f0*/  IADD3.X R3, PT, PT, RZ, UR21, RZ, P0, !PT ;  /* 0x00000015ff037c10 */ /* 0x001fe400087fe4ff */
[----:B------:R-:W-:Y:S02]  /*b800*/  PRMT R0, RZ, 0x7610, R0 ;  /* 0x00007610ff007816 */ /* 0x000fe40000000000 */
[----:B------:R-:W-:Y:S02]  /*b810*/  PRMT R7, RZ, 0x7610, R7 ;  /* 0x00007610ff077816 */ /* 0x000fe40000000007 */
[----:B------:R-:W-:Y:S02]  /*b820*/  PRMT R4, RZ, 0x7610, R4 ;  /* 0x00007610ff047816 */ /* 0x000fe40000000004 */
[----:B------:R-:W-:Y:S01]  /*b830*/  ISETP.GE.AND P6, PT, R159, UR25, PT ;  /* 0x000000199f007c0c */ /* 0x000fe2000bfc6270 */
[----:B------:R-:W2:Y:S01]  /*b840*/  @!P2 LDG.E.U16 R5, desc[UR28][R2.64] ;  /* 0x0000001c0205a981 */ /* 0x000ea2000c1e1500 */
[----:B------:R-:W-:-:S02]  /*b850*/  ISETP.GE.AND P0, PT, R158, UR25, PT ;  /* 0x000000199e007c0c */ /* 0x000fc4000bf06270 */
[----:B------:R-:W-:Y:S01]  /*b860*/  ISETP.GE.AND P2, PT, R157, UR25, PT ;  /* 0x000000199d007c0c */ /* 0x000fe2000bf46270 */
[----:B------:R-:W3:Y:S01]  /*b870*/  @!P3 LDG.E.U16 R0, desc[UR28][R2.64+0x40] ;  /* 0x0000401c0200b981 */ /* 0x000ee2000c1e1500 */
[----:B------:R-:W-:-:S03]  /*b880*/  ISETP.GE.AND P3, PT, R156, UR25, PT ;  /* 0x000000199c007c0c */ /* 0x000fc6000bf66270 */
[----:B------:R-:W4:Y:S01]  /*b890*/  @!P4 LDG.E.U16 R7, desc[UR28][R2.64+0x80] ;  /* 0x0000801c0207c981 */ /* 0x000f22000c1e1500 */
[----:B------:R-:W-:-:S03]  /*b8a0*/  ISETP.GE.AND P4, PT, R155, UR25, PT ;  /* 0x000000199b007c0c */ /* 0x000fc6000bf86270 */
[----:B------:R-:W5:Y:S01]  /*b8b0*/  @!P5 LDG.E.U16 R4, desc[UR28][R2.64+0xc0] ;  /* 0x0000c01c0204d981 */ /* 0x000f62000c1e1500 */
[----:B------:R-:W-:Y:S02]  /*b8c0*/  ISETP.GE.AND P5, PT, R154, UR25, PT ;  /* 0x000000199a007c0c */ /* 0x000fe4000bfa6270 */
[----:B------:R-:W-:Y:S02]  /*b8d0*/  PRMT R9, RZ, 0x7610, R9 ;  /* 0x00007610ff097816 */ /* 0x000fe40000000009 */
[----:B------:R-:W-:Y:S02]  /*b8e0*/  PRMT R6, RZ, 0x7610, R6 ;  /* 0x00007610ff067816 */ /* 0x000fe40000000006 */
[----:B------:R-:W-:Y:S02]  /*b8f0*/  PRMT R11, RZ, 0x7610, R11 ;  /* 0x00007610ff0b7816 */ /* 0x000fe4000000000b */
[----:B------:R-:W-:Y:S01]  /*b900*/  PRMT R8, RZ, 0x7610, R8 ;  /* 0x00007610ff087816 */ /* 0x000fe20000000008 */
[----:B------:R-:W5:Y:S01]  /*b910*/  @!P6 LDG.E.U16 R9, desc[UR28][R2.64+0x100] ;  /* 0x0001001c0209e981 */ /* 0x000f62000c1e1500 */
[----:B------:R-:W-:-:S02]  /*b920*/  PRMT R13, RZ, 0x7610, R13 ;  /* 0x00007610ff0d7816 */ /* 0x000fc4000000000d */
[----:B------:R-:W-:Y:S01]  /*b930*/  PRMT R10, RZ, 0x7610, R10 ;  /* 0x00007610ff0a7816 */ /* 0x000fe2000000000a */
[----:B------:R-:W5:Y:S01]  /*b940*/  @!P0 LDG.E.U16 R6, desc[UR28][R2.64+0x140] ;  /* 0x0001401c02068981 */ /* 0x000f62000c1e1500 */
[----:B------:R-:W-:Y:S02]  /*b950*/  ISETP.GE.AND P6, PT, R153, UR25, PT ;  /* 0x0000001999007c0c */ /* 0x000fe4000bfc6270 */
[----:B------:R-:W-:Y:S01]  /*b960*/  ISETP.GE.AND P0, PT, R152, UR25, PT ;  /* 0x0000001998007c0c */ /* 0x000fe2000bf06270 */
[----:B------:R-:W5:Y:S01]  /*b970*/  @!P2 LDG.E.U16 R11, desc[UR28][R2.64+0x180] ;  /* 0x0001801c020ba981 */ /* 0x000f62000c1e1500 */
[----:B------:R-:W-:-:S03]  /*b980*/  ISETP.GE.AND P2, PT, R151, UR25, PT ;  /* 0x0000001997007c0c */ /* 0x000fc6000bf46270 */
[----:B------:R-:W5:Y:S01]  /*b990*/  @!P3 LDG.E.U16 R8, desc[UR28][R2.64+0x1c0] ;  /* 0x0001c01c0208b981 */ /* 0x000f62000c1e1500 */
[----:B------:R-:W-:-:S03]  /*b9a0*/  ISETP.GE.AND P3, PT, R150, UR25, PT ;  /* 0x0000001996007c0c */ /* 0x000fc6000bf66270 */
[----:B------:R-:W5:Y:S01]  /*b9b0*/  @!P4 LDG.E.U16 R13, desc[UR28][R2.64+0x200] ;  /* 0x0002001c020dc981 */ /* 0x000f62000c1e1500 */
        /* <DEDUP_REMOVED lines=14> */
[----:B------:R-:W-:-:S02]  /*baa0*/  F2FP.F16.F32.PACK_AB R36, R36, R37 ;  /* 0x000000252424723e */ /* 0x000fc400000000ff */
[----:B------:R-:W-:Y:S02]  /*bab0*/  F2FP.F16.F32.PACK_AB R34, R34, R35 ;  /* 0x000000232222723e */ /* 0x000fe400000000ff */
[----:B------:R-:W-:Y:S02]  /*bac0*/  F2FP.F16.F32.PACK_AB R32, R32, R33 ;  /* 0x000000212020723e */ /* 0x000fe400000000ff */
[----:B------:R-:W-:Y:S02]  /*bad0*/  F2FP.F16.F32.PACK_AB R30, R30, R31 ;  /* 0x0000001f1e1e723e */ /* 0x000fe400000000ff */
[----:B------:R-:W-:Y:S02]  /*bae0*/  F2FP.F16.F32.PACK_AB R28, R28, R29 ;  /* 0x0000001d1c1c723e */ /* 0x000fe400000000ff */
[----:B------:R-:W-:Y:S01]  /*baf0*/  F2FP.F16.F32.PACK_AB R26, R26, R27 ;  /* 0x0000001b1a1a723e */ /* 0x000fe200000000ff */
        /* <DEDUP_REMOVED lines=17> */
[----:B------:R-:W0:Y:S04]  /*bc10*/  LDS.U16 R2, [R127+0x2] ;  /* 0x000002007f027984 */ /* 0x000e280000000400 */
[----:B------:R-:W2:Y:S04]  /*bc20*/  LDS.U16 R3, [R126+0x4] ;  /* 0x000004007e037984 */ /* 0x000ea80000000400 */
[----:B------:R-:W3:Y:S04]  /*bc30*/  LDS.U16 R0, [R128] ;  /* 0x0000000080007984 */ /* 0x000ee80000000400 */
[----:B------:R-:W4:Y:S04]  /*bc40*/  LDS.U16 R4, [R119+0x6] ;  /* 0x0000060077047984 */ /* 0x000f280000000400 */
[----:B------:R-:W-:Y:S01]  /*bc50*/  LDS.U16 R5, [R114+0x10] ;  /* 0x0000100072057984 */ /* 0x000fe20000000400 */
[----:B0-----:R-:W-:-:S02]  /*bc60*/  HADD2.F32 R2, -RZ, R2.H0_H0 ;  /* 0x20000002ff027230 */ /* 0x001fc40000004100 */
[----:B--2---:R-:W-:-:S03]  /*bc70*/  HADD2.F32 R3, -RZ, R3.H0_H0 ;  /* 0x20000003ff037230 */ /* 0x004fc60000004100 */
[----:B------:R-:W-:Y:S02]  /*bc80*/  FADD.FTZ R8, R2, UR6 ;  /* 0x0000000602087e21 */ /* 0x000fe40008010000 */
[----:B------:R-:W-:Y:S01]  /*bc90*/  LDS.U16 R2, [R117+0xa] ;  /* 0x00000a0075027984 */ /* 0x000fe20000000400 */
[----:B---3--:R-:W-:Y:S02]  /*bca0*/  HADD2.F32 R0, -RZ, R0.H0_H0 ;  /* 0x20000000ff007230 */ /* 0x008fe40000004100 */
[----:B------:R-:W-:Y:S01]  /*bcb0*/  FADD.FTZ R9, R3, UR6 ;  /* 0x0000000603097e21 */ /* 0x000fe20008010000 */
[----:B------:R-:W-:Y:S01]  /*bcc0*/  FSETP.GTU.FTZ.AND P6, PT, R8, 20, PT ;  /* 0x41a000000800780b */ /* 0x000fe20003fdc000 */
[----:B------:R-:W0:Y:S01]  /*bcd0*/  LDS.U16 R3, [R116+0xc] ;  /* 0x00000c0074037984 */ /* 0x000e220000000400 */
[----:B------:R-:W-:Y:S02]  /*bce0*/  FADD.FTZ R6, R0, UR6 ;  /* 0x0000000600067e21 */ /* 0x000fe40008010000 */
[----:B------:R-:W-:Y:S01]  /*bcf0*/  FSETP.GTU.FTZ.AND P0, PT, R9, 20, PT ;  /* 0x41a000000900780b */ /* 0x000fe20003f1c000 */
[----:B----4-:R-:W-:Y:S01]  /*bd00*/  HADD2.F32 R4, -RZ, R4.H0_H0 ;  /* 0x20000004ff047230 */ /* 0x010fe20000004100 */
[----:B------:R-:W-:Y:S01]  /*bd10*/  LDS.U16 R0, [R118+0x8] ;  /* 0x0000080076007984 */ /* 0x000fe20000000400 */
[----:B------:R-:W-:-:S03]  /*bd20*/  FSETP.GTU.FTZ.AND P5, PT, R6, 20, PT ;  /* 0x41a000000600780b */ /* 0x000fc60003fbc000 */
[----:B------:R-:W-:Y:S02]  /*bd30*/  FADD.FTZ R10, R4, UR6 ;  /* 0x00000006040a7e21 */ /* 0x000fe40008010000 */
[----:B------:R-:W2:Y:S01]  /*bd40*/  LDS.U16 R4, [R115+0xe] ;  /* 0x00000e0073047984 */ /* 0x000ea20000000400 */
[----:B------:R-:W-:Y:S02]  /*bd50*/  @!P6 FMUL.FTZ R8, R8, -1.4426950216293334961 ;  /* 0xbfb8aa3b0808e820 */ /* 0x000fe40000410000 */
[----:B------:R-:W-:Y:S02]  /*bd60*/  FSETP.GTU.FTZ.AND P2, PT, R10, 20, PT ;  /* 0x41a000000a00780b */ /* 0x000fe40003f5c000 */
[----:B------:R-:W-:-:S03]  /*bd70*/  @!P0 FMUL.FTZ R9, R9, -1.4426950216293334961 ;  /* 0xbfb8aa3b09098820 */ /* 0x000fc60000410000 */
[----:B------:R-:W-:Y:S01]  /*bd80*/  @!P5 FMUL.FTZ R6, R6, -1.4426950216293334961 ;  /* 0xbfb8aa3b0606d820 */ /* 0x000fe20000410000 */
[----:B------:R-:W3:Y:S08]  /*bd90*/  @!P6 MUFU.EX2 R8, R8 ;  /* 0x000000080008e308 */ /* 0x000ef00000000800 */
[----:B------:R4:W5:Y:S01]  /*bda0*/  @!P5 MUFU.EX2 R7, R6 ;  /* 0x000000060007d308 */ /* 0x0009620000000800 */
[----:B------:R-:W-:-:S07]  /*bdb0*/  @!P2 FMUL.FTZ R10, R10, -1.4426950216293334961 ;  /* 0xbfb8aa3b0a0aa820 */ /* 0x000fce0000410000 */
[----:B------:R-:W1:Y:S01]  /*bdc0*/  @!P0 MUFU.EX2 R9, R9 ;  /* 0x0000000900098308 */ /* 0x000e620000000800 */
[----:B----4-:R-:W4:Y:S01]  /*bdd0*/  LDS.U16 R6, [R113+0x12] ;  /* 0x0000120071067984 */ /* 0x010f220000000400 */
[----:B---3--:R-:W-:-:S06]  /*bde0*/  @!P6 FADD.FTZ R8, R8, 1 ;  /* 0x3f8000000808e421 */ /* 0x008fcc0000010000 */
[----:B------:R-:W3:Y:S01]  /*bdf0*/  @!P2 MUFU.EX2 R10, R10 ;  /* 0x0000000a000aa308 */ /* 0x000ee20000000800 */
[----:B-----5:R-:W-:Y:S01]  /*be00*/  @!P5 FADD.FTZ R7, R7, 1 ;  /* 0x3f8000000707d421 */ /* 0x020fe20000010000 */
[----:B-1----:R-:W-:-:S06]  /*be10*/  @!P0 FADD.FTZ R9, R9, 1 ;  /* 0x3f80000009098421 */ /* 0x002fcc0000010000 */
[----:B------:R-:W1:Y:S08]  /*be20*/  @!P5 MUFU.RCP R12, R7 ;  /* 0x00000007000cd308 */ /* 0x000e700000001000 */
[----:B------:R5:W4:Y:S08]  /*be30*/  @!P6 MUFU.RCP R11, R8 ;  /* 0x00000008000be308 */ /* 0x000b300000001000 */
[----:B------:R1:W4:Y:S01]  /*be40*/  @!P0 MUFU.RCP R14, R9 ;  /* 0x00000009000e8308 */ /* 0x0003220000001000 */
[----:B0-----:R-:W-:-:S02]  /*be50*/  HADD2.F32 R3, -RZ, R3.H0_H0 ;  /* 0x20000003ff037230 */ /* 0x001fc40000004100 */
[----:B---3--:R-:W-:Y:S01]  /*be60*/  @!P2 FADD.FTZ R10, R10, 1 ;  /* 0x3f8000000a0aa421 */ /* 0x008fe20000010000 */
[----:B--2---:R-:W-:Y:S02]  /*be70*/  HADD2.F32 R4, -RZ, R4.H0_H0 ;  /* 0x20000004ff047230 */ /* 0x004fe40000004100 */
[----:B------:R-:W-:Y:S02]  /*be80*/  HADD2.F32 R5, -RZ, R5.H0_H0 ;  /* 0x20000005ff057230 */ /* 0x000fe40000004100 */
[----:B-----5:R-:W-:Y:S01]  /*be90*/  FADD.FTZ R8, R3, UR6 ;  /* 0x0000000603087e21 */ /* 0x020fe20008010000 */
[----:B------:R0:W2:Y:S01]  /*bea0*/  @!P2 MUFU.RCP R7, R10 ;  /* 0x0000000a0007a308 */ /* 0x0000a20000001000 */
[----:B-1----:R-:W-:Y:S01]  /*beb0*/  FADD.FTZ R9, R4, UR6 ;  /* 0x0000000604097e21 */ /* 0x002fe20008010000 */
[----:B------:R-:W-:Y:S01]  /*bec0*/  @!P5 FMUL.FTZ R45, R45, R12 ;  /* 0x0000000c2d2dd220 */ /* 0x000fe20000410000 */
[----:B----4-:R-:W-:Y:S01]  /*bed0*/  @!P6 FMUL.FTZ R48, R48, R11 ;  /* 0x0000000b3030e220 */ /* 0x010fe20000410000 */
[----:B------:R-:W-:Y:S01]  /*bee0*/  FSETP.GTU.FTZ.AND P5, PT, R8, 20, PT ;  /* 0x41a000000800780b */ /* 0x000fe20003fbc000 */
[----:B0-----:R-:W-:Y:S01]  /*bef0*/  FADD.FTZ R10, R5, UR6 ;  /* 0x00000006050a7e21 */ /* 0x001fe20008010000 */
[----:B------:R-:W-:Y:S01]  /*bf00*/  @!P0 FMUL.FTZ R47, R47, R14 ;  /* 0x0000000e2f2f8220 */ /* 0x000fe20000410000 */
[----:B------:R-:W-:-:S03]  /*bf10*/  FSETP.GTU.FTZ.AND P6, PT, R9, 20, PT ;  /* 0x41a000000900780b */ /* 0x000fc60003fdc000 */
[----:B------:R-:W-:Y:S01]  /*bf20*/  FSETP.GTU.FTZ.AND P0, PT, R10, 20, PT ;  /* 0x41a000000a00780b */ /* 0x000fe20003f1c000 */
[----:B------:R-:W-:Y:S02]  /*bf30*/  HADD2.F32 R0, -RZ, R0.H0_H0 ;  /* 0x20000000ff007230 */ /* 0x000fe40000004100 */
[----:B------:R-:W-:Y:S02]  /*bf40*/  HADD2.F32 R2, -RZ, R2.H0_H0 ;  /* 0x20000002ff027230 */ /* 0x000fe40000004100 */
[----:B------:R-:W-:Y:S02]  /*bf50*/  HADD2.F32 R6, -RZ, R6.H0_H0 ;  /* 0x20000006ff067230 */ /* 0x000fe40000004100 */
[----:B------:R-:W-:Y:S01]  /*bf60*/  FADD.FTZ R0, R0, UR6 ;  /* 0x0000000600007e21 */ /* 0x000fe20008010000 */
[----:B------:R-:W-:Y:S01]  /*bf70*/  @!P5 FMUL.FTZ R4, R8, -1.4426950216293334961 ;  /* 0xbfb8aa3b0804d820 */ /* 0x000fe20000410000 */
[----:B------:R-:W-:Y:S01]  /*bf80*/  FADD.FTZ R2, R2, UR6 ;  /* 0x0000000602027e21 */ /* 0x000fe20008010000 */
[----:B------:R-:W-:Y:S01]  /*bf90*/  FADD.FTZ R11, R6, UR6 ;  /* 0x00000006060b7e21 */ /* 0x000fe20008010000 */
[----:B------:R-:W-:Y:S01]  /*bfa0*/  @!P6 FMUL.FTZ R5, R9, -1.4426950216293334961 ;  /* 0xbfb8aa3b0905e820 */ /* 0x000fe20000410000 */
[----:B------:R-:W-:Y:S01]  /*bfb0*/  FSETP.GTU.FTZ.AND P3, PT, R0, 20, PT ;  /* 0x41a000000000780b */ /* 0x000fe20003f7c000 */
[----:B------:R-:W-:Y:S01]  /*bfc0*/  @!P0 FMUL.FTZ R6, R10, -1.4426950216293334961 ;  /* 0xbfb8aa3b0a068820 */ /* 0x000fe20000410000 */
[----:B------:R-:W-:Y:S01]  /*bfd0*/  FSETP.GTU.FTZ.AND P4, PT, R2, 20, PT ;  /* 0x41a000000200780b */ /* 0x000fe20003f9c000 */
[----:B------:R-:W0:Y:S01]  /*bfe0*/  @!P5 MUFU.EX2 R4, R4 ;  /* 0x000000040004d308 */ /* 0x000e220000000800 */
[----:B--2---:R-:W-:Y:S01]  /*bff0*/  @!P2 FMUL.FTZ R50, R50, R7 ;  /* 0x000000073232a220 */ /* 0x004fe20000410000 */
[----:B------:R-:W-:-:S06]  /*c000*/  FSETP.GTU.FTZ.AND P2, PT, R11, 20, PT ;  /* 0x41a000000b00780b */ /* 0x000fcc0003f5c000 */
[----:B------:R-:W1:Y:S08]  /*c010*/  @!P6 MUFU.EX2 R5, R5 ;  /* 0x000000050005e308 */ /* 0x000e700000000800 */
[----:B------:R-:W2:Y:S01]  /*c020*/  @!P0 MUFU.EX2 R6, R6 ;  /* 0x0000000600068308 */ /* 0x000ea20000000800 */
[----:B------:R-:W-:Y:S01]  /*c030*/  @!P3 FMUL.FTZ R0, R0, -1.4426950216293334961 ;  /* 0xbfb8aa3b0000b820 */ /* 0x000fe20000410000 */
[----:B------:R-:W-:Y:S01]  /*c040*/  @!P4 FMUL.FTZ R2, R2, -1.4426950216293334961 ;  /* 0xbfb8aa3b0202c820 */ /* 0x000fe20000410000 */
[----:B------:R-:W-:Y:S01]  /*c050*/  @!P2 FMUL.FTZ R7, R11, -1.4426950216293334961 ;  /* 0xbfb8aa3b0b07a820 */ /* 0x000fe20000410000 */
[----:B0-----:R-:W-:-:S04]  /*c060*/  @!P5 FADD.FTZ R4, R4, 1 ;  /* 0x3f8000000404d421 */ /* 0x001fc80000010000 */
[----:B------:R-:W0:Y:S01]  /*c070*/  @!P3 MUFU.EX2 R0, R0 ;  /* 0x000000000000b308 */ /* 0x000e220000000800 */
[----:B-1----:R-:W-:-:S07]  /*c080*/  @!P6 FADD.FTZ R5, R5, 1 ;  /* 0x3f8000000505e421 */ /* 0x002fce0000010000 */
[----:B------:R0:W1:Y:S01]  /*c090*/  @!P4 MUFU.EX2 R3, R2 ;  /* 0x000000020003c308 */ /* 0x0000620000000800 */
[----:B--2---:R-:W-:-:S07]  /*c0a0*/  @!P0 FADD.FTZ R6, R6, 1 ;  /* 0x3f80000006068421 */ /* 0x004fce0000010000 */
[----:B------:R-:W2:Y:S08]  /*c0b0*/  @!P2 MUFU.EX2 R7, R7 ;  /* 0x000000070007a308 */ /* 0x000eb00000000800 */
[----:B------:R-:W3:Y:S08]  /*c0c0*/  @!P5 MUFU.RCP R4, R4 ;  /* 0x000000040004d308 */ /* 0x000ef00000001000 */
[----:B------:R-:W4:Y:S08]  /*c0d0*/  @!P6 MUFU.RCP R5, R5 ;  /* 0x000000050005e308 */ /* 0x000f300000001000 */
[----:B------:R-:W5:Y:S01]  /*c0e0*/  @!P0 MUFU.RCP R6, R6 ;  /* 0x0000000600068308 */ /* 0x000f620000001000 */
[----:B0-----:R-:W-:Y:S01]  /*c0f0*/  @!P3 FADD.FTZ R2, R0, 1 ;  /* 0x3f8000000002b421 */ /* 0x001fe20000010000 */
[----:B-1----:R-:W-:Y:S01]  /*c100*/  @!P4 FADD.FTZ R3, R3, 1 ;  /* 0x3f8000000303c421 */ /* 0x002fe20000010000 */
[----:B------:R-:W0:Y:S01]  /*c110*/  LDS.U16 R0, [R112+0x14] ;  /* 0x0000140070007984 */ /* 0x000e220000000400 */
[----:B--2---:R-:W-:Y:S01]  /*c120*/  @!P2 FADD.FTZ R7, R7, 1 ;  /* 0x3f8000000707a421 */ /* 0x004fe20000010000 */
[----:B---3--:R-:W-:-:S02]  /*c130*/  @!P5 FMUL.FTZ R53, R53, R4 ;  /* 0x000000043535d220 */ /* 0x008fc40000410000 */
[----:B------:R-:W-:Y:S01]  /*c140*/  LDS.U16 R4, [R109+0x1a] ;  /* 0x00001a006d047984 */ /* 0x000fe20000000400 */
[----:B------:R1:W2:Y:S01]  /*c150*/  @!P4 MUFU.RCP R9, R3 ;  /* 0x000000030009c308 */ /* 0x0002a20000001000 */
[----:B----4-:R-:W-:Y:S02]  /*c160*/  @!P6 FMUL.FTZ R56, R56, R5 ;  /* 0x000000053838e220 */ /* 0x010fe40000410000 */
[----:B------:R-:W-:Y:S04]  /*c170*/  LDS.U16 R5, [R108+0x1c] ;  /* 0x00001c006c057984 */ /* 0x000fe80000000400 */
[----:B-1----:R-:W1:Y:S01]  /*c180*/  LDS.U16 R3, [R110+0x18] ;  /* 0x000018006e037984 */ /* 0x002e620000000400 */
[----:B------:R3:W4:Y:S01]  /*c190*/  @!P3 MUFU.RCP R8, R2 ;  /* 0x000000020008b308 */ /* 0x0007220000001000 */
[----:B-----5:R-:W-:-:S02]  /*c1a0*/  @!P0 FMUL.FTZ R57, R57, R6 ;  /* 0x0000000639398220 */ /* 0x020fc40000410000 */
[----:B------:R-:W-:Y:S04]  /*c1b0*/  LDS.U16 R6, [R107+0x1e] ;  /* 0x00001e006b067984 */ /* 0x000fe80000000400 */
[----:B---3--:R-:W3:Y:S01]  /*c1c0*/  LDS.U16 R2, [R111+0x16] ;  /* 0x000016006f027984 */ /* 0x008ee20000000400 */
[----:B------:R-:W5:Y:S01]  /*c1d0*/  @!P2 MUFU.RCP R7, R7 ;  /* 0x000000070007a308 */ /* 0x000f620000001000 */
[----:B------:R-:W-:Y:S01]  /*c1e0*/  BAR.SYNC.DEFER_BLOCKING 0x0 ;  /* 0x0000000000007b1d */ /* 0x000fe20000010000 */
[----:B--2---:R-:W-:Y:S01]  /*c1f0*/  @!P4 FMUL.FTZ R54, R54, R9 ;  /* 0x000000093636c220 */ /* 0x004fe20000410000 */
[----:B----4-:R-:W-:Y:S01]  /*c200*/  @!P3 FMUL.FTZ R51, R51, R8 ;  /* 0x000000083333b220 */ /* 0x010fe20000410000 */
[----:B------:R-:W-:Y:S02]  /*c210*/  PRMT R8, R34, 0x7632, R8 ;  /* 0x0000763222087816 */ /* 0x000fe40000000008 */
[----:B------:R-:W-:Y:S01]  /*c220*/  PRMT R9, R32, 0x7632, R9 ;  /* 0x0000763220097816 */ /* 0x000fe20000000009 */
[----:B-----5:R-:W-:Y:S01]  /*c230*/  @!P2 FMUL.FTZ R60, R60, R7 ;  /* 0x000000073c3ca220 */ /* 0x020fe20000410000 */
[----:B------:R-:W-:Y:S01]  /*c240*/  PRMT R7, R36, 0x7632, R7 ;  /* 0x0000763224077816 */ /* 0x000fe20000000007 */
[----:B0-----:R-:W-:Y:S01]  /*c250*/  HADD2.F32 R0, -RZ, R0.H0_H0 ;  /* 0x20000000ff007230 */ /* 0x001fe20000004100 */
[----:B------:R-:W-:Y:S01]  /*c260*/  F2FP.F16.F32.PACK_AB R24, R24, R25 ;  /* 0x000000191818723e */ /* 0x000fe200000000ff */
[----:B------:R-:W-:Y:S04]  /*c270*/  STS.U16 [R128], R36 ;  /* 0x0000002480007388 */ /* 0x000fe80000000400 */
[----:B------:R0:W-:Y:S04]  /*c280*/  STS.U16 [R127+0x2], R7 ;  /* 0x000002077f007388 */ /* 0x0001e80000000400 */
[----:B------:R-:W-:Y:S04]  /*c290*/  STS.U16 [R126+0x4], R34 ;  /* 0x000004227e007388 */ /* 0x000fe80000000400 */
[----:B------:R2:W-:Y:S01]  /*c2a0*/  STS.U16 [R119+0x6], R8 ;  /* 0x0000060877007388 */ /* 0x0005e20000000400 */
[----:B0-----:R-:W-:-:S03]  /*c2b0*/  PRMT R7, R30, 0x7632, R7 ;  /* 0x000076321e077816 */ /* 0x001fc60000000007 */
[----:B------:R-:W-:Y:S01]  /*c2c0*/  STS.U16 [R118+0x8], R32 ;  /* 0x0000082076007388 */ /* 0x000fe20000000400 */
[----:B------:R-:W-:-:S03]  /*c2d0*/  F2FP.F16.F32.PACK_AB R22, R22, R23 ;  /* 0x000000171616723e */ /* 0x000fc600000000ff */
[----:B------:R-:W-:Y:S01]  /*c2e0*/  STS.U16 [R117+0xa], R9 ;  /* 0x00000a0975007388 */ /* 0x000fe20000000400 */
[----:B--2---:R-:W-:-:S03]  /*c2f0*/  PRMT R8, R28, 0x7632, R8 ;  /* 0x000076321c087816 */ /* 0x004fc60000000008 */
[----:B------:R-:W-:Y:S01]  /*c300*/  STS.U16 [R116+0xc], R30 ;  /* 0x00000c1e74007388 */ /* 0x000fe20000000400 */
[----:B------:R-:W-:-:S03]  /*c310*/  PRMT R10, R24, 0x7632, R10 ;  /* 0x00007632180a7816 */ /* 0x000fc6000000000a */
[----:B------:R0:W-:Y:S01]  /*c320*/  STS.U16 [R115+0xe], R7 ;  /* 0x00000e0773007388 */ /* 0x0001e20000000400 */
[----:B------:R-:W-:Y:S01]  /*c330*/  FADD.FTZ R0, R0, UR6 ;  /* 0x0000000600007e21 */ /* 0x000fe20008010000 */
[----:B-1----:R-:W-:Y:S02]  /*c340*/  HADD2.F32 R3, -RZ, R3.H0_H0 ;  /* 0x20000003ff037230 */ /* 0x002fe40000004100 */
[----:B------:R-:W-:Y:S01]  /*c350*/  STS.U16 [R114+0x10], R28 ;  /* 0x0000101c72007388 */ /* 0x000fe20000000400 */
[----:B------:R-:W-:Y:S02]  /*c360*/  PRMT R12, R22, 0x7632, R12 ;  /* 0x00007632160c7816 */ /* 0x000fe4000000000c */
[----:B0-----:R-:W-:Y:S01]  /*c370*/  PRMT R7, R26, 0x7632, R7 ;  /* 0x000076321a077816 */ /* 0x001fe20000000007 */
[----:B------:R0:W-:Y:S04]  /*c380*/  STS.U16 [R113+0x12], R8 ;  /* 0x0000120871007388 */ /* 0x0001e80000000400 */
[----:B------:R-:W-:Y:S01]  /*c390*/  STS.U16 [R112+0x14], R26 ;  /* 0x0000141a70007388 */ /* 0x000fe20000000400 */
[----:B------:R-:W-:-:S03]  /*c3a0*/  FSETP.GTU.FTZ.AND P0, PT, R0, 20, PT ;  /* 0x41a000000000780b */ /* 0x000fc60003f1c000 */
[----:B------:R-:W-:Y:S01]  /*c3b0*/  STS.U16 [R111+0x16], R7 ;  /* 0x000016076f007388 */ /* 0x000fe20000000400 */
[----:B0-----:R-:W-:-:S03]  /*c3c0*/  MOV R8, UR25 ;  /* 0x0000001900087c02 */ /* 0x001fc60008000f00 */
[----:B------:R-:W-:Y:S01]  /*c3d0*/  STS.U16 [R110+0x18], R24 ;  /* 0x000018186e007388 */ /* 0x000fe20000000400 */
[----:B---3--:R-:W-:Y:S02]  /*c3e0*/  HADD2.F32 R2, -RZ, R2.H0_H0 ;  /* 0x20000002ff027230 */ /* 0x008fe40000004100 */
[----:B------:R-:W-:Y:S01]  /*c3f0*/  FADD.FTZ R3, R3, UR6 ;  /* 0x0000000603037e21 */ /* 0x000fe20008010000 */
[----:B------:R-:W-:Y:S01]  /*c400*/  STS.U16 [R109+0x1a], R10 ;  /* 0x00001a0a6d007388 */ /* 0x000fe20000000400 */
[----:B------:R-:W-:-:S03]  /*c410*/  HADD2.F32 R4, -RZ, R4.H0_H0 ;  /* 0x20000004ff047230 */ /* 0x000fc60000004100 */
        /* <DEDUP_REMOVED lines=24> */
[----:B------:R-:W-:-:S02]  /*c5a0*/  FSETP.GTU.FTZ.AND P4, PT, R2, 20, PT ;  /* 0x41a000000200780b */ /* 0x000fc40003f9c000 */
[----:B------:R-:W-:Y:S01]  /*c5b0*/  FSETP.GTU.FTZ.AND P5, PT, R4, 20, PT ;  /* 0x41a000000400780b */ /* 0x000fe20003fbc000 */
[----:B------:R-:W-:Y:S01]  /*c5c0*/  @!P0 FMUL.FTZ R0, R0, -1.4426950216293334961 ;  /* 0xbfb8aa3b00008820 */ /* 0x000fe20000410000 */
[----:B------:R-:W-:Y:S02]  /*c5d0*/  HADD2.F32 R5, -RZ, R5.H0_H0 ;  /* 0x20000005ff057230 */ /* 0x000fe40000004100 */
[----:B------:R-:W-:Y:S02]  /*c5e0*/  HADD2.F32 R6, -RZ, R6.H0_H0 ;  /* 0x20000006ff067230 */ /* 0x000fe40000004100 */
[----:B------:R-:W-:Y:S01]  /*c5f0*/  @!P6 FMUL.FTZ R3, R3, -1.4426950216293334961 ;  /* 0xbfb8aa3b0303e820 */ /* 0x000fe20000410000 */
[----:B------:R-:W1:Y:S01]  /*c600*/  @!P0 MUFU.EX2 R0, R0 ;  /* 0x0000000000008308 */ /* 0x000e620000000800 */
[----:B------:R-:W-:Y:S01]  /*c610*/  FADD.FTZ R5, R5, UR6 ;  /* 0x0000000605057e21 */ /* 0x000fe20008010000 */
[----:B------:R-:W-:Y:S02]  /*c620*/  FADD.FTZ R6, R6, UR6 ;  /* 0x0000000606067e21 */ /* 0x000fe40008010000 */
[----:B------:R-:W-:-:S02]  /*c630*/  @!P4 FMUL.FTZ R2, R2, -1.4426950216293334961 ;  /* 0xbfb8aa3b0202c820 */ /* 0x000fc40000410000 */
[----:B------:R-:W-:Y:S01]  /*c640*/  @!P5 FMUL.FTZ R4, R4, -1.4426950216293334961 ;  /* 0xbfb8aa3b0404d820 */ /* 0x000fe20000410000 */
[----:B------:R-:W-:Y:S01]  /*c650*/  FSETP.GTU.FTZ.AND P2, PT, R5, 20, PT ;  /* 0x41a000000500780b */ /* 0x000fe20003f5c000 */
[----:B------:R-:W2:Y:S01]  /*c660*/  @!P6 MUFU.EX2 R3, R3 ;  /* 0x000000030003e308 */ /* 0x000ea20000000800 */
[----:B------:R-:W-:Y:S01]  /*c670*/  FSETP.GTU.FTZ.AND P3, PT, R6, 20, PT ;  /* 0x41a000000600780b */ /* 0x000fe20003f7c000 */
[----:B------:R-:W3:Y:S06]  /*c680*/  LDS R41, [UR26+0x840] ;  /* 0x0008401aff297984 */ /* 0x000eec0008000800 */
[----:B------:R-:W4:Y:S01]  /*c690*/  @!P4 MUFU.EX2 R2, R2 ;  /* 0x000000020002c308 */ /* 0x000f220000000800 */
[----:B-1----:R-:W-:-:S07]  /*c6a0*/  @!P0 FADD.FTZ R0, R0, 1 ;  /* 0x3f80000000008421 */ /* 0x002fce0000010000 */
[----:B------:R-:W1:Y:S01]  /*c6b0*/  @!P5 MUFU.EX2 R4, R4 ;  /* 0x000000040004d308 */ /* 0x000e620000000800 */
[----:B------:R-:W-:Y:S01]  /*c6c0*/  @!P2 FMUL.FTZ R5, R5, -1.4426950216293334961 ;  /* 0xbfb8aa3b0505a820 */ /* 0x000fe20000410000 */
[----:B------:R-:W-:Y:S01]  /*c6d0*/  @!P3 FMUL.FTZ R6, R6, -1.4426950216293334961 ;  /* 0xbfb8aa3b0606b820 */ /* 0x000fe20000410000 */
[----:B------:R-:W-:Y:S01]  /*c6e0*/  UMOV UR9, URZ ;  /* 0x000000ff00097c82 */ /* 0x000fe20008000000 */
        /* <DEDUP_REMOVED lines=9> */
[----:B0-----:R-:W0:Y:S01]  /*c780*/  @!P6 MUFU.RCP R8, R3 ;  /* 0x000000030008e308 */ /* 0x001e220000001000 */
[----:B------:R-:W-:-:S07]  /*c790*/  UIMAD.WIDE.U32 UR12, UR30, UR32, UR12 ;  /* 0x000000201e0c72a5 */ /* 0x000fce000f8e000c */
[----:B------:R4:W3:Y:S01]  /*c7a0*/  @!P4 MUFU.RCP R43, R2 ;  /* 0x00000002002bc308 */ /* 0x0008e20000001000 */
[----:B------:R-:W-:-:S07]  /*c7b0*/  UIMAD UR7, UR30, UR33, UR13 ;  /* 0x000000211e0772a4 */ /* 0x000fce000f8e020d */
[----:B------:R-:W3:Y:S01]  /*c7c0*/  @!P5 MUFU.RCP R49, R4 ;  /* 0x000000040031d308 */ /* 0x000ee20000001000 */
[----:B--2---:R-:W-:Y:S01]  /*c7d0*/  @!P0 FMUL.FTZ R59, R59, R0 ;  /* 0x000000003b3b8220 */ /* 0x004fe20000410000 */
[----:B------:R-:W-:Y:S01]  /*c7e0*/  IADD3 R0, P0, PT, R166, UR12, RZ ;  /* 0x0000000ca6007c10 */ /* 0x000fe2000ff1e0ff */
[----:B-----5:R-:W-:Y:S01]  /*c7f0*/  @!P2 FADD.FTZ R5, R5, 1 ;  /* 0x3f8000000505a421 */ /* 0x020fe20000010000 */
[----:B-1----:R-:W-:Y:S01]  /*c800*/  @!P3 FADD.FTZ R6, R6, 1 ;  /* 0x3f8000000606b421 */ /* 0x002fe20000010000 */
[----:B0-----:R-:W-:Y:S01]  /*c810*/  @!P6 FMUL.FTZ R63, R63, R8 ;  /* 0x000000083f3fe220 */ /* 0x001fe20000410000 */
[----:B------:R-:W-:Y:S01]  /*c820*/  IADD3.X R3, PT, PT, RZ, UR7, RZ, P0, !PT ;  /* 0x00000007ff037c10 */ /* 0x000fe200087fe4ff */
[----:B------:R-:W0:Y:S01]  /*c830*/  LDCU.64 UR12, c[0x0][0x518] ;  /* 0x0000a300ff0c77ac */ /* 0x000e220008000a00 */
[----:B----4-:R-:W-:Y:S01]  /*c840*/  LEA R2, P6, R0, UR14, 0x1 ;  /* 0x0000000e00027c11 */ /* 0x010fe2000f8c08ff */
[----:B------:R-:W1:Y:S01]  /*c850*/  @!P2 MUFU.RCP R10, R5 ;  /* 0x00000005000aa308 */ /* 0x000e620000001000 */
[----:B---3--:R-:W-:Y:S01]  /*c860*/  @!P4 FMUL.FTZ R62, R62, R43 ;  /* 0x0000002b3e3ec220 */ /* 0x008fe20000410000 */
[----:B------:R-:W-:-:S02]  /*c870*/  ISETP.GE.AND P4, PT, R166, R41, PT ;  /* 0x00000029a600720c */ /* 0x000fc40003f86270 */
[----:B------:R-:W-:Y:S01]  /*c880*/  LEA.HI.X R3, R0, UR15, R3, 0x1, P6 ;  /* 0x0000000f00037c11 */ /* 0x000fe2000b0f0c03 */
[----:B------:R-:W2:Y:S03]  /*c890*/  LDCU.64 UR14, c[0x0][0x520] ;  /* 0x0000a400ff0e77ac */ /* 0x000ea60008000a00 */
[----:B------:R-:W3:Y:S01]  /*c8a0*/  @!P3 MUFU.RCP R55, R6 ;  /* 0x000000060037b308 */ /* 0x000ee20000001000 */
[----:B------:R-:W-:Y:S01]  /*c8b0*/  @!P5 FMUL.FTZ R70, R70, R49 ;  /* 0x000000314646d220 */ /* 0x000fe20000410000 */
[-C--:B------:R-:W-:Y:S02]  /*c8c0*/  ISETP.GE.AND P0, PT, R162, R41.reuse, PT ;  /* 0x00000029a200720c */ /* 0x080fe40003f06270 */
[-C--:B------:R-:W-:Y:S02]  /*c8d0*/  ISETP.GE.AND P6, PT, R161, R41.reuse, PT ;  /* 0x00000029a100720c */ /* 0x080fe40003fc6270 */
[-C--:B------:R-:W-:Y:S01]  /*c8e0*/  ISETP.GE.AND P5, PT, R160, R41.reuse, PT ;  /* 0x00000029a000720c */ /* 0x080fe20003fa6270 */
[----:B------:R4:W-:Y:S01]  /*c8f0*/  @!P4 STG.E.U16 desc[UR28][R2.64], R7 ;  /* 0x000000070200c986 */ /* 0x0009e2000c10151c */
[-C--:B------:R-:W-:Y:S01]  /*c900*/  ISETP.GE.AND P4, PT, R158, R41.reuse, PT ;  /* 0x000000299e00720c */ /* 0x080fe20003f86270 */
        /* <DEDUP_REMOVED lines=35> */
[----:B----4-:R-:W-:-:S02]  /*cb40*/  PRMT R7, R0, 0x7610, R7 ;  /* 0x0000761000077816 */ /* 0x010fc40000000007 */
[----:B------:R-:W-:Y:S02]  /*cb50*/  PRMT R8, R0, 0x7632, R8 ;  /* 0x0000763200087816 */ /* 0x000fe40000000008 */
[----:B-1----:R-:W-:Y:S02]  /*cb60*/  F2FP.F16.F32.PACK_AB R3, R56, R53 ;  /* 0x000000353803723e */ /* 0x002fe400000000ff */
[----:B------:R-:W-:Y:S02]  /*cb70*/  F2FP.F16.F32.PACK_AB R0, R60, R57 ;  /* 0x000000393c00723e */ /* 0x000fe400000000ff */
[----:B------:R-:W-:Y:S02]  /*cb80*/  F2FP.F16.F32.PACK_AB R2, R62, R59 ;  /* 0x0000003b3e02723e */ /* 0x000fe400000000ff */
[----:B------:R-:W-:Y:S01]  /*cb90*/  PRMT R9, R0, 0x7610, R9 ;  /* 0x0000761000097816 */ /* 0x000fe20000000009 */
[----:B------:R-:W-:Y:S04]  /*cba0*/  STS.U16 [R128], R64 ;  /* 0x0000004080007388 */ /* 0x000fe80000000400 */
[----:B------:R1:W-:Y:S04]  /*cbb0*/  STS.U16 [R127+0x2], R5 ;  /* 0x000002057f007388 */ /* 0x0003e80000000400 */
[----:B------:R3:W-:Y:S04]  /*cbc0*/  STS.U16 [R126+0x4], R4 ;  /* 0x000004047e007388 */ /* 0x0007e80000000400 */
[----:B------:R4:W-:Y:S01]  /*cbd0*/  STS.U16 [R119+0x6], R6 ;  /* 0x0000060677007388 */ /* 0x0009e20000000400 */
[----:B-1----:R-:W-:-:S03]  /*cbe0*/  PRMT R5, R3, 0x7632, R5 ;  /* 0x0000763203057816 */ /* 0x002fc60000000005 */
[----:B------:R1:W-:Y:S01]  /*cbf0*/  STS.U16 [R118+0x8], R7 ;  /* 0x0000080776007388 */ /* 0x0003e20000000400 */
[----:B---3--:R-:W-:Y:S02]  /*cc00*/  PRMT R4, R0, 0x7632, R4 ;  /* 0x0000763200047816 */ /* 0x008fe40000000004 */
[----:B------:R-:W-:Y:S01]  /*cc10*/  F2FP.F16.F32.PACK_AB R0, R70, R63 ;  /* 0x0000003f4600723e */ /* 0x000fe200000000ff */
[----:B------:R-:W-:Y:S01]  /*cc20*/  STS.U16 [R117+0xa], R8 ;  /* 0x00000a0875007388 */ /* 0x000fe20000000400 */
[----:B----4-:R-:W-:Y:S02]  /*cc30*/  PRMT R6, R2, 0x7610, R6 ;  /* 0x0000761002067816 */ /* 0x010fe40000000006 */
[----:B------:R-:W-:Y:S01]  /*cc40*/  PRMT R55, R0, 0x7610, R55 ;  /* 0x0000761000377816 */ /* 0x000fe20000000037 */
[----:B------:R3:W-:Y:S01]  /*cc50*/  STS.U16 [R116+0xc], R3 ;  /* 0x00000c0374007388 */ /* 0x0007e20000000400 */
[----:B-1----:R-:W-:Y:S02]  /*cc60*/  PRMT R7, R2, 0x7632, R7 ;  /* 0x0000763202077816 */ /* 0x002fe40000000007 */
[----:B------:R-:W-:Y:S01]  /*cc70*/  F2FP.F16.F32.PACK_AB R2, R72, R69 ;  /* 0x000000454802723e */ /* 0x000fe200000000ff */
[----:B------:R-:W-:Y:S04]  /*cc80*/  STS.U16 [R115+0xe], R5 ;  /* 0x00000e0573007388 */ /* 0x000fe80000000400 */
[----:B------:R-:W-:Y:S01]  /*cc90*/  STS.U16 [R114+0x10], R9 ;  /* 0x0000100972007388 */ /* 0x000fe20000000400 */
[----:B---3--:R-:W-:-:S03]  /*cca0*/  PRMT R3, R0, 0x7632, R3 ;  /* 0x0000763200037816 */ /* 0x008fc60000000003 */
[----:B------:R-:W-:Y:S01]  /*ccb0*/  STS.U16 [R113+0x12], R4 ;  /* 0x0000120471007388 */ /* 0x000fe20000000400 */
[----:B------:R-:W-:-:S03]  /*ccc0*/  PRMT R8, R2, 0x7632, R8 ;  /* 0x0000763202087816 */ /* 0x000fc60000000008 */
[----:B------:R-:W-:Y:S01]  /*ccd0*/  STS.U16 [R112+0x14], R6 ;  /* 0x0000140670007388 */ /* 0x000fe20000000400 */
[----:B------:R-:W-:-:S03]  /*cce0*/  MOV R0, UR25 ;  /* 0x0000001900007c02 */ /* 0x000fc60008000f00 */
        /* <DEDUP_REMOVED lines=24> */
[----:B0-----:R-:W-:-:S04]  /*ce70*/  UIMAD.WIDE.U32 UR8, UR31, UR12, UR8 ;  /* 0x0000000c1f0872a5 */ /* 0x001fc8000f8e0008 */
[----:B------:R-:W-:Y:S01]  /*ce80*/  UIMAD UR9, UR31, UR13, UR9 ;  /* 0x0000000d1f0972a4 */ /* 0x000fe2000f8e0209 */
[----:B------:R-:W0:Y:S01]  /*ce90*/  LDCU.64 UR12, c[0x0][0x560] ;  /* 0x0000ac00ff0c77ac */ /* 0x000e220008000a00 */
[----:B------:R-:W3:Y:S02]  /*cea0*/  LDS R23, [UR26+0x840] ;  /* 0x0008401aff177984 */ /* 0x000ee40008000800 */
[----:B--2---:R-:W-:-:S04]  /*ceb0*/  UIMAD.WIDE.U32 UR8, UR30, UR14, UR8 ;  /* 0x0000000e1e0872a5 */ /* 0x004fc8000f8e0008 */
[----:B------:R-:W-:Y:S02]  /*cec0*/  UIMAD UR7, UR30, UR15, UR9 ;  /* 0x0000000f1e0772a4 */ /* 0x000fe4000f8e0209 */
[----:B-1----:R-:W-:-:S04]  /*ced0*/  IADD3 R0, P0, PT, R166, UR8, RZ ;  /* 0x00000008a6007c10 */ /* 0x002fc8000ff1e0ff */
[----:B------:R-:W-:Y:S02]  /*cee0*/  IADD3.X R3, PT, PT, RZ, UR7, RZ, P0, !PT ;  /* 0x00000007ff037c10 */ /* 0x000fe400087fe4ff */
[----:B0-----:R-:W-:Y:S01]  /*cef0*/  LEA R2, P0, R0, UR12, 0x1 ;  /* 0x0000000c00027c11 */ /* 0x001fe2000f8008ff */
[----:B------:R-:W-:-:S03]  /*cf00*/  FADD.FTZ R45, R45, R170 ;  /* 0x000000aa2d2d7221 */ /* 0x000fc60000010000 */
[----:B------:R-:W-:Y:S01]  /*cf10*/  LEA.HI.X R3, R0, UR13, R3, 0x1, P0 ;  /* 0x0000000d00037c11 */ /* 0x000fe200080f0c03 */
[----:B------:R-:W-:-:S04]  /*cf20*/  FADD.FTZ R48, R45, R48 ;  /* 0x000000302d307221 */ /* 0x000fc80000010000 */
[----:B------:R-:W-:-:S04]  /*cf30*/  FADD.FTZ R47, R48, R47 ;  /* 0x0000002f302f7221 */ /* 0x000fc80000010000 */
[----:B------:R-:W-:Y:S01]  /*cf40*/  FADD.FTZ R50, R47, R50 ;  /* 0x000000322f327221 */ /* 0x000fe20000010000 */
[-C--:B---3--:R-:W-:Y:S02]  /*cf50*/  ISETP.GE.AND P1, PT, R166, R23.reuse, PT ;  /* 0x00000017a600720c */ /* 0x088fe40003f26270 */
        /* <DEDUP_REMOVED lines=57> */
.L_x_4829:
        /* <DEDUP_REMOVED lines=38> */
[----:B------:R-:W-:Y:S01]  /*d550*/  MOV R3, UR5 ;  /* 0x0000000500037c02 */ /* 0x000fe20008000f00 */
[----:B--2---:R-:W-:-:S05]  /*d560*/  FADD.FTZ R5, R4, R5 ;  /* 0x0000000504057221 */ /* 0x004fca0000010000 */
[----:B------:R2:W-:Y:S02]  /*d570*/  REDG.E.ADD.F32.FTZ.RN.STRONG.GPU desc[UR28][R2.64], R5 ;  /* 0x00000005020079a6 */ /* 0x0005e4000c12f31c */
.L_x_4911:
[----:B------:R-:W-:Y:S05]  /*d580*/  BSYNC.RECONVERGENT B0 ;  /* 0x0000000000007941 */ /* 0x000fea0003800200 */
.L_x_4910:
[----:B------:R-:W-:Y:S01]  /*d590*/  UISETP.NE.U32.AND UP0, UPT, UR8, URZ, UPT ;  /* 0x000000ff0800728c */ /* 0x000fe2000bf05070 */
[----:B-1----:R-:W-:-:S03]  /*d5a0*/  ISETP.GE.AND P0, PT, R10, UR11, PT ;  /* 0x0000000b0a007c0c */ /* 0x002fc6000bf06270 */
[----:B------:R-:W-:-:S09]  /*d5b0*/  UISETP.NE.AND.EX UP0, UPT, UR9, URZ, UPT, UP0 ;  /* 0x000000ff0900728c */ /* 0x000fd2000bf05300 */
[----:B------:R-:W-:Y:S05]  /*d5c0*/  BRA.U !UP0, `(.L_x_4912) ;  /* 0x0000000108907547 */ /* 0x000fea000b800000 */
[----:B------:R-:W-:Y:S06]  /*d5d0*/  BAR.SYNC.DEFER_BLOCKING 0x0 ;  /* 0x0000000000007b1d */ /* 0x000fec0000010000 */
[----:B------:R-:W-:Y:S01]  /*d5e0*/  BSSY.RECONVERGENT B0, `(.L_x_4912) ;  /* 0x0000022000007945 */ /* 0x000fe20003800200 */
[----:B--2---:R-:W1:Y:S01]  /*d5f0*/  SHFL.DOWN P1, R3, R170, 0x1, 0x1f ;  /* 0x08201f00aa037f89 */ /* 0x004e620000020000 */
[----:B0-----:R-:W0:Y:S01]  /*d600*/  S2R R4, SR_LANEID ;  /* 0x0000000000047919 */ /* 0x001e220000000000 */
[----:B-1----:R-:W-:-:S05]  /*d610*/  @P1 FADD R3, R3, R170 ;  /* 0x000000aa03031221 */ /* 0x002fca0000000000 */
[----:B------:R-:W1:Y:S01]  /*d620*/  SHFL.DOWN P1, R0, R3, 0x2, 0x1f ;  /* 0x08401f0003007f89 */ /* 0x000e620000020000 */
[----:B0-----:R-:W-:Y:S02]  /*d630*/  ISETP.NE.AND P2, PT, R4, RZ, PT ;  /* 0x000000ff0400720c */ /* 0x001fe40003f45270 */
[----:B------:R-:W0:Y:S11]  /*d640*/  S2R R4, SR_TID.X ;  /* 0x0000000000047919 */ /* 0x000e360000002100 */
[----:B------:R-:W2:Y:S01]  /*d650*/  @!P2 S2R R9, SR_CgaCtaId ;  /* 0x000000000009a919 */ /* 0x000ea20000008800 */
[----:B------:R-:W-:Y:S01]  /*d660*/  @!P2 MOV R6, 0x400 ;  /* 0x000004000006a802 */ /* 0x000fe20000000f00 */
[----:B-1----:R-:W-:-:S05]  /*d670*/  @P1 FADD R0, R3, R0 ;  /* 0x0000000003001221 */ /* 0x002fca0000000000 */
[----:B------:R-:W1:Y:S01]  /*d680*/  SHFL.DOWN P1, R5, R0, 0x4, 0x1f ;  /* 0x08801f0000057f89 */ /* 0x000e620000020000 */
[----:B0-----:R-:W-:-:S04]  /*d690*/  @!P2 SHF.R.U32.HI R3, RZ, 0x3, R4 ;  /* 0x00000003ff03a819 */ /* 0x001fc80000011604 */
[----:B------:R-:W-:Y:S02]  /*d6a0*/  @!P2 LOP3.LUT R3, R3, 0x7c, RZ, 0xc0, !PT ;  /* 0x0000007c0303a812 */ /* 0x000fe400078ec0ff */
[----:B--2---:R-:W-:Y:S01]  /*d6b0*/  @!P2 LEA R6, R9, R6, 0x18 ;  /* 0x000000060906a211 */ /* 0x004fe200078ec0ff */
        /* <DEDUP_REMOVED lines=20> */
.L_x_4913:
[----:B------:R-:W-:Y:S05]  /*d800*/  BSYNC.RECONVERGENT B0 ;  /* 0x0000000000007941 */ /* 0x000fea0003800200 */
.L_x_4912:
[----:B------:R-:W-:Y:S05]  /*d810*/  @P0 EXIT ;  /* 0x000000000000094d */ /* 0x000fea0003800000 */
[----:B------:R-:W3:Y:S01]  /*d820*/  S2UR UR8, SR_CTAID.Y ;  /* 0x00000000000879c3 */ /* 0x000ee20000002600 */
[----:B------:R-:W3:Y:S01]  /*d830*/  LDCU.64 UR6, c[0x0][0x4a8] ;  /* 0x00009500ff0677ac */ /* 0x000ee20008000a00 */
[----:B------:R-:W-:Y:S01]  /*d840*/  MOV R0, R10 ;  /* 0x0000000a00007202 */ /* 0x000fe20000000f00 */
[----:B------:R-:W4:Y:S05]  /*d850*/  LDCU UR10, c[0x0][0x360] ;  /* 0x00006c00ff0a77ac */ /* 0x000f2a0008000800 */
[----:B------:R-:W0:Y:S01]  /*d860*/  S2UR UR9, SR_CgaCtaId ;  /* 0x00000000000979c3 */ /* 0x000e220000008800 */
[----:B------:R-:W0:Y:S07]  /*d870*/  LDCU.64 UR12, c[0x0][0x530] ;  /* 0x0000a600ff0c77ac */ /* 0x000e2e0008000a00 */
[----:B------:R-:W1:Y:S01]  /*d880*/  LDC.64 R8, c[0x0][0x4b0] ;  /* 0x00012c00ff087b82 */ /* 0x000e620000000a00 */
[----:B---3--:R-:W-:-:S03]  /*d890*/  UIMAD.WIDE.U32 UR4, UR8, UR6, URZ ;  /* 0x00000006080472a5 */ /* 0x008fc6000f8e00ff */
[----:B------:R-:W-:Y:S01]  /*d8a0*/  UMOV UR6, 0x400 ;  /* 0x0000040000067882 */ /* 0x000fe20000000000 */
[----:B------:R-:W-:Y:S02]  /*d8b0*/  UIMAD UR7, UR8, UR7, UR5 ;  /* 0x00000007080772a4 */ /* 0x000fe4000f8e0205 */
[----:B0---4-:R-:W-:-:S12]  /*d8c0*/  ULEA UR9, UR9, UR6, 0x18 ;  /* 0x0000000609097291 */ /* 0x011fd8000f8ec0ff */
.L_x_4914:
[----:B------:R-:W-:Y:S01]  /*d8d0*/  LEA R6, R0, UR9, 0x2 ;  /* 0x0000000900067c11 */ /* 0x000fe2000f8e10ff */
[----:B------:R-:W-:Y:S01]  /*d8e0*/  UMOV UR6, UR4 ;  /* 0x0000000400067c82 */ /* 0x000fe20008000000 */
[----:B-12---:R-:W-:-:S03]  /*d8f0*/  SHF.R.S32.HI R3, RZ, 0x1f, R0 ;  /* 0x0000001fff037819 */ /* 0x006fc60000011400 */
[----:B0-----:R-:W0:Y:S02]  /*d900*/  LDS R7, [R6+0x46c0] ;  /* 0x0046c00006077984 */ /* 0x001e240000000800 */
        /* <DEDUP_REMOVED lines=11> */
.L_x_4868:
[----:B------:R-:W-:Y:S02]  /*d9c0*/  HFMA2 R221, -RZ, RZ, 0, 5.9604644775390625e-08 ;  /* 0x00000001ffdd7431 */ /* 0x000fe400000001ff */
[----:B------:R-:W-:Y:S01]  /*d9d0*/  IMAD.MOV.U32 R219, RZ, RZ, R67 ;  /* 0x000000ffffdb7224 */ /* 0x000fe200078e0043 */
[----:B------:R-:W-:Y:S02]  /*d9e0*/  MOV R224, RZ ;  /* 0x000000ff00e07202 */ /* 0x000fe40000000f00 */
[----:B------:R-:W-:-:S07]  /*d9f0*/  MOV R66, 0xffffffff ;  /* 0xffffffff00427802 */ /* 0x000fce0000000f00 */
[----:B01---5:R-:W-:Y:S05]  /*da00*/  WARPSYNC.COLLECTIVE R66, `(.L_x_4915) ;  /* 0x0000000042087348 */ /* 0x023fea0003c00000 */
[----:B------:R2:W3:Y:S02]  /*da10*/  SHFL.UP P6, R65, R219, R221, R224 ;  /* 0x040000dddb417389 */ /* 0x0004e400000c00e0 */
[----:B0123-5:R-:W-:Y:S05]  /*da20*/  ENDCOLLECTIVE ;  /* 0x000000000000791b */ /* 0x02ffea0003800000 */
.L_x_4915:
[----:B------:R-:W-:Y:S02]  /*da30*/  MOV R219, R218 ;  /* 0x000000da00db7202 */ /* 0x000fe40000000f00 */
[----:B------:R-:W-:-:S07]  /*da40*/  MOV R64, R65 ;  /* 0x0000004100407202 */ /* 0x000fce0000000f00 */
[----:B------:R-:W-:Y:S05]  /*da50*/  WARPSYNC.COLLECTIVE R66, `(.L_x_4916) ;  /* 0x0000000042087348 */ /* 0x000fea0003c00000 */
[----:B------:R0:W1:Y:S02]  /*da60*/  SHFL.UP P6, R65, R219, R221, R224 ;  /* 0x040000dddb417389 */ /* 0x00006400000c00e0 */
[----:B01----:R-:W-:Y:S05]  /*da70*/  ENDCOLLECTIVE ;  /* 0x000000000000791b */ /* 0x003fea0003800000 */
.L_x_4916:
        /* <DEDUP_REMOVED lines=8> */
.L_x_4917:
[----:B------:R-:W-:Y:S01]  /*db00*/  MOV R219, R220 ;  /* 0x000000dc00db7202 */ /* 0x000fe20000000f00 */
[----:B------:R-:W-:-:S07]  /*db10*/  IMAD.MOV.U32 R64, RZ, RZ, R65 ;  /* 0x000000ffff407224 */ /* 0x000fce00078e0041 */
[----:B------:R-:W-:Y:S05]  /*db20*/  WARPSYNC.COLLECTIVE R66, `(.L_x_4918) ;  /* 0x0000000042087348 */ /* 0x000fea0003c00000 */
[----:B------:R0:W1:Y:S02]  /*db30*/  SHFL.UP P6, R65, R219, R221, R224 ;  /* 0x040000dddb417389 */ /* 0x00006400000c00e0 */
[----:B01----:R-:W-:Y:S05]  /*db40*/  ENDCOLLECTIVE ;  /* 0x000000000000791b */ /* 0x003fea0003800000 */
.L_x_4918:
        /* <DEDUP_REMOVED lines=8> */
.L_x_4919:
[----:B------:R-:W-:Y:S02]  /*dbd0*/  MOV R219, R222 ;  /* 0x000000de00db7202 */ /* 0x000fe40000000f00 */
[----:B------:R-:W-:-:S07]  /*dbe0*/  MOV R64, R65 ;  /* 0x0000004100407202 */ /* 0x000fce0000000f00 */
[----:B------:R-:W-:Y:S05]  /*dbf0*/  WARPSYNC.COLLECTIVE R66, `(.L_x_4920) ;  /* 0x0000000042087348 */ /* 0x000fea0003c00000 */
[----:B------:R0:W1:Y:S02]  /*dc00*/  SHFL.UP P6, R65, R219, R221, R224 ;  /* 0x040000dddb417389 */ /* 0x00006400000c00e0 */
[----:B01----:R-:W-:Y:S05]  /*dc10*/  ENDCOLLECTIVE ;  /* 0x000000000000791b */ /* 0x003fea0003800000 */
.L_x_4920:
        /* <DEDUP_REMOVED lines=8> */
.L_x_4921:
[----:B------:R-:W-:Y:S01]  /*dca0*/  MOV R219, R218 ;  /* 0x000000da00db7202 */ /* 0x000fe20000000f00 */
[----:B------:R-:W-:-:S07]  /*dcb0*/  IMAD.MOV.U32 R64, RZ, RZ, R65 ;  /* 0x000000ffff407224 */ /* 0x000fce00078e0041 */
[----:B------:R-:W-:Y:S05]  /*dcc0*/  WARPSYNC.COLLECTIVE R66, `(.L_x_4922) ;  /* 0x0000000042087348 */ /* 0x000fea0003c00000 */
[----:B------:R0:W1:Y:S02]  /*dcd0*/  SHFL.UP P6, R65, R219, R221, R224 ;  /* 0x040000dddb417389 */ /* 0x00006400000c00e0 */
[----:B01----:R-:W-:Y:S05]  /*dce0*/  ENDCOLLECTIVE ;  /* 0x000000000000791b */ /* 0x003fea0003800000 */
.L_x_4922:
        /* <DEDUP_REMOVED lines=8> */
.L_x_4923:
[----:B------:R-:W-:Y:S02]  /*dd70*/  MOV R219, R64 ;  /* 0x0000004000db7202 */ /* 0x000fe40000000f00 */
[----:B------:R-:W-:-:S07]  /*dd80*/  MOV R220, R65 ;  /* 0x0000004100dc7202 */ /* 0x000fce0000000f00 */
[----:B------:R-:W-:Y:S05]  /*dd90*/  WARPSYNC.COLLECTIVE R66, `(.L_x_4924) ;  /* 0x0000000042087348 */ /* 0x000fea0003c00000 */
[----:B------:R0:W1:Y:S02]  /*dda0*/  SHFL.UP P6, R65, R219, R221, R224 ;  /* 0x040000dddb417389 */ /* 0x00006400000c00e0 */
[----:B01----:R-:W-:Y:S05]  /*ddb0*/  ENDCOLLECTIVE ;  /* 0x000000000000791b */ /* 0x003fea0003800000 */
.L_x_4924:
[----:B------:R-:W-:Y:S05]  /*ddc0*/  BRA `(.L_x_4925) ;  /* 0xffffffb000c47947 */ /* 0x000fea000383ffff */
.L_x_4869:
        /* <DEDUP_REMOVED lines=8> */
.L_x_4927:
[----:B------:R-:W-:Y:S05]  /*de50*/  BSYNC B0 ;  /* 0x0000000000007941 */ /* 0x000fea0003800000 */
.L_x_4926:
[----:B------:R-:W-:Y:S05]  /*de60*/  BRA `(.L_x_4928) ;  /* 0xffffffb000b47947 */ /* 0x000fea000383ffff */
.L_x_4870:
        /* <DEDUP_REMOVED lines=8> */
.L_x_4930:
[----:B------:R-:W-:Y:S05]  /*def0*/  BSYNC B0 ;  /* 0x0000000000007941 */ /* 0x000fea0003800000 */
.L_x_4929:
[----:B------:R-:W-:Y:S05]  /*df00*/  BRA `(.L_x_4931) ;  /* 0xffffffb000947947 */ /* 0x000fea000383ffff */
.L_x_4871:
        /* <DEDUP_REMOVED lines=8> */
.L_x_4933:
[----:B------:R-:W-:Y:S05]  /*df90*/  BSYNC B0 ;  /* 0x0000000000007941 */ /* 0x000fea0003800000 */
.L_x_4932:
[----:B------:R-:W-:Y:S01]  /*dfa0*/  HFMA2 R221, -RZ, RZ, 0, 5.9604644775390625e-08 ;  /* 0x00000001ffdd7431 */ /* 0x000fe200000001ff */
[----:B------:R-:W-:Y:S01]  /*dfb0*/  MOV R219, R217 ;  /* 0x000000d900db7202 */ /* 0x000fe20000000f00 */
[----:B------:R-:W-:Y:S01]  /*dfc0*/  HFMA2 R240, -RZ, RZ, 0, 0 ;  /* 0x00000000fff07431 */ /* 0x000fe200000001ff */
[----:B------:R-:W-:Y:S01]  /*dfd0*/  MOV R224, RZ ;  /* 0x000000ff00e07202 */ /* 0x000fe20000000f00 */
[----:B------:R-:W-:Y:S01]  /*dfe0*/  IMAD.MOV.U32 R239, RZ, RZ, R132 ;  /* 0x000000ffffef7224 */ /* 0x000fe200078e0084 */
[----:B------:R-:W-:Y:S02]  /*dff0*/  MOV R66, 0xffffffff ;  /* 0xffffffff00427802 */ /* 0x000fe40000000f00 */
[----:B------:R-:W-:Y:S02]  /*e000*/  MOV R241, 0x1f ;  /* 0x0000001f00f17802 */ /* 0x000fe40000000f00 */
[----:B------:R-:W-:-:S07]  /*e010*/  MOV R218, R65 ;  /* 0x0000004100da7202 */ /* 0x000fce0000000f00 */
[----:B------:R-:W-:Y:S05]  /*e020*/  WARPSYNC.COLLECTIVE R66, `(.L_x_4934) ;  /* 0x0000000042087348 */ /* 0x000fea0003c00000 */
[----:B------:R0:W1:Y:S02]  /*e030*/  SHFL.UP P6, R65, R219, R221, R224 ;  /* 0x040000dddb417389 */ /* 0x00006400000c00e0 */
[----:B01----:R-:W-:Y:S05]  /*e040*/  ENDCOLLECTIVE ;  /* 0x000000000000791b */ /* 0x003fea0003800000 */
.L_x_4934:
[----:B------:R-:W-:Y:S05]  /*e050*/  WARPSYNC.COLLECTIVE R66, `(.L_x_4935) ;  /* 0x0000000042087348 */ /* 0x000fea0003c00000 */
[----:B------:R0:W1:Y:S02]  /*e060*/  SHFL.IDX P2, R237, R239, R240, R241 ;  /* 0x000000f0efed7389 */ /* 0x00006400000400f1 */
[----:B01----:R-:W-:Y:S05]  /*e070*/  ENDCOLLECTIVE ;  /* 0x000000000000791b */ /* 0x003fea0003800000 */
.L_x_4935:
[----:B------:R-:W-:Y:S02]  /*e080*/  MOV R239, R133 ;  /* 0x0000008500ef7202 */ /* 0x000fe40000000f00 */
[----:B------:R-:W-:Y:S02]  /*e090*/  MOV R217, R65 ;  /* 0x0000004100d97202 */ /* 0x000fe40000000f00 */
[----:B------:R-:W-:-:S07]  /*e0a0*/  MOV R64, R237 ;  /* 0x000000ed00407202 */ /* 0x000fce0000000f00 */
[----:B------:R-:W-:Y:S05]  /*e0b0*/  WARPSYNC.COLLECTIVE R66, `(.L_x_4936) ;  /* 0x0000000042087348 */ /* 0x000fea0003c00000 */
[----:B------:R0:W1:Y:S02]  /*e0c0*/  SHFL.IDX P2, R237, R239, R240, R241 ;  /* 0x000000f0efed7389 */ /* 0x00006400000400f1 */
[----:B01----:R-:W-:Y:S05]  /*e0d0*/  ENDCOLLECTIVE ;  /* 0x000000000000791b */ /* 0x003fea0003800000 */
.L_x_4936:
[----:B------:R-:W-:Y:S01]  /*e0e0*/  MOV R65, R237 ;  /* 0x000000ed00417202 */ /* 0x000fe20000000f00 */
[----:B------:R-:W-:Y:S06]  /*e0f0*/  BRA `(.L_x_4937) ;  /* 0xffffffb000307947 */ /* 0x000fec000383ffff */
.L_x_4873:
[----:B------:R-:W-:Y:S01]  /*e100*/  HFMA2 R242, -RZ, RZ, 0, 5.9604644775390625e-08 ;  /* 0x00000001fff27431 */ /* 0x000fe200000001ff */
[----:B------:R-:W-:Y:S01]  /*e110*/  MOV R243, R64 ;  /* 0x0000004000f37202 */ /* 0x000fe20000000f00 */
[----:B------:R-:W-:Y:S01]  /*e120*/  IMAD.MOV.U32 R245, RZ, RZ, 0x1f ;  /* 0x0000001ffff57424 */ /* 0x000fe200078e00ff */
[----:B------:R-:W-:Y:S01]  /*e130*/  MOV R66, 0xffffffff ;  /* 0xffffffff00427802 */ /* 0x000fe20000000f00 */
[----:B------:R-:W-:Y:S01]  /*e140*/  HFMA2 R240, -RZ, RZ, 0, 0 ;  /* 0x00000000fff07431 */ /* 0x000fe200000001ff */
[----:B------:R-:W-:-:S07]  /*e150*/  MOV R241, 0x1f ;  /* 0x0000001f00f17802 */ /* 0x000fce0000000f00 */
[----:B------:R-:W-:Y:S05]  /*e160*/  WARPSYNC.COLLECTIVE R66, `(.L_x_4938) ;  /* 0x0000000042087348 */ /* 0x000fea0003c00000 */
[----:B------:R0:W1:Y:S02]  /*e170*/  SHFL.DOWN P2, R236, R243, R242, R245 ;  /* 0x080000f2f3ec7389 */ /* 0x00006400000400f5 */
[----:B01----:R-:W-:Y:S05]  /*e180*/  ENDCOLLECTIVE ;  /* 0x000000000000791b */ /* 0x003fea0003800000 */
.L_x_4938:
[----:B------:R-:W-:Y:S02]  /*e190*/  MOV R243, R65 ;  /* 0x0000004100f37202 */ /* 0x000fe40000000f00 */
[----:B------:R-:W-:-:S07]  /*e1a0*/  MOV R67, R236 ;  /* 0x000000ec00437202 */ /* 0x000fce0000000f00 */
[----:B------:R-:W-:Y:S05]  /*e1b0*/  WARPSYNC.COLLECTIVE R66, `(.L_x_4939) ;  /* 0x0000000042087348 */ /* 0x000fea0003c00000 */
[----:B------:R0:W1:Y:S02]  /*e1c0*/  SHFL.DOWN P2, R236, R243, R242, R245 ;  /* 0x080000f2f3ec7389 */ /* 0x00006400000400f5 */
[----:B01----:R-:W-:Y:S05]  /*e1d0*/  ENDCOLLECTIVE ;  /* 0x000000000000791b */ /* 0x003fea0003800000 */
.L_x_4939:
        /* <DEDUP_REMOVED lines=11> */
.L_x_4940:
[----:B------:R-:W-:Y:S02]  /*e290*/  MOV R243, R65 ;  /* 0x0000004100f37202 */ /* 0x000fe40000000f00 */
[----:B------:R-:W-:-:S07]  /*e2a0*/  MOV R67, R236 ;  /* 0x000000ec00437202 */ /* 0x000fce0000000f00 */
[----:B------:R-:W-:Y:S05]  /*e2b0*/  WARPSYNC.COLLECTIVE R66, `(.L_x_4941) ;  /* 0x0000000042087348 */ /* 0x000fea0003c00000 */
[----:B------:R0:W1:Y:S02]  /*e2c0*/  SHFL.DOWN P2, R236, R243, R242, R245 ;  /* 0x080000f2f3ec7389 */ /* 0x00006400000400f5 */
[----:B01----:R-:W-:Y:S05]  /*e2d0*/  ENDCOLLECTIVE ;  /* 0x000000000000791b */ /* 0x003fea0003800000 */
.L_x_4941:
        /* <DEDUP_REMOVED lines=11> */
.L_x_4942:
[----:B------:R-:W-:Y:S01]  /*e390*/  MOV R243, R65 ;  /* 0x0000004100f37202 */ /* 0x000fe20000000f00 */
[----:B------:R-:W-:-:S07]  /*e3a0*/  IMAD.MOV.U32 R67, RZ, RZ, R236 ;  /* 0x000000ffff437224 */ /* 0x000fce00078e00ec */
[----:B------:R-:W-:Y:S05]  /*e3b0*/  WARPSYNC.COLLECTIVE R66, `(.L_x_4943) ;  /* 0x0000000042087348 */ /* 0x000fea0003c00000 */
[----:B------:R0:W1:Y:S02]  /*e3c0*/  SHFL.DOWN P2, R236, R243, R242, R245 ;  /* 0x080000f2f3ec7389 */ /* 0x00006400000400f5 */
[----:B01----:R-:W-:Y:S05]  /*e3d0*/  ENDCOLLECTIVE ;  /* 0x000000000000791b */ /* 0x003fea0003800000 */
.L_x_4943:
        /* <DEDUP_REMOVED lines=11> */
.L_x_4944:
[----:B------:R-:W-:Y:S01]  /*e490*/  IMAD.MOV.U32 R243, RZ, RZ, R65 ;  /* 0x000000fffff37224 */ /* 0x000fe200078e0041 */
[----:B------:R-:W-:-:S07]  /*e4a0*/  MOV R67, R236 ;  /* 0x000000ec00437202 */ /* 0x000fce0000000f00 */
[----:B------:R-:W-:Y:S05]  /*e4b0*/  WARPSYNC.COLLECTIVE R66, `(.L_x_4945) ;  /* 0x0000000042087348 */ /* 0x000fea0003c00000 */
[----:B------:R0:W1:Y:S02]  /*e4c0*/  SHFL.DOWN P2, R236, R243, R242, R245 ;  /* 0x080000f2f3ec7389 */ /* 0x00006400000400f5 */
[----:B01----:R-:W-:Y:S05]  /*e4d0*/  ENDCOLLECTIVE ;  /* 0x000000000000791b */ /* 0x003fea0003800000 */
.L_x_4945:
        /* <DEDUP_REMOVED lines=11> */
.L_x_4946:
[----:B------:R-:W-:Y:S02]  /*e590*/  MOV R243, R65 ;  /* 0x0000004100f37202 */ /* 0x000fe40000000f00 */
[----:B------:R-:W-:-:S07]  /*e5a0*/  MOV R67, R236 ;  /* 0x000000ec00437202 */ /* 0x000fce0000000f00 */
[----:B------:R-:W-:Y:S05]  /*e5b0*/  WARPSYNC.COLLECTIVE R66, `(.L_x_4947) ;  /* 0x0000000042087348 */ /* 0x000fea0003c00000 */
[----:B------:R0:W1:Y:S02]  /*e5c0*/  SHFL.DOWN P2, R236, R243, R242, R245 ;  /* 0x080000f2f3ec7389 */ /* 0x00006400000400f5 */
[----:B01----:R-:W-:Y:S05]  /*e5d0*/  ENDCOLLECTIVE ;  /* 0x000000000000791b */ /* 0x003fea0003800000 */
.L_x_4947:
[----:B------:R-:W-:Y:S01]  /*e5e0*/  @!P1 FMUL.FTZ R67, R64, R67 ;  /* 0x0000004340439220 */ /* 0x000fe20000410000 */
[----:B------:R-:W-:Y:S02]  /*e5f0*/  HFMA2 R242, -RZ, RZ, 0, 5.9604644775390625e-08 ;  /* 0x00000001fff27431 */ /* 0x000fe400000001ff */
[----:B------:R-:W-:-:S04]  /*e600*/  IMAD.MOV.U32 R233, RZ, RZ, R236 ;  /* 0x000000ffffe97224 */ /* 0x000fc800078e00ec */
        /* <DEDUP_REMOVED lines=8> */
.L_x_4948:
[----:B------:R-:W-:Y:S02]  /*e690*/  ISETP.NE.AND P1, PT, R168, 0x1f, PT ;  /* 0x0000001fa800780c */ /* 0x000fe40003f25270 */
[----:B------:R-:W-:Y:S02]  /*e6a0*/  MOV R239, R65 ;  /* 0x0000004100ef7202 */ /* 0x000fe40000000f00 */
[----:B------:R-:W-:-:S09]  /*e6b0*/  MOV R67, R237 ;  /* 0x000000ed00437202 */ /* 0x000fd20000000f00 */
[----:B------:R-:W-:Y:S05]  /*e6c0*/  WARPSYNC.COLLECTIVE R66, `(.L_x_4949) ;  /* 0x0000000042087348 */ /* 0x000fea0003c00000 */
[----:B------:R0:W1:Y:S02]  /*e6d0*/  SHFL.IDX P2, R237, R239, R240, R241 ;  /* 0x000000f0efed7389 */ /* 0x00006400000400f1 */
[----:B01----:R-:W-:Y:S05]  /*e6e0*/  ENDCOLLECTIVE ;  /* 0x000000000000791b */ /* 0x003fea0003800000 */
.L_x_4949:
[----:B------:R-:W-:Y:S05]  /*e6f0*/  WARPSYNC.COLLECTIVE R66, `(.L_x_4950) ;  /* 0x0000000042087348 */ /* 0x000fea0003c00000 */
[----:B------:R0:W1:Y:S02]  /*e700*/  SHFL.DOWN P2, R236, R243, R242, R245 ;  /* 0x080000f2f3ec7389 */ /* 0x00006400000400f5 */
[----:B01----:R-:W-:Y:S05]  /*e710*/  ENDCOLLECTIVE ;  /* 0x000000000000791b */ /* 0x003fea0003800000 */
.L_x_4950:
        /* <DEDUP_REMOVED lines=8> */
.L_x_4951:
[----:B------:R-:W-:-:S07]  /*e7a0*/  FMUL.FTZ R234, R132, R67 ;  /* 0x0000004384ea7220 */ /* 0x000fce0000410000 */
[----:B------:R-:W-:Y:S05]  /*e7b0*/  WARPSYNC.COLLECTIVE R66, `(.L_x_4952) ;  /* 0x0000000042087348 */ /* 0x000fea0003c00000 */
[----:B------:R0:W1:Y:S02]  /*e7c0*/  SHFL.IDX P2, R237, R239, R240, R241 ;  /* 0x000000f0efed7389 */ /* 0x00006400000400f1 */
[----:B01----:R-:W-:Y:S05]  /*e7d0*/  ENDCOLLECTIVE ;  /* 0x000000000000791b */ /* 0x003fea0003800000 */
.L_x_4952:
[----:B------:R-:W-:Y:S02]  /*e7e0*/  MOV R239, R133 ;  /* 0x0000008500ef7202 */ /* 0x000fe40000000f00 */
[----:B------:R-:W-:-:S07]  /*e7f0*/  MOV R235, R237 ;  /* 0x000000ed00eb7202 */ /* 0x000fce0000000f00 */
[----:B------:R-:W-:Y:S05]  /*e800*/  WARPSYNC.COLLECTIVE R66, `(.L_x_4953) ;  /* 0x0000000042087348 */ /* 0x000fea0003c00000 */
[----:B------:R0:W1:Y:S02]  /*e810*/  SHFL.IDX P2, R237, R239, R240, R241 ;  /* 0x000000f0efed7389 */ /* 0x00006400000400f1 */
[----:B01----:R-:W-:Y:S05]  /*e820*/  ENDCOLLECTIVE ;  /* 0x000000000000791b */ /* 0x003fea0003800000 */
.L_x_4953:
[----:B------:R-:W-:Y:S05]  /*e830*/  BRA `(.L_x_4954) ;  /* 0xffffffb000347947 */ /* 0x000fea000383ffff */
.L_x_4955:
        /* <DEDUP_REMOVED lines=12> */
.L_x_10455:


//--------------------- .text._Z25selective_scan_bwd_kernelI32Selective_Scan_bwd_kernel_traitsILi64ELi16ELb1ELb0ELb0ELb0ELb0EN3c104HalfEfEEv12SSMParamsBwd --------------------------
	.section	.text._Z25selective_scan_bwd_kernelI32Selective_Scan_bwd_kernel_traitsILi64ELi16ELb1ELb0ELb0ELb0ELb0EN3c104HalfEfEEv12SSMParamsBwd,"ax",@progbits
	.align	128
        .global         _Z25selective_scan_bwd_kernelI32Selective_Scan_bwd_kernel_traitsILi64ELi16ELb1ELb0ELb0ELb0ELb0EN3c104HalfEfEEv12SSMParamsBwd
        .type           _Z25selective_scan_bwd_kernelI32Selective_Scan_bwd_kernel_traitsILi64ELi16ELb1ELb0ELb0ELb0ELb0EN3c104HalfEfEEv12SSMParamsBwd,@function
        .size           _Z25selective_scan_bwd_kernelI32Selective_Scan_bwd_kernel_traitsILi64ELi16ELb1ELb0ELb0ELb0ELb0EN3c104HalfEfEEv12SSMParamsBwd,(.L_x_10456 - _Z25selective_scan_bwd_kernelI32Selective_Scan_bwd_kernel_traitsILi64ELi16ELb1ELb0ELb0ELb0ELb0EN3c104HalfEfEEv12SSMParamsBwd)
        .other          _Z25selective_scan_bwd_kernelI32Selective_Scan_bwd_kernel_traitsILi64ELi16ELb1ELb0ELb0ELb0ELb0EN3c104HalfEfEEv12SSMParamsBwd,@"STO_CUDA_ENTRY STV_DEFAULT"
_Z25selective_scan_bwd_kernelI32Selective_Scan_bwd_kernel_traitsILi64ELi16ELb1ELb0ELb0ELb0ELb0EN3c104HalfEfEEv12SSMParamsBwd:
.text._Z25selective_scan_bwd_kernelI32Selective_Scan_bwd_kernel_traitsILi64ELi16ELb1ELb0ELb0ELb0ELb0EN3c104HalfEfEEv12SSMParamsBwd:
[----:B------:R-:W-:Y:S08]  /*0000*/  LDC R1, c[0x0][0x37c] ;  /* 0x0000df00ff017b82 */ /* 0x000ff00000000800 */
[----:B------:R-:W0:Y:S01]  /*0010*/  LDC.64 R2, c[0x0][0x458] ;  /* 0x00011600ff027b82 */ /* 0x000e220000000a00 */
[----:B------:R-:W1:Y:S01]  /*0020*/  S2R R18, SR_CTAID.Y ;  /* 0x0000000000127919 */ /* 0x000e620000002600 */
[----:B------:R-:W2:Y:S01]  /*0030*/  LDCU.64 UR16, c[0x0][0x358] ;  /* 0x00006b00ff1077ac */ /* 0x000ea20008000a00 */
[----:B------:R-:W-:Y:S01]  /*0040*/  HFMA2 R19, -RZ, RZ, 0, 0 ;  /* 0x00000000ff137431 */ /* 0x000fe200000001ff */
[----:B------:R-:W-:Y:S01]  /*0050*/  MOV R20, RZ ;  /* 0x000000ff00147202 */ /* 0x000fe20000000f00 */
[----:B------:R-:W3:Y:S03]  /*0060*/  LDCU.128 UR12, c[0x0][0x400] ;  /* 0x00008000ff0c77ac */ /* 0x000ee60008000c00 */
[----:B------:R-:W4:Y:S01]  /*0070*/  LDC.64 R4, c[0x0][0x470] ;  /* 0x00011c00ff047b82 */ /* 0x000f220000000a00 */
[----:B------:R-:W3:Y:S07]  /*0080*/  LDCU.128 UR8, c[0x0][0x3f0] ;  /* 0x00007e00ff0877ac */ /* 0x000eee0008000c00 */
[----:B------:R-:W3:Y:S01]  /*0090*/  LDC.64 R6, c[0x0][0x480] ;  /* 0x00012000ff067b82 */ /* 0x000ee20000000a00 */
[----:B0-----:R-:W-:-:S07]  /*00a0*/  ISETP.NE.U32.AND P0, PT, R2, RZ, PT ;  /* 0x000000ff0200720c */ /* 0x001fce0003f05070 */
[----:B------:R-:W0:Y:S01]  /*00b0*/  S2UR UR18, SR_CTAID.X ;  /* 0x00000000001279c3 */ /* 0x000e220000002500 */
[----:B------:R-:W-:Y:S02]  /*00c0*/  ISETP.NE.AND.EX P0, PT, R3, RZ, PT, P0 ;  /* 0x000000ff0300720c */ /* 0x000fe40003f05300 */
[----:B----4-:R-:W-:-:S05]  /*00d0*/  ISETP.NE.U32.AND P1, PT, R4, RZ, PT ;  /* 0x000000ff0400720c */ /* 0x010fca0003f25070 */
[----:B------:R-:W4:Y:S01]  /*00e0*/  LDC R17, c[0x0][0x394] ;  /* 0x0000e500ff117b82 */ /* 0x000f220000000800 */
[----:B------:R-:W-:-:S05]  /*00f0*/  ISETP.NE.AND.EX P1, PT, R5, RZ, PT, P1 ;  /* 0x000000ff0500720c */ /* 0x000fca0003f25310 */
[C---:B-1----:R-:W-:Y:S02]  /*0100*/  @P0 LEA R2, P2, R18.reuse, R2, 0x2 ;  /* 0x0000000212020211 */ /* 0x042fe400078410ff */
[----:B------:R-:W1:Y:S02]  /*0110*/  LDC.64 R12, c[0x0][0x448] ;  /* 0x00011200ff0c7b82 */ /* 0x000e640000000a00 */
[----:B------:R-:W-:-:S04]  /*0120*/  @P0 LEA.HI.X R3, R18, R3, RZ, 0x2, P2 ;  /* 0x0000000312030211 */ /* 0x000fc800010f14ff */
[----:B------:R-:W-:Y:S01]  /*0130*/  @P1 LEA R4, P3, R18, R4, 0x2 ;  /* 0x0000000412041211 */ /* 0x000fe200078610ff */
[----:B--2---:R-:W5:Y:S01]  /*0140*/  @P0 LDG.E R19, desc[UR16][R2.64] ;  /* 0x0000001002130981 */ /* 0x004f62000c1e1900 */
[----:B---3--:R-:W-:Y:S01]  /*0150*/  ISETP.NE.U32.AND P0, PT, R6, RZ, PT ;  /* 0x000000ff0600720c */ /* 0x008fe20003f05070 */
[----:B0-----:R-:W-:Y:S01]  /*0160*/  UIMAD.WIDE.U32 UR6, UR18, UR12, URZ ;  /* 0x0000000c120672a5 */ /* 0x001fe2000f8e00ff */
[----:B------:R-:W-:Y:S01]  /*0170*/  @P1 LEA.HI.X R5, R18, R5, RZ, 0x2, P3 ;  /* 0x0000000512051211 */ /* 0x000fe200018f14ff */
[----:B------:R-:W0:Y:S01]  /*0180*/  LDC.64 R34, c[0x0][0x4a0] ;  /* 0x00012800ff227b82 */ /* 0x000e220000000a00 */
[----:B------:R-:W-:Y:S01]  /*0190*/  ISETP.NE.AND.EX P0, PT, R7, RZ, PT, P0 ;  /* 0x000000ff0700720c */ /* 0x000fe20003f05300 */
[----:B------:R-:W-:Y:S02]  /*01a0*/  UIMAD.WIDE.U32 UR4, UR18, UR8, URZ ;  /* 0x00000008120472a5 */ /* 0x000fe4000f8e00ff */
[----:B------:R-:W-:Y:S01]  /*01b0*/  UIMAD UR8, UR18, UR13, UR7 ;  /* 0x0000000d120872a4 */ /* 0x000fe2000f8e0207 */
[----:B------:R2:W5:Y:S01]  /*01c0*/  @P1 LDG.E R20, desc[UR16][R4.64] ;  /* 0x0000001004141981 */ /* 0x000562000c1e1900 */
[----:B------:R-:W-:-:S02]  /*01d0*/  UIMAD UR9, UR18, UR9, UR5 ;  /* 0x00000009120972a4 */ /* 0x000fc4000f8e0205 */
[----:B------:R-:W3:Y:S08]  /*01e0*/  LDC.64 R14, c[0x0][0x450] ;  /* 0x00011400ff0e7b82 */ /* 0x000ef00000000a00 */
[----:B------:R-:W4:Y:S01]  /*01f0*/  @P0 LDC R9, c[0x0][0x384] ;  /* 0x0000e100ff090b82 */ /* 0x000f220000000800 */
[----:B--2---:R-:W-:Y:S02]  /*0200*/  MOV R4, UR6 ;  /* 0x0000000600047c02 */ /* 0x004fe40008000f00 */
[----:B------:R-:W-:Y:S01]  /*0210*/  MOV R5, UR7 ;  /* 0x0000000700057c02 */ /* 0x000fe20008000f00 */
[----:B------:R-:W2:Y:S01]  /*0220*/  LDCU.64 UR6, c[0x0][0x498] ;  /* 0x00009300ff0677ac */ /* 0x000ea20008000a00 */
[----:B------:R-:W-:-:S03]  /*0230*/  MOV R3, UR5 ;  /* 0x0000000500037c02 */ /* 0x000fc60008000f00 */
[----:B------:R-:W1:Y:S01]  /*0240*/  @P0 LDC R21, c[0x0][0x38c] ;  /* 0x0000e300ff150b82 */ /* 0x000e620000000800 */
[----:B------:R-:W-:Y:S02]  /*0250*/  MOV R3, UR9 ;  /* 0x0000000900037c02 */ /* 0x000fe40008000f00 */
[----:B------:R-:W-:Y:S01]  /*0260*/  MOV R5, UR8 ;  /* 0x0000000800057c02 */ /* 0x000fe20008000f00 */
[----:B------:R-:W0:Y:S01]  /*0270*/  LDCU.64 UR8, c[0x0][0x3b8] ;  /* 0x00007700ff0877ac */ /* 0x000e220008000a00 */
[----:B------:R-:W-:-:S03]  /*0280*/  MOV R2, UR4 ;  /* 0x0000000400027c02 */ /* 0x000fc60008000f00 */
[----:B------:R-:W3:Y:S02]  /*0290*/  @P0 LDC.64 R6, c[0x0][0x480] ;  /* 0x00012000ff060b82 */ /* 0x000ee40000000a00 */
[----:B------:R-:W-:-:S04]  /*02a0*/  IMAD.WIDE.U32 R2, R18, UR10, R2 ;  /* 0x0000000a12027c25 */ /* 0x000fc8000f8e0002 */
[----:B------:R-:W-:Y:S01]  /*02b0*/  IMAD R11, R18, UR11, R3 ;  /* 0x0000000b120b7c24 */ /* 0x000fe2000f8e0203 */
[----:B------:R-:W3:Y:S01]  /*02c0*/  LDCU.64 UR10, c[0x0][0x3d8] ;  /* 0x00007b00ff0a77ac */ /* 0x000ee20008000a00 */
[----:B------:R-:W3:Y:S01]  /*02d0*/  LDC.64 R26, c[0x0][0x460] ;  /* 0x00011800ff1a7b82 */ /* 0x000ee20000000a00 */
[----:B----4-:R-:W-:Y:S01]  /*02e0*/  @P0 IMAD R0, R9, UR18, R18 ;  /* 0x0000001209000c24 */ /* 0x010fe2000f8e0212 */
[----:B--2---:R-:W-:-:S06]  /*02f0*/  UIMAD.WIDE.U32 UR4, UR18, UR6, URZ ;  /* 0x00000006120472a5 */ /* 0x004fcc000f8e00ff */
[----:B------:R-:W2:Y:S01]  /*0300*/  LDC.64 R28, c[0x0][0x468] ;  /* 0x00011a00ff1c7b82 */ /* 0x000ea20000000a00 */
[----:B------:R-:W-:-:S07]  /*0310*/  IMAD.WIDE.U32 R4, R18, UR14, R4 ;  /* 0x0000000e12047c25 */ /* 0x000fce000f8e0004 */
[----:B------:R-:W4:Y:S01]  /*0320*/  LDC.64 R36, c[0x0][0x528] ;  /* 0x00014a00ff247b82 */ /* 0x000f220000000a00 */
[----:B------:R-:W-:Y:S01]  /*0330*/  @P0 IMAD R0, R0, R17, RZ ;  /* 0x0000001100000224 */ /* 0x000fe200078e02ff */
[----:B------:R-:W-:Y:S01]  /*0340*/  UIMAD UR5, UR18, UR7, UR5 ;  /* 0x00000007120572a4 */ /* 0x000fe2000f8e0205 */
[C---:B------:R-:W-:Y:S01]  /*0350*/  LEA R9, R17.reuse, 0xfffffc00, 0xa ;  /* 0xfffffc0011097811 */ /* 0x040fe200078e50ff */
[----:B0-----:R-:W-:Y:S01]  /*0360*/  IMAD.WIDE.U32 R22, R18, UR8, RZ ;  /* 0x0000000812167c25 */ /* 0x001fe2000f8e00ff */
[----:B------:R-:W-:-:S03]  /*0370*/  ISETP.GE.AND P1, PT, R17, 0x1, PT ;  /* 0x000000011100780c */ /* 0x000fc60003f26270 */
[----:B------:R-:W-:Y:S01]  /*0380*/  IMAD R33, R18, UR15, R5 ;  /* 0x0000000f12217c24 */ /* 0x000fe2000f8e0205 */
[C---:B------:R-:W-:Y:S01]  /*0390*/  IADD3 R31, P3, PT, R9.reuse, R2, RZ ;  /* 0x00000002091f7210 */ /* 0x040fe20007f7e0ff */
[----:B-1----:R-:W-:Y:S01]  /*03a0*/  @P0 IMAD R5, R0, R21, RZ ;  /* 0x0000001500050224 */ /* 0x002fe200078e02ff */
[----:B------:R-:W-:Y:S01]  /*03b0*/  LEA R21, P2, R22, R12, 0x2 ;  /* 0x0000000c16157211 */ /* 0x000fe200078410ff */
[C---:B------:R-:W-:Y:S02]  /*03c0*/  IMAD R0, R18.reuse, UR9, R23 ;  /* 0x0000000912007c24 */ /* 0x040fe4000f8e0217 */
[----:B------:R-:W-:Y:S01]  /*03d0*/  IMAD.WIDE.U32 R2, R18, R34, UR4 ;  /* 0x0000000412027e25 */ /* 0x000fe2000f8e0022 */
[----:B------:R-:W-:Y:S02]  /*03e0*/  CS2R R16, SRZ ;  /* 0x0000000000107805 */ /* 0x000fe4000001ff00 */
[----:B------:R-:W-:Y:S01]  /*03f0*/  IADD3 R4, P4, PT, R9, R4, RZ ;  /* 0x0000000409047210 */ /* 0x000fe20007f9e0ff */
[----:B---3--:R-:W-:Y:S01]  /*0400*/  @P0 IMAD.WIDE R16, R5, 0x8, R6 ;  /* 0x0000000805100825 */ /* 0x008fe200078e0206 */
[----:B------:R-:W-:-:S02]  /*0410*/  LEA.HI.X R22, R22, R13, R0, 0x2, P2 ;  /* 0x0000000d16167211 */ /* 0x000fc400010f1400 */
[----:B------:R-:W-:Y:S01]  /*0420*/  SHF.R.S32.HI R0, RZ, 0x1f, R9 ;  /* 0x0000001fff007819 */ /* 0x000fe20000011409 */
[C---:B------:R-:W-:Y:S01]  /*0430*/  IMAD R35, R18.reuse, R35, R3 ;  /* 0x0000002312237224 */ /* 0x040fe200078e0203 */
[----:B------:R-:W-:Y:S01]  /*0440*/  IADD3 R2, P0, PT, R9, R2, RZ ;  /* 0x0000000209027210 */ /* 0x000fe20007f1e0ff */
[----:B------:R-:W-:Y:S01]  /*0450*/  IMAD.WIDE.U32 R24, R18, UR10, RZ ;  /* 0x0000000a12187c25 */ /* 0x000fe2000f8e00ff */
[C---:B------:R-:W-:Y:S02]  /*0460*/  IADD3.X R6, PT, PT, R0.reuse, R11, RZ, P3, !PT ;  /* 0x0000000b00067210 */ /* 0x040fe40001ffe4ff */
[C---:B------:R-:W-:Y:S02]  /*0470*/  IADD3.X R33, PT, PT, R0.reuse, R33, RZ, P4, !PT ;  /* 0x0000002100217210 */ /* 0x040fe400027fe4ff */
[----:B------:R-:W-:Y:S01]  /*0480*/  IADD3.X R35, PT, PT, R0, R35, RZ, P0, !PT ;  /* 0x0000002300237210 */ /* 0x000fe200007fe4ff */
[----:B------:R-:W-:Y:S01]  /*0490*/  IMAD R0, R18, UR11, R25 ;  /* 0x0000000b12007c24 */ /* 0x000fe2000f8e0219 */
[----:B------:R-:W-:-:S02]  /*04a0*/  LEA R23, P0, R24, R14, 0x2 ;  /* 0x0000000e18177211 */ /* 0x000fc400078010ff */
[C---:B------:R-:W-:Y:S02]  /*04b0*/  LEA R30, P2, R31.reuse, R26, 0x1 ;  /* 0x0000001a1f1e7211 */ /* 0x040fe400078408ff */
[----:B--2---:R-:W-:Y:S02]  /*04c0*/  LEA R32, P3, R4, R28, 0x1 ;  /* 0x0000001c04207211 */ /* 0x004fe400078608ff */
[----:B----4-:R-:W-:Y:S01]  /*04d0*/  LEA R34, P4, R2, R36, 0x1 ;  /* 0x0000002402227211 */ /* 0x010fe200078808ff */
[----:B------:R-:W-:Y:S01]  /*04e0*/  HFMA2 R25, -RZ, RZ, 0, 0 ;  /* 0x00000000ff197431 */ /* 0x000fe200000001ff */
[----:B------:R-:W-:Y:S02]  /*04f0*/  LEA.HI.X R24, R24, R15, R0, 0x2, P0 ;  /* 0x0000000f18187211 */ /* 0x000fe400000f1400 */
[----:B------:R-:W-:Y:S02]  /*0500*/  LEA.HI.X R31, R31, R27, R6, 0x1, P2 ;  /* 0x0000001b1f1f7211 */ /* 0x000fe400010f0c06 */
[----:B------:R-:W-:-:S02]  /*0510*/  LEA.HI.X R33, R4, R29, R33, 0x1, P3 ;  /* 0x0000001d04217211 */ /* 0x000fc400018f0c21 */
[----:B------:R-:W-:Y:S02]  /*0520*/  LEA.HI.X R35, R2, R37, R35, 0x1, P4 ;  /* 0x0000002502237211 */ /* 0x000fe400020f0c23 */
[----:B------:R-:W-:Y:S01]  /*0530*/  MOV R26, RZ ;  /* 0x000000ff001a7202 */ /* 0x000fe20000000f00 */
[----:B------:R-:W-:Y:S06]  /*0540*/  @!P1 BRA `(.L_x_4956) ;  /* 0x0000003000809947 */ /* 0x000fec0003800000 */
[----:B------:R-:W0:Y:S01]  /*0550*/  S2R R27, SR_TID.X ;  /* 0x00000000001b7919 */ /* 0x000e220000002100 */
[----:B------:R-:W1:Y:S01]  /*0560*/  S2UR UR5, SR_CgaCtaId ;  /* 0x00000000000579c3 */ /* 0x000e620000008800 */
[----:B------:R-:W2:Y:S01]  /*0570*/  LDCU.64 UR6, c[0x0][0x3a0] ;  /* 0x00007400ff0677ac */ /* 0x000ea20008000a00 */
[----:B------:R-:W-:Y:S02]  /*0580*/  MOV R26, RZ ;  /* 0x000000ff001a7202 */ /* 0x000fe40000000f00 */
[----:B------:R-:W-:Y:S01]  /*0590*/  MOV R25, RZ ;  /* 0x000000ff00197202 */ /* 0x000fe20000000f00 */
[----:B------:R-:W-:Y:S01]  /*05a0*/  UMOV UR4, 0x400 ;  /* 0x0000040000047882 */ /* 0x000fe20000000000 */
[----:B------:R-:W3:Y:S02]  /*05b0*/  LDCU UR8, c[0x0][0x394] ;  /* 0x00007280ff0877ac */ /* 0x000ee40008000800 */
[----:B------:R-:W4:Y:S01]  /*05c0*/  LDC.64 R4, c[0x0][0x440] ;  /* 0x00011000ff047b82 */ /* 0x000f220000000a00 */
[----:B--2---:R-:W-:-:S04]  /*05d0*/  IMAD.WIDE.U32 R2, R18, UR6, RZ ;  /* 0x0000000612027c25 */ /* 0x004fc8000f8e00ff */
[----:B------:R-:W-:Y:S01]  /*05e0*/  IMAD R29, R18, UR7, R3 ;  /* 0x00000007121d7c24 */ /* 0x000fe2000f8e0203 */
[----:B-1----:R-:W-:-:S06]  /*05f0*/  ULEA UR4, UR5, UR4, 0x18 ;  /* 0x0000000405047291 */ /* 0x002fcc000f8ec0ff */
[----:B------:R-:W-:Y:S02]  /*0600*/  MOV R36, UR4 ;  /* 0x0000000400247c02 */ /* 0x000fe40008000f00 */
[----:B0-----:R-:W-:Y:S02]  /*0610*/  SHF.R.U32.HI R0, RZ, 0x2, R27 ;  /* 0x00000002ff007819 */ /* 0x001fe4000001161b */
[----:B------:R-:W-:Y:S02]  /*0620*/  SHF.L.U32 R38, R27, 0x1, RZ ;  /* 0x000000011b267819 */ /* 0x000fe400000006ff */
[----:B----4-:R-:W-:Y:S02]  /*0630*/  LEA R28, P0, R2, R4, 0x2 ;  /* 0x00000004021c7211 */ /* 0x010fe400078010ff */
[----:B------:R-:W-:Y:S02]  /*0640*/  LOP3.LUT R39, R0, 0xf8, RZ, 0xc0, !PT ;  /* 0x000000f800277812 */ /* 0x000fe400078ec0ff */
[----:B------:R-:W-:-:S02]  /*0650*/  LOP3.LUT R38, R38, 0x7c0, RZ, 0xc0, !PT ;  /* 0x000007c026267812 */ /* 0x000fc400078ec0ff */
[C---:B------:R-:W-:Y:S02]  /*0660*/  LEA R40, R27.reuse, R36, 0x3 ;  /* 0x000000241b287211 */ /* 0x040fe400078e18ff */
[----:B------:R-:W-:Y:S02]  /*0670*/  LEA.HI.X R29, R2, R5, R29, 0x2, P0 ;  /* 0x00000005021d7211 */ /* 0x000fe400000f141d */
[C---:B------:R-:W-:Y:S02]  /*0680*/  LOP3.LUT R200, R27.reuse, 0x1f, RZ, 0xc0, !PT ;  /* 0x0000001f1bc87812 */ /* 0x040fe400078ec0ff */
[----:B------:R-:W-:Y:S02]  /*0690*/  IADD3 R37, PT, PT, R27, 0x200, RZ ;  /* 0x000002001b257810 */ /* 0x000fe40007ffe0ff */
[----:B------:R-:W-:Y:S02]  /*06a0*/  IADD3 R39, PT, PT, R36, R39, RZ ;  /* 0x0000002724277210 */ /* 0x000fe40007ffe0ff */
[----:B------:R-:W-:-:S02]  /*06b0*/  LOP3.LUT R41, R38, 0x1f, R27, 0xf8, !PT ;  /* 0x0000001f26297812 */ /* 0x000fc400078ef81b */
[C---:B------:R-:W-:Y:S02]  /*06c0*/  LEA R201, R27.reuse, R36, 0x2 ;  /* 0x000000241bc97211 */ /* 0x040fe400078e10ff */
[----:B---3--:R-:W-:-:S07]  /*06d0*/  LEA R42, R27, R40, 0x3 ;  /* 0x000000281b2a7211 */ /* 0x008fce00078e18ff */
.L_x_4971:
[----:B------:R-:W-:Y:S01]  /*06e0*/  BAR.SYNC.DEFER_BLOCKING 0x0 ;  /* 0x0000000000007b1d */ /* 0x000fe20000010000 */
[----:B0-----:R-:W-:-:S05]  /*06f0*/  IMAD.WIDE.U32 R2, R41, 0x10, R30 ;  /* 0x0000001029027825 */ /* 0x001fca00078e001e */
[----:B------:R-:W0:Y:S01]  /*0700*/  LDCU UR7, c[0x0][0x38c] ;  /* 0x00007180ff0777ac */ /* 0x000e220008000800 */
[----:B------:R-:W2:Y:S04]  /*0710*/  LDG.E.128 R4, desc[UR16][R2.64] ;  /* 0x0000001002047981 */ /* 0x000ea8000c1e1d00 */
[----:B------:R-:W3:Y:S01]  /*0720*/  LDG.E.128 R8, desc[UR16][R2.64+0x200] ;  /* 0x0002001002087981 */ /* 0x000ee2000c1e1d00 */
[----:B------:R-:W1:Y:S02]  /*0730*/  S2R R43, SR_LANEID ;  /* 0x00000000002b7919 */ /* 0x000e640000000000 */
[----:B-1----:R-:W-:-:S04]  /*0740*/  IADD3 R13, PT, PT, R38, R43, RZ ;  /* 0x0000002b260d7210 */ /* 0x002fc80007ffe0ff */
[----:B------:R-:W-:Y:S01]  /*0750*/  LEA R44, R13, R36, 0x4 ;  /* 0x000000240d2c7211 */ /* 0x000fe200078e20ff */
[----:B------:R-:W-:-:S03]  /*0760*/  IMAD.WIDE.U32 R12, R41, 0x10, R32 ;  /* 0x00000010290c7825 */ /* 0x000fc600078e0020 */
[----:B------:R-:W-:Y:S01]  /*0770*/  LEA R45, R43, R44, 0x4 ;  /* 0x0000002c2b2d7211 */ /* 0x000fe200078e20ff */
        /* <DEDUP_REMOVED lines=8> */
[----:B------:R-:W-:-:S03]  /*0800*/  IMAD.WIDE.U32 R2, R41, 0x10, R34 ;  /* 0x0000001029027825 */ /* 0x000fc600078e0022 */
[----:B---3--:R-:W-:Y:S04]  /*0810*/  STS.128 [R44], R48 ;  /* 0x000000302c007388 */ /* 0x008fe80000000c00 */
[----:B----4-:R2:W-:Y:S01]  /*0820*/  STS.128 [R44+0x200], R56 ;  /* 0x000200382c007388 */ /* 0x0105e20000000c00 */
[----:B------:R-:W-:-:S03]  /*0830*/  NOP ;  /* 0x0000000000007918 */ /* 0x000fc60000000000 */
[----:B------:R-:W-:Y:S04]  /*0840*/  LDS.128 R8, [R45] ;  /* 0x000000002d087984 */ /* 0x000fe80000000c00 */
[----:B------:R-:W-:Y:S01]  /*0850*/  LDS.128 R4, [R45+0x10] ;  /* 0x000010002d047984 */ /* 0x000fe20000000c00 */
[----:B------:R-:W-:Y:S06]  /*0860*/  BAR.SYNC.DEFER_BLOCKING 0x0 ;  /* 0x0000000000007b1d */ /* 0x000fec0000010000 */
[----:B------:R-:W3:Y:S04]  /*0870*/  LDG.E.128 R64, desc[UR16][R2.64] ;  /* 0x0000001002407981 */ /* 0x000ee8000c1e1d00 */
[----:B------:R-:W4:Y:S01]  /*0880*/  LDG.E.128 R68, desc[UR16][R2.64+0x200] ;  /* 0x0002001002447981 */ /* 0x000f22000c1e1d00 */
[----:B-1----:R-:W-:Y:S01]  /*0890*/  HADD2.F32 R46, -RZ, R52.H0_H0 ;  /* 0x20000034ff2e7230 */ /* 0x002fe20000004100 */
[----:B0-----:R-:W-:Y:S01]  /*08a0*/  UISETP.GE.AND UP0, UPT, UR7, 0x1, UPT ;  /* 0x000000010700788c */ /* 0x001fe2000bf06270 */
[----:B--2---:R-:W-:-:S02]  /*08b0*/  HADD2.F32 R58, -RZ, R62.H0_H0 ;  /* 0x2000003eff3a7230 */ /* 0x004fc40000004100 */
[----:B------:R-:W-:Y:S02]  /*08c0*/  HFMA2 R88, -RZ, RZ, 0, 0 ;  /* 0x00000000ff587431 */ /* 0x000fe400000001ff */
[----:B------:R-:W-:Y:S02]  /*08d0*/  HADD2.F32 R59, -RZ, R62.H1_H1 ;  /* 0x3000003eff3b7230 */ /* 0x000fe40000004100 */
[----:B------:R-:W-:Y:S02]  /*08e0*/  HFMA2 R109, -RZ, RZ, 0, 0 ;  /* 0x00000000ff6d7431 */ /* 0x000fe400000001ff */
[----:B------:R-:W-:Y:S01]  /*08f0*/  HADD2.F32 R47, -RZ, R52.H1_H1 ;  /* 0x30000034ff2f7230 */ /* 0x000fe20000004100 */
[----:B------:R-:W-:Y:S01]  /*0900*/  CS2R R84, SRZ ;  /* 0x0000000000547805 */ /* 0x000fe2000001ff00 */
[--C-:B------:R-:W-:Y:S01]  /*0910*/  HADD2.F32 R48, -RZ, R53.reuse.H0_H0 ;  /* 0x20000035ff307230 */ /* 0x100fe20000004100 */
[----:B------:R-:W-:Y:S01]  /*0920*/  CS2R R80, SRZ ;  /* 0x0000000000507805 */ /* 0x000fe2000001ff00 */
[----:B------:R-:W-:Y:S01]  /*0930*/  HADD2.F32 R49, -RZ, R53.H1_H1 ;  /* 0x30000035ff317230 */ /* 0x000fe20000004100 */
[----:B------:R-:W-:Y:S01]  /*0940*/  MOV R77, RZ ;  /* 0x000000ff004d7202 */ /* 0x000fe20000000f00 */
[--C-:B------:R-:W-:Y:S01]  /*0950*/  HADD2.F32 R50, -RZ, R54.reuse.H0_H0 ;  /* 0x20000036ff327230 */ /* 0x100fe20000004100 */
[----:B------:R-:W-:Y:S01]  /*0960*/  CS2R R106, SRZ ;  /* 0x00000000006a7805 */ /* 0x000fe2000001ff00 */
[----:B------:R-:W-:Y:S01]  /*0970*/  HADD2.F32 R51, -RZ, R54.H1_H1 ;  /* 0x30000036ff337230 */ /* 0x000fe20000004100 */
[----:B------:R-:W-:Y:S01]  /*0980*/  CS2R R100, SRZ ;  /* 0x0000000000647805 */ /* 0x000fe2000001ff00 */
[--C-:B------:R-:W-:Y:S01]  /*0990*/  HADD2.F32 R52, -RZ, R55.reuse.H0_H0 ;  /* 0x20000037ff347230 */ /* 0x100fe20000004100 */
[----:B------:R-:W-:Y:S01]  /*09a0*/  CS2R R104, SRZ ;  /* 0x0000000000687805 */ /* 0x000fe2000001ff00 */
[----:B------:R-:W-:Y:S01]  /*09b0*/  HADD2.F32 R53, -RZ, R55.H1_H1 ;  /* 0x30000037ff357230 */ /* 0x000fe20000004100 */
[----:B------:R-:W-:Y:S01]  /*09c0*/  CS2R R96, SRZ ;  /* 0x0000000000607805 */ /* 0x000fe2000001ff00 */
[--C-:B------:R-:W-:Y:S01]  /*09d0*/  HADD2.F32 R54, -RZ, R60.reuse.H0_H0 ;  /* 0x2000003cff367230 */ /* 0x100fe20000004100 */
[----:B------:R-:W-:Y:S01]  /*09e0*/  MOV R98, RZ ;  /* 0x000000ff00627202 */ /* 0x000fe20000000f00 */
[----:B------:R-:W-:Y:S01]  /*09f0*/  HADD2.F32 R55, -RZ, R60.H1_H1 ;  /* 0x3000003cff377230 */ /* 0x000fe20000004100 */
[----:B------:R-:W-:Y:S01]  /*0a00*/  UIADD3 UR9, UPT, UPT, UR8, -0x1, URZ ;  /* 0xffffffff08097890 */ /* 0x000fe2000fffe0ff */
[----:B------:R-:W-:-:S02]  /*0a10*/  HADD2.F32 R56, -RZ, R61.H0_H0 ;  /* 0x2000003dff387230 */ /* 0x000fc40000004100 */
[----:B------:R-:W-:Y:S02]  /*0a20*/  HADD2.F32 R57, -RZ, R61.H1_H1 ;  /* 0x3000003dff397230 */ /* 0x000fe40000004100 */
[--C-:B------:R-:W-:Y:S02]  /*0a30*/  HADD2.F32 R60, -RZ, R63.reuse.H0_H0 ;  /* 0x2000003fff3c7230 */ /* 0x100fe40000004100 */
[----:B------:R-:W-:Y:S01]  /*0a40*/  HADD2.F32 R61, -RZ, R63.H1_H1 ;  /* 0x3000003fff3d7230 */ /* 0x000fe20000004100 */
[----:B---3--:R-:W-:Y:S04]  /*0a50*/  STS.128 [R44], R64 ;  /* 0x000000402c007388 */ /* 0x008fe80000000c00 */
[----:B----4-:R-:W-:Y:S01]  /*0a60*/  STS.128 [R44+0x200], R68 ;  /* 0x000200442c007388 */ /* 0x010fe20000000c00 */
[----:B------:R-:W-:-:S03]  /*0a70*/  NOP ;  /* 0x0000000000007918 */ /* 0x000fc60000000000 */
[----:B------:R-:W0:Y:S04]  /*0a80*/  LDS.128 R72, [R45] ;  /* 0x000000002d487984 */ /* 0x000e280000000c00 */
[----:B------:R-:W1:Y:S01]  /*0a90*/  LDS.128 R12, [R45+0x10] ;  /* 0x000010002d0c7984 */ /* 0x000e620000000c00 */
[--C-:B0-----:R-:W-:Y:S02]  /*0aa0*/  HADD2.F32 R0, -RZ, R72.reuse.H0_H0 ;  /* 0x20000048ff007230 */ /* 0x101fe40000004100 */
[----:B------:R-:W-:Y:S02]  /*0ab0*/  HADD2.F32 R62, -RZ, R72.H1_H1 ;  /* 0x30000048ff3e7230 */ /* 0x000fe40000004100 */
[--C-:B------:R-:W-:Y:S02]  /*0ac0*/  HADD2.F32 R63, -RZ, R73.reuse.H0_H0 ;  /* 0x20000049ff3f7230 */ /* 0x100fe40000004100 */
[----:B------:R-:W-:Y:S01]  /*0ad0*/  FFMA.FTZ R25, R0, R46, R25 ;  /* 0x0000002e00197223 */ /* 0x000fe20000010019 */
[----:B------:R-:W-:-:S02]  /*0ae0*/  HADD2.F32 R64, -RZ, R73.H1_H1 ;  /* 0x30000049ff407230 */ /* 0x000fc40000004100 */
[----:B-----5:R-:W-:Y:S01]  /*0af0*/  FMUL.FTZ R103, R0, R19 ;  /* 0x0000001300677220 */ /* 0x020fe20000410000 */
[--C-:B------:R-:W-:Y:S02]  /*0b00*/  HADD2.F32 R65, -RZ, R74.reuse.H0_H0 ;  /* 0x2000004aff417230 */ /* 0x100fe40000004100 */
[C---:B------:R-:W-:Y:S01]  /*0b10*/  FFMA.FTZ R2, R62.reuse, R47, R25 ;  /* 0x0000002f3e027223 */ /* 0x040fe20000010019 */
[----:B------:R-:W-:Y:S02]  /*0b20*/  HADD2.F32 R66, -RZ, R74.H1_H1 ;  /* 0x3000004aff427230 */ /* 0x000fe40000004100 */
[----:B------:R-:W-:Y:S01]  /*0b30*/  FMUL.FTZ R95, R62, R19 ;  /* 0x000000133e5f7220 */ /* 0x000fe20000410000 */
[--C-:B------:R-:W-:Y:S02]  /*0b40*/  HADD2.F32 R67, -RZ, R75.reuse.H0_H0 ;  /* 0x2000004bff437230 */ /* 0x100fe40000004100 */
[----:B------:R-:W-:Y:S01]  /*0b50*/  FFMA.FTZ R3, R63, R48, R2 ;  /* 0x000000303f037223 */ /* 0x000fe20000010002 */
[----:B------:R-:W-:-:S02]  /*0b60*/  HADD2.F32 R68, -RZ, R75.H1_H1 ;  /* 0x3000004bff447230 */ /* 0x000fc40000004100 */
[----:B------:R-:W-:Y:S01]  /*0b70*/  FMUL.FTZ R102, R63, R19 ;  /* 0x000000133f667220 */ /* 0x000fe20000410000 */
[--C-:B-1----:R-:W-:Y:S02]  /*0b80*/  HADD2.F32 R69, -RZ, R12.reuse.H0_H0 ;  /* 0x2000000cff457230 */ /* 0x102fe40000004100 */
[C---:B------:R-:W-:Y:S01]  /*0b90*/  FFMA.FTZ R2, R64.reuse, R49, R3 ;  /* 0x0000003140027223 */ /* 0x040fe20000010003 */
[----:B------:R-:W-:Y:S02]  /*0ba0*/  HADD2.F32 R70, -RZ, R12.H1_H1 ;  /* 0x3000000cff467230 */ /* 0x000fe40000004100 */
[----:B------:R-:W-:Y:S01]  /*0bb0*/  FMUL.FTZ R99, R64, R19 ;  /* 0x0000001340637220 */ /* 0x000fe20000410000 */
[--C-:B------:R-:W-:Y:S02]  /*0bc0*/  HADD2.F32 R71, -RZ, R13.reuse.H0_H0 ;  /* 0x2000000dff477230 */ /* 0x100fe40000004100 */
[----:B------:R-:W-:Y:S01]  /*0bd0*/  FFMA.FTZ R3, R65, R50, R2 ;  /* 0x0000003241037223 */ /* 0x000fe20000010002 */
[----:B------:R-:W-:-:S02]  /*0be0*/  HADD2.F32 R72, -RZ, R13.H1_H1 ;  /* 0x3000000dff487230 */ /* 0x000fc40000004100 */
[----:B------:R-:W-:Y:S01]  /*0bf0*/  FMUL.FTZ R94, R65, R19 ;  /* 0x00000013415e7220 */ /* 0x000fe20000410000 */
[--C-:B------:R-:W-:Y:S02]  /*0c00*/  HADD2.F32 R73, -RZ, R14.reuse.H0_H0 ;  /* 0x2000000eff497230 */ /* 0x100fe40000004100 */
[C---:B------:R-:W-:Y:S01]  /*0c10*/  FFMA.FTZ R2, R66.reuse, R51, R3 ;  /* 0x0000003342027223 */ /* 0x040fe20000010003 */
[----:B------:R-:W-:Y:S02]  /*0c20*/  HADD2.F32 R74, -RZ, R14.H1_H1 ;  /* 0x3000000eff4a7230 */ /* 0x000fe40000004100 */
[----:B------:R-:W-:Y:S01]  /*0c30*/  FMUL.FTZ R93, R66, R19 ;  /* 0x00000013425d7220 */ /* 0x000fe20000410000 */
[--C-:B------:R-:W-:Y:S02]  /*0c40*/  HADD2.F32 R75, -RZ, R15.reuse.H0_H0 ;  /* 0x2000000fff4b7230 */ /* 0x100fe40000004100 */
[----:B------:R-:W-:Y:S01]  /*0c50*/  FFMA.FTZ R3, R67, R52, R2 ;  /* 0x0000003443037223 */ /* 0x000fe20000010002 */
[----:B------:R-:W-:-:S02]  /*0c60*/  HADD2.F32 R92, -RZ, R15.H1_H1 ;  /* 0x3000000fff5c7230 */ /* 0x000fc40000004100 */
[-C--:B------:R-:W-:Y:S01]  /*0c70*/  FMUL.FTZ R91, R67, R19.reuse ;  /* 0x00000013435b7220 */ /* 0x080fe20000410000 */
[C---:B------:R-:W-:Y:S01]  /*0c80*/  FMUL.FTZ R76, R68.reuse, R19 ;  /* 0x00000013444c7220 */ /* 0x040fe20000410000 */
        /* <DEDUP_REMOVED lines=10> */
[----:B------:R-:W-:-:S02]  /*0d30*/  FMUL.FTZ R90, R92, R19 ;  /* 0x000000135c5a7220 */ /* 0x000fc40000410000 */
[----:B------:R-:W-:-:S04]  /*0d40*/  FFMA.FTZ R3, R71, R56, R2 ;  /* 0x0000003847037223 */ /* 0x000fc80000010002 */
[----:B------:R-:W-:-:S04]  /*0d50*/  FFMA.FTZ R2, R72, R57, R3 ;  /* 0x0000003948027223 */ /* 0x000fc80000010003 */
[----:B------:R-:W-:-:S04]  /*0d60*/  FFMA.FTZ R3, R73, R58, R2 ;  /* 0x0000003a49037223 */ /* 0x000fc80000010002 */
[----:B------:R-:W-:-:S04]  /*0d70*/  FFMA.FTZ R2, R74, R59, R3 ;  /* 0x0000003b4a027223 */ /* 0x000fc80000010003 */
[----:B------:R-:W-:-:S04]  /*0d80*/  FFMA.FTZ R25, R75, R60, R2 ;  /* 0x0000003c4b197223 */ /* 0x000fc80000010002 */
[----:B------:R-:W-:Y:S01]  /*0d90*/  FFMA.FTZ R25, R92, R61, R25 ;  /* 0x0000003d5c197223 */ /* 0x000fe20000010019 */
[----:B------:R-:W-:Y:S06]  /*0da0*/  BAR.SYNC.DEFER_BLOCKING 0x0 ;  /* 0x0000000000007b1d */ /* 0x000fec0000010000 */
[----:B------:R-:W-:Y:S05]  /*0db0*/  BRA.U !UP0, `(.L_x_4957) ;  /* 0x0000002508287547 */ /* 0x000fea000b800000 */
[----:B------:R-:W0:Y:S01]  /*0dc0*/  LDC R2, c[0x0][0x394] ;  /* 0x0000e500ff027b82 */ /* 0x000e220000000800 */
[--C-:B------:R-:W-:Y:S01]  /*0dd0*/  HADD2.F32 R117, -RZ, R8.reuse.H0_H0 ;  /* 0x20000008ff757230 */ /* 0x100fe20000004100 */
[----:B------:R-:W-:Y:S01]  /*0de0*/  USHF.L.U32 UR4, UR9, 0x8, URZ ;  /* 0x0000000809047899 */ /* 0x000fe200080006ff */
[----:B------:R-:W-:Y:S01]  /*0df0*/  HADD2.F32 R3, -RZ, R8.H1_H1 ;  /* 0x30000008ff037230 */ /* 0x000fe20000004100 */
[----:B------:R-:W-:Y:S01]  /*0e00*/  UIADD3 UR5, UPT, UPT, UR8, -0x2, URZ ;  /* 0xfffffffe08057890 */ /* 0x000fe2000fffe0ff */
[--C-:B------:R-:W-:Y:S01]  /*0e10*/  HADD2.F32 R119, -RZ, R9.reuse.H0_H0 ;  /* 0x20000009ff777230 */ /* 0x100fe20000004100 */
[----:B------:R-:W-:Y:S01]  /*0e20*/  ULOP3.LUT UR4, UR4, 0x100, URZ, 0xc0, !UPT ;  /* 0x0000010004047892 */ /* 0x000fe2000f8ec0ff */
[----:B------:R-:W-:Y:S01]  /*0e30*/  HADD2.F32 R15, -RZ, R9.H1_H1 ;  /* 0x30000009ff0f7230 */ /* 0x000fe20000004100 */
[----:B------:R-:W1:Y:S01]  /*0e40*/  LDC.64 R12, c[0x0][0x3a8] ;  /* 0x0000ea00ff0c7b82 */ /* 0x000e620000000a00 */
[--C-:B------:R-:W-:Y:S01]  /*0e50*/  HADD2.F32 R121, -RZ, R10.reuse.H0_H0 ;  /* 0x2000000aff797230 */ /* 0x100fe20000004100 */
[----:B------:R-:W-:Y:S01]  /*0e60*/  UIMAD UR5, UR5, UR7, URZ ;  /* 0x00000007050572a4 */ /* 0x000fe2000f8e02ff */
[----:B------:R-:W-:-:S02]  /*0e70*/  HADD2.F32 R123, -RZ, R10.H1_H1 ;  /* 0x3000000aff7b7230 */ /* 0x000fc40000004100 */
[--C-:B------:R-:W-:Y:S01]  /*0e80*/  FADD.FTZ R117, R117, R20.reuse ;  /* 0x0000001475757221 */ /* 0x100fe20000010000 */
[--C-:B------:R-:W-:Y:S02]  /*0e90*/  HADD2.F32 R125, -RZ, R11.reuse.H0_H0 ;  /* 0x2000000bff7d7230 */ /* 0x100fe40000004100 */
[--C-:B------:R-:W-:Y:S01]  /*0ea0*/  FADD.FTZ R118, R3, R20.reuse ;  /* 0x0000001403767221 */ /* 0x100fe20000010000 */
[----:B------:R-:W-:Y:S01]  /*0eb0*/  HADD2.F32 R127, -RZ, R11.H1_H1 ;  /* 0x3000000bff7f7230 */ /* 0x000fe20000004100 */
[----:B------:R-:W2:Y:S01]  /*0ec0*/  LDC.64 R8, c[0x0][0x3e0] ;  /* 0x0000f800ff087b82 */ /* 0x000ea20000000a00 */
[--C-:B------:R-:W-:Y:S02]  /*0ed0*/  HADD2.F32 R129, -RZ, R4.reuse.H0_H0 ;  /* 0x20000004ff817230 */ /* 0x100fe40000004100 */
[--C-:B------:R-:W-:Y:S01]  /*0ee0*/  FADD.FTZ R122, R123, R20.reuse ;  /* 0x000000147b7a7221 */ /* 0x100fe20000010000 */
[----:B------:R-:W-:Y:S02]  /*0ef0*/  HADD2.F32 R131, -RZ, R4.H1_H1 ;  /* 0x30000004ff837230 */ /* 0x000fe40000004100 */
[----:B------:R-:W-:Y:S01]  /*0f00*/  FADD.FTZ R123, R125, R20 ;  /* 0x000000147d7b7221 */ /* 0x000fe20000010000 */
[----:B------:R-:W-:-:S02]  /*0f10*/  HADD2.F32 R133, -RZ, R5.H0_H0 ;  /* 0x20000005ff857230 */ /* 0x000fc40000004100 */
[--C-:B------:R-:W-:Y:S01]  /*0f20*/  FADD.FTZ R124, R127, R20.reuse ;  /* 0x000000147f7c7221 */ /* 0x100fe20000010000 */
[----:B------:R-:W-:Y:S01]  /*0f30*/  HADD2.F32 R139, -RZ, R7.H0_H0 ;  /* 0x20000007ff8b7230 */ /* 0x000fe20000004100 */
[----:B------:R-:W3:Y:S01]  /*0f40*/  LDC.64 R10, c[0x0][0x3c0] ;  /* 0x0000f000ff0a7b82 */ /* 0x000ee20000000a00 */
[----:B------:R-:W-:Y:S01]  /*0f50*/  HADD2.F32 R5, -RZ, R5.H1_H1 ;  /* 0x30000005ff057230 */ /* 0x000fe20000004100 */
[----:B0-----:R-:W-:Y:S01]  /*0f60*/  ISETP.LE.AND P0, PT, R2, UR8, PT ;  /* 0x0000000802007c0c */ /* 0x001fe2000bf03270 */
[--C-:B------:R-:W-:Y:S02]  /*0f70*/  HADD2.F32 R135, -RZ, R6.reuse.H0_H0 ;  /* 0x20000006ff877230 */ /* 0x100fe40000004100 */
[--C-:B------:R-:W-:Y:S01]  /*0f80*/  FADD.FTZ R125, R129, R20.reuse ;  /* 0x00000014817d7221 */ /* 0x100fe20000010000 */
[----:B------:R-:W-:Y:S02]  /*0f90*/  HADD2.F32 R137, -RZ, R6.H1_H1 ;  /* 0x30000006ff897230 */ /* 0x000fe40000004100 */
[--C-:B------:R-:W-:Y:S01]  /*0fa0*/  FADD.FTZ R126, R131, R20.reuse ;  /* 0x00000014837e7221 */ /* 0x100fe20000010000 */
[----:B------:R-:W-:Y:S01]  /*0fb0*/  HADD2.F32 R7, -RZ, R7.H1_H1 ;  /* 0x30000007ff077230 */ /* 0x000fe20000004100 */
[----:B------:R-:W0:Y:S01]  /*0fc0*/  LDC R202, c[0x0][0x394] ;  /* 0x0000e500ffca7b82 */ /* 0x000e220000000800 */
        /* <DEDUP_REMOVED lines=9> */
[----:B------:R-:W-:Y:S01]  /*1060*/  ISETP.EQ.AND P0, PT, R200, RZ, !P0 ;  /* 0x000000ffc800720c */ /* 0x000fe20004702270 */
[----:B------:R-:W-:Y:S01]  /*1070*/  USHF.L.U32 UR6, UR8, 0xa, URZ ;  /* 0x0000000a08067899 */ /* 0x000fe200080006ff */
[----:B------:R-:W-:Y:S01]  /*1080*/  IADD3 R108, PT, PT, R36, 0x1590, RZ ;  /* 0x00001590246c7810 */ /* 0x000fe20007ffe0ff */
[----:B------:R-:W-:Y:S01]  /*1090*/  FMUL.FTZ R133, R117, R46 ;  /* 0x0000002e75857220 */ /* 0x000fe20000410000 */
[----:B------:R-:W-:Y:S01]  /*10a0*/  MOV R88, RZ ;  /* 0x000000ff00587202 */ /* 0x000fe20000000f00 */
[----:B------:R-:W-:Y:S01]  /*10b0*/  FMUL.FTZ R134, R118, R47 ;  /* 0x0000002f76867220 */ /* 0x000fe20000410000 */
[----:B------:R-:W-:Y:S01]  /*10c0*/  MOV R111, R28 ;  /* 0x0000001c006f7202 */ /* 0x000fe20000000f00 */
        /* <DEDUP_REMOVED lines=13> */
[----:B--2---:R-:W-:Y:S01]  /*11a0*/  SHF.L.U64.HI R9, R8, 0x2, R9 ;  /* 0x0000000208097819 */ /* 0x004fe20000010209 */
[----:B------:R-:W-:Y:S01]  /*11b0*/  FMUL.FTZ R142, R126, R55 ;  /* 0x000000377e8e7220 */ /* 0x000fe20000410000 */
[----:B---3--:R-:W-:Y:S01]  /*11c0*/  SHF.L.U64.HI R11, R10, 0x2, R11 ;  /* 0x000000020a0b7819 */ /* 0x008fe2000001020b */
[----:B------:R-:W-:Y:S01]  /*11d0*/  FMUL.FTZ R143, R127, R56 ;  /* 0x000000387f8f7220 */ /* 0x000fe20000410000 */
[----:B-1----:R-:W-:Y:S01]  /*11e0*/  SHF.L.U64.HI R13, R12, 0x2, R13 ;  /* 0x000000020c0d7819 */ /* 0x002fe2000001020d */
[----:B------:R-:W-:Y:S01]  /*11f0*/  FMUL.FTZ R144, R128, R57 ;  /* 0x0000003980907220 */ /* 0x000fe20000410000 */
[----:B------:R-:W-:Y:S01]  /*1200*/  FMUL.FTZ R145, R129, R58 ;  /* 0x0000003a81917220 */ /* 0x000fe20000410000 */
[----:B------:R-:W-:Y:S01]  /*1210*/  FMUL.FTZ R146, R130, R59 ;  /* 0x0000003b82927220 */ /* 0x000fe20000410000 */
[----:B------:R-:W-:Y:S01]  /*1220*/  P2R R203, PR, RZ, 0x1 ;  /* 0x00000001ffcb7803 */ /* 0x000fe20000000000 */
[----:B------:R-:W-:Y:S01]  /*1230*/  FMUL.FTZ R147, R131, R60 ;  /* 0x0000003c83937220 */ /* 0x000fe20000410000 */
[----:B------:R-:W-:Y:S01]  /*1240*/  FMUL.FTZ R148, R132, R61 ;  /* 0x0000003d84947220 */ /* 0x000fe20000410000 */
[----:B------:R-:W-:Y:S01]  /*1250*/  MOV R150, UR4 ;  /* 0x0000000400967c02 */ /* 0x000fe20008000f00 */
[----:B------:R-:W-:Y:S01]  /*1260*/  UIADD3 UR10, UPT, UPT, -UR7, URZ, URZ ;  /* 0x000000ff070a7290 */ /* 0x000fe2000fffe1ff */
[----:B------:R-:W-:Y:S01]  /*1270*/  MOV R149, UR5 ;  /* 0x0000000500957c02 */ /* 0x000fe20008000f00 */
[----:B------:R-:W1:Y:S01]  /*1280*/  LDCU UR11, c[0x0][0x394] ;  /* 0x00007280ff0b77ac */ /* 0x000e620008000800 */
[----:B------:R-:W-:-:S12]  /*1290*/  ULOP3.LUT UR6, UR6, 0x400, URZ, 0xc0, !UPT ;  /* 0x0000040006067892 */ /* 0x000fd8000f8ec0ff */
.L_x_4970:
[----:B------:R-:W-:Y:S02]  /*12a0*/  MOV R2, R111 ;  /* 0x0000006f00027202 */ /* 0x000fe40000000f00 */
[----:B------:R-:W-:-:S05]  /*12b0*/  MOV R3, R110 ;  /* 0x0000006e00037202 */ /* 0x000fca0000000f00 */
[----:B------:R2:W3:Y:S01]  /*12c0*/  LDG.E R151, desc[UR16][R2.64] ;  /* 0x0000001002977981 */ /* 0x0004e2000c1e1900 */
[----:B-1----:R-:W-:Y:S02]  /*12d0*/  MOV R4, R115 ;  /* 0x0000007300047202 */ /* 0x002fe40000000f00 */
[----:B------:R-:W-:-:S05]  /*12e0*/  MOV R5, R114 ;  /* 0x0000007200057202 */ /* 0x000fca0000000f00 */
[----:B------:R-:W4:Y:S01]  /*12f0*/  LDG.E R4, desc[UR16][R4.64] ;  /* 0x0000001004047981 */ /* 0x000f22000c1e1900 */
[----:B--2---:R-:W-:Y:S02]  /*1300*/  MOV R2, R113 ;  /* 0x0000007100027202 */ /* 0x004fe40000000f00 */
[----:B------:R-:W-:-:S05]  /*1310*/  MOV R3, R112 ;  /* 0x0000007000037202 */ /* 0x000fca0000000f00 */
[----:B------:R2:W4:Y:S01]  /*1320*/  LDG.E R7, desc[UR16][R2.64] ;  /* 0x0000001002077981 */ /* 0x000522000c1e1900 */
[C---:B------:R-:W-:Y:S02]  /*1330*/  ISETP.NE.AND P0, PT, R27.reuse, RZ, PT ;  /* 0x000000ff1b00720c */ /* 0x040fe40003f05270 */
[----:B------:R-:W-:Y:S02]  /*1340*/  ISETP.NE.AND P1, PT, R27, 0x3f, PT ;  /* 0x0000003f1b00780c */ /* 0x000fe40003f25270 */
[----:B--2---:R-:W-:-:S04]  /*1350*/  SEL R3, R150, R37, !P0 ;  /* 0x0000002596037207 */ /* 0x004fc80004000000 */
[----:B------:R-:W-:Y:S01]  /*1360*/  LEA R3, R3, R36, 0x2 ;  /* 0x0000002403037211 */ /* 0x000fe200078e10ff */
[----:B------:R-:W-:Y:S01]  /*1370*/  BSSY.RECONVERGENT B0, `(.L_x_4958) ;  /* 0x000003c000007945 */ /* 0x000fe20003800200 */
[----:B---3--:R-:W-:-:S04]  /*1380*/  FMUL.FTZ R6, R151, 1.4426950216293334961 ;  /* 0x3fb8aa3b97067820 */ /* 0x008fc80000410000 */
[-C--:B------:R-:W-:Y:S01]  /*1390*/  FMUL.FTZ R14, R117, R6.reuse ;  /* 0x00000006750e7220 */ /* 0x080fe20000410000 */
[-C--:B------:R-:W-:Y:S01]  /*13a0*/  FMUL.FTZ R153, R118, R6.reuse ;  /* 0x0000000676997220 */ /* 0x080fe20000410000 */
[-C--:B------:R-:W-:Y:S01]  /*13b0*/  FMUL.FTZ R152, R119, R6.reuse ;  /* 0x0000000677987220 */ /* 0x080fe20000410000 */
[----:B------:R-:W-:-:S03]  /*13c0*/  FMUL.FTZ R155, R120, R6 ;  /* 0x00000006789b7220 */ /* 0x000fc60000410000 */
        /* <DEDUP_REMOVED lines=14> */
[----:B0-----:R-:W0:Y:S08]  /*14b0*/  MUFU.EX2 R152, R152 ;  /* 0x0000009800987308 */ /* 0x001e300000000800 */
        /* <DEDUP_REMOVED lines=13> */
[----:B----4-:R-:W-:Y:S01]  /*1590*/  FMUL.FTZ R7, R7, R4 ;  /* 0x0000000407077220 */ /* 0x010fe20000410000 */
[----:B--2---:R2:W-:Y:S03]  /*15a0*/  STS [R3+0xc90], R14 ;  /* 0x000c900e03007388 */ /* 0x0045e60000000800 */
        /* <DEDUP_REMOVED lines=18> */
[----:B-1----:R-:W-:Y:S01]  /*16d0*/  UISETP.NE.AND UP0, UPT, UR8, UR11, UPT ;  /* 0x0000000b0800728c */ /* 0x002fe2000bf05270 */
[----:B------:R-:W-:-:S08]  /*16e0*/  HFMA2 R183, -RZ, RZ, 1.875, 0 ;  /* 0x3f800000ffb77431 */ /* 0x000fd000000001ff */
[----:B------:R-:W-:Y:S05]  /*16f0*/  BRA.U !UP0, `(.L_x_4960) ;  /* 0x00000001080c7547 */ /* 0x000fea000b800000 */
[----:B------:R3:W4:Y:S01]  /*1700*/  LDS R183, [R116+UR6+0xc90] ;  /* 0x000c900674b77984 */ /* 0x0007220008000800 */
[----:B------:R-:W-:Y:S05]  /*1710*/  BRA `(.L_x_4960) ;  /* 0x0000000000047947 */ /* 0x000fea0003800000 */
.L_x_4959:
[----:B------:R0:W2:Y:S02]  /*1720*/  LDS R183, [R201+0x1494] ;  /* 0x00149400c9b77984 */ /* 0x0000a40000000800 */
.L_x_4960:
[----:B-1----:R-:W-:Y:S05]  /*1730*/  BSYNC.RECONVERGENT B0 ;  /* 0x0000000000007941 */ /* 0x002fea0003800200 */
.L_x_4958:
[----:B------:R-:W-:Y:S01]  /*1740*/  UISETP.NE.AND UP0, UPT, UR8, 0x1, UPT ;  /* 0x000000010800788c */ /* 0x000fe2000bf05270 */
[-C--:B------:R-:W-:Y:S01]  /*1750*/  FMUL.FTZ R7, R14, R153.reuse ;  /* 0x000000990e077220 */ /* 0x080fe20000410000 */
[----:B------:R-:W-:Y:S01]  /*1760*/  FFMA.FTZ R6, R133, R153, R134 ;  /* 0x0000009985067223 */ /* 0x000fe20000010086 */
[----:B------:R-:W-:Y:S01]  /*1770*/  HFMA2 R3, -RZ, RZ, 0, 0 ;  /* 0x00000000ff037431 */ /* 0x000fe200000001ff */
[----:B------:R-:W-:Y:S02]  /*1780*/  MOV R2, 0x3f800000 ;  /* 0x3f80000000027802 */ /* 0x000fe40000000f00 */
        /* <DEDUP_REMOVED lines=9> */
[----:B------:R-:W-:-:S04]  /*1820*/  @!P1 IMAD.WIDE R4, R149, 0x8, R16 ;  /* 0x0000000895049825 */ /* 0x000fc800078e0210 */
[----:B------:R-:W-:Y:S01]  /*1830*/  FFMA.FTZ R6, R157, R6, R138 ;  /* 0x000000069d067223 */ /* 0x000fe2000001008a */
[----:B------:R1:W5:Y:S03]  /*1840*/  @!P1 LDG.E.64 R2, desc[UR16][R4.64] ;  /* 0x0000001004029981 */ /* 0x000366000c1e1b00 */
[----:B------:R-:W-:Y:S01]  /*1850*/  FFMA.FTZ R6, R156, R6, R139 ;  /* 0x000000069c067223 */ /* 0x000fe2000001008b */
[----:B------:R-:W-:-:S03]  /*1860*/  ISETP.GT.U32.AND P2, PT, R27, 0x1f, PT ;  /* 0x0000001f1b00780c */ /* 0x000fc60003f44070 */
[----:B------:R-:W-:-:S04]  /*1870*/  FFMA.FTZ R6, R159, R6, R140 ;  /* 0x000000069f067223 */ /* 0x000fc8000001008c */
[----:B------:R-:W-:Y:S01]  /*1880*/  FFMA.FTZ R6, R158, R6, R141 ;  /* 0x000000069e067223 */ /* 0x000fe2000001008d */
[----:B-1----:R-:W-:-:S03]  /*1890*/  FMUL.FTZ R4, R156, R7 ;  /* 0x000000079c047220 */ /* 0x002fc60000410000 */
        /* <DEDUP_REMOVED lines=17> */
[----:B-1----:R-:W-:Y:S01]  /*19b0*/  P2R R4, PR, RZ, 0x4 ;  /* 0x00000004ff047803 */ /* 0x002fe20000000000 */
[----:B------:R-:W-:Y:S06]  /*19c0*/  BAR.SYNC.DEFER_BLOCKING 0x0 ;  /* 0x0000000000007b1d */ /* 0x000fec0000010000 */
[----:B------:R-:W-:Y:S05]  /*19d0*/  @P2 BRA `(.L_x_4961) ;  /* 0x0000000000cc2947 */ /* 0x000fea0003800000 */
[----:B------:R-:W1:Y:S01]  /*19e0*/  LDS.128 R4, [R42+0x880] ;  /* 0x000880002a047984 */ /* 0x000e620000000c00 */
[----:B------:R-:W-:Y:S01]  /*19f0*/  UMOV UR4, 0xffffffff ;  /* 0xffffffff00047882 */ /* 0x000fe20000000000 */
[C---:B------:R-:W-:Y:S02]  /*1a00*/  ISETP.GE.AND P1, PT, R43.reuse, 0x10, PT ;  /* 0x000000102b00780c */ /* 0x040fe40003f26270 */
[C---:B------:R-:W-:Y:S02]  /*1a10*/  ISETP.GE.AND P2, PT, R43.reuse, 0x8, PT ;  /* 0x000000082b00780c */ /* 0x040fe40003f46270 */
[C---:B------:R-:W-:Y:S02]  /*1a20*/  ISETP.GE.AND P3, PT, R43.reuse, 0x4, PT ;  /* 0x000000042b00780c */ /* 0x040fe40003f66270 */
[C---:B------:R-:W-:Y:S02]  /*1a30*/  ISETP.GE.AND P4, PT, R43.reuse, 0x2, PT ;  /* 0x000000022b00780c */ /* 0x040fe40003f86270 */
[----:B------:R-:W-:Y:S01]  /*1a40*/  ISETP.GE.AND P5, PT, R43, 0x1, PT ;  /* 0x000000012b00780c */ /* 0x000fe20003fa6270 */
[-C--:B-1----:R-:W-:Y:S01]  /*1a50*/  FFMA.FTZ R5, R5, R6.reuse, R7 ;  /* 0x0000000605057223 */ /* 0x082fe20000010007 */
[----:B------:R-:W-:Y:S01]  /*1a60*/  FMUL.FTZ R6, R4, R6 ;  /* 0x0000000604067220 */ /* 0x000fe20000410000 */
[----:B------:R-:W-:Y:S10]  /*1a70*/  BRA.DIV UR4, `(.L_x_4962) ;  /* 0x0000002604947947 */ /* 0x000ff4000b800000 */
[----:B------:R-:W1:Y:S04]  /*1a80*/  SHFL.UP PT, R4, R5, 0x1, RZ ;  /* 0x0420000005047989 */ /* 0x000e6800000e00ff */
[----:B------:R-:W0:Y:S01]  /*1a90*/  SHFL.UP PT, R7, R6, 0x1, RZ ;  /* 0x0420000006077989 */ /* 0x000e2200000e00ff */
[C---:B-1----:R-:W-:Y:S01]  /*1aa0*/  FFMA.FTZ R4, R6.reuse, R4, R5 ;  /* 0x0000000406047223 */ /* 0x042fe20000010005 */
[----:B0-----:R-:W-:-:S04]  /*1ab0*/  @P5 FMUL.FTZ R6, R6, R7 ;  /* 0x0000000706065220 */ /* 0x001fc80000410000 */
        /* <DEDUP_REMOVED lines=18> */
.L_x_4988:
[C---:B0-----:R-:W-:Y:S01]  /*1be0*/  FFMA.FTZ R4, R6.reuse, R4, R5 ;  /* 0x0000000406047223 */ /* 0x041fe20000010005 */
[----:B------:R-:W-:Y:S01]  /*1bf0*/  UMOV UR4, 0xffffffff ;  /* 0xffffffff00047882 */ /* 0x000fe20000000000 */
[----:B-1----:R-:W-:-:S03]  /*1c00*/  @P1 FMUL.FTZ R6, R6, R15 ;  /* 0x0000000f06061220 */ /* 0x002fc60000410000 */
[----:B------:R-:W-:Y:S01]  /*1c10*/  FSEL R7, R5, R4, !P1 ;  /* 0x0000000405077208 */ /* 0x000fe20004800000 */
[----:B------:R-:W-:Y:S06]  /*1c20*/  BRA.DIV UR4, `(.L_x_4963) ;  /* 0x0000002a042c7947 */ /* 0x000fec000b800000 */
.L_x_4991:
[----:B------:R-:W-:-:S03]  /*1c30*/  UMOV UR4, 0xffffffff ;  /* 0xffffffff00047882 */ /* 0x000fc60000000000 */
[----:B------:R-:W-:Y:S05]  /*1c40*/  BRA.DIV UR4, `(.L_x_4964) ;  /* 0x0000002a044c7947 */ /* 0x000fea000b800000 */
.L_x_4994:
[----:B------:R-:W-:-:S03]  /*1c50*/  UMOV UR4, 0xffffffff ;  /* 0xffffffff00047882 */ /* 0x000fc60000000000 */
[----:B------:R-:W-:Y:S05]  /*1c60*/  BRA.DIV UR4, `(.L_x_4965) ;  /* 0x0000002a046c7947 */ /* 0x000fea000b800000 */
[----:B------:R0:W1:Y:S04]  /*1c70*/  SHFL.UP PT, R15, R6, 0x1, RZ ;  /* 0x04200000060f7989 */ /* 0x00006800000e00ff */
[----:B------:R0:W0:Y:S04]  /*1c80*/  SHFL.UP PT, R184, R7, 0x1, RZ ;  /* 0x0420000007b87989 */ /* 0x00002800000e00ff */
[----:B-----5:R0:W0:Y:S04]  /*1c90*/  SHFL.IDX PT, R4, R2, RZ, 0x1f ;  /* 0x00001fff02047589 */ /* 0x02002800000e0000 */
[----:B------:R0:W0:Y:S02]  /*1ca0*/  SHFL.IDX PT, R5, R3, RZ, 0x1f ;  /* 0x00001fff03057589 */ /* 0x00002400000e0000 */
.L_x_5000:
[----:B0-----:R-:W0:Y:S01]  /*1cb0*/  LDS.64 R6, [R42+0x880] ;  /* 0x000880002a067984 */ /* 0x001e220000000a00 */
[C---:B-1----:R-:W-:Y:S01]  /*1cc0*/  @P0 FFMA.FTZ R5, R15.reuse, R5, R184 ;  /* 0x000000050f050223 */ /* 0x042fe200000100b8 */
[----:B------:R-:W-:-:S03]  /*1cd0*/  @P0 FMUL.FTZ R4, R15, R4 ;  /* 0x000000040f040220 */ /* 0x000fc60000410000 */
[-C--:B0-----:R-:W-:Y:S01]  /*1ce0*/  FFMA.FTZ R7, R5, R6.reuse, R7 ;  /* 0x0000000605077223 */ /* 0x081fe20000010007 */
[----:B------:R-:W-:-:S05]  /*1cf0*/  FMUL.FTZ R6, R4, R6 ;  /* 0x0000000604067220 */ /* 0x000fca0000410000 */
[----:B------:R1:W-:Y:S02]  /*1d00*/  STS.128 [R42+0x880], R4 ;  /* 0x000880042a007388 */ /* 0x0003e40000000c00 */
.L_x_4961:
[----:B------:R-:W-:Y:S05]  /*1d10*/  WARPSYNC.ALL ;  /* 0x0000000000007948 */ /* 0x000fea0003800000 */
[----:B------:R-:W-:Y:S01]  /*1d20*/  BAR.SYNC.DEFER_BLOCKING 0x0 ;  /* 0x0000000000007b1d */ /* 0x000fe20000010000 */
[C---:B--2-45:R-:W-:Y:S01]  /*1d30*/  FMUL.FTZ R3, R181.reuse, R183 ;  /* 0x000000b7b5037220 */ /* 0x074fe20000410000 */
[----:B------:R-:W-:Y:S01]  /*1d40*/  FFMA.FTZ R2, R181, R182, R180 ;  /* 0x000000b6b5027223 */ /* 0x000fe200000100b4 */
[----:B------:R-:W-:Y:S02]  /*1d50*/  ISETP.NE.AND P0, PT, R203, RZ, PT ;  /* 0x000000ffcb00720c */ /* 0x000fe40003f05270 */
[C---:B-1----:R-:W-:Y:S01]  /*1d60*/  FMUL.FTZ R4, R176.reuse, R3 ;  /* 0x00000003b0047220 */ /* 0x042fe20000410000 */
        /* <DEDUP_REMOVED lines=29> */
[----:B-1----:R-:W-:Y:S01]  /*1f40*/  FFMA.FTZ R190, R14, R190, R133 ;  /* 0x000000be0ebe7223 */ /* 0x002fe20000010085 */
        /* <DEDUP_REMOVED lines=21> */
[----:B------:R-:W1:Y:S01]  /*20a0*/  LDS.128 R4, [R42+0xa90] ;  /* 0x000a90002a047984 */ /* 0x000e620000000c00 */
[----:B------:R-:W-:Y:S01]  /*20b0*/  UMOV UR4, 0xffffffff ;  /* 0xffffffff00047882 */ /* 0x000fe20000000000 */
[----:B------:R-:W-:Y:S01]  /*20c0*/  ISETP.NE.AND P0, PT, R200, 0x1f, PT ;  /* 0x0000001fc800780c */ /* 0x000fe20003f05270 */
[C---:B-1----:R-:W-:Y:S01]  /*20d0*/  FFMA.FTZ R5, R4.reuse, R7, R5 ;  /* 0x0000000704057223 */ /* 0x042fe20000010005 */
[----:B------:R-:W-:Y:S01]  /*20e0*/  FMUL.FTZ R6, R4, R6 ;  /* 0x0000000604067220 */ /* 0x000fe20000410000 */
[----:B------:R-:W-:Y:S10]  /*20f0*/  BRA.DIV UR4, `(.L_x_4967) ;  /* 0x0000002604c07947 */ /* 0x000ff4000b800000 */
[----:B------:R-:W1:Y:S01]  /*2100*/  SHFL.DOWN PT, R2, R6, 0x1, 0x1f ;  /* 0x08201f0006027f89 */ /* 0x000e6200000e0000 */
[----:B------:R-:W-:Y:S02]  /*2110*/  MOV R3, R6 ;  /* 0x0000000600037202 */ /* 0x000fe40000000f00 */
[----:B------:R-:W-:Y:S01]  /*2120*/  MOV R4, R5 ;  /* 0x0000000500047202 */ /* 0x000fe20000000f00 */
[----:B------:R-:W2:Y:S04]  /*2130*/  SHFL.DOWN PT, R7, R5, 0x1, 0x1f ;  /* 0x08201f0005077f89 */ /* 0x000ea800000e0000 */
[----:B------:R-:W-:Y:S01]  /*2140*/  SHFL.IDX PT, R206, R14, RZ, 0x1f ;  /* 0x00001fff0ece7589 */ /* 0x000fe200000e0000 */
        /* <DEDUP_REMOVED lines=11> */
[----:B------:R-:W1:Y:S01]  /*2200*/  SHFL.DOWN PT, R2, R3, 0x4, 0x1f ;  /* 0x08801f0003027f89 */ /* 0x000e6200000e0000 */
[----:B------:R-:W-:-:S03]  /*2210*/  ISETP.GT.U32.AND P0, PT, R200, 0x1b, PT ;  /* 0x0000001bc800780c */ /* 0x000fc60003f04070 */
[----:B------:R-:W2:Y:S04]  /*2220*/  SHFL.DOWN PT, R5, R4, 0x4, 0x1f ;  /* 0x08801f0004057f89 */ /* 0x000ea800000e0000 */
[----:B------:R-:W-:Y:S06]  /*2230*/  SHFL.IDX PT, R7, R15, RZ, 0x1f ;  /* 0x00001fff0f077589 */ /* 0x000fec00000e0000 */
[C---:B-1----:R-:W-:Y:S01]  /*2240*/  @!P0 FMUL.FTZ R2, R3.reuse, R2 ;  /* 0x0000000203028220 */ /* 0x042fe20000410000 */
[----:B--2---:R-:W-:-:S04]  /*2250*/  @!P0 FFMA.FTZ R5, R3, R5, R4 ;  /* 0x0000000503058223 */ /* 0x004fc80000010004 */
[----:B------:R-:W-:Y:S02]  /*2260*/  @!P0 MOV R3, R2 ;  /* 0x0000000200038202 */ /* 0x000fe40000000f00 */
[----:B------:R-:W-:-:S03]  /*2270*/  @!P0 MOV R4, R5 ;  /* 0x0000000500048202 */ /* 0x000fc60000000f00 */
        /* <DEDUP_REMOVED lines=14> */
[----:B------:R-:W1:Y:S01]  /*2360*/  SHFL.IDX PT, R2, R3, RZ, 0x1f ;  /* 0x00001fff03027589 */ /* 0x000e6200000e0000 */
[----:B------:R-:W-:-:S03]  /*2370*/  ISETP.NE.AND P0, PT, R27, 0x1f, PT ;  /* 0x0000001f1b00780c */ /* 0x000fc60003f05270 */
[----:B------:R-:W2:Y:S04]  /*2380*/  SHFL.IDX PT, R6, R4, RZ, 0x1f ;  /* 0x00001fff04067589 */ /* 0x000ea800000e0000 */
[----:B------:R4:W0:Y:S04]  /*2390*/  SHFL.DOWN PT, R204, R3, 0x1, 0x1f ;  /* 0x08201f0003cc7f89 */ /* 0x00082800000e0000 */
[----:B------:R4:W0:Y:S01]  /*23a0*/  SHFL.DOWN PT, R205, R4, 0x1, 0x1f ;  /* 0x08201f0004cd7f89 */ /* 0x00082200000e0000 */
[-C--:B-1----:R-:W-:Y:S01]  /*23b0*/  FMUL.FTZ R14, R14, R2.reuse ;  /* 0x000000020e0e7220 */ /* 0x082fe20000410000 */
[----:B--2-4-:R-:W-:-:S07]  /*23c0*/  FFMA.FTZ R15, R15, R2, R6 ;  /* 0x000000020f0f7223 */ /* 0x014fce0000010006 */
.L_x_5017:
[----:B------:R-:W1:Y:S01]  /*23d0*/  LDS.64 R4, [R42+0xa98] ;  /* 0x000a98002a047984 */ /* 0x000e620000000a00 */
[----:B------:R-:W-:Y:S01]  /*23e0*/  MOV R6, R206 ;  /* 0x000000ce00067202 */ /* 0x000fe20000000f00 */
[----:B0-----:R-:W-:-:S04]  /*23f0*/  @P0 FFMA.FTZ R7, R204, R7, R205 ;  /* 0x00000007cc070223 */ /* 0x001fc800000100cd */
[----:B------:R-:W-:Y:S01]  /*2400*/  @P0 FMUL.FTZ R6, R204, R6 ;  /* 0x00000006cc060220 */ /* 0x000fe20000410000 */
[----:B-1----:R-:W-:-:S03]  /*2410*/  FFMA.FTZ R5, R4, R7, R5 ;  /* 0x0000000704057223 */ /* 0x002fc60000010005 */
[----:B------:R-:W-:-:S05]  /*2420*/  FMUL.FTZ R4, R4, R6 ;  /* 0x0000000604047220 */ /* 0x000fca0000410000 */
[----:B------:R1:W-:Y:S02]  /*2430*/  STS.128 [R42+0xa90], R4 ;  /* 0x000a90042a007388 */ /* 0x0003e40000000c00 */
.L_x_4966:
        /* <DEDUP_REMOVED lines=17> */
[----:B------:R-:W-:Y:S01]  /*2550*/  FMUL.FTZ R218, R151, R182 ;  /* 0x000000b697da7220 */ /* 0x000fe20000410000 */
[-C--:B------:R-:W-:Y:S01]  /*2560*/  FFMA.FTZ R178, R171, R176.reuse, R178 ;  /* 0x000000b0abb27223 */ /* 0x080fe200000100b2 */
[----:B------:R-:W-:Y:S01]  /*2570*/  FFMA.FTZ R2, R64, R189, R3 ;  /* 0x000000bd40027223 */ /* 0x000fe20000010003 */
[----:B------:R-:W-:Y:S01]  /*2580*/  FADD.FTZ R189, -R136, R189 ;  /* 0x000000bd88bd7221 */ /* 0x000fe20000010100 */
[----:B------:R-:W-:Y:S01]  /*2590*/  FMUL.FTZ R212, R130, R176 ;  /* 0x000000b082d47220 */ /* 0x000fe20000410000 */
[----:B------:R-:W-:Y:S01]  /*25a0*/  FFMA.FTZ R166, R166, R178, R177 ;  /* 0x000000b2a6a67223 */ /* 0x000fe200000100b1 */
[----:B------:R-:W-:Y:S01]  /*25b0*/  FFMA.FTZ R3, R65, R186, R2 ;  /* 0x000000ba41037223 */ /* 0x000fe20000010002 */
[----:B------:R-:W-:Y:S01]  /*25c0*/  FADD.FTZ R186, -R137, R186 ;  /* 0x000000ba89ba7221 */ /* 0x000fe20000010100 */
[----:B----4-:R-:W-:Y:S01]  /*25d0*/  FMUL.FTZ R14, R151, R178 ;  /* 0x000000b2970e7220 */ /* 0x010fe20000410000 */
[-C--:B------:R-:W-:Y:S01]  /*25e0*/  FFMA.FTZ R174, R165, R166.reuse, R174 ;  /* 0x000000a6a5ae7223 */ /* 0x080fe200000100ae */
[----:B------:R-:W-:Y:S01]  /*25f0*/  FFMA.FTZ R2, R66, R187, R3 ;  /* 0x000000bb42027223 */ /* 0x000fe20000010003 */
[----:B------:R-:W-:Y:S01]  /*2600*/  FADD.FTZ R187, -R138, R187 ;  /* 0x000000bb8abb7221 */ /* 0x000fe20000010100 */
[----:B------:R-:W-:Y:S01]  /*2610*/  FMUL.FTZ R210, R128, R166 ;  /* 0x000000a680d27220 */ /* 0x000fe20000410000 */
[----:B------:R-:W-:Y:S01]  /*2620*/  FFMA.FTZ R162, R162, R174, R175 ;  /* 0x000000aea2a27223 */ /* 0x000fe200000100af */
[----:B------:R-:W-:Y:S01]  /*2630*/  FFMA.FTZ R3, R67, R184, R2 ;  /* 0x000000b843037223 */ /* 0x000fe20000010002 */
[----:B------:R-:W-:Y:S01]  /*2640*/  FADD.FTZ R90, R216, R90 ;  /* 0x0000005ad85a7221 */ /* 0x000fe20000010000 */
[----:B------:R-:W-:Y:S01]  /*2650*/  FADD.FTZ R87, R212, R87 ;  /* 0x00000057d4577221 */ /* 0x000fe20000010000 */
        /* <DEDUP_REMOVED lines=8> */
[-C--:B------:R-:W-:Y:S01]  /*26e0*/  FFMA.FTZ R170, R159, R158.reuse, R170 ;  /* 0x0000009e9faa7223 */ /* 0x080fe200000100aa */
[----:B-1----:R-:W-:Y:S01]  /*26f0*/  FFMA.FTZ R4, R70, R193, R3 ;  /* 0x000000c146047223 */ /* 0x002fe20000010003 */
[----:B------:R-:W-:Y:S01]  /*2700*/  FADD.FTZ R3, -R133, R190 ;  /* 0x000000be85037221 */ /* 0x000fe20000010100 */
[----:B------:R-:W-:Y:S01]  /*2710*/  FMUL.FTZ R206, R124, R158 ;  /* 0x0000009e7cce7220 */ /* 0x000fe20000410000 */
[----:B------:R-:W-:Y:S01]  /*2720*/  FFMA.FTZ R156, R156, R170, R169 ;  /* 0x000000aa9c9c7223 */ /* 0x000fe200000100a9 */
[----:B------:R-:W-:Y:S01]  /*2730*/  FFMA.FTZ R7, R71, R194, R4 ;  /* 0x000000c247077223 */ /* 0x000fe20000010004 */
[----:B------:R-:W-:Y:S01]  /*2740*/  FADD.FTZ R193, -R142, R193 ;  /* 0x000000c18ec17221 */ /* 0x000fe20000010100 */
[----:B------:R-:W-:Y:S01]  /*2750*/  FADD.FTZ R159, -R143, R194 ;  /* 0x000000c28f9f7221 */ /* 0x000fe20000010100 */
[----:B------:R-:W-:Y:S01]  /*2760*/  FFMA.FTZ R168, R157, R156, R168 ;  /* 0x0000009c9da87223 */ /* 0x000fe200000100a8 */
[----:B------:R-:W-:Y:S01]  /*2770*/  FFMA.FTZ R4, R72, R199, R7 ;  /* 0x000000c748047223 */ /* 0x000fe20000010007 */
[----:B------:R-:W-:Y:S01]  /*2780*/  FMUL.FTZ R194, R127, R174 ;  /* 0x000000ae7fc27220 */ /* 0x000fe20000410000 */
[----:B------:R-:W-:Y:S01]  /*2790*/  FADD.FTZ R199, -R144, R199 ;  /* 0x000000c790c77221 */ /* 0x000fe20000010100 */
[----:B------:R-:W-:Y:S01]  /*27a0*/  FFMA.FTZ R154, R154, R168, R167 ;  /* 0x000000a89a9a7223 */ /* 0x000fe200000100a7 */
[----:B------:R-:W-:Y:S01]  /*27b0*/  FADD.FTZ R79, R208, R79 ;  /* 0x0000004fd04f7221 */ /* 0x000fe20000010000 */
[----:B------:R-:W-:Y:S01]  /*27c0*/  FADD.FTZ R82, R194, R82 ;  /* 0x00000052c2527221 */ /* 0x000fe20000010000 */
[----:B------:R-:W-:Y:S01]  /*27d0*/  FADD.FTZ R76, R206, R76 ;  /* 0x0000004cce4c7221 */ /* 0x000fe20000010000 */
[----:B------:R-:W-:Y:S01]  /*27e0*/  FFMA.FTZ R164, R155, R154, R164 ;  /* 0x0000009a9ba47223 */ /* 0x000fe200000100a4 */
[----:B------:R-:W-:-:S03]  /*27f0*/  FADD.FTZ R155, -R139, R184 ;  /* 0x000000b88b9b7221 */ /* 0x000fc60000010100 */
[-C--:B------:R-:W-:Y:S01]  /*2800*/  FFMA.FTZ R152, R152, R164.reuse, R163 ;  /* 0x000000a498987223 */ /* 0x080fe200000100a3 */
[----:B------:R-:W-:-:S03]  /*2810*/  FMUL.FTZ R7, R119, R164 ;  /* 0x000000a477077220 */ /* 0x000fc60000410000 */
[-C--:B------:R-:W-:Y:S01]  /*2820*/  FFMA.FTZ R160, R153, R152.reuse, R160 ;  /* 0x0000009899a07223 */ /* 0x080fe200000100a0 */
        /* <DEDUP_REMOVED lines=15> */
[----:B------:R-:W-:Y:S01]  /*2920*/  FFMA.FTZ R157, R75, R196, R190 ;  /* 0x000000c44b9d7223 */ /* 0x000fe200000100be */
[----:B------:R-:W-:Y:S01]  /*2930*/  FMUL.FTZ R190, R122, R156 ;  /* 0x0000009c7abe7220 */ /* 0x000fe20000410000 */
[C---:B------:R-:W-:Y:S01]  /*2940*/  FADD.FTZ R94, R5.reuse, R94 ;  /* 0x0000005e055e7221 */ /* 0x040fe20000010000 */
[----:B------:R-:W-:Y:S01]  /*2950*/  FFMA.FTZ R153, R5, R186, R204 ;  /* 0x000000ba05997223 */ /* 0x000fe200000100cc */
[----:B------:R-:W-:Y:S01]  /*2960*/  FMUL.FTZ R204, R123, R170 ;  /* 0x000000aa7bcc7220 */ /* 0x000fe20000410000 */
[----:B------:R-:W-:Y:S01]  /*2970*/  FFMA.FTZ R184, R92, R195, R157 ;  /* 0x000000c35cb87223 */ /* 0x000fe2000001009d */
[----:B------:R-:W-:Y:S01]  /*2980*/  FADD.FTZ R157, -R141, R192 ;  /* 0x000000c08d9d7221 */ /* 0x000fe20000010100 */
[----:B------:R-:W-:Y:S01]  /*2990*/  FFMA.FTZ R153, R190, R187, R153 ;  /* 0x000000bbbe997223 */ /* 0x000fe20000010099 */
[----:B------:R-:W-:Y:S01]  /*29a0*/  FMUL.FTZ R192, R125, R172 ;  /* 0x000000ac7dc07220 */ /* 0x000fe20000410000 */
[----:B------:R-:W-:Y:S01]  /*29b0*/  FADD.FTZ R195, -R148, R195 ;  /* 0x000000c394c37221 */ /* 0x000fe20000010100 */
[----:B------:R-:W1:Y:S01]  /*29c0*/  SHFL.DOWN PT, R163, R184, 0x1, 0x1f ;  /* 0x08201f00b8a37f89 */ /* 0x000e6200000e0000 */
[----:B------:R-:W-:Y:S01]  /*29d0*/  FFMA.FTZ R153, R204, R155, R153 ;  /* 0x0000009bcc997223 */ /* 0x000fe20000010099 */
[----:B------:R-:W-:Y:S01]  /*29e0*/  FADD.FTZ R99, R4, R99 ;  /* 0x0000006304637221 */ /* 0x000fe20000010000 */
[----:B------:R-:W-:Y:S01]  /*29f0*/  FMUL.FTZ R218, R195, R218 ;  /* 0x000000dac3da7220 */ /* 0x000fe20000410000 */
[----:B------:R-:W-:Y:S01]  /*2a00*/  FADD.FTZ R86, R198, R86 ;  /* 0x00000056c6567221 */ /* 0x000fe20000010000 */
[----:B------:R-:W-:Y:S01]  /*2a10*/  FFMA.FTZ R153, R206, R185, R153 ;  /* 0x000000b9ce997223 */ /* 0x000fe20000010099 */
[----:B------:R-:W-:Y:S01]  /*2a20*/  FADD.FTZ R78, R192, R78 ;  /* 0x0000004ec04e7221 */ /* 0x000fe20000010000 */
[----:B------:R-:W-:Y:S01]  /*2a30*/  FADD.FTZ R91, R204, R91 ;  /* 0x0000005bcc5b7221 */ /* 0x000fe20000010000 */
[----:B------:R-:W-:Y:S01]  /*2a40*/  FADD.FTZ R93, R190, R93 ;  /* 0x0000005dbe5d7221 */ /* 0x000fe20000010000 */
[----:B------:R-:W-:-:S04]  /*2a50*/  FFMA.FTZ R153, R192, R157, R153 ;  /* 0x0000009dc0997223 */ /* 0x000fc80000010099 */
[----:B------:R-:W-:-:S04]  /*2a60*/  FFMA.FTZ R153, R208, R193, R153 ;  /* 0x000000c1d0997223 */ /* 0x000fc80000010099 */
[----:B------:R-:W-:-:S04]  /*2a70*/  FFMA.FTZ R153, R194, R159, R153 ;  /* 0x0000009fc2997223 */ /* 0x000fc80000010099 */
[----:B------:R-:W-:Y:S01]  /*2a80*/  FFMA.FTZ R153, R210, R199, R153 ;  /* 0x000000c7d2997223 */ /* 0x000fe20000010099 */
[----:B-1----:R-:W-:-:S03]  /*2a90*/  @!P1 FADD.FTZ R184, R184, R163 ;  /* 0x000000a3b8b89221 */ /* 0x002fc60000010000 */
[----:B------:R-:W-:Y:S01]  /*2aa0*/  FFMA.FTZ R153, R198, R161, R153 ;  /* 0x000000a1c6997223 */ /* 0x000fe20000010099 */
[----:B------:R-:W-:Y:S01]  /*2ab0*/  FADD.FTZ R163, -R147, R196 ;  /* 0x000000c493a37221 */ /* 0x000fe20000010100 */
[----:B------:R-:W-:Y:S01]  /*2ac0*/  FMUL.FTZ R196, R131, R180 ;  /* 0x000000b483c47220 */ /* 0x000fe20000410000 */
[----:B------:R-:W-:Y:S01]  /*2ad0*/  FMUL.FTZ R161, R161, R14 ;  /* 0x0000000ea1a17220 */ /* 0x000fe20000410000 */
[----:B------:R-:W-:Y:S01]  /*2ae0*/  FFMA.FTZ R153, R212, R197, R153 ;  /* 0x000000c5d4997223 */ /* 0x000fe20000010099 */
[----:B------:R-:W1:Y:S01]  /*2af0*/  SHFL.DOWN PT, R165, R184, 0x2, 0x1f ;  /* 0x08401f00b8a57f89 */ /* 0x000e6200000e0000 */
[C---:B------:R-:W-:Y:S01]  /*2b00*/  FADD.FTZ R89, R196.reuse, R89 ;  /* 0x00000059c4597221 */ /* 0x040fe20000010000 */
[C---:B------:R-:W-:Y:S01]  /*2b10*/  FMUL.FTZ R14, R151.reuse, R166 ;  /* 0x000000a6970e7220 */ /* 0x040fe20000410000 */
[----:B------:R-:W-:Y:S01]  /*2b20*/  FFMA.FTZ R153, R196, R163, R153 ;  /* 0x000000a3c4997223 */ /* 0x000fe20000010099 */
[----:B------:R-:W-:Y:S01]  /*2b30*/  FMUL.FTZ R196, R151, R176 ;  /* 0x000000b097c47220 */ /* 0x000fe20000410000 */
[----:B------:R-:W-:-:S02]  /*2b40*/  FFMA.FTZ R178, R58, R178, R161 ;  /* 0x000000b23ab27223 */ /* 0x000fc400000100a1 */
[----:B------:R-:W-:Y:S01]  /*2b50*/  FFMA.FTZ R153, R216, R195, R153 ;  /* 0x000000c3d8997223 */ /* 0x000fe20000010099 */
[----:B------:R-:W-:Y:S01]  /*2b60*/  FMUL.FTZ R196, R197, R196 ;  /* 0x000000c4c5c47220 */ /* 0x000fe20000410000 */
[----:B------:R-:W-:-:S03]  /*2b70*/  FADD.FTZ R81, R178, R81 ;  /* 0x00000051b2517221 */ /* 0x000fc60000010000 */
[----:B------:R-:W2:Y:S01]  /*2b80*/  SHFL.DOWN PT, R214, R153, 0x1, 0x1f ;  /* 0x08201f0099d67f89 */ /* 0x000ea200000e0000 */
        /* <DEDUP_REMOVED lines=9> */
[----:B-1----:R-:W-:Y:S01]  /*2c20*/  @!P0 FADD.FTZ R184, R184, R165 ;  /* 0x000000a5b8b88221 */ /* 0x002fe20000010000 */
[----:B------:R-:W-:Y:S01]  /*2c30*/  FMUL.FTZ R166, R193, R14 ;  /* 0x0000000ec1a67220 */ /* 0x000fe20000410000 */
[C---:B------:R-:W-:Y:S01]  /*2c40*/  FMUL.FTZ R14, R151.reuse, R172 ;  /* 0x000000ac970e7220 */ /* 0x040fe20000410000 */
[----:B------:R-:W-:Y:S01]  /*2c50*/  FADD.FTZ R77, R174, R77 ;  /* 0x0000004dae4d7221 */ /* 0x000fe20000010000 */
[----:B------:R-:W-:Y:S01]  /*2c60*/  FMUL.FTZ R15, R151, R168 ;  /* 0x000000a8970f7220 */ /* 0x000fe20000410000 */
[----:B------:R-:W1:Y:S01]  /*2c70*/  SHFL.DOWN PT, R165, R184, 0x4, 0x1f ;  /* 0x08801f00b8a57f89 */ /* 0x000e6200000e0000 */
[----:B------:R-:W-:Y:S01]  /*2c80*/  FMUL.FTZ R157, R157, R14 ;  /* 0x0000000e9d9d7220 */ /* 0x000fe20000410000 */
[----:B------:R-:W-:Y:S01]  /*2c90*/  FMUL.FTZ R14, R151, R158 ;  /* 0x0000009e970e7220 */ /* 0x000fe20000410000 */
[----:B------:R-:W-:Y:S01]  /*2ca0*/  FFMA.FTZ R166, R55, R162, R166 ;  /* 0x000000a237a67223 */ /* 0x000fe200000100a6 */
[----:B------:R-:W-:Y:S01]  /*2cb0*/  FMUL.FTZ R15, R186, R15 ;  /* 0x0000000fba0f7220 */ /* 0x000fe20000410000 */
[----:B------:R-:W-:Y:S01]  /*2cc0*/  FFMA.FTZ R157, R54, R172, R157 ;  /* 0x000000ac369d7223 */ /* 0x000fe2000001009d */
[----:B------:R-:W-:Y:S01]  /*2cd0*/  FMUL.FTZ R162, R185, R14 ;  /* 0x0000000eb9a27220 */ /* 0x000fe20000410000 */
[----:B--2---:R-:W-:Y:S01]  /*2ce0*/  @!P1 FADD.FTZ R153, R153, R214 ;  /* 0x000000d699999221 */ /* 0x004fe20000010000 */
[----:B------:R-:W-:Y:S01]  /*2cf0*/  ISETP.GT.AND P1, PT, R43, 0x1b, PT ;  /* 0x0000001b2b00780c */ /* 0x000fe20003f24270 */
[----:B------:R-:W-:Y:S01]  /*2d00*/  FMUL.FTZ R14, R151, R170 ;  /* 0x000000aa970e7220 */ /* 0x000fe20000410000 */
[----:B------:R-:W-:Y:S01]  /*2d10*/  FFMA.FTZ R162, R53, R158, R162 ;  /* 0x0000009e35a27223 */ /* 0x000fe200000100a2 */
[----:B------:R-:W-:Y:S01]  /*2d20*/  FADD.FTZ R109, R166, R109 ;  /* 0x0000006da66d7221 */ /* 0x000fe20000010000 */
[----:B------:R-:W2:Y:S01]  /*2d30*/  SHFL.DOWN PT, R214, R153, 0x2, 0x1f ;  /* 0x08401f0099d67f89 */ /* 0x000ea200000e0000 */
[----:B------:R-:W-:Y:S01]  /*2d40*/  FMUL.FTZ R155, R155, R14 ;  /* 0x0000000e9b9b7220 */ /* 0x000fe20000410000 */
[----:B------:R-:W-:Y:S01]  /*2d50*/  FMUL.FTZ R14, R151, R156 ;  /* 0x0000009c970e7220 */ /* 0x000fe20000410000 */
[----:B------:R-:W-:Y:S01]  /*2d60*/  FADD.FTZ R106, R157, R106 ;  /* 0x0000006a9d6a7221 */ /* 0x000fe20000010000 */
[----:B------:R-:W-:Y:S01]  /*2d70*/  FADD.FTZ R101, R162, R101 ;  /* 0x00000065a2657221 */ /* 0x000fe20000010000 */
[----:B------:R-:W-:Y:S01]  /*2d80*/  FFMA.FTZ R155, R52, R170, R155 ;  /* 0x000000aa349b7223 */ /* 0x000fe2000001009b */
[----:B------:R-:W-:-:S03]  /*2d90*/  FMUL.FTZ R14, R187, R14 ;  /* 0x0000000ebb0e7220 */ /* 0x000fc60000410000 */
[----:B------:R-:W-:Y:S01]  /*2da0*/  FADD.FTZ R104, R155, R104 ;  /* 0x000000689b687221 */ /* 0x000fe20000010000 */
[----:B------:R-:W-:Y:S01]  /*2db0*/  FFMA.FTZ R156, R51, R156, R14 ;  /* 0x0000009c339c7223 */ /* 0x000fe2000001000e */
[----:B------:R-:W-:Y:S01]  /*2dc0*/  FMUL.FTZ R14, R151, R154 ;  /* 0x0000009a970e7220 */ /* 0x000fe20000410000 */
[----:B-1----:R-:W-:Y:S01]  /*2dd0*/  @!P1 FADD.FTZ R184, R184, R165 ;  /* 0x000000a5b8b89221 */ /* 0x002fe20000010000 */
[----:B------:R-:W-:Y:S01]  /*2de0*/  FFMA.FTZ R155, R50, R168, R15 ;  /* 0x000000a8329b7223 */ /* 0x000fe2000001000f */
[----:B------:R-:W-:Y:S01]  /*2df0*/  FADD.FTZ R107, R156, R107 ;  /* 0x0000006b9c6b7221 */ /* 0x000fe20000010000 */
[----:B------:R-:W-:Y:S01]  /*2e00*/  FMUL.FTZ R14, R189, R14 ;  /* 0x0000000ebd0e7220 */ /* 0x000fe20000410000 */
[----:B------:R-:W-:Y:S01]  /*2e10*/  FMUL.FTZ R15, R151, R164 ;  /* 0x000000a4970f7220 */ /* 0x000fe20000410000 */
[----:B------:R-:W1:Y:S01]  /*2e20*/  SHFL.DOWN PT, R165, R184, 0x8, 0x1f ;  /* 0x09001f00b8a57f89 */ /* 0x000e6200000e0000 */
[----:B------:R-:W-:Y:S01]  /*2e30*/  FADD.FTZ R96, R155, R96 ;  /* 0x000000609b607221 */ /* 0x000fe20000010000 */
[----:B------:R-:W-:Y:S01]  /*2e40*/  FFMA.FTZ R156, R49, R154, R14 ;  /* 0x0000009a319c7223 */ /* 0x000fe2000001000e */
[C---:B------:R-:W-:Y:S01]  /*2e50*/  FMUL.FTZ R154, R151.reuse, R152 ;  /* 0x00000098979a7220 */ /* 0x040fe20000410000 */
[----:B------:R-:W-:Y:S01]  /*2e60*/  FMUL.FTZ R14, R151, R160 ;  /* 0x000000a0970e7220 */ /* 0x000fe20000410000 */
[----:B------:R-:W-:Y:S01]  /*2e70*/  FMUL.FTZ R15, R188, R15 ;  /* 0x0000000fbc0f7220 */ /* 0x000fe20000410000 */
[----:B------:R-:W-:Y:S01]  /*2e80*/  FADD.FTZ R105, R156, R105 ;  /* 0x000000699c697221 */ /* 0x000fe20000010000 */
[----:B--2---:R-:W-:Y:S01]  /*2e90*/  @!P0 FADD.FTZ R153, R153, R214 ;  /* 0x000000d699998221 */ /* 0x004fe20000010000 */
[----:B------:R-:W-:Y:S01]  /*2ea0*/  ISETP.GT.AND P0, PT, R43, 0x17, PT ;  /* 0x000000172b00780c */ /* 0x000fe20003f04270 */
[----:B------:R-:W-:Y:S01]  /*2eb0*/  FMUL.FTZ R214, R151, R180 ;  /* 0x000000b497d67220 */ /* 0x000fe20000410000 */
[----:B------:R-:W-:Y:S01]  /*2ec0*/  FMUL.FTZ R154, R191, R154 ;  /* 0x0000009abf9a7220 */ /* 0x000fe20000410000 */
[----:B------:R-:W-:Y:S01]  /*2ed0*/  FMUL.FTZ R3, R3, R14 ;  /* 0x0000000e03037220 */ /* 0x000fe20000410000 */
[----:B------:R-:W2:Y:S01]  /*2ee0*/  SHFL.DOWN PT, R220, R153, 0x4, 0x1f ;  /* 0x08801f0099dc7f89 */ /* 0x000ea200000e0000 */
[----:B------:R-:W-:Y:S01]  /*2ef0*/  FMUL.FTZ R163, R163, R214 ;  /* 0x000000d6a3a37220 */ /* 0x000fe20000410000 */
        /* <DEDUP_REMOVED lines=9> */
[----:B------:R-:W-:-:S04]  /*2f90*/  FFMA.FTZ R165, R61, R182, R218 ;  /* 0x000000b63da57223 */ /* 0x000fc800000100da */
[----:B------:R-:W1:Y:S01]  /*2fa0*/  SHFL.DOWN PT, R159, R184, 0x10, 0x1f ;  /* 0x0a001f00b89f7f89 */ /* 0x000e6200000e0000 */
[----:B------:R-:W-:Y:S01]  /*2fb0*/  FADD.FTZ R88, R165, R88 ;  /* 0x00000058a5587221 */ /* 0x000fe20000010000 */
[----:B--2---:R-:W-:-:S05]  /*2fc0*/  @!P1 FADD.FTZ R153, R153, R220 ;  /* 0x000000dc99999221 */ /* 0x004fca0000010000 */
[----:B------:R-:W2:Y:S01]  /*2fd0*/  SHFL.DOWN PT, R182, R153, 0x8, 0x1f ;  /* 0x09001f0099b67f89 */ /* 0x000ea200000e0000 */
[----:B-1----:R-:W-:Y:S01]  /*2fe0*/  FADD.FTZ R5, R184, R159 ;  /* 0x0000009fb8057221 */ /* 0x002fe20000010000 */
[----:B--2---:R-:W-:Y:S01]  /*2ff0*/  @!P0 FADD.FTZ R153, R153, R182 ;  /* 0x000000b699998221 */ /* 0x004fe20000010000 */
[----:B------:R-:W-:-:S04]  /*3000*/  ISETP.NE.AND P0, PT, R43, RZ, PT ;  /* 0x000000ff2b00720c */ /* 0x000fc80003f05270 */
[----:B------:R-:W1:Y:S02]  /*3010*/  SHFL.DOWN PT, R174, R153, 0x10, 0x1f ;  /* 0x0a001f0099ae7f89 */ /* 0x000e6400000e0000 */
[----:B-1----:R-:W-:-:S07]  /*3020*/  FADD.FTZ R4, R153, R174 ;  /* 0x000000ae99047221 */ /* 0x002fce0000010000 */
[----:B------:R1:W-:Y:S01]  /*3030*/  @!P0 STS.64 [R39+0x858], R4 ;  /* 0x0008580427008388 */ /* 0x0003e20000000a00 */
[----:B------:R-:W-:Y:S06]  /*3040*/  BAR.SYNC.DEFER_BLOCKING 0x0 ;  /* 0x0000000000007b1d */ /* 0x000fec0000010000 */
[----:B------:R-:W-:Y:S05]  /*3050*/  @P2 BRA `(.L_x_4969) ;  /* 0x0000000000482947 */ /* 0x000fea0003800000 */
[----:B------:R-:W2:Y:S01]  /*3060*/  S2UR UR5, SR_CgaCtaId ;  /* 0x00000000000579c3 */ /* 0x000ea20000008800 */
[----:B------:R-:W-:Y:S01]  /*3070*/  UMOV UR4, 0x400 ;  /* 0x0000040000047882 */ /* 0x000fe20000000000 */
[----:B------:R-:W-:Y:S02]  /*3080*/  ISETP.NE.AND P1, PT, R202, UR8, PT ;  /* 0x00000008ca007c0c */ /* 0x000fe4000bf25270 */
[----:B------:R-:W-:-:S04]  /*3090*/  ISETP.GT.AND P0, PT, R43, 0xf, PT ;  /* 0x0000000f2b00780c */ /* 0x000fc80003f04270 */
[----:B------:R-:W-:Y:S02]  /*30a0*/  FSEL R184, R184, R5, P0 ;  /* 0x00000005b8b87208 */ /* 0x000fe40000000000 */
[----:B------:R-:W-:-:S05]  /*30b0*/  FSEL R153, R153, R4, P0 ;  /* 0x0000000499997208 */ /* 0x000fca0000000000 */
[----:B------:R-:W-:Y:S04]  /*30c0*/  @P1 LDS R6, [R116+0x2190] ;  /* 0x0021900074061984 */ /* 0x000fe80000000800 */
[----:B------:R-:W-:Y:S01]  /*30d0*/  @P1 LDS R14, [R116+0x1d90] ;  /* 0x001d9000740e1984 */ /* 0x000fe20000000800 */
[----:B--2---:R-:W-:-:S06]  /*30e0*/  ULEA UR4, UR5, UR4, 0x18 ;  /* 0x0000000405047291 */ /* 0x004fcc000f8ec0ff */
[----:B------:R-:W-:-:S05]  /*30f0*/  MOV R36, UR4 ;  /* 0x0000000400247c02 */ /* 0x000fca0008000f00 */
[----:B------:R-:W1:Y:S02]  /*3100*/  LDS.64 R2, [R36+0x860] ;  /* 0x0008600024027984 */ /* 0x000e640000000a00 */
[----:B-1----:R-:W-:Y:S01]  /*3110*/  FADD.FTZ R5, R3, R184 ;  /* 0x000000b803057221 */ /* 0x002fe20000010000 */
[----:B------:R-:W-:-:S03]  /*3120*/  FADD.FTZ R153, R2, R153 ;  /* 0x0000009902997221 */ /* 0x000fc60000010000 */
[----:B------:R-:W-:Y:S01]  /*3130*/  @P1 FADD.FTZ R3, R5, R6 ;  /* 0x0000000605031221 */ /* 0x000fe20000010000 */
[----:B------:R-:W-:-:S04]  /*3140*/  @P1 FADD.FTZ R153, R153, R14 ;  /* 0x0000000e99991221 */ /* 0x000fc80000010000 */
[----:B------:R2:W-:Y:S04]  /*3150*/  @P1 STS [R116+0x2190], R3 ;  /* 0x0021900374001388 */ /* 0x0005e80000000800 */
[----:B------:R2:W-:Y:S04]  /*3160*/  STS [R116+0x1d90], R153 ;  /* 0x001d909974007388 */ /* 0x0005e80000000800 */
[----:B------:R2:W-:Y:S02]  /*3170*/  @!P1 STS [R116+0x2190], R5 ;  /* 0x0021900574009388 */ /* 0x0005e40000000800 */
.L_x_4969:
[----:B------:R-:W-:Y:S05]  /*3180*/  BSYNC.RECONVERGENT B0 ;  /* 0x0000000000007941 */ /* 0x000fea0003800200 */
.L_x_4968:
[----:B------:R-:W-:Y:S01]  /*3190*/  UIADD3 UR10, UPT, UPT, UR10, 0x1, URZ ;  /* 0x000000010a0a7890 */ /* 0x000fe2000fffe0ff */
[----:B------:R-:W-:Y:S02]  /*31a0*/  LEA R115, P0, R8, R115, 0x2 ;  /* 0x0000007308737211 */ /* 0x000fe400078010ff */
[----:B------:R-:W-:Y:S01]  /*31b0*/  LEA R113, P1, R10, R113, 0x2 ;  /* 0x000000710a717211 */ /* 0x000fe200078210ff */
[----:B------:R-:W-:Y:S01]  /*31c0*/  UISETP.NE.AND UP0, UPT, UR10, URZ, UPT ;  /* 0x000000ff0a00728c */ /* 0x000fe2000bf05270 */
[----:B------:R-:W-:Y:S02]  /*31d0*/  LEA R111, P2, R12, R111, 0x2 ;  /* 0x0000006f0c6f7211 */ /* 0x000fe400078410ff */
[----:B------:R-:W-:Y:S02]  /*31e0*/  IADD3 R149, PT, PT, R149, 0x1, RZ ;  /* 0x0000000195957810 */ /* 0x000fe40007ffe0ff */
[----:B--23--:R-:W-:Y:S02]  /*31f0*/  IADD3 R116, PT, PT, R116, 0x4, RZ ;  /* 0x0000000474747810 */ /* 0x00cfe40007ffe0ff */
[----:B------:R-:W-:-:S02]  /*3200*/  IADD3 R108, PT, PT, R108, 0x8, RZ ;  /* 0x000000086c6c7810 */ /* 0x000fc40007ffe0ff */
[----:B------:R-:W-:Y:S02]  /*3210*/  IADD3 R150, PT, PT, R150, 0x1, RZ ;  /* 0x0000000196967810 */ /* 0x000fe40007ffe0ff */
[----:B------:R-:W-:Y:S02]  /*3220*/  IADD3.X R114, PT, PT, R114, R9, RZ, P0, !PT ;  /* 0x0000000972727210 */ /* 0x000fe400007fe4ff */
[----:B------:R-:W-:Y:S02]  /*3230*/  IADD3.X R112, PT, PT, R112, R11, RZ, P1, !PT ;  /* 0x0000000b70707210 */ /* 0x000fe40000ffe4ff */
[----:B------:R-:W-:Y:S01]  /*3240*/  IADD3.X R110, PT, PT, R110, R13, RZ, P2, !PT ;  /* 0x0000000d6e6e7210 */ /* 0x000fe200017fe4ff */
[----:B------:R-:W-:Y:S06]  /*3250*/  BRA.U UP0, `(.L_x_4970) ;  /* 0xffffffe100107547 */ /* 0x000fec000b83ffff */
.L_x_4957:
[----:B------:R-:W-:Y:S01]  /*3260*/  BAR.SYNC.DEFER_BLOCKING 0x0 ;  /* 0x0000000000007b1d */ /* 0x000fe20000010000 */
[----:B------:R-:W-:Y:S01]  /*3270*/  F2FP.F16.F32.PACK_AB R7, R76, R91 ;  /* 0x0000005b4c07723e */ /* 0x000fe200000000ff */
[----:B------:R-:W-:Y:S01]  /*3280*/  USHF.L.U32 UR6, UR9, 0xa, URZ ;  /* 0x0000000a09067899 */ /* 0x000fe200080006ff */
[----:B------:R-:W-:Y:S01]  /*3290*/  F2FP.F16.F32.PACK_AB R6, R93, R94 ;  /* 0x0000005e5d06723e */ /* 0x000fe200000000ff */
[----:B------:R-:W-:Y:S01]  /*32a0*/  FADD.FTZ R26, R26, R98 ;  /* 0x000000621a1a7221 */ /* 0x000fe20000010000 */
[----:B-1----:R-:W-:Y:S01]  /*32b0*/  F2FP.F16.F32.PACK_AB R5, R99, R102 ;  /* 0x000000666305723e */ /* 0x002fe200000000ff */
[----:B------:R-:W1:Y:S01]  /*32c0*/  LDCU.64 UR10, c[0x0][0x4f8] ;  /* 0x00009f00ff0a77ac */ /* 0x000e620008000a00 */
[----:B------:R-:W-:Y:S01]  /*32d0*/  F2FP.F16.F32.PACK_AB R4, R95, R103 ;  /* 0x000000675f04723e */ /* 0x000fe200000000ff */
[----:B------:R-:W2:Y:S01]  /*32e0*/  LDC.64 R46, c[0x0][0x500] ;  /* 0x00014000ff2e7b82 */ /* 0x000ea20000000a00 */
[----:B------:R-:W-:Y:S01]  /*32f0*/  F2FP.F16.F32.PACK_AB R11, R90, R89 ;  /* 0x000000595a0b723e */ /* 0x000fe200000000ff */
[----:B------:R-:W-:Y:S01]  /*3300*/  USHF.R.S32.HI UR7, URZ, 0x1f, UR6 ;  /* 0x0000001fff077899 */ /* 0x000fe20008011406 */
[----:B------:R-:W-:Y:S01]  /*3310*/  F2FP.F16.F32.PACK_AB R10, R87, R86 ;  /* 0x00000056570a723e */ /* 0x000fe200000000ff */
[----:B------:R-:W-:Y:S01]  /*3320*/  UISETP.GT.AND UP0, UPT, UR8, 0x1, UPT ;  /* 0x000000010800788c */ /* 0x000fe2000bf04270 */
[----:B------:R-:W-:-:S02]  /*3330*/  F2FP.F16.F32.PACK_AB R9, R83, R82 ;  /* 0x000000525309723e */ /* 0x000fc400000000ff */
[----:B------:R-:W-:Y:S01]  /*3340*/  F2FP.F16.F32.PACK_AB R8, R79, R78 ;  /* 0x0000004e4f08723e */ /* 0x000fe200000000ff */
[----:B------:R-:W3:Y:S01]  /*3350*/  LDC.64 R52, c[0x0][0x550] ;  /* 0x00015400ff347b82 */ /* 0x000ee20000000a00 */
[----:B------:R-:W-:Y:S01]  /*3360*/  F2FP.F16.F32.PACK_AB R55, R88, R85 ;  /* 0x000000555837723e */ /* 0x000fe200000000ff */
[----:B------:R-:W-:Y:S01]  /*3370*/  UMOV UR8, UR9 ;  /* 0x0000000900087c82 */ /* 0x000fe20008000000 */
[----:B------:R-:W-:Y:S02]  /*3380*/  F2FP.F16.F32.PACK_AB R54, R84, R81 ;  /* 0x000000515436723e */ /* 0x000fe400000000ff */
[----:B------:R-:W-:Y:S02]  /*3390*/  IADD3 R32, P1, PT, R32, -0x800, RZ ;  /* 0xfffff80020207810 */ /* 0x000fe40007f3e0ff */
[----:B------:R-:W-:Y:S01]  /*33a0*/  IADD3 R30, P2, PT, R30, -0x800, RZ ;  /* 0xfffff8001e1e7810 */ /* 0x000fe20007f5e0ff */
[----:B------:R4:W-:Y:S01]  /*33b0*/  STS.128 [R45], R4 ;  /* 0x000000042d007388 */ /* 0x0009e20000000c00 */
[----:B-1----:R-:W-:Y:S01]  /*33c0*/  UIMAD.WIDE.U32 UR4, UR18, UR10, UR6 ;  /* 0x0000000a120472a5 */ /* 0x002fe2000f8e0006 */
[----:B------:R-:W-:-:S02]  /*33d0*/  IADD3.X R33, PT, PT, R33, -0x1, RZ, P1, !PT ;  /* 0xffffffff21217810 */ /* 0x000fc40000ffe4ff */
[----:B------:R1:W-:Y:S01]  /*33e0*/  STS.128 [R45+0x10], R8 ;  /* 0x000010082d007388 */ /* 0x0003e20000000c00 */
[----:B------:R-:W-:-:S03]  /*33f0*/  NOP ;  /* 0x0000000000007918 */ /* 0x000fc60000000000 */
[----:B------:R-:W5:Y:S01]  /*3400*/  LDS.128 R12, [R44] ;  /* 0x000000002c0c7984 */ /* 0x000f620000000c00 */
[----:B------:R-:W-:Y:S01]  /*3410*/  UIMAD UR5, UR18, UR11, UR5 ;  /* 0x0000000b120572a4 */ /* 0x000fe2000f8e0205 */
[----:B------:R-:W-:Y:S02]  /*3420*/  IADD3.X R31, PT, PT, R31, -0x1, RZ, P2, !PT ;  /* 0xffffffff1f1f7810 */ /* 0x000fe400017fe4ff */
[----:B------:R-:W0:Y:S01]  /*3430*/  LDS.128 R48, [R44+0x200] ;  /* 0x000200002c307984 */ /* 0x000e220000000c00 */
[----:B----4-:R-:W-:Y:S02]  /*3440*/  FADD.FTZ R5, R26, R97 ;  /* 0x000000611a057221 */ /* 0x010fe40000010000 */
[----:B--2---:R-:W-:-:S04]  /*3450*/  IMAD.WIDE.U32 R2, R18, R46, UR4 ;  /* 0x0000000412027e25 */ /* 0x004fc8000f8e002e */
[----:B------:R-:W-:Y:S01]  /*3460*/  FADD.FTZ R0, R5, R100 ;  /* 0x0000006405007221 */ /* 0x000fe20000010000 */
[----:B-1----:R-:W-:Y:S01]  /*3470*/  F2FP.F16.F32.PACK_AB R9, R105, R100 ;  /* 0x000000646909723e */ /* 0x002fe200000000ff */
[----:B------:R-:W-:Y:S01]  /*3480*/  IMAD R3, R18, R47, R3 ;  /* 0x0000002f12037224 */ /* 0x000fe200078e0203 */
[C---:B---3--:R-:W-:Y:S01]  /*3490*/  LEA R4, P0, R2.reuse, R52, 0x1 ;  /* 0x0000003402047211 */ /* 0x048fe200078008ff */
[----:B------:R-:W1:Y:S01]  /*34a0*/  LDCU.64 UR4, c[0x0][0x518] ;  /* 0x0000a300ff0477ac */ /* 0x000e620008000a00 */
[----:B------:R-:W-:Y:S01]  /*34b0*/  F2FP.F16.F32.PACK_AB R8, R97, R98 ;  /* 0x000000626108723e */ /* 0x000fe200000000ff */
[----:B------:R-:W2:Y:S01]  /*34c0*/  LDC.64 R46, c[0x0][0x560] ;  /* 0x00015800ff2e7b82 */ /* 0x000ea20000000a00 */
[----:B------:R-:W-:Y:S01]  /*34d0*/  LEA.HI.X R5, R2, R53, R3, 0x1, P0 ;  /* 0x0000003502057211 */ /* 0x000fe200000f0c03 */
[----:B------:R-:W-:Y:S01]  /*34e0*/  FADD.FTZ R7, R0, R105 ;  /* 0x0000006900077221 */ /* 0x000fe20000010000 */
[----:B------:R-:W-:Y:S02]  /*34f0*/  F2FP.F16.F32.PACK_AB R11, R101, R104 ;  /* 0x00000068650b723e */ /* 0x000fe400000000ff */
[----:B------:R-:W-:Y:S01]  /*3500*/  F2FP.F16.F32.PACK_AB R10, R107, R96 ;  /* 0x000000606b0a723e */ /* 0x000fe200000000ff */
[----:B------:R-:W-:Y:S01]  /*3510*/  IMAD.WIDE.U32 R2, R41, 0x10, R4 ;  /* 0x0000001029027825 */ /* 0x000fe200078e0004 */
[----:B------:R-:W-:Y:S01]  /*3520*/  F2FP.F16.F32.PACK_AB R53, R80, R77 ;  /* 0x0000004d5035723e */ /* 0x000fe200000000ff */
[----:B------:R-:W3:Y:S01]  /*3530*/  LDC.64 R4, c[0x0][0x520] ;  /* 0x00014800ff047b82 */ /* 0x000ee20000000a00 */
[----:B------:R-:W-:Y:S01]  /*3540*/  F2FP.F16.F32.PACK_AB R52, R109, R106 ;  /* 0x0000006a6d34723e */ /* 0x000fe200000000ff */
[----:B------:R-:W-:-:S04]  /*3550*/  FADD.FTZ R96, R7, R96 ;  /* 0x0000006007607221 */ /* 0x000fc80000010000 */
[----:B------:R-:W-:Y:S01]  /*3560*/  FADD.FTZ R107, R96, R107 ;  /* 0x0000006b606b7221 */ /* 0x000fe20000010000 */
[----:B-1----:R-:W-:-:S03]  /*3570*/  UIMAD.WIDE.U32 UR6, UR18, UR4, UR6 ;  /* 0x00000004120672a5 */ /* 0x002fc6000f8e0006 */
[----:B------:R-:W-:Y:S01]  /*3580*/  FADD.FTZ R104, R107, R104 ;  /* 0x000000686b687221 */ /* 0x000fe20000010000 */
[----:B------:R-:W-:-:S03]  /*3590*/  UIMAD UR7, UR18, UR5, UR7 ;  /* 0x00000005120772a4 */ /* 0x000fc6000f8e0207 */
[----:B------:R-:W-:Y:S01]  /*35a0*/  FADD.FTZ R101, R104, R101 ;  /* 0x0000006568657221 */ /* 0x000fe20000010000 */
[----:B-----5:R-:W-:Y:S03]  /*35b0*/  STG.E.128 desc[UR16][R2.64], R12 ;  /* 0x0000000c02007986 */ /* 0x020fe6000c101d10 */
[----:B------:R-:W-:Y:S01]  /*35c0*/  FADD.FTZ R106, R101, R106 ;  /* 0x0000006a656a7221 */ /* 0x000fe20000010000 */
[----:B0-----:R3:W-:Y:S03]  /*35d0*/  STG.E.128 desc[UR16][R2.64+0x200], R48 ;  /* 0x0002003002007986 */ /* 0x0017e6000c101d10 */
[----:B------:R-:W-:Y:S01]  /*35e0*/  FADD.FTZ R106, R106, R109 ;  /* 0x0000006d6a6a7221 */ /* 0x000fe20000010000 */
[----:B------:R-:W-:Y:S03]  /*35f0*/  BAR.SYNC.DEFER_BLOCKING 0x0 ;  /* 0x0000000000007b1d */ /* 0x000fe60000010000 */
[----:B------:R-:W-:-:S04]  /*3600*/  FADD.FTZ R77, R106, R77 ;  /* 0x0000004d6a4d7221 */ /* 0x000fc80000010000 */
[----:B------:R-:W-:-:S04]  /*3610*/  FADD.FTZ R80, R77, R80 ;  /* 0x000000504d507221 */ /* 0x000fc80000010000 */
[----:B------:R-:W-:-:S04]  /*3620*/  FADD.FTZ R81, R80, R81 ;  /* 0x0000005150517221 */ /* 0x000fc80000010000 */
[----:B------:R-:W-:Y:S01]  /*3630*/  FADD.FTZ R84, R81, R84 ;  /* 0x0000005451547221 */ /* 0x000fe20000010000 */
[----:B---3--:R-:W-:-:S04]  /*3640*/  IMAD.WIDE.U32 R2, R18, R4, UR6 ;  /* 0x0000000612027e25 */ /* 0x008fc8000f8e0004 */
[----:B------:R-:W-:Y:S01]  /*3650*/  FADD.FTZ R85, R84, R85 ;  /* 0x0000005554557221 */ /* 0x000fe20000010000 */
[----:B------:R-:W-:Y:S01]  /*3660*/  IMAD R0, R18, R5, R3 ;  /* 0x0000000512007224 */ /* 0x000fe200078e0203 */
[C---:B--2---:R-:W-:Y:S02]  /*3670*/  LEA R4, P0, R2.reuse, R46, 0x1 ;  /* 0x0000002e02047211 */ /* 0x044fe400078008ff */
[----:B------:R-:W-:Y:S02]  /*3680*/  FADD.FTZ R26, R85, R88 ;  /* 0x00000058551a7221 */ /* 0x000fe40000010000 */
[----:B------:R-:W-:Y:S01]  /*3690*/  LEA.HI.X R5, R2, R47, R0, 0x1, P0 ;  /* 0x0000002f02057211 */ /* 0x000fe200000f0c00 */
[----:B------:R-:W-:Y:S01]  /*36a0*/  STS.128 [R45], R8 ;  /* 0x000000082d007388 */ /* 0x000fe20000000c00 */
[----:B------:R-:W-:-:S03]  /*36b0*/  IADD3 R34, P0, PT, R34, -0x800, RZ ;  /* 0xfffff80022227810 */ /* 0x000fc60007f1e0ff */
[----:B------:R-:W-:Y:S01]  /*36c0*/  STS.128 [R45+0x10], R52 ;  /* 0x000010342d007388 */ /* 0x000fe20000000c00 */
[----:B------:R-:W-:-:S03]  /*36d0*/  NOP ;  /* 0x0000000000007918 */ /* 0x000fc60000000000 */
[----:B------:R-:W0:Y:S01]  /*36e0*/  LDS.128 R56, [R44] ;  /* 0x000000002c387984 */ /* 0x000e220000000c00 */
[----:B------:R-:W-:Y:S01]  /*36f0*/  IMAD.WIDE.U32 R2, R41, 0x10, R4 ;  /* 0x0000001029027825 */ /* 0x000fe200078e0004 */
[----:B------:R-:W-:Y:S02]  /*3700*/  IADD3.X R35, PT, PT, R35, -0x1, RZ, P0, !PT ;  /* 0xffffffff23237810 */ /* 0x000fe400007fe4ff */
[----:B------:R-:W1:Y:S04]  /*3710*/  LDS.128 R60, [R44+0x200] ;  /* 0x000200002c3c7984 */ /* 0x000e680000000c00 */
[----:B0-----:R0:W-:Y:S04]  /*3720*/  STG.E.128 desc[UR16][R2.64], R56 ;  /* 0x0000003802007986 */ /* 0x0011e8000c101d10 */
[----:B-1----:R0:W-:Y:S01]  /*3730*/  STG.E.128 desc[UR16][R2.64+0x200], R60 ;  /* 0x0002003c02007986 */ /* 0x0021e2000c101d10 */
[----:B------:R-:W-:Y:S05]  /*3740*/  BRA.U UP0, `(.L_x_4971) ;  /* 0xffffffcd00e47547 */ /* 0x000fea000b83ffff */
.L_x_4956:
[----:B------:R-:W1:Y:S01]  /*3750*/  LDC.64 R6, c[0x0][0x548] ;  /* 0x00015200ff067b82 */ /* 0x000e620000000a00 */
[----:B-----5:R-:W2:Y:S01]  /*3760*/  S2R R19, SR_TID.X ;  /* 0x0000000000137919 */ /* 0x020ea20000002100 */
[----:B------:R-:W2:Y:S06]  /*3770*/  LDCU UR7, c[0x0][0x38c] ;  /* 0x00007180ff0777ac */ /* 0x000eac0008000800 */
[----:B------:R-:W3:Y:S01]  /*3780*/  LDC.64 R8, c[0x0][0x568] ;  /* 0x00015a00ff087b82 */ /* 0x000ee20000000a00 */
[----:B-1----:R-:W-:-:S04]  /*3790*/  ISETP.NE.U32.AND P1, PT, R6, RZ, PT ;  /* 0x000000ff0600720c */ /* 0x002fc80003f25070 */
[----:B------:R-:W-:Y:S02]  /*37a0*/  ISETP.NE.AND.EX P1, PT, R7, RZ, PT, P1 ;  /* 0x000000ff0700720c */ /* 0x000fe40003f25310 */
[----:B---3--:R-:W-:Y:S02]  /*37b0*/  ISETP.NE.U32.AND P0, PT, R8, RZ, PT ;  /* 0x000000ff0800720c */ /* 0x008fe40003f05070 */
[----:B--2---:R-:W-:Y:S02]  /*37c0*/  ISETP.GE.AND P2, PT, R19, UR7, PT ;  /* 0x0000000713007c0c */ /* 0x004fe4000bf46270 */
[----:B------:R-:W-:-:S07]  /*37d0*/  ISETP.NE.AND.EX P0, PT, R9, RZ, PT, P0 ;  /* 0x000000ff0900720c */ /* 0x000fce0003f05300 */
[----:B------:R-:W-:Y:S06]  /*37e0*/  @!P1 BRA `(.L_x_4972) ;  /* 0x0000000000849947 */ /* 0x000fec0003800000 */
[----:B------:R-:W1:Y:S01]  /*37f0*/  SHFL.DOWN P1, R0, R25, 0x1, 0x1f ;  /* 0x08201f0019007f89 */ /* 0x000e620000020000 */
[----:B------:R-:W-:Y:S01]  /*3800*/  BSSY.RECONVERGENT B0, `(.L_x_4972) ;  /* 0x000001f000007945 */ /* 0x000fe20003800200 */
[----:B------:R-:W2:Y:S01]  /*3810*/  S2R R4, SR_LANEID ;  /* 0x0000000000047919 */ /* 0x000ea20000000000 */
[----:B------:R-:W3:Y:S01]  /*3820*/  S2R R10, SR_TID.X ;  /* 0x00000000000a7919 */ /* 0x000ee20000002100 */
[----:B-1----:R-:W-:-:S05]  /*3830*/  @P1 FADD R0, R0, R25 ;  /* 0x0000001900001221 */ /* 0x002fca0000000000 */
[----:B0-----:R-:W0:Y:S01]  /*3840*/  SHFL.DOWN P1, R3, R0, 0x2, 0x1f ;  /* 0x08401f0000037f89 */ /* 0x001e220000020000 */
[----:B--2---:R-:W-:-:S13]  /*3850*/  ISETP.NE.AND P3, PT, R4, RZ, PT ;  /* 0x000000ff0400720c */ /* 0x004fda0003f65270 */
        /* <DEDUP_REMOVED lines=18> */
[----:B------:R-:W-:Y:S01]  /*3980*/  UMOV UR4, 0x400 ;  /* 0x0000040000047882 */ /* 0x000fe20000000000 */
[----:B------:R-:W-:-:S04]  /*3990*/  LEA R2, P1, R18, R6, 0x2 ;  /* 0x0000000612027211 */ /* 0x000fc800078210ff */
[----:B0-----:R-:W-:Y:S01]  /*39a0*/  LEA.HI.X R3, R18, R7, RZ, 0x2, P1 ;  /* 0x0000000712037211 */ /* 0x001fe200008f14ff */
[----:B-1----:R-:W-:-:S09]  /*39b0*/  ULEA UR4, UR5, UR4, 0x18 ;  /* 0x0000000405047291 */ /* 0x002fd2000f8ec0ff */
[----:B------:R-:W0:Y:S02]  /*39c0*/  LDS R5, [UR4+0x858] ;  /* 0x00085804ff057984 */ /* 0x000e240008000800 */
[----:B0-----:R-:W-:-:S05]  /*39d0*/  FADD.FTZ R5, R4, R5 ;  /* 0x0000000504057221 */ /* 0x001fca0000010000 */
[----:B------:R1:W-:Y:S02]  /*39e0*/  REDG.E.ADD.F32.FTZ.RN.STRONG.GPU desc[UR16][R2.64], R5 ;  /* 0x00000005020079a6 */ /* 0x0003e4000c12f310 */
.L_x_4973:
[----:B------:R-:W-:Y:S05]  /*39f0*/  BSYNC.RECONVERGENT B0 ;  /* 0x0000000000007941 */ /* 0x000fea0003800200 */
.L_x_4972:
[----:B------:R-:W-:Y:S05]  /*3a00*/  @!P0 BRA `(.L_x_4974) ;  /* 0x0000000000888947 */ /* 0x000fea0003800000 */
        /* <DEDUP_REMOVED lines=28> */
[----:B------:R-:W-:Y:S01]  /*3bd0*/  LEA.HI.X R3, R18, R9, RZ, 0x2, P0 ;  /* 0x0000000912037211 */ /* 0x000fe200000f14ff */
[----:B-1----:R-:W-:-:S09]  /*3be0*/  ULEA UR4, UR5, UR4, 0x18 ;  /* 0x0000000405047291 */ /* 0x002fd2000f8ec0ff */
[----:B------:R-:W0:Y:S02]  /*3bf0*/  LDS R0, [UR4+0x858] ;  /* 0x00085804ff007984 */ /* 0x000e240008000800 */
[----:B0-----:R-:W-:-:S05]  /*3c00*/  FADD.FTZ R7, R7, R0 ;  /* 0x0000000007077221 */ /* 0x001fca0000010000 */
[----:B------:R1:W-:Y:S02]  /*3c10*/  REDG.E.ADD.F32.FTZ.RN.STRONG.GPU desc[UR16][R2.64], R7 ;  /* 0x00000007020079a6 */ /* 0x0003e4000c12f310 */
.L_x_4975:
[----:B------:R-:W-:Y:S05]  /*3c20*/  BSYNC.RECONVERGENT B0 ;  /* 0x0000000000007941 */ /* 0x000fea0003800200 */
.L_x_4974:
[----:B------:R-:W-:Y:S05]  /*3c30*/  @P2 EXIT ;  /* 0x000000000000294d */ /* 0x000fea0003800000 */
[----:B------:R-:W0:Y:S01]  /*3c40*/  LDCU.64 UR8, c[0x0][0x4e8] ;  /* 0x00009d00ff0877ac */ /* 0x000e220008000a00 */
[----:B------:R-:W2:Y:S01]  /*3c50*/  S2UR UR5, SR_CgaCtaId ;  /* 0x00000000000579c3 */ /* 0x000ea20000008800 */
[----:B------:R-:W-:Y:S01]  /*3c60*/  BSSY.RECONVERGENT B0, `(.L_x_4976) ;  /* 0x0000045000007945 */ /* 0x000fe20003800200 */
[----:B------:R-:W3:Y:S01]  /*3c70*/  LDCU.64 UR10, c[0x0][0x4c8] ;  /* 0x00009900ff0a77ac */ /* 0x000ee20008000a00 */
[----:B------:R-:W4:Y:S01]  /*3c80*/  LDCU.64 UR12, c[0x0][0x4a8] ;  /* 0x00009500ff0c77ac */ /* 0x000f220008000a00 */
[----:B------:R-:W-:Y:S01]  /*3c90*/  UMOV UR4, 0x400 ;  /* 0x0000040000047882 */ /* 0x000fe20000000000 */
[----:B------:R-:W2:Y:S01]  /*3ca0*/  LDCU UR6, c[0x0][0x360] ;  /* 0x00006c00ff0677ac */ /* 0x000ea20008000800 */
[----:B------:R-:W2:Y:S01]  /*3cb0*/  LDCU.64 UR28, c[0x0][0x3e0] ;  /* 0x00007c00ff1c77ac */ /* 0x000ea20008000a00 */
[C---:B01----:R-:W-:Y:S01]  /*3cc0*/  IMAD.WIDE.U32 R2, R18.reuse, UR8, RZ ;  /* 0x0000000812027c25 */ /* 0x043fe2000f8e00ff */
[----:B------:R-:W0:Y:S03]  /*3cd0*/  LDCU.64 UR30, c[0x0][0x3c0] ;  /* 0x00007800ff1e77ac */ /* 0x000e260008000a00 */
[C---:B---3--:R-:W-:Y:S01]  /*3ce0*/  IMAD.WIDE.U32 R4, R18.reuse, UR10, RZ ;  /* 0x0000000a12047c25 */ /* 0x048fe2000f8e00ff */
[----:B------:R-:W1:Y:S03]  /*3cf0*/  LDCU.64 UR14, c[0x0][0x4b0] ;  /* 0x00009600ff0e77ac */ /* 0x000e660008000a00 */
[C---:B----4-:R-:W-:Y:S01]  /*3d00*/  IMAD.WIDE.U32 R6, R18.reuse, UR12, RZ ;  /* 0x0000000c12067c25 */ /* 0x050fe2000f8e00ff */
[----:B------:R-:W3:Y:S03]  /*3d10*/  LDCU.64 UR18, c[0x0][0x4d0] ;  /* 0x00009a00ff1277ac */ /* 0x000ee60008000a00 */
[----:B------:R-:W-:-:S02]  /*3d20*/  IMAD R31, R18, UR9, R3 ;  /* 0x00000009121f7c24 */ /* 0x000fc4000f8e0203 */
[C---:B------:R-:W-:Y:S01]  /*3d30*/  IMAD R29, R18.reuse, UR11, R5 ;  /* 0x0000000b121d7c24 */ /* 0x040fe2000f8e0205 */
[----:B------:R-:W4:Y:S01]  /*3d40*/  LDCU.64 UR24, c[0x0][0x4f0] ;  /* 0x00009e00ff1877ac */ /* 0x000f220008000a00 */
[----:B------:R-:W-:Y:S01]  /*3d50*/  IMAD R27, R18, UR13, R7 ;  /* 0x0000000d121b7c24 */ /* 0x000fe2000f8e0207 */
[----:B------:R-:W0:Y:S01]  /*3d60*/  LDCU.64 UR26, c[0x0][0x540] ;  /* 0x0000a800ff1a77ac */ /* 0x000e220008000a00 */
[----:B------:R-:W0:Y:S01]  /*3d70*/  LDCU.128 UR20, c[0x0][0x530] ;  /* 0x0000a600ff1477ac */ /* 0x000e220008000c00 */
[----:B--2---:R-:W-:-:S12]  /*3d80*/  ULEA UR4, UR5, UR4, 0x18 ;  /* 0x0000000405047291 */ /* 0x004fd8000f8ec0ff */
.L_x_4977:
[C---:B------:R-:W-:Y:S01]  /*3d90*/  LEA R0, R19.reuse, UR4, 0x2 ;  /* 0x0000000413007c11 */ /* 0x040fe2000f8e10ff */
[C---:B--2---:R-:W-:Y:S01]  /*3da0*/  IMAD.WIDE.U32 R12, R19.reuse, UR28, RZ ;  /* 0x0000001c130c7c25 */ /* 0x044fe2000f8e00ff */
[----:B------:R-:W-:Y:S02]  /*3db0*/  SHF.R.S32.HI R18, RZ, 0x1f, R19 ;  /* 0x0000001fff127819 */ /* 0x000fe40000011413 */
[----:B------:R-:W-:Y:S01]  /*3dc0*/  MOV R8, R6 ;  /* 0x0000000600087202 */ /* 0x000fe20000000f00 */
[----:B------:R-:W2:Y:S01]  /*3dd0*/  LDS R25, [R0+0x1d90] ;  /* 0x001d900000197984 */ /* 0x000ea20000000800 */
[----:B------:R-:W-:Y:S01]  /*3de0*/  MOV R9, R27 ;  /* 0x0000001b00097202 */ /* 0x000fe20000000f00 */
[C---:B-1----:R-:W-:Y:S02]  /*3df0*/  IMAD R10, R18.reuse, UR14, RZ ;  /* 0x0000000e120a7c24 */ /* 0x042fe4000f8e02ff */
[----:B------:R-:W-:Y:S01]  /*3e00*/  IMAD R14, R18, UR28, RZ ;  /* 0x0000001c120e7c24 */ /* 0x000fe2000f8e02ff */
[----:B------:R-:W1:Y:S01]  /*3e10*/  LDS R0, [R0+0x2190] ;  /* 0x0021900000007984 */ /* 0x000e620000000800 */
[----:B------:R-:W-:-:S04]  /*3e20*/  IMAD.WIDE.U32 R8, R19, UR14, R8 ;  /* 0x0000000e13087c25 */ /* 0x000fc8000f8e0008 */
[C---:B------:R-:W-:Y:S01]  /*3e30*/  IMAD R11, R19.reuse, UR15, R10 ;  /* 0x0000000f130b7c24 */ /* 0x040fe2000f8e020a */
[----:B0-----:R-:W-:Y:S01]  /*3e40*/  LEA R10, P0, R8, UR20, 0x2 ;  /* 0x00000014080a7c11 */ /* 0x001fe2000f8010ff */
[----:B------:R-:W-:Y:S01]  /*3e50*/  IMAD R15, R19, UR29, R14 ;  /* 0x0000001d130f7c24 */ /* 0x000fe2000f8e020e */
[----:B------:R-:W-:Y:S02]  /*3e60*/  LEA R14, P1, R12, R23, 0x2 ;  /* 0x000000170c0e7211 */ /* 0x000fe400078210ff */
[----:B------:R-:W-:Y:S02]  /*3e70*/  IADD3 R11, PT, PT, R9, R11, RZ ;  /* 0x0000000b090b7210 */ /* 0x000fe40007ffe0ff */
[----:B------:R-:W-:Y:S02]  /*3e80*/  IADD3 R9, PT, PT, R13, R15, RZ ;  /* 0x0000000f0d097210 */ /* 0x000fe40007ffe0ff */
[----:B------:R-:W-:Y:S02]  /*3e90*/  LEA.HI.X R11, R8, UR21, R11, 0x2, P0 ;  /* 0x00000015080b7c11 */ /* 0x000fe400080f140b */
[----:B------:R-:W-:-:S03]  /*3ea0*/  LEA.HI.X R15, R12, R24, R9, 0x2, P1 ;  /* 0x000000180c0f7211 */ /* 0x000fc600008f1409 */
[----:B--2---:R0:W-:Y:S04]  /*3eb0*/  REDG.E.ADD.F32.FTZ.RN.STRONG.GPU desc[UR16][R10.64], R25 ;  /* 0x000000190a0079a6 */ /* 0x0041e8000c12f310 */
[----:B------:R-:W1:Y:S01]  /*3ec0*/  LDG.E R15, desc[UR16][R14.64] ;  /* 0x000000100e0f7981 */ /* 0x000e62000c1e1900 */
[----:B------:R-:W-:Y:S01]  /*3ed0*/  MOV R8, R4 ;  /* 0x0000000400087202 */ /* 0x000fe20000000f00 */
[C---:B---3--:R-:W-:Y:S01]  /*3ee0*/  IMAD R16, R18.reuse, UR18, RZ ;  /* 0x0000001212107c24 */ /* 0x048fe2000f8e02ff */
[----:B------:R-:W-:Y:S01]  /*3ef0*/  MOV R9, R29 ;  /* 0x0000001d00097202 */ /* 0x000fe20000000f00 */
[----:B------:R-:W-:Y:S02]  /*3f00*/  IMAD R20, R18, UR30, RZ ;  /* 0x0000001e12147c24 */ /* 0x000fe4000f8e02ff */
[----:B------:R-:W-:-:S02]  /*3f10*/  IMAD R17, R19, UR19, R16 ;  /* 0x0000001313117c24 */ /* 0x000fc4000f8e0210 */
[----:B------:R-:W-:-:S04]  /*3f20*/  IMAD.WIDE.U32 R8, R19, UR18, R8 ;  /* 0x0000001213087c25 */ /* 0x000fc8000f8e0008 */
[----:B------:R-:W-:Y:S01]  /*3f30*/  IMAD.WIDE.U32 R12, R19, UR30, RZ ;  /* 0x0000001e130c7c25 */ /* 0x000fe2000f8e00ff */
[----:B0-----:R-:W-:Y:S02]  /*3f40*/  IADD3 R11, PT, PT, R9, R17, RZ ;  /* 0x00000011090b7210 */ /* 0x001fe40007ffe0ff */
[----:B------:R-:W-:Y:S01]  /*3f50*/  LEA R10, P0, R8, UR22, 0x2 ;  /* 0x00000016080a7c11 */ /* 0x000fe2000f8010ff */
[----:B------:R-:W-:Y:S01]  /*3f60*/  IMAD R33, R19, UR31, R20 ;  /* 0x0000001f13217c24 */ /* 0x000fe2000f8e0214 */
[----:B------:R-:W-:Y:S02]  /*3f70*/  LEA R16, P1, R12, R21, 0x2 ;  /* 0x000000150c107211 */ /* 0x000fe400078210ff */
[----:B------:R-:W-:Y:S02]  /*3f80*/  LEA.HI.X R11, R8, UR23, R11, 0x2, P0 ;  /* 0x00000017080b7c11 */ /* 0x000fe400080f140b */
[----:B------:R-:W-:-:S04]  /*3f90*/  IADD3 R9, PT, PT, R13, R33, RZ ;  /* 0x000000210d097210 */ /* 0x000fc80007ffe0ff */
[----:B------:R-:W-:Y:S01]  /*3fa0*/  LEA.HI.X R17, R12, R22, R9, 0x2, P1 ;  /* 0x000000160c117211 */ /* 0x000fe200008f1409 */
[----:B-1----:R-:W-:-:S05]  /*3fb0*/  FMUL.FTZ R15, R0, R15 ;  /* 0x0000000f000f7220 */ /* 0x002fca0000410000 */
[----:B------:R2:W-:Y:S04]  /*3fc0*/  REDG.E.ADD.F32.FTZ.RN.STRONG.GPU desc[UR16][R10.64], R15 ;  /* 0x0000000f0a0079a6 */ /* 0x0005e8000c12f310 */
[----:B------:R-:W3:Y:S01]  /*3fd0*/  LDG.E R17, desc[UR16][R16.64] ;  /* 0x0000001010117981 */ /* 0x000ee2000c1e1900 */
[----:B------:R-:W-:Y:S01]  /*3fe0*/  MOV R8, R2 ;  /* 0x0000000200087202 */ /* 0x000fe20000000f00 */
[----:B----4-:R-:W-:Y:S01]  /*3ff0*/  IMAD R18, R18, UR24, RZ ;  /* 0x0000001812127c24 */ /* 0x010fe2000f8e02ff */
[----:B------:R-:W-:-:S03]  /*4000*/  MOV R9, R31 ;  /* 0x0000001f00097202 */ /* 0x000fc60000000f00 */
[C---:B------:R-:W-:Y:S02]  /*4010*/  IMAD R13, R19.reuse, UR25, R18 ;  /* 0x00000019130d7c24 */ /* 0x040fe4000f8e0212 */
[C---:B------:R-:W-:Y:S01]  /*4020*/  IMAD.WIDE.U32 R8, R19.reuse, UR24, R8 ;  /* 0x0000001813087c25 */ /* 0x040fe2000f8e0008 */
[----:B------:R-:W-:Y:S02]  /*4030*/  IADD3 R19, PT, PT, R19, UR6, RZ ;  /* 0x0000000613137c10 */ /* 0x000fe4000fffe0ff */
[----:B------:R-:W-:Y:S02]  /*4040*/  LEA R12, P0, R8, UR26, 0x2 ;  /* 0x0000001a080c7c11 */ /* 0x000fe4000f8010ff */
[----:B------:R-:W-:-:S04]  /*4050*/  IADD3 R9, PT, PT, R9, R13, RZ ;  /* 0x0000000d09097210 */ /* 0x000fc80007ffe0ff */
[----:B------:R-:W-:Y:S02]  /*4060*/  LEA.HI.X R13, R8, UR27, R9, 0x2, P0 ;  /* 0x0000001b080d7c11 */ /* 0x000fe400080f1409 */
[----:B------:R-:W-:Y:S01]  /*4070*/  ISETP.GE.AND P0, PT, R19, UR7, PT ;  /* 0x0000000713007c0c */ /* 0x000fe2000bf06270 */
[----:B---3--:R-:W-:-:S05]  /*4080*/  FMUL.FTZ R9, R0, R17 ;  /* 0x0000001100097220 */ /* 0x008fca0000410000 */
[----:B------:R2:W-:Y:S07]  /*4090*/  REDG.E.ADD.F32.FTZ.RN.STRONG.GPU desc[UR16][R12.64], R9 ;  /* 0x000000090c0079a6 */ /* 0x0005ee000c12f310 */
[----:B------:R-:W-:Y:S05]  /*40a0*/  @!P0 BRA `(.L_x_4977) ;  /* 0xfffffffc00388947 */ /* 0x000fea000383ffff */
[----:B------:R-:W-:Y:S05]  /*40b0*/  BSYNC.RECONVERGENT B0 ;  /* 0x0000000000007941 */ /* 0x000fea0003800200 */
.L_x_4976:
[----:B------:R-:W-:Y:S05]  /*40c0*/  EXIT ;  /* 0x000000000000794d */ /* 0x000fea0003800000 */
.L_x_4962:
[----:B------:R-:W-:Y:S01]  /*40d0*/  HFMA2 R187, -RZ, RZ, 0, 5.9604644775390625e-08 ;  /* 0x00000001ffbb7431 */ /* 0x000fe200000001ff */
[----:B------:R-:W-:Y:S02]  /*40e0*/  MOV R186, R6 ;  /* 0x0000000600ba7202 */ /* 0x000fe40000000f00 */
[----:B------:R-:W-:Y:S02]  /*40f0*/  MOV R188, RZ ;  /* 0x000000ff00bc7202 */ /* 0x000fe40000000f00 */
[----:B------:R-:W-:-:S07]  /*4100*/  MOV R207, 0xffffffff ;  /* 0xffffffff00cf7802 */ /* 0x000fce0000000f00 */
[----:B0-2345:R-:W-:Y:S05]  /*4110*/  WARPSYNC.COLLECTIVE R207, `(.L_x_4978) ;  /* 0x00000000cf087348 */ /* 0x03dfea0003c00000 */
[----:B------:R1:W0:Y:S02]  /*4120*/  SHFL.UP P6, R4, R186, R187, R188 ;  /* 0x040000bbba047389 */ /* 0x00022400000c00bc */
[----:B012345:R-:W-:Y:S05]  /*4130*/  ENDCOLLECTIVE ;  /* 0x000000000000791b */ /* 0x03ffea0003800000 */
.L_x_4978:
[----:B------:R-:W-:Y:S02]  /*4140*/  MOV R186, R5 ;  /* 0x0000000500ba7202 */ /* 0x000fe40000000f00 */
[----:B------:R-:W-:-:S07]  /*4150*/  MOV R7, R4 ;  /* 0x0000000400077202 */ /* 0x000fce0000000f00 */
[----:B------:R-:W-:Y:S05]  /*4160*/  WARPSYNC.COLLECTIVE R207, `(.L_x_4979) ;  /* 0x00000000cf087348 */ /* 0x000fea0003c00000 */
[----:B------:R0:W1:Y:S02]  /*4170*/  SHFL.UP P6, R4, R186, R187, R188 ;  /* 0x040000bbba047389 */ /* 0x00006400000c00bc */
[----:B01----:R-:W-:Y:S05]  /*4180*/  ENDCOLLECTIVE ;  /* 0x000000000000791b */ /* 0x003fea0003800000 */
.L_x_4979:
        /* <DEDUP_REMOVED lines=8> */
.L_x_4980:
[----:B------:R-:W-:Y:S02]  /*4210*/  MOV R186, R15 ;  /* 0x0000000f00ba7202 */ /* 0x000fe40000000f00 */
[----:B------:R-:W-:-:S07]  /*4220*/  MOV R7, R4 ;  /* 0x0000000400077202 */ /* 0x000fce0000000f00 */
[----:B------:R-:W-:Y:S05]  /*4230*/  WARPSYNC.COLLECTIVE R207, `(.L_x_4981) ;  /* 0x00000000cf087348 */ /* 0x000fea0003c00000 */
[----:B------:R0:W1:Y:S02]  /*4240*/  SHFL.UP P6, R4, R186, R187, R188 ;  /* 0x040000bbba047389 */ /* 0x00006400000c00bc */
[----:B01----:R-:W-:Y:S05]  /*4250*/  ENDCOLLECTIVE ;  /* 0x000000000000791b */ /* 0x003fea0003800000 */
.L_x_4981:
        /* <DEDUP_REMOVED lines=8> */
.L_x_4982:
[----:B------:R-:W-:Y:S02]  /*42e0*/  MOV R186, R185 ;  /* 0x000000b900ba7202 */ /* 0x000fe40000000f00 */
[----:B------:R-:W-:-:S07]  /*42f0*/  MOV R5, R4 ;  /* 0x0000000400057202 */ /* 0x000fce0000000f00 */
[----:B------:R-:W-:Y:S05]  /*4300*/  WARPSYNC.COLLECTIVE R207, `(.L_x_4983) ;  /* 0x00000000cf087348 */ /* 0x000fea0003c00000 */
[----:B------:R0:W1:Y:S02]  /*4310*/  SHFL.UP P6, R4, R186, R187, R188 ;  /* 0x040000bbba047389 */ /* 0x00006400000c00bc */
[----:B01----:R-:W-:Y:S05]  /*4320*/  ENDCOLLECTIVE ;  /* 0x000000000000791b */ /* 0x003fea0003800000 */
.L_x_4983:
        /* <DEDUP_REMOVED lines=8> */
.L_x_4984:
[----:B------:R-:W-:Y:S02]  /*43b0*/  MOV R186, R7 ;  /* 0x0000000700ba7202 */ /* 0x000fe40000000f00 */
[----:B------:R-:W-:-:S07]  /*43c0*/  MOV R5, R4 ;  /* 0x0000000400057202 */ /* 0x000fce0000000f00 */
[----:B------:R-:W-:Y:S05]  /*43d0*/  WARPSYNC.COLLECTIVE R207, `(.L_x_4985) ;  /* 0x00000000cf087348 */ /* 0x000fea0003c00000 */
[----:B------:R0:W1:Y:S02]  /*43e0*/  SHFL.UP P6, R4, R186, R187, R188 ;  /* 0x040000bbba047389 */ /* 0x00006400000c00bc */
[----:B01----:R-:W-:Y:S05]  /*43f0*/  ENDCOLLECTIVE ;  /* 0x000000000000791b */ /* 0x003fea0003800000 */
.L_x_4985:
        /* <DEDUP_REMOVED lines=8> */
.L_x_4986:
[----:B------:R-:W-:Y:S02]  /*4480*/  MOV R186, R5 ;  /* 0x0000000500ba7202 */ /* 0x000fe40000000f00 */
[----:B------:R-:W-:-:S07]  /*4490*/  MOV R15, R4 ;  /* 0x00000004000f7202 */ /* 0x000fce0000000f00 */
[----:B------:R-:W-:Y:S05]  /*44a0*/  WARPSYNC.COLLECTIVE R207, `(.L_x_4987) ;  /* 0x00000000cf087348 */ /* 0x000fea0003c00000 */
[----:B------:R0:W1:Y:S02]  /*44b0*/  SHFL.UP P6, R4, R186, R187, R188 ;  /* 0x040000bbba047389 */ /* 0x00006400000c00bc */
[----:B01----:R-:W-:Y:S05]  /*44c0*/  ENDCOLLECTIVE ;  /* 0x000000000000791b */ /* 0x003fea0003800000 */
.L_x_4987:
[----:B------:R-:W-:Y:S05]  /*44d0*/  BRA `(.L_x_4988) ;  /* 0xffffffd400c07947 */ /* 0x000fea000383ffff */
.L_x_4963:
        /* <DEDUP_REMOVED lines=8> */
.L_x_4990:
[----:B------:R-:W-:Y:S05]  /*4560*/  BSYNC B0 ;  /* 0x0000000000007941 */ /* 0x000fea0003800000 */
.L_x_4989:
[----:B------:R-:W-:Y:S05]  /*4570*/  BRA `(.L_x_4991) ;  /* 0xffffffd400ac7947 */ /* 0x000fea000383ffff */
.L_x_4964:
        /* <DEDUP_REMOVED lines=8> */
.L_x_4993:
[----:B------:R-:W-:Y:S05]  /*4600*/  BSYNC B0 ;  /* 0x0000000000007941 */ /* 0x000fea0003800000 */
.L_x_4992:
[----:B------:R-:W-:Y:S05]  /*4610*/  BRA `(.L_x_4994) ;  /* 0xffffffd4008c7947 */ /* 0x000fea000383ffff */
.L_x_4965:
        /* <DEDUP_REMOVED lines=8> */
.L_x_4996:
[----:B------:R-:W-:Y:S05]  /*46a0*/  BSYNC B0 ;  /* 0x0000000000007941 */ /* 0x000fea0003800000 */
.L_x_4995:
        /* <DEDUP_REMOVED lines=11> */
.L_x_4997:
[----:B------:R-:W-:Y:S05]  /*4760*/  WARPSYNC.COLLECTIVE R207, `(.L_x_4998) ;  /* 0x00000000cf087348 */ /* 0x000fea0003c00000 */
[----:B------:R0:W1:Y:S02]  /*4770*/  SHFL.IDX P1, R5, R208, R209, R210 ;  /* 0x000000d1d0057389 */ /* 0x00006400000200d2 */
[----:B01----:R-:W-:Y:S05]  /*4780*/  ENDCOLLECTIVE ;  /* 0x000000000000791b */ /* 0x003fea0003800000 */
.L_x_4998:
[----:B------:R-:W-:Y:S02]  /*4790*/  MOV R208, R3 ;  /* 0x0000000300d07202 */ /* 0x000fe40000000f00 */
[----:B------:R-:W-:Y:S02]  /*47a0*/  MOV R184, R4 ;  /* 0x0000000400b87202 */ /* 0x000fe40000000f00 */
[----:B------:R-:W-:-:S07]  /*47b0*/  MOV R4, R5 ;  /* 0x0000000500047202 */ /* 0x000fce0000000f00 */
[----:B------:R-:W-:Y:S05]  /*47c0*/  WARPSYNC.COLLECTIVE R207, `(.L_x_4999) ;  /* 0x00000000cf087348 */ /* 0x000fea0003c00000 */
[----:B------:R0:W1:Y:S02]  /*47d0*/  SHFL.IDX P1, R5, R208, R209, R210 ;  /* 0x000000d1d0057389 */ /* 0x00006400000200d2 */
[----:B01----:R-:W-:Y:S05]  /*47e0*/  ENDCOLLECTIVE ;  /* 0x000000000000791b */ /* 0x003fea0003800000 */
.L_x_4999:
[----:B------:R-:W-:Y:S05]  /*47f0*/  BRA `(.L_x_5000) ;  /* 0xffffffd4002c7947 */ /* 0x000fea000383ffff */
.L_x_4967:
[----:B------:R-:W-:Y:S01]  /*4800*/  HFMA2 R211, -RZ, RZ, 0, 5.9604644775390625e-08 ;  /* 0x00000001ffd37431 */ /* 0x000fe200000001ff */
[-C--:B------:R-:W-:Y:S01]  /*4810*/  MOV R212, R6.reuse ;  /* 0x0000000600d47202 */ /* 0x080fe20000000f00 */
[----:B------:R-:W-:Y:S01]  /*4820*/  HFMA2 R209, -RZ, RZ, 0, 0 ;  /* 0x00000000ffd17431 */ /* 0x000fe200000001ff */
[----:B------:R-:W-:Y:S02]  /*4830*/  MOV R214, 0x1f ;  /* 0x0000001f00d67802 */ /* 0x000fe40000000f00 */
[----:B------:R-:W-:Y:S02]  /*4840*/  MOV R207, 0xffffffff ;  /* 0xffffffff00cf7802 */ /* 0x000fe40000000f00 */
[----:B------:R-:W-:Y:S02]  /*4850*/  MOV R3, R6 ;  /* 0x0000000600037202 */ /* 0x000fe40000000f00 */
[----:B------:R-:W-:-:S07]  /*4860*/  MOV R4, R5 ;  /* 0x0000000500047202 */ /* 0x000fce0000000f00 */
[----:B0--3--:R-:W-:Y:S05]  /*4870*/  WARPSYNC.COLLECTIVE R207, `(.L_x_5001) ;  /* 0x00000000cf087348 */ /* 0x009fea0003c00000 */
[----:B------:R1:W2:Y:S02]  /*4880*/  SHFL.DOWN P1, R7, R212, R211, R214 ;  /* 0x080000d3d4077389 */ /* 0x0002a400000200d6 */
[----:B0123--:R-:W-:Y:S05]  /*4890*/  ENDCOLLECTIVE ;  /* 0x000000000000791b */ /* 0x00ffea0003800000 */
.L_x_5001:
[----:B------:R-:W-:Y:S02]  /*48a0*/  MOV R210, 0x1f ;  /* 0x0000001f00d27802 */ /* 0x000fe40000000f00 */
[----:B------:R-:W-:Y:S02]  /*48b0*/  MOV R212, R5 ;  /* 0x0000000500d47202 */ /* 0x000fe40000000f00 */
[----:B------:R-:W-:-:S07]  /*48c0*/  MOV R2, R7 ;  /* 0x0000000700027202 */ /* 0x000fce0000000f00 */
[----:B------:R-:W-:Y:S05]  /*48d0*/  WARPSYNC.COLLECTIVE R207, `(.L_x_5002) ;  /* 0x00000000cf087348 */ /* 0x000fea0003c00000 */
[----:B------:R0:W1:Y:S02]  /*48e0*/  SHFL.DOWN P1, R7, R212, R211, R214 ;  /* 0x080000d3d4077389 */ /* 0x00006400000200d6 */
[----:B01----:R-:W-:Y:S05]  /*48f0*/  ENDCOLLECTIVE ;  /* 0x000000000000791b */ /* 0x003fea0003800000 */
.L_x_5002:
        /* <DEDUP_REMOVED lines=10> */
.L_x_5003:
[----:B------:R-:W-:Y:S02]  /*49a0*/  MOV R212, R4 ;  /* 0x0000000400d47202 */ /* 0x000fe40000000f00 */
[----:B------:R-:W-:-:S07]  /*49b0*/  MOV R2, R7 ;  /* 0x0000000700027202 */ /* 0x000fce0000000f00 */
[----:B------:R-:W-:Y:S05]  /*49c0*/  WARPSYNC.COLLECTIVE R207, `(.L_x_5004) ;  /* 0x00000000cf087348 */ /* 0x000fea0003c00000 */
[----:B------:R0:W1:Y:S02]  /*49d0*/  SHFL.DOWN P1, R7, R212, R211, R214 ;  /* 0x080000d3d4077389 */ /* 0x00006400000200d6 */
[----:B01----:R-:W-:Y:S05]  /*49e0*/  ENDCOLLECTIVE ;  /* 0x000000000000791b */ /* 0x003fea0003800000 */
.L_x_5004:
        /* <DEDUP_REMOVED lines=10> */
.L_x_5005:
[----:B------:R-:W-:Y:S02]  /*4a90*/  MOV R212, R4 ;  /* 0x0000000400d47202 */ /* 0x000fe40000000f00 */
[----:B------:R-:W-:-:S07]  /*4aa0*/  MOV R2, R7 ;  /* 0x0000000700027202 */ /* 0x000fce0000000f00 */
[----:B------:R-:W-:Y:S05]  /*4ab0*/  WARPSYNC.COLLECTIVE R207, `(.L_x_5006) ;  /* 0x00000000cf087348 */ /* 0x000fea0003c00000 */
[----:B------:R0:W1:Y:S02]  /*4ac0*/  SHFL.DOWN P1, R7, R212, R211, R214 ;  /* 0x080000d3d4077389 */ /* 0x00006400000200d6 */
[----:B01----:R-:W-:Y:S05]  /*4ad0*/  ENDCOLLECTIVE ;  /* 0x000000000000791b */ /* 0x003fea0003800000 */
.L_x_5006:
        /* <DEDUP_REMOVED lines=11> */
.L_x_5007:
[----:B------:R-:W-:Y:S02]  /*4b90*/  MOV R212, R4 ;  /* 0x0000000400d47202 */ /* 0x000fe40000000f00 */
[----:B------:R-:W-:-:S07]  /*4ba0*/  MOV R2, R7 ;  /* 0x0000000700027202 */ /* 0x000fce0000000f00 */
[----:B------:R-:W-:Y:S05]  /*4bb0*/  WARPSYNC.COLLECTIVE R207, `(.L_x_5008) ;  /* 0x00000000cf087348 */ /* 0x000fea0003c00000 */
[----:B------:R0:W1:Y:S02]  /*4bc0*/  SHFL.DOWN P1, R7, R212, R211, R214 ;  /* 0x080000d3d4077389 */ /* 0x00006400000200d6 */
[----:B01----:R-:W-:Y:S05]  /*4bd0*/  ENDCOLLECTIVE ;  /* 0x000000000000791b */ /* 0x003fea0003800000 */
.L_x_5008:
        /* <DEDUP_REMOVED lines=11> */
.L_x_5009:
[----:B------:R-:W-:Y:S02]  /*4c90*/  MOV R212, R4 ;  /* 0x0000000400d47202 */ /* 0x000fe40000000f00 */
[----:B------:R-:W-:-:S07]  /*4ca0*/  MOV R2, R7 ;  /* 0x0000000700027202 */ /* 0x000fce0000000f00 */
[----:B------:R-:W-:Y:S05]  /*4cb0*/  WARPSYNC.COLLECTIVE R207, `(.L_x_5010) ;  /* 0x00000000cf087348 */ /* 0x000fea0003c00000 */
[----:B------:R0:W1:Y:S02]  /*4cc0*/  SHFL.DOWN P1, R7, R212, R211, R214 ;  /* 0x080000d3d4077389 */ /* 0x00006400000200d6 */
[----:B01----:R-:W-:Y:S05]  /*4cd0*/  ENDCOLLECTIVE ;  /* 0x000000000000791b */ /* 0x003fea0003800000 */
.L_x_5010:
        /* <DEDUP_REMOVED lines=11> */
.L_x_5011:
[----:B------:R-:W-:Y:S02]  /*4d90*/  ISETP.NE.AND P0, PT, R27, 0x1f, PT ;  /* 0x0000001f1b00780c */ /* 0x000fe40003f05270 */
[----:B------:R-:W-:Y:S02]  /*4da0*/  MOV R208, R4 ;  /* 0x0000000400d07202 */ /* 0x000fe40000000f00 */
[----:B------:R-:W-:-:S09]  /*4db0*/  MOV R2, R5 ;  /* 0x0000000500027202 */ /* 0x000fd20000000f00 */
[----:B------:R-:W-:Y:S05]  /*4dc0*/  WARPSYNC.COLLECTIVE R207, `(.L_x_5012) ;  /* 0x00000000cf087348 */ /* 0x000fea0003c00000 */
[----:B------:R0:W1:Y:S02]  /*4dd0*/  SHFL.IDX P1, R5, R208, R209, R210 ;  /* 0x000000d1d0057389 */ /* 0x00006400000200d2 */
[----:B01----:R-:W-:Y:S05]  /*4de0*/  ENDCOLLECTIVE ;  /* 0x000000000000791b */ /* 0x003fea0003800000 */
.L_x_5012:
[----:B------:R-:W-:Y:S05]  /*4df0*/  WARPSYNC.COLLECTIVE R207, `(.L_x_5013) ;  /* 0x00000000cf087348 */ /* 0x000fea0003c00000 */
[----:B------:R0:W1:Y:S02]  /*4e00*/  SHFL.DOWN P1, R7, R212, R211, R214 ;  /* 0x080000d3d4077389 */ /* 0x00006400000200d6 */
[----:B01----:R-:W-:Y:S05]  /*4e10*/  ENDCOLLECTIVE ;  /* 0x000000000000791b */ /* 0x003fea0003800000 */
.L_x_5013:
        /* <DEDUP_REMOVED lines=8> */
.L_x_5014:
[----:B------:R-:W-:Y:S05]  /*4ea0*/  WARPSYNC.COLLECTIVE R207, `(.L_x_5015) ;  /* 0x00000000cf087348 */ /* 0x000fea0003c00000 */
[----:B------:R0:W1:Y:S02]  /*4eb0*/  SHFL.IDX P1, R5, R208, R209, R210 ;  /* 0x000000d1d0057389 */ /* 0x00006400000200d2 */
[----:B01----:R-:W-:Y:S05]  /*4ec0*/  ENDCOLLECTIVE ;  /* 0x000000000000791b */ /* 0x003fea0003800000 */
.L_x_5015:
[----:B------:R-:W-:Y:S01]  /*4ed0*/  MOV R208, R15 ;  /* 0x0000000f00d07202 */ /* 0x000fe20000000f00 */
[----:B------:R-:W-:Y:S01]  /*4ee0*/  FFMA.FTZ R15, R15, R2, R6 ;  /* 0x000000020f0f7223 */ /* 0x000fe20000010006 */
[----:B------:R-:W-:Y:S02]  /*4ef0*/  MOV R205, R7 ;  /* 0x0000000700cd7202 */ /* 0x000fe40000000f00 */
[----:B------:R-:W-:-:S07]  /*4f00*/  MOV R206, R5 ;  /* 0x0000000500ce7202 */ /* 0x000fce0000000f00 */
[----:B------:R-:W-:Y:S05]  /*4f10*/  WARPSYNC.COLLECTIVE R207, `(.L_x_5016) ;  /* 0x00000000cf087348 */ /* 0x000fea0003c00000 */
[----:B------:R0:W1:Y:S02]  /*4f20*/  SHFL.IDX P1, R5, R208, R209, R210 ;  /* 0x000000d1d0057389 */ /* 0x00006400000200d2 */
[----:B01----:R-:W-:Y:S05]  /*4f30*/  ENDCOLLECTIVE ;  /* 0x000000000000791b */ /* 0x003fea0003800000 */
.L_x_5016:
[----:B------:R-:W-:Y:S01]  /*4f40*/  MOV R7, R5 ;  /* 0x0000000500077202 */ /* 0x000fe20000000f00 */
[----:B------:R-:W-:Y:S06]  /*4f50*/  BRA `(.L_x_5017) ;  /* 0xffffffd4001c7947 */ /* 0x000fec000383ffff */
.L_x_5018:
        /* <DEDUP_REMOVED lines=10> */
.L_x_10456:


//--------------------- .text._Z25selective_scan_bwd_kernelI32Selective_Scan_bwd_kernel_traitsILi64ELi16ELb1ELb0ELb0ELb0ELb1EN3c104HalfEfEEv12SSMParamsBwd --------------------------
	.section	.text._Z25selective_scan_bwd_kernelI32Selective_Scan_bwd_kernel_traitsILi64ELi16ELb1ELb0ELb0ELb0ELb1EN3c104HalfEfEEv12SSMParamsBwd,"ax",@progbits
	.align	128
        .global         _Z25selective_scan_bwd_kernelI32Selective_Scan_bwd_kernel_traitsILi64ELi16ELb1ELb0ELb0ELb0ELb1EN3c104HalfEfEEv12SSMParamsBwd
        .type           _Z25selective_scan_bwd_kernelI32Selective_Scan_bwd_kernel_traitsILi64ELi16ELb1ELb0ELb0ELb0ELb1EN3c104HalfEfEEv12SSMParamsBwd,@function
        .size           _Z25selective_scan_bwd_kernelI32Selective_Scan_bwd_kernel_traitsILi64ELi16ELb1ELb0ELb0ELb0ELb1EN3c104HalfEfEEv12SSMParamsBwd,(.L_x_10457 - _Z25selective_scan_bwd_kernelI32Selective_Scan_bwd_kernel_traitsILi64ELi16ELb1ELb0ELb0ELb0ELb1EN3c104HalfEfEEv12SSMParamsBwd)
        .other          _Z25selective_scan_bwd_kernelI32Selective_Scan_bwd_kernel_traitsILi64ELi16ELb1ELb0ELb0ELb0ELb1EN3c104HalfEfEEv12SSMParamsBwd,@"STO_CUDA_ENTRY STV_DEFAULT"
_Z25selective_scan_bwd_kernelI32Selective_Scan_bwd_kernel_traitsILi64ELi16ELb1ELb0ELb0ELb0ELb1EN3c104HalfEfEEv12SSMParamsBwd:
.text._Z25selective_scan_bwd_kernelI32Selective_Scan_bwd_kernel_traitsILi64ELi16ELb1ELb0ELb0ELb0ELb1EN3c104HalfEfEEv12SSMParamsBwd:
        /* <DEDUP_REMOVED lines=27> */
[----:B------:R2:W5:Y:S01]  /*01b0*/  @P1 LDG.E R49, desc[UR16][R4.64] ;  /* 0x0000001004311981 */ /* 0x000562000c1e1900 */
[----:B------:R-:W-:-:S02]  /*01c0*/  UIMAD UR8, UR18, UR13, UR7 ;  /* 0x0000000d120872a4 */ /* 0x000fc4000f8e0207 */
[----:B------:R-:W-:Y:S01]  /*01d0*/  UIMAD UR9, UR18, UR9, UR5 ;  /* 0x00000009120972a4 */ /* 0x000fe2000f8e0205 */
[----:B------:R-:W3:Y:S08]  /*01e0*/  LDC.64 R18, c[0x0][0x450] ;  /* 0x00011400ff127b82 */ /* 0x000ef00000000a00 */
[----:B------:R-:W4:Y:S01]  /*01f0*/  @P0 LDC R7, c[0x0][0x384] ;  /* 0x0000e100ff070b82 */ /* 0x000f220000000800 */
[----:B--2---:R-:W-:-:S02]  /*0200*/  MOV R4, UR6 ;  /* 0x0000000600047c02 */ /* 0x004fc40008000f00 */
[----:B------:R-:W-:Y:S01]  /*0210*/  MOV R5, UR7 ;  /* 0x0000000700057c02 */ /* 0x000fe20008000f00 */
[----:B------:R-:W2:Y:S01]  /*0220*/  LDCU.64 UR6, c[0x0][0x498] ;  /* 0x00009300ff0677ac */ /* 0x000ea20008000a00 */
[----:B------:R-:W-:-:S03]  /*0230*/  MOV R3, UR5 ;  /* 0x0000000500037c02 */ /* 0x000fc60008000f00 */
[----:B------:R-:W1:Y:S01]  /*0240*/  @P0 LDC R9, c[0x0][0x38c] ;  /* 0x0000e300ff090b82 */ /* 0x000e620000000800 */
[----:B------:R-:W-:Y:S02]  /*0250*/  MOV R2, UR4 ;  /* 0x0000000400027c02 */ /* 0x000fe40008000f00 */
[----:B------:R-:W-:Y:S02]  /*0260*/  MOV R3, UR9 ;  /* 0x0000000900037c02 */ /* 0x000fe40008000f00 */
[----:B------:R-:W-:Y:S01]  /*0270*/  MOV R5, UR8 ;  /* 0x0000000800057c02 */ /* 0x000fe20008000f00 */
[----:B------:R-:W0:Y:S02]  /*0280*/  LDCU.64 UR8, c[0x0][0x3b8] ;  /* 0x00007700ff0877ac */ /* 0x000e240008000a00 */
[----:B------:R-:W3:Y:S01]  /*0290*/  @P0 LDC.64 R10, c[0x0][0x480] ;  /* 0x00012000ff0a0b82 */ /* 0x000ee20000000a00 */
[----:B------:R-:W-:-:S04]  /*02a0*/  IMAD.WIDE.U32 R2, R50, UR10, R2 ;  /* 0x0000000a32027c25 */ /* 0x000fc8000f8e0002 */
[----:B------:R-:W-:Y:S01]  /*02b0*/  IMAD R15, R50, UR11, R3 ;  /* 0x0000000b320f7c24 */ /* 0x000fe2000f8e0203 */
[----:B------:R-:W3:Y:S02]  /*02c0*/  LDCU.64 UR10, c[0x0][0x3d8] ;  /* 0x00007b00ff0a77ac */ /* 0x000ee40008000a00 */
[----:B------:R-:W3:Y:S01]  /*02d0*/  LDC.64 R20, c[0x0][0x460] ;  /* 0x00011800ff147b82 */ /* 0x000ee20000000a00 */
[----:B----4-:R-:W-:Y:S01]  /*02e0*/  @P0 IMAD R0, R7, UR18, R50 ;  /* 0x0000001207000c24 */ /* 0x010fe2000f8e0232 */
[----:B--2---:R-:W-:-:S06]  /*02f0*/  UIMAD.WIDE.U32 UR4, UR18, UR6, URZ ;  /* 0x00000006120472a5 */ /* 0x004fcc000f8e00ff */
[----:B------:R-:W2:Y:S01]  /*0300*/  LDC.64 R22, c[0x0][0x468] ;  /* 0x00011a00ff167b82 */ /* 0x000ea20000000a00 */
[----:B------:R-:W-:-:S07]  /*0310*/  ISETP.GE.AND P1, PT, R13, 0x1, PT ;  /* 0x000000010d00780c */ /* 0x000fce0003f26270 */
[----:B------:R-:W4:Y:S01]  /*0320*/  LDC.64 R24, c[0x0][0x528] ;  /* 0x00014a00ff187b82 */ /* 0x000f220000000a00 */
[----:B------:R-:W-:Y:S01]  /*0330*/  @P0 IMAD R0, R0, R13, RZ ;  /* 0x0000000d00000224 */ /* 0x000fe200078e02ff */
[----:B------:R-:W-:Y:S01]  /*0340*/  UIMAD UR5, UR18, UR7, UR5 ;  /* 0x00000007120572a4 */ /* 0x000fe2000f8e0205 */
[----:B------:R-:W-:Y:S01]  /*0350*/  IMAD.WIDE.U32 R4, R50, UR14, R4 ;  /* 0x0000000e32047c25 */ /* 0x000fe2000f8e0004 */
[----:B------:R-:W-:-:S03]  /*0360*/  LEA R13, R13, 0xfffffc00, 0xa ;  /* 0xfffffc000d0d7811 */ /* 0x000fc600078e50ff */
[C---:B------:R-:W-:Y:S01]  /*0370*/  IMAD R37, R50.reuse, UR15, R5 ;  /* 0x0000000f32257c24 */ /* 0x040fe2000f8e0205 */
[----:B------:R-:W-:Y:S01]  /*0380*/  IADD3 R39, P3, PT, R13, R2, RZ ;  /* 0x000000020d277210 */ /* 0x000fe20007f7e0ff */
[----:B0-----:R-:W-:-:S04]  /*0390*/  IMAD.WIDE.U32 R6, R50, UR8, RZ ;  /* 0x0000000832067c25 */ /* 0x001fc8000f8e00ff */
[----:B-1----:R-:W-:Y:S02]  /*03a0*/  @P0 IMAD R5, R0, R9, RZ ;  /* 0x0000000900050224 */ /* 0x002fe400078e02ff */
[----:B------:R-:W-:Y:S01]  /*03b0*/  IMAD.WIDE.U32 R2, R50, R34, UR4 ;  /* 0x0000000432027e25 */ /* 0x000fe2000f8e0022 */
[----:B------:R-:W-:Y:S02]  /*03c0*/  CS2R R8, SRZ ;  /* 0x0000000000087805 */ /* 0x000fe4000001ff00 */
[----:B------:R-:W-:Y:S01]  /*03d0*/  LEA R48, P2, R6, R16, 0x2 ;  /* 0x0000001006307211 */ /* 0x000fe200078410ff */
[C---:B------:R-:W-:Y:S01]  /*03e0*/  IMAD R47, R50.reuse, UR9, R7 ;  /* 0x00000009322f7c24 */ /* 0x040fe2000f8e0207 */
[----:B------:R-:W-:Y:S01]  /*03f0*/  IADD3 R4, P4, PT, R13, R4, RZ ;  /* 0x000000040d047210 */ /* 0x000fe20007f9e0ff */
[----:B---3--:R-:W-:Y:S01]  /*0400*/  @P0 IMAD.WIDE R8, R5, 0x8, R10 ;  /* 0x0000000805080825 */ /* 0x008fe200078e020a */
[----:B------:R-:W-:Y:S02]  /*0410*/  SHF.R.S32.HI R0, RZ, 0x1f, R13 ;  /* 0x0000001fff007819 */ /* 0x000fe4000001140d */
[----:B------:R-:W-:Y:S01]  /*0420*/  IADD3 R2, P0, PT, R13, R2, RZ ;  /* 0x000000020d027210 */ /* 0x000fe20007f1e0ff */
[----:B------:R-:W-:-:S02]  /*0430*/  IMAD R35, R50, R35, R3 ;  /* 0x0000002332237224 */ /* 0x000fc400078e0203 */
[----:B------:R-:W-:Y:S01]  /*0440*/  IMAD.WIDE.U32 R44, R50, UR10, RZ ;  /* 0x0000000a322c7c25 */ /* 0x000fe2000f8e00ff */
[----:B------:R-:W-:Y:S02]  /*0450*/  LEA.HI.X R47, R6, R17, R47, 0x2, P2 ;  /* 0x00000011062f7211 */ /* 0x000fe400010f142f */
[C---:B------:R-:W-:Y:S02]  /*0460*/  IADD3.X R6, PT, PT, R0.reuse, R15, RZ, P3, !PT ;  /* 0x0000000f00067210 */ /* 0x040fe40001ffe4ff */
[C---:B------:R-:W-:Y:S02]  /*0470*/  IADD3.X R37, PT, PT, R0.reuse, R37, RZ, P4, !PT ;  /* 0x0000002500257210 */ /* 0x040fe400027fe4ff */
[----:B------:R-:W-:Y:S01]  /*0480*/  IADD3.X R35, PT, PT, R0, R35, RZ, P0, !PT ;  /* 0x0000002300237210 */ /* 0x000fe200007fe4ff */
[----:B------:R-:W-:Y:S01]  /*0490*/  IMAD R0, R50, UR11, R45 ;  /* 0x0000000b32007c24 */ /* 0x000fe2000f8e022d */
[----:B------:R-:W-:Y:S02]  /*04a0*/  LEA R46, P0, R44, R18, 0x2 ;  /* 0x000000122c2e7211 */ /* 0x000fe400078010ff */
[----:B------:R-:W-:-:S02]  /*04b0*/  LEA R38, P2, R39, R20, 0x1 ;  /* 0x0000001427267211 */ /* 0x000fc400078408ff */
[----:B--2---:R-:W-:Y:S02]  /*04c0*/  LEA R36, P3, R4, R22, 0x1 ;  /* 0x0000001604247211 */ /* 0x004fe400078608ff */
[----:B----4-:R-:W-:Y:S01]  /*04d0*/  LEA R34, P4, R2, R24, 0x1 ;  /* 0x0000001802227211 */ /* 0x010fe200078808ff */
[----:B------:R-:W-:Y:S01]  /*04e0*/  HFMA2 R45, -RZ, RZ, 0, 0 ;  /* 0x00000000ff2d7431 */ /* 0x000fe200000001ff */
[----:B------:R-:W-:Y:S02]  /*04f0*/  LEA.HI.X R44, R44, R19, R0, 0x2, P0 ;  /* 0x000000132c2c7211 */ /* 0x000fe400000f1400 */
[----:B------:R-:W-:Y:S02]  /*0500*/  LEA.HI.X R39, R39, R21, R6, 0x1, P2 ;  /* 0x0000001527277211 */ /* 0x000fe400010f0c06 */
[----:B------:R-:W-:Y:S02]  /*0510*/  LEA.HI.X R37, R4, R23, R37, 0x1, P3 ;  /* 0x0000001704257211 */ /* 0x000fe400018f0c25 */
[----:B------:R-:W-:-:S02]  /*0520*/  LEA.HI.X R35, R2, R25, R35, 0x1, P4 ;  /* 0x0000001902237211 */ /* 0x000fc400020f0c23 */
[----:B------:R-:W-:Y:S01]  /*0530*/  MOV R43, RZ ;  /* 0x000000ff002b7202 */ /* 0x000fe20000000f00 */
[----:B------:R-:W-:Y:S06]  /*0540*/  @!P1 BRA `(.L_x_5019) ;  /* 0x00000044008c9947 */ /* 0x000fec0003800000 */
[----:B------:R-:W0:Y:S01]  /*0550*/  S2R R42, SR_TID.X ;  /* 0x00000000002a7919 */ /* 0x000e220000002100 */
[----:B------:R-:W1:Y:S01]  /*0560*/  S2UR UR9, SR_CgaCtaId ;  /* 0x00000000000979c3 */ /* 0x000e620000008800 */
[----:B------:R-:W2:Y:S01]  /*0570*/  LDCU.64 UR4, c[0x0][0x3a0] ;  /* 0x00007400ff0477ac */ /* 0x000ea20008000a00 */
[----:B------:R-:W-:Y:S02]  /*0580*/  MOV R43, RZ ;  /* 0x000000ff002b7202 */ /* 0x000fe40000000f00 */
[----:B------:R-:W-:Y:S01]  /*0590*/  MOV R45, RZ ;  /* 0x000000ff002d7202 */ /* 0x000fe20000000f00 */
[----:B------:R-:W3:Y:S03]  /*05a0*/  LDCU UR8, c[0x0][0x394] ;  /* 0x00007280ff0877ac */ /* 0x000ee60008000800 */
[----:B------:R-:W4:Y:S01]  /*05b0*/  LDC.64 R2, c[0x0][0x440] ;  /* 0x00011000ff027b82 */ /* 0x000f220000000a00 */
[----:B--2---:R-:W-:Y:S01]  /*05c0*/  IMAD.WIDE.U32 R40, R50, UR4, RZ ;  /* 0x0000000432287c25 */ /* 0x004fe2000f8e00ff */
[----:B------:R-:W-:-:S03]  /*05d0*/  UMOV UR4, 0x400 ;  /* 0x0000040000047882 */ /* 0x000fc60000000000 */
[----:B------:R-:W-:Y:S01]  /*05e0*/  IMAD R0, R50, UR5, R41 ;  /* 0x0000000532007c24 */ /* 0x000fe2000f8e0229 */
[----:B-1----:R-:W-:Y:S01]  /*05f0*/  ULEA UR9, UR9, UR4, 0x18 ;  /* 0x0000000409097291 */ /* 0x002fe2000f8ec0ff */
[----:B0-----:R-:W-:Y:S02]  /*0600*/  SHF.L.U32 R32, R42, 0x1, RZ ;  /* 0x000000012a207819 */ /* 0x001fe400000006ff */
[----:B----4-:R-:W-:Y:S02]  /*0610*/  LEA R41, P0, R40, R2, 0x2 ;  /* 0x0000000228297211 */ /* 0x010fe400078010ff */
[----:B------:R-:W-:Y:S02]  /*0620*/  SHF.R.U32.HI R30, RZ, 0x2, R42 ;  /* 0x00000002ff1e7819 */ /* 0x000fe4000001162a */
[----:B------:R-:W-:Y:S02]  /*0630*/  LOP3.LUT R32, R32, 0x7c0, RZ, 0xc0, !PT ;  /* 0x000007c020207812 */ /* 0x000fe400078ec0ff */
[----:B------:R-:W-:-:S02]  /*0640*/  LEA R31, R42, UR9, 0x3 ;  /* 0x000000092a1f7c11 */ /* 0x000fc4000f8e18ff */
[----:B------:R-:W-:Y:S02]  /*0650*/  LEA.HI.X R40, R40, R3, R0, 0x2, P0 ;  /* 0x0000000328287211 */ /* 0x000fe400000f1400 */
[C---:B------:R-:W-:Y:S02]  /*0660*/  LOP3.LUT R150, R42.reuse, 0x1f, RZ, 0xc0, !PT ;  /* 0x0000001f2a967812 */ /* 0x040fe400078ec0ff */
[----:B------:R-:W-:Y:S02]  /*0670*/  IADD3 R33, PT, PT, R42, 0x200, RZ ;  /* 0x000002002a217810 */ /* 0x000fe40007ffe0ff */
[----:B------:R-:W-:Y:S02]  /*0680*/  LOP3.LUT R30, R30, 0xf8, RZ, 0xc0, !PT ;  /* 0x000000f81e1e7812 */ /* 0x000fe400078ec0ff */
[----:B------:R-:W-:Y:S02]  /*0690*/  LEA R149, R42, UR9, 0x2 ;  /* 0x000000092a957c11 */ /* 0x000fe4000f8e10ff */
[----:B------:R-:W-:-:S02]  /*06a0*/  LOP3.LUT R29, R32, 0x1f, R42, 0xf8, !PT ;  /* 0x0000001f201d7812 */ /* 0x000fc400078ef82a */
[----:B---3--:R-:W-:-:S07]  /*06b0*/  LEA R28, R42, R31, 0x3 ;  /* 0x0000001f2a1c7211 */ /* 0x008fce00078e18ff */
.L_x_5035:
[----:B------:R-:W-:Y:S01]  /*06c0*/  BAR.SYNC.DEFER_BLOCKING 0x0 ;  /* 0x0000000000007b1d */ /* 0x000fe20000010000 */
[----:B0-----:R-:W-:-:S05]  /*06d0*/  IMAD.WIDE.U32 R2, R29, 0x10, R38 ;  /* 0x000000101d027825 */ /* 0x001fca00078e0026 */
[----:B------:R-:W0:Y:S02]  /*06e0*/  S2R R27, SR_LANEID ;  /* 0x00000000001b7919 */ /* 0x000e240000000000 */
[----:B------:R-:W1:Y:S01]  /*06f0*/  S2UR UR5, SR_CgaCtaId ;  /* 0x00000000000579c3 */ /* 0x000e620000008800 */
[----:B------:R-:W-:Y:S01]  /*0700*/  UMOV UR4, 0x400 ;  /* 0x0000040000047882 */ /* 0x000fe20000000000 */
[----:B------:R-:W-:Y:S01]  /*0710*/  IMAD.WIDE.U32 R10, R29, 0x10, R36 ;  /* 0x000000101d0a7825 */ /* 0x000fe200078e0024 */
[----:B------:R-:W2:Y:S01]  /*0720*/  LDCU.128 UR12, c[0x0][0x410] ;  /* 0x00008200ff0c77ac */ /* 0x000ea20008000c00 */
[----:B------:R-:W-:Y:S01]  /*0730*/  UIADD3 UR19, UPT, UPT, UR8, -0x1, URZ ;  /* 0xffffffff08137890 */ /* 0x000fe2000fffe0ff */
[----:B------:R-:W3:Y:S01]  /*0740*/  LDCU.64 UR22, c[0x0][0x490] ;  /* 0x00009200ff1677ac */ /* 0x000ee20008000a00 */
[----:B----4-:R-:W4:Y:S04]  /*0750*/  LDG.E.128 R4, desc[UR16][R2.64] ;  /* 0x0000001002047981 */ /* 0x010f28000c1e1d00 */
[----:B------:R-:W2:Y:S01]  /*0760*/  LDG.E.128 R12, desc[UR16][R2.64+0x200] ;  /* 0x00020010020c7981 */ /* 0x000ea2000c1e1d00 */
[----:B-1----:R-:W-:Y:S01]  /*0770*/  ULEA UR20, UR5, UR4, 0x18 ;  /* 0x0000000405147291 */ /* 0x002fe2000f8ec0ff */
[----:B0-----:R-:W-:-:S05]  /*0780*/  IADD3 R26, PT, PT, R32, R27, RZ ;  /* 0x0000001b201a7210 */ /* 0x001fca0007ffe0ff */
[----:B------:R-:W-:-:S04]  /*0790*/  LEA R26, R26, UR20, 0x4 ;  /* 0x000000141a1a7c11 */ /* 0x000fc8000f8e20ff */
[----:B------:R-:W-:Y:S01]  /*07a0*/  LEA R24, R27, R26, 0x4 ;  /* 0x0000001a1b187211 */ /* 0x000fe200078e20ff */
[----:B----4-:R-:W-:Y:S04]  /*07b0*/  STS.128 [R26], R4 ;  /* 0x000000041a007388 */ /* 0x010fe80000000c00 */
[----:B--2---:R-:W-:Y:S01]  /*07c0*/  STS.128 [R26+0x200], R12 ;  /* 0x0002000c1a007388 */ /* 0x004fe20000000c00 */
[----:B------:R-:W-:-:S03]  /*07d0*/  NOP ;  /* 0x0000000000007918 */ /* 0x000fc60000000000 */
[----:B------:R-:W-:Y:S04]  /*07e0*/  LDS.128 R56, [R24] ;  /* 0x0000000018387984 */ /* 0x000fe80000000c00 */
[----:B------:R-:W-:Y:S01]  /*07f0*/  LDS.128 R16, [R24+0x10] ;  /* 0x0000100018107984 */ /* 0x000fe20000000c00 */
[----:B------:R-:W-:Y:S06]  /*0800*/  BAR.SYNC.DEFER_BLOCKING 0x0 ;  /* 0x0000000000007b1d */ /* 0x000fec0000010000 */
[----:B------:R-:W2:Y:S04]  /*0810*/  LDG.E.128 R20, desc[UR16][R10.64] ;  /* 0x000000100a147981 */ /* 0x000ea8000c1e1d00 */
[----:B------:R-:W4:Y:S01]  /*0820*/  LDG.E.128 R52, desc[UR16][R10.64+0x200] ;  /* 0x000200100a347981 */ /* 0x000f22000c1e1d00 */
[----:B------:R-:W-:-:S03]  /*0830*/  IMAD.WIDE.U32 R2, R29, 0x10, R34 ;  /* 0x000000101d027825 */ /* 0x000fc600078e0022 */
[----:B--2---:R0:W-:Y:S04]  /*0840*/  STS.128 [R26], R20 ;  /* 0x000000141a007388 */ /* 0x0041e80000000c00 */
[----:B----4-:R1:W-:Y:S01]  /*0850*/  STS.128 [R26+0x200], R52 ;  /* 0x000200341a007388 */ /* 0x0103e20000000c00 */
[----:B------:R-:W-:-:S03]  /*0860*/  NOP ;  /* 0x0000000000007918 */ /* 0x000fc60000000000 */
[----:B------:R-:W-:Y:S04]  /*0870*/  LDS.128 R4, [R24] ;  /* 0x0000000018047984 */ /* 0x000fe80000000c00 */
[----:B------:R-:W-:Y:S01]  /*0880*/  LDS.128 R12, [R24+0x10] ;  /* 0x00001000180c7984 */ /* 0x000fe20000000c00 */
[----:B------:R-:W-:Y:S01]  /*0890*/  USHF.L.U32 UR4, UR19, 0xa, URZ ;  /* 0x0000000a13047899 */ /* 0x000fe200080006ff */
[----:B0-----:R-:W0:Y:S08]  /*08a0*/  LDC.64 R20, c[0x0][0x488] ;  /* 0x00012200ff147b82 */ /* 0x001e300000000a00 */
[----:B------:R-:W-:Y:S06]  /*08b0*/  BAR.SYNC.DEFER_BLOCKING 0x0 ;  /* 0x0000000000007b1d */ /* 0x000fec0000010000 */
[----:B------:R-:W-:-:S02]  /*08c0*/  UMOV UR5, URZ ;  /* 0x000000ff00057c82 */ /* 0x000fc40008000000 */
[----:B-1----:R-:W1:Y:S01]  /*08d0*/  LDC.64 R52, c[0x0][0x478] ;  /* 0x00011e00ff347b82 */ /* 0x002e620000000a00 */
[----:B------:R-:W2:Y:S04]  /*08e0*/  LDG.E.128 R64, desc[UR16][R2.64] ;  /* 0x0000001002407981 */ /* 0x000ea8000c1e1d00 */
[----:B------:R4:W3:Y:S01]  /*08f0*/  LDG.E.128 R68, desc[UR16][R2.64+0x200] ;  /* 0x0002001002447981 */ /* 0x0008e2000c1e1d00 */
[----:B------:R-:W-:-:S04]  /*0900*/  UIMAD.WIDE.U32 UR6, UR18, UR12, UR4 ;  /* 0x0000000c120672a5 */ /* 0x000fc8000f8e0004 */
[----:B------:R-:W-:Y:S02]  /*0910*/  UIMAD UR10, UR18, UR13, UR7 ;  /* 0x0000000d120a72a4 */ /* 0x000fe4000f8e0207 */
[----:B------:R-:W-:Y:S02]  /*0920*/  MOV R11, UR7 ;  /* 0x00000007000b7c02 */ /* 0x000fe40008000f00 */
[----:B------:R-:W-:Y:S02]  /*0930*/  MOV R10, UR6 ;  /* 0x00000006000a7c02 */ /* 0x000fe40008000f00 */
[----:B------:R-:W-:-:S03]  /*0940*/  MOV R11, UR10 ;  /* 0x0000000a000b7c02 */ /* 0x000fc60008000f00 */
[----:B----4-:R-:W-:-:S04]  /*0950*/  IMAD.WIDE.U32 R2, R50, UR14, R10 ;  /* 0x0000000e32027c25 */ /* 0x010fc8000f8e000a */
[----:B------:R-:W-:Y:S01]  /*0960*/  IMAD R0, R50, UR15, R3 ;  /* 0x0000000f32007c24 */ /* 0x000fe2000f8e0203 */
[C---:B0-----:R-:W-:Y:S01]  /*0970*/  LEA R10, P0, R2.reuse, R20, 0x1 ;  /* 0x00000014020a7211 */ /* 0x041fe200078008ff */
[----:B------:R-:W0:Y:S03]  /*0980*/  LDCU.128 UR12, c[0x0][0x420] ;  /* 0x00008400ff0c77ac */ /* 0x000e260008000c00 */
[----:B------:R-:W-:-:S03]  /*0990*/  LEA.HI.X R11, R2, R21, R0, 0x1, P0 ;  /* 0x00000015020b7211 */ /* 0x000fc600000f0c00 */
[----:B------:R-:W-:Y:S01]  /*09a0*/  IMAD.WIDE.U32 R2, R29, 0x10, R10 ;  /* 0x000000101d027825 */ /* 0x000fe200078e000a */
[----:B--2---:R-:W-:Y:S04]  /*09b0*/  STS.128 [R26], R64 ;  /* 0x000000401a007388 */ /* 0x004fe80000000c00 */
[----:B---3--:R2:W-:Y:S01]  /*09c0*/  STS.128 [R26+0x200], R68 ;  /* 0x000200441a007388 */ /* 0x0085e20000000c00 */
[----:B------:R-:W-:-:S03]  /*09d0*/  NOP ;  /* 0x0000000000007918 */ /* 0x000fc60000000000 */
[----:B------:R-:W-:Y:S04]  /*09e0*/  LDS.128 R60, [R24] ;  /* 0x00000000183c7984 */ /* 0x000fe80000000c00 */
[----:B------:R-:W3:Y:S01]  /*09f0*/  LDS.128 R20, [R24+0x10] ;  /* 0x0000100018147984 */ /* 0x000ee20000000c00 */
[----:B------:R-:W-:Y:S06]  /*0a00*/  BAR.SYNC.DEFER_BLOCKING 0x0 ;  /* 0x0000000000007b1d */ /* 0x000fec0000010000 */
[----:B------:R-:W4:Y:S04]  /*0a10*/  LDG.E.128 R76, desc[UR16][R2.64] ;  /* 0x00000010024c7981 */ /* 0x000f28000c1e1d00 */
[----:B------:R2:W3:Y:S01]  /*0a20*/  LDG.E.128 R80, desc[UR16][R2.64+0x200] ;  /* 0x0002001002507981 */ /* 0x0004e2000c1e1d00 */
[----:B0-----:R-:W-:-:S04]  /*0a30*/  UIMAD.WIDE.U32 UR6, UR18, UR12, UR4 ;  /* 0x0000000c120672a5 */ /* 0x001fc8000f8e0004 */
[----:B------:R-:W-:Y:S02]  /*0a40*/  UIMAD UR10, UR18, UR13, UR7 ;  /* 0x0000000d120a72a4 */ /* 0x000fe4000f8e0207 */
[----:B------:R-:W-:Y:S02]  /*0a50*/  MOV R11, UR7 ;  /* 0x00000007000b7c02 */ /* 0x000fe40008000f00 */
[----:B------:R-:W-:Y:S02]  /*0a60*/  MOV R10, UR6 ;  /* 0x00000006000a7c02 */ /* 0x000fe40008000f00 */
[----:B------:R-:W-:-:S03]  /*0a70*/  MOV R11, UR10 ;  /* 0x0000000a000b7c02 */ /* 0x000fc60008000f00 */
[C---:B------:R-:W-:Y:S02]  /*0a80*/  IMAD.WIDE.U32 R10, R50.reuse, UR14, R10 ;  /* 0x0000000e320a7c25 */ /* 0x040fe4000f8e000a */
[----:B------:R-:W0:Y:S02]  /*0a90*/  LDCU.64 UR10, c[0x0][0x508] ;  /* 0x0000a100ff0a77ac */ /* 0x000e240008000a00 */
[----:B------:R-:W-:Y:S01]  /*0aa0*/  IMAD R0, R50, UR15, R11 ;  /* 0x0000000f32007c24 */ /* 0x000fe2000f8e020b */
[----:B-1----:R-:W-:-:S04]  /*0ab0*/  LEA R52, P0, R10, R52, 0x1 ;  /* 0x000000340a347211 */ /* 0x002fc800078008ff */
[----:B------:R-:W-:-:S03]  /*0ac0*/  LEA.HI.X R53, R10, R53, R0, 0x1, P0 ;  /* 0x000000350a357211 */ /* 0x000fc600000f0c00 */
[----:B--2---:R-:W-:Y:S01]  /*0ad0*/  IMAD.WIDE.U32 R2, R29, 0x10, R52 ;  /* 0x000000101d027825 */ /* 0x004fe200078e0034 */
[----:B----4-:R-:W-:Y:S04]  /*0ae0*/  STS.128 [R26], R76 ;  /* 0x0000004c1a007388 */ /* 0x010fe80000000c00 */
[----:B---3--:R-:W-:Y:S01]  /*0af0*/  STS.128 [R26+0x200], R80 ;  /* 0x000200501a007388 */ /* 0x008fe20000000c00 */
[----:B------:R-:W-:-:S03]  /*0b00*/  NOP ;  /* 0x0000000000007918 */ /* 0x000fc60000000000 */
[----:B------:R-:W1:Y:S04]  /*0b10*/  LDS.128 R64, [R24] ;  /* 0x0000000018407984 */ /* 0x000e680000000c00 */
[----:B------:R-:W2:Y:S01]  /*0b20*/  LDS.128 R52, [R24+0x10] ;  /* 0x0000100018347984 */ /* 0x000ea20000000c00 */
[----:B------:R-:W-:Y:S06]  /*0b30*/  BAR.SYNC.DEFER_BLOCKING 0x0 ;  /* 0x0000000000007b1d */ /* 0x000fec0000010000 */
[----:B------:R-:W3:Y:S04]  /*0b40*/  LDG.E.128 R68, desc[UR16][R2.64] ;  /* 0x0000001002447981 */ /* 0x000ee8000c1e1d00 */
[----:B------:R4:W3:Y:S01]  /*0b50*/  LDG.E.128 R72, desc[UR16][R2.64+0x200] ;  /* 0x0002001002487981 */ /* 0x0008e2000c1e1d00 */
[----:B------:R-:W-:Y:S01]  /*0b60*/  HADD2.F32 R100, -RZ, R20.H1_H1 ;  /* 0x30000014ff647230 */ /* 0x000fe20000004100 */
[----:B0-----:R-:W-:Y:S01]  /*0b70*/  UIMAD.WIDE.U32 UR6, UR18, UR10, UR4 ;  /* 0x0000000a120672a5 */ /* 0x001fe2000f8e0004 */
[----:B------:R-:W-:Y:S01]  /*0b80*/  HADD2.F32 R101, -RZ, R21.H1_H1 ;  /* 0x30000015ff657230 */ /* 0x000fe20000004100 */
[----:B------:R-:W-:Y:S01]  /*0b90*/  UISETP.NE.U32.AND UP0, UPT, UR22, URZ, UPT ;  /* 0x000000ff1600728c */ /* 0x000fe2000bf05070 */
[----:B-1----:R-:W-:Y:S01]  /*0ba0*/  HADD2.F32 R80, -RZ, R66.H1_H1 ;  /* 0x30000042ff507230 */ /* 0x002fe20000004100 */
[----:B------:R-:W-:Y:S01]  /*0bb0*/  UIMAD UR7, UR18, UR11, UR7 ;  /* 0x0000000b120772a4 */ /* 0x000fe2000f8e0207 */
[--C-:B------:R-:W-:Y:S01]  /*0bc0*/  HADD2.F32 R90, -RZ, R64.reuse.H0_H0 ;  /* 0x20000040ff5a7230 */ /* 0x100fe20000004100 */
[----:B------:R-:W-:Y:S01]  /*0bd0*/  UISETP.NE.AND.EX UP0, UPT, UR23, URZ, UPT, UP0 ;  /* 0x000000ff1700728c */ /* 0x000fe2000bf05300 */
[----:B------:R-:W-:-:S02]  /*0be0*/  HADD2.F32 R89, -RZ, R64.H1_H1 ;  /* 0x30000040ff597230 */ /* 0x000fc40000004100 */
[----:B------:R-:W-:Y:S01]  /*0bf0*/  FMUL.FTZ R64, R80, -1.4426950216293334961 ;  /* 0xbfb8aa3b50407820 */ /* 0x000fe20000410000 */
[--C-:B------:R-:W-:Y:S02]  /*0c00*/  HADD2.F32 R88, -RZ, R65.reuse.H0_H0 ;  /* 0x20000041ff587230 */ /* 0x100fe40000004100 */
[----:B------:R-:W-:Y:S01]  /*0c10*/  FMUL.FTZ R0, R90, -1.4426950216293334961 ;  /* 0xbfb8aa3b5a007820 */ /* 0x000fe20000410000 */
[----:B------:R-:W-:Y:S02]  /*0c20*/  HADD2.F32 R78, -RZ, R65.H1_H1 ;  /* 0x30000041ff4e7230 */ /* 0x000fe40000004100 */
[----:B------:R-:W-:Y:S01]  /*0c30*/  FMUL.FTZ R11, R89, -1.4426950216293334961 ;  /* 0xbfb8aa3b590b7820 */ /* 0x000fe20000410000 */
[----:B------:R-:W-:Y:S01]  /*0c40*/  HADD2.F32 R77, -RZ, R67.H1_H1 ;  /* 0x30000043ff4d7230 */ /* 0x000fe20000004100 */
[----:B------:R-:W0:Y:S01]  /*0c50*/  MUFU.EX2 R64, R64 ;  /* 0x0000004000407308 */ /* 0x000e220000000800 */
[----:B--2---:R-:W-:Y:S02]  /*0c60*/  HADD2.F32 R82, -RZ, R52.H1_H1 ;  /* 0x30000034ff527230 */ /* 0x004fe40000004100 */
[----:B------:R-:W-:Y:S01]  /*0c70*/  FMUL.FTZ R25, R88, -1.4426950216293334961 ;  /* 0xbfb8aa3b58197820 */ /* 0x000fe20000410000 */
[----:B------:R-:W-:-:S02]  /*0c80*/  HADD2.F32 R85, -RZ, R53.H1_H1 ;  /* 0x30000035ff557230 */ /* 0x000fc40000004100 */
[----:B----4-:R-:W-:Y:S01]  /*0c90*/  FMUL.FTZ R2, R78, -1.4426950216293334961 ;  /* 0xbfb8aa3b4e027820 */ /* 0x010fe20000410000 */
[----:B------:R-:W-:Y:S02]  /*0ca0*/  HADD2.F32 R79, -RZ, R66.H0_H0 ;  /* 0x20000042ff4f7230 */ /* 0x000fe40000004100 */
[----:B------:R-:W-:Y:S01]  /*0cb0*/  FMUL.FTZ R66, R77, -1.4426950216293334961 ;  /* 0xbfb8aa3b4d427820 */ /* 0x000fe20000410000 */
[----:B------:R-:W-:Y:S01]  /*0cc0*/  HADD2.F32 R76, -RZ, R52.H0_H0 ;  /* 0x20000034ff4c7230 */ /* 0x000fe20000004100 */
[----:B------:R1:W2:Y:S01]  /*0cd0*/  MUFU.EX2 R10, R0 ;  /* 0x00000000000a7308 */ /* 0x0002a20000000800 */
[----:B------:R-:W-:Y:S02]  /*0ce0*/  HADD2.F32 R81, -RZ, R53.H0_H0 ;  /* 0x20000035ff517230 */ /* 0x000fe40000004100 */
[----:B------:R-:W-:Y:S01]  /*0cf0*/  FMUL.FTZ R3, R79, -1.4426950216293334961 ;  /* 0xbfb8aa3b4f037820 */ /* 0x000fe20000410000 */
[----:B------:R-:W-:Y:S02]  /*0d00*/  HADD2.F32 R105, -RZ, R60.H1_H1 ;  /* 0x3000003cff697230 */ /* 0x000fe40000004100 */
[----:B------:R-:W-:Y:S01]  /*0d10*/  FMUL.FTZ R52, R76, -1.4426950216293334961 ;  /* 0xbfb8aa3b4c347820 */ /* 0x000fe20000410000 */
[----:B------:R-:W-:-:S02]  /*0d20*/  HADD2.F32 R87, -RZ, R54.H0_H0 ;  /* 0x20000036ff577230 */ /* 0x000fc40000004100 */
[----:B------:R-:W-:Y:S01]  /*0d30*/  FMUL.FTZ R53, R81, -1.4426950216293334961 ;  /* 0xbfb8aa3b51357820 */ /* 0x000fe20000410000 */
[----:B------:R-:W-:Y:S01]  /*0d40*/  HADD2.F32 R86, -RZ, R55.H1_H1 ;  /* 0x30000037ff567230 */ /* 0x000fe20000004100 */
[----:B------:R-:W4:Y:S01]  /*0d50*/  MUFU.EX2 R96, R66 ;  /* 0x0000004200607308 */ /* 0x000f220000000800 */
[----:B-1----:R-:W-:Y:S02]  /*0d60*/  HADD2.F32 R0, -RZ, R67.H0_H0 ;  /* 0x20000043ff007230 */ /* 0x002fe40000004100 */
[----:B------:R-:W-:Y:S01]  /*0d70*/  FMUL.FTZ R67, R82, -1.4426950216293334961 ;  /* 0xbfb8aa3b52437820 */ /* 0x000fe20000410000 */
[----:B0-----:R-:W-:Y:S01]  /*0d80*/  FADD.FTZ R115, R64, 1 ;  /* 0x3f80000040737421 */ /* 0x001fe20000010000 */
[----:B------:R-:W-:Y:S02]  /*0d90*/  HADD2.F32 R84, -RZ, R54.H1_H1 ;  /* 0x30000036ff547230 */ /* 0x000fe40000004100 */
[----:B------:R-:W-:Y:S01]  /*0da0*/  FMUL.FTZ R65, R0, -1.4426950216293334961 ;  /* 0xbfb8aa3b00417820 */ /* 0x000fe20000410000 */
[----:B------:R-:W-:Y:S01]  /*0db0*/  HADD2.F32 R83, -RZ, R55.H0_H0 ;  /* 0x20000037ff537230 */ /* 0x000fe20000004100 */
[----:B------:R-:W0:Y:S01]  /*0dc0*/  MUFU.EX2 R98, R67 ;  /* 0x0000004300627308 */ /* 0x000e220000000800 */
[----:B--2---:R-:W-:Y:S01]  /*0dd0*/  FADD.FTZ R10, R10, 1 ;  /* 0x3f8000000a0a7421 */ /* 0x004fe20000010000 */
[----:B------:R-:W-:Y:S01]  /*0de0*/  FMUL.FTZ R55, R86, -1.4426950216293334961 ;  /* 0xbfb8aa3b56377820 */ /* 0x000fe20000410000 */
[----:B------:R-:W-:Y:S01]  /*0df0*/  FMUL.FTZ R54, R84, -1.4426950216293334961 ;  /* 0xbfb8aa3b54367820 */ /* 0x000fe20000410000 */
[----:B------:R-:W-:-:S02]  /*0e00*/  HADD2.F32 R106, -RZ, R61.H0_H0 ;  /* 0x2000003dff6a7230 */ /* 0x000fc40000004100 */
[----:B------:R-:W-:Y:S02]  /*0e10*/  HADD2.F32 R107, -RZ, R61.H1_H1 ;  /* 0x3000003dff6b7230 */ /* 0x000fe40000004100 */
[----:B------:R1:W2:Y:S01]  /*0e20*/  MUFU.EX2 R94, R65 ;  /* 0x00000041005e7308 */ /* 0x0002a20000000800 */
[----:B----4-:R-:W-:Y:S01]  /*0e30*/  FADD.FTZ R96, R96, 1 ;  /* 0x3f80000060607421 */ /* 0x010fe20000010000 */
[----:B------:R-:W-:Y:S02]  /*0e40*/  HADD2.F32 R108, -RZ, R62.H1_H1 ;  /* 0x3000003eff6c7230 */ /* 0x000fe40000004100 */
[----:B------:R-:W-:Y:S02]  /*0e50*/  HADD2.F32 R102, -RZ, R63.H1_H1 ;  /* 0x3000003fff667230 */ /* 0x000fe40000004100 */
[----:B------:R-:W-:Y:S02]  /*0e60*/  HADD2.F32 R160, -RZ, R4.H0_H0 ;  /* 0x20000004ffa07230 */ /* 0x000fe40000004100 */
[----:B------:R-:W4:Y:S01]  /*0e70*/  MUFU.EX2 R11, R11 ;  /* 0x0000000b000b7308 */ /* 0x000f220000000800 */
[----:B-1----:R-:W-:Y:S01]  /*0e80*/  FMUL.FTZ R65, R85, -1.4426950216293334961 ;  /* 0xbfb8aa3b55417820 */ /* 0x002fe20000410000 */
[----:B0-----:R-:W-:Y:S01]  /*0e90*/  FADD.FTZ R119, R98, 1 ;  /* 0x3f80000062777421 */ /* 0x001fe20000010000 */
[----:B------:R-:W-:-:S02]  /*0ea0*/  HADD2.F32 R98, -RZ, R23.H1_H1 ;  /* 0x30000017ff627230 */ /* 0x000fc40000004100 */
[----:B------:R-:W-:Y:S02]  /*0eb0*/  HADD2.F32 R162, -RZ, R4.H1_H1 ;  /* 0x30000004ffa27230 */ /* 0x000fe40000004100 */
[--C-:B------:R-:W-:Y:S01]  /*0ec0*/  HADD2.F32 R164, -RZ, R5.reuse.H0_H0 ;  /* 0x20000005ffa47230 */ /* 0x100fe20000004100 */
[----:B------:R-:W0:Y:S01]  /*0ed0*/  MUFU.EX2 R103, R65 ;  /* 0x0000004100677308 */ /* 0x000e220000000800 */
[----:B--2---:R-:W-:Y:S01]  /*0ee0*/  FADD.FTZ R94, R94, 1 ;  /* 0x3f8000005e5e7421 */ /* 0x004fe20000010000 */
[----:B------:R-:W-:Y:S02]  /*0ef0*/  HADD2.F32 R158, -RZ, R5.H1_H1 ;  /* 0x30000005ff9e7230 */ /* 0x000fe40000004100 */
[--C-:B------:R-:W-:Y:S02]  /*0f00*/  HADD2.F32 R154, -RZ, R6.reuse.H0_H0 ;  /* 0x20000006ff9a7230 */ /* 0x100fe40000004100 */
[----:B------:R-:W-:Y:S02]  /*0f10*/  HADD2.F32 R156, -RZ, R6.H1_H1 ;  /* 0x30000006ff9c7230 */ /* 0x000fe40000004100 */
[----:B------:R1:W2:Y:S01]  /*0f20*/  MUFU.EX2 R97, R52 ;  /* 0x0000003400617308 */ /* 0x0002a20000000800 */
[----:B----4-:R-:W-:Y:S01]  /*0f30*/  FADD.FTZ R11, R11, 1 ;  /* 0x3f8000000b0b7421 */ /* 0x010fe20000010000 */
[----:B------:R-:W-:-:S02]  /*0f40*/  HADD2.F32 R152, -RZ, R7.H0_H0 ;  /* 0x20000007ff987230 */ /* 0x000fc40000004100 */
[----:B------:R-:W-:Y:S02]  /*0f50*/  HADD2.F32 R148, -RZ, R7.H1_H1 ;  /* 0x30000007ff947230 */ /* 0x000fe40000004100 */
[--C-:B------:R-:W-:Y:S02]  /*0f60*/  HADD2.F32 R144, -RZ, R12.reuse.H0_H0 ;  /* 0x2000000cff907230 */ /* 0x100fe40000004100 */
[----:B------:R-:W4:Y:S01]  /*0f70*/  MUFU.EX2 R25, R25 ;  /* 0x0000001900197308 */ /* 0x000f220000000800 */
[----:B-1----:R-:W-:Y:S01]  /*0f80*/  FMUL.FTZ R52, R87, -1.4426950216293334961 ;  /* 0xbfb8aa3b57347820 */ /* 0x002fe20000410000 */
[----:B0-----:R-:W-:Y:S01]  /*0f90*/  FADD.FTZ R122, R103, 1 ;  /* 0x3f800000677a7421 */ /* 0x001fe20000010000 */
[----:B------:R-:W-:Y:S02]  /*0fa0*/  HADD2.F32 R146, -RZ, R12.H1_H1 ;  /* 0x3000000cff927230 */ /* 0x000fe40000004100 */
[--C-:B------:R-:W-:Y:S02]  /*0fb0*/  HADD2.F32 R140, -RZ, R13.reuse.H0_H0 ;  /* 0x2000000dff8c7230 */ /* 0x100fe40000004100 */
[----:B------:R-:W-:Y:S01]  /*0fc0*/  HADD2.F32 R142, -RZ, R13.H1_H1 ;  /* 0x3000000dff8e7230 */ /* 0x000fe20000004100 */
[----:B------:R-:W0:Y:S01]  /*0fd0*/  MUFU.EX2 R2, R2 ;  /* 0x0000000200027308 */ /* 0x000e220000000800 */
[----:B--2---:R-:W-:Y:S01]  /*0fe0*/  FADD.FTZ R97, R97, 1 ;  /* 0x3f80000061617421 */ /* 0x004fe20000010000 */
[----:B------:R-:W-:-:S02]  /*0ff0*/  HADD2.F32 R138, -RZ, R14.H0_H0 ;  /* 0x2000000eff8a7230 */ /* 0x000fc40000004100 */
[----:B------:R-:W-:Y:S02]  /*1000*/  HADD2.F32 R136, -RZ, R14.H1_H1 ;  /* 0x3000000eff887230 */ /* 0x000fe40000004100 */
[----:B------:R-:W-:Y:S02]  /*1010*/  HADD2.F32 R134, -RZ, R15.H0_H0 ;  /* 0x2000000fff867230 */ /* 0x000fe40000004100 */
[----:B------:R-:W1:Y:S01]  /*1020*/  MUFU.EX2 R3, R3 ;  /* 0x0000000300037308 */ /* 0x000e620000000800 */
[----:B----4-:R-:W-:-:S07]  /*1030*/  FADD.FTZ R25, R25, 1 ;  /* 0x3f80000019197421 */ /* 0x010fce0000010000 */
[----:B------:R2:W4:Y:S01]  /*1040*/  MUFU.EX2 R99, R53 ;  /* 0x0000003500637308 */ /* 0x0005220000000800 */
[----:B0-----:R-:W-:-:S07]  /*1050*/  FADD.FTZ R2, R2, 1 ;  /* 0x3f80000002027421 */ /* 0x001fce0000010000 */
[----:B------:R-:W-:Y:S01]  /*1060*/  MUFU.RCP R93, R10 ;  /* 0x0000000a005d7308 */ /* 0x000fe20000001000 */
[----:B-1----:R-:W-:Y:S01]  /*1070*/  FADD.FTZ R3, R3, 1 ;  /* 0x3f80000003037421 */ /* 0x002fe20000010000 */
[----:B--2---:R-:W-:-:S06]  /*1080*/  FMUL.FTZ R53, R83, -1.4426950216293334961 ;  /* 0xbfb8aa3b53357820 */ /* 0x004fcc0000410000 */
[----:B------:R-:W0:Y:S01]  /*1090*/  MUFU.RCP R92, R11 ;  /* 0x0000000b005c7308 */ /* 0x000e220000001000 */
[----:B----4-:R-:W-:-:S07]  /*10a0*/  FADD.FTZ R120, R99, 1 ;  /* 0x3f80000063787421 */ /* 0x010fce0000010000 */
[----:B------:R1:W-:Y:S08]  /*10b0*/  MUFU.RCP R111, R94 ;  /* 0x0000005e006f7308 */ /* 0x0003f00000001000 */
[----:B------:R2:W-:Y:S01]  /*10c0*/  MUFU.RCP R118, R96 ;  /* 0x0000006000767308 */ /* 0x0005e20000001000 */
[----:B-1----:R-:W-:Y:S02]  /*10d0*/  HADD2.F32 R94, -RZ, R22.H0_H0 ;  /* 0x20000016ff5e7230 */ /* 0x002fe40000004100 */
[----:B0-----:R-:W-:-:S04]  /*10e0*/  FADD.FTZ R10, -R92, 1 ;  /* 0x3f8000005c0a7421 */ /* 0x001fc80000010100 */
[C---:B------:R-:W-:Y:S01]  /*10f0*/  FFMA.FTZ R10, R89.reuse, R10, 1 ;  /* 0x3f800000590a7423 */ /* 0x040fe2000001000a */
[----:B------:R-:W-:Y:S01]  /*1100*/  FMUL.FTZ R89, R89, R92 ;  /* 0x0000005c59597220 */ /* 0x000fe20000410000 */
[----:B------:R0:W-:Y:S01]  /*1110*/  MUFU.RCP R117, R97 ;  /* 0x0000006100757308 */ /* 0x0001e20000001000 */
[----:B--2---:R-:W-:-:S07]  /*1120*/  HADD2.F32 R96, -RZ, R22.H1_H1 ;  /* 0x30000016ff607230 */ /* 0x004fce0000004100 */
[----:B------:R1:W-:Y:S01]  /*1130*/  MUFU.RCP R95, R25 ;  /* 0x00000019005f7308 */ /* 0x0003e20000001000 */
[----:B0-----:R-:W-:-:S07]  /*1140*/  HADD2.F32 R97, -RZ, R23.H0_H0 ;  /* 0x20000017ff617230 */ /* 0x001fce0000004100 */
[----:B------:R-:W-:Y:S01]  /*1150*/  MUFU.RCP R91, R2 ;  /* 0x00000002005b7308 */ /* 0x000fe20000001000 */
[----:B-1----:R-:W-:-:S07]  /*1160*/  HADD2.F32 R25, -RZ, R56.H0_H0 ;  /* 0x20000038ff197230 */ /* 0x002fce0000004100 */
[----:B------:R0:W-:Y:S08]  /*1170*/  MUFU.RCP R116, R3 ;  /* 0x0000000300747308 */ /* 0x0001f00000001000 */
[----:B------:R-:W-:Y:S01]  /*1180*/  MUFU.RCP R115, R115 ;  /* 0x0000007300737308 */ /* 0x000fe20000001000 */
[----:B0-----:R-:W-:-:S04]  /*1190*/  FADD.FTZ R3, -R93, 1 ;  /* 0x3f8000005d037421 */ /* 0x001fc80000010100 */
[C---:B------:R-:W-:Y:S01]  /*11a0*/  FFMA.FTZ R3, R90.reuse, R3, 1 ;  /* 0x3f8000005a037423 */ /* 0x040fe20000010003 */
[----:B------:R-:W-:Y:S02]  /*11b0*/  FMUL.FTZ R90, R90, R93 ;  /* 0x0000005d5a5a7220 */ /* 0x000fe40000410000 */
[----:B------:R0:W1:Y:S08]  /*11c0*/  MUFU.EX2 R121, R52 ;  /* 0x0000003400797308 */ /* 0x0000700000000800 */
[----:B------:R2:W-:Y:S01]  /*11d0*/  MUFU.EX2 R126, R55 ;  /* 0x00000037007e7308 */ /* 0x0005e20000000800 */
[----:B0-----:R-:W-:-:S07]  /*11e0*/  HADD2.F32 R52, -RZ, R57.H0_H0 ;  /* 0x20000039ff347230 */ /* 0x001fce0000004100 */
[----:B------:R0:W4:Y:S01]  /*11f0*/  MUFU.EX2 R123, R54 ;  /* 0x00000036007b7308 */ /* 0x0001220000000800 */
[----:B--2---:R-:W-:Y:S02]  /*1200*/  HADD2.F32 R55, -RZ, R57.H1_H1 ;  /* 0x30000039ff377230 */ /* 0x004fe40000004100 */
[----:B-1----:R-:W-:Y:S01]  /*1210*/  FADD.FTZ R121, R121, 1 ;  /* 0x3f80000079797421 */ /* 0x002fe20000010000 */
[----:B------:R-:W-:-:S04]  /*1220*/  HADD2.F32 R57, -RZ, R58.H1_H1 ;  /* 0x3000003aff397230 */ /* 0x000fc80000004100 */
[----:B------:R1:W2:Y:S01]  /*1230*/  MUFU.EX2 R125, R53 ;  /* 0x00000035007d7308 */ /* 0x0002a20000000800 */
[----:B0-----:R-:W-:Y:S02]  /*1240*/  HADD2.F32 R54, -RZ, R58.H0_H0 ;  /* 0x2000003aff367230 */ /* 0x001fe40000004100 */
[----:B------:R-:W-:-:S05]  /*1250*/  HADD2.F32 R58, -RZ, R59.H1_H1 ;  /* 0x3000003bff3a7230 */ /* 0x000fca0000004100 */
[----:B------:R-:W0:Y:S01]  /*1260*/  MUFU.RCP R120, R120 ;  /* 0x0000007800787308 */ /* 0x000e220000001000 */
[----:B-1----:R-:W-:Y:S02]  /*1270*/  HADD2.F32 R53, -RZ, R56.H1_H1 ;  /* 0x30000038ff357230 */ /* 0x002fe40000004100 */
[----:B----4-:R-:W-:Y:S01]  /*1280*/  FADD.FTZ R123, R123, 1 ;  /* 0x3f8000007b7b7421 */ /* 0x010fe20000010000 */
[----:B------:R-:W-:Y:S02]  /*1290*/  HADD2.F32 R56, -RZ, R59.H0_H0 ;  /* 0x2000003bff387230 */ /* 0x000fe40000004100 */
[----:B------:R-:W-:-:S04]  /*12a0*/  FADD.FTZ R59, -R91, 1 ;  /* 0x3f8000005b3b7421 */ /* 0x000fc80000010100 */
[----:B------:R-:W-:Y:S01]  /*12b0*/  FFMA.FTZ R59, R78, R59, 1 ;  /* 0x3f8000004e3b7423 */ /* 0x000fe2000001003b */
[----:B------:R-:W1:Y:S08]  /*12c0*/  MUFU.RCP R122, R122 ;  /* 0x0000007a007a7308 */ /* 0x000e700000001000 */
[----:B------:R-:W4:Y:S08]  /*12d0*/  MUFU.RCP R119, R119 ;  /* 0x0000007700777308 */ /* 0x000f300000001000 */
[----:B------:R-:W4:Y:S08]  /*12e0*/  MUFU.RCP R131, R123 ;  /* 0x0000007b00837308 */ /* 0x000f300000001000 */
[----:B------:R2:W-:Y:S01]  /*12f0*/  MUFU.RCP R124, R121 ;  /* 0x00000079007c7308 */ /* 0x0005e20000001000 */
[----:B---3--:R3:W-:Y:S04]  /*1300*/  STS.128 [R26], R68 ;  /* 0x000000441a007388 */ /* 0x0087e80000000c00 */
[----:B------:R0:W-:Y:S01]  /*1310*/  STS.128 [R26+0x200], R72 ;  /* 0x000200481a007388 */ /* 0x0001e20000000c00 */
[----:B------:R-:W-:-:S03]  /*1320*/  NOP ;  /* 0x0000000000007918 */ /* 0x000fc60000000000 */
[----:B------:R-:W1:Y:S01]  /*1330*/  LDS.128 R64, [R24] ;  /* 0x0000000018407984 */ /* 0x000e620000000c00 */
[----:B---3--:R-:W-:Y:S02]  /*1340*/  HADD2.F32 R71, -RZ, R62.H0_H0 ;  /* 0x2000003eff477230 */ /* 0x008fe40000004100 */
[----:B------:R-:W-:Y:S01]  /*1350*/  FADD.FTZ R62, -R116, 1 ;  /* 0x3f800000743e7421 */ /* 0x000fe20000010100 */
[----:B0-----:R-:W-:-:S03]  /*1360*/  HADD2.F32 R74, -RZ, R20.H0_H0 ;  /* 0x20000014ff4a7230 */ /* 0x001fc60000004100 */
[----:B------:R-:W-:Y:S01]  /*1370*/  FFMA.FTZ R62, R79, R62, 1 ;  /* 0x3f8000004f3e7423 */ /* 0x000fe2000001003e */
[----:B------:R-:W-:Y:S02]  /*1380*/  HADD2.F32 R75, -RZ, R21.H0_H0 ;  /* 0x20000015ff4b7230 */ /* 0x000fe40000004100 */
[----:B------:R-:W2:Y:S01]  /*1390*/  LDS.128 R20, [R24+0x10] ;  /* 0x0000100018147984 */ /* 0x000ea20000000c00 */
[----:B------:R-:W-:Y:S02]  /*13a0*/  HADD2.F32 R72, -RZ, R60.H0_H0 ;  /* 0x2000003cff487230 */ /* 0x000fe40000004100 */
[----:B------:R-:W-:Y:S02]  /*13b0*/  HADD2.F32 R73, -RZ, R63.H0_H0 ;  /* 0x2000003fff497230 */ /* 0x000fe40000004100 */
[----:B------:R-:W-:-:S04]  /*13c0*/  FADD.FTZ R63, -R111, 1 ;  /* 0x3f8000006f3f7421 */ /* 0x000fc80000010100 */
[----:B------:R-:W-:Y:S01]  /*13d0*/  FFMA.FTZ R63, R0, R63, 1 ;  /* 0x3f800000003f7423 */ /* 0x000fe2000001003f */
[--C-:B-1----:R-:W-:Y:S02]  /*13e0*/  HADD2.F32 R99, -RZ, R64.reuse.H0_H0 ;  /* 0x20000040ff637230 */ /* 0x102fe40000004100 */
[----:B------:R-:W-:Y:S02]  /*13f0*/  HADD2.F32 R104, -RZ, R64.H1_H1 ;  /* 0x30000040ff687230 */ /* 0x000fe40000004100 */
[----:B------:R-:W-:Y:S01]  /*1400*/  FADD.FTZ R64, -R118, 1 ;  /* 0x3f80000076407421 */ /* 0x000fe20000010100 */
[--C-:B------:R-:W-:Y:S02]  /*1410*/  HADD2.F32 R103, -RZ, R65.reuse.H0_H0 ;  /* 0x20000041ff677230 */ /* 0x100fe40000004100 */
[----:B------:R-:W-:Y:S01]  /*1420*/  FMUL.FTZ R2, R72, R99 ;  /* 0x0000006348027220 */ /* 0x000fe20000410000 */
[----:B------:R-:W-:Y:S02]  /*1430*/  HADD2.F32 R110, -RZ, R65.H1_H1 ;  /* 0x30000041ff6e7230 */ /* 0x000fe40000004100 */
[----:B------:R-:W-:Y:S01]  /*1440*/  FMUL.FTZ R11, R105, R104 ;  /* 0x00000068690b7220 */ /* 0x000fe20000410000 */
[----:B------:R-:W-:-:S02]  /*1450*/  HADD2.F32 R112, -RZ, R66.H0_H0 ;  /* 0x20000042ff707230 */ /* 0x000fc40000004100 */
[----:B------:R-:W-:Y:S01]  /*1460*/  FMUL.FTZ R2, R93, R2 ;  /* 0x000000025d027220 */ /* 0x000fe20000410000 */
[----:B------:R-:W-:Y:S02]  /*1470*/  HADD2.F32 R109, -RZ, R66.H1_H1 ;  /* 0x30000042ff6d7230 */ /* 0x000fe40000004100 */
        /* <DEDUP_REMOVED lines=10> */
[----:B------:R-:W-:-:S02]  /*1520*/  HADD2.F32 R114, -RZ, R67.H0_H0 ;  /* 0x20000043ff727230 */ /* 0x000fc40000004100 */
        /* <DEDUP_REMOVED lines=8> */
[----:B------:R-:W-:Y:S02]  /*15b0*/  HADD2.F32 R113, -RZ, R67.H1_H1 ;  /* 0x30000043ff717230 */ /* 0x000fe40000004100 */
[----:B------:R-:W-:Y:S01]  /*15c0*/  FMUL.FTZ R10, R115, R10 ;  /* 0x0000000a730a7220 */ /* 0x000fe20000410000 */
[----:B------:R-:W-:Y:S01]  /*15d0*/  FMUL.FTZ R62, R111, R62 ;  /* 0x0000003e6f3e7220 */ /* 0x000fe20000410000 */
[----:B--2---:R-:W-:-:S02]  /*15e0*/  HADD2.F32 R121, -RZ, R20.H0_H0 ;  /* 0x20000014ff797230 */ /* 0x004fc40000004100 */
[----:B------:R-:W-:Y:S01]  /*15f0*/  FFMA.FTZ R64, R77, R64, 1 ;  /* 0x3f8000004d407423 */ /* 0x000fe20000010040 */
[----:B------:R-:W-:Y:S01]  /*1600*/  FMUL.FTZ R10, R10, R59 ;  /* 0x0000003b0a0a7220 */ /* 0x000fe20000410000 */
[----:B------:R-:W-:Y:S01]  /*1610*/  FADD.FTZ R59, R125, 1 ;  /* 0x3f8000007d3b7421 */ /* 0x000fe20000010000 */
[----:B------:R-:W-:Y:S01]  /*1620*/  FMUL.FTZ R62, R62, R63 ;  /* 0x0000003f3e3e7220 */ /* 0x000fe20000410000 */
[----:B------:R-:W-:Y:S01]  /*1630*/  FADD.FTZ R63, R126, 1 ;  /* 0x3f8000007e3f7421 */ /* 0x000fe20000010000 */
[----:B------:R-:W-:Y:S01]  /*1640*/  HADD2.F32 R123, -RZ, R20.H1_H1 ;  /* 0x30000014ff7b7230 */ /* 0x000fe20000004100 */
[----:B------:R0:W1:Y:S01]  /*1650*/  MUFU.RCP R166, R59 ;  /* 0x0000003b00a67308 */ /* 0x0000620000001000 */
[--C-:B------:R-:W-:Y:S02]  /*1660*/  HADD2.F32 R125, -RZ, R22.reuse.H0_H0 ;  /* 0x20000016ff7d7230 */ /* 0x100fe40000004100 */
[----:B------:R-:W-:Y:S01]  /*1670*/  FADD.FTZ R20, -R120, 1 ;  /* 0x3f80000078147421 */ /* 0x000fe20000010100 */
[----:B------:R-:W-:-:S02]  /*1680*/  HADD2.F32 R127, -RZ, R22.H1_H1 ;  /* 0x30000016ff7f7230 */ /* 0x000fc40000004100 */
[----:B------:R-:W-:Y:S01]  /*1690*/  FADD.FTZ R22, -R122, 1 ;  /* 0x3f8000007a167421 */ /* 0x000fe20000010100 */
[--C-:B------:R-:W-:Y:S02]  /*16a0*/  HADD2.F32 R128, -RZ, R21.reuse.H1_H1 ;  /* 0x30000015ff807230 */ /* 0x100fe40000004100 */
[----:B------:R-:W-:Y:S01]  /*16b0*/  FMUL.FTZ R65, R102, R113 ;  /* 0x0000007166417220 */ /* 0x000fe20000410000 */
[----:B------:R-:W-:Y:S01]  /*16c0*/  HADD2.F32 R126, -RZ, R21.H0_H0 ;  /* 0x20000015ff7e7230 */ /* 0x000fe20000004100 */
[----:B------:R2:W3:Y:S01]  /*16d0*/  MUFU.RCP R133, R63 ;  /* 0x0000003f00857308 */ /* 0x0004e20000001000 */
[--C-:B------:R-:W-:Y:S02]  /*16e0*/  HADD2.F32 R130, -RZ, R23.reuse.H0_H0 ;  /* 0x20000017ff827230 */ /* 0x100fe40000004100 */
[----:B------:R-:W-:Y:S01]  /*16f0*/  FFMA.FTZ R66, R81, R20, 1 ;  /* 0x3f80000051427423 */ /* 0x000fe20000010014 */
[----:B------:R-:W-:Y:S02]  /*1700*/  HADD2.F32 R129, -RZ, R23.H1_H1 ;  /* 0x30000017ff817230 */ /* 0x000fe40000004100 */
[----:B------:R-:W-:Y:S01]  /*1710*/  FFMA.FTZ R68, R85, R22, 1 ;  /* 0x3f80000055447423 */ /* 0x000fe20000010016 */
[----:B------:R-:W-:Y:S01]  /*1720*/  FADD.FTZ R21, -R117, 1 ;  /* 0x3f80000075157421 */ /* 0x000fe20000010100 */
[----:B----4-:R-:W-:Y:S01]  /*1730*/  FADD.FTZ R23, -R119, 1 ;  /* 0x3f80000077177421 */ /* 0x010fe20000010100 */
[----:B------:R-:W-:Y:S01]  /*1740*/  FMUL.FTZ R20, R74, R121 ;  /* 0x000000794a147220 */ /* 0x000fe20000410000 */
[----:B------:R-:W-:Y:S01]  /*1750*/  FMUL.FTZ R22, R100, R123 ;  /* 0x0000007b64167220 */ /* 0x000fe20000410000 */
[----:B------:R-:W-:Y:S01]  /*1760*/  FMUL.FTZ R67, R101, R128 ;  /* 0x0000008065437220 */ /* 0x000fe20000410000 */
[----:B------:R-:W-:Y:S01]  /*1770*/  FMUL.FTZ R65, R118, R65 ;  /* 0x0000004176417220 */ /* 0x000fe20000410000 */
[----:B0-----:R-:W-:Y:S01]  /*1780*/  FMUL.FTZ R59, R75, R126 ;  /* 0x0000007e4b3b7220 */ /* 0x001fe20000410000 */
[----:B------:R-:W-:Y:S01]  /*1790*/  FFMA.FTZ R21, R76, R21, 1 ;  /* 0x3f8000004c157423 */ /* 0x000fe20000010015 */
[----:B------:R-:W-:Y:S01]  /*17a0*/  FFMA.FTZ R23, R82, R23, 1 ;  /* 0x3f80000052177423 */ /* 0x000fe20000010017 */
        /* <DEDUP_REMOVED lines=8> */
[----:B------:R-:W-:Y:S01]  /*1830*/  FADD.FTZ R21, -R131, 1 ;  /* 0x3f80000083157421 */ /* 0x000fe20000010100 */
[----:B-1----:R-:W-:Y:S01]  /*1840*/  FADD.FTZ R22, -R166, 1 ;  /* 0x3f800000a6167421 */ /* 0x002fe20000010100 */
[----:B---3--:R-:W-:Y:S01]  /*1850*/  FADD.FTZ R67, -R133, 1 ;  /* 0x3f80000085437421 */ /* 0x008fe20000010100 */
[----:B------:R-:W-:Y:S01]  /*1860*/  FMUL.FTZ R63, R63, R66 ;  /* 0x000000423f3f7220 */ /* 0x000fe20000410000 */
[----:B------:R-:W-:Y:S01]  /*1870*/  FFMA.FTZ R23, R84, R21, 1 ;  /* 0x3f80000054177423 */ /* 0x000fe20000010015 */
[----:B------:R-:W-:Y:S01]  /*1880*/  FFMA.FTZ R70, R83, R22, 1 ;  /* 0x3f80000053467423 */ /* 0x000fe20000010016 */
[----:B------:R-:W-:Y:S01]  /*1890*/  FADD.FTZ R20, -R124, 1 ;  /* 0x3f8000007c147421 */ /* 0x000fe20000010100 */
[----:B------:R-:W-:Y:S01]  /*18a0*/  FFMA.FTZ R135, R86, R67, 1 ;  /* 0x3f80000056877423 */ /* 0x000fe20000010043 */
        /* <DEDUP_REMOVED lines=20> */
[----:B------:R-:W-:Y:S01]  /*19f0*/  HADD2.F32 R60, -RZ, R17.H0_H0 ;  /* 0x20000011ff3c7230 */ /* 0x000fe20000004100 */
[----:B------:R-:W-:Y:S01]  /*1a00*/  F2FP.F16.F32.PACK_AB R22, R10, R61 ;  /* 0x0000003d0a16723e */ /* 0x000fe200000000ff */
[----:B------:R-:W-:Y:S01]  /*1a10*/  BAR.SYNC.DEFER_BLOCKING 0x0 ;  /* 0x0000000000007b1d */ /* 0x000fe20000010000 */
[----:B------:R-:W-:Y:S01]  /*1a20*/  F2FP.F16.F32.PACK_AB R64, R59, R64 ;  /* 0x000000403b40723e */ /* 0x000fe200000000ff */
[--C-:B------:R-:W-:Y:S01]  /*1a30*/  HADD2.F32 R59, -RZ, R16.reuse.H0_H0 ;  /* 0x20000010ff3b7230 */ /* 0x100fe20000004100 */
[----:B------:R-:W-:Y:S01]  /*1a40*/  F2FP.F16.F32.PACK_AB R65, R68, R63 ;  /* 0x0000003f4441723e */ /* 0x000fe200000000ff */
[----:B------:R-:W-:Y:S01]  /*1a50*/  HADD2.F32 R61, -RZ, R16.H1_H1 ;  /* 0x30000010ff3d7230 */ /* 0x000fe20000004100 */
[----:B------:R-:W-:-:S03]  /*1a60*/  F2FP.F16.F32.PACK_AB R67, R132, R69 ;  /* 0x000000458443723e */ /* 0x000fc600000000ff */
[----:B------:R-:W0:Y:S01]  /*1a70*/  LDC.64 R10, c[0x0][0x510] ;  /* 0x00014400ff0a7b82 */ /* 0x000e220000000a00 */
[----:B------:R-:W-:Y:S02]  /*1a80*/  HADD2.F32 R63, -RZ, R17.H1_H1 ;  /* 0x30000011ff3f7230 */ /* 0x000fe40000004100 */
[----:B------:R-:W-:Y:S01]  /*1a90*/  FMUL.FTZ R111, R0, R111 ;  /* 0x0000006f006f7220 */ /* 0x000fe20000410000 */
[----:B------:R-:W-:Y:S02]  /*1aa0*/  HADD2.F32 R69, -RZ, R18.H1_H1 ;  /* 0x30000012ff457230 */ /* 0x000fe40000004100 */
[----:B------:R-:W-:Y:S01]  /*1ab0*/  FMUL.FTZ R88, R88, R95 ;  /* 0x0000005f58587220 */ /* 0x000fe20000410000 */
[----:B------:R-:W-:Y:S02]  /*1ac0*/  HADD2.F32 R68, -RZ, R19.H0_H0 ;  /* 0x20000013ff447230 */ /* 0x000fe40000004100 */
[----:B------:R-:W-:Y:S01]  /*1ad0*/  FMUL.FTZ R91, R78, R91 ;  /* 0x0000005b4e5b7220 */ /* 0x000fe20000410000 */
[----:B------:R-:W-:Y:S01]  /*1ae0*/  FMUL.FTZ R115, R80, R115 ;  /* 0x0000007350737220 */ /* 0x000fe20000410000 */
[----:B------:R-:W1:Y:S01]  /*1af0*/  LDC.64 R2, c[0x0][0x558] ;  /* 0x00015600ff027b82 */ /* 0x000e620000000a00 */
        /* <DEDUP_REMOVED lines=11> */
[----:B------:R-:W-:-:S02]  /*1bb0*/  HADD2.F32 R132, -RZ, R15.H1_H1 ;  /* 0x3000000fff847230 */ /* 0x000fc40000004100 */
[----:B------:R-:W-:Y:S01]  /*1bc0*/  FMUL.FTZ R72, R108, R115 ;  /* 0x000000736c487220 */ /* 0x000fe20000410000 */
[----:B------:R2:W-:Y:S01]  /*1bd0*/  STS.128 [R24+0x10], R64 ;  /* 0x0000104018007388 */ /* 0x0005e20000000c00 */
[----:B------:R-:W-:-:S03]  /*1be0*/  NOP ;  /* 0x0000000000007918 */ /* 0x000fc60000000000 */
[----:B------:R-:W3:Y:S01]  /*1bf0*/  LDS.128 R16, [R26] ;  /* 0x000000001a107984 */ /* 0x000ee20000000c00 */
[----:B0-----:R-:W-:-:S04]  /*1c00*/  IMAD.WIDE.U32 R12, R50, R10, UR6 ;  /* 0x00000006320c7e25 */ /* 0x001fc8000f8e000a */
[----:B------:R-:W-:Y:S01]  /*1c10*/  FMUL.FTZ R74, R74, R117 ;  /* 0x000000754a4a7220 */ /* 0x000fe20000410000 */
[----:B------:R-:W-:Y:S01]  /*1c20*/  FMUL.FTZ R76, R100, R82 ;  /* 0x00000052644c7220 */ /* 0x000fe20000410000 */
[----:B------:R-:W0:Y:S01]  /*1c30*/  LDS.128 R4, [R26+0x200] ;  /* 0x000200001a047984 */ /* 0x000e220000000c00 */
[----:B------:R-:W-:Y:S01]  /*1c40*/  IMAD R11, R50, R11, R13 ;  /* 0x0000000b320b7224 */ /* 0x000fe200078e020d */
[C---:B-1----:R-:W-:Y:S01]  /*1c50*/  LEA R2, P0, R12.reuse, R2, 0x1 ;  /* 0x000000020c027211 */ /* 0x042fe200078008ff */
[----:B------:R-:W-:Y:S01]  /*1c60*/  FMUL.FTZ R75, R75, R120 ;  /* 0x000000784b4b7220 */ /* 0x000fe20000410000 */
[----:B------:R-:W-:Y:S01]  /*1c70*/  FMUL.FTZ R78, R101, R85 ;  /* 0x00000055654e7220 */ /* 0x000fe20000410000 */
[----:B--2---:R-:W-:Y:S01]  /*1c80*/  FMUL.FTZ R67, R71, R116 ;  /* 0x0000007447437220 */ /* 0x004fe20000410000 */
        /* <DEDUP_REMOVED lines=11> */
[----:B---3--:R1:W-:Y:S04]  /*1d40*/  STG.E.128 desc[UR16][R2.64], R16 ;  /* 0x0000001002007986 */ /* 0x0083e8000c101d10 */
        /* <DEDUP_REMOVED lines=33> */
[----:B------:R-:W-:Y:S02]  /*1f60*/  UIMAD UR10, UR18, UR13, UR7 ;  /* 0x0000000d120a72a4 */ /* 0x000fe4000f8e0207 */
[----:B------:R-:W-:Y:S01]  /*1f70*/  MOV R3, UR7 ;  /* 0x0000000700037c02 */ /* 0x000fe20008000f00 */
[----:B------:R-:W2:Y:S01]  /*1f80*/  LDS.128 R20, [R26+0x200] ;  /* 0x000200001a147984 */ /* 0x000ea20000000c00 */
[----:B------:R-:W-:Y:S02]  /*1f90*/  MOV R2, UR6 ;  /* 0x0000000600027c02 */ /* 0x000fe40008000f00 */
[----:B------:R-:W-:-:S03]  /*1fa0*/  MOV R3, UR10 ;  /* 0x0000000a00037c02 */ /* 0x000fc60008000f00 */
[----:B------:R-:W-:-:S04]  /*1fb0*/  IMAD.WIDE.U32 R2, R50, UR14, R2 ;  /* 0x0000000e32027c25 */ /* 0x000fc8000f8e0002 */
[----:B------:R-:W-:Y:S01]  /*1fc0*/  IMAD R3, R50, UR15, R3 ;  /* 0x0000000f32037c24 */ /* 0x000fe2000f8e0203 */
[----:B-1----:R-:W-:-:S04]  /*1fd0*/  LEA R4, P0, R2, UR22, 0x1 ;  /* 0x0000001602047c11 */ /* 0x002fc8000f8008ff */
[----:B------:R-:W-:-:S03]  /*1fe0*/  LEA.HI.X R5, R2, UR23, R3, 0x1, P0 ;  /* 0x0000001702057c11 */ /* 0x000fc600080f0c03 */
[----:B------:R-:W-:-:S05]  /*1ff0*/  IMAD.WIDE.U32 R2, R29, 0x10, R4 ;  /* 0x000000101d027825 */ /* 0x000fca00078e0004 */
[----:B0-----:R0:W-:Y:S04]  /*2000*/  STG.E.128 desc[UR16][R2.64], R16 ;  /* 0x0000001002007986 */ /* 0x0011e8000c101d10 */
[----:B--2---:R0:W-:Y:S02]  /*2010*/  STG.E.128 desc[UR16][R2.64+0x200], R20 ;  /* 0x0002001402007986 */ /* 0x0041e4000c101d10 */
.L_x_5020:
[----:B------:R-:W-:Y:S01]  /*2020*/  FFMA.FTZ R45, R0, R25, R45 ;  /* 0x00000019002d7223 */ /* 0x000fe2000001002d */
[----:B------:R-:W2:Y:S01]  /*2030*/  LDCU UR11, c[0x0][0x38c] ;  /* 0x00007180ff0b77ac */ /* 0x000ea20008000800 */
[----:B------:R-:W-:Y:S02]  /*2040*/  HFMA2 R89, -RZ, RZ, 0, 0 ;  /* 0x00000000ff597431 */ /* 0x000fe400000001ff */
[----:B-----5:R-:W-:Y:S01]  /*2050*/  FADD.FTZ R102, R144, R49 ;  /* 0x0000003190667221 */ /* 0x020fe20000010000 */
[----:B01----:R-:W-:Y:S01]  /*2060*/  FFMA.FTZ R2, R64, R53, R45 ;  /* 0x0000003540027223 */ /* 0x003fe2000001002d */
[----:B------:R-:W-:Y:S02]  /*2070*/  HFMA2 R100, -RZ, RZ, 0, 0 ;  /* 0x00000000ff647431 */ /* 0x000fe400000001ff */
[--C-:B------:R-:W-:Y:S01]  /*2080*/  FADD.FTZ R104, R146, R49.reuse ;  /* 0x0000003192687221 */ /* 0x100fe20000010000 */
[----:B------:R-:W-:Y:S02]  /*2090*/  HFMA2 R87, -RZ, RZ, 0, 0 ;  /* 0x00000000ff577431 */ /* 0x000fe400000001ff */
[----:B------:R-:W-:Y:S01]  /*20a0*/  FFMA.FTZ R3, R65, R52, R2 ;  /* 0x0000003441037223 */ /* 0x000fe20000010002 */
[--C-:B------:R-:W-:Y:S01]  /*20b0*/  FADD.FTZ R101, R140, R49.reuse ;  /* 0x000000318c657221 */ /* 0x100fe20000010000 */
[--C-:B------:R-:W-:Y:S01]  /*20c0*/  FADD.FTZ R106, R142, R49.reuse ;  /* 0x000000318e6a7221 */ /* 0x100fe20000010000 */
[----:B------:R-:W-:Y:S01]  /*20d0*/  FADD.FTZ R103, R138, R49 ;  /* 0x000000318a677221 */ /* 0x000fe20000010000 */
[----:B------:R-:W-:Y:S01]  /*20e0*/  FFMA.FTZ R2, R66, R55, R3 ;  /* 0x0000003742027223 */ /* 0x000fe20000010003 */
[--C-:B------:R-:W-:Y:S01]  /*20f0*/  FADD.FTZ R108, R136, R49.reuse ;  /* 0x00000031886c7221 */ /* 0x100fe20000010000 */
[--C-:B------:R-:W-:Y:S01]  /*2100*/  FADD.FTZ R105, R134, R49.reuse ;  /* 0x0000003186697221 */ /* 0x100fe20000010000 */
[----:B------:R-:W-:Y:S01]  /*2110*/  FADD.FTZ R147, R132, R49 ;  /* 0x0000003184937221 */ /* 0x000fe20000010000 */
[----:B------:R-:W-:Y:S01]  /*2120*/  FFMA.FTZ R3, R67, R54, R2 ;  /* 0x0000003643037223 */ /* 0x000fe20000010002 */
[----:B------:R-:W-:-:S02]  /*2130*/  MOV R96, RZ ;  /* 0x000000ff00607202 */ /* 0x000fc40000000f00 */
[----:B------:R-:W-:Y:S01]  /*2140*/  CS2R R90, SRZ ;  /* 0x00000000005a7805 */ /* 0x000fe2000001ff00 */
[----:B--2---:R-:W-:Y:S01]  /*2150*/  UISETP.GE.AND UP0, UPT, UR11, 0x1, UPT ;  /* 0x000000010b00788c */ /* 0x004fe2000bf06270 */
[----:B------:R-:W-:Y:S01]  /*2160*/  FFMA.FTZ R2, R72, R57, R3 ;  /* 0x0000003948027223 */ /* 0x000fe20000010003 */
[----:B------:R-:W-:Y:S02]  /*2170*/  CS2R R94, SRZ ;  /* 0x00000000005e7805 */ /* 0x000fe4000001ff00 */
[----:B------:R-:W-:Y:S02]  /*2180*/  CS2R R18, SRZ ;  /* 0x0000000000127805 */ /* 0x000fe4000001ff00 */
[----:B------:R-:W-:Y:S01]  /*2190*/  MOV R98, RZ ;  /* 0x000000ff00627202 */ /* 0x000fe20000000f00 */
[----:B------:R-:W-:Y:S01]  /*21a0*/  FFMA.FTZ R2, R71, R56, R2 ;  /* 0x0000003847027223 */ /* 0x000fe20000010002 */
[----:B------:R-:W-:Y:S02]  /*21b0*/  CS2R R92, SRZ ;  /* 0x00000000005c7805 */ /* 0x000fe4000001ff00 */
[----:B------:R-:W-:-:S02]  /*21c0*/  MOV R85, RZ ;  /* 0x000000ff00557202 */ /* 0x000fc40000000f00 */
[----:B------:R-:W-:Y:S01]  /*21d0*/  CS2R R20, SRZ ;  /* 0x0000000000147805 */ /* 0x000fe2000001ff00 */
[----:B------:R-:W-:Y:S01]  /*21e0*/  FFMA.FTZ R3, R73, R58, R2 ;  /* 0x0000003a49037223 */ /* 0x000fe20000010002 */
[----:B------:R-:W-:Y:S01]  /*21f0*/  MOV R22, UR20 ;  /* 0x0000001400167c02 */ /* 0x000fe20008000f00 */
[--C-:B------:R-:W-:Y:S01]  /*2200*/  FADD.FTZ R82, R160, R49.reuse ;  /* 0x00000031a0527221 */ /* 0x100fe20000010000 */
[----:B------:R-:W-:Y:S01]  /*2210*/  FADD.FTZ R84, R162, R49 ;  /* 0x00000031a2547221 */ /* 0x000fe20000010000 */
        /* <DEDUP_REMOVED lines=33> */
[----:B------:R-:W-:Y:S01]  /*2430*/  USHF.L.U32 UR6, UR19, 0x8, URZ ;  /* 0x0000000813067899 */ /* 0x000fe200080006ff */
[----:B------:R-:W-:Y:S01]  /*2440*/  FMUL.FTZ R130, R82, R25 ;  /* 0x0000001952827220 */ /* 0x000fe20000410000 */
[----:B------:R-:W-:Y:S01]  /*2450*/  UIADD3 UR7, UPT, UPT, UR8, -0x2, URZ ;  /* 0xfffffffe08077890 */ /* 0x000fe2000fffe0ff */
[----:B------:R-:W-:Y:S01]  /*2460*/  FMUL.FTZ R129, R84, R53 ;  /* 0x0000003554817220 */ /* 0x000fe20000410000 */
[----:B------:R-:W-:Y:S01]  /*2470*/  ULOP3.LUT UR6, UR6, 0x100, URZ, 0xc0, !UPT ;  /* 0x0000010006067892 */ /* 0x000fe2000f8ec0ff */
[----:B------:R-:W-:Y:S01]  /*2480*/  FMUL.FTZ R128, R23, R52 ;  /* 0x0000003417807220 */ /* 0x000fe20000410000 */
[----:B------:R-:W-:Y:S01]  /*2490*/  UIMAD UR7, UR7, UR11, URZ ;  /* 0x0000000b070772a4 */ /* 0x000fe2000f8e02ff */
[----:B------:R-:W1:Y:S01]  /*24a0*/  LDC.64 R10, c[0x0][0x3e0] ;  /* 0x0000f800ff0a7b82 */ /* 0x000e620000000a00 */
[----:B------:R-:W-:Y:S01]  /*24b0*/  USHF.L.U32 UR10, UR8, 0xa, URZ ;  /* 0x0000000a080a7899 */ /* 0x000fe200080006ff */
[----:B------:R-:W-:Y:S01]  /*24c0*/  FMUL.FTZ R127, R86, R55 ;  /* 0x00000037567f7220 */ /* 0x000fe20000410000 */
[----:B------:R-:W-:Y:S01]  /*24d0*/  FMUL.FTZ R126, R83, R54 ;  /* 0x00000036537e7220 */ /* 0x000fe20000410000 */
[----:B------:R-:W-:Y:S01]  /*24e0*/  FMUL.FTZ R125, R88, R57 ;  /* 0x00000039587d7220 */ /* 0x000fe20000410000 */
[----:B------:R-:W-:Y:S01]  /*24f0*/  FMUL.FTZ R124, R97, R56 ;  /* 0x00000038617c7220 */ /* 0x000fe20000410000 */
[----:B------:R-:W-:Y:S01]  /*2500*/  FMUL.FTZ R123, R99, R58 ;  /* 0x0000003a637b7220 */ /* 0x000fe20000410000 */
[----:B------:R-:W-:Y:S01]  /*2510*/  FMUL.FTZ R122, R102, R59 ;  /* 0x0000003b667a7220 */ /* 0x000fe20000410000 */
[----:B------:R-:W2:Y:S01]  /*2520*/  LDC.64 R12, c[0x0][0x3c0] ;  /* 0x0000f000ff0c7b82 */ /* 0x000ea20000000a00 */
[----:B------:R-:W-:Y:S01]  /*2530*/  FMUL.FTZ R121, R104, R61 ;  /* 0x0000003d68797220 */ /* 0x000fe20000410000 */
[----:B------:R-:W-:Y:S01]  /*2540*/  FMUL.FTZ R120, R101, R60 ;  /* 0x0000003c65787220 */ /* 0x000fe20000410000 */
[----:B------:R-:W-:Y:S01]  /*2550*/  FMUL.FTZ R119, R106, R63 ;  /* 0x0000003f6a777220 */ /* 0x000fe20000410000 */
[----:B------:R-:W-:Y:S01]  /*2560*/  FMUL.FTZ R118, R103, R62 ;  /* 0x0000003e67767220 */ /* 0x000fe20000410000 */
[----:B------:R-:W-:Y:S01]  /*2570*/  FMUL.FTZ R117, R108, R69 ;  /* 0x000000456c757220 */ /* 0x000fe20000410000 */
[----:B------:R-:W-:Y:S01]  /*2580*/  FMUL.FTZ R116, R105, R68 ;  /* 0x0000004469747220 */ /* 0x000fe20000410000 */
[----:B------:R-:W-:Y:S01]  /*2590*/  FMUL.FTZ R115, R147, R70 ;  /* 0x0000004693737220 */ /* 0x000fe20000410000 */
[----:B------:R-:W3:Y:S01]  /*25a0*/  LDC.64 R14, c[0x0][0x3a8] ;  /* 0x0000ea00ff0e7b82 */ /* 0x000ee20000000a00 */
[----:B0-----:R-:W-:Y:S01]  /*25b0*/  ISETP.LE.AND P0, PT, R2, UR8, PT ;  /* 0x0000000802007c0c */ /* 0x001fe2000bf03270 */
[----:B------:R-:W-:Y:S01]  /*25c0*/  UIADD3 UR12, UPT, UPT, -UR11, URZ, URZ ;  /* 0x000000ff0b0c7290 */ /* 0x000fe2000fffe1ff */
[----:B------:R-:W-:Y:S01]  /*25d0*/  IADD3 R114, PT, PT, R22, 0x1590, RZ ;  /* 0x0000159016727810 */ /* 0x000fe20007ffe0ff */
[----:B------:R-:W0:Y:S01]  /*25e0*/  LDCU UR13, c[0x0][0x394] ;  /* 0x00007280ff0d77ac */ /* 0x000e220008000800 */
[----:B------:R-:W-:-:S02]  /*25f0*/  ISETP.EQ.AND P0, PT, R150, RZ, !P0 ;  /* 0x000000ff9600720c */ /* 0x000fc40004702270 */
[----:B------:R-:W-:Y:S01]  /*2600*/  MOV R89, RZ ;  /* 0x000000ff00597202 */ /* 0x000fe20000000f00 */
[----:B------:R-:W4:Y:S01]  /*2610*/  LDC R201, c[0x0][0x394] ;  /* 0x0000e500ffc97b82 */ /* 0x000f220000000800 */
[----:B-1----:R-:W-:Y:S01]  /*2620*/  SHF.L.U64.HI R148, R10, 0x2, R11 ;  /* 0x000000020a947819 */ /* 0x002fe2000001020b */
[----:B------:R-:W-:Y:S01]  /*2630*/  ULOP3.LUT UR10, UR10, 0x400, URZ, 0xc0, !UPT ;  /* 0x000004000a0a7892 */ /* 0x000fe2000f8ec0ff */
[----:B------:R-:W-:Y:S02]  /*2640*/  MOV R113, R41 ;  /* 0x0000002900717202 */ /* 0x000fe40000000f00 */
[----:B------:R-:W-:Y:S02]  /*2650*/  MOV R112, R40 ;  /* 0x0000002800707202 */ /* 0x000fe40000000f00 */
[----:B------:R-:W-:Y:S02]  /*2660*/  MOV R111, R48 ;  /* 0x00000030006f7202 */ /* 0x000fe40000000f00 */
[----:B------:R-:W-:-:S02]  /*2670*/  MOV R110, R47 ;  /* 0x0000002f006e7202 */ /* 0x000fc40000000f00 */
[----:B------:R-:W-:Y:S02]  /*2680*/  MOV R109, R46 ;  /* 0x0000002e006d7202 */ /* 0x000fe40000000f00 */
[----:B------:R-:W-:Y:S02]  /*2690*/  MOV R107, R44 ;  /* 0x0000002c006b7202 */ /* 0x000fe40000000f00 */
[----:B------:R-:W-:Y:S02]  /*26a0*/  P2R R202, PR, RZ, 0x1 ;  /* 0x00000001ffca7803 */ /* 0x000fe40000000000 */
[----:B--2---:R-:W-:Y:S02]  /*26b0*/  SHF.L.U64.HI R13, R12, 0x2, R13 ;  /* 0x000000020c0d7819 */ /* 0x004fe4000001020d */
[----:B---3--:R-:W-:Y:S02]  /*26c0*/  SHF.L.U64.HI R15, R14, 0x2, R15 ;  /* 0x000000020e0f7819 */ /* 0x008fe4000001020f */
[----:B------:R-:W-:-:S02]  /*26d0*/  MOV R152, UR6 ;  /* 0x0000000600987c02 */ /* 0x000fc40008000f00 */
[----:B0-----:R-:W-:-:S07]  /*26e0*/  MOV R11, UR7 ;  /* 0x00000007000b7c02 */ /* 0x001fce0008000f00 */
.L_x_5034:
[----:B------:R-:W-:Y:S02]  /*26f0*/  MOV R2, R113 ;  /* 0x0000007100027202 */ /* 0x000fe40000000f00 */
[----:B------:R-:W-:-:S05]  /*2700*/  MOV R3, R112 ;  /* 0x0000007000037202 */ /* 0x000fca0000000f00 */
[----:B0-----:R0:W2:Y:S01]  /*2710*/  LDG.E R151, desc[UR16][R2.64] ;  /* 0x0000001002977981 */ /* 0x0010a2000c1e1900 */
[----:B-1----:R-:W-:Y:S02]  /*2720*/  MOV R4, R109 ;  /* 0x0000006d00047202 */ /* 0x002fe40000000f00 */
[----:B------:R-:W-:-:S05]  /*2730*/  MOV R5, R107 ;  /* 0x0000006b00057202 */ /* 0x000fca0000000f00 */
[----:B------:R-:W3:Y:S01]  /*2740*/  LDG.E R4, desc[UR16][R4.64] ;  /* 0x0000001004047981 */ /* 0x000ee2000c1e1900 */
[----:B0-----:R-:W-:Y:S02]  /*2750*/  MOV R2, R111 ;  /* 0x0000006f00027202 */ /* 0x001fe40000000f00 */
[----:B------:R-:W-:-:S05]  /*2760*/  MOV R3, R110 ;  /* 0x0000006e00037202 */ /* 0x000fca0000000f00 */
[----:B------:R0:W3:Y:S01]  /*2770*/  LDG.E R7, desc[UR16][R2.64] ;  /* 0x0000001002077981 */ /* 0x0000e2000c1e1900 */
[----:B------:R-:W1:Y:S01]  /*2780*/  S2UR UR7, SR_CgaCtaId ;  /* 0x00000000000779c3 */ /* 0x000e620000008800 */
[C---:B------:R-:W-:Y:S01]  /*2790*/  ISETP.NE.AND P0, PT, R42.reuse, RZ, PT ;  /* 0x000000ff2a00720c */ /* 0x040fe20003f05270 */
[----:B------:R-:W-:Y:S01]  /*27a0*/  UMOV UR6, 0x400 ;  /* 0x0000040000067882 */ /* 0x000fe20000000000 */
[----:B------:R-:W-:Y:S02]  /*27b0*/  ISETP.NE.AND P1, PT, R42, 0x3f, PT ;  /* 0x0000003f2a00780c */ /* 0x000fe40003f25270 */
[----:B0-----:R-:W-:Y:S01]  /*27c0*/  SEL R2, R152, R33, !P0 ;  /* 0x0000002198027207 */ /* 0x001fe20004000000 */
[----:B------:R-:W-:Y:S01]  /*27d0*/  BSSY.RECONVERGENT B0, `(.L_x_5022) ;  /* 0x000003e000007945 */ /* 0x000fe20003800200 */
[----:B-1----:R-:W-:-:S06]  /*27e0*/  ULEA UR6, UR7, UR6, 0x18 ;  /* 0x0000000607067291 */ /* 0x002fcc000f8ec0ff */
[----:B------:R-:W-:Y:S01]  /*27f0*/  LEA R2, R2, UR6, 0x2 ;  /* 0x0000000602027c11 */ /* 0x000fe2000f8e10ff */
[----:B--2---:R-:W-:-:S04]  /*2800*/  FMUL.FTZ R6, R151, 1.4426950216293334961 ;  /* 0x3fb8aa3b97067820 */ /* 0x004fc80000410000 */
        /* <DEDUP_REMOVED lines=32> */
[----:B---3--:R-:W-:Y:S01]  /*2a10*/  FMUL.FTZ R4, R7, R4 ;  /* 0x0000000407047220 */ /* 0x008fe20000410000 */
        /* <DEDUP_REMOVED lines=22> */
[----:B------:R2:W3:Y:S01]  /*2b80*/  LDS R184, [R22+UR10+0xc90] ;  /* 0x000c900a16b87984 */ /* 0x0004e20008000800 */
[----:B------:R-:W-:Y:S05]  /*2b90*/  BRA `(.L_x_5024) ;  /* 0x0000000000047947 */ /* 0x000fea0003800000 */
.L_x_5023:
[----:B------:R0:W1:Y:S02]  /*2ba0*/  LDS R184, [R149+0x1494] ;  /* 0x0014940095b87984 */ /* 0x0000640000000800 */
.L_x_5024:
[----:B------:R-:W-:Y:S05]  /*2bb0*/  BSYNC.RECONVERGENT B0 ;  /* 0x0000000000007941 */ /* 0x000fea0003800200 */
.L_x_5022:
        /* <DEDUP_REMOVED lines=39> */
[----:B--2---:R-:W-:Y:S01]  /*2e30*/  P2R R4, PR, RZ, 0x4 ;  /* 0x00000004ff047803 */ /* 0x004fe20000000000 */
[----:B------:R-:W-:Y:S06]  /*2e40*/  BAR.SYNC.DEFER_BLOCKING 0x0 ;  /* 0x0000000000007b1d */ /* 0x000fec0000010000 */
[----:B------:R-:W-:Y:S05]  /*2e50*/  @P2 BRA `(.L_x_5025) ;  /* 0x0000000000cc2947 */ /* 0x000fea0003800000 */
[----:B------:R-:W2:Y:S01]  /*2e60*/  LDS.128 R4, [R28+0x880] ;  /* 0x000880001c047984 */ /* 0x000ea20000000c00 */
[----:B------:R-:W-:Y:S01]  /*2e70*/  UMOV UR7, 0xffffffff ;  /* 0xffffffff00077882 */ /* 0x000fe20000000000 */
[C---:B------:R-:W-:Y:S02]  /*2e80*/  ISETP.GE.AND P1, PT, R27.reuse, 0x10, PT ;  /* 0x000000101b00780c */ /* 0x040fe40003f26270 */
[C---:B------:R-:W-:Y:S02]  /*2e90*/  ISETP.GE.AND P2, PT, R27.reuse, 0x8, PT ;  /* 0x000000081b00780c */ /* 0x040fe40003f46270 */
[C---:B------:R-:W-:Y:S02]  /*2ea0*/  ISETP.GE.AND P3, PT, R27.reuse, 0x4, PT ;  /* 0x000000041b00780c */ /* 0x040fe40003f66270 */
[C---:B------:R-:W-:Y:S02]  /*2eb0*/  ISETP.GE.AND P4, PT, R27.reuse, 0x2, PT ;  /* 0x000000021b00780c */ /* 0x040fe40003f86270 */
[----:B------:R-:W-:Y:S01]  /*2ec0*/  ISETP.GE.AND P5, PT, R27, 0x1, PT ;  /* 0x000000011b00780c */ /* 0x000fe20003fa6270 */
[-C--:B--2---:R-:W-:Y:S01]  /*2ed0*/  FFMA.FTZ R5, R5, R6.reuse, R7 ;  /* 0x0000000605057223 */ /* 0x084fe20000010007 */
[----:B------:R-:W-:Y:S01]  /*2ee0*/  FMUL.FTZ R6, R4, R6 ;  /* 0x0000000604067220 */ /* 0x000fe20000410000 */
[----:B------:R-:W-:Y:S10]  /*2ef0*/  BRA.DIV UR7, `(.L_x_5026) ;  /* 0x0000002607807947 */ /* 0x000ff4000b800000 */
[----:B------:R-:W2:Y:S04]  /*2f00*/  SHFL.UP PT, R4, R5, 0x1, RZ ;  /* 0x0420000005047989 */ /* 0x000ea800000e00ff */
[----:B------:R-:W0:Y:S01]  /*2f10*/  SHFL.UP PT, R7, R6, 0x1, RZ ;  /* 0x0420000006077989 */ /* 0x000e2200000e00ff */
[C---:B--2---:R-:W-:Y:S01]  /*2f20*/  FFMA.FTZ R4, R6.reuse, R4, R5 ;  /* 0x0000000406047223 */ /* 0x044fe20000010005 */
        /* <DEDUP_REMOVED lines=18> */
[----:B------:R0:W0:Y:S02]  /*3050*/  SHFL.UP PT, R4, R5, 0x10, RZ ;  /* 0x0600000005047989 */ /* 0x00002400000e00ff */
.L_x_5052:
[C---:B0-----:R-:W-:Y:S01]  /*3060*/  FFMA.FTZ R4, R6.reuse, R4, R5 ;  /* 0x0000000406047223 */ /* 0x041fe20000010005 */
[----:B------:R-:W-:Y:S01]  /*3070*/  UMOV UR7, 0xffffffff ;  /* 0xffffffff00077882 */ /* 0x000fe20000000000 */
[----:B--2---:R-:W-:-:S03]  /*3080*/  @P1 FMUL.FTZ R6, R6, R185 ;  /* 0x000000b906061220 */ /* 0x004fc60000410000 */
[----:B------:R-:W-:Y:S01]  /*3090*/  FSEL R7, R5, R4, !P1 ;  /* 0x0000000405077208 */ /* 0x000fe20004800000 */
[----:B------:R-:W-:Y:S06]  /*30a0*/  BRA.DIV UR7, `(.L_x_5027) ;  /* 0x0000002a07187947 */ /* 0x000fec000b800000 */
.L_x_5055:
[----:B------:R-:W-:-:S03]  /*30b0*/  UMOV UR7, 0xffffffff ;  /* 0xffffffff00077882 */ /* 0x000fc60000000000 */
[----:B------:R-:W-:Y:S05]  /*30c0*/  BRA.DIV UR7, `(.L_x_5028) ;  /* 0x0000002a07387947 */ /* 0x000fea000b800000 */
.L_x_5058:
[----:B------:R-:W-:-:S03]  /*30d0*/  UMOV UR7, 0xffffffff ;  /* 0xffffffff00077882 */ /* 0x000fc60000000000 */
[----:B------:R-:W-:Y:S05]  /*30e0*/  BRA.DIV UR7, `(.L_x_5029) ;  /* 0x0000002a07587947 */ /* 0x000fea000b800000 */
[----:B------:R0:W2:Y:S04]  /*30f0*/  SHFL.UP PT, R16, R6, 0x1, RZ ;  /* 0x0420000006107989 */ /* 0x0000a800000e00ff */
[----:B------:R0:W0:Y:S04]  /*3100*/  SHFL.UP PT, R185, R7, 0x1, RZ ;  /* 0x0420000007b97989 */ /* 0x00002800000e00ff */
[----:B-----5:R0:W0:Y:S04]  /*3110*/  SHFL.IDX PT, R4, R2, RZ, 0x1f ;  /* 0x00001fff02047589 */ /* 0x02002800000e0000 */
[----:B------:R0:W0:Y:S02]  /*3120*/  SHFL.IDX PT, R5, R3, RZ, 0x1f ;  /* 0x00001fff03057589 */ /* 0x00002400000e0000 */
.L_x_5064:
[----:B0-----:R-:W0:Y:S01]  /*3130*/  LDS.64 R6, [R28+0x880] ;  /* 0x000880001c067984 */ /* 0x001e220000000a00 */
[C---:B--2---:R-:W-:Y:S01]  /*3140*/  @P0 FFMA.FTZ R5, R16.reuse, R5, R185 ;  /* 0x0000000510050223 */ /* 0x044fe200000100b9 */
[----:B------:R-:W-:-:S03]  /*3150*/  @P0 FMUL.FTZ R4, R16, R4 ;  /* 0x0000000410040220 */ /* 0x000fc60000410000 */
[-C--:B0-----:R-:W-:Y:S01]  /*3160*/  FFMA.FTZ R7, R5, R6.reuse, R7 ;  /* 0x0000000605077223 */ /* 0x081fe20000010007 */
[----:B------:R-:W-:-:S05]  /*3170*/  FMUL.FTZ R6, R4, R6 ;  /* 0x0000000604067220 */ /* 0x000fca0000410000 */
[----:B------:R2:W-:Y:S02]  /*3180*/  STS.128 [R28+0x880], R4 ;  /* 0x000880041c007388 */ /* 0x0005e40000000c00 */
.L_x_5025:
[----:B------:R-:W-:Y:S05]  /*3190*/  WARPSYNC.ALL ;  /* 0x0000000000007948 */ /* 0x000fea0003800000 */
[----:B------:R-:W-:Y:S01]  /*31a0*/  BAR.SYNC.DEFER_BLOCKING 0x0 ;  /* 0x0000000000007b1d */ /* 0x000fe20000010000 */
[C---:B-1-3-5:R-:W-:Y:S01]  /*31b0*/  FMUL.FTZ R2, R182.reuse, R184 ;  /* 0x000000b8b6027220 */ /* 0x06afe20000410000 */
[----:B------:R-:W-:Y:S01]  /*31c0*/  FFMA.FTZ R3, R182, R183, R181 ;  /* 0x000000b7b6037223 */ /* 0x000fe200000100b5 */
[----:B------:R-:W-:Y:S02]  /*31d0*/  ISETP.NE.AND P0, PT, R202, RZ, PT ;  /* 0x000000ffca00720c */ /* 0x000fe40003f05270 */
[C---:B--2---:R-:W-:Y:S01]  /*31e0*/  FMUL.FTZ R5, R177.reuse, R2 ;  /* 0x00000002b1057220 */ /* 0x044fe20000410000 */
        /* <DEDUP_REMOVED lines=30> */
[----:B------:R-:W-:-:S03]  /*33d0*/  MOV R17, RZ ;  /* 0x000000ff00117202 */ /* 0x000fc60000000f00 */
        /* <DEDUP_REMOVED lines=70> */
[----:B--23--:R-:W-:-:S07]  /*3840*/  FFMA.FTZ R17, R17, R2, R6 ;  /* 0x0000000211117223 */ /* 0x00cfce0000010006 */
.L_x_5081:
[----:B------:R-:W1:Y:S01]  /*3850*/  LDS.64 R4, [R28+0xa98] ;  /* 0x000a98001c047984 */ /* 0x000e620000000a00 */
[----:B------:R-:W-:Y:S01]  /*3860*/  MOV R6, R205 ;  /* 0x000000cd00067202 */ /* 0x000fe20000000f00 */
[----:B0-----:R-:W-:-:S04]  /*3870*/  @P0 FFMA.FTZ R7, R203, R7, R204 ;  /* 0x00000007cb070223 */ /* 0x001fc800000100cc */
[----:B------:R-:W-:Y:S01]  /*3880*/  @P0 FMUL.FTZ R6, R203, R6 ;  /* 0x00000006cb060220 */ /* 0x000fe20000410000 */
[----:B-1----:R-:W-:-:S03]  /*3890*/  FFMA.FTZ R5, R4, R7, R5 ;  /* 0x0000000704057223 */ /* 0x002fc60000010005 */
[----:B------:R-:W-:-:S05]  /*38a0*/  FMUL.FTZ R4, R4, R6 ;  /* 0x0000000604047220 */ /* 0x000fca0000410000 */
[----:B------:R1:W-:Y:S02]  /*38b0*/  STS.128 [R28+0xa90], R4 ;  /* 0x000a90041c007388 */ /* 0x0003e40000000c00 */
.L_x_5030:
[----:B------:R-:W-:Y:S05]  /*38c0*/  WARPSYNC.ALL ;  /* 0x0000000000007948 */ /* 0x000fea0003800000 */
[----:B------:R-:W-:Y:S01]  /*38d0*/  BAR.SYNC.DEFER_BLOCKING 0x0 ;  /* 0x0000000000007b1d */ /* 0x000fe20000010000 */
[----:B------:R-:W-:Y:S01]  /*38e0*/  FFMA.FTZ R3, R0, R193, RZ ;  /* 0x000000c100037223 */ /* 0x000fe200000100ff */
[----:B------:R-:W-:Y:S01]  /*38f0*/  FADD.FTZ R193, -R130, R193 ;  /* 0x000000c182c17221 */ /* 0x000fe20000010100 */
[C---:B------:R-:W-:Y:S02]  /*3900*/  ISETP.GT.AND P1, PT, R27.reuse, 0x1e, PT ;  /* 0x0000001e1b00780c */ /* 0x040fe40003f24270 */
[----:B------:R-:W-:Y:S01]  /*3910*/  ISETP.GT.AND P0, PT, R27, 0x1d, PT ;  /* 0x0000001d1b00780c */ /* 0x000fe20003f04270 */
[----:B------:R-:W-:Y:S01]  /*3920*/  BSSY.RECONVERGENT B0, `(.L_x_5032) ;  /* 0x00000ca000007945 */ /* 0x000fe20003800200 */
[----:B------:R-:W-:Y:S01]  /*3930*/  ISETP.NE.AND P2, PT, R42, RZ, PT ;  /* 0x000000ff2a00720c */ /* 0x000fe20003f45270 */
[----:B------:R-:W2:-:S12]  /*3940*/  LDS R2, [R31+0xa94] ;  /* 0x000a94001f027984 */ /* 0x000e980000000800 */
[----:B------:R3:W-:Y:S01]  /*3950*/  @!P2 STS.64 [R114], R16 ;  /* 0x000000107200a388 */ /* 0x0007e20000000a00 */
[----:B--2---:R-:W-:Y:S01]  /*3960*/  FFMA.FTZ R184, R2, R184, R183 ;  /* 0x000000b802b87223 */ /* 0x004fe200000100b7 */
[----:B------:R-:W-:Y:S01]  /*3970*/  FFMA.FTZ R2, R64, R191, R3 ;  /* 0x000000bf40027223 */ /* 0x000fe20000010003 */
[----:B------:R-:W-:Y:S02]  /*3980*/  FADD.FTZ R191, -R129, R191 ;  /* 0x000000bf81bf7221 */ /* 0x000fe40000010100 */
[----:B------:R-:W-:Y:S01]  /*3990*/  FFMA.FTZ R182, R182, R184, R181 ;  /* 0x000000b8b6b67223 */ /* 0x000fe200000100b5 */
[----:B------:R-:W-:Y:S01]  /*39a0*/  FFMA.FTZ R3, R65, R190, R2 ;  /* 0x000000be41037223 */ /* 0x000fe20000010002 */
[----:B------:R-:W-:Y:S02]  /*39b0*/  FADD.FTZ R190, -R128, R190 ;  /* 0x000000be80be7221 */ /* 0x000fe40000010100 */
[----:B------:R-:W-:Y:S01]  /*39c0*/  FFMA.FTZ R180, R177, R182, R180 ;  /* 0x000000b6b1b47223 */ /* 0x000fe200000100b4 */
[----:B------:R-:W-:Y:S01]  /*39d0*/  FFMA.FTZ R2, R66, R189, R3 ;  /* 0x000000bd42027223 */ /* 0x000fe20000010003 */
[----:B------:R-:W-:-:S02]  /*39e0*/  FADD.FTZ R189, -R127, R189 ;  /* 0x000000bd7fbd7221 */ /* 0x000fc40000010100 */
[----:B------:R-:W-:Y:S01]  /*39f0*/  FFMA.FTZ R172, R172, R180, R179 ;  /* 0x000000b4acac7223 */ /* 0x000fe200000100b3 */
[----:B------:R-:W-:-:S03]  /*3a00*/  FFMA.FTZ R3, R67, R188, R2 ;  /* 0x000000bc43037223 */ /* 0x000fc60000010002 */
[-C--:B------:R-:W-:Y:S01]  /*3a10*/  FFMA.FTZ R178, R167, R172.reuse, R178 ;  /* 0x000000aca7b27223 */ /* 0x080fe200000100b2 */
[----:B------:R-:W-:Y:S01]  /*3a20*/  FFMA.FTZ R2, R72, R187, R3 ;  /* 0x000000bb48027223 */ /* 0x000fe20000010003 */
        /* <DEDUP_REMOVED lines=8> */
[----:B------:R-:W-:Y:S01]  /*3ab0*/  FADD.FTZ R186, -R123, R186 ;  /* 0x000000ba7bba7221 */ /* 0x000fe20000010100 */
[----:B------:R-:W-:Y:S01]  /*3ac0*/  FMUL.FTZ R163, R101, R166 ;  /* 0x000000a665a37220 */ /* 0x000fe20000410000 */
[----:B------:R-:W-:Y:S01]  /*3ad0*/  FFMA.FTZ R162, R162, R176, R173 ;  /* 0x000000b0a2a27223 */ /* 0x000fe200000100ad */
[----:B------:R-:W-:Y:S01]  /*3ae0*/  FFMA.FTZ R3, R74, R195, R3 ;  /* 0x000000c34a037223 */ /* 0x000fe20000010003 */
[----:B------:R-:W-:Y:S01]  /*3af0*/  FADD.FTZ R195, -R122, R195 ;  /* 0x000000c37ac37221 */ /* 0x000fe20000010100 */
[----:B------:R-:W-:Y:S01]  /*3b00*/  FMUL.FTZ R173, R147, R184 ;  /* 0x000000b893ad7220 */ /* 0x000fe20000410000 */
[----:B------:R-:W-:Y:S01]  /*3b10*/  FFMA.FTZ R174, R159, R162, R174 ;  /* 0x000000a29fae7223 */ /* 0x000fe200000100ae */
[----:B-1----:R-:W-:Y:S01]  /*3b20*/  FFMA.FTZ R4, R76, R192, R3 ;  /* 0x000000c04c047223 */ /* 0x002fe20000010003 */
[----:B------:R-:W-:Y:S01]  /*3b30*/  FMUL.FTZ R159, R102, R162 ;  /* 0x000000a2669f7220 */ /* 0x000fe20000410000 */
[----:B------:R-:W-:Y:S01]  /*3b40*/  FADD.FTZ R192, -R121, R192 ;  /* 0x000000c079c07221 */ /* 0x000fe20000010100 */
[----:B------:R-:W-:Y:S01]  /*3b50*/  FFMA.FTZ R160, R160, R174, R171 ;  /* 0x000000aea0a07223 */ /* 0x000fe200000100ab */
        /* <DEDUP_REMOVED lines=10> */
[----:B------:R-:W-:Y:S01]  /*3c00*/  FMUL.FTZ R169, R108, R180 ;  /* 0x000000b46ca97220 */ /* 0x000fe20000410000 */
[----:B------:R-:W-:Y:S01]  /*3c10*/  FFMA.FTZ R168, R155, R158, R168 ;  /* 0x0000009e9ba87223 */ /* 0x000fe200000100a8 */
[----:B------:R-:W-:Y:S01]  /*3c20*/  FMUL.FTZ R155, R97, R160 ;  /* 0x000000a0619b7220 */ /* 0x000fe20000410000 */
[C---:B---3--:R-:W-:Y:S01]  /*3c30*/  FMUL.FTZ R17, R151.reuse, R178 ;  /* 0x000000b297117220 */ /* 0x048fe20000410000 */
[----:B------:R-:W-:Y:S01]  /*3c40*/  FMUL.FTZ R16, R151, R172 ;  /* 0x000000ac97107220 */ /* 0x000fe20000410000 */
[-C--:B------:R-:W-:Y:S01]  /*3c50*/  FFMA.FTZ R156, R156, R168.reuse, R165 ;  /* 0x000000a89c9c7223 */ /* 0x080fe200000100a5 */
[----:B------:R-:W-:Y:S01]  /*3c60*/  FMUL.FTZ R4, R86, R168 ;  /* 0x000000a856047220 */ /* 0x000fe20000410000 */
[----:B------:R-:W-:Y:S01]  /*3c70*/  FMUL.FTZ R165, R106, R178 ;  /* 0x000000b26aa57220 */ /* 0x000fe20000410000 */
        /* <DEDUP_REMOVED lines=11> */
[----:B------:R-:W-:Y:S01]  /*3d30*/  FADD.FTZ R137, R161, R137 ;  /* 0x00000089a1897221 */ /* 0x000fe20000010000 */
[----:B------:R-:W-:Y:S01]  /*3d40*/  FADD.FTZ R131, R173, R131 ;  /* 0x00000083ad837221 */ /* 0x000fe20000010000 */
[----:B------:R-:W-:Y:S01]  /*3d50*/  FFMA.FTZ R5, R2, R193, RZ ;  /* 0x000000c102057223 */ /* 0x000fe200000100ff */
[----:B------:R-:W-:Y:S01]  /*3d60*/  FADD.FTZ R133, R169, R133 ;  /* 0x00000085a9857221 */ /* 0x000fe20000010000 */
[----:B------:R-:W-:Y:S01]  /*3d70*/  FADD.FTZ R134, R167, R134 ;  /* 0x00000086a7867221 */ /* 0x000fe20000010000 */
[----:B------:R-:W-:Y:S01]  /*3d80*/  FADD.FTZ R135, R165, R135 ;  /* 0x00000087a5877221 */ /* 0x000fe20000010000 */
[----:B------:R-:W-:Y:S01]  /*3d90*/  FFMA.FTZ R204, R6, R191, R5 ;  /* 0x000000bf06cc7223 */ /* 0x000fe20000010005 */
[----:B------:R-:W-:Y:S01]  /*3da0*/  FADD.FTZ R5, -R126, R188 ;  /* 0x000000bc7e057221 */ /* 0x000fe20000010100 */
[----:B------:R-:W-:Y:S01]  /*3db0*/  FADD.FTZ R139, R157, R139 ;  /* 0x0000008b9d8b7221 */ /* 0x000fe20000010000 */
[----:B------:R-:W-:Y:S01]  /*3dc0*/  FADD.FTZ R140, R155, R140 ;  /* 0x0000008c9b8c7221 */ /* 0x000fe20000010000 */
[----:B------:R-:W-:Y:S01]  /*3dd0*/  FFMA.FTZ R153, R3, R190, R204 ;  /* 0x000000be03997223 */ /* 0x000fe200000100cc */
[----:B------:R-:W-:Y:S01]  /*3de0*/  FFMA.FTZ R204, R80, R198, R7 ;  /* 0x000000c650cc7223 */ /* 0x000fe20000010007 */
[----:B------:R-:W-:Y:S01]  /*3df0*/  FMUL.FTZ R7, R83, R158 ;  /* 0x0000009e53077220 */ /* 0x000fe20000410000 */
[----:B------:R-:W-:Y:S01]  /*3e00*/  FADD.FTZ R198, -R117, R198 ;  /* 0x000000c675c67221 */ /* 0x000fe20000010100 */
[----:B------:R-:W-:Y:S01]  /*3e10*/  FFMA.FTZ R188, R4, R189, R153 ;  /* 0x000000bd04bc7223 */ /* 0x000fe20000010099 */
[----:B------:R-:W-:Y:S01]  /*3e20*/  FFMA.FTZ R206, R79, R197, R204 ;  /* 0x000000c54fce7223 */ /* 0x000fe200000100cc */
[----:B------:R-:W-:Y:S01]  /*3e30*/  FMUL.FTZ R204, R88, R170 ;  /* 0x000000aa58cc7220 */ /* 0x000fe20000410000 */
[----:B------:R-:W-:Y:S01]  /*3e40*/  FADD.FTZ R197, -R116, R197 ;  /* 0x000000c574c57221 */ /* 0x000fe20000010100 */
[----:B------:R-:W-:Y:S01]  /*3e50*/  FFMA.FTZ R153, R7, R5, R188 ;  /* 0x0000000507997223 */ /* 0x000fe200000100bc */
[----:B------:R-:W-:Y:S01]  /*3e60*/  FFMA.FTZ R188, R81, R196, R206 ;  /* 0x000000c451bc7223 */ /* 0x000fe200000100ce */
[----:B------:R-:W-:Y:S01]  /*3e70*/  FADD.FTZ R142, R7, R142 ;  /* 0x0000008e078e7221 */ /* 0x000fe20000010000 */
[C---:B------:R-:W-:Y:S01]  /*3e80*/  FADD.FTZ R141, R204.reuse, R141 ;  /* 0x0000008dcc8d7221 */ /* 0x040fe20000010000 */
[----:B------:R-:W-:Y:S01]  /*3e90*/  FFMA.FTZ R206, R204, R187, R153 ;  /* 0x000000bbccce7223 */ /* 0x000fe20000010099 */
[----:B------:R-:W-:Y:S01]  /*3ea0*/  FADD.FTZ R145, R6, R145 ;  /* 0x0000009106917221 */ /* 0x000fe20000010000 */
[----:B------:R-:W1:Y:S01]  /*3eb0*/  SHFL.DOWN PT, R153, R188, 0x1, 0x1f ;  /* 0x08201f00bc997f89 */ /* 0x000e6200000e0000 */
[----:B------:R-:W-:Y:S01]  /*3ec0*/  FADD.FTZ R146, R2, R146 ;  /* 0x0000009202927221 */ /* 0x000fe20000010000 */
[----:B------:R-:W-:-:S04]  /*3ed0*/  FFMA.FTZ R206, R155, R185, R206 ;  /* 0x000000b99bce7223 */ /* 0x000fc800000100ce */
[----:B------:R-:W-:-:S04]  /*3ee0*/  FFMA.FTZ R206, R157, R186, R206 ;  /* 0x000000ba9dce7223 */ /* 0x000fc800000100ce */
[----:B------:R-:W-:-:S04]  /*3ef0*/  FFMA.FTZ R206, R159, R195, R206 ;  /* 0x000000c39fce7223 */ /* 0x000fc800000100ce */
[----:B------:R-:W-:-:S04]  /*3f00*/  FFMA.FTZ R206, R161, R192, R206 ;  /* 0x000000c0a1ce7223 */ /* 0x000fc800000100ce */
[----:B------:R-:W-:-:S04]  /*3f10*/  FFMA.FTZ R206, R163, R194, R206 ;  /* 0x000000c2a3ce7223 */ /* 0x000fc800000100ce */
[----:B------:R-:W-:Y:S01]  /*3f20*/  FFMA.FTZ R206, R165, R200, R206 ;  /* 0x000000c8a5ce7223 */ /* 0x000fe200000100ce */
[----:B------:R-:W-:Y:S01]  /*3f30*/  FMUL.FTZ R200, R200, R17 ;  /* 0x00000011c8c87220 */ /* 0x000fe20000410000 */
[----:B-1----:R-:W-:Y:S01]  /*3f40*/  @!P1 FADD.FTZ R188, R188, R153 ;  /* 0x00000099bcbc9221 */ /* 0x002fe20000010000 */
[----:B------:R-:W-:Y:S01]  /*3f50*/  FMUL.FTZ R17, R151, R166 ;  /* 0x000000a697117220 */ /* 0x000fe20000410000 */
[----:B------:R-:W-:Y:S01]  /*3f60*/  FFMA.FTZ R206, R167, R199, R206 ;  /* 0x000000c7a7ce7223 */ /* 0x000fe200000100ce */
[----:B------:R-:W-:Y:S01]  /*3f70*/  FMUL.FTZ R199, R199, R16 ;  /* 0x00000010c7c77220 */ /* 0x000fe20000410000 */
[----:B------:R-:W-:Y:S01]  /*3f80*/  FMUL.FTZ R16, R151, R162 ;  /* 0x000000a297107220 */ /* 0x000fe20000410000 */
[----:B------:R-:W1:Y:S01]  /*3f90*/  SHFL.DOWN PT, R177, R188, 0x2, 0x1f ;  /* 0x08401f00bcb17f89 */ /* 0x000e6200000e0000 */
[----:B------:R-:W-:Y:S01]  /*3fa0*/  FFMA.FTZ R206, R169, R198, R206 ;  /* 0x000000c6a9ce7223 */ /* 0x000fe200000100ce */
[----:B------:R-:W-:Y:S01]  /*3fb0*/  FMUL.FTZ R163, R194, R17 ;  /* 0x00000011c2a37220 */ /* 0x000fe20000410000 */
[----:B------:R-:W-:Y:S01]  /*3fc0*/  FFMA.FTZ R199, R62, R172, R199 ;  /* 0x000000ac3ec77223 */ /* 0x000fe200000100c7 */
[----:B------:R-:W-:Y:S01]  /*3fd0*/  FMUL.FTZ R17, R151, R176 ;  /* 0x000000b097117220 */ /* 0x000fe20000410000 */
[----:B------:R-:W-:Y:S01]  /*3fe0*/  FFMA.FTZ R206, R171, R197, R206 ;  /* 0x000000c5abce7223 */ /* 0x000fe200000100ce */
[----:B------:R-:W-:Y:S01]  /*3ff0*/  FFMA.FTZ R163, R60, R166, R163 ;  /* 0x000000a63ca37223 */ /* 0x000fe200000100a3 */
[----:B------:R-:W-:Y:S01]  /*4000*/  FMUL.FTZ R166, R195, R16 ;  /* 0x00000010c3a67220 */ /* 0x000fe20000410000 */
[----:B------:R-:W-:Y:S01]  /*4010*/  FMUL.FTZ R16, R151, R160 ;  /* 0x000000a097107220 */ /* 0x000fe20000410000 */
[----:B------:R-:W-:Y:S01]  /*4020*/  FFMA.FTZ R153, R173, R175, R206 ;  /* 0x000000afad997223 */ /* 0x000fe200000100ce */
[----:B------:R-:W-:Y:S01]  /*4030*/  FMUL.FTZ R192, R192, R17 ;  /* 0x00000011c0c07220 */ /* 0x000fe20000410000 */
[----:B------:R-:W-:Y:S01]  /*4040*/  FFMA.FTZ R166, R59, R162, R166 ;  /* 0x000000a23ba67223 */ /* 0x000fe200000100a6 */
[----:B------:R-:W-:Y:S01]  /*4050*/  FMUL.FTZ R185, R185, R16 ;  /* 0x00000010b9b97220 */ /* 0x000fe20000410000 */
[C---:B------:R-:W-:Y:S01]  /*4060*/  FMUL.FTZ R16, R151.reuse, R170 ;  /* 0x000000aa97107220 */ /* 0x040fe20000410000 */
[----:B------:R-:W2:Y:S01]  /*4070*/  SHFL.DOWN PT, R196, R153, 0x1, 0x1f ;  /* 0x08201f0099c47f89 */ /* 0x000ea200000e0000 */
[----:B------:R-:W-:Y:S01]  /*4080*/  FMUL.FTZ R17, R151, R174 ;  /* 0x000000ae97117220 */ /* 0x000fe20000410000 */
[----:B------:R-:W-:Y:S01]  /*4090*/  FFMA.FTZ R185, R56, R160, R185 ;  /* 0x000000a038b97223 */ /* 0x000fe200000100b9 */
[----:B------:R-:W-:Y:S01]  /*40a0*/  FMUL.FTZ R162, R187, R16 ;  /* 0x00000010bba27220 */ /* 0x000fe20000410000 */
[C---:B------:R-:W-:Y:S01]  /*40b0*/  FMUL.FTZ R16, R151.reuse, R158 ;  /* 0x0000009e97107220 */ /* 0x040fe20000410000 */
[C---:B------:R-:W-:Y:S01]  /*40c0*/  FMUL.FTZ R206, R151.reuse, R184 ;  /* 0x000000b897ce7220 */ /* 0x040fe20000410000 */
[----:B------:R-:W-:Y:S01]  /*40d0*/  FMUL.FTZ R171, R151, R180 ;  /* 0x000000b497ab7220 */ /* 0x000fe20000410000 */
[----:B------:R-:W-:Y:S01]  /*40e0*/  FMUL.FTZ R17, R186, R17 ;  /* 0x00000011ba117220 */ /* 0x000fe20000410000 */
[----:B------:R-:W-:Y:S01]  /*40f0*/  FMUL.FTZ R7, R5, R16 ;  /* 0x0000001005077220 */ /* 0x000fe20000410000 */
[----:B------:R-:W-:Y:S01]  /*4100*/  FMUL.FTZ R16, R151, R168 ;  /* 0x000000a897107220 */ /* 0x000fe20000410000 */
[----:B-1----:R-:W-:Y:S01]  /*4110*/  @!P0 FADD.FTZ R188, R188, R177 ;  /* 0x000000b1bcbc8221 */ /* 0x002fe20000010000 */
[----:B------:R-:W-:Y:S01]  /*4120*/  FMUL.FTZ R175, R175, R206 ;  /* 0x000000ceafaf7220 */ /* 0x000fe20000410000 */
[----:B------:R-:W-:Y:S01]  /*4130*/  FFMA.FTZ R160, R54, R158, R7 ;  /* 0x0000009e36a07223 */ /* 0x000fe20000010007 */
[----:B------:R-:W-:Y:S01]  /*4140*/  FMUL.FTZ R16, R189, R16 ;  /* 0x00000010bd107220 */ /* 0x000fe20000410000 */
[C---:B------:R-:W-:Y:S01]  /*4150*/  FMUL.FTZ R7, R151.reuse, R156 ;  /* 0x0000009c97077220 */ /* 0x040fe20000410000 */
[----:B------:R-:W1:Y:S01]  /*4160*/  SHFL.DOWN PT, R177, R188, 0x4, 0x1f ;  /* 0x08801f00bcb17f89 */ /* 0x000e6200000e0000 */
        /* <DEDUP_REMOVED lines=8> */
[----:B--2---:R-:W-:Y:S01]  /*41f0*/  @!P1 FADD.FTZ R153, R153, R196 ;  /* 0x000000c499999221 */ /* 0x004fe20000010000 */
[----:B------:R-:W-:Y:S01]  /*4200*/  ISETP.GT.AND P1, PT, R27, 0x1b, PT ;  /* 0x0000001b1b00780c */ /* 0x000fe20003f24270 */
[----:B------:R-:W-:Y:S01]  /*4210*/  FADD.FTZ R90, R3, R90 ;  /* 0x0000005a035a7221 */ /* 0x000fe20000010000 */
[----:B------:R-:W-:Y:S01]  /*4220*/  FFMA.FTZ R184, R70, R184, R175 ;  /* 0x000000b846b87223 */ /* 0x000fe200000100af */
[----:B------:R-:W-:Y:S01]  /*4230*/  FFMA.FTZ R198, R69, R180, R198 ;  /* 0x000000b445c67223 */ /* 0x000fe200000100c6 */
[----:B------:R-:W2:Y:S01]  /*4240*/  SHFL.DOWN PT, R196, R153, 0x2, 0x1f ;  /* 0x08401f0099c47f89 */ /* 0x000ea200000e0000 */
[----:B------:R-:W-:Y:S01]  /*4250*/  FFMA.FTZ R200, R63, R178, R200 ;  /* 0x000000b23fc87223 */ /* 0x000fe200000100c8 */
        /* <DEDUP_REMOVED lines=20> */
[----:B------:R-:W-:Y:S01]  /*43a0*/  FADD.FTZ R21, R16, R21 ;  /* 0x0000001510157221 */ /* 0x000fe20000010000 */
[----:B--2---:R-:W-:Y:S01]  /*43b0*/  @!P0 FADD.FTZ R153, R153, R196 ;  /* 0x000000c499998221 */ /* 0x004fe20000010000 */
[----:B------:R-:W-:Y:S01]  /*43c0*/  FMUL.FTZ R196, R151, R182 ;  /* 0x000000b697c47220 */ /* 0x000fe20000410000 */
[----:B------:R-:W-:-:S03]  /*43d0*/  ISETP.GT.AND P0, PT, R27, 0x17, PT ;  /* 0x000000171b00780c */ /* 0x000fc60003f04270 */
[----:B------:R-:W2:Y:S01]  /*43e0*/  SHFL.DOWN PT, R208, R153, 0x4, 0x1f ;  /* 0x08801f0099d07f89 */ /* 0x000ea200000e0000 */
[----:B------:R-:W-:-:S04]  /*43f0*/  FMUL.FTZ R197, R197, R196 ;  /* 0x000000c4c5c57220 */ /* 0x000fc80000410000 */
[----:B------:R-:W-:-:S04]  /*4400*/  FFMA.FTZ R197, R68, R182, R197 ;  /* 0x000000b644c57223 */ /* 0x000fc800000100c5 */
[----:B------:R-:W-:Y:S01]  /*4410*/  FADD.FTZ R96, R197, R96 ;  /* 0x00000060c5607221 */ /* 0x000fe20000010000 */
[----:B-1----:R-:W-:-:S05]  /*4420*/  @!P0 FADD.FTZ R188, R188, R177 ;  /* 0x000000b1bcbc8221 */ /* 0x002fca0000010000 */
[----:B------:R-:W1:Y:S01]  /*4430*/  SHFL.DOWN PT, R161, R188, 0x10, 0x1f ;  /* 0x0a001f00bca17f89 */ /* 0x000e6200000e0000 */
[----:B--2---:R-:W-:-:S05]  /*4440*/  @!P1 FADD.FTZ R153, R153, R208 ;  /* 0x000000d099999221 */ /* 0x004fca0000010000 */
[----:B------:R-:W2:Y:S01]  /*4450*/  SHFL.DOWN PT, R182, R153, 0x8, 0x1f ;  /* 0x09001f0099b67f89 */ /* 0x000ea200000e0000 */
[----:B-1----:R-:W-:Y:S01]  /*4460*/  FADD.FTZ R5, R188, R161 ;  /* 0x000000a1bc057221 */ /* 0x002fe20000010000 */
[----:B--2---:R-:W-:Y:S01]  /*4470*/  @!P0 FADD.FTZ R153, R153, R182 ;  /* 0x000000b699998221 */ /* 0x004fe20000010000 */
[----:B------:R-:W-:-:S04]  /*4480*/  ISETP.NE.AND P0, PT, R27, RZ, PT ;  /* 0x000000ff1b00720c */ /* 0x000fc80003f05270 */
[----:B------:R-:W1:Y:S02]  /*4490*/  SHFL.DOWN PT, R172, R153, 0x10, 0x1f ;  /* 0x0a001f0099ac7f89 */ /* 0x000e6400000e0000 */
[----:B-1----:R-:W-:-:S07]  /*44a0*/  FADD.FTZ R4, R153, R172 ;  /* 0x000000ac99047221 */ /* 0x002fce0000010000 */
[----:B------:R1:W-:Y:S01]  /*44b0*/  @!P0 STS.64 [R30+UR9+0x858], R4 ;  /* 0x000858041e008988 */ /* 0x0003e20008000a09 */
[----:B------:R-:W-:Y:S06]  /*44c0*/  BAR.SYNC.DEFER_BLOCKING 0x0 ;  /* 0x0000000000007b1d */ /* 0x000fec0000010000 */
[----:B------:R-:W-:Y:S05]  /*44d0*/  @P2 BRA `(.L_x_5033) ;  /* 0x0000000000382947 */ /* 0x000fea0003800000 */
[----:B----4-:R-:W-:Y:S01]  /*44e0*/  ISETP.NE.AND P1, PT, R201, UR8, PT ;  /* 0x00000008c9007c0c */ /* 0x010fe2000bf25270 */
[----:B------:R-:W1:Y:S01]  /*44f0*/  LDS.64 R2, [UR6+0x860] ;  /* 0x00086006ff027984 */ /* 0x000e620008000a00 */
[----:B------:R-:W-:-:S04]  /*4500*/  ISETP.GT.AND P0, PT, R27, 0xf, PT ;  /* 0x0000000f1b00780c */ /* 0x000fc80003f04270 */
[----:B------:R-:W-:Y:S02]  /*4510*/  FSEL R188, R188, R5, P0 ;  /* 0x00000005bcbc7208 */ /* 0x000fe40000000000 */
[----:B------:R-:W-:-:S05]  /*4520*/  FSEL R153, R153, R4, P0 ;  /* 0x0000000499997208 */ /* 0x000fca0000000000 */
[----:B------:R-:W2:Y:S04]  /*4530*/  @P1 LDS R6, [R22+0x2190] ;  /* 0x0021900016061984 */ /* 0x000ea80000000800 */
[----:B------:R-:W3:Y:S01]  /*4540*/  @P1 LDS R16, [R22+0x1d90] ;  /* 0x001d900016101984 */ /* 0x000ee20000000800 */
[----:B-1----:R-:W-:Y:S01]  /*4550*/  FADD.FTZ R5, R3, R188 ;  /* 0x000000bc03057221 */ /* 0x002fe20000010000 */
[----:B------:R-:W-:-:S03]  /*4560*/  FADD.FTZ R153, R2, R153 ;  /* 0x0000009902997221 */ /* 0x000fc60000010000 */
[----:B--2---:R-:W-:Y:S01]  /*4570*/  @P1 FADD.FTZ R3, R5, R6 ;  /* 0x0000000605031221 */ /* 0x004fe20000010000 */
[----:B---3--:R-:W-:-:S04]  /*4580*/  @P1 FADD.FTZ R153, R153, R16 ;  /* 0x0000001099991221 */ /* 0x008fc80000010000 */
[----:B------:R2:W-:Y:S04]  /*4590*/  @P1 STS [R22+0x2190], R3 ;  /* 0x0021900316001388 */ /* 0x0005e80000000800 */
[----:B------:R2:W-:Y:S04]  /*45a0*/  STS [R22+0x1d90], R153 ;  /* 0x001d909916007388 */ /* 0x0005e80000000800 */
[----:B------:R2:W-:Y:S02]  /*45b0*/  @!P1 STS [R22+0x2190], R5 ;  /* 0x0021900516009388 */ /* 0x0005e40000000800 */
.L_x_5033:
[----:B------:R-:W-:Y:S05]  /*45c0*/  BSYNC.RECONVERGENT B0 ;  /* 0x0000000000007941 */ /* 0x000fea0003800200 */
.L_x_5032:
[----:B------:R-:W-:Y:S01]  /*45d0*/  UIADD3 UR12, UPT, UPT, UR12, 0x1, URZ ;  /* 0x000000010c0c7890 */ /* 0x000fe2000fffe0ff */
[----:B------:R-:W-:Y:S02]  /*45e0*/  LEA R109, P0, R10, R109, 0x2 ;  /* 0x0000006d0a6d7211 */ /* 0x000fe400078010ff */
[----:B------:R-:W-:Y:S01]  /*45f0*/  LEA R111, P1, R12, R111, 0x2 ;  /* 0x0000006f0c6f7211 */ /* 0x000fe200078210ff */
[----:B------:R-:W-:Y:S01]  /*4600*/  UISETP.NE.AND UP0, UPT, UR12, URZ, UPT ;  /* 0x000000ff0c00728c */ /* 0x000fe2000bf05270 */
[----:B------:R-:W-:Y:S02]  /*4610*/  LEA R113, P2, R14, R113, 0x2 ;  /* 0x000000710e717211 */ /* 0x000fe400078410ff */
[----:B------:R-:W-:Y:S02]  /*4620*/  IADD3 R11, PT, PT, R11, 0x1, RZ ;  /* 0x000000010b0b7810 */ /* 0x000fe40007ffe0ff */
[----:B--2---:R-:W-:Y:S02]  /*4630*/  IADD3 R22, PT, PT, R22, 0x4, RZ ;  /* 0x0000000416167810 */ /* 0x004fe40007ffe0ff */
[----:B------:R-:W-:-:S02]  /*4640*/  IADD3 R114, PT, PT, R114, 0x8, RZ ;  /* 0x0000000872727810 */ /* 0x000fc40007ffe0ff */
[----:B------:R-:W-:Y:S02]  /*4650*/  IADD3 R152, PT, PT, R152, 0x1, RZ ;  /* 0x0000000198987810 */ /* 0x000fe40007ffe0ff */
[----:B------:R-:W-:Y:S02]  /*4660*/  IADD3.X R107, PT, PT, R107, R148, RZ, P0, !PT ;  /* 0x000000946b6b7210 */ /* 0x000fe400007fe4ff */
[----:B------:R-:W-:Y:S02]  /*4670*/  IADD3.X R110, PT, PT, R110, R13, RZ, P1, !PT ;  /* 0x0000000d6e6e7210 */ /* 0x000fe40000ffe4ff */
[----:B------:R-:W-:Y:S01]  /*4680*/  IADD3.X R112, PT, PT, R112, R15, RZ, P2, !PT ;  /* 0x0000000f70707210 */ /* 0x000fe200017fe4ff */
[----:B------:R-:W-:Y:S06]  /*4690*/  BRA.U UP0, `(.L_x_5034) ;  /* 0xffffffe100147547 */ /* 0x000fec000b83ffff */
.L_x_5021:
[----:B------:R-:W-:Y:S01]  /*46a0*/  BAR.SYNC.DEFER_BLOCKING 0x0 ;  /* 0x0000000000007b1d */ /* 0x000fe20000010000 */
[----:B------:R-:W-:Y:S01]  /*46b0*/  F2FP.F16.F32.PACK_AB R7, R139, R140 ;  /* 0x0000008c8b07723e */ /* 0x000fe200000000ff */
[----:B------:R-:W-:Y:S01]  /*46c0*/  FADD.FTZ R43, R43, R21 ;  /* 0x000000152b2b7221 */ /* 0x000fe20000010000 */
[----:B------:R-:W-:Y:S01]  /*46d0*/  F2FP.F16.F32.PACK_AB R6, R141, R142 ;  /* 0x0000008e8d06723e */ /* 0x000fe200000000ff */
[----:B------:R-:W-:Y:S01]  /*46e0*/  UISETP.GT.AND UP0, UPT, UR8, 0x1, UPT ;  /* 0x000000010800788c */ /* 0x000fe2000bf04270 */
[----:B-1----:R-:W-:Y:S01]  /*46f0*/  F2FP.F16.F32.PACK_AB R5, R143, R144 ;  /* 0x000000908f05723e */ /* 0x002fe200000000ff */
[----:B------:R-:W1:Y:S01]  /*4700*/  LDCU.64 UR10, c[0x0][0x4f8] ;  /* 0x00009f00ff0a77ac */ /* 0x000e620008000a00 */
[----:B------:R-:W-:Y:S01]  /*4710*/  F2FP.F16.F32.PACK_AB R4, R145, R146 ;  /* 0x000000929104723e */ /* 0x000fe200000000ff */
[----:B------:R-:W2:Y:S01]  /*4720*/  LDC.64 R10, c[0x0][0x500] ;  /* 0x00014000ff0a7b82 */ /* 0x000ea20000000a00 */
[----:B------:R-:W-:Y:S01]  /*4730*/  F2FP.F16.F32.PACK_AB R131, R131, R132 ;  /* 0x000000848383723e */ /* 0x000fe200000000ff */
[----:B------:R-:W-:Y:S01]  /*4740*/  UMOV UR5, URZ ;  /* 0x000000ff00057c82 */ /* 0x000fe20008000000 */
[----:B------:R-:W-:Y:S01]  /*4750*/  F2FP.F16.F32.PACK_AB R130, R133, R134 ;  /* 0x000000868582723e */ /* 0x000fe200000000ff */
[----:B------:R-:W-:Y:S01]  /*4760*/  FADD.FTZ R0, R43, R20 ;  /* 0x000000142b007221 */ /* 0x000fe20000010000 */
[----:B------:R-:W-:Y:S01]  /*4770*/  F2FP.F16.F32.PACK_AB R129, R135, R136 ;  /* 0x000000888781723e */ /* 0x000fe200000000ff */
[----:B------:R-:W-:Y:S01]  /*4780*/  UMOV UR8, UR19 ;  /* 0x0000001300087c82 */ /* 0x000fe20008000000 */
[----:B------:R-:W-:Y:S01]  /*4790*/  F2FP.F16.F32.PACK_AB R128, R137, R138 ;  /* 0x0000008a8980723e */ /* 0x000fe200000000ff */
[----:B------:R-:W3:Y:S01]  /*47a0*/  LDC.64 R16, c[0x0][0x550] ;  /* 0x00015400ff107b82 */ /* 0x000ee20000000a00 */
[----:B------:R-:W-:-:S02]  /*47b0*/  F2FP.F16.F32.PACK_AB R57, R90, R85 ;  /* 0x000000555a39723e */ /* 0x000fc400000000ff */
[----:B------:R-:W-:Y:S02]  /*47c0*/  F2FP.F16.F32.PACK_AB R56, R20, R21 ;  /* 0x000000151438723e */ /* 0x000fe400000000ff */
[----:B------:R-:W-:Y:S02]  /*47d0*/  F2FP.F16.F32.PACK_AB R59, R87, R94 ;  /* 0x0000005e573b723e */ /* 0x000fe400000000ff */
[----:B------:R-:W-:Y:S01]  /*47e0*/  F2FP.F16.F32.PACK_AB R58, R92, R19 ;  /* 0x000000135c3a723e */ /* 0x000fe200000000ff */
[----:B------:R5:W-:Y:S01]  /*47f0*/  STS.128 [R24], R4 ;  /* 0x0000000418007388 */ /* 0x000be20000000c00 */
[----:B-1----:R-:W-:Y:S01]  /*4800*/  UIMAD.WIDE.U32 UR6, UR18, UR10, UR4 ;  /* 0x0000000a120672a5 */ /* 0x002fe2000f8e0004 */
[----:B------:R-:W-:Y:S02]  /*4810*/  IADD3 R36, P1, PT, R36, -0x800, RZ ;  /* 0xfffff80024247810 */ /* 0x000fe40007f3e0ff */
[----:B------:R-:W-:Y:S01]  /*4820*/  STS.128 [R24+0x10], R128 ;  /* 0x0000108018007388 */ /* 0x000fe20000000c00 */
[----:B------:R-:W-:-:S03]  /*4830*/  NOP ;  /* 0x0000000000007918 */ /* 0x000fc60000000000 */
[----:B------:R-:W1:Y:S01]  /*4840*/  LDS.128 R12, [R26] ;  /* 0x000000001a0c7984 */ /* 0x000e620000000c00 */
[----:B------:R-:W-:Y:S01]  /*4850*/  UIMAD UR7, UR18, UR11, UR7 ;  /* 0x0000000b120772a4 */ /* 0x000fe2000f8e0207 */
[----:B------:R-:W-:Y:S02]  /*4860*/  IADD3 R38, P2, PT, R38, -0x800, RZ ;  /* 0xfffff80026267810 */ /* 0x000fe40007f5e0ff */
[----:B------:R-:W0:Y:S01]  /*4870*/  LDS.128 R52, [R26+0x200] ;  /* 0x000200001a347984 */ /* 0x000e220000000c00 */
[----:B-----5:R-:W-:Y:S02]  /*4880*/  F2FP.F16.F32.PACK_AB R7, R89, R96 ;  /* 0x000000605907723e */ /* 0x020fe400000000ff */
[C---:B--2---:R-:W-:Y:S01]  /*4890*/  IMAD.WIDE.U32 R2, R50.reuse, R10, UR6 ;  /* 0x0000000632027e25 */ /* 0x044fe2000f8e000a */
[----:B------:R-:W-:Y:S02]  /*48a0*/  F2FP.F16.F32.PACK_AB R6, R91, R100 ;  /* 0x000000645b06723e */ /* 0x000fe400000000ff */
[----:B------:R-:W-:Y:S01]  /*48b0*/  IADD3.X R37, PT, PT, R37, -0x1, RZ, P1, !PT ;  /* 0xffffffff25257810 */ /* 0x000fe20000ffe4ff */
[----:B------:R-:W-:Y:S01]  /*48c0*/  IMAD R5, R50, R11, R3 ;  /* 0x0000000b32057224 */ /* 0x000fe200078e0203 */
[----:B---3--:R-:W-:Y:S01]  /*48d0*/  LEA R4, P0, R2, R16, 0x1 ;  /* 0x0000001002047211 */ /* 0x008fe200078008ff */
[----:B------:R-:W-:Y:S01]  /*48e0*/  FADD.FTZ R3, R0, R85 ;  /* 0x0000005500037221 */ /* 0x000fe20000010000 */
[----:B------:R-:W2:Y:S01]  /*48f0*/  LDCU.64 UR6, c[0x0][0x518] ;  /* 0x0000a300ff0677ac */ /* 0x000ea20008000a00 */
[----:B------:R-:W3:Y:S01]  /*4900*/  LDC.64 R10, c[0x0][0x520] ;  /* 0x00014800ff0a7b82 */ /* 0x000ee20000000a00 */
[----:B------:R-:W-:Y:S01]  /*4910*/  LEA.HI.X R5, R2, R17, R5, 0x1, P0 ;  /* 0x0000001102057211 */ /* 0x000fe200000f0c05 */
[----:B------:R-:W-:Y:S01]  /*4920*/  FADD.FTZ R0, R3, R90 ;  /* 0x0000005a03007221 */ /* 0x000fe20000010000 */
[----:B------:R-:W-:Y:S01]  /*4930*/  IADD3.X R39, PT, PT, R39, -0x1, RZ, P2, !PT ;  /* 0xffffffff27277810 */ /* 0x000fe200017fe4ff */
[----:B------:R-:W-:Y:S01]  /*4940*/  IMAD.WIDE.U32 R2, R29, 0x10, R4 ;  /* 0x000000101d027825 */ /* 0x000fe200078e0004 */
[----:B------:R-:W-:-:S03]  /*4950*/  F2FP.F16.F32.PACK_AB R5, R95, R18 ;  /* 0x000000125f05723e */ /* 0x000fc600000000ff */
[----:B------:R-:W5:Y:S01]  /*4960*/  LDC.64 R16, c[0x0][0x560] ;  /* 0x00015800ff107b82 */ /* 0x000f620000000a00 */
[----:B------:R-:W-:Y:S01]  /*4970*/  F2FP.F16.F32.PACK_AB R4, R98, R93 ;  /* 0x0000005d6204723e */ /* 0x000fe200000000ff */
[----:B------:R-:W-:-:S04]  /*4980*/  FADD.FTZ R19, R0, R19 ;  /* 0x0000001300137221 */ /* 0x000fc80000010000 */
[----:B------:R-:W-:Y:S01]  /*4990*/  FADD.FTZ R19, R19, R92 ;  /* 0x0000005c13137221 */ /* 0x000fe20000010000 */
[----:B--2---:R-:W-:-:S03]  /*49a0*/  UIMAD.WIDE.U32 UR4, UR18, UR6, UR4 ;  /* 0x00000006120472a5 */ /* 0x004fc6000f8e0004 */
[----:B------:R-:W-:Y:S01]  /*49b0*/  FADD.FTZ R94, R19, R94 ;  /* 0x0000005e135e7221 */ /* 0x000fe20000010000 */
[----:B------:R-:W-:-:S03]  /*49c0*/  UIMAD UR5, UR18, UR7, UR5 ;  /* 0x00000007120572a4 */ /* 0x000fc6000f8e0205 */
[----:B------:R-:W-:Y:S01]  /*49d0*/  FADD.FTZ R94, R94, R87 ;  /* 0x000000575e5e7221 */ /* 0x000fe20000010000 */
[----:B-1----:R-:W-:Y:S03]  /*49e0*/  STG.E.128 desc[UR16][R2.64], R12 ;  /* 0x0000000c02007986 */ /* 0x002fe6000c101d10 */
        /* <DEDUP_REMOVED lines=10> */
[----:B------:R-:W-:-:S03]  /*4a90*/  IMAD R0, R50, R11, R3 ;  /* 0x0000000b32007224 */ /* 0x000fc600078e0203 */
[----:B------:R-:W-:Y:S01]  /*4aa0*/  FADD.FTZ R43, R96, R89 ;  /* 0x00000059602b7221 */ /* 0x000fe20000010000 */
[----:B------:R-:W-:Y:S04]  /*4ab0*/  STS.128 [R24], R56 ;  /* 0x0000003818007388 */ /* 0x000fe80000000c00 */
[----:B------:R5:W-:Y:S01]  /*4ac0*/  STS.128 [R24+0x10], R4 ;  /* 0x0000100418007388 */ /* 0x000be20000000c00 */
[----:B------:R-:W-:-:S03]  /*4ad0*/  NOP ;  /* 0x0000000000007918 */ /* 0x000fc60000000000 */
[----:B------:R-:W0:Y:S04]  /*4ae0*/  LDS.128 R20, [R26] ;  /* 0x000000001a147984 */ /* 0x000e280000000c00 */
[----:B------:R-:W1:Y:S01]  /*4af0*/  LDS.128 R60, [R26+0x200] ;  /* 0x000200001a3c7984 */ /* 0x000e620000000c00 */
[----:B-----5:R-:W-:-:S04]  /*4b00*/  LEA R4, P0, R2, R16, 0x1 ;  /* 0x0000001002047211 */ /* 0x020fc800078008ff */
[----:B------:R-:W-:Y:S02]  /*4b10*/  LEA.HI.X R5, R2, R17, R0, 0x1, P0 ;  /* 0x0000001102057211 */ /* 0x000fe400000f0c00 */
[----:B------:R-:W-:Y:S01]  /*4b20*/  IADD3 R34, P0, PT, R34, -0x800, RZ ;  /* 0xfffff80022227810 */ /* 0x000fe20007f1e0ff */
[----:B------:R-:W-:-:S03]  /*4b30*/  IMAD.WIDE.U32 R2, R29, 0x10, R4 ;  /* 0x000000101d027825 */ /* 0x000fc600078e0004 */
[----:B------:R-:W-:Y:S02]  /*4b40*/  IADD3.X R35, PT, PT, R35, -0x1, RZ, P0, !PT ;  /* 0xffffffff23237810 */ /* 0x000fe400007fe4ff */
[----:B0-----:R0:W-:Y:S04]  /*4b50*/  STG.E.128 desc[UR16][R2.64], R20 ;  /* 0x0000001402007986 */ /* 0x0011e8000c101d10 */
[----:B-1----:R0:W-:Y:S01]  /*4b60*/  STG.E.128 desc[UR16][R2.64+0x200], R60 ;  /* 0x0002003c02007986 */ /* 0x0021e2000c101d10 */
[----:B------:R-:W-:Y:S05]  /*4b70*/  BRA.U UP0, `(.L_x_5035) ;  /* 0xffffffb900d07547 */ /* 0x000fea000b83ffff */
.L_x_5019:
[----:B------:R-:W1:Y:S01]  /*4b80*/  LDC.64 R6, c[0x0][0x548] ;  /* 0x00015200ff067b82 */ /* 0x000e620000000a00 */
[----:B------:R-:W2:Y:S01]  /*4b90*/  S2R R19, SR_TID.X ;  /* 0x0000000000137919 */ /* 0x000ea20000002100 */
        /* <DEDUP_REMOVED lines=40> */
.L_x_5037:
[----:B------:R-:W-:Y:S05]  /*4e20*/  BSYNC.RECONVERGENT B0 ;  /* 0x0000000000007941 */ /* 0x000fea0003800200 */
.L_x_5036:
[----:B------:R-:W-:Y:S05]  /*4e30*/  @!P0 BRA `(.L_x_5038) ;  /* 0x0000000000888947 */ /* 0x000fea0003800000 */
        /* <DEDUP_REMOVED lines=30> */
[----:B------:R-:W1:Y:S02]  /*5020*/  LDS R5, [UR4+0x858] ;  /* 0x00085804ff057984 */ /* 0x000e640008000800 */
[----:B-1----:R-:W-:-:S05]  /*5030*/  FADD.FTZ R5, R4, R5 ;  /* 0x0000000504057221 */ /* 0x002fca0000010000 */
[----:B------:R1:W-:Y:S02]  /*5040*/  REDG.E.ADD.F32.FTZ.RN.STRONG.GPU desc[UR16][R2.64], R5 ;  /* 0x00000005020079a6 */ /* 0x0003e4000c12f310 */
.L_x_5039:
[----:B------:R-:W-:Y:S05]  /*5050*/  BSYNC.RECONVERGENT B0 ;  /* 0x0000000000007941 */ /* 0x000fea0003800200 */
.L_x_5038:
        /* <DEDUP_REMOVED lines=22> */
.L_x_5041:
        /* <DEDUP_REMOVED lines=51> */
.L_x_5040:
[----:B------:R-:W-:Y:S05]  /*54f0*/  EXIT ;  /* 0x000000000000794d */ /* 0x000fea0003800000 */
.L_x_5026:
[----:B------:R-:W-:Y:S01]  /*5500*/  HFMA2 R186, -RZ, RZ, 0, 5.9604644775390625e-08 ;  /* 0x00000001ffba7431 */ /* 0x000fe200000001ff */
[----:B------:R-:W-:Y:S02]  /*5510*/  MOV R189, R6 ;  /* 0x0000000600bd7202 */ /* 0x000fe40000000f00 */
[----:B------:R-:W-:Y:S02]  /*5520*/  MOV R191, RZ ;  /* 0x000000ff00bf7202 */ /* 0x000fe40000000f00 */
[----:B------:R-:W-:-:S07]  /*5530*/  MOV R206, 0xffffffff ;  /* 0xffffffff00ce7802 */ /* 0x000fce0000000f00 */
[----:B01-345:R-:W-:Y:S05]  /*5540*/  WARPSYNC.COLLECTIVE R206, `(.L_x_5042) ;  /* 0x00000000ce087348 */ /* 0x03bfea0003c00000 */
[----:B------:R2:W0:Y:S02]  /*5550*/  SHFL.UP P6, R4, R189, R186, R191 ;  /* 0x040000babd047389 */ /* 0x00042400000c00bf */
[----:B012345:R-:W-:Y:S05]  /*5560*/  ENDCOLLECTIVE ;  /* 0x000000000000791b */ /* 0x03ffea0003800000 */
.L_x_5042:
[----:B------:R-:W-:Y:S02]  /*5570*/  MOV R189, R5 ;  /* 0x0000000500bd7202 */ /* 0x000fe40000000f00 */
[----:B------:R-:W-:-:S07]  /*5580*/  MOV R7, R4 ;  /* 0x0000000400077202 */ /* 0x000fce0000000f00 */
[----:B------:R-:W-:Y:S05]  /*5590*/  WARPSYNC.COLLECTIVE R206, `(.L_x_5043) ;  /* 0x00000000ce087348 */ /* 0x000fea0003c00000 */
[----:B------:R0:W1:Y:S02]  /*55a0*/  SHFL.UP P6, R4, R189, R186, R191 ;  /* 0x040000babd047389 */ /* 0x00006400000c00bf */
[----:B01----:R-:W-:Y:S05]  /*55b0*/  ENDCOLLECTIVE ;  /* 0x000000000000791b */ /* 0x003fea0003800000 */
.L_x_5043:
        /* <DEDUP_REMOVED lines=8> */
.L_x_5044:
[----:B------:R-:W-:Y:S02]  /*5640*/  MOV R189, R185 ;  /* 0x000000b900bd7202 */ /* 0x000fe40000000f00 */
[----:B------:R-:W-:-:S07]  /*5650*/  MOV R7, R4 ;  /* 0x0000000400077202 */ /* 0x000fce0000000f00 */
[----:B------:R-:W-:Y:S05]  /*5660*/  WARPSYNC.COLLECTIVE R206, `(.L_x_5045) ;  /* 0x00000000ce087348 */ /* 0x000fea0003c00000 */
[----:B------:R0:W1:Y:S02]  /*5670*/  SHFL.UP P6, R4, R189, R186, R191 ;  /* 0x040000babd047389 */ /* 0x00006400000c00bf */
[----:B01----:R-:W-:Y:S05]  /*5680*/  ENDCOLLECTIVE ;  /* 0x000000000000791b */ /* 0x003fea0003800000 */
.L_x_5045:
        /* <DEDUP_REMOVED lines=8> */
.L_x_5046:
[----:B------:R-:W-:Y:S02]  /*5710*/  MOV R189, R187 ;  /* 0x000000bb00bd7202 */ /* 0x000fe40000000f00 */
[----:B------:R-:W-:-:S07]  /*5720*/  MOV R5, R4 ;  /* 0x0000000400057202 */ /* 0x000fce0000000f00 */
[----:B------:R-:W-:Y:S05]  /*5730*/  WARPSYNC.COLLECTIVE R206, `(.L_x_5047) ;  /* 0x00000000ce087348 */ /* 0x000fea0003c00000 */
[----:B------:R0:W1:Y:S02]  /*5740*/  SHFL.UP P6, R4, R189, R186, R191 ;  /* 0x040000babd047389 */ /* 0x00006400000c00bf */
[----:B01----:R-:W-:Y:S05]  /*5750*/  ENDCOLLECTIVE ;  /* 0x000000000000791b */ /* 0x003fea0003800000 */
.L_x_5047:
        /* <DEDUP_REMOVED lines=8> */
.L_x_5048:
[----:B------:R-:W-:Y:S02]  /*57e0*/  MOV R189, R7 ;  /* 0x0000000700bd7202 */ /* 0x000fe40000000f00 */
[----:B------:R-:W-:-:S07]  /*57f0*/  MOV R5, R4 ;  /* 0x0000000400057202 */ /* 0x000fce0000000f00 */
[----:B------:R-:W-:Y:S05]  /*5800*/  WARPSYNC.COLLECTIVE R206, `(.L_x_5049) ;  /* 0x00000000ce087348 */ /* 0x000fea0003c00000 */
[----:B------:R0:W1:Y:S02]  /*5810*/  SHFL.UP P6, R4, R189, R186, R191 ;  /* 0x040000babd047389 */ /* 0x00006400000c00bf */
[----:B01----:R-:W-:Y:S05]  /*5820*/  ENDCOLLECTIVE ;  /* 0x000000000000791b */ /* 0x003fea0003800000 */
.L_x_5049:
        /* <DEDUP_REMOVED lines=8> */
.L_x_5050:
[----:B------:R-:W-:Y:S02]  /*58b0*/  MOV R189, R5 ;  /* 0x0000000500bd7202 */ /* 0x000fe40000000f00 */
[----:B------:R-:W-:-:S07]  /*58c0*/  MOV R185, R4 ;  /* 0x0000000400b97202 */ /* 0x000fce0000000f00 */
[----:B------:R-:W-:Y:S05]  /*58d0*/  WARPSYNC.COLLECTIVE R206, `(.L_x_5051) ;  /* 0x00000000ce087348 */ /* 0x000fea0003c00000 */
[----:B------:R0:W1:Y:S02]  /*58e0*/  SHFL.UP P6, R4, R189, R186, R191 ;  /* 0x040000babd047389 */ /* 0x00006400000c00bf */
[----:B01----:R-:W-:Y:S05]  /*58f0*/  ENDCOLLECTIVE ;  /* 0x000000000000791b */ /* 0x003fea0003800000 */
.L_x_5051:
[----:B------:R-:W-:Y:S05]  /*5900*/  BRA `(.L_x_5052) ;  /* 0xffffffd400d47947 */ /* 0x000fea000383ffff */
.L_x_5027:
[----:B------:R-:W-:Y:S01]  /*5910*/  HFMA2 R208, -RZ, RZ, 0, 1.847743988037109375e-06 ;  /* 0x0000001fffd07431 */ /* 0x000fe200000001ff */
[----:B------:R-:W-:Y:S01]  /*5920*/  BSSY B0, `(.L_x_5053) ;  /* 0x0000007000007945 */ /* 0x000fe20003800000 */
[----:B------:R-:W-:Y:S02]  /*5930*/  MOV R207, R6 ;  /* 0x0000000600cf7202 */ /* 0x000fe40000000f00 */
[----:B------:R-:W-:Y:S02]  /*5940*/  MOV R209, 0x1f ;  /* 0x0000001f00d17802 */ /* 0x000fe40000000f00 */
[----:B------:R-:W-:-:S07]  /*5950*/  MOV R206, 0xffffffff ;  /* 0xffffffff00ce7802 */ /* 0x000fce0000000f00 */
[----:B-1-345:R-:W-:Y:S05]  /*5960*/  WARPSYNC.COLLECTIVE R206, `(.L_x_5054) ;  /* 0x00000000ce087348 */ /* 0x03afea0003c00000 */
[----:B------:R0:W2:Y:S02]  /*5970*/  SHFL.IDX P1, R5, R207, R208, R209 ;  /* 0x000000d0cf057389 */ /* 0x0000a400000200d1 */
[----:B012345:R-:W-:Y:S05]  /*5980*/  ENDCOLLECTIVE ;  /* 0x000000000000791b */ /* 0x03ffea0003800000 */
.L_x_5054:
[----:B------:R-:W-:Y:S05]  /*5990*/  BSYNC B0 ;  /* 0x0000000000007941 */ /* 0x000fea0003800000 */
.L_x_5053:
[----:B------:R-:W-:Y:S05]  /*59a0*/  BRA `(.L_x_5055) ;  /* 0xffffffd400c07947 */ /* 0x000fea000383ffff */
.L_x_5028:
        /* <DEDUP_REMOVED lines=8> */
.L_x_5057:
[----:B------:R-:W-:Y:S05]  /*5a30*/  BSYNC B0 ;  /* 0x0000000000007941 */ /* 0x000fea0003800000 */
.L_x_5056:
[----:B------:R-:W-:Y:S05]  /*5a40*/  BRA `(.L_x_5058) ;  /* 0xffffffd400a07947 */ /* 0x000fea000383ffff */
.L_x_5029:
[----:B------:R-:W-:Y:S01]  /*5a50*/  HFMA2 R186, -RZ, RZ, 0, 5.9604644775390625e-08 ;  /* 0x00000001ffba7431 */ /* 0x000fe200000001ff */
[----:B------:R-:W-:Y:S01]  /*5a60*/  BSSY B0, `(.L_x_5059) ;  /* 0x0000007000007945 */ /* 0x000fe20003800000 */
[----:B------:R-:W-:Y:S02]  /*5a70*/  MOV R189, R6 ;  /* 0x0000000600bd7202 */ /* 0x000fe40000000f00 */
[----:B------:R-:W-:Y:S02]  /*5a80*/  MOV R191, RZ ;  /* 0x000000ff00bf7202 */ /* 0x000fe40000000f00 */
[----:B------:R-:W-:-:S07]  /*5a90*/  MOV R206, 0xffffffff ;  /* 0xffffffff00ce7802 */ /* 0x000fce0000000f00 */
[----:B-1-345:R-:W-:Y:S05]  /*5aa0*/  WARPSYNC.COLLECTIVE R206, `(.L_x_5060) ;  /* 0x00000000ce087348 */ /* 0x03afea0003c00000 */
[----:B------:R0:W2:Y:S02]  /*5ab0*/  SHFL.UP P6, R4, R189, R186, R191 ;  /* 0x040000babd047389 */ /* 0x0000a400000c00bf */
[----:B012345:R-:W-:Y:S05]  /*5ac0*/  ENDCOLLECTIVE ;  /* 0x000000000000791b */ /* 0x03ffea0003800000 */
.L_x_5060:
[----:B------:R-:W-:Y:S05]  /*5ad0*/  BSYNC B0 ;  /* 0x0000000000007941 */ /* 0x000fea0003800000 */
.L_x_5059:
        /* <DEDUP_REMOVED lines=11> */
.L_x_5061:
[----:B------:R-:W-:Y:S05]  /*5b90*/  WARPSYNC.COLLECTIVE R206, `(.L_x_5062) ;  /* 0x00000000ce087348 */ /* 0x000fea0003c00000 */
[----:B------:R0:W1:Y:S02]  /*5ba0*/  SHFL.IDX P1, R5, R207, R208, R209 ;  /* 0x000000d0cf057389 */ /* 0x00006400000200d1 */
[----:B01----:R-:W-:Y:S05]  /*5bb0*/  ENDCOLLECTIVE ;  /* 0x000000000000791b */ /* 0x003fea0003800000 */
.L_x_5062:
[----:B------:R-:W-:Y:S02]  /*5bc0*/  MOV R207, R3 ;  /* 0x0000000300cf7202 */ /* 0x000fe40000000f00 */
[----:B------:R-:W-:Y:S02]  /*5bd0*/  MOV R185, R4 ;  /* 0x0000000400b97202 */ /* 0x000fe40000000f00 */
[----:B------:R-:W-:-:S07]  /*5be0*/  MOV R4, R5 ;  /* 0x0000000500047202 */ /* 0x000fce0000000f00 */
[----:B------:R-:W-:Y:S05]  /*5bf0*/  WARPSYNC.COLLECTIVE R206, `(.L_x_5063) ;  /* 0x00000000ce087348 */ /* 0x000fea0003c00000 */
[----:B------:R0:W1:Y:S02]  /*5c00*/  SHFL.IDX P1, R5, R207, R208, R209 ;  /* 0x000000d0cf057389 */ /* 0x00006400000200d1 */
[----:B01----:R-:W-:Y:S05]  /*5c10*/  ENDCOLLECTIVE ;  /* 0x000000000000791b */ /* 0x003fea0003800000 */
.L_x_5063:
[----:B------:R-:W-:Y:S05]  /*5c20*/  BRA `(.L_x_5064) ;  /* 0xffffffd400407947 */ /* 0x000fea000383ffff */
.L_x_5031:
[----:B------:R-:W-:Y:S01]  /*5c30*/  HFMA2 R210, -RZ, RZ, 0, 5.9604644775390625e-08 ;  /* 0x00000001ffd27431 */ /* 0x000fe200000001ff */
[-C--:B------:R-:W-:Y:S01]  /*5c40*/  MOV R211, R6.reuse ;  /* 0x0000000600d37202 */ /* 0x080fe20000000f00 */
[----:B------:R-:W-:Y:S01]  /*5c50*/  HFMA2 R208, -RZ, RZ, 0, 0 ;  /* 0x00000000ffd07431 */ /* 0x000fe200000001ff */
[----:B------:R-:W-:Y:S02]  /*5c60*/  MOV R213, 0x1f ;  /* 0x0000001f00d57802 */ /* 0x000fe40000000f00 */
[----:B------:R-:W-:Y:S02]  /*5c70*/  MOV R206, 0xffffffff ;  /* 0xffffffff00ce7802 */ /* 0x000fe40000000f00 */
[----:B------:R-:W-:Y:S02]  /*5c80*/  MOV R3, R6 ;  /* 0x0000000600037202 */ /* 0x000fe40000000f00 */
[----:B------:R-:W-:-:S07]  /*5c90*/  MOV R4, R5 ;  /* 0x0000000500047202 */ /* 0x000fce0000000f00 */
[----:B0---4-:R-:W-:Y:S05]  /*5ca0*/  WARPSYNC.COLLECTIVE R206, `(.L_x_5065) ;  /* 0x00000000ce087348 */ /* 0x011fea0003c00000 */
[----:B------:R1:W2:Y:S02]  /*5cb0*/  SHFL.DOWN P1, R7, R211, R210, R213 ;  /* 0x080000d2d3077389 */ /* 0x0002a400000200d5 */
[----:B012-4-:R-:W-:Y:S05]  /*5cc0*/  ENDCOLLECTIVE ;  /* 0x000000000000791b */ /* 0x017fea0003800000 */
.L_x_5065:
[----:B------:R-:W-:Y:S02]  /*5cd0*/  MOV R209, 0x1f ;  /* 0x0000001f00d17802 */ /* 0x000fe40000000f00 */
[----:B------:R-:W-:Y:S02]  /*5ce0*/  MOV R211, R5 ;  /* 0x0000000500d37202 */ /* 0x000fe40000000f00 */
[----:B------:R-:W-:-:S07]  /*5cf0*/  MOV R2, R7 ;  /* 0x0000000700027202 */ /* 0x000fce0000000f00 */
[----:B------:R-:W-:Y:S05]  /*5d00*/  WARPSYNC.COLLECTIVE R206, `(.L_x_5066) ;  /* 0x00000000ce087348 */ /* 0x000fea0003c00000 */
[----:B------:R0:W1:Y:S02]  /*5d10*/  SHFL.DOWN P1, R7, R211, R210, R213 ;  /* 0x080000d2d3077389 */ /* 0x00006400000200d5 */
[----:B01----:R-:W-:Y:S05]  /*5d20*/  ENDCOLLECTIVE ;  /* 0x000000000000791b */ /* 0x003fea0003800000 */
.L_x_5066:
        /* <DEDUP_REMOVED lines=10> */
.L_x_5067:
[----:B------:R-:W-:Y:S02]  /*5dd0*/  MOV R211, R4 ;  /* 0x0000000400d37202 */ /* 0x000fe40000000f00 */
[----:B------:R-:W-:-:S07]  /*5de0*/  MOV R2, R7 ;  /* 0x0000000700027202 */ /* 0x000fce0000000f00 */
[----:B------:R-:W-:Y:S05]  /*5df0*/  WARPSYNC.COLLECTIVE R206, `(.L_x_5068) ;  /* 0x00000000ce087348 */ /* 0x000fea0003c00000 */
[----:B------:R0:W1:Y:S02]  /*5e00*/  SHFL.DOWN P1, R7, R211, R210, R213 ;  /* 0x080000d2d3077389 */ /* 0x00006400000200d5 */
[----:B01----:R-:W-:Y:S05]  /*5e10*/  ENDCOLLECTIVE ;  /* 0x000000000000791b */ /* 0x003fea0003800000 */
.L_x_5068:
        /* <DEDUP_REMOVED lines=10> */
.L_x_5069:
[----:B------:R-:W-:Y:S02]  /*5ec0*/  MOV R211, R4 ;  /* 0x0000000400d37202 */ /* 0x000fe40000000f00 */
[----:B------:R-:W-:-:S07]  /*5ed0*/  MOV R2, R7 ;  /* 0x0000000700027202 */ /* 0x000fce0000000f00 */
[----:B------:R-:W-:Y:S05]  /*5ee0*/  WARPSYNC.COLLECTIVE R206, `(.L_x_5070) ;  /* 0x00000000ce087348 */ /* 0x000fea0003c00000 */
[----:B------:R0:W1:Y:S02]  /*5ef0*/  SHFL.DOWN P1, R7, R211, R210, R213 ;  /* 0x080000d2d3077389 */ /* 0x00006400000200d5 */
[----:B01----:R-:W-:Y:S05]  /*5f00*/  ENDCOLLECTIVE ;  /* 0x000000000000791b */ /* 0x003fea0003800000 */
.L_x_5070:
        /* <DEDUP_REMOVED lines=11> */
.L_x_5071:
[----:B------:R-:W-:Y:S02]  /*5fc0*/  MOV R211, R4 ;  /* 0x0000000400d37202 */ /* 0x000fe40000000f00 */
[----:B------:R-:W-:-:S07]  /*5fd0*/  MOV R2, R7 ;  /* 0x0000000700027202 */ /* 0x000fce0000000f00 */
[----:B------:R-:W-:Y:S05]  /*5fe0*/  WARPSYNC.COLLECTIVE R206, `(.L_x_5072) ;  /* 0x00000000ce087348 */ /* 0x000fea0003c00000 */
[----:B------:R0:W1:Y:S02]  /*5ff0*/  SHFL.DOWN P1, R7, R211, R210, R213 ;  /* 0x080000d2d3077389 */ /* 0x00006400000200d5 */
[----:B01----:R-:W-:Y:S05]  /*6000*/  ENDCOLLECTIVE ;  /* 0x000000000000791b */ /* 0x003fea0003800000 */
.L_x_5072:
        /* <DEDUP_REMOVED lines=11> */
.L_x_5073:
[----:B------:R-:W-:Y:S02]  /*60c0*/  MOV R211, R4 ;  /* 0x0000000400d37202 */ /* 0x000fe40000000f00 */
[----:B------:R-:W-:-:S07]  /*60d0*/  MOV R2, R7 ;  /* 0x0000000700027202 */ /* 0x000fce0000000f00 */
[----:B------:R-:W-:Y:S05]  /*60e0*/  WARPSYNC.COLLECTIVE R206, `(.L_x_5074) ;  /* 0x00000000ce087348 */ /* 0x000fea0003c00000 */
[----:B------:R0:W1:Y:S02]  /*60f0*/  SHFL.DOWN P1, R7, R211, R210, R213 ;  /* 0x080000d2d3077389 */ /* 0x00006400000200d5 */
[----:B01----:R-:W-:Y:S05]  /*6100*/  ENDCOLLECTIVE ;  /* 0x000000000000791b */ /* 0x003fea0003800000 */
.L_x_5074:
        /* <DEDUP_REMOVED lines=11> */
.L_x_5075:
[----:B------:R-:W-:Y:S02]  /*61c0*/  ISETP.NE.AND P0, PT, R42, 0x1f, PT ;  /* 0x0000001f2a00780c */ /* 0x000fe40003f05270 */
[----:B------:R-:W-:Y:S02]  /*61d0*/  MOV R207, R4 ;  /* 0x0000000400cf7202 */ /* 0x000fe40000000f00 */
[----:B------:R-:W-:-:S09]  /*61e0*/  MOV R2, R5 ;  /* 0x0000000500027202 */ /* 0x000fd20000000f00 */
[----:B------:R-:W-:Y:S05]  /*61f0*/  WARPSYNC.COLLECTIVE R206, `(.L_x_5076) ;  /* 0x00000000ce087348 */ /* 0x000fea0003c00000 */
[----:B------:R0:W1:Y:S02]  /*6200*/  SHFL.IDX P1, R5, R207, R208, R209 ;  /* 0x000000d0cf057389 */ /* 0x00006400000200d1 */
[----:B01----:R-:W-:Y:S05]  /*6210*/  ENDCOLLECTIVE ;  /* 0x000000000000791b */ /* 0x003fea0003800000 */
.L_x_5076:
[----:B------:R-:W-:Y:S05]  /*6220*/  WARPSYNC.COLLECTIVE R206, `(.L_x_5077) ;  /* 0x00000000ce087348 */ /* 0x000fea0003c00000 */
[----:B------:R0:W1:Y:S02]  /*6230*/  SHFL.DOWN P1, R7, R211, R210, R213 ;  /* 0x080000d2d3077389 */ /* 0x00006400000200d5 */
[----:B01----:R-:W-:Y:S05]  /*6240*/  ENDCOLLECTIVE ;  /* 0x000000000000791b */ /* 0x003fea0003800000 */
.L_x_5077:
        /* <DEDUP_REMOVED lines=8> */
.L_x_5078:
[----:B------:R-:W-:Y:S05]  /*62d0*/  WARPSYNC.COLLECTIVE R206, `(.L_x_5079) ;  /* 0x00000000ce087348 */ /* 0x000fea0003c00000 */
[----:B------:R0:W1:Y:S02]  /*62e0*/  SHFL.IDX P1, R5, R207, R208, R209 ;  /* 0x000000d0cf057389 */ /* 0x00006400000200d1 */
[----:B01----:R-:W-:Y:S05]  /*62f0*/  ENDCOLLECTIVE ;  /* 0x000000000000791b */ /* 0x003fea0003800000 */
.L_x_5079:
[----:B------:R-:W-:Y:S01]  /*6300*/  MOV R207, R17 ;  /* 0x0000001100cf7202 */ /* 0x000fe20000000f00 */
[----:B------:R-:W-:Y:S01]  /*6310*/  FFMA.FTZ R17, R17, R2, R6 ;  /* 0x0000000211117223 */ /* 0x000fe20000010006 */
[----:B------:R-:W-:Y:S02]  /*6320*/  MOV R204, R7 ;  /* 0x0000000700cc7202 */ /* 0x000fe40000000f00 */
[----:B------:R-:W-:-:S07]  /*6330*/  MOV R205, R5 ;  /* 0x0000000500cd7202 */ /* 0x000fce0000000f00 */
[----:B------:R-:W-:Y:S05]  /*6340*/  WARPSYNC.COLLECTIVE R206, `(.L_x_5080) ;  /* 0x00000000ce087348 */ /* 0x000fea0003c00000 */
[----:B------:R0:W1:Y:S02]  /*6350*/  SHFL.IDX P1, R5, R207, R208, R209 ;  /* 0x000000d0cf057389 */ /* 0x00006400000200d1 */
[----:B01----:R-:W-:Y:S05]  /*6360*/  ENDCOLLECTIVE ;  /* 0x000000000000791b */ /* 0x003fea0003800000 */
.L_x_5080:
[----:B------:R-:W-:Y:S01]  /*6370*/  MOV R7, R5 ;  /* 0x0000000500077202 */ /* 0x000fe20000000f00 */
[----:B------:R-:W-:Y:S06]  /*6380*/  BRA `(.L_x_5081) ;  /* 0xffffffd400307947 */ /* 0x000fec000383ffff */
.L_x_5082:
        /* <DEDUP_REMOVED lines=15> */
.L_x_10457:


//--------------------- .text._Z25selective_scan_bwd_kernelI32Selective_Scan_bwd_kernel_traitsILi64ELi16ELb1ELb0ELb0ELb1ELb0EN3c104HalfEfEEv12SSMParamsBwd --------------------------
	.section	.text._Z25selective_scan_bwd_kernelI32Selective_Scan_bwd_kernel_traitsILi64ELi16ELb1ELb0ELb0ELb1ELb0EN3c104HalfEfEEv12SSMParamsBwd,"ax",@progbits
	.align	128
        .global         _Z25selective_scan_bwd_kernelI32Selective_Scan_bwd_kernel_traitsILi64ELi16ELb1ELb0ELb0ELb1ELb0EN3c104HalfEfEEv12SSMParamsBwd
        .type           _Z25selective_scan_bwd_kernelI32Selective_Scan_bwd_kernel_traitsILi64ELi16ELb1ELb0ELb0ELb1ELb0EN3c104HalfEfEEv12SSMParamsBwd,@function
        .size           _Z25selective_scan_bwd_kernelI32Selective_Scan_bwd_kernel_traitsILi64ELi16ELb1ELb0ELb0ELb1ELb0EN3c104HalfEfEEv12SSMParamsBwd,(.L_x_10458 - _Z25selective_scan_bwd_kernelI32Selective_Scan_bwd_kernel_traitsILi64ELi16ELb1ELb0ELb0ELb1ELb0EN3c104HalfEfEEv12SSMParamsBwd)
        .other          _Z25selective_scan_bwd_kernelI32Selective_Scan_bwd_kernel_traitsILi64ELi16ELb1ELb0ELb0ELb1ELb0EN3c104HalfEfEEv12SSMParamsBwd,@"STO_CUDA_ENTRY STV_DEFAULT"
_Z25selective_scan_bwd_kernelI32Selective_Scan_bwd_kernel_traitsILi64ELi16ELb1ELb0ELb0ELb1ELb0EN3c104HalfEfEEv12SSMParamsBwd:
.text._Z25selective_scan_bwd_kernelI32Selective_Scan_bwd_kernel_traitsILi64ELi16ELb1ELb0ELb0ELb1ELb0EN3c104HalfEfEEv12SSMParamsBwd:
[----:B------:R-:W-:Y:S08]  /*0000*/  LDC R1, c[0x0][0x37c] ;  /* 0x0000df00ff017b82 */ /* 0x000ff00000000800 */
[----:B------:R-:W0:Y:S01]  /*0010*/  LDC.64 R2, c[0x0][0x458] ;  /* 0x00011600ff027b82 */ /* 0x000e220000000a00 */
[----:B------:R-:W1:Y:S01]  /*0020*/  S2R R46, SR_CTAID.Y ;  /* 0x00000000002e7919 */ /* 0x000e620000002600 */
[----:B------:R-:W2:Y:S01]  /*0030*/  LDCU.64 UR16, c[0x0][0x358] ;  /* 0x00006b00ff1077ac */ /* 0x000ea20008000a00 */
[----:B------:R-:W-:Y:S01]  /*0040*/  CS2R R44, SRZ ;  /* 0x00000000002c7805 */ /* 0x000fe2000001ff00 */
[----:B------:R-:W3:Y:S04]  /*0050*/  LDCU.128 UR12, c[0x0][0x400] ;  /* 0x00008000ff0c77ac */ /* 0x000ee80008000c00 */
        /* <DEDUP_REMOVED lines=44> */
[C---:B------:R-:W-:Y:S01]  /*0320*/  ISETP.GE.AND P1, PT, R11.reuse, 0x1, PT ;  /* 0x000000010b00780c */ /* 0x040fe20003f26270 */
[----:B------:R-:W-:Y:S01]  /*0330*/  @P0 IMAD R0, R0, R11, RZ ;  /* 0x0000000b00000224 */ /* 0x000fe200078e02ff */
[----:B------:R-:W-:Y:S01]  /*0340*/  UIMAD UR5, UR18, UR7, UR5 ;  /* 0x00000007120572a4 */ /* 0x000fe2000f8e0205 */
[----:B------:R-:W-:Y:S01]  /*0350*/  LEA R11, R11, 0xfffffc00, 0xa ;  /* 0xfffffc000b0b7811 */ /* 0x000fe200078e50ff */
[----:B0-----:R-:W-:-:S04]  /*0360*/  IMAD.WIDE.U32 R42, R46, UR8, RZ ;  /* 0x000000082e2a7c25 */ /* 0x001fc8000f8e00ff */
[----:B------:R-:W-:Y:S01]  /*0370*/  IMAD R31, R46, UR15, R5 ;  /* 0x0000000f2e1f7c24 */ /* 0x000fe2000f8e0205 */
[C---:B------:R-:W-:Y:S01]  /*0380*/  IADD3 R33, P3, PT, R11.reuse, R2, RZ ;  /* 0x000000020b217210 */ /* 0x040fe20007f7e0ff */
[----:B-1----:R-:W-:Y:S02]  /*0390*/  @P0 IMAD R5, R0, R19, RZ ;  /* 0x0000001300050224 */ /* 0x002fe400078e02ff */
[----:B------:R-:W-:Y:S01]  /*03a0*/  IMAD R0, R46, UR9, R43 ;  /* 0x000000092e007c24 */ /* 0x000fe2000f8e022b */
[----:B------:R-:W-:Y:S01]  /*03b0*/  LEA R43, P2, R42, R14, 0x2 ;  /* 0x0000000e2a2b7211 */ /* 0x000fe200078410ff */
        /* <DEDUP_REMOVED lines=16> */
[----:B----4-:R-:W-:Y:S02]  /*04c0*/  LEA R30, P4, R2, R22, 0x1 ;  /* 0x00000016021e7211 */ /* 0x010fe400078808ff */
[----:B------:R-:W-:Y:S02]  /*04d0*/  CS2R R38, SRZ ;  /* 0x0000000000267805 */ /* 0x000fe4000001ff00 */
[----:B------:R-:W-:Y:S02]  /*04e0*/  LEA.HI.X R40, R40, R17, R0, 0x2, P0 ;  /* 0x0000001128287211 */ /* 0x000fe400000f1400 */
[----:B------:R-:W-:-:S02]  /*04f0*/  LEA.HI.X R33, R33, R35, R6, 0x1, P2 ;  /* 0x0000002321217211 */ /* 0x000fc400010f0c06 */
[----:B------:R-:W-:Y:S02]  /*0500*/  LEA.HI.X R31, R4, R21, R31, 0x1, P3 ;  /* 0x00000015041f7211 */ /* 0x000fe400018f0c1f */
[----:B------:R-:W-:Y:S01]  /*0510*/  LEA.HI.X R29, R2, R23, R29, 0x1, P4 ;  /* 0x00000017021d7211 */ /* 0x000fe200020f0c1d */
[----:B------:R-:W-:Y:S06]  /*0520*/  @!P1 BRA `(.L_x_5083) ;  /* 0x0000005c00389947 */ /* 0x000fec0003800000 */
[----:B------:R-:W0:Y:S01]  /*0530*/  S2R R37, SR_TID.X ;  /* 0x0000000000257919 */ /* 0x000e220000002100 */
[----:B------:R-:W1:Y:S01]  /*0540*/  S2UR UR5, SR_CgaCtaId ;  /* 0x00000000000579c3 */ /* 0x000e620000008800 */
[----:B------:R-:W2:Y:S01]  /*0550*/  LDCU.64 UR6, c[0x0][0x3a0] ;  /* 0x00007400ff0677ac */ /* 0x000ea20008000a00 */
[----:B------:R-:W-:Y:S01]  /*0560*/  CS2R R38, SRZ ;  /* 0x0000000000267805 */ /* 0x000fe2000001ff00 */
[----:B------:R-:W-:Y:S01]  /*0570*/  UMOV UR4, 0x400 ;  /* 0x0000040000047882 */ /* 0x000fe20000000000 */
[----:B------:R-:W3:Y:S04]  /*0580*/  LDCU UR8, c[0x0][0x394] ;  /* 0x00007280ff0877ac */ /* 0x000ee80008000800 */
        /* <DEDUP_REMOVED lines=18> */
.L_x_5130:
[----:B------:R-:W-:Y:S01]  /*06b0*/  BAR.SYNC.DEFER_BLOCKING 0x0 ;  /* 0x0000000000007b1d */ /* 0x000fe20000010000 */
[----:B0-----:R-:W-:Y:S02]  /*06c0*/  MOV R2, R34 ;  /* 0x0000002200027202 */ /* 0x001fe40000000f00 */
[----:B------:R-:W-:-:S03]  /*06d0*/  MOV R3, R33 ;  /* 0x0000002100037202 */ /* 0x000fc60000000f00 */
[----:B------:R-:W-:-:S05]  /*06e0*/  IMAD.WIDE.U32 R2, R23, 0x10, R2 ;  /* 0x0000001017027825 */ /* 0x000fca00078e0002 */
[----:B------:R-:W2:Y:S04]  /*06f0*/  LDG.E.128 R4, desc[UR16][R2.64] ;  /* 0x0000001002047981 */ /* 0x000ea8000c1e1d00 */
[----:B------:R0:W3:Y:S01]  /*0700*/  LDG.E.128 R12, desc[UR16][R2.64+0x200] ;  /* 0x00020010020c7981 */ /* 0x0000e2000c1e1d00 */
[----:B------:R-:W1:Y:S01]  /*0710*/  S2R R48, SR_LANEID ;  /* 0x0000000000307919 */ /* 0x000e620000000000 */
[----:B0-----:R-:W-:Y:S02]  /*0720*/  MOV R2, R32 ;  /* 0x0000002000027202 */ /* 0x001fe40000000f00 */
[----:B------:R-:W-:-:S03]  /*0730*/  MOV R3, R31 ;  /* 0x0000001f00037202 */ /* 0x000fc60000000f00 */
[----:B------:R-:W-:Y:S01]  /*0740*/  IMAD.WIDE.U32 R10, R23, 0x10, R2 ;  /* 0x00000010170a7825 */ /* 0x000fe200078e0002 */
[----:B-1----:R-:W-:-:S04]  /*0750*/  IADD3 R21, PT, PT, R27, R48, RZ ;  /* 0x000000301b157210 */ /* 0x002fc80007ffe0ff */
        /* <DEDUP_REMOVED lines=10> */
[----:B------:R-:W-:-:S02]  /*0800*/  MOV R2, R30 ;  /* 0x0000001e00027202 */ /* 0x000fc40000000f00 */
[----:B------:R-:W-:-:S03]  /*0810*/  MOV R3, R29 ;  /* 0x0000001d00037202 */ /* 0x000fc60000000f00 */
        /* <DEDUP_REMOVED lines=8> */
[----:B------:R4:W2:Y:S01]  /*08a0*/  LDG.E.128 R68, desc[UR16][R2.64+0x200] ;  /* 0x0002001002447981 */ /* 0x0008a2000c1e1d00 */
[----:B------:R-:W-:Y:S01]  /*08b0*/  UIADD3 UR9, UPT, UPT, UR8, -0x1, URZ ;  /* 0xffffffff08097890 */ /* 0x000fe2000fffe0ff */
[----:B------:R-:W-:Y:S01]  /*08c0*/  BSSY.RECONVERGENT B0, `(.L_x_5084) ;  /* 0x0000043000007945 */ /* 0x000fe20003800200 */
[----:B0-----:R-:W-:-:S02]  /*08d0*/  HADD2.F32 R49, -RZ, R93.H0_H0 ;  /* 0x2000005dff317230 */ /* 0x001fc40000004100 */
[--C-:B-1----:R-:W-:Y:S02]  /*08e0*/  HADD2.F32 R57, -RZ, R60.reuse.H1_H1 ;  /* 0x3000003cff397230 */ /* 0x102fe40000004100 */
[--C-:B------:R-:W-:Y:S02]  /*08f0*/  HADD2.F32 R53, -RZ, R61.reuse.H0_H0 ;  /* 0x2000003dff357230 */ /* 0x100fe40000004100 */
[----:B------:R-:W-:Y:S02]  /*0900*/  HADD2.F32 R55, -RZ, R61.H1_H1 ;  /* 0x3000003dff377230 */ /* 0x000fe40000004100 */
[--C-:B-----5:R-:W-:Y:S01]  /*0910*/  FADD.FTZ R57, R57, R44.reuse ;  /* 0x0000002c39397221 */ /* 0x120fe20000010000 */
[----:B----4-:R-:W-:Y:S02]  /*0920*/  HADD2.F32 R3, -RZ, R60.H0_H0 ;  /* 0x2000003cff037230 */ /* 0x010fe40000004100 */
[----:B------:R-:W-:Y:S01]  /*0930*/  FADD.FTZ R58, R53, R44 ;  /* 0x0000002c353a7221 */ /* 0x000fe20000010000 */
[----:B------:R-:W-:-:S02]  /*0940*/  HADD2.F32 R61, -RZ, R62.H0_H0 ;  /* 0x2000003eff3d7230 */ /* 0x000fc40000004100 */
[--C-:B------:R-:W-:Y:S01]  /*0950*/  FADD.FTZ R55, R55, R44.reuse ;  /* 0x0000002c37377221 */ /* 0x100fe20000010000 */
[----:B------:R-:W-:Y:S02]  /*0960*/  HADD2.F32 R52, -RZ, R93.H1_H1 ;  /* 0x3000005dff347230 */ /* 0x000fe40000004100 */
[--C-:B------:R-:W-:Y:S01]  /*0970*/  FADD.FTZ R60, R3, R44.reuse ;  /* 0x0000002c033c7221 */ /* 0x100fe20000010000 */
[----:B------:R-:W-:Y:S02]  /*0980*/  HADD2.F32 R3, -RZ, R63.H0_H0 ;  /* 0x2000003fff037230 */ /* 0x000fe40000004100 */
[----:B------:R-:W-:Y:S01]  /*0990*/  FADD.FTZ R56, R61, R44 ;  /* 0x0000002c3d387221 */ /* 0x000fe20000010000 */
[--C-:B------:R-:W-:Y:S01]  /*09a0*/  HADD2.F32 R51, -RZ, R94.reuse.H0_H0 ;  /* 0x2000005eff337230 */ /* 0x100fe20000004100 */
[----:B------:R-:W-:Y:S01]  /*09b0*/  FSETP.GTU.FTZ.AND P1, PT, R57, 20, PT ;  /* 0x41a000003900780b */ /* 0x000fe20003f3c000 */
[----:B------:R-:W-:Y:S01]  /*09c0*/  HADD2.F32 R59, -RZ, R94.H1_H1 ;  /* 0x3000005eff3b7230 */ /* 0x000fe20000004100 */
[----:B------:R-:W-:Y:S01]  /*09d0*/  FSETP.GTU.FTZ.AND P0, PT, R60, 20, PT ;  /* 0x41a000003c00780b */ /* 0x000fe20003f1c000 */
[--C-:B------:R-:W-:Y:S01]  /*09e0*/  HADD2.F32 R53, -RZ, R95.reuse.H0_H0 ;  /* 0x2000005fff357230 */ /* 0x100fe20000004100 */
[----:B------:R-:W-:Y:S01]  /*09f0*/  FSETP.GTU.FTZ.AND P2, PT, R58, 20, PT ;  /* 0x41a000003a00780b */ /* 0x000fe20003f5c000 */
[--C-:B------:R-:W-:Y:S01]  /*0a00*/  HADD2.F32 R47, -RZ, R92.reuse.H0_H0 ;  /* 0x2000005cff2f7230 */ /* 0x100fe20000004100 */
[----:B------:R-:W-:Y:S01]  /*0a10*/  FSETP.GTU.FTZ.AND P3, PT, R55, 20, PT ;  /* 0x41a000003700780b */ /* 0x000fe20003f7c000 */
[----:B------:R-:W-:Y:S01]  /*0a20*/  HADD2.F32 R50, -RZ, R92.H1_H1 ;  /* 0x3000005cff327230 */ /* 0x000fe20000004100 */
[----:B------:R-:W-:Y:S01]  /*0a30*/  FSETP.GTU.FTZ.AND P4, PT, R56, 20, PT ;  /* 0x41a000003800780b */ /* 0x000fe20003f9c000 */
[----:B------:R-:W-:-:S02]  /*0a40*/  HADD2.F32 R95, -RZ, R95.H1_H1 ;  /* 0x3000005fff5f7230 */ /* 0x000fc40000004100 */
[----:B------:R-:W-:Y:S01]  /*0a50*/  FADD.FTZ R94, R3, R44 ;  /* 0x0000002c035e7221 */ /* 0x000fe20000010000 */
[----:B------:R-:W-:Y:S02]  /*0a60*/  HADD2.F32 R63, -RZ, R63.H1_H1 ;  /* 0x3000003fff3f7230 */ /* 0x000fe40000004100 */
[----:B------:R-:W-:Y:S01]  /*0a70*/  HADD2.F32 R93, -RZ, R100.H0_H0 ;  /* 0x20000064ff5d7230 */ /* 0x000fe20000004100 */
[----:B---3--:R0:W-:Y:S04]  /*0a80*/  STS.128 [R21], R64 ;  /* 0x0000004015007388 */ /* 0x0081e80000000c00 */
[----:B--2---:R1:W-:Y:S01]  /*0a90*/  STS.128 [R21+0x200], R68 ;  /* 0x0002004415007388 */ /* 0x0043e20000000c00 */
[----:B------:R-:W-:-:S03]  /*0aa0*/  NOP ;  /* 0x0000000000007918 */ /* 0x000fc60000000000 */
[----:B------:R1:W2:Y:S04]  /*0ab0*/  LDS.128 R12, [R20] ;  /* 0x00000000140c7984 */ /* 0x0002a80000000c00 */
[----:B------:R1:W3:Y:S01]  /*0ac0*/  LDS.128 R4, [R20+0x10] ;  /* 0x0000100014047984 */ /* 0x0002e20000000c00 */
[----:B0-----:R-:W-:-:S05]  /*0ad0*/  HADD2.F32 R65, -RZ, R62.H1_H1 ;  /* 0x3000003eff417230 */ /* 0x001fca0000004100 */
[----:B------:R-:W-:-:S05]  /*0ae0*/  FADD.FTZ R54, R65, R44 ;  /* 0x0000002c41367221 */ /* 0x000fca0000010000 */
[----:B------:R-:W-:Y:S01]  /*0af0*/  FSETP.GTU.FTZ.AND P5, PT, R54, 20, PT ;  /* 0x41a000003600780b */ /* 0x000fe20003fbc000 */
[----:B-1----:R-:W-:-:S12]  /*0b00*/  @P0 BRA `(.L_x_5085) ;  /* 0x0000000000780947 */ /* 0x002fd80003800000 */
        /* <DEDUP_REMOVED lines=30> */
.L_x_5085:
[----:B------:R-:W-:Y:S05]  /*0cf0*/  BSYNC.RECONVERGENT B0 ;  /* 0x0000000000007941 */ /* 0x000fea0003800200 */
.L_x_5084:
[----:B------:R-:W-:Y:S01]  /*0d00*/  BSSY.RECONVERGENT B0, `(.L_x_5086) ;  /* 0x0000027000007945 */ /* 0x000fe20003800200 */
[--C-:B------:R-:W-:Y:S01]  /*0d10*/  HADD2.F32 R96, -RZ, R101.reuse.H0_H0 ;  /* 0x20000065ff607230 */ /* 0x100fe20000004100 */
[----:B------:R-:W-:Y:S01]  /*0d20*/  FSETP.GTU.FTZ.AND P0, PT, R94, 20, PT ;  /* 0x41a000005e00780b */ /* 0x000fe20003f1c000 */
[----:B------:R-:W-:Y:S02]  /*0d30*/  HADD2.F32 R99, -RZ, R101.H1_H1 ;  /* 0x30000065ff637230 */ /* 0x000fe40000004100 */
[--C-:B------:R-:W-:Y:S02]  /*0d40*/  HADD2.F32 R98, -RZ, R102.reuse.H0_H0 ;  /* 0x20000066ff627230 */ /* 0x100fe40000004100 */
[----:B------:R-:W-:Y:S02]  /*0d50*/  HADD2.F32 R101, -RZ, R102.H1_H1 ;  /* 0x30000066ff657230 */ /* 0x000fe40000004100 */
[----:B------:R-:W-:Y:S01]  /*0d60*/  FADD.FTZ R102, R63, R44 ;  /* 0x0000002c3f667221 */ /* 0x000fe20000010000 */
        /* <DEDUP_REMOVED lines=32> */
.L_x_5087:
[----:B------:R-:W-:Y:S05]  /*0f70*/  BSYNC.RECONVERGENT B0 ;  /* 0x0000000000007941 */ /* 0x000fea0003800200 */
.L_x_5086:
[--C-:B------:R-:W-:Y:S01]  /*0f80*/  HADD2.F32 R3, -RZ, R16.reuse.H0_H0 ;  /* 0x20000010ff037230 */ /* 0x100fe20000004100 */
[----:B------:R-:W-:Y:S01]  /*0f90*/  BSSY.RECONVERGENT B0, `(.L_x_5088) ;  /* 0x0000026000007945 */ /* 0x000fe20003800200 */
[--C-:B------:R-:W-:Y:S01]  /*0fa0*/  HADD2.F32 R100, -RZ, R103.reuse.H0_H0 ;  /* 0x20000067ff647230 */ /* 0x100fe20000004100 */
[----:B------:R-:W-:Y:S01]  /*0fb0*/  FSETP.GTU.FTZ.AND P1, PT, R102, 20, PT ;  /* 0x41a000006600780b */ /* 0x000fe20003f3c000 */
[----:B------:R-:W-:Y:S02]  /*0fc0*/  HADD2.F32 R103, -RZ, R103.H1_H1 ;  /* 0x30000067ff677230 */ /* 0x000fe40000004100 */
[----:B------:R-:W-:Y:S01]  /*0fd0*/  FADD.FTZ R104, R3, R44 ;  /* 0x0000002c03687221 */ /* 0x000fe20000010000 */
        /* <DEDUP_REMOVED lines=33> */
.L_x_5089:
[----:B------:R-:W-:Y:S05]  /*11f0*/  BSYNC.RECONVERGENT B0 ;  /* 0x0000000000007941 */ /* 0x000fea0003800200 */
.L_x_5088:
[----:B------:R-:W-:Y:S01]  /*1200*/  BSSY.RECONVERGENT B0, `(.L_x_5090) ;  /* 0x0000027000007945 */ /* 0x000fe20003800200 */
[----:B------:R-:W-:Y:S01]  /*1210*/  HADD2.F32 R145, -RZ, R19.H0_H0 ;  /* 0x20000013ff917230 */ /* 0x000fe20000004100 */
[----:B------:R-:W-:Y:S01]  /*1220*/  FSETP.GTU.FTZ.AND P2, PT, R104, 20, PT ;  /* 0x41a000006800780b */ /* 0x000fe20003f5c000 */
[----:B------:R-:W-:Y:S02]  /*1230*/  HADD2.F32 R17, -RZ, R17.H1_H1 ;  /* 0x30000011ff117230 */ /* 0x000fe40000004100 */
[----:B------:R-:W-:Y:S01]  /*1240*/  FADD.FTZ R106, R61, R44 ;  /* 0x0000002c3d6a7221 */ /* 0x000fe20000010000 */
        /* <DEDUP_REMOVED lines=34> */
.L_x_5091:
[----:B------:R-:W-:Y:S05]  /*1470*/  BSYNC.RECONVERGENT B0 ;  /* 0x0000000000007941 */ /* 0x000fea0003800200 */
.L_x_5090:
[----:B------:R-:W-:Y:S01]  /*1480*/  BSSY.RECONVERGENT B0, `(.L_x_5092) ;  /* 0x000002a000007945 */ /* 0x000fe20003800200 */
[----:B------:R-:W-:Y:S01]  /*1490*/  FSETP.GTU.FTZ.AND P3, PT, R106, 20, PT ;  /* 0x41a000006a00780b */ /* 0x000fe20003f7c000 */
[--C-:B--2---:R-:W-:Y:S02]  /*14a0*/  HADD2.F32 R0, -RZ, R12.reuse.H0_H0 ;  /* 0x2000000cff007230 */ /* 0x104fe40000004100 */
[----:B------:R-:W-:Y:S01]  /*14b0*/  FADD.FTZ R109, R109, R44 ;  /* 0x0000002c6d6d7221 */ /* 0x000fe20000010000 */
        /* <DEDUP_REMOVED lines=38> */
.L_x_5093:
[----:B------:R-:W-:Y:S05]  /*1720*/  BSYNC.RECONVERGENT B0 ;  /* 0x0000000000007941 */ /* 0x000fea0003800200 */
.L_x_5092:
[----:B------:R-:W-:Y:S01]  /*1730*/  BSSY.RECONVERGENT B0, `(.L_x_5094) ;  /* 0x000002c000007945 */ /* 0x000fe20003800200 */
[----:B------:R-:W-:Y:S02]  /*1740*/  HFMA2 R92, -RZ, RZ, 0, 0 ;  /* 0x00000000ff5c7431 */ /* 0x000fe400000001ff */
[--C-:B---3--:R-:W-:Y:S01]  /*1750*/  HADD2.F32 R113, -RZ, R6.reuse.H0_H0 ;  /* 0x20000006ff717230 */ /* 0x108fe20000004100 */
[----:B------:R-:W-:Y:S01]  /*1760*/  FSETP.GTU.FTZ.AND P4, PT, R109, 20, PT ;  /* 0x41a000006d00780b */ /* 0x000fe20003f9c000 */
[----:B------:R-:W-:Y:S02]  /*1770*/  HADD2.F32 R124, -RZ, R6.H1_H1 ;  /* 0x30000006ff7c7230 */ /* 0x000fe40000004100 */
[----:B------:R-:W-:Y:S01]  /*1780*/  FADD.FTZ R150, R17, R44 ;  /* 0x0000002c11967221 */ /* 0x000fe20000010000 */
[--C-:B------:R-:W-:Y:S02]  /*1790*/  HADD2.F32 R118, -RZ, R4.reuse.H0_H0 ;  /* 0x20000004ff767230 */ /* 0x100fe40000004100 */
[----:B------:R-:W-:Y:S01]  /*17a0*/  FFMA.FTZ R6, R0, R47, R39 ;  /* 0x0000002f00067223 */ /* 0x000fe20000010027 */
        /* <DEDUP_REMOVED lines=36> */
.L_x_5095:
[----:B------:R-:W-:Y:S05]  /*19f0*/  BSYNC.RECONVERGENT B0 ;  /* 0x0000000000007941 */ /* 0x000fea0003800200 */
.L_x_5094:
[----:B------:R-:W-:Y:S01]  /*1a00*/  FFMA.FTZ R3, R105, R50, R6 ;  /* 0x0000003269037223 */ /* 0x000fe20000010006 */
[----:B------:R-:W-:Y:S01]  /*1a10*/  BSSY.RECONVERGENT B0, `(.L_x_5096) ;  /* 0x0000025000007945 */ /* 0x000fe20003800200 */
[----:B------:R-:W-:Y:S02]  /*1a20*/  FSETP.GTU.FTZ.AND P5, PT, R150, 20, PT ;  /* 0x41a000009600780b */ /* 0x000fe40003fbc000 */
[----:B------:R-:W-:Y:S02]  /*1a30*/  CS2R R90, SRZ ;  /* 0x00000000005a7805 */ /* 0x000fe4000001ff00 */
[----:B------:R-:W-:Y:S01]  /*1a40*/  MOV R89, RZ ;  /* 0x000000ff00597202 */ /* 0x000fe20000000f00 */
[----:B------:R-:W-:Y:S01]  /*1a50*/  FADD.FTZ R147, R147, R44 ;  /* 0x0000002c93937221 */ /* 0x000fe20000010000 */
        /* <DEDUP_REMOVED lines=32> */
.L_x_5097:
[----:B------:R-:W-:Y:S05]  /*1c60*/  BSYNC.RECONVERGENT B0 ;  /* 0x0000000000007941 */ /* 0x000fea0003800200 */
.L_x_5096:
[----:B------:R-:W-:Y:S01]  /*1c70*/  FFMA.FTZ R3, R107, R52, R6 ;  /* 0x000000346b037223 */ /* 0x000fe20000010006 */
[----:B------:R-:W-:Y:S01]  /*1c80*/  BSSY.RECONVERGENT B0, `(.L_x_5098) ;  /* 0x0000025000007945 */ /* 0x000fe20003800200 */
[----:B------:R-:W-:Y:S01]  /*1c90*/  HFMA2 R88, -RZ, RZ, 0, 0 ;  /* 0x00000000ff587431 */ /* 0x000fe200000001ff */
[----:B------:R-:W-:Y:S02]  /*1ca0*/  FSETP.GTU.FTZ.AND P0, PT, R147, 20, PT ;  /* 0x41a000009300780b */ /* 0x000fe40003f1c000 */
[----:B------:R-:W-:Y:S01]  /*1cb0*/  CS2R R86, SRZ ;  /* 0x0000000000567805 */ /* 0x000fe2000001ff00 */
[----:B------:R-:W-:Y:S01]  /*1cc0*/  FADD.FTZ R148, R63, R44 ;  /* 0x0000002c3f947221 */ /* 0x000fe20000010000 */
        /* <DEDUP_REMOVED lines=32> */
.L_x_5099:
[----:B------:R-:W-:Y:S05]  /*1ed0*/  BSYNC.RECONVERGENT B0 ;  /* 0x0000000000007941 */ /* 0x000fea0003800200 */
.L_x_5098:
        /* <DEDUP_REMOVED lines=38> */
.L_x_5101:
[----:B------:R-:W-:Y:S05]  /*2140*/  BSYNC.RECONVERGENT B0 ;  /* 0x0000000000007941 */ /* 0x000fea0003800200 */
.L_x_5100:
        /* <DEDUP_REMOVED lines=38> */
.L_x_5103:
[----:B------:R-:W-:Y:S05]  /*23b0*/  BSYNC.RECONVERGENT B0 ;  /* 0x0000000000007941 */ /* 0x000fea0003800200 */
.L_x_5102:
[----:B------:R-:W-:Y:S01]  /*23c0*/  FFMA.FTZ R2, R120, R97, R5 ;  /* 0x0000006178027223 */ /* 0x000fe20000010005 */
[----:B------:R-:W-:Y:S01]  /*23d0*/  BSSY.RECONVERGENT B0, `(.L_x_5104) ;  /* 0x0000025000007945 */ /* 0x000fe20003800200 */
[----:B------:R-:W-:Y:S02]  /*23e0*/  FSETP.GTU.FTZ.AND P3, PT, R146, 20, PT ;  /* 0x41a000009200780b */ /* 0x000fe40003f7c000 */
[----:B------:R-:W-:Y:S02]  /*23f0*/  CS2R R78, SRZ ;  /* 0x00000000004e7805 */ /* 0x000fe4000001ff00 */
[----:B------:R-:W-:Y:S01]  /*2400*/  MOV R77, RZ ;  /* 0x000000ff004d7202 */ /* 0x000fe20000000f00 */
[----:B------:R-:W-:Y:S01]  /*2410*/  FMUL.FTZ R76, R0, R45 ;  /* 0x0000002d004c7220 */ /* 0x000fe20000410000 */
        /* <DEDUP_REMOVED lines=32> */
.L_x_5105:
[----:B------:R-:W-:Y:S05]  /*2620*/  BSYNC.RECONVERGENT B0 ;  /* 0x0000000000007941 */ /* 0x000fea0003800200 */
.L_x_5104:
        /* <DEDUP_REMOVED lines=32> */
.L_x_5107:
[----:B------:R-:W-:Y:S05]  /*2830*/  BSYNC.RECONVERGENT B0 ;  /* 0x0000000000007941 */ /* 0x000fea0003800200 */
.L_x_5106:
        /* <DEDUP_REMOVED lines=32> */
.L_x_5109:
[----:B------:R-:W-:Y:S05]  /*2a40*/  BSYNC.RECONVERGENT B0 ;  /* 0x0000000000007941 */ /* 0x000fea0003800200 */
.L_x_5108:
        /* <DEDUP_REMOVED lines=32> */
.L_x_5111:
[----:B------:R-:W-:Y:S05]  /*2c50*/  BSYNC.RECONVERGENT B0 ;  /* 0x0000000000007941 */ /* 0x000fea0003800200 */
.L_x_5110:
        /* <DEDUP_REMOVED lines=32> */
.L_x_5113:
[----:B------:R-:W-:Y:S05]  /*2e60*/  BSYNC.RECONVERGENT B0 ;  /* 0x0000000000007941 */ /* 0x000fea0003800200 */
.L_x_5112:
        /* <DEDUP_REMOVED lines=32> */
.L_x_5115:
[----:B------:R-:W-:Y:S05]  /*3070*/  BSYNC.RECONVERGENT B0 ;  /* 0x0000000000007941 */ /* 0x000fea0003800200 */
.L_x_5114:
        /* <DEDUP_REMOVED lines=25> */
[----:B------:R-:W-:Y:S01]  /*3210*/  USHF.L.U32 UR4, UR9, 0x8, URZ ;  /* 0x0000000809047899 */ /* 0x000fe200080006ff */
[----:B------:R-:W-:Y:S01]  /*3220*/  HFMA2 R92, -RZ, RZ, 0, 0 ;  /* 0x00000000ff5c7431 */ /* 0x000fe200000001ff */
        /* <DEDUP_REMOVED lines=23> */
[----:B------:R-:W-:Y:S01]  /*33a0*/  FMUL.FTZ R129, R103, R146 ;  /* 0x0000009267817220 */ /* 0x000fe20000410000 */
[----:B------:R-:W-:Y:S01]  /*33b0*/  IADD3 R128, PT, PT, R28, 0x1590, RZ ;  /* 0x000015901c807810 */ /* 0x000fe20007ffe0ff */
[----:B------:R-:W-:Y:S01]  /*33c0*/  UIADD3 UR10, UPT, UPT, -UR7, URZ, URZ ;  /* 0x000000ff070a7290 */ /* 0x000fe2000fffe1ff */
[----:B------:R-:W-:Y:S01]  /*33d0*/  ISETP.EQ.AND P0, PT, R179, RZ, !P0 ;  /* 0x000000ffb300720c */ /* 0x000fe20004702270 */
[----:B------:R-:W0:Y:S01]  /*33e0*/  LDCU UR11, c[0x0][0x394] ;  /* 0x00007280ff0b77ac */ /* 0x000e220008000800 */
[----:B------:R-:W-:Y:S01]  /*33f0*/  MOV R127, R36 ;  /* 0x00000024007f7202 */ /* 0x000fe20000000f00 */
[----:B------:R-:W4:Y:S01]  /*3400*/  LDC R204, c[0x0][0x394] ;  /* 0x0000e500ffcc7b82 */ /* 0x000f220000000800 */
[----:B-1----:R-:W-:Y:S01]  /*3410*/  SHF.L.U64.HI R154, R12, 0x2, R13 ;  /* 0x000000020c9a7819 */ /* 0x002fe2000001020d */
[----:B------:R-:W-:Y:S01]  /*3420*/  ULOP3.LUT UR6, UR6, 0x400, URZ, 0xc0, !UPT ;  /* 0x0000040006067892 */ /* 0x000fe2000f8ec0ff */
[----:B------:R-:W-:-:S02]  /*3430*/  MOV R126, R35 ;  /* 0x00000023007e7202 */ /* 0x000fc40000000f00 */
[----:B------:R-:W-:Y:S02]  /*3440*/  MOV R125, R43 ;  /* 0x0000002b007d7202 */ /* 0x000fe40000000f00 */
[----:B------:R-:W-:Y:S02]  /*3450*/  MOV R123, R42 ;  /* 0x0000002a007b7202 */ /* 0x000fe40000000f00 */
[----:B--2---:R-:W-:Y:S02]  /*3460*/  SHF.L.U64.HI R156, R14, 0x2, R15 ;  /* 0x000000020e9c7819 */ /* 0x004fe4000001020f */
[----:B------:R-:W-:Y:S02]  /*3470*/  MOV R121, R41 ;  /* 0x0000002900797202 */ /* 0x000fe40000000f00 */
[----:B------:R-:W-:Y:S02]  /*3480*/  MOV R119, R40 ;  /* 0x0000002800777202 */ /* 0x000fe40000000f00 */
[----:B------:R-:W-:-:S02]  /*3490*/  MOV R117, R28 ;  /* 0x0000001c00757202 */ /* 0x000fc40000000f00 */
[----:B------:R-:W-:Y:S02]  /*34a0*/  P2R R205, PR, RZ, 0x1 ;  /* 0x00000001ffcd7803 */ /* 0x000fe40000000000 */
[----:B---3--:R-:W-:Y:S02]  /*34b0*/  SHF.L.U64.HI R17, R16, 0x2, R17 ;  /* 0x0000000210117819 */ /* 0x008fe40000010211 */
[----:B------:R-:W-:Y:S02]  /*34c0*/  MOV R13, UR4 ;  /* 0x00000004000d7c02 */ /* 0x000fe40008000f00 */
[----:B0-----:R-:W-:-:S07]  /*34d0*/  MOV R15, UR5 ;  /* 0x00000005000f7c02 */ /* 0x001fce0008000f00 */
.L_x_5129:
        /* <DEDUP_REMOVED lines=9> */
[C---:B------:R-:W-:Y:S02]  /*3570*/  ISETP.NE.AND P0, PT, R37.reuse, RZ, PT ;  /* 0x000000ff2500720c */ /* 0x040fe40003f05270 */
[----:B------:R-:W-:Y:S02]  /*3580*/  ISETP.NE.AND P1, PT, R37, 0x3f, PT ;  /* 0x0000003f2500780c */ /* 0x000fe40003f25270 */
[----:B0-----:R-:W-:-:S04]  /*3590*/  SEL R3, R13, R26, !P0 ;  /* 0x0000001a0d037207 */ /* 0x001fc80004000000 */
[----:B------:R-:W-:Y:S01]  /*35a0*/  LEA R2, R3, R28, 0x2 ;  /* 0x0000001c03027211 */ /* 0x000fe200078e10ff */
[----:B------:R-:W-:Y:S01]  /*35b0*/  BSSY.RECONVERGENT B0, `(.L_x_5117) ;  /* 0x000003c000007945 */ /* 0x000fe20003800200 */
[----:B--2---:R-:W-:-:S04]  /*35c0*/  FMUL.FTZ R7, R149, 1.4426950216293334961 ;  /* 0x3fb8aa3b95077820 */ /* 0x004fc80000410000 */
        /* <DEDUP_REMOVED lines=57> */
.L_x_5118:
[----:B------:R0:W1:Y:S02]  /*3960*/  LDS R187, [R177+0x1494] ;  /* 0x00149400b1bb7984 */ /* 0x0000640000000800 */
.L_x_5119:
[----:B------:R-:W-:Y:S05]  /*3970*/  BSYNC.RECONVERGENT B0 ;  /* 0x0000000000007941 */ /* 0x000fea0003800200 */
.L_x_5117:
        /* <DEDUP_REMOVED lines=74> */
.L_x_5147:
[C---:B0-----:R-:W-:Y:S01]  /*3e20*/  FFMA.FTZ R4, R6.reuse, R4, R5 ;  /* 0x0000000406047223 */ /* 0x041fe20000010005 */
[----:B------:R-:W-:Y:S01]  /*3e30*/  UMOV UR4, 0xffffffff ;  /* 0xffffffff00047882 */ /* 0x000fe20000000000 */
[----:B--2---:R-:W-:-:S03]  /*3e40*/  @P1 FMUL.FTZ R6, R6, R189 ;  /* 0x000000bd06061220 */ /* 0x004fc60000410000 */
[----:B------:R-:W-:Y:S01]  /*3e50*/  FSEL R7, R5, R4, !P1 ;  /* 0x0000000405077208 */ /* 0x000fe20004800000 */
[----:B------:R-:W-:Y:S06]  /*3e60*/  BRA.DIV UR4, `(.L_x_5122) ;  /* 0x00000032044c7947 */ /* 0x000fec000b800000 */
.L_x_5150:
[----:B------:R-:W-:-:S03]  /*3e70*/  UMOV UR4, 0xffffffff ;  /* 0xffffffff00047882 */ /* 0x000fc60000000000 */
[----:B------:R-:W-:Y:S05]  /*3e80*/  BRA.DIV UR4, `(.L_x_5123) ;  /* 0x00000032046c7947 */ /* 0x000fea000b800000 */
.L_x_5153:
[----:B------:R-:W-:-:S03]  /*3e90*/  UMOV UR4, 0xffffffff ;  /* 0xffffffff00047882 */ /* 0x000fc60000000000 */
[----:B------:R-:W-:Y:S05]  /*3ea0*/  BRA.DIV UR4, `(.L_x_5124) ;  /* 0x00000032048c7947 */ /* 0x000fea000b800000 */
[----:B------:R0:W2:Y:S04]  /*3eb0*/  SHFL.UP PT, R18, R6, 0x1, RZ ;  /* 0x0420000006127989 */ /* 0x0000a800000e00ff */
[----:B------:R0:W0:Y:S04]  /*3ec0*/  SHFL.UP PT, R189, R7, 0x1, RZ ;  /* 0x0420000007bd7989 */ /* 0x00002800000e00ff */
[----:B-----5:R0:W0:Y:S04]  /*3ed0*/  SHFL.IDX PT, R4, R2, RZ, 0x1f ;  /* 0x00001fff02047589 */ /* 0x02002800000e0000 */
[----:B------:R0:W0:Y:S02]  /*3ee0*/  SHFL.IDX PT, R5, R3, RZ, 0x1f ;  /* 0x00001fff03057589 */ /* 0x00002400000e0000 */
.L_x_5159:
[----:B0-----:R-:W0:Y:S01]  /*3ef0*/  LDS.64 R6, [R22+0x880] ;  /* 0x0008800016067984 */ /* 0x001e220000000a00 */
[C---:B--2---:R-:W-:Y:S01]  /*3f00*/  @P0 FFMA.FTZ R5, R18.reuse, R5, R189 ;  /* 0x0000000512050223 */ /* 0x044fe200000100bd */
[----:B------:R-:W-:-:S03]  /*3f10*/  @P0 FMUL.FTZ R4, R18, R4 ;  /* 0x0000000412040220 */ /* 0x000fc60000410000 */
[-C--:B0-----:R-:W-:Y:S01]  /*3f20*/  FFMA.FTZ R7, R5, R6.reuse, R7 ;  /* 0x0000000605077223 */ /* 0x081fe20000010007 */
[----:B------:R-:W-:-:S05]  /*3f30*/  FMUL.FTZ R6, R4, R6 ;  /* 0x0000000604067220 */ /* 0x000fca0000410000 */
[----:B------:R2:W-:Y:S02]  /*3f40*/  STS.128 [R22+0x880], R4 ;  /* 0x0008800416007388 */ /* 0x0005e40000000c00 */
.L_x_5120:
        /* <DEDUP_REMOVED lines=108> */
.L_x_5176:
[----:B------:R-:W1:Y:S01]  /*4610*/  LDS.64 R4, [R22+0xa98] ;  /* 0x000a980016047984 */ /* 0x000e620000000a00 */
[----:B------:R-:W-:Y:S01]  /*4620*/  MOV R6, R208 ;  /* 0x000000d000067202 */ /* 0x000fe20000000f00 */
[----:B0-----:R-:W-:-:S04]  /*4630*/  @P0 FFMA.FTZ R7, R206, R7, R207 ;  /* 0x00000007ce070223 */ /* 0x001fc800000100cf */
[----:B------:R-:W-:Y:S01]  /*4640*/  @P0 FMUL.FTZ R6, R206, R6 ;  /* 0x00000006ce060220 */ /* 0x000fe20000410000 */
[----:B-1----:R-:W-:-:S03]  /*4650*/  FFMA.FTZ R5, R4, R7, R5 ;  /* 0x0000000704057223 */ /* 0x002fc60000010005 */
[----:B------:R-:W-:-:S05]  /*4660*/  FMUL.FTZ R4, R4, R6 ;  /* 0x0000000604047220 */ /* 0x000fca0000410000 */
[----:B------:R1:W-:Y:S02]  /*4670*/  STS.128 [R22+0xa90], R4 ;  /* 0x000a900416007388 */ /* 0x0003e40000000c00 */
.L_x_5125:
[----:B------:R-:W-:Y:S05]  /*4680*/  WARPSYNC.ALL ;  /* 0x0000000000007948 */ /* 0x000fea0003800000 */
[----:B------:R-:W-:Y:S01]  /*4690*/  BAR.SYNC.DEFER_BLOCKING 0x0 ;  /* 0x0000000000007b1d */ /* 0x000fe20000010000 */
[----:B------:R-:W-:Y:S01]  /*46a0*/  FFMA.FTZ R2, R0, R197, RZ ;  /* 0x000000c500027223 */ /* 0x000fe200000100ff */
[----:B------:R-:W-:Y:S01]  /*46b0*/  FADD.FTZ R197, -R144, R197 ;  /* 0x000000c590c57221 */ /* 0x000fe20000010100 */
[C---:B------:R-:W-:Y:S02]  /*46c0*/  ISETP.GT.AND P1, PT, R48.reuse, 0x1e, PT ;  /* 0x0000001e3000780c */ /* 0x040fe40003f24270 */
        /* <DEDUP_REMOVED lines=13> */
[----:B-1----:R-:W1:Y:S02]  /*47a0*/  LDS R4, [R25+0xa94] ;  /* 0x000a940019047984 */ /* 0x002e640000000800 */
[----:B------:R-:W-:Y:S01]  /*47b0*/  FFMA.FTZ R3, R114, R191, R3 ;  /* 0x000000bf72037223 */ /* 0x000fe20000010003 */
[----:B------:R-:W-:Y:S01]  /*47c0*/  FADD.FTZ R191, -R138, R191 ;  /* 0x000000bf8abf7221 */ /* 0x000fe20000010100 */
[----:B------:R2:W-:Y:S02]  /*47d0*/  @!P2 STS.64 [R128], R18 ;  /* 0x000000128000a388 */ /* 0x0005e40000000a00 */
[----:B------:R-:W-:Y:S01]  /*47e0*/  FFMA.FTZ R3, R116, R188, R3 ;  /* 0x000000bc74037223 */ /* 0x000fe20000010003 */
[----:B------:R-:W-:-:S03]  /*47f0*/  FADD.FTZ R188, -R137, R188 ;  /* 0x000000bc89bc7221 */ /* 0x000fc60000010100 */
        /* <DEDUP_REMOVED lines=14> */
[----:B--2---:R-:W-:Y:S01]  /*48e0*/  FMUL.FTZ R19, R149, R176 ;  /* 0x000000b095137220 */ /* 0x004fe20000410000 */
        /* <DEDUP_REMOVED lines=26> */
[----:B------:R-:W-:Y:S01]  /*4a90*/  FMUL.FTZ R163, R180, R106 ;  /* 0x0000006ab4a37220 */ /* 0x000fe20000410000 */
[----:B------:R-:W-:Y:S01]  /*4aa0*/  FADD.FTZ R71, R153, R71 ;  /* 0x0000004799477221 */ /* 0x000fe20000010000 */
[----:B------:R-:W-:Y:S01]  /*4ab0*/  FFMA.FTZ R168, R151, R160, R168 ;  /* 0x000000a097a87223 */ /* 0x000fe200000100a8 */
[----:B------:R-:W-:Y:S01]  /*4ac0*/  FMUL.FTZ R7, R160, R58 ;  /* 0x0000003aa0077220 */ /* 0x000fe20000410000 */
[----:B------:R-:W-:Y:S01]  /*4ad0*/  FFMA.FTZ R151, R113, R202, R206 ;  /* 0x000000ca71977223 */ /* 0x000fe200000100ce */
[----:B------:R-:W-:Y:S01]  /*4ae0*/  FADD.FTZ R202, -R132, R202 ;  /* 0x000000ca84ca7221 */ /* 0x000fe20000010100 */
[----:B------:R-:W-:Y:S01]  /*4af0*/  FFMA.FTZ R158, R158, R168, R159 ;  /* 0x000000a89e9e7223 */ /* 0x000fe2000001009f */
[----:B------:R-:W-:Y:S01]  /*4b00*/  FMUL.FTZ R3, R168, R57 ;  /* 0x00000039a8037220 */ /* 0x000fe20000410000 */
[----:B------:R-:W-:Y:S01]  /*4b10*/  FFMA.FTZ R206, R124, R201, R151 ;  /* 0x000000c97cce7223 */ /* 0x000fe20000010097 */
[----:B------:R-:W-:Y:S01]  /*4b20*/  FMUL.FTZ R151, R162, R56 ;  /* 0x00000038a2977220 */ /* 0x000fe20000410000 */
[----:B------:R-:W-:Y:S01]  /*4b30*/  FMUL.FTZ R2, R158, R60 ;  /* 0x0000003c9e027220 */ /* 0x000fe20000410000 */
[----:B------:R-:W-:Y:S01]  /*4b40*/  FMUL.FTZ R159, R178, R102 ;  /* 0x00000066b29f7220 */ /* 0x000fe20000410000 */
[----:B------:R-:W-:Y:S01]  /*4b50*/  FFMA.FTZ R155, R115, R200, R206 ;  /* 0x000000c8739b7223 */ /* 0x000fe200000100ce */
[----:B------:R-:W-:Y:S01]  /*4b60*/  FADD.FTZ R201, -R131, R201 ;  /* 0x000000c983c97221 */ /* 0x000fe20000010100 */
[----:B------:R-:W-:Y:S01]  /*4b70*/  FFMA.FTZ R6, R2, R197, RZ ;  /* 0x000000c502067223 */ /* 0x000fe200000100ff */
[----:B------:R-:W-:Y:S01]  /*4b80*/  FADD.FTZ R200, -R130, R200 ;  /* 0x000000c882c87221 */ /* 0x000fe20000010100 */
        /* <DEDUP_REMOVED lines=8> */
[----:B------:R-:W-:Y:S01]  /*4c10*/  FADD.FTZ R75, R3, R75 ;  /* 0x0000004b034b7221 */ /* 0x000fe20000010000 */
[----:B------:R-:W-:Y:S01]  /*4c20*/  FADD.FTZ R76, R2, R76 ;  /* 0x0000004c024c7221 */ /* 0x000fe20000010000 */
[----:B------:R-:W-:Y:S01]  /*4c30*/  FFMA.FTZ R6, R5, R192, R6 ;  /* 0x000000c005067223 */ /* 0x000fe20000010006 */
[----:B------:R-:W-:-:S03]  /*4c40*/  FMUL.FTZ R7, R194, R7 ;  /* 0x00000007c2077220 */ /* 0x000fc60000410000 */
[----:B------:R-:W-:Y:S01]  /*4c50*/  FFMA.FTZ R206, R151, R193, R6 ;  /* 0x000000c197ce7223 */ /* 0x000fe20000010006 */
[----:B------:R-:W-:Y:S01]  /*4c60*/  FFMA.FTZ R6, R152, R199, R155 ;  /* 0x000000c798067223 */ /* 0x000fe2000001009b */
[----:B------:R-:W-:Y:S01]  /*4c70*/  FADD.FTZ R199, -R129, R199 ;  /* 0x000000c781c77221 */ /* 0x000fe20000010100 */
[----:B------:R-:W-:Y:S01]  /*4c80*/  FFMA.FTZ R7, R50, R168, R7 ;  /* 0x000000a832077223 */ /* 0x000fe20000010007 */
[----:B------:R-:W-:Y:S02]  /*4c90*/  FFMA.FTZ R206, R153, R190, R206 ;  /* 0x000000be99ce7223 */ /* 0x000fe400000100ce */
        /* <DEDUP_REMOVED lines=8> */
[----:B-1----:R-:W-:-:S03]  /*4d20*/  @!P1 FADD.FTZ R6, R6, R155 ;  /* 0x0000009b06069221 */ /* 0x002fc60000010000 */
[----:B------:R-:W-:Y:S01]  /*4d30*/  FFMA.FTZ R206, R169, R202, R206 ;  /* 0x000000caa9ce7223 */ /* 0x000fe200000100ce */
[----:B------:R-:W-:Y:S01]  /*4d40*/  FMUL.FTZ R169, R202, R19 ;  /* 0x00000013caa97220 */ /* 0x000fe20000410000 */
[----:B------:R-:W-:Y:S01]  /*4d50*/  FMUL.FTZ R19, R149, R170 ;  /* 0x000000aa95137220 */ /* 0x000fe20000410000 */
[----:B------:R-:W1:Y:S01]  /*4d60*/  SHFL.DOWN PT, R175, R6, 0x2, 0x1f ;  /* 0x08401f0006af7f89 */ /* 0x000e6200000e0000 */
        /* <DEDUP_REMOVED lines=12> */
[----:B------:R-:W2:Y:S01]  /*4e30*/  SHFL.DOWN PT, R206, R155, 0x1, 0x1f ;  /* 0x08201f009bce7f89 */ /* 0x000ea200000e0000 */
[----:B------:R-:W-:Y:S01]  /*4e40*/  FMUL.FTZ R188, R188, R19 ;  /* 0x00000013bcbc7220 */ /* 0x000fe20000410000 */
[----:B------:R-:W-:Y:S01]  /*4e50*/  FMUL.FTZ R19, R149, R174 ;  /* 0x000000ae95137220 */ /* 0x000fe20000410000 */
[----:B------:R-:W-:Y:S02]  /*4e60*/  FADD.FTZ R86, R161, R86 ;  /* 0x00000056a1567221 */ /* 0x000fe40000010000 */
[----:B------:R-:W-:Y:S01]  /*4e70*/  FFMA.FTZ R157, R95, R178, R188 ;  /* 0x000000b25f9d7223 */ /* 0x000fe200000100bc */
[----:B------:R-:W-:Y:S01]  /*4e80*/  FMUL.FTZ R190, R190, R19 ;  /* 0x00000013bebe7220 */ /* 0x000fe20000410000 */
[----:B------:R-:W-:Y:S02]  /*4e90*/  FMUL.FTZ R19, R149, R172 ;  /* 0x000000ac95137220 */ /* 0x000fe40000410000 */
[----:B------:R-:W-:Y:S01]  /*4ea0*/  FADD.FTZ R84, R157, R84 ;  /* 0x000000549d547221 */ /* 0x000fe20000010000 */
[----:B-1----:R-:W-:Y:S01]  /*4eb0*/  @!P0 FADD.FTZ R6, R6, R175 ;  /* 0x000000af06068221 */ /* 0x002fe20000010000 */
[----:B------:R-:W-:Y:S01]  /*4ec0*/  FMUL.FTZ R19, R192, R19 ;  /* 0x00000013c0137220 */ /* 0x000fe20000410000 */
[----:B------:R-:W-:-:S03]  /*4ed0*/  FFMA.FTZ R151, R59, R174, R190 ;  /* 0x000000ae3b977223 */ /* 0x000fc600000100be */
[----:B------:R-:W1:Y:S01]  /*4ee0*/  SHFL.DOWN PT, R175, R6, 0x4, 0x1f ;  /* 0x08801f0006af7f89 */ /* 0x000e6200000e0000 */
[----:B------:R-:W-:Y:S01]  /*4ef0*/  FFMA.FTZ R19, R52, R172, R19 ;  /* 0x000000ac34137223 */ /* 0x000fe20000010013 */
[----:B------:R-:W-:-:S03]  /*4f00*/  FADD.FTZ R82, R151, R82 ;  /* 0x0000005297527221 */ /* 0x000fc60000010000 */
[----:B------:R-:W-:Y:S01]  /*4f10*/  FADD.FTZ R80, R19, R80 ;  /* 0x0000005013507221 */ /* 0x000fe20000010000 */
[----:B--2---:R-:W-:Y:S01]  /*4f20*/  @!P1 FADD.FTZ R155, R155, R206 ;  /* 0x000000ce9b9b9221 */ /* 0x004fe20000010000 */
[----:B------:R-:W-:-:S04]  /*4f30*/  ISETP.GT.AND P1, PT, R48, 0x1b, PT ;  /* 0x0000001b3000780c */ /* 0x000fc80003f24270 */
[----:B------:R-:W2:Y:S09]  /*4f40*/  SHFL.DOWN PT, R206, R155, 0x2, 0x1f ;  /* 0x08401f009bce7f89 */ /* 0x000eb200000e0000 */
[----:B-1----:R-:W-:-:S05]  /*4f50*/  @!P1 FADD.FTZ R6, R6, R175 ;  /* 0x000000af06069221 */ /* 0x002fca0000010000 */
[----:B------:R-:W1:Y:S01]  /*4f60*/  SHFL.DOWN PT, R175, R6, 0x8, 0x1f ;  /* 0x09001f0006af7f89 */ /* 0x000e6200000e0000 */
[----:B--2---:R-:W-:Y:S01]  /*4f70*/  @!P0 FADD.FTZ R155, R155, R206 ;  /* 0x000000ce9b9b8221 */ /* 0x004fe20000010000 */
[----:B------:R-:W-:Y:S01]  /*4f80*/  FMUL.FTZ R206, R149, R4 ;  /* 0x0000000495ce7220 */ /* 0x000fe20000410000 */
[----:B------:R-:W-:-:S03]  /*4f90*/  ISETP.GT.AND P0, PT, R48, 0x17, PT ;  /* 0x000000173000780c */ /* 0x000fc60003f04270 */
[----:B------:R-:W2:Y:S01]  /*4fa0*/  SHFL.DOWN PT, R208, R155, 0x4, 0x1f ;  /* 0x08801f009bd07f89 */ /* 0x000ea200000e0000 */
[----:B------:R-:W-:-:S04]  /*4fb0*/  FMUL.FTZ R206, R199, R206 ;  /* 0x000000cec7ce7220 */ /* 0x000fc80000410000 */
[----:B------:R-:W-:Y:S01]  /*4fc0*/  FFMA.FTZ R173, R103, R4, R206 ;  /* 0x0000000467ad7223 */ /* 0x000fe200000100ce */
[----:B------:R-:W-:-:S03]  /*4fd0*/  FMUL.FTZ R4, R149, R182 ;  /* 0x000000b695047220 */ /* 0x000fc60000410000 */
[----:B------:R-:W-:Y:S01]  /*4fe0*/  FADD.FTZ R92, R173, R92 ;  /* 0x0000005cad5c7221 */ /* 0x000fe20000010000 */
[----:B------:R-:W-:Y:S01]  /*4ff0*/  FMUL.FTZ R4, R203, R4 ;  /* 0x00000004cb047220 */ /* 0x000fe20000410000 */
[----:B-1----:R-:W-:Y:S01]  /*5000*/  @!P0 FADD.FTZ R6, R6, R175 ;  /* 0x000000af06068221 */ /* 0x002fe20000010000 */
[----:B------:R-:W-:Y:S02]  /*5010*/  FMUL.FTZ R175, R149, R186 ;  /* 0x000000ba95af7220 */ /* 0x000fe40000410000 */
[----:B------:R-:W-:Y:S01]  /*5020*/  FFMA.FTZ R167, R99, R182, R4 ;  /* 0x000000b663a77223 */ /* 0x000fe20000010004 */
[C---:B------:R-:W-:Y:S01]  /*5030*/  FMUL.FTZ R4, R149.reuse, R166 ;  /* 0x000000a695047220 */ /* 0x040fe20000410000 */
[----:B------:R-:W1:Y:S01]  /*5040*/  SHFL.DOWN PT, R163, R6, 0x10, 0x1f ;  /* 0x0a001f0006a37f89 */ /* 0x000e6200000e0000 */
[----:B------:R-:W-:Y:S01]  /*5050*/  FMUL.FTZ R175, R200, R175 ;  /* 0x000000afc8af7220 */ /* 0x000fe20000410000 */
[----:B------:R-:W-:Y:S01]  /*5060*/  FMUL.FTZ R200, R149, R184 ;  /* 0x000000b895c87220 */ /* 0x000fe20000410000 */
[----:B------:R-:W-:Y:S01]  /*5070*/  FMUL.FTZ R18, R189, R4 ;  /* 0x00000004bd127220 */ /* 0x000fe20000410000 */
[----:B------:R-:W-:Y:S01]  /*5080*/  FMUL.FTZ R4, R149, R164 ;  /* 0x000000a495047220 */ /* 0x000fe20000410000 */
[----:B------:R-:W-:Y:S01]  /*5090*/  FFMA.FTZ R186, R100, R186, R175 ;  /* 0x000000ba64ba7223 */ /* 0x000fe200000100af */
[----:B------:R-:W-:Y:S01]  /*50a0*/  FMUL.FTZ R200, R201, R200 ;  /* 0x000000c8c9c87220 */ /* 0x000fe20000410000 */
[----:B------:R-:W-:Y:S01]  /*50b0*/  FFMA.FTZ R18, R93, R166, R18 ;  /* 0x000000a65d127223 */ /* 0x000fe20000010012 */
[----:B--2---:R-:W-:Y:S01]  /*50c0*/  @!P1 FADD.FTZ R155, R155, R208 ;  /* 0x000000d09b9b9221 */ /* 0x004fe20000010000 */
[----:B------:R-:W-:Y:S01]  /*50d0*/  FMUL.FTZ R4, R191, R4 ;  /* 0x00000004bf047220 */ /* 0x000fe20000410000 */
[----:B------:R-:W-:Y:S01]  /*50e0*/  FFMA.FTZ R171, R101, R184, R200 ;  /* 0x000000b865ab7223 */ /* 0x000fe200000100c8 */
[----:B------:R-:W-:Y:S01]  /*50f0*/  FADD.FTZ R85, R18, R85 ;  /* 0x0000005512557221 */ /* 0x000fe20000010000 */
[----:B------:R-:W-:Y:S01]  /*5100*/  FADD.FTZ R91, R186, R91 ;  /* 0x0000005bba5b7221 */ /* 0x000fe20000010000 */
[----:B------:R-:W2:Y:S01]  /*5110*/  SHFL.DOWN PT, R206, R155, 0x8, 0x1f ;  /* 0x09001f009bce7f89 */ /* 0x000ea200000e0000 */
[----:B------:R-:W-:Y:S01]  /*5120*/  FFMA.FTZ R164, R53, R164, R4 ;  /* 0x000000a435a47223 */ /* 0x000fe20000010004 */
[----:B------:R-:W-:Y:S01]  /*5130*/  FMUL.FTZ R4, R149, R162 ;  /* 0x000000a295047220 */ /* 0x000fe20000410000 */
[----:B------:R-:W-:Y:S01]  /*5140*/  FADD.FTZ R90, R171, R90 ;  /* 0x0000005aab5a7221 */ /* 0x000fe20000010000 */
[----:B------:R-:W-:Y:S01]  /*5150*/  FADD.FTZ R88, R167, R88 ;  /* 0x00000058a7587221 */ /* 0x000fe20000010000 */
[----:B------:R-:W-:Y:S01]  /*5160*/  FADD.FTZ R83, R164, R83 ;  /* 0x00000053a4537221 */ /* 0x000fe20000010000 */
[----:B------:R-:W-:-:S04]  /*5170*/  FMUL.FTZ R18, R193, R4 ;  /* 0x00000004c1127220 */ /* 0x000fc80000410000 */
[----:B------:R-:W-:Y:S01]  /*5180*/  FFMA.FTZ R164, R51, R162, R18 ;  /* 0x000000a233a47223 */ /* 0x000fe20000010012 */
[----:B------:R-:W-:Y:S01]  /*5190*/  FMUL.FTZ R18, R149, R160 ;  /* 0x000000a095127220 */ /* 0x000fe20000410000 */
[----:B-1----:R-:W-:Y:S02]  /*51a0*/  FADD.FTZ R5, R6, R163 ;  /* 0x000000a306057221 */ /* 0x002fe40000010000 */
[----:B------:R-:W-:Y:S01]  /*51b0*/  FADD.FTZ R81, R164, R81 ;  /* 0x00000051a4517221 */ /* 0x000fe20000010000 */
[----:B------:R-:W-:Y:S01]  /*51c0*/  FMUL.FTZ R162, R195, R18 ;  /* 0x00000012c3a27220 */ /* 0x000fe20000410000 */
[----:B------:R-:W-:-:S03]  /*51d0*/  FMUL.FTZ R18, R149, R158 ;  /* 0x0000009e95127220 */ /* 0x000fc60000410000 */
[----:B------:R-:W-:Y:S01]  /*51e0*/  FFMA.FTZ R162, R49, R160, R162 ;  /* 0x000000a031a27223 */ /* 0x000fe200000100a2 */
[----:B------:R-:W-:-:S03]  /*51f0*/  FMUL.FTZ R18, R197, R18 ;  /* 0x00000012c5127220 */ /* 0x000fc60000410000 */
[----:B------:R-:W-:Y:S01]  /*5200*/  FADD.FTZ R79, R162, R79 ;  /* 0x0000004fa24f7221 */ /* 0x000fe20000010000 */
[----:B--2---:R-:W-:Y:S01]  /*5210*/  @!P0 FADD.FTZ R155, R155, R206 ;  /* 0x000000ce9b9b8221 */ /* 0x004fe20000010000 */
[----:B------:R-:W-:Y:S01]  /*5220*/  ISETP.NE.AND P0, PT, R48, RZ, PT ;  /* 0x000000ff3000720c */ /* 0x000fe20003f05270 */
[----:B------:R-:W-:-:S03]  /*5230*/  FFMA.FTZ R18, R47, R158, R18 ;  /* 0x0000009e2f127223 */ /* 0x000fc60000010012 */
[----:B------:R-:W1:Y:S01]  /*5240*/  SHFL.DOWN PT, R170, R155, 0x10, 0x1f ;  /* 0x0a001f009baa7f89 */ /* 0x000e6200000e0000 */
[----:B------:R-:W-:Y:S01]  /*5250*/  FADD.FTZ R77, R18, R77 ;  /* 0x0000004d124d7221 */ /* 0x000fe20000010000 */
[----:B-1----:R-:W-:-:S07]  /*5260*/  FADD.FTZ R4, R155, R170 ;  /* 0x000000aa9b047221 */ /* 0x002fce0000010000 */
[----:B------:R1:W-:Y:S01]  /*5270*/  @!P0 STS.64 [R24+0x858], R4 ;  /* 0x0008580418008388 */ /* 0x0003e20000000a00 */
[----:B------:R-:W-:Y:S06]  /*5280*/  BAR.SYNC.DEFER_BLOCKING 0x0 ;  /* 0x0000000000007b1d */ /* 0x000fec0000010000 */
[----:B------:R-:W-:Y:S05]  /*5290*/  @P2 BRA `(.L_x_5128) ;  /* 0x0000000000482947 */ /* 0x000fea0003800000 */
[----:B------:R-:W2:Y:S01]  /*52a0*/  S2UR UR5, SR_CgaCtaId ;  /* 0x00000000000579c3 */ /* 0x000ea20000008800 */
[----:B------:R-:W-:Y:S01]  /*52b0*/  UMOV UR4, 0x400 ;  /* 0x0000040000047882 */ /* 0x000fe20000000000 */
[----:B----4-:R-:W-:Y:S02]  /*52c0*/  ISETP.NE.AND P1, PT, R204, UR8, PT ;  /* 0x00000008cc007c0c */ /* 0x010fe4000bf25270 */
[----:B------:R-:W-:-:S04]  /*52d0*/  ISETP.GT.AND P0, PT, R48, 0xf, PT ;  /* 0x0000000f3000780c */ /* 0x000fc80003f04270 */
[----:B------:R-:W-:Y:S02]  /*52e0*/  FSEL R6, R6, R5, P0 ;  /* 0x0000000506067208 */ /* 0x000fe40000000000 */
[----:B------:R-:W-:-:S05]  /*52f0*/  FSEL R155, R155, R4, P0 ;  /* 0x000000049b9b7208 */ /* 0x000fca0000000000 */
[----:B------:R-:W-:Y:S04]  /*5300*/  @P1 LDS R7, [R117+0x2190] ;  /* 0x0021900075071984 */ /* 0x000fe80000000800 */
[----:B------:R-:W-:Y:S01]  /*5310*/  @P1 LDS R19, [R117+0x1d90] ;  /* 0x001d900075131984 */ /* 0x000fe20000000800 */
[----:B--2---:R-:W-:-:S06]  /*5320*/  ULEA UR4, UR5, UR4, 0x18 ;  /* 0x0000000405047291 */ /* 0x004fcc000f8ec0ff */
[----:B------:R-:W-:-:S05]  /*5330*/  MOV R28, UR4 ;  /* 0x00000004001c7c02 */ /* 0x000fca0008000f00 */
[----:B------:R-:W2:Y:S02]  /*5340*/  LDS.64 R2, [R28+0x860] ;  /* 0x000860001c027984 */ /* 0x000ea40000000a00 */
[----:B--2---:R-:W-:Y:S01]  /*5350*/  FADD.FTZ R6, R3, R6 ;  /* 0x0000000603067221 */ /* 0x004fe20000010000 */
[----:B------:R-:W-:-:S03]  /*5360*/  FADD.FTZ R2, R2, R155 ;  /* 0x0000009b02027221 */ /* 0x000fc60000010000 */
[----:B-1----:R-:W-:Y:S01]  /*5370*/  @P1 FADD.FTZ R4, R6, R7 ;  /* 0x0000000706041221 */ /* 0x002fe20000010000 */
[----:B------:R-:W-:-:S04]  /*5380*/  @P1 FADD.FTZ R2, R2, R19 ;  /* 0x0000001302021221 */ /* 0x000fc80000010000 */
[----:B------:R2:W-:Y:S04]  /*5390*/  @P1 STS [R117+0x2190], R4 ;  /* 0x0021900475001388 */ /* 0x0005e80000000800 */
[----:B------:R2:W-:Y:S04]  /*53a0*/  STS [R117+0x1d90], R2 ;  /* 0x001d900275007388 */ /* 0x0005e80000000800 */
[----:B------:R2:W-:Y:S02]  /*53b0*/  @!P1 STS [R117+0x2190], R6 ;  /* 0x0021900675009388 */ /* 0x0005e40000000800 */
.L_x_5128:
[----:B------:R-:W-:Y:S05]  /*53c0*/  BSYNC.RECONVERGENT B0 ;  /* 0x0000000000007941 */ /* 0x000fea0003800200 */
.L_x_5127:
        /* <DEDUP_REMOVED lines=13> */
.L_x_5116:
[----:B------:R-:W-:Y:S01]  /*54a0*/  BAR.SYNC.DEFER_BLOCKING 0x0 ;  /* 0x0000000000007b1d */ /* 0x000fe20000010000 */
[----:B------:R-:W-:-:S05]  /*54b0*/  F2FP.F16.F32.PACK_AB R68, R67, R68 ;  /* 0x000000444344723e */ /* 0x000fca00000000ff */
[----:B------:R-:W2:Y:S02]  /*54c0*/  LDCU.64 UR10, c[0x0][0x4f8] ;  /* 0x00009f00ff0a77ac */ /* 0x000ea40008000a00 */
[----:B------:R-:W3:Y:S01]  /*54d0*/  LDC.64 R50, c[0x0][0x500] ;  /* 0x00014000ff327b82 */ /* 0x000ee20000000a00 */
[----:B------:R-:W-:-:S07]  /*54e0*/  USHF.L.U32 UR6, UR9, 0xa, URZ ;  /* 0x0000000a09067899 */ /* 0x000fce00080006ff */
[----:B------:R-:W5:Y:S08]  /*54f0*/  LDC.64 R52, c[0x0][0x550] ;  /* 0x00015400ff347b82 */ /* 0x000f700000000a00 */
[----:B------:R-:W0:Y:S01]  /*5500*/  LDC.64 R56, c[0x0][0x560] ;  /* 0x00015800ff387b82 */ /* 0x000e220000000a00 */
[----:B-1----:R-:W4:Y:S04]  /*5510*/  LDG.E.128 R4, desc[UR16][R10.64] ;  /* 0x000000100a047981 */ /* 0x002f28000c1e1d00 */
[----:B------:R-:W3:Y:S01]  /*5520*/  LDG.E.128 R12, desc[UR16][R10.64+0x200] ;  /* 0x000200100a0c7981 */ /* 0x000ee2000c1e1d00 */
[----:B------:R-:W-:-:S02]  /*5530*/  USHF.R.S32.HI UR7, URZ, 0x1f, UR6 ;  /* 0x0000001fff077899 */ /* 0x000fc40008011406 */
[----:B------:R-:W-:Y:S02]  /*5540*/  UISETP.GT.AND UP0, UPT, UR8, 0x1, UPT ;  /* 0x000000010800788c */ /* 0x000fe4000bf04270 */
[----:B--2---:R-:W-:Y:S01]  /*5550*/  UIMAD.WIDE.U32 UR4, UR18, UR10, UR6 ;  /* 0x0000000a120472a5 */ /* 0x004fe2000f8e0006 */
[----:B------:R-:W-:-:S03]  /*5560*/  UMOV UR8, UR9 ;  /* 0x0000000900087c82 */ /* 0x000fc60008000000 */
[----:B------:R-:W-:Y:S01]  /*5570*/  UIMAD UR5, UR18, UR11, UR5 ;  /* 0x0000000b120572a4 */ /* 0x000fe2000f8e0205 */
[----:B----4-:R-:W-:Y:S04]  /*5580*/  STS.128 [R21], R4 ;  /* 0x0000000415007388 */ /* 0x010fe80000000c00 */
[----:B---3--:R-:W-:Y:S01]  /*5590*/  STS.128 [R21+0x200], R12 ;  /* 0x0002000c15007388 */ /* 0x008fe20000000c00 */
[----:B------:R-:W-:-:S03]  /*55a0*/  NOP ;  /* 0x0000000000007918 */ /* 0x000fc60000000000 */
[----:B------:R-:W1:Y:S04]  /*55b0*/  LDS.128 R16, [R20] ;  /* 0x0000000014107984 */ /* 0x000e680000000c00 */
[----:B------:R-:W2:Y:S01]  /*55c0*/  LDS.128 R4, [R20+0x10] ;  /* 0x0000100014047984 */ /* 0x000ea20000000c00 */
[----:B-1----:R-:W-:Y:S02]  /*55d0*/  HADD2.F32 R3, -RZ, R16.H0_H0 ;  /* 0x20000010ff037230 */ /* 0x002fe40000004100 */
[----:B------:R-:W-:Y:S02]  /*55e0*/  HADD2.F32 R47, -RZ, R17.H0_H0 ;  /* 0x20000011ff2f7230 */ /* 0x000fe40000004100 */
[----:B------:R-:W-:Y:S02]  /*55f0*/  HADD2.F32 R13, -RZ, R18.H0_H0 ;  /* 0x20000012ff0d7230 */ /* 0x000fe40000004100 */
[----:B------:R-:W-:Y:S01]  /*5600*/  FADD.FTZ R0, R3, R44 ;  /* 0x0000002c03007221 */ /* 0x000fe20000010000 */
[----:B------:R-:W-:-:S02]  /*5610*/  HADD2.F32 R3, -RZ, R16.H1_H1 ;  /* 0x30000010ff037230 */ /* 0x000fc40000004100 */
[--C-:B------:R-:W-:Y:S01]  /*5620*/  FADD.FTZ R47, R47, R44.reuse ;  /* 0x0000002c2f2f7221 */ /* 0x100fe20000010000 */
[----:B------:R-:W-:Y:S01]  /*5630*/  HADD2.F32 R17, -RZ, R17.H1_H1 ;  /* 0x30000011ff117230 */ /* 0x000fe20000004100 */
[----:B------:R-:W-:Y:S01]  /*5640*/  BAR.SYNC.DEFER_BLOCKING 0x0 ;  /* 0x0000000000007b1d */ /* 0x000fe20000010000 */
[----:B------:R-:W-:Y:S01]  /*5650*/  FSETP.GTU.FTZ.AND P2, PT, R0, 20, PT ;  /* 0x41a000000000780b */ /* 0x000fe20003f5c000 */
[--C-:B------:R-:W-:Y:S01]  /*5660*/  FADD.FTZ R3, R3, R44.reuse ;  /* 0x0000002c03037221 */ /* 0x100fe20000010000 */
[----:B------:R-:W-:Y:S01]  /*5670*/  FSETP.GTU.FTZ.AND P4, PT, R47, 20, PT ;  /* 0x41a000002f00780b */ /* 0x000fe20003f9c000 */
[----:B------:R-:W-:-:S03]  /*5680*/  FADD.FTZ R17, R17, R44 ;  /* 0x0000002c11117221 */ /* 0x000fc60000010000 */
[----:B------:R-:W-:Y:S02]  /*5690*/  FSETP.GTU.FTZ.AND P3, PT, R3, 20, PT ;  /* 0x41a000000300780b */ /* 0x000fe40003f7c000 */
[----:B------:R-:W-:-:S05]  /*56a0*/  FSETP.GTU.FTZ.AND P5, PT, R17, 20, PT ;  /* 0x41a000001100780b */ /* 0x000fca0003fbc000 */
[----:B------:R-:W-:Y:S02]  /*56b0*/  @!P2 FMUL.FTZ R0, R0, -1.4426950216293334961 ;  /* 0xbfb8aa3b0000a820 */ /* 0x000fe40000410000 */
[----:B------:R-:W-:-:S04]  /*56c0*/  @!P4 FMUL.FTZ R10, R47, -1.4426950216293334961 ;  /* 0xbfb8aa3b2f0ac820 */ /* 0x000fc80000410000 */
[----:B------:R-:W1:Y:S01]  /*56d0*/  @!P2 MUFU.EX2 R0, R0 ;  /* 0x000000000000a308 */ /* 0x000e620000000800 */
[----:B------:R-:W-:Y:S01]  /*56e0*/  @!P3 FMUL.FTZ R3, R3, -1.4426950216293334961 ;  /* 0xbfb8aa3b0303b820 */ /* 0x000fe20000410000 */
[----:B------:R-:W-:-:S06]  /*56f0*/  @!P5 FMUL.FTZ R11, R17, -1.4426950216293334961 ;  /* 0xbfb8aa3b110bd820 */ /* 0x000fcc0000410000 */
[----:B------:R-:W3:Y:S08]  /*5700*/  @!P3 MUFU.EX2 R3, R3 ;  /* 0x000000030003b308 */ /* 0x000ef00000000800 */
[----:B------:R-:W4:Y:S01]  /*5710*/  @!P4 MUFU.EX2 R10, R10 ;  /* 0x0000000a000ac308 */ /* 0x000f220000000800 */
[----:B-1----:R-:W-:Y:S01]  /*5720*/  @!P2 FADD.FTZ R2, R0, 1 ;  /* 0x3f8000000002a421 */ /* 0x002fe20000010000 */
[----:B------:R-:W-:Y:S01]  /*5730*/  FADD.FTZ R0, R13, R44 ;  /* 0x0000002c0d007221 */ /* 0x000fe20000010000 */
[----:B------:R-:W-:-:S04]  /*5740*/  HADD2.F32 R13, -RZ, R18.H1_H1 ;  /* 0x30000012ff0d7230 */ /* 0x000fc80000004100 */
[----:B------:R-:W-:Y:S01]  /*5750*/  FSETP.GTU.FTZ.AND P6, PT, R0, 20, PT ;  /* 0x41a000000000780b */ /* 0x000fe20003fdc000 */
[----:B------:R-:W1:Y:S01]  /*5760*/  @!P2 MUFU.RCP R2, R2 ;  /* 0x000000020002a308 */ /* 0x000e620000001000 */
[--C-:B------:R-:W-:Y:S01]  /*5770*/  FADD.FTZ R12, R13, R44.reuse ;  /* 0x0000002c0d0c7221 */ /* 0x100fe20000010000 */
[----:B---3--:R-:W-:Y:S01]  /*5780*/  @!P3 FADD.FTZ R3, R3, 1 ;  /* 0x3f8000000303b421 */ /* 0x008fe20000010000 */
[--C-:B------:R-:W-:Y:S02]  /*5790*/  HADD2.F32 R13, -RZ, R19.reuse.H0_H0 ;  /* 0x20000013ff0d7230 */ /* 0x100fe40000004100 */
[----:B------:R-:W-:Y:S01]  /*57a0*/  HADD2.F32 R19, -RZ, R19.H1_H1 ;  /* 0x30000013ff137230 */ /* 0x000fe20000004100 */
[----:B------:R-:W-:Y:S02]  /*57b0*/  FSETP.GTU.FTZ.AND P0, PT, R12, 20, PT ;  /* 0x41a000000c00780b */ /* 0x000fe40003f1c000 */
[----:B------:R3:W5:Y:S01]  /*57c0*/  @!P3 MUFU.RCP R15, R3 ;  /* 0x00000003000fb308 */ /* 0x0007620000001000 */
[----:B----4-:R-:W-:Y:S01]  /*57d0*/  @!P4 FADD.FTZ R10, R10, 1 ;  /* 0x3f8000000a0ac421 */ /* 0x010fe20000010000 */
[--C-:B------:R-:W-:Y:S01]  /*57e0*/  FADD.FTZ R14, R13, R44.reuse ;  /* 0x0000002c0d0e7221 */ /* 0x100fe20000010000 */
[----:B------:R-:W-:Y:S01]  /*57f0*/  FADD.FTZ R19, R19, R44 ;  /* 0x0000002c13137221 */ /* 0x000fe20000010000 */
[----:B--2---:R-:W-:-:S02]  /*5800*/  HADD2.F32 R13, -RZ, R4.H1_H1 ;  /* 0x30000004ff0d7230 */ /* 0x004fc40000004100 */
[----:B------:R-:W-:Y:S01]  /*5810*/  @!P6 FMUL.FTZ R0, R0, -1.4426950216293334961 ;  /* 0xbfb8aa3b0000e820 */ /* 0x000fe20000410000 */
[----:B------:R-:W-:Y:S01]  /*5820*/  FSETP.GTU.FTZ.AND P1, PT, R14, 20, PT ;  /* 0x41a000000e00780b */ /* 0x000fe20003f3c000 */
[----:B------:R-:W2:Y:S01]  /*5830*/  @!P4 MUFU.RCP R10, R10 ;  /* 0x0000000a000ac308 */ /* 0x000ea20000001000 */
[----:B---3--:R-:W-:Y:S02]  /*5840*/  HADD2.F32 R3, -RZ, R4.H0_H0 ;  /* 0x20000004ff037230 */ /* 0x008fe40000004100 */
[----:B-1----:R-:W-:Y:S01]  /*5850*/  @!P2 FMUL.FTZ R77, R77, R2 ;  /* 0x000000024d4da220 */ /* 0x002fe20000410000 */
[----:B------:R-:W-:Y:S01]  /*5860*/  @!P0 FMUL.FTZ R2, R12, -1.4426950216293334961 ;  /* 0xbfb8aa3b0c028820 */ /* 0x000fe20000410000 */
[----:B------:R-:W-:Y:S01]  /*5870*/  FSETP.GTU.FTZ.AND P2, PT, R19, 20, PT ;  /* 0x41a000001300780b */ /* 0x000fe20003f5c000 */
[--C-:B------:R-:W-:Y:S01]  /*5880*/  FADD.FTZ R13, R13, R44.reuse ;  /* 0x0000002c0d0d7221 */ /* 0x100fe20000010000 */
[----:B------:R-:W-:Y:S01]  /*5890*/  FADD.FTZ R12, R3, R44 ;  /* 0x0000002c030c7221 */ /* 0x000fe20000010000 */
[----:B------:R-:W1:Y:S01]  /*58a0*/  @!P5 MUFU.EX2 R11, R11 ;  /* 0x0000000b000bd308 */ /* 0x000e620000000800 */
[----:B-----5:R-:W-:-:S03]  /*58b0*/  @!P3 FMUL.FTZ R78, R78, R15 ;  /* 0x0000000f4e4eb220 */ /* 0x020fc60000410000 */
[----:B------:R-:W-:Y:S01]  /*58c0*/  FSETP.GTU.FTZ.AND P3, PT, R12, 20, PT ;  /* 0x41a000000c00780b */ /* 0x000fe20003f7c000 */
[----:B------:R-:W-:-:S03]  /*58d0*/  @!P1 FMUL.FTZ R3, R14, -1.4426950216293334961 ;  /* 0xbfb8aa3b0e039820 */ /* 0x000fc60000410000 */
[----:B------:R-:W3:Y:S01]  /*58e0*/  @!P6 MUFU.EX2 R0, R0 ;  /* 0x000000000000e308 */ /* 0x000ee20000000800 */
[----:B--2---:R-:W-:Y:S01]  /*58f0*/  @!P4 FMUL.FTZ R79, R79, R10 ;  /* 0x0000000a4f4fc220 */ /* 0x004fe20000410000 */
[----:B------:R-:W-:Y:S01]  /*5900*/  @!P2 FMUL.FTZ R4, R19, -1.4426950216293334961 ;  /* 0xbfb8aa3b1304a820 */ /* 0x000fe20000410000 */
[----:B------:R-:W-:-:S06]  /*5910*/  FSETP.GTU.FTZ.AND P4, PT, R13, 20, PT ;  /* 0x41a000000d00780b */ /* 0x000fcc0003f9c000 */
[----:B------:R-:W-:Y:S01]  /*5920*/  @!P3 FMUL.FTZ R10, R12, -1.4426950216293334961 ;  /* 0xbfb8aa3b0c0ab820 */ /* 0x000fe20000410000 */
[----:B------:R-:W2:Y:S01]  /*5930*/  @!P1 MUFU.EX2 R3, R3 ;  /* 0x0000000300039308 */ /* 0x000ea20000000800 */
[----:B-1----:R-:W-:-:S05]  /*5940*/  @!P5 FADD.FTZ R11, R11, 1 ;  /* 0x3f8000000b0bd421 */ /* 0x002fca0000010000 */
[----:B------:R-:W-:Y:S02]  /*5950*/  @!P4 FMUL.FTZ R12, R13, -1.4426950216293334961 ;  /* 0xbfb8aa3b0d0cc820 */ /* 0x000fe40000410000 */
[----:B------:R-:W1:Y:S01]  /*5960*/  @!P3 MUFU.EX2 R10, R10 ;  /* 0x0000000a000ab308 */ /* 0x000e620000000800 */
[----:B---3--:R-:W-:Y:S01]  /*5970*/  @!P6 FADD.FTZ R0, R0, 1 ;  /* 0x3f8000000000e421 */ /* 0x008fe20000010000 */
[--C-:B------:R-:W-:Y:S02]  /*5980*/  HADD2.F32 R13, -RZ, R5.reuse.H0_H0 ;  /* 0x20000005ff0d7230 */ /* 0x100fe40000004100 */
[----:B------:R-:W-:-:S03]  /*5990*/  HADD2.F32 R5, -RZ, R5.H1_H1 ;  /* 0x30000005ff057230 */ /* 0x000fc60000004100 */
[--C-:B------:R-:W-:Y:S01]  /*59a0*/  FADD.FTZ R13, R13, R44.reuse ;  /* 0x0000002c0d0d7221 */ /* 0x100fe20000010000 */
[----:B------:R-:W3:Y:S01]  /*59b0*/  @!P2 MUFU.EX2 R4, R4 ;  /* 0x000000040004a308 */ /* 0x000ee20000000800 */
[----:B--2---:R-:W-:Y:S01]  /*59c0*/  @!P1 FADD.FTZ R3, R3, 1 ;  /* 0x3f80000003039421 */ /* 0x004fe20000010000 */
[----:B------:R-:W-:Y:S01]  /*59d0*/  FADD.FTZ R16, R5, R44 ;  /* 0x0000002c05107221 */ /* 0x000fe20000010000 */
[----:B------:R-:W-:-:S05]  /*59e0*/  HADD2.F32 R5, -RZ, R6.H0_H0 ;  /* 0x20000006ff057230 */ /* 0x000fca0000004100 */
[----:B------:R-:W2:Y:S01]  /*59f0*/  @!P0 MUFU.EX2 R2, R2 ;  /* 0x0000000200028308 */ /* 0x000ea20000000800 */
[----:B-1----:R-:W-:Y:S01]  /*5a00*/  @!P3 FADD.FTZ R10, R10, 1 ;  /* 0x3f8000000a0ab421 */ /* 0x002fe20000010000 */
[----:B------:R-:W-:Y:S01]  /*5a10*/  FADD.FTZ R17, R5, R44 ;  /* 0x0000002c05117221 */ /* 0x000fe20000010000 */
[--C-:B------:R-:W-:Y:S02]  /*5a20*/  HADD2.F32 R5, -RZ, R7.reuse.H0_H0 ;  /* 0x20000007ff057230 */ /* 0x100fe40000004100 */
[----:B------:R-:W-:-:S03]  /*5a30*/  HADD2.F32 R7, -RZ, R7.H1_H1 ;  /* 0x30000007ff077230 */ /* 0x000fc60000004100 */
[----:B------:R-:W1:Y:S01]  /*5a40*/  @!P5 MUFU.RCP R11, R11 ;  /* 0x0000000b000bd308 */ /* 0x000e620000001000 */
[----:B---3--:R-:W-:Y:S01]  /*5a50*/  @!P2 FADD.FTZ R4, R4, 1 ;  /* 0x3f8000000404a421 */ /* 0x008fe20000010000 */
[--C-:B------:R-:W-:Y:S01]  /*5a60*/  FADD.FTZ R7, R7, R44.reuse ;  /* 0x0000002c07077221 */ /* 0x100fe20000010000 */
[----:B------:R-:W-:-:S05]  /*5a70*/  FADD.FTZ R5, R5, R44 ;  /* 0x0000002c05057221 */ /* 0x000fca0000010000 */
[----:B------:R3:W4:Y:S01]  /*5a80*/  @!P1 MUFU.RCP R14, R3 ;  /* 0x00000003000e9308 */ /* 0x0007220000001000 */
[----:B--2---:R-:W-:-:S07]  /*5a90*/  @!P0 FADD.FTZ R2, R2, 1 ;  /* 0x3f80000002028421 */ /* 0x004fce0000010000 */
[----:B------:R-:W2:Y:S01]  /*5aa0*/  @!P6 MUFU.RCP R0, R0 ;  /* 0x000000000000e308 */ /* 0x000ea20000001000 */
[----:B-1----:R-:W-:Y:S01]  /*5ab0*/  @!P5 FMUL.FTZ R80, R80, R11 ;  /* 0x0000000b5050d220 */ /* 0x002fe20000410000 */
[----:B------:R-:W-:Y:S01]  /*5ac0*/  FSETP.GTU.FTZ.AND P5, PT, R13, 20, PT ;  /* 0x41a000000d00780b */ /* 0x000fe20003fbc000 */
[----:B---3--:R-:W-:Y:S01]  /*5ad0*/  HADD2.F32 R3, -RZ, R6.H1_H1 ;  /* 0x30000006ff037230 */ /* 0x008fe20000004100 */
[----:B------:R-:W-:Y:S02]  /*5ae0*/  F2FP.F16.F32.PACK_AB R6, R71, R72 ;  /* 0x000000484706723e */ /* 0x000fe400000000ff */
[----:B------:R-:W-:Y:S02]  /*5af0*/  F2FP.F16.F32.PACK_AB R71, R61, R62 ;  /* 0x0000003e3d47723e */ /* 0x000fe400000000ff */
[----:B------:R-:W1:Y:S01]  /*5b00*/  @!P3 MUFU.RCP R10, R10 ;  /* 0x0000000a000ab308 */ /* 0x000e620000001000 */
[----:B----4-:R-:W-:-:S07]  /*5b10*/  @!P1 FMUL.FTZ R83, R83, R14 ;  /* 0x0000000e53539220 */ /* 0x010fce0000410000 */
[----:B------:R3:W4:Y:S01]  /*5b20*/  @!P2 MUFU.RCP R11, R4 ;  /* 0x00000004000ba308 */ /* 0x0007220000001000 */
[----:B--2---:R-:W-:Y:S01]  /*5b30*/  @!P6 FMUL.FTZ R81, R81, R0 ;  /* 0x000000005151e220 */ /* 0x004fe20000410000 */
[----:B------:R-:W-:Y:S01]  /*5b40*/  @!P5 FMUL.FTZ R0, R13, -1.4426950216293334961 ;  /* 0xbfb8aa3b0d00d820 */ /* 0x000fe20000410000 */
[----:B------:R-:W-:-:S05]  /*5b50*/  FSETP.GTU.FTZ.AND P6, PT, R16, 20, PT ;  /* 0x41a000001000780b */ /* 0x000fca0003fdc000 */
[----:B------:R2:W5:Y:S01]  /*5b60*/  @!P0 MUFU.RCP R15, R2 ;  /* 0x00000002000f8308 */ /* 0x0005620000001000 */
[----:B---3--:R-:W-:Y:S01]  /*5b70*/  FADD.FTZ R4, R3, R44 ;  /* 0x0000002c03047221 */ /* 0x008fe20000010000 */
[----:B-1----:R-:W-:Y:S01]  /*5b80*/  @!P3 FMUL.FTZ R85, R85, R10 ;  /* 0x0000000a5555b220 */ /* 0x002fe20000410000 */
[----:B------:R-:W-:-:S03]  /*5b90*/  FSETP.GTU.FTZ.AND P3, PT, R7, 20, PT ;  /* 0x41a000000700780b */ /* 0x000fc60003f7c000 */
[----:B------:R-:W-:Y:S02]  /*5ba0*/  FSETP.GTU.FTZ.AND P1, PT, R4, 20, PT ;  /* 0x41a000000400780b */ /* 0x000fe40003f3c000 */
[----:B------:R-:W1:Y:S01]  /*5bb0*/  @!P4 MUFU.EX2 R12, R12 ;  /* 0x0000000c000cc308 */ /* 0x000e620000000800 */
[----:B----4-:R-:W-:Y:S01]  /*5bc0*/  @!P2 FMUL.FTZ R84, R84, R11 ;  /* 0x0000000b5454a220 */ /* 0x010fe20000410000 */
[----:B------:R-:W-:Y:S01]  /*5bd0*/  FSETP.GTU.FTZ.AND P2, PT, R5, 20, PT ;  /* 0x41a000000500780b */ /* 0x000fe20003f5c000 */
[----:B--2---:R-:W-:-:S05]  /*5be0*/  @!P6 FMUL.FTZ R2, R16, -1.4426950216293334961 ;  /* 0xbfb8aa3b1002e820 */ /* 0x004fca0000410000 */
[----:B------:R-:W2:Y:S01]  /*5bf0*/  @!P5 MUFU.EX2 R0, R0 ;  /* 0x000000000000d308 */ /* 0x000ea20000000800 */
[----:B-----5:R-:W-:Y:S01]  /*5c00*/  @!P0 FMUL.FTZ R82, R82, R15 ;  /* 0x0000000f52528220 */ /* 0x020fe20000410000 */
[----:B------:R-:W-:Y:S01]  /*5c10*/  FSETP.GTU.FTZ.AND P0, PT, R17, 20, PT ;  /* 0x41a000001100780b */ /* 0x000fe20003f1c000 */
[----:B------:R-:W-:Y:S01]  /*5c20*/  @!P1 FMUL.FTZ R4, R4, -1.4426950216293334961 ;  /* 0xbfb8aa3b04049820 */ /* 0x000fe20000410000 */
[----:B------:R-:W-:Y:S01]  /*5c30*/  @!P3 FMUL.FTZ R13, R7, -1.4426950216293334961 ;  /* 0xbfb8aa3b070db820 */ /* 0x000fe20000410000 */
[----:B------:R-:W-:Y:S02]  /*5c40*/  F2FP.F16.F32.PACK_AB R7, R69, R70 ;  /* 0x000000464507723e */ /* 0x000fe400000000ff */
[----:B------:R-:W-:Y:S01]  /*5c50*/  @!P2 FMUL.FTZ R11, R5, -1.4426950216293334961 ;  /* 0xbfb8aa3b050ba820 */ /* 0x000fe20000410000 */
[----:B------:R3:W4:Y:S01]  /*5c60*/  @!P1 MUFU.EX2 R10, R4 ;  /* 0x00000004000a9308 */ /* 0x0007220000000800 */
[----:B------:R-:W-:Y:S01]  /*5c70*/  F2FP.F16.F32.PACK_AB R5, R73, R74 ;  /* 0x0000004a4905723e */ /* 0x000fe200000000ff */
[----:B-1----:R-:W-:Y:S01]  /*5c80*/  @!P4 FADD.FTZ R12, R12, 1 ;  /* 0x3f8000000c0cc421 */ /* 0x002fe20000010000 */
[----:B------:R-:W-:-:S02]  /*5c90*/  F2FP.F16.F32.PACK_AB R70, R63, R64 ;  /* 0x000000403f46723e */ /* 0x000fc400000000ff */
[----:B------:R-:W-:Y:S02]  /*5ca0*/  F2FP.F16.F32.PACK_AB R69, R65, R66 ;  /* 0x000000424145723e */ /* 0x000fe400000000ff */
[----:B------:R-:W-:Y:S01]  /*5cb0*/  @!P0 FMUL.FTZ R3, R17, -1.4426950216293334961 ;  /* 0xbfb8aa3b11038820 */ /* 0x000fe20000410000 */
[----:B------:R-:W1:Y:S01]  /*5cc0*/  @!P6 MUFU.EX2 R2, R2 ;  /* 0x000000020002e308 */ /* 0x000e620000000800 */
[----:B---3--:R-:W-:Y:S01]  /*5cd0*/  F2FP.F16.F32.PACK_AB R4, R75, R76 ;  /* 0x0000004c4b04723e */ /* 0x008fe200000000ff */
[----:B------:R-:W-:Y:S01]  /*5ce0*/  STS.128 [R20+0x10], R68 ;  /* 0x0000104414007388 */ /* 0x000fe20000000c00 */
[----:B--2---:R-:W-:-:S03]  /*5cf0*/  @!P5 FADD.FTZ R0, R0, 1 ;  /* 0x3f8000000000d421 */ /* 0x004fc60000010000 */
[----:B------:R-:W-:Y:S01]  /*5d00*/  STS.128 [R20], R4 ;  /* 0x0000000414007388 */ /* 0x000fe20000000c00 */
[----:B------:R-:W-:Y:S01]  /*5d10*/  NOP ;  /* 0x0000000000007918 */ /* 0x000fe20000000000 */
[----:B------:R-:W2:Y:S02]  /*5d20*/  @!P0 MUFU.EX2 R3, R3 ;  /* 0x0000000300038308 */ /* 0x000ea40000000800 */
[----:B------:R-:W-:Y:S01]  /*5d30*/  LDS.128 R4, [R21+0x200] ;  /* 0x0002000015047984 */ /* 0x000fe20000000c00 */
[----:B----4-:R-:W-:Y:S01]  /*5d40*/  @!P1 FADD.FTZ R10, R10, 1 ;  /* 0x3f8000000a0a9421 */ /* 0x010fe20000010000 */
[----:B-1----:R-:W-:-:S04]  /*5d50*/  @!P6 FADD.FTZ R2, R2, 1 ;  /* 0x3f8000000202e421 */ /* 0x002fc80000010000 */
[----:B------:R-:W1:Y:S08]  /*5d60*/  @!P3 MUFU.EX2 R16, R13 ;  /* 0x0000000d0010b308 */ /* 0x000e700000000800 */
[----:B------:R3:W4:Y:S01]  /*5d70*/  @!P4 MUFU.RCP R17, R12 ;  /* 0x0000000c0011c308 */ /* 0x0007220000001000 */
[----:B--2---:R-:W-:-:S07]  /*5d80*/  @!P0 FADD.FTZ R3, R3, 1 ;  /* 0x3f80000003038421 */ /* 0x004fce0000010000 */
[----:B------:R-:W2:Y:S01]  /*5d90*/  @!P5 MUFU.RCP R0, R0 ;  /* 0x000000000000d308 */ /* 0x000ea20000001000 */
[----:B---3--:R-:W3:Y:S01]  /*5da0*/  LDS.128 R12, [R21] ;  /* 0x00000000150c7984 */ /* 0x008ee20000000c00 */
[----:B-1----:R-:W-:-:S06]  /*5db0*/  @!P3 FADD.FTZ R16, R16, 1 ;  /* 0x3f8000001010b421 */ /* 0x002fcc0000010000 */
[----:B------:R-:W1:Y:S01]  /*5dc0*/  @!P2 MUFU.EX2 R11, R11 ;  /* 0x0000000b000ba308 */ /* 0x000e620000000800 */
[----:B----4-:R-:W-:Y:S01]  /*5dd0*/  @!P4 FMUL.FTZ R86, R86, R17 ;  /* 0x000000115656c220 */ /* 0x010fe20000410000 */
[----:B------:R-:W-:-:S06]  /*5de0*/  F2FP.F16.F32.PACK_AB R17, R80, R79 ;  /* 0x0000004f5011723e */ /* 0x000fcc00000000ff */
[----:B------:R-:W4:Y:S01]  /*5df0*/  @!P6 MUFU.RCP R19, R2 ;  /* 0x000000020013e308 */ /* 0x000f220000001000 */
[----:B--2---:R-:W-:-:S07]  /*5e00*/  @!P5 FMUL.FTZ R87, R87, R0 ;  /* 0x000000005757d220 */ /* 0x004fce0000410000 */
[----:B------:R2:W5:Y:S01]  /*5e10*/  @!P0 MUFU.RCP R18, R3 ;  /* 0x0000000300128308 */ /* 0x0005620000001000 */
[----:B-1----:R-:W-:-:S07]  /*5e20*/  @!P2 FADD.FTZ R11, R11, 1 ;  /* 0x3f8000000b0ba421 */ /* 0x002fce0000010000 */
[----:B------:R1:W0:Y:S01]  /*5e30*/  @!P1 MUFU.RCP R47, R10 ;  /* 0x0000000a002f9308 */ /* 0x0002220000001000 */
[----:B--2---:R-:W-:-:S04]  /*5e40*/  IMAD.WIDE.U32 R2, R46, R50, UR4 ;  /* 0x000000042e027e25 */ /* 0x004fc8000f8e0032 */
[----:B----4-:R-:W-:Y:S01]  /*5e50*/  @!P6 FMUL.FTZ R88, R88, R19 ;  /* 0x000000135858e220 */ /* 0x010fe20000410000 */
[----:B------:R-:W-:Y:S01]  /*5e60*/  F2FP.F16.F32.PACK_AB R19, R84, R83 ;  /* 0x000000535413723e */ /* 0x000fe200000000ff */
[----:B------:R-:W2:Y:S01]  /*5e70*/  LDCU.64 UR4, c[0x0][0x518] ;  /* 0x0000a300ff0477ac */ /* 0x000ea20008000a00 */
[----:B------:R-:W-:Y:S02]  /*5e80*/  IMAD R0, R46, R51, R3 ;  /* 0x000000332e007224 */ /* 0x000fe400078e0203 */
[----:B------:R-:W-:Y:S01]  /*5e90*/  FADD.FTZ R3, R77, R38 ;  /* 0x000000264d037221 */ /* 0x000fe20000010000 */
[----:B------:R4:W3:Y:S01]  /*5ea0*/  @!P2 MUFU.RCP R48, R11 ;  /* 0x0000000b0030a308 */ /* 0x0008e20000001000 */
[----:B-1----:R-:W-:Y:S01]  /*5eb0*/  LEA R10, P4, R2, R52, 0x1 ;  /* 0x00000034020a7211 */ /* 0x002fe200078808ff */
[----:B-----5:R-:W-:Y:S01]  /*5ec0*/  @!P0 FMUL.FTZ R89, R89, R18 ;  /* 0x0000001259598220 */ /* 0x020fe20000410000 */
[----:B------:R-:W-:-:S05]  /*5ed0*/  F2FP.F16.F32.PACK_AB R18, R82, R81 ;  /* 0x000000515212723e */ /* 0x000fca00000000ff */
[----:B------:R1:W5:Y:S01]  /*5ee0*/  @!P3 MUFU.RCP R49, R16 ;  /* 0x000000100031b308 */ /* 0x0003620000001000 */
[----:B----4-:R-:W-:Y:S01]  /*5ef0*/  LEA.HI.X R11, R2, R53, R0, 0x1, P4 ;  /* 0x00000035020b7211 */ /* 0x010fe200020f0c00 */
[----:B------:R-:W-:Y:S01]  /*5f00*/  FADD.FTZ R0, R3, R78 ;  /* 0x0000004e03007221 */ /* 0x000fe20000010000 */
[----:B0-----:R-:W-:Y:S01]  /*5f10*/  @!P1 FMUL.FTZ R90, R90, R47 ;  /* 0x0000002f5a5a9220 */ /* 0x001fe20000410000 */
[----:B------:R-:W-:Y:S01]  /*5f20*/  IADD3 R34, P1, PT, R34, -0x800, RZ ;  /* 0xfffff80022227810 */ /* 0x000fe20007f3e0ff */
[----:B------:R-:W-:-:S04]  /*5f30*/  IMAD.WIDE.U32 R2, R23, 0x10, R10 ;  /* 0x0000001017027825 */ /* 0x000fc800078e000a */
[----:B------:R-:W-:Y:S01]  /*5f40*/  FADD.FTZ R79, R0, R79 ;  /* 0x0000004f004f7221 */ /* 0x000fe20000010000 */
[----:B------:R-:W-:Y:S01]  /*5f50*/  F2FP.F16.F32.PACK_AB R50, R90, R89 ;  /* 0x000000595a32723e */ /* 0x000fe200000000ff */
[----:B---3--:R-:W-:Y:S01]  /*5f60*/  @!P2 FMUL.FTZ R91, R91, R48 ;  /* 0x000000305b5ba220 */ /* 0x008fe20000410000 */
[----:B-1----:R-:W-:Y:S01]  /*5f70*/  F2FP.F16.F32.PACK_AB R16, R78, R77 ;  /* 0x0000004d4e10723e */ /* 0x002fe200000000ff */
[----:B------:R-:W-:Y:S01]  /*5f80*/  STG.E.128 desc[UR16][R2.64], R12 ;  /* 0x0000000c02007986 */ /* 0x000fe2000c101d10 */
[----:B------:R-:W-:Y:S01]  /*5f90*/  F2FP.F16.F32.PACK_AB R48, R86, R85 ;  /* 0x000000555630723e */ /* 0x000fe200000000ff */
[----:B------:R-:W0:Y:S01]  /*5fa0*/  LDC.64 R10, c[0x0][0x520] ;  /* 0x00014800ff0a7b82 */ /* 0x000e220000000a00 */
[----:B--2---:R-:W-:Y:S01]  /*5fb0*/  UIMAD.WIDE.U32 UR6, UR18, UR4, UR6 ;  /* 0x00000004120672a5 */ /* 0x004fe2000f8e0006 */
[----:B------:R0:W-:Y:S01]  /*5fc0*/  STG.E.128 desc[UR16][R2.64+0x200], R4 ;  /* 0x0002000402007986 */ /* 0x0001e2000c101d10 */
[----:B------:R-:W-:Y:S01]  /*5fd0*/  FADD.FTZ R80, R79, R80 ;  /* 0x000000504f507221 */ /* 0x000fe20000010000 */
[----:B-----5:R-:W-:Y:S01]  /*5fe0*/  @!P3 FMUL.FTZ R92, R92, R49 ;  /* 0x000000315c5cb220 */ /* 0x020fe20000410000 */
[----:B------:R-:W-:-:S03]  /*5ff0*/  F2FP.F16.F32.PACK_AB R49, R88, R87 ;  /* 0x000000575831723e */ /* 0x000fc600000000ff */
[----:B------:R-:W-:Y:S01]  /*6000*/  BAR.SYNC.DEFER_BLOCKING 0x0 ;  /* 0x0000000000007b1d */ /* 0x000fe20000010000 */
[----:B------:R-:W-:Y:S01]  /*6010*/  UIMAD UR7, UR18, UR5, UR7 ;  /* 0x00000005120772a4 */ /* 0x000fe2000f8e0207 */
[----:B------:R-:W-:Y:S01]  /*6020*/  FADD.FTZ R81, R80, R81 ;  /* 0x0000005150517221 */ /* 0x000fe20000010000 */
[----:B------:R-:W-:Y:S02]  /*6030*/  F2FP.F16.F32.PACK_AB R51, R92, R91 ;  /* 0x0000005b5c33723e */ /* 0x000fe400000000ff */
[----:B------:R-:W-:Y:S01]  /*6040*/  IADD3 R32, P2, PT, R32, -0x800, RZ ;  /* 0xfffff80020207810 */ /* 0x000fe20007f5e0ff */
[----:B------:R-:W-:Y:S01]  /*6050*/  FADD.FTZ R82, R81, R82 ;  /* 0x0000005251527221 */ /* 0x000fe20000010000 */
[----:B------:R-:W-:Y:S02]  /*6060*/  IADD3.X R33, PT, PT, R33, -0x1, RZ, P1, !PT ;  /* 0xffffffff21217810 */ /* 0x000fe40000ffe4ff */
[----:B------:R-:W-:Y:S01]  /*6070*/  IADD3.X R31, PT, PT, R31, -0x1, RZ, P2, !PT ;  /* 0xffffffff1f1f7810 */ /* 0x000fe200017fe4ff */
[----:B------:R-:W-:-:S04]  /*6080*/  FADD.FTZ R83, R82, R83 ;  /* 0x0000005352537221 */ /* 0x000fc80000010000 */
[----:B------:R-:W-:Y:S01]  /*6090*/  FADD.FTZ R84, R83, R84 ;  /* 0x0000005453547221 */ /* 0x000fe20000010000 */
[----:B0-----:R-:W-:-:S04]  /*60a0*/  IMAD.WIDE.U32 R2, R46, R10, UR6 ;  /* 0x000000062e027e25 */ /* 0x001fc8000f8e000a */
[----:B------:R-:W-:Y:S01]  /*60b0*/  FADD.FTZ R85, R84, R85 ;  /* 0x0000005554557221 */ /* 0x000fe20000010000 */
[----:B------:R-:W-:Y:S01]  /*60c0*/  IMAD R0, R46, R11, R3 ;  /* 0x0000000b2e007224 */ /* 0x000fe200078e0203 */
[C---:B------:R-:W-:Y:S01]  /*60d0*/  LEA R4, P0, R2.reuse, R56, 0x1 ;  /* 0x0000003802047211 */ /* 0x040fe200078008ff */
[----:B------:R-:W-:Y:S01]  /*60e0*/  STS.128 [R20], R16 ;  /* 0x0000001014007388 */ /* 0x000fe20000000c00 */
[----:B------:R-:W-:Y:S02]  /*60f0*/  FADD.FTZ R86, R85, R86 ;  /* 0x0000005655567221 */ /* 0x000fe40000010000 */
[----:B------:R-:W-:Y:S01]  /*6100*/  LEA.HI.X R5, R2, R57, R0, 0x1, P0 ;  /* 0x0000003902057211 */ /* 0x000fe200000f0c00 */
[----:B------:R-:W-:Y:S01]  /*6110*/  STS.128 [R20+0x10], R48 ;  /* 0x0000103014007388 */ /* 0x000fe20000000c00 */
[----:B------:R-:W-:-:S03]  /*6120*/  NOP ;  /* 0x0000000000007918 */ /* 0x000fc60000000000 */
[----:B------:R-:W0:Y:S01]  /*6130*/  LDS.128 R52, [R21] ;  /* 0x0000000015347984 */ /* 0x000e220000000c00 */
[----:B------:R-:W-:-:S04]  /*6140*/  IMAD.WIDE.U32 R2, R23, 0x10, R4 ;  /* 0x0000001017027825 */ /* 0x000fc800078e0004 */
[----:B------:R-:W-:Y:S01]  /*6150*/  FADD.FTZ R87, R86, R87 ;  /* 0x0000005756577221 */ /* 0x000fe20000010000 */
[----:B------:R-:W-:Y:S01]  /*6160*/  IADD3 R30, P0, PT, R30, -0x800, RZ ;  /* 0xfffff8001e1e7810 */ /* 0x000fe20007f1e0ff */
[----:B------:R-:W1:Y:S02]  /*6170*/  LDS.128 R12, [R21+0x200] ;  /* 0x00020000150c7984 */ /* 0x000e640000000c00 */
[----:B------:R-:W-:Y:S01]  /*6180*/  FADD.FTZ R88, R87, R88 ;  /* 0x0000005857587221 */ /* 0x000fe20000010000 */
[----:B------:R-:W-:-:S03]  /*6190*/  IADD3.X R29, PT, PT, R29, -0x1, RZ, P0, !PT ;  /* 0xffffffff1d1d7810 */ /* 0x000fc600007fe4ff */
[----:B------:R-:W-:-:S04]  /*61a0*/  FADD.FTZ R89, R88, R89 ;  /* 0x0000005958597221 */ /* 0x000fc80000010000 */
[----:B------:R-:W-:-:S04]  /*61b0*/  FADD.FTZ R90, R89, R90 ;  /* 0x0000005a595a7221 */ /* 0x000fc80000010000 */
[----:B------:R-:W-:-:S04]  /*61c0*/  FADD.FTZ R91, R90, R91 ;  /* 0x0000005b5a5b7221 */ /* 0x000fc80000010000 */
[----:B------:R-:W-:Y:S01]  /*61d0*/  FADD.FTZ R38, R91, R92 ;  /* 0x0000005c5b267221 */ /* 0x000fe20000010000 */
[----:B0-----:R0:W-:Y:S04]  /*61e0*/  STG.E.128 desc[UR16][R2.64], R52 ;  /* 0x0000003402007986 */ /* 0x0011e8000c101d10 */
[----:B-1----:R0:W-:Y:S01]  /*61f0*/  STG.E.128 desc[UR16][R2.64+0x200], R12 ;  /* 0x0002000c02007986 */ /* 0x0021e2000c101d10 */
[----:B------:R-:W-:Y:S05]  /*6200*/  BRA.U UP0, `(.L_x_5130) ;  /* 0xffffffa500287547 */ /* 0x000fea000b83ffff */
.L_x_5083:
        /* <DEDUP_REMOVED lines=42> */
.L_x_5132:
[----:B------:R-:W-:Y:S05]  /*64b0*/  BSYNC.RECONVERGENT B0 ;  /* 0x0000000000007941 */ /* 0x000fea0003800200 */
.L_x_5131:
        /* <DEDUP_REMOVED lines=34> */
.L_x_5134:
[----:B------:R-:W-:Y:S05]  /*66e0*/  BSYNC.RECONVERGENT B0 ;  /* 0x0000000000007941 */ /* 0x000fea0003800200 */
.L_x_5133:
        /* <DEDUP_REMOVED lines=22> */
.L_x_5136:
        /* <DEDUP_REMOVED lines=51> */
.L_x_5135:
[----:B------:R-:W-:Y:S05]  /*6b80*/  EXIT ;  /* 0x000000000000794d */ /* 0x000fea0003800000 */
.L_x_5121:
[----:B------:R-:W-:Y:S01]  /*6b90*/  HFMA2 R190, -RZ, RZ, 0, 5.9604644775390625e-08 ;  /* 0x00000001ffbe7431 */ /* 0x000fe200000001ff */
[----:B------:R-:W-:Y:S02]  /*6ba0*/  MOV R188, R6 ;  /* 0x0000000600bc7202 */ /* 0x000fe40000000f00 */
[----:B------:R-:W-:Y:S02]  /*6bb0*/  MOV R193, RZ ;  /* 0x000000ff00c17202 */ /* 0x000fe40000000f00 */
[----:B------:R-:W-:-:S07]  /*6bc0*/  MOV R209, 0xffffffff ;  /* 0xffffffff00d17802 */ /* 0x000fce0000000f00 */
[----:B01-345:R-:W-:Y:S05]  /*6bd0*/  WARPSYNC.COLLECTIVE R209, `(.L_x_5137) ;  /* 0x00000000d1087348 */ /* 0x03bfea0003c00000 */
[----:B------:R2:W0:Y:S02]  /*6be0*/  SHFL.UP P6, R4, R188, R190, R193 ;  /* 0x040000bebc047389 */ /* 0x00042400000c00c1 */
[----:B012345:R-:W-:Y:S05]  /*6bf0*/  ENDCOLLECTIVE ;  /* 0x000000000000791b */ /* 0x03ffea0003800000 */
.L_x_5137:
[----:B------:R-:W-:Y:S02]  /*6c00*/  MOV R188, R5 ;  /* 0x0000000500bc7202 */ /* 0x000fe40000000f00 */
[----:B------:R-:W-:-:S07]  /*6c10*/  MOV R7, R4 ;  /* 0x0000000400077202 */ /* 0x000fce0000000f00 */
[----:B------:R-:W-:Y:S05]  /*6c20*/  WARPSYNC.COLLECTIVE R209, `(.L_x_5138) ;  /* 0x00000000d1087348 */ /* 0x000fea0003c00000 */
[----:B------:R0:W1:Y:S02]  /*6c30*/  SHFL.UP P6, R4, R188, R190, R193 ;  /* 0x040000bebc047389 */ /* 0x00006400000c00c1 */
[----:B01----:R-:W-:Y:S05]  /*6c40*/  ENDCOLLECTIVE ;  /* 0x000000000000791b */ /* 0x003fea0003800000 */
.L_x_5138:
        /* <DEDUP_REMOVED lines=8> */
.L_x_5139:
[----:B------:R-:W-:Y:S02]  /*6cd0*/  MOV R188, R189 ;  /* 0x000000bd00bc7202 */ /* 0x000fe40000000f00 */
[----:B------:R-:W-:-:S07]  /*6ce0*/  MOV R7, R4 ;  /* 0x0000000400077202 */ /* 0x000fce0000000f00 */
[----:B------:R-:W-:Y:S05]  /*6cf0*/  WARPSYNC.COLLECTIVE R209, `(.L_x_5140) ;  /* 0x00000000d1087348 */ /* 0x000fea0003c00000 */
[----:B------:R0:W1:Y:S02]  /*6d00*/  SHFL.UP P6, R4, R188, R190, R193 ;  /* 0x040000bebc047389 */ /* 0x00006400000c00c1 */
[----:B01----:R-:W-:Y:S05]  /*6d10*/  ENDCOLLECTIVE ;  /* 0x000000000000791b */ /* 0x003fea0003800000 */
.L_x_5140:
        /* <DEDUP_REMOVED lines=8> */
.L_x_5141:
[----:B------:R-:W-:Y:S02]  /*6da0*/  MOV R188, R191 ;  /* 0x000000bf00bc7202 */ /* 0x000fe40000000f00 */
[----:B------:R-:W-:-:S07]  /*6db0*/  MOV R5, R4 ;  /* 0x0000000400057202 */ /* 0x000fce0000000f00 */
[----:B------:R-:W-:Y:S05]  /*6dc0*/  WARPSYNC.COLLECTIVE R209, `(.L_x_5142) ;  /* 0x00000000d1087348 */ /* 0x000fea0003c00000 */
[----:B------:R0:W1:Y:S02]  /*6dd0*/  SHFL.UP P6, R4, R188, R190, R193 ;  /* 0x040000bebc047389 */ /* 0x00006400000c00c1 */
[----:B01----:R-:W-:Y:S05]  /*6de0*/  ENDCOLLECTIVE ;  /* 0x000000000000791b */ /* 0x003fea0003800000 */
.L_x_5142:
        /* <DEDUP_REMOVED lines=8> */
.L_x_5143:
[----:B------:R-:W-:Y:S02]  /*6e70*/  MOV R188, R7 ;  /* 0x0000000700bc7202 */ /* 0x000fe40000000f00 */
[----:B------:R-:W-:-:S07]  /*6e80*/  MOV R5, R4 ;  /* 0x0000000400057202 */ /* 0x000fce0000000f00 */
[----:B------:R-:W-:Y:S05]  /*6e90*/  WARPSYNC.COLLECTIVE R209, `(.L_x_5144) ;  /* 0x00000000d1087348 */ /* 0x000fea0003c00000 */
[----:B------:R0:W1:Y:S02]  /*6ea0*/  SHFL.UP P6, R4, R188, R190, R193 ;  /* 0x040000bebc047389 */ /* 0x00006400000c00c1 */
[----:B01----:R-:W-:Y:S05]  /*6eb0*/  ENDCOLLECTIVE ;  /* 0x000000000000791b */ /* 0x003fea0003800000 */
.L_x_5144:
        /* <DEDUP_REMOVED lines=8> */
.L_x_5145:
[----:B------:R-:W-:Y:S02]  /*6f40*/  MOV R188, R5 ;  /* 0x0000000500bc7202 */ /* 0x000fe40000000f00 */
[----:B------:R-:W-:-:S07]  /*6f50*/  MOV R189, R4 ;  /* 0x0000000400bd7202 */ /* 0x000fce0000000f00 */
[----:B------:R-:W-:Y:S05]  /*6f60*/  WARPSYNC.COLLECTIVE R209, `(.L_x_5146) ;  /* 0x00000000d1087348 */ /* 0x000fea0003c00000 */
[----:B------:R0:W1:Y:S02]  /*6f70*/  SHFL.UP P6, R4, R188, R190, R193 ;  /* 0x040000bebc047389 */ /* 0x00006400000c00c1 */
[----:B01----:R-:W-:Y:S05]  /*6f80*/  ENDCOLLECTIVE ;  /* 0x000000000000791b */ /* 0x003fea0003800000 */
.L_x_5146:
[----:B------:R-:W-:Y:S05]  /*6f90*/  BRA `(.L_x_5147) ;  /* 0xffffffcc00a07947 */ /* 0x000fea000383ffff */
.L_x_5122:
        /* <DEDUP_REMOVED lines=8> */
.L_x_5149:
[----:B------:R-:W-:Y:S05]  /*7020*/  BSYNC B0 ;  /* 0x0000000000007941 */ /* 0x000fea0003800000 */
.L_x_5148:
[----:B------:R-:W-:Y:S05]  /*7030*/  BRA `(.L_x_5150) ;  /* 0xffffffcc008c7947 */ /* 0x000fea000383ffff */
.L_x_5123:
        /* <DEDUP_REMOVED lines=8> */
.L_x_5152:
[----:B------:R-:W-:Y:S05]  /*70c0*/  BSYNC B0 ;  /* 0x0000000000007941 */ /* 0x000fea0003800000 */
.L_x_5151:
[----:B------:R-:W-:Y:S05]  /*70d0*/  BRA `(.L_x_5153) ;  /* 0xffffffcc006c7947 */ /* 0x000fea000383ffff */
.L_x_5124:
        /* <DEDUP_REMOVED lines=8> */
.L_x_5155:
[----:B------:R-:W-:Y:S05]  /*7160*/  BSYNC B0 ;  /* 0x0000000000007941 */ /* 0x000fea0003800000 */
.L_x_5154:
        /* <DEDUP_REMOVED lines=11> */
.L_x_5156:
[----:B------:R-:W-:Y:S05]  /*7220*/  WARPSYNC.COLLECTIVE R209, `(.L_x_5157) ;  /* 0x00000000d1087348 */ /* 0x000fea0003c00000 */
[----:B------:R0:W1:Y:S02]  /*7230*/  SHFL.IDX P1, R5, R210, R211, R212 ;  /* 0x000000d3d2057389 */ /* 0x00006400000200d4 */
[----:B01----:R-:W-:Y:S05]  /*7240*/  ENDCOLLECTIVE ;  /* 0x000000000000791b */ /* 0x003fea0003800000 */
.L_x_5157:
[----:B------:R-:W-:Y:S02]  /*7250*/  MOV R210, R3 ;  /* 0x0000000300d27202 */ /* 0x000fe40000000f00 */
[----:B------:R-:W-:Y:S02]  /*7260*/  MOV R189, R4 ;  /* 0x0000000400bd7202 */ /* 0x000fe40000000f00 */
[----:B------:R-:W-:-:S07]  /*7270*/  MOV R4, R5 ;  /* 0x0000000500047202 */ /* 0x000fce0000000f00 */
[----:B------:R-:W-:Y:S05]  /*7280*/  WARPSYNC.COLLECTIVE R209, `(.L_x_5158) ;  /* 0x00000000d1087348 */ /* 0x000fea0003c00000 */
[----:B------:R0:W1:Y:S02]  /*7290*/  SHFL.IDX P1, R5, R210, R211, R212 ;  /* 0x000000d3d2057389 */ /* 0x00006400000200d4 */
[----:B01----:R-:W-:Y:S05]  /*72a0*/  ENDCOLLECTIVE ;  /* 0x000000000000791b */ /* 0x003fea0003800000 */
.L_x_5158:
[----:B------:R-:W-:Y:S05]  /*72b0*/  BRA `(.L_x_5159) ;  /* 0xffffffcc000c7947 */ /* 0x000fea000383ffff */
.L_x_5126:
        /* <DEDUP_REMOVED lines=10> */
.L_x_5160:
[----:B------:R-:W-:Y:S02]  /*7360*/  MOV R212, 0x1f ;  /* 0x0000001f00d47802 */ /* 0x000fe40000000f00 */
[----:B------:R-:W-:Y:S02]  /*7370*/  MOV R214, R5 ;  /* 0x0000000500d67202 */ /* 0x000fe40000000f00 */
[----:B------:R-:W-:-:S07]  /*7380*/  MOV R2, R7 ;  /* 0x0000000700027202 */ /* 0x000fce0000000f00 */
[----:B------:R-:W-:Y:S05]  /*7390*/  WARPSYNC.COLLECTIVE R209, `(.L_x_5161) ;  /* 0x00000000d1087348 */ /* 0x000fea0003c00000 */
[----:B------:R0:W1:Y:S02]  /*73a0*/  SHFL.DOWN P1, R7, R214, R213, R216 ;  /* 0x080000d5d6077389 */ /* 0x00006400000200d8 */
[----:B01----:R-:W-:Y:S05]  /*73b0*/  ENDCOLLECTIVE ;  /* 0x000000000000791b */ /* 0x003fea0003800000 */
.L_x_5161:
        /* <DEDUP_REMOVED lines=10> */
.L_x_5162:
[----:B------:R-:W-:Y:S02]  /*7460*/  MOV R214, R4 ;  /* 0x0000000400d67202 */ /* 0x000fe40000000f00 */
[----:B------:R-:W-:-:S07]  /*7470*/  MOV R2, R7 ;  /* 0x0000000700027202 */ /* 0x000fce0000000f00 */
[----:B------:R-:W-:Y:S05]  /*7480*/  WARPSYNC.COLLECTIVE R209, `(.L_x_5163) ;  /* 0x00000000d1087348 */ /* 0x000fea0003c00000 */
[----:B------:R0:W1:Y:S02]  /*7490*/  SHFL.DOWN P1, R7, R214, R213, R216 ;  /* 0x080000d5d6077389 */ /* 0x00006400000200d8 */
[----:B01----:R-:W-:Y:S05]  /*74a0*/  ENDCOLLECTIVE ;  /* 0x000000000000791b */ /* 0x003fea0003800000 */
.L_x_5163:
        /* <DEDUP_REMOVED lines=10> */
.L_x_5164:
[----:B------:R-:W-:Y:S02]  /*7550*/  MOV R214, R4 ;  /* 0x0000000400d67202 */ /* 0x000fe40000000f00 */
[----:B------:R-:W-:-:S07]  /*7560*/  MOV R2, R7 ;  /* 0x0000000700027202 */ /* 0x000fce0000000f00 */
[----:B------:R-:W-:Y:S05]  /*7570*/  WARPSYNC.COLLECTIVE R209, `(.L_x_5165) ;  /* 0x00000000d1087348 */ /* 0x000fea0003c00000 */
[----:B------:R0:W1:Y:S02]  /*7580*/  SHFL.DOWN P1, R7, R214, R213, R216 ;  /* 0x080000d5d6077389 */ /* 0x00006400000200d8 */
[----:B01----:R-:W-:Y:S05]  /*7590*/  ENDCOLLECTIVE ;  /* 0x000000000000791b */ /* 0x003fea0003800000 */
.L_x_5165:
        /* <DEDUP_REMOVED lines=11> */
.L_x_5166:
[----:B------:R-:W-:Y:S02]  /*7650*/  MOV R214, R4 ;  /* 0x0000000400d67202 */ /* 0x000fe40000000f00 */
[----:B------:R-:W-:-:S07]  /*7660*/  MOV R2, R7 ;  /* 0x0000000700027202 */ /* 0x000fce0000000f00 */
[----:B------:R-:W-:Y:S05]  /*7670*/  WARPSYNC.COLLECTIVE R209, `(.L_x_5167) ;  /* 0x00000000d1087348 */ /* 0x000fea0003c00000 */
[----:B------:R0:W1:Y:S02]  /*7680*/  SHFL.DOWN P1, R7, R214, R213, R216 ;  /* 0x080000d5d6077389 */ /* 0x00006400000200d8 */
[----:B01----:R-:W-:Y:S05]  /*7690*/  ENDCOLLECTIVE ;  /* 0x000000000000791b */ /* 0x003fea0003800000 */
.L_x_5167:
        /* <DEDUP_REMOVED lines=11> */
.L_x_5168:
[----:B------:R-:W-:Y:S02]  /*7750*/  MOV R214, R4 ;  /* 0x0000000400d67202 */ /* 0x000fe40000000f00 */
[----:B------:R-:W-:-:S07]  /*7760*/  MOV R2, R7 ;  /* 0x0000000700027202 */ /* 0x000fce0000000f00 */
[----:B------:R-:W-:Y:S05]  /*7770*/  WARPSYNC.COLLECTIVE R209, `(.L_x_5169) ;  /* 0x00000000d1087348 */ /* 0x000fea0003c00000 */
[----:B------:R0:W1:Y:S02]  /*7780*/  SHFL.DOWN P1, R7, R214, R213, R216 ;  /* 0x080000d5d6077389 */ /* 0x00006400000200d8 */
[----:B01----:R-:W-:Y:S05]  /*7790*/  ENDCOLLECTIVE ;  /* 0x000000000000791b */ /* 0x003fea0003800000 */
.L_x_5169:
        /* <DEDUP_REMOVED lines=11> */
.L_x_5170:
[----:B------:R-:W-:Y:S02]  /*7850*/  ISETP.NE.AND P0, PT, R37, 0x1f, PT ;  /* 0x0000001f2500780c */ /* 0x000fe40003f05270 */
[----:B------:R-:W-:Y:S02]  /*7860*/  MOV R210, R4 ;  /* 0x0000000400d27202 */ /* 0x000fe40000000f00 */
[----:B------:R-:W-:-:S09]  /*7870*/  MOV R2, R5 ;  /* 0x0000000500027202 */ /* 0x000fd20000000f00 */
[----:B------:R-:W-:Y:S05]  /*7880*/  WARPSYNC.COLLECTIVE R209, `(.L_x_5171) ;  /* 0x00000000d1087348 */ /* 0x000fea0003c00000 */
[----:B------:R0:W1:Y:S02]  /*7890*/  SHFL.IDX P1, R5, R210, R211, R212 ;  /* 0x000000d3d2057389 */ /* 0x00006400000200d4 */
[----:B01----:R-:W-:Y:S05]  /*78a0*/  ENDCOLLECTIVE ;  /* 0x000000000000791b */ /* 0x003fea0003800000 */
.L_x_5171:
[----:B------:R-:W-:Y:S05]  /*78b0*/  WARPSYNC.COLLECTIVE R209, `(.L_x_5172) ;  /* 0x00000000d1087348 */ /* 0x000fea0003c00000 */
[----:B------:R0:W1:Y:S02]  /*78c0*/  SHFL.DOWN P1, R7, R214, R213, R216 ;  /* 0x080000d5d6077389 */ /* 0x00006400000200d8 */
[----:B01----:R-:W-:Y:S05]  /*78d0*/  ENDCOLLECTIVE ;  /* 0x000000000000791b */ /* 0x003fea0003800000 */
.L_x_5172:
        /* <DEDUP_REMOVED lines=8> */
.L_x_5173:
[----:B------:R-:W-:Y:S05]  /*7960*/  WARPSYNC.COLLECTIVE R209, `(.L_x_5174) ;  /* 0x00000000d1087348 */ /* 0x000fea0003c00000 */
[----:B------:R0:W1:Y:S02]  /*7970*/  SHFL.IDX P1, R5, R210, R211, R212 ;  /* 0x000000d3d2057389 */ /* 0x00006400000200d4 */
[----:B01----:R-:W-:Y:S05]  /*7980*/  ENDCOLLECTIVE ;  /* 0x000000000000791b */ /* 0x003fea0003800000 */
.L_x_5174:
[----:B------:R-:W-:Y:S01]  /*7990*/  MOV R210, R19 ;  /* 0x0000001300d27202 */ /* 0x000fe20000000f00 */
[----:B------:R-:W-:Y:S01]  /*79a0*/  FFMA.FTZ R19, R19, R2, R6 ;  /* 0x0000000213137223 */ /* 0x000fe20000010006 */
[----:B------:R-:W-:Y:S02]  /*79b0*/  MOV R207, R7 ;  /* 0x0000000700cf7202 */ /* 0x000fe40000000f00 */
[----:B------:R-:W-:-:S07]  /*79c0*/  MOV R208, R5 ;  /* 0x0000000500d07202 */ /* 0x000fce0000000f00 */
[----:B------:R-:W-:Y:S05]  /*79d0*/  WARPSYNC.COLLECTIVE R209, `(.L_x_5175) ;  /* 0x00000000d1087348 */ /* 0x000fea0003c00000 */
[----:B------:R0:W1:Y:S02]  /*79e0*/  SHFL.IDX P1, R5, R210, R211, R212 ;  /* 0x000000d3d2057389 */ /* 0x00006400000200d4 */
[----:B01----:R-:W-:Y:S05]  /*79f0*/  ENDCOLLECTIVE ;  /* 0x000000000000791b */ /* 0x003fea0003800000 */
.L_x_5175:
[----:B------:R-:W-:Y:S01]  /*7a00*/  MOV R7, R5 ;  /* 0x0000000500077202 */ /* 0x000fe20000000f00 */
[----:B------:R-:W-:Y:S06]  /*7a10*/  BRA `(.L_x_5176) ;  /* 0xffffffc800fc7947 */ /* 0x000fec000383ffff */
.L_x_5177:
        /* <DEDUP_REMOVED lines=14> */
.L_x_10458:


//--------------------- .text._Z25selective_scan_bwd_kernelI32Selective_Scan_bwd_kernel_traitsILi64ELi16ELb1ELb0ELb0ELb1ELb1EN3c104HalfEfEEv12SSMParamsBwd --------------------------
	.section	.text._Z25selective_scan_bwd_kernelI32Selective_Scan_bwd_kernel_traitsILi64ELi16ELb1ELb0ELb0ELb1ELb1EN3c104HalfEfEEv12SSMParamsBwd,"ax",@progbits
	.align	128
        .global         _Z25selective_scan_bwd_kernelI32Selective_Scan_bwd_kernel_traitsILi64ELi16ELb1ELb0ELb0ELb1ELb1EN3c104HalfEfEEv12SSMParamsBwd
        .type           _Z25selective_scan_bwd_kernelI32Selective_Scan_bwd_kernel_traitsILi64ELi16ELb1ELb0ELb0ELb1ELb1EN3c104HalfEfEEv12SSMParamsBwd,@function
        .size           _Z25selective_scan_bwd_kernelI32Selective_Scan_bwd_kernel_traitsILi64ELi16ELb1ELb0ELb0ELb1ELb1EN3c104HalfEfEEv12SSMParamsBwd,(.L_x_10459 - _Z25selective_scan_bwd_kernelI32Selective_Scan_bwd_kernel_traitsILi64ELi16ELb1ELb0ELb0ELb1ELb1EN3c104HalfEfEEv12SSMParamsBwd)
        .other          _Z25selective_scan_bwd_kernelI32Selective_Scan_bwd_kernel_traitsILi64ELi16ELb1ELb0ELb0ELb1ELb1EN3c104HalfEfEEv12SSMParamsBwd,@"STO_CUDA_ENTRY STV_DEFAULT"
_Z25selective_scan_bwd_kernelI32Selective_Scan_bwd_kernel_traitsILi64ELi16ELb1ELb0ELb0ELb1ELb1EN3c104HalfEfEEv12SSMParamsBwd:
.text._Z25selective_scan_bwd_kernelI32Selective_Scan_bwd_kernel_traitsILi64ELi16ELb1ELb0ELb0ELb1ELb1EN3c104HalfEfEEv12SSMParamsBwd:
        /* <DEDUP_REMOVED lines=44> */
[----:B------:R-:W3:Y:S01]  /*02c0*/  LDCU.64 UR10, c[0x0][0x3d8] ;  /* 0x00007b00ff0a77ac */ /* 0x000ee20008000a00 */
[----:B----4-:R-:W-:Y:S01]  /*02d0*/  @P0 IMAD R0, R7, UR18, R46 ;  /* 0x0000001207000c24 */ /* 0x010fe2000f8e022e */
[----:B------:R-:W4:Y:S01]  /*02e0*/  LDC.64 R36, c[0x0][0x460] ;  /* 0x00011800ff247b82 */ /* 0x000f220000000a00 */
[----:B--2---:R-:W-:Y:S01]  /*02f0*/  UIMAD.WIDE.U32 UR4, UR18, UR6, URZ ;  /* 0x00000006120472a5 */ /* 0x004fe2000f8e00ff */
[----:B------:R-:W-:Y:S01]  /*0300*/  ISETP.GE.AND P1, PT, R11, 0x1, PT ;  /* 0x000000010b00780c */ /* 0x000fe20003f26270 */
[----:B------:R-:W-:-:S05]  /*0310*/  @P0 IMAD R0, R0, R11, RZ ;  /* 0x0000000b00000224 */ /* 0x000fca00078e02ff */
[----:B------:R-:W2:Y:S01]  /*0320*/  LDC.64 R22, c[0x0][0x468] ;  /* 0x00011a00ff167b82 */ /* 0x000ea20000000a00 */
[----:B------:R-:W-:Y:S01]  /*0330*/  UIMAD UR5, UR18, UR7, UR5 ;  /* 0x00000007120572a4 */ /* 0x000fe2000f8e0205 */
[----:B------:R-:W-:Y:S01]  /*0340*/  IMAD.WIDE.U32 R4, R46, UR14, R4 ;  /* 0x0000000e2e047c25 */ /* 0x000fe2000f8e0004 */
[----:B------:R-:W-:-:S05]  /*0350*/  LEA R11, R11, 0xfffffc00, 0xa ;  /* 0xfffffc000b0b7811 */ /* 0x000fca00078e50ff */
[----:B------:R-:W2:Y:S01]  /*0360*/  LDC.64 R30, c[0x0][0x528] ;  /* 0x00014a00ff1e7b82 */ /* 0x000ea20000000a00 */
[C---:B------:R-:W-:Y:S01]  /*0370*/  IMAD R33, R46.reuse, UR15, R5 ;  /* 0x0000000f2e217c24 */ /* 0x040fe2000f8e0205 */
[----:B------:R-:W-:Y:S01]  /*0380*/  IADD3 R35, P3, PT, R11, R2, RZ ;  /* 0x000000020b237210 */ /* 0x000fe20007f7e0ff */
[----:B0-----:R-:W-:-:S04]  /*0390*/  IMAD.WIDE.U32 R6, R46, UR8, RZ ;  /* 0x000000082e067c25 */ /* 0x001fc8000f8e00ff */
[----:B-1----:R-:W-:Y:S02]  /*03a0*/  @P0 IMAD R5, R0, R13, RZ ;  /* 0x0000000d00050224 */ /* 0x002fe400078e02ff */
[C---:B------:R-:W-:Y:S01]  /*03b0*/  IMAD.WIDE.U32 R2, R46.reuse, R16, UR4 ;  /* 0x000000042e027e25 */ /* 0x040fe2000f8e0010 */
[----:B------:R-:W-:Y:S02]  /*03c0*/  CS2R R12, SRZ ;  /* 0x00000000000c7805 */ /* 0x000fe4000001ff00 */
[----:B------:R-:W-:Y:S01]  /*03d0*/  IADD3 R4, P4, PT, R11, R4, RZ ;  /* 0x000000040b047210 */ /* 0x000fe20007f9e0ff */
[----:B------:R-:W-:Y:S01]  /*03e0*/  IMAD R43, R46, UR9, R7 ;  /* 0x000000092e2b7c24 */ /* 0x000fe2000f8e0207 */
[----:B------:R-:W-:Y:S01]  /*03f0*/  LEA R44, P2, R6, R18, 0x2 ;  /* 0x00000012062c7211 */ /* 0x000fe200078410ff */
[----:B---3--:R-:W-:Y:S01]  /*0400*/  @P0 IMAD.WIDE R12, R5, 0x8, R8 ;  /* 0x00000008050c0825 */ /* 0x008fe200078e0208 */
[----:B------:R-:W-:Y:S02]  /*0410*/  SHF.R.S32.HI R0, RZ, 0x1f, R11 ;  /* 0x0000001fff007819 */ /* 0x000fe4000001140b */
[----:B------:R-:W-:Y:S01]  /*0420*/  IADD3 R11, P0, PT, R11, R2, RZ ;  /* 0x000000020b0b7210 */ /* 0x000fe20007f1e0ff */
[----:B------:R-:W-:-:S02]  /*0430*/  IMAD R5, R46, R17, R3 ;  /* 0x000000112e057224 */ /* 0x000fc400078e0203 */
[----:B------:R-:W-:Y:S01]  /*0440*/  IMAD.WIDE.U32 R2, R46, UR10, RZ ;  /* 0x0000000a2e027c25 */ /* 0x000fe2000f8e00ff */
[----:B------:R-:W-:Y:S02]  /*0450*/  LEA.HI.X R43, R6, R19, R43, 0x2, P2 ;  /* 0x00000013062b7211 */ /* 0x000fe400010f142b */
[----:B------:R-:W-:Y:S01]  /*0460*/  IADD3.X R6, PT, PT, R0, R15, RZ, P3, !PT ;  /* 0x0000000f00067210 */ /* 0x000fe20001ffe4ff */
[----:B------:R-:W-:Y:S01]  /*0470*/  IMAD R41, R46, UR11, R3 ;  /* 0x0000000b2e297c24 */ /* 0x000fe2000f8e0203 */
[C---:B------:R-:W-:Y:S02]  /*0480*/  IADD3.X R33, PT, PT, R0.reuse, R33, RZ, P4, !PT ;  /* 0x0000002100217210 */ /* 0x040fe400027fe4ff */
[----:B------:R-:W-:Y:S02]  /*0490*/  IADD3.X R0, PT, PT, R0, R5, RZ, P0, !PT ;  /* 0x0000000500007210 */ /* 0x000fe400007fe4ff */
[----:B------:R-:W-:Y:S02]  /*04a0*/  LEA R42, P0, R2, R20, 0x2 ;  /* 0x00000014022a7211 */ /* 0x000fe400078010ff */
[----:B----4-:R-:W-:-:S02]  /*04b0*/  LEA R36, P2, R35, R36, 0x1 ;  /* 0x0000002423247211 */ /* 0x010fc400078408ff */
[----:B--2---:R-:W-:Y:S02]  /*04c0*/  LEA R34, P3, R4, R22, 0x1 ;  /* 0x0000001604227211 */ /* 0x004fe400078608ff */
[----:B------:R-:W-:Y:S02]  /*04d0*/  LEA R32, P4, R11, R30, 0x1 ;  /* 0x0000001e0b207211 */ /* 0x000fe400078808ff */
[----:B------:R-:W-:Y:S01]  /*04e0*/  LEA.HI.X R41, R2, R21, R41, 0x2, P0 ;  /* 0x0000001502297211 */ /* 0x000fe200000f1429 */
[----:B------:R-:W-:Y:S01]  /*04f0*/  HFMA2 R21, -RZ, RZ, 0, 0 ;  /* 0x00000000ff157431 */ /* 0x000fe200000001ff */
        /* <DEDUP_REMOVED lines=28> */
.L_x_5226:
[----:B------:R-:W-:Y:S01]  /*06c0*/  BAR.SYNC.DEFER_BLOCKING 0x0 ;  /* 0x0000000000007b1d */ /* 0x000fe20000010000 */
[----:B0-----:R-:W-:Y:S02]  /*06d0*/  MOV R2, R36 ;  /* 0x0000002400027202 */ /* 0x001fe40000000f00 */
[----:B------:R-:W-:-:S03]  /*06e0*/  MOV R3, R35 ;  /* 0x0000002300037202 */ /* 0x000fc60000000f00 */
[----:B------:R-:W-:-:S05]  /*06f0*/  IMAD.WIDE.U32 R2, R26, 0x10, R2 ;  /* 0x000000101a027825 */ /* 0x000fca00078e0002 */
[----:B------:R-:W2:Y:S04]  /*0700*/  LDG.E.128 R16, desc[UR16][R2.64] ;  /* 0x0000001002107981 */ /* 0x000ea8000c1e1d00 */
[----:B------:R0:W3:Y:S01]  /*0710*/  LDG.E.128 R48, desc[UR16][R2.64+0x200] ;  /* 0x0002001002307981 */ /* 0x0000e2000c1e1d00 */
[----:B------:R-:W1:Y:S01]  /*0720*/  S2UR UR5, SR_CgaCtaId ;  /* 0x00000000000579c3 */ /* 0x000e620000008800 */
[----:B------:R-:W-:Y:S01]  /*0730*/  UMOV UR4, 0x400 ;  /* 0x0000040000047882 */ /* 0x000fe20000000000 */
[----:B------:R-:W4:Y:S01]  /*0740*/  S2R R65, SR_LANEID ;  /* 0x0000000000417919 */ /* 0x000f220000000000 */
[----:B0-----:R-:W-:Y:S02]  /*0750*/  MOV R2, R34 ;  /* 0x0000002200027202 */ /* 0x001fe40000000f00 */
[----:B------:R-:W-:-:S03]  /*0760*/  MOV R3, R33 ;  /* 0x0000002100037202 */ /* 0x000fc60000000f00 */
[----:B------:R-:W-:Y:S01]  /*0770*/  IMAD.WIDE.U32 R14, R26, 0x10, R2 ;  /* 0x000000101a0e7825 */ /* 0x000fe200078e0002 */
[----:B-1----:R-:W-:Y:S01]  /*0780*/  ULEA UR4, UR5, UR4, 0x18 ;  /* 0x0000000405047291 */ /* 0x002fe2000f8ec0ff */
[----:B----4-:R-:W-:-:S05]  /*0790*/  IADD3 R24, PT, PT, R29, R65, RZ ;  /* 0x000000411d187210 */ /* 0x010fca0007ffe0ff */
[----:B------:R-:W-:-:S04]  /*07a0*/  LEA R24, R24, UR4, 0x4 ;  /* 0x0000000418187c11 */ /* 0x000fc8000f8e20ff */
[----:B------:R-:W-:Y:S01]  /*07b0*/  LEA R3, R65, R24, 0x4 ;  /* 0x0000001841037211 */ /* 0x000fe200078e20ff */
[----:B--2---:R0:W-:Y:S04]  /*07c0*/  STS.128 [R24], R16 ;  /* 0x0000001018007388 */ /* 0x0041e80000000c00 */
[----:B---3--:R-:W-:Y:S01]  /*07d0*/  STS.128 [R24+0x200], R48 ;  /* 0x0002003018007388 */ /* 0x008fe20000000c00 */
[----:B------:R-:W-:-:S03]  /*07e0*/  NOP ;  /* 0x0000000000007918 */ /* 0x000fc60000000000 */
[----:B------:R-:W-:Y:S04]  /*07f0*/  LDS.128 R8, [R3] ;  /* 0x0000000003087984 */ /* 0x000fe80000000c00 */
[----:B------:R-:W-:Y:S01]  /*0800*/  LDS.128 R4, [R3+0x10] ;  /* 0x0000100003047984 */ /* 0x000fe20000000c00 */
[----:B------:R-:W-:Y:S06]  /*0810*/  BAR.SYNC.DEFER_BLOCKING 0x0 ;  /* 0x0000000000007b1d */ /* 0x000fec0000010000 */
[----:B------:R-:W2:Y:S04]  /*0820*/  LDG.E.128 R52, desc[UR16][R14.64] ;  /* 0x000000100e347981 */ /* 0x000ea8000c1e1d00 */
[----:B------:R-:W3:Y:S01]  /*0830*/  LDG.E.128 R56, desc[UR16][R14.64+0x200] ;  /* 0x000200100e387981 */ /* 0x000ee2000c1e1d00 */
[----:B0-----:R-:W-:-:S02]  /*0840*/  MOV R16, R32 ;  /* 0x0000002000107202 */ /* 0x001fc40000000f00 */
[----:B------:R-:W-:-:S03]  /*0850*/  MOV R17, R31 ;  /* 0x0000001f00117202 */ /* 0x000fc60000000f00 */
[----:B------:R-:W-:Y:S01]  /*0860*/  IMAD.WIDE.U32 R22, R26, 0x10, R16 ;  /* 0x000000101a167825 */ /* 0x000fe200078e0010 */
[----:B--2---:R-:W-:Y:S04]  /*0870*/  STS.128 [R24], R52 ;  /* 0x0000003418007388 */ /* 0x004fe80000000c00 */
[----:B---3--:R-:W-:Y:S01]  /*0880*/  STS.128 [R24+0x200], R56 ;  /* 0x0002003818007388 */ /* 0x008fe20000000c00 */
[----:B------:R-:W-:-:S03]  /*0890*/  NOP ;  /* 0x0000000000007918 */ /* 0x000fc60000000000 */
[----:B------:R-:W0:Y:S04]  /*08a0*/  LDS.128 R48, [R3] ;  /* 0x0000000003307984 */ /* 0x000e280000000c00 */
[----:B------:R1:W2:Y:S01]  /*08b0*/  LDS.128 R16, [R3+0x10] ;  /* 0x0000100003107984 */ /* 0x0002a20000000c00 */
[----:B------:R-:W-:Y:S06]  /*08c0*/  BAR.SYNC.DEFER_BLOCKING 0x0 ;  /* 0x0000000000007b1d */ /* 0x000fec0000010000 */
[----:B------:R-:W3:Y:S04]  /*08d0*/  LDG.E.128 R68, desc[UR16][R22.64] ;  /* 0x0000001016447981 */ /* 0x000ee8000c1e1d00 */
[----:B------:R-:W4:Y:S01]  /*08e0*/  LDG.E.128 R72, desc[UR16][R22.64+0x200] ;  /* 0x0002001016487981 */ /* 0x000f22000c1e1d00 */
[----:B------:R-:W-:Y:S01]  /*08f0*/  MOV R64, UR4 ;  /* 0x0000000400407c02 */ /* 0x000fe20008000f00 */
[----:B------:R-:W-:Y:S01]  /*0900*/  BSSY.RECONVERGENT B0, `(.L_x_5179) ;  /* 0x0000037000007945 */ /* 0x000fe20003800200 */
[----:B0-----:R-:W-:-:S02]  /*0910*/  HADD2.F32 R0, -RZ, R48.H0_H0 ;  /* 0x20000030ff007230 */ /* 0x001fc40000004100 */
[----:B------:R-:W-:Y:S02]  /*0920*/  HADD2.F32 R20, -RZ, R50.H0_H0 ;  /* 0x20000032ff147230 */ /* 0x000fe40000004100 */
[----:B------:R-:W-:Y:S02]  /*0930*/  HADD2.F32 R48, -RZ, R48.H1_H1 ;  /* 0x30000030ff307230 */ /* 0x000fe40000004100 */
[--C-:B-----5:R-:W-:Y:S01]  /*0940*/  FADD.FTZ R63, R0, R45.reuse ;  /* 0x0000002d003f7221 */ /* 0x120fe20000010000 */
[--C-:B------:R-:W-:Y:S02]  /*0950*/  HADD2.F32 R2, -RZ, R49.reuse.H0_H0 ;  /* 0x20000031ff027230 */ /* 0x100fe40000004100 */
[--C-:B------:R-:W-:Y:S01]  /*0960*/  FADD.FTZ R59, R20, R45.reuse ;  /* 0x0000002d143b7221 */ /* 0x100fe20000010000 */
[----:B------:R-:W-:Y:S02]  /*0970*/  HADD2.F32 R60, -RZ, R49.H1_H1 ;  /* 0x30000031ff3c7230 */ /* 0x000fe40000004100 */
[----:B------:R-:W-:Y:S01]  /*0980*/  FADD.FTZ R62, R48, R45 ;  /* 0x0000002d303e7221 */ /* 0x000fe20000010000 */
[----:B------:R-:W-:Y:S01]  /*0990*/  FSETP.GTU.FTZ.AND P0, PT, R63, 20, PT ;  /* 0x41a000003f00780b */ /* 0x000fe20003f1c000 */
[----:B------:R-:W-:-:S02]  /*09a0*/  HADD2.F32 R50, -RZ, R50.H1_H1 ;  /* 0x30000032ff327230 */ /* 0x000fc40000004100 */
[--C-:B------:R-:W-:Y:S01]  /*09b0*/  FADD.FTZ R61, R2, R45.reuse ;  /* 0x0000002d023d7221 */ /* 0x100fe20000010000 */
[----:B------:R-:W-:Y:S02]  /*09c0*/  HADD2.F32 R52, -RZ, R51.H0_H0 ;  /* 0x20000033ff347230 */ /* 0x000fe40000004100 */
[--C-:B------:R-:W-:Y:S01]  /*09d0*/  FADD.FTZ R60, R60, R45.reuse ;  /* 0x0000002d3c3c7221 */ /* 0x100fe20000010000 */
[----:B------:R-:W-:Y:S01]  /*09e0*/  FSETP.GTU.FTZ.AND P1, PT, R62, 20, PT ;  /* 0x41a000003e00780b */ /* 0x000fe20003f3c000 */
[--C-:B------:R-:W-:Y:S01]  /*09f0*/  FADD.FTZ R58, R50, R45.reuse ;  /* 0x0000002d323a7221 */ /* 0x100fe20000010000 */
[----:B------:R-:W-:Y:S01]  /*0a00*/  FSETP.GTU.FTZ.AND P2, PT, R61, 20, PT ;  /* 0x41a000003d00780b */ /* 0x000fe20003f5c000 */
[----:B------:R-:W-:Y:S01]  /*0a10*/  FADD.FTZ R57, R52, R45 ;  /* 0x0000002d34397221 */ /* 0x000fe20000010000 */
[----:B------:R-:W-:Y:S02]  /*0a20*/  FSETP.GTU.FTZ.AND P3, PT, R60, 20, PT ;  /* 0x41a000003c00780b */ /* 0x000fe40003f7c000 */
[----:B------:R-:W-:-:S02]  /*0a30*/  FSETP.GTU.FTZ.AND P4, PT, R59, 20, PT ;  /* 0x41a000003b00780b */ /* 0x000fc40003f9c000 */
[----:B------:R-:W-:Y:S01]  /*0a40*/  FSETP.GTU.FTZ.AND P5, PT, R58, 20, PT ;  /* 0x41a000003a00780b */ /* 0x000fe20003fbc000 */
[----:B---3--:R1:W-:Y:S04]  /*0a50*/  STS.128 [R24], R68 ;  /* 0x0000004418007388 */ /* 0x0083e80000000c00 */
[----:B----4-:R1:W-:Y:S01]  /*0a60*/  STS.128 [R24+0x200], R72 ;  /* 0x0002004818007388 */ /* 0x0103e20000000c00 */
[----:B------:R-:W-:Y:S01]  /*0a70*/  NOP ;  /* 0x0000000000007918 */ /* 0x000fe20000000000 */
[----:B--2---:R-:W-:Y:S06]  /*0a80*/  @P0 BRA `(.L_x_5180) ;  /* 0x0000000000780947 */ /* 0x004fec0003800000 */
        /* <DEDUP_REMOVED lines=30> */
.L_x_5180:
[----:B------:R-:W-:Y:S05]  /*0c70*/  BSYNC.RECONVERGENT B0 ;  /* 0x0000000000007941 */ /* 0x000fea0003800200 */
.L_x_5179:
[----:B------:R-:W-:Y:S01]  /*0c80*/  HADD2.F32 R56, -RZ, R51.H1_H1 ;  /* 0x30000033ff387230 */ /* 0x000fe20000004100 */
[----:B------:R-:W-:Y:S01]  /*0c90*/  BSSY.RECONVERGENT B0, `(.L_x_5181) ;  /* 0x0000022000007945 */ /* 0x000fe20003800200 */
[----:B------:R-:W-:-:S03]  /*0ca0*/  FSETP.GTU.FTZ.AND P0, PT, R57, 20, PT ;  /* 0x41a000003900780b */ /* 0x000fc60003f1c000 */
[----:B------:R-:W-:Y:S01]  /*0cb0*/  FADD.FTZ R56, R56, R45 ;  /* 0x0000002d38387221 */ /* 0x000fe20000010000 */
        /* <DEDUP_REMOVED lines=31> */
.L_x_5182:
[----:B------:R-:W-:Y:S05]  /*0eb0*/  BSYNC.RECONVERGENT B0 ;  /* 0x0000000000007941 */ /* 0x000fea0003800200 */
.L_x_5181:
[----:B------:R-:W-:Y:S01]  /*0ec0*/  HADD2.F32 R0, -RZ, R16.H0_H0 ;  /* 0x20000010ff007230 */ /* 0x000fe20000004100 */
        /* <DEDUP_REMOVED lines=34> */
.L_x_5184:
[----:B------:R-:W-:Y:S05]  /*10f0*/  BSYNC.RECONVERGENT B0 ;  /* 0x0000000000007941 */ /* 0x000fea0003800200 */
.L_x_5183:
        /* <DEDUP_REMOVED lines=35> */
.L_x_5186:
[----:B------:R-:W-:Y:S05]  /*1330*/  BSYNC.RECONVERGENT B0 ;  /* 0x0000000000007941 */ /* 0x000fea0003800200 */
.L_x_5185:
        /* <DEDUP_REMOVED lines=35> */
.L_x_5188:
[----:B------:R-:W-:Y:S05]  /*1570*/  BSYNC.RECONVERGENT B0 ;  /* 0x0000000000007941 */ /* 0x000fea0003800200 */
.L_x_5187:
        /* <DEDUP_REMOVED lines=35> */
.L_x_5190:
[----:B------:R-:W-:Y:S05]  /*17b0*/  BSYNC.RECONVERGENT B0 ;  /* 0x0000000000007941 */ /* 0x000fea0003800200 */
.L_x_5189:
        /* <DEDUP_REMOVED lines=35> */
.L_x_5192:
[----:B------:R-:W-:Y:S05]  /*19f0*/  BSYNC.RECONVERGENT B0 ;  /* 0x0000000000007941 */ /* 0x000fea0003800200 */
.L_x_5191:
        /* <DEDUP_REMOVED lines=35> */
.L_x_5194:
[----:B------:R-:W-:Y:S05]  /*1c30*/  BSYNC.RECONVERGENT B0 ;  /* 0x0000000000007941 */ /* 0x000fea0003800200 */
.L_x_5193:
        /* <DEDUP_REMOVED lines=35> */
.L_x_5196:
[----:B------:R-:W-:Y:S05]  /*1e70*/  BSYNC.RECONVERGENT B0 ;  /* 0x0000000000007941 */ /* 0x000fea0003800200 */
.L_x_5195:
        /* <DEDUP_REMOVED lines=35> */
.L_x_5198:
[----:B------:R-:W-:Y:S05]  /*20b0*/  BSYNC.RECONVERGENT B0 ;  /* 0x0000000000007941 */ /* 0x000fea0003800200 */
.L_x_5197:
        /* <DEDUP_REMOVED lines=33> */
.L_x_5200:
[----:B------:R-:W-:Y:S05]  /*22d0*/  BSYNC.RECONVERGENT B0 ;  /* 0x0000000000007941 */ /* 0x000fea0003800200 */
.L_x_5199:
        /* <DEDUP_REMOVED lines=32> */
.L_x_5202:
[----:B------:R-:W-:Y:S05]  /*24e0*/  BSYNC.RECONVERGENT B0 ;  /* 0x0000000000007941 */ /* 0x000fea0003800200 */
.L_x_5201:
        /* <DEDUP_REMOVED lines=32> */
.L_x_5204:
[----:B------:R-:W-:Y:S05]  /*26f0*/  BSYNC.RECONVERGENT B0 ;  /* 0x0000000000007941 */ /* 0x000fea0003800200 */
.L_x_5203:
        /* <DEDUP_REMOVED lines=32> */
.L_x_5206:
[----:B------:R-:W-:Y:S05]  /*2900*/  BSYNC.RECONVERGENT B0 ;  /* 0x0000000000007941 */ /* 0x000fea0003800200 */
.L_x_5205:
        /* <DEDUP_REMOVED lines=32> */
.L_x_5208:
[----:B------:R-:W-:Y:S05]  /*2b10*/  BSYNC.RECONVERGENT B0 ;  /* 0x0000000000007941 */ /* 0x000fea0003800200 */
.L_x_5207:
        /* <DEDUP_REMOVED lines=32> */
.L_x_5210:
[----:B------:R-:W-:Y:S05]  /*2d20*/  BSYNC.RECONVERGENT B0 ;  /* 0x0000000000007941 */ /* 0x000fea0003800200 */
.L_x_5209:
[----:B------:R-:W0:Y:S01]  /*2d30*/  LDCU.128 UR12, c[0x0][0x410] ;  /* 0x00008200ff0c77ac */ /* 0x000e220008000c00 */
[----:B------:R-:W2:Y:S01]  /*2d40*/  LDC.64 R22, c[0x0][0x488] ;  /* 0x00012200ff167b82 */ /* 0x000ea20000000a00 */
[----:B-1----:R-:W-:Y:S01]  /*2d50*/  LDS.128 R68, [R3+0x10] ;  /* 0x0000100003447984 */ /* 0x002fe20000000c00 */
[----:B------:R-:W-:Y:S01]  /*2d60*/  UIADD3 UR19, UPT, UPT, UR8, -0x1, URZ ;  /* 0xffffffff08137890 */ /* 0x000fe2000fffe0ff */
[----:B------:R-:W-:Y:S01]  /*2d70*/  UMOV UR5, URZ ;  /* 0x000000ff00057c82 */ /* 0x000fe20008000000 */
[----:B------:R-:W1:Y:S04]  /*2d80*/  LDCU.64 UR20, c[0x0][0x490] ;  /* 0x00009200ff1477ac */ /* 0x000e680008000a00 */
[----:B------:R-:W3:Y:S01]  /*2d90*/  LDC.64 R72, c[0x0][0x478] ;  /* 0x00011e00ff487b82 */ /* 0x000ee20000000a00 */
[----:B------:R-:W-:-:S04]  /*2da0*/  USHF.L.U32 UR4, UR19, 0xa, URZ ;  /* 0x0000000a13047899 */ /* 0x000fc800080006ff */
[----:B0-----:R-:W-:-:S04]  /*2db0*/  UIMAD.WIDE.U32 UR6, UR18, UR12, UR4 ;  /* 0x0000000c120672a5 */ /* 0x001fc8000f8e0004 */
[----:B------:R-:W-:Y:S02]  /*2dc0*/  UIMAD UR10, UR18, UR13, UR7 ;  /* 0x0000000d120a72a4 */ /* 0x000fe4000f8e0207 */
[----:B------:R-:W-:Y:S02]  /*2dd0*/  MOV R17, UR7 ;  /* 0x0000000700117c02 */ /* 0x000fe40008000f00 */
[----:B------:R-:W-:Y:S02]  /*2de0*/  MOV R16, UR6 ;  /* 0x0000000600107c02 */ /* 0x000fe40008000f00 */
[----:B------:R-:W-:-:S03]  /*2df0*/  MOV R17, UR10 ;  /* 0x0000000a00117c02 */ /* 0x000fc60008000f00 */
[----:B------:R-:W-:-:S04]  /*2e00*/  IMAD.WIDE.U32 R16, R46, UR14, R16 ;  /* 0x0000000e2e107c25 */ /* 0x000fc8000f8e0010 */
[----:B------:R-:W-:Y:S01]  /*2e10*/  IMAD R0, R46, UR15, R17 ;  /* 0x0000000f2e007c24 */ /* 0x000fe2000f8e0211 */
[C---:B--2---:R-:W-:Y:S01]  /*2e20*/  LEA R22, P0, R16.reuse, R22, 0x1 ;  /* 0x0000001610167211 */ /* 0x044fe200078008ff */
[----:B------:R-:W0:Y:S03]  /*2e30*/  LDCU.128 UR12, c[0x0][0x420] ;  /* 0x00008400ff0c77ac */ /* 0x000e260008000c00 */
[----:B------:R-:W-:Y:S02]  /*2e40*/  LEA.HI.X R23, R16, R23, R0, 0x1, P0 ;  /* 0x0000001710177211 */ /* 0x000fe400000f0c00 */
[----:B------:R-:W2:Y:S01]  /*2e50*/  LDS.128 R16, [R3] ;  /* 0x0000000003107984 */ /* 0x000ea20000000c00 */
[----:B------:R-:W-:Y:S01]  /*2e60*/  IMAD.WIDE.U32 R22, R26, 0x10, R22 ;  /* 0x000000101a167825 */ /* 0x000fe200078e0016 */
[----:B------:R-:W-:Y:S06]  /*2e70*/  BAR.SYNC.DEFER_BLOCKING 0x0 ;  /* 0x0000000000007b1d */ /* 0x000fec0000010000 */
[----:B------:R-:W4:Y:S04]  /*2e80*/  LDG.E.128 R88, desc[UR16][R22.64] ;  /* 0x0000001016587981 */ /* 0x000f28000c1e1d00 */
[----:B------:R5:W2:Y:S01]  /*2e90*/  LDG.E.128 R96, desc[UR16][R22.64+0x200] ;  /* 0x0002001016607981 */ /* 0x000aa2000c1e1d00 */
        /* <DEDUP_REMOVED lines=8> */
[----:B---3--:R-:W-:-:S04]  /*2f20*/  LEA R72, P0, R66, R72, 0x1 ;  /* 0x0000004842487211 */ /* 0x008fc800078008ff */
[----:B------:R-:W-:-:S03]  /*2f30*/  LEA.HI.X R73, R66, R73, R0, 0x1, P0 ;  /* 0x0000004942497211 */ /* 0x000fc600000f0c00 */
[----:B-----5:R-:W-:Y:S01]  /*2f40*/  IMAD.WIDE.U32 R22, R26, 0x10, R72 ;  /* 0x000000101a167825 */ /* 0x020fe200078e0048 */
[----:B----4-:R-:W-:Y:S04]  /*2f50*/  STS.128 [R24], R88 ;  /* 0x0000005818007388 */ /* 0x010fe80000000c00 */
[----:B--2---:R-:W-:Y:S01]  /*2f60*/  STS.128 [R24+0x200], R96 ;  /* 0x0002006018007388 */ /* 0x004fe20000000c00 */
[----:B------:R-:W-:-:S03]  /*2f70*/  NOP ;  /* 0x0000000000007918 */ /* 0x000fc60000000000 */
[----:B------:R-:W2:Y:S04]  /*2f80*/  LDS.128 R84, [R3] ;  /* 0x0000000003547984 */ /* 0x000ea80000000c00 */
[----:B------:R-:W3:Y:S01]  /*2f90*/  LDS.128 R72, [R3+0x10] ;  /* 0x0000100003487984 */ /* 0x000ee20000000c00 */
[----:B------:R-:W-:Y:S06]  /*2fa0*/  BAR.SYNC.DEFER_BLOCKING 0x0 ;  /* 0x0000000000007b1d */ /* 0x000fec0000010000 */
[----:B------:R-:W4:Y:S04]  /*2fb0*/  LDG.E.128 R76, desc[UR16][R22.64] ;  /* 0x00000010164c7981 */ /* 0x000f28000c1e1d00 */
[----:B------:R5:W4:Y:S01]  /*2fc0*/  LDG.E.128 R80, desc[UR16][R22.64+0x200] ;  /* 0x0002001016507981 */ /* 0x000b22000c1e1d00 */
[--C-:B------:R-:W-:Y:S01]  /*2fd0*/  HADD2.F32 R117, -RZ, R16.reuse.H0_H0 ;  /* 0x20000010ff757230 */ /* 0x100fe20000004100 */
[----:B0-----:R-:W-:Y:S01]  /*2fe0*/  UIMAD.WIDE.U32 UR6, UR18, UR10, UR4 ;  /* 0x0000000a120672a5 */ /* 0x001fe2000f8e0004 */
[----:B------:R-:W-:Y:S01]  /*2ff0*/  HADD2.F32 R114, -RZ, R16.H1_H1 ;  /* 0x30000010ff727230 */ /* 0x000fe20000004100 */
[----:B-1----:R-:W-:Y:S01]  /*3000*/  UISETP.NE.U32.AND UP0, UPT, UR20, URZ, UPT ;  /* 0x000000ff1400728c */ /* 0x002fe2000bf05070 */
[----:B--2---:R-:W-:Y:S01]  /*3010*/  HADD2.F32 R95, -RZ, R84.H0_H0 ;  /* 0x20000054ff5f7230 */ /* 0x004fe20000004100 */
[----:B------:R-:W-:Y:S01]  /*3020*/  UIMAD UR7, UR18, UR11, UR7 ;  /* 0x0000000b120772a4 */ /* 0x000fe2000f8e0207 */
[----:B------:R-:W-:Y:S01]  /*3030*/  HADD2.F32 R93, -RZ, R85.H0_H0 ;  /* 0x20000055ff5d7230 */ /* 0x000fe20000004100 */
[----:B------:R-:W-:Y:S01]  /*3040*/  UISETP.NE.AND.EX UP0, UPT, UR21, URZ, UPT, UP0 ;  /* 0x000000ff1500728c */ /* 0x000fe2000bf05300 */
[----:B------:R-:W-:-:S02]  /*3050*/  HADD2.F32 R92, -RZ, R86.H0_H0 ;  /* 0x20000056ff5c7230 */ /* 0x000fc40000004100 */
[----:B------:R-:W-:Y:S01]  /*3060*/  FMUL.FTZ R0, R95, -1.4426950216293334961 ;  /* 0xbfb8aa3b5f007820 */ /* 0x000fe20000410000 */
[----:B------:R-:W-:Y:S02]  /*3070*/  HADD2.F32 R94, -RZ, R84.H1_H1 ;  /* 0x30000054ff5e7230 */ /* 0x000fe40000004100 */
[----:B------:R-:W-:Y:S01]  /*3080*/  FMUL.FTZ R20, R93, -1.4426950216293334961 ;  /* 0xbfb8aa3b5d147820 */ /* 0x000fe20000410000 */
[----:B------:R-:W-:Y:S01]  /*3090*/  HADD2.F32 R86, -RZ, R86.H1_H1 ;  /* 0x30000056ff567230 */ /* 0x000fe20000004100 */
[----:B------:R0:W1:Y:S01]  /*30a0*/  MUFU.EX2 R66, R0 ;  /* 0x0000000000427308 */ /* 0x0000620000000800 */
[----:B------:R-:W-:Y:S02]  /*30b0*/  HADD2.F32 R96, -RZ, R85.H1_H1 ;  /* 0x30000055ff607230 */ /* 0x000fe40000004100 */
[----:B------:R-:W-:Y:S01]  /*30c0*/  FMUL.FTZ R2, R94, -1.4426950216293334961 ;  /* 0xbfb8aa3b5e027820 */ /* 0x000fe20000410000 */
[----:B---3--:R-:W-:Y:S02]  /*30d0*/  HADD2.F32 R89, -RZ, R73.H1_H1 ;  /* 0x30000049ff597230 */ /* 0x008fe40000004100 */
[----:B------:R-:W-:Y:S01]  /*30e0*/  FMUL.FTZ R84, R86, -1.4426950216293334961 ;  /* 0xbfb8aa3b56547820 */ /* 0x000fe20000410000 */
[----:B------:R-:W-:-:S02]  /*30f0*/  HADD2.F32 R90, -RZ, R74.H0_H0 ;  /* 0x2000004aff5a7230 */ /* 0x000fc40000004100 */
[----:B-----5:R-:W-:Y:S01]  /*3100*/  FMUL.FTZ R22, R96, -1.4426950216293334961 ;  /* 0xbfb8aa3b60167820 */ /* 0x020fe20000410000 */
[----:B------:R-:W-:Y:S01]  /*3110*/  FMUL.FTZ R23, R92, -1.4426950216293334961 ;  /* 0xbfb8aa3b5c177820 */ /* 0x000fe20000410000 */
[----:B------:R2:W3:Y:S01]  /*3120*/  MUFU.EX2 R97, R20 ;  /* 0x0000001400617308 */ /* 0x0004e20000000800 */
[--C-:B0-----:R-:W-:Y:S02]  /*3130*/  HADD2.F32 R0, -RZ, R87.reuse.H0_H0 ;  /* 0x20000057ff007230 */ /* 0x101fe40000004100 */
[----:B------:R-:W-:Y:S01]  /*3140*/  FMUL.FTZ R103, R89, -1.4426950216293334961 ;  /* 0xbfb8aa3b59677820 */ /* 0x000fe20000410000 */
[----:B------:R-:W-:Y:S02]  /*3150*/  HADD2.F32 R87, -RZ, R87.H1_H1 ;  /* 0x30000057ff577230 */ /* 0x000fe40000004100 */
[--C-:B------:R-:W-:Y:S02]  /*3160*/  HADD2.F32 R111, -RZ, R17.reuse.H0_H0 ;  /* 0x20000011ff6f7230 */ /* 0x100fe40000004100 */
[----:B------:R-:W-:Y:S01]  /*3170*/  FMUL.FTZ R85, R0, -1.4426950216293334961 ;  /* 0xbfb8aa3b00557820 */ /* 0x000fe20000410000 */
[----:B------:R-:W-:Y:S01]  /*3180*/  HADD2.F32 R113, -RZ, R17.H1_H1 ;  /* 0x30000011ff717230 */ /* 0x000fe20000004100 */
[----:B------:R0:W5:Y:S01]  /*3190*/  MUFU.EX2 R67, R2 ;  /* 0x0000000200437308 */ /* 0x0001620000000800 */
[----:B--2---:R-:W-:-:S02]  /*31a0*/  HADD2.F32 R20, -RZ, R72.H1_H1 ;  /* 0x30000048ff147230 */ /* 0x004fc40000004100 */
[----:B------:R-:W-:Y:S01]  /*31b0*/  FMUL.FTZ R88, R87, -1.4426950216293334961 ;  /* 0xbfb8aa3b57587820 */ /* 0x000fe20000410000 */
[----:B-1----:R-:W-:Y:S01]  /*31c0*/  FADD.FTZ R66, R66, 1 ;  /* 0x3f80000042427421 */ /* 0x002fe20000010000 */
[----:B------:R-:W-:Y:S02]  /*31d0*/  HADD2.F32 R115, -RZ, R18.H1_H1 ;  /* 0x30000012ff737230 */ /* 0x000fe40000004100 */
[----:B------:R-:W-:Y:S01]  /*31e0*/  FMUL.FTZ R91, R20, -1.4426950216293334961 ;  /* 0xbfb8aa3b145b7820 */ /* 0x000fe20000410000 */
[--C-:B------:R-:W-:Y:S01]  /*31f0*/  HADD2.F32 R104, -RZ, R19.reuse.H0_H0 ;  /* 0x20000013ff687230 */ /* 0x100fe20000004100 */
[----:B------:R1:W2:Y:S01]  /*3200*/  MUFU.EX2 R98, R84 ;  /* 0x0000005400627308 */ /* 0x0002a20000000800 */
[----:B0-----:R-:W-:Y:S02]  /*3210*/  HADD2.F32 R2, -RZ, R72.H0_H0 ;  /* 0x20000048ff027230 */ /* 0x001fe40000004100 */
[----:B---3--:R-:W-:Y:S01]  /*3220*/  FADD.FTZ R97, R97, 1 ;  /* 0x3f80000061617421 */ /* 0x008fe20000010000 */
[----:B------:R-:W-:-:S02]  /*3230*/  HADD2.F32 R105, -RZ, R19.H1_H1 ;  /* 0x30000013ff697230 */ /* 0x000fc40000004100 */
[--C-:B------:R-:W-:Y:S02]  /*3240*/  HADD2.F32 R106, -RZ, R68.reuse.H0_H0 ;  /* 0x20000044ff6a7230 */ /* 0x100fe40000004100 */
[----:B------:R-:W-:Y:S01]  /*3250*/  FMUL.FTZ R72, R2, -1.4426950216293334961 ;  /* 0xbfb8aa3b02487820 */ /* 0x000fe20000410000 */
[----:B------:R-:W-:Y:S01]  /*3260*/  HADD2.F32 R107, -RZ, R68.H1_H1 ;  /* 0x30000044ff6b7230 */ /* 0x000fe20000004100 */
[----:B------:R0:W3:Y:S01]  /*3270*/  MUFU.EX2 R99, R85 ;  /* 0x0000005500637308 */ /* 0x0000e20000000800 */
[----:B-1----:R-:W-:Y:S02]  /*3280*/  HADD2.F32 R84, -RZ, R73.H0_H0 ;  /* 0x20000049ff547230 */ /* 0x002fe40000004100 */
[----:B-----5:R-:W-:Y:S01]  /*3290*/  FADD.FTZ R67, R67, 1 ;  /* 0x3f80000043437421 */ /* 0x020fe20000010000 */
[----:B------:R-:W-:Y:S02]  /*32a0*/  HADD2.F32 R108, -RZ, R69.H1_H1 ;  /* 0x30000045ff6c7230 */ /* 0x000fe40000004100 */
[----:B------:R-:W-:-:S02]  /*32b0*/  FMUL.FTZ R73, R84, -1.4426950216293334961 ;  /* 0xbfb8aa3b54497820 */ /* 0x000fc40000410000 */
[----:B------:R1:W5:Y:S01]  /*32c0*/  MUFU.EX2 R100, R88 ;  /* 0x0000005800647308 */ /* 0x0003620000000800 */
[----:B0-----:R-:W-:Y:S02]  /*32d0*/  HADD2.F32 R85, -RZ, R74.H1_H1 ;  /* 0x3000004aff557230 */ /* 0x001fe40000004100 */
[----:B--2---:R-:W-:-:S03]  /*32e0*/  FADD.FTZ R98, R98, 1 ;  /* 0x3f80000062627421 */ /* 0x004fc60000010000 */
[----:B------:R-:W-:Y:S02]  /*32f0*/  FMUL.FTZ R74, R85, -1.4426950216293334961 ;  /* 0xbfb8aa3b554a7820 */ /* 0x000fe40000410000 */
[----:B------:R0:W2:Y:S01]  /*3300*/  MUFU.EX2 R102, R91 ;  /* 0x0000005b00667308 */ /* 0x0000a20000000800 */
[----:B-1----:R-:W-:Y:S02]  /*3310*/  HADD2.F32 R88, -RZ, R75.H0_H0 ;  /* 0x2000004bff587230 */ /* 0x002fe40000004100 */
[----:B---3--:R-:W-:-:S05]  /*3320*/  FADD.FTZ R99, R99, 1 ;  /* 0x3f80000063637421 */ /* 0x008fca0000010000 */
[----:B------:R1:W3:Y:S01]  /*3330*/  MUFU.EX2 R101, R72 ;  /* 0x0000004800657308 */ /* 0x0002e20000000800 */
[----:B0-----:R-:W-:Y:S02]  /*3340*/  HADD2.F32 R91, -RZ, R75.H1_H1 ;  /* 0x3000004bff5b7230 */ /* 0x001fe40000004100 */
[----:B-----5:R-:W-:-:S03]  /*3350*/  FADD.FTZ R100, R100, 1 ;  /* 0x3f80000064647421 */ /* 0x020fc60000010000 */
[----:B------:R-:W-:Y:S02]  /*3360*/  FMUL.FTZ R75, R91, -1.4426950216293334961 ;  /* 0xbfb8aa3b5b4b7820 */ /* 0x000fe40000410000 */
[----:B------:R0:W5:Y:S01]  /*3370*/  MUFU.EX2 R109, R73 ;  /* 0x00000049006d7308 */ /* 0x0001620000000800 */
[----:B-1----:R-:W-:Y:S01]  /*3380*/  FMUL.FTZ R72, R90, -1.4426950216293334961 ;  /* 0xbfb8aa3b5a487820 */ /* 0x002fe20000410000 */
[----:B--2---:R-:W-:-:S06]  /*3390*/  FADD.FTZ R135, R102, 1 ;  /* 0x3f80000066877421 */ /* 0x004fcc0000010000 */
[----:B------:R-:W1:Y:S01]  /*33a0*/  MUFU.EX2 R132, R72 ;  /* 0x0000004800847308 */ /* 0x000e620000000800 */
[----:B0-----:R-:W-:Y:S01]  /*33b0*/  FMUL.FTZ R73, R88, -1.4426950216293334961 ;  /* 0xbfb8aa3b58497820 */ /* 0x001fe20000410000 */
[----:B---3--:R-:W-:Y:S01]  /*33c0*/  FADD.FTZ R131, R101, 1 ;  /* 0x3f80000065837421 */ /* 0x008fe20000010000 */
[----:B------:R-:W-:-:S05]  /*33d0*/  HADD2.F32 R101, -RZ, R70.H0_H0 ;  /* 0x20000046ff657230 */ /* 0x000fca0000004100 */
[----:B------:R-:W0:Y:S01]  /*33e0*/  MUFU.EX2 R134, R74 ;  /* 0x0000004a00867308 */ /* 0x000e220000000800 */
[----:B-----5:R-:W-:-:S07]  /*33f0*/  FADD.FTZ R137, R109, 1 ;  /* 0x3f8000006d897421 */ /* 0x020fce0000010000 */
[----:B------:R-:W-:Y:S01]  /*3400*/  MUFU.EX2 R136, R73 ;  /* 0x0000004900887308 */ /* 0x000fe20000000800 */
[----:B-1----:R-:W-:-:S07]  /*3410*/  FADD.FTZ R132, R132, 1 ;  /* 0x3f80000084847421 */ /* 0x002fce0000010000 */
[----:B------:R-:W-:Y:S01]  /*3420*/  MUFU.EX2 R138, R75 ;  /* 0x0000004b008a7308 */ /* 0x000fe20000000800 */
[----:B0-----:R-:W-:-:S07]  /*3430*/  FADD.FTZ R134, R134, 1 ;  /* 0x3f80000086867421 */ /* 0x001fce0000010000 */
[----:B------:R-:W0:Y:S08]  /*3440*/  MUFU.EX2 R22, R22 ;  /* 0x0000001600167308 */ /* 0x000e300000000800 */
[----:B------:R-:W1:Y:S08]  /*3450*/  MUFU.EX2 R23, R23 ;  /* 0x0000001700177308 */ /* 0x000e700000000800 */
[----:B------:R-:W2:Y:S01]  /*3460*/  MUFU.RCP R112, R66 ;  /* 0x0000004200707308 */ /* 0x000ea20000001000 */
[----:B0-----:R-:W-:-:S07]  /*3470*/  FADD.FTZ R22, R22, 1 ;  /* 0x3f80000016167421 */ /* 0x001fce0000010000 */
[----:B------:R-:W0:Y:S01]  /*3480*/  MUFU.RCP R119, R67 ;  /* 0x0000004300777308 */ /* 0x000e220000001000 */
[----:B-1----:R-:W-:-:S07]  /*3490*/  FADD.FTZ R23, R23, 1 ;  /* 0x3f80000017177421 */ /* 0x002fce0000010000 */
[----:B------:R1:W3:Y:S01]  /*34a0*/  MUFU.EX2 R110, R103 ;  /* 0x00000067006e7308 */ /* 0x0002e20000000800 */
[----:B--2---:R-:W-:-:S07]  /*34b0*/  FADD.FTZ R16, -R112, 1 ;  /* 0x3f80000070107421 */ /* 0x004fce0000010100 */
[----:B------:R-:W-:Y:S01]  /*34c0*/  MUFU.RCP R123, R22 ;  /* 0x00000016007b7308 */ /* 0x000fe20000001000 */
[----:B-1----:R-:W-:Y:S02]  /*34d0*/  HADD2.F32 R103, -RZ, R18.H0_H0 ;  /* 0x20000012ff677230 */ /* 0x002fe40000004100 */
[----:B0-----:R-:W-:-:S04]  /*34e0*/  FADD.FTZ R19, -R119, 1 ;  /* 0x3f80000077137421 */ /* 0x001fc80000010100 */
[----:B------:R-:W-:Y:S01]  /*34f0*/  FFMA.FTZ R67, R94, R19, 1 ;  /* 0x3f8000005e437423 */ /* 0x000fe20000010013 */
[----:B------:R0:W1:Y:S01]  /*3500*/  MUFU.RCP R133, R23 ;  /* 0x0000001700857308 */ /* 0x0000620000001000 */
[----:B---3--:R-:W-:-:S07]  /*3510*/  FADD.FTZ R130, R110, 1 ;  /* 0x3f8000006e827421 */ /* 0x008fce0000010000 */
[----:B------:R2:W3:Y:S01]  /*3520*/  MUFU.RCP R122, R97 ;  /* 0x00000061007a7308 */ /* 0x0004e20000001000 */
[----:B0-----:R-:W-:-:S07]  /*3530*/  FFMA.FTZ R23, R95, R16, 1 ;  /* 0x3f8000005f177423 */ /* 0x001fce0000010010 */
[----:B------:R0:W5:Y:S01]  /*3540*/  MUFU.RCP R129, R98 ;  /* 0x0000006200817308 */ /* 0x0001620000001000 */
[----:B--2---:R-:W-:-:S07]  /*3550*/  HADD2.F32 R97, -RZ, R71.H0_H0 ;  /* 0x20000047ff617230 */ /* 0x004fce0000004100 */
[----:B------:R2:W5:Y:S01]  /*3560*/  MUFU.RCP R127, R99 ;  /* 0x00000063007f7308 */ /* 0x0005620000001000 */
[----:B0-----:R-:W-:Y:S02]  /*3570*/  HADD2.F32 R98, -RZ, R71.H1_H1 ;  /* 0x30000047ff627230 */ /* 0x001fe40000004100 */
[----:B-1----:R-:W-:-:S04]  /*3580*/  FADD.FTZ R71, -R133, 1 ;  /* 0x3f80000085477421 */ /* 0x002fc80000010100 */
[----:B------:R-:W-:Y:S01]  /*3590*/  FFMA.FTZ R71, R92, R71, 1 ;  /* 0x3f8000005c477423 */ /* 0x000fe20000010047 */
[----:B------:R0:W1:Y:S01]  /*35a0*/  MUFU.RCP R128, R100 ;  /* 0x0000006400807308 */ /* 0x0000620000001000 */
[----:B--2---:R-:W-:-:S07]  /*35b0*/  HADD2.F32 R99, -RZ, R70.H1_H1 ;  /* 0x30000046ff637230 */ /* 0x004fce0000004100 */
[----:B------:R-:W2:Y:S01]  /*35c0*/  MUFU.RCP R137, R137 ;  /* 0x0000008900897308 */ /* 0x000ea20000001000 */
[----:B0-----:R-:W-:Y:S02]  /*35d0*/  HADD2.F32 R100, -RZ, R69.H0_H0 ;  /* 0x20000045ff647230 */ /* 0x001fe40000004100 */
[----:B------:R-:W-:-:S04]  /*35e0*/  FADD.FTZ R69, -R123, 1 ;  /* 0x3f8000007b457421 */ /* 0x000fc80000010100 */
[----:B------:R-:W-:Y:S01]  /*35f0*/  FFMA.FTZ R69, R96, R69, 1 ;  /* 0x3f80000060457423 */ /* 0x000fe20000010045 */
[----:B------:R-:W0:Y:S08]  /*3600*/  MUFU.RCP R130, R130 ;  /* 0x0000008200827308 */ /* 0x000e300000001000 */
[----:B------:R-:W0:Y:S08]  /*3610*/  MUFU.RCP R131, R131 ;  /* 0x0000008300837308 */ /* 0x000e300000001000 */
[----:B------:R-:W0:Y:S08]  /*3620*/  MUFU.RCP R135, R135 ;  /* 0x0000008700877308 */ /* 0x000e300000001000 */
[----:B------:R-:W0:Y:S08]  /*3630*/  MUFU.RCP R140, R134 ;  /* 0x00000086008c7308 */ /* 0x000e300000001000 */
[----:B------:R0:W-:Y:S01]  /*3640*/  MUFU.RCP R139, R132 ;  /* 0x00000084008b7308 */ /* 0x0001e20000001000 */
[----:B----4-:R-:W-:Y:S04]  /*3650*/  STS.128 [R24], R76 ;  /* 0x0000004c18007388 */ /* 0x010fe80000000c00 */
[----:B------:R4:W-:Y:S01]  /*3660*/  STS.128 [R24+0x200], R80 ;  /* 0x0002005018007388 */ /* 0x0009e20000000c00 */
[----:B------:R-:W-:-:S03]  /*3670*/  NOP ;  /* 0x0000000000007918 */ /* 0x000fc60000000000 */
[----:B------:R-:W3:Y:S01]  /*3680*/  LDS.128 R72, [R3] ;  /* 0x0000000003487984 */ /* 0x000ee20000000c00 */
[----:B----4-:R-:W4:Y:S01]  /*3690*/  LDC.64 R82, c[0x0][0x558] ;  /* 0x00015600ff527b82 */ /* 0x010f220000000a00 */
[--C-:B---3--:R-:W-:Y:S02]  /*36a0*/  HADD2.F32 R102, -RZ, R72.reuse.H0_H0 ;  /* 0x20000048ff667230 */ /* 0x108fe40000004100 */
[----:B------:R-:W-:Y:S02]  /*36b0*/  HADD2.F32 R109, -RZ, R72.H1_H1 ;  /* 0x30000048ff6d7230 */ /* 0x000fe40000004100 */
        /* <DEDUP_REMOVED lines=9> */
[----:B------:R-:W3:Y:S01]  /*3750*/  LDS.128 R16, [R3+0x10] ;  /* 0x0000100003107984 */ /* 0x000ee20000000c00 */
[----:B------:R-:W-:Y:S01]  /*3760*/  FMUL.FTZ R22, R22, R23 ;  /* 0x0000001716167220 */ /* 0x000fe20000410000 */
[----:B------:R-:W-:Y:S01]  /*3770*/  FMUL.FTZ R67, R66, R67 ;  /* 0x0000004342437220 */ /* 0x000fe20000410000 */
[----:B------:R-:W-:Y:S01]  /*3780*/  FADD.FTZ R66, -R122, 1 ;  /* 0x3f8000007a427421 */ /* 0x000fe20000010100 */
[----:B------:R-:W-:Y:S01]  /*3790*/  FMUL.FTZ R23, R111, R110 ;  /* 0x0000006e6f177220 */ /* 0x000fe20000410000 */
[----:B------:R-:W-:Y:S01]  /*37a0*/  FMUL.FTZ R70, R103, R118 ;  /* 0x0000007667467220 */ /* 0x000fe20000410000 */
[----:B------:R-:W-:-:S02]  /*37b0*/  HADD2.F32 R121, -RZ, R75.H0_H0 ;  /* 0x2000004bff797230 */ /* 0x000fc40000004100 */
        /* <DEDUP_REMOVED lines=8> */
[----:B-----5:R-:W-:Y:S01]  /*3840*/  FADD.FTZ R69, -R129, 1 ;  /* 0x3f80000081457421 */ /* 0x020fe20000010100 */
[----:B------:R-:W-:Y:S01]  /*3850*/  FADD.FTZ R71, -R127, 1 ;  /* 0x3f8000007f477421 */ /* 0x000fe20000010100 */
[----:B------:R-:W-:Y:S01]  /*3860*/  FMUL.FTZ R66, R115, R120 ;  /* 0x0000007873427220 */ /* 0x000fe20000410000 */
[----:B------:R-:W-:-:S02]  /*3870*/  HADD2.F32 R124, -RZ, R75.H1_H1 ;  /* 0x3000004bff7c7230 */ /* 0x000fc40000004100 */
[----:B------:R-:W-:Y:S01]  /*3880*/  FFMA.FTZ R69, R86, R69, 1 ;  /* 0x3f80000056457423 */ /* 0x000fe20000010045 */
[----:B------:R-:W-:Y:S01]  /*3890*/  FFMA.FTZ R71, R0, R71, 1 ;  /* 0x3f80000000477423 */ /* 0x000fe20000010047 */
[----:B------:R-:W-:Y:S01]  /*38a0*/  FMUL.FTZ R66, R129, R66 ;  /* 0x0000004281427220 */ /* 0x000fe20000410000 */
[----:B------:R-:W-:Y:S01]  /*38b0*/  FMUL.FTZ R72, R127, R72 ;  /* 0x000000487f487220 */ /* 0x000fe20000410000 */
[----:B-1----:R-:W-:Y:S01]  /*38c0*/  FADD.FTZ R74, -R128, 1 ;  /* 0x3f800000804a7421 */ /* 0x002fe20000010100 */
[----:B------:R-:W-:Y:S01]  /*38d0*/  FMUL.FTZ R73, R105, R124 ;  /* 0x0000007c69497220 */ /* 0x000fe20000410000 */
[----:B------:R-:W-:Y:S01]  /*38e0*/  FMUL.FTZ R69, R66, R69 ;  /* 0x0000004542457220 */ /* 0x000fe20000410000 */
[----:B------:R-:W-:Y:S01]  /*38f0*/  FMUL.FTZ R71, R72, R71 ;  /* 0x0000004748477220 */ /* 0x000fe20000410000 */
[----:B------:R-:W-:Y:S01]  /*3900*/  FADD.FTZ R66, R136, 1 ;  /* 0x3f80000088427421 */ /* 0x000fe20000010000 */
[----:B------:R-:W-:Y:S01]  /*3910*/  FADD.FTZ R72, R138, 1 ;  /* 0x3f8000008a487421 */ /* 0x000fe20000010000 */
[----:B------:R-:W-:Y:S01]  /*3920*/  FFMA.FTZ R74, R87, R74, 1 ;  /* 0x3f800000574a7423 */ /* 0x000fe2000001004a */
[----:B------:R-:W-:Y:S01]  /*3930*/  FMUL.FTZ R73, R128, R73 ;  /* 0x0000004980497220 */ /* 0x000fe20000410000 */
[----:B------:R1:W5:Y:S01]  /*3940*/  MUFU.RCP R149, R66 ;  /* 0x0000004200957308 */ /* 0x0003620000001000 */
[----:B------:R-:W-:Y:S01]  /*3950*/  FMUL.FTZ R112, R95, R112 ;  /* 0x000000705f707220 */ /* 0x000fe20000410000 */
[----:B------:R-:W-:Y:S01]  /*3960*/  FMUL.FTZ R127, R0, R127 ;  /* 0x0000007f007f7220 */ /* 0x000fe20000410000 */
[----:B------:R-:W-:Y:S01]  /*3970*/  FMUL.FTZ R74, R73, R74 ;  /* 0x0000004a494a7220 */ /* 0x000fe20000410000 */
[----:B--2---:R-:W-:Y:S01]  /*3980*/  FADD.FTZ R73, -R137, 1 ;  /* 0x3f80000089497421 */ /* 0x004fe20000010100 */
[----:B------:R-:W-:Y:S01]  /*3990*/  FMUL.FTZ R119, R94, R119 ;  /* 0x000000775e777220 */ /* 0x000fe20000410000 */
[----:B------:R-:W-:Y:S01]  /*39a0*/  FMUL.FTZ R0, R117, R112 ;  /* 0x0000007075007220 */ /* 0x000fe20000410000 */
[----:B------:R-:W-:Y:S01]  /*39b0*/  FMUL.FTZ R122, R93, R122 ;  /* 0x0000007a5d7a7220 */ /* 0x000fe20000410000 */
[----:B------:R2:W4:Y:S01]  /*39c0*/  MUFU.RCP R142, R72 ;  /* 0x00000048008e7308 */ /* 0x0005220000001000 */
[----:B---3--:R-:W-:-:S02]  /*39d0*/  HADD2.F32 R141, -RZ, R16.H0_H0 ;  /* 0x20000010ff8d7230 */ /* 0x008fc40000004100 */
[----:B------:R-:W-:Y:S01]  /*39e0*/  FFMA.FTZ R75, R84, R73, 1 ;  /* 0x3f800000544b7423 */ /* 0x000fe20000010049 */
[----:B0-----:R-:W-:Y:S02]  /*39f0*/  HADD2.F32 R132, -RZ, R16.H1_H1 ;  /* 0x30000010ff847230 */ /* 0x001fe40000004100 */
[----:B------:R-:W-:Y:S01]  /*3a00*/  FADD.FTZ R16, -R130, 1 ;  /* 0x3f80000082107421 */ /* 0x000fe20000010100 */
[--C-:B------:R-:W-:Y:S02]  /*3a10*/  HADD2.F32 R145, -RZ, R17.reuse.H1_H1 ;  /* 0x30000011ff917230 */ /* 0x100fe40000004100 */
[----:B------:R-:W-:Y:S01]  /*3a20*/  FMUL.FTZ R123, R96, R123 ;  /* 0x0000007b607b7220 */ /* 0x000fe20000410000 */
[----:B------:R-:W-:Y:S02]  /*3a30*/  HADD2.F32 R143, -RZ, R17.H0_H0 ;  /* 0x20000011ff8f7230 */ /* 0x000fe40000004100 */
[----:B------:R-:W-:Y:S01]  /*3a40*/  FFMA.FTZ R77, R89, R16, 1 ;  /* 0x3f800000594d7423 */ /* 0x000fe20000010010 */
[----:B------:R-:W-:-:S02]  /*3a50*/  HADD2.F32 R134, -RZ, R18.H0_H0 ;  /* 0x20000012ff867230 */ /* 0x000fc40000004100 */
[----:B------:R-:W-:Y:S01]  /*3a60*/  FADD.FTZ R17, -R131, 1 ;  /* 0x3f80000083117421 */ /* 0x000fe20000010100 */
[----:B------:R-:W-:Y:S02]  /*3a70*/  HADD2.F32 R138, -RZ, R18.H1_H1 ;  /* 0x30000012ff8a7230 */ /* 0x000fe40000004100 */
[----:B------:R-:W-:Y:S01]  /*3a80*/  FMUL.FTZ R16, R106, R141 ;  /* 0x0000008d6a107220 */ /* 0x000fe20000410000 */
[--C-:B------:R-:W-:Y:S02]  /*3a90*/  HADD2.F32 R136, -RZ, R19.reuse.H0_H0 ;  /* 0x20000013ff887230 */ /* 0x100fe40000004100 */
[----:B------:R-:W-:Y:S01]  /*3aa0*/  FMUL.FTZ R18, R107, R132 ;  /* 0x000000846b127220 */ /* 0x000fe20000410000 */
[----:B------:R-:W-:Y:S02]  /*3ab0*/  HADD2.F32 R147, -RZ, R19.H1_H1 ;  /* 0x30000013ff937230 */ /* 0x000fe40000004100 */
[----:B------:R-:W-:Y:S01]  /*3ac0*/  FADD.FTZ R19, -R135, 1 ;  /* 0x3f80000087137421 */ /* 0x000fe20000010100 */
[----:B------:R-:W-:Y:S01]  /*3ad0*/  FMUL.FTZ R73, R108, R145 ;  /* 0x000000916c497220 */ /* 0x000fe20000410000 */
[----:B-1----:R-:W-:Y:S01]  /*3ae0*/  FMUL.FTZ R66, R100, R143 ;  /* 0x0000008f64427220 */ /* 0x002fe20000410000 */
[----:B------:R-:W-:Y:S01]  /*3af0*/  FFMA.FTZ R17, R2, R17, 1 ;  /* 0x3f80000002117423 */ /* 0x000fe20000010011 */
[----:B------:R-:W-:Y:S01]  /*3b00*/  FFMA.FTZ R19, R20, R19, 1 ;  /* 0x3f80000014137423 */ /* 0x000fe20000010013 */
        /* <DEDUP_REMOVED lines=8> */
[----:B-----5:R-:W-:Y:S01]  /*3b90*/  FADD.FTZ R19, -R149, 1 ;  /* 0x3f80000095137421 */ /* 0x020fe20000010100 */
[----:B----4-:R-:W-:Y:S01]  /*3ba0*/  FADD.FTZ R76, -R142, 1 ;  /* 0x3f8000008e4c7421 */ /* 0x010fe20000010100 */
[----:B------:R-:W-:Y:S01]  /*3bb0*/  FMUL.FTZ R72, R72, R75 ;  /* 0x0000004b48487220 */ /* 0x000fe20000410000 */
[----:B------:R-:W-:Y:S01]  /*3bc0*/  FFMA.FTZ R18, R85, R16, 1 ;  /* 0x3f80000055127423 */ /* 0x000fe20000010010 */
        /* <DEDUP_REMOVED lines=17> */
[----:B------:R-:W-:Y:S01]  /*3ce0*/  HADD2.F32 R79, -RZ, R6.H1_H1 ;  /* 0x30000006ff4f7230 */ /* 0x000fe20000004100 */
[----:B------:R-:W-:Y:S01]  /*3cf0*/  F2FP.F16.F32.PACK_AB R18, R69, R70 ;  /* 0x000000464512723e */ /* 0x000fe200000000ff */
[----:B------:R-:W-:Y:S01]  /*3d00*/  HADD2.F32 R80, -RZ, R7.H0_H0 ;  /* 0x20000007ff507230 */ /* 0x000fe20000004100 */
[----:B------:R-:W-:Y:S01]  /*3d10*/  F2FP.F16.F32.PACK_AB R19, R74, R71 ;  /* 0x000000474a13723e */ /* 0x000fe200000000ff */
[----:B------:R-:W-:Y:S01]  /*3d20*/  HADD2.F32 R74, -RZ, R10.H0_H0 ;  /* 0x2000000aff4a7230 */ /* 0x000fe20000004100 */
[----:B------:R-:W-:Y:S01]  /*3d30*/  F2FP.F16.F32.PACK_AB R16, R67, R22 ;  /* 0x000000164310723e */ /* 0x000fe200000000ff */
[----:B------:R-:W-:Y:S01]  /*3d40*/  BAR.SYNC.DEFER_BLOCKING 0x0 ;  /* 0x0000000000007b1d */ /* 0x000fe20000010000 */
[----:B------:R-:W-:Y:S01]  /*3d50*/  F2FP.F16.F32.PACK_AB R68, R73, R66 ;  /* 0x000000424944723e */ /* 0x000fe200000000ff */
[----:B------:R-:W-:Y:S01]  /*3d60*/  HADD2.F32 R66, -RZ, R8.H0_H0 ;  /* 0x20000008ff427230 */ /* 0x000fe20000004100 */
[----:B------:R-:W-:Y:S01]  /*3d70*/  F2FP.F16.F32.PACK_AB R69, R77, R72 ;  /* 0x000000484d45723e */ /* 0x000fe200000000ff */
[----:B------:R-:W-:Y:S01]  /*3d80*/  HADD2.F32 R77, -RZ, R5.H1_H1 ;  /* 0x30000005ff4d7230 */ /* 0x000fe20000004100 */
[----:B------:R-:W-:-:S03]  /*3d90*/  F2FP.F16.F32.PACK_AB R70, R76, R75 ;  /* 0x0000004b4c46723e */ /* 0x000fc600000000ff */
[----:B------:R-:W0:Y:S01]  /*3da0*/  LDC.64 R22, c[0x0][0x510] ;  /* 0x00014400ff167b82 */ /* 0x000e220000000a00 */
[----:B------:R-:W-:Y:S01]  /*3db0*/  F2FP.F16.F32.PACK_AB R71, R81, R78 ;  /* 0x0000004e5147723e */ /* 0x000fe200000000ff */
[----:B------:R-:W-:Y:S02]  /*3dc0*/  HADD2.F32 R76, -RZ, R5.H0_H0 ;  /* 0x20000005ff4c7230 */ /* 0x000fe40000004100 */
[----:B------:R-:W-:Y:S01]  /*3dd0*/  FFMA.FTZ R21, R0, R66, R21 ;  /* 0x0000004200157223 */ /* 0x000fe20000010015 */
[----:B------:R-:W-:Y:S02]  /*3de0*/  HADD2.F32 R78, -RZ, R6.H0_H0 ;  /* 0x20000006ff4e7230 */ /* 0x000fe40000004100 */
[----:B------:R-:W-:Y:S01]  /*3df0*/  FMUL.FTZ R137, R84, R137 ;  /* 0x0000008954897220 */ /* 0x000fe20000410000 */
[----:B------:R-:W-:Y:S02]  /*3e00*/  HADD2.F32 R81, -RZ, R7.H1_H1 ;  /* 0x30000007ff517230 */ /* 0x000fe40000004100 */
[----:B------:R-:W-:Y:S01]  /*3e10*/  FMUL.FTZ R133, R92, R133 ;  /* 0x000000855c857220 */ /* 0x000fe20000410000 */
[----:B------:R-:W-:-:S02]  /*3e20*/  HADD2.F32 R67, -RZ, R8.H1_H1 ;  /* 0x30000008ff437230 */ /* 0x000fc40000004100 */
[----:B------:R-:W-:Y:S01]  /*3e30*/  FMUL.FTZ R129, R86, R129 ;  /* 0x0000008156817220 */ /* 0x000fe20000410000 */
[--C-:B------:R-:W-:Y:S02]  /*3e40*/  HADD2.F32 R72, -RZ, R9.reuse.H0_H0 ;  /* 0x20000009ff487230 */ /* 0x100fe40000004100 */
[----:B------:R-:W-:Y:S01]  /*3e50*/  FMUL.FTZ R128, R87, R128 ;  /* 0x0000008057807220 */ /* 0x000fe20000410000 */
[----:B------:R-:W-:Y:S02]  /*3e60*/  HADD2.F32 R73, -RZ, R9.H1_H1 ;  /* 0x30000009ff497230 */ /* 0x000fe40000004100 */
[----:B------:R-:W-:Y:S01]  /*3e70*/  FMUL.FTZ R2, R2, R131 ;  /* 0x0000008302027220 */ /* 0x000fe20000410000 */
[----:B------:R-:W-:Y:S02]  /*3e80*/  HADD2.F32 R75, -RZ, R10.H1_H1 ;  /* 0x3000000aff4b7230 */ /* 0x000fe40000004100 */
[----:B------:R-:W-:Y:S01]  /*3e90*/  FMUL.FTZ R20, R20, R135 ;  /* 0x0000008714147220 */ /* 0x000fe20000410000 */
[----:B------:R-:W-:Y:S01]  /*3ea0*/  FMUL.FTZ R130, R89, R130 ;  /* 0x0000008259827220 */ /* 0x000fe20000410000 */
[----:B------:R-:W-:Y:S01]  /*3eb0*/  FMUL.FTZ R139, R90, R139 ;  /* 0x0000008b5a8b7220 */ /* 0x000fe20000410000 */
[----:B------:R-:W-:Y:S01]  /*3ec0*/  STS.128 [R3], R16 ;  /* 0x0000001003007388 */ /* 0x000fe20000000c00 */
[----:B------:R-:W-:Y:S01]  /*3ed0*/  FMUL.FTZ R140, R85, R140 ;  /* 0x0000008c558c7220 */ /* 0x000fe20000410000 */
[----:B------:R-:W-:Y:S01]  /*3ee0*/  FMUL.FTZ R149, R88, R149 ;  /* 0x0000009558957220 */ /* 0x000fe20000410000 */
[----:B------:R-:W-:Y:S01]  /*3ef0*/  FMUL.FTZ R142, R91, R142 ;  /* 0x0000008e5b8e7220 */ /* 0x000fe20000410000 */
[----:B------:R1:W-:Y:S01]  /*3f00*/  STS.128 [R3+0x10], R68 ;  /* 0x0000104403007388 */ /* 0x0003e20000000c00 */
[----:B------:R-:W-:-:S03]  /*3f10*/  NOP ;  /* 0x0000000000007918 */ /* 0x000fc60000000000 */
[----:B------:R-:W2:Y:S01]  /*3f20*/  LDS.128 R16, [R24] ;  /* 0x0000000018107984 */ /* 0x000ea20000000c00 */
[----:B0-----:R-:W-:-:S04]  /*3f30*/  IMAD.WIDE.U32 R8, R46, R22, UR6 ;  /* 0x000000062e087e25 */ /* 0x001fc8000f8e0016 */
[----:B------:R-:W-:Y:S01]  /*3f40*/  FMUL.FTZ R84, R113, R123 ;  /* 0x0000007b71547220 */ /* 0x000fe20000410000 */
[----:B------:R-:W-:Y:S01]  /*3f50*/  FMUL.FTZ R91, R100, R137 ;  /* 0x00000089645b7220 */ /* 0x000fe20000410000 */
[----:B------:R-:W-:Y:S01]  /*3f60*/  FMUL.FTZ R85, R103, R133 ;  /* 0x0000008567557220 */ /* 0x000fe20000410000 */
[----:B------:R-:W-:Y:S01]  /*3f70*/  IMAD R23, R46, R23, R9 ;  /* 0x000000172e177224 */ /* 0x000fe200078e0209 */
[----:B------:R-:W-:Y:S01]  /*3f80*/  LEA R82, P0, R8, R82, 0x1 ;  /* 0x0000005208527211 */ /* 0x000fe200078008ff */
[----:B------:R-:W-:Y:S01]  /*3f90*/  FMUL.FTZ R86, R115, R129 ;  /* 0x0000008173567220 */ /* 0x000fe20000410000 */
[----:B------:R-:W-:Y:S01]  /*3fa0*/  FMUL.FTZ R87, R104, R127 ;  /* 0x0000007f68577220 */ /* 0x000fe20000410000 */
[--C-:B-1----:R-:W-:Y:S01]  /*3fb0*/  HADD2.F32 R70, -RZ, R4.reuse.H0_H0 ;  /* 0x20000004ff467230 */ /* 0x102fe20000004100 */
[----:B------:R-:W-:Y:S01]  /*3fc0*/  LEA.HI.X R83, R8, R83, R23, 0x1, P0 ;  /* 0x0000005308537211 */ /* 0x000fe200000f0c17 */
[----:B------:R-:W-:Y:S02]  /*3fd0*/  HADD2.F32 R71, -RZ, R4.H1_H1 ;  /* 0x30000004ff477230 */ /* 0x000fe40000004100 */
[----:B------:R-:W-:Y:S01]  /*3fe0*/  FMUL.FTZ R88, R105, R128 ;  /* 0x0000008069587220 */ /* 0x000fe20000410000 */
[----:B------:R-:W0:Y:S01]  /*3ff0*/  LDS.128 R4, [R24+0x200] ;  /* 0x0002000018047984 */ /* 0x000e220000000c00 */
[----:B------:R-:W-:-:S02]  /*4000*/  HADD2.F32 R68, -RZ, R11.H0_H0 ;  /* 0x2000000bff447230 */ /* 0x000fc40000004100 */
[----:B------:R-:W-:Y:S01]  /*4010*/  FMUL.FTZ R89, R106, R2 ;  /* 0x000000026a597220 */ /* 0x000fe20000410000 */
[----:B------:R-:W-:-:S04]  /*4020*/  IMAD.WIDE.U32 R8, R26, 0x10, R82 ;  /* 0x000000101a087825 */ /* 0x000fc800078e0052 */
[----:B------:R-:W-:Y:S01]  /*4030*/  FMUL.FTZ R82, R114, R119 ;  /* 0x0000007772527220 */ /* 0x000fe20000410000 */
[----:B------:R-:W-:Y:S01]  /*4040*/  FMUL.FTZ R83, R111, R122 ;  /* 0x0000007a6f537220 */ /* 0x000fe20000410000 */
[----:B------:R-:W-:Y:S01]  /*4050*/  FMUL.FTZ R90, R107, R20 ;  /* 0x000000146b5a7220 */ /* 0x000fe20000410000 */
[----:B------:R-:W-:Y:S02]  /*4060*/  HADD2.F32 R69, -RZ, R11.H1_H1 ;  /* 0x3000000bff457230 */ /* 0x000fe40000004100 */
[----:B------:R-:W-:Y:S01]  /*4070*/  FFMA.FTZ R10, R82, R67, R21 ;  /* 0x00000043520a7223 */ /* 0x000fe20000010015 */
[----:B------:R-:W-:Y:S01]  /*4080*/  FMUL.FTZ R92, R108, R130 ;  /* 0x000000826c5c7220 */ /* 0x000fe20000410000 */
[----:B------:R-:W-:Y:S01]  /*4090*/  FMUL.FTZ R93, R101, R139 ;  /* 0x0000008b655d7220 */ /* 0x000fe20000410000 */
[----:B------:R-:W-:Y:S01]  /*40a0*/  FMUL.FTZ R94, R99, R140 ;  /* 0x0000008c635e7220 */ /* 0x000fe20000410000 */
[----:B------:R-:W-:Y:S01]  /*40b0*/  FFMA.FTZ R11, R83, R72, R10 ;  /* 0x00000048530b7223 */ /* 0x000fe2000001000a */
[----:B------:R-:W-:Y:S01]  /*40c0*/  FMUL.FTZ R95, R97, R149 ;  /* 0x00000095615f7220 */ /* 0x000fe20000410000 */
[----:B------:R-:W-:-:S02]  /*40d0*/  FMUL.FTZ R96, R98, R142 ;  /* 0x0000008e62607220 */ /* 0x000fc40000410000 */
[----:B------:R-:W-:Y:S01]  /*40e0*/  FFMA.FTZ R100, R84, R73, R11 ;  /* 0x0000004954647223 */ /* 0x000fe2000001000b */
[----:B--2---:R1:W-:Y:S04]  /*40f0*/  STG.E.128 desc[UR16][R8.64], R16 ;  /* 0x0000001008007986 */ /* 0x0043e8000c101d10 */
        /* <DEDUP_REMOVED lines=39> */
[----:B-1----:R-:W-:Y:S01]  /*4370*/  IMAD R5, R46, UR15, R99 ;  /* 0x0000000f2e057c24 */ /* 0x002fe2000f8e0263 */
[----:B------:R-:W-:-:S04]  /*4380*/  LEA R4, P0, R98, UR20, 0x1 ;  /* 0x0000001462047c11 */ /* 0x000fc8000f8008ff */
[----:B------:R-:W-:-:S03]  /*4390*/  LEA.HI.X R5, R98, UR21, R5, 0x1, P0 ;  /* 0x0000001562057c11 */ /* 0x000fc600080f0c05 */
[----:B------:R-:W-:-:S05]  /*43a0*/  IMAD.WIDE.U32 R4, R26, 0x10, R4 ;  /* 0x000000101a047825 */ /* 0x000fca00078e0004 */
[----:B0-----:R0:W-:Y:S04]  /*43b0*/  STG.E.128 desc[UR16][R4.64], R16 ;  /* 0x0000001004007986 */ /* 0x0011e8000c101d10 */
[----:B--2---:R0:W-:Y:S02]  /*43c0*/  STG.E.128 desc[UR16][R4.64+0x200], R20 ;  /* 0x0002001404007986 */ /* 0x0041e4000c101d10 */
.L_x_5211:
[----:B01----:R-:W-:Y:S01]  /*43d0*/  FFMA.FTZ R5, R85, R74, R100 ;  /* 0x0000004a55057223 */ /* 0x003fe20000010064 */
[----:B------:R-:W0:Y:S01]  /*43e0*/  LDCU UR11, c[0x0][0x38c] ;  /* 0x00007180ff0b77ac */ /* 0x000e220008000800 */
[----:B------:R-:W-:Y:S01]  /*43f0*/  HFMA2 R127, -RZ, RZ, 0, 0 ;  /* 0x00000000ff7f7431 */ /* 0x000fe200000001ff */
[----:B------:R-:W-:Y:S01]  /*4400*/  MOV R124, RZ ;  /* 0x000000ff007c7202 */ /* 0x000fe20000000f00 */
        /* <DEDUP_REMOVED lines=9> */
[----:B------:R-:W-:Y:S01]  /*44a0*/  CS2R R110, SRZ ;  /* 0x00000000006e7805 */ /* 0x000fe2000001ff00 */
[-C--:B------:R-:W-:Y:S01]  /*44b0*/  FMUL.FTZ R109, R0, R47.reuse ;  /* 0x0000002f006d7220 */ /* 0x080fe20000410000 */
[-C--:B------:R-:W-:Y:S01]  /*44c0*/  FMUL.FTZ R108, R82, R47.reuse ;  /* 0x0000002f526c7220 */ /* 0x080fe20000410000 */
[----:B------:R-:W-:Y:S01]  /*44d0*/  FFMA.FTZ R5, R89, R70, R2 ;  /* 0x0000004659057223 */ /* 0x000fe20000010002 */
[-C--:B------:R-:W-:Y:S01]  /*44e0*/  FMUL.FTZ R107, R83, R47.reuse ;  /* 0x0000002f536b7220 */ /* 0x080fe20000410000 */
[----:B------:R-:W-:Y:S01]  /*44f0*/  FMUL.FTZ R106, R84, R47 ;  /* 0x0000002f546a7220 */ /* 0x000fe20000410000 */
[----:B0-----:R-:W-:Y:S01]  /*4500*/  UISETP.GE.AND UP0, UPT, UR11, 0x1, UPT ;  /* 0x000000010b00788c */ /* 0x001fe2000bf06270 */
        /* <DEDUP_REMOVED lines=8> */
[C---:B------:R-:W-:Y:S01]  /*4590*/  FFMA.FTZ R2, R92.reuse, R77, R5 ;  /* 0x0000004d5c027223 */ /* 0x040fe20000010005 */
[-C--:B------:R-:W-:Y:S01]  /*45a0*/  FMUL.FTZ R99, R91, R47.reuse ;  /* 0x0000002f5b637220 */ /* 0x080fe20000410000 */
[-C--:B------:R-:W-:Y:S01]  /*45b0*/  FMUL.FTZ R98, R92, R47.reuse ;  /* 0x0000002f5c627220 */ /* 0x080fe20000410000 */
[CC--:B------:R-:W-:Y:S01]  /*45c0*/  FMUL.FTZ R97, R93.reuse, R47.reuse ;  /* 0x0000002f5d617220 */ /* 0x0c0fe20000410000 */
[----:B------:R-:W-:Y:S01]  /*45d0*/  FFMA.FTZ R5, R93, R78, R2 ;  /* 0x0000004e5d057223 */ /* 0x000fe20000010002 */
[-C--:B------:R-:W-:Y:S01]  /*45e0*/  FMUL.FTZ R22, R94, R47.reuse ;  /* 0x0000002f5e167220 */ /* 0x080fe20000410000 */
[-C--:B------:R-:W-:Y:S01]  /*45f0*/  FMUL.FTZ R23, R95, R47.reuse ;  /* 0x0000002f5f177220 */ /* 0x080fe20000410000 */
[----:B------:R-:W-:Y:S01]  /*4600*/  FMUL.FTZ R20, R96, R47 ;  /* 0x0000002f60147220 */ /* 0x000fe20000410000 */
[----:B------:R-:W-:-:S04]  /*4610*/  FFMA.FTZ R2, R94, R79, R5 ;  /* 0x0000004f5e027223 */ /* 0x000fc80000010005 */
[----:B------:R-:W-:-:S04]  /*4620*/  FFMA.FTZ R21, R95, R80, R2 ;  /* 0x000000505f157223 */ /* 0x000fc80000010002 */
        /* <DEDUP_REMOVED lines=35> */
[----:B------:R-:W-:Y:S01]  /*4860*/  MOV R133, R38 ;  /* 0x0000002600857202 */ /* 0x000fe20000000f00 */
[----:B------:R-:W-:Y:S01]  /*4870*/  ULOP3.LUT UR10, UR10, 0x400, URZ, 0xc0, !UPT ;  /* 0x000004000a0a7892 */ /* 0x000fe2000f8ec0ff */
[----:B------:R-:W-:Y:S02]  /*4880*/  MOV R132, R37 ;  /* 0x0000002500847202 */ /* 0x000fe40000000f00 */
[----:B------:R-:W-:Y:S02]  /*4890*/  MOV R131, R44 ;  /* 0x0000002c00837202 */ /* 0x000fe40000000f00 */
[----:B------:R-:W-:Y:S02]  /*48a0*/  MOV R130, R43 ;  /* 0x0000002b00827202 */ /* 0x000fe40000000f00 */
[----:B------:R-:W-:-:S02]  /*48b0*/  MOV R129, R42 ;  /* 0x0000002a00817202 */ /* 0x000fc40000000f00 */
[----:B------:R-:W-:Y:S02]  /*48c0*/  MOV R128, R41 ;  /* 0x0000002900807202 */ /* 0x000fe40000000f00 */
[----:B-1----:R-:W-:Y:S02]  /*48d0*/  SHF.L.U64.HI R9, R8, 0x2, R9 ;  /* 0x0000000208097819 */ /* 0x002fe40000010209 */
[----:B------:R-:W-:Y:S02]  /*48e0*/  P2R R202, PR, RZ, 0x1 ;  /* 0x00000001ffca7803 */ /* 0x000fe40000000000 */
[----:B--2---:R-:W-:Y:S02]  /*48f0*/  SHF.L.U64.HI R11, R10, 0x2, R11 ;  /* 0x000000020a0b7819 */ /* 0x004fe4000001020b */
[----:B---3--:R-:W-:Y:S02]  /*4900*/  SHF.L.U64.HI R17, R16, 0x2, R17 ;  /* 0x0000000210117819 */ /* 0x008fe40000010211 */
[----:B------:R-:W-:-:S02]  /*4910*/  MOV R151, UR6 ;  /* 0x0000000600977c02 */ /* 0x000fc40008000f00 */
[----:B0-----:R-:W-:-:S07]  /*4920*/  MOV R153, UR7 ;  /* 0x0000000700997c02 */ /* 0x001fce0008000f00 */
.L_x_5225:
[----:B-1----:R-:W-:Y:S02]  /*4930*/  MOV R4, R133 ;  /* 0x0000008500047202 */ /* 0x002fe40000000f00 */
[----:B------:R-:W-:-:S05]  /*4940*/  MOV R5, R132 ;  /* 0x0000008400057202 */ /* 0x000fca0000000f00 */
[----:B0-----:R0:W2:Y:S01]  /*4950*/  LDG.E R152, desc[UR16][R4.64] ;  /* 0x0000001004987981 */ /* 0x0010a2000c1e1900 */
[----:B------:R-:W-:Y:S02]  /*4960*/  MOV R6, R129 ;  /* 0x0000008100067202 */ /* 0x000fe40000000f00 */
        /* <DEDUP_REMOVED lines=71> */
.L_x_5214:
[----:B------:R0:W1:Y:S02]  /*4de0*/  LDS R185, [R125+0x1494] ;  /* 0x001494007db97984 */ /* 0x0000640000000800 */
.L_x_5215:
[----:B------:R-:W-:Y:S05]  /*4df0*/  BSYNC.RECONVERGENT B0 ;  /* 0x0000000000007941 */ /* 0x000fea0003800200 */
.L_x_5213:
        /* <DEDUP_REMOVED lines=74> */
.L_x_5243:
[C---:B0-----:R-:W-:Y:S01]  /*52a0*/  FFMA.FTZ R4, R6.reuse, R4, R5 ;  /* 0x0000000406047223 */ /* 0x041fe20000010005 */
[----:B------:R-:W-:Y:S01]  /*52b0*/  UMOV UR7, 0xffffffff ;  /* 0xffffffff00077882 */ /* 0x000fe20000000000 */
[----:B--2---:R-:W-:-:S03]  /*52c0*/  @P1 FMUL.FTZ R6, R6, R189 ;  /* 0x000000bd06061220 */ /* 0x004fc60000410000 */
[----:B------:R-:W-:Y:S01]  /*52d0*/  FSEL R7, R5, R4, !P1 ;  /* 0x0000000405077208 */ /* 0x000fe20004800000 */
[----:B------:R-:W-:Y:S06]  /*52e0*/  BRA.DIV UR7, `(.L_x_5218) ;  /* 0x00000032073c7947 */ /* 0x000fec000b800000 */
.L_x_5246:
[----:B------:R-:W-:-:S03]  /*52f0*/  UMOV UR7, 0xffffffff ;  /* 0xffffffff00077882 */ /* 0x000fc60000000000 */
[----:B------:R-:W-:Y:S05]  /*5300*/  BRA.DIV UR7, `(.L_x_5219) ;  /* 0x00000032075c7947 */ /* 0x000fea000b800000 */
.L_x_5249:
[----:B------:R-:W-:-:S03]  /*5310*/  UMOV UR7, 0xffffffff ;  /* 0xffffffff00077882 */ /* 0x000fc60000000000 */
[----:B------:R-:W-:Y:S05]  /*5320*/  BRA.DIV UR7, `(.L_x_5220) ;  /* 0x00000032077c7947 */ /* 0x000fea000b800000 */
[----:B------:R0:W2:Y:S04]  /*5330*/  SHFL.UP PT, R184, R6, 0x1, RZ ;  /* 0x0420000006b87989 */ /* 0x0000a800000e00ff */
[----:B------:R0:W0:Y:S04]  /*5340*/  SHFL.UP PT, R189, R7, 0x1, RZ ;  /* 0x0420000007bd7989 */ /* 0x00002800000e00ff */
[----:B-----5:R0:W0:Y:S04]  /*5350*/  SHFL.IDX PT, R4, R18, RZ, 0x1f ;  /* 0x00001fff12047589 */ /* 0x02002800000e0000 */
[----:B------:R0:W0:Y:S02]  /*5360*/  SHFL.IDX PT, R5, R19, RZ, 0x1f ;  /* 0x00001fff13057589 */ /* 0x00002400000e0000 */
.L_x_5255:
[----:B0-----:R-:W0:Y:S01]  /*5370*/  LDS.64 R6, [R25+0x880] ;  /* 0x0008800019067984 */ /* 0x001e220000000a00 */
[C---:B--2---:R-:W-:Y:S01]  /*5380*/  @P0 FFMA.FTZ R5, R184.reuse, R5, R189 ;  /* 0x00000005b8050223 */ /* 0x044fe200000100bd */
[----:B------:R-:W-:-:S03]  /*5390*/  @P0 FMUL.FTZ R4, R184, R4 ;  /* 0x00000004b8040220 */ /* 0x000fc60000410000 */
[-C--:B0-----:R-:W-:Y:S01]  /*53a0*/  FFMA.FTZ R7, R5, R6.reuse, R7 ;  /* 0x0000000605077223 */ /* 0x081fe20000010007 */
[----:B------:R-:W-:-:S05]  /*53b0*/  FMUL.FTZ R6, R4, R6 ;  /* 0x0000000604067220 */ /* 0x000fca0000410000 */
[----:B------:R2:W-:Y:S02]  /*53c0*/  STS.128 [R25+0x880], R4 ;  /* 0x0008800419007388 */ /* 0x0005e40000000c00 */
.L_x_5216:
[----:B------:R-:W-:Y:S05]  /*53d0*/  WARPSYNC.ALL ;  /* 0x0000000000007948 */ /* 0x000fea0003800000 */
[----:B------:R-:W-:Y:S01]  /*53e0*/  BAR.SYNC.DEFER_BLOCKING 0x0 ;  /* 0x0000000000007b1d */ /* 0x000fe20000010000 */
[C---:B-123--:R-:W-:Y:S01]  /*53f0*/  FMUL.FTZ R4, R180.reuse, R185 ;  /* 0x000000b9b4047220 */ /* 0x04efe20000410000 */
[----:B------:R-:W-:Y:S01]  /*5400*/  FFMA.FTZ R5, R180, R182, R183 ;  /* 0x000000b6b4057223 */ /* 0x000fe200000100b7 */
[----:B------:R-:W-:Y:S02]  /*5410*/  ISETP.NE.AND P0, PT, R202, RZ, PT ;  /* 0x000000ffca00720c */ /* 0x000fe40003f05270 */
[C---:B------:R-:W-:Y:S01]  /*5420*/  FMUL.FTZ R7, R179.reuse, R4 ;  /* 0x00000004b3077220 */ /* 0x040fe20000410000 */
[----:B------:R-:W-:Y:S01]  /*5430*/  FFMA.FTZ R5, R179, R5, R178 ;  /* 0x00000005b3057223 */ /* 0x000fe200000100b2 */
[----:B-----5:R-:W-:-:S02]  /*5440*/  MOV R18, 0x3f800000 ;  /* 0x3f80000000127802 */ /* 0x020fc40000000f00 */
        /* <DEDUP_REMOVED lines=11> */
[----:B------:R-:W-:Y:S01]  /*5500*/  FFMA.FTZ R5, R160, R5, R175 ;  /* 0x00000005a0057223 */ /* 0x000fe200000100af */
[----:B------:R2:W3:Y:S02]  /*5510*/  @P0 LDS.64 R18, [R134] ;  /* 0x0000000086120984 */ /* 0x0004e40000000a00 */
[C---:B------:R-:W-:Y:S01]  /*5520*/  FMUL.FTZ R7, R161.reuse, R4 ;  /* 0x00000004a1077220 */ /* 0x040fe20000410000 */
[----:B------:R-:W-:Y:S01]  /*5530*/  FFMA.FTZ R5, R161, R5, R172 ;  /* 0x00000005a1057223 */ /* 0x000fe200000100ac */
[----:B------:R-:W-:-:S02]  /*5540*/  ISETP.GT.U32.AND P0, PT, R39, 0x1f, PT ;  /* 0x0000001f2700780c */ /* 0x000fc40003f04070 */
        /* <DEDUP_REMOVED lines=15> */
[----:B-1----:R-:W-:-:S04]  /*5640*/  FFMA.FTZ R193, R187, R193, R150 ;  /* 0x000000c1bbc17223 */ /* 0x002fc80000010096 */
        /* <DEDUP_REMOVED lines=16> */
[----:B--23--:R-:W-:Y:S05]  /*5750*/  @P0 BRA `(.L_x_5221) ;  /* 0x0000000000ec0947 */ /* 0x00cfea0003800000 */
        /* <DEDUP_REMOVED lines=10> */
[----:B------:R-:W-:Y:S04]  /*5800*/  SHFL.IDX PT, R205, R18, RZ, 0x1f ;  /* 0x00001fff12cd7589 */ /* 0x000fe800000e0000 */
        /* <DEDUP_REMOVED lines=40> */
.L_x_5272:
[----:B------:R-:W1:Y:S01]  /*5a90*/  LDS.64 R4, [R25+0xa98] ;  /* 0x000a980019047984 */ /* 0x000e620000000a00 */
[----:B------:R-:W-:Y:S02]  /*5aa0*/  MOV R7, R207 ;  /* 0x000000cf00077202 */ /* 0x000fe40000000f00 */
[----:B------:R-:W-:-:S03]  /*5ab0*/  MOV R6, R205 ;  /* 0x000000cd00067202 */ /* 0x000fc60000000f00 */
[C---:B0-----:R-:W-:Y:S02]  /*5ac0*/  @P0 FFMA.FTZ R7, R203.reuse, R7, R206 ;  /* 0x00000007cb070223 */ /* 0x041fe400000100ce */
[----:B------:R-:W-:Y:S02]  /*5ad0*/  @P0 FMUL.FTZ R6, R203, R6 ;  /* 0x00000006cb060220 */ /* 0x000fe40000410000 */
[C---:B-1----:R-:W-:Y:S02]  /*5ae0*/  FFMA.FTZ R5, R4.reuse, R7, R5 ;  /* 0x0000000704057223 */ /* 0x042fe40000010005 */
[----:B------:R-:W-:-:S05]  /*5af0*/  FMUL.FTZ R4, R4, R6 ;  /* 0x0000000604047220 */ /* 0x000fca0000410000 */
[----:B------:R1:W-:Y:S02]  /*5b00*/  STS.128 [R25+0xa90], R4 ;  /* 0x000a900419007388 */ /* 0x0003e40000000c00 */
.L_x_5221:
[----:B------:R-:W-:Y:S05]  /*5b10*/  WARPSYNC.ALL ;  /* 0x0000000000007948 */ /* 0x000fea0003800000 */
[----:B------:R-:W-:Y:S01]  /*5b20*/  BAR.SYNC.DEFER_BLOCKING 0x0 ;  /* 0x0000000000007b1d */ /* 0x000fe20000010000 */
[C---:B------:R-:W-:Y:S02]  /*5b30*/  ISETP.GT.AND P1, PT, R65.reuse, 0x1e, PT ;  /* 0x0000001e4100780c */ /* 0x040fe40003f24270 */
[----:B------:R-:W-:Y:S02]  /*5b40*/  ISETP.GT.AND P0, PT, R65, 0x1d, PT ;  /* 0x0000001d4100780c */ /* 0x000fe40003f04270 */
[----:B------:R-:W-:Y:S01]  /*5b50*/  ISETP.NE.AND P2, PT, R39, RZ, PT ;  /* 0x000000ff2700720c */ /* 0x000fe20003f45270 */
[----:B------:R-:W-:Y:S01]  /*5b60*/  BSSY.RECONVERGENT B0, `(.L_x_5223) ;  /* 0x00000cb000007945 */ /* 0x000fe20003800200 */
[----:B-1----:R-:W1:Y:S11]  /*5b70*/  LDS R5, [R28+0xa94] ;  /* 0x000a94001c057984 */ /* 0x002e760000000800 */
[----:B------:R2:W-:Y:S01]  /*5b80*/  @!P2 STS.64 [R134], R18 ;  /* 0x000000128600a388 */ /* 0x0005e20000000a00 */
[----:B-1----:R-:W-:Y:S01]  /*5b90*/  FFMA.FTZ R185, R5, R185, R182 ;  /* 0x000000b905b97223 */ /* 0x002fe200000100b6 */
[----:B------:R-:W-:Y:S01]  /*5ba0*/  FFMA.FTZ R5, R0, R193, RZ ;  /* 0x000000c100057223 */ /* 0x000fe200000100ff */
[----:B------:R-:W-:-:S02]  /*5bb0*/  FADD.FTZ R193, -R150, R193 ;  /* 0x000000c196c17221 */ /* 0x000fc40000010100 */
[----:B------:R-:W-:Y:S01]  /*5bc0*/  FFMA.FTZ R183, R180, R185, R183 ;  /* 0x000000b9b4b77223 */ /* 0x000fe200000100b7 */
        /* <DEDUP_REMOVED lines=40> */
[----:B------:R-:W-:Y:S01]  /*5e50*/  FADD.FTZ R200, -R139, R200 ;  /* 0x000000c88bc87221 */ /* 0x000fe20000010100 */
[----:B------:R-:W-:Y:S01]  /*5e60*/  FADD.FTZ R22, R174, R22 ;  /* 0x00000016ae167221 */ /* 0x000fe20000010000 */
[----:B------:R-:W-:Y:S01]  /*5e70*/  FFMA.FTZ R157, R157, R171, R166 ;  /* 0x000000ab9d9d7223 */ /* 0x000fe200000100a6 */
[----:B------:R-:W-:Y:S01]  /*5e80*/  FMUL.FTZ R166, R177, R53 ;  /* 0x00000035b1a67220 */ /* 0x000fe20000410000 */
[C---:B--2---:R-:W-:Y:S01]  /*5e90*/  FMUL.FTZ R19, R152.reuse, R169 ;  /* 0x000000a998137220 */ /* 0x044fe20000410000 */
[----:B------:R-:W-:Y:S01]  /*5ea0*/  FMUL.FTZ R18, R152, R181 ;  /* 0x000000b598127220 */ /* 0x000fe20000410000 */
[----:B------:R-:W-:Y:S01]  /*5eb0*/  FFMA.FTZ R167, R154, R157, R167 ;  /* 0x0000009d9aa77223 */ /* 0x000fe200000100a7 */
[----:B------:R-:W-:Y:S01]  /*5ec0*/  FADD.FTZ R23, R176, R23 ;  /* 0x00000017b0177221 */ /* 0x000fe20000010000 */
[----:B------:R-:W-:Y:S01]  /*5ed0*/  FADD.FTZ R97, R172, R97 ;  /* 0x00000061ac617221 */ /* 0x000fe20000010000 */
[----:B------:R-:W-:Y:S01]  /*5ee0*/  FADD.FTZ R98, R170, R98 ;  /* 0x00000062aa627221 */ /* 0x000fe20000010000 */
        /* <DEDUP_REMOVED lines=13> */
[----:B------:R-:W-:Y:S01]  /*5fc0*/  FADD.FTZ R107, R7, R107 ;  /* 0x0000006b076b7221 */ /* 0x000fe20000010000 */
[----:B------:R-:W-:-:S02]  /*5fd0*/  FADD.FTZ R109, R2, R109 ;  /* 0x0000006d026d7221 */ /* 0x000fc40000010000 */
        /* <DEDUP_REMOVED lines=30> */
[----:B------:R-:W-:Y:S01]  /*61c0*/  FFMA.FTZ R200, R77, R169, R200 ;  /* 0x000000a94dc87223 */ /* 0x000fe200000100c8 */
[----:B------:R-:W-:Y:S01]  /*61d0*/  FMUL.FTZ R199, R199, R18 ;  /* 0x00000012c7c77220 */ /* 0x000fe20000410000 */
[----:B------:R-:W1:Y:S01]  /*61e0*/  SHFL.DOWN PT, R205, R154, 0x2, 0x1f ;  /* 0x08401f009acd7f89 */ /* 0x000e6200000e0000 */
[----:B------:R-:W-:Y:S01]  /*61f0*/  FFMA.FTZ R203, R174, R198, R203 ;  /* 0x000000c6aecb7223 */ /* 0x000fe200000100cb */
[----:B------:R-:W-:Y:S01]  /*6200*/  FMUL.FTZ R18, R152, R159 ;  /* 0x0000009f98127220 */ /* 0x000fe20000410000 */
[----:B------:R-:W-:Y:S01]  /*6210*/  FFMA.FTZ R199, R78, R181, R199 ;  /* 0x000000b54ec77223 */ /* 0x000fe200000100c7 */
[----:B------:R-:W-:Y:S01]  /*6220*/  FADD.FTZ R121, R200, R121 ;  /* 0x00000079c8797221 */ /* 0x000fe20000010000 */
[----:B------:R-:W-:Y:S01]  /*6230*/  FFMA.FTZ R203, R176, R197, R203 ;  /* 0x000000c5b0cb7223 */ /* 0x000fe200000100cb */
[----:B------:R-:W-:Y:S01]  /*6240*/  FMUL.FTZ R18, R187, R18 ;  /* 0x00000012bb127220 */ /* 0x000fe20000410000 */
[----:B------:R-:W-:-:S02]  /*6250*/  FADD.FTZ R122, R199, R122 ;  /* 0x0000007ac77a7221 */ /* 0x000fc40000010000 */
[----:B------:R-:W-:Y:S01]  /*6260*/  FFMA.FTZ R195, R180, R196, R203 ;  /* 0x000000c4b4c37223 */ /* 0x000fe200000100cb */
[----:B------:R-:W-:Y:S01]  /*6270*/  FFMA.FTZ R156, R75, R159, R18 ;  /* 0x0000009f4b9c7223 */ /* 0x000fe20000010012 */
[----:B------:R-:W-:-:S03]  /*6280*/  FMUL.FTZ R18, R152, R157 ;  /* 0x0000009d98127220 */ /* 0x000fc60000410000 */
[----:B------:R-:W2:Y:S01]  /*6290*/  SHFL.DOWN PT, R178, R195, 0x1, 0x1f ;  /* 0x08201f00c3b27f89 */ /* 0x000ea200000e0000 */
[----:B------:R-:W-:Y:S01]  /*62a0*/  FMUL.FTZ R18, R189, R18 ;  /* 0x00000012bd127220 */ /* 0x000fe20000410000 */
[----:B------:R-:W-:-:S03]  /*62b0*/  FADD.FTZ R115, R156, R115 ;  /* 0x000000739c737221 */ /* 0x000fc60000010000 */
[----:B------:R-:W-:Y:S01]  /*62c0*/  FFMA.FTZ R156, R73, R157, R18 ;  /* 0x0000009d499c7223 */ /* 0x000fe20000010012 */
[----:B------:R-:W-:-:S03]  /*62d0*/  FMUL.FTZ R18, R152, R155 ;  /* 0x0000009b98127220 */ /* 0x000fc60000410000 */
[----:B------:R-:W-:Y:S01]  /*62e0*/  FADD.FTZ R113, R156, R113 ;  /* 0x000000719c717221 */ /* 0x000fe20000010000 */
[----:B-1----:R-:W-:Y:S01]  /*62f0*/  @!P0 FADD.FTZ R154, R154, R205 ;  /* 0x000000cd9a9a8221 */ /* 0x002fe20000010000 */
[----:B------:R-:W-:-:S04]  /*6300*/  FMUL.FTZ R18, R191, R18 ;  /* 0x00000012bf127220 */ /* 0x000fc80000410000 */
[----:B------:R-:W1:Y:S01]  /*6310*/  SHFL.DOWN PT, R203, R154, 0x4, 0x1f ;  /* 0x08801f009acb7f89 */ /* 0x000e6200000e0000 */
[----:B------:R-:W-:-:S04]  /*6320*/  FFMA.FTZ R155, R67, R155, R18 ;  /* 0x0000009b439b7223 */ /* 0x000fc80000010012 */
[----:B------:R-:W-:Y:S01]  /*6330*/  FADD.FTZ R110, R155, R110 ;  /* 0x0000006e9b6e7221 */ /* 0x000fe20000010000 */
[----:B--2---:R-:W-:Y:S01]  /*6340*/  @!P1 FADD.FTZ R195, R195, R178 ;  /* 0x000000b2c3c39221 */ /* 0x004fe20000010000 */
[----:B------:R-:W-:-:S04]  /*6350*/  ISETP.GT.AND P1, PT, R65, 0x1b, PT ;  /* 0x0000001b4100780c */ /* 0x000fc80003f24270 */
[----:B------:R-:W2:Y:S09]  /*6360*/  SHFL.DOWN PT, R178, R195, 0x2, 0x1f ;  /* 0x08401f00c3b27f89 */ /* 0x000eb200000e0000 */
[----:B-1----:R-:W-:-:S05]  /*6370*/  @!P1 FADD.FTZ R154, R154, R203 ;  /* 0x000000cb9a9a9221 */ /* 0x002fca0000010000 */
[----:B------:R-:W1:Y:S01]  /*6380*/  SHFL.DOWN PT, R203, R154, 0x8, 0x1f ;  /* 0x09001f009acb7f89 */ /* 0x000e6200000e0000 */
[----:B--2---:R-:W-:Y:S01]  /*6390*/  @!P0 FADD.FTZ R195, R195, R178 ;  /* 0x000000b2c3c38221 */ /* 0x004fe20000010000 */
[----:B------:R-:W-:Y:S01]  /*63a0*/  ISETP.GT.AND P0, PT, R65, 0x17, PT ;  /* 0x000000174100780c */ /* 0x000fe20003f04270 */
[----:B------:R-:W-:-:S03]  /*63b0*/  FMUL.FTZ R178, R152, R183 ;  /* 0x000000b798b27220 */ /* 0x000fc60000410000 */
[----:B------:R-:W2:Y:S09]  /*63c0*/  SHFL.DOWN PT, R182, R195, 0x4, 0x1f ;  /* 0x08801f00c3b67f89 */ /* 0x000eb200000e0000 */
[----:B-1----:R-:W-:Y:S01]  /*63d0*/  @!P0 FADD.FTZ R154, R154, R203 ;  /* 0x000000cb9a9a8221 */ /* 0x002fe20000010000 */
[----:B------:R-:W-:-:S04]  /*63e0*/  FMUL.FTZ R203, R152, R185 ;  /* 0x000000b998cb7220 */ /* 0x000fc80000410000 */
[----:B------:R-:W-:Y:S01]  /*63f0*/  FMUL.FTZ R196, R196, R203 ;  /* 0x000000cbc4c47220 */ /* 0x000fe20000410000 */
[----:B------:R-:W-:Y:S01]  /*6400*/  FMUL.FTZ R203, R197, R178 ;  /* 0x000000b2c5cb7220 */ /* 0x000fe20000410000 */
[----:B------:R-:W-:Y:S02]  /*6410*/  FMUL.FTZ R197, R152, R179 ;  /* 0x000000b398c57220 */ /* 0x000fe40000410000 */
[----:B------:R-:W-:Y:S01]  /*6420*/  FFMA.FTZ R196, R81, R185, R196 ;  /* 0x000000b951c47223 */ /* 0x000fe200000100c4 */
[----:B------:R-:W-:Y:S01]  /*6430*/  FFMA.FTZ R203, R80, R183, R203 ;  /* 0x000000b750cb7223 */ /* 0x000fe200000100cb */
[----:B------:R-:W-:Y:S02]  /*6440*/  FMUL.FTZ R198, R198, R197 ;  /* 0x000000c5c6c67220 */ /* 0x000fe40000410000 */
[----:B------:R-:W-:Y:S01]  /*6450*/  FADD.FTZ R127, R196, R127 ;  /* 0x0000007fc47f7221 */ /* 0x000fe20000010000 */
[----:B--2---:R-:W-:Y:S01]  /*6460*/  @!P1 FADD.FTZ R195, R195, R182 ;  /* 0x000000b6c3c39221 */ /* 0x004fe20000010000 */
[----:B------:R-:W-:Y:S01]  /*6470*/  FFMA.FTZ R198, R79, R179, R198 ;  /* 0x000000b34fc67223 */ /* 0x000fe200000100c6 */
[----:B------:R-:W-:Y:S01]  /*6480*/  FMUL.FTZ R179, R168, R19 ;  /* 0x00000013a8b37220 */ /* 0x000fe20000410000 */
[----:B------:R-:W-:Y:S01]  /*6490*/  FMUL.FTZ R19, R152, R165 ;  /* 0x000000a598137220 */ /* 0x000fe20000410000 */
[----:B------:R-:W-:Y:S01]  /*64a0*/  FADD.FTZ R124, R203, R124 ;  /* 0x0000007ccb7c7221 */ /* 0x000fe20000010000 */
[----:B------:R-:W1:Y:S01]  /*64b0*/  SHFL.DOWN PT, R174, R195, 0x8, 0x1f ;  /* 0x09001f00c3ae7f89 */ /* 0x000e6200000e0000 */
        /* <DEDUP_REMOVED lines=8> */
[----:B------:R-:W2:Y:S01]  /*6540*/  SHFL.DOWN PT, R165, R154, 0x10, 0x1f ;  /* 0x0a001f009aa57f89 */ /* 0x000ea200000e0000 */
[----:B------:R-:W-:Y:S01]  /*6550*/  FADD.FTZ R119, R194, R119 ;  /* 0x00000077c2777221 */ /* 0x000fe20000010000 */
[----:B------:R-:W-:Y:S01]  /*6560*/  FFMA.FTZ R169, R70, R175, R169 ;  /* 0x000000af46a97223 */ /* 0x000fe200000100a9 */
[----:B------:R-:W-:Y:S01]  /*6570*/  FMUL.FTZ R184, R184, R19 ;  /* 0x00000013b8b87220 */ /* 0x000fe20000410000 */
[----:B------:R-:W-:-:S02]  /*6580*/  FMUL.FTZ R19, R152, R173 ;  /* 0x000000ad98137220 */ /* 0x000fc40000410000 */
[----:B------:R-:W-:Y:S01]  /*6590*/  FADD.FTZ R118, R169, R118 ;  /* 0x00000076a9767221 */ /* 0x000fe20000010000 */
[----:B------:R-:W-:Y:S01]  /*65a0*/  FFMA.FTZ R184, R69, R161, R184 ;  /* 0x000000a145b87223 */ /* 0x000fe200000100b8 */
[----:B------:R-:W-:-:S03]  /*65b0*/  FMUL.FTZ R19, R186, R19 ;  /* 0x00000013ba137220 */ /* 0x000fc60000410000 */
[----:B------:R-:W-:Y:S01]  /*65c0*/  FADD.FTZ R117, R184, R117 ;  /* 0x00000075b8757221 */ /* 0x000fe20000010000 */
[----:B------:R-:W-:Y:S01]  /*65d0*/  FFMA.FTZ R173, R68, R173, R19 ;  /* 0x000000ad44ad7223 */ /* 0x000fe20000010013 */
[----:B------:R-:W-:Y:S01]  /*65e0*/  FMUL.FTZ R19, R152, R171 ;  /* 0x000000ab98137220 */ /* 0x000fe20000410000 */
[----:B-1----:R-:W-:Y:S01]  /*65f0*/  @!P0 FADD.FTZ R195, R195, R174 ;  /* 0x000000aec3c38221 */ /* 0x002fe20000010000 */
[----:B------:R-:W-:Y:S02]  /*6600*/  ISETP.NE.AND P0, PT, R65, RZ, PT ;  /* 0x000000ff4100720c */ /* 0x000fe40003f05270 */
[----:B------:R-:W-:Y:S01]  /*6610*/  FMUL.FTZ R19, R188, R19 ;  /* 0x00000013bc137220 */ /* 0x000fe20000410000 */
[----:B------:R-:W-:Y:S01]  /*6620*/  FADD.FTZ R116, R173, R116 ;  /* 0x00000074ad747221 */ /* 0x000fe20000010000 */
[----:B------:R-:W1:Y:S02]  /*6630*/  SHFL.DOWN PT, R162, R195, 0x10, 0x1f ;  /* 0x0a001f00c3a27f89 */ /* 0x000e6400000e0000 */
[----:B------:R-:W-:Y:S01]  /*6640*/  FFMA.FTZ R171, R74, R171, R19 ;  /* 0x000000ab4aab7223 */ /* 0x000fe20000010013 */
[C---:B------:R-:W-:Y:S01]  /*6650*/  FMUL.FTZ R19, R152.reuse, R167 ;  /* 0x000000a798137220 */ /* 0x040fe20000410000 */
[----:B------:R-:W-:Y:S01]  /*6660*/  FMUL.FTZ R152, R152, R163 ;  /* 0x000000a398987220 */ /* 0x000fe20000410000 */
[----:B--2---:R-:W-:Y:S01]  /*6670*/  FADD.FTZ R5, R154, R165 ;  /* 0x000000a59a057221 */ /* 0x004fe20000010000 */
[----:B------:R-:W-:Y:S01]  /*6680*/  FADD.FTZ R114, R171, R114 ;  /* 0x00000072ab727221 */ /* 0x000fe20000010000 */
[----:B------:R-:W-:Y:S01]  /*6690*/  FMUL.FTZ R19, R190, R19 ;  /* 0x00000013be137220 */ /* 0x000fe20000410000 */
[----:B------:R-:W-:-:S03]  /*66a0*/  FMUL.FTZ R193, R193, R152 ;  /* 0x00000098c1c17220 */ /* 0x000fc60000410000 */
[----:B------:R-:W-:Y:S01]  /*66b0*/  FFMA.FTZ R19, R72, R167, R19 ;  /* 0x000000a748137223 */ /* 0x000fe20000010013 */
[----:B------:R-:W-:-:S03]  /*66c0*/  FFMA.FTZ R6, R66, R163, R193 ;  /* 0x000000a342067223 */ /* 0x000fc600000100c1 */
[----:B------:R-:W-:Y:S01]  /*66d0*/  FADD.FTZ R112, R19, R112 ;  /* 0x0000007013707221 */ /* 0x000fe20000010000 */
[----:B------:R-:W-:Y:S01]  /*66e0*/  FADD.FTZ R111, R6, R111 ;  /* 0x0000006f066f7221 */ /* 0x000fe20000010000 */
[----:B-1----:R-:W-:-:S05]  /*66f0*/  FADD.FTZ R4, R195, R162 ;  /* 0x000000a2c3047221 */ /* 0x002fca0000010000 */
[----:B------:R1:W-:Y:S01]  /*6700*/  @!P0 STS.64 [R27+UR9+0x858], R4 ;  /* 0x000858041b008988 */ /* 0x0003e20008000a09 */
[----:B------:R-:W-:Y:S06]  /*6710*/  BAR.SYNC.DEFER_BLOCKING 0x0 ;  /* 0x0000000000007b1d */ /* 0x000fec0000010000 */
[----:B------:R-:W-:Y:S05]  /*6720*/  @P2 BRA `(.L_x_5224) ;  /* 0x0000000000382947 */ /* 0x000fea0003800000 */
[----:B----4-:R-:W-:Y:S01]  /*6730*/  ISETP.NE.AND P1, PT, R201, UR8, PT ;  /* 0x00000008c9007c0c */ /* 0x010fe2000bf25270 */
[----:B------:R-:W2:Y:S01]  /*6740*/  LDS.64 R6, [UR6+0x860] ;  /* 0x00086006ff067984 */ /* 0x000ea20008000a00 */
[----:B------:R-:W-:-:S04]  /*6750*/  ISETP.GT.AND P0, PT, R65, 0xf, PT ;  /* 0x0000000f4100780c */ /* 0x000fc80003f04270 */
[----:B------:R-:W-:Y:S02]  /*6760*/  FSEL R154, R154, R5, P0 ;  /* 0x000000059a9a7208 */ /* 0x000fe40000000000 */
[----:B------:R-:W-:-:S05]  /*6770*/  FSEL R195, R195, R4, P0 ;  /* 0x00000004c3c37208 */ /* 0x000fca0000000000 */
[----:B------:R-:W1:Y:S04]  /*6780*/  @P1 LDS R2, [R64+0x2190] ;  /* 0x0021900040021984 */ /* 0x000e680000000800 */
[----:B------:R-:W3:Y:S01]  /*6790*/  @P1 LDS R18, [R64+0x1d90] ;  /* 0x001d900040121984 */ /* 0x000ee20000000800 */
[----:B--2---:R-:W-:Y:S01]  /*67a0*/  FADD.FTZ R7, R7, R154 ;  /* 0x0000009a07077221 */ /* 0x004fe20000010000 */
[----:B------:R-:W-:-:S03]  /*67b0*/  FADD.FTZ R195, R6, R195 ;  /* 0x000000c306c37221 */ /* 0x000fc60000010000 */
[----:B-1----:R-:W-:Y:S01]  /*67c0*/  @P1 FADD.FTZ R5, R7, R2 ;  /* 0x0000000207051221 */ /* 0x002fe20000010000 */
[----:B---3--:R-:W-:-:S04]  /*67d0*/  @P1 FADD.FTZ R195, R195, R18 ;  /* 0x00000012c3c31221 */ /* 0x008fc80000010000 */
[----:B------:R2:W-:Y:S04]  /*67e0*/  @P1 STS [R64+0x2190], R5 ;  /* 0x0021900540001388 */ /* 0x0005e80000000800 */
[----:B------:R2:W-:Y:S04]  /*67f0*/  STS [R64+0x1d90], R195 ;  /* 0x001d90c340007388 */ /* 0x0005e80000000800 */
[----:B------:R2:W-:Y:S02]  /*6800*/  @!P1 STS [R64+0x2190], R7 ;  /* 0x0021900740009388 */ /* 0x0005e40000000800 */
.L_x_5224:
[----:B------:R-:W-:Y:S05]  /*6810*/  BSYNC.RECONVERGENT B0 ;  /* 0x0000000000007941 */ /* 0x000fea0003800200 */
.L_x_5223:
        /* <DEDUP_REMOVED lines=13> */
.L_x_5212:
[----:B------:R-:W-:Y:S06]  /*68f0*/  BAR.SYNC.DEFER_BLOCKING 0x0 ;  /* 0x0000000000007b1d */ /* 0x000fec0000010000 */
[----:B------:R-:W2:Y:S02]  /*6900*/  LDCU.64 UR10, c[0x0][0x4f8] ;  /* 0x00009f00ff0a77ac */ /* 0x000ea40008000a00 */
[----:B------:R-:W3:Y:S08]  /*6910*/  LDC.64 R56, c[0x0][0x500] ;  /* 0x00014000ff387b82 */ /* 0x000ef00000000a00 */
[----:B------:R-:W5:Y:S01]  /*6920*/  LDC.64 R58, c[0x0][0x550] ;  /* 0x00015400ff3a7b82 */ /* 0x000f620000000a00 */
[----:B-1----:R-:W4:Y:S04]  /*6930*/  LDG.E.128 R4, desc[UR16][R14.64] ;  /* 0x000000100e047981 */ /* 0x002f28000c1e1d00 */
[----:B------:R-:W3:Y:S01]  /*6940*/  LDG.E.128 R8, desc[UR16][R14.64+0x200] ;  /* 0x000200100e087981 */ /* 0x000ee2000c1e1d00 */
[----:B------:R-:W-:Y:S01]  /*6950*/  UMOV UR5, URZ ;  /* 0x000000ff00057c82 */ /* 0x000fe20008000000 */
[----:B------:R-:W-:-:S02]  /*6960*/  UISETP.GT.AND UP0, UPT, UR8, 0x1, UPT ;  /* 0x000000010800788c */ /* 0x000fc4000bf04270 */
        /* <DEDUP_REMOVED lines=8> */
[--C-:B-1----:R-:W-:Y:S02]  /*69f0*/  HADD2.F32 R0, -RZ, R16.reuse.H0_H0 ;  /* 0x20000010ff007230 */ /* 0x102fe40000004100 */
[----:B------:R-:W-:Y:S02]  /*6a00*/  HADD2.F32 R16, -RZ, R16.H1_H1 ;  /* 0x30000010ff107230 */ /* 0x000fe40000004100 */
[--C-:B------:R-:W-:Y:S02]  /*6a10*/  HADD2.F32 R2, -RZ, R17.reuse.H1_H1 ;  /* 0x30000011ff027230 */ /* 0x100fe40000004100 */
[----:B------:R-:W-:Y:S01]  /*6a20*/  FADD.FTZ R48, R0, R45 ;  /* 0x0000002d00307221 */ /* 0x000fe20000010000 */
[----:B------:R-:W-:-:S02]  /*6a30*/  HADD2.F32 R0, -RZ, R17.H0_H0 ;  /* 0x20000011ff007230 */ /* 0x000fc40000004100 */
[--C-:B------:R-:W-:Y:S01]  /*6a40*/  FADD.FTZ R16, R16, R45.reuse ;  /* 0x0000002d10107221 */ /* 0x100fe20000010000 */
[--C-:B------:R-:W-:Y:S01]  /*6a50*/  FADD.FTZ R2, R2, R45.reuse ;  /* 0x0000002d02027221 */ /* 0x100fe20000010000 */
[----:B------:R-:W-:Y:S01]  /*6a60*/  BAR.SYNC.DEFER_BLOCKING 0x0 ;  /* 0x0000000000007b1d */ /* 0x000fe20000010000 */
[----:B------:R-:W-:Y:S01]  /*6a70*/  FSETP.GTU.FTZ.AND P2, PT, R48, 20, PT ;  /* 0x41a000003000780b */ /* 0x000fe20003f5c000 */
[----:B------:R-:W-:Y:S01]  /*6a80*/  FADD.FTZ R14, R0, R45 ;  /* 0x0000002d000e7221 */ /* 0x000fe20000010000 */
[----:B------:R-:W-:Y:S02]  /*6a90*/  FSETP.GTU.FTZ.AND P3, PT, R16, 20, PT ;  /* 0x41a000001000780b */ /* 0x000fe40003f7c000 */
[----:B------:R-:W-:Y:S02]  /*6aa0*/  FSETP.GTU.FTZ.AND P5, PT, R2, 20, PT ;  /* 0x41a000000200780b */ /* 0x000fe40003fbc000 */
[----:B------:R-:W-:-:S07]  /*6ab0*/  FSETP.GTU.FTZ.AND P4, PT, R14, 20, PT ;  /* 0x41a000000e00780b */ /* 0x000fce0003f9c000 */
[----:B------:R-:W-:Y:S02]  /*6ac0*/  @!P2 FMUL.FTZ R0, R48, -1.4426950216293334961 ;  /* 0xbfb8aa3b3000a820 */ /* 0x000fe40000410000 */
[----:B------:R-:W-:Y:S02]  /*6ad0*/  @!P3 FMUL.FTZ R8, R16, -1.4426950216293334961 ;  /* 0xbfb8aa3b1008b820 */ /* 0x000fe40000410000 */
[----:B------:R-:W-:Y:S02]  /*6ae0*/  @!P5 FMUL.FTZ R10, R2, -1.4426950216293334961 ;  /* 0xbfb8aa3b020ad820 */ /* 0x000fe40000410000 */
[----:B------:R-:W1:Y:S01]  /*6af0*/  @!P2 MUFU.EX2 R0, R0 ;  /* 0x000000000000a308 */ /* 0x000e620000000800 */
[----:B------:R-:W-:Y:S01]  /*6b00*/  @!P4 FMUL.FTZ R9, R14, -1.4426950216293334961 ;  /* 0xbfb8aa3b0e09c820 */ /* 0x000fe20000410000 */
[--C-:B------:R-:W-:Y:S02]  /*6b10*/  HADD2.F32 R14, -RZ, R18.reuse.H0_H0 ;  /* 0x20000012ff0e7230 */ /* 0x100fe40000004100 */
[----:B------:R-:W-:-:S03]  /*6b20*/  HADD2.F32 R18, -RZ, R18.H1_H1 ;  /* 0x30000012ff127230 */ /* 0x000fc60000004100 */
[--C-:B------:R-:W-:Y:S01]  /*6b30*/  FADD.FTZ R14, R14, R45.reuse ;  /* 0x0000002d0e0e7221 */ /* 0x100fe20000010000 */
[----:B------:R-:W3:Y:S01]  /*6b40*/  @!P3 MUFU.EX2 R8, R8 ;  /* 0x000000080008b308 */ /* 0x000ee20000000800 */
[----:B------:R-:W-:-:S03]  /*6b50*/  FADD.FTZ R18, R18, R45 ;  /* 0x0000002d12127221 */ /* 0x000fc60000010000 */
[----:B------:R-:W-:Y:S02]  /*6b60*/  FSETP.GTU.FTZ.AND P6, PT, R14, 20, PT ;  /* 0x41a000000e00780b */ /* 0x000fe40003fdc000 */
[----:B------:R-:W-:Y:S02]  /*6b70*/  FSETP.GTU.FTZ.AND P0, PT, R18, 20, PT ;  /* 0x41a000001200780b */ /* 0x000fe40003f1c000 */
[----:B------:R-:W4:Y:S01]  /*6b80*/  @!P4 MUFU.EX2 R9, R9 ;  /* 0x000000090009c308 */ /* 0x000f220000000800 */
[----:B-1----:R-:W-:Y:S01]  /*6b90*/  @!P2 FADD.FTZ R2, R0, 1 ;  /* 0x3f8000000002a421 */ /* 0x002fe20000010000 */
[----:B------:R-:W-:-:S05]  /*6ba0*/  HADD2.F32 R0, -RZ, R19.H0_H0 ;  /* 0x20000013ff007230 */ /* 0x000fca0000004100 */
[----:B------:R-:W-:Y:S01]  /*6bb0*/  FADD.FTZ R15, R0, R45 ;  /* 0x0000002d000f7221 */ /* 0x000fe20000010000 */
[----:B------:R1:W0:Y:S01]  /*6bc0*/  @!P2 MUFU.RCP R16, R2 ;  /* 0x000000020010a308 */ /* 0x0002220000001000 */
[----:B---3--:R-:W-:Y:S01]  /*6bd0*/  @!P3 FADD.FTZ R8, R8, 1 ;  /* 0x3f8000000808b421 */ /* 0x008fe20000010000 */
[----:B------:R-:W-:Y:S02]  /*6be0*/  @!P6 FMUL.FTZ R0, R14, -1.4426950216293334961 ;  /* 0xbfb8aa3b0e00e820 */ /* 0x000fe40000410000 */
[----:B------:R-:W-:-:S04]  /*6bf0*/  FSETP.GTU.FTZ.AND P1, PT, R15, 20, PT ;  /* 0x41a000000f00780b */ /* 0x000fc80003f3c000 */
[----:B------:R2:W3:Y:S01]  /*6c00*/  @!P3 MUFU.RCP R11, R8 ;  /* 0x00000008000bb308 */ /* 0x0004e20000001000 */
[----:B-1----:R-:W-:Y:S02]  /*6c10*/  HADD2.F32 R2, -RZ, R19.H1_H1 ;  /* 0x30000013ff027230 */ /* 0x002fe40000004100 */
[----:B----4-:R-:W-:-:S03]  /*6c20*/  @!P4 FADD.FTZ R9, R9, 1 ;  /* 0x3f8000000909c421 */ /* 0x010fc60000010000 */
[--C-:B------:R-:W-:Y:S01]  /*6c30*/  FADD.FTZ R14, R2, R45.reuse ;  /* 0x0000002d020e7221 */ /* 0x100fe20000010000 */
[----:B------:R-:W-:Y:S01]  /*6c40*/  @!P0 FMUL.FTZ R2, R18, -1.4426950216293334961 ;  /* 0xbfb8aa3b12028820 */ /* 0x000fe20000410000 */
[----:B------:R-:W1:Y:S01]  /*6c50*/  @!P5 MUFU.EX2 R10, R10 ;  /* 0x0000000a000ad308 */ /* 0x000e620000000800 */
[--C-:B--2---:R-:W-:Y:S02]  /*6c60*/  HADD2.F32 R8, -RZ, R4.reuse.H0_H0 ;  /* 0x20000004ff087230 */ /* 0x104fe40000004100 */
[----:B0-----:R-:W-:Y:S01]  /*6c70*/  @!P2 FMUL.FTZ R111, R111, R16 ;  /* 0x000000106f6fa220 */ /* 0x001fe20000410000 */
[----:B------:R-:W-:Y:S01]  /*6c80*/  FSETP.GTU.FTZ.AND P2, PT, R14, 20, PT ;  /* 0x41a000000e00780b */ /* 0x000fe20003f5c000 */
[----:B------:R-:W-:Y:S02]  /*6c90*/  HADD2.F32 R4, -RZ, R4.H1_H1 ;  /* 0x30000004ff047230 */ /* 0x000fe40000004100 */
[--C-:B------:R-:W-:Y:S01]  /*6ca0*/  FADD.FTZ R16, R8, R45.reuse ;  /* 0x0000002d08107221 */ /* 0x100fe20000010000 */
[----:B------:R-:W0:Y:S01]  /*6cb0*/  @!P4 MUFU.RCP R9, R9 ;  /* 0x000000090009c308 */ /* 0x000e220000001000 */
[----:B---3--:R-:W-:Y:S01]  /*6cc0*/  @!P3 FMUL.FTZ R110, R110, R11 ;  /* 0x0000000b6e6eb220 */ /* 0x008fe20000410000 */
[----:B------:R-:W-:-:S02]  /*6cd0*/  FADD.FTZ R11, R4, R45 ;  /* 0x0000002d040b7221 */ /* 0x000fc40000010000 */
[----:B------:R-:W-:Y:S01]  /*6ce0*/  FSETP.GTU.FTZ.AND P3, PT, R16, 20, PT ;  /* 0x41a000001000780b */ /* 0x000fe20003f7c000 */
[----:B------:R-:W-:-:S03]  /*6cf0*/  @!P1 FMUL.FTZ R4, R15, -1.4426950216293334961 ;  /* 0xbfb8aa3b0f049820 */ /* 0x000fc60000410000 */
[----:B------:R-:W2:Y:S01]  /*6d00*/  @!P6 MUFU.EX2 R0, R0 ;  /* 0x000000000000e308 */ /* 0x000ea20000000800 */
[----:B------:R-:W-:Y:S01]  /*6d10*/  @!P2 FMUL.FTZ R8, R14, -1.4426950216293334961 ;  /* 0xbfb8aa3b0e08a820 */ /* 0x000fe20000410000 */
[----:B-1----:R-:W-:Y:S01]  /*6d20*/  @!P5 FADD.FTZ R10, R10, 1 ;  /* 0x3f8000000a0ad421 */ /* 0x002fe20000010000 */
[----:B------:R-:W-:-:S05]  /*6d30*/  HADD2.F32 R14, -RZ, R5.H0_H0 ;  /* 0x20000005ff0e7230 */ /* 0x000fca0000004100 */
[----:B------:R-:W1:Y:S01]  /*6d40*/  @!P0 MUFU.EX2 R2, R2 ;  /* 0x0000000200028308 */ /* 0x000e620000000800 */
[----:B0-----:R-:W-:Y:S01]  /*6d50*/  @!P4 FMUL.FTZ R112, R112, R9 ;  /* 0x000000097070c220 */ /* 0x001fe20000410000 */
[----:B------:R-:W-:Y:S01]  /*6d60*/  @!P3 FMUL.FTZ R9, R16, -1.4426950216293334961 ;  /* 0xbfb8aa3b1009b820 */ /* 0x000fe20000410000 */
[----:B------:R-:W-:Y:S01]  /*6d70*/  FADD.FTZ R16, R14, R45 ;  /* 0x0000002d0e107221 */ /* 0x000fe20000010000 */
[----:B------:R-:W-:Y:S01]  /*6d80*/  HADD2.F32 R14, -RZ, R5.H1_H1 ;  /* 0x30000005ff0e7230 */ /* 0x000fe20000004100 */
[----:B------:R-:W-:-:S03]  /*6d90*/  FSETP.GTU.FTZ.AND P4, PT, R11, 20, PT ;  /* 0x41a000000b00780b */ /* 0x000fc60003f9c000 */
[----:B------:R-:W0:Y:S01]  /*6da0*/  @!P1 MUFU.EX2 R4, R4 ;  /* 0x0000000400049308 */ /* 0x000e220000000800 */
[----:B--2---:R-:W-:Y:S01]  /*6db0*/  @!P6 FADD.FTZ R0, R0, 1 ;  /* 0x3f8000000000e421 */ /* 0x004fe20000010000 */
[----:B------:R-:W-:-:S06]  /*6dc0*/  FADD.FTZ R14, R14, R45 ;  /* 0x0000002d0e0e7221 */ /* 0x000fcc0000010000 */
[----:B------:R-:W2:Y:S01]  /*6dd0*/  @!P2 MUFU.EX2 R8, R8 ;  /* 0x000000080008a308 */ /* 0x000ea20000000800 */
[----:B-1----:R-:W-:Y:S01]  /*6de0*/  @!P0 FADD.FTZ R2, R2, 1 ;  /* 0x3f80000002028421 */ /* 0x002fe20000010000 */
[----:B------:R-:W-:-:S06]  /*6df0*/  @!P4 FMUL.FTZ R11, R11, -1.4426950216293334961 ;  /* 0xbfb8aa3b0b0bc820 */ /* 0x000fcc0000410000 */
[----:B------:R-:W1:Y:S01]  /*6e00*/  @!P5 MUFU.RCP R10, R10 ;  /* 0x0000000a000ad308 */ /* 0x000e620000001000 */
[----:B0-----:R-:W-:-:S07]  /*6e10*/  @!P1 FADD.FTZ R4, R4, 1 ;  /* 0x3f80000004049421 */ /* 0x001fce0000010000 */
[----:B------:R-:W0:Y:S01]  /*6e20*/  @!P3 MUFU.EX2 R9, R9 ;  /* 0x000000090009b308 */ /* 0x000e220000000800 */
[----:B--2---:R-:W-:-:S07]  /*6e30*/  @!P2 FADD.FTZ R8, R8, 1 ;  /* 0x3f8000000808a421 */ /* 0x004fce0000010000 */
[----:B------:R2:W3:Y:S01]  /*6e40*/  @!P6 MUFU.RCP R15, R0 ;  /* 0x00000000000fe308 */ /* 0x0004e20000001000 */
[----:B-1----:R-:W-:Y:S01]  /*6e50*/  @!P5 FMUL.FTZ R113, R113, R10 ;  /* 0x0000000a7171d220 */ /* 0x002fe20000410000 */
[----:B------:R-:W-:-:S06]  /*6e60*/  FSETP.GTU.FTZ.AND P5, PT, R16, 20, PT ;  /* 0x41a000001000780b */ /* 0x000fcc0003fbc000 */
[----:B------:R-:W1:Y:S01]  /*6e70*/  @!P0 MUFU.RCP R2, R2 ;  /* 0x0000000200028308 */ /* 0x000e620000001000 */
[--C-:B--2---:R-:W-:Y:S02]  /*6e80*/  HADD2.F32 R0, -RZ, R6.reuse.H0_H0 ;  /* 0x20000006ff007230 */ /* 0x104fe40000004100 */
[----:B0-----:R-:W-:Y:S01]  /*6e90*/  @!P3 FADD.FTZ R9, R9, 1 ;  /* 0x3f8000000909b421 */ /* 0x001fe20000010000 */
[----:B------:R-:W-:Y:S02]  /*6ea0*/  HADD2.F32 R6, -RZ, R6.H1_H1 ;  /* 0x30000006ff067230 */ /* 0x000fe40000004100 */
[--C-:B------:R-:W-:Y:S01]  /*6eb0*/  FADD.FTZ R5, R0, R45.reuse ;  /* 0x0000002d00057221 */ /* 0x100fe20000010000 */
[----:B------:R-:W-:Y:S01]  /*6ec0*/  @!P5 FMUL.FTZ R0, R16, -1.4426950216293334961 ;  /* 0xbfb8aa3b1000d820 */ /* 0x000fe20000410000 */
[----:B------:R0:W2:Y:S01]  /*6ed0*/  @!P1 MUFU.RCP R17, R4 ;  /* 0x0000000400119308 */ /* 0x0000a20000001000 */
[----:B---3--:R-:W-:Y:S01]  /*6ee0*/  @!P6 FMUL.FTZ R114, R114, R15 ;  /* 0x0000000f7272e220 */ /* 0x008fe20000410000 */
[----:B------:R-:W-:Y:S01]  /*6ef0*/  FSETP.GTU.FTZ.AND P6, PT, R14, 20, PT ;  /* 0x41a000000e00780b */ /* 0x000fe20003fdc000 */
[----:B------:R-:W-:Y:S01]  /*6f00*/  FADD.FTZ R15, R6, R45 ;  /* 0x0000002d060f7221 */ /* 0x000fe20000010000 */
[----:B------:R-:W-:-:S04]  /*6f10*/  HADD2.F32 R6, -RZ, R7.H1_H1 ;  /* 0x30000007ff067230 */ /* 0x000fc80000004100 */
[----:B------:R3:W4:Y:S01]  /*6f20*/  @!P2 MUFU.RCP R10, R8 ;  /* 0x00000008000aa308 */ /* 0x0007220000001000 */
[----:B-1----:R-:W-:Y:S01]  /*6f30*/  @!P0 FMUL.FTZ R115, R115, R2 ;  /* 0x0000000273738220 */ /* 0x002fe20000410000 */
[----:B------:R-:W-:-:S05]  /*6f40*/  FSETP.GTU.FTZ.AND P0, PT, R5, 20, PT ;  /* 0x41a000000500780b */ /* 0x000fca0003f1c000 */
[----:B0-----:R-:W-:Y:S01]  /*6f50*/  @!P6 FMUL.FTZ R4, R14, -1.4426950216293334961 ;  /* 0xbfb8aa3b0e04e820 */ /* 0x001fe20000410000 */
[----:B------:R-:W0:Y:S01]  /*6f60*/  @!P3 MUFU.RCP R9, R9 ;  /* 0x000000090009b308 */ /* 0x000e220000001000 */
[----:B---3--:R-:W-:Y:S02]  /*6f70*/  HADD2.F32 R8, -RZ, R7.H0_H0 ;  /* 0x20000007ff087230 */ /* 0x008fe40000004100 */
[----:B--2---:R-:W-:Y:S01]  /*6f80*/  @!P1 FMUL.FTZ R116, R116, R17 ;  /* 0x0000001174749220 */ /* 0x004fe20000410000 */
[----:B------:R-:W-:Y:S02]  /*6f90*/  FSETP.GTU.FTZ.AND P1, PT, R15, 20, PT ;  /* 0x41a000000f00780b */ /* 0x000fe40003f3c000 */
[--C-:B------:R-:W-:Y:S01]  /*6fa0*/  FADD.FTZ R7, R8, R45.reuse ;  /* 0x0000002d08077221 */ /* 0x100fe20000010000 */
[----:B------:R-:W-:Y:S01]  /*6fb0*/  @!P0 FMUL.FTZ R5, R5, -1.4426950216293334961 ;  /* 0xbfb8aa3b05058820 */ /* 0x000fe20000410000 */
[----:B------:R-:W-:Y:S01]  /*6fc0*/  @!P4 MUFU.EX2 R11, R11 ;  /* 0x0000000b000bc308 */ /* 0x000fe20000000800 */
[----:B----4-:R-:W-:Y:S01]  /*6fd0*/  @!P2 FMUL.FTZ R117, R117, R10 ;  /* 0x0000000a7575a220 */ /* 0x010fe20000410000 */
[----:B------:R-:W-:Y:S01]  /*6fe0*/  FADD.FTZ R10, R6, R45 ;  /* 0x0000002d060a7221 */ /* 0x000fe20000010000 */
[----:B------:R-:W-:-:S03]  /*6ff0*/  FSETP.GTU.FTZ.AND P2, PT, R7, 20, PT ;  /* 0x41a000000700780b */ /* 0x000fc60003f5c000 */
[----:B------:R-:W-:Y:S02]  /*7000*/  F2FP.F16.F32.PACK_AB R55, R117, R116 ;  /* 0x000000747537723e */ /* 0x000fe400000000ff */
[----:B------:R-:W1:Y:S01]  /*7010*/  @!P6 MUFU.EX2 R4, R4 ;  /* 0x000000040004e308 */ /* 0x000e620000000800 */
[----:B0-----:R-:W-:Y:S01]  /*7020*/  @!P3 FMUL.FTZ R118, R118, R9 ;  /* 0x000000097676b220 */ /* 0x001fe20000410000 */
[----:B------:R-:W-:Y:S01]  /*7030*/  FSETP.GTU.FTZ.AND P3, PT, R10, 20, PT ;  /* 0x41a000000a00780b */ /* 0x000fe20003f7c000 */
[----:B------:R-:W-:-:S05]  /*7040*/  @!P1 FMUL.FTZ R6, R15, -1.4426950216293334961 ;  /* 0xbfb8aa3b0f069820 */ /* 0x000fca0000410000 */
[----:B------:R0:W2:Y:S01]  /*7050*/  @!P0 MUFU.EX2 R8, R5 ;  /* 0x0000000500088308 */ /* 0x0000a20000000800 */
[----:B------:R-:W-:Y:S01]  /*7060*/  @!P2 FMUL.FTZ R9, R7, -1.4426950216293334961 ;  /* 0xbfb8aa3b0709a820 */ /* 0x000fe20000410000 */
[----:B------:R-:W-:-:S05]  /*7070*/  F2FP.F16.F32.PACK_AB R7, R102, R103 ;  /* 0x000000676607723e */ /* 0x000fca00000000ff */
[----:B------:R-:W-:Y:S01]  /*7080*/  @!P3 FMUL.FTZ R10, R10, -1.4426950216293334961 ;  /* 0xbfb8aa3b0a0ab820 */ /* 0x000fe20000410000 */
[----:B------:R3:W4:Y:S01]  /*7090*/  @!P5 MUFU.EX2 R2, R0 ;  /* 0x000000000002d308 */ /* 0x0007220000000800 */
[----:B-1----:R-:W-:Y:S01]  /*70a0*/  @!P6 FADD.FTZ R14, R4, 1 ;  /* 0x3f800000040ee421 */ /* 0x002fe20000010000 */
[----:B0-----:R-:W-:Y:S02]  /*70b0*/  F2FP.F16.F32.PACK_AB R5, R106, R107 ;  /* 0x0000006b6a05723e */ /* 0x001fe400000000ff */
[----:B------:R-:W-:-:S04]  /*70c0*/  F2FP.F16.F32.PACK_AB R4, R108, R109 ;  /* 0x0000006d6c04723e */ /* 0x000fc800000000ff */
[----:B------:R0:W1:Y:S01]  /*70d0*/  @!P1 MUFU.EX2 R16, R6 ;  /* 0x0000000600109308 */ /* 0x0000620000000800 */
[----:B---3--:R-:W-:Y:S01]  /*70e0*/  @!P4 FADD.FTZ R0, R11, 1 ;  /* 0x3f8000000b00c421 */ /* 0x008fe20000010000 */
[----:B--2---:R-:W-:Y:S01]  /*70f0*/  @!P0 FADD.FTZ R15, R8, 1 ;  /* 0x3f800000080f8421 */ /* 0x004fe20000010000 */
[----:B------:R-:W-:Y:S02]  /*7100*/  F2FP.F16.F32.PACK_AB R11, R20, R23 ;  /* 0x00000017140b723e */ /* 0x000fe400000000ff */
[----:B------:R-:W-:-:S03]  /*7110*/  F2FP.F16.F32.PACK_AB R8, R100, R101 ;  /* 0x000000656408723e */ /* 0x000fc600000000ff */
[----:B------:R2:W3:Y:S01]  /*7120*/  @!P2 MUFU.EX2 R48, R9 ;  /* 0x000000090030a308 */ /* 0x0004e20000000800 */
[----:B0-----:R-:W-:Y:S01]  /*7130*/  F2FP.F16.F32.PACK_AB R6, R104, R105 ;  /* 0x000000696806723e */ /* 0x001fe200000000ff */
[----:B----4-:R-:W-:-:S04]  /*7140*/  @!P5 FADD.FTZ R2, R2, 1 ;  /* 0x3f8000000202d421 */ /* 0x010fc80000010000 */
[----:B------:R0:W-:Y:S02]  /*7150*/  STS.128 [R3], R4 ;  /* 0x0000000403007388 */ /* 0x0001e40000000c00 */
[----:B------:R4:W-:Y:S01]  /*7160*/  @!P3 MUFU.EX2 R52, R10 ;  /* 0x0000000a0034b308 */ /* 0x0009e20000000800 */
[----:B--2---:R-:W-:-:S07]  /*7170*/  F2FP.F16.F32.PACK_AB R9, R98, R99 ;  /* 0x000000636209723e */ /* 0x004fce00000000ff */
[----:B------:R1:W2:Y:S01]  /*7180*/  @!P4 MUFU.RCP R54, R0 ;  /* 0x000000000036c308 */ /* 0x0002a20000001000 */
[----:B----4-:R-:W-:-:S05]  /*7190*/  F2FP.F16.F32.PACK_AB R10, R22, R97 ;  /* 0x00000061160a723e */ /* 0x010fca00000000ff */
[----:B------:R4:W-:Y:S01]  /*71a0*/  STS.128 [R3+0x10], R8 ;  /* 0x0000100803007388 */ /* 0x0009e20000000c00 */
[----:B0-----:R-:W-:Y:S01]  /*71b0*/  IMAD.WIDE.U32 R4, R46, R56, UR6 ;  /* 0x000000062e047e25 */ /* 0x001fe2000f8e0038 */
[----:B------:R3:W0:Y:S03]  /*71c0*/  @!P5 MUFU.RCP R53, R2 ;  /* 0x000000020035d308 */ /* 0x0006260000001000 */
[----:B-1----:R-:W-:Y:S01]  /*71d0*/  @!P1 FADD.FTZ R0, R16, 1 ;  /* 0x3f80000010009421 */ /* 0x002fe20000010000 */
[----:B------:R-:W-:Y:S01]  /*71e0*/  NOP ;  /* 0x0000000000007918 */ /* 0x000fe20000000000 */
[----:B------:R-:W1:Y:S01]  /*71f0*/  LDS.128 R16, [R24] ;  /* 0x0000000018107984 */ /* 0x000e620000000c00 */
[----:B---3--:R-:W-:Y:S01]  /*7200*/  @!P2 FADD.FTZ R2, R48, 1 ;  /* 0x3f8000003002a421 */ /* 0x008fe20000010000 */
[----:B--2---:R-:W-:Y:S01]  /*7210*/  @!P4 FMUL.FTZ R119, R119, R54 ;  /* 0x000000367777c220 */ /* 0x004fe20000410000 */
[----:B-----5:R-:W-:Y:S01]  /*7220*/  LEA R6, P4, R4, R58, 0x1 ;  /* 0x0000003a04067211 */ /* 0x020fe200078808ff */
[----:B------:R-:W2:Y:S01]  /*7230*/  LDS.128 R48, [R24+0x200] ;  /* 0x0002000018307984 */ /* 0x000ea20000000c00 */
[----:B------:R3:W5:Y:S01]  /*7240*/  @!P2 MUFU.RCP R23, R2 ;  /* 0x000000020017a308 */ /* 0x0007620000001000 */
[----:B------:R-:W-:Y:S01]  /*7250*/  @!P3 FADD.FTZ R52, R52, 1 ;  /* 0x3f8000003434b421 */ /* 0x000fe20000010000 */
[----:B------:R-:W-:Y:S01]  /*7260*/  F2FP.F16.F32.PACK_AB R54, R115, R114 ;  /* 0x000000727336723e */ /* 0x000fe200000000ff */
[----:B------:R-:W5:Y:S01]  /*7270*/  LDCU.64 UR6, c[0x0][0x518] ;  /* 0x0000a300ff0677ac */ /* 0x000f620008000a00 */
[----:B0-----:R-:W-:Y:S01]  /*7280*/  @!P5 FMUL.FTZ R120, R120, R53 ;  /* 0x000000357878d220 */ /* 0x001fe20000410000 */
[----:B------:R-:W-:-:S02]  /*7290*/  F2FP.F16.F32.PACK_AB R53, R113, R112 ;  /* 0x000000707135723e */ /* 0x000fc400000000ff */
[----:B------:R-:W-:Y:S01]  /*72a0*/  F2FP.F16.F32.PACK_AB R56, R119, R118 ;  /* 0x000000767738723e */ /* 0x000fe200000000ff */
[----:B------:R-:W0:Y:S01]  /*72b0*/  @!P6 MUFU.RCP R14, R14 ;  /* 0x0000000e000ee308 */ /* 0x000e220000001000 */
[----:B---3--:R-:W-:Y:S02]  /*72c0*/  IMAD R2, R46, R57, R5 ;  /* 0x000000392e027224 */ /* 0x008fe400078e0205 */
[----:B------:R-:W-:-:S03]  /*72d0*/  FADD.FTZ R5, R111, R40 ;  /* 0x000000286f057221 */ /* 0x000fc60000010000 */
[----:B------:R-:W-:Y:S01]  /*72e0*/  LEA.HI.X R7, R4, R59, R2, 0x1, P4 ;  /* 0x0000003b04077211 */ /* 0x000fe200020f0c02 */
[----:B----4-:R-:W-:Y:S01]  /*72f0*/  FADD.FTZ R9, R5, R110 ;  /* 0x0000006e05097221 */ /* 0x010fe20000010000 */
[----:B------:R-:W3:Y:S01]  /*7300*/  @!P0 MUFU.RCP R15, R15 ;  /* 0x0000000f000f8308 */ /* 0x000ee20000001000 */
[----:B-----5:R-:W-:Y:S01]  /*7310*/  @!P2 FMUL.FTZ R124, R124, R23 ;  /* 0x000000177c7ca220 */ /* 0x020fe20000410000 */
[----:B------:R-:W-:Y:S01]  /*7320*/  IADD3 R34, P2, PT, R34, -0x800, RZ ;  /* 0xfffff80022227810 */ /* 0x000fe20007f5e0ff */
[----:B------:R-:W-:-:S04]  /*7330*/  IMAD.WIDE.U32 R4, R26, 0x10, R6 ;  /* 0x000000101a047825 */ /* 0x000fc800078e0006 */
[----:B------:R-:W-:Y:S01]  /*7340*/  FADD.FTZ R112, R9, R112 ;  /* 0x0000007009707221 */ /* 0x000fe20000010000 */
[----:B------:R-:W4:Y:S01]  /*7350*/  LDC.64 R6, c[0x0][0x520] ;  /* 0x00014800ff067b82 */ /* 0x000f220000000a00 */
[----:B------:R-:W-:Y:S01]  /*7360*/  UIMAD.WIDE.U32 UR4, UR18, UR6, UR4 ;  /* 0x00000006120472a5 */ /* 0x000fe2000f8e0004 */
[----:B------:R-:W-:Y:S01]  /*7370*/  IADD3.X R33, PT, PT, R33, -0x1, RZ, P2, !PT ;  /* 0xffffffff21217810 */ /* 0x000fe200017fe4ff */
[----:B------:R-:W5:Y:S01]  /*7380*/  @!P1 MUFU.RCP R0, R0 ;  /* 0x0000000000009308 */ /* 0x000f620000001000 */
[----:B0-----:R-:W-:Y:S01]  /*7390*/  @!P6 FMUL.FTZ R121, R121, R14 ;  /* 0x0000000e7979e220 */ /* 0x001fe20000410000 */
[----:B------:R-:W-:Y:S01]  /*73a0*/  FADD.FTZ R113, R112, R113 ;  /* 0x0000007170717221 */ /* 0x000fe20000010000 */
[----:B------:R-:W-:-:S03]  /*73b0*/  UIMAD UR5, UR18, UR7, UR5 ;  /* 0x00000007120572a4 */ /* 0x000fc6000f8e0205 */
[----:B------:R-:W-:Y:S01]  /*73c0*/  F2FP.F16.F32.PACK_AB R57, R121, R120 ;  /* 0x000000787939723e */ /* 0x000fe200000000ff */
[----:B------:R-:W-:Y:S01]  /*73d0*/  FADD.FTZ R114, R113, R114 ;  /* 0x0000007271727221 */ /* 0x000fe20000010000 */
[----:B------:R-:W0:Y:S01]  /*73e0*/  @!P3 MUFU.RCP R52, R52 ;  /* 0x000000340034b308 */ /* 0x000e220000001000 */
[----:B---3--:R-:W-:Y:S01]  /*73f0*/  @!P0 FMUL.FTZ R122, R122, R15 ;  /* 0x0000000f7a7a8220 */ /* 0x008fe20000410000 */
[----:B-1----:R-:W-:Y:S01]  /*7400*/  STG.E.128 desc[UR16][R4.64], R16 ;  /* 0x0000001004007986 */ /* 0x002fe2000c101d10 */
[----:B------:R-:W1:Y:S01]  /*7410*/  LDC.64 R14, c[0x0][0x560] ;  /* 0x00015800ff0e7b82 */ /* 0x000e620000000a00 */
[----:B------:R-:W-:Y:S02]  /*7420*/  FADD.FTZ R115, R114, R115 ;  /* 0x0000007372737221 */ /* 0x000fe40000010000 */
[----:B--2---:R-:W-:Y:S01]  /*7430*/  STG.E.128 desc[UR16][R4.64+0x200], R48 ;  /* 0x0002003004007986 */ /* 0x004fe2000c101d10 */
[----:B-----5:R-:W-:Y:S01]  /*7440*/  @!P1 FMUL.FTZ R123, R123, R0 ;  /* 0x000000007b7b9220 */ /* 0x020fe20000410000 */
[----:B------:R-:W-:-:S03]  /*7450*/  FADD.FTZ R116, R115, R116 ;  /* 0x0000007473747221 */ /* 0x000fc60000010000 */
[----:B------:R-:W-:Y:S01]  /*7460*/  BAR.SYNC.DEFER_BLOCKING 0x0 ;  /* 0x0000000000007b1d */ /* 0x000fe20000010000 */
[----:B------:R-:W-:Y:S02]  /*7470*/  IADD3 R36, P1, PT, R36, -0x800, RZ ;  /* 0xfffff80024247810 */ /* 0x000fe40007f3e0ff */
[----:B------:R-:W-:Y:S01]  /*7480*/  F2FP.F16.F32.PACK_AB R58, R123, R122 ;  /* 0x0000007a7b3a723e */ /* 0x000fe200000000ff */
[----:B------:R-:W-:Y:S01]  /*7490*/  FADD.FTZ R117, R116, R117 ;  /* 0x0000007574757221 */ /* 0x000fe20000010000 */
[----:B------:R-:W-:Y:S01]  /*74a0*/  IADD3.X R35, PT, PT, R35, -0x1, RZ, P1, !PT ;  /* 0xffffffff23237810 */ /* 0x000fe20000ffe4ff */
[----:B0-----:R-:W-:Y:S01]  /*74b0*/  @!P3 FMUL.FTZ R127, R127, R52 ;  /* 0x000000347f7fb220 */ /* 0x001fe20000410000 */
[----:B------:R-:W-:Y:S01]  /*74c0*/  F2FP.F16.F32.PACK_AB R52, R110, R111 ;  /* 0x0000006f6e34723e */ /* 0x000fe200000000ff */
[----:B------:R-:W-:-:S03]  /*74d0*/  FADD.FTZ R118, R117, R118 ;  /* 0x0000007675767221 */ /* 0x000fc60000010000 */
[----:B------:R-:W-:Y:S01]  /*74e0*/  F2FP.F16.F32.PACK_AB R59, R127, R124 ;  /* 0x0000007c7f3b723e */ /* 0x000fe200000000ff */
[----:B------:R-:W-:-:S04]  /*74f0*/  FADD.FTZ R119, R118, R119 ;  /* 0x0000007776777221 */ /* 0x000fc80000010000 */
[----:B------:R-:W-:-:S04]  /*7500*/  FADD.FTZ R120, R119, R120 ;  /* 0x0000007877787221 */ /* 0x000fc80000010000 */
[----:B------:R-:W-:Y:S01]  /*7510*/  FADD.FTZ R121, R120, R121 ;  /* 0x0000007978797221 */ /* 0x000fe20000010000 */
[----:B------:R-:W-:Y:S03]  /*7520*/  STS.128 [R3], R52 ;  /* 0x0000003403007388 */ /* 0x000fe60000000c00 */
[----:B------:R-:W-:Y:S01]  /*7530*/  FADD.FTZ R122, R121, R122 ;  /* 0x0000007a797a7221 */ /* 0x000fe20000010000 */
[----:B------:R4:W-:Y:S01]  /*7540*/  STS.128 [R3+0x10], R56 ;  /* 0x0000103803007388 */ /* 0x0009e20000000c00 */
[----:B------:R-:W-:-:S03]  /*7550*/  NOP ;  /* 0x0000000000007918 */ /* 0x000fc60000000000 */
[----:B------:R-:W0:Y:S01]  /*7560*/  LDS.128 R8, [R24] ;  /* 0x0000000018087984 */ /* 0x000e220000000c00 */
[----:B------:R-:W-:-:S03]  /*7570*/  FADD.FTZ R123, R122, R123 ;  /* 0x0000007b7a7b7221 */ /* 0x000fc60000010000 */
[----:B------:R-:W2:Y:S01]  /*7580*/  LDS.128 R16, [R24+0x200] ;  /* 0x0002000018107984 */ /* 0x000ea20000000c00 */
[----:B------:R-:W-:Y:S01]  /*7590*/  FADD.FTZ R40, R123, R124 ;  /* 0x0000007c7b287221 */ /* 0x000fe20000010000 */
[----:B----4-:R-:W-:-:S04]  /*75a0*/  IMAD.WIDE.U32 R2, R46, R6, UR4 ;  /* 0x000000042e027e25 */ /* 0x010fc8000f8e0006 */
[----:B------:R-:W-:Y:S01]  /*75b0*/  FADD.FTZ R40, R40, R127 ;  /* 0x0000007f28287221 */ /* 0x000fe20000010000 */
[----:B------:R-:W-:Y:S01]  /*75c0*/  IMAD R0, R46, R7, R3 ;  /* 0x000000072e007224 */ /* 0x000fe200078e0203 */
[----:B-1----:R-:W-:-:S04]  /*75d0*/  LEA R4, P0, R2, R14, 0x1 ;  /* 0x0000000e02047211 */ /* 0x002fc800078008ff */
[----:B------:R-:W-:Y:S02]  /*75e0*/  LEA.HI.X R5, R2, R15, R0, 0x1, P0 ;  /* 0x0000000f02057211 */ /* 0x000fe400000f0c00 */
[----:B------:R-:W-:Y:S01]  /*75f0*/  IADD3 R32, P0, PT, R32, -0x800, RZ ;  /* 0xfffff80020207810 */ /* 0x000fe20007f1e0ff */
[----:B------:R-:W-:-:S03]  /*7600*/  IMAD.WIDE.U32 R2, R26, 0x10, R4 ;  /* 0x000000101a027825 */ /* 0x000fc600078e0004 */
[----:B------:R-:W-:Y:S02]  /*7610*/  IADD3.X R31, PT, PT, R31, -0x1, RZ, P0, !PT ;  /* 0xffffffff1f1f7810 */ /* 0x000fe400007fe4ff */
[----:B0-----:R0:W-:Y:S04]  /*7620*/  STG.E.128 desc[UR16][R2.64], R8 ;  /* 0x0000000802007986 */ /* 0x0011e8000c101d10 */
[----:B--2---:R0:W-:Y:S01]  /*7630*/  STG.E.128 desc[UR16][R2.64+0x200], R16 ;  /* 0x0002001002007986 */ /* 0x0041e2000c101d10 */
[----:B------:R-:W-:Y:S05]  /*7640*/  BRA.U UP0, `(.L_x_5226) ;  /* 0xffffff91001c7547 */ /* 0x000fea000b83ffff */
.L_x_5178:
[----:B------:R-:W1:Y:S01]  /*7650*/  LDC.64 R6, c[0x0][0x548] ;  /* 0x00015200ff067b82 */ /* 0x000e620000000a00 */
[----:B0-----:R-:W0:Y:S01]  /*7660*/  S2R R19, SR_TID.X ;  /* 0x0000000000137919 */ /* 0x001e220000002100 */
[----:B------:R-:W0:Y:S06]  /*7670*/  LDCU UR7, c[0x0][0x38c] ;  /* 0x00007180ff0777ac */ /* 0x000e2c0008000800 */
[----:B------:R-:W2:Y:S01]  /*7680*/  LDC.64 R8, c[0x0][0x568] ;  /* 0x00015a00ff087b82 */ /* 0x000ea20000000a00 */
[----:B-1----:R-:W-:-:S04]  /*7690*/  ISETP.NE.U32.AND P1, PT, R6, RZ, PT ;  /* 0x000000ff0600720c */ /* 0x002fc80003f25070 */
[----:B------:R-:W-:Y:S02]  /*76a0*/  ISETP.NE.AND.EX P1, PT, R7, RZ, PT, P1 ;  /* 0x000000ff0700720c */ /* 0x000fe40003f25310 */
[----:B--2---:R-:W-:Y:S02]  /*76b0*/  ISETP.NE.U32.AND P0, PT, R8, RZ, PT ;  /* 0x000000ff0800720c */ /* 0x004fe40003f05070 */
[----:B0-----:R-:W-:Y:S02]  /*76c0*/  ISETP.GE.AND P2, PT, R19, UR7, PT ;  /* 0x0000000713007c0c */ /* 0x001fe4000bf46270 */
[----:B------:R-:W-:-:S07]  /*76d0*/  ISETP.NE.AND.EX P0, PT, R9, RZ, PT, P0 ;  /* 0x000000ff0900720c */ /* 0x000fce0003f05300 */
[----:B------:R-:W-:Y:S06]  /*76e0*/  @!P1 BRA `(.L_x_5227) ;  /* 0x0000000000849947 */ /* 0x000fec0003800000 */
        /* <DEDUP_REMOVED lines=32> */
.L_x_5228:
[----:B------:R-:W-:Y:S05]  /*78f0*/  BSYNC.RECONVERGENT B0 ;  /* 0x0000000000007941 */ /* 0x000fea0003800200 */
.L_x_5227:
        /* <DEDUP_REMOVED lines=34> */
.L_x_5230:
[----:B------:R-:W-:Y:S05]  /*7b20*/  BSYNC.RECONVERGENT B0 ;  /* 0x0000000000007941 */ /* 0x000fea0003800200 */
.L_x_5229:
        /* <DEDUP_REMOVED lines=22> */
.L_x_5232:
        /* <DEDUP_REMOVED lines=51> */
.L_x_5231:
[----:B------:R-:W-:Y:S05]  /*7fc0*/  EXIT ;  /* 0x000000000000794d */ /* 0x000fea0003800000 */
.L_x_5217:
[----:B------:R-:W-:Y:S01]  /*7fd0*/  HFMA2 R186, -RZ, RZ, 0, 5.9604644775390625e-08 ;  /* 0x00000001ffba7431 */ /* 0x000fe200000001ff */
[----:B------:R-:W-:Y:S02]  /*7fe0*/  MOV R193, R6 ;  /* 0x0000000600c17202 */ /* 0x000fe40000000f00 */
[----:B------:R-:W-:Y:S02]  /*7ff0*/  MOV R195, RZ ;  /* 0x000000ff00c37202 */ /* 0x000fe40000000f00 */
[----:B------:R-:W-:-:S07]  /*8000*/  MOV R208, 0xffffffff ;  /* 0xffffffff00d07802 */ /* 0x000fce0000000f00 */
[----:B01-345:R-:W-:Y:S05]  /*8010*/  WARPSYNC.COLLECTIVE R208, `(.L_x_5233) ;  /* 0x00000000d0087348 */ /* 0x03bfea0003c00000 */
[----:B------:R2:W0:Y:S02]  /*8020*/  SHFL.UP P6, R4, R193, R186, R195 ;  /* 0x040000bac1047389 */ /* 0x00042400000c00c3 */
[----:B012345:R-:W-:Y:S05]  /*8030*/  ENDCOLLECTIVE ;  /* 0x000000000000791b */ /* 0x03ffea0003800000 */
.L_x_5233:
[----:B------:R-:W-:Y:S02]  /*8040*/  MOV R193, R5 ;  /* 0x0000000500c17202 */ /* 0x000fe40000000f00 */
[----:B------:R-:W-:-:S07]  /*8050*/  MOV R7, R4 ;  /* 0x0000000400077202 */ /* 0x000fce0000000f00 */
[----:B------:R-:W-:Y:S05]  /*8060*/  WARPSYNC.COLLECTIVE R208, `(.L_x_5234) ;  /* 0x00000000d0087348 */ /* 0x000fea0003c00000 */
[----:B------:R0:W1:Y:S02]  /*8070*/  SHFL.UP P6, R4, R193, R186, R195 ;  /* 0x040000bac1047389 */ /* 0x00006400000c00c3 */
[----:B01----:R-:W-:Y:S05]  /*8080*/  ENDCOLLECTIVE ;  /* 0x000000000000791b */ /* 0x003fea0003800000 */
.L_x_5234:
        /* <DEDUP_REMOVED lines=8> */
.L_x_5235:
[----:B------:R-:W-:Y:S02]  /*8110*/  MOV R193, R189 ;  /* 0x000000bd00c17202 */ /* 0x000fe40000000f00 */
[----:B------:R-:W-:-:S07]  /*8120*/  MOV R7, R4 ;  /* 0x0000000400077202 */ /* 0x000fce0000000f00 */
[----:B------:R-:W-:Y:S05]  /*8130*/  WARPSYNC.COLLECTIVE R208, `(.L_x_5236) ;  /* 0x00000000d0087348 */ /* 0x000fea0003c00000 */
[----:B------:R0:W1:Y:S02]  /*8140*/  SHFL.UP P6, R4, R193, R186, R195 ;  /* 0x040000bac1047389 */ /* 0x00006400000c00c3 */
[----:B01----:R-:W-:Y:S05]  /*8150*/  ENDCOLLECTIVE ;  /* 0x000000000000791b */ /* 0x003fea0003800000 */
.L_x_5236:
        /* <DEDUP_REMOVED lines=8> */
.L_x_5237:
[----:B------:R-:W-:Y:S02]  /*81e0*/  MOV R193, R191 ;  /* 0x000000bf00c17202 */ /* 0x000fe40000000f00 */
[----:B------:R-:W-:-:S07]  /*81f0*/  MOV R5, R4 ;  /* 0x0000000400057202 */ /* 0x000fce0000000f00 */
[----:B------:R-:W-:Y:S05]  /*8200*/  WARPSYNC.COLLECTIVE R208, `(.L_x_5238) ;  /* 0x00000000d0087348 */ /* 0x000fea0003c00000 */
[----:B------:R0:W1:Y:S02]  /*8210*/  SHFL.UP P6, R4, R193, R186, R195 ;  /* 0x040000bac1047389 */ /* 0x00006400000c00c3 */
[----:B01----:R-:W-:Y:S05]  /*8220*/  ENDCOLLECTIVE ;  /* 0x000000000000791b */ /* 0x003fea0003800000 */
.L_x_5238:
        /* <DEDUP_REMOVED lines=8> */
.L_x_5239:
[----:B------:R-:W-:Y:S02]  /*82b0*/  MOV R193, R7 ;  /* 0x0000000700c17202 */ /* 0x000fe40000000f00 */
[----:B------:R-:W-:-:S07]  /*82c0*/  MOV R5, R4 ;  /* 0x0000000400057202 */ /* 0x000fce0000000f00 */
[----:B------:R-:W-:Y:S05]  /*82d0*/  WARPSYNC.COLLECTIVE R208, `(.L_x_5240) ;  /* 0x00000000d0087348 */ /* 0x000fea0003c00000 */
[----:B------:R0:W1:Y:S02]  /*82e0*/  SHFL.UP P6, R4, R193, R186, R195 ;  /* 0x040000bac1047389 */ /* 0x00006400000c00c3 */
[----:B01----:R-:W-:Y:S05]  /*82f0*/  ENDCOLLECTIVE ;  /* 0x000000000000791b */ /* 0x003fea0003800000 */
.L_x_5240:
        /* <DEDUP_REMOVED lines=8> */
.L_x_5241:
[----:B------:R-:W-:Y:S02]  /*8380*/  MOV R193, R5 ;  /* 0x0000000500c17202 */ /* 0x000fe40000000f00 */
[----:B------:R-:W-:-:S07]  /*8390*/  MOV R189, R4 ;  /* 0x0000000400bd7202 */ /* 0x000fce0000000f00 */
[----:B------:R-:W-:Y:S05]  /*83a0*/  WARPSYNC.COLLECTIVE R208, `(.L_x_5242) ;  /* 0x00000000d0087348 */ /* 0x000fea0003c00000 */
[----:B------:R0:W1:Y:S02]  /*83b0*/  SHFL.UP P6, R4, R193, R186, R195 ;  /* 0x040000bac1047389 */ /* 0x00006400000c00c3 */
[----:B01----:R-:W-:Y:S05]  /*83c0*/  ENDCOLLECTIVE ;  /* 0x000000000000791b */ /* 0x003fea0003800000 */
.L_x_5242:
[----:B------:R-:W-:Y:S05]  /*83d0*/  BRA `(.L_x_5243) ;  /* 0xffffffcc00b07947 */ /* 0x000fea000383ffff */
.L_x_5218:
        /* <DEDUP_REMOVED lines=8> */
.L_x_5245:
[----:B------:R-:W-:Y:S05]  /*8460*/  BSYNC B0 ;  /* 0x0000000000007941 */ /* 0x000fea0003800000 */
.L_x_5244:
[----:B------:R-:W-:Y:S05]  /*8470*/  BRA `(.L_x_5246) ;  /* 0xffffffcc009c7947 */ /* 0x000fea000383ffff */
.L_x_5219:
        /* <DEDUP_REMOVED lines=8> */
.L_x_5248:
[----:B------:R-:W-:Y:S05]  /*8500*/  BSYNC B0 ;  /* 0x0000000000007941 */ /* 0x000fea0003800000 */
.L_x_5247:
[----:B------:R-:W-:Y:S05]  /*8510*/  BRA `(.L_x_5249) ;  /* 0xffffffcc007c7947 */ /* 0x000fea000383ffff */
.L_x_5220:
        /* <DEDUP_REMOVED lines=8> */
.L_x_5251:
[----:B------:R-:W-:Y:S05]  /*85a0*/  BSYNC B0 ;  /* 0x0000000000007941 */ /* 0x000fea0003800000 */
.L_x_5250:
        /* <DEDUP_REMOVED lines=11> */
.L_x_5252:
[----:B------:R-:W-:Y:S05]  /*8660*/  WARPSYNC.COLLECTIVE R208, `(.L_x_5253) ;  /* 0x00000000d0087348 */ /* 0x000fea0003c00000 */
[----:B------:R0:W1:Y:S02]  /*8670*/  SHFL.IDX P1, R5, R209, R210, R211 ;  /* 0x000000d2d1057389 */ /* 0x00006400000200d3 */
[----:B01----:R-:W-:Y:S05]  /*8680*/  ENDCOLLECTIVE ;  /* 0x000000000000791b */ /* 0x003fea0003800000 */
.L_x_5253:
[----:B------:R-:W-:Y:S02]  /*8690*/  MOV R209, R19 ;  /* 0x0000001300d17202 */ /* 0x000fe40000000f00 */
[----:B------:R-:W-:Y:S02]  /*86a0*/  MOV R189, R4 ;  /* 0x0000000400bd7202 */ /* 0x000fe40000000f00 */
[----:B------:R-:W-:-:S07]  /*86b0*/  MOV R4, R5 ;  /* 0x0000000500047202 */ /* 0x000fce0000000f00 */
[----:B------:R-:W-:Y:S05]  /*86c0*/  WARPSYNC.COLLECTIVE R208, `(.L_x_5254) ;  /* 0x00000000d0087348 */ /* 0x000fea0003c00000 */
[----:B------:R0:W1:Y:S02]  /*86d0*/  SHFL.IDX P1, R5, R209, R210, R211 ;  /* 0x000000d2d1057389 */ /* 0x00006400000200d3 */
[----:B01----:R-:W-:Y:S05]  /*86e0*/  ENDCOLLECTIVE ;  /* 0x000000000000791b */ /* 0x003fea0003800000 */
.L_x_5254:
[----:B------:R-:W-:Y:S05]  /*86f0*/  BRA `(.L_x_5255) ;  /* 0xffffffcc001c7947 */ /* 0x000fea000383ffff */
.L_x_5222:
        /* <DEDUP_REMOVED lines=10> */
.L_x_5256:
[----:B------:R-:W-:Y:S02]  /*87a0*/  MOV R211, 0x1f ;  /* 0x0000001f00d37802 */ /* 0x000fe40000000f00 */
[----:B------:R-:W-:Y:S02]  /*87b0*/  MOV R207, R5 ;  /* 0x0000000500cf7202 */ /* 0x000fe40000000f00 */
[----:B------:R-:W-:-:S07]  /*87c0*/  MOV R4, R206 ;  /* 0x000000ce00047202 */ /* 0x000fce0000000f00 */
[----:B------:R-:W-:Y:S05]  /*87d0*/  WARPSYNC.COLLECTIVE R208, `(.L_x_5257) ;  /* 0x00000000d0087348 */ /* 0x000fea0003c00000 */
[----:B------:R0:W1:Y:S02]  /*87e0*/  SHFL.DOWN P1, R206, R207, R212, R213 ;  /* 0x080000d4cfce7389 */ /* 0x00006400000200d5 */
[----:B01----:R-:W-:Y:S05]  /*87f0*/  ENDCOLLECTIVE ;  /* 0x000000000000791b */ /* 0x003fea0003800000 */
.L_x_5257:
        /* <DEDUP_REMOVED lines=11> */
.L_x_5258:
[----:B------:R-:W-:Y:S02]  /*88b0*/  MOV R207, R204 ;  /* 0x000000cc00cf7202 */ /* 0x000fe40000000f00 */
[----:B------:R-:W-:-:S07]  /*88c0*/  MOV R4, R206 ;  /* 0x000000ce00047202 */ /* 0x000fce0000000f00 */
[----:B------:R-:W-:Y:S05]  /*88d0*/  WARPSYNC.COLLECTIVE R208, `(.L_x_5259) ;  /* 0x00000000d0087348 */ /* 0x000fea0003c00000 */
[----:B------:R0:W1:Y:S02]  /*88e0*/  SHFL.DOWN P1, R206, R207, R212, R213 ;  /* 0x080000d4cfce7389 */ /* 0x00006400000200d5 */
[----:B01----:R-:W-:Y:S05]  /*88f0*/  ENDCOLLECTIVE ;  /* 0x000000000000791b */ /* 0x003fea0003800000 */
.L_x_5259:
        /* <DEDUP_REMOVED lines=11> */
.L_x_5260:
[----:B------:R-:W-:Y:S02]  /*89b0*/  MOV R207, R204 ;  /* 0x000000cc00cf7202 */ /* 0x000fe40000000f00 */
[----:B------:R-:W-:-:S07]  /*89c0*/  MOV R4, R206 ;  /* 0x000000ce00047202 */ /* 0x000fce0000000f00 */
[----:B------:R-:W-:Y:S05]  /*89d0*/  WARPSYNC.COLLECTIVE R208, `(.L_x_5261) ;  /* 0x00000000d0087348 */ /* 0x000fea0003c00000 */
[----:B------:R0:W1:Y:S02]  /*89e0*/  SHFL.DOWN P1, R206, R207, R212, R213 ;  /* 0x080000d4cfce7389 */ /* 0x00006400000200d5 */
[----:B01----:R-:W-:Y:S05]  /*89f0*/  ENDCOLLECTIVE ;  /* 0x000000000000791b */ /* 0x003fea0003800000 */
.L_x_5261:
        /* <DEDUP_REMOVED lines=11> */
.L_x_5262:
[----:B------:R-:W-:Y:S02]  /*8ab0*/  MOV R207, R204 ;  /* 0x000000cc00cf7202 */ /* 0x000fe40000000f00 */
[----:B------:R-:W-:-:S07]  /*8ac0*/  MOV R4, R206 ;  /* 0x000000ce00047202 */ /* 0x000fce0000000f00 */
[----:B------:R-:W-:Y:S05]  /*8ad0*/  WARPSYNC.COLLECTIVE R208, `(.L_x_5263) ;  /* 0x00000000d0087348 */ /* 0x000fea0003c00000 */
[----:B------:R0:W1:Y:S02]  /*8ae0*/  SHFL.DOWN P1, R206, R207, R212, R213 ;  /* 0x080000d4cfce7389 */ /* 0x00006400000200d5 */
[----:B01----:R-:W-:Y:S05]  /*8af0*/  ENDCOLLECTIVE ;  /* 0x000000000000791b */ /* 0x003fea0003800000 */
.L_x_5263:
        /* <DEDUP_REMOVED lines=11> */
.L_x_5264:
[----:B------:R-:W-:Y:S02]  /*8bb0*/  MOV R207, R204 ;  /* 0x000000cc00cf7202 */ /* 0x000fe40000000f00 */
[----:B------:R-:W-:-:S07]  /*8bc0*/  MOV R4, R206 ;  /* 0x000000ce00047202 */ /* 0x000fce0000000f00 */
[----:B------:R-:W-:Y:S05]  /*8bd0*/  WARPSYNC.COLLECTIVE R208, `(.L_x_5265) ;  /* 0x00000000d0087348 */ /* 0x000fea0003c00000 */
[----:B------:R0:W1:Y:S02]  /*8be0*/  SHFL.DOWN P1, R206, R207, R212, R213 ;  /* 0x080000d4cfce7389 */ /* 0x00006400000200d5 */
[----:B01----:R-:W-:Y:S05]  /*8bf0*/  ENDCOLLECTIVE ;  /* 0x000000000000791b */ /* 0x003fea0003800000 */
.L_x_5265:
        /* <DEDUP_REMOVED lines=11> */
.L_x_5266:
[----:B------:R-:W-:Y:S02]  /*8cb0*/  ISETP.NE.AND P0, PT, R39, 0x1f, PT ;  /* 0x0000001f2700780c */ /* 0x000fe40003f05270 */
[----:B------:R-:W-:Y:S02]  /*8cc0*/  MOV R209, R204 ;  /* 0x000000cc00d17202 */ /* 0x000fe40000000f00 */
[----:B------:R-:W-:-:S09]  /*8cd0*/  MOV R4, R5 ;  /* 0x0000000500047202 */ /* 0x000fd20000000f00 */
[----:B------:R-:W-:Y:S05]  /*8ce0*/  WARPSYNC.COLLECTIVE R208, `(.L_x_5267) ;  /* 0x00000000d0087348 */ /* 0x000fea0003c00000 */
[----:B------:R0:W1:Y:S02]  /*8cf0*/  SHFL.IDX P1, R5, R209, R210, R211 ;  /* 0x000000d2d1057389 */ /* 0x00006400000200d3 */
[----:B01----:R-:W-:Y:S05]  /*8d00*/  ENDCOLLECTIVE ;  /* 0x000000000000791b */ /* 0x003fea0003800000 */
.L_x_5267:
[----:B------:R-:W-:Y:S05]  /*8d10*/  WARPSYNC.COLLECTIVE R208, `(.L_x_5268) ;  /* 0x00000000d0087348 */ /* 0x000fea0003c00000 */
[----:B------:R0:W1:Y:S02]  /*8d20*/  SHFL.DOWN P1, R206, R207, R212, R213 ;  /* 0x080000d4cfce7389 */ /* 0x00006400000200d5 */
[----:B01----:R-:W-:Y:S05]  /*8d30*/  ENDCOLLECTIVE ;  /* 0x000000000000791b */ /* 0x003fea0003800000 */
.L_x_5268:
        /* <DEDUP_REMOVED lines=8> */
.L_x_5269:
[----:B------:R-:W-:Y:S05]  /*8dc0*/  WARPSYNC.COLLECTIVE R208, `(.L_x_5270) ;  /* 0x00000000d0087348 */ /* 0x000fea0003c00000 */
[----:B------:R0:W1:Y:S02]  /*8dd0*/  SHFL.IDX P1, R5, R209, R210, R211 ;  /* 0x000000d2d1057389 */ /* 0x00006400000200d3 */
[----:B01----:R-:W-:Y:S05]  /*8de0*/  ENDCOLLECTIVE ;  /* 0x000000000000791b */ /* 0x003fea0003800000 */
.L_x_5270:
[----:B------:R-:W-:Y:S01]  /*8df0*/  MOV R209, R19 ;  /* 0x0000001300d17202 */ /* 0x000fe20000000f00 */
[----:B------:R-:W-:Y:S01]  /*8e00*/  FFMA.FTZ R19, R19, R4, R6 ;  /* 0x0000000413137223 */ /* 0x000fe20000010006 */
[----:B------:R-:W-:-:S07]  /*8e10*/  MOV R205, R5 ;  /* 0x0000000500cd7202 */ /* 0x000fce0000000f00 */
[----:B------:R-:W-:Y:S05]  /*8e20*/  WARPSYNC.COLLECTIVE R208, `(.L_x_5271) ;  /* 0x00000000d0087348 */ /* 0x000fea0003c00000 */
[----:B------:R0:W1:Y:S02]  /*8e30*/  SHFL.IDX P1, R5, R209, R210, R211 ;  /* 0x000000d2d1057389 */ /* 0x00006400000200d3 */
[----:B01----:R-:W-:Y:S05]  /*8e40*/  ENDCOLLECTIVE ;  /* 0x000000000000791b */ /* 0x003fea0003800000 */
.L_x_5271:
[----:B------:R-:W-:Y:S01]  /*8e50*/  MOV R207, R5 ;  /* 0x0000000500cf7202 */ /* 0x000fe20000000f00 */
[----:B------:R-:W-:Y:S06]  /*8e60*/  BRA `(.L_x_5272) ;  /* 0xffffffcc00087947 */ /* 0x000fec000383ffff */
.L_x_5273:
        /* <DEDUP_REMOVED lines=9> */
.L_x_10459:


//--------------------- .text._Z25selective_scan_bwd_kernelI32Selective_Scan_bwd_kernel_traitsILi64ELi16ELb1ELb0ELb1ELb0ELb0EN3c104HalfEfEEv12SSMParamsBwd --------------------------
	.section	.text._Z25selective_scan_bwd_kernelI32Selective_Scan_bwd_kernel_traitsILi64ELi16ELb1ELb0ELb1ELb0ELb0EN3c104HalfEfEEv12SSMParamsBwd,"ax",@progbits
	.align	128
        .global         _Z25selective_scan_bwd_kernelI32Selective_Scan_bwd_kernel_traitsILi64ELi16ELb1ELb0ELb1ELb0ELb0EN3c104HalfEfEEv12SSMParamsBwd
        .type           _Z25selective_scan_bwd_kernelI32Selective_Scan_bwd_kernel_traitsILi64ELi16ELb1ELb0ELb1ELb0ELb0EN3c104HalfEfEEv12SSMParamsBwd,@function
        .size           _Z25selective_scan_bwd_kernelI32Selective_Scan_bwd_kernel_traitsILi64ELi16ELb1ELb0ELb1ELb0ELb0EN3c104HalfEfEEv12SSMParamsBwd,(.L_x_10460 - _Z25selective_scan_bwd_kernelI32Selective_Scan_bwd_kernel_traitsILi64ELi16ELb1ELb0ELb1ELb0ELb0EN3c104HalfEfEEv12SSMParamsBwd)
        .other          _Z25selective_scan_bwd_kernelI32Selective_Scan_bwd_kernel_traitsILi64ELi16ELb1ELb0ELb1ELb0ELb0EN3c104HalfEfEEv12SSMParamsBwd,@"STO_CUDA_ENTRY STV_DEFAULT"
_Z25selective_scan_bwd_kernelI32Selective_Scan_bwd_kernel_traitsILi64ELi16ELb1ELb0ELb1ELb0ELb0EN3c104HalfEfEEv12SSMParamsBwd:
.text._Z25selective_scan_bwd_kernelI32Selective_Scan_bwd_kernel_traitsILi64ELi16ELb1ELb0ELb1ELb0ELb0EN3c104HalfEfEEv12SSMParamsBwd:
        /* <DEDUP_REMOVED lines=17> */
[----:B------:R-:W1:Y:S02]  /*0110*/  LDCU.128 UR20, c[0x0][0x4a0] ;  /* 0x00009400ff1477ac */ /* 0x000e640008000c00 */
        /* <DEDUP_REMOVED lines=10> */
[----:B------:R-:W3:Y:S01]  /*01c0*/  LDCU UR29, c[0x0][0x394] ;  /* 0x00007280ff1d77ac */ /* 0x000ee20008000800 */
[----:B------:R-:W-:-:S03]  /*01d0*/  MOV R3, UR5 ;  /* 0x0000000500037c02 */ /* 0x000fc60008000f00 */
[----:B------:R-:W-:Y:S01]  /*01e0*/  MOV R5, UR7 ;  /* 0x0000000700057c02 */ /* 0x000fe20008000f00 */
[----:B------:R-:W3:Y:S01]  /*01f0*/  LDCU.128 UR12, c[0x0][0x460] ;  /* 0x00008c00ff0c77ac */ /* 0x000ee20008000c00 */
[----:B----4-:R4:W5:Y:S01]  /*0200*/  @P0 LDG.E R59, desc[UR32][R2.64] ;  /* 0x00000020023b0981 */ /* 0x010962000c1e1900 */
[----:B0-----:R-:W-:Y:S01]  /*0210*/  IADD3 R6, PT, PT, R0, 0xffffffe, RZ ;  /* 0x0ffffffe00067810 */ /* 0x001fe20007ffe0ff */
[----:B------:R-:W-:Y:S02]  /*0220*/  UIMAD.WIDE.U32 UR4, UR35, UR8, URZ ;  /* 0x00000008230472a5 */ /* 0x000fe4000f8e00ff */
[----:B------:R0:W5:Y:S01]  /*0230*/  @P1 LDG.E R50, desc[UR32][R4.64] ;  /* 0x0000002004321981 */ /* 0x000162000c1e1900 */
[----:B----4-:R-:W-:Y:S01]  /*0240*/  HFMA2 R2, -RZ, RZ, 0, 0 ;  /* 0x00000000ff027431 */ /* 0x010fe200000001ff */
[----:B------:R-:W4:Y:S01]  /*0250*/  F2I.FTZ.U32.TRUNC.NTZ R3, R6 ;  /* 0x0000000600037305 */ /* 0x000f22000021f000 */
[----:B------:R-:W-:Y:S01]  /*0260*/  UIMAD UR5, UR35, UR9, UR5 ;  /* 0x00000009230572a4 */ /* 0x000fe2000f8e0205 */
[----:B------:R-:W-:Y:S01]  /*0270*/  HFMA2 R57, -RZ, RZ, 0, 0 ;  /* 0x00000000ff397431 */ /* 0x000fe200000001ff */
[----:B------:R-:W1:Y:S01]  /*0280*/  LDCU.64 UR8, c[0x0][0x498] ;  /* 0x00009300ff0877ac */ /* 0x000e620008000a00 */
[----:B------:R-:W-:Y:S01]  /*0290*/  MOV R48, RZ ;  /* 0x000000ff00307202 */ /* 0x000fe20000000f00 */
[----:B------:R-:W-:-:S02]  /*02a0*/  UIMAD.WIDE.U32 UR4, UR34, UR10, UR4 ;  /* 0x0000000a220472a5 */ /* 0x000fc4000f8e0004 */
[----:B------:R-:W-:Y:S02]  /*02b0*/  UIMAD.WIDE.U32 UR6, UR35, UR24, URZ ;  /* 0x00000018230672a5 */ /* 0x000fe4000f8e00ff */
[----:B------:R-:W-:Y:S02]  /*02c0*/  UIMAD UR5, UR34, UR11, UR5 ;  /* 0x0000000b220572a4 */ /* 0x000fe4000f8e0205 */
[----:B------:R-:W-:Y:S01]  /*02d0*/  UIMAD UR7, UR35, UR25, UR7 ;  /* 0x00000019230772a4 */ /* 0x000fe2000f8e0207 */
[----:B----4-:R-:W-:Y:S01]  /*02e0*/  IADD3 R0, PT, PT, RZ, -R3, RZ ;  /* 0x80000003ff007210 */ /* 0x010fe20007ffe0ff */
[----:B--2---:R-:W-:Y:S02]  /*02f0*/  UISETP.NE.U32.AND UP0, UPT, UR16, URZ, UPT ;  /* 0x000000ff1000728c */ /* 0x004fe4000bf05070 */
[----:B------:R-:W-:Y:S02]  /*0300*/  UIMAD.WIDE.U32 UR6, UR34, UR26, UR6 ;  /* 0x0000001a220672a5 */ /* 0x000fe4000f8e0006 */
[----:B0-----:R-:W-:Y:S01]  /*0310*/  IMAD R5, R0, R7, RZ ;  /* 0x0000000700057224 */ /* 0x001fe200078e02ff */
[----:B------:R-:W-:Y:S01]  /*0320*/  IABS R0, UR34 ;  /* 0x0000002200007c13 */ /* 0x000fe20008000000 */
[----:B-1----:R-:W-:-:S02]  /*0330*/  UIMAD.WIDE.U32 UR10, UR35, UR8, URZ ;  /* 0x00000008230a72a5 */ /* 0x002fc4000f8e00ff */
[----:B------:R-:W-:Y:S01]  /*0340*/  IMAD.HI.U32 R2, R3, R5, R2 ;  /* 0x0000000503027227 */ /* 0x000fe200078e0002 */
[----:B------:R-:W-:Y:S01]  /*0350*/  UISETP.NE.AND.EX UP0, UPT, UR17, URZ, UPT, UP0 ;  /* 0x000000ff1100728c */ /* 0x000fe2000bf05300 */
[----:B------:R-:W0:Y:S01]  /*0360*/  LDC.64 R4, c[0x0][0x3e8] ;  /* 0x0000fa00ff047b82 */ /* 0x000e220000000a00 */
[----:B------:R-:W-:Y:S02]  /*0370*/  UIMAD UR11, UR35, UR9, UR11 ;  /* 0x00000009230b72a4 */ /* 0x000fe4000f8e020b */
[----:B------:R-:W-:Y:S01]  /*0380*/  UIMAD UR27, UR34, UR27, UR7 ;  /* 0x0000001b221b72a4 */ /* 0x000fe2000f8e0207 */
[----:B------:R-:W-:Y:S01]  /*0390*/  IMAD.HI.U32 R2, R2, R0, RZ ;  /* 0x0000000002027227 */ /* 0x000fe200078e00ff */
[----:B------:R-:W-:Y:S02]  /*03a0*/  UIMAD.WIDE.U32 UR18, UR34, UR20, UR10 ;  /* 0x00000014221272a5 */ /* 0x000fe4000f8e000a */
[----:B------:R-:W-:Y:S02]  /*03b0*/  UIMAD.WIDE.U32 UR8, UR34, UR22, URZ ;  /* 0x00000016220872a5 */ /* 0x000fe4000f8e00ff */
[----:B------:R-:W-:Y:S01]  /*03c0*/  IADD3 R3, PT, PT, -R2, RZ, RZ ;  /* 0x000000ff02037210 */ /* 0x000fe20007ffe1ff */
[----:B------:R-:W-:-:S02]  /*03d0*/  UIMAD UR26, UR34, UR21, UR19 ;  /* 0x00000015221a72a4 */ /* 0x000fc4000f8e0213 */
[----:B---3--:R-:W-:Y:S02]  /*03e0*/  ULEA UR21, UR29, 0xfffffc00, 0xa ;  /* 0xfffffc001d157891 */ /* 0x008fe4000f8e50ff */
[C---:B------:R-:W-:Y:S01]  /*03f0*/  IMAD R0, R7.reuse, R3, R0 ;  /* 0x0000000307007224 */ /* 0x040fe200078e0200 */
[----:B------:R-:W1:Y:S04]  /*0400*/  LDCU.64 UR10, c[0x0][0x3d0] ;  /* 0x00007a00ff0a77ac */ /* 0x000e680008000a00 */
[----:B------:R-:W-:Y:S01]  /*0410*/  ISETP.GT.U32.AND P1, PT, R7, R0, PT ;  /* 0x000000000700720c */ /* 0x000fe20003f24070 */
[----:B------:R-:W-:Y:S02]  /*0420*/  UIADD3 UR6, UP3, UPT, UR21, UR6, URZ ;  /* 0x0000000615067290 */ /* 0x000fe4000ff7e0ff */
[----:B------:R-:W-:-:S02]  /*0430*/  USHF.R.S32.HI UR28, URZ, 0x1f, UR21 ;  /* 0x0000001fff1c7899 */ /* 0x000fc40008011415 */
[----:B------:R-:W-:Y:S02]  /*0440*/  ULEA UR17, UP4, UR6, UR14, 0x1 ;  /* 0x0000000e06117291 */ /* 0x000fe4000f8808ff */
[----:B------:R-:W-:Y:S02]  /*0450*/  UIADD3.X UR27, UPT, UPT, UR28, UR27, URZ, UP3, !UPT ;  /* 0x0000001b1c1b7290 */ /* 0x000fe40009ffe4ff */
[----:B------:R-:W-:Y:S02]  /*0460*/  UIADD3 UR4, UP1, UPT, UR21, UR4, URZ ;  /* 0x0000000415047290 */ /* 0x000fe4000ff3e0ff */
[----:B------:R-:W-:Y:S02]  /*0470*/  ULEA.HI.X UR27, UR6, UR15, UR27, 0x1, UP4 ;  /* 0x0000000f061b7291 */ /* 0x000fe4000a0f0c1b */
[----:B------:R-:W-:Y:S01]  /*0480*/  @!P1 IADD3 R0, PT, PT, R0, -R7, RZ ;  /* 0x8000000700009210 */ /* 0x000fe20007ffe0ff */
[----:B------:R-:W2:Y:S01]  /*0490*/  @UP0 LDCU UR6, c[0x0][0x384] ;  /* 0x00007080ff0607ac */ /* 0x000ea20008000800 */
[----:B------:R-:W-:-:S02]  /*04a0*/  @!P1 IADD3 R2, PT, PT, R2, 0x1, RZ ;  /* 0x0000000102029810 */ /* 0x000fc40007ffe0ff */
[----:B------:R-:W-:Y:S01]  /*04b0*/  ISETP.GE.U32.AND P0, PT, R0, R7, PT ;  /* 0x000000070000720c */ /* 0x000fe20003f06070 */
[----:B------:R-:W-:Y:S01]  /*04c0*/  ULEA UR20, UP2, UR4, UR12, 0x1 ;  /* 0x0000000c04147291 */ /* 0x000fe2000f8408ff */
[C---:B------:R-:W-:Y:S01]  /*04d0*/  LOP3.LUT R0, R8.reuse, UR34, RZ, 0x3c, !PT ;  /* 0x0000002208007c12 */ /* 0x040fe2000f8e3cff */
[----:B------:R-:W3:Y:S01]  /*04e0*/  @UP0 LDCU UR12, c[0x0][0x38c] ;  /* 0x00007180ff0c07ac */ /* 0x000ee20008000800 */
[----:B------:R-:W-:Y:S01]  /*04f0*/  ISETP.NE.AND P1, PT, R8, RZ, PT ;  /* 0x000000ff0800720c */ /* 0x000fe20003f25270 */
[----:B------:R-:W4:Y:S01]  /*0500*/  LDC.64 R6, c[0x0][0x450] ;  /* 0x00011400ff067b82 */ /* 0x000f220000000a00 */
[----:B------:R-:W-:Y:S01]  /*0510*/  ISETP.GE.AND P2, PT, R0, RZ, PT ;  /* 0x000000ff0000720c */ /* 0x000fe20003f46270 */
[----:B------:R-:W3:Y:S01]  /*0520*/  @UP0 LDCU.64 UR14, c[0x0][0x480] ;  /* 0x00009000ff0e07ac */ /* 0x000ee20008000a00 */
[----:B------:R-:W-:-:S05]  /*0530*/  UIADD3.X UR19, UPT, UPT, UR28, UR5, URZ, UP1, !UPT ;  /* 0x000000051c137290 */ /* 0x000fca0008ffe4ff */
[----:B------:R-:W-:Y:S01]  /*0540*/  @P0 IADD3 R2, PT, PT, R2, 0x1, RZ ;  /* 0x0000000102020810 */ /* 0x000fe20007ffe0ff */
[----:B------:R-:W-:Y:S02]  /*0550*/  UIMAD UR7, UR34, UR23, UR9 ;  /* 0x00000017220772a4 */ /* 0x000fe4000f8e0209 */
[----:B------:R-:W-:Y:S01]  /*0560*/  ULEA.HI.X UR19, UR4, UR13, UR19, 0x1, UP2 ;  /* 0x0000000d04137291 */ /* 0x000fe200090f0c13 */
[----:B------:R-:W-:Y:S01]  /*0570*/  MOV R17, R2 ;  /* 0x0000000200117202 */ /* 0x000fe20000000f00 */
[----:B-1----:R-:W-:Y:S02]  /*0580*/  UIMAD.WIDE.U32 UR4, UR35, UR10, URZ ;  /* 0x0000000a230472a5 */ /* 0x002fe4000f8e00ff */
[----:B--2---:R-:W-:Y:S01]  /*0590*/  @UP0 UIMAD UR6, UR35, UR6, UR34 ;  /* 0x00000006230602a4 */ /* 0x004fe2000f8e0222 */
[----:B------:R-:W-:Y:S01]  /*05a0*/  @!P2 IADD3 R17, PT, PT, -R17, RZ, RZ ;  /* 0x000000ff1111a210 */ /* 0x000fe20007ffe1ff */
[----:B------:R-:W-:Y:S01]  /*05b0*/  UIMAD UR5, UR35, UR11, UR5 ;  /* 0x0000000b230572a4 */ /* 0x000fe2000f8e0205 */
[----:B------:R-:W-:Y:S01]  /*05c0*/  @!P1 LOP3.LUT R17, RZ, R8, RZ, 0x33, !PT ;  /* 0x00000008ff119212 */ /* 0x000fe200078e33ff */
[----:B------:R-:W-:Y:S01]  /*05d0*/  @UP0 UIMAD UR6, UR6, UR29, URZ ;  /* 0x0000001d060602a4 */ /* 0x000fe2000f8e02ff */
[----:B------:R-:W1:Y:S02]  /*05e0*/  LDCU.64 UR22, c[0x0][0x4c8] ;  /* 0x00009900ff1677ac */ /* 0x000e640008000a00 */
[----:B------:R-:W-:Y:S01]  /*05f0*/  SHF.R.S32.HI R9, RZ, 0x1f, R17 ;  /* 0x0000001fff097819 */ /* 0x000fe20000011411 */
[-C--:B0-----:R-:W-:Y:S01]  /*0600*/  IMAD.WIDE.U32 R2, R17, R4.reuse, UR4 ;  /* 0x0000000411027e25 */ /* 0x081fe2000f8e0004 */
[----:B------:R-:W0:Y:S03]  /*0610*/  LDCU.64 UR24, c[0x0][0x528] ;  /* 0x0000a500ff1877ac */ /* 0x000e260008000a00 */
[----:B------:R-:W-:Y:S01]  /*0620*/  IMAD R0, R9, R4, RZ ;  /* 0x0000000409007224 */ /* 0x000fe200078e02ff */
[----:B------:R-:W-:Y:S01]  /*0630*/  IADD3 R53, P0, PT, R2, UR21, RZ ;  /* 0x0000001502357c10 */ /* 0x000fe2000ff1e0ff */
[----:B---3--:R-:W-:-:S02]  /*0640*/  @UP0 UIMAD UR6, UR6, UR12, URZ ;  /* 0x0000000c060602a4 */ /* 0x008fc4000f8e02ff */
[----:B------:R-:W-:Y:S01]  /*0650*/  IMAD R5, R17, R5, R0 ;  /* 0x0000000511057224 */ /* 0x000fe200078e0200 */
[----:B------:R-:W-:Y:S01]  /*0660*/  UMOV UR4, URZ ;  /* 0x000000ff00047c82 */ /* 0x000fe20008000000 */
[----:B------:R-:W-:Y:S01]  /*0670*/  UMOV UR5, URZ ;  /* 0x000000ff00057c82 */ /* 0x000fe20008000000 */
[----:B------:R-:W-:Y:S01]  /*0680*/  @UP0 UIMAD.WIDE UR4, UR6, 0x8, UR14 ;  /* 0x00000008060408a5 */ /* 0x000fe2000f8e020e */
[----:B----4-:R-:W-:Y:S01]  /*0690*/  LEA R55, P1, R53, R6, 0x1 ;  /* 0x0000000635377211 */ /* 0x010fe200078208ff */
[----:B------:R-:W-:Y:S01]  /*06a0*/  UISETP.GE.AND UP0, UPT, UR29, 0x1, UPT ;  /* 0x000000011d00788c */ /* 0x000fe2000bf06270 */
[----:B------:R-:W-:Y:S01]  /*06b0*/  IADD3 R0, PT, PT, R3, R5, RZ ;  /* 0x0000000503007210 */ /* 0x000fe20007ffe0ff */
[----:B------:R-:W-:Y:S02]  /*06c0*/  UIADD3 UR18, UP1, UPT, UR21, UR18, URZ ;  /* 0x0000001215127290 */ /* 0x000fe4000ff3e0ff */
[----:B-1----:R-:W-:Y:S01]  /*06d0*/  UIMAD.WIDE.U32 UR10, UR34, UR22, URZ ;  /* 0x00000016220a72a5 */ /* 0x002fe2000f8e00ff */
[----:B------:R-:W-:Y:S01]  /*06e0*/  IADD3.X R0, PT, PT, R0, UR28, RZ, P0, !PT ;  /* 0x0000001c00007c10 */ /* 0x000fe200087fe4ff */
[----:B------:R-:W-:-:S02]  /*06f0*/  UIADD3.X UR26, UPT, UPT, UR28, UR26, URZ, UP1, !UPT ;  /* 0x0000001a1c1a7290 */ /* 0x000fc40008ffe4ff */
[----:B0-----:R-:W-:Y:S01]  /*0700*/  ULEA UR24, UP1, UR18, UR24, 0x1 ;  /* 0x0000001812187291 */ /* 0x001fe2000f8208ff */
[----:B------:R-:W-:Y:S01]  /*0710*/  LEA.HI.X R53, R53, R7, R0, 0x1, P1 ;  /* 0x0000000735357211 */ /* 0x000fe200008f0c00 */
[----:B------:R-:W-:Y:S02]  /*0720*/  UIMAD UR16, UR34, UR23, UR11 ;  /* 0x00000017221072a4 */ /* 0x000fe4000f8e020b */
[----:B------:R-:W-:Y:S01]  /*0730*/  ULEA.HI.X UR26, UR18, UR25, UR26, 0x1, UP1 ;  /* 0x00000019121a7291 */ /* 0x000fe200088f0c1a */
[----:B------:R-:W-:Y:S11]  /*0740*/  BRA.U !UP0, `(.L_x_5274) ;  /* 0x0000004508147547 */ /* 0x000ff6000b800000 */
[----:B------:R-:W0:Y:S01]  /*0750*/  S2R R18, SR_TID.X ;  /* 0x0000000000127919 */ /* 0x000e220000002100 */
[----:B------:R-:W0:Y:S01]  /*0760*/  LDC.64 R4, c[0x0][0x4d8] ;  /* 0x00013600ff047b82 */ /* 0x000e220000000a00 */
[----:B------:R-:W1:Y:S01]  /*0770*/  LDCU.64 UR36, c[0x0][0x4e0] ;  /* 0x00009c00ff2477ac */ /* 0x000e620008000a00 */
[----:B------:R-:W-:Y:S02]  /*0780*/  MOV R19, RZ ;  /* 0x000000ff00137202 */ /* 0x000fe40000000f00 */
[----:B------:R-:W-:Y:S01]  /*0790*/  MOV R48, RZ ;  /* 0x000000ff00307202 */ /* 0x000fe20000000f00 */
[----:B------:R-:W2:Y:S01]  /*07a0*/  LDCU.64 UR28, c[0x0][0x3a0] ;  /* 0x00007400ff1c77ac */ /* 0x000ea20008000a00 */
[----:B------:R-:W-:Y:S02]  /*07b0*/  MOV R57, RZ ;  /* 0x000000ff00397202 */ /* 0x000fe40000000f00 */
[----:B------:R-:W3:Y:S01]  /*07c0*/  S2UR UR22, SR_CgaCtaId ;  /* 0x00000000001679c3 */ /* 0x000ee20000008800 */
[----:B------:R-:W4:Y:S01]  /*07d0*/  LDCU.64 UR30, c[0x0][0x3b8] ;  /* 0x00007700ff1e77ac */ /* 0x000f220008000a00 */
[----:B------:R-:W-:Y:S01]  /*07e0*/  UMOV UR6, 0x400 ;  /* 0x0000040000067882 */ /* 0x000fe20000000000 */
[----:B------:R-:W-:Y:S01]  /*07f0*/  UMOV UR18, UR17 ;  /* 0x0000001100127c82 */ /* 0x000fe20008000000 */
[----:B------:R-:W0:Y:S01]  /*0800*/  LDCU UR21, c[0x0][0x394] ;  /* 0x00007280ff1577ac */ /* 0x000e220008000800 */
[----:B-1----:R-:W-:Y:S01]  /*0810*/  IMAD R0, R9, UR36, RZ ;  /* 0x0000002409007c24 */ /* 0x002fe2000f8e02ff */
[----:B------:R-:W-:-:S03]  /*0820*/  UMOV UR17, UR27 ;  /* 0x0000001b00117c82 */ /* 0x000fc60008000000 */
[----:B------:R-:W-:Y:S01]  /*0830*/  IMAD R61, R17, UR37, R0 ;  /* 0x00000025113d7c24 */ /* 0x000fe2000f8e0200 */
[----:B--2---:R-:W-:Y:S02]  /*0840*/  UIMAD.WIDE.U32 UR12, UR34, UR28, URZ ;  /* 0x0000001c220c72a5 */ /* 0x004fe4000f8e00ff */
[----:B----4-:R-:W-:Y:S02]  /*0850*/  UIMAD.WIDE.U32 UR14, UR34, UR30, URZ ;  /* 0x0000001e220e72a5 */ /* 0x010fe4000f8e00ff */
[----:B------:R-:W-:Y:S01]  /*0860*/  UIMAD UR25, UR34, UR29, UR13 ;  /* 0x0000001d221972a4 */ /* 0x000fe2000f8e020d */
[----:B0-----:R-:W-:Y:S01]  /*0870*/  IMAD.WIDE.U32 R2, R4, UR35, R18 ;  /* 0x0000002304027c25 */ /* 0x001fe2000f8e0012 */
[----:B---3--:R-:W-:Y:S01]  /*0880*/  ULEA UR6, UR22, UR6, 0x18 ;  /* 0x0000000616067291 */ /* 0x008fe2000f8ec0ff */
[C---:B------:R-:W-:Y:S01]  /*0890*/  IADD3 R27, PT, PT, R18.reuse, 0x2c0, RZ ;  /* 0x000002c0121b7810 */ /* 0x040fe20007ffe0ff */
[----:B------:R-:W-:Y:S01]  /*08a0*/  UIMAD UR23, UR34, UR31, UR15 ;  /* 0x0000001f221772a4 */ /* 0x000fe2000f8e020f */
[----:B------:R-:W-:Y:S01]  /*08b0*/  IMAD R3, R5, UR35, R3 ;  /* 0x0000002305037c24 */ /* 0x000fe2000f8e0203 */
[C---:B------:R-:W-:Y:S01]  /*08c0*/  IADD3 R29, PT, PT, R18.reuse, 0x300, RZ ;  /* 0x00000300121d7810 */ /* 0x040fe20007ffe0ff */
[----:B------:R-:W-:Y:S01]  /*08d0*/  UIADD3 UR22, UPT, UPT, UR6, 0x850, URZ ;  /* 0x0000085006167890 */ /* 0x000fe2000fffe0ff */
[C---:B------:R-:W-:Y:S01]  /*08e0*/  IADD3 R31, PT, PT, R18.reuse, 0x340, RZ ;  /* 0x00000340121f7810 */ /* 0x040fe20007ffe0ff */
[----:B------:R-:W-:Y:S01]  /*08f0*/  IMAD.WIDE.U32 R16, R17, UR36, R2 ;  /* 0x0000002411107c25 */ /* 0x000fe2000f8e0002 */
[----:B------:R-:W-:-:S02]  /*0900*/  SHF.L.U32 R3, R18, 0x4, RZ ;  /* 0x0000000412037819 */ /* 0x000fc400000006ff */
        /* <DEDUP_REMOVED lines=9> */
[C---:B------:R-:W-:Y:S02]  /*09a0*/  IADD3 R33, PT, PT, R18.reuse, 0x380, RZ ;  /* 0x0000038012217810 */ /* 0x040fe40007ffe0ff */
[C---:B------:R-:W-:Y:S02]  /*09b0*/  IADD3 R35, PT, PT, R18.reuse, 0x3c0, RZ ;  /* 0x000003c012237810 */ /* 0x040fe40007ffe0ff */
[----:B------:R-:W-:-:S02]  /*09c0*/  SHF.L.U32 R49, R18, 0x1, RZ ;  /* 0x0000000112317819 */ /* 0x000fc400000006ff */
[C---:B------:R-:W-:Y:S02]  /*09d0*/  IADD3 R51, PT, PT, R18.reuse, 0x200, RZ ;  /* 0x0000020012337810 */ /* 0x040fe40007ffe0ff */
[-C--:B------:R-:W-:Y:S02]  /*09e0*/  LEA.HI R27, R27, R18.reuse, RZ, 0x1b ;  /* 0x000000121b1b7211 */ /* 0x080fe400078fd8ff */
[-C--:B------:R-:W-:Y:S02]  /*09f0*/  LEA.HI R29, R29, R18.reuse, RZ, 0x1b ;  /* 0x000000121d1d7211 */ /* 0x080fe400078fd8ff */
[-C--:B------:R-:W-:Y:S02]  /*0a00*/  LEA.HI R31, R31, R18.reuse, RZ, 0x1b ;  /* 0x000000121f1f7211 */ /* 0x080fe400078fd8ff */
[C---:B------:R-:W-:Y:S02]  /*0a10*/  LEA.HI R46, R18.reuse, R18, RZ, 0x1b ;  /* 0x00000012122e7211 */ /* 0x040fe400078fd8ff */
        /* <DEDUP_REMOVED lines=12> */
[----:B------:R-:W-:-:S02]  /*0ae0*/  LOP3.LUT R49, R49, 0x7c0, RZ, 0xc0, !PT ;  /* 0x000007c031317812 */ /* 0x000fc400078ec0ff */
[----:B------:R-:W-:Y:S02]  /*0af0*/  LEA.HI R28, R51, R18, RZ, 0x1b ;  /* 0x00000012331c7211 */ /* 0x000fe400078fd8ff */
[----:B------:R-:W-:Y:S02]  /*0b00*/  LEA R47, R18, UR6, 0x3 ;  /* 0x00000006122f7c11 */ /* 0x000fe4000f8e18ff */
[----:B------:R-:W-:Y:S02]  /*0b10*/  LEA.HI R44, R3, R3, RZ, 0x1b ;  /* 0x00000003032c7211 */ /* 0x000fe400078fd8ff */
[----:B------:R-:W-:Y:S02]  /*0b20*/  LEA R34, R27, UR6, 0x2 ;  /* 0x000000061b227c11 */ /* 0x000fe4000f8e10ff */
[----:B------:R-:W-:Y:S02]  /*0b30*/  LEA R33, R29, UR6, 0x2 ;  /* 0x000000061d217c11 */ /* 0x000fe4000f8e10ff */
[----:B------:R-:W-:-:S02]  /*0b40*/  LEA R32, R31, UR6, 0x2 ;  /* 0x000000061f207c11 */ /* 0x000fc4000f8e10ff */
[----:B------:R-:W-:Y:S02]  /*0b50*/  LOP3.LUT R170, R18, 0x1f, RZ, 0xc0, !PT ;  /* 0x0000001f12aa7812 */ /* 0x000fe400078ec0ff */
        /* <DEDUP_REMOVED lines=14> */
[----:B------:R-:W-:Y:S02]  /*0c40*/  LOP3.LUT R29, R49, 0x1f, R18, 0xf8, !PT ;  /* 0x0000001f311d7812 */ /* 0x000fe400078ef812 */
[----:B------:R-:W-:Y:S02]  /*0c50*/  LEA R27, R18, R47, 0x3 ;  /* 0x0000002f121b7211 */ /* 0x000fe400078e18ff */
[----:B------:R-:W-:-:S02]  /*0c60*/  IADD3 R26, PT, PT, R17, R61, RZ ;  /* 0x0000003d111a7210 */ /* 0x000fc40007ffe0ff */
[----:B------:R-:W-:Y:S01]  /*0c70*/  LEA R44, R44, UR22, 0x2 ;  /* 0x000000162c2c7c11 */ /* 0x000fe2000f8e10ff */
[----:B------:R-:W-:Y:S01]  /*0c80*/  UMOV UR22, UR24 ;  /* 0x0000001800167c82 */ /* 0x000fe20008000000 */
[----:B------:R-:W-:-:S05]  /*0c90*/  UMOV UR24, UR26 ;  /* 0x0000001a00187c82 */ /* 0x000fca0008000000 */
.L_x_5321:
[----:B------:R-:W-:Y:S01]  /*0ca0*/  BAR.SYNC.DEFER_BLOCKING 0x0 ;  /* 0x0000000000007b1d */ /* 0x000fe20000010000 */
[----:B0-----:R-:W-:Y:S02]  /*0cb0*/  MOV R2, UR20 ;  /* 0x0000001400027c02 */ /* 0x001fe40008000f00 */
[----:B------:R-:W-:-:S03]  /*0cc0*/  MOV R3, UR19 ;  /* 0x0000001300037c02 */ /* 0x000fc60008000f00 */
[----:B------:R-:W-:-:S05]  /*0cd0*/  IMAD.WIDE.U32 R2, R29, 0x10, R2 ;  /* 0x000000101d027825 */ /* 0x000fca00078e0002 */
[----:B------:R-:W2:Y:S04]  /*0ce0*/  LDG.E.128 R4, desc[UR32][R2.64] ;  /* 0x0000002002047981 */ /* 0x000ea8000c1e1d00 */
[----:B------:R-:W3:Y:S01]  /*0cf0*/  LDG.E.128 R8, desc[UR32][R2.64+0x200] ;  /* 0x0002002002087981 */ /* 0x000ee2000c1e1d00 */
[----:B------:R-:W0:Y:S01]  /*0d00*/  S2UR UR26, SR_CgaCtaId ;  /* 0x00000000001a79c3 */ /* 0x000e220000008800 */
[----:B------:R-:W-:Y:S01]  /*0d10*/  UMOV UR6, 0x400 ;  /* 0x0000040000067882 */ /* 0x000fe20000000000 */
[----:B------:R-:W-:Y:S01]  /*0d20*/  MOV R12, UR18 ;  /* 0x00000012000c7c02 */ /* 0x000fe20008000f00 */
[----:B------:R-:W1:Y:S01]  /*0d30*/  S2R R70, SR_LANEID ;  /* 0x0000000000467919 */ /* 0x000e620000000000 */
[----:B------:R-:W-:-:S03]  /*0d40*/  MOV R13, UR17 ;  /* 0x00000011000d7c02 */ /* 0x000fc60008000f00 */
[----:B------:R-:W-:Y:S01]  /*0d50*/  IMAD.WIDE.U32 R12, R29, 0x10, R12 ;  /* 0x000000101d0c7825 */ /* 0x000fe200078e000c */
[----:B0-----:R-:W-:Y:S01]  /*0d60*/  ULEA UR6, UR26, UR6, 0x18 ;  /* 0x000000061a067291 */ /* 0x001fe2000f8ec0ff */
[----:B-1----:R-:W-:-:S05]  /*0d70*/  IADD3 R25, PT, PT, R49, R70, RZ ;  /* 0x0000004631197210 */ /* 0x002fca0007ffe0ff */
[----:B------:R-:W-:-:S05]  /*0d80*/  LEA R25, R25, UR6, 0x4 ;  /* 0x0000000619197c11 */ /* 0x000fca000f8e20ff */
[----:B------:R-:W0:Y:S01]  /*0d90*/  LDCU UR6, c[0x0][0x38c] ;  /* 0x00007180ff0677ac */ /* 0x000e220008000800 */
        /* <DEDUP_REMOVED lines=9> */
[----:B------:R-:W-:-:S02]  /*0e30*/  MOV R2, UR22 ;  /* 0x0000001600027c02 */ /* 0x000fc40008000f00 */
[----:B------:R-:W-:-:S03]  /*0e40*/  MOV R3, UR24 ;  /* 0x0000001800037c02 */ /* 0x000fc60008000f00 */
[----:B------:R-:W-:Y:S01]  /*0e50*/  IMAD.WIDE.U32 R2, R29, 0x10, R2 ;  /* 0x000000101d027825 */ /* 0x000fe200078e0002 */
[----:B---3--:R-:W-:Y:S04]  /*0e60*/  STS.128 [R25], R20 ;  /* 0x0000001419007388 */ /* 0x008fe80000000c00 */
[----:B----4-:R3:W-:Y:S01]  /*0e70*/  STS.128 [R25+0x200], R60 ;  /* 0x0002003c19007388 */ /* 0x0107e20000000c00 */
[----:B------:R-:W-:-:S03]  /*0e80*/  NOP ;  /* 0x0000000000007918 */ /* 0x000fc60000000000 */
[----:B------:R-:W-:Y:S04]  /*0e90*/  LDS.128 R8, [R24] ;  /* 0x0000000018087984 */ /* 0x000fe80000000c00 */
[----:B------:R-:W-:Y:S01]  /*0ea0*/  LDS.128 R4, [R24+0x10] ;  /* 0x0000100018047984 */ /* 0x000fe20000000c00 */
[----:B------:R-:W-:Y:S06]  /*0eb0*/  BAR.SYNC.DEFER_BLOCKING 0x0 ;  /* 0x0000000000007b1d */ /* 0x000fec0000010000 */
[----:B------:R-:W4:Y:S04]  /*0ec0*/  LDG.E.128 R80, desc[UR32][R2.64] ;  /* 0x0000002002507981 */ /* 0x000f28000c1e1d00 */
[----:B------:R-:W4:Y:S01]  /*0ed0*/  LDG.E.128 R84, desc[UR32][R2.64+0x200] ;  /* 0x0002002002547981 */ /* 0x000f22000c1e1d00 */
[----:B-1----:R-:W-:Y:S01]  /*0ee0*/  HADD2.F32 R68, -RZ, R76.H0_H0 ;  /* 0x2000004cff447230 */ /* 0x002fe20000004100 */
[----:B0-----:R-:W-:Y:S01]  /*0ef0*/  UISETP.GE.AND UP0, UPT, UR6, 0x1, UPT ;  /* 0x000000010600788c */ /* 0x001fe2000bf06270 */
[----:B--2---:R-:W-:-:S02]  /*0f00*/  HADD2.F32 R52, -RZ, R74.H0_H0 ;  /* 0x2000004aff347230 */ /* 0x004fc40000004100 */
[----:B------:R-:W-:Y:S02]  /*0f10*/  HFMA2 R102, -RZ, RZ, 0, 0 ;  /* 0x00000000ff667431 */ /* 0x000fe400000001ff */
[----:B------:R-:W-:Y:S01]  /*0f20*/  HADD2.F32 R71, -RZ, R74.H1_H1 ;  /* 0x3000004aff477230 */ /* 0x000fe20000004100 */
        /* <DEDUP_REMOVED lines=11> */
[--C-:B---3--:R-:W-:Y:S01]  /*0fe0*/  HADD2.F32 R60, -RZ, R72.reuse.H0_H0 ;  /* 0x20000048ff3c7230 */ /* 0x108fe20000004100 */
[----:B------:R-:W-:Y:S01]  /*0ff0*/  CS2R R88, SRZ ;  /* 0x0000000000587805 */ /* 0x000fe2000001ff00 */
[----:B------:R-:W-:-:S02]  /*1000*/  HADD2.F32 R58, -RZ, R72.H1_H1 ;  /* 0x30000048ff3a7230 */ /* 0x000fc40000004100 */
[--C-:B------:R-:W-:Y:S02]  /*1010*/  HADD2.F32 R69, -RZ, R75.reuse.H0_H0 ;  /* 0x2000004bff457230 */ /* 0x100fe40000004100 */
[----:B------:R-:W-:Y:S02]  /*1020*/  HADD2.F32 R72, -RZ, R75.H1_H1 ;  /* 0x3000004bff487230 */ /* 0x000fe40000004100 */
[--C-:B------:R-:W-:Y:S02]  /*1030*/  HADD2.F32 R64, -RZ, R78.reuse.H0_H0 ;  /* 0x2000004eff407230 */ /* 0x100fe40000004100 */
[----:B------:R-:W-:Y:S02]  /*1040*/  HADD2.F32 R63, -RZ, R78.H1_H1 ;  /* 0x3000004eff3f7230 */ /* 0x000fe40000004100 */
[--C-:B------:R-:W-:Y:S02]  /*1050*/  HADD2.F32 R62, -RZ, R79.reuse.H0_H0 ;  /* 0x2000004fff3e7230 */ /* 0x100fe40000004100 */
[----:B------:R-:W-:Y:S01]  /*1060*/  HADD2.F32 R61, -RZ, R79.H1_H1 ;  /* 0x3000004fff3d7230 */ /* 0x000fe20000004100 */
[----:B----4-:R-:W-:Y:S04]  /*1070*/  STS.128 [R25], R80 ;  /* 0x0000005019007388 */ /* 0x010fe80000000c00 */
[----:B------:R0:W-:Y:S01]  /*1080*/  STS.128 [R25+0x200], R84 ;  /* 0x0002005419007388 */ /* 0x0001e20000000c00 */
[----:B------:R-:W-:-:S03]  /*1090*/  NOP ;  /* 0x0000000000007918 */ /* 0x000fc60000000000 */
[----:B------:R-:W1:Y:S04]  /*10a0*/  LDS.128 R20, [R24] ;  /* 0x0000000018147984 */ /* 0x000e680000000c00 */
[----:B------:R-:W2:Y:S01]  /*10b0*/  LDS.128 R12, [R24+0x10] ;  /* 0x00001000180c7984 */ /* 0x000ea20000000c00 */
[----:B0-----:R-:W-:Y:S01]  /*10c0*/  MOV R87, RZ ;  /* 0x000000ff00577202 */ /* 0x001fe20000000f00 */
[--C-:B-1----:R-:W-:Y:S02]  /*10d0*/  HADD2.F32 R0, -RZ, R20.reuse.H0_H0 ;  /* 0x20000014ff007230 */ /* 0x102fe40000004100 */
[----:B------:R-:W-:Y:S02]  /*10e0*/  HADD2.F32 R74, -RZ, R20.H1_H1 ;  /* 0x30000014ff4a7230 */ /* 0x000fe40000004100 */
[----:B------:R-:W-:-:S02]  /*10f0*/  HADD2.F32 R73, -RZ, R21.H0_H0 ;  /* 0x20000015ff497230 */ /* 0x000fc40000004100 */
[C---:B------:R-:W-:Y:S01]  /*1100*/  FFMA.FTZ R57, R0.reuse, R68, R57 ;  /* 0x0000004400397223 */ /* 0x040fe20000010039 */
[----:B------:R-:W-:Y:S02]  /*1110*/  HADD2.F32 R76, -RZ, R21.H1_H1 ;  /* 0x30000015ff4c7230 */ /* 0x000fe40000004100 */
[----:B-----5:R-:W-:Y:S01]  /*1120*/  FMUL.FTZ R106, R0, R59 ;  /* 0x0000003b006a7220 */ /* 0x020fe20000410000 */
[--C-:B------:R-:W-:Y:S02]  /*1130*/  HADD2.F32 R75, -RZ, R22.reuse.H0_H0 ;  /* 0x20000016ff4b7230 */ /* 0x100fe40000004100 */
[C---:B------:R-:W-:Y:S01]  /*1140*/  FFMA.FTZ R2, R74.reuse, R67, R57 ;  /* 0x000000434a027223 */ /* 0x040fe20000010039 */
[----:B------:R-:W-:Y:S02]  /*1150*/  HADD2.F32 R78, -RZ, R22.H1_H1 ;  /* 0x30000016ff4e7230 */ /* 0x000fe40000004100 */
[----:B------:R-:W-:Y:S01]  /*1160*/  FMUL.FTZ R105, R74, R59 ;  /* 0x0000003b4a697220 */ /* 0x000fe20000410000 */
[----:B------:R-:W-:-:S02]  /*1170*/  HADD2.F32 R77, -RZ, R23.H0_H0 ;  /* 0x20000017ff4d7230 */ /* 0x000fc40000004100 */
[C---:B------:R-:W-:Y:S01]  /*1180*/  FFMA.FTZ R3, R73.reuse, R66, R2 ;  /* 0x0000004249037223 */ /* 0x040fe20000010002 */
[----:B------:R-:W-:Y:S02]  /*1190*/  HADD2.F32 R104, -RZ, R23.H1_H1 ;  /* 0x30000017ff687230 */ /* 0x000fe40000004100 */
[----:B------:R-:W-:Y:S01]  /*11a0*/  FMUL.FTZ R112, R73, R59 ;  /* 0x0000003b49707220 */ /* 0x000fe20000410000 */
[--C-:B--2---:R-:W-:Y:S02]  /*11b0*/  HADD2.F32 R103, -RZ, R12.reuse.H0_H0 ;  /* 0x2000000cff677230 */ /* 0x104fe40000004100 */
[C---:B------:R-:W-:Y:S01]  /*11c0*/  FFMA.FTZ R2, R76.reuse, R65, R3 ;  /* 0x000000414c027223 */ /* 0x040fe20000010003 */
[----:B------:R-:W-:Y:S02]  /*11d0*/  HADD2.F32 R108, -RZ, R12.H1_H1 ;  /* 0x3000000cff6c7230 */ /* 0x000fe40000004100 */
[----:B------:R-:W-:Y:S01]  /*11e0*/  FMUL.FTZ R109, R76, R59 ;  /* 0x0000003b4c6d7220 */ /* 0x000fe20000410000 */
[----:B------:R-:W-:-:S02]  /*11f0*/  HADD2.F32 R107, -RZ, R13.H0_H0 ;  /* 0x2000000dff6b7230 */ /* 0x000fc40000004100 */
[C---:B------:R-:W-:Y:S01]  /*1200*/  FFMA.FTZ R3, R75.reuse, R64, R2 ;  /* 0x000000404b037223 */ /* 0x040fe20000010002 */
[----:B------:R-:W-:Y:S02]  /*1210*/  HADD2.F32 R114, -RZ, R13.H1_H1 ;  /* 0x3000000dff727230 */ /* 0x000fe40000004100 */
[----:B------:R-:W-:Y:S01]  /*1220*/  FMUL.FTZ R116, R75, R59 ;  /* 0x0000003b4b747220 */ /* 0x000fe20000410000 */
[--C-:B------:R-:W-:Y:S02]  /*1230*/  HADD2.F32 R113, -RZ, R14.reuse.H0_H0 ;  /* 0x2000000eff717230 */ /* 0x100fe40000004100 */
[C---:B------:R-:W-:Y:S01]  /*1240*/  FFMA.FTZ R2, R78.reuse, R63, R3 ;  /* 0x0000003f4e027223 */ /* 0x040fe20000010003 */
[----:B------:R-:W-:Y:S02]  /*1250*/  HADD2.F32 R120, -RZ, R14.H1_H1 ;  /* 0x3000000eff787230 */ /* 0x000fe40000004100 */
[----:B------:R-:W-:Y:S01]  /*1260*/  FMUL.FTZ R115, R78, R59 ;  /* 0x0000003b4e737220 */ /* 0x000fe20000410000 */
[----:B------:R-:W-:-:S02]  /*1270*/  HADD2.F32 R118, -RZ, R15.H0_H0 ;  /* 0x2000000fff767230 */ /* 0x000fc40000004100 */
[C---:B------:R-:W-:Y:S01]  /*1280*/  FFMA.FTZ R3, R77.reuse, R62, R2 ;  /* 0x0000003e4d037223 */ /* 0x040fe20000010002 */
[----:B------:R-:W-:Y:S02]  /*1290*/  HADD2.F32 R119, -RZ, R15.H1_H1 ;  /* 0x3000000fff777230 */ /* 0x000fe40000004100 */
        /* <DEDUP_REMOVED lines=22> */
[----:B------:R-:W-:Y:S01]  /*1400*/  UIADD3 UR26, UPT, UPT, UR21, -0x1, URZ ;  /* 0xffffffff151a7890 */ /* 0x000fe2000fffe0ff */
[----:B------:R-:W-:Y:S01]  /*1410*/  HADD2.F32 R155, -RZ, R9.H0_H0 ;  /* 0x20000009ff9b7230 */ /* 0x000fe20000004100 */
[----:B------:R-:W-:Y:S01]  /*1420*/  UISETP.NE.AND UP0, UPT, UR21, 0x1, UPT ;  /* 0x000000011500788c */ /* 0x000fe2000bf05270 */
[----:B------:R-:W-:Y:S01]  /*1430*/  HADD2.F32 R151, -RZ, R11.H0_H0 ;  /* 0x2000000bff977230 */ /* 0x000fe20000004100 */
[----:B------:R-:W-:Y:S01]  /*1440*/  USHF.L.U32 UR6, UR26, 0x8, URZ ;  /* 0x000000081a067899 */ /* 0x000fe200080006ff */
[--C-:B------:R-:W-:Y:S01]  /*1450*/  HADD2.F32 R145, -RZ, R5.reuse.H0_H0 ;  /* 0x20000005ff917230 */ /* 0x100fe20000004100 */
[----:B------:R-:W-:Y:S01]  /*1460*/  MOV R23, UR26 ;  /* 0x0000001a00177c02 */ /* 0x000fe20008000f00 */
[----:B------:R-:W1:Y:S01]  /*1470*/  LDC.64 R110, c[0x0][0x3e0] ;  /* 0x0000f800ff6e7b82 */ /* 0x000e620000000a00 */
[----:B------:R-:W-:Y:S01]  /*1480*/  HADD2.F32 R143, -RZ, R5.H1_H1 ;  /* 0x30000005ff8f7230 */ /* 0x000fe20000004100 */
[----:B------:R-:W-:Y:S01]  /*1490*/  PLOP3.LUT P0, PT, PT, PT, UP0, 0x80, 0x8 ;  /* 0x000000000008781c */ /* 0x000fe20003f0f008 */
[----:B------:R-:W-:-:S02]  /*14a0*/  HADD2.F32 R157, -RZ, R8.H0_H0 ;  /* 0x20000008ff9d7230 */ /* 0x000fc40000004100 */
[--C-:B------:R-:W-:Y:S01]  /*14b0*/  FADD.FTZ R155, R155, R50.reuse ;  /* 0x000000329b9b7221 */ /* 0x100fe20000010000 */
[----:B------:R-:W-:Y:S02]  /*14c0*/  HADD2.F32 R3, -RZ, R8.H1_H1 ;  /* 0x30000008ff037230 */ /* 0x000fe40000004100 */
[--C-:B------:R-:W-:Y:S01]  /*14d0*/  FADD.FTZ R151, R151, R50.reuse ;  /* 0x0000003297977221 */ /* 0x100fe20000010000 */
[----:B------:R-:W-:Y:S01]  /*14e0*/  HADD2.F32 R9, -RZ, R9.H1_H1 ;  /* 0x30000009ff097230 */ /* 0x000fe20000004100 */
[----:B------:R-:W2:Y:S01]  /*14f0*/  LDC.64 R20, c[0x0][0x4f0] ;  /* 0x00013c00ff147b82 */ /* 0x000ea20000000a00 */
[--C-:B------:R-:W-:Y:S02]  /*1500*/  HADD2.F32 R153, -RZ, R10.reuse.H0_H0 ;  /* 0x2000000aff997230 */ /* 0x100fe40000004100 */
[--C-:B------:R-:W-:Y:S01]  /*1510*/  FADD.FTZ R157, R157, R50.reuse ;  /* 0x000000329d9d7221 */ /* 0x100fe20000010000 */
[----:B------:R-:W-:Y:S02]  /*1520*/  HADD2.F32 R13, -RZ, R10.H1_H1 ;  /* 0x3000000aff0d7230 */ /* 0x000fe40000004100 */
[----:B------:R-:W-:Y:S01]  /*1530*/  FADD.FTZ R148, R3, R50 ;  /* 0x0000003203947221 */ /* 0x000fe20000010000 */
[----:B------:R-:W-:-:S02]  /*1540*/  HADD2.F32 R11, -RZ, R11.H1_H1 ;  /* 0x3000000bff0b7230 */ /* 0x000fc40000004100 */
[--C-:B------:R-:W-:Y:S01]  /*1550*/  FADD.FTZ R146, R9, R50.reuse ;  /* 0x0000003209927221 */ /* 0x100fe20000010000 */
[--C-:B------:R-:W-:Y:S02]  /*1560*/  HADD2.F32 R149, -RZ, R4.reuse.H0_H0 ;  /* 0x20000004ff957230 */ /* 0x100fe40000004100 */
[--C-:B------:R-:W-:Y:S01]  /*1570*/  FADD.FTZ R153, R153, R50.reuse ;  /* 0x0000003299997221 */ /* 0x100fe20000010000 */
[----:B------:R-:W-:Y:S02]  /*1580*/  HADD2.F32 R147, -RZ, R4.H1_H1 ;  /* 0x30000004ff937230 */ /* 0x000fe40000004100 */
[--C-:B------:R-:W-:Y:S01]  /*1590*/  FADD.FTZ R144, R13, R50.reuse ;  /* 0x000000320d907221 */ /* 0x100fe20000010000 */
[--C-:B------:R-:W-:Y:S02]  /*15a0*/  HADD2.F32 R141, -RZ, R6.reuse.H0_H0 ;  /* 0x20000006ff8d7230 */ /* 0x100fe40000004100 */
[----:B------:R-:W-:Y:S01]  /*15b0*/  FADD.FTZ R142, R11, R50 ;  /* 0x000000320b8e7221 */ /* 0x000fe20000010000 */
[----:B------:R-:W-:-:S02]  /*15c0*/  HADD2.F32 R5, -RZ, R6.H1_H1 ;  /* 0x30000006ff057230 */ /* 0x000fc40000004100 */
[--C-:B------:R-:W-:Y:S01]  /*15d0*/  FADD.FTZ R149, R149, R50.reuse ;  /* 0x0000003295957221 */ /* 0x100fe20000010000 */
[--C-:B------:R-:W-:Y:S02]  /*15e0*/  HADD2.F32 R15, -RZ, R7.reuse.H0_H0 ;  /* 0x20000007ff0f7230 */ /* 0x100fe40000004100 */
[--C-:B------:R-:W-:Y:S01]  /*15f0*/  FADD.FTZ R147, R147, R50.reuse ;  /* 0x0000003293937221 */ /* 0x100fe20000010000 */
[----:B------:R-:W-:Y:S02]  /*1600*/  HADD2.F32 R139, -RZ, R7.H1_H1 ;  /* 0x30000007ff8b7230 */ /* 0x000fe40000004100 */
[--C-:B------:R-:W-:Y:S01]  /*1610*/  FADD.FTZ R145, R145, R50.reuse ;  /* 0x0000003291917221 */ /* 0x100fe20000010000 */
[--C-:B------:R-:W-:Y:S01]  /*1620*/  FADD.FTZ R143, R143, R50.reuse ;  /* 0x000000328f8f7221 */ /* 0x100fe20000010000 */
[--C-:B------:R-:W-:Y:S01]  /*1630*/  FADD.FTZ R141, R141, R50.reuse ;  /* 0x000000328d8d7221 */ /* 0x100fe20000010000 */
[--C-:B------:R-:W-:Y:S01]  /*1640*/  FADD.FTZ R140, R5, R50.reuse ;  /* 0x00000032058c7221 */ /* 0x100fe20000010000 */
[--C-:B------:R-:W-:Y:S01]  /*1650*/  FADD.FTZ R138, R15, R50.reuse ;  /* 0x000000320f8a7221 */ /* 0x100fe20000010000 */
[----:B------:R-:W-:Y:S01]  /*1660*/  FADD.FTZ R139, R139, R50 ;  /* 0x000000328b8b7221 */ /* 0x000fe20000010000 */
[----:B------:R-:W-:Y:S01]  /*1670*/  LEA R22, P1, R23, R16, 0xa ;  /* 0x0000001017167211 */ /* 0x000fe200078250ff */
[----:B------:R-:W-:Y:S01]  /*1680*/  FMUL.FTZ R137, R157, R68 ;  /* 0x000000449d897220 */ /* 0x000fe20000410000 */
[----:B------:R-:W-:Y:S01]  /*1690*/  MOV R102, RZ ;  /* 0x000000ff00667202 */ /* 0x000fe20000000f00 */
[----:B------:R-:W-:Y:S01]  /*16a0*/  FMUL.FTZ R136, R148, R67 ;  /* 0x0000004394887220 */ /* 0x000fe20000410000 */
[----:B------:R-:W-:Y:S01]  /*16b0*/  ISETP.EQ.AND P0, PT, R170, RZ, P0 ;  /* 0x000000ffaa00720c */ /* 0x000fe20000702270 */
        /* <DEDUP_REMOVED lines=14> */
[----:B------:R-:W-:Y:S01]  /*17a0*/  IADD3.X R23, PT, PT, RZ, R26, RZ, P1, !PT ;  /* 0x0000001aff177210 */ /* 0x000fe20000ffe4ff */
[----:B------:R-:W-:Y:S01]  /*17b0*/  ULOP3.LUT UR42, UR6, 0x100, URZ, 0xc0, !UPT ;  /* 0x00000100062a7892 */ /* 0x000fe2000f8ec0ff */
[----:B------:R-:W3:Y:S01]  /*17c0*/  LDCU UR44, c[0x0][0x394] ;  /* 0x00007280ff2c77ac */ /* 0x000ee20008000800 */
[----:B------:R-:W4:Y:S01]  /*17d0*/  LDCU UR45, c[0x0][0x38c] ;  /* 0x00007180ff2d77ac */ /* 0x000f220008000800 */
[----:B------:R-:W0:Y:S01]  /*17e0*/  LDCU.64 UR36, c[0x0][0x3c0] ;  /* 0x00007800ff2477ac */ /* 0x000e220008000a00 */
[----:B------:R-:W0:Y:S01]  /*17f0*/  LDCU.64 UR38, c[0x0][0x3a8] ;  /* 0x00007500ff2677ac */ /* 0x000e220008000a00 */
[----:B------:R-:W0:Y:S01]  /*1800*/  LDCU.64 UR40, c[0x0][0x540] ;  /* 0x0000a800ff2877ac */ /* 0x000e220008000a00 */
[----:B------:R-:W0:Y:S01]  /*1810*/  LDCU.128 UR28, c[0x0][0x440] ;  /* 0x00008800ff1c77ac */ /* 0x000e220008000c00 */
[----:B-12---:R-:W-:-:S05]  /*1820*/  UMOV UR6, URZ ;  /* 0x000000ff00067c82 */ /* 0x006fca0008000000 */
.L_x_5320:
[----:B-1----:R-:W-:Y:S01]  /*1830*/  IMAD.WIDE.U32 R2, R110, UR6, RZ ;  /* 0x000000066e027c25 */ /* 0x002fe2000f8e00ff */
[----:B------:R-:W-:Y:S01]  /*1840*/  UMOV UR26, UR12 ;  /* 0x0000000c001a7c82 */ /* 0x000fe20008000000 */
[----:B------:R-:W-:Y:S02]  /*1850*/  UMOV UR27, UR25 ;  /* 0x00000019001b7c82 */ /* 0x000fe40008000000 */
[----:B------:R-:W-:Y:S01]  /*1860*/  IMAD R3, R111, UR6, R3 ;  /* 0x000000066f037c24 */ /* 0x000fe2000f8e0203 */
[----:B------:R-:W-:Y:S01]  /*1870*/  LEA R12, P1, R2, R55, 0x1 ;  /* 0x00000037020c7211 */ /* 0x000fe200078208ff */
[----:B0-----:R-:W-:-:S03]  /*1880*/  UIMAD.WIDE.U32 UR26, UR6, UR38, UR26 ;  /* 0x00000026061a72a5 */ /* 0x001fc6000f8e001a */
[----:B------:R-:W-:Y:S01]  /*1890*/  LEA.HI.X R13, R2, R53, R3, 0x1, P1 ;  /* 0x00000035020d7211 */ /* 0x000fe200008f0c03 */
[----:B------:R-:W-:Y:S02]  /*18a0*/  UIMAD UR27, UR6, UR39, UR27 ;  /* 0x00000027061b72a4 */ /* 0x000fe4000f8e021b */
[----:B------:R-:W-:Y:S01]  /*18b0*/  ULEA UR43, UP0, UR26, UR28, 0x2 ;  /* 0x0000001c1a2b7291 */ /* 0x000fe2000f8010ff */
[----:B------:R-:W-:-:S03]  /*18c0*/  IMAD.WIDE.U32 R12, R29, 0x10, R12 ;  /* 0x000000101d0c7825 */ /* 0x000fc600078e000c */
[----:B------:R-:W-:Y:S02]  /*18d0*/  ULEA.HI.X UR26, UR26, UR29, UR27, 0x2, UP0 ;  /* 0x0000001d1a1a7291 */ /* 0x000fe400080f141b */
[----:B------:R-:W-:Y:S01]  /*18e0*/  MOV R14, UR43 ;  /* 0x0000002b000e7c02 */ /* 0x000fe20008000f00 */
[----:B--2---:R-:W2:Y:S03]  /*18f0*/  LDG.E.128 R4, desc[UR32][R12.64] ;  /* 0x000000200c047981 */ /* 0x004ea6000c1e1d00 */
[----:B------:R-:W-:Y:S01]  /*1900*/  MOV R15, UR26 ;  /* 0x0000001a000f7c02 */ /* 0x000fe20008000f00 */
[----:B------:R-:W5:Y:S04]  /*1910*/  LDG.E.128 R8, desc[UR32][R12.64+0x200] ;  /* 0x000200200c087981 */ /* 0x000f68000c1e1d00 */
[----:B---3--:R0:W3:Y:S01]  /*1920*/  LDG.E R152, desc[UR32][R14.64] ;  /* 0x000000200e987981 */ /* 0x0080e2000c1e1900 */
        /* <DEDUP_REMOVED lines=8> */
[----:B----4-:R1:W4:Y:S01]  /*19b0*/  LDG.E R158, desc[UR32][R2.64] ;  /* 0x00000020029e7981 */ /* 0x010322000c1e1900 */
[----:B------:R-:W0:Y:S01]  /*19c0*/  S2UR UR27, SR_CgaCtaId ;  /* 0x00000000001b79c3 */ /* 0x000e220000008800 */
[----:B------:R-:W-:Y:S01]  /*19d0*/  UIADD3 UR43, UPT, UPT, UR42, UR6, URZ ;  /* 0x000000062a2b7290 */ /* 0x000fe2000fffe0ff */
[C---:B------:R-:W-:Y:S01]  /*19e0*/  ISETP.NE.AND P2, PT, R18.reuse, RZ, PT ;  /* 0x000000ff1200720c */ /* 0x040fe20003f45270 */
[----:B------:R-:W-:Y:S01]  /*19f0*/  UMOV UR26, 0x400 ;  /* 0x00000400001a7882 */ /* 0x000fe20000000000 */
[----:B------:R-:W-:Y:S01]  /*1a00*/  ISETP.NE.AND P1, PT, R18, 0x3f, PT ;  /* 0x0000003f1200780c */ /* 0x000fe20003f25270 */
[----:B------:R-:W-:Y:S01]  /*1a10*/  BSSY.RECONVERGENT B0, `(.L_x_5276) ;  /* 0x0000068000007945 */ /* 0x000fe20003800200 */
[----:B0-----:R-:W-:Y:S01]  /*1a20*/  ULEA UR27, UR27, UR26, 0x18 ;  /* 0x0000001a1b1b7291 */ /* 0x001fe2000f8ec0ff */
[----:B--2---:R-:W-:Y:S04]  /*1a30*/  STS.128 [R25], R4 ;  /* 0x0000000419007388 */ /* 0x004fe80000000c00 */
[----:B-----5:R0:W-:Y:S01]  /*1a40*/  STS.128 [R25+0x200], R8 ;  /* 0x0002000819007388 */ /* 0x0201e20000000c00 */
[----:B------:R-:W-:-:S03]  /*1a50*/  NOP ;  /* 0x0000000000007918 */ /* 0x000fc60000000000 */
[----:B------:R-:W2:Y:S04]  /*1a60*/  LDS.128 R12, [R24] ;  /* 0x00000000180c7984 */ /* 0x000ea80000000c00 */
[----:B------:R-:W5:Y:S01]  /*1a70*/  LDS.128 R4, [R24+0x10] ;  /* 0x0000100018047984 */ /* 0x000f620000000c00 */
[----:B---3--:R-:W-:-:S04]  /*1a80*/  FMUL.FTZ R164, R152, 1.4426950216293334961 ;  /* 0x3fb8aa3b98a47820 */ /* 0x008fc80000410000 */
[-C--:B------:R-:W-:Y:S01]  /*1a90*/  FMUL.FTZ R162, R157, R164.reuse ;  /* 0x000000a49da27220 */ /* 0x080fe20000410000 */
[-C--:B------:R-:W-:Y:S01]  /*1aa0*/  FMUL.FTZ R161, R148, R164.reuse ;  /* 0x000000a494a17220 */ /* 0x080fe20000410000 */
[-C--:B------:R-:W-:Y:S01]  /*1ab0*/  FMUL.FTZ R156, R155, R164.reuse ;  /* 0x000000a49b9c7220 */ /* 0x080fe20000410000 */
[----:B------:R-:W-:-:S03]  /*1ac0*/  FMUL.FTZ R159, R146, R164 ;  /* 0x000000a4929f7220 */ /* 0x000fc60000410000 */
[----:B------:R-:W3:Y:S01]  /*1ad0*/  MUFU.EX2 R162, R162 ;  /* 0x000000a200a27308 */ /* 0x000ee20000000800 */
[-C--:B------:R-:W-:Y:S01]  /*1ae0*/  FMUL.FTZ R154, R153, R164.reuse ;  /* 0x000000a4999a7220 */ /* 0x080fe20000410000 */
[-C--:B------:R-:W-:Y:S01]  /*1af0*/  FMUL.FTZ R163, R144, R164.reuse ;  /* 0x000000a490a37220 */ /* 0x080fe20000410000 */
[-C--:B------:R-:W-:Y:S01]  /*1b00*/  FMUL.FTZ R160, R151, R164.reuse ;  /* 0x000000a497a07220 */ /* 0x080fe20000410000 */
[-C--:B------:R-:W-:Y:S01]  /*1b10*/  FMUL.FTZ R165, R142, R164.reuse ;  /* 0x000000a48ea57220 */ /* 0x080fe20000410000 */
[-C--:B-1----:R-:W-:Y:S01]  /*1b20*/  FMUL.FTZ R2, R149, R164.reuse ;  /* 0x000000a495027220 */ /* 0x082fe20000410000 */
[-C--:B0-----:R-:W-:Y:S01]  /*1b30*/  FMUL.FTZ R11, R147, R164.reuse ;  /* 0x000000a4930b7220 */ /* 0x081fe20000410000 */
[-C--:B------:R-:W-:Y:S01]  /*1b40*/  FMUL.FTZ R174, R145, R164.reuse ;  /* 0x000000a491ae7220 */ /* 0x080fe20000410000 */
[-C--:B------:R-:W-:Y:S01]  /*1b50*/  FMUL.FTZ R181, R143, R164.reuse ;  /* 0x000000a48fb57220 */ /* 0x080fe20000410000 */
[-C--:B------:R-:W-:Y:S01]  /*1b60*/  FMUL.FTZ R176, R141, R164.reuse ;  /* 0x000000a48db07220 */ /* 0x080fe20000410000 */
[-C--:B------:R-:W-:Y:S01]  /*1b70*/  FMUL.FTZ R185, R140, R164.reuse ;  /* 0x000000a48cb97220 */ /* 0x080fe20000410000 */
[-C--:B------:R-:W-:Y:S01]  /*1b80*/  FMUL.FTZ R186, R138, R164.reuse ;  /* 0x000000a48aba7220 */ /* 0x080fe20000410000 */
[----:B------:R-:W-:Y:S01]  /*1b90*/  FMUL.FTZ R192, R139, R164 ;  /* 0x000000a48bc07220 */ /* 0x000fe20000410000 */
[----:B------:R0:W1:Y:S08]  /*1ba0*/  MUFU.EX2 R8, R2 ;  /* 0x0000000200087308 */ /* 0x0000700000000800 */
[----:B------:R-:W1:Y:S01]  /*1bb0*/  MUFU.EX2 R161, R161 ;  /* 0x000000a100a17308 */ /* 0x000e620000000800 */
[----:B0-----:R-:W-:Y:S01]  /*1bc0*/  SEL R2, R51, UR43, P2 ;  /* 0x0000002b33027c07 */ /* 0x001fe20009000000 */
[----:B--2---:R-:W-:-:S03]  /*1bd0*/  HADD2.F32 R197, -RZ, R15.H0_H0 ;  /* 0x2000000fffc57230 */ /* 0x004fc60000004100 */
[----:B------:R-:W-:Y:S01]  /*1be0*/  LEA R3, R2, UR27, 0x2 ;  /* 0x0000001b02037c11 */ /* 0x000fe2000f8e10ff */
[----:B------:R-:W-:Y:S02]  /*1bf0*/  HADD2.F32 R184, -RZ, R15.H1_H1 ;  /* 0x3000000fffb87230 */ /* 0x000fe40000004100 */
[----:B------:R-:W0:Y:S01]  /*1c00*/  MUFU.EX2 R156, R156 ;  /* 0x0000009c009c7308 */ /* 0x000e220000000800 */
[--C-:B------:R-:W-:Y:S02]  /*1c10*/  HADD2.F32 R183, -RZ, R12.reuse.H0_H0 ;  /* 0x2000000cffb77230 */ /* 0x100fe40000004100 */
[----:B------:R-:W-:Y:S02]  /*1c20*/  HADD2.F32 R187, -RZ, R12.H1_H1 ;  /* 0x3000000cffbb7230 */ /* 0x000fe40000004100 */
[----:B------:R-:W-:-:S03]  /*1c30*/  HADD2.F32 R189, -RZ, R13.H0_H0 ;  /* 0x2000000dffbd7230 */ /* 0x000fc60000004100 */
[----:B------:R-:W2:Y:S01]  /*1c40*/  MUFU.EX2 R159, R159 ;  /* 0x0000009f009f7308 */ /* 0x000ea20000000800 */
[----:B------:R-:W-:Y:S02]  /*1c50*/  HADD2.F32 R191, -RZ, R13.H1_H1 ;  /* 0x3000000dffbf7230 */ /* 0x000fe40000004100 */
[--C-:B------:R-:W-:Y:S02]  /*1c60*/  HADD2.F32 R193, -RZ, R14.reuse.H0_H0 ;  /* 0x2000000effc17230 */ /* 0x100fe40000004100 */
[----:B------:R-:W-:-:S03]  /*1c70*/  HADD2.F32 R195, -RZ, R14.H1_H1 ;  /* 0x3000000effc37230 */ /* 0x000fc60000004100 */
[----:B------:R-:W0:Y:S01]  /*1c80*/  MUFU.EX2 R154, R154 ;  /* 0x0000009a009a7308 */ /* 0x000e220000000800 */
[--C-:B-----5:R-:W-:Y:S02]  /*1c90*/  HADD2.F32 R201, -RZ, R4.reuse.H0_H0 ;  /* 0x20000004ffc97230 */ /* 0x120fe40000004100 */
[----:B------:R-:W-:Y:S02]  /*1ca0*/  HADD2.F32 R188, -RZ, R4.H1_H1 ;  /* 0x30000004ffbc7230 */ /* 0x000fe40000004100 */
[----:B------:R-:W-:-:S03]  /*1cb0*/  HADD2.F32 R180, -RZ, R5.H0_H0 ;  /* 0x20000005ffb47230 */ /* 0x000fc60000004100 */
[----:B------:R-:W0:Y:S01]  /*1cc0*/  MUFU.EX2 R163, R163 ;  /* 0x000000a300a37308 */ /* 0x000e220000000800 */
[----:B------:R-:W-:Y:S02]  /*1cd0*/  HADD2.F32 R182, -RZ, R5.H1_H1 ;  /* 0x30000005ffb67230 */ /* 0x000fe40000004100 */
[--C-:B------:R-:W-:Y:S02]  /*1ce0*/  HADD2.F32 R178, -RZ, R6.reuse.H0_H0 ;  /* 0x20000006ffb27230 */ /* 0x100fe40000004100 */
[----:B------:R-:W-:-:S03]  /*1cf0*/  HADD2.F32 R169, -RZ, R6.H1_H1 ;  /* 0x30000006ffa97230 */ /* 0x000fc60000004100 */
[----:B------:R-:W0:Y:S01]  /*1d00*/  MUFU.EX2 R160, R160 ;  /* 0x000000a000a07308 */ /* 0x000e220000000800 */
[--C-:B------:R-:W-:Y:S02]  /*1d10*/  HADD2.F32 R15, -RZ, R7.reuse.H0_H0 ;  /* 0x20000007ff0f7230 */ /* 0x100fe40000004100 */
[----:B------:R-:W-:-:S05]  /*1d20*/  HADD2.F32 R9, -RZ, R7.H1_H1 ;  /* 0x30000007ff097230 */ /* 0x000fca0000004100 */
        /* <DEDUP_REMOVED lines=9> */
[C---:B----4-:R-:W-:Y:S01]  /*1dc0*/  FMUL.FTZ R5, R158.reuse, R183 ;  /* 0x000000b79e057220 */ /* 0x050fe20000410000 */
        /* <DEDUP_REMOVED lines=32> */
[----:B0123--:R-:W-:Y:S05]  /*1fd0*/  @P1 BRA `(.L_x_5277) ;  /* 0x0000000000241947 */ /* 0x00ffea0003800000 */
        /* <DEDUP_REMOVED lines=9> */
.L_x_5277:
[----:B------:R-:W-:-:S06]  /*2070*/  LEA R213, R18, UR27, 0x2 ;  /* 0x0000001b12d57c11 */ /* 0x000fcc000f8e10ff */
[----:B------:R-:W0:Y:S02]  /*2080*/  LDS R213, [R213+0x2514] ;  /* 0x00251400d5d57984 */ /* 0x000e240000000800 */
.L_x_5278:
[----:B------:R-:W-:Y:S05]  /*2090*/  BSYNC.RECONVERGENT B0 ;  /* 0x0000000000007941 */ /* 0x000fea0003800200 */
.L_x_5276:
[----:B------:R-:W2:Y:S01]  /*20a0*/  @P0 LDC R3, c[0x0][0x38c] ;  /* 0x0000e300ff030b82 */ /* 0x000ea20000000800 */
[----:B------:R-:W-:Y:S01]  /*20b0*/  MOV R2, UR21 ;  /* 0x0000001500027c02 */ /* 0x000fe20008000f00 */
[-C--:B------:R-:W-:Y:S01]  /*20c0*/  FMUL.FTZ R7, R162, R161.reuse ;  /* 0x000000a1a2077220 */ /* 0x080fe20000410000 */
[----:B------:R-:W-:Y:S01]  /*20d0*/  FFMA.FTZ R6, R137, R161, R136 ;  /* 0x000000a189067223 */ /* 0x000fe20000010088 */
[----:B------:R-:W-:Y:S02]  /*20e0*/  MOV R5, 0x8 ;  /* 0x0000000800057802 */ /* 0x000fe40000000f00 */
[----:B------:R-:W-:Y:S01]  /*20f0*/  @P0 IADD3 R2, PT, PT, R2, -0x2, RZ ;  /* 0xfffffffe02020810 */ /* 0x000fe20007ffe0ff */
[C---:B------:R-:W-:Y:S01]  /*2100*/  FMUL.FTZ R164, R156.reuse, R7 ;  /* 0x000000079ca47220 */ /* 0x040fe20000410000 */
[----:B------:R-:W-:-:S03]  /*2110*/  FFMA.FTZ R6, R156, R6, R135 ;  /* 0x000000069c067223 */ /* 0x000fc60000010087 */
[C---:B------:R-:W-:Y:S01]  /*2120*/  FMUL.FTZ R7, R159.reuse, R164 ;  /* 0x000000a49f077220 */ /* 0x040fe20000410000 */
[----:B------:R-:W-:-:S03]  /*2130*/  FFMA.FTZ R6, R159, R6, R134 ;  /* 0x000000069f067223 */ /* 0x000fc60000010086 */
[C---:B------:R-:W-:Y:S01]  /*2140*/  FMUL.FTZ R164, R154.reuse, R7 ;  /* 0x000000079aa47220 */ /* 0x040fe20000410000 */
[----:B------:R-:W-:Y:S01]  /*2150*/  FFMA.FTZ R6, R154, R6, R133 ;  /* 0x000000069a067223 */ /* 0x000fe20000010085 */
[----:B--2---:R-:W-:Y:S02]  /*2160*/  @P0 IMAD R4, R2, R3, UR6 ;  /* 0x0000000602040e24 */ /* 0x004fe4000f8e0203 */
[----:B------:R-:W-:Y:S01]  /*2170*/  HFMA2 R2, -RZ, RZ, 1.875, 0 ;  /* 0x3f800000ff027431 */ /* 0x000fe200000001ff */
[----:B------:R-:W-:Y:S01]  /*2180*/  MOV R3, RZ ;  /* 0x000000ff00037202 */ /* 0x000fe20000000f00 */
[----:B------:R-:W-:-:S04]  /*2190*/  @P0 IMAD.WIDE R4, R4, R5, UR4 ;  /* 0x0000000404040e25 */ /* 0x000fc8000f8e0205 */
[C---:B------:R-:W-:Y:S01]  /*21a0*/  FMUL.FTZ R7, R163.reuse, R164 ;  /* 0x000000a4a3077220 */ /* 0x040fe20000410000 */
[----:B------:R-:W-:Y:S01]  /*21b0*/  FFMA.FTZ R6, R163, R6, R132 ;  /* 0x00000006a3067223 */ /* 0x000fe20000010084 */
[----:B------:R2:W5:Y:S03]  /*21c0*/  @P0 LDG.E.64 R2, desc[UR32][R4.64] ;  /* 0x0000002004020981 */ /* 0x000566000c1e1b00 */
        /* <DEDUP_REMOVED lines=24> */
[----:B--2---:R-:W2:Y:S01]  /*2350*/  LDS.128 R4, [R27+0x1900] ;  /* 0x001900001b047984 */ /* 0x004ea20000000c00 */
[C---:B------:R-:W-:Y:S01]  /*2360*/  ISETP.GE.AND P3, PT, R70.reuse, 0x10, PT ;  /* 0x000000104600780c */ /* 0x040fe20003f66270 */
[----:B------:R-:W-:Y:S01]  /*2370*/  UMOV UR26, 0xffffffff ;  /* 0xffffffff001a7882 */ /* 0x000fe20000000000 */
[C---:B------:R-:W-:Y:S02]  /*2380*/  ISETP.GE.AND P5, PT, R70.reuse, 0x8, PT ;  /* 0x000000084600780c */ /* 0x040fe40003fa6270 */
[----:B------:R-:W-:Y:S01]  /*2390*/  ISETP.GE.AND P4, PT, R70, 0x2, PT ;  /* 0x000000024600780c */ /* 0x000fe20003f86270 */
[-C--:B--2---:R-:W-:Y:S01]  /*23a0*/  FFMA.FTZ R5, R5, R6.reuse, R7 ;  /* 0x0000000605057223 */ /* 0x084fe20000010007 */
[----:B------:R-:W-:Y:S01]  /*23b0*/  FMUL.FTZ R6, R4, R6 ;  /* 0x0000000604067220 */ /* 0x000fe20000410000 */
[----:B------:R-:W-:Y:S02]  /*23c0*/  P2R R4, PR, RZ, 0x8 ;  /* 0x00000008ff047803 */ /* 0x000fe40000000000 */
[----:B------:R-:W-:-:S02]  /*23d0*/  P2R R4, PR, RZ, 0x20 ;  /* 0x00000020ff047803 */ /* 0x000fc40000000000 */
[C---:B------:R-:W-:Y:S02]  /*23e0*/  ISETP.GE.AND P3, PT, R70.reuse, 0x4, PT ;  /* 0x000000044600780c */ /* 0x040fe40003f66270 */
[----:B------:R-:W-:Y:S01]  /*23f0*/  ISETP.GE.AND P5, PT, R70, 0x1, PT ;  /* 0x000000014600780c */ /* 0x000fe20003fa6270 */
[----:B------:R-:W-:-:S12]  /*2400*/  BRA.DIV UR26, `(.L_x_5280) ;  /* 0x0000002e1acc7947 */ /* 0x000fd8000b800000 */
        /* <DEDUP_REMOVED lines=23> */
.L_x_5338:
[----:B------:R-:W-:Y:S01]  /*2580*/  ISETP.GE.AND P3, PT, R70, 0x10, PT ;  /* 0x000000104600780c */ /* 0x000fe20003f66270 */
[----:B----4-:R-:W-:Y:S01]  /*2590*/  FFMA.FTZ R4, R6, R4, R5 ;  /* 0x0000000406047223 */ /* 0x010fe20000010005 */
[----:B------:R-:W-:-:S04]  /*25a0*/  UMOV UR26, 0xffffffff ;  /* 0xffffffff001a7882 */ /* 0x000fc80000000000 */
[----:B------:R-:W-:-:S07]  /*25b0*/  FSEL R7, R5, R4, !P3 ;  /* 0x0000000405077208 */ /* 0x000fce0005800000 */
[----:B--23--:R-:W-:Y:S01]  /*25c0*/  @P3 FMUL.FTZ R6, R6, R171 ;  /* 0x000000ab06063220 */ /* 0x00cfe20000410000 */
[----:B------:R-:W-:Y:S06]  /*25d0*/  BRA.DIV UR26, `(.L_x_5281) ;  /* 0x000000321a607947 */ /* 0x000fec000b800000 */
.L_x_5341:
[----:B------:R-:W-:-:S03]  /*25e0*/  UMOV UR26, 0xffffffff ;  /* 0xffffffff001a7882 */ /* 0x000fc60000000000 */
[----:B------:R-:W-:Y:S05]  /*25f0*/  BRA.DIV UR26, `(.L_x_5282) ;  /* 0x000000321a807947 */ /* 0x000fea000b800000 */
.L_x_5344:
[----:B------:R-:W-:-:S03]  /*2600*/  UMOV UR26, 0xffffffff ;  /* 0xffffffff001a7882 */ /* 0x000fc60000000000 */
[----:B------:R-:W-:Y:S05]  /*2610*/  BRA.DIV UR26, `(.L_x_5283) ;  /* 0x000000321aa07947 */ /* 0x000fea000b800000 */
[----:B------:R2:W3:Y:S04]  /*2620*/  SHFL.UP PT, R164, R6, 0x1, RZ ;  /* 0x0420000006a47989 */ /* 0x0004e800000e00ff */
[----:B------:R2:W4:Y:S04]  /*2630*/  SHFL.UP PT, R171, R7, 0x1, RZ ;  /* 0x0420000007ab7989 */ /* 0x00052800000e00ff */
[----:B-----5:R2:W0:Y:S04]  /*2640*/  SHFL.IDX PT, R4, R2, RZ, 0x1f ;  /* 0x00001fff02047589 */ /* 0x02042800000e0000 */
[----:B------:R2:W0:Y:S02]  /*2650*/  SHFL.IDX PT, R5, R3, RZ, 0x1f ;  /* 0x00001fff03057589 */ /* 0x00042400000e0000 */
.L_x_5350:
[----:B--2---:R-:W2:Y:S01]  /*2660*/  LDS.64 R6, [R27+0x1900] ;  /* 0x001900001b067984 */ /* 0x004ea20000000a00 */
[C---:B0--34-:R-:W-:Y:S01]  /*2670*/  @P2 FFMA.FTZ R5, R164.reuse, R5, R171 ;  /* 0x00000005a4052223 */ /* 0x059fe200000100ab */
[----:B------:R-:W-:-:S03]  /*2680*/  @P2 FMUL.FTZ R4, R164, R4 ;  /* 0x00000004a4042220 */ /* 0x000fc60000410000 */
[-C--:B--2---:R-:W-:Y:S01]  /*2690*/  FFMA.FTZ R7, R5, R6.reuse, R7 ;  /* 0x0000000605077223 */ /* 0x084fe20000010007 */
[----:B------:R-:W-:-:S05]  /*26a0*/  FMUL.FTZ R6, R4, R6 ;  /* 0x0000000604067220 */ /* 0x000fca0000410000 */
[----:B------:R3:W-:Y:S02]  /*26b0*/  STS.128 [R27+0x1900], R4 ;  /* 0x001900041b007388 */ /* 0x0007e40000000c00 */
.L_x_5279:
[----:B------:R-:W-:Y:S05]  /*26c0*/  WARPSYNC.ALL ;  /* 0x0000000000007948 */ /* 0x000fea0003800000 */
[----:B------:R-:W-:Y:S01]  /*26d0*/  BAR.SYNC.DEFER_BLOCKING 0x0 ;  /* 0x0000000000007b1d */ /* 0x000fe20000010000 */
[C---:B01---5:R-:W-:Y:S01]  /*26e0*/  FMUL.FTZ R3, R192.reuse, R213 ;  /* 0x000000d5c0037220 */ /* 0x063fe20000410000 */
[----:B------:R-:W-:Y:S01]  /*26f0*/  FFMA.FTZ R2, R192, R200, R211 ;  /* 0x000000c8c0027223 */ /* 0x000fe200000100d3 */
[----:B------:R-:W-:Y:S02]  /*2700*/  UISETP.GE.AND UP0, UPT, UR21, UR44, UPT ;  /* 0x0000002c1500728c */ /* 0x000fe4000bf06270 */
[C---:B--23--:R-:W-:Y:S01]  /*2710*/  FMUL.FTZ R4, R186.reuse, R3 ;  /* 0x00000003ba047220 */ /* 0x04cfe20000410000 */
[----:B------:R-:W-:Y:S01]  /*2720*/  FFMA.FTZ R2, R186, R2, R209 ;  /* 0x00000002ba027223 */ /* 0x000fe200000100d1 */
[----:B------:R-:W-:-:S02]  /*2730*/  ULEA UR43, UR6, UR27, 0x3 ;  /* 0x0000001b062b7291 */ /* 0x000fc4000f8e18ff */
        /* <DEDUP_REMOVED lines=16> */
[----:B------:R-:W-:Y:S01]  /*2840*/  FFMA.FTZ R4, R165, R2, R190 ;  /* 0x00000002a5047223 */ /* 0x000fe200000100be */
[----:B------:R-:W-:Y:S02]  /*2850*/  HFMA2 R2, -RZ, RZ, 1.875, 0 ;  /* 0x3f800000ff027431 */ /* 0x000fe400000001ff */
[C---:B------:R-:W-:Y:S01]  /*2860*/  FMUL.FTZ R6, R160.reuse, R3 ;  /* 0x00000003a0067220 */ /* 0x040fe20000410000 */
[----:B------:R-:W-:Y:S01]  /*2870*/  FFMA.FTZ R5, R160, R4, R199 ;  /* 0x00000004a0057223 */ /* 0x000fe200000100c7 */
[----:B------:R-:W-:Y:S02]  /*2880*/  MOV R3, RZ ;  /* 0x000000ff00037202 */ /* 0x000fe40000000f00 */
[C---:B------:R-:W-:Y:S01]  /*2890*/  FMUL.FTZ R7, R163.reuse, R6 ;  /* 0x00000006a3077220 */ /* 0x040fe20000410000 */
[----:B------:R-:W-:-:S03]  /*28a0*/  FFMA.FTZ R5, R163, R5, R14 ;  /* 0x00000005a3057223 */ /* 0x000fc6000001000e */
[C---:B------:R-:W-:Y:S01]  /*28b0*/  FMUL.FTZ R4, R154.reuse, R7 ;  /* 0x000000079a047220 */ /* 0x040fe20000410000 */
[----:B------:R-:W-:Y:S01]  /*28c0*/  FFMA.FTZ R5, R154, R5, R167 ;  /* 0x000000059a057223 */ /* 0x000fe200000100a7 */
[----:B------:R-:W1:Y:S02]  /*28d0*/  @!P2 LDS.64 R2, [UR43+0x2610] ;  /* 0x0026102bff02a984 */ /* 0x000e640008000a00 */
        /* <DEDUP_REMOVED lines=72> */
[----:B------:R2:W3:Y:S04]  /*2d60*/  SHFL.DOWN PT, R210, R7, 0x1, 0x1f ;  /* 0x08201f0007d27f89 */ /* 0x0004e800000e0000 */
[----:B------:R2:W4:Y:S01]  /*2d70*/  SHFL.DOWN PT, R221, R208, 0x1, 0x1f ;  /* 0x08201f00d0dd7f89 */ /* 0x00052200000e0000 */
[-C--:B0-----:R-:W-:Y:S01]  /*2d80*/  FMUL.FTZ R2, R2, R4.reuse ;  /* 0x0000000402027220 */ /* 0x081fe20000410000 */
[----:B-12---:R-:W-:-:S07]  /*2d90*/  FFMA.FTZ R3, R3, R4, R6 ;  /* 0x0000000403037223 */ /* 0x006fce0000010006 */
.L_x_5367:
[----:B------:R-:W0:Y:S01]  /*2da0*/  LDS.64 R4, [R27+0x1b18] ;  /* 0x001b18001b047984 */ /* 0x000e220000000a00 */
[----:B------:R-:W-:Y:S02]  /*2db0*/  MOV R7, R214 ;  /* 0x000000d600077202 */ /* 0x000fe40000000f00 */
[----:B------:R-:W-:-:S03]  /*2dc0*/  MOV R6, R212 ;  /* 0x000000d400067202 */ /* 0x000fc60000000f00 */
[C---:B---34-:R-:W-:Y:S02]  /*2dd0*/  @P1 FFMA.FTZ R7, R210.reuse, R7, R221 ;  /* 0x00000007d2071223 */ /* 0x058fe400000100dd */
[----:B------:R-:W-:Y:S02]  /*2de0*/  @P1 FMUL.FTZ R6, R210, R6 ;  /* 0x00000006d2061220 */ /* 0x000fe40000410000 */
[C---:B0-----:R-:W-:Y:S02]  /*2df0*/  FFMA.FTZ R5, R4.reuse, R7, R5 ;  /* 0x0000000704057223 */ /* 0x041fe40000010005 */
[----:B------:R-:W-:-:S05]  /*2e00*/  FMUL.FTZ R4, R4, R6 ;  /* 0x0000000604047220 */ /* 0x000fca0000410000 */
[----:B------:R0:W-:Y:S02]  /*2e10*/  STS.128 [R27+0x1b10], R4 ;  /* 0x001b10041b007388 */ /* 0x0001e40000000c00 */
.L_x_5284:
        /* <DEDUP_REMOVED lines=9> */
[----:B------:R-:W-:Y:S01]  /*2eb0*/  ISETP.NE.AND P1, PT, R18, RZ, PT ;  /* 0x000000ff1200720c */ /* 0x000fe20003f25270 */
[----:B0-----:R-:W-:Y:S01]  /*2ec0*/  FFMA.FTZ R4, R74, R187, R183 ;  /* 0x000000bb4a047223 */ /* 0x001fe200000100b7 */
[----:B------:R-:W-:Y:S01]  /*2ed0*/  FMUL.FTZ R197, R197, R164 ;  /* 0x000000a4c5c57220 */ /* 0x000fe20000410000 */
[C---:B------:R-:W-:Y:S01]  /*2ee0*/  FMUL.FTZ R7, R158.reuse, R202 ;  /* 0x000000ca9e077220 */ /* 0x040fe20000410000 */
[C---:B------:R-:W-:Y:S01]  /*2ef0*/  FMUL.FTZ R6, R158.reuse, R204 ;  /* 0x000000cc9e067220 */ /* 0x040fe20000410000 */
[----:B------:R-:W-:Y:S01]  /*2f00*/  FFMA.FTZ R189, R73, R189, R4 ;  /* 0x000000bd49bd7223 */ /* 0x000fe20000010004 */
[C---:B------:R-:W-:Y:S01]  /*2f10*/  FMUL.FTZ R183, R158.reuse, R219 ;  /* 0x000000db9eb77220 */ /* 0x040fe20000410000 */
[----:B------:R-:W-:Y:S01]  /*2f20*/  FMUL.FTZ R187, R158, R215 ;  /* 0x000000d79ebb7220 */ /* 0x000fe20000410000 */
[----:B------:R-:W-:Y:S01]  /*2f30*/  FMUL.FTZ R184, R184, R175 ;  /* 0x000000afb8b87220 */ /* 0x000fe20000410000 */
[C---:B------:R-:W-:Y:S01]  /*2f40*/  FFMA.FTZ R4, R76.reuse, R191, R189 ;  /* 0x000000bf4c047223 */ /* 0x040fe200000100bd */
[----:B------:R-:W-:Y:S01]  /*2f50*/  FMUL.FTZ R183, R76, R183 ;  /* 0x000000b74cb77220 */ /* 0x000fe20000410000 */
[----:B------:R-:W-:Y:S01]  /*2f60*/  FMUL.FTZ R187, R78, R187 ;  /* 0x000000bb4ebb7220 */ /* 0x000fe20000410000 */
[----:B------:R-:W-:Y:S01]  /*2f70*/  FMUL.FTZ R191, R158, R173 ;  /* 0x000000ad9ebf7220 */ /* 0x000fe20000410000 */
[----:B------:R-:W-:Y:S01]  /*2f80*/  FFMA.FTZ R193, R75, R193, R4 ;  /* 0x000000c14bc17223 */ /* 0x000fe20000010004 */
[----:B------:R-:W-:Y:S01]  /*2f90*/  FMUL.FTZ R201, R201, R162 ;  /* 0x000000a2c9c97220 */ /* 0x000fe20000410000 */
[----:B------:R-:W-:Y:S01]  /*2fa0*/  FMUL.FTZ R188, R188, R173 ;  /* 0x000000adbcbc7220 */ /* 0x000fe20000410000 */
[----:B------:R-:W0:Y:S01]  /*2fb0*/  LDS R5, [R47+0x1b14] ;  /* 0x001b14002f057984 */ /* 0x000e220000000800 */
[----:B------:R-:W-:Y:S01]  /*2fc0*/  FFMA.FTZ R4, R78, R195, R193 ;  /* 0x000000c34e047223 */ /* 0x000fe200000100c1 */
[----:B------:R-:W-:Y:S01]  /*2fd0*/  FMUL.FTZ R193, R158, R179 ;  /* 0x000000b39ec17220 */ /* 0x000fe20000410000 */
[----:B------:R-:W-:Y:S01]  /*2fe0*/  FMUL.FTZ R191, R108, R191 ;  /* 0x000000bf6cbf7220 */ /* 0x000fe20000410000 */
[----:B------:R1:W-:Y:S01]  /*2ff0*/  @!P1 STS.64 [UR43+0x2610], R2 ;  /* 0x00261002ff009988 */ /* 0x0003e20008000a2b */
[----:B------:R-:W-:Y:S01]  /*3000*/  FFMA.FTZ R197, R77, R197, R4 ;  /* 0x000000c54dc57223 */ /* 0x000fe20000010004 */
[----:B------:R-:W-:Y:S01]  /*3010*/  FMUL.FTZ R4, R0, R7 ;  /* 0x0000000700047220 */ /* 0x000fe20000410000 */
[----:B------:R-:W-:Y:S01]  /*3020*/  FMUL.FTZ R7, R73, R6 ;  /* 0x0000000649077220 */ /* 0x000fe20000410000 */
[----:B------:R-:W-:Y:S01]  /*3030*/  FMUL.FTZ R6, R158, R164 ;  /* 0x000000a49e067220 */ /* 0x000fe20000410000 */
[----:B------:R-:W-:Y:S01]  /*3040*/  FMUL.FTZ R193, R114, R193 ;  /* 0x000000c172c17220 */ /* 0x000fe20000410000 */
[----:B------:R-:W-:Y:S01]  /*3050*/  FFMA.FTZ R184, R104, R184, R197 ;  /* 0x000000b868b87223 */ /* 0x000fe200000100c5 */
[----:B------:R2:W-:Y:S01]  /*3060*/  STS [R45+0x850], R4 ;  /* 0x000850042d007388 */ /* 0x0005e20000000800 */
[----:B------:R-:W-:Y:S01]  /*3070*/  FMUL.FTZ R189, R77, R6 ;  /* 0x000000064dbd7220 */ /* 0x000fe20000410000 */
[----:B------:R-:W-:Y:S01]  /*3080*/  FMUL.FTZ R180, R180, R171 ;  /* 0x000000abb4b47220 */ /* 0x000fe20000410000 */
[----:B-1----:R-:W-:Y:S01]  /*3090*/  FMUL.FTZ R2, R158, R162 ;  /* 0x000000a29e027220 */ /* 0x002fe20000410000 */
[----:B------:R1:W-:Y:S01]  /*30a0*/  STS [R44+0x8], R7 ;  /* 0x000008072c007388 */ /* 0x0003e20000000800 */
[C---:B------:R-:W-:Y:S01]  /*30b0*/  FFMA.FTZ R201, R103.reuse, R201, R184 ;  /* 0x000000c967c97223 */ /* 0x040fe200000100b8 */
[----:B------:R-:W-:Y:S01]  /*30c0*/  FMUL.FTZ R182, R182, R179 ;  /* 0x000000b3b6b67220 */ /* 0x000fe20000410000 */
[----:B------:R-:W-:Y:S01]  /*30d0*/  USHF.L.U32 UR26, UR21, 0xa, URZ ;  /* 0x0000000a151a7899 */ /* 0x000fe200080006ff */
[----:B------:R3:W-:Y:S01]  /*30e0*/  STS [R44+0xc], R183 ;  /* 0x00000cb72c007388 */ /* 0x0007e20000000800 */
[----:B------:R-:W-:Y:S01]  /*30f0*/  FFMA.FTZ R188, R108, R188, R201 ;  /* 0x000000bc6cbc7223 */ /* 0x000fe200000100c9 */
[----:B--2---:R-:W-:Y:S01]  /*3100*/  FMUL.FTZ R4, R158, R171 ;  /* 0x000000ab9e047220 */ /* 0x004fe20000410000 */
[----:B------:R-:W-:Y:S01]  /*3110*/  P2R R184, PR, RZ, 0x2 ;  /* 0x00000002ffb87803 */ /* 0x000fe20000000000 */
[----:B------:R2:W-:Y:S01]  /*3120*/  STS [R44+0x14], R187 ;  /* 0x000014bb2c007388 */ /* 0x0005e20000000800 */
[-C--:B------:R-:W-:Y:S01]  /*3130*/  FMUL.FTZ R178, R178, R177.reuse ;  /* 0x000000b1b2b27220 */ /* 0x080fe20000410000 */
[----:B-1----:R-:W-:Y:S01]  /*3140*/  FMUL.FTZ R7, R103, R2 ;  /* 0x0000000267077220 */ /* 0x002fe20000410000 */
[C---:B------:R-:W-:Y:S01]  /*3150*/  FMUL.FTZ R2, R158.reuse, R177 ;  /* 0x000000b19e027220 */ /* 0x040fe20000410000 */
[----:B------:R-:W-:Y:S01]  /*3160*/  STS [R44+0x18], R189 ;  /* 0x000018bd2c007388 */ /* 0x000fe20000000800 */
[-C--:B------:R-:W-:Y:S01]  /*3170*/  FMUL.FTZ R169, R169, R172.reuse ;  /* 0x000000aca9a97220 */ /* 0x080fe20000410000 */
[C---:B---3--:R-:W-:Y:S01]  /*3180*/  FMUL.FTZ R183, R158.reuse, R172 ;  /* 0x000000ac9eb77220 */ /* 0x048fe20000410000 */
[-C--:B------:R-:W-:Y:S01]  /*3190*/  FMUL.FTZ R15, R15, R168.reuse ;  /* 0x000000a80f0f7220 */ /* 0x080fe20000410000 */
[----:B------:R-:W-:Y:S01]  /*31a0*/  STS [R44+0x20], R7 ;  /* 0x000020072c007388 */ /* 0x000fe20000000800 */
[----:B------:R-:W-:Y:S01]  /*31b0*/  BSSY.RECONVERGENT B0, `(.L_x_5286) ;  /* 0x000003b000007945 */ /* 0x000fe20003800200 */
[----:B--2---:R-:W-:Y:S01]  /*31c0*/  FMUL.FTZ R187, R158, R168 ;  /* 0x000000a89ebb7220 */ /* 0x004fe20000410000 */
[----:B------:R-:W-:Y:S01]  /*31d0*/  FMUL.FTZ R183, R120, R183 ;  /* 0x000000b778b77220 */ /* 0x000fe20000410000 */
[----:B------:R-:W-:Y:S02]  /*31e0*/  STS [R44+0x24], R191 ;  /* 0x000024bf2c007388 */ /* 0x000fe40000000800 */
[----:B------:R-:W-:-:S02]  /*31f0*/  FMUL.FTZ R187, R118, R187 ;  /* 0x000000bb76bb7220 */ /* 0x000fc40000410000 */
[----:B------:R-:W-:Y:S01]  /*3200*/  STS [R44+0x2c], R193 ;  /* 0x00002cc12c007388 */ /* 0x000fe20000000800 */
[----:B0-----:R-:W-:Y:S01]  /*3210*/  FFMA.FTZ R213, R5, R213, R200 ;  /* 0x000000d505d57223 */ /* 0x001fe200000100c8 */
[----:B------:R-:W-:Y:S02]  /*3220*/  FMUL.FTZ R5, R158, R217 ;  /* 0x000000d99e057220 */ /* 0x000fe40000410000 */
[----:B------:R-:W-:Y:S01]  /*3230*/  STS [R44+0x34], R183 ;  /* 0x000034b72c007388 */ /* 0x000fe20000000800 */
[----:B------:R-:W-:Y:S01]  /*3240*/  FFMA.FTZ R211, R192, R213, R211 ;  /* 0x000000d5c0d37223 */ /* 0x000fe200000100d3 */
[----:B------:R-:W-:Y:S02]  /*3250*/  FMUL.FTZ R5, R74, R5 ;  /* 0x000000054a057220 */ /* 0x000fe40000410000 */
[----:B------:R-:W-:Y:S01]  /*3260*/  STS [R44+0x38], R187 ;  /* 0x000038bb2c007388 */ /* 0x000fe20000000800 */
[----:B------:R-:W-:Y:S01]  /*3270*/  FFMA.FTZ R209, R186, R211, R209 ;  /* 0x000000d3bad17223 */ /* 0x000fe200000100d1 */
[----:B------:R-:W-:-:S02]  /*3280*/  FMUL.FTZ R186, R158, R206 ;  /* 0x000000ce9eba7220 */ /* 0x000fc40000410000 */
[----:B------:R0:W-:Y:S01]  /*3290*/  STS [R44+0x4], R5 ;  /* 0x000004052c007388 */ /* 0x0001e20000000800 */
[----:B------:R-:W-:Y:S01]  /*32a0*/  FFMA.FTZ R185, R185, R209, R198 ;  /* 0x000000d1b9b97223 */ /* 0x000fe200000100c6 */
[----:B------:R-:W-:-:S03]  /*32b0*/  FMUL.FTZ R3, R75, R186 ;  /* 0x000000ba4b037220 */ /* 0x000fc60000410000 */
[----:B------:R-:W-:Y:S02]  /*32c0*/  FFMA.FTZ R207, R176, R185, R207 ;  /* 0x000000b9b0cf7223 */ /* 0x000fe400000100cf */
[----:B------:R1:W-:Y:S02]  /*32d0*/  STS [R44+0x10], R3 ;  /* 0x000010032c007388 */ /* 0x0003e40000000800 */
[----:B------:R-:W-:Y:S01]  /*32e0*/  FFMA.FTZ R181, R181, R207, R196 ;  /* 0x000000cfb5b57223 */ /* 0x000fe200000100c4 */
[C---:B0-----:R-:W-:Y:S01]  /*32f0*/  FMUL.FTZ R5, R158.reuse, R175 ;  /* 0x000000af9e057220 */ /* 0x041fe20000410000 */
[----:B------:R-:W-:Y:S02]  /*3300*/  FMUL.FTZ R158, R158, R166 ;  /* 0x000000a69e9e7220 */ /* 0x000fe40000410000 */
[----:B------:R-:W-:Y:S01]  /*3310*/  FFMA.FTZ R205, R174, R181, R205 ;  /* 0x000000b5aecd7223 */ /* 0x000fe200000100cd */
[----:B------:R-:W-:Y:S01]  /*3320*/  FMUL.FTZ R5, R104, R5 ;  /* 0x0000000568057220 */ /* 0x000fe20000410000 */
[----:B------:R-:W-:Y:S01]  /*3330*/  FMUL.FTZ R7, R119, R158 ;  /* 0x0000009e77077220 */ /* 0x000fe20000410000 */
[----:B-1----:R-:W-:Y:S01]  /*3340*/  FMUL.FTZ R3, R107, R4 ;  /* 0x000000046b037220 */ /* 0x002fe20000410000 */
[----:B------:R-:W-:-:S02]  /*3350*/  FFMA.FTZ R11, R11, R205, R194 ;  /* 0x000000cd0b0b7223 */ /* 0x000fc400000100c2 */
[----:B------:R0:W-:Y:S02]  /*3360*/  STS [R44+0x1c], R5 ;  /* 0x00001c052c007388 */ /* 0x0001e40000000800 */
[----:B------:R-:W-:Y:S02]  /*3370*/  FFMA.FTZ R203, R8, R11, R203 ;  /* 0x0000000b08cb7223 */ /* 0x000fe400000100cb */
[----:B------:R1:W-:Y:S02]  /*3380*/  STS [R44+0x28], R3 ;  /* 0x000028032c007388 */ /* 0x0003e40000000800 */
[----:B------:R-:W-:Y:S02]  /*3390*/  FFMA.FTZ R165, R165, R203, R190 ;  /* 0x000000cba5a57223 */ /* 0x000fe400000100be */
[----:B------:R2:W-:Y:S01]  /*33a0*/  STS [R44+0x3c], R7 ;  /* 0x00003c072c007388 */ /* 0x0005e20000000800 */
[----:B0-----:R-:W-:Y:S01]  /*33b0*/  FMUL.FTZ R5, R113, R2 ;  /* 0x0000000271057220 */ /* 0x001fe20000410000 */
[----:B------:R-:W-:Y:S01]  /*33c0*/  FFMA.FTZ R199, R160, R165, R199 ;  /* 0x000000a5a0c77223 */ /* 0x000fe200000100c7 */
[----:B-1----:R-:W-:-:S03]  /*33d0*/  FFMA.FTZ R3, R107, R180, R188 ;  /* 0x000000b46b037223 */ /* 0x002fc600000100bc */
[----:B------:R0:W-:Y:S01]  /*33e0*/  STS [R44+0x30], R5 ;  /* 0x000030052c007388 */ /* 0x0001e20000000800 */
[----:B------:R-:W-:Y:S01]  /*33f0*/  FFMA.FTZ R163, R163, R199, R14 ;  /* 0x000000c7a3a37223 */ /* 0x000fe2000001000e */
[----:B------:R-:W-:Y:S01]  /*3400*/  FFMA.FTZ R182, R114, R182, R3 ;  /* 0x000000b672b67223 */ /* 0x000fe20000010003 */
[----:B------:R-:W-:Y:S01]  /*3410*/  BAR.SYNC.DEFER_BLOCKING 0x0 ;  /* 0x0000000000007b1d */ /* 0x000fe20000010000 */
[----:B------:R-:W-:-:S04]  /*3420*/  IMAD.WIDE.U32 R2, R20, UR6, R22 ;  /* 0x0000000614027c25 */ /* 0x000fc8000f8e0016 */
[----:B------:R-:W-:Y:S01]  /*3430*/  FFMA.FTZ R167, R154, R163, R167 ;  /* 0x000000a39aa77223 */ /* 0x000fe200000100a7 */
[----:B--2---:R-:W-:Y:S01]  /*3440*/  FFMA.FTZ R7, R113, R178, R182 ;  /* 0x000000b271077223 */ /* 0x004fe200000100b6 */
[----:B0-----:R-:W-:Y:S01]  /*3450*/  IMAD R5, R21, UR6, R3 ;  /* 0x0000000615057c24 */ /* 0x001fe2000f8e0203 */
[----:B------:R-:W-:Y:S02]  /*3460*/  LOP3.LUT R3, R18, UR26, RZ, 0xfc, !PT ;  /* 0x0000001a12037c12 */ /* 0x000fe4000f8efcff */
[----:B------:R-:W-:Y:S01]  /*3470*/  FFMA.FTZ R7, R120, R169, R7 ;  /* 0x000000a978077223 */ /* 0x000fe20000010007 */
[----:B------:R-:W-:Y:S01]  /*3480*/  LEA R4, P1, R2, UR40, 0x2 ;  /* 0x0000002802047c11 */ /* 0x000fe2000f8210ff */
[----:B------:R-:W-:Y:S01]  /*3490*/  FFMA.FTZ R159, R159, R167, R12 ;  /* 0x000000a79f9f7223 */ /* 0x000fe2000001000c */
[----:B------:R-:W-:Y:S01]  /*34a0*/  IADD3 R160, PT, PT, -R3, 0x400, R150 ;  /* 0x0000040003a07810 */ /* 0x000fe20007ffe196 */
[----:B------:R-:W-:Y:S01]  /*34b0*/  FFMA.FTZ R6, R118, R15, R7 ;  /* 0x0000000f76067223 */ /* 0x000fe20000010007 */
[----:B------:R-:W-:Y:S01]  /*34c0*/  LEA.HI.X R5, R2, UR41, R5, 0x2, P1 ;  /* 0x0000002902057c11 */ /* 0x000fe200088f1405 */
[----:B------:R-:W-:Y:S01]  /*34d0*/  FFMA.FTZ R13, R156, R159, R13 ;  /* 0x0000009f9c0d7223 */ /* 0x000fe2000001000d */
[----:B------:R-:W-:-:S02]  /*34e0*/  ISETP.GE.AND P1, PT, R160, 0x1, PT ;  /* 0x00000001a000780c */ /* 0x000fc40003f26270 */
[C---:B------:R-:W-:Y:S02]  /*34f0*/  ISETP.GE.AND P2, PT, R160.reuse, 0x41, PT ;  /* 0x00000041a000780c */ /* 0x040fe40003f46270 */
[C---:B------:R-:W-:Y:S02]  /*3500*/  ISETP.GE.AND P3, PT, R160.reuse, 0x81, PT ;  /* 0x00000081a000780c */ /* 0x040fe40003f66270 */
[----:B------:R-:W-:Y:S01]  /*3510*/  ISETP.GE.AND P4, PT, R160, 0xc1, PT ;  /* 0x000000c1a000780c */ /* 0x000fe20003f86270 */
[----:B------:R0:W1:Y:S06]  /*3520*/  LDS R189, [R43+0x950] ;  /* 0x000950002bbd7984 */ /* 0x00006c0000000800 */
[----:B------:R-:W-:Y:S06]  /*3530*/  @!P1 BRA `(.L_x_5287) ;  /* 0x0000000000089947 */ /* 0x000fec0003800000 */
[----:B------:R-:W2:Y:S04]  /*3540*/  LDS R3, [R46+0x850] ;  /* 0x000850002e037984 */ /* 0x000ea80000000800 */
[----:B--2---:R2:W-:Y:S02]  /*3550*/  REDG.E.ADD.F32.FTZ.RN.STRONG.GPU desc[UR32][R4.64], R3 ;  /* 0x00000003040079a6 */ /* 0x0045e4000c12f320 */
.L_x_5287:
[----:B------:R-:W-:Y:S05]  /*3560*/  BSYNC.RECONVERGENT B0 ;  /* 0x0000000000007941 */ /* 0x000fea0003800200 */
.L_x_5286:
[----:B------:R-:W-:Y:S04]  /*3570*/  BSSY.RECONVERGENT B0, `(.L_x_5288) ;  /* 0x0000003000007945 */ /* 0x000fe80003800200 */
[----:B------:R-:W-:Y:S05]  /*3580*/  @!P2 BRA `(.L_x_5289) ;  /* 0x000000000004a947 */ /* 0x000fea0003800000 */
[----:B-1----:R3:W-:Y:S02]  /*3590*/  REDG.E.ADD.F32.FTZ.RN.STRONG.GPU desc[UR32][R4.64+0x100], R189 ;  /* 0x000100bd040079a6 */ /* 0x0027e4000c12f320 */
.L_x_5289:
[----:B------:R-:W-:Y:S05]  /*35a0*/  BSYNC.RECONVERGENT B0 ;  /* 0x0000000000007941 */ /* 0x000fea0003800200 */
.L_x_5288:
[----:B--2---:R2:W4:Y:S01]  /*35b0*/  LDS R3, [R42+0xa50] ;  /* 0x000a50002a037984 */ /* 0x0045220000000800 */
[----:B------:R-:W-:Y:S04]  /*35c0*/  BSSY.RECONVERGENT B0, `(.L_x_5290) ;  /* 0x0000003000007945 */ /* 0x000fe80003800200 */
[----:B------:R-:W-:Y:S05]  /*35d0*/  @!P3 BRA `(.L_x_5291) ;  /* 0x000000000004b947 */ /* 0x000fea0003800000 */
[----:B----4-:R4:W-:Y:S02]  /*35e0*/  REDG.E.ADD.F32.FTZ.RN.STRONG.GPU desc[UR32][R4.64+0x200], R3 ;  /* 0x00020003040079a6 */ /* 0x0109e4000c12f320 */
.L_x_5291:
[----:B------:R-:W-:Y:S05]  /*35f0*/  BSYNC.RECONVERGENT B0 ;  /* 0x0000000000007941 */ /* 0x000fea0003800200 */
.L_x_5290:
[----:B----4-:R4:W0:Y:S01]  /*3600*/  LDS R3, [R41+0xb50] ;  /* 0x000b500029037984 */ /* 0x0108220000000800 */
[----:B------:R-:W-:Y:S01]  /*3610*/  BSSY.RECONVERGENT B0, `(.L_x_5292) ;  /* 0x0000004000007945 */ /* 0x000fe20003800200 */
[----:B------:R-:W-:-:S03]  /*3620*/  FMUL.FTZ R9, R9, R166 ;  /* 0x000000a609097220 */ /* 0x000fc60000410000 */
[----:B------:R-:W-:Y:S05]  /*3630*/  @!P4 BRA `(.L_x_5293) ;  /* 0x000000000004c947 */ /* 0x000fea0003800000 */
[----:B0-----:R0:W-:Y:S02]  /*3640*/  REDG.E.ADD.F32.FTZ.RN.STRONG.GPU desc[UR32][R4.64+0x300], R3 ;  /* 0x00030003040079a6 */ /* 0x0011e4000c12f320 */
.L_x_5293:
[----:B------:R-:W-:Y:S05]  /*3650*/  BSYNC.RECONVERGENT B0 ;  /* 0x0000000000007941 */ /* 0x000fea0003800200 */
.L_x_5292:
[----:B0-----:R0:W0:Y:S01]  /*3660*/  LDS R3, [R40+0xc50] ;  /* 0x000c500028037984 */ /* 0x0010220000000800 */
[C---:B------:R-:W-:Y:S01]  /*3670*/  ISETP.GE.AND P6, PT, R160.reuse, 0x101, PT ;  /* 0x00000101a000780c */ /* 0x040fe20003fc6270 */
[----:B------:R-:W-:Y:S01]  /*3680*/  BSSY.RECONVERGENT B0, `(.L_x_5294) ;  /* 0x000000a000007945 */ /* 0x000fe20003800200 */
[----:B------:R-:W-:Y:S01]  /*3690*/  FFMA.FTZ R6, R119, R9, R6 ;  /* 0x0000000977067223 */ /* 0x000fe20000010006 */
[----:B------:R-:W-:Y:S01]  /*36a0*/  FFMA.FTZ R161, R161, R13, R10 ;  /* 0x0000000da1a17223 */ /* 0x000fe2000001000a */
[C---:B------:R-:W-:Y:S02]  /*36b0*/  ISETP.GE.AND P1, PT, R160.reuse, 0x141, PT ;  /* 0x00000141a000780c */ /* 0x040fe40003f26270 */
[C---:B------:R-:W-:Y:S02]  /*36c0*/  ISETP.GE.AND P2, PT, R160.reuse, 0x181, PT ;  /* 0x00000181a000780c */ /* 0x040fe40003f46270 */
[C---:B------:R-:W-:Y:S02]  /*36d0*/  ISETP.GE.AND P3, PT, R160.reuse, 0x1c1, PT ;  /* 0x000001c1a000780c */ /* 0x040fe40003f66270 */
[----:B------:R-:W-:-:S02]  /*36e0*/  ISETP.GE.AND P4, PT, R160, 0x201, PT ;  /* 0x00000201a000780c */ /* 0x000fc40003f86270 */
[----:B------:R-:W-:Y:S01]  /*36f0*/  ISETP.GE.AND P5, PT, R160, 0x241, PT ;  /* 0x00000241a000780c */ /* 0x000fe20003fa6270 */
[----:B------:R-:W-:-:S12]  /*3700*/  @!P6 BRA `(.L_x_5295) ;  /* 0x000000000004e947 */ /* 0x000fd80003800000 */
[----:B0-----:R0:W-:Y:S02]  /*3710*/  REDG.E.ADD.F32.FTZ.RN.STRONG.GPU desc[UR32][R4.64+0x400], R3 ;  /* 0x00040003040079a6 */ /* 0x0011e4000c12f320 */
.L_x_5295:
[----:B------:R-:W-:Y:S05]  /*3720*/  BSYNC.RECONVERGENT B0 ;  /* 0x0000000000007941 */ /* 0x000fea0003800200 */
.L_x_5294:
[----:B------:R1:W1:Y:S01]  /*3730*/  LDS R7, [R39+0xd50] ;  /* 0x000d500027077984 */ /* 0x0002620000000800 */
[----:B------:R-:W-:Y:S01]  /*3740*/  BSSY.RECONVERGENT B0, `(.L_x_5296) ;  /* 0x0000005000007945 */ /* 0x000fe20003800200 */
[----:B0-----:R-:W-:Y:S01]  /*3750*/  FADD.FTZ R3, -R137, R202 ;  /* 0x000000ca89037221 */ /* 0x001fe20000010100 */
[----:B------:R-:W-:Y:S02]  /*3760*/  FMUL.FTZ R2, R157, R161 ;  /* 0x000000a19d027220 */ /* 0x000fe40000410000 */
[----:B------:R-:W-:Y:S05]  /*3770*/  @!P1 BRA `(.L_x_5297) ;  /* 0x0000000000049947 */ /* 0x000fea0003800000 */
[----:B-1----:R0:W-:Y:S02]  /*3780*/  REDG.E.ADD.F32.FTZ.RN.STRONG.GPU desc[UR32][R4.64+0x500], R7 ;  /* 0x00050007040079a6 */ /* 0x0021e4000c12f320 */
.L_x_5297:
[----:B------:R-:W-:Y:S05]  /*3790*/  BSYNC.RECONVERGENT B0 ;  /* 0x0000000000007941 */ /* 0x000fea0003800200 */
.L_x_5296:
[----:B01----:R0:W1:Y:S01]  /*37a0*/  LDS R7, [R38+0xe50] ;  /* 0x000e500026077984 */ /* 0x0030620000000800 */
[----:B------:R-:W-:Y:S01]  /*37b0*/  BSSY.RECONVERGENT B0, `(.L_x_5298) ;  /* 0x0000006000007945 */ /* 0x000fe20003800200 */
[----:B------:R-:W-:Y:S01]  /*37c0*/  FADD.FTZ R217, -R136, R217 ;  /* 0x000000d988d97221 */ /* 0x000fe20000010100 */
[----:B------:R-:W-:Y:S01]  /*37d0*/  FMUL.FTZ R8, R148, R13 ;  /* 0x0000000d94087220 */ /* 0x000fe20000410000 */
[----:B------:R-:W-:Y:S01]  /*37e0*/  FFMA.FTZ R9, R2, R3, RZ ;  /* 0x0000000302097223 */ /* 0x000fe200000100ff */
[----:B------:R-:W-:Y:S06]  /*37f0*/  @!P2 BRA `(.L_x_5299) ;  /* 0x000000000004a947 */ /* 0x000fec0003800000 */
[----:B-1----:R1:W-:Y:S02]  /*3800*/  REDG.E.ADD.F32.FTZ.RN.STRONG.GPU desc[UR32][R4.64+0x600], R7 ;  /* 0x00060007040079a6 */ /* 0x0023e4000c12f320 */
.L_x_5299:
[----:B------:R-:W-:Y:S05]  /*3810*/  BSYNC.RECONVERGENT B0 ;  /* 0x0000000000007941 */ /* 0x000fea0003800200 */
.L_x_5298:
[----:B------:R-:W-:Y:S01]  /*3820*/  FFMA.FTZ R12, R8, R217, R9 ;  /* 0x000000d9080c7223 */ /* 0x000fe20000010009 */
[----:B------:R-:W-:Y:S01]  /*3830*/  BSSY.RECONVERGENT B0, `(.L_x_5300) ;  /* 0x0000006000007945 */ /* 0x000fe20003800200 */
[----:B------:R0:W0:Y:S01]  /*3840*/  LDS R9, [R37+0xf50] ;  /* 0x000f500025097984 */ /* 0x0000220000000800 */
[----:B------:R-:W-:Y:S01]  /*3850*/  FADD.FTZ R204, -R135, R204 ;  /* 0x000000cc87cc7221 */ /* 0x000fe20000010100 */
[----:B-1----:R-:W-:Y:S01]  /*3860*/  FMUL.FTZ R7, R155, R159 ;  /* 0x0000009f9b077220 */ /* 0x002fe20000410000 */
[----:B------:R-:W-:Y:S06]  /*3870*/  @!P3 BRA `(.L_x_5301) ;  /* 0x000000000004b947 */ /* 0x000fec0003800000 */
[----:B0-----:R1:W-:Y:S02]  /*3880*/  REDG.E.ADD.F32.FTZ.RN.STRONG.GPU desc[UR32][R4.64+0x700], R9 ;  /* 0x00070009040079a6 */ /* 0x0013e4000c12f320 */
.L_x_5301:
[----:B------:R-:W-:Y:S05]  /*3890*/  BSYNC.RECONVERGENT B0 ;  /* 0x0000000000007941 */ /* 0x000fea0003800200 */
.L_x_5300:
[----:B01----:R0:W1:Y:S01]  /*38a0*/  LDS R9, [R28+0x1050] ;  /* 0x001050001c097984 */ /* 0x0030620000000800 */
[----:B------:R-:W-:Y:S01]  /*38b0*/  BSSY.RECONVERGENT B0, `(.L_x_5302) ;  /* 0x0000006000007945 */ /* 0x000fe20003800200 */
[----:B------:R-:W-:Y:S01]  /*38c0*/  FADD.FTZ R219, -R134, R219 ;  /* 0x000000db86db7221 */ /* 0x000fe20000010100 */
[----:B------:R-:W-:Y:S01]  /*38d0*/  FMUL.FTZ R10, R146, R167 ;  /* 0x000000a7920a7220 */ /* 0x000fe20000410000 */
[----:B------:R-:W-:Y:S01]  /*38e0*/  FFMA.FTZ R15, R7, R204, R12 ;  /* 0x000000cc070f7223 */ /* 0x000fe2000001000c */
[----:B------:R-:W-:Y:S06]  /*38f0*/  @!P4 BRA `(.L_x_5303) ;  /* 0x000000000004c947 */ /* 0x000fec0003800000 */
[----:B-1----:R1:W-:Y:S02]  /*3900*/  REDG.E.ADD.F32.FTZ.RN.STRONG.GPU desc[UR32][R4.64+0x800], R9 ;  /* 0x00080009040079a6 */ /* 0x0023e4000c12f320 */
.L_x_5303:
[----:B------:R-:W-:Y:S05]  /*3910*/  BSYNC.RECONVERGENT B0 ;  /* 0x0000000000007941 */ /* 0x000fea0003800200 */
.L_x_5302:
[----:B------:R-:W-:Y:S01]  /*3920*/  FFMA.FTZ R14, R10, R219, R15 ;  /* 0x000000db0a0e7223 */ /* 0x000fe2000001000f */
[----:B------:R-:W-:Y:S01]  /*3930*/  BSSY.RECONVERGENT B0, `(.L_x_5304) ;  /* 0x0000006000007945 */ /* 0x000fe20003800200 */
[----:B------:R0:W0:Y:S01]  /*3940*/  LDS R15, [R36+0x1150] ;  /* 0x00115000240f7984 */ /* 0x0000220000000800 */
[----:B------:R-:W-:Y:S01]  /*3950*/  FADD.FTZ R206, -R133, R206 ;  /* 0x000000ce85ce7221 */ /* 0x000fe20000010100 */
[----:B-1----:R-:W-:Y:S01]  /*3960*/  FMUL.FTZ R9, R153, R163 ;  /* 0x000000a399097220 */ /* 0x002fe20000410000 */
[----:B------:R-:W-:Y:S06]  /*3970*/  @!P5 BRA `(.L_x_5305) ;  /* 0x000000000004d947 */ /* 0x000fec0003800000 */
[----:B0-----:R1:W-:Y:S02]  /*3980*/  REDG.E.ADD.F32.FTZ.RN.STRONG.GPU desc[UR32][R4.64+0x900], R15 ;  /* 0x0009000f040079a6 */ /* 0x0013e4000c12f320 */
.L_x_5305:
[----:B------:R-:W-:Y:S05]  /*3990*/  BSYNC.RECONVERGENT B0 ;  /* 0x0000000000007941 */ /* 0x000fea0003800200 */
.L_x_5304:
[----:B01----:R-:W-:Y:S01]  /*39a0*/  FFMA.FTZ R15, R9, R206, R14 ;  /* 0x000000ce090f7223 */ /* 0x003fe2000001000e */
[----:B------:R-:W-:Y:S01]  /*39b0*/  FADD.FTZ R215, -R132, R215 ;  /* 0x000000d784d77221 */ /* 0x000fe20000010100 */
[----:B------:R-:W-:Y:S01]  /*39c0*/  FMUL.FTZ R12, R144, R199 ;  /* 0x000000c7900c7220 */ /* 0x000fe20000410000 */
[----:B------:R-:W-:Y:S01]  /*39d0*/  FADD.FTZ R164, -R131, R164 ;  /* 0x000000a483a47221 */ /* 0x000fe20000010100 */
[----:B------:R-:W-:Y:S01]  /*39e0*/  FMUL.FTZ R169, R151, R165 ;  /* 0x000000a597a97220 */ /* 0x000fe20000410000 */
[----:B------:R-:W-:Y:S01]  /*39f0*/  FADD.FTZ R154, -R128, R173 ;  /* 0x000000ad809a7221 */ /* 0x000fe20000010100 */
[----:B------:R-:W-:Y:S01]  /*3a00*/  FFMA.FTZ R14, R12, R215, R15 ;  /* 0x000000d70c0e7223 */ /* 0x000fe2000001000f */
[----:B------:R-:W-:Y:S01]  /*3a10*/  FADD.FTZ R175, -R130, R175 ;  /* 0x000000af82af7221 */ /* 0x000fe20000010100 */
[----:B------:R0:W1:Y:S01]  /*3a20*/  LDS R15, [R35+0x1250] ;  /* 0x00125000230f7984 */ /* 0x0000620000000800 */
[----:B------:R-:W-:Y:S01]  /*3a30*/  FMUL.FTZ R173, R142, R203 ;  /* 0x000000cb8ead7220 */ /* 0x000fe20000410000 */
[----:B------:R-:W-:Y:S01]  /*3a40*/  FFMA.FTZ R14, R169, R164, R14 ;  /* 0x000000a4a90e7223 */ /* 0x000fe2000001000e */
[----:B------:R-:W-:Y:S01]  /*3a50*/  ISETP.GE.AND P6, PT, R160, 0x281, PT ;  /* 0x00000281a000780c */ /* 0x000fe20003fc6270 */
[----:B------:R-:W-:Y:S01]  /*3a60*/  FADD.FTZ R156, -R127, R171 ;  /* 0x000000ab7f9c7221 */ /* 0x000fe20000010100 */
[----:B------:R-:W-:Y:S01]  /*3a70*/  FADD.FTZ R162, -R129, R162 ;  /* 0x000000a281a27221 */ /* 0x000fe20000010100 */
[----:B------:R-:W-:Y:S01]  /*3a80*/  FMUL.FTZ R171, R149, R11 ;  /* 0x0000000b95ab7220 */ /* 0x000fe20000410000 */
[----:B------:R-:W-:Y:S01]  /*3a90*/  FFMA.FTZ R14, R173, R175, R14 ;  /* 0x000000afad0e7223 */ /* 0x000fe2000001000e */
[----:B------:R-:W-:Y:S01]  /*3aa0*/  FADD.FTZ R158, -R126, R179 ;  /* 0x000000b37e9e7221 */ /* 0x000fe20000010100 */
[----:B------:R-:W-:Y:S01]  /*3ab0*/  FMUL.FTZ R179, R147, R205 ;  /* 0x000000cd93b37220 */ /* 0x000fe20000410000 */
[----:B------:R-:W-:Y:S01]  /*3ac0*/  FMUL.FTZ R183, R145, R181 ;  /* 0x000000b591b77220 */ /* 0x000fe20000410000 */
[----:B------:R-:W-:Y:S01]  /*3ad0*/  FFMA.FTZ R14, R171, R162, R14 ;  /* 0x000000a2ab0e7223 */ /* 0x000fe2000001000e */
[----:B------:R-:W-:Y:S01]  /*3ae0*/  BSSY.RECONVERGENT B0, `(.L_x_5306) ;  /* 0x000000b000007945 */ /* 0x000fe20003800200 */
[C---:B------:R-:W-:Y:S01]  /*3af0*/  ISETP.GE.AND P1, PT, R160.reuse, 0x2c1, PT ;  /* 0x000002c1a000780c */ /* 0x040fe20003f26270 */
[----:B------:R-:W-:Y:S01]  /*3b00*/  FMUL.FTZ R187, R143, R207 ;  /* 0x000000cf8fbb7220 */ /* 0x000fe20000410000 */
[----:B------:R-:W-:Y:S01]  /*3b10*/  FFMA.FTZ R14, R179, R154, R14 ;  /* 0x0000009ab30e7223 */ /* 0x000fe2000001000e */
[----:B------:R-:W-:-:S02]  /*3b20*/  ISETP.GE.AND P2, PT, R160, 0x301, PT ;  /* 0x00000301a000780c */ /* 0x000fc40003f46270 */
[C---:B------:R-:W-:Y:S01]  /*3b30*/  ISETP.GE.AND P3, PT, R160.reuse, 0x341, PT ;  /* 0x00000341a000780c */ /* 0x040fe20003f66270 */
[----:B------:R-:W-:Y:S01]  /*3b40*/  FFMA.FTZ R14, R183, R156, R14 ;  /* 0x0000009cb70e7223 */ /* 0x000fe2000001000e */
[C---:B------:R-:W-:Y:S02]  /*3b50*/  ISETP.GE.AND P4, PT, R160.reuse, 0x381, PT ;  /* 0x00000381a000780c */ /* 0x040fe40003f86270 */
[----:B------:R-:W-:Y:S01]  /*3b60*/  ISETP.GE.AND P5, PT, R160, 0x3c1, PT ;  /* 0x000003c1a000780c */ /* 0x000fe20003fa6270 */
[----:B0-----:R-:W-:-:S12]  /*3b70*/  @!P6 BRA `(.L_x_5307) ;  /* 0x000000000004e947 */ /* 0x001fd80003800000 */
[----:B-1----:R0:W-:Y:S02]  /*3b80*/  REDG.E.ADD.F32.FTZ.RN.STRONG.GPU desc[UR32][R4.64+0xa00], R15 ;  /* 0x000a000f040079a6 */ /* 0x0021e4000c12f320 */
.L_x_5307:
[----:B------:R-:W-:Y:S05]  /*3b90*/  BSYNC.RECONVERGENT B0 ;  /* 0x0000000000007941 */ /* 0x000fea0003800200 */
.L_x_5306:
[----:B01----:R0:W1:Y:S01]  /*3ba0*/  LDS R15, [R34+0x1350] ;  /* 0x00135000220f7984 */ /* 0x0030620000000800 */
[----:B------:R-:W-:Y:S01]  /*3bb0*/  BSSY.RECONVERGENT B0, `(.L_x_5308) ;  /* 0x0000006000007945 */ /* 0x000fe20003800200 */
[----:B------:R-:W-:Y:S01]  /*3bc0*/  FADD.FTZ R160, -R125, R177 ;  /* 0x000000b17da07221 */ /* 0x000fe20000010100 */
[----:B------:R-:W-:Y:S01]  /*3bd0*/  FMUL.FTZ R177, R141, R185 ;  /* 0x000000b98db17220 */ /* 0x000fe20000410000 */
[----:B------:R-:W-:Y:S01]  /*3be0*/  FFMA.FTZ R14, R187, R158, R14 ;  /* 0x0000009ebb0e7223 */ /* 0x000fe2000001000e */
[----:B------:R-:W-:Y:S06]  /*3bf0*/  @!P1 BRA `(.L_x_5309) ;  /* 0x0000000000049947 */ /* 0x000fec0003800000 */
[----:B-1----:R1:W-:Y:S02]  /*3c00*/  REDG.E.ADD.F32.FTZ.RN.STRONG.GPU desc[UR32][R4.64+0xb00], R15 ;  /* 0x000b000f040079a6 */ /* 0x0023e4000c12f320 */
.L_x_5309:
[----:B------:R-:W-:Y:S05]  /*3c10*/  BSYNC.RECONVERGENT B0 ;  /* 0x0000000000007941 */ /* 0x000fea0003800200 */
.L_x_5308:
[----:B-1----:R1:W0:Y:S01]  /*3c20*/  LDS R15, [R33+0x1450] ;  /* 0x00145000210f7984 */ /* 0x0022220000000800 */
[----:B------:R-:W-:Y:S01]  /*3c30*/  BSSY.RECONVERGENT B0, `(.L_x_5310) ;  /* 0x0000006000007945 */ /* 0x000fe20003800200 */
[----:B------:R-:W-:Y:S01]  /*3c40*/  FADD.FTZ R172, -R124, R172 ;  /* 0x000000ac7cac7221 */ /* 0x000fe20000010100 */
[----:B---3--:R-:W-:Y:S01]  /*3c50*/  FMUL.FTZ R189, R140, R209 ;  /* 0x000000d18cbd7220 */ /* 0x008fe20000410000 */
[----:B------:R-:W-:Y:S01]  /*3c60*/  FFMA.FTZ R14, R177, R160, R14 ;  /* 0x000000a0b10e7223 */ /* 0x000fe2000001000e */
[----:B------:R-:W-:Y:S06]  /*3c70*/  @!P2 BRA `(.L_x_5311) ;  /* 0x000000000004a947 */ /* 0x000fec0003800000 */
[----:B0-----:R3:W-:Y:S02]  /*3c80*/  REDG.E.ADD.F32.FTZ.RN.STRONG.GPU desc[UR32][R4.64+0xc00], R15 ;  /* 0x000c000f040079a6 */ /* 0x0017e4000c12f320 */
.L_x_5311:
[----:B------:R-:W-:Y:S05]  /*3c90*/  BSYNC.RECONVERGENT B0 ;  /* 0x0000000000007941 */ /* 0x000fea0003800200 */
.L_x_5310:
[----:B0--3--:R0:W3:Y:S01]  /*3ca0*/  LDS R15, [R32+0x1550] ;  /* 0x00155000200f7984 */ /* 0x0090e20000000800 */
[----:B------:R-:W-:Y:S01]  /*3cb0*/  BSSY.RECONVERGENT B0, `(.L_x_5312) ;  /* 0x0000006000007945 */ /* 0x000fe20003800200 */
[----:B------:R-:W-:Y:S01]  /*3cc0*/  FADD.FTZ R168, -R123, R168 ;  /* 0x000000a87ba87221 */ /* 0x000fe20000010100 */
[----:B------:R-:W-:Y:S01]  /*3cd0*/  FMUL.FTZ R191, R138, R211 ;  /* 0x000000d38abf7220 */ /* 0x000fe20000410000 */
[----:B------:R-:W-:Y:S01]  /*3ce0*/  FFMA.FTZ R14, R189, R172, R14 ;  /* 0x000000acbd0e7223 */ /* 0x000fe2000001000e */
[----:B------:R-:W-:Y:S06]  /*3cf0*/  @!P3 BRA `(.L_x_5313) ;  /* 0x000000000004b947 */ /* 0x000fec0003800000 */
[----:B---3--:R3:W-:Y:S02]  /*3d00*/  REDG.E.ADD.F32.FTZ.RN.STRONG.GPU desc[UR32][R4.64+0xd00], R15 ;  /* 0x000d000f040079a6 */ /* 0x0087e4000c12f320 */
.L_x_5313:
[----:B------:R-:W-:Y:S05]  /*3d10*/  BSYNC.RECONVERGENT B0 ;  /* 0x0000000000007941 */ /* 0x000fea0003800200 */
.L_x_5312:
[----:B---3--:R3:W0:Y:S01]  /*3d20*/  LDS R15, [R31+0x1650] ;  /* 0x001650001f0f7984 */ /* 0x0086220000000800 */
[----:B------:R-:W-:Y:S01]  /*3d30*/  BSSY.RECONVERGENT B0, `(.L_x_5314) ;  /* 0x0000006000007945 */ /* 0x000fe20003800200 */
[----:B------:R-:W-:Y:S01]  /*3d40*/  FADD.FTZ R166, -R121, R166 ;  /* 0x000000a679a67221 */ /* 0x000fe20000010100 */
[----:B------:R-:W-:Y:S01]  /*3d50*/  FMUL.FTZ R193, R139, R213 ;  /* 0x000000d58bc17220 */ /* 0x000fe20000410000 */
[----:B------:R-:W-:Y:S01]  /*3d60*/  FFMA.FTZ R14, R191, R168, R14 ;  /* 0x000000a8bf0e7223 */ /* 0x000fe2000001000e */
[----:B------:R-:W-:Y:S06]  /*3d70*/  @!P4 BRA `(.L_x_5315) ;  /* 0x000000000004c947 */ /* 0x000fec0003800000 */
[----:B0-----:R0:W-:Y:S02]  /*3d80*/  REDG.E.ADD.F32.FTZ.RN.STRONG.GPU desc[UR32][R4.64+0xe00], R15 ;  /* 0x000e000f040079a6 */ /* 0x0011e4000c12f320 */
.L_x_5315:
[----:B------:R-:W-:Y:S05]  /*3d90*/  BSYNC.RECONVERGENT B0 ;  /* 0x0000000000007941 */ /* 0x000fea0003800200 */
.L_x_5314:
[----:B------:R1:W1:Y:S01]  /*3da0*/  LDS R195, [R30+0x1750] ;  /* 0x001750001ec37984 */ /* 0x0002620000000800 */
[----:B------:R-:W-:Y:S01]  /*3db0*/  BSSY.RECONVERGENT B0, `(.L_x_5316) ;  /* 0x0000004000007945 */ /* 0x000fe20003800200 */
[----:B0-----:R-:W-:-:S03]  /*3dc0*/  FFMA.FTZ R15, R193, R166, R14 ;  /* 0x000000a6c10f7223 */ /* 0x001fc6000001000e */
[----:B------:R-:W-:Y:S05]  /*3dd0*/  @!P5 BRA `(.L_x_5317) ;  /* 0x000000000004d947 */ /* 0x000fea0003800000 */
[----:B-1----:R0:W-:Y:S02]  /*3de0*/  REDG.E.ADD.F32.FTZ.RN.STRONG.GPU desc[UR32][R4.64+0xf00], R195 ;  /* 0x000f00c3040079a6 */ /* 0x0021e4000c12f320 */
.L_x_5317:
[----:B------:R-:W-:Y:S05]  /*3df0*/  BSYNC.RECONVERGENT B0 ;  /* 0x0000000000007941 */ /* 0x000fea0003800200 */
.L_x_5316:
[----:B0-----:R-:W0:Y:S01]  /*3e00*/  SHFL.DOWN PT, R4, R15, 0x1, 0x1f ;  /* 0x08201f000f047f89 */ /* 0x001e2200000e0000 */
[----:B------:R-:W-:Y:S01]  /*3e10*/  ISETP.GT.AND P1, PT, R70, 0x1e, PT ;  /* 0x0000001e4600780c */ /* 0x000fe20003f24270 */
[----:B------:R-:W-:Y:S01]  /*3e20*/  FADD.FTZ R81, R189, R81 ;  /* 0x00000051bd517221 */ /* 0x000fe20000010000 */
[----:B------:R-:W-:Y:S01]  /*3e30*/  FADD.FTZ R80, R191, R80 ;  /* 0x00000050bf507221 */ /* 0x000fe20000010000 */
[----:B------:R-:W5:Y:S01]  /*3e40*/  SHFL.DOWN PT, R5, R6, 0x1, 0x1f ;  /* 0x08201f0006057f89 */ /* 0x000f6200000e0000 */
[----:B------:R-:W-:Y:S01]  /*3e50*/  FADD.FTZ R82, R177, R82 ;  /* 0x00000052b1527221 */ /* 0x000fe20000010000 */
[----:B------:R-:W-:Y:S01]  /*3e60*/  FADD.FTZ R84, R183, R84 ;  /* 0x00000054b7547221 */ /* 0x000fe20000010000 */
[----:B------:R-:W-:Y:S01]  /*3e70*/  FADD.FTZ R86, R171, R86 ;  /* 0x00000056ab567221 */ /* 0x000fe20000010000 */
[----:B------:R-:W-:Y:S01]  /*3e80*/  FADD.FTZ R109, R10, R109 ;  /* 0x0000006d0a6d7221 */ /* 0x000fe20000010000 */
[----:B------:R-:W-:Y:S01]  /*3e90*/  FMUL.FTZ R10, R152, R167 ;  /* 0x000000a7980a7220 */ /* 0x000fe20000410000 */
[----:B------:R-:W-:Y:S01]  /*3ea0*/  FADD.FTZ R115, R12, R115 ;  /* 0x000000730c737221 */ /* 0x000fe20000010000 */
[----:B------:R-:W-:Y:S01]  /*3eb0*/  FADD.FTZ R116, R9, R116 ;  /* 0x0000007409747221 */ /* 0x000fe20000010000 */
[----:B------:R-:W-:Y:S01]  /*3ec0*/  ISETP.NE.AND P2, PT, R184, RZ, PT ;  /* 0x000000ffb800720c */ /* 0x000fe20003f45270 */
[----:B------:R-:W-:Y:S01]  /*3ed0*/  FMUL.FTZ R10, R219, R10 ;  /* 0x0000000adb0a7220 */ /* 0x000fe20000410000 */
[----:B------:R-:W-:Y:S01]  /*3ee0*/  FADD.FTZ R79, R193, R79 ;  /* 0x0000004fc14f7221 */ /* 0x000fe20000010000 */
[----:B------:R-:W-:Y:S01]  /*3ef0*/  FMUL.FTZ R193, R152, R211 ;  /* 0x000000d398c17220 */ /* 0x000fe20000410000 */
[----:B------:R-:W-:Y:S01]  /*3f00*/  FADD.FTZ R105, R8, R105 ;  /* 0x0000006908697221 */ /* 0x000fe20000010000 */
[----:B------:R-:W-:Y:S01]  /*3f10*/  FFMA.FTZ R167, R65, R167, R10 ;  /* 0x000000a741a77223 */ /* 0x000fe2000001000a */
[----:B------:R-:W-:Y:S01]  /*3f20*/  FMUL.FTZ R10, R152, R13 ;  /* 0x0000000d980a7220 */ /* 0x000fe20000410000 */
[----:B------:R-:W-:Y:S01]  /*3f30*/  FMUL.FTZ R168, R168, R193 ;  /* 0x000000c1a8a87220 */ /* 0x000fe20000410000 */
[----:B------:R-:W-:Y:S01]  /*3f40*/  BSSY.RECONVERGENT B0, `(.L_x_5318) ;  /* 0x000006b000007945 */ /* 0x000fe20003800200 */
[----:B------:R-:W-:Y:S01]  /*3f50*/  FADD.FTZ R83, R187, R83 ;  /* 0x00000053bb537221 */ /* 0x000fe20000010000 */
[----:B------:R-:W-:Y:S01]  /*3f60*/  FMUL.FTZ R10, R217, R10 ;  /* 0x0000000ad90a7220 */ /* 0x000fe20000410000 */
[----:B------:R-:W-:Y:S01]  /*3f70*/  FFMA.FTZ R168, R69, R211, R168 ;  /* 0x000000d345a87223 */ /* 0x000fe200000100a8 */
[----:B0-----:R-:W-:Y:S01]  /*3f80*/  @!P1 FADD.FTZ R15, R15, R4 ;  /* 0x000000040f0f9221 */ /* 0x001fe20000010000 */
[----:B------:R-:W-:Y:S01]  /*3f90*/  FADD.FTZ R85, R179, R85 ;  /* 0x00000055b3557221 */ /* 0x000fe20000010000 */
[----:B------:R-:W-:Y:S01]  /*3fa0*/  FFMA.FTZ R13, R67, R13, R10 ;  /* 0x0000000d430d7223 */ /* 0x000fe2000001000a */
[----:B------:R-:W-:Y:S01]  /*3fb0*/  FADD.FTZ R101, R168, R101 ;  /* 0x00000065a8657221 */ /* 0x000fe20000010000 */
[----:B-----5:R-:W-:Y:S01]  /*3fc0*/  @!P1 FADD.FTZ R6, R6, R5 ;  /* 0x0000000506069221 */ /* 0x020fe20000010000 */
[----:B------:R-:W0:Y:S01]  /*3fd0*/  SHFL.DOWN PT, R4, R15, 0x2, 0x1f ;  /* 0x08401f000f047f89 */ /* 0x000e2200000e0000 */
[----:B------:R-:W-:Y:S01]  /*3fe0*/  ISETP.GT.AND P1, PT, R70, 0x1d, PT ;  /* 0x0000001d4600780c */ /* 0x000fe20003f24270 */
[----:B------:R-:W-:Y:S01]  /*3ff0*/  FADD.FTZ R117, R173, R117 ;  /* 0x00000075ad757221 */ /* 0x000fe20000010000 */
[----:B------:R-:W-:Y:S01]  /*4000*/  FADD.FTZ R122, R169, R122 ;  /* 0x0000007aa97a7221 */ /* 0x000fe20000010000 */
[----:B------:R-:W5:Y:S01]  /*4010*/  SHFL.DOWN PT, R5, R6, 0x2, 0x1f ;  /* 0x08401f0006057f89 */ /* 0x000f6200000e0000 */
[----:B------:R-:W-:Y:S01]  /*4020*/  FADD.FTZ R112, R7, R112 ;  /* 0x0000007007707221 */ /* 0x000fe20000010000 */
[----:B------:R-:W-:Y:S01]  /*4030*/  FADD.FTZ R90, R167, R90 ;  /* 0x0000005aa75a7221 */ /* 0x000fe20000010000 */
[----:B------:R-:W-:Y:S01]  /*4040*/  FADD.FTZ R106, R2, R106 ;  /* 0x0000006a026a7221 */ /* 0x000fe20000010000 */
[----:B------:R-:W-:-:S06]  /*4050*/  FADD.FTZ R88, R13, R88 ;  /* 0x000000580d587221 */ /* 0x000fcc0000010000 */
[----:B0-----:R-:W-:Y:S01]  /*4060*/  @!P1 FADD.FTZ R15, R15, R4 ;  /* 0x000000040f0f9221 */ /* 0x001fe20000010000 */
[----:B-----5:R-:W-:-:S04]  /*4070*/  @!P1 FADD.FTZ R6, R6, R5 ;  /* 0x0000000506069221 */ /* 0x020fc80000010000 */
[----:B------:R-:W0:Y:S01]  /*4080*/  SHFL.DOWN PT, R4, R15, 0x4, 0x1f ;  /* 0x08801f000f047f89 */ /* 0x000e2200000e0000 */
[----:B------:R-:W-:Y:S01]  /*4090*/  ISETP.GT.AND P1, PT, R70, 0x1b, PT ;  /* 0x0000001b4600780c */ /* 0x000fe20003f24270 */
[----:B------:R-:W-:Y:S02]  /*40a0*/  FMUL.FTZ R5, R152, R213 ;  /* 0x000000d598057220 */ /* 0x000fe40000410000 */
[----:B------:R-:W5:Y:S02]  /*40b0*/  SHFL.DOWN PT, R197, R6, 0x4, 0x1f ;  /* 0x08801f0006c57f89 */ /* 0x000f6400000e0000 */
[----:B-1----:R-:W-:Y:S01]  /*40c0*/  FMUL.FTZ R195, R166, R5 ;  /* 0x00000005a6c37220 */ /* 0x002fe20000410000 */
        /* <DEDUP_REMOVED lines=8> */
[----:B------:R-:W-:Y:S02]  /*4150*/  FADD.FTZ R100, R209, R100 ;  /* 0x00000064d1647221 */ /* 0x000fe40000010000 */
[----:B------:R-:W-:Y:S01]  /*4160*/  FMUL.FTZ R177, R158, R5 ;  /* 0x000000059eb17220 */ /* 0x000fe20000410000 */
[----:B------:R-:W-:Y:S01]  /*4170*/  FMUL.FTZ R5, R152, R181 ;  /* 0x000000b598057220 */ /* 0x000fe20000410000 */
[----:B0-----:R-:W-:-:S02]  /*4180*/  @!P1 FADD.FTZ R15, R15, R4 ;  /* 0x000000040f0f9221 */ /* 0x001fc40000010000 */
[----:B------:R-:W-:Y:S01]  /*4190*/  FFMA.FTZ R207, R54, R207, R177 ;  /* 0x000000cf36cf7223 */ /* 0x000fe200000100b1 */
[----:B------:R-:W-:Y:S01]  /*41a0*/  FMUL.FTZ R183, R156, R5 ;  /* 0x000000059cb77220 */ /* 0x000fe20000410000 */
[----:B------:R-:W-:Y:S01]  /*41b0*/  FMUL.FTZ R5, R152, R205 ;  /* 0x000000cd98057220 */ /* 0x000fe20000410000 */
[----:B-----5:R-:W-:Y:S01]  /*41c0*/  @!P1 FADD.FTZ R6, R6, R197 ;  /* 0x000000c506069221 */ /* 0x020fe20000010000 */
[----:B------:R-:W0:Y:S01]  /*41d0*/  SHFL.DOWN PT, R160, R15, 0x8, 0x1f ;  /* 0x09001f000fa07f89 */ /* 0x000e2200000e0000 */
[----:B------:R-:W-:Y:S01]  /*41e0*/  ISETP.GT.AND P1, PT, R70, 0x17, PT ;  /* 0x000000174600780c */ /* 0x000fe20003f24270 */
[----:B------:R-:W-:Y:S01]  /*41f0*/  FMUL.FTZ R177, R154, R5 ;  /* 0x000000059ab17220 */ /* 0x000fe20000410000 */
[----:B------:R-:W-:Y:S01]  /*4200*/  FMUL.FTZ R5, R152, R11 ;  /* 0x0000000b98057220 */ /* 0x000fe20000410000 */
[----:B------:R-:W1:Y:S01]  /*4210*/  SHFL.DOWN PT, R191, R6, 0x8, 0x1f ;  /* 0x09001f0006bf7f89 */ /* 0x000e6200000e0000 */
[----:B------:R-:W-:Y:S01]  /*4220*/  FFMA.FTZ R4, R52, R185, R189 ;  /* 0x000000b934047223 */ /* 0x000fe200000100bd */
[----:B------:R-:W-:Y:S01]  /*4230*/  FFMA.FTZ R14, R56, R181, R183 ;  /* 0x000000b5380e7223 */ /* 0x000fe200000100b7 */
[----:B------:R-:W-:Y:S01]  /*4240*/  FMUL.FTZ R5, R162, R5 ;  /* 0x00000005a2057220 */ /* 0x000fe20000410000 */
[----:B------:R-:W-:Y:S01]  /*4250*/  FFMA.FTZ R177, R58, R205, R177 ;  /* 0x000000cd3ab17223 */ /* 0x000fe200000100b1 */
[----:B------:R-:W-:Y:S01]  /*4260*/  FADD.FTZ R99, R4, R99 ;  /* 0x0000006304637221 */ /* 0x000fe20000010000 */
[----:B------:R-:W-:Y:S01]  /*4270*/  FMUL.FTZ R4, R152, R203 ;  /* 0x000000cb98047220 */ /* 0x000fe20000410000 */
[----:B------:R-:W-:Y:S01]  /*4280*/  FFMA.FTZ R154, R60, R11, R5 ;  /* 0x0000000b3c9a7223 */ /* 0x000fe20000010005 */
[----:B------:R-:W-:Y:S01]  /*4290*/  FMUL.FTZ R5, R152, R165 ;  /* 0x000000a598057220 */ /* 0x000fe20000410000 */
[----:B------:R-:W-:Y:S01]  /*42a0*/  FADD.FTZ R97, R14, R97 ;  /* 0x000000610e617221 */ /* 0x000fe20000010000 */
[----:B------:R-:W-:Y:S01]  /*42b0*/  FMUL.FTZ R14, R175, R4 ;  /* 0x00000004af0e7220 */ /* 0x000fe20000410000 */
[----:B------:R-:W-:Y:S01]  /*42c0*/  FMUL.FTZ R4, R152, R199 ;  /* 0x000000c798047220 */ /* 0x000fe20000410000 */
[----:B------:R-:W-:Y:S01]  /*42d0*/  FMUL.FTZ R11, R164, R5 ;  /* 0x00000005a40b7220 */ /* 0x000fe20000410000 */
[----:B------:R-:W-:Y:S01]  /*42e0*/  FMUL.FTZ R5, R152, R163 ;  /* 0x000000a398057220 */ /* 0x000fe20000410000 */
[----:B------:R-:W-:Y:S01]  /*42f0*/  FFMA.FTZ R203, R61, R203, R14 ;  /* 0x000000cb3dcb7223 */ /* 0x000fe2000001000e */
[----:B------:R-:W-:Y:S01]  /*4300*/  FMUL.FTZ R4, R215, R4 ;  /* 0x00000004d7047220 */ /* 0x000fe20000410000 */
[----:B------:R-:W-:Y:S01]  /*4310*/  FFMA.FTZ R12, R62, R165, R11 ;  /* 0x000000a53e0c7223 */ /* 0x000fe2000001000b */
[----:B------:R-:W-:Y:S01]  /*4320*/  FMUL.FTZ R9, R206, R5 ;  /* 0x00000005ce097220 */ /* 0x000fe20000410000 */
[----:B------:R-:W-:Y:S01]  /*4330*/  FADD.FTZ R98, R207, R98 ;  /* 0x00000062cf627221 */ /* 0x000fe20000010000 */
[----:B------:R-:W-:Y:S01]  /*4340*/  FFMA.FTZ R199, R63, R199, R4 ;  /* 0x000000c73fc77223 */ /* 0x000fe20000010004 */
[----:B0-----:R-:W-:Y:S01]  /*4350*/  @!P1 FADD.FTZ R15, R15, R160 ;  /* 0x000000a00f0f9221 */ /* 0x001fe20000010000 */
[----:B------:R-:W-:Y:S01]  /*4360*/  FADD.FTZ R93, R12, R93 ;  /* 0x0000005d0c5d7221 */ /* 0x000fe20000010000 */
[----:B------:R-:W-:Y:S01]  /*4370*/  FFMA.FTZ R12, R64, R163, R9 ;  /* 0x000000a3400c7223 */ /* 0x000fe20000010009 */
[----:B------:R-:W-:Y:S01]  /*4380*/  FMUL.FTZ R9, R152, R159 ;  /* 0x0000009f98097220 */ /* 0x000fe20000410000 */
[----:B-1----:R-:W-:Y:S01]  /*4390*/  @!P1 FADD.FTZ R6, R6, R191 ;  /* 0x000000bf06069221 */ /* 0x002fe20000010000 */
[----:B------:R-:W0:Y:S01]  /*43a0*/  SHFL.DOWN PT, R156, R15, 0x10, 0x1f ;  /* 0x0a001f000f9c7f89 */ /* 0x000e2200000e0000 */
[----:B------:R-:W-:Y:S01]  /*43b0*/  ISETP.NE.AND P1, PT, R70, RZ, PT ;  /* 0x000000ff4600720c */ /* 0x000fe20003f25270 */
[----:B------:R-:W-:Y:S01]  /*43c0*/  FMUL.FTZ R152, R152, R161 ;  /* 0x000000a198987220 */ /* 0x000fe20000410000 */
[----:B------:R-:W-:Y:S01]  /*43d0*/  FMUL.FTZ R9, R204, R9 ;  /* 0x00000009cc097220 */ /* 0x000fe20000410000 */
[----:B------:R-:W1:Y:S01]  /*43e0*/  SHFL.DOWN PT, R171, R6, 0x10, 0x1f ;  /* 0x0a001f0006ab7f89 */ /* 0x000e6200000e0000 */
[----:B------:R-:W-:Y:S01]  /*43f0*/  FADD.FTZ R91, R12, R91 ;  /* 0x0000005b0c5b7221 */ /* 0x000fe20000010000 */
        /* <DEDUP_REMOVED lines=9> */
[----:B------:R-:W-:-:S03]  /*4490*/  FADD.FTZ R87, R8, R87 ;  /* 0x0000005708577221 */ /* 0x000fc60000010000 */
[----:B------:R-:W-:Y:S01]  /*44a0*/  @!P1 LOP3.LUT R11, R4, 0xf8, RZ, 0xc0, !PT ;  /* 0x000000f8040b9812 */ /* 0x000fe200078ec0ff */
[----:B0-----:R-:W-:Y:S01]  /*44b0*/  FADD.FTZ R4, R15, R156 ;  /* 0x0000009c0f047221 */ /* 0x001fe20000010000 */
[----:B-1----:R-:W-:-:S05]  /*44c0*/  FADD.FTZ R5, R6, R171 ;  /* 0x000000ab06057221 */ /* 0x002fca0000010000 */
[----:B------:R0:W-:Y:S01]  /*44d0*/  @!P1 STS.64 [R11+UR27+0x18d8], R4 ;  /* 0x0018d8040b009988 */ /* 0x0001e20008000a1b */
        /* <DEDUP_REMOVED lines=9> */
[----:B------:R-:W5:Y:S04]  /*4570*/  @P2 LDS R8, [UR26+0x3210] ;  /* 0x0032101aff082984 */ /* 0x000f680008000800 */
[----:B------:R-:W2:Y:S01]  /*4580*/  @P2 LDS R7, [UR26+0x2e10] ;  /* 0x002e101aff072984 */ /* 0x000ea20008000800 */
[----:B-1----:R-:W-:Y:S01]  /*4590*/  FADD.FTZ R3, R3, R6 ;  /* 0x0000000603037221 */ /* 0x002fe20000010000 */
[----:B------:R-:W-:-:S03]  /*45a0*/  FADD.FTZ R2, R2, R15 ;  /* 0x0000000f02027221 */ /* 0x000fc60000010000 */
[----:B-----5:R-:W-:Y:S01]  /*45b0*/  @P2 FADD.FTZ R3, R3, R8 ;  /* 0x0000000803032221 */ /* 0x020fe20000010000 */
[----:B--2---:R-:W-:-:S04]  /*45c0*/  @P2 FADD.FTZ R2, R2, R7 ;  /* 0x0000000702022221 */ /* 0x004fc80000010000 */
[----:B------:R1:W-:Y:S04]  /*45d0*/  STS [UR26+0x3210], R3 ;  /* 0x00321003ff007988 */ /* 0x0003e8000800081a */
[----:B------:R1:W-:Y:S02]  /*45e0*/  STS [UR26+0x2e10], R2 ;  /* 0x002e1002ff007988 */ /* 0x0003e4000800081a */
.L_x_5319:
[----:B------:R-:W-:Y:S05]  /*45f0*/  BSYNC.RECONVERGENT B0 ;  /* 0x0000000000007941 */ /* 0x000fea0003800200 */
.L_x_5318:
[----:B------:R-:W-:-:S04]  /*4600*/  UIADD3 UR6, UPT, UPT, UR6, 0x1, URZ ;  /* 0x0000000106067890 */ /* 0x000fc8000fffe0ff */
[----:B------:R-:W-:-:S09]  /*4610*/  UISETP.GE.AND UP0, UPT, UR6, UR45, UPT ;  /* 0x0000002d0600728c */ /* 0x000fd2000bf06270 */
[----:B------:R-:W-:Y:S05]  /*4620*/  BRA.U !UP0, `(.L_x_5320) ;  /* 0xffffffd108807547 */ /* 0x000fea000b83ffff */
.L_x_5275:
[----:B------:R-:W-:Y:S01]  /*4630*/  BAR.SYNC.DEFER_BLOCKING 0x0 ;  /* 0x0000000000007b1d */ /* 0x000fe20000010000 */
[----:B------:R-:W-:Y:S01]  /*4640*/  F2FP.F16.F32.PACK_AB R7, R117, R122 ;  /* 0x0000007a7507723e */ /* 0x000fe200000000ff */
[----:B------:R-:W-:Y:S01]  /*4650*/  UIADD3 UR40, UPT, UPT, UR21, -0x1, URZ ;  /* 0xffffffff15287890 */ /* 0x000fe2000fffe0ff */
[----:B------:R-:W-:Y:S01]  /*4660*/  F2FP.F16.F32.PACK_AB R6, R115, R116 ;  /* 0x000000747306723e */ /* 0x000fe200000000ff */
[----:B-1----:R-:W-:Y:S01]  /*4670*/  FADD.FTZ R3, R48, R87 ;  /* 0x0000005730037221 */ /* 0x002fe20000010000 */
[----:B0-----:R-:W-:Y:S01]  /*4680*/  F2FP.F16.F32.PACK_AB R5, R109, R112 ;  /* 0x000000706d05723e */ /* 0x001fe200000000ff */
[----:B------:R-:W0:Y:S01]  /*4690*/  LDCU.64 UR30, c[0x0][0x4f8] ;  /* 0x00009f00ff1e77ac */ /* 0x000e220008000a00 */
[----:B------:R-:W-:Y:S01]  /*46a0*/  F2FP.F16.F32.PACK_AB R4, R105, R106 ;  /* 0x0000006a6904723e */ /* 0x000fe200000000ff */
[----:B------:R-:W-:Y:S01]  /*46b0*/  FADD.FTZ R0, R3, R88 ;  /* 0x0000005803007221 */ /* 0x000fe20000010000 */
[----:B------:R-:W-:Y:S01]  /*46c0*/  F2FP.F16.F32.PACK_AB R79, R79, R80 ;  /* 0x000000504f4f723e */ /* 0x000fe200000000ff */
[----:B------:R-:W1:Y:S01]  /*46d0*/  LDCU.64 UR36, c[0x0][0x500] ;  /* 0x0000a000ff2477ac */ /* 0x000e620008000a00 */
[----:B------:R-:W-:-:S02]  /*46e0*/  F2FP.F16.F32.PACK_AB R78, R81, R82 ;  /* 0x00000052514e723e */ /* 0x000fc400000000ff */
[----:B------:R-:W-:Y:S01]  /*46f0*/  F2FP.F16.F32.PACK_AB R77, R83, R84 ;  /* 0x00000054534d723e */ /* 0x000fe200000000ff */
[----:B------:R-:W-:Y:S01]  /*4700*/  USHF.L.U32 UR28, UR40, 0xa, URZ ;  /* 0x0000000a281c7899 */ /* 0x000fe200080006ff */
[----:B------:R-:W-:Y:S01]  /*4710*/  F2FP.F16.F32.PACK_AB R76, R85, R86 ;  /* 0x00000056554c723e */ /* 0x000fe200000000ff */
[----:B------:R-:W5:Y:S01]  /*4720*/  LDCU.64 UR38, c[0x0][0x550] ;  /* 0x0000aa00ff2677ac */ /* 0x000f620008000a00 */
[----:B------:R-:W-:Y:S02]  /*4730*/  F2FP.F16.F32.PACK_AB R23, R102, R101 ;  /* 0x000000656617723e */ /* 0x000fe400000000ff */
[----:B------:R-:W-:Y:S01]  /*4740*/  F2FP.F16.F32.PACK_AB R22, R100, R99 ;  /* 0x000000636416723e */ /* 0x000fe200000000ff */
[----:B------:R-:W-:Y:S01]  /*4750*/  USHF.R.S32.HI UR29, URZ, 0x1f, UR28 ;  /* 0x0000001fff1d7899 */ /* 0x000fe2000801141c */
[----:B------:R-:W-:Y:S01]  /*4760*/  F2FP.F16.F32.PACK_AB R21, R98, R97 ;  /* 0x000000616215723e */ /* 0x000fe200000000ff */
[----:B------:R-:W-:Y:S01]  /*4770*/  UIADD3 UR18, UP1, UPT, UR18, -0x800, URZ ;  /* 0xfffff80012127890 */ /* 0x000fe2000ff3e0ff */
[----:B------:R-:W-:Y:S01]  /*4780*/  F2FP.F16.F32.PACK_AB R20, R96, R95 ;  /* 0x0000005f6014723e */ /* 0x000fe200000000ff */
[----:B------:R2:W-:Y:S01]  /*4790*/  STS.128 [R24], R4 ;  /* 0x0000000418007388 */ /* 0x0005e20000000c00 */
[----:B0-----:R-:W-:Y:S01]  /*47a0*/  UIMAD.WIDE.U32 UR26, UR35, UR30, UR28 ;  /* 0x0000001e231a72a5 */ /* 0x001fe2000f8e001c */
[----:B------:R-:W-:Y:S01]  /*47b0*/  IADD3 R55, P0, PT, R55, -0x800, RZ ;  /* 0xfffff80037377810 */ /* 0x000fe20007f1e0ff */
[----:B------:R-:W-:Y:S01]  /*47c0*/  UIADD3 UR20, UP2, UPT, UR20, -0x800, URZ ;  /* 0xfffff80014147890 */ /* 0x000fe2000ff5e0ff */
[----:B------:R-:W-:Y:S01]  /*47d0*/  STS.128 [R24+0x10], R76 ;  /* 0x0000104c18007388 */ /* 0x000fe20000000c00 */
[----:B------:R-:W-:-:S03]  /*47e0*/  NOP ;  /* 0x0000000000007918 */ /* 0x000fc60000000000 */
[----:B------:R-:W0:Y:S01]  /*47f0*/  LDS.128 R8, [R25] ;  /* 0x0000000019087984 */ /* 0x000e220000000c00 */
[----:B------:R-:W-:Y:S01]  /*4800*/  UIMAD UR27, UR35, UR31, UR27 ;  /* 0x0000001f231b72a4 */ /* 0x000fe2000f8e021b */
[----:B------:R-:W-:Y:S01]  /*4810*/  IADD3.X R53, PT, PT, R53, -0x1, RZ, P0, !PT ;  /* 0xffffffff35357810 */ /* 0x000fe200007fe4ff */
[----:B------:R-:W3:Y:S01]  /*4820*/  LDCU.64 UR30, c[0x0][0x520] ;  /* 0x0000a400ff1e77ac */ /* 0x000ee20008000a00 */
[----:B------:R-:W4:Y:S01]  /*4830*/  LDS.128 R12, [R25+0x200] ;  /* 0x00020000190c7984 */ /* 0x000f220000000c00 */
[----:B--2---:R-:W-:Y:S01]  /*4840*/  FADD.FTZ R5, R0, R89 ;  /* 0x0000005900057221 */ /* 0x004fe20000010000 */
[----:B------:R-:W-:Y:S01]  /*4850*/  F2FP.F16.F32.PACK_AB R4, R88, R87 ;  /* 0x000000575804723e */ /* 0x000fe200000000ff */
[----:B-1----:R-:W-:Y:S01]  /*4860*/  UIMAD.WIDE.U32 UR26, UR34, UR36, UR26 ;  /* 0x00000024221a72a5 */ /* 0x002fe2000f8e001a */
[----:B------:R-:W-:Y:S01]  /*4870*/  F2FP.F16.F32.PACK_AB R7, R94, R93 ;  /* 0x0000005d5e07723e */ /* 0x000fe200000000ff */
[----:B------:R-:W-:Y:S01]  /*4880*/  FADD.FTZ R0, R5, R90 ;  /* 0x0000005a05007221 */ /* 0x000fe20000010000 */
[----:B------:R-:W-:Y:S01]  /*4890*/  F2FP.F16.F32.PACK_AB R5, R90, R89 ;  /* 0x000000595a05723e */ /* 0x000fe200000000ff */
[----:B------:R-:W-:Y:S01]  /*48a0*/  UIMAD UR27, UR34, UR37, UR27 ;  /* 0x00000025221b72a4 */ /* 0x000fe2000f8e021b */
[----:B------:R-:W-:Y:S01]  /*48b0*/  F2FP.F16.F32.PACK_AB R6, R92, R91 ;  /* 0x0000005b5c06723e */ /* 0x000fe200000000ff */
[----:B-----5:R-:W-:Y:S01]  /*48c0*/  ULEA UR6, UP0, UR26, UR38, 0x1 ;  /* 0x000000261a067291 */ /* 0x020fe2000f8008ff */
[----:B------:R-:W-:Y:S01]  /*48d0*/  FADD.FTZ R91, R0, R91 ;  /* 0x0000005b005b7221 */ /* 0x000fe20000010000 */
[----:B------:R-:W1:Y:S03]  /*48e0*/  LDCU.64 UR36, c[0x0][0x560] ;  /* 0x0000ac00ff2477ac */ /* 0x000e660008000a00 */
[----:B------:R-:W-:Y:S01]  /*48f0*/  FADD.FTZ R92, R91, R92 ;  /* 0x0000005c5b5c7221 */ /* 0x000fe20000010000 */
[----:B------:R-:W-:Y:S01]  /*4900*/  ULEA.HI.X UR26, UR26, UR39, UR27, 0x1, UP0 ;  /* 0x000000271a1a7291 */ /* 0x000fe200080f0c1b */
[----:B------:R-:W-:Y:S01]  /*4910*/  MOV R2, UR6 ;  /* 0x0000000600027c02 */ /* 0x000fe20008000f00 */
[----:B------:R-:W-:Y:S01]  /*4920*/  UIADD3.X UR17, UPT, UPT, UR17, -0x1, URZ, UP1, !UPT ;  /* 0xffffffff11117890 */ /* 0x000fe20008ffe4ff */
[----:B------:R-:W-:Y:S01]  /*4930*/  FADD.FTZ R93, R92, R93 ;  /* 0x0000005d5c5d7221 */ /* 0x000fe20000010000 */
[----:B------:R-:W-:-:S02]  /*4940*/  UIADD3.X UR19, UPT, UPT, UR19, -0x1, URZ, UP2, !UPT ;  /* 0xffffffff13137890 */ /* 0x000fc400097fe4ff */
[----:B------:R-:W-:Y:S01]  /*4950*/  MOV R3, UR26 ;  /* 0x0000001a00037c02 */ /* 0x000fe20008000f00 */
[----:B------:R-:W-:Y:S02]  /*4960*/  FADD.FTZ R94, R93, R94 ;  /* 0x0000005e5d5e7221 */ /* 0x000fe40000010000 */
[----:B------:R-:W-:Y:S02]  /*4970*/  IMAD.WIDE.U32 R2, R29, 0x10, R2 ;  /* 0x000000101d027825 */ /* 0x000fe400078e0002 */
[----:B------:R-:W2:Y:S02]  /*4980*/  LDCU.64 UR26, c[0x0][0x518] ;  /* 0x0000a300ff1a77ac */ /* 0x000ea40008000a00 */
[----:B------:R-:W-:-:S04]  /*4990*/  FADD.FTZ R95, R94, R95 ;  /* 0x0000005f5e5f7221 */ /* 0x000fc80000010000 */
[----:B------:R-:W-:Y:S01]  /*49a0*/  FADD.FTZ R96, R95, R96 ;  /* 0x000000605f607221 */ /* 0x000fe20000010000 */
[----:B0-----:R-:W-:Y:S03]  /*49b0*/  STG.E.128 desc[UR32][R2.64], R8 ;  /* 0x0000000802007986 */ /* 0x001fe6000c101d20 */
[----:B------:R-:W-:Y:S01]  /*49c0*/  FADD.FTZ R97, R96, R97 ;  /* 0x0000006160617221 */ /* 0x000fe20000010000 */
[----:B----4-:R0:W-:Y:S03]  /*49d0*/  STG.E.128 desc[UR32][R2.64+0x200], R12 ;  /* 0x0002000c02007986 */ /* 0x0101e6000c101d20 */
[----:B------:R-:W-:Y:S01]  /*49e0*/  FADD.FTZ R98, R97, R98 ;  /* 0x0000006261627221 */ /* 0x000fe20000010000 */
[----:B------:R-:W-:Y:S01]  /*49f0*/  BAR.SYNC.DEFER_BLOCKING 0x0 ;  /* 0x0000000000007b1d */ /* 0x000fe20000010000 */
[----:B--2---:R-:W-:-:S02]  /*4a00*/  UIMAD.WIDE.U32 UR28, UR35, UR26, UR28 ;  /* 0x0000001a231c72a5 */ /* 0x004fc4000f8e001c */
[----:B------:R-:W-:Y:S02]  /*4a10*/  FADD.FTZ R99, R98, R99 ;  /* 0x0000006362637221 */ /* 0x000fe40000010000 */
[----:B------:R-:W-:Y:S02]  /*4a20*/  UIMAD UR27, UR35, UR27, UR29 ;  /* 0x0000001b231b72a4 */ /* 0x000fe4000f8e021d */
[----:B------:R-:W-:Y:S01]  /*4a30*/  FADD.FTZ R100, R99, R100 ;  /* 0x0000006463647221 */ /* 0x000fe20000010000 */
[----:B------:R-:W-:Y:S02]  /*4a40*/  UMOV UR26, UR28 ;  /* 0x0000001c001a7c82 */ /* 0x000fe40008000000 */
[----:B---3--:R-:W-:Y:S01]  /*4a50*/  UIMAD.WIDE.U32 UR26, UR34, UR30, UR26 ;  /* 0x0000001e221a72a5 */ /* 0x008fe2000f8e001a */
[----:B------:R-:W-:-:S03]  /*4a60*/  FADD.FTZ R101, R100, R101 ;  /* 0x0000006564657221 */ /* 0x000fc60000010000 */
[----:B------:R-:W-:Y:S01]  /*4a70*/  UIMAD UR27, UR34, UR31, UR27 ;  /* 0x0000001f221b72a4 */ /* 0x000fe2000f8e021b */
[----:B------:R-:W-:Y:S01]  /*4a80*/  FADD.FTZ R48, R101, R102 ;  /* 0x0000006665307221 */ /* 0x000fe20000010000 */
[----:B-1----:R-:W-:-:S04]  /*4a90*/  ULEA UR6, UP0, UR26, UR36, 0x1 ;  /* 0x000000241a067291 */ /* 0x002fc8000f8008ff */
[----:B------:R-:W-:Y:S02]  /*4aa0*/  ULEA.HI.X UR26, UR26, UR37, UR27, 0x1, UP0 ;  /* 0x000000251a1a7291 */ /* 0x000fe400080f0c1b */
[----:B0-----:R-:W-:Y:S01]  /*4ab0*/  MOV R2, UR6 ;  /* 0x0000000600027c02 */ /* 0x001fe20008000f00 */
[----:B------:R-:W-:Y:S01]  /*4ac0*/  UIADD3 UR22, UP0, UPT, UR22, -0x800, URZ ;  /* 0xfffff80016167890 */ /* 0x000fe2000ff1e0ff */
[----:B------:R-:W-:Y:S02]  /*4ad0*/  STS.128 [R24], R4 ;  /* 0x0000000418007388 */ /* 0x000fe40000000c00 */
[----:B------:R-:W-:Y:S01]  /*4ae0*/  MOV R3, UR26 ;  /* 0x0000001a00037c02 */ /* 0x000fe20008000f00 */
[----:B------:R-:W-:Y:S01]  /*4af0*/  UIADD3.X UR24, UPT, UPT, UR24, -0x1, URZ, UP0, !UPT ;  /* 0xffffffff18187890 */ /* 0x000fe200087fe4ff */
[----:B------:R-:W-:Y:S01]  /*4b00*/  STS.128 [R24+0x10], R20 ;  /* 0x0000101418007388 */ /* 0x000fe20000000c00 */
[----:B------:R-:W-:-:S03]  /*4b10*/  NOP ;  /* 0x0000000000007918 */ /* 0x000fc60000000000 */
[----:B------:R-:W0:Y:S01]  /*4b20*/  LDS.128 R8, [R25] ;  /* 0x0000000019087984 */ /* 0x000e220000000c00 */
[----:B------:R-:W-:Y:S01]  /*4b30*/  IMAD.WIDE.U32 R2, R29, 0x10, R2 ;  /* 0x000000101d027825 */ /* 0x000fe200078e0002 */
[----:B------:R-:W-:Y:S02]  /*4b40*/  UISETP.GT.AND UP0, UPT, UR21, 0x1, UPT ;  /* 0x000000011500788c */ /* 0x000fe4000bf04270 */
[----:B------:R-:W1:Y:S01]  /*4b50*/  LDS.128 R60, [R25+0x200] ;  /* 0x00020000193c7984 */ /* 0x000e620000000c00 */
[----:B------:R-:W-:-:S03]  /*4b60*/  UMOV UR21, UR40 ;  /* 0x0000002800157c82 */ /* 0x000fc60008000000 */
[----:B0-----:R0:W-:Y:S04]  /*4b70*/  STG.E.128 desc[UR32][R2.64], R8 ;  /* 0x0000000802007986 */ /* 0x0011e8000c101d20 */
[----:B-1----:R0:W-:Y:S01]  /*4b80*/  STG.E.128 desc[UR32][R2.64+0x200], R60 ;  /* 0x0002003c02007986 */ /* 0x0021e2000c101d20 */
[----:B------:R-:W-:Y:S05]  /*4b90*/  BRA.U UP0, `(.L_x_5321) ;  /* 0xffffffc100407547 */ /* 0x000fea000b83ffff */
.L_x_5274:
        /* <DEDUP_REMOVED lines=41> */
.L_x_5323:
[----:B------:R-:W-:Y:S05]  /*4e30*/  BSYNC.RECONVERGENT B0 ;  /* 0x0000000000007941 */ /* 0x000fea0003800200 */
.L_x_5322:
        /* <DEDUP_REMOVED lines=39> */
.L_x_5325:
[----:B------:R-:W-:Y:S05]  /*50b0*/  BSYNC.RECONVERGENT B0 ;  /* 0x0000000000007941 */ /* 0x000fea0003800200 */
.L_x_5324:
[----:B------:R-:W-:Y:S05]  /*50c0*/  @P0 EXIT ;  /* 0x000000000000094d */ /* 0x000fea0003800000 */
[----:B------:R-:W3:Y:S01]  /*50d0*/  S2UR UR5, SR_CgaCtaId ;  /* 0x00000000000579c3 */ /* 0x000ee20000008800 */
[----:B------:R-:W-:Y:S01]  /*50e0*/  BSSY.RECONVERGENT B0, `(.L_x_5326) ;  /* 0x0000024000007945 */ /* 0x000fe20003800200 */
[----:B------:R-:W-:Y:S01]  /*50f0*/  UMOV UR4, 0x400 ;  /* 0x0000040000047882 */ /* 0x000fe20000000000 */
[----:B------:R-:W4:Y:S01]  /*5100*/  LDCU UR6, c[0x0][0x360] ;  /* 0x00006c00ff0677ac */ /* 0x000f220008000800 */
[----:B------:R-:W0:Y:S01]  /*5110*/  LDCU.64 UR12, c[0x0][0x4b0] ;  /* 0x00009600ff0c77ac */ /* 0x000e220008000a00 */
[----:B------:R-:W0:Y:S01]  /*5120*/  LDCU.64 UR14, c[0x0][0x4d0] ;  /* 0x00009a00ff0e77ac */ /* 0x000e220008000a00 */
[----:B------:R-:W0:Y:S02]  /*5130*/  LDCU.128 UR20, c[0x0][0x530] ;  /* 0x0000a600ff1477ac */ /* 0x000e240008000c00 */
[----:B0--34-:R-:W-:-:S12]  /*5140*/  ULEA UR4, UR5, UR4, 0x18 ;  /* 0x0000000405047291 */ /* 0x019fd8000f8ec0ff */
.L_x_5327:
[----:B------:R-:W-:Y:S02]  /*5150*/  LEA R0, R11, UR4, 0x2 ;  /* 0x000000040b007c11 */ /* 0x000fe4000f8e10ff */
[----:B0-2---:R-:W-:Y:S02]  /*5160*/  MOV R5, UR9 ;  /* 0x0000000900057c02 */ /* 0x005fe40008000f00 */
[----:B-1----:R-:W-:Y:S01]  /*5170*/  MOV R4, UR8 ;  /* 0x0000000800047c02 */ /* 0x002fe20008000f00 */
        /* <DEDUP_REMOVED lines=27> */
.L_x_5326:
[----:B------:R-:W-:Y:S05]  /*5330*/  EXIT ;  /* 0x000000000000794d */ /* 0x000fea0003800000 */
.L_x_5280:
[----:B------:R-:W-:Y:S01]  /*5340*/  HFMA2 R166, -RZ, RZ, 0, 5.9604644775390625e-08 ;  /* 0x00000001ffa67431 */ /* 0x000fe200000001ff */
[----:B------:R-:W-:Y:S02]  /*5350*/  MOV R175, R6 ;  /* 0x0000000600af7202 */ /* 0x000fe40000000f00 */
[----:B------:R-:W-:Y:S02]  /*5360*/  MOV R177, RZ ;  /* 0x000000ff00b17202 */ /* 0x000fe40000000f00 */
[----:B------:R-:W-:-:S07]  /*5370*/  MOV R216, 0xffffffff ;  /* 0xffffffff00d87802 */ /* 0x000fce0000000f00 */
[----:B01---5:R-:W-:Y:S05]  /*5380*/  WARPSYNC.COLLECTIVE R216, `(.L_x_5328) ;  /* 0x00000000d8087348 */ /* 0x023fea0003c00000 */
[----:B------:R2:W3:Y:S02]  /*5390*/  SHFL.UP P6, R4, R175, R166, R177 ;  /* 0x040000a6af047389 */ /* 0x0004e400000c00b1 */
[----:B0123-5:R-:W-:Y:S05]  /*53a0*/  ENDCOLLECTIVE ;  /* 0x000000000000791b */ /* 0x02ffea0003800000 */
.L_x_5328:
[----:B------:R-:W-:Y:S02]  /*53b0*/  MOV R175, R5 ;  /* 0x0000000500af7202 */ /* 0x000fe40000000f00 */
[----:B------:R-:W-:-:S07]  /*53c0*/  MOV R7, R4 ;  /* 0x0000000400077202 */ /* 0x000fce0000000f00 */
[----:B------:R-:W-:Y:S05]  /*53d0*/  WARPSYNC.COLLECTIVE R216, `(.L_x_5329) ;  /* 0x00000000d8087348 */ /* 0x000fea0003c00000 */
[----:B------:R0:W1:Y:S02]  /*53e0*/  SHFL.UP P6, R4, R175, R166, R177 ;  /* 0x040000a6af047389 */ /* 0x00006400000c00b1 */
[----:B01----:R-:W-:Y:S05]  /*53f0*/  ENDCOLLECTIVE ;  /* 0x000000000000791b */ /* 0x003fea0003800000 */
.L_x_5329:
        /* <DEDUP_REMOVED lines=9> */
.L_x_5330:
[----:B------:R-:W-:Y:S02]  /*5490*/  MOV R175, R171 ;  /* 0x000000ab00af7202 */ /* 0x000fe40000000f00 */
[----:B------:R-:W-:-:S07]  /*54a0*/  MOV R7, R4 ;  /* 0x0000000400077202 */ /* 0x000fce0000000f00 */
[----:B------:R-:W-:Y:S05]  /*54b0*/  WARPSYNC.COLLECTIVE R216, `(.L_x_5331) ;  /* 0x00000000d8087348 */ /* 0x000fea0003c00000 */
[----:B------:R0:W1:Y:S02]  /*54c0*/  SHFL.UP P6, R4, R175, R166, R177 ;  /* 0x040000a6af047389 */ /* 0x00006400000c00b1 */
[----:B01----:R-:W-:Y:S05]  /*54d0*/  ENDCOLLECTIVE ;  /* 0x000000000000791b */ /* 0x003fea0003800000 */
.L_x_5331:
        /* <DEDUP_REMOVED lines=8> */
.L_x_5332:
[----:B------:R-:W-:Y:S02]  /*5560*/  MOV R175, R173 ;  /* 0x000000ad00af7202 */ /* 0x000fe40000000f00 */
[----:B------:R-:W-:-:S07]  /*5570*/  MOV R5, R4 ;  /* 0x0000000400057202 */ /* 0x000fce0000000f00 */
[----:B------:R-:W-:Y:S05]  /*5580*/  WARPSYNC.COLLECTIVE R216, `(.L_x_5333) ;  /* 0x00000000d8087348 */ /* 0x000fea0003c00000 */
[----:B------:R0:W1:Y:S02]  /*5590*/  SHFL.UP P6, R4, R175, R166, R177 ;  /* 0x040000a6af047389 */ /* 0x00006400000c00b1 */
[----:B01----:R-:W-:Y:S05]  /*55a0*/  ENDCOLLECTIVE ;  /* 0x000000000000791b */ /* 0x003fea0003800000 */
.L_x_5333:
        /* <DEDUP_REMOVED lines=8> */
.L_x_5334:
[----:B------:R-:W-:Y:S02]  /*5630*/  MOV R175, R7 ;  /* 0x0000000700af7202 */ /* 0x000fe40000000f00 */
[----:B------:R-:W-:-:S07]  /*5640*/  MOV R5, R4 ;  /* 0x0000000400057202 */ /* 0x000fce0000000f00 */
[----:B------:R-:W-:Y:S05]  /*5650*/  WARPSYNC.COLLECTIVE R216, `(.L_x_5335) ;  /* 0x00000000d8087348 */ /* 0x000fea0003c00000 */
[----:B------:R0:W1:Y:S02]  /*5660*/  SHFL.UP P6, R4, R175, R166, R177 ;  /* 0x040000a6af047389 */ /* 0x00006400000c00b1 */
[----:B01----:R-:W-:Y:S05]  /*5670*/  ENDCOLLECTIVE ;  /* 0x000000000000791b */ /* 0x003fea0003800000 */
.L_x_5335:
        /* <DEDUP_REMOVED lines=8> */
.L_x_5336:
[----:B------:R-:W-:Y:S02]  /*5700*/  MOV R175, R5 ;  /* 0x0000000500af7202 */ /* 0x000fe40000000f00 */
[----:B------:R-:W-:-:S07]  /*5710*/  MOV R171, R4 ;  /* 0x0000000400ab7202 */ /* 0x000fce0000000f00 */
[----:B------:R-:W-:Y:S05]  /*5720*/  WARPSYNC.COLLECTIVE R216, `(.L_x_5337) ;  /* 0x00000000d8087348 */ /* 0x000fea0003c00000 */
[----:B------:R0:W1:Y:S02]  /*5730*/  SHFL.UP P6, R4, R175, R166, R177 ;  /* 0x040000a6af047389 */ /* 0x00006400000c00b1 */
[----:B01----:R-:W-:Y:S05]  /*5740*/  ENDCOLLECTIVE ;  /* 0x000000000000791b */ /* 0x003fea0003800000 */
.L_x_5337:
[----:B------:R-:W-:Y:S05]  /*5750*/  BRA `(.L_x_5338) ;  /* 0xffffffcc00887947 */ /* 0x000fea000383ffff */
.L_x_5281:
        /* <DEDUP_REMOVED lines=8> */
.L_x_5340:
[----:B------:R-:W-:Y:S05]  /*57e0*/  BSYNC B0 ;  /* 0x0000000000007941 */ /* 0x000fea0003800000 */
.L_x_5339:
[----:B------:R-:W-:Y:S05]  /*57f0*/  BRA `(.L_x_5341) ;  /* 0xffffffcc00787947 */ /* 0x000fea000383ffff */
.L_x_5282:
        /* <DEDUP_REMOVED lines=8> */
.L_x_5343:
[----:B------:R-:W-:Y:S05]  /*5880*/  BSYNC B0 ;  /* 0x0000000000007941 */ /* 0x000fea0003800000 */
.L_x_5342:
[----:B------:R-:W-:Y:S05]  /*5890*/  BRA `(.L_x_5344) ;  /* 0xffffffcc00587947 */ /* 0x000fea000383ffff */
.L_x_5283:
        /* <DEDUP_REMOVED lines=8> */
.L_x_5346:
[----:B------:R-:W-:Y:S05]  /*5920*/  BSYNC B0 ;  /* 0x0000000000007941 */ /* 0x000fea0003800000 */
.L_x_5345:
        /* <DEDUP_REMOVED lines=11> */
.L_x_5347:
[----:B------:R-:W-:Y:S05]  /*59e0*/  WARPSYNC.COLLECTIVE R216, `(.L_x_5348) ;  /* 0x00000000d8087348 */ /* 0x000fea0003c00000 */
[----:B------:R0:W1:Y:S02]  /*59f0*/  SHFL.IDX P3, R5, R223, R218, R225 ;  /* 0x000000dadf057389 */ /* 0x00006400000600e1 */
[----:B01----:R-:W-:Y:S05]  /*5a00*/  ENDCOLLECTIVE ;  /* 0x000000000000791b */ /* 0x003fea0003800000 */
.L_x_5348:
[----:B------:R-:W-:Y:S02]  /*5a10*/  MOV R223, R3 ;  /* 0x0000000300df7202 */ /* 0x000fe40000000f00 */
[----:B------:R-:W-:Y:S02]  /*5a20*/  MOV R171, R4 ;  /* 0x0000000400ab7202 */ /* 0x000fe40000000f00 */
[----:B------:R-:W-:-:S07]  /*5a30*/  MOV R4, R5 ;  /* 0x0000000500047202 */ /* 0x000fce0000000f00 */
[----:B------:R-:W-:Y:S05]  /*5a40*/  WARPSYNC.COLLECTIVE R216, `(.L_x_5349) ;  /* 0x00000000d8087348 */ /* 0x000fea0003c00000 */
[----:B------:R0:W1:Y:S02]  /*5a50*/  SHFL.IDX P3, R5, R223, R218, R225 ;  /* 0x000000dadf057389 */ /* 0x00006400000600e1 */
[----:B01----:R-:W-:Y:S05]  /*5a60*/  ENDCOLLECTIVE ;  /* 0x000000000000791b */ /* 0x003fea0003800000 */
.L_x_5349:
[----:B------:R-:W-:Y:S05]  /*5a70*/  BRA `(.L_x_5350) ;  /* 0xffffffc800f87947 */ /* 0x000fea000383ffff */
.L_x_5285:
[----:B------:R-:W-:Y:S01]  /*5a80*/  HFMA2 R214, -RZ, RZ, 0, 5.9604644775390625e-08 ;  /* 0x00000001ffd67431 */ /* 0x000fe200000001ff */
[-C--:B------:R-:W-:Y:S01]  /*5a90*/  MOV R227, R6.reuse ;  /* 0x0000000600e37202 */ /* 0x080fe20000000f00 */
[----:B------:R-:W-:Y:S01]  /*5aa0*/  HFMA2 R218, -RZ, RZ, 0, 0 ;  /* 0x00000000ffda7431 */ /* 0x000fe200000001ff */
[----:B------:R-:W-:Y:S02]  /*5ab0*/  MOV R229, 0x1f ;  /* 0x0000001f00e57802 */ /* 0x000fe40000000f00 */
[----:B------:R-:W-:Y:S02]  /*5ac0*/  MOV R216, 0xffffffff ;  /* 0xffffffff00d87802 */ /* 0x000fe40000000f00 */
[----:B------:R-:W-:Y:S02]  /*5ad0*/  MOV R7, R6 ;  /* 0x0000000600077202 */ /* 0x000fe40000000f00 */
[----:B------:R-:W-:-:S07]  /*5ae0*/  MOV R208, R5 ;  /* 0x0000000500d07202 */ /* 0x000fce0000000f00 */
[----:B------:R-:W-:Y:S05]  /*5af0*/  WARPSYNC.COLLECTIVE R216, `(.L_x_5351) ;  /* 0x00000000d8087348 */ /* 0x000fea0003c00000 */
[----:B------:R0:W1:Y:S02]  /*5b00*/  SHFL.DOWN P2, R221, R227, R214, R229 ;  /* 0x080000d6e3dd7389 */ /* 0x00006400000400e5 */
[----:B01----:R-:W-:Y:S05]  /*5b10*/  ENDCOLLECTIVE ;  /* 0x000000000000791b */ /* 0x003fea0003800000 */
.L_x_5351:
[----:B------:R-:W-:Y:S02]  /*5b20*/  MOV R225, 0x1f ;  /* 0x0000001f00e17802 */ /* 0x000fe40000000f00 */
[----:B------:R-:W-:Y:S02]  /*5b30*/  MOV R227, R5 ;  /* 0x0000000500e37202 */ /* 0x000fe40000000f00 */
[----:B------:R-:W-:-:S07]  /*5b40*/  MOV R4, R221 ;  /* 0x000000dd00047202 */ /* 0x000fce0000000f00 */
[----:B------:R-:W-:Y:S05]  /*5b50*/  WARPSYNC.COLLECTIVE R216, `(.L_x_5352) ;  /* 0x00000000d8087348 */ /* 0x000fea0003c00000 */
[----:B------:R0:W1:Y:S02]  /*5b60*/  SHFL.DOWN P2, R221, R227, R214, R229 ;  /* 0x080000d6e3dd7389 */ /* 0x00006400000400e5 */
[----:B01----:R-:W-:Y:S05]  /*5b70*/  ENDCOLLECTIVE ;  /* 0x000000000000791b */ /* 0x003fea0003800000 */
.L_x_5352:
        /* <DEDUP_REMOVED lines=11> */
.L_x_5353:
[----:B------:R-:W-:Y:S02]  /*5c30*/  MOV R227, R208 ;  /* 0x000000d000e37202 */ /* 0x000fe40000000f00 */
[----:B------:R-:W-:-:S07]  /*5c40*/  MOV R4, R221 ;  /* 0x000000dd00047202 */ /* 0x000fce0000000f00 */
[----:B------:R-:W-:Y:S05]  /*5c50*/  WARPSYNC.COLLECTIVE R216, `(.L_x_5354) ;  /* 0x00000000d8087348 */ /* 0x000fea0003c00000 */
[----:B------:R0:W1:Y:S02]  /*5c60*/  SHFL.DOWN P2, R221, R227, R214, R229 ;  /* 0x080000d6e3dd7389 */ /* 0x00006400000400e5 */
[----:B01----:R-:W-:Y:S05]  /*5c70*/  ENDCOLLECTIVE ;  /* 0x000000000000791b */ /* 0x003fea0003800000 */
.L_x_5354:
        /* <DEDUP_REMOVED lines=11> */
.L_x_5355:
[----:B------:R-:W-:Y:S02]  /*5d30*/  MOV R227, R208 ;  /* 0x000000d000e37202 */ /* 0x000fe40000000f00 */
[----:B------:R-:W-:-:S07]  /*5d40*/  MOV R4, R221 ;  /* 0x000000dd00047202 */ /* 0x000fce0000000f00 */
[----:B------:R-:W-:Y:S05]  /*5d50*/  WARPSYNC.COLLECTIVE R216, `(.L_x_5356) ;  /* 0x00000000d8087348 */ /* 0x000fea0003c00000 */
[----:B------:R0:W1:Y:S02]  /*5d60*/  SHFL.DOWN P2, R221, R227, R214, R229 ;  /* 0x080000d6e3dd7389 */ /* 0x00006400000400e5 */
[----:B01----:R-:W-:Y:S05]  /*5d70*/  ENDCOLLECTIVE ;  /* 0x000000000000791b */ /* 0x003fea0003800000 */
.L_x_5356:
        /* <DEDUP_REMOVED lines=11> */
.L_x_5357:
[----:B------:R-:W-:Y:S02]  /*5e30*/  MOV R227, R208 ;  /* 0x000000d000e37202 */ /* 0x000fe40000000f00 */
[----:B------:R-:W-:-:S07]  /*5e40*/  MOV R4, R221 ;  /* 0x000000dd00047202 */ /* 0x000fce0000000f00 */
[----:B------:R-:W-:Y:S05]  /*5e50*/  WARPSYNC.COLLECTIVE R216, `(.L_x_5358) ;  /* 0x00000000d8087348 */ /* 0x000fea0003c00000 */
[----:B------:R0:W1:Y:S02]  /*5e60*/  SHFL.DOWN P2, R221, R227, R214, R229 ;  /* 0x080000d6e3dd7389 */ /* 0x00006400000400e5 */
[----:B01----:R-:W-:Y:S05]  /*5e70*/  ENDCOLLECTIVE ;  /* 0x000000000000791b */ /* 0x003fea0003800000 */
.L_x_5358:
        /* <DEDUP_REMOVED lines=11> */
.L_x_5359:
[----:B------:R-:W-:Y:S02]  /*5f30*/  MOV R227, R208 ;  /* 0x000000d000e37202 */ /* 0x000fe40000000f00 */
[----:B------:R-:W-:-:S07]  /*5f40*/  MOV R4, R221 ;  /* 0x000000dd00047202 */ /* 0x000fce0000000f00 */
[----:B------:R-:W-:Y:S05]  /*5f50*/  WARPSYNC.COLLECTIVE R216, `(.L_x_5360) ;  /* 0x00000000d8087348 */ /* 0x000fea0003c00000 */
[----:B------:R0:W1:Y:S02]  /*5f60*/  SHFL.DOWN P2, R221, R227, R214, R229 ;  /* 0x080000d6e3dd7389 */ /* 0x00006400000400e5 */
[----:B01----:R-:W-:Y:S05]  /*5f70*/  ENDCOLLECTIVE ;  /* 0x000000000000791b */ /* 0x003fea0003800000 */
.L_x_5360:
        /* <DEDUP_REMOVED lines=11> */
.L_x_5361:
[----:B------:R-:W-:Y:S02]  /*6030*/  ISETP.NE.AND P1, PT, R18, 0x1f, PT ;  /* 0x0000001f1200780c */ /* 0x000fe40003f25270 */
[----:B------:R-:W-:Y:S02]  /*6040*/  MOV R223, R208 ;  /* 0x000000d000df7202 */ /* 0x000fe40000000f00 */
[----:B------:R-:W-:-:S09]  /*6050*/  MOV R4, R5 ;  /* 0x0000000500047202 */ /* 0x000fd20000000f00 */
[----:B------:R-:W-:Y:S05]  /*6060*/  WARPSYNC.COLLECTIVE R216, `(.L_x_5362) ;  /* 0x00000000d8087348 */ /* 0x000fea0003c00000 */
[----:B------:R0:W1:Y:S02]  /*6070*/  SHFL.IDX P3, R5, R223, R218, R225 ;  /* 0x000000dadf057389 */ /* 0x00006400000600e1 */
[----:B01----:R-:W-:Y:S05]  /*6080*/  ENDCOLLECTIVE ;  /* 0x000000000000791b */ /* 0x003fea0003800000 */
.L_x_5362:
[----:B------:R-:W-:Y:S05]  /*6090*/  WARPSYNC.COLLECTIVE R216, `(.L_x_5363) ;  /* 0x00000000d8087348 */ /* 0x000fea0003c00000 */
[----:B------:R0:W1:Y:S02]  /*60a0*/  SHFL.DOWN P2, R221, R227, R214, R229 ;  /* 0x080000d6e3dd7389 */ /* 0x00006400000400e5 */
[----:B01----:R-:W-:Y:S05]  /*60b0*/  ENDCOLLECTIVE ;  /* 0x000000000000791b */ /* 0x003fea0003800000 */
.L_x_5363:
        /* <DEDUP_REMOVED lines=8> */
.L_x_5364:
[----:B------:R-:W-:Y:S05]  /*6140*/  WARPSYNC.COLLECTIVE R216, `(.L_x_5365) ;  /* 0x00000000d8087348 */ /* 0x000fea0003c00000 */
[----:B------:R0:W1:Y:S02]  /*6150*/  SHFL.IDX P3, R5, R223, R218, R225 ;  /* 0x000000dadf057389 */ /* 0x00006400000600e1 */
[----:B01----:R-:W-:Y:S05]  /*6160*/  ENDCOLLECTIVE ;  /* 0x000000000000791b */ /* 0x003fea0003800000 */
.L_x_5365:
[----:B------:R-:W-:Y:S01]  /*6170*/  MOV R223, R3 ;  /* 0x0000000300df7202 */ /* 0x000fe20000000f00 */
[----:B------:R-:W-:Y:S01]  /*6180*/  FFMA.FTZ R3, R3, R4, R6 ;  /* 0x0000000403037223 */ /* 0x000fe20000010006 */
[----:B------:R-:W-:-:S07]  /*6190*/  MOV R212, R5 ;  /* 0x0000000500d47202 */ /* 0x000fce0000000f00 */
[----:B------:R-:W-:Y:S05]  /*61a0*/  WARPSYNC.COLLECTIVE R216, `(.L_x_5366) ;  /* 0x00000000d8087348 */ /* 0x000fea0003c00000 */
[----:B------:R0:W1:Y:S02]  /*61b0*/  SHFL.IDX P3, R5, R223, R218, R225 ;  /* 0x000000dadf057389 */ /* 0x00006400000600e1 */
[----:B01----:R-:W-:Y:S05]  /*61c0*/  ENDCOLLECTIVE ;  /* 0x000000000000791b */ /* 0x003fea0003800000 */
.L_x_5366:
[----:B------:R-:W-:Y:S01]  /*61d0*/  MOV R214, R5 ;  /* 0x0000000500d67202 */ /* 0x000fe20000000f00 */
[----:B------:R-:W-:Y:S06]  /*61e0*/  BRA `(.L_x_5367) ;  /* 0xffffffc800ec7947 */ /* 0x000fec000383ffff */
.L_x_5368:
        /* <DEDUP_REMOVED lines=9> */
.L_x_10460:


//--------------------- .text._Z25selective_scan_bwd_kernelI32Selective_Scan_bwd_kernel_traitsILi64ELi16ELb1ELb0ELb1ELb0ELb1EN3c104HalfEfEEv12SSMParamsBwd --------------------------
	.section	.text._Z25selective_scan_bwd_kernelI32Selective_Scan_bwd_kernel_traitsILi64ELi16ELb1ELb0ELb1ELb0ELb1EN3c104HalfEfEEv12SSMParamsBwd,"ax",@progbits
	.align	128
        .global         _Z25selective_scan_bwd_kernelI32Selective_Scan_bwd_kernel_traitsILi64ELi16ELb1ELb0ELb1ELb0ELb1EN3c104HalfEfEEv12SSMParamsBwd
        .type           _Z25selective_scan_bwd_kernelI32Selective_Scan_bwd_kernel_traitsILi64ELi16ELb1ELb0ELb1ELb0ELb1EN3c104HalfEfEEv12SSMParamsBwd,@function
        .size           _Z25selective_scan_bwd_kernelI32Selective_Scan_bwd_kernel_traitsILi64ELi16ELb1ELb0ELb1ELb0ELb1EN3c104HalfEfEEv12SSMParamsBwd,(.L_x_10461 - _Z25selective_scan_bwd_kernelI32Selective_Scan_bwd_kernel_traitsILi64ELi16ELb1ELb0ELb1ELb0ELb1EN3c104HalfEfEEv12SSMParamsBwd)
        .other          _Z25selective_scan_bwd_kernelI32Selective_Scan_bwd_kernel_traitsILi64ELi16ELb1ELb0ELb1ELb0ELb1EN3c104HalfEfEEv12SSMParamsBwd,@"STO_CUDA_ENTRY STV_DEFAULT"
_Z25selective_scan_bwd_kernelI32Selective_Scan_bwd_kernel_traitsILi64ELi16ELb1ELb0ELb1ELb0ELb1EN3c104HalfEfEEv12SSMParamsBwd:
.text._Z25selective_scan_bwd_kernelI32Selective_Scan_bwd_kernel_traitsILi64ELi16ELb1ELb0ELb1ELb0ELb1EN3c104HalfEfEEv12SSMParamsBwd:
        /* <DEDUP_REMOVED lines=15> */
[----:B------:R-:W0:Y:S01]  /*00f0*/  LDC.64 R54, c[0x0][0x450] ;  /* 0x00011400ff367b82 */ /* 0x000e220000000a00 */
[----:B------:R-:W-:Y:S01]  /*0100*/  UISETP.NE.AND.EX UP1, UPT, UR7, URZ, UPT, UP1 ;  /* 0x000000ff0700728c */ /* 0x000fe2000bf25310 */
[----:B------:R-:W1:Y:S01]  /*0110*/  I2F.RP R0, R7 ;  /* 0x0000000700007306 */ /* 0x000e620000209400 */
[----:B------:R-:W2:Y:S01]  /*0120*/  LDCU UR25, c[0x0][0x394] ;  /* 0x00007280ff1977ac */ /* 0x000ea20008000800 */
[----:B------:R-:W-:-:S03]  /*0130*/  PLOP3.LUT P0, PT, PT, PT, UP0, 0x80, 0x8 ;  /* 0x000000000008781c */ /* 0x000fc60003f0f008 */
[----:B------:R-:W-:Y:S01]  /*0140*/  PLOP3.LUT P1, PT, PT, PT, UP1, 0x80, 0x8 ;  /* 0x000000000008781c */ /* 0x000fe20003f2f018 */
[----:B------:R-:W2:Y:S01]  /*0150*/  LDCU.128 UR20, c[0x0][0x4a0] ;  /* 0x00009400ff1477ac */ /* 0x000ea20008000c00 */
[----:B---3--:R-:W-:-:S03]  /*0160*/  @UP0 ULEA UR4, UP2, UR38, UR4, 0x2 ;  /* 0x0000000426040291 */ /* 0x008fc6000f8410ff */
[----:B------:R-:W-:Y:S02]  /*0170*/  @UP1 ULEA UR6, UP3, UR38, UR6, 0x2 ;  /* 0x0000000626061291 */ /* 0x000fe4000f8610ff */
[----:B------:R-:W-:Y:S01]  /*0180*/  @UP0 ULEA.HI.X UR5, UR38, UR5, URZ, 0x2, UP2 ;  /* 0x0000000526050291 */ /* 0x000fe200090f14ff */
[----:B-1----:R-:W1:Y:S01]  /*0190*/  MUFU.RCP R0, R0 ;  /* 0x0000000000007308 */ /* 0x002e620000001000 */
[----:B------:R-:W-:Y:S01]  /*01a0*/  MOV R2, UR4 ;  /* 0x0000000400027c02 */ /* 0x000fe20008000f00 */
[----:B------:R-:W-:Y:S01]  /*01b0*/  @UP1 ULEA.HI.X UR7, UR38, UR7, URZ, 0x2, UP3 ;  /* 0x0000000726071291 */ /* 0x000fe200098f14ff */
[----:B------:R-:W-:Y:S02]  /*01c0*/  MOV R4, UR6 ;  /* 0x0000000600047c02 */ /* 0x000fe40008000f00 */
[----:B------:R-:W-:-:S03]  /*01d0*/  MOV R3, UR5 ;  /* 0x0000000500037c02 */ /* 0x000fc60008000f00 */
[----:B------:R-:W-:Y:S02]  /*01e0*/  MOV R5, UR7 ;  /* 0x0000000700057c02 */ /* 0x000fe40008000f00 */
[----:B----4-:R3:W5:Y:S04]  /*01f0*/  @P0 LDG.E R59, desc[UR36][R2.64] ;  /* 0x00000024023b0981 */ /* 0x010768000c1e1900 */
[----:B------:R4:W5:Y:S01]  /*0200*/  @P1 LDG.E R56, desc[UR36][R4.64] ;  /* 0x0000002404381981 */ /* 0x000962000c1e1900 */
[----:B------:R-:W-:Y:S01]  /*0210*/  UIMAD.WIDE.U32 UR4, UR39, UR12, URZ ;  /* 0x0000000c270472a5 */ /* 0x000fe2000f8e00ff */
[----:B-1----:R-:W-:Y:S01]  /*0220*/  IADD3 R6, PT, PT, R0, 0xffffffe, RZ ;  /* 0x0ffffffe00067810 */ /* 0x002fe20007ffe0ff */
[----:B------:R-:W-:Y:S01]  /*0230*/  UIMAD.WIDE.U32 UR6, UR39, UR16, URZ ;  /* 0x00000010270672a5 */ /* 0x000fe2000f8e00ff */
[----:B---3--:R-:W-:-:S02]  /*0240*/  MOV R2, RZ ;  /* 0x000000ff00027202 */ /* 0x008fc40000000f00 */
[----:B------:R-:W1:Y:S01]  /*0250*/  F2I.FTZ.U32.TRUNC.NTZ R3, R6 ;  /* 0x0000000600037305 */ /* 0x000e62000021f000 */
[----:B------:R-:W-:Y:S01]  /*0260*/  UIMAD UR5, UR39, UR13, UR5 ;  /* 0x0000000d270572a4 */ /* 0x000fe2000f8e0205 */
[----:B------:R-:W3:Y:S01]  /*0270*/  LDCU.64 UR12, c[0x0][0x498] ;  /* 0x00009300ff0c77ac */ /* 0x000ee20008000a00 */
[----:B------:R-:W-:Y:S01]  /*0280*/  UIMAD UR7, UR39, UR17, UR7 ;  /* 0x00000011270772a4 */ /* 0x000fe2000f8e0207 */
[----:B------:R-:W2:Y:S01]  /*0290*/  LDCU.64 UR16, c[0x0][0x480] ;  /* 0x00009000ff1077ac */ /* 0x000ea20008000a00 */
[----:B------:R-:W-:Y:S01]  /*02a0*/  UIMAD.WIDE.U32 UR8, UR38, UR14, UR4 ;  /* 0x0000000e260872a5 */ /* 0x000fe2000f8e0004 */
[----:B-1----:R-:W-:Y:S01]  /*02b0*/  IADD3 R0, PT, PT, RZ, -R3, RZ ;  /* 0x80000003ff007210 */ /* 0x002fe20007ffe0ff */
[----:B------:R-:W-:-:S07]  /*02c0*/  UIMAD.WIDE.U32 UR10, UR38, UR18, UR6 ;  /* 0x00000012260a72a5 */ /* 0x000fce000f8e0006 */
[----:B------:R-:W1:Y:S01]  /*02d0*/  LDCU.128 UR4, c[0x0][0x460] ;  /* 0x00008c00ff0477ac */ /* 0x000e620008000c00 */
[----:B----4-:R-:W-:Y:S01]  /*02e0*/  IMAD R5, R0, R7, RZ ;  /* 0x0000000700057224 */ /* 0x010fe200078e02ff */
[----:B------:R-:W-:Y:S01]  /*02f0*/  IABS R0, UR38 ;  /* 0x0000002600007c13 */ /* 0x000fe20008000000 */
[----:B------:R-:W-:Y:S02]  /*0300*/  UIMAD UR26, UR38, UR15, UR9 ;  /* 0x0000000f261a72a4 */ /* 0x000fe4000f8e0209 */
[----:B------:R-:W-:Y:S01]  /*0310*/  IMAD.HI.U32 R2, R3, R5, R2 ;  /* 0x0000000503027227 */ /* 0x000fe200078e0002 */
[----:B---3--:R-:W-:Y:S01]  /*0320*/  UIMAD.WIDE.U32 UR14, UR39, UR12, URZ ;  /* 0x0000000c270e72a5 */ /* 0x008fe2000f8e00ff */
[----:B------:R-:W3:Y:S01]  /*0330*/  LDC.64 R4, c[0x0][0x3e8] ;  /* 0x0000fa00ff047b82 */ /* 0x000ee20000000a00 */
[----:B--2---:R-:W-:Y:S02]  /*0340*/  UISETP.NE.U32.AND UP0, UPT, UR16, URZ, UPT ;  /* 0x000000ff1000728c */ /* 0x004fe4000bf05070 */
[----:B------:R-:W-:Y:S01]  /*0350*/  UIMAD UR15, UR39, UR13, UR15 ;  /* 0x0000000d270f72a4 */ /* 0x000fe2000f8e020f */
[----:B------:R-:W-:Y:S01]  /*0360*/  IMAD.HI.U32 R2, R2, R0, RZ ;  /* 0x0000000002027227 */ /* 0x000fe200078e00ff */
[----:B------:R-:W-:-:S02]  /*0370*/  UISETP.NE.AND.EX UP0, UPT, UR17, URZ, UPT, UP0 ;  /* 0x000000ff1100728c */ /* 0x000fc4000bf05300 */
[----:B------:R-:W-:Y:S02]  /*0380*/  UIMAD UR28, UR38, UR19, UR11 ;  /* 0x00000013261c72a4 */ /* 0x000fe4000f8e020b */
[----:B------:R-:W-:Y:S01]  /*0390*/  IADD3 R3, PT, PT, -R2, RZ, RZ ;  /* 0x000000ff02037210 */ /* 0x000fe20007ffe1ff */
[----:B------:R-:W-:Y:S02]  /*03a0*/  ULEA UR11, UR25, 0xfffffc00, 0xa ;  /* 0xfffffc00190b7891 */ /* 0x000fe4000f8e50ff */
[----:B------:R-:W-:Y:S02]  /*03b0*/  UIMAD.WIDE.U32 UR18, UR38, UR20, UR14 ;  /* 0x00000014261272a5 */ /* 0x000fe4000f8e000e */
[----:B------:R-:W-:Y:S01]  /*03c0*/  IMAD R0, R7, R3, R0 ;  /* 0x0000000307007224 */ /* 0x000fe200078e0200 */
[----:B------:R-:W-:Y:S02]  /*03d0*/  UIADD3 UR10, UP3, UPT, UR11, UR10, URZ ;  /* 0x0000000a0b0a7290 */ /* 0x000fe4000ff7e0ff */
[----:B------:R-:W-:-:S02]  /*03e0*/  UIMAD UR30, UR38, UR21, UR19 ;  /* 0x00000015261e72a4 */ /* 0x000fc4000f8e0213 */
[----:B------:R-:W-:Y:S01]  /*03f0*/  ISETP.GT.U32.AND P1, PT, R7, R0, PT ;  /* 0x000000000700720c */ /* 0x000fe20003f24070 */
[----:B------:R-:W2:Y:S01]  /*0400*/  LDCU.64 UR14, c[0x0][0x3d0] ;  /* 0x00007a00ff0e77ac */ /* 0x000ea20008000a00 */
[----:B------:R-:W-:Y:S02]  /*0410*/  USHF.R.S32.HI UR19, URZ, 0x1f, UR11 ;  /* 0x0000001fff137899 */ /* 0x000fe4000801140b */
[----:B-1----:R-:W-:Y:S01]  /*0420*/  ULEA UR27, UP4, UR10, UR6, 0x1 ;  /* 0x000000060a1b7291 */ /* 0x002fe2000f8808ff */
[----:B------:R-:W1:Y:S08]  /*0430*/  @UP0 LDCU UR6, c[0x0][0x384] ;  /* 0x00007080ff0607ac */ /* 0x000e700008000800 */
[-C--:B------:R-:W-:Y:S01]  /*0440*/  @!P1 IADD3 R0, PT, PT, R0, -R7.reuse, RZ ;  /* 0x8000000700009210 */ /* 0x080fe20007ffe0ff */
[----:B------:R-:W-:Y:S01]  /*0450*/  UIADD3.X UR28, UPT, UPT, UR19, UR28, URZ, UP3, !UPT ;  /* 0x0000001c131c7290 */ /* 0x000fe20009ffe4ff */
[----:B------:R-:W-:Y:S01]  /*0460*/  @!P1 IADD3 R2, PT, PT, R2, 0x1, RZ ;  /* 0x0000000102029810 */ /* 0x000fe20007ffe0ff */
[----:B------:R-:W-:Y:S01]  /*0470*/  UIMAD.WIDE.U32 UR12, UR38, UR22, URZ ;  /* 0x00000016260c72a5 */ /* 0x000fe2000f8e00ff */
[----:B------:R-:W-:Y:S01]  /*0480*/  ISETP.GE.U32.AND P0, PT, R0, R7, PT ;  /* 0x000000070000720c */ /* 0x000fe20003f06070 */
[----:B------:R-:W-:Y:S01]  /*0490*/  UIADD3 UR8, UP1, UPT, UR11, UR8, URZ ;  /* 0x000000080b087290 */ /* 0x000fe2000ff3e0ff */
[C---:B------:R-:W-:Y:S01]  /*04a0*/  LOP3.LUT R0, R8.reuse, UR38, RZ, 0x3c, !PT ;  /* 0x0000002608007c12 */ /* 0x040fe2000f8e3cff */
[----:B------:R-:W-:Y:S01]  /*04b0*/  ULEA.HI.X UR28, UR10, UR7, UR28, 0x1, UP4 ;  /* 0x000000070a1c7291 */ /* 0x000fe2000a0f0c1c */
[----:B------:R-:W-:Y:S01]  /*04c0*/  ISETP.NE.AND P1, PT, R8, RZ, PT ;  /* 0x000000ff0800720c */ /* 0x000fe20003f25270 */
[----:B------:R-:W4:Y:S01]  /*04d0*/  @UP0 LDCU UR7, c[0x0][0x38c] ;  /* 0x00007180ff0707ac */ /* 0x000f220008000800 */
[----:B------:R-:W-:Y:S01]  /*04e0*/  ISETP.GE.AND P2, PT, R0, RZ, PT ;  /* 0x000000ff0000720c */ /* 0x000fe20003f46270 */
[----:B------:R-:W-:-:S02]  /*04f0*/  UIMAD UR16, UR38, UR23, UR13 ;  /* 0x00000017261072a4 */ /* 0x000fc4000f8e020d */
[----:B------:R-:W-:-:S04]  /*0500*/  ULEA UR24, UP2, UR8, UR4, 0x1 ;  /* 0x0000000408187291 */ /* 0x000fc8000f8408ff */
[----:B------:R-:W-:Y:S01]  /*0510*/  @P0 IADD3 R2, PT, PT, R2, 0x1, RZ ;  /* 0x0000000102020810 */ /* 0x000fe20007ffe0ff */
[----:B------:R-:W-:Y:S01]  /*0520*/  UIADD3.X UR26, UPT, UPT, UR19, UR26, URZ, UP1, !UPT ;  /* 0x0000001a131a7290 */ /* 0x000fe20008ffe4ff */
[----:B------:R-:W0:Y:S02]  /*0530*/  @UP0 LDCU.64 UR22, c[0x0][0x480] ;  /* 0x00009000ff1607ac */ /* 0x000e240008000a00 */
[----:B------:R-:W-:Y:S01]  /*0540*/  MOV R23, R2 ;  /* 0x0000000200177202 */ /* 0x000fe20000000f00 */
[----:B------:R-:W-:-:S03]  /*0550*/  ULEA.HI.X UR26, UR8, UR5, UR26, 0x1, UP2 ;  /* 0x00000005081a7291 */ /* 0x000fc600090f0c1a */
[----:B------:R-:W-:Y:S01]  /*0560*/  @!P2 IADD3 R23, PT, PT, -R23, RZ, RZ ;  /* 0x000000ff1717a210 */ /* 0x000fe20007ffe1ff */
[----:B--2---:R-:W-:Y:S01]  /*0570*/  UIMAD.WIDE.U32 UR4, UR39, UR14, URZ ;  /* 0x0000000e270472a5 */ /* 0x004fe2000f8e00ff */
[----:B------:R-:W-:Y:S01]  /*0580*/  @!P1 LOP3.LUT R23, RZ, R8, RZ, 0x33, !PT ;  /* 0x00000008ff179212 */ /* 0x000fe200078e33ff */
[----:B-1----:R-:W-:Y:S02]  /*0590*/  @UP0 UIMAD UR6, UR39, UR6, UR38 ;  /* 0x00000006270602a4 */ /* 0x002fe4000f8e0226 */
[----:B------:R-:W-:Y:S01]  /*05a0*/  UIMAD UR5, UR39, UR15, UR5 ;  /* 0x0000000f270572a4 */ /* 0x000fe2000f8e0205 */
[----:B------:R-:W-:Y:S01]  /*05b0*/  SHF.R.S32.HI R7, RZ, 0x1f, R23 ;  /* 0x0000001fff077819 */ /* 0x000fe20000011417 */
[----:B------:R-:W-:Y:S01]  /*05c0*/  @UP0 UIMAD UR6, UR6, UR25, URZ ;  /* 0x00000019060602a4 */ /* 0x000fe2000f8e02ff */
[----:B------:R-:W1:Y:S03]  /*05d0*/  LDCU.64 UR20, c[0x0][0x4c8] ;  /* 0x00009900ff1477ac */ /* 0x000e660008000a00 */
[-C--:B---3--:R-:W-:Y:S01]  /*05e0*/  IMAD R0, R7, R4.reuse, RZ ;  /* 0x0000000407007224 */ /* 0x088fe200078e02ff */
[----:B------:R-:W2:Y:S01]  /*05f0*/  LDCU.64 UR8, c[0x0][0x528] ;  /* 0x0000a500ff0877ac */ /* 0x000ea20008000a00 */
[----:B------:R-:W-:Y:S01]  /*0600*/  IMAD.WIDE.U32 R2, R23, R4, UR4 ;  /* 0x0000000417027e25 */ /* 0x000fe2000f8e0004 */
[----:B----4-:R-:W-:-:S03]  /*0610*/  @UP0 UIMAD UR6, UR6, UR7, URZ ;  /* 0x00000007060602a4 */ /* 0x010fc6000f8e02ff */
[----:B------:R-:W-:Y:S01]  /*0620*/  IMAD R5, R23, R5, R0 ;  /* 0x0000000517057224 */ /* 0x000fe200078e0200 */
[----:B------:R-:W-:Y:S01]  /*0630*/  UMOV UR4, URZ ;  /* 0x000000ff00047c82 */ /* 0x000fe20008000000 */
[----:B------:R-:W-:Y:S01]  /*0640*/  UMOV UR5, URZ ;  /* 0x000000ff00057c82 */ /* 0x000fe20008000000 */
[----:B0-----:R-:W-:Y:S01]  /*0650*/  @UP0 UIMAD.WIDE UR4, UR6, 0x8, UR22 ;  /* 0x00000008060408a5 */ /* 0x001fe2000f8e0216 */
[----:B------:R-:W-:Y:S01]  /*0660*/  IADD3 R52, P0, PT, R2, UR11, RZ ;  /* 0x0000000b02347c10 */ /* 0x000fe2000ff1e0ff */
[----:B------:R-:W-:Y:S01]  /*0670*/  UISETP.GE.AND UP0, UPT, UR25, 0x1, UPT ;  /* 0x000000011900788c */ /* 0x000fe2000bf06270 */
[----:B------:R-:W-:Y:S01]  /*0680*/  IADD3 R0, PT, PT, R3, R5, RZ ;  /* 0x0000000503007210 */ /* 0x000fe20007ffe0ff */
[----:B------:R-:W-:Y:S01]  /*0690*/  UIADD3 UR18, UP1, UPT, UR11, UR18, URZ ;  /* 0x000000120b127290 */ /* 0x000fe2000ff3e0ff */
[----:B------:R-:W-:Y:S01]  /*06a0*/  LEA R54, P1, R52, R54, 0x1 ;  /* 0x0000003634367211 */ /* 0x000fe200078208ff */
[----:B-1----:R-:W-:Y:S01]  /*06b0*/  UIMAD.WIDE.U32 UR14, UR38, UR20, URZ ;  /* 0x00000014260e72a5 */ /* 0x002fe2000f8e00ff */
[----:B------:R-:W-:Y:S01]  /*06c0*/  IADD3.X R0, PT, PT, R0, UR19, RZ, P0, !PT ;  /* 0x0000001300007c10 */ /* 0x000fe200087fe4ff */
[----:B------:R-:W-:-:S02]  /*06d0*/  UIADD3.X UR30, UPT, UPT, UR19, UR30, URZ, UP1, !UPT ;  /* 0x0000001e131e7290 */ /* 0x000fc40008ffe4ff */
[----:B--2---:R-:W-:Y:S01]  /*06e0*/  ULEA UR29, UP1, UR18, UR8, 0x1 ;  /* 0x00000008121d7291 */ /* 0x004fe2000f8208ff */
[----:B------:R-:W-:Y:S01]  /*06f0*/  LEA.HI.X R52, R52, R55, R0, 0x1, P1 ;  /* 0x0000003734347211 */ /* 0x000fe200008f0c00 */
[----:B------:R-:W-:Y:S01]  /*0700*/  HFMA2 R55, -RZ, RZ, 0, 0 ;  /* 0x00000000ff377431 */ /* 0x000fe200000001ff */
        /* <DEDUP_REMOVED lines=13> */
[----:B-1----:R-:W-:-:S04]  /*07e0*/  IMAD R0, R7, UR10, RZ ;  /* 0x0000000a07007c24 */ /* 0x002fc8000f8e02ff */
[----:B------:R-:W-:Y:S01]  /*07f0*/  IMAD R61, R23, UR11, R0 ;  /* 0x0000000b173d7c24 */ /* 0x000fe2000f8e0200 */
[----:B--2---:R-:W-:Y:S01]  /*0800*/  UIMAD.WIDE.U32 UR18, UR38, UR22, URZ ;  /* 0x00000016261272a5 */ /* 0x004fe2000f8e00ff */
[----:B------:R-:W1:Y:S01]  /*0810*/  LDCU UR22, c[0x0][0x394] ;  /* 0x00007280ff1677ac */ /* 0x000e620008000800 */
[----:B----4-:R-:W-:Y:S01]  /*0820*/  UIMAD.WIDE.U32 UR20, UR38, UR8, URZ ;  /* 0x00000008261472a5 */ /* 0x010fe2000f8e00ff */
        /* <DEDUP_REMOVED lines=9> */
[C---:B------:R-:W-:Y:S01]  /*08c0*/  SHF.L.U32 R3, R20.reuse, 0x4, RZ ;  /* 0x0000000414037819 */ /* 0x040fe200000006ff */
[----:B------:R-:W-:Y:S01]  /*08d0*/  UIMAD UR25, UR38, UR9, UR21 ;  /* 0x00000009261972a4 */ /* 0x000fe2000f8e0215 */
        /* <DEDUP_REMOVED lines=11> */
[C---:B------:R-:W-:Y:S02]  /*0990*/  SHF.L.U32 R51, R20.reuse, 0x1, RZ ;  /* 0x0000000114337819 */ /* 0x040fe400000006ff */
[----:B------:R-:W-:-:S02]  /*09a0*/  IADD3 R53, PT, PT, R20, 0x200, RZ ;  /* 0x0000020014357810 */ /* 0x000fc40007ffe0ff */
[-C--:B------:R-:W-:Y:S02]  /*09b0*/  LEA.HI R29, R29, R20.reuse, RZ, 0x1b ;  /* 0x000000141d1d7211 */ /* 0x080fe400078fd8ff */
[-C--:B------:R-:W-:Y:S02]  /*09c0*/  LEA.HI R31, R31, R20.reuse, RZ, 0x1b ;  /* 0x000000141f1f7211 */ /* 0x080fe400078fd8ff */
[-C--:B------:R-:W-:Y:S02]  /*09d0*/  LEA.HI R33, R33, R20.reuse, RZ, 0x1b ;  /* 0x0000001421217211 */ /* 0x080fe400078fd8ff */
[C---:B------:R-:W-:Y:S02]  /*09e0*/  LEA.HI R50, R20.reuse, R20, RZ, 0x1b ;  /* 0x0000001414327211 */ /* 0x040fe400078fd8ff */
        /* <DEDUP_REMOVED lines=15> */
[C---:B------:R-:W-:Y:S02]  /*0ae0*/  LEA R49, R20.reuse, UR6, 0x3 ;  /* 0x0000000614317c11 */ /* 0x040fe4000f8e18ff */
[----:B------:R-:W-:Y:S02]  /*0af0*/  LEA R36, R29, UR6, 0x2 ;  /* 0x000000061d247c11 */ /* 0x000fe4000f8e10ff */
[----:B------:R-:W-:Y:S02]  /*0b00*/  LEA R35, R31, UR6, 0x2 ;  /* 0x000000061f237c11 */ /* 0x000fe4000f8e10ff */
[----:B------:R-:W-:Y:S02]  /*0b10*/  LEA R34, R33, UR6, 0x2 ;  /* 0x0000000621227c11 */ /* 0x000fe4000f8e10ff */
[----:B------:R-:W-:-:S02]  /*0b20*/  LOP3.LUT R128, R20, 0x1f, RZ, 0xc0, !PT ;  /* 0x0000001f14807812 */ /* 0x000fc400078ec0ff */
        /* <DEDUP_REMOVED lines=17> */
[----:B-1----:R-:W-:-:S07]  /*0c40*/  IADD3 R29, PT, PT, R23, R61, RZ ;  /* 0x0000003d171d7210 */ /* 0x002fce0007ffe0ff */
.L_x_5417:
[----:B------:R-:W-:Y:S01]  /*0c50*/  BAR.SYNC.DEFER_BLOCKING 0x0 ;  /* 0x0000000000007b1d */ /* 0x000fe20000010000 */
[----:B0-----:R-:W-:Y:S02]  /*0c60*/  MOV R2, UR24 ;  /* 0x0000001800027c02 */ /* 0x001fe40008000f00 */
[----:B------:R-:W-:-:S03]  /*0c70*/  MOV R3, UR26 ;  /* 0x0000001a00037c02 */ /* 0x000fc60008000f00 */
[----:B------:R-:W0:Y:S01]  /*0c80*/  S2R R58, SR_LANEID ;  /* 0x00000000003a7919 */ /* 0x000e220000000000 */
[C---:B------:R-:W-:Y:S01]  /*0c90*/  IMAD.WIDE.U32 R2, R31.reuse, 0x10, R2 ;  /* 0x000000101f027825 */ /* 0x040fe200078e0002 */
[----:B------:R-:W1:Y:S01]  /*0ca0*/  S2UR UR7, SR_CgaCtaId ;  /* 0x00000000000779c3 */ /* 0x000e620000008800 */
[----:B------:R-:W-:Y:S01]  /*0cb0*/  UMOV UR6, 0x400 ;  /* 0x0000040000067882 */ /* 0x000fe20000000000 */
[----:B------:R-:W-:Y:S01]  /*0cc0*/  MOV R16, UR27 ;  /* 0x0000001b00107c02 */ /* 0x000fe20008000f00 */
[----:B------:R-:W2:Y:S01]  /*0cd0*/  LDCU.128 UR8, c[0x0][0x410] ;  /* 0x00008200ff0877ac */ /* 0x000ea20008000c00 */
[----:B------:R-:W-:Y:S02]  /*0ce0*/  MOV R17, UR28 ;  /* 0x0000001c00117c02 */ /* 0x000fe40008000f00 */
[----:B------:R-:W-:Y:S02]  /*0cf0*/  MOV R18, UR29 ;  /* 0x0000001d00127c02 */ /* 0x000fe40008000f00 */
[----:B------:R-:W-:Y:S01]  /*0d00*/  MOV R19, UR30 ;  /* 0x0000001e00137c02 */ /* 0x000fe20008000f00 */
[----:B------:R-:W-:Y:S01]  /*0d10*/  UIADD3 UR31, UPT, UPT, UR22, -0x1, URZ ;  /* 0xffffffff161f7890 */ /* 0x000fe2000fffe0ff */
[----:B------:R-:W3:Y:S01]  /*0d20*/  LDCU.64 UR34, c[0x0][0x488] ;  /* 0x00009100ff2277ac */ /* 0x000ee20008000a00 */
[----:B----4-:R-:W4:Y:S04]  /*0d30*/  LDG.E.128 R4, desc[UR36][R2.64] ;  /* 0x0000002402047981 */ /* 0x010f28000c1e1d00 */
[----:B------:R2:W3:Y:S01]  /*0d40*/  LDG.E.128 R8, desc[UR36][R2.64+0x200] ;  /* 0x0002002402087981 */ /* 0x0004e2000c1e1d00 */
[----:B------:R-:W-:Y:S01]  /*0d50*/  IMAD.WIDE.U32 R16, R31, 0x10, R16 ;  /* 0x000000101f107825 */ /* 0x000fe200078e0010 */
[----:B-1----:R-:W-:Y:S01]  /*0d60*/  ULEA UR6, UR7, UR6, 0x18 ;  /* 0x0000000607067291 */ /* 0x002fe2000f8ec0ff */
[----:B0-----:R-:W-:-:S05]  /*0d70*/  IADD3 R28, PT, PT, R51, R58, RZ ;  /* 0x0000003a331c7210 */ /* 0x001fca0007ffe0ff */
[----:B------:R-:W-:-:S04]  /*0d80*/  LEA R28, R28, UR6, 0x4 ;  /* 0x000000061c1c7c11 */ /* 0x000fc8000f8e20ff */
[----:B--2---:R-:W-:Y:S01]  /*0d90*/  LEA R3, R58, R28, 0x4 ;  /* 0x0000001c3a037211 */ /* 0x004fe200078e20ff */
[----:B----4-:R-:W-:Y:S04]  /*0da0*/  STS.128 [R28], R4 ;  /* 0x000000041c007388 */ /* 0x010fe80000000c00 */
[----:B---3--:R-:W-:Y:S01]  /*0db0*/  STS.128 [R28+0x200], R8 ;  /* 0x000200081c007388 */ /* 0x008fe20000000c00 */
[----:B------:R-:W-:-:S03]  /*0dc0*/  NOP ;  /* 0x0000000000007918 */ /* 0x000fc60000000000 */
[----:B------:R-:W-:Y:S04]  /*0dd0*/  LDS.128 R64, [R3] ;  /* 0x0000000003407984 */ /* 0x000fe80000000c00 */
[----:B------:R-:W-:Y:S01]  /*0de0*/  LDS.128 R12, [R3+0x10] ;  /* 0x00001000030c7984 */ /* 0x000fe20000000c00 */
[----:B------:R-:W-:Y:S06]  /*0df0*/  BAR.SYNC.DEFER_BLOCKING 0x0 ;  /* 0x0000000000007b1d */ /* 0x000fec0000010000 */
[----:B------:R-:W2:Y:S04]  /*0e00*/  LDG.E.128 R24, desc[UR36][R16.64] ;  /* 0x0000002410187981 */ /* 0x000ea8000c1e1d00 */
[----:B------:R-:W3:Y:S01]  /*0e10*/  LDG.E.128 R60, desc[UR36][R16.64+0x200] ;  /* 0x00020024103c7981 */ /* 0x000ee2000c1e1d00 */
[----:B------:R-:W-:-:S03]  /*0e20*/  IMAD.WIDE.U32 R18, R31, 0x10, R18 ;  /* 0x000000101f127825 */ /* 0x000fc600078e0012 */
        /* <DEDUP_REMOVED lines=8> */
[----:B------:R-:W-:Y:S01]  /*0eb0*/  USHF.L.U32 UR6, UR31, 0xa, URZ ;  /* 0x0000000a1f067899 */ /* 0x000fe200080006ff */
[----:B------:R-:W-:-:S03]  /*0ec0*/  UMOV UR7, URZ ;  /* 0x000000ff00077c82 */ /* 0x000fc60008000000 */
[----:B------:R-:W-:-:S04]  /*0ed0*/  UIMAD.WIDE.U32 UR32, UR39, UR8, UR6 ;  /* 0x00000008272072a5 */ /* 0x000fc8000f8e0006 */
[----:B------:R-:W-:-:S03]  /*0ee0*/  UIMAD UR9, UR39, UR9, UR33 ;  /* 0x00000009270972a4 */ /* 0x000fc6000f8e0221 */
[----:B------:R-:W-:Y:S02]  /*0ef0*/  UMOV UR8, UR32 ;  /* 0x0000002000087c82 */ /* 0x000fe40008000000 */
[----:B------:R-:W-:-:S04]  /*0f00*/  UIMAD.WIDE.U32 UR8, UR38, UR10, UR8 ;  /* 0x0000000a260872a5 */ /* 0x000fc8000f8e0008 */
[----:B------:R-:W-:Y:S02]  /*0f10*/  UIMAD UR11, UR38, UR11, UR9 ;  /* 0x0000000b260b72a4 */ /* 0x000fe4000f8e0209 */
[----:B------:R-:W-:-:S04]  /*0f20*/  ULEA UR9, UP0, UR8, UR34, 0x1 ;  /* 0x0000002208097291 */ /* 0x000fc8000f8008ff */
[----:B------:R-:W-:Y:S02]  /*0f30*/  ULEA.HI.X UR8, UR8, UR35, UR11, 0x1, UP0 ;  /* 0x0000002308087291 */ /* 0x000fe400080f0c0b */
[----:B0-----:R-:W-:Y:S01]  /*0f40*/  MOV R60, UR9 ;  /* 0x00000009003c7c02 */ /* 0x001fe20008000f00 */
[----:B------:R-:W0:Y:S03]  /*0f50*/  LDCU.64 UR34, c[0x0][0x478] ;  /* 0x00008f00ff2277ac */ /* 0x000e260008000a00 */
[----:B------:R-:W-:-:S03]  /*0f60*/  MOV R61, UR8 ;  /* 0x00000008003d7c02 */ /* 0x000fc60008000f00 */
[----:B------:R-:W-:Y:S02]  /*0f70*/  IMAD.WIDE.U32 R60, R31, 0x10, R60 ;  /* 0x000000101f3c7825 */ /* 0x000fe400078e003c */
[----:B------:R-:W1:Y:S01]  /*0f80*/  LDCU.128 UR8, c[0x0][0x420] ;  /* 0x00008400ff0877ac */ /* 0x000e620008000c00 */
[----:B--2---:R-:W-:Y:S04]  /*0f90*/  STS.128 [R28], R68 ;  /* 0x000000441c007388 */ /* 0x004fe80000000c00 */
[----:B---3--:R-:W-:Y:S01]  /*0fa0*/  STS.128 [R28+0x200], R72 ;  /* 0x000200481c007388 */ /* 0x008fe20000000c00 */
        /* <DEDUP_REMOVED lines=10> */
[----:B--2---:R-:W-:Y:S01]  /*1050*/  HADD2.F32 R106, -RZ, R17.H1_H1 ;  /* 0x30000011ff6a7230 */ /* 0x004fe20000004100 */
[----:B------:R-:W1:Y:S02]  /*1060*/  LDCU.64 UR32, c[0x0][0x558] ;  /* 0x0000ab00ff2077ac */ /* 0x000e640008000a00 */
[----:B------:R-:W-:Y:S02]  /*1070*/  UIMAD UR11, UR38, UR11, UR9 ;  /* 0x0000000b260b72a4 */ /* 0x000fe4000f8e0209 */
[----:B0-----:R-:W-:-:S04]  /*1080*/  ULEA UR9, UP0, UR8, UR34, 0x1 ;  /* 0x0000002208097291 */ /* 0x001fc8000f8008ff */
[----:B------:R-:W-:Y:S02]  /*1090*/  ULEA.HI.X UR8, UR8, UR35, UR11, 0x1, UP0 ;  /* 0x0000002308087291 */ /* 0x000fe400080f0c0b */
[----:B------:R-:W-:Y:S01]  /*10a0*/  MOV R82, UR9 ;  /* 0x0000000900527c02 */ /* 0x000fe20008000f00 */
[--C-:B------:R-:W-:Y:S01]  /*10b0*/  HADD2.F32 R115, -RZ, R24.reuse.H0_H0 ;  /* 0x20000018ff737230 */ /* 0x100fe20000004100 */
[----:B------:R-:W0:Y:S02]  /*10c0*/  LDCU.64 UR34, c[0x0][0x490] ;  /* 0x00009200ff2277ac */ /* 0x000e240008000a00 */
[----:B------:R-:W-:Y:S01]  /*10d0*/  MOV R83, UR8 ;  /* 0x0000000800537c02 */ /* 0x000fe20008000f00 */
[----:B------:R-:W-:Y:S01]  /*10e0*/  HADD2.F32 R119, -RZ, R24.H1_H1 ;  /* 0x30000018ff777230 */ /* 0x000fe20000004100 */
        /* <DEDUP_REMOVED lines=8> */
[----:B------:R-:W4:Y:S04]  /*1170*/  LDG.E.128 R76, desc[UR36][R82.64] ;  /* 0x00000024524c7981 */ /* 0x000f28000c1e1d00 */
[----:B------:R1:W4:Y:S01]  /*1180*/  LDG.E.128 R72, desc[UR36][R82.64+0x200] ;  /* 0x0002002452487981 */ /* 0x000322000c1e1d00 */
[--C-:B------:R-:W-:Y:S01]  /*1190*/  HADD2.F32 R111, -RZ, R25.reuse.H0_H0 ;  /* 0x20000019ff6f7230 */ /* 0x100fe20000004100 */
[----:B--2---:R-:W-:Y:S01]  /*11a0*/  UIMAD.WIDE.U32 UR8, UR39, UR10, UR6 ;  /* 0x0000000a270872a5 */ /* 0x004fe2000f8e0006 */
[----:B------:R-:W-:-:S02]  /*11b0*/  HADD2.F32 R113, -RZ, R25.H1_H1 ;  /* 0x30000019ff717230 */ /* 0x000fc40000004100 */
[--C-:B---3--:R-:W-:Y:S01]  /*11c0*/  HADD2.F32 R90, -RZ, R68.reuse.H1_H1 ;  /* 0x30000044ff5a7230 */ /* 0x108fe20000004100 */
[----:B------:R-:W-:Y:S01]  /*11d0*/  UIMAD UR9, UR39, UR11, UR9 ;  /* 0x0000000b270972a4 */ /* 0x000fe2000f8e0209 */
[----:B------:R-:W-:Y:S01]  /*11e0*/  HADD2.F32 R91, -RZ, R68.H0_H0 ;  /* 0x20000044ff5b7230 */ /* 0x000fe20000004100 */
[----:B------:R-:W2:Y:S01]  /*11f0*/  LDCU.64 UR10, c[0x0][0x510] ;  /* 0x0000a200ff0a77ac */ /* 0x000ea20008000a00 */
[--C-:B------:R-:W-:Y:S02]  /*1200*/  HADD2.F32 R0, -RZ, R69.reuse.H0_H0 ;  /* 0x20000045ff007230 */ /* 0x100fe40000004100 */
[----:B------:R-:W-:Y:S01]  /*1210*/  FMUL.FTZ R81, R90, -1.4426950216293334961 ;  /* 0xbfb8aa3b5a517820 */ /* 0x000fe20000410000 */
[----:B------:R-:W-:Y:S02]  /*1220*/  HADD2.F32 R80, -RZ, R69.H1_H1 ;  /* 0x30000045ff507230 */ /* 0x000fe40000004100 */
[----:B------:R-:W-:Y:S01]  /*1230*/  FMUL.FTZ R68, R91, -1.4426950216293334961 ;  /* 0xbfb8aa3b5b447820 */ /* 0x000fe20000410000 */
[--C-:B------:R-:W-:Y:S01]  /*1240*/  HADD2.F32 R2, -RZ, R70.reuse.H0_H0 ;  /* 0x20000046ff027230 */ /* 0x100fe20000004100 */
[----:B------:R3:W0:Y:S01]  /*1250*/  MUFU.EX2 R95, R81 ;  /* 0x00000051005f7308 */ /* 0x0006220000000800 */
[----:B------:R-:W-:Y:S01]  /*1260*/  FMUL.FTZ R69, R0, -1.4426950216293334961 ;  /* 0xbfb8aa3b00457820 */ /* 0x000fe20000410000 */
[----:B-1----:R-:W-:-:S02]  /*1270*/  HADD2.F32 R82, -RZ, R70.H1_H1 ;  /* 0x30000046ff527230 */ /* 0x002fc40000004100 */
[----:B------:R-:W-:Y:S01]  /*1280*/  FMUL.FTZ R83, R80, -1.4426950216293334961 ;  /* 0xbfb8aa3b50537820 */ /* 0x000fe20000410000 */
[----:B------:R-:W-:Y:S02]  /*1290*/  HADD2.F32 R86, -RZ, R71.H1_H1 ;  /* 0x30000047ff567230 */ /* 0x000fe40000004100 */
[----:B------:R-:W-:Y:S01]  /*12a0*/  FMUL.FTZ R70, R2, -1.4426950216293334961 ;  /* 0xbfb8aa3b02467820 */ /* 0x000fe20000410000 */
[----:B----4-:R-:W-:Y:S02]  /*12b0*/  HADD2.F32 R93, -RZ, R61.H1_H1 ;  /* 0x3000003dff5d7230 */ /* 0x010fe40000004100 */
[----:B------:R-:W-:Y:S01]  /*12c0*/  FMUL.FTZ R84, R82, -1.4426950216293334961 ;  /* 0xbfb8aa3b52547820 */ /* 0x000fe20000410000 */
[----:B------:R-:W1:Y:S01]  /*12d0*/  MUFU.EX2 R68, R68 ;  /* 0x0000004400447308 */ /* 0x000e620000000800 */
[----:B---3--:R-:W-:Y:S02]  /*12e0*/  HADD2.F32 R81, -RZ, R71.H0_H0 ;  /* 0x20000047ff517230 */ /* 0x008fe40000004100 */
[----:B------:R-:W-:Y:S01]  /*12f0*/  FMUL.FTZ R88, R86, -1.4426950216293334961 ;  /* 0xbfb8aa3b56587820 */ /* 0x000fe20000410000 */
[----:B------:R-:W-:Y:S01]  /*1300*/  FMUL.FTZ R94, R93, -1.4426950216293334961 ;  /* 0xbfb8aa3b5d5e7820 */ /* 0x000fe20000410000 */
[--C-:B------:R-:W-:Y:S01]  /*1310*/  HADD2.F32 R87, -RZ, R60.reuse.H1_H1 ;  /* 0x3000003cff577230 */ /* 0x100fe20000004100 */
[----:B--2---:R-:W-:Y:S01]  /*1320*/  UIMAD.WIDE.U32 UR8, UR38, UR10, UR8 ;  /* 0x0000000a260872a5 */ /* 0x004fe2000f8e0008 */
[----:B------:R-:W-:Y:S01]  /*1330*/  FMUL.FTZ R71, R81, -1.4426950216293334961 ;  /* 0xbfb8aa3b51477820 */ /* 0x000fe20000410000 */
[----:B------:R-:W-:Y:S01]  /*1340*/  HADD2.F32 R85, -RZ, R60.H0_H0 ;  /* 0x2000003cff557230 */ /* 0x000fe20000004100 */
[----:B------:R-:W2:Y:S01]  /*1350*/  MUFU.EX2 R69, R69 ;  /* 0x0000004500457308 */ /* 0x000ea20000000800 */
[----:B0-----:R-:W-:Y:S01]  /*1360*/  FADD.FTZ R101, R95, 1 ;  /* 0x3f8000005f657421 */ /* 0x001fe20000010000 */
[----:B------:R-:W-:Y:S01]  /*1370*/  HADD2.F32 R92, -RZ, R62.H0_H0 ;  /* 0x2000003eff5c7230 */ /* 0x000fe20000004100 */
[----:B------:R-:W-:Y:S01]  /*1380*/  UIMAD UR10, UR38, UR11, UR9 ;  /* 0x0000000b260a72a4 */ /* 0x000fe2000f8e0209 */
[----:B------:R-:W-:Y:S01]  /*1390*/  FMUL.FTZ R60, R85, -1.4426950216293334961 ;  /* 0xbfb8aa3b553c7820 */ /* 0x000fe20000410000 */
[--C-:B------:R-:W-:Y:S01]  /*13a0*/  HADD2.F32 R110, -RZ, R26.reuse.H0_H0 ;  /* 0x2000001aff6e7230 */ /* 0x100fe20000004100 */
[----:B------:R-:W-:Y:S01]  /*13b0*/  ULEA UR9, UP0, UR8, UR32, 0x1 ;  /* 0x0000002008097291 */ /* 0x000fe2000f8008ff */
[----:B------:R-:W-:Y:S01]  /*13c0*/  HADD2.F32 R112, -RZ, R26.H1_H1 ;  /* 0x3000001aff707230 */ /* 0x000fe20000004100 */
[----:B------:R-:W0:Y:S01]  /*13d0*/  MUFU.EX2 R70, R70 ;  /* 0x0000004600467308 */ /* 0x000e220000000800 */
[----:B-1----:R-:W-:Y:S01]  /*13e0*/  FADD.FTZ R68, R68, 1 ;  /* 0x3f80000044447421 */ /* 0x002fe20000010000 */
[----:B------:R-:W-:Y:S01]  /*13f0*/  HADD2.F32 R114, -RZ, R27.H1_H1 ;  /* 0x3000001bff727230 */ /* 0x000fe20000004100 */
[----:B------:R-:W-:Y:S01]  /*1400*/  ULEA.HI.X UR8, UR8, UR33, UR10, 0x1, UP0 ;  /* 0x0000002108087291 */ /* 0x000fe200080f0c0a */
[----:B------:R-:W-:Y:S01]  /*1410*/  HADD2.F32 R89, -RZ, R63.H1_H1 ;  /* 0x3000003fff597230 */ /* 0x000fe20000004100 */
[----:B------:R-:W-:Y:S01]  /*1420*/  UISETP.NE.U32.AND UP0, UPT, UR34, URZ, UPT ;  /* 0x000000ff2200728c */ /* 0x000fe2000bf05070 */
[----:B------:R-:W-:-:S02]  /*1430*/  HADD2.F32 R143, -RZ, R4.H0_H0 ;  /* 0x20000004ff8f7230 */ /* 0x000fc40000004100 */
[----:B------:R-:W1:Y:S01]  /*1440*/  MUFU.EX2 R71, R71 ;  /* 0x0000004700477308 */ /* 0x000e620000000800 */
[----:B--2---:R-:W-:Y:S01]  /*1450*/  FADD.FTZ R69, R69, 1 ;  /* 0x3f80000045457421 */ /* 0x004fe20000010000 */
[----:B------:R-:W-:Y:S01]  /*1460*/  HADD2.F32 R145, -RZ, R4.H1_H1 ;  /* 0x30000004ff917230 */ /* 0x000fe20000004100 */
[----:B------:R-:W-:Y:S01]  /*1470*/  UISETP.NE.AND.EX UP0, UPT, UR35, URZ, UPT, UP0 ;  /* 0x000000ff2300728c */ /* 0x000fe2000bf05300 */
[--C-:B------:R-:W-:Y:S02]  /*1480*/  HADD2.F32 R147, -RZ, R5.reuse.H0_H0 ;  /* 0x20000005ff937230 */ /* 0x100fe40000004100 */
[----:B------:R-:W-:Y:S02]  /*1490*/  HADD2.F32 R149, -RZ, R5.H1_H1 ;  /* 0x30000005ff957230 */ /* 0x000fe40000004100 */
[----:B------:R2:W3:Y:S01]  /*14a0*/  MUFU.EX2 R98, R84 ;  /* 0x0000005400627308 */ /* 0x0004e20000000800 */
[----:B0-----:R-:W-:Y:S01]  /*14b0*/  FADD.FTZ R99, R70, 1 ;  /* 0x3f80000046637421 */ /* 0x001fe20000010000 */
[----:B------:R-:W-:-:S02]  /*14c0*/  HADD2.F32 R151, -RZ, R6.H0_H0 ;  /* 0x20000006ff977230 */ /* 0x000fc40000004100 */
[----:B------:R-:W-:Y:S02]  /*14d0*/  HADD2.F32 R153, -RZ, R6.H1_H1 ;  /* 0x30000006ff997230 */ /* 0x000fe40000004100 */
[----:B------:R-:W-:Y:S02]  /*14e0*/  HADD2.F32 R155, -RZ, R7.H0_H0 ;  /* 0x20000007ff9b7230 */ /* 0x000fe40000004100 */
[----:B------:R-:W0:Y:S01]  /*14f0*/  MUFU.EX2 R107, R94 ;  /* 0x0000005e006b7308 */ /* 0x000e220000000800 */
[----:B--2---:R-:W-:Y:S02]  /*1500*/  HADD2.F32 R84, -RZ, R61.H0_H0 ;  /* 0x2000003dff547230 */ /* 0x004fe40000004100 */
[----:B-1----:R-:W-:Y:S01]  /*1510*/  FADD.FTZ R118, R71, 1 ;  /* 0x3f80000047767421 */ /* 0x002fe20000010000 */
[----:B------:R-:W-:Y:S02]  /*1520*/  HADD2.F32 R157, -RZ, R7.H1_H1 ;  /* 0x30000007ff9d7230 */ /* 0x000fe40000004100 */
[----:B------:R-:W-:-:S02]  /*1530*/  HADD2.F32 R159, -RZ, R8.H0_H0 ;  /* 0x20000008ff9f7230 */ /* 0x000fc40000004100 */
[----:B------:R-:W-:Y:S01]  /*1540*/  FMUL.FTZ R61, R84, -1.4426950216293334961 ;  /* 0xbfb8aa3b543d7820 */ /* 0x000fe20000410000 */
[----:B------:R-:W-:Y:S01]  /*1550*/  HADD2.F32 R161, -RZ, R8.H1_H1 ;  /* 0x30000008ffa17230 */ /* 0x000fe20000004100 */
[----:B------:R-:W1:Y:S01]  /*1560*/  MUFU.RCP R94, R68 ;  /* 0x00000044005e7308 */ /* 0x000e620000001000 */
[----:B---3--:R-:W-:Y:S01]  /*1570*/  FADD.FTZ R98, R98, 1 ;  /* 0x3f80000062627421 */ /* 0x008fe20000010000 */
[--C-:B------:R-:W-:Y:S01]  /*1580*/  HADD2.F32 R163, -RZ, R9.reuse.H0_H0 ;  /* 0x20000009ffa37230 */ /* 0x100fe20000004100 */
[----:B------:R-:W-:Y:S01]  /*1590*/  MOV R8, UR9 ;  /* 0x0000000900087c02 */ /* 0x000fe20008000f00 */
[----:B------:R-:W-:Y:S01]  /*15a0*/  HADD2.F32 R165, -RZ, R9.H1_H1 ;  /* 0x30000009ffa57230 */ /* 0x000fe20000004100 */
[----:B------:R-:W-:-:S03]  /*15b0*/  MOV R9, UR8 ;  /* 0x0000000800097c02 */ /* 0x000fc60008000f00 */
[----:B------:R-:W-:Y:S01]  /*15c0*/  MUFU.RCP R95, R69 ;  /* 0x00000045005f7308 */ /* 0x000fe20000001000 */
[----:B0-----:R-:W-:Y:S01]  /*15d0*/  FADD.FTZ R124, R107, 1 ;  /* 0x3f8000006b7c7421 */ /* 0x001fe20000010000 */
[----:B------:R-:W-:Y:S02]  /*15e0*/  HADD2.F32 R107, -RZ, R18.H1_H1 ;  /* 0x30000012ff6b7230 */ /* 0x000fe40000004100 */
[----:B------:R-:W-:-:S04]  /*15f0*/  IMAD.WIDE.U32 R8, R31, 0x10, R8 ;  /* 0x000000101f087825 */ /* 0x000fc800078e0008 */
[----:B------:R0:W2:Y:S01]  /*1600*/  MUFU.EX2 R96, R83 ;  /* 0x0000005300607308 */ /* 0x0000a20000000800 */
[----:B-1----:R-:W-:-:S04]  /*1610*/  FADD.FTZ R24, -R94, 1 ;  /* 0x3f8000005e187421 */ /* 0x002fc80000010100 */
[C---:B------:R-:W-:Y:S01]  /*1620*/  FFMA.FTZ R24, R91.reuse, R24, 1 ;  /* 0x3f8000005b187423 */ /* 0x040fe20000010018 */
[----:B------:R-:W-:Y:S02]  /*1630*/  FMUL.FTZ R91, R91, R94 ;  /* 0x0000005e5b5b7220 */ /* 0x000fe40000410000 */
[----:B------:R-:W1:Y:S01]  /*1640*/  MUFU.EX2 R105, R61 ;  /* 0x0000003d00697308 */ /* 0x000e620000000800 */
[----:B0-----:R-:W-:-:S07]  /*1650*/  FMUL.FTZ R83, R87, -1.4426950216293334961 ;  /* 0xbfb8aa3b57537820 */ /* 0x001fce0000410000 */
[----:B------:R0:W3:Y:S01]  /*1660*/  MUFU.EX2 R104, R83 ;  /* 0x0000005300687308 */ /* 0x0000e20000000800 */
[----:B--2---:R-:W-:-:S07]  /*1670*/  FADD.FTZ R96, R96, 1 ;  /* 0x3f80000060607421 */ /* 0x004fce0000010000 */
[----:B------:R2:W4:Y:S01]  /*1680*/  MUFU.EX2 R102, R60 ;  /* 0x0000003c00667308 */ /* 0x0005220000000800 */
[----:B-1----:R-:W-:Y:S01]  /*1690*/  FADD.FTZ R125, R105, 1 ;  /* 0x3f800000697d7421 */ /* 0x002fe20000010000 */
[----:B------:R-:W-:Y:S02]  /*16a0*/  HADD2.F32 R105, -RZ, R17.H0_H0 ;  /* 0x20000011ff697230 */ /* 0x000fe40000004100 */
[----:B0-----:R-:W-:Y:S02]  /*16b0*/  HADD2.F32 R83, -RZ, R63.H0_H0 ;  /* 0x2000003fff537230 */ /* 0x001fe40000004100 */
[----:B------:R-:W-:Y:S02]  /*16c0*/  FMUL.FTZ R63, R89, -1.4426950216293334961 ;  /* 0xbfb8aa3b593f7820 */ /* 0x000fe40000410000 */
[----:B------:R0:W-:Y:S01]  /*16d0*/  MUFU.RCP R103, R98 ;  /* 0x0000006200677308 */ /* 0x0001e20000001000 */
[----:B---3--:R-:W-:Y:S01]  /*16e0*/  FADD.FTZ R122, R104, 1 ;  /* 0x3f800000687a7421 */ /* 0x008fe20000010000 */
[----:B------:R-:W-:-:S02]  /*16f0*/  HADD2.F32 R104, -RZ, R16.H1_H1 ;  /* 0x30000010ff687230 */ /* 0x000fc40000004100 */
[----:B--2---:R-:W-:Y:S01]  /*1700*/  FMUL.FTZ R60, R92, -1.4426950216293334961 ;  /* 0xbfb8aa3b5c3c7820 */ /* 0x004fe20000410000 */
[----:B------:R-:W-:-:S03]  /*1710*/  FMUL.FTZ R61, R83, -1.4426950216293334961 ;  /* 0xbfb8aa3b533d7820 */ /* 0x000fc60000410000 */
[----:B------:R1:W2:Y:S01]  /*1720*/  MUFU.EX2 R100, R88 ;  /* 0x0000005800647308 */ /* 0x0002a20000000800 */
[----:B0-----:R-:W-:Y:S02]  /*1730*/  HADD2.F32 R98, -RZ, R19.H1_H1 ;  /* 0x30000013ff627230 */ /* 0x001fe40000004100 */
[----:B----4-:R-:W-:-:S05]  /*1740*/  FADD.FTZ R102, R102, 1 ;  /* 0x3f80000066667421 */ /* 0x010fca0000010000 */
[----:B------:R-:W-:Y:S01]  /*1750*/  MUFU.RCP R101, R101 ;  /* 0x0000006500657308 */ /* 0x000fe20000001000 */
[----:B-1----:R-:W-:-:S05]  /*1760*/  HADD2.F32 R88, -RZ, R62.H1_H1 ;  /* 0x3000003eff587230 */ /* 0x002fca0000004100 */
[----:B------:R-:W-:Y:S02]  /*1770*/  FMUL.FTZ R62, R88, -1.4426950216293334961 ;  /* 0xbfb8aa3b583e7820 */ /* 0x000fe40000410000 */
[----:B------:R-:W-:Y:S01]  /*1780*/  MUFU.RCP R99, R99 ;  /* 0x0000006300637308 */ /* 0x000fe20000001000 */
[----:B--2---:R-:W-:-:S07]  /*1790*/  FADD.FTZ R100, R100, 1 ;  /* 0x3f80000064647421 */ /* 0x004fce0000010000 */
[----:B------:R-:W-:Y:S08]  /*17a0*/  MUFU.RCP R97, R96 ;  /* 0x0000006000617308 */ /* 0x000ff00000001000 */
[----:B------:R-:W-:Y:S08]  /*17b0*/  MUFU.RCP R120, R102 ;  /* 0x0000006600787308 */ /* 0x000ff00000001000 */
[----:B------:R0:W1:Y:S08]  /*17c0*/  MUFU.EX2 R126, R60 ;  /* 0x0000003c007e7308 */ /* 0x0000700000000800 */
[----:B------:R-:W-:Y:S01]  /*17d0*/  MUFU.RCP R118, R118 ;  /* 0x0000007600767308 */ /* 0x000fe20000001000 */
[----:B0-----:R-:W-:-:S07]  /*17e0*/  HADD2.F32 R60, -RZ, R64.H0_H0 ;  /* 0x20000040ff3c7230 */ /* 0x001fce0000004100 */
[----:B------:R0:W2:Y:S01]  /*17f0*/  MUFU.EX2 R129, R62 ;  /* 0x0000003e00817308 */ /* 0x0000a20000000800 */
[----:B-1----:R-:W-:-:S07]  /*1800*/  FADD.FTZ R126, R126, 1 ;  /* 0x3f8000007e7e7421 */ /* 0x002fce0000010000 */
[----:B------:R-:W1:Y:S01]  /*1810*/  MUFU.RCP R121, R100 ;  /* 0x0000006400797308 */ /* 0x000e620000001000 */
[----:B0-----:R-:W-:Y:S02]  /*1820*/  HADD2.F32 R62, -RZ, R64.H1_H1 ;  /* 0x30000040ff3e7230 */ /* 0x001fe40000004100 */
[----:B------:R-:W-:-:S05]  /*1830*/  HADD2.F32 R64, -RZ, R65.H1_H1 ;  /* 0x30000041ff407230 */ /* 0x000fca0000004100 */
[----:B------:R0:W3:Y:S01]  /*1840*/  MUFU.EX2 R130, R61 ;  /* 0x0000003d00827308 */ /* 0x0000e20000000800 */
[----:B--2---:R-:W-:-:S07]  /*1850*/  FADD.FTZ R129, R129, 1 ;  /* 0x3f80000081817421 */ /* 0x004fce0000010000 */
[----:B------:R2:W-:Y:S01]  /*1860*/  MUFU.EX2 R134, R63 ;  /* 0x0000003f00867308 */ /* 0x0005e20000000800 */
[----:B0-----:R-:W-:Y:S02]  /*1870*/  HADD2.F32 R61, -RZ, R65.H0_H0 ;  /* 0x20000041ff3d7230 */ /* 0x001fe40000004100 */
[--C-:B------:R-:W-:Y:S02]  /*1880*/  HADD2.F32 R65, -RZ, R67.reuse.H0_H0 ;  /* 0x20000043ff417230 */ /* 0x100fe40000004100 */
[----:B------:R-:W-:-:S03]  /*1890*/  HADD2.F32 R67, -RZ, R67.H1_H1 ;  /* 0x30000043ff437230 */ /* 0x000fc60000004100 */
[----:B------:R-:W-:Y:S01]  /*18a0*/  MUFU.RCP R122, R122 ;  /* 0x0000007a007a7308 */ /* 0x000fe20000001000 */
[--C-:B--2---:R-:W-:Y:S02]  /*18b0*/  HADD2.F32 R63, -RZ, R66.reuse.H0_H0 ;  /* 0x20000042ff3f7230 */ /* 0x104fe40000004100 */
[----:B------:R-:W-:-:S05]  /*18c0*/  HADD2.F32 R66, -RZ, R66.H1_H1 ;  /* 0x30000042ff427230 */ /* 0x000fca0000004100 */
[----:B------:R-:W-:Y:S08]  /*18d0*/  MUFU.RCP R125, R125 ;  /* 0x0000007d007d7308 */ /* 0x000ff00000001000 */
[----:B------:R-:W0:Y:S08]  /*18e0*/  MUFU.RCP R127, R126 ;  /* 0x0000007e007f7308 */ /* 0x000e300000001000 */
[----:B------:R-:W2:Y:S08]  /*18f0*/  MUFU.RCP R124, R124 ;  /* 0x0000007c007c7308 */ /* 0x000eb00000001000 */
[----:B------:R-:W-:Y:S01]  /*1900*/  MUFU.RCP R167, R129 ;  /* 0x0000008100a77308 */ /* 0x000fe20000001000 */
[----:B------:R4:W-:Y:S04]  /*1910*/  STS.128 [R28], R76 ;  /* 0x0000004c1c007388 */ /* 0x0009e80000000c00 */
[----:B------:R1:W-:Y:S01]  /*1920*/  STS.128 [R28+0x200], R72 ;  /* 0x000200481c007388 */ /* 0x0003e20000000c00 */
[----:B------:R-:W-:-:S03]  /*1930*/  NOP ;  /* 0x0000000000007918 */ /* 0x000fc60000000000 */
[----:B------:R-:W2:Y:S01]  /*1940*/  LDS.128 R68, [R3] ;  /* 0x0000000003447984 */ /* 0x000ea20000000c00 */
[----:B----4-:R-:W-:Y:S02]  /*1950*/  HADD2.F32 R79, -RZ, R16.H0_H0 ;  /* 0x20000010ff4f7230 */ /* 0x010fe40000004100 */
[----:B------:R-:W-:Y:S02]  /*1960*/  HADD2.F32 R76, -RZ, R18.H0_H0 ;  /* 0x20000012ff4c7230 */ /* 0x000fe40000004100 */
[----:B------:R-:W-:Y:S02]  /*1970*/  HADD2.F32 R78, -RZ, R19.H0_H0 ;  /* 0x20000013ff4e7230 */ /* 0x000fe40000004100 */
[----:B-1----:R-:W-:Y:S01]  /*1980*/  FADD.FTZ R73, -R121, 1 ;  /* 0x3f80000079497421 */ /* 0x002fe20000010100 */
[----:B------:R-:W1:Y:S01]  /*1990*/  LDS.128 R16, [R3+0x10] ;  /* 0x0000100003107984 */ /* 0x000e620000000c00 */
[----:B------:R-:W-:Y:S02]  /*19a0*/  HADD2.F32 R77, -RZ, R27.H0_H0 ;  /* 0x2000001bff4d7230 */ /* 0x000fe40000004100 */
[----:B------:R-:W-:Y:S01]  /*19b0*/  FADD.FTZ R27, -R101, 1 ;  /* 0x3f800000651b7421 */ /* 0x000fe20000010100 */
[----:B---3--:R-:W-:Y:S01]  /*19c0*/  FADD.FTZ R75, R130, 1 ;  /* 0x3f800000824b7421 */ /* 0x008fe20000010000 */
[----:B------:R-:W-:-:S02]  /*19d0*/  FFMA.FTZ R73, R86, R73, 1 ;  /* 0x3f80000056497423 */ /* 0x000fc40000010049 */
[----:B------:R-:W-:Y:S01]  /*19e0*/  FFMA.FTZ R27, R90, R27, 1 ;  /* 0x3f8000005a1b7423 */ /* 0x000fe2000001001b */
[----:B------:R0:W3:Y:S02]  /*19f0*/  MUFU.RCP R136, R75 ;  /* 0x0000004b00887308 */ /* 0x0000e40000001000 */
[----:B0-----:R-:W-:Y:S01]  /*1a00*/  FADD.FTZ R75, -R127, 1 ;  /* 0x3f8000007f4b7421 */ /* 0x001fe20000010100 */
[--C-:B--2---:R-:W-:Y:S02]  /*1a10*/  HADD2.F32 R96, -RZ, R68.reuse.H0_H0 ;  /* 0x20000044ff607230 */ /* 0x104fe40000004100 */
[----:B------:R-:W-:Y:S02]  /*1a20*/  HADD2.F32 R102, -RZ, R68.H1_H1 ;  /* 0x30000044ff667230 */ /* 0x000fe40000004100 */
[----:B------:R-:W-:Y:S02]  /*1a30*/  HADD2.F32 R100, -RZ, R69.H0_H0 ;  /* 0x20000045ff647230 */ /* 0x000fe40000004100 */
[----:B------:R-:W-:Y:S01]  /*1a40*/  FMUL.FTZ R25, R115, R96 ;  /* 0x0000006073197220 */ /* 0x000fe20000410000 */
        /* <DEDUP_REMOVED lines=8> */
[----:B------:R-:W-:Y:S01]  /*1ad0*/  FADD.FTZ R25, -R95, 1 ;  /* 0x3f8000005f197421 */ /* 0x000fe20000010100 */
[----:B------:R-:W-:Y:S01]  /*1ae0*/  FMUL.FTZ R27, R26, R27 ;  /* 0x0000001b1a1b7220 */ /* 0x000fe20000410000 */
[----:B------:R-:W-:Y:S01]  /*1af0*/  FADD.FTZ R71, -R99, 1 ;  /* 0x3f80000063477421 */ /* 0x000fe20000010100 */
[----:B------:R-:W-:Y:S01]  /*1b00*/  FMUL.FTZ R26, R111, R100 ;  /* 0x000000646f1a7220 */ /* 0x000fe20000410000 */
[----:B------:R-:W-:Y:S01]  /*1b10*/  FMUL.FTZ R70, R110, R109 ;  /* 0x0000006d6e467220 */ /* 0x000fe20000410000 */
[----:B------:R-:W-:-:S02]  /*1b20*/  HADD2.F32 R108, -RZ, R69.H1_H1 ;  /* 0x30000045ff6c7230 */ /* 0x000fc40000004100 */
[----:B------:R-:W-:Y:S01]  /*1b30*/  FFMA.FTZ R25, R0, R25, 1 ;  /* 0x3f80000000197423 */ /* 0x000fe20000010019 */
[----:B------:R-:W-:Y:S01]  /*1b40*/  FMUL.FTZ R26, R95, R26 ;  /* 0x0000001a5f1a7220 */ /* 0x000fe20000410000 */
        /* <DEDUP_REMOVED lines=10> */
[----:B------:R-:W-:Y:S01]  /*1bf0*/  FMUL.FTZ R74, R114, R123 ;  /* 0x0000007b724a7220 */ /* 0x000fe20000410000 */
[----:B-1----:R-:W-:-:S02]  /*1c00*/  HADD2.F32 R126, -RZ, R16.H0_H0 ;  /* 0x20000010ff7e7230 */ /* 0x002fc40000004100 */
[----:B------:R-:W-:Y:S01]  /*1c10*/  FFMA.FTZ R72, R81, R26, 1 ;  /* 0x3f80000051487423 */ /* 0x000fe2000001001a */
[----:B------:R-:W-:Y:S01]  /*1c20*/  FMUL.FTZ R71, R118, R71 ;  /* 0x0000004776477220 */ /* 0x000fe20000410000 */
[----:B------:R-:W-:Y:S01]  /*1c30*/  FMUL.FTZ R68, R68, R69 ;  /* 0x0000004544447220 */ /* 0x000fe20000410000 */
[----:B------:R-:W-:Y:S01]  /*1c40*/  FADD.FTZ R69, -R103, 1 ;  /* 0x3f80000067457421 */ /* 0x000fe20000010100 */
[----:B------:R-:W-:Y:S01]  /*1c50*/  FMUL.FTZ R26, R112, R117 ;  /* 0x00000075701a7220 */ /* 0x000fe20000410000 */
[----:B------:R-:W-:Y:S01]  /*1c60*/  FMUL.FTZ R74, R121, R74 ;  /* 0x0000004a794a7220 */ /* 0x000fe20000410000 */
[----:B------:R-:W-:Y:S02]  /*1c70*/  HADD2.F32 R129, -RZ, R16.H1_H1 ;  /* 0x30000010ff817230 */ /* 0x000fe40000004100 */
[----:B------:R-:W-:Y:S01]  /*1c80*/  FADD.FTZ R16, -R120, 1 ;  /* 0x3f80000078107421 */ /* 0x000fe20000010100 */
[--C-:B------:R-:W-:Y:S02]  /*1c90*/  HADD2.F32 R130, -RZ, R17.reuse.H0_H0 ;  /* 0x20000011ff827230 */ /* 0x100fe40000004100 */
[----:B------:R-:W-:Y:S01]  /*1ca0*/  FMUL.FTZ R71, R71, R72 ;  /* 0x0000004847477220 */ /* 0x000fe20000410000 */
[----:B------:R-:W-:-:S02]  /*1cb0*/  HADD2.F32 R133, -RZ, R17.H1_H1 ;  /* 0x30000011ff857230 */ /* 0x000fc40000004100 */
[----:B------:R-:W-:Y:S01]  /*1cc0*/  FMUL.FTZ R17, R79, R126 ;  /* 0x0000007e4f117220 */ /* 0x000fe20000410000 */
[----:B------:R-:W-:Y:S01]  /*1cd0*/  FADD.FTZ R72, R134, 1 ;  /* 0x3f80000086487421 */ /* 0x000fe20000010000 */
[----:B------:R-:W-:Y:S01]  /*1ce0*/  FFMA.FTZ R69, R82, R69, 1 ;  /* 0x3f80000052457423 */ /* 0x000fe20000010045 */
[----:B------:R-:W-:Y:S01]  /*1cf0*/  FMUL.FTZ R26, R103, R26 ;  /* 0x0000001a671a7220 */ /* 0x000fe20000410000 */
[----:B------:R-:W-:Y:S01]  /*1d00*/  FMUL.FTZ R74, R74, R73 ;  /* 0x000000494a4a7220 */ /* 0x000fe20000410000 */
[--C-:B------:R-:W-:Y:S02]  /*1d10*/  HADD2.F32 R131, -RZ, R18.reuse.H0_H0 ;  /* 0x20000012ff837230 */ /* 0x100fe40000004100 */
[----:B------:R-:W-:Y:S01]  /*1d20*/  FMUL.FTZ R73, R104, R129 ;  /* 0x0000008168497220 */ /* 0x000fe20000410000 */
[----:B------:R-:W-:Y:S02]  /*1d30*/  HADD2.F32 R132, -RZ, R18.H1_H1 ;  /* 0x30000012ff847230 */ /* 0x000fe40000004100 */
[----:B------:R-:W-:Y:S01]  /*1d40*/  FADD.FTZ R18, -R122, 1 ;  /* 0x3f8000007a127421 */ /* 0x000fe20000010100 */
[----:B------:R-:W-:Y:S01]  /*1d50*/  FFMA.FTZ R16, R85, R16, 1 ;  /* 0x3f80000055107423 */ /* 0x000fe20000010010 */
[----:B------:R-:W-:Y:S01]  /*1d60*/  FMUL.FTZ R17, R120, R17 ;  /* 0x0000001178117220 */ /* 0x000fe20000410000 */
[----:B------:R0:W1:Y:S01]  /*1d70*/  MUFU.RCP R140, R72 ;  /* 0x00000048008c7308 */ /* 0x0000620000001000 */
[----:B------:R-:W-:Y:S01]  /*1d80*/  FMUL.FTZ R69, R26, R69 ;  /* 0x000000451a457220 */ /* 0x000fe20000410000 */
[----:B------:R-:W-:Y:S01]  /*1d90*/  FFMA.FTZ R18, R87, R18, 1 ;  /* 0x3f80000057127423 */ /* 0x000fe20000010012 */
[----:B------:R-:W-:Y:S01]  /*1da0*/  FMUL.FTZ R73, R122, R73 ;  /* 0x000000497a497220 */ /* 0x000fe20000410000 */
[----:B------:R-:W-:Y:S01]  /*1db0*/  FMUL.FTZ R26, R17, R16 ;  /* 0x00000010111a7220 */ /* 0x000fe20000410000 */
[----:B------:R-:W-:Y:S01]  /*1dc0*/  FADD.FTZ R17, -R125, 1 ;  /* 0x3f8000007d117421 */ /* 0x000fe20000010100 */
[----:B------:R-:W-:Y:S01]  /*1dd0*/  FMUL.FTZ R16, R105, R130 ;  /* 0x0000008269107220 */ /* 0x000fe20000410000 */
[----:B------:R-:W-:-:S02]  /*1de0*/  HADD2.F32 R135, -RZ, R19.H0_H0 ;  /* 0x20000013ff877230 */ /* 0x000fc40000004100 */
[----:B------:R-:W-:Y:S01]  /*1df0*/  FMUL.FTZ R73, R73, R18 ;  /* 0x0000001249497220 */ /* 0x000fe20000410000 */
[----:B------:R-:W-:Y:S02]  /*1e00*/  HADD2.F32 R137, -RZ, R19.H1_H1 ;  /* 0x30000013ff897230 */ /* 0x000fe40000004100 */
[----:B------:R-:W-:Y:S01]  /*1e10*/  FADD.FTZ R18, -R124, 1 ;  /* 0x3f8000007c127421 */ /* 0x000fe20000010100 */
[----:B------:R-:W-:Y:S01]  /*1e20*/  FFMA.FTZ R17, R84, R17, 1 ;  /* 0x3f80000054117423 */ /* 0x000fe20000010011 */
[----:B------:R-:W-:Y:S01]  /*1e30*/  FMUL.FTZ R19, R106, R133 ;  /* 0x000000856a137220 */ /* 0x000fe20000410000 */
[----:B------:R-:W-:Y:S01]  /*1e40*/  FMUL.FTZ R16, R125, R16 ;  /* 0x000000107d107220 */ /* 0x000fe20000410000 */
[----:B------:R-:W-:Y:S01]  /*1e50*/  FMUL.FTZ R134, R76, R131 ;  /* 0x000000834c867220 */ /* 0x000fe20000410000 */
[----:B------:R-:W-:Y:S01]  /*1e60*/  FFMA.FTZ R18, R93, R18, 1 ;  /* 0x3f8000005d127423 */ /* 0x000fe20000010012 */
[----:B------:R-:W-:Y:S01]  /*1e70*/  FMUL.FTZ R19, R124, R19 ;  /* 0x000000137c137220 */ /* 0x000fe20000410000 */
[----:B0-----:R-:W-:Y:S01]  /*1e80*/  FMUL.FTZ R72, R16, R17 ;  /* 0x0000001110487220 */ /* 0x001fe20000410000 */
[----:B------:R-:W-:Y:S01]  /*1e90*/  FFMA.FTZ R17, R92, R75, 1 ;  /* 0x3f8000005c117423 */ /* 0x000fe2000001004b */
[----:B------:R-:W-:Y:S01]  /*1ea0*/  FMUL.FTZ R134, R127, R134 ;  /* 0x000000867f867220 */ /* 0x000fe20000410000 */
[----:B---3--:R-:W-:Y:S01]  /*1eb0*/  FADD.FTZ R16, -R136, 1 ;  /* 0x3f80000088107421 */ /* 0x008fe20000010100 */
[----:B------:R-:W-:Y:S01]  /*1ec0*/  FMUL.FTZ R75, R19, R18 ;  /* 0x00000012134b7220 */ /* 0x000fe20000410000 */
[----:B------:R-:W-:Y:S01]  /*1ed0*/  FADD.FTZ R19, -R167, 1 ;  /* 0x3f800000a7137421 */ /* 0x000fe20000010100 */
[----:B------:R-:W-:Y:S01]  /*1ee0*/  FMUL.FTZ R134, R134, R17 ;  /* 0x0000001186867220 */ /* 0x000fe20000410000 */
[----:B------:R-:W-:Y:S01]  /*1ef0*/  FFMA.FTZ R18, R83, R16, 1 ;  /* 0x3f80000053127423 */ /* 0x000fe20000010010 */
[----:B-1----:R-:W-:Y:S01]  /*1f00*/  FADD.FTZ R138, -R140, 1 ;  /* 0x3f8000008c8a7421 */ /* 0x002fe20000010100 */
        /* <DEDUP_REMOVED lines=15> */
[--C-:B------:R-:W-:Y:S01]  /*2000*/  HADD2.F32 R68, -RZ, R12.reuse.H0_H0 ;  /* 0x2000000cff447230 */ /* 0x100fe20000004100 */
[----:B------:R-:W-:Y:S01]  /*2010*/  F2FP.F16.F32.PACK_AB R24, R73, R26 ;  /* 0x0000001a4918723e */ /* 0x000fe200000000ff */
[----:B------:R-:W-:Y:S01]  /*2020*/  HADD2.F32 R73, -RZ, R15.H0_H0 ;  /* 0x2000000fff497230 */ /* 0x000fe20000004100 */
[----:B------:R-:W-:Y:S01]  /*2030*/  F2FP.F16.F32.PACK_AB R18, R69, R70 ;  /* 0x000000464512723e */ /* 0x000fe200000000ff */
[----:B------:R-:W-:Y:S01]  /*2040*/  HADD2.F32 R70, -RZ, R12.H1_H1 ;  /* 0x3000000cff467230 */ /* 0x000fe20000004100 */
[----:B------:R-:W-:Y:S01]  /*2050*/  F2FP.F16.F32.PACK_AB R19, R74, R71 ;  /* 0x000000474a13723e */ /* 0x000fe200000000ff */
[----:B------:R-:W-:Y:S01]  /*2060*/  BAR.SYNC.DEFER_BLOCKING 0x0 ;  /* 0x0000000000007b1d */ /* 0x000fe20000010000 */
[----:B------:R-:W-:Y:S01]  /*2070*/  F2FP.F16.F32.PACK_AB R25, R75, R72 ;  /* 0x000000484b19723e */ /* 0x000fe200000000ff */
[--C-:B------:R-:W-:Y:S01]  /*2080*/  HADD2.F32 R69, -RZ, R13.reuse.H0_H0 ;  /* 0x2000000dff457230 */ /* 0x100fe20000004100 */
[----:B------:R-:W-:Y:S01]  /*2090*/  F2FP.F16.F32.PACK_AB R26, R139, R134 ;  /* 0x000000868b1a723e */ /* 0x000fe200000000ff */
[----:B------:R-:W-:Y:S01]  /*20a0*/  HADD2.F32 R72, -RZ, R13.H1_H1 ;  /* 0x3000000dff487230 */ /* 0x000fe20000004100 */
[----:B------:R-:W-:Y:S01]  /*20b0*/  F2FP.F16.F32.PACK_AB R27, R141, R138 ;  /* 0x0000008a8d1b723e */ /* 0x000fe200000000ff */
[----:B------:R-:W-:-:S02]  /*20c0*/  HADD2.F32 R71, -RZ, R14.H0_H0 ;  /* 0x2000000eff477230 */ /* 0x000fc40000004100 */
[----:B------:R-:W-:Y:S01]  /*20d0*/  FMUL.FTZ R92, R92, R127 ;  /* 0x0000007f5c5c7220 */ /* 0x000fe20000410000 */
[----:B------:R-:W-:Y:S02]  /*20e0*/  HADD2.F32 R74, -RZ, R14.H1_H1 ;  /* 0x3000000eff4a7230 */ /* 0x000fe40000004100 */
[----:B------:R-:W-:Y:S01]  /*20f0*/  FMUL.FTZ R101, R90, R101 ;  /* 0x000000655a657220 */ /* 0x000fe20000410000 */
        /* <DEDUP_REMOVED lines=16> */
[----:B------:R-:W-:-:S02]  /*2200*/  HADD2.F32 R141, -RZ, R10.H0_H0 ;  /* 0x2000000aff8d7230 */ /* 0x000fc40000004100 */
[----:B------:R-:W-:Y:S01]  /*2210*/  FMUL.FTZ R0, R115, R91 ;  /* 0x0000005b73007220 */ /* 0x000fe20000410000 */
[----:B------:R0:W-:Y:S01]  /*2220*/  STS.128 [R3+0x10], R24 ;  /* 0x0000101803007388 */ /* 0x0001e20000000c00 */
[----:B------:R-:W-:-:S03]  /*2230*/  NOP ;  /* 0x0000000000007918 */ /* 0x000fc60000000000 */
[----:B------:R-:W1:Y:S01]  /*2240*/  LDS.128 R12, [R28] ;  /* 0x000000001c0c7984 */ /* 0x000e620000000c00 */
[----:B------:R-:W-:Y:S02]  /*2250*/  HADD2.F32 R139, -RZ, R10.H1_H1 ;  /* 0x3000000aff8b7230 */ /* 0x000fe40000004100 */
[----:B------:R-:W-:Y:S01]  /*2260*/  FMUL.FTZ R89, R119, R101 ;  /* 0x0000006577597220 */ /* 0x000fe20000410000 */
[----:B------:R-:W-:Y:S01]  /*2270*/  FMUL.FTZ R90, R111, R95 ;  /* 0x0000005f6f5a7220 */ /* 0x000fe20000410000 */
[----:B------:R-:W2:Y:S01]  /*2280*/  LDS.128 R4, [R28+0x200] ;  /* 0x000200001c047984 */ /* 0x000ea20000000c00 */
[----:B------:R-:W-:Y:S01]  /*2290*/  FMUL.FTZ R87, R113, R97 ;  /* 0x0000006171577220 */ /* 0x000fe20000410000 */
[----:B------:R-:W-:Y:S01]  /*22a0*/  FMUL.FTZ R88, R110, R2 ;  /* 0x000000026e587220 */ /* 0x000fe20000410000 */
[----:B------:R-:W-:Y:S01]  /*22b0*/  FMUL.FTZ R85, R112, R103 ;  /* 0x0000006770557220 */ /* 0x000fe20000410000 */
[----:B------:R-:W-:Y:S01]  /*22c0*/  FMUL.FTZ R84, R114, R121 ;  /* 0x0000007972547220 */ /* 0x000fe20000410000 */
[----:B0-----:R-:W-:-:S02]  /*22d0*/  HADD2.F32 R27, -RZ, R11.H0_H0 ;  /* 0x2000000bff1b7230 */ /* 0x001fc40000004100 */
[----:B------:R-:W-:Y:S01]  /*22e0*/  FMUL.FTZ R81, R104, R122 ;  /* 0x0000007a68517220 */ /* 0x000fe20000410000 */
[----:B------:R-:W-:Y:S02]  /*22f0*/  HADD2.F32 R25, -RZ, R11.H1_H1 ;  /* 0x3000000bff197230 */ /* 0x000fe40000004100 */
[----:B------:R-:W-:Y:S01]  /*2300*/  FMUL.FTZ R82, R105, R125 ;  /* 0x0000007d69527220 */ /* 0x000fe20000410000 */
[----:B------:R-:W-:Y:S01]  /*2310*/  FMUL.FTZ R79, R106, R93 ;  /* 0x0000005d6a4f7220 */ /* 0x000fe20000410000 */
[----:B------:R-:W-:Y:S01]  /*2320*/  FMUL.FTZ R77, R107, R167 ;  /* 0x000000a76b4d7220 */ /* 0x000fe20000410000 */
[----:B------:R-:W-:Y:S01]  /*2330*/  FMUL.FTZ R78, R78, R136 ;  /* 0x000000884e4e7220 */ /* 0x000fe20000410000 */
[----:B------:R-:W-:Y:S01]  /*2340*/  FMUL.FTZ R76, R98, R140 ;  /* 0x0000008c624c7220 */ /* 0x000fe20000410000 */
[----:B-1----:R0:W-:Y:S04]  /*2350*/  STG.E.128 desc[UR36][R8.64], R12 ;  /* 0x0000000c08007986 */ /* 0x0021e8000c101d24 */
[----:B--2---:R0:W-:Y:S01]  /*2360*/  STG.E.128 desc[UR36][R8.64+0x200], R4 ;  /* 0x0002000408007986 */ /* 0x0041e2000c101d24 */
        /* <DEDUP_REMOVED lines=32> */
[----:B------:R-:W-:Y:S01]  /*2570*/  UIMAD UR9, UR39, UR9, UR33 ;  /* 0x00000009270972a4 */ /* 0x000fe2000f8e0221 */
[----:B------:R-:W-:Y:S02]  /*2580*/  UMOV UR8, UR32 ;  /* 0x0000002000087c82 */ /* 0x000fe40008000000 */
        /* <DEDUP_REMOVED lines=10> */
.L_x_5370:
[----:B------:R-:W-:Y:S01]  /*2630*/  FFMA.FTZ R2, R0, R60, R57 ;  /* 0x0000003c00027223 */ /* 0x000fe20000010039 */
[----:B------:R-:W2:Y:S01]  /*2640*/  LDCU UR8, c[0x0][0x38c] ;  /* 0x00007180ff0877ac */ /* 0x000ea20008000800 */
[----:B------:R-:W-:Y:S02]  /*2650*/  HFMA2 R106, -RZ, RZ, 0, 0 ;  /* 0x00000000ff6a7431 */ /* 0x000fe400000001ff */
[----:B-----5:R-:W-:Y:S01]  /*2660*/  FADD.FTZ R122, R155, R56 ;  /* 0x000000389b7a7221 */ /* 0x020fe20000010000 */
        /* <DEDUP_REMOVED lines=9> */
[----:B------:R-:W-:Y:S02]  /*2700*/  CS2R R92, SRZ ;  /* 0x00000000005c7805 */ /* 0x000fe4000001ff00 */
[----:B------:R-:W-:Y:S01]  /*2710*/  MOV R91, RZ ;  /* 0x000000ff005b7202 */ /* 0x000fe20000000f00 */
[--C-:B------:R-:W-:Y:S01]  /*2720*/  FADD.FTZ R129, R143, R56.reuse ;  /* 0x000000388f817221 */ /* 0x100fe20000010000 */
[----:B------:R-:W-:Y:S01]  /*2730*/  FFMA.FTZ R2, R88, R63, R5 ;  /* 0x0000003f58027223 */ /* 0x000fe20000010005 */
[--C-:B------:R-:W-:Y:S01]  /*2740*/  FADD.FTZ R127, R145, R56.reuse ;  /* 0x00000038917f7221 */ /* 0x100fe20000010000 */
[----:B------:R-:W-:Y:S01]  /*2750*/  FADD.FTZ R126, R147, R56 ;  /* 0x00000038937e7221 */ /* 0x000fe20000010000 */
[----:B--2---:R-:W-:Y:S01]  /*2760*/  UISETP.GE.AND UP0, UPT, UR8, 0x1, UPT ;  /* 0x000000010800788c */ /* 0x004fe2000bf06270 */
[----:B------:R-:W-:Y:S01]  /*2770*/  FFMA.FTZ R5, R85, R66, R2 ;  /* 0x0000004255057223 */ /* 0x000fe20000010002 */
[--C-:B------:R-:W-:Y:S01]  /*2780*/  FADD.FTZ R125, R149, R56.reuse ;  /* 0x00000038957d7221 */ /* 0x100fe20000010000 */
[--C-:B------:R-:W-:Y:S01]  /*2790*/  FADD.FTZ R124, R151, R56.reuse ;  /* 0x00000038977c7221 */ /* 0x100fe20000010000 */
[--C-:B------:R-:W-:Y:S01]  /*27a0*/  FADD.FTZ R123, R153, R56.reuse ;  /* 0x00000038997b7221 */ /* 0x100fe20000010000 */
[----:B------:R-:W-:Y:S01]  /*27b0*/  FFMA.FTZ R5, R86, R65, R5 ;  /* 0x0000004156057223 */ /* 0x000fe20000010005 */
[--C-:B------:R-:W-:Y:S01]  /*27c0*/  FADD.FTZ R120, R157, R56.reuse ;  /* 0x000000389d787221 */ /* 0x100fe20000010000 */
[--C-:B------:R-:W-:Y:S01]  /*27d0*/  FADD.FTZ R121, R159, R56.reuse ;  /* 0x000000389f797221 */ /* 0x100fe20000010000 */
[--C-:B------:R-:W-:Y:S01]  /*27e0*/  FADD.FTZ R119, R161, R56.reuse ;  /* 0x00000038a1777221 */ /* 0x100fe20000010000 */
        /* <DEDUP_REMOVED lines=29> */
[----:B------:R-:W-:-:S03]  /*29c0*/  FMUL.FTZ R107, R76, R59 ;  /* 0x0000003b4c6b7220 */ /* 0x000fc60000410000 */
[----:B------:R-:W-:Y:S01]  /*29d0*/  FFMA.FTZ R57, R76, R75, R5 ;  /* 0x0000004b4c397223 */ /* 0x000fe20000010005 */
[----:B------:R-:W-:Y:S06]  /*29e0*/  BAR.SYNC.DEFER_BLOCKING 0x0 ;  /* 0x0000000000007b1d */ /* 0x000fec0000010000 */
[----:B------:R-:W-:Y:S05]  /*29f0*/  BRA.U !UP0, `(.L_x_5371) ;  /* 0x0000003108047547 */ /* 0x000fea000b800000 */
[----:B------:R-:W0:Y:S01]  /*2a00*/  LDC.64 R114, c[0x0][0x3e0] ;  /* 0x0000f800ff727b82 */ /* 0x000e220000000a00 */
[----:B------:R-:W-:Y:S01]  /*2a10*/  UISETP.NE.AND UP0, UPT, UR22, 0x1, UPT ;  /* 0x000000011600788c */ /* 0x000fe2000bf05270 */
[----:B------:R-:W-:Y:S01]  /*2a20*/  IADD3 R26, P1, PT, R22, UR6, RZ ;  /* 0x00000006161a7c10 */ /* 0x000fe2000ff3e0ff */
[----:B------:R-:W-:Y:S01]  /*2a30*/  FMUL.FTZ R154, R129, R60 ;  /* 0x0000003c819a7220 */ /* 0x000fe20000410000 */
[----:B------:R-:W-:Y:S01]  /*2a40*/  FMUL.FTZ R153, R127, R62 ;  /* 0x0000003e7f997220 */ /* 0x000fe20000410000 */
[----:B------:R-:W-:Y:S01]  /*2a50*/  FMUL.FTZ R152, R126, R61 ;  /* 0x0000003d7e987220 */ /* 0x000fe20000410000 */
[----:B------:R-:W-:Y:S01]  /*2a60*/  FMUL.FTZ R151, R125, R64 ;  /* 0x000000407d977220 */ /* 0x000fe20000410000 */
[----:B------:R-:W-:Y:S01]  /*2a70*/  PLOP3.LUT P0, PT, PT, PT, UP0, 0x80, 0x8 ;  /* 0x000000000008781c */ /* 0x000fe20003f0f008 */
        /* <DEDUP_REMOVED lines=9> */
[----:B------:R-:W-:Y:S01]  /*2b10*/  ISETP.EQ.AND P0, PT, R128, RZ, P0 ;  /* 0x000000ff8000720c */ /* 0x000fe20000702270 */
[----:B------:R-:W-:Y:S01]  /*2b20*/  FMUL.FTZ R142, R132, R71 ;  /* 0x00000047848e7220 */ /* 0x000fe20000410000 */
[----:B------:R-:W-:Y:S01]  /*2b30*/  FMUL.FTZ R141, R135, R74 ;  /* 0x0000004a878d7220 */ /* 0x000fe20000410000 */
[----:B------:R-:W-:Y:S01]  /*2b40*/  FMUL.FTZ R140, R138, R73 ;  /* 0x000000498a8c7220 */ /* 0x000fe20000410000 */
[----:B------:R-:W-:Y:S01]  /*2b50*/  FMUL.FTZ R139, R158, R75 ;  /* 0x0000004b9e8b7220 */ /* 0x000fe20000410000 */
[----:B------:R-:W-:Y:S01]  /*2b60*/  MOV R106, RZ ;  /* 0x000000ff006a7202 */ /* 0x000fe20000000f00 */
[----:B------:R-:W2:Y:S01]  /*2b70*/  LDCU UR47, c[0x0][0x394] ;  /* 0x00007280ff2f77ac */ /* 0x000ea20008000800 */
[----:B------:R-:W-:Y:S01]  /*2b80*/  IADD3.X R27, PT, PT, RZ, R29, RZ, P1, !PT ;  /* 0x0000001dff1b7210 */ /* 0x000fe20000ffe4ff */
[----:B------:R-:W3:Y:S01]  /*2b90*/  LDCU UR48, c[0x0][0x38c] ;  /* 0x00007180ff3077ac */ /* 0x000ee20008000800 */
[----:B------:R-:W4:Y:S01]  /*2ba0*/  LDCU UR46, c[0x0][0x388] ;  /* 0x00007100ff2e77ac */ /* 0x000f220008000800 */
[----:B------:R-:W0:Y:S01]  /*2bb0*/  LDCU.64 UR40, c[0x0][0x3c0] ;  /* 0x00007800ff2877ac */ /* 0x000e220008000a00 */
[----:B------:R-:W0:Y:S01]  /*2bc0*/  LDCU.64 UR42, c[0x0][0x3a8] ;  /* 0x00007500ff2a77ac */ /* 0x000e220008000a00 */
[----:B------:R-:W0:Y:S01]  /*2bd0*/  LDCU.64 UR44, c[0x0][0x540] ;  /* 0x0000a800ff2c77ac */ /* 0x000e220008000a00 */
[----:B------:R-:W0:Y:S01]  /*2be0*/  LDCU.128 UR32, c[0x0][0x440] ;  /* 0x00008800ff2077ac */ /* 0x000e220008000c00 */
[----:B------:R-:W-:-:S05]  /*2bf0*/  UMOV UR8, URZ ;  /* 0x000000ff00087c82 */ /* 0x000fca0008000000 */
.L_x_5416:
[----:B0-----:R-:W-:Y:S01]  /*2c00*/  IMAD.WIDE.U32 R4, R114, UR8, RZ ;  /* 0x0000000872047c25 */ /* 0x001fe2000f8e00ff */
[----:B------:R-:W-:Y:S01]  /*2c10*/  UMOV UR10, UR18 ;  /* 0x00000012000a7c82 */ /* 0x000fe20008000000 */
[----:B------:R-:W-:Y:S02]  /*2c20*/  UMOV UR11, UR23 ;  /* 0x00000017000b7c82 */ /* 0x000fe40008000000 */
[----:B------:R-:W-:Y:S01]  /*2c30*/  IMAD R5, R115, UR8, R5 ;  /* 0x0000000873057c24 */ /* 0x000fe2000f8e0205 */
[----:B------:R-:W-:Y:S01]  /*2c40*/  LEA R14, P1, R4, R54, 0x1 ;  /* 0x00000036040e7211 */ /* 0x000fe200078208ff */
[----:B------:R-:W-:-:S03]  /*2c50*/  UIMAD.WIDE.U32 UR10, UR8, UR42, UR10 ;  /* 0x0000002a080a72a5 */ /* 0x000fc6000f8e000a */
[----:B------:R-:W-:Y:S01]  /*2c60*/  LEA.HI.X R15, R4, R52, R5, 0x1, P1 ;  /* 0x00000034040f7211 */ /* 0x000fe200008f0c05 */
[----:B------:R-:W-:Y:S02]  /*2c70*/  UIMAD UR9, UR8, UR43, UR11 ;  /* 0x0000002b080972a4 */ /* 0x000fe4000f8e020b */
[----:B------:R-:W-:Y:S01]  /*2c80*/  ULEA UR11, UP0, UR10, UR32, 0x2 ;  /* 0x000000200a0b7291 */ /* 0x000fe2000f8010ff */
[----:B------:R-:W-:-:S03]  /*2c90*/  IMAD.WIDE.U32 R14, R31, 0x10, R14 ;  /* 0x000000101f0e7825 */ /* 0x000fc600078e000e */
[----:B------:R-:W-:Y:S02]  /*2ca0*/  ULEA.HI.X UR10, UR10, UR33, UR9, 0x2, UP0 ;  /* 0x000000210a0a7291 */ /* 0x000fe400080f1409 */
[----:B------:R-:W-:Y:S01]  /*2cb0*/  MOV R12, UR11 ;  /* 0x0000000b000c7c02 */ /* 0x000fe20008000f00 */
[----:B-1----:R-:W5:Y:S03]  /*2cc0*/  LDG.E.128 R4, desc[UR36][R14.64] ;  /* 0x000000240e047981 */ /* 0x002f66000c1e1d00 */
[----:B------:R-:W-:Y:S01]  /*2cd0*/  MOV R13, UR10 ;  /* 0x0000000a000d7c02 */ /* 0x000fe20008000f00 */
[----:B--2---:R-:W2:Y:S04]  /*2ce0*/  LDG.E.128 R8, desc[UR36][R14.64+0x200] ;  /* 0x000200240e087981 */ /* 0x004ea8000c1e1d00 */
[----:B---3--:R0:W3:Y:S01]  /*2cf0*/  LDG.E R157, desc[UR36][R12.64] ;  /* 0x000000240c9d7981 */ /* 0x0080e2000c1e1900 */
[----:B------:R-:W-:Y:S01]  /*2d00*/  UMOV UR10, UR20 ;  /* 0x00000014000a7c82 */ /* 0x000fe20008000000 */
[----:B------:R-:W-:-:S02]  /*2d10*/  UMOV UR11, UR25 ;  /* 0x00000019000b7c82 */ /* 0x000fc40008000000 */
[----:B------:R-:W-:-:S04]  /*2d20*/  UIMAD.WIDE.U32 UR10, UR8, UR40, UR10 ;  /* 0x00000028080a72a5 */ /* 0x000fc8000f8e000a */
[----:B------:R-:W-:Y:S02]  /*2d30*/  UIMAD UR9, UR8, UR41, UR11 ;  /* 0x00000029080972a4 */ /* 0x000fe4000f8e020b */
[----:B------:R-:W-:-:S04]  /*2d40*/  ULEA UR11, UP0, UR10, UR34, 0x2 ;  /* 0x000000220a0b7291 */ /* 0x000fc8000f8010ff */
[----:B------:R-:W-:Y:S02]  /*2d50*/  ULEA.HI.X UR10, UR10, UR35, UR9, 0x2, UP0 ;  /* 0x000000230a0a7291 */ /* 0x000fe400080f1409 */
[----:B0-----:R-:W-:-:S04]  /*2d60*/  MOV R12, UR11 ;  /* 0x0000000b000c7c02 */ /* 0x001fc80008000f00 */
[----:B------:R-:W-:-:S05]  /*2d70*/  MOV R13, UR10 ;  /* 0x0000000a000d7c02 */ /* 0x000fca0008000f00 */
[----:B----4-:R0:W4:Y:S01]  /*2d80*/  LDG.E R163, desc[UR36][R12.64] ;  /* 0x000000240ca37981 */ /* 0x010122000c1e1900 */
[----:B------:R-:W1:Y:S01]  /*2d90*/  S2UR UR11, SR_CgaCtaId ;  /* 0x00000000000b79c3 */ /* 0x000e620000008800 */
[----:B------:R-:W-:-:S04]  /*2da0*/  USHF.L.U32 UR9, UR31, 0x8, URZ ;  /* 0x000000081f097899 */ /* 0x000fc800080006ff */
[----:B------:R-:W-:Y:S01]  /*2db0*/  ULOP3.LUT UR9, UR9, 0x100, URZ, 0xc0, !UPT ;  /* 0x0000010009097892 */ /* 0x000fe2000f8ec0ff */
[C---:B------:R-:W-:Y:S01]  /*2dc0*/  ISETP.NE.AND P2, PT, R20.reuse, RZ, PT ;  /* 0x000000ff1400720c */ /* 0x040fe20003f45270 */
[----:B------:R-:W-:Y:S02]  /*2dd0*/  UMOV UR10, 0x400 ;  /* 0x00000400000a7882 */ /* 0x000fe40000000000 */
[----:B------:R-:W-:Y:S01]  /*2de0*/  UIADD3 UR9, UPT, UPT, UR9, UR8, URZ ;  /* 0x0000000809097290 */ /* 0x000fe2000fffe0ff */
[----:B------:R-:W-:Y:S01]  /*2df0*/  ISETP.NE.AND P1, PT, R20, 0x3f, PT ;  /* 0x0000003f1400780c */ /* 0x000fe20003f25270 */
[----:B------:R-:W-:Y:S01]  /*2e00*/  BSSY.RECONVERGENT B0, `(.L_x_5372) ;  /* 0x0000068000007945 */ /* 0x000fe20003800200 */
[----:B-1----:R-:W-:Y:S01]  /*2e10*/  ULEA UR10, UR11, UR10, 0x18 ;  /* 0x0000000a0b0a7291 */ /* 0x002fe2000f8ec0ff */
[----:B-----5:R1:W-:Y:S04]  /*2e20*/  STS.128 [R28], R4 ;  /* 0x000000041c007388 */ /* 0x0203e80000000c00 */
[----:B--2---:R-:W-:Y:S01]  /*2e30*/  STS.128 [R28+0x200], R8 ;  /* 0x000200081c007388 */ /* 0x004fe20000000c00 */
[----:B------:R-:W-:-:S03]  /*2e40*/  NOP ;  /* 0x0000000000007918 */ /* 0x000fc60000000000 */
[----:B0-----:R-:W0:Y:S04]  /*2e50*/  LDS.128 R12, [R3] ;  /* 0x00000000030c7984 */ /* 0x001e280000000c00 */
[----:B------:R-:W2:Y:S01]  /*2e60*/  LDS.128 R16, [R3+0x10] ;  /* 0x0000100003107984 */ /* 0x000ea20000000c00 */
[----:B---3--:R-:W-:-:S04]  /*2e70*/  FMUL.FTZ R166, R157, 1.4426950216293334961 ;  /* 0x3fb8aa3b9da67820 */ /* 0x008fc80000410000 */
[-C--:B------:R-:W-:Y:S01]  /*2e80*/  FMUL.FTZ R191, R129, R166.reuse ;  /* 0x000000a681bf7220 */ /* 0x080fe20000410000 */
[-C--:B------:R-:W-:Y:S01]  /*2e90*/  FMUL.FTZ R162, R127, R166.reuse ;  /* 0x000000a67fa27220 */ /* 0x080fe20000410000 */
[----:B------:R-:W-:-:S04]  /*2ea0*/  FMUL.FTZ R161, R126, R166 ;  /* 0x000000a67ea17220 */ /* 0x000fc80000410000 */
        /* <DEDUP_REMOVED lines=14> */
[----:B-1----:R-:W-:Y:S01]  /*2f90*/  SEL R4, R53, UR9, P2 ;  /* 0x0000000935047c07 */ /* 0x002fe20009000000 */
[----:B------:R-:W1:Y:S03]  /*2fa0*/  MUFU.EX2 R162, R162 ;  /* 0x000000a200a27308 */ /* 0x000e660000000800 */
[----:B------:R-:W-:-:S05]  /*2fb0*/  LEA R4, R4, UR10, 0x2 ;  /* 0x0000000a04047c11 */ /* 0x000fca000f8e10ff */
[----:B------:R-:W1:Y:S01]  /*2fc0*/  MUFU.EX2 R161, R161 ;  /* 0x000000a100a17308 */ /* 0x000e620000000800 */
[--C-:B0-----:R-:W-:Y:S02]  /*2fd0*/  HADD2.F32 R194, -RZ, R14.reuse.H0_H0 ;  /* 0x2000000effc27230 */ /* 0x101fe40000004100 */
[----:B------:R-:W-:Y:S02]  /*2fe0*/  HADD2.F32 R196, -RZ, R14.H1_H1 ;  /* 0x3000000effc47230 */ /* 0x000fe40000004100 */
[----:B--2---:R-:W-:-:S03]  /*2ff0*/  HADD2.F32 R173, -RZ, R18.H0_H0 ;  /* 0x20000012ffad7230 */ /* 0x004fc60000004100 */
        /* <DEDUP_REMOVED lines=9> */
[--C-:B------:R-:W-:Y:S02]  /*3090*/  HADD2.F32 R185, -RZ, R16.reuse.H0_H0 ;  /* 0x20000010ffb97230 */ /* 0x100fe40000004100 */
[----:B------:R-:W-:Y:S02]  /*30a0*/  HADD2.F32 R187, -RZ, R16.H1_H1 ;  /* 0x30000010ffbb7230 */ /* 0x000fe40000004100 */
[----:B------:R-:W-:-:S03]  /*30b0*/  HADD2.F32 R175, -RZ, R17.H0_H0 ;  /* 0x20000011ffaf7230 */ /* 0x000fc60000004100 */
[----:B------:R-:W0:Y:S01]  /*30c0*/  MUFU.EX2 R165, R165 ;  /* 0x000000a500a57308 */ /* 0x000e220000000800 */
[----:B------:R-:W-:Y:S02]  /*30d0*/  HADD2.F32 R177, -RZ, R17.H1_H1 ;  /* 0x30000011ffb17230 */ /* 0x000fe40000004100 */
[----:B------:R-:W-:Y:S02]  /*30e0*/  HADD2.F32 R18, -RZ, R18.H1_H1 ;  /* 0x30000012ff127230 */ /* 0x000fe40000004100 */
[----:B------:R-:W-:-:S03]  /*30f0*/  HADD2.F32 R14, -RZ, R19.H0_H0 ;  /* 0x20000013ff0e7230 */ /* 0x000fc60000004100 */
[----:B------:R-:W0:Y:S01]  /*3100*/  MUFU.EX2 R164, R164 ;  /* 0x000000a400a47308 */ /* 0x000e220000000800 */
[----:B------:R-:W-:-:S07]  /*3110*/  HADD2.F32 R10, -RZ, R19.H1_H1 ;  /* 0x30000013ff0a7230 */ /* 0x000fce0000004100 */
[----:B------:R-:W0:Y:S01]  /*3120*/  MUFU.EX2 R167, R167 ;  /* 0x000000a700a77308 */ /* 0x000e220000000800 */
[----:B---3--:R3:W-:Y:S07]  /*3130*/  STS [R4+0x1d10], R191 ;  /* 0x001d10bf04007388 */ /* 0x0087ee0000000800 */
[----:B------:R-:W0:Y:S08]  /*3140*/  MUFU.EX2 R180, R180 ;  /* 0x000000b400b47308 */ /* 0x000e300000000800 */
[----:B------:R-:W0:Y:S08]  /*3150*/  MUFU.EX2 R169, R169 ;  /* 0x000000a900a97308 */ /* 0x000e300000000800 */
[----:B------:R-:W0:Y:S08]  /*3160*/  MUFU.EX2 R182, R182 ;  /* 0x000000b600b67308 */ /* 0x000e300000000800 */
[----:B------:R-:W0:Y:S08]  /*3170*/  MUFU.EX2 R171, R171 ;  /* 0x000000ab00ab7308 */ /* 0x000e300000000800 */
[----:B------:R-:W0:Y:S08]  /*3180*/  MUFU.EX2 R186, R186 ;  /* 0x000000ba00ba7308 */ /* 0x000e300000000800 */
[----:B------:R-:W0:Y:S08]  /*3190*/  MUFU.EX2 R183, R183 ;  /* 0x000000b700b77308 */ /* 0x000e300000000800 */
[----:B------:R-:W0:Y:S01]  /*31a0*/  MUFU.EX2 R202, R202 ;  /* 0x000000ca00ca7308 */ /* 0x000e220000000800 */
        /* <DEDUP_REMOVED lines=8> */
[C---:B---3--:R-:W-:Y:S01]  /*3230*/  FMUL.FTZ R4, R163.reuse, R185 ;  /* 0x000000b9a3047220 */ /* 0x048fe20000410000 */
        /* <DEDUP_REMOVED lines=34> */
.L_x_5373:
[----:B------:R-:W-:-:S06]  /*3460*/  LEA R203, R20, UR10, 0x2 ;  /* 0x0000000a14cb7c11 */ /* 0x000fcc000f8e10ff */
[----:B------:R-:W0:Y:S02]  /*3470*/  LDS R203, [R203+0x2514] ;  /* 0x00251400cbcb7984 */ /* 0x000e240000000800 */
.L_x_5374:
[----:B------:R-:W-:Y:S05]  /*3480*/  BSYNC.RECONVERGENT B0 ;  /* 0x0000000000007941 */ /* 0x000fea0003800200 */
.L_x_5372:
[----:B------:R-:W2:Y:S01]  /*3490*/  @P0 LDC R5, c[0x0][0x38c] ;  /* 0x0000e300ff050b82 */ /* 0x000ea20000000800 */
[----:B------:R-:W-:Y:S01]  /*34a0*/  MOV R4, UR22 ;  /* 0x0000001600047c02 */ /* 0x000fe20008000f00 */
[----:B------:R-:W-:Y:S01]  /*34b0*/  HFMA2 R8, -RZ, RZ, 1.875, 0 ;  /* 0x3f800000ff087431 */ /* 0x000fe200000001ff */
[----:B------:R-:W-:Y:S02]  /*34c0*/  MOV R7, 0x8 ;  /* 0x0000000800077802 */ /* 0x000fe40000000f00 */
[----:B------:R-:W-:Y:S01]  /*34d0*/  @P0 IADD3 R4, PT, PT, R4, -0x2, RZ ;  /* 0xfffffffe04040810 */ /* 0x000fe20007ffe0ff */
[----:B------:R-:W-:Y:S01]  /*34e0*/  FMUL.FTZ R6, R191, R162 ;  /* 0x000000a2bf067220 */ /* 0x000fe20000410000 */
[----:B------:R-:W-:-:S03]  /*34f0*/  MOV R9, RZ ;  /* 0x000000ff00097202 */ /* 0x000fc60000000f00 */
        /* <DEDUP_REMOVED lines=71> */
.L_x_5434:
[----:B------:R-:W-:Y:S01]  /*3970*/  ISETP.GE.AND P3, PT, R58, 0x10, PT ;  /* 0x000000103a00780c */ /* 0x000fe20003f66270 */
[----:B----4-:R-:W-:Y:S01]  /*3980*/  FFMA.FTZ R4, R6, R4, R5 ;  /* 0x0000000406047223 */ /* 0x010fe20000010005 */
[----:B------:R-:W-:-:S04]  /*3990*/  UMOV UR9, 0xffffffff ;  /* 0xffffffff00097882 */ /* 0x000fc80000000000 */
[----:B------:R-:W-:-:S07]  /*39a0*/  FSEL R7, R5, R4, !P3 ;  /* 0x0000000405077208 */ /* 0x000fce0005800000 */
[----:B--23--:R-:W-:Y:S01]  /*39b0*/  @P3 FMUL.FTZ R6, R6, R15 ;  /* 0x0000000f06063220 */ /* 0x00cfe20000410000 */
[----:B------:R-:W-:Y:S06]  /*39c0*/  BRA.DIV UR9, `(.L_x_5377) ;  /* 0x0000003209507947 */ /* 0x000fec000b800000 */
.L_x_5437:
[----:B------:R-:W-:-:S03]  /*39d0*/  UMOV UR9, 0xffffffff ;  /* 0xffffffff00097882 */ /* 0x000fc60000000000 */
[----:B------:R-:W-:Y:S05]  /*39e0*/  BRA.DIV UR9, `(.L_x_5378) ;  /* 0x0000003209707947 */ /* 0x000fea000b800000 */
.L_x_5440:
[----:B------:R-:W-:-:S03]  /*39f0*/  UMOV UR9, 0xffffffff ;  /* 0xffffffff00097882 */ /* 0x000fc60000000000 */
[----:B------:R-:W-:Y:S05]  /*3a00*/  BRA.DIV UR9, `(.L_x_5379) ;  /* 0x0000003209907947 */ /* 0x000fea000b800000 */
[----:B------:R2:W3:Y:S04]  /*3a10*/  SHFL.UP PT, R15, R6, 0x1, RZ ;  /* 0x04200000060f7989 */ /* 0x0004e800000e00ff */
[----:B------:R2:W4:Y:S04]  /*3a20*/  SHFL.UP PT, R166, R7, 0x1, RZ ;  /* 0x0420000007a67989 */ /* 0x00052800000e00ff */
[----:B-----5:R2:W0:Y:S04]  /*3a30*/  SHFL.IDX PT, R4, R8, RZ, 0x1f ;  /* 0x00001fff08047589 */ /* 0x02042800000e0000 */
[----:B------:R2:W0:Y:S02]  /*3a40*/  SHFL.IDX PT, R5, R9, RZ, 0x1f ;  /* 0x00001fff09057589 */ /* 0x00042400000e0000 */
.L_x_5446:
[----:B--2---:R-:W2:Y:S01]  /*3a50*/  LDS.64 R6, [R30+0x1900] ;  /* 0x001900001e067984 */ /* 0x004ea20000000a00 */
[C---:B0--34-:R-:W-:Y:S01]  /*3a60*/  @P2 FFMA.FTZ R5, R15.reuse, R5, R166 ;  /* 0x000000050f052223 */ /* 0x059fe200000100a6 */
[----:B------:R-:W-:-:S03]  /*3a70*/  @P2 FMUL.FTZ R4, R15, R4 ;  /* 0x000000040f042220 */ /* 0x000fc60000410000 */
[-C--:B--2---:R-:W-:Y:S01]  /*3a80*/  FFMA.FTZ R7, R5, R6.reuse, R7 ;  /* 0x0000000605077223 */ /* 0x084fe20000010007 */
[----:B------:R-:W-:-:S05]  /*3a90*/  FMUL.FTZ R6, R4, R6 ;  /* 0x0000000604067220 */ /* 0x000fca0000410000 */
[----:B------:R3:W-:Y:S02]  /*3aa0*/  STS.128 [R30+0x1900], R4 ;  /* 0x001900041e007388 */ /* 0x0007e40000000c00 */
.L_x_5375:
[----:B------:R-:W-:Y:S05]  /*3ab0*/  WARPSYNC.ALL ;  /* 0x0000000000007948 */ /* 0x000fea0003800000 */
[----:B------:R-:W-:Y:S01]  /*3ac0*/  BAR.SYNC.DEFER_BLOCKING 0x0 ;  /* 0x0000000000007b1d */ /* 0x000fe20000010000 */
[C---:B01-3--:R-:W-:Y:S01]  /*3ad0*/  FMUL.FTZ R6, R202.reuse, R203 ;  /* 0x000000cbca067220 */ /* 0x04bfe20000410000 */
[----:B--2---:R-:W-:Y:S01]  /*3ae0*/  FFMA.FTZ R5, R202, R201, R199 ;  /* 0x000000c9ca057223 */ /* 0x004fe200000100c7 */
[----:B------:R-:W-:Y:S01]  /*3af0*/  UISETP.GE.AND UP0, UPT, UR22, UR47, UPT ;  /* 0x0000002f1600728c */ /* 0x000fe2000bf06270 */
[----:B-----5:R-:W-:Y:S02]  /*3b00*/  HFMA2 R8, -RZ, RZ, 1.875, 0 ;  /* 0x3f800000ff087431 */ /* 0x020fe400000001ff */
[C---:B------:R-:W-:Y:S01]  /*3b10*/  FMUL.FTZ R7, R183.reuse, R6 ;  /* 0x00000006b7077220 */ /* 0x040fe20000410000 */
[----:B------:R-:W-:Y:S01]  /*3b20*/  FFMA.FTZ R5, R183, R5, R210 ;  /* 0x00000005b7057223 */ /* 0x000fe200000100d2 */
[----:B------:R-:W-:Y:S01]  /*3b30*/  ULEA UR11, UR8, UR10, 0x3 ;  /* 0x0000000a080b7291 */ /* 0x000fe2000f8e18ff */
[----:B------:R-:W-:Y:S01]  /*3b40*/  MOV R9, RZ ;  /* 0x000000ff00097202 */ /* 0x000fe20000000f00 */
[C---:B------:R-:W-:Y:S01]  /*3b50*/  FMUL.FTZ R6, R186.reuse, R7 ;  /* 0x00000007ba067220 */ /* 0x040fe20000410000 */
[----:B------:R-:W-:Y:S01]  /*3b60*/  FFMA.FTZ R5, R186, R5, R197 ;  /* 0x00000005ba057223 */ /* 0x000fe200000100c5 */
[----:B------:R-:W-:-:S02]  /*3b70*/  PLOP3.LUT P2, PT, PT, PT, UP0, 0x80, 0x8 ;  /* 0x000000000008781c */ /* 0x000fc40003f4f008 */
[C---:B------:R-:W-:Y:S01]  /*3b80*/  FMUL.FTZ R7, R171.reuse, R6 ;  /* 0x00000006ab077220 */ /* 0x040fe20000410000 */
[----:B------:R-:W-:Y:S01]  /*3b90*/  FFMA.FTZ R5, R171, R5, R208 ;  /* 0x00000005ab057223 */ /* 0x000fe200000100d0 */
[----:B------:R-:W-:Y:S02]  /*3ba0*/  ISETP.NE.OR P2, PT, R128, RZ, P2 ;  /* 0x000000ff8000720c */ /* 0x000fe40001745670 */
[C---:B------:R-:W-:Y:S01]  /*3bb0*/  FMUL.FTZ R6, R182.reuse, R7 ;  /* 0x00000007b6067220 */ /* 0x040fe20000410000 */
[----:B------:R-:W-:-:S03]  /*3bc0*/  FFMA.FTZ R5, R182, R5, R195 ;  /* 0x00000005b6057223 */ /* 0x000fc600000100c3 */
[C---:B------:R-:W-:Y:S01]  /*3bd0*/  FMUL.FTZ R7, R169.reuse, R6 ;  /* 0x00000006a9077220 */ /* 0x040fe20000410000 */
[----:B------:R-:W-:Y:S01]  /*3be0*/  FFMA.FTZ R5, R169, R5, R206 ;  /* 0x00000005a9057223 */ /* 0x000fe200000100ce */
[----:B------:R-:W0:Y:S03]  /*3bf0*/  LDS R4, [R49+0x1904] ;  /* 0x0019040031047984 */ /* 0x000e260000000800 */
[----:B------:R-:W-:Y:S02]  /*3c00*/  FFMA.FTZ R5, R180, R5, R193 ;  /* 0x00000005b4057223 */ /* 0x000fe400000100c1 */
[----:B------:R-:W1:Y:S02]  /*3c10*/  @!P2 LDS.64 R8, [UR11+0x2610] ;  /* 0x0026100bff08a984 */ /* 0x000e640008000a00 */
        /* <DEDUP_REMOVED lines=87> */
.L_x_5463:
        /* <DEDUP_REMOVED lines=8> */
.L_x_5380:
[----:B0-----:R-:W-:Y:S01]  /*4210*/  FMUL.FTZ R5, R184, R191 ;  /* 0x000000bfb8057220 */ /* 0x001fe20000410000 */
[----:B------:R-:W-:Y:S05]  /*4220*/  WARPSYNC.ALL ;  /* 0x0000000000007948 */ /* 0x000fea0003800000 */
[----:B------:R-:W-:Y:S01]  /*4230*/  BAR.SYNC.DEFER_BLOCKING 0x0 ;  /* 0x0000000000007b1d */ /* 0x000fe20000010000 */
        /* <DEDUP_REMOVED lines=14> */
[C---:B------:R-:W-:Y:S01]  /*4320*/  FMUL.FTZ R7, R163.reuse, R205 ;  /* 0x000000cda3077220 */ /* 0x040fe20000410000 */
[C---:B------:R-:W-:Y:S01]  /*4330*/  FMUL.FTZ R188, R163.reuse, R216 ;  /* 0x000000d8a3bc7220 */ /* 0x040fe20000410000 */
[----:B------:R-:W-:Y:S01]  /*4340*/  FMUL.FTZ R190, R163, R212 ;  /* 0x000000d4a3be7220 */ /* 0x000fe20000410000 */
[----:B------:R-:W-:Y:S01]  /*4350*/  FFMA.FTZ R194, R88, R194, R5 ;  /* 0x000000c258c27223 */ /* 0x000fe20000010005 */
[----:B------:R-:W-:Y:S01]  /*4360*/  FMUL.FTZ R175, R175, R166 ;  /* 0x000000a6afaf7220 */ /* 0x000fe20000410000 */
[----:B------:R-:W-:Y:S01]  /*4370*/  FMUL.FTZ R188, R87, R188 ;  /* 0x000000bc57bc7220 */ /* 0x000fe20000410000 */
[C---:B------:R-:W-:Y:S01]  /*4380*/  FMUL.FTZ R190, R85.reuse, R190 ;  /* 0x000000be55be7220 */ /* 0x040fe20000410000 */
[----:B------:R-:W-:Y:S01]  /*4390*/  FFMA.FTZ R5, R85, R196, R194 ;  /* 0x000000c455057223 */ /* 0x000fe200000100c2 */
[C---:B------:R-:W-:Y:S01]  /*43a0*/  FMUL.FTZ R194, R163.reuse, R170 ;  /* 0x000000aaa3c27220 */ /* 0x040fe20000410000 */
[----:B------:R-:W0:Y:S01]  /*43b0*/  LDS R184, [R49+0x1b14] ;  /* 0x001b140031b87984 */ /* 0x000e220000000800 */
[C---:B------:R-:W-:Y:S01]  /*43c0*/  FMUL.FTZ R196, R163.reuse, R168 ;  /* 0x000000a8a3c47220 */ /* 0x040fe20000410000 */
[----:B------:R-:W-:Y:S01]  /*43d0*/  FFMA.FTZ R5, R86, R198, R5 ;  /* 0x000000c656057223 */ /* 0x000fe20000010005 */
[----:B------:R-:W-:Y:S01]  /*43e0*/  FMUL.FTZ R198, R163, R178 ;  /* 0x000000b2a3c67220 */ /* 0x000fe20000410000 */
[----:B------:R1:W-:Y:S01]  /*43f0*/  @!P1 STS.64 [UR11+0x2610], R8 ;  /* 0x00261008ff009988 */ /* 0x0003e20008000a0b */
        /* <DEDUP_REMOVED lines=12> */
[----:B------:R2:W-:Y:S01]  /*44c0*/  STS [R48+0x850], R5 ;  /* 0x0008500530007388 */ /* 0x0005e20000000800 */
[----:B------:R-:W-:Y:S01]  /*44d0*/  FMUL.FTZ R7, R163, R15 ;  /* 0x0000000fa3077220 */ /* 0x000fe20000410000 */
[----:B-1----:R-:W-:Y:S01]  /*44e0*/  FMUL.FTZ R8, R88, R181 ;  /* 0x000000b558087220 */ /* 0x002fe20000410000 */
[----:B------:R-:W-:Y:S01]  /*44f0*/  FMUL.FTZ R177, R177, R178 ;  /* 0x000000b2b1b17220 */ /* 0x000fe20000410000 */
[----:B------:R1:W-:Y:S01]  /*4500*/  STS [R47+0x4], R4 ;  /* 0x000004042f007388 */ /* 0x0003e20000000800 */
[----:B------:R-:W-:Y:S01]  /*4510*/  FMUL.FTZ R192, R86, R7 ;  /* 0x0000000756c07220 */ /* 0x000fe20000410000 */
[-C--:B------:R-:W-:Y:S01]  /*4520*/  FMUL.FTZ R7, R163, R17.reuse ;  /* 0x00000011a3077220 */ /* 0x080fe20000410000 */
[----:B------:R-:W-:Y:S01]  /*4530*/  P2R R185, PR, RZ, 0x2 ;  /* 0x00000002ffb97803 */ /* 0x000fe20000000000 */
[----:B------:R3:W-:Y:S01]  /*4540*/  STS [R47+0x8], R6 ;  /* 0x000008062f007388 */ /* 0x0007e20000000800 */
[----:B------:R-:W-:Y:S01]  /*4550*/  FMUL.FTZ R173, R173, R176 ;  /* 0x000000b0adad7220 */ /* 0x000fe20000410000 */
[C---:B--2---:R-:W-:Y:S01]  /*4560*/  FMUL.FTZ R5, R163.reuse, R172 ;  /* 0x000000aca3057220 */ /* 0x044fe20000410000 */
[----:B------:R-:W-:Y:S01]  /*4570*/  FMUL.FTZ R14, R14, R17 ;  /* 0x000000110e0e7220 */ /* 0x000fe20000410000 */
[----:B------:R-:W-:Y:S01]  /*4580*/  STS [R47+0xc], R188 ;  /* 0x00000cbc2f007388 */ /* 0x000fe20000000800 */
[----:B------:R-:W-:Y:S01]  /*4590*/  BSSY.RECONVERGENT B0, `(.L_x_5382) ;  /* 0x000003b000007945 */ /* 0x000fe20003800200 */
[----:B-1----:R-:W-:Y:S01]  /*45a0*/  FMUL.FTZ R4, R84, R5 ;  /* 0x0000000554047220 */ /* 0x002fe20000410000 */
[C---:B------:R-:W-:Y:S01]  /*45b0*/  FMUL.FTZ R5, R163.reuse, R166 ;  /* 0x000000a6a3057220 */ /* 0x040fe20000410000 */
[----:B------:R1:W-:Y:S03]  /*45c0*/  STS [R47+0x10], R8 ;  /* 0x000010082f007388 */ /* 0x0003e60000000800 */
[----:B---3--:R-:W-:Y:S01]  /*45d0*/  FMUL.FTZ R6, R82, R5 ;  /* 0x0000000552067220 */ /* 0x008fe20000410000 */
[----:B------:R2:W-:Y:S01]  /*45e0*/  STS [R47+0x1c], R4 ;  /* 0x00001c042f007388 */ /* 0x0005e20000000800 */
[----:B------:R-:W-:Y:S01]  /*45f0*/  FMUL.FTZ R5, R163, R176 ;  /* 0x000000b0a3057220 */ /* 0x000fe20000410000 */
[----:B0-----:R-:W-:-:S02]  /*4600*/  FFMA.FTZ R184, R184, R203, R201 ;  /* 0x000000cbb8b87223 */ /* 0x001fc400000100c9 */
[----:B------:R0:W-:Y:S01]  /*4610*/  STS [R47+0x14], R190 ;  /* 0x000014be2f007388 */ /* 0x0001e20000000800 */
[----:B-1----:R-:W-:Y:S01]  /*4620*/  FMUL.FTZ R8, R80, R5 ;  /* 0x0000000550087220 */ /* 0x002fe20000410000 */
[----:B------:R-:W-:Y:S02]  /*4630*/  FFMA.FTZ R202, R202, R184, R199 ;  /* 0x000000b8caca7223 */ /* 0x000fe400000100c7 */
[----:B------:R1:W-:Y:S01]  /*4640*/  STS [R47+0x28], R6 ;  /* 0x000028062f007388 */ /* 0x0003e20000000800 */
[C---:B--2---:R-:W-:Y:S01]  /*4650*/  FMUL.FTZ R4, R163.reuse, R19 ;  /* 0x00000013a3047220 */ /* 0x044fe20000410000 */
[----:B------:R-:W-:Y:S02]  /*4660*/  FMUL.FTZ R163, R163, R174 ;  /* 0x000000aea3a37220 */ /* 0x000fe40000410000 */
[----:B------:R-:W-:Y:S01]  /*4670*/  STS [R47+0x18], R192 ;  /* 0x000018c02f007388 */ /* 0x000fe20000000800 */
[----:B------:R-:W-:Y:S01]  /*4680*/  FFMA.FTZ R210, R183, R202, R210 ;  /* 0x000000cab7d27223 */ /* 0x000fe200000100d2 */
[----:B------:R-:W-:Y:S01]  /*4690*/  FMUL.FTZ R188, R77, R4 ;  /* 0x000000044dbc7220 */ /* 0x000fe20000410000 */
[----:B0-----:R-:W-:Y:S01]  /*46a0*/  FMUL.FTZ R190, R78, R7 ;  /* 0x000000074ebe7220 */ /* 0x001fe20000410000 */
[----:B------:R-:W-:Y:S01]  /*46b0*/  STS [R47+0x20], R194 ;  /* 0x000020c22f007388 */ /* 0x000fe20000000800 */
[----:B------:R-:W-:Y:S01]  /*46c0*/  FFMA.FTZ R186, R186, R210, R197 ;  /* 0x000000d2baba7223 */ /* 0x000fe200000100c5 */
[----:B-1----:R-:W-:Y:S01]  /*46d0*/  FMUL.FTZ R6, R76, R163 ;  /* 0x000000a34c067220 */ /* 0x002fe20000410000 */
[----:B------:R-:W-:Y:S01]  /*46e0*/  FFMA.FTZ R4, R82, R175, R187 ;  /* 0x000000af52047223 */ /* 0x000fe200000100bb */
[----:B------:R-:W-:Y:S01]  /*46f0*/  STS [R47+0x24], R196 ;  /* 0x000024c42f007388 */ /* 0x000fe20000000800 */
[----:B------:R-:W-:Y:S01]  /*4700*/  FFMA.FTZ R208, R171, R186, R208 ;  /* 0x000000baabd07223 */ /* 0x000fe200000100d0 */
[----:B------:R-:W-:Y:S01]  /*4710*/  MOV R171, UR46 ;  /* 0x0000002e00ab7c02 */ /* 0x000fe20008000f00 */
[----:B------:R-:W-:Y:S01]  /*4720*/  FFMA.FTZ R177, R79, R177, R4 ;  /* 0x000000b14fb17223 */ /* 0x000fe20000010004 */
[----:B------:R-:W-:Y:S01]  /*4730*/  STS [R47+0x2c], R198 ;  /* 0x00002cc62f007388 */ /* 0x000fe20000000800 */
[----:B------:R-:W-:Y:S01]  /*4740*/  FFMA.FTZ R182, R182, R208, R195 ;  /* 0x000000d0b6b67223 */ /* 0x000fe200000100c3 */
[----:B------:R-:W-:-:S02]  /*4750*/  IADD3 R171, PT, PT, R171, -UR6, -R20 ;  /* 0x80000006abab7c10 */ /* 0x000fc4000fffe814 */
[----:B------:R0:W-:Y:S01]  /*4760*/  STS [R47+0x30], R8 ;  /* 0x000030082f007388 */ /* 0x0001e20000000800 */
[----:B------:R-:W-:Y:S01]  /*4770*/  FFMA.FTZ R206, R169, R182, R206 ;  /* 0x000000b6a9ce7223 */ /* 0x000fe200000100ce */
[C---:B------:R-:W-:Y:S02]  /*4780*/  ISETP.GE.AND P2, PT, R171.reuse, 0x41, PT ;  /* 0x00000041ab00780c */ /* 0x040fe40003f46270 */
[----:B------:R-:W-:Y:S01]  /*4790*/  STS [R47+0x34], R188 ;  /* 0x000034bc2f007388 */ /* 0x000fe20000000800 */
[----:B------:R-:W-:Y:S01]  /*47a0*/  FFMA.FTZ R180, R180, R206, R193 ;  /* 0x000000ceb4b47223 */ /* 0x000fe200000100c1 */
[----:B------:R-:W-:Y:S02]  /*47b0*/  ISETP.GE.AND P3, PT, R171, 0x81, PT ;  /* 0x00000081ab00780c */ /* 0x000fe40003f66270 */
[----:B------:R-:W-:Y:S01]  /*47c0*/  STS [R47+0x38], R190 ;  /* 0x000038be2f007388 */ /* 0x000fe20000000800 */
[----:B------:R-:W-:Y:S01]  /*47d0*/  FFMA.FTZ R204, R167, R180, R204 ;  /* 0x000000b4a7cc7223 */ /* 0x000fe200000100cc */
[----:B0-----:R-:W-:Y:S01]  /*47e0*/  FFMA.FTZ R8, R80, R173, R177 ;  /* 0x000000ad50087223 */ /* 0x001fe200000100b1 */
[----:B------:R-:W-:Y:S01]  /*47f0*/  ISETP.GE.AND P4, PT, R171, 0xc1, PT ;  /* 0x000000c1ab00780c */ /* 0x000fe20003f86270 */
[----:B------:R0:W-:Y:S01]  /*4800*/  STS [R47+0x3c], R6 ;  /* 0x00003c062f007388 */ /* 0x0001e20000000800 */
[----:B------:R-:W-:Y:S01]  /*4810*/  FFMA.FTZ R164, R164, R204, R189 ;  /* 0x000000cca4a47223 */ /* 0x000fe200000100bd */
[----:B------:R-:W-:Y:S03]  /*4820*/  BAR.SYNC.DEFER_BLOCKING 0x0 ;  /* 0x0000000000007b1d */ /* 0x000fe60000010000 */
[----:B------:R-:W-:Y:S01]  /*4830*/  FFMA.FTZ R200, R165, R164, R200 ;  /* 0x000000a4a5c87223 */ /* 0x000fe200000100c8 */
[----:B0-----:R-:W-:-:S04]  /*4840*/  IMAD.WIDE.U32 R6, R24, UR8, R26 ;  /* 0x0000000818067c25 */ /* 0x001fc8000f8e001a */
[----:B------:R-:W-:Y:S01]  /*4850*/  IMAD R5, R25, UR8, R7 ;  /* 0x0000000819057c24 */ /* 0x000fe2000f8e0207 */
[----:B------:R-:W-:Y:S01]  /*4860*/  LEA R4, P1, R6, UR44, 0x2 ;  /* 0x0000002c06047c11 */ /* 0x000fe2000f8210ff */
[----:B------:R-:W-:Y:S01]  /*4870*/  FMUL.FTZ R7, R18, R19 ;  /* 0x0000001312077220 */ /* 0x000fe20000410000 */
[----:B------:R-:W-:Y:S02]  /*4880*/  FFMA.FTZ R18, R2, R200, R179 ;  /* 0x000000c802127223 */ /* 0x000fe400000100b3 */
[----:B------:R-:W-:Y:S01]  /*4890*/  LEA.HI.X R5, R6, UR45, R5, 0x2, P1 ;  /* 0x0000002d06057c11 */ /* 0x000fe200088f1405 */
[----:B------:R-:W-:Y:S01]  /*48a0*/  FFMA.FTZ R7, R77, R7, R8 ;  /* 0x000000074d077223 */ /* 0x000fe20000010008 */
[----:B------:R-:W-:Y:S01]  /*48b0*/  ISETP.GE.AND P1, PT, R171, 0x1, PT ;  /* 0x00000001ab00780c */ /* 0x000fe20003f26270 */
[----:B------:R-:W-:Y:S02]  /*48c0*/  FFMA.FTZ R16, R159, R18, R16 ;  /* 0x000000129f107223 */ /* 0x000fe40000010010 */
[----:B------:R-:W-:-:S02]  /*48d0*/  FFMA.FTZ R7, R78, R14, R7 ;  /* 0x0000000e4e077223 */ /* 0x000fc40000010007 */
[----:B------:R-:W-:Y:S01]  /*48e0*/  FFMA.FTZ R160, R160, R16, R13 ;  /* 0x00000010a0a07223 */ /* 0x000fe2000001000d */
[----:B------:R0:W1:Y:S03]  /*48f0*/  LDS R9, [R46+0x950] ;  /* 0x000950002e097984 */ /* 0x0000660000000800 */
[----:B------:R-:W-:-:S04]  /*4900*/  FFMA.FTZ R12, R161, R160, R12 ;  /* 0x000000a0a10c7223 */ /* 0x000fc8000001000c */
[----:B------:R-:W-:Y:S05]  /*4910*/  @!P1 BRA `(.L_x_5383) ;  /* 0x0000000000089947 */ /* 0x000fea0003800000 */
[----:B------:R-:W2:Y:S04]  /*4920*/  LDS R13, [R50+0x850] ;  /* 0x00085000320d7984 */ /* 0x000ea80000000800 */
[----:B--2---:R2:W-:Y:S02]  /*4930*/  REDG.E.ADD.F32.FTZ.RN.STRONG.GPU desc[UR36][R4.64], R13 ;  /* 0x0000000d040079a6 */ /* 0x0045e4000c12f324 */
.L_x_5383:
[----:B------:R-:W-:Y:S05]  /*4940*/  BSYNC.RECONVERGENT B0 ;  /* 0x0000000000007941 */ /* 0x000fea0003800200 */
.L_x_5382:
[----:B------:R-:W-:Y:S04]  /*4950*/  BSSY.RECONVERGENT B0, `(.L_x_5384) ;  /* 0x0000003000007945 */ /* 0x000fe80003800200 */
[----:B------:R-:W-:Y:S05]  /*4960*/  @!P2 BRA `(.L_x_5385) ;  /* 0x000000000004a947 */ /* 0x000fea0003800000 */
[----:B-1----:R3:W-:Y:S02]  /*4970*/  REDG.E.ADD.F32.FTZ.RN.STRONG.GPU desc[UR36][R4.64+0x100], R9 ;  /* 0x00010009040079a6 */ /* 0x0027e4000c12f324 */
.L_x_5385:
[----:B------:R-:W-:Y:S05]  /*4980*/  BSYNC.RECONVERGENT B0 ;  /* 0x0000000000007941 */ /* 0x000fea0003800200 */
.L_x_5384:
[----:B-1-3--:R1:W3:Y:S01]  /*4990*/  LDS R9, [R45+0xa50] ;  /* 0x000a50002d097984 */ /* 0x00a2e20000000800 */
[----:B------:R-:W-:Y:S04]  /*49a0*/  BSSY.RECONVERGENT B0, `(.L_x_5386) ;  /* 0x0000003000007945 */ /* 0x000fe80003800200 */
[----:B------:R-:W-:Y:S05]  /*49b0*/  @!P3 BRA `(.L_x_5387) ;  /* 0x000000000004b947 */ /* 0x000fea0003800000 */
[----:B---3--:R4:W-:Y:S02]  /*49c0*/  REDG.E.ADD.F32.FTZ.RN.STRONG.GPU desc[UR36][R4.64+0x200], R9 ;  /* 0x00020009040079a6 */ /* 0x0089e4000c12f324 */
.L_x_5387:
[----:B------:R-:W-:Y:S05]  /*49d0*/  BSYNC.RECONVERGENT B0 ;  /* 0x0000000000007941 */ /* 0x000fea0003800200 */
.L_x_5386:
[----:B---34-:R3:W4:Y:S01]  /*49e0*/  LDS R9, [R44+0xb50] ;  /* 0x000b50002c097984 */ /* 0x0187220000000800 */
[----:B------:R-:W-:Y:S01]  /*49f0*/  BSSY.RECONVERGENT B0, `(.L_x_5388) ;  /* 0x0000004000007945 */ /* 0x000fe20003800200 */
[----:B------:R-:W-:-:S03]  /*4a00*/  FMUL.FTZ R8, R10, R174 ;  /* 0x000000ae0a087220 */ /* 0x000fc60000410000 */
[----:B------:R-:W-:Y:S05]  /*4a10*/  @!P4 BRA `(.L_x_5389) ;  /* 0x000000000004c947 */ /* 0x000fea0003800000 */
[----:B----4-:R4:W-:Y:S02]  /*4a20*/  REDG.E.ADD.F32.FTZ.RN.STRONG.GPU desc[UR36][R4.64+0x300], R9 ;  /* 0x00030009040079a6 */ /* 0x0109e4000c12f324 */
.L_x_5389:
[----:B------:R-:W-:Y:S05]  /*4a30*/  BSYNC.RECONVERGENT B0 ;  /* 0x0000000000007941 */ /* 0x000fea0003800200 */
.L_x_5388:
[----:B------:R-:W-:Y:S01]  /*4a40*/  FFMA.FTZ R8, R76, R8, R7 ;  /* 0x000000084c087223 */ /* 0x000fe20000010007 */
[C---:B------:R-:W-:Y:S01]  /*4a50*/  ISETP.GE.AND P6, PT, R171.reuse, 0x101, PT ;  /* 0x00000101ab00780c */ /* 0x040fe20003fc6270 */
[----:B------:R0:W0:Y:S01]  /*4a60*/  LDS R7, [R43+0xc50] ;  /* 0x000c50002b077984 */ /* 0x0000220000000800 */
[----:B------:R-:W-:Y:S01]  /*4a70*/  BSSY.RECONVERGENT B0, `(.L_x_5390) ;  /* 0x0000009000007945 */ /* 0x000fe20003800200 */
        /* <DEDUP_REMOVED lines=8> */
.L_x_5391:
[----:B------:R-:W-:Y:S05]  /*4b00*/  BSYNC.RECONVERGENT B0 ;  /* 0x0000000000007941 */ /* 0x000fea0003800200 */
.L_x_5390:
[----:B0-----:R0:W0:Y:S01]  /*4b10*/  LDS R7, [R42+0xd50] ;  /* 0x000d50002a077984 */ /* 0x0010220000000800 */
[----:B------:R-:W-:Y:S01]  /*4b20*/  BSSY.RECONVERGENT B0, `(.L_x_5392) ;  /* 0x0000005000007945 */ /* 0x000fe20003800200 */
[----:B------:R-:W-:Y:S01]  /*4b30*/  FADD.FTZ R191, -R154, R191 ;  /* 0x000000bf9abf7221 */ /* 0x000fe20000010100 */
[----:B------:R-:W-:Y:S02]  /*4b40*/  FMUL.FTZ R2, R129, R162 ;  /* 0x000000a281027220 */ /* 0x000fe40000410000 */
[----:B------:R-:W-:Y:S05]  /*4b50*/  @!P1 BRA `(.L_x_5393) ;  /* 0x0000000000049947 */ /* 0x000fea0003800000 */
[----:B0-----:R0:W-:Y:S02]  /*4b60*/  REDG.E.ADD.F32.FTZ.RN.STRONG.GPU desc[UR36][R4.64+0x500], R7 ;  /* 0x00050007040079a6 */ /* 0x0011e4000c12f324 */
.L_x_5393:
[----:B------:R-:W-:Y:S05]  /*4b70*/  BSYNC.RECONVERGENT B0 ;  /* 0x0000000000007941 */ /* 0x000fea0003800200 */
.L_x_5392:
[----:B----4-:R4:W1:Y:S01]  /*4b80*/  LDS R9, [R41+0xe50] ;  /* 0x000e500029097984 */ /* 0x0108620000000800 */
[----:B------:R-:W-:Y:S01]  /*4b90*/  BSSY.RECONVERGENT B0, `(.L_x_5394) ;  /* 0x0000006000007945 */ /* 0x000fe20003800200 */
[----:B------:R-:W-:Y:S01]  /*4ba0*/  FADD.FTZ R214, -R153, R214 ;  /* 0x000000d699d67221 */ /* 0x000fe20000010100 */
[----:B0-----:R-:W-:Y:S01]  /*4bb0*/  FMUL.FTZ R7, R127, R12 ;  /* 0x0000000c7f077220 */ /* 0x001fe20000410000 */
[----:B------:R-:W-:Y:S01]  /*4bc0*/  FFMA.FTZ R10, R2, R191, RZ ;  /* 0x000000bf020a7223 */ /* 0x000fe200000100ff */
[----:B------:R-:W-:Y:S06]  /*4bd0*/  @!P2 BRA `(.L_x_5395) ;  /* 0x000000000004a947 */ /* 0x000fec0003800000 */
[----:B-1----:R0:W-:Y:S02]  /*4be0*/  REDG.E.ADD.F32.FTZ.RN.STRONG.GPU desc[UR36][R4.64+0x600], R9 ;  /* 0x00060009040079a6 */ /* 0x0021e4000c12f324 */
.L_x_5395:
[----:B------:R-:W-:Y:S05]  /*4bf0*/  BSYNC.RECONVERGENT B0 ;  /* 0x0000000000007941 */ /* 0x000fea0003800200 */
.L_x_5394:
[----:B------:R2:W2:Y:S01]  /*4c00*/  LDS R11, [R40+0xf50] ;  /* 0x000f5000280b7984 */ /* 0x0004a20000000800 */
[----:B------:R-:W-:Y:S01]  /*4c10*/  BSSY.RECONVERGENT B0, `(.L_x_5396) ;  /* 0x0000006000007945 */ /* 0x000fe20003800200 */
[----:B------:R-:W-:Y:S01]  /*4c20*/  FADD.FTZ R6, -R152, R205 ;  /* 0x000000cd98067221 */ /* 0x000fe20000010100 */
[----:B01----:R-:W-:Y:S01]  /*4c30*/  FMUL.FTZ R9, R126, R160 ;  /* 0x000000a07e097220 */ /* 0x003fe20000410000 */
[----:B------:R-:W-:Y:S01]  /*4c40*/  FFMA.FTZ R14, R7, R214, R10 ;  /* 0x000000d6070e7223 */ /* 0x000fe2000001000a */
[----:B------:R-:W-:Y:S06]  /*4c50*/  @!P3 BRA `(.L_x_5397) ;  /* 0x000000000004b947 */ /* 0x000fec0003800000 */
[----:B--2---:R0:W-:Y:S02]  /*4c60*/  REDG.E.ADD.F32.FTZ.RN.STRONG.GPU desc[UR36][R4.64+0x700], R11 ;  /* 0x0007000b040079a6 */ /* 0x0041e4000c12f324 */
.L_x_5397:
[----:B------:R-:W-:Y:S05]  /*4c70*/  BSYNC.RECONVERGENT B0 ;  /* 0x0000000000007941 */ /* 0x000fea0003800200 */
.L_x_5396:
[----:B--2---:R1:W2:Y:S01]  /*4c80*/  LDS R13, [R32+0x1050] ;  /* 0x00105000200d7984 */ /* 0x0042a20000000800 */
[----:B------:R-:W-:Y:S01]  /*4c90*/  BSSY.RECONVERGENT B0, `(.L_x_5398) ;  /* 0x0000006000007945 */ /* 0x000fe20003800200 */
[----:B------:R-:W-:Y:S01]  /*4ca0*/  FADD.FTZ R216, -R151, R216 ;  /* 0x000000d897d87221 */ /* 0x000fe20000010100 */
[----:B------:R-:W-:Y:S01]  /*4cb0*/  FMUL.FTZ R10, R125, R16 ;  /* 0x000000107d0a7220 */ /* 0x000fe20000410000 */
[----:B0-----:R-:W-:Y:S01]  /*4cc0*/  FFMA.FTZ R11, R9, R6, R14 ;  /* 0x00000006090b7223 */ /* 0x001fe2000001000e */
[----:B------:R-:W-:Y:S06]  /*4cd0*/  @!P4 BRA `(.L_x_5399) ;  /* 0x000000000004c947 */ /* 0x000fec0003800000 */
[----:B--2---:R0:W-:Y:S02]  /*4ce0*/  REDG.E.ADD.F32.FTZ.RN.STRONG.GPU desc[UR36][R4.64+0x800], R13 ;  /* 0x0008000d040079a6 */ /* 0x0041e4000c12f324 */
.L_x_5399:
[----:B------:R-:W-:Y:S05]  /*4cf0*/  BSYNC.RECONVERGENT B0 ;  /* 0x0000000000007941 */ /* 0x000fea0003800200 */
.L_x_5398:
[----:B0-2---:R-:W-:Y:S01]  /*4d00*/  FFMA.FTZ R13, R10, R216, R11 ;  /* 0x000000d80a0d7223 */ /* 0x005fe2000001000b */
[----:B------:R-:W-:Y:S01]  /*4d10*/  BSSY.RECONVERGENT B0, `(.L_x_5400) ;  /* 0x0000006000007945 */ /* 0x000fe20003800200 */
[----:B------:R0:W2:Y:S01]  /*4d20*/  LDS R11, [R39+0x1150] ;  /* 0x00115000270b7984 */ /* 0x0000a20000000800 */
[----:B------:R-:W-:Y:S01]  /*4d30*/  FADD.FTZ R207, -R150, R207 ;  /* 0x000000cf96cf7221 */ /* 0x000fe20000010100 */
[----:B------:R-:W-:Y:S01]  /*4d40*/  FMUL.FTZ R14, R124, R18 ;  /* 0x000000127c0e7220 */ /* 0x000fe20000410000 */
[----:B------:R-:W-:Y:S06]  /*4d50*/  @!P5 BRA `(.L_x_5401) ;  /* 0x000000000004d947 */ /* 0x000fec0003800000 */
[----:B--2---:R2:W-:Y:S02]  /*4d60*/  REDG.E.ADD.F32.FTZ.RN.STRONG.GPU desc[UR36][R4.64+0x900], R11 ;  /* 0x0009000b040079a6 */ /* 0x0045e4000c12f324 */
.L_x_5401:
[----:B------:R-:W-:Y:S05]  /*4d70*/  BSYNC.RECONVERGENT B0 ;  /* 0x0000000000007941 */ /* 0x000fea0003800200 */
.L_x_5400:
[----:B------:R-:W-:Y:S01]  /*4d80*/  FFMA.FTZ R188, R14, R207, R13 ;  /* 0x000000cf0ebc7223 */ /* 0x000fe2000001000d */
[----:B------:R-:W-:Y:S01]  /*4d90*/  FADD.FTZ R212, -R149, R212 ;  /* 0x000000d495d47221 */ /* 0x000fe20000010100 */
[----:B------:R0:W0:Y:S01]  /*4da0*/  LDS R13, [R38+0x1250] ;  /* 0x00125000260d7984 */ /* 0x0000220000000800 */
[----:B--2---:R-:W-:Y:S01]  /*4db0*/  FMUL.FTZ R11, R123, R200 ;  /* 0x000000c87b0b7220 */ /* 0x004fe20000410000 */
[----:B------:R-:W-:Y:S01]  /*4dc0*/  FADD.FTZ R15, -R148, R15 ;  /* 0x0000000f940f7221 */ /* 0x000fe20000010100 */
[----:B------:R-:W-:Y:S01]  /*4dd0*/  FMUL.FTZ R159, R122, R164 ;  /* 0x000000a47a9f7220 */ /* 0x000fe20000410000 */
[----:B------:R-:W-:Y:S01]  /*4de0*/  FADD.FTZ R172, -R147, R172 ;  /* 0x000000ac93ac7221 */ /* 0x000fe20000010100 */
[----:B------:R-:W-:Y:S01]  /*4df0*/  FFMA.FTZ R188, R11, R212, R188 ;  /* 0x000000d40bbc7223 */ /* 0x000fe200000100bc */
[----:B------:R-:W-:Y:S01]  /*4e00*/  FMUL.FTZ R161, R120, R204 ;  /* 0x000000cc78a17220 */ /* 0x000fe20000410000 */
[----:B------:R-:W-:Y:S01]  /*4e10*/  ISETP.GE.AND P6, PT, R171, 0x281, PT ;  /* 0x00000281ab00780c */ /* 0x000fe20003fc6270 */
[----:B------:R-:W-:Y:S01]  /*4e20*/  FADD.FTZ R170, -R146, R170 ;  /* 0x000000aa92aa7221 */ /* 0x000fe20000010100 */
[----:B------:R-:W-:Y:S01]  /*4e30*/  FFMA.FTZ R188, R159, R15, R188 ;  /* 0x0000000f9fbc7223 */ /* 0x000fe200000100bc */
[----:B------:R-:W-:Y:S01]  /*4e40*/  FMUL.FTZ R163, R121, R180 ;  /* 0x000000b479a37220 */ /* 0x000fe20000410000 */
[----:B------:R-:W-:Y:S01]  /*4e50*/  FADD.FTZ R168, -R145, R168 ;  /* 0x000000a891a87221 */ /* 0x000fe20000010100 */
[----:B------:R-:W-:Y:S01]  /*4e60*/  FMUL.FTZ R165, R119, R206 ;  /* 0x000000ce77a57220 */ /* 0x000fe20000410000 */
[----:B------:R-:W-:Y:S01]  /*4e70*/  FFMA.FTZ R188, R161, R172, R188 ;  /* 0x000000aca1bc7223 */ /* 0x000fe200000100bc */
[----:B------:R-:W-:Y:S01]  /*4e80*/  FADD.FTZ R166, -R144, R166 ;  /* 0x000000a690a67221 */ /* 0x000fe20000010100 */
[----:B------:R-:W-:Y:S01]  /*4e90*/  FMUL.FTZ R167, R118, R182 ;  /* 0x000000b676a77220 */ /* 0x000fe20000410000 */
[----:B------:R-:W-:Y:S01]  /*4ea0*/  BSSY.RECONVERGENT B0, `(.L_x_5402) ;  /* 0x000000d000007945 */ /* 0x000fe20003800200 */
[----:B------:R-:W-:Y:S01]  /*4eb0*/  FFMA.FTZ R188, R163, R170, R188 ;  /* 0x000000aaa3bc7223 */ /* 0x000fe200000100bc */
[----:B------:R-:W-:Y:S01]  /*4ec0*/  FADD.FTZ R178, -R143, R178 ;  /* 0x000000b28fb27221 */ /* 0x000fe20000010100 */
[----:B------:R-:W-:Y:S01]  /*4ed0*/  ISETP.GE.AND P1, PT, R171, 0x2c1, PT ;  /* 0x000002c1ab00780c */ /* 0x000fe20003f26270 */
[----:B------:R-:W-:Y:S01]  /*4ee0*/  FMUL.FTZ R169, R117, R208 ;  /* 0x000000d075a97220 */ /* 0x000fe20000410000 */
[----:B------:R-:W-:Y:S01]  /*4ef0*/  FFMA.FTZ R188, R165, R168, R188 ;  /* 0x000000a8a5bc7223 */ /* 0x000fe200000100bc */
[----:B------:R-:W-:-:S02]  /*4f00*/  ISETP.GE.AND P2, PT, R171, 0x301, PT ;  /* 0x00000301ab00780c */ /* 0x000fc40003f46270 */
[----:B------:R-:W-:Y:S01]  /*4f10*/  ISETP.GE.AND P3, PT, R171, 0x341, PT ;  /* 0x00000341ab00780c */ /* 0x000fe20003f66270 */
[----:B------:R-:W-:Y:S01]  /*4f20*/  FFMA.FTZ R188, R167, R166, R188 ;  /* 0x000000a6a7bc7223 */ /* 0x000fe200000100bc */
[C---:B------:R-:W-:Y:S02]  /*4f30*/  ISETP.GE.AND P4, PT, R171.reuse, 0x381, PT ;  /* 0x00000381ab00780c */ /* 0x040fe40003f86270 */
[----:B------:R-:W-:Y:S01]  /*4f40*/  ISETP.GE.AND P5, PT, R171, 0x3c1, PT ;  /* 0x000003c1ab00780c */ /* 0x000fe20003fa6270 */
[----:B------:R-:W-:-:S12]  /*4f50*/  @!P6 BRA `(.L_x_5403) ;  /* 0x000000000004e947 */ /* 0x000fd80003800000 */
[----:B0-----:R2:W-:Y:S02]  /*4f60*/  REDG.E.ADD.F32.FTZ.RN.STRONG.GPU desc[UR36][R4.64+0xa00], R13 ;  /* 0x000a000d040079a6 */ /* 0x0015e4000c12f324 */
.L_x_5403:
[----:B------:R-:W-:Y:S05]  /*4f70*/  BSYNC.RECONVERGENT B0 ;  /* 0x0000000000007941 */ /* 0x000fea0003800200 */
.L_x_5402:
[----:B0-2---:R0:W2:Y:S01]  /*4f80*/  LDS R13, [R37+0x1350] ;  /* 0x00135000250d7984 */ /* 0x0050a20000000800 */
[----:B------:R-:W-:Y:S01]  /*4f90*/  BSSY.RECONVERGENT B0, `(.L_x_5404) ;  /* 0x0000006000007945 */ /* 0x000fe20003800200 */
[----:B------:R-:W-:Y:S01]  /*4fa0*/  FADD.FTZ R176, -R142, R176 ;  /* 0x000000b08eb07221 */ /* 0x000fe20000010100 */
[----:B------:R-:W-:Y:S01]  /*4fb0*/  FMUL.FTZ R171, R132, R186 ;  /* 0x000000ba84ab7220 */ /* 0x000fe20000410000 */
[----:B------:R-:W-:Y:S01]  /*4fc0*/  FFMA.FTZ R188, R169, R178, R188 ;  /* 0x000000b2a9bc7223 */ /* 0x000fe200000100bc */
[----:B------:R-:W-:Y:S06]  /*4fd0*/  @!P1 BRA `(.L_x_5405) ;  /* 0x0000000000049947 */ /* 0x000fec0003800000 */
[----:B--2---:R2:W-:Y:S02]  /*4fe0*/  REDG.E.ADD.F32.FTZ.RN.STRONG.GPU desc[UR36][R4.64+0xb00], R13 ;  /* 0x000b000d040079a6 */ /* 0x0045e4000c12f324 */
.L_x_5405:
[----:B------:R-:W-:Y:S05]  /*4ff0*/  BSYNC.RECONVERGENT B0 ;  /* 0x0000000000007941 */ /* 0x000fea0003800200 */
.L_x_5404:
[----:B--2---:R2:W0:Y:S01]  /*5000*/  LDS R13, [R36+0x1450] ;  /* 0x00145000240d7984 */ /* 0x0044220000000800 */
[----:B------:R-:W-:Y:S01]  /*5010*/  BSSY.RECONVERGENT B0, `(.L_x_5406) ;  /* 0x0000006000007945 */ /* 0x000fe20003800200 */
[----:B------:R-:W-:Y:S01]  /*5020*/  FADD.FTZ R173, -R141, R19 ;  /* 0x000000138dad7221 */ /* 0x000fe20000010100 */
[----:B------:R-:W-:Y:S01]  /*5030*/  FMUL.FTZ R19, R135, R210 ;  /* 0x000000d287137220 */ /* 0x000fe20000410000 */
[----:B------:R-:W-:Y:S01]  /*5040*/  FFMA.FTZ R188, R171, R176, R188 ;  /* 0x000000b0abbc7223 */ /* 0x000fe200000100bc */
[----:B------:R-:W-:Y:S06]  /*5050*/  @!P2 BRA `(.L_x_5407) ;  /* 0x000000000004a947 */ /* 0x000fec0003800000 */
[----:B0-----:R0:W-:Y:S02]  /*5060*/  REDG.E.ADD.F32.FTZ.RN.STRONG.GPU desc[UR36][R4.64+0xc00], R13 ;  /* 0x000c000d040079a6 */ /* 0x0011e4000c12f324 */
.L_x_5407:
[----:B------:R-:W-:Y:S05]  /*5070*/  BSYNC.RECONVERGENT B0 ;  /* 0x0000000000007941 */ /* 0x000fea0003800200 */
.L_x_5406:
[----:B0-----:R0:W0:Y:S01]  /*5080*/  LDS R13, [R35+0x1550] ;  /* 0x00155000230d7984 */ /* 0x0010220000000800 */
[----:B------:R-:W-:Y:S01]  /*5090*/  BSSY.RECONVERGENT B0, `(.L_x_5408) ;  /* 0x0000006000007945 */ /* 0x000fe20003800200 */
[----:B------:R-:W-:Y:S01]  /*50a0*/  FADD.FTZ R175, -R140, R17 ;  /* 0x000000118caf7221 */ /* 0x000fe20000010100 */
[----:B------:R-:W-:Y:S01]  /*50b0*/  FMUL.FTZ R17, R138, R202 ;  /* 0x000000ca8a117220 */ /* 0x000fe20000410000 */
[----:B------:R-:W-:Y:S01]  /*50c0*/  FFMA.FTZ R188, R19, R173, R188 ;  /* 0x000000ad13bc7223 */ /* 0x000fe200000100bc */
[----:B------:R-:W-:Y:S06]  /*50d0*/  @!P3 BRA `(.L_x_5409) ;  /* 0x000000000004b947 */ /* 0x000fec0003800000 */
[----:B0-----:R0:W-:Y:S02]  /*50e0*/  REDG.E.ADD.F32.FTZ.RN.STRONG.GPU desc[UR36][R4.64+0xd00], R13 ;  /* 0x000d000d040079a6 */ /* 0x0011e4000c12f324 */
.L_x_5409:
[----:B------:R-:W-:Y:S05]  /*50f0*/  BSYNC.RECONVERGENT B0 ;  /* 0x0000000000007941 */ /* 0x000fea0003800200 */
.L_x_5408:
[----:B0-----:R0:W0:Y:S01]  /*5100*/  LDS R13, [R34+0x1650] ;  /* 0x00165000220d7984 */ /* 0x0010220000000800 */
[----:B------:R-:W-:Y:S01]  /*5110*/  BSSY.RECONVERGENT B0, `(.L_x_5410) ;  /* 0x0000006000007945 */ /* 0x000fe20003800200 */
[----:B------:R-:W-:Y:S01]  /*5120*/  FADD.FTZ R179, -R139, R174 ;  /* 0x000000ae8bb37221 */ /* 0x000fe20000010100 */
[----:B------:R-:W-:Y:S01]  /*5130*/  FMUL.FTZ R177, R158, R184 ;  /* 0x000000b89eb17220 */ /* 0x000fe20000410000 */
[----:B------:R-:W-:Y:S01]  /*5140*/  FFMA.FTZ R188, R17, R175, R188 ;  /* 0x000000af11bc7223 */ /* 0x000fe200000100bc */
[----:B------:R-:W-:Y:S06]  /*5150*/  @!P4 BRA `(.L_x_5411) ;  /* 0x000000000004c947 */ /* 0x000fec0003800000 */
[----:B0-----:R0:W-:Y:S02]  /*5160*/  REDG.E.ADD.F32.FTZ.RN.STRONG.GPU desc[UR36][R4.64+0xe00], R13 ;  /* 0x000e000d040079a6 */ /* 0x0011e4000c12f324 */
.L_x_5411:
[----:B------:R-:W-:Y:S05]  /*5170*/  BSYNC.RECONVERGENT B0 ;  /* 0x0000000000007941 */ /* 0x000fea0003800200 */
.L_x_5410:
[----:B------:R1:W1:Y:S01]  /*5180*/  LDS R181, [R33+0x1750] ;  /* 0x0017500021b57984 */ /* 0x0002620000000800 */
[----:B------:R-:W-:Y:S01]  /*5190*/  BSSY.RECONVERGENT B0, `(.L_x_5412) ;  /* 0x0000004000007945 */ /* 0x000fe20003800200 */
[----:B0-----:R-:W-:-:S03]  /*51a0*/  FFMA.FTZ R13, R177, R179, R188 ;  /* 0x000000b3b10d7223 */ /* 0x001fc600000100bc */
[----:B------:R-:W-:Y:S05]  /*51b0*/  @!P5 BRA `(.L_x_5413) ;  /* 0x000000000004d947 */ /* 0x000fea0003800000 */
[----:B-1----:R0:W-:Y:S02]  /*51c0*/  REDG.E.ADD.F32.FTZ.RN.STRONG.GPU desc[UR36][R4.64+0xf00], R181 ;  /* 0x000f00b5040079a6 */ /* 0x0021e4000c12f324 */
.L_x_5413:
[----:B------:R-:W-:Y:S05]  /*51d0*/  BSYNC.RECONVERGENT B0 ;  /* 0x0000000000007941 */ /* 0x000fea0003800200 */
.L_x_5412:
[----:B0-----:R-:W0:Y:S01]  /*51e0*/  SHFL.DOWN PT, R4, R13, 0x1, 0x1f ;  /* 0x08201f000d047f89 */ /* 0x001e2200000e0000 */
[----:B------:R-:W-:Y:S01]  /*51f0*/  ISETP.GT.AND P1, PT, R58, 0x1e, PT ;  /* 0x0000001e3a00780c */ /* 0x000fe20003f24270 */
[----:B------:R-:W-:Y:S01]  /*5200*/  FADD.FTZ R110, R171, R110 ;  /* 0x0000006eab6e7221 */ /* 0x000fe20000010000 */
[----:B------:R-:W-:Y:S01]  /*5210*/  FMUL.FTZ R174, R157, R202 ;  /* 0x000000ca9dae7220 */ /* 0x000fe20000410000 */
[----:B------:R-:W5:Y:S01]  /*5220*/  SHFL.DOWN PT, R5, R8, 0x1, 0x1f ;  /* 0x08201f0008057f89 */ /* 0x000f6200000e0000 */
[----:B------:R-:W-:Y:S01]  /*5230*/  FADD.FTZ R108, R17, R108 ;  /* 0x0000006c116c7221 */ /* 0x000fe20000010000 */
[----:B------:R-:W-:Y:S01]  /*5240*/  FADD.FTZ R109, R19, R109 ;  /* 0x0000006d136d7221 */ /* 0x000fe20000010000 */
[----:B------:R-:W-:Y:S01]  /*5250*/  FMUL.FTZ R174, R175, R174 ;  /* 0x000000aeafae7220 */ /* 0x000fe20000410000 */
[----:B------:R-:W-:Y:S01]  /*5260*/  FADD.FTZ R155, R161, R155 ;  /* 0x0000009ba19b7221 */ /* 0x000fe20000010000 */
[----:B------:R-:W-:Y:S01]  /*5270*/  FADD.FTZ R136, R11, R136 ;  /* 0x000000880b887221 */ /* 0x000fe20000010000 */
[----:B------:R-:W-:Y:S01]  /*5280*/  FMUL.FTZ R11, R157, R16 ;  /* 0x000000109d0b7220 */ /* 0x000fe20000410000 */
[----:B------:R-:W-:Y:S01]  /*5290*/  FFMA.FTZ R17, R73, R202, R174 ;  /* 0x000000ca49117223 */ /* 0x000fe200000100ae */
[----:B------:R-:W-:Y:S01]  /*52a0*/  FADD.FTZ R137, R14, R137 ;  /* 0x000000890e897221 */ /* 0x000fe20000010000 */
[----:B------:R-:W-:Y:S01]  /*52b0*/  ISETP.NE.AND P2, PT, R185, RZ, PT ;  /* 0x000000ffb900720c */ /* 0x000fe20003f45270 */
[----:B------:R-:W-:Y:S01]  /*52c0*/  FADD.FTZ R133, R10, R133 ;  /* 0x000000850a857221 */ /* 0x000fe20000010000 */
[----:B------:R-:W-:Y:S01]  /*52d0*/  FADD.FTZ R92, R17, R92 ;  /* 0x0000005c115c7221 */ /* 0x000fe20000010000 */
[----:B------:R-:W-:Y:S01]  /*52e0*/  FADD.FTZ R134, R9, R134 ;  /* 0x0000008609867221 */ /* 0x000fe20000010000 */
[-C--:B------:R-:W-:Y:S01]  /*52f0*/  FMUL.FTZ R9, R157, R12.reuse ;  /* 0x0000000c9d097220 */ /* 0x080fe20000410000 */
[----:B------:R-:W-:Y:S01]  /*5300*/  BSSY.RECONVERGENT B0, `(.L_x_5414) ;  /* 0x000006d000007945 */ /* 0x000fe20003800200 */
[----:B------:R-:W-:Y:S01]  /*5310*/  FADD.FTZ R107, R177, R107 ;  /* 0x0000006bb16b7221 */ /* 0x000fe20000010000 */
[----:B------:R-:W-:Y:S01]  /*5320*/  FADD.FTZ R111, R169, R111 ;  /* 0x0000006fa96f7221 */ /* 0x000fe20000010000 */
[----:B------:R-:W-:Y:S01]  /*5330*/  FMUL.FTZ R9, R214, R9 ;  /* 0x00000009d6097220 */ /* 0x000fe20000410000 */
[----:B------:R-:W-:Y:S01]  /*5340*/  FADD.FTZ R112, R167, R112 ;  /* 0x00000070a7707221 */ /* 0x000fe20000010000 */
[----:B------:R-:W-:Y:S01]  /*5350*/  FADD.FTZ R113, R165, R113 ;  /* 0x00000071a5717221 */ /* 0x000fe20000010000 */
[----:B0-----:R-:W-:Y:S01]  /*5360*/  @!P1 FADD.FTZ R13, R13, R4 ;  /* 0x000000040d0d9221 */ /* 0x001fe20000010000 */
[----:B------:R-:W-:Y:S01]  /*5370*/  FFMA.FTZ R12, R62, R12, R9 ;  /* 0x0000000c3e0c7223 */ /* 0x000fe20000010009 */
[----:B------:R-:W-:Y:S01]  /*5380*/  FADD.FTZ R116, R163, R116 ;  /* 0x00000074a3747221 */ /* 0x000fe20000010000 */
[----:B------:R-:W-:Y:S01]  /*5390*/  FADD.FTZ R156, R159, R156 ;  /* 0x0000009c9f9c7221 */ /* 0x000fe20000010000 */
[----:B-----5:R-:W-:Y:S01]  /*53a0*/  @!P1 FADD.FTZ R8, R8, R5 ;  /* 0x0000000508089221 */ /* 0x020fe20000010000 */
[----:B------:R-:W0:Y:S01]  /*53b0*/  SHFL.DOWN PT, R4, R13, 0x2, 0x1f ;  /* 0x08401f000d047f89 */ /* 0x000e2200000e0000 */
[----:B------:R-:W-:Y:S01]  /*53c0*/  ISETP.GT.AND P1, PT, R58, 0x1d, PT ;  /* 0x0000001d3a00780c */ /* 0x000fe20003f24270 */
[----:B------:R-:W-:Y:S01]  /*53d0*/  FADD.FTZ R130, R7, R130 ;  /* 0x0000008207827221 */ /* 0x000fe20000010000 */
[----:B------:R-:W-:Y:S01]  /*53e0*/  FADD.FTZ R131, R2, R131 ;  /* 0x0000008302837221 */ /* 0x000fe20000010000 */
[----:B------:R-:W5:Y:S01]  /*53f0*/  SHFL.DOWN PT, R5, R8, 0x2, 0x1f ;  /* 0x08401f0008057f89 */ /* 0x000f6200000e0000 */
[----:B------:R-:W-:-:S09]  /*5400*/  FADD.FTZ R93, R12, R93 ;  /* 0x0000005d0c5d7221 */ /* 0x000fd20000010000 */
[----:B0-----:R-:W-:Y:S01]  /*5410*/  @!P1 FADD.FTZ R13, R13, R4 ;  /* 0x000000040d0d9221 */ /* 0x001fe20000010000 */
[----:B------:R-:W-:Y:S01]  /*5420*/  FMUL.FTZ R4, R157, R184 ;  /* 0x000000b89d047220 */ /* 0x000fe20000410000 */
[----:B-----5:R-:W-:-:S03]  /*5430*/  @!P1 FADD.FTZ R8, R8, R5 ;  /* 0x0000000508089221 */ /* 0x020fc60000010000 */
[----:B------:R-:W0:Y:S01]  /*5440*/  SHFL.DOWN PT, R190, R13, 0x4, 0x1f ;  /* 0x08801f000dbe7f89 */ /* 0x000e2200000e0000 */
[----:B------:R-:W-:Y:S01]  /*5450*/  ISETP.GT.AND P1, PT, R58, 0x1b, PT ;  /* 0x0000001b3a00780c */ /* 0x000fe20003f24270 */
[----:B------:R-:W-:Y:S01]  /*5460*/  FMUL.FTZ R188, R179, R4 ;  /* 0x00000004b3bc7220 */ /* 0x000fe20000410000 */
[C---:B------:R-:W-:Y:S01]  /*5470*/  FMUL.FTZ R4, R157.reuse, R210 ;  /* 0x000000d29d047220 */ /* 0x040fe20000410000 */
[----:B-1----:R-:W1:Y:S01]  /*5480*/  SHFL.DOWN PT, R181, R8, 0x4, 0x1f ;  /* 0x08801f0008b57f89 */ /* 0x002e6200000e0000 */
[----:B------:R-:W-:Y:S01]  /*5490*/  FMUL.FTZ R5, R157, R186 ;  /* 0x000000ba9d057220 */ /* 0x000fe20000410000 */
[----:B------:R-:W-:Y:S01]  /*54a0*/  FFMA.FTZ R188, R75, R184, R188 ;  /* 0x000000b84bbc7223 */ /* 0x000fe200000100bc */
[----:B------:R-:W-:Y:S02]  /*54b0*/  FMUL.FTZ R173, R173, R4 ;  /* 0x00000004adad7220 */ /* 0x000fe40000410000 */
        /* <DEDUP_REMOVED lines=14> */
[----:B0-----:R-:W-:Y:S01]  /*55a0*/  @!P1 FADD.FTZ R13, R13, R190 ;  /* 0x000000be0d0d9221 */ /* 0x001fe20000010000 */
[----:B------:R-:W-:Y:S01]  /*55b0*/  FMUL.FTZ R19, R168, R5 ;  /* 0x00000005a8137220 */ /* 0x000fe20000410000 */
[C---:B------:R-:W-:Y:S01]  /*55c0*/  FMUL.FTZ R5, R157.reuse, R180 ;  /* 0x000000b49d057220 */ /* 0x040fe20000410000 */
[----:B------:R-:W-:Y:S01]  /*55d0*/  FADD.FTZ R103, R166, R103 ;  /* 0x00000067a6677221 */ /* 0x000fe20000010000 */
[----:B-1----:R-:W-:Y:S01]  /*55e0*/  @!P1 FADD.FTZ R8, R8, R181 ;  /* 0x000000b508089221 */ /* 0x002fe20000010000 */
[----:B------:R-:W0:Y:S01]  /*55f0*/  SHFL.DOWN PT, R4, R13, 0x8, 0x1f ;  /* 0x09001f000d047f89 */ /* 0x000e2200000e0000 */
[----:B------:R-:W-:Y:S01]  /*5600*/  ISETP.GT.AND P1, PT, R58, 0x17, PT ;  /* 0x000000173a00780c */ /* 0x000fe20003f24270 */
[----:B------:R-:W-:Y:S01]  /*5610*/  FMUL.FTZ R17, R170, R5 ;  /* 0x00000005aa117220 */ /* 0x000fe20000410000 */
[C---:B------:R-:W-:Y:S01]  /*5620*/  FMUL.FTZ R5, R157.reuse, R204 ;  /* 0x000000cc9d057220 */ /* 0x040fe20000410000 */
[----:B------:R-:W1:Y:S01]  /*5630*/  SHFL.DOWN PT, R171, R8, 0x8, 0x1f ;  /* 0x09001f0008ab7f89 */ /* 0x000e6200000e0000 */
[----:B------:R-:W-:Y:S01]  /*5640*/  FFMA.FTZ R19, R70, R206, R19 ;  /* 0x000000ce46137223 */ /* 0x000fe20000010013 */
[----:B------:R-:W-:Y:S01]  /*5650*/  FFMA.FTZ R180, R68, R180, R17 ;  /* 0x000000b444b47223 */ /* 0x000fe20000010011 */
[----:B------:R-:W-:Y:S01]  /*5660*/  FMUL.FTZ R172, R172, R5 ;  /* 0x00000005acac7220 */ /* 0x000fe20000410000 */
[----:B------:R-:W-:Y:S01]  /*5670*/  FMUL.FTZ R5, R157, R200 ;  /* 0x000000c89d057220 */ /* 0x000fe20000410000 */
[----:B------:R-:W-:Y:S01]  /*5680*/  FADD.FTZ R102, R19, R102 ;  /* 0x0000006613667221 */ /* 0x000fe20000010000 */
[----:B------:R-:W-:-:S02]  /*5690*/  FADD.FTZ R101, R180, R101 ;  /* 0x00000065b4657221 */ /* 0x000fc40000010000 */
[----:B------:R-:W-:-:S04]  /*56a0*/  FMUL.FTZ R5, R212, R5 ;  /* 0x00000005d4057220 */ /* 0x000fc80000410000 */
[----:B------:R-:W-:-:S04]  /*56b0*/  FFMA.FTZ R17, R66, R200, R5 ;  /* 0x000000c842117223 */ /* 0x000fc80000010005 */
[----:B------:R-:W-:Y:S01]  /*56c0*/  FADD.FTZ R98, R17, R98 ;  /* 0x0000006211627221 */ /* 0x000fe20000010000 */
[----:B0-----:R-:W-:Y:S01]  /*56d0*/  @!P1 FADD.FTZ R13, R13, R4 ;  /* 0x000000040d0d9221 */ /* 0x001fe20000010000 */
[----:B------:R-:W-:Y:S01]  /*56e0*/  FMUL.FTZ R4, R157, R164 ;  /* 0x000000a49d047220 */ /* 0x000fe20000410000 */
[----:B-1----:R-:W-:-:S03]  /*56f0*/  @!P1 FADD.FTZ R8, R8, R171 ;  /* 0x000000ab08089221 */ /* 0x002fc60000010000 */
[----:B------:R-:W0:Y:S01]  /*5700*/  SHFL.DOWN PT, R168, R13, 0x10, 0x1f ;  /* 0x0a001f000da87f89 */ /* 0x000e2200000e0000 */
[----:B------:R-:W-:Y:S01]  /*5710*/  ISETP.NE.AND P1, PT, R58, RZ, PT ;  /* 0x000000ff3a00720c */ /* 0x000fe20003f25270 */
[----:B------:R-:W-:Y:S01]  /*5720*/  FMUL.FTZ R166, R15, R4 ;  /* 0x000000040fa67220 */ /* 0x000fe20000410000 */
[----:B------:R-:W-:Y:S01]  /*5730*/  FFMA.FTZ R15, R67, R204, R172 ;  /* 0x000000cc430f7223 */ /* 0x000fe200000100ac */
[----:B------:R-:W1:Y:S01]  /*5740*/  SHFL.DOWN PT, R161, R8, 0x10, 0x1f ;  /* 0x0a001f0008a17f89 */ /* 0x000e6200000e0000 */
        /* <DEDUP_REMOVED lines=8> */
[----:B------:R-:W-:Y:S01]  /*57d0*/  FMUL.FTZ R10, R6, R11 ;  /* 0x0000000b060a7220 */ /* 0x000fe20000410000 */
[----:B------:R-:W-:Y:S01]  /*57e0*/  @!P1 SHF.R.U32.HI R4, RZ, 0x2, R20 ;  /* 0x00000002ff049819 */ /* 0x000fe20000011614 */
[----:B------:R-:W-:Y:S01]  /*57f0*/  FMUL.FTZ R6, R157, R162 ;  /* 0x000000a29d067220 */ /* 0x000fe20000410000 */
[----:B------:R-:W-:Y:S01]  /*5800*/  FFMA.FTZ R14, R63, R18, R14 ;  /* 0x000000123f0e7223 */ /* 0x000fe2000001000e */
[----:B------:R-:W-:Y:S01]  /*5810*/  FFMA.FTZ R10, R61, R160, R10 ;  /* 0x000000a03d0a7223 */ /* 0x000fe2000001000a */
[----:B------:R-:W-:Y:S01]  /*5820*/  @!P1 LOP3.LUT R19, R4, 0xf8, RZ, 0xc0, !PT ;  /* 0x000000f804139812 */ /* 0x000fe200078ec0ff */
[----:B------:R-:W-:Y:S01]  /*5830*/  FMUL.FTZ R191, R191, R6 ;  /* 0x00000006bfbf7220 */ /* 0x000fe20000410000 */
[----:B------:R-:W-:Y:S01]  /*5840*/  FADD.FTZ R97, R14, R97 ;  /* 0x000000610e617221 */ /* 0x000fe20000010000 */
[----:B------:R-:W-:Y:S01]  /*5850*/  FADD.FTZ R96, R15, R96 ;  /* 0x000000600f607221 */ /* 0x000fe20000010000 */
[----:B------:R-:W-:Y:S01]  /*5860*/  FADD.FTZ R95, R10, R95 ;  /* 0x0000005f0a5f7221 */ /* 0x000fe20000010000 */
[----:B------:R-:W-:Y:S01]  /*5870*/  FFMA.FTZ R191, R60, R162, R191 ;  /* 0x000000a23cbf7223 */ /* 0x000fe200000100bf */
[----:B0-----:R-:W-:-:S03]  /*5880*/  FADD.FTZ R4, R13, R168 ;  /* 0x000000a80d047221 */ /* 0x001fc60000010000 */
[----:B------:R-:W-:Y:S01]  /*5890*/  FADD.FTZ R94, R191, R94 ;  /* 0x0000005ebf5e7221 */ /* 0x000fe20000010000 */
        /* <DEDUP_REMOVED lines=19> */
.L_x_5415:
[----:B------:R-:W-:Y:S05]  /*59d0*/  BSYNC.RECONVERGENT B0 ;  /* 0x0000000000007941 */ /* 0x000fea0003800200 */
.L_x_5414:
[----:B------:R-:W-:-:S04]  /*59e0*/  UIADD3 UR8, UPT, UPT, UR8, 0x1, URZ ;  /* 0x0000000108087890 */ /* 0x000fc8000fffe0ff */
[----:B------:R-:W-:-:S09]  /*59f0*/  UISETP.GE.AND UP0, UPT, UR8, UR48, UPT ;  /* 0x000000300800728c */ /* 0x000fd2000bf06270 */
[----:B------:R-:W-:Y:S05]  /*5a00*/  BRA.U !UP0, `(.L_x_5416) ;  /* 0xffffffd1087c7547 */ /* 0x000fea000b83ffff */
.L_x_5371:
[----:B------:R-:W-:Y:S01]  /*5a10*/  BAR.SYNC.DEFER_BLOCKING 0x0 ;  /* 0x0000000000007b1d */ /* 0x000fe20000010000 */
[----:B-1----:R-:W-:Y:S01]  /*5a20*/  F2FP.F16.F32.PACK_AB R7, R155, R156 ;  /* 0x0000009c9b07723e */ /* 0x002fe200000000ff */
[----:B------:R-:W-:Y:S01]  /*5a30*/  FADD.FTZ R0, R55, R94 ;  /* 0x0000005e37007221 */ /* 0x000fe20000010000 */
[----:B------:R-:W-:Y:S01]  /*5a40*/  F2FP.F16.F32.PACK_AB R6, R136, R137 ;  /* 0x000000898806723e */ /* 0x000fe200000000ff */
[----:B------:R-:W-:Y:S01]  /*5a50*/  UIADD3 UR27, UP1, UPT, UR27, -0x800, URZ ;  /* 0xfffff8001b1b7890 */ /* 0x000fe2000ff3e0ff */
        /* <DEDUP_REMOVED lines=8> */
[----:B------:R-:W5:Y:S01]  /*5ae0*/  LDCU.64 UR34, c[0x0][0x550] ;  /* 0x0000aa00ff2277ac */ /* 0x000f620008000a00 */
[----:B------:R-:W-:Y:S02]  /*5af0*/  F2FP.F16.F32.PACK_AB R116, R113, R116 ;  /* 0x000000747174723e */ /* 0x000fe400000000ff */
[----:B------:R-:W-:Y:S01]  /*5b00*/  F2FP.F16.F32.PACK_AB R17, R96, R95 ;  /* 0x0000005f6011723e */ /* 0x000fe200000000ff */
[----:B------:R-:W-:Y:S01]  /*5b10*/  UMOV UR7, URZ ;  /* 0x000000ff00077c82 */ /* 0x000fe20008000000 */
[----:B------:R-:W-:Y:S01]  /*5b20*/  F2FP.F16.F32.PACK_AB R16, R93, R94 ;  /* 0x0000005e5d10723e */ /* 0x000fe200000000ff */
[----:B------:R-:W-:Y:S01]  /*5b30*/  UIADD3 UR24, UP2, UPT, UR24, -0x800, URZ ;  /* 0xfffff80018187890 */ /* 0x000fe2000ff5e0ff */
[----:B------:R-:W-:Y:S01]  /*5b40*/  F2FP.F16.F32.PACK_AB R19, R100, R99 ;  /* 0x000000636413723e */ /* 0x000fe200000000ff */
[----:B------:R-:W-:Y:S01]  /*5b50*/  UIADD3.X UR28, UPT, UPT, UR28, -0x1, URZ, UP1, !UPT ;  /* 0xffffffff1c1c7890 */ /* 0x000fe20008ffe4ff */
[----:B------:R-:W-:Y:S01]  /*5b60*/  F2FP.F16.F32.PACK_AB R18, R98, R97 ;  /* 0x000000616212723e */ /* 0x000fe200000000ff */
[----:B------:R2:W-:Y:S01]  /*5b70*/  STS.128 [R3], R4 ;  /* 0x0000000403007388 */ /* 0x0005e20000000c00 */
[----:B0-----:R-:W-:Y:S01]  /*5b80*/  UIMAD.WIDE.U32 UR8, UR39, UR10, UR6 ;  /* 0x0000000a270872a5 */ /* 0x001fe2000f8e0006 */
[----:B------:R-:W-:Y:S01]  /*5b90*/  F2FP.F16.F32.PACK_AB R27, R91, R92 ;  /* 0x0000005c5b1b723e */ /* 0x000fe200000000ff */
[----:B------:R-:W-:Y:S01]  /*5ba0*/  UIADD3.X UR26, UPT, UPT, UR26, -0x1, URZ, UP2, !UPT ;  /* 0xffffffff1a1a7890 */ /* 0x000fe200097fe4ff */
[----:B------:R-:W-:Y:S01]  /*5bb0*/  STS.128 [R3+0x10], R116 ;  /* 0x0000107403007388 */ /* 0x000fe20000000c00 */
[----:B------:R-:W-:-:S03]  /*5bc0*/  NOP ;  /* 0x0000000000007918 */ /* 0x000fc60000000000 */
[----:B------:R-:W0:Y:S01]  /*5bd0*/  LDS.128 R8, [R28] ;  /* 0x000000001c087984 */ /* 0x000e220000000c00 */
[----:B------:R-:W-:Y:S01]  /*5be0*/  UIMAD UR9, UR39, UR11, UR9 ;  /* 0x0000000b270972a4 */ /* 0x000fe2000f8e0209 */
[----:B------:R-:W-:Y:S02]  /*5bf0*/  F2FP.F16.F32.PACK_AB R26, R106, R105 ;  /* 0x000000696a1a723e */ /* 0x000fe400000000ff */
[----:B------:R-:W3:Y:S01]  /*5c00*/  LDS.128 R12, [R28+0x200] ;  /* 0x000200001c0c7984 */ /* 0x000ee20000000c00 */
[----:B-1----:R-:W-:Y:S01]  /*5c10*/  UIMAD.WIDE.U32 UR8, UR38, UR32, UR8 ;  /* 0x00000020260872a5 */ /* 0x002fe2000f8e0008 */
[----:B------:R-:W-:Y:S01]  /*5c20*/  F2FP.F16.F32.PACK_AB R25, R104, R103 ;  /* 0x000000676819723e */ /* 0x000fe200000000ff */
[----:B--2---:R-:W-:Y:S01]  /*5c30*/  FADD.FTZ R7, R0, R95 ;  /* 0x0000005f00077221 */ /* 0x004fe20000010000 */
[----:B------:R-:W-:Y:S01]  /*5c40*/  F2FP.F16.F32.PACK_AB R24, R102, R101 ;  /* 0x000000656618723e */ /* 0x000fe200000000ff */
[----:B------:R-:W-:Y:S01]  /*5c50*/  UIMAD UR10, UR38, UR33, UR9 ;  /* 0x00000021260a72a4 */ /* 0x000fe2000f8e0209 */
[----:B------:R-:W-:Y:S01]  /*5c60*/  IADD3 R54, P0, PT, R54, -0x800, RZ ;  /* 0xfffff80036367810 */ /* 0x000fe20007f1e0ff */
[----:B-----5:R-:W-:Y:S01]  /*5c70*/  ULEA UR9, UP0, UR8, UR34, 0x1 ;  /* 0x0000002208097291 */ /* 0x020fe2000f8008ff */
[----:B------:R-:W-:Y:S01]  /*5c80*/  FADD.FTZ R0, R7, R96 ;  /* 0x0000006007007221 */ /* 0x000fe20000010000 */
[----:B------:R-:W1:Y:S01]  /*5c90*/  LDCU.64 UR32, c[0x0][0x560] ;  /* 0x0000ac00ff2077ac */ /* 0x000e620008000a00 */
[----:B------:R-:W-:-:S02]  /*5ca0*/  IADD3.X R52, PT, PT, R52, -0x1, RZ, P0, !PT ;  /* 0xffffffff34347810 */ /* 0x000fc400007fe4ff */
[----:B------:R-:W-:Y:S01]  /*5cb0*/  FADD.FTZ R97, R0, R97 ;  /* 0x0000006100617221 */ /* 0x000fe20000010000 */
[----:B------:R-:W-:Y:S01]  /*5cc0*/  ULEA.HI.X UR8, UR8, UR35, UR10, 0x1, UP0 ;  /* 0x0000002308087291 */ /* 0x000fe200080f0c0a */
[----:B------:R-:W-:Y:S02]  /*5cd0*/  MOV R4, UR9 ;  /* 0x0000000900047c02 */ /* 0x000fe40008000f00 */
[----:B------:R-:W2:Y:S01]  /*5ce0*/  LDCU.64 UR10, c[0x0][0x520] ;  /* 0x0000a400ff0a77ac */ /* 0x000ea20008000a00 */
[----:B------:R-:W-:Y:S02]  /*5cf0*/  FADD.FTZ R98, R97, R98 ;  /* 0x0000006261627221 */ /* 0x000fe40000010000 */
[----:B------:R-:W-:Y:S02]  /*5d00*/  MOV R5, UR8 ;  /* 0x0000000800057c02 */ /* 0x000fe40008000f00 */
[----:B------:R-:W-:Y:S01]  /*5d10*/  FADD.FTZ R99, R98, R99 ;  /* 0x0000006362637221 */ /* 0x000fe20000010000 */
[----:B------:R-:W-:-:S02]  /*5d20*/  IMAD.WIDE.U32 R4, R31, 0x10, R4 ;  /* 0x000000101f047825 */ /* 0x000fc400078e0004 */
[----:B------:R-:W5:Y:S02]  /*5d30*/  LDCU.64 UR8, c[0x0][0x518] ;  /* 0x0000a300ff0877ac */ /* 0x000f640008000a00 */
[----:B------:R-:W-:-:S04]  /*5d40*/  FADD.FTZ R100, R99, R100 ;  /* 0x0000006463647221 */ /* 0x000fc80000010000 */
[----:B------:R-:W-:-:S04]  /*5d50*/  FADD.FTZ R101, R100, R101 ;  /* 0x0000006564657221 */ /* 0x000fc80000010000 */
[----:B------:R-:W-:Y:S01]  /*5d60*/  FADD.FTZ R102, R101, R102 ;  /* 0x0000006665667221 */ /* 0x000fe20000010000 */
[----:B0-----:R-:W-:Y:S03]  /*5d70*/  STG.E.128 desc[UR36][R4.64], R8 ;  /* 0x0000000804007986 */ /* 0x001fe6000c101d24 */
[----:B------:R-:W-:Y:S01]  /*5d80*/  FADD.FTZ R103, R102, R103 ;  /* 0x0000006766677221 */ /* 0x000fe20000010000 */
[----:B---3--:R-:W-:Y:S03]  /*5d90*/  STG.E.128 desc[UR36][R4.64+0x200], R12 ;  /* 0x0002000c04007986 */ /* 0x008fe6000c101d24 */
[----:B------:R-:W-:Y:S01]  /*5da0*/  FADD.FTZ R104, R103, R104 ;  /* 0x0000006867687221 */ /* 0x000fe20000010000 */
[----:B-----5:R-:W-:Y:S01]  /*5db0*/  UIMAD.WIDE.U32 UR6, UR39, UR8, UR6 ;  /* 0x00000008270672a5 */ /* 0x020fe2000f8e0006 */
[----:B------:R-:W-:Y:S02]  /*5dc0*/  BAR.SYNC.DEFER_BLOCKING 0x0 ;  /* 0x0000000000007b1d */ /* 0x000fe40000010000 */
[----:B------:R-:W-:Y:S01]  /*5dd0*/  FADD.FTZ R105, R104, R105 ;  /* 0x0000006968697221 */ /* 0x000fe20000010000 */
[----:B------:R-:W-:-:S03]  /*5de0*/  UIMAD UR7, UR39, UR9, UR7 ;  /* 0x00000009270772a4 */ /* 0x000fc6000f8e0207 */
[----:B------:R-:W-:Y:S01]  /*5df0*/  FADD.FTZ R105, R105, R106 ;  /* 0x0000006a69697221 */ /* 0x000fe20000010000 */
[----:B--2---:R-:W-:-:S03]  /*5e00*/  UIMAD.WIDE.U32 UR6, UR38, UR10, UR6 ;  /* 0x0000000a260672a5 */ /* 0x004fc6000f8e0006 */
[----:B------:R-:W-:Y:S01]  /*5e10*/  FADD.FTZ R92, R105, R92 ;  /* 0x0000005c695c7221 */ /* 0x000fe20000010000 */
[----:B------:R-:W-:Y:S02]  /*5e20*/  UIMAD UR8, UR38, UR11, UR7 ;  /* 0x0000000b260872a4 */ /* 0x000fe4000f8e0207 */
[----:B-1----:R-:W-:Y:S01]  /*5e30*/  ULEA UR7, UP0, UR6, UR32, 0x1 ;  /* 0x0000002006077291 */ /* 0x002fe2000f8008ff */
[----:B------:R-:W-:-:S03]  /*5e40*/  FADD.FTZ R55, R92, R91 ;  /* 0x0000005b5c377221 */ /* 0x000fc60000010000 */
[----:B------:R-:W-:Y:S02]  /*5e50*/  ULEA.HI.X UR6, UR6, UR33, UR8, 0x1, UP0 ;  /* 0x0000002106067291 */ /* 0x000fe400080f0c08 */
[----:B------:R-:W-:Y:S01]  /*5e60*/  MOV R2, UR7 ;  /* 0x0000000700027c02 */ /* 0x000fe20008000f00 */
[----:B------:R-:W-:Y:S01]  /*5e70*/  UIADD3 UR29, UP0, UPT, UR29, -0x800, URZ ;  /* 0xfffff8001d1d7890 */ /* 0x000fe2000ff1e0ff */
[----:B------:R-:W-:Y:S03]  /*5e80*/  STS.128 [R3], R16 ;  /* 0x0000001003007388 */ /* 0x000fe60000000c00 */
[----:B------:R-:W-:Y:S02]  /*5e90*/  UIADD3.X UR30, UPT, UPT, UR30, -0x1, URZ, UP0, !UPT ;  /* 0xffffffff1e1e7890 */ /* 0x000fe400087fe4ff */
[----:B------:R-:W-:Y:S01]  /*5ea0*/  UISETP.GT.AND UP0, UPT, UR22, 0x1, UPT ;  /* 0x000000011600788c */ /* 0x000fe2000bf04270 */
[----:B------:R0:W-:Y:S01]  /*5eb0*/  STS.128 [R3+0x10], R24 ;  /* 0x0000101803007388 */ /* 0x0001e20000000c00 */
[----:B------:R-:W-:-:S03]  /*5ec0*/  NOP ;  /* 0x0000000000007918 */ /* 0x000fc60000000000 */
[----:B------:R-:W1:Y:S01]  /*5ed0*/  LDS.128 R8, [R28] ;  /* 0x000000001c087984 */ /* 0x000e620000000c00 */
[----:B------:R-:W-:-:S03]  /*5ee0*/  UMOV UR22, UR31 ;  /* 0x0000001f00167c82 */ /* 0x000fc60008000000 */
[----:B------:R-:W2:Y:S01]  /*5ef0*/  LDS.128 R60, [R28+0x200] ;  /* 0x000200001c3c7984 */ /* 0x000ea20000000c00 */
[----:B0-----:R-:W-:-:S03]  /*5f00*/  MOV R3, UR6 ;  /* 0x0000000600037c02 */ /* 0x001fc60008000f00 */
[----:B------:R-:W-:-:S05]  /*5f10*/  IMAD.WIDE.U32 R2, R31, 0x10, R2 ;  /* 0x000000101f027825 */ /* 0x000fca00078e0002 */
[----:B-1----:R0:W-:Y:S04]  /*5f20*/  STG.E.128 desc[UR36][R2.64], R8 ;  /* 0x0000000802007986 */ /* 0x0021e8000c101d24 */
[----:B--2---:R0:W-:Y:S01]  /*5f30*/  STG.E.128 desc[UR36][R2.64+0x200], R60 ;  /* 0x0002003c02007986 */ /* 0x0041e2000c101d24 */
[----:B------:R-:W-:Y:S05]  /*5f40*/  BRA.U UP0, `(.L_x_5417) ;  /* 0xffffffad00407547 */ /* 0x000fea000b83ffff */
.L_x_5369:
        /* <DEDUP_REMOVED lines=41> */
.L_x_5419:
[----:B------:R-:W-:Y:S05]  /*61e0*/  BSYNC.RECONVERGENT B0 ;  /* 0x0000000000007941 */ /* 0x000fea0003800200 */
.L_x_5418:
        /* <DEDUP_REMOVED lines=39> */
.L_x_5421:
[----:B------:R-:W-:Y:S05]  /*6460*/  BSYNC.RECONVERGENT B0 ;  /* 0x0000000000007941 */ /* 0x000fea0003800200 */
.L_x_5420:
[----:B------:R-:W-:Y:S05]  /*6470*/  @P0 EXIT ;  /* 0x000000000000094d */ /* 0x000fea0003800000 */
[----:B------:R-:W3:Y:S01]  /*6480*/  S2UR UR5, SR_CgaCtaId ;  /* 0x00000000000579c3 */ /* 0x000ee20000008800 */
[----:B------:R-:W-:Y:S01]  /*6490*/  BSSY.RECONVERGENT B0, `(.L_x_5422) ;  /* 0x0000024000007945 */ /* 0x000fe20003800200 */
[----:B------:R-:W-:Y:S01]  /*64a0*/  UMOV UR4, 0x400 ;  /* 0x0000040000047882 */ /* 0x000fe20000000000 */
[----:B------:R-:W0:Y:S01]  /*64b0*/  LDCU UR6, c[0x0][0x360] ;  /* 0x00006c00ff0677ac */ /* 0x000e220008000800 */
[----:B------:R-:W0:Y:S01]  /*64c0*/  LDCU.64 UR8, c[0x0][0x4b0] ;  /* 0x00009600ff0877ac */ /* 0x000e220008000a00 */
[----:B------:R-:W0:Y:S01]  /*64d0*/  LDCU.64 UR10, c[0x0][0x4d0] ;  /* 0x00009a00ff0a77ac */ /* 0x000e220008000a00 */
[----:B------:R-:W0:Y:S02]  /*64e0*/  LDCU.128 UR20, c[0x0][0x530] ;  /* 0x0000a600ff1477ac */ /* 0x000e240008000c00 */
[----:B0--3--:R-:W-:-:S12]  /*64f0*/  ULEA UR4, UR5, UR4, 0x18 ;  /* 0x0000000405047291 */ /* 0x009fd8000f8ec0ff */
.L_x_5423:
        /* <DEDUP_REMOVED lines=30> */
.L_x_5422:
[----:B------:R-:W-:Y:S05]  /*66e0*/  EXIT ;  /* 0x000000000000794d */ /* 0x000fea0003800000 */
.L_x_5376:
[----:B------:R-:W-:Y:S01]  /*66f0*/  HFMA2 R19, -RZ, RZ, 0, 5.9604644775390625e-08 ;  /* 0x00000001ff137431 */ /* 0x000fe200000001ff */
[----:B------:R-:W-:Y:S02]  /*6700*/  MOV R168, R6 ;  /* 0x0000000600a87202 */ /* 0x000fe40000000f00 */
[----:B------:R-:W-:Y:S02]  /*6710*/  MOV R170, RZ ;  /* 0x000000ff00aa7202 */ /* 0x000fe40000000f00 */
[----:B------:R-:W-:-:S07]  /*6720*/  MOV R215, 0xffffffff ;  /* 0xffffffff00d77802 */ /* 0x000fce0000000f00 */
[----:B01---5:R-:W-:Y:S05]  /*6730*/  WARPSYNC.COLLECTIVE R215, `(.L_x_5424) ;  /* 0x00000000d7087348 */ /* 0x023fea0003c00000 */
[----:B------:R2:W3:Y:S02]  /*6740*/  SHFL.UP P6, R4, R168, R19, R170 ;  /* 0x04000013a8047389 */ /* 0x0004e400000c00aa */
[----:B0123-5:R-:W-:Y:S05]  /*6750*/  ENDCOLLECTIVE ;  /* 0x000000000000791b */ /* 0x02ffea0003800000 */
.L_x_5424:
[----:B------:R-:W-:Y:S02]  /*6760*/  MOV R168, R5 ;  /* 0x0000000500a87202 */ /* 0x000fe40000000f00 */
[----:B------:R-:W-:-:S07]  /*6770*/  MOV R7, R4 ;  /* 0x0000000400077202 */ /* 0x000fce0000000f00 */
[----:B------:R-:W-:Y:S05]  /*6780*/  WARPSYNC.COLLECTIVE R215, `(.L_x_5425) ;  /* 0x00000000d7087348 */ /* 0x000fea0003c00000 */
[----:B------:R0:W1:Y:S02]  /*6790*/  SHFL.UP P6, R4, R168, R19, R170 ;  /* 0x04000013a8047389 */ /* 0x00006400000c00aa */
[----:B01----:R-:W-:Y:S05]  /*67a0*/  ENDCOLLECTIVE ;  /* 0x000000000000791b */ /* 0x003fea0003800000 */
.L_x_5425:
        /* <DEDUP_REMOVED lines=9> */
.L_x_5426:
[----:B------:R-:W-:Y:S02]  /*6840*/  MOV R168, R15 ;  /* 0x0000000f00a87202 */ /* 0x000fe40000000f00 */
[----:B------:R-:W-:-:S07]  /*6850*/  MOV R7, R4 ;  /* 0x0000000400077202 */ /* 0x000fce0000000f00 */
[----:B------:R-:W-:Y:S05]  /*6860*/  WARPSYNC.COLLECTIVE R215, `(.L_x_5427) ;  /* 0x00000000d7087348 */ /* 0x000fea0003c00000 */
[----:B------:R0:W1:Y:S02]  /*6870*/  SHFL.UP P6, R4, R168, R19, R170 ;  /* 0x04000013a8047389 */ /* 0x00006400000c00aa */
[----:B01----:R-:W-:Y:S05]  /*6880*/  ENDCOLLECTIVE ;  /* 0x000000000000791b */ /* 0x003fea0003800000 */
.L_x_5427:
        /* <DEDUP_REMOVED lines=8> */
.L_x_5428:
[----:B------:R-:W-:Y:S02]  /*6910*/  MOV R168, R17 ;  /* 0x0000001100a87202 */ /* 0x000fe40000000f00 */
[----:B------:R-:W-:-:S07]  /*6920*/  MOV R5, R4 ;  /* 0x0000000400057202 */ /* 0x000fce0000000f00 */
[----:B------:R-:W-:Y:S05]  /*6930*/  WARPSYNC.COLLECTIVE R215, `(.L_x_5429) ;  /* 0x00000000d7087348 */ /* 0x000fea0003c00000 */
[----:B------:R0:W1:Y:S02]  /*6940*/  SHFL.UP P6, R4, R168, R19, R170 ;  /* 0x04000013a8047389 */ /* 0x00006400000c00aa */
[----:B01----:R-:W-:Y:S05]  /*6950*/  ENDCOLLECTIVE ;  /* 0x000000000000791b */ /* 0x003fea0003800000 */
.L_x_5429:
        /* <DEDUP_REMOVED lines=8> */
.L_x_5430:
[----:B------:R-:W-:Y:S02]  /*69e0*/  MOV R168, R7 ;  /* 0x0000000700a87202 */ /* 0x000fe40000000f00 */
[----:B------:R-:W-:-:S07]  /*69f0*/  MOV R5, R4 ;  /* 0x0000000400057202 */ /* 0x000fce0000000f00 */
[----:B------:R-:W-:Y:S05]  /*6a00*/  WARPSYNC.COLLECTIVE R215, `(.L_x_5431) ;  /* 0x00000000d7087348 */ /* 0x000fea0003c00000 */
[----:B------:R0:W1:Y:S02]  /*6a10*/  SHFL.UP P6, R4, R168, R19, R170 ;  /* 0x04000013a8047389 */ /* 0x00006400000c00aa */
[----:B01----:R-:W-:Y:S05]  /*6a20*/  ENDCOLLECTIVE ;  /* 0x000000000000791b */ /* 0x003fea0003800000 */
.L_x_5431:
        /* <DEDUP_REMOVED lines=8> */
.L_x_5432:
[----:B------:R-:W-:Y:S02]  /*6ab0*/  MOV R168, R5 ;  /* 0x0000000500a87202 */ /* 0x000fe40000000f00 */
[----:B------:R-:W-:-:S07]  /*6ac0*/  MOV R15, R4 ;  /* 0x00000004000f7202 */ /* 0x000fce0000000f00 */
[----:B------:R-:W-:Y:S05]  /*6ad0*/  WARPSYNC.COLLECTIVE R215, `(.L_x_5433) ;  /* 0x00000000d7087348 */ /* 0x000fea0003c00000 */
[----:B------:R0:W1:Y:S02]  /*6ae0*/  SHFL.UP P6, R4, R168, R19, R170 ;  /* 0x04000013a8047389 */ /* 0x00006400000c00aa */
[----:B01----:R-:W-:Y:S05]  /*6af0*/  ENDCOLLECTIVE ;  /* 0x000000000000791b */ /* 0x003fea0003800000 */
.L_x_5433:
[----:B------:R-:W-:Y:S05]  /*6b00*/  BRA `(.L_x_5434) ;  /* 0xffffffcc00987947 */ /* 0x000fea000383ffff */
.L_x_5377:
        /* <DEDUP_REMOVED lines=8> */
.L_x_5436:
[----:B------:R-:W-:Y:S05]  /*6b90*/  BSYNC B0 ;  /* 0x0000000000007941 */ /* 0x000fea0003800000 */
.L_x_5435:
[----:B------:R-:W-:Y:S05]  /*6ba0*/  BRA `(.L_x_5437) ;  /* 0xffffffcc00887947 */ /* 0x000fea000383ffff */
.L_x_5378:
        /* <DEDUP_REMOVED lines=8> */
.L_x_5439:
[----:B------:R-:W-:Y:S05]  /*6c30*/  BSYNC B0 ;  /* 0x0000000000007941 */ /* 0x000fea0003800000 */
.L_x_5438:
[----:B------:R-:W-:Y:S05]  /*6c40*/  BRA `(.L_x_5440) ;  /* 0xffffffcc00687947 */ /* 0x000fea000383ffff */
.L_x_5379:
        /* <DEDUP_REMOVED lines=8> */
.L_x_5442:
[----:B------:R-:W-:Y:S05]  /*6cd0*/  BSYNC B0 ;  /* 0x0000000000007941 */ /* 0x000fea0003800000 */
.L_x_5441:
        /* <DEDUP_REMOVED lines=11> */
.L_x_5443:
[----:B------:R-:W-:Y:S05]  /*6d90*/  WARPSYNC.COLLECTIVE R215, `(.L_x_5444) ;  /* 0x00000000d7087348 */ /* 0x000fea0003c00000 */
[----:B------:R0:W1:Y:S02]  /*6da0*/  SHFL.IDX P3, R5, R222, R217, R224 ;  /* 0x000000d9de057389 */ /* 0x00006400000600e0 */
[----:B01----:R-:W-:Y:S05]  /*6db0*/  ENDCOLLECTIVE ;  /* 0x000000000000791b */ /* 0x003fea0003800000 */
.L_x_5444:
[----:B------:R-:W-:Y:S02]  /*6dc0*/  MOV R222, R9 ;  /* 0x0000000900de7202 */ /* 0x000fe40000000f00 */
[----:B------:R-:W-:Y:S02]  /*6dd0*/  MOV R166, R4 ;  /* 0x0000000400a67202 */ /* 0x000fe40000000f00 */
[----:B------:R-:W-:-:S07]  /*6de0*/  MOV R4, R5 ;  /* 0x0000000500047202 */ /* 0x000fce0000000f00 */
[----:B------:R-:W-:Y:S05]  /*6df0*/  WARPSYNC.COLLECTIVE R215, `(.L_x_5445) ;  /* 0x00000000d7087348 */ /* 0x000fea0003c00000 */
[----:B------:R0:W1:Y:S02]  /*6e00*/  SHFL.IDX P3, R5, R222, R217, R224 ;  /* 0x000000d9de057389 */ /* 0x00006400000600e0 */
[----:B01----:R-:W-:Y:S05]  /*6e10*/  ENDCOLLECTIVE ;  /* 0x000000000000791b */ /* 0x003fea0003800000 */
.L_x_5445:
[----:B------:R-:W-:Y:S05]  /*6e20*/  BRA `(.L_x_5446) ;  /* 0xffffffcc00087947 */ /* 0x000fea000383ffff */
.L_x_5381:
        /* <DEDUP_REMOVED lines=10> */
.L_x_5447:
[----:B------:R-:W-:Y:S02]  /*6ed0*/  MOV R224, 0x1f ;  /* 0x0000001f00e07802 */ /* 0x000fe40000000f00 */
[----:B------:R-:W-:Y:S02]  /*6ee0*/  MOV R226, R5 ;  /* 0x0000000500e27202 */ /* 0x000fe40000000f00 */
[----:B------:R-:W-:-:S07]  /*6ef0*/  MOV R4, R220 ;  /* 0x000000dc00047202 */ /* 0x000fce0000000f00 */
[----:B------:R-:W-:Y:S05]  /*6f00*/  WARPSYNC.COLLECTIVE R215, `(.L_x_5448) ;  /* 0x00000000d7087348 */ /* 0x000fea0003c00000 */
[----:B------:R0:W1:Y:S02]  /*6f10*/  SHFL.DOWN P2, R220, R226, R213, R228 ;  /* 0x080000d5e2dc7389 */ /* 0x00006400000400e4 */
[----:B01----:R-:W-:Y:S05]  /*6f20*/  ENDCOLLECTIVE ;  /* 0x000000000000791b */ /* 0x003fea0003800000 */
.L_x_5448:
        /* <DEDUP_REMOVED lines=11> */
.L_x_5449:
[----:B------:R-:W-:Y:S02]  /*6fe0*/  MOV R226, R218 ;  /* 0x000000da00e27202 */ /* 0x000fe40000000f00 */
[----:B------:R-:W-:-:S07]  /*6ff0*/  MOV R4, R220 ;  /* 0x000000dc00047202 */ /* 0x000fce0000000f00 */
[----:B------:R-:W-:Y:S05]  /*7000*/  WARPSYNC.COLLECTIVE R215, `(.L_x_5450) ;  /* 0x00000000d7087348 */ /* 0x000fea0003c00000 */
[----:B------:R0:W1:Y:S02]  /*7010*/  SHFL.DOWN P2, R220, R226, R213, R228 ;  /* 0x080000d5e2dc7389 */ /* 0x00006400000400e4 */
[----:B01----:R-:W-:Y:S05]  /*7020*/  ENDCOLLECTIVE ;  /* 0x000000000000791b */ /* 0x003fea0003800000 */
.L_x_5450:
        /* <DEDUP_REMOVED lines=11> */
.L_x_5451:
[----:B------:R-:W-:Y:S02]  /*70e0*/  MOV R226, R218 ;  /* 0x000000da00e27202 */ /* 0x000fe40000000f00 */
[----:B------:R-:W-:-:S07]  /*70f0*/  MOV R4, R220 ;  /* 0x000000dc00047202 */ /* 0x000fce0000000f00 */
[----:B------:R-:W-:Y:S05]  /*7100*/  WARPSYNC.COLLECTIVE R215, `(.L_x_5452) ;  /* 0x00000000d7087348 */ /* 0x000fea0003c00000 */
[----:B------:R0:W1:Y:S02]  /*7110*/  SHFL.DOWN P2, R220, R226, R213, R228 ;  /* 0x080000d5e2dc7389 */ /* 0x00006400000400e4 */
[----:B01----:R-:W-:Y:S05]  /*7120*/  ENDCOLLECTIVE ;  /* 0x000000000000791b */ /* 0x003fea0003800000 */
.L_x_5452:
        /* <DEDUP_REMOVED lines=11> */
.L_x_5453:
[----:B------:R-:W-:Y:S02]  /*71e0*/  MOV R226, R218 ;  /* 0x000000da00e27202 */ /* 0x000fe40000000f00 */
[----:B------:R-:W-:-:S07]  /*71f0*/  MOV R4, R220 ;  /* 0x000000dc00047202 */ /* 0x000fce0000000f00 */
[----:B------:R-:W-:Y:S05]  /*7200*/  WARPSYNC.COLLECTIVE R215, `(.L_x_5454) ;  /* 0x00000000d7087348 */ /* 0x000fea0003c00000 */
[----:B------:R0:W1:Y:S02]  /*7210*/  SHFL.DOWN P2, R220, R226, R213, R228 ;  /* 0x080000d5e2dc7389 */ /* 0x00006400000400e4 */
[----:B01----:R-:W-:Y:S05]  /*7220*/  ENDCOLLECTIVE ;  /* 0x000000000000791b */ /* 0x003fea0003800000 */
.L_x_5454:
        /* <DEDUP_REMOVED lines=11> */
.L_x_5455:
[----:B------:R-:W-:Y:S02]  /*72e0*/  MOV R226, R218 ;  /* 0x000000da00e27202 */ /* 0x000fe40000000f00 */
[----:B------:R-:W-:-:S07]  /*72f0*/  MOV R4, R220 ;  /* 0x000000dc00047202 */ /* 0x000fce0000000f00 */
[----:B------:R-:W-:Y:S05]  /*7300*/  WARPSYNC.COLLECTIVE R215, `(.L_x_5456) ;  /* 0x00000000d7087348 */ /* 0x000fea0003c00000 */
[----:B------:R0:W1:Y:S02]  /*7310*/  SHFL.DOWN P2, R220, R226, R213, R228 ;  /* 0x080000d5e2dc7389 */ /* 0x00006400000400e4 */
[----:B01----:R-:W-:Y:S05]  /*7320*/  ENDCOLLECTIVE ;  /* 0x000000000000791b */ /* 0x003fea0003800000 */
.L_x_5456:
        /* <DEDUP_REMOVED lines=11> */
.L_x_5457:
[----:B------:R-:W-:Y:S02]  /*73e0*/  ISETP.NE.AND P1, PT, R20, 0x1f, PT ;  /* 0x0000001f1400780c */ /* 0x000fe40003f25270 */
[----:B------:R-:W-:Y:S02]  /*73f0*/  MOV R222, R218 ;  /* 0x000000da00de7202 */ /* 0x000fe40000000f00 */
[----:B------:R-:W-:-:S09]  /*7400*/  MOV R4, R5 ;  /* 0x0000000500047202 */ /* 0x000fd20000000f00 */
[----:B------:R-:W-:Y:S05]  /*7410*/  WARPSYNC.COLLECTIVE R215, `(.L_x_5458) ;  /* 0x00000000d7087348 */ /* 0x000fea0003c00000 */
[----:B------:R0:W1:Y:S02]  /*7420*/  SHFL.IDX P3, R5, R222, R217, R224 ;  /* 0x000000d9de057389 */ /* 0x00006400000600e0 */
[----:B01----:R-:W-:Y:S05]  /*7430*/  ENDCOLLECTIVE ;  /* 0x000000000000791b */ /* 0x003fea0003800000 */
.L_x_5458:
[----:B------:R-:W-:Y:S05]  /*7440*/  WARPSYNC.COLLECTIVE R215, `(.L_x_5459) ;  /* 0x00000000d7087348 */ /* 0x000fea0003c00000 */
[----:B------:R0:W1:Y:S02]  /*7450*/  SHFL.DOWN P2, R220, R226, R213, R228 ;  /* 0x080000d5e2dc7389 */ /* 0x00006400000400e4 */
[----:B01----:R-:W-:Y:S05]  /*7460*/  ENDCOLLECTIVE ;  /* 0x000000000000791b */ /* 0x003fea0003800000 */
.L_x_5459:
        /* <DEDUP_REMOVED lines=8> */
.L_x_5460:
[----:B------:R-:W-:Y:S05]  /*74f0*/  WARPSYNC.COLLECTIVE R215, `(.L_x_5461) ;  /* 0x00000000d7087348 */ /* 0x000fea0003c00000 */
[----:B------:R0:W1:Y:S02]  /*7500*/  SHFL.IDX P3, R5, R222, R217, R224 ;  /* 0x000000d9de057389 */ /* 0x00006400000600e0 */
[----:B01----:R-:W-:Y:S05]  /*7510*/  ENDCOLLECTIVE ;  /* 0x000000000000791b */ /* 0x003fea0003800000 */
.L_x_5461:
[----:B------:R-:W-:Y:S01]  /*7520*/  MOV R222, R9 ;  /* 0x0000000900de7202 */ /* 0x000fe20000000f00 */
[----:B------:R-:W-:Y:S01]  /*7530*/  FFMA.FTZ R9, R9, R4, R6 ;  /* 0x0000000409097223 */ /* 0x000fe20000010006 */
[----:B------:R-:W-:-:S07]  /*7540*/  MOV R211, R5 ;  /* 0x0000000500d37202 */ /* 0x000fce0000000f00 */
[----:B------:R-:W-:Y:S05]  /*7550*/  WARPSYNC.COLLECTIVE R215, `(.L_x_5462) ;  /* 0x00000000d7087348 */ /* 0x000fea0003c00000 */
[----:B------:R0:W1:Y:S02]  /*7560*/  SHFL.IDX P3, R5, R222, R217, R224 ;  /* 0x000000d9de057389 */ /* 0x00006400000600e0 */
[----:B01----:R-:W-:Y:S05]  /*7570*/  ENDCOLLECTIVE ;  /* 0x000000000000791b */ /* 0x003fea0003800000 */
.L_x_5462:
[----:B------:R-:W-:Y:S01]  /*7580*/  MOV R213, R5 ;  /* 0x0000000500d57202 */ /* 0x000fe20000000f00 */
[----:B------:R-:W-:Y:S06]  /*7590*/  BRA `(.L_x_5463) ;  /* 0xffffffc800fc7947 */ /* 0x000fec000383ffff */
.L_x_5464:
        /* <DEDUP_REMOVED lines=14> */
.L_x_10461:


//--------------------- .text._Z25selective_scan_bwd_kernelI32Selective_Scan_bwd_kernel_traitsILi64ELi16ELb1ELb0ELb1ELb1ELb0EN3c104HalfEfEEv12SSMParamsBwd --------------------------
	.section	.text._Z25selective_scan_bwd_kernelI32Selective_Scan_bwd_kernel_traitsILi64ELi16ELb1ELb0ELb1ELb1ELb0EN3c104HalfEfEEv12SSMParamsBwd,"ax",@progbits
	.align	128
        .global         _Z25selective_scan_bwd_kernelI32Selective_Scan_bwd_kernel_traitsILi64ELi16ELb1ELb0ELb1ELb1ELb0EN3c104HalfEfEEv12SSMParamsBwd
        .type           _Z25selective_scan_bwd_kernelI32Selective_Scan_bwd_kernel_traitsILi64ELi16ELb1ELb0ELb1ELb1ELb0EN3c104HalfEfEEv12SSMParamsBwd,@function
        .size           _Z25selective_scan_bwd_kernelI32Selective_Scan_bwd_kernel_traitsILi64ELi16ELb1ELb0ELb1ELb1ELb0EN3c104HalfEfEEv12SSMParamsBwd,(.L_x_10462 - _Z25selective_scan_bwd_kernelI32Selective_Scan_bwd_kernel_traitsILi64ELi16ELb1ELb0ELb1ELb1ELb0EN3c104HalfEfEEv12SSMParamsBwd)
        .other          _Z25selective_scan_bwd_kernelI32Selective_Scan_bwd_kernel_traitsILi64ELi16ELb1ELb0ELb1ELb1ELb0EN3c104HalfEfEEv12SSMParamsBwd,@"STO_CUDA_ENTRY STV_DEFAULT"
_Z25selective_scan_bwd_kernelI32Selective_Scan_bwd_kernel_traitsILi64ELi16ELb1ELb0ELb1ELb1ELb0EN3c104HalfEfEEv12SSMParamsBwd:
.text._Z25selective_scan_bwd_kernelI32Selective_Scan_bwd_kernel_traitsILi64ELi16ELb1ELb0ELb1ELb1ELb0EN3c104HalfEfEEv12SSMParamsBwd:
        /* <DEDUP_REMOVED lines=157> */
[-C--:B------:R-:W-:Y:S02]  /*09d0*/  LEA.HI R33, R33, R22.reuse, RZ, 0x1b ;  /* 0x0000001621217211 */ /* 0x080fe400078fd8ff */
[C---:B------:R-:W-:Y:S02]  /*09e0*/  SHF.L.U32 R53, R22.reuse, 0x1, RZ ;  /* 0x0000000116357819 */ /* 0x040fe400000006ff */
[CC--:B------:R-:W-:Y:S02]  /*09f0*/  LEA.HI R52, R22.reuse, R22.reuse, RZ, 0x1b ;  /* 0x0000001616347211 */ /* 0x0c0fe400078fd8ff */
[----:B------:R-:W-:Y:S02]  /*0a00*/  LEA.HI R50, R22, R3, RZ, 0x1f ;  /* 0x0000000316327211 */ /* 0x000fe400078ff8ff */
        /* <DEDUP_REMOVED lines=14> */
[C---:B------:R-:W-:Y:S02]  /*0af0*/  LEA R51, R22.reuse, UR6, 0x3 ;  /* 0x0000000616337c11 */ /* 0x040fe4000f8e18ff */
[----:B------:R-:W-:Y:S02]  /*0b00*/  LEA.HI R49, R3, R3, RZ, 0x1b ;  /* 0x0000000303317211 */ /* 0x000fe400078fd8ff */
[----:B------:R-:W-:Y:S02]  /*0b10*/  LEA R36, R33, UR6, 0x2 ;  /* 0x0000000621247c11 */ /* 0x000fe4000f8e10ff */
[----:B------:R-:W-:Y:S02]  /*0b20*/  LOP3.LUT R54, R22, 0x1f, RZ, 0xc0, !PT ;  /* 0x0000001f16367812 */ /* 0x000fe400078ec0ff */
[----:B------:R-:W-:Y:S02]  /*0b30*/  LOP3.LUT R53, R53, 0x7c0, RZ, 0xc0, !PT ;  /* 0x000007c035357812 */ /* 0x000fe400078ec0ff */
        /* <DEDUP_REMOVED lines=16> */
[----:B------:R-:W-:Y:S02]  /*0c40*/  LEA R33, R22, R51, 0x3 ;  /* 0x0000003316217211 */ /* 0x000fe400078e18ff */
[----:B------:R-:W-:Y:S02]  /*0c50*/  IADD3 R32, PT, PT, R21, R65, RZ ;  /* 0x0000004115207210 */ /* 0x000fe40007ffe0ff */
[----:B------:R-:W-:Y:S01]  /*0c60*/  LEA R49, R49, UR22, 0x2 ;  /* 0x0000001631317c11 */ /* 0x000fe2000f8e10ff */
[----:B------:R-:W-:Y:S01]  /*0c70*/  UMOV UR22, UR24 ;  /* 0x0000001800167c82 */ /* 0x000fe20008000000 */
[----:B------:R-:W-:-:S05]  /*0c80*/  UMOV UR24, UR26 ;  /* 0x0000001a00187c82 */ /* 0x000fca0008000000 */
.L_x_5544:
[----:B------:R-:W-:Y:S01]  /*0c90*/  BAR.SYNC.DEFER_BLOCKING 0x0 ;  /* 0x0000000000007b1d */ /* 0x000fe20000010000 */
[----:B0-----:R-:W-:Y:S02]  /*0ca0*/  MOV R2, UR20 ;  /* 0x0000001400027c02 */ /* 0x001fe40008000f00 */
[----:B------:R-:W-:Y:S02]  /*0cb0*/  MOV R3, UR19 ;  /* 0x0000001300037c02 */ /* 0x000fe40008000f00 */
[----:B------:R-:W-:-:S05]  /*0cc0*/  IADD3 R65, PT, PT, R54, R53, RZ ;  /* 0x0000003536417210 */ /* 0x000fca0007ffe0ff */
        /* <DEDUP_REMOVED lines=31> */
[----:B------:R2:W3:Y:S01]  /*0ec0*/  LDG.E.128 R88, desc[UR32][R2.64+0x200] ;  /* 0x0002002002587981 */ /* 0x0004e2000c1e1d00 */
[----:B------:R-:W-:Y:S01]  /*0ed0*/  UIADD3 UR6, UPT, UPT, UR21, -0x1, URZ ;  /* 0xffffffff15067890 */ /* 0x000fe2000fffe0ff */
[----:B------:R-:W-:Y:S01]  /*0ee0*/  BSSY.RECONVERGENT B0, `(.L_x_5466) ;  /* 0x0000043000007945 */ /* 0x000fe20003800200 */
[----:B0-----:R-:W-:-:S02]  /*0ef0*/  HADD2.F32 R111, -RZ, R68.H0_H0 ;  /* 0x20000044ff6f7230 */ /* 0x001fc40000004100 */
[--C-:B-1----:R-:W-:Y:S02]  /*0f00*/  HADD2.F32 R27, -RZ, R73.reuse.H0_H0 ;  /* 0x20000049ff1b7230 */ /* 0x102fe40000004100 */
[--C-:B------:R-:W-:Y:S02]  /*0f10*/  HADD2.F32 R103, -RZ, R72.reuse.H1_H1 ;  /* 0x30000048ff677230 */ /* 0x100fe40000004100 */
[----:B------:R-:W-:Y:S02]  /*0f20*/  HADD2.F32 R73, -RZ, R73.H1_H1 ;  /* 0x30000049ff497230 */ /* 0x000fe40000004100 */
[--C-:B-----5:R-:W-:Y:S01]  /*0f30*/  FADD.FTZ R102, R27, R58.reuse ;  /* 0x0000003a1b667221 */ /* 0x120fe20000010000 */
[----:B--2---:R-:W-:Y:S02]  /*0f40*/  HADD2.F32 R3, -RZ, R72.H0_H0 ;  /* 0x20000048ff037230 */ /* 0x004fe40000004100 */
[----:B------:R-:W-:Y:S01]  /*0f50*/  FADD.FTZ R103, R103, R58 ;  /* 0x0000003a67677221 */ /* 0x000fe20000010000 */
[----:B------:R-:W-:-:S02]  /*0f60*/  HADD2.F32 R29, -RZ, R74.H0_H0 ;  /* 0x2000004aff1d7230 */ /* 0x000fc40000004100 */
[--C-:B------:R-:W-:Y:S01]  /*0f70*/  FADD.FTZ R101, R73, R58.reuse ;  /* 0x0000003a49657221 */ /* 0x100fe20000010000 */
[----:B------:R-:W-:Y:S02]  /*0f80*/  HADD2.F32 R67, -RZ, R74.H1_H1 ;  /* 0x3000004aff437230 */ /* 0x000fe40000004100 */
[--C-:B------:R-:W-:Y:S01]  /*0f90*/  FADD.FTZ R104, R3, R58.reuse ;  /* 0x0000003a03687221 */ /* 0x100fe20000010000 */
[----:B------:R-:W-:Y:S02]  /*0fa0*/  HADD2.F32 R3, -RZ, R75.H0_H0 ;  /* 0x2000004bff037230 */ /* 0x000fe40000004100 */
[--C-:B------:R-:W-:Y:S01]  /*0fb0*/  FADD.FTZ R100, R29, R58.reuse ;  /* 0x0000003a1d647221 */ /* 0x100fe20000010000 */
[----:B------:R-:W-:Y:S02]  /*0fc0*/  HADD2.F32 R108, -RZ, R68.H1_H1 ;  /* 0x30000044ff6c7230 */ /* 0x000fe40000004100 */
[----:B------:R-:W-:Y:S01]  /*0fd0*/  FADD.FTZ R98, R67, R58 ;  /* 0x0000003a43627221 */ /* 0x000fe20000010000 */
[----:B------:R-:W-:Y:S01]  /*0fe0*/  FSETP.GTU.FTZ.AND P0, PT, R104, 20, PT ;  /* 0x41a000006800780b */ /* 0x000fe20003f1c000 */
[--C-:B------:R-:W-:Y:S01]  /*0ff0*/  HADD2.F32 R109, -RZ, R69.reuse.H0_H0 ;  /* 0x20000045ff6d7230 */ /* 0x100fe20000004100 */
[----:B------:R-:W-:Y:S01]  /*1000*/  FSETP.GTU.FTZ.AND P1, PT, R103, 20, PT ;  /* 0x41a000006700780b */ /* 0x000fe20003f3c000 */
        /* <DEDUP_REMOVED lines=9> */
[----:B------:R-:W-:Y:S01]  /*10a0*/  FADD.FTZ R92, R3, R58 ;  /* 0x0000003a035c7221 */ /* 0x000fe20000010000 */
[----:B------:R-:W-:Y:S02]  /*10b0*/  HADD2.F32 R75, -RZ, R75.H1_H1 ;  /* 0x3000004bff4b7230 */ /* 0x000fe40000004100 */
[----:B------:R-:W-:Y:S01]  /*10c0*/  HADD2.F32 R94, -RZ, R16.H0_H0 ;  /* 0x20000010ff5e7230 */ /* 0x000fe20000004100 */
[----:B----4-:R0:W-:Y:S04]  /*10d0*/  STS.128 [R31], R84 ;  /* 0x000000541f007388 */ /* 0x0101e80000000c00 */
[----:B---3--:R0:W-:Y:S01]  /*10e0*/  STS.128 [R31+0x200], R88 ;  /* 0x000200581f007388 */ /* 0x0081e20000000c00 */
[----:B------:R-:W-:-:S03]  /*10f0*/  NOP ;  /* 0x0000000000007918 */ /* 0x000fc60000000000 */
[----:B------:R0:W1:Y:S04]  /*1100*/  LDS.128 R8, [R30] ;  /* 0x000000001e087984 */ /* 0x0000680000000c00 */
[----:B------:R0:W2:Y:S01]  /*1110*/  LDS.128 R4, [R30+0x10] ;  /* 0x000010001e047984 */ /* 0x0000a20000000c00 */
[----:B------:R-:W-:Y:S05]  /*1120*/  @P0 BRA `(.L_x_5467) ;  /* 0x0000000000780947 */ /* 0x000fea0003800000 */
        /* <DEDUP_REMOVED lines=30> */
.L_x_5467:
[----:B------:R-:W-:Y:S05]  /*1310*/  BSYNC.RECONVERGENT B0 ;  /* 0x0000000000007941 */ /* 0x000fea0003800200 */
.L_x_5466:
[----:B------:R-:W-:Y:S01]  /*1320*/  BSSY.RECONVERGENT B0, `(.L_x_5468) ;  /* 0x0000027000007945 */ /* 0x000fe20003800200 */
[----:B------:R-:W-:Y:S01]  /*1330*/  FSETP.GTU.FTZ.AND P0, PT, R92, 20, PT ;  /* 0x41a000005c00780b */ /* 0x000fe20003f1c000 */
[----:B------:R-:W-:Y:S02]  /*1340*/  HADD2.F32 R113, -RZ, R16.H1_H1 ;  /* 0x30000010ff717230 */ /* 0x000fe40000004100 */
[----:B------:R-:W-:Y:S01]  /*1350*/  FADD.FTZ R119, R75, R58 ;  /* 0x0000003a4b777221 */ /* 0x000fe20000010000 */
        /* <DEDUP_REMOVED lines=35> */
.L_x_5469:
[----:B------:R-:W-:Y:S05]  /*1590*/  BSYNC.RECONVERGENT B0 ;  /* 0x0000000000007941 */ /* 0x000fea0003800200 */
.L_x_5468:
[--C-:B------:R-:W-:Y:S01]  /*15a0*/  HADD2.F32 R123, -RZ, R12.reuse.H0_H0 ;  /* 0x2000000cff7b7230 */ /* 0x100fe20000004100 */
[----:B------:R-:W-:Y:S01]  /*15b0*/  BSSY.RECONVERGENT B0, `(.L_x_5470) ;  /* 0x0000026000007945 */ /* 0x000fe20003800200 */
[----:B------:R-:W-:Y:S01]  /*15c0*/  FSETP.GTU.FTZ.AND P1, PT, R119, 20, PT ;  /* 0x41a000007700780b */ /* 0x000fe20003f3c000 */
[--C-:B------:R-:W-:Y:S02]  /*15d0*/  HADD2.F32 R118, -RZ, R19.reuse.H0_H0 ;  /* 0x20000013ff767230 */ /* 0x100fe40000004100 */
        /* <DEDUP_REMOVED lines=35> */
.L_x_5471:
[----:B------:R-:W-:Y:S05]  /*1810*/  BSYNC.RECONVERGENT B0 ;  /* 0x0000000000007941 */ /* 0x000fea0003800200 */
.L_x_5470:
        /* <DEDUP_REMOVED lines=39> */
.L_x_5473:
[----:B------:R-:W-:Y:S05]  /*1a90*/  BSYNC.RECONVERGENT B0 ;  /* 0x0000000000007941 */ /* 0x000fea0003800200 */
.L_x_5472:
[----:B------:R-:W-:Y:S01]  /*1aa0*/  BSSY.RECONVERGENT B0, `(.L_x_5474) ;  /* 0x000002a000007945 */ /* 0x000fe20003800200 */
[----:B------:R-:W-:Y:S01]  /*1ab0*/  FSETP.GTU.FTZ.AND P3, PT, R122, 20, PT ;  /* 0x41a000007a00780b */ /* 0x000fe20003f7c000 */
[--C-:B-1----:R-:W-:Y:S02]  /*1ac0*/  HADD2.F32 R0, -RZ, R8.reuse.H0_H0 ;  /* 0x20000008ff007230 */ /* 0x102fe40000004100 */
        /* <DEDUP_REMOVED lines=39> */
.L_x_5475:
[----:B------:R-:W-:Y:S05]  /*1d40*/  BSYNC.RECONVERGENT B0 ;  /* 0x0000000000007941 */ /* 0x000fea0003800200 */
.L_x_5474:
[----:B------:R-:W-:Y:S01]  /*1d50*/  BSSY.RECONVERGENT B0, `(.L_x_5476) ;  /* 0x000002c000007945 */ /* 0x000fe20003800200 */
[----:B0-----:R-:W-:Y:S02]  /*1d60*/  HFMA2 R89, -RZ, RZ, 0, 0 ;  /* 0x00000000ff597431 */ /* 0x001fe400000001ff */
[--C-:B--2---:R-:W-:Y:S01]  /*1d70*/  HADD2.F32 R135, -RZ, R6.reuse.H0_H0 ;  /* 0x20000006ff877230 */ /* 0x104fe20000004100 */
        /* <DEDUP_REMOVED lines=41> */
.L_x_5477:
[----:B------:R-:W-:Y:S05]  /*2010*/  BSYNC.RECONVERGENT B0 ;  /* 0x0000000000007941 */ /* 0x000fea0003800200 */
.L_x_5476:
[----:B------:R-:W-:Y:S01]  /*2020*/  FFMA.FTZ R3, R125, R108, R6 ;  /* 0x0000006c7d037223 */ /* 0x000fe20000010006 */
[----:B------:R-:W-:Y:S01]  /*2030*/  BSSY.RECONVERGENT B0, `(.L_x_5478) ;  /* 0x0000026000007945 */ /* 0x000fe20003800200 */
[----:B------:R-:W-:Y:S01]  /*2040*/  HFMA2 R87, -RZ, RZ, 0, 0 ;  /* 0x00000000ff577431 */ /* 0x000fe200000001ff */
[----:B------:R-:W-:Y:S01]  /*2050*/  FSETP.GTU.FTZ.AND P5, PT, R158, 20, PT ;  /* 0x41a000009e00780b */ /* 0x000fe20003fbc000 */
[----:B------:R-:W-:Y:S01]  /*2060*/  FADD.FTZ R161, R161, R58 ;  /* 0x0000003aa1a17221 */ /* 0x000fe20000010000 */
        /* <DEDUP_REMOVED lines=34> */
.L_x_5479:
[----:B------:R-:W-:Y:S05]  /*2290*/  BSYNC.RECONVERGENT B0 ;  /* 0x0000000000007941 */ /* 0x000fea0003800200 */
.L_x_5478:
[----:B------:R-:W-:Y:S01]  /*22a0*/  FFMA.FTZ R3, R127, R106, R6 ;  /* 0x0000006a7f037223 */ /* 0x000fe20000010006 */
[----:B------:R-:W-:Y:S01]  /*22b0*/  BSSY.RECONVERGENT B0, `(.L_x_5480) ;  /* 0x0000026000007945 */ /* 0x000fe20003800200 */
[----:B------:R-:W-:Y:S01]  /*22c0*/  HFMA2 R85, -RZ, RZ, 0, 0 ;  /* 0x00000000ff557431 */ /* 0x000fe200000001ff */
[----:B------:R-:W-:Y:S01]  /*22d0*/  FSETP.GTU.FTZ.AND P0, PT, R161, 20, PT ;  /* 0x41a00000a100780b */ /* 0x000fe20003f1c000 */
[----:B------:R-:W-:Y:S01]  /*22e0*/  HFMA2 R83, -RZ, RZ, 0, 0 ;  /* 0x00000000ff537431 */ /* 0x000fe200000001ff */
[----:B------:R-:W-:Y:S01]  /*22f0*/  MOV R78, RZ ;  /* 0x000000ff004e7202 */ /* 0x000fe20000000f00 */
        /* <DEDUP_REMOVED lines=33> */
.L_x_5481:
[----:B------:R-:W-:Y:S05]  /*2510*/  BSYNC.RECONVERGENT B0 ;  /* 0x0000000000007941 */ /* 0x000fea0003800200 */
.L_x_5480:
        /* <DEDUP_REMOVED lines=39> */
.L_x_5483:
[----:B------:R-:W-:Y:S05]  /*2790*/  BSYNC.RECONVERGENT B0 ;  /* 0x0000000000007941 */ /* 0x000fea0003800200 */
.L_x_5482:
        /* <DEDUP_REMOVED lines=39> */
.L_x_5485:
[----:B------:R-:W-:Y:S05]  /*2a10*/  BSYNC.RECONVERGENT B0 ;  /* 0x0000000000007941 */ /* 0x000fea0003800200 */
.L_x_5484:
[----:B------:R-:W-:Y:S01]  /*2a20*/  FFMA.FTZ R2, R134, R113, R5 ;  /* 0x0000007186027223 */ /* 0x000fe20000010005 */
[----:B------:R-:W-:Y:S01]  /*2a30*/  BSSY.RECONVERGENT B0, `(.L_x_5486) ;  /* 0x0000026000007945 */ /* 0x000fe20003800200 */
[----:B------:R-:W-:Y:S01]  /*2a40*/  HFMA2 R68, -RZ, RZ, 0, 0 ;  /* 0x00000000ff447431 */ /* 0x000fe200000001ff */
[----:B------:R-:W-:Y:S01]  /*2a50*/  FSETP.GTU.FTZ.AND P3, PT, R156, 20, PT ;  /* 0x41a000009c00780b */ /* 0x000fe20003f7c000 */
[----:B------:R-:W-:Y:S01]  /*2a60*/  FMUL.FTZ R91, R0, R63 ;  /* 0x0000003f005b7220 */ /* 0x000fe20000410000 */
        /* <DEDUP_REMOVED lines=34> */
.L_x_5487:
[----:B------:R-:W-:Y:S05]  /*2c90*/  BSYNC.RECONVERGENT B0 ;  /* 0x0000000000007941 */ /* 0x000fea0003800200 */
.L_x_5486:
        /* <DEDUP_REMOVED lines=32> */
.L_x_5489:
[----:B------:R-:W-:Y:S05]  /*2ea0*/  BSYNC.RECONVERGENT B0 ;  /* 0x0000000000007941 */ /* 0x000fea0003800200 */
.L_x_5488:
        /* <DEDUP_REMOVED lines=32> */
.L_x_5491:
[----:B------:R-:W-:Y:S05]  /*30b0*/  BSYNC.RECONVERGENT B0 ;  /* 0x0000000000007941 */ /* 0x000fea0003800200 */
.L_x_5490:
        /* <DEDUP_REMOVED lines=32> */
.L_x_5493:
[----:B------:R-:W-:Y:S05]  /*32c0*/  BSYNC.RECONVERGENT B0 ;  /* 0x0000000000007941 */ /* 0x000fea0003800200 */
.L_x_5492:
        /* <DEDUP_REMOVED lines=32> */
.L_x_5495:
[----:B------:R-:W-:Y:S05]  /*34d0*/  BSYNC.RECONVERGENT B0 ;  /* 0x0000000000007941 */ /* 0x000fea0003800200 */
.L_x_5494:
        /* <DEDUP_REMOVED lines=32> */
.L_x_5497:
[----:B------:R-:W-:Y:S05]  /*36e0*/  BSYNC.RECONVERGENT B0 ;  /* 0x0000000000007941 */ /* 0x000fea0003800200 */
.L_x_5496:
        /* <DEDUP_REMOVED lines=25> */
[----:B------:R-:W-:Y:S01]  /*3880*/  UISETP.NE.AND UP0, UPT, UR21, 0x1, UPT ;  /* 0x000000011500788c */ /* 0x000fe2000bf05270 */
[----:B------:R-:W-:Y:S01]  /*3890*/  MOV R29, UR6 ;  /* 0x00000006001d7c02 */ /* 0x000fe20008000f00 */
[----:B------:R-:W-:Y:S02]  /*38a0*/  HFMA2 R89, -RZ, RZ, 0, 0 ;  /* 0x00000000ff597431 */ /* 0x000fe400000001ff */
[----:B------:R-:W-:Y:S01]  /*38b0*/  FMUL.FTZ R155, R111, R104 ;  /* 0x000000686f9b7220 */ /* 0x000fe20000410000 */
[----:B------:R-:W-:Y:S01]  /*38c0*/  FMUL.FTZ R154, R108, R103 ;  /* 0x000000676c9a7220 */ /* 0x000fe20000410000 */
[----:B------:R-:W-:Y:S01]  /*38d0*/  LEA R28, P1, R29, R20, 0xa ;  /* 0x000000141d1c7211 */ /* 0x000fe200078250ff */
[----:B------:R-:W-:Y:S01]  /*38e0*/  FMUL.FTZ R153, R109, R102 ;  /* 0x000000666d997220 */ /* 0x000fe20000410000 */
[----:B------:R-:W1:Y:S01]  /*38f0*/  LDC.64 R116, c[0x0][0x3e0] ;  /* 0x0000f800ff747b82 */ /* 0x000e620000000a00 */
[----:B------:R-:W-:Y:S01]  /*3900*/  PLOP3.LUT P0, PT, PT, PT, UP0, 0x80, 0x8 ;  /* 0x000000000008781c */ /* 0x000fe20003f0f008 */
        /* <DEDUP_REMOVED lines=23> */
.L_x_5543:
[----:B-1----:R-:W-:Y:S01]  /*3a80*/  IMAD.WIDE.U32 R2, R116, UR6, RZ ;  /* 0x0000000674027c25 */ /* 0x002fe2000f8e00ff */
[----:B------:R-:W-:Y:S01]  /*3a90*/  UMOV UR26, UR12 ;  /* 0x0000000c001a7c82 */ /* 0x000fe20008000000 */
[----:B------:R-:W-:Y:S02]  /*3aa0*/  UMOV UR27, UR25 ;  /* 0x00000019001b7c82 */ /* 0x000fe40008000000 */
[----:B------:R-:W-:Y:S01]  /*3ab0*/  IMAD R3, R117, UR6, R3 ;  /* 0x0000000675037c24 */ /* 0x000fe2000f8e0203 */
[----:B0-----:R-:W-:Y:S01]  /*3ac0*/  LEA R12, P1, R2, R59, 0x1 ;  /* 0x0000003b020c7211 */ /* 0x001fe200078208ff */
[----:B0-----:R-:W-:Y:S01]  /*3ad0*/  UIMAD.WIDE.U32 UR26, UR6, UR38, UR26 ;  /* 0x00000026061a72a5 */ /* 0x001fe2000f8e001a */
[----:B------:R-:W-:Y:S02]  /*3ae0*/  IADD3 R65, PT, PT, R54, R53, RZ ;  /* 0x0000003536417210 */ /* 0x000fe40007ffe0ff */
[----:B------:R-:W-:Y:S01]  /*3af0*/  LEA.HI.X R13, R2, R57, R3, 0x1, P1 ;  /* 0x00000039020d7211 */ /* 0x000fe200008f0c03 */
[----:B------:R-:W-:-:S02]  /*3b00*/  UIMAD UR27, UR6, UR39, UR27 ;  /* 0x00000027061b72a4 */ /* 0x000fc4000f8e021b */
[----:B------:R-:W-:Y:S01]  /*3b10*/  ULEA UR42, UP0, UR26, UR28, 0x2 ;  /* 0x0000001c1a2a7291 */ /* 0x000fe2000f8010ff */
[----:B------:R-:W-:-:S03]  /*3b20*/  IMAD.WIDE.U32 R12, R65, 0x10, R12 ;  /* 0x00000010410c7825 */ /* 0x000fc600078e000c */
[----:B------:R-:W-:Y:S02]  /*3b30*/  ULEA.HI.X UR26, UR26, UR29, UR27, 0x2, UP0 ;  /* 0x0000001d1a1a7291 */ /* 0x000fe400080f141b */
[----:B------:R-:W-:Y:S01]  /*3b40*/  MOV R14, UR42 ;  /* 0x0000002a000e7c02 */ /* 0x000fe20008000f00 */
[----:B------:R-:W5:Y:S03]  /*3b50*/  LDG.E.128 R4, desc[UR32][R12.64] ;  /* 0x000000200c047981 */ /* 0x000f66000c1e1d00 */
[----:B------:R-:W-:Y:S01]  /*3b60*/  MOV R15, UR26 ;  /* 0x0000001a000f7c02 */ /* 0x000fe20008000f00 */
[----:B---3--:R-:W3:Y:S04]  /*3b70*/  LDG.E.128 R8, desc[UR32][R12.64+0x200] ;  /* 0x000200200c087981 */ /* 0x008ee8000c1e1d00 */
[----:B----4-:R0:W4:Y:S01]  /*3b80*/  LDG.E R162, desc[UR32][R14.64] ;  /* 0x000000200ea27981 */ /* 0x010122000c1e1900 */
        /* <DEDUP_REMOVED lines=8> */
[----:B--2---:R1:W2:Y:S01]  /*3c10*/  LDG.E R168, desc[UR32][R2.64] ;  /* 0x0000002002a87981 */ /* 0x0042a2000c1e1900 */
[----:B------:R-:W0:Y:S01]  /*3c20*/  S2UR UR42, SR_CgaCtaId ;  /* 0x00000000002a79c3 */ /* 0x000e220000008800 */
[----:B------:R-:W-:-:S04]  /*3c30*/  USHF.L.U32 UR43, UR21, 0x8, URZ ;  /* 0x00000008152b7899 */ /* 0x000fc800080006ff */
[----:B------:R-:W-:-:S04]  /*3c40*/  UIADD3 UR26, UPT, UPT, UR43, -0x100, URZ ;  /* 0xffffff002b1a7890 */ /* 0x000fc8000fffe0ff */
[----:B------:R-:W-:Y:S01]  /*3c50*/  ULOP3.LUT UR26, UR26, 0x100, URZ, 0xc0, !UPT ;  /* 0x000001001a1a7892 */ /* 0x000fe2000f8ec0ff */
[C---:B------:R-:W-:Y:S01]  /*3c60*/  ISETP.NE.AND P2, PT, R22.reuse, RZ, PT ;  /* 0x000000ff1600720c */ /* 0x040fe20003f45270 */
[----:B------:R-:W-:Y:S02]  /*3c70*/  UMOV UR27, 0x400 ;  /* 0x00000400001b7882 */ /* 0x000fe40000000000 */
[----:B------:R-:W-:Y:S01]  /*3c80*/  UIADD3 UR26, UPT, UPT, UR26, UR6, URZ ;  /* 0x000000061a1a7290 */ /* 0x000fe2000fffe0ff */
[----:B------:R-:W-:Y:S01]  /*3c90*/  ISETP.NE.AND P1, PT, R22, 0x3f, PT ;  /* 0x0000003f1600780c */ /* 0x000fe20003f25270 */
[----:B0-----:R-:W-:Y:S01]  /*3ca0*/  ULEA UR27, UR42, UR27, 0x18 ;  /* 0x0000001b2a1b7291 */ /* 0x001fe2000f8ec0ff */
[----:B------:R-:W-:Y:S01]  /*3cb0*/  BSSY.RECONVERGENT B0, `(.L_x_5499) ;  /* 0x0000066000007945 */ /* 0x000fe20003800200 */
[----:B-----5:R-:W-:Y:S04]  /*3cc0*/  STS.128 [R31], R4 ;  /* 0x000000041f007388 */ /* 0x020fe80000000c00 */
[----:B---3--:R0:W-:Y:S01]  /*3cd0*/  STS.128 [R31+0x200], R8 ;  /* 0x000200081f007388 */ /* 0x0081e20000000c00 */
[----:B------:R-:W-:-:S03]  /*3ce0*/  NOP ;  /* 0x0000000000007918 */ /* 0x000fc60000000000 */
[----:B------:R-:W3:Y:S04]  /*3cf0*/  LDS.128 R12, [R30] ;  /* 0x000000001e0c7984 */ /* 0x000ee80000000c00 */
[----:B------:R-:W5:Y:S01]  /*3d00*/  LDS.128 R16, [R30+0x10] ;  /* 0x000010001e107984 */ /* 0x000f620000000c00 */
[----:B----4-:R-:W-:-:S04]  /*3d10*/  FMUL.FTZ R173, R162, 1.4426950216293334961 ;  /* 0x3fb8aa3ba2ad7820 */ /* 0x010fc80000410000 */
[C---:B------:R-:W-:Y:S01]  /*3d20*/  FMUL.FTZ R172, R173.reuse, R104 ;  /* 0x00000068adac7220 */ /* 0x040fe20000410000 */
[C---:B-1----:R-:W-:Y:S01]  /*3d30*/  FMUL.FTZ R2, R173.reuse, R122 ;  /* 0x0000007aad027220 */ /* 0x042fe20000410000 */
        /* <DEDUP_REMOVED lines=14> */
[----:B------:R-:W-:Y:S01]  /*3e20*/  FMUL.FTZ R196, R173, R156 ;  /* 0x0000009cadc47220 */ /* 0x000fe20000410000 */
[----:B------:R0:W4:Y:S02]  /*3e30*/  MUFU.EX2 R10, R2 ;  /* 0x00000002000a7308 */ /* 0x0001240000000800 */
[----:B0-----:R-:W-:-:S06]  /*3e40*/  SEL R2, R55, UR26, P2 ;  /* 0x0000001a37027c07 */ /* 0x001fcc0009000000 */
[----:B------:R-:W0:Y:S01]  /*3e50*/  MUFU.EX2 R167, R167 ;  /* 0x000000a700a77308 */ /* 0x000e220000000800 */
[--C-:B---3--:R-:W-:Y:S02]  /*3e60*/  HADD2.F32 R193, -RZ, R13.reuse.H0_H0 ;  /* 0x2000000dffc17230 */ /* 0x108fe40000004100 */
[----:B------:R-:W-:Y:S01]  /*3e70*/  HADD2.F32 R195, -RZ, R13.H1_H1 ;  /* 0x3000000dffc37230 */ /* 0x000fe20000004100 */
[----:B------:R-:W-:Y:S01]  /*3e80*/  LEA R3, R2, UR27, 0x2 ;  /* 0x0000001b02037c11 */ /* 0x000fe2000f8e10ff */
[----:B-----5:R-:W-:-:S03]  /*3e90*/  HADD2.F32 R188, -RZ, R17.H0_H0 ;  /* 0x20000011ffbc7230 */ /* 0x020fc60000004100 */
[----:B------:R-:W3:Y:S01]  /*3ea0*/  MUFU.EX2 R166, R166 ;  /* 0x000000a600a67308 */ /* 0x000ee20000000800 */
[----:B------:R-:W-:Y:S02]  /*3eb0*/  HADD2.F32 R189, -RZ, R17.H1_H1 ;  /* 0x30000011ffbd7230 */ /* 0x000fe40000004100 */
[----:B------:R-:W-:Y:S02]  /*3ec0*/  HADD2.F32 R13, -RZ, R19.H0_H0 ;  /* 0x20000013ff0d7230 */ /* 0x000fe40000004100 */
[----:B------:R-:W-:-:S03]  /*3ed0*/  HADD2.F32 R187, -RZ, R12.H0_H0 ;  /* 0x2000000cffbb7230 */ /* 0x000fc60000004100 */
[----:B------:R-:W0:Y:S01]  /*3ee0*/  MUFU.EX2 R165, R165 ;  /* 0x000000a500a57308 */ /* 0x000e220000000800 */
        /* <DEDUP_REMOVED lines=9> */
[--C-:B------:R-:W-:Y:S02]  /*3f80*/  HADD2.F32 R182, -RZ, R18.reuse.H0_H0 ;  /* 0x20000012ffb67230 */ /* 0x100fe40000004100 */
[----:B------:R-:W-:-:S03]  /*3f90*/  HADD2.F32 R17, -RZ, R18.H1_H1 ;  /* 0x30000012ff117230 */ /* 0x000fc60000004100 */
[----:B------:R-:W0:Y:S01]  /*3fa0*/  MUFU.EX2 R169, R169 ;  /* 0x000000a900a97308 */ /* 0x000e220000000800 */
[----:B------:R-:W-:-:S07]  /*3fb0*/  HADD2.F32 R19, -RZ, R19.H1_H1 ;  /* 0x30000013ff137230 */ /* 0x000fce0000004100 */
[----:B------:R-:W0:Y:S01]  /*3fc0*/  MUFU.EX2 R170, R170 ;  /* 0x000000aa00aa7308 */ /* 0x000e220000000800 */
[----:B-1----:R1:W-:Y:S07]  /*3fd0*/  STS [R3+0x1d10], R172 ;  /* 0x001d10ac03007388 */ /* 0x0023ee0000000800 */
[----:B------:R-:W0:Y:S08]  /*3fe0*/  MUFU.EX2 R171, R171 ;  /* 0x000000ab00ab7308 */ /* 0x000e300000000800 */
[----:B------:R-:W0:Y:S08]  /*3ff0*/  MUFU.EX2 R9, R9 ;  /* 0x0000000900097308 */ /* 0x000e300000000800 */
[----:B------:R-:W0:Y:S08]  /*4000*/  MUFU.EX2 R8, R8 ;  /* 0x0000000800087308 */ /* 0x000e300000000800 */
[----:B------:R-:W0:Y:S08]  /*4010*/  MUFU.EX2 R185, R185 ;  /* 0x000000b900b97308 */ /* 0x000e300000000800 */
[----:B------:R-:W0:Y:S08]  /*4020*/  MUFU.EX2 R186, R186 ;  /* 0x000000ba00ba7308 */ /* 0x000e300000000800 */
[----:B------:R-:W0:Y:S08]  /*4030*/  MUFU.EX2 R201, R201 ;  /* 0x000000c900c97308 */ /* 0x000e300000000800 */
[----:B------:R-:W0:Y:S01]  /*4040*/  MUFU.EX2 R196, R196 ;  /* 0x000000c400c47308 */ /* 0x000e220000000800 */
[C---:B--2---:R-:W-:Y:S01]  /*4050*/  FMUL.FTZ R5, R168.reuse, R187 ;  /* 0x000000bba8057220 */ /* 0x044fe20000410000 */
        /* <DEDUP_REMOVED lines=8> */
[C---:B-1----:R-:W-:Y:S01]  /*40e0*/  FMUL.FTZ R3, R168.reuse, R203 ;  /* 0x000000cba8037220 */ /* 0x042fe20000410000 */
        /* <DEDUP_REMOVED lines=32> */
.L_x_5500:
[----:B------:R-:W-:-:S06]  /*42f0*/  LEA R215, R22, UR27, 0x2 ;  /* 0x0000001b16d77c11 */ /* 0x000fcc000f8e10ff */
[----:B------:R-:W0:Y:S02]  /*4300*/  LDS R215, [R215+0x2514] ;  /* 0x00251400d7d77984 */ /* 0x000e240000000800 */
.L_x_5501:
[----:B------:R-:W-:Y:S05]  /*4310*/  BSYNC.RECONVERGENT B0 ;  /* 0x0000000000007941 */ /* 0x000fea0003800200 */
.L_x_5499:
        /* <DEDUP_REMOVED lines=78> */
.L_x_5561:
[----:B------:R-:W-:Y:S01]  /*4800*/  ISETP.GE.AND P3, PT, R110, 0x10, PT ;  /* 0x000000106e00780c */ /* 0x000fe20003f66270 */
[----:B----4-:R-:W-:Y:S01]  /*4810*/  FFMA.FTZ R5, R7, R5, R4 ;  /* 0x0000000507057223 */ /* 0x010fe20000010004 */
[----:B------:R-:W-:-:S04]  /*4820*/  UMOV UR26, 0xffffffff ;  /* 0xffffffff001a7882 */ /* 0x000fc80000000000 */
[----:B------:R-:W-:-:S07]  /*4830*/  FSEL R18, R4, R5, !P3 ;  /* 0x0000000504127208 */ /* 0x000fce0005800000 */
[----:B--23--:R-:W-:Y:S01]  /*4840*/  @P3 FMUL.FTZ R7, R7, R174 ;  /* 0x000000ae07073220 */ /* 0x00cfe20000410000 */
[----:B------:R-:W-:Y:S06]  /*4850*/  BRA.DIV UR26, `(.L_x_5504) ;  /* 0x0000003a1a807947 */ /* 0x000fec000b800000 */
.L_x_5564:
[----:B------:R-:W-:-:S03]  /*4860*/  UMOV UR26, 0xffffffff ;  /* 0xffffffff001a7882 */ /* 0x000fc60000000000 */
[----:B------:R-:W-:Y:S05]  /*4870*/  BRA.DIV UR26, `(.L_x_5505) ;  /* 0x0000003a1aa07947 */ /* 0x000fea000b800000 */
.L_x_5567:
[----:B------:R-:W-:-:S03]  /*4880*/  UMOV UR26, 0xffffffff ;  /* 0xffffffff001a7882 */ /* 0x000fc60000000000 */
[----:B------:R-:W-:Y:S05]  /*4890*/  BRA.DIV UR26, `(.L_x_5506) ;  /* 0x0000003a1ac07947 */ /* 0x000fea000b800000 */
[----:B------:R2:W3:Y:S04]  /*48a0*/  SHFL.UP PT, R173, R7, 0x1, RZ ;  /* 0x0420000007ad7989 */ /* 0x0004e800000e00ff */
[----:B------:R-:W4:Y:S04]  /*48b0*/  SHFL.UP PT, R18, R18, 0x1, RZ ;  /* 0x0420000012127989 */ /* 0x000f2800000e00ff */
[----:B-----5:R2:W0:Y:S04]  /*48c0*/  SHFL.IDX PT, R4, R2, RZ, 0x1f ;  /* 0x00001fff02047589 */ /* 0x02042800000e0000 */
[----:B------:R2:W0:Y:S02]  /*48d0*/  SHFL.IDX PT, R5, R3, RZ, 0x1f ;  /* 0x00001fff03057589 */ /* 0x00042400000e0000 */
.L_x_5573:
[----:B--2---:R-:W2:Y:S01]  /*48e0*/  LDS.64 R6, [R33+0x1900] ;  /* 0x0019000021067984 */ /* 0x004ea20000000a00 */
[C---:B0--34-:R-:W-:Y:S01]  /*48f0*/  @P2 FFMA.FTZ R5, R173.reuse, R5, R18 ;  /* 0x00000005ad052223 */ /* 0x059fe20000010012 */
[----:B------:R-:W-:-:S03]  /*4900*/  @P2 FMUL.FTZ R4, R173, R4 ;  /* 0x00000004ad042220 */ /* 0x000fc60000410000 */
[-C--:B--2---:R-:W-:Y:S01]  /*4910*/  FFMA.FTZ R7, R5, R6.reuse, R7 ;  /* 0x0000000605077223 */ /* 0x084fe20000010007 */
[----:B------:R-:W-:-:S05]  /*4920*/  FMUL.FTZ R6, R4, R6 ;  /* 0x0000000604067220 */ /* 0x000fca0000410000 */
[----:B------:R3:W-:Y:S02]  /*4930*/  STS.128 [R33+0x1900], R4 ;  /* 0x0019000421007388 */ /* 0x0007e40000000c00 */
.L_x_5502:
        /* <DEDUP_REMOVED lines=22> */
[----:B------:R-:W-:Y:S01]  /*4aa0*/  FFMA.FTZ R3, R171, R3, R198 ;  /* 0x00000003ab037223 */ /* 0x000fe200000100c6 */
[----:B------:R-:W-:Y:S02]  /*4ab0*/  HFMA2 R2, -RZ, RZ, 1.875, 0 ;  /* 0x3f800000ff027431 */ /* 0x000fe400000001ff */
[C---:B------:R-:W-:Y:S01]  /*4ac0*/  FMUL.FTZ R4, R170.reuse, R5 ;  /* 0x00000005aa047220 */ /* 0x040fe20000410000 */
[----:B------:R-:W-:-:S03]  /*4ad0*/  FFMA.FTZ R3, R170, R3, R205 ;  /* 0x00000003aa037223 */ /* 0x000fc600000100cd */
        /* <DEDUP_REMOVED lines=82> */
.L_x_5590:
        /* <DEDUP_REMOVED lines=10> */
.L_x_5507:
[----:B------:R-:W-:Y:S05]  /*50a0*/  WARPSYNC.ALL ;  /* 0x0000000000007948 */ /* 0x000fea0003800000 */
[----:B------:R-:W-:Y:S01]  /*50b0*/  BAR.SYNC.DEFER_BLOCKING 0x0 ;  /* 0x0000000000007b1d */ /* 0x000fe20000010000 */
[----:B------:R-:W-:Y:S01]  /*50c0*/  FMUL.FTZ R187, R187, R208 ;  /* 0x000000d0bbbb7220 */ /* 0x000fe20000410000 */
[----:B------:R-:W-:Y:S01]  /*50d0*/  FMUL.FTZ R191, R191, R219 ;  /* 0x000000dbbfbf7220 */ /* 0x000fe20000410000 */
[----:B------:R-:W-:Y:S01]  /*50e0*/  FMUL.FTZ R193, R193, R210 ;  /* 0x000000d2c1c17220 */ /* 0x000fe20000410000 */
[----:B------:R-:W-:Y:S01]  /*50f0*/  FMUL.FTZ R195, R195, R217 ;  /* 0x000000d9c3c37220 */ /* 0x000fe20000410000 */
[----:B0-----:R-:W-:Y:S01]  /*5100*/  FFMA.FTZ R4, R0, R187, RZ ;  /* 0x000000bb00047223 */ /* 0x001fe200000100ff */
[----:B------:R-:W-:Y:S01]  /*5110*/  FMUL.FTZ R197, R197, R184 ;  /* 0x000000b8c5c57220 */ /* 0x000fe20000410000 */
[----:B------:R-:W-:Y:S01]  /*5120*/  FMUL.FTZ R190, R190, R179 ;  /* 0x000000b3bebe7220 */ /* 0x000fe20000410000 */
[----:B------:R-:W-:Y:S01]  /*5130*/  FMUL.FTZ R192, R192, R177 ;  /* 0x000000b1c0c07220 */ /* 0x000fe20000410000 */
[----:B------:R-:W-:Y:S01]  /*5140*/  FFMA.FTZ R191, R125, R191, R4 ;  /* 0x000000bf7dbf7223 */ /* 0x000fe20000010004 */
[----:B------:R-:W-:Y:S01]  /*5150*/  FMUL.FTZ R199, R199, R172 ;  /* 0x000000acc7c77220 */ /* 0x000fe20000410000 */
[----:B------:R-:W-:Y:S01]  /*5160*/  ISETP.NE.AND P1, PT, R22, RZ, PT ;  /* 0x000000ff1600720c */ /* 0x000fe20003f25270 */
        /* <DEDUP_REMOVED lines=10> */
[----:B------:R-:W-:Y:S01]  /*5210*/  USHF.L.U32 UR26, UR21, 0xa, URZ ;  /* 0x0000000a151a7899 */ /* 0x000fe200080006ff */
[----:B------:R-:W-:Y:S01]  /*5220*/  FMUL.FTZ R182, R182, R181 ;  /* 0x000000b5b6b67220 */ /* 0x000fe20000410000 */
[----:B------:R-:W0:Y:S01]  /*5230*/  LDS R5, [R51+0x1b14] ;  /* 0x001b140033057984 */ /* 0x000e220000000800 */
[----:B------:R-:W-:Y:S01]  /*5240*/  FFMA.FTZ R195, R130, R190, R195 ;  /* 0x000000be82c37223 */ /* 0x000fe200000100c3 */
[----:B------:R-:W-:Y:S01]  /*5250*/  FMUL.FTZ R190, R168, R217 ;  /* 0x000000d9a8be7220 */ /* 0x000fe20000410000 */
[----:B------:R-:W-:Y:S01]  /*5260*/  P2R R187, PR, RZ, 0x2 ;  /* 0x00000002ffbb7803 */ /* 0x000fe20000000000 */
[----:B------:R1:W-:Y:S01]  /*5270*/  @!P1 STS.64 [UR42+0x2610], R2 ;  /* 0x00261002ff009988 */ /* 0x0003e20008000a2a */
[----:B------:R-:W-:Y:S01]  /*5280*/  FFMA.FTZ R195, R128, R192, R195 ;  /* 0x000000c080c37223 */ /* 0x000fe200000100c3 */
[----:B------:R-:W-:Y:S01]  /*5290*/  FMUL.FTZ R190, R127, R190 ;  /* 0x000000be7fbe7220 */ /* 0x000fe20000410000 */
[----:B------:R-:W-:Y:S01]  /*52a0*/  FMUL.FTZ R17, R17, R178 ;  /* 0x000000b211117220 */ /* 0x000fe20000410000 */
[----:B------:R-:W-:Y:S01]  /*52b0*/  STS [R50+0x850], R7 ;  /* 0x0008500732007388 */ /* 0x000fe20000000800 */
[----:B------:R-:W-:Y:S01]  /*52c0*/  FFMA.FTZ R4, R132, R199, R195 ;  /* 0x000000c784047223 */ /* 0x000fe200000100c3 */
[----:B------:R-:W-:Y:S01]  /*52d0*/  FMUL.FTZ R13, R13, R176 ;  /* 0x000000b00d0d7220 */ /* 0x000fe20000410000 */
[----:B------:R-:W-:Y:S01]  /*52e0*/  BSSY.RECONVERGENT B0, `(.L_x_5509) ;  /* 0x0000050000007945 */ /* 0x000fe20003800200 */
[----:B------:R-:W-:Y:S01]  /*52f0*/  STS [R49+0xc], R190 ;  /* 0x00000cbe31007388 */ /* 0x000fe20000000800 */
[----:B------:R-:W-:Y:S01]  /*5300*/  FFMA.FTZ R191, R129, R194, R4 ;  /* 0x000000c281bf7223 */ /* 0x000fe20000010004 */
[C---:B------:R-:W-:Y:S01]  /*5310*/  FMUL.FTZ R4, R168.reuse, R219 ;  /* 0x000000dba8047220 */ /* 0x040fe20000410000 */
[----:B-1----:R-:W-:Y:S01]  /*5320*/  FMUL.FTZ R3, R168, R172 ;  /* 0x000000aca8037220 */ /* 0x002fe20000410000 */
[----:B------:R-:W-:-:S02]  /*5330*/  FMUL.FTZ R194, R128, R193 ;  /* 0x000000c180c27220 */ /* 0x000fc40000410000 */
[----:B------:R-:W-:-:S03]  /*5340*/  FMUL.FTZ R4, R125, R4 ;  /* 0x000000047d047220 */ /* 0x000fc60000410000 */
[----:B------:R-:W-:Y:S04]  /*5350*/  STS [R49+0x18], R194 ;  /* 0x000018c231007388 */ /* 0x000fe80000000800 */
[----:B------:R1:W-:Y:S02]  /*5360*/  STS [R49+0x4], R4 ;  /* 0x0000040431007388 */ /* 0x0003e40000000800 */
[----:B-1----:R-:W-:Y:S01]  /*5370*/  FMUL.FTZ R4, R132, R3 ;  /* 0x0000000384047220 */ /* 0x002fe20000410000 */
[C---:B------:R-:W-:Y:S01]  /*5380*/  FMUL.FTZ R3, R168.reuse, R18 ;  /* 0x00000012a8037220 */ /* 0x040fe20000410000 */
[----:B0-----:R-:W-:Y:S01]  /*5390*/  FFMA.FTZ R215, R5, R215, R206 ;  /* 0x000000d705d77223 */ /* 0x001fe200000100ce */
[----:B------:R-:W-:Y:S01]  /*53a0*/  FMUL.FTZ R5, R168, R210 ;  /* 0x000000d2a8057220 */ /* 0x000fe20000410000 */
[----:B------:R-:W-:Y:S01]  /*53b0*/  FFMA.FTZ R206, R134, R203, R191 ;  /* 0x000000cb86ce7223 */ /* 0x000fe200000100bf */
        /* <DEDUP_REMOVED lines=9> */
[----:B------:R0:W-:Y:S01]  /*5450*/  STS [R49+0x10], R2 ;  /* 0x0000100231007388 */ /* 0x0001e20000000800 */
[----:B------:R-:W-:Y:S01]  /*5460*/  FFMA.FTZ R211, R186, R201, R211 ;  /* 0x000000c9bad37223 */ /* 0x000fe200000100d3 */
[----:B------:R-:W-:Y:S01]  /*5470*/  FMUL.FTZ R186, R168, R181 ;  /* 0x000000b5a8ba7220 */ /* 0x000fe20000410000 */
[----:B------:R-:W-:Y:S01]  /*5480*/  FMUL.FTZ R190, R136, R5 ;  /* 0x0000000588be7220 */ /* 0x000fe20000410000 */
[----:B------:R1:W-:Y:S01]  /*5490*/  STS [R49+0x8], R6 ;  /* 0x0000080631007388 */ /* 0x0003e20000000800 */
[----:B------:R-:W-:Y:S01]  /*54a0*/  FMUL.FTZ R5, R168, R174 ;  /* 0x000000aea8057220 */ /* 0x000fe20000410000 */
[----:B------:R-:W-:Y:S01]  /*54b0*/  FMUL.FTZ R196, R129, R196 ;  /* 0x000000c481c47220 */ /* 0x000fe20000410000 */
        /* <DEDUP_REMOVED lines=10> */
[----:B--2---:R-:W-:Y:S01]  /*5560*/  FMUL.FTZ R192, R168, R176 ;  /* 0x000000b0a8c07220 */ /* 0x004fe20000410000 */
[----:B------:R-:W-:Y:S01]  /*5570*/  FMUL.FTZ R6, R133, R6 ;  /* 0x0000000685067220 */ /* 0x000fe20000410000 */
[----:B------:R-:W-:Y:S01]  /*5580*/  STS [R49+0x20], R196 ;  /* 0x000020c431007388 */ /* 0x000fe20000000800 */
[----:B------:R-:W-:Y:S01]  /*5590*/  FFMA.FTZ R207, R10, R9, R207 ;  /* 0x000000090acf7223 */ /* 0x000fe200000100cf */
[----:B0-----:R-:W-:Y:S01]  /*55a0*/  FMUL.FTZ R4, R138, R3 ;  /* 0x000000038a047220 */ /* 0x001fe20000410000 */
[----:B------:R-:W-:Y:S01]  /*55b0*/  FMUL.FTZ R192, R137, R192 ;  /* 0x000000c089c07220 */ /* 0x000fe20000410000 */
[----:B------:R0:W-:Y:S01]  /*55c0*/  STS [R49+0x28], R6 ;  /* 0x0000280631007388 */ /* 0x0001e20000000800 */
[----:B------:R-:W-:Y:S01]  /*55d0*/  FFMA.FTZ R3, R133, R188, R206 ;  /* 0x000000bc85037223 */ /* 0x000fe200000100ce */
[----:B-1----:R-:W-:Y:S01]  /*55e0*/  FMUL.FTZ R2, R160, R5 ;  /* 0x00000005a0027220 */ /* 0x002fe20000410000 */
[----:B------:R-:W-:Y:S01]  /*55f0*/  FFMA.FTZ R171, R171, R207, R198 ;  /* 0x000000cfabab7223 */ /* 0x000fe200000100c6 */
[----:B------:R-:W-:Y:S03]  /*5600*/  STS [R49+0x2c], R190 ;  /* 0x00002cbe31007388 */ /* 0x000fe60000000800 */
[----:B------:R-:W-:Y:S01]  /*5610*/  FFMA.FTZ R205, R170, R171, R205 ;  /* 0x000000abaacd7223 */ /* 0x000fe200000100cd */
[----:B------:R-:W-:Y:S01]  /*5620*/  STS [R49+0x30], R186 ;  /* 0x000030ba31007388 */ /* 0x000fe20000000800 */
[----:B0-----:R-:W-:-:S02]  /*5630*/  LOP3.LUT R6, R22, UR26, RZ, 0xfc, !PT ;  /* 0x0000001a16067c12 */ /* 0x001fc4000f8efcff */
[----:B------:R-:W-:Y:S01]  /*5640*/  FFMA.FTZ R169, R169, R205, R180 ;  /* 0x000000cda9a97223 */ /* 0x000fe200000100b4 */
[----:B------:R0:W-:Y:S01]  /*5650*/  STS [R49+0x34], R4 ;  /* 0x0000340431007388 */ /* 0x0001e20000000800 */
[----:B------:R-:W-:Y:S02]  /*5660*/  IADD3 R180, PT, PT, -R6, 0x400, R149 ;  /* 0x0000040006b47810 */ /* 0x000fe40007ffe195 */
[----:B------:R-:W-:Y:S01]  /*5670*/  FFMA.FTZ R163, R163, R169, R16 ;  /* 0x000000a9a3a37223 */ /* 0x000fe20000010010 */
[----:B------:R-:W-:Y:S01]  /*5680*/  STS [R49+0x38], R192 ;  /* 0x000038c031007388 */ /* 0x000fe20000000800 */
[----:B------:R-:W-:Y:S02]  /*5690*/  ISETP.GE.AND P2, PT, R180, 0x41, PT ;  /* 0x00000041b400780c */ /* 0x000fe40003f46270 */
[----:B------:R-:W-:Y:S01]  /*56a0*/  FFMA.FTZ R15, R164, R163, R15 ;  /* 0x000000a3a40f7223 */ /* 0x000fe2000001000f */
[----:B------:R1:W-:Y:S01]  /*56b0*/  STS [R49+0x3c], R2 ;  /* 0x00003c0231007388 */ /* 0x0003e20000000800 */
[----:B------:R-:W-:Y:S01]  /*56c0*/  BAR.SYNC.DEFER_BLOCKING 0x0 ;  /* 0x0000000000007b1d */ /* 0x000fe20000010000 */
[----:B0-----:R-:W-:Y:S01]  /*56d0*/  FFMA.FTZ R4, R136, R189, R3 ;  /* 0x000000bd88047223 */ /* 0x001fe20000010003 */
[----:B------:R-:W-:Y:S01]  /*56e0*/  FFMA.FTZ R165, R165, R15, R14 ;  /* 0x0000000fa5a57223 */ /* 0x000fe2000001000e */
[----:B------:R-:W-:-:S02]  /*56f0*/  ISETP.GE.AND P3, PT, R180, 0x81, PT ;  /* 0x00000081b400780c */ /* 0x000fc40003f66270 */
[----:B------:R-:W-:Y:S01]  /*5700*/  FFMA.FTZ R7, R135, R182, R4 ;  /* 0x000000b687077223 */ /* 0x000fe20000010004 */
[----:B-1----:R-:W-:Y:S01]  /*5710*/  IMAD.WIDE.U32 R2, R26, UR6, R28 ;  /* 0x000000061a027c25 */ /* 0x002fe2000f8e001c */
[----:B------:R-:W-:-:S03]  /*5720*/  ISETP.GE.AND P4, PT, R180, 0xc1, PT ;  /* 0x000000c1b400780c */ /* 0x000fc60003f86270 */
[----:B------:R-:W-:Y:S01]  /*5730*/  FFMA.FTZ R11, R166, R165, R11 ;  /* 0x000000a5a60b7223 */ /* 0x000fe2000001000b */
[----:B------:R-:W-:Y:S01]  /*5740*/  IMAD R3, R27, UR6, R3 ;  /* 0x000000061b037c24 */ /* 0x000fe2000f8e0203 */
[----:B------:R-:W-:-:S04]  /*5750*/  LEA R4, P1, R2, UR40, 0x2 ;  /* 0x0000002802047c11 */ /* 0x000fc8000f8210ff */
[----:B------:R-:W-:Y:S01]  /*5760*/  LEA.HI.X R5, R2, UR41, R3, 0x2, P1 ;  /* 0x0000002902057c11 */ /* 0x000fe200088f1403 */
[----:B------:R-:W-:Y:S01]  /*5770*/  FFMA.FTZ R2, R138, R17, R7 ;  /* 0x000000118a027223 */ /* 0x000fe20000010007 */
[----:B------:R-:W-:-:S03]  /*5780*/  ISETP.GE.AND P1, PT, R180, 0x1, PT ;  /* 0x00000001b400780c */ /* 0x000fc60003f26270 */
[----:B------:R-:W-:Y:S01]  /*5790*/  FFMA.FTZ R13, R137, R13, R2 ;  /* 0x0000000d890d7223 */ /* 0x000fe20000010002 */
[----:B------:R0:W1:Y:S09]  /*57a0*/  LDS R191, [R48+0x950] ;  /* 0x0009500030bf7984 */ /* 0x0000720000000800 */
[----:B0-----:R-:W-:Y:S05]  /*57b0*/  @!P1 BRA `(.L_x_5510) ;  /* 0x0000000000089947 */ /* 0x001fea0003800000 */
[----:B------:R-:W0:Y:S04]  /*57c0*/  LDS R3, [R52+0x850] ;  /* 0x0008500034037984 */ /* 0x000e280000000800 */
[----:B0-----:R0:W-:Y:S02]  /*57d0*/  REDG.E.ADD.F32.FTZ.RN.STRONG.GPU desc[UR32][R4.64], R3 ;  /* 0x00000003040079a6 */ /* 0x0011e4000c12f320 */
.L_x_5510:
[----:B------:R-:W-:Y:S05]  /*57e0*/  BSYNC.RECONVERGENT B0 ;  /* 0x0000000000007941 */ /* 0x000fea0003800200 */
.L_x_5509:
[----:B------:R-:W-:Y:S04]  /*57f0*/  BSSY.RECONVERGENT B0, `(.L_x_5511) ;  /* 0x0000003000007945 */ /* 0x000fe80003800200 */
[----:B------:R-:W-:Y:S05]  /*5800*/  @!P2 BRA `(.L_x_5512) ;  /* 0x000000000004a947 */ /* 0x000fea0003800000 */
[----:B-1----:R2:W-:Y:S02]  /*5810*/  REDG.E.ADD.F32.FTZ.RN.STRONG.GPU desc[UR32][R4.64+0x100], R191 ;  /* 0x000100bf040079a6 */ /* 0x0025e4000c12f320 */
.L_x_5512:
[----:B------:R-:W-:Y:S05]  /*5820*/  BSYNC.RECONVERGENT B0 ;  /* 0x0000000000007941 */ /* 0x000fea0003800200 */
.L_x_5511:
[----:B0-----:R0:W3:Y:S01]  /*5830*/  LDS R3, [R47+0xa50] ;  /* 0x000a50002f037984 */ /* 0x0010e20000000800 */
[----:B------:R-:W-:Y:S04]  /*5840*/  BSSY.RECONVERGENT B0, `(.L_x_5513) ;  /* 0x0000003000007945 */ /* 0x000fe80003800200 */
[----:B------:R-:W-:Y:S05]  /*5850*/  @!P3 BRA `(.L_x_5514) ;  /* 0x000000000004b947 */ /* 0x000fea0003800000 */
[----:B---3--:R4:W-:Y:S02]  /*5860*/  REDG.E.ADD.F32.FTZ.RN.STRONG.GPU desc[UR32][R4.64+0x200], R3 ;  /* 0x00020003040079a6 */ /* 0x0089e4000c12f320 */
.L_x_5514:
[----:B------:R-:W-:Y:S05]  /*5870*/  BSYNC.RECONVERGENT B0 ;  /* 0x0000000000007941 */ /* 0x000fea0003800200 */
.L_x_5513:
[----:B---34-:R3:W4:Y:S01]  /*5880*/  LDS R3, [R46+0xb50] ;  /* 0x000b50002e037984 */ /* 0x0187220000000800 */
[----:B------:R-:W-:Y:S01]  /*5890*/  BSSY.RECONVERGENT B0, `(.L_x_5515) ;  /* 0x0000004000007945 */ /* 0x000fe20003800200 */
[----:B------:R-:W-:-:S03]  /*58a0*/  FMUL.FTZ R6, R19, R174 ;  /* 0x000000ae13067220 */ /* 0x000fc60000410000 */
[----:B------:R-:W-:Y:S05]  /*58b0*/  @!P4 BRA `(.L_x_5516) ;  /* 0x000000000004c947 */ /* 0x000fea0003800000 */
[----:B----4-:R4:W-:Y:S02]  /*58c0*/  REDG.E.ADD.F32.FTZ.RN.STRONG.GPU desc[UR32][R4.64+0x300], R3 ;  /* 0x00030003040079a6 */ /* 0x0109e4000c12f320 */
.L_x_5516:
[----:B------:R-:W-:Y:S05]  /*58d0*/  BSYNC.RECONVERGENT B0 ;  /* 0x0000000000007941 */ /* 0x000fea0003800200 */
.L_x_5515:
[----:B----4-:R4:W0:Y:S01]  /*58e0*/  LDS R3, [R45+0xc50] ;  /* 0x000c50002d037984 */ /* 0x0108220000000800 */
[----:B------:R-:W-:Y:S01]  /*58f0*/  ISETP.GE.AND P6, PT, R180, 0x101, PT ;  /* 0x00000101b400780c */ /* 0x000fe20003fc6270 */
        /* <DEDUP_REMOVED lines=10> */
.L_x_5518:
[----:B------:R-:W-:Y:S05]  /*59a0*/  BSYNC.RECONVERGENT B0 ;  /* 0x0000000000007941 */ /* 0x000fea0003800200 */
.L_x_5517:
[----:B------:R1:W1:Y:S01]  /*59b0*/  LDS R7, [R44+0xd50] ;  /* 0x000d50002c077984 */ /* 0x0002620000000800 */
[----:B------:R-:W-:Y:S01]  /*59c0*/  BSSY.RECONVERGENT B0, `(.L_x_5519) ;  /* 0x0000005000007945 */ /* 0x000fe20003800200 */
[----:B0-----:R-:W-:Y:S01]  /*59d0*/  FADD.FTZ R3, -R155, R208 ;  /* 0x000000d09b037221 */ /* 0x001fe20000010100 */
[----:B------:R-:W-:Y:S02]  /*59e0*/  FMUL.FTZ R2, R167, R104 ;  /* 0x00000068a7027220 */ /* 0x000fe40000410000 */
[----:B------:R-:W-:Y:S05]  /*59f0*/  @!P1 BRA `(.L_x_5520) ;  /* 0x0000000000049947 */ /* 0x000fea0003800000 */
[----:B-1----:R0:W-:Y:S02]  /*5a00*/  REDG.E.ADD.F32.FTZ.RN.STRONG.GPU desc[UR32][R4.64+0x500], R7 ;  /* 0x00050007040079a6 */ /* 0x0021e4000c12f320 */
.L_x_5520:
[----:B------:R-:W-:Y:S05]  /*5a10*/  BSYNC.RECONVERGENT B0 ;  /* 0x0000000000007941 */ /* 0x000fea0003800200 */
.L_x_5519:
[----:B------:R2:W2:Y:S01]  /*5a20*/  LDS R13, [R43+0xe50] ;  /* 0x000e50002b0d7984 */ /* 0x0004a20000000800 */
[----:B------:R-:W-:Y:S01]  /*5a30*/  BSSY.RECONVERGENT B0, `(.L_x_5521) ;  /* 0x0000006000007945 */ /* 0x000fe20003800200 */
[----:B------:R-:W-:Y:S01]  /*5a40*/  FADD.FTZ R219, -R154, R219 ;  /* 0x000000db9adb7221 */ /* 0x000fe20000010100 */
[----:B01----:R-:W-:Y:S01]  /*5a50*/  FMUL.FTZ R7, R11, R103 ;  /* 0x000000670b077220 */ /* 0x003fe20000410000 */
[----:B------:R-:W-:Y:S01]  /*5a60*/  FFMA.FTZ R10, R2, R3, RZ ;  /* 0x00000003020a7223 */ /* 0x000fe200000100ff */
[----:B------:R-:W-:Y:S06]  /*5a70*/  @!P2 BRA `(.L_x_5522) ;  /* 0x000000000004a947 */ /* 0x000fec0003800000 */
[----:B--2---:R0:W-:Y:S02]  /*5a80*/  REDG.E.ADD.F32.FTZ.RN.STRONG.GPU desc[UR32][R4.64+0x600], R13 ;  /* 0x0006000d040079a6 */ /* 0x0041e4000c12f320 */
.L_x_5522:
[----:B------:R-:W-:Y:S05]  /*5a90*/  BSYNC.RECONVERGENT B0 ;  /* 0x0000000000007941 */ /* 0x000fea0003800200 */
.L_x_5521:
[----:B------:R1:W1:Y:S01]  /*5aa0*/  LDS R17, [R42+0xf50] ;  /* 0x000f50002a117984 */ /* 0x0002620000000800 */
[----:B------:R-:W-:Y:S01]  /*5ab0*/  BSSY.RECONVERGENT B0, `(.L_x_5523) ;  /* 0x0000006000007945 */ /* 0x000fe20003800200 */
[----:B------:R-:W-:Y:S01]  /*5ac0*/  FADD.FTZ R210, -R153, R210 ;  /* 0x000000d299d27221 */ /* 0x000fe20000010100 */
[----:B------:R-:W-:Y:S01]  /*5ad0*/  FMUL.FTZ R8, R165, R102 ;  /* 0x00000066a5087220 */ /* 0x000fe20000410000 */
[----:B0-2---:R-:W-:Y:S01]  /*5ae0*/  FFMA.FTZ R13, R7, R219, R10 ;  /* 0x000000db070d7223 */ /* 0x005fe2000001000a */
[----:B------:R-:W-:Y:S06]  /*5af0*/  @!P3 BRA `(.L_x_5524) ;  /* 0x000000000004b947 */ /* 0x000fec0003800000 */
[----:B-1----:R0:W-:Y:S02]  /*5b00*/  REDG.E.ADD.F32.FTZ.RN.STRONG.GPU desc[UR32][R4.64+0x700], R17 ;  /* 0x00070011040079a6 */ /* 0x0021e4000c12f320 */
.L_x_5524:
[----:B------:R-:W-:Y:S05]  /*5b10*/  BSYNC.RECONVERGENT B0 ;  /* 0x0000000000007941 */ /* 0x000fea0003800200 */
.L_x_5523:
[----:B01----:R0:W1:Y:S01]  /*5b20*/  LDS R17, [R34+0x1050] ;  /* 0x0010500022117984 */ /* 0x0030620000000800 */
[----:B------:R-:W-:Y:S01]  /*5b30*/  BSSY.RECONVERGENT B0, `(.L_x_5525) ;  /* 0x0000006000007945 */ /* 0x000fe20003800200 */
[----:B------:R-:W-:Y:S01]  /*5b40*/  FADD.FTZ R217, -R152, R217 ;  /* 0x000000d998d97221 */ /* 0x000fe20000010100 */
[----:B------:R-:W-:Y:S01]  /*5b50*/  FMUL.FTZ R10, R15, R101 ;  /* 0x000000650f0a7220 */ /* 0x000fe20000410000 */
[----:B------:R-:W-:Y:S01]  /*5b60*/  FFMA.FTZ R13, R8, R210, R13 ;  /* 0x000000d2080d7223 */ /* 0x000fe2000001000d */
[----:B------:R-:W-:Y:S06]  /*5b70*/  @!P4 BRA `(.L_x_5526) ;  /* 0x000000000004c947 */ /* 0x000fec0003800000 */
[----:B-1----:R2:W-:Y:S02]  /*5b80*/  REDG.E.ADD.F32.FTZ.RN.STRONG.GPU desc[UR32][R4.64+0x800], R17 ;  /* 0x00080011040079a6 */ /* 0x0025e4000c12f320 */
.L_x_5526:
[----:B------:R-:W-:Y:S05]  /*5b90*/  BSYNC.RECONVERGENT B0 ;  /* 0x0000000000007941 */ /* 0x000fea0003800200 */
.L_x_5525:
[----:B-12---:R-:W-:Y:S01]  /*5ba0*/  FFMA.FTZ R17, R10, R217, R13 ;  /* 0x000000d90a117223 */ /* 0x006fe2000001000d */
[----:B------:R-:W-:Y:S01]  /*5bb0*/  BSSY.RECONVERGENT B0, `(.L_x_5527) ;  /* 0x0000006000007945 */ /* 0x000fe20003800200 */
[----:B------:R1:W2:Y:S01]  /*5bc0*/  LDS R13, [R41+0x1150] ;  /* 0x00115000290d7984 */ /* 0x0002a20000000800 */
[----:B------:R-:W-:Y:S01]  /*5bd0*/  FADD.FTZ R184, -R151, R184 ;  /* 0x000000b897b87221 */ /* 0x000fe20000010100 */
[----:B------:R-:W-:Y:S01]  /*5be0*/  FMUL.FTZ R12, R163, R100 ;  /* 0x00000064a30c7220 */ /* 0x000fe20000410000 */
[----:B------:R-:W-:Y:S06]  /*5bf0*/  @!P5 BRA `(.L_x_5528) ;  /* 0x000000000004d947 */ /* 0x000fec0003800000 */
[----:B--2---:R2:W-:Y:S02]  /*5c00*/  REDG.E.ADD.F32.FTZ.RN.STRONG.GPU desc[UR32][R4.64+0x900], R13 ;  /* 0x0009000d040079a6 */ /* 0x0045e4000c12f320 */
.L_x_5528:
[----:B------:R-:W-:Y:S05]  /*5c10*/  BSYNC.RECONVERGENT B0 ;  /* 0x0000000000007941 */ /* 0x000fea0003800200 */
.L_x_5527:
[----:B------:R-:W-:Y:S01]  /*5c20*/  FADD.FTZ R14, -R150, R179 ;  /* 0x000000b3960e7221 */ /* 0x000fe20000010100 */
[----:B--2---:R-:W-:Y:S01]  /*5c30*/  FMUL.FTZ R13, R169, R98 ;  /* 0x00000062a90d7220 */ /* 0x004fe20000410000 */
[----:B------:R2:W0:Y:S01]  /*5c40*/  LDS R179, [R40+0x1250] ;  /* 0x0012500028b37984 */ /* 0x0004220000000800 */
[----:B------:R-:W-:Y:S01]  /*5c50*/  FFMA.FTZ R164, R12, R184, R17 ;  /* 0x000000b80ca47223 */ /* 0x000fe20000010011 */
[----:B------:R-:W-:Y:S01]  /*5c60*/  FADD.FTZ R177, -R148, R177 ;  /* 0x000000b194b17221 */ /* 0x000fe20000010100 */
[----:B------:R-:W-:Y:S01]  /*5c70*/  FMUL.FTZ R16, R205, R92 ;  /* 0x0000005ccd107220 */ /* 0x000fe20000410000 */
[----:B------:R-:W-:Y:S01]  /*5c80*/  FADD.FTZ R19, -R145, R18 ;  /* 0x0000001291137221 */ /* 0x000fe20000010100 */
[----:B------:R-:W-:Y:S01]  /*5c90*/  FFMA.FTZ R17, R13, R14, R164 ;  /* 0x0000000e0d117223 */ /* 0x000fe200000100a4 */
[----:B------:R-:W-:Y:S01]  /*5ca0*/  FADD.FTZ R172, -R147, R172 ;  /* 0x000000ac93ac7221 */ /* 0x000fe20000010100 */
[----:B------:R-:W-:Y:S01]  /*5cb0*/  FMUL.FTZ R18, R171, R119 ;  /* 0x00000077ab127220 */ /* 0x000fe20000410000 */
[----:B------:R-:W-:Y:S01]  /*5cc0*/  ISETP.GE.AND P6, PT, R180, 0x281, PT ;  /* 0x00000281b400780c */ /* 0x000fe20003fc6270 */
[----:B------:R-:W-:Y:S01]  /*5cd0*/  FFMA.FTZ R17, R16, R177, R17 ;  /* 0x000000b110117223 */ /* 0x000fe20000010011 */
[----:B------:R-:W-:Y:S01]  /*5ce0*/  FADD.FTZ R175, -R146, R175 ;  /* 0x000000af92af7221 */ /* 0x000fe20000010100 */
[----:B------:R-:W-:Y:S01]  /*5cf0*/  FMUL.FTZ R164, R207, R123 ;  /* 0x0000007bcfa47220 */ /* 0x000fe20000410000 */
        /* <DEDUP_REMOVED lines=15> */
[----:B--2---:R-:W-:-:S12]  /*5df0*/  @!P6 BRA `(.L_x_5530) ;  /* 0x000000000004e947 */ /* 0x004fd80003800000 */
[----:B0-----:R2:W-:Y:S02]  /*5e00*/  REDG.E.ADD.F32.FTZ.RN.STRONG.GPU desc[UR32][R4.64+0xa00], R179 ;  /* 0x000a00b3040079a6 */ /* 0x0015e4000c12f320 */
.L_x_5530:
[----:B------:R-:W-:Y:S05]  /*5e10*/  BSYNC.RECONVERGENT B0 ;  /* 0x0000000000007941 */ /* 0x000fea0003800200 */
.L_x_5529:
[----:B0-2---:R0:W2:Y:S01]  /*5e20*/  LDS R179, [R39+0x1350] ;  /* 0x0013500027b37984 */ /* 0x0050a20000000800 */
[----:B------:R-:W-:Y:S01]  /*5e30*/  BSSY.RECONVERGENT B0, `(.L_x_5531) ;  /* 0x0000006000007945 */ /* 0x000fe20003800200 */
[----:B------:R-:W-:Y:S01]  /*5e40*/  FADD.FTZ R181, -R142, R181 ;  /* 0x000000b58eb57221 */ /* 0x000fe20000010100 */
[----:B------:R-:W-:Y:S01]  /*5e50*/  FMUL.FTZ R180, R211, R161 ;  /* 0x000000a1d3b47220 */ /* 0x000fe20000410000 */
[----:B------:R-:W-:Y:S01]  /*5e60*/  FFMA.FTZ R17, R170, R183, R17 ;  /* 0x000000b7aa117223 */ /* 0x000fe20000010011 */
[----:B------:R-:W-:Y:S06]  /*5e70*/  @!P1 BRA `(.L_x_5532) ;  /* 0x0000000000049947 */ /* 0x000fec0003800000 */
[----:B--2---:R2:W-:Y:S02]  /*5e80*/  REDG.E.ADD.F32.FTZ.RN.STRONG.GPU desc[UR32][R4.64+0xb00], R179 ;  /* 0x000b00b3040079a6 */ /* 0x0045e4000c12f320 */
.L_x_5532:
[----:B------:R-:W-:Y:S05]  /*5e90*/  BSYNC.RECONVERGENT B0 ;  /* 0x0000000000007941 */ /* 0x000fea0003800200 */
.L_x_5531:
[----:B------:R0:W0:Y:S01]  /*5ea0*/  LDS R189, [R38+0x1450] ;  /* 0x0014500026bd7984 */ /* 0x0000220000000800 */
[----:B------:R-:W-:Y:S01]  /*5eb0*/  BSSY.RECONVERGENT B0, `(.L_x_5533) ;  /* 0x0000006000007945 */ /* 0x000fe20003800200 */
[----:B--2---:R-:W-:Y:S01]  /*5ec0*/  FADD.FTZ R179, -R141, R178 ;  /* 0x000000b28db37221 */ /* 0x004fe20000010100 */
[----:B------:R-:W-:Y:S01]  /*5ed0*/  FMUL.FTZ R178, R201, R159 ;  /* 0x0000009fc9b27220 */ /* 0x000fe20000410000 */
[----:B------:R-:W-:Y:S01]  /*5ee0*/  FFMA.FTZ R17, R180, R181, R17 ;  /* 0x000000b5b4117223 */ /* 0x000fe20000010011 */
[----:B------:R-:W-:Y:S06]  /*5ef0*/  @!P2 BRA `(.L_x_5534) ;  /* 0x000000000004a947 */ /* 0x000fec0003800000 */
[----:B0-----:R2:W-:Y:S02]  /*5f00*/  REDG.E.ADD.F32.FTZ.RN.STRONG.GPU desc[UR32][R4.64+0xc00], R189 ;  /* 0x000c00bd040079a6 */ /* 0x0015e4000c12f320 */
.L_x_5534:
[----:B------:R-:W-:Y:S05]  /*5f10*/  BSYNC.RECONVERGENT B0 ;  /* 0x0000000000007941 */ /* 0x000fea0003800200 */
.L_x_5533:
[----:B0-2---:R0:W2:Y:S01]  /*5f20*/  LDS R189, [R37+0x1550] ;  /* 0x0015500025bd7984 */ /* 0x0050a20000000800 */
[----:B------:R-:W-:Y:S01]  /*5f30*/  BSSY.RECONVERGENT B0, `(.L_x_5535) ;  /* 0x0000006000007945 */ /* 0x000fe20003800200 */
[----:B------:R-:W-:Y:S01]  /*5f40*/  FADD.FTZ R182, -R140, R176 ;  /* 0x000000b08cb67221 */ /* 0x000fe20000010100 */
[----:B------:R-:W-:Y:S01]  /*5f50*/  FMUL.FTZ R176, R213, R157 ;  /* 0x0000009dd5b07220 */ /* 0x000fe20000410000 */
[----:B------:R-:W-:Y:S01]  /*5f60*/  FFMA.FTZ R17, R178, R179, R17 ;  /* 0x000000b3b2117223 */ /* 0x000fe20000010011 */
[----:B------:R-:W-:Y:S06]  /*5f70*/  @!P3 BRA `(.L_x_5536) ;  /* 0x000000000004b947 */ /* 0x000fec0003800000 */
[----:B--2---:R2:W-:Y:S02]  /*5f80*/  REDG.E.ADD.F32.FTZ.RN.STRONG.GPU desc[UR32][R4.64+0xd00], R189 ;  /* 0x000d00bd040079a6 */ /* 0x0045e4000c12f320 */
.L_x_5536:
[----:B------:R-:W-:Y:S05]  /*5f90*/  BSYNC.RECONVERGENT B0 ;  /* 0x0000000000007941 */ /* 0x000fea0003800200 */
.L_x_5535:
[----:B--2---:R2:W0:Y:S01]  /*5fa0*/  LDS R189, [R36+0x1650] ;  /* 0x0016500024bd7984 */ /* 0x0044220000000800 */
[----:B------:R-:W-:Y:S01]  /*5fb0*/  BSSY.RECONVERGENT B0, `(.L_x_5537) ;  /* 0x0000006000007945 */ /* 0x000fe20003800200 */
[----:B------:R-:W-:Y:S01]  /*5fc0*/  FADD.FTZ R186, -R139, R174 ;  /* 0x000000ae8bba7221 */ /* 0x000fe20000010100 */
[----:B------:R-:W-:Y:S01]  /*5fd0*/  FMUL.FTZ R174, R215, R156 ;  /* 0x0000009cd7ae7220 */ /* 0x000fe20000410000 */
[----:B------:R-:W-:Y:S01]  /*5fe0*/  FFMA.FTZ R17, R176, R182, R17 ;  /* 0x000000b6b0117223 */ /* 0x000fe20000010011 */
[----:B------:R-:W-:Y:S06]  /*5ff0*/  @!P4 BRA `(.L_x_5538) ;  /* 0x000000000004c947 */ /* 0x000fec0003800000 */
[----:B0-----:R0:W-:Y:S02]  /*6000*/  REDG.E.ADD.F32.FTZ.RN.STRONG.GPU desc[UR32][R4.64+0xe00], R189 ;  /* 0x000e00bd040079a6 */ /* 0x0011e4000c12f320 */
.L_x_5538:
[----:B------:R-:W-:Y:S05]  /*6010*/  BSYNC.RECONVERGENT B0 ;  /* 0x0000000000007941 */ /* 0x000fea0003800200 */
.L_x_5537:
[----:B0-----:R0:W0:Y:S01]  /*6020*/  LDS R189, [R35+0x1750] ;  /* 0x0017500023bd7984 */ /* 0x0010220000000800 */
[----:B------:R-:W-:Y:S01]  /*6030*/  BSSY.RECONVERGENT B0, `(.L_x_5539) ;  /* 0x0000004000007945 */ /* 0x000fe20003800200 */
[----:B------:R-:W-:-:S03]  /*6040*/  FFMA.FTZ R17, R174, R186, R17 ;  /* 0x000000baae117223 */ /* 0x000fc60000010011 */
[----:B------:R-:W-:Y:S05]  /*6050*/  @!P5 BRA `(.L_x_5540) ;  /* 0x000000000004d947 */ /* 0x000fea0003800000 */
[----:B0-----:R0:W-:Y:S02]  /*6060*/  REDG.E.ADD.F32.FTZ.RN.STRONG.GPU desc[UR32][R4.64+0xf00], R189 ;  /* 0x000f00bd040079a6 */ /* 0x0011e4000c12f320 */
.L_x_5540:
[----:B------:R-:W-:Y:S05]  /*6070*/  BSYNC.RECONVERGENT B0 ;  /* 0x0000000000007941 */ /* 0x000fea0003800200 */
.L_x_5539:
[----:B0-----:R-:W0:Y:S01]  /*6080*/  SHFL.DOWN PT, R4, R17, 0x1, 0x1f ;  /* 0x08201f0011047f89 */ /* 0x001e2200000e0000 */
[----:B------:R-:W-:Y:S01]  /*6090*/  ISETP.GT.AND P1, PT, R110, 0x1e, PT ;  /* 0x0000001e6e00780c */ /* 0x000fe20003f24270 */
[----:B------:R-:W-:Y:S01]  /*60a0*/  FADD.FTZ R67, R176, R67 ;  /* 0x00000043b0437221 */ /* 0x000fe20000010000 */
[----:B------:R-:W-:Y:S01]  /*60b0*/  ISETP.NE.AND P2, PT, R187, RZ, PT ;  /* 0x000000ffbb00720c */ /* 0x000fe20003f45270 */
[----:B------:R-:W5:Y:S01]  /*60c0*/  SHFL.DOWN PT, R5, R6, 0x1, 0x1f ;  /* 0x08201f0006057f89 */ /* 0x000f6200000e0000 */
[----:B------:R-:W-:Y:S01]  /*60d0*/  FMUL.FTZ R187, R162, R215 ;  /* 0x000000d7a2bb7220 */ /* 0x000fe20000410000 */
[----:B------:R-:W-:Y:S01]  /*60e0*/  FADD.FTZ R64, R170, R64 ;  /* 0x00000040aa407221 */ /* 0x000fe20000010000 */
[----:B------:R-:W-:Y:S01]  /*60f0*/  FADD.FTZ R66, R166, R66 ;  /* 0x00000042a6427221 */ /* 0x000fe20000010000 */
[----:B------:R-:W-:Y:S01]  /*6100*/  FADD.FTZ R90, R18, R90 ;  /* 0x0000005a125a7221 */ /* 0x000fe20000010000 */
[----:B------:R-:W-:Y:S01]  /*6110*/  FMUL.FTZ R186, R186, R187 ;  /* 0x000000bbbaba7220 */ /* 0x000fe20000410000 */
[----:B------:R-:W-:Y:S01]  /*6120*/  FADD.FTZ R97, R16, R97 ;  /* 0x0000006110617221 */ /* 0x000fe20000010000 */
[----:B------:R-:W-:Y:S01]  /*6130*/  FADD.FTZ R86, R10, R86 ;  /* 0x000000560a567221 */ /* 0x000fe20000010000 */
[----:B------:R-:W-:Y:S01]  /*6140*/  FADD.FTZ R93, R8, R93 ;  /* 0x0000005d085d7221 */ /* 0x000fe20000010000 */
[C---:B------:R-:W-:Y:S01]  /*6150*/  FMUL.FTZ R10, R162.reuse, R15 ;  /* 0x0000000fa20a7220 */ /* 0x040fe20000410000 */
[----:B------:R-:W-:Y:S01]  /*6160*/  FMUL.FTZ R8, R162, R11 ;  /* 0x0000000ba2087220 */ /* 0x000fe20000410000 */
[----:B------:R-:W-:Y:S01]  /*6170*/  FADD.FTZ R95, R12, R95 ;  /* 0x0000005f0c5f7221 */ /* 0x000fe20000010000 */
[----:B------:R-:W-:Y:S01]  /*6180*/  FADD.FTZ R60, R174, R60 ;  /* 0x0000003cae3c7221 */ /* 0x000fe20000010000 */
[----:B------:R-:W-:Y:S01]  /*6190*/  FMUL.FTZ R217, R217, R10 ;  /* 0x0000000ad9d97220 */ /* 0x000fe20000410000 */
[----:B------:R-:W-:Y:S01]  /*61a0*/  FMUL.FTZ R219, R219, R8 ;  /* 0x00000008dbdb7220 */ /* 0x000fe20000410000 */
[----:B------:R-:W-:Y:S01]  /*61b0*/  FFMA.FTZ R186, R121, R215, R186 ;  /* 0x000000d779ba7223 */ /* 0x000fe200000100ba */
[----:B------:R-:W-:Y:S01]  /*61c0*/  BSSY.RECONVERGENT B0, `(.L_x_5541) ;  /* 0x000006b000007945 */ /* 0x000fe20003800200 */
[----:B------:R-:W-:Y:S01]  /*61d0*/  FFMA.FTZ R10, R106, R15, R217 ;  /* 0x0000000f6a0a7223 */ /* 0x000fe200000100d9 */
[----:B------:R-:W-:Y:S01]  /*61e0*/  FFMA.FTZ R219, R108, R11, R219 ;  /* 0x0000000b6cdb7223 */ /* 0x000fe200000100db */
[----:B------:R-:W-:Y:S01]  /*61f0*/  FADD.FTZ R62, R178, R62 ;  /* 0x0000003eb23e7221 */ /* 0x000fe20000010000 */
[----:B0-----:R-:W-:Y:S01]  /*6200*/  @!P1 FADD.FTZ R17, R17, R4 ;  /* 0x0000000411119221 */ /* 0x001fe20000010000 */
[----:B------:R-:W-:Y:S01]  /*6210*/  FADD.FTZ R89, R186, R89 ;  /* 0x00000059ba597221 */ /* 0x000fe20000010000 */
        /* <DEDUP_REMOVED lines=13> */
[----:B------:R-:W-:Y:S01]  /*62f0*/  FMUL.FTZ R4, R162, R201 ;  /* 0x000000c9a2047220 */ /* 0x000fe20000410000 */
[----:B-----5:R-:W-:-:S03]  /*6300*/  @!P1 FADD.FTZ R6, R6, R5 ;  /* 0x0000000506069221 */ /* 0x020fc60000010000 */
[----:B------:R-:W0:Y:S01]  /*6310*/  SHFL.DOWN PT, R188, R17, 0x4, 0x1f ;  /* 0x08801f0011bc7f89 */ /* 0x000e2200000e0000 */
[----:B------:R-:W-:Y:S01]  /*6320*/  ISETP.GT.AND P1, PT, R110, 0x1b, PT ;  /* 0x0000001b6e00780c */ /* 0x000fe20003f24270 */
[----:B------:R-:W-:Y:S01]  /*6330*/  FMUL.FTZ R179, R179, R4 ;  /* 0x00000004b3b37220 */ /* 0x000fe20000410000 */
[C---:B------:R-:W-:Y:S01]  /*6340*/  FMUL.FTZ R4, R162.reuse, R211 ;  /* 0x000000d3a2047220 */ /* 0x040fe20000410000 */
[----:B------:R-:W5:Y:S01]  /*6350*/  SHFL.DOWN PT, R189, R6, 0x4, 0x1f ;  /* 0x08801f0006bd7f89 */ /* 0x000f6200000e0000 */
[----:B------:R-:W-:Y:S01]  /*6360*/  FMUL.FTZ R5, R162, R213 ;  /* 0x000000d5a2057220 */ /* 0x000fe20000410000 */
[----:B------:R-:W-:Y:S01]  /*6370*/  FFMA.FTZ R174, R120, R201, R179 ;  /* 0x000000c978ae7223 */ /* 0x000fe200000100b3 */
        /* <DEDUP_REMOVED lines=11> */
[C---:B------:R-:W-:Y:S01]  /*6430*/  FMUL.FTZ R4, R162.reuse, R9 ;  /* 0x00000009a2047220 */ /* 0x040fe20000410000 */
[----:B------:R-:W-:Y:S01]  /*6440*/  FADD.FTZ R82, R5, R82 ;  /* 0x0000005205527221 */ /* 0x000fe20000010000 */
[----:B------:R-:W-:Y:S01]  /*6450*/  FMUL.FTZ R5, R162, R171 ;  /* 0x000000aba2057220 */ /* 0x000fe20000410000 */
[----:B------:R-:W-:Y:S01]  /*6460*/  FFMA.FTZ R173, R112, R209, R173 ;  /* 0x000000d170ad7223 */ /* 0x000fe200000100ad */
[----:B------:R-:W-:Y:S01]  /*6470*/  FMUL.FTZ R166, R19, R4 ;  /* 0x0000000413a67220 */ /* 0x000fe20000410000 */
[----:B------:R-:W-:Y:S01]  /*6480*/  FMUL.FTZ R4, R162, R207 ;  /* 0x000000cfa2047220 */ /* 0x000fe20000410000 */
[----:B0-----:R-:W-:Y:S01]  /*6490*/  @!P1 FADD.FTZ R17, R17, R188 ;  /* 0x000000bc11119221 */ /* 0x001fe20000010000 */
[----:B------:R-:W-:Y:S01]  /*64a0*/  FADD.FTZ R85, R170, R85 ;  /* 0x00000055aa557221 */ /* 0x000fe20000010000 */
[----:B------:R-:W-:Y:S01]  /*64b0*/  FFMA.FTZ R166, R113, R9, R166 ;  /* 0x0000000971a67223 */ /* 0x000fe200000100a6 */
[----:B------:R-:W-:Y:S01]  /*64c0*/  FMUL.FTZ R175, R175, R4 ;  /* 0x00000004afaf7220 */ /* 0x000fe20000410000 */
[----:B-----5:R-:W-:Y:S01]  /*64d0*/  @!P1 FADD.FTZ R6, R6, R189 ;  /* 0x000000bd06069221 */ /* 0x020fe20000010000 */
[----:B------:R-:W0:Y:S01]  /*64e0*/  SHFL.DOWN PT, R176, R17, 0x8, 0x1f ;  /* 0x09001f0011b07f89 */ /* 0x000e2200000e0000 */
[----:B------:R-:W-:Y:S01]  /*64f0*/  ISETP.GT.AND P1, PT, R110, 0x17, PT ;  /* 0x000000176e00780c */ /* 0x000fe20003f24270 */
[----:B------:R-:W-:Y:S01]  /*6500*/  FMUL.FTZ R4, R162, R205 ;  /* 0x000000cda2047220 */ /* 0x000fe20000410000 */
[----:B------:R-:W-:Y:S01]  /*6510*/  FMUL.FTZ R9, R172, R5 ;  /* 0x00000005ac097220 */ /* 0x000fe20000410000 */
[----:B------:R-:W5:Y:S01]  /*6520*/  SHFL.DOWN PT, R187, R6, 0x8, 0x1f ;  /* 0x09001f0006bb7f89 */ /* 0x000f6200000e0000 */
[----:B------:R-:W-:Y:S01]  /*6530*/  FMUL.FTZ R5, R162, R169 ;  /* 0x000000a9a2057220 */ /* 0x000fe20000410000 */
[----:B------:R-:W-:Y:S01]  /*6540*/  FMUL.FTZ R4, R177, R4 ;  /* 0x00000004b1047220 */ /* 0x000fe20000410000 */
[----:B------:R-:W-:Y:S01]  /*6550*/  FFMA.FTZ R16, R96, R171, R9 ;  /* 0x000000ab60107223 */ /* 0x000fe20000010009 */
        /* <DEDUP_REMOVED lines=16> */
[----:B0-----:R-:W-:Y:S01]  /*6660*/  @!P1 FADD.FTZ R17, R17, R176 ;  /* 0x000000b011119221 */ /* 0x001fe20000010000 */
[----:B------:R-:W-:Y:S01]  /*6670*/  FADD.FTZ R81, R16, R81 ;  /* 0x0000005110517221 */ /* 0x000fe20000010000 */
[----:B------:R-:W-:Y:S01]  /*6680*/  FADD.FTZ R74, R205, R74 ;  /* 0x0000004acd4a7221 */ /* 0x000fe20000010000 */
[----:B------:R-:W-:Y:S01]  /*6690*/  FADD.FTZ R79, R14, R79 ;  /* 0x0000004f0e4f7221 */ /* 0x000fe20000010000 */
[----:B-----5:R-:W-:Y:S01]  /*66a0*/  @!P1 FADD.FTZ R6, R6, R187 ;  /* 0x000000bb06069221 */ /* 0x020fe20000010000 */
[----:B------:R-:W0:Y:S01]  /*66b0*/  SHFL.DOWN PT, R18, R17, 0x10, 0x1f ;  /* 0x0a001f0011127f89 */ /* 0x000e2200000e0000 */
[----:B------:R-:W-:Y:S01]  /*66c0*/  ISETP.NE.AND P1, PT, R110, RZ, PT ;  /* 0x000000ff6e00720c */ /* 0x000fe20003f25270 */
[----:B------:R-:W-:Y:S01]  /*66d0*/  FADD.FTZ R72, R163, R72 ;  /* 0x00000048a3487221 */ /* 0x000fe20000010000 */
[----:B------:R-:W-:Y:S01]  /*66e0*/  FADD.FTZ R70, R165, R70 ;  /* 0x00000046a5467221 */ /* 0x000fe20000010000 */
[----:B------:R-:W5:Y:S01]  /*66f0*/  SHFL.DOWN PT, R19, R6, 0x10, 0x1f ;  /* 0x0a001f0006137f89 */ /* 0x000f6200000e0000 */
[----:B------:R-:W-:-:S09]  /*6700*/  FADD.FTZ R75, R162, R75 ;  /* 0x0000004ba24b7221 */ /* 0x000fd20000010000 */
[----:B------:R-:W-:-:S04]  /*6710*/  @!P1 SHF.R.U32.HI R4, RZ, 0x2, R22 ;  /* 0x00000002ff049819 */ /* 0x000fc80000011616 */
[----:B------:R-:W-:Y:S01]  /*6720*/  @!P1 LOP3.LUT R12, R4, 0xf8, RZ, 0xc0, !PT ;  /* 0x000000f8040c9812 */ /* 0x000fe200078ec0ff */
[----:B0-----:R-:W-:Y:S01]  /*6730*/  FADD.FTZ R4, R17, R18 ;  /* 0x0000001211047221 */ /* 0x001fe20000010000 */
[----:B-----5:R-:W-:-:S05]  /*6740*/  FADD.FTZ R5, R6, R19 ;  /* 0x0000001306057221 */ /* 0x020fca0000010000 */
[----:B------:R0:W-:Y:S01]  /*6750*/  @!P1 STS.64 [R12+UR27+0x18d8], R4 ;  /* 0x0018d8040c009988 */ /* 0x0001e20008000a1b */
[----:B------:R-:W-:Y:S06]  /*6760*/  BAR.SYNC.DEFER_BLOCKING 0x0 ;  /* 0x0000000000007b1d */ /* 0x000fec0000010000 */
[----:B------:R-:W-:Y:S05]  /*6770*/  @P2 BRA `(.L_x_5542) ;  /* 0x00000000003c2947 */ /* 0x000fea0003800000 */
[----:B------:R-:W-:Y:S01]  /*6780*/  UISETP.NE.AND UP0, UPT, UR21, UR44, UPT ;  /* 0x0000002c1500728c */ /* 0x000fe2000bf05270 */
[----:B------:R-:W5:Y:S01]  /*6790*/  LDS.64 R2, [UR27+0x18e0] ;  /* 0x0018e01bff027984 */ /* 0x000f620008000a00 */
[----:B------:R-:W-:Y:S01]  /*67a0*/  ULEA UR26, UR6, UR27, 0x2 ;  /* 0x0000001b061a7291 */ /* 0x000fe2000f8e10ff */
[----:B------:R-:W-:-:S03]  /*67b0*/  ISETP.GT.AND P1, PT, R110, 0xf, PT ;  /* 0x0000000f6e00780c */ /* 0x000fc60003f24270 */
[----:B------:R-:W-:Y:S02]  /*67c0*/  PLOP3.LUT P2, PT, PT, PT, UP0, 0x80, 0x8 ;  /* 0x000000000008781c */ /* 0x000fe40003f4f008 */
[----:B------:R-:W-:Y:S02]  /*67d0*/  FSEL R6, R6, R5, P1 ;  /* 0x0000000506067208 */ /* 0x000fe40000800000 */
[----:B------:R-:W-:-:S09]  /*67e0*/  FSEL R17, R17, R4, P1 ;  /* 0x0000000411117208 */ /* 0x000fd20000800000 */
[----:B------:R-:W1:Y:S04]  /*67f0*/  @P2 LDS R8, [UR26+0x3210] ;  /* 0x0032101aff082984 */ /* 0x000e680008000800 */
[----:B------:R-:W2:Y:S01]  /*6800*/  @P2 LDS R7, [UR26+0x2e10] ;  /* 0x002e101aff072984 */ /* 0x000ea20008000800 */
[----:B-----5:R-:W-:Y:S01]  /*6810*/  FADD.FTZ R3, R3, R6 ;  /* 0x0000000603037221 */ /* 0x020fe20000010000 */
[----:B------:R-:W-:-:S03]  /*6820*/  FADD.FTZ R2, R2, R17 ;  /* 0x0000001102027221 */ /* 0x000fc60000010000 */
[----:B-1----:R-:W-:Y:S01]  /*6830*/  @P2 FADD.FTZ R3, R3, R8 ;  /* 0x0000000803032221 */ /* 0x002fe20000010000 */
[----:B--2---:R-:W-:-:S04]  /*6840*/  @P2 FADD.FTZ R2, R2, R7 ;  /* 0x0000000702022221 */ /* 0x004fc80000010000 */
[----:B------:R1:W-:Y:S04]  /*6850*/  STS [UR26+0x3210], R3 ;  /* 0x00321003ff007988 */ /* 0x0003e8000800081a */
[----:B------:R1:W-:Y:S02]  /*6860*/  STS [UR26+0x2e10], R2 ;  /* 0x002e1002ff007988 */ /* 0x0003e4000800081a */
.L_x_5542:
[----:B------:R-:W-:Y:S05]  /*6870*/  BSYNC.RECONVERGENT B0 ;  /* 0x0000000000007941 */ /* 0x000fea0003800200 */
.L_x_5541:
[----:B------:R-:W-:-:S04]  /*6880*/  UIADD3 UR6, UPT, UPT, UR6, 0x1, URZ ;  /* 0x0000000106067890 */ /* 0x000fc8000fffe0ff */
[----:B------:R-:W-:-:S09]  /*6890*/  UISETP.GE.AND UP0, UPT, UR6, UR45, UPT ;  /* 0x0000002d0600728c */ /* 0x000fd2000bf06270 */
[----:B------:R-:W-:Y:S05]  /*68a0*/  BRA.U !UP0, `(.L_x_5543) ;  /* 0xffffffd108747547 */ /* 0x000fea000b83ffff */
.L_x_5498:
[----:B------:R-:W-:Y:S06]  /*68b0*/  BAR.SYNC.DEFER_BLOCKING 0x0 ;  /* 0x0000000000007b1d */ /* 0x000fec0000010000 */
[----:B------:R-:W5:Y:S01]  /*68c0*/  LDCU.64 UR30, c[0x0][0x4f8] ;  /* 0x00009f00ff1e77ac */ /* 0x000f620008000a00 */
[----:B------:R-:W-:Y:S01]  /*68d0*/  UIADD3 UR40, UPT, UPT, UR21, -0x1, URZ ;  /* 0xffffffff15287890 */ /* 0x000fe2000fffe0ff */
[----:B------:R-:W1:Y:S01]  /*68e0*/  LDCU.64 UR36, c[0x0][0x500] ;  /* 0x0000a000ff2477ac */ /* 0x000e620008000a00 */
[----:B------:R-:W2:Y:S01]  /*68f0*/  LDCU.64 UR38, c[0x0][0x550] ;  /* 0x0000aa00ff2677ac */ /* 0x000ea20008000a00 */
[----:B0-----:R-:W3:Y:S04]  /*6900*/  LDG.E.128 R4, desc[UR32][R24.64] ;  /* 0x0000002018047981 */ /* 0x001ee8000c1e1d00 */
[----:B------:R-:W4:Y:S01]  /*6910*/  LDG.E.128 R8, desc[UR32][R24.64+0x200] ;  /* 0x0002002018087981 */ /* 0x000f22000c1e1d00 */
[----:B------:R-:W-:-:S02]  /*6920*/  USHF.L.U32 UR28, UR40, 0xa, URZ ;  /* 0x0000000a281c7899 */ /* 0x000fc400080006ff */
[----:B------:R-:W-:Y:S02]  /*6930*/  UIADD3 UR20, UP1, UPT, UR20, -0x800, URZ ;  /* 0xfffff80014147890 */ /* 0x000fe4000ff3e0ff */
[----:B------:R-:W-:Y:S02]  /*6940*/  USHF.R.S32.HI UR29, URZ, 0x1f, UR28 ;  /* 0x0000001fff1d7899 */ /* 0x000fe4000801141c */
[----:B------:R-:W-:Y:S02]  /*6950*/  UIADD3 UR18, UP2, UPT, UR18, -0x800, URZ ;  /* 0xfffff80012127890 */ /* 0x000fe4000ff5e0ff */
[----:B-----5:R-:W-:Y:S02]  /*6960*/  UIMAD.WIDE.U32 UR26, UR35, UR30, UR28 ;  /* 0x0000001e231a72a5 */ /* 0x020fe4000f8e001c */
[----:B------:R-:W-:Y:S02]  /*6970*/  UIADD3.X UR19, UPT, UPT, UR19, -0x1, URZ, UP1, !UPT ;  /* 0xffffffff13137890 */ /* 0x000fe40008ffe4ff */
[----:B------:R-:W-:Y:S01]  /*6980*/  UIMAD UR27, UR35, UR31, UR27 ;  /* 0x0000001f231b72a4 */ /* 0x000fe2000f8e021b */
[----:B------:R-:W0:Y:S03]  /*6990*/  LDCU.64 UR30, c[0x0][0x520] ;  /* 0x0000a400ff1e77ac */ /* 0x000e260008000a00 */
[----:B-1----:R-:W-:-:S02]  /*69a0*/  UIMAD.WIDE.U32 UR26, UR34, UR36, UR26 ;  /* 0x00000024221a72a5 */ /* 0x002fc4000f8e001a */
[----:B------:R-:W-:Y:S02]  /*69b0*/  UIADD3.X UR17, UPT, UPT, UR17, -0x1, URZ, UP2, !UPT ;  /* 0xffffffff11117890 */ /* 0x000fe400097fe4ff */
[----:B------:R-:W-:Y:S02]  /*69c0*/  UIMAD UR27, UR34, UR37, UR27 ;  /* 0x00000025221b72a4 */ /* 0x000fe4000f8e021b */
[----:B--2---:R-:W-:Y:S01]  /*69d0*/  ULEA UR6, UP0, UR26, UR38, 0x1 ;  /* 0x000000261a067291 */ /* 0x004fe2000f8008ff */
[----:B------:R-:W1:Y:S03]  /*69e0*/  LDCU.64 UR36, c[0x0][0x560] ;  /* 0x0000ac00ff2477ac */ /* 0x000e660008000a00 */
[----:B------:R-:W-:Y:S01]  /*69f0*/  ULEA.HI.X UR26, UR26, UR39, UR27, 0x1, UP0 ;  /* 0x000000271a1a7291 */ /* 0x000fe200080f0c1b */
[----:B---3--:R-:W-:Y:S04]  /*6a00*/  STS.128 [R31], R4 ;  /* 0x000000041f007388 */ /* 0x008fe80000000c00 */
[----:B----4-:R-:W-:Y:S01]  /*6a10*/  STS.128 [R31+0x200], R8 ;  /* 0x000200081f007388 */ /* 0x010fe20000000c00 */
[----:B------:R-:W-:-:S03]  /*6a20*/  NOP ;  /* 0x0000000000007918 */ /* 0x000fc60000000000 */
[----:B------:R-:W2:Y:S04]  /*6a30*/  LDS.128 R12, [R30] ;  /* 0x000000001e0c7984 */ /* 0x000ea80000000c00 */
[----:B------:R-:W3:Y:S01]  /*6a40*/  LDS.128 R4, [R30+0x10] ;  /* 0x000010001e047984 */ /* 0x000ee20000000c00 */
[--C-:B--2---:R-:W-:Y:S02]  /*6a50*/  HADD2.F32 R3, -RZ, R12.reuse.H0_H0 ;  /* 0x2000000cff037230 */ /* 0x104fe40000004100 */
[--C-:B------:R-:W-:Y:S02]  /*6a60*/  HADD2.F32 R17, -RZ, R13.reuse.H0_H0 ;  /* 0x2000000dff117230 */ /* 0x100fe40000004100 */
[----:B------:R-:W-:Y:S02]  /*6a70*/  HADD2.F32 R13, -RZ, R13.H1_H1 ;  /* 0x3000000dff0d7230 */ /* 0x000fe40000004100 */
[----:B------:R-:W-:Y:S01]  /*6a80*/  FADD.FTZ R0, R3, R58 ;  /* 0x0000003a03007221 */ /* 0x000fe20000010000 */
[----:B------:R-:W-:-:S02]  /*6a90*/  HADD2.F32 R3, -RZ, R12.H1_H1 ;  /* 0x3000000cff037230 */ /* 0x000fc40000004100 */
[--C-:B------:R-:W-:Y:S01]  /*6aa0*/  FADD.FTZ R17, R17, R58.reuse ;  /* 0x0000003a11117221 */ /* 0x100fe20000010000 */
[----:B------:R-:W-:Y:S02]  /*6ab0*/  HADD2.F32 R11, -RZ, R14.H0_H0 ;  /* 0x2000000eff0b7230 */ /* 0x000fe40000004100 */
        /* <DEDUP_REMOVED lines=10> */
[----:B------:R-:W2:Y:S01]  /*6b60*/  @!P2 MUFU.EX2 R0, R0 ;  /* 0x000000000000a308 */ /* 0x000ea20000000800 */
[----:B------:R-:W-:-:S07]  /*6b70*/  @!P1 FMUL.FTZ R3, R3, -1.4426950216293334961 ;  /* 0xbfb8aa3b03039820 */ /* 0x000fce0000410000 */
[----:B------:R-:W4:Y:S08]  /*6b80*/  @!P1 MUFU.EX2 R3, R3 ;  /* 0x0000000300039308 */ /* 0x000f300000000800 */
[----:B------:R-:W5:Y:S01]  /*6b90*/  @!P0 MUFU.EX2 R8, R8 ;  /* 0x0000000800088308 */ /* 0x000f620000000800 */
[----:B--2---:R-:W-:Y:S01]  /*6ba0*/  @!P2 FADD.FTZ R2, R0, 1 ;  /* 0x3f8000000002a421 */ /* 0x004fe20000010000 */
[----:B------:R-:W-:Y:S01]  /*6bb0*/  FADD.FTZ R0, R11, R58 ;  /* 0x0000003a0b007221 */ /* 0x000fe20000010000 */
[----:B------:R-:W-:-:S04]  /*6bc0*/  HADD2.F32 R11, -RZ, R14.H1_H1 ;  /* 0x3000000eff0b7230 */ /* 0x000fc80000004100 */
[----:B------:R-:W-:Y:S01]  /*6bd0*/  FSETP.GTU.FTZ.AND P6, PT, R0, 20, PT ;  /* 0x41a000000000780b */ /* 0x000fe20003fdc000 */
[----:B------:R-:W2:Y:S01]  /*6be0*/  @!P2 MUFU.RCP R2, R2 ;  /* 0x000000020002a308 */ /* 0x000ea20000001000 */
[----:B----4-:R-:W-:Y:S01]  /*6bf0*/  @!P1 FADD.FTZ R3, R3, 1 ;  /* 0x3f80000003039421 */ /* 0x010fe20000010000 */
[--C-:B------:R-:W-:Y:S01]  /*6c00*/  FADD.FTZ R10, R11, R58.reuse ;  /* 0x0000003a0b0a7221 */ /* 0x100fe20000010000 */
[--C-:B------:R-:W-:Y:S02]  /*6c10*/  HADD2.F32 R11, -RZ, R15.reuse.H0_H0 ;  /* 0x2000000fff0b7230 */ /* 0x100fe40000004100 */
[----:B------:R-:W-:Y:S02]  /*6c20*/  HADD2.F32 R15, -RZ, R15.H1_H1 ;  /* 0x3000000fff0f7230 */ /* 0x000fe40000004100 */
[----:B------:R-:W-:Y:S01]  /*6c30*/  FSETP.GTU.FTZ.AND P5, PT, R10, 20, PT ;  /* 0x41a000000a00780b */ /* 0x000fe20003fbc000 */
[----:B------:R4:W0:Y:S01]  /*6c40*/  @!P1 MUFU.RCP R13, R3 ;  /* 0x00000003000d9308 */ /* 0x0008220000001000 */
[----:B-----5:R-:W-:Y:S01]  /*6c50*/  @!P0 FADD.FTZ R8, R8, 1 ;  /* 0x3f80000008088421 */ /* 0x020fe20000010000 */
[--C-:B------:R-:W-:Y:S01]  /*6c60*/  FADD.FTZ R15, R15, R58.reuse ;  /* 0x0000003a0f0f7221 */ /* 0x100fe20000010000 */
[----:B------:R-:W-:Y:S01]  /*6c70*/  FADD.FTZ R12, R11, R58 ;  /* 0x0000003a0b0c7221 */ /* 0x000fe20000010000 */
[----:B------:R-:W-:Y:S01]  /*6c80*/  @!P6 FMUL.FTZ R0, R0, -1.4426950216293334961 ;  /* 0xbfb8aa3b0000e820 */ /* 0x000fe20000410000 */
[----:B---3--:R-:W-:-:S03]  /*6c90*/  HADD2.F32 R11, -RZ, R4.H1_H1 ;  /* 0x30000004ff0b7230 */ /* 0x008fc60000004100 */
[----:B------:R-:W3:Y:S01]  /*6ca0*/  @!P4 MUFU.EX2 R9, R9 ;  /* 0x000000090009c308 */ /* 0x000ee20000000800 */
[----:B----4-:R-:W-:Y:S02]  /*6cb0*/  HADD2.F32 R3, -RZ, R4.H0_H0 ;  /* 0x20000004ff037230 */ /* 0x010fe40000004100 */
[----:B--2---:R-:W-:Y:S01]  /*6cc0*/  @!P2 FMUL.FTZ R75, R75, R2 ;  /* 0x000000024b4ba220 */ /* 0x004fe20000410000 */
[----:B------:R-:W-:Y:S01]  /*6cd0*/  FSETP.GTU.FTZ.AND P2, PT, R15, 20, PT ;  /* 0x41a000000f00780b */ /* 0x000fe20003f5c000 */
[----:B------:R-:W-:Y:S01]  /*6ce0*/  @!P5 FMUL.FTZ R2, R10, -1.4426950216293334961 ;  /* 0xbfb8aa3b0a02d820 */ /* 0x000fe20000410000 */
[----:B------:R-:W-:Y:S01]  /*6cf0*/  FSETP.GTU.FTZ.AND P3, PT, R12, 20, PT ;  /* 0x41a000000c00780b */ /* 0x000fe20003f7c000 */
[----:B------:R-:W-:Y:S01]  /*6d00*/  FADD.FTZ R11, R11, R58 ;  /* 0x0000003a0b0b7221 */ /* 0x000fe20000010000 */
[----:B------:R2:W4:Y:S01]  /*6d10*/  @!P0 MUFU.RCP R17, R8 ;  /* 0x0000000800118308 */ /* 0x0005220000001000 */
[----:B0-----:R-:W-:-:S07]  /*6d20*/  @!P1 FMUL.FTZ R68, R68, R13 ;  /* 0x0000000d44449220 */ /* 0x001fce0000410000 */
[----:B------:R-:W0:Y:S01]  /*6d30*/  @!P6 MUFU.EX2 R0, R0 ;  /* 0x000000000000e308 */ /* 0x000e220000000800 */
[----:B--2---:R-:W-:Y:S01]  /*6d40*/  FADD.FTZ R8, R3, R58 ;  /* 0x0000003a03087221 */ /* 0x004fe20000010000 */
[----:B------:R-:W-:Y:S01]  /*6d50*/  @!P2 FMUL.FTZ R4, R15, -1.4426950216293334961 ;  /* 0xbfb8aa3b0f04a820 */ /* 0x000fe20000410000 */
[----:B------:R-:W-:Y:S01]  /*6d60*/  @!P3 FMUL.FTZ R3, R12, -1.4426950216293334961 ;  /* 0xbfb8aa3b0c03b820 */ /* 0x000fe20000410000 */
[----:B---3--:R-:W-:Y:S02]  /*6d70*/  @!P4 FADD.FTZ R9, R9, 1 ;  /* 0x3f8000000909c421 */ /* 0x008fe40000010000 */
[----:B------:R-:W-:Y:S02]  /*6d80*/  FSETP.GTU.FTZ.AND P1, PT, R8, 20, PT ;  /* 0x41a000000800780b */ /* 0x000fe40003f3c000 */
[----:B------:R-:W2:Y:S01]  /*6d90*/  @!P5 MUFU.EX2 R2, R2 ;  /* 0x000000020002d308 */ /* 0x000ea20000000800 */
[----:B----4-:R-:W-:Y:S01]  /*6da0*/  @!P0 FMUL.FTZ R70, R70, R17 ;  /* 0x0000001146468220 */ /* 0x010fe20000410000 */
[----:B------:R-:W-:-:S06]  /*6db0*/  FSETP.GTU.FTZ.AND P0, PT, R11, 20, PT ;  /* 0x41a000000b00780b */ /* 0x000fcc0003f1c000 */
[----:B------:R-:W3:Y:S01]  /*6dc0*/  @!P2 MUFU.EX2 R4, R4 ;  /* 0x000000040004a308 */ /* 0x000ee20000000800 */
[----:B0-----:R-:W-:Y:S02]  /*6dd0*/  @!P6 FADD.FTZ R0, R0, 1 ;  /* 0x3f8000000000e421 */ /* 0x001fe40000010000 */
[----:B------:R-:W-:-:S04]  /*6de0*/  @!P1 FMUL.FTZ R8, R8, -1.4426950216293334961 ;  /* 0xbfb8aa3b08089820 */ /* 0x000fc80000410000 */
[----:B------:R-:W-:Y:S01]  /*6df0*/  @!P0 FMUL.FTZ R10, R11, -1.4426950216293334961 ;  /* 0xbfb8aa3b0b0a8820 */ /* 0x000fe20000410000 */
[----:B------:R-:W0:Y:S01]  /*6e00*/  @!P3 MUFU.EX2 R3, R3 ;  /* 0x000000030003b308 */ /* 0x000e220000000800 */
[----:B--2---:R-:W-:Y:S01]  /*6e10*/  @!P5 FADD.FTZ R2, R2, 1 ;  /* 0x3f8000000202d421 */ /* 0x004fe20000010000 */
[--C-:B------:R-:W-:Y:S02]  /*6e20*/  HADD2.F32 R11, -RZ, R5.reuse.H0_H0 ;  /* 0x20000005ff0b7230 */ /* 0x100fe40000004100 */
[----:B------:R-:W-:-:S03]  /*6e30*/  HADD2.F32 R5, -RZ, R5.H1_H1 ;  /* 0x30000005ff057230 */ /* 0x000fc60000004100 */
[----:B------:R-:W-:Y:S01]  /*6e40*/  FADD.FTZ R11, R11, R58 ;  /* 0x0000003a0b0b7221 */ /* 0x000fe20000010000 */
[----:B------:R-:W2:Y:S01]  /*6e50*/  @!P4 MUFU.RCP R12, R9 ;  /* 0x00000009000cc308 */ /* 0x000ea20000001000 */
[----:B---3--:R-:W-:-:S07]  /*6e60*/  @!P2 FADD.FTZ R4, R4, 1 ;  /* 0x3f8000000404a421 */ /* 0x008fce0000010000 */
[----:B------:R-:W3:Y:S01]  /*6e70*/  @!P1 MUFU.EX2 R8, R8 ;  /* 0x0000000800089308 */ /* 0x000ee20000000800 */
[----:B0-----:R-:W-:-:S07]  /*6e80*/  @!P3 FADD.FTZ R3, R3, 1 ;  /* 0x3f8000000303b421 */ /* 0x001fce0000010000 */
[----:B------:R-:W0:Y:S01]  /*6e90*/  @!P6 MUFU.RCP R13, R0 ;  /* 0x00000000000de308 */ /* 0x000e220000001000 */
[----:B--2---:R-:W-:Y:S01]  /*6ea0*/  @!P4 FMUL.FTZ R77, R77, R12 ;  /* 0x0000000c4d4dc220 */ /* 0x004fe20000410000 */
[----:B------:R-:W-:Y:S01]  /*6eb0*/  FADD.FTZ R12, R5, R58 ;  /* 0x0000003a050c7221 */ /* 0x000fe20000010000 */
[----:B------:R-:W-:Y:S01]  /*6ec0*/  HADD2.F32 R5, -RZ, R6.H0_H0 ;  /* 0x20000006ff057230 */ /* 0x000fe20000004100 */
[----:B------:R-:W-:-:S04]  /*6ed0*/  FSETP.GTU.FTZ.AND P4, PT, R11, 20, PT ;  /* 0x41a000000b00780b */ /* 0x000fc80003f9c000 */
[----:B------:R-:W2:Y:S01]  /*6ee0*/  @!P5 MUFU.RCP R2, R2 ;  /* 0x000000020002d308 */ /* 0x000ea20000001000 */
[----:B---3--:R-:W-:-:S07]  /*6ef0*/  @!P1 FADD.FTZ R8, R8, 1 ;  /* 0x3f80000008089421 */ /* 0x008fce0000010000 */
[----:B------:R3:W4:Y:S01]  /*6f00*/  @!P3 MUFU.RCP R15, R3 ;  /* 0x00000003000fb308 */ /* 0x0007220000001000 */
[----:B0-----:R-:W-:Y:S01]  /*6f10*/  @!P6 FMUL.FTZ R72, R72, R13 ;  /* 0x0000000d4848e220 */ /* 0x001fe20000410000 */
[--C-:B------:R-:W-:Y:S01]  /*6f20*/  FADD.FTZ R13, R5, R58.reuse ;  /* 0x0000003a050d7221 */ /* 0x100fe20000010000 */
[--C-:B------:R-:W-:Y:S01]  /*6f30*/  HADD2.F32 R5, -RZ, R7.reuse.H0_H0 ;  /* 0x20000007ff057230 */ /* 0x100fe20000004100 */
[----:B------:R-:W-:Y:S01]  /*6f40*/  FSETP.GTU.FTZ.AND P6, PT, R12, 20, PT ;  /* 0x41a000000c00780b */ /* 0x000fe20003fdc000 */
[----:B------:R-:W-:Y:S02]  /*6f50*/  HADD2.F32 R7, -RZ, R7.H1_H1 ;  /* 0x30000007ff077230 */ /* 0x000fe40000004100 */
[----:B------:R-:W-:Y:S01]  /*6f60*/  @!P4 FMUL.FTZ R0, R11, -1.4426950216293334961 ;  /* 0xbfb8aa3b0b00c820 */ /* 0x000fe20000410000 */
[----:B------:R-:W-:Y:S01]  /*6f70*/  F2FP.F16.F32.PACK_AB R11, R60, R67 ;  /* 0x000000433c0b723e */ /* 0x000fe200000000ff */
[----:B------:R-:W0:Y:S01]  /*6f80*/  @!P2 MUFU.RCP R4, R4 ;  /* 0x000000040004a308 */ /* 0x000e220000001000 */
[----:B--2---:R-:W-:Y:S01]  /*6f90*/  @!P5 FMUL.FTZ R79, R79, R2 ;  /* 0x000000024f4fd220 */ /* 0x004fe20000410000 */
[----:B---3--:R-:W-:Y:S01]  /*6fa0*/  HADD2.F32 R3, -RZ, R6.H1_H1 ;  /* 0x30000006ff037230 */ /* 0x008fe20000004100 */
[----:B------:R-:W-:Y:S01]  /*6fb0*/  FSETP.GTU.FTZ.AND P5, PT, R13, 20, PT ;  /* 0x41a000000d00780b */ /* 0x000fe20003fbc000 */
[--C-:B------:R-:W-:Y:S01]  /*6fc0*/  FADD.FTZ R5, R5, R58.reuse ;  /* 0x0000003a05057221 */ /* 0x100fe20000010000 */
[----:B------:R-:W-:-:S02]  /*6fd0*/  FADD.FTZ R7, R7, R58 ;  /* 0x0000003a07077221 */ /* 0x000fc40000010000 */
[----:B------:R-:W-:Y:S01]  /*6fe0*/  FADD.FTZ R6, R3, R58 ;  /* 0x0000003a03067221 */ /* 0x000fe20000010000 */
[----:B------:R-:W2:Y:S01]  /*6ff0*/  @!P1 MUFU.RCP R9, R8 ;  /* 0x0000000800099308 */ /* 0x000ea20000001000 */
[----:B----4-:R-:W-:Y:S01]  /*7000*/  @!P3 FMUL.FTZ R74, R74, R15 ;  /* 0x0000000f4a4ab220 */ /* 0x010fe20000410000 */
[----:B------:R-:W-:Y:S02]  /*7010*/  @!P6 FMUL.FTZ R3, R12, -1.4426950216293334961 ;  /* 0xbfb8aa3b0c03e820 */ /* 0x000fe40000410000 */
[----:B------:R-:W-:-:S04]  /*7020*/  FSETP.GTU.FTZ.AND P3, PT, R6, 20, PT ;  /* 0x41a000000600780b */ /* 0x000fc80003f7c000 */
[----:B------:R-:W-:Y:S01]  /*7030*/  @!P0 MUFU.EX2 R10, R10 ;  /* 0x0000000a000a8308 */ /* 0x000fe20000000800 */
[----:B0-----:R-:W-:Y:S01]  /*7040*/  @!P2 FMUL.FTZ R81, R81, R4 ;  /* 0x000000045151a220 */ /* 0x001fe20000410000 */
[----:B------:R-:W-:-:S06]  /*7050*/  FSETP.GTU.FTZ.AND P2, PT, R5, 20, PT ;  /* 0x41a000000500780b */ /* 0x000fcc0003f5c000 */
[----:B------:R0:W3:Y:S01]  /*7060*/  @!P4 MUFU.EX2 R2, R0 ;  /* 0x000000000002c308 */ /* 0x0000e20000000800 */
[----:B--2---:R-:W-:Y:S01]  /*7070*/  @!P1 FMUL.FTZ R76, R76, R9 ;  /* 0x000000094c4c9220 */ /* 0x004fe20000410000 */
[----:B------:R-:W-:Y:S01]  /*7080*/  FSETP.GTU.FTZ.AND P1, PT, R7, 20, PT ;  /* 0x41a000000700780b */ /* 0x000fe20003f3c000 */
[----:B------:R-:W-:Y:S01]  /*7090*/  @!P3 FMUL.FTZ R4, R6, -1.4426950216293334961 ;  /* 0xbfb8aa3b0604b820 */ /* 0x000fe20000410000 */
[----:B------:R-:W-:Y:S02]  /*70a0*/  F2FP.F16.F32.PACK_AB R6, R88, R95 ;  /* 0x0000005f5806723e */ /* 0x000fe400000000ff */
[----:B------:R-:W-:Y:S01]  /*70b0*/  F2FP.F16.F32.PACK_AB R9, R64, R71 ;  /* 0x000000474009723e */ /* 0x000fe200000000ff */
[----:B------:R-:W-:Y:S01]  /*70c0*/  @!P2 FMUL.FTZ R8, R5, -1.4426950216293334961 ;  /* 0xbfb8aa3b0508a820 */ /* 0x000fe20000410000 */
[----:B------:R2:W4:Y:S01]  /*70d0*/  @!P3 MUFU.EX2 R16, R4 ;  /* 0x000000040010b308 */ /* 0x0005220000000800 */
[----:B0-----:R-:W-:Y:S01]  /*70e0*/  @!P5 FMUL.FTZ R0, R13, -1.4426950216293334961 ;  /* 0xbfb8aa3b0d00d820 */ /* 0x001fe20000410000 */
[----:B------:R-:W-:-:S02]  /*70f0*/  F2FP.F16.F32.PACK_AB R5, R86, R93 ;  /* 0x0000005d5605723e */ /* 0x000fc400000000ff */
[----:B------:R-:W-:-:S03]  /*7100*/  F2FP.F16.F32.PACK_AB R71, R81, R74 ;  /* 0x0000004a5147723e */ /* 0x000fc600000000ff */
[----:B------:R-:W-:Y:S01]  /*7110*/  @!P1 FMUL.FTZ R13, R7, -1.4426950216293334961 ;  /* 0xbfb8aa3b070d9820 */ /* 0x000fe20000410000 */
[----:B------:R0:W5:Y:S01]  /*7120*/  @!P5 MUFU.EX2 R12, R0 ;  /* 0x00000000000cd308 */ /* 0x0001620000000800 */
[----:B------:R-:W-:Y:S01]  /*7130*/  F2FP.F16.F32.PACK_AB R7, R90, R97 ;  /* 0x000000615a07723e */ /* 0x000fe200000000ff */
[----:B---3--:R-:W-:Y:S01]  /*7140*/  @!P4 FADD.FTZ R2, R2, 1 ;  /* 0x3f8000000202c421 */ /* 0x008fe20000010000 */
[----:B--2---:R-:W-:-:S05]  /*7150*/  F2FP.F16.F32.PACK_AB R4, R84, R91 ;  /* 0x0000005b5404723e */ /* 0x004fca00000000ff */
[----:B------:R2:W3:Y:S01]  /*7160*/  @!P2 MUFU.EX2 R17, R8 ;  /* 0x000000080011a308 */ /* 0x0004e20000000800 */
[----:B0-----:R-:W-:Y:S01]  /*7170*/  @!P0 FADD.FTZ R0, R10, 1 ;  /* 0x3f8000000a008421 */ /* 0x001fe20000010000 */
[----:B------:R-:W-:Y:S01]  /*7180*/  F2FP.F16.F32.PACK_AB R10, R62, R69 ;  /* 0x000000453e0a723e */ /* 0x000fe200000000ff */
[----:B------:R-:W-:Y:S01]  /*7190*/  STS.128 [R30], R4 ;  /* 0x000000041e007388 */ /* 0x000fe20000000c00 */
[----:B----4-:R-:W-:Y:S01]  /*71a0*/  @!P3 FADD.FTZ R16, R16, 1 ;  /* 0x3f8000001010b421 */ /* 0x010fe20000010000 */
[----:B------:R-:W-:-:S03]  /*71b0*/  F2FP.F16.F32.PACK_AB R69, R77, R70 ;  /* 0x000000464d45723e */ /* 0x000fc600000000ff */
[----:B------:R5:W0:Y:S01]  /*71c0*/  @!P0 MUFU.RCP R24, R0 ;  /* 0x0000000000188308 */ /* 0x000a220000001000 */
[----:B--2---:R-:W-:-:S05]  /*71d0*/  F2FP.F16.F32.PACK_AB R8, R66, R73 ;  /* 0x000000494208723e */ /* 0x004fca00000000ff */
[----:B------:R2:W-:Y:S01]  /*71e0*/  STS.128 [R30+0x10], R8 ;  /* 0x000010081e007388 */ /* 0x0005e20000000c00 */
[----:B------:R-:W-:Y:S01]  /*71f0*/  NOP ;  /* 0x0000000000007918 */ /* 0x000fe20000000000 */
[----:B------:R4:W1:Y:S01]  /*7200*/  @!P1 MUFU.EX2 R18, R13 ;  /* 0x0000000d00129308 */ /* 0x0008620000000800 */
[----:B-----5:R-:W-:Y:S01]  /*7210*/  @!P5 FADD.FTZ R0, R12, 1 ;  /* 0x3f8000000c00d421 */ /* 0x020fe20000010000 */
[----:B------:R-:W-:Y:S01]  /*7220*/  LDS.128 R4, [R31+0x200] ;  /* 0x000200001f047984 */ /* 0x000fe20000000c00 */
[----:B---3--:R-:W-:Y:S01]  /*7230*/  @!P2 FADD.FTZ R17, R17, 1 ;  /* 0x3f8000001111a421 */ /* 0x008fe20000010000 */
[----:B0-----:R-:W-:Y:S01]  /*7240*/  @!P0 FMUL.FTZ R83, R83, R24 ;  /* 0x0000001853538220 */ /* 0x001fe20000410000 */
[----:B------:R-:W-:-:S03]  /*7250*/  IADD3 R59, P0, PT, R59, -0x800, RZ ;  /* 0xfffff8003b3b7810 */ /* 0x000fc60007f1e0ff */
[----:B------:R-:W0:Y:S01]  /*7260*/  @!P6 MUFU.EX2 R3, R3 ;  /* 0x000000030003e308 */ /* 0x000e220000000800 */
[----:B----4-:R-:W3:Y:S01]  /*7270*/  LDS.128 R12, [R31] ;  /* 0x000000001f0c7984 */ /* 0x010ee20000000c00 */
[----:B--2---:R-:W-:Y:S01]  /*7280*/  FADD.FTZ R9, R75, R56 ;  /* 0x000000384b097221 */ /* 0x004fe20000010000 */
[----:B------:R-:W-:Y:S02]  /*7290*/  F2FP.F16.F32.PACK_AB R8, R83, R76 ;  /* 0x0000004c5308723e */ /* 0x000fe400000000ff */
[----:B------:R-:W-:Y:S01]  /*72a0*/  IADD3.X R57, PT, PT, R57, -0x1, RZ, P0, !PT ;  /* 0xffffffff39397810 */ /* 0x000fe200007fe4ff */
[----:B------:R-:W-:Y:S01]  /*72b0*/  FADD.FTZ R9, R9, R68 ;  /* 0x0000004409097221 */ /* 0x000fe20000010000 */
[----:B------:R-:W-:Y:S01]  /*72c0*/  F2FP.F16.F32.PACK_AB R68, R68, R75 ;  /* 0x0000004b4444723e */ /* 0x000fe200000000ff */
[----:B------:R2:W4:Y:S01]  /*72d0*/  @!P4 MUFU.RCP R19, R2 ;  /* 0x000000020013c308 */ /* 0x0005220000001000 */
[----:B-1----:R-:W-:-:S07]  /*72e0*/  @!P1 FADD.FTZ R18, R18, 1 ;  /* 0x3f80000012129421 */ /* 0x002fce0000010000 */
[----:B------:R1:W5:Y:S01]  /*72f0*/  @!P5 MUFU.RCP R25, R0 ;  /* 0x000000000019d308 */ /* 0x0003620000001000 */
[----:B0-----:R-:W-:Y:S01]  /*7300*/  @!P6 FADD.FTZ R3, R3, 1 ;  /* 0x3f8000000303e421 */ /* 0x001fe20000010000 */
[----:B--2---:R-:W-:-:S06]  /*7310*/  MOV R2, UR6 ;  /* 0x0000000600027c02 */ /* 0x004fcc0008000f00 */
[----:B------:R0:W2:Y:S01]  /*7320*/  @!P6 MUFU.RCP R26, R3 ;  /* 0x00000003001ae308 */ /* 0x0000a20000001000 */
[----:B----4-:R-:W-:Y:S01]  /*7330*/  @!P4 FMUL.FTZ R78, R78, R19 ;  /* 0x000000134e4ec220 */ /* 0x010fe20000410000 */
[----:B-1----:R-:W-:Y:S01]  /*7340*/  FADD.FTZ R0, R9, R70 ;  /* 0x0000004609007221 */ /* 0x002fe20000010000 */
[----:B------:R-:W-:-:S03]  /*7350*/  F2FP.F16.F32.PACK_AB R70, R79, R72 ;  /* 0x000000484f46723e */ /* 0x000fc600000000ff */
[----:B------:R-:W-:Y:S02]  /*7360*/  FADD.FTZ R77, R0, R77 ;  /* 0x0000004d004d7221 */ /* 0x000fe40000010000 */
[----:B------:R-:W1:Y:S01]  /*7370*/  @!P3 MUFU.RCP R16, R16 ;  /* 0x000000100010b308 */ /* 0x000e620000001000 */
[----:B0-----:R-:W-:Y:S01]  /*7380*/  MOV R3, UR26 ;  /* 0x0000001a00037c02 */ /* 0x001fe20008000f00 */
[----:B-----5:R-:W-:Y:S01]  /*7390*/  @!P5 FMUL.FTZ R80, R80, R25 ;  /* 0x000000195050d220 */ /* 0x020fe20000410000 */
[----:B------:R-:W0:Y:S01]  /*73a0*/  LDCU.64 UR26, c[0x0][0x518] ;  /* 0x0000a300ff1a77ac */ /* 0x000e220008000a00 */
[----:B------:R-:W-:Y:S01]  /*73b0*/  FADD.FTZ R72, R77, R72 ;  /* 0x000000484d487221 */ /* 0x000fe20000010000 */
[----:B------:R-:W-:-:S03]  /*73c0*/  IMAD.WIDE.U32 R2, R65, 0x10, R2 ;  /* 0x0000001041027825 */ /* 0x000fc600078e0002 */
[----:B------:R-:W4:Y:S01]  /*73d0*/  @!P2 MUFU.RCP R17, R17 ;  /* 0x000000110011a308 */ /* 0x000f220000001000 */
[----:B--2---:R-:W-:Y:S01]  /*73e0*/  @!P6 FMUL.FTZ R85, R85, R26 ;  /* 0x0000001a5555e220 */ /* 0x004fe20000410000 */
[----:B------:R-:W-:Y:S01]  /*73f0*/  FADD.FTZ R79, R72, R79 ;  /* 0x0000004f484f7221 */ /* 0x000fe20000010000 */
[----:B---3--:R-:W-:Y:S03]  /*7400*/  STG.E.128 desc[UR32][R2.64], R12 ;  /* 0x0000000c02007986 */ /* 0x008fe6000c101d20 */
[----:B------:R-:W-:Y:S01]  /*7410*/  F2FP.F16.F32.PACK_AB R9, R85, R78 ;  /* 0x0000004e5509723e */ /* 0x000fe200000000ff */
[----:B------:R2:W-:Y:S01]  /*7420*/  STG.E.128 desc[UR32][R2.64+0x200], R4 ;  /* 0x0002000402007986 */ /* 0x0005e2000c101d20 */
[----:B------:R-:W3:Y:S01]  /*7430*/  @!P1 MUFU.RCP R18, R18 ;  /* 0x0000001200129308 */ /* 0x000ee20000001000 */
[----:B-1----:R-:W-:Y:S01]  /*7440*/  @!P3 FMUL.FTZ R87, R87, R16 ;  /* 0x000000105757b220 */ /* 0x002fe20000410000 */
[----:B------:R-:W-:Y:S01]  /*7450*/  FADD.FTZ R74, R79, R74 ;  /* 0x0000004a4f4a7221 */ /* 0x000fe20000010000 */
[----:B------:R-:W-:Y:S01]  /*7460*/  BAR.SYNC.DEFER_BLOCKING 0x0 ;  /* 0x0000000000007b1d */ /* 0x000fe20000010000 */
[----:B0-----:R-:W-:-:S02]  /*7470*/  UIMAD.WIDE.U32 UR28, UR35, UR26, UR28 ;  /* 0x0000001a231c72a5 */ /* 0x001fc4000f8e001c */
[----:B------:R-:W-:Y:S01]  /*7480*/  F2FP.F16.F32.PACK_AB R10, R87, R80 ;  /* 0x00000050570a723e */ /* 0x000fe200000000ff */
[----:B------:R-:W-:Y:S01]  /*7490*/  FADD.FTZ R81, R74, R81 ;  /* 0x000000514a517221 */ /* 0x000fe20000010000 */
[----:B----4-:R-:W-:Y:S01]  /*74a0*/  @!P2 FMUL.FTZ R82, R82, R17 ;  /* 0x000000115252a220 */ /* 0x010fe20000410000 */
[----:B------:R-:W-:Y:S02]  /*74b0*/  UIMAD UR27, UR35, UR27, UR29 ;  /* 0x0000001b231b72a4 */ /* 0x000fe4000f8e021d */
[----:B------:R-:W-:Y:S01]  /*74c0*/  FADD.FTZ R76, R81, R76 ;  /* 0x0000004c514c7221 */ /* 0x000fe20000010000 */
[----:B------:R-:W-:Y:S02]  /*74d0*/  UMOV UR26, UR28 ;  /* 0x0000001c001a7c82 */ /* 0x000fe40008000000 */
[----:B------:R-:W-:Y:S01]  /*74e0*/  UIMAD.WIDE.U32 UR26, UR34, UR30, UR26 ;  /* 0x0000001e221a72a5 */ /* 0x000fe2000f8e001a */
[----:B------:R-:W-:Y:S01]  /*74f0*/  FADD.FTZ R83, R76, R83 ;  /* 0x000000534c537221 */ /* 0x000fe20000010000 */
[----:B---3--:R-:W-:-:S02]  /*7500*/  @!P1 FMUL.FTZ R89, R89, R18 ;  /* 0x0000001259599220 */ /* 0x008fc40000410000 */
[----:B------:R-:W-:Y:S01]  /*7510*/  UIMAD UR27, UR34, UR31, UR27 ;  /* 0x0000001f221b72a4 */ /* 0x000fe2000f8e021b */
[----:B------:R-:W-:Y:S01]  /*7520*/  FADD.FTZ R78, R83, R78 ;  /* 0x0000004e534e7221 */ /* 0x000fe20000010000 */
[----:B------:R-:W-:Y:S01]  /*7530*/  ULEA UR6, UP0, UR26, UR36, 0x1 ;  /* 0x000000241a067291 */ /* 0x000fe2000f8008ff */
[----:B------:R-:W-:Y:S02]  /*7540*/  F2FP.F16.F32.PACK_AB R11, R89, R82 ;  /* 0x00000052590b723e */ /* 0x000fe400000000ff */
[----:B------:R-:W-:Y:S01]  /*7550*/  FADD.FTZ R85, R78, R85 ;  /* 0x000000554e557221 */ /* 0x000fe20000010000 */
[----:B------:R-:W-:Y:S02]  /*7560*/  ULEA.HI.X UR26, UR26, UR37, UR27, 0x1, UP0 ;  /* 0x000000251a1a7291 */ /* 0x000fe400080f0c1b */
[----:B--2---:R-:W-:Y:S01]  /*7570*/  MOV R2, UR6 ;  /* 0x0000000600027c02 */ /* 0x004fe20008000f00 */
[----:B------:R-:W-:Y:S01]  /*7580*/  STS.128 [R30], R68 ;  /* 0x000000441e007388 */ /* 0x000fe20000000c00 */
[----:B------:R-:W-:Y:S01]  /*7590*/  UIADD3 UR22, UP0, UPT, UR22, -0x800, URZ ;  /* 0xfffff80016167890 */ /* 0x000fe2000ff1e0ff */
[----:B------:R-:W-:Y:S01]  /*75a0*/  FADD.FTZ R80, R85, R80 ;  /* 0x0000005055507221 */ /* 0x000fe20000010000 */
[----:B------:R-:W-:Y:S01]  /*75b0*/  MOV R3, UR26 ;  /* 0x0000001a00037c02 */ /* 0x000fe20008000f00 */
[----:B------:R-:W-:Y:S01]  /*75c0*/  STS.128 [R30+0x10], R8 ;  /* 0x000010081e007388 */ /* 0x000fe20000000c00 */
[----:B------:R-:W-:-:S03]  /*75d0*/  NOP ;  /* 0x0000000000007918 */ /* 0x000fc60000000000 */
[----:B------:R-:W0:Y:S01]  /*75e0*/  LDS.128 R12, [R31] ;  /* 0x000000001f0c7984 */ /* 0x000e220000000c00 */
[----:B------:R-:W-:Y:S01]  /*75f0*/  IMAD.WIDE.U32 R2, R65, 0x10, R2 ;  /* 0x0000001041027825 */ /* 0x000fe200078e0002 */
[----:B------:R-:W-:-:S03]  /*7600*/  UIADD3.X UR24, UPT, UPT, UR24, -0x1, URZ, UP0, !UPT ;  /* 0xffffffff18187890 */ /* 0x000fc600087fe4ff */
[----:B------:R-:W-:Y:S01]  /*7610*/  FADD.FTZ R87, R80, R87 ;  /* 0x0000005750577221 */ /* 0x000fe20000010000 */
[----:B------:R-:W1:Y:S01]  /*7620*/  LDS.128 R16, [R31+0x200] ;  /* 0x000200001f107984 */ /* 0x000e620000000c00 */
[----:B------:R-:W-:Y:S02]  /*7630*/  UISETP.GT.AND UP0, UPT, UR21, 0x1, UPT ;  /* 0x000000011500788c */ /* 0x000fe4000bf04270 */
[----:B------:R-:W-:Y:S01]  /*7640*/  FADD.FTZ R56, R87, R82 ;  /* 0x0000005257387221 */ /* 0x000fe20000010000 */
[----:B------:R-:W-:-:S03]  /*7650*/  UMOV UR21, UR40 ;  /* 0x0000002800157c82 */ /* 0x000fc60008000000 */
[----:B------:R-:W-:Y:S01]  /*7660*/  FADD.FTZ R56, R56, R89 ;  /* 0x0000005938387221 */ /* 0x000fe20000010000 */
[----:B0-----:R0:W-:Y:S04]  /*7670*/  STG.E.128 desc[UR32][R2.64], R12 ;  /* 0x0000000c02007986 */ /* 0x0011e8000c101d20 */
[----:B-1----:R0:W-:Y:S01]  /*7680*/  STG.E.128 desc[UR32][R2.64+0x200], R16 ;  /* 0x0002001002007986 */ /* 0x0021e2000c101d20 */
[----:B------:R-:W-:Y:S05]  /*7690*/  BRA.U UP0, `(.L_x_5544) ;  /* 0xffffff95007c7547 */ /* 0x000fea000b83ffff */
.L_x_5465:
        /* <DEDUP_REMOVED lines=41> */
.L_x_5546:
[----:B------:R-:W-:Y:S05]  /*7930*/  BSYNC.RECONVERGENT B0 ;  /* 0x0000000000007941 */ /* 0x000fea0003800200 */
.L_x_5545:
        /* <DEDUP_REMOVED lines=39> */
.L_x_5548:
[----:B------:R-:W-:Y:S05]  /*7bb0*/  BSYNC.RECONVERGENT B0 ;  /* 0x0000000000007941 */ /* 0x000fea0003800200 */
.L_x_5547:
[----:B------:R-:W-:Y:S05]  /*7bc0*/  @P0 EXIT ;  /* 0x000000000000094d */ /* 0x000fea0003800000 */
[----:B------:R-:W2:Y:S01]  /*7bd0*/  S2UR UR5, SR_CgaCtaId ;  /* 0x00000000000579c3 */ /* 0x000ea20000008800 */
[----:B------:R-:W-:Y:S01]  /*7be0*/  BSSY.RECONVERGENT B0, `(.L_x_5549) ;  /* 0x0000024000007945 */ /* 0x000fe20003800200 */
[----:B------:R-:W-:Y:S01]  /*7bf0*/  UMOV UR4, 0x400 ;  /* 0x0000040000047882 */ /* 0x000fe20000000000 */
[----:B------:R-:W3:Y:S01]  /*7c00*/  LDCU UR6, c[0x0][0x360] ;  /* 0x00006c00ff0677ac */ /* 0x000ee20008000800 */
[----:B------:R-:W4:Y:S01]  /*7c10*/  LDCU.64 UR12, c[0x0][0x4b0] ;  /* 0x00009600ff0c77ac */ /* 0x000f220008000a00 */
[----:B------:R-:W0:Y:S01]  /*7c20*/  LDCU.64 UR14, c[0x0][0x4d0] ;  /* 0x00009a00ff0e77ac */ /* 0x000e220008000a00 */
[----:B------:R-:W0:Y:S02]  /*7c30*/  LDCU.128 UR20, c[0x0][0x530] ;  /* 0x0000a600ff1477ac */ /* 0x000e240008000c00 */
[----:B0-234-:R-:W-:-:S12]  /*7c40*/  ULEA UR4, UR5, UR4, 0x18 ;  /* 0x0000000405047291 */ /* 0x01dfd8000f8ec0ff */
.L_x_5550:
        /* <DEDUP_REMOVED lines=30> */
.L_x_5549:
[----:B------:R-:W-:Y:S05]  /*7e30*/  EXIT ;  /* 0x000000000000794d */ /* 0x000fea0003800000 */
.L_x_5503:
[----:B------:R-:W-:Y:S01]  /*7e40*/  HFMA2 R177, -RZ, RZ, 0, 5.9604644775390625e-08 ;  /* 0x00000001ffb17431 */ /* 0x000fe200000001ff */
[----:B------:R-:W-:Y:S02]  /*7e50*/  MOV R175, R7 ;  /* 0x0000000700af7202 */ /* 0x000fe40000000f00 */
[----:B------:R-:W-:Y:S02]  /*7e60*/  MOV R178, RZ ;  /* 0x000000ff00b27202 */ /* 0x000fe40000000f00 */
[----:B------:R-:W-:-:S07]  /*7e70*/  MOV R6, 0xffffffff ;  /* 0xffffffff00067802 */ /* 0x000fce0000000f00 */
[----:B01---5:R-:W-:Y:S05]  /*7e80*/  WARPSYNC.COLLECTIVE R6, `(.L_x_5551) ;  /* 0x0000000006087348 */ /* 0x023fea0003c00000 */
[----:B------:R2:W3:Y:S02]  /*7e90*/  SHFL.UP P6, R5, R175, R177, R178 ;  /* 0x040000b1af057389 */ /* 0x0004e400000c00b2 */
[----:B0123-5:R-:W-:Y:S05]  /*7ea0*/  ENDCOLLECTIVE ;  /* 0x000000000000791b */ /* 0x02ffea0003800000 */
.L_x_5551:
[----:B------:R-:W-:Y:S02]  /*7eb0*/  MOV R175, R18 ;  /* 0x0000001200af7202 */ /* 0x000fe40000000f00 */
[----:B------:R-:W-:-:S07]  /*7ec0*/  MOV R4, R5 ;  /* 0x0000000500047202 */ /* 0x000fce0000000f00 */
[----:B------:R-:W-:Y:S05]  /*7ed0*/  WARPSYNC.COLLECTIVE R6, `(.L_x_5552) ;  /* 0x0000000006087348 */ /* 0x000fea0003c00000 */
[----:B------:R0:W1:Y:S02]  /*7ee0*/  SHFL.UP P6, R5, R175, R177, R178 ;  /* 0x040000b1af057389 */ /* 0x00006400000c00b2 */
[----:B01----:R-:W-:Y:S05]  /*7ef0*/  ENDCOLLECTIVE ;  /* 0x000000000000791b */ /* 0x003fea0003800000 */
.L_x_5552:
        /* <DEDUP_REMOVED lines=9> */
.L_x_5553:
[----:B------:R-:W-:Y:S02]  /*7f90*/  MOV R175, R174 ;  /* 0x000000ae00af7202 */ /* 0x000fe40000000f00 */
[----:B------:R-:W-:-:S07]  /*7fa0*/  MOV R4, R5 ;  /* 0x0000000500047202 */ /* 0x000fce0000000f00 */
[----:B------:R-:W-:Y:S05]  /*7fb0*/  WARPSYNC.COLLECTIVE R6, `(.L_x_5554) ;  /* 0x0000000006087348 */ /* 0x000fea0003c00000 */
[----:B------:R0:W1:Y:S02]  /*7fc0*/  SHFL.UP P6, R5, R175, R177, R178 ;  /* 0x040000b1af057389 */ /* 0x00006400000c00b2 */
[----:B01----:R-:W-:Y:S05]  /*7fd0*/  ENDCOLLECTIVE ;  /* 0x000000000000791b */ /* 0x003fea0003800000 */
.L_x_5554:
        /* <DEDUP_REMOVED lines=8> */
.L_x_5555:
[----:B------:R-:W-:Y:S02]  /*8060*/  MOV R175, R176 ;  /* 0x000000b000af7202 */ /* 0x000fe40000000f00 */
[----:B------:R-:W-:-:S07]  /*8070*/  MOV R4, R5 ;  /* 0x0000000500047202 */ /* 0x000fce0000000f00 */
[----:B------:R-:W-:Y:S05]  /*8080*/  WARPSYNC.COLLECTIVE R6, `(.L_x_5556) ;  /* 0x0000000006087348 */ /* 0x000fea0003c00000 */
[----:B------:R0:W1:Y:S02]  /*8090*/  SHFL.UP P6, R5, R175, R177, R178 ;  /* 0x040000b1af057389 */ /* 0x00006400000c00b2 */
[----:B01----:R-:W-:Y:S05]  /*80a0*/  ENDCOLLECTIVE ;  /* 0x000000000000791b */ /* 0x003fea0003800000 */
.L_x_5556:
        /* <DEDUP_REMOVED lines=8> */
.L_x_5557:
[----:B------:R-:W-:Y:S02]  /*8130*/  MOV R175, R18 ;  /* 0x0000001200af7202 */ /* 0x000fe40000000f00 */
[----:B------:R-:W-:-:S07]  /*8140*/  MOV R4, R5 ;  /* 0x0000000500047202 */ /* 0x000fce0000000f00 */
[----:B------:R-:W-:Y:S05]  /*8150*/  WARPSYNC.COLLECTIVE R6, `(.L_x_5558) ;  /* 0x0000000006087348 */ /* 0x000fea0003c00000 */
[----:B------:R0:W1:Y:S02]  /*8160*/  SHFL.UP P6, R5, R175, R177, R178 ;  /* 0x040000b1af057389 */ /* 0x00006400000c00b2 */
[----:B01----:R-:W-:Y:S05]  /*8170*/  ENDCOLLECTIVE ;  /* 0x000000000000791b */ /* 0x003fea0003800000 */
.L_x_5558:
        /* <DEDUP_REMOVED lines=8> */
.L_x_5559:
[----:B------:R-:W-:Y:S02]  /*8200*/  MOV R175, R4 ;  /* 0x0000000400af7202 */ /* 0x000fe40000000f00 */
[----:B------:R-:W-:-:S07]  /*8210*/  MOV R174, R5 ;  /* 0x0000000500ae7202 */ /* 0x000fce0000000f00 */
[----:B------:R-:W-:Y:S05]  /*8220*/  WARPSYNC.COLLECTIVE R6, `(.L_x_5560) ;  /* 0x0000000006087348 */ /* 0x000fea0003c00000 */
[----:B------:R0:W1:Y:S02]  /*8230*/  SHFL.UP P6, R5, R175, R177, R178 ;  /* 0x040000b1af057389 */ /* 0x00006400000c00b2 */
[----:B01----:R-:W-:Y:S05]  /*8240*/  ENDCOLLECTIVE ;  /* 0x000000000000791b */ /* 0x003fea0003800000 */
.L_x_5560:
[----:B------:R-:W-:Y:S05]  /*8250*/  BRA `(.L_x_5561) ;  /* 0xffffffc400687947 */ /* 0x000fea000383ffff */
.L_x_5504:
        /* <DEDUP_REMOVED lines=8> */
.L_x_5563:
[----:B------:R-:W-:Y:S05]  /*82e0*/  BSYNC B0 ;  /* 0x0000000000007941 */ /* 0x000fea0003800000 */
.L_x_5562:
[----:B------:R-:W-:Y:S05]  /*82f0*/  BRA `(.L_x_5564) ;  /* 0xffffffc400587947 */ /* 0x000fea000383ffff */
.L_x_5505:
        /* <DEDUP_REMOVED lines=8> */
.L_x_5566:
[----:B------:R-:W-:Y:S05]  /*8380*/  BSYNC B0 ;  /* 0x0000000000007941 */ /* 0x000fea0003800000 */
.L_x_5565:
[----:B------:R-:W-:Y:S05]  /*8390*/  BRA `(.L_x_5567) ;  /* 0xffffffc400387947 */ /* 0x000fea000383ffff */
.L_x_5506:
        /* <DEDUP_REMOVED lines=8> */
.L_x_5569:
[----:B------:R-:W-:Y:S05]  /*8420*/  BSYNC B0 ;  /* 0x0000000000007941 */ /* 0x000fea0003800000 */
.L_x_5568:
        /* <DEDUP_REMOVED lines=11> */
.L_x_5570:
[----:B------:R-:W-:Y:S05]  /*84e0*/  WARPSYNC.COLLECTIVE R6, `(.L_x_5571) ;  /* 0x0000000006087348 */ /* 0x000fea0003c00000 */
[----:B------:R0:W1:Y:S02]  /*84f0*/  SHFL.IDX P3, R218, R223, R222, R225 ;  /* 0x000000dedfda7389 */ /* 0x00006400000600e1 */
[----:B01----:R-:W-:Y:S05]  /*8500*/  ENDCOLLECTIVE ;  /* 0x000000000000791b */ /* 0x003fea0003800000 */
.L_x_5571:
[----:B------:R-:W-:Y:S02]  /*8510*/  MOV R223, R3 ;  /* 0x0000000300df7202 */ /* 0x000fe40000000f00 */
[----:B------:R-:W-:Y:S02]  /*8520*/  MOV R18, R5 ;  /* 0x0000000500127202 */ /* 0x000fe40000000f00 */
[----:B------:R-:W-:-:S07]  /*8530*/  MOV R4, R218 ;  /* 0x000000da00047202 */ /* 0x000fce0000000f00 */
[----:B------:R-:W-:Y:S05]  /*8540*/  WARPSYNC.COLLECTIVE R6, `(.L_x_5572) ;  /* 0x0000000006087348 */ /* 0x000fea0003c00000 */
[----:B------:R0:W1:Y:S02]  /*8550*/  SHFL.IDX P3, R218, R223, R222, R225 ;  /* 0x000000dedfda7389 */ /* 0x00006400000600e1 */
[----:B01----:R-:W-:Y:S05]  /*8560*/  ENDCOLLECTIVE ;  /* 0x000000000000791b */ /* 0x003fea0003800000 */
.L_x_5572:
[----:B------:R-:W-:Y:S01]  /*8570*/  MOV R5, R218 ;  /* 0x000000da00057202 */ /* 0x000fe20000000f00 */
[----:B------:R-:W-:Y:S06]  /*8580*/  BRA `(.L_x_5573) ;  /* 0xffffffc000d47947 */ /* 0x000fec000383ffff */
.L_x_5508:
        /* <DEDUP_REMOVED lines=9> */
.L_x_5574:
[----:B------:R-:W-:Y:S02]  /*8620*/  MOV R227, R5 ;  /* 0x0000000500e37202 */ /* 0x000fe40000000f00 */
[----:B------:R-:W-:-:S07]  /*8630*/  MOV R7, R221 ;  /* 0x000000dd00077202 */ /* 0x000fce0000000f00 */
[----:B------:R-:W-:Y:S05]  /*8640*/  WARPSYNC.COLLECTIVE R6, `(.L_x_5575) ;  /* 0x0000000006087348 */ /* 0x000fea0003c00000 */
[----:B------:R0:W1:Y:S02]  /*8650*/  SHFL.DOWN P2, R221, R227, R224, R229 ;  /* 0x080000e0e3dd7389 */ /* 0x00006400000400e5 */
[----:B01----:R-:W-:Y:S05]  /*8660*/  ENDCOLLECTIVE ;  /* 0x000000000000791b */ /* 0x003fea0003800000 */
.L_x_5575:
        /* <DEDUP_REMOVED lines=11> */
.L_x_5576:
[----:B------:R-:W-:Y:S02]  /*8720*/  MOV R227, R5 ;  /* 0x0000000500e37202 */ /* 0x000fe40000000f00 */
[----:B------:R-:W-:-:S07]  /*8730*/  MOV R7, R221 ;  /* 0x000000dd00077202 */ /* 0x000fce0000000f00 */
[----:B------:R-:W-:Y:S05]  /*8740*/  WARPSYNC.COLLECTIVE R6, `(.L_x_5577) ;  /* 0x0000000006087348 */ /* 0x000fea0003c00000 */
[----:B------:R0:W1:Y:S02]  /*8750*/  SHFL.DOWN P2, R221, R227, R224, R229 ;  /* 0x080000e0e3dd7389 */ /* 0x00006400000400e5 */
[----:B01----:R-:W-:Y:S05]  /*8760*/  ENDCOLLECTIVE ;  /* 0x000000000000791b */ /* 0x003fea0003800000 */
.L_x_5577:
        /* <DEDUP_REMOVED lines=11> */
.L_x_5578:
[----:B------:R-:W-:Y:S02]  /*8820*/  MOV R227, R5 ;  /* 0x0000000500e37202 */ /* 0x000fe40000000f00 */
[----:B------:R-:W-:-:S07]  /*8830*/  MOV R7, R221 ;  /* 0x000000dd00077202 */ /* 0x000fce0000000f00 */
[----:B------:R-:W-:Y:S05]  /*8840*/  WARPSYNC.COLLECTIVE R6, `(.L_x_5579) ;  /* 0x0000000006087348 */ /* 0x000fea0003c00000 */
[----:B------:R0:W1:Y:S02]  /*8850*/  SHFL.DOWN P2, R221, R227, R224, R229 ;  /* 0x080000e0e3dd7389 */ /* 0x00006400000400e5 */
[----:B01----:R-:W-:Y:S05]  /*8860*/  ENDCOLLECTIVE ;  /* 0x000000000000791b */ /* 0x003fea0003800000 */
.L_x_5579:
        /* <DEDUP_REMOVED lines=11> */
.L_x_5580:
[----:B------:R-:W-:Y:S02]  /*8920*/  MOV R227, R5 ;  /* 0x0000000500e37202 */ /* 0x000fe40000000f00 */
[----:B------:R-:W-:-:S07]  /*8930*/  MOV R7, R221 ;  /* 0x000000dd00077202 */ /* 0x000fce0000000f00 */
[----:B------:R-:W-:Y:S05]  /*8940*/  WARPSYNC.COLLECTIVE R6, `(.L_x_5581) ;  /* 0x0000000006087348 */ /* 0x000fea0003c00000 */
[----:B------:R0:W1:Y:S02]  /*8950*/  SHFL.DOWN P2, R221, R227, R224, R229 ;  /* 0x080000e0e3dd7389 */ /* 0x00006400000400e5 */
[----:B01----:R-:W-:Y:S05]  /*8960*/  ENDCOLLECTIVE ;  /* 0x000000000000791b */ /* 0x003fea0003800000 */
.L_x_5581:
        /* <DEDUP_REMOVED lines=11> */
.L_x_5582:
[----:B------:R-:W-:Y:S02]  /*8a20*/  MOV R227, R5 ;  /* 0x0000000500e37202 */ /* 0x000fe40000000f00 */
[----:B------:R-:W-:-:S07]  /*8a30*/  MOV R7, R221 ;  /* 0x000000dd00077202 */ /* 0x000fce0000000f00 */
[----:B------:R-:W-:Y:S05]  /*8a40*/  WARPSYNC.COLLECTIVE R6, `(.L_x_5583) ;  /* 0x0000000006087348 */ /* 0x000fea0003c00000 */
[----:B------:R0:W1:Y:S02]  /*8a50*/  SHFL.DOWN P2, R221, R227, R224, R229 ;  /* 0x080000e0e3dd7389 */ /* 0x00006400000400e5 */
[----:B01----:R-:W-:Y:S05]  /*8a60*/  ENDCOLLECTIVE ;  /* 0x000000000000791b */ /* 0x003fea0003800000 */
.L_x_5583:
        /* <DEDUP_REMOVED lines=11> */
.L_x_5584:
[----:B------:R-:W-:Y:S02]  /*8b20*/  ISETP.NE.AND P1, PT, R22, 0x1f, PT ;  /* 0x0000001f1600780c */ /* 0x000fe40003f25270 */
[----:B------:R-:W-:Y:S02]  /*8b30*/  MOV R223, R5 ;  /* 0x0000000500df7202 */ /* 0x000fe40000000f00 */
[----:B------:R-:W-:-:S09]  /*8b40*/  MOV R7, R218 ;  /* 0x000000da00077202 */ /* 0x000fd20000000f00 */
[----:B------:R-:W-:Y:S05]  /*8b50*/  WARPSYNC.COLLECTIVE R6, `(.L_x_5585) ;  /* 0x0000000006087348 */ /* 0x000fea0003c00000 */
[----:B------:R0:W1:Y:S02]  /*8b60*/  SHFL.IDX P3, R218, R223, R222, R225 ;  /* 0x000000dedfda7389 */ /* 0x00006400000600e1 */
[----:B01----:R-:W-:Y:S05]  /*8b70*/  ENDCOLLECTIVE ;  /* 0x000000000000791b */ /* 0x003fea0003800000 */
.L_x_5585:
[----:B------:R-:W-:Y:S05]  /*8b80*/  WARPSYNC.COLLECTIVE R6, `(.L_x_5586) ;  /* 0x0000000006087348 */ /* 0x000fea0003c00000 */
[----:B------:R0:W1:Y:S02]  /*8b90*/  SHFL.DOWN P2, R221, R227, R224, R229 ;  /* 0x080000e0e3dd7389 */ /* 0x00006400000400e5 */
[----:B01----:R-:W-:Y:S05]  /*8ba0*/  ENDCOLLECTIVE ;  /* 0x000000000000791b */ /* 0x003fea0003800000 */
.L_x_5586:
        /* <DEDUP_REMOVED lines=8> */
.L_x_5587:
[----:B------:R-:W-:-:S07]  /*8c30*/  FMUL.FTZ R212, R2, R7 ;  /* 0x0000000702d47220 */ /* 0x000fce0000410000 */
[----:B------:R-:W-:Y:S05]  /*8c40*/  WARPSYNC.COLLECTIVE R6, `(.L_x_5588) ;  /* 0x0000000006087348 */ /* 0x000fea0003c00000 */
[----:B------:R0:W1:Y:S02]  /*8c50*/  SHFL.IDX P3, R218, R223, R222, R225 ;  /* 0x000000dedfda7389 */ /* 0x00006400000600e1 */
[----:B01----:R-:W-:Y:S05]  /*8c60*/  ENDCOLLECTIVE ;  /* 0x000000000000791b */ /* 0x003fea0003800000 */
.L_x_5588:
[----:B------:R-:W-:Y:S02]  /*8c70*/  MOV R223, R3 ;  /* 0x0000000300df7202 */ /* 0x000fe40000000f00 */
[----:B------:R-:W-:-:S07]  /*8c80*/  MOV R216, R218 ;  /* 0x000000da00d87202 */ /* 0x000fce0000000f00 */
[----:B------:R-:W-:Y:S05]  /*8c90*/  WARPSYNC.COLLECTIVE R6, `(.L_x_5589) ;  /* 0x0000000006087348 */ /* 0x000fea0003c00000 */
[----:B------:R0:W1:Y:S02]  /*8ca0*/  SHFL.IDX P3, R218, R223, R222, R225 ;  /* 0x000000dedfda7389 */ /* 0x00006400000600e1 */
[----:B01----:R-:W-:Y:S05]  /*8cb0*/  ENDCOLLECTIVE ;  /* 0x000000000000791b */ /* 0x003fea0003800000 */
.L_x_5589:
[----:B------:R-:W-:Y:S05]  /*8cc0*/  BRA `(.L_x_5590) ;  /* 0xffffffc000cc7947 */ /* 0x000fea000383ffff */
.L_x_5591:
        /* <DEDUP_REMOVED lines=11> */
.L_x_10462:


//--------------------- .text._Z25selective_scan_bwd_kernelI32Selective_Scan_bwd_kernel_traitsILi64ELi16ELb1ELb0ELb1ELb1ELb1EN3c104HalfEfEEv12SSMParamsBwd --------------------------
	.section	.text._Z25selective_scan_bwd_kernelI32Selective_Scan_bwd_kernel_traitsILi64ELi16ELb1ELb0ELb1ELb1ELb1EN3c104HalfEfEEv12SSMParamsBwd,"ax",@progbits
	.align	128
        .global         _Z25selective_scan_bwd_kernelI32Selective_Scan_bwd_kernel_traitsILi64ELi16ELb1ELb0ELb1ELb1ELb1EN3c104HalfEfEEv12SSMParamsBwd
        .type           _Z25selective_scan_bwd_kernelI32Selective_Scan_bwd_kernel_traitsILi64ELi16ELb1ELb0ELb1ELb1ELb1EN3c104HalfEfEEv12SSMParamsBwd,@function
        .size           _Z25selective_scan_bwd_kernelI32Selective_Scan_bwd_kernel_traitsILi64ELi16ELb1ELb0ELb1ELb1ELb1EN3c104HalfEfEEv12SSMParamsBwd,(.L_x_10463 - _Z25selective_scan_bwd_kernelI32Selective_Scan_bwd_kernel_traitsILi64ELi16ELb1ELb0ELb1ELb1ELb1EN3c104HalfEfEEv12SSMParamsBwd)
        .other          _Z25selective_scan_bwd_kernelI32Selective_Scan_bwd_kernel_traitsILi64ELi16ELb1ELb0ELb1ELb1ELb1EN3c104HalfEfEEv12SSMParamsBwd,@"STO_CUDA_ENTRY STV_DEFAULT"
_Z25selective_scan_bwd_kernelI32Selective_Scan_bwd_kernel_traitsILi64ELi16ELb1ELb0ELb1ELb1ELb1EN3c104HalfEfEEv12SSMParamsBwd:
.text._Z25selective_scan_bwd_kernelI32Selective_Scan_bwd_kernel_traitsILi64ELi16ELb1ELb0ELb1ELb1ELb1EN3c104HalfEfEEv12SSMParamsBwd:
        /* <DEDUP_REMOVED lines=34> */
[----:B------:R-:W-:Y:S01]  /*0220*/  HFMA2 R59, -RZ, RZ, 0, 0 ;  /* 0x00000000ff3b7431 */ /* 0x000fe200000001ff */
[----:B-1----:R-:W-:Y:S01]  /*0230*/  IADD3 R2, PT, PT, R0, 0xffffffe, RZ ;  /* 0x0ffffffe00027810 */ /* 0x002fe20007ffe0ff */
[----:B------:R-:W-:Y:S01]  /*0240*/  UIMAD.WIDE.U32 UR6, UR38, UR16, URZ ;  /* 0x00000010260672a5 */ /* 0x000fe2000f8e00ff */
[----:B---3--:R-:W-:-:S02]  /*0250*/  MOV R4, RZ ;  /* 0x000000ff00047202 */ /* 0x008fc40000000f00 */
[----:B------:R-:W1:Y:S01]  /*0260*/  F2I.FTZ.U32.TRUNC.NTZ R5, R2 ;  /* 0x0000000200057305 */ /* 0x000e62000021f000 */
[----:B------:R-:W-:Y:S02]  /*0270*/  UIMAD UR5, UR38, UR13, UR5 ;  /* 0x0000000d260572a4 */ /* 0x000fe4000f8e0205 */
[----:B------:R-:W-:Y:S01]  /*0280*/  UIMAD UR7, UR38, UR17, UR7 ;  /* 0x00000011260772a4 */ /* 0x000fe2000f8e0207 */
[----:B------:R-:W3:Y:S01]  /*0290*/  LDCU.64 UR12, c[0x0][0x498] ;  /* 0x00009300ff0c77ac */ /* 0x000ee20008000a00 */
[----:B------:R-:W2:Y:S01]  /*02a0*/  LDCU.64 UR16, c[0x0][0x480] ;  /* 0x00009000ff1077ac */ /* 0x000ea20008000a00 */
[----:B------:R-:W-:Y:S01]  /*02b0*/  UIMAD.WIDE.U32 UR8, UR31, UR14, UR4 ;  /* 0x0000000e1f0872a5 */ /* 0x000fe2000f8e0004 */
[----:B-1----:R-:W-:Y:S01]  /*02c0*/  IADD3 R0, PT, PT, RZ, -R5, RZ ;  /* 0x80000005ff007210 */ /* 0x002fe20007ffe0ff */
[----:B------:R-:W-:-:S06]  /*02d0*/  UIMAD.WIDE.U32 UR10, UR31, UR18, UR6 ;  /* 0x000000121f0a72a5 */ /* 0x000fcc000f8e0006 */
        /* <DEDUP_REMOVED lines=19> */
[----:B------:R-:W-:Y:S02]  /*0410*/  USHF.R.S32.HI UR19, URZ, 0x1f, UR11 ;  /* 0x0000001fff137899 */ /* 0x000fe4000801140b */
[----:B-1----:R-:W-:Y:S01]  /*0420*/  ULEA UR27, UP4, UR10, UR6, 0x1 ;  /* 0x000000060a1b7291 */ /* 0x002fe2000f8808ff */
[----:B------:R-:W1:Y:S01]  /*0430*/  LDCU.64 UR14, c[0x0][0x3d0] ;  /* 0x00007a00ff0e77ac */ /* 0x000e620008000a00 */
[----:B------:R-:W2:Y:S08]  /*0440*/  @UP0 LDCU UR6, c[0x0][0x384] ;  /* 0x00007080ff0607ac */ /* 0x000eb00008000800 */
[-C--:B------:R-:W-:Y:S01]  /*0450*/  @!P1 IADD3 R0, PT, PT, R0, -R9.reuse, RZ ;  /* 0x8000000900009210 */ /* 0x080fe20007ffe0ff */
[----:B------:R-:W-:Y:S01]  /*0460*/  UIADD3.X UR28, UPT, UPT, UR19, UR28, URZ, UP3, !UPT ;  /* 0x0000001c131c7290 */ /* 0x000fe20009ffe4ff */
[----:B------:R-:W-:Y:S01]  /*0470*/  @!P1 IADD3 R4, PT, PT, R4, 0x1, RZ ;  /* 0x0000000104049810 */ /* 0x000fe20007ffe0ff */
[----:B------:R-:W-:Y:S01]  /*0480*/  UIMAD.WIDE.U32 UR12, UR31, UR22, URZ ;  /* 0x000000161f0c72a5 */ /* 0x000fe2000f8e00ff */
[----:B------:R-:W-:Y:S01]  /*0490*/  ISETP.GE.U32.AND P0, PT, R0, R9, PT ;  /* 0x000000090000720c */ /* 0x000fe20003f06070 */
[----:B------:R-:W-:Y:S01]  /*04a0*/  ULEA.HI.X UR28, UR10, UR7, UR28, 0x1, UP4 ;  /* 0x000000070a1c7291 */ /* 0x000fe2000a0f0c1c */
[C---:B------:R-:W-:Y:S01]  /*04b0*/  LOP3.LUT R0, R8.reuse, UR31, RZ, 0x3c, !PT ;  /* 0x0000001f08007c12 */ /* 0x040fe2000f8e3cff */
[----:B------:R-:W4:Y:S01]  /*04c0*/  @UP0 LDCU UR7, c[0x0][0x38c] ;  /* 0x00007180ff0707ac */ /* 0x000f220008000800 */
[----:B------:R-:W-:-:S02]  /*04d0*/  ISETP.NE.AND P1, PT, R8, RZ, PT ;  /* 0x000000ff0800720c */ /* 0x000fc40003f25270 */
[----:B------:R-:W-:Y:S01]  /*04e0*/  ISETP.GE.AND P2, PT, R0, RZ, PT ;  /* 0x000000ff0000720c */ /* 0x000fe20003f46270 */
[----:B------:R-:W-:Y:S02]  /*04f0*/  UIADD3 UR8, UP1, UPT, UR11, UR8, URZ ;  /* 0x000000080b087290 */ /* 0x000fe4000ff3e0ff */
[----:B------:R-:W-:Y:S01]  /*0500*/  UIMAD UR16, UR31, UR23, UR13 ;  /* 0x000000171f1072a4 */ /* 0x000fe2000f8e020d */
[----:B------:R-:W0:Y:S03]  /*0510*/  @UP0 LDCU.64 UR22, c[0x0][0x480] ;  /* 0x00009000ff1607ac */ /* 0x000e260008000a00 */
[----:B------:R-:W-:Y:S01]  /*0520*/  @P0 IADD3 R4, PT, PT, R4, 0x1, RZ ;  /* 0x0000000104040810 */ /* 0x000fe20007ffe0ff */
[----:B------:R-:W-:-:S03]  /*0530*/  ULEA UR24, UP2, UR8, UR4, 0x1 ;  /* 0x0000000408187291 */ /* 0x000fc6000f8408ff */
[----:B------:R-:W-:Y:S01]  /*0540*/  MOV R21, R4 ;  /* 0x0000000400157202 */ /* 0x000fe20000000f00 */
[----:B------:R-:W-:Y:S02]  /*0550*/  UIADD3.X UR26, UPT, UPT, UR19, UR26, URZ, UP1, !UPT ;  /* 0x0000001a131a7290 */ /* 0x000fe40008ffe4ff */
[----:B--2---:R-:W-:Y:S01]  /*0560*/  @UP0 UIMAD UR6, UR38, UR6, UR31 ;  /* 0x00000006260602a4 */ /* 0x004fe2000f8e021f */
[----:B------:R-:W-:Y:S01]  /*0570*/  @!P2 IADD3 R21, PT, PT, -R21, RZ, RZ ;  /* 0x000000ff1515a210 */ /* 0x000fe20007ffe1ff */
[----:B------:R-:W-:Y:S01]  /*0580*/  ULEA.HI.X UR26, UR8, UR5, UR26, 0x1, UP2 ;  /* 0x00000005081a7291 */ /* 0x000fe200090f0c1a */
[----:B------:R-:W-:Y:S01]  /*0590*/  @!P1 LOP3.LUT R21, RZ, R8, RZ, 0x33, !PT ;  /* 0x00000008ff159212 */ /* 0x000fe200078e33ff */
[----:B-1----:R-:W-:Y:S02]  /*05a0*/  UIMAD.WIDE.U32 UR4, UR38, UR14, URZ ;  /* 0x0000000e260472a5 */ /* 0x002fe4000f8e00ff */
[----:B------:R-:W-:Y:S01]  /*05b0*/  @UP0 UIMAD UR6, UR6, UR25, URZ ;  /* 0x00000019060602a4 */ /* 0x000fe2000f8e02ff */
[----:B------:R-:W-:Y:S01]  /*05c0*/  SHF.R.S32.HI R9, RZ, 0x1f, R21 ;  /* 0x0000001fff097819 */ /* 0x000fe20000011415 */
[----:B------:R-:W-:Y:S01]  /*05d0*/  UIMAD UR5, UR38, UR15, UR5 ;  /* 0x0000000f260572a4 */ /* 0x000fe2000f8e0205 */
        /* <DEDUP_REMOVED lines=63> */
[----:B------:R-:W-:Y:S02]  /*09d0*/  LEA.HI R36, R5, R5, RZ, 0x1b ;  /* 0x0000000505247211 */ /* 0x000fe400078fd8ff */
        /* <DEDUP_REMOVED lines=13> */
[----:B------:R-:W-:Y:S02]  /*0ab0*/  LOP3.LUT R37, R37, 0x7c0, RZ, 0xc0, !PT ;  /* 0x000007c025257812 */ /* 0x000fe400078ec0ff */
[----:B------:R-:W-:-:S02]  /*0ac0*/  LEA.HI R53, R35, R22, RZ, 0x1b ;  /* 0x0000001623357211 */ /* 0x000fc400078fd8ff */
[C---:B------:R-:W-:Y:S02]  /*0ad0*/  LEA R39, R22.reuse, UR6, 0x3 ;  /* 0x0000000616277c11 */ /* 0x040fe4000f8e18ff */
[----:B------:R-:W-:Y:S02]  /*0ae0*/  LOP3.LUT R138, R22, 0x1f, RZ, 0xc0, !PT ;  /* 0x0000001f168a7812 */ /* 0x000fe400078ec0ff */
        /* <DEDUP_REMOVED lines=17> */
[----:B------:R-:W-:Y:S02]  /*0c00*/  LOP3.LUT R54, R37, 0x1f, R22, 0xf8, !PT ;  /* 0x0000001f25367812 */ /* 0x000fe400078ef816 */
[----:B------:R-:W-:Y:S02]  /*0c10*/  LEA R55, R22, R39, 0x3 ;  /* 0x0000002716377211 */ /* 0x000fe400078e18ff */
[----:B-1----:R-:W-:-:S07]  /*0c20*/  IADD3 R56, PT, PT, R21, R57, RZ ;  /* 0x0000003915387210 */ /* 0x002fce0007ffe0ff */
.L_x_5672:
        /* <DEDUP_REMOVED lines=33> */
[----:B0-----:R-:W3:Y:S04]  /*0e40*/  LDG.E.128 R64, desc[UR36][R26.64] ;  /* 0x000000241a407981 */ /* 0x001ee8000c1e1d00 */
[----:B------:R-:W4:Y:S01]  /*0e50*/  LDG.E.128 R76, desc[UR36][R26.64+0x200] ;  /* 0x000200241a4c7981 */ /* 0x000f22000c1e1d00 */
[----:B------:R-:W-:Y:S01]  /*0e60*/  BSSY.RECONVERGENT B0, `(.L_x_5593) ;  /* 0x0000037000007945 */ /* 0x000fe20003800200 */
[----:B-1----:R-:W-:-:S02]  /*0e70*/  HADD2.F32 R61, -RZ, R16.H0_H0 ;  /* 0x20000010ff3d7230 */ /* 0x002fc40000004100 */
[--C-:B------:R-:W-:Y:S02]  /*0e80*/  HADD2.F32 R63, -RZ, R17.reuse.H0_H0 ;  /* 0x20000011ff3f7230 */ /* 0x100fe40000004100 */
[----:B------:R-:W-:Y:S02]  /*0e90*/  HADD2.F32 R29, -RZ, R16.H1_H1 ;  /* 0x30000010ff1d7230 */ /* 0x000fe40000004100 */
[--C-:B-----5:R-:W-:Y:S01]  /*0ea0*/  FADD.FTZ R61, R61, R30.reuse ;  /* 0x0000001e3d3d7221 */ /* 0x120fe20000010000 */
[----:B------:R-:W-:Y:S02]  /*0eb0*/  HADD2.F32 R17, -RZ, R17.H1_H1 ;  /* 0x30000011ff117230 */ /* 0x000fe40000004100 */
[--C-:B------:R-:W-:Y:S01]  /*0ec0*/  FADD.FTZ R63, R63, R30.reuse ;  /* 0x0000001e3f3f7221 */ /* 0x100fe20000010000 */
[--C-:B------:R-:W-:Y:S02]  /*0ed0*/  HADD2.F32 R69, -RZ, R18.reuse.H0_H0 ;  /* 0x20000012ff457230 */ /* 0x100fe40000004100 */
[--C-:B------:R-:W-:Y:S01]  /*0ee0*/  FADD.FTZ R62, R29, R30.reuse ;  /* 0x0000001e1d3e7221 */ /* 0x100fe20000010000 */
[----:B------:R-:W-:Y:S01]  /*0ef0*/  FSETP.GTU.FTZ.AND P0, PT, R61, 20, PT ;  /* 0x41a000003d00780b */ /* 0x000fe20003f1c000 */
[----:B------:R-:W-:Y:S01]  /*0f00*/  HADD2.F32 R71, -RZ, R18.H1_H1 ;  /* 0x30000012ff477230 */ /* 0x000fe20000004100 */
[----:B------:R-:W-:Y:S01]  /*0f10*/  FSETP.GTU.FTZ.AND P2, PT, R63, 20, PT ;  /* 0x41a000003f00780b */ /* 0x000fe20003f5c000 */
[----:B------:R-:W-:Y:S01]  /*0f20*/  HADD2.F32 R73, -RZ, R19.H0_H0 ;  /* 0x20000013ff497230 */ /* 0x000fe20000004100 */
[----:B------:R-:W-:Y:S01]  /*0f30*/  FSETP.GTU.FTZ.AND P1, PT, R62, 20, PT ;  /* 0x41a000003e00780b */ /* 0x000fe20003f3c000 */
[----:B---3--:R0:W-:Y:S04]  /*0f40*/  STS.128 [R57], R64 ;  /* 0x0000004039007388 */ /* 0x0081e80000000c00 */
[----:B----4-:R1:W-:Y:S01]  /*0f50*/  STS.128 [R57+0x200], R76 ;  /* 0x0002004c39007388 */ /* 0x0103e20000000c00 */
[--C-:B0-----:R-:W-:Y:S01]  /*0f60*/  FADD.FTZ R64, R17, R30.reuse ;  /* 0x0000001e11407221 */ /* 0x101fe20000010000 */
[--C-:B------:R-:W-:Y:S01]  /*0f70*/  FADD.FTZ R65, R69, R30.reuse ;  /* 0x0000001e45417221 */ /* 0x100fe20000010000 */
[--C-:B------:R-:W-:Y:S01]  /*0f80*/  FADD.FTZ R66, R71, R30.reuse ;  /* 0x0000001e47427221 */ /* 0x100fe20000010000 */
[----:B------:R-:W-:-:S02]  /*0f90*/  FADD.FTZ R67, R73, R30 ;  /* 0x0000001e49437221 */ /* 0x000fc40000010000 */
[----:B------:R-:W-:Y:S02]  /*0fa0*/  FSETP.GTU.FTZ.AND P3, PT, R64, 20, PT ;  /* 0x41a000004000780b */ /* 0x000fe40003f7c000 */
[----:B------:R-:W-:Y:S02]  /*0fb0*/  FSETP.GTU.FTZ.AND P4, PT, R65, 20, PT ;  /* 0x41a000004100780b */ /* 0x000fe40003f9c000 */
[----:B------:R-:W-:Y:S01]  /*0fc0*/  FSETP.GTU.FTZ.AND P5, PT, R66, 20, PT ;  /* 0x41a000004200780b */ /* 0x000fe20003fbc000 */
[----:B------:R-:W-:Y:S01]  /*0fd0*/  NOP ;  /* 0x0000000000007918 */ /* 0x000fe20000000000 */
[----:B-12---:R-:W-:Y:S11]  /*0fe0*/  @P0 BRA `(.L_x_5594) ;  /* 0x0000000000780947 */ /* 0x006ff60003800000 */
        /* <DEDUP_REMOVED lines=30> */
.L_x_5594:
[----:B------:R-:W-:Y:S05]  /*11d0*/  BSYNC.RECONVERGENT B0 ;  /* 0x0000000000007941 */ /* 0x000fea0003800200 */
.L_x_5593:
        /* <DEDUP_REMOVED lines=35> */
.L_x_5596:
[----:B------:R-:W-:Y:S05]  /*1410*/  BSYNC.RECONVERGENT B0 ;  /* 0x0000000000007941 */ /* 0x000fea0003800200 */
.L_x_5595:
        /* <DEDUP_REMOVED lines=35> */
.L_x_5598:
[----:B------:R-:W-:Y:S05]  /*1650*/  BSYNC.RECONVERGENT B0 ;  /* 0x0000000000007941 */ /* 0x000fea0003800200 */
.L_x_5597:
        /* <DEDUP_REMOVED lines=35> */
.L_x_5600:
[----:B------:R-:W-:Y:S05]  /*1890*/  BSYNC.RECONVERGENT B0 ;  /* 0x0000000000007941 */ /* 0x000fea0003800200 */
.L_x_5599:
        /* <DEDUP_REMOVED lines=35> */
.L_x_5602:
[----:B------:R-:W-:Y:S05]  /*1ad0*/  BSYNC.RECONVERGENT B0 ;  /* 0x0000000000007941 */ /* 0x000fea0003800200 */
.L_x_5601:
        /* <DEDUP_REMOVED lines=35> */
.L_x_5604:
[----:B------:R-:W-:Y:S05]  /*1d10*/  BSYNC.RECONVERGENT B0 ;  /* 0x0000000000007941 */ /* 0x000fea0003800200 */
.L_x_5603:
        /* <DEDUP_REMOVED lines=35> */
.L_x_5606:
[----:B------:R-:W-:Y:S05]  /*1f50*/  BSYNC.RECONVERGENT B0 ;  /* 0x0000000000007941 */ /* 0x000fea0003800200 */
.L_x_5605:
        /* <DEDUP_REMOVED lines=35> */
.L_x_5608:
[----:B------:R-:W-:Y:S05]  /*2190*/  BSYNC.RECONVERGENT B0 ;  /* 0x0000000000007941 */ /* 0x000fea0003800200 */
.L_x_5607:
        /* <DEDUP_REMOVED lines=35> */
.L_x_5610:
[----:B------:R-:W-:Y:S05]  /*23d0*/  BSYNC.RECONVERGENT B0 ;  /* 0x0000000000007941 */ /* 0x000fea0003800200 */
.L_x_5609:
        /* <DEDUP_REMOVED lines=35> */
.L_x_5612:
[----:B------:R-:W-:Y:S05]  /*2610*/  BSYNC.RECONVERGENT B0 ;  /* 0x0000000000007941 */ /* 0x000fea0003800200 */
.L_x_5611:
[----:B------:R-:W-:Y:S01]  /*2620*/  UIADD3 UR6, UPT, UPT, UR22, -0x1, URZ ;  /* 0xffffffff16067890 */ /* 0x000fe2000fffe0ff */
        /* <DEDUP_REMOVED lines=33> */
.L_x_5614:
[----:B------:R-:W-:Y:S05]  /*2840*/  BSYNC.RECONVERGENT B0 ;  /* 0x0000000000007941 */ /* 0x000fea0003800200 */
.L_x_5613:
        /* <DEDUP_REMOVED lines=32> */
.L_x_5616:
[----:B------:R-:W-:Y:S05]  /*2a50*/  BSYNC.RECONVERGENT B0 ;  /* 0x0000000000007941 */ /* 0x000fea0003800200 */
.L_x_5615:
        /* <DEDUP_REMOVED lines=32> */
.L_x_5618:
[----:B------:R-:W-:Y:S05]  /*2c60*/  BSYNC.RECONVERGENT B0 ;  /* 0x0000000000007941 */ /* 0x000fea0003800200 */
.L_x_5617:
        /* <DEDUP_REMOVED lines=32> */
.L_x_5620:
[----:B------:R-:W-:Y:S05]  /*2e70*/  BSYNC.RECONVERGENT B0 ;  /* 0x0000000000007941 */ /* 0x000fea0003800200 */
.L_x_5619:
        /* <DEDUP_REMOVED lines=32> */
.L_x_5622:
[----:B------:R-:W-:Y:S05]  /*3080*/  BSYNC.RECONVERGENT B0 ;  /* 0x0000000000007941 */ /* 0x000fea0003800200 */
.L_x_5621:
        /* <DEDUP_REMOVED lines=32> */
.L_x_5624:
[----:B------:R-:W-:Y:S05]  /*3290*/  BSYNC.RECONVERGENT B0 ;  /* 0x0000000000007941 */ /* 0x000fea0003800200 */
.L_x_5623:
[----:B------:R-:W0:Y:S01]  /*32a0*/  LDCU.128 UR8, c[0x0][0x410] ;  /* 0x00008200ff0877ac */ /* 0x000e220008000c00 */
[----:B------:R-:W1:Y:S01]  /*32b0*/  LDS.128 R16, [R58] ;  /* 0x000000003a107984 */ /* 0x000e620000000c00 */
[----:B------:R-:W-:-:S03]  /*32c0*/  USHF.L.U32 UR6, UR6, 0xa, URZ ;  /* 0x0000000a06067899 */ /* 0x000fc600080006ff */
[----:B------:R-:W2:Y:S01]  /*32d0*/  LDS.128 R4, [R58+0x10] ;  /* 0x000010003a047984 */ /* 0x000ea20000000c00 */
[----:B------:R-:W3:Y:S01]  /*32e0*/  LDCU.64 UR34, c[0x0][0x488] ;  /* 0x00009100ff2277ac */ /* 0x000ee20008000a00 */
[----:B------:R-:W-:Y:S01]  /*32f0*/  UMOV UR7, URZ ;  /* 0x000000ff00077c82 */ /* 0x000fe20008000000 */
[----:B------:R-:W4:Y:S01]  /*3300*/  LDCU.64 UR40, c[0x0][0x490] ;  /* 0x00009200ff2877ac */ /* 0x000f220008000a00 */
[----:B0-----:R-:W-:-:S04]  /*3310*/  UIMAD.WIDE.U32 UR32, UR38, UR8, UR6 ;  /* 0x00000008262072a5 */ /* 0x001fc8000f8e0006 */
[----:B------:R-:W-:-:S03]  /*3320*/  UIMAD UR9, UR38, UR9, UR33 ;  /* 0x00000009260972a4 */ /* 0x000fc6000f8e0221 */
[----:B------:R-:W-:Y:S02]  /*3330*/  UMOV UR8, UR32 ;  /* 0x0000002000087c82 */ /* 0x000fe40008000000 */
[----:B------:R-:W-:-:S04]  /*3340*/  UIMAD.WIDE.U32 UR8, UR31, UR10, UR8 ;  /* 0x0000000a1f0872a5 */ /* 0x000fc8000f8e0008 */
[----:B------:R-:W-:Y:S02]  /*3350*/  UIMAD UR11, UR31, UR11, UR9 ;  /* 0x0000000b1f0b72a4 */ /* 0x000fe4000f8e0209 */
[----:B---3--:R-:W-:-:S04]  /*3360*/  ULEA UR9, UP0, UR8, UR34, 0x1 ;  /* 0x0000002208097291 */ /* 0x008fc8000f8008ff */
[----:B------:R-:W-:Y:S02]  /*3370*/  ULEA.HI.X UR8, UR8, UR35, UR11, 0x1, UP0 ;  /* 0x0000002308087291 */ /* 0x000fe400080f0c0b */
[----:B------:R-:W-:Y:S01]  /*3380*/  MOV R26, UR9 ;  /* 0x00000009001a7c02 */ /* 0x000fe20008000f00 */
[----:B------:R-:W0:Y:S03]  /*3390*/  LDCU.64 UR34, c[0x0][0x478] ;  /* 0x00008f00ff2277ac */ /* 0x000e260008000a00 */
[----:B------:R-:W-:-:S03]  /*33a0*/  MOV R27, UR8 ;  /* 0x00000008001b7c02 */ /* 0x000fc60008000f00 */
[----:B------:R-:W-:Y:S01]  /*33b0*/  IMAD.WIDE.U32 R26, R54, 0x10, R26 ;  /* 0x00000010361a7825 */ /* 0x000fe200078e001a */
[----:B------:R-:W-:Y:S06]  /*33c0*/  BAR.SYNC.DEFER_BLOCKING 0x0 ;  /* 0x0000000000007b1d */ /* 0x000fec0000010000 */
[----:B------:R-:W3:Y:S01]  /*33d0*/  LDCU.128 UR8, c[0x0][0x420] ;  /* 0x00008400ff0877ac */ /* 0x000ee20008000c00 */
[----:B------:R-:W5:Y:S04]  /*33e0*/  LDG.E.128 R100, desc[UR36][R26.64] ;  /* 0x000000241a647981 */ /* 0x000f68000c1e1d00 */
[----:B------:R4:W5:Y:S01]  /*33f0*/  LDG.E.128 R104, desc[UR36][R26.64+0x200] ;  /* 0x000200241a687981 */ /* 0x000962000c1e1d00 */
[----:B---3--:R-:W-:-:S04]  /*3400*/  UIMAD.WIDE.U32 UR32, UR38, UR8, UR6 ;  /* 0x00000008262072a5 */ /* 0x008fc8000f8e0006 */
[----:B------:R-:W-:-:S03]  /*3410*/  UIMAD UR9, UR38, UR9, UR33 ;  /* 0x00000009260972a4 */ /* 0x000fc6000f8e0221 */
[----:B------:R-:W-:Y:S02]  /*3420*/  UMOV UR8, UR32 ;  /* 0x0000002000087c82 */ /* 0x000fe40008000000 */
[----:B------:R-:W-:Y:S01]  /*3430*/  UIMAD.WIDE.U32 UR8, UR31, UR10, UR8 ;  /* 0x0000000a1f0872a5 */ /* 0x000fe2000f8e0008 */
[----:B-1----:R-:W-:Y:S01]  /*3440*/  HADD2.F32 R111, -RZ, R16.H0_H0 ;  /* 0x20000010ff6f7230 */ /* 0x002fe20000004100 */
        /* <DEDUP_REMOVED lines=8> */
[----:B--2---:R-:W-:Y:S01]  /*34d0*/  HADD2.F32 R125, -RZ, R4.H0_H0 ;  /* 0x20000004ff7d7230 */ /* 0x004fe20000004100 */
[----:B------:R-:W2:Y:S01]  /*34e0*/  LDCU.64 UR10, c[0x0][0x508] ;  /* 0x0000a100ff0a77ac */ /* 0x000ea20008000a00 */
[----:B----4-:R-:W-:Y:S01]  /*34f0*/  IMAD.WIDE.U32 R26, R54, 0x10, R28 ;  /* 0x00000010361a7825 */ /* 0x010fe200078e001c */
[----:B-----5:R-:W-:Y:S04]  /*3500*/  STS.128 [R57], R100 ;  /* 0x0000006439007388 */ /* 0x020fe80000000c00 */
[----:B------:R-:W-:Y:S01]  /*3510*/  STS.128 [R57+0x200], R104 ;  /* 0x0002006839007388 */ /* 0x000fe20000000c00 */
        /* <DEDUP_REMOVED lines=9> */
[----:B---3--:R-:W-:Y:S01]  /*35b0*/  HADD2.F32 R98, -RZ, R92.H0_H0 ;  /* 0x2000005cff627230 */ /* 0x008fe20000004100 */
[----:B------:R-:W-:Y:S01]  /*35c0*/  UIMAD UR9, UR38, UR11, UR9 ;  /* 0x0000000b260972a4 */ /* 0x000fe2000f8e0209 */
[--C-:B------:R-:W-:Y:S02]  /*35d0*/  HADD2.F32 R96, -RZ, R93.reuse.H0_H0 ;  /* 0x2000005dff607230 */ /* 0x100fe40000004100 */
[----:B------:R-:W-:Y:S02]  /*35e0*/  HADD2.F32 R101, -RZ, R94.H0_H0 ;  /* 0x2000005eff657230 */ /* 0x000fe40000004100 */
[----:B------:R-:W-:Y:S01]  /*35f0*/  FMUL.FTZ R0, R98, -1.4426950216293334961 ;  /* 0xbfb8aa3b62007820 */ /* 0x000fe20000410000 */
[----:B------:R-:W-:Y:S02]  /*3600*/  HADD2.F32 R97, -RZ, R92.H1_H1 ;  /* 0x3000005cff617230 */ /* 0x000fe40000004100 */
[----:B------:R-:W-:Y:S01]  /*3610*/  FMUL.FTZ R28, R96, -1.4426950216293334961 ;  /* 0xbfb8aa3b601c7820 */ /* 0x000fe20000410000 */
[----:B------:R-:W-:Y:S01]  /*3620*/  HADD2.F32 R102, -RZ, R93.H1_H1 ;  /* 0x3000005dff667230 */ /* 0x000fe20000004100 */
[----:B------:R2:W3:Y:S01]  /*3630*/  MUFU.EX2 R77, R0 ;  /* 0x00000000004d7308 */ /* 0x0004e20000000800 */
[----:B------:R-:W-:-:S02]  /*3640*/  HADD2.F32 R94, -RZ, R94.H1_H1 ;  /* 0x3000005eff5e7230 */ /* 0x000fc40000004100 */
[----:B------:R-:W-:Y:S01]  /*3650*/  FMUL.FTZ R2, R97, -1.4426950216293334961 ;  /* 0xbfb8aa3b61027820 */ /* 0x000fe20000410000 */
[----:B-1----:R-:W-:Y:S01]  /*3660*/  FMUL.FTZ R27, R101, -1.4426950216293334961 ;  /* 0xbfb8aa3b651b7820 */ /* 0x002fe20000410000 */
[----:B------:R-:W-:Y:S01]  /*3670*/  FMUL.FTZ R26, R102, -1.4426950216293334961 ;  /* 0xbfb8aa3b661a7820 */ /* 0x000fe20000410000 */
[----:B----4-:R-:W-:Y:S02]  /*3680*/  HADD2.F32 R100, -RZ, R81.H1_H1 ;  /* 0x30000051ff647230 */ /* 0x010fe40000004100 */
[----:B------:R-:W-:Y:S01]  /*3690*/  FMUL.FTZ R29, R94, -1.4426950216293334961 ;  /* 0xbfb8aa3b5e1d7820 */ /* 0x000fe20000410000 */
[----:B------:R-:W-:Y:S01]  /*36a0*/  HADD2.F32 R124, -RZ, R5.H1_H1 ;  /* 0x30000005ff7c7230 */ /* 0x000fe20000004100 */
[----:B------:R1:W4:Y:S01]  /*36b0*/  MUFU.EX2 R79, R28 ;  /* 0x0000001c004f7308 */ /* 0x0003220000000800 */
[--C-:B--2---:R-:W-:Y:S02]  /*36c0*/  HADD2.F32 R0, -RZ, R95.reuse.H0_H0 ;  /* 0x2000005fff007230 */ /* 0x104fe40000004100 */
[----:B------:R-:W-:Y:S01]  /*36d0*/  FMUL.FTZ R103, R100, -1.4426950216293334961 ;  /* 0xbfb8aa3b64677820 */ /* 0x000fe20000410000 */
[----:B------:R-:W-:Y:S01]  /*36e0*/  HADD2.F32 R95, -RZ, R95.H1_H1 ;  /* 0x3000005fff5f7230 */ /* 0x000fe20000004100 */
[----:B------:R-:W-:Y:S01]  /*36f0*/  UIMAD.WIDE.U32 UR8, UR31, UR32, UR8 ;  /* 0x000000201f0872a5 */ /* 0x000fe2000f8e0008 */
[----:B------:R-:W-:-:S02]  /*3700*/  HADD2.F32 R121, -RZ, R6.H0_H0 ;  /* 0x20000006ff797230 */ /* 0x000fc40000004100 */
[----:B------:R-:W-:Y:S01]  /*3710*/  FMUL.FTZ R93, R0, -1.4426950216293334961 ;  /* 0xbfb8aa3b005d7820 */ /* 0x000fe20000410000 */
[----:B------:R-:W-:Y:S01]  /*3720*/  HADD2.F32 R122, -RZ, R6.H1_H1 ;  /* 0x30000006ff7a7230 */ /* 0x000fe20000004100 */
[----:B------:R2:W4:Y:S01]  /*3730*/  MUFU.EX2 R78, R2 ;  /* 0x00000002004e7308 */ /* 0x0005220000000800 */
[--C-:B-1----:R-:W-:Y:S02]  /*3740*/  HADD2.F32 R28, -RZ, R80.reuse.H0_H0 ;  /* 0x20000050ff1c7230 */ /* 0x102fe40000004100 */
[----:B------:R-:W-:Y:S01]  /*3750*/  FMUL.FTZ R99, R95, -1.4426950216293334961 ;  /* 0xbfb8aa3b5f637820 */ /* 0x000fe20000410000 */
[----:B---3--:R-:W-:Y:S01]  /*3760*/  FADD.FTZ R77, R77, 1 ;  /* 0x3f8000004d4d7421 */ /* 0x008fe20000010000 */
[--C-:B------:R-:W-:Y:S01]  /*3770*/  HADD2.F32 R119, -RZ, R7.reuse.H0_H0 ;  /* 0x20000007ff777230 */ /* 0x100fe20000004100 */
[----:B------:R-:W-:Y:S01]  /*3780*/  UIMAD UR10, UR31, UR33, UR9 ;  /* 0x000000211f0a72a4 */ /* 0x000fe2000f8e0209 */
[----:B------:R-:W-:Y:S01]  /*3790*/  HADD2.F32 R120, -RZ, R7.H1_H1 ;  /* 0x30000007ff787230 */ /* 0x000fe20000004100 */
[----:B0-----:R-:W-:Y:S01]  /*37a0*/  ULEA UR9, UP0, UR8, UR34, 0x1 ;  /* 0x0000002208097291 */ /* 0x001fe2000f8008ff */
[----:B------:R0:W1:Y:S01]  /*37b0*/  MUFU.EX2 R92, R26 ;  /* 0x0000001a005c7308 */ /* 0x0000620000000800 */
[----:B--2---:R-:W-:-:S02]  /*37c0*/  HADD2.F32 R2, -RZ, R80.H1_H1 ;  /* 0x30000050ff027230 */ /* 0x004fc40000004100 */
[----:B----4-:R-:W-:Y:S01]  /*37d0*/  FADD.FTZ R79, R79, 1 ;  /* 0x3f8000004f4f7421 */ /* 0x010fe20000010000 */
[----:B------:R-:W-:Y:S01]  /*37e0*/  HADD2.F32 R132, -RZ, R17.H1_H1 ;  /* 0x30000011ff847230 */ /* 0x000fe20000004100 */
[----:B------:R-:W-:Y:S01]  /*37f0*/  ULEA.HI.X UR8, UR8, UR35, UR10, 0x1, UP0 ;  /* 0x0000002308087291 */ /* 0x000fe200080f0c0a */
[--C-:B------:R-:W-:Y:S02]  /*3800*/  HADD2.F32 R129, -RZ, R18.reuse.H0_H0 ;  /* 0x20000012ff817230 */ /* 0x100fe40000004100 */
[----:B------:R-:W-:Y:S01]  /*3810*/  FMUL.FTZ R80, R2, -1.4426950216293334961 ;  /* 0xbfb8aa3b02507820 */ /* 0x000fe20000410000 */
[----:B------:R-:W-:Y:S01]  /*3820*/  HADD2.F32 R130, -RZ, R18.H1_H1 ;  /* 0x30000012ff827230 */ /* 0x000fe20000004100 */
[----:B------:R2:W3:Y:S01]  /*3830*/  MUFU.EX2 R105, R29 ;  /* 0x0000001d00697308 */ /* 0x0004e20000000800 */
[----:B0-----:R-:W-:Y:S01]  /*3840*/  FMUL.FTZ R26, R28, -1.4426950216293334961 ;  /* 0xbfb8aa3b1c1a7820 */ /* 0x001fe20000410000 */
[----:B------:R-:W-:Y:S01]  /*3850*/  FADD.FTZ R78, R78, 1 ;  /* 0x3f8000004e4e7421 */ /* 0x000fe20000010000 */
[--C-:B------:R-:W-:Y:S01]  /*3860*/  HADD2.F32 R127, -RZ, R19.reuse.H0_H0 ;  /* 0x20000013ff7f7230 */ /* 0x100fe20000004100 */
[----:B------:R-:W-:Y:S01]  /*3870*/  UISETP.NE.U32.AND UP0, UPT, UR40, URZ, UPT ;  /* 0x000000ff2800728c */ /* 0x000fe2000bf05070 */
[----:B------:R-:W-:-:S03]  /*3880*/  HADD2.F32 R128, -RZ, R19.H1_H1 ;  /* 0x30000013ff807230 */ /* 0x000fc60000004100 */
[----:B------:R0:W4:Y:S01]  /*3890*/  MUFU.EX2 R107, R93 ;  /* 0x0000005d006b7308 */ /* 0x0001220000000800 */
[----:B--2---:R-:W-:Y:S02]  /*38a0*/  HADD2.F32 R29, -RZ, R81.H0_H0 ;  /* 0x20000051ff1d7230 */ /* 0x004fe40000004100 */
[----:B-1----:R-:W-:Y:S01]  /*38b0*/  FADD.FTZ R92, R92, 1 ;  /* 0x3f8000005c5c7421 */ /* 0x002fe20000010000 */
[----:B------:R-:W-:Y:S02]  /*38c0*/  UISETP.NE.AND.EX UP0, UPT, UR41, URZ, UPT, UP0 ;  /* 0x000000ff2900728c */ /* 0x000fe4000bf05300 */
[----:B------:R-:W-:Y:S02]  /*38d0*/  FMUL.FTZ R81, R29, -1.4426950216293334961 ;  /* 0xbfb8aa3b1d517820 */ /* 0x000fe40000410000 */
[----:B------:R1:W2:Y:S01]  /*38e0*/  MUFU.EX2 R108, R99 ;  /* 0x00000063006c7308 */ /* 0x0002a20000000800 */
[----:B0-----:R-:W-:Y:S02]  /*38f0*/  HADD2.F32 R93, -RZ, R83.H1_H1 ;  /* 0x30000053ff5d7230 */ /* 0x001fe40000004100 */
[----:B---3--:R-:W-:-:S05]  /*3900*/  FADD.FTZ R105, R105, 1 ;  /* 0x3f80000069697421 */ /* 0x008fca0000010000 */
[----:B------:R0:W3:Y:S01]  /*3910*/  MUFU.EX2 R110, R26 ;  /* 0x0000001a006e7308 */ /* 0x0000e20000000800 */
[----:B-1----:R-:W-:Y:S02]  /*3920*/  HADD2.F32 R99, -RZ, R82.H0_H0 ;  /* 0x20000052ff637230 */ /* 0x002fe40000004100 */
[----:B----4-:R-:W-:-:S05]  /*3930*/  FADD.FTZ R107, R107, 1 ;  /* 0x3f8000006b6b7421 */ /* 0x010fca0000010000 */
[----:B------:R1:W4:Y:S01]  /*3940*/  MUFU.EX2 R104, R27 ;  /* 0x0000001b00687308 */ /* 0x0003220000000800 */
[----:B0-----:R-:W-:Y:S02]  /*3950*/  HADD2.F32 R26, -RZ, R83.H0_H0 ;  /* 0x20000053ff1a7230 */ /* 0x001fe40000004100 */
[----:B--2---:R-:W-:Y:S01]  /*3960*/  FADD.FTZ R114, R108, 1 ;  /* 0x3f8000006c727421 */ /* 0x004fe20000010000 */
[----:B------:R-:W-:-:S04]  /*3970*/  HADD2.F32 R108, -RZ, R17.H0_H0 ;  /* 0x20000011ff6c7230 */ /* 0x000fc80000004100 */
[----:B------:R0:W2:Y:S01]  /*3980*/  MUFU.EX2 R112, R80 ;  /* 0x0000005000707308 */ /* 0x0000a20000000800 */
[----:B-1----:R-:W-:Y:S02]  /*3990*/  HADD2.F32 R27, -RZ, R82.H1_H1 ;  /* 0x30000052ff1b7230 */ /* 0x002fe40000004100 */
[----:B------:R-:W-:Y:S01]  /*39a0*/  FMUL.FTZ R82, R99, -1.4426950216293334961 ;  /* 0xbfb8aa3b63527820 */ /* 0x000fe20000410000 */
[----:B---3--:R-:W-:Y:S02]  /*39b0*/  FADD.FTZ R110, R110, 1 ;  /* 0x3f8000006e6e7421 */ /* 0x008fe40000010000 */
[----:B------:R-:W-:Y:S02]  /*39c0*/  FMUL.FTZ R109, R27, -1.4426950216293334961 ;  /* 0xbfb8aa3b1b6d7820 */ /* 0x000fe40000410000 */
[----:B------:R1:W3:Y:S01]  /*39d0*/  MUFU.EX2 R113, R81 ;  /* 0x0000005100717308 */ /* 0x0002e20000000800 */
[----:B0-----:R-:W-:Y:S01]  /*39e0*/  FMUL.FTZ R80, R26, -1.4426950216293334961 ;  /* 0xbfb8aa3b1a507820 */ /* 0x001fe20000410000 */
[----:B----4-:R-:W-:-:S06]  /*39f0*/  FADD.FTZ R104, R104, 1 ;  /* 0x3f80000068687421 */ /* 0x010fcc0000010000 */
[----:B------:R-:W0:Y:S01]  /*3a00*/  MUFU.EX2 R136, R82 ;  /* 0x0000005200887308 */ /* 0x000e220000000800 */
[----:B-1----:R-:W-:Y:S01]  /*3a10*/  FMUL.FTZ R81, R93, -1.4426950216293334961 ;  /* 0xbfb8aa3b5d517820 */ /* 0x002fe20000410000 */
[----:B--2---:R-:W-:-:S06]  /*3a20*/  FADD.FTZ R112, R112, 1 ;  /* 0x3f80000070707421 */ /* 0x004fcc0000010000 */
[----:B------:R-:W-:Y:S01]  /*3a30*/  MUFU.EX2 R142, R80 ;  /* 0x00000050008e7308 */ /* 0x000fe20000000800 */
[----:B---3--:R-:W-:-:S07]  /*3a40*/  FADD.FTZ R118, R113, 1 ;  /* 0x3f80000071767421 */ /* 0x008fce0000010000 */
[----:B------:R-:W-:Y:S01]  /*3a50*/  MUFU.EX2 R143, R81 ;  /* 0x00000051008f7308 */ /* 0x000fe20000000800 */
[----:B0-----:R-:W-:-:S07]  /*3a60*/  FADD.FTZ R136, R136, 1 ;  /* 0x3f80000088887421 */ /* 0x001fce0000010000 */
[----:B------:R-:W0:Y:S08]  /*3a70*/  MUFU.EX2 R117, R103 ;  /* 0x0000006700757308 */ /* 0x000e300000000800 */
[----:B------:R-:W1:Y:S08]  /*3a80*/  MUFU.RCP R103, R77 ;  /* 0x0000004d00677308 */ /* 0x000e700000001000 */
[----:B------:R-:W2:Y:S01]  /*3a90*/  MUFU.RCP R106, R78 ;  /* 0x0000004e006a7308 */ /* 0x000ea20000001000 */
[----:B0-----:R-:W-:-:S07]  /*3aa0*/  FADD.FTZ R141, R117, 1 ;  /* 0x3f800000758d7421 */ /* 0x001fce0000010000 */
[----:B------:R-:W-:Y:S01]  /*3ab0*/  MUFU.RCP R116, R104 ;  /* 0x0000006800747308 */ /* 0x000fe20000001000 */
[----:B-1----:R-:W-:-:S04]  /*3ac0*/  FADD.FTZ R5, -R103, 1 ;  /* 0x3f80000067057421 */ /* 0x002fc80000010100 */
[C---:B------:R-:W-:Y:S01]  /*3ad0*/  FFMA.FTZ R17, R98.reuse, R5, 1 ;  /* 0x3f80000062117423 */ /* 0x040fe20000010005 */
[----:B------:R-:W-:Y:S02]  /*3ae0*/  FMUL.FTZ R98, R98, R103 ;  /* 0x0000006762627220 */ /* 0x000fe40000410000 */
[----:B------:R-:W-:Y:S01]  /*3af0*/  MUFU.RCP R131, R105 ;  /* 0x0000006900837308 */ /* 0x000fe20000001000 */
[----:B--2---:R-:W-:-:S04]  /*3b00*/  FADD.FTZ R6, -R106, 1 ;  /* 0x3f8000006a067421 */ /* 0x004fc80000010100 */
[C---:B------:R-:W-:Y:S01]  /*3b10*/  FFMA.FTZ R19, R97.reuse, R6, 1 ;  /* 0x3f80000061137423 */ /* 0x040fe20000010006 */
[----:B------:R-:W-:Y:S02]  /*3b20*/  FMUL.FTZ R97, R97, R106 ;  /* 0x0000006a61617220 */ /* 0x000fe40000410000 */
[----:B------:R-:W0:Y:S08]  /*3b30*/  MUFU.EX2 R140, R109 ;  /* 0x0000006d008c7308 */ /* 0x000e300000000800 */
[----:B------:R-:W-:Y:S08]  /*3b40*/  MUFU.RCP R109, R79 ;  /* 0x0000004f006d7308 */ /* 0x000ff00000001000 */
[----:B------:R1:W2:Y:S01]  /*3b50*/  MUFU.RCP R115, R92 ;  /* 0x0000005c00737308 */ /* 0x0002a20000001000 */
[----:B0-----:R-:W-:-:S07]  /*3b60*/  FADD.FTZ R140, R140, 1 ;  /* 0x3f8000008c8c7421 */ /* 0x001fce0000010000 */
[----:B------:R-:W-:Y:S01]  /*3b70*/  MUFU.RCP R135, R107 ;  /* 0x0000006b00877308 */ /* 0x000fe20000001000 */
[----:B-1----:R-:W-:-:S07]  /*3b80*/  HADD2.F32 R92, -RZ, R11.H0_H0 ;  /* 0x2000000bff5c7230 */ /* 0x002fce0000004100 */
[----:B------:R-:W-:Y:S01]  /*3b90*/  MUFU.RCP R137, R110 ;  /* 0x0000006e00897308 */ /* 0x000fe20000001000 */
[----:B--2---:R-:W-:-:S04]  /*3ba0*/  FADD.FTZ R77, -R115, 1 ;  /* 0x3f800000734d7421 */ /* 0x004fc80000010100 */
[C---:B------:R-:W-:Y:S01]  /*3bb0*/  FFMA.FTZ R77, R102.reuse, R77, 1 ;  /* 0x3f800000664d7423 */ /* 0x040fe2000001004d */
[----:B------:R-:W-:Y:S02]  /*3bc0*/  FMUL.FTZ R102, R102, R115 ;  /* 0x0000007366667220 */ /* 0x000fe40000410000 */
[----:B------:R-:W-:Y:S08]  /*3bd0*/  MUFU.RCP R139, R112 ;  /* 0x00000070008b7308 */ /* 0x000ff00000001000 */
[----:B------:R-:W0:Y:S08]  /*3be0*/  MUFU.RCP R114, R114 ;  /* 0x0000007200727308 */ /* 0x000e300000001000 */
[----:B------:R-:W-:Y:S08]  /*3bf0*/  MUFU.RCP R118, R118 ;  /* 0x0000007600767308 */ /* 0x000ff00000001000 */
[----:B------:R-:W1:Y:S08]  /*3c00*/  MUFU.RCP R141, R141 ;  /* 0x0000008d008d7308 */ /* 0x000e700000001000 */
[----:B------:R2:W-:Y:S08]  /*3c10*/  MUFU.RCP R148, R140 ;  /* 0x0000008c00947308 */ /* 0x0005f00000001000 */
[----:B------:R-:W-:Y:S01]  /*3c20*/  MUFU.RCP R136, R136 ;  /* 0x0000008800887308 */ /* 0x000fe20000001000 */
[----:B-----5:R0:W-:Y:S04]  /*3c30*/  STS.128 [R57], R84 ;  /* 0x0000005439007388 */ /* 0x0201e80000000c00 */
[----:B------:R3:W-:Y:S01]  /*3c40*/  STS.128 [R57+0x200], R88 ;  /* 0x0002005839007388 */ /* 0x0007e20000000c00 */
[----:B------:R-:W-:-:S03]  /*3c50*/  NOP ;  /* 0x0000000000007918 */ /* 0x000fc60000000000 */
[----:B------:R-:W4:Y:S01]  /*3c60*/  LDS.128 R80, [R58] ;  /* 0x000000003a507984 */ /* 0x000f220000000c00 */
[----:B0-----:R-:W-:-:S04]  /*3c70*/  FADD.FTZ R84, -R114, 1 ;  /* 0x3f80000072547421 */ /* 0x001fc80000010100 */
[C---:B------:R-:W-:Y:S01]  /*3c80*/  FFMA.FTZ R84, R95.reuse, R84, 1 ;  /* 0x3f8000005f547423 */ /* 0x040fe20000010054 */
[----:B---3--:R-:W-:Y:S02]  /*3c90*/  HADD2.F32 R90, -RZ, R10.H0_H0 ;  /* 0x2000000aff5a7230 */ /* 0x008fe40000004100 */
[----:B------:R-:W-:Y:S01]  /*3ca0*/  FMUL.FTZ R95, R95, R114 ;  /* 0x000000725f5f7220 */ /* 0x000fe20000410000 */
[----:B------:R-:W-:Y:S02]  /*3cb0*/  HADD2.F32 R91, -RZ, R11.H1_H1 ;  /* 0x3000000bff5b7230 */ /* 0x000fe40000004100 */
[--C-:B----4-:R-:W-:Y:S02]  /*3cc0*/  HADD2.F32 R104, -RZ, R80.reuse.H0_H0 ;  /* 0x20000050ff687230 */ /* 0x110fe40000004100 */
[----:B------:R-:W-:Y:S02]  /*3cd0*/  HADD2.F32 R105, -RZ, R80.H1_H1 ;  /* 0x30000050ff697230 */ /* 0x000fe40000004100 */
[----:B------:R-:W-:Y:S01]  /*3ce0*/  FADD.FTZ R80, -R116, 1 ;  /* 0x3f80000074507421 */ /* 0x000fe20000010100 */
        /* <DEDUP_REMOVED lines=26> */
[C---:B------:R-:W-:Y:S01]  /*3e90*/  FADD.FTZ R79, -R135.reuse, 1 ;  /* 0x3f800000874f7421 */ /* 0x040fe20000010100 */
[----:B------:R-:W-:Y:S01]  /*3ea0*/  FMUL.FTZ R80, R130, R117 ;  /* 0x0000007582507220 */ /* 0x000fe20000410000 */
[----:B------:R-:W-:Y:S01]  /*3eb0*/  FMUL.FTZ R82, R135, R82 ;  /* 0x0000005287527220 */ /* 0x000fe20000410000 */
[----:B------:R-:W-:Y:S01]  /*3ec0*/  FFMA.FTZ R77, R94, R77, 1 ;  /* 0x3f8000005e4d7423 */ /* 0x000fe2000001004d */
[----:B------:R-:W-:Y:S01]  /*3ed0*/  FFMA.FTZ R79, R0, R79, 1 ;  /* 0x3f800000004f7423 */ /* 0x000fe2000001004f */
[----:B------:R-:W-:Y:S01]  /*3ee0*/  FMUL.FTZ R80, R131, R80 ;  /* 0x0000005083507220 */ /* 0x000fe20000410000 */
[----:B------:R-:W-:Y:S01]  /*3ef0*/  HADD2.F32 R133, -RZ, R83.H1_H1 ;  /* 0x30000053ff857230 */ /* 0x000fe20000004100 */
[----:B------:R-:W-:Y:S01]  /*3f00*/  F2FP.F16.F32.PACK_AB R16, R19, R16 ;  /* 0x000000101310723e */ /* 0x000fe200000000ff */
[----:B------:R-:W-:Y:S01]  /*3f10*/  FMUL.FTZ R79, R82, R79 ;  /* 0x0000004f524f7220 */ /* 0x000fe20000410000 */
[----:B------:R-:W-:Y:S01]  /*3f20*/  FMUL.FTZ R77, R80, R77 ;  /* 0x0000004d504d7220 */ /* 0x000fe20000410000 */
[----:B------:R-:W-:Y:S01]  /*3f30*/  FADD.FTZ R80, R142, 1 ;  /* 0x3f8000008e507421 */ /* 0x000fe20000010000 */
[----:B------:R-:W-:Y:S01]  /*3f40*/  FADD.FTZ R82, R143, 1 ;  /* 0x3f8000008f527421 */ /* 0x000fe20000010000 */
[----:B------:R-:W-:Y:S01]  /*3f50*/  FMUL.FTZ R81, R128, R133 ;  /* 0x0000008580517220 */ /* 0x000fe20000410000 */
[----:B------:R-:W-:Y:S01]  /*3f60*/  F2FP.F16.F32.PACK_AB R17, R78, R17 ;  /* 0x000000114e11723e */ /* 0x000fe200000000ff */
[----:B------:R0:W3:Y:S01]  /*3f70*/  MUFU.RCP R151, R80 ;  /* 0x0000005000977308 */ /* 0x0000e20000001000 */
[----:B------:R-:W-:Y:S01]  /*3f80*/  F2FP.F16.F32.PACK_AB R18, R77, R18 ;  /* 0x000000124d12723e */ /* 0x000fe200000000ff */
[----:B------:R-:W-:Y:S01]  /*3f90*/  FMUL.FTZ R81, R114, R81 ;  /* 0x0000005172517220 */ /* 0x000fe20000410000 */
[----:B------:R-:W-:-:S02]  /*3fa0*/  HADD2.F32 R78, -RZ, R12.H0_H0 ;  /* 0x2000000cff4e7230 */ /* 0x000fc40000004100 */
[----:B------:R-:W-:Y:S01]  /*3fb0*/  FMUL.FTZ R135, R0, R135 ;  /* 0x0000008700877220 */ /* 0x000fe20000410000 */
[----:B------:R-:W-:Y:S02]  /*3fc0*/  HADD2.F32 R77, -RZ, R12.H1_H1 ;  /* 0x3000000cff4d7230 */ /* 0x000fe40000004100 */
[----:B------:R-:W-:Y:S01]  /*3fd0*/  FMUL.FTZ R84, R81, R84 ;  /* 0x0000005451547220 */ /* 0x000fe20000410000 */
[----:B-1----:R-:W-:Y:S01]  /*3fe0*/  FADD.FTZ R81, -R141, 1 ;  /* 0x3f8000008d517421 */ /* 0x002fe20000010100 */
[----:B------:R1:W4:Y:S01]  /*3ff0*/  MUFU.RCP R150, R82 ;  /* 0x0000005200967308 */ /* 0x0003220000001000 */
[--C-:B--2---:R-:W-:Y:S01]  /*4000*/  HADD2.F32 R140, -RZ, R4.reuse.H0_H0 ;  /* 0x20000004ff8c7230 */ /* 0x104fe20000004100 */
[----:B------:R-:W-:Y:S01]  /*4010*/  MOV R12, UR9 ;  /* 0x00000009000c7c02 */ /* 0x000fe20008000f00 */
[----:B------:R-:W-:Y:S02]  /*4020*/  HADD2.F32 R143, -RZ, R4.H1_H1 ;  /* 0x30000004ff8f7230 */ /* 0x000fe40000004100 */
[----:B------:R-:W-:Y:S01]  /*4030*/  FADD.FTZ R4, -R118, 1 ;  /* 0x3f80000076047421 */ /* 0x000fe20000010100 */
[----:B------:R-:W-:-:S02]  /*4040*/  HADD2.F32 R142, -RZ, R5.H0_H0 ;  /* 0x20000005ff8e7230 */ /* 0x000fc40000004100 */
[----:B------:R-:W-:Y:S01]  /*4050*/  FFMA.FTZ R83, R100, R81, 1 ;  /* 0x3f80000064537423 */ /* 0x000fe20000010051 */
[----:B------:R-:W-:Y:S02]  /*4060*/  HADD2.F32 R145, -RZ, R5.H1_H1 ;  /* 0x30000005ff917230 */ /* 0x000fe40000004100 */
[----:B0-----:R-:W-:Y:S01]  /*4070*/  FFMA.FTZ R80, R29, R4, 1 ;  /* 0x3f8000001d507423 */ /* 0x001fe20000010004 */
[----:B------:R-:W-:Y:S01]  /*4080*/  FADD.FTZ R5, -R137, 1 ;  /* 0x3f80000089057421 */ /* 0x000fe20000010100 */
[----:B------:R-:W-:Y:S01]  /*4090*/  FMUL.FTZ R4, R125, R140 ;  /* 0x0000008c7d047220 */ /* 0x000fe20000410000 */
[--C-:B------:R-:W-:Y:S02]  /*40a0*/  HADD2.F32 R144, -RZ, R6.reuse.H0_H0 ;  /* 0x20000006ff907230 */ /* 0x100fe40000004100 */
[----:B------:R-:W-:Y:S01]  /*40b0*/  FMUL.FTZ R81, R123, R142 ;  /* 0x0000008e7b517220 */ /* 0x000fe20000410000 */
[----:B------:R-:W-:Y:S02]  /*40c0*/  HADD2.F32 R147, -RZ, R6.H1_H1 ;  /* 0x30000006ff937230 */ /* 0x000fe40000004100 */
[----:B------:R-:W-:Y:S01]  /*40d0*/  FFMA.FTZ R5, R28, R5, 1 ;  /* 0x3f8000001c057423 */ /* 0x000fe20000010005 */
[----:B------:R-:W-:-:S02]  /*40e0*/  HADD2.F32 R146, -RZ, R7.H0_H0 ;  /* 0x20000007ff927230 */ /* 0x000fc40000004100 */
[----:B------:R-:W-:Y:S01]  /*40f0*/  FMUL.FTZ R4, R137, R4 ;  /* 0x0000000489047220 */ /* 0x000fe20000410000 */
[----:B------:R-:W-:Y:S02]  /*4100*/  HADD2.F32 R149, -RZ, R7.H1_H1 ;  /* 0x30000007ff957230 */ /* 0x000fe40000004100 */
[C---:B------:R-:W-:Y:S01]  /*4110*/  FADD.FTZ R7, -R139.reuse, 1 ;  /* 0x3f8000008b077421 */ /* 0x040fe20000010100 */
[----:B------:R-:W-:Y:S01]  /*4120*/  FMUL.FTZ R6, R126, R143 ;  /* 0x0000008f7e067220 */ /* 0x000fe20000410000 */
[----:B-1----:R-:W-:Y:S01]  /*4130*/  FMUL.FTZ R82, R124, R145 ;  /* 0x000000917c527220 */ /* 0x002fe20000410000 */
[----:B------:R-:W-:Y:S01]  /*4140*/  FMUL.FTZ R4, R4, R5 ;  /* 0x0000000504047220 */ /* 0x000fe20000410000 */
[----:B------:R-:W-:Y:S01]  /*4150*/  FFMA.FTZ R7, R2, R7, 1 ;  /* 0x3f80000002077423 */ /* 0x000fe20000010007 */
[----:B------:R-:W-:Y:S01]  /*4160*/  FMUL.FTZ R6, R139, R6 ;  /* 0x000000068b067220 */ /* 0x000fe20000410000 */
[----:B------:R-:W-:Y:S01]  /*4170*/  FMUL.FTZ R81, R118, R81 ;  /* 0x0000005176517220 */ /* 0x000fe20000410000 */
[----:B------:R-:W-:Y:S01]  /*4180*/  FMUL.FTZ R82, R141, R82 ;  /* 0x000000528d527220 */ /* 0x000fe20000410000 */
[----:B---3--:R-:W-:Y:S01]  /*4190*/  FADD.FTZ R5, -R151, 1 ;  /* 0x3f80000097057421 */ /* 0x008fe20000010100 */
[----:B----4-:R-:W-:Y:S01]  /*41a0*/  FADD.FTZ R86, -R150, 1 ;  /* 0x3f80000096567421 */ /* 0x010fe20000010100 */
[----:B------:R-:W-:Y:S01]  /*41b0*/  FMUL.FTZ R7, R6, R7 ;  /* 0x0000000706077220 */ /* 0x000fe20000410000 */
        /* <DEDUP_REMOVED lines=29> */
[----:B------:R-:W-:Y:S01]  /*4390*/  HADD2.F32 R88, -RZ, R9.H0_H0 ;  /* 0x20000009ff587230 */ /* 0x000fe20000004100 */
[----:B------:R-:W-:Y:S01]  /*43a0*/  MOV R13, UR8 ;  /* 0x00000008000d7c02 */ /* 0x000fe20008000f00 */
[----:B------:R-:W-:Y:S01]  /*43b0*/  FMUL.FTZ R0, R111, R98 ;  /* 0x000000626f007220 */ /* 0x000fe20000410000 */
[----:B------:R-:W-:Y:S01]  /*43c0*/  FMUL.FTZ R96, R96, R109 ;  /* 0x0000006d60607220 */ /* 0x000fe20000410000 */
[----:B------:R-:W-:Y:S01]  /*43d0*/  FMUL.FTZ R134, R134, R97 ;  /* 0x0000006186867220 */ /* 0x000fe20000410000 */
[----:B------:R-:W-:Y:S01]  /*43e0*/  FMUL.FTZ R94, R94, R131 ;  /* 0x000000835e5e7220 */ /* 0x000fe20000410000 */
[----:B------:R-:W-:-:S04]  /*43f0*/  IMAD.WIDE.U32 R12, R54, 0x10, R12 ;  /* 0x00000010360c7825 */ /* 0x000fc800078e000c */
        /* <DEDUP_REMOVED lines=15> */
[----:B------:R-:W1:Y:S01]  /*44f0*/  LDS.128 R4, [R57] ;  /* 0x0000000039047984 */ /* 0x000e620000000c00 */
        /* <DEDUP_REMOVED lines=8> */
[----:B0-----:R-:W-:-:S02]  /*4580*/  HADD2.F32 R86, -RZ, R8.H0_H0 ;  /* 0x20000008ff567230 */ /* 0x001fc40000004100 */
[----:B------:R-:W-:Y:S01]  /*4590*/  FMUL.FTZ R126, R126, R2 ;  /* 0x000000027e7e7220 */ /* 0x000fe20000410000 */
[----:B------:R-:W-:Y:S02]  /*45a0*/  HADD2.F32 R85, -RZ, R8.H1_H1 ;  /* 0x30000008ff557230 */ /* 0x000fe40000004100 */
[----:B------:R-:W-:Y:S01]  /*45b0*/  FMUL.FTZ R123, R123, R29 ;  /* 0x0000001d7b7b7220 */ /* 0x000fe20000410000 */
[----:B------:R-:W-:Y:S02]  /*45c0*/  HADD2.F32 R87, -RZ, R9.H1_H1 ;  /* 0x30000009ff577230 */ /* 0x000fe40000004100 */
[----:B------:R-:W-:Y:S01]  /*45d0*/  FMUL.FTZ R124, R124, R100 ;  /* 0x000000647c7c7220 */ /* 0x000fe20000410000 */
[----:B------:R-:W0:Y:S01]  /*45e0*/  LDS.128 R8, [R57+0x200] ;  /* 0x0002000039087984 */ /* 0x000e220000000c00 */
[----:B------:R-:W-:Y:S02]  /*45f0*/  HADD2.F32 R84, -RZ, R15.H0_H0 ;  /* 0x2000000fff547230 */ /* 0x000fe40000004100 */
[----:B------:R-:W-:Y:S01]  /*4600*/  FMUL.FTZ R121, R121, R99 ;  /* 0x0000006379797220 */ /* 0x000fe20000410000 */
[----:B------:R-:W-:Y:S01]  /*4610*/  FMUL.FTZ R122, R122, R27 ;  /* 0x0000001b7a7a7220 */ /* 0x000fe20000410000 */
[----:B------:R-:W-:Y:S01]  /*4620*/  FMUL.FTZ R119, R119, R26 ;  /* 0x0000001a77777220 */ /* 0x000fe20000410000 */
[----:B------:R-:W-:Y:S01]  /*4630*/  FMUL.FTZ R120, R120, R93 ;  /* 0x0000005d78787220 */ /* 0x000fe20000410000 */
[----:B-1----:R1:W-:Y:S04]  /*4640*/  STG.E.128 desc[UR36][R12.64], R4 ;  /* 0x000000040c007986 */ /* 0x0023e8000c101d24 */
[----:B0-----:R0:W-:Y:S01]  /*4650*/  STG.E.128 desc[UR36][R12.64+0x200], R8 ;  /* 0x000200080c007986 */ /* 0x0011e2000c101d24 */
[----:B-1----:R-:W-:-:S04]  /*4660*/  FFMA.FTZ R4, R134, R77, R59 ;  /* 0x0000004d86047223 */ /* 0x002fc8000001003b */
[----:B------:R-:W-:-:S04]  /*4670*/  FFMA.FTZ R5, R131, R80, R4 ;  /* 0x0000005083057223 */ /* 0x000fc80000010004 */
[----:B------:R-:W-:Y:S01]  /*4680*/  FFMA.FTZ R106, R132, R79, R5 ;  /* 0x0000004f846a7223 */ /* 0x000fe20000010005 */
[----:B------:R-:W-:Y:S06]  /*4690*/  BRA.U !UP0, `(.L_x_5625) ;  /* 0x0000000108ac7547 */ /* 0x000fec000b800000 */
[----:B------:R-:W-:Y:S01]  /*46a0*/  BAR.SYNC.DEFER_BLOCKING 0x0 ;  /* 0x0000000000007b1d */ /* 0x000fe20000010000 */
        /* <DEDUP_REMOVED lines=42> */
.L_x_5625:
[----:B-1----:R-:W-:Y:S01]  /*4950*/  FFMA.FTZ R5, R129, R82, R106 ;  /* 0x0000005281057223 */ /* 0x002fe2000001006a */
[----:B------:R-:W1:Y:S01]  /*4960*/  LDCU UR8, c[0x0][0x38c] ;  /* 0x00007180ff0877ac */ /* 0x000e620008000800 */
        /* <DEDUP_REMOVED lines=12> */
[-C--:B------:R-:W-:Y:S01]  /*4a30*/  FMUL.FTZ R135, R0, R3.reuse ;  /* 0x0000000300877220 */ /* 0x080fe20000410000 */
[-C--:B------:R-:W-:Y:S01]  /*4a40*/  FMUL.FTZ R133, R134, R3.reuse ;  /* 0x0000000386857220 */ /* 0x080fe20000410000 */
[----:B------:R-:W-:Y:S01]  /*4a50*/  FFMA.FTZ R5, R125, R86, R2 ;  /* 0x000000567d057223 */ /* 0x000fe20000010002 */
[-C--:B------:R-:W-:Y:S01]  /*4a60*/  FMUL.FTZ R137, R131, R3.reuse ;  /* 0x0000000383897220 */ /* 0x080fe20000410000 */
[----:B------:R-:W-:Y:S01]  /*4a70*/  FMUL.FTZ R136, R132, R3 ;  /* 0x0000000384887220 */ /* 0x000fe20000410000 */
[----:B-1----:R-:W-:Y:S01]  /*4a80*/  UISETP.GE.AND UP0, UPT, UR8, 0x1, UPT ;  /* 0x000000010800788c */ /* 0x002fe2000bf06270 */
        /* <DEDUP_REMOVED lines=21> */
[----:B------:R-:W1:Y:S01]  /*4be0*/  LDC.64 R114, c[0x0][0x3e0] ;  /* 0x0000f800ff727b82 */ /* 0x000e620000000a00 */
[----:B------:R-:W-:Y:S01]  /*4bf0*/  UISETP.NE.AND UP0, UPT, UR22, 0x1, UPT ;  /* 0x000000011600788c */ /* 0x000fe2000bf05270 */
[----:B------:R-:W-:Y:S01]  /*4c00*/  IADD3 R28, P1, PT, R20, UR6, RZ ;  /* 0x00000006141c7c10 */ /* 0x000fe2000ff3e0ff */
[----:B------:R-:W-:Y:S01]  /*4c10*/  FMUL.FTZ R158, R78, R61 ;  /* 0x0000003d4e9e7220 */ /* 0x000fe20000410000 */
[----:B------:R-:W-:Y:S01]  /*4c20*/  FMUL.FTZ R157, R77, R62 ;  /* 0x0000003e4d9d7220 */ /* 0x000fe20000410000 */
[----:B------:R-:W-:Y:S01]  /*4c30*/  FMUL.FTZ R156, R80, R63 ;  /* 0x0000003f509c7220 */ /* 0x000fe20000410000 */
[----:B------:R-:W-:Y:S01]  /*4c40*/  FMUL.FTZ R155, R79, R64 ;  /* 0x000000404f9b7220 */ /* 0x000fe20000410000 */
[----:B------:R-:W-:Y:S01]  /*4c50*/  PLOP3.LUT P0, PT, PT, PT, UP0, 0x80, 0x8 ;  /* 0x000000000008781c */ /* 0x000fe20003f0f008 */
        /* <DEDUP_REMOVED lines=15> */
[----:B------:R-:W3:Y:S01]  /*4d50*/  LDCU UR47, c[0x0][0x394] ;  /* 0x00007280ff2f77ac */ /* 0x000ee20008000800 */
[----:B------:R-:W-:Y:S01]  /*4d60*/  IADD3.X R29, PT, PT, RZ, R56, RZ, P1, !PT ;  /* 0x00000038ff1d7210 */ /* 0x000fe20000ffe4ff */
[----:B------:R-:W4:Y:S01]  /*4d70*/  LDCU UR48, c[0x0][0x38c] ;  /* 0x00007180ff3077ac */ /* 0x000f220008000800 */
[----:B------:R-:W0:Y:S01]  /*4d80*/  LDCU UR39, c[0x0][0x388] ;  /* 0x00007100ff2777ac */ /* 0x000e220008000800 */
[----:B------:R-:W0:Y:S01]  /*4d90*/  LDCU.64 UR40, c[0x0][0x3c0] ;  /* 0x00007800ff2877ac */ /* 0x000e220008000a00 */
[----:B------:R-:W0:Y:S01]  /*4da0*/  LDCU.64 UR42, c[0x0][0x3a8] ;  /* 0x00007500ff2a77ac */ /* 0x000e220008000a00 */
[----:B------:R-:W0:Y:S01]  /*4db0*/  LDCU.64 UR44, c[0x0][0x540] ;  /* 0x0000a800ff2c77ac */ /* 0x000e220008000a00 */
[----:B------:R-:W0:Y:S01]  /*4dc0*/  LDCU.128 UR32, c[0x0][0x440] ;  /* 0x00008800ff2077ac */ /* 0x000e220008000c00 */
[----:B------:R-:W-:-:S05]  /*4dd0*/  UMOV UR8, URZ ;  /* 0x000000ff00087c82 */ /* 0x000fca0008000000 */
.L_x_5671:
[----:B01----:R-:W-:Y:S01]  /*4de0*/  IMAD.WIDE.U32 R4, R114, UR8, RZ ;  /* 0x0000000872047c25 */ /* 0x003fe2000f8e00ff */
        /* <DEDUP_REMOVED lines=23> */
[----:B--2---:R0:W2:Y:S01]  /*4f60*/  LDG.E R164, desc[UR36][R12.64] ;  /* 0x000000240ca47981 */ /* 0x0040a2000c1e1900 */
[----:B------:R-:W1:Y:S01]  /*4f70*/  S2UR UR11, SR_CgaCtaId ;  /* 0x00000000000b79c3 */ /* 0x000e620000008800 */
[----:B------:R-:W-:-:S04]  /*4f80*/  USHF.L.U32 UR46, UR22, 0x8, URZ ;  /* 0x00000008162e7899 */ /* 0x000fc800080006ff */
[----:B------:R-:W-:-:S04]  /*4f90*/  UIADD3 UR9, UPT, UPT, UR46, -0x100, URZ ;  /* 0xffffff002e097890 */ /* 0x000fc8000fffe0ff */
[----:B------:R-:W-:Y:S01]  /*4fa0*/  ULOP3.LUT UR9, UR9, 0x100, URZ, 0xc0, !UPT ;  /* 0x0000010009097892 */ /* 0x000fe2000f8ec0ff */
[C---:B------:R-:W-:Y:S01]  /*4fb0*/  ISETP.NE.AND P2, PT, R22.reuse, RZ, PT ;  /* 0x000000ff1600720c */ /* 0x040fe20003f45270 */
[----:B------:R-:W-:Y:S02]  /*4fc0*/  UMOV UR10, 0x400 ;  /* 0x00000400000a7882 */ /* 0x000fe40000000000 */
[----:B------:R-:W-:Y:S01]  /*4fd0*/  UIADD3 UR9, UPT, UPT, UR9, UR8, URZ ;  /* 0x0000000809097290 */ /* 0x000fe2000fffe0ff */
[----:B------:R-:W-:Y:S01]  /*4fe0*/  ISETP.NE.AND P1, PT, R22, 0x3f, PT ;  /* 0x0000003f1600780c */ /* 0x000fe20003f25270 */
[----:B-1----:R-:W-:Y:S01]  /*4ff0*/  ULEA UR10, UR11, UR10, 0x18 ;  /* 0x0000000a0b0a7291 */ /* 0x002fe2000f8ec0ff */
[----:B------:R-:W-:Y:S01]  /*5000*/  BSSY.RECONVERGENT B0, `(.L_x_5627) ;  /* 0x0000066000007945 */ /* 0x000fe20003800200 */
[----:B-----5:R1:W-:Y:S04]  /*5010*/  STS.128 [R57], R4 ;  /* 0x0000000439007388 */ /* 0x0203e80000000c00 */
[----:B---3--:R3:W-:Y:S01]  /*5020*/  STS.128 [R57+0x200], R8 ;  /* 0x0002000839007388 */ /* 0x0087e20000000c00 */
[----:B------:R-:W-:-:S03]  /*5030*/  NOP ;  /* 0x0000000000007918 */ /* 0x000fc60000000000 */
[----:B0-----:R-:W0:Y:S04]  /*5040*/  LDS.128 R12, [R58] ;  /* 0x000000003a0c7984 */ /* 0x001e280000000c00 */
        /* <DEDUP_REMOVED lines=19> */
[----:B---3--:R3:W4:Y:S02]  /*5180*/  MUFU.EX2 R10, R4 ;  /* 0x00000004000a7308 */ /* 0x0087240000000800 */
[----:B---3--:R-:W-:-:S06]  /*5190*/  SEL R4, R35, UR9, P2 ;  /* 0x0000000923047c07 */ /* 0x008fcc0009000000 */
[----:B------:R-:W3:Y:S01]  /*51a0*/  MUFU.EX2 R162, R162 ;  /* 0x000000a200a27308 */ /* 0x000ee20000000800 */
[--C-:B0-----:R-:W-:Y:S02]  /*51b0*/  HADD2.F32 R191, -RZ, R13.reuse.H0_H0 ;  /* 0x2000000dffbf7230 */ /* 0x101fe40000004100 */
[----:B------:R-:W-:Y:S01]  /*51c0*/  HADD2.F32 R193, -RZ, R13.H1_H1 ;  /* 0x3000000dffc17230 */ /* 0x000fe20000004100 */
[----:B------:R-:W-:Y:S01]  /*51d0*/  LEA R4, R4, UR10, 0x2 ;  /* 0x0000000a04047c11 */ /* 0x000fe2000f8e10ff */
[----:B-----5:R-:W-:-:S03]  /*51e0*/  HADD2.F32 R178, -RZ, R17.H0_H0 ;  /* 0x20000011ffb27230 */ /* 0x020fc60000004100 */
[----:B------:R-:W0:Y:S01]  /*51f0*/  MUFU.EX2 R163, R163 ;  /* 0x000000a300a37308 */ /* 0x000e220000000800 */
        /* <DEDUP_REMOVED lines=68> */
.L_x_5628:
[----:B------:R-:W-:-:S06]  /*5640*/  LEA R213, R22, UR10, 0x2 ;  /* 0x0000000a16d57c11 */ /* 0x000fcc000f8e10ff */
[----:B------:R-:W0:Y:S02]  /*5650*/  LDS R213, [R213+0x2514] ;  /* 0x00251400d5d57984 */ /* 0x000e240000000800 */
.L_x_5629:
[----:B------:R-:W-:Y:S05]  /*5660*/  BSYNC.RECONVERGENT B0 ;  /* 0x0000000000007941 */ /* 0x000fea0003800200 */
.L_x_5627:
        /* <DEDUP_REMOVED lines=78> */
.L_x_5689:
[----:B------:R-:W-:Y:S01]  /*5b50*/  ISETP.GE.AND P3, PT, R60, 0x10, PT ;  /* 0x000000103c00780c */ /* 0x000fe20003f66270 */
[----:B----4-:R-:W-:Y:S01]  /*5b60*/  FFMA.FTZ R4, R6, R4, R5 ;  /* 0x0000000406047223 */ /* 0x010fe20000010005 */
[----:B------:R-:W-:-:S04]  /*5b70*/  UMOV UR9, 0xffffffff ;  /* 0xffffffff00097882 */ /* 0x000fc80000000000 */
[----:B------:R-:W-:-:S07]  /*5b80*/  FSEL R7, R5, R4, !P3 ;  /* 0x0000000405077208 */ /* 0x000fce0005800000 */
[----:B--23--:R-:W-:Y:S01]  /*5b90*/  @P3 FMUL.FTZ R6, R6, R173 ;  /* 0x000000ad06063220 */ /* 0x00cfe20000410000 */
[----:B------:R-:W-:Y:S06]  /*5ba0*/  BRA.DIV UR9, `(.L_x_5632) ;  /* 0x0000003a097c7947 */ /* 0x000fec000b800000 */
.L_x_5692:
[----:B------:R-:W-:-:S03]  /*5bb0*/  UMOV UR9, 0xffffffff ;  /* 0xffffffff00097882 */ /* 0x000fc60000000000 */
[----:B------:R-:W-:Y:S05]  /*5bc0*/  BRA.DIV UR9, `(.L_x_5633) ;  /* 0x0000003a099c7947 */ /* 0x000fea000b800000 */
.L_x_5695:
[----:B------:R-:W-:-:S03]  /*5bd0*/  UMOV UR9, 0xffffffff ;  /* 0xffffffff00097882 */ /* 0x000fc60000000000 */
[----:B------:R-:W-:Y:S05]  /*5be0*/  BRA.DIV UR9, `(.L_x_5634) ;  /* 0x0000003a09bc7947 */ /* 0x000fea000b800000 */
[----:B------:R2:W3:Y:S04]  /*5bf0*/  SHFL.UP PT, R16, R6, 0x1, RZ ;  /* 0x0420000006107989 */ /* 0x0004e800000e00ff */
[----:B------:R2:W4:Y:S04]  /*5c00*/  SHFL.UP PT, R173, R7, 0x1, RZ ;  /* 0x0420000007ad7989 */ /* 0x00052800000e00ff */
[----:B-----5:R2:W0:Y:S04]  /*5c10*/  SHFL.IDX PT, R4, R8, RZ, 0x1f ;  /* 0x00001fff08047589 */ /* 0x02042800000e0000 */
[----:B------:R2:W0:Y:S02]  /*5c20*/  SHFL.IDX PT, R5, R9, RZ, 0x1f ;  /* 0x00001fff09057589 */ /* 0x00042400000e0000 */
.L_x_5701:
[----:B--2---:R-:W2:Y:S01]  /*5c30*/  LDS.64 R6, [R55+0x1900] ;  /* 0x0019000037067984 */ /* 0x004ea20000000a00 */
[C---:B0--34-:R-:W-:Y:S01]  /*5c40*/  @P2 FFMA.FTZ R5, R16.reuse, R5, R173 ;  /* 0x0000000510052223 */ /* 0x059fe200000100ad */
[----:B------:R-:W-:-:S03]  /*5c50*/  @P2 FMUL.FTZ R4, R16, R4 ;  /* 0x0000000410042220 */ /* 0x000fc60000410000 */
[-C--:B--2---:R-:W-:Y:S01]  /*5c60*/  FFMA.FTZ R7, R5, R6.reuse, R7 ;  /* 0x0000000605077223 */ /* 0x084fe20000010007 */
[----:B------:R-:W-:-:S05]  /*5c70*/  FMUL.FTZ R6, R4, R6 ;  /* 0x0000000604067220 */ /* 0x000fca0000410000 */
[----:B------:R3:W-:Y:S02]  /*5c80*/  STS.128 [R55+0x1900], R4 ;  /* 0x0019000437007388 */ /* 0x0007e40000000c00 */
.L_x_5630:
[----:B------:R-:W-:Y:S05]  /*5c90*/  WARPSYNC.ALL ;  /* 0x0000000000007948 */ /* 0x000fea0003800000 */
[----:B------:R-:W-:Y:S01]  /*5ca0*/  BAR.SYNC.DEFER_BLOCKING 0x0 ;  /* 0x0000000000007b1d */ /* 0x000fe20000010000 */
[C---:B0123--:R-:W-:Y:S01]  /*5cb0*/  FMUL.FTZ R4, R190.reuse, R213 ;  /* 0x000000d5be047220 */ /* 0x04ffe20000410000 */
[----:B------:R-:W-:Y:S01]  /*5cc0*/  FFMA.FTZ R5, R190, R200, R211 ;  /* 0x000000c8be057223 */ /* 0x000fe200000100d3 */
        /* <DEDUP_REMOVED lines=106> */
.L_x_5718:
        /* <DEDUP_REMOVED lines=8> */
.L_x_5635:
        /* <DEDUP_REMOVED lines=11> */
[----:B------:R-:W-:Y:S01]  /*64a0*/  FMUL.FTZ R199, R199, R16 ;  /* 0x00000010c7c77220 */ /* 0x000fe20000410000 */
[----:B------:R-:W-:Y:S01]  /*64b0*/  ISETP.NE.AND P1, PT, R22, RZ, PT ;  /* 0x000000ff1600720c */ /* 0x000fe20003f25270 */
[----:B------:R-:W-:Y:S01]  /*64c0*/  FMUL.FTZ R186, R186, R175 ;  /* 0x000000afbaba7220 */ /* 0x000fe20000410000 */
[----:B------:R-:W-:Y:S01]  /*64d0*/  FFMA.FTZ R191, R131, R191, R4 ;  /* 0x000000bf83bf7223 */ /* 0x000fe20000010004 */
[----:B------:R-:W-:Y:S01]  /*64e0*/  FMUL.FTZ R188, R188, R173 ;  /* 0x000000adbcbc7220 */ /* 0x000fe20000410000 */
[C---:B------:R-:W-:Y:S01]  /*64f0*/  FMUL.FTZ R6, R164.reuse, R219 ;  /* 0x000000dba4067220 */ /* 0x040fe20000410000 */
        /* <DEDUP_REMOVED lines=26> */
[C---:B------:R-:W-:Y:S01]  /*66a0*/  FMUL.FTZ R6, R164.reuse, R171 ;  /* 0x000000aba4067220 */ /* 0x040fe20000410000 */
[----:B------:R1:W-:Y:S01]  /*66b0*/  STS [R34+0x850], R7 ;  /* 0x0008500722007388 */ /* 0x0003e20000000800 */
[----:B------:R-:W-:Y:S01]  /*66c0*/  FMUL.FTZ R187, R131, R4 ;  /* 0x0000000483bb7220 */ /* 0x000fe20000410000 */
[C---:B------:R-:W-:Y:S01]  /*66d0*/  FMUL.FTZ R4, R164.reuse, R177 ;  /* 0x000000b1a4047220 */ /* 0x040fe20000410000 */
[----:B------:R-:W-:Y:S01]  /*66e0*/  P2R R186, PR, RZ, 0x2 ;  /* 0x00000002ffba7803 */ /* 0x000fe20000000000 */
[----:B------:R2:W-:Y:S01]  /*66f0*/  STS [R36+0x10], R9 ;  /* 0x0000100924007388 */ /* 0x0005e20000000800 */
[----:B------:R-:W-:Y:S03]  /*6700*/  BSSY.RECONVERGENT B0, `(.L_x_5637) ;  /* 0x0000044000007945 */ /* 0x000fe60003800200 */
[----:B------:R3:W-:Y:S01]  /*6710*/  STS [R36+0x8], R187 ;  /* 0x000008bb24007388 */ /* 0x0007e20000000800 */
[----:B-1----:R-:W-:Y:S01]  /*6720*/  FMUL.FTZ R7, R127, R4 ;  /* 0x000000047f077220 */ /* 0x002fe20000410000 */
[----:B------:R-:W-:-:S02]  /*6730*/  FMUL.FTZ R4, R164, R175 ;  /* 0x000000afa4047220 */ /* 0x000fc40000410000 */
[----:B------:R1:W-:Y:S01]  /*6740*/  STS [R36+0xc], R189 ;  /* 0x00000cbd24007388 */ /* 0x0003e20000000800 */
[----:B--2---:R-:W-:Y:S01]  /*6750*/  FMUL.FTZ R9, R123, R6 ;  /* 0x000000067b097220 */ /* 0x004fe20000410000 */
[C---:B------:R-:W-:Y:S02]  /*6760*/  FMUL.FTZ R6, R164.reuse, R168 ;  /* 0x000000a8a4067220 */ /* 0x040fe40000410000 */
[----:B------:R2:W-:Y:S01]  /*6770*/  STS [R36+0x18], R7 ;  /* 0x0000180724007388 */ /* 0x0005e20000000800 */
[----:B---3--:R-:W-:Y:S01]  /*6780*/  FMUL.FTZ R187, R125, R4 ;  /* 0x000000047dbb7220 */ /* 0x008fe20000410000 */
[C---:B------:R-:W-:Y:S02]  /*6790*/  FMUL.FTZ R4, R164.reuse, R179 ;  /* 0x000000b3a4047220 */ /* 0x040fe40000410000 */
[----:B------:R-:W-:Y:S01]  /*67a0*/  STS [R36+0x14], R191 ;  /* 0x000014bf24007388 */ /* 0x000fe20000000800 */
[----:B0-----:R-:W-:Y:S01]  /*67b0*/  FFMA.FTZ R200, R5, R213, R200 ;  /* 0x000000d505c87223 */ /* 0x001fe200000100c8 */
[C---:B------:R-:W-:Y:S01]  /*67c0*/  FMUL.FTZ R5, R164.reuse, R204 ;  /* 0x000000cca4057220 */ /* 0x040fe20000410000 */
[----:B-1----:R-:W-:Y:S01]  /*67d0*/  FMUL.FTZ R189, R164, R18 ;  /* 0x00000012a4bd7220 */ /* 0x002fe20000410000 */
[----:B------:R0:W-:Y:S01]  /*67e0*/  STS [R36+0x20], R187 ;  /* 0x000020bb24007388 */ /* 0x0001e20000000800 */
[----:B------:R-:W-:Y:S01]  /*67f0*/  FFMA.FTZ R190, R190, R200, R211 ;  /* 0x000000c8bebe7223 */ /* 0x000fe200000100d3 */
[----:B------:R-:W-:Y:S01]  /*6800*/  FMUL.FTZ R5, R134, R5 ;  /* 0x0000000586057220 */ /* 0x000fe20000410000 */
[----:B--2---:R-:W-:Y:S01]  /*6810*/  FMUL.FTZ R7, R121, R4 ;  /* 0x0000000479077220 */ /* 0x004fe20000410000 */
[----:B------:R-:W-:Y:S01]  /*6820*/  FMUL.FTZ R189, R120, R189 ;  /* 0x000000bd78bd7220 */ /* 0x000fe20000410000 */
[----:B------:R-:W-:Y:S01]  /*6830*/  FFMA.FTZ R198, R201, R190, R198 ;  /* 0x000000bec9c67223 */ /* 0x000fe200000100c6 */
[----:B------:R-:W-:Y:S03]  /*6840*/  STS [R36+0x24], R193 ;  /* 0x000024c124007388 */ /* 0x000fe60000000800 */
[----:B------:R-:W-:Y:S01]  /*6850*/  FFMA.FTZ R176, R176, R198, R209 ;  /* 0x000000c6b0b07223 */ /* 0x000fe200000100d1 */
[----:B------:R1:W-:Y:S01]  /*6860*/  STS [R36+0x4], R5 ;  /* 0x0000040524007388 */ /* 0x0003e20000000800 */
[----:B0-----:R-:W-:-:S02]  /*6870*/  FMUL.FTZ R187, R119, R6 ;  /* 0x0000000677bb7220 */ /* 0x001fc40000410000 */
[----:B------:R-:W-:Y:S01]  /*6880*/  FFMA.FTZ R196, R185, R176, R196 ;  /* 0x000000b0b9c47223 */ /* 0x000fe200000100c4 */
[----:B------:R-:W-:Y:S03]  /*6890*/  STS [R36+0x28], R9 ;  /* 0x0000280924007388 */ /* 0x000fe60000000800 */
[----:B------:R-:W-:Y:S01]  /*68a0*/  FFMA.FTZ R172, R172, R196, R207 ;  /* 0x000000c4acac7223 */ /* 0x000fe200000100cf */
[----:B------:R-:W-:Y:S01]  /*68b0*/  STS [R36+0x2c], R195 ;  /* 0x00002cc324007388 */ /* 0x000fe20000000800 */
[----:B-1----:R-:W-:Y:S02]  /*68c0*/  FMUL.FTZ R5, R164, R16 ;  /* 0x00000010a4057220 */ /* 0x002fe40000410000 */
[----:B------:R-:W-:Y:S01]  /*68d0*/  FFMA.FTZ R194, R183, R172, R194 ;  /* 0x000000acb7c27223 */ /* 0x000fe200000100c2 */
[----:B------:R0:W-:Y:S01]  /*68e0*/  STS [R36+0x30], R7 ;  /* 0x0000300724007388 */ /* 0x0001e20000000800 */
[----:B------:R-:W-:-:S02]  /*68f0*/  FMUL.FTZ R5, R128, R5 ;  /* 0x0000000580057220 */ /* 0x000fc40000410000 */
[----:B------:R-:W-:Y:S01]  /*6900*/  FFMA.FTZ R10, R10, R194, R205 ;  /* 0x000000c20a0a7223 */ /* 0x000fe200000100cd */
[----:B------:R-:W-:Y:S03]  /*6910*/  STS [R36+0x38], R187 ;  /* 0x000038bb24007388 */ /* 0x000fe60000000800 */
[----:B------:R-:W-:Y:S01]  /*6920*/  FFMA.FTZ R192, R167, R10, R192 ;  /* 0x0000000aa7c07223 */ /* 0x000fe200000100c0 */
[----:B------:R1:W-:Y:S01]  /*6930*/  STS [R36+0x1c], R5 ;  /* 0x00001c0524007388 */ /* 0x0003e20000000800 */
[----:B0-----:R-:W-:-:S04]  /*6940*/  IMAD.WIDE.U32 R6, R26, UR8, R28 ;  /* 0x000000081a067c25 */ /* 0x001fc8000f8e001c */
[----:B------:R-:W-:Y:S01]  /*6950*/  FFMA.FTZ R166, R166, R192, R203 ;  /* 0x000000c0a6a67223 */ /* 0x000fe200000100cb */
[----:B------:R0:W-:Y:S03]  /*6960*/  STS [R36+0x3c], R189 ;  /* 0x00003cbd24007388 */ /* 0x0001e60000000800 */
[----:B------:R-:W-:Y:S01]  /*6970*/  FFMA.FTZ R184, R165, R166, R184 ;  /* 0x000000a6a5b87223 */ /* 0x000fe200000100b8 */
[----:B------:R-:W-:Y:S01]  /*6980*/  LEA R4, P1, R6, UR44, 0x2 ;  /* 0x0000002c06047c11 */ /* 0x000fe2000f8210ff */
[----:B-1----:R-:W-:Y:S02]  /*6990*/  FMUL.FTZ R5, R164, R170 ;  /* 0x000000aaa4057220 */ /* 0x002fe40000410000 */
[----:B------:R-:W-:Y:S02]  /*69a0*/  FFMA.FTZ R164, R2, R184, R169 ;  /* 0x000000b802a47223 */ /* 0x000fe400000100a9 */
[----:B------:R-:W-:Y:S01]  /*69b0*/  FMUL.FTZ R185, R122, R5 ;  /* 0x000000057ab97220 */ /* 0x000fe20000410000 */
[----:B------:R-:W-:Y:S01]  /*69c0*/  FFMA.FTZ R5, R123, R178, R188 ;  /* 0x000000b27b057223 */ /* 0x000fe200000100bc */
[----:B------:R-:W-:-:S03]  /*69d0*/  FFMA.FTZ R14, R161, R164, R14 ;  /* 0x000000a4a10e7223 */ /* 0x000fc6000001000e */
[----:B------:R0:W-:Y:S01]  /*69e0*/  STS [R36+0x34], R185 ;  /* 0x000034b924007388 */ /* 0x0001e20000000800 */
[----:B------:R-:W-:Y:S01]  /*69f0*/  FFMA.FTZ R180, R124, R180, R5 ;  /* 0x000000b47cb47223 */ /* 0x000fe20000010005 */
[----:B------:R-:W-:Y:S01]  /*6a00*/  IMAD R5, R27, UR8, R7 ;  /* 0x000000081b057c24 */ /* 0x000fe2000f8e0207 */
[----:B------:R-:W-:Y:S01]  /*6a10*/  MOV R7, UR39 ;  /* 0x0000002700077c02 */ /* 0x000fe20008000f00 */
[----:B------:R-:W-:Y:S01]  /*6a20*/  BAR.SYNC.DEFER_BLOCKING 0x0 ;  /* 0x0000000000007b1d */ /* 0x000fe20000010000 */
[----:B------:R-:W-:Y:S01]  /*6a30*/  FFMA.FTZ R9, R121, R174, R180 ;  /* 0x000000ae79097223 */ /* 0x000fe200000100b4 */
[----:B------:R-:W-:Y:S01]  /*6a40*/  FFMA.FTZ R160, R160, R14, R15 ;  /* 0x0000000ea0a07223 */ /* 0x000fe2000001000f */
[----:B------:R-:W-:Y:S02]  /*6a50*/  IADD3 R169, PT, PT, R7, -UR6, -R22 ;  /* 0x8000000607a97c10 */ /* 0x000fe4000fffe816 */
[----:B------:R-:W-:Y:S01]  /*6a60*/  LEA.HI.X R5, R6, UR45, R5, 0x2, P1 ;  /* 0x0000002d06057c11 */ /* 0x000fe200088f1405 */
[----:B------:R-:W-:Y:S01]  /*6a70*/  FFMA.FTZ R2, R122, R17, R9 ;  /* 0x000000117a027223 */ /* 0x000fe20000010009 */
[----:B------:R-:W-:Y:S01]  /*6a80*/  ISETP.GE.AND P1, PT, R169, 0x1, PT ;  /* 0x00000001a900780c */ /* 0x000fe20003f26270 */
[----:B------:R-:W-:Y:S01]  /*6a90*/  FFMA.FTZ R12, R163, R160, R12 ;  /* 0x000000a0a30c7223 */ /* 0x000fe2000001000c */
[----:B------:R-:W-:Y:S01]  /*6aa0*/  ISETP.GE.AND P2, PT, R169, 0x41, PT ;  /* 0x00000041a900780c */ /* 0x000fe20003f46270 */
[----:B------:R-:W-:Y:S01]  /*6ab0*/  FFMA.FTZ R13, R119, R13, R2 ;  /* 0x0000000d770d7223 */ /* 0x000fe20000010002 */
[----:B------:R-:W-:-:S02]  /*6ac0*/  ISETP.GE.AND P3, PT, R169, 0x81, PT ;  /* 0x00000081a900780c */ /* 0x000fc40003f66270 */
[----:B------:R-:W-:Y:S01]  /*6ad0*/  ISETP.GE.AND P4, PT, R169, 0xc1, PT ;  /* 0x000000c1a900780c */ /* 0x000fe20003f86270 */
[----:B------:R0:W1:Y:S06]  /*6ae0*/  LDS R183, [R38+0x950] ;  /* 0x0009500026b77984 */ /* 0x00006c0000000800 */
[----:B------:R-:W-:Y:S06]  /*6af0*/  @!P1 BRA `(.L_x_5638) ;  /* 0x0000000000109947 */ /* 0x000fec0003800000 */
[----:B------:R-:W-:-:S04]  /*6b00*/  LEA.HI R2, R22, R22, RZ, 0x1b ;  /* 0x0000001616027211 */ /* 0x000fc800078fd8ff */
[----:B------:R-:W-:-:S05]  /*6b10*/  LEA R2, R2, UR10, 0x2 ;  /* 0x0000000a02027c11 */ /* 0x000fca000f8e10ff */
[----:B------:R-:W2:Y:S04]  /*6b20*/  LDS R7, [R2+0x850] ;  /* 0x0008500002077984 */ /* 0x000ea80000000800 */
[----:B--2---:R2:W-:Y:S02]  /*6b30*/  REDG.E.ADD.F32.FTZ.RN.STRONG.GPU desc[UR36][R4.64], R7 ;  /* 0x00000007040079a6 */ /* 0x0045e4000c12f324 */
.L_x_5638:
[----:B------:R-:W-:Y:S05]  /*6b40*/  BSYNC.RECONVERGENT B0 ;  /* 0x0000000000007941 */ /* 0x000fea0003800200 */
.L_x_5637:
[----:B------:R-:W-:Y:S04]  /*6b50*/  BSSY.RECONVERGENT B0, `(.L_x_5639) ;  /* 0x0000003000007945 */ /* 0x000fe80003800200 */
[----:B------:R-:W-:Y:S05]  /*6b60*/  @!P2 BRA `(.L_x_5640) ;  /* 0x000000000004a947 */ /* 0x000fea0003800000 */
[----:B-1----:R3:W-:Y:S02]  /*6b70*/  REDG.E.ADD.F32.FTZ.RN.STRONG.GPU desc[UR36][R4.64+0x100], R183 ;  /* 0x000100b7040079a6 */ /* 0x0027e4000c12f324 */
.L_x_5640:
[----:B------:R-:W-:Y:S05]  /*6b80*/  BSYNC.RECONVERGENT B0 ;  /* 0x0000000000007941 */ /* 0x000fea0003800200 */
.L_x_5639:
[----:B--2---:R2:W4:Y:S01]  /*6b90*/  LDS R7, [R40+0xa50] ;  /* 0x000a500028077984 */ /* 0x0045220000000800 */
[----:B------:R-:W-:Y:S04]  /*6ba0*/  BSSY.RECONVERGENT B0, `(.L_x_5641) ;  /* 0x0000003000007945 */ /* 0x000fe80003800200 */
[----:B------:R-:W-:Y:S05]  /*6bb0*/  @!P3 BRA `(.L_x_5642) ;  /* 0x000000000004b947 */ /* 0x000fea0003800000 */
[----:B----4-:R4:W-:Y:S02]  /*6bc0*/  REDG.E.ADD.F32.FTZ.RN.STRONG.GPU desc[UR36][R4.64+0x200], R7 ;  /* 0x00020007040079a6 */ /* 0x0109e4000c12f324 */
.L_x_5642:
[----:B------:R-:W-:Y:S05]  /*6bd0*/  BSYNC.RECONVERGENT B0 ;  /* 0x0000000000007941 */ /* 0x000fea0003800200 */
.L_x_5641:
[----:B----4-:R4:W0:Y:S01]  /*6be0*/  LDS R7, [R41+0xb50] ;  /* 0x000b500029077984 */ /* 0x0108220000000800 */
[----:B------:R-:W-:Y:S01]  /*6bf0*/  BSSY.RECONVERGENT B0, `(.L_x_5643) ;  /* 0x0000004000007945 */ /* 0x000fe20003800200 */
[----:B------:R-:W-:-:S03]  /*6c00*/  FMUL.FTZ R8, R19, R18 ;  /* 0x0000001213087220 */ /* 0x000fc60000410000 */
[----:B------:R-:W-:Y:S05]  /*6c10*/  @!P4 BRA `(.L_x_5644) ;  /* 0x000000000004c947 */ /* 0x000fea0003800000 */
[----:B0-----:R0:W-:Y:S02]  /*6c20*/  REDG.E.ADD.F32.FTZ.RN.STRONG.GPU desc[UR36][R4.64+0x300], R7 ;  /* 0x00030007040079a6 */ /* 0x0011e4000c12f324 */
.L_x_5644:
[----:B------:R-:W-:Y:S05]  /*6c30*/  BSYNC.RECONVERGENT B0 ;  /* 0x0000000000007941 */ /* 0x000fea0003800200 */
.L_x_5643:
        /* <DEDUP_REMOVED lines=12> */
.L_x_5646:
[----:B------:R-:W-:Y:S05]  /*6d00*/  BSYNC.RECONVERGENT B0 ;  /* 0x0000000000007941 */ /* 0x000fea0003800200 */
.L_x_5645:
[----:B0-----:R0:W0:Y:S01]  /*6d10*/  LDS R7, [R43+0xd50] ;  /* 0x000d50002b077984 */ /* 0x0010220000000800 */
[----:B------:R-:W-:Y:S01]  /*6d20*/  BSSY.RECONVERGENT B0, `(.L_x_5647) ;  /* 0x0000005000007945 */ /* 0x000fe20003800200 */
[----:B------:R-:W-:Y:S01]  /*6d30*/  FADD.FTZ R215, -R158, R215 ;  /* 0x000000d79ed77221 */ /* 0x000fe20000010100 */
[----:B------:R-:W-:Y:S02]  /*6d40*/  FMUL.FTZ R2, R162, R61 ;  /* 0x0000003da2027220 */ /* 0x000fe40000410000 */
[----:B------:R-:W-:Y:S05]  /*6d50*/  @!P1 BRA `(.L_x_5648) ;  /* 0x0000000000049947 */ /* 0x000fea0003800000 */
[----:B0-----:R0:W-:Y:S02]  /*6d60*/  REDG.E.ADD.F32.FTZ.RN.STRONG.GPU desc[UR36][R4.64+0x500], R7 ;  /* 0x00050007040079a6 */ /* 0x0011e4000c12f324 */
.L_x_5648:
[----:B------:R-:W-:Y:S05]  /*6d70*/  BSYNC.RECONVERGENT B0 ;  /* 0x0000000000007941 */ /* 0x000fea0003800200 */
.L_x_5647:
[----:B------:R1:W1:Y:S01]  /*6d80*/  LDS R11, [R44+0xe50] ;  /* 0x000e50002c0b7984 */ /* 0x0002620000000800 */
[----:B------:R-:W-:Y:S01]  /*6d90*/  BSSY.RECONVERGENT B0, `(.L_x_5649) ;  /* 0x0000006000007945 */ /* 0x000fe20003800200 */
[----:B0-----:R-:W-:Y:S01]  /*6da0*/  FADD.FTZ R7, -R157, R204 ;  /* 0x000000cc9d077221 */ /* 0x001fe20000010100 */
[----:B------:R-:W-:Y:S01]  /*6db0*/  FMUL.FTZ R6, R12, R62 ;  /* 0x0000003e0c067220 */ /* 0x000fe20000410000 */
[----:B------:R-:W-:Y:S01]  /*6dc0*/  FFMA.FTZ R9, R2, R215, RZ ;  /* 0x000000d702097223 */ /* 0x000fe200000100ff */
[----:B------:R-:W-:Y:S06]  /*6dd0*/  @!P2 BRA `(.L_x_5650) ;  /* 0x000000000004a947 */ /* 0x000fec0003800000 */
[----:B-1----:R0:W-:Y:S02]  /*6de0*/  REDG.E.ADD.F32.FTZ.RN.STRONG.GPU desc[UR36][R4.64+0x600], R11 ;  /* 0x0006000b040079a6 */ /* 0x0021e4000c12f324 */
.L_x_5650:
[----:B------:R-:W-:Y:S05]  /*6df0*/  BSYNC.RECONVERGENT B0 ;  /* 0x0000000000007941 */ /* 0x000fea0003800200 */
.L_x_5649:
[----:B01----:R-:W-:Y:S01]  /*6e00*/  FFMA.FTZ R11, R6, R7, R9 ;  /* 0x00000007060b7223 */ /* 0x003fe20000010009 */
[----:B------:R-:W-:Y:S01]  /*6e10*/  BSSY.RECONVERGENT B0, `(.L_x_5651) ;  /* 0x0000006000007945 */ /* 0x000fe20003800200 */
[----:B------:R0:W1:Y:S01]  /*6e20*/  LDS R9, [R45+0xf50] ;  /* 0x000f50002d097984 */ /* 0x0000620000000800 */
[----:B------:R-:W-:Y:S01]  /*6e30*/  FADD.FTZ R217, -R156, R217 ;  /* 0x000000d99cd97221 */ /* 0x000fe20000010100 */
[----:B------:R-:W-:Y:S01]  /*6e40*/  FMUL.FTZ R174, R160, R63 ;  /* 0x0000003fa0ae7220 */ /* 0x000fe20000410000 */
[----:B------:R-:W-:Y:S06]  /*6e50*/  @!P3 BRA `(.L_x_5652) ;  /* 0x000000000004b947 */ /* 0x000fec0003800000 */
[----:B-1----:R1:W-:Y:S02]  /*6e60*/  REDG.E.ADD.F32.FTZ.RN.STRONG.GPU desc[UR36][R4.64+0x700], R9 ;  /* 0x00070009040079a6 */ /* 0x0023e4000c12f324 */
.L_x_5652:
[----:B------:R-:W-:Y:S05]  /*6e70*/  BSYNC.RECONVERGENT B0 ;  /* 0x0000000000007941 */ /* 0x000fea0003800200 */
.L_x_5651:
[----:B------:R-:W-:Y:S01]  /*6e80*/  FFMA.FTZ R180, R174, R217, R11 ;  /* 0x000000d9aeb47223 */ /* 0x000fe2000001000b */
[----:B------:R-:W-:Y:S01]  /*6e90*/  BSSY.RECONVERGENT B0, `(.L_x_5653) ;  /* 0x0000006000007945 */ /* 0x000fe20003800200 */
[----:B------:R0:W0:Y:S01]  /*6ea0*/  LDS R11, [R53+0x1050] ;  /* 0x00105000350b7984 */ /* 0x0000220000000800 */
[----:B------:R-:W-:Y:S01]  /*6eb0*/  FADD.FTZ R206, -R155, R206 ;  /* 0x000000ce9bce7221 */ /* 0x000fe20000010100 */
[----:B-1----:R-:W-:Y:S01]  /*6ec0*/  FMUL.FTZ R9, R14, R64 ;  /* 0x000000400e097220 */ /* 0x002fe20000410000 */
[----:B------:R-:W-:Y:S06]  /*6ed0*/  @!P4 BRA `(.L_x_5654) ;  /* 0x000000000004c947 */ /* 0x000fec0003800000 */
[----:B0-----:R1:W-:Y:S02]  /*6ee0*/  REDG.E.ADD.F32.FTZ.RN.STRONG.GPU desc[UR36][R4.64+0x800], R11 ;  /* 0x0008000b040079a6 */ /* 0x0013e4000c12f324 */
.L_x_5654:
[----:B------:R-:W-:Y:S05]  /*6ef0*/  BSYNC.RECONVERGENT B0 ;  /* 0x0000000000007941 */ /* 0x000fea0003800200 */
.L_x_5653:
[----:B------:R2:W2:Y:S01]  /*6f00*/  LDS R13, [R46+0x1150] ;  /* 0x001150002e0d7984 */ /* 0x0004a20000000800 */
[----:B------:R-:W-:Y:S01]  /*6f10*/  BSSY.RECONVERGENT B0, `(.L_x_5655) ;  /* 0x0000006000007945 */ /* 0x000fe20003800200 */
[----:B------:R-:W-:Y:S01]  /*6f20*/  FADD.FTZ R178, -R154, R219 ;  /* 0x000000db9ab27221 */ /* 0x000fe20000010100 */
[----:B01----:R-:W-:Y:S01]  /*6f30*/  FMUL.FTZ R11, R164, R65 ;  /* 0x00000041a40b7220 */ /* 0x003fe20000410000 */
[----:B------:R-:W-:Y:S01]  /*6f40*/  FFMA.FTZ R182, R9, R206, R180 ;  /* 0x000000ce09b67223 */ /* 0x000fe200000100b4 */
[----:B------:R-:W-:Y:S06]  /*6f50*/  @!P5 BRA `(.L_x_5656) ;  /* 0x000000000004d947 */ /* 0x000fec0003800000 */
[----:B--2---:R0:W-:Y:S02]  /*6f60*/  REDG.E.ADD.F32.FTZ.RN.STRONG.GPU desc[UR36][R4.64+0x900], R13 ;  /* 0x0009000d040079a6 */ /* 0x0041e4000c12f324 */
.L_x_5656:
[----:B------:R-:W-:Y:S05]  /*6f70*/  BSYNC.RECONVERGENT B0 ;  /* 0x0000000000007941 */ /* 0x000fea0003800200 */
.L_x_5655:
[----:B0-2---:R-:W-:Y:S01]  /*6f80*/  FADD.FTZ R13, -R153, R202 ;  /* 0x000000ca990d7221 */ /* 0x005fe20000010100 */
[----:B------:R-:W-:Y:S01]  /*6f90*/  FMUL.FTZ R180, R184, R66 ;  /* 0x00000042b8b47220 */ /* 0x000fe20000410000 */
[----:B------:R-:W-:Y:S01]  /*6fa0*/  FFMA.FTZ R15, R11, R178, R182 ;  /* 0x000000b20b0f7223 */ /* 0x000fe200000100b6 */
[----:B------:R-:W-:Y:S01]  /*6fb0*/  FADD.FTZ R17, -R151, R16 ;  /* 0x0000001097117221 */ /* 0x000fe20000010100 */
[----:B------:R-:W-:Y:S01]  /*6fc0*/  FADD.FTZ R177, -R152, R177 ;  /* 0x000000b198b17221 */ /* 0x000fe20000010100 */
[----:B------:R-:W-:Y:S01]  /*6fd0*/  FMUL.FTZ R16, R166, R67 ;  /* 0x00000043a6107220 */ /* 0x000fe20000410000 */
[----:B------:R-:W-:Y:S01]  /*6fe0*/  FFMA.FTZ R15, R180, R13, R15 ;  /* 0x0000000db40f7223 */ /* 0x000fe2000001000f */
[----:B------:R-:W-:Y:S01]  /*6ff0*/  FMUL.FTZ R19, R192, R68 ;  /* 0x00000044c0137220 */ /* 0x000fe20000410000 */
[----:B------:R-:W-:Y:S01]  /*7000*/  ISETP.GE.AND P6, PT, R169, 0x281, PT ;  /* 0x00000281a900780c */ /* 0x000fe20003fc6270 */
[----:B------:R-:W-:Y:S01]  /*7010*/  FADD.FTZ R175, -R150, R175 ;  /* 0x000000af96af7221 */ /* 0x000fe20000010100 */
[----:B------:R-:W-:Y:S01]  /*7020*/  FFMA.FTZ R182, R16, R177, R15 ;  /* 0x000000b110b67223 */ /* 0x000fe2000001000f */
[----:B------:R-:W-:Y:S01]  /*7030*/  FMUL.FTZ R161, R10, R69 ;  /* 0x000000450aa17220 */ /* 0x000fe20000410000 */
[----:B------:R0:W1:Y:S01]  /*7040*/  LDS R15, [R47+0x1250] ;  /* 0x001250002f0f7984 */ /* 0x0000620000000800 */
[----:B------:R-:W-:Y:S01]  /*7050*/  FADD.FTZ R173, -R149, R173 ;  /* 0x000000ad95ad7221 */ /* 0x000fe20000010100 */
[----:B------:R-:W-:Y:S01]  /*7060*/  FFMA.FTZ R182, R19, R17, R182 ;  /* 0x0000001113b67223 */ /* 0x000fe200000100b6 */
[----:B------:R-:W-:Y:S01]  /*7070*/  FMUL.FTZ R163, R194, R70 ;  /* 0x00000046c2a37220 */ /* 0x000fe20000410000 */
[----:B------:R-:W-:Y:S01]  /*7080*/  FADD.FTZ R171, -R148, R171 ;  /* 0x000000ab94ab7221 */ /* 0x000fe20000010100 */
[----:B------:R-:W-:Y:S01]  /*7090*/  FMUL.FTZ R165, R172, R71 ;  /* 0x00000047aca57220 */ /* 0x000fe20000410000 */
[----:B------:R-:W-:Y:S01]  /*70a0*/  FFMA.FTZ R182, R161, R175, R182 ;  /* 0x000000afa1b67223 */ /* 0x000fe200000100b6 */
[----:B------:R-:W-:Y:S01]  /*70b0*/  BSSY.RECONVERGENT B0, `(.L_x_5657) ;  /* 0x000000c000007945 */ /* 0x000fe20003800200 */
[----:B------:R-:W-:Y:S01]  /*70c0*/  FADD.FTZ R181, -R147, R181 ;  /* 0x000000b593b57221 */ /* 0x000fe20000010100 */
[----:B------:R-:W-:Y:S01]  /*70d0*/  ISETP.GE.AND P1, PT, R169, 0x2c1, PT ;  /* 0x000002c1a900780c */ /* 0x000fe20003f26270 */
[----:B------:R-:W-:Y:S01]  /*70e0*/  FFMA.FTZ R182, R163, R173, R182 ;  /* 0x000000ada3b67223 */ /* 0x000fe200000100b6 */
[C---:B------:R-:W-:Y:S01]  /*70f0*/  ISETP.GE.AND P2, PT, R169.reuse, 0x301, PT ;  /* 0x00000301a900780c */ /* 0x040fe20003f46270 */
[----:B------:R-:W-:Y:S01]  /*7100*/  FMUL.FTZ R167, R196, R72 ;  /* 0x00000048c4a77220 */ /* 0x000fe20000410000 */
[----:B------:R-:W-:Y:S01]  /*7110*/  ISETP.GE.AND P3, PT, R169, 0x341, PT ;  /* 0x00000341a900780c */ /* 0x000fe20003f66270 */
[----:B------:R-:W-:Y:S01]  /*7120*/  FFMA.FTZ R182, R165, R171, R182 ;  /* 0x000000aba5b67223 */ /* 0x000fe200000100b6 */
[----:B------:R-:W-:-:S02]  /*7130*/  ISETP.GE.AND P4, PT, R169, 0x381, PT ;  /* 0x00000381a900780c */ /* 0x000fc40003f86270 */
[----:B------:R-:W-:Y:S01]  /*7140*/  ISETP.GE.AND P5, PT, R169, 0x3c1, PT ;  /* 0x000003c1a900780c */ /* 0x000fe20003fa6270 */
[----:B0-----:R-:W-:-:S12]  /*7150*/  @!P6 BRA `(.L_x_5658) ;  /* 0x000000000004e947 */ /* 0x001fd80003800000 */
[----:B-1----:R0:W-:Y:S02]  /*7160*/  REDG.E.ADD.F32.FTZ.RN.STRONG.GPU desc[UR36][R4.64+0xa00], R15 ;  /* 0x000a000f040079a6 */ /* 0x0021e4000c12f324 */
.L_x_5658:
[----:B------:R-:W-:Y:S05]  /*7170*/  BSYNC.RECONVERGENT B0 ;  /* 0x0000000000007941 */ /* 0x000fea0003800200 */
.L_x_5657:
[----:B01----:R0:W1:Y:S01]  /*7180*/  LDS R15, [R48+0x1350] ;  /* 0x00135000300f7984 */ /* 0x0030620000000800 */
[----:B------:R-:W-:Y:S01]  /*7190*/  BSSY.RECONVERGENT B0, `(.L_x_5659) ;  /* 0x0000006000007945 */ /* 0x000fe20003800200 */
[----:B------:R-:W-:Y:S01]  /*71a0*/  FADD.FTZ R179, -R146, R179 ;  /* 0x000000b392b37221 */ /* 0x000fe20000010100 */
[----:B------:R-:W-:Y:S01]  /*71b0*/  FMUL.FTZ R169, R176, R73 ;  /* 0x00000049b0a97220 */ /* 0x000fe20000410000 */
[----:B------:R-:W-:Y:S01]  /*71c0*/  FFMA.FTZ R182, R167, R181, R182 ;  /* 0x000000b5a7b67223 */ /* 0x000fe200000100b6 */
[----:B------:R-:W-:Y:S06]  /*71d0*/  @!P1 BRA `(.L_x_5660) ;  /* 0x0000000000049947 */ /* 0x000fec0003800000 */
[----:B-1----:R2:W-:Y:S02]  /*71e0*/  REDG.E.ADD.F32.FTZ.RN.STRONG.GPU desc[UR36][R4.64+0xb00], R15 ;  /* 0x000b000f040079a6 */ /* 0x0025e4000c12f324 */
.L_x_5660:
[----:B------:R-:W-:Y:S05]  /*71f0*/  BSYNC.RECONVERGENT B0 ;  /* 0x0000000000007941 */ /* 0x000fea0003800200 */
.L_x_5659:
[----:B-12---:R1:W2:Y:S01]  /*7200*/  LDS R15, [R49+0x1450] ;  /* 0x00145000310f7984 */ /* 0x0062a20000000800 */
[----:B------:R-:W-:Y:S01]  /*7210*/  BSSY.RECONVERGENT B0, `(.L_x_5661) ;  /* 0x0000006000007945 */ /* 0x000fe20003800200 */
[----:B------:R-:W-:Y:S01]  /*7220*/  FADD.FTZ R170, -R145, R170 ;  /* 0x000000aa91aa7221 */ /* 0x000fe20000010100 */
[----:B---3--:R-:W-:Y:S01]  /*7230*/  FMUL.FTZ R183, R198, R74 ;  /* 0x0000004ac6b77220 */ /* 0x008fe20000410000 */
[----:B------:R-:W-:Y:S01]  /*7240*/  FFMA.FTZ R182, R169, R179, R182 ;  /* 0x000000b3a9b67223 */ /* 0x000fe200000100b6 */
[----:B------:R-:W-:Y:S06]  /*7250*/  @!P2 BRA `(.L_x_5662) ;  /* 0x000000000004a947 */ /* 0x000fec0003800000 */
[----:B--2---:R3:W-:Y:S02]  /*7260*/  REDG.E.ADD.F32.FTZ.RN.STRONG.GPU desc[UR36][R4.64+0xc00], R15 ;  /* 0x000c000f040079a6 */ /* 0x0047e4000c12f324 */
.L_x_5662:
[----:B------:R-:W-:Y:S05]  /*7270*/  BSYNC.RECONVERGENT B0 ;  /* 0x0000000000007941 */ /* 0x000fea0003800200 */
.L_x_5661:
[----:B--23--:R2:W3:Y:S01]  /*7280*/  LDS R15, [R50+0x1550] ;  /* 0x00155000320f7984 */ /* 0x00c4e20000000800 */
[----:B------:R-:W-:Y:S01]  /*7290*/  BSSY.RECONVERGENT B0, `(.L_x_5663) ;  /* 0x0000006000007945 */ /* 0x000fe20003800200 */
[----:B------:R-:W-:Y:S01]  /*72a0*/  FADD.FTZ R168, -R144, R168 ;  /* 0x000000a890a87221 */ /* 0x000fe20000010100 */
[----:B------:R-:W-:Y:S01]  /*72b0*/  FMUL.FTZ R185, R190, R75 ;  /* 0x0000004bbeb97220 */ /* 0x000fe20000410000 */
[----:B------:R-:W-:Y:S01]  /*72c0*/  FFMA.FTZ R182, R183, R170, R182 ;  /* 0x000000aab7b67223 */ /* 0x000fe200000100b6 */
[----:B------:R-:W-:Y:S06]  /*72d0*/  @!P3 BRA `(.L_x_5664) ;  /* 0x000000000004b947 */ /* 0x000fec0003800000 */
[----:B---3--:R3:W-:Y:S02]  /*72e0*/  REDG.E.ADD.F32.FTZ.RN.STRONG.GPU desc[UR36][R4.64+0xd00], R15 ;  /* 0x000d000f040079a6 */ /* 0x0087e4000c12f324 */
.L_x_5664:
[----:B------:R-:W-:Y:S05]  /*72f0*/  BSYNC.RECONVERGENT B0 ;  /* 0x0000000000007941 */ /* 0x000fea0003800200 */
.L_x_5663:
[----:B---3--:R3:W0:Y:S01]  /*7300*/  LDS R15, [R51+0x1650] ;  /* 0x00165000330f7984 */ /* 0x0086220000000800 */
[----:B------:R-:W-:Y:S01]  /*7310*/  BSSY.RECONVERGENT B0, `(.L_x_5665) ;  /* 0x0000006000007945 */ /* 0x000fe20003800200 */
[----:B------:R-:W-:Y:S01]  /*7320*/  FADD.FTZ R18, -R143, R18 ;  /* 0x000000128f127221 */ /* 0x000fe20000010100 */
[----:B------:R-:W-:Y:S01]  /*7330*/  FMUL.FTZ R187, R200, R76 ;  /* 0x0000004cc8bb7220 */ /* 0x000fe20000410000 */
[----:B------:R-:W-:Y:S01]  /*7340*/  FFMA.FTZ R182, R185, R168, R182 ;  /* 0x000000a8b9b67223 */ /* 0x000fe200000100b6 */
[----:B------:R-:W-:Y:S06]  /*7350*/  @!P4 BRA `(.L_x_5666) ;  /* 0x000000000004c947 */ /* 0x000fec0003800000 */
[----:B0-----:R0:W-:Y:S02]  /*7360*/  REDG.E.ADD.F32.FTZ.RN.STRONG.GPU desc[UR36][R4.64+0xe00], R15 ;  /* 0x000e000f040079a6 */ /* 0x0011e4000c12f324 */
.L_x_5666:
[----:B------:R-:W-:Y:S05]  /*7370*/  BSYNC.RECONVERGENT B0 ;  /* 0x0000000000007941 */ /* 0x000fea0003800200 */
.L_x_5665:
[----:B------:R1:W1:Y:S01]  /*7380*/  LDS R189, [R52+0x1750] ;  /* 0x0017500034bd7984 */ /* 0x0002620000000800 */
[----:B------:R-:W-:Y:S01]  /*7390*/  BSSY.RECONVERGENT B0, `(.L_x_5667) ;  /* 0x0000004000007945 */ /* 0x000fe20003800200 */
[----:B0-----:R-:W-:-:S03]  /*73a0*/  FFMA.FTZ R15, R187, R18, R182 ;  /* 0x00000012bb0f7223 */ /* 0x001fc600000100b6 */
[----:B------:R-:W-:Y:S05]  /*73b0*/  @!P5 BRA `(.L_x_5668) ;  /* 0x000000000004d947 */ /* 0x000fea0003800000 */
[----:B-1----:R0:W-:Y:S02]  /*73c0*/  REDG.E.ADD.F32.FTZ.RN.STRONG.GPU desc[UR36][R4.64+0xf00], R189 ;  /* 0x000f00bd040079a6 */ /* 0x0021e4000c12f324 */
.L_x_5668:
[----:B------:R-:W-:Y:S05]  /*73d0*/  BSYNC.RECONVERGENT B0 ;  /* 0x0000000000007941 */ /* 0x000fea0003800200 */
.L_x_5667:
        /* <DEDUP_REMOVED lines=11> */
[----:B------:R-:W-:Y:S01]  /*7490*/  ISETP.NE.AND P2, PT, R186, RZ, PT ;  /* 0x000000ffba00720c */ /* 0x000fe20003f45270 */
[----:B------:R-:W-:Y:S01]  /*74a0*/  FADD.FTZ R142, R16, R142 ;  /* 0x0000008e108e7221 */ /* 0x000fe20000010000 */
[----:B------:R-:W-:Y:S01]  /*74b0*/  FADD.FTZ R140, R11, R140 ;  /* 0x0000008c0b8c7221 */ /* 0x000fe20000010000 */
[----:B------:R-:W-:Y:S01]  /*74c0*/  FMUL.FTZ R206, R206, R9 ;  /* 0x00000009cece7220 */ /* 0x000fe20000410000 */
[----:B------:R-:W-:Y:S01]  /*74d0*/  FFMA.FTZ R190, R92, R190, R187 ;  /* 0x000000be5cbe7223 */ /* 0x000fe200000100bb */
[----:B------:R-:W-:Y:S01]  /*74e0*/  BSSY.RECONVERGENT B0, `(.L_x_5669) ;  /* 0x000006f000007945 */ /* 0x000fe20003800200 */
[----:B------:R-:W-:Y:S01]  /*74f0*/  FADD.FTZ R95, R183, R95 ;  /* 0x0000005fb75f7221 */ /* 0x000fe20000010000 */
[----:B------:R-:W-:Y:S01]  /*7500*/  FFMA.FTZ R9, R79, R14, R206 ;  /* 0x0000000e4f097223 */ /* 0x000fe200000100ce */
[----:B------:R-:W-:Y:S01]  /*7510*/  FMUL.FTZ R14, R159, R12 ;  /* 0x0000000c9f0e7220 */ /* 0x000fe20000410000 */
[----:B------:R-:W-:Y:S01]  /*7520*/  FADD.FTZ R117, R190, R117 ;  /* 0x00000075be757221 */ /* 0x000fe20000010000 */
[----:B------:R-:W-:Y:S01]  /*7530*/  FADD.FTZ R97, R167, R97 ;  /* 0x00000061a7617221 */ /* 0x000fe20000010000 */
[----:B------:R-:W-:Y:S01]  /*7540*/  FADD.FTZ R98, R165, R98 ;  /* 0x00000062a5627221 */ /* 0x000fe20000010000 */
[----:B------:R-:W-:Y:S01]  /*7550*/  FMUL.FTZ R14, R7, R14 ;  /* 0x0000000e070e7220 */ /* 0x000fe20000410000 */
[----:B0-----:R-:W-:Y:S01]  /*7560*/  @!P1 FADD.FTZ R15, R15, R4 ;  /* 0x000000040f0f9221 */ /* 0x001fe20000010000 */
[----:B------:R-:W-:Y:S01]  /*7570*/  FADD.FTZ R99, R163, R99 ;  /* 0x00000063a3637221 */ /* 0x000fe20000010000 */
[----:B------:R-:W-:Y:S01]  /*7580*/  FADD.FTZ R100, R161, R100 ;  /* 0x00000064a1647221 */ /* 0x000fe20000010000 */
[----:B------:R-:W-:Y:S01]  /*7590*/  FFMA.FTZ R14, R77, R12, R14 ;  /* 0x0000000c4d0e7223 */ /* 0x000fe2000001000e */
        /* <DEDUP_REMOVED lines=14> */
[C---:B------:R-:W-:Y:S02]  /*7680*/  FMUL.FTZ R5, R159.reuse, R200 ;  /* 0x000000c89f057220 */ /* 0x040fe40000410000 */
[----:B-1----:R-:W1:Y:S02]  /*7690*/  SHFL.DOWN PT, R189, R8, 0x4, 0x1f ;  /* 0x08801f0008bd7f89 */ /* 0x002e6400000e0000 */
[----:B------:R-:W-:Y:S01]  /*76a0*/  FMUL.FTZ R18, R18, R5 ;  /* 0x0000000512127220 */ /* 0x000fe20000410000 */
[----:B------:R-:W-:-:S03]  /*76b0*/  FMUL.FTZ R5, R159, R198 ;  /* 0x000000c69f057220 */ /* 0x000fc60000410000 */
[----:B------:R-:W-:Y:S01]  /*76c0*/  FFMA.FTZ R185, R91, R200, R18 ;  /* 0x000000c85bb97223 */ /* 0x000fe20000010012 */
[----:B------:R-:W-:-:S03]  /*76d0*/  FMUL.FTZ R170, R170, R5 ;  /* 0x00000005aaaa7220 */ /* 0x000fc60000410000 */
[----:B------:R-:W-:Y:S01]  /*76e0*/  FADD.FTZ R118, R185, R118 ;  /* 0x00000076b9767221 */ /* 0x000fe20000010000 */
[----:B------:R-:W-:-:S04]  /*76f0*/  FFMA.FTZ R5, R89, R198, R170 ;  /* 0x000000c659057223 */ /* 0x000fc800000100aa */
[----:B------:R-:W-:Y:S01]  /*7700*/  FADD.FTZ R116, R5, R116 ;  /* 0x0000007405747221 */ /* 0x000fe20000010000 */
[----:B0-----:R-:W-:Y:S01]  /*7710*/  @!P1 FADD.FTZ R15, R15, R4 ;  /* 0x000000040f0f9221 */ /* 0x001fe20000010000 */
[----:B------:R-:W-:Y:S01]  /*7720*/  FMUL.FTZ R4, R159, R176 ;  /* 0x000000b09f047220 */ /* 0x000fe20000410000 */
[----:B-1----:R-:W-:-:S03]  /*7730*/  @!P1 FADD.FTZ R8, R8, R189 ;  /* 0x000000bd08089221 */ /* 0x002fc60000010000 */
[----:B------:R-:W0:Y:S01]  /*7740*/  SHFL.DOWN PT, R168, R15, 0x8, 0x1f ;  /* 0x09001f000fa87f89 */ /* 0x000e2200000e0000 */
[----:B------:R-:W-:Y:S01]  /*7750*/  FMUL.FTZ R179, R179, R4 ;  /* 0x00000004b3b37220 */ /* 0x000fe20000410000 */
[----:B------:R-:W-:Y:S01]  /*7760*/  FMUL.FTZ R4, R159, R196 ;  /* 0x000000c49f047220 */ /* 0x000fe20000410000 */
[----:B------:R-:W-:Y:S01]  /*7770*/  ISETP.GT.AND P1, PT, R60, 0x17, PT ;  /* 0x000000173c00780c */ /* 0x000fe20003f24270 */
[----:B------:R-:W1:Y:S01]  /*7780*/  SHFL.DOWN PT, R169, R8, 0x8, 0x1f ;  /* 0x09001f0008a97f89 */ /* 0x000e6200000e0000 */
        /* <DEDUP_REMOVED lines=10> */
[----:B------:R-:W-:Y:S02]  /*7830*/  FMUL.FTZ R4, R159, R10 ;  /* 0x0000000a9f047220 */ /* 0x000fe40000410000 */
[----:B------:R-:W-:Y:S01]  /*7840*/  FADD.FTZ R111, R172, R111 ;  /* 0x0000006fac6f7221 */ /* 0x000fe20000010000 */
[----:B------:R-:W-:Y:S01]  /*7850*/  FFMA.FTZ R5, R85, R194, R18 ;  /* 0x000000c255057223 */ /* 0x000fe20000010012 */
[----:B------:R-:W-:Y:S01]  /*7860*/  FMUL.FTZ R175, R175, R4 ;  /* 0x00000004afaf7220 */ /* 0x000fe20000410000 */
[----:B------:R-:W-:Y:S01]  /*7870*/  FMUL.FTZ R4, R159, R192 ;  /* 0x000000c09f047220 */ /* 0x000fe20000410000 */
[----:B0-----:R-:W-:Y:S02]  /*7880*/  @!P1 FADD.FTZ R15, R15, R168 ;  /* 0x000000a80f0f9221 */ /* 0x001fe40000010000 */
[----:B------:R-:W-:Y:S01]  /*7890*/  FFMA.FTZ R10, R86, R10, R175 ;  /* 0x0000000a560a7223 */ /* 0x000fe200000100af */
[----:B------:R-:W-:Y:S01]  /*78a0*/  FMUL.FTZ R18, R17, R4 ;  /* 0x0000000411127220 */ /* 0x000fe20000410000 */
[----:B------:R-:W-:Y:S01]  /*78b0*/  FMUL.FTZ R4, R159, R166 ;  /* 0x000000a69f047220 */ /* 0x000fe20000410000 */
[----:B-1----:R-:W-:Y:S01]  /*78c0*/  @!P1 FADD.FTZ R8, R8, R169 ;  /* 0x000000a908089221 */ /* 0x002fe20000010000 */
[----:B------:R-:W0:Y:S01]  /*78d0*/  SHFL.DOWN PT, R168, R15, 0x10, 0x1f ;  /* 0x0a001f000fa87f89 */ /* 0x000e2200000e0000 */
[----:B------:R-:W-:Y:S01]  /*78e0*/  ISETP.NE.AND P1, PT, R60, RZ, PT ;  /* 0x000000ff3c00720c */ /* 0x000fe20003f25270 */
[----:B------:R-:W-:Y:S01]  /*78f0*/  FMUL.FTZ R177, R177, R4 ;  /* 0x00000004b1b17220 */ /* 0x000fe20000410000 */
[C---:B------:R-:W-:Y:S01]  /*7900*/  FMUL.FTZ R4, R159.reuse, R184 ;  /* 0x000000b89f047220 */ /* 0x040fe20000410000 */
[----:B------:R-:W1:Y:S01]  /*7910*/  SHFL.DOWN PT, R19, R8, 0x10, 0x1f ;  /* 0x0a001f0008137f89 */ /* 0x000e6200000e0000 */
[----:B------:R-:W-:Y:S01]  /*7920*/  FADD.FTZ R109, R10, R109 ;  /* 0x0000006d0a6d7221 */ /* 0x000fe20000010000 */
[----:B------:R-:W-:Y:S01]  /*7930*/  FMUL.FTZ R10, R159, R160 ;  /* 0x000000a09f0a7220 */ /* 0x000fe20000410000 */
[----:B------:R-:W-:Y:S01]  /*7940*/  FMUL.FTZ R4, R13, R4 ;  /* 0x000000040d047220 */ /* 0x000fe20000410000 */
[----:B------:R-:W-:Y:S01]  /*7950*/  FADD.FTZ R110, R5, R110 ;  /* 0x0000006e056e7221 */ /* 0x000fe20000010000 */
[----:B------:R-:W-:Y:S01]  /*7960*/  FMUL.FTZ R5, R159, R164 ;  /* 0x000000a49f057220 */ /* 0x000fe20000410000 */
[----:B------:R-:W-:Y:S01]  /*7970*/  FMUL.FTZ R217, R217, R10 ;  /* 0x0000000ad9d97220 */ /* 0x000fe20000410000 */
[----:B------:R-:W-:Y:S01]  /*7980*/  FFMA.FTZ R13, R81, R184, R4 ;  /* 0x000000b8510d7223 */ /* 0x000fe20000010004 */
[----:B------:R-:W-:Y:S01]  /*7990*/  FMUL.FTZ R10, R159, R162 ;  /* 0x000000a29f0a7220 */ /* 0x000fe20000410000 */
[----:B------:R-:W-:Y:S01]  /*79a0*/  FMUL.FTZ R11, R178, R5 ;  /* 0x00000005b20b7220 */ /* 0x000fe20000410000 */
[----:B------:R-:W-:Y:S01]  /*79b0*/  @!P1 SHF.R.U32.HI R4, RZ, 0x2, R22 ;  /* 0x00000002ff049819 */ /* 0x000fe20000011616 */
[----:B------:R-:W-:Y:S01]  /*79c0*/  FFMA.FTZ R17, R83, R192, R18 ;  /* 0x000000c053117223 */ /* 0x000fe20000010012 */
[----:B------:R-:W-:Y:S01]  /*79d0*/  FMUL.FTZ R215, R215, R10 ;  /* 0x0000000ad7d77220 */ /* 0x000fe20000410000 */
[----:B------:R-:W-:Y:S01]  /*79e0*/  FFMA.FTZ R166, R84, R166, R177 ;  /* 0x000000a654a67223 */ /* 0x000fe200000100b1 */
[----:B------:R-:W-:Y:S01]  /*79f0*/  @!P1 LOP3.LUT R16, R4, 0xf8, RZ, 0xc0, !PT ;  /* 0x000000f804109812 */ /* 0x000fe200078ec0ff */
[----:B------:R-:W-:Y:S01]  /*7a00*/  FFMA.FTZ R164, R82, R164, R11 ;  /* 0x000000a452a47223 */ /* 0x000fe2000001000b */
[----:B------:R-:W-:Y:S01]  /*7a10*/  FFMA.FTZ R160, R80, R160, R217 ;  /* 0x000000a050a07223 */ /* 0x000fe200000100d9 */
[----:B------:R-:W-:Y:S01]  /*7a20*/  FFMA.FTZ R215, R78, R162, R215 ;  /* 0x000000a24ed77223 */ /* 0x000fe200000100d7 */
[----:B------:R-:W-:Y:S01]  /*7a30*/  FADD.FTZ R108, R17, R108 ;  /* 0x0000006c116c7221 */ /* 0x000fe20000010000 */
[----:B------:R-:W-:Y:S01]  /*7a40*/  FADD.FTZ R107, R166, R107 ;  /* 0x0000006ba66b7221 */ /* 0x000fe20000010000 */
[----:B0-----:R-:W-:Y:S01]  /*7a50*/  FADD.FTZ R4, R15, R168 ;  /* 0x000000a80f047221 */ /* 0x001fe20000010000 */
[----:B------:R-:W-:Y:S01]  /*7a60*/  FADD.FTZ R106, R13, R106 ;  /* 0x0000006a0d6a7221 */ /* 0x000fe20000010000 */
[----:B------:R-:W-:Y:S01]  /*7a70*/  FADD.FTZ R105, R164, R105 ;  /* 0x00000069a4697221 */ /* 0x000fe20000010000 */
[----:B------:R-:W-:Y:S01]  /*7a80*/  FADD.FTZ R103, R160, R103 ;  /* 0x00000067a0677221 */ /* 0x000fe20000010000 */
[----:B-1----:R-:W-:Y:S01]  /*7a90*/  FADD.FTZ R5, R8, R19 ;  /* 0x0000001308057221 */ /* 0x002fe20000010000 */
[----:B------:R-:W-:-:S04]  /*7aa0*/  FADD.FTZ R102, R215, R102 ;  /* 0x00000066d7667221 */ /* 0x000fc80000010000 */
        /* <DEDUP_REMOVED lines=18> */
.L_x_5670:
[----:B------:R-:W-:Y:S05]  /*7bd0*/  BSYNC.RECONVERGENT B0 ;  /* 0x0000000000007941 */ /* 0x000fea0003800200 */
.L_x_5669:
[----:B------:R-:W-:-:S04]  /*7be0*/  UIADD3 UR8, UPT, UPT, UR8, 0x1, URZ ;  /* 0x0000000108087890 */ /* 0x000fc8000fffe0ff */
[----:B------:R-:W-:-:S09]  /*7bf0*/  UISETP.GE.AND UP0, UPT, UR8, UR48, UPT ;  /* 0x000000300800728c */ /* 0x000fd2000bf06270 */
[----:B------:R-:W-:Y:S05]  /*7c00*/  BRA.U !UP0, `(.L_x_5671) ;  /* 0xffffffd108747547 */ /* 0x000fea000b83ffff */
.L_x_5626:
[----:B------:R-:W-:Y:S06]  /*7c10*/  BAR.SYNC.DEFER_BLOCKING 0x0 ;  /* 0x0000000000007b1d */ /* 0x000fec0000010000 */
[----:B------:R-:W5:Y:S01]  /*7c20*/  LDCU.64 UR10, c[0x0][0x4f8] ;  /* 0x00009f00ff0a77ac */ /* 0x000f620008000a00 */
[----:B------:R-:W2:Y:S01]  /*7c30*/  LDCU.64 UR32, c[0x0][0x500] ;  /* 0x0000a000ff2077ac */ /* 0x000ea20008000a00 */
[----:B------:R-:W3:Y:S01]  /*7c40*/  LDCU.64 UR34, c[0x0][0x550] ;  /* 0x0000aa00ff2277ac */ /* 0x000ee20008000a00 */
[----:B01----:R-:W4:Y:S04]  /*7c50*/  LDG.E.128 R4, desc[UR36][R24.64] ;  /* 0x0000002418047981 */ /* 0x003f28000c1e1d00 */
[----:B------:R-:W4:Y:S01]  /*7c60*/  LDG.E.128 R8, desc[UR36][R24.64+0x200] ;  /* 0x0002002418087981 */ /* 0x000f22000c1e1d00 */
[----:B------:R-:W-:Y:S01]  /*7c70*/  UMOV UR7, URZ ;  /* 0x000000ff00077c82 */ /* 0x000fe20008000000 */
[----:B------:R-:W-:-:S02]  /*7c80*/  UIADD3 UR24, UP1, UPT, UR24, -0x800, URZ ;  /* 0xfffff80018187890 */ /* 0x000fc4000ff3e0ff */
[----:B-----5:R-:W-:Y:S02]  /*7c90*/  UIMAD.WIDE.U32 UR8, UR38, UR10, UR6 ;  /* 0x0000000a260872a5 */ /* 0x020fe4000f8e0006 */
[----:B------:R-:W-:Y:S02]  /*7ca0*/  UIADD3 UR27, UP2, UPT, UR27, -0x800, URZ ;  /* 0xfffff8001b1b7890 */ /* 0x000fe4000ff5e0ff */
[----:B------:R-:W-:Y:S02]  /*7cb0*/  UIMAD UR9, UR38, UR11, UR9 ;  /* 0x0000000b260972a4 */ /* 0x000fe4000f8e0209 */
[----:B------:R-:W-:Y:S02]  /*7cc0*/  UIADD3.X UR26, UPT, UPT, UR26, -0x1, URZ, UP1, !UPT ;  /* 0xffffffff1a1a7890 */ /* 0x000fe40008ffe4ff */
[----:B--2---:R-:W-:Y:S02]  /*7cd0*/  UIMAD.WIDE.U32 UR8, UR31, UR32, UR8 ;  /* 0x000000201f0872a5 */ /* 0x004fe4000f8e0008 */
[----:B------:R-:W-:-:S02]  /*7ce0*/  UIADD3.X UR28, UPT, UPT, UR28, -0x1, URZ, UP2, !UPT ;  /* 0xffffffff1c1c7890 */ /* 0x000fc400097fe4ff */
[----:B------:R-:W-:Y:S02]  /*7cf0*/  UIMAD UR10, UR31, UR33, UR9 ;  /* 0x000000211f0a72a4 */ /* 0x000fe4000f8e0209 */
[----:B---3--:R-:W-:Y:S01]  /*7d00*/  ULEA UR9, UP0, UR8, UR34, 0x1 ;  /* 0x0000002208097291 */ /* 0x008fe2000f8008ff */
[----:B------:R-:W0:Y:S03]  /*7d10*/  LDCU.64 UR32, c[0x0][0x560] ;  /* 0x0000ac00ff2077ac */ /* 0x000e260008000a00 */
[----:B------:R-:W-:-:S05]  /*7d20*/  ULEA.HI.X UR8, UR8, UR35, UR10, 0x1, UP0 ;  /* 0x0000002308087291 */ /* 0x000fca00080f0c0a */
[----:B------:R-:W1:Y:S01]  /*7d30*/  LDCU.64 UR10, c[0x0][0x520] ;  /* 0x0000a400ff0a77ac */ /* 0x000e620008000a00 */
[----:B----4-:R-:W-:Y:S04]  /*7d40*/  STS.128 [R57], R4 ;  /* 0x0000000439007388 */ /* 0x010fe80000000c00 */
[----:B------:R-:W-:Y:S01]  /*7d50*/  STS.128 [R57+0x200], R8 ;  /* 0x0002000839007388 */ /* 0x000fe20000000c00 */
        /* <DEDUP_REMOVED lines=12> */
[----:B------:R-:W-:Y:S01]  /*7e20*/  FADD.FTZ R17, R17, R30 ;  /* 0x0000001e11117221 */ /* 0x000fe20000010000 */
[----:B------:R-:W-:Y:S02]  /*7e30*/  FSETP.GTU.FTZ.AND P2, PT, R0, 20, PT ;  /* 0x41a000000000780b */ /* 0x000fe40003f5c000 */
[----:B------:R-:W-:Y:S02]  /*7e40*/  FSETP.GTU.FTZ.AND P0, PT, R19, 20, PT ;  /* 0x41a000001300780b */ /* 0x000fe40003f1c000 */
[----:B------:R-:W-:-:S02]  /*7e50*/  FSETP.GTU.FTZ.AND P1, PT, R17, 20, PT ;  /* 0x41a000001100780b */ /* 0x000fc40003f3c000 */
        /* <DEDUP_REMOVED lines=18> */
[----:B------:R-:W4:Y:S01]  /*7f80*/  @!P1 MUFU.RCP R8, R8 ;  /* 0x0000000800089308 */ /* 0x000f220000001000 */
[----:B-----5:R-:W-:Y:S01]  /*7f90*/  @!P0 FADD.FTZ R9, R9, 1 ;  /* 0x3f80000009098421 */ /* 0x020fe20000010000 */
[----:B------:R-:W-:Y:S01]  /*7fa0*/  FADD.FTZ R16, R11, R30 ;  /* 0x0000001e0b107221 */ /* 0x000fe20000010000 */
[----:B---3--:R-:W-:-:S02]  /*7fb0*/  HADD2.F32 R11, -RZ, R4.H0_H0 ;  /* 0x20000004ff0b7230 */ /* 0x008fc40000004100 */
[--C-:B------:R-:W-:Y:S01]  /*7fc0*/  FADD.FTZ R15, R15, R30.reuse ;  /* 0x0000001e0f0f7221 */ /* 0x100fe20000010000 */
[----:B------:R-:W-:Y:S01]  /*7fd0*/  @!P6 FMUL.FTZ R0, R0, -1.4426950216293334961 ;  /* 0xbfb8aa3b0000e820 */ /* 0x000fe20000410000 */
[----:B------:R-:W-:Y:S01]  /*7fe0*/  FSETP.GTU.FTZ.AND P3, PT, R16, 20, PT ;  /* 0x41a000001000780b */ /* 0x000fe20003f7c000 */
[----:B------:R-:W3:Y:S01]  /*7ff0*/  @!P0 MUFU.RCP R12, R9 ;  /* 0x00000009000c8308 */ /* 0x000ee20000001000 */
[----:B--2---:R-:W-:Y:S01]  /*8000*/  @!P2 FMUL.FTZ R102, R102, R13 ;  /* 0x0000000d6666a220 */ /* 0x004fe20000410000 */
[----:B------:R-:W-:Y:S01]  /*8010*/  FADD.FTZ R11, R11, R30 ;  /* 0x0000001e0b0b7221 */ /* 0x000fe20000010000 */
[----:B------:R-:W-:Y:S01]  /*8020*/  HADD2.F32 R13, -RZ, R4.H1_H1 ;  /* 0x30000004ff0d7230 */ /* 0x000fe20000004100 */
[----:B------:R-:W-:Y:S01]  /*8030*/  FSETP.GTU.FTZ.AND P2, PT, R15, 20, PT ;  /* 0x41a000000f00780b */ /* 0x000fe20003f5c000 */
[----:B------:R-:W-:-:S03]  /*8040*/  @!P5 FMUL.FTZ R2, R14, -1.4426950216293334961 ;  /* 0xbfb8aa3b0e02d820 */ /* 0x000fc60000410000 */
[----:B------:R-:W2:Y:S01]  /*8050*/  @!P4 MUFU.EX2 R10, R10 ;  /* 0x0000000a000ac308 */ /* 0x000ea20000000800 */
[----:B----4-:R-:W-:Y:S01]  /*8060*/  @!P1 FMUL.FTZ R101, R101, R8 ;  /* 0x0000000865659220 */ /* 0x010fe20000410000 */
[----:B------:R-:W-:Y:S01]  /*8070*/  FSETP.GTU.FTZ.AND P1, PT, R11, 20, PT ;  /* 0x41a000000b00780b */ /* 0x000fe20003f3c000 */
[----:B------:R-:W-:Y:S01]  /*8080*/  FADD.FTZ R13, R13, R30 ;  /* 0x0000001e0d0d7221 */ /* 0x000fe20000010000 */
[----:B------:R-:W-:-:S04]  /*8090*/  @!P3 FMUL.FTZ R4, R16, -1.4426950216293334961 ;  /* 0xbfb8aa3b1004b820 */ /* 0x000fc80000410000 */
[----:B------:R-:W4:Y:S01]  /*80a0*/  @!P6 MUFU.EX2 R0, R0 ;  /* 0x000000000000e308 */ /* 0x000f220000000800 */
[----:B---3--:R-:W-:Y:S01]  /*80b0*/  @!P0 FMUL.FTZ R103, R103, R12 ;  /* 0x0000000c67678220 */ /* 0x008fe20000410000 */
[----:B------:R-:W-:Y:S01]  /*80c0*/  FSETP.GTU.FTZ.AND P0, PT, R13, 20, PT ;  /* 0x41a000000d00780b */ /* 0x000fe20003f1c000 */
[----:B------:R-:W-:-:S04]  /*80d0*/  @!P2 FMUL.FTZ R8, R15, -1.4426950216293334961 ;  /* 0xbfb8aa3b0f08a820 */ /* 0x000fc80000410000 */
[----:B------:R-:W-:Y:S01]  /*80e0*/  @!P1 FMUL.FTZ R9, R11, -1.4426950216293334961 ;  /* 0xbfb8aa3b0b099820 */ /* 0x000fe20000410000 */
[----:B------:R-:W3:Y:S01]  /*80f0*/  @!P5 MUFU.EX2 R2, R2 ;  /* 0x000000020002d308 */ /* 0x000ee20000000800 */
[----:B--2---:R-:W-:-:S06]  /*8100*/  @!P4 FADD.FTZ R10, R10, 1 ;  /* 0x3f8000000a0ac421 */ /* 0x004fcc0000010000 */
[----:B------:R-:W-:Y:S01]  /*8110*/  @!P0 FMUL.FTZ R11, R13, -1.4426950216293334961 ;  /* 0xbfb8aa3b0d0b8820 */ /* 0x000fe20000410000 */
[----:B------:R-:W2:Y:S01]  /*8120*/  @!P4 MUFU.RCP R15, R10 ;  /* 0x0000000a000fc308 */ /* 0x000ea20000001000 */
[----:B----4-:R-:W-:Y:S01]  /*8130*/  @!P6 FADD.FTZ R0, R0, 1 ;  /* 0x3f8000000000e421 */ /* 0x010fe20000010000 */
[--C-:B------:R-:W-:Y:S02]  /*8140*/  HADD2.F32 R13, -RZ, R5.reuse.H0_H0 ;  /* 0x20000005ff0d7230 */ /* 0x100fe40000004100 */
[----:B------:R-:W-:-:S03]  /*8150*/  HADD2.F32 R5, -RZ, R5.H1_H1 ;  /* 0x30000005ff057230 */ /* 0x000fc60000004100 */
[--C-:B------:R-:W-:Y:S01]  /*8160*/  FADD.FTZ R13, R13, R30.reuse ;  /* 0x0000001e0d0d7221 */ /* 0x100fe20000010000 */
[----:B------:R-:W4:Y:S01]  /*8170*/  @!P3 MUFU.EX2 R4, R4 ;  /* 0x000000040004b308 */ /* 0x000f220000000800 */
[----:B---3--:R-:W-:Y:S01]  /*8180*/  @!P5 FADD.FTZ R2, R2, 1 ;  /* 0x3f8000000202d421 */ /* 0x008fe20000010000 */
[----:B------:R-:W-:Y:S01]  /*8190*/  FADD.FTZ R12, R5, R30 ;  /* 0x0000001e050c7221 */ /* 0x000fe20000010000 */
[----:B------:R-:W-:-:S05]  /*81a0*/  HADD2.F32 R5, -RZ, R6.H0_H0 ;  /* 0x20000006ff057230 */ /* 0x000fca0000004100 */
[----:B------:R-:W3:Y:S01]  /*81b0*/  @!P2 MUFU.EX2 R8, R8 ;  /* 0x000000080008a308 */ /* 0x000ee20000000800 */
[----:B--2---:R-:W-:Y:S01]  /*81c0*/  @!P4 FMUL.FTZ R104, R104, R15 ;  /* 0x0000000f6868c220 */ /* 0x004fe20000410000 */
[----:B------:R-:W-:Y:S01]  /*81d0*/  FSETP.GTU.FTZ.AND P4, PT, R13, 20, PT ;  /* 0x41a000000d00780b */ /* 0x000fe20003f9c000 */
[----:B------:R-:W-:Y:S01]  /*81e0*/  FADD.FTZ R14, R5, R30 ;  /* 0x0000001e050e7221 */ /* 0x000fe20000010000 */
[----:B------:R-:W-:Y:S01]  /*81f0*/  HADD2.F32 R5, -RZ, R6.H1_H1 ;  /* 0x30000006ff057230 */ /* 0x000fe20000004100 */
[----:B------:R-:W-:-:S03]  /*8200*/  F2FP.F16.F32.PACK_AB R6, R139, R140 ;  /* 0x0000008c8b06723e */ /* 0x000fc600000000ff */
[----:B------:R-:W2:Y:S01]  /*8210*/  @!P1 MUFU.EX2 R9, R9 ;  /* 0x0000000900099308 */ /* 0x000ea20000000800 */
[----:B----4-:R-:W-:-:S07]  /*8220*/  @!P3 FADD.FTZ R4, R4, 1 ;  /* 0x3f8000000404b421 */ /* 0x010fce0000010000 */
[----:B------:R-:W4:Y:S01]  /*8230*/  @!P6 MUFU.RCP R0, R0 ;  /* 0x000000000000e308 */ /* 0x000f220000001000 */
[----:B---3--:R-:W-:-:S07]  /*8240*/  @!P2 FADD.FTZ R8, R8, 1 ;  /* 0x3f8000000808a421 */ /* 0x008fce0000010000 */
[----:B------:R-:W3:Y:S01]  /*8250*/  @!P5 MUFU.RCP R17, R2 ;  /* 0x000000020011d308 */ /* 0x000ee20000001000 */
[----:B--2---:R-:W-:-:S07]  /*8260*/  @!P1 FADD.FTZ R9, R9, 1 ;  /* 0x3f80000009099421 */ /* 0x004fce0000010000 */
[----:B------:R-:W2:Y:S01]  /*8270*/  @!P3 MUFU.RCP R4, R4 ;  /* 0x000000040004b308 */ /* 0x000ea20000001000 */
[----:B----4-:R-:W-:Y:S01]  /*8280*/  @!P6 FMUL.FTZ R105, R105, R0 ;  /* 0x000000006969e220 */ /* 0x010fe20000410000 */
[----:B------:R-:W-:Y:S01]  /*8290*/  @!P4 FMUL.FTZ R0, R13, -1.4426950216293334961 ;  /* 0xbfb8aa3b0d00c820 */ /* 0x000fe20000410000 */
[----:B------:R-:W-:Y:S01]  /*82a0*/  FSETP.GTU.FTZ.AND P6, PT, R12, 20, PT ;  /* 0x41a000000c00780b */ /* 0x000fe20003fdc000 */
[--C-:B------:R-:W-:Y:S02]  /*82b0*/  HADD2.F32 R13, -RZ, R7.reuse.H0_H0 ;  /* 0x20000007ff0d7230 */ /* 0x100fe40000004100 */
[----:B------:R-:W-:Y:S02]  /*82c0*/  HADD2.F32 R7, -RZ, R7.H1_H1 ;  /* 0x30000007ff077230 */ /* 0x000fe40000004100 */
[----:B------:R4:W5:Y:S01]  /*82d0*/  @!P2 MUFU.RCP R15, R8 ;  /* 0x00000008000fa308 */ /* 0x0009620000001000 */
[----:B---3--:R-:W-:Y:S01]  /*82e0*/  @!P5 FMUL.FTZ R106, R106, R17 ;  /* 0x000000116a6ad220 */ /* 0x008fe20000410000 */
[----:B------:R-:W-:Y:S01]  /*82f0*/  FSETP.GTU.FTZ.AND P5, PT, R14, 20, PT ;  /* 0x41a000000e00780b */ /* 0x000fe20003fbc000 */
[----:B------:R-:W-:-:S05]  /*8300*/  FADD.FTZ R7, R7, R30 ;  /* 0x0000001e07077221 */ /* 0x000fca0000010000 */
[----:B------:R3:W0:Y:S01]  /*8310*/  @!P1 MUFU.RCP R10, R9 ;  /* 0x00000009000a9308 */ /* 0x0006220000001000 */
[----:B----4-:R-:W-:Y:S01]  /*8320*/  FADD.FTZ R8, R5, R30 ;  /* 0x0000001e05087221 */ /* 0x010fe20000010000 */
[----:B--2---:R-:W-:Y:S01]  /*8330*/  @!P3 FMUL.FTZ R107, R107, R4 ;  /* 0x000000046b6bb220 */ /* 0x004fe20000410000 */
[----:B------:R-:W-:-:S03]  /*8340*/  @!P6 FMUL.FTZ R4, R12, -1.4426950216293334961 ;  /* 0xbfb8aa3b0c04e820 */ /* 0x000fc60000410000 */
[----:B------:R-:W-:Y:S01]  /*8350*/  FSETP.GTU.FTZ.AND P3, PT, R8, 20, PT ;  /* 0x41a000000800780b */ /* 0x000fe20003f7c000 */
[----:B------:R-:W-:Y:S01]  /*8360*/  @!P5 FMUL.FTZ R5, R14, -1.4426950216293334961 ;  /* 0xbfb8aa3b0e05d820 */ /* 0x000fe20000410000 */
[----:B------:R-:W2:Y:S01]  /*8370*/  @!P0 MUFU.EX2 R11, R11 ;  /* 0x0000000b000b8308 */ /* 0x000ea20000000800 */
[----:B---3--:R-:W-:Y:S01]  /*8380*/  FADD.FTZ R9, R13, R30 ;  /* 0x0000001e0d097221 */ /* 0x008fe20000010000 */
[----:B-----5:R-:W-:-:S04]  /*8390*/  @!P2 FMUL.FTZ R108, R108, R15 ;  /* 0x0000000f6c6ca220 */ /* 0x020fc80000410000 */
[----:B------:R-:W-:Y:S02]  /*83a0*/  FSETP.GTU.FTZ.AND P2, PT, R9, 20, PT ;  /* 0x41a000000900780b */ /* 0x000fe40003f5c000 */
[----:B------:R3:W-:Y:S01]  /*83b0*/  @!P6 MUFU.EX2 R12, R4 ;  /* 0x00000004000ce308 */ /* 0x0007e20000000800 */
[----:B0-----:R-:W-:Y:S01]  /*83c0*/  @!P1 FMUL.FTZ R109, R109, R10 ;  /* 0x0000000a6d6d9220 */ /* 0x001fe20000410000 */
[----:B------:R-:W-:Y:S01]  /*83d0*/  FSETP.GTU.FTZ.AND P1, PT, R7, 20, PT ;  /* 0x41a000000700780b */ /* 0x000fe20003f3c000 */
[----:B------:R-:W-:Y:S01]  /*83e0*/  @!P3 FMUL.FTZ R8, R8, -1.4426950216293334961 ;  /* 0xbfb8aa3b0808b820 */ /* 0x000fe20000410000 */
[----:B------:R-:W-:-:S04]  /*83f0*/  F2FP.F16.F32.PACK_AB R10, R95, R96 ;  /* 0x000000605f0a723e */ /* 0x000fc800000000ff */
[----:B------:R0:W4:Y:S01]  /*8400*/  @!P5 MUFU.EX2 R13, R5 ;  /* 0x00000005000dd308 */ /* 0x0001220000000800 */
[----:B---3--:R-:W-:Y:S02]  /*8410*/  F2FP.F16.F32.PACK_AB R4, R133, R135 ;  /* 0x000000878504723e */ /* 0x008fe400000000ff */
[----:B------:R-:W-:-:S04]  /*8420*/  @!P2 FMUL.FTZ R9, R9, -1.4426950216293334961 ;  /* 0xbfb8aa3b0909a820 */ /* 0x000fc80000410000 */
[----:B------:R-:W-:Y:S01]  /*8430*/  @!P1 FMUL.FTZ R14, R7, -1.4426950216293334961 ;  /* 0xbfb8aa3b070e9820 */ /* 0x000fe20000410000 */
[----:B------:R2:W3:Y:S01]  /*8440*/  @!P4 MUFU.EX2 R2, R0 ;  /* 0x000000000002c308 */ /* 0x0004e20000000800 */
[----:B------:R-:W-:Y:S02]  /*8450*/  F2FP.F16.F32.PACK_AB R7, R141, R142 ;  /* 0x0000008e8d07723e */ /* 0x000fe400000000ff */
[----:B0-----:R-:W-:-:S05]  /*8460*/  F2FP.F16.F32.PACK_AB R5, R136, R137 ;  /* 0x000000898805723e */ /* 0x001fca00000000ff */
[----:B------:R0:W5:Y:S01]  /*8470*/  @!P3 MUFU.EX2 R17, R8 ;  /* 0x000000080011b308 */ /* 0x0001620000000800 */
[----:B--2---:R-:W-:Y:S01]  /*8480*/  @!P0 FADD.FTZ R0, R11, 1 ;  /* 0x3f8000000b008421 */ /* 0x004fe20000010000 */
[----:B------:R-:W-:Y:S01]  /*8490*/  F2FP.F16.F32.PACK_AB R11, R93, R94 ;  /* 0x0000005e5d0b723e */ /* 0x000fe200000000ff */
[----:B------:R-:W-:Y:S01]  /*84a0*/  STS.128 [R58], R4 ;  /* 0x000000043a007388 */ /* 0x000fe20000000c00 */
[----:B----4-:R-:W-:-:S04]  /*84b0*/  @!P5 FADD.FTZ R16, R13, 1 ;  /* 0x3f8000000d10d421 */ /* 0x010fc80000010000 */
[----:B------:R2:W4:Y:S01]  /*84c0*/  @!P2 MUFU.EX2 R18, R9 ;  /* 0x000000090012a308 */ /* 0x0005220000000800 */
[----:B0-----:R-:W-:Y:S01]  /*84d0*/  F2FP.F16.F32.PACK_AB R8, R99, R100 ;  /* 0x000000646308723e */ /* 0x001fe200000000ff */
[----:B---3--:R-:W-:-:S06]  /*84e0*/  @!P4 FADD.FTZ R2, R2, 1 ;  /* 0x3f8000000202c421 */ /* 0x008fcc0000010000 */
[----:B------:R0:W3:Y:S01]  /*84f0*/  @!P0 MUFU.RCP R25, R0 ;  /* 0x0000000000198308 */ /* 0x0000e20000001000 */
[----:B--2---:R-:W-:Y:S01]  /*8500*/  F2FP.F16.F32.PACK_AB R9, R97, R98 ;  /* 0x000000626109723e */ /* 0x004fe200000000ff */
[----:B-----5:R-:W-:-:S04]  /*8510*/  @!P3 FADD.FTZ R17, R17, 1 ;  /* 0x3f8000001111b421 */ /* 0x020fc80000010000 */
[----:B------:R2:W-:Y:S01]  /*8520*/  STS.128 [R58+0x10], R8 ;  /* 0x000010083a007388 */ /* 0x0005e20000000c00 */
[----:B------:R-:W-:Y:S01]  /*8530*/  NOP ;  /* 0x0000000000007918 */ /* 0x000fe20000000000 */
[----:B------:R5:W1:Y:S01]  /*8540*/  @!P1 MUFU.EX2 R19, R14 ;  /* 0x0000000e00139308 */ /* 0x000a620000000800 */
[----:B0-----:R-:W-:Y:S01]  /*8550*/  @!P6 FADD.FTZ R0, R12, 1 ;  /* 0x3f8000000c00e421 */ /* 0x001fe20000010000 */
[----:B------:R-:W0:Y:S01]  /*8560*/  LDS.128 R4, [R57+0x200] ;  /* 0x0002000039047984 */ /* 0x000e220000000c00 */
[----:B----4-:R-:W-:Y:S01]  /*8570*/  @!P2 FADD.FTZ R18, R18, 1 ;  /* 0x3f8000001212a421 */ /* 0x010fe20000010000 */
[----:B---3--:R-:W-:Y:S01]  /*8580*/  @!P0 FMUL.FTZ R110, R110, R25 ;  /* 0x000000196e6e8220 */ /* 0x008fe20000410000 */
[----:B------:R-:W-:-:S03]  /*8590*/  IADD3 R32, P0, PT, R32, -0x800, RZ ;  /* 0xfffff80020207810 */ /* 0x000fc60007f1e0ff */
[----:B------:R-:W3:Y:S01]  /*85a0*/  @!P4 MUFU.RCP R2, R2 ;  /* 0x000000020002c308 */ /* 0x000ee20000001000 */
[----:B-----5:R-:W4:Y:S01]  /*85b0*/  LDS.128 R12, [R57] ;  /* 0x00000000390c7984 */ /* 0x020f220000000c00 */
[----:B--2---:R-:W-:Y:S02]  /*85c0*/  MOV R8, UR9 ;  /* 0x0000000900087c02 */ /* 0x004fe40008000f00 */
[----:B------:R-:W-:Y:S01]  /*85d0*/  MOV R9, UR8 ;  /* 0x0000000800097c02 */ /* 0x000fe20008000f00 */
[----:B------:R-:W2:Y:S01]  /*85e0*/  LDCU.64 UR8, c[0x0][0x518] ;  /* 0x0000a300ff0877ac */ /* 0x000ea20008000a00 */
[----:B------:R-:W-:Y:S02]  /*85f0*/  F2FP.F16.F32.PACK_AB R24, R110, R109 ;  /* 0x0000006d6e18723e */ /* 0x000fe400000000ff */
[----:B------:R5:W2:Y:S01]  /*8600*/  @!P6 MUFU.RCP R27, R0 ;  /* 0x00000000001be308 */ /* 0x000aa20000001000 */
[----:B-1----:R-:W-:Y:S01]  /*8610*/  @!P1 FADD.FTZ R19, R19, 1 ;  /* 0x3f80000013139421 */ /* 0x002fe20000010000 */
[----:B------:R-:W-:Y:S01]  /*8620*/  IMAD.WIDE.U32 R8, R54, 0x10, R8 ;  /* 0x0000001036087825 */ /* 0x000fe200078e0008 */
[----:B------:R-:W-:-:S05]  /*8630*/  IADD3.X R33, PT, PT, R33, -0x1, RZ, P0, !PT ;  /* 0xffffffff21217810 */ /* 0x000fca00007fe4ff */
[----:B------:R-:W1:Y:S01]  /*8640*/  @!P5 MUFU.RCP R16, R16 ;  /* 0x000000100010d308 */ /* 0x000e620000001000 */
[----:B---3--:R-:W-:Y:S01]  /*8650*/  @!P4 FMUL.FTZ R111, R111, R2 ;  /* 0x000000026f6fc220 */ /* 0x008fe20000410000 */
[----:B-----5:R-:W-:-:S04]  /*8660*/  FADD.FTZ R0, R102, R31 ;  /* 0x0000001f66007221 */ /* 0x020fc80000010000 */
[----:B------:R-:W-:Y:S01]  /*8670*/  FADD.FTZ R0, R0, R101 ;  /* 0x0000006500007221 */ /* 0x000fe20000010000 */
[----:B--2---:R-:W-:Y:S01]  /*8680*/  UIMAD.WIDE.U32 UR6, UR38, UR8, UR6 ;  /* 0x00000008260672a5 */ /* 0x004fe2000f8e0006 */
[----:B------:R-:W2:Y:S01]  /*8690*/  @!P3 MUFU.RCP R17, R17 ;  /* 0x000000110011b308 */ /* 0x000ea20000001000 */
[----:B------:R-:W-:Y:S01]  /*86a0*/  @!P6 FMUL.FTZ R112, R112, R27 ;  /* 0x0000001b7070e220 */ /* 0x000fe20000410000 */
[----:B------:R-:W-:Y:S01]  /*86b0*/  FADD.FTZ R11, R0, R103 ;  /* 0x00000067000b7221 */ /* 0x000fe20000010000 */
[----:B------:R-:W-:-:S03]  /*86c0*/  UIMAD UR7, UR38, UR9, UR7 ;  /* 0x00000009260772a4 */ /* 0x000fc6000f8e0207 */
[----:B------:R-:W-:Y:S01]  /*86d0*/  F2FP.F16.F32.PACK_AB R25, R112, R111 ;  /* 0x0000006f7019723e */ /* 0x000fe200000000ff */
[----:B------:R-:W-:Y:S01]  /*86e0*/  UIMAD.WIDE.U32 UR6, UR31, UR10, UR6 ;  /* 0x0000000a1f0672a5 */ /* 0x000fe2000f8e0006 */
[----:B------:R-:W3:Y:S01]  /*86f0*/  @!P2 MUFU.RCP R18, R18 ;  /* 0x000000120012a308 */ /* 0x000ee20000001000 */
[----:B-1----:R-:W-:Y:S01]  /*8700*/  @!P5 FMUL.FTZ R113, R113, R16 ;  /* 0x000000107171d220 */ /* 0x002fe20000410000 */
[----:B0-----:R0:W-:Y:S01]  /*8710*/  STG.E.128 desc[UR36][R8.64+0x200], R4 ;  /* 0x0002000408007986 */ /* 0x0011e2000c101d24 */
[----:B------:R-:W-:Y:S01]  /*8720*/  F2FP.F16.F32.PACK_AB R16, R101, R102 ;  /* 0x000000666510723e */ /* 0x000fe200000000ff */
[----:B------:R-:W-:Y:S02]  /*8730*/  UIMAD UR8, UR31, UR11, UR7 ;  /* 0x0000000b1f0872a4 */ /* 0x000fe4000f8e0207 */
[----:B------:R-:W-:Y:S02]  /*8740*/  ULEA UR7, UP0, UR6, UR32, 0x1 ;  /* 0x0000002006077291 */ /* 0x000fe4000f8008ff */
[----:B------:R-:W1:Y:S01]  /*8750*/  @!P1 MUFU.RCP R19, R19 ;  /* 0x0000001300139308 */ /* 0x000e620000001000 */
[----:B----4-:R-:W-:Y:S01]  /*8760*/  STG.E.128 desc[UR36][R8.64], R12 ;  /* 0x0000000c08007986 */ /* 0x010fe2000c101d24 */
[----:B--2---:R-:W-:Y:S01]  /*8770*/  @!P3 FMUL.FTZ R116, R116, R17 ;  /* 0x000000117474b220 */ /* 0x004fe20000410000 */
[----:B------:R-:W-:Y:S01]  /*8780*/  F2FP.F16.F32.PACK_AB R17, R104, R103 ;  /* 0x000000676811723e */ /* 0x000fe200000000ff */
[----:B------:R-:W-:Y:S01]  /*8790*/  FADD.FTZ R104, R11, R104 ;  /* 0x000000680b687221 */ /* 0x000fe20000010000 */
[----:B------:R-:W-:Y:S01]  /*87a0*/  BAR.SYNC.DEFER_BLOCKING 0x0 ;  /* 0x0000000000007b1d */ /* 0x000fe20000010000 */
[----:B------:R-:W-:Y:S01]  /*87b0*/  ULEA.HI.X UR6, UR6, UR33, UR8, 0x1, UP0 ;  /* 0x0000002106067291 */ /* 0x000fe200080f0c08 */
[----:B------:R-:W-:Y:S01]  /*87c0*/  F2FP.F16.F32.PACK_AB R26, R116, R113 ;  /* 0x00000071741a723e */ /* 0x000fe200000000ff */
[----:B------:R-:W-:Y:S01]  /*87d0*/  UIADD3 UR29, UP0, UPT, UR29, -0x800, URZ ;  /* 0xfffff8001d1d7890 */ /* 0x000fe2000ff1e0ff */
[----:B---3--:R-:W-:Y:S01]  /*87e0*/  @!P2 FMUL.FTZ R117, R117, R18 ;  /* 0x000000127575a220 */ /* 0x008fe20000410000 */
[----:B------:R-:W-:Y:S01]  /*87f0*/  F2FP.F16.F32.PACK_AB R18, R106, R105 ;  /* 0x000000696a12723e */ /* 0x000fe200000000ff */
[----:B------:R-:W-:Y:S01]  /*8800*/  FADD.FTZ R105, R104, R105 ;  /* 0x0000006968697221 */ /* 0x000fe20000010000 */
[----:B0-----:R-:W-:Y:S01]  /*8810*/  MOV R4, UR7 ;  /* 0x0000000700047c02 */ /* 0x001fe20008000f00 */
[----:B------:R-:W-:Y:S01]  /*8820*/  UIADD3.X UR30, UPT, UPT, UR30, -0x1, URZ, UP0, !UPT ;  /* 0xffffffff1e1e7890 */ /* 0x000fe200087fe4ff */
[----:B------:R-:W-:Y:S01]  /*8830*/  MOV R5, UR6 ;  /* 0x0000000600057c02 */ /* 0x000fe20008000f00 */
[----:B------:R-:W-:Y:S01]  /*8840*/  FADD.FTZ R106, R105, R106 ;  /* 0x0000006a696a7221 */ /* 0x000fe20000010000 */
[----:B------:R-:W-:Y:S01]  /*8850*/  UISETP.GT.AND UP0, UPT, UR22, 0x1, UPT ;  /* 0x000000011600788c */ /* 0x000fe2000bf04270 */
[----:B-1----:R-:W-:Y:S01]  /*8860*/  @!P1 FMUL.FTZ R118, R118, R19 ;  /* 0x0000001376769220 */ /* 0x002fe20000410000 */
[----:B------:R-:W-:Y:S01]  /*8870*/  F2FP.F16.F32.PACK_AB R19, R108, R107 ;  /* 0x0000006b6c13723e */ /* 0x000fe200000000ff */
[----:B------:R-:W-:Y:S01]  /*8880*/  FADD.FTZ R107, R106, R107 ;  /* 0x0000006b6a6b7221 */ /* 0x000fe20000010000 */
[----:B------:R-:W-:Y:S01]  /*8890*/  IMAD.WIDE.U32 R4, R54, 0x10, R4 ;  /* 0x0000001036047825 */ /* 0x000fe200078e0004 */
[----:B------:R-:W-:Y:S01]  /*88a0*/  UIADD3 UR6, UPT, UPT, UR22, -0x1, URZ ;  /* 0xffffffff16067890 */ /* 0x000fe2000fffe0ff */
[----:B------:R-:W-:-:S02]  /*88b0*/  F2FP.F16.F32.PACK_AB R27, R118, R117 ;  /* 0x00000075761b723e */ /* 0x000fc400000000ff */
[----:B------:R-:W-:-:S04]  /*88c0*/  FADD.FTZ R108, R107, R108 ;  /* 0x0000006c6b6c7221 */ /* 0x000fc80000010000 */
[----:B------:R-:W-:Y:S01]  /*88d0*/  FADD.FTZ R109, R108, R109 ;  /* 0x0000006d6c6d7221 */ /* 0x000fe20000010000 */
[----:B------:R-:W-:Y:S01]  /*88e0*/  UMOV UR22, UR6 ;  /* 0x0000000600167c82 */ /* 0x000fe20008000000 */
[----:B------:R-:W-:Y:S02]  /*88f0*/  STS.128 [R58], R16 ;  /* 0x000000103a007388 */ /* 0x000fe40000000c00 */
[----:B------:R-:W-:Y:S02]  /*8900*/  FADD.FTZ R110, R109, R110 ;  /* 0x0000006e6d6e7221 */ /* 0x000fe40000010000 */
        /* <DEDUP_REMOVED lines=13> */
.L_x_5592:
        /* <DEDUP_REMOVED lines=12> */
[----:B-----5:R-:W1:Y:S01]  /*8aa0*/  SHFL.DOWN P0, R3, R0, 0x2, 0x1f ;  /* 0x08401f0000037f89 */ /* 0x020e620000000000 */
        /* <DEDUP_REMOVED lines=28> */
.L_x_5674:
[----:B------:R-:W-:Y:S05]  /*8c70*/  BSYNC.RECONVERGENT B0 ;  /* 0x0000000000007941 */ /* 0x000fea0003800200 */
.L_x_5673:
        /* <DEDUP_REMOVED lines=10> */
[----:B-1---5:R-:W1:Y:S01]  /*8d20*/  SHFL.DOWN P1, R3, R0, 0x2, 0x1f ;  /* 0x08401f0000037f89 */ /* 0x022e620000020000 */
        /* <DEDUP_REMOVED lines=28> */
.L_x_5676:
[----:B------:R-:W-:Y:S05]  /*8ef0*/  BSYNC.RECONVERGENT B0 ;  /* 0x0000000000007941 */ /* 0x000fea0003800200 */
.L_x_5675:
        /* <DEDUP_REMOVED lines=9> */
.L_x_5678:
[----:B------:R-:W-:Y:S02]  /*8f90*/  LEA R0, R11, UR4, 0x2 ;  /* 0x000000040b007c11 */ /* 0x000fe4000f8e10ff */
[----:B01----:R-:W-:Y:S02]  /*8fa0*/  MOV R5, UR13 ;  /* 0x0000000d00057c02 */ /* 0x003fe40008000f00 */
[----:B------:R-:W-:Y:S01]  /*8fb0*/  MOV R4, UR12 ;  /* 0x0000000c00047c02 */ /* 0x000fe20008000f00 */
[----:B------:R-:W0:Y:S01]  /*8fc0*/  LDS R13, [R0+0x2e10] ;  /* 0x002e1000000d7984 */ /* 0x000e220000000800 */
[----:B------:R-:W-:Y:S02]  /*8fd0*/  SHF.R.S32.HI R5, RZ, 0x1f, R11 ;  /* 0x0000001fff057819 */ /* 0x000fe4000001140b */
[----:B-----5:R-:W-:Y:S01]  /*8fe0*/  MOV R3, UR16 ;  /* 0x0000001000037c02 */ /* 0x020fe20008000f00 */
        /* <DEDUP_REMOVED lines=24> */
.L_x_5677:
[----:B------:R-:W-:Y:S05]  /*9170*/  EXIT ;  /* 0x000000000000794d */ /* 0x000fea0003800000 */
.L_x_5631:
[----:B------:R-:W-:Y:S01]  /*9180*/  HFMA2 R18, -RZ, RZ, 0, 5.9604644775390625e-08 ;  /* 0x00000001ff127431 */ /* 0x000fe200000001ff */
[----:B------:R-:W-:Y:S02]  /*9190*/  MOV R177, R6 ;  /* 0x0000000600b17202 */ /* 0x000fe40000000f00 */
[----:B------:R-:W-:Y:S02]  /*91a0*/  MOV R179, RZ ;  /* 0x000000ff00b37202 */ /* 0x000fe40000000f00 */
[----:B------:R-:W-:-:S07]  /*91b0*/  MOV R216, 0xffffffff ;  /* 0xffffffff00d87802 */ /* 0x000fce0000000f00 */
[----:B01---5:R-:W-:Y:S05]  /*91c0*/  WARPSYNC.COLLECTIVE R216, `(.L_x_5679) ;  /* 0x00000000d8087348 */ /* 0x023fea0003c00000 */
[----:B------:R2:W3:Y:S02]  /*91d0*/  SHFL.UP P6, R4, R177, R18, R179 ;  /* 0x04000012b1047389 */ /* 0x0004e400000c00b3 */
[----:B0123-5:R-:W-:Y:S05]  /*91e0*/  ENDCOLLECTIVE ;  /* 0x000000000000791b */ /* 0x02ffea0003800000 */
.L_x_5679:
[----:B------:R-:W-:Y:S02]  /*91f0*/  MOV R177, R5 ;  /* 0x0000000500b17202 */ /* 0x000fe40000000f00 */
[----:B------:R-:W-:-:S07]  /*9200*/  MOV R7, R4 ;  /* 0x0000000400077202 */ /* 0x000fce0000000f00 */
[----:B------:R-:W-:Y:S05]  /*9210*/  WARPSYNC.COLLECTIVE R216, `(.L_x_5680) ;  /* 0x00000000d8087348 */ /* 0x000fea0003c00000 */
[----:B------:R0:W1:Y:S02]  /*9220*/  SHFL.UP P6, R4, R177, R18, R179 ;  /* 0x04000012b1047389 */ /* 0x00006400000c00b3 */
[----:B01----:R-:W-:Y:S05]  /*9230*/  ENDCOLLECTIVE ;  /* 0x000000000000791b */ /* 0x003fea0003800000 */
.L_x_5680:
        /* <DEDUP_REMOVED lines=9> */
.L_x_5681:
[----:B------:R-:W-:Y:S02]  /*92d0*/  MOV R177, R173 ;  /* 0x000000ad00b17202 */ /* 0x000fe40000000f00 */
[----:B------:R-:W-:-:S07]  /*92e0*/  MOV R7, R4 ;  /* 0x0000000400077202 */ /* 0x000fce0000000f00 */
[----:B------:R-:W-:Y:S05]  /*92f0*/  WARPSYNC.COLLECTIVE R216, `(.L_x_5682) ;  /* 0x00000000d8087348 */ /* 0x000fea0003c00000 */
[----:B------:R0:W1:Y:S02]  /*9300*/  SHFL.UP P6, R4, R177, R18, R179 ;  /* 0x04000012b1047389 */ /* 0x00006400000c00b3 */
[----:B01----:R-:W-:Y:S05]  /*9310*/  ENDCOLLECTIVE ;  /* 0x000000000000791b */ /* 0x003fea0003800000 */
.L_x_5682:
        /* <DEDUP_REMOVED lines=8> */
.L_x_5683:
[----:B------:R-:W-:Y:S02]  /*93a0*/  MOV R177, R175 ;  /* 0x000000af00b17202 */ /* 0x000fe40000000f00 */
[----:B------:R-:W-:-:S07]  /*93b0*/  MOV R5, R4 ;  /* 0x0000000400057202 */ /* 0x000fce0000000f00 */
[----:B------:R-:W-:Y:S05]  /*93c0*/  WARPSYNC.COLLECTIVE R216, `(.L_x_5684) ;  /* 0x00000000d8087348 */ /* 0x000fea0003c00000 */
[----:B------:R0:W1:Y:S02]  /*93d0*/  SHFL.UP P6, R4, R177, R18, R179 ;  /* 0x04000012b1047389 */ /* 0x00006400000c00b3 */
[----:B01----:R-:W-:Y:S05]  /*93e0*/  ENDCOLLECTIVE ;  /* 0x000000000000791b */ /* 0x003fea0003800000 */
.L_x_5684:
        /* <DEDUP_REMOVED lines=8> */
.L_x_5685:
[----:B------:R-:W-:Y:S02]  /*9470*/  MOV R177, R7 ;  /* 0x0000000700b17202 */ /* 0x000fe40000000f00 */
[----:B------:R-:W-:-:S07]  /*9480*/  MOV R5, R4 ;  /* 0x0000000400057202 */ /* 0x000fce0000000f00 */
[----:B------:R-:W-:Y:S05]  /*9490*/  WARPSYNC.COLLECTIVE R216, `(.L_x_5686) ;  /* 0x00000000d8087348 */ /* 0x000fea0003c00000 */
[----:B------:R0:W1:Y:S02]  /*94a0*/  SHFL.UP P6, R4, R177, R18, R179 ;  /* 0x04000012b1047389 */ /* 0x00006400000c00b3 */
[----:B01----:R-:W-:Y:S05]  /*94b0*/  ENDCOLLECTIVE ;  /* 0x000000000000791b */ /* 0x003fea0003800000 */
.L_x_5686:
        /* <DEDUP_REMOVED lines=8> */
.L_x_5687:
[----:B------:R-:W-:Y:S02]  /*9540*/  MOV R177, R5 ;  /* 0x0000000500b17202 */ /* 0x000fe40000000f00 */
[----:B------:R-:W-:-:S07]  /*9550*/  MOV R173, R4 ;  /* 0x0000000400ad7202 */ /* 0x000fce0000000f00 */
[----:B------:R-:W-:Y:S05]  /*9560*/  WARPSYNC.COLLECTIVE R216, `(.L_x_5688) ;  /* 0x00000000d8087348 */ /* 0x000fea0003c00000 */
[----:B------:R0:W1:Y:S02]  /*9570*/  SHFL.UP P6, R4, R177, R18, R179 ;  /* 0x04000012b1047389 */ /* 0x00006400000c00b3 */
[----:B01----:R-:W-:Y:S05]  /*9580*/  ENDCOLLECTIVE ;  /* 0x000000000000791b */ /* 0x003fea0003800000 */
.L_x_5688:
[----:B------:R-:W-:Y:S05]  /*9590*/  BRA `(.L_x_5689) ;  /* 0xffffffc4006c7947 */ /* 0x000fea000383ffff */
.L_x_5632:
        /* <DEDUP_REMOVED lines=8> */
.L_x_5691:
[----:B------:R-:W-:Y:S05]  /*9620*/  BSYNC B0 ;  /* 0x0000000000007941 */ /* 0x000fea0003800000 */
.L_x_5690:
[----:B------:R-:W-:Y:S05]  /*9630*/  BRA `(.L_x_5692) ;  /* 0xffffffc4005c7947 */ /* 0x000fea000383ffff */
.L_x_5633:
        /* <DEDUP_REMOVED lines=8> */
.L_x_5694:
[----:B------:R-:W-:Y:S05]  /*96c0*/  BSYNC B0 ;  /* 0x0000000000007941 */ /* 0x000fea0003800000 */
.L_x_5693:
[----:B------:R-:W-:Y:S05]  /*96d0*/  BRA `(.L_x_5695) ;  /* 0xffffffc4003c7947 */ /* 0x000fea000383ffff */
.L_x_5634:
        /* <DEDUP_REMOVED lines=8> */
.L_x_5697:
[----:B------:R-:W-:Y:S05]  /*9760*/  BSYNC B0 ;  /* 0x0000000000007941 */ /* 0x000fea0003800000 */
.L_x_5696:
        /* <DEDUP_REMOVED lines=11> */
.L_x_5698:
[----:B------:R-:W-:Y:S05]  /*9820*/  WARPSYNC.COLLECTIVE R216, `(.L_x_5699) ;  /* 0x00000000d8087348 */ /* 0x000fea0003c00000 */
[----:B------:R0:W1:Y:S02]  /*9830*/  SHFL.IDX P3, R5, R223, R218, R225 ;  /* 0x000000dadf057389 */ /* 0x00006400000600e1 */
[----:B01----:R-:W-:Y:S05]  /*9840*/  ENDCOLLECTIVE ;  /* 0x000000000000791b */ /* 0x003fea0003800000 */
.L_x_5699:
[----:B------:R-:W-:Y:S02]  /*9850*/  MOV R223, R9 ;  /* 0x0000000900df7202 */ /* 0x000fe40000000f00 */
[----:B------:R-:W-:Y:S02]  /*9860*/  MOV R173, R4 ;  /* 0x0000000400ad7202 */ /* 0x000fe40000000f00 */
[----:B------:R-:W-:-:S07]  /*9870*/  MOV R4, R5 ;  /* 0x0000000500047202 */ /* 0x000fce0000000f00 */
[----:B------:R-:W-:Y:S05]  /*9880*/  WARPSYNC.COLLECTIVE R216, `(.L_x_5700) ;  /* 0x00000000d8087348 */ /* 0x000fea0003c00000 */
[----:B------:R0:W1:Y:S02]  /*9890*/  SHFL.IDX P3, R5, R223, R218, R225 ;  /* 0x000000dadf057389 */ /* 0x00006400000600e1 */
[----:B01----:R-:W-:Y:S05]  /*98a0*/  ENDCOLLECTIVE ;  /* 0x000000000000791b */ /* 0x003fea0003800000 */
.L_x_5700:
[----:B------:R-:W-:Y:S05]  /*98b0*/  BRA `(.L_x_5701) ;  /* 0xffffffc000dc7947 */ /* 0x000fea000383ffff */
.L_x_5636:
        /* <DEDUP_REMOVED lines=10> */
.L_x_5702:
[----:B------:R-:W-:Y:S02]  /*9960*/  MOV R225, 0x1f ;  /* 0x0000001f00e17802 */ /* 0x000fe40000000f00 */
[----:B------:R-:W-:Y:S02]  /*9970*/  MOV R227, R5 ;  /* 0x0000000500e37202 */ /* 0x000fe40000000f00 */
[----:B------:R-:W-:-:S07]  /*9980*/  MOV R4, R221 ;  /* 0x000000dd00047202 */ /* 0x000fce0000000f00 */
[----:B------:R-:W-:Y:S05]  /*9990*/  WARPSYNC.COLLECTIVE R216, `(.L_x_5703) ;  /* 0x00000000d8087348 */ /* 0x000fea0003c00000 */
[----:B------:R0:W1:Y:S02]  /*99a0*/  SHFL.DOWN P2, R221, R227, R214, R229 ;  /* 0x080000d6e3dd7389 */ /* 0x00006400000400e5 */
[----:B01----:R-:W-:Y:S05]  /*99b0*/  ENDCOLLECTIVE ;  /* 0x000000000000791b */ /* 0x003fea0003800000 */
.L_x_5703:
        /* <DEDUP_REMOVED lines=11> */
.L_x_5704:
[----:B------:R-:W-:Y:S02]  /*9a70*/  MOV R227, R208 ;  /* 0x000000d000e37202 */ /* 0x000fe40000000f00 */
[----:B------:R-:W-:-:S07]  /*9a80*/  MOV R4, R221 ;  /* 0x000000dd00047202 */ /* 0x000fce0000000f00 */
[----:B------:R-:W-:Y:S05]  /*9a90*/  WARPSYNC.COLLECTIVE R216, `(.L_x_5705) ;  /* 0x00000000d8087348 */ /* 0x000fea0003c00000 */
[----:B------:R0:W1:Y:S02]  /*9aa0*/  SHFL.DOWN P2, R221, R227, R214, R229 ;  /* 0x080000d6e3dd7389 */ /* 0x00006400000400e5 */
[----:B01----:R-:W-:Y:S05]  /*9ab0*/  ENDCOLLECTIVE ;  /* 0x000000000000791b */ /* 0x003fea0003800000 */
.L_x_5705:
        /* <DEDUP_REMOVED lines=11> */
.L_x_5706:
[----:B------:R-:W-:Y:S02]  /*9b70*/  MOV R227, R208 ;  /* 0x000000d000e37202 */ /* 0x000fe40000000f00 */
[----:B------:R-:W-:-:S07]  /*9b80*/  MOV R4, R221 ;  /* 0x000000dd00047202 */ /* 0x000fce0000000f00 */
[----:B------:R-:W-:Y:S05]  /*9b90*/  WARPSYNC.COLLECTIVE R216, `(.L_x_5707) ;  /* 0x00000000d8087348 */ /* 0x000fea0003c00000 */
[----:B------:R0:W1:Y:S02]  /*9ba0*/  SHFL.DOWN P2, R221, R227, R214, R229 ;  /* 0x080000d6e3dd7389 */ /* 0x00006400000400e5 */
[----:B01----:R-:W-:Y:S05]  /*9bb0*/  ENDCOLLECTIVE ;  /* 0x000000000000791b */ /* 0x003fea0003800000 */
.L_x_5707:
        /* <DEDUP_REMOVED lines=11> */
.L_x_5708:
[----:B------:R-:W-:Y:S02]  /*9c70*/  MOV R227, R208 ;  /* 0x000000d000e37202 */ /* 0x000fe40000000f00 */
[----:B------:R-:W-:-:S07]  /*9c80*/  MOV R4, R221 ;  /* 0x000000dd00047202 */ /* 0x000fce0000000f00 */
[----:B------:R-:W-:Y:S05]  /*9c90*/  WARPSYNC.COLLECTIVE R216, `(.L_x_5709) ;  /* 0x00000000d8087348 */ /* 0x000fea0003c00000 */
[----:B------:R0:W1:Y:S02]  /*9ca0*/  SHFL.DOWN P2, R221, R227, R214, R229 ;  /* 0x080000d6e3dd7389 */ /* 0x00006400000400e5 */
[----:B01----:R-:W-:Y:S05]  /*9cb0*/  ENDCOLLECTIVE ;  /* 0x000000000000791b */ /* 0x003fea0003800000 */
.L_x_5709:
        /* <DEDUP_REMOVED lines=11> */
.L_x_5710:
[----:B------:R-:W-:Y:S02]  /*9d70*/  MOV R227, R208 ;  /* 0x000000d000e37202 */ /* 0x000fe40000000f00 */
[----:B------:R-:W-:-:S07]  /*9d80*/  MOV R4, R221 ;  /* 0x000000dd00047202 */ /* 0x000fce0000000f00 */
[----:B------:R-:W-:Y:S05]  /*9d90*/  WARPSYNC.COLLECTIVE R216, `(.L_x_5711) ;  /* 0x00000000d8087348 */ /* 0x000fea0003c00000 */
[----:B------:R0:W1:Y:S02]  /*9da0*/  SHFL.DOWN P2, R221, R227, R214, R229 ;  /* 0x080000d6e3dd7389 */ /* 0x00006400000400e5 */
[----:B01----:R-:W-:Y:S05]  /*9db0*/  ENDCOLLECTIVE ;  /* 0x000000000000791b */ /* 0x003fea0003800000 */
.L_x_5711:
        /* <DEDUP_REMOVED lines=11> */
.L_x_5712:
[----:B------:R-:W-:Y:S02]  /*9e70*/  ISETP.NE.AND P1, PT, R22, 0x1f, PT ;  /* 0x0000001f1600780c */ /* 0x000fe40003f25270 */
[----:B------:R-:W-:Y:S02]  /*9e80*/  MOV R223, R208 ;  /* 0x000000d000df7202 */ /* 0x000fe40000000f00 */
[----:B------:R-:W-:-:S09]  /*9e90*/  MOV R4, R5 ;  /* 0x0000000500047202 */ /* 0x000fd20000000f00 */
[----:B------:R-:W-:Y:S05]  /*9ea0*/  WARPSYNC.COLLECTIVE R216, `(.L_x_5713) ;  /* 0x00000000d8087348 */ /* 0x000fea0003c00000 */
[----:B------:R0:W1:Y:S02]  /*9eb0*/  SHFL.IDX P3, R5, R223, R218, R225 ;  /* 0x000000dadf057389 */ /* 0x00006400000600e1 */
[----:B01----:R-:W-:Y:S05]  /*9ec0*/  ENDCOLLECTIVE ;  /* 0x000000000000791b */ /* 0x003fea0003800000 */
.L_x_5713:
[----:B------:R-:W-:Y:S05]  /*9ed0*/  WARPSYNC.COLLECTIVE R216, `(.L_x_5714) ;  /* 0x00000000d8087348 */ /* 0x000fea0003c00000 */
[----:B------:R0:W1:Y:S02]  /*9ee0*/  SHFL.DOWN P2, R221, R227, R214, R229 ;  /* 0x080000d6e3dd7389 */ /* 0x00006400000400e5 */
[----:B01----:R-:W-:Y:S05]  /*9ef0*/  ENDCOLLECTIVE ;  /* 0x000000000000791b */ /* 0x003fea0003800000 */
.L_x_5714:
        /* <DEDUP_REMOVED lines=8> */
.L_x_5715:
[----:B------:R-:W-:Y:S05]  /*9f80*/  WARPSYNC.COLLECTIVE R216, `(.L_x_5716) ;  /* 0x00000000d8087348 */ /* 0x000fea0003c00000 */
[----:B------:R0:W1:Y:S02]  /*9f90*/  SHFL.IDX P3, R5, R223, R218, R225 ;  /* 0x000000dadf057389 */ /* 0x00006400000600e1 */
[----:B01----:R-:W-:Y:S05]  /*9fa0*/  ENDCOLLECTIVE ;  /* 0x000000000000791b */ /* 0x003fea0003800000 */
.L_x_5716:
[----:B------:R-:W-:Y:S01]  /*9fb0*/  MOV R223, R9 ;  /* 0x0000000900df7202 */ /* 0x000fe20000000f00 */
[----:B------:R-:W-:Y:S01]  /*9fc0*/  FFMA.FTZ R9, R9, R4, R6 ;  /* 0x0000000409097223 */ /* 0x000fe20000010006 */
[----:B------:R-:W-:-:S07]  /*9fd0*/  MOV R212, R5 ;  /* 0x0000000500d47202 */ /* 0x000fce0000000f00 */
[----:B------:R-:W-:Y:S05]  /*9fe0*/  WARPSYNC.COLLECTIVE R216, `(.L_x_5717) ;  /* 0x00000000d8087348 */ /* 0x000fea0003c00000 */
[----:B------:R0:W1:Y:S02]  /*9ff0*/  SHFL.IDX P3, R5, R223, R218, R225 ;  /* 0x000000dadf057389 */ /* 0x00006400000600e1 */
[----:B01----:R-:W-:Y:S05]  /*a000*/  ENDCOLLECTIVE ;  /* 0x000000000000791b */ /* 0x003fea0003800000 */
.L_x_5717:
[----:B------:R-:W-:Y:S01]  /*a010*/  MOV R214, R5 ;  /* 0x0000000500d67202 */ /* 0x000fe20000000f00 */
[----:B------:R-:W-:Y:S06]  /*a020*/  BRA `(.L_x_5718) ;  /* 0xffffffc000d07947 */ /* 0x000fec000383ffff */
.L_x_5719:
        /* <DEDUP_REMOVED lines=13> */
.L_x_10463:


//--------------------- .text._Z25selective_scan_bwd_kernelI32Selective_Scan_bwd_kernel_traitsILi64ELi16ELb1ELb1ELb0ELb0ELb0EN3c104HalfEfEEv12SSMParamsBwd --------------------------
	.section	.text._Z25selective_scan_bwd_kernelI32Selective_Scan_bwd_kernel_traitsILi64ELi16ELb1ELb1ELb0ELb0ELb0EN3c104HalfEfEEv12SSMParamsBwd,"ax",@progbits
	.align	128
        .global         _Z25selective_scan_bwd_kernelI32Selective_Scan_bwd_kernel_traitsILi64ELi16ELb1ELb1ELb0ELb0ELb0EN3c104HalfEfEEv12SSMParamsBwd
        .type           _Z25selective_scan_bwd_kernelI32Selective_Scan_bwd_kernel_traitsILi64ELi16ELb1ELb1ELb0ELb0ELb0EN3c104HalfEfEEv12SSMParamsBwd,@function
        .size           _Z25selective_scan_bwd_kernelI32Selective_Scan_bwd_kernel_traitsILi64ELi16ELb1ELb1ELb0ELb0ELb0EN3c104HalfEfEEv12SSMParamsBwd,(.L_x_10464 - _Z25selective_scan_bwd_kernelI32Selective_Scan_bwd_kernel_traitsILi64ELi16ELb1ELb1ELb0ELb0ELb0EN3c104HalfEfEEv12SSMParamsBwd)
        .other          _Z25selective_scan_bwd_kernelI32Selective_Scan_bwd_kernel_traitsILi64ELi16ELb1ELb1ELb0ELb0ELb0EN3c104HalfEfEEv12SSMParamsBwd,@"STO_CUDA_ENTRY STV_DEFAULT"
_Z25selective_scan_bwd_kernelI32Selective_Scan_bwd_kernel_traitsILi64ELi16ELb1ELb1ELb0ELb0ELb0EN3c104HalfEfEEv12SSMParamsBwd:
.text._Z25selective_scan_bwd_kernelI32Selective_Scan_bwd_kernel_traitsILi64ELi16ELb1ELb1ELb0ELb0ELb0EN3c104HalfEfEEv12SSMParamsBwd:
[----:B------:R-:W-:Y:S08]  /*0000*/  LDC R1, c[0x0][0x37c] ;  /* 0x0000df00ff017b82 */ /* 0x000ff00000000800 */
[----:B------:R-:W0:Y:S01]  /*0010*/  LDC R8, c[0x0][0x398] ;  /* 0x0000e600ff087b82 */ /* 0x000e220000000800 */
[----:B------:R-:W1:Y:S01]  /*0020*/  LDCU.64 UR4, c[0x0][0x458] ;  /* 0x00008b00ff0477ac */ /* 0x000e620008000a00 */
[----:B------:R-:W-:Y:S01]  /*0030*/  CS2R R56, SRZ ;  /* 0x0000000000387805 */ /* 0x000fe2000001ff00 */
[----:B------:R-:W2:Y:S05]  /*0040*/  LDCU.64 UR8, c[0x0][0x470] ;  /* 0x00008e00ff0877ac */ /* 0x000eaa0008000a00 */
[----:B------:R-:W3:Y:S01]  /*0050*/  S2UR UR7, SR_CTAID.Y ;  /* 0x00000000000779c3 */ /* 0x000ee20000002600 */
[----:B------:R-:W4:Y:S01]  /*0060*/  LDCU.64 UR26, c[0x0][0x358] ;  /* 0x00006b00ff1a77ac */ /* 0x000f220008000a00 */
[----:B------:R-:W4:Y:S06]  /*0070*/  LDCU.64 UR16, c[0x0][0x498] ;  /* 0x00009300ff1077ac */ /* 0x000f2c0008000a00 */
        /* <DEDUP_REMOVED lines=9> */
[----:B------:R-:W2:Y:S01]  /*0110*/  LDCU.64 UR32, c[0x0][0x480] ;  /* 0x00009000ff2077ac */ /* 0x000ea20008000a00 */
        /* <DEDUP_REMOVED lines=9> */
[----:B------:R-:W-:Y:S01]  /*01b0*/  MOV R4, UR8 ;  /* 0x0000000800047c02 */ /* 0x000fe20008000f00 */
[----:B------:R-:W3:Y:S01]  /*01c0*/  LDCU UR36, c[0x0][0x394] ;  /* 0x00007280ff2477ac */ /* 0x000ee20008000800 */
[----:B------:R-:W-:-:S03]  /*01d0*/  MOV R3, UR5 ;  /* 0x0000000500037c02 */ /* 0x000fc60008000f00 */
[----:B------:R-:W-:Y:S01]  /*01e0*/  MOV R5, UR9 ;  /* 0x0000000900057c02 */ /* 0x000fe20008000f00 */
[----:B------:R-:W0:Y:S01]  /*01f0*/  LDCU.64 UR24, c[0x0][0x3b0] ;  /* 0x00007600ff1877ac */ /* 0x000e220008000a00 */
[----:B----4-:R-:W5:Y:S03]  /*0200*/  @P0 LDG.E R57, desc[UR26][R2.64] ;  /* 0x0000001a02390981 */ /* 0x010f66000c1e1900 */
[----:B------:R-:W4:Y:S01]  /*0210*/  LDCU.128 UR8, c[0x0][0x400] ;  /* 0x00008000ff0877ac */ /* 0x000f220008000c00 */
[----:B------:R2:W5:Y:S01]  /*0220*/  @P1 LDG.E R56, desc[UR26][R4.64] ;  /* 0x0000001a04381981 */ /* 0x000562000c1e1900 */
[----:B------:R-:W-:Y:S02]  /*0230*/  CS2R R54, SRZ ;  /* 0x0000000000367805 */ /* 0x000fe4000001ff00 */
[----:B-1----:R-:W-:Y:S01]  /*0240*/  IADD3 R6, PT, PT, R0, 0xffffffe, RZ ;  /* 0x0ffffffe00067810 */ /* 0x002fe20007ffe0ff */
[----:B------:R-:W-:Y:S01]  /*0250*/  UIMAD.WIDE.U32 UR18, UR30, UR16, URZ ;  /* 0x000000101e1272a5 */ /* 0x000fe2000f8e00ff */
[----:B------:R-:W-:Y:S01]  /*0260*/  IABS R0, UR7 ;  /* 0x0000000700007c13 */ /* 0x000fe20008000000 */
[----:B------:R-:W-:Y:S01]  /*0270*/  UIMAD.WIDE.U32 UR4, UR30, UR20, URZ ;  /* 0x000000141e0472a5 */ /* 0x000fe2000f8e00ff */
[----:B------:R1:W3:Y:S01]  /*0280*/  F2I.FTZ.U32.TRUNC.NTZ R7, R6 ;  /* 0x0000000600077305 */ /* 0x0002e2000021f000 */
[----:B------:R-:W-:-:S02]  /*0290*/  UIMAD UR19, UR30, UR17, UR19 ;  /* 0x000000111e1372a4 */ /* 0x000fc4000f8e0213 */
[----:B------:R-:W-:Y:S01]  /*02a0*/  UIMAD UR5, UR30, UR21, UR5 ;  /* 0x000000151e0572a4 */ /* 0x000fe2000f8e0205 */
[----:B--2---:R-:W2:Y:S01]  /*02b0*/  LDC.64 R4, c[0x0][0x3c8] ;  /* 0x0000f200ff047b82 */ /* 0x004ea20000000a00 */
[----:B------:R-:W-:Y:S02]  /*02c0*/  UISETP.NE.U32.AND UP0, UPT, UR32, URZ, UPT ;  /* 0x000000ff2000728c */ /* 0x000fe4000bf05070 */
[----:B------:R-:W-:Y:S01]  /*02d0*/  UIMAD.WIDE.U32 UR4, UR7, UR22, UR4 ;  /* 0x00000016070472a5 */ /* 0x000fe2000f8e0004 */
[----:B-1----:R-:W-:Y:S01]  /*02e0*/  HFMA2 R6, -RZ, RZ, 0, 0 ;  /* 0x00000000ff067431 */ /* 0x002fe200000001ff */
[----:B----4-:R-:W-:Y:S02]  /*02f0*/  UIMAD.WIDE.U32 UR16, UR30, UR8, URZ ;  /* 0x000000081e1072a5 */ /* 0x010fe4000f8e00ff */
[----:B------:R-:W-:Y:S02]  /*0300*/  UISETP.NE.AND.EX UP0, UPT, UR33, URZ, UPT, UP0 ;  /* 0x000000ff2100728c */ /* 0x000fe4000bf05300 */
[----:B------:R-:W-:Y:S01]  /*0310*/  UIMAD UR17, UR30, UR9, UR17 ;  /* 0x000000091e1172a4 */ /* 0x000fe2000f8e0211 */
[----:B---3--:R-:W-:Y:S01]  /*0320*/  IADD3 R2, PT, PT, RZ, -R7, RZ ;  /* 0x80000007ff027210 */ /* 0x008fe20007ffe0ff */
[----:B------:R-:W-:-:S02]  /*0330*/  UIMAD UR28, UR7, UR23, UR5 ;  /* 0x00000017071c72a4 */ /* 0x000fc4000f8e0205 */
[----:B------:R-:W-:Y:S02]  /*0340*/  UIMAD.WIDE.U32 UR20, UR7, UR10, UR16 ;  /* 0x0000000a071472a5 */ /* 0x000fe4000f8e0010 */
[----:B------:R-:W-:Y:S01]  /*0350*/  IMAD R3, R2, R9, RZ ;  /* 0x0000000902037224 */ /* 0x000fe200078e02ff */
[----:B------:R-:W-:Y:S02]  /*0360*/  UIMAD.WIDE.U32 UR22, UR7, UR12, UR18 ;  /* 0x0000000c071672a5 */ /* 0x000fe4000f8e0012 */
[----:B------:R-:W1:Y:S01]  /*0370*/  @UP0 LDCU UR12, c[0x0][0x384] ;  /* 0x00007080ff0c07ac */ /* 0x000e620008000800 */
[----:B------:R-:W-:Y:S01]  /*0380*/  IMAD.HI.U32 R7, R7, R3, R6 ;  /* 0x0000000307077227 */ /* 0x000fe200078e0006 */
[----:B------:R-:W3:Y:S05]  /*0390*/  LDCU.128 UR16, c[0x0][0x460] ;  /* 0x00008c00ff1077ac */ /* 0x000eea0008000c00 */
[----:B------:R-:W-:Y:S01]  /*03a0*/  IMAD.HI.U32 R7, R7, R0, RZ ;  /* 0x0000000007077227 */ /* 0x000fe200078e00ff */
[----:B------:R-:W-:-:S02]  /*03b0*/  UIMAD.WIDE.U32 UR8, UR7, UR14, URZ ;  /* 0x0000000e070872a5 */ /* 0x000fc4000f8e00ff */
[----:B------:R-:W-:Y:S02]  /*03c0*/  ULEA UR29, UR36, 0xfffffc00, 0xa ;  /* 0xfffffc00241d7891 */ /* 0x000fe4000f8e50ff */
[----:B------:R-:W-:Y:S01]  /*03d0*/  IADD3 R2, PT, PT, -R7, RZ, RZ ;  /* 0x000000ff07027210 */ /* 0x000fe20007ffe1ff */
[----:B------:R-:W-:Y:S02]  /*03e0*/  UIMAD UR14, UR7, UR15, UR9 ;  /* 0x0000000f070e72a4 */ /* 0x000fe4000f8e0209 */
[----:B------:R-:W-:Y:S02]  /*03f0*/  UIMAD UR6, UR7, UR11, UR21 ;  /* 0x0000000b070672a4 */ /* 0x000fe4000f8e0215 */
[C---:B------:R-:W-:Y:S01]  /*0400*/  IMAD R0, R9.reuse, R2, R0 ;  /* 0x0000000209007224 */ /* 0x040fe200078e0200 */
[----:B------:R-:W-:Y:S01]  /*0410*/  USHF.R.S32.HI UR31, URZ, 0x1f, UR29 ;  /* 0x0000001fff1f7899 */ /* 0x000fe2000801141d */
[----:B------:R-:W4:Y:S03]  /*0420*/  @UP0 LDCU UR15, c[0x0][0x38c] ;  /* 0x00007180ff0f07ac */ /* 0x000f260008000800 */
[----:B------:R-:W-:Y:S01]  /*0430*/  ISETP.GT.U32.AND P1, PT, R9, R0, PT ;  /* 0x000000000900720c */ /* 0x000fe20003f24070 */
[----:B------:R-:W-:-:S02]  /*0440*/  UIADD3 UR5, UP3, UPT, UR29, UR4, URZ ;  /* 0x000000041d057290 */ /* 0x000fc4000ff7e0ff */
[----:B------:R-:W-:Y:S01]  /*0450*/  UIADD3 UR21, UP2, UPT, UR29, UR20, URZ ;  /* 0x000000141d157290 */ /* 0x000fe2000ff5e0ff */
[----:B------:R-:W2:Y:S01]  /*0460*/  @UP0 LDCU.64 UR34, c[0x0][0x480] ;  /* 0x00009000ff2207ac */ /* 0x000ea20008000a00 */
[----:B------:R-:W-:Y:S02]  /*0470*/  UIADD3.X UR28, UPT, UPT, UR31, UR28, URZ, UP3, !UPT ;  /* 0x0000001c1f1c7290 */ /* 0x000fe40009ffe4ff */
[----:B---3--:R-:W-:-:S06]  /*0480*/  ULEA UR20, UP3, UR21, UR18, 0x1 ;  /* 0x0000001215147291 */ /* 0x008fcc000f8608ff */
[-C--:B------:R-:W-:Y:S01]  /*0490*/  @!P1 IADD3 R0, PT, PT, R0, -R9.reuse, RZ ;  /* 0x8000000900009210 */ /* 0x080fe20007ffe0ff */
[----:B------:R-:W-:Y:S01]  /*04a0*/  UIADD3.X UR4, UPT, UPT, UR31, UR6, URZ, UP2, !UPT ;  /* 0x000000061f047290 */ /* 0x000fe200097fe4ff */
[----:B------:R-:W-:Y:S01]  /*04b0*/  @!P1 IADD3 R7, PT, PT, R7, 0x1, RZ ;  /* 0x0000000107079810 */ /* 0x000fe20007ffe0ff */
[----:B0-----:R-:W-:Y:S01]  /*04c0*/  UIMAD.WIDE.U32 UR10, UR30, UR24, URZ ;  /* 0x000000181e0a72a5 */ /* 0x001fe2000f8e00ff */
[----:B------:R-:W-:Y:S01]  /*04d0*/  ISETP.GE.U32.AND P0, PT, R0, R9, PT ;  /* 0x000000090000720c */ /* 0x000fe20003f06070 */
[----:B------:R-:W-:Y:S01]  /*04e0*/  ULEA.HI.X UR21, UR21, UR19, UR4, 0x1, UP3 ;  /* 0x0000001315157291 */ /* 0x000fe200098f0c04 */
[C---:B------:R-:W-:Y:S01]  /*04f0*/  LOP3.LUT R0, R8.reuse, UR7, RZ, 0x3c, !PT ;  /* 0x0000000708007c12 */ /* 0x040fe2000f8e3cff */
[----:B-1----:R-:W-:Y:S01]  /*0500*/  @UP0 UIMAD UR4, UR30, UR12, UR7 ;  /* 0x0000000c1e0402a4 */ /* 0x002fe2000f8e0207 */
[----:B------:R-:W-:Y:S01]  /*0510*/  ISETP.NE.AND P1, PT, R8, RZ, PT ;  /* 0x000000ff0800720c */ /* 0x000fe20003f25270 */
[----:B------:R-:W-:Y:S01]  /*0520*/  UIMAD UR11, UR30, UR25, UR11 ;  /* 0x000000191e0b72a4 */ /* 0x000fe2000f8e020b */
[----:B------:R-:W-:Y:S01]  /*0530*/  ISETP.GE.AND P2, PT, R0, RZ, PT ;  /* 0x000000ff0000720c */ /* 0x000fe20003f46270 */
[----:B------:R-:W-:Y:S01]  /*0540*/  @UP0 UIMAD UR4, UR4, UR36, URZ ;  /* 0x00000024040402a4 */ /* 0x000fe2000f8e02ff */
[----:B------:R-:W0:Y:S05]  /*0550*/  LDCU.64 UR32, c[0x0][0x528] ;  /* 0x0000a500ff2077ac */ /* 0x000e2a0008000a00 */
[----:B------:R-:W-:Y:S01]  /*0560*/  @P0 IADD3 R7, PT, PT, R7, 0x1, RZ ;  /* 0x0000000107070810 */ /* 0x000fe20007ffe0ff */
[----:B------:R-:W-:-:S02]  /*0570*/  ULEA UR25, UP1, UR5, UR16, 0x1 ;  /* 0x0000001005197291 */ /* 0x000fc4000f8208ff */
[----:B----4-:R-:W-:Y:S02]  /*0580*/  @UP0 UIMAD UR6, UR4, UR15, URZ ;  /* 0x0000000f040602a4 */ /* 0x010fe4000f8e02ff */
[----:B------:R-:W-:Y:S01]  /*0590*/  ULEA.HI.X UR28, UR5, UR17, UR28, 0x1, UP1 ;  /* 0x00000011051c7291 */ /* 0x000fe200088f0c1c */
[----:B------:R-:W-:Y:S01]  /*05a0*/  @!P2 IADD3 R7, PT, PT, -R7, RZ, RZ ;  /* 0x000000ff0707a210 */ /* 0x000fe20007ffe1ff */
[----:B------:R-:W-:Y:S01]  /*05b0*/  UMOV UR4, URZ ;  /* 0x000000ff00047c82 */ /* 0x000fe20008000000 */
[----:B------:R-:W-:Y:S01]  /*05c0*/  @!P1 LOP3.LUT R7, RZ, R8, RZ, 0x33, !PT ;  /* 0x00000008ff079212 */ /* 0x000fe200078e33ff */
[----:B------:R-:W-:Y:S01]  /*05d0*/  UMOV UR5, URZ ;  /* 0x000000ff00057c82 */ /* 0x000fe20008000000 */
[----:B--2---:R-:W-:Y:S02]  /*05e0*/  @UP0 UIMAD.WIDE UR4, UR6, 0x8, UR34 ;  /* 0x00000008060408a5 */ /* 0x004fe4000f8e0222 */
[----:B------:R-:W-:Y:S01]  /*05f0*/  SHF.R.S32.HI R9, RZ, 0x1f, R7 ;  /* 0x0000001fff097819 */ /* 0x000fe20000011407 */
[----:B------:R-:W-:Y:S01]  /*0600*/  IMAD.WIDE.U32 R2, R7, R4, UR10 ;  /* 0x0000000a07027e25 */ /* 0x000fe2000f8e0004 */
[----:B------:R-:W-:-:S02]  /*0610*/  UISETP.GE.AND UP0, UPT, UR36, 0x1, UPT ;  /* 0x000000012400788c */ /* 0x000fc4000bf06270 */
[----:B------:R-:W-:Y:S01]  /*0620*/  UIMAD UR13, UR7, UR13, UR23 ;  /* 0x0000000d070d72a4 */ /* 0x000fe2000f8e0217 */
[----:B------:R-:W-:Y:S01]  /*0630*/  IMAD R0, R9, R4, RZ ;  /* 0x0000000409007224 */ /* 0x000fe200078e02ff */
[----:B------:R-:W-:Y:S01]  /*0640*/  IADD3 R50, P0, PT, R2, UR29, RZ ;  /* 0x0000001d02327c10 */ /* 0x000fe2000ff1e0ff */
[----:B------:R-:W-:Y:S02]  /*0650*/  UIADD3 UR22, UP1, UPT, UR29, UR22, URZ ;  /* 0x000000161d167290 */ /* 0x000fe4000ff3e0ff */
[----:B------:R-:W-:Y:S01]  /*0660*/  IMAD R5, R7, R5, R0 ;  /* 0x0000000507057224 */ /* 0x000fe200078e0200 */
[----:B------:R-:W-:Y:S01]  /*0670*/  LEA R52, P1, R50, R52, 0x1 ;  /* 0x0000003432347211 */ /* 0x000fe200078208ff */
[----:B------:R-:W-:Y:S02]  /*0680*/  UIADD3.X UR24, UPT, UPT, UR31, UR13, URZ, UP1, !UPT ;  /* 0x0000000d1f187290 */ /* 0x000fe40008ffe4ff */
[----:B0-----:R-:W-:Y:S01]  /*0690*/  ULEA UR23, UP1, UR22, UR32, 0x1 ;  /* 0x0000002016177291 */ /* 0x001fe2000f8208ff */
[----:B------:R-:W-:-:S03]  /*06a0*/  IADD3 R0, PT, PT, R3, R5, RZ ;  /* 0x0000000503007210 */ /* 0x000fc60007ffe0ff */
[----:B------:R-:W-:Y:S01]  /*06b0*/  ULEA.HI.X UR24, UR22, UR33, UR24, 0x1, UP1 ;  /* 0x0000002116187291 */ /* 0x000fe200088f0c18 */
[----:B------:R-:W-:-:S04]  /*06c0*/  IADD3.X R0, PT, PT, R0, UR31, RZ, P0, !PT ;  /* 0x0000001f00007c10 */ /* 0x000fc800087fe4ff */
[----:B------:R-:W-:Y:S01]  /*06d0*/  LEA.HI.X R50, R50, R53, R0, 0x1, P1 ;  /* 0x0000003532327211 */ /* 0x000fe200008f0c00 */
[----:B------:R-:W-:Y:S06]  /*06e0*/  BRA.U !UP0, `(.L_x_5720) ;  /* 0x0000004108d47547 */ /* 0x000fec000b800000 */
[----:B------:R-:W0:Y:S01]  /*06f0*/  S2R R14, SR_TID.X ;  /* 0x00000000000e7919 */ /* 0x000e220000002100 */
[----:B------:R-:W0:Y:S01]  /*0700*/  LDC.64 R4, c[0x0][0x4b8] ;  /* 0x00012e00ff047b82 */ /* 0x000e220000000a00 */
[----:B------:R-:W1:Y:S01]  /*0710*/  LDCU.64 UR32, c[0x0][0x4c0] ;  /* 0x00009800ff2077ac */ /* 0x000e620008000a00 */
[----:B------:R-:W-:Y:S02]  /*0720*/  MOV R15, RZ ;  /* 0x000000ff000f7202 */ /* 0x000fe40000000f00 */
[----:B------:R-:W-:Y:S01]  /*0730*/  CS2R R54, SRZ ;  /* 0x0000000000367805 */ /* 0x000fe2000001ff00 */
[----:B------:R-:W2:Y:S03]  /*0740*/  LDCU.64 UR16, c[0x0][0x3a0] ;  /* 0x00007400ff1077ac */ /* 0x000ea60008000a00 */
        /* <DEDUP_REMOVED lines=19> */
[C---:B------:R-:W-:Y:S01]  /*0880*/  IADD3 R7, PT, PT, R14.reuse, 0x80, RZ ;  /* 0x000000800e077810 */ /* 0x040fe20007ffe0ff */
[----:B------:R-:W-:Y:S01]  /*0890*/  UMOV UR18, UR25 ;  /* 0x0000001900127c82 */ /* 0x000fe20008000000 */
[C---:B------:R-:W-:Y:S01]  /*08a0*/  IADD3 R9, PT, PT, R14.reuse, 0xc0, RZ ;  /* 0x000000c00e097810 */ /* 0x040fe20007ffe0ff */
[----:B------:R-:W-:Y:S01]  /*08b0*/  UMOV UR19, UR28 ;  /* 0x0000001c00137c82 */ /* 0x000fe20008000000 */
        /* <DEDUP_REMOVED lines=9> */
[C---:B------:R-:W-:Y:S02]  /*0950*/  SHF.L.U32 R51, R14.reuse, 0x1, RZ ;  /* 0x000000010e337819 */ /* 0x040fe400000006ff */
[----:B------:R-:W-:Y:S02]  /*0960*/  IADD3 R53, PT, PT, R14, 0x200, RZ ;  /* 0x000002000e357810 */ /* 0x000fe40007ffe0ff */
[-C--:B------:R-:W-:Y:S02]  /*0970*/  LEA.HI R29, R29, R14.reuse, RZ, 0x1b ;  /* 0x0000000e1d1d7211 */ /* 0x080fe400078fd8ff */
[----:B------:R-:W-:-:S02]  /*0980*/  LEA.HI R34, R31, R14, RZ, 0x1b ;  /* 0x0000000e1f227211 */ /* 0x000fc400078fd8ff */
[CC--:B------:R-:W-:Y:S02]  /*0990*/  LEA.HI R48, R14.reuse, R14.reuse, RZ, 0x1b ;  /* 0x0000000e0e307211 */ /* 0x0c0fe400078fd8ff */
[----:B------:R-:W-:Y:S02]  /*09a0*/  LEA.HI R47, R14, R3, RZ, 0x1f ;  /* 0x000000030e2f7211 */ /* 0x000fe400078ff8ff */
        /* <DEDUP_REMOVED lines=12> */
[----:B------:R-:W-:Y:S02]  /*0a70*/  LOP3.LUT R51, R51, 0x7c0, RZ, 0xc0, !PT ;  /* 0x000007c033337812 */ /* 0x000fe400078ec0ff */
[----:B------:R-:W-:Y:S02]  /*0a80*/  LEA.HI R31, R53, R14, RZ, 0x1b ;  /* 0x0000000e351f7211 */ /* 0x000fe400078fd8ff */
[----:B------:R-:W-:Y:S02]  /*0a90*/  LEA R49, R14, UR6, 0x3 ;  /* 0x000000060e317c11 */ /* 0x000fe4000f8e18ff */
[----:B------:R-:W-:-:S02]  /*0aa0*/  LEA.HI R46, R3, R3, RZ, 0x1b ;  /* 0x00000003032e7211 */ /* 0x000fc400078fd8ff */
[----:B------:R-:W-:Y:S02]  /*0ab0*/  LEA R35, R29, UR6, 0x2 ;  /* 0x000000061d237c11 */ /* 0x000fe4000f8e10ff */
        /* <DEDUP_REMOVED lines=17> */
[----:B------:R-:W-:Y:S02]  /*0bd0*/  LOP3.LUT R30, R51, 0x1f, R14, 0xf8, !PT ;  /* 0x0000001f331e7812 */ /* 0x000fe400078ef80e */
[----:B------:R-:W-:Y:S02]  /*0be0*/  LEA R29, R14, R49, 0x3 ;  /* 0x000000310e1d7211 */ /* 0x000fe400078e18ff */
[----:B------:R-:W-:Y:S02]  /*0bf0*/  IADD3 R28, PT, PT, R13, R59, RZ ;  /* 0x0000003b0d1c7210 */ /* 0x000fe40007ffe0ff */
[----:B------:R-:W-:Y:S01]  /*0c00*/  LEA R46, R46, UR22, 0x2 ;  /* 0x000000162e2e7c11 */ /* 0x000fe2000f8e10ff */
[----:B------:R-:W-:Y:S01]  /*0c10*/  UMOV UR22, UR23 ;  /* 0x0000001700167c82 */ /* 0x000fe20008000000 */
[----:B-1----:R-:W-:-:S05]  /*0c20*/  UMOV UR23, UR24 ;  /* 0x0000001800177c82 */ /* 0x002fca0008000000 */
.L_x_5767:
        /* <DEDUP_REMOVED lines=36> */
[--C-:B-1----:R-:W-:Y:S01]  /*0e70*/  HADD2.F32 R73, -RZ, R60.reuse.H0_H0 ;  /* 0x2000003cff497230 */ /* 0x102fe20000004100 */
[----:B0-----:R-:W-:Y:S01]  /*0e80*/  UISETP.GE.AND UP0, UPT, UR6, 0x1, UPT ;  /* 0x000000010600788c */ /* 0x001fe2000bf06270 */
[----:B------:R-:W-:-:S02]  /*0e90*/  HADD2.F32 R72, -RZ, R60.H1_H1 ;  /* 0x3000003cff487230 */ /* 0x000fc40000004100 */
[----:B------:R-:W-:Y:S02]  /*0ea0*/  HFMA2 R104, -RZ, RZ, 0, 0 ;  /* 0x00000000ff687431 */ /* 0x000fe400000001ff */
[--C-:B--2---:R-:W-:Y:S01]  /*0eb0*/  HADD2.F32 R65, -RZ, R76.reuse.H0_H0 ;  /* 0x2000004cff417230 */ /* 0x104fe20000004100 */
[----:B------:R-:W-:Y:S01]  /*0ec0*/  CS2R R102, SRZ ;  /* 0x0000000000667805 */ /* 0x000fe2000001ff00 */
[----:B------:R-:W-:Y:S01]  /*0ed0*/  HADD2.F32 R64, -RZ, R76.H1_H1 ;  /* 0x3000004cff407230 */ /* 0x000fe20000004100 */
[----:B------:R-:W-:Y:S01]  /*0ee0*/  CS2R R100, SRZ ;  /* 0x0000000000647805 */ /* 0x000fe2000001ff00 */
[----:B------:R-:W-:Y:S01]  /*0ef0*/  HADD2.F32 R71, -RZ, R61.H0_H0 ;  /* 0x2000003dff477230 */ /* 0x000fe20000004100 */
        /* <DEDUP_REMOVED lines=11> */
[----:B------:R-:W-:-:S02]  /*0fb0*/  HADD2.F32 R62, -RZ, R77.H1_H1 ;  /* 0x3000004dff3e7230 */ /* 0x000fc40000004100 */
[----:B------:R-:W-:Y:S02]  /*0fc0*/  HADD2.F32 R70, -RZ, R61.H1_H1 ;  /* 0x3000003dff467230 */ /* 0x000fe40000004100 */
[--C-:B------:R-:W-:Y:S02]  /*0fd0*/  HADD2.F32 R61, -RZ, R78.reuse.H0_H0 ;  /* 0x2000004eff3d7230 */ /* 0x100fe40000004100 */
        /* <DEDUP_REMOVED lines=13> */
[-C--:B-----5:R-:W-:Y:S01]  /*10b0*/  FMUL.FTZ R108, R0, R57.reuse ;  /* 0x00000039006c7220 */ /* 0x0a0fe20000410000 */
        /* <DEDUP_REMOVED lines=8> */
[--C-:B-1----:R-:W-:Y:S02]  /*1140*/  HADD2.F32 R106, -RZ, R16.reuse.H0_H0 ;  /* 0x20000010ff6a7230 */ /* 0x102fe40000004100 */
[C---:B------:R-:W-:Y:S01]  /*1150*/  FFMA.FTZ R3, R77.reuse, R70, R2 ;  /* 0x000000464d037223 */ /* 0x040fe20000010002 */
[----:B------:R-:W-:Y:S02]  /*1160*/  HADD2.F32 R109, -RZ, R16.H1_H1 ;  /* 0x30000010ff6d7230 */ /* 0x000fe40000004100 */
[----:B------:R-:W-:Y:S01]  /*1170*/  FMUL.FTZ R111, R77, R57 ;  /* 0x000000394d6f7220 */ /* 0x000fe20000410000 */
[--C-:B------:R-:W-:Y:S02]  /*1180*/  HADD2.F32 R110, -RZ, R17.reuse.H0_H0 ;  /* 0x20000011ff6e7230 */ /* 0x100fe40000004100 */
[----:B------:R-:W-:Y:S01]  /*1190*/  FFMA.FTZ R2, R78, R69, R3 ;  /* 0x000000454e027223 */ /* 0x000fe20000010003 */
[----:B------:R-:W-:-:S02]  /*11a0*/  HADD2.F32 R115, -RZ, R17.H1_H1 ;  /* 0x30000011ff737230 */ /* 0x000fc40000004100 */
[-C--:B------:R-:W-:Y:S01]  /*11b0*/  FMUL.FTZ R118, R78, R57.reuse ;  /* 0x000000394e767220 */ /* 0x080fe20000410000 */
        /* <DEDUP_REMOVED lines=8> */
[CC--:B------:R-:W-:Y:S01]  /*1240*/  FMUL.FTZ R121, R105.reuse, R57.reuse ;  /* 0x0000003969797220 */ /* 0x0c0fe20000410000 */
        /* <DEDUP_REMOVED lines=19> */
[----:B------:R-:W0:Y:S01]  /*1380*/  LDC.64 R112, c[0x0][0x3c0] ;  /* 0x0000f000ff707b82 */ /* 0x000e220000000a00 */
[----:B------:R-:W-:Y:S01]  /*1390*/  UIADD3 UR24, UPT, UPT, UR16, -0x1, URZ ;  /* 0xffffffff10187890 */ /* 0x000fe2000fffe0ff */
[----:B------:R-:W-:Y:S01]  /*13a0*/  HADD2.F32 R137, -RZ, R9.H0_H0 ;  /* 0x20000009ff897230 */ /* 0x000fe20000004100 */
[----:B------:R-:W-:Y:S01]  /*13b0*/  UISETP.NE.AND UP0, UPT, UR16, 0x1, UPT ;  /* 0x000000011000788c */ /* 0x000fe2000bf05270 */
[----:B------:R-:W-:Y:S01]  /*13c0*/  HADD2.F32 R23, -RZ, R10.H1_H1 ;  /* 0x3000000aff177230 */ /* 0x000fe20000004100 */
[----:B------:R-:W-:Y:S01]  /*13d0*/  USHF.L.U32 UR6, UR24, 0x8, URZ ;  /* 0x0000000818067899 */ /* 0x000fe200080006ff */
[----:B------:R-:W-:Y:S01]  /*13e0*/  HADD2.F32 R133, -RZ, R11.H0_H0 ;  /* 0x2000000bff857230 */ /* 0x000fe20000004100 */
[----:B------:R-:W-:Y:S01]  /*13f0*/  USHF.L.U32 UR24, UR24, 0xa, URZ ;  /* 0x0000000a18187899 */ /* 0x000fe200080006ff */
[----:B------:R-:W1:Y:S01]  /*1400*/  LDC.64 R16, c[0x0][0x440] ;  /* 0x00011000ff107b82 */ /* 0x000e620000000a00 */
[----:B------:R-:W-:Y:S01]  /*1410*/  HADD2.F32 R129, -RZ, R5.H0_H0 ;  /* 0x20000005ff817230 */ /* 0x000fe20000004100 */
[----:B------:R-:W-:Y:S01]  /*1420*/  PLOP3.LUT P0, PT, PT, PT, UP0, 0x80, 0x8 ;  /* 0x000000000008781c */ /* 0x000fe20003f0f008 */
[----:B------:R-:W-:-:S02]  /*1430*/  HADD2.F32 R125, -RZ, R6.H1_H1 ;  /* 0x30000006ff7d7230 */ /* 0x000fc40000004100 */
[--C-:B------:R-:W-:Y:S01]  /*1440*/  FADD.FTZ R134, R23, R56.reuse ;  /* 0x0000003817867221 */ /* 0x100fe20000010000 */
[----:B------:R-:W-:Y:S01]  /*1450*/  HADD2.F32 R141, -RZ, R7.H0_H0 ;  /* 0x20000007ff8d7230 */ /* 0x000fe20000004100 */
[----:B------:R-:W-:Y:S01]  /*1460*/  IADD3 R22, P1, PT, R12, UR24, RZ ;  /* 0x000000180c167c10 */ /* 0x000fe2000ff3e0ff */
[--C-:B------:R-:W-:Y:S01]  /*1470*/  HADD2.F32 R139, -RZ, R8.reuse.H0_H0 ;  /* 0x20000008ff8b7230 */ /* 0x100fe20000004100 */
[----:B------:R-:W2:Y:S01]  /*1480*/  LDC.64 R18, c[0x0][0x3a8] ;  /* 0x0000ea00ff127b82 */ /* 0x000ea20000000a00 */
[----:B------:R-:W-:Y:S02]  /*1490*/  HADD2.F32 R3, -RZ, R8.H1_H1 ;  /* 0x30000008ff037230 */ /* 0x000fe40000004100 */
[----:B------:R-:W-:Y:S01]  /*14a0*/  FADD.FTZ R126, R125, R56 ;  /* 0x000000387d7e7221 */ /* 0x000fe20000010000 */
[----:B------:R-:W-:Y:S01]  /*14b0*/  HADD2.F32 R9, -RZ, R9.H1_H1 ;  /* 0x30000009ff097230 */ /* 0x000fe20000004100 */
[----:B------:R-:W-:Y:S01]  /*14c0*/  MOV R104, RZ ;  /* 0x000000ff00687202 */ /* 0x000fe20000000f00 */
[----:B------:R-:W-:-:S02]  /*14d0*/  HADD2.F32 R135, -RZ, R10.H0_H0 ;  /* 0x2000000aff877230 */ /* 0x000fc40000004100 */
[--C-:B------:R-:W-:Y:S01]  /*14e0*/  FADD.FTZ R139, R139, R56.reuse ;  /* 0x000000388b8b7221 */ /* 0x100fe20000010000 */
[----:B------:R-:W-:Y:S01]  /*14f0*/  HADD2.F32 R11, -RZ, R11.H1_H1 ;  /* 0x3000000bff0b7230 */ /* 0x000fe20000004100 */
[----:B------:R-:W3:Y:S01]  /*1500*/  LDC.64 R20, c[0x0][0x4d0] ;  /* 0x00013400ff147b82 */ /* 0x000ee20000000a00 */
[--C-:B------:R-:W-:Y:S02]  /*1510*/  HADD2.F32 R131, -RZ, R4.reuse.H0_H0 ;  /* 0x20000004ff837230 */ /* 0x100fe40000004100 */
[--C-:B------:R-:W-:Y:S01]  /*1520*/  FADD.FTZ R138, R3, R56.reuse ;  /* 0x00000038038a7221 */ /* 0x100fe20000010000 */
[----:B------:R-:W-:Y:S02]  /*1530*/  HADD2.F32 R25, -RZ, R4.H1_H1 ;  /* 0x30000004ff197230 */ /* 0x000fe40000004100 */
[--C-:B------:R-:W-:Y:S01]  /*1540*/  FADD.FTZ R137, R137, R56.reuse ;  /* 0x0000003889897221 */ /* 0x100fe20000010000 */
[----:B------:R-:W-:Y:S02]  /*1550*/  HADD2.F32 R5, -RZ, R5.H1_H1 ;  /* 0x30000005ff057230 */ /* 0x000fe40000004100 */
[----:B------:R-:W-:Y:S01]  /*1560*/  FADD.FTZ R136, R9, R56 ;  /* 0x0000003809887221 */ /* 0x000fe20000010000 */
[----:B------:R-:W-:-:S02]  /*1570*/  HADD2.F32 R127, -RZ, R6.H0_H0 ;  /* 0x20000006ff7f7230 */ /* 0x000fc40000004100 */
[--C-:B------:R-:W-:Y:S01]  /*1580*/  FADD.FTZ R135, R135, R56.reuse ;  /* 0x0000003887877221 */ /* 0x100fe20000010000 */
[----:B------:R-:W-:Y:S02]  /*1590*/  HADD2.F32 R7, -RZ, R7.H1_H1 ;  /* 0x30000007ff077230 */ /* 0x000fe40000004100 */
[--C-:B------:R-:W-:Y:S01]  /*15a0*/  FADD.FTZ R133, R133, R56.reuse ;  /* 0x0000003885857221 */ /* 0x100fe20000010000 */
[--C-:B------:R-:W-:Y:S01]  /*15b0*/  FADD.FTZ R132, R11, R56.reuse ;  /* 0x000000380b847221 */ /* 0x100fe20000010000 */
[--C-:B------:R-:W-:Y:S01]  /*15c0*/  FADD.FTZ R131, R131, R56.reuse ;  /* 0x0000003883837221 */ /* 0x100fe20000010000 */
[--C-:B------:R-:W-:Y:S01]  /*15d0*/  FADD.FTZ R130, R25, R56.reuse ;  /* 0x0000003819827221 */ /* 0x100fe20000010000 */
[--C-:B------:R-:W-:Y:S01]  /*15e0*/  FADD.FTZ R129, R129, R56.reuse ;  /* 0x0000003881817221 */ /* 0x100fe20000010000 */
[--C-:B------:R-:W-:Y:S01]  /*15f0*/  FADD.FTZ R128, R5, R56.reuse ;  /* 0x0000003805807221 */ /* 0x100fe20000010000 */
[--C-:B------:R-:W-:Y:S01]  /*1600*/  FADD.FTZ R127, R127, R56.reuse ;  /* 0x000000387f7f7221 */ /* 0x100fe20000010000 */
[----:B------:R-:W-:Y:S01]  /*1610*/  ISETP.EQ.AND P0, PT, R177, RZ, P0 ;  /* 0x000000ffb100720c */ /* 0x000fe20000702270 */
[--C-:B------:R-:W-:Y:S01]  /*1620*/  FADD.FTZ R125, R141, R56.reuse ;  /* 0x000000388d7d7221 */ /* 0x100fe20000010000 */
[----:B------:R-:W-:Y:S01]  /*1630*/  FADD.FTZ R124, R7, R56 ;  /* 0x00000038077c7221 */ /* 0x000fe20000010000 */
[----:B------:R-:W-:Y:S01]  /*1640*/  LOP3.LUT R195, R14, UR24, RZ, 0xfc, !PT ;  /* 0x000000180ec37c12 */ /* 0x000fe2000f8efcff */
[----:B------:R-:W-:Y:S01]  /*1650*/  ULOP3.LUT UR28, UR6, 0x100, URZ, 0xc0, !UPT ;  /* 0x00000100061c7892 */ /* 0x000fe2000f8ec0ff */
[----:B------:R-:W-:Y:S01]  /*1660*/  IADD3.X R23, PT, PT, RZ, R28, RZ, P1, !PT ;  /* 0x0000001cff177210 */ /* 0x000fe20000ffe4ff */
[----:B------:R-:W4:Y:S01]  /*1670*/  LDCU UR38, c[0x0][0x394] ;  /* 0x00007280ff2677ac */ /* 0x000f220008000800 */
[----:B------:R-:W0:Y:S01]  /*1680*/  LDCU UR39, c[0x0][0x38c] ;  /* 0x00007180ff2777ac */ /* 0x000e220008000800 */
[----:B------:R-:W0:Y:S01]  /*1690*/  LDCU UR31, c[0x0][0x388] ;  /* 0x00007100ff1f77ac */ /* 0x000e220008000800 */
[----:B------:R-:W0:Y:S01]  /*16a0*/  LDCU.64 UR32, c[0x0][0x450] ;  /* 0x00008a00ff2077ac */ /* 0x000e220008000a00 */
[----:B------:R-:W0:Y:S01]  /*16b0*/  LDCU.64 UR34, c[0x0][0x3e0] ;  /* 0x00007c00ff2277ac */ /* 0x000e220008000a00 */
[----:B------:R-:W0:Y:S01]  /*16c0*/  LDCU.64 UR36, c[0x0][0x538] ;  /* 0x0000a700ff2477ac */ /* 0x000e220008000a00 */
[----:B-1----:R-:W-:-:S05]  /*16d0*/  UMOV UR6, URZ ;  /* 0x000000ff00067c82 */ /* 0x002fca0008000000 */
.L_x_5766:
[----:B0--3--:R-:W-:-:S04]  /*16e0*/  IMAD.WIDE.U32 R2, R112, UR6, RZ ;  /* 0x0000000670027c25 */ /* 0x009fc8000f8e00ff */
[----:B------:R-:W-:Y:S01]  /*16f0*/  IMAD R3, R113, UR6, R3 ;  /* 0x0000000671037c24 */ /* 0x000fe2000f8e0203 */
[----:B------:R-:W-:-:S04]  /*1700*/  LEA R140, P1, R2, R52, 0x1 ;  /* 0x00000034028c7211 */ /* 0x000fc800078208ff */
[----:B------:R-:W-:-:S03]  /*1710*/  LEA.HI.X R141, R2, R50, R3, 0x1, P1 ;  /* 0x00000032028d7211 */ /* 0x000fc600008f0c03 */
[----:B------:R-:W-:-:S05]  /*1720*/  IMAD.WIDE.U32 R140, R30, 0x10, R140 ;  /* 0x000000101e8c7825 */ /* 0x000fca00078e008c */
[----:B------:R-:W5:Y:S04]  /*1730*/  LDG.E.128 R4, desc[UR26][R140.64] ;  /* 0x0000001a8c047981 */ /* 0x000f68000c1e1d00 */
[----:B----4-:R-:W4:Y:S01]  /*1740*/  LDG.E.128 R8, desc[UR26][R140.64+0x200] ;  /* 0x0002001a8c087981 */ /* 0x010f22000c1e1d00 */
[----:B------:R-:W-:Y:S02]  /*1750*/  MOV R24, UR10 ;  /* 0x0000000a00187c02 */ /* 0x000fe40008000f00 */
[----:B------:R-:W-:Y:S02]  /*1760*/  MOV R3, UR15 ;  /* 0x0000000f00037c02 */ /* 0x000fe40008000f00 */
[----:B------:R-:W-:Y:S02]  /*1770*/  MOV R2, R24 ;  /* 0x0000001800027202 */ /* 0x000fe40000000f00 */
[----:B------:R-:W-:-:S03]  /*1780*/  MOV R25, UR11 ;  /* 0x0000000b00197c02 */ /* 0x000fc60008000f00 */
[----:B--2---:R-:W-:-:S04]  /*1790*/  IMAD.WIDE.U32 R2, R18, UR6, R2 ;  /* 0x0000000612027c25 */ /* 0x004fc8000f8e0002 */
[----:B------:R-:W-:Y:S01]  /*17a0*/  IMAD R3, R19, UR6, R3 ;  /* 0x0000000613037c24 */ /* 0x000fe2000f8e0203 */
[----:B------:R-:W-:-:S04]  /*17b0*/  LEA R24, P1, R2, R16, 0x2 ;  /* 0x0000001002187211 */ /* 0x000fc800078210ff */
[----:B------:R-:W-:-:S05]  /*17c0*/  LEA.HI.X R25, R2, R17, R3, 0x2, P1 ;  /* 0x0000001102197211 */ /* 0x000fca00008f1403 */
[----:B------:R-:W2:Y:S01]  /*17d0*/  LDG.E R24, desc[UR26][R24.64] ;  /* 0x0000001a18187981 */ /* 0x000ea2000c1e1900 */
[----:B------:R-:W-:Y:S01]  /*17e0*/  UMOV UR24, UR12 ;  /* 0x0000000c00187c82 */ /* 0x000fe20008000000 */
[----:B------:R-:W-:Y:S02]  /*17f0*/  UMOV UR25, UR17 ;  /* 0x0000001100197c82 */ /* 0x000fe40008000000 */
[----:B------:R-:W-:-:S04]  /*1800*/  UIMAD.WIDE.U32 UR24, UR6, UR34, UR24 ;  /* 0x00000022061872a5 */ /* 0x000fc8000f8e0018 */
[----:B------:R-:W-:Y:S02]  /*1810*/  UIMAD UR25, UR6, UR35, UR25 ;  /* 0x00000023061972a4 */ /* 0x000fe4000f8e0219 */
[----:B------:R-:W-:-:S04]  /*1820*/  ULEA UR29, UP0, UR24, UR32, 0x2 ;  /* 0x00000020181d7291 */ /* 0x000fc8000f8010ff */
[----:B------:R-:W-:Y:S02]  /*1830*/  ULEA.HI.X UR24, UR24, UR33, UR25, 0x2, UP0 ;  /* 0x0000002118187291 */ /* 0x000fe400080f1419 */
[----:B------:R-:W-:-:S04]  /*1840*/  MOV R2, UR29 ;  /* 0x0000001d00027c02 */ /* 0x000fc80008000f00 */
[----:B------:R-:W-:Y:S01]  /*1850*/  MOV R3, UR24 ;  /* 0x0000001800037c02 */ /* 0x000fe20008000f00 */
[----:B-----5:R-:W-:Y:S04]  /*1860*/  STS.128 [R27], R4 ;  /* 0x000000041b007388 */ /* 0x020fe80000000c00 */
[----:B----4-:R-:W-:Y:S01]  /*1870*/  STS.128 [R27+0x200], R8 ;  /* 0x000200081b007388 */ /* 0x010fe20000000c00 */
[----:B------:R-:W-:-:S03]  /*1880*/  NOP ;  /* 0x0000000000007918 */ /* 0x000fc60000000000 */
[----:B------:R0:W4:Y:S01]  /*1890*/  LDG.E R2, desc[UR26][R2.64] ;  /* 0x0000001a02027981 */ /* 0x000122000c1e1900 */
[----:B-1----:R-:W1:Y:S01]  /*18a0*/  S2UR UR25, SR_CgaCtaId ;  /* 0x00000000001979c3 */ /* 0x002e620000008800 */
[----:B------:R-:W-:Y:S01]  /*18b0*/  UIADD3 UR29, UPT, UPT, UR28, UR6, URZ ;  /* 0x000000061c1d7290 */ /* 0x000fe2000fffe0ff */
[C---:B------:R-:W-:Y:S01]  /*18c0*/  ISETP.NE.AND P2, PT, R14.reuse, RZ, PT ;  /* 0x000000ff0e00720c */ /* 0x040fe20003f45270 */
[----:B------:R-:W5:Y:S01]  /*18d0*/  LDS.128 R4, [R26] ;  /* 0x000000001a047984 */ /* 0x000f620000000c00 */
[----:B------:R-:W-:Y:S01]  /*18e0*/  UMOV UR24, 0x400 ;  /* 0x0000040000187882 */ /* 0x000fe20000000000 */
[----:B------:R-:W-:Y:S01]  /*18f0*/  ISETP.NE.AND P1, PT, R14, 0x3f, PT ;  /* 0x0000003f0e00780c */ /* 0x000fe20003f25270 */
[----:B------:R-:W-:Y:S01]  /*1900*/  FMUL.FTZ R164, R132, R66 ;  /* 0x0000004284a47220 */ /* 0x000fe20000410000 */
[----:B------:R-:W3:Y:S01]  /*1910*/  LDS.128 R8, [R26+0x10] ;  /* 0x000010001a087984 */ /* 0x000ee20000000c00 */
[----:B------:R-:W-:Y:S01]  /*1920*/  FMUL.FTZ R168, R130, R64 ;  /* 0x0000004082a87220 */ /* 0x000fe20000410000 */
[----:B0-----:R-:W-:Y:S01]  /*1930*/  SEL R3, R53, UR29, P2 ;  /* 0x0000001d35037c07 */ /* 0x001fe20009000000 */
[----:B------:R-:W-:Y:S01]  /*1940*/  FMUL.FTZ R174, R136, R70 ;  /* 0x0000004688ae7220 */ /* 0x000fe20000410000 */
[----:B------:R-:W-:Y:S01]  /*1950*/  FMUL.FTZ R175, R135, R69 ;  /* 0x0000004587af7220 */ /* 0x000fe20000410000 */
[----:B------:R-:W-:Y:S01]  /*1960*/  FMUL.FTZ R167, R128, R62 ;  /* 0x0000003e80a77220 */ /* 0x000fe20000410000 */
[----:B------:R-:W-:Y:S01]  /*1970*/  FMUL.FTZ R184, R127, R61 ;  /* 0x0000003d7fb87220 */ /* 0x000fe20000410000 */
[----:B------:R-:W-:Y:S01]  /*1980*/  FMUL.FTZ R187, R124, R58 ;  /* 0x0000003a7cbb7220 */ /* 0x000fe20000410000 */
[----:B------:R-:W-:Y:S01]  /*1990*/  BSSY.RECONVERGENT B0, `(.L_x_5722) ;  /* 0x000006b000007945 */ /* 0x000fe20003800200 */
[----:B--2---:R-:W-:-:S04]  /*19a0*/  FMUL.FTZ R163, R24, 1.4426950216293334961 ;  /* 0x3fb8aa3b18a37820 */ /* 0x004fc80000410000 */
        /* <DEDUP_REMOVED lines=15> */
[CC--:B------:R-:W-:Y:S01]  /*1aa0*/  FMUL.FTZ R202, R125.reuse, R163.reuse ;  /* 0x000000a37dca7220 */ /* 0x0c0fe20000410000 */
[----:B------:R-:W-:Y:S01]  /*1ab0*/  FMUL.FTZ R205, R124, R163 ;  /* 0x000000a37ccd7220 */ /* 0x000fe20000410000 */
[----:B-1----:R-:W-:Y:S01]  /*1ac0*/  ULEA UR25, UR25, UR24, 0x18 ;  /* 0x0000001819197291 */ /* 0x002fe2000f8ec0ff */
[----:B------:R-:W1:Y:S01]  /*1ad0*/  MUFU.EX2 R151, R151 ;  /* 0x0000009700977308 */ /* 0x000e620000000800 */
[----:B------:R-:W-:-:S04]  /*1ae0*/  FMUL.FTZ R163, R125, R59 ;  /* 0x0000003b7da37220 */ /* 0x000fc80000410000 */
[----:B------:R-:W-:Y:S01]  /*1af0*/  LEA R3, R3, UR25, 0x2 ;  /* 0x0000001903037c11 */ /* 0x000fe2000f8e10ff */
[----:B-----5:R-:W-:Y:S02]  /*1b00*/  HADD2.F32 R147, -RZ, R7.H1_H1 ;  /* 0x30000007ff937230 */ /* 0x020fe40000004100 */
[----:B------:R-:W2:Y:S01]  /*1b10*/  MUFU.EX2 R150, R150 ;  /* 0x0000009600967308 */ /* 0x000ea20000000800 */
[--C-:B---3--:R-:W-:Y:S01]  /*1b20*/  HADD2.F32 R159, -RZ, R10.reuse.H0_H0 ;  /* 0x2000000aff9f7230 */ /* 0x108fe20000004100 */
[----:B0-----:R0:W-:Y:S01]  /*1b30*/  STS [R3+0x1d10], R182 ;  /* 0x001d10b603007388 */ /* 0x0011e20000000800 */
[----:B------:R-:W-:Y:S02]  /*1b40*/  HADD2.F32 R162, -RZ, R10.H1_H1 ;  /* 0x3000000affa27230 */ /* 0x000fe40000004100 */
[----:B------:R-:W-:Y:S01]  /*1b50*/  FMUL.FTZ R171, R147, R164 ;  /* 0x000000a493ab7220 */ /* 0x000fe20000410000 */
[----:B------:R-:W-:Y:S02]  /*1b60*/  HADD2.F32 R153, -RZ, R8.H1_H1 ;  /* 0x30000008ff997230 */ /* 0x000fe40000004100 */
[----:B------:R-:W-:Y:S01]  /*1b70*/  FMUL.FTZ R165, R159, R184 ;  /* 0x000000b89fa57220 */ /* 0x000fe20000410000 */
[--C-:B------:R-:W-:Y:S01]  /*1b80*/  HADD2.F32 R10, -RZ, R11.reuse.H0_H0 ;  /* 0x2000000bff0a7230 */ /* 0x100fe20000004100 */
[----:B------:R-:W3:Y:S01]  /*1b90*/  MUFU.EX2 R149, R149 ;  /* 0x0000009500957308 */ /* 0x000ee20000000800 */
[----:B------:R-:W-:-:S02]  /*1ba0*/  HADD2.F32 R166, -RZ, R11.H1_H1 ;  /* 0x3000000bffa67230 */ /* 0x000fc40000004100 */
[----:B------:R-:W-:Y:S01]  /*1bb0*/  FMUL.FTZ R11, R126, R60 ;  /* 0x0000003c7e0b7220 */ /* 0x000fe20000410000 */
[--C-:B------:R-:W-:Y:S02]  /*1bc0*/  HADD2.F32 R25, -RZ, R4.reuse.H0_H0 ;  /* 0x20000004ff197230 */ /* 0x100fe40000004100 */
[----:B0-----:R-:W-:Y:S01]  /*1bd0*/  FMUL.FTZ R3, R131, R65 ;  /* 0x0000004183037220 */ /* 0x001fe20000410000 */
[----:B------:R-:W-:Y:S02]  /*1be0*/  HADD2.F32 R140, -RZ, R4.H1_H1 ;  /* 0x30000004ff8c7230 */ /* 0x000fe40000004100 */
[----:B------:R-:W-:Y:S01]  /*1bf0*/  FMUL.FTZ R4, R139, R73 ;  /* 0x000000498b047220 */ /* 0x000fe20000410000 */
[--C-:B------:R-:W-:Y:S01]  /*1c00*/  HADD2.F32 R141, -RZ, R5.reuse.H0_H0 ;  /* 0x20000005ff8d7230 */ /* 0x100fe20000004100 */
[----:B------:R-:W0:Y:S01]  /*1c10*/  MUFU.EX2 R148, R148 ;  /* 0x0000009400947308 */ /* 0x000e220000000800 */
[----:B------:R-:W-:Y:S02]  /*1c20*/  HADD2.F32 R143, -RZ, R5.H1_H1 ;  /* 0x30000005ff8f7230 */ /* 0x000fe40000004100 */
[----:B------:R-:W-:Y:S01]  /*1c30*/  FMUL.FTZ R5, R138, R72 ;  /* 0x000000488a057220 */ /* 0x000fe20000410000 */
[----:B------:R-:W-:-:S02]  /*1c40*/  HADD2.F32 R142, -RZ, R6.H0_H0 ;  /* 0x20000006ff8e7230 */ /* 0x000fc40000004100 */
[----:B------:R-:W-:Y:S01]  /*1c50*/  FMUL.FTZ R169, R153, R168 ;  /* 0x000000a899a97220 */ /* 0x000fe20000410000 */
[----:B------:R-:W-:Y:S02]  /*1c60*/  HADD2.F32 R145, -RZ, R6.H1_H1 ;  /* 0x30000006ff917230 */ /* 0x000fe40000004100 */
[----:B------:R-:W-:Y:S01]  /*1c70*/  FMUL.FTZ R6, R137, R71 ;  /* 0x0000004789067220 */ /* 0x000fe20000410000 */
[----:B------:R-:W-:Y:S01]  /*1c80*/  HADD2.F32 R144, -RZ, R7.H0_H0 ;  /* 0x20000007ff907230 */ /* 0x000fe20000004100 */
[----:B------:R-:W0:Y:S01]  /*1c90*/  MUFU.EX2 R158, R158 ;  /* 0x0000009e009e7308 */ /* 0x000e220000000800 */
[----:B------:R-:W-:Y:S02]  /*1ca0*/  HADD2.F32 R146, -RZ, R8.H0_H0 ;  /* 0x20000008ff927230 */ /* 0x000fe40000004100 */
[----:B------:R-:W-:Y:S01]  /*1cb0*/  FMUL.FTZ R8, R134, R68 ;  /* 0x0000004486087220 */ /* 0x000fe20000410000 */
[--C-:B------:R-:W-:Y:S02]  /*1cc0*/  HADD2.F32 R152, -RZ, R9.reuse.H0_H0 ;  /* 0x20000009ff987230 */ /* 0x100fe40000004100 */
[----:B------:R-:W-:Y:S01]  /*1cd0*/  FMUL.FTZ R7, R133, R67 ;  /* 0x0000004385077220 */ /* 0x000fe20000410000 */
[----:B------:R-:W-:-:S02]  /*1ce0*/  HADD2.F32 R160, -RZ, R9.H1_H1 ;  /* 0x30000009ffa07230 */ /* 0x000fc40000004100 */
[----:B------:R-:W-:Y:S01]  /*1cf0*/  FMUL.FTZ R9, R129, R63 ;  /* 0x0000003f81097220 */ /* 0x000fe20000410000 */
[----:B------:R-:W-:Y:S01]  /*1d00*/  FMUL.FTZ R164, R162, R11 ;  /* 0x0000000ba2a47220 */ /* 0x000fe20000410000 */
        /* <DEDUP_REMOVED lines=8> */
[----:B------:R-:W0:Y:S01]  /*1d90*/  MUFU.EX2 R156, R156 ;  /* 0x0000009c009c7308 */ /* 0x000e220000000800 */
[----:B------:R-:W-:Y:S01]  /*1da0*/  FMUL.FTZ R170, R146, R3 ;  /* 0x0000000392aa7220 */ /* 0x000fe20000410000 */
[----:B------:R-:W-:Y:S01]  /*1db0*/  FMUL.FTZ R168, R152, R9 ;  /* 0x0000000998a87220 */ /* 0x000fe20000410000 */
[----:B------:R-:W-:Y:S01]  /*1dc0*/  FMUL.FTZ R167, R160, R167 ;  /* 0x000000a7a0a77220 */ /* 0x000fe20000410000 */
[----:B------:R-:W-:Y:S01]  /*1dd0*/  FMUL.FTZ R163, R10, R163 ;  /* 0x000000a30aa37220 */ /* 0x000fe20000410000 */
[----:B------:R-:W-:-:S03]  /*1de0*/  FMUL.FTZ R11, R166, R187 ;  /* 0x000000bba60b7220 */ /* 0x000fc60000410000 */
        /* <DEDUP_REMOVED lines=8> */
[-C--:B----4-:R-:W-:Y:S01]  /*1e70*/  FMUL.FTZ R178, R0, R2.reuse ;  /* 0x0000000200b27220 */ /* 0x090fe20000410000 */
        /* <DEDUP_REMOVED lines=26> */
.L_x_5723:
[----:B------:R-:W-:-:S06]  /*2020*/  LEA R207, R14, UR25, 0x2 ;  /* 0x000000190ecf7c11 */ /* 0x000fcc000f8e10ff */
[----:B------:R-:W0:Y:S02]  /*2030*/  LDS R207, [R207+0x2514] ;  /* 0x00251400cfcf7984 */ /* 0x000e240000000800 */
.L_x_5724:
[----:B------:R-:W-:Y:S05]  /*2040*/  BSYNC.RECONVERGENT B0 ;  /* 0x0000000000007941 */ /* 0x000fea0003800200 */
.L_x_5722:
        /* <DEDUP_REMOVED lines=17> */
[----:B------:R-:W-:-:S04]  /*2160*/  FFMA.FTZ R6, R158, R6, R173 ;  /* 0x000000069e067223 */ /* 0x000fc800000100ad */
[----:B------:R-:W-:Y:S01]  /*2170*/  FFMA.FTZ R6, R157, R6, R172 ;  /* 0x000000069d067223 */ /* 0x000fe200000100ac */
[----:B------:R2:W5:Y:S01]  /*2180*/  @P0 LDG.E.64 R2, desc[UR26][R4.64] ;  /* 0x0000001a04020981 */ /* 0x000562000c1e1b00 */
[----:B------:R-:W-:Y:S02]  /*2190*/  ISETP.GT.U32.AND P1, PT, R14, 0x1f, PT ;  /* 0x0000001f0e00780c */ /* 0x000fe40003f24070 */
        /* <DEDUP_REMOVED lines=18> */
[----:B------:R-:W-:-:S05]  /*22c0*/  FMUL.FTZ R4, R205, R4 ;  /* 0x00000004cd047220 */ /* 0x000fca0000410000 */
        /* <DEDUP_REMOVED lines=38> */
.L_x_5784:
[----:B------:R-:W-:Y:S01]  /*2530*/  ISETP.GE.AND P3, PT, R74, 0x10, PT ;  /* 0x000000104a00780c */ /* 0x000fe20003f66270 */
[----:B----4-:R-:W-:Y:S01]  /*2540*/  FFMA.FTZ R5, R7, R5, R4 ;  /* 0x0000000507057223 */ /* 0x010fe20000010004 */
[----:B------:R-:W-:-:S04]  /*2550*/  UMOV UR24, 0xffffffff ;  /* 0xffffffff00187882 */ /* 0x000fc80000000000 */
[----:B------:R-:W-:-:S07]  /*2560*/  FSEL R8, R4, R5, !P3 ;  /* 0x0000000504087208 */ /* 0x000fce0005800000 */
[----:B--23--:R-:W-:Y:S01]  /*2570*/  @P3 FMUL.FTZ R7, R7, R184 ;  /* 0x000000b807073220 */ /* 0x00cfe20000410000 */
[----:B------:R-:W-:Y:S06]  /*2580*/  BRA.DIV UR24, `(.L_x_5727) ;  /* 0x00000032182c7947 */ /* 0x000fec000b800000 */
.L_x_5787:
[----:B------:R-:W-:-:S03]  /*2590*/  UMOV UR24, 0xffffffff ;  /* 0xffffffff00187882 */ /* 0x000fc60000000000 */
[----:B------:R-:W-:Y:S05]  /*25a0*/  BRA.DIV UR24, `(.L_x_5728) ;  /* 0x00000032184c7947 */ /* 0x000fea000b800000 */
.L_x_5790:
[----:B------:R-:W-:-:S03]  /*25b0*/  UMOV UR24, 0xffffffff ;  /* 0xffffffff00187882 */ /* 0x000fc60000000000 */
[----:B------:R-:W-:Y:S05]  /*25c0*/  BRA.DIV UR24, `(.L_x_5729) ;  /* 0x00000032186c7947 */ /* 0x000fea000b800000 */
[----:B------:R2:W3:Y:S04]  /*25d0*/  SHFL.UP PT, R9, R7, 0x1, RZ ;  /* 0x0420000007097989 */ /* 0x0004e800000e00ff */
[----:B------:R-:W4:Y:S04]  /*25e0*/  SHFL.UP PT, R8, R8, 0x1, RZ ;  /* 0x0420000008087989 */ /* 0x000f2800000e00ff */
[----:B-----5:R2:W0:Y:S04]  /*25f0*/  SHFL.IDX PT, R4, R2, RZ, 0x1f ;  /* 0x00001fff02047589 */ /* 0x02042800000e0000 */
[----:B------:R2:W0:Y:S02]  /*2600*/  SHFL.IDX PT, R5, R3, RZ, 0x1f ;  /* 0x00001fff03057589 */ /* 0x00042400000e0000 */
.L_x_5796:
[----:B--2---:R-:W2:Y:S01]  /*2610*/  LDS.64 R6, [R29+0x1900] ;  /* 0x001900001d067984 */ /* 0x004ea20000000a00 */
[C---:B0--34-:R-:W-:Y:S01]  /*2620*/  @P2 FFMA.FTZ R5, R9.reuse, R5, R8 ;  /* 0x0000000509052223 */ /* 0x059fe20000010008 */
[----:B------:R-:W-:-:S03]  /*2630*/  @P2 FMUL.FTZ R4, R9, R4 ;  /* 0x0000000409042220 */ /* 0x000fc60000410000 */
[-C--:B--2---:R-:W-:Y:S01]  /*2640*/  FFMA.FTZ R7, R5, R6.reuse, R7 ;  /* 0x0000000605077223 */ /* 0x084fe20000010007 */
[----:B------:R-:W-:-:S05]  /*2650*/  FMUL.FTZ R6, R4, R6 ;  /* 0x0000000604067220 */ /* 0x000fca0000410000 */
[----:B------:R3:W-:Y:S02]  /*2660*/  STS.128 [R29+0x1900], R4 ;  /* 0x001900041d007388 */ /* 0x0007e40000000c00 */
.L_x_5725:
[----:B------:R-:W-:Y:S05]  /*2670*/  WARPSYNC.ALL ;  /* 0x0000000000007948 */ /* 0x000fea0003800000 */
[----:B------:R-:W-:Y:S01]  /*2680*/  BAR.SYNC.DEFER_BLOCKING 0x0 ;  /* 0x0000000000007b1d */ /* 0x000fe20000010000 */
[C---:B01---5:R-:W-:Y:S01]  /*2690*/  FMUL.FTZ R3, R205.reuse, R207 ;  /* 0x000000cfcd037220 */ /* 0x063fe20000410000 */
[----:B------:R-:W-:Y:S01]  /*26a0*/  FFMA.FTZ R2, R205, R206, R204 ;  /* 0x000000cecd027223 */ /* 0x000fe200000100cc */
[----:B------:R-:W-:Y:S01]  /*26b0*/  UISETP.GE.AND UP0, UPT, UR16, UR38, UPT ;  /* 0x000000261000728c */ /* 0x000fe2000bf06270 */
[----:B------:R-:W-:Y:S02]  /*26c0*/  HFMA2 R8, -RZ, RZ, 1.875, 0 ;  /* 0x3f800000ff087431 */ /* 0x000fe400000001ff */
[C---:B--23--:R-:W-:Y:S01]  /*26d0*/  FMUL.FTZ R4, R202.reuse, R3 ;  /* 0x00000003ca047220 */ /* 0x04cfe20000410000 */
        /* <DEDUP_REMOVED lines=103> */
.L_x_5813:
[----:B------:R-:W0:Y:S01]  /*2d50*/  LDS.64 R4, [R29+0x1b18] ;  /* 0x001b18001d047984 */ /* 0x000e220000000a00 */
[----:B------:R-:W-:Y:S01]  /*2d60*/  MOV R6, R221 ;  /* 0x000000dd00067202 */ /* 0x000fe20000000f00 */
[C---:B--23--:R-:W-:Y:S01]  /*2d70*/  @P1 FFMA.FTZ R7, R219.reuse, R7, R222 ;  /* 0x00000007db071223 */ /* 0x04cfe200000100de */
[----:B------:R-:W-:Y:S02]  /*2d80*/  MOV R9, R223 ;  /* 0x000000df00097202 */ /* 0x000fe40000000f00 */
[----:B------:R-:W-:Y:S01]  /*2d90*/  MOV R8, R2 ;  /* 0x0000000200087202 */ /* 0x000fe20000000f00 */
[----:B------:R-:W-:Y:S01]  /*2da0*/  @P1 FMUL.FTZ R6, R219, R6 ;  /* 0x00000006db061220 */ /* 0x000fe20000410000 */
[----:B0-----:R-:W-:-:S03]  /*2db0*/  FFMA.FTZ R5, R4, R7, R5 ;  /* 0x0000000704057223 */ /* 0x001fc60000010005 */
[----:B------:R-:W-:-:S05]  /*2dc0*/  FMUL.FTZ R4, R4, R6 ;  /* 0x0000000604047220 */ /* 0x000fca0000410000 */
[----:B------:R0:W-:Y:S02]  /*2dd0*/  STS.128 [R29+0x1b10], R4 ;  /* 0x001b10041d007388 */ /* 0x0001e40000000c00 */
.L_x_5730:
[----:B------:R-:W-:Y:S05]  /*2de0*/  WARPSYNC.ALL ;  /* 0x0000000000007948 */ /* 0x000fea0003800000 */
[----:B------:R-:W-:Y:S01]  /*2df0*/  BAR.SYNC.DEFER_BLOCKING 0x0 ;  /* 0x0000000000007b1d */ /* 0x000fe20000010000 */
[----:B------:R-:W-:Y:S01]  /*2e00*/  FFMA.FTZ R2, R0, R208, RZ ;  /* 0x000000d000027223 */ /* 0x000fe200000100ff */
        /* <DEDUP_REMOVED lines=14> */
[----:B------:R-:W-:Y:S01]  /*2ef0*/  BSSY.RECONVERGENT B0, `(.L_x_5732) ;  /* 0x0000073000007945 */ /* 0x000fe20003800200 */
[----:B------:R-:W-:Y:S01]  /*2f00*/  FADD.FTZ R11, -R11, R182 ;  /* 0x000000b60b0b7221 */ /* 0x000fe20000010100 */
[----:B------:R-:W1:Y:S04]  /*2f10*/  LDS R3, [R49+0x1b14] ;  /* 0x001b140031037984 */ /* 0x000e680000000800 */
[----:B------:R2:W-:Y:S01]  /*2f20*/  @!P1 STS.64 [UR24+0x2610], R8 ;  /* 0x00261008ff009988 */ /* 0x0005e20008000a18 */
[----:B-1----:R-:W-:Y:S01]  /*2f30*/  FFMA.FTZ R207, R3, R207, R206 ;  /* 0x000000cf03cf7223 */ /* 0x002fe200000100ce */
[----:B------:R-:W-:Y:S01]  /*2f40*/  FFMA.FTZ R3, R75, R209, R2 ;  /* 0x000000d14b037223 */ /* 0x000fe20000010002 */
[----:B------:R-:W-:-:S02]  /*2f50*/  FADD.FTZ R2, -R185, R208 ;  /* 0x000000d0b9027221 */ /* 0x000fc40000010100 */
[-C--:B------:R-:W-:Y:S01]  /*2f60*/  FFMA.FTZ R205, R205, R207.reuse, R204 ;  /* 0x000000cfcdcd7223 */ /* 0x080fe200000100cc */
[----:B0-----:R-:W-:Y:S01]  /*2f70*/  FFMA.FTZ R4, R76, R210, R3 ;  /* 0x000000d24c047223 */ /* 0x001fe20000010003 */
[----:B------:R-:W-:Y:S02]  /*2f80*/  FMUL.FTZ R219, R124, R207 ;  /* 0x000000cf7cdb7220 */ /* 0x000fe40000410000 */
        /* <DEDUP_REMOVED lines=8> */
[----:B------:R-:W-:Y:S02]  /*3010*/  FMUL.FTZ R192, R125, R205 ;  /* 0x000000cd7dc07220 */ /* 0x000fe40000410000 */
[-C--:B------:R-:W-:Y:S01]  /*3020*/  FFMA.FTZ R161, R161, R197.reuse, R196 ;  /* 0x000000c5a1a17223 */ /* 0x080fe200000100c4 */
[----:B--2---:R-:W-:-:S03]  /*3030*/  FMUL.FTZ R8, R129, R197 ;  /* 0x000000c581087220 */ /* 0x004fc60000410000 */
[-C--:B------:R-:W-:Y:S01]  /*3040*/  FFMA.FTZ R193, R154, R161.reuse, R193 ;  /* 0x000000a19ac17223 */ /* 0x080fe200000100c1 */
[----:B------:R-:W-:-:S03]  /*3050*/  FMUL.FTZ R213, R130, R161 ;  /* 0x000000a182d57220 */ /* 0x000fc60000410000 */
[----:B------:R-:W-:-:S04]  /*3060*/  FFMA.FTZ R155, R155, R193, R194 ;  /* 0x000000c19b9b7223 */ /* 0x000fc800000100c2 */
[-C--:B------:R-:W-:Y:S01]  /*3070*/  FFMA.FTZ R191, R156, R155.reuse, R191 ;  /* 0x0000009b9cbf7223 */ /* 0x080fe200000100bf */
[----:B------:R-:W-:-:S03]  /*3080*/  FMUL.FTZ R209, R132, R155 ;  /* 0x0000009b84d17220 */ /* 0x000fc60000410000 */
[-C--:B------:R-:W-:Y:S01]  /*3090*/  FFMA.FTZ R157, R157, R191.reuse, R190 ;  /* 0x000000bf9d9d7223 */ /* 0x080fe200000100be */
[----:B------:R-:W-:Y:S01]  /*30a0*/  FMUL.FTZ R154, R133, R191 ;  /* 0x000000bf859a7220 */ /* 0x000fe20000410000 */
[----:B------:R-:W-:Y:S01]  /*30b0*/  FMUL.FTZ R211, R66, R209 ;  /* 0x000000d142d37220 */ /* 0x000fe20000410000 */
[----:B------:R-:W-:Y:S01]  /*30c0*/  P2R R190, PR, RZ, 0x2 ;  /* 0x00000002ffbe7803 */ /* 0x000fe20000000000 */
[-C--:B------:R-:W-:Y:S01]  /*30d0*/  FFMA.FTZ R189, R158, R157.reuse, R189 ;  /* 0x0000009d9ebd7223 */ /* 0x080fe200000100bd */
[----:B------:R-:W-:Y:S01]  /*30e0*/  FMUL.FTZ R185, R134, R157 ;  /* 0x0000009d86b97220 */ /* 0x000fe20000410000 */
[----:B------:R-:W-:Y:S02]  /*30f0*/  FMUL.FTZ R158, R127, R200 ;  /* 0x000000c87f9e7220 */ /* 0x000fe40000410000 */
[----:B------:R-:W-:Y:S01]  /*3100*/  FFMA.FTZ R183, R148, R189, R183 ;  /* 0x000000bd94b77223 */ /* 0x000fe200000100b7 */
[----:B------:R-:W-:-:S03]  /*3110*/  FMUL.FTZ R201, R68, R185 ;  /* 0x000000b944c97220 */ /* 0x000fc60000410000 */
[----:B------:R-:W-:Y:S01]  /*3120*/  FFMA.FTZ R176, R149, R183, R176 ;  /* 0x000000b795b07223 */ /* 0x000fe200000100b0 */
[----:B------:R-:W-:-:S03]  /*3130*/  FFMA.FTZ R149, R105, R216, R4 ;  /* 0x000000d869957223 */ /* 0x000fc60000010004 */
[-C--:B------:R-:W-:Y:S01]  /*3140*/  FFMA.FTZ R179, R150, R176.reuse, R179 ;  /* 0x000000b096b37223 */ /* 0x080fe200000100b3 */
[----:B------:R-:W-:Y:S01]  /*3150*/  FFMA.FTZ R156, R106, R215, R149 ;  /* 0x000000d76a9c7223 */ /* 0x000fe20000010095 */
[----:B------:R-:W-:Y:S01]  /*3160*/  FMUL.FTZ R148, R137, R176 ;  /* 0x000000b089947220 */ /* 0x000fe20000410000 */
[----:B------:R-:W-:Y:S01]  /*3170*/  FMUL.FTZ R149, R136, R183 ;  /* 0x000000b788957220 */ /* 0x000fe20000410000 */
[-C--:B------:R-:W-:Y:S01]  /*3180*/  FFMA.FTZ R178, R151, R179.reuse, R178 ;  /* 0x000000b397b27223 */ /* 0x080fe200000100b2 */
[----:B------:R-:W-:Y:S01]  /*3190*/  FMUL.FTZ R7, R138, R179 ;  /* 0x000000b38a077220 */ /* 0x000fe20000410000 */
[----:B------:R-:W-:Y:S01]  /*31a0*/  FMUL.FTZ R150, R135, R189 ;  /* 0x000000bd87967220 */ /* 0x000fe20000410000 */
[----:B------:R-:W-:Y:S01]  /*31b0*/  FMUL.FTZ R9, R70, R149 ;  /* 0x0000009546097220 */ /* 0x000fe20000410000 */
[----:B------:R-:W-:Y:S01]  /*31c0*/  FMUL.FTZ R3, R139, R178 ;  /* 0x000000b28b037220 */ /* 0x000fe20000410000 */
[----:B------:R-:W-:Y:S01]  /*31d0*/  FMUL.FTZ R215, R128, R199 ;  /* 0x000000c780d77220 */ /* 0x000fe20000410000 */
[----:B------:R-:W-:-:S02]  /*31e0*/  FMUL.FTZ R151, R69, R150 ;  /* 0x0000009645977220 */ /* 0x000fc40000410000 */
[-C--:B------:R-:W-:Y:S01]  /*31f0*/  FFMA.FTZ R5, R2, R3.reuse, RZ ;  /* 0x0000000302057223 */ /* 0x080fe200000100ff */
[----:B------:R-:W-:Y:S01]  /*3200*/  FMUL.FTZ R4, R73, R3 ;  /* 0x0000000349047220 */ /* 0x000fe20000410000 */
[-C--:B------:R-:W-:Y:S02]  /*3210*/  FMUL.FTZ R3, R72, R7.reuse ;  /* 0x0000000748037220 */ /* 0x080fe40000410000 */
[----:B------:R-:W-:Y:S01]  /*3220*/  FFMA.FTZ R6, R180, R7, R5 ;  /* 0x00000007b4067223 */ /* 0x000fe20000010005 */
[-C--:B------:R-:W-:Y:S01]  /*3230*/  FMUL.FTZ R7, R71, R148.reuse ;  /* 0x0000009447077220 */ /* 0x080fe20000410000 */
[----:B------:R0:W-:Y:S02]  /*3240*/  STS [R47+0x850], R4 ;  /* 0x000850042f007388 */ /* 0x0001e40000000800 */
[----:B------:R-:W-:Y:S01]  /*3250*/  FFMA.FTZ R5, R181, R148, R6 ;  /* 0x00000094b5057223 */ /* 0x000fe20000010006 */
[----:B------:R-:W-:Y:S01]  /*3260*/  FMUL.FTZ R6, R131, R193 ;  /* 0x000000c183067220 */ /* 0x000fe20000410000 */
[----:B------:R1:W-:Y:S04]  /*3270*/  STS [R46+0x8], R7 ;  /* 0x000008072e007388 */ /* 0x0003e80000000800 */
[----:B------:R2:W-:Y:S01]  /*3280*/  STS [R46+0xc], R9 ;  /* 0x00000c092e007388 */ /* 0x0005e20000000800 */
[----:B0-----:R-:W-:Y:S01]  /*3290*/  FFMA.FTZ R4, R174, R149, R5 ;  /* 0x00000095ae047223 */ /* 0x001fe20000010005 */
[----:B------:R-:W-:-:S02]  /*32a0*/  FMUL.FTZ R149, R126, R203 ;  /* 0x000000cb7e957220 */ /* 0x000fc40000410000 */
[----:B------:R0:W-:Y:S01]  /*32b0*/  STS [R46+0x10], R151 ;  /* 0x000010972e007388 */ /* 0x0001e20000000800 */
[----:B------:R-:W-:Y:S01]  /*32c0*/  FMUL.FTZ R5, R61, R158 ;  /* 0x0000009e3d057220 */ /* 0x000fe20000410000 */
[----:B-1----:R-:W-:Y:S01]  /*32d0*/  FMUL.FTZ R7, R65, R6 ;  /* 0x0000000641077220 */ /* 0x002fe20000410000 */
[----:B------:R-:W-:Y:S01]  /*32e0*/  FFMA.FTZ R4, R175, R150, R4 ;  /* 0x00000096af047223 */ /* 0x000fe20000010004 */
[----:B------:R1:W-:Y:S01]  /*32f0*/  STS [R46+0x4], R3 ;  /* 0x000004032e007388 */ /* 0x0003e20000000800 */
[----:B--2---:R-:W-:Y:S02]  /*3300*/  FMUL.FTZ R9, R64, R213 ;  /* 0x000000d540097220 */ /* 0x004fe40000410000 */
[----:B------:R-:W-:Y:S01]  /*3310*/  FFMA.FTZ R185, R173, R185, R4 ;  /* 0x000000b9adb97223 */ /* 0x000fe20000010004 */
[----:B------:R2:W-:Y:S01]  /*3320*/  STS [R46+0x14], R201 ;  /* 0x000014c92e007388 */ /* 0x0005e20000000800 */
[----:B0-----:R-:W-:-:S03]  /*3330*/  FMUL.FTZ R151, R63, R8 ;  /* 0x000000083f977220 */ /* 0x001fc60000410000 */
[----:B------:R0:W-:Y:S01]  /*3340*/  STS [R46+0x20], R7 ;  /* 0x000020072e007388 */ /* 0x0001e20000000800 */
[-C--:B-1----:R-:W-:Y:S01]  /*3350*/  FMUL.FTZ R3, R67, R154.reuse ;  /* 0x0000009a43037220 */ /* 0x082fe20000410000 */
[----:B------:R-:W-:Y:S02]  /*3360*/  FFMA.FTZ R154, R172, R154, R185 ;  /* 0x0000009aac9a7223 */ /* 0x000fe400000100b9 */
[----:B------:R1:W-:Y:S01]  /*3370*/  STS [R46+0x24], R9 ;  /* 0x000024092e007388 */ /* 0x0003e20000000800 */
[----:B--2---:R-:W-:Y:S01]  /*3380*/  FMUL.FTZ R201, R62, R215 ;  /* 0x000000d73ec97220 */ /* 0x004fe20000410000 */
[----:B------:R-:W-:Y:S02]  /*3390*/  FFMA.FTZ R209, R171, R209, R154 ;  /* 0x000000d1abd17223 */ /* 0x000fe4000001009a */
[----:B------:R2:W-:Y:S01]  /*33a0*/  STS [R46+0x28], R151 ;  /* 0x000028972e007388 */ /* 0x0005e20000000800 */
[----:B0-----:R-:W-:Y:S01]  /*33b0*/  FMUL.FTZ R7, R60, R149 ;  /* 0x000000953c077220 */ /* 0x001fe20000410000 */
[----:B------:R-:W-:-:S02]  /*33c0*/  FFMA.FTZ R4, R170, R6, R209 ;  /* 0x00000006aa047223 */ /* 0x000fc400000100d1 */
[----:B------:R0:W-:Y:S01]  /*33d0*/  STS [R46+0x18], R3 ;  /* 0x000018032e007388 */ /* 0x0001e20000000800 */
[----:B-1----:R-:W-:Y:S01]  /*33e0*/  FMUL.FTZ R9, R59, R192 ;  /* 0x000000c03b097220 */ /* 0x002fe20000410000 */
[----:B------:R-:W-:Y:S02]  /*33f0*/  FFMA.FTZ R213, R169, R213, R4 ;  /* 0x000000d5a9d57223 */ /* 0x000fe40000010004 */
[----:B------:R-:W-:Y:S01]  /*3400*/  STS [R46+0x1c], R211 ;  /* 0x00001cd32e007388 */ /* 0x000fe20000000800 */
[----:B--2---:R-:W-:Y:S01]  /*3410*/  FMUL.FTZ R151, R58, R219 ;  /* 0x000000db3a977220 */ /* 0x004fe20000410000 */
[----:B------:R-:W-:Y:S02]  /*3420*/  FFMA.FTZ R8, R168, R8, R213 ;  /* 0x00000008a8087223 */ /* 0x000fe400000100d5 */
[----:B------:R-:W-:Y:S01]  /*3430*/  STS [R46+0x2c], R201 ;  /* 0x00002cc92e007388 */ /* 0x000fe20000000800 */
[----:B0-----:R-:W-:Y:S01]  /*3440*/  FFMA.FTZ R3, R109, R218, R156 ;  /* 0x000000da6d037223 */ /* 0x001fe2000001009c */
[----:B------:R-:W-:-:S02]  /*3450*/  FFMA.FTZ R8, R167, R215, R8 ;  /* 0x000000d7a7087223 */ /* 0x000fc40000010008 */
[----:B------:R-:W-:Y:S01]  /*3460*/  STS [R46+0x30], R5 ;  /* 0x000030052e007388 */ /* 0x000fe20000000800 */
[----:B------:R-:W-:Y:S01]  /*3470*/  FFMA.FTZ R148, R110, R217, R3 ;  /* 0x000000d96e947223 */ /* 0x000fe20000010003 */
[----:B------:R-:W-:Y:S02]  /*3480*/  FFMA.FTZ R8, R165, R158, R8 ;  /* 0x0000009ea5087223 */ /* 0x000fe40000010008 */
[----:B------:R0:W-:Y:S01]  /*3490*/  STS [R46+0x34], R7 ;  /* 0x000034072e007388 */ /* 0x0001e20000000800 */
[----:B------:R-:W-:-:S03]  /*34a0*/  FFMA.FTZ R3, R115, R188, R148 ;  /* 0x000000bc73037223 */ /* 0x000fc60000010094 */
[----:B------:R1:W-:Y:S01]  /*34b0*/  STS [R46+0x38], R9 ;  /* 0x000038092e007388 */ /* 0x0003e20000000800 */
[----:B------:R-:W-:Y:S01]  /*34c0*/  FFMA.FTZ R148, R116, R187, R3 ;  /* 0x000000bb74947223 */ /* 0x000fe20000010003 */
[----:B------:R-:W-:Y:S02]  /*34d0*/  FADD.FTZ R3, -R164, R186 ;  /* 0x000000baa4037221 */ /* 0x000fe40000010100 */
[----:B------:R1:W-:Y:S01]  /*34e0*/  STS [R46+0x3c], R151 ;  /* 0x00003c972e007388 */ /* 0x0003e20000000800 */
[----:B0-----:R-:W-:-:S04]  /*34f0*/  IMAD.WIDE.U32 R6, R20, UR6, R22 ;  /* 0x0000000614067c25 */ /* 0x001fc8000f8e0016 */
[----:B------:R-:W-:Y:S01]  /*3500*/  FFMA.FTZ R8, R3, R149, R8 ;  /* 0x0000009503087223 */ /* 0x000fe20000010008 */
[----:B------:R-:W-:Y:S01]  /*3510*/  BAR.SYNC.DEFER_BLOCKING 0x0 ;  /* 0x0000000000007b1d */ /* 0x000fe20000010000 */
[----:B------:R-:W-:Y:S01]  /*3520*/  IMAD R5, R21, UR6, R7 ;  /* 0x0000000615057c24 */ /* 0x000fe2000f8e0207 */
[C---:B------:R-:W-:Y:S01]  /*3530*/  LEA R4, P1, R6.reuse, UR36, 0x2 ;  /* 0x0000002406047c11 */ /* 0x040fe2000f8210ff */
[----:B------:R-:W-:Y:S01]  /*3540*/  FFMA.FTZ R7, R119, R186, R148 ;  /* 0x000000ba77077223 */ /* 0x000fe20000010094 */
[----:B------:R-:W-:Y:S02]  /*3550*/  FFMA.FTZ R8, R163, R192, R8 ;  /* 0x000000c0a3087223 */ /* 0x000fe40000010008 */
[----:B------:R-:W-:Y:S01]  /*3560*/  LEA.HI.X R5, R6, UR37, R5, 0x2, P1 ;  /* 0x0000002506057c11 */ /* 0x000fe200088f1405 */
[----:B------:R-:W-:Y:S01]  /*3570*/  FFMA.FTZ R184, R120, R184, R7 ;  /* 0x000000b878b87223 */ /* 0x000fe20000010007 */
[----:B------:R-:W-:-:S03]  /*3580*/  IADD3 R6, PT, PT, -R195, UR31, RZ ;  /* 0x0000001fc3067c10 */ /* 0x000fc6000fffe1ff */
[----:B------:R-:W-:Y:S01]  /*3590*/  FFMA.FTZ R182, R123, R182, R184 ;  /* 0x000000b67bb67223 */ /* 0x000fe200000100b8 */
[C---:B------:R-:W-:Y:S02]  /*35a0*/  ISETP.GE.AND P1, PT, R6.reuse, 0x1, PT ;  /* 0x000000010600780c */ /* 0x040fe40003f26270 */
[C---:B------:R-:W-:Y:S02]  /*35b0*/  ISETP.GE.AND P2, PT, R6.reuse, 0x41, PT ;  /* 0x000000410600780c */ /* 0x040fe40003f46270 */
[C---:B------:R-:W-:Y:S02]  /*35c0*/  ISETP.GE.AND P3, PT, R6.reuse, 0x81, PT ;  /* 0x000000810600780c */ /* 0x040fe40003f66270 */
[----:B------:R-:W-:Y:S01]  /*35d0*/  ISETP.GE.AND P4, PT, R6, 0xc1, PT ;  /* 0x000000c10600780c */ /* 0x000fe20003f86270 */
[----:B------:R1:W0:Y:S06]  /*35e0*/  LDS R185, [R45+0x950] ;  /* 0x000950002db97984 */ /* 0x00022c0000000800 */
[----:B------:R-:W-:Y:S06]  /*35f0*/  @!P1 BRA `(.L_x_5733) ;  /* 0x0000000000089947 */ /* 0x000fec0003800000 */
[----:B------:R-:W2:Y:S04]  /*3600*/  LDS R7, [R48+0x850] ;  /* 0x0008500030077984 */ /* 0x000ea80000000800 */
[----:B--2---:R2:W-:Y:S02]  /*3610*/  REDG.E.ADD.F32.FTZ.RN.STRONG.GPU desc[UR26][R4.64], R7 ;  /* 0x00000007040079a6 */ /* 0x0045e4000c12f31a */
.L_x_5733:
[----:B------:R-:W-:Y:S05]  /*3620*/  BSYNC.RECONVERGENT B0 ;  /* 0x0000000000007941 */ /* 0x000fea0003800200 */
.L_x_5732:
[----:B------:R-:W-:Y:S04]  /*3630*/  BSSY.RECONVERGENT B0, `(.L_x_5734) ;  /* 0x0000003000007945 */ /* 0x000fe80003800200 */
[----:B------:R-:W-:Y:S05]  /*3640*/  @!P2 BRA `(.L_x_5735) ;  /* 0x000000000004a947 */ /* 0x000fea0003800000 */
[----:B0-----:R3:W-:Y:S02]  /*3650*/  REDG.E.ADD.F32.FTZ.RN.STRONG.GPU desc[UR26][R4.64+0x100], R185 ;  /* 0x000100b9040079a6 */ /* 0x0017e4000c12f31a */
.L_x_5735:
[----:B------:R-:W-:Y:S05]  /*3660*/  BSYNC.RECONVERGENT B0 ;  /* 0x0000000000007941 */ /* 0x000fea0003800200 */
.L_x_5734:
[----:B--2---:R2:W4:Y:S01]  /*3670*/  LDS R7, [R44+0xa50] ;  /* 0x000a50002c077984 */ /* 0x0045220000000800 */
[----:B------:R-:W-:Y:S04]  /*3680*/  BSSY.RECONVERGENT B0, `(.L_x_5736) ;  /* 0x0000003000007945 */ /* 0x000fe80003800200 */
[----:B------:R-:W-:Y:S05]  /*3690*/  @!P3 BRA `(.L_x_5737) ;  /* 0x000000000004b947 */ /* 0x000fea0003800000 */
[----:B----4-:R4:W-:Y:S02]  /*36a0*/  REDG.E.ADD.F32.FTZ.RN.STRONG.GPU desc[UR26][R4.64+0x200], R7 ;  /* 0x00020007040079a6 */ /* 0x0109e4000c12f31a */
.L_x_5737:
[----:B------:R-:W-:Y:S05]  /*36b0*/  BSYNC.RECONVERGENT B0 ;  /* 0x0000000000007941 */ /* 0x000fea0003800200 */
.L_x_5736:
[----:B----4-:R4:W0:Y:S01]  /*36c0*/  LDS R7, [R43+0xb50] ;  /* 0x000b50002b077984 */ /* 0x0108220000000800 */
[----:B------:R-:W-:Y:S04]  /*36d0*/  BSSY.RECONVERGENT B0, `(.L_x_5738) ;  /* 0x0000003000007945 */ /* 0x000fe80003800200 */
[----:B------:R-:W-:Y:S05]  /*36e0*/  @!P4 BRA `(.L_x_5739) ;  /* 0x000000000004c947 */ /* 0x000fea0003800000 */
[----:B0-----:R0:W-:Y:S02]  /*36f0*/  REDG.E.ADD.F32.FTZ.RN.STRONG.GPU desc[UR26][R4.64+0x300], R7 ;  /* 0x00030007040079a6 */ /* 0x0011e4000c12f31a */
.L_x_5739:
[----:B------:R-:W-:Y:S05]  /*3700*/  BSYNC.RECONVERGENT B0 ;  /* 0x0000000000007941 */ /* 0x000fea0003800200 */
.L_x_5738:
[----:B-1----:R1:W1:Y:S01]  /*3710*/  LDS R9, [R42+0xc50] ;  /* 0x000c50002a097984 */ /* 0x0022620000000800 */
[C---:B------:R-:W-:Y:S01]  /*3720*/  ISETP.GE.AND P6, PT, R6.reuse, 0x101, PT ;  /* 0x000001010600780c */ /* 0x040fe20003fc6270 */
[----:B------:R-:W-:Y:S01]  /*3730*/  BSSY.RECONVERGENT B0, `(.L_x_5740) ;  /* 0x0000009000007945 */ /* 0x000fe20003800200 */
[----:B0-----:R-:W-:Y:S01]  /*3740*/  FFMA.FTZ R7, R11, R219, R8 ;  /* 0x000000db0b077223 */ /* 0x001fe20000010008 */
[C---:B------:R-:W-:Y:S02]  /*3750*/  ISETP.GE.AND P1, PT, R6.reuse, 0x141, PT ;  /* 0x000001410600780c */ /* 0x040fe40003f26270 */
[C---:B------:R-:W-:Y:S02]  /*3760*/  ISETP.GE.AND P2, PT, R6.reuse, 0x181, PT ;  /* 0x000001810600780c */ /* 0x040fe40003f46270 */
[C---:B------:R-:W-:Y:S02]  /*3770*/  ISETP.GE.AND P3, PT, R6.reuse, 0x1c1, PT ;  /* 0x000001c10600780c */ /* 0x040fe40003f66270 */
[----:B------:R-:W-:-:S02]  /*3780*/  ISETP.GE.AND P4, PT, R6, 0x201, PT ;  /* 0x000002010600780c */ /* 0x000fc40003f86270 */
[----:B------:R-:W-:Y:S02]  /*3790*/  ISETP.GE.AND P5, PT, R6, 0x241, PT ;  /* 0x000002410600780c */ /* 0x000fe40003fa6270 */
[----:B------:R-:W-:Y:S11]  /*37a0*/  @!P6 BRA `(.L_x_5741) ;  /* 0x000000000004e947 */ /* 0x000ff60003800000 */
[----:B-1----:R0:W-:Y:S02]  /*37b0*/  REDG.E.ADD.F32.FTZ.RN.STRONG.GPU desc[UR26][R4.64+0x400], R9 ;  /* 0x00040009040079a6 */ /* 0x0021e4000c12f31a */
.L_x_5741:
[----:B------:R-:W-:Y:S05]  /*37c0*/  BSYNC.RECONVERGENT B0 ;  /* 0x0000000000007941 */ /* 0x000fea0003800200 */
.L_x_5740:
[----:B01----:R0:W1:Y:S01]  /*37d0*/  LDS R9, [R41+0xd50] ;  /* 0x000d500029097984 */ /* 0x0030620000000800 */
[----:B------:R-:W-:Y:S04]  /*37e0*/  BSSY.RECONVERGENT B0, `(.L_x_5742) ;  /* 0x0000003000007945 */ /* 0x000fe80003800200 */
[----:B------:R-:W-:Y:S05]  /*37f0*/  @!P1 BRA `(.L_x_5743) ;  /* 0x0000000000049947 */ /* 0x000fea0003800000 */
[----:B-1----:R1:W-:Y:S02]  /*3800*/  REDG.E.ADD.F32.FTZ.RN.STRONG.GPU desc[UR26][R4.64+0x500], R9 ;  /* 0x00050009040079a6 */ /* 0x0023e4000c12f31a */
.L_x_5743:
[----:B------:R-:W-:Y:S05]  /*3810*/  BSYNC.RECONVERGENT B0 ;  /* 0x0000000000007941 */ /* 0x000fea0003800200 */
.L_x_5742:
[----:B-1----:R1:W0:Y:S01]  /*3820*/  LDS R9, [R40+0xe50] ;  /* 0x000e500028097984 */ /* 0x0022220000000800 */
[----:B------:R-:W-:Y:S04]  /*3830*/  BSSY.RECONVERGENT B0, `(.L_x_5744) ;  /* 0x0000003000007945 */ /* 0x000fe80003800200 */
[----:B------:R-:W-:Y:S05]  /*3840*/  @!P2 BRA `(.L_x_5745) ;  /* 0x000000000004a947 */ /* 0x000fea0003800000 */
[----:B0-----:R0:W-:Y:S02]  /*3850*/  REDG.E.ADD.F32.FTZ.RN.STRONG.GPU desc[UR26][R4.64+0x600], R9 ;  /* 0x00060009040079a6 */ /* 0x0011e4000c12f31a */
.L_x_5745:
[----:B------:R-:W-:Y:S05]  /*3860*/  BSYNC.RECONVERGENT B0 ;  /* 0x0000000000007941 */ /* 0x000fea0003800200 */
.L_x_5744:
[----:B0-----:R0:W0:Y:S01]  /*3870*/  LDS R9, [R39+0xf50] ;  /* 0x000f500027097984 */ /* 0x0010220000000800 */
[----:B------:R-:W-:Y:S04]  /*3880*/  BSSY.RECONVERGENT B0, `(.L_x_5746) ;  /* 0x0000003000007945 */ /* 0x000fe80003800200 */
[----:B------:R-:W-:Y:S05]  /*3890*/  @!P3 BRA `(.L_x_5747) ;  /* 0x000000000004b947 */ /* 0x000fea0003800000 */
[----:B0-----:R0:W-:Y:S02]  /*38a0*/  REDG.E.ADD.F32.FTZ.RN.STRONG.GPU desc[UR26][R4.64+0x700], R9 ;  /* 0x00070009040079a6 */ /* 0x0011e4000c12f31a */
.L_x_5747:
[----:B------:R-:W-:Y:S05]  /*38b0*/  BSYNC.RECONVERGENT B0 ;  /* 0x0000000000007941 */ /* 0x000fea0003800200 */
.L_x_5746:
[----:B0-----:R0:W0:Y:S01]  /*38c0*/  LDS R9, [R31+0x1050] ;  /* 0x001050001f097984 */ /* 0x0010220000000800 */
[----:B------:R-:W-:Y:S04]  /*38d0*/  BSSY.RECONVERGENT B0, `(.L_x_5748) ;  /* 0x0000003000007945 */ /* 0x000fe80003800200 */
[----:B------:R-:W-:Y:S05]  /*38e0*/  @!P4 BRA `(.L_x_5749) ;  /* 0x000000000004c947 */ /* 0x000fea0003800000 */
[----:B0-----:R0:W-:Y:S02]  /*38f0*/  REDG.E.ADD.F32.FTZ.RN.STRONG.GPU desc[UR26][R4.64+0x800], R9 ;  /* 0x00080009040079a6 */ /* 0x0011e4000c12f31a */
.L_x_5749:
[----:B------:R-:W-:Y:S05]  /*3900*/  BSYNC.RECONVERGENT B0 ;  /* 0x0000000000007941 */ /* 0x000fea0003800200 */
.L_x_5748:
[----:B0-----:R0:W0:Y:S01]  /*3910*/  LDS R9, [R38+0x1150] ;  /* 0x0011500026097984 */ /* 0x0010220000000800 */
[----:B------:R-:W-:Y:S04]  /*3920*/  BSSY.RECONVERGENT B0, `(.L_x_5750) ;  /* 0x0000003000007945 */ /* 0x000fe80003800200 */
[----:B------:R-:W-:Y:S05]  /*3930*/  @!P5 BRA `(.L_x_5751) ;  /* 0x000000000004d947 */ /* 0x000fea0003800000 */
[----:B0-----:R0:W-:Y:S02]  /*3940*/  REDG.E.ADD.F32.FTZ.RN.STRONG.GPU desc[UR26][R4.64+0x900], R9 ;  /* 0x00090009040079a6 */ /* 0x0011e4000c12f31a */
.L_x_5751:
[----:B------:R-:W-:Y:S05]  /*3950*/  BSYNC.RECONVERGENT B0 ;  /* 0x0000000000007941 */ /* 0x000fea0003800200 */
.L_x_5750:
[----:B0-----:R0:W0:Y:S01]  /*3960*/  LDS R9, [R37+0x1250] ;  /* 0x0012500025097984 */ /* 0x0010220000000800 */
[C---:B------:R-:W-:Y:S01]  /*3970*/  ISETP.GE.AND P6, PT, R6.reuse, 0x281, PT ;  /* 0x000002810600780c */ /* 0x040fe20003fc6270 */
[----:B------:R-:W-:Y:S01]  /*3980*/  BSSY.RECONVERGENT B0, `(.L_x_5752) ;  /* 0x0000008000007945 */ /* 0x000fe20003800200 */
[C---:B------:R-:W-:Y:S02]  /*3990*/  ISETP.GE.AND P1, PT, R6.reuse, 0x2c1, PT ;  /* 0x000002c10600780c */ /* 0x040fe40003f26270 */
[C---:B------:R-:W-:Y:S02]  /*39a0*/  ISETP.GE.AND P2, PT, R6.reuse, 0x301, PT ;  /* 0x000003010600780c */ /* 0x040fe40003f46270 */
[C---:B------:R-:W-:Y:S02]  /*39b0*/  ISETP.GE.AND P3, PT, R6.reuse, 0x341, PT ;  /* 0x000003410600780c */ /* 0x040fe40003f66270 */
[C---:B------:R-:W-:Y:S02]  /*39c0*/  ISETP.GE.AND P4, PT, R6.reuse, 0x381, PT ;  /* 0x000003810600780c */ /* 0x040fe40003f86270 */
[----:B------:R-:W-:-:S03]  /*39d0*/  ISETP.GE.AND P5, PT, R6, 0x3c1, PT ;  /* 0x000003c10600780c */ /* 0x000fc60003fa6270 */
[----:B------:R-:W-:Y:S10]  /*39e0*/  @!P6 BRA `(.L_x_5753) ;  /* 0x000000000004e947 */ /* 0x000ff40003800000 */
[----:B0-----:R0:W-:Y:S02]  /*39f0*/  REDG.E.ADD.F32.FTZ.RN.STRONG.GPU desc[UR26][R4.64+0xa00], R9 ;  /* 0x000a0009040079a6 */ /* 0x0011e4000c12f31a */
.L_x_5753:
[----:B------:R-:W-:Y:S05]  /*3a00*/  BSYNC.RECONVERGENT B0 ;  /* 0x0000000000007941 */ /* 0x000fea0003800200 */
.L_x_5752:
[----:B0-----:R0:W0:Y:S01]  /*3a10*/  LDS R9, [R36+0x1350] ;  /* 0x0013500024097984 */ /* 0x0010220000000800 */
[----:B------:R-:W-:Y:S04]  /*3a20*/  BSSY.RECONVERGENT B0, `(.L_x_5754) ;  /* 0x0000003000007945 */ /* 0x000fe80003800200 */
[----:B------:R-:W-:Y:S05]  /*3a30*/  @!P1 BRA `(.L_x_5755) ;  /* 0x0000000000049947 */ /* 0x000fea0003800000 */
[----:B0-----:R0:W-:Y:S02]  /*3a40*/  REDG.E.ADD.F32.FTZ.RN.STRONG.GPU desc[UR26][R4.64+0xb00], R9 ;  /* 0x000b0009040079a6 */ /* 0x0011e4000c12f31a */
.L_x_5755:
[----:B------:R-:W-:Y:S05]  /*3a50*/  BSYNC.RECONVERGENT B0 ;  /* 0x0000000000007941 */ /* 0x000fea0003800200 */
.L_x_5754:
[----:B0-----:R0:W0:Y:S01]  /*3a60*/  LDS R9, [R35+0x1450] ;  /* 0x0014500023097984 */ /* 0x0010220000000800 */
[----:B------:R-:W-:Y:S04]  /*3a70*/  BSSY.RECONVERGENT B0, `(.L_x_5756) ;  /* 0x0000003000007945 */ /* 0x000fe80003800200 */
[----:B------:R-:W-:Y:S05]  /*3a80*/  @!P2 BRA `(.L_x_5757) ;  /* 0x000000000004a947 */ /* 0x000fea0003800000 */
[----:B0-----:R0:W-:Y:S02]  /*3a90*/  REDG.E.ADD.F32.FTZ.RN.STRONG.GPU desc[UR26][R4.64+0xc00], R9 ;  /* 0x000c0009040079a6 */ /* 0x0011e4000c12f31a */
.L_x_5757:
[----:B------:R-:W-:Y:S05]  /*3aa0*/  BSYNC.RECONVERGENT B0 ;  /* 0x0000000000007941 */ /* 0x000fea0003800200 */
.L_x_5756:
[----:B0-----:R0:W0:Y:S01]  /*3ab0*/  LDS R9, [R34+0x1550] ;  /* 0x0015500022097984 */ /* 0x0010220000000800 */
[----:B------:R-:W-:Y:S04]  /*3ac0*/  BSSY.RECONVERGENT B0, `(.L_x_5758) ;  /* 0x0000003000007945 */ /* 0x000fe80003800200 */
[----:B------:R-:W-:Y:S05]  /*3ad0*/  @!P3 BRA `(.L_x_5759) ;  /* 0x000000000004b947 */ /* 0x000fea0003800000 */
[----:B0-----:R0:W-:Y:S02]  /*3ae0*/  REDG.E.ADD.F32.FTZ.RN.STRONG.GPU desc[UR26][R4.64+0xd00], R9 ;  /* 0x000d0009040079a6 */ /* 0x0011e4000c12f31a */
.L_x_5759:
[----:B------:R-:W-:Y:S05]  /*3af0*/  BSYNC.RECONVERGENT B0 ;  /* 0x0000000000007941 */ /* 0x000fea0003800200 */
.L_x_5758:
[----:B0-----:R0:W0:Y:S01]  /*3b00*/  LDS R9, [R33+0x1650] ;  /* 0x0016500021097984 */ /* 0x0010220000000800 */
[----:B------:R-:W-:Y:S04]  /*3b10*/  BSSY.RECONVERGENT B0, `(.L_x_5760) ;  /* 0x0000003000007945 */ /* 0x000fe80003800200 */
[----:B------:R-:W-:Y:S05]  /*3b20*/  @!P4 BRA `(.L_x_5761) ;  /* 0x000000000004c947 */ /* 0x000fea0003800000 */
[----:B0-----:R0:W-:Y:S02]  /*3b30*/  REDG.E.ADD.F32.FTZ.RN.STRONG.GPU desc[UR26][R4.64+0xe00], R9 ;  /* 0x000e0009040079a6 */ /* 0x0011e4000c12f31a */
.L_x_5761:
[----:B------:R-:W-:Y:S05]  /*3b40*/  BSYNC.RECONVERGENT B0 ;  /* 0x0000000000007941 */ /* 0x000fea0003800200 */
.L_x_5760:
[----:B0-----:R0:W0:Y:S01]  /*3b50*/  LDS R9, [R32+0x1750] ;  /* 0x0017500020097984 */ /* 0x0010220000000800 */
[----:B------:R-:W-:Y:S04]  /*3b60*/  BSSY.RECONVERGENT B0, `(.L_x_5762) ;  /* 0x0000003000007945 */ /* 0x000fe80003800200 */
[----:B------:R-:W-:Y:S05]  /*3b70*/  @!P5 BRA `(.L_x_5763) ;  /* 0x000000000004d947 */ /* 0x000fea0003800000 */
[----:B0-----:R0:W-:Y:S02]  /*3b80*/  REDG.E.ADD.F32.FTZ.RN.STRONG.GPU desc[UR26][R4.64+0xf00], R9 ;  /* 0x000f0009040079a6 */ /* 0x0011e4000c12f31a */
.L_x_5763:
[----:B------:R-:W-:Y:S05]  /*3b90*/  BSYNC.RECONVERGENT B0 ;  /* 0x0000000000007941 */ /* 0x000fea0003800200 */
.L_x_5762:
[----:B0--3--:R-:W0:Y:S01]  /*3ba0*/  SHFL.DOWN PT, R4, R7, 0x1, 0x1f ;  /* 0x08201f0007047f89 */ /* 0x009e2200000e0000 */
[----:B------:R-:W-:Y:S01]  /*3bb0*/  ISETP.GT.AND P1, PT, R74, 0x1e, PT ;  /* 0x0000001e4a00780c */ /* 0x000fe20003f24270 */
[----:B------:R-:W-:Y:S01]  /*3bc0*/  FMUL.FTZ R6, R24, R207 ;  /* 0x000000cf18067220 */ /* 0x000fe20000410000 */
[----:B------:R-:W-:Y:S01]  /*3bd0*/  FMUL.FTZ R10, R10, R205 ;  /* 0x000000cd0a0a7220 */ /* 0x000fe20000410000 */
[----:B------:R-:W3:Y:S01]  /*3be0*/  SHFL.DOWN PT, R5, R182, 0x1, 0x1f ;  /* 0x08201f00b6057f89 */ /* 0x000ee200000e0000 */
[----:B------:R-:W-:Y:S01]  /*3bf0*/  ISETP.NE.AND P2, PT, R190, RZ, PT ;  /* 0x000000ffbe00720c */ /* 0x000fe20003f45270 */
[----:B------:R-:W-:Y:S01]  /*3c00*/  FMUL.FTZ R11, R11, R6 ;  /* 0x000000060b0b7220 */ /* 0x000fe20000410000 */
[-C--:B------:R-:W-:Y:S01]  /*3c10*/  FMUL.FTZ R6, R159, R200.reuse ;  /* 0x000000c89f067220 */ /* 0x080fe20000410000 */
        /* <DEDUP_REMOVED lines=9> */
[----:B------:R-:W-:Y:S01]  /*3cb0*/  FMUL.FTZ R143, R143, R183 ;  /* 0x000000b78f8f7220 */ /* 0x000fe20000410000 */
[C---:B------:R-:W-:Y:S01]  /*3cc0*/  FMUL.FTZ R197, R24.reuse, R197 ;  /* 0x000000c518c57220 */ /* 0x040fe20000410000 */
[C---:B------:R-:W-:Y:S01]  /*3cd0*/  FMUL.FTZ R193, R24.reuse, R193 ;  /* 0x000000c118c17220 */ /* 0x040fe20000410000 */
[C---:B------:R-:W-:Y:S01]  /*3ce0*/  FMUL.FTZ R191, R24.reuse, R191 ;  /* 0x000000bf18bf7220 */ /* 0x040fe20000410000 */
[----:B------:R-:W-:Y:S01]  /*3cf0*/  FMUL.FTZ R183, R24, R183 ;  /* 0x000000b718b77220 */ /* 0x000fe20000410000 */
[----:B------:R-:W-:Y:S01]  /*3d00*/  FFMA.FTZ R118, R135, R142, R118 ;  /* 0x0000008e87767223 */ /* 0x000fe20000010076 */
[----:B------:R-:W-:Y:S01]  /*3d10*/  FMUL.FTZ R207, R166, R207 ;  /* 0x000000cfa6cf7220 */ /* 0x000fe20000410000 */
[----:B0-----:R-:W-:Y:S01]  /*3d20*/  @!P1 FADD.FTZ R7, R7, R4 ;  /* 0x0000000407079221 */ /* 0x001fe20000010000 */
[----:B------:R-:W-:Y:S01]  /*3d30*/  FMUL.FTZ R4, R24, R205 ;  /* 0x000000cd18047220 */ /* 0x000fe20000410000 */
[----:B------:R-:W-:Y:S01]  /*3d40*/  FMUL.FTZ R168, R168, R197 ;  /* 0x000000c5a8a87220 */ /* 0x000fe20000410000 */
[----:B------:R-:W-:Y:S01]  /*3d50*/  FMUL.FTZ R153, R153, R161 ;  /* 0x000000a199997220 */ /* 0x000fe20000410000 */
        /* <DEDUP_REMOVED lines=19> */
[----:B------:R-:W-:Y:S01]  /*3e90*/  FFMA.FTZ R87, R130, R153, R87 ;  /* 0x0000009982577223 */ /* 0x000fe20000010057 */
[----:B------:R-:W-:Y:S01]  /*3ea0*/  FADD.FTZ R99, R168, R99 ;  /* 0x00000063a8637221 */ /* 0x000fe20000010000 */
[----:B------:R-:W-:Y:S01]  /*3eb0*/  FFMA.FTZ R88, R131, R146, R88 ;  /* 0x0000009283587223 */ /* 0x000fe20000010058 */
[----:B------:R-:W-:Y:S01]  /*3ec0*/  FFMA.FTZ R121, R132, R147, R121 ;  /* 0x0000009384797223 */ /* 0x000fe20000010079 */
[----:B------:R-:W-:Y:S01]  /*3ed0*/  FADD.FTZ R97, R170, R97 ;  /* 0x00000061aa617221 */ /* 0x000fe20000010000 */
[----:B------:R-:W-:Y:S01]  /*3ee0*/  FFMA.FTZ R122, R133, R144, R122 ;  /* 0x00000090857a7223 */ /* 0x000fe2000001007a */
[----:B0-----:R-:W-:Y:S01]  /*3ef0*/  @!P1 FADD.FTZ R7, R7, R8 ;  /* 0x0000000807079221 */ /* 0x001fe20000010000 */
[----:B------:R-:W-:Y:S01]  /*3f00*/  FMUL.FTZ R8, R163, R4 ;  /* 0x00000004a3087220 */ /* 0x000fe20000410000 */
        /* <DEDUP_REMOVED lines=9> */
[-C--:B------:R-:W-:Y:S01]  /*3fa0*/  FFMA.FTZ R83, R126, R5.reuse, R83 ;  /* 0x000000057e537223 */ /* 0x080fe20000010053 */
[----:B------:R-:W-:Y:S01]  /*3fb0*/  FFMA.FTZ R9, R60, R5, R9 ;  /* 0x000000053c097223 */ /* 0x000fe20000010009 */
[----:B------:R-:W-:Y:S01]  /*3fc0*/  FMUL.FTZ R3, R160, R199 ;  /* 0x000000c7a0037220 */ /* 0x000fe20000410000 */
[----:B------:R-:W-:Y:S01]  /*3fd0*/  FMUL.FTZ R167, R167, R4 ;  /* 0x00000004a7a77220 */ /* 0x000fe20000410000 */
[----:B------:R-:W-:Y:S01]  /*3fe0*/  FMUL.FTZ R4, R24, R161 ;  /* 0x000000a118047220 */ /* 0x000fe20000410000 */
[----:B------:R-:W-:Y:S01]  /*3ff0*/  FFMA.FTZ R8, R59, R10, R8 ;  /* 0x0000000a3b087223 */ /* 0x000fe20000010008 */
[-C--:B------:R-:W-:Y:S01]  /*4000*/  FFMA.FTZ R85, R128, R3.reuse, R85 ;  /* 0x0000000380557223 */ /* 0x080fe20000010055 */
[----:B------:R-:W-:Y:S01]  /*4010*/  FFMA.FTZ R167, R62, R3, R167 ;  /* 0x000000033ea77223 */ /* 0x000fe200000100a7 */
[----:B------:R-:W-:Y:S01]  /*4020*/  FMUL.FTZ R169, R169, R4 ;  /* 0x00000004a9a97220 */ /* 0x000fe20000410000 */
[----:B------:R-:W-:Y:S01]  /*4030*/  FMUL.FTZ R4, R24, R155 ;  /* 0x0000009b18047220 */ /* 0x000fe20000410000 */
[----:B------:R-:W-:Y:S01]  /*4040*/  FADD.FTZ R103, R8, R103 ;  /* 0x0000006708677221 */ /* 0x000fe20000010000 */
[----:B------:R-:W-:Y:S01]  /*4050*/  FADD.FTZ R102, R9, R102 ;  /* 0x0000006609667221 */ /* 0x000fe20000010000 */
[----:B------:R-:W-:Y:S01]  /*4060*/  FMUL.FTZ R8, R141, R176 ;  /* 0x000000b08d087220 */ /* 0x000fe20000410000 */
[----:B------:R-:W-:Y:S01]  /*4070*/  FMUL.FTZ R171, R171, R4 ;  /* 0x00000004abab7220 */ /* 0x000fe20000410000 */
[----:B------:R-:W-:Y:S01]  /*4080*/  FMUL.FTZ R4, R24, R157 ;  /* 0x0000009d18047220 */ /* 0x000fe20000410000 */
[-C--:B------:R-:W-:Y:S01]  /*4090*/  FMUL.FTZ R9, R140, R179.reuse ;  /* 0x000000b38c097220 */ /* 0x080fe20000410000 */
[C---:B------:R-:W-:Y:S01]  /*40a0*/  FMUL.FTZ R176, R24.reuse, R176 ;  /* 0x000000b018b07220 */ /* 0x040fe20000410000 */
[C---:B------:R-:W-:Y:S01]  /*40b0*/  FMUL.FTZ R179, R24.reuse, R179 ;  /* 0x000000b318b37220 */ /* 0x040fe20000410000 */
        /* <DEDUP_REMOVED lines=10> */
[----:B------:R-:W-:Y:S01]  /*4160*/  FFMA.FTZ R169, R64, R153, R169 ;  /* 0x0000009940a97223 */ /* 0x000fe200000100a9 */
[----:B------:R-:W-:Y:S01]  /*4170*/  FFMA.FTZ R142, R69, R142, R4 ;  /* 0x0000008e458e7223 */ /* 0x000fe20000010004 */
[----:B------:R-:W-:Y:S01]  /*4180*/  FFMA.FTZ R171, R66, R147, R171 ;  /* 0x0000009342ab7223 */ /* 0x000fe200000100ab */
[----:B------:R-:W-:Y:S01]  /*4190*/  FFMA.FTZ R173, R68, R145, R173 ;  /* 0x0000009144ad7223 */ /* 0x000fe200000100ad */
[-C--:B------:R-:W-:Y:S01]  /*41a0*/  FFMA.FTZ R176, R71, R8.reuse, R176 ;  /* 0x0000000847b07223 */ /* 0x080fe200000100b0 */
[----:B------:R-:W-:Y:S01]  /*41b0*/  FFMA.FTZ R179, R72, R9, R179 ;  /* 0x0000000948b37223 */ /* 0x000fe200000100b3 */
[----:B------:R-:W-:Y:S01]  /*41c0*/  FADD.FTZ R100, R167, R100 ;  /* 0x00000064a7647221 */ /* 0x000fe20000010000 */
[----:B------:R-:W-:Y:S01]  /*41d0*/  FADD.FTZ R98, R169, R98 ;  /* 0x00000062a9627221 */ /* 0x000fe20000010000 */
[----:B------:R-:W-:Y:S01]  /*41e0*/  FADD.FTZ R96, R171, R96 ;  /* 0x00000060ab607221 */ /* 0x000fe20000010000 */
[----:B------:R-:W-:Y:S01]  /*41f0*/  FADD.FTZ R95, R172, R95 ;  /* 0x0000005fac5f7221 */ /* 0x000fe20000010000 */
[----:B------:R-:W-:Y:S01]  /*4200*/  FADD.FTZ R94, R173, R94 ;  /* 0x0000005ead5e7221 */ /* 0x000fe20000010000 */
[----:B------:R-:W-:Y:S01]  /*4210*/  FFMA.FTZ R111, R136, R143, R111 ;  /* 0x0000008f886f7223 */ /* 0x000fe2000001006f */
[----:B------:R-:W-:Y:S01]  /*4220*/  FADD.FTZ R93, R142, R93 ;  /* 0x0000005d8e5d7221 */ /* 0x000fe20000010000 */
[----:B------:R-:W-:Y:S01]  /*4230*/  FFMA.FTZ R114, R137, R8, R114 ;  /* 0x0000000889727223 */ /* 0x000fe20000010072 */
[----:B------:R-:W-:Y:S01]  /*4240*/  FADD.FTZ R92, R183, R92 ;  /* 0x0000005cb75c7221 */ /* 0x000fe20000010000 */
[----:B------:R-:W-:Y:S01]  /*4250*/  FFMA.FTZ R107, R138, R9, R107 ;  /* 0x000000098a6b7223 */ /* 0x000fe2000001006b */
[----:B------:R-:W-:Y:S01]  /*4260*/  FADD.FTZ R91, R176, R91 ;  /* 0x0000005bb05b7221 */ /* 0x000fe20000010000 */
[----:B------:R-:W-:Y:S01]  /*4270*/  FADD.FTZ R90, R179, R90 ;  /* 0x0000005ab35a7221 */ /* 0x000fe20000010000 */
[----:B0-----:R-:W-:Y:S01]  /*4280*/  @!P1 FADD.FTZ R7, R7, R6 ;  /* 0x0000000607079221 */ /* 0x001fe20000010000 */
[----:B---3--:R-:W-:-:S04]  /*4290*/  @!P1 FADD.FTZ R182, R182, R5 ;  /* 0x00000005b6b69221 */ /* 0x008fc80000010000 */
[----:B------:R-:W0:Y:S01]  /*42a0*/  SHFL.DOWN PT, R6, R7, 0x10, 0x1f ;  /* 0x0a001f0007067f89 */ /* 0x000e2200000e0000 */
[----:B------:R-:W-:-:S03]  /*42b0*/  ISETP.NE.AND P1, PT, R74, RZ, PT ;  /* 0x000000ff4a00720c */ /* 0x000fc60003f25270 */
[----:B------:R-:W3:Y:S10]  /*42c0*/  SHFL.DOWN PT, R5, R182, 0x10, 0x1f ;  /* 0x0a001f00b6057f89 */ /* 0x000ef400000e0000 */
[----:B------:R-:W-:-:S04]  /*42d0*/  @!P1 SHF.R.U32.HI R3, RZ, 0x2, R14 ;  /* 0x00000002ff039819 */ /* 0x000fc8000001160e */
[----:B------:R-:W-:Y:S01]  /*42e0*/  @!P1 LOP3.LUT R10, R3, 0xf8, RZ, 0xc0, !PT ;  /* 0x000000f8030a9812 */ /* 0x000fe200078ec0ff */
[----:B------:R-:W-:-:S04]  /*42f0*/  FMUL.FTZ R3, R24, R178 ;  /* 0x000000b218037220 */ /* 0x000fc80000410000 */
[----:B------:R-:W-:Y:S01]  /*4300*/  FMUL.FTZ R2, R2, R3 ;  /* 0x0000000302027220 */ /* 0x000fe20000410000 */
[----:B0-----:R-:W-:Y:S01]  /*4310*/  FADD.FTZ R4, R7, R6 ;  /* 0x0000000607047221 */ /* 0x001fe20000010000 */
[----:B------:R-:W-:Y:S01]  /*4320*/  FMUL.FTZ R6, R25, R178 ;  /* 0x000000b219067220 */ /* 0x000fe20000410000 */
[----:B---3--:R-:W-:-:S03]  /*4330*/  FADD.FTZ R5, R182, R5 ;  /* 0x00000005b6057221 */ /* 0x008fc60000010000 */
[-C--:B------:R-:W-:Y:S01]  /*4340*/  FFMA.FTZ R2, R73, R6.reuse, R2 ;  /* 0x0000000649027223 */ /* 0x080fe20000010002 */
[----:B------:R-:W-:Y:S01]  /*4350*/  FFMA.FTZ R108, R139, R6, R108 ;  /* 0x000000068b6c7223 */ /* 0x000fe2000001006c */
[----:B------:R0:W-:Y:S02]  /*4360*/  @!P1 STS.64 [R10+UR25+0x18d8], R4 ;  /* 0x0018d8040a009988 */ /* 0x0001e40008000a19 */
[----:B------:R-:W-:Y:S01]  /*4370*/  FADD.FTZ R89, R2, R89 ;  /* 0x0000005902597221 */ /* 0x000fe20000010000 */
        /* <DEDUP_REMOVED lines=17> */
.L_x_5765:
[----:B------:R-:W-:Y:S05]  /*4490*/  BSYNC.RECONVERGENT B0 ;  /* 0x0000000000007941 */ /* 0x000fea0003800200 */
.L_x_5764:
[----:B------:R-:W-:-:S04]  /*44a0*/  UIADD3 UR6, UPT, UPT, UR6, 0x1, URZ ;  /* 0x0000000106067890 */ /* 0x000fc8000fffe0ff */
[----:B------:R-:W-:-:S09]  /*44b0*/  UISETP.GE.AND UP0, UPT, UR6, UR39, UPT ;  /* 0x000000270600728c */ /* 0x000fd2000bf06270 */
[----:B------:R-:W-:Y:S05]  /*44c0*/  BRA.U !UP0, `(.L_x_5766) ;  /* 0xffffffd108847547 */ /* 0x000fea000b83ffff */
.L_x_5721:
[----:B------:R-:W-:Y:S01]  /*44d0*/  BAR.SYNC.DEFER_BLOCKING 0x0 ;  /* 0x0000000000007b1d */ /* 0x000fe20000010000 */
[----:B------:R-:W-:Y:S01]  /*44e0*/  F2FP.F16.F32.PACK_AB R7, R121, R122 ;  /* 0x0000007a7907723e */ /* 0x000fe200000000ff */
[----:B------:R-:W-:Y:S01]  /*44f0*/  UIADD3 UR31, UPT, UPT, UR16, -0x1, URZ ;  /* 0xffffffff101f7890 */ /* 0x000fe2000fffe0ff */
[----:B------:R-:W-:Y:S01]  /*4500*/  F2FP.F16.F32.PACK_AB R6, R117, R118 ;  /* 0x000000767506723e */ /* 0x000fe200000000ff */
[----:B---3--:R-:W-:Y:S01]  /*4510*/  FADD.FTZ R3, R54, R89 ;  /* 0x0000005936037221 */ /* 0x008fe20000010000 */
[----:B0-----:R-:W-:Y:S01]  /*4520*/  F2FP.F16.F32.PACK_AB R5, R111, R114 ;  /* 0x000000726f05723e */ /* 0x001fe200000000ff */
[----:B------:R-:W0:Y:S01]  /*4530*/  LDCU.64 UR32, c[0x0][0x4f8] ;  /* 0x00009f00ff2077ac */ /* 0x000e220008000a00 */
[----:B------:R-:W-:Y:S01]  /*4540*/  F2FP.F16.F32.PACK_AB R4, R107, R108 ;  /* 0x0000006c6b04723e */ /* 0x000fe200000000ff */
[----:B------:R-:W-:Y:S01]  /*4550*/  FADD.FTZ R0, R3, R90 ;  /* 0x0000005a03007221 */ /* 0x000fe20000010000 */
[----:B------:R-:W-:Y:S01]  /*4560*/  F2FP.F16.F32.PACK_AB R11, R81, R82 ;  /* 0x00000052510b723e */ /* 0x000fe200000000ff */
[----:B------:R-:W3:Y:S01]  /*4570*/  LDCU.64 UR34, c[0x0][0x500] ;  /* 0x0000a000ff2277ac */ /* 0x000ee20008000a00 */
[----:B------:R-:W-:-:S02]  /*4580*/  F2FP.F16.F32.PACK_AB R10, R83, R84 ;  /* 0x00000054530a723e */ /* 0x000fc400000000ff */
[----:B------:R-:W-:Y:S01]  /*4590*/  F2FP.F16.F32.PACK_AB R9, R85, R86 ;  /* 0x000000565509723e */ /* 0x000fe200000000ff */
[----:B------:R-:W-:Y:S01]  /*45a0*/  USHF.L.U32 UR28, UR31, 0xa, URZ ;  /* 0x0000000a1f1c7899 */ /* 0x000fe200080006ff */
[----:B------:R-:W-:Y:S01]  /*45b0*/  F2FP.F16.F32.PACK_AB R8, R87, R88 ;  /* 0x000000585708723e */ /* 0x000fe200000000ff */
[----:B------:R-:W5:Y:S01]  /*45c0*/  LDCU.64 UR36, c[0x0][0x550] ;  /* 0x0000aa00ff2477ac */ /* 0x000f620008000a00 */
[----:B------:R-:W-:Y:S01]  /*45d0*/  IADD3 R52, P0, PT, R52, -0x800, RZ ;  /* 0xfffff80034347810 */ /* 0x000fe20007f1e0ff */
[----:B------:R-:W-:-:S03]  /*45e0*/  USHF.R.S32.HI UR29, URZ, 0x1f, UR28 ;  /* 0x0000001fff1d7899 */ /* 0x000fc6000801141c */
[----:B------:R-:W-:Y:S01]  /*45f0*/  IADD3.X R50, PT, PT, R50, -0x1, RZ, P0, !PT ;  /* 0xffffffff32327810 */ /* 0x000fe200007fe4ff */
[----:B------:R-:W-:Y:S01]  /*4600*/  UIADD3 UR20, UP1, UPT, UR20, -0x800, URZ ;  /* 0xfffff80014147890 */ /* 0x000fe2000ff3e0ff */
[----:B------:R1:W-:Y:S01]  /*4610*/  STS.128 [R26], R4 ;  /* 0x000000041a007388 */ /* 0x0003e20000000c00 */
[----:B0-----:R-:W-:Y:S02]  /*4620*/  UIMAD.WIDE.U32 UR24, UR30, UR32, UR28 ;  /* 0x000000201e1872a5 */ /* 0x001fe4000f8e001c */
[----:B------:R-:W-:Y:S01]  /*4630*/  UIADD3 UR18, UP2, UPT, UR18, -0x800, URZ ;  /* 0xfffff80012127890 */ /* 0x000fe2000ff5e0ff */
[----:B------:R0:W-:Y:S01]  /*4640*/  STS.128 [R26+0x10], R8 ;  /* 0x000010081a007388 */ /* 0x0001e20000000c00 */
[----:B------:R-:W-:-:S03]  /*4650*/  NOP ;  /* 0x0000000000007918 */ /* 0x000fc60000000000 */
[----:B------:R-:W2:Y:S01]  /*4660*/  LDS.128 R16, [R27] ;  /* 0x000000001b107984 */ /* 0x000ea20000000c00 */
[----:B------:R-:W-:Y:S01]  /*4670*/  UIMAD UR25, UR30, UR33, UR25 ;  /* 0x000000211e1972a4 */ /* 0x000fe2000f8e0219 */
[----:B------:R-:W4:Y:S02]  /*4680*/  LDCU.64 UR32, c[0x0][0x520] ;  /* 0x0000a400ff2077ac */ /* 0x000f240008000a00 */
[----:B------:R-:W4:Y:S01]  /*4690*/  LDS.128 R20, [R27+0x200] ;  /* 0x000200001b147984 */ /* 0x000f220000000c00 */
[----:B-1----:R-:W-:Y:S01]  /*46a0*/  FADD.FTZ R5, R0, R91 ;  /* 0x0000005b00057221 */ /* 0x002fe20000010000 */
[----:B------:R-:W-:Y:S01]  /*46b0*/  F2FP.F16.F32.PACK_AB R4, R90, R89 ;  /* 0x000000595a04723e */ /* 0x000fe200000000ff */
[----:B---3--:R-:W-:Y:S01]  /*46c0*/  UIMAD.WIDE.U32 UR24, UR7, UR34, UR24 ;  /* 0x00000022071872a5 */ /* 0x008fe2000f8e0018 */
[----:B------:R-:W-:Y:S01]  /*46d0*/  F2FP.F16.F32.PACK_AB R7, R96, R95 ;  /* 0x0000005f6007723e */ /* 0x000fe200000000ff */
[----:B------:R-:W-:Y:S01]  /*46e0*/  FADD.FTZ R0, R5, R92 ;  /* 0x0000005c05007221 */ /* 0x000fe20000010000 */
[----:B------:R-:W-:Y:S01]  /*46f0*/  F2FP.F16.F32.PACK_AB R5, R92, R91 ;  /* 0x0000005b5c05723e */ /* 0x000fe200000000ff */
[----:B------:R-:W-:Y:S01]  /*4700*/  UIMAD UR25, UR7, UR35, UR25 ;  /* 0x00000023071972a4 */ /* 0x000fe2000f8e0219 */
[----:B------:R-:W-:Y:S01]  /*4710*/  F2FP.F16.F32.PACK_AB R6, R94, R93 ;  /* 0x0000005d5e06723e */ /* 0x000fe200000000ff */
[----:B-----5:R-:W-:Y:S01]  /*4720*/  ULEA UR6, UP0, UR24, UR36, 0x1 ;  /* 0x0000002418067291 */ /* 0x020fe2000f8008ff */
[----:B0-----:R-:W-:Y:S01]  /*4730*/  F2FP.F16.F32.PACK_AB R11, R104, R103 ;  /* 0x00000067680b723e */ /* 0x001fe200000000ff */
[----:B------:R-:W0:Y:S01]  /*4740*/  LDCU.64 UR34, c[0x0][0x560] ;  /* 0x0000ac00ff2277ac */ /* 0x000e220008000a00 */
[----:B------:R-:W-:Y:S01]  /*4750*/  F2FP.F16.F32.PACK_AB R10, R102, R101 ;  /* 0x00000065660a723e */ /* 0x000fe200000000ff */
[----:B------:R-:W-:Y:S01]  /*4760*/  FADD.FTZ R93, R0, R93 ;  /* 0x0000005d005d7221 */ /* 0x000fe20000010000 */
[----:B------:R-:W-:Y:S01]  /*4770*/  F2FP.F16.F32.PACK_AB R9, R100, R99 ;  /* 0x000000636409723e */ /* 0x000fe200000000ff */
[----:B------:R-:W-:Y:S01]  /*4780*/  ULEA.HI.X UR24, UR24, UR37, UR25, 0x1, UP0 ;  /* 0x0000002518187291 */ /* 0x000fe200080f0c19 */
[----:B------:R-:W-:Y:S01]  /*4790*/  MOV R2, UR6 ;  /* 0x0000000600027c02 */ /* 0x000fe20008000f00 */
[----:B------:R-:W-:Y:S01]  /*47a0*/  FADD.FTZ R94, R93, R94 ;  /* 0x0000005e5d5e7221 */ /* 0x000fe20000010000 */
[----:B------:R-:W-:Y:S01]  /*47b0*/  F2FP.F16.F32.PACK_AB R8, R98, R97 ;  /* 0x000000616208723e */ /* 0x000fe200000000ff */
[----:B------:R-:W-:-:S02]  /*47c0*/  UIADD3.X UR21, UPT, UPT, UR21, -0x1, URZ, UP1, !UPT ;  /* 0xffffffff15157890 */ /* 0x000fc40008ffe4ff */
[----:B------:R-:W-:Y:S01]  /*47d0*/  MOV R3, UR24 ;  /* 0x0000001800037c02 */ /* 0x000fe20008000f00 */
[----:B------:R-:W-:Y:S01]  /*47e0*/  FADD.FTZ R95, R94, R95 ;  /* 0x0000005f5e5f7221 */ /* 0x000fe20000010000 */
[----:B------:R-:W-:Y:S01]  /*47f0*/  UIADD3.X UR19, UPT, UPT, UR19, -0x1, URZ, UP2, !UPT ;  /* 0xffffffff13137890 */ /* 0x000fe200097fe4ff */
[----:B------:R-:W-:Y:S02]  /*4800*/  IMAD.WIDE.U32 R2, R30, 0x10, R2 ;  /* 0x000000101e027825 */ /* 0x000fe400078e0002 */
[----:B------:R-:W1:Y:S02]  /*4810*/  LDCU.64 UR24, c[0x0][0x518] ;  /* 0x0000a300ff1877ac */ /* 0x000e640008000a00 */
[----:B------:R-:W-:-:S04]  /*4820*/  FADD.FTZ R96, R95, R96 ;  /* 0x000000605f607221 */ /* 0x000fc80000010000 */
[----:B------:R-:W-:Y:S01]  /*4830*/  FADD.FTZ R97, R96, R97 ;  /* 0x0000006160617221 */ /* 0x000fe20000010000 */
[----:B--2---:R-:W-:Y:S03]  /*4840*/  STG.E.128 desc[UR26][R2.64], R16 ;  /* 0x0000001002007986 */ /* 0x004fe6000c101d1a */
[----:B------:R-:W-:Y:S01]  /*4850*/  FADD.FTZ R98, R97, R98 ;  /* 0x0000006261627221 */ /* 0x000fe20000010000 */
[----:B----4-:R2:W-:Y:S03]  /*4860*/  STG.E.128 desc[UR26][R2.64+0x200], R20 ;  /* 0x0002001402007986 */ /* 0x0105e6000c101d1a */
[----:B------:R-:W-:Y:S01]  /*4870*/  FADD.FTZ R99, R98, R99 ;  /* 0x0000006362637221 */ /* 0x000fe20000010000 */
[----:B------:R-:W-:Y:S01]  /*4880*/  BAR.SYNC.DEFER_BLOCKING 0x0 ;  /* 0x0000000000007b1d */ /* 0x000fe20000010000 */
[----:B-1----:R-:W-:-:S02]  /*4890*/  UIMAD.WIDE.U32 UR28, UR30, UR24, UR28 ;  /* 0x000000181e1c72a5 */ /* 0x002fc4000f8e001c */
[----:B------:R-:W-:Y:S02]  /*48a0*/  FADD.FTZ R100, R99, R100 ;  /* 0x0000006463647221 */ /* 0x000fe40000010000 */
[----:B------:R-:W-:Y:S02]  /*48b0*/  UIMAD UR25, UR30, UR25, UR29 ;  /* 0x000000191e1972a4 */ /* 0x000fe4000f8e021d */
[----:B------:R-:W-:Y:S01]  /*48c0*/  FADD.FTZ R101, R100, R101 ;  /* 0x0000006564657221 */ /* 0x000fe20000010000 */
[----:B------:R-:W-:Y:S02]  /*48d0*/  UMOV UR24, UR28 ;  /* 0x0000001c00187c82 */ /* 0x000fe40008000000 */
[----:B------:R-:W-:Y:S01]  /*48e0*/  UIMAD.WIDE.U32 UR24, UR7, UR32, UR24 ;  /* 0x00000020071872a5 */ /* 0x000fe2000f8e0018 */
[----:B------:R-:W-:-:S03]  /*48f0*/  FADD.FTZ R102, R101, R102 ;  /* 0x0000006665667221 */ /* 0x000fc60000010000 */
[----:B------:R-:W-:Y:S01]  /*4900*/  UIMAD UR25, UR7, UR33, UR25 ;  /* 0x00000021071972a4 */ /* 0x000fe2000f8e0219 */
[----:B------:R-:W-:Y:S01]  /*4910*/  FADD.FTZ R103, R102, R103 ;  /* 0x0000006766677221 */ /* 0x000fe20000010000 */
[----:B0-----:R-:W-:-:S03]  /*4920*/  ULEA UR6, UP0, UR24, UR34, 0x1 ;  /* 0x0000002218067291 */ /* 0x001fc6000f8008ff */
[----:B------:R-:W-:Y:S01]  /*4930*/  FADD.FTZ R54, R103, R104 ;  /* 0x0000006867367221 */ /* 0x000fe20000010000 */
[----:B------:R-:W-:Y:S02]  /*4940*/  ULEA.HI.X UR24, UR24, UR35, UR25, 0x1, UP0 ;  /* 0x0000002318187291 */ /* 0x000fe400080f0c19 */
[----:B--2---:R-:W-:Y:S01]  /*4950*/  MOV R2, UR6 ;  /* 0x0000000600027c02 */ /* 0x004fe20008000f00 */
        /* <DEDUP_REMOVED lines=14> */
.L_x_5720:
        /* <DEDUP_REMOVED lines=41> */
.L_x_5769:
[----:B------:R-:W-:Y:S05]  /*4cd0*/  BSYNC.RECONVERGENT B0 ;  /* 0x0000000000007941 */ /* 0x000fea0003800200 */
.L_x_5768:
        /* <DEDUP_REMOVED lines=39> */
.L_x_5771:
[----:B------:R-:W-:Y:S05]  /*4f50*/  BSYNC.RECONVERGENT B0 ;  /* 0x0000000000007941 */ /* 0x000fea0003800200 */
.L_x_5770:
[----:B------:R-:W-:Y:S05]  /*4f60*/  @P0 EXIT ;  /* 0x000000000000094d */ /* 0x000fea0003800000 */
[----:B------:R-:W2:Y:S01]  /*4f70*/  S2UR UR12, SR_CgaCtaId ;  /* 0x00000000000c79c3 */ /* 0x000ea20000008800 */
[----:B------:R-:W3:Y:S01]  /*4f80*/  LDCU.64 UR10, c[0x0][0x4e8] ;  /* 0x00009d00ff0a77ac */ /* 0x000ee20008000a00 */
[----:B------:R-:W-:Y:S01]  /*4f90*/  BSSY.RECONVERGENT B0, `(.L_x_5772) ;  /* 0x0000027000007945 */ /* 0x000fe20003800200 */
[----:B------:R-:W-:Y:S01]  /*4fa0*/  UMOV UR6, 0x400 ;  /* 0x0000040000067882 */ /* 0x000fe20000000000 */
[----:B------:R-:W4:Y:S01]  /*4fb0*/  LDCU UR13, c[0x0][0x360] ;  /* 0x00006c00ff0d77ac */ /* 0x000f220008000800 */
[----:B------:R-:W0:Y:S01]  /*4fc0*/  LDCU.64 UR16, c[0x0][0x4b0] ;  /* 0x00009600ff1077ac */ /* 0x000e220008000a00 */
[----:B------:R-:W0:Y:S01]  /*4fd0*/  LDCU.64 UR18, c[0x0][0x530] ;  /* 0x0000a600ff1277ac */ /* 0x000e220008000a00 */
[----:B------:R-:W0:Y:S01]  /*4fe0*/  LDCU.64 UR20, c[0x0][0x4f0] ;  /* 0x00009e00ff1477ac */ /* 0x000e220008000a00 */
[----:B---3--:R-:W-:Y:S01]  /*4ff0*/  UIMAD.WIDE.U32 UR4, UR7, UR10, URZ ;  /* 0x0000000a070472a5 */ /* 0x008fe2000f8e00ff */
[----:B------:R-:W3:Y:S03]  /*5000*/  LDCU.64 UR22, c[0x0][0x540] ;  /* 0x0000a800ff1677ac */ /* 0x000ee60008000a00 */
[----:B------:R-:W-:-:S02]  /*5010*/  UIMAD UR7, UR7, UR11, UR5 ;  /* 0x0000000b070772a4 */ /* 0x000fc4000f8e0205 */
[----:B0-2-4-:R-:W-:-:S12]  /*5020*/  ULEA UR6, UR12, UR6, 0x18 ;  /* 0x000000060c067291 */ /* 0x015fd8000f8ec0ff */
.L_x_5773:
        /* <DEDUP_REMOVED lines=24> */
[----:B---3--:R-:W-:-:S04]  /*51b0*/  LEA R8, P1, R6, UR22, 0x2 ;  /* 0x0000001606087c11 */ /* 0x008fc8000f8210ff */
[----:B------:R-:W-:Y:S01]  /*51c0*/  LEA.HI.X R9, R6, UR23, R3, 0x2, P1 ;  /* 0x0000001706097c11 */ /* 0x000fe200088f1403 */
[----:B0-----:R0:W-:Y:S04]  /*51d0*/  REDG.E.ADD.F32.FTZ.RN.STRONG.GPU desc[UR26][R4.64], R13 ;  /* 0x0000000d040079a6 */ /* 0x0011e8000c12f31a */
[----:B-1----:R0:W-:Y:S01]  /*51e0*/  REDG.E.ADD.F32.FTZ.RN.STRONG.GPU desc[UR26][R8.64], R15 ;  /* 0x0000000f080079a6 */ /* 0x0021e2000c12f31a */
[----:B------:R-:W-:Y:S05]  /*51f0*/  @!P0 BRA `(.L_x_5773) ;  /* 0xfffffffc008c8947 */ /* 0x000fea000383ffff */
[----:B------:R-:W-:Y:S05]  /*5200*/  BSYNC.RECONVERGENT B0 ;  /* 0x0000000000007941 */ /* 0x000fea0003800200 */
.L_x_5772:
[----:B------:R-:W-:Y:S05]  /*5210*/  EXIT ;  /* 0x000000000000794d */ /* 0x000fea0003800000 */
.L_x_5726:
[----:B------:R-:W-:Y:S01]  /*5220*/  HFMA2 R188, -RZ, RZ, 0, 5.9604644775390625e-08 ;  /* 0x00000001ffbc7431 */ /* 0x000fe200000001ff */
[----:B------:R-:W-:Y:S02]  /*5230*/  MOV R187, R7 ;  /* 0x0000000700bb7202 */ /* 0x000fe40000000f00 */
[----:B------:R-:W-:Y:S02]  /*5240*/  MOV R209, RZ ;  /* 0x000000ff00d17202 */ /* 0x000fe40000000f00 */
[----:B------:R-:W-:-:S07]  /*5250*/  MOV R6, 0xffffffff ;  /* 0xffffffff00067802 */ /* 0x000fce0000000f00 */
[----:B01---5:R-:W-:Y:S05]  /*5260*/  WARPSYNC.COLLECTIVE R6, `(.L_x_5774) ;  /* 0x0000000006087348 */ /* 0x023fea0003c00000 */
[----:B------:R2:W3:Y:S02]  /*5270*/  SHFL.UP P6, R5, R187, R188, R209 ;  /* 0x040000bcbb057389 */ /* 0x0004e400000c00d1 */
[----:B0123-5:R-:W-:Y:S05]  /*5280*/  ENDCOLLECTIVE ;  /* 0x000000000000791b */ /* 0x02ffea0003800000 */
.L_x_5774:
[----:B------:R-:W-:Y:S02]  /*5290*/  MOV R187, R8 ;  /* 0x0000000800bb7202 */ /* 0x000fe40000000f00 */
[----:B------:R-:W-:-:S07]  /*52a0*/  MOV R4, R5 ;  /* 0x0000000500047202 */ /* 0x000fce0000000f00 */
[----:B------:R-:W-:Y:S05]  /*52b0*/  WARPSYNC.COLLECTIVE R6, `(.L_x_5775) ;  /* 0x0000000006087348 */ /* 0x000fea0003c00000 */
[----:B------:R0:W1:Y:S02]  /*52c0*/  SHFL.UP P6, R5, R187, R188, R209 ;  /* 0x040000bcbb057389 */ /* 0x00006400000c00d1 */
[----:B01----:R-:W-:Y:S05]  /*52d0*/  ENDCOLLECTIVE ;  /* 0x000000000000791b */ /* 0x003fea0003800000 */
.L_x_5775:
        /* <DEDUP_REMOVED lines=9> */
.L_x_5776:
[----:B------:R-:W-:Y:S02]  /*5370*/  MOV R187, R184 ;  /* 0x000000b800bb7202 */ /* 0x000fe40000000f00 */
[----:B------:R-:W-:-:S07]  /*5380*/  MOV R4, R5 ;  /* 0x0000000500047202 */ /* 0x000fce0000000f00 */
[----:B------:R-:W-:Y:S05]  /*5390*/  WARPSYNC.COLLECTIVE R6, `(.L_x_5777) ;  /* 0x0000000006087348 */ /* 0x000fea0003c00000 */
[----:B------:R0:W1:Y:S02]  /*53a0*/  SHFL.UP P6, R5, R187, R188, R209 ;  /* 0x040000bcbb057389 */ /* 0x00006400000c00d1 */
[----:B01----:R-:W-:Y:S05]  /*53b0*/  ENDCOLLECTIVE ;  /* 0x000000000000791b */ /* 0x003fea0003800000 */
.L_x_5777:
        /* <DEDUP_REMOVED lines=8> */
.L_x_5778:
[----:B------:R-:W-:Y:S02]  /*5440*/  MOV R187, R186 ;  /* 0x000000ba00bb7202 */ /* 0x000fe40000000f00 */
[----:B------:R-:W-:-:S07]  /*5450*/  MOV R4, R5 ;  /* 0x0000000500047202 */ /* 0x000fce0000000f00 */
[----:B------:R-:W-:Y:S05]  /*5460*/  WARPSYNC.COLLECTIVE R6, `(.L_x_5779) ;  /* 0x0000000006087348 */ /* 0x000fea0003c00000 */
[----:B------:R0:W1:Y:S02]  /*5470*/  SHFL.UP P6, R5, R187, R188, R209 ;  /* 0x040000bcbb057389 */ /* 0x00006400000c00d1 */
[----:B01----:R-:W-:Y:S05]  /*5480*/  ENDCOLLECTIVE ;  /* 0x000000000000791b */ /* 0x003fea0003800000 */
.L_x_5779:
        /* <DEDUP_REMOVED lines=8> */
.L_x_5780:
[----:B------:R-:W-:Y:S02]  /*5510*/  MOV R187, R8 ;  /* 0x0000000800bb7202 */ /* 0x000fe40000000f00 */
[----:B------:R-:W-:-:S07]  /*5520*/  MOV R4, R5 ;  /* 0x0000000500047202 */ /* 0x000fce0000000f00 */
[----:B------:R-:W-:Y:S05]  /*5530*/  WARPSYNC.COLLECTIVE R6, `(.L_x_5781) ;  /* 0x0000000006087348 */ /* 0x000fea0003c00000 */
[----:B------:R0:W1:Y:S02]  /*5540*/  SHFL.UP P6, R5, R187, R188, R209 ;  /* 0x040000bcbb057389 */ /* 0x00006400000c00d1 */
[----:B01----:R-:W-:Y:S05]  /*5550*/  ENDCOLLECTIVE ;  /* 0x000000000000791b */ /* 0x003fea0003800000 */
.L_x_5781:
        /* <DEDUP_REMOVED lines=8> */
.L_x_5782:
[----:B------:R-:W-:Y:S02]  /*55e0*/  MOV R187, R4 ;  /* 0x0000000400bb7202 */ /* 0x000fe40000000f00 */
[----:B------:R-:W-:-:S07]  /*55f0*/  MOV R184, R5 ;  /* 0x0000000500b87202 */ /* 0x000fce0000000f00 */
[----:B------:R-:W-:Y:S05]  /*5600*/  WARPSYNC.COLLECTIVE R6, `(.L_x_5783) ;  /* 0x0000000006087348 */ /* 0x000fea0003c00000 */
[----:B------:R0:W1:Y:S02]  /*5610*/  SHFL.UP P6, R5, R187, R188, R209 ;  /* 0x040000bcbb057389 */ /* 0x00006400000c00d1 */
[----:B01----:R-:W-:Y:S05]  /*5620*/  ENDCOLLECTIVE ;  /* 0x000000000000791b */ /* 0x003fea0003800000 */
.L_x_5783:
[----:B------:R-:W-:Y:S05]  /*5630*/  BRA `(.L_x_5784) ;  /* 0xffffffcc00bc7947 */ /* 0x000fea000383ffff */
.L_x_5727:
        /* <DEDUP_REMOVED lines=8> */
.L_x_5786:
[----:B------:R-:W-:Y:S05]  /*56c0*/  BSYNC B0 ;  /* 0x0000000000007941 */ /* 0x000fea0003800000 */
.L_x_5785:
[----:B------:R-:W-:Y:S05]  /*56d0*/  BRA `(.L_x_5787) ;  /* 0xffffffcc00ac7947 */ /* 0x000fea000383ffff */
.L_x_5728:
        /* <DEDUP_REMOVED lines=8> */
.L_x_5789:
[----:B------:R-:W-:Y:S05]  /*5760*/  BSYNC B0 ;  /* 0x0000000000007941 */ /* 0x000fea0003800000 */
.L_x_5788:
[----:B------:R-:W-:Y:S05]  /*5770*/  BRA `(.L_x_5790) ;  /* 0xffffffcc008c7947 */ /* 0x000fea000383ffff */
.L_x_5729:
        /* <DEDUP_REMOVED lines=8> */
.L_x_5792:
[----:B------:R-:W-:Y:S05]  /*5800*/  BSYNC B0 ;  /* 0x0000000000007941 */ /* 0x000fea0003800000 */
.L_x_5791:
        /* <DEDUP_REMOVED lines=10> */
.L_x_5793:
[----:B------:R-:W-:Y:S02]  /*58b0*/  MOV R227, 0x1f ;  /* 0x0000001f00e37802 */ /* 0x000fe40000000f00 */
[----:B------:R-:W-:-:S07]  /*58c0*/  MOV R8, R5 ;  /* 0x0000000500087202 */ /* 0x000fce0000000f00 */
[----:B------:R-:W-:Y:S05]  /*58d0*/  WARPSYNC.COLLECTIVE R6, `(.L_x_5794) ;  /* 0x0000000006087348 */ /* 0x000fea0003c00000 */
[----:B------:R0:W1:Y:S02]  /*58e0*/  SHFL.IDX P3, R5, R225, R224, R227 ;  /* 0x000000e0e1057389 */ /* 0x00006400000600e3 */
[----:B01----:R-:W-:Y:S05]  /*58f0*/  ENDCOLLECTIVE ;  /* 0x000000000000791b */ /* 0x003fea0003800000 */
.L_x_5794:
[----:B------:R-:W-:Y:S02]  /*5900*/  MOV R225, R3 ;  /* 0x0000000300e17202 */ /* 0x000fe40000000f00 */
[----:B------:R-:W-:-:S07]  /*5910*/  MOV R4, R5 ;  /* 0x0000000500047202 */ /* 0x000fce0000000f00 */
[----:B------:R-:W-:Y:S05]  /*5920*/  WARPSYNC.COLLECTIVE R6, `(.L_x_5795) ;  /* 0x0000000006087348 */ /* 0x000fea0003c00000 */
[----:B------:R0:W1:Y:S02]  /*5930*/  SHFL.IDX P3, R5, R225, R224, R227 ;  /* 0x000000e0e1057389 */ /* 0x00006400000600e3 */
[----:B01----:R-:W-:Y:S05]  /*5940*/  ENDCOLLECTIVE ;  /* 0x000000000000791b */ /* 0x003fea0003800000 */
.L_x_5795:
[----:B------:R-:W-:Y:S05]  /*5950*/  BRA `(.L_x_5796) ;  /* 0xffffffcc002c7947 */ /* 0x000fea000383ffff */
.L_x_5731:
        /* <DEDUP_REMOVED lines=10> */
.L_x_5797:
[----:B------:R-:W-:Y:S02]  /*5a00*/  MOV R227, 0x1f ;  /* 0x0000001f00e37802 */ /* 0x000fe40000000f00 */
[----:B------:R-:W-:Y:S02]  /*5a10*/  MOV R229, R5 ;  /* 0x0000000500e57202 */ /* 0x000fe40000000f00 */
[----:B------:R-:W-:-:S07]  /*5a20*/  MOV R2, R7 ;  /* 0x0000000700027202 */ /* 0x000fce0000000f00 */
[----:B------:R-:W-:Y:S05]  /*5a30*/  WARPSYNC.COLLECTIVE R6, `(.L_x_5798) ;  /* 0x0000000006087348 */ /* 0x000fea0003c00000 */
[----:B------:R0:W1:Y:S02]  /*5a40*/  SHFL.DOWN P2, R7, R229, R226, R231 ;  /* 0x080000e2e5077389 */ /* 0x00006400000400e7 */
[----:B01----:R-:W-:Y:S05]  /*5a50*/  ENDCOLLECTIVE ;  /* 0x000000000000791b */ /* 0x003fea0003800000 */
.L_x_5798:
        /* <DEDUP_REMOVED lines=10> */
.L_x_5799:
[----:B------:R-:W-:Y:S02]  /*5b00*/  MOV R229, R220 ;  /* 0x000000dc00e57202 */ /* 0x000fe40000000f00 */
[----:B------:R-:W-:-:S07]  /*5b10*/  MOV R2, R7 ;  /* 0x0000000700027202 */ /* 0x000fce0000000f00 */
[----:B------:R-:W-:Y:S05]  /*5b20*/  WARPSYNC.COLLECTIVE R6, `(.L_x_5800) ;  /* 0x0000000006087348 */ /* 0x000fea0003c00000 */
[----:B------:R0:W1:Y:S02]  /*5b30*/  SHFL.DOWN P2, R7, R229, R226, R231 ;  /* 0x080000e2e5077389 */ /* 0x00006400000400e7 */
[----:B01----:R-:W-:Y:S05]  /*5b40*/  ENDCOLLECTIVE ;  /* 0x000000000000791b */ /* 0x003fea0003800000 */
.L_x_5800:
        /* <DEDUP_REMOVED lines=10> */
.L_x_5801:
[----:B------:R-:W-:Y:S02]  /*5bf0*/  MOV R229, R220 ;  /* 0x000000dc00e57202 */ /* 0x000fe40000000f00 */
[----:B------:R-:W-:-:S07]  /*5c00*/  MOV R2, R7 ;  /* 0x0000000700027202 */ /* 0x000fce0000000f00 */
[----:B------:R-:W-:Y:S05]  /*5c10*/  WARPSYNC.COLLECTIVE R6, `(.L_x_5802) ;  /* 0x0000000006087348 */ /* 0x000fea0003c00000 */
[----:B------:R0:W1:Y:S02]  /*5c20*/  SHFL.DOWN P2, R7, R229, R226, R231 ;  /* 0x080000e2e5077389 */ /* 0x00006400000400e7 */
[----:B01----:R-:W-:Y:S05]  /*5c30*/  ENDCOLLECTIVE ;  /* 0x000000000000791b */ /* 0x003fea0003800000 */
.L_x_5802:
        /* <DEDUP_REMOVED lines=11> */
.L_x_5803:
[----:B------:R-:W-:Y:S02]  /*5cf0*/  MOV R229, R220 ;  /* 0x000000dc00e57202 */ /* 0x000fe40000000f00 */
[----:B------:R-:W-:-:S07]  /*5d00*/  MOV R2, R7 ;  /* 0x0000000700027202 */ /* 0x000fce0000000f00 */
[----:B------:R-:W-:Y:S05]  /*5d10*/  WARPSYNC.COLLECTIVE R6, `(.L_x_5804) ;  /* 0x0000000006087348 */ /* 0x000fea0003c00000 */
[----:B------:R0:W1:Y:S02]  /*5d20*/  SHFL.DOWN P2, R7, R229, R226, R231 ;  /* 0x080000e2e5077389 */ /* 0x00006400000400e7 */
[----:B01----:R-:W-:Y:S05]  /*5d30*/  ENDCOLLECTIVE ;  /* 0x000000000000791b */ /* 0x003fea0003800000 */
.L_x_5804:
        /* <DEDUP_REMOVED lines=11> */
.L_x_5805:
[----:B------:R-:W-:Y:S02]  /*5df0*/  MOV R229, R220 ;  /* 0x000000dc00e57202 */ /* 0x000fe40000000f00 */
[----:B------:R-:W-:-:S07]  /*5e00*/  MOV R2, R7 ;  /* 0x0000000700027202 */ /* 0x000fce0000000f00 */
[----:B------:R-:W-:Y:S05]  /*5e10*/  WARPSYNC.COLLECTIVE R6, `(.L_x_5806) ;  /* 0x0000000006087348 */ /* 0x000fea0003c00000 */
[----:B------:R0:W1:Y:S02]  /*5e20*/  SHFL.DOWN P2, R7, R229, R226, R231 ;  /* 0x080000e2e5077389 */ /* 0x00006400000400e7 */
[----:B01----:R-:W-:Y:S05]  /*5e30*/  ENDCOLLECTIVE ;  /* 0x000000000000791b */ /* 0x003fea0003800000 */
.L_x_5806:
        /* <DEDUP_REMOVED lines=11> */
.L_x_5807:
[----:B------:R-:W-:Y:S02]  /*5ef0*/  ISETP.NE.AND P1, PT, R14, 0x1f, PT ;  /* 0x0000001f0e00780c */ /* 0x000fe40003f25270 */
[----:B------:R-:W-:Y:S02]  /*5f00*/  MOV R225, R220 ;  /* 0x000000dc00e17202 */ /* 0x000fe40000000f00 */
[----:B------:R-:W-:-:S09]  /*5f10*/  MOV R2, R5 ;  /* 0x0000000500027202 */ /* 0x000fd20000000f00 */
[----:B------:R-:W-:Y:S05]  /*5f20*/  WARPSYNC.COLLECTIVE R6, `(.L_x_5808) ;  /* 0x0000000006087348 */ /* 0x000fea0003c00000 */
[----:B------:R0:W1:Y:S02]  /*5f30*/  SHFL.IDX P3, R5, R225, R224, R227 ;  /* 0x000000e0e1057389 */ /* 0x00006400000600e3 */
[----:B01----:R-:W-:Y:S05]  /*5f40*/  ENDCOLLECTIVE ;  /* 0x000000000000791b */ /* 0x003fea0003800000 */
.L_x_5808:
[----:B------:R-:W-:Y:S05]  /*5f50*/  WARPSYNC.COLLECTIVE R6, `(.L_x_5809) ;  /* 0x0000000006087348 */ /* 0x000fea0003c00000 */
[----:B------:R0:W1:Y:S02]  /*5f60*/  SHFL.DOWN P2, R7, R229, R226, R231 ;  /* 0x080000e2e5077389 */ /* 0x00006400000400e7 */
[----:B01----:R-:W-:Y:S05]  /*5f70*/  ENDCOLLECTIVE ;  /* 0x000000000000791b */ /* 0x003fea0003800000 */
.L_x_5809:
        /* <DEDUP_REMOVED lines=8> */
.L_x_5810:
[----:B------:R-:W-:-:S07]  /*6000*/  FMUL.FTZ R2, R8, R2 ;  /* 0x0000000208027220 */ /* 0x000fce0000410000 */
[----:B------:R-:W-:Y:S05]  /*6010*/  WARPSYNC.COLLECTIVE R6, `(.L_x_5811) ;  /* 0x0000000006087348 */ /* 0x000fea0003c00000 */
[----:B------:R0:W1:Y:S02]  /*6020*/  SHFL.IDX P3, R5, R225, R224, R227 ;  /* 0x000000e0e1057389 */ /* 0x00006400000600e3 */
[----:B01----:R-:W-:Y:S05]  /*6030*/  ENDCOLLECTIVE ;  /* 0x000000000000791b */ /* 0x003fea0003800000 */
.L_x_5811:
[----:B------:R-:W-:Y:S02]  /*6040*/  MOV R225, R9 ;  /* 0x0000000900e17202 */ /* 0x000fe40000000f00 */
[----:B------:R-:W-:Y:S02]  /*6050*/  MOV R222, R7 ;  /* 0x0000000700de7202 */ /* 0x000fe40000000f00 */
[----:B------:R-:W-:-:S07]  /*6060*/  MOV R221, R5 ;  /* 0x0000000500dd7202 */ /* 0x000fce0000000f00 */
[----:B------:R-:W-:Y:S05]  /*6070*/  WARPSYNC.COLLECTIVE R6, `(.L_x_5812) ;  /* 0x0000000006087348 */ /* 0x000fea0003c00000 */
[----:B------:R0:W1:Y:S02]  /*6080*/  SHFL.IDX P3, R5, R225, R224, R227 ;  /* 0x000000e0e1057389 */ /* 0x00006400000600e3 */
[----:B01----:R-:W-:Y:S05]  /*6090*/  ENDCOLLECTIVE ;  /* 0x000000000000791b */ /* 0x003fea0003800000 */
.L_x_5812:
[----:B------:R-:W-:Y:S01]  /*60a0*/  MOV R7, R5 ;  /* 0x0000000500077202 */ /* 0x000fe20000000f00 */
[----:B------:R-:W-:Y:S06]  /*60b0*/  BRA `(.L_x_5813) ;  /* 0xffffffcc00247947 */ /* 0x000fec000383ffff */
.L_x_5814:
        /* <DEDUP_REMOVED lines=12> */
.L_x_10464:


//--------------------- .text._Z25selective_scan_bwd_kernelI32Selective_Scan_bwd_kernel_traitsILi64ELi16ELb1ELb1ELb0ELb0ELb1EN3c104HalfEfEEv12SSMParamsBwd --------------------------
	.section	.text._Z25selective_scan_bwd_kernelI32Selective_Scan_bwd_kernel_traitsILi64ELi16ELb1ELb1ELb0ELb0ELb1EN3c104HalfEfEEv12SSMParamsBwd,"ax",@progbits
	.align	128
        .global         _Z25selective_scan_bwd_kernelI32Selective_Scan_bwd_kernel_traitsILi64ELi16ELb1ELb1ELb0ELb0ELb1EN3c104HalfEfEEv12SSMParamsBwd
        .type           _Z25selective_scan_bwd_kernelI32Selective_Scan_bwd_kernel_traitsILi64ELi16ELb1ELb1ELb0ELb0ELb1EN3c104HalfEfEEv12SSMParamsBwd,@function
        .size           _Z25selective_scan_bwd_kernelI32Selective_Scan_bwd_kernel_traitsILi64ELi16ELb1ELb1ELb0ELb0ELb1EN3c104HalfEfEEv12SSMParamsBwd,(.L_x_10465 - _Z25selective_scan_bwd_kernelI32Selective_Scan_bwd_kernel_traitsILi64ELi16ELb1ELb1ELb0ELb0ELb1EN3c104HalfEfEEv12SSMParamsBwd)
        .other          _Z25selective_scan_bwd_kernelI32Selective_Scan_bwd_kernel_traitsILi64ELi16ELb1ELb1ELb0ELb0ELb1EN3c104HalfEfEEv12SSMParamsBwd,@"STO_CUDA_ENTRY STV_DEFAULT"
_Z25selective_scan_bwd_kernelI32Selective_Scan_bwd_kernel_traitsILi64ELi16ELb1ELb1ELb0ELb0ELb1EN3c104HalfEfEEv12SSMParamsBwd:
.text._Z25selective_scan_bwd_kernelI32Selective_Scan_bwd_kernel_traitsILi64ELi16ELb1ELb1ELb0ELb0ELb1EN3c104HalfEfEEv12SSMParamsBwd:
        /* <DEDUP_REMOVED lines=21> */
[----:B------:R-:W2:Y:S01]  /*0150*/  LDCU.64 UR22, c[0x0][0x498] ;  /* 0x00009300ff1677ac */ /* 0x000ea20008000a00 */
        /* <DEDUP_REMOVED lines=8> */
[----:B------:R-:W-:Y:S01]  /*01e0*/  MOV R3, UR5 ;  /* 0x0000000500037c02 */ /* 0x000fe20008000f00 */
[----:B----4-:R-:W-:Y:S02]  /*01f0*/  UIMAD.WIDE.U32 UR12, UR32, UR16, URZ ;  /* 0x00000010200c72a5 */ /* 0x010fe4000f8e00ff */
[----:B------:R-:W-:-:S02]  /*0200*/  MOV R5, UR7 ;  /* 0x0000000700057c02 */ /* 0x000fc40008000f00 */
[----:B------:R-:W5:Y:S01]  /*0210*/  @P0 LDG.E R55, desc[UR30][R2.64] ;  /* 0x0000001e02370981 */ /* 0x000f62000c1e1900 */
[----:B------:R-:W4:Y:S03]  /*0220*/  LDCU.64 UR24, c[0x0][0x3b0] ;  /* 0x00007600ff1877ac */ /* 0x000f260008000a00 */
[----:B------:R3:W5:Y:S01]  /*0230*/  @P1 LDG.E R52, desc[UR30][R4.64] ;  /* 0x0000001e04341981 */ /* 0x000762000c1e1900 */
[----:B------:R-:W-:Y:S01]  /*0240*/  UIMAD UR13, UR32, UR17, UR13 ;  /* 0x00000011200d72a4 */ /* 0x000fe2000f8e020d */
[----:B-1----:R-:W-:Y:S01]  /*0250*/  IADD3 R6, PT, PT, R0, 0xffffffe, RZ ;  /* 0x0ffffffe00067810 */ /* 0x002fe20007ffe0ff */
[----:B------:R-:W1:Y:S01]  /*0260*/  LDCU.128 UR4, c[0x0][0x4a0] ;  /* 0x00009400ff0477ac */ /* 0x000e620008000c00 */
[----:B------:R-:W-:Y:S02]  /*0270*/  IABS R0, UR14 ;  /* 0x0000000e00007c13 */ /* 0x000fe40008000000 */
[----:B------:R4:W0:Y:S01]  /*0280*/  F2I.FTZ.U32.TRUNC.NTZ R7, R6 ;  /* 0x0000000600077305 */ /* 0x000822000021f000 */
[----:B------:R-:W-:-:S02]  /*0290*/  UIMAD.WIDE.U32 UR16, UR14, UR18, UR12 ;  /* 0x000000120e1072a5 */ /* 0x000fc4000f8e000c */
[----:B--2---:R-:W-:Y:S01]  /*02a0*/  UISETP.NE.U32.AND UP0, UPT, UR28, URZ, UPT ;  /* 0x000000ff1c00728c */ /* 0x004fe2000bf05070 */
[----:B---3--:R-:W2:Y:S01]  /*02b0*/  LDC.64 R4, c[0x0][0x3c8] ;  /* 0x0000f200ff047b82 */ /* 0x008ea20000000a00 */
[----:B------:R-:W-:Y:S02]  /*02c0*/  UIMAD UR26, UR14, UR19, UR17 ;  /* 0x000000130e1a72a4 */ /* 0x000fe4000f8e0211 */
[----:B------:R-:W-:Y:S01]  /*02d0*/  UIMAD.WIDE.U32 UR18, UR32, UR8, URZ ;  /* 0x00000008201272a5 */ /* 0x000fe2000f8e00ff */
[----:B----4-:R-:W-:Y:S01]  /*02e0*/  MOV R6, RZ ;  /* 0x000000ff00067202 */ /* 0x010fe20000000f00 */
[----:B------:R-:W-:Y:S02]  /*02f0*/  UIMAD.WIDE.U32 UR20, UR32, UR22, URZ ;  /* 0x00000016201472a5 */ /* 0x000fe4000f8e00ff */
[----:B------:R-:W-:-:S03]  /*0300*/  UIMAD UR9, UR32, UR9, UR19 ;  /* 0x00000009200972a4 */ /* 0x000fc6000f8e0213 */
[----:B------:R-:W-:Y:S01]  /*0310*/  UMOV UR8, UR18 ;  /* 0x0000001200087c82 */ /* 0x000fe20008000000 */
[----:B0-----:R-:W-:Y:S01]  /*0320*/  IADD3 R2, PT, PT, RZ, -R7, RZ ;  /* 0x80000007ff027210 */ /* 0x001fe20007ffe0ff */
[----:B------:R-:W-:Y:S02]  /*0330*/  UIMAD.WIDE.U32 UR8, UR14, UR10, UR8 ;  /* 0x0000000a0e0872a5 */ /* 0x000fe4000f8e0008 */
[----:B------:R-:W-:Y:S02]  /*0340*/  UISETP.NE.AND.EX UP0, UPT, UR29, URZ, UPT, UP0 ;  /* 0x000000ff1d00728c */ /* 0x000fe4000bf05300 */
[----:B------:R-:W-:Y:S01]  /*0350*/  IMAD R3, R2, R9, RZ ;  /* 0x0000000902037224 */ /* 0x000fe200078e02ff */
[----:B------:R-:W-:Y:S02]  /*0360*/  UIMAD UR21, UR32, UR23, UR21 ;  /* 0x00000017201572a4 */ /* 0x000fe4000f8e0215 */
[----:B-1----:R-:W-:Y:S01]  /*0370*/  UIMAD.WIDE.U32 UR12, UR14, UR6, URZ ;  /* 0x000000060e0c72a5 */ /* 0x002fe2000f8e00ff */
[----:B------:R-:W-:Y:S01]  /*0380*/  IMAD.HI.U32 R7, R7, R3, R6 ;  /* 0x0000000307077227 */ /* 0x000fe200078e0006 */
[----:B------:R-:W-:-:S02]  /*0390*/  UIMAD.WIDE.U32 UR18, UR14, UR4, UR20 ;  /* 0x000000040e1272a5 */ /* 0x000fc4000f8e0014 */
[----:B------:R-:W-:Y:S02]  /*03a0*/  UIMAD UR15, UR14, UR7, UR13 ;  /* 0x000000070e0f72a4 */ /* 0x000fe4000f8e020d */
[----:B------:R-:W-:Y:S01]  /*03b0*/  UIMAD UR23, UR14, UR5, UR19 ;  /* 0x000000050e1772a4 */ /* 0x000fe2000f8e0213 */
[----:B------:R-:W-:Y:S01]  /*03c0*/  IMAD.HI.U32 R7, R7, R0, RZ ;  /* 0x0000000007077227 */ /* 0x000fe200078e00ff */
[----:B------:R-:W-:Y:S01]  /*03d0*/  UIMAD UR22, UR14, UR11, UR9 ;  /* 0x0000000b0e1672a4 */ /* 0x000fe2000f8e0209 */
[----:B------:R-:W0:Y:S03]  /*03e0*/  LDCU.128 UR4, c[0x0][0x460] ;  /* 0x00008c00ff0477ac */ /* 0x000e260008000c00 */
[----:B------:R-:W-:Y:S01]  /*03f0*/  IADD3 R2, PT, PT, -R7, RZ, RZ ;  /* 0x000000ff07027210 */ /* 0x000fe20007ffe1ff */
[----:B------:R-:W1:Y:S04]  /*0400*/  @UP0 LDCU UR9, c[0x0][0x384] ;  /* 0x00007080ff0907ac */ /* 0x000e680008000800 */
[C---:B------:R-:W-:Y:S01]  /*0410*/  IMAD R0, R9.reuse, R2, R0 ;  /* 0x0000000209007224 */ /* 0x040fe200078e0200 */
[----:B------:R-:W3:Y:S04]  /*0420*/  @UP0 LDCU UR17, c[0x0][0x38c] ;  /* 0x00007180ff1107ac */ /* 0x000ee80008000800 */
[----:B------:R-:W-:Y:S01]  /*0430*/  ISETP.GT.U32.AND P1, PT, R9, R0, PT ;  /* 0x000000000900720c */ /* 0x000fe20003f24070 */
[----:B------:R-:W-:-:S02]  /*0440*/  ULEA UR19, UR33, 0xfffffc00, 0xa ;  /* 0xfffffc0021137891 */ /* 0x000fc4000f8e50ff */
[----:B------:R-:W-:Y:S01]  /*0450*/  UIMAD.WIDE.U32 UR10, UR32, UR24, URZ ;  /* 0x00000018200a72a5 */ /* 0x000fe2000f8e00ff */
[----:B------:R-:W4:Y:S01]  /*0460*/  @UP0 LDCU.64 UR34, c[0x0][0x480] ;  /* 0x00009000ff2207ac */ /* 0x000f220008000a00 */
[----:B------:R-:W-:Y:S02]  /*0470*/  UIADD3 UR16, UP3, UPT, UR19, UR16, URZ ;  /* 0x0000001013107290 */ /* 0x000fe4000ff7e0ff */
[----:B------:R-:W-:-:S06]  /*0480*/  UIMAD UR11, UR32, UR25, UR11 ;  /* 0x00000019200b72a4 */ /* 0x000fcc000f8e020b */
[-C--:B------:R-:W-:Y:S01]  /*0490*/  @!P1 IADD3 R0, PT, PT, R0, -R9.reuse, RZ ;  /* 0x8000000900009210 */ /* 0x080fe20007ffe0ff */
[----:B0-----:R-:W-:Y:S01]  /*04a0*/  ULEA UR25, UP1, UR16, UR4, 0x1 ;  /* 0x0000000410197291 */ /* 0x001fe2000f8208ff */
[----:B------:R-:W-:Y:S01]  /*04b0*/  @!P1 IADD3 R7, PT, PT, R7, 0x1, RZ ;  /* 0x0000000107079810 */ /* 0x000fe20007ffe0ff */
[----:B-1----:R-:W-:Y:S01]  /*04c0*/  @UP0 UIMAD UR4, UR32, UR9, UR14 ;  /* 0x00000009200402a4 */ /* 0x002fe2000f8e020e */
[----:B------:R-:W-:Y:S01]  /*04d0*/  ISETP.GE.U32.AND P0, PT, R0, R9, PT ;  /* 0x000000090000720c */ /* 0x000fe20003f06070 */
[----:B------:R-:W-:Y:S01]  /*04e0*/  USHF.R.S32.HI UR24, URZ, 0x1f, UR19 ;  /* 0x0000001fff187899 */ /* 0x000fe20008011413 */
[C---:B------:R-:W-:Y:S01]  /*04f0*/  LOP3.LUT R0, R8.reuse, UR14, RZ, 0x3c, !PT ;  /* 0x0000000e08007c12 */ /* 0x040fe2000f8e3cff */
[----:B------:R-:W-:Y:S01]  /*0500*/  UIADD3 UR8, UP2, UPT, UR19, UR8, URZ ;  /* 0x0000000813087290 */ /* 0x000fe2000ff5e0ff */
[----:B------:R-:W-:Y:S01]  /*0510*/  ISETP.NE.AND P1, PT, R8, RZ, PT ;  /* 0x000000ff0800720c */ /* 0x000fe20003f25270 */
[----:B------:R-:W-:Y:S01]  /*0520*/  @UP0 UIMAD UR4, UR4, UR33, URZ ;  /* 0x00000021040402a4 */ /* 0x000fe2000f8e02ff */
[----:B------:R-:W-:Y:S01]  /*0530*/  ISETP.GE.AND P2, PT, R0, RZ, PT ;  /* 0x000000ff0000720c */ /* 0x000fe20003f46270 */
[----:B------:R-:W0:Y:S01]  /*0540*/  LDCU.64 UR20, c[0x0][0x528] ;  /* 0x0000a500ff1477ac */ /* 0x000e220008000a00 */
[----:B------:R-:W-:-:S05]  /*0550*/  UIADD3.X UR26, UPT, UPT, UR24, UR26, URZ, UP3, !UPT ;  /* 0x0000001a181a7290 */ /* 0x000fca0009ffe4ff */
[----:B------:R-:W-:Y:S01]  /*0560*/  @P0 IADD3 R7, PT, PT, R7, 0x1, RZ ;  /* 0x0000000107070810 */ /* 0x000fe20007ffe0ff */
[----:B------:R-:W-:Y:S02]  /*0570*/  ULEA UR27, UP3, UR8, UR6, 0x1 ;  /* 0x00000006081b7291 */ /* 0x000fe4000f8608ff */
[----:B---3--:R-:W-:Y:S02]  /*0580*/  @UP0 UIMAD UR6, UR4, UR17, URZ ;  /* 0x00000011040602a4 */ /* 0x008fe4000f8e02ff */
[----:B------:R-:W-:Y:S01]  /*0590*/  ULEA.HI.X UR26, UR16, UR5, UR26, 0x1, UP1 ;  /* 0x00000005101a7291 */ /* 0x000fe200088f0c1a */
[----:B------:R-:W-:Y:S01]  /*05a0*/  @!P2 IADD3 R7, PT, PT, -R7, RZ, RZ ;  /* 0x000000ff0707a210 */ /* 0x000fe20007ffe1ff */
[----:B------:R-:W-:Y:S01]  /*05b0*/  UMOV UR4, URZ ;  /* 0x000000ff00047c82 */ /* 0x000fe20008000000 */
[----:B------:R-:W-:Y:S01]  /*05c0*/  @!P1 LOP3.LUT R7, RZ, R8, RZ, 0x33, !PT ;  /* 0x00000008ff079212 */ /* 0x000fe200078e33ff */
[----:B------:R-:W-:Y:S01]  /*05d0*/  UMOV UR5, URZ ;  /* 0x000000ff00057c82 */ /* 0x000fe20008000000 */
[----:B----4-:R-:W-:-:S02]  /*05e0*/  @UP0 UIMAD.WIDE UR4, UR6, 0x8, UR34 ;  /* 0x00000008060408a5 */ /* 0x010fc4000f8e0222 */
[----:B------:R-:W-:Y:S01]  /*05f0*/  SHF.R.S32.HI R9, RZ, 0x1f, R7 ;  /* 0x0000001fff097819 */ /* 0x000fe20000011407 */
[-C--:B--2---:R-:W-:Y:S01]  /*0600*/  IMAD.WIDE.U32 R2, R7, R4.reuse, UR10 ;  /* 0x0000000a07027e25 */ /* 0x084fe2000f8e0004 */
[----:B------:R-:W-:Y:S02]  /*0610*/  UISETP.GE.AND UP0, UPT, UR33, 0x1, UPT ;  /* 0x000000012100788c */ /* 0x000fe4000bf06270 */
[----:B------:R-:W-:Y:S01]  /*0620*/  UIADD3 UR18, UP1, UPT, UR19, UR18, URZ ;  /* 0x0000001213127290 */ /* 0x000fe2000ff3e0ff */
[----:B------:R-:W-:Y:S01]  /*0630*/  IMAD R0, R9, R4, RZ ;  /* 0x0000000409007224 */ /* 0x000fe200078e02ff */
[----:B------:R-:W-:Y:S01]  /*0640*/  IADD3 R48, P0, PT, R2, UR19, RZ ;  /* 0x0000001302307c10 */ /* 0x000fe2000ff1e0ff */
[----:B------:R-:W-:Y:S02]  /*0650*/  UIADD3.X UR22, UPT, UPT, UR24, UR22, URZ, UP2, !UPT ;  /* 0x0000001618167290 */ /* 0x000fe400097fe4ff */
[----:B------:R-:W-:Y:S01]  /*0660*/  IMAD R5, R7, R5, R0 ;  /* 0x0000000507057224 */ /* 0x000fe200078e0200 */
[----:B------:R-:W-:Y:S01]  /*0670*/  LEA R50, P1, R48, R50, 0x1 ;  /* 0x0000003230327211 */ /* 0x000fe200078208ff */
[----:B------:R-:W-:-:S02]  /*0680*/  UIADD3.X UR23, UPT, UPT, UR24, UR23, URZ, UP1, !UPT ;  /* 0x0000001718177290 */ /* 0x000fc40008ffe4ff */
[----:B0-----:R-:W-:Y:S01]  /*0690*/  ULEA UR29, UP1, UR18, UR20, 0x1 ;  /* 0x00000014121d7291 */ /* 0x001fe2000f8208ff */
[----:B------:R-:W-:Y:S01]  /*06a0*/  IADD3 R0, PT, PT, R3, R5, RZ ;  /* 0x0000000503007210 */ /* 0x000fe20007ffe0ff */
[----:B------:R-:W-:Y:S02]  /*06b0*/  ULEA.HI.X UR22, UR8, UR7, UR22, 0x1, UP3 ;  /* 0x0000000708167291 */ /* 0x000fe400098f0c16 */
[----:B------:R-:W-:Y:S01]  /*06c0*/  ULEA.HI.X UR23, UR18, UR21, UR23, 0x1, UP1 ;  /* 0x0000001512177291 */ /* 0x000fe200088f0c17 */
[----:B------:R-:W-:-:S04]  /*06d0*/  IADD3.X R0, PT, PT, R0, UR24, RZ, P0, !PT ;  /* 0x0000001800007c10 */ /* 0x000fc800087fe4ff */
[----:B------:R-:W-:Y:S01]  /*06e0*/  LEA.HI.X R48, R48, R51, R0, 0x1, P1 ;  /* 0x0000003330307211 */ /* 0x000fe200008f0c00 */
[----:B------:R-:W-:Y:S01]  /*06f0*/  HFMA2 R51, -RZ, RZ, 0, 0 ;  /* 0x00000000ff337431 */ /* 0x000fe200000001ff */
[----:B------:R-:W-:Y:S06]  /*0700*/  BRA.U !UP0, `(.L_x_5815) ;  /* 0x0000005508c87547 */ /* 0x000fec000b800000 */
        /* <DEDUP_REMOVED lines=10> */
[----:B------:R-:W0:Y:S01]  /*07b0*/  LDCU UR24, c[0x0][0x394] ;  /* 0x00007280ff1877ac */ /* 0x000e220008000800 */
[----:B-1----:R-:W-:-:S04]  /*07c0*/  IMAD R0, R9, UR10, RZ ;  /* 0x0000000a09007c24 */ /* 0x002fc8000f8e02ff */
        /* <DEDUP_REMOVED lines=32> */
[----:B------:R-:W-:Y:S02]  /*09d0*/  LEA.HI R43, R3, R3, RZ, 0x1b ;  /* 0x00000003032b7211 */ /* 0x000fe400078fd8ff */
        /* <DEDUP_REMOVED lines=11> */
[----:B------:R-:W-:Y:S02]  /*0a90*/  LOP3.LUT R47, R47, 0x7c0, RZ, 0xc0, !PT ;  /* 0x000007c02f2f7812 */ /* 0x000fe400078ec0ff */
[----:B------:R-:W-:Y:S02]  /*0aa0*/  LEA.HI R28, R49, R20, RZ, 0x1b ;  /* 0x00000014311c7211 */ /* 0x000fe400078fd8ff */
[----:B------:R-:W-:Y:S02]  /*0ab0*/  LEA R45, R20, UR6, 0x3 ;  /* 0x00000006142d7c11 */ /* 0x000fe4000f8e18ff */
        /* <DEDUP_REMOVED lines=19> */
[----:B------:R-:W-:Y:S02]  /*0bf0*/  LOP3.LUT R27, R47, 0x1f, R20, 0xf8, !PT ;  /* 0x0000001f2f1b7812 */ /* 0x000fe400078ef814 */
[----:B------:R-:W-:-:S02]  /*0c00*/  LEA R26, R20, R45, 0x3 ;  /* 0x0000002d141a7211 */ /* 0x000fc400078e18ff */
[----:B------:R-:W-:-:S07]  /*0c10*/  IADD3 R25, PT, PT, R23, R57, RZ ;  /* 0x0000003917197210 */ /* 0x000fce0007ffe0ff */
.L_x_5863:
        /* <DEDUP_REMOVED lines=414> */
.L_x_5816:
        /* <DEDUP_REMOVED lines=64> */
[----:B------:R-:W-:Y:S01]  /*2a00*/  USHF.L.U32 UR8, UR28, 0x8, URZ ;  /* 0x000000081c087899 */ /* 0x000fe200080006ff */
[----:B------:R-:W-:Y:S01]  /*2a10*/  IADD3 R188, PT, PT, R20, UR6, RZ ;  /* 0x0000000614bc7c10 */ /* 0x000fe2000fffe0ff */
[----:B------:R-:W1:Y:S01]  /*2a20*/  LDCU UR41, c[0x0][0x394] ;  /* 0x00007280ff2977ac */ /* 0x000e620008000800 */
[----:B------:R-:W-:Y:S02]  /*2a30*/  MOV R91, RZ ;  /* 0x000000ff005b7202 */ /* 0x000fe40000000f00 */
[----:B------:R-:W2:Y:S01]  /*2a40*/  LDC.64 R12, c[0x0][0x440] ;  /* 0x00011000ff0c7b82 */ /* 0x000ea20000000a00 */
[----:B------:R-:W-:Y:S01]  /*2a50*/  PLOP3.LUT P0, PT, PT, PT, UP0, 0x80, 0x8 ;  /* 0x000000000008781c */ /* 0x000fe20003f0f008 */
[----:B------:R-:W-:Y:S01]  /*2a60*/  ULOP3.LUT UR33, UR8, 0x100, URZ, 0xc0, !UPT ;  /* 0x0000010008217892 */ /* 0x000fe2000f8ec0ff */
[----:B------:R-:W-:Y:S01]  /*2a70*/  IADD3.X R19, PT, PT, RZ, R25, RZ, P1, !PT ;  /* 0x00000019ff137210 */ /* 0x000fe20000ffe4ff */
[----:B------:R-:W3:Y:S01]  /*2a80*/  LDCU UR42, c[0x0][0x38c] ;  /* 0x00007180ff2a77ac */ /* 0x000ee20008000800 */
[----:B------:R-:W-:-:S03]  /*2a90*/  ISETP.EQ.AND P0, PT, R125, RZ, P0 ;  /* 0x000000ff7d00720c */ /* 0x000fc60000702270 */
[----:B------:R-:W4:Y:S01]  /*2aa0*/  LDC.64 R14, c[0x0][0x3a8] ;  /* 0x0000ea00ff0e7b82 */ /* 0x000f220000000a00 */
[----:B------:R-:W0:Y:S01]  /*2ab0*/  LDCU UR40, c[0x0][0x388] ;  /* 0x00007100ff2877ac */ /* 0x000e220008000800 */
[----:B------:R-:W0:Y:S06]  /*2ac0*/  LDCU.64 UR34, c[0x0][0x450] ;  /* 0x00008a00ff2277ac */ /* 0x000e2c0008000a00 */
[----:B------:R-:W0:Y:S01]  /*2ad0*/  LDC.64 R16, c[0x0][0x4d0] ;  /* 0x00013400ff107b82 */ /* 0x000e220000000a00 */
[----:B------:R-:W0:Y:S01]  /*2ae0*/  LDCU.64 UR36, c[0x0][0x3e0] ;  /* 0x00007c00ff2477ac */ /* 0x000e220008000a00 */
[----:B------:R-:W0:Y:S01]  /*2af0*/  LDCU.64 UR38, c[0x0][0x538] ;  /* 0x0000a700ff2677ac */ /* 0x000e220008000a00 */
[----:B-1----:R-:W-:-:S05]  /*2b00*/  UMOV UR8, URZ ;  /* 0x000000ff00087c82 */ /* 0x002fca0008000000 */
.L_x_5862:
[----:B0-----:R-:W-:-:S04]  /*2b10*/  IMAD.WIDE.U32 R4, R112, UR8, RZ ;  /* 0x0000000870047c25 */ /* 0x001fc8000f8e00ff */
[----:B------:R-:W-:Y:S01]  /*2b20*/  IMAD R5, R113, UR8, R5 ;  /* 0x0000000871057c24 */ /* 0x000fe2000f8e0205 */
[----:B------:R-:W-:-:S04]  /*2b30*/  LEA R142, P1, R4, R50, 0x1 ;  /* 0x00000032048e7211 */ /* 0x000fc800078208ff */
[----:B------:R-:W-:-:S03]  /*2b40*/  LEA.HI.X R143, R4, R48, R5, 0x1, P1 ;  /* 0x00000030048f7211 */ /* 0x000fc600008f0c05 */
[----:B------:R-:W-:-:S05]  /*2b50*/  IMAD.WIDE.U32 R142, R27, 0x10, R142 ;  /* 0x000000101b8e7825 */ /* 0x000fca00078e008e */
[----:B---3--:R-:W5:Y:S04]  /*2b60*/  LDG.E.128 R4, desc[UR30][R142.64] ;  /* 0x0000001e8e047981 */ /* 0x008f68000c1e1d00 */
[----:B------:R-:W3:Y:S01]  /*2b70*/  LDG.E.128 R8, desc[UR30][R142.64+0x200] ;  /* 0x0002001e8e087981 */ /* 0x000ee2000c1e1d00 */
[----:B------:R-:W-:Y:S02]  /*2b80*/  MOV R62, UR16 ;  /* 0x00000010003e7c02 */ /* 0x000fe40008000f00 */
[----:B------:R-:W-:Y:S02]  /*2b90*/  MOV R61, UR20 ;  /* 0x00000014003d7c02 */ /* 0x000fe40008000f00 */
[----:B------:R-:W-:Y:S02]  /*2ba0*/  MOV R60, R62 ;  /* 0x0000003e003c7202 */ /* 0x000fe40000000f00 */
[----:B------:R-:W-:-:S03]  /*2bb0*/  MOV R63, UR17 ;  /* 0x00000011003f7c02 */ /* 0x000fc60008000f00 */
[----:B----4-:R-:W-:-:S04]  /*2bc0*/  IMAD.WIDE.U32 R60, R14, UR8, R60 ;  /* 0x000000080e3c7c25 */ /* 0x010fc8000f8e003c */
[----:B------:R-:W-:Y:S01]  /*2bd0*/  IMAD R2, R15, UR8, R61 ;  /* 0x000000080f027c24 */ /* 0x000fe2000f8e023d */
[----:B--2---:R-:W-:-:S04]  /*2be0*/  LEA R62, P1, R60, R12, 0x2 ;  /* 0x0000000c3c3e7211 */ /* 0x004fc800078210ff */
        /* <DEDUP_REMOVED lines=11> */
[----:B---3--:R-:W-:Y:S01]  /*2ca0*/  STS.128 [R24+0x200], R8 ;  /* 0x0002000818007388 */ /* 0x008fe20000000c00 */
[----:B------:R-:W-:-:S03]  /*2cb0*/  NOP ;  /* 0x0000000000007918 */ /* 0x000fc60000000000 */
[----:B------:R0:W3:Y:S01]  /*2cc0*/  LDG.E R207, desc[UR30][R60.64] ;  /* 0x0000001e3ccf7981 */ /* 0x0000e2000c1e1900 */
[----:B-1----:R-:W1:Y:S01]  /*2cd0*/  S2UR UR10, SR_CgaCtaId ;  /* 0x00000000000a79c3 */ /* 0x002e620000008800 */
[----:B------:R-:W-:Y:S01]  /*2ce0*/  UIADD3 UR11, UPT, UPT, UR33, UR8, URZ ;  /* 0x00000008210b7290 */ /* 0x000fe2000fffe0ff */
[C---:B------:R-:W-:Y:S01]  /*2cf0*/  ISETP.NE.AND P2, PT, R20.reuse, RZ, PT ;  /* 0x000000ff1400720c */ /* 0x040fe20003f45270 */
[----:B------:R-:W4:Y:S01]  /*2d00*/  LDS.128 R4, [R3] ;  /* 0x0000000003047984 */ /* 0x000f220000000c00 */
[----:B------:R-:W-:Y:S01]  /*2d10*/  UMOV UR9, 0x400 ;  /* 0x0000040000097882 */ /* 0x000fe20000000000 */
[----:B------:R-:W-:Y:S01]  /*2d20*/  ISETP.NE.AND P1, PT, R20, 0x3f, PT ;  /* 0x0000003f1400780c */ /* 0x000fe20003f25270 */
[----:B------:R-:W-:Y:S01]  /*2d30*/  FMUL.FTZ R183, R129, R56 ;  /* 0x0000003881b77220 */ /* 0x000fe20000410000 */
[----:B------:R-:W5:Y:S01]  /*2d40*/  LDS.128 R8, [R3+0x10] ;  /* 0x0000100003087984 */ /* 0x000f620000000c00 */
[----:B------:R-:W-:Y:S01]  /*2d50*/  SEL R146, R49, UR11, P2 ;  /* 0x0000000b31927c07 */ /* 0x000fe20009000000 */
[----:B------:R-:W-:Y:S01]  /*2d60*/  FMUL.FTZ R178, R127, R58 ;  /* 0x0000003a7fb27220 */ /* 0x000fe20000410000 */
[----:B------:R-:W-:Y:S01]  /*2d70*/  FMUL.FTZ R172, R123, R64 ;  /* 0x000000407bac7220 */ /* 0x000fe20000410000 */
[----:B------:R-:W-:Y:S01]  /*2d80*/  FMUL.FTZ R175, R126, R59 ;  /* 0x0000003b7eaf7220 */ /* 0x000fe20000410000 */
[----:B------:R-:W-:Y:S01]  /*2d90*/  FMUL.FTZ R170, R121, R66 ;  /* 0x0000004279aa7220 */ /* 0x000fe20000410000 */
[----:B------:R-:W-:Y:S01]  /*2da0*/  FMUL.FTZ R173, R124, R65 ;  /* 0x000000417cad7220 */ /* 0x000fe20000410000 */
[----:B------:R-:W-:Y:S01]  /*2db0*/  FMUL.FTZ R168, R122, R67 ;  /* 0x000000437aa87220 */ /* 0x000fe20000410000 */
[----:B------:R-:W-:Y:S01]  /*2dc0*/  FMUL.FTZ R171, R119, R68 ;  /* 0x0000004477ab7220 */ /* 0x000fe20000410000 */
[----:B--2---:R-:W-:Y:S01]  /*2dd0*/  FMUL.FTZ R162, R62, 1.4426950216293334961 ;  /* 0x3fb8aa3b3ea27820 */ /* 0x004fe20000410000 */
[----:B------:R-:W-:Y:S01]  /*2de0*/  FMUL.FTZ R167, R117, R69 ;  /* 0x0000004575a77220 */ /* 0x000fe20000410000 */
[----:B------:R-:W-:Y:S01]  /*2df0*/  FMUL.FTZ R166, R118, R72 ;  /* 0x0000004876a67220 */ /* 0x000fe20000410000 */
[----:B------:R-:W-:Y:S01]  /*2e00*/  FMUL.FTZ R182, R140, R75 ;  /* 0x0000004b8cb67220 */ /* 0x000fe20000410000 */
[-C--:B------:R-:W-:Y:S01]  /*2e10*/  FMUL.FTZ R180, R129, R162.reuse ;  /* 0x000000a281b47220 */ /* 0x080fe20000410000 */
[-C--:B------:R-:W-:Y:S01]  /*2e20*/  FMUL.FTZ R151, R127, R162.reuse ;  /* 0x000000a27f977220 */ /* 0x080fe20000410000 */
[-C--:B------:R-:W-:Y:S01]  /*2e30*/  FMUL.FTZ R150, R128, R162.reuse ;  /* 0x000000a280967220 */ /* 0x080fe20000410000 */
[-C--:B------:R-:W-:Y:S01]  /*2e40*/  FMUL.FTZ R149, R123, R162.reuse ;  /* 0x000000a27b957220 */ /* 0x080fe20000410000 */
[-C--:B------:R-:W-:Y:S01]  /*2e50*/  FMUL.FTZ R148, R126, R162.reuse ;  /* 0x000000a27e947220 */ /* 0x080fe20000410000 */
        /* <DEDUP_REMOVED lines=12> */
[----:B-1----:R-:W-:Y:S01]  /*2f20*/  ULEA UR10, UR10, UR9, 0x18 ;  /* 0x000000090a0a7291 */ /* 0x002fe2000f8ec0ff */
[----:B------:R-:W1:Y:S01]  /*2f30*/  MUFU.EX2 R151, R151 ;  /* 0x0000009700977308 */ /* 0x000e620000000800 */
[----:B------:R-:W-:Y:S01]  /*2f40*/  BSSY.RECONVERGENT B0, `(.L_x_5818) ;  /* 0x0000053000007945 */ /* 0x000fe20003800200 */
[----:B----4-:R-:W-:-:S02]  /*2f50*/  HADD2.F32 R63, -RZ, R5.H0_H0 ;  /* 0x20000005ff3f7230 */ /* 0x010fc40000004100 */
[----:B------:R-:W-:-:S04]  /*2f60*/  HADD2.F32 R143, -RZ, R5.H1_H1 ;  /* 0x30000005ff8f7230 */ /* 0x000fc80000004100 */
[----:B------:R-:W4:Y:S01]  /*2f70*/  MUFU.EX2 R150, R150 ;  /* 0x0000009600967308 */ /* 0x000f220000000800 */
[----:B------:R-:W-:Y:S01]  /*2f80*/  LEA R5, R146, UR10, 0x2 ;  /* 0x0000000a92057c11 */ /* 0x000fe2000f8e10ff */
[--C-:B-----5:R-:W-:Y:S02]  /*2f90*/  HADD2.F32 R158, -RZ, R10.reuse.H0_H0 ;  /* 0x2000000aff9e7230 */ /* 0x120fe40000004100 */
[----:B------:R-:W-:Y:S02]  /*2fa0*/  HADD2.F32 R161, -RZ, R10.H1_H1 ;  /* 0x3000000affa17230 */ /* 0x000fe40000004100 */
[----:B------:R-:W-:Y:S01]  /*2fb0*/  FMUL.FTZ R172, R143, R172 ;  /* 0x000000ac8fac7220 */ /* 0x000fe20000410000 */
[--C-:B0-----:R-:W-:Y:S01]  /*2fc0*/  HADD2.F32 R60, -RZ, R4.reuse.H0_H0 ;  /* 0x20000004ff3c7230 */ /* 0x101fe20000004100 */
[----:B--2---:R0:W-:Y:S01]  /*2fd0*/  STS [R5+0x1d10], R180 ;  /* 0x001d10b405007388 */ /* 0x0041e20000000800 */
[----:B------:R-:W2:Y:S01]  /*2fe0*/  MUFU.EX2 R149, R149 ;  /* 0x0000009500957308 */ /* 0x000ea20000000800 */
[----:B------:R-:W-:-:S02]  /*2ff0*/  HADD2.F32 R61, -RZ, R4.H1_H1 ;  /* 0x30000004ff3d7230 */ /* 0x000fc40000004100 */
[----:B------:R-:W-:Y:S01]  /*3000*/  FMUL.FTZ R4, R128, R57 ;  /* 0x0000003980047220 */ /* 0x000fe20000410000 */
[--C-:B------:R-:W-:Y:S02]  /*3010*/  HADD2.F32 R142, -RZ, R6.reuse.H0_H0 ;  /* 0x20000006ff8e7230 */ /* 0x100fe40000004100 */
[----:B------:R-:W-:Y:S01]  /*3020*/  FMUL.FTZ R183, R60, R183 ;  /* 0x000000b73cb77220 */ /* 0x000fe20000410000 */
[----:B------:R-:W-:Y:S02]  /*3030*/  HADD2.F32 R145, -RZ, R6.H1_H1 ;  /* 0x30000006ff917230 */ /* 0x000fe40000004100 */
[----:B------:R-:W-:Y:S01]  /*3040*/  FMUL.FTZ R6, R120, R70 ;  /* 0x0000004678067220 */ /* 0x000fe20000410000 */
[--C-:B------:R-:W-:Y:S01]  /*3050*/  HADD2.F32 R144, -RZ, R7.reuse.H0_H0 ;  /* 0x20000007ff907230 */ /* 0x100fe20000004100 */
[----:B------:R-:W1:Y:S01]  /*3060*/  MUFU.EX2 R148, R148 ;  /* 0x0000009400947308 */ /* 0x000e620000000800 */
[----:B------:R-:W-:Y:S02]  /*3070*/  HADD2.F32 R147, -RZ, R7.H1_H1 ;  /* 0x30000007ff937230 */ /* 0x000fe40000004100 */
[----:B0-----:R-:W-:Y:S01]  /*3080*/  FMUL.FTZ R5, R131, R71 ;  /* 0x0000004783057220 */ /* 0x001fe20000410000 */
[----:B------:R-:W-:-:S02]  /*3090*/  HADD2.F32 R146, -RZ, R8.H0_H0 ;  /* 0x20000008ff927230 */ /* 0x000fc40000004100 */
[----:B------:R-:W-:Y:S01]  /*30a0*/  FMUL.FTZ R7, R137, R73 ;  /* 0x0000004989077220 */ /* 0x000fe20000410000 */
[----:B------:R-:W-:Y:S02]  /*30b0*/  HADD2.F32 R153, -RZ, R8.H1_H1 ;  /* 0x30000008ff997230 */ /* 0x000fe40000004100 */
[----:B------:R-:W-:Y:S01]  /*30c0*/  FMUL.FTZ R8, R136, R74 ;  /* 0x0000004a88087220 */ /* 0x000fe20000410000 */
[--C-:B------:R-:W-:Y:S01]  /*30d0*/  HADD2.F32 R152, -RZ, R9.reuse.H0_H0 ;  /* 0x20000009ff987230 */ /* 0x100fe20000004100 */
[----:B------:R-:W0:Y:S01]  /*30e0*/  MUFU.EX2 R157, R157 ;  /* 0x0000009d009d7308 */ /* 0x000e220000000800 */
[----:B------:R-:W-:Y:S02]  /*30f0*/  HADD2.F32 R159, -RZ, R9.H1_H1 ;  /* 0x30000009ff9f7230 */ /* 0x000fe40000004100 */
        /* <DEDUP_REMOVED lines=17> */
[----:B------:R-:W-:-:S05]  /*3210*/  FMUL.FTZ R11, R165, R182 ;  /* 0x000000b6a50b7220 */ /* 0x000fca0000410000 */
        /* <DEDUP_REMOVED lines=35> */
.L_x_5819:
[----:B------:R-:W-:-:S06]  /*3450*/  LEA R202, R20, UR10, 0x2 ;  /* 0x0000000a14ca7c11 */ /* 0x000fcc000f8e10ff */
[----:B------:R-:W0:Y:S02]  /*3460*/  LDS R202, [R202+0x2514] ;  /* 0x00251400caca7984 */ /* 0x000e240000000800 */
.L_x_5820:
[----:B------:R-:W-:Y:S05]  /*3470*/  BSYNC.RECONVERGENT B0 ;  /* 0x0000000000007941 */ /* 0x000fea0003800200 */
.L_x_5818:
[----:B------:R-:W2:Y:S01]  /*3480*/  @P0 LDC R5, c[0x0][0x38c] ;  /* 0x0000e300ff050b82 */ /* 0x000ea20000000800 */
[----:B------:R-:W-:Y:S01]  /*3490*/  MOV R4, UR24 ;  /* 0x0000001800047c02 */ /* 0x000fe20008000f00 */
[----:B------:R-:W-:Y:S01]  /*34a0*/  HFMA2 R8, -RZ, RZ, 1.875, 0 ;  /* 0x3f800000ff087431 */ /* 0x000fe200000001ff */
[----:B------:R-:W-:Y:S02]  /*34b0*/  MOV R7, 0x8 ;  /* 0x0000000800077802 */ /* 0x000fe40000000f00 */
[----:B------:R-:W-:Y:S01]  /*34c0*/  @P0 IADD3 R4, PT, PT, R4, -0x2, RZ ;  /* 0xfffffffe04040810 */ /* 0x000fe20007ffe0ff */
[----:B------:R-:W-:Y:S01]  /*34d0*/  FFMA.FTZ R6, R183, R151, R178 ;  /* 0x00000097b7067223 */ /* 0x000fe200000100b2 */
[----:B------:R-:W-:-:S03]  /*34e0*/  MOV R9, RZ ;  /* 0x000000ff00097202 */ /* 0x000fc60000000f00 */
        /* <DEDUP_REMOVED lines=71> */
.L_x_5880:
[----:B------:R-:W-:Y:S01]  /*3960*/  ISETP.GE.AND P3, PT, R54, 0x10, PT ;  /* 0x000000103600780c */ /* 0x000fe20003f66270 */
[----:B----4-:R-:W-:Y:S01]  /*3970*/  FFMA.FTZ R5, R7, R5, R4 ;  /* 0x0000000507057223 */ /* 0x010fe20000010004 */
[----:B------:R-:W-:-:S04]  /*3980*/  UMOV UR9, 0xffffffff ;  /* 0xffffffff00097882 */ /* 0x000fc80000000000 */
[----:B------:R-:W-:-:S07]  /*3990*/  FSEL R182, R4, R5, !P3 ;  /* 0x0000000504b67208 */ /* 0x000fce0005800000 */
[----:B--23--:R-:W-:Y:S01]  /*39a0*/  @P3 FMUL.FTZ R7, R7, R204 ;  /* 0x000000cc07073220 */ /* 0x00cfe20000410000 */
[----:B------:R-:W-:Y:S06]  /*39b0*/  BRA.DIV UR9, `(.L_x_5823) ;  /* 0x00000032091c7947 */ /* 0x000fec000b800000 */
.L_x_5883:
[----:B------:R-:W-:-:S03]  /*39c0*/  UMOV UR9, 0xffffffff ;  /* 0xffffffff00097882 */ /* 0x000fc60000000000 */
[----:B------:R-:W-:Y:S05]  /*39d0*/  BRA.DIV UR9, `(.L_x_5824) ;  /* 0x00000032093c7947 */ /* 0x000fea000b800000 */
.L_x_5886:
[----:B------:R-:W-:-:S03]  /*39e0*/  UMOV UR9, 0xffffffff ;  /* 0xffffffff00097882 */ /* 0x000fc60000000000 */
[----:B------:R-:W-:Y:S05]  /*39f0*/  BRA.DIV UR9, `(.L_x_5825) ;  /* 0x00000032095c7947 */ /* 0x000fea000b800000 */
[----:B------:R2:W3:Y:S04]  /*3a00*/  SHFL.UP PT, R185, R7, 0x1, RZ ;  /* 0x0420000007b97989 */ /* 0x0004e800000e00ff */
[----:B------:R-:W4:Y:S04]  /*3a10*/  SHFL.UP PT, R182, R182, 0x1, RZ ;  /* 0x04200000b6b67989 */ /* 0x000f2800000e00ff */
[----:B-----5:R2:W0:Y:S04]  /*3a20*/  SHFL.IDX PT, R4, R8, RZ, 0x1f ;  /* 0x00001fff08047589 */ /* 0x02042800000e0000 */
[----:B------:R2:W0:Y:S02]  /*3a30*/  SHFL.IDX PT, R5, R9, RZ, 0x1f ;  /* 0x00001fff09057589 */ /* 0x00042400000e0000 */
.L_x_5892:
[----:B--2---:R-:W2:Y:S01]  /*3a40*/  LDS.64 R6, [R26+0x1900] ;  /* 0x001900001a067984 */ /* 0x004ea20000000a00 */
[C---:B0--34-:R-:W-:Y:S01]  /*3a50*/  @P2 FFMA.FTZ R5, R185.reuse, R5, R182 ;  /* 0x00000005b9052223 */ /* 0x059fe200000100b6 */
[----:B------:R-:W-:-:S03]  /*3a60*/  @P2 FMUL.FTZ R4, R185, R4 ;  /* 0x00000004b9042220 */ /* 0x000fc60000410000 */
[-C--:B--2---:R-:W-:Y:S01]  /*3a70*/  FFMA.FTZ R7, R5, R6.reuse, R7 ;  /* 0x0000000605077223 */ /* 0x084fe20000010007 */
[----:B------:R-:W-:-:S05]  /*3a80*/  FMUL.FTZ R6, R4, R6 ;  /* 0x0000000604067220 */ /* 0x000fca0000410000 */
[----:B------:R3:W-:Y:S02]  /*3a90*/  STS.128 [R26+0x1900], R4 ;  /* 0x001900041a007388 */ /* 0x0007e40000000c00 */
.L_x_5821:
        /* <DEDUP_REMOVED lines=108> */
.L_x_5909:
        /* <DEDUP_REMOVED lines=10> */
.L_x_5826:
        /* <DEDUP_REMOVED lines=17> */
[----:B0-----:R-:W0:Y:S04]  /*4310*/  LDS R4, [R45+0x1b14] ;  /* 0x001b14002d047984 */ /* 0x001e280000000800 */
[----:B------:R1:W-:Y:S01]  /*4320*/  @!P1 STS.64 [UR9+0x2610], R8 ;  /* 0x00261008ff009988 */ /* 0x0003e20008000a09 */
[----:B0-----:R-:W-:-:S04]  /*4330*/  FFMA.FTZ R207, R4, R202, R207 ;  /* 0x000000ca04cf7223 */ /* 0x001fc800000100cf */
[-C--:B------:R-:W-:Y:S01]  /*4340*/  FFMA.FTZ R217, R200, R207.reuse, R198 ;  /* 0x000000cfc8d97223 */ /* 0x080fe200000100c6 */
[----:B------:R-:W-:-:S03]  /*4350*/  FMUL.FTZ R200, R140, R207 ;  /* 0x000000cf8cc87220 */ /* 0x000fc60000410000 */
[-C--:B------:R-:W-:Y:S01]  /*4360*/  FFMA.FTZ R205, R205, R217.reuse, R196 ;  /* 0x000000d9cdcd7223 */ /* 0x080fe200000100c4 */
[----:B------:R-:W-:Y:S01]  /*4370*/  FMUL.FTZ R198, R137, R217 ;  /* 0x000000d989c67220 */ /* 0x000fe20000410000 */
[----:B------:R-:W-:Y:S02]  /*4380*/  P2R R196, PR, RZ, 0x2 ;  /* 0x00000002ffc47803 */ /* 0x000fe40000000000 */
[----:B------:R-:W-:-:S04]  /*4390*/  FFMA.FTZ R203, R194, R205, R203 ;  /* 0x000000cdc2cb7223 */ /* 0x000fc800000100cb */
[-C--:B------:R-:W-:Y:S01]  /*43a0*/  FFMA.FTZ R201, R201, R203.reuse, R192 ;  /* 0x000000cbc9c97223 */ /* 0x080fe200000100c0 */
[----:B------:R-:W-:-:S03]  /*43b0*/  FMUL.FTZ R194, R131, R203 ;  /* 0x000000cb83c27220 */ /* 0x000fc60000410000 */
[----:B------:R-:W-:-:S04]  /*43c0*/  FFMA.FTZ R193, R193, R201, R190 ;  /* 0x000000c9c1c17223 */ /* 0x000fc800000100be */
[-C--:B------:R-:W-:Y:S01]  /*43d0*/  FFMA.FTZ R199, R160, R193.reuse, R199 ;  /* 0x000000c1a0c77223 */ /* 0x080fe200000100c7 */
[----:B------:R-:W-:-:S03]  /*43e0*/  FMUL.FTZ R192, R117, R193 ;  /* 0x000000c175c07220 */ /* 0x000fc60000410000 */
[----:B------:R-:W-:Y:S01]  /*43f0*/  FFMA.FTZ R197, R2, R199, R197 ;  /* 0x000000c702c57223 */ /* 0x000fe200000100c5 */
[----:B------:R-:W-:-:S03]  /*4400*/  FFMA.FTZ R2, R0, R204, RZ ;  /* 0x000000cc00027223 */ /* 0x000fc600000100ff */
[-C--:B------:R-:W-:Y:S01]  /*4410*/  FFMA.FTZ R195, R154, R197.reuse, R195 ;  /* 0x000000c59ac37223 */ /* 0x080fe200000100c3 */
[----:B------:R-:W-:Y:S01]  /*4420*/  FFMA.FTZ R5, R89, R206, R2 ;  /* 0x000000ce59057223 */ /* 0x000fe20000010002 */
[----:B------:R-:W-:Y:S01]  /*4430*/  FADD.FTZ R2, -R183, R204 ;  /* 0x000000ccb7027221 */ /* 0x000fe20000010100 */
[----:B-1----:R-:W-:Y:S01]  /*4440*/  FMUL.FTZ R9, R119, R197 ;  /* 0x000000c577097220 */ /* 0x002fe20000410000 */
[----:B------:R-:W-:Y:S01]  /*4450*/  FFMA.FTZ R155, R155, R195, R186 ;  /* 0x000000c39b9b7223 */ /* 0x000fe200000100ba */
[----:B------:R-:W-:Y:S01]  /*4460*/  FFMA.FTZ R4, R90, R208, R5 ;  /* 0x000000d05a047223 */ /* 0x000fe20000010005 */
[----:B------:R-:W-:Y:S02]  /*4470*/  FMUL.FTZ R183, R120, R199 ;  /* 0x000000c778b77220 */ /* 0x000fe40000410000 */
[----:B------:R-:W-:Y:S01]  /*4480*/  FFMA.FTZ R156, R156, R155, R191 ;  /* 0x0000009b9c9c7223 */ /* 0x000fe200000100bf */
[----:B------:R-:W-:Y:S01]  /*4490*/  FFMA.FTZ R5, R87, R209, R4 ;  /* 0x000000d157057223 */ /* 0x000fe20000010004 */
[----:B------:R-:W-:Y:S01]  /*44a0*/  FMUL.FTZ R191, R118, R201 ;  /* 0x000000c976bf7220 */ /* 0x000fe20000410000 */
[----:B------:R-:W-:Y:S01]  /*44b0*/  FMUL.FTZ R190, R70, R183 ;  /* 0x000000b746be7220 */ /* 0x000fe20000410000 */
[----:B------:R-:W-:Y:S01]  /*44c0*/  FFMA.FTZ R157, R157, R156, R184 ;  /* 0x0000009c9d9d7223 */ /* 0x000fe200000100b8 */
[----:B------:R-:W-:Y:S01]  /*44d0*/  FFMA.FTZ R4, R88, R210, R5 ;  /* 0x000000d258047223 */ /* 0x000fe20000010005 */
[----:B------:R-:W-:-:S02]  /*44e0*/  FMUL.FTZ R184, R122, R195 ;  /* 0x000000c37ab87220 */ /* 0x000fc40000410000 */
        /* <DEDUP_REMOVED lines=12> */
[-C--:B------:R-:W-:Y:S01]  /*45b0*/  FFMA.FTZ R151, R151, R150.reuse, R176 ;  /* 0x0000009697977223 */ /* 0x080fe200000100b0 */
[----:B------:R-:W-:Y:S01]  /*45c0*/  FMUL.FTZ R177, R127, R150 ;  /* 0x000000967fb17220 */ /* 0x000fe20000410000 */
[----:B------:R-:W-:Y:S01]  /*45d0*/  FFMA.FTZ R214, R83, R214, R4 ;  /* 0x000000d653d67223 */ /* 0x000fe20000010004 */
[----:B------:R-:W-:Y:S01]  /*45e0*/  FMUL.FTZ R176, R124, R155 ;  /* 0x0000009b7cb07220 */ /* 0x000fe20000410000 */
[----:B------:R-:W-:Y:S01]  /*45f0*/  FMUL.FTZ R5, R129, R151 ;  /* 0x0000009781057220 */ /* 0x000fe20000410000 */
[----:B------:R-:W-:-:S03]  /*4600*/  FMUL.FTZ R6, R58, R177 ;  /* 0x000000b13a067220 */ /* 0x000fc60000410000 */
[-C--:B------:R-:W-:Y:S01]  /*4610*/  FFMA.FTZ R7, R2, R5.reuse, RZ ;  /* 0x0000000502077223 */ /* 0x080fe200000100ff */
[----:B------:R-:W-:-:S03]  /*4620*/  FMUL.FTZ R5, R56, R5 ;  /* 0x0000000538057220 */ /* 0x000fc60000410000 */
[----:B------:R-:W-:Y:S01]  /*4630*/  FFMA.FTZ R4, R178, R177, R7 ;  /* 0x000000b1b2047223 */ /* 0x000fe20000010007 */
[----:B------:R-:W-:Y:S01]  /*4640*/  FMUL.FTZ R177, R123, R148 ;  /* 0x000000947bb17220 */ /* 0x000fe20000410000 */
[----:B------:R-:W-:Y:S02]  /*4650*/  STS [R44+0x850], R5 ;  /* 0x000850052c007388 */ /* 0x000fe40000000800 */
[-C--:B------:R-:W-:Y:S01]  /*4660*/  FFMA.FTZ R7, R179, R154.reuse, R4 ;  /* 0x0000009ab3077223 */ /* 0x080fe20000010004 */
[----:B------:R-:W-:Y:S01]  /*4670*/  FMUL.FTZ R154, R57, R154 ;  /* 0x0000009a399a7220 */ /* 0x000fe20000410000 */
[----:B------:R-:W-:Y:S01]  /*4680*/  FMUL.FTZ R4, R64, R177 ;  /* 0x000000b140047220 */ /* 0x000fe20000410000 */
[----:B------:R0:W-:Y:S04]  /*4690*/  STS [R43+0x4], R6 ;  /* 0x000004062b007388 */ /* 0x0001e80000000800 */
[----:B------:R1:W-:Y:S04]  /*46a0*/  STS [R43+0x8], R154 ;  /* 0x0000089a2b007388 */ /* 0x0003e80000000800 */
[----:B------:R2:W-:Y:S01]  /*46b0*/  STS [R43+0x10], R8 ;  /* 0x000010082b007388 */ /* 0x0005e20000000800 */
[----:B0-----:R-:W-:-:S03]  /*46c0*/  FMUL.FTZ R6, R65, R176 ;  /* 0x000000b041067220 */ /* 0x001fc60000410000 */
[----:B------:R0:W-:Y:S01]  /*46d0*/  STS [R43+0xc], R4 ;  /* 0x00000c042b007388 */ /* 0x0001e20000000800 */
[----:B-1----:R-:W-:-:S03]  /*46e0*/  FMUL.FTZ R154, R68, R9 ;  /* 0x00000009449a7220 */ /* 0x002fc60000410000 */
[----:B------:R1:W-:Y:S01]  /*46f0*/  STS [R43+0x14], R174 ;  /* 0x000014ae2b007388 */ /* 0x0003e20000000800 */
[----:B--2---:R-:W-:-:S03]  /*4700*/  FMUL.FTZ R8, R69, R192 ;  /* 0x000000c045087220 */ /* 0x004fc60000410000 */
[----:B------:R2:W-:Y:S01]  /*4710*/  STS [R43+0x18], R6 ;  /* 0x000018062b007388 */ /* 0x0005e20000000800 */
[----:B0-----:R-:W-:Y:S01]  /*4720*/  FFMA.FTZ R4, R172, R177, R7 ;  /* 0x000000b1ac047223 */ /* 0x001fe20000010007 */
[----:B------:R-:W-:Y:S02]  /*4730*/  FMUL.FTZ R177, R136, R205 ;  /* 0x000000cd88b17220 */ /* 0x000fe40000410000 */
[----:B------:R0:W-:Y:S01]  /*4740*/  STS [R43+0x20], R154 ;  /* 0x0000209a2b007388 */ /* 0x0001e20000000800 */
[----:B------:R-:W-:Y:S01]  /*4750*/  FFMA.FTZ R7, R81, R216, R214 ;  /* 0x000000d851077223 */ /* 0x000fe200000100d6 */
[----:B------:R-:W-:Y:S01]  /*4760*/  FFMA.FTZ R5, R175, R160, R4 ;  /* 0x000000a0af057223 */ /* 0x000fe20000010004 */
[----:B-1----:R-:W-:Y:S01]  /*4770*/  FMUL.FTZ R174, R72, R191 ;  /* 0x000000bf48ae7220 */ /* 0x002fe20000410000 */
[----:B------:R1:W-:Y:S01]  /*4780*/  STS [R43+0x28], R8 ;  /* 0x000028082b007388 */ /* 0x0003e20000000800 */
[----:B------:R-:W-:Y:S01]  /*4790*/  FMUL.FTZ R160, R73, R198 ;  /* 0x000000c649a07220 */ /* 0x000fe20000410000 */
[----:B--2---:R-:W-:Y:S01]  /*47a0*/  FMUL.FTZ R6, R71, R194 ;  /* 0x000000c247067220 */ /* 0x004fe20000410000 */
[----:B------:R-:W-:Y:S01]  /*47b0*/  FFMA.FTZ R4, R170, R181, R5 ;  /* 0x000000b5aa047223 */ /* 0x000fe20000010005 */
[----:B------:R-:W-:Y:S01]  /*47c0*/  STS [R43+0x1c], R186 ;  /* 0x00001cba2b007388 */ /* 0x000fe20000000800 */
[----:B0-----:R-:W-:-:S02]  /*47d0*/  FMUL.FTZ R154, R74, R177 ;  /* 0x000000b14a9a7220 */ /* 0x001fc40000410000 */
[----:B------:R-:W-:Y:S01]  /*47e0*/  FFMA.FTZ R5, R173, R176, R4 ;  /* 0x000000b0ad057223 */ /* 0x000fe20000010004 */
[----:B------:R-:W-:Y:S01]  /*47f0*/  STS [R43+0x24], R190 ;  /* 0x000024be2b007388 */ /* 0x000fe20000000800 */
[----:B------:R-:W-:Y:S01]  /*4800*/  FFMA.FTZ R4, R82, R215, R7 ;  /* 0x000000d752047223 */ /* 0x000fe20000010007 */
[----:B-1----:R-:W-:Y:S01]  /*4810*/  FMUL.FTZ R8, R75, R200 ;  /* 0x000000c84b087220 */ /* 0x002fe20000410000 */
[----:B------:R-:W-:Y:S01]  /*4820*/  FFMA.FTZ R184, R168, R184, R5 ;  /* 0x000000b8a8b87223 */ /* 0x000fe20000010005 */
[----:B------:R-:W-:Y:S01]  /*4830*/  STS [R43+0x2c], R174 ;  /* 0x00002cae2b007388 */ /* 0x000fe20000000800 */
[----:B------:R-:W-:Y:S02]  /*4840*/  FFMA.FTZ R189, R79, R189, R4 ;  /* 0x000000bd4fbd7223 */ /* 0x000fe40000010004 */
[----:B------:R-:W-:Y:S01]  /*4850*/  FFMA.FTZ R184, R171, R9, R184 ;  /* 0x00000009abb87223 */ /* 0x000fe200000100b8 */
[----:B------:R0:W-:Y:S03]  /*4860*/  STS [R43+0x30], R6 ;  /* 0x000030062b007388 */ /* 0x0001e60000000800 */
[----:B------:R-:W-:Y:S01]  /*4870*/  FFMA.FTZ R184, R169, R183, R184 ;  /* 0x000000b7a9b87223 */ /* 0x000fe200000100b8 */
[----:B------:R1:W-:Y:S04]  /*4880*/  STS [R43+0x34], R154 ;  /* 0x0000349a2b007388 */ /* 0x0003e80000000800 */
[----:B------:R-:W-:Y:S01]  /*4890*/  STS [R43+0x38], R160 ;  /* 0x000038a02b007388 */ /* 0x000fe20000000800 */
[----:B0-----:R-:W-:-:S03]  /*48a0*/  IMAD.WIDE.U32 R6, R16, UR8, R18 ;  /* 0x0000000810067c25 */ /* 0x001fc6000f8e0012 */
[----:B------:R0:W-:Y:S01]  /*48b0*/  STS [R43+0x3c], R8 ;  /* 0x00003c082b007388 */ /* 0x0001e20000000800 */
[----:B------:R-:W-:Y:S01]  /*48c0*/  IMAD R5, R17, UR8, R7 ;  /* 0x0000000811057c24 */ /* 0x000fe2000f8e0207 */
[----:B------:R-:W-:Y:S01]  /*48d0*/  BAR.SYNC.DEFER_BLOCKING 0x0 ;  /* 0x0000000000007b1d */ /* 0x000fe20000010000 */
[----:B------:R-:W-:Y:S01]  /*48e0*/  LEA R4, P1, R6, UR38, 0x2 ;  /* 0x0000002606047c11 */ /* 0x000fe2000f8210ff */
[----:B------:R-:W-:Y:S01]  /*48f0*/  FFMA.FTZ R7, R167, R192, R184 ;  /* 0x000000c0a7077223 */ /* 0x000fe200000100b8 */
[----:B-1----:R-:W-:Y:S02]  /*4900*/  IADD3 R154, PT, PT, -R188, UR40, RZ ;  /* 0x00000028bc9a7c10 */ /* 0x002fe4000fffe1ff */
[----:B------:R-:W-:Y:S01]  /*4910*/  LEA.HI.X R5, R6, UR39, R5, 0x2, P1 ;  /* 0x0000002706057c11 */ /* 0x000fe200088f1405 */
[----:B0-----:R-:W-:Y:S01]  /*4920*/  FFMA.FTZ R8, R80, R187, R189 ;  /* 0x000000bb50087223 */ /* 0x001fe200000100bd */
[----:B------:R-:W-:Y:S01]  /*4930*/  ISETP.GE.AND P1, PT, R154, 0x1, PT ;  /* 0x000000019a00780c */ /* 0x000fe20003f26270 */
[----:B------:R-:W-:Y:S01]  /*4940*/  FFMA.FTZ R7, R166, R191, R7 ;  /* 0x000000bfa6077223 */ /* 0x000fe20000010007 */
[----:B------:R-:W-:Y:S01]  /*4950*/  FADD.FTZ R6, -R163, R182 ;  /* 0x000000b6a3067221 */ /* 0x000fe20000010100 */
[----:B------:R-:W-:Y:S01]  /*4960*/  FFMA.FTZ R9, R77, R182, R8 ;  /* 0x000000b64d097223 */ /* 0x000fe20000010008 */
[----:B------:R-:W-:Y:S01]  /*4970*/  FADD.FTZ R8, -R11, R180 ;  /* 0x000000b40b087221 */ /* 0x000fe20000010100 */
[----:B------:R-:W-:Y:S01]  /*4980*/  FFMA.FTZ R7, R164, R194, R7 ;  /* 0x000000c2a4077223 */ /* 0x000fe20000010007 */
[----:B------:R-:W-:Y:S01]  /*4990*/  ISETP.GE.AND P2, PT, R154, 0x41, PT ;  /* 0x000000419a00780c */ /* 0x000fe20003f46270 */
[----:B------:R-:W-:Y:S01]  /*49a0*/  FFMA.FTZ R9, R78, R185, R9 ;  /* 0x000000b94e097223 */ /* 0x000fe20000010009 */
[----:B------:R-:W-:Y:S01]  /*49b0*/  ISETP.GE.AND P3, PT, R154, 0x81, PT ;  /* 0x000000819a00780c */ /* 0x000fe20003f66270 */
[----:B------:R-:W-:Y:S01]  /*49c0*/  FFMA.FTZ R7, R6, R177, R7 ;  /* 0x000000b106077223 */ /* 0x000fe20000010007 */
[----:B------:R-:W-:Y:S01]  /*49d0*/  ISETP.GE.AND P4, PT, R154, 0xc1, PT ;  /* 0x000000c19a00780c */ /* 0x000fe20003f86270 */
[----:B------:R-:W-:-:S02]  /*49e0*/  FFMA.FTZ R180, R76, R180, R9 ;  /* 0x000000b44cb47223 */ /* 0x000fc40000010009 */
[----:B------:R-:W-:Y:S01]  /*49f0*/  FFMA.FTZ R7, R162, R198, R7 ;  /* 0x000000c6a2077223 */ /* 0x000fe20000010007 */
[----:B------:R0:W1:Y:S01]  /*4a00*/  LDS R181, [R42+0x950] ;  /* 0x000950002ab57984 */ /* 0x0000620000000800 */
[----:B------:R-:W-:Y:S08]  /*4a10*/  @!P1 BRA `(.L_x_5829) ;  /* 0x0000000000089947 */ /* 0x000ff00003800000 */
[----:B------:R-:W2:Y:S04]  /*4a20*/  LDS R9, [R46+0x850] ;  /* 0x000850002e097984 */ /* 0x000ea80000000800 */
[----:B--2---:R2:W-:Y:S02]  /*4a30*/  REDG.E.ADD.F32.FTZ.RN.STRONG.GPU desc[UR30][R4.64], R9 ;  /* 0x00000009040079a6 */ /* 0x0045e4000c12f31e */
.L_x_5829:
[----:B------:R-:W-:Y:S05]  /*4a40*/  BSYNC.RECONVERGENT B0 ;  /* 0x0000000000007941 */ /* 0x000fea0003800200 */
.L_x_5828:
[----:B------:R-:W-:Y:S04]  /*4a50*/  BSSY.RECONVERGENT B0, `(.L_x_5830) ;  /* 0x0000003000007945 */ /* 0x000fe80003800200 */
[----:B------:R-:W-:Y:S05]  /*4a60*/  @!P2 BRA `(.L_x_5831) ;  /* 0x000000000004a947 */ /* 0x000fea0003800000 */
[----:B-1----:R3:W-:Y:S02]  /*4a70*/  REDG.E.ADD.F32.FTZ.RN.STRONG.GPU desc[UR30][R4.64+0x100], R181 ;  /* 0x000100b5040079a6 */ /* 0x0027e4000c12f31e */
.L_x_5831:
[----:B------:R-:W-:Y:S05]  /*4a80*/  BSYNC.RECONVERGENT B0 ;  /* 0x0000000000007941 */ /* 0x000fea0003800200 */
.L_x_5830:
[----:B--2---:R2:W4:Y:S01]  /*4a90*/  LDS R9, [R41+0xa50] ;  /* 0x000a500029097984 */ /* 0x0045220000000800 */
[----:B------:R-:W-:Y:S04]  /*4aa0*/  BSSY.RECONVERGENT B0, `(.L_x_5832) ;  /* 0x0000003000007945 */ /* 0x000fe80003800200 */
[----:B------:R-:W-:Y:S05]  /*4ab0*/  @!P3 BRA `(.L_x_5833) ;  /* 0x000000000004b947 */ /* 0x000fea0003800000 */
[----:B----4-:R4:W-:Y:S02]  /*4ac0*/  REDG.E.ADD.F32.FTZ.RN.STRONG.GPU desc[UR30][R4.64+0x200], R9 ;  /* 0x00020009040079a6 */ /* 0x0109e4000c12f31e */
.L_x_5833:
[----:B------:R-:W-:Y:S05]  /*4ad0*/  BSYNC.RECONVERGENT B0 ;  /* 0x0000000000007941 */ /* 0x000fea0003800200 */
.L_x_5832:
[----:B----4-:R4:W0:Y:S01]  /*4ae0*/  LDS R9, [R40+0xb50] ;  /* 0x000b500028097984 */ /* 0x0108220000000800 */
[----:B------:R-:W-:Y:S04]  /*4af0*/  BSSY.RECONVERGENT B0, `(.L_x_5834) ;  /* 0x0000003000007945 */ /* 0x000fe80003800200 */
[----:B------:R-:W-:Y:S05]  /*4b00*/  @!P4 BRA `(.L_x_5835) ;  /* 0x000000000004c947 */ /* 0x000fea0003800000 */
[----:B0-----:R0:W-:Y:S02]  /*4b10*/  REDG.E.ADD.F32.FTZ.RN.STRONG.GPU desc[UR30][R4.64+0x300], R9 ;  /* 0x00030009040079a6 */ /* 0x0011e4000c12f31e */
.L_x_5835:
[----:B------:R-:W-:Y:S05]  /*4b20*/  BSYNC.RECONVERGENT B0 ;  /* 0x0000000000007941 */ /* 0x000fea0003800200 */
.L_x_5834:
[----:B0-----:R-:W-:Y:S01]  /*4b30*/  FFMA.FTZ R9, R8, R200, R7 ;  /* 0x000000c808097223 */ /* 0x001fe20000010007 */
[C---:B------:R-:W-:Y:S01]  /*4b40*/  ISETP.GE.AND P6, PT, R154.reuse, 0x101, PT ;  /* 0x000001019a00780c */ /* 0x040fe20003fc6270 */
[----:B------:R0:W0:Y:S01]  /*4b50*/  LDS R7, [R39+0xc50] ;  /* 0x000c500027077984 */ /* 0x0000220000000800 */
[----:B------:R-:W-:Y:S01]  /*4b60*/  BSSY.RECONVERGENT B0, `(.L_x_5836) ;  /* 0x0000008000007945 */ /* 0x000fe20003800200 */
[C---:B------:R-:W-:Y:S02]  /*4b70*/  ISETP.GE.AND P1, PT, R154.reuse, 0x141, PT ;  /* 0x000001419a00780c */ /* 0x040fe40003f26270 */
[C---:B------:R-:W-:Y:S02]  /*4b80*/  ISETP.GE.AND P2, PT, R154.reuse, 0x181, PT ;  /* 0x000001819a00780c */ /* 0x040fe40003f46270 */
[C---:B------:R-:W-:Y:S02]  /*4b90*/  ISETP.GE.AND P3, PT, R154.reuse, 0x1c1, PT ;  /* 0x000001c19a00780c */ /* 0x040fe40003f66270 */
[----:B------:R-:W-:-:S02]  /*4ba0*/  ISETP.GE.AND P4, PT, R154, 0x201, PT ;  /* 0x000002019a00780c */ /* 0x000fc40003f86270 */
[----:B------:R-:W-:Y:S02]  /*4bb0*/  ISETP.GE.AND P5, PT, R154, 0x241, PT ;  /* 0x000002419a00780c */ /* 0x000fe40003fa6270 */
[----:B------:R-:W-:Y:S11]  /*4bc0*/  @!P6 BRA `(.L_x_5837) ;  /* 0x000000000004e947 */ /* 0x000ff60003800000 */
[----:B0-----:R0:W-:Y:S02]  /*4bd0*/  REDG.E.ADD.F32.FTZ.RN.STRONG.GPU desc[UR30][R4.64+0x400], R7 ;  /* 0x00040007040079a6 */ /* 0x0011e4000c12f31e */
.L_x_5837:
[----:B------:R-:W-:Y:S05]  /*4be0*/  BSYNC.RECONVERGENT B0 ;  /* 0x0000000000007941 */ /* 0x000fea0003800200 */
.L_x_5836:
[----:B0-----:R0:W0:Y:S01]  /*4bf0*/  LDS R7, [R38+0xd50] ;  /* 0x000d500026077984 */ /* 0x0010220000000800 */
[----:B------:R-:W-:Y:S04]  /*4c00*/  BSSY.RECONVERGENT B0, `(.L_x_5838) ;  /* 0x0000003000007945 */ /* 0x000fe80003800200 */
[----:B------:R-:W-:Y:S05]  /*4c10*/  @!P1 BRA `(.L_x_5839) ;  /* 0x0000000000049947 */ /* 0x000fea0003800000 */
[----:B0-----:R0:W-:Y:S02]  /*4c20*/  REDG.E.ADD.F32.FTZ.RN.STRONG.GPU desc[UR30][R4.64+0x500], R7 ;  /* 0x00050007040079a6 */ /* 0x0011e4000c12f31e */
.L_x_5839:
[----:B------:R-:W-:Y:S05]  /*4c30*/  BSYNC.RECONVERGENT B0 ;  /* 0x0000000000007941 */ /* 0x000fea0003800200 */
.L_x_5838:
[----:B0-----:R0:W0:Y:S01]  /*4c40*/  LDS R7, [R37+0xe50] ;  /* 0x000e500025077984 */ /* 0x0010220000000800 */
[----:B------:R-:W-:Y:S04]  /*4c50*/  BSSY.RECONVERGENT B0, `(.L_x_5840) ;  /* 0x0000003000007945 */ /* 0x000fe80003800200 */
[----:B------:R-:W-:Y:S05]  /*4c60*/  @!P2 BRA `(.L_x_5841) ;  /* 0x000000000004a947 */ /* 0x000fea0003800000 */
[----:B0-----:R0:W-:Y:S02]  /*4c70*/  REDG.E.ADD.F32.FTZ.RN.STRONG.GPU desc[UR30][R4.64+0x600], R7 ;  /* 0x00060007040079a6 */ /* 0x0011e4000c12f31e */
.L_x_5841:
[----:B------:R-:W-:Y:S05]  /*4c80*/  BSYNC.RECONVERGENT B0 ;  /* 0x0000000000007941 */ /* 0x000fea0003800200 */
.L_x_5840:
[----:B0-----:R0:W0:Y:S01]  /*4c90*/  LDS R7, [R36+0xf50] ;  /* 0x000f500024077984 */ /* 0x0010220000000800 */
[----:B------:R-:W-:Y:S04]  /*4ca0*/  BSSY.RECONVERGENT B0, `(.L_x_5842) ;  /* 0x0000003000007945 */ /* 0x000fe80003800200 */
[----:B------:R-:W-:Y:S05]  /*4cb0*/  @!P3 BRA `(.L_x_5843) ;  /* 0x000000000004b947 */ /* 0x000fea0003800000 */
[----:B0-----:R0:W-:Y:S02]  /*4cc0*/  REDG.E.ADD.F32.FTZ.RN.STRONG.GPU desc[UR30][R4.64+0x700], R7 ;  /* 0x00070007040079a6 */ /* 0x0011e4000c12f31e */
.L_x_5843:
[----:B------:R-:W-:Y:S05]  /*4cd0*/  BSYNC.RECONVERGENT B0 ;  /* 0x0000000000007941 */ /* 0x000fea0003800200 */
.L_x_5842:
[----:B0-----:R0:W0:Y:S01]  /*4ce0*/  LDS R7, [R28+0x1050] ;  /* 0x001050001c077984 */ /* 0x0010220000000800 */
[----:B------:R-:W-:Y:S04]  /*4cf0*/  BSSY.RECONVERGENT B0, `(.L_x_5844) ;  /* 0x0000003000007945 */ /* 0x000fe80003800200 */
[----:B------:R-:W-:Y:S05]  /*4d00*/  @!P4 BRA `(.L_x_5845) ;  /* 0x000000000004c947 */ /* 0x000fea0003800000 */
[----:B0-----:R0:W-:Y:S02]  /*4d10*/  REDG.E.ADD.F32.FTZ.RN.STRONG.GPU desc[UR30][R4.64+0x800], R7 ;  /* 0x00080007040079a6 */ /* 0x0011e4000c12f31e */
.L_x_5845:
[----:B------:R-:W-:Y:S05]  /*4d20*/  BSYNC.RECONVERGENT B0 ;  /* 0x0000000000007941 */ /* 0x000fea0003800200 */
.L_x_5844:
[----:B0-----:R0:W0:Y:S01]  /*4d30*/  LDS R7, [R35+0x1150] ;  /* 0x0011500023077984 */ /* 0x0010220000000800 */
[----:B------:R-:W-:Y:S04]  /*4d40*/  BSSY.RECONVERGENT B0, `(.L_x_5846) ;  /* 0x0000003000007945 */ /* 0x000fe80003800200 */
[----:B------:R-:W-:Y:S05]  /*4d50*/  @!P5 BRA `(.L_x_5847) ;  /* 0x000000000004d947 */ /* 0x000fea0003800000 */
[----:B0-----:R0:W-:Y:S02]  /*4d60*/  REDG.E.ADD.F32.FTZ.RN.STRONG.GPU desc[UR30][R4.64+0x900], R7 ;  /* 0x00090007040079a6 */ /* 0x0011e4000c12f31e */
.L_x_5847:
[----:B------:R-:W-:Y:S05]  /*4d70*/  BSYNC.RECONVERGENT B0 ;  /* 0x0000000000007941 */ /* 0x000fea0003800200 */
.L_x_5846:
        /* <DEDUP_REMOVED lines=10> */
.L_x_5849:
[----:B------:R-:W-:Y:S05]  /*4e20*/  BSYNC.RECONVERGENT B0 ;  /* 0x0000000000007941 */ /* 0x000fea0003800200 */
.L_x_5848:
[----:B0-----:R0:W0:Y:S01]  /*4e30*/  LDS R7, [R33+0x1350] ;  /* 0x0013500021077984 */ /* 0x0010220000000800 */
[----:B------:R-:W-:Y:S04]  /*4e40*/  BSSY.RECONVERGENT B0, `(.L_x_5850) ;  /* 0x0000003000007945 */ /* 0x000fe80003800200 */
[----:B------:R-:W-:Y:S05]  /*4e50*/  @!P1 BRA `(.L_x_5851) ;  /* 0x0000000000049947 */ /* 0x000fea0003800000 */
[----:B0-----:R0:W-:Y:S02]  /*4e60*/  REDG.E.ADD.F32.FTZ.RN.STRONG.GPU desc[UR30][R4.64+0xb00], R7 ;  /* 0x000b0007040079a6 */ /* 0x0011e4000c12f31e */
.L_x_5851:
[----:B------:R-:W-:Y:S05]  /*4e70*/  BSYNC.RECONVERGENT B0 ;  /* 0x0000000000007941 */ /* 0x000fea0003800200 */
.L_x_5850:
[----:B0-----:R0:W0:Y:S01]  /*4e80*/  LDS R7, [R32+0x1450] ;  /* 0x0014500020077984 */ /* 0x0010220000000800 */
[----:B------:R-:W-:Y:S04]  /*4e90*/  BSSY.RECONVERGENT B0, `(.L_x_5852) ;  /* 0x0000003000007945 */ /* 0x000fe80003800200 */
[----:B------:R-:W-:Y:S05]  /*4ea0*/  @!P2 BRA `(.L_x_5853) ;  /* 0x000000000004a947 */ /* 0x000fea0003800000 */
[----:B0-----:R0:W-:Y:S02]  /*4eb0*/  REDG.E.ADD.F32.FTZ.RN.STRONG.GPU desc[UR30][R4.64+0xc00], R7 ;  /* 0x000c0007040079a6 */ /* 0x0011e4000c12f31e */
.L_x_5853:
[----:B------:R-:W-:Y:S05]  /*4ec0*/  BSYNC.RECONVERGENT B0 ;  /* 0x0000000000007941 */ /* 0x000fea0003800200 */
.L_x_5852:
[----:B0-----:R0:W0:Y:S01]  /*4ed0*/  LDS R7, [R31+0x1550] ;  /* 0x001550001f077984 */ /* 0x0010220000000800 */
[----:B------:R-:W-:Y:S04]  /*4ee0*/  BSSY.RECONVERGENT B0, `(.L_x_5854) ;  /* 0x0000003000007945 */ /* 0x000fe80003800200 */
[----:B------:R-:W-:Y:S05]  /*4ef0*/  @!P3 BRA `(.L_x_5855) ;  /* 0x000000000004b947 */ /* 0x000fea0003800000 */
[----:B0-----:R0:W-:Y:S02]  /*4f00*/  REDG.E.ADD.F32.FTZ.RN.STRONG.GPU desc[UR30][R4.64+0xd00], R7 ;  /* 0x000d0007040079a6 */ /* 0x0011e4000c12f31e */
.L_x_5855:
[----:B------:R-:W-:Y:S05]  /*4f10*/  BSYNC.RECONVERGENT B0 ;  /* 0x0000000000007941 */ /* 0x000fea0003800200 */
.L_x_5854:
[----:B0-----:R0:W0:Y:S01]  /*4f20*/  LDS R7, [R30+0x1650] ;  /* 0x001650001e077984 */ /* 0x0010220000000800 */
[----:B------:R-:W-:Y:S04]  /*4f30*/  BSSY.RECONVERGENT B0, `(.L_x_5856) ;  /* 0x0000003000007945 */ /* 0x000fe80003800200 */
[----:B------:R-:W-:Y:S05]  /*4f40*/  @!P4 BRA `(.L_x_5857) ;  /* 0x000000000004c947 */ /* 0x000fea0003800000 */
[----:B0-----:R0:W-:Y:S02]  /*4f50*/  REDG.E.ADD.F32.FTZ.RN.STRONG.GPU desc[UR30][R4.64+0xe00], R7 ;  /* 0x000e0007040079a6 */ /* 0x0011e4000c12f31e */
.L_x_5857:
[----:B------:R-:W-:Y:S05]  /*4f60*/  BSYNC.RECONVERGENT B0 ;  /* 0x0000000000007941 */ /* 0x000fea0003800200 */
.L_x_5856:
[----:B0-----:R0:W0:Y:S01]  /*4f70*/  LDS R7, [R29+0x1750] ;  /* 0x001750001d077984 */ /* 0x0010220000000800 */
[----:B------:R-:W-:Y:S04]  /*4f80*/  BSSY.RECONVERGENT B0, `(.L_x_5858) ;  /* 0x0000003000007945 */ /* 0x000fe80003800200 */
[----:B------:R-:W-:Y:S05]  /*4f90*/  @!P5 BRA `(.L_x_5859) ;  /* 0x000000000004d947 */ /* 0x000fea0003800000 */
[----:B0-----:R0:W-:Y:S02]  /*4fa0*/  REDG.E.ADD.F32.FTZ.RN.STRONG.GPU desc[UR30][R4.64+0xf00], R7 ;  /* 0x000f0007040079a6 */ /* 0x0011e4000c12f31e */
.L_x_5859:
[----:B------:R-:W-:Y:S05]  /*4fb0*/  BSYNC.RECONVERGENT B0 ;  /* 0x0000000000007941 */ /* 0x000fea0003800200 */
.L_x_5858:
[----:B0--3--:R-:W0:Y:S01]  /*4fc0*/  SHFL.DOWN PT, R4, R9, 0x1, 0x1f ;  /* 0x08201f0009047f89 */ /* 0x009e2200000e0000 */
[----:B------:R-:W-:Y:S01]  /*4fd0*/  ISETP.GT.AND P1, PT, R54, 0x1e, PT ;  /* 0x0000001e3600780c */ /* 0x000fe20003f24270 */
[-C--:B------:R-:W-:Y:S01]  /*4fe0*/  FMUL.FTZ R10, R10, R217.reuse ;  /* 0x000000d90a0a7220 */ /* 0x080fe20000410000 */
[----:B------:R-:W-:Y:S01]  /*4ff0*/  FMUL.FTZ R217, R62, R217 ;  /* 0x000000d93ed97220 */ /* 0x000fe20000410000 */
[----:B------:R-:W3:Y:S01]  /*5000*/  SHFL.DOWN PT, R5, R180, 0x1, 0x1f ;  /* 0x08201f00b4057f89 */ /* 0x000ee200000e0000 */
[----:B------:R-:W-:Y:S01]  /*5010*/  FMUL.FTZ R161, R161, R205 ;  /* 0x000000cda1a17220 */ /* 0x000fe20000410000 */
[-C--:B------:R-:W-:Y:S01]  /*5020*/  FFMA.FTZ R108, R137, R10.reuse, R108 ;  /* 0x0000000a896c7223 */ /* 0x080fe2000001006c */
[----:B------:R-:W-:Y:S01]  /*5030*/  FMUL.FTZ R162, R162, R217 ;  /* 0x000000d9a2a27220 */ /* 0x000fe20000410000 */
[----:B------:R-:W-:Y:S01]  /*5040*/  FMUL.FTZ R205, R62, R205 ;  /* 0x000000cd3ecd7220 */ /* 0x000fe20000410000 */
        /* <DEDUP_REMOVED lines=10> */
[----:B------:R-:W-:Y:S01]  /*50f0*/  FMUL.FTZ R153, R153, R199 ;  /* 0x000000c799997220 */ /* 0x000fe20000410000 */
[----:B------:R-:W-:Y:S01]  /*5100*/  FADD.FTZ R91, R6, R91 ;  /* 0x0000005b065b7221 */ /* 0x000fe20000010000 */
[----:B------:R-:W-:Y:S01]  /*5110*/  FMUL.FTZ R145, R145, R156 ;  /* 0x0000009c91917220 */ /* 0x000fe20000410000 */
[----:B------:R-:W-:Y:S01]  /*5120*/  FMUL.FTZ R144, R144, R155 ;  /* 0x0000009b90907220 */ /* 0x000fe20000410000 */
[----:B------:R-:W-:Y:S01]  /*5130*/  FMUL.FTZ R143, R143, R148 ;  /* 0x000000948f8f7220 */ /* 0x000fe20000410000 */
[----:B0-----:R-:W-:Y:S01]  /*5140*/  @!P1 FADD.FTZ R9, R9, R4 ;  /* 0x0000000409099221 */ /* 0x001fe20000010000 */
[----:B------:R-:W-:Y:S01]  /*5150*/  FMUL.FTZ R4, R165, R207 ;  /* 0x000000cfa5047220 */ /* 0x000fe20000410000 */
[----:B------:R-:W-:Y:S01]  /*5160*/  ISETP.NE.AND P2, PT, R196, RZ, PT ;  /* 0x000000ffc400720c */ /* 0x000fe20003f45270 */
[----:B------:R-:W-:Y:S01]  /*5170*/  FMUL.FTZ R142, R142, R157 ;  /* 0x0000009d8e8e7220 */ /* 0x000fe20000410000 */
[----:B---3--:R-:W-:Y:S01]  /*5180*/  @!P1 FADD.FTZ R180, R180, R5 ;  /* 0x00000005b4b49221 */ /* 0x008fe20000010000 */
[----:B------:R-:W0:Y:S01]  /*5190*/  SHFL.DOWN PT, R154, R9, 0x2, 0x1f ;  /* 0x08401f00099a7f89 */ /* 0x000e2200000e0000 */
[----:B------:R-:W-:Y:S01]  /*51a0*/  ISETP.GT.AND P1, PT, R54, 0x1d, PT ;  /* 0x0000001d3600780c */ /* 0x000fe20003f24270 */
[----:B------:R-:W-:Y:S01]  /*51b0*/  FMUL.FTZ R5, R62, R207 ;  /* 0x000000cf3e057220 */ /* 0x000fe20000410000 */
[----:B------:R-:W-:Y:S01]  /*51c0*/  FFMA.FTZ R107, R140, R4, R107 ;  /* 0x000000048c6b7223 */ /* 0x000fe2000001006b */
[----:B------:R-:W3:Y:S01]  /*51d0*/  SHFL.DOWN PT, R7, R180, 0x2, 0x1f ;  /* 0x08401f00b4077f89 */ /* 0x000ee200000e0000 */
[----:B------:R-:W-:Y:S01]  /*51e0*/  FFMA.FTZ R138, R121, R145, R138 ;  /* 0x00000091798a7223 */ /* 0x000fe2000001008a */
[----:B------:R-:W-:Y:S01]  /*51f0*/  FMUL.FTZ R8, R8, R5 ;  /* 0x0000000508087220 */ /* 0x000fe20000410000 */
[----:B------:R-:W-:Y:S01]  /*5200*/  FFMA.FTZ R135, R126, R142, R135 ;  /* 0x0000008e7e877223 */ /* 0x000fe20000010087 */
[----:B------:R-:W-:Y:S01]  /*5210*/  FMUL.FTZ R61, R61, R150 ;  /* 0x000000963d3d7220 */ /* 0x000fe20000410000 */
[----:B------:R-:W-:Y:S01]  /*5220*/  BSSY.RECONVERGENT B0, `(.L_x_5860) ;  /* 0x0000069000007945 */ /* 0x000fe20003800200 */
[----:B------:R-:W-:Y:S01]  /*5230*/  FFMA.FTZ R5, R75, R4, R8 ;  /* 0x000000044b057223 */ /* 0x000fe20000010008 */
[----:B------:R-:W-:Y:S01]  /*5240*/  FMUL.FTZ R4, R62, R193 ;  /* 0x000000c13e047220 */ /* 0x000fe20000410000 */
[----:B------:R-:W-:Y:S01]  /*5250*/  FFMA.FTZ R8, R72, R159, R201 ;  /* 0x0000009f48087223 */ /* 0x000fe200000100c9 */
[----:B------:R-:W-:Y:S01]  /*5260*/  FFMA.FTZ R109, R136, R161, R109 ;  /* 0x000000a1886d7223 */ /* 0x000fe2000001006d */
[----:B------:R-:W-:Y:S01]  /*5270*/  FADD.FTZ R106, R5, R106 ;  /* 0x0000006a056a7221 */ /* 0x000fe20000010000 */
[----:B------:R-:W-:Y:S01]  /*5280*/  FMUL.FTZ R6, R167, R4 ;  /* 0x00000004a7067220 */ /* 0x000fe20000410000 */
[----:B------:R-:W-:Y:S01]  /*5290*/  FMUL.FTZ R4, R62, R199 ;  /* 0x000000c73e047220 */ /* 0x000fe20000410000 */
[----:B------:R-:W-:Y:S01]  /*52a0*/  FFMA.FTZ R5, R71, R158, R164 ;  /* 0x0000009e47057223 */ /* 0x000fe200000100a4 */
[----:B------:R-:W-:Y:S01]  /*52b0*/  FADD.FTZ R93, R8, R93 ;  /* 0x0000005d085d7221 */ /* 0x000fe20000010000 */
[----:B------:R-:W-:Y:S01]  /*52c0*/  FMUL.FTZ R8, R147, R195 ;  /* 0x000000c393087220 */ /* 0x000fe20000410000 */
[----:B------:R-:W-:Y:S01]  /*52d0*/  FMUL.FTZ R169, R169, R4 ;  /* 0x00000004a9a97220 */ /* 0x000fe20000410000 */
[-C--:B------:R-:W-:Y:S01]  /*52e0*/  FMUL.FTZ R4, R62, R197.reuse ;  /* 0x000000c53e047220 */ /* 0x080fe20000410000 */
[----:B------:R-:W-:Y:S01]  /*52f0*/  FADD.FTZ R92, R5, R92 ;  /* 0x0000005c055c7221 */ /* 0x000fe20000010000 */
[----:B------:R-:W-:Y:S01]  /*5300*/  FMUL.FTZ R5, R146, R197 ;  /* 0x000000c592057220 */ /* 0x000fe20000410000 */
[----:B0-----:R-:W-:Y:S01]  /*5310*/  @!P1 FADD.FTZ R9, R9, R154 ;  /* 0x0000009a09099221 */ /* 0x001fe20000010000 */
[----:B------:R-:W-:Y:S01]  /*5320*/  FMUL.FTZ R171, R171, R4 ;  /* 0x00000004abab7220 */ /* 0x000fe20000410000 */
[----:B------:R-:W-:Y:S01]  /*5330*/  FMUL.FTZ R4, R62, R155 ;  /* 0x0000009b3e047220 */ /* 0x000fe20000410000 */
[-C--:B------:R-:W-:Y:S01]  /*5340*/  FFMA.FTZ R116, R119, R5.reuse, R116 ;  /* 0x0000000577747223 */ /* 0x080fe20000010074 */
[----:B---3--:R-:W-:Y:S01]  /*5350*/  @!P1 FADD.FTZ R180, R180, R7 ;  /* 0x00000007b4b49221 */ /* 0x008fe20000010000 */
[----:B------:R-:W0:Y:S01]  /*5360*/  SHFL.DOWN PT, R154, R9, 0x4, 0x1f ;  /* 0x08801f00099a7f89 */ /* 0x000e2200000e0000 */
[----:B------:R-:W-:Y:S01]  /*5370*/  ISETP.GT.AND P1, PT, R54, 0x1b, PT ;  /* 0x0000001b3600780c */ /* 0x000fe20003f24270 */
[----:B------:R-:W-:Y:S01]  /*5380*/  FFMA.FTZ R171, R68, R5, R171 ;  /* 0x0000000544ab7223 */ /* 0x000fe200000100ab */
[C---:B------:R-:W-:Y:S01]  /*5390*/  FMUL.FTZ R5, R62.reuse, R156 ;  /* 0x0000009c3e057220 */ /* 0x040fe20000410000 */
[----:B------:R-:W3:Y:S01]  /*53a0*/  SHFL.DOWN PT, R7, R180, 0x4, 0x1f ;  /* 0x08801f00b4077f89 */ /* 0x000ee200000e0000 */
[----:B------:R-:W-:Y:S01]  /*53b0*/  FMUL.FTZ R195, R62, R195 ;  /* 0x000000c33ec37220 */ /* 0x000fe20000410000 */
[----:B------:R-:W-:Y:S01]  /*53c0*/  FFMA.FTZ R139, R122, R8, R139 ;  /* 0x000000087a8b7223 */ /* 0x000fe2000001008b */
[----:B------:R-:W-:Y:S01]  /*53d0*/  FADD.FTZ R105, R162, R105 ;  /* 0x00000069a2697221 */ /* 0x000fe20000010000 */
[----:B------:R-:W-:Y:S01]  /*53e0*/  FFMA.FTZ R110, R131, R158, R110 ;  /* 0x0000009e836e7223 */ /* 0x000fe2000001006e */
[----:B------:R-:W-:Y:S01]  /*53f0*/  FMUL.FTZ R168, R168, R195 ;  /* 0x000000c3a8a87220 */ /* 0x000fe20000410000 */
[----:B------:R-:W-:Y:S01]  /*5400*/  FFMA.FTZ R111, R118, R159, R111 ;  /* 0x0000009f766f7223 */ /* 0x000fe2000001006f */
[----:B------:R-:W-:Y:S01]  /*5410*/  FFMA.FTZ R114, R117, R152, R114 ;  /* 0x0000009875727223 */ /* 0x000fe20000010072 */
[----:B------:R-:W-:Y:S01]  /*5420*/  FFMA.FTZ R115, R120, R153, R115 ;  /* 0x0000009978737223 */ /* 0x000fe20000010073 */
[----:B------:R-:W-:Y:S01]  /*5430*/  FFMA.FTZ R168, R67, R8, R168 ;  /* 0x0000000843a87223 */ /* 0x000fe200000100a8 */
[----:B------:R-:W-:Y:S01]  /*5440*/  FMUL.FTZ R8, R62, R149 ;  /* 0x000000953e087220 */ /* 0x000fe20000410000 */
[----:B------:R-:W-:Y:S01]  /*5450*/  FADD.FTZ R96, R171, R96 ;  /* 0x00000060ab607221 */ /* 0x000fe20000010000 */
[----:B------:R-:W-:Y:S01]  /*5460*/  FFMA.FTZ R141, R124, R144, R141 ;  /* 0x000000907c8d7223 */ /* 0x000fe2000001008d */
[----:B------:R-:W-:Y:S01]  /*5470*/  FADD.FTZ R97, R168, R97 ;  /* 0x00000061a8617221 */ /* 0x000fe20000010000 */
[----:B------:R-:W-:Y:S01]  /*5480*/  FMUL.FTZ R8, R179, R8 ;  /* 0x00000008b3087220 */ /* 0x000fe20000410000 */
[----:B------:R-:W-:Y:S01]  /*5490*/  FFMA.FTZ R134, R123, R143, R134 ;  /* 0x0000008f7b867223 */ /* 0x000fe20000010086 */
[----:B------:R-:W-:Y:S01]  /*54a0*/  FFMA.FTZ R130, R127, R61, R130 ;  /* 0x0000003d7f827223 */ /* 0x000fe20000010082 */
[----:B0-----:R-:W-:Y:S01]  /*54b0*/  @!P1 FADD.FTZ R9, R9, R154 ;  /* 0x0000009a09099221 */ /* 0x001fe20000010000 */
[----:B---3--:R-:W-:-:S04]  /*54c0*/  @!P1 FADD.FTZ R180, R180, R7 ;  /* 0x00000007b4b49221 */ /* 0x008fc80000010000 */
[----:B------:R-:W0:Y:S01]  /*54d0*/  SHFL.DOWN PT, R10, R9, 0x8, 0x1f ;  /* 0x09001f00090a7f89 */ /* 0x000e2200000e0000 */
[----:B------:R-:W-:Y:S01]  /*54e0*/  ISETP.GT.AND P1, PT, R54, 0x17, PT ;  /* 0x000000173600780c */ /* 0x000fe20003f24270 */
[----:B------:R-:W-:Y:S01]  /*54f0*/  FFMA.FTZ R7, R69, R152, R6 ;  /* 0x0000009845077223 */ /* 0x000fe20000010006 */
[----:B------:R-:W-:Y:S01]  /*5500*/  FFMA.FTZ R6, R70, R153, R169 ;  /* 0x0000009946067223 */ /* 0x000fe200000100a9 */
[----:B------:R-:W3:Y:S02]  /*5510*/  SHFL.DOWN PT, R11, R180, 0x8, 0x1f ;  /* 0x09001f00b40b7f89 */ /* 0x000ee400000e0000 */
[----:B------:R-:W-:Y:S01]  /*5520*/  FADD.FTZ R94, R7, R94 ;  /* 0x0000005e075e7221 */ /* 0x000fe20000010000 */
[----:B------:R-:W-:Y:S01]  /*5530*/  FMUL.FTZ R7, R170, R5 ;  /* 0x00000005aa077220 */ /* 0x000fe20000410000 */
[----:B------:R-:W-:Y:S01]  /*5540*/  FADD.FTZ R95, R6, R95 ;  /* 0x0000005f065f7221 */ /* 0x000fe20000010000 */
[C---:B------:R-:W-:Y:S01]  /*5550*/  FMUL.FTZ R5, R62.reuse, R148 ;  /* 0x000000943e057220 */ /* 0x040fe20000410000 */
[----:B------:R-:W-:Y:S01]  /*5560*/  FMUL.FTZ R6, R173, R4 ;  /* 0x00000004ad067220 */ /* 0x000fe20000410000 */
[----:B------:R-:W-:-:S04]  /*5570*/  FMUL.FTZ R4, R62, R157 ;  /* 0x0000009d3e047220 */ /* 0x000fc80000410000 */
[----:B------:R-:W-:Y:S01]  /*5580*/  FMUL.FTZ R4, R175, R4 ;  /* 0x00000004af047220 */ /* 0x000fe20000410000 */
[----:B0-----:R-:W-:Y:S01]  /*5590*/  @!P1 FADD.FTZ R9, R9, R10 ;  /* 0x0000000a09099221 */ /* 0x001fe20000010000 */
[----:B------:R-:W-:Y:S01]  /*55a0*/  FFMA.FTZ R10, R66, R145, R7 ;  /* 0x00000091420a7223 */ /* 0x000fe20000010007 */
[----:B------:R-:W-:Y:S01]  /*55b0*/  FMUL.FTZ R7, R172, R5 ;  /* 0x00000005ac077220 */ /* 0x000fe20000410000 */
[----:B------:R-:W-:Y:S01]  /*55c0*/  FFMA.FTZ R145, R59, R142, R4 ;  /* 0x0000008e3b917223 */ /* 0x000fe20000010004 */
[----:B---3--:R-:W-:Y:S01]  /*55d0*/  @!P1 FADD.FTZ R180, R180, R11 ;  /* 0x0000000bb4b49221 */ /* 0x008fe20000010000 */
[----:B------:R-:W0:Y:S01]  /*55e0*/  SHFL.DOWN PT, R146, R9, 0x10, 0x1f ;  /* 0x0a001f0009927f89 */ /* 0x000e2200000e0000 */
[----:B------:R-:W-:Y:S01]  /*55f0*/  ISETP.NE.AND P1, PT, R54, RZ, PT ;  /* 0x000000ff3600720c */ /* 0x000fe20003f25270 */
[----:B------:R-:W-:Y:S01]  /*5600*/  FFMA.FTZ R11, R65, R144, R6 ;  /* 0x00000090410b7223 */ /* 0x000fe20000010006 */
[----:B------:R-:W-:Y:S01]  /*5610*/  FADD.FTZ R99, R10, R99 ;  /* 0x000000630a637221 */ /* 0x000fe20000010000 */
[----:B------:R-:W3:Y:S01]  /*5620*/  SHFL.DOWN PT, R147, R180, 0x10, 0x1f ;  /* 0x0a001f00b4937f89 */ /* 0x000ee200000e0000 */
[----:B------:R-:W-:Y:S01]  /*5630*/  FFMA.FTZ R10, R64, R143, R7 ;  /* 0x0000008f400a7223 */ /* 0x000fe20000010007 */
[----:B------:R-:W-:Y:S01]  /*5640*/  FADD.FTZ R98, R11, R98 ;  /* 0x000000620b627221 */ /* 0x000fe20000010000 */
[-C--:B------:R-:W-:Y:S01]  /*5650*/  FMUL.FTZ R7, R60, R151.reuse ;  /* 0x000000973c077220 */ /* 0x080fe20000410000 */
[C---:B------:R-:W-:Y:S01]  /*5660*/  FMUL.FTZ R11, R62.reuse, R150 ;  /* 0x000000963e0b7220 */ /* 0x040fe20000410000 */
[----:B------:R-:W-:Y:S01]  /*5670*/  FMUL.FTZ R151, R62, R151 ;  /* 0x000000973e977220 */ /* 0x000fe20000410000 */
[----:B------:R-:W-:Y:S01]  /*5680*/  FADD.FTZ R100, R145, R100 ;  /* 0x0000006491647221 */ /* 0x000fe20000010000 */
[----:B------:R-:W-:Y:S01]  /*5690*/  FADD.FTZ R101, R10, R101 ;  /* 0x000000650a657221 */ /* 0x000fe20000010000 */
[----:B------:R-:W-:Y:S01]  /*56a0*/  FMUL.FTZ R11, R178, R11 ;  /* 0x0000000bb20b7220 */ /* 0x000fe20000410000 */
[----:B------:R-:W-:Y:S01]  /*56b0*/  FMUL.FTZ R151, R2, R151 ;  /* 0x0000009702977220 */ /* 0x000fe20000410000 */
[----:B------:R-:W-:Y:S01]  /*56c0*/  @!P1 SHF.R.U32.HI R6, RZ, 0x2, R20 ;  /* 0x00000002ff069819 */ /* 0x000fe20000011614 */
[----:B------:R-:W-:Y:S01]  /*56d0*/  FFMA.FTZ R132, R129, R7, R132 ;  /* 0x0000000781847223 */ /* 0x000fe20000010084 */
[----:B------:R-:W-:Y:S01]  /*56e0*/  FFMA.FTZ R2, R58, R61, R11 ;  /* 0x0000003d3a027223 */ /* 0x000fe2000001000b */
[----:B------:R-:W-:Y:S01]  /*56f0*/  FFMA.FTZ R151, R56, R7, R151 ;  /* 0x0000000738977223 */ /* 0x000fe20000010097 */
[----:B------:R-:W-:Y:S01]  /*5700*/  @!P1 LOP3.LUT R142, R6, 0xf8, RZ, 0xc0, !PT ;  /* 0x000000f8068e9812 */ /* 0x000fe200078ec0ff */
[----:B------:R-:W-:Y:S01]  /*5710*/  FMUL.FTZ R6, R63, R149 ;  /* 0x000000953f067220 */ /* 0x000fe20000410000 */
[----:B------:R-:W-:Y:S01]  /*5720*/  FADD.FTZ R103, R2, R103 ;  /* 0x0000006702677221 */ /* 0x000fe20000010000 */
[----:B------:R-:W-:-:S02]  /*5730*/  FADD.FTZ R104, R151, R104 ;  /* 0x0000006897687221 */ /* 0x000fc40000010000 */
[-C--:B------:R-:W-:Y:S01]  /*5740*/  FFMA.FTZ R63, R57, R6.reuse, R8 ;  /* 0x00000006393f7223 */ /* 0x080fe20000010008 */
[----:B0-----:R-:W-:Y:S01]  /*5750*/  FADD.FTZ R4, R9, R146 ;  /* 0x0000009209047221 */ /* 0x001fe20000010000 */
[----:B------:R-:W-:Y:S02]  /*5760*/  FFMA.FTZ R133, R128, R6, R133 ;  /* 0x0000000680857223 */ /* 0x000fe40000010085 */
[----:B------:R-:W-:Y:S01]  /*5770*/  FADD.FTZ R102, R63, R102 ;  /* 0x000000663f667221 */ /* 0x000fe20000010000 */
        /* <DEDUP_REMOVED lines=19> */
.L_x_5861:
[----:B------:R-:W-:Y:S05]  /*58b0*/  BSYNC.RECONVERGENT B0 ;  /* 0x0000000000007941 */ /* 0x000fea0003800200 */
.L_x_5860:
[----:B------:R-:W-:-:S04]  /*58c0*/  UIADD3 UR8, UPT, UPT, UR8, 0x1, URZ ;  /* 0x0000000108087890 */ /* 0x000fc8000fffe0ff */
[----:B------:R-:W-:-:S09]  /*58d0*/  UISETP.GE.AND UP0, UPT, UR8, UR42, UPT ;  /* 0x0000002a0800728c */ /* 0x000fd2000bf06270 */
[----:B------:R-:W-:Y:S05]  /*58e0*/  BRA.U !UP0, `(.L_x_5862) ;  /* 0xffffffd108887547 */ /* 0x000fea000b83ffff */
.L_x_5817:
[----:B------:R-:W-:Y:S01]  /*58f0*/  BAR.SYNC.DEFER_BLOCKING 0x0 ;  /* 0x0000000000007b1d */ /* 0x000fe20000010000 */
[----:B---3--:R-:W-:Y:S01]  /*5900*/  F2FP.F16.F32.PACK_AB R7, R139, R141 ;  /* 0x0000008d8b07723e */ /* 0x008fe200000000ff */
[----:B------:R-:W-:Y:S01]  /*5910*/  FADD.FTZ R0, R51, R104 ;  /* 0x0000006833007221 */ /* 0x000fe20000010000 */
[----:B------:R-:W-:Y:S01]  /*5920*/  F2FP.F16.F32.PACK_AB R6, R138, R135 ;  /* 0x000000878a06723e */ /* 0x000fe200000000ff */
[----:B------:R-:W-:Y:S01]  /*5930*/  UIADD3 UR27, UP1, UPT, UR27, -0x800, URZ ;  /* 0xfffff8001b1b7890 */ /* 0x000fe2000ff3e0ff */
[----:B0-----:R-:W-:Y:S01]  /*5940*/  F2FP.F16.F32.PACK_AB R5, R134, R133 ;  /* 0x000000858605723e */ /* 0x001fe200000000ff */
[----:B------:R-:W0:Y:S01]  /*5950*/  LDCU.64 UR10, c[0x0][0x4f8] ;  /* 0x00009f00ff0a77ac */ /* 0x000e220008000a00 */
[----:B------:R-:W-:Y:S02]  /*5960*/  F2FP.F16.F32.PACK_AB R4, R130, R132 ;  /* 0x000000848204723e */ /* 0x000fe400000000ff */
[----:B------:R-:W-:Y:S01]  /*5970*/  F2FP.F16.F32.PACK_AB R119, R107, R108 ;  /* 0x0000006c6b77723e */ /* 0x000fe200000000ff */
[----:B------:R-:W3:Y:S01]  /*5980*/  LDCU.64 UR34, c[0x0][0x500] ;  /* 0x0000a000ff2277ac */ /* 0x000ee20008000a00 */
        /* <DEDUP_REMOVED lines=20> */
[----:B------:R-:W2:Y:S01]  /*5ad0*/  LDS.128 R12, [R24+0x200] ;  /* 0x00020000180c7984 */ /* 0x000ea20000000c00 */
[----:B---3--:R-:W-:Y:S01]  /*5ae0*/  UIMAD.WIDE.U32 UR8, UR14, UR34, UR8 ;  /* 0x000000220e0872a5 */ /* 0x008fe2000f8e0008 */
[----:B------:R-:W-:Y:S01]  /*5af0*/  F2FP.F16.F32.PACK_AB R57, R93, R94 ;  /* 0x0000005e5d39723e */ /* 0x000fe200000000ff */
[----:B-1----:R-:W-:Y:S01]  /*5b00*/  FADD.FTZ R7, R0, R103 ;  /* 0x0000006700077221 */ /* 0x002fe20000010000 */
        /* <DEDUP_REMOVED lines=10> */
[----:B------:R-:W3:Y:S01]  /*5bb0*/  LDCU.64 UR10, c[0x0][0x520] ;  /* 0x0000a400ff0a77ac */ /* 0x000ee20008000a00 */
        /* <DEDUP_REMOVED lines=10> */
[----:B--2---:R-:W-:Y:S03]  /*5c60*/  STG.E.128 desc[UR30][R4.64+0x200], R12 ;  /* 0x0002000c04007986 */ /* 0x004fe6000c101d1e */
[----:B------:R-:W-:Y:S01]  /*5c70*/  FADD.FTZ R94, R95, R94 ;  /* 0x0000005e5f5e7221 */ /* 0x000fe20000010000 */
[----:B-----5:R-:W-:Y:S01]  /*5c80*/  UIMAD.WIDE.U32 UR6, UR32, UR8, UR6 ;  /* 0x00000008200672a5 */ /* 0x020fe2000f8e0006 */
[----:B------:R-:W-:Y:S02]  /*5c90*/  BAR.SYNC.DEFER_BLOCKING 0x0 ;  /* 0x0000000000007b1d */ /* 0x000fe40000010000 */
[----:B------:R-:W-:Y:S01]  /*5ca0*/  FADD.FTZ R93, R94, R93 ;  /* 0x0000005d5e5d7221 */ /* 0x000fe20000010000 */
[----:B------:R-:W-:-:S03]  /*5cb0*/  UIMAD UR7, UR32, UR9, UR7 ;  /* 0x00000009200772a4 */ /* 0x000fc6000f8e0207 */
[----:B------:R-:W-:Y:S01]  /*5cc0*/  FADD.FTZ R92, R93, R92 ;  /* 0x0000005c5d5c7221 */ /* 0x000fe20000010000 */
[----:B---3--:R-:W-:-:S03]  /*5cd0*/  UIMAD.WIDE.U32 UR6, UR14, UR10, UR6 ;  /* 0x0000000a0e0672a5 */ /* 0x008fc6000f8e0006 */
[----:B------:R-:W-:Y:S01]  /*5ce0*/  FADD.FTZ R92, R92, R91 ;  /* 0x0000005b5c5c7221 */ /* 0x000fe20000010000 */
[----:B------:R-:W-:Y:S02]  /*5cf0*/  UIMAD UR8, UR14, UR11, UR7 ;  /* 0x0000000b0e0872a4 */ /* 0x000fe4000f8e0207 */
[----:B-1----:R-:W-:Y:S01]  /*5d00*/  ULEA UR7, UP0, UR6, UR34, 0x1 ;  /* 0x0000002206077291 */ /* 0x002fe2000f8008ff */
[----:B------:R-:W-:-:S03]  /*5d10*/  FADD.FTZ R51, R92, R105 ;  /* 0x000000695c337221 */ /* 0x000fc60000010000 */
[----:B------:R-:W-:Y:S01]  /*5d20*/  ULEA.HI.X UR6, UR6, UR35, UR8, 0x1, UP0 ;  /* 0x0000002306067291 */ /* 0x000fe200080f0c08 */
[----:B------:R-:W-:Y:S01]  /*5d30*/  FADD.FTZ R51, R51, R106 ;  /* 0x0000006a33337221 */ /* 0x000fe20000010000 */
        /* <DEDUP_REMOVED lines=15> */
.L_x_5815:
        /* <DEDUP_REMOVED lines=41> */
.L_x_5865:
[----:B------:R-:W-:Y:S05]  /*60c0*/  BSYNC.RECONVERGENT B0 ;  /* 0x0000000000007941 */ /* 0x000fea0003800200 */
.L_x_5864:
        /* <DEDUP_REMOVED lines=39> */
.L_x_5867:
[----:B------:R-:W-:Y:S05]  /*6340*/  BSYNC.RECONVERGENT B0 ;  /* 0x0000000000007941 */ /* 0x000fea0003800200 */
.L_x_5866:
[----:B------:R-:W-:Y:S05]  /*6350*/  @P0 EXIT ;  /* 0x000000000000094d */ /* 0x000fea0003800000 */
[----:B------:R-:W3:Y:S01]  /*6360*/  S2UR UR8, SR_CgaCtaId ;  /* 0x00000000000879c3 */ /* 0x000ee20000008800 */
[----:B------:R-:W0:Y:S01]  /*6370*/  LDCU.64 UR6, c[0x0][0x4e8] ;  /* 0x00009d00ff0677ac */ /* 0x000e220008000a00 */
[----:B------:R-:W-:Y:S01]  /*6380*/  BSSY.RECONVERGENT B0, `(.L_x_5868) ;  /* 0x0000027000007945 */ /* 0x000fe20003800200 */
[----:B------:R-:W1:Y:S01]  /*6390*/  LDCU UR9, c[0x0][0x360] ;  /* 0x00006c00ff0977ac */ /* 0x000e620008000800 */
[----:B------:R-:W1:Y:S01]  /*63a0*/  LDCU.64 UR10, c[0x0][0x4b0] ;  /* 0x00009600ff0a77ac */ /* 0x000e620008000a00 */
[----:B------:R-:W1:Y:S01]  /*63b0*/  LDCU.64 UR16, c[0x0][0x530] ;  /* 0x0000a600ff1077ac */ /* 0x000e620008000a00 */
[----:B------:R-:W1:Y:S01]  /*63c0*/  LDCU.64 UR18, c[0x0][0x4f0] ;  /* 0x00009e00ff1277ac */ /* 0x000e620008000a00 */
[----:B0-----:R-:W-:Y:S01]  /*63d0*/  UIMAD.WIDE.U32 UR4, UR14, UR6, URZ ;  /* 0x000000060e0472a5 */ /* 0x001fe2000f8e00ff */
[----:B------:R-:W0:Y:S02]  /*63e0*/  LDCU.64 UR20, c[0x0][0x540] ;  /* 0x0000a800ff1477ac */ /* 0x000e240008000a00 */
[----:B------:R-:W-:Y:S01]  /*63f0*/  UMOV UR6, 0x400 ;  /* 0x0000040000067882 */ /* 0x000fe20000000000 */
[----:B------:R-:W-:-:S02]  /*6400*/  UIMAD UR14, UR14, UR7, UR5 ;  /* 0x000000070e0e72a4 */ /* 0x000fc4000f8e0205 */
[----:B-1-3--:R-:W-:-:S12]  /*6410*/  ULEA UR6, UR8, UR6, 0x18 ;  /* 0x0000000608067291 */ /* 0x00afd8000f8ec0ff */
.L_x_5869:
[----:B------:R-:W-:Y:S02]  /*6420*/  LEA R0, R11, UR6, 0x2 ;  /* 0x000000060b007c11 */ /* 0x000fe4000f8e10ff */
[----:B-12---:R-:W-:Y:S02]  /*6430*/  MOV R5, UR13 ;  /* 0x0000000d00057c02 */ /* 0x006fe40008000f00 */
[----:B------:R-:W-:Y:S01]  /*6440*/  MOV R4, UR12 ;  /* 0x0000000c00047c02 */ /* 0x000fe20008000f00 */
[----:B------:R-:W1:Y:S01]  /*6450*/  LDS R13, [R0+0x2e10] ;  /* 0x002e1000000d7984 */ /* 0x000e620000000800 */
[----:B------:R-:W-:Y:S02]  /*6460*/  SHF.R.S32.HI R5, RZ, 0x1f, R11 ;  /* 0x0000001fff057819 */ /* 0x000fe4000001140b */
[----:B------:R-:W-:Y:S01]  /*6470*/  MOV R3, UR15 ;  /* 0x0000000f00037c02 */ /* 0x000fe20008000f00 */
[----:B------:R-:W2:Y:S01]  /*6480*/  LDS R15, [R0+0x3210] ;  /* 0x00321000000f7984 */ /* 0x000ea20000000800 */
        /* <DEDUP_REMOVED lines=17> */
[----:B0-----:R-:W-:-:S04]  /*65a0*/  LEA R8, P1, R6, UR20, 0x2 ;  /* 0x0000001406087c11 */ /* 0x001fc8000f8210ff */
[----:B------:R-:W-:Y:S01]  /*65b0*/  LEA.HI.X R9, R6, UR21, R3, 0x2, P1 ;  /* 0x0000001506097c11 */ /* 0x000fe200088f1403 */
[----:B-1----:R1:W-:Y:S04]  /*65c0*/  REDG.E.ADD.F32.FTZ.RN.STRONG.GPU desc[UR30][R4.64], R13 ;  /* 0x0000000d040079a6 */ /* 0x0023e8000c12f31e */
[----:B--2---:R1:W-:Y:S01]  /*65d0*/  REDG.E.ADD.F32.FTZ.RN.STRONG.GPU desc[UR30][R8.64], R15 ;  /* 0x0000000f080079a6 */ /* 0x0043e2000c12f31e */
[----:B------:R-:W-:Y:S05]  /*65e0*/  @!P0 BRA `(.L_x_5869) ;  /* 0xfffffffc008c8947 */ /* 0x000fea000383ffff */
[----:B------:R-:W-:Y:S05]  /*65f0*/  BSYNC.RECONVERGENT B0 ;  /* 0x0000000000007941 */ /* 0x000fea0003800200 */
.L_x_5868:
[----:B------:R-:W-:Y:S05]  /*6600*/  EXIT ;  /* 0x000000000000794d */ /* 0x000fea0003800000 */
.L_x_5822:
[----:B------:R-:W-:Y:S01]  /*6610*/  HFMA2 R189, -RZ, RZ, 0, 5.9604644775390625e-08 ;  /* 0x00000001ffbd7431 */ /* 0x000fe200000001ff */
[----:B------:R-:W-:Y:S02]  /*6620*/  MOV R187, R7 ;  /* 0x0000000700bb7202 */ /* 0x000fe40000000f00 */
[----:B------:R-:W-:Y:S02]  /*6630*/  MOV R208, RZ ;  /* 0x000000ff00d07202 */ /* 0x000fe40000000f00 */
[----:B------:R-:W-:-:S07]  /*6640*/  MOV R6, 0xffffffff ;  /* 0xffffffff00067802 */ /* 0x000fce0000000f00 */
[----:B01---5:R-:W-:Y:S05]  /*6650*/  WARPSYNC.COLLECTIVE R6, `(.L_x_5870) ;  /* 0x0000000006087348 */ /* 0x023fea0003c00000 */
[----:B------:R2:W3:Y:S02]  /*6660*/  SHFL.UP P6, R5, R187, R189, R208 ;  /* 0x040000bdbb057389 */ /* 0x0004e400000c00d0 */
[----:B0123-5:R-:W-:Y:S05]  /*6670*/  ENDCOLLECTIVE ;  /* 0x000000000000791b */ /* 0x02ffea0003800000 */
.L_x_5870:
[----:B------:R-:W-:Y:S02]  /*6680*/  MOV R187, R182 ;  /* 0x000000b600bb7202 */ /* 0x000fe40000000f00 */
[----:B------:R-:W-:-:S07]  /*6690*/  MOV R4, R5 ;  /* 0x0000000500047202 */ /* 0x000fce0000000f00 */
[----:B------:R-:W-:Y:S05]  /*66a0*/  WARPSYNC.COLLECTIVE R6, `(.L_x_5871) ;  /* 0x0000000006087348 */ /* 0x000fea0003c00000 */
[----:B------:R0:W1:Y:S02]  /*66b0*/  SHFL.UP P6, R5, R187, R189, R208 ;  /* 0x040000bdbb057389 */ /* 0x00006400000c00d0 */
[----:B01----:R-:W-:Y:S05]  /*66c0*/  ENDCOLLECTIVE ;  /* 0x000000000000791b */ /* 0x003fea0003800000 */
.L_x_5871:
        /* <DEDUP_REMOVED lines=9> */
.L_x_5872:
[----:B------:R-:W-:Y:S02]  /*6760*/  MOV R187, R204 ;  /* 0x000000cc00bb7202 */ /* 0x000fe40000000f00 */
[----:B------:R-:W-:-:S07]  /*6770*/  MOV R4, R5 ;  /* 0x0000000500047202 */ /* 0x000fce0000000f00 */
[----:B------:R-:W-:Y:S05]  /*6780*/  WARPSYNC.COLLECTIVE R6, `(.L_x_5873) ;  /* 0x0000000006087348 */ /* 0x000fea0003c00000 */
[----:B------:R0:W1:Y:S02]  /*6790*/  SHFL.UP P6, R5, R187, R189, R208 ;  /* 0x040000bdbb057389 */ /* 0x00006400000c00d0 */
[----:B01----:R-:W-:Y:S05]  /*67a0*/  ENDCOLLECTIVE ;  /* 0x000000000000791b */ /* 0x003fea0003800000 */
.L_x_5873:
        /* <DEDUP_REMOVED lines=8> */
.L_x_5874:
[----:B------:R-:W-:Y:S02]  /*6830*/  MOV R187, R206 ;  /* 0x000000ce00bb7202 */ /* 0x000fe40000000f00 */
[----:B------:R-:W-:-:S07]  /*6840*/  MOV R4, R5 ;  /* 0x0000000500047202 */ /* 0x000fce0000000f00 */
[----:B------:R-:W-:Y:S05]  /*6850*/  WARPSYNC.COLLECTIVE R6, `(.L_x_5875) ;  /* 0x0000000006087348 */ /* 0x000fea0003c00000 */
[----:B------:R0:W1:Y:S02]  /*6860*/  SHFL.UP P6, R5, R187, R189, R208 ;  /* 0x040000bdbb057389 */ /* 0x00006400000c00d0 */
[----:B01----:R-:W-:Y:S05]  /*6870*/  ENDCOLLECTIVE ;  /* 0x000000000000791b */ /* 0x003fea0003800000 */
.L_x_5875:
        /* <DEDUP_REMOVED lines=8> */
.L_x_5876:
[----:B------:R-:W-:Y:S02]  /*6900*/  MOV R187, R182 ;  /* 0x000000b600bb7202 */ /* 0x000fe40000000f00 */
[----:B------:R-:W-:-:S07]  /*6910*/  MOV R4, R5 ;  /* 0x0000000500047202 */ /* 0x000fce0000000f00 */
[----:B------:R-:W-:Y:S05]  /*6920*/  WARPSYNC.COLLECTIVE R6, `(.L_x_5877) ;  /* 0x0000000006087348 */ /* 0x000fea0003c00000 */
[----:B------:R0:W1:Y:S02]  /*6930*/  SHFL.UP P6, R5, R187, R189, R208 ;  /* 0x040000bdbb057389 */ /* 0x00006400000c00d0 */
[----:B01----:R-:W-:Y:S05]  /*6940*/  ENDCOLLECTIVE ;  /* 0x000000000000791b */ /* 0x003fea0003800000 */
.L_x_5877:
        /* <DEDUP_REMOVED lines=8> */
.L_x_5878:
[----:B------:R-:W-:Y:S02]  /*69d0*/  MOV R187, R4 ;  /* 0x0000000400bb7202 */ /* 0x000fe40000000f00 */
[----:B------:R-:W-:-:S07]  /*69e0*/  MOV R204, R5 ;  /* 0x0000000500cc7202 */ /* 0x000fce0000000f00 */
[----:B------:R-:W-:Y:S05]  /*69f0*/  WARPSYNC.COLLECTIVE R6, `(.L_x_5879) ;  /* 0x0000000006087348 */ /* 0x000fea0003c00000 */
[----:B------:R0:W1:Y:S02]  /*6a00*/  SHFL.UP P6, R5, R187, R189, R208 ;  /* 0x040000bdbb057389 */ /* 0x00006400000c00d0 */
[----:B01----:R-:W-:Y:S05]  /*6a10*/  ENDCOLLECTIVE ;  /* 0x000000000000791b */ /* 0x003fea0003800000 */
.L_x_5879:
[----:B------:R-:W-:Y:S05]  /*6a20*/  BRA `(.L_x_5880) ;  /* 0xffffffcc00cc7947 */ /* 0x000fea000383ffff */
.L_x_5823:
        /* <DEDUP_REMOVED lines=8> */
.L_x_5882:
[----:B------:R-:W-:Y:S05]  /*6ab0*/  BSYNC B0 ;  /* 0x0000000000007941 */ /* 0x000fea0003800000 */
.L_x_5881:
[----:B------:R-:W-:Y:S05]  /*6ac0*/  BRA `(.L_x_5883) ;  /* 0xffffffcc00bc7947 */ /* 0x000fea000383ffff */
.L_x_5824:
        /* <DEDUP_REMOVED lines=8> */
.L_x_5885:
[----:B------:R-:W-:Y:S05]  /*6b50*/  BSYNC B0 ;  /* 0x0000000000007941 */ /* 0x000fea0003800000 */
.L_x_5884:
[----:B------:R-:W-:Y:S05]  /*6b60*/  BRA `(.L_x_5886) ;  /* 0xffffffcc009c7947 */ /* 0x000fea000383ffff */
.L_x_5825:
        /* <DEDUP_REMOVED lines=8> */
.L_x_5888:
[----:B------:R-:W-:Y:S05]  /*6bf0*/  BSYNC B0 ;  /* 0x0000000000007941 */ /* 0x000fea0003800000 */
.L_x_5887:
        /* <DEDUP_REMOVED lines=11> */
.L_x_5889:
[----:B------:R-:W-:Y:S05]  /*6cb0*/  WARPSYNC.COLLECTIVE R6, `(.L_x_5890) ;  /* 0x0000000006087348 */ /* 0x000fea0003c00000 */
[----:B------:R0:W1:Y:S02]  /*6cc0*/  SHFL.IDX P3, R221, R223, R224, R225 ;  /* 0x000000e0dfdd7389 */ /* 0x00006400000600e1 */
[----:B01----:R-:W-:Y:S05]  /*6cd0*/  ENDCOLLECTIVE ;  /* 0x000000000000791b */ /* 0x003fea0003800000 */
.L_x_5890:
[----:B------:R-:W-:Y:S02]  /*6ce0*/  MOV R223, R9 ;  /* 0x0000000900df7202 */ /* 0x000fe40000000f00 */
[----:B------:R-:W-:Y:S02]  /*6cf0*/  MOV R182, R5 ;  /* 0x0000000500b67202 */ /* 0x000fe40000000f00 */
[----:B------:R-:W-:-:S07]  /*6d00*/  MOV R4, R221 ;  /* 0x000000dd00047202 */ /* 0x000fce0000000f00 */
[----:B------:R-:W-:Y:S05]  /*6d10*/  WARPSYNC.COLLECTIVE R6, `(.L_x_5891) ;  /* 0x0000000006087348 */ /* 0x000fea0003c00000 */
[----:B------:R0:W1:Y:S02]  /*6d20*/  SHFL.IDX P3, R221, R223, R224, R225 ;  /* 0x000000e0dfdd7389 */ /* 0x00006400000600e1 */
[----:B01----:R-:W-:Y:S05]  /*6d30*/  ENDCOLLECTIVE ;  /* 0x000000000000791b */ /* 0x003fea0003800000 */
.L_x_5891:
[----:B------:R-:W-:Y:S01]  /*6d40*/  MOV R5, R221 ;  /* 0x000000dd00057202 */ /* 0x000fe20000000f00 */
[----:B------:R-:W-:Y:S06]  /*6d50*/  BRA `(.L_x_5892) ;  /* 0xffffffcc00387947 */ /* 0x000fec000383ffff */
.L_x_5827:
        /* <DEDUP_REMOVED lines=9> */
.L_x_5893:
[----:B------:R-:W-:Y:S02]  /*6df0*/  MOV R227, R5 ;  /* 0x0000000500e37202 */ /* 0x000fe40000000f00 */
[----:B------:R-:W-:-:S07]  /*6e00*/  MOV R7, R220 ;  /* 0x000000dc00077202 */ /* 0x000fce0000000f00 */
[----:B------:R-:W-:Y:S05]  /*6e10*/  WARPSYNC.COLLECTIVE R6, `(.L_x_5894) ;  /* 0x0000000006087348 */ /* 0x000fea0003c00000 */
[----:B------:R0:W1:Y:S02]  /*6e20*/  SHFL.DOWN P2, R220, R227, R226, R229 ;  /* 0x080000e2e3dc7389 */ /* 0x00006400000400e5 */
[----:B01----:R-:W-:Y:S05]  /*6e30*/  ENDCOLLECTIVE ;  /* 0x000000000000791b */ /* 0x003fea0003800000 */
.L_x_5894:
        /* <DEDUP_REMOVED lines=11> */
.L_x_5895:
[----:B------:R-:W-:Y:S02]  /*6ef0*/  MOV R227, R5 ;  /* 0x0000000500e37202 */ /* 0x000fe40000000f00 */
[----:B------:R-:W-:-:S07]  /*6f00*/  MOV R7, R220 ;  /* 0x000000dc00077202 */ /* 0x000fce0000000f00 */
[----:B------:R-:W-:Y:S05]  /*6f10*/  WARPSYNC.COLLECTIVE R6, `(.L_x_5896) ;  /* 0x0000000006087348 */ /* 0x000fea0003c00000 */
[----:B------:R0:W1:Y:S02]  /*6f20*/  SHFL.DOWN P2, R220, R227, R226, R229 ;  /* 0x080000e2e3dc7389 */ /* 0x00006400000400e5 */
[----:B01----:R-:W-:Y:S05]  /*6f30*/  ENDCOLLECTIVE ;  /* 0x000000000000791b */ /* 0x003fea0003800000 */
.L_x_5896:
        /* <DEDUP_REMOVED lines=11> */
.L_x_5897:
[----:B------:R-:W-:Y:S02]  /*6ff0*/  MOV R227, R5 ;  /* 0x0000000500e37202 */ /* 0x000fe40000000f00 */
[----:B------:R-:W-:-:S07]  /*7000*/  MOV R7, R220 ;  /* 0x000000dc00077202 */ /* 0x000fce0000000f00 */
[----:B------:R-:W-:Y:S05]  /*7010*/  WARPSYNC.COLLECTIVE R6, `(.L_x_5898) ;  /* 0x0000000006087348 */ /* 0x000fea0003c00000 */
[----:B------:R0:W1:Y:S02]  /*7020*/  SHFL.DOWN P2, R220, R227, R226, R229 ;  /* 0x080000e2e3dc7389 */ /* 0x00006400000400e5 */
[----:B01----:R-:W-:Y:S05]  /*7030*/  ENDCOLLECTIVE ;  /* 0x000000000000791b */ /* 0x003fea0003800000 */
.L_x_5898:
        /* <DEDUP_REMOVED lines=11> */
.L_x_5899:
[----:B------:R-:W-:Y:S02]  /*70f0*/  MOV R227, R5 ;  /* 0x0000000500e37202 */ /* 0x000fe40000000f00 */
[----:B------:R-:W-:-:S07]  /*7100*/  MOV R7, R220 ;  /* 0x000000dc00077202 */ /* 0x000fce0000000f00 */
[----:B------:R-:W-:Y:S05]  /*7110*/  WARPSYNC.COLLECTIVE R6, `(.L_x_5900) ;  /* 0x0000000006087348 */ /* 0x000fea0003c00000 */
[----:B------:R0:W1:Y:S02]  /*7120*/  SHFL.DOWN P2, R220, R227, R226, R229 ;  /* 0x080000e2e3dc7389 */ /* 0x00006400000400e5 */
[----:B01----:R-:W-:Y:S05]  /*7130*/  ENDCOLLECTIVE ;  /* 0x000000000000791b */ /* 0x003fea0003800000 */
.L_x_5900:
        /* <DEDUP_REMOVED lines=11> */
.L_x_5901:
[----:B------:R-:W-:Y:S02]  /*71f0*/  MOV R227, R5 ;  /* 0x0000000500e37202 */ /* 0x000fe40000000f00 */
[----:B------:R-:W-:-:S07]  /*7200*/  MOV R7, R220 ;  /* 0x000000dc00077202 */ /* 0x000fce0000000f00 */
[----:B------:R-:W-:Y:S05]  /*7210*/  WARPSYNC.COLLECTIVE R6, `(.L_x_5902) ;  /* 0x0000000006087348 */ /* 0x000fea0003c00000 */
[----:B------:R0:W1:Y:S02]  /*7220*/  SHFL.DOWN P2, R220, R227, R226, R229 ;  /* 0x080000e2e3dc7389 */ /* 0x00006400000400e5 */
[----:B01----:R-:W-:Y:S05]  /*7230*/  ENDCOLLECTIVE ;  /* 0x000000000000791b */ /* 0x003fea0003800000 */
.L_x_5902:
        /* <DEDUP_REMOVED lines=11> */
.L_x_5903:
[----:B------:R-:W-:Y:S02]  /*72f0*/  ISETP.NE.AND P1, PT, R20, 0x1f, PT ;  /* 0x0000001f1400780c */ /* 0x000fe40003f25270 */
[----:B------:R-:W-:Y:S02]  /*7300*/  MOV R223, R5 ;  /* 0x0000000500df7202 */ /* 0x000fe40000000f00 */
[----:B------:R-:W-:-:S09]  /*7310*/  MOV R7, R221 ;  /* 0x000000dd00077202 */ /* 0x000fd20000000f00 */
[----:B------:R-:W-:Y:S05]  /*7320*/  WARPSYNC.COLLECTIVE R6, `(.L_x_5904) ;  /* 0x0000000006087348 */ /* 0x000fea0003c00000 */
[----:B------:R0:W1:Y:S02]  /*7330*/  SHFL.IDX P3, R221, R223, R224, R225 ;  /* 0x000000e0dfdd7389 */ /* 0x00006400000600e1 */
[----:B01----:R-:W-:Y:S05]  /*7340*/  ENDCOLLECTIVE ;  /* 0x000000000000791b */ /* 0x003fea0003800000 */
.L_x_5904:
[----:B------:R-:W-:Y:S05]  /*7350*/  WARPSYNC.COLLECTIVE R6, `(.L_x_5905) ;  /* 0x0000000006087348 */ /* 0x000fea0003c00000 */
[----:B------:R0:W1:Y:S02]  /*7360*/  SHFL.DOWN P2, R220, R227, R226, R229 ;  /* 0x080000e2e3dc7389 */ /* 0x00006400000400e5 */
[----:B01----:R-:W-:Y:S05]  /*7370*/  ENDCOLLECTIVE ;  /* 0x000000000000791b */ /* 0x003fea0003800000 */
.L_x_5905:
        /* <DEDUP_REMOVED lines=8> */
.L_x_5906:
[----:B------:R-:W-:-:S07]  /*7400*/  FMUL.FTZ R218, R8, R7 ;  /* 0x0000000708da7220 */ /* 0x000fce0000410000 */
[----:B------:R-:W-:Y:S05]  /*7410*/  WARPSYNC.COLLECTIVE R6, `(.L_x_5907) ;  /* 0x0000000006087348 */ /* 0x000fea0003c00000 */
[----:B------:R0:W1:Y:S02]  /*7420*/  SHFL.IDX P3, R221, R223, R224, R225 ;  /* 0x000000e0dfdd7389 */ /* 0x00006400000600e1 */
[----:B01----:R-:W-:Y:S05]  /*7430*/  ENDCOLLECTIVE ;  /* 0x000000000000791b */ /* 0x003fea0003800000 */
.L_x_5907:
[----:B------:R-:W-:Y:S02]  /*7440*/  MOV R223, R9 ;  /* 0x0000000900df7202 */ /* 0x000fe40000000f00 */
[----:B------:R-:W-:-:S07]  /*7450*/  MOV R219, R221 ;  /* 0x000000dd00db7202 */ /* 0x000fce0000000f00 */
[----:B------:R-:W-:Y:S05]  /*7460*/  WARPSYNC.COLLECTIVE R6, `(.L_x_5908) ;  /* 0x0000000006087348 */ /* 0x000fea0003c00000 */
[----:B------:R0:W1:Y:S02]  /*7470*/  SHFL.IDX P3, R221, R223, R224, R225 ;  /* 0x000000e0dfdd7389 */ /* 0x00006400000600e1 */
[----:B01----:R-:W-:Y:S05]  /*7480*/  ENDCOLLECTIVE ;  /* 0x000000000000791b */ /* 0x003fea0003800000 */
.L_x_5908:
[----:B------:R-:W-:Y:S05]  /*7490*/  BRA `(.L_x_5909) ;  /* 0xffffffcc00307947 */ /* 0x000fea000383ffff */
.L_x_5910:
        /* <DEDUP_REMOVED lines=14> */
.L_x_10465:


//--------------------- .text._Z25selective_scan_bwd_kernelI32Selective_Scan_bwd_kernel_traitsILi64ELi16ELb1ELb1ELb0ELb1ELb0EN3c104HalfEfEEv12SSMParamsBwd --------------------------
	.section	.text._Z25selective_scan_bwd_kernelI32Selective_Scan_bwd_kernel_traitsILi64ELi16ELb1ELb1ELb0ELb1ELb0EN3c104HalfEfEEv12SSMParamsBwd,"ax",@progbits
	.align	128
        .global         _Z25selective_scan_bwd_kernelI32Selective_Scan_bwd_kernel_traitsILi64ELi16ELb1ELb1ELb0ELb1ELb0EN3c104HalfEfEEv12SSMParamsBwd
        .type           _Z25selective_scan_bwd_kernelI32Selective_Scan_bwd_kernel_traitsILi64ELi16ELb1ELb1ELb0ELb1ELb0EN3c104HalfEfEEv12SSMParamsBwd,@function
        .size           _Z25selective_scan_bwd_kernelI32Selective_Scan_bwd_kernel_traitsILi64ELi16ELb1ELb1ELb0ELb1ELb0EN3c104HalfEfEEv12SSMParamsBwd,(.L_x_10466 - _Z25selective_scan_bwd_kernelI32Selective_Scan_bwd_kernel_traitsILi64ELi16ELb1ELb1ELb0ELb1ELb0EN3c104HalfEfEEv12SSMParamsBwd)
        .other          _Z25selective_scan_bwd_kernelI32Selective_Scan_bwd_kernel_traitsILi64ELi16ELb1ELb1ELb0ELb1ELb0EN3c104HalfEfEEv12SSMParamsBwd,@"STO_CUDA_ENTRY STV_DEFAULT"
_Z25selective_scan_bwd_kernelI32Selective_Scan_bwd_kernel_traitsILi64ELi16ELb1ELb1ELb0ELb1ELb0EN3c104HalfEfEEv12SSMParamsBwd:
.text._Z25selective_scan_bwd_kernelI32Selective_Scan_bwd_kernel_traitsILi64ELi16ELb1ELb1ELb0ELb1ELb0EN3c104HalfEfEEv12SSMParamsBwd:
        /* <DEDUP_REMOVED lines=195> */
.L_x_5990:
        /* <DEDUP_REMOVED lines=35> */
[--C-:B0-----:R-:W-:Y:S01]  /*0e60*/  HADD2.F32 R105, -RZ, R61.reuse.H0_H0 ;  /* 0x2000003dff697230 */ /* 0x101fe20000004100 */
[----:B------:R-:W-:Y:S01]  /*0e70*/  UIADD3 UR6, UPT, UPT, UR16, -0x1, URZ ;  /* 0xffffffff10067890 */ /* 0x000fe2000fffe0ff */
[----:B------:R-:W-:Y:S01]  /*0e80*/  HADD2.F32 R104, -RZ, R61.H1_H1 ;  /* 0x3000003dff687230 */ /* 0x000fe20000004100 */
[----:B------:R-:W-:Y:S01]  /*0e90*/  BSSY.RECONVERGENT B0, `(.L_x_5912) ;  /* 0x0000041000007945 */ /* 0x000fe20003800200 */
[----:B-1----:R-:W-:-:S02]  /*0ea0*/  HADD2.F32 R23, -RZ, R65.H0_H0 ;  /* 0x20000041ff177230 */ /* 0x002fc40000004100 */
[--C-:B------:R-:W-:Y:S02]  /*0eb0*/  HADD2.F32 R101, -RZ, R64.reuse.H1_H1 ;  /* 0x30000040ff657230 */ /* 0x100fe40000004100 */
[----:B------:R-:W-:Y:S02]  /*0ec0*/  HADD2.F32 R65, -RZ, R65.H1_H1 ;  /* 0x30000041ff417230 */ /* 0x000fe40000004100 */
[--C-:B-----5:R-:W-:Y:S01]  /*0ed0*/  FADD.FTZ R98, R23, R58.reuse ;  /* 0x0000003a17627221 */ /* 0x120fe20000010000 */
[----:B--2---:R-:W-:Y:S02]  /*0ee0*/  HADD2.F32 R3, -RZ, R64.H0_H0 ;  /* 0x20000040ff037230 */ /* 0x004fe40000004100 */
[--C-:B------:R-:W-:Y:S01]  /*0ef0*/  FADD.FTZ R101, R101, R58.reuse ;  /* 0x0000003a65657221 */ /* 0x100fe20000010000 */
[--C-:B------:R-:W-:Y:S02]  /*0f00*/  HADD2.F32 R61, -RZ, R66.reuse.H0_H0 ;  /* 0x20000042ff3d7230 */ /* 0x100fe40000004100 */
[----:B------:R-:W-:Y:S01]  /*0f10*/  FADD.FTZ R99, R65, R58 ;  /* 0x0000003a41637221 */ /* 0x000fe20000010000 */
[----:B------:R-:W-:-:S02]  /*0f20*/  HADD2.F32 R97, -RZ, R66.H1_H1 ;  /* 0x30000042ff617230 */ /* 0x000fc40000004100 */
[--C-:B------:R-:W-:Y:S01]  /*0f30*/  FADD.FTZ R100, R3, R58.reuse ;  /* 0x0000003a03647221 */ /* 0x100fe20000010000 */
[----:B------:R-:W-:Y:S02]  /*0f40*/  HADD2.F32 R3, -RZ, R67.H0_H0 ;  /* 0x20000043ff037230 */ /* 0x000fe40000004100 */
[--C-:B------:R-:W-:Y:S01]  /*0f50*/  FADD.FTZ R96, R61, R58.reuse ;  /* 0x0000003a3d607221 */ /* 0x100fe20000010000 */
[--C-:B------:R-:W-:Y:S02]  /*0f60*/  HADD2.F32 R107, -RZ, R60.reuse.H0_H0 ;  /* 0x2000003cff6b7230 */ /* 0x100fe40000004100 */
[----:B------:R-:W-:Y:S01]  /*0f70*/  FADD.FTZ R97, R97, R58 ;  /* 0x0000003a61617221 */ /* 0x000fe20000010000 */
        /* <DEDUP_REMOVED lines=11> */
[----:B------:R-:W-:-:S02]  /*1030*/  HADD2.F32 R67, -RZ, R67.H1_H1 ;  /* 0x30000043ff437230 */ /* 0x000fc40000004100 */
[----:B------:R-:W-:Y:S01]  /*1040*/  FADD.FTZ R92, R3, R58 ;  /* 0x0000003a035c7221 */ /* 0x000fe20000010000 */
        /* <DEDUP_REMOVED lines=37> */
.L_x_5913:
[----:B------:R-:W-:Y:S05]  /*12a0*/  BSYNC.RECONVERGENT B0 ;  /* 0x0000000000007941 */ /* 0x000fea0003800200 */
.L_x_5912:
        /* <DEDUP_REMOVED lines=39> */
.L_x_5915:
[----:B------:R-:W-:Y:S05]  /*1520*/  BSYNC.RECONVERGENT B0 ;  /* 0x0000000000007941 */ /* 0x000fea0003800200 */
.L_x_5914:
        /* <DEDUP_REMOVED lines=39> */
.L_x_5917:
[----:B------:R-:W-:Y:S05]  /*17a0*/  BSYNC.RECONVERGENT B0 ;  /* 0x0000000000007941 */ /* 0x000fea0003800200 */
.L_x_5916:
        /* <DEDUP_REMOVED lines=39> */
.L_x_5919:
[----:B------:R-:W-:Y:S05]  /*1a20*/  BSYNC.RECONVERGENT B0 ;  /* 0x0000000000007941 */ /* 0x000fea0003800200 */
.L_x_5918:
        /* <DEDUP_REMOVED lines=42> */
.L_x_5921:
[----:B------:R-:W-:Y:S05]  /*1cd0*/  BSYNC.RECONVERGENT B0 ;  /* 0x0000000000007941 */ /* 0x000fea0003800200 */
.L_x_5920:
        /* <DEDUP_REMOVED lines=44> */
.L_x_5923:
[----:B------:R-:W-:Y:S05]  /*1fa0*/  BSYNC.RECONVERGENT B0 ;  /* 0x0000000000007941 */ /* 0x000fea0003800200 */
.L_x_5922:
        /* <DEDUP_REMOVED lines=38> */
.L_x_5925:
[----:B------:R-:W-:Y:S05]  /*2210*/  BSYNC.RECONVERGENT B0 ;  /* 0x0000000000007941 */ /* 0x000fea0003800200 */
.L_x_5924:
        /* <DEDUP_REMOVED lines=38> */
.L_x_5927:
[----:B------:R-:W-:Y:S05]  /*2480*/  BSYNC.RECONVERGENT B0 ;  /* 0x0000000000007941 */ /* 0x000fea0003800200 */
.L_x_5926:
        /* <DEDUP_REMOVED lines=38> */
.L_x_5929:
[----:B------:R-:W-:Y:S05]  /*26f0*/  BSYNC.RECONVERGENT B0 ;  /* 0x0000000000007941 */ /* 0x000fea0003800200 */
.L_x_5928:
        /* <DEDUP_REMOVED lines=38> */
.L_x_5931:
[----:B------:R-:W-:Y:S05]  /*2960*/  BSYNC.RECONVERGENT B0 ;  /* 0x0000000000007941 */ /* 0x000fea0003800200 */
.L_x_5930:
        /* <DEDUP_REMOVED lines=38> */
.L_x_5933:
[----:B------:R-:W-:Y:S05]  /*2bd0*/  BSYNC.RECONVERGENT B0 ;  /* 0x0000000000007941 */ /* 0x000fea0003800200 */
.L_x_5932:
        /* <DEDUP_REMOVED lines=32> */
.L_x_5935:
[----:B------:R-:W-:Y:S05]  /*2de0*/  BSYNC.RECONVERGENT B0 ;  /* 0x0000000000007941 */ /* 0x000fea0003800200 */
.L_x_5934:
        /* <DEDUP_REMOVED lines=32> */
.L_x_5937:
[----:B------:R-:W-:Y:S05]  /*2ff0*/  BSYNC.RECONVERGENT B0 ;  /* 0x0000000000007941 */ /* 0x000fea0003800200 */
.L_x_5936:
        /* <DEDUP_REMOVED lines=32> */
.L_x_5939:
[----:B------:R-:W-:Y:S05]  /*3200*/  BSYNC.RECONVERGENT B0 ;  /* 0x0000000000007941 */ /* 0x000fea0003800200 */
.L_x_5938:
        /* <DEDUP_REMOVED lines=32> */
.L_x_5941:
[----:B------:R-:W-:Y:S05]  /*3410*/  BSYNC.RECONVERGENT B0 ;  /* 0x0000000000007941 */ /* 0x000fea0003800200 */
.L_x_5940:
        /* <DEDUP_REMOVED lines=32> */
.L_x_5943:
[----:B------:R-:W-:Y:S05]  /*3620*/  BSYNC.RECONVERGENT B0 ;  /* 0x0000000000007941 */ /* 0x000fea0003800200 */
.L_x_5942:
        /* <DEDUP_REMOVED lines=27> */
[----:B------:R-:W-:Y:S02]  /*37e0*/  USHF.L.U32 UR24, UR6, 0xa, URZ ;  /* 0x0000000a06187899 */ /* 0x000fe400080006ff */
[----:B------:R-:W-:Y:S02]  /*37f0*/  USHF.L.U32 UR6, UR6, 0x8, URZ ;  /* 0x0000000806067899 */ /* 0x000fe400080006ff */
[----:B------:R-:W-:Y:S01]  /*3800*/  PLOP3.LUT P0, PT, PT, PT, UP0, 0x80, 0x8 ;  /* 0x000000000008781c */ /* 0x000fe20003f0f008 */
[----:B------:R-:W1:Y:S01]  /*3810*/  LDC.64 R12, c[0x0][0x440] ;  /* 0x00011000ff0c7b82 */ /* 0x000e620000000a00 */
[----:B------:R-:W-:Y:S01]  /*3820*/  IADD3 R24, P1, PT, R16, UR24, RZ ;  /* 0x0000001810187c10 */ /* 0x000fe2000ff3e0ff */
[----:B------:R-:W-:Y:S01]  /*3830*/  ULOP3.LUT UR28, UR6, 0x100, URZ, 0xc0, !UPT ;  /* 0x00000100061c7892 */ /* 0x000fe2000f8ec0ff */
[----:B------:R-:W-:Y:S01]  /*3840*/  ISETP.EQ.AND P0, PT, R161, RZ, P0 ;  /* 0x000000ffa100720c */ /* 0x000fe20000702270 */
[----:B------:R-:W2:Y:S01]  /*3850*/  LDCU UR38, c[0x0][0x394] ;  /* 0x00007280ff2677ac */ /* 0x000ea20008000800 */
[----:B------:R-:W-:-:S02]  /*3860*/  LOP3.LUT R190, R18, UR24, RZ, 0xfc, !PT ;  /* 0x0000001812be7c12 */ /* 0x000fc4000f8efcff */
[----:B------:R-:W-:Y:S01]  /*3870*/  IADD3.X R25, PT, PT, RZ, R30, RZ, P1, !PT ;  /* 0x0000001eff197210 */ /* 0x000fe20000ffe4ff */
[----:B------:R-:W3:Y:S01]  /*3880*/  LDC.64 R14, c[0x0][0x3a8] ;  /* 0x0000ea00ff0e7b82 */ /* 0x000ee20000000a00 */
[----:B------:R-:W4:Y:S01]  /*3890*/  LDCU UR39, c[0x0][0x38c] ;  /* 0x00007180ff2777ac */ /* 0x000f220008000800 */
[----:B------:R-:W0:Y:S06]  /*38a0*/  LDCU UR31, c[0x0][0x388] ;  /* 0x00007100ff1f77ac */ /* 0x000e2c0008000800 */
[----:B------:R-:W0:Y:S01]  /*38b0*/  LDC.64 R22, c[0x0][0x4d0] ;  /* 0x00013400ff167b82 */ /* 0x000e220000000a00 */
[----:B------:R-:W0:Y:S01]  /*38c0*/  LDCU.64 UR32, c[0x0][0x450] ;  /* 0x00008a00ff2077ac */ /* 0x000e220008000a00 */
[----:B------:R-:W0:Y:S01]  /*38d0*/  LDCU.64 UR34, c[0x0][0x3e0] ;  /* 0x00007c00ff2277ac */ /* 0x000e220008000a00 */
[----:B------:R-:W0:Y:S01]  /*38e0*/  LDCU.64 UR36, c[0x0][0x538] ;  /* 0x0000a700ff2477ac */ /* 0x000e220008000a00 */
[----:B------:R-:W-:-:S05]  /*38f0*/  UMOV UR6, URZ ;  /* 0x000000ff00067c82 */ /* 0x000fca0008000000 */
.L_x_5989:
[----:B0--3--:R-:W-:-:S04]  /*3900*/  IMAD.WIDE.U32 R2, R112, UR6, RZ ;  /* 0x0000000670027c25 */ /* 0x009fc8000f8e00ff */
[----:B------:R-:W-:Y:S01]  /*3910*/  IMAD R3, R113, UR6, R3 ;  /* 0x0000000671037c24 */ /* 0x000fe2000f8e0203 */
[----:B------:R-:W-:-:S04]  /*3920*/  LEA R138, P1, R2, R54, 0x1 ;  /* 0x00000036028a7211 */ /* 0x000fc800078208ff */
[----:B------:R-:W-:-:S03]  /*3930*/  LEA.HI.X R139, R2, R52, R3, 0x1, P1 ;  /* 0x00000034028b7211 */ /* 0x000fc600008f0c03 */
[----:B------:R-:W-:-:S05]  /*3940*/  IMAD.WIDE.U32 R138, R32, 0x10, R138 ;  /* 0x00000010208a7825 */ /* 0x000fca00078e008a */
[----:B------:R-:W5:Y:S04]  /*3950*/  LDG.E.128 R4, desc[UR26][R138.64] ;  /* 0x0000001a8a047981 */ /* 0x000f68000c1e1d00 */
[----:B--2---:R-:W2:Y:S01]  /*3960*/  LDG.E.128 R8, desc[UR26][R138.64+0x200] ;  /* 0x0002001a8a087981 */ /* 0x004ea2000c1e1d00 */
[----:B------:R-:W-:Y:S02]  /*3970*/  MOV R26, UR10 ;  /* 0x0000000a001a7c02 */ /* 0x000fe40008000f00 */
[----:B------:R-:W-:Y:S02]  /*3980*/  MOV R3, UR15 ;  /* 0x0000000f00037c02 */ /* 0x000fe40008000f00 */
[----:B------:R-:W-:Y:S02]  /*3990*/  MOV R2, R26 ;  /* 0x0000001a00027202 */ /* 0x000fe40000000f00 */
[----:B------:R-:W-:-:S03]  /*39a0*/  MOV R27, UR11 ;  /* 0x0000000b001b7c02 */ /* 0x000fc60008000f00 */
[----:B---3--:R-:W-:-:S04]  /*39b0*/  IMAD.WIDE.U32 R2, R14, UR6, R2 ;  /* 0x000000060e027c25 */ /* 0x008fc8000f8e0002 */
[----:B------:R-:W-:Y:S01]  /*39c0*/  IMAD R3, R15, UR6, R3 ;  /* 0x000000060f037c24 */ /* 0x000fe2000f8e0203 */
[----:B-1----:R-:W-:-:S04]  /*39d0*/  LEA R26, P1, R2, R12, 0x2 ;  /* 0x0000000c021a7211 */ /* 0x002fc800078210ff */
[----:B------:R-:W-:-:S05]  /*39e0*/  LEA.HI.X R27, R2, R13, R3, 0x2, P1 ;  /* 0x0000000d021b7211 */ /* 0x000fca00008f1403 */
[----:B------:R-:W3:Y:S01]  /*39f0*/  LDG.E R26, desc[UR26][R26.64] ;  /* 0x0000001a1a1a7981 */ /* 0x000ee2000c1e1900 */
        /* <DEDUP_REMOVED lines=9> */
[----:B--2---:R-:W-:Y:S01]  /*3a90*/  STS.128 [R29+0x200], R8 ;  /* 0x000200081d007388 */ /* 0x004fe20000000c00 */
[----:B------:R-:W-:-:S03]  /*3aa0*/  NOP ;  /* 0x0000000000007918 */ /* 0x000fc60000000000 */
[----:B------:R0:W2:Y:S01]  /*3ab0*/  LDG.E R2, desc[UR26][R2.64] ;  /* 0x0000001a02027981 */ /* 0x0000a2000c1e1900 */
[----:B------:R-:W1:Y:S01]  /*3ac0*/  S2UR UR25, SR_CgaCtaId ;  /* 0x00000000001979c3 */ /* 0x000e620000008800 */
[----:B------:R-:W-:Y:S01]  /*3ad0*/  UIADD3 UR29, UPT, UPT, UR28, UR6, URZ ;  /* 0x000000061c1d7290 */ /* 0x000fe2000fffe0ff */
[C---:B------:R-:W-:Y:S01]  /*3ae0*/  ISETP.NE.AND P2, PT, R18.reuse, RZ, PT ;  /* 0x000000ff1200720c */ /* 0x040fe20003f45270 */
[----:B------:R-:W5:Y:S01]  /*3af0*/  LDS.128 R8, [R28+0x10] ;  /* 0x000010001c087984 */ /* 0x000f620000000c00 */
[----:B------:R-:W-:Y:S01]  /*3b00*/  UMOV UR24, 0x400 ;  /* 0x0000040000187882 */ /* 0x000fe20000000000 */
[----:B------:R-:W-:Y:S01]  /*3b10*/  ISETP.NE.AND P1, PT, R18, 0x3f, PT ;  /* 0x0000003f1200780c */ /* 0x000fe20003f25270 */
[----:B------:R-:W-:Y:S01]  /*3b20*/  FMUL.FTZ R168, R94, R117 ;  /* 0x000000755ea87220 */ /* 0x000fe20000410000 */
[----:B----4-:R-:W4:Y:S01]  /*3b30*/  LDS.128 R4, [R28] ;  /* 0x000000001c047984 */ /* 0x010f220000000c00 */
        /* <DEDUP_REMOVED lines=27> */
[----:B------:R-:W1:Y:S01]  /*3cf0*/  MUFU.EX2 R153, R153 ;  /* 0x0000009900997308 */ /* 0x000e620000000800 */
[----:B------:R-:W-:-:S04]  /*3d00*/  FMUL.FTZ R166, R116, R137 ;  /* 0x0000008974a67220 */ /* 0x000fc80000410000 */
[----:B------:R-:W-:Y:S01]  /*3d10*/  LEA R3, R3, UR25, 0x2 ;  /* 0x0000001903037c11 */ /* 0x000fe2000f8e10ff */
[--C-:B-----5:R-:W-:Y:S02]  /*3d20*/  HADD2.F32 R162, -RZ, R10.reuse.H0_H0 ;  /* 0x2000000affa27230 */ /* 0x120fe40000004100 */
[----:B------:R-:W3:Y:S01]  /*3d30*/  MUFU.EX2 R152, R152 ;  /* 0x0000009800987308 */ /* 0x000ee20000000800 */
[----:B------:R-:W-:Y:S01]  /*3d40*/  HADD2.F32 R165, -RZ, R10.H1_H1 ;  /* 0x3000000affa57230 */ /* 0x000fe20000004100 */
[----:B0-----:R0:W-:Y:S01]  /*3d50*/  STS [R3+0x1d10], R186 ;  /* 0x001d10ba03007388 */ /* 0x0011e20000000800 */
[----:B----4-:R-:W-:Y:S02]  /*3d60*/  HADD2.F32 R149, -RZ, R7.H1_H1 ;  /* 0x30000007ff957230 */ /* 0x010fe40000004100 */
[----:B------:R-:W-:Y:S02]  /*3d70*/  HADD2.F32 R155, -RZ, R8.H1_H1 ;  /* 0x30000008ff9b7230 */ /* 0x000fe40000004100 */
[----:B------:R-:W-:Y:S01]  /*3d80*/  FMUL.FTZ R167, R165, R166 ;  /* 0x000000a6a5a77220 */ /* 0x000fe20000410000 */
[--C-:B------:R-:W-:Y:S01]  /*3d90*/  HADD2.F32 R10, -RZ, R11.reuse.H0_H0 ;  /* 0x2000000bff0a7230 */ /* 0x100fe20000004100 */
[----:B------:R-:W4:Y:S01]  /*3da0*/  MUFU.EX2 R151, R151 ;  /* 0x0000009700977308 */ /* 0x000f220000000800 */
        /* <DEDUP_REMOVED lines=37> */
[----:B------:R-:W-:-:S02]  /*4000*/  FMUL.FTZ R11, R169, R206 ;  /* 0x000000cea90b7220 */ /* 0x000fc40000410000 */
        /* <DEDUP_REMOVED lines=35> */
.L_x_5946:
[----:B------:R-:W-:-:S06]  /*4240*/  LEA R206, R18, UR25, 0x2 ;  /* 0x0000001912ce7c11 */ /* 0x000fcc000f8e10ff */
[----:B------:R-:W0:Y:S02]  /*4250*/  LDS R206, [R206+0x2514] ;  /* 0x00251400cece7984 */ /* 0x000e240000000800 */
.L_x_5947:
[----:B------:R-:W-:Y:S05]  /*4260*/  BSYNC.RECONVERGENT B0 ;  /* 0x0000000000007941 */ /* 0x000fea0003800200 */
.L_x_5945:
        /* <DEDUP_REMOVED lines=78> */
.L_x_6007:
[----:B------:R-:W-:Y:S01]  /*4750*/  ISETP.GE.AND P3, PT, R108, 0x10, PT ;  /* 0x000000106c00780c */ /* 0x000fe20003f66270 */
[----:B----4-:R-:W-:Y:S01]  /*4760*/  FFMA.FTZ R5, R7, R5, R4 ;  /* 0x0000000507057223 */ /* 0x010fe20000010004 */
[----:B------:R-:W-:-:S04]  /*4770*/  UMOV UR24, 0xffffffff ;  /* 0xffffffff00187882 */ /* 0x000fc80000000000 */
[----:B------:R-:W-:-:S07]  /*4780*/  FSEL R8, R4, R5, !P3 ;  /* 0x0000000504087208 */ /* 0x000fce0005800000 */
[----:B--23--:R-:W-:Y:S01]  /*4790*/  @P3 FMUL.FTZ R7, R7, R188 ;  /* 0x000000bc07073220 */ /* 0x00cfe20000410000 */
[----:B------:R-:W-:Y:S06]  /*47a0*/  BRA.DIV UR24, `(.L_x_5950) ;  /* 0x0000003a184c7947 */ /* 0x000fec000b800000 */
.L_x_6010:
[----:B------:R-:W-:-:S03]  /*47b0*/  UMOV UR24, 0xffffffff ;  /* 0xffffffff00187882 */ /* 0x000fc60000000000 */
[----:B------:R-:W-:Y:S05]  /*47c0*/  BRA.DIV UR24, `(.L_x_5951) ;  /* 0x0000003a186c7947 */ /* 0x000fea000b800000 */
.L_x_6013:
[----:B------:R-:W-:-:S03]  /*47d0*/  UMOV UR24, 0xffffffff ;  /* 0xffffffff00187882 */ /* 0x000fc60000000000 */
[----:B------:R-:W-:Y:S05]  /*47e0*/  BRA.DIV UR24, `(.L_x_5952) ;  /* 0x0000003a188c7947 */ /* 0x000fea000b800000 */
[----:B------:R2:W3:Y:S04]  /*47f0*/  SHFL.UP PT, R9, R7, 0x1, RZ ;  /* 0x0420000007097989 */ /* 0x0004e800000e00ff */
[----:B------:R-:W4:Y:S04]  /*4800*/  SHFL.UP PT, R8, R8, 0x1, RZ ;  /* 0x0420000008087989 */ /* 0x000f2800000e00ff */
[----:B-----5:R2:W0:Y:S04]  /*4810*/  SHFL.IDX PT, R4, R2, RZ, 0x1f ;  /* 0x00001fff02047589 */ /* 0x02042800000e0000 */
[----:B------:R2:W0:Y:S02]  /*4820*/  SHFL.IDX PT, R5, R3, RZ, 0x1f ;  /* 0x00001fff03057589 */ /* 0x00042400000e0000 */
.L_x_6019:
[----:B--2---:R-:W2:Y:S01]  /*4830*/  LDS.64 R6, [R31+0x1900] ;  /* 0x001900001f067984 */ /* 0x004ea20000000a00 */
[C---:B0--34-:R-:W-:Y:S01]  /*4840*/  @P2 FFMA.FTZ R5, R9.reuse, R5, R8 ;  /* 0x0000000509052223 */ /* 0x059fe20000010008 */
[----:B------:R-:W-:-:S03]  /*4850*/  @P2 FMUL.FTZ R4, R9, R4 ;  /* 0x0000000409042220 */ /* 0x000fc60000410000 */
[-C--:B--2---:R-:W-:Y:S01]  /*4860*/  FFMA.FTZ R7, R5, R6.reuse, R7 ;  /* 0x0000000605077223 */ /* 0x084fe20000010007 */
[----:B------:R-:W-:-:S05]  /*4870*/  FMUL.FTZ R6, R4, R6 ;  /* 0x0000000604067220 */ /* 0x000fca0000410000 */
[----:B------:R3:W-:Y:S02]  /*4880*/  STS.128 [R31+0x1900], R4 ;  /* 0x001900041f007388 */ /* 0x0007e40000000c00 */
.L_x_5948:
        /* <DEDUP_REMOVED lines=110> */
.L_x_6036:
        /* <DEDUP_REMOVED lines=9> */
.L_x_5953:
        /* <DEDUP_REMOVED lines=17> */
[----:B------:R-:W1:Y:S04]  /*5110*/  LDS R2, [R51+0x1b14] ;  /* 0x001b140033027984 */ /* 0x000e680000000800 */
[----:B------:R2:W-:Y:S01]  /*5120*/  @!P1 STS.64 [UR24+0x2610], R8 ;  /* 0x00261008ff009988 */ /* 0x0005e20008000a18 */
[----:B-1----:R-:W-:Y:S01]  /*5130*/  FFMA.FTZ R213, R2, R206, R213 ;  /* 0x000000ce02d57223 */ /* 0x002fe200000100d5 */
[----:B------:R-:W-:-:S03]  /*5140*/  FFMA.FTZ R2, R0, R208, RZ ;  /* 0x000000d000027223 */ /* 0x000fc600000100ff */
[----:B------:R-:W-:Y:S01]  /*5150*/  FFMA.FTZ R3, R204, R213, R202 ;  /* 0x000000d5cc037223 */ /* 0x000fe200000100ca */
[----:B0-----:R-:W-:Y:S01]  /*5160*/  FFMA.FTZ R5, R121, R210, R2 ;  /* 0x000000d279057223 */ /* 0x001fe20000010002 */
[----:B------:R-:W-:Y:S02]  /*5170*/  FADD.FTZ R2, -R187, R208 ;  /* 0x000000d0bb027221 */ /* 0x000fe40000010100 */
        /* <DEDUP_REMOVED lines=9> */
[----:B------:R-:W-:Y:S01]  /*5210*/  FFMA.FTZ R164, R164, R201, R205 ;  /* 0x000000c9a4a47223 */ /* 0x000fe200000100cd */
[----:B------:R-:W-:Y:S01]  /*5220*/  FFMA.FTZ R6, R126, R217, R5 ;  /* 0x000000d97e067223 */ /* 0x000fe20000010005 */
[----:B------:R-:W-:Y:S02]  /*5230*/  FMUL.FTZ R217, R196, R141 ;  /* 0x0000008dc4d97220 */ /* 0x000fe40000410000 */
[----:B------:R-:W-:Y:S01]  /*5240*/  FFMA.FTZ R203, R156, R164, R203 ;  /* 0x000000a49ccb7223 */ /* 0x000fe200000100cb */
[----:B------:R-:W-:-:S03]  /*5250*/  FMUL.FTZ R215, R164, R119 ;  /* 0x00000077a4d77220 */ /* 0x000fc60000410000 */
[----:B------:R-:W-:-:S04]  /*5260*/  FFMA.FTZ R192, R157, R203, R192 ;  /* 0x000000cb9dc07223 */ /* 0x000fc800000100c0 */
[----:B------:R-:W-:Y:S01]  /*5270*/  FFMA.FTZ R199, R158, R192, R199 ;  /* 0x000000c09ec77223 */ /* 0x000fe200000100c7 */
[----:B------:R-:W-:-:S03]  /*5280*/  FMUL.FTZ R207, R192, R117 ;  /* 0x00000075c0cf7220 */ /* 0x000fc60000410000 */
        /* <DEDUP_REMOVED lines=10> */
[----:B------:R-:W-:-:S02]  /*5330*/  FMUL.FTZ R205, R102, R187 ;  /* 0x000000bb66cd7220 */ /* 0x000fc40000410000 */
[----:B------:R-:W-:Y:S01]  /*5340*/  FFMA.FTZ R151, R151, R150, R178 ;  /* 0x0000009697977223 */ /* 0x000fe200000100b2 */
[----:B------:R-:W-:Y:S01]  /*5350*/  FMUL.FTZ R159, R150, R99 ;  /* 0x00000063969f7220 */ /* 0x000fe20000410000 */
[----:B------:R-:W-:Y:S01]  /*5360*/  FMUL.FTZ R185, R103, R156 ;  /* 0x0000009c67b97220 */ /* 0x000fe20000410000 */
[----:B------:R-:W-:Y:S01]  /*5370*/  FMUL.FTZ R178, R209, R142 ;  /* 0x0000008ed1b27220 */ /* 0x000fe20000410000 */
[----:B------:R-:W-:Y:S01]  /*5380*/  FFMA.FTZ R183, R152, R151, R183 ;  /* 0x0000009798b77223 */ /* 0x000fe200000100b7 */
[----:B------:R-:W-:Y:S01]  /*5390*/  FMUL.FTZ R152, R151, R98 ;  /* 0x0000006297987220 */ /* 0x000fe20000410000 */
[----:B--2---:R-:W-:Y:S02]  /*53a0*/  FMUL.FTZ R9, R104, R159 ;  /* 0x0000009f68097220 */ /* 0x004fe40000410000 */
[----:B------:R-:W-:Y:S01]  /*53b0*/  FFMA.FTZ R153, R153, R183, R180 ;  /* 0x000000b799997223 */ /* 0x000fe200000100b4 */
[----:B------:R-:W-:Y:S01]  /*53c0*/  FMUL.FTZ R7, R183, R101 ;  /* 0x00000065b7077220 */ /* 0x000fe20000410000 */
[----:B------:R-:W-:-:S02]  /*53d0*/  P2R R180, PR, RZ, 0x2 ;  /* 0x00000002ffb47803 */ /* 0x000fc40000000000 */
[----:B------:R-:W-:Y:S01]  /*53e0*/  FMUL.FTZ R4, R153, R100 ;  /* 0x0000006499047220 */ /* 0x000fe20000410000 */
[----:B------:R-:W-:-:S03]  /*53f0*/  FMUL.FTZ R157, R106, R7 ;  /* 0x000000076a9d7220 */ /* 0x000fc60000410000 */
[-C--:B------:R-:W-:Y:S01]  /*5400*/  FFMA.FTZ R5, R2, R4.reuse, RZ ;  /* 0x0000000402057223 */ /* 0x080fe200000100ff */
[----:B------:R-:W-:-:S03]  /*5410*/  FMUL.FTZ R4, R107, R4 ;  /* 0x000000046b047220 */ /* 0x000fc60000410000 */
[----:B------:R-:W-:Y:S01]  /*5420*/  FFMA.FTZ R6, R182, R7, R5 ;  /* 0x00000007b6067223 */ /* 0x000fe20000010005 */
[-C--:B------:R-:W-:Y:S01]  /*5430*/  FMUL.FTZ R7, R105, R152.reuse ;  /* 0x0000009869077220 */ /* 0x080fe20000410000 */
[----:B------:R0:W-:Y:S02]  /*5440*/  STS [R49+0x850], R4 ;  /* 0x0008500431007388 */ /* 0x0001e40000000800 */
[----:B------:R-:W-:Y:S01]  /*5450*/  FFMA.FTZ R5, R181, R152, R6 ;  /* 0x00000098b5057223 */ /* 0x000fe20000010006 */
[----:B------:R-:W-:Y:S01]  /*5460*/  FMUL.FTZ R6, R203, R120 ;  /* 0x00000078cb067220 */ /* 0x000fe20000410000 */
[----:B------:R-:W-:Y:S01]  /*5470*/  FMUL.FTZ R152, R201, R128 ;  /* 0x00000080c9987220 */ /* 0x000fe20000410000 */
[----:B------:R1:W-:Y:S04]  /*5480*/  STS [R48+0x4], R157 ;  /* 0x0000049d30007388 */ /* 0x0003e80000000800 */
[----:B------:R2:W-:Y:S01]  /*5490*/  STS [R48+0x8], R7 ;  /* 0x0000080730007388 */ /* 0x0005e20000000800 */
[----:B0-----:R-:W-:Y:S01]  /*54a0*/  FFMA.FTZ R4, R176, R159, R5 ;  /* 0x0000009fb0047223 */ /* 0x001fe20000010005 */
[----:B------:R-:W-:Y:S01]  /*54b0*/  FMUL.FTZ R159, R200, R137 ;  /* 0x00000089c89f7220 */ /* 0x000fe20000410000 */
[----:B------:R-:W-:Y:S01]  /*54c0*/  FFMA.FTZ R5, R129, R220, R160 ;  /* 0x000000dc81057223 */ /* 0x000fe200000100a0 */
[----:B------:R0:W-:Y:S01]  /*54d0*/  STS [R48+0xc], R9 ;  /* 0x00000c0930007388 */ /* 0x0001e20000000800 */
[----:B------:R-:W-:Y:S01]  /*54e0*/  FFMA.FTZ R4, R179, R156, R4 ;  /* 0x0000009cb3047223 */ /* 0x000fe20000010004 */
[----:B-1----:R-:W-:Y:S01]  /*54f0*/  FMUL.FTZ R157, R95, R158 ;  /* 0x0000009e5f9d7220 */ /* 0x002fe20000410000 */
[----:B------:R-:W-:Y:S01]  /*5500*/  FFMA.FTZ R8, R132, R197, R5 ;  /* 0x000000c584087223 */ /* 0x000fe20000010005 */
[----:B------:R1:W-:Y:S01]  /*5510*/  STS [R48+0x10], R185 ;  /* 0x000010b930007388 */ /* 0x0003e20000000800 */
[----:B------:R-:W-:Y:S01]  /*5520*/  FFMA.FTZ R187, R177, R187, R4 ;  /* 0x000000bbb1bb7223 */ /* 0x000fe20000010004 */
[----:B--2---:R-:W-:Y:S01]  /*5530*/  FMUL.FTZ R7, R93, R6 ;  /* 0x000000065d077220 */ /* 0x004fe20000410000 */
[----:B------:R-:W-:Y:S01]  /*5540*/  FFMA.FTZ R195, R131, R195, R8 ;  /* 0x000000c383c37223 */ /* 0x000fe20000010008 */
[----:B------:R2:W-:Y:S01]  /*5550*/  STS [R48+0x14], R205 ;  /* 0x000014cd30007388 */ /* 0x0005e20000000800 */
[----:B------:R-:W-:Y:S01]  /*5560*/  FFMA.FTZ R158, R174, R158, R187 ;  /* 0x0000009eae9e7223 */ /* 0x000fe200000100bb */
[----:B0-----:R-:W-:Y:S01]  /*5570*/  FMUL.FTZ R9, R110, R215 ;  /* 0x000000d76e097220 */ /* 0x001fe20000410000 */
[----:B------:R-:W-:Y:S01]  /*5580*/  FFMA.FTZ R156, R134, R193, R195 ;  /* 0x000000c1869c7223 */ /* 0x000fe200000100c3 */
[----:B------:R0:W-:Y:S01]  /*5590*/  STS [R48+0x18], R157 ;  /* 0x0000189d30007388 */ /* 0x0001e20000000800 */
[----:B------:R-:W-:Y:S01]  /*55a0*/  FFMA.FTZ R207, R175, R207, R158 ;  /* 0x000000cfafcf7223 */ /* 0x000fe2000001009e */
[----:B-1----:R-:W-:-:S02]  /*55b0*/  FMUL.FTZ R185, R109, R152 ;  /* 0x000000986db97220 */ /* 0x002fc40000410000 */
[----:B------:R1:W-:Y:S01]  /*55c0*/  STS [R48+0x20], R7 ;  /* 0x0000200730007388 */ /* 0x0003e20000000800 */
[----:B------:R-:W-:Y:S01]  /*55d0*/  FFMA.FTZ R4, R172, R6, R207 ;  /* 0x00000006ac047223 */ /* 0x000fe200000100cf */
[----:B--2---:R-:W-:Y:S02]  /*55e0*/  FMUL.FTZ R205, R114, R217 ;  /* 0x000000d972cd7220 */ /* 0x004fe40000410000 */
[----:B------:R2:W-:Y:S01]  /*55f0*/  STS [R48+0x24], R9 ;  /* 0x0000240930007388 */ /* 0x0005e20000000800 */
[----:B------:R-:W-:Y:S01]  /*5600*/  FFMA.FTZ R8, R173, R215, R4 ;  /* 0x000000d7ad087223 */ /* 0x000fe20000010004 */
[----:B0-----:R-:W-:Y:S02]  /*5610*/  FMUL.FTZ R157, R111, R178 ;  /* 0x000000b26f9d7220 */ /* 0x001fe40000410000 */
[----:B------:R0:W-:Y:S01]  /*5620*/  STS [R48+0x28], R185 ;  /* 0x000028b930007388 */ /* 0x0001e20000000800 */
[----:B-1----:R-:W-:-:S03]  /*5630*/  FMUL.FTZ R7, R116, R159 ;  /* 0x0000009f74077220 */ /* 0x002fc60000410000 */
[----:B------:R-:W-:Y:S01]  /*5640*/  STS [R48+0x1c], R211 ;  /* 0x00001cd330007388 */ /* 0x000fe20000000800 */
[----:B--2---:R-:W-:-:S03]  /*5650*/  FMUL.FTZ R9, R115, R194 ;  /* 0x000000c273097220 */ /* 0x004fc60000410000 */
[----:B------:R-:W-:Y:S01]  /*5660*/  STS [R48+0x2c], R205 ;  /* 0x00002ccd30007388 */ /* 0x000fe20000000800 */
[----:B0-----:R-:W-:-:S03]  /*5670*/  FMUL.FTZ R185, R118, R219 ;  /* 0x000000db76b97220 */ /* 0x001fc60000410000 */
[----:B------:R-:W-:Y:S04]  /*5680*/  STS [R48+0x30], R157 ;  /* 0x0000309d30007388 */ /* 0x000fe80000000800 */
[----:B------:R0:W-:Y:S04]  /*5690*/  STS [R48+0x34], R7 ;  /* 0x0000340730007388 */ /* 0x0001e80000000800 */
[----:B------:R1:W-:Y:S04]  /*56a0*/  STS [R48+0x38], R9 ;  /* 0x0000380930007388 */ /* 0x0003e80000000800 */
[----:B------:R2:W-:Y:S01]  /*56b0*/  STS [R48+0x3c], R185 ;  /* 0x00003cb930007388 */ /* 0x0005e20000000800 */
[----:B0-----:R-:W-:Y:S01]  /*56c0*/  IMAD.WIDE.U32 R6, R22, UR6, R24 ;  /* 0x0000000616067c25 */ /* 0x001fe2000f8e0018 */
[----:B------:R-:W-:Y:S03]  /*56d0*/  BAR.SYNC.DEFER_BLOCKING 0x0 ;  /* 0x0000000000007b1d */ /* 0x000fe60000010000 */
[----:B------:R-:W-:Y:S01]  /*56e0*/  IMAD R5, R23, UR6, R7 ;  /* 0x0000000617057c24 */ /* 0x000fe2000f8e0207 */
[----:B------:R-:W-:Y:S01]  /*56f0*/  LEA R4, P1, R6, UR36, 0x2 ;  /* 0x0000002406047c11 */ /* 0x000fe2000f8210ff */
[----:B-1----:R-:W-:Y:S01]  /*5700*/  FFMA.FTZ R9, R133, R188, R156 ;  /* 0x000000bc85097223 */ /* 0x002fe2000001009c */
[----:B------:R-:W-:Y:S01]  /*5710*/  IADD3 R156, PT, PT, -R190, UR31, RZ ;  /* 0x0000001fbe9c7c10 */ /* 0x000fe2000fffe1ff */
[----:B------:R-:W-:Y:S01]  /*5720*/  FFMA.FTZ R7, R171, R152, R8 ;  /* 0x00000098ab077223 */ /* 0x000fe20000010008 */
[----:B------:R-:W-:Y:S01]  /*5730*/  LEA.HI.X R5, R6, UR37, R5, 0x2, P1 ;  /* 0x0000002506057c11 */ /* 0x000fe200088f1405 */
[----:B------:R-:W-:Y:S01]  /*5740*/  FADD.FTZ R6, -R167, R188 ;  /* 0x000000bca7067221 */ /* 0x000fe20000010100 */
[----:B------:R-:W-:Y:S01]  /*5750*/  ISETP.GE.AND P1, PT, R156, 0x1, PT ;  /* 0x000000019c00780c */ /* 0x000fe20003f26270 */
[----:B------:R-:W-:Y:S01]  /*5760*/  FFMA.FTZ R7, R170, R217, R7 ;  /* 0x000000d9aa077223 */ /* 0x000fe20000010007 */
[----:B------:R-:W-:Y:S01]  /*5770*/  FFMA.FTZ R8, R136, R191, R9 ;  /* 0x000000bf88087223 */ /* 0x000fe20000010009 */
[----:B------:R-:W-:Y:S01]  /*5780*/  FADD.FTZ R152, -R11, R186 ;  /* 0x000000ba0b987221 */ /* 0x000fe20000010100 */
[----:B------:R-:W-:Y:S01]  /*5790*/  ISETP.GE.AND P2, PT, R156, 0x41, PT ;  /* 0x000000419c00780c */ /* 0x000fe20003f46270 */
[----:B------:R-:W-:Y:S01]  /*57a0*/  FFMA.FTZ R7, R168, R178, R7 ;  /* 0x000000b2a8077223 */ /* 0x000fe20000010007 */
[C---:B------:R-:W-:Y:S01]  /*57b0*/  ISETP.GE.AND P3, PT, R156.reuse, 0x81, PT ;  /* 0x000000819c00780c */ /* 0x040fe20003f66270 */
[----:B------:R-:W-:Y:S01]  /*57c0*/  FFMA.FTZ R186, R143, R186, R8 ;  /* 0x000000ba8fba7223 */ /* 0x000fe20000010008 */
[----:B------:R-:W-:Y:S01]  /*57d0*/  ISETP.GE.AND P4, PT, R156, 0xc1, PT ;  /* 0x000000c19c00780c */ /* 0x000fe20003f86270 */
[----:B------:R-:W-:-:S04]  /*57e0*/  FFMA.FTZ R7, R6, R159, R7 ;  /* 0x0000009f06077223 */ /* 0x000fc80000010007 */
[----:B------:R-:W-:Y:S01]  /*57f0*/  FFMA.FTZ R7, R166, R194, R7 ;  /* 0x000000c2a6077223 */ /* 0x000fe20000010007 */
[----:B------:R2:W0:Y:S01]  /*5800*/  LDS R187, [R47+0x950] ;  /* 0x000950002fbb7984 */ /* 0x0004220000000800 */
[----:B------:R-:W-:Y:S06]  /*5810*/  @!P1 BRA `(.L_x_5956) ;  /* 0x0000000000089947 */ /* 0x000fec0003800000 */
[----:B------:R-:W1:Y:S04]  /*5820*/  LDS R9, [R50+0x850] ;  /* 0x0008500032097984 */ /* 0x000e680000000800 */
[----:B-1----:R1:W-:Y:S02]  /*5830*/  REDG.E.ADD.F32.FTZ.RN.STRONG.GPU desc[UR26][R4.64], R9 ;  /* 0x00000009040079a6 */ /* 0x0023e4000c12f31a */
.L_x_5956:
[----:B------:R-:W-:Y:S05]  /*5840*/  BSYNC.RECONVERGENT B0 ;  /* 0x0000000000007941 */ /* 0x000fea0003800200 */
.L_x_5955:
[----:B------:R-:W-:Y:S04]  /*5850*/  BSSY.RECONVERGENT B0, `(.L_x_5957) ;  /* 0x0000003000007945 */ /* 0x000fe80003800200 */
[----:B------:R-:W-:Y:S05]  /*5860*/  @!P2 BRA `(.L_x_5958) ;  /* 0x000000000004a947 */ /* 0x000fea0003800000 */
[----:B0-----:R3:W-:Y:S02]  /*5870*/  REDG.E.ADD.F32.FTZ.RN.STRONG.GPU desc[UR26][R4.64+0x100], R187 ;  /* 0x000100bb040079a6 */ /* 0x0017e4000c12f31a */
.L_x_5958:
[----:B------:R-:W-:Y:S05]  /*5880*/  BSYNC.RECONVERGENT B0 ;  /* 0x0000000000007941 */ /* 0x000fea0003800200 */
.L_x_5957:
[----:B-1----:R1:W4:Y:S01]  /*5890*/  LDS R9, [R46+0xa50] ;  /* 0x000a50002e097984 */ /* 0x0023220000000800 */
[----:B------:R-:W-:Y:S04]  /*58a0*/  BSSY.RECONVERGENT B0, `(.L_x_5959) ;  /* 0x0000003000007945 */ /* 0x000fe80003800200 */
[----:B------:R-:W-:Y:S05]  /*58b0*/  @!P3 BRA `(.L_x_5960) ;  /* 0x000000000004b947 */ /* 0x000fea0003800000 */
[----:B----4-:R4:W-:Y:S02]  /*58c0*/  REDG.E.ADD.F32.FTZ.RN.STRONG.GPU desc[UR26][R4.64+0x200], R9 ;  /* 0x00020009040079a6 */ /* 0x0109e4000c12f31a */
.L_x_5960:
[----:B------:R-:W-:Y:S05]  /*58d0*/  BSYNC.RECONVERGENT B0 ;  /* 0x0000000000007941 */ /* 0x000fea0003800200 */
.L_x_5959:
[----:B----4-:R4:W0:Y:S01]  /*58e0*/  LDS R9, [R45+0xb50] ;  /* 0x000b50002d097984 */ /* 0x0108220000000800 */
[----:B------:R-:W-:Y:S04]  /*58f0*/  BSSY.RECONVERGENT B0, `(.L_x_5961) ;  /* 0x0000003000007945 */ /* 0x000fe80003800200 */
[----:B------:R-:W-:Y:S05]  /*5900*/  @!P4 BRA `(.L_x_5962) ;  /* 0x000000000004c947 */ /* 0x000fea0003800000 */
[----:B0-----:R0:W-:Y:S02]  /*5910*/  REDG.E.ADD.F32.FTZ.RN.STRONG.GPU desc[UR26][R4.64+0x300], R9 ;  /* 0x00030009040079a6 */ /* 0x0011e4000c12f31a */
.L_x_5962:
[----:B------:R-:W-:Y:S05]  /*5920*/  BSYNC.RECONVERGENT B0 ;  /* 0x0000000000007941 */ /* 0x000fea0003800200 */
.L_x_5961:
[----:B0-----:R0:W0:Y:S01]  /*5930*/  LDS R9, [R44+0xc50] ;  /* 0x000c50002c097984 */ /* 0x0010220000000800 */
[----:B------:R-:W-:Y:S01]  /*5940*/  ISETP.GE.AND P6, PT, R156, 0x101, PT ;  /* 0x000001019c00780c */ /* 0x000fe20003fc6270 */
[----:B------:R-:W-:Y:S01]  /*5950*/  BSSY.RECONVERGENT B0, `(.L_x_5963) ;  /* 0x0000009000007945 */ /* 0x000fe20003800200 */
[----:B------:R-:W-:Y:S01]  /*5960*/  FFMA.FTZ R7, R152, R219, R7 ;  /* 0x000000db98077223 */ /* 0x000fe20000010007 */
[C---:B------:R-:W-:Y:S02]  /*5970*/  ISETP.GE.AND P1, PT, R156.reuse, 0x141, PT ;  /* 0x000001419c00780c */ /* 0x040fe40003f26270 */
[C---:B------:R-:W-:Y:S02]  /*5980*/  ISETP.GE.AND P2, PT, R156.reuse, 0x181, PT ;  /* 0x000001819c00780c */ /* 0x040fe40003f46270 */
[C---:B------:R-:W-:Y:S02]  /*5990*/  ISETP.GE.AND P3, PT, R156.reuse, 0x1c1, PT ;  /* 0x000001c19c00780c */ /* 0x040fe40003f66270 */
[----:B------:R-:W-:-:S02]  /*59a0*/  ISETP.GE.AND P4, PT, R156, 0x201, PT ;  /* 0x000002019c00780c */ /* 0x000fc40003f86270 */
[----:B------:R-:W-:Y:S02]  /*59b0*/  ISETP.GE.AND P5, PT, R156, 0x241, PT ;  /* 0x000002419c00780c */ /* 0x000fe40003fa6270 */
[----:B------:R-:W-:Y:S11]  /*59c0*/  @!P6 BRA `(.L_x_5964) ;  /* 0x000000000004e947 */ /* 0x000ff60003800000 */
[----:B0-----:R0:W-:Y:S02]  /*59d0*/  REDG.E.ADD.F32.FTZ.RN.STRONG.GPU desc[UR26][R4.64+0x400], R9 ;  /* 0x00040009040079a6 */ /* 0x0011e4000c12f31a */
.L_x_5964:
[----:B------:R-:W-:Y:S05]  /*59e0*/  BSYNC.RECONVERGENT B0 ;  /* 0x0000000000007941 */ /* 0x000fea0003800200 */
.L_x_5963:
[----:B0-----:R0:W0:Y:S01]  /*59f0*/  LDS R9, [R43+0xd50] ;  /* 0x000d50002b097984 */ /* 0x0010220000000800 */
[----:B------:R-:W-:Y:S04]  /*5a00*/  BSSY.RECONVERGENT B0, `(.L_x_5965) ;  /* 0x0000003000007945 */ /* 0x000fe80003800200 */
[----:B------:R-:W-:Y:S05]  /*5a10*/  @!P1 BRA `(.L_x_5966) ;  /* 0x0000000000049947 */ /* 0x000fea0003800000 */
[----:B0-----:R0:W-:Y:S02]  /*5a20*/  REDG.E.ADD.F32.FTZ.RN.STRONG.GPU desc[UR26][R4.64+0x500], R9 ;  /* 0x00050009040079a6 */ /* 0x0011e4000c12f31a */
.L_x_5966:
[----:B------:R-:W-:Y:S05]  /*5a30*/  BSYNC.RECONVERGENT B0 ;  /* 0x0000000000007941 */ /* 0x000fea0003800200 */
.L_x_5965:
[----:B0-----:R0:W0:Y:S01]  /*5a40*/  LDS R9, [R42+0xe50] ;  /* 0x000e50002a097984 */ /* 0x0010220000000800 */
[----:B------:R-:W-:Y:S04]  /*5a50*/  BSSY.RECONVERGENT B0, `(.L_x_5967) ;  /* 0x0000003000007945 */ /* 0x000fe80003800200 */
[----:B------:R-:W-:Y:S05]  /*5a60*/  @!P2 BRA `(.L_x_5968) ;  /* 0x000000000004a947 */ /* 0x000fea0003800000 */
[----:B0-----:R0:W-:Y:S02]  /*5a70*/  REDG.E.ADD.F32.FTZ.RN.STRONG.GPU desc[UR26][R4.64+0x600], R9 ;  /* 0x00060009040079a6 */ /* 0x0011e4000c12f31a */
.L_x_5968:
[----:B------:R-:W-:Y:S05]  /*5a80*/  BSYNC.RECONVERGENT B0 ;  /* 0x0000000000007941 */ /* 0x000fea0003800200 */
.L_x_5967:
[----:B0-----:R0:W0:Y:S01]  /*5a90*/  LDS R9, [R41+0xf50] ;  /* 0x000f500029097984 */ /* 0x0010220000000800 */
[----:B------:R-:W-:Y:S04]  /*5aa0*/  BSSY.RECONVERGENT B0, `(.L_x_5969) ;  /* 0x0000003000007945 */ /* 0x000fe80003800200 */
[----:B------:R-:W-:Y:S05]  /*5ab0*/  @!P3 BRA `(.L_x_5970) ;  /* 0x000000000004b947 */ /* 0x000fea0003800000 */
[----:B0-----:R0:W-:Y:S02]  /*5ac0*/  REDG.E.ADD.F32.FTZ.RN.STRONG.GPU desc[UR26][R4.64+0x700], R9 ;  /* 0x00070009040079a6 */ /* 0x0011e4000c12f31a */
.L_x_5970:
[----:B------:R-:W-:Y:S05]  /*5ad0*/  BSYNC.RECONVERGENT B0 ;  /* 0x0000000000007941 */ /* 0x000fea0003800200 */
.L_x_5969:
[----:B0-----:R0:W0:Y:S01]  /*5ae0*/  LDS R9, [R33+0x1050] ;  /* 0x0010500021097984 */ /* 0x0010220000000800 */
[----:B------:R-:W-:Y:S04]  /*5af0*/  BSSY.RECONVERGENT B0, `(.L_x_5971) ;  /* 0x0000003000007945 */ /* 0x000fe80003800200 */
[----:B------:R-:W-:Y:S05]  /*5b00*/  @!P4 BRA `(.L_x_5972) ;  /* 0x000000000004c947 */ /* 0x000fea0003800000 */
[----:B0-----:R0:W-:Y:S02]  /*5b10*/  REDG.E.ADD.F32.FTZ.RN.STRONG.GPU desc[UR26][R4.64+0x800], R9 ;  /* 0x00080009040079a6 */ /* 0x0011e4000c12f31a */
.L_x_5972:
[----:B------:R-:W-:Y:S05]  /*5b20*/  BSYNC.RECONVERGENT B0 ;  /* 0x0000000000007941 */ /* 0x000fea0003800200 */
.L_x_5971:
[----:B0-----:R0:W0:Y:S01]  /*5b30*/  LDS R9, [R40+0x1150] ;  /* 0x0011500028097984 */ /* 0x0010220000000800 */
[----:B------:R-:W-:Y:S04]  /*5b40*/  BSSY.RECONVERGENT B0, `(.L_x_5973) ;  /* 0x0000003000007945 */ /* 0x000fe80003800200 */
[----:B------:R-:W-:Y:S05]  /*5b50*/  @!P5 BRA `(.L_x_5974) ;  /* 0x000000000004d947 */ /* 0x000fea0003800000 */
[----:B0-----:R0:W-:Y:S02]  /*5b60*/  REDG.E.ADD.F32.FTZ.RN.STRONG.GPU desc[UR26][R4.64+0x900], R9 ;  /* 0x00090009040079a6 */ /* 0x0011e4000c12f31a */
.L_x_5974:
[----:B------:R-:W-:Y:S05]  /*5b70*/  BSYNC.RECONVERGENT B0 ;  /* 0x0000000000007941 */ /* 0x000fea0003800200 */
.L_x_5973:
        /* <DEDUP_REMOVED lines=10> */
.L_x_5976:
[----:B------:R-:W-:Y:S05]  /*5c20*/  BSYNC.RECONVERGENT B0 ;  /* 0x0000000000007941 */ /* 0x000fea0003800200 */
.L_x_5975:
[----:B0-----:R0:W0:Y:S01]  /*5c30*/  LDS R9, [R38+0x1350] ;  /* 0x0013500026097984 */ /* 0x0010220000000800 */
[----:B------:R-:W-:Y:S04]  /*5c40*/  BSSY.RECONVERGENT B0, `(.L_x_5977) ;  /* 0x0000003000007945 */ /* 0x000fe80003800200 */
[----:B------:R-:W-:Y:S05]  /*5c50*/  @!P1 BRA `(.L_x_5978) ;  /* 0x0000000000049947 */ /* 0x000fea0003800000 */
[----:B0-----:R0:W-:Y:S02]  /*5c60*/  REDG.E.ADD.F32.FTZ.RN.STRONG.GPU desc[UR26][R4.64+0xb00], R9 ;  /* 0x000b0009040079a6 */ /* 0x0011e4000c12f31a */
.L_x_5978:
[----:B------:R-:W-:Y:S05]  /*5c70*/  BSYNC.RECONVERGENT B0 ;  /* 0x0000000000007941 */ /* 0x000fea0003800200 */
.L_x_5977:
[----:B0-----:R0:W0:Y:S01]  /*5c80*/  LDS R9, [R37+0x1450] ;  /* 0x0014500025097984 */ /* 0x0010220000000800 */
[----:B------:R-:W-:Y:S04]  /*5c90*/  BSSY.RECONVERGENT B0, `(.L_x_5979) ;  /* 0x0000003000007945 */ /* 0x000fe80003800200 */
[----:B------:R-:W-:Y:S05]  /*5ca0*/  @!P2 BRA `(.L_x_5980) ;  /* 0x000000000004a947 */ /* 0x000fea0003800000 */
[----:B0-----:R0:W-:Y:S02]  /*5cb0*/  REDG.E.ADD.F32.FTZ.RN.STRONG.GPU desc[UR26][R4.64+0xc00], R9 ;  /* 0x000c0009040079a6 */ /* 0x0011e4000c12f31a */
.L_x_5980:
[----:B------:R-:W-:Y:S05]  /*5cc0*/  BSYNC.RECONVERGENT B0 ;  /* 0x0000000000007941 */ /* 0x000fea0003800200 */
.L_x_5979:
[----:B0-----:R0:W0:Y:S01]  /*5cd0*/  LDS R9, [R36+0x1550] ;  /* 0x0015500024097984 */ /* 0x0010220000000800 */
[----:B------:R-:W-:Y:S04]  /*5ce0*/  BSSY.RECONVERGENT B0, `(.L_x_5981) ;  /* 0x0000003000007945 */ /* 0x000fe80003800200 */
[----:B------:R-:W-:Y:S05]  /*5cf0*/  @!P3 BRA `(.L_x_5982) ;  /* 0x000000000004b947 */ /* 0x000fea0003800000 */
[----:B0-----:R0:W-:Y:S02]  /*5d00*/  REDG.E.ADD.F32.FTZ.RN.STRONG.GPU desc[UR26][R4.64+0xd00], R9 ;  /* 0x000d0009040079a6 */ /* 0x0011e4000c12f31a */
.L_x_5982:
[----:B------:R-:W-:Y:S05]  /*5d10*/  BSYNC.RECONVERGENT B0 ;  /* 0x0000000000007941 */ /* 0x000fea0003800200 */
.L_x_5981:
[----:B0-----:R0:W0:Y:S01]  /*5d20*/  LDS R9, [R35+0x1650] ;  /* 0x0016500023097984 */ /* 0x0010220000000800 */
[----:B------:R-:W-:Y:S04]  /*5d30*/  BSSY.RECONVERGENT B0, `(.L_x_5983) ;  /* 0x0000003000007945 */ /* 0x000fe80003800200 */
[----:B------:R-:W-:Y:S05]  /*5d40*/  @!P4 BRA `(.L_x_5984) ;  /* 0x000000000004c947 */ /* 0x000fea0003800000 */
[----:B0-----:R0:W-:Y:S02]  /*5d50*/  REDG.E.ADD.F32.FTZ.RN.STRONG.GPU desc[UR26][R4.64+0xe00], R9 ;  /* 0x000e0009040079a6 */ /* 0x0011e4000c12f31a */
.L_x_5984:
[----:B------:R-:W-:Y:S05]  /*5d60*/  BSYNC.RECONVERGENT B0 ;  /* 0x0000000000007941 */ /* 0x000fea0003800200 */
.L_x_5983:
[----:B0-----:R0:W0:Y:S01]  /*5d70*/  LDS R9, [R34+0x1750] ;  /* 0x0017500022097984 */ /* 0x0010220000000800 */
[----:B------:R-:W-:Y:S04]  /*5d80*/  BSSY.RECONVERGENT B0, `(.L_x_5985) ;  /* 0x0000003000007945 */ /* 0x000fe80003800200 */
[----:B------:R-:W-:Y:S05]  /*5d90*/  @!P5 BRA `(.L_x_5986) ;  /* 0x000000000004d947 */ /* 0x000fea0003800000 */
[----:B0-----:R0:W-:Y:S02]  /*5da0*/  REDG.E.ADD.F32.FTZ.RN.STRONG.GPU desc[UR26][R4.64+0xf00], R9 ;  /* 0x000f0009040079a6 */ /* 0x0011e4000c12f31a */
.L_x_5986:
[----:B------:R-:W-:Y:S05]  /*5db0*/  BSYNC.RECONVERGENT B0 ;  /* 0x0000000000007941 */ /* 0x000fea0003800200 */
.L_x_5985:
[----:B0--3--:R-:W0:Y:S01]  /*5dc0*/  SHFL.DOWN PT, R4, R7, 0x1, 0x1f ;  /* 0x08201f0007047f89 */ /* 0x009e2200000e0000 */
[----:B------:R-:W-:Y:S01]  /*5dd0*/  ISETP.GT.AND P1, PT, R108, 0x1e, PT ;  /* 0x0000001e6c00780c */ /* 0x000fe20003f24270 */
[-C--:B------:R-:W-:Y:S01]  /*5de0*/  FMUL.FTZ R10, R10, R3.reuse ;  /* 0x000000030a0a7220 */ /* 0x080fe20000410000 */
[----:B------:R-:W-:Y:S01]  /*5df0*/  FMUL.FTZ R3, R26, R3 ;  /* 0x000000031a037220 */ /* 0x000fe20000410000 */
[----:B------:R-:W3:Y:S01]  /*5e00*/  SHFL.DOWN PT, R5, R186, 0x1, 0x1f ;  /* 0x08201f00ba057f89 */ /* 0x000ee200000e0000 */
[----:B------:R-:W-:Y:S01]  /*5e10*/  FMUL.FTZ R169, R169, R213 ;  /* 0x000000d5a9a97220 */ /* 0x000fe20000410000 */
[-C--:B------:R-:W-:Y:S01]  /*5e20*/  FMUL.FTZ R165, R165, R200.reuse ;  /* 0x000000c8a5a57220 */ /* 0x080fe20000410000 */
[----:B------:R-:W-:Y:S01]  /*5e30*/  FMUL.FTZ R166, R166, R3 ;  /* 0x00000003a6a67220 */ /* 0x000fe20000410000 */
[----:B------:R-:W-:Y:S01]  /*5e40*/  FMUL.FTZ R3, R26, R200 ;  /* 0x000000c81a037220 */ /* 0x000fe20000410000 */
[----:B------:R-:W-:Y:S01]  /*5e50*/  FMUL.FTZ R163, R163, R196 ;  /* 0x000000c4a3a37220 */ /* 0x000fe20000410000 */
[----:B------:R-:W-:Y:S01]  /*5e60*/  FMUL.FTZ R154, R154, R201 ;  /* 0x000000c99a9a7220 */ /* 0x000fe20000410000 */
[-C--:B------:R-:W-:Y:S01]  /*5e70*/  FMUL.FTZ R148, R148, R203.reuse ;  /* 0x000000cb94947220 */ /* 0x080fe20000410000 */
[C---:B------:R-:W-:Y:S01]  /*5e80*/  FMUL.FTZ R203, R26.reuse, R203 ;  /* 0x000000cb1acb7220 */ /* 0x040fe20000410000 */
[-C--:B------:R-:W-:Y:S01]  /*5e90*/  FMUL.FTZ R155, R155, R164.reuse ;  /* 0x000000a49b9b7220 */ /* 0x080fe20000410000 */
[----:B------:R-:W-:Y:S01]  /*5ea0*/  FMUL.FTZ R164, R26, R164 ;  /* 0x000000a41aa47220 */ /* 0x000fe20000410000 */
[----:B------:R-:W-:Y:S01]  /*5eb0*/  FFMA.FTZ R67, R148, R120, R67 ;  /* 0x0000007894437223 */ /* 0x000fe20000010043 */
[----:B------:R-:W-:Y:S01]  /*5ec0*/  FMUL.FTZ R172, R172, R203 ;  /* 0x000000cbacac7220 */ /* 0x000fe20000410000 */
[-C--:B------:R-:W-:Y:S01]  /*5ed0*/  FMUL.FTZ R162, R162, R209.reuse ;  /* 0x000000d1a2a27220 */ /* 0x080fe20000410000 */
[C---:B------:R-:W-:Y:S01]  /*5ee0*/  FMUL.FTZ R209, R26.reuse, R209 ;  /* 0x000000d11ad17220 */ /* 0x040fe20000410000 */
[----:B------:R-:W-:Y:S01]  /*5ef0*/  FMUL.FTZ R173, R173, R164 ;  /* 0x000000a4adad7220 */ /* 0x000fe20000410000 */
[-C--:B------:R-:W-:Y:S01]  /*5f00*/  FMUL.FTZ R149, R149, R192.reuse ;  /* 0x000000c095957220 */ /* 0x080fe20000410000 */
[----:B------:R-:W-:Y:S01]  /*5f10*/  FMUL.FTZ R192, R26, R192 ;  /* 0x000000c01ac07220 */ /* 0x000fe20000410000 */
[----:B------:R-:W-:Y:S01]  /*5f20*/  FMUL.FTZ R168, R168, R209 ;  /* 0x000000d1a8a87220 */ /* 0x000fe20000410000 */
[-C--:B------:R-:W-:Y:S01]  /*5f30*/  FMUL.FTZ R146, R146, R199.reuse ;  /* 0x000000c792927220 */ /* 0x080fe20000410000 */
[----:B0-----:R-:W-:Y:S01]  /*5f40*/  @!P1 FADD.FTZ R7, R7, R4 ;  /* 0x0000000407079221 */ /* 0x001fe20000010000 */
[----:B------:R-:W-:Y:S01]  /*5f50*/  FMUL.FTZ R147, R147, R184 ;  /* 0x000000b893937220 */ /* 0x000fe20000410000 */
[----:B------:R-:W-:Y:S01]  /*5f60*/  FMUL.FTZ R175, R175, R192 ;  /* 0x000000c0afaf7220 */ /* 0x000fe20000410000 */
[----:B------:R-:W-:Y:S01]  /*5f70*/  FMUL.FTZ R199, R26, R199 ;  /* 0x000000c71ac77220 */ /* 0x000fe20000410000 */
[----:B---3--:R-:W-:Y:S01]  /*5f80*/  @!P1 FADD.FTZ R186, R186, R5 ;  /* 0x00000005baba9221 */ /* 0x008fe20000010000 */
[----:B------:R-:W0:Y:S01]  /*5f90*/  SHFL.DOWN PT, R4, R7, 0x2, 0x1f ;  /* 0x08401f0007047f89 */ /* 0x000e2200000e0000 */
[----:B------:R-:W-:Y:S01]  /*5fa0*/  ISETP.GT.AND P1, PT, R108, 0x1d, PT ;  /* 0x0000001d6c00780c */ /* 0x000fe20003f24270 */
[C---:B------:R-:W-:Y:S01]  /*5fb0*/  FMUL.FTZ R5, R26.reuse, R213 ;  /* 0x000000d51a057220 */ /* 0x040fe20000410000 */
[----:B------:R-:W-:Y:S01]  /*5fc0*/  FMUL.FTZ R184, R26, R184 ;  /* 0x000000b81ab87220 */ /* 0x000fe20000410000 */
[----:B------:R-:W3:Y:S01]  /*5fd0*/  SHFL.DOWN PT, R9, R186, 0x2, 0x1f ;  /* 0x08401f00ba097f89 */ /* 0x000ee200000e0000 */
[----:B------:R-:W-:Y:S01]  /*5fe0*/  FMUL.FTZ R174, R174, R199 ;  /* 0x000000c7aeae7220 */ /* 0x000fe20000410000 */
[----:B------:R-:W-:Y:S01]  /*5ff0*/  FMUL.FTZ R5, R152, R5 ;  /* 0x0000000598057220 */ /* 0x000fe20000410000 */
[----:B------:R-:W-:Y:S01]  /*6000*/  FMUL.FTZ R177, R177, R184 ;  /* 0x000000b8b1b17220 */ /* 0x000fe20000410000 */
[----:B------:R-:W-:Y:S01]  /*6010*/  FFMA.FTZ R61, R10, R140, R61 ;  /* 0x0000008c0a3d7223 */ /* 0x000fe2000001003d */
[----:B------:R-:W-:Y:S01]  /*6020*/  FMUL.FTZ R144, R144, R189 ;  /* 0x000000bd90907220 */ /* 0x000fe20000410000 */
[----:B------:R-:W-:Y:S01]  /*6030*/  FMUL.FTZ R145, R145, R150 ;  /* 0x0000009691917220 */ /* 0x000fe20000410000 */
[----:B------:R-:W-:Y:S01]  /*6040*/  ISETP.NE.AND P2, PT, R180, RZ, PT ;  /* 0x000000ffb400720c */ /* 0x000fe20003f45270 */
[----:B------:R-:W-:Y:S01]  /*6050*/  FFMA.FTZ R91, R146, R92, R91 ;  /* 0x0000005c925b7223 */ /* 0x000fe2000001005b */
[----:B------:R-:W-:Y:S01]  /*6060*/  FFMA.FTZ R89, R144, R96, R89 ;  /* 0x0000006090597223 */ /* 0x000fe20000010059 */
[----:B------:R-:W-:Y:S01]  /*6070*/  BSSY.RECONVERGENT B0, `(.L_x_5987) ;  /* 0x0000064000007945 */ /* 0x000fe20003800200 */
        /* <DEDUP_REMOVED lines=9> */
[----:B0-----:R-:W-:Y:S01]  /*6110*/  @!P1 FADD.FTZ R7, R7, R4 ;  /* 0x0000000407079221 */ /* 0x001fe20000010000 */
[----:B------:R-:W-:Y:S01]  /*6120*/  FFMA.FTZ R4, R118, R169, R5 ;  /* 0x000000a976047223 */ /* 0x000fe20000010005 */
[----:B------:R-:W-:Y:S01]  /*6130*/  FMUL.FTZ R5, R6, R3 ;  /* 0x0000000306057220 */ /* 0x000fe20000410000 */
[----:B------:R-:W-:Y:S01]  /*6140*/  FMUL.FTZ R3, R26, R196 ;  /* 0x000000c41a037220 */ /* 0x000fe20000410000 */
[----:B---3--:R-:W-:Y:S01]  /*6150*/  @!P1 FADD.FTZ R186, R186, R9 ;  /* 0x00000009baba9221 */ /* 0x008fe20000010000 */
[----:B------:R-:W0:Y:S01]  /*6160*/  SHFL.DOWN PT, R8, R7, 0x4, 0x1f ;  /* 0x08801f0007087f89 */ /* 0x000e2200000e0000 */
[----:B------:R-:W-:Y:S01]  /*6170*/  ISETP.GT.AND P1, PT, R108, 0x1b, PT ;  /* 0x0000001b6c00780c */ /* 0x000fe20003f24270 */
[----:B------:R-:W-:Y:S01]  /*6180*/  FFMA.FTZ R9, R115, R10, R166 ;  /* 0x0000000a73097223 */ /* 0x000fe200000100a6 */
[----:B------:R-:W-:Y:S01]  /*6190*/  FADD.FTZ R83, R4, R83 ;  /* 0x0000005304537221 */ /* 0x000fe20000010000 */
[----:B------:R-:W3:Y:S01]  /*61a0*/  SHFL.DOWN PT, R11, R186, 0x4, 0x1f ;  /* 0x08801f00ba0b7f89 */ /* 0x000ee200000e0000 */
        /* <DEDUP_REMOVED lines=8> */
[----:B------:R-:W-:Y:S01]  /*6230*/  FFMA.FTZ R3, R109, R154, R4 ;  /* 0x0000009a6d037223 */ /* 0x000fe20000010004 */
[----:B------:R-:W-:Y:S01]  /*6240*/  FFMA.FTZ R4, R110, R155, R173 ;  /* 0x0000009b6e047223 */ /* 0x000fe200000100ad */
[----:B------:R-:W-:Y:S01]  /*6250*/  FADD.FTZ R80, R5, R80 ;  /* 0x0000005005507221 */ /* 0x000fe20000010000 */
[----:B------:R-:W-:Y:S01]  /*6260*/  FADD.FTZ R79, R6, R79 ;  /* 0x0000004f064f7221 */ /* 0x000fe20000010000 */
[----:B------:R-:W-:Y:S01]  /*6270*/  FADD.FTZ R78, R3, R78 ;  /* 0x0000004e034e7221 */ /* 0x000fe20000010000 */
[----:B------:R-:W-:Y:S01]  /*6280*/  FFMA.FTZ R3, R93, R148, R172 ;  /* 0x000000945d037223 */ /* 0x000fe200000100ac */
[----:B------:R-:W-:Y:S01]  /*6290*/  FADD.FTZ R77, R4, R77 ;  /* 0x0000004d044d7221 */ /* 0x000fe20000010000 */
[----:B------:R-:W-:Y:S01]  /*62a0*/  FFMA.FTZ R6, R94, R149, R175 ;  /* 0x000000955e067223 */ /* 0x000fe200000100af */
[C---:B------:R-:W-:Y:S01]  /*62b0*/  FMUL.FTZ R4, R26.reuse, R189 ;  /* 0x000000bd1a047220 */ /* 0x040fe20000410000 */
[----:B------:R-:W-:Y:S01]  /*62c0*/  FADD.FTZ R76, R3, R76 ;  /* 0x0000004c034c7221 */ /* 0x000fe20000010000 */
[----:B------:R-:W-:Y:S01]  /*62d0*/  FMUL.FTZ R3, R26, R150 ;  /* 0x000000961a037220 */ /* 0x000fe20000410000 */
[----:B0-----:R-:W-:Y:S01]  /*62e0*/  @!P1 FADD.FTZ R7, R7, R8 ;  /* 0x0000000807079221 */ /* 0x001fe20000010000 */
[----:B------:R-:W-:Y:S01]  /*62f0*/  FFMA.FTZ R5, R95, R146, R174 ;  /* 0x000000925f057223 */ /* 0x000fe200000100ae */
[----:B------:R-:W-:Y:S01]  /*6300*/  FADD.FTZ R75, R6, R75 ;  /* 0x0000004b064b7221 */ /* 0x000fe20000010000 */
[----:B------:R-:W-:Y:S01]  /*6310*/  FMUL.FTZ R4, R179, R4 ;  /* 0x00000004b3047220 */ /* 0x000fe20000410000 */
[----:B---3--:R-:W-:Y:S01]  /*6320*/  @!P1 FADD.FTZ R186, R186, R11 ;  /* 0x0000000bbaba9221 */ /* 0x008fe20000010000 */
[----:B------:R-:W0:Y:S01]  /*6330*/  SHFL.DOWN PT, R8, R7, 0x8, 0x1f ;  /* 0x09001f0007087f89 */ /* 0x000e2200000e0000 */
[----:B------:R-:W-:Y:S01]  /*6340*/  ISETP.GT.AND P1, PT, R108, 0x17, PT ;  /* 0x000000176c00780c */ /* 0x000fe20003f24270 */
[----:B------:R-:W-:Y:S01]  /*6350*/  FFMA.FTZ R10, R102, R147, R177 ;  /* 0x00000093660a7223 */ /* 0x000fe200000100b1 */
[----:B------:R-:W-:Y:S01]  /*6360*/  FMUL.FTZ R3, R176, R3 ;  /* 0x00000003b0037220 */ /* 0x000fe20000410000 */
[----:B------:R-:W3:Y:S01]  /*6370*/  SHFL.DOWN PT, R9, R186, 0x8, 0x1f ;  /* 0x09001f00ba097f89 */ /* 0x000ee200000e0000 */
[----:B------:R-:W-:Y:S01]  /*6380*/  FMUL.FTZ R6, R26, R151 ;  /* 0x000000971a067220 */ /* 0x000fe20000410000 */
[----:B------:R-:W-:Y:S01]  /*6390*/  FADD.FTZ R74, R5, R74 ;  /* 0x0000004a054a7221 */ /* 0x000fe20000010000 */
[----:B------:R-:W-:-:S02]  /*63a0*/  FADD.FTZ R73, R10, R73 ;  /* 0x000000490a497221 */ /* 0x000fc40000010000 */
[----:B------:R-:W-:Y:S01]  /*63b0*/  FMUL.FTZ R10, R181, R6 ;  /* 0x00000006b50a7220 */ /* 0x000fe20000410000 */
[-C--:B------:R-:W-:Y:S01]  /*63c0*/  FMUL.FTZ R6, R27, R153.reuse ;  /* 0x000000991b067220 */ /* 0x080fe20000410000 */
[----:B------:R-:W-:-:S03]  /*63d0*/  FMUL.FTZ R153, R26, R153 ;  /* 0x000000991a997220 */ /* 0x000fc60000410000 */
[----:B------:R-:W-:Y:S01]  /*63e0*/  FFMA.FTZ R85, R6, R100, R85 ;  /* 0x0000006406557223 */ /* 0x000fe20000010055 */
[----:B------:R-:W-:-:S04]  /*63f0*/  FMUL.FTZ R2, R2, R153 ;  /* 0x0000009902027220 */ /* 0x000fc80000410000 */
[----:B------:R-:W-:-:S04]  /*6400*/  FFMA.FTZ R2, R107, R6, R2 ;  /* 0x000000066b027223 */ /* 0x000fc80000010002 */
[----:B------:R-:W-:Y:S01]  /*6410*/  FADD.FTZ R69, R2, R69 ;  /* 0x0000004502457221 */ /* 0x000fe20000010000 */
[----:B0-----:R-:W-:Y:S01]  /*6420*/  @!P1 FADD.FTZ R7, R7, R8 ;  /* 0x0000000807079221 */ /* 0x001fe20000010000 */
[----:B------:R-:W-:Y:S01]  /*6430*/  FMUL.FTZ R8, R139, R151 ;  /* 0x000000978b087220 */ /* 0x000fe20000410000 */
[----:B---3--:R-:W-:-:S03]  /*6440*/  @!P1 FADD.FTZ R186, R186, R9 ;  /* 0x00000009baba9221 */ /* 0x008fc60000010000 */
[----:B------:R-:W0:Y:S01]  /*6450*/  SHFL.DOWN PT, R148, R7, 0x10, 0x1f ;  /* 0x0a001f0007947f89 */ /* 0x000e2200000e0000 */
[----:B------:R-:W-:Y:S01]  /*6460*/  ISETP.NE.AND P1, PT, R108, RZ, PT ;  /* 0x000000ff6c00720c */ /* 0x000fe20003f25270 */
[----:B------:R-:W-:Y:S01]  /*6470*/  FFMA.FTZ R9, R103, R144, R4 ;  /* 0x0000009067097223 */ /* 0x000fe20000010004 */
[----:B------:R-:W-:Y:S01]  /*6480*/  FFMA.FTZ R144, R104, R145, R3 ;  /* 0x0000009168907223 */ /* 0x000fe20000010003 */
[----:B------:R-:W3:Y:S01]  /*6490*/  SHFL.DOWN PT, R11, R186, 0x10, 0x1f ;  /* 0x0a001f00ba0b7f89 */ /* 0x000ee200000e0000 */
[-C--:B------:R-:W-:Y:S01]  /*64a0*/  FMUL.FTZ R3, R138, R183.reuse ;  /* 0x000000b78a037220 */ /* 0x080fe20000410000 */
[----:B------:R-:W-:Y:S01]  /*64b0*/  FMUL.FTZ R183, R26, R183 ;  /* 0x000000b71ab77220 */ /* 0x000fe20000410000 */
[----:B------:R-:W-:Y:S01]  /*64c0*/  FADD.FTZ R72, R9, R72 ;  /* 0x0000004809487221 */ /* 0x000fe20000010000 */
[----:B------:R-:W-:Y:S01]  /*64d0*/  FFMA.FTZ R9, R105, R8, R10 ;  /* 0x0000000869097223 */ /* 0x000fe2000001000a */
[----:B------:R-:W-:Y:S01]  /*64e0*/  FFMA.FTZ R87, R8, R98, R87 ;  /* 0x0000006208577223 */ /* 0x000fe20000010057 */
[----:B------:R-:W-:Y:S01]  /*64f0*/  FMUL.FTZ R183, R182, R183 ;  /* 0x000000b7b6b77220 */ /* 0x000fe20000410000 */
[----:B------:R-:W-:Y:S01]  /*6500*/  FADD.FTZ R71, R144, R71 ;  /* 0x0000004790477221 */ /* 0x000fe20000010000 */
[----:B------:R-:W-:Y:S01]  /*6510*/  FFMA.FTZ R84, R3, R101, R84 ;  /* 0x0000006503547223 */ /* 0x000fe20000010054 */
[----:B------:R-:W-:Y:S01]  /*6520*/  FADD.FTZ R70, R9, R70 ;  /* 0x0000004609467221 */ /* 0x000fe20000010000 */
[----:B------:R-:W-:Y:S01]  /*6530*/  @!P1 SHF.R.U32.HI R5, RZ, 0x2, R18 ;  /* 0x00000002ff059819 */ /* 0x000fe20000011612 */
[----:B------:R-:W-:-:S03]  /*6540*/  FFMA.FTZ R183, R106, R3, R183 ;  /* 0x000000036ab77223 */ /* 0x000fc600000100b7 */
[----:B------:R-:W-:Y:S01]  /*6550*/  @!P1 LOP3.LUT R146, R5, 0xf8, RZ, 0xc0, !PT ;  /* 0x000000f805929812 */ /* 0x000fe200078ec0ff */
        /* <DEDUP_REMOVED lines=21> */
.L_x_5988:
[----:B------:R-:W-:Y:S05]  /*66b0*/  BSYNC.RECONVERGENT B0 ;  /* 0x0000000000007941 */ /* 0x000fea0003800200 */
.L_x_5987:
[----:B------:R-:W-:-:S04]  /*66c0*/  UIADD3 UR6, UPT, UPT, UR6, 0x1, URZ ;  /* 0x0000000106067890 */ /* 0x000fc8000fffe0ff */
[----:B------:R-:W-:-:S09]  /*66d0*/  UISETP.GE.AND UP0, UPT, UR6, UR39, UPT ;  /* 0x000000270600728c */ /* 0x000fd2000bf06270 */
[----:B------:R-:W-:Y:S05]  /*66e0*/  BRA.U !UP0, `(.L_x_5989) ;  /* 0xffffffd108847547 */ /* 0x000fea000b83ffff */
.L_x_5944:
        /* <DEDUP_REMOVED lines=132> */
[----:B------:R-:W-:-:S05]  /*6f30*/  F2FP.F16.F32.PACK_AB R5, R86, R87 ;  /* 0x000000575605723e */ /* 0x000fca00000000ff */
        /* <DEDUP_REMOVED lines=9> */
[----:B----4-:R-:W-:-:S04]  /*6fd0*/  @!P3 FADD.FTZ R20, R20, 1 ;  /* 0x3f8000001414b421 */ /* 0x010fc80000010000 */
        /* <DEDUP_REMOVED lines=14> */
[----:B------:R-:W-:Y:S01]  /*70c0*/  F2FP.F16.F32.PACK_AB R11, R75, R74 ;  /* 0x0000004a4b0b723e */ /* 0x000fe200000000ff */
[----:B------:R-:W-:Y:S01]  /*70d0*/  FADD.FTZ R9, R9, R68 ;  /* 0x0000004409097221 */ /* 0x000fe20000010000 */
[----:B------:R-:W-:Y:S01]  /*70e0*/  F2FP.F16.F32.PACK_AB R10, R73, R72 ;  /* 0x00000048490a723e */ /* 0x000fe200000000ff */
[----:B------:R2:W4:Y:S01]  /*70f0*/  @!P4 MUFU.RCP R23, R2 ;  /* 0x000000020017c308 */ /* 0x0005220000001000 */
[----:B-1----:R-:W-:Y:S01]  /*7100*/  @!P1 FADD.FTZ R22, R22, 1 ;  /* 0x3f80000016169421 */ /* 0x002fe20000010000 */
[----:B------:R-:W-:-:S06]  /*7110*/  IADD3.X R52, PT, PT, R52, -0x1, RZ, P0, !PT ;  /* 0xffffffff34347810 */ /* 0x000fcc00007fe4ff */
        /* <DEDUP_REMOVED lines=18> */
[----:B------:R-:W-:Y:S01]  /*7240*/  FADD.FTZ R74, R73, R74 ;  /* 0x0000004a494a7221 */ /* 0x000fe20000010000 */
[----:B------:R2:W-:Y:S01]  /*7250*/  STG.E.128 desc[UR26][R2.64+0x200], R4 ;  /* 0x0002000402007986 */ /* 0x0005e2000c101d1a */
[----:B------:R-:W3:Y:S01]  /*7260*/  @!P1 MUFU.RCP R22, R22 ;  /* 0x0000001600169308 */ /* 0x000ee20000001000 */
[----:B-1----:R-:W-:Y:S01]  /*7270*/  @!P3 FMUL.FTZ R81, R81, R20 ;  /* 0x000000145151b220 */ /* 0x002fe20000410000 */
[----:B------:R-:W-:Y:S01]  /*7280*/  F2FP.F16.F32.PACK_AB R20, R77, R76 ;  /* 0x0000004c4d14723e */ /* 0x000fe200000000ff */
[----:B------:R-:W-:Y:S01]  /*7290*/  BAR.SYNC.DEFER_BLOCKING 0x0 ;  /* 0x0000000000007b1d */ /* 0x000fe20000010000 */
[----:B------:R-:W-:Y:S01]  /*72a0*/  FADD.FTZ R75, R74, R75 ;  /* 0x0000004b4a4b7221 */ /* 0x000fe20000010000 */
[----:B0-----:R-:W-:-:S03]  /*72b0*/  UIMAD.WIDE.U32 UR28, UR30, UR24, UR28 ;  /* 0x000000181e1c72a5 */ /* 0x001fc6000f8e001c */
[----:B------:R-:W-:Y:S01]  /*72c0*/  FADD.FTZ R76, R75, R76 ;  /* 0x0000004c4b4c7221 */ /* 0x000fe20000010000 */
[----:B----4-:R-:W-:Y:S01]  /*72d0*/  @!P2 FMUL.FTZ R82, R82, R21 ;  /* 0x000000155252a220 */ /* 0x010fe20000410000 */
[----:B------:R-:W-:Y:S01]  /*72e0*/  F2FP.F16.F32.PACK_AB R21, R79, R78 ;  /* 0x0000004e4f15723e */ /* 0x000fe200000000ff */
[----:B------:R-:W-:Y:S01]  /*72f0*/  UIMAD UR25, UR30, UR25, UR29 ;  /* 0x000000191e1972a4 */ /* 0x000fe2000f8e021d */
[----:B------:R-:W-:Y:S01]  /*7300*/  FADD.FTZ R77, R76, R77 ;  /* 0x0000004d4c4d7221 */ /* 0x000fe20000010000 */
[----:B------:R-:W-:Y:S02]  /*7310*/  UMOV UR24, UR28 ;  /* 0x0000001c00187c82 */ /* 0x000fe40008000000 */
[----:B------:R-:W-:Y:S01]  /*7320*/  UIMAD.WIDE.U32 UR24, UR7, UR32, UR24 ;  /* 0x00000020071872a5 */ /* 0x000fe2000f8e0018 */
[----:B------:R-:W-:Y:S01]  /*7330*/  FADD.FTZ R78, R77, R78 ;  /* 0x0000004e4d4e7221 */ /* 0x000fe20000010000 */
[----:B---3--:R-:W-:Y:S01]  /*7340*/  @!P1 FMUL.FTZ R83, R83, R22 ;  /* 0x0000001653539220 */ /* 0x008fe20000410000 */
[----:B------:R-:W-:Y:S01]  /*7350*/  F2FP.F16.F32.PACK_AB R22, R81, R80 ;  /* 0x000000505116723e */ /* 0x000fe200000000ff */
[----:B------:R-:W-:Y:S01]  /*7360*/  UIMAD UR25, UR7, UR33, UR25 ;  /* 0x00000021071972a4 */ /* 0x000fe2000f8e0219 */
[----:B------:R-:W-:Y:S01]  /*7370*/  FADD.FTZ R79, R78, R79 ;  /* 0x0000004f4e4f7221 */ /* 0x000fe20000010000 */
[----:B------:R-:W-:Y:S01]  /*7380*/  ULEA UR6, UP0, UR24, UR34, 0x1 ;  /* 0x0000002218067291 */ /* 0x000fe2000f8008ff */
[----:B------:R-:W-:-:S02]  /*7390*/  F2FP.F16.F32.PACK_AB R23, R83, R82 ;  /* 0x000000525317723e */ /* 0x000fc400000000ff */
[----:B------:R-:W-:Y:S01]  /*73a0*/  FADD.FTZ R80, R79, R80 ;  /* 0x000000504f507221 */ /* 0x000fe20000010000 */
[----:B------:R-:W-:Y:S01]  /*73b0*/  ULEA.HI.X UR24, UR24, UR35, UR25, 0x1, UP0 ;  /* 0x0000002318187291 */ /* 0x000fe200080f0c19 */
[----:B------:R-:W-:Y:S01]  /*73c0*/  STS.128 [R28], R8 ;  /* 0x000000081c007388 */ /* 0x000fe20000000c00 */
[----:B--2---:R-:W-:Y:S01]  /*73d0*/  MOV R2, UR6 ;  /* 0x0000000600027c02 */ /* 0x004fe20008000f00 */
[----:B------:R-:W-:Y:S01]  /*73e0*/  UIADD3 UR22, UP0, UPT, UR22, -0x800, URZ ;  /* 0xfffff80016167890 */ /* 0x000fe2000ff1e0ff */
[----:B------:R-:W-:Y:S01]  /*73f0*/  FADD.FTZ R81, R80, R81 ;  /* 0x0000005150517221 */ /* 0x000fe20000010000 */
[----:B------:R-:W-:Y:S01]  /*7400*/  STS.128 [R28+0x10], R20 ;  /* 0x000010141c007388 */ /* 0x000fe20000000c00 */
[----:B------:R-:W-:-:S03]  /*7410*/  NOP ;  /* 0x0000000000007918 */ /* 0x000fc60000000000 */
[----:B------:R-:W0:Y:S01]  /*7420*/  LDS.128 R12, [R29] ;  /* 0x000000001d0c7984 */ /* 0x000e220000000c00 */
[----:B------:R-:W-:Y:S01]  /*7430*/  MOV R3, UR24 ;  /* 0x0000001800037c02 */ /* 0x000fe20008000f00 */
[----:B------:R-:W-:Y:S01]  /*7440*/  UIADD3.X UR23, UPT, UPT, UR23, -0x1, URZ, UP0, !UPT ;  /* 0xffffffff17177890 */ /* 0x000fe200087fe4ff */
[----:B------:R-:W-:Y:S01]  /*7450*/  FADD.FTZ R56, R81, R82 ;  /* 0x0000005251387221 */ /* 0x000fe20000010000 */
[----:B------:R-:W1:Y:S01]  /*7460*/  LDS.128 R24, [R29+0x200] ;  /* 0x000200001d187984 */ /* 0x000e620000000c00 */
[----:B------:R-:W-:Y:S01]  /*7470*/  UISETP.GT.AND UP0, UPT, UR16, 0x1, UPT ;  /* 0x000000011000788c */ /* 0x000fe2000bf04270 */
[----:B------:R-:W-:-:S04]  /*7480*/  IMAD.WIDE.U32 R2, R32, 0x10, R2 ;  /* 0x0000001020027825 */ /* 0x000fc800078e0002 */
[----:B------:R-:W-:Y:S01]  /*7490*/  FADD.FTZ R56, R56, R83 ;  /* 0x0000005338387221 */ /* 0x000fe20000010000 */
[----:B------:R-:W-:Y:S01]  /*74a0*/  UMOV UR16, UR31 ;  /* 0x0000001f00107c82 */ /* 0x000fe20008000000 */
[----:B0-----:R0:W-:Y:S04]  /*74b0*/  STG.E.128 desc[UR26][R2.64], R12 ;  /* 0x0000000c02007986 */ /* 0x0011e8000c101d1a */
[----:B-1----:R0:W-:Y:S01]  /*74c0*/  STG.E.128 desc[UR26][R2.64+0x200], R24 ;  /* 0x0002001802007986 */ /* 0x0021e2000c101d1a */
[----:B------:R-:W-:Y:S05]  /*74d0*/  BRA.U UP0, `(.L_x_5990) ;  /* 0xffffff9500d47547 */ /* 0x000fea000b83ffff */
.L_x_5911:
        /* <DEDUP_REMOVED lines=41> */
.L_x_5992:
[----:B------:R-:W-:Y:S05]  /*7770*/  BSYNC.RECONVERGENT B0 ;  /* 0x0000000000007941 */ /* 0x000fea0003800200 */
.L_x_5991:
        /* <DEDUP_REMOVED lines=39> */
.L_x_5994:
[----:B------:R-:W-:Y:S05]  /*79f0*/  BSYNC.RECONVERGENT B0 ;  /* 0x0000000000007941 */ /* 0x000fea0003800200 */
.L_x_5993:
        /* <DEDUP_REMOVED lines=13> */
.L_x_5996:
        /* <DEDUP_REMOVED lines=30> */
.L_x_5995:
[----:B------:R-:W-:Y:S05]  /*7cb0*/  EXIT ;  /* 0x000000000000794d */ /* 0x000fea0003800000 */
.L_x_5949:
[----:B------:R-:W-:Y:S01]  /*7cc0*/  HFMA2 R193, -RZ, RZ, 0, 5.9604644775390625e-08 ;  /* 0x00000001ffc17431 */ /* 0x000fe200000001ff */
[----:B------:R-:W-:Y:S02]  /*7cd0*/  MOV R191, R7 ;  /* 0x0000000700bf7202 */ /* 0x000fe40000000f00 */
[----:B------:R-:W-:Y:S02]  /*7ce0*/  MOV R210, RZ ;  /* 0x000000ff00d27202 */ /* 0x000fe40000000f00 */
[----:B------:R-:W-:-:S07]  /*7cf0*/  MOV R6, 0xffffffff ;  /* 0xffffffff00067802 */ /* 0x000fce0000000f00 */
[----:B01---5:R-:W-:Y:S05]  /*7d00*/  WARPSYNC.COLLECTIVE R6, `(.L_x_5997) ;  /* 0x0000000006087348 */ /* 0x023fea0003c00000 */
[----:B------:R2:W3:Y:S02]  /*7d10*/  SHFL.UP P6, R5, R191, R193, R210 ;  /* 0x040000c1bf057389 */ /* 0x0004e400000c00d2 */
[----:B0123-5:R-:W-:Y:S05]  /*7d20*/  ENDCOLLECTIVE ;  /* 0x000000000000791b */ /* 0x02ffea0003800000 */
.L_x_5997:
[----:B------:R-:W-:Y:S02]  /*7d30*/  MOV R191, R8 ;  /* 0x0000000800bf7202 */ /* 0x000fe40000000f00 */
[----:B------:R-:W-:-:S07]  /*7d40*/  MOV R4, R5 ;  /* 0x0000000500047202 */ /* 0x000fce0000000f00 */
[----:B------:R-:W-:Y:S05]  /*7d50*/  WARPSYNC.COLLECTIVE R6, `(.L_x_5998) ;  /* 0x0000000006087348 */ /* 0x000fea0003c00000 */
[----:B------:R0:W1:Y:S02]  /*7d60*/  SHFL.UP P6, R5, R191, R193, R210 ;  /* 0x040000c1bf057389 */ /* 0x00006400000c00d2 */
[----:B01----:R-:W-:Y:S05]  /*7d70*/  ENDCOLLECTIVE ;  /* 0x000000000000791b */ /* 0x003fea0003800000 */
.L_x_5998:
        /* <DEDUP_REMOVED lines=9> */
.L_x_5999:
[----:B------:R-:W-:Y:S02]  /*7e10*/  MOV R191, R188 ;  /* 0x000000bc00bf7202 */ /* 0x000fe40000000f00 */
[----:B------:R-:W-:-:S07]  /*7e20*/  MOV R4, R5 ;  /* 0x0000000500047202 */ /* 0x000fce0000000f00 */
[----:B------:R-:W-:Y:S05]  /*7e30*/  WARPSYNC.COLLECTIVE R6, `(.L_x_6000) ;  /* 0x0000000006087348 */ /* 0x000fea0003c00000 */
[----:B------:R0:W1:Y:S02]  /*7e40*/  SHFL.UP P6, R5, R191, R193, R210 ;  /* 0x040000c1bf057389 */ /* 0x00006400000c00d2 */
[----:B01----:R-:W-:Y:S05]  /*7e50*/  ENDCOLLECTIVE ;  /* 0x000000000000791b */ /* 0x003fea0003800000 */
.L_x_6000:
        /* <DEDUP_REMOVED lines=8> */
.L_x_6001:
[----:B------:R-:W-:Y:S02]  /*7ee0*/  MOV R191, R208 ;  /* 0x000000d000bf7202 */ /* 0x000fe40000000f00 */
[----:B------:R-:W-:-:S07]  /*7ef0*/  MOV R4, R5 ;  /* 0x0000000500047202 */ /* 0x000fce0000000f00 */
[----:B------:R-:W-:Y:S05]  /*7f00*/  WARPSYNC.COLLECTIVE R6, `(.L_x_6002) ;  /* 0x0000000006087348 */ /* 0x000fea0003c00000 */
[----:B------:R0:W1:Y:S02]  /*7f10*/  SHFL.UP P6, R5, R191, R193, R210 ;  /* 0x040000c1bf057389 */ /* 0x00006400000c00d2 */
[----:B01----:R-:W-:Y:S05]  /*7f20*/  ENDCOLLECTIVE ;  /* 0x000000000000791b */ /* 0x003fea0003800000 */
.L_x_6002:
        /* <DEDUP_REMOVED lines=8> */
.L_x_6003:
[----:B------:R-:W-:Y:S02]  /*7fb0*/  MOV R191, R8 ;  /* 0x0000000800bf7202 */ /* 0x000fe40000000f00 */
[----:B------:R-:W-:-:S07]  /*7fc0*/  MOV R4, R5 ;  /* 0x0000000500047202 */ /* 0x000fce0000000f00 */
[----:B------:R-:W-:Y:S05]  /*7fd0*/  WARPSYNC.COLLECTIVE R6, `(.L_x_6004) ;  /* 0x0000000006087348 */ /* 0x000fea0003c00000 */
[----:B------:R0:W1:Y:S02]  /*7fe0*/  SHFL.UP P6, R5, R191, R193, R210 ;  /* 0x040000c1bf057389 */ /* 0x00006400000c00d2 */
[----:B01----:R-:W-:Y:S05]  /*7ff0*/  ENDCOLLECTIVE ;  /* 0x000000000000791b */ /* 0x003fea0003800000 */
.L_x_6004:
        /* <DEDUP_REMOVED lines=8> */
.L_x_6005:
[----:B------:R-:W-:Y:S02]  /*8080*/  MOV R191, R4 ;  /* 0x0000000400bf7202 */ /* 0x000fe40000000f00 */
[----:B------:R-:W-:-:S07]  /*8090*/  MOV R188, R5 ;  /* 0x0000000500bc7202 */ /* 0x000fce0000000f00 */
[----:B------:R-:W-:Y:S05]  /*80a0*/  WARPSYNC.COLLECTIVE R6, `(.L_x_6006) ;  /* 0x0000000006087348 */ /* 0x000fea0003c00000 */
[----:B------:R0:W1:Y:S02]  /*80b0*/  SHFL.UP P6, R5, R191, R193, R210 ;  /* 0x040000c1bf057389 */ /* 0x00006400000c00d2 */
[----:B01----:R-:W-:Y:S05]  /*80c0*/  ENDCOLLECTIVE ;  /* 0x000000000000791b */ /* 0x003fea0003800000 */
.L_x_6006:
[----:B------:R-:W-:Y:S05]  /*80d0*/  BRA `(.L_x_6007) ;  /* 0xffffffc4009c7947 */ /* 0x000fea000383ffff */
.L_x_5950:
        /* <DEDUP_REMOVED lines=8> */
.L_x_6009:
[----:B------:R-:W-:Y:S05]  /*8160*/  BSYNC B0 ;  /* 0x0000000000007941 */ /* 0x000fea0003800000 */
.L_x_6008:
[----:B------:R-:W-:Y:S05]  /*8170*/  BRA `(.L_x_6010) ;  /* 0xffffffc4008c7947 */ /* 0x000fea000383ffff */
.L_x_5951:
        /* <DEDUP_REMOVED lines=8> */
.L_x_6012:
[----:B------:R-:W-:Y:S05]  /*8200*/  BSYNC B0 ;  /* 0x0000000000007941 */ /* 0x000fea0003800000 */
.L_x_6011:
[----:B------:R-:W-:Y:S05]  /*8210*/  BRA `(.L_x_6013) ;  /* 0xffffffc4006c7947 */ /* 0x000fea000383ffff */
.L_x_5952:
        /* <DEDUP_REMOVED lines=8> */
.L_x_6015:
[----:B------:R-:W-:Y:S05]  /*82a0*/  BSYNC B0 ;  /* 0x0000000000007941 */ /* 0x000fea0003800000 */
.L_x_6014:
        /* <DEDUP_REMOVED lines=10> */
.L_x_6016:
[----:B------:R-:W-:Y:S02]  /*8350*/  MOV R229, 0x1f ;  /* 0x0000001f00e57802 */ /* 0x000fe40000000f00 */
[----:B------:R-:W-:-:S07]  /*8360*/  MOV R8, R5 ;  /* 0x0000000500087202 */ /* 0x000fce0000000f00 */
[----:B------:R-:W-:Y:S05]  /*8370*/  WARPSYNC.COLLECTIVE R6, `(.L_x_6017) ;  /* 0x0000000006087348 */ /* 0x000fea0003c00000 */
[----:B------:R0:W1:Y:S02]  /*8380*/  SHFL.IDX P3, R5, R227, R226, R229 ;  /* 0x000000e2e3057389 */ /* 0x00006400000600e5 */
[----:B01----:R-:W-:Y:S05]  /*8390*/  ENDCOLLECTIVE ;  /* 0x000000000000791b */ /* 0x003fea0003800000 */
.L_x_6017:
[----:B------:R-:W-:Y:S02]  /*83a0*/  MOV R227, R3 ;  /* 0x0000000300e37202 */ /* 0x000fe40000000f00 */
[----:B------:R-:W-:-:S07]  /*83b0*/  MOV R4, R5 ;  /* 0x0000000500047202 */ /* 0x000fce0000000f00 */
[----:B------:R-:W-:Y:S05]  /*83c0*/  WARPSYNC.COLLECTIVE R6, `(.L_x_6018) ;  /* 0x0000000006087348 */ /* 0x000fea0003c00000 */
[----:B------:R0:W1:Y:S02]  /*83d0*/  SHFL.IDX P3, R5, R227, R226, R229 ;  /* 0x000000e2e3057389 */ /* 0x00006400000600e5 */
[----:B01----:R-:W-:Y:S05]  /*83e0*/  ENDCOLLECTIVE ;  /* 0x000000000000791b */ /* 0x003fea0003800000 */
.L_x_6018:
[----:B------:R-:W-:Y:S05]  /*83f0*/  BRA `(.L_x_6019) ;  /* 0xffffffc4000c7947 */ /* 0x000fea000383ffff */
.L_x_5954:
        /* <DEDUP_REMOVED lines=10> */
.L_x_6020:
[----:B------:R-:W-:Y:S02]  /*84a0*/  MOV R229, 0x1f ;  /* 0x0000001f00e57802 */ /* 0x000fe40000000f00 */
[----:B------:R-:W-:Y:S02]  /*84b0*/  MOV R231, R5 ;  /* 0x0000000500e77202 */ /* 0x000fe40000000f00 */
[----:B------:R-:W-:-:S07]  /*84c0*/  MOV R2, R7 ;  /* 0x0000000700027202 */ /* 0x000fce0000000f00 */
[----:B------:R-:W-:Y:S05]  /*84d0*/  WARPSYNC.COLLECTIVE R6, `(.L_x_6021) ;  /* 0x0000000006087348 */ /* 0x000fea0003c00000 */
[----:B------:R0:W1:Y:S02]  /*84e0*/  SHFL.DOWN P2, R7, R231, R228, R233 ;  /* 0x080000e4e7077389 */ /* 0x00006400000400e9 */
[----:B01----:R-:W-:Y:S05]  /*84f0*/  ENDCOLLECTIVE ;  /* 0x000000000000791b */ /* 0x003fea0003800000 */
.L_x_6021:
        /* <DEDUP_REMOVED lines=10> */
.L_x_6022:
[----:B------:R-:W-:Y:S02]  /*85a0*/  MOV R231, R222 ;  /* 0x000000de00e77202 */ /* 0x000fe40000000f00 */
[----:B------:R-:W-:-:S07]  /*85b0*/  MOV R2, R7 ;  /* 0x0000000700027202 */ /* 0x000fce0000000f00 */
[----:B------:R-:W-:Y:S05]  /*85c0*/  WARPSYNC.COLLECTIVE R6, `(.L_x_6023) ;  /* 0x0000000006087348 */ /* 0x000fea0003c00000 */
[----:B------:R0:W1:Y:S02]  /*85d0*/  SHFL.DOWN P2, R7, R231, R228, R233 ;  /* 0x080000e4e7077389 */ /* 0x00006400000400e9 */
[----:B01----:R-:W-:Y:S05]  /*85e0*/  ENDCOLLECTIVE ;  /* 0x000000000000791b */ /* 0x003fea0003800000 */
.L_x_6023:
        /* <DEDUP_REMOVED lines=10> */
.L_x_6024:
[----:B------:R-:W-:Y:S02]  /*8690*/  MOV R231, R222 ;  /* 0x000000de00e77202 */ /* 0x000fe40000000f00 */
[----:B------:R-:W-:-:S07]  /*86a0*/  MOV R2, R7 ;  /* 0x0000000700027202 */ /* 0x000fce0000000f00 */
[----:B------:R-:W-:Y:S05]  /*86b0*/  WARPSYNC.COLLECTIVE R6, `(.L_x_6025) ;  /* 0x0000000006087348 */ /* 0x000fea0003c00000 */
[----:B------:R0:W1:Y:S02]  /*86c0*/  SHFL.DOWN P2, R7, R231, R228, R233 ;  /* 0x080000e4e7077389 */ /* 0x00006400000400e9 */
[----:B01----:R-:W-:Y:S05]  /*86d0*/  ENDCOLLECTIVE ;  /* 0x000000000000791b */ /* 0x003fea0003800000 */
.L_x_6025:
        /* <DEDUP_REMOVED lines=11> */
.L_x_6026:
[----:B------:R-:W-:Y:S02]  /*8790*/  MOV R231, R222 ;  /* 0x000000de00e77202 */ /* 0x000fe40000000f00 */
[----:B------:R-:W-:-:S07]  /*87a0*/  MOV R2, R7 ;  /* 0x0000000700027202 */ /* 0x000fce0000000f00 */
[----:B------:R-:W-:Y:S05]  /*87b0*/  WARPSYNC.COLLECTIVE R6, `(.L_x_6027) ;  /* 0x0000000006087348 */ /* 0x000fea0003c00000 */
[----:B------:R0:W1:Y:S02]  /*87c0*/  SHFL.DOWN P2, R7, R231, R228, R233 ;  /* 0x080000e4e7077389 */ /* 0x00006400000400e9 */
[----:B01----:R-:W-:Y:S05]  /*87d0*/  ENDCOLLECTIVE ;  /* 0x000000000000791b */ /* 0x003fea0003800000 */
.L_x_6027:
        /* <DEDUP_REMOVED lines=11> */
.L_x_6028:
[----:B------:R-:W-:Y:S02]  /*8890*/  MOV R231, R222 ;  /* 0x000000de00e77202 */ /* 0x000fe40000000f00 */
[----:B------:R-:W-:-:S07]  /*88a0*/  MOV R2, R7 ;  /* 0x0000000700027202 */ /* 0x000fce0000000f00 */
[----:B------:R-:W-:Y:S05]  /*88b0*/  WARPSYNC.COLLECTIVE R6, `(.L_x_6029) ;  /* 0x0000000006087348 */ /* 0x000fea0003c00000 */
[----:B------:R0:W1:Y:S02]  /*88c0*/  SHFL.DOWN P2, R7, R231, R228, R233 ;  /* 0x080000e4e7077389 */ /* 0x00006400000400e9 */
[----:B01----:R-:W-:Y:S05]  /*88d0*/  ENDCOLLECTIVE ;  /* 0x000000000000791b */ /* 0x003fea0003800000 */
.L_x_6029:
        /* <DEDUP_REMOVED lines=11> */
.L_x_6030:
[----:B------:R-:W-:Y:S02]  /*8990*/  ISETP.NE.AND P1, PT, R18, 0x1f, PT ;  /* 0x0000001f1200780c */ /* 0x000fe40003f25270 */
[----:B------:R-:W-:Y:S02]  /*89a0*/  MOV R227, R222 ;  /* 0x000000de00e37202 */ /* 0x000fe40000000f00 */
[----:B------:R-:W-:-:S09]  /*89b0*/  MOV R2, R5 ;  /* 0x0000000500027202 */ /* 0x000fd20000000f00 */
[----:B------:R-:W-:Y:S05]  /*89c0*/  WARPSYNC.COLLECTIVE R6, `(.L_x_6031) ;  /* 0x0000000006087348 */ /* 0x000fea0003c00000 */
[----:B------:R0:W1:Y:S02]  /*89d0*/  SHFL.IDX P3, R5, R227, R226, R229 ;  /* 0x000000e2e3057389 */ /* 0x00006400000600e5 */
[----:B01----:R-:W-:Y:S05]  /*89e0*/  ENDCOLLECTIVE ;  /* 0x000000000000791b */ /* 0x003fea0003800000 */
.L_x_6031:
[----:B------:R-:W-:Y:S05]  /*89f0*/  WARPSYNC.COLLECTIVE R6, `(.L_x_6032) ;  /* 0x0000000006087348 */ /* 0x000fea0003c00000 */
[----:B------:R0:W1:Y:S02]  /*8a00*/  SHFL.DOWN P2, R7, R231, R228, R233 ;  /* 0x080000e4e7077389 */ /* 0x00006400000400e9 */
[----:B01----:R-:W-:Y:S05]  /*8a10*/  ENDCOLLECTIVE ;  /* 0x000000000000791b */ /* 0x003fea0003800000 */
.L_x_6032:
        /* <DEDUP_REMOVED lines=8> */
.L_x_6033:
[----:B------:R-:W-:-:S07]  /*8aa0*/  FMUL.FTZ R2, R8, R2 ;  /* 0x0000000208027220 */ /* 0x000fce0000410000 */
[----:B------:R-:W-:Y:S05]  /*8ab0*/  WARPSYNC.COLLECTIVE R6, `(.L_x_6034) ;  /* 0x0000000006087348 */ /* 0x000fea0003c00000 */
[----:B------:R0:W1:Y:S02]  /*8ac0*/  SHFL.IDX P3, R5, R227, R226, R229 ;  /* 0x000000e2e3057389 */ /* 0x00006400000600e5 */
[----:B01----:R-:W-:Y:S05]  /*8ad0*/  ENDCOLLECTIVE ;  /* 0x000000000000791b */ /* 0x003fea0003800000 */
.L_x_6034:
[----:B------:R-:W-:Y:S02]  /*8ae0*/  MOV R227, R9 ;  /* 0x0000000900e37202 */ /* 0x000fe40000000f00 */
[----:B------:R-:W-:Y:S02]  /*8af0*/  MOV R224, R7 ;  /* 0x0000000700e07202 */ /* 0x000fe40000000f00 */
[----:B------:R-:W-:-:S07]  /*8b00*/  MOV R223, R5 ;  /* 0x0000000500df7202 */ /* 0x000fce0000000f00 */
[----:B------:R-:W-:Y:S05]  /*8b10*/  WARPSYNC.COLLECTIVE R6, `(.L_x_6035) ;  /* 0x0000000006087348 */ /* 0x000fea0003c00000 */
[----:B------:R0:W1:Y:S02]  /*8b20*/  SHFL.IDX P3, R5, R227, R226, R229 ;  /* 0x000000e2e3057389 */ /* 0x00006400000600e5 */
[----:B01----:R-:W-:Y:S05]  /*8b30*/  ENDCOLLECTIVE ;  /* 0x000000000000791b */ /* 0x003fea0003800000 */
.L_x_6035:
[----:B------:R-:W-:Y:S01]  /*8b40*/  MOV R7, R5 ;  /* 0x0000000500077202 */ /* 0x000fe20000000f00 */
[----:B------:R-:W-:Y:S06]  /*8b50*/  BRA `(.L_x_6036) ;  /* 0xffffffc400047947 */ /* 0x000fec000383ffff */
.L_x_6037:
        /* <DEDUP_REMOVED lines=10> */
.L_x_10466:


//--------------------- .text._Z25selective_scan_bwd_kernelI32Selective_Scan_bwd_kernel_traitsILi64ELi16ELb1ELb1ELb0ELb1ELb1EN3c104HalfEfEEv12SSMParamsBwd --------------------------
	.section	.text._Z25selective_scan_bwd_kernelI32Selective_Scan_bwd_kernel_traitsILi64ELi16ELb1ELb1ELb0ELb1ELb1EN3c104HalfEfEEv12SSMParamsBwd,"ax",@progbits
	.align	128
        .global         _Z25selective_scan_bwd_kernelI32Selective_Scan_bwd_kernel_traitsILi64ELi16ELb1ELb1ELb0ELb1ELb1EN3c104HalfEfEEv12SSMParamsBwd
        .type           _Z25selective_scan_bwd_kernelI32Selective_Scan_bwd_kernel_traitsILi64ELi16ELb1ELb1ELb0ELb1ELb1EN3c104HalfEfEEv12SSMParamsBwd,@function
        .size           _Z25selective_scan_bwd_kernelI32Selective_Scan_bwd_kernel_traitsILi64ELi16ELb1ELb1ELb0ELb1ELb1EN3c104HalfEfEEv12SSMParamsBwd,(.L_x_10467 - _Z25selective_scan_bwd_kernelI32Selective_Scan_bwd_kernel_traitsILi64ELi16ELb1ELb1ELb0ELb1ELb1EN3c104HalfEfEEv12SSMParamsBwd)
        .other          _Z25selective_scan_bwd_kernelI32Selective_Scan_bwd_kernel_traitsILi64ELi16ELb1ELb1ELb0ELb1ELb1EN3c104HalfEfEEv12SSMParamsBwd,@"STO_CUDA_ENTRY STV_DEFAULT"
_Z25selective_scan_bwd_kernelI32Selective_Scan_bwd_kernel_traitsILi64ELi16ELb1ELb1ELb0ELb1ELb1EN3c104HalfEfEEv12SSMParamsBwd:
.text._Z25selective_scan_bwd_kernelI32Selective_Scan_bwd_kernel_traitsILi64ELi16ELb1ELb1ELb0ELb1ELb1EN3c104HalfEfEEv12SSMParamsBwd:
[----:B------:R-:W-:Y:S08]  /*0000*/  LDC R1, c[0x0][0x37c] ;  /* 0x0000df00ff017b82 */ /* 0x000ff00000000800 */
[----:B------:R-:W0:Y:S01]  /*0010*/  LDC R8, c[0x0][0x398] ;  /* 0x0000e600ff087b82 */ /* 0x000e220000000800 */
[----:B------:R-:W1:Y:S01]  /*0020*/  LDCU.64 UR4, c[0x0][0x458] ;  /* 0x00008b00ff0477ac */ /* 0x000e620008000a00 */
[----:B------:R-:W-:Y:S01]  /*0030*/  CS2R R28, SRZ ;  /* 0x00000000001c7805 */ /* 0x000fe2000001ff00 */
[----:B------:R-:W2:Y:S05]  /*0040*/  LDCU.64 UR6, c[0x0][0x470] ;  /* 0x00008e00ff0677ac */ /* 0x000eaa0008000a00 */
[----:B------:R-:W3:Y:S01]  /*0050*/  S2UR UR14, SR_CTAID.Y ;  /* 0x00000000000e79c3 */ /* 0x000ee20000002600 */
[----:B------:R-:W4:Y:S01]  /*0060*/  LDCU.64 UR30, c[0x0][0x358] ;  /* 0x00006b00ff1e77ac */ /* 0x000f220008000a00 */
[----:B------:R-:W4:Y:S06]  /*0070*/  LDCU.128 UR16, c[0x0][0x3f0] ;  /* 0x00007e00ff1077ac */ /* 0x000f2c0008000c00 */
[----:B------:R-:W4:Y:S01]  /*0080*/  S2UR UR32, SR_CTAID.X ;  /* 0x00000000002079c3 */ /* 0x000f220000002500 */
[----:B------:R-:W4:Y:S01]  /*0090*/  LDCU.64 UR22, c[0x0][0x498] ;  /* 0x00009300ff1677ac */ /* 0x000f220008000a00 */
        /* <DEDUP_REMOVED lines=25> */
[----:B------:R-:W-:Y:S01]  /*0230*/  HFMA2 R59, -RZ, RZ, 0, 0 ;  /* 0x00000000ff3b7431 */ /* 0x000fe200000001ff */
[----:B0-----:R-:W-:Y:S01]  /*0240*/  IADD3 R6, PT, PT, R0, 0xffffffe, RZ ;  /* 0x0ffffffe00067810 */ /* 0x001fe20007ffe0ff */
[----:B------:R-:W0:Y:S01]  /*0250*/  LDCU.128 UR4, c[0x0][0x4a0] ;  /* 0x00009400ff0477ac */ /* 0x000e220008000c00 */
[----:B------:R-:W-:Y:S02]  /*0260*/  IABS R0, UR14 ;  /* 0x0000000e00007c13 */ /* 0x000fe40008000000 */
[----:B------:R2:W3:Y:S01]  /*0270*/  F2I.FTZ.U32.TRUNC.NTZ R7, R6 ;  /* 0x0000000600077305 */ /* 0x0004e2000021f000 */
[----:B------:R-:W-:Y:S01]  /*0280*/  UIMAD.WIDE.U32 UR16, UR14, UR18, UR12 ;  /* 0x000000120e1072a5 */ /* 0x000fe2000f8e000c */
[----:B------:R-:W-:Y:S01]  /*0290*/  MOV R30, RZ ;  /* 0x000000ff001e7202 */ /* 0x000fe20000000f00 */
[----:B------:R-:W-:Y:S01]  /*02a0*/  UIMAD.WIDE.U32 UR20, UR32, UR22, URZ ;  /* 0x00000016201472a5 */ /* 0x000fe2000f8e00ff */
[----:B-1----:R-:W1:Y:S01]  /*02b0*/  LDC.64 R4, c[0x0][0x3c8] ;  /* 0x0000f200ff047b82 */ /* 0x002e620000000a00 */
[----:B------:R-:W-:-:S02]  /*02c0*/  UIMAD UR22, UR14, UR19, UR17 ;  /* 0x000000130e1672a4 */ /* 0x000fc4000f8e0211 */
[----:B------:R-:W-:Y:S01]  /*02d0*/  UIMAD.WIDE.U32 UR18, UR32, UR8, URZ ;  /* 0x00000008201272a5 */ /* 0x000fe2000f8e00ff */
[----:B--2---:R-:W-:Y:S01]  /*02e0*/  HFMA2 R6, -RZ, RZ, 0, 0 ;  /* 0x00000000ff067431 */ /* 0x004fe200000001ff */
[----:B------:R-:W-:Y:S02]  /*02f0*/  UISETP.NE.U32.AND UP0, UPT, UR28, URZ, UPT ;  /* 0x000000ff1c00728c */ /* 0x000fe4000bf05070 */
[----:B------:R-:W-:-:S03]  /*0300*/  UIMAD UR9, UR32, UR9, UR19 ;  /* 0x00000009200972a4 */ /* 0x000fc6000f8e0213 */
[----:B------:R-:W-:Y:S01]  /*0310*/  UMOV UR8, UR18 ;  /* 0x0000001200087c82 */ /* 0x000fe20008000000 */
[----:B---3--:R-:W-:Y:S01]  /*0320*/  IADD3 R2, PT, PT, RZ, -R7, RZ ;  /* 0x80000007ff027210 */ /* 0x008fe20007ffe0ff */
[----:B------:R-:W-:Y:S02]  /*0330*/  UIMAD.WIDE.U32 UR8, UR14, UR10, UR8 ;  /* 0x0000000a0e0872a5 */ /* 0x000fe4000f8e0008 */
[----:B------:R-:W-:Y:S02]  /*0340*/  UISETP.NE.AND.EX UP0, UPT, UR29, URZ, UPT, UP0 ;  /* 0x000000ff1d00728c */ /* 0x000fe4000bf05300 */
[----:B------:R-:W-:Y:S01]  /*0350*/  IMAD R3, R2, R9, RZ ;  /* 0x0000000902037224 */ /* 0x000fe200078e02ff */
[----:B------:R-:W-:Y:S02]  /*0360*/  UIMAD UR21, UR32, UR23, UR21 ;  /* 0x00000017201572a4 */ /* 0x000fe4000f8e0215 */
[----:B0-----:R-:W-:Y:S01]  /*0370*/  UIMAD.WIDE.U32 UR12, UR14, UR6, URZ ;  /* 0x000000060e0c72a5 */ /* 0x001fe2000f8e00ff */
        /* <DEDUP_REMOVED lines=8> */
[----:B------:R-:W2:Y:S04]  /*0400*/  @UP0 LDCU UR9, c[0x0][0x384] ;  /* 0x00007080ff0907ac */ /* 0x000ea80008000800 */
[C---:B------:R-:W-:Y:S01]  /*0410*/  IMAD R0, R9.reuse, R2, R0 ;  /* 0x0000000209007224 */ /* 0x040fe200078e0200 */
[----:B------:R-:W3:Y:S04]  /*0420*/  @UP0 LDCU UR17, c[0x0][0x38c] ;  /* 0x00007180ff1107ac */ /* 0x000ee80008000800 */
[----:B------:R-:W-:Y:S01]  /*0430*/  ISETP.GT.U32.AND P1, PT, R9, R0, PT ;  /* 0x000000000900720c */ /* 0x000fe20003f24070 */
[----:B------:R-:W-:-:S02]  /*0440*/  ULEA UR19, UR33, 0xfffffc00, 0xa ;  /* 0xfffffc0021137891 */ /* 0x000fc4000f8e50ff */
[----:B----4-:R-:W-:Y:S01]  /*0450*/  UIMAD.WIDE.U32 UR10, UR32, UR26, URZ ;  /* 0x0000001a200a72a5 */ /* 0x010fe2000f8e00ff */
[----:B------:R-:W4:Y:S01]  /*0460*/  @UP0 LDCU.64 UR20, c[0x0][0x480] ;  /* 0x00009000ff1407ac */ /* 0x000f220008000a00 */
[----:B------:R-:W-:Y:S02]  /*0470*/  UIADD3 UR16, UP3, UPT, UR19, UR16, URZ ;  /* 0x0000001013107290 */ /* 0x000fe4000ff7e0ff */
[----:B------:R-:W-:-:S06]  /*0480*/  UIMAD UR11, UR32, UR27, UR11 ;  /* 0x0000001b200b72a4 */ /* 0x000fcc000f8e020b */
[-C--:B------:R-:W-:Y:S01]  /*0490*/  @!P1 IADD3 R0, PT, PT, R0, -R9.reuse, RZ ;  /* 0x8000000900009210 */ /* 0x080fe20007ffe0ff */
[----:B0-----:R-:W-:Y:S01]  /*04a0*/  ULEA UR27, UP1, UR16, UR4, 0x1 ;  /* 0x00000004101b7291 */ /* 0x001fe2000f8208ff */
[----:B------:R-:W-:Y:S01]  /*04b0*/  @!P1 IADD3 R7, PT, PT, R7, 0x1, RZ ;  /* 0x0000000107079810 */ /* 0x000fe20007ffe0ff */
[----:B--2---:R-:W-:Y:S01]  /*04c0*/  @UP0 UIMAD UR4, UR32, UR9, UR14 ;  /* 0x00000009200402a4 */ /* 0x004fe2000f8e020e */
        /* <DEDUP_REMOVED lines=11> */
[----:B---3--:R-:W-:Y:S01]  /*0580*/  @UP0 UIMAD UR6, UR4, UR17, URZ ;  /* 0x00000011040602a4 */ /* 0x008fe2000f8e02ff */
[----:B------:R-:W-:Y:S01]  /*0590*/  MOV R21, R7 ;  /* 0x0000000700157202 */ /* 0x000fe20000000f00 */
[----:B------:R-:W-:Y:S01]  /*05a0*/  ULEA.HI.X UR22, UR16, UR5, UR22, 0x1, UP1 ;  /* 0x0000000510167291 */ /* 0x000fe200088f0c16 */
[----:B------:R-:W2:Y:S01]  /*05b0*/  LDC.64 R6, c[0x0][0x448] ;  /* 0x00011200ff067b82 */ /* 0x000ea20000000a00 */
[----:B------:R-:W-:Y:S01]  /*05c0*/  UMOV UR4, URZ ;  /* 0x000000ff00047c82 */ /* 0x000fe20008000000 */
[----:B------:R-:W-:Y:S01]  /*05d0*/  @!P2 IADD3 R21, PT, PT, -R21, RZ, RZ ;  /* 0x000000ff1515a210 */ /* 0x000fe20007ffe1ff */
[----:B------:R-:W-:Y:S01]  /*05e0*/  UMOV UR5, URZ ;  /* 0x000000ff00057c82 */ /* 0x000fe20008000000 */
[----:B------:R-:W-:Y:S01]  /*05f0*/  @!P1 LOP3.LUT R21, RZ, R8, RZ, 0x33, !PT ;  /* 0x00000008ff159212 */ /* 0x000fe200078e33ff */
[----:B----4-:R-:W-:-:S02]  /*0600*/  @UP0 UIMAD.WIDE UR4, UR6, 0x8, UR20 ;  /* 0x00000008060408a5 */ /* 0x010fc4000f8e0214 */
[----:B------:R-:W-:Y:S01]  /*0610*/  UISETP.GE.AND UP0, UPT, UR33, 0x1, UPT ;  /* 0x000000012100788c */ /* 0x000fe2000bf06270 */
[----:B------:R-:W-:Y:S01]  /*0620*/  SHF.R.S32.HI R9, RZ, 0x1f, R21 ;  /* 0x0000001fff097819 */ /* 0x000fe20000011415 */
[-C--:B-1----:R-:W-:Y:S01]  /*0630*/  IMAD.WIDE.U32 R2, R21, R4.reuse, UR10 ;  /* 0x0000000a15027e25 */ /* 0x082fe2000f8e0004 */
[----:B------:R-:W-:Y:S02]  /*0640*/  UIADD3 UR18, UP1, UPT, UR19, UR18, URZ ;  /* 0x0000001213127290 */ /* 0x000fe4000ff3e0ff */
[----:B------:R-:W-:Y:S01]  /*0650*/  UIADD3.X UR24, UPT, UPT, UR26, UR24, URZ, UP2, !UPT ;  /* 0x000000181a187290 */ /* 0x000fe200097fe4ff */
[----:B------:R-:W-:Y:S01]  /*0660*/  IMAD R0, R9, R4, RZ ;  /* 0x0000000409007224 */ /* 0x000fe200078e02ff */
[----:B------:R-:W-:Y:S01]  /*0670*/  IADD3 R32, P0, PT, R2, UR19, RZ ;  /* 0x0000001302207c10 */ /* 0x000fe2000ff1e0ff */
[----:B------:R-:W-:Y:S02]  /*0680*/  UIADD3.X UR25, UPT, UPT, UR26, UR25, URZ, UP1, !UPT ;  /* 0x000000191a197290 */ /* 0x000fe40008ffe4ff */
[----:B------:R-:W-:Y:S01]  /*0690*/  IMAD R5, R21, R5, R0 ;  /* 0x0000000515057224 */ /* 0x000fe200078e0200 */
[----:B0-----:R-:W-:-:S02]  /*06a0*/  ULEA UR28, UP1, UR18, UR28, 0x1 ;  /* 0x0000001c121c7291 */ /* 0x001fc4000f8208ff */
[----:B------:R-:W-:Y:S02]  /*06b0*/  ULEA.HI.X UR24, UR8, UR7, UR24, 0x1, UP3 ;  /* 0x0000000708187291 */ /* 0x000fe400098f0c18 */
[----:B------:R-:W-:Y:S01]  /*06c0*/  IADD3 R0, PT, PT, R3, R5, RZ ;  /* 0x0000000503007210 */ /* 0x000fe20007ffe0ff */
[----:B------:R-:W-:Y:S01]  /*06d0*/  ULEA.HI.X UR25, UR18, UR29, UR25, 0x1, UP1 ;  /* 0x0000001d12197291 */ /* 0x000fe200088f0c19 */
[----:B--2---:R-:W-:Y:S02]  /*06e0*/  LEA R31, P1, R32, R6, 0x1 ;  /* 0x00000006201f7211 */ /* 0x004fe400078208ff */
[----:B------:R-:W-:-:S04]  /*06f0*/  IADD3.X R0, PT, PT, R0, UR26, RZ, P0, !PT ;  /* 0x0000001a00007c10 */ /* 0x000fc800087fe4ff */
[----:B------:R-:W-:Y:S01]  /*0700*/  LEA.HI.X R32, R32, R7, R0, 0x1, P1 ;  /* 0x0000000720207211 */ /* 0x000fe200008f0c00 */
        /* <DEDUP_REMOVED lines=41> */
[CC--:B------:R-:W-:Y:S02]  /*09a0*/  LEA.HI R34, R22.reuse, R22.reuse, RZ, 0x1b ;  /* 0x0000001616227211 */ /* 0x0c0fe400078fd8ff */
[-C--:B------:R-:W-:Y:S02]  /*09b0*/  LEA.HI R36, R22, R3.reuse, RZ, 0x1f ;  /* 0x0000000316247211 */ /* 0x080fe400078ff8ff */
[----:B------:R-:W-:Y:S02]  /*09c0*/  LEA.HI R38, R3, R3, RZ, 0x1b ;  /* 0x0000000303267211 */ /* 0x000fe400078fd8ff */
        /* <DEDUP_REMOVED lines=15> */
[C---:B------:R-:W-:Y:S02]  /*0ac0*/  LEA R37, R22.reuse, UR6, 0x3 ;  /* 0x0000000616257c11 */ /* 0x040fe4000f8e18ff */
[----:B------:R-:W-:Y:S02]  /*0ad0*/  LOP3.LUT R141, R22, 0x1f, RZ, 0xc0, !PT ;  /* 0x0000001f168d7812 */ /* 0x000fe400078ec0ff */
        /* <DEDUP_REMOVED lines=21> */
.L_x_6118:
        /* <DEDUP_REMOVED lines=35> */
[----:B------:R-:W-:Y:S01]  /*0e60*/  BSSY.RECONVERGENT B0, `(.L_x_6039) ;  /* 0x0000037000007945 */ /* 0x000fe20003800200 */
[----:B0-----:R-:W-:-:S02]  /*0e70*/  HADD2.F32 R61, -RZ, R16.H0_H0 ;  /* 0x20000010ff3d7230 */ /* 0x001fc40000004100 */
[--C-:B------:R-:W-:Y:S02]  /*0e80*/  HADD2.F32 R63, -RZ, R17.reuse.H0_H0 ;  /* 0x20000011ff3f7230 */ /* 0x100fe40000004100 */
[----:B------:R-:W-:Y:S02]  /*0e90*/  HADD2.F32 R27, -RZ, R16.H1_H1 ;  /* 0x30000010ff1b7230 */ /* 0x000fe40000004100 */
[--C-:B-----5:R-:W-:Y:S01]  /*0ea0*/  FADD.FTZ R61, R61, R28.reuse ;  /* 0x0000001c3d3d7221 */ /* 0x120fe20000010000 */
[----:B------:R-:W-:Y:S02]  /*0eb0*/  HADD2.F32 R17, -RZ, R17.H1_H1 ;  /* 0x30000011ff117230 */ /* 0x000fe40000004100 */
[--C-:B------:R-:W-:Y:S01]  /*0ec0*/  FADD.FTZ R63, R63, R28.reuse ;  /* 0x0000001c3f3f7221 */ /* 0x100fe20000010000 */
[--C-:B------:R-:W-:Y:S02]  /*0ed0*/  HADD2.F32 R65, -RZ, R18.reuse.H0_H0 ;  /* 0x20000012ff417230 */ /* 0x100fe40000004100 */
        /* <DEDUP_REMOVED lines=47> */
.L_x_6040:
[----:B------:R-:W-:Y:S05]  /*11d0*/  BSYNC.RECONVERGENT B0 ;  /* 0x0000000000007941 */ /* 0x000fea0003800200 */
.L_x_6039:
        /* <DEDUP_REMOVED lines=35> */
.L_x_6042:
[----:B------:R-:W-:Y:S05]  /*1410*/  BSYNC.RECONVERGENT B0 ;  /* 0x0000000000007941 */ /* 0x000fea0003800200 */
.L_x_6041:
        /* <DEDUP_REMOVED lines=35> */
.L_x_6044:
[----:B------:R-:W-:Y:S05]  /*1650*/  BSYNC.RECONVERGENT B0 ;  /* 0x0000000000007941 */ /* 0x000fea0003800200 */
.L_x_6043:
        /* <DEDUP_REMOVED lines=35> */
.L_x_6046:
[----:B------:R-:W-:Y:S05]  /*1890*/  BSYNC.RECONVERGENT B0 ;  /* 0x0000000000007941 */ /* 0x000fea0003800200 */
.L_x_6045:
        /* <DEDUP_REMOVED lines=35> */
.L_x_6048:
[----:B------:R-:W-:Y:S05]  /*1ad0*/  BSYNC.RECONVERGENT B0 ;  /* 0x0000000000007941 */ /* 0x000fea0003800200 */
.L_x_6047:
[----:B------:R-:W-:Y:S01]  /*1ae0*/  HADD2.F32 R5, -RZ, R5.H1_H1 ;  /* 0x30000005ff057230 */ /* 0x000fe20000004100 */
[----:B------:R-:W-:Y:S01]  /*1af0*/  BSSY.RECONVERGENT B0, `(.L_x_6049) ;  /* 0x0000022000007945 */ /* 0x000fe20003800200 */
[----:B------:R-:W-:-:S03]  /*1b00*/  FSETP.GTU.FTZ.AND P4, PT, R71, 20, PT ;  /* 0x41a000004700780b */ /* 0x000fc60003f9c000 */
[----:B-1----:R-:W-:Y:S01]  /*1b10*/  FADD.FTZ R72, R5, R28 ;  /* 0x0000001c05487221 */ /* 0x002fe20000010000 */
        /* <DEDUP_REMOVED lines=31> */
.L_x_6050:
[----:B------:R-:W-:Y:S05]  /*1d10*/  BSYNC.RECONVERGENT B0 ;  /* 0x0000000000007941 */ /* 0x000fea0003800200 */
.L_x_6049:
        /* <DEDUP_REMOVED lines=35> */
.L_x_6052:
[----:B------:R-:W-:Y:S05]  /*1f50*/  BSYNC.RECONVERGENT B0 ;  /* 0x0000000000007941 */ /* 0x000fea0003800200 */
.L_x_6051:
        /* <DEDUP_REMOVED lines=35> */
.L_x_6054:
[----:B------:R-:W-:Y:S05]  /*2190*/  BSYNC.RECONVERGENT B0 ;  /* 0x0000000000007941 */ /* 0x000fea0003800200 */
.L_x_6053:
        /* <DEDUP_REMOVED lines=35> */
.L_x_6056:
[----:B------:R-:W-:Y:S05]  /*23d0*/  BSYNC.RECONVERGENT B0 ;  /* 0x0000000000007941 */ /* 0x000fea0003800200 */
.L_x_6055:
        /* <DEDUP_REMOVED lines=35> */
.L_x_6058:
[----:B------:R-:W-:Y:S05]  /*2610*/  BSYNC.RECONVERGENT B0 ;  /* 0x0000000000007941 */ /* 0x000fea0003800200 */
.L_x_6057:
        /* <DEDUP_REMOVED lines=33> */
.L_x_6060:
[----:B------:R-:W-:Y:S05]  /*2830*/  BSYNC.RECONVERGENT B0 ;  /* 0x0000000000007941 */ /* 0x000fea0003800200 */
.L_x_6059:
        /* <DEDUP_REMOVED lines=32> */
.L_x_6062:
[----:B------:R-:W-:Y:S05]  /*2a40*/  BSYNC.RECONVERGENT B0 ;  /* 0x0000000000007941 */ /* 0x000fea0003800200 */
.L_x_6061:
        /* <DEDUP_REMOVED lines=32> */
.L_x_6064:
[----:B------:R-:W-:Y:S05]  /*2c50*/  BSYNC.RECONVERGENT B0 ;  /* 0x0000000000007941 */ /* 0x000fea0003800200 */
.L_x_6063:
        /* <DEDUP_REMOVED lines=32> */
.L_x_6066:
[----:B------:R-:W-:Y:S05]  /*2e60*/  BSYNC.RECONVERGENT B0 ;  /* 0x0000000000007941 */ /* 0x000fea0003800200 */
.L_x_6065:
        /* <DEDUP_REMOVED lines=32> */
.L_x_6068:
[----:B------:R-:W-:Y:S05]  /*3070*/  BSYNC.RECONVERGENT B0 ;  /* 0x0000000000007941 */ /* 0x000fea0003800200 */
.L_x_6067:
        /* <DEDUP_REMOVED lines=32> */
.L_x_6070:
[----:B------:R-:W-:Y:S05]  /*3280*/  BSYNC.RECONVERGENT B0 ;  /* 0x0000000000007941 */ /* 0x000fea0003800200 */
.L_x_6069:
[----:B------:R-:W0:Y:S01]  /*3290*/  LDCU.128 UR8, c[0x0][0x410] ;  /* 0x00008200ff0877ac */ /* 0x000e220008000c00 */
[----:B------:R-:W1:Y:S01]  /*32a0*/  LDS.128 R16, [R58] ;  /* 0x000000003a107984 */ /* 0x000e620000000c00 */
[----:B------:R-:W-:-:S03]  /*32b0*/  UIADD3 UR29, UPT, UPT, UR26, -0x1, URZ ;  /* 0xffffffff1a1d7890 */ /* 0x000fc6000fffe0ff */
[----:B------:R-:W2:Y:S01]  /*32c0*/  LDS.128 R4, [R58+0x10] ;  /* 0x000010003a047984 */ /* 0x000ea20000000c00 */
[----:B------:R-:W3:Y:S01]  /*32d0*/  LDCU.64 UR36, c[0x0][0x488] ;  /* 0x00009100ff2477ac */ /* 0x000ee20008000a00 */
[----:B------:R-:W-:Y:S01]  /*32e0*/  USHF.L.U32 UR6, UR29, 0xa, URZ ;  /* 0x0000000a1d067899 */ /* 0x000fe200080006ff */
[----:B------:R-:W-:Y:S01]  /*32f0*/  UMOV UR7, URZ ;  /* 0x000000ff00077c82 */ /* 0x000fe20008000000 */
[----:B------:R-:W4:Y:S02]  /*3300*/  LDCU.64 UR38, c[0x0][0x490] ;  /* 0x00009200ff2677ac */ /* 0x000f240008000a00 */
        /* <DEDUP_REMOVED lines=19> */
[----:B-1----:R-:W-:Y:S01]  /*3440*/  HADD2.F32 R134, -RZ, R16.H1_H1 ;  /* 0x30000010ff867230 */ /* 0x002fe20000004100 */
[----:B------:R-:W1:Y:S02]  /*3450*/  LDCU.64 UR34, c[0x0][0x510] ;  /* 0x0000a200ff2277ac */ /* 0x000e640008000a00 */
[----:B------:R-:W-:Y:S02]  /*3460*/  UIMAD UR11, UR14, UR11, UR9 ;  /* 0x0000000b0e0b72a4 */ /* 0x000fe4000f8e0209 */
[----:B0-----:R-:W-:-:S04]  /*3470*/  ULEA UR9, UP0, UR8, UR36, 0x1 ;  /* 0x0000002408097291 */ /* 0x001fc8000f8008ff */
[----:B------:R-:W-:Y:S02]  /*3480*/  ULEA.HI.X UR8, UR8, UR37, UR11, 0x1, UP0 ;  /* 0x0000002508087291 */ /* 0x000fe400080f0c0b */
[----:B------:R-:W-:Y:S01]  /*3490*/  MOV R26, UR9 ;  /* 0x00000009001a7c02 */ /* 0x000fe20008000f00 */
[--C-:B--2---:R-:W-:Y:S01]  /*34a0*/  HADD2.F32 R125, -RZ, R4.reuse.H0_H0 ;  /* 0x20000004ff7d7230 */ /* 0x104fe20000004100 */
[----:B------:R-:W0:Y:S02]  /*34b0*/  LDCU.64 UR36, c[0x0][0x558] ;  /* 0x0000ab00ff2477ac */ /* 0x000e240008000a00 */
[----:B------:R-:W-:Y:S01]  /*34c0*/  MOV R27, UR8 ;  /* 0x00000008001b7c02 */ /* 0x000fe20008000f00 */
[----:B------:R-:W-:Y:S01]  /*34d0*/  HADD2.F32 R126, -RZ, R4.H1_H1 ;  /* 0x30000004ff7e7230 */ /* 0x000fe20000004100 */
        /* <DEDUP_REMOVED lines=10> */
[--C-:B------:R-:W-:Y:S01]  /*3580*/  HADD2.F32 R123, -RZ, R5.reuse.H0_H0 ;  /* 0x20000005ff7b7230 */ /* 0x100fe20000004100 */
[----:B--2---:R-:W-:Y:S01]  /*3590*/  UIMAD.WIDE.U32 UR8, UR32, UR10, UR6 ;  /* 0x0000000a200872a5 */ /* 0x004fe2000f8e0006 */
[----:B------:R-:W-:-:S02]  /*35a0*/  HADD2.F32 R124, -RZ, R5.H1_H1 ;  /* 0x30000005ff7c7230 */ /* 0x000fc40000004100 */
[--C-:B---3--:R-:W-:Y:S01]  /*35b0*/  HADD2.F32 R103, -RZ, R81.reuse.H1_H1 ;  /* 0x30000051ff677230 */ /* 0x108fe20000004100 */
[----:B------:R-:W-:Y:S01]  /*35c0*/  UIMAD UR9, UR32, UR11, UR9 ;  /* 0x0000000b200972a4 */ /* 0x000fe2000f8e0209 */
[----:B------:R-:W-:Y:S02]  /*35d0*/  HADD2.F32 R102, -RZ, R82.H0_H0 ;  /* 0x20000052ff667230 */ /* 0x000fe40000004100 */
[--C-:B------:R-:W-:Y:S01]  /*35e0*/  HADD2.F32 R99, -RZ, R80.reuse.H0_H0 ;  /* 0x20000050ff637230 */ /* 0x100fe20000004100 */
[----:B-1----:R-:W-:Y:S01]  /*35f0*/  UIMAD.WIDE.U32 UR8, UR14, UR34, UR8 ;  /* 0x000000220e0872a5 */ /* 0x002fe2000f8e0008 */
[----:B------:R-:W-:Y:S02]  /*3600*/  HADD2.F32 R98, -RZ, R80.H1_H1 ;  /* 0x30000050ff627230 */ /* 0x000fe40000004100 */
[----:B------:R-:W-:Y:S01]  /*3610*/  FMUL.FTZ R80, R103, -1.4426950216293334961 ;  /* 0xbfb8aa3b67507820 */ /* 0x000fe20000410000 */
[----:B------:R-:W-:Y:S02]  /*3620*/  HADD2.F32 R97, -RZ, R81.H0_H0 ;  /* 0x20000051ff617230 */ /* 0x000fe40000004100 */
[----:B------:R-:W-:Y:S01]  /*3630*/  FMUL.FTZ R81, R102, -1.4426950216293334961 ;  /* 0xbfb8aa3b66517820 */ /* 0x000fe20000410000 */
[----:B------:R-:W-:-:S02]  /*3640*/  HADD2.F32 R0, -RZ, R82.H1_H1 ;  /* 0x30000052ff007230 */ /* 0x000fc40000004100 */
[----:B------:R-:W-:Y:S01]  /*3650*/  FMUL.FTZ R26, R99, -1.4426950216293334961 ;  /* 0xbfb8aa3b631a7820 */ /* 0x000fe20000410000 */
[----:B0-----:R-:W-:Y:S01]  /*3660*/  HADD2.F32 R2, -RZ, R83.H0_H0 ;  /* 0x20000053ff027230 */ /* 0x001fe20000004100 */
[----:B------:R-:W0:Y:S01]  /*3670*/  MUFU.EX2 R80, R80 ;  /* 0x0000005000507308 */ /* 0x000e220000000800 */
[----:B----4-:R-:W-:Y:S02]  /*3680*/  HADD2.F32 R96, -RZ, R93.H0_H0 ;  /* 0x2000005dff607230 */ /* 0x010fe40000004100 */
[----:B------:R-:W-:Y:S01]  /*3690*/  FMUL.FTZ R82, R0, -1.4426950216293334961 ;  /* 0xbfb8aa3b00527820 */ /* 0x000fe20000410000 */
[----:B------:R-:W-:Y:S02]  /*36a0*/  HADD2.F32 R3, -RZ, R83.H1_H1 ;  /* 0x30000053ff037230 */ /* 0x000fe40000004100 */
[----:B------:R-:W-:Y:S01]  /*36b0*/  FMUL.FTZ R83, R2, -1.4426950216293334961 ;  /* 0xbfb8aa3b02537820 */ /* 0x000fe20000410000 */
[----:B------:R-:W-:Y:S02]  /*36c0*/  HADD2.F32 R101, -RZ, R93.H1_H1 ;  /* 0x3000005dff657230 */ /* 0x000fe40000004100 */
[----:B------:R-:W-:Y:S01]  /*36d0*/  FMUL.FTZ R27, R98, -1.4426950216293334961 ;  /* 0xbfb8aa3b621b7820 */ /* 0x000fe20000410000 */
[----:B------:R-:W-:Y:S01]  /*36e0*/  HADD2.F32 R93, -RZ, R95.H0_H0 ;  /* 0x2000005fff5d7230 */ /* 0x000fe20000004100 */
[----:B------:R-:W1:Y:S01]  /*36f0*/  MUFU.EX2 R81, R81 ;  /* 0x0000005100517308 */ /* 0x000e620000000800 */
[----:B------:R-:W-:Y:S01]  /*3700*/  FMUL.FTZ R100, R3, -1.4426950216293334961 ;  /* 0xbfb8aa3b03647820 */ /* 0x000fe20000410000 */
[----:B------:R-:W-:Y:S01]  /*3710*/  FMUL.FTZ R79, R97, -1.4426950216293334961 ;  /* 0xbfb8aa3b614f7820 */ /* 0x000fe20000410000 */
[--C-:B------:R-:W-:Y:S01]  /*3720*/  HADD2.F32 R121, -RZ, R6.reuse.H0_H0 ;  /* 0x20000006ff797230 */ /* 0x100fe20000004100 */
[----:B------:R-:W-:Y:S01]  /*3730*/  UIMAD UR10, UR14, UR35, UR9 ;  /* 0x000000230e0a72a4 */ /* 0x000fe2000f8e0209 */
[----:B------:R-:W-:Y:S01]  /*3740*/  HADD2.F32 R122, -RZ, R6.H1_H1 ;  /* 0x30000006ff7a7230 */ /* 0x000fe20000004100 */
[----:B------:R-:W-:Y:S01]  /*3750*/  ULEA UR9, UP0, UR8, UR36, 0x1 ;  /* 0x0000002408097291 */ /* 0x000fe2000f8008ff */
[--C-:B------:R-:W-:Y:S01]  /*3760*/  HADD2.F32 R119, -RZ, R7.reuse.H0_H0 ;  /* 0x20000007ff777230 */ /* 0x100fe20000004100 */
[----:B------:R2:W3:Y:S01]  /*3770*/  MUFU.EX2 R106, R82 ;  /* 0x00000052006a7308 */ /* 0x0004e20000000800 */
[----:B0-----:R-:W-:Y:S01]  /*3780*/  FADD.FTZ R114, R80, 1 ;  /* 0x3f80000050727421 */ /* 0x001fe20000010000 */
[----:B------:R-:W-:Y:S01]  /*3790*/  HADD2.F32 R120, -RZ, R7.H1_H1 ;  /* 0x30000007ff787230 */ /* 0x000fe20000004100 */
[----:B------:R-:W-:Y:S01]  /*37a0*/  ULEA.HI.X UR8, UR8, UR37, UR10, 0x1, UP0 ;  /* 0x0000002508087291 */ /* 0x000fe200080f0c0a */
[--C-:B------:R-:W-:Y:S01]  /*37b0*/  HADD2.F32 R131, -RZ, R17.reuse.H0_H0 ;  /* 0x20000011ff837230 */ /* 0x100fe20000004100 */
[----:B------:R-:W-:Y:S01]  /*37c0*/  UISETP.NE.U32.AND UP0, UPT, UR38, URZ, UPT ;  /* 0x000000ff2600728c */ /* 0x000fe2000bf05070 */
[----:B------:R-:W-:-:S02]  /*37d0*/  HADD2.F32 R132, -RZ, R17.H1_H1 ;  /* 0x30000011ff847230 */ /* 0x000fc40000004100 */
[----:B------:R0:W4:Y:S01]  /*37e0*/  MUFU.EX2 R107, R83 ;  /* 0x00000053006b7308 */ /* 0x0001220000000800 */
[----:B--2---:R-:W-:Y:S01]  /*37f0*/  FMUL.FTZ R82, R96, -1.4426950216293334961 ;  /* 0xbfb8aa3b60527820 */ /* 0x004fe20000410000 */
[----:B-1----:R-:W-:Y:S01]  /*3800*/  FADD.FTZ R135, R81, 1 ;  /* 0x3f80000051877421 */ /* 0x002fe20000010000 */
[--C-:B------:R-:W-:Y:S01]  /*3810*/  HADD2.F32 R129, -RZ, R18.reuse.H0_H0 ;  /* 0x20000012ff817230 */ /* 0x100fe20000004100 */
[----:B------:R-:W-:Y:S01]  /*3820*/  UISETP.NE.AND.EX UP0, UPT, UR39, URZ, UPT, UP0 ;  /* 0x000000ff2700728c */ /* 0x000fe2000bf05300 */
[----:B------:R-:W-:Y:S02]  /*3830*/  HADD2.F32 R130, -RZ, R18.H1_H1 ;  /* 0x30000012ff827230 */ /* 0x000fe40000004100 */
[--C-:B------:R-:W-:Y:S01]  /*3840*/  HADD2.F32 R127, -RZ, R19.reuse.H0_H0 ;  /* 0x20000013ff7f7230 */ /* 0x100fe20000004100 */
[----:B------:R1:W2:Y:S01]  /*3850*/  MUFU.EX2 R112, R82 ;  /* 0x0000005200707308 */ /* 0x0002a20000000800 */
[----:B0-----:R-:W-:Y:S01]  /*3860*/  FMUL.FTZ R83, R101, -1.4426950216293334961 ;  /* 0xbfb8aa3b65537820 */ /* 0x001fe20000410000 */
[----:B---3--:R-:W-:Y:S01]  /*3870*/  FADD.FTZ R106, R106, 1 ;  /* 0x3f8000006a6a7421 */ /* 0x008fe20000010000 */
[----:B------:R-:W-:-:S02]  /*3880*/  HADD2.F32 R128, -RZ, R19.H1_H1 ;  /* 0x30000013ff807230 */ /* 0x000fc40000004100 */
[----:B------:R-:W-:-:S03]  /*3890*/  HADD2.F32 R95, -RZ, R95.H1_H1 ;  /* 0x3000005fff5f7230 */ /* 0x000fc60000004100 */
[----:B------:R-:W0:Y:S01]  /*38a0*/  MUFU.EX2 R113, R83 ;  /* 0x0000005300717308 */ /* 0x000e220000000800 */
[----:B-1----:R-:W-:Y:S01]  /*38b0*/  FMUL.FTZ R82, R93, -1.4426950216293334961 ;  /* 0xbfb8aa3b5d527820 */ /* 0x002fe20000410000 */
[----:B----4-:R-:W-:Y:S01]  /*38c0*/  FADD.FTZ R107, R107, 1 ;  /* 0x3f8000006b6b7421 */ /* 0x010fe20000010000 */
[----:B------:R-:W-:-:S05]  /*38d0*/  FMUL.FTZ R115, R95, -1.4426950216293334961 ;  /* 0xbfb8aa3b5f737820 */ /* 0x000fca0000410000 */
[----:B------:R-:W-:Y:S01]  /*38e0*/  MUFU.EX2 R144, R82 ;  /* 0x0000005200907308 */ /* 0x000fe20000000800 */
[----:B--2---:R-:W-:-:S07]  /*38f0*/  FADD.FTZ R139, R112, 1 ;  /* 0x3f800000708b7421 */ /* 0x004fce0000010000 */
[----:B------:R1:W2:Y:S01]  /*3900*/  MUFU.EX2 R77, R26 ;  /* 0x0000001a004d7308 */ /* 0x0002a20000000800 */
[----:B0-----:R-:W-:-:S07]  /*3910*/  FADD.FTZ R138, R113, 1 ;  /* 0x3f800000718a7421 */ /* 0x001fce0000010000 */
[----:B------:R0:W3:Y:S01]  /*3920*/  MUFU.EX2 R78, R27 ;  /* 0x0000001b004e7308 */ /* 0x0000e20000000800 */
[----:B-1----:R-:W-:-:S07]  /*3930*/  HADD2.F32 R26, -RZ, R92.H0_H0 ;  /* 0x2000005cff1a7230 */ /* 0x002fce0000004100 */
[----:B------:R1:W4:Y:S01]  /*3940*/  MUFU.EX2 R108, R100 ;  /* 0x00000064006c7308 */ /* 0x0003220000000800 */
[----:B0-----:R-:W-:Y:S02]  /*3950*/  HADD2.F32 R27, -RZ, R92.H1_H1 ;  /* 0x3000005cff1b7230 */ /* 0x001fe40000004100 */
[----:B--2---:R-:W-:Y:S01]  /*3960*/  FADD.FTZ R77, R77, 1 ;  /* 0x3f8000004d4d7421 */ /* 0x004fe20000010000 */
[----:B------:R-:W-:Y:S02]  /*3970*/  FMUL.FTZ R92, R26, -1.4426950216293334961 ;  /* 0xbfb8aa3b1a5c7820 */ /* 0x000fe40000410000 */
[----:B------:R-:W-:Y:S02]  /*3980*/  FMUL.FTZ R104, R27, -1.4426950216293334961 ;  /* 0xbfb8aa3b1b687820 */ /* 0x000fe40000410000 */
[----:B------:R-:W0:Y:S01]  /*3990*/  MUFU.EX2 R79, R79 ;  /* 0x0000004f004f7308 */ /* 0x000e220000000800 */
[--C-:B-1----:R-:W-:Y:S02]  /*39a0*/  HADD2.F32 R100, -RZ, R94.reuse.H0_H0 ;  /* 0x2000005eff647230 */ /* 0x102fe40000004100 */
[----:B---3--:R-:W-:Y:S01]  /*39b0*/  FADD.FTZ R78, R78, 1 ;  /* 0x3f8000004e4e7421 */ /* 0x008fe20000010000 */
[----:B------:R-:W-:-:S02]  /*39c0*/  HADD2.F32 R94, -RZ, R94.H1_H1 ;  /* 0x3000005eff5e7230 */ /* 0x000fc40000004100 */
[----:B------:R-:W-:Y:S02]  /*39d0*/  FMUL.FTZ R105, R100, -1.4426950216293334961 ;  /* 0xbfb8aa3b64697820 */ /* 0x000fe40000410000 */
[----:B------:R-:W1:Y:S01]  /*39e0*/  MUFU.EX2 R111, R104 ;  /* 0x00000068006f7308 */ /* 0x000e620000000800 */
[----:B------:R-:W-:Y:S01]  /*39f0*/  FMUL.FTZ R109, R94, -1.4426950216293334961 ;  /* 0xbfb8aa3b5e6d7820 */ /* 0x000fe20000410000 */
[----:B----4-:R-:W-:-:S06]  /*3a00*/  FADD.FTZ R108, R108, 1 ;  /* 0x3f8000006c6c7421 */ /* 0x010fcc0000010000 */
[----:B------:R-:W2:Y:S01]  /*3a10*/  MUFU.EX2 R140, R105 ;  /* 0x00000069008c7308 */ /* 0x000ea20000000800 */
[----:B0-----:R-:W-:-:S07]  /*3a20*/  FADD.FTZ R79, R79, 1 ;  /* 0x3f8000004f4f7421 */ /* 0x001fce0000010000 */
[----:B------:R-:W0:Y:S01]  /*3a30*/  MUFU.RCP R104, R77 ;  /* 0x0000004d00687308 */ /* 0x000e220000001000 */
[----:B-1----:R-:W-:-:S07]  /*3a40*/  FADD.FTZ R111, R111, 1 ;  /* 0x3f8000006f6f7421 */ /* 0x002fce0000010000 */
[----:B------:R-:W1:Y:S01]  /*3a50*/  MUFU.RCP R105, R78 ;  /* 0x0000004e00697308 */ /* 0x000e620000001000 */
[----:B--2---:R-:W-:-:S07]  /*3a60*/  FADD.FTZ R140, R140, 1 ;  /* 0x3f8000008c8c7421 */ /* 0x004fce0000010000 */
[----:B------:R2:W3:Y:S01]  /*3a70*/  MUFU.EX2 R142, R109 ;  /* 0x0000006d008e7308 */ /* 0x0004e20000000800 */
[----:B0-----:R-:W-:-:S04]  /*3a80*/  FADD.FTZ R4, -R104, 1 ;  /* 0x3f80000068047421 */ /* 0x001fc80000010100 */
[C---:B------:R-:W-:Y:S01]  /*3a90*/  FFMA.FTZ R17, R99.reuse, R4, 1 ;  /* 0x3f80000063117423 */ /* 0x040fe20000010004 */
[----:B------:R-:W-:Y:S02]  /*3aa0*/  FMUL.FTZ R99, R99, R104 ;  /* 0x0000006863637220 */ /* 0x000fe40000410000 */
[----:B------:R-:W-:Y:S01]  /*3ab0*/  MUFU.RCP R117, R106 ;  /* 0x0000006a00757308 */ /* 0x000fe20000001000 */
[----:B--2---:R-:W-:Y:S02]  /*3ac0*/  HADD2.F32 R109, -RZ, R16.H0_H0 ;  /* 0x20000010ff6d7230 */ /* 0x004fe40000004100 */
[----:B-1----:R-:W-:-:S04]  /*3ad0*/  FADD.FTZ R7, -R105, 1 ;  /* 0x3f80000069077421 */ /* 0x002fc80000010100 */
[C---:B------:R-:W-:Y:S01]  /*3ae0*/  FFMA.FTZ R19, R98.reuse, R7, 1 ;  /* 0x3f80000062137423 */ /* 0x040fe20000010007 */
[----:B------:R-:W-:Y:S01]  /*3af0*/  FMUL.FTZ R98, R98, R105 ;  /* 0x0000006962627220 */ /* 0x000fe20000410000 */
[----:B------:R-:W-:Y:S01]  /*3b00*/  MUFU.RCP R133, R107 ;  /* 0x0000006b00857308 */ /* 0x000fe20000001000 */
[----:B---3--:R-:W-:-:S07]  /*3b10*/  FADD.FTZ R142, R142, 1 ;  /* 0x3f8000008e8e7421 */ /* 0x008fce0000010000 */
[----:B------:R-:W-:Y:S08]  /*3b20*/  MUFU.RCP R110, R79 ;  /* 0x0000004f006e7308 */ /* 0x000ff00000001000 */
[----:B------:R-:W0:Y:S08]  /*3b30*/  MUFU.RCP R114, R114 ;  /* 0x0000007200727308 */ /* 0x000e300000001000 */
[----:B------:R-:W1:Y:S08]  /*3b40*/  MUFU.RCP R135, R135 ;  /* 0x0000008700877308 */ /* 0x000e700000001000 */
[----:B------:R-:W-:Y:S01]  /*3b50*/  MUFU.RCP R118, R108 ;  /* 0x0000006c00767308 */ /* 0x000fe20000001000 */
[----:B0-----:R-:W-:-:S04]  /*3b60*/  FADD.FTZ R78, -R114, 1 ;  /* 0x3f800000724e7421 */ /* 0x001fc80000010100 */
[C---:B------:R-:W-:Y:S01]  /*3b70*/  FFMA.FTZ R78, R103.reuse, R78, 1 ;  /* 0x3f800000674e7423 */ /* 0x040fe2000001004e */
[----:B------:R-:W-:Y:S02]  /*3b80*/  FMUL.FTZ R103, R103, R114 ;  /* 0x0000007267677220 */ /* 0x000fe40000410000 */
[----:B------:R-:W-:Y:S01]  /*3b90*/  MUFU.RCP R136, R111 ;  /* 0x0000006f00887308 */ /* 0x000fe20000001000 */
[----:B-1----:R-:W-:-:S04]  /*3ba0*/  FADD.FTZ R79, -R135, 1 ;  /* 0x3f800000874f7421 */ /* 0x002fc80000010100 */
[C---:B------:R-:W-:Y:S01]  /*3bb0*/  FFMA.FTZ R79, R102.reuse, R79, 1 ;  /* 0x3f800000664f7423 */ /* 0x040fe2000001004f */
[----:B------:R-:W-:Y:S02]  /*3bc0*/  FMUL.FTZ R102, R102, R135 ;  /* 0x0000008766667220 */ /* 0x000fe40000410000 */
[----:B------:R-:W0:Y:S08]  /*3bd0*/  MUFU.EX2 R92, R92 ;  /* 0x0000005c005c7308 */ /* 0x000e300000000800 */
[----:B------:R-:W1:Y:S08]  /*3be0*/  MUFU.EX2 R145, R115 ;  /* 0x0000007300917308 */ /* 0x000e700000000800 */
[----:B------:R-:W-:Y:S01]  /*3bf0*/  MUFU.RCP R139, R139 ;  /* 0x0000008b008b7308 */ /* 0x000fe20000001000 */
[----:B0-----:R-:W-:-:S07]  /*3c00*/  FADD.FTZ R92, R92, 1 ;  /* 0x3f8000005c5c7421 */ /* 0x001fce0000010000 */
[----:B------:R-:W0:Y:S08]  /*3c10*/  MUFU.RCP R138, R138 ;  /* 0x0000008a008a7308 */ /* 0x000e300000001000 */
[----:B------:R2:W3:Y:S08]  /*3c20*/  MUFU.RCP R137, R92 ;  /* 0x0000005c00897308 */ /* 0x0004f00000001000 */
[----:B------:R-:W-:Y:S01]  /*3c30*/  MUFU.RCP R143, R140 ;  /* 0x0000008c008f7308 */ /* 0x000fe20000001000 */
[----:B--2---:R-:W-:-:S07]  /*3c40*/  HADD2.F32 R92, -RZ, R11.H0_H0 ;  /* 0x2000000bff5c7230 */ /* 0x004fce0000004100 */
[----:B------:R-:W-:Y:S01]  /*3c50*/  MUFU.RCP R153, R142 ;  /* 0x0000008e00997308 */ /* 0x000fe20000001000 */
[----:B-----5:R2:W-:Y:S04]  /*3c60*/  STS.128 [R57], R84 ;  /* 0x0000005439007388 */ /* 0x0205e80000000c00 */
[----:B------:R4:W-:Y:S01]  /*3c70*/  STS.128 [R57+0x200], R88 ;  /* 0x0002005839007388 */ /* 0x0009e20000000c00 */
[----:B------:R-:W-:-:S03]  /*3c80*/  NOP ;  /* 0x0000000000007918 */ /* 0x000fc60000000000 */
[----:B------:R-:W5:Y:S01]  /*3c90*/  LDS.128 R80, [R58] ;  /* 0x000000003a507984 */ /* 0x000f620000000c00 */
[----:B--2---:R-:W-:-:S04]  /*3ca0*/  FADD.FTZ R84, -R118, 1 ;  /* 0x3f80000076547421 */ /* 0x004fc80000010100 */
[----:B------:R-:W-:Y:S01]  /*3cb0*/  FFMA.FTZ R84, R3, R84, 1 ;  /* 0x3f80000003547423 */ /* 0x000fe20000010054 */
[----:B----4-:R-:W-:Y:S02]  /*3cc0*/  HADD2.F32 R90, -RZ, R10.H0_H0 ;  /* 0x2000000aff5a7230 */ /* 0x010fe40000004100 */
[----:B------:R-:W-:Y:S02]  /*3cd0*/  HADD2.F32 R91, -RZ, R11.H1_H1 ;  /* 0x3000000bff5b7230 */ /* 0x000fe40000004100 */
[--C-:B-----5:R-:W-:Y:S02]  /*3ce0*/  HADD2.F32 R106, -RZ, R80.reuse.H0_H0 ;  /* 0x20000050ff6a7230 */ /* 0x120fe40000004100 */
[----:B------:R-:W-:Y:S02]  /*3cf0*/  HADD2.F32 R107, -RZ, R80.H1_H1 ;  /* 0x30000050ff6b7230 */ /* 0x000fe40000004100 */
        /* <DEDUP_REMOVED lines=25> */
[----:B------:R-:W-:-:S02]  /*3e90*/  HADD2.F32 R115, -RZ, R83.H1_H1 ;  /* 0x30000053ff737230 */ /* 0x000fc40000004100 */
[----:B------:R-:W-:Y:S01]  /*3ea0*/  FADD.FTZ R79, -R133, 1 ;  /* 0x3f800000854f7421 */ /* 0x000fe20000010100 */
[----:B------:R-:W-:Y:S01]  /*3eb0*/  FMUL.FTZ R80, R117, R80 ;  /* 0x0000005075507220 */ /* 0x000fe20000410000 */
[----:B------:R-:W-:Y:S02]  /*3ec0*/  HADD2.F32 R116, -RZ, R83.H0_H0 ;  /* 0x20000053ff747230 */ /* 0x000fe40000004100 */
[----:B-1----:R-:W-:Y:S01]  /*3ed0*/  FADD.FTZ R83, R145, 1 ;  /* 0x3f80000091537421 */ /* 0x002fe20000010000 */
[----:B------:R-:W-:Y:S01]  /*3ee0*/  FMUL.FTZ R81, R128, R115 ;  /* 0x0000007380517220 */ /* 0x000fe20000410000 */
[----:B------:R-:W-:Y:S01]  /*3ef0*/  FMUL.FTZ R77, R80, R77 ;  /* 0x0000004d504d7220 */ /* 0x000fe20000410000 */
[----:B------:R-:W-:Y:S01]  /*3f00*/  FADD.FTZ R80, R144, 1 ;  /* 0x3f80000090507421 */ /* 0x000fe20000010000 */
[----:B------:R-:W-:Y:S01]  /*3f10*/  MUFU.RCP R150, R83 ;  /* 0x0000005300967308 */ /* 0x000fe20000001000 */
[----:B------:R-:W-:Y:S01]  /*3f20*/  FMUL.FTZ R81, R118, R81 ;  /* 0x0000005176517220 */ /* 0x000fe20000410000 */
[----:B------:R-:W-:Y:S01]  /*3f30*/  FMUL.FTZ R82, R127, R116 ;  /* 0x000000747f527220 */ /* 0x000fe20000410000 */
[----:B------:R-:W-:Y:S01]  /*3f40*/  FFMA.FTZ R79, R2, R79, 1 ;  /* 0x3f800000024f7423 */ /* 0x000fe2000001004f */
[----:B------:R-:W-:Y:S01]  /*3f50*/  F2FP.F16.F32.PACK_AB R16, R19, R16 ;  /* 0x000000101310723e */ /* 0x000fe200000000ff */
[----:B------:R-:W-:Y:S01]  /*3f60*/  FMUL.FTZ R84, R81, R84 ;  /* 0x0000005451547220 */ /* 0x000fe20000410000 */
[----:B------:R-:W-:Y:S01]  /*3f70*/  FMUL.FTZ R82, R133, R82 ;  /* 0x0000005285527220 */ /* 0x000fe20000410000 */
[----:B------:R-:W-:Y:S01]  /*3f80*/  F2FP.F16.F32.PACK_AB R17, R78, R17 ;  /* 0x000000114e11723e */ /* 0x000fe200000000ff */
[----:B------:R0:W1:Y:S01]  /*3f90*/  MUFU.RCP R148, R80 ;  /* 0x0000005000947308 */ /* 0x0000620000001000 */
[----:B------:R-:W-:Y:S01]  /*3fa0*/  F2FP.F16.F32.PACK_AB R18, R77, R18 ;  /* 0x000000124d12723e */ /* 0x000fe200000000ff */
[----:B------:R-:W-:Y:S01]  /*3fb0*/  FMUL.FTZ R79, R82, R79 ;  /* 0x0000004f524f7220 */ /* 0x000fe20000410000 */
[----:B------:R-:W-:Y:S01]  /*3fc0*/  FMUL.FTZ R133, R2, R133 ;  /* 0x0000008502857220 */ /* 0x000fe20000410000 */
[----:B------:R-:W-:Y:S01]  /*3fd0*/  FMUL.FTZ R118, R3, R118 ;  /* 0x0000007603767220 */ /* 0x000fe20000410000 */
[----:B------:R-:W-:Y:S01]  /*3fe0*/  MOV R2, UR9 ;  /* 0x0000000900027c02 */ /* 0x000fe20008000f00 */
[----:B------:R-:W-:Y:S01]  /*3ff0*/  HADD2.F32 R78, -RZ, R12.H0_H0 ;  /* 0x2000000cff4e7230 */ /* 0x000fe20000004100 */
[----:B------:R-:W-:Y:S01]  /*4000*/  F2FP.F16.F32.PACK_AB R19, R84, R79 ;  /* 0x0000004f5413723e */ /* 0x000fe200000000ff */
[----:B--2---:R-:W-:-:S02]  /*4010*/  HADD2.F32 R146, -RZ, R7.H0_H0 ;  /* 0x20000007ff927230 */ /* 0x004fc40000004100 */
[----:B0-----:R-:W-:Y:S01]  /*4020*/  FADD.FTZ R80, -R138, 1 ;  /* 0x3f8000008a507421 */ /* 0x001fe20000010100 */
[----:B------:R-:W-:Y:S02]  /*4030*/  HADD2.F32 R151, -RZ, R7.H1_H1 ;  /* 0x30000007ff977230 */ /* 0x000fe40000004100 */
[----:B------:R-:W-:Y:S01]  /*4040*/  FADD.FTZ R7, -R139, 1 ;  /* 0x3f8000008b077421 */ /* 0x000fe20000010100 */
[--C-:B------:R-:W-:Y:S02]  /*4050*/  HADD2.F32 R145, -RZ, R4.reuse.H1_H1 ;  /* 0x30000004ff917230 */ /* 0x100fe40000004100 */
[----:B------:R-:W-:Y:S01]  /*4060*/  FFMA.FTZ R82, R101, R80, 1 ;  /* 0x3f80000065527423 */ /* 0x000fe20000010050 */
[----:B------:R-:W-:Y:S02]  /*4070*/  HADD2.F32 R147, -RZ, R5.H1_H1 ;  /* 0x30000005ff937230 */ /* 0x000fe40000004100 */
[----:B------:R-:W-:Y:S01]  /*4080*/  FFMA.FTZ R81, R96, R7, 1 ;  /* 0x3f80000060517423 */ /* 0x000fe20000010007 */
[----:B------:R-:W-:-:S02]  /*4090*/  HADD2.F32 R140, -RZ, R4.H0_H0 ;  /* 0x20000004ff8c7230 */ /* 0x000fc40000004100 */
[----:B------:R-:W-:Y:S01]  /*40a0*/  FADD.FTZ R4, -R136, 1 ;  /* 0x3f80000088047421 */ /* 0x000fe20000010100 */
[----:B------:R-:W-:Y:S02]  /*40b0*/  HADD2.F32 R142, -RZ, R5.H0_H0 ;  /* 0x20000005ff8e7230 */ /* 0x000fe40000004100 */
[----:B------:R-:W-:Y:S01]  /*40c0*/  FMUL.FTZ R7, R126, R145 ;  /* 0x000000917e077220 */ /* 0x000fe20000410000 */
[----:B------:R-:W-:Y:S01]  /*40d0*/  FMUL.FTZ R83, R124, R147 ;  /* 0x000000937c537220 */ /* 0x000fe20000410000 */
[--C-:B------:R-:W-:Y:S02]  /*40e0*/  HADD2.F32 R144, -RZ, R6.reuse.H0_H0 ;  /* 0x20000006ff907230 */ /* 0x100fe40000004100 */
[----:B---3--:R-:W-:Y:S01]  /*40f0*/  FADD.FTZ R5, -R137, 1 ;  /* 0x3f80000089057421 */ /* 0x008fe20000010100 */
[----:B------:R-:W-:Y:S02]  /*4100*/  HADD2.F32 R149, -RZ, R6.H1_H1 ;  /* 0x30000006ff957230 */ /* 0x000fe40000004100 */
[----:B------:R-:W-:Y:S01]  /*4110*/  FFMA.FTZ R6, R27, R4, 1 ;  /* 0x3f8000001b067423 */ /* 0x000fe20000010004 */
[----:B------:R-:W-:Y:S01]  /*4120*/  FMUL.FTZ R7, R136, R7 ;  /* 0x0000000788077220 */ /* 0x000fe20000410000 */
[----:B------:R-:W-:Y:S01]  /*4130*/  FMUL.FTZ R83, R138, R83 ;  /* 0x000000538a537220 */ /* 0x000fe20000410000 */
[----:B------:R-:W-:Y:S01]  /*4140*/  FMUL.FTZ R4, R125, R140 ;  /* 0x0000008c7d047220 */ /* 0x000fe20000410000 */
[----:B------:R-:W-:Y:S01]  /*4150*/  FMUL.FTZ R80, R123, R142 ;  /* 0x0000008e7b507220 */ /* 0x000fe20000410000 */
[----:B------:R-:W-:Y:S01]  /*4160*/  FMUL.FTZ R7, R7, R6 ;  /* 0x0000000607077220 */ /* 0x000fe20000410000 */
[----:B------:R-:W-:Y:S01]  /*4170*/  FMUL.FTZ R83, R83, R82 ;  /* 0x0000005253537220 */ /* 0x000fe20000410000 */
[----:B------:R-:W-:Y:S01]  /*4180*/  BAR.SYNC.DEFER_BLOCKING 0x0 ;  /* 0x0000000000007b1d */ /* 0x000fe20000010000 */
[----:B------:R-:W-:Y:S01]  /*4190*/  FFMA.FTZ R5, R26, R5, 1 ;  /* 0x3f8000001a057423 */ /* 0x000fe20000010005 */
[----:B------:R-:W-:Y:S01]  /*41a0*/  FMUL.FTZ R4, R137, R4 ;  /* 0x0000000489047220 */ /* 0x000fe20000410000 */
[----:B------:R-:W-:Y:S01]  /*41b0*/  FMUL.FTZ R80, R139, R80 ;  /* 0x000000508b507220 */ /* 0x000fe20000410000 */
[----:B-1----:R-:W-:Y:S01]  /*41c0*/  FADD.FTZ R6, -R148, 1 ;  /* 0x3f80000094067421 */ /* 0x002fe20000010100 */
        /* <DEDUP_REMOVED lines=24> */
[----:B------:R-:W-:Y:S01]  /*4350*/  HADD2.F32 R89, -RZ, R10.H1_H1 ;  /* 0x3000000aff597230 */ /* 0x000fe20000004100 */
[----:B------:R-:W-:Y:S01]  /*4360*/  F2FP.F16.F32.PACK_AB R86, R82, R5 ;  /* 0x000000055256723e */ /* 0x000fe200000000ff */
[----:B------:R-:W-:Y:S01]  /*4370*/  FMUL.FTZ R117, R0, R117 ;  /* 0x0000007500757220 */ /* 0x000fe20000410000 */
[----:B------:R-:W-:Y:S01]  /*4380*/  F2FP.F16.F32.PACK_AB R87, R88, R87 ;  /* 0x000000575857723e */ /* 0x000fe200000000ff */
[----:B------:R-:W-:Y:S01]  /*4390*/  HADD2.F32 R88, -RZ, R9.H0_H0 ;  /* 0x20000009ff587230 */ /* 0x000fe20000004100 */
[----:B------:R-:W-:Y:S01]  /*43a0*/  MOV R3, UR8 ;  /* 0x0000000800037c02 */ /* 0x000fe20008000f00 */
[----:B------:R-:W-:Y:S01]  /*43b0*/  FMUL.FTZ R0, R109, R99 ;  /* 0x000000636d007220 */ /* 0x000fe20000410000 */
[----:B------:R-:W-:Y:S01]  /*43c0*/  HADD2.F32 R77, -RZ, R12.H1_H1 ;  /* 0x3000000cff4d7230 */ /* 0x000fe20000004100 */
[----:B------:R0:W-:Y:S01]  /*43d0*/  STS.128 [R58+0x10], R84 ;  /* 0x000010543a007388 */ /* 0x0001e20000000c00 */
[----:B------:R-:W-:-:S03]  /*43e0*/  NOP ;  /* 0x0000000000007918 */ /* 0x000fc60000000000 */
[----:B------:R-:W1:Y:S01]  /*43f0*/  LDS.128 R4, [R57] ;  /* 0x0000000039047984 */ /* 0x000e620000000c00 */
[----:B------:R-:W-:-:S04]  /*4400*/  IMAD.WIDE.U32 R2, R54, 0x10, R2 ;  /* 0x0000001036027825 */ /* 0x000fc800078e0002 */
[----:B------:R-:W-:Y:S01]  /*4410*/  FMUL.FTZ R97, R97, R110 ;  /* 0x0000006e61617220 */ /* 0x000fe20000410000 */
[----:B------:R-:W-:Y:S01]  /*4420*/  FMUL.FTZ R134, R134, R98 ;  /* 0x0000006286867220 */ /* 0x000fe20000410000 */
[----:B------:R-:W-:Y:S01]  /*4430*/  FFMA.FTZ R59, R0, R78, R59 ;  /* 0x0000004e003b7223 */ /* 0x000fe2000001003b */
[--C-:B------:R-:W-:Y:S02]  /*4440*/  HADD2.F32 R80, -RZ, R13.reuse.H0_H0 ;  /* 0x2000000dff507230 */ /* 0x100fe40000004100 */
[----:B------:R-:W-:Y:S01]  /*4450*/  FMUL.FTZ R131, R131, R97 ;  /* 0x0000006183837220 */ /* 0x000fe20000410000 */
[----:B------:R-:W-:Y:S02]  /*4460*/  HADD2.F32 R79, -RZ, R13.H1_H1 ;  /* 0x3000000dff4f7230 */ /* 0x000fe40000004100 */
[----:B------:R-:W-:Y:S01]  /*4470*/  FMUL.FTZ R26, R26, R137 ;  /* 0x000000891a1a7220 */ /* 0x000fe20000410000 */
[--C-:B0-----:R-:W-:Y:S02]  /*4480*/  HADD2.F32 R86, -RZ, R8.reuse.H0_H0 ;  /* 0x20000008ff567230 */ /* 0x101fe40000004100 */
[----:B------:R-:W-:Y:S01]  /*4490*/  FMUL.FTZ R27, R27, R136 ;  /* 0x000000881b1b7220 */ /* 0x000fe20000410000 */
[----:B------:R-:W-:-:S02]  /*44a0*/  HADD2.F32 R85, -RZ, R8.H1_H1 ;  /* 0x30000008ff557230 */ /* 0x000fc40000004100 */
[----:B------:R-:W-:Y:S01]  /*44b0*/  FMUL.FTZ R96, R96, R139 ;  /* 0x0000008b60607220 */ /* 0x000fe20000410000 */
[----:B------:R-:W-:Y:S02]  /*44c0*/  HADD2.F32 R87, -RZ, R9.H1_H1 ;  /* 0x30000009ff577230 */ /* 0x000fe40000004100 */
[----:B------:R-:W-:Y:S01]  /*44d0*/  FMUL.FTZ R101, R101, R138 ;  /* 0x0000008a65657220 */ /* 0x000fe20000410000 */
[----:B------:R-:W0:Y:S01]  /*44e0*/  LDS.128 R8, [R57+0x200] ;  /* 0x0002000039087984 */ /* 0x000e220000000c00 */
[----:B------:R-:W-:Y:S01]  /*44f0*/  FMUL.FTZ R100, R100, R143 ;  /* 0x0000008f64647220 */ /* 0x000fe20000410000 */
[----:B------:R-:W-:Y:S01]  /*4500*/  FMUL.FTZ R94, R94, R153 ;  /* 0x000000995e5e7220 */ /* 0x000fe20000410000 */
[----:B------:R-:W-:Y:S01]  /*4510*/  FMUL.FTZ R93, R93, R148 ;  /* 0x000000945d5d7220 */ /* 0x000fe20000410000 */
[----:B------:R-:W-:Y:S01]  /*4520*/  FMUL.FTZ R95, R95, R150 ;  /* 0x000000965f5f7220 */ /* 0x000fe20000410000 */
        /* <DEDUP_REMOVED lines=56> */
[----:B------:R-:W1:Y:S01]  /*48b0*/  LDS.128 R16, [R57+0x200] ;  /* 0x0002000039107984 */ /* 0x000e620000000c00 */
[----:B------:R-:W-:-:S04]  /*48c0*/  UIMAD.WIDE.U32 UR8, UR14, UR10, UR8 ;  /* 0x0000000a0e0872a5 */ /* 0x000fc8000f8e0008 */
[----:B------:R-:W-:Y:S02]  /*48d0*/  UIMAD UR11, UR14, UR11, UR9 ;  /* 0x0000000b0e0b72a4 */ /* 0x000fe4000f8e0209 */
[----:B------:R-:W-:-:S04]  /*48e0*/  ULEA UR9, UP0, UR8, UR38, 0x1 ;  /* 0x0000002608097291 */ /* 0x000fc8000f8008ff */
[----:B------:R-:W-:Y:S02]  /*48f0*/  ULEA.HI.X UR8, UR8, UR39, UR11, 0x1, UP0 ;  /* 0x0000002708087291 */ /* 0x000fe400080f0c0b */
[----:B------:R-:W-:-:S04]  /*4900*/  MOV R2, UR9 ;  /* 0x0000000900027c02 */ /* 0x000fc80008000f00 */
[----:B------:R-:W-:-:S03]  /*4910*/  MOV R3, UR8 ;  /* 0x0000000800037c02 */ /* 0x000fc60008000f00 */
[----:B------:R-:W-:-:S05]  /*4920*/  IMAD.WIDE.U32 R2, R54, 0x10, R2 ;  /* 0x0000001036027825 */ /* 0x000fca00078e0002 */
[----:B0-----:R2:W-:Y:S04]  /*4930*/  STG.E.128 desc[UR30][R2.64], R12 ;  /* 0x0000000c02007986 */ /* 0x0015e8000c101d1e */
[----:B-1----:R2:W-:Y:S02]  /*4940*/  STG.E.128 desc[UR30][R2.64+0x200], R16 ;  /* 0x0002001002007986 */ /* 0x0025e4000c101d1e */
.L_x_6071:
[----:B0-2---:R-:W-:Y:S01]  /*4950*/  FFMA.FTZ R3, R129, R82, R104 ;  /* 0x0000005281037223 */ /* 0x005fe20000010068 */
        /* <DEDUP_REMOVED lines=49> */
[----:B------:R-:W3:Y:S01]  /*4c70*/  LDCU UR41, c[0x0][0x38c] ;  /* 0x00007180ff2977ac */ /* 0x000ee20008000800 */
[----:B------:R-:W-:-:S02]  /*4c80*/  IADD3.X R19, PT, PT, RZ, R56, RZ, P1, !PT ;  /* 0x00000038ff137210 */ /* 0x000fc40000ffe4ff */
[----:B------:R-:W-:Y:S01]  /*4c90*/  ISETP.EQ.AND P0, PT, R141, RZ, P0 ;  /* 0x000000ff8d00720c */ /* 0x000fe20000702270 */
[----:B------:R-:W4:Y:S02]  /*4ca0*/  LDCU UR33, c[0x0][0x388] ;  /* 0x00007100ff2177ac */ /* 0x000f240008000800 */
[----:B------:R-:W0:Y:S01]  /*4cb0*/  LDC.64 R14, c[0x0][0x3a8] ;  /* 0x0000ea00ff0e7b82 */ /* 0x000e220000000a00 */
[----:B------:R-:W0:Y:S01]  /*4cc0*/  LDCU.64 UR34, c[0x0][0x450] ;  /* 0x00008a00ff2277ac */ /* 0x000e220008000a00 */
[----:B------:R-:W0:Y:S06]  /*4cd0*/  LDCU.64 UR36, c[0x0][0x3e0] ;  /* 0x00007c00ff2477ac */ /* 0x000e2c0008000a00 */
[----:B------:R-:W0:Y:S01]  /*4ce0*/  LDC.64 R16, c[0x0][0x4d0] ;  /* 0x00013400ff107b82 */ /* 0x000e220000000a00 */
[----:B------:R-:W0:Y:S01]  /*4cf0*/  LDCU.64 UR38, c[0x0][0x538] ;  /* 0x0000a700ff2677ac */ /* 0x000e220008000a00 */
[----:B------:R-:W-:Y:S01]  /*4d00*/  ULOP3.LUT UR29, UR29, 0x100, URZ, 0xc0, !UPT ;  /* 0x000001001d1d7892 */ /* 0x000fe2000f8ec0ff */
[----:B-1----:R-:W-:-:S11]  /*4d10*/  UMOV UR8, URZ ;  /* 0x000000ff00087c82 */ /* 0x002fd60008000000 */
.L_x_6117:
[----:B0--3--:R-:W-:-:S04]  /*4d20*/  IMAD.WIDE.U32 R2, R112, UR8, RZ ;  /* 0x0000000870027c25 */ /* 0x009fc8000f8e00ff */
[----:B------:R-:W-:Y:S01]  /*4d30*/  IMAD R3, R113, UR8, R3 ;  /* 0x0000000871037c24 */ /* 0x000fe2000f8e0203 */
[----:B------:R-:W-:-:S04]  /*4d40*/  LEA R144, P1, R2, R31, 0x1 ;  /* 0x0000001f02907211 */ /* 0x000fc800078208ff */
[----:B------:R-:W-:-:S03]  /*4d50*/  LEA.HI.X R145, R2, R32, R3, 0x1, P1 ;  /* 0x0000002002917211 */ /* 0x000fc600008f0c03 */
[----:B------:R-:W-:-:S05]  /*4d60*/  IMAD.WIDE.U32 R144, R54, 0x10, R144 ;  /* 0x0000001036907825 */ /* 0x000fca00078e0090 */
[----:B------:R-:W5:Y:S04]  /*4d70*/  LDG.E.128 R4, desc[UR30][R144.64] ;  /* 0x0000001e90047981 */ /* 0x000f68000c1e1d00 */
[----:B------:R-:W3:Y:S01]  /*4d80*/  LDG.E.128 R8, desc[UR30][R144.64+0x200] ;  /* 0x0002001e90087981 */ /* 0x000ee2000c1e1d00 */
[----:B------:R-:W-:Y:S02]  /*4d90*/  MOV R26, UR16 ;  /* 0x00000010001a7c02 */ /* 0x000fe40008000f00 */
[----:B------:R-:W-:Y:S02]  /*4da0*/  MOV R3, UR20 ;  /* 0x0000001400037c02 */ /* 0x000fe40008000f00 */
[----:B------:R-:W-:Y:S02]  /*4db0*/  MOV R2, R26 ;  /* 0x0000001a00027202 */ /* 0x000fe40000000f00 */
[----:B------:R-:W-:-:S03]  /*4dc0*/  MOV R27, UR17 ;  /* 0x00000011001b7c02 */ /* 0x000fc60008000f00 */
[----:B------:R-:W-:-:S04]  /*4dd0*/  IMAD.WIDE.U32 R2, R14, UR8, R2 ;  /* 0x000000080e027c25 */ /* 0x000fc8000f8e0002 */
        /* <DEDUP_REMOVED lines=55> */
[----:B------:R-:W2:Y:S01]  /*5150*/  MUFU.EX2 R153, R153 ;  /* 0x0000009900997308 */ /* 0x000ea20000000800 */
[----:B------:R-:W-:Y:S01]  /*5160*/  HADD2.F32 R165, -RZ, R10.H1_H1 ;  /* 0x3000000affa57230 */ /* 0x000fe20000004100 */
[----:B0-----:R0:W-:Y:S01]  /*5170*/  STS [R2+0x1d10], R187 ;  /* 0x001d10bb02007388 */ /* 0x0011e20000000800 */
[----:B------:R-:W-:Y:S02]  /*5180*/  HADD2.F32 R156, -RZ, R8.H1_H1 ;  /* 0x30000008ff9c7230 */ /* 0x000fe40000004100 */
[----:B------:R-:W-:Y:S01]  /*5190*/  FMUL.FTZ R168, R162, R167 ;  /* 0x000000a7a2a87220 */ /* 0x000fe20000410000 */
[--C-:B------:R-:W-:Y:S02]  /*51a0*/  HADD2.F32 R10, -RZ, R11.reuse.H0_H0 ;  /* 0x2000000bff0a7230 */ /* 0x100fe40000004100 */
[----:B------:R-:W-:Y:S01]  /*51b0*/  FMUL.FTZ R167, R165, R166 ;  /* 0x000000a6a5a77220 */ /* 0x000fe20000410000 */
[----:B------:R-:W-:Y:S01]  /*51c0*/  HADD2.F32 R169, -RZ, R11.H1_H1 ;  /* 0x3000000bffa97230 */ /* 0x000fe20000004100 */
[----:B------:R-:W1:Y:S01]  /*51d0*/  MUFU.EX2 R152, R152 ;  /* 0x0000009800987308 */ /* 0x000e620000000800 */
[----:B----4-:R-:W-:-:S02]  /*51e0*/  HADD2.F32 R27, -RZ, R4.H0_H0 ;  /* 0x20000004ff1b7230 */ /* 0x010fc40000004100 */
[----:B------:R-:W-:Y:S01]  /*51f0*/  FMUL.FTZ R11, R85, R70 ;  /* 0x00000046550b7220 */ /* 0x000fe20000410000 */
[----:B------:R-:W-:Y:S02]  /*5200*/  HADD2.F32 R143, -RZ, R4.H1_H1 ;  /* 0x30000004ff8f7230 */ /* 0x000fe40000004100 */
[----:B------:R-:W-:Y:S01]  /*5210*/  FMUL.FTZ R4, R77, R62 ;  /* 0x0000003e4d047220 */ /* 0x000fe20000410000 */
[--C-:B------:R-:W-:Y:S02]  /*5220*/  HADD2.F32 R144, -RZ, R5.reuse.H0_H0 ;  /* 0x20000005ff907230 */ /* 0x100fe40000004100 */
[----:B0-----:R-:W-:Y:S01]  /*5230*/  FMUL.FTZ R2, R86, R69 ;  /* 0x0000004556027220 */ /* 0x001fe20000410000 */
[----:B------:R-:W-:Y:S01]  /*5240*/  HADD2.F32 R146, -RZ, R5.H1_H1 ;  /* 0x30000005ff927230 */ /* 0x000fe20000004100 */
[----:B------:R-:W0:Y:S01]  /*5250*/  MUFU.EX2 R151, R151 ;  /* 0x0000009700977308 */ /* 0x000e220000000800 */
[--C-:B------:R-:W-:Y:S02]  /*5260*/  HADD2.F32 R145, -RZ, R6.reuse.H0_H0 ;  /* 0x20000006ff917230 */ /* 0x100fe40000004100 */
[----:B------:R-:W-:Y:S01]  /*5270*/  FMUL.FTZ R5, R80, R63 ;  /* 0x0000003f50057220 */ /* 0x000fe20000410000 */
[----:B------:R-:W-:-:S02]  /*5280*/  HADD2.F32 R148, -RZ, R6.H1_H1 ;  /* 0x30000006ff947230 */ /* 0x000fc40000004100 */
[----:B------:R-:W-:Y:S01]  /*5290*/  FMUL.FTZ R6, R84, R67 ;  /* 0x0000004354067220 */ /* 0x000fe20000410000 */
[--C-:B------:R-:W-:Y:S02]  /*52a0*/  HADD2.F32 R147, -RZ, R7.reuse.H0_H0 ;  /* 0x20000007ff937230 */ /* 0x100fe40000004100 */
[----:B------:R-:W-:Y:S01]  /*52b0*/  FMUL.FTZ R172, R156, R11 ;  /* 0x0000000b9cac7220 */ /* 0x000fe20000410000 */
[----:B------:R-:W-:Y:S01]  /*52c0*/  HADD2.F32 R150, -RZ, R7.H1_H1 ;  /* 0x30000007ff967230 */ /* 0x000fe20000004100 */
[----:B------:R-:W4:Y:S01]  /*52d0*/  MUFU.EX2 R161, R161 ;  /* 0x000000a100a17308 */ /* 0x000f220000000800 */
        /* <DEDUP_REMOVED lines=56> */
.L_x_6074:
[----:B------:R-:W-:-:S06]  /*5660*/  LEA R210, R22, UR10, 0x2 ;  /* 0x0000000a16d27c11 */ /* 0x000fcc000f8e10ff */
[----:B------:R-:W0:Y:S02]  /*5670*/  LDS R210, [R210+0x2514] ;  /* 0x00251400d2d27984 */ /* 0x000e240000000800 */
.L_x_6075:
[----:B------:R-:W-:Y:S05]  /*5680*/  BSYNC.RECONVERGENT B0 ;  /* 0x0000000000007941 */ /* 0x000fea0003800200 */
.L_x_6073:
        /* <DEDUP_REMOVED lines=78> */
.L_x_6135:
[----:B------:R-:W-:Y:S01]  /*5b70*/  ISETP.GE.AND P3, PT, R60, 0x10, PT ;  /* 0x000000103c00780c */ /* 0x000fe20003f66270 */
[----:B----4-:R-:W-:Y:S01]  /*5b80*/  FFMA.FTZ R5, R7, R5, R4 ;  /* 0x0000000507057223 */ /* 0x010fe20000010004 */
[----:B------:R-:W-:-:S04]  /*5b90*/  UMOV UR9, 0xffffffff ;  /* 0xffffffff00097882 */ /* 0x000fc80000000000 */
[----:B------:R-:W-:-:S07]  /*5ba0*/  FSEL R8, R4, R5, !P3 ;  /* 0x0000000504087208 */ /* 0x000fce0005800000 */
[----:B--23--:R-:W-:Y:S01]  /*5bb0*/  @P3 FMUL.FTZ R7, R7, R190 ;  /* 0x000000be07073220 */ /* 0x00cfe20000410000 */
[----:B------:R-:W-:Y:S06]  /*5bc0*/  BRA.DIV UR9, `(.L_x_6078) ;  /* 0x0000003a09447947 */ /* 0x000fec000b800000 */
.L_x_6138:
[----:B------:R-:W-:-:S03]  /*5bd0*/  UMOV UR9, 0xffffffff ;  /* 0xffffffff00097882 */ /* 0x000fc60000000000 */
[----:B------:R-:W-:Y:S05]  /*5be0*/  BRA.DIV UR9, `(.L_x_6079) ;  /* 0x0000003a09647947 */ /* 0x000fea000b800000 */
.L_x_6141:
[----:B------:R-:W-:-:S03]  /*5bf0*/  UMOV UR9, 0xffffffff ;  /* 0xffffffff00097882 */ /* 0x000fc60000000000 */
[----:B------:R-:W-:Y:S05]  /*5c00*/  BRA.DIV UR9, `(.L_x_6080) ;  /* 0x0000003a09847947 */ /* 0x000fea000b800000 */
[----:B------:R2:W3:Y:S04]  /*5c10*/  SHFL.UP PT, R9, R7, 0x1, RZ ;  /* 0x0420000007097989 */ /* 0x0004e800000e00ff */
[----:B------:R-:W4:Y:S04]  /*5c20*/  SHFL.UP PT, R8, R8, 0x1, RZ ;  /* 0x0420000008087989 */ /* 0x000f2800000e00ff */
[----:B-----5:R2:W0:Y:S04]  /*5c30*/  SHFL.IDX PT, R4, R2, RZ, 0x1f ;  /* 0x00001fff02047589 */ /* 0x02042800000e0000 */
[----:B------:R2:W0:Y:S02]  /*5c40*/  SHFL.IDX PT, R5, R3, RZ, 0x1f ;  /* 0x00001fff03057589 */ /* 0x00042400000e0000 */
.L_x_6147:
[----:B--2---:R-:W2:Y:S01]  /*5c50*/  LDS.64 R6, [R55+0x1900] ;  /* 0x0019000037067984 */ /* 0x004ea20000000a00 */
[C---:B0--34-:R-:W-:Y:S01]  /*5c60*/  @P2 FFMA.FTZ R5, R9.reuse, R5, R8 ;  /* 0x0000000509052223 */ /* 0x059fe20000010008 */
[----:B------:R-:W-:-:S03]  /*5c70*/  @P2 FMUL.FTZ R4, R9, R4 ;  /* 0x0000000409042220 */ /* 0x000fc60000410000 */
[-C--:B--2---:R-:W-:Y:S01]  /*5c80*/  FFMA.FTZ R7, R5, R6.reuse, R7 ;  /* 0x0000000605077223 */ /* 0x084fe20000010007 */
[----:B------:R-:W-:-:S05]  /*5c90*/  FMUL.FTZ R6, R4, R6 ;  /* 0x0000000604067220 */ /* 0x000fca0000410000 */
[----:B------:R3:W-:Y:S02]  /*5ca0*/  STS.128 [R55+0x1900], R4 ;  /* 0x0019000437007388 */ /* 0x0007e40000000c00 */
.L_x_6076:
        /* <DEDUP_REMOVED lines=110> */
.L_x_6164:
        /* <DEDUP_REMOVED lines=9> */
.L_x_6081:
        /* <DEDUP_REMOVED lines=21> */
[----:B------:R-:W-:-:S03]  /*6570*/  FFMA.FTZ R2, R134, R212, R3 ;  /* 0x000000d486027223 */ /* 0x000fc60000010003 */
[----:B------:R-:W-:Y:S01]  /*6580*/  FFMA.FTZ R207, R208, R209, R207 ;  /* 0x000000d1d0cf7223 */ /* 0x000fe200000100cf */
[----:B------:R-:W-:Y:S01]  /*6590*/  FFMA.FTZ R3, R131, R213, R2 ;  /* 0x000000d583037223 */ /* 0x000fe20000010002 */
[----:B------:R-:W-:Y:S02]  /*65a0*/  FADD.FTZ R2, -R186, R211 ;  /* 0x000000d3ba027221 */ /* 0x000fe40000010100 */
[----:B------:R-:W-:Y:S01]  /*65b0*/  FFMA.FTZ R205, R205, R207, R206 ;  /* 0x000000cfcdcd7223 */ /* 0x000fe200000100ce */
[----:B0-----:R-:W-:Y:S01]  /*65c0*/  FFMA.FTZ R4, R132, R214, R3 ;  /* 0x000000d684047223 */ /* 0x001fe20000010003 */
[----:B------:R-:W-:Y:S02]  /*65d0*/  FMUL.FTZ R221, R207, R75 ;  /* 0x0000004bcfdd7220 */ /* 0x000fe40000410000 */
[----:B------:R-:W-:Y:S01]  /*65e0*/  FFMA.FTZ R203, R204, R205, R203 ;  /* 0x000000cdcccb7223 */ /* 0x000fe200000100cb */
[----:B------:R-:W-:-:S03]  /*65f0*/  FFMA.FTZ R3, R129, R216, R4 ;  /* 0x000000d881037223 */ /* 0x000fc60000010004 */
[----:B------:R-:W-:Y:S01]  /*6600*/  FFMA.FTZ R201, R201, R203, R202 ;  /* 0x000000cbc9c97223 */ /* 0x000fe200000100ca */
[----:B------:R-:W-:Y:S01]  /*6610*/  FFMA.FTZ R4, R130, R217, R3 ;  /* 0x000000d982047223 */ /* 0x000fe20000010003 */
[----:B------:R-:W-:Y:S02]  /*6620*/  FMUL.FTZ R217, R203, R73 ;  /* 0x00000049cbd97220 */ /* 0x000fe40000410000 */
[----:B------:R-:W-:Y:S01]  /*6630*/  FFMA.FTZ R200, R195, R201, R200 ;  /* 0x000000c9c3c87223 */ /* 0x000fe200000100c8 */
[----:B------:R-:W-:-:S03]  /*6640*/  FFMA.FTZ R5, R127, R218, R4 ;  /* 0x000000da7f057223 */ /* 0x000fc60000010004 */
[----:B------:R-:W-:Y:S01]  /*6650*/  FFMA.FTZ R199, R164, R200, R199 ;  /* 0x000000c8a4c77223 */ /* 0x000fe200000100c7 */
[----:B------:R-:W-:Y:S01]  /*6660*/  FMUL.FTZ R213, R200, R71 ;  /* 0x00000047c8d57220 */ /* 0x000fe20000410000 */
[----:B------:R-:W-:Y:S02]  /*6670*/  FMUL.FTZ R164, R205, R74 ;  /* 0x0000004acda47220 */ /* 0x000fe40000410000 */
[----:B------:R-:W-:-:S04]  /*6680*/  FFMA.FTZ R198, R157, R199, R198 ;  /* 0x000000c79dc67223 */ /* 0x000fc800000100c6 */
[----:B------:R-:W-:Y:S01]  /*6690*/  FFMA.FTZ R197, R158, R198, R197 ;  /* 0x000000c69ec57223 */ /* 0x000fe200000100c5 */
[----:B------:R-:W-:Y:S01]  /*66a0*/  FMUL.FTZ R195, R198, R69 ;  /* 0x00000045c6c37220 */ /* 0x000fe20000410000 */
[----:B------:R-:W-:Y:S02]  /*66b0*/  FMUL.FTZ R158, R199, R70 ;  /* 0x00000046c79e7220 */ /* 0x000fe40000410000 */
[----:B------:R-:W-:Y:S01]  /*66c0*/  FFMA.FTZ R196, R159, R197, R196 ;  /* 0x000000c59fc47223 */ /* 0x000fe200000100c4 */
[----:B--2---:R-:W-:-:S03]  /*66d0*/  FMUL.FTZ R8, R197, R68 ;  /* 0x00000044c5087220 */ /* 0x004fc60000410000 */
[----:B------:R-:W-:Y:S01]  /*66e0*/  FFMA.FTZ R185, R160, R196, R185 ;  /* 0x000000c4a0b97223 */ /* 0x000fe200000100b9 */
[----:B------:R-:W-:-:S03]  /*66f0*/  FMUL.FTZ R160, R201, R72 ;  /* 0x00000048c9a07220 */ /* 0x000fc60000410000 */
[----:B------:R-:W-:Y:S01]  /*6700*/  FFMA.FTZ R188, R161, R185, R188 ;  /* 0x000000b9a1bc7223 */ /* 0x000fe200000100bc */
[----:B------:R-:W-:-:S03]  /*6710*/  FMUL.FTZ R161, R196, R67 ;  /* 0x00000043c4a17220 */ /* 0x000fc60000410000 */
        /* <DEDUP_REMOVED lines=11> */
[----:B------:R-:W-:Y:S01]  /*67d0*/  FFMA.FTZ R154, R154, R153, R181 ;  /* 0x000000999a9a7223 */ /* 0x000fe200000100b5 */
[----:B------:R-:W-:Y:S01]  /*67e0*/  FMUL.FTZ R6, R153, R62 ;  /* 0x0000003e99067220 */ /* 0x000fe20000410000 */
[----:B------:R-:W-:Y:S01]  /*67f0*/  FMUL.FTZ R181, R83, R8 ;  /* 0x0000000853b57220 */ /* 0x000fe20000410000 */
[----:B------:R-:W-:Y:S01]  /*6800*/  P2R R182, PR, RZ, 0x2 ;  /* 0x00000002ffb67803 */ /* 0x000fe20000000000 */
[----:B------:R-:W-:Y:S01]  /*6810*/  FMUL.FTZ R3, R154, R61 ;  /* 0x0000003d9a037220 */ /* 0x000fe20000410000 */
[----:B------:R-:W-:-:S03]  /*6820*/  FMUL.FTZ R7, R77, R6 ;  /* 0x000000064d077220 */ /* 0x000fc60000410000 */
[-C--:B------:R-:W-:Y:S01]  /*6830*/  FFMA.FTZ R4, R2, R3.reuse, RZ ;  /* 0x0000000302047223 */ /* 0x080fe200000100ff */
[----:B------:R-:W-:-:S03]  /*6840*/  FMUL.FTZ R3, R78, R3 ;  /* 0x000000034e037220 */ /* 0x000fc60000410000 */
[----:B------:R-:W-:Y:S01]  /*6850*/  FFMA.FTZ R5, R183, R6, R4 ;  /* 0x00000006b7057223 */ /* 0x000fe20000010004 */
[----:B------:R-:W-:Y:S01]  /*6860*/  FMUL.FTZ R6, R151, R64 ;  /* 0x0000004097067220 */ /* 0x000fe20000410000 */
[----:B------:R0:W-:Y:S02]  /*6870*/  STS [R36+0x850], R3 ;  /* 0x0008500324007388 */ /* 0x0001e40000000800 */
[-C--:B------:R-:W-:Y:S01]  /*6880*/  FFMA.FTZ R4, R180, R157.reuse, R5 ;  /* 0x0000009db4047223 */ /* 0x080fe20000010005 */
[----:B------:R-:W-:Y:S01]  /*6890*/  FMUL.FTZ R157, R80, R157 ;  /* 0x0000009d509d7220 */ /* 0x000fe20000410000 */
[----:B------:R-:W-:Y:S01]  /*68a0*/  FMUL.FTZ R5, R79, R6 ;  /* 0x000000064f057220 */ /* 0x000fe20000410000 */
        /* <DEDUP_REMOVED lines=17> */
[----:B------:R-:W-:Y:S01]  /*69c0*/  STS [R38+0x1c], R181 ;  /* 0x00001cb526007388 */ /* 0x000fe20000000800 */
[----:B--2---:R-:W-:-:S03]  /*69d0*/  FMUL.FTZ R9, R91, R184 ;  /* 0x000000b85b097220 */ /* 0x004fc60000410000 */
[----:B------:R-:W-:Y:S01]  /*69e0*/  STS [R38+0x2c], R215 ;  /* 0x00002cd726007388 */ /* 0x000fe20000000800 */
[----:B0-----:R-:W-:Y:S01]  /*69f0*/  FFMA.FTZ R3, R177, R6, R4 ;  /* 0x00000006b1037223 */ /* 0x001fe20000010004 */
[----:B------:R-:W-:Y:S02]  /*6a00*/  FFMA.FTZ R4, R126, R219, R211 ;  /* 0x000000db7e047223 */ /* 0x000fe400000100d3 */
[----:B------:R0:W-:Y:S01]  /*6a10*/  STS [R38+0x30], R7 ;  /* 0x0000300726007388 */ /* 0x0001e20000000800 */
[----:B------:R-:W-:-:S03]  /*6a20*/  FFMA.FTZ R3, R178, R159, R3 ;  /* 0x0000009fb2037223 */ /* 0x000fc60000010003 */
[----:B------:R-:W-:Y:S01]  /*6a30*/  STS [R38+0x34], R157 ;  /* 0x0000349d26007388 */ /* 0x000fe20000000800 */
[----:B------:R-:W-:Y:S01]  /*6a40*/  FFMA.FTZ R152, R176, R152, R3 ;  /* 0x00000098b0987223 */ /* 0x000fe20000010003 */
[----:B------:R-:W-:Y:S02]  /*6a50*/  FFMA.FTZ R3, R123, R194, R4 ;  /* 0x000000c27b037223 */ /* 0x000fe40000010004 */
[----:B------:R1:W-:Y:S01]  /*6a60*/  STS [R38+0x38], R5 ;  /* 0x0000380526007388 */ /* 0x0003e20000000800 */
[----:B------:R-:W-:Y:S01]  /*6a70*/  FFMA.FTZ R161, R175, R161, R152 ;  /* 0x000000a1afa17223 */ /* 0x000fe20000010098 */
[----:B0-----:R-:W-:Y:S02]  /*6a80*/  IMAD.WIDE.U32 R6, R16, UR8, R18 ;  /* 0x0000000810067c25 */ /* 0x001fe4000f8e0012 */
[----:B------:R0:W-:Y:S02]  /*6a90*/  STS [R38+0x3c], R9 ;  /* 0x00003c0926007388 */ /* 0x0001e40000000800 */
[----:B------:R-:W-:Y:S01]  /*6aa0*/  FADD.FTZ R152, -R167, R189 ;  /* 0x000000bda7987221 */ /* 0x000fe20000010100 */
[----:B------:R-:W-:Y:S01]  /*6ab0*/  FFMA.FTZ R8, R174, R8, R161 ;  /* 0x00000008ae087223 */ /* 0x000fe200000100a1 */
[----:B------:R-:W-:Y:S01]  /*6ac0*/  BAR.SYNC.DEFER_BLOCKING 0x0 ;  /* 0x0000000000007b1d */ /* 0x000fe20000010000 */
[----:B------:R-:W-:-:S02]  /*6ad0*/  LEA R4, P1, R6, UR38, 0x2 ;  /* 0x0000002606047c11 */ /* 0x000fc4000f8210ff */
[----:B------:R-:W-:Y:S01]  /*6ae0*/  FFMA.FTZ R195, R173, R195, R8 ;  /* 0x000000c3adc37223 */ /* 0x000fe20000010008 */
[----:B-1----:R-:W-:Y:S02]  /*6af0*/  IMAD R5, R17, UR8, R7 ;  /* 0x0000000811057c24 */ /* 0x002fe4000f8e0207 */
[----:B------:R-:W-:Y:S01]  /*6b00*/  FFMA.FTZ R8, R124, R191, R3 ;  /* 0x000000bf7c087223 */ /* 0x000fe20000010003 */
[----:B------:R-:W-:Y:S01]  /*6b10*/  FFMA.FTZ R158, R172, R158, R195 ;  /* 0x0000009eac9e7223 */ /* 0x000fe200000100c3 */
[----:B0-----:R-:W-:Y:S02]  /*6b20*/  IADD3 R9, PT, PT, -R193, UR33, RZ ;  /* 0x00000021c1097c10 */ /* 0x001fe4000fffe1ff */
[----:B------:R-:W-:Y:S01]  /*6b30*/  FFMA.FTZ R3, R121, R192, R8 ;  /* 0x000000c079037223 */ /* 0x000fe20000010008 */
[----:B------:R-:W-:Y:S01]  /*6b40*/  LEA.HI.X R5, R6, UR39, R5, 0x2, P1 ;  /* 0x0000002706057c11 */ /* 0x000fe200088f1405 */
[----:B------:R-:W-:Y:S01]  /*6b50*/  FFMA.FTZ R213, R171, R213, R158 ;  /* 0x000000d5abd57223 */ /* 0x000fe2000001009e */
[C---:B------:R-:W-:Y:S01]  /*6b60*/  ISETP.GE.AND P1, PT, R9.reuse, 0x1, PT ;  /* 0x000000010900780c */ /* 0x040fe20003f26270 */
[----:B------:R-:W-:Y:S01]  /*6b70*/  FFMA.FTZ R6, R122, R189, R3 ;  /* 0x000000bd7a067223 */ /* 0x000fe20000010003 */
[C---:B------:R-:W-:Y:S01]  /*6b80*/  ISETP.GE.AND P2, PT, R9.reuse, 0x41, PT ;  /* 0x000000410900780c */ /* 0x040fe20003f46270 */
[----:B------:R-:W-:Y:S01]  /*6b90*/  FFMA.FTZ R213, R170, R160, R213 ;  /* 0x000000a0aad57223 */ /* 0x000fe200000100d5 */
[----:B------:R-:W-:Y:S01]  /*6ba0*/  ISETP.GE.AND P3, PT, R9, 0x81, PT ;  /* 0x000000810900780c */ /* 0x000fe20003f66270 */
[----:B------:R-:W-:Y:S01]  /*6bb0*/  FFMA.FTZ R3, R119, R190, R6 ;  /* 0x000000be77037223 */ /* 0x000fe20000010006 */
[----:B------:R-:W-:Y:S01]  /*6bc0*/  ISETP.GE.AND P4, PT, R9, 0xc1, PT ;  /* 0x000000c10900780c */ /* 0x000fe20003f86270 */
[----:B------:R-:W-:Y:S01]  /*6bd0*/  FFMA.FTZ R213, R168, R217, R213 ;  /* 0x000000d9a8d57223 */ /* 0x000fe200000100d5 */
[----:B------:R-:W-:Y:S01]  /*6be0*/  FADD.FTZ R8, -R11, R187 ;  /* 0x000000bb0b087221 */ /* 0x000fe20000010100 */
[----:B------:R-:W-:-:S02]  /*6bf0*/  FFMA.FTZ R6, R120, R187, R3 ;  /* 0x000000bb78067223 */ /* 0x000fc40000010003 */
[----:B------:R-:W-:Y:S01]  /*6c00*/  FFMA.FTZ R213, R152, R164, R213 ;  /* 0x000000a498d57223 */ /* 0x000fe200000100d5 */
[----:B------:R0:W1:Y:S03]  /*6c10*/  LDS R159, [R39+0x950] ;  /* 0x00095000279f7984 */ /* 0x0000660000000800 */
[----:B------:R-:W-:Y:S01]  /*6c20*/  FFMA.FTZ R213, R166, R221, R213 ;  /* 0x000000dda6d57223 */ /* 0x000fe200000100d5 */
[----:B------:R-:W-:Y:S06]  /*6c30*/  @!P1 BRA `(.L_x_6084) ;  /* 0x0000000000089947 */ /* 0x000fec0003800000 */
[----:B------:R-:W2:Y:S04]  /*6c40*/  LDS R3, [R34+0x850] ;  /* 0x0008500022037984 */ /* 0x000ea80000000800 */
[----:B--2---:R2:W-:Y:S02]  /*6c50*/  REDG.E.ADD.F32.FTZ.RN.STRONG.GPU desc[UR30][R4.64], R3 ;  /* 0x00000003040079a6 */ /* 0x0045e4000c12f31e */
.L_x_6084:
[----:B------:R-:W-:Y:S05]  /*6c60*/  BSYNC.RECONVERGENT B0 ;  /* 0x0000000000007941 */ /* 0x000fea0003800200 */
.L_x_6083:
[----:B------:R-:W-:Y:S04]  /*6c70*/  BSSY.RECONVERGENT B0, `(.L_x_6085) ;  /* 0x0000003000007945 */ /* 0x000fe80003800200 */
[----:B------:R-:W-:Y:S05]  /*6c80*/  @!P2 BRA `(.L_x_6086) ;  /* 0x000000000004a947 */ /* 0x000fea0003800000 */
[----:B-1----:R3:W-:Y:S02]  /*6c90*/  REDG.E.ADD.F32.FTZ.RN.STRONG.GPU desc[UR30][R4.64+0x100], R159 ;  /* 0x0001009f040079a6 */ /* 0x0027e4000c12f31e */
.L_x_6086:
[----:B------:R-:W-:Y:S05]  /*6ca0*/  BSYNC.RECONVERGENT B0 ;  /* 0x0000000000007941 */ /* 0x000fea0003800200 */
.L_x_6085:
[----:B--2---:R2:W4:Y:S01]  /*6cb0*/  LDS R3, [R40+0xa50] ;  /* 0x000a500028037984 */ /* 0x0045220000000800 */
[----:B------:R-:W-:Y:S04]  /*6cc0*/  BSSY.RECONVERGENT B0, `(.L_x_6087) ;  /* 0x0000003000007945 */ /* 0x000fe80003800200 */
[----:B------:R-:W-:Y:S05]  /*6cd0*/  @!P3 BRA `(.L_x_6088) ;  /* 0x000000000004b947 */ /* 0x000fea0003800000 */
[----:B----4-:R4:W-:Y:S02]  /*6ce0*/  REDG.E.ADD.F32.FTZ.RN.STRONG.GPU desc[UR30][R4.64+0x200], R3 ;  /* 0x00020003040079a6 */ /* 0x0109e4000c12f31e */
.L_x_6088:
[----:B------:R-:W-:Y:S05]  /*6cf0*/  BSYNC.RECONVERGENT B0 ;  /* 0x0000000000007941 */ /* 0x000fea0003800200 */
.L_x_6087:
[----:B----4-:R4:W0:Y:S01]  /*6d00*/  LDS R3, [R41+0xb50] ;  /* 0x000b500029037984 */ /* 0x0108220000000800 */
[----:B------:R-:W-:Y:S04]  /*6d10*/  BSSY.RECONVERGENT B0, `(.L_x_6089) ;  /* 0x0000003000007945 */ /* 0x000fe80003800200 */
[----:B------:R-:W-:Y:S05]  /*6d20*/  @!P4 BRA `(.L_x_6090) ;  /* 0x000000000004c947 */ /* 0x000fea0003800000 */
[----:B0-----:R0:W-:Y:S02]  /*6d30*/  REDG.E.ADD.F32.FTZ.RN.STRONG.GPU desc[UR30][R4.64+0x300], R3 ;  /* 0x00030003040079a6 */ /* 0x0011e4000c12f31e */
.L_x_6090:
[----:B------:R-:W-:Y:S05]  /*6d40*/  BSYNC.RECONVERGENT B0 ;  /* 0x0000000000007941 */ /* 0x000fea0003800200 */
.L_x_6089:
[----:B0-----:R0:W0:Y:S01]  /*6d50*/  LDS R3, [R42+0xc50] ;  /* 0x000c50002a037984 */ /* 0x0010220000000800 */
[C---:B------:R-:W-:Y:S01]  /*6d60*/  ISETP.GE.AND P6, PT, R9.reuse, 0x101, PT ;  /* 0x000001010900780c */ /* 0x040fe20003fc6270 */
        /* <DEDUP_REMOVED lines=9> */
.L_x_6092:
[----:B------:R-:W-:Y:S05]  /*6e00*/  BSYNC.RECONVERGENT B0 ;  /* 0x0000000000007941 */ /* 0x000fea0003800200 */
.L_x_6091:
[----:B0-----:R0:W0:Y:S01]  /*6e10*/  LDS R3, [R43+0xd50] ;  /* 0x000d50002b037984 */ /* 0x0010220000000800 */
[----:B------:R-:W-:Y:S04]  /*6e20*/  BSSY.RECONVERGENT B0, `(.L_x_6093) ;  /* 0x0000003000007945 */ /* 0x000fe80003800200 */
[----:B------:R-:W-:Y:S05]  /*6e30*/  @!P1 BRA `(.L_x_6094) ;  /* 0x0000000000049947 */ /* 0x000fea0003800000 */
[----:B0-----:R0:W-:Y:S02]  /*6e40*/  REDG.E.ADD.F32.FTZ.RN.STRONG.GPU desc[UR30][R4.64+0x500], R3 ;  /* 0x00050003040079a6 */ /* 0x0011e4000c12f31e */
.L_x_6094:
[----:B------:R-:W-:Y:S05]  /*6e50*/  BSYNC.RECONVERGENT B0 ;  /* 0x0000000000007941 */ /* 0x000fea0003800200 */
.L_x_6093:
[----:B0-----:R0:W0:Y:S01]  /*6e60*/  LDS R3, [R44+0xe50] ;  /* 0x000e50002c037984 */ /* 0x0010220000000800 */
[----:B------:R-:W-:Y:S04]  /*6e70*/  BSSY.RECONVERGENT B0, `(.L_x_6095) ;  /* 0x0000003000007945 */ /* 0x000fe80003800200 */
[----:B------:R-:W-:Y:S05]  /*6e80*/  @!P2 BRA `(.L_x_6096) ;  /* 0x000000000004a947 */ /* 0x000fea0003800000 */
[----:B0-----:R0:W-:Y:S02]  /*6e90*/  REDG.E.ADD.F32.FTZ.RN.STRONG.GPU desc[UR30][R4.64+0x600], R3 ;  /* 0x00060003040079a6 */ /* 0x0011e4000c12f31e */
.L_x_6096:
[----:B------:R-:W-:Y:S05]  /*6ea0*/  BSYNC.RECONVERGENT B0 ;  /* 0x0000000000007941 */ /* 0x000fea0003800200 */
.L_x_6095:
[----:B0-----:R0:W0:Y:S01]  /*6eb0*/  LDS R3, [R45+0xf50] ;  /* 0x000f50002d037984 */ /* 0x0010220000000800 */
[----:B------:R-:W-:Y:S04]  /*6ec0*/  BSSY.RECONVERGENT B0, `(.L_x_6097) ;  /* 0x0000003000007945 */ /* 0x000fe80003800200 */
[----:B------:R-:W-:Y:S05]  /*6ed0*/  @!P3 BRA `(.L_x_6098) ;  /* 0x000000000004b947 */ /* 0x000fea0003800000 */
[----:B0-----:R0:W-:Y:S02]  /*6ee0*/  REDG.E.ADD.F32.FTZ.RN.STRONG.GPU desc[UR30][R4.64+0x700], R3 ;  /* 0x00070003040079a6 */ /* 0x0011e4000c12f31e */
.L_x_6098:
[----:B------:R-:W-:Y:S05]  /*6ef0*/  BSYNC.RECONVERGENT B0 ;  /* 0x0000000000007941 */ /* 0x000fea0003800200 */
.L_x_6097:
[----:B0-----:R0:W0:Y:S01]  /*6f00*/  LDS R3, [R53+0x1050] ;  /* 0x0010500035037984 */ /* 0x0010220000000800 */
[----:B------:R-:W-:Y:S04]  /*6f10*/  BSSY.RECONVERGENT B0, `(.L_x_6099) ;  /* 0x0000003000007945 */ /* 0x000fe80003800200 */
[----:B------:R-:W-:Y:S05]  /*6f20*/  @!P4 BRA `(.L_x_6100) ;  /* 0x000000000004c947 */ /* 0x000fea0003800000 */
[----:B0-----:R0:W-:Y:S02]  /*6f30*/  REDG.E.ADD.F32.FTZ.RN.STRONG.GPU desc[UR30][R4.64+0x800], R3 ;  /* 0x00080003040079a6 */ /* 0x0011e4000c12f31e */
.L_x_6100:
[----:B------:R-:W-:Y:S05]  /*6f40*/  BSYNC.RECONVERGENT B0 ;  /* 0x0000000000007941 */ /* 0x000fea0003800200 */
.L_x_6099:
[----:B0-----:R0:W0:Y:S01]  /*6f50*/  LDS R3, [R46+0x1150] ;  /* 0x001150002e037984 */ /* 0x0010220000000800 */
[----:B------:R-:W-:Y:S04]  /*6f60*/  BSSY.RECONVERGENT B0, `(.L_x_6101) ;  /* 0x0000003000007945 */ /* 0x000fe80003800200 */
[----:B------:R-:W-:Y:S05]  /*6f70*/  @!P5 BRA `(.L_x_6102) ;  /* 0x000000000004d947 */ /* 0x000fea0003800000 */
[----:B0-----:R0:W-:Y:S02]  /*6f80*/  REDG.E.ADD.F32.FTZ.RN.STRONG.GPU desc[UR30][R4.64+0x900], R3 ;  /* 0x00090003040079a6 */ /* 0x0011e4000c12f31e */
.L_x_6102:
[----:B------:R-:W-:Y:S05]  /*6f90*/  BSYNC.RECONVERGENT B0 ;  /* 0x0000000000007941 */ /* 0x000fea0003800200 */
.L_x_6101:
        /* <DEDUP_REMOVED lines=10> */
.L_x_6104:
[----:B------:R-:W-:Y:S05]  /*7040*/  BSYNC.RECONVERGENT B0 ;  /* 0x0000000000007941 */ /* 0x000fea0003800200 */
.L_x_6103:
[----:B0-----:R0:W0:Y:S01]  /*7050*/  LDS R3, [R48+0x1350] ;  /* 0x0013500030037984 */ /* 0x0010220000000800 */
[----:B------:R-:W-:Y:S04]  /*7060*/  BSSY.RECONVERGENT B0, `(.L_x_6105) ;  /* 0x0000003000007945 */ /* 0x000fe80003800200 */
[----:B------:R-:W-:Y:S05]  /*7070*/  @!P1 BRA `(.L_x_6106) ;  /* 0x0000000000049947 */ /* 0x000fea0003800000 */
[----:B0-----:R0:W-:Y:S02]  /*7080*/  REDG.E.ADD.F32.FTZ.RN.STRONG.GPU desc[UR30][R4.64+0xb00], R3 ;  /* 0x000b0003040079a6 */ /* 0x0011e4000c12f31e */
.L_x_6106:
[----:B------:R-:W-:Y:S05]  /*7090*/  BSYNC.RECONVERGENT B0 ;  /* 0x0000000000007941 */ /* 0x000fea0003800200 */
.L_x_6105:
[----:B0-----:R0:W0:Y:S01]  /*70a0*/  LDS R3, [R49+0x1450] ;  /* 0x0014500031037984 */ /* 0x0010220000000800 */
[----:B------:R-:W-:Y:S04]  /*70b0*/  BSSY.RECONVERGENT B0, `(.L_x_6107) ;  /* 0x0000003000007945 */ /* 0x000fe80003800200 */
[----:B------:R-:W-:Y:S05]  /*70c0*/  @!P2 BRA `(.L_x_6108) ;  /* 0x000000000004a947 */ /* 0x000fea0003800000 */
[----:B0-----:R0:W-:Y:S02]  /*70d0*/  REDG.E.ADD.F32.FTZ.RN.STRONG.GPU desc[UR30][R4.64+0xc00], R3 ;  /* 0x000c0003040079a6 */ /* 0x0011e4000c12f31e */
.L_x_6108:
[----:B------:R-:W-:Y:S05]  /*70e0*/  BSYNC.RECONVERGENT B0 ;  /* 0x0000000000007941 */ /* 0x000fea0003800200 */
.L_x_6107:
[----:B0-----:R0:W0:Y:S01]  /*70f0*/  LDS R3, [R50+0x1550] ;  /* 0x0015500032037984 */ /* 0x0010220000000800 */
[----:B------:R-:W-:Y:S04]  /*7100*/  BSSY.RECONVERGENT B0, `(.L_x_6109) ;  /* 0x0000003000007945 */ /* 0x000fe80003800200 */
[----:B------:R-:W-:Y:S05]  /*7110*/  @!P3 BRA `(.L_x_6110) ;  /* 0x000000000004b947 */ /* 0x000fea0003800000 */
[----:B0-----:R0:W-:Y:S02]  /*7120*/  REDG.E.ADD.F32.FTZ.RN.STRONG.GPU desc[UR30][R4.64+0xd00], R3 ;  /* 0x000d0003040079a6 */ /* 0x0011e4000c12f31e */
.L_x_6110:
[----:B------:R-:W-:Y:S05]  /*7130*/  BSYNC.RECONVERGENT B0 ;  /* 0x0000000000007941 */ /* 0x000fea0003800200 */
.L_x_6109:
[----:B0-----:R0:W0:Y:S01]  /*7140*/  LDS R3, [R51+0x1650] ;  /* 0x0016500033037984 */ /* 0x0010220000000800 */
[----:B------:R-:W-:Y:S04]  /*7150*/  BSSY.RECONVERGENT B0, `(.L_x_6111) ;  /* 0x0000003000007945 */ /* 0x000fe80003800200 */
[----:B------:R-:W-:Y:S05]  /*7160*/  @!P4 BRA `(.L_x_6112) ;  /* 0x000000000004c947 */ /* 0x000fea0003800000 */
[----:B0-----:R0:W-:Y:S02]  /*7170*/  REDG.E.ADD.F32.FTZ.RN.STRONG.GPU desc[UR30][R4.64+0xe00], R3 ;  /* 0x000e0003040079a6 */ /* 0x0011e4000c12f31e */
.L_x_6112:
[----:B------:R-:W-:Y:S05]  /*7180*/  BSYNC.RECONVERGENT B0 ;  /* 0x0000000000007941 */ /* 0x000fea0003800200 */
.L_x_6111:
[----:B0-----:R0:W0:Y:S01]  /*7190*/  LDS R3, [R52+0x1750] ;  /* 0x0017500034037984 */ /* 0x0010220000000800 */
[----:B------:R-:W-:Y:S04]  /*71a0*/  BSSY.RECONVERGENT B0, `(.L_x_6113) ;  /* 0x0000003000007945 */ /* 0x000fe80003800200 */
[----:B------:R-:W-:Y:S05]  /*71b0*/  @!P5 BRA `(.L_x_6114) ;  /* 0x000000000004d947 */ /* 0x000fea0003800000 */
[----:B0-----:R0:W-:Y:S02]  /*71c0*/  REDG.E.ADD.F32.FTZ.RN.STRONG.GPU desc[UR30][R4.64+0xf00], R3 ;  /* 0x000f0003040079a6 */ /* 0x0011e4000c12f31e */
.L_x_6114:
[----:B------:R-:W-:Y:S05]  /*71d0*/  BSYNC.RECONVERGENT B0 ;  /* 0x0000000000007941 */ /* 0x000fea0003800200 */
.L_x_6113:
[----:B0--3--:R-:W0:Y:S01]  /*71e0*/  SHFL.DOWN PT, R4, R7, 0x1, 0x1f ;  /* 0x08201f0007047f89 */ /* 0x009e2200000e0000 */
[----:B------:R-:W-:Y:S01]  /*71f0*/  ISETP.GT.AND P1, PT, R60, 0x1e, PT ;  /* 0x0000001e3c00780c */ /* 0x000fe20003f24270 */
[-C--:B------:R-:W-:Y:S01]  /*7200*/  FMUL.FTZ R5, R10, R207.reuse ;  /* 0x000000cf0a057220 */ /* 0x080fe20000410000 */
[----:B------:R-:W-:Y:S01]  /*7210*/  FMUL.FTZ R207, R26, R207 ;  /* 0x000000cf1acf7220 */ /* 0x000fe20000410000 */
[----:B------:R-:W3:Y:S01]  /*7220*/  SHFL.DOWN PT, R3, R6, 0x1, 0x1f ;  /* 0x08201f0006037f89 */ /* 0x000ee200000e0000 */
[-C--:B------:R-:W-:Y:S01]  /*7230*/  FMUL.FTZ R155, R155, R200.reuse ;  /* 0x000000c89b9b7220 */ /* 0x080fe20000410000 */
[----:B------:R-:W-:Y:S01]  /*7240*/  FFMA.FTZ R94, R5, R75, R94 ;  /* 0x0000004b055e7223 */ /* 0x000fe2000001005e */
[----:B------:R-:W-:Y:S01]  /*7250*/  FMUL.FTZ R207, R166, R207 ;  /* 0x000000cfa6cf7220 */ /* 0x000fe20000410000 */
[C---:B------:R-:W-:Y:S01]  /*7260*/  FMUL.FTZ R200, R26.reuse, R200 ;  /* 0x000000c81ac87220 */ /* 0x040fe20000410000 */
[-C--:B------:R-:W-:Y:S01]  /*7270*/  FMUL.FTZ R149, R149, R198.reuse ;  /* 0x000000c695957220 */ /* 0x080fe20000410000 */
[----:B------:R-:W-:Y:S01]  /*7280*/  FMUL.FTZ R198, R26, R198 ;  /* 0x000000c61ac67220 */ /* 0x000fe20000410000 */
[-C--:B------:R-:W-:Y:S01]  /*7290*/  FMUL.FTZ R156, R156, R199.reuse ;  /* 0x000000c79c9c7220 */ /* 0x080fe20000410000 */
[----:B------:R-:W-:Y:S01]  /*72a0*/  FMUL.FTZ R171, R171, R200 ;  /* 0x000000c8abab7220 */ /* 0x000fe20000410000 */
[----:B------:R-:W-:Y:S01]  /*72b0*/  FMUL.FTZ R199, R26, R199 ;  /* 0x000000c71ac77220 */ /* 0x000fe20000410000 */
[----:B------:R-:W-:Y:S01]  /*72c0*/  FMUL.FTZ R173, R173, R198 ;  /* 0x000000c6adad7220 */ /* 0x000fe20000410000 */
[----:B------:R-:W-:Y:S01]  /*72d0*/  FFMA.FTZ R100, R149, R69, R100 ;  /* 0x0000004595647223 */ /* 0x000fe20000010064 */
[----:B------:R-:W-:Y:S01]  /*72e0*/  FMUL.FTZ R150, R150, R197 ;  /* 0x000000c596967220 */ /* 0x000fe20000410000 */
[----:B------:R-:W-:Y:S01]  /*72f0*/  FMUL.FTZ R172, R172, R199 ;  /* 0x000000c7acac7220 */ /* 0x000fe20000410000 */
[-C--:B------:R-:W-:Y:S01]  /*7300*/  FMUL.FTZ R147, R147, R196.reuse ;  /* 0x000000c493937220 */ /* 0x080fe20000410000 */
[C---:B------:R-:W-:Y:S01]  /*7310*/  FMUL.FTZ R197, R26.reuse, R197 ;  /* 0x000000c51ac57220 */ /* 0x040fe20000410000 */
[----:B------:R-:W-:Y:S01]  /*7320*/  FMUL.FTZ R196, R26, R196 ;  /* 0x000000c41ac47220 */ /* 0x000fe20000410000 */
[-C--:B------:R-:W-:Y:S01]  /*7330*/  FMUL.FTZ R148, R148, R185.reuse ;  /* 0x000000b994947220 */ /* 0x080fe20000410000 */
[----:B------:R-:W-:Y:S01]  /*7340*/  FMUL.FTZ R185, R26, R185 ;  /* 0x000000b91ab97220 */ /* 0x000fe20000410000 */
        /* <DEDUP_REMOVED lines=9> */
[----:B------:R-:W-:Y:S01]  /*73e0*/  FFMA.FTZ R93, R4, R76, R93 ;  /* 0x0000004c045d7223 */ /* 0x000fe2000001005d */
[----:B------:R-:W3:Y:S01]  /*73f0*/  SHFL.DOWN PT, R9, R6, 0x2, 0x1f ;  /* 0x08401f0006097f89 */ /* 0x000ee200000e0000 */
[----:B------:R-:W-:Y:S01]  /*7400*/  FMUL.FTZ R145, R145, R188 ;  /* 0x000000bc91917220 */ /* 0x000fe20000410000 */
[----:B------:R-:W-:Y:S01]  /*7410*/  FMUL.FTZ R10, R8, R3 ;  /* 0x00000003080a7220 */ /* 0x000fe20000410000 */
[-C--:B------:R-:W-:Y:S01]  /*7420*/  FMUL.FTZ R8, R165, R205.reuse ;  /* 0x000000cda5087220 */ /* 0x080fe20000410000 */
[----:B------:R-:W-:Y:S01]  /*7430*/  FMUL.FTZ R205, R26, R205 ;  /* 0x000000cd1acd7220 */ /* 0x000fe20000410000 */
[-C--:B------:R-:W-:Y:S01]  /*7440*/  FMUL.FTZ R3, R162, R203.reuse ;  /* 0x000000cba2037220 */ /* 0x080fe20000410000 */
[----:B------:R-:W-:Y:S01]  /*7450*/  FMUL.FTZ R203, R26, R203 ;  /* 0x000000cb1acb7220 */ /* 0x000fe20000410000 */
[----:B------:R-:W-:Y:S01]  /*7460*/  FFMA.FTZ R95, R8, R74, R95 ;  /* 0x0000004a085f7223 */ /* 0x000fe2000001005f */
[----:B------:R-:W-:Y:S01]  /*7470*/  FMUL.FTZ R152, R152, R205 ;  /* 0x000000cd98987220 */ /* 0x000fe20000410000 */
[----:B------:R-:W-:Y:S01]  /*7480*/  FFMA.FTZ R96, R3, R73, R96 ;  /* 0x0000004903607223 */ /* 0x000fe20000010060 */
[----:B------:R-:W-:Y:S01]  /*7490*/  FMUL.FTZ R203, R168, R203 ;  /* 0x000000cba8cb7220 */ /* 0x000fe20000410000 */
[----:B------:R-:W-:Y:S01]  /*74a0*/  ISETP.NE.AND P2, PT, R182, RZ, PT ;  /* 0x000000ffb600720c */ /* 0x000fe20003f45270 */
[----:B------:R-:W-:Y:S01]  /*74b0*/  FFMA.FTZ R137, R148, R66, R137 ;  /* 0x0000004294897223 */ /* 0x000fe20000010089 */
[----:B------:R-:W-:Y:S01]  /*74c0*/  FMUL.FTZ R146, R146, R151 ;  /* 0x0000009792927220 */ /* 0x000fe20000410000 */
[----:B------:R-:W-:Y:S01]  /*74d0*/  FFMA.FTZ R140, R145, R65, R140 ;  /* 0x00000041918c7223 */ /* 0x000fe2000001008c */
[----:B------:R-:W-:Y:S01]  /*74e0*/  FMUL.FTZ R27, R27, R154 ;  /* 0x0000009a1b1b7220 */ /* 0x000fe20000410000 */
[----:B------:R-:W-:Y:S01]  /*74f0*/  BSSY.RECONVERGENT B0, `(.L_x_6115) ;  /* 0x000005e000007945 */ /* 0x000fe20003800200 */
[----:B------:R-:W-:Y:S01]  /*7500*/  FFMA.FTZ R98, R155, R71, R98 ;  /* 0x000000479b627223 */ /* 0x000fe20000010062 */
[----:B------:R-:W-:Y:S01]  /*7510*/  FFMA.FTZ R99, R156, R70, R99 ;  /* 0x000000469c637223 */ /* 0x000fe20000010063 */
[----:B------:R-:W-:Y:S01]  /*7520*/  FFMA.FTZ R139, R150, R68, R139 ;  /* 0x00000044968b7223 */ /* 0x000fe2000001008b */
[----:B0-----:R-:W-:Y:S01]  /*7530*/  @!P1 FADD.FTZ R7, R7, R158 ;  /* 0x0000009e07079221 */ /* 0x001fe20000010000 */
[----:B------:R-:W-:Y:S01]  /*7540*/  FFMA.FTZ R142, R147, R67, R142 ;  /* 0x00000043938e7223 */ /* 0x000fe2000001008e */
[----:B------:R-:W-:Y:S01]  /*7550*/  FFMA.FTZ R135, R146, R64, R135 ;  /* 0x0000004092877223 */ /* 0x000fe20000010087 */
[----:B------:R-:W-:Y:S01]  /*7560*/  FFMA.FTZ R136, R27, R61, R136 ;  /* 0x0000003d1b887223 */ /* 0x000fe20000010088 */
[----:B---3--:R-:W-:Y:S01]  /*7570*/  @!P1 FADD.FTZ R6, R6, R9 ;  /* 0x0000000906069221 */ /* 0x008fe20000010000 */
[----:B------:R-:W0:Y:S01]  /*7580*/  SHFL.DOWN PT, R158, R7, 0x4, 0x1f ;  /* 0x08801f00079e7f89 */ /* 0x000e2200000e0000 */
[----:B------:R-:W-:Y:S01]  /*7590*/  ISETP.GT.AND P1, PT, R60, 0x1b, PT ;  /* 0x0000001b3c00780c */ /* 0x000fe20003f24270 */
[----:B------:R-:W-:Y:S01]  /*75a0*/  FFMA.FTZ R9, R91, R4, R10 ;  /* 0x000000045b097223 */ /* 0x000fe2000001000a */
[----:B------:R-:W-:Y:S01]  /*75b0*/  FFMA.FTZ R10, R92, R5, R207 ;  /* 0x000000055c0a7223 */ /* 0x000fe200000100cf */
[----:B------:R-:W3:Y:S01]  /*75c0*/  SHFL.DOWN PT, R11, R6, 0x4, 0x1f ;  /* 0x08801f00060b7f89 */ /* 0x000ee200000e0000 */
[----:B------:R-:W-:Y:S01]  /*75d0*/  FFMA.FTZ R5, R89, R8, R152 ;  /* 0x0000000859057223 */ /* 0x000fe20000010098 */
[-C--:B------:R-:W-:Y:S01]  /*75e0*/  FMUL.FTZ R4, R163, R201.reuse ;  /* 0x000000c9a3047220 */ /* 0x080fe20000410000 */
[----:B------:R-:W-:Y:S01]  /*75f0*/  FADD.FTZ R117, R10, R117 ;  /* 0x000000750a757221 */ /* 0x000fe20000010000 */
[----:B------:R-:W-:Y:S01]  /*7600*/  FMUL.FTZ R201, R26, R201 ;  /* 0x000000c91ac97220 */ /* 0x000fe20000410000 */
[----:B------:R-:W-:Y:S01]  /*7610*/  FADD.FTZ R116, R5, R116 ;  /* 0x0000007405747221 */ /* 0x000fe20000010000 */
[----:B------:R-:W-:Y:S01]  /*7620*/  FFMA.FTZ R8, R90, R3, R203 ;  /* 0x000000035a087223 */ /* 0x000fe200000100cb */
[----:B------:R-:W-:Y:S01]  /*7630*/  FFMA.FTZ R97, R4, R72, R97 ;  /* 0x0000004804617223 */ /* 0x000fe20000010061 */
[----:B------:R-:W-:Y:S01]  /*7640*/  FMUL.FTZ R170, R170, R201 ;  /* 0x000000c9aaaa7220 */ /* 0x000fe20000410000 */
[----:B------:R-:W-:Y:S01]  /*7650*/  FADD.FTZ R118, R9, R118 ;  /* 0x0000007609767221 */ /* 0x000fe20000010000 */
[----:B------:R-:W-:Y:S01]  /*7660*/  FADD.FTZ R115, R8, R115 ;  /* 0x0000007308737221 */ /* 0x000fe20000010000 */
[----:B------:R-:W-:Y:S01]  /*7670*/  FFMA.FTZ R8, R84, R147, R175 ;  /* 0x0000009354087223 */ /* 0x000fe200000100af */
[----:B------:R-:W-:Y:S01]  /*7680*/  FFMA.FTZ R3, R87, R4, R170 ;  /* 0x0000000457037223 */ /* 0x000fe200000100aa */
[----:B------:R-:W-:Y:S01]  /*7690*/  FFMA.FTZ R4, R88, R155, R171 ;  /* 0x0000009b58047223 */ /* 0x000fe200000100ab */
[----:B------:R-:W-:Y:S01]  /*76a0*/  FMUL.FTZ R9, R144, R179 ;  /* 0x000000b390097220 */ /* 0x000fe20000410000 */
[----:B------:R-:W-:Y:S01]  /*76b0*/  FADD.FTZ R107, R8, R107 ;  /* 0x0000006b086b7221 */ /* 0x000fe20000010000 */
[----:B------:R-:W-:Y:S01]  /*76c0*/  FADD.FTZ R114, R3, R114 ;  /* 0x0000007203727221 */ /* 0x000fe20000010000 */
[----:B------:R-:W-:Y:S01]  /*76d0*/  FADD.FTZ R111, R4, R111 ;  /* 0x0000006f046f7221 */ /* 0x000fe20000010000 */
[----:B------:R-:W-:Y:S01]  /*76e0*/  FFMA.FTZ R4, R86, R149, R173 ;  /* 0x0000009556047223 */ /* 0x000fe200000100ad */
[----:B------:R-:W-:Y:S01]  /*76f0*/  FFMA.FTZ R3, R85, R156, R172 ;  /* 0x0000009c55037223 */ /* 0x000fe200000100ac */
[----:B0-----:R-:W-:Y:S01]  /*7700*/  @!P1 FADD.FTZ R7, R7, R158 ;  /* 0x0000009e07079221 */ /* 0x001fe20000010000 */
[----:B------:R-:W-:Y:S01]  /*7710*/  FMUL.FTZ R179, R26, R179 ;  /* 0x000000b31ab37220 */ /* 0x000fe20000410000 */
[----:B------:R-:W-:Y:S01]  /*7720*/  FADD.FTZ R109, R4, R109 ;  /* 0x0000006d046d7221 */ /* 0x000fe20000010000 */
[----:B------:R-:W-:Y:S01]  /*7730*/  FADD.FTZ R110, R3, R110 ;  /* 0x0000006e036e7221 */ /* 0x000fe20000010000 */
[----:B---3--:R-:W-:Y:S01]  /*7740*/  @!P1 FADD.FTZ R6, R6, R11 ;  /* 0x0000000b06069221 */ /* 0x008fe20000010000 */
[----:B------:R-:W0:Y:S01]  /*7750*/  SHFL.DOWN PT, R10, R7, 0x8, 0x1f ;  /* 0x09001f00070a7f89 */ /* 0x000e2200000e0000 */
[----:B------:R-:W-:Y:S01]  /*7760*/  ISETP.GT.AND P1, PT, R60, 0x17, PT ;  /* 0x000000173c00780c */ /* 0x000fe20003f24270 */
[C---:B------:R-:W-:Y:S01]  /*7770*/  FMUL.FTZ R3, R26.reuse, R188 ;  /* 0x000000bc1a037220 */ /* 0x040fe20000410000 */
[----:B------:R-:W-:Y:S01]  /*7780*/  FMUL.FTZ R4, R26, R151 ;  /* 0x000000971a047220 */ /* 0x000fe20000410000 */
[----:B------:R-:W3:Y:S01]  /*7790*/  SHFL.DOWN PT, R5, R6, 0x8, 0x1f ;  /* 0x09001f0006057f89 */ /* 0x000ee200000e0000 */
[----:B------:R-:W-:Y:S01]  /*77a0*/  FFMA.FTZ R11, R81, R148, R176 ;  /* 0x00000094510b7223 */ /* 0x000fe200000100b0 */
[----:B------:R-:W-:Y:S01]  /*77b0*/  FMUL.FTZ R3, R178, R3 ;  /* 0x00000003b2037220 */ /* 0x000fe20000410000 */
[----:B------:R-:W-:Y:S01]  /*77c0*/  FMUL.FTZ R8, R177, R4 ;  /* 0x00000004b1087220 */ /* 0x000fe20000410000 */
[----:B------:R-:W-:Y:S01]  /*77d0*/  FMUL.FTZ R179, R180, R179 ;  /* 0x000000b3b4b37220 */ /* 0x000fe20000410000 */
[----:B------:R-:W-:Y:S01]  /*77e0*/  FADD.FTZ R106, R11, R106 ;  /* 0x0000006a0b6a7221 */ /* 0x000fe20000010000 */
[----:B------:R-:W-:Y:S01]  /*77f0*/  FFMA.FTZ R148, R82, R145, R3 ;  /* 0x0000009152947223 */ /* 0x000fe20000010003 */
[----:B------:R-:W-:Y:S01]  /*7800*/  FMUL.FTZ R3, R26, R154 ;  /* 0x0000009a1a037220 */ /* 0x000fe20000410000 */
[----:B------:R-:W-:Y:S01]  /*7810*/  FFMA.FTZ R11, R79, R146, R8 ;  /* 0x000000924f0b7223 */ /* 0x000fe20000010008 */
[----:B------:R-:W-:Y:S01]  /*7820*/  FMUL.FTZ R8, R143, R153 ;  /* 0x000000998f087220 */ /* 0x000fe20000410000 */
[----:B------:R-:W-:Y:S01]  /*7830*/  FFMA.FTZ R138, R9, R63, R138 ;  /* 0x0000003f098a7223 */ /* 0x000fe2000001008a */
[----:B------:R-:W-:Y:S01]  /*7840*/  FMUL.FTZ R3, R2, R3 ;  /* 0x0000000302037220 */ /* 0x000fe20000410000 */
[----:B------:R-:W-:Y:S01]  /*7850*/  FADD.FTZ R105, R148, R105 ;  /* 0x0000006994697221 */ /* 0x000fe20000010000 */
[----:B------:R-:W-:Y:S01]  /*7860*/  FADD.FTZ R104, R11, R104 ;  /* 0x000000680b687221 */ /* 0x000fe20000010000 */
[----:B------:R-:W-:Y:S01]  /*7870*/  FFMA.FTZ R133, R8, R62, R133 ;  /* 0x0000003e08857223 */ /* 0x000fe20000010085 */
[----:B------:R-:W-:-:S04]  /*7880*/  FFMA.FTZ R2, R78, R27, R3 ;  /* 0x0000001b4e027223 */ /* 0x000fc80000010003 */
[----:B------:R-:W-:Y:S01]  /*7890*/  FADD.FTZ R101, R2, R101 ;  /* 0x0000006502657221 */ /* 0x000fe20000010000 */
[----:B0-----:R-:W-:Y:S01]  /*78a0*/  @!P1 FADD.FTZ R7, R7, R10 ;  /* 0x0000000a07079221 */ /* 0x001fe20000010000 */
[----:B---3--:R-:W-:-:S04]  /*78b0*/  @!P1 FADD.FTZ R6, R6, R5 ;  /* 0x0000000506069221 */ /* 0x008fc80000010000 */
[----:B------:R-:W0:Y:S01]  /*78c0*/  SHFL.DOWN PT, R10, R7, 0x10, 0x1f ;  /* 0x0a001f00070a7f89 */ /* 0x000e2200000e0000 */
[----:B------:R-:W-:Y:S01]  /*78d0*/  ISETP.NE.AND P1, PT, R60, RZ, PT ;  /* 0x000000ff3c00720c */ /* 0x000fe20003f25270 */
[----:B------:R-:W-:Y:S02]  /*78e0*/  FFMA.FTZ R5, R83, R150, R174 ;  /* 0x0000009653057223 */ /* 0x000fe400000100ae */
[----:B------:R-:W3:Y:S02]  /*78f0*/  SHFL.DOWN PT, R149, R6, 0x10, 0x1f ;  /* 0x0a001f0006957f89 */ /* 0x000ee400000e0000 */
[----:B------:R-:W-:-:S08]  /*7900*/  FADD.FTZ R108, R5, R108 ;  /* 0x0000006c056c7221 */ /* 0x000fd00000010000 */
[----:B------:R-:W-:-:S04]  /*7910*/  @!P1 SHF.R.U32.HI R5, RZ, 0x2, R22 ;  /* 0x00000002ff059819 */ /* 0x000fc80000011616 */
[----:B------:R-:W-:Y:S01]  /*7920*/  @!P1 LOP3.LUT R145, R5, 0xf8, RZ, 0xc0, !PT ;  /* 0x000000f805919812 */ /* 0x000fe200078ec0ff */
[----:B0-----:R-:W-:Y:S01]  /*7930*/  FADD.FTZ R4, R7, R10 ;  /* 0x0000000a07047221 */ /* 0x001fe20000010000 */
[----:B------:R-:W-:Y:S01]  /*7940*/  FMUL.FTZ R10, R26, R153 ;  /* 0x000000991a0a7220 */ /* 0x000fe20000410000 */
[----:B------:R-:W-:Y:S01]  /*7950*/  FFMA.FTZ R26, R80, R9, R179 ;  /* 0x00000009501a7223 */ /* 0x000fe200000100b3 */
[----:B---3--:R-:W-:Y:S02]  /*7960*/  FADD.FTZ R5, R6, R149 ;  /* 0x0000009506057221 */ /* 0x008fe40000010000 */
        /* <DEDUP_REMOVED lines=15> */
[----:B------:R-:W0:Y:S01]  /*7a60*/  @P2 LDS R9, [UR9+0x2e10] ;  /* 0x002e1009ff092984 */ /* 0x000e220008000800 */
[----:B---3--:R-:W-:Y:S01]  /*7a70*/  FADD.FTZ R3, R3, R6 ;  /* 0x0000000603037221 */ /* 0x008fe20000010000 */
[----:B------:R-:W-:-:S03]  /*7a80*/  FADD.FTZ R2, R2, R7 ;  /* 0x0000000702027221 */ /* 0x000fc60000010000 */
[----:B-----5:R-:W-:Y:S01]  /*7a90*/  @P2 FADD.FTZ R3, R3, R8 ;  /* 0x0000000803032221 */ /* 0x020fe20000010000 */
[----:B0-----:R-:W-:-:S04]  /*7aa0*/  @P2 FADD.FTZ R2, R2, R9 ;  /* 0x0000000902022221 */ /* 0x001fc80000010000 */
[----:B------:R3:W-:Y:S04]  /*7ab0*/  STS [UR9+0x3210], R3 ;  /* 0x00321003ff007988 */ /* 0x0007e80008000809 */
[----:B------:R3:W-:Y:S02]  /*7ac0*/  STS [UR9+0x2e10], R2 ;  /* 0x002e1002ff007988 */ /* 0x0007e40008000809 */
.L_x_6116:
[----:B------:R-:W-:Y:S05]  /*7ad0*/  BSYNC.RECONVERGENT B0 ;  /* 0x0000000000007941 */ /* 0x000fea0003800200 */
.L_x_6115:
[----:B------:R-:W-:-:S04]  /*7ae0*/  UIADD3 UR8, UPT, UPT, UR8, 0x1, URZ ;  /* 0x0000000108087890 */ /* 0x000fc8000fffe0ff */
[----:B------:R-:W-:-:S09]  /*7af0*/  UISETP.GE.AND UP0, UPT, UR8, UR41, UPT ;  /* 0x000000290800728c */ /* 0x000fd2000bf06270 */
[----:B------:R-:W-:Y:S05]  /*7b00*/  BRA.U !UP0, `(.L_x_6117) ;  /* 0xffffffd108847547 */ /* 0x000fea000b83ffff */
.L_x_6072:
[----:B------:R-:W-:Y:S06]  /*7b10*/  BAR.SYNC.DEFER_BLOCKING 0x0 ;  /* 0x0000000000007b1d */ /* 0x000fec0000010000 */
[----:B------:R-:W5:Y:S01]  /*7b20*/  LDCU.64 UR10, c[0x0][0x4f8] ;  /* 0x00009f00ff0a77ac */ /* 0x000f620008000a00 */
[----:B------:R-:W1:Y:S01]  /*7b30*/  LDCU.64 UR34, c[0x0][0x500] ;  /* 0x0000a000ff2277ac */ /* 0x000e620008000a00 */
[----:B------:R-:W2:Y:S01]  /*7b40*/  LDCU.64 UR36, c[0x0][0x550] ;  /* 0x0000aa00ff2477ac */ /* 0x000ea20008000a00 */
[----:B0-----:R-:W3:Y:S04]  /*7b50*/  LDG.E.128 R4, desc[UR30][R24.64] ;  /* 0x0000001e18047981 */ /* 0x001ee8000c1e1d00 */
[----:B------:R-:W4:Y:S01]  /*7b60*/  LDG.E.128 R8, desc[UR30][R24.64+0x200] ;  /* 0x0002001e18087981 */ /* 0x000f22000c1e1d00 */
[----:B------:R-:W-:Y:S01]  /*7b70*/  UMOV UR7, URZ ;  /* 0x000000ff00077c82 */ /* 0x000fe20008000000 */
[----:B------:R-:W-:-:S02]  /*7b80*/  UIADD3 UR27, UP1, UPT, UR27, -0x800, URZ ;  /* 0xfffff8001b1b7890 */ /* 0x000fc4000ff3e0ff */
[----:B-----5:R-:W-:Y:S02]  /*7b90*/  UIMAD.WIDE.U32 UR8, UR32, UR10, UR6 ;  /* 0x0000000a200872a5 */ /* 0x020fe4000f8e0006 */
[----:B------:R-:W-:Y:S02]  /*7ba0*/  UIADD3 UR23, UP2, UPT, UR23, -0x800, URZ ;  /* 0xfffff80017177890 */ /* 0x000fe4000ff5e0ff */
[----:B------:R-:W-:Y:S02]  /*7bb0*/  UIMAD UR9, UR32, UR11, UR9 ;  /* 0x0000000b200972a4 */ /* 0x000fe4000f8e0209 */
[----:B------:R-:W-:Y:S02]  /*7bc0*/  UIADD3.X UR22, UPT, UPT, UR22, -0x1, URZ, UP1, !UPT ;  /* 0xffffffff16167890 */ /* 0x000fe40008ffe4ff */
[----:B-1----:R-:W-:Y:S02]  /*7bd0*/  UIMAD.WIDE.U32 UR8, UR14, UR34, UR8 ;  /* 0x000000220e0872a5 */ /* 0x002fe4000f8e0008 */
[----:B------:R-:W-:-:S02]  /*7be0*/  UIADD3.X UR24, UPT, UPT, UR24, -0x1, URZ, UP2, !UPT ;  /* 0xffffffff18187890 */ /* 0x000fc400097fe4ff */
[----:B------:R-:W-:Y:S02]  /*7bf0*/  UIMAD UR10, UR14, UR35, UR9 ;  /* 0x000000230e0a72a4 */ /* 0x000fe4000f8e0209 */
[----:B--2---:R-:W-:Y:S01]  /*7c00*/  ULEA UR9, UP0, UR8, UR36, 0x1 ;  /* 0x0000002408097291 */ /* 0x004fe2000f8008ff */
[----:B------:R-:W0:Y:S03]  /*7c10*/  LDCU.64 UR34, c[0x0][0x560] ;  /* 0x0000ac00ff2277ac */ /* 0x000e260008000a00 */
[----:B------:R-:W-:-:S05]  /*7c20*/  ULEA.HI.X UR8, UR8, UR37, UR10, 0x1, UP0 ;  /* 0x0000002508087291 */ /* 0x000fca00080f0c0a */
[----:B------:R-:W1:Y:S01]  /*7c30*/  LDCU.64 UR10, c[0x0][0x520] ;  /* 0x0000a400ff0a77ac */ /* 0x000e620008000a00 */
        /* <DEDUP_REMOVED lines=31> */
[--C-:B------:R-:W-:Y:S01]  /*7e30*/  FADD.FTZ R10, R11, R28.reuse ;  /* 0x0000001c0b0a7221 */ /* 0x100fe20000010000 */
[----:B----4-:R-:W-:Y:S01]  /*7e40*/  @!P1 FADD.FTZ R3, R3, 1 ;  /* 0x3f80000003039421 */ /* 0x010fe20000010000 */
[--C-:B------:R-:W-:Y:S02]  /*7e50*/  HADD2.F32 R11, -RZ, R15.reuse.H0_H0 ;  /* 0x2000000fff0b7230 */ /* 0x100fe40000004100 */
[----:B------:R-:W-:Y:S01]  /*7e60*/  HADD2.F32 R15, -RZ, R15.H1_H1 ;  /* 0x3000000fff0f7230 */ /* 0x000fe20000004100 */
[----:B------:R-:W-:Y:S02]  /*7e70*/  FSETP.GTU.FTZ.AND P5, PT, R10, 20, PT ;  /* 0x41a000000a00780b */ /* 0x000fe40003fbc000 */
[----:B------:R4:W0:Y:S01]  /*7e80*/  @!P1 MUFU.RCP R13, R3 ;  /* 0x00000003000d9308 */ /* 0x0008220000001000 */
[----:B-----5:R-:W-:Y:S01]  /*7e90*/  @!P0 FADD.FTZ R8, R8, 1 ;  /* 0x3f80000008088421 */ /* 0x020fe20000010000 */
[--C-:B------:R-:W-:Y:S01]  /*7ea0*/  FADD.FTZ R12, R11, R28.reuse ;  /* 0x0000001c0b0c7221 */ /* 0x100fe20000010000 */
[----:B------:R-:W-:Y:S01]  /*7eb0*/  FADD.FTZ R15, R15, R28 ;  /* 0x0000001c0f0f7221 */ /* 0x000fe20000010000 */
[----:B---3--:R-:W-:-:S02]  /*7ec0*/  HADD2.F32 R11, -RZ, R4.H1_H1 ;  /* 0x30000004ff0b7230 */ /* 0x008fc40000004100 */
[----:B------:R-:W-:Y:S01]  /*7ed0*/  @!P6 FMUL.FTZ R0, R0, -1.4426950216293334961 ;  /* 0xbfb8aa3b0000e820 */ /* 0x000fe20000410000 */
[----:B------:R-:W-:Y:S01]  /*7ee0*/  FSETP.GTU.FTZ.AND P3, PT, R12, 20, PT ;  /* 0x41a000000c00780b */ /* 0x000fe20003f7c000 */
[----:B------:R-:W3:Y:S01]  /*7ef0*/  @!P0 MUFU.RCP R8, R8 ;  /* 0x0000000800088308 */ /* 0x000ee20000001000 */
[----:B----4-:R-:W-:Y:S02]  /*7f00*/  HADD2.F32 R3, -RZ, R4.H0_H0 ;  /* 0x20000004ff037230 */ /* 0x010fe40000004100 */
[----:B--2---:R-:W-:Y:S01]  /*7f10*/  @!P2 FMUL.FTZ R101, R101, R2 ;  /* 0x000000026565a220 */ /* 0x004fe20000410000 */
[----:B------:R-:W-:Y:S01]  /*7f20*/  @!P5 FMUL.FTZ R2, R10, -1.4426950216293334961 ;  /* 0xbfb8aa3b0a02d820 */ /* 0x000fe20000410000 */
[----:B------:R-:W-:Y:S01]  /*7f30*/  FSETP.GTU.FTZ.AND P2, PT, R15, 20, PT ;  /* 0x41a000000f00780b */ /* 0x000fe20003f5c000 */
[--C-:B------:R-:W-:Y:S01]  /*7f40*/  FADD.FTZ R11, R11, R28.reuse ;  /* 0x0000001c0b0b7221 */ /* 0x100fe20000010000 */
[----:B------:R-:W-:Y:S01]  /*7f50*/  FADD.FTZ R10, R3, R28 ;  /* 0x0000001c030a7221 */ /* 0x000fe20000010000 */
[----:B------:R-:W2:Y:S01]  /*7f60*/  @!P4 MUFU.EX2 R9, R9 ;  /* 0x000000090009c308 */ /* 0x000ea20000000800 */
[----:B0-----:R-:W-:-:S03]  /*7f70*/  @!P1 FMUL.FTZ R102, R102, R13 ;  /* 0x0000000d66669220 */ /* 0x001fc60000410000 */
[----:B------:R-:W-:Y:S01]  /*7f80*/  FSETP.GTU.FTZ.AND P1, PT, R10, 20, PT ;  /* 0x41a000000a00780b */ /* 0x000fe20003f3c000 */
[----:B------:R-:W-:-:S03]  /*7f90*/  @!P3 FMUL.FTZ R3, R12, -1.4426950216293334961 ;  /* 0xbfb8aa3b0c03b820 */ /* 0x000fc60000410000 */
[----:B------:R-:W0:Y:S02]  /*7fa0*/  @!P5 MUFU.EX2 R2, R2 ;  /* 0x000000020002d308 */ /* 0x000e240000000800 */
[----:B------:R-:W-:Y:S01]  /*7fb0*/  @!P2 FMUL.FTZ R4, R15, -1.4426950216293334961 ;  /* 0xbfb8aa3b0f04a820 */ /* 0x000fe20000410000 */
[----:B---3--:R-:W-:Y:S01]  /*7fc0*/  @!P0 FMUL.FTZ R103, R103, R8 ;  /* 0x0000000867678220 */ /* 0x008fe20000410000 */
[----:B------:R-:W-:-:S05]  /*7fd0*/  FSETP.GTU.FTZ.AND P0, PT, R11, 20, PT ;  /* 0x41a000000b00780b */ /* 0x000fca0003f1c000 */
[----:B------:R-:W-:Y:S01]  /*7fe0*/  @!P1 FMUL.FTZ R8, R10, -1.4426950216293334961 ;  /* 0xbfb8aa3b0a089820 */ /* 0x000fe20000410000 */
[----:B--2---:R-:W-:Y:S01]  /*7ff0*/  @!P4 FADD.FTZ R9, R9, 1 ;  /* 0x3f8000000909c421 */ /* 0x004fe20000010000 */
[----:B------:R-:W2:Y:S06]  /*8000*/  @!P3 MUFU.EX2 R3, R3 ;  /* 0x000000030003b308 */ /* 0x000eac0000000800 */
[----:B------:R-:W-:Y:S01]  /*8010*/  @!P0 FMUL.FTZ R10, R11, -1.4426950216293334961 ;  /* 0xbfb8aa3b0b0a8820 */ /* 0x000fe20000410000 */
[----:B0-----:R-:W-:Y:S01]  /*8020*/  @!P5 FADD.FTZ R2, R2, 1 ;  /* 0x3f8000000202d421 */ /* 0x001fe20000010000 */
[----:B------:R-:W0:Y:S01]  /*8030*/  @!P2 MUFU.EX2 R4, R4 ;  /* 0x000000040004a308 */ /* 0x000e220000000800 */
[----:B------:R-:W-:-:S02]  /*8040*/  HADD2.F32 R11, -RZ, R5.H0_H0 ;  /* 0x20000005ff0b7230 */ /* 0x000fc40000004100 */
[----:B------:R-:W-:-:S03]  /*8050*/  HADD2.F32 R5, -RZ, R5.H1_H1 ;  /* 0x30000005ff057230 */ /* 0x000fc60000004100 */
[--C-:B------:R-:W-:Y:S02]  /*8060*/  FADD.FTZ R11, R11, R28.reuse ;  /* 0x0000001c0b0b7221 */ /* 0x100fe40000010000 */
[----:B------:R-:W3:Y:S01]  /*8070*/  @!P1 MUFU.EX2 R8, R8 ;  /* 0x0000000800089308 */ /* 0x000ee20000000800 */
[----:B--2---:R-:W-:Y:S01]  /*8080*/  @!P3 FADD.FTZ R3, R3, 1 ;  /* 0x3f8000000303b421 */ /* 0x004fe20000010000 */
[----:B------:R-:W-:Y:S01]  /*8090*/  FADD.FTZ R14, R5, R28 ;  /* 0x0000001c050e7221 */ /* 0x000fe20000010000 */
[----:B------:R-:W-:-:S05]  /*80a0*/  HADD2.F32 R5, -RZ, R6.H0_H0 ;  /* 0x20000006ff057230 */ /* 0x000fca0000004100 */
[----:B------:R-:W2:Y:S01]  /*80b0*/  @!P4 MUFU.RCP R9, R9 ;  /* 0x000000090009c308 */ /* 0x000ea20000001000 */
[----:B0-----:R-:W-:Y:S01]  /*80c0*/  @!P2 FADD.FTZ R4, R4, 1 ;  /* 0x3f8000000404a421 */ /* 0x001fe20000010000 */
[----:B------:R-:W-:Y:S01]  /*80d0*/  FADD.FTZ R15, R5, R28 ;  /* 0x0000001c050f7221 */ /* 0x000fe20000010000 */
[--C-:B------:R-:W-:Y:S02]  /*80e0*/  HADD2.F32 R5, -RZ, R7.reuse.H0_H0 ;  /* 0x20000007ff057230 */ /* 0x100fe40000004100 */
[----:B------:R-:W-:-:S03]  /*80f0*/  HADD2.F32 R7, -RZ, R7.H1_H1 ;  /* 0x30000007ff077230 */ /* 0x000fc60000004100 */
[----:B------:R-:W0:Y:S01]  /*8100*/  @!P6 MUFU.EX2 R0, R0 ;  /* 0x000000000000e308 */ /* 0x000e220000000800 */
[----:B---3--:R-:W-:Y:S01]  /*8110*/  @!P1 FADD.FTZ R8, R8, 1 ;  /* 0x3f80000008089421 */ /* 0x008fe20000010000 */
[--C-:B------:R-:W-:Y:S01]  /*8120*/  FADD.FTZ R5, R5, R28.reuse ;  /* 0x0000001c05057221 */ /* 0x100fe20000010000 */
[----:B------:R-:W-:-:S05]  /*8130*/  FADD.FTZ R7, R7, R28 ;  /* 0x0000001c07077221 */ /* 0x000fca0000010000 */
[----:B------:R-:W3:Y:S01]  /*8140*/  @!P5 MUFU.RCP R13, R2 ;  /* 0x00000002000dd308 */ /* 0x000ee20000001000 */
[----:B--2---:R-:W-:Y:S01]  /*8150*/  @!P4 FMUL.FTZ R104, R104, R9 ;  /* 0x000000096868c220 */ /* 0x004fe20000410000 */
[----:B------:R-:W-:-:S06]  /*8160*/  FSETP.GTU.FTZ.AND P4, PT, R11, 20, PT ;  /* 0x41a000000b00780b */ /* 0x000fcc0003f9c000 */
[----:B------:R2:W4:Y:S01]  /*8170*/  @!P3 MUFU.RCP R12, R3 ;  /* 0x00000003000cb308 */ /* 0x0005220000001000 */
[----:B0-----:R-:W-:-:S07]  /*8180*/  @!P6 FADD.FTZ R0, R0, 1 ;  /* 0x3f8000000000e421 */ /* 0x001fce0000010000 */
[----:B------:R-:W0:Y:S01]  /*8190*/  @!P2 MUFU.RCP R9, R4 ;  /* 0x000000040009a308 */ /* 0x000e220000001000 */
[----:B---3--:R-:W-:Y:S01]  /*81a0*/  @!P5 FMUL.FTZ R106, R106, R13 ;  /* 0x0000000d6a6ad220 */ /* 0x008fe20000410000 */
[----:B--2---:R-:W-:Y:S01]  /*81b0*/  HADD2.F32 R3, -RZ, R6.H1_H1 ;  /* 0x30000006ff037230 */ /* 0x004fe20000004100 */
[----:B------:R-:W-:-:S04]  /*81c0*/  FSETP.GTU.FTZ.AND P5, PT, R15, 20, PT ;  /* 0x41a000000f00780b */ /* 0x000fc80003fbc000 */
[----:B------:R-:W-:Y:S01]  /*81d0*/  FADD.FTZ R6, R3, R28 ;  /* 0x0000001c03067221 */ /* 0x000fe20000010000 */
[----:B------:R-:W2:Y:S01]  /*81e0*/  @!P1 MUFU.RCP R8, R8 ;  /* 0x0000000800089308 */ /* 0x000ea20000001000 */
[----:B----4-:R-:W-:-:S03]  /*81f0*/  @!P3 FMUL.FTZ R107, R107, R12 ;  /* 0x0000000c6b6bb220 */ /* 0x010fc60000410000 */
[----:B------:R-:W-:-:S04]  /*8200*/  FSETP.GTU.FTZ.AND P3, PT, R6, 20, PT ;  /* 0x41a000000600780b */ /* 0x000fc80003f7c000 */
[----:B------:R-:W3:Y:S01]  /*8210*/  @!P6 MUFU.RCP R0, R0 ;  /* 0x000000000000e308 */ /* 0x000ee20000001000 */
[----:B0-----:R-:W-:Y:S01]  /*8220*/  @!P2 FMUL.FTZ R108, R108, R9 ;  /* 0x000000096c6ca220 */ /* 0x001fe20000410000 */
[----:B------:R-:W-:Y:S01]  /*8230*/  FSETP.GTU.FTZ.AND P2, PT, R5, 20, PT ;  /* 0x41a000000500780b */ /* 0x000fe20003f5c000 */
[----:B------:R-:W-:-:S05]  /*8240*/  @!P5 FMUL.FTZ R4, R15, -1.4426950216293334961 ;  /* 0xbfb8aa3b0f04d820 */ /* 0x000fca0000410000 */
[----:B------:R-:W0:Y:S01]  /*8250*/  @!P0 MUFU.EX2 R10, R10 ;  /* 0x0000000a000a8308 */ /* 0x000e220000000800 */
[----:B--2---:R-:W-:Y:S01]  /*8260*/  @!P1 FMUL.FTZ R109, R109, R8 ;  /* 0x000000086d6d9220 */ /* 0x004fe20000410000 */
[----:B------:R-:W-:Y:S01]  /*8270*/  FSETP.GTU.FTZ.AND P1, PT, R7, 20, PT ;  /* 0x41a000000700780b */ /* 0x000fe20003f3c000 */
[----:B------:R-:W-:Y:S01]  /*8280*/  @!P3 FMUL.FTZ R8, R6, -1.4426950216293334961 ;  /* 0xbfb8aa3b0608b820 */ /* 0x000fe20000410000 */
[----:B------:R-:W-:-:S03]  /*8290*/  F2FP.F16.F32.PACK_AB R6, R137, R140 ;  /* 0x0000008c8906723e */ /* 0x000fc600000000ff */
[----:B------:R-:W-:Y:S01]  /*82a0*/  @!P2 FMUL.FTZ R9, R5, -1.4426950216293334961 ;  /* 0xbfb8aa3b0509a820 */ /* 0x000fe20000410000 */
[----:B------:R2:W-:Y:S01]  /*82b0*/  @!P5 MUFU.EX2 R12, R4 ;  /* 0x00000004000cd308 */ /* 0x0005e20000000800 */
[----:B---3--:R-:W-:Y:S01]  /*82c0*/  @!P6 FMUL.FTZ R105, R105, R0 ;  /* 0x000000006969e220 */ /* 0x008fe20000410000 */
[----:B------:R-:W-:Y:S01]  /*82d0*/  FSETP.GTU.FTZ.AND P6, PT, R14, 20, PT ;  /* 0x41a000000e00780b */ /* 0x000fe20003fdc000 */
[----:B------:R-:W-:Y:S01]  /*82e0*/  @!P4 FMUL.FTZ R0, R11, -1.4426950216293334961 ;  /* 0xbfb8aa3b0b00c820 */ /* 0x000fe20000410000 */
[----:B------:R-:W-:Y:S02]  /*82f0*/  F2FP.F16.F32.PACK_AB R5, R135, R138 ;  /* 0x0000008a8705723e */ /* 0x000fe400000000ff */
[----:B------:R-:W-:Y:S01]  /*8300*/  F2FP.F16.F32.PACK_AB R11, R93, R94 ;  /* 0x0000005e5d0b723e */ /* 0x000fe200000000ff */
[----:B------:R-:W-:Y:S01]  /*8310*/  @!P1 FMUL.FTZ R13, R7, -1.4426950216293334961 ;  /* 0xbfb8aa3b070d9820 */ /* 0x000fe20000410000 */
[----:B------:R0:W3:Y:S01]  /*8320*/  @!P4 MUFU.EX2 R2, R0 ;  /* 0x000000000002c308 */ /* 0x0000e20000000800 */
[----:B------:R-:W-:-:S02]  /*8330*/  F2FP.F16.F32.PACK_AB R7, R139, R142 ;  /* 0x0000008e8b07723e */ /* 0x000fc400000000ff */
[----:B--2---:R-:W-:-:S04]  /*8340*/  F2FP.F16.F32.PACK_AB R4, R133, R136 ;  /* 0x000000888504723e */ /* 0x004fc800000000ff */
[----:B------:R-:W-:Y:S01]  /*8350*/  @!P6 FMUL.FTZ R3, R14, -1.4426950216293334961 ;  /* 0xbfb8aa3b0e03e820 */ /* 0x000fe20000410000 */
[----:B------:R2:W4:Y:S01]  /*8360*/  @!P3 MUFU.EX2 R16, R8 ;  /* 0x000000080010b308 */ /* 0x0005220000000800 */
[----:B0-----:R-:W-:Y:S01]  /*8370*/  @!P0 FADD.FTZ R0, R10, 1 ;  /* 0x3f8000000a008421 */ /* 0x001fe20000010000 */
[----:B------:R-:W-:Y:S01]  /*8380*/  F2FP.F16.F32.PACK_AB R10, R95, R96 ;  /* 0x000000605f0a723e */ /* 0x000fe200000000ff */
[----:B------:R-:W-:Y:S05]  /*8390*/  STS.128 [R58], R4 ;  /* 0x000000043a007388 */ /* 0x000fea0000000c00 */
[----:B------:R0:W5:Y:S01]  /*83a0*/  @!P2 MUFU.EX2 R17, R9 ;  /* 0x000000090011a308 */ /* 0x0001620000000800 */
[----:B--2---:R-:W-:Y:S01]  /*83b0*/  F2FP.F16.F32.PACK_AB R8, R99, R100 ;  /* 0x000000646308723e */ /* 0x004fe200000000ff */
[----:B---3--:R-:W-:-:S06]  /*83c0*/  @!P4 FADD.FTZ R2, R2, 1 ;  /* 0x3f8000000202c421 */ /* 0x008fcc0000010000 */
[----:B------:R2:W3:Y:S01]  /*83d0*/  @!P0 MUFU.RCP R19, R0 ;  /* 0x0000000000138308 */ /* 0x0004e20000001000 */
[----:B0-----:R-:W-:Y:S01]  /*83e0*/  F2FP.F16.F32.PACK_AB R9, R97, R98 ;  /* 0x000000626109723e */ /* 0x001fe200000000ff */
[----:B----4-:R-:W-:-:S04]  /*83f0*/  @!P3 FADD.FTZ R16, R16, 1 ;  /* 0x3f8000001010b421 */ /* 0x010fc80000010000 */
[----:B------:R0:W-:Y:S01]  /*8400*/  STS.128 [R58+0x10], R8 ;  /* 0x000010083a007388 */ /* 0x0001e20000000c00 */
[----:B------:R-:W-:Y:S01]  /*8410*/  NOP ;  /* 0x0000000000007918 */ /* 0x000fe20000000000 */
[----:B------:R4:W1:Y:S01]  /*8420*/  @!P1 MUFU.EX2 R18, R13 ;  /* 0x0000000d00129308 */ /* 0x0008620000000800 */
[----:B--2---:R-:W-:Y:S01]  /*8430*/  @!P5 FADD.FTZ R0, R12, 1 ;  /* 0x3f8000000c00d421 */ /* 0x004fe20000010000 */
[----:B------:R-:W-:Y:S01]  /*8440*/  LDS.128 R4, [R57+0x200] ;  /* 0x0002000039047984 */ /* 0x000fe20000000c00 */
[----:B-----5:R-:W-:Y:S01]  /*8450*/  @!P2 FADD.FTZ R17, R17, 1 ;  /* 0x3f8000001111a421 */ /* 0x020fe20000010000 */
[----:B---3--:R-:W-:Y:S01]  /*8460*/  @!P0 FMUL.FTZ R110, R110, R19 ;  /* 0x000000136e6e8220 */ /* 0x008fe20000410000 */
[----:B------:R-:W-:Y:S02]  /*8470*/  F2FP.F16.F32.PACK_AB R19, R108, R107 ;  /* 0x0000006b6c13723e */ /* 0x000fe400000000ff */
[----:B------:R-:W-:Y:S01]  /*8480*/  IADD3 R31, P0, PT, R31, -0x800, RZ ;  /* 0xfffff8001f1f7810 */ /* 0x000fe20007f1e0ff */
[----:B------:R-:W2:Y:S01]  /*8490*/  @!P6 MUFU.EX2 R3, R3 ;  /* 0x000000030003e308 */ /* 0x000ea20000000800 */
[----:B----4-:R-:W3:Y:S01]  /*84a0*/  LDS.128 R12, [R57] ;  /* 0x00000000390c7984 */ /* 0x010ee20000000c00 */
[----:B0-----:R-:W-:Y:S01]  /*84b0*/  FADD.FTZ R9, R101, R30 ;  /* 0x0000001e65097221 */ /* 0x001fe20000010000 */
[----:B------:R-:W-:-:S05]  /*84c0*/  IADD3.X R32, PT, PT, R32, -0x1, RZ, P0, !PT ;  /* 0xffffffff20207810 */ /* 0x000fca00007fe4ff */
[----:B------:R0:W4:Y:S01]  /*84d0*/  @!P4 MUFU.RCP R24, R2 ;  /* 0x000000020018c308 */ /* 0x0001220000001000 */
[----:B-1----:R-:W-:-:S07]  /*84e0*/  @!P1 FADD.FTZ R18, R18, 1 ;  /* 0x3f80000012129421 */ /* 0x002fce0000010000 */
[----:B------:R-:W1:Y:S01]  /*84f0*/  @!P5 MUFU.RCP R0, R0 ;  /* 0x000000000000d308 */ /* 0x000e620000001000 */
[----:B--2---:R-:W-:Y:S01]  /*8500*/  @!P6 FADD.FTZ R3, R3, 1 ;  /* 0x3f8000000303e421 */ /* 0x004fe20000010000 */
[----:B0-----:R-:W-:-:S06]  /*8510*/  MOV R2, UR9 ;  /* 0x0000000900027c02 */ /* 0x001fcc0008000f00 */
[----:B------:R0:W2:Y:S01]  /*8520*/  @!P6 MUFU.RCP R25, R3 ;  /* 0x000000030019e308 */ /* 0x0000a20000001000 */
[----:B----4-:R-:W-:Y:S01]  /*8530*/  @!P4 FMUL.FTZ R111, R111, R24 ;  /* 0x000000186f6fc220 */ /* 0x010fe20000410000 */
[----:B------:R-:W-:-:S06]  /*8540*/  F2FP.F16.F32.PACK_AB R24, R110, R109 ;  /* 0x0000006d6e18723e */ /* 0x000fcc00000000ff */
[----:B------:R4:W5:Y:S01]  /*8550*/  @!P3 MUFU.RCP R11, R16 ;  /* 0x00000010000bb308 */ /* 0x0009620000001000 */
[----:B0-----:R-:W-:Y:S01]  /*8560*/  MOV R3, UR8 ;  /* 0x0000000800037c02 */ /* 0x001fe20008000f00 */
[----:B-1----:R-:W-:Y:S01]  /*8570*/  @!P5 FMUL.FTZ R115, R115, R0 ;  /* 0x000000007373d220 */ /* 0x002fe20000410000 */
[----:B------:R-:W0:Y:S01]  /*8580*/  LDCU.64 UR8, c[0x0][0x518] ;  /* 0x0000a300ff0877ac */ /* 0x000e220008000a00 */
[----:B------:R-:W-:Y:S01]  /*8590*/  FADD.FTZ R0, R9, R102 ;  /* 0x0000006609007221 */ /* 0x000fe20000010000 */
[----:B------:R-:W-:-:S03]  /*85a0*/  IMAD.WIDE.U32 R2, R54, 0x10, R2 ;  /* 0x0000001036027825 */ /* 0x000fc600078e0002 */
[----:B------:R1:W0:Y:S01]  /*85b0*/  @!P2 MUFU.RCP R8, R17 ;  /* 0x000000110008a308 */ /* 0x0002220000001000 */
[----:B--2---:R-:W-:Y:S01]  /*85c0*/  @!P6 FMUL.FTZ R114, R114, R25 ;  /* 0x000000197272e220 */ /* 0x004fe20000410000 */
[----:B----4-:R-:W-:Y:S01]  /*85d0*/  F2FP.F16.F32.PACK_AB R16, R102, R101 ;  /* 0x000000656610723e */ /* 0x010fe200000000ff */
[----:B---3--:R-:W-:Y:S01]  /*85e0*/  STG.E.128 desc[UR30][R2.64], R12 ;  /* 0x0000000c02007986 */ /* 0x008fe2000c101d1e */
[----:B------:R-:W-:Y:S02]  /*85f0*/  FADD.FTZ R9, R0, R103 ;  /* 0x0000006700097221 */ /* 0x000fe40000010000 */
[----:B------:R-:W-:Y:S01]  /*8600*/  F2FP.F16.F32.PACK_AB R25, R114, R111 ;  /* 0x0000006f7219723e */ /* 0x000fe200000000ff */
[----:B------:R2:W-:Y:S01]  /*8610*/  STG.E.128 desc[UR30][R2.64+0x200], R4 ;  /* 0x0002000402007986 */ /* 0x0005e2000c101d1e */
[----:B------:R3:W4:Y:S01]  /*8620*/  @!P1 MUFU.RCP R27, R18 ;  /* 0x00000012001b9308 */ /* 0x0007220000001000 */
[----:B-----5:R-:W-:Y:S01]  /*8630*/  @!P3 FMUL.FTZ R116, R116, R11 ;  /* 0x0000000b7474b220 */ /* 0x020fe20000410000 */
[----:B-1----:R-:W-:Y:S01]  /*8640*/  F2FP.F16.F32.PACK_AB R17, R104, R103 ;  /* 0x000000676811723e */ /* 0x002fe200000000ff */
[----:B------:R-:W-:Y:S01]  /*8650*/  FADD.FTZ R104, R9, R104 ;  /* 0x0000006809687221 */ /* 0x000fe20000010000 */
[----:B0-----:R-:W-:-:S02]  /*8660*/  UIMAD.WIDE.U32 UR6, UR32, UR8, UR6 ;  /* 0x00000008200672a5 */ /* 0x001fc4000f8e0006 */
[----:B------:R-:W-:Y:S01]  /*8670*/  F2FP.F16.F32.PACK_AB R26, R116, R115 ;  /* 0x00000073741a723e */ /* 0x000fe200000000ff */
[----:B------:R-:W-:Y:S01]  /*8680*/  @!P2 FMUL.FTZ R117, R117, R8 ;  /* 0x000000087575a220 */ /* 0x000fe20000410000 */
[----:B---3--:R-:W-:Y:S01]  /*8690*/  F2FP.F16.F32.PACK_AB R18, R106, R105 ;  /* 0x000000696a12723e */ /* 0x008fe200000000ff */
[----:B------:R-:W-:Y:S01]  /*86a0*/  BAR.SYNC.DEFER_BLOCKING 0x0 ;  /* 0x0000000000007b1d */ /* 0x000fe20000010000 */
[----:B------:R-:W-:Y:S01]  /*86b0*/  UIMAD UR7, UR32, UR9, UR7 ;  /* 0x00000009200772a4 */ /* 0x000fe2000f8e0207 */
[----:B------:R-:W-:-:S03]  /*86c0*/  FADD.FTZ R105, R104, R105 ;  /* 0x0000006968697221 */ /* 0x000fc60000010000 */
[----:B------:R-:W-:Y:S01]  /*86d0*/  UIMAD.WIDE.U32 UR6, UR14, UR10, UR6 ;  /* 0x0000000a0e0672a5 */ /* 0x000fe2000f8e0006 */
[----:B----4-:R-:W-:Y:S01]  /*86e0*/  @!P1 FMUL.FTZ R118, R118, R27 ;  /* 0x0000001b76769220 */ /* 0x010fe20000410000 */
[----:B------:R-:W-:Y:S02]  /*86f0*/  FADD.FTZ R106, R105, R106 ;  /* 0x0000006a696a7221 */ /* 0x000fe40000010000 */
[----:B------:R-:W-:Y:S02]  /*8700*/  UIMAD UR8, UR14, UR11, UR7 ;  /* 0x0000000b0e0872a4 */ /* 0x000fe4000f8e0207 */
[----:B------:R-:W-:Y:S01]  /*8710*/  F2FP.F16.F32.PACK_AB R27, R118, R117 ;  /* 0x00000075761b723e */ /* 0x000fe200000000ff */
[----:B------:R-:W-:Y:S01]  /*8720*/  ULEA UR7, UP0, UR6, UR34, 0x1 ;  /* 0x0000002206077291 */ /* 0x000fe2000f8008ff */
[----:B------:R-:W-:-:S03]  /*8730*/  FADD.FTZ R107, R106, R107 ;  /* 0x0000006b6a6b7221 */ /* 0x000fc60000010000 */
[----:B------:R-:W-:Y:S01]  /*8740*/  ULEA.HI.X UR6, UR6, UR35, UR8, 0x1, UP0 ;  /* 0x0000002306067291 */ /* 0x000fe200080f0c08 */
[----:B------:R-:W-:Y:S01]  /*8750*/  FADD.FTZ R108, R107, R108 ;  /* 0x0000006c6b6c7221 */ /* 0x000fe20000010000 */
[----:B--2---:R-:W-:Y:S01]  /*8760*/  MOV R2, UR7 ;  /* 0x0000000700027c02 */ /* 0x004fe20008000f00 */
[----:B------:R-:W-:Y:S02]  /*8770*/  UIADD3 UR28, UP0, UPT, UR28, -0x800, URZ ;  /* 0xfffff8001c1c7890 */ /* 0x000fe4000ff1e0ff */
[----:B------:R-:W-:Y:S01]  /*8780*/  FADD.FTZ R109, R108, R109 ;  /* 0x0000006d6c6d7221 */ /* 0x000fe20000010000 */
[----:B------:R-:W-:Y:S01]  /*8790*/  MOV R3, UR6 ;  /* 0x0000000600037c02 */ /* 0x000fe20008000f00 */
[----:B------:R-:W-:Y:S01]  /*87a0*/  UIADD3.X UR25, UPT, UPT, UR25, -0x1, URZ, UP0, !UPT ;  /* 0xffffffff19197890 */ /* 0x000fe200087fe4ff */
[----:B------:R-:W-:Y:S01]  /*87b0*/  STS.128 [R58], R16 ;  /* 0x000000103a007388 */ /* 0x000fe20000000c00 */
[----:B------:R-:W-:Y:S01]  /*87c0*/  FADD.FTZ R110, R109, R110 ;  /* 0x0000006e6d6e7221 */ /* 0x000fe20000010000 */
[----:B------:R-:W-:Y:S01]  /*87d0*/  UISETP.GT.AND UP0, UPT, UR26, 0x1, UPT ;  /* 0x000000011a00788c */ /* 0x000fe2000bf04270 */
[----:B------:R-:W-:Y:S01]  /*87e0*/  IMAD.WIDE.U32 R2, R54, 0x10, R2 ;  /* 0x0000001036027825 */ /* 0x000fe200078e0002 */
[----:B------:R-:W-:Y:S01]  /*87f0*/  STS.128 [R58+0x10], R24 ;  /* 0x000010183a007388 */ /* 0x000fe20000000c00 */
[----:B------:R-:W-:-:S03]  /*8800*/  NOP ;  /* 0x0000000000007918 */ /* 0x000fc60000000000 */
[----:B------:R-:W0:Y:S01]  /*8810*/  LDS.128 R12, [R57] ;  /* 0x00000000390c7984 */ /* 0x000e220000000c00 */
[----:B------:R-:W-:Y:S01]  /*8820*/  FADD.FTZ R111, R110, R111 ;  /* 0x0000006f6e6f7221 */ /* 0x000fe20000010000 */
[----:B------:R-:W-:Y:S02]  /*8830*/  UIADD3 UR6, UPT, UPT, UR26, -0x1, URZ ;  /* 0xffffffff1a067890 */ /* 0x000fe4000fffe0ff */
[----:B------:R-:W1:Y:S01]  /*8840*/  LDS.128 R60, [R57+0x200] ;  /* 0x00020000393c7984 */ /* 0x000e620000000c00 */
[----:B------:R-:W-:-:S04]  /*8850*/  FADD.FTZ R114, R111, R114 ;  /* 0x000000726f727221 */ /* 0x000fc80000010000 */
[----:B------:R-:W-:Y:S01]  /*8860*/  FADD.FTZ R115, R114, R115 ;  /* 0x0000007372737221 */ /* 0x000fe20000010000 */
[----:B------:R-:W-:-:S03]  /*8870*/  UMOV UR26, UR6 ;  /* 0x00000006001a7c82 */ /* 0x000fc60008000000 */
[----:B------:R-:W-:-:S04]  /*8880*/  FADD.FTZ R116, R115, R116 ;  /* 0x0000007473747221 */ /* 0x000fc80000010000 */
[----:B------:R-:W-:-:S04]  /*8890*/  FADD.FTZ R117, R116, R117 ;  /* 0x0000007574757221 */ /* 0x000fc80000010000 */
[----:B------:R-:W-:Y:S01]  /*88a0*/  FADD.FTZ R30, R117, R118 ;  /* 0x00000076751e7221 */ /* 0x000fe20000010000 */
[----:B0-----:R0:W-:Y:S04]  /*88b0*/  STG.E.128 desc[UR30][R2.64], R12 ;  /* 0x0000000c02007986 */ /* 0x0011e8000c101d1e */
[----:B-1----:R0:W-:Y:S01]  /*88c0*/  STG.E.128 desc[UR30][R2.64+0x200], R60 ;  /* 0x0002003c02007986 */ /* 0x0021e2000c101d1e */
[----:B------:R-:W-:Y:S05]  /*88d0*/  BRA.U UP0, `(.L_x_6118) ;  /* 0xffffff8100d47547 */ /* 0x000fea000b83ffff */
.L_x_6038:
        /* <DEDUP_REMOVED lines=41> */
.L_x_6120:
[----:B------:R-:W-:Y:S05]  /*8b70*/  BSYNC.RECONVERGENT B0 ;  /* 0x0000000000007941 */ /* 0x000fea0003800200 */
.L_x_6119:
        /* <DEDUP_REMOVED lines=39> */
.L_x_6122:
[----:B------:R-:W-:Y:S05]  /*8df0*/  BSYNC.RECONVERGENT B0 ;  /* 0x0000000000007941 */ /* 0x000fea0003800200 */
.L_x_6121:
[----:B------:R-:W-:Y:S05]  /*8e00*/  @P0 EXIT ;  /* 0x000000000000094d */ /* 0x000fea0003800000 */
[----:B------:R-:W2:Y:S01]  /*8e10*/  S2UR UR8, SR_CgaCtaId ;  /* 0x00000000000879c3 */ /* 0x000ea20000008800 */
[----:B------:R-:W3:Y:S01]  /*8e20*/  LDCU.64 UR6, c[0x0][0x4e8] ;  /* 0x00009d00ff0677ac */ /* 0x000ee20008000a00 */
[----:B------:R-:W-:Y:S01]  /*8e30*/  BSSY.RECONVERGENT B0, `(.L_x_6123) ;  /* 0x0000027000007945 */ /* 0x000fe20003800200 */
[----:B------:R-:W4:Y:S01]  /*8e40*/  LDCU UR9, c[0x0][0x360] ;  /* 0x00006c00ff0977ac */ /* 0x000f220008000800 */
[----:B------:R-:W0:Y:S01]  /*8e50*/  LDCU.64 UR10, c[0x0][0x4b0] ;  /* 0x00009600ff0a77ac */ /* 0x000e220008000a00 */
[----:B------:R-:W0:Y:S01]  /*8e60*/  LDCU.64 UR16, c[0x0][0x530] ;  /* 0x0000a600ff1077ac */ /* 0x000e220008000a00 */
[----:B------:R-:W0:Y:S01]  /*8e70*/  LDCU.64 UR18, c[0x0][0x4f0] ;  /* 0x00009e00ff1277ac */ /* 0x000e220008000a00 */
[----:B---3--:R-:W-:Y:S01]  /*8e80*/  UIMAD.WIDE.U32 UR4, UR14, UR6, URZ ;  /* 0x000000060e0472a5 */ /* 0x008fe2000f8e00ff */
[----:B------:R-:W3:Y:S02]  /*8e90*/  LDCU.64 UR20, c[0x0][0x540] ;  /* 0x0000a800ff1477ac */ /* 0x000ee40008000a00 */
[----:B------:R-:W-:Y:S01]  /*8ea0*/  UMOV UR6, 0x400 ;  /* 0x0000040000067882 */ /* 0x000fe20000000000 */
[----:B------:R-:W-:-:S02]  /*8eb0*/  UIMAD UR14, UR14, UR7, UR5 ;  /* 0x000000070e0e72a4 */ /* 0x000fc4000f8e0205 */
[----:B0-2-4-:R-:W-:-:S12]  /*8ec0*/  ULEA UR6, UR8, UR6, 0x18 ;  /* 0x0000000608067291 */ /* 0x015fd8000f8ec0ff */
.L_x_6124:
        /* <DEDUP_REMOVED lines=30> */
.L_x_6123:
[----:B------:R-:W-:Y:S05]  /*90b0*/  EXIT ;  /* 0x000000000000794d */ /* 0x000fea0003800000 */
.L_x_6077:
[----:B------:R-:W-:Y:S01]  /*90c0*/  HFMA2 R191, -RZ, RZ, 0, 5.9604644775390625e-08 ;  /* 0x00000001ffbf7431 */ /* 0x000fe200000001ff */
[----:B------:R-:W-:Y:S02]  /*90d0*/  MOV R189, R7 ;  /* 0x0000000700bd7202 */ /* 0x000fe40000000f00 */
[----:B------:R-:W-:Y:S02]  /*90e0*/  MOV R194, RZ ;  /* 0x000000ff00c27202 */ /* 0x000fe40000000f00 */
[----:B------:R-:W-:-:S07]  /*90f0*/  MOV R6, 0xffffffff ;  /* 0xffffffff00067802 */ /* 0x000fce0000000f00 */
[----:B01---5:R-:W-:Y:S05]  /*9100*/  WARPSYNC.COLLECTIVE R6, `(.L_x_6125) ;  /* 0x0000000006087348 */ /* 0x023fea0003c00000 */
[----:B------:R2:W3:Y:S02]  /*9110*/  SHFL.UP P6, R5, R189, R191, R194 ;  /* 0x040000bfbd057389 */ /* 0x0004e400000c00c2 */
[----:B0123-5:R-:W-:Y:S05]  /*9120*/  ENDCOLLECTIVE ;  /* 0x000000000000791b */ /* 0x02ffea0003800000 */
.L_x_6125:
[----:B------:R-:W-:Y:S02]  /*9130*/  MOV R189, R8 ;  /* 0x0000000800bd7202 */ /* 0x000fe40000000f00 */
[----:B------:R-:W-:-:S07]  /*9140*/  MOV R4, R5 ;  /* 0x0000000500047202 */ /* 0x000fce0000000f00 */
[----:B------:R-:W-:Y:S05]  /*9150*/  WARPSYNC.COLLECTIVE R6, `(.L_x_6126) ;  /* 0x0000000006087348 */ /* 0x000fea0003c00000 */
[----:B------:R0:W1:Y:S02]  /*9160*/  SHFL.UP P6, R5, R189, R191, R194 ;  /* 0x040000bfbd057389 */ /* 0x00006400000c00c2 */
[----:B01----:R-:W-:Y:S05]  /*9170*/  ENDCOLLECTIVE ;  /* 0x000000000000791b */ /* 0x003fea0003800000 */
.L_x_6126:
        /* <DEDUP_REMOVED lines=9> */
.L_x_6127:
[----:B------:R-:W-:Y:S02]  /*9210*/  MOV R189, R190 ;  /* 0x000000be00bd7202 */ /* 0x000fe40000000f00 */
[----:B------:R-:W-:-:S07]  /*9220*/  MOV R4, R5 ;  /* 0x0000000500047202 */ /* 0x000fce0000000f00 */
[----:B------:R-:W-:Y:S05]  /*9230*/  WARPSYNC.COLLECTIVE R6, `(.L_x_6128) ;  /* 0x0000000006087348 */ /* 0x000fea0003c00000 */
[----:B------:R0:W1:Y:S02]  /*9240*/  SHFL.UP P6, R5, R189, R191, R194 ;  /* 0x040000bfbd057389 */ /* 0x00006400000c00c2 */
[----:B01----:R-:W-:Y:S05]  /*9250*/  ENDCOLLECTIVE ;  /* 0x000000000000791b */ /* 0x003fea0003800000 */
.L_x_6128:
        /* <DEDUP_REMOVED lines=8> */
.L_x_6129:
[----:B------:R-:W-:Y:S02]  /*92e0*/  MOV R189, R192 ;  /* 0x000000c000bd7202 */ /* 0x000fe40000000f00 */
[----:B------:R-:W-:-:S07]  /*92f0*/  MOV R4, R5 ;  /* 0x0000000500047202 */ /* 0x000fce0000000f00 */
[----:B------:R-:W-:Y:S05]  /*9300*/  WARPSYNC.COLLECTIVE R6, `(.L_x_6130) ;  /* 0x0000000006087348 */ /* 0x000fea0003c00000 */
[----:B------:R0:W1:Y:S02]  /*9310*/  SHFL.UP P6, R5, R189, R191, R194 ;  /* 0x040000bfbd057389 */ /* 0x00006400000c00c2 */
[----:B01----:R-:W-:Y:S05]  /*9320*/  ENDCOLLECTIVE ;  /* 0x000000000000791b */ /* 0x003fea0003800000 */
.L_x_6130:
        /* <DEDUP_REMOVED lines=8> */
.L_x_6131:
[----:B------:R-:W-:Y:S02]  /*93b0*/  MOV R189, R8 ;  /* 0x0000000800bd7202 */ /* 0x000fe40000000f00 */
[----:B------:R-:W-:-:S07]  /*93c0*/  MOV R4, R5 ;  /* 0x0000000500047202 */ /* 0x000fce0000000f00 */
[----:B------:R-:W-:Y:S05]  /*93d0*/  WARPSYNC.COLLECTIVE R6, `(.L_x_6132) ;  /* 0x0000000006087348 */ /* 0x000fea0003c00000 */
[----:B------:R0:W1:Y:S02]  /*93e0*/  SHFL.UP P6, R5, R189, R191, R194 ;  /* 0x040000bfbd057389 */ /* 0x00006400000c00c2 */
[----:B01----:R-:W-:Y:S05]  /*93f0*/  ENDCOLLECTIVE ;  /* 0x000000000000791b */ /* 0x003fea0003800000 */
.L_x_6132:
        /* <DEDUP_REMOVED lines=8> */
.L_x_6133:
[----:B------:R-:W-:Y:S02]  /*9480*/  MOV R189, R4 ;  /* 0x0000000400bd7202 */ /* 0x000fe40000000f00 */
[----:B------:R-:W-:-:S07]  /*9490*/  MOV R190, R5 ;  /* 0x0000000500be7202 */ /* 0x000fce0000000f00 */
[----:B------:R-:W-:Y:S05]  /*94a0*/  WARPSYNC.COLLECTIVE R6, `(.L_x_6134) ;  /* 0x0000000006087348 */ /* 0x000fea0003c00000 */
[----:B------:R0:W1:Y:S02]  /*94b0*/  SHFL.UP P6, R5, R189, R191, R194 ;  /* 0x040000bfbd057389 */ /* 0x00006400000c00c2 */
[----:B01----:R-:W-:Y:S05]  /*94c0*/  ENDCOLLECTIVE ;  /* 0x000000000000791b */ /* 0x003fea0003800000 */
.L_x_6134:
[----:B------:R-:W-:Y:S05]  /*94d0*/  BRA `(.L_x_6135) ;  /* 0xffffffc400a47947 */ /* 0x000fea000383ffff */
.L_x_6078:
        /* <DEDUP_REMOVED lines=8> */
.L_x_6137:
[----:B------:R-:W-:Y:S05]  /*9560*/  BSYNC B0 ;  /* 0x0000000000007941 */ /* 0x000fea0003800000 */
.L_x_6136:
[----:B------:R-:W-:Y:S05]  /*9570*/  BRA `(.L_x_6138) ;  /* 0xffffffc400947947 */ /* 0x000fea000383ffff */
.L_x_6079:
        /* <DEDUP_REMOVED lines=8> */
.L_x_6140:
[----:B------:R-:W-:Y:S05]  /*9600*/  BSYNC B0 ;  /* 0x0000000000007941 */ /* 0x000fea0003800000 */
.L_x_6139:
[----:B------:R-:W-:Y:S05]  /*9610*/  BRA `(.L_x_6141) ;  /* 0xffffffc400747947 */ /* 0x000fea000383ffff */
.L_x_6080:
        /* <DEDUP_REMOVED lines=8> */
.L_x_6143:
[----:B------:R-:W-:Y:S05]  /*96a0*/  BSYNC B0 ;  /* 0x0000000000007941 */ /* 0x000fea0003800000 */
.L_x_6142:
        /* <DEDUP_REMOVED lines=10> */
.L_x_6144:
[----:B------:R-:W-:Y:S02]  /*9750*/  MOV R229, 0x1f ;  /* 0x0000001f00e57802 */ /* 0x000fe40000000f00 */
[----:B------:R-:W-:-:S07]  /*9760*/  MOV R8, R5 ;  /* 0x0000000500087202 */ /* 0x000fce0000000f00 */
[----:B------:R-:W-:Y:S05]  /*9770*/  WARPSYNC.COLLECTIVE R6, `(.L_x_6145) ;  /* 0x0000000006087348 */ /* 0x000fea0003c00000 */
[----:B------:R0:W1:Y:S02]  /*9780*/  SHFL.IDX P3, R5, R227, R226, R229 ;  /* 0x000000e2e3057389 */ /* 0x00006400000600e5 */
[----:B01----:R-:W-:Y:S05]  /*9790*/  ENDCOLLECTIVE ;  /* 0x000000000000791b */ /* 0x003fea0003800000 */
.L_x_6145:
[----:B------:R-:W-:Y:S02]  /*97a0*/  MOV R227, R3 ;  /* 0x0000000300e37202 */ /* 0x000fe40000000f00 */
[----:B------:R-:W-:-:S07]  /*97b0*/  MOV R4, R5 ;  /* 0x0000000500047202 */ /* 0x000fce0000000f00 */
[----:B------:R-:W-:Y:S05]  /*97c0*/  WARPSYNC.COLLECTIVE R6, `(.L_x_6146) ;  /* 0x0000000006087348 */ /* 0x000fea0003c00000 */
[----:B------:R0:W1:Y:S02]  /*97d0*/  SHFL.IDX P3, R5, R227, R226, R229 ;  /* 0x000000e2e3057389 */ /* 0x00006400000600e5 */
[----:B01----:R-:W-:Y:S05]  /*97e0*/  ENDCOLLECTIVE ;  /* 0x000000000000791b */ /* 0x003fea0003800000 */
.L_x_6146:
[----:B------:R-:W-:Y:S05]  /*97f0*/  BRA `(.L_x_6147) ;  /* 0xffffffc400147947 */ /* 0x000fea000383ffff */
.L_x_6082:
        /* <DEDUP_REMOVED lines=10> */
.L_x_6148:
[----:B------:R-:W-:Y:S02]  /*98a0*/  MOV R229, 0x1f ;  /* 0x0000001f00e57802 */ /* 0x000fe40000000f00 */
[----:B------:R-:W-:Y:S02]  /*98b0*/  MOV R231, R5 ;  /* 0x0000000500e77202 */ /* 0x000fe40000000f00 */
[----:B------:R-:W-:-:S07]  /*98c0*/  MOV R2, R7 ;  /* 0x0000000700027202 */ /* 0x000fce0000000f00 */
[----:B------:R-:W-:Y:S05]  /*98d0*/  WARPSYNC.COLLECTIVE R6, `(.L_x_6149) ;  /* 0x0000000006087348 */ /* 0x000fea0003c00000 */
[----:B------:R0:W1:Y:S02]  /*98e0*/  SHFL.DOWN P2, R7, R231, R228, R233 ;  /* 0x080000e4e7077389 */ /* 0x00006400000400e9 */
[----:B01----:R-:W-:Y:S05]  /*98f0*/  ENDCOLLECTIVE ;  /* 0x000000000000791b */ /* 0x003fea0003800000 */
.L_x_6149:
        /* <DEDUP_REMOVED lines=10> */
.L_x_6150:
[----:B------:R-:W-:Y:S02]  /*99a0*/  MOV R231, R222 ;  /* 0x000000de00e77202 */ /* 0x000fe40000000f00 */
[----:B------:R-:W-:-:S07]  /*99b0*/  MOV R2, R7 ;  /* 0x0000000700027202 */ /* 0x000fce0000000f00 */
[----:B------:R-:W-:Y:S05]  /*99c0*/  WARPSYNC.COLLECTIVE R6, `(.L_x_6151) ;  /* 0x0000000006087348 */ /* 0x000fea0003c00000 */
[----:B------:R0:W1:Y:S02]  /*99d0*/  SHFL.DOWN P2, R7, R231, R228, R233 ;  /* 0x080000e4e7077389 */ /* 0x00006400000400e9 */
[----:B01----:R-:W-:Y:S05]  /*99e0*/  ENDCOLLECTIVE ;  /* 0x000000000000791b */ /* 0x003fea0003800000 */
.L_x_6151:
        /* <DEDUP_REMOVED lines=10> */
.L_x_6152:
[----:B------:R-:W-:Y:S02]  /*9a90*/  MOV R231, R222 ;  /* 0x000000de00e77202 */ /* 0x000fe40000000f00 */
[----:B------:R-:W-:-:S07]  /*9aa0*/  MOV R2, R7 ;  /* 0x0000000700027202 */ /* 0x000fce0000000f00 */
[----:B------:R-:W-:Y:S05]  /*9ab0*/  WARPSYNC.COLLECTIVE R6, `(.L_x_6153) ;  /* 0x0000000006087348 */ /* 0x000fea0003c00000 */
[----:B------:R0:W1:Y:S02]  /*9ac0*/  SHFL.DOWN P2, R7, R231, R228, R233 ;  /* 0x080000e4e7077389 */ /* 0x00006400000400e9 */
[----:B01----:R-:W-:Y:S05]  /*9ad0*/  ENDCOLLECTIVE ;  /* 0x000000000000791b */ /* 0x003fea0003800000 */
.L_x_6153:
        /* <DEDUP_REMOVED lines=11> */
.L_x_6154:
[----:B------:R-:W-:Y:S02]  /*9b90*/  MOV R231, R222 ;  /* 0x000000de00e77202 */ /* 0x000fe40000000f00 */
[----:B------:R-:W-:-:S07]  /*9ba0*/  MOV R2, R7 ;  /* 0x0000000700027202 */ /* 0x000fce0000000f00 */
[----:B------:R-:W-:Y:S05]  /*9bb0*/  WARPSYNC.COLLECTIVE R6, `(.L_x_6155) ;  /* 0x0000000006087348 */ /* 0x000fea0003c00000 */
[----:B------:R0:W1:Y:S02]  /*9bc0*/  SHFL.DOWN P2, R7, R231, R228, R233 ;  /* 0x080000e4e7077389 */ /* 0x00006400000400e9 */
[----:B01----:R-:W-:Y:S05]  /*9bd0*/  ENDCOLLECTIVE ;  /* 0x000000000000791b */ /* 0x003fea0003800000 */
.L_x_6155:
        /* <DEDUP_REMOVED lines=11> */
.L_x_6156:
[----:B------:R-:W-:Y:S02]  /*9c90*/  MOV R231, R222 ;  /* 0x000000de00e77202 */ /* 0x000fe40000000f00 */
[----:B------:R-:W-:-:S07]  /*9ca0*/  MOV R2, R7 ;  /* 0x0000000700027202 */ /* 0x000fce0000000f00 */
[----:B------:R-:W-:Y:S05]  /*9cb0*/  WARPSYNC.COLLECTIVE R6, `(.L_x_6157) ;  /* 0x0000000006087348 */ /* 0x000fea0003c00000 */
[----:B------:R0:W1:Y:S02]  /*9cc0*/  SHFL.DOWN P2, R7, R231, R228, R233 ;  /* 0x080000e4e7077389 */ /* 0x00006400000400e9 */
[----:B01----:R-:W-:Y:S05]  /*9cd0*/  ENDCOLLECTIVE ;  /* 0x000000000000791b */ /* 0x003fea0003800000 */
.L_x_6157:
        /* <DEDUP_REMOVED lines=11> */
.L_x_6158:
[----:B------:R-:W-:Y:S02]  /*9d90*/  ISETP.NE.AND P1, PT, R22, 0x1f, PT ;  /* 0x0000001f1600780c */ /* 0x000fe40003f25270 */
[----:B------:R-:W-:Y:S02]  /*9da0*/  MOV R227, R222 ;  /* 0x000000de00e37202 */ /* 0x000fe40000000f00 */
[----:B------:R-:W-:-:S09]  /*9db0*/  MOV R2, R5 ;  /* 0x0000000500027202 */ /* 0x000fd20000000f00 */
[----:B------:R-:W-:Y:S05]  /*9dc0*/  WARPSYNC.COLLECTIVE R6, `(.L_x_6159) ;  /* 0x0000000006087348 */ /* 0x000fea0003c00000 */
[----:B------:R0:W1:Y:S02]  /*9dd0*/  SHFL.IDX P3, R5, R227, R226, R229 ;  /* 0x000000e2e3057389 */ /* 0x00006400000600e5 */
[----:B01----:R-:W-:Y:S05]  /*9de0*/  ENDCOLLECTIVE ;  /* 0x000000000000791b */ /* 0x003fea0003800000 */
.L_x_6159:
[----:B------:R-:W-:Y:S05]  /*9df0*/  WARPSYNC.COLLECTIVE R6, `(.L_x_6160) ;  /* 0x0000000006087348 */ /* 0x000fea0003c00000 */
[----:B------:R0:W1:Y:S02]  /*9e00*/  SHFL.DOWN P2, R7, R231, R228, R233 ;  /* 0x080000e4e7077389 */ /* 0x00006400000400e9 */
[----:B01----:R-:W-:Y:S05]  /*9e10*/  ENDCOLLECTIVE ;  /* 0x000000000000791b */ /* 0x003fea0003800000 */
.L_x_6160:
        /* <DEDUP_REMOVED lines=8> */
.L_x_6161:
[----:B------:R-:W-:-:S07]  /*9ea0*/  FMUL.FTZ R2, R8, R2 ;  /* 0x0000000208027220 */ /* 0x000fce0000410000 */
[----:B------:R-:W-:Y:S05]  /*9eb0*/  WARPSYNC.COLLECTIVE R6, `(.L_x_6162) ;  /* 0x0000000006087348 */ /* 0x000fea0003c00000 */
[----:B------:R0:W1:Y:S02]  /*9ec0*/  SHFL.IDX P3, R5, R227, R226, R229 ;  /* 0x000000e2e3057389 */ /* 0x00006400000600e5 */
[----:B01----:R-:W-:Y:S05]  /*9ed0*/  ENDCOLLECTIVE ;  /* 0x000000000000791b */ /* 0x003fea0003800000 */
.L_x_6162:
[----:B------:R-:W-:Y:S02]  /*9ee0*/  MOV R227, R9 ;  /* 0x0000000900e37202 */ /* 0x000fe40000000f00 */
[----:B------:R-:W-:Y:S02]  /*9ef0*/  MOV R224, R7 ;  /* 0x0000000700e07202 */ /* 0x000fe40000000f00 */
[----:B------:R-:W-:-:S07]  /*9f00*/  MOV R223, R5 ;  /* 0x0000000500df7202 */ /* 0x000fce0000000f00 */
[----:B------:R-:W-:Y:S05]  /*9f10*/  WARPSYNC.COLLECTIVE R6, `(.L_x_6163) ;  /* 0x0000000006087348 */ /* 0x000fea0003c00000 */
[----:B------:R0:W1:Y:S02]  /*9f20*/  SHFL.IDX P3, R5, R227, R226, R229 ;  /* 0x000000e2e3057389 */ /* 0x00006400000600e5 */
[----:B01----:R-:W-:Y:S05]  /*9f30*/  ENDCOLLECTIVE ;  /* 0x000000000000791b */ /* 0x003fea0003800000 */
.L_x_6163:
[----:B------:R-:W-:Y:S01]  /*9f40*/  MOV R7, R5 ;  /* 0x0000000500077202 */ /* 0x000fe20000000f00 */
[----:B------:R-:W-:Y:S06]  /*9f50*/  BRA `(.L_x_6164) ;  /* 0xffffffc4000c7947 */ /* 0x000fec000383ffff */
.L_x_6165:
        /* <DEDUP_REMOVED lines=10> */
.L_x_10467:


//--------------------- .text._Z25selective_scan_bwd_kernelI32Selective_Scan_bwd_kernel_traitsILi64ELi16ELb1ELb1ELb1ELb0ELb0EN3c104HalfEfEEv12SSMParamsBwd --------------------------
	.section	.text._Z25selective_scan_bwd_kernelI32Selective_Scan_bwd_kernel_traitsILi64ELi16ELb1ELb1ELb1ELb0ELb0EN3c104HalfEfEEv12SSMParamsBwd,"ax",@progbits
	.align	128
        .global         _Z25selective_scan_bwd_kernelI32Selective_Scan_bwd_kernel_traitsILi64ELi16ELb1ELb1ELb1ELb0ELb0EN3c104HalfEfEEv12SSMParamsBwd
        .type           _Z25selective_scan_bwd_kernelI32Selective_Scan_bwd_kernel_traitsILi64ELi16ELb1ELb1ELb1ELb0ELb0EN3c104HalfEfEEv12SSMParamsBwd,@function
        .size           _Z25selective_scan_bwd_kernelI32Selective_Scan_bwd_kernel_traitsILi64ELi16ELb1ELb1ELb1ELb0ELb0EN3c104HalfEfEEv12SSMParamsBwd,(.L_x_10468 - _Z25selective_scan_bwd_kernelI32Selective_Scan_bwd_kernel_traitsILi64ELi16ELb1ELb1ELb1ELb0ELb0EN3c104HalfEfEEv12SSMParamsBwd)
        .other          _Z25selective_scan_bwd_kernelI32Selective_Scan_bwd_kernel_traitsILi64ELi16ELb1ELb1ELb1ELb0ELb0EN3c104HalfEfEEv12SSMParamsBwd,@"STO_CUDA_ENTRY STV_DEFAULT"
_Z25selective_scan_bwd_kernelI32Selective_Scan_bwd_kernel_traitsILi64ELi16ELb1ELb1ELb1ELb0ELb0EN3c104HalfEfEEv12SSMParamsBwd:
.text._Z25selective_scan_bwd_kernelI32Selective_Scan_bwd_kernel_traitsILi64ELi16ELb1ELb1ELb1ELb0ELb0EN3c104HalfEfEEv12SSMParamsBwd:
        /* <DEDUP_REMOVED lines=21> */
[----:B------:R-:W0:Y:S01]  /*0150*/  LDCU UR23, c[0x0][0x394] ;  /* 0x00007280ff1777ac */ /* 0x000e220008000800 */
[----:B------:R-:W0:Y:S01]  /*0160*/  LDC.64 R12, c[0x0][0x448] ;  /* 0x00011200ff0c7b82 */ /* 0x000e220000000a00 */
[----:B---3--:R-:W-:Y:S02]  /*0170*/  @UP0 ULEA UR4, UP2, UR26, UR4, 0x2 ;  /* 0x000000041a040291 */ /* 0x008fe4000f8410ff */
[----:B------:R-:W-:Y:S02]  /*0180*/  @UP1 ULEA UR6, UP3, UR26, UR6, 0x2 ;  /* 0x000000061a061291 */ /* 0x000fe4000f8610ff */
[----:B------:R-:W-:Y:S01]  /*0190*/  @UP0 ULEA.HI.X UR5, UR26, UR5, URZ, 0x2, UP2 ;  /* 0x000000051a050291 */ /* 0x000fe200090f14ff */
[----:B-1----:R-:W1:Y:S01]  /*01a0*/  MUFU.RCP R0, R0 ;  /* 0x0000000000007308 */ /* 0x002e620000001000 */
[----:B------:R-:W-:Y:S01]  /*01b0*/  MOV R2, UR4 ;  /* 0x0000000400027c02 */ /* 0x000fe20008000f00 */
[----:B------:R-:W-:Y:S01]  /*01c0*/  @UP1 ULEA.HI.X UR7, UR26, UR7, URZ, 0x2, UP3 ;  /* 0x000000071a071291 */ /* 0x000fe200098f14ff */
[----:B------:R-:W-:Y:S01]  /*01d0*/  MOV R4, UR6 ;  /* 0x0000000600047c02 */ /* 0x000fe20008000f00 */
[----:B------:R-:W3:Y:S01]  /*01e0*/  LDC.64 R14, c[0x0][0x450] ;  /* 0x00011400ff0e7b82 */ /* 0x000ee20000000a00 */
[----:B------:R-:W-:-:S03]  /*01f0*/  MOV R3, UR5 ;  /* 0x0000000500037c02 */ /* 0x000fc60008000f00 */
[----:B------:R-:W-:Y:S02]  /*0200*/  MOV R5, UR7 ;  /* 0x0000000700057c02 */ /* 0x000fe40008000f00 */
[----:B----4-:R-:W5:Y:S01]  /*0210*/  @P0 LDG.E R70, desc[UR24][R2.64] ;  /* 0x0000001802460981 */ /* 0x010f62000c1e1900 */
[----:B-1----:R-:W-:Y:S01]  /*0220*/  IADD3 R6, PT, PT, R0, 0xffffffe, RZ ;  /* 0x0ffffffe00067810 */ /* 0x002fe20007ffe0ff */
[----:B------:R-:W-:Y:S02]  /*0230*/  UIMAD.WIDE.U32 UR4, UR27, UR12, URZ ;  /* 0x0000000c1b0472a5 */ /* 0x000fe4000f8e00ff */
[----:B------:R1:W5:Y:S01]  /*0240*/  @P1 LDG.E R68, desc[UR24][R4.64] ;  /* 0x0000001804441981 */ /* 0x000362000c1e1900 */
[----:B------:R-:W-:Y:S01]  /*0250*/  UIMAD.WIDE.U32 UR8, UR27, UR28, URZ ;  /* 0x0000001c1b0872a5 */ /* 0x000fe2000f8e00ff */
[----:B------:R4:W0:Y:S01]  /*0260*/  F2I.FTZ.U32.TRUNC.NTZ R7, R6 ;  /* 0x0000000600077305 */ /* 0x000822000021f000 */
[----:B------:R-:W-:Y:S01]  /*0270*/  UIMAD UR5, UR27, UR13, UR5 ;  /* 0x0000000d1b0572a4 */ /* 0x000fe2000f8e0205 */
[----:B------:R-:W-:Y:S01]  /*0280*/  HFMA2 R66, -RZ, RZ, 0, 0 ;  /* 0x00000000ff427431 */ /* 0x000fe200000001ff */
[----:B------:R-:W0:Y:S01]  /*0290*/  LDCU.64 UR12, c[0x0][0x498] ;  /* 0x00009300ff0c77ac */ /* 0x000e220008000a00 */
[----:B------:R-:W-:Y:S01]  /*02a0*/  MOV R64, RZ ;  /* 0x000000ff00407202 */ /* 0x000fe20000000f00 */
[----:B------:R-:W-:Y:S01]  /*02b0*/  UIMAD.WIDE.U32 UR10, UR26, UR14, UR4 ;  /* 0x0000000e1a0a72a5 */ /* 0x000fe2000f8e0004 */
[----:B-1----:R-:W1:Y:S01]  /*02c0*/  LDC.64 R4, c[0x0][0x3c8] ;  /* 0x0000f200ff047b82 */ /* 0x002e620000000a00 */
[----:B----4-:R-:W-:Y:S01]  /*02d0*/  HFMA2 R6, -RZ, RZ, 0, 0 ;  /* 0x00000000ff067431 */ /* 0x010fe200000001ff */
[----:B--2---:R-:W-:-:S04]  /*02e0*/  UISETP.NE.U32.AND UP0, UPT, UR20, URZ, UPT ;  /* 0x000000ff1400728c */ /* 0x004fc8000bf05070 */
[----:B------:R-:W2:Y:S01]  /*02f0*/  LDCU.128 UR4, c[0x0][0x4a0] ;  /* 0x00009400ff0477ac */ /* 0x000ea20008000c00 */
[----:B0-----:R-:W-:Y:S01]  /*0300*/  IADD3 R0, PT, PT, RZ, -R7, RZ ;  /* 0x80000007ff007210 */ /* 0x001fe20007ffe0ff */
[----:B------:R-:W-:Y:S02]  /*0310*/  UIMAD UR22, UR26, UR15, UR11 ;  /* 0x0000000f1a1672a4 */ /* 0x000fe4000f8e020b */
[----:B------:R-:W-:Y:S02]  /*0320*/  UIMAD UR9, UR27, UR29, UR9 ;  /* 0x0000001d1b0972a4 */ /* 0x000fe4000f8e0209 */
[----:B------:R-:W-:Y:S01]  /*0330*/  IMAD R3, R0, R9, RZ ;  /* 0x0000000900037224 */ /* 0x000fe200078e02ff */
[----:B------:R-:W-:Y:S01]  /*0340*/  IABS R0, UR26 ;  /* 0x0000001a00007c13 */ /* 0x000fe20008000000 */
[----:B------:R-:W-:Y:S02]  /*0350*/  UIMAD.WIDE.U32 UR18, UR27, UR12, URZ ;  /* 0x0000000c1b1272a5 */ /* 0x000fe4000f8e00ff */
[----:B------:R-:W-:Y:S01]  /*0360*/  IMAD.HI.U32 R6, R7, R3, R6 ;  /* 0x0000000307067227 */ /* 0x000fe200078e0006 */
[----:B------:R-:W-:-:S02]  /*0370*/  UISETP.NE.AND.EX UP0, UPT, UR21, URZ, UPT, UP0 ;  /* 0x000000ff1500728c */ /* 0x000fc4000bf05300 */
[----:B------:R-:W-:Y:S01]  /*0380*/  UIMAD UR19, UR27, UR13, UR19 ;  /* 0x0000000d1b1372a4 */ /* 0x000fe2000f8e0213 */
[----:B------:R-:W0:Y:S02]  /*0390*/  LDCU.128 UR12, c[0x0][0x460] ;  /* 0x00008c00ff0c77ac */ /* 0x000e240008000c00 */
[----:B------:R-:W-:Y:S01]  /*03a0*/  IMAD.HI.U32 R6, R6, R0, RZ ;  /* 0x0000000006067227 */ /* 0x000fe200078e00ff */
[----:B------:R-:W4:Y:S04]  /*03b0*/  LDCU.64 UR28, c[0x0][0x3b0] ;  /* 0x00007600ff1c77ac */ /* 0x000f280008000a00 */
[----:B------:R-:W-:Y:S01]  /*03c0*/  IADD3 R2, PT, PT, -R6, RZ, RZ ;  /* 0x000000ff06027210 */ /* 0x000fe20007ffe1ff */
[----:B------:R-:W-:Y:S02]  /*03d0*/  UIMAD.WIDE.U32 UR16, UR26, UR30, UR8 ;  /* 0x0000001e1a1072a5 */ /* 0x000fe4000f8e0008 */
[----:B------:R-:W-:-:S02]  /*03e0*/  ULEA UR32, UR23, 0xfffffc00, 0xa ;  /* 0xfffffc0017207891 */ /* 0x000fc4000f8e50ff */
[C---:B------:R-:W-:Y:S01]  /*03f0*/  IMAD R0, R9.reuse, R2, R0 ;  /* 0x0000000209007224 */ /* 0x040fe200078e0200 */
[----:B------:R-:W-:Y:S01]  /*0400*/  LOP3.LUT R2, R8, UR26, RZ, 0x3c, !PT ;  /* 0x0000001a08027c12 */ /* 0x000fe2000f8e3cff */
[----:B------:R-:W-:Y:S02]  /*0410*/  UIMAD UR11, UR26, UR31, UR17 ;  /* 0x0000001f1a0b72a4 */ /* 0x000fe4000f8e0211 */
[----:B------:R-:W-:Y:S01]  /*0420*/  USHF.R.S32.HI UR33, URZ, 0x1f, UR32 ;  /* 0x0000001fff217899 */ /* 0x000fe20008011420 */
[----:B------:R-:W-:Y:S01]  /*0430*/  ISETP.GT.U32.AND P1, PT, R9, R0, PT ;  /* 0x000000000900720c */ /* 0x000fe20003f24070 */
[----:B------:R-:W-:Y:S01]  /*0440*/  UIADD3 UR17, UP3, UPT, UR32, UR16, URZ ;  /* 0x0000001020117290 */ /* 0x000fe2000ff7e0ff */
[----:B------:R-:W-:Y:S01]  /*0450*/  ISETP.GE.AND P2, PT, R2, RZ, PT ;  /* 0x000000ff0200720c */ /* 0x000fe20003f46270 */
[----:B--2---:R-:W-:Y:S01]  /*0460*/  UIMAD.WIDE.U32 UR8, UR26, UR6, URZ ;  /* 0x000000061a0872a5 */ /* 0x004fe2000f8e00ff */
[----:B------:R-:W2:Y:S01]  /*0470*/  @UP0 LDCU UR6, c[0x0][0x384] ;  /* 0x00007080ff0607ac */ /* 0x000ea20008000800 */
[----:B------:R-:W-:Y:S01]  /*0480*/  UIMAD.WIDE.U32 UR18, UR26, UR4, UR18 ;  /* 0x000000041a1272a5 */ /* 0x000fe2000f8e0012 */
[----:B------:R-:W3:Y:S07]  /*0490*/  LDCU.64 UR30, c[0x0][0x3d0] ;  /* 0x00007a00ff1e77ac */ /* 0x000eee0008000a00 */
[----:B------:R-:W-:-:S02]  /*04a0*/  @!P1 IADD3 R0, PT, PT, R0, -R9, RZ ;  /* 0x8000000900009210 */ /* 0x000fc40007ffe0ff */
[----:B------:R-:W-:Y:S01]  /*04b0*/  @!P1 IADD3 R6, PT, PT, R6, 0x1, RZ ;  /* 0x0000000106069810 */ /* 0x000fe20007ffe0ff */
[----:B0-----:R-:W-:Y:S01]  /*04c0*/  ULEA UR16, UP4, UR17, UR14, 0x1 ;  /* 0x0000000e11107291 */ /* 0x001fe2000f8808ff */
[----:B------:R-:W-:Y:S01]  /*04d0*/  ISETP.GE.U32.AND P0, PT, R0, R9, PT ;  /* 0x000000090000720c */ /* 0x000fe20003f06070 */
[----:B------:R-:W-:Y:S01]  /*04e0*/  UIADD3.X UR4, UPT, UPT, UR33, UR11, URZ, UP3, !UPT ;  /* 0x0000000b21047290 */ /* 0x000fe20009ffe4ff */
[----:B------:R-:W-:Y:S01]  /*04f0*/  ISETP.NE.AND P1, PT, R8, RZ, PT ;  /* 0x000000ff0800720c */ /* 0x000fe20003f25270 */
[----:B------:R-:W-:Y:S02]  /*0500*/  UIADD3 UR10, UP1, UPT, UR32, UR10, URZ ;  /* 0x0000000a200a7290 */ /* 0x000fe4000ff3e0ff */
[----:B------:R-:W-:Y:S02]  /*0510*/  UIMAD UR20, UR26, UR5, UR19 ;  /* 0x000000051a1472a4 */ /* 0x000fe4000f8e0213 */
[----:B------:R-:W-:Y:S02]  /*0520*/  ULEA.HI.X UR17, UR17, UR15, UR4, 0x1, UP4 ;  /* 0x0000000f11117291 */ /* 0x000fe4000a0f0c04 */
[----:B------:R-:W-:-:S02]  /*0530*/  ULEA UR21, UP2, UR10, UR12, 0x1 ;  /* 0x0000000c0a157291 */ /* 0x000fc4000f8408ff */
[----:B----4-:R-:W-:Y:S02]  /*0540*/  UIMAD.WIDE.U32 UR4, UR27, UR28, URZ ;  /* 0x0000001c1b0472a5 */ /* 0x010fe4000f8e00ff */
[----:B------:R-:W-:Y:S01]  /*0550*/  @P0 IADD3 R6, PT, PT, R6, 0x1, RZ ;  /* 0x0000000106060810 */ /* 0x000fe20007ffe0ff */
[----:B------:R-:W0:Y:S03]  /*0560*/  @UP0 LDCU UR12, c[0x0][0x38c] ;  /* 0x00007180ff0c07ac */ /* 0x000e260008000800 */
[----:B------:R-:W-:Y:S01]  /*0570*/  MOV R17, R6 ;  /* 0x0000000600117202 */ /* 0x000fe20000000f00 */
[----:B------:R-:W-:Y:S01]  /*0580*/  UIMAD UR5, UR27, UR29, UR5 ;  /* 0x0000001d1b0572a4 */ /* 0x000fe2000f8e0205 */
[----:B------:R-:W4:Y:S02]  /*0590*/  @UP0 LDCU.64 UR28, c[0x0][0x480] ;  /* 0x00009000ff1c07ac */ /* 0x000f240008000a00 */
[----:B------:R-:W-:-:S02]  /*05a0*/  @!P2 IADD3 R17, PT, PT, -R17, RZ, RZ ;  /* 0x000000ff1111a210 */ /* 0x000fc40007ffe1ff */
[----:B------:R-:W-:Y:S01]  /*05b0*/  @!P1 LOP3.LUT R17, RZ, R8, RZ, 0x33, !PT ;  /* 0x00000008ff119212 */ /* 0x000fe200078e33ff */
[----:B------:R-:W-:Y:S02]  /*05c0*/  UIADD3.X UR22, UPT, UPT, UR33, UR22, URZ, UP1, !UPT ;  /* 0x0000001621167290 */ /* 0x000fe40008ffe4ff */
[----:B--2---:R-:W-:Y:S01]  /*05d0*/  @UP0 UIMAD UR6, UR27, UR6, UR26 ;  /* 0x000000061b0602a4 */ /* 0x004fe2000f8e021a */
[----:B------:R-:W-:Y:S01]  /*05e0*/  SHF.R.S32.HI R19, RZ, 0x1f, R17 ;  /* 0x0000001fff137819 */ /* 0x000fe20000011411 */
[----:B------:R-:W-:Y:S02]  /*05f0*/  ULEA.HI.X UR22, UR10, UR13, UR22, 0x1, UP2 ;  /* 0x0000000d0a167291 */ /* 0x000fe400090f0c16 */
[----:B---3--:R-:W-:Y:S02]  /*0600*/  UIMAD.WIDE.U32 UR10, UR27, UR30, URZ ;  /* 0x0000001e1b0a72a5 */ /* 0x008fe4000f8e00ff */
[----:B------:R-:W-:Y:S01]  /*0610*/  @UP0 UIMAD UR6, UR6, UR23, URZ ;  /* 0x00000017060602a4 */ /* 0x000fe2000f8e02ff */
[C---:B------:R-:W-:Y:S01]  /*0620*/  IMAD R2, R19.reuse, R10, RZ ;  /* 0x0000000a13027224 */ /* 0x040fe200078e02ff */
[----:B------:R-:W2:Y:S01]  /*0630*/  LDCU.64 UR14, c[0x0][0x528] ;  /* 0x0000a500ff0e77ac */ /* 0x000ea20008000a00 */
[----:B-1----:R-:W-:-:S02]  /*0640*/  IMAD R0, R19, R4, RZ ;  /* 0x0000000413007224 */ /* 0x002fc400078e02ff */
[C---:B------:R-:W-:Y:S01]  /*0650*/  IMAD R9, R17.reuse, R11, R2 ;  /* 0x0000000b11097224 */ /* 0x040fe200078e0202 */
[----:B------:R-:W-:Y:S01]  /*0660*/  UIMAD UR11, UR27, UR31, UR11 ;  /* 0x0000001f1b0b72a4 */ /* 0x000fe2000f8e020b */
[C---:B------:R-:W-:Y:S01]  /*0670*/  IMAD R7, R17.reuse, R5, R0 ;  /* 0x0000000511077224 */ /* 0x040fe200078e0200 */
[----:B0-----:R-:W-:Y:S01]  /*0680*/  @UP0 UIMAD UR6, UR6, UR12, URZ ;  /* 0x0000000c060602a4 */ /* 0x001fe2000f8e02ff */
[C---:B------:R-:W-:Y:S01]  /*0690*/  IMAD.WIDE.U32 R2, R17.reuse, R4, UR4 ;  /* 0x0000000411027e25 */ /* 0x040fe2000f8e0004 */
[----:B------:R-:W-:Y:S01]  /*06a0*/  UMOV UR4, URZ ;  /* 0x000000ff00047c82 */ /* 0x000fe20008000000 */
[----:B------:R-:W-:Y:S01]  /*06b0*/  UMOV UR5, URZ ;  /* 0x000000ff00057c82 */ /* 0x000fe20008000000 */
[----:B----4-:R-:W-:Y:S01]  /*06c0*/  @UP0 UIMAD.WIDE UR4, UR6, 0x8, UR28 ;  /* 0x00000008060408a5 */ /* 0x010fe2000f8e021c */
[----:B------:R-:W-:Y:S01]  /*06d0*/  IMAD.WIDE.U32 R4, R17, R10, UR10 ;  /* 0x0000000a11047e25 */ /* 0x000fe2000f8e000a */
[----:B------:R-:W-:Y:S01]  /*06e0*/  UISETP.GE.AND UP0, UPT, UR23, 0x1, UPT ;  /* 0x000000011700788c */ /* 0x000fe2000bf06270 */
[----:B------:R-:W-:Y:S01]  /*06f0*/  IADD3 R75, P0, PT, R2, UR32, RZ ;  /* 0x00000020024b7c10 */ /* 0x000fe2000ff1e0ff */
[----:B------:R-:W-:Y:S01]  /*0700*/  UIADD3 UR18, UP1, UPT, UR32, UR18, URZ ;  /* 0x0000001220127290 */ /* 0x000fe2000ff3e0ff */
[----:B------:R-:W-:Y:S01]  /*0710*/  IADD3 R2, PT, PT, R3, R7, RZ ;  /* 0x0000000703027210 */ /* 0x000fe20007ffe0ff */
[----:B------:R-:W-:Y:S01]  /*0720*/  UIMAD UR7, UR26, UR7, UR9 ;  /* 0x000000071a0772a4 */ /* 0x000fe2000f8e0209 */
[----:B------:R-:W-:Y:S01]  /*0730*/  IADD3 R71, P2, PT, R4, UR32, RZ ;  /* 0x0000002004477c10 */ /* 0x000fe2000ff5e0ff */
[----:B------:R-:W-:Y:S01]  /*0740*/  UIADD3.X UR20, UPT, UPT, UR33, UR20, URZ, UP1, !UPT ;  /* 0x0000001421147290 */ /* 0x000fe20008ffe4ff */
[----:B------:R-:W-:Y:S01]  /*0750*/  IADD3 R0, PT, PT, R5, R9, RZ ;  /* 0x0000000905007210 */ /* 0x000fe20007ffe0ff */
[----:B--2---:R-:W-:Y:S01]  /*0760*/  ULEA UR19, UP1, UR18, UR14, 0x1 ;  /* 0x0000000e12137291 */ /* 0x004fe2000f8208ff */
[----:B------:R-:W-:-:S02]  /*0770*/  LEA R77, P1, R75, R12, 0x1 ;  /* 0x0000000c4b4d7211 */ /* 0x000fc400078208ff */
[----:B------:R-:W-:Y:S01]  /*0780*/  LEA R73, P3, R71, R14, 0x1 ;  /* 0x0000000e47497211 */ /* 0x000fe200078608ff */
[----:B------:R-:W-:Y:S01]  /*0790*/  ULEA.HI.X UR20, UR18, UR15, UR20, 0x1, UP1 ;  /* 0x0000000f12147291 */ /* 0x000fe200088f0c14 */
[----:B------:R-:W-:Y:S02]  /*07a0*/  IADD3.X R2, PT, PT, R2, UR33, RZ, P0, !PT ;  /* 0x0000002102027c10 */ /* 0x000fe400087fe4ff */
[----:B------:R-:W-:Y:S02]  /*07b0*/  IADD3.X R0, PT, PT, R0, UR33, RZ, P2, !PT ;  /* 0x0000002100007c10 */ /* 0x000fe400097fe4ff */
[----:B------:R-:W-:Y:S02]  /*07c0*/  LEA.HI.X R75, R75, R13, R2, 0x1, P1 ;  /* 0x0000000d4b4b7211 */ /* 0x000fe400008f0c02 */
        /* <DEDUP_REMOVED lines=9> */
[----:B------:R-:W3:Y:S01]  /*0860*/  LDC.64 R8, c[0x0][0x4d8] ;  /* 0x00013600ff087b82 */ /* 0x000ee20000000a00 */
[----:B------:R-:W4:Y:S01]  /*0870*/  LDCU.64 UR12, c[0x0][0x3a0] ;  /* 0x00007400ff0c77ac */ /* 0x000f220008000a00 */
[----:B------:R-:W-:-:S06]  /*0880*/  UMOV UR6, 0x400 ;  /* 0x0000040000067882 */ /* 0x000fcc0000000000 */
[----:B------:R-:W2:Y:S01]  /*0890*/  S2UR UR18, SR_CgaCtaId ;  /* 0x00000000001279c3 */ /* 0x000ea20000008800 */
[----:B-1----:R-:W-:-:S04]  /*08a0*/  IMAD R0, R19, UR14, RZ ;  /* 0x0000000e13007c24 */ /* 0x002fc8000f8e02ff */
[----:B------:R-:W-:Y:S01]  /*08b0*/  IMAD R43, R17, UR15, R0 ;  /* 0x0000000f112b7c24 */ /* 0x000fe2000f8e0200 */
[----:B------:R-:W-:Y:S01]  /*08c0*/  UMOV UR15, UR22 ;  /* 0x00000016000f7c82 */ /* 0x000fe20008000000 */
[----:B----4-:R-:W-:Y:S01]  /*08d0*/  UIMAD.WIDE.U32 UR10, UR26, UR12, URZ ;  /* 0x0000000c1a0a72a5 */ /* 0x010fe2000f8e00ff */
[----:B------:R-:W1:Y:S01]  /*08e0*/  LDCU UR12, c[0x0][0x394] ;  /* 0x00007280ff0c77ac */ /* 0x000e620008000800 */
[--C-:B0-----:R-:W-:Y:S01]  /*08f0*/  IMAD.WIDE.U32 R2, R6, UR27, R26.reuse ;  /* 0x0000001b06027c25 */ /* 0x101fe2000f8e001a */
[C---:B------:R-:W-:Y:S01]  /*0900*/  SHF.L.U32 R67, R26.reuse, 0x1, RZ ;  /* 0x000000011a437819 */ /* 0x040fe200000006ff */
[----:B------:R-:W-:Y:S01]  /*0910*/  UIMAD UR13, UR26, UR13, UR11 ;  /* 0x0000000d1a0d72a4 */ /* 0x000fe2000f8e020b */
[----:B------:R-:W-:Y:S01]  /*0920*/  IADD3 R11, PT, PT, R26, 0xc0, RZ ;  /* 0x000000c01a0b7810 */ /* 0x000fe20007ffe0ff */
[----:B---3--:R-:W-:Y:S01]  /*0930*/  IMAD.WIDE.U32 R4, R8, UR27, R26 ;  /* 0x0000001b08047c25 */ /* 0x008fe2000f8e001a */
[C---:B------:R-:W-:Y:S02]  /*0940*/  IADD3 R13, PT, PT, R26.reuse, 0x100, RZ ;  /* 0x000001001a0d7810 */ /* 0x040fe40007ffe0ff */
[C---:B------:R-:W-:Y:S01]  /*0950*/  IADD3 R15, PT, PT, R26.reuse, 0x140, RZ ;  /* 0x000001401a0f7810 */ /* 0x040fe20007ffe0ff */
[----:B------:R-:W-:Y:S01]  /*0960*/  IMAD R3, R7, UR27, R3 ;  /* 0x0000001b07037c24 */ /* 0x000fe2000f8e0203 */
[----:B--2---:R-:W-:Y:S01]  /*0970*/  ULEA UR6, UR18, UR6, 0x18 ;  /* 0x0000000612067291 */ /* 0x004fe2000f8ec0ff */
[----:B------:R-:W-:Y:S01]  /*0980*/  IMAD R5, R9, UR27, R5 ;  /* 0x0000001b09057c24 */ /* 0x000fe2000f8e0205 */
[C---:B------:R-:W-:Y:S01]  /*0990*/  IADD3 R7, PT, PT, R26.reuse, 0x40, RZ ;  /* 0x000000401a077810 */ /* 0x040fe20007ffe0ff */
[----:B------:R-:W-:Y:S01]  /*09a0*/  IMAD R6, R19, UR28, RZ ;  /* 0x0000001c13067c24 */ /* 0x000fe2000f8e02ff */
[C---:B------:R-:W-:Y:S01]  /*09b0*/  IADD3 R9, PT, PT, R26.reuse, 0x80, RZ ;  /* 0x000000801a097810 */ /* 0x040fe20007ffe0ff */
[C---:B------:R-:W-:Y:S01]  /*09c0*/  IMAD.WIDE.U32 R24, R17.reuse, UR14, R2 ;  /* 0x0000000e11187c25 */ /* 0x040fe2000f8e0002 */
[C---:B------:R-:W-:Y:S01]  /*09d0*/  IADD3 R19, PT, PT, R26.reuse, 0x1c0, RZ ;  /* 0x000001c01a137810 */ /* 0x040fe20007ffe0ff */
[----:B------:R-:W-:Y:S01]  /*09e0*/  UIADD3 UR18, UPT, UPT, UR6, 0x1080, URZ ;  /* 0x0000108006127890 */ /* 0x000fe2000fffe0ff */
[C---:B------:R-:W-:Y:S01]  /*09f0*/  IADD3 R21, PT, PT, R26.reuse, 0x240, RZ ;  /* 0x000002401a157810 */ /* 0x040fe20007ffe0ff */
[C---:B------:R-:W-:Y:S01]  /*0a00*/  IMAD R39, R17.reuse, UR29, R6 ;  /* 0x0000001d11277c24 */ /* 0x040fe2000f8e0206 */
[C---:B------:R-:W-:Y:S01]  /*0a10*/  IADD3 R23, PT, PT, R26.reuse, 0x280, RZ ;  /* 0x000002801a177810 */ /* 0x040fe20007ffe0ff */
[----:B------:R-:W-:Y:S01]  /*0a20*/  IMAD.WIDE.U32 R2, R17, UR28, R4 ;  /* 0x0000001c11027c25 */ /* 0x000fe2000f8e0004 */
[C---:B------:R-:W-:Y:S01]  /*0a30*/  SHF.L.U32 R5, R26.reuse, 0x4, RZ ;  /* 0x000000041a057819 */ /* 0x040fe200000006ff */
        /* <DEDUP_REMOVED lines=8> */
[----:B------:R-:W-:Y:S02]  /*0ac0*/  LOP3.LUT R67, R67, 0x7c0, RZ, 0xc0, !PT ;  /* 0x000007c043437812 */ /* 0x000fe400078ec0ff */
[C---:B------:R-:W-:Y:S02]  /*0ad0*/  LEA R65, R26.reuse, UR6, 0x3 ;  /* 0x000000061a417c11 */ /* 0x040fe4000f8e18ff */
        /* <DEDUP_REMOVED lines=17> */
[----:B------:R-:W-:Y:S02]  /*0bf0*/  LEA.HI R46, R69, R26, RZ, 0x1b ;  /* 0x0000001a452e7211 */ /* 0x000fe400078fd8ff */
[C---:B------:R-:W-:Y:S02]  /*0c00*/  LOP3.LUT R152, R26.reuse, 0x1f, RZ, 0xc0, !PT ;  /* 0x0000001f1a987812 */ /* 0x040fe400078ec0ff */
[----:B------:R-:W-:Y:S02]  /*0c10*/  LOP3.LUT R45, R67, 0x1f, R26, 0xf8, !PT ;  /* 0x0000001f432d7812 */ /* 0x000fe400078ef81a */
[----:B------:R-:W-:Y:S02]  /*0c20*/  LEA R44, R26, R65, 0x3 ;  /* 0x000000411a2c7211 */ /* 0x000fe400078e18ff */
[----:B------:R-:W-:-:S02]  /*0c30*/  IADD3 R43, PT, PT, R25, R43, RZ ;  /* 0x0000002b192b7210 */ /* 0x000fc40007ffe0ff */
[----:B------:R-:W-:Y:S02]  /*0c40*/  IADD3 R42, PT, PT, R3, R39, RZ ;  /* 0x00000027032a7210 */ /* 0x000fe40007ffe0ff */
        /* <DEDUP_REMOVED lines=18> */
[----:B------:R-:W-:Y:S01]  /*0d70*/  UMOV UR18, UR19 ;  /* 0x0000001300127c82 */ /* 0x000fe20008000000 */
[----:B-1----:R-:W-:-:S05]  /*0d80*/  UMOV UR19, UR20 ;  /* 0x0000001400137c82 */ /* 0x002fca0008000000 */
.L_x_6213:
        /* <DEDUP_REMOVED lines=36> */
[--C-:B-1----:R-:W-:Y:S01]  /*0fd0*/  HADD2.F32 R107, -RZ, R32.reuse.H0_H0 ;  /* 0x20000020ff6b7230 */ /* 0x102fe20000004100 */
[----:B0-----:R-:W-:Y:S01]  /*0fe0*/  UISETP.GE.AND UP0, UPT, UR6, 0x1, UPT ;  /* 0x000000010600788c */ /* 0x001fe2000bf06270 */
[----:B------:R-:W-:-:S02]  /*0ff0*/  HADD2.F32 R106, -RZ, R32.H1_H1 ;  /* 0x30000020ff6a7230 */ /* 0x000fc40000004100 */
[----:B------:R-:W-:Y:S02]  /*1000*/  HFMA2 R93, -RZ, RZ, 0, 0 ;  /* 0x00000000ff5d7431 */ /* 0x000fe400000001ff */
[--C-:B------:R-:W-:Y:S02]  /*1010*/  HADD2.F32 R105, -RZ, R33.reuse.H0_H0 ;  /* 0x20000021ff697230 */ /* 0x100fe40000004100 */
[----:B------:R-:W-:Y:S02]  /*1020*/  HFMA2 R74, -RZ, RZ, 0, 0 ;  /* 0x00000000ff4a7431 */ /* 0x000fe400000001ff */
[----:B------:R-:W-:Y:S01]  /*1030*/  HADD2.F32 R104, -RZ, R33.H1_H1 ;  /* 0x30000021ff687230 */ /* 0x000fe20000004100 */
[----:B---3--:R-:W-:Y:S01]  /*1040*/  CS2R R82, SRZ ;  /* 0x0000000000527805 */ /* 0x008fe2000001ff00 */
[--C-:B------:R-:W-:Y:S01]  /*1050*/  HADD2.F32 R103, -RZ, R34.reuse.H0_H0 ;  /* 0x20000022ff677230 */ /* 0x100fe20000004100 */
[----:B------:R-:W-:Y:S01]  /*1060*/  CS2R R80, SRZ ;  /* 0x0000000000507805 */ /* 0x000fe2000001ff00 */
[----:B------:R-:W-:Y:S01]  /*1070*/  HADD2.F32 R102, -RZ, R34.H1_H1 ;  /* 0x30000022ff667230 */ /* 0x000fe20000004100 */
[----:B------:R-:W-:Y:S01]  /*1080*/  CS2R R78, SRZ ;  /* 0x00000000004e7805 */ /* 0x000fe2000001ff00 */
[--C-:B------:R-:W-:Y:S01]  /*1090*/  HADD2.F32 R101, -RZ, R35.reuse.H0_H0 ;  /* 0x20000023ff657230 */ /* 0x100fe20000004100 */
[----:B------:R-:W-:Y:S01]  /*10a0*/  MOV R76, RZ ;  /* 0x000000ff004c7202 */ /* 0x000fe20000000f00 */
[----:B------:R-:W-:Y:S01]  /*10b0*/  HADD2.F32 R100, -RZ, R35.H1_H1 ;  /* 0x30000023ff647230 */ /* 0x000fe20000004100 */
[----:B------:R-:W-:Y:S01]  /*10c0*/  MOV R72, RZ ;  /* 0x000000ff00487202 */ /* 0x000fe20000000f00 */
[----:B--2---:R-:W-:-:S02]  /*10d0*/  HADD2.F32 R99, -RZ, R20.H0_H0 ;  /* 0x20000014ff637230 */ /* 0x004fc40000004100 */
[----:B------:R-:W-:Y:S02]  /*10e0*/  HADD2.F32 R98, -RZ, R20.H1_H1 ;  /* 0x30000014ff627230 */ /* 0x000fe40000004100 */
[--C-:B------:R-:W-:Y:S02]  /*10f0*/  HADD2.F32 R97, -RZ, R21.reuse.H0_H0 ;  /* 0x20000015ff617230 */ /* 0x100fe40000004100 */
[----:B------:R-:W-:Y:S02]  /*1100*/  HADD2.F32 R96, -RZ, R21.H1_H1 ;  /* 0x30000015ff607230 */ /* 0x000fe40000004100 */
[--C-:B------:R-:W-:Y:S02]  /*1110*/  HADD2.F32 R94, -RZ, R22.reuse.H0_H0 ;  /* 0x20000016ff5e7230 */ /* 0x100fe40000004100 */
[----:B------:R-:W-:Y:S01]  /*1120*/  HADD2.F32 R92, -RZ, R22.H1_H1 ;  /* 0x30000016ff5c7230 */ /* 0x000fe20000004100 */
[----:B----4-:R0:W-:Y:S04]  /*1130*/  STS.128 [R41], R84 ;  /* 0x0000005429007388 */ /* 0x0101e80000000c00 */
[----:B------:R1:W-:Y:S01]  /*1140*/  STS.128 [R41+0x200], R88 ;  /* 0x0002005829007388 */ /* 0x0003e20000000c00 */
[----:B------:R-:W-:-:S03]  /*1150*/  NOP ;  /* 0x0000000000007918 */ /* 0x000fc60000000000 */
[----:B------:R-:W2:Y:S04]  /*1160*/  LDS.128 R12, [R40] ;  /* 0x00000000280c7984 */ /* 0x000ea80000000c00 */
[----:B------:R-:W3:Y:S01]  /*1170*/  LDS.128 R16, [R40+0x10] ;  /* 0x0000100028107984 */ /* 0x000ee20000000c00 */
[----:B0-----:R-:W-:Y:S02]  /*1180*/  CS2R R86, SRZ ;  /* 0x0000000000567805 */ /* 0x001fe4000001ff00 */
[----:B------:R-:W-:Y:S01]  /*1190*/  CS2R R84, SRZ ;  /* 0x0000000000547805 */ /* 0x000fe2000001ff00 */
[----:B-1----:R-:W-:Y:S02]  /*11a0*/  HADD2.F32 R90, -RZ, R23.H0_H0 ;  /* 0x20000017ff5a7230 */ /* 0x002fe40000004100 */
[----:B------:R-:W-:-:S02]  /*11b0*/  HFMA2 R89, -RZ, RZ, 0, 0 ;  /* 0x00000000ff597431 */ /* 0x000fc400000001ff */
[----:B------:R-:W-:Y:S01]  /*11c0*/  HADD2.F32 R88, -RZ, R23.H1_H1 ;  /* 0x30000017ff587230 */ /* 0x000fe20000004100 */
[----:B------:R-:W-:Y:S01]  /*11d0*/  MOV R91, RZ ;  /* 0x000000ff005b7202 */ /* 0x000fe20000000f00 */
[--C-:B--2---:R-:W-:Y:S02]  /*11e0*/  HADD2.F32 R95, -RZ, R12.reuse.H0_H0 ;  /* 0x2000000cff5f7230 */ /* 0x104fe40000004100 */
[----:B------:R-:W-:Y:S02]  /*11f0*/  HADD2.F32 R117, -RZ, R12.H1_H1 ;  /* 0x3000000cff757230 */ /* 0x000fe40000004100 */
[--C-:B------:R-:W-:Y:S02]  /*1200*/  HADD2.F32 R115, -RZ, R13.reuse.H0_H0 ;  /* 0x2000000dff737230 */ /* 0x100fe40000004100 */
[C---:B------:R-:W-:Y:S01]  /*1210*/  FFMA.FTZ R66, R95.reuse, R107, R66 ;  /* 0x0000006b5f427223 */ /* 0x040fe20000010042 */
[----:B------:R-:W-:Y:S02]  /*1220*/  HADD2.F32 R121, -RZ, R13.H1_H1 ;  /* 0x3000000dff797230 */ /* 0x000fe40000004100 */
[----:B-----5:R-:W-:Y:S01]  /*1230*/  FMUL.FTZ R131, R95, R70 ;  /* 0x000000465f837220 */ /* 0x020fe20000410000 */
[----:B------:R-:W-:-:S02]  /*1240*/  HADD2.F32 R118, -RZ, R14.H0_H0 ;  /* 0x2000000eff767230 */ /* 0x000fc40000004100 */
[C---:B------:R-:W-:Y:S01]  /*1250*/  FFMA.FTZ R66, R117.reuse, R106, R66 ;  /* 0x0000006a75427223 */ /* 0x040fe20000010042 */
[----:B------:R-:W-:Y:S02]  /*1260*/  HADD2.F32 R125, -RZ, R14.H1_H1 ;  /* 0x3000000eff7d7230 */ /* 0x000fe40000004100 */
[-C--:B------:R-:W-:Y:S01]  /*1270*/  FMUL.FTZ R128, R117, R70.reuse ;  /* 0x0000004675807220 */ /* 0x080fe20000410000 */
[--C-:B------:R-:W-:Y:S02]  /*1280*/  HADD2.F32 R122, -RZ, R15.reuse.H0_H0 ;  /* 0x2000000fff7a7230 */ /* 0x100fe40000004100 */
[C---:B------:R-:W-:Y:S01]  /*1290*/  FFMA.FTZ R66, R115.reuse, R105, R66 ;  /* 0x0000006973427223 */ /* 0x040fe20000010042 */
[----:B------:R-:W-:Y:S02]  /*12a0*/  HADD2.F32 R129, -RZ, R15.H1_H1 ;  /* 0x3000000fff817230 */ /* 0x000fe40000004100 */
[----:B------:R-:W-:Y:S01]  /*12b0*/  FMUL.FTZ R135, R115, R70 ;  /* 0x0000004673877220 */ /* 0x000fe20000410000 */
[----:B---3--:R-:W-:-:S02]  /*12c0*/  HADD2.F32 R126, -RZ, R16.H0_H0 ;  /* 0x20000010ff7e7230 */ /* 0x008fc40000004100 */
[C---:B------:R-:W-:Y:S01]  /*12d0*/  FFMA.FTZ R13, R121.reuse, R104, R66 ;  /* 0x00000068790d7223 */ /* 0x040fe20000010042 */
[----:B------:R-:W-:Y:S02]  /*12e0*/  HADD2.F32 R133, -RZ, R16.H1_H1 ;  /* 0x30000010ff857230 */ /* 0x000fe40000004100 */
[-C--:B------:R-:W-:Y:S01]  /*12f0*/  FMUL.FTZ R132, R121, R70.reuse ;  /* 0x0000004679847220 */ /* 0x080fe20000410000 */
        /* <DEDUP_REMOVED lines=8> */
[--C-:B------:R-:W-:Y:S02]  /*1380*/  HADD2.F32 R143, -RZ, R19.reuse.H0_H0 ;  /* 0x20000013ff8f7230 */ /* 0x100fe40000004100 */
        /* <DEDUP_REMOVED lines=25> */
[--C-:B------:R-:W-:Y:S01]  /*1520*/  HADD2.F32 R15, -RZ, R9.reuse.H0_H0 ;  /* 0x20000009ff0f7230 */ /* 0x100fe20000004100 */
[----:B------:R-:W-:Y:S01]  /*1530*/  UISETP.NE.AND UP0, UPT, UR12, 0x1, UPT ;  /* 0x000000010c00788c */ /* 0x000fe2000bf05270 */
[----:B------:R-:W-:Y:S01]  /*1540*/  HADD2.F32 R163, -RZ, R9.H1_H1 ;  /* 0x30000009ffa37230 */ /* 0x000fe20000004100 */
[----:B------:R-:W-:Y:S01]  /*1550*/  USHF.L.U32 UR6, UR6, 0xa, URZ ;  /* 0x0000000a06067899 */ /* 0x000fe200080006ff */
[--C-:B------:R-:W-:Y:S01]  /*1560*/  HADD2.F32 R17, -RZ, R11.reuse.H0_H0 ;  /* 0x2000000bff117230 */ /* 0x100fe20000004100 */
[----:B------:R-:W-:Y:S01]  /*1570*/  MOV R93, RZ ;  /* 0x000000ff005d7202 */ /* 0x000fe20000000f00 */
[----:B------:R-:W1:Y:S01]  /*1580*/  LDC.64 R108, c[0x0][0x3c0] ;  /* 0x0000f000ff6c7b82 */ /* 0x000e620000000a00 */
[----:B------:R-:W-:Y:S01]  /*1590*/  HADD2.F32 R159, -RZ, R11.H1_H1 ;  /* 0x3000000bff9f7230 */ /* 0x000fe20000004100 */
[----:B------:R-:W-:Y:S01]  /*15a0*/  PLOP3.LUT P2, PT, PT, PT, UP0, 0x80, 0x8 ;  /* 0x000000000008781c */ /* 0x000fe20003f4f008 */
[--C-:B------:R-:W-:Y:S01]  /*15b0*/  HADD2.F32 R19, -RZ, R5.reuse.H0_H0 ;  /* 0x20000005ff137230 */ /* 0x100fe20000004100 */
[----:B------:R-:W-:Y:S01]  /*15c0*/  IADD3 R36, P0, PT, R24, UR6, RZ ;  /* 0x0000000618247c10 */ /* 0x000fe2000ff1e0ff */
[----:B------:R-:W-:Y:S01]  /*15d0*/  HADD2.F32 R155, -RZ, R5.H1_H1 ;  /* 0x30000005ff9b7230 */ /* 0x000fe20000004100 */
[----:B------:R-:W-:Y:S01]  /*15e0*/  IADD3 R38, P1, PT, R2, UR6, RZ ;  /* 0x0000000602267c10 */ /* 0x000fe2000ff3e0ff */
[--C-:B------:R-:W-:Y:S01]  /*15f0*/  HADD2.F32 R13, -RZ, R8.reuse.H0_H0 ;  /* 0x20000008ff0d7230 */ /* 0x100fe20000004100 */
[----:B------:R-:W2:Y:S01]  /*1600*/  LDC.64 R28, c[0x0][0x440] ;  /* 0x00011000ff1c7b82 */ /* 0x000ea20000000a00 */
[----:B------:R-:W-:-:S02]  /*1610*/  HADD2.F32 R165, -RZ, R8.H1_H1 ;  /* 0x30000008ffa57230 */ /* 0x000fc40000004100 */
[--C-:B------:R-:W-:Y:S01]  /*1620*/  FADD.FTZ R150, R15, R68.reuse ;  /* 0x000000440f967221 */ /* 0x100fe20000010000 */
[--C-:B------:R-:W-:Y:S02]  /*1630*/  HADD2.F32 R9, -RZ, R10.reuse.H0_H0 ;  /* 0x2000000aff097230 */ /* 0x100fe40000004100 */
[--C-:B------:R-:W-:Y:S01]  /*1640*/  FADD.FTZ R154, R13, R68.reuse ;  /* 0x000000440d9a7221 */ /* 0x100fe20000010000 */
[----:B------:R-:W-:Y:S02]  /*1650*/  HADD2.F32 R161, -RZ, R10.H1_H1 ;  /* 0x3000000affa17230 */ /* 0x000fe40000004100 */
[--C-:B------:R-:W-:Y:S01]  /*1660*/  FADD.FTZ R165, R165, R68.reuse ;  /* 0x00000044a5a57221 */ /* 0x100fe20000010000 */
[--C-:B------:R-:W-:Y:S01]  /*1670*/  HADD2.F32 R157, -RZ, R4.reuse.H0_H0 ;  /* 0x20000004ff9d7230 */ /* 0x100fe20000004100 */
[----:B------:R-:W3:Y:S01]  /*1680*/  LDC.64 R30, c[0x0][0x3a8] ;  /* 0x0000ea00ff1e7b82 */ /* 0x000ee20000000a00 */
[----:B------:R-:W-:Y:S02]  /*1690*/  HADD2.F32 R11, -RZ, R4.H1_H1 ;  /* 0x30000004ff0b7230 */ /* 0x000fe40000004100 */
[----:B------:R-:W-:Y:S01]  /*16a0*/  FADD.FTZ R163, R163, R68 ;  /* 0x00000044a3a37221 */ /* 0x000fe20000010000 */
[----:B------:R-:W-:-:S02]  /*16b0*/  HADD2.F32 R5, -RZ, R6.H0_H0 ;  /* 0x20000006ff057230 */ /* 0x000fc40000004100 */
[--C-:B------:R-:W-:Y:S01]  /*16c0*/  FADD.FTZ R148, R9, R68.reuse ;  /* 0x0000004409947221 */ /* 0x100fe20000010000 */
[----:B------:R-:W-:Y:S02]  /*16d0*/  HADD2.F32 R153, -RZ, R6.H1_H1 ;  /* 0x30000006ff997230 */ /* 0x000fe40000004100 */
[--C-:B------:R-:W-:Y:S01]  /*16e0*/  FADD.FTZ R161, R161, R68.reuse ;  /* 0x00000044a1a17221 */ /* 0x100fe20000010000 */
[--C-:B------:R-:W-:Y:S01]  /*16f0*/  HADD2.F32 R21, -RZ, R7.reuse.H0_H0 ;  /* 0x20000007ff157230 */ /* 0x100fe20000004100 */
[----:B------:R-:W4:Y:S01]  /*1700*/  LDC.64 R110, c[0x0][0x3e0] ;  /* 0x0000f800ff6e7b82 */ /* 0x000f220000000a00 */
[----:B------:R-:W-:Y:S02]  /*1710*/  HADD2.F32 R151, -RZ, R7.H1_H1 ;  /* 0x30000007ff977230 */ /* 0x000fe40000004100 */
[--C-:B------:R-:W-:Y:S01]  /*1720*/  FADD.FTZ R146, R17, R68.reuse ;  /* 0x0000004411927221 */ /* 0x100fe20000010000 */
[--C-:B------:R-:W-:Y:S01]  /*1730*/  FADD.FTZ R159, R159, R68.reuse ;  /* 0x000000449f9f7221 */ /* 0x100fe20000010000 */
[--C-:B------:R-:W-:Y:S01]  /*1740*/  FADD.FTZ R157, R157, R68.reuse ;  /* 0x000000449d9d7221 */ /* 0x100fe20000010000 */
[--C-:B------:R-:W-:Y:S01]  /*1750*/  FADD.FTZ R144, R11, R68.reuse ;  /* 0x000000440b907221 */ /* 0x100fe20000010000 */
[--C-:B------:R-:W-:Y:S01]  /*1760*/  FADD.FTZ R142, R19, R68.reuse ;  /* 0x00000044138e7221 */ /* 0x100fe20000010000 */
[--C-:B------:R-:W-:Y:S01]  /*1770*/  FADD.FTZ R155, R155, R68.reuse ;  /* 0x000000449b9b7221 */ /* 0x100fe20000010000 */
[----:B------:R-:W0:Y:S01]  /*1780*/  LDC.64 R32, c[0x0][0x4d0] ;  /* 0x00013400ff207b82 */ /* 0x000e220000000a00 */
[----:B------:R-:W-:Y:S01]  /*1790*/  ISETP.EQ.AND P2, PT, R152, RZ, P2 ;  /* 0x000000ff9800720c */ /* 0x000fe20001742270 */
[--C-:B------:R-:W-:Y:S01]  /*17a0*/  FADD.FTZ R140, R5, R68.reuse ;  /* 0x00000044058c7221 */ /* 0x100fe20000010000 */
[--C-:B------:R-:W-:Y:S01]  /*17b0*/  FADD.FTZ R153, R153, R68.reuse ;  /* 0x0000004499997221 */ /* 0x100fe20000010000 */
[--C-:B------:R-:W-:Y:S01]  /*17c0*/  FADD.FTZ R138, R21, R68.reuse ;  /* 0x00000044158a7221 */ /* 0x100fe20000010000 */
[----:B------:R-:W-:Y:S01]  /*17d0*/  FADD.FTZ R151, R151, R68 ;  /* 0x0000004497977221 */ /* 0x000fe20000010000 */
[----:B------:R-:W-:Y:S01]  /*17e0*/  IADD3.X R37, PT, PT, RZ, R43, RZ, P0, !PT ;  /* 0x0000002bff257210 */ /* 0x000fe200007fe4ff */
[----:B------:R-:W0:Y:S01]  /*17f0*/  LDCU UR32, c[0x0][0x394] ;  /* 0x00007280ff2077ac */ /* 0x000e220008000800 */
[----:B------:R-:W0:Y:S01]  /*1800*/  LDC.64 R34, c[0x0][0x4f0] ;  /* 0x00013c00ff227b82 */ /* 0x000e220000000a00 */
[----:B------:R-:W-:Y:S01]  /*1810*/  IADD3.X R39, PT, PT, RZ, R42, RZ, P1, !PT ;  /* 0x0000002aff277210 */ /* 0x000fe20000ffe4ff */
[----:B------:R-:W0:Y:S01]  /*1820*/  LDCU UR33, c[0x0][0x38c] ;  /* 0x00007180ff2177ac */ /* 0x000e220008000800 */
[----:B------:R-:W0:Y:S01]  /*1830*/  LDCU.64 UR28, c[0x0][0x538] ;  /* 0x0000a700ff1c77ac */ /* 0x000e220008000a00 */
[----:B------:R-:W0:Y:S01]  /*1840*/  LDCU.64 UR30, c[0x0][0x540] ;  /* 0x0000a800ff1e77ac */ /* 0x000e220008000a00 */
[----:B-1----:R-:W-:-:S05]  /*1850*/  UMOV UR6, URZ ;  /* 0x000000ff00067c82 */ /* 0x002fca0008000000 */
.L_x_6212:
[----:B------:R-:W-:-:S04]  /*1860*/  IMAD.WIDE.U32 R4, R108, UR6, RZ ;  /* 0x000000066c047c25 */ /* 0x000fc8000f8e00ff */
[----:B-1----:R-:W-:Y:S01]  /*1870*/  IMAD R0, R109, UR6, R5 ;  /* 0x000000066d007c24 */ /* 0x002fe2000f8e0205 */
[----:B------:R-:W-:-:S04]  /*1880*/  LEA R16, P0, R4, R77, 0x1 ;  /* 0x0000004d04107211 */ /* 0x000fc800078008ff */
[----:B------:R-:W-:-:S03]  /*1890*/  LEA.HI.X R17, R4, R75, R0, 0x1, P0 ;  /* 0x0000004b04117211 */ /* 0x000fc600000f0c00 */
[----:B------:R-:W-:-:S05]  /*18a0*/  IMAD.WIDE.U32 R16, R45, 0x10, R16 ;  /* 0x000000102d107825 */ /* 0x000fca00078e0010 */
[----:B------:R-:W5:Y:S04]  /*18b0*/  LDG.E.128 R4, desc[UR24][R16.64] ;  /* 0x0000001810047981 */ /* 0x000f68000c1e1d00 */
[----:B0-----:R-:W5:Y:S01]  /*18c0*/  LDG.E.128 R8, desc[UR24][R16.64+0x200] ;  /* 0x0002001810087981 */ /* 0x001f62000c1e1d00 */
[----:B------:R-:W-:Y:S02]  /*18d0*/  MOV R14, UR10 ;  /* 0x0000000a000e7c02 */ /* 0x000fe40008000f00 */
[----:B------:R-:W-:Y:S02]  /*18e0*/  MOV R13, UR13 ;  /* 0x0000000d000d7c02 */ /* 0x000fe40008000f00 */
[----:B------:R-:W-:Y:S02]  /*18f0*/  MOV R12, R14 ;  /* 0x0000000e000c7202 */ /* 0x000fe40000000f00 */
[----:B------:R-:W-:-:S03]  /*1900*/  MOV R15, UR11 ;  /* 0x0000000b000f7c02 */ /* 0x000fc60008000f00 */
[----:B---3--:R-:W-:-:S04]  /*1910*/  IMAD.WIDE.U32 R12, R30, UR6, R12 ;  /* 0x000000061e0c7c25 */ /* 0x008fc8000f8e000c */
[----:B------:R-:W-:Y:S01]  /*1920*/  IMAD R0, R31, UR6, R13 ;  /* 0x000000061f007c24 */ /* 0x000fe2000f8e020d */
[----:B--2---:R-:W-:-:S04]  /*1930*/  LEA R20, P0, R12, R28, 0x2 ;  /* 0x0000001c0c147211 */ /* 0x004fc800078010ff */
[----:B------:R-:W-:Y:S01]  /*1940*/  LEA.HI.X R21, R12, R29, R0, 0x2, P0 ;  /* 0x0000001d0c157211 */ /* 0x000fe200000f1400 */
[----:B----4-:R-:W-:-:S04]  /*1950*/  IMAD.WIDE.U32 R12, R110, UR6, RZ ;  /* 0x000000066e0c7c25 */ /* 0x010fc8000f8e00ff */
[----:B------:R-:W-:Y:S01]  /*1960*/  IMAD R0, R111, UR6, R13 ;  /* 0x000000066f007c24 */ /* 0x000fe2000f8e020d */
[C---:B------:R-:W-:Y:S01]  /*1970*/  LEA R14, P0, R12.reuse, R73, 0x1 ;  /* 0x000000490c0e7211 */ /* 0x040fe200078008ff */
[----:B------:R-:W2:Y:S03]  /*1980*/  LDG.E R158, desc[UR24][R20.64] ;  /* 0x00000018149e7981 */ /* 0x000ea6000c1e1900 */
[----:B------:R-:W-:-:S03]  /*1990*/  LEA.HI.X R15, R12, R71, R0, 0x1, P0 ;  /* 0x000000470c0f7211 */ /* 0x000fc600000f0c00 */
[----:B------:R-:W-:Y:S01]  /*19a0*/  IMAD.WIDE.U32 R22, R45, 0x10, R14 ;  /* 0x000000102d167825 */ /* 0x000fe200078e000e */
[----:B-----5:R-:W-:Y:S04]  /*19b0*/  STS.128 [R41], R4 ;  /* 0x0000000429007388 */ /* 0x020fe80000000c00 */
[----:B------:R-:W-:Y:S01]  /*19c0*/  STS.128 [R41+0x200], R8 ;  /* 0x0002000829007388 */ /* 0x000fe20000000c00 */
[----:B------:R-:W-:-:S03]  /*19d0*/  NOP ;  /* 0x0000000000007918 */ /* 0x000fc60000000000 */
[----:B------:R-:W3:Y:S04]  /*19e0*/  LDG.E.128 R12, desc[UR24][R22.64] ;  /* 0x00000018160c7981 */ /* 0x000ee8000c1e1d00 */
[----:B------:R-:W4:Y:S01]  /*19f0*/  LDG.E.128 R16, desc[UR24][R22.64+0x200] ;  /* 0x0002001816107981 */ /* 0x000f22000c1e1d00 */
[----:B------:R-:W1:Y:S01]  /*1a00*/  S2UR UR22, SR_CgaCtaId ;  /* 0x00000000001679c3 */ /* 0x000e620000008800 */
[----:B------:R-:W-:Y:S01]  /*1a10*/  USHF.L.U32 UR23, UR12, 0x8, URZ ;  /* 0x000000080c177899 */ /* 0x000fe200080006ff */
[C---:B------:R-:W-:Y:S01]  /*1a20*/  ISETP.NE.AND P1, PT, R26.reuse, RZ, PT ;  /* 0x000000ff1a00720c */ /* 0x040fe20003f25270 */
[----:B------:R-:W5:Y:S01]  /*1a30*/  LDS.128 R8, [R40+0x10] ;  /* 0x0000100028087984 */ /* 0x000f620000000c00 */
[----:B------:R-:W-:Y:S01]  /*1a40*/  UMOV UR21, 0x400 ;  /* 0x0000040000157882 */ /* 0x000fe20000000000 */
[----:B------:R-:W-:Y:S01]  /*1a50*/  UIADD3 UR20, UPT, UPT, UR23, -0x100, URZ ;  /* 0xffffff0017147890 */ /* 0x000fe2000fffe0ff */
[----:B------:R-:W-:Y:S01]  /*1a60*/  ISETP.NE.AND P0, PT, R26, 0x3f, PT ;  /* 0x0000003f1a00780c */ /* 0x000fe20003f05270 */
[----:B------:R-:W0:Y:S01]  /*1a70*/  LDS.128 R4, [R40] ;  /* 0x0000000028047984 */ /* 0x000e220000000c00 */
[----:B------:R-:W-:Y:S01]  /*1a80*/  FMUL.FTZ R197, R138, R90 ;  /* 0x0000005a8ac57220 */ /* 0x000fe20000410000 */
[----:B------:R-:W-:Y:S01]  /*1a90*/  ULOP3.LUT UR20, UR20, 0x100, URZ, 0xc0, !UPT ;  /* 0x0000010014147892 */ /* 0x000fe2000f8ec0ff */
[----:B------:R-:W-:Y:S01]  /*1aa0*/  FMUL.FTZ R205, R151, R88 ;  /* 0x0000005897cd7220 */ /* 0x000fe20000410000 */
[----:B------:R-:W-:Y:S01]  /*1ab0*/  FMUL.FTZ R194, R159, R100 ;  /* 0x000000649fc27220 */ /* 0x000fe20000410000 */
[----:B------:R-:W-:Y:S01]  /*1ac0*/  FMUL.FTZ R195, R165, R106 ;  /* 0x0000006aa5c37220 */ /* 0x000fe20000410000 */
[----:B------:R-:W-:Y:S01]  /*1ad0*/  UIADD3 UR20, UPT, UPT, UR20, UR6, URZ ;  /* 0x0000000614147290 */ /* 0x000fe2000fffe0ff */
        /* <DEDUP_REMOVED lines=15> */
[----:B-1----:R-:W-:Y:S01]  /*1bd0*/  ULEA UR21, UR22, UR21, 0x18 ;  /* 0x0000001516157291 */ /* 0x002fe2000f8ec0ff */
[-C--:B------:R-:W-:Y:S01]  /*1be0*/  FMUL.FTZ R183, R142, R184.reuse ;  /* 0x000000b88eb77220 */ /* 0x080fe20000410000 */
[-C--:B------:R-:W-:Y:S01]  /*1bf0*/  FMUL.FTZ R211, R153, R184.reuse ;  /* 0x000000b899d37220 */ /* 0x080fe20000410000 */
[-C--:B------:R-:W-:Y:S01]  /*1c00*/  FMUL.FTZ R202, R138, R184.reuse ;  /* 0x000000b88aca7220 */ /* 0x080fe20000410000 */
[----:B------:R-:W-:Y:S01]  /*1c10*/  FMUL.FTZ R219, R151, R184 ;  /* 0x000000b897db7220 */ /* 0x000fe20000410000 */
[----:B------:R-:W1:Y:S01]  /*1c20*/  MUFU.EX2 R0, R0 ;  /* 0x0000000000007308 */ /* 0x000e620000000800 */
[----:B------:R-:W-:Y:S07]  /*1c30*/  BSSY.RECONVERGENT B0, `(.L_x_6168) ;  /* 0x000006e000007945 */ /* 0x000fee0003800200 */
[----:B------:R-:W1:Y:S01]  /*1c40*/  MUFU.EX2 R166, R166 ;  /* 0x000000a600a67308 */ /* 0x000e620000000800 */
[----:B-----5:R-:W-:-:S02]  /*1c50*/  HADD2.F32 R174, -RZ, R10.H0_H0 ;  /* 0x2000000affae7230 */ /* 0x020fc40000004100 */
[----:B------:R-:W-:Y:S02]  /*1c60*/  HADD2.F32 R177, -RZ, R10.H1_H1 ;  /* 0x3000000affb17230 */ /* 0x000fe40000004100 */
[----:B------:R-:W-:Y:S01]  /*1c70*/  FMUL.FTZ R10, R140, R184 ;  /* 0x000000b88c0a7220 */ /* 0x000fe20000410000 */
[----:B0-----:R-:W-:Y:S02]  /*1c80*/  HADD2.F32 R167, -RZ, R5.H1_H1 ;  /* 0x30000005ffa77230 */ /* 0x001fe40000004100 */
[----:B------:R-:W-:Y:S01]  /*1c90*/  HADD2.F32 R172, -RZ, R9.H0_H0 ;  /* 0x20000009ffac7230 */ /* 0x000fe20000004100 */
[----:B------:R-:W0:Y:S01]  /*1ca0*/  MUFU.EX2 R164, R164 ;  /* 0x000000a400a47308 */ /* 0x000e220000000800 */
[--C-:B------:R-:W-:Y:S02]  /*1cb0*/  HADD2.F32 R176, -RZ, R11.reuse.H0_H0 ;  /* 0x2000000bffb07230 */ /* 0x100fe40000004100 */
[----:B------:R-:W-:Y:S02]  /*1cc0*/  HADD2.F32 R178, -RZ, R11.H1_H1 ;  /* 0x3000000bffb27230 */ /* 0x000fe40000004100 */
[----:B------:R-:W-:-:S02]  /*1cd0*/  HADD2.F32 R169, -RZ, R6.H1_H1 ;  /* 0x30000006ffa97230 */ /* 0x000fc40000004100 */
[--C-:B------:R-:W-:Y:S01]  /*1ce0*/  HADD2.F32 R171, -RZ, R7.reuse.H1_H1 ;  /* 0x30000007ffab7230 */ /* 0x100fe20000004100 */
[----:B------:R-:W0:Y:S01]  /*1cf0*/  MUFU.EX2 R162, R162 ;  /* 0x000000a200a27308 */ /* 0x000e220000000800 */
[--C-:B------:R-:W-:Y:S02]  /*1d00*/  HADD2.F32 R170, -RZ, R8.reuse.H0_H0 ;  /* 0x20000008ffaa7230 */ /* 0x100fe40000004100 */
[----:B------:R-:W-:Y:S02]  /*1d10*/  HADD2.F32 R173, -RZ, R8.H1_H1 ;  /* 0x30000008ffad7230 */ /* 0x000fe40000004100 */
[----:B------:R-:W-:Y:S01]  /*1d20*/  FMUL.FTZ R185, R171, R194 ;  /* 0x000000c2abb97220 */ /* 0x000fe20000410000 */
[----:B------:R-:W-:Y:S02]  /*1d30*/  HADD2.F32 R168, -RZ, R7.H0_H0 ;  /* 0x20000007ffa87230 */ /* 0x000fe40000004100 */
[----:B------:R-:W-:Y:S01]  /*1d40*/  FMUL.FTZ R7, R154, R107 ;  /* 0x0000006b9a077220 */ /* 0x000fe20000410000 */
[----:B------:R-:W-:Y:S01]  /*1d50*/  HADD2.F32 R175, -RZ, R9.H1_H1 ;  /* 0x30000009ffaf7230 */ /* 0x000fe20000004100 */
[----:B------:R-:W0:Y:S01]  /*1d60*/  MUFU.EX2 R160, R160 ;  /* 0x000000a000a07308 */ /* 0x000e220000000800 */
[----:B------:R-:W-:-:S04]  /*1d70*/  FMUL.FTZ R9, R146, R101 ;  /* 0x0000006592097220 */ /* 0x000fc80000410000 */
        /* <DEDUP_REMOVED lines=10> */
[----:B---3--:R-:W-:Y:S04]  /*1e20*/  STS.128 [R41+0x840], R12 ;  /* 0x0008400c29007388 */ /* 0x008fe80000000c00 */
[----:B----4-:R3:W-:Y:S01]  /*1e30*/  STS.128 [R41+0xa40], R16 ;  /* 0x000a401029007388 */ /* 0x0107e20000000c00 */
[----:B------:R-:W-:-:S03]  /*1e40*/  NOP ;  /* 0x0000000000007918 */ /* 0x000fc60000000000 */
[----:B------:R-:W4:Y:S04]  /*1e50*/  LDS.128 R12, [R40+0x850] ;  /* 0x00085000280c7984 */ /* 0x000f280000000c00 */
[----:B------:R-:W5:Y:S01]  /*1e60*/  LDS.128 R20, [R40+0x840] ;  /* 0x0008400028147984 */ /* 0x000f620000000c00 */
[--C-:B---3--:R-:W-:Y:S02]  /*1e70*/  HADD2.F32 R16, -RZ, R4.reuse.H0_H0 ;  /* 0x20000004ff107230 */ /* 0x108fe40000004100 */
[----:B------:R-:W-:Y:S01]  /*1e80*/  HADD2.F32 R18, -RZ, R4.H1_H1 ;  /* 0x30000004ff127230 */ /* 0x000fe20000004100 */
[----:B------:R-:W-:Y:S01]  /*1e90*/  SEL R4, R69, UR20, P1 ;  /* 0x0000001445047c07 */ /* 0x000fe20008800000 */
[----:B------:R-:W-:Y:S02]  /*1ea0*/  HADD2.F32 R17, -RZ, R5.H0_H0 ;  /* 0x20000005ff117230 */ /* 0x000fe40000004100 */
[----:B------:R-:W-:Y:S01]  /*1eb0*/  FMUL.FTZ R5, R155, R184 ;  /* 0x000000b89b057220 */ /* 0x000fe20000410000 */
[----:B------:R-:W-:Y:S01]  /*1ec0*/  HADD2.F32 R19, -RZ, R6.H0_H0 ;  /* 0x20000006ff137230 */ /* 0x000fe20000004100 */
[----:B------:R-:W-:Y:S01]  /*1ed0*/  LEA R186, R4, UR21, 0x2 ;  /* 0x0000001504ba7c11 */ /* 0x000fe2000f8e10ff */
[----:B------:R-:W-:Y:S01]  /*1ee0*/  FMUL.FTZ R190, R16, R7 ;  /* 0x0000000710be7220 */ /* 0x000fe20000410000 */
[----:B------:R3:W0:Y:S01]  /*1ef0*/  MUFU.EX2 R11, R5 ;  /* 0x00000005000b7308 */ /* 0x0006220000000800 */
[----:B------:R-:W-:-:S02]  /*1f00*/  FMUL.FTZ R195, R18, R195 ;  /* 0x000000c312c37220 */ /* 0x000fc40000410000 */
[----:B--2---:R2:W-:Y:S02]  /*1f10*/  STS [R186+0x35c0], R213 ;  /* 0x0035c0d5ba007388 */ /* 0x0045e40000000800 */
[----:B--2---:R-:W-:-:S04]  /*1f20*/  FMUL.FTZ R186, R161, R102 ;  /* 0x00000066a1ba7220 */ /* 0x004fc80000410000 */
[----:B------:R-:W-:Y:S01]  /*1f30*/  FMUL.FTZ R187, R169, R186 ;  /* 0x000000baa9bb7220 */ /* 0x000fe20000410000 */
[--C-:B----4-:R-:W-:Y:S02]  /*1f40*/  HADD2.F32 R204, -RZ, R14.reuse.H0_H0 ;  /* 0x2000000effcc7230 */ /* 0x110fe40000004100 */
[----:B------:R-:W-:Y:S02]  /*1f50*/  HADD2.F32 R206, -RZ, R14.H1_H1 ;  /* 0x3000000effce7230 */ /* 0x000fe40000004100 */
[----:B------:R-:W-:Y:S01]  /*1f60*/  FMUL.FTZ R14, R150, R105 ;  /* 0x00000069960e7220 */ /* 0x000fe20000410000 */
[--C-:B------:R-:W-:Y:S02]  /*1f70*/  HADD2.F32 R220, -RZ, R15.reuse.H0_H0 ;  /* 0x2000000fffdc7230 */ /* 0x100fe40000004100 */
[----:B------:R-:W-:Y:S02]  /*1f80*/  HADD2.F32 R208, -RZ, R15.H1_H1 ;  /* 0x3000000fffd07230 */ /* 0x000fe40000004100 */
[----:B------:R-:W-:Y:S01]  /*1f90*/  FMUL.FTZ R15, R142, R97 ;  /* 0x000000618e0f7220 */ /* 0x000fe20000410000 */
[----:B------:R-:W-:-:S02]  /*1fa0*/  HADD2.F32 R199, -RZ, R12.H0_H0 ;  /* 0x2000000cffc77230 */ /* 0x000fc40000004100 */
[----:B------:R-:W-:Y:S01]  /*1fb0*/  FMUL.FTZ R193, R17, R14 ;  /* 0x0000000e11c17220 */ /* 0x000fe20000410000 */
[----:B------:R-:W-:Y:S02]  /*1fc0*/  HADD2.F32 R196, -RZ, R12.H1_H1 ;  /* 0x3000000cffc47230 */ /* 0x000fe40000004100 */
[----:B------:R-:W-:Y:S01]  /*1fd0*/  FMUL.FTZ R184, R172, R15 ;  /* 0x0000000facb87220 */ /* 0x000fe20000410000 */
[--C-:B-----5:R-:W-:Y:S02]  /*1fe0*/  HADD2.F32 R4, -RZ, R20.reuse.H0_H0 ;  /* 0x20000014ff047230 */ /* 0x120fe40000004100 */
        /* <DEDUP_REMOVED lines=9> */
[--C-:B---3--:R-:W-:Y:S02]  /*2080*/  HADD2.F32 R5, -RZ, R13.reuse.H0_H0 ;  /* 0x2000000dff057230 */ /* 0x108fe40000004100 */
[----:B------:R-:W-:Y:S01]  /*2090*/  FMUL.FTZ R205, R121, R192 ;  /* 0x000000c079cd7220 */ /* 0x000fe20000410000 */
[----:B------:R-:W-:-:S02]  /*20a0*/  HADD2.F32 R12, -RZ, R13.H1_H1 ;  /* 0x3000000dff0c7230 */ /* 0x000fc40000004100 */
[----:B------:R-:W-:Y:S01]  /*20b0*/  FMUL.FTZ R13, R157, R99 ;  /* 0x000000639d0d7220 */ /* 0x000fe20000410000 */
[----:B------:R-:W-:Y:S02]  /*20c0*/  HADD2.F32 R8, -RZ, R21.H0_H0 ;  /* 0x20000015ff087230 */ /* 0x000fe40000004100 */
        /* <DEDUP_REMOVED lines=34> */
.L_x_6169:
[----:B------:R-:W-:-:S06]  /*22f0*/  LEA R222, R26, UR21, 0x2 ;  /* 0x000000151ade7c11 */ /* 0x000fcc000f8e10ff */
[----:B------:R-:W0:Y:S02]  /*2300*/  LDS R222, [R222+0x3dc4] ;  /* 0x003dc400dede7984 */ /* 0x000e240000000800 */
.L_x_6170:
[----:B------:R-:W-:Y:S05]  /*2310*/  BSYNC.RECONVERGENT B0 ;  /* 0x0000000000007941 */ /* 0x000fea0003800200 */
.L_x_6168:
        /* <DEDUP_REMOVED lines=78> */
.L_x_6229:
[----:B------:R-:W-:Y:S01]  /*2800*/  ISETP.GE.AND P3, PT, R112, 0x10, PT ;  /* 0x000000107000780c */ /* 0x000fe20003f66270 */
[----:B----4-:R-:W-:Y:S01]  /*2810*/  FFMA.FTZ R5, R7, R5, R4 ;  /* 0x0000000507057223 */ /* 0x010fe20000010004 */
[----:B------:R-:W-:-:S04]  /*2820*/  UMOV UR20, 0xffffffff ;  /* 0xffffffff00147882 */ /* 0x000fc80000000000 */
[----:B------:R-:W-:-:S07]  /*2830*/  FSEL R204, R4, R5, !P3 ;  /* 0x0000000504cc7208 */ /* 0x000fce0005800000 */
[----:B--23--:R-:W-:Y:S01]  /*2840*/  @P3 FMUL.FTZ R7, R7, R206 ;  /* 0x000000ce07073220 */ /* 0x00cfe20000410000 */
[----:B------:R-:W-:Y:S06]  /*2850*/  BRA.DIV UR20, `(.L_x_6173) ;  /* 0x0000003214747947 */ /* 0x000fec000b800000 */
.L_x_6232:
[----:B------:R-:W-:-:S03]  /*2860*/  UMOV UR20, 0xffffffff ;  /* 0xffffffff00147882 */ /* 0x000fc60000000000 */
[----:B------:R-:W-:Y:S05]  /*2870*/  BRA.DIV UR20, `(.L_x_6174) ;  /* 0x0000003214947947 */ /* 0x000fea000b800000 */
.L_x_6235:
[----:B------:R-:W-:-:S03]  /*2880*/  UMOV UR20, 0xffffffff ;  /* 0xffffffff00147882 */ /* 0x000fc60000000000 */
[----:B------:R-:W-:Y:S05]  /*2890*/  BRA.DIV UR20, `(.L_x_6175) ;  /* 0x0000003214b47947 */ /* 0x000fea000b800000 */
[----:B------:R2:W3:Y:S04]  /*28a0*/  SHFL.UP PT, R206, R7, 0x1, RZ ;  /* 0x0420000007ce7989 */ /* 0x0004e800000e00ff */
[----:B------:R2:W4:Y:S04]  /*28b0*/  SHFL.UP PT, R215, R204, 0x1, RZ ;  /* 0x04200000ccd77989 */ /* 0x00052800000e00ff */
[----:B-----5:R2:W0:Y:S04]  /*28c0*/  SHFL.IDX PT, R4, R8, RZ, 0x1f ;  /* 0x00001fff08047589 */ /* 0x02042800000e0000 */
[----:B------:R2:W0:Y:S02]  /*28d0*/  SHFL.IDX PT, R5, R9, RZ, 0x1f ;  /* 0x00001fff09057589 */ /* 0x00042400000e0000 */
.L_x_6241:
[----:B--2---:R-:W2:Y:S01]  /*28e0*/  LDS.64 R6, [R44+0x31b0] ;  /* 0x0031b0002c067984 */ /* 0x004ea20000000a00 */
[C---:B0--34-:R-:W-:Y:S01]  /*28f0*/  @P1 FFMA.FTZ R5, R206.reuse, R5, R215 ;  /* 0x00000005ce051223 */ /* 0x059fe200000100d7 */
[----:B------:R-:W-:-:S03]  /*2900*/  @P1 FMUL.FTZ R4, R206, R4 ;  /* 0x00000004ce041220 */ /* 0x000fc60000410000 */
[-C--:B--2---:R-:W-:Y:S01]  /*2910*/  FFMA.FTZ R7, R5, R6.reuse, R7 ;  /* 0x0000000605077223 */ /* 0x084fe20000010007 */
[----:B------:R-:W-:-:S05]  /*2920*/  FMUL.FTZ R6, R4, R6 ;  /* 0x0000000604067220 */ /* 0x000fca0000410000 */
[----:B------:R3:W-:Y:S02]  /*2930*/  STS.128 [R44+0x31b0], R4 ;  /* 0x0031b0042c007388 */ /* 0x0007e40000000c00 */
.L_x_6171:
        /* <DEDUP_REMOVED lines=109> */
.L_x_6258:
        /* <DEDUP_REMOVED lines=10> */
.L_x_6176:
        /* <DEDUP_REMOVED lines=19> */
[----:B------:R-:W-:Y:S01]  /*31e0*/  USHF.L.U32 UR20, UR12, 0xa, URZ ;  /* 0x0000000a0c147899 */ /* 0x000fe200080006ff */
[----:B------:R-:W-:Y:S01]  /*31f0*/  FMUL.FTZ R233, R117, R216 ;  /* 0x000000d875e97220 */ /* 0x000fe20000410000 */
[----:B------:R-:W-:Y:S01]  /*3200*/  FMUL.FTZ R235, R115, R214 ;  /* 0x000000d673eb7220 */ /* 0x000fe20000410000 */
[----:B------:R-:W-:Y:S01]  /*3210*/  FMUL.FTZ R217, R122, R217 ;  /* 0x000000d97ad97220 */ /* 0x000fe20000410000 */
[----:B------:R-:W-:Y:S01]  /*3220*/  FMUL.FTZ R239, R118, R210 ;  /* 0x000000d276ef7220 */ /* 0x000fe20000410000 */
[----:B------:R-:W-:Y:S01]  /*3230*/  FMUL.FTZ R241, R125, R208 ;  /* 0x000000d07df17220 */ /* 0x000fe20000410000 */
[----:B0-----:R-:W0:Y:S01]  /*3240*/  LDS R4, [R65+0x33c4] ;  /* 0x0033c40041047984 */ /* 0x001e220000000800 */
[----:B------:R-:W-:Y:S01]  /*3250*/  FMUL.FTZ R243, R129, R206 ;  /* 0x000000ce81f37220 */ /* 0x000fe20000410000 */
[----:B------:R-:W-:Y:S01]  /*3260*/  FMUL.FTZ R215, R126, R215 ;  /* 0x000000d77ed77220 */ /* 0x000fe20000410000 */
[----:B------:R-:W-:Y:S01]  /*3270*/  FMUL.FTZ R213, R130, R213 ;  /* 0x000000d582d57220 */ /* 0x000fe20000410000 */
[----:B------:R1:W-:Y:S01]  /*3280*/  @!P3 STS.64 [UR22+0x3ec0], R8 ;  /* 0x003ec008ff00b988 */ /* 0x0003e20008000a16 */
[----:B------:R-:W-:Y:S01]  /*3290*/  FMUL.FTZ R227, R139, R227 ;  /* 0x000000e38be37220 */ /* 0x000fe20000410000 */
[----:B------:R-:W-:Y:S01]  /*32a0*/  FMUL.FTZ R225, R145, R225 ;  /* 0x000000e191e17220 */ /* 0x000fe20000410000 */
[----:B------:R-:W-:Y:S01]  /*32b0*/  FMUL.FTZ R223, R149, R223 ;  /* 0x000000df95df7220 */ /* 0x000fe20000410000 */
[----:B------:R-:W-:Y:S01]  /*32c0*/  BSSY.RECONVERGENT B0, `(.L_x_6178) ;  /* 0x000008d000007945 */ /* 0x000fe20003800200 */
[----:B0-----:R-:W-:-:S04]  /*32d0*/  FFMA.FTZ R221, R4, R222, R221 ;  /* 0x000000de04dd7223 */ /* 0x001fc800000100dd */
[----:B------:R-:W-:-:S04]  /*32e0*/  FFMA.FTZ R219, R219, R221, R220 ;  /* 0x000000dddbdb7223 */ /* 0x000fc800000100dc */
[----:B------:R-:W-:-:S04]  /*32f0*/  FFMA.FTZ R202, R202, R219, R12 ;  /* 0x000000dbcaca7223 */ /* 0x000fc8000001000c */
[----:B------:R-:W-:-:S04]  /*3300*/  FFMA.FTZ R211, R211, R202, R192 ;  /* 0x000000cad3d37223 */ /* 0x000fc800000100c0 */
[-C--:B------:R-:W-:Y:S01]  /*3310*/  FFMA.FTZ R192, R10, R211.reuse, R197 ;  /* 0x000000d30ac07223 */ /* 0x080fe200000100c5 */
[----:B------:R-:W-:-:S03]  /*3320*/  FMUL.FTZ R231, R140, R211 ;  /* 0x000000d38ce77220 */ /* 0x000fc60000410000 */
[----:B------:R-:W-:Y:S01]  /*3330*/  FFMA.FTZ R197, R11, R192, R194 ;  /* 0x000000c00bc57223 */ /* 0x000fe200000100c2 */
[----:B------:R-:W-:-:S04]  /*3340*/  IMAD.WIDE.U32 R10, R32, UR6, R36 ;  /* 0x00000006200a7c25 */ /* 0x000fc8000f8e0024 */
[----:B------:R-:W-:Y:S01]  /*3350*/  FFMA.FTZ R183, R183, R197, R196 ;  /* 0x000000c5b7b77223 */ /* 0x000fe200000100c4 */
[----:B------:R-:W-:Y:S01]  /*3360*/  IMAD R5, R33, UR6, R11 ;  /* 0x0000000621057c24 */ /* 0x000fe2000f8e020b */
[----:B------:R-:W-:Y:S02]  /*3370*/  LEA R4, P0, R10, UR28, 0x2 ;  /* 0x0000001c0a047c11 */ /* 0x000fe4000f8010ff */
[-C--:B------:R-:W-:Y:S01]  /*3380*/  FFMA.FTZ R199, R182, R183.reuse, R199 ;  /* 0x000000b7b6c77223 */ /* 0x080fe200000100c7 */
[----:B------:R-:W-:Y:S01]  /*3390*/  FMUL.FTZ R229, R144, R183 ;  /* 0x000000b790e57220 */ /* 0x000fe20000410000 */
[----:B------:R-:W-:Y:S02]  /*33a0*/  LEA.HI.X R5, R10, UR29, R5, 0x2, P0 ;  /* 0x0000001d0a057c11 */ /* 0x000fe400080f1405 */
[----:B------:R-:W-:-:S04]  /*33b0*/  FFMA.FTZ R198, R179, R199, R198 ;  /* 0x000000c7b3c67223 */ /* 0x000fc800000100c6 */
[----:B------:R-:W-:-:S04]  /*33c0*/  FFMA.FTZ R201, R180, R198, R201 ;  /* 0x000000c6b4c97223 */ /* 0x000fc800000100c9 */
[----:B------:R-:W-:-:S04]  /*33d0*/  FFMA.FTZ R200, R181, R201, R200 ;  /* 0x000000c9b5c87223 */ /* 0x000fc800000100c8 */
[----:B------:R-:W-:-:S04]  /*33e0*/  FFMA.FTZ R203, R160, R200, R203 ;  /* 0x000000c8a0cb7223 */ /* 0x000fc800000100cb */
[-C--:B------:R-:W-:Y:S01]  /*33f0*/  FFMA.FTZ R162, R162, R203.reuse, R205 ;  /* 0x000000cba2a27223 */ /* 0x080fe200000100cd */
[----:B-1----:R-:W-:Y:S01]  /*3400*/  FMUL.FTZ R8, R148, R203 ;  /* 0x000000cb94087220 */ /* 0x002fe20000410000 */
[----:B------:R-:W-:Y:S02]  /*3410*/  FMUL.FTZ R205, R161, R200 ;  /* 0x000000c8a1cd7220 */ /* 0x000fe40000410000 */
[----:B------:R-:W-:Y:S01]  /*3420*/  FFMA.FTZ R207, R164, R162, R207 ;  /* 0x000000a2a4cf7223 */ /* 0x000fe200000100cf */
[----:B------:R-:W-:-:S03]  /*3430*/  P2R R164, PR, RZ, 0x8 ;  /* 0x00000008ffa47803 */ /* 0x000fc60000000000 */
[----:B------:R-:W-:-:S04]  /*3440*/  FFMA.FTZ R209, R166, R207, R209 ;  /* 0x000000cfa6d17223 */ /* 0x000fc800000100d1 */
[----:B------:R-:W-:Y:S01]  /*3450*/  FFMA.FTZ R179, R0, R209, R13 ;  /* 0x000000d100b37223 */ /* 0x000fe2000001000d */
[----:B------:R-:W-:-:S04]  /*3460*/  IMAD.WIDE.U32 R12, R34, UR6, R38 ;  /* 0x00000006220c7c25 */ /* 0x000fc8000f8e0026 */
[----:B------:R-:W-:Y:S01]  /*3470*/  FADD.FTZ R0, -R190, R218 ;  /* 0x000000dabe007221 */ /* 0x000fe20000010100 */
[----:B------:R-:W-:Y:S01]  /*3480*/  FMUL.FTZ R218, R95, R218 ;  /* 0x000000da5fda7220 */ /* 0x000fe20000410000 */
[----:B------:R-:W-:Y:S01]  /*3490*/  FMUL.FTZ R11, R154, R179 ;  /* 0x000000b39a0b7220 */ /* 0x000fe20000410000 */
[----:B------:R-:W-:Y:S01]  /*34a0*/  IMAD R7, R35, UR6, R13 ;  /* 0x0000000623077c24 */ /* 0x000fe2000f8e020d */
[----:B------:R-:W-:Y:S01]  /*34b0*/  LEA R6, P1, R12, UR30, 0x2 ;  /* 0x0000001e0c067c11 */ /* 0x000fe2000f8210ff */
[----:B------:R-:W-:Y:S01]  /*34c0*/  FMUL.FTZ R13, R165, R209 ;  /* 0x000000d1a50d7220 */ /* 0x000fe20000410000 */
[-C--:B------:R-:W-:Y:S01]  /*34d0*/  FFMA.FTZ R10, R0, R11.reuse, RZ ;  /* 0x0000000b000a7223 */ /* 0x080fe200000100ff */
[----:B------:R-:W-:Y:S01]  /*34e0*/  FMUL.FTZ R160, R107, R11 ;  /* 0x0000000b6ba07220 */ /* 0x000fe20000410000 */
[----:B------:R-:W-:Y:S01]  /*34f0*/  LEA.HI.X R7, R12, UR31, R7, 0x2, P1 ;  /* 0x0000001f0c077c11 */ /* 0x000fe200088f1407 */
[----:B------:R-:W-:Y:S01]  /*3500*/  FMUL.FTZ R12, R150, R207 ;  /* 0x000000cf960c7220 */ /* 0x000fe20000410000 */
[-C--:B------:R-:W-:Y:S01]  /*3510*/  FFMA.FTZ R10, R195, R13.reuse, R10 ;  /* 0x0000000dc30a7223 */ /* 0x080fe2000001000a */
[----:B------:R-:W-:Y:S01]  /*3520*/  FMUL.FTZ R11, R163, R162 ;  /* 0x000000a2a30b7220 */ /* 0x000fe20000410000 */
[----:B------:R-:W-:Y:S01]  /*3530*/  FMUL.FTZ R13, R106, R13 ;  /* 0x0000000d6a0d7220 */ /* 0x000fe20000410000 */
[----:B------:R-:W-:Y:S01]  /*3540*/  STS [R63], R160 ;  /* 0x000000a03f007388 */ /* 0x000fe20000000800 */
[-C--:B------:R-:W-:Y:S01]  /*3550*/  FFMA.FTZ R10, R193, R12.reuse, R10 ;  /* 0x0000000cc10a7223 */ /* 0x080fe2000001000a */
[----:B------:R-:W-:Y:S01]  /*3560*/  FMUL.FTZ R9, R105, R12 ;  /* 0x0000000c69097220 */ /* 0x000fe20000410000 */
[-C--:B------:R-:W-:Y:S01]  /*3570*/  FMUL.FTZ R181, R104, R11.reuse ;  /* 0x0000000b68b57220 */ /* 0x080fe20000410000 */
[----:B------:R0:W-:Y:S01]  /*3580*/  STS [R62+0x4], R13 ;  /* 0x0000040d3e007388 */ /* 0x0001e20000000800 */
[----:B------:R-:W-:Y:S01]  /*3590*/  FFMA.FTZ R10, R191, R11, R10 ;  /* 0x0000000bbf0a7223 */ /* 0x000fe2000001000a */
[----:B------:R-:W-:Y:S01]  /*35a0*/  FMUL.FTZ R12, R146, R201 ;  /* 0x000000c9920c7220 */ /* 0x000fe20000410000 */
[-C--:B------:R-:W-:Y:S01]  /*35b0*/  FMUL.FTZ R11, R103, R8.reuse ;  /* 0x00000008670b7220 */ /* 0x080fe20000410000 */
[----:B------:R1:W-:Y:S01]  /*35c0*/  STS [R62+0x8], R9 ;  /* 0x000008093e007388 */ /* 0x0003e20000000800 */
[----:B------:R-:W-:Y:S01]  /*35d0*/  FFMA.FTZ R10, R189, R8, R10 ;  /* 0x00000008bd0a7223 */ /* 0x000fe2000001000a */
[----:B------:R-:W-:-:S02]  /*35e0*/  FMUL.FTZ R8, R157, R199 ;  /* 0x000000c79d087220 */ /* 0x000fc40000410000 */
[----:B------:R2:W-:Y:S01]  /*35f0*/  STS [R62+0xc], R181 ;  /* 0x00000cb53e007388 */ /* 0x0005e20000000800 */
[-C--:B0-----:R-:W-:Y:S01]  /*3600*/  FMUL.FTZ R13, R102, R205.reuse ;  /* 0x000000cd660d7220 */ /* 0x081fe20000410000 */
[----:B------:R-:W-:Y:S02]  /*3610*/  FFMA.FTZ R205, R187, R205, R10 ;  /* 0x000000cdbbcd7223 */ /* 0x000fe4000001000a */
[----:B------:R0:W-:Y:S01]  /*3620*/  STS [R62+0x10], R11 ;  /* 0x0000100b3e007388 */ /* 0x0001e20000000800 */
[-C--:B-1----:R-:W-:Y:S01]  /*3630*/  FMUL.FTZ R9, R101, R12.reuse ;  /* 0x0000000c65097220 */ /* 0x082fe20000410000 */
[----:B------:R-:W-:Y:S02]  /*3640*/  FFMA.FTZ R12, R188, R12, R205 ;  /* 0x0000000cbc0c7223 */ /* 0x000fe400000100cd */
[----:B------:R1:W-:Y:S01]  /*3650*/  STS [R62+0x14], R13 ;  /* 0x0000140d3e007388 */ /* 0x0003e20000000800 */
[----:B--2---:R-:W-:-:S03]  /*3660*/  FMUL.FTZ R181, R159, R198 ;  /* 0x000000c69fb57220 */ /* 0x004fc60000410000 */
[----:B------:R2:W-:Y:S01]  /*3670*/  STS [R62+0x18], R9 ;  /* 0x000018093e007388 */ /* 0x0005e20000000800 */
[-C--:B------:R-:W-:Y:S01]  /*3680*/  FFMA.FTZ R205, R185, R181.reuse, R12 ;  /* 0x000000b5b9cd7223 */ /* 0x080fe2000001000c */
[-C--:B0-----:R-:W-:Y:S01]  /*3690*/  FMUL.FTZ R11, R99, R8.reuse ;  /* 0x00000008630b7220 */ /* 0x081fe20000410000 */
[----:B------:R-:W-:Y:S02]  /*36a0*/  FMUL.FTZ R181, R100, R181 ;  /* 0x000000b564b57220 */ /* 0x000fe40000410000 */
[----:B------:R-:W-:Y:S01]  /*36b0*/  FFMA.FTZ R8, R186, R8, R205 ;  /* 0x00000008ba087223 */ /* 0x000fe200000100cd */
[-C--:B-1----:R-:W-:Y:S01]  /*36c0*/  FMUL.FTZ R13, R98, R229.reuse ;  /* 0x000000e5620d7220 */ /* 0x082fe20000410000 */
[----:B------:R-:W-:Y:S01]  /*36d0*/  FMUL.FTZ R205, R155, R192 ;  /* 0x000000c09bcd7220 */ /* 0x000fe20000410000 */
[----:B------:R0:W-:Y:S01]  /*36e0*/  STS [R62+0x1c], R181 ;  /* 0x00001cb53e007388 */ /* 0x0001e20000000800 */
[----:B------:R-:W-:Y:S01]  /*36f0*/  FFMA.FTZ R229, R23, R229, R8 ;  /* 0x000000e517e57223 */ /* 0x000fe20000010008 */
[----:B------:R-:W-:-:S02]  /*3700*/  FMUL.FTZ R8, R142, R197 ;  /* 0x000000c58e087220 */ /* 0x000fc40000410000 */
[----:B------:R1:W-:Y:S02]  /*3710*/  STS [R62+0x20], R11 ;  /* 0x0000200b3e007388 */ /* 0x0003e40000000800 */
[-C--:B------:R-:W-:Y:S01]  /*3720*/  FFMA.FTZ R229, R184, R8.reuse, R229 ;  /* 0x00000008b8e57223 */ /* 0x080fe200000100e5 */
[----:B--2---:R-:W-:Y:S01]  /*3730*/  FMUL.FTZ R9, R97, R8 ;  /* 0x0000000861097220 */ /* 0x004fe20000410000 */
[----:B------:R2:W-:Y:S02]  /*3740*/  STS [R62+0x24], R13 ;  /* 0x0000240d3e007388 */ /* 0x0005e40000000800 */
[-C--:B------:R-:W-:Y:S01]  /*3750*/  FFMA.FTZ R8, R22, R205.reuse, R229 ;  /* 0x000000cd16087223 */ /* 0x080fe200000100e5 */
[----:B0-----:R-:W-:Y:S01]  /*3760*/  FMUL.FTZ R181, R96, R205 ;  /* 0x000000cd60b57220 */ /* 0x001fe20000410000 */
[----:B------:R-:W-:Y:S01]  /*3770*/  FMUL.FTZ R205, R138, R219 ;  /* 0x000000db8acd7220 */ /* 0x000fe20000410000 */
[----:B------:R-:W-:Y:S01]  /*3780*/  FMUL.FTZ R229, R151, R221 ;  /* 0x000000dd97e57220 */ /* 0x000fe20000410000 */
[-C--:B-1----:R-:W-:Y:S01]  /*3790*/  FMUL.FTZ R11, R94, R231.reuse ;  /* 0x000000e75e0b7220 */ /* 0x082fe20000410000 */
[----:B------:R-:W-:Y:S01]  /*37a0*/  FFMA.FTZ R231, R21, R231, R8 ;  /* 0x000000e715e77223 */ /* 0x000fe20000010008 */
[----:B------:R0:W-:Y:S01]  /*37b0*/  STS [R62+0x28], R9 ;  /* 0x000028093e007388 */ /* 0x0001e20000000800 */
[----:B--2---:R-:W-:-:S03]  /*37c0*/  FMUL.FTZ R13, R153, R202 ;  /* 0x000000ca990d7220 */ /* 0x004fc60000410000 */
[----:B------:R1:W-:Y:S01]  /*37d0*/  STS [R62+0x2c], R181 ;  /* 0x00002cb53e007388 */ /* 0x0003e20000000800 */
[-C--:B------:R-:W-:Y:S01]  /*37e0*/  FFMA.FTZ R8, R20, R13.reuse, R231 ;  /* 0x0000000d14087223 */ /* 0x080fe200000100e7 */
[----:B------:R-:W-:Y:S02]  /*37f0*/  FMUL.FTZ R13, R92, R13 ;  /* 0x0000000d5c0d7220 */ /* 0x000fe40000410000 */
[----:B------:R-:W-:Y:S01]  /*3800*/  STS [R62+0x30], R11 ;  /* 0x0000300b3e007388 */ /* 0x000fe20000000800 */
[-C--:B0-----:R-:W-:Y:S01]  /*3810*/  FMUL.FTZ R9, R90, R205.reuse ;  /* 0x000000cd5a097220 */ /* 0x081fe20000410000 */
[----:B------:R-:W-:Y:S02]  /*3820*/  FFMA.FTZ R205, R15, R205, R8 ;  /* 0x000000cd0fcd7223 */ /* 0x000fe40000010008 */
[----:B------:R-:W-:Y:S01]  /*3830*/  STS [R62+0x34], R13 ;  /* 0x0000340d3e007388 */ /* 0x000fe20000000800 */
[-C--:B-1----:R-:W-:Y:S01]  /*3840*/  FMUL.FTZ R181, R88, R229.reuse ;  /* 0x000000e558b57220 */ /* 0x082fe20000410000 */
[----:B------:R-:W-:-:S02]  /*3850*/  FFMA.FTZ R8, R14, R229, R205 ;  /* 0x000000e50e087223 */ /* 0x000fc400000100cd */
[----:B------:R-:W-:Y:S04]  /*3860*/  STS [R62+0x38], R9 ;  /* 0x000038093e007388 */ /* 0x000fe80000000800 */
[----:B------:R-:W-:Y:S01]  /*3870*/  STS [R62+0x3c], R181 ;  /* 0x00003cb53e007388 */ /* 0x000fe20000000800 */
[----:B------:R-:W-:Y:S06]  /*3880*/  BAR.SYNC.DEFER_BLOCKING 0x0 ;  /* 0x0000000000007b1d */ /* 0x000fec0000010000 */
[----:B------:R-:W0:Y:S04]  /*3890*/  LDS R245, [R47] ;  /* 0x000000002ff57984 */ /* 0x000e280000000800 */
        /* <DEDUP_REMOVED lines=15> */
[----:B------:R-:W-:Y:S04]  /*3990*/  STS [R63+0x1080], R218 ;  /* 0x001080da3f007388 */ /* 0x000fe80000000800 */
[----:B------:R5:W-:Y:S04]  /*39a0*/  STS [R62+0x108c], R237 ;  /* 0x00108ced3e007388 */ /* 0x000be80000000800 */
[----:B------:R1:W-:Y:S04]  /*39b0*/  STS [R62+0x1084], R233 ;  /* 0x001084e93e007388 */ /* 0x0003e80000000800 */
[----:B------:R2:W-:Y:S01]  /*39c0*/  STS [R62+0x1088], R235 ;  /* 0x001088eb3e007388 */ /* 0x0005e20000000800 */
[----:B-----5:R-:W-:-:S03]  /*39d0*/  LOP3.LUT R237, R26, UR20, RZ, 0xfc, !PT ;  /* 0x000000141aed7c12 */ /* 0x020fc6000f8efcff */
[----:B------:R5:W-:Y:S01]  /*39e0*/  STS [R62+0x1098], R217 ;  /* 0x001098d93e007388 */ /* 0x000be20000000800 */
[----:B------:R-:W-:Y:S01]  /*39f0*/  IADD3 R237, PT, PT, -R237, 0x400, R156 ;  /* 0x00000400eded7810 */ /* 0x000fe20007ffe19c */
[----:B-1----:R-:W-:Y:S02]  /*3a00*/  FMUL.FTZ R233, R133, R204 ;  /* 0x000000cc85e97220 */ /* 0x002fe40000410000 */
[----:B------:R1:W-:Y:S01]  /*3a10*/  STS [R62+0x1090], R239 ;  /* 0x001090ef3e007388 */ /* 0x0003e20000000800 */
[----:B------:R-:W-:Y:S01]  /*3a20*/  ISETP.GE.AND P6, PT, R237, 0x1, PT ;  /* 0x00000001ed00780c */ /* 0x000fe20003fc6270 */
[----:B--2---:R-:W-:Y:S02]  /*3a30*/  FMUL.FTZ R235, R143, R224 ;  /* 0x000000e08feb7220 */ /* 0x004fe40000410000 */
[----:B------:R1:W-:Y:S01]  /*3a40*/  STS [R62+0x1094], R241 ;  /* 0x001094f13e007388 */ /* 0x0003e20000000800 */
[----:B------:R-:W-:Y:S01]  /*3a50*/  ISETP.GE.AND P0, PT, R237, 0x41, PT ;  /* 0x00000041ed00780c */ /* 0x000fe20003f06270 */
[----:B-----5:R-:W-:Y:S01]  /*3a60*/  FMUL.FTZ R217, R137, R226 ;  /* 0x000000e289d97220 */ /* 0x020fe20000410000 */
[C---:B------:R-:W-:Y:S01]  /*3a70*/  ISETP.GE.AND P3, PT, R237.reuse, 0x81, PT ;  /* 0x00000081ed00780c */ /* 0x040fe20003f66270 */
[----:B------:R1:W-:Y:S01]  /*3a80*/  STS [R62+0x109c], R243 ;  /* 0x00109cf33e007388 */ /* 0x0003e20000000800 */
[----:B------:R-:W-:-:S02]  /*3a90*/  ISETP.GE.AND P4, PT, R237, 0xc1, PT ;  /* 0x000000c1ed00780c */ /* 0x000fc40003f86270 */
[C---:B------:R-:W-:Y:S01]  /*3aa0*/  ISETP.GE.AND P5, PT, R237.reuse, 0x101, PT ;  /* 0x00000101ed00780c */ /* 0x040fe20003fa6270 */
[----:B------:R1:W-:Y:S01]  /*3ab0*/  STS [R62+0x10a0], R215 ;  /* 0x0010a0d73e007388 */ /* 0x0003e20000000800 */
[----:B------:R-:W-:-:S03]  /*3ac0*/  ISETP.GE.AND P1, PT, R237, 0x141, PT ;  /* 0x00000141ed00780c */ /* 0x000fc60003f26270 */
[----:B------:R1:W-:Y:S04]  /*3ad0*/  STS [R62+0x10a4], R233 ;  /* 0x0010a4e93e007388 */ /* 0x0003e80000000800 */
[----:B------:R1:W-:Y:S04]  /*3ae0*/  STS [R62+0x10a8], R213 ;  /* 0x0010a8d53e007388 */ /* 0x0003e80000000800 */
[----:B------:R1:W-:Y:S04]  /*3af0*/  STS [R62+0x10ac], R227 ;  /* 0x0010ace33e007388 */ /* 0x0003e80000000800 */
[----:B------:R1:W-:Y:S04]  /*3b00*/  STS [R62+0x10b0], R217 ;  /* 0x0010b0d93e007388 */ /* 0x0003e80000000800 */
[----:B------:R1:W-:Y:S04]  /*3b10*/  STS [R62+0x10b4], R225 ;  /* 0x0010b4e13e007388 */ /* 0x0003e80000000800 */
[----:B------:R1:W-:Y:S04]  /*3b20*/  STS [R62+0x10b8], R235 ;  /* 0x0010b8eb3e007388 */ /* 0x0003e80000000800 */
[----:B------:R1:W-:Y:S01]  /*3b30*/  STS [R62+0x10bc], R223 ;  /* 0x0010bcdf3e007388 */ /* 0x0003e20000000800 */
[----:B------:R-:W-:Y:S06]  /*3b40*/  BAR.SYNC.DEFER_BLOCKING 0x0 ;  /* 0x0000000000007b1d */ /* 0x000fec0000010000 */
[----:B0--34-:R-:W-:Y:S05]  /*3b50*/  @!P6 BRA `(.L_x_6179) ;  /* 0x00000000000ce947 */ /* 0x019fea0003800000 */
[----:B-1----:R-:W0:Y:S04]  /*3b60*/  LDS R213, [R47+0x1080] ;  /* 0x001080002fd57984 */ /* 0x002e280000000800 */
[----:B------:R2:W-:Y:S04]  /*3b70*/  REDG.E.ADD.F32.FTZ.RN.STRONG.GPU desc[UR24][R4.64], R245 ;  /* 0x000000f5040079a6 */ /* 0x0005e8000c12f318 */
[----:B0-----:R2:W-:Y:S02]  /*3b80*/  REDG.E.ADD.F32.FTZ.RN.STRONG.GPU desc[UR24][R6.64], R213 ;  /* 0x000000d5060079a6 */ /* 0x0015e4000c12f318 */
.L_x_6179:
[----:B------:R-:W-:Y:S05]  /*3b90*/  BSYNC.RECONVERGENT B0 ;  /* 0x0000000000007941 */ /* 0x000fea0003800200 */
.L_x_6178:
[----:B-12---:R0:W1:Y:S01]  /*3ba0*/  LDS R213, [R61+0x1180] ;  /* 0x001180003dd57984 */ /* 0x0060620000000800 */
[----:B------:R-:W-:Y:S04]  /*3bb0*/  BSSY.RECONVERGENT B0, `(.L_x_6180) ;  /* 0x0000004000007945 */ /* 0x000fe80003800200 */
[----:B------:R-:W-:Y:S05]  /*3bc0*/  @!P0 BRA `(.L_x_6181) ;  /* 0x0000000000088947 */ /* 0x000fea0003800000 */
[----:B------:R2:W-:Y:S04]  /*3bd0*/  REDG.E.ADD.F32.FTZ.RN.STRONG.GPU desc[UR24][R4.64+0x100], R247 ;  /* 0x000100f7040079a6 */ /* 0x0005e8000c12f318 */
[----:B-1----:R2:W-:Y:S02]  /*3be0*/  REDG.E.ADD.F32.FTZ.RN.STRONG.GPU desc[UR24][R6.64+0x100], R213 ;  /* 0x000100d5060079a6 */ /* 0x0025e4000c12f318 */
.L_x_6181:
[----:B------:R-:W-:Y:S05]  /*3bf0*/  BSYNC.RECONVERGENT B0 ;  /* 0x0000000000007941 */ /* 0x000fea0003800200 */
.L_x_6180:
[----:B-12---:R1:W2:Y:S01]  /*3c00*/  LDS R213, [R60+0x1280] ;  /* 0x001280003cd57984 */ /* 0x0062a20000000800 */
[----:B------:R-:W-:Y:S04]  /*3c10*/  BSSY.RECONVERGENT B0, `(.L_x_6182) ;  /* 0x0000004000007945 */ /* 0x000fe80003800200 */
[----:B------:R-:W-:Y:S05]  /*3c20*/  @!P3 BRA `(.L_x_6183) ;  /* 0x000000000008b947 */ /* 0x000fea0003800000 */
[----:B------:R3:W-:Y:S04]  /*3c30*/  REDG.E.ADD.F32.FTZ.RN.STRONG.GPU desc[UR24][R4.64+0x200], R249 ;  /* 0x000200f9040079a6 */ /* 0x0007e8000c12f318 */
[----:B--2---:R3:W-:Y:S02]  /*3c40*/  REDG.E.ADD.F32.FTZ.RN.STRONG.GPU desc[UR24][R6.64+0x200], R213 ;  /* 0x000200d5060079a6 */ /* 0x0047e4000c12f318 */
.L_x_6183:
[----:B------:R-:W-:Y:S05]  /*3c50*/  BSYNC.RECONVERGENT B0 ;  /* 0x0000000000007941 */ /* 0x000fea0003800200 */
.L_x_6182:
[----:B--23--:R2:W3:Y:S01]  /*3c60*/  LDS R213, [R59+0x1380] ;  /* 0x001380003bd57984 */ /* 0x00c4e20000000800 */
[----:B------:R-:W-:Y:S04]  /*3c70*/  BSSY.RECONVERGENT B0, `(.L_x_6184) ;  /* 0x0000004000007945 */ /* 0x000fe80003800200 */
[----:B------:R-:W-:Y:S05]  /*3c80*/  @!P4 BRA `(.L_x_6185) ;  /* 0x000000000008c947 */ /* 0x000fea0003800000 */
[----:B------:R4:W-:Y:S04]  /*3c90*/  REDG.E.ADD.F32.FTZ.RN.STRONG.GPU desc[UR24][R4.64+0x300], R251 ;  /* 0x000300fb040079a6 */ /* 0x0009e8000c12f318 */
[----:B---3--:R4:W-:Y:S02]  /*3ca0*/  REDG.E.ADD.F32.FTZ.RN.STRONG.GPU desc[UR24][R6.64+0x300], R213 ;  /* 0x000300d5060079a6 */ /* 0x0089e4000c12f318 */
.L_x_6185:
[----:B------:R-:W-:Y:S05]  /*3cb0*/  BSYNC.RECONVERGENT B0 ;  /* 0x0000000000007941 */ /* 0x000fea0003800200 */
.L_x_6184:
[----:B---34-:R3:W4:Y:S01]  /*3cc0*/  LDS R213, [R58+0x1480] ;  /* 0x001480003ad57984 */ /* 0x0187220000000800 */
[----:B------:R-:W-:Y:S04]  /*3cd0*/  BSSY.RECONVERGENT B0, `(.L_x_6186) ;  /* 0x0000004000007945 */ /* 0x000fe80003800200 */
[----:B------:R-:W-:Y:S05]  /*3ce0*/  @!P5 BRA `(.L_x_6187) ;  /* 0x000000000008d947 */ /* 0x000fea0003800000 */
[----:B------:R0:W-:Y:S04]  /*3cf0*/  REDG.E.ADD.F32.FTZ.RN.STRONG.GPU desc[UR24][R4.64+0x400], R10 ;  /* 0x0004000a040079a6 */ /* 0x0001e8000c12f318 */
[----:B----4-:R0:W-:Y:S02]  /*3d00*/  REDG.E.ADD.F32.FTZ.RN.STRONG.GPU desc[UR24][R6.64+0x400], R213 ;  /* 0x000400d5060079a6 */ /* 0x0101e4000c12f318 */
.L_x_6187:
[----:B------:R-:W-:Y:S05]  /*3d10*/  BSYNC.RECONVERGENT B0 ;  /* 0x0000000000007941 */ /* 0x000fea0003800200 */
.L_x_6186:
[----:B0---4-:R0:W4:Y:S01]  /*3d20*/  LDS R213, [R57+0x1580] ;  /* 0x0015800039d57984 */ /* 0x0111220000000800 */
[----:B------:R-:W-:Y:S01]  /*3d30*/  BSSY.RECONVERGENT B0, `(.L_x_6188) ;  /* 0x0000009000007945 */ /* 0x000fe20003800200 */
[C---:B------:R-:W-:Y:S02]  /*3d40*/  ISETP.GE.AND P3, PT, R237.reuse, 0x181, PT ;  /* 0x00000181ed00780c */ /* 0x040fe40003f66270 */
[C---:B------:R-:W-:Y:S02]  /*3d50*/  ISETP.GE.AND P4, PT, R237.reuse, 0x1c1, PT ;  /* 0x000001c1ed00780c */ /* 0x040fe40003f86270 */
[C---:B------:R-:W-:Y:S02]  /*3d60*/  ISETP.GE.AND P5, PT, R237.reuse, 0x201, PT ;  /* 0x00000201ed00780c */ /* 0x040fe40003fa6270 */
[C---:B------:R-:W-:Y:S02]  /*3d70*/  ISETP.GE.AND P6, PT, R237.reuse, 0x241, PT ;  /* 0x00000241ed00780c */ /* 0x040fe40003fc6270 */
[----:B------:R-:W-:Y:S01]  /*3d80*/  ISETP.GE.AND P0, PT, R237, 0x281, PT ;  /* 0x00000281ed00780c */ /* 0x000fe20003f06270 */
[----:B0-----:R-:W-:-:S12]  /*3d90*/  @!P1 BRA `(.L_x_6189) ;  /* 0x0000000000089947 */ /* 0x001fd80003800000 */
[----:B------:R0:W-:Y:S04]  /*3da0*/  REDG.E.ADD.F32.FTZ.RN.STRONG.GPU desc[UR24][R4.64+0x500], R12 ;  /* 0x0005000c040079a6 */ /* 0x0001e8000c12f318 */
[----:B----4-:R0:W-:Y:S02]  /*3db0*/  REDG.E.ADD.F32.FTZ.RN.STRONG.GPU desc[UR24][R6.64+0x500], R213 ;  /* 0x000500d5060079a6 */ /* 0x0101e4000c12f318 */
.L_x_6189:
[----:B------:R-:W-:Y:S05]  /*3dc0*/  BSYNC.RECONVERGENT B0 ;  /* 0x0000000000007941 */ /* 0x000fea0003800200 */
.L_x_6188:
[----:B0---4-:R0:W4:Y:S01]  /*3dd0*/  LDS R213, [R56+0x1680] ;  /* 0x0016800038d57984 */ /* 0x0111220000000800 */
[----:B------:R-:W-:Y:S04]  /*3de0*/  BSSY.RECONVERGENT B0, `(.L_x_6190) ;  /* 0x0000004000007945 */ /* 0x000fe80003800200 */
[----:B------:R-:W-:Y:S05]  /*3df0*/  @!P3 BRA `(.L_x_6191) ;  /* 0x000000000008b947 */ /* 0x000fea0003800000 */
[----:B------:R0:W-:Y:S04]  /*3e00*/  REDG.E.ADD.F32.FTZ.RN.STRONG.GPU desc[UR24][R4.64+0x600], R160 ;  /* 0x000600a0040079a6 */ /* 0x0001e8000c12f318 */
[----:B----4-:R0:W-:Y:S02]  /*3e10*/  REDG.E.ADD.F32.FTZ.RN.STRONG.GPU desc[UR24][R6.64+0x600], R213 ;  /* 0x000600d5060079a6 */ /* 0x0101e4000c12f318 */
.L_x_6191:
[----:B------:R-:W-:Y:S05]  /*3e20*/  BSYNC.RECONVERGENT B0 ;  /* 0x0000000000007941 */ /* 0x000fea0003800200 */
.L_x_6190:
[----:B0---4-:R0:W4:Y:S01]  /*3e30*/  LDS R213, [R55+0x1780] ;  /* 0x0017800037d57984 */ /* 0x0111220000000800 */
[----:B------:R-:W-:Y:S04]  /*3e40*/  BSSY.RECONVERGENT B0, `(.L_x_6192) ;  /* 0x0000004000007945 */ /* 0x000fe80003800200 */
[----:B------:R-:W-:Y:S05]  /*3e50*/  @!P4 BRA `(.L_x_6193) ;  /* 0x000000000008c947 */ /* 0x000fea0003800000 */
[----:B------:R0:W-:Y:S04]  /*3e60*/  REDG.E.ADD.F32.FTZ.RN.STRONG.GPU desc[UR24][R4.64+0x700], R166 ;  /* 0x000700a6040079a6 */ /* 0x0001e8000c12f318 */
[----:B----4-:R0:W-:Y:S02]  /*3e70*/  REDG.E.ADD.F32.FTZ.RN.STRONG.GPU desc[UR24][R6.64+0x700], R213 ;  /* 0x000700d5060079a6 */ /* 0x0101e4000c12f318 */
.L_x_6193:
[----:B------:R-:W-:Y:S05]  /*3e80*/  BSYNC.RECONVERGENT B0 ;  /* 0x0000000000007941 */ /* 0x000fea0003800200 */
.L_x_6192:
[----:B0---4-:R0:W4:Y:S01]  /*3e90*/  LDS R213, [R46+0x1880] ;  /* 0x001880002ed57984 */ /* 0x0111220000000800 */
[----:B------:R-:W-:Y:S04]  /*3ea0*/  BSSY.RECONVERGENT B0, `(.L_x_6194) ;  /* 0x0000004000007945 */ /* 0x000fe80003800200 */
[----:B------:R-:W-:Y:S05]  /*3eb0*/  @!P5 BRA `(.L_x_6195) ;  /* 0x000000000008d947 */ /* 0x000fea0003800000 */
[----:B------:R0:W-:Y:S04]  /*3ec0*/  REDG.E.ADD.F32.FTZ.RN.STRONG.GPU desc[UR24][R4.64+0x800], R180 ;  /* 0x000800b4040079a6 */ /* 0x0001e8000c12f318 */
[----:B----4-:R0:W-:Y:S02]  /*3ed0*/  REDG.E.ADD.F32.FTZ.RN.STRONG.GPU desc[UR24][R6.64+0x800], R213 ;  /* 0x000800d5060079a6 */ /* 0x0101e4000c12f318 */
.L_x_6195:
[----:B------:R-:W-:Y:S05]  /*3ee0*/  BSYNC.RECONVERGENT B0 ;  /* 0x0000000000007941 */ /* 0x000fea0003800200 */
.L_x_6194:
[----:B0---4-:R0:W4:Y:S01]  /*3ef0*/  LDS R213, [R54+0x1980] ;  /* 0x0019800036d57984 */ /* 0x0111220000000800 */
[----:B------:R-:W-:Y:S04]  /*3f00*/  BSSY.RECONVERGENT B0, `(.L_x_6196) ;  /* 0x0000004000007945 */ /* 0x000fe80003800200 */
[----:B------:R-:W-:Y:S05]  /*3f10*/  @!P6 BRA `(.L_x_6197) ;  /* 0x000000000008e947 */ /* 0x000fea0003800000 */
[----:B------:R0:W-:Y:S04]  /*3f20*/  REDG.E.ADD.F32.FTZ.RN.STRONG.GPU desc[UR24][R4.64+0x900], R231 ;  /* 0x000900e7040079a6 */ /* 0x0001e8000c12f318 */
[----:B----4-:R0:W-:Y:S02]  /*3f30*/  REDG.E.ADD.F32.FTZ.RN.STRONG.GPU desc[UR24][R6.64+0x900], R213 ;  /* 0x000900d5060079a6 */ /* 0x0101e4000c12f318 */
.L_x_6197:
[----:B------:R-:W-:Y:S05]  /*3f40*/  BSYNC.RECONVERGENT B0 ;  /* 0x0000000000007941 */ /* 0x000fea0003800200 */
.L_x_6196:
        /* <DEDUP_REMOVED lines=10> */
.L_x_6199:
[----:B------:R-:W-:Y:S05]  /*3ff0*/  BSYNC.RECONVERGENT B0 ;  /* 0x0000000000007941 */ /* 0x000fea0003800200 */
.L_x_6198:
[----:B0---4-:R0:W4:Y:S01]  /*4000*/  LDS R213, [R52+0x1b80] ;  /* 0x001b800034d57984 */ /* 0x0111220000000800 */
[----:B------:R-:W-:Y:S04]  /*4010*/  BSSY.RECONVERGENT B0, `(.L_x_6200) ;  /* 0x0000004000007945 */ /* 0x000fe80003800200 */
[----:B------:R-:W-:Y:S05]  /*4020*/  @!P1 BRA `(.L_x_6201) ;  /* 0x0000000000089947 */ /* 0x000fea0003800000 */
[----:B------:R0:W-:Y:S04]  /*4030*/  REDG.E.ADD.F32.FTZ.RN.STRONG.GPU desc[UR24][R4.64+0xb00], R205 ;  /* 0x000b00cd040079a6 */ /* 0x0001e8000c12f318 */
[----:B----4-:R0:W-:Y:S02]  /*4040*/  REDG.E.ADD.F32.FTZ.RN.STRONG.GPU desc[UR24][R6.64+0xb00], R213 ;  /* 0x000b00d5060079a6 */ /* 0x0101e4000c12f318 */
.L_x_6201:
[----:B------:R-:W-:Y:S05]  /*4050*/  BSYNC.RECONVERGENT B0 ;  /* 0x0000000000007941 */ /* 0x000fea0003800200 */
.L_x_6200:
[----:B0-----:R0:W0:Y:S01]  /*4060*/  LDS R205, [R51+0x1c80] ;  /* 0x001c800033cd7984 */ /* 0x0010220000000800 */
[----:B------:R-:W-:Y:S04]  /*4070*/  BSSY.RECONVERGENT B0, `(.L_x_6202) ;  /* 0x0000004000007945 */ /* 0x000fe80003800200 */
[----:B------:R-:W-:Y:S05]  /*4080*/  @!P3 BRA `(.L_x_6203) ;  /* 0x000000000008b947 */ /* 0x000fea0003800000 */
[----:B------:R1:W-:Y:S04]  /*4090*/  REDG.E.ADD.F32.FTZ.RN.STRONG.GPU desc[UR24][R4.64+0xc00], R181 ;  /* 0x000c00b5040079a6 */ /* 0x0003e8000c12f318 */
[----:B0-----:R1:W-:Y:S02]  /*40a0*/  REDG.E.ADD.F32.FTZ.RN.STRONG.GPU desc[UR24][R6.64+0xc00], R205 ;  /* 0x000c00cd060079a6 */ /* 0x0013e4000c12f318 */
.L_x_6203:
[----:B------:R-:W-:Y:S05]  /*40b0*/  BSYNC.RECONVERGENT B0 ;  /* 0x0000000000007941 */ /* 0x000fea0003800200 */
.L_x_6202:
[----:B-1----:R1:W0:Y:S01]  /*40c0*/  LDS R181, [R50+0x1d80] ;  /* 0x001d800032b57984 */ /* 0x0022220000000800 */
[----:B------:R-:W-:Y:S04]  /*40d0*/  BSSY.RECONVERGENT B0, `(.L_x_6204) ;  /* 0x0000004000007945 */ /* 0x000fe80003800200 */
[----:B------:R-:W-:Y:S05]  /*40e0*/  @!P4 BRA `(.L_x_6205) ;  /* 0x000000000008c947 */ /* 0x000fea0003800000 */
[----:B------:R1:W-:Y:S04]  /*40f0*/  REDG.E.ADD.F32.FTZ.RN.STRONG.GPU desc[UR24][R4.64+0xd00], R13 ;  /* 0x000d000d040079a6 */ /* 0x0003e8000c12f318 */
[----:B0-----:R1:W-:Y:S02]  /*4100*/  REDG.E.ADD.F32.FTZ.RN.STRONG.GPU desc[UR24][R6.64+0xd00], R181 ;  /* 0x000d00b5060079a6 */ /* 0x0013e4000c12f318 */
.L_x_6205:
[----:B------:R-:W-:Y:S05]  /*4110*/  BSYNC.RECONVERGENT B0 ;  /* 0x0000000000007941 */ /* 0x000fea0003800200 */
.L_x_6204:
[----:B-1----:R1:W0:Y:S01]  /*4120*/  LDS R13, [R49+0x1e80] ;  /* 0x001e8000310d7984 */ /* 0x0022220000000800 */
[----:B------:R-:W-:Y:S04]  /*4130*/  BSSY.RECONVERGENT B0, `(.L_x_6206) ;  /* 0x0000004000007945 */ /* 0x000fe80003800200 */
[----:B------:R-:W-:Y:S05]  /*4140*/  @!P5 BRA `(.L_x_6207) ;  /* 0x000000000008d947 */ /* 0x000fea0003800000 */
[----:B------:R1:W-:Y:S04]  /*4150*/  REDG.E.ADD.F32.FTZ.RN.STRONG.GPU desc[UR24][R4.64+0xe00], R11 ;  /* 0x000e000b040079a6 */ /* 0x0003e8000c12f318 */
[----:B0-----:R1:W-:Y:S02]  /*4160*/  REDG.E.ADD.F32.FTZ.RN.STRONG.GPU desc[UR24][R6.64+0xe00], R13 ;  /* 0x000e000d060079a6 */ /* 0x0013e4000c12f318 */
.L_x_6207:
[----:B------:R-:W-:Y:S05]  /*4170*/  BSYNC.RECONVERGENT B0 ;  /* 0x0000000000007941 */ /* 0x000fea0003800200 */
.L_x_6206:
[----:B-1----:R1:W0:Y:S01]  /*4180*/  LDS R11, [R48+0x1f80] ;  /* 0x001f8000300b7984 */ /* 0x0022220000000800 */
[----:B------:R-:W-:Y:S04]  /*4190*/  BSSY.RECONVERGENT B0, `(.L_x_6208) ;  /* 0x0000004000007945 */ /* 0x000fe80003800200 */
[----:B------:R-:W-:Y:S05]  /*41a0*/  @!P6 BRA `(.L_x_6209) ;  /* 0x000000000008e947 */ /* 0x000fea0003800000 */
[----:B------:R1:W-:Y:S04]  /*41b0*/  REDG.E.ADD.F32.FTZ.RN.STRONG.GPU desc[UR24][R4.64+0xf00], R9 ;  /* 0x000f0009040079a6 */ /* 0x0003e8000c12f318 */
[----:B0-----:R1:W-:Y:S02]  /*41c0*/  REDG.E.ADD.F32.FTZ.RN.STRONG.GPU desc[UR24][R6.64+0xf00], R11 ;  /* 0x000f000b060079a6 */ /* 0x0013e4000c12f318 */
.L_x_6209:
[----:B------:R-:W-:Y:S05]  /*41d0*/  BSYNC.RECONVERGENT B0 ;  /* 0x0000000000007941 */ /* 0x000fea0003800200 */
.L_x_6208:
[----:B-1----:R-:W1:Y:S01]  /*41e0*/  SHFL.DOWN P0, R9, R8, 0x1, 0x1f ;  /* 0x08201f0008097f89 */ /* 0x002e620000000000 */
[C---:B------:R-:W-:Y:S01]  /*41f0*/  FMUL.FTZ R5, R158.reuse, R221 ;  /* 0x000000dd9e057220 */ /* 0x040fe20000410000 */
[----:B------:R-:W-:Y:S01]  /*4200*/  FMUL.FTZ R4, R158, R219 ;  /* 0x000000db9e047220 */ /* 0x000fe20000410000 */
[-C--:B------:R-:W-:Y:S01]  /*4210*/  FMUL.FTZ R177, R177, R202.reuse ;  /* 0x000000cab1b17220 */ /* 0x080fe20000410000 */
[----:B------:R-:W-:Y:S01]  /*4220*/  FMUL.FTZ R221, R178, R221 ;  /* 0x000000ddb2dd7220 */ /* 0x000fe20000410000 */
[----:B------:R-:W-:Y:S01]  /*4230*/  FMUL.FTZ R7, R14, R5 ;  /* 0x000000050e077220 */ /* 0x000fe20000410000 */
[C---:B------:R-:W-:Y:S01]  /*4240*/  FMUL.FTZ R5, R158.reuse, R202 ;  /* 0x000000ca9e057220 */ /* 0x040fe20000410000 */
[----:B------:R-:W-:Y:S01]  /*4250*/  FMUL.FTZ R15, R15, R4 ;  /* 0x000000040f0f7220 */ /* 0x000fe20000410000 */
        /* <DEDUP_REMOVED lines=9> */
[-C--:B------:R-:W-:Y:S01]  /*42f0*/  FMUL.FTZ R171, R171, R198.reuse ;  /* 0x000000c6abab7220 */ /* 0x080fe20000410000 */
[----:B------:R-:W-:Y:S01]  /*4300*/  FMUL.FTZ R173, R173, R183 ;  /* 0x000000b7adad7220 */ /* 0x000fe20000410000 */
[C---:B------:R-:W-:Y:S01]  /*4310*/  FMUL.FTZ R199, R158.reuse, R199 ;  /* 0x000000c79ec77220 */ /* 0x040fe20000410000 */
[----:B------:R-:W-:Y:S01]  /*4320*/  FMUL.FTZ R198, R158, R198 ;  /* 0x000000c69ec67220 */ /* 0x000fe20000410000 */
[----:B------:R-:W-:Y:S01]  /*4330*/  FMUL.FTZ R168, R168, R201 ;  /* 0x000000c9a8a87220 */ /* 0x000fe20000410000 */
[----:B------:R-:W-:Y:S01]  /*4340*/  FMUL.FTZ R169, R169, R200 ;  /* 0x000000c8a9a97220 */ /* 0x000fe20000410000 */
[----:B------:R-:W-:Y:S01]  /*4350*/  FMUL.FTZ R186, R186, R199 ;  /* 0x000000c7baba7220 */ /* 0x000fe20000410000 */
[----:B-1----:R-:W-:Y:S01]  /*4360*/  @P0 FADD R9, R8, R9 ;  /* 0x0000000908090221 */ /* 0x002fe20000000000 */
[----:B------:R-:W-:Y:S01]  /*4370*/  FMUL.FTZ R185, R185, R198 ;  /* 0x000000c6b9b97220 */ /* 0x000fe20000410000 */
[C---:B------:R-:W-:Y:S01]  /*4380*/  FMUL.FTZ R201, R158.reuse, R201 ;  /* 0x000000c99ec97220 */ /* 0x040fe20000410000 */
[----:B------:R-:W-:Y:S01]  /*4390*/  FMUL.FTZ R200, R158, R200 ;  /* 0x000000c89ec87220 */ /* 0x000fe20000410000 */
[----:B------:R-:W-:Y:S01]  /*43a0*/  ISETP.NE.AND P1, PT, R112, RZ, PT ;  /* 0x000000ff7000720c */ /* 0x000fe20003f25270 */
[----:B------:R-:W1:Y:S01]  /*43b0*/  SHFL.DOWN P0, R10, R9, 0x2, 0x1f ;  /* 0x08401f00090a7f89 */ /* 0x000e620000000000 */
[----:B------:R-:W-:Y:S01]  /*43c0*/  FMUL.FTZ R7, R174, R211 ;  /* 0x000000d3ae077220 */ /* 0x000fe20000410000 */
[----:B------:R-:W-:Y:S01]  /*43d0*/  FFMA.FTZ R8, R100, R171, R185 ;  /* 0x000000ab64087223 */ /* 0x000fe200000100b9 */
[----:B------:R-:W-:Y:S01]  /*43e0*/  FMUL.FTZ R188, R188, R201 ;  /* 0x000000c9bcbc7220 */ /* 0x000fe20000410000 */
[----:B------:R-:W-:Y:S01]  /*43f0*/  FMUL.FTZ R187, R187, R200 ;  /* 0x000000c8bbbb7220 */ /* 0x000fe20000410000 */
[-C--:B------:R-:W-:Y:S01]  /*4400*/  FFMA.FTZ R123, R140, R7.reuse, R123 ;  /* 0x000000078c7b7223 */ /* 0x080fe2000001007b */
[----:B------:R-:W-:Y:S01]  /*4410*/  FFMA.FTZ R21, R94, R7, R21 ;  /* 0x000000075e157223 */ /* 0x000fe20000010015 */
[----:B------:R-:W-:Y:S01]  /*4420*/  FADD.FTZ R85, R8, R85 ;  /* 0x0000005508557221 */ /* 0x000fe20000010000 */
[----:B------:R-:W-:Y:S01]  /*4430*/  FFMA.FTZ R8, R102, R169, R187 ;  /* 0x000000a966087223 */ /* 0x000fe200000100bb */
[----:B------:R-:W-:Y:S01]  /*4440*/  ISETP.NE.AND P3, PT, R164, RZ, PT ;  /* 0x000000ffa400720c */ /* 0x000fe20003f65270 */
[-C--:B------:R-:W-:Y:S01]  /*4450*/  FMUL.FTZ R167, R167, R162.reuse ;  /* 0x000000a2a7a77220 */ /* 0x080fe20000410000 */
[-C--:B------:R-:W-:Y:S01]  /*4460*/  FMUL.FTZ R16, R16, R179.reuse ;  /* 0x000000b310107220 */ /* 0x080fe20000410000 */
[----:B------:R-:W-:Y:S01]  /*4470*/  FADD.FTZ R83, R8, R83 ;  /* 0x0000005308537221 */ /* 0x000fe20000010000 */
[C---:B------:R-:W-:Y:S01]  /*4480*/  FMUL.FTZ R162, R158.reuse, R162 ;  /* 0x000000a29ea27220 */ /* 0x040fe20000410000 */
[----:B------:R-:W-:Y:S01]  /*4490*/  FMUL.FTZ R179, R158, R179 ;  /* 0x000000b39eb37220 */ /* 0x000fe20000410000 */
[----:B0-----:R-:W-:Y:S01]  /*44a0*/  FMUL.FTZ R11, R176, R219 ;  /* 0x000000dbb00b7220 */ /* 0x001fe20000410000 */
[----:B------:R-:W-:Y:S01]  /*44b0*/  BSSY.RECONVERGENT B0, `(.L_x_6210) ;  /* 0x000004d000007945 */ /* 0x000fe20003800200 */
[----:B------:R-:W-:Y:S01]  /*44c0*/  FMUL.FTZ R191, R191, R162 ;  /* 0x000000a2bfbf7220 */ /* 0x000fe20000410000 */
[----:B------:R-:W-:Y:S01]  /*44d0*/  FMUL.FTZ R0, R0, R179 ;  /* 0x000000b300007220 */ /* 0x000fe20000410000 */
[----:B------:R-:W-:Y:S01]  /*44e0*/  FFMA.FTZ R15, R90, R11, R15 ;  /* 0x0000000b5a0f7223 */ /* 0x000fe2000001000f */
[----:B------:R-:W-:Y:S01]  /*44f0*/  FFMA.FTZ R124, R151, R221, R124 ;  /* 0x000000dd977c7223 */ /* 0x000fe2000001007c */
[----:B------:R-:W-:Y:S01]  /*4500*/  FFMA.FTZ R127, R138, R11, R127 ;  /* 0x0000000b8a7f7223 */ /* 0x000fe2000001007f */
[----:B------:R-:W-:Y:S01]  /*4510*/  FFMA.FTZ R0, R107, R16, R0 ;  /* 0x000000106b007223 */ /* 0x000fe20000010000 */
[----:B------:R-:W-:Y:S01]  /*4520*/  FFMA.FTZ R120, R153, R177, R120 ;  /* 0x000000b199787223 */ /* 0x000fe20000010078 */
[----:B-1----:R-:W-:Y:S01]  /*4530*/  @P0 FADD R10, R9, R10 ;  /* 0x0000000a090a0221 */ /* 0x002fe20000000000 */
[----:B------:R-:W-:Y:S01]  /*4540*/  FMUL.FTZ R9, R20, R5 ;  /* 0x0000000514097220 */ /* 0x000fe20000410000 */
[----:B------:R-:W-:Y:S01]  /*4550*/  FMUL.FTZ R5, R158, R192 ;  /* 0x000000c09e057220 */ /* 0x000fe20000410000 */
[----:B------:R-:W-:Y:S01]  /*4560*/  FADD.FTZ R86, R15, R86 ;  /* 0x000000560f567221 */ /* 0x000fe20000010000 */
[----:B------:R-:W-:Y:S01]  /*4570*/  FFMA.FTZ R116, R155, R175, R116 ;  /* 0x000000af9b747223 */ /* 0x000fe20000010074 */
[----:B------:R-:W0:Y:S01]  /*4580*/  SHFL.DOWN P0, R13, R10, 0x4, 0x1f ;  /* 0x08801f000a0d7f89 */ /* 0x000e220000000000 */
[----:B------:R-:W-:Y:S01]  /*4590*/  FFMA.FTZ R4, R92, R177, R9 ;  /* 0x000000b15c047223 */ /* 0x000fe20000010009 */
[----:B------:R-:W-:Y:S01]  /*45a0*/  FMUL.FTZ R5, R22, R5 ;  /* 0x0000000516057220 */ /* 0x000fe20000410000 */
[----:B------:R-:W-:Y:S01]  /*45b0*/  FADD.FTZ R84, R21, R84 ;  /* 0x0000005415547221 */ /* 0x000fe20000010000 */
[-C--:B------:R-:W-:Y:S01]  /*45c0*/  FFMA.FTZ R119, R142, R172.reuse, R119 ;  /* 0x000000ac8e777223 */ /* 0x080fe20000010077 */
[----:B------:R-:W-:Y:S01]  /*45d0*/  FADD.FTZ R91, R4, R91 ;  /* 0x0000005b045b7221 */ /* 0x000fe20000010000 */
[----:B------:R-:W-:Y:S01]  /*45e0*/  FMUL.FTZ R4, R158, R183 ;  /* 0x000000b79e047220 */ /* 0x000fe20000410000 */
[----:B------:R-:W-:Y:S01]  /*45f0*/  FFMA.FTZ R6, R96, R175, R5 ;  /* 0x000000af60067223 */ /* 0x000fe20000010005 */
[----:B------:R-:W-:Y:S01]  /*4600*/  FFMA.FTZ R5, R97, R172, R184 ;  /* 0x000000ac61057223 */ /* 0x000fe200000100b8 */
[----:B------:R-:W-:Y:S01]  /*4610*/  FFMA.FTZ R113, R144, R173, R113 ;  /* 0x000000ad90717223 */ /* 0x000fe20000010071 */
[----:B------:R-:W-:Y:S01]  /*4620*/  FMUL.FTZ R23, R23, R4 ;  /* 0x0000000417177220 */ /* 0x000fe20000410000 */
[----:B------:R-:W-:Y:S01]  /*4630*/  FADD.FTZ R89, R6, R89 ;  /* 0x0000005906597221 */ /* 0x000fe20000010000 */
[----:B------:R-:W-:Y:S01]  /*4640*/  FMUL.FTZ R6, R158, R203 ;  /* 0x000000cb9e067220 */ /* 0x000fe20000410000 */
[----:B------:R-:W-:Y:S01]  /*4650*/  FADD.FTZ R82, R5, R82 ;  /* 0x0000005205527221 */ /* 0x000fe20000010000 */
[----:B------:R-:W-:Y:S01]  /*4660*/  FFMA.FTZ R4, R98, R173, R23 ;  /* 0x000000ad62047223 */ /* 0x000fe20000010017 */
[----:B------:R-:W-:Y:S01]  /*4670*/  FFMA.FTZ R5, R99, R170, R186 ;  /* 0x000000aa63057223 */ /* 0x000fe200000100ba */
[----:B------:R-:W-:Y:S01]  /*4680*/  FMUL.FTZ R6, R189, R6 ;  /* 0x00000006bd067220 */ /* 0x000fe20000410000 */
[----:B------:R-:W-:Y:S01]  /*4690*/  FFMA.FTZ R114, R157, R170, R114 ;  /* 0x000000aa9d727223 */ /* 0x000fe20000010072 */
[----:B------:R-:W-:Y:S01]  /*46a0*/  FADD.FTZ R87, R4, R87 ;  /* 0x0000005704577221 */ /* 0x000fe20000010000 */
[----:B------:R-:W-:Y:S01]  /*46b0*/  FMUL.FTZ R4, R19, R203 ;  /* 0x000000cb13047220 */ /* 0x000fe20000410000 */
[----:B------:R-:W-:Y:S01]  /*46c0*/  FADD.FTZ R80, R5, R80 ;  /* 0x0000005005507221 */ /* 0x000fe20000010000 */
[----:B------:R-:W-:Y:S01]  /*46d0*/  FFMA.FTZ R5, R101, R168, R188 ;  /* 0x000000a865057223 */ /* 0x000fe200000100bc */
[----:B------:R-:W-:Y:S01]  /*46e0*/  FFMA.FTZ R136, R159, R171, R136 ;  /* 0x000000ab9f887223 */ /* 0x000fe20000010088 */
[-C--:B------:R-:W-:Y:S01]  /*46f0*/  FFMA.FTZ R141, R148, R4.reuse, R141 ;  /* 0x00000004948d7223 */ /* 0x080fe2000001008d */
[----:B0-----:R-:W-:Y:S01]  /*4700*/  @P0 FADD R13, R10, R13 ;  /* 0x0000000d0a0d0221 */ /* 0x001fe20000000000 */
[----:B------:R-:W-:Y:S01]  /*4710*/  FFMA.FTZ R7, R103, R4, R6 ;  /* 0x0000000467077223 */ /* 0x000fe20000010006 */
[C---:B------:R-:W-:Y:S01]  /*4720*/  FMUL.FTZ R4, R158.reuse, R207 ;  /* 0x000000cf9e047220 */ /* 0x040fe20000410000 */
[----:B------:R-:W-:Y:S01]  /*4730*/  FADD.FTZ R78, R5, R78 ;  /* 0x0000004e054e7221 */ /* 0x000fe20000010000 */
[----:B------:R-:W-:Y:S01]  /*4740*/  @!P1 SHF.R.U32.HI R5, RZ, 0x3, R26 ;  /* 0x00000003ff059819 */ /* 0x000fe2000001161a */
[----:B------:R-:W0:Y:S01]  /*4750*/  SHFL.DOWN P0, R10, R13, 0x8, 0x1f ;  /* 0x09001f000d0a7f89 */ /* 0x000e220000000000 */
[----:B------:R-:W-:Y:S01]  /*4760*/  FMUL.FTZ R8, R193, R4 ;  /* 0x00000004c1087220 */ /* 0x000fe20000410000 */
[----:B------:R-:W-:Y:S01]  /*4770*/  FMUL.FTZ R4, R158, R209 ;  /* 0x000000d19e047220 */ /* 0x000fe20000410000 */
[----:B------:R-:W-:Y:S01]  /*4780*/  @!P1 LOP3.LUT R12, R5, 0x7c, RZ, 0xc0, !PT ;  /* 0x0000007c050c9812 */ /* 0x000fe200078ec0ff */
[----:B------:R-:W-:Y:S01]  /*4790*/  FMUL.FTZ R6, R17, R207 ;  /* 0x000000cf11067220 */ /* 0x000fe20000410000 */
[----:B------:R-:W-:Y:S01]  /*47a0*/  FMUL.FTZ R5, R18, R209 ;  /* 0x000000d112057220 */ /* 0x000fe20000410000 */
[----:B------:R-:W-:Y:S01]  /*47b0*/  FMUL.FTZ R195, R195, R4 ;  /* 0x00000004c3c37220 */ /* 0x000fe20000410000 */
[----:B------:R-:W-:Y:S01]  /*47c0*/  FADD.FTZ R76, R7, R76 ;  /* 0x0000004c074c7221 */ /* 0x000fe20000010000 */
        /* <DEDUP_REMOVED lines=11> */
[----:B0-----:R-:W-:-:S05]  /*4880*/  @P0 FADD R10, R13, R10 ;  /* 0x0000000a0d0a0221 */ /* 0x001fca0000000000 */
[----:B------:R-:W0:Y:S02]  /*4890*/  SHFL.DOWN P0, R9, R10, 0x10, 0x1f ;  /* 0x0a001f000a097f89 */ /* 0x000e240000000000 */
[----:B0-----:R-:W-:Y:S01]  /*48a0*/  @P0 FADD R9, R10, R9 ;  /* 0x000000090a090221 */ /* 0x001fe20000000000 */
[----:B------:R-:W-:-:S04]  /*48b0*/  FFMA.FTZ R10, R104, R167, R191 ;  /* 0x000000a7680a7223 */ /* 0x000fc800000100bf */
[----:B------:R0:W-:Y:S01]  /*48c0*/  @!P1 STS [R12+UR21+0x3184], R9 ;  /* 0x003184090c009988 */ /* 0x0001e20008000815 */
[----:B------:R-:W-:Y:S01]  /*48d0*/  FADD.FTZ R81, R10, R81 ;  /* 0x000000510a517221 */ /* 0x000fe20000010000 */
[----:B------:R-:W-:Y:S06]  /*48e0*/  BAR.SYNC.DEFER_BLOCKING 0x0 ;  /* 0x0000000000007b1d */ /* 0x000fec0000010000 */
[----:B------:R-:W-:Y:S05]  /*48f0*/  @P3 BRA `(.L_x_6211) ;  /* 0x0000000000203947 */ /* 0x000fea0003800000 */
[----:B------:R-:W-:Y:S01]  /*4900*/  UISETP.NE.AND UP0, UPT, UR12, UR32, UPT ;  /* 0x000000200c00728c */ /* 0x000fe2000bf05270 */
[----:B------:R-:W1:Y:S01]  /*4910*/  LDS R0, [UR21+0x3188] ;  /* 0x00318815ff007984 */ /* 0x000e620008000800 */
[----:B------:R-:W-:-:S04]  /*4920*/  ULEA UR20, UR6, UR21, 0x2 ;  /* 0x0000001506147291 */ /* 0x000fc8000f8e10ff */
[----:B------:R-:W-:-:S13]  /*4930*/  PLOP3.LUT P0, PT, PT, PT, UP0, 0x80, 0x8 ;  /* 0x000000000008781c */ /* 0x000fda0003f0f008 */
[----:B------:R-:W5:Y:S01]  /*4940*/  @P0 LDS R5, [UR20+0x46c0] ;  /* 0x0046c014ff050984 */ /* 0x000f620008000800 */
[----:B-1----:R-:W-:-:S04]  /*4950*/  FADD.FTZ R0, R9, R0 ;  /* 0x0000000009007221 */ /* 0x002fc80000010000 */
[----:B-----5:R-:W-:-:S05]  /*4960*/  @P0 FADD.FTZ R0, R0, R5 ;  /* 0x0000000500000221 */ /* 0x020fca0000010000 */
[----:B------:R1:W-:Y:S02]  /*4970*/  STS [UR20+0x46c0], R0 ;  /* 0x0046c000ff007988 */ /* 0x0003e40008000814 */
.L_x_6211:
[----:B------:R-:W-:Y:S05]  /*4980*/  BSYNC.RECONVERGENT B0 ;  /* 0x0000000000007941 */ /* 0x000fea0003800200 */
.L_x_6210:
[----:B------:R-:W-:-:S04]  /*4990*/  UIADD3 UR6, UPT, UPT, UR6, 0x1, URZ ;  /* 0x0000000106067890 */ /* 0x000fc8000fffe0ff */
[----:B------:R-:W-:-:S09]  /*49a0*/  UISETP.GE.AND UP0, UPT, UR6, UR33, UPT ;  /* 0x000000210600728c */ /* 0x000fd2000bf06270 */
[----:B------:R-:W-:Y:S05]  /*49b0*/  BRA.U !UP0, `(.L_x_6212) ;  /* 0xffffffcd08a87547 */ /* 0x000fea000b83ffff */
.L_x_6167:
[----:B------:R-:W-:Y:S01]  /*49c0*/  BAR.SYNC.DEFER_BLOCKING 0x0 ;  /* 0x0000000000007b1d */ /* 0x000fe20000010000 */
[----:B------:R-:W-:Y:S01]  /*49d0*/  F2FP.F16.F32.PACK_AB R7, R136, R147 ;  /* 0x000000938807723e */ /* 0x000fe200000000ff */
[----:B------:R-:W-:Y:S01]  /*49e0*/  UIADD3 UR34, UPT, UPT, UR12, -0x1, URZ ;  /* 0xffffffff0c227890 */ /* 0x000fe2000fffe0ff */
[----:B------:R-:W-:Y:S01]  /*49f0*/  F2FP.F16.F32.PACK_AB R6, R134, R141 ;  /* 0x0000008d8606723e */ /* 0x000fe200000000ff */
[----:B------:R-:W-:Y:S01]  /*4a00*/  UIADD3 UR16, UP1, UPT, UR16, -0x800, URZ ;  /* 0xfffff80010107890 */ /* 0x000fe2000ff3e0ff */
[----:B------:R-:W-:Y:S01]  /*4a10*/  F2FP.F16.F32.PACK_AB R5, R132, R135 ;  /* 0x000000878405723e */ /* 0x000fe200000000ff */
[----:B------:R-:W5:Y:S01]  /*4a20*/  LDCU.64 UR28, c[0x0][0x4f8] ;  /* 0x00009f00ff1c77ac */ /* 0x000f620008000a00 */
[----:B------:R-:W-:Y:S02]  /*4a30*/  F2FP.F16.F32.PACK_AB R4, R128, R131 ;  /* 0x000000838004723e */ /* 0x000fe400000000ff */
[----:B------:R-:W-:Y:S01]  /*4a40*/  F2FP.F16.F32.PACK_AB R11, R124, R127 ;  /* 0x0000007f7c0b723e */ /* 0x000fe200000000ff */
[----:B------:R-:W1:Y:S01]  /*4a50*/  LDCU.64 UR30, c[0x0][0x500] ;  /* 0x0000a000ff1e77ac */ /* 0x000e620008000a00 */
[----:B------:R-:W-:-:S02]  /*4a60*/  F2FP.F16.F32.PACK_AB R10, R120, R123 ;  /* 0x0000007b780a723e */ /* 0x000fc400000000ff */
[----:B0-----:R-:W-:Y:S01]  /*4a70*/  F2FP.F16.F32.PACK_AB R9, R116, R119 ;  /* 0x000000777409723e */ /* 0x001fe200000000ff */
[----:B------:R-:W-:Y:S01]  /*4a80*/  USHF.L.U32 UR22, UR34, 0xa, URZ ;  /* 0x0000000a22167899 */ /* 0x000fe200080006ff */
[----:B------:R-:W-:Y:S01]  /*4a90*/  F2FP.F16.F32.PACK_AB R8, R113, R114 ;  /* 0x000000727108723e */ /* 0x000fe200000000ff */
[----:B------:R-:W0:Y:S01]  /*4aa0*/  LDCU.64 UR32, c[0x0][0x550] ;  /* 0x0000aa00ff2077ac */ /* 0x000e220008000a00 */
[----:B------:R-:W-:Y:S02]  /*4ab0*/  F2FP.F16.F32.PACK_AB R23, R93, R86 ;  /* 0x000000565d17723e */ /* 0x000fe400000000ff */
[----:B------:R-:W-:Y:S01]  /*4ac0*/  F2FP.F16.F32.PACK_AB R22, R91, R84 ;  /* 0x000000545b16723e */ /* 0x000fe200000000ff */
[----:B------:R-:W-:Y:S01]  /*4ad0*/  USHF.R.S32.HI UR23, URZ, 0x1f, UR22 ;  /* 0x0000001fff177899 */ /* 0x000fe20008011416 */
[----:B------:R-:W-:Y:S01]  /*4ae0*/  F2FP.F16.F32.PACK_AB R21, R89, R82 ;  /* 0x000000525915723e */ /* 0x000fe200000000ff */
[----:B------:R-:W-:Y:S01]  /*4af0*/  UIADD3 UR14, UP2, UPT, UR14, -0x800, URZ ;  /* 0xfffff8000e0e7890 */ /* 0x000fe2000ff5e0ff */
[----:B------:R-:W-:Y:S01]  /*4b00*/  F2FP.F16.F32.PACK_AB R20, R87, R80 ;  /* 0x000000505714723e */ /* 0x000fe200000000ff */
[----:B------:R2:W-:Y:S01]  /*4b10*/  STS.128 [R40], R4 ;  /* 0x0000000428007388 */ /* 0x0005e20000000c00 */
[----:B-----5:R-:W-:Y:S01]  /*4b20*/  UIMAD.WIDE.U32 UR20, UR27, UR28, UR22 ;  /* 0x0000001c1b1472a5 */ /* 0x020fe2000f8e0016 */
[----:B------:R-:W-:Y:S01]  /*4b30*/  IADD3 R77, P0, PT, R77, -0x800, RZ ;  /* 0xfffff8004d4d7810 */ /* 0x000fe20007f1e0ff */
[----:B------:R-:W-:Y:S01]  /*4b40*/  UIADD3.X UR17, UPT, UPT, UR17, -0x1, URZ, UP1, !UPT ;  /* 0xffffffff11117890 */ /* 0x000fe20008ffe4ff */
[----:B------:R5:W-:Y:S01]  /*4b50*/  STS.128 [R40+0x10], R8 ;  /* 0x0000100828007388 */ /* 0x000be20000000c00 */
[----:B------:R-:W-:-:S03]  /*4b60*/  NOP ;  /* 0x0000000000007918 */ /* 0x000fc60000000000 */
[----:B------:R-:W3:Y:S01]  /*4b70*/  LDS.128 R16, [R41] ;  /* 0x0000000029107984 */ /* 0x000ee20000000c00 */
[----:B------:R-:W-:Y:S01]  /*4b80*/  UIMAD UR21, UR27, UR29, UR21 ;  /* 0x0000001d1b1572a4 */ /* 0x000fe2000f8e0215 */
[----:B------:R-:W-:Y:S01]  /*4b90*/  IADD3 R73, P1, PT, R73, -0x800, RZ ;  /* 0xfffff80049497810 */ /* 0x000fe20007f3e0ff */
[----:B------:R-:W4:Y:S01]  /*4ba0*/  LDCU.64 UR28, c[0x0][0x520] ;  /* 0x0000a400ff1c77ac */ /* 0x000f220008000a00 */
[----:B------:R-:W4:Y:S01]  /*4bb0*/  LDS.128 R12, [R41+0x200] ;  /* 0x00020000290c7984 */ /* 0x000f220000000c00 */
[----:B--2---:R-:W-:Y:S01]  /*4bc0*/  FADD.FTZ R5, R64, R79 ;  /* 0x0000004f40057221 */ /* 0x004fe20000010000 */
[----:B------:R-:W-:Y:S01]  /*4bd0*/  IADD3.X R75, PT, PT, R75, -0x1, RZ, P0, !PT ;  /* 0xffffffff4b4b7810 */ /* 0x000fe200007fe4ff */
[----:B-1----:R-:W-:Y:S01]  /*4be0*/  UIMAD.WIDE.U32 UR20, UR26, UR30, UR20 ;  /* 0x0000001e1a1472a5 */ /* 0x002fe2000f8e0014 */
[----:B------:R-:W-:Y:S01]  /*4bf0*/  IADD3.X R71, PT, PT, R71, -0x1, RZ, P1, !PT ;  /* 0xffffffff47477810 */ /* 0x000fe20000ffe4ff */
[----:B------:R-:W-:Y:S01]  /*4c00*/  FADD.FTZ R7, R5, R72 ;  /* 0x0000004805077221 */ /* 0x000fe20000010000 */
[----:B-----5:R-:W-:Y:S01]  /*4c10*/  F2FP.F16.F32.PACK_AB R9, R81, R74 ;  /* 0x0000004a5109723e */ /* 0x020fe200000000ff */
[----:B------:R-:W-:Y:S01]  /*4c20*/  UIMAD UR21, UR26, UR31, UR21 ;  /* 0x0000001f1a1572a4 */ /* 0x000fe2000f8e0215 */
[----:B------:R-:W-:Y:S01]  /*4c30*/  F2FP.F16.F32.PACK_AB R8, R72, R79 ;  /* 0x0000004f4808723e */ /* 0x000fe200000000ff */
[----:B0-----:R-:W-:Y:S01]  /*4c40*/  ULEA UR6, UP0, UR20, UR32, 0x1 ;  /* 0x0000002014067291 */ /* 0x001fe2000f8008ff */
[----:B------:R-:W-:Y:S01]  /*4c50*/  F2FP.F16.F32.PACK_AB R10, R83, R76 ;  /* 0x0000004c530a723e */ /* 0x000fe200000000ff */
[----:B------:R-:W0:Y:S01]  /*4c60*/  LDCU.64 UR30, c[0x0][0x560] ;  /* 0x0000ac00ff1e77ac */ /* 0x000e220008000a00 */
[----:B------:R-:W-:Y:S01]  /*4c70*/  F2FP.F16.F32.PACK_AB R11, R85, R78 ;  /* 0x0000004e550b723e */ /* 0x000fe200000000ff */
[----:B------:R-:W-:Y:S01]  /*4c80*/  FADD.FTZ R0, R7, R74 ;  /* 0x0000004a07007221 */ /* 0x000fe20000010000 */
[----:B------:R-:W-:Y:S01]  /*4c90*/  ULEA.HI.X UR20, UR20, UR33, UR21, 0x1, UP0 ;  /* 0x0000002114147291 */ /* 0x000fe200080f0c15 */
[----:B------:R-:W-:-:S02]  /*4ca0*/  MOV R4, UR6 ;  /* 0x0000000600047c02 */ /* 0x000fc40008000f00 */
[----:B------:R-:W-:Y:S01]  /*4cb0*/  FADD.FTZ R7, R0, R81 ;  /* 0x0000005100077221 */ /* 0x000fe20000010000 */
[----:B------:R-:W-:Y:S02]  /*4cc0*/  UIADD3.X UR15, UPT, UPT, UR15, -0x1, URZ, UP2, !UPT ;  /* 0xffffffff0f0f7890 */ /* 0x000fe400097fe4ff */
[----:B------:R-:W-:Y:S01]  /*4cd0*/  MOV R5, UR20 ;  /* 0x0000001400057c02 */ /* 0x000fe20008000f00 */
[----:B------:R-:W-:Y:S02]  /*4ce0*/  FADD.FTZ R0, R7, R76 ;  /* 0x0000004c07007221 */ /* 0x000fe40000010000 */
[----:B------:R-:W-:Y:S02]  /*4cf0*/  IMAD.WIDE.U32 R4, R45, 0x10, R4 ;  /* 0x000000102d047825 */ /* 0x000fe400078e0004 */
[----:B------:R-:W1:Y:S02]  /*4d00*/  LDCU.64 UR20, c[0x0][0x518] ;  /* 0x0000a300ff1477ac */ /* 0x000e640008000a00 */
[----:B------:R-:W-:-:S04]  /*4d10*/  FADD.FTZ R83, R0, R83 ;  /* 0x0000005300537221 */ /* 0x000fc80000010000 */
[----:B------:R-:W-:Y:S01]  /*4d20*/  FADD.FTZ R78, R83, R78 ;  /* 0x0000004e534e7221 */ /* 0x000fe20000010000 */
[----:B---3--:R-:W-:Y:S03]  /*4d30*/  STG.E.128 desc[UR24][R4.64], R16 ;  /* 0x0000001004007986 */ /* 0x008fe6000c101d18 */
        /* <DEDUP_REMOVED lines=18> */
[----:B------:R-:W-:Y:S01]  /*4e60*/  STS.128 [R40], R8 ;  /* 0x0000000828007388 */ /* 0x000fe20000000c00 */
[----:B------:R-:W-:Y:S01]  /*4e70*/  FADD.FTZ R64, R91, R86 ;  /* 0x000000565b407221 */ /* 0x000fe20000010000 */
[----:B------:R-:W-:Y:S01]  /*4e80*/  MOV R5, UR20 ;  /* 0x0000001400057c02 */ /* 0x000fe20008000f00 */
[----:B------:R-:W-:Y:S01]  /*4e90*/  UIADD3.X UR19, UPT, UPT, UR19, -0x1, URZ, UP0, !UPT ;  /* 0xffffffff13137890 */ /* 0x000fe200087fe4ff */
[----:B------:R-:W-:Y:S01]  /*4ea0*/  STS.128 [R40+0x10], R20 ;  /* 0x0000101428007388 */ /* 0x000fe20000000c00 */
[----:B------:R-:W-:-:S03]  /*4eb0*/  NOP ;  /* 0x0000000000007918 */ /* 0x000fc60000000000 */
[----:B------:R-:W0:Y:S01]  /*4ec0*/  LDS.128 R16, [R41] ;  /* 0x0000000029107984 */ /* 0x000e220000000c00 */
[----:B------:R-:W-:Y:S01]  /*4ed0*/  IMAD.WIDE.U32 R4, R45, 0x10, R4 ;  /* 0x000000102d047825 */ /* 0x000fe200078e0004 */
[----:B------:R-:W-:-:S03]  /*4ee0*/  UISETP.GT.AND UP0, UPT, UR12, 0x1, UPT ;  /* 0x000000010c00788c */ /* 0x000fc6000bf04270 */
[----:B------:R-:W-:Y:S01]  /*4ef0*/  FADD.FTZ R64, R64, R93 ;  /* 0x0000005d40407221 */ /* 0x000fe20000010000 */
[----:B------:R-:W1:Y:S01]  /*4f00*/  LDS.128 R28, [R41+0x200] ;  /* 0x00020000291c7984 */ /* 0x000e620000000c00 */
[----:B------:R-:W-:-:S03]  /*4f10*/  UMOV UR12, UR34 ;  /* 0x00000022000c7c82 */ /* 0x000fc60008000000 */
[----:B0-----:R0:W-:Y:S04]  /*4f20*/  STG.E.128 desc[UR24][R4.64], R16 ;  /* 0x0000001004007986 */ /* 0x0011e8000c101d18 */
[----:B-1----:R0:W-:Y:S01]  /*4f30*/  STG.E.128 desc[UR24][R4.64+0x200], R28 ;  /* 0x0002001c04007986 */ /* 0x0021e2000c101d18 */
[----:B------:R-:W-:Y:S05]  /*4f40*/  BRA.U UP0, `(.L_x_6213) ;  /* 0xffffffbd00907547 */ /* 0x000fea000b83ffff */
.L_x_6166:
        /* <DEDUP_REMOVED lines=10> */
[----:B-1----:R-:W-:-:S05]  /*4ff0*/  @P0 FADD R3, R3, R66 ;  /* 0x0000004203030221 */ /* 0x002fca0000000000 */
[----:B------:R-:W1:Y:S01]  /*5000*/  SHFL.DOWN P0, R0, R3, 0x2, 0x1f ;  /* 0x08401f0003007f89 */ /* 0x000e620000000000 */
[----:B0-----:R-:W-:Y:S02]  /*5010*/  ISETP.NE.AND P1, PT, R4, RZ, PT ;  /* 0x000000ff0400720c */ /* 0x001fe40003f25270 */
[----:B------:R-:W0:Y:S11]  /*5020*/  S2R R4, SR_TID.X ;  /* 0x0000000000047919 */ /* 0x000e360000002100 */
[----:B------:R-:W3:Y:S01]  /*5030*/  @!P1 S2R R9, SR_CgaCtaId ;  /* 0x0000000000099919 */ /* 0x000ee20000008800 */
[----:B------:R-:W-:Y:S01]  /*5040*/  @!P1 MOV R6, 0x400 ;  /* 0x0000040000069802 */ /* 0x000fe20000000f00 */
[----:B-1----:R-:W-:-:S05]  /*5050*/  @P0 FADD R0, R3, R0 ;  /* 0x0000000003000221 */ /* 0x002fca0000000000 */
[----:B------:R-:W1:Y:S01]  /*5060*/  SHFL.DOWN P0, R5, R0, 0x4, 0x1f ;  /* 0x08801f0000057f89 */ /* 0x000e620000000000 */
[----:B0-----:R-:W-:-:S04]  /*5070*/  @!P1 SHF.R.U32.HI R3, RZ, 0x3, R4 ;  /* 0x00000003ff039819 */ /* 0x001fc80000011604 */
[----:B------:R-:W-:Y:S02]  /*5080*/  @!P1 LOP3.LUT R3, R3, 0x7c, RZ, 0xc0, !PT ;  /* 0x0000007c03039812 */ /* 0x000fe400078ec0ff */
[----:B---3--:R-:W-:Y:S01]  /*5090*/  @!P1 LEA R6, R9, R6, 0x18 ;  /* 0x0000000609069211 */ /* 0x008fe200078ec0ff */
        /* <DEDUP_REMOVED lines=20> */
.L_x_6215:
[----:B------:R-:W-:Y:S05]  /*51e0*/  BSYNC.RECONVERGENT B0 ;  /* 0x0000000000007941 */ /* 0x000fea0003800200 */
.L_x_6214:
[----:B------:R-:W-:Y:S01]  /*51f0*/  UISETP.NE.U32.AND UP0, UPT, UR12, URZ, UPT ;  /* 0x000000ff0c00728c */ /* 0x000fe2000bf05070 */
[----:B--2---:R-:W-:-:S03]  /*5200*/  ISETP.GE.AND P0, PT, R8, UR14, PT ;  /* 0x0000000e08007c0c */ /* 0x004fc6000bf06270 */
[----:B------:R-:W-:-:S09]  /*5210*/  UISETP.NE.AND.EX UP0, UPT, UR13, URZ, UPT, UP0 ;  /* 0x000000ff0d00728c */ /* 0x000fd2000bf05300 */
[----:B------:R-:W-:Y:S05]  /*5220*/  BRA.U !UP0, `(.L_x_6216) ;  /* 0x0000000108907547 */ /* 0x000fea000b800000 */
[----:B------:R-:W-:Y:S06]  /*5230*/  BAR.SYNC.DEFER_BLOCKING 0x0 ;  /* 0x0000000000007b1d */ /* 0x000fec0000010000 */
[----:B------:R-:W-:Y:S01]  /*5240*/  BSSY.RECONVERGENT B0, `(.L_x_6216) ;  /* 0x0000022000007945 */ /* 0x000fe20003800200 */
[----:B-1----:R-:W1:Y:S01]  /*5250*/  SHFL.DOWN P1, R3, R64, 0x1, 0x1f ;  /* 0x08201f0040037f89 */ /* 0x002e620000020000 */
        /* <DEDUP_REMOVED lines=32> */
.L_x_6217:
[----:B------:R-:W-:Y:S05]  /*5460*/  BSYNC.RECONVERGENT B0 ;  /* 0x0000000000007941 */ /* 0x000fea0003800200 */
.L_x_6216:
[----:B------:R-:W-:Y:S05]  /*5470*/  @P0 EXIT ;  /* 0x000000000000094d */ /* 0x000fea0003800000 */
[----:B------:R-:W2:Y:S01]  /*5480*/  S2UR UR5, SR_CgaCtaId ;  /* 0x00000000000579c3 */ /* 0x000ea20000008800 */
[----:B01----:R-:W-:Y:S01]  /*5490*/  MOV R7, R8 ;  /* 0x0000000800077202 */ /* 0x003fe20000000f00 */
[----:B------:R-:W-:Y:S01]  /*54a0*/  UMOV UR4, 0x400 ;  /* 0x0000040000047882 */ /* 0x000fe20000000000 */
[----:B------:R-:W0:Y:S01]  /*54b0*/  LDCU UR6, c[0x0][0x360] ;  /* 0x00006c00ff0677ac */ /* 0x000e220008000800 */
[----:B------:R-:W1:Y:S01]  /*54c0*/  LDCU.64 UR10, c[0x0][0x4b0] ;  /* 0x00009600ff0a77ac */ /* 0x000e620008000a00 */
[----:B------:R-:W3:Y:S02]  /*54d0*/  LDCU.64 UR12, c[0x0][0x530] ;  /* 0x0000a600ff0c77ac */ /* 0x000ee40008000a00 */
[----:B0123--:R-:W-:-:S12]  /*54e0*/  ULEA UR4, UR5, UR4, 0x18 ;  /* 0x0000000405047291 */ /* 0x00ffd8000f8ec0ff */
.L_x_6218:
[C---:B------:R-:W-:Y:S02]  /*54f0*/  LEA R0, R7.reuse, UR4, 0x2 ;  /* 0x0000000407007c11 */ /* 0x040fe4000f8e10ff */
[----:B------:R-:W-:Y:S02]  /*5500*/  SHF.R.S32.HI R2, RZ, 0x1f, R7 ;  /* 0x0000001fff027819 */ /* 0x000fe40000011407 */
        /* <DEDUP_REMOVED lines=16> */
.L_x_6172:
[----:B------:R-:W-:Y:S01]  /*5610*/  HFMA2 R210, -RZ, RZ, 0, 5.9604644775390625e-08 ;  /* 0x00000001ffd27431 */ /* 0x000fe200000001ff */
[----:B------:R-:W-:Y:S02]  /*5620*/  MOV R217, R7 ;  /* 0x0000000700d97202 */ /* 0x000fe40000000f00 */
[----:B------:R-:W-:Y:S02]  /*5630*/  MOV R223, RZ ;  /* 0x000000ff00df7202 */ /* 0x000fe40000000f00 */
[----:B------:R-:W-:-:S07]  /*5640*/  MOV R6, 0xffffffff ;  /* 0xffffffff00067802 */ /* 0x000fce0000000f00 */
[----:B01---5:R-:W-:Y:S05]  /*5650*/  WARPSYNC.COLLECTIVE R6, `(.L_x_6219) ;  /* 0x0000000006087348 */ /* 0x023fea0003c00000 */
[----:B------:R2:W3:Y:S02]  /*5660*/  SHFL.UP P6, R5, R217, R210, R223 ;  /* 0x040000d2d9057389 */ /* 0x0004e400000c00df */
[----:B0123-5:R-:W-:Y:S05]  /*5670*/  ENDCOLLECTIVE ;  /* 0x000000000000791b */ /* 0x02ffea0003800000 */
.L_x_6219:
[----:B------:R-:W-:Y:S02]  /*5680*/  MOV R217, R204 ;  /* 0x000000cc00d97202 */ /* 0x000fe40000000f00 */
[----:B------:R-:W-:-:S07]  /*5690*/  MOV R4, R5 ;  /* 0x0000000500047202 */ /* 0x000fce0000000f00 */
[----:B------:R-:W-:Y:S05]  /*56a0*/  WARPSYNC.COLLECTIVE R6, `(.L_x_6220) ;  /* 0x0000000006087348 */ /* 0x000fea0003c00000 */
[----:B------:R0:W1:Y:S02]  /*56b0*/  SHFL.UP P6, R5, R217, R210, R223 ;  /* 0x040000d2d9057389 */ /* 0x00006400000c00df */
[----:B01----:R-:W-:Y:S05]  /*56c0*/  ENDCOLLECTIVE ;  /* 0x000000000000791b */ /* 0x003fea0003800000 */
.L_x_6220:
        /* <DEDUP_REMOVED lines=9> */
.L_x_6221:
[----:B------:R-:W-:Y:S02]  /*5760*/  MOV R217, R206 ;  /* 0x000000ce00d97202 */ /* 0x000fe40000000f00 */
[----:B------:R-:W-:-:S07]  /*5770*/  MOV R4, R5 ;  /* 0x0000000500047202 */ /* 0x000fce0000000f00 */
[----:B------:R-:W-:Y:S05]  /*5780*/  WARPSYNC.COLLECTIVE R6, `(.L_x_6222) ;  /* 0x0000000006087348 */ /* 0x000fea0003c00000 */
[----:B------:R0:W1:Y:S02]  /*5790*/  SHFL.UP P6, R5, R217, R210, R223 ;  /* 0x040000d2d9057389 */ /* 0x00006400000c00df */
[----:B01----:R-:W-:Y:S05]  /*57a0*/  ENDCOLLECTIVE ;  /* 0x000000000000791b */ /* 0x003fea0003800000 */
.L_x_6222:
        /* <DEDUP_REMOVED lines=8> */
.L_x_6223:
[----:B------:R-:W-:Y:S02]  /*5830*/  MOV R217, R208 ;  /* 0x000000d000d97202 */ /* 0x000fe40000000f00 */
[----:B------:R-:W-:-:S07]  /*5840*/  MOV R4, R5 ;  /* 0x0000000500047202 */ /* 0x000fce0000000f00 */
[----:B------:R-:W-:Y:S05]  /*5850*/  WARPSYNC.COLLECTIVE R6, `(.L_x_6224) ;  /* 0x0000000006087348 */ /* 0x000fea0003c00000 */
[----:B------:R0:W1:Y:S02]  /*5860*/  SHFL.UP P6, R5, R217, R210, R223 ;  /* 0x040000d2d9057389 */ /* 0x00006400000c00df */
[----:B01----:R-:W-:Y:S05]  /*5870*/  ENDCOLLECTIVE ;  /* 0x000000000000791b */ /* 0x003fea0003800000 */
.L_x_6224:
        /* <DEDUP_REMOVED lines=8> */
.L_x_6225:
[----:B------:R-:W-:Y:S02]  /*5900*/  MOV R217, R204 ;  /* 0x000000cc00d97202 */ /* 0x000fe40000000f00 */
[----:B------:R-:W-:-:S07]  /*5910*/  MOV R4, R5 ;  /* 0x0000000500047202 */ /* 0x000fce0000000f00 */
[----:B------:R-:W-:Y:S05]  /*5920*/  WARPSYNC.COLLECTIVE R6, `(.L_x_6226) ;  /* 0x0000000006087348 */ /* 0x000fea0003c00000 */
[----:B------:R0:W1:Y:S02]  /*5930*/  SHFL.UP P6, R5, R217, R210, R223 ;  /* 0x040000d2d9057389 */ /* 0x00006400000c00df */
[----:B01----:R-:W-:Y:S05]  /*5940*/  ENDCOLLECTIVE ;  /* 0x000000000000791b */ /* 0x003fea0003800000 */
.L_x_6226:
        /* <DEDUP_REMOVED lines=8> */
.L_x_6227:
[----:B------:R-:W-:Y:S02]  /*59d0*/  MOV R217, R4 ;  /* 0x0000000400d97202 */ /* 0x000fe40000000f00 */
[----:B------:R-:W-:-:S07]  /*59e0*/  MOV R206, R5 ;  /* 0x0000000500ce7202 */ /* 0x000fce0000000f00 */
[----:B------:R-:W-:Y:S05]  /*59f0*/  WARPSYNC.COLLECTIVE R6, `(.L_x_6228) ;  /* 0x0000000006087348 */ /* 0x000fea0003c00000 */
[----:B------:R0:W1:Y:S02]  /*5a00*/  SHFL.UP P6, R5, R217, R210, R223 ;  /* 0x040000d2d9057389 */ /* 0x00006400000c00df */
[----:B01----:R-:W-:Y:S05]  /*5a10*/  ENDCOLLECTIVE ;  /* 0x000000000000791b */ /* 0x003fea0003800000 */
.L_x_6228:
[----:B------:R-:W-:Y:S05]  /*5a20*/  BRA `(.L_x_6229) ;  /* 0xffffffcc00747947 */ /* 0x000fea000383ffff */
.L_x_6173:
        /* <DEDUP_REMOVED lines=8> */
.L_x_6231:
[----:B------:R-:W-:Y:S05]  /*5ab0*/  BSYNC B0 ;  /* 0x0000000000007941 */ /* 0x000fea0003800000 */
.L_x_6230:
[----:B------:R-:W-:Y:S05]  /*5ac0*/  BRA `(.L_x_6232) ;  /* 0xffffffcc00647947 */ /* 0x000fea000383ffff */
.L_x_6174:
        /* <DEDUP_REMOVED lines=8> */
.L_x_6234:
[----:B------:R-:W-:Y:S05]  /*5b50*/  BSYNC B0 ;  /* 0x0000000000007941 */ /* 0x000fea0003800000 */
.L_x_6233:
[----:B------:R-:W-:Y:S05]  /*5b60*/  BRA `(.L_x_6235) ;  /* 0xffffffcc00447947 */ /* 0x000fea000383ffff */
.L_x_6175:
        /* <DEDUP_REMOVED lines=8> */
.L_x_6237:
[----:B------:R-:W-:Y:S05]  /*5bf0*/  BSYNC B0 ;  /* 0x0000000000007941 */ /* 0x000fea0003800000 */
.L_x_6236:
        /* <DEDUP_REMOVED lines=11> */
.L_x_6238:
[----:B------:R-:W-:Y:S05]  /*5cb0*/  WARPSYNC.COLLECTIVE R6, `(.L_x_6239) ;  /* 0x0000000006087348 */ /* 0x000fea0003c00000 */
[----:B------:R0:W1:Y:S02]  /*5cc0*/  SHFL.IDX P3, R232, R235, R234, R237 ;  /* 0x000000eaebe87389 */ /* 0x00006400000600ed */
[----:B01----:R-:W-:Y:S05]  /*5cd0*/  ENDCOLLECTIVE ;  /* 0x000000000000791b */ /* 0x003fea0003800000 */
.L_x_6239:
[----:B------:R-:W-:Y:S02]  /*5ce0*/  MOV R235, R9 ;  /* 0x0000000900eb7202 */ /* 0x000fe40000000f00 */
[----:B------:R-:W-:Y:S02]  /*5cf0*/  MOV R215, R5 ;  /* 0x0000000500d77202 */ /* 0x000fe40000000f00 */
[----:B------:R-:W-:-:S07]  /*5d00*/  MOV R4, R232 ;  /* 0x000000e800047202 */ /* 0x000fce0000000f00 */
[----:B------:R-:W-:Y:S05]  /*5d10*/  WARPSYNC.COLLECTIVE R6, `(.L_x_6240) ;  /* 0x0000000006087348 */ /* 0x000fea0003c00000 */
[----:B------:R0:W1:Y:S02]  /*5d20*/  SHFL.IDX P3, R232, R235, R234, R237 ;  /* 0x000000eaebe87389 */ /* 0x00006400000600ed */
[----:B01----:R-:W-:Y:S05]  /*5d30*/  ENDCOLLECTIVE ;  /* 0x000000000000791b */ /* 0x003fea0003800000 */
.L_x_6240:
[----:B------:R-:W-:Y:S01]  /*5d40*/  MOV R5, R232 ;  /* 0x000000e800057202 */ /* 0x000fe20000000f00 */
[----:B------:R-:W-:Y:S06]  /*5d50*/  BRA `(.L_x_6241) ;  /* 0xffffffc800e07947 */ /* 0x000fec000383ffff */
.L_x_6177:
[----:B------:R-:W-:Y:S01]  /*5d60*/  HFMA2 R236, -RZ, RZ, 0, 5.9604644775390625e-08 ;  /* 0x00000001ffec7431 */ /* 0x000fe200000001ff */
[----:B------:R-:W-:Y:S01]  /*5d70*/  MOV R239, R5 ;  /* 0x0000000500ef7202 */ /* 0x000fe20000000f00 */
[----:B------:R-:W-:Y:S01]  /*5d80*/  HFMA2 R234, -RZ, RZ, 0, 0 ;  /* 0x00000000ffea7431 */ /* 0x000fe200000001ff */
[----:B------:R-:W-:Y:S02]  /*5d90*/  MOV R241, 0x1f ;  /* 0x0000001f00f17802 */ /* 0x000fe40000000f00 */
[----:B------:R-:W-:Y:S02]  /*5da0*/  MOV R6, 0xffffffff ;  /* 0xffffffff00067802 */ /* 0x000fe40000000f00 */
[----:B------:R-:W-:Y:S02]  /*5db0*/  MOV R4, R7 ;  /* 0x0000000700047202 */ /* 0x000fe40000000f00 */
[----:B------:R-:W-:-:S07]  /*5dc0*/  MOV R237, 0x1f ;  /* 0x0000001f00ed7802 */ /* 0x000fce0000000f00 */
[----:B------:R-:W-:Y:S05]  /*5dd0*/  WARPSYNC.COLLECTIVE R6, `(.L_x_6242) ;  /* 0x0000000006087348 */ /* 0x000fea0003c00000 */
[----:B------:R0:W1:Y:S02]  /*5de0*/  SHFL.DOWN P1, R230, R239, R236, R241 ;  /* 0x080000ecefe67389 */ /* 0x00006400000200f1 */
[----:B01----:R-:W-:Y:S05]  /*5df0*/  ENDCOLLECTIVE ;  /* 0x000000000000791b */ /* 0x003fea0003800000 */
.L_x_6242:
[----:B------:R-:W-:Y:S02]  /*5e00*/  MOV R239, R7 ;  /* 0x0000000700ef7202 */ /* 0x000fe40000000f00 */
[----:B------:R-:W-:-:S07]  /*5e10*/  MOV R228, R230 ;  /* 0x000000e600e47202 */ /* 0x000fce0000000f00 */
[----:B------:R-:W-:Y:S05]  /*5e20*/  WARPSYNC.COLLECTIVE R6, `(.L_x_6243) ;  /* 0x0000000006087348 */ /* 0x000fea0003c00000 */
[----:B------:R0:W1:Y:S02]  /*5e30*/  SHFL.DOWN P1, R230, R239, R236, R241 ;  /* 0x080000ecefe67389 */ /* 0x00006400000200f1 */
[----:B01----:R-:W-:Y:S05]  /*5e40*/  ENDCOLLECTIVE ;  /* 0x000000000000791b */ /* 0x003fea0003800000 */
.L_x_6243:
        /* <DEDUP_REMOVED lines=11> */
.L_x_6244:
[----:B------:R-:W-:Y:S02]  /*5f00*/  MOV R239, R4 ;  /* 0x0000000400ef7202 */ /* 0x000fe40000000f00 */
[----:B------:R-:W-:-:S07]  /*5f10*/  MOV R228, R230 ;  /* 0x000000e600e47202 */ /* 0x000fce0000000f00 */
[----:B------:R-:W-:Y:S05]  /*5f20*/  WARPSYNC.COLLECTIVE R6, `(.L_x_6245) ;  /* 0x0000000006087348 */ /* 0x000fea0003c00000 */
[----:B------:R0:W1:Y:S02]  /*5f30*/  SHFL.DOWN P1, R230, R239, R236, R241 ;  /* 0x080000ecefe67389 */ /* 0x00006400000200f1 */
[----:B01----:R-:W-:Y:S05]  /*5f40*/  ENDCOLLECTIVE ;  /* 0x000000000000791b */ /* 0x003fea0003800000 */
.L_x_6245:
        /* <DEDUP_REMOVED lines=11> */
.L_x_6246:
[----:B------:R-:W-:Y:S02]  /*6000*/  MOV R239, R4 ;  /* 0x0000000400ef7202 */ /* 0x000fe40000000f00 */
[----:B------:R-:W-:-:S07]  /*6010*/  MOV R228, R230 ;  /* 0x000000e600e47202 */ /* 0x000fce0000000f00 */
[----:B------:R-:W-:Y:S05]  /*6020*/  WARPSYNC.COLLECTIVE R6, `(.L_x_6247) ;  /* 0x0000000006087348 */ /* 0x000fea0003c00000 */
[----:B------:R0:W1:Y:S02]  /*6030*/  SHFL.DOWN P1, R230, R239, R236, R241 ;  /* 0x080000ecefe67389 */ /* 0x00006400000200f1 */
[----:B01----:R-:W-:Y:S05]  /*6040*/  ENDCOLLECTIVE ;  /* 0x000000000000791b */ /* 0x003fea0003800000 */
.L_x_6247:
        /* <DEDUP_REMOVED lines=11> */
.L_x_6248:
[----:B------:R-:W-:Y:S02]  /*6100*/  MOV R239, R4 ;  /* 0x0000000400ef7202 */ /* 0x000fe40000000f00 */
[----:B------:R-:W-:-:S07]  /*6110*/  MOV R228, R230 ;  /* 0x000000e600e47202 */ /* 0x000fce0000000f00 */
[----:B------:R-:W-:Y:S05]  /*6120*/  WARPSYNC.COLLECTIVE R6, `(.L_x_6249) ;  /* 0x0000000006087348 */ /* 0x000fea0003c00000 */
[----:B------:R0:W1:Y:S02]  /*6130*/  SHFL.DOWN P1, R230, R239, R236, R241 ;  /* 0x080000ecefe67389 */ /* 0x00006400000200f1 */
[----:B01----:R-:W-:Y:S05]  /*6140*/  ENDCOLLECTIVE ;  /* 0x000000000000791b */ /* 0x003fea0003800000 */
.L_x_6249:
        /* <DEDUP_REMOVED lines=11> */
.L_x_6250:
[----:B------:R-:W-:Y:S02]  /*6200*/  MOV R239, R4 ;  /* 0x0000000400ef7202 */ /* 0x000fe40000000f00 */
[----:B------:R-:W-:-:S07]  /*6210*/  MOV R228, R230 ;  /* 0x000000e600e47202 */ /* 0x000fce0000000f00 */
[----:B------:R-:W-:Y:S05]  /*6220*/  WARPSYNC.COLLECTIVE R6, `(.L_x_6251) ;  /* 0x0000000006087348 */ /* 0x000fea0003c00000 */
[----:B------:R0:W1:Y:S02]  /*6230*/  SHFL.DOWN P1, R230, R239, R236, R241 ;  /* 0x080000ecefe67389 */ /* 0x00006400000200f1 */
[----:B01----:R-:W-:Y:S05]  /*6240*/  ENDCOLLECTIVE ;  /* 0x000000000000791b */ /* 0x003fea0003800000 */
.L_x_6251:
        /* <DEDUP_REMOVED lines=11> */
.L_x_6252:
[----:B------:R-:W-:Y:S02]  /*6300*/  ISETP.NE.AND P0, PT, R26, 0x1f, PT ;  /* 0x0000001f1a00780c */ /* 0x000fe40003f05270 */
[----:B------:R-:W-:Y:S02]  /*6310*/  MOV R235, R4 ;  /* 0x0000000400eb7202 */ /* 0x000fe40000000f00 */
[----:B------:R-:W-:-:S09]  /*6320*/  MOV R7, R232 ;  /* 0x000000e800077202 */ /* 0x000fd20000000f00 */
[----:B------:R-:W-:Y:S05]  /*6330*/  WARPSYNC.COLLECTIVE R6, `(.L_x_6253) ;  /* 0x0000000006087348 */ /* 0x000fea0003c00000 */
[----:B------:R0:W1:Y:S02]  /*6340*/  SHFL.IDX P3, R232, R235, R234, R237 ;  /* 0x000000eaebe87389 */ /* 0x00006400000600ed */
[----:B01----:R-:W-:Y:S05]  /*6350*/  ENDCOLLECTIVE ;  /* 0x000000000000791b */ /* 0x003fea0003800000 */
.L_x_6253:
[----:B------:R-:W-:Y:S05]  /*6360*/  WARPSYNC.COLLECTIVE R6, `(.L_x_6254) ;  /* 0x0000000006087348 */ /* 0x000fea0003c00000 */
[----:B------:R0:W1:Y:S02]  /*6370*/  SHFL.DOWN P1, R230, R239, R236, R241 ;  /* 0x080000ecefe67389 */ /* 0x00006400000200f1 */
[----:B01----:R-:W-:Y:S05]  /*6380*/  ENDCOLLECTIVE ;  /* 0x000000000000791b */ /* 0x003fea0003800000 */
.L_x_6254:
        /* <DEDUP_REMOVED lines=8> */
.L_x_6255:
[----:B------:R-:W-:-:S07]  /*6410*/  FMUL.FTZ R228, R8, R7 ;  /* 0x0000000708e47220 */ /* 0x000fce0000410000 */
[----:B------:R-:W-:Y:S05]  /*6420*/  WARPSYNC.COLLECTIVE R6, `(.L_x_6256) ;  /* 0x0000000006087348 */ /* 0x000fea0003c00000 */
[----:B------:R0:W1:Y:S02]  /*6430*/  SHFL.IDX P3, R232, R235, R234, R237 ;  /* 0x000000eaebe87389 */ /* 0x00006400000600ed */
[----:B01----:R-:W-:Y:S05]  /*6440*/  ENDCOLLECTIVE ;  /* 0x000000000000791b */ /* 0x003fea0003800000 */
.L_x_6256:
[----:B------:R-:W-:Y:S02]  /*6450*/  MOV R235, R9 ;  /* 0x0000000900eb7202 */ /* 0x000fe40000000f00 */
[----:B------:R-:W-:-:S07]  /*6460*/  MOV R231, R232 ;  /* 0x000000e800e77202 */ /* 0x000fce0000000f00 */
[----:B------:R-:W-:Y:S05]  /*6470*/  WARPSYNC.COLLECTIVE R6, `(.L_x_6257) ;  /* 0x0000000006087348 */ /* 0x000fea0003c00000 */
[----:B------:R0:W1:Y:S02]  /*6480*/  SHFL.IDX P3, R232, R235, R234, R237 ;  /* 0x000000eaebe87389 */ /* 0x00006400000600ed */
[----:B01----:R-:W-:Y:S05]  /*6490*/  ENDCOLLECTIVE ;  /* 0x000000000000791b */ /* 0x003fea0003800000 */
.L_x_6257:
[----:B------:R-:W-:Y:S05]  /*64a0*/  BRA `(.L_x_6258) ;  /* 0xffffffc800d87947 */ /* 0x000fea000383ffff */
.L_x_6259:
        /* <DEDUP_REMOVED lines=13> */
.L_x_10468:


//--------------------- .text._Z25selective_scan_bwd_kernelI32Selective_Scan_bwd_kernel_traitsILi64ELi16ELb1ELb1ELb1ELb0ELb1EN3c104HalfEfEEv12SSMParamsBwd --------------------------
	.section	.text._Z25selective_scan_bwd_kernelI32Selective_Scan_bwd_kernel_traitsILi64ELi16ELb1ELb1ELb1ELb0ELb1EN3c104HalfEfEEv12SSMParamsBwd,"ax",@progbits
	.align	128
        .global         _Z25selective_scan_bwd_kernelI32Selective_Scan_bwd_kernel_traitsILi64ELi16ELb1ELb1ELb1ELb0ELb1EN3c104HalfEfEEv12SSMParamsBwd
        .type           _Z25selective_scan_bwd_kernelI32Selective_Scan_bwd_kernel_traitsILi64ELi16ELb1ELb1ELb1ELb0ELb1EN3c104HalfEfEEv12SSMParamsBwd,@function
        .size           _Z25selective_scan_bwd_kernelI32Selective_Scan_bwd_kernel_traitsILi64ELi16ELb1ELb1ELb1ELb0ELb1EN3c104HalfEfEEv12SSMParamsBwd,(.L_x_10469 - _Z25selective_scan_bwd_kernelI32Selective_Scan_bwd_kernel_traitsILi64ELi16ELb1ELb1ELb1ELb0ELb1EN3c104HalfEfEEv12SSMParamsBwd)
        .other          _Z25selective_scan_bwd_kernelI32Selective_Scan_bwd_kernel_traitsILi64ELi16ELb1ELb1ELb1ELb0ELb1EN3c104HalfEfEEv12SSMParamsBwd,@"STO_CUDA_ENTRY STV_DEFAULT"
_Z25selective_scan_bwd_kernelI32Selective_Scan_bwd_kernel_traitsILi64ELi16ELb1ELb1ELb1ELb0ELb1EN3c104HalfEfEEv12SSMParamsBwd:
.text._Z25selective_scan_bwd_kernelI32Selective_Scan_bwd_kernel_traitsILi64ELi16ELb1ELb1ELb1ELb0ELb1EN3c104HalfEfEEv12SSMParamsBwd:
        /* <DEDUP_REMOVED lines=18> */
[----:B------:R-:W2:Y:S01]  /*0120*/  LDCU.128 UR12, c[0x0][0x4a0] ;  /* 0x00009400ff0c77ac */ /* 0x000ea20008000c00 */
[----:B------:R-:W-:-:S03]  /*0130*/  PLOP3.LUT P0, PT, PT, PT, UP0, 0x80, 0x8 ;  /* 0x000000000008781c */ /* 0x000fc60003f0f008 */
[----:B------:R-:W-:Y:S01]  /*0140*/  PLOP3.LUT P1, PT, PT, PT, UP1, 0x80, 0x8 ;  /* 0x000000000008781c */ /* 0x000fe20003f2f018 */
[----:B------:R-:W2:Y:S01]  /*0150*/  LDCU.64 UR24, c[0x0][0x480] ;  /* 0x00009000ff1877ac */ /* 0x000ea20008000a00 */
[----:B------:R-:W0:Y:S01]  /*0160*/  LDC.64 R66, c[0x0][0x448] ;  /* 0x00011200ff427b82 */ /* 0x000e220000000a00 */
[----:B---3--:R-:W-:Y:S02]  /*0170*/  @UP0 ULEA UR4, UP2, UR27, UR4, 0x2 ;  /* 0x000000041b040291 */ /* 0x008fe4000f8410ff */
[----:B------:R-:W-:Y:S02]  /*0180*/  @UP1 ULEA UR6, UP3, UR27, UR6, 0x2 ;  /* 0x000000061b061291 */ /* 0x000fe4000f8610ff */
[----:B------:R-:W-:Y:S01]  /*0190*/  @UP0 ULEA.HI.X UR5, UR27, UR5, URZ, 0x2, UP2 ;  /* 0x000000051b050291 */ /* 0x000fe200090f14ff */
[----:B-1----:R-:W1:Y:S01]  /*01a0*/  MUFU.RCP R0, R0 ;  /* 0x0000000000007308 */ /* 0x002e620000001000 */
[----:B------:R-:W-:Y:S01]  /*01b0*/  @UP1 ULEA.HI.X UR7, UR27, UR7, URZ, 0x2, UP3 ;  /* 0x000000071b071291 */ /* 0x000fe200098f14ff */
[----:B------:R-:W-:Y:S01]  /*01c0*/  MOV R2, UR4 ;  /* 0x0000000400027c02 */ /* 0x000fe20008000f00 */
[----:B------:R-:W3:Y:S01]  /*01d0*/  LDCU UR26, c[0x0][0x394] ;  /* 0x00007280ff1a77ac */ /* 0x000ee20008000800 */
[----:B------:R-:W-:Y:S01]  /*01e0*/  MOV R4, UR6 ;  /* 0x0000000600047c02 */ /* 0x000fe20008000f00 */
[----:B------:R-:W0:Y:S01]  /*01f0*/  LDC.64 R12, c[0x0][0x450] ;  /* 0x00011400ff0c7b82 */ /* 0x000e220000000a00 */
[----:B------:R-:W-:-:S02]  /*0200*/  MOV R3, UR5 ;  /* 0x0000000500037c02 */ /* 0x000fc40008000f00 */
[----:B-1----:R-:W-:-:S03]  /*0210*/  IADD3 R6, PT, PT, R0, 0xffffffe, RZ ;  /* 0x0ffffffe00067810 */ /* 0x002fc60007ffe0ff */
[----:B----4-:R-:W5:Y:S01]  /*0220*/  @P0 LDG.E R74, desc[UR28][R2.64] ;  /* 0x0000001c024a0981 */ /* 0x010f62000c1e1900 */
[----:B------:R-:W-:Y:S01]  /*0230*/  MOV R5, UR7 ;  /* 0x0000000700057c02 */ /* 0x000fe20008000f00 */
[----:B------:R-:W-:Y:S01]  /*0240*/  UIMAD.WIDE.U32 UR4, UR32, UR8, URZ ;  /* 0x00000008200472a5 */ /* 0x000fe2000f8e00ff */
[----:B------:R1:W4:Y:S01]  /*0250*/  F2I.FTZ.U32.TRUNC.NTZ R7, R6 ;  /* 0x0000000600077305 */ /* 0x000322000021f000 */
[----:B------:R-:W3:Y:S02]  /*0260*/  LDCU.64 UR6, c[0x0][0x498] ;  /* 0x00009300ff0677ac */ /* 0x000ee40008000a00 */
[----:B------:R2:W5:Y:S01]  /*0270*/  @P1 LDG.E R72, desc[UR28][R4.64] ;  /* 0x0000001c04481981 */ /* 0x000562000c1e1900 */
[----:B-1----:R-:W-:Y:S01]  /*0280*/  HFMA2 R6, -RZ, RZ, 0, 0 ;  /* 0x00000000ff067431 */ /* 0x002fe200000001ff */
[----:B------:R-:W-:Y:S02]  /*0290*/  UIMAD UR5, UR32, UR9, UR5 ;  /* 0x00000009200572a4 */ /* 0x000fe4000f8e0205 */
[----:B--2---:R-:W-:Y:S01]  /*02a0*/  UISETP.NE.U32.AND UP0, UPT, UR24, URZ, UPT ;  /* 0x000000ff1800728c */ /* 0x004fe2000bf05070 */
[----:B------:R-:W1:Y:S01]  /*02b0*/  LDC.64 R4, c[0x0][0x3c8] ;  /* 0x0000f200ff047b82 */ /* 0x000e620000000a00 */
[----:B----4-:R-:W-:-:S05]  /*02c0*/  IADD3 R0, PT, PT, RZ, -R7, RZ ;  /* 0x80000007ff007210 */ /* 0x010fca0007ffe0ff */
[----:B------:R-:W-:Y:S01]  /*02d0*/  IMAD R3, R0, R9, RZ ;  /* 0x0000000900037224 */ /* 0x000fe200078e02ff */
[----:B------:R-:W-:-:S03]  /*02e0*/  IABS R0, UR27 ;  /* 0x0000001b00007c13 */ /* 0x000fc60008000000 */
[----:B------:R-:W-:Y:S01]  /*02f0*/  IMAD.HI.U32 R6, R7, R3, R6 ;  /* 0x0000000307067227 */ /* 0x000fe200078e0006 */
[----:B------:R-:W-:Y:S02]  /*0300*/  UIMAD.WIDE.U32 UR8, UR27, UR10, UR4 ;  /* 0x0000000a1b0872a5 */ /* 0x000fe4000f8e0004 */
[----:B------:R-:W-:-:S03]  /*0310*/  UIMAD.WIDE.U32 UR4, UR32, UR36, URZ ;  /* 0x00000024200472a5 */ /* 0x000fc6000f8e00ff */
[----:B------:R-:W-:Y:S01]  /*0320*/  IMAD.HI.U32 R6, R6, R0, RZ ;  /* 0x0000000006067227 */ /* 0x000fe200078e00ff */
[----:B------:R-:W-:-:S04]  /*0330*/  UIMAD UR5, UR32, UR37, UR5 ;  /* 0x00000025200572a4 */ /* 0x000fc8000f8e0205 */
[----:B------:R-:W-:Y:S01]  /*0340*/  IADD3 R2, PT, PT, -R6, RZ, RZ ;  /* 0x000000ff06027210 */ /* 0x000fe20007ffe1ff */
[----:B---3--:R-:W-:-:S04]  /*0350*/  UIMAD.WIDE.U32 UR18, UR32, UR6, URZ ;  /* 0x00000006201272a5 */ /* 0x008fc8000f8e00ff */
[C---:B------:R-:W-:Y:S01]  /*0360*/  IMAD R0, R9.reuse, R2, R0 ;  /* 0x0000000209007224 */ /* 0x040fe200078e0200 */
[----:B------:R-:W-:Y:S02]  /*0370*/  UIMAD.WIDE.U32 UR16, UR27, UR38, UR4 ;  /* 0x000000261b1072a5 */ /* 0x000fe4000f8e0004 */
[----:B------:R-:W-:Y:S02]  /*0380*/  UIMAD UR19, UR32, UR7, UR19 ;  /* 0x00000007201372a4 */ /* 0x000fe4000f8e0213 */
[----:B------:R-:W-:Y:S01]  /*0390*/  ISETP.GT.U32.AND P1, PT, R9, R0, PT ;  /* 0x000000000900720c */ /* 0x000fe20003f24070 */
[----:B------:R-:W2:Y:S01]  /*03a0*/  LDCU.128 UR4, c[0x0][0x460] ;  /* 0x00008c00ff0477ac */ /* 0x000ea20008000c00 */
[----:B------:R-:W-:Y:S02]  /*03b0*/  UIMAD.WIDE.U32 UR18, UR27, UR12, UR18 ;  /* 0x0000000c1b1272a5 */ /* 0x000fe4000f8e0012 */
[----:B------:R-:W-:Y:S02]  /*03c0*/  UIMAD UR21, UR27, UR11, UR9 ;  /* 0x0000000b1b1572a4 */ /* 0x000fe4000f8e0209 */
[----:B------:R-:W-:-:S02]  /*03d0*/  UIMAD.WIDE.U32 UR10, UR27, UR14, URZ ;  /* 0x0000000e1b0a72a5 */ /* 0x000fc4000f8e00ff */
[----:B------:R-:W-:Y:S02]  /*03e0*/  UIMAD UR13, UR27, UR13, UR19 ;  /* 0x0000000d1b0d72a4 */ /* 0x000fe4000f8e0213 */
[----:B------:R-:W-:-:S03]  /*03f0*/  ULEA UR19, UR26, 0xfffffc00, 0xa ;  /* 0xfffffc001a137891 */ /* 0x000fc6000f8e50ff */
[-C--:B------:R-:W-:Y:S01]  /*0400*/  @!P1 IADD3 R0, PT, PT, R0, -R9.reuse, RZ ;  /* 0x8000000900009210 */ /* 0x080fe20007ffe0ff */
[----:B------:R-:W-:Y:S02]  /*0410*/  UIMAD UR9, UR27, UR15, UR11 ;  /* 0x0000000f1b0972a4 */ /* 0x000fe4000f8e020b */
[----:B------:R-:W-:Y:S01]  /*0420*/  UISETP.NE.AND.EX UP0, UPT, UR25, URZ, UPT, UP0 ;  /* 0x000000ff1900728c */ /* 0x000fe2000bf05300 */
[----:B------:R-:W3:Y:S01]  /*0430*/  LDCU.64 UR14, c[0x0][0x3b0] ;  /* 0x00007600ff0e77ac */ /* 0x000ee20008000a00 */
[----:B------:R-:W-:Y:S01]  /*0440*/  ISETP.GE.U32.AND P0, PT, R0, R9, PT ;  /* 0x000000090000720c */ /* 0x000fe20003f06070 */
[----:B------:R-:W-:Y:S02]  /*0450*/  UIADD3 UR8, UP1, UPT, UR19, UR8, URZ ;  /* 0x0000000813087290 */ /* 0x000fe4000ff3e0ff */
[----:B------:R-:W-:Y:S01]  /*0460*/  USHF.R.S32.HI UR30, URZ, 0x1f, UR19 ;  /* 0x0000001fff1e7899 */ /* 0x000fe20008011413 */
[----:B------:R-:W-:Y:S01]  /*0470*/  LOP3.LUT R2, R8, UR27, RZ, 0x3c, !PT ;  /* 0x0000001b08027c12 */ /* 0x000fe2000f8e3cff */
[----:B--2---:R-:W-:-:S02]  /*0480*/  ULEA UR20, UP2, UR8, UR4, 0x1 ;  /* 0x0000000408147291 */ /* 0x004fc4000f8408ff */
[----:B------:R-:W-:Y:S01]  /*0490*/  UIADD3.X UR21, UPT, UPT, UR30, UR21, URZ, UP1, !UPT ;  /* 0x000000151e157290 */ /* 0x000fe20008ffe4ff */
[----:B------:R-:W-:Y:S01]  /*04a0*/  ISETP.GE.AND P2, PT, R2, RZ, PT ;  /* 0x000000ff0200720c */ /* 0x000fe20003f46270 */
[----:B------:R-:W2:Y:S01]  /*04b0*/  LDCU.64 UR24, c[0x0][0x3d0] ;  /* 0x00007a00ff1877ac */ /* 0x000ea20008000a00 */
[----:B------:R-:W-:Y:S01]  /*04c0*/  @!P1 IADD3 R6, PT, PT, R6, 0x1, RZ ;  /* 0x0000000106069810 */ /* 0x000fe20007ffe0ff */
[----:B------:R-:W-:Y:S01]  /*04d0*/  ULEA.HI.X UR21, UR8, UR5, UR21, 0x1, UP2 ;  /* 0x0000000508157291 */ /* 0x000fe200090f0c15 */
[----:B------:R-:W-:Y:S01]  /*04e0*/  ISETP.NE.AND P1, PT, R8, RZ, PT ;  /* 0x000000ff0800720c */ /* 0x000fe20003f25270 */
[----:B------:R-:W4:Y:S01]  /*04f0*/  @UP0 LDCU UR8, c[0x0][0x384] ;  /* 0x00007080ff0807ac */ /* 0x000f220008000800 */
[----:B------:R-:W-:Y:S01]  /*0500*/  @P0 IADD3 R6, PT, PT, R6, 0x1, RZ ;  /* 0x0000000106060810 */ /* 0x000fe20007ffe0ff */
[----:B---3--:R-:W-:-:S03]  /*0510*/  UIMAD.WIDE.U32 UR4, UR32, UR14, URZ ;  /* 0x0000000e200472a5 */ /* 0x008fc6000f8e00ff */
[----:B------:R-:W-:Y:S01]  /*0520*/  MOV R15, R6 ;  /* 0x00000006000f7202 */ /* 0x000fe20000000f00 */
[----:B------:R-:W3:Y:S01]  /*0530*/  @UP0 LDCU UR12, c[0x0][0x38c] ;  /* 0x00007180ff0c07ac */ /* 0x000ee20008000800 */
[----:B------:R-:W-:Y:S02]  /*0540*/  UIMAD UR23, UR27, UR39, UR17 ;  /* 0x000000271b1772a4 */ /* 0x000fe4000f8e0211 */
[----:B------:R-:W-:Y:S02]  /*0550*/  UIADD3 UR16, UP3, UPT, UR19, UR16, URZ ;  /* 0x0000001013107290 */ /* 0x000fe4000ff7e0ff */
[----:B------:R-:W-:Y:S01]  /*0560*/  UIMAD UR5, UR32, UR15, UR5 ;  /* 0x0000000f200572a4 */ /* 0x000fe2000f8e0205 */
[----:B------:R-:W-:Y:S01]  /*0570*/  @!P2 IADD3 R15, PT, PT, -R15, RZ, RZ ;  /* 0x000000ff0f0fa210 */ /* 0x000fe20007ffe1ff */
[----:B------:R-:W3:Y:S01]  /*0580*/  @UP0 LDCU.64 UR14, c[0x0][0x480] ;  /* 0x00009000ff0e07ac */ /* 0x000ee20008000a00 */
[----:B------:R-:W-:Y:S01]  /*0590*/  @!P1 LOP3.LUT R15, RZ, R8, RZ, 0x33, !PT ;  /* 0x00000008ff0f9212 */ /* 0x000fe200078e33ff */
[----:B------:R-:W-:-:S02]  /*05a0*/  ULEA UR22, UP4, UR16, UR6, 0x1 ;  /* 0x0000000610167291 */ /* 0x000fc4000f8808ff */
[----:B------:R-:W-:Y:S01]  /*05b0*/  UIADD3.X UR23, UPT, UPT, UR30, UR23, URZ, UP3, !UPT ;  /* 0x000000171e177290 */ /* 0x000fe20009ffe4ff */
[----:B------:R-:W-:Y:S01]  /*05c0*/  SHF.R.S32.HI R17, RZ, 0x1f, R15 ;  /* 0x0000001fff117819 */ /* 0x000fe2000001140f */
[----:B----4-:R-:W-:Y:S02]  /*05d0*/  @UP0 UIMAD UR8, UR32, UR8, UR27 ;  /* 0x00000008200802a4 */ /* 0x010fe4000f8e021b */
[----:B------:R-:W-:Y:S02]  /*05e0*/  ULEA.HI.X UR23, UR16, UR7, UR23, 0x1, UP4 ;  /* 0x0000000710177291 */ /* 0x000fe4000a0f0c17 */
[----:B--2---:R-:W-:Y:S01]  /*05f0*/  UIMAD.WIDE.U32 UR6, UR32, UR24, URZ ;  /* 0x00000018200672a5 */ /* 0x004fe2000f8e00ff */
[C---:B0-----:R-:W-:Y:S01]  /*0600*/  IMAD R2, R17.reuse, R10, RZ ;  /* 0x0000000a11027224 */ /* 0x041fe200078e02ff */
[----:B------:R-:W-:Y:S01]  /*0610*/  @UP0 UIMAD UR8, UR8, UR26, URZ ;  /* 0x0000001a080802a4 */ /* 0x000fe2000f8e02ff */
[----:B-1----:R-:W-:Y:S01]  /*0620*/  IMAD R0, R17, R4, RZ ;  /* 0x0000000411007224 */ /* 0x002fe200078e02ff */
[----:B------:R-:W0:Y:S01]  /*0630*/  LDCU.64 UR16, c[0x0][0x528] ;  /* 0x0000a500ff1077ac */ /* 0x000e220008000a00 */
[----:B------:R-:W-:Y:S01]  /*0640*/  UIMAD UR7, UR32, UR25, UR7 ;  /* 0x00000019200772a4 */ /* 0x000fe2000f8e0207 */
[C---:B------:R-:W-:Y:S01]  /*0650*/  IMAD R9, R15.reuse, R11, R2 ;  /* 0x0000000b0f097224 */ /* 0x040fe200078e0202 */
[----:B---3--:R-:W-:Y:S01]  /*0660*/  @UP0 UIMAD UR8, UR8, UR12, URZ ;  /* 0x0000000c080802a4 */ /* 0x008fe2000f8e02ff */
[----:B------:R-:W-:-:S02]  /*0670*/  IMAD R7, R15, R5, R0 ;  /* 0x000000050f077224 */ /* 0x000fc400078e0200 */
[C---:B------:R-:W-:Y:S01]  /*0680*/  IMAD.WIDE.U32 R2, R15.reuse, R4, UR4 ;  /* 0x000000040f027e25 */ /* 0x040fe2000f8e0004 */
[----:B------:R-:W-:Y:S01]  /*0690*/  UMOV UR4, URZ ;  /* 0x000000ff00047c82 */ /* 0x000fe20008000000 */
[----:B------:R-:W-:Y:S01]  /*06a0*/  UMOV UR5, URZ ;  /* 0x000000ff00057c82 */ /* 0x000fe20008000000 */
[----:B------:R-:W-:Y:S01]  /*06b0*/  @UP0 UIMAD.WIDE UR4, UR8, 0x8, UR14 ;  /* 0x00000008080408a5 */ /* 0x000fe2000f8e020e */
[----:B------:R-:W-:Y:S01]  /*06c0*/  IMAD.WIDE.U32 R4, R15, R10, UR6 ;  /* 0x000000060f047e25 */ /* 0x000fe2000f8e000a */
[----:B------:R-:W-:Y:S01]  /*06d0*/  UISETP.GE.AND UP0, UPT, UR26, 0x1, UPT ;  /* 0x000000011a00788c */ /* 0x000fe2000bf06270 */
[----:B------:R-:W-:Y:S02]  /*06e0*/  IADD3 R64, P0, PT, R2, UR19, RZ ;  /* 0x0000001302407c10 */ /* 0x000fe4000ff1e0ff */
[----:B------:R-:W-:Y:S02]  /*06f0*/  IADD3 R2, PT, PT, R3, R7, RZ ;  /* 0x0000000703027210 */ /* 0x000fe40007ffe0ff */
[----:B------:R-:W-:-:S02]  /*0700*/  IADD3 R71, P2, PT, R4, UR19, RZ ;  /* 0x0000001304477c10 */ /* 0x000fc4000ff5e0ff */
[----:B------:R-:W-:Y:S01]  /*0710*/  IADD3 R0, PT, PT, R5, R9, RZ ;  /* 0x0000000905007210 */ /* 0x000fe20007ffe0ff */
[----:B------:R-:W-:Y:S01]  /*0720*/  UIADD3 UR18, UP1, UPT, UR19, UR18, URZ ;  /* 0x0000001213127290 */ /* 0x000fe2000ff3e0ff */
[----:B------:R-:W-:Y:S02]  /*0730*/  LEA R66, P1, R64, R66, 0x1 ;  /* 0x0000004240427211 */ /* 0x000fe400078208ff */
[----:B------:R-:W-:Y:S02]  /*0740*/  LEA R73, P3, R71, R12, 0x1 ;  /* 0x0000000c47497211 */ /* 0x000fe400078608ff */
[----:B------:R-:W-:Y:S02]  /*0750*/  IADD3.X R2, PT, PT, R2, UR30, RZ, P0, !PT ;  /* 0x0000001e02027c10 */ /* 0x000fe400087fe4ff */
[----:B------:R-:W-:Y:S01]  /*0760*/  IADD3.X R0, PT, PT, R0, UR30, RZ, P2, !PT ;  /* 0x0000001e00007c10 */ /* 0x000fe200097fe4ff */
[----:B------:R-:W-:Y:S01]  /*0770*/  UIADD3.X UR25, UPT, UPT, UR30, UR13, URZ, UP1, !UPT ;  /* 0x0000000d1e197290 */ /* 0x000fe20008ffe4ff */
[----:B------:R-:W-:Y:S01]  /*0780*/  HFMA2 R70, -RZ, RZ, 0, 0 ;  /* 0x00000000ff467431 */ /* 0x000fe200000001ff */
[----:B0-----:R-:W-:Y:S01]  /*0790*/  ULEA UR24, UP1, UR18, UR16, 0x1 ;  /* 0x0000001012187291 */ /* 0x001fe2000f8208ff */
[----:B------:R-:W-:-:S02]  /*07a0*/  LEA.HI.X R64, R64, R67, R2, 0x1, P1 ;  /* 0x0000004340407211 */ /* 0x000fc400008f0c02 */
[----:B------:R-:W-:Y:S02]  /*07b0*/  LEA.HI.X R71, R71, R13, R0, 0x1, P3 ;  /* 0x0000000d47477211 */ /* 0x000fe400018f0c00 */
[----:B------:R-:W-:Y:S01]  /*07c0*/  MOV R68, RZ ;  /* 0x000000ff00447202 */ /* 0x000fe20000000f00 */
        /* <DEDUP_REMOVED lines=11> */
[----:B------:R-:W-:Y:S01]  /*0880*/  UMOV UR6, 0x400 ;  /* 0x0000040000067882 */ /* 0x000fe20000000000 */
[----:B------:R-:W0:Y:S05]  /*0890*/  LDCU UR19, c[0x0][0x394] ;  /* 0x00007280ff1377ac */ /* 0x000e2a0008000800 */
[----:B------:R-:W2:Y:S01]  /*08a0*/  S2UR UR7, SR_CgaCtaId ;  /* 0x00000000000779c3 */ /* 0x000ea20000008800 */
[----:B-1----:R-:W-:-:S04]  /*08b0*/  IMAD R0, R17, UR14, RZ ;  /* 0x0000000e11007c24 */ /* 0x002fc8000f8e02ff */
[----:B------:R-:W-:Y:S01]  /*08c0*/  IMAD R43, R15, UR15, R0 ;  /* 0x0000000f0f2b7c24 */ /* 0x000fe2000f8e0200 */
[----:B----4-:R-:W-:Y:S01]  /*08d0*/  UIMAD.WIDE.U32 UR16, UR27, UR12, URZ ;  /* 0x0000000c1b1072a5 */ /* 0x010fe2000f8e00ff */
[--C-:B0-----:R-:W-:Y:S01]  /*08e0*/  IMAD.WIDE.U32 R2, R6, UR32, R26.reuse ;  /* 0x0000002006027c25 */ /* 0x101fe2000f8e001a */
[C---:B------:R-:W-:Y:S02]  /*08f0*/  IADD3 R11, PT, PT, R26.reuse, 0xc0, RZ ;  /* 0x000000c01a0b7810 */ /* 0x040fe40007ffe0ff */
        /* <DEDUP_REMOVED lines=24> */
[----:B------:R-:W-:-:S02]  /*0a80*/  SHF.L.U32 R67, R26, 0x1, RZ ;  /* 0x000000011a437819 */ /* 0x000fc400000006ff */
[C---:B------:R-:W-:Y:S02]  /*0a90*/  IADD3 R69, PT, PT, R26.reuse, 0x200, RZ ;  /* 0x000002001a457810 */ /* 0x040fe40007ffe0ff */
[CC--:B------:R-:W-:Y:S02]  /*0aa0*/  LEA.HI R47, R26.reuse, R26.reuse, RZ, 0x1b ;  /* 0x0000001a1a2f7211 */ /* 0x0c0fe400078fd8ff */
[-C--:B------:R-:W-:Y:S02]  /*0ab0*/  LEA.HI R63, R26, R5.reuse, RZ, 0x1f ;  /* 0x000000051a3f7211 */ /* 0x080fe400078ff8ff */
        /* <DEDUP_REMOVED lines=39> */
[----:B------:R-:W-:Y:S02]  /*0d30*/  IADD3 R43, PT, PT, R25, R43, RZ ;  /* 0x0000002b192b7210 */ /* 0x000fe40007ffe0ff */
[----:B------:R-:W-:-:S07]  /*0d40*/  IADD3 R42, PT, PT, R3, R39, RZ ;  /* 0x00000027032a7210 */ /* 0x000fce0007ffe0ff */
.L_x_6308:
        /* <DEDUP_REMOVED lines=14> */
[----:B------:R-:W4:Y:S04]  /*0e30*/  LDG.E.128 R8, desc[UR28][R4.64] ;  /* 0x0000001c04087981 */ /* 0x000f28000c1e1d00 */
[----:B------:R-:W2:Y:S01]  /*0e40*/  LDG.E.128 R20, desc[UR28][R4.64+0x200] ;  /* 0x0002001c04147981 */ /* 0x000ea2000c1e1d00 */
[----:B------:R-:W-:Y:S01]  /*0e50*/  IMAD.WIDE.U32 R16, R45, 0x10, R16 ;  /* 0x000000102d107825 */ /* 0x000fe200078e0010 */
        /* <DEDUP_REMOVED lines=14> */
[----:B----4-:R-:W-:Y:S01]  /*0f40*/  STS.128 [R41+0x200], R36 ;  /* 0x0002002429007388 */ /* 0x010fe20000000c00 */
[----:B------:R-:W-:-:S03]  /*0f50*/  NOP ;  /* 0x0000000000007918 */ /* 0x000fc60000000000 */
[----:B------:R-:W-:Y:S04]  /*0f60*/  LDS.128 R4, [R40] ;  /* 0x0000000028047984 */ /* 0x000fe80000000c00 */
[----:B------:R-:W-:Y:S01]  /*0f70*/  LDS.128 R8, [R40+0x10] ;  /* 0x0000100028087984 */ /* 0x000fe20000000c00 */
[----:B------:R-:W-:Y:S06]  /*0f80*/  BAR.SYNC.DEFER_BLOCKING 0x0 ;  /* 0x0000000000007b1d */ /* 0x000fec0000010000 */
[----:B------:R-:W2:Y:S04]  /*0f90*/  LDG.E.128 R76, desc[UR28][R18.64] ;  /* 0x0000001c124c7981 */ /* 0x000ea8000c1e1d00 */
[----:B------:R-:W4:Y:S01]  /*0fa0*/  LDG.E.128 R80, desc[UR28][R18.64+0x200] ;  /* 0x0002001c12507981 */ /* 0x000f22000c1e1d00 */
[----:B------:R-:W-:Y:S01]  /*0fb0*/  USHF.L.U32 UR6, UR26, 0xa, URZ ;  /* 0x0000000a1a067899 */ /* 0x000fe200080006ff */
[----:B------:R-:W-:-:S03]  /*0fc0*/  UMOV UR7, URZ ;  /* 0x000000ff00077c82 */ /* 0x000fc60008000000 */
[----:B------:R-:W-:-:S04]  /*0fd0*/  UIMAD.WIDE.U32 UR30, UR32, UR12, UR6 ;  /* 0x0000000c201e72a5 */ /* 0x000fc8000f8e0006 */
[----:B------:R-:W-:-:S03]  /*0fe0*/  UIMAD UR13, UR32, UR13, UR31 ;  /* 0x0000000d200d72a4 */ /* 0x000fc6000f8e021f */
[----:B------:R-:W-:Y:S02]  /*0ff0*/  UMOV UR12, UR30 ;  /* 0x0000001e000c7c82 */ /* 0x000fe40008000000 */
[----:B------:R-:W-:-:S04]  /*1000*/  UIMAD.WIDE.U32 UR12, UR27, UR14, UR12 ;  /* 0x0000000e1b0c72a5 */ /* 0x000fc8000f8e000c */
[----:B------:R-:W-:Y:S02]  /*1010*/  UIMAD UR15, UR27, UR15, UR13 ;  /* 0x0000000f1b0f72a4 */ /* 0x000fe4000f8e020d */
[----:B---3--:R-:W-:-:S04]  /*1020*/  ULEA UR8, UP0, UR12, UR34, 0x1 ;  /* 0x000000220c087291 */ /* 0x008fc8000f8008ff */
[----:B------:R-:W-:Y:S02]  /*1030*/  ULEA.HI.X UR12, UR12, UR35, UR15, 0x1, UP0 ;  /* 0x000000230c0c7291 */ /* 0x000fe400080f0c0f */
[----:B0-----:R-:W-:Y:S01]  /*1040*/  MOV R32, UR8 ;  /* 0x0000000800207c02 */ /* 0x001fe20008000f00 */
[----:B------:R-:W0:Y:S03]  /*1050*/  LDCU.64 UR34, c[0x0][0x478] ;  /* 0x00008f00ff2277ac */ /* 0x000e260008000a00 */
[----:B------:R-:W-:-:S03]  /*1060*/  MOV R33, UR12 ;  /* 0x0000000c00217c02 */ /* 0x000fc60008000f00 */
[----:B------:R-:W-:Y:S02]  /*1070*/  IMAD.WIDE.U32 R32, R45, 0x10, R32 ;  /* 0x000000102d207825 */ /* 0x000fe400078e0020 */
[----:B------:R-:W1:Y:S01]  /*1080*/  LDCU.128 UR12, c[0x0][0x420] ;  /* 0x00008400ff0c77ac */ /* 0x000e620008000c00 */
[----:B--2---:R-:W-:Y:S04]  /*1090*/  STS.128 [R41], R76 ;  /* 0x0000004c29007388 */ /* 0x004fe80000000c00 */
[----:B----4-:R-:W-:Y:S01]  /*10a0*/  STS.128 [R41+0x200], R80 ;  /* 0x0002005029007388 */ /* 0x010fe20000000c00 */
        /* <DEDUP_REMOVED lines=33> */
[----:B---3--:R-:W-:Y:S01]  /*12c0*/  HADD2.F32 R87, -RZ, R82.H1_H1 ;  /* 0x30000052ff577230 */ /* 0x008fe20000004100 */
[----:B------:R-:W-:Y:S01]  /*12d0*/  UIMAD UR13, UR32, UR15, UR13 ;  /* 0x0000000f200d72a4 */ /* 0x000fe2000f8e020d */
[--C-:B------:R-:W-:Y:S01]  /*12e0*/  HADD2.F32 R91, -RZ, R83.reuse.H1_H1 ;  /* 0x30000053ff5b7230 */ /* 0x100fe20000004100 */
[----:B------:R-:W2:Y:S01]  /*12f0*/  LDCU.64 UR14, c[0x0][0x510] ;  /* 0x0000a200ff0e77ac */ /* 0x000ea20008000a00 */
[--C-:B----4-:R-:W-:Y:S02]  /*1300*/  HADD2.F32 R101, -RZ, R32.reuse.H0_H0 ;  /* 0x20000020ff657230 */ /* 0x110fe40000004100 */
[----:B------:R-:W-:Y:S01]  /*1310*/  FMUL.FTZ R89, R87, -1.4426950216293334961 ;  /* 0xbfb8aa3b57597820 */ /* 0x000fe20000410000 */
[----:B-1----:R-:W-:Y:S02]  /*1320*/  HADD2.F32 R85, -RZ, R83.H0_H0 ;  /* 0x20000053ff557230 */ /* 0x002fe40000004100 */
[----:B------:R-:W-:Y:S01]  /*1330*/  FMUL.FTZ R94, R91, -1.4426950216293334961 ;  /* 0xbfb8aa3b5b5e7820 */ /* 0x000fe20000410000 */
[----:B------:R-:W-:Y:S01]  /*1340*/  HADD2.F32 R93, -RZ, R32.H1_H1 ;  /* 0x30000020ff5d7230 */ /* 0x000fe20000004100 */
[----:B------:R1:W3:Y:S01]  /*1350*/  MUFU.EX2 R90, R89 ;  /* 0x00000059005a7308 */ /* 0x0002e20000000800 */
[----:B------:R-:W-:-:S02]  /*1360*/  HADD2.F32 R103, -RZ, R33.H1_H1 ;  /* 0x30000021ff677230 */ /* 0x000fc40000004100 */
[----:B------:R-:W-:Y:S01]  /*1370*/  FMUL.FTZ R83, R85, -1.4426950216293334961 ;  /* 0xbfb8aa3b55537820 */ /* 0x000fe20000410000 */
[----:B------:R-:W-:Y:S01]  /*1380*/  FMUL.FTZ R32, R101, -1.4426950216293334961 ;  /* 0xbfb8aa3b65207820 */ /* 0x000fe20000410000 */
[--C-:B------:R-:W-:Y:S02]  /*1390*/  HADD2.F32 R105, -RZ, R34.reuse.H0_H0 ;  /* 0x20000022ff697230 */ /* 0x100fe40000004100 */
[----:B------:R-:W-:Y:S01]  /*13a0*/  FMUL.FTZ R98, R93, -1.4426950216293334961 ;  /* 0xbfb8aa3b5d627820 */ /* 0x000fe20000410000 */
[----:B------:R-:W-:Y:S02]  /*13b0*/  HADD2.F32 R95, -RZ, R34.H1_H1 ;  /* 0x30000022ff5f7230 */ /* 0x000fe40000004100 */
[----:B------:R-:W-:Y:S01]  /*13c0*/  FMUL.FTZ R100, R103, -1.4426950216293334961 ;  /* 0xbfb8aa3b67647820 */ /* 0x000fe20000410000 */
[----:B------:R4:W0:Y:S01]  /*13d0*/  MUFU.EX2 R92, R83 ;  /* 0x00000053005c7308 */ /* 0x0008220000000800 */
[----:B-1----:R-:W-:Y:S02]  /*13e0*/  HADD2.F32 R89, -RZ, R33.H0_H0 ;  /* 0x20000021ff597230 */ /* 0x002fe40000004100 */
[----:B------:R-:W-:-:S02]  /*13f0*/  HADD2.F32 R107, -RZ, R35.H1_H1 ;  /* 0x30000023ff6b7230 */ /* 0x000fc40000004100 */
[----:B------:R-:W-:Y:S01]  /*1400*/  FMUL.FTZ R34, R95, -1.4426950216293334961 ;  /* 0xbfb8aa3b5f227820 */ /* 0x000fe20000410000 */
[--C-:B------:R-:W-:Y:S02]  /*1410*/  HADD2.F32 R99, -RZ, R80.reuse.H0_H0 ;  /* 0x20000050ff637230 */ /* 0x100fe40000004100 */
[----:B------:R-:W-:Y:S01]  /*1420*/  FMUL.FTZ R33, R89, -1.4426950216293334961 ;  /* 0xbfb8aa3b59217820 */ /* 0x000fe20000410000 */
[----:B------:R-:W-:Y:S01]  /*1430*/  HADD2.F32 R97, -RZ, R80.H1_H1 ;  /* 0x30000050ff617230 */ /* 0x000fe20000004100 */
[----:B------:R1:W2:Y:S01]  /*1440*/  MUFU.EX2 R96, R32 ;  /* 0x0000002000607308 */ /* 0x0002a20000000800 */
[----:B----4-:R-:W-:Y:S02]  /*1450*/  HADD2.F32 R83, -RZ, R35.H0_H0 ;  /* 0x20000023ff537230 */ /* 0x010fe40000004100 */
[----:B------:R-:W-:Y:S01]  /*1460*/  FMUL.FTZ R35, R107, -1.4426950216293334961 ;  /* 0xbfb8aa3b6b237820 */ /* 0x000fe20000410000 */
[----:B------:R-:W-:Y:S01]  /*1470*/  FMUL.FTZ R80, R99, -1.4426950216293334961 ;  /* 0xbfb8aa3b63507820 */ /* 0x000fe20000410000 */
[----:B------:R-:W-:Y:S01]  /*1480*/  FMUL.FTZ R86, R97, -1.4426950216293334961 ;  /* 0xbfb8aa3b61567820 */ /* 0x000fe20000410000 */
[----:B------:R-:W-:-:S02]  /*1490*/  HADD2.F32 R0, -RZ, R81.H0_H0 ;  /* 0x20000051ff007230 */ /* 0x000fc40000004100 */
[----:B---3--:R-:W-:Y:S01]  /*14a0*/  FADD.FTZ R90, R90, 1 ;  /* 0x3f8000005a5a7421 */ /* 0x008fe20000010000 */
[----:B------:R-:W-:Y:S01]  /*14b0*/  HADD2.F32 R81, -RZ, R81.H1_H1 ;  /* 0x30000051ff517230 */ /* 0x000fe20000004100 */
[----:B------:R3:W4:Y:S01]  /*14c0*/  MUFU.EX2 R113, R33 ;  /* 0x0000002100717308 */ /* 0x0007220000000800 */
[----:B-1----:R-:W-:Y:S01]  /*14d0*/  FMUL.FTZ R32, R105, -1.4426950216293334961 ;  /* 0xbfb8aa3b69207820 */ /* 0x002fe20000410000 */
[----:B------:R-:W-:Y:S02]  /*14e0*/  HADD2.F32 R75, -RZ, R82.H0_H0 ;  /* 0x20000052ff4b7230 */ /* 0x000fe40000004100 */
[----:B------:R-:W-:Y:S01]  /*14f0*/  FMUL.FTZ R88, R0, -1.4426950216293334961 ;  /* 0xbfb8aa3b00587820 */ /* 0x000fe20000410000 */
[----:B------:R-:W-:Y:S01]  /*1500*/  FMUL.FTZ R84, R81, -1.4426950216293334961 ;  /* 0xbfb8aa3b51547820 */ /* 0x000fe20000410000 */
[----:B0-----:R-:W-:Y:S01]  /*1510*/  FADD.FTZ R92, R92, 1 ;  /* 0x3f8000005c5c7421 */ /* 0x001fe20000010000 */
[--C-:B------:R-:W-:Y:S02]  /*1520*/  HADD2.F32 R120, -RZ, R21.reuse.H0_H0 ;  /* 0x20000015ff787230 */ /* 0x100fe40000004100 */
[----:B------:R-:W-:Y:S01]  /*1530*/  FMUL.FTZ R82, R75, -1.4426950216293334961 ;  /* 0xbfb8aa3b4b527820 */ /* 0x000fe20000410000 */
[----:B------:R-:W0:Y:S01]  /*1540*/  MUFU.EX2 R127, R32 ;  /* 0x00000020007f7308 */ /* 0x000e220000000800 */
[----:B---3--:R-:W-:Y:S01]  /*1550*/  FMUL.FTZ R33, R83, -1.4426950216293334961 ;  /* 0xbfb8aa3b53217820 */ /* 0x008fe20000410000 */
[----:B--2---:R-:W-:Y:S01]  /*1560*/  FADD.FTZ R132, R96, 1 ;  /* 0x3f80000060847421 */ /* 0x004fe20000010000 */
[----:B------:R-:W-:Y:S01]  /*1570*/  HADD2.F32 R96, -RZ, R30.H1_H1 ;  /* 0x3000001eff607230 */ /* 0x000fe20000004100 */
[----:B------:R-:W-:Y:S01]  /*1580*/  UIMAD.WIDE.U32 UR12, UR27, UR14, UR12 ;  /* 0x0000000e1b0c72a5 */ /* 0x000fe2000f8e000c */
[----:B------:R-:W-:-:S02]  /*1590*/  HADD2.F32 R122, -RZ, R21.H1_H1 ;  /* 0x30000015ff7a7230 */ /* 0x000fc40000004100 */
[--C-:B------:R-:W-:Y:S01]  /*15a0*/  HADD2.F32 R124, -RZ, R22.reuse.H0_H0 ;  /* 0x20000016ff7c7230 */ /* 0x100fe20000004100 */
[----:B------:R-:W-:Y:S01]  /*15b0*/  MUFU.EX2 R129, R34 ;  /* 0x0000002200817308 */ /* 0x000fe20000000800 */
[----:B----4-:R-:W-:Y:S01]  /*15c0*/  FADD.FTZ R136, R113, 1 ;  /* 0x3f80000071887421 */ /* 0x010fe20000010000 */
[----:B------:R-:W-:Y:S01]  /*15d0*/  HADD2.F32 R113, -RZ, R17.H0_H0 ;  /* 0x20000011ff717230 */ /* 0x000fe20000004100 */
[----:B------:R-:W-:Y:S01]  /*15e0*/  UIMAD UR13, UR27, UR15, UR13 ;  /* 0x0000000f1b0d72a4 */ /* 0x000fe2000f8e020d */
[----:B------:R-:W-:Y:S01]  /*15f0*/  HADD2.F32 R117, -RZ, R22.H1_H1 ;  /* 0x30000016ff757230 */ /* 0x000fe20000004100 */
[----:B------:R-:W-:Y:S01]  /*1600*/  ULEA UR8, UP0, UR12, UR30, 0x1 ;  /* 0x0000001e0c087291 */ /* 0x000fe2000f8008ff */
[----:B------:R-:W-:Y:S02]  /*1610*/  HADD2.F32 R119, -RZ, R23.H1_H1 ;  /* 0x30000017ff777230 */ /* 0x000fe40000004100 */
[----:B------:R-:W1:Y:S01]  /*1620*/  MUFU.EX2 R131, R33 ;  /* 0x0000002100837308 */ /* 0x000e620000000800 */
[----:B------:R-:W-:-:S02]  /*1630*/  HADD2.F32 R102, -RZ, R29.H0_H0 ;  /* 0x2000001dff667230 */ /* 0x000fc40000004100 */
[----:B0-----:R-:W-:Y:S01]  /*1640*/  FADD.FTZ R127, R127, 1 ;  /* 0x3f8000007f7f7421 */ /* 0x001fe20000010000 */
[----:B------:R-:W-:Y:S01]  /*1650*/  HADD2.F32 R159, -RZ, R4.H1_H1 ;  /* 0x30000004ff9f7230 */ /* 0x000fe20000004100 */
[----:B------:R-:W-:Y:S01]  /*1660*/  ULEA.HI.X UR12, UR12, UR31, UR13, 0x1, UP0 ;  /* 0x0000001f0c0c7291 */ /* 0x000fe200080f0c0d */
[----:B------:R-:W-:Y:S01]  /*1670*/  HADD2.F32 R157, -RZ, R5.H1_H1 ;  /* 0x30000005ff9d7230 */ /* 0x000fe20000004100 */
[----:B------:R-:W-:Y:S01]  /*1680*/  UISETP.NE.U32.AND UP0, UPT, UR34, URZ, UPT ;  /* 0x000000ff2200728c */ /* 0x000fe2000bf05070 */
[--C-:B------:R-:W-:Y:S01]  /*1690*/  HADD2.F32 R139, -RZ, R6.reuse.H0_H0 ;  /* 0x20000006ff8b7230 */ /* 0x100fe20000004100 */
[----:B------:R-:W-:Y:S01]  /*16a0*/  MUFU.EX2 R133, R35 ;  /* 0x0000002300857308 */ /* 0x000fe20000000800 */
[----:B------:R-:W-:Y:S01]  /*16b0*/  HADD2.F32 R155, -RZ, R6.H1_H1 ;  /* 0x30000006ff9b7230 */ /* 0x000fe20000004100 */
[----:B------:R-:W-:Y:S01]  /*16c0*/  UISETP.NE.AND.EX UP0, UPT, UR35, URZ, UPT, UP0 ;  /* 0x000000ff2300728c */ /* 0x000fe2000bf05300 */
[----:B------:R-:W-:Y:S02]  /*16d0*/  HADD2.F32 R153, -RZ, R7.H1_H1 ;  /* 0x30000007ff997230 */ /* 0x000fe40000004100 */
[----:B------:R-:W-:-:S02]  /*16e0*/  HADD2.F32 R151, -RZ, R8.H1_H1 ;  /* 0x30000008ff977230 */ /* 0x000fc40000004100 */
[----:B------:R-:W-:Y:S01]  /*16f0*/  HADD2.F32 R149, -RZ, R9.H1_H1 ;  /* 0x30000009ff957230 */ /* 0x000fe20000004100 */
[----:B------:R0:W2:Y:S01]  /*1700*/  MUFU.EX2 R111, R98 ;  /* 0x00000062006f7308 */ /* 0x0000a20000000800 */
[----:B-1----:R-:W-:Y:S01]  /*1710*/  FADD.FTZ R131, R131, 1 ;  /* 0x3f80000083837421 */ /* 0x002fe20000010000 */
[----:B------:R-:W-:Y:S02]  /*1720*/  HADD2.F32 R147, -RZ, R10.H1_H1 ;  /* 0x3000000aff937230 */ /* 0x000fe40000004100 */
[----:B------:R-:W-:-:S04]  /*1730*/  HADD2.F32 R145, -RZ, R11.H1_H1 ;  /* 0x3000000bff917230 */ /* 0x000fc80000004100 */
[----:B------:R-:W1:Y:S01]  /*1740*/  MUFU.EX2 R80, R80 ;  /* 0x0000005000507308 */ /* 0x000e620000000800 */
[----:B0-----:R-:W-:Y:S02]  /*1750*/  HADD2.F32 R98, -RZ, R30.H0_H0 ;  /* 0x2000001eff627230 */ /* 0x001fe40000004100 */
[----:B------:R-:W-:-:S05]  /*1760*/  HADD2.F32 R30, -RZ, R19.H1_H1 ;  /* 0x30000013ff1e7230 */ /* 0x000fca0000004100 */
[----:B------:R-:W0:Y:S01]  /*1770*/  MUFU.EX2 R86, R86 ;  /* 0x0000005600567308 */ /* 0x000e220000000800 */
[----:B--2---:R-:W-:Y:S01]  /*1780*/  FADD.FTZ R134, R111, 1 ;  /* 0x3f8000006f867421 */ /* 0x004fe20000010000 */
[----:B------:R-:W-:-:S06]  /*1790*/  HADD2.F32 R111, -RZ, R16.H1_H1 ;  /* 0x30000010ff6f7230 */ /* 0x000fcc0000004100 */
[----:B------:R-:W2:Y:S01]  /*17a0*/  MUFU.EX2 R88, R88 ;  /* 0x0000005800587308 */ /* 0x000ea20000000800 */
[----:B-1----:R-:W-:-:S07]  /*17b0*/  FADD.FTZ R80, R80, 1 ;  /* 0x3f80000050507421 */ /* 0x002fce0000010000 */
[----:B------:R-:W1:Y:S01]  /*17c0*/  MUFU.EX2 R84, R84 ;  /* 0x0000005400547308 */ /* 0x000e620000000800 */
[----:B0-----:R-:W-:-:S07]  /*17d0*/  FADD.FTZ R86, R86, 1 ;  /* 0x3f80000056567421 */ /* 0x001fce0000010000 */
[----:B------:R-:W0:Y:S01]  /*17e0*/  MUFU.EX2 R82, R82 ;  /* 0x0000005200527308 */ /* 0x000e220000000800 */
[----:B--2---:R-:W-:-:S07]  /*17f0*/  FADD.FTZ R88, R88, 1 ;  /* 0x3f80000058587421 */ /* 0x004fce0000010000 */
[----:B------:R-:W2:Y:S01]  /*1800*/  MUFU.EX2 R94, R94 ;  /* 0x0000005e005e7308 */ /* 0x000ea20000000800 */
[----:B-1----:R-:W-:-:S07]  /*1810*/  FADD.FTZ R84, R84, 1 ;  /* 0x3f80000054547421 */ /* 0x002fce0000010000 */
[----:B------:R-:W1:Y:S01]  /*1820*/  MUFU.RCP R112, R80 ;  /* 0x0000005000707308 */ /* 0x000e620000001000 */
[----:B0-----:R-:W-:-:S07]  /*1830*/  FADD.FTZ R82, R82, 1 ;  /* 0x3f80000052527421 */ /* 0x001fce0000010000 */
[----:B------:R-:W0:Y:S01]  /*1840*/  MUFU.RCP R116, R86 ;  /* 0x0000005600747308 */ /* 0x000e220000001000 */
[----:B--2---:R-:W-:Y:S01]  /*1850*/  FADD.FTZ R128, R94, 1 ;  /* 0x3f8000005e807421 */ /* 0x004fe20000010000 */
[----:B------:R-:W-:-:S06]  /*1860*/  HADD2.F32 R94, -RZ, R31.H0_H0 ;  /* 0x2000001fff5e7230 */ /* 0x000fcc0000004100 */
[----:B------:R2:W3:Y:S01]  /*1870*/  MUFU.EX2 R125, R100 ;  /* 0x00000064007d7308 */ /* 0x0004e20000000800 */
[----:B-1----:R-:W-:-:S04]  /*1880*/  FADD.FTZ R20, -R112, 1 ;  /* 0x3f80000070147421 */ /* 0x002fc80000010100 */
[----:B------:R-:W-:-:S03]  /*1890*/  FFMA.FTZ R20, R99, R20, 1 ;  /* 0x3f80000063147423 */ /* 0x000fc60000010014 */
[----:B------:R1:W-:Y:S01]  /*18a0*/  MUFU.RCP R109, R88 ;  /* 0x00000058006d7308 */ /* 0x0003e20000001000 */
[----:B0-----:R-:W-:Y:S01]  /*18b0*/  FADD.FTZ R22, -R116, 1 ;  /* 0x3f80000074167421 */ /* 0x001fe20000010100 */
[----:B--2---:R-:W-:-:S03]  /*18c0*/  HADD2.F32 R100, -RZ, R29.H1_H1 ;  /* 0x3000001dff647230 */ /* 0x004fc60000004100 */
[----:B------:R-:W-:-:S03]  /*18d0*/  FFMA.FTZ R22, R97, R22, 1 ;  /* 0x3f80000061167423 */ /* 0x000fc60000010016 */
[----:B------:R0:W-:Y:S01]  /*18e0*/  MUFU.RCP R110, R84 ;  /* 0x00000054006e7308 */ /* 0x0001e20000001000 */
[----:B---3--:R-:W-:Y:S01]  /*18f0*/  FADD.FTZ R125, R125, 1 ;  /* 0x3f8000007d7d7421 */ /* 0x008fe20000010000 */
[----:B-1----:R-:W-:-:S06]  /*1900*/  HADD2.F32 R88, -RZ, R12.H1_H1 ;  /* 0x3000000cff587230 */ /* 0x002fcc0000004100 */
[----:B------:R-:W-:Y:S01]  /*1910*/  MUFU.RCP R114, R82 ;  /* 0x0000005200727308 */ /* 0x000fe20000001000 */
[----:B0-----:R-:W-:-:S07]  /*1920*/  FADD.FTZ R84, R129, 1 ;  /* 0x3f80000081547421 */ /* 0x001fce0000010000 */
[----:B------:R-:W0:Y:S08]  /*1930*/  MUFU.RCP R128, R128 ;  /* 0x0000008000807308 */ /* 0x000e300000001000 */
[----:B------:R1:W-:Y:S08]  /*1940*/  MUFU.RCP R118, R90 ;  /* 0x0000005a00767308 */ /* 0x0003f00000001000 */
[----:B------:R2:W3:Y:S01]  /*1950*/  MUFU.RCP R126, R92 ;  /* 0x0000005c007e7308 */ /* 0x0004e20000001000 */
[----:B0-----:R-:W-:Y:S01]  /*1960*/  FADD.FTZ R82, -R128, 1 ;  /* 0x3f80000080527421 */ /* 0x001fe20000010100 */
[----:B-1----:R-:W-:-:S03]  /*1970*/  HADD2.F32 R90, -RZ, R12.H0_H0 ;  /* 0x2000000cff5a7230 */ /* 0x002fc60000004100 */
[----:B------:R-:W-:-:S03]  /*1980*/  FFMA.FTZ R129, R91, R82, 1 ;  /* 0x3f8000005b817423 */ /* 0x000fc60000010052 */
[----:B------:R-:W-:Y:S01]  /*1990*/  MUFU.RCP R132, R132 ;  /* 0x0000008400847308 */ /* 0x000fe20000001000 */
[----:B--2---:R-:W-:-:S07]  /*19a0*/  HADD2.F32 R92, -RZ, R31.H1_H1 ;  /* 0x3000001fff5c7230 */ /* 0x004fce0000004100 */
[----:B------:R-:W-:Y:S01]  /*19b0*/  MUFU.RCP R138, R125 ;  /* 0x0000007d008a7308 */ /* 0x000fe20000001000 */
[----:B---3--:R-:W-:-:S04]  /*19c0*/  FADD.FTZ R80, -R126, 1 ;  /* 0x3f8000007e507421 */ /* 0x008fc80000010100 */
[----:B------:R-:W-:-:S03]  /*19d0*/  FFMA.FTZ R80, R85, R80, 1 ;  /* 0x3f80000055507423 */ /* 0x000fc60000010050 */
[----:B------:R-:W-:Y:S08]  /*19e0*/  MUFU.RCP R134, R134 ;  /* 0x0000008600867308 */ /* 0x000ff00000001000 */
[----:B------:R-:W-:Y:S08]  /*19f0*/  MUFU.RCP R136, R136 ;  /* 0x0000008800887308 */ /* 0x000ff00000001000 */
[----:B------:R-:W0:Y:S08]  /*1a00*/  MUFU.RCP R140, R127 ;  /* 0x0000007f008c7308 */ /* 0x000e300000001000 */
[----:B------:R0:W-:Y:S08]  /*1a10*/  MUFU.RCP R156, R84 ;  /* 0x00000054009c7308 */ /* 0x0001f00000001000 */
[----:B------:R-:W1:Y:S01]  /*1a20*/  MUFU.RCP R158, R131 ;  /* 0x00000083009e7308 */ /* 0x000e620000001000 */
[----:B0-----:R-:W-:Y:S01]  /*1a30*/  FADD.FTZ R84, -R140, 1 ;  /* 0x3f8000008c547421 */ /* 0x001fe20000010100 */
[----:B-1----:R-:W-:-:S04]  /*1a40*/  FADD.FTZ R86, -R158, 1 ;  /* 0x3f8000009e567421 */ /* 0x002fc80000010100 */
[----:B------:R-:W-:Y:S01]  /*1a50*/  FFMA.FTZ R86, R83, R86, 1 ;  /* 0x3f80000053567423 */ /* 0x000fe20000010056 */
[----:B------:R0:W-:Y:S04]  /*1a60*/  STS.128 [R41], R76 ;  /* 0x0000004c29007388 */ /* 0x0001e80000000c00 */
[----:B------:R1:W-:Y:S01]  /*1a70*/  STS.128 [R41+0x200], R36 ;  /* 0x0002002429007388 */ /* 0x0003e20000000c00 */
[----:B------:R-:W-:-:S03]  /*1a80*/  NOP ;  /* 0x0000000000007918 */ /* 0x000fc60000000000 */
[----:B------:R-:W2:Y:S01]  /*1a90*/  LDS.128 R32, [R40] ;  /* 0x0000000028207984 */ /* 0x000ea20000000c00 */
[----:B0-----:R-:W-:Y:S02]  /*1aa0*/  HADD2.F32 R79, -RZ, R18.H1_H1 ;  /* 0x30000012ff4f7230 */ /* 0x001fe40000004100 */
[----:B------:R-:W-:Y:S01]  /*1ab0*/  FADD.FTZ R76, -R110, 1 ;  /* 0x3f8000006e4c7421 */ /* 0x000fe20000010100 */
[----:B------:R-:W-:Y:S02]  /*1ac0*/  HADD2.F32 R77, -RZ, R19.H0_H0 ;  /* 0x20000013ff4d7230 */ /* 0x000fe40000004100 */
[----:B------:R-:W-:Y:S01]  /*1ad0*/  FADD.FTZ R78, -R114, 1 ;  /* 0x3f800000724e7421 */ /* 0x000fe20000010100 */
[----:B-1----:R-:W-:Y:S02]  /*1ae0*/  HADD2.F32 R39, -RZ, R16.H0_H0 ;  /* 0x20000010ff277230 */ /* 0x002fe40000004100 */
[----:B------:R-:W-:Y:S01]  /*1af0*/  FFMA.FTZ R76, R81, R76, 1 ;  /* 0x3f800000514c7423 */ /* 0x000fe2000001004c */
[----:B------:R-:W-:-:S02]  /*1b00*/  HADD2.F32 R36, -RZ, R18.H0_H0 ;  /* 0x20000012ff247230 */ /* 0x000fc40000004100 */
[----:B------:R-:W-:Y:S01]  /*1b10*/  FFMA.FTZ R78, R75, R78, 1 ;  /* 0x3f8000004b4e7423 */ /* 0x000fe2000001004e */
[----:B------:R-:W0:Y:S01]  /*1b20*/  LDS.128 R16, [R40+0x10] ;  /* 0x0000100028107984 */ /* 0x000e220000000c00 */
[----:B------:R-:W-:Y:S02]  /*1b30*/  HADD2.F32 R38, -RZ, R23.H0_H0 ;  /* 0x20000017ff267230 */ /* 0x000fe40000004100 */
[--C-:B--2---:R-:W-:Y:S02]  /*1b40*/  HADD2.F32 R28, -RZ, R32.reuse.H0_H0 ;  /* 0x20000020ff1c7230 */ /* 0x104fe40000004100 */
[----:B------:R-:W-:Y:S02]  /*1b50*/  HADD2.F32 R32, -RZ, R32.H1_H1 ;  /* 0x30000020ff207230 */ /* 0x000fe40000004100 */
[--C-:B------:R-:W-:Y:S02]  /*1b60*/  HADD2.F32 R29, -RZ, R33.reuse.H0_H0 ;  /* 0x20000021ff1d7230 */ /* 0x100fe40000004100 */
[----:B------:R-:W-:Y:S01]  /*1b70*/  FMUL.FTZ R21, R121, R28 ;  /* 0x0000001c79157220 */ /* 0x000fe20000410000 */
[----:B------:R-:W-:-:S02]  /*1b80*/  HADD2.F32 R33, -RZ, R33.H1_H1 ;  /* 0x30000021ff217230 */ /* 0x000fc40000004100 */
[----:B------:R-:W-:Y:S01]  /*1b90*/  FMUL.FTZ R23, R123, R32 ;  /* 0x000000207b177220 */ /* 0x000fe20000410000 */
[--C-:B------:R-:W-:Y:S02]  /*1ba0*/  HADD2.F32 R31, -RZ, R34.reuse.H0_H0 ;  /* 0x20000022ff1f7230 */ /* 0x100fe40000004100 */
[----:B------:R-:W-:Y:S01]  /*1bb0*/  FMUL.FTZ R21, R112, R21 ;  /* 0x0000001570157220 */ /* 0x000fe20000410000 */
[--C-:B------:R-:W-:Y:S02]  /*1bc0*/  HADD2.F32 R37, -RZ, R35.reuse.H0_H0 ;  /* 0x20000023ff257230 */ /* 0x100fe40000004100 */
[----:B------:R-:W-:Y:S01]  /*1bd0*/  FMUL.FTZ R23, R116, R23 ;  /* 0x0000001774177220 */ /* 0x000fe20000410000 */
[----:B------:R-:W-:Y:S02]  /*1be0*/  HADD2.F32 R130, -RZ, R35.H1_H1 ;  /* 0x30000023ff827230 */ /* 0x000fe40000004100 */
[----:B------:R-:W-:Y:S01]  /*1bf0*/  FMUL.FTZ R20, R21, R20 ;  /* 0x0000001415147220 */ /* 0x000fe20000410000 */
[----:B------:R-:W-:Y:S01]  /*1c00*/  FADD.FTZ R21, -R109, 1 ;  /* 0x3f8000006d157421 */ /* 0x000fe20000010100 */
[----:B------:R-:W-:Y:S01]  /*1c10*/  FMUL.FTZ R23, R23, R22 ;  /* 0x0000001617177220 */ /* 0x000fe20000410000 */
[----:B------:R-:W-:Y:S01]  /*1c20*/  FMUL.FTZ R22, R120, R29 ;  /* 0x0000001d78167220 */ /* 0x000fe20000410000 */
[----:B------:R-:W-:Y:S01]  /*1c30*/  FMUL.FTZ R35, R122, R33 ;  /* 0x000000217a237220 */ /* 0x000fe20000410000 */
[----:B------:R-:W-:Y:S01]  /*1c40*/  FMUL.FTZ R125, R124, R31 ;  /* 0x0000001f7c7d7220 */ /* 0x000fe20000410000 */
[----:B------:R-:W-:-:S02]  /*1c50*/  HADD2.F32 R34, -RZ, R34.H1_H1 ;  /* 0x30000022ff227230 */ /* 0x000fc40000004100 */
        /* <DEDUP_REMOVED lines=9> */
[--C-:B0-----:R-:W-:Y:S02]  /*1cf0*/  HADD2.F32 R142, -RZ, R16.reuse.H0_H0 ;  /* 0x20000010ff8e7230 */ /* 0x101fe40000004100 */
[----:B------:R-:W-:Y:S01]  /*1d00*/  FMUL.FTZ R78, R125, R78 ;  /* 0x0000004e7d4e7220 */ /* 0x000fe20000410000 */
[----:B------:R-:W-:Y:S01]  /*1d10*/  FMUL.FTZ R125, R38, R37 ;  /* 0x00000025267d7220 */ /* 0x000fe20000410000 */
[----:B------:R-:W-:Y:S01]  /*1d20*/  FMUL.FTZ R82, R128, R127 ;  /* 0x0000007f80527220 */ /* 0x000fe20000410000 */
[----:B------:R-:W-:Y:S01]  /*1d30*/  FFMA.FTZ R22, R87, R22, 1 ;  /* 0x3f80000057167423 */ /* 0x000fe20000010016 */
[----:B------:R-:W-:Y:S01]  /*1d40*/  FMUL.FTZ R35, R118, R35 ;  /* 0x0000002376237220 */ /* 0x000fe20000410000 */
[----:B------:R-:W-:-:S02]  /*1d50*/  HADD2.F32 R144, -RZ, R16.H1_H1 ;  /* 0x30000010ff907230 */ /* 0x000fc40000004100 */
[----:B------:R-:W-:Y:S01]  /*1d60*/  FADD.FTZ R16, -R132, 1 ;  /* 0x3f80000084107421 */ /* 0x000fe20000010100 */
[--C-:B------:R-:W-:Y:S02]  /*1d70*/  HADD2.F32 R146, -RZ, R17.reuse.H0_H0 ;  /* 0x20000011ff927230 */ /* 0x100fe40000004100 */
[----:B------:R-:W-:Y:S01]  /*1d80*/  FMUL.FTZ R125, R126, R125 ;  /* 0x0000007d7e7d7220 */ /* 0x000fe20000410000 */
[----:B------:R-:W-:Y:S02]  /*1d90*/  HADD2.F32 R148, -RZ, R17.H1_H1 ;  /* 0x30000011ff947230 */ /* 0x000fe40000004100 */
[----:B------:R-:W-:Y:S01]  /*1da0*/  FMUL.FTZ R17, R39, R142 ;  /* 0x0000008e27117220 */ /* 0x000fe20000410000 */
[----:B------:R-:W-:Y:S01]  /*1db0*/  FMUL.FTZ R129, R82, R129 ;  /* 0x0000008152817220 */ /* 0x000fe20000410000 */
[----:B------:R-:W-:Y:S01]  /*1dc0*/  FADD.FTZ R82, R133, 1 ;  /* 0x3f80000085527421 */ /* 0x000fe20000010000 */
[----:B------:R-:W-:Y:S01]  /*1dd0*/  FMUL.FTZ R127, R35, R22 ;  /* 0x00000016237f7220 */ /* 0x000fe20000410000 */
[----:B------:R-:W-:-:S02]  /*1de0*/  HADD2.F32 R35, -RZ, R18.H0_H0 ;  /* 0x20000012ff237230 */ /* 0x000fc40000004100 */
[----:B------:R-:W-:Y:S01]  /*1df0*/  FFMA.FTZ R16, R101, R16, 1 ;  /* 0x3f80000065107423 */ /* 0x000fe20000010010 */
[----:B------:R-:W-:Y:S02]  /*1e00*/  HADD2.F32 R150, -RZ, R18.H1_H1 ;  /* 0x30000012ff967230 */ /* 0x000fe40000004100 */
[----:B------:R-:W-:Y:S01]  /*1e10*/  FMUL.FTZ R17, R132, R17 ;  /* 0x0000001184117220 */ /* 0x000fe20000410000 */
[----:B------:R-:W-:Y:S01]  /*1e20*/  FMUL.FTZ R80, R125, R80 ;  /* 0x000000507d507220 */ /* 0x000fe20000410000 */
[----:B------:R-:W-:Y:S01]  /*1e30*/  FADD.FTZ R18, -R134, 1 ;  /* 0x3f80000086127421 */ /* 0x000fe20000010100 */
[----:B------:R-:W-:Y:S01]  /*1e40*/  FMUL.FTZ R125, R111, R144 ;  /* 0x000000906f7d7220 */ /* 0x000fe20000410000 */
[----:B------:R0:W1:Y:S01]  /*1e50*/  MUFU.RCP R160, R82 ;  /* 0x0000005200a07308 */ /* 0x0000620000001000 */
[----:B------:R-:W-:Y:S01]  /*1e60*/  FMUL.FTZ R22, R17, R16 ;  /* 0x0000001011167220 */ /* 0x000fe20000410000 */
[----:B------:R-:W-:Y:S01]  /*1e70*/  FFMA.FTZ R131, R93, R18, 1 ;  /* 0x3f8000005d837423 */ /* 0x000fe20000010012 */
[----:B------:R-:W-:Y:S01]  /*1e80*/  FADD.FTZ R16, -R136, 1 ;  /* 0x3f80000088107421 */ /* 0x000fe20000010100 */
[----:B------:R-:W-:Y:S01]  /*1e90*/  FMUL.FTZ R17, R113, R146 ;  /* 0x0000009271117220 */ /* 0x000fe20000410000 */
[----:B------:R-:W-:Y:S01]  /*1ea0*/  FMUL.FTZ R18, R134, R125 ;  /* 0x0000007d86127220 */ /* 0x000fe20000410000 */
[----:B------:R-:W-:-:S02]  /*1eb0*/  HADD2.F32 R152, -RZ, R19.H0_H0 ;  /* 0x20000013ff987230 */ /* 0x000fc40000004100 */
[----:B------:R-:W-:Y:S01]  /*1ec0*/  FFMA.FTZ R16, R89, R16, 1 ;  /* 0x3f80000059107423 */ /* 0x000fe20000010010 */
[----:B------:R-:W-:Y:S01]  /*1ed0*/  FMUL.FTZ R17, R136, R17 ;  /* 0x0000001188117220 */ /* 0x000fe20000410000 */
[----:B------:R-:W-:Y:S02]  /*1ee0*/  HADD2.F32 R125, -RZ, R19.H1_H1 ;  /* 0x30000013ff7d7230 */ /* 0x000fe40000004100 */
[----:B------:R-:W-:Y:S01]  /*1ef0*/  FMUL.FTZ R131, R18, R131 ;  /* 0x0000008312837220 */ /* 0x000fe20000410000 */
[----:B------:R-:W-:Y:S01]  /*1f00*/  FMUL.FTZ R133, R36, R35 ;  /* 0x0000002324857220 */ /* 0x000fe20000410000 */
[----:B------:R-:W-:Y:S01]  /*1f10*/  FADD.FTZ R18, -R138, 1 ;  /* 0x3f8000008a127421 */ /* 0x000fe20000010100 */
[----:B------:R-:W-:Y:S01]  /*1f20*/  FMUL.FTZ R19, R115, R148 ;  /* 0x0000009473137220 */ /* 0x000fe20000410000 */
[----:B0-----:R-:W-:Y:S01]  /*1f30*/  FMUL.FTZ R82, R17, R16 ;  /* 0x0000001011527220 */ /* 0x001fe20000410000 */
[----:B------:R-:W-:Y:S01]  /*1f40*/  FFMA.FTZ R17, R105, R84, 1 ;  /* 0x3f80000069117423 */ /* 0x000fe20000010054 */
[----:B------:R-:W-:Y:S01]  /*1f50*/  FMUL.FTZ R16, R140, R133 ;  /* 0x000000858c107220 */ /* 0x000fe20000410000 */
[----:B------:R-:W-:Y:S01]  /*1f60*/  FFMA.FTZ R18, R103, R18, 1 ;  /* 0x3f80000067127423 */ /* 0x000fe20000010012 */
[----:B------:R-:W-:Y:S01]  /*1f70*/  FMUL.FTZ R19, R138, R19 ;  /* 0x000000138a137220 */ /* 0x000fe20000410000 */
[----:B------:R-:W-:Y:S01]  /*1f80*/  FMUL.FTZ R135, R30, R125 ;  /* 0x0000007d1e877220 */ /* 0x000fe20000410000 */
[----:B------:R-:W-:Y:S01]  /*1f90*/  FMUL.FTZ R84, R16, R17 ;  /* 0x0000001110547220 */ /* 0x000fe20000410000 */
[----:B-1----:R-:W-:Y:S01]  /*1fa0*/  FADD.FTZ R16, -R160, 1 ;  /* 0x3f800000a0107421 */ /* 0x002fe20000010100 */
[----:B------:R-:W-:Y:S01]  /*1fb0*/  FMUL.FTZ R133, R19, R18 ;  /* 0x0000001213857220 */ /* 0x000fe20000410000 */
[C---:B------:R-:W-:Y:S01]  /*1fc0*/  FADD.FTZ R18, -R156.reuse, 1 ;  /* 0x3f8000009c127421 */ /* 0x040fe20000010100 */
        /* <DEDUP_REMOVED lines=14> */
[--C-:B------:R-:W-:Y:S01]  /*20b0*/  HADD2.F32 R76, -RZ, R15.reuse.H1_H1 ;  /* 0x3000000fff4c7230 */ /* 0x100fe20000004100 */
[----:B------:R-:W-:Y:S01]  /*20c0*/  F2FP.F16.F32.PACK_AB R20, R131, R22 ;  /* 0x000000168314723e */ /* 0x000fe200000000ff */
[----:B------:R-:W-:Y:S01]  /*20d0*/  HADD2.F32 R131, -RZ, R8.H0_H0 ;  /* 0x20000008ff837230 */ /* 0x000fe20000004100 */
[----:B------:R-:W-:Y:S01]  /*20e0*/  F2FP.F16.F32.PACK_AB R18, R127, R78 ;  /* 0x0000004e7f12723e */ /* 0x000fe200000000ff */
[----:B------:R-:W-:Y:S01]  /*20f0*/  HADD2.F32 R78, -RZ, R15.H0_H0 ;  /* 0x2000000fff4e7230 */ /* 0x000fe20000004100 */
[----:B------:R-:W-:Y:S01]  /*2100*/  F2FP.F16.F32.PACK_AB R19, R129, R80 ;  /* 0x000000508113723e */ /* 0x000fe200000000ff */
[----:B------:R-:W-:Y:S01]  /*2110*/  BAR.SYNC.DEFER_BLOCKING 0x0 ;  /* 0x0000000000007b1d */ /* 0x000fe20000010000 */
[----:B------:R-:W-:Y:S01]  /*2120*/  F2FP.F16.F32.PACK_AB R21, R133, R82 ;  /* 0x000000528515723e */ /* 0x000fe200000000ff */
[--C-:B------:R-:W-:Y:S01]  /*2130*/  HADD2.F32 R82, -RZ, R14.reuse.H0_H0 ;  /* 0x2000000eff527230 */ /* 0x100fe20000004100 */
[----:B------:R-:W-:Y:S01]  /*2140*/  F2FP.F16.F32.PACK_AB R22, R135, R84 ;  /* 0x000000548716723e */ /* 0x000fe200000000ff */
[--C-:B------:R-:W-:Y:S01]  /*2150*/  HADD2.F32 R84, -RZ, R13.reuse.H1_H1 ;  /* 0x3000000dff547230 */ /* 0x100fe20000004100 */
[----:B------:R-:W-:Y:S01]  /*2160*/  F2FP.F16.F32.PACK_AB R23, R137, R86 ;  /* 0x000000568917723e */ /* 0x000fe200000000ff */
[----:B------:R-:W-:Y:S01]  /*2170*/  HADD2.F32 R86, -RZ, R13.H0_H0 ;  /* 0x2000000dff567230 */ /* 0x000fe20000004100 */
[----:B------:R-:W-:Y:S01]  /*2180*/  MOV R8, UR8 ;  /* 0x0000000800087c02 */ /* 0x000fe20008000f00 */
[----:B------:R-:W-:-:S02]  /*2190*/  HADD2.F32 R80, -RZ, R14.H1_H1 ;  /* 0x3000000eff507230 */ /* 0x000fc40000004100 */
[----:B------:R-:W-:Y:S01]  /*21a0*/  FMUL.FTZ R0, R0, R109 ;  /* 0x0000006d00007220 */ /* 0x000fe20000410000 */
[----:B------:R-:W-:Y:S02]  /*21b0*/  HADD2.F32 R135, -RZ, R4.H0_H0 ;  /* 0x20000004ff877230 */ /* 0x000fe40000004100 */
[----:B------:R-:W-:Y:S01]  /*21c0*/  FMUL.FTZ R110, R81, R110 ;  /* 0x0000006e516e7220 */ /* 0x000fe20000410000 */
[----:B------:R-:W-:Y:S02]  /*21d0*/  HADD2.F32 R137, -RZ, R5.H0_H0 ;  /* 0x20000005ff897230 */ /* 0x000fe40000004100 */
[----:B------:R-:W-:Y:S01]  /*21e0*/  FMUL.FTZ R114, R75, R114 ;  /* 0x000000724b727220 */ /* 0x000fe20000410000 */
[----:B------:R-:W-:Y:S02]  /*21f0*/  HADD2.F32 R133, -RZ, R7.H0_H0 ;  /* 0x20000007ff857230 */ /* 0x000fe40000004100 */
[----:B------:R-:W-:Y:S01]  /*2200*/  FMUL.FTZ R118, R87, R118 ;  /* 0x0000007657767220 */ /* 0x000fe20000410000 */
[----:B------:R-:W-:Y:S01]  /*2210*/  HADD2.F32 R129, -RZ, R9.H0_H0 ;  /* 0x20000009ff817230 */ /* 0x000fe20000004100 */
[----:B------:R-:W-:Y:S01]  /*2220*/  MOV R9, UR12 ;  /* 0x0000000c00097c02 */ /* 0x000fe20008000f00 */
[----:B------:R-:W-:Y:S01]  /*2230*/  FMUL.FTZ R126, R85, R126 ;  /* 0x0000007e557e7220 */ /* 0x000fe20000410000 */
[----:B------:R-:W-:Y:S01]  /*2240*/  FMUL.FTZ R128, R91, R128 ;  /* 0x000000805b807220 */ /* 0x000fe20000410000 */
[----:B------:R-:W-:Y:S01]  /*2250*/  FMUL.FTZ R132, R101, R132 ;  /* 0x0000008465847220 */ /* 0x000fe20000410000 */
[----:B------:R-:W-:Y:S01]  /*2260*/  FMUL.FTZ R134, R93, R134 ;  /* 0x000000865d867220 */ /* 0x000fe20000410000 */
[----:B------:R-:W-:-:S04]  /*2270*/  IMAD.WIDE.U32 R8, R45, 0x10, R8 ;  /* 0x000000102d087825 */ /* 0x000fc800078e0008 */
        /* <DEDUP_REMOVED lines=8> */
[----:B------:R-:W-:Y:S01]  /*2300*/  FMUL.FTZ R158, R83, R158 ;  /* 0x0000009e539e7220 */ /* 0x000fe20000410000 */
[----:B------:R-:W-:Y:S01]  /*2310*/  FMUL.FTZ R107, R107, R160 ;  /* 0x000000a06b6b7220 */ /* 0x000fe20000410000 */
[----:B------:R-:W-:Y:S01]  /*2320*/  FMUL.FTZ R105, R121, R112 ;  /* 0x0000007079697220 */ /* 0x000fe20000410000 */
[----:B------:R-:W2:Y:S01]  /*2330*/  LDS.128 R4, [R41+0x200] ;  /* 0x0002000029047984 */ /* 0x000ea20000000c00 */
[----:B------:R-:W-:Y:S01]  /*2340*/  FMUL.FTZ R103, R123, R116 ;  /* 0x000000747b677220 */ /* 0x000fe20000410000 */
[----:B------:R-:W-:Y:S01]  /*2350*/  FMUL.FTZ R101, R120, R0 ;  /* 0x0000000078657220 */ /* 0x000fe20000410000 */
[----:B------:R-:W-:Y:S01]  /*2360*/  FMUL.FTZ R99, R122, R110 ;  /* 0x0000006e7a637220 */ /* 0x000fe20000410000 */
[----:B------:R-:W-:Y:S01]  /*2370*/  FMUL.FTZ R97, R124, R114 ;  /* 0x000000727c617220 */ /* 0x000fe20000410000 */
[----:B0-----:R-:W-:Y:S02]  /*2380*/  HADD2.F32 R23, -RZ, R10.H0_H0 ;  /* 0x2000000aff177230 */ /* 0x001fe40000004100 */
        /* <DEDUP_REMOVED lines=58> */
.L_x_6261:
[----:B------:R-:W-:Y:S01]  /*2730*/  FFMA.FTZ R70, R105, R106, R70 ;  /* 0x0000006a69467223 */ /* 0x000fe20000010046 */
[----:B------:R-:W2:Y:S01]  /*2740*/  LDCU UR8, c[0x0][0x38c] ;  /* 0x00007180ff0877ac */ /* 0x000ea20008000800 */
[----:B------:R-:W-:Y:S02]  /*2750*/  HFMA2 R109, -RZ, RZ, 0, 0 ;  /* 0x00000000ff6d7431 */ /* 0x000fe400000001ff */
[----:B-----5:R-:W-:Y:S01]  /*2760*/  FADD.FTZ R160, R135, R72 ;  /* 0x0000004887a07221 */ /* 0x020fe20000010000 */
[----:B------:R-:W-:Y:S01]  /*2770*/  FFMA.FTZ R70, R103, R104, R70 ;  /* 0x0000006867467223 */ /* 0x000fe20000010046 */
[--C-:B------:R-:W-:Y:S01]  /*2780*/  FADD.FTZ R158, R137, R72.reuse ;  /* 0x00000048899e7221 */ /* 0x100fe20000010000 */
[--C-:B------:R-:W-:Y:S01]  /*2790*/  FADD.FTZ R156, R139, R72.reuse ;  /* 0x000000488b9c7221 */ /* 0x100fe20000010000 */
[----:B------:R-:W-:Y:S01]  /*27a0*/  FADD.FTZ R152, R133, R72 ;  /* 0x0000004885987221 */ /* 0x000fe20000010000 */
[----:B------:R-:W-:Y:S01]  /*27b0*/  FFMA.FTZ R70, R101, R102, R70 ;  /* 0x0000006665467223 */ /* 0x000fe20000010046 */
[--C-:B------:R-:W-:Y:S01]  /*27c0*/  FADD.FTZ R150, R131, R72.reuse ;  /* 0x0000004883967221 */ /* 0x100fe20000010000 */
[----:B------:R-:W-:Y:S01]  /*27d0*/  FADD.FTZ R148, R129, R72 ;  /* 0x0000004881947221 */ /* 0x000fe20000010000 */
[----:B------:R-:W-:Y:S01]  /*27e0*/  CS2R R126, SRZ ;  /* 0x00000000007e7805 */ /* 0x000fe2000001ff00 */
[----:B------:R-:W-:Y:S01]  /*27f0*/  FFMA.FTZ R70, R99, R100, R70 ;  /* 0x0000006463467223 */ /* 0x000fe20000010046 */
[----:B------:R-:W-:-:S02]  /*2800*/  CS2R R124, SRZ ;  /* 0x00000000007c7805 */ /* 0x000fc4000001ff00 */
[----:B------:R-:W-:Y:S02]  /*2810*/  CS2R R122, SRZ ;  /* 0x00000000007a7805 */ /* 0x000fe4000001ff00 */
[----:B------:R-:W-:Y:S01]  /*2820*/  CS2R R120, SRZ ;  /* 0x0000000000787805 */ /* 0x000fe2000001ff00 */
[----:B------:R-:W-:Y:S01]  /*2830*/  FFMA.FTZ R70, R97, R98, R70 ;  /* 0x0000006261467223 */ /* 0x000fe20000010046 */
[----:B------:R-:W-:Y:S02]  /*2840*/  CS2R R118, SRZ ;  /* 0x0000000000767805 */ /* 0x000fe4000001ff00 */
[----:B------:R-:W-:Y:S01]  /*2850*/  CS2R R116, SRZ ;  /* 0x0000000000747805 */ /* 0x000fe2000001ff00 */
[----:B--2---:R-:W-:Y:S01]  /*2860*/  UISETP.GE.AND UP0, UPT, UR8, 0x1, UPT ;  /* 0x000000010800788c */ /* 0x004fe2000bf06270 */
[----:B------:R-:W-:Y:S01]  /*2870*/  FFMA.FTZ R70, R95, R96, R70 ;  /* 0x000000605f467223 */ /* 0x000fe20000010046 */
[----:B------:R-:W-:Y:S02]  /*2880*/  CS2R R114, SRZ ;  /* 0x0000000000727805 */ /* 0x000fe4000001ff00 */
[----:B------:R-:W-:Y:S01]  /*2890*/  MOV R107, RZ ;  /* 0x000000ff006b7202 */ /* 0x000fe20000000f00 */
        /* <DEDUP_REMOVED lines=38> */
[----:B------:R-:W2:Y:S01]  /*2b00*/  LDC.64 R110, c[0x0][0x3c0] ;  /* 0x0000f000ff6e7b82 */ /* 0x000ea20000000a00 */
[----:B------:R-:W-:Y:S01]  /*2b10*/  UISETP.NE.AND UP0, UPT, UR19, 0x1, UPT ;  /* 0x000000011300788c */ /* 0x000fe2000bf05270 */
[----:B------:R-:W-:Y:S01]  /*2b20*/  IADD3 R36, P0, PT, R24, UR6, RZ ;  /* 0x0000000618247c10 */ /* 0x000fe2000ff1e0ff */
[----:B------:R-:W3:Y:S01]  /*2b30*/  LDCU UR33, c[0x0][0x394] ;  /* 0x00007280ff2177ac */ /* 0x000ee20008000800 */
[----:B------:R-:W-:Y:S02]  /*2b40*/  IADD3 R38, P1, PT, R2, UR6, RZ ;  /* 0x0000000602267c10 */ /* 0x000fe4000ff3e0ff */
[----:B------:R-:W-:Y:S01]  /*2b50*/  IADD3 R177, PT, PT, R26, UR6, RZ ;  /* 0x000000061ab17c10 */ /* 0x000fe2000fffe0ff */
[----:B------:R-:W4:Y:S01]  /*2b60*/  LDCU UR36, c[0x0][0x38c] ;  /* 0x00007180ff2477ac */ /* 0x000f220008000800 */
[----:B------:R-:W0:Y:S01]  /*2b70*/  LDC.64 R28, c[0x0][0x440] ;  /* 0x00011000ff1c7b82 */ /* 0x000e220000000a00 */
[----:B------:R-:W-:Y:S02]  /*2b80*/  PLOP3.LUT P2, PT, PT, PT, UP0, 0x80, 0x8 ;  /* 0x000000000008781c */ /* 0x000fe40003f4f008 */
[----:B------:R-:W-:Y:S01]  /*2b90*/  MOV R127, RZ ;  /* 0x000000ff007f7202 */ /* 0x000fe20000000f00 */
[----:B------:R-:W0:Y:S01]  /*2ba0*/  LDCU UR15, c[0x0][0x388] ;  /* 0x00007100ff0f77ac */ /* 0x000e220008000800 */
[----:B------:R-:W-:-:S02]  /*2bb0*/  ISETP.EQ.AND P2, PT, R154, RZ, P2 ;  /* 0x000000ff9a00720c */ /* 0x000fc40001742270 */
[----:B------:R-:W-:Y:S01]  /*2bc0*/  IADD3.X R37, PT, PT, RZ, R43, RZ, P0, !PT ;  /* 0x0000002bff257210 */ /* 0x000fe200007fe4ff */
[----:B------:R-:W0:Y:S01]  /*2bd0*/  LDC.64 R30, c[0x0][0x3a8] ;  /* 0x0000ea00ff1e7b82 */ /* 0x000e220000000a00 */
[----:B------:R-:W-:Y:S01]  /*2be0*/  IADD3.X R39, PT, PT, RZ, R42, RZ, P1, !PT ;  /* 0x0000002aff277210 */ /* 0x000fe20000ffe4ff */
[----:B------:R-:W0:Y:S01]  /*2bf0*/  LDCU.64 UR30, c[0x0][0x538] ;  /* 0x0000a700ff1e77ac */ /* 0x000e220008000a00 */
[----:B------:R-:W0:Y:S05]  /*2c00*/  LDCU.64 UR34, c[0x0][0x540] ;  /* 0x0000a800ff2277ac */ /* 0x000e2a0008000a00 */
[----:B------:R-:W0:Y:S01]  /*2c10*/  LDC.64 R112, c[0x0][0x3e0] ;  /* 0x0000f800ff707b82 */ /* 0x000e220000000a00 */
[----:B------:R-:W-:-:S07]  /*2c20*/  UMOV UR8, URZ ;  /* 0x000000ff00087c82 */ /* 0x000fce0008000000 */
[----:B------:R-:W0:Y:S08]  /*2c30*/  LDC.64 R32, c[0x0][0x4d0] ;  /* 0x00013400ff207b82 */ /* 0x000e300000000a00 */
[----:B---34-:R-:W0:Y:S02]  /*2c40*/  LDC.64 R34, c[0x0][0x4f0] ;  /* 0x00013c00ff227b82 */ /* 0x018e240000000a00 */
.L_x_6307:
[----:B012---:R-:W-:-:S04]  /*2c50*/  IMAD.WIDE.U32 R4, R110, UR8, RZ ;  /* 0x000000086e047c25 */ /* 0x007fc8000f8e00ff */
[----:B------:R-:W-:Y:S01]  /*2c60*/  IMAD R5, R111, UR8, R5 ;  /* 0x000000086f057c24 */ /* 0x000fe2000f8e0205 */
[----:B------:R-:W-:-:S04]  /*2c70*/  LEA R16, P0, R4, R66, 0x1 ;  /* 0x0000004204107211 */ /* 0x000fc800078008ff */
[----:B------:R-:W-:-:S03]  /*2c80*/  LEA.HI.X R17, R4, R64, R5, 0x1, P0 ;  /* 0x0000004004117211 */ /* 0x000fc600000f0c05 */
[----:B------:R-:W-:-:S05]  /*2c90*/  IMAD.WIDE.U32 R16, R45, 0x10, R16 ;  /* 0x000000102d107825 */ /* 0x000fca00078e0010 */
[----:B------:R-:W2:Y:S04]  /*2ca0*/  LDG.E.128 R4, desc[UR28][R16.64] ;  /* 0x0000001c10047981 */ /* 0x000ea8000c1e1d00 */
[----:B---3--:R-:W3:Y:S01]  /*2cb0*/  LDG.E.128 R8, desc[UR28][R16.64+0x200] ;  /* 0x0002001c10087981 */ /* 0x008ee2000c1e1d00 */
[----:B------:R-:W-:Y:S02]  /*2cc0*/  MOV R14, UR16 ;  /* 0x00000010000e7c02 */ /* 0x000fe40008000f00 */
[----:B------:R-:W-:Y:S02]  /*2cd0*/  MOV R13, UR18 ;  /* 0x00000012000d7c02 */ /* 0x000fe40008000f00 */
[----:B------:R-:W-:Y:S02]  /*2ce0*/  MOV R12, R14 ;  /* 0x0000000e000c7202 */ /* 0x000fe40000000f00 */
[----:B------:R-:W-:-:S03]  /*2cf0*/  MOV R15, UR17 ;  /* 0x00000011000f7c02 */ /* 0x000fc60008000f00 */
[----:B------:R-:W-:-:S04]  /*2d00*/  IMAD.WIDE.U32 R12, R30, UR8, R12 ;  /* 0x000000081e0c7c25 */ /* 0x000fc8000f8e000c */
[----:B------:R-:W-:Y:S01]  /*2d10*/  IMAD R0, R31, UR8, R13 ;  /* 0x000000081f007c24 */ /* 0x000fe2000f8e020d */
[----:B------:R-:W-:-:S04]  /*2d20*/  LEA R20, P0, R12, R28, 0x2 ;  /* 0x0000001c0c147211 */ /* 0x000fc800078010ff */
[----:B------:R-:W-:Y:S01]  /*2d30*/  LEA.HI.X R21, R12, R29, R0, 0x2, P0 ;  /* 0x0000001d0c157211 */ /* 0x000fe200000f1400 */
[----:B------:R-:W-:-:S04]  /*2d40*/  IMAD.WIDE.U32 R12, R112, UR8, RZ ;  /* 0x00000008700c7c25 */ /* 0x000fc8000f8e00ff */
[----:B------:R-:W-:Y:S01]  /*2d50*/  IMAD R0, R113, UR8, R13 ;  /* 0x0000000871007c24 */ /* 0x000fe2000f8e020d */
[C---:B------:R-:W-:Y:S01]  /*2d60*/  LEA R14, P0, R12.reuse, R73, 0x1 ;  /* 0x000000490c0e7211 */ /* 0x040fe200078008ff */
[----:B----4-:R-:W4:Y:S03]  /*2d70*/  LDG.E R161, desc[UR28][R20.64] ;  /* 0x0000001c14a17981 */ /* 0x010f26000c1e1900 */
[----:B------:R-:W-:-:S03]  /*2d80*/  LEA.HI.X R15, R12, R71, R0, 0x1, P0 ;  /* 0x000000470c0f7211 */ /* 0x000fc600000f0c00 */
[----:B------:R-:W-:Y:S01]  /*2d90*/  IMAD.WIDE.U32 R22, R45, 0x10, R14 ;  /* 0x000000102d167825 */ /* 0x000fe200078e000e */
[----:B--2---:R-:W-:Y:S04]  /*2da0*/  STS.128 [R41], R4 ;  /* 0x0000000429007388 */ /* 0x004fe80000000c00 */
[----:B---3--:R-:W-:Y:S01]  /*2db0*/  STS.128 [R41+0x200], R8 ;  /* 0x0002000829007388 */ /* 0x008fe20000000c00 */
[----:B------:R-:W-:-:S03]  /*2dc0*/  NOP ;  /* 0x0000000000007918 */ /* 0x000fc60000000000 */
[----:B------:R-:W2:Y:S04]  /*2dd0*/  LDG.E.128 R12, desc[UR28][R22.64] ;  /* 0x0000001c160c7981 */ /* 0x000ea8000c1e1d00 */
[----:B------:R-:W3:Y:S01]  /*2de0*/  LDG.E.128 R16, desc[UR28][R22.64+0x200] ;  /* 0x0002001c16107981 */ /* 0x000ee2000c1e1d00 */
[----:B------:R-:W0:Y:S01]  /*2df0*/  S2UR UR14, SR_CgaCtaId ;  /* 0x00000000000e79c3 */ /* 0x000e220000008800 */
[----:B------:R-:W-:Y:S01]  /*2e00*/  USHF.L.U32 UR12, UR26, 0x8, URZ ;  /* 0x000000081a0c7899 */ /* 0x000fe200080006ff */
[C---:B------:R-:W-:Y:S01]  /*2e10*/  ISETP.NE.AND P1, PT, R26.reuse, RZ, PT ;  /* 0x000000ff1a00720c */ /* 0x040fe20003f25270 */
[----:B------:R-:W1:Y:S01]  /*2e20*/  LDS.128 R8, [R40+0x10] ;  /* 0x0000100028087984 */ /* 0x000e620000000c00 */
[----:B------:R-:W-:Y:S01]  /*2e30*/  UMOV UR13, 0x400 ;  /* 0x00000400000d7882 */ /* 0x000fe20000000000 */
[----:B------:R-:W-:Y:S01]  /*2e40*/  ULOP3.LUT UR12, UR12, 0x100, URZ, 0xc0, !UPT ;  /* 0x000001000c0c7892 */ /* 0x000fe2000f8ec0ff */
[----:B------:R-:W-:Y:S01]  /*2e50*/  ISETP.NE.AND P0, PT, R26, 0x3f, PT ;  /* 0x0000003f1a00780c */ /* 0x000fe20003f05270 */
[----:B------:R-:W5:Y:S01]  /*2e60*/  LDS.128 R4, [R40] ;  /* 0x0000000028047984 */ /* 0x000f620000000c00 */
[----:B------:R-:W-:Y:S01]  /*2e70*/  FMUL.FTZ R191, R159, R104 ;  /* 0x000000689fbf7220 */ /* 0x000fe20000410000 */
[----:B------:R-:W-:Y:S01]  /*2e80*/  UIADD3 UR12, UPT, UPT, UR12, UR8, URZ ;  /* 0x000000080c0c7290 */ /* 0x000fe2000fffe0ff */
[----:B------:R-:W-:Y:S01]  /*2e90*/  FMUL.FTZ R192, R158, R102 ;  /* 0x000000669ec07220 */ /* 0x000fe20000410000 */
[----:B------:R-:W-:Y:S01]  /*2ea0*/  FMUL.FTZ R189, R157, R100 ;  /* 0x000000649dbd7220 */ /* 0x000fe20000410000 */
[----:B------:R-:W-:Y:S01]  /*2eb0*/  FMUL.FTZ R190, R156, R98 ;  /* 0x000000629cbe7220 */ /* 0x000fe20000410000 */
[----:B------:R-:W-:Y:S01]  /*2ec0*/  FMUL.FTZ R187, R155, R96 ;  /* 0x000000609bbb7220 */ /* 0x000fe20000410000 */
[----:B----4-:R-:W-:Y:S01]  /*2ed0*/  FMUL.FTZ R184, R161, 1.4426950216293334961 ;  /* 0x3fb8aa3ba1b87820 */ /* 0x010fe20000410000 */
        /* <DEDUP_REMOVED lines=19> */
[----:B------:R-:W0:Y:S01]  /*3010*/  MUFU.EX2 R0, R0 ;  /* 0x0000000000007308 */ /* 0x000e220000000800 */
[----:B------:R-:W-:Y:S07]  /*3020*/  BSSY.RECONVERGENT B0, `(.L_x_6263) ;  /* 0x000006e000007945 */ /* 0x000fee0003800200 */
[----:B------:R-:W0:Y:S01]  /*3030*/  MUFU.EX2 R165, R165 ;  /* 0x000000a500a57308 */ /* 0x000e220000000800 */
[----:B-1----:R-:W-:-:S02]  /*3040*/  HADD2.F32 R173, -RZ, R10.H0_H0 ;  /* 0x2000000affad7230 */ /* 0x002fc40000004100 */
[----:B------:R-:W-:Y:S02]  /*3050*/  HADD2.F32 R176, -RZ, R10.H1_H1 ;  /* 0x3000000affb07230 */ /* 0x000fe40000004100 */
[----:B------:R-:W-:Y:S01]  /*3060*/  FMUL.FTZ R10, R146, R184 ;  /* 0x000000b8920a7220 */ /* 0x000fe20000410000 */
[----:B-----5:R-:W-:Y:S02]  /*3070*/  HADD2.F32 R166, -RZ, R5.H1_H1 ;  /* 0x30000005ffa67230 */ /* 0x020fe40000004100 */
[----:B------:R-:W-:Y:S01]  /*3080*/  HADD2.F32 R171, -RZ, R9.H0_H0 ;  /* 0x20000009ffab7230 */ /* 0x000fe20000004100 */
[----:B------:R-:W1:Y:S01]  /*3090*/  MUFU.EX2 R164, R164 ;  /* 0x000000a400a47308 */ /* 0x000e620000000800 */
[----:B------:R-:W-:Y:S02]  /*30a0*/  HADD2.F32 R168, -RZ, R6.H1_H1 ;  /* 0x30000006ffa87230 */ /* 0x000fe40000004100 */
[----:B------:R-:W-:Y:S01]  /*30b0*/  FMUL.FTZ R189, R166, R189 ;  /* 0x000000bda6bd7220 */ /* 0x000fe20000410000 */
[----:B------:R-:W-:-:S02]  /*30c0*/  HADD2.F32 R169, -RZ, R8.H0_H0 ;  /* 0x20000008ffa97230 */ /* 0x000fc40000004100 */
[----:B------:R-:W-:Y:S02]  /*30d0*/  HADD2.F32 R172, -RZ, R8.H1_H1 ;  /* 0x30000008ffac7230 */ /* 0x000fe40000004100 */
[----:B------:R-:W-:Y:S01]  /*30e0*/  FMUL.FTZ R187, R168, R187 ;  /* 0x000000bba8bb7220 */ /* 0x000fe20000410000 */
[--C-:B------:R-:W-:Y:S01]  /*30f0*/  HADD2.F32 R175, -RZ, R11.reuse.H0_H0 ;  /* 0x2000000bffaf7230 */ /* 0x100fe20000004100 */
[----:B------:R-:W0:Y:S01]  /*3100*/  MUFU.EX2 R163, R163 ;  /* 0x000000a300a37308 */ /* 0x000e220000000800 */
[----:B------:R-:W-:Y:S02]  /*3110*/  HADD2.F32 R178, -RZ, R11.H1_H1 ;  /* 0x3000000bffb27230 */ /* 0x000fe40000004100 */
[--C-:B------:R-:W-:Y:S02]  /*3120*/  HADD2.F32 R167, -RZ, R7.reuse.H0_H0 ;  /* 0x20000007ffa77230 */ /* 0x100fe40000004100 */
[----:B------:R-:W-:Y:S02]  /*3130*/  HADD2.F32 R170, -RZ, R7.H1_H1 ;  /* 0x30000007ffaa7230 */ /* 0x000fe40000004100 */
[----:B------:R-:W-:Y:S01]  /*3140*/  FMUL.FTZ R7, R149, R84 ;  /* 0x0000005495077220 */ /* 0x000fe20000410000 */
[----:B------:R-:W-:Y:S01]  /*3150*/  HADD2.F32 R174, -RZ, R9.H1_H1 ;  /* 0x30000009ffae7230 */ /* 0x000fe20000004100 */
        /* <DEDUP_REMOVED lines=13> */
[----:B--2---:R-:W-:Y:S04]  /*3230*/  STS.128 [R41+0x840], R12 ;  /* 0x0008400c29007388 */ /* 0x004fe80000000c00 */
[----:B---3--:R2:W-:Y:S01]  /*3240*/  STS.128 [R41+0xa40], R16 ;  /* 0x000a401029007388 */ /* 0x0085e20000000c00 */
[----:B------:R-:W-:-:S03]  /*3250*/  NOP ;  /* 0x0000000000007918 */ /* 0x000fc60000000000 */
[----:B------:R-:W3:Y:S04]  /*3260*/  LDS.128 R20, [R40+0x840] ;  /* 0x0008400028147984 */ /* 0x000ee80000000c00 */
[----:B------:R-:W5:Y:S01]  /*3270*/  LDS.128 R12, [R40+0x850] ;  /* 0x00085000280c7984 */ /* 0x000f620000000c00 */
[--C-:B--2---:R-:W-:Y:S02]  /*3280*/  HADD2.F32 R16, -RZ, R4.reuse.H0_H0 ;  /* 0x20000004ff107230 */ /* 0x104fe40000004100 */
        /* <DEDUP_REMOVED lines=8> */
[----:B------:R-:W-:Y:S01]  /*3310*/  FMUL.FTZ R192, R17, R192 ;  /* 0x000000c011c07220 */ /* 0x000fe20000410000 */
[----:B------:R-:W-:Y:S01]  /*3320*/  FMUL.FTZ R190, R19, R190 ;  /* 0x000000be13be7220 */ /* 0x000fe20000410000 */
[----:B----4-:R4:W-:Y:S01]  /*3330*/  STS [R186+0x35c0], R213 ;  /* 0x0035c0d5ba007388 */ /* 0x0109e20000000800 */
[----:B--2---:R-:W-:Y:S01]  /*3340*/  FMUL.FTZ R5, R160, R106 ;  /* 0x0000006aa0057220 */ /* 0x004fe20000410000 */
[----:B----4-:R-:W-:-:S03]  /*3350*/  FMUL.FTZ R186, R150, R90 ;  /* 0x0000005a96ba7220 */ /* 0x010fc60000410000 */
[----:B------:R-:W-:Y:S01]  /*3360*/  FMUL.FTZ R194, R16, R5 ;  /* 0x0000000510c27220 */ /* 0x000fe20000410000 */
[----:B------:R-:W-:Y:S01]  /*3370*/  FMUL.FTZ R186, R169, R186 ;  /* 0x000000baa9ba7220 */ /* 0x000fe20000410000 */
[----:B---3--:R-:W-:Y:S02]  /*3380*/  HADD2.F32 R196, -RZ, R23.H0_H0 ;  /* 0x20000017ffc47230 */ /* 0x008fe40000004100 */
[----:B------:R-:W-:Y:S02]  /*3390*/  HADD2.F32 R4, -RZ, R20.H0_H0 ;  /* 0x20000014ff047230 */ /* 0x000fe40000004100 */
[----:B-----5:R-:W-:Y:S02]  /*33a0*/  HADD2.F32 R198, -RZ, R12.H0_H0 ;  /* 0x2000000cffc67230 */ /* 0x020fe40000004100 */
[----:B------:R-:W-:Y:S01]  /*33b0*/  FMUL.FTZ R199, R93, R196 ;  /* 0x000000c45dc77220 */ /* 0x000fe20000410000 */
[--C-:B------:R-:W-:Y:S02]  /*33c0*/  HADD2.F32 R212, -RZ, R14.reuse.H0_H0 ;  /* 0x2000000effd47230 */ /* 0x100fe40000004100 */
[----:B------:R-:W-:-:S02]  /*33d0*/  HADD2.F32 R214, -RZ, R14.H1_H1 ;  /* 0x3000000effd67230 */ /* 0x000fc40000004100 */
[----:B------:R-:W-:Y:S01]  /*33e0*/  FMUL.FTZ R14, R148, R86 ;  /* 0x00000056940e7220 */ /* 0x000fe20000410000 */
        /* <DEDUP_REMOVED lines=47> */
.L_x_6264:
[----:B------:R-:W-:-:S06]  /*36e0*/  LEA R210, R26, UR13, 0x2 ;  /* 0x0000000d1ad27c11 */ /* 0x000fcc000f8e10ff */
[----:B------:R-:W0:Y:S02]  /*36f0*/  LDS R210, [R210+0x3dc4] ;  /* 0x003dc400d2d27984 */ /* 0x000e240000000800 */
.L_x_6265:
[----:B------:R-:W-:Y:S05]  /*3700*/  BSYNC.RECONVERGENT B0 ;  /* 0x0000000000007941 */ /* 0x000fea0003800200 */
.L_x_6263:
        /* <DEDUP_REMOVED lines=10> */
[----:B------:R-:W-:-:S04]  /*37b0*/  FFMA.FTZ R7, R194, R0, R191 ;  /* 0x00000000c2077223 */ /* 0x000fc800000100bf */
[----:B------:R-:W-:Y:S01]  /*37c0*/  FFMA.FTZ R7, R165, R7, R192 ;  /* 0x00000007a5077223 */ /* 0x000fe200000100c0 */
[----:B------:R-:W-:Y:S01]  /*37d0*/  FMUL.FTZ R6, R164, R215 ;  /* 0x000000d7a4067220 */ /* 0x000fe20000410000 */
[----:B------:R2:W5:Y:S01]  /*37e0*/  @P2 LDG.E.64 R8, desc[UR28][R4.64] ;  /* 0x0000001c04082981 */ /* 0x000562000c1e1b00 */
[----:B------:R-:W-:Y:S01]  /*37f0*/  ISETP.GT.U32.AND P0, PT, R26, 0x1f, PT ;  /* 0x0000001f1a00780c */ /* 0x000fe20003f04070 */
[----:B------:R-:W-:Y:S01]  /*3800*/  FFMA.FTZ R7, R164, R7, R189 ;  /* 0x00000007a4077223 */ /* 0x000fe200000100bd */
[----:B------:R-:W-:-:S03]  /*3810*/  FMUL.FTZ R215, R163, R6 ;  /* 0x00000006a3d77220 */ /* 0x000fc60000410000 */
[----:B------:R-:W-:Y:S01]  /*3820*/  FFMA.FTZ R7, R163, R7, R190 ;  /* 0x00000007a3077223 */ /* 0x000fe200000100be */
[----:B------:R-:W-:-:S03]  /*3830*/  FMUL.FTZ R6, R162, R215 ;  /* 0x000000d7a2067220 */ /* 0x000fc60000410000 */
        /* <DEDUP_REMOVED lines=59> */
.L_x_6324:
[----:B------:R-:W-:Y:S01]  /*3bf0*/  ISETP.GE.AND P3, PT, R108, 0x10, PT ;  /* 0x000000106c00780c */ /* 0x000fe20003f66270 */
[----:B----4-:R-:W-:Y:S01]  /*3c00*/  FFMA.FTZ R5, R7, R5, R4 ;  /* 0x0000000507057223 */ /* 0x010fe20000010004 */
[----:B------:R-:W-:-:S04]  /*3c10*/  UMOV UR12, 0xffffffff ;  /* 0xffffffff000c7882 */ /* 0x000fc80000000000 */
[----:B------:R-:W-:-:S07]  /*3c20*/  FSEL R212, R4, R5, !P3 ;  /* 0x0000000504d47208 */ /* 0x000fce0005800000 */
[----:B--23--:R-:W-:Y:S01]  /*3c30*/  @P3 FMUL.FTZ R7, R7, R214 ;  /* 0x000000d607073220 */ /* 0x00cfe20000410000 */
[----:B------:R-:W-:Y:S06]  /*3c40*/  BRA.DIV UR12, `(.L_x_6268) ;  /* 0x000000320c607947 */ /* 0x000fec000b800000 */
.L_x_6327:
[----:B------:R-:W-:-:S03]  /*3c50*/  UMOV UR12, 0xffffffff ;  /* 0xffffffff000c7882 */ /* 0x000fc60000000000 */
[----:B------:R-:W-:Y:S05]  /*3c60*/  BRA.DIV UR12, `(.L_x_6269) ;  /* 0x000000320c807947 */ /* 0x000fea000b800000 */
.L_x_6330:
[----:B------:R-:W-:-:S03]  /*3c70*/  UMOV UR12, 0xffffffff ;  /* 0xffffffff000c7882 */ /* 0x000fc60000000000 */
[----:B------:R-:W-:Y:S05]  /*3c80*/  BRA.DIV UR12, `(.L_x_6270) ;  /* 0x000000320ca07947 */ /* 0x000fea000b800000 */
[----:B------:R2:W3:Y:S04]  /*3c90*/  SHFL.UP PT, R214, R7, 0x1, RZ ;  /* 0x0420000007d67989 */ /* 0x0004e800000e00ff */
[----:B------:R2:W4:Y:S04]  /*3ca0*/  SHFL.UP PT, R215, R212, 0x1, RZ ;  /* 0x04200000d4d77989 */ /* 0x00052800000e00ff */
[----:B-----5:R2:W0:Y:S04]  /*3cb0*/  SHFL.IDX PT, R4, R8, RZ, 0x1f ;  /* 0x00001fff08047589 */ /* 0x02042800000e0000 */
[----:B------:R2:W0:Y:S02]  /*3cc0*/  SHFL.IDX PT, R5, R9, RZ, 0x1f ;  /* 0x00001fff09057589 */ /* 0x00042400000e0000 */
.L_x_6336:
[----:B--2---:R-:W2:Y:S01]  /*3cd0*/  LDS.64 R6, [R44+0x31b0] ;  /* 0x0031b0002c067984 */ /* 0x004ea20000000a00 */
[C---:B0--34-:R-:W-:Y:S01]  /*3ce0*/  @P1 FFMA.FTZ R5, R214.reuse, R5, R215 ;  /* 0x00000005d6051223 */ /* 0x059fe200000100d7 */
[----:B------:R-:W-:-:S03]  /*3cf0*/  @P1 FMUL.FTZ R4, R214, R4 ;  /* 0x00000004d6041220 */ /* 0x000fc60000410000 */
[-C--:B--2---:R-:W-:Y:S01]  /*3d00*/  FFMA.FTZ R7, R5, R6.reuse, R7 ;  /* 0x0000000605077223 */ /* 0x084fe20000010007 */
[----:B------:R-:W-:-:S05]  /*3d10*/  FMUL.FTZ R6, R4, R6 ;  /* 0x0000000604067220 */ /* 0x000fca0000410000 */
[----:B------:R3:W-:Y:S02]  /*3d20*/  STS.128 [R44+0x31b0], R4 ;  /* 0x0031b0042c007388 */ /* 0x0007e40000000c00 */
.L_x_6266:
        /* <DEDUP_REMOVED lines=109> */
.L_x_6353:
        /* <DEDUP_REMOVED lines=10> */
.L_x_6271:
        /* <DEDUP_REMOVED lines=19> */
[----:B------:R-:W-:Y:S01]  /*45d0*/  FMUL.FTZ R215, R97, R215 ;  /* 0x000000d761d77220 */ /* 0x000fe20000410000 */
[----:B------:R-:W-:Y:S01]  /*45e0*/  FMUL.FTZ R217, R93, R217 ;  /* 0x000000d95dd97220 */ /* 0x000fe20000410000 */
[----:B------:R-:W-:Y:S01]  /*45f0*/  FMUL.FTZ R219, R89, R219 ;  /* 0x000000db59db7220 */ /* 0x000fe20000410000 */
[----:B------:R-:W-:Y:S01]  /*4600*/  FMUL.FTZ R221, R85, R221 ;  /* 0x000000dd55dd7220 */ /* 0x000fe20000410000 */
[----:B------:R-:W-:Y:S01]  /*4610*/  FMUL.FTZ R225, R83, R225 ;  /* 0x000000e153e17220 */ /* 0x000fe20000410000 */
[----:B------:R-:W-:Y:S01]  /*4620*/  FMUL.FTZ R223, R75, R223 ;  /* 0x000000df4bdf7220 */ /* 0x000fe20000410000 */
[----:B0-----:R-:W0:Y:S01]  /*4630*/  LDS R4, [R65+0x33c4] ;  /* 0x0033c40041047984 */ /* 0x001e220000000800 */
[----:B------:R-:W-:Y:S03]  /*4640*/  BSSY.RECONVERGENT B0, `(.L_x_6273) ;  /* 0x0000092000007945 */ /* 0x000fe60003800200 */
[----:B------:R1:W-:Y:S01]  /*4650*/  @!P3 STS.64 [UR12+0x3ec0], R8 ;  /* 0x003ec008ff00b988 */ /* 0x0003e20008000a0c */
[----:B0-----:R-:W-:-:S04]  /*4660*/  FFMA.FTZ R210, R4, R210, R211 ;  /* 0x000000d204d27223 */ /* 0x001fc800000100d3 */
[----:B------:R-:W-:-:S04]  /*4670*/  FFMA.FTZ R208, R209, R210, R208 ;  /* 0x000000d2d1d07223 */ /* 0x000fc800000100d0 */
[----:B------:R-:W-:-:S04]  /*4680*/  FFMA.FTZ R230, R205, R208, R12 ;  /* 0x000000d0cde67223 */ /* 0x000fc8000001000c */
[----:B------:R-:W-:Y:S01]  /*4690*/  FFMA.FTZ R232, R207, R230, R193 ;  /* 0x000000e6cfe87223 */ /* 0x000fe200000100c1 */
[----:B------:R-:W-:-:S03]  /*46a0*/  P2R R193, PR, RZ, 0x8 ;  /* 0x00000008ffc17803 */ /* 0x000fc60000000000 */
[----:B------:R-:W-:Y:S01]  /*46b0*/  FFMA.FTZ R234, R10, R232, R195 ;  /* 0x000000e80aea7223 */ /* 0x000fe200000100c3 */
[----:B------:R-:W-:-:S03]  /*46c0*/  FMUL.FTZ R195, R99, R216 ;  /* 0x000000d863c37220 */ /* 0x000fc60000410000 */
[----:B------:R-:W-:Y:S01]  /*46d0*/  FFMA.FTZ R196, R11, R234, R196 ;  /* 0x000000ea0bc47223 */ /* 0x000fe200000100c4 */
[----:B------:R-:W-:-:S04]  /*46e0*/  IMAD.WIDE.U32 R10, R32, UR8, R36 ;  /* 0x00000008200a7c25 */ /* 0x000fc8000f8e0024 */
[----:B------:R-:W-:Y:S01]  /*46f0*/  FFMA.FTZ R198, R183, R196, R198 ;  /* 0x000000c4b7c67223 */ /* 0x000fe200000100c6 */
[----:B------:R-:W-:Y:S01]  /*4700*/  IMAD R5, R33, UR8, R11 ;  /* 0x0000000821057c24 */ /* 0x000fe2000f8e020b */
[----:B------:R-:W-:Y:S02]  /*4710*/  LEA R4, P0, R10, UR30, 0x2 ;  /* 0x0000001e0a047c11 */ /* 0x000fe4000f8010ff */
[----:B------:R-:W-:Y:S01]  /*4720*/  FFMA.FTZ R182, R182, R198, R197 ;  /* 0x000000c6b6b67223 */ /* 0x000fe200000100c5 */
[----:B------:R-:W-:Y:S01]  /*4730*/  FMUL.FTZ R197, R95, R218 ;  /* 0x000000da5fc57220 */ /* 0x000fe20000410000 */
[----:B------:R-:W-:Y:S02]  /*4740*/  LEA.HI.X R5, R10, UR31, R5, 0x2, P0 ;  /* 0x0000001f0a057c11 */ /* 0x000fe400080f1405 */
[----:B------:R-:W-:-:S04]  /*4750*/  FFMA.FTZ R200, R179, R182, R200 ;  /* 0x000000b6b3c87223 */ /* 0x000fc800000100c8 */
[----:B------:R-:W-:Y:S01]  /*4760*/  FFMA.FTZ R180, R180, R200, R199 ;  /* 0x000000c8b4b47223 */ /* 0x000fe200000100c7 */
[----:B------:R-:W-:-:S03]  /*4770*/  FMUL.FTZ R199, R91, R220 ;  /* 0x000000dc5bc77220 */ /* 0x000fc60000410000 */
[-C--:B------:R-:W-:Y:S01]  /*4780*/  FFMA.FTZ R202, R181, R180.reuse, R202 ;  /* 0x000000b4b5ca7223 */ /* 0x080fe200000100ca */
[----:B------:R-:W-:-:S03]  /*4790*/  FMUL.FTZ R183, R152, R180 ;  /* 0x000000b498b77220 */ /* 0x000fc60000410000 */
[----:B------:R-:W-:Y:S01]  /*47a0*/  FFMA.FTZ R162, R162, R202, R201 ;  /* 0x000000caa2a27223 */ /* 0x000fe200000100c9 */
[----:B------:R-:W-:-:S03]  /*47b0*/  FMUL.FTZ R201, R77, R224 ;  /* 0x000000e04dc97220 */ /* 0x000fc60000410000 */
[----:B------:R-:W-:-:S04]  /*47c0*/  FFMA.FTZ R204, R163, R162, R204 ;  /* 0x000000a2a3cc7223 */ /* 0x000fc800000100cc */
[-C--:B------:R-:W-:Y:S01]  /*47d0*/  FFMA.FTZ R164, R164, R204.reuse, R203 ;  /* 0x000000cca4a47223 */ /* 0x080fe200000100cb */
[----:B------:R-:W-:-:S03]  /*47e0*/  FMUL.FTZ R179, R157, R204 ;  /* 0x000000cc9db37220 */ /* 0x000fc60000410000 */
[-C--:B------:R-:W-:Y:S01]  /*47f0*/  FFMA.FTZ R206, R165, R164.reuse, R206 ;  /* 0x000000a4a5ce7223 */ /* 0x080fe200000100ce */
[----:B------:R-:W-:Y:S01]  /*4800*/  FMUL.FTZ R165, R158, R164 ;  /* 0x000000a49ea57220 */ /* 0x000fe20000410000 */
[----:B------:R-:W-:Y:S02]  /*4810*/  FMUL.FTZ R181, R100, R179 ;  /* 0x000000b364b57220 */ /* 0x000fe40000410000 */
[----:B------:R-:W-:Y:S01]  /*4820*/  FFMA.FTZ R163, R0, R206, R13 ;  /* 0x000000ce00a37223 */ /* 0x000fe2000001000d */
[----:B------:R-:W-:-:S04]  /*4830*/  IMAD.WIDE.U32 R12, R34, UR8, R38 ;  /* 0x00000008220c7c25 */ /* 0x000fc8000f8e0026 */
[----:B------:R-:W-:Y:S01]  /*4840*/  FADD.FTZ R0, -R194, R212 ;  /* 0x000000d4c2007221 */ /* 0x000fe20000010100 */
[----:B-1----:R-:W-:Y:S01]  /*4850*/  FMUL.FTZ R9, R102, R165 ;  /* 0x000000a566097220 */ /* 0x002fe20000410000 */
[----:B------:R-:W-:Y:S01]  /*4860*/  FMUL.FTZ R11, R160, R163 ;  /* 0x000000a3a00b7220 */ /* 0x000fe20000410000 */
[----:B------:R-:W-:Y:S02]  /*4870*/  IMAD R7, R35, UR8, R13 ;  /* 0x0000000823077c24 */ /* 0x000fe4000f8e020d */
[----:B------:R-:W-:Y:S01]  /*4880*/  FMUL.FTZ R13, R159, R206 ;  /* 0x000000ce9f0d7220 */ /* 0x000fe20000410000 */
[----:B------:R-:W-:Y:S01]  /*4890*/  FMUL.FTZ R212, R105, R212 ;  /* 0x000000d469d47220 */ /* 0x000fe20000410000 */
[-C--:B------:R-:W-:Y:S01]  /*48a0*/  FFMA.FTZ R10, R0, R11.reuse, RZ ;  /* 0x0000000b000a7223 */ /* 0x080fe200000100ff */
[----:B------:R-:W-:Y:S01]  /*48b0*/  FMUL.FTZ R236, R106, R11 ;  /* 0x0000000b6aec7220 */ /* 0x000fe20000410000 */
[----:B------:R-:W-:Y:S02]  /*48c0*/  LEA R6, P1, R12, UR34, 0x2 ;  /* 0x000000220c067c11 */ /* 0x000fe4000f8210ff */
[-C--:B------:R-:W-:Y:S01]  /*48d0*/  FFMA.FTZ R11, R191, R13.reuse, R10 ;  /* 0x0000000dbf0b7223 */ /* 0x080fe2000001000a */
[----:B------:R-:W-:Y:S01]  /*48e0*/  FMUL.FTZ R13, R104, R13 ;  /* 0x0000000d680d7220 */ /* 0x000fe20000410000 */
[----:B------:R-:W-:Y:S01]  /*48f0*/  STS [R63], R236 ;  /* 0x000000ec3f007388 */ /* 0x000fe20000000800 */
[----:B------:R-:W-:Y:S01]  /*4900*/  IADD3 R10, PT, PT, -R177, UR15, RZ ;  /* 0x0000000fb10a7c10 */ /* 0x000fe2000fffe1ff */
[----:B------:R-:W-:Y:S01]  /*4910*/  FFMA.FTZ R8, R192, R165, R11 ;  /* 0x000000a5c0087223 */ /* 0x000fe2000001000b */
[----:B------:R-:W-:Y:S01]  /*4920*/  FMUL.FTZ R11, R156, R162 ;  /* 0x000000a29c0b7220 */ /* 0x000fe20000410000 */
[----:B------:R-:W-:Y:S01]  /*4930*/  FMUL.FTZ R165, R155, R202 ;  /* 0x000000ca9ba57220 */ /* 0x000fe20000410000 */
[----:B------:R0:W-:Y:S01]  /*4940*/  STS [R62+0x4], R13 ;  /* 0x0000040d3e007388 */ /* 0x0001e20000000800 */
[----:B------:R-:W-:Y:S01]  /*4950*/  FFMA.FTZ R179, R189, R179, R8 ;  /* 0x000000b3bdb37223 */ /* 0x000fe20000010008 */
[----:B------:R-:W-:-:S02]  /*4960*/  ISETP.GE.AND P6, PT, R10, 0x1, PT ;  /* 0x000000010a00780c */ /* 0x000fc40003fc6270 */
[----:B------:R1:W-:Y:S01]  /*4970*/  STS [R62+0xc], R181 ;  /* 0x00000cb53e007388 */ /* 0x0003e20000000800 */
[-C--:B------:R-:W-:Y:S01]  /*4980*/  FFMA.FTZ R8, R190, R11.reuse, R179 ;  /* 0x0000000bbe087223 */ /* 0x080fe200000100b3 */
[----:B------:R-:W-:Y:S01]  /*4990*/  FMUL.FTZ R11, R98, R11 ;  /* 0x0000000b620b7220 */ /* 0x000fe20000410000 */
[----:B------:R-:W-:Y:S01]  /*49a0*/  LEA.HI.X R7, R12, UR35, R7, 0x2, P1 ;  /* 0x000000230c077c11 */ /* 0x000fe200088f1407 */
[----:B------:R2:W-:Y:S01]  /*49b0*/  STS [R62+0x8], R9 ;  /* 0x000008093e007388 */ /* 0x0005e20000000800 */
[----:B------:R-:W-:Y:S01]  /*49c0*/  ISETP.GE.AND P0, PT, R10, 0x41, PT ;  /* 0x000000410a00780c */ /* 0x000fe20003f06270 */
[-C--:B0-----:R-:W-:Y:S01]  /*49d0*/  FMUL.FTZ R13, R96, R165.reuse ;  /* 0x000000a5600d7220 */ /* 0x081fe20000410000 */
[----:B------:R-:W-:Y:S01]  /*49e0*/  FFMA.FTZ R165, R187, R165, R8 ;  /* 0x000000a5bba57223 */ /* 0x000fe20000010008 */
[----:B------:R0:W-:Y:S01]  /*49f0*/  STS [R62+0x10], R11 ;  /* 0x0000100b3e007388 */ /* 0x0001e20000000800 */
[----:B------:R-:W-:Y:S01]  /*4a00*/  ISETP.GE.AND P3, PT, R10, 0x81, PT ;  /* 0x000000810a00780c */ /* 0x000fe20003f66270 */
[----:B-1----:R-:W-:Y:S01]  /*4a10*/  FMUL.FTZ R181, R150, R182 ;  /* 0x000000b696b57220 */ /* 0x002fe20000410000 */
[-C--:B------:R-:W-:Y:S01]  /*4a20*/  FFMA.FTZ R8, R188, R183.reuse, R165 ;  /* 0x000000b7bc087223 */ /* 0x080fe200000100a5 */
[----:B------:R-:W-:Y:S01]  /*4a30*/  FMUL.FTZ R165, R153, R200 ;  /* 0x000000c899a57220 */ /* 0x000fe20000410000 */
[----:B------:R1:W-:Y:S01]  /*4a40*/  STS [R62+0x14], R13 ;  /* 0x0000140d3e007388 */ /* 0x0003e20000000800 */
[----:B--2---:R-:W-:Y:S01]  /*4a50*/  FMUL.FTZ R9, R94, R183 ;  /* 0x000000b75e097220 */ /* 0x004fe20000410000 */
[----:B------:R-:W-:Y:S01]  /*4a60*/  FMUL.FTZ R183, R151, R198 ;  /* 0x000000c697b77220 */ /* 0x000fe20000410000 */
[-C--:B------:R-:W-:Y:S01]  /*4a70*/  FFMA.FTZ R179, R185, R165.reuse, R8 ;  /* 0x000000a5b9b37223 */ /* 0x080fe20000010008 */
[----:B------:R-:W-:Y:S01]  /*4a80*/  FMUL.FTZ R165, R92, R165 ;  /* 0x000000a55ca57220 */ /* 0x000fe20000410000 */
[-C--:B0-----:R-:W-:Y:S01]  /*4a90*/  FMUL.FTZ R11, R90, R181.reuse ;  /* 0x000000b55a0b7220 */ /* 0x081fe20000410000 */
[----:B------:R0:W-:Y:S01]  /*4aa0*/  STS [R62+0x18], R9 ;  /* 0x000018093e007388 */ /* 0x0001e20000000800 */
[----:B------:R-:W-:Y:S01]  /*4ab0*/  FFMA.FTZ R8, R186, R181, R179 ;  /* 0x000000b5ba087223 */ /* 0x000fe200000100b3 */
[----:B------:R-:W-:Y:S01]  /*4ac0*/  FMUL.FTZ R179, R149, R234 ;  /* 0x000000ea95b37220 */ /* 0x000fe20000410000 */
[----:B------:R-:W-:Y:S01]  /*4ad0*/  FMUL.FTZ R181, R146, R232 ;  /* 0x000000e892b57220 */ /* 0x000fe20000410000 */
[-C--:B-1----:R-:W-:Y:S01]  /*4ae0*/  FMUL.FTZ R13, R88, R183.reuse ;  /* 0x000000b7580d7220 */ /* 0x082fe20000410000 */
[----:B------:R-:W-:Y:S01]  /*4af0*/  FFMA.FTZ R183, R23, R183, R8 ;  /* 0x000000b717b77223 */ /* 0x000fe20000010008 */
[----:B------:R1:W-:Y:S01]  /*4b00*/  STS [R62+0x1c], R165 ;  /* 0x00001ca53e007388 */ /* 0x0003e20000000800 */
[----:B------:R-:W-:-:S02]  /*4b10*/  ISETP.GE.AND P4, PT, R10, 0xc1, PT ;  /* 0x000000c10a00780c */ /* 0x000fc40003f86270 */
[----:B------:R-:W-:Y:S01]  /*4b20*/  ISETP.GE.AND P5, PT, R10, 0x101, PT ;  /* 0x000001010a00780c */ /* 0x000fe20003fa6270 */
[----:B0-----:R-:W-:Y:S01]  /*4b30*/  FMUL.FTZ R9, R148, R196 ;  /* 0x000000c494097220 */ /* 0x001fe20000410000 */
[----:B------:R0:W-:Y:S01]  /*4b40*/  STS [R62+0x20], R11 ;  /* 0x0000200b3e007388 */ /* 0x0001e20000000800 */
[----:B------:R-:W-:Y:S02]  /*4b50*/  ISETP.GE.AND P1, PT, R10, 0x141, PT ;  /* 0x000001410a00780c */ /* 0x000fe40003f26270 */
[-C--:B------:R-:W-:Y:S01]  /*4b60*/  FFMA.FTZ R183, R184, R9.reuse, R183 ;  /* 0x00000009b8b77223 */ /* 0x080fe200000100b7 */
[----:B------:R2:W-:Y:S01]  /*4b70*/  STS [R62+0x24], R13 ;  /* 0x0000240d3e007388 */ /* 0x0005e20000000800 */
[----:B------:R-:W-:Y:S01]  /*4b80*/  FMUL.FTZ R9, R86, R9 ;  /* 0x0000000956097220 */ /* 0x000fe20000410000 */
[-C--:B-1----:R-:W-:Y:S01]  /*4b90*/  FMUL.FTZ R165, R84, R179.reuse ;  /* 0x000000b354a57220 */ /* 0x082fe20000410000 */
[----:B------:R-:W-:Y:S01]  /*4ba0*/  FFMA.FTZ R8, R22, R179, R183 ;  /* 0x000000b316087223 */ /* 0x000fe200000100b7 */
[----:B------:R-:W-:Y:S01]  /*4bb0*/  FMUL.FTZ R179, R144, R208 ;  /* 0x000000d090b37220 */ /* 0x000fe20000410000 */
[----:B------:R-:W-:Y:S01]  /*4bc0*/  FMUL.FTZ R183, R145, R210 ;  /* 0x000000d291b77220 */ /* 0x000fe20000410000 */
[-C--:B0-----:R-:W-:Y:S01]  /*4bd0*/  FMUL.FTZ R11, R82, R181.reuse ;  /* 0x000000b5520b7220 */ /* 0x081fe20000410000 */
        /* <DEDUP_REMOVED lines=12> */
[----:B------:R-:W-:Y:S01]  /*4ca0*/  STS [R62+0x38], R9 ;  /* 0x000038093e007388 */ /* 0x000fe20000000800 */
[----:B------:R-:W-:-:S03]  /*4cb0*/  FMUL.FTZ R183, R103, R214 ;  /* 0x000000d667b77220 */ /* 0x000fc60000410000 */
        /* <DEDUP_REMOVED lines=22> */
[----:B-----5:R-:W-:-:S03]  /*4e20*/  FMUL.FTZ R183, R87, R222 ;  /* 0x000000de57b77220 */ /* 0x020fc60000410000 */
[----:B------:R0:W-:Y:S01]  /*4e30*/  STS [R62+0x1088], R213 ;  /* 0x001088d53e007388 */ /* 0x0001e20000000800 */
[----:B-1----:R-:W-:-:S03]  /*4e40*/  FMUL.FTZ R195, R81, R228 ;  /* 0x000000e451c37220 */ /* 0x002fc60000410000 */
[----:B------:R1:W-:Y:S01]  /*4e50*/  STS [R62+0x1090], R215 ;  /* 0x001090d73e007388 */ /* 0x0003e20000000800 */
[----:B--2---:R-:W-:-:S03]  /*4e60*/  FMUL.FTZ R197, R79, R226 ;  /* 0x000000e24fc57220 */ /* 0x004fc60000410000 */
[----:B------:R1:W-:Y:S04]  /*4e70*/  STS [R62+0x1098], R217 ;  /* 0x001098d93e007388 */ /* 0x0003e80000000800 */
        /* <DEDUP_REMOVED lines=14> */
.L_x_6274:
[----:B------:R-:W-:Y:S05]  /*4f60*/  BSYNC.RECONVERGENT B0 ;  /* 0x0000000000007941 */ /* 0x000fea0003800200 */
.L_x_6273:
[----:B-12---:R0:W1:Y:S01]  /*4f70*/  LDS R183, [R61+0x1180] ;  /* 0x001180003db77984 */ /* 0x0060620000000800 */
[----:B------:R-:W-:Y:S04]  /*4f80*/  BSSY.RECONVERGENT B0, `(.L_x_6275) ;  /* 0x0000004000007945 */ /* 0x000fe80003800200 */
[----:B------:R-:W-:Y:S05]  /*4f90*/  @!P0 BRA `(.L_x_6276) ;  /* 0x0000000000088947 */ /* 0x000fea0003800000 */
[----:B------:R2:W-:Y:S04]  /*4fa0*/  REDG.E.ADD.F32.FTZ.RN.STRONG.GPU desc[UR28][R4.64+0x100], R205 ;  /* 0x000100cd040079a6 */ /* 0x0005e8000c12f31c */
[----:B-1----:R2:W-:Y:S02]  /*4fb0*/  REDG.E.ADD.F32.FTZ.RN.STRONG.GPU desc[UR28][R6.64+0x100], R183 ;  /* 0x000100b7060079a6 */ /* 0x0025e4000c12f31c */
.L_x_6276:
[----:B------:R-:W-:Y:S05]  /*4fc0*/  BSYNC.RECONVERGENT B0 ;  /* 0x0000000000007941 */ /* 0x000fea0003800200 */
.L_x_6275:
[----:B-12---:R1:W2:Y:S01]  /*4fd0*/  LDS R183, [R60+0x1280] ;  /* 0x001280003cb77984 */ /* 0x0062a20000000800 */
[----:B------:R-:W-:Y:S04]  /*4fe0*/  BSSY.RECONVERGENT B0, `(.L_x_6277) ;  /* 0x0000004000007945 */ /* 0x000fe80003800200 */
[----:B------:R-:W-:Y:S05]  /*4ff0*/  @!P3 BRA `(.L_x_6278) ;  /* 0x000000000008b947 */ /* 0x000fea0003800000 */
[----:B------:R3:W-:Y:S04]  /*5000*/  REDG.E.ADD.F32.FTZ.RN.STRONG.GPU desc[UR28][R4.64+0x200], R207 ;  /* 0x000200cf040079a6 */ /* 0x0007e8000c12f31c */
[----:B--2---:R3:W-:Y:S02]  /*5010*/  REDG.E.ADD.F32.FTZ.RN.STRONG.GPU desc[UR28][R6.64+0x200], R183 ;  /* 0x000200b7060079a6 */ /* 0x0047e4000c12f31c */
.L_x_6278:
[----:B------:R-:W-:Y:S05]  /*5020*/  BSYNC.RECONVERGENT B0 ;  /* 0x0000000000007941 */ /* 0x000fea0003800200 */
.L_x_6277:
[----:B--23--:R2:W3:Y:S01]  /*5030*/  LDS R183, [R59+0x1380] ;  /* 0x001380003bb77984 */ /* 0x00c4e20000000800 */
[----:B------:R-:W-:Y:S04]  /*5040*/  BSSY.RECONVERGENT B0, `(.L_x_6279) ;  /* 0x0000004000007945 */ /* 0x000fe80003800200 */
[----:B------:R-:W-:Y:S05]  /*5050*/  @!P4 BRA `(.L_x_6280) ;  /* 0x000000000008c947 */ /* 0x000fea0003800000 */
[----:B------:R4:W-:Y:S04]  /*5060*/  REDG.E.ADD.F32.FTZ.RN.STRONG.GPU desc[UR28][R4.64+0x300], R209 ;  /* 0x000300d1040079a6 */ /* 0x0009e8000c12f31c */
[----:B---3--:R4:W-:Y:S02]  /*5070*/  REDG.E.ADD.F32.FTZ.RN.STRONG.GPU desc[UR28][R6.64+0x300], R183 ;  /* 0x000300b7060079a6 */ /* 0x0089e4000c12f31c */
.L_x_6280:
[----:B------:R-:W-:Y:S05]  /*5080*/  BSYNC.RECONVERGENT B0 ;  /* 0x0000000000007941 */ /* 0x000fea0003800200 */
.L_x_6279:
[----:B---34-:R3:W4:Y:S01]  /*5090*/  LDS R183, [R58+0x1480] ;  /* 0x001480003ab77984 */ /* 0x0187220000000800 */
[----:B------:R-:W-:Y:S04]  /*50a0*/  BSSY.RECONVERGENT B0, `(.L_x_6281) ;  /* 0x0000004000007945 */ /* 0x000fe80003800200 */
[----:B------:R-:W-:Y:S05]  /*50b0*/  @!P5 BRA `(.L_x_6282) ;  /* 0x000000000008d947 */ /* 0x000fea0003800000 */
[----:B------:R0:W-:Y:S04]  /*50c0*/  REDG.E.ADD.F32.FTZ.RN.STRONG.GPU desc[UR28][R4.64+0x400], R211 ;  /* 0x000400d3040079a6 */ /* 0x0001e8000c12f31c */
[----:B----4-:R0:W-:Y:S02]  /*50d0*/  REDG.E.ADD.F32.FTZ.RN.STRONG.GPU desc[UR28][R6.64+0x400], R183 ;  /* 0x000400b7060079a6 */ /* 0x0101e4000c12f31c */
.L_x_6282:
[----:B------:R-:W-:Y:S05]  /*50e0*/  BSYNC.RECONVERGENT B0 ;  /* 0x0000000000007941 */ /* 0x000fea0003800200 */
.L_x_6281:
        /* <DEDUP_REMOVED lines=10> */
.L_x_6284:
[----:B------:R-:W-:Y:S05]  /*5190*/  BSYNC.RECONVERGENT B0 ;  /* 0x0000000000007941 */ /* 0x000fea0003800200 */
.L_x_6283:
[----:B0---4-:R0:W4:Y:S01]  /*51a0*/  LDS R183, [R56+0x1680] ;  /* 0x0016800038b77984 */ /* 0x0111220000000800 */
[----:B------:R-:W-:Y:S04]  /*51b0*/  BSSY.RECONVERGENT B0, `(.L_x_6285) ;  /* 0x0000004000007945 */ /* 0x000fe80003800200 */
[----:B------:R-:W-:Y:S05]  /*51c0*/  @!P3 BRA `(.L_x_6286) ;  /* 0x000000000008b947 */ /* 0x000fea0003800000 */
[----:B------:R0:W-:Y:S04]  /*51d0*/  REDG.E.ADD.F32.FTZ.RN.STRONG.GPU desc[UR28][R4.64+0x600], R229 ;  /* 0x000600e5040079a6 */ /* 0x0001e8000c12f31c */
[----:B----4-:R0:W-:Y:S02]  /*51e0*/  REDG.E.ADD.F32.FTZ.RN.STRONG.GPU desc[UR28][R6.64+0x600], R183 ;  /* 0x000600b7060079a6 */ /* 0x0101e4000c12f31c */
.L_x_6286:
[----:B------:R-:W-:Y:S05]  /*51f0*/  BSYNC.RECONVERGENT B0 ;  /* 0x0000000000007941 */ /* 0x000fea0003800200 */
.L_x_6285:
[----:B0---4-:R0:W4:Y:S01]  /*5200*/  LDS R183, [R55+0x1780] ;  /* 0x0017800037b77984 */ /* 0x0111220000000800 */
[----:B------:R-:W-:Y:S04]  /*5210*/  BSSY.RECONVERGENT B0, `(.L_x_6287) ;  /* 0x0000004000007945 */ /* 0x000fe80003800200 */
[----:B------:R-:W-:Y:S05]  /*5220*/  @!P4 BRA `(.L_x_6288) ;  /* 0x000000000008c947 */ /* 0x000fea0003800000 */
[----:B------:R0:W-:Y:S04]  /*5230*/  REDG.E.ADD.F32.FTZ.RN.STRONG.GPU desc[UR28][R4.64+0x700], R231 ;  /* 0x000700e7040079a6 */ /* 0x0001e8000c12f31c */
[----:B----4-:R0:W-:Y:S02]  /*5240*/  REDG.E.ADD.F32.FTZ.RN.STRONG.GPU desc[UR28][R6.64+0x700], R183 ;  /* 0x000700b7060079a6 */ /* 0x0101e4000c12f31c */
.L_x_6288:
[----:B------:R-:W-:Y:S05]  /*5250*/  BSYNC.RECONVERGENT B0 ;  /* 0x0000000000007941 */ /* 0x000fea0003800200 */
.L_x_6287:
[----:B0---4-:R0:W4:Y:S01]  /*5260*/  LDS R183, [R46+0x1880] ;  /* 0x001880002eb77984 */ /* 0x0111220000000800 */
[----:B------:R-:W-:Y:S04]  /*5270*/  BSSY.RECONVERGENT B0, `(.L_x_6289) ;  /* 0x0000004000007945 */ /* 0x000fe80003800200 */
[----:B------:R-:W-:Y:S05]  /*5280*/  @!P5 BRA `(.L_x_6290) ;  /* 0x000000000008d947 */ /* 0x000fea0003800000 */
[----:B------:R0:W-:Y:S04]  /*5290*/  REDG.E.ADD.F32.FTZ.RN.STRONG.GPU desc[UR28][R4.64+0x800], R233 ;  /* 0x000800e9040079a6 */ /* 0x0001e8000c12f31c */
[----:B----4-:R0:W-:Y:S02]  /*52a0*/  REDG.E.ADD.F32.FTZ.RN.STRONG.GPU desc[UR28][R6.64+0x800], R183 ;  /* 0x000800b7060079a6 */ /* 0x0101e4000c12f31c */
.L_x_6290:
[----:B------:R-:W-:Y:S05]  /*52b0*/  BSYNC.RECONVERGENT B0 ;  /* 0x0000000000007941 */ /* 0x000fea0003800200 */
.L_x_6289:
[----:B0---4-:R0:W4:Y:S01]  /*52c0*/  LDS R183, [R54+0x1980] ;  /* 0x0019800036b77984 */ /* 0x0111220000000800 */
[----:B------:R-:W-:Y:S04]  /*52d0*/  BSSY.RECONVERGENT B0, `(.L_x_6291) ;  /* 0x0000004000007945 */ /* 0x000fe80003800200 */
[----:B------:R-:W-:Y:S05]  /*52e0*/  @!P6 BRA `(.L_x_6292) ;  /* 0x000000000008e947 */ /* 0x000fea0003800000 */
[----:B------:R0:W-:Y:S04]  /*52f0*/  REDG.E.ADD.F32.FTZ.RN.STRONG.GPU desc[UR28][R4.64+0x900], R235 ;  /* 0x000900eb040079a6 */ /* 0x0001e8000c12f31c */
[----:B----4-:R0:W-:Y:S02]  /*5300*/  REDG.E.ADD.F32.FTZ.RN.STRONG.GPU desc[UR28][R6.64+0x900], R183 ;  /* 0x000900b7060079a6 */ /* 0x0101e4000c12f31c */
.L_x_6292:
[----:B------:R-:W-:Y:S05]  /*5310*/  BSYNC.RECONVERGENT B0 ;  /* 0x0000000000007941 */ /* 0x000fea0003800200 */
.L_x_6291:
        /* <DEDUP_REMOVED lines=10> */
.L_x_6294:
[----:B------:R-:W-:Y:S05]  /*53c0*/  BSYNC.RECONVERGENT B0 ;  /* 0x0000000000007941 */ /* 0x000fea0003800200 */
.L_x_6293:
[----:B0-----:R0:W0:Y:S01]  /*53d0*/  LDS R181, [R52+0x1b80] ;  /* 0x001b800034b57984 */ /* 0x0010220000000800 */
[----:B------:R-:W-:Y:S04]  /*53e0*/  BSSY.RECONVERGENT B0, `(.L_x_6295) ;  /* 0x0000004000007945 */ /* 0x000fe80003800200 */
[----:B------:R-:W-:Y:S05]  /*53f0*/  @!P1 BRA `(.L_x_6296) ;  /* 0x0000000000089947 */ /* 0x000fea0003800000 */
[----:B------:R1:W-:Y:S04]  /*5400*/  REDG.E.ADD.F32.FTZ.RN.STRONG.GPU desc[UR28][R4.64+0xb00], R179 ;  /* 0x000b00b3040079a6 */ /* 0x0003e8000c12f31c */
[----:B0-----:R1:W-:Y:S02]  /*5410*/  REDG.E.ADD.F32.FTZ.RN.STRONG.GPU desc[UR28][R6.64+0xb00], R181 ;  /* 0x000b00b5060079a6 */ /* 0x0013e4000c12f31c */
.L_x_6296:
[----:B------:R-:W-:Y:S05]  /*5420*/  BSYNC.RECONVERGENT B0 ;  /* 0x0000000000007941 */ /* 0x000fea0003800200 */
.L_x_6295:
[----:B-1----:R1:W0:Y:S01]  /*5430*/  LDS R179, [R51+0x1c80] ;  /* 0x001c800033b37984 */ /* 0x0022220000000800 */
[----:B------:R-:W-:Y:S04]  /*5440*/  BSSY.RECONVERGENT B0, `(.L_x_6297) ;  /* 0x0000004000007945 */ /* 0x000fe80003800200 */
[----:B------:R-:W-:Y:S05]  /*5450*/  @!P3 BRA `(.L_x_6298) ;  /* 0x000000000008b947 */ /* 0x000fea0003800000 */
[----:B------:R1:W-:Y:S04]  /*5460*/  REDG.E.ADD.F32.FTZ.RN.STRONG.GPU desc[UR28][R4.64+0xc00], R165 ;  /* 0x000c00a5040079a6 */ /* 0x0003e8000c12f31c */
[----:B0-----:R1:W-:Y:S02]  /*5470*/  REDG.E.ADD.F32.FTZ.RN.STRONG.GPU desc[UR28][R6.64+0xc00], R179 ;  /* 0x000c00b3060079a6 */ /* 0x0013e4000c12f31c */
.L_x_6298:
[----:B------:R-:W-:Y:S05]  /*5480*/  BSYNC.RECONVERGENT B0 ;  /* 0x0000000000007941 */ /* 0x000fea0003800200 */
.L_x_6297:
[----:B-1----:R1:W0:Y:S01]  /*5490*/  LDS R165, [R50+0x1d80] ;  /* 0x001d800032a57984 */ /* 0x0022220000000800 */
[----:B------:R-:W-:Y:S04]  /*54a0*/  BSSY.RECONVERGENT B0, `(.L_x_6299) ;  /* 0x0000004000007945 */ /* 0x000fe80003800200 */
[----:B------:R-:W-:Y:S05]  /*54b0*/  @!P4 BRA `(.L_x_6300) ;  /* 0x000000000008c947 */ /* 0x000fea0003800000 */
[----:B------:R1:W-:Y:S04]  /*54c0*/  REDG.E.ADD.F32.FTZ.RN.STRONG.GPU desc[UR28][R4.64+0xd00], R13 ;  /* 0x000d000d040079a6 */ /* 0x0003e8000c12f31c */
[----:B0-----:R1:W-:Y:S02]  /*54d0*/  REDG.E.ADD.F32.FTZ.RN.STRONG.GPU desc[UR28][R6.64+0xd00], R165 ;  /* 0x000d00a5060079a6 */ /* 0x0013e4000c12f31c */
.L_x_6300:
[----:B------:R-:W-:Y:S05]  /*54e0*/  BSYNC.RECONVERGENT B0 ;  /* 0x0000000000007941 */ /* 0x000fea0003800200 */
.L_x_6299:
[----:B-1----:R1:W0:Y:S01]  /*54f0*/  LDS R13, [R49+0x1e80] ;  /* 0x001e8000310d7984 */ /* 0x0022220000000800 */
[----:B------:R-:W-:Y:S04]  /*5500*/  BSSY.RECONVERGENT B0, `(.L_x_6301) ;  /* 0x0000004000007945 */ /* 0x000fe80003800200 */
[----:B------:R-:W-:Y:S05]  /*5510*/  @!P5 BRA `(.L_x_6302) ;  /* 0x000000000008d947 */ /* 0x000fea0003800000 */
[----:B------:R1:W-:Y:S04]  /*5520*/  REDG.E.ADD.F32.FTZ.RN.STRONG.GPU desc[UR28][R4.64+0xe00], R11 ;  /* 0x000e000b040079a6 */ /* 0x0003e8000c12f31c */
[----:B0-----:R1:W-:Y:S02]  /*5530*/  REDG.E.ADD.F32.FTZ.RN.STRONG.GPU desc[UR28][R6.64+0xe00], R13 ;  /* 0x000e000d060079a6 */ /* 0x0013e4000c12f31c */
.L_x_6302:
[----:B------:R-:W-:Y:S05]  /*5540*/  BSYNC.RECONVERGENT B0 ;  /* 0x0000000000007941 */ /* 0x000fea0003800200 */
.L_x_6301:
[----:B-1----:R1:W0:Y:S01]  /*5550*/  LDS R11, [R48+0x1f80] ;  /* 0x001f8000300b7984 */ /* 0x0022220000000800 */
[----:B------:R-:W-:Y:S04]  /*5560*/  BSSY.RECONVERGENT B0, `(.L_x_6303) ;  /* 0x0000004000007945 */ /* 0x000fe80003800200 */
[----:B------:R-:W-:Y:S05]  /*5570*/  @!P6 BRA `(.L_x_6304) ;  /* 0x000000000008e947 */ /* 0x000fea0003800000 */
[----:B------:R1:W-:Y:S04]  /*5580*/  REDG.E.ADD.F32.FTZ.RN.STRONG.GPU desc[UR28][R4.64+0xf00], R9 ;  /* 0x000f0009040079a6 */ /* 0x0003e8000c12f31c */
[----:B0-----:R1:W-:Y:S02]  /*5590*/  REDG.E.ADD.F32.FTZ.RN.STRONG.GPU desc[UR28][R6.64+0xf00], R11 ;  /* 0x000f000b060079a6 */ /* 0x0013e4000c12f31c */
.L_x_6304:
[----:B------:R-:W-:Y:S05]  /*55a0*/  BSYNC.RECONVERGENT B0 ;  /* 0x0000000000007941 */ /* 0x000fea0003800200 */
.L_x_6303:
[----:B0-----:R-:W0:Y:S01]  /*55b0*/  SHFL.DOWN P0, R13, R8, 0x1, 0x1f ;  /* 0x08201f00080d7f89 */ /* 0x001e220000000000 */
[-C--:B-1----:R-:W-:Y:S01]  /*55c0*/  FMUL.FTZ R5, R161, R210.reuse ;  /* 0x000000d2a1057220 */ /* 0x082fe20000410000 */
        /* <DEDUP_REMOVED lines=8> */
[----:B------:R-:W-:Y:S01]  /*5650*/  FMUL.FTZ R9, R20, R5 ;  /* 0x0000000514097220 */ /* 0x000fe20000410000 */
[CC--:B------:R-:W-:Y:S01]  /*5660*/  FMUL.FTZ R5, R161.reuse, R234.reuse ;  /* 0x000000eaa1057220 */ /* 0x0c0fe20000410000 */
[----:B------:R-:W-:Y:S01]  /*5670*/  FMUL.FTZ R11, R174, R234 ;  /* 0x000000eaae0b7220 */ /* 0x000fe20000410000 */
[----:B------:R-:W-:Y:S01]  /*5680*/  FADD.FTZ R107, R4, R107 ;  /* 0x0000006b046b7221 */ /* 0x000fe20000010000 */
[----:B------:R-:W-:Y:S01]  /*5690*/  FFMA.FTZ R4, R80, R7, R9 ;  /* 0x0000000750047223 */ /* 0x000fe20000010009 */
[-C--:B------:R-:W-:Y:S01]  /*56a0*/  FMUL.FTZ R9, R172, R198.reuse ;  /* 0x000000c6ac097220 */ /* 0x080fe20000410000 */
[----:B------:R-:W-:Y:S01]  /*56b0*/  FMUL.FTZ R198, R161, R198 ;  /* 0x000000c6a1c67220 */ /* 0x000fe20000410000 */
[----:B------:R-:W-:Y:S01]  /*56c0*/  FFMA.FTZ R131, R148, R171, R131 ;  /* 0x000000ab94837223 */ /* 0x000fe20000010083 */
[----:B------:R-:W-:Y:S01]  /*56d0*/  FADD.FTZ R109, R4, R109 ;  /* 0x0000006d046d7221 */ /* 0x000fe20000010000 */
[----:B------:R-:W-:Y:S01]  /*56e0*/  FFMA.FTZ R130, R149, R11, R130 ;  /* 0x0000000b95827223 */ /* 0x000fe20000010082 */
[----:B------:R-:W-:Y:S01]  /*56f0*/  FMUL.FTZ R169, R169, R182 ;  /* 0x000000b6a9a97220 */ /* 0x000fe20000410000 */
[----:B------:R-:W-:Y:S01]  /*5700*/  FMUL.FTZ R23, R23, R198 ;  /* 0x000000c617177220 */ /* 0x000fe20000410000 */
[----:B------:R-:W-:Y:S01]  /*5710*/  FFMA.FTZ R128, R151, R9, R128 ;  /* 0x0000000997807223 */ /* 0x000fe20000010080 */
[----:B------:R-:W-:Y:S01]  /*5720*/  FMUL.FTZ R167, R167, R180 ;  /* 0x000000b4a7a77220 */ /* 0x000fe20000410000 */
[----:B0-----:R-:W-:Y:S01]  /*5730*/  @P0 FADD R13, R8, R13 ;  /* 0x0000000d080d0221 */ /* 0x001fe20000000000 */
[----:B------:R-:W-:Y:S01]  /*5740*/  FFMA.FTZ R129, R150, R169, R129 ;  /* 0x000000a996817223 */ /* 0x000fe20000010081 */
[----:B------:R-:W-:Y:S01]  /*5750*/  ISETP.NE.AND P1, PT, R108, RZ, PT ;  /* 0x000000ff6c00720c */ /* 0x000fe20003f25270 */
[----:B------:R-:W-:Y:S01]  /*5760*/  FFMA.FTZ R143, R152, R167, R143 ;  /* 0x000000a7988f7223 */ /* 0x000fe2000001008f */
[----:B------:R-:W-:Y:S01]  /*5770*/  FMUL.FTZ R19, R19, R162 ;  /* 0x000000a213137220 */ /* 0x000fe20000410000 */
[----:B------:R-:W0:Y:S01]  /*5780*/  SHFL.DOWN P0, R6, R13, 0x2, 0x1f ;  /* 0x08401f000d067f89 */ /* 0x000e220000000000 */
[----:B------:R-:W-:Y:S01]  /*5790*/  ISETP.NE.AND P3, PT, R193, RZ, PT ;  /* 0x000000ffc100720c */ /* 0x000fe20003f65270 */
[----:B------:R-:W-:Y:S01]  /*57a0*/  FMUL.FTZ R175, R175, R208 ;  /* 0x000000d0afaf7220 */ /* 0x000fe20000410000 */
[----:B------:R-:W-:Y:S01]  /*57b0*/  FFMA.FTZ R141, R156, R19, R141 ;  /* 0x000000139c8d7223 */ /* 0x000fe2000001008d */
[----:B------:R-:W-:Y:S01]  /*57c0*/  FMUL.FTZ R173, R173, R232 ;  /* 0x000000e8adad7220 */ /* 0x000fe20000410000 */
[C---:B------:R-:W-:Y:S01]  /*57d0*/  FMUL.FTZ R208, R161.reuse, R208 ;  /* 0x000000d0a1d07220 */ /* 0x040fe20000410000 */
[----:B------:R-:W-:Y:S01]  /*57e0*/  FMUL.FTZ R232, R161, R232 ;  /* 0x000000e8a1e87220 */ /* 0x000fe20000410000 */
[----:B------:R-:W-:Y:S01]  /*57f0*/  FMUL.FTZ R17, R17, R164 ;  /* 0x000000a411117220 */ /* 0x000fe20000410000 */
[----:B------:R-:W-:Y:S01]  /*5800*/  BSSY.RECONVERGENT B0, `(.L_x_6305) ;  /* 0x0000055000007945 */ /* 0x000fe20003800200 */
[----:B------:R-:W-:Y:S01]  /*5810*/  FMUL.FTZ R15, R15, R208 ;  /* 0x000000d00f0f7220 */ /* 0x000fe20000410000 */
[----:B------:R-:W-:Y:S01]  /*5820*/  @!P1 SHF.R.U32.HI R8, RZ, 0x3, R26 ;  /* 0x00000003ff089819 */ /* 0x000fe2000001161a */
[----:B------:R-:W-:Y:S01]  /*5830*/  FMUL.FTZ R21, R21, R232 ;  /* 0x000000e815157220 */ /* 0x000fe20000410000 */
[-C--:B------:R-:W-:Y:S01]  /*5840*/  FFMA.FTZ R135, R144, R175.reuse, R135 ;  /* 0x000000af90877223 */ /* 0x080fe20000010087 */
[----:B------:R-:W-:Y:S01]  /*5850*/  FFMA.FTZ R15, R78, R175, R15 ;  /* 0x000000af4e0f7223 */ /* 0x000fe2000001000f */
[----:B------:R-:W-:Y:S01]  /*5860*/  @!P1 LOP3.LUT R8, R8, 0x7c, RZ, 0xc0, !PT ;  /* 0x0000007c08089812 */ /* 0x000fe200078ec0ff */
[-C--:B------:R-:W-:Y:S01]  /*5870*/  FFMA.FTZ R21, R82, R173.reuse, R21 ;  /* 0x000000ad52157223 */ /* 0x080fe20000010015 */
[----:B------:R-:W-:Y:S01]  /*5880*/  FFMA.FTZ R133, R146, R173, R133 ;  /* 0x000000ad92857223 */ /* 0x000fe20000010085 */
[----:B------:R-:W-:Y:S01]  /*5890*/  FADD.FTZ R114, R15, R114 ;  /* 0x000000720f727221 */ /* 0x000fe20000010000 */
[----:B------:R-:W-:Y:S01]  /*58a0*/  FFMA.FTZ R139, R158, R17, R139 ;  /* 0x000000119e8b7223 */ /* 0x000fe2000001008b */
[----:B------:R-:W-:Y:S01]  /*58b0*/  FADD.FTZ R116, R21, R116 ;  /* 0x0000007415747221 */ /* 0x000fe20000010000 */
[----:B0-----:R-:W-:Y:S01]  /*58c0*/  @P0 FADD R6, R13, R6 ;  /* 0x000000060d060221 */ /* 0x001fe20000000000 */
[----:B------:R-:W-:Y:S01]  /*58d0*/  FMUL.FTZ R13, R22, R5 ;  /* 0x00000005160d7220 */ /* 0x000fe20000410000 */
[----:B------:R-:W-:-:S03]  /*58e0*/  FMUL.FTZ R5, R161, R196 ;  /* 0x000000c4a1057220 */ /* 0x000fc60000410000 */
[----:B------:R-:W0:Y:S01]  /*58f0*/  SHFL.DOWN P0, R165, R6, 0x4, 0x1f ;  /* 0x08801f0006a57f89 */ /* 0x000e220000000000 */
[----:B------:R-:W-:Y:S01]  /*5900*/  FMUL.FTZ R7, R184, R5 ;  /* 0x00000005b8077220 */ /* 0x000fe20000410000 */
[C---:B------:R-:W-:Y:S01]  /*5910*/  FMUL.FTZ R5, R161.reuse, R182 ;  /* 0x000000b6a1057220 */ /* 0x040fe20000410000 */
[----:B------:R-:W-:Y:S01]  /*5920*/  FFMA.FTZ R4, R84, R11, R13 ;  /* 0x0000000b54047223 */ /* 0x000fe2000001000d */
[-C--:B------:R-:W-:Y:S01]  /*5930*/  FMUL.FTZ R11, R170, R200.reuse ;  /* 0x000000c8aa0b7220 */ /* 0x080fe20000410000 */
[----:B------:R-:W-:Y:S01]  /*5940*/  FFMA.FTZ R171, R86, R171, R7 ;  /* 0x000000ab56ab7223 */ /* 0x000fe20000010007 */
[----:B------:R-:W-:Y:S01]  /*5950*/  FMUL.FTZ R7, R186, R5 ;  /* 0x00000005ba077220 */ /* 0x000fe20000410000 */
[C---:B------:R-:W-:Y:S01]  /*5960*/  FMUL.FTZ R200, R161.reuse, R200 ;  /* 0x000000c8a1c87220 */ /* 0x040fe20000410000 */
[----:B------:R-:W-:Y:S01]  /*5970*/  FMUL.FTZ R5, R161, R180 ;  /* 0x000000b4a1057220 */ /* 0x000fe20000410000 */
[----:B------:R-:W-:Y:S01]  /*5980*/  FADD.FTZ R115, R4, R115 ;  /* 0x0000007304737221 */ /* 0x000fe20000010000 */
[----:B------:R-:W-:Y:S01]  /*5990*/  FFMA.FTZ R4, R88, R9, R23 ;  /* 0x0000000958047223 */ /* 0x000fe20000010017 */
[----:B------:R-:W-:Y:S01]  /*59a0*/  FFMA.FTZ R169, R90, R169, R7 ;  /* 0x000000a95aa97223 */ /* 0x000fe20000010007 */
[----:B------:R-:W-:Y:S01]  /*59b0*/  FMUL.FTZ R185, R185, R200 ;  /* 0x000000c8b9b97220 */ /* 0x000fe20000410000 */
[----:B------:R-:W-:Y:S01]  /*59c0*/  FMUL.FTZ R7, R188, R5 ;  /* 0x00000005bc077220 */ /* 0x000fe20000410000 */
[-C--:B------:R-:W-:Y:S01]  /*59d0*/  FMUL.FTZ R9, R168, R202.reuse ;  /* 0x000000caa8097220 */ /* 0x080fe20000410000 */
[----:B------:R-:W-:Y:S01]  /*59e0*/  FMUL.FTZ R202, R161, R202 ;  /* 0x000000caa1ca7220 */ /* 0x000fe20000410000 */
[----:B------:R-:W-:Y:S01]  /*59f0*/  FADD.FTZ R117, R4, R117 ;  /* 0x0000007504757221 */ /* 0x000fe20000010000 */
[----:B------:R-:W-:Y:S01]  /*5a00*/  FFMA.FTZ R4, R92, R11, R185 ;  /* 0x0000000b5c047223 */ /* 0x000fe200000100b9 */
[----:B------:R-:W-:Y:S01]  /*5a10*/  FFMA.FTZ R167, R94, R167, R7 ;  /* 0x000000a75ea77223 */ /* 0x000fe20000010007 */
[----:B------:R-:W-:Y:S01]  /*5a20*/  FMUL.FTZ R187, R187, R202 ;  /* 0x000000cabbbb7220 */ /* 0x000fe20000410000 */
[-C--:B------:R-:W-:Y:S01]  /*5a30*/  FMUL.FTZ R7, R166, R204.reuse ;  /* 0x000000cca6077220 */ /* 0x080fe20000410000 */
[C---:B------:R-:W-:Y:S01]  /*5a40*/  FMUL.FTZ R204, R161.reuse, R204 ;  /* 0x000000cca1cc7220 */ /* 0x040fe20000410000 */
[----:B------:R-:W-:Y:S01]  /*5a50*/  FMUL.FTZ R5, R161, R162 ;  /* 0x000000a2a1057220 */ /* 0x000fe20000410000 */
[----:B------:R-:W-:Y:S01]  /*5a60*/  FADD.FTZ R119, R4, R119 ;  /* 0x0000007704777221 */ /* 0x000fe20000010000 */
[----:B0-----:R-:W-:Y:S01]  /*5a70*/  @P0 FADD R165, R6, R165 ;  /* 0x000000a506a50221 */ /* 0x001fe20000000000 */
[----:B------:R-:W-:Y:S01]  /*5a80*/  FFMA.FTZ R4, R96, R9, R187 ;  /* 0x0000000960047223 */ /* 0x000fe200000100bb */
[----:B------:R-:W-:Y:S01]  /*5a90*/  FMUL.FTZ R189, R189, R204 ;  /* 0x000000ccbdbd7220 */ /* 0x000fe20000410000 */
[----:B------:R-:W-:Y:S01]  /*5aa0*/  FMUL.FTZ R5, R190, R5 ;  /* 0x00000005be057220 */ /* 0x000fe20000410000 */
[-C--:B------:R-:W-:Y:S01]  /*5ab0*/  FFMA.FTZ R138, R157, R7.reuse, R138 ;  /* 0x000000079d8a7223 */ /* 0x080fe2000001008a */
[----:B------:R-:W0:Y:S01]  /*5ac0*/  SHFL.DOWN P0, R6, R165, 0x8, 0x1f ;  /* 0x09001f00a5067f89 */ /* 0x000e220000000000 */
[----:B------:R-:W-:Y:S01]  /*5ad0*/  FADD.FTZ R121, R4, R121 ;  /* 0x0000007904797221 */ /* 0x000fe20000010000 */
[----:B------:R-:W-:Y:S01]  /*5ae0*/  FFMA.FTZ R4, R100, R7, R189 ;  /* 0x0000000764047223 */ /* 0x000fe200000100bd */
[----:B------:R-:W-:Y:S01]  /*5af0*/  FFMA.FTZ R19, R98, R19, R5 ;  /* 0x0000001362137223 */ /* 0x000fe20000010005 */
[----:B------:R-:W-:Y:S01]  /*5b00*/  FMUL.FTZ R7, R18, R206 ;  /* 0x000000ce12077220 */ /* 0x000fe20000410000 */
[C---:B------:R-:W-:Y:S01]  /*5b10*/  FMUL.FTZ R5, R161.reuse, R164 ;  /* 0x000000a4a1057220 */ /* 0x040fe20000410000 */
[C---:B------:R-:W-:Y:S01]  /*5b20*/  FMUL.FTZ R206, R161.reuse, R206 ;  /* 0x000000cea1ce7220 */ /* 0x040fe20000410000 */
[----:B------:R-:W-:Y:S01]  /*5b30*/  FMUL.FTZ R161, R161, R163 ;  /* 0x000000a3a1a17220 */ /* 0x000fe20000410000 */
[----:B------:R-:W-:Y:S01]  /*5b40*/  FFMA.FTZ R140, R155, R9, R140 ;  /* 0x000000099b8c7223 */ /* 0x000fe2000001008c */
[----:B------:R-:W-:Y:S01]  /*5b50*/  FMUL.FTZ R9, R192, R5 ;  /* 0x00000005c0097220 */ /* 0x000fe20000410000 */
[----:B------:R-:W-:Y:S01]  /*5b60*/  FMUL.FTZ R5, R16, R163 ;  /* 0x000000a310057220 */ /* 0x000fe20000410000 */
[----:B------:R-:W-:Y:S01]  /*5b70*/  FMUL.FTZ R191, R191, R206 ;  /* 0x000000cebfbf7220 */ /* 0x000fe20000410000 */
[----:B------:R-:W-:Y:S01]  /*5b80*/  FMUL.FTZ R161, R0, R161 ;  /* 0x000000a100a17220 */ /* 0x000fe20000410000 */
[----:B------:R-:W-:Y:S01]  /*5b90*/  FADD.FTZ R123, R4, R123 ;  /* 0x0000007b047b7221 */ /* 0x000fe20000010000 */
[----:B------:R-:W-:Y:S01]  /*5ba0*/  FFMA.FTZ R9, R102, R17, R9 ;  /* 0x0000001166097223 */ /* 0x000fe20000010009 */
[----:B------:R-:W-:Y:S01]  /*5bb0*/  FFMA.FTZ R4, R104, R7, R191 ;  /* 0x0000000768047223 */ /* 0x000fe200000100bf */
[----:B------:R-:W-:Y:S01]  /*5bc0*/  FFMA.FTZ R0, R106, R5, R161 ;  /* 0x000000056a007223 */ /* 0x000fe200000100a1 */
[----:B------:R-:W-:Y:S01]  /*5bd0*/  FADD.FTZ R118, R171, R118 ;  /* 0x00000076ab767221 */ /* 0x000fe20000010000 */
[----:B------:R-:W-:Y:S01]  /*5be0*/  FFMA.FTZ R142, R153, R11, R142 ;  /* 0x0000000b998e7223 */ /* 0x000fe2000001008e */
[----:B------:R-:W-:Y:S01]  /*5bf0*/  FADD.FTZ R120, R169, R120 ;  /* 0x00000078a9787221 */ /* 0x000fe20000010000 */
[----:B------:R-:W-:Y:S01]  /*5c00*/  FADD.FTZ R122, R167, R122 ;  /* 0x0000007aa77a7221 */ /* 0x000fe20000010000 */
[----:B------:R-:W-:Y:S01]  /*5c10*/  FADD.FTZ R124, R19, R124 ;  /* 0x0000007c137c7221 */ /* 0x000fe20000010000 */
[----:B------:R-:W-:Y:S01]  /*5c20*/  FFMA.FTZ R136, R159, R7, R136 ;  /* 0x000000079f887223 */ /* 0x000fe20000010088 */
[----:B------:R-:W-:Y:S01]  /*5c30*/  FFMA.FTZ R137, R160, R5, R137 ;  /* 0x00000005a0897223 */ /* 0x000fe20000010089 */
[----:B0-----:R-:W-:Y:S01]  /*5c40*/  @P0 FADD R6, R165, R6 ;  /* 0x00000006a5060221 */ /* 0x001fe20000000000 */
[----:B------:R-:W-:Y:S01]  /*5c50*/  FADD.FTZ R126, R9, R126 ;  /* 0x0000007e097e7221 */ /* 0x000fe20000010000 */
[----:B------:R-:W-:Y:S01]  /*5c60*/  FADD.FTZ R125, R4, R125 ;  /* 0x0000007d047d7221 */ /* 0x000fe20000010000 */
[----:B------:R-:W-:-:S02]  /*5c70*/  FADD.FTZ R127, R0, R127 ;  /* 0x0000007f007f7221 */ /* 0x000fc40000010000 */
        /* <DEDUP_REMOVED lines=13> */
.L_x_6306:
[----:B------:R-:W-:Y:S05]  /*5d50*/  BSYNC.RECONVERGENT B0 ;  /* 0x0000000000007941 */ /* 0x000fea0003800200 */
.L_x_6305:
[----:B------:R-:W-:-:S04]  /*5d60*/  UIADD3 UR8, UPT, UPT, UR8, 0x1, URZ ;  /* 0x0000000108087890 */ /* 0x000fc8000fffe0ff */
[----:B------:R-:W-:-:S09]  /*5d70*/  UISETP.GE.AND UP0, UPT, UR8, UR36, UPT ;  /* 0x000000240800728c */ /* 0x000fd2000bf06270 */
[----:B------:R-:W-:Y:S05]  /*5d80*/  BRA.U !UP0, `(.L_x_6307) ;  /* 0xffffffcd08b07547 */ /* 0x000fea000b83ffff */
.L_x_6262:
[----:B------:R-:W-:Y:S01]  /*5d90*/  BAR.SYNC.DEFER_BLOCKING 0x0 ;  /* 0x0000000000007b1d */ /* 0x000fe20000010000 */
[----:B0-----:R-:W-:Y:S01]  /*5da0*/  F2FP.F16.F32.PACK_AB R7, R142, R143 ;  /* 0x0000008f8e07723e */ /* 0x001fe200000000ff */
[----:B------:R-:W-:Y:S01]  /*5db0*/  FADD.FTZ R68, R68, R127 ;  /* 0x0000007f44447221 */ /* 0x000fe20000010000 */
[----:B------:R-:W-:Y:S01]  /*5dc0*/  F2FP.F16.F32.PACK_AB R6, R140, R141 ;  /* 0x0000008d8c06723e */ /* 0x000fe200000000ff */
[----:B------:R-:W-:Y:S01]  /*5dd0*/  UIADD3 UR22, UP1, UPT, UR22, -0x800, URZ ;  /* 0xfffff80016167890 */ /* 0x000fe2000ff3e0ff */
[----:B-1----:R-:W-:Y:S01]  /*5de0*/  F2FP.F16.F32.PACK_AB R5, R138, R139 ;  /* 0x0000008b8a05723e */ /* 0x002fe200000000ff */
[----:B------:R-:W0:Y:S01]  /*5df0*/  LDCU.64 UR14, c[0x0][0x4f8] ;  /* 0x00009f00ff0e77ac */ /* 0x000e220008000a00 */
[----:B------:R-:W-:Y:S02]  /*5e00*/  F2FP.F16.F32.PACK_AB R4, R136, R137 ;  /* 0x000000898804723e */ /* 0x000fe400000000ff */
        /* <DEDUP_REMOVED lines=29> */
[----:B0-----:R-:W-:Y:S01]  /*5fe0*/  F2FP.F16.F32.PACK_AB R9, R123, R126 ;  /* 0x0000007e7b09723e */ /* 0x001fe200000000ff */
[----:B------:R-:W-:Y:S01]  /*5ff0*/  UIMAD UR13, UR27, UR31, UR13 ;  /* 0x0000001f1b0d72a4 */ /* 0x000fe2000f8e020d */
[----:B------:R-:W-:Y:S01]  /*6000*/  F2FP.F16.F32.PACK_AB R8, R125, R127 ;  /* 0x0000007f7d08723e */ /* 0x000fe200000000ff */
[----:B-----5:R-:W-:Y:S01]  /*6010*/  ULEA UR8, UP0, UR12, UR34, 0x1 ;  /* 0x000000220c087291 */ /* 0x020fe2000f8008ff */
[----:B------:R-:W-:Y:S01]  /*6020*/  F2FP.F16.F32.PACK_AB R10, R121, R124 ;  /* 0x0000007c790a723e */ /* 0x000fe200000000ff */
[----:B------:R-:W0:Y:S01]  /*6030*/  LDCU.64 UR30, c[0x0][0x560] ;  /* 0x0000ac00ff1e77ac */ /* 0x000e220008000a00 */
[----:B------:R-:W-:Y:S01]  /*6040*/  F2FP.F16.F32.PACK_AB R11, R119, R122 ;  /* 0x0000007a770b723e */ /* 0x000fe200000000ff */
[----:B------:R-:W-:Y:S01]  /*6050*/  FADD.FTZ R7, R0, R123 ;  /* 0x0000007b00077221 */ /* 0x000fe20000010000 */
[----:B------:R-:W-:Y:S01]  /*6060*/  ULEA.HI.X UR12, UR12, UR35, UR13, 0x1, UP0 ;  /* 0x000000230c0c7291 */ /* 0x000fe200080f0c0d */
[----:B------:R-:W-:-:S02]  /*6070*/  MOV R4, UR8 ;  /* 0x0000000800047c02 */ /* 0x000fc40008000f00 */
[----:B------:R-:W-:-:S03]  /*6080*/  FADD.FTZ R0, R7, R124 ;  /* 0x0000007c07007221 */ /* 0x000fc60000010000 */
        /* <DEDUP_REMOVED lines=14> */
[----:B------:R-:W-:Y:S02]  /*6170*/  FADD.FTZ R115, R118, R115 ;  /* 0x0000007376737221 */ /* 0x000fe40000010000 */
[----:B------:R-:W-:Y:S02]  /*6180*/  UIMAD.WIDE.U32 UR6, UR27, UR14, UR6 ;  /* 0x0000000e1b0672a5 */ /* 0x000fe4000f8e0006 */
[----:B------:R-:W-:Y:S02]  /*6190*/  FADD.FTZ R116, R115, R116 ;  /* 0x0000007473747221 */ /* 0x000fe40000010000 */
[----:B------:R-:W-:-:S02]  /*61a0*/  UIMAD UR8, UR27, UR15, UR7 ;  /* 0x0000000f1b0872a4 */ /* 0x000fc4000f8e0207 */
[----:B------:R-:W-:Y:S01]  /*61b0*/  FADD.FTZ R109, R116, R109 ;  /* 0x0000006d746d7221 */ /* 0x000fe20000010000 */
[----:B0-----:R-:W-:-:S03]  /*61c0*/  ULEA UR7, UP0, UR6, UR30, 0x1 ;  /* 0x0000001e06077291 */ /* 0x001fc6000f8008ff */
[----:B------:R-:W-:Y:S01]  /*61d0*/  FADD.FTZ R68, R109, R114 ;  /* 0x000000726d447221 */ /* 0x000fe20000010000 */
[----:B------:R-:W-:Y:S02]  /*61e0*/  ULEA.HI.X UR6, UR6, UR31, UR8, 0x1, UP0 ;  /* 0x0000001f06067291 */ /* 0x000fe400080f0c08 */
[----:B--2---:R-:W-:Y:S01]  /*61f0*/  MOV R4, UR7 ;  /* 0x0000000700047c02 */ /* 0x004fe20008000f00 */
[----:B------:R-:W-:Y:S01]  /*6200*/  UIADD3 UR24, UP0, UPT, UR24, -0x800, URZ ;  /* 0xfffff80018187890 */ /* 0x000fe2000ff1e0ff */
[----:B------:R-:W-:Y:S01]  /*6210*/  FADD.FTZ R68, R68, R107 ;  /* 0x0000006b44447221 */ /* 0x000fe20000010000 */
[----:B------:R-:W-:Y:S01]  /*6220*/  STS.128 [R40], R8 ;  /* 0x0000000828007388 */ /* 0x000fe20000000c00 */
[----:B------:R-:W-:Y:S01]  /*6230*/  MOV R5, UR6 ;  /* 0x0000000600057c02 */ /* 0x000fe20008000f00 */
[----:B------:R-:W-:Y:S02]  /*6240*/  UIADD3.X UR25, UPT, UPT, UR25, -0x1, URZ, UP0, !UPT ;  /* 0xffffffff19197890 */ /* 0x000fe400087fe4ff */
        /* <DEDUP_REMOVED lines=10> */
.L_x_6260:
        /* <DEDUP_REMOVED lines=41> */
.L_x_6310:
[----:B------:R-:W-:Y:S05]  /*6580*/  BSYNC.RECONVERGENT B0 ;  /* 0x0000000000007941 */ /* 0x000fea0003800200 */
.L_x_6309:
        /* <DEDUP_REMOVED lines=39> */
.L_x_6312:
[----:B------:R-:W-:Y:S05]  /*6800*/  BSYNC.RECONVERGENT B0 ;  /* 0x0000000000007941 */ /* 0x000fea0003800200 */
.L_x_6311:
        /* <DEDUP_REMOVED lines=8> */
.L_x_6313:
        /* <DEDUP_REMOVED lines=18> */
.L_x_6267:
[----:B------:R-:W-:Y:S01]  /*69b0*/  HFMA2 R218, -RZ, RZ, 0, 5.9604644775390625e-08 ;  /* 0x00000001ffda7431 */ /* 0x000fe200000001ff */
[----:B------:R-:W-:Y:S02]  /*69c0*/  MOV R217, R7 ;  /* 0x0000000700d97202 */ /* 0x000fe40000000f00 */
[----:B------:R-:W-:Y:S02]  /*69d0*/  MOV R219, RZ ;  /* 0x000000ff00db7202 */ /* 0x000fe40000000f00 */
[----:B------:R-:W-:-:S07]  /*69e0*/  MOV R6, 0xffffffff ;  /* 0xffffffff00067802 */ /* 0x000fce0000000f00 */
[----:B01---5:R-:W-:Y:S05]  /*69f0*/  WARPSYNC.COLLECTIVE R6, `(.L_x_6314) ;  /* 0x0000000006087348 */ /* 0x023fea0003c00000 */
[----:B------:R2:W3:Y:S02]  /*6a00*/  SHFL.UP P6, R5, R217, R218, R219 ;  /* 0x040000dad9057389 */ /* 0x0004e400000c00db */
[----:B0123-5:R-:W-:Y:S05]  /*6a10*/  ENDCOLLECTIVE ;  /* 0x000000000000791b */ /* 0x02ffea0003800000 */
.L_x_6314:
[----:B------:R-:W-:Y:S02]  /*6a20*/  MOV R217, R212 ;  /* 0x000000d400d97202 */ /* 0x000fe40000000f00 */
[----:B------:R-:W-:-:S07]  /*6a30*/  MOV R4, R5 ;  /* 0x0000000500047202 */ /* 0x000fce0000000f00 */
[----:B------:R-:W-:Y:S05]  /*6a40*/  WARPSYNC.COLLECTIVE R6, `(.L_x_6315) ;  /* 0x0000000006087348 */ /* 0x000fea0003c00000 */
[----:B------:R0:W1:Y:S02]  /*6a50*/  SHFL.UP P6, R5, R217, R218, R219 ;  /* 0x040000dad9057389 */ /* 0x00006400000c00db */
[----:B01----:R-:W-:Y:S05]  /*6a60*/  ENDCOLLECTIVE ;  /* 0x000000000000791b */ /* 0x003fea0003800000 */
.L_x_6315:
        /* <DEDUP_REMOVED lines=9> */
.L_x_6316:
[----:B------:R-:W-:Y:S02]  /*6b00*/  MOV R217, R214 ;  /* 0x000000d600d97202 */ /* 0x000fe40000000f00 */
[----:B------:R-:W-:-:S07]  /*6b10*/  MOV R4, R5 ;  /* 0x0000000500047202 */ /* 0x000fce0000000f00 */
[----:B------:R-:W-:Y:S05]  /*6b20*/  WARPSYNC.COLLECTIVE R6, `(.L_x_6317) ;  /* 0x0000000006087348 */ /* 0x000fea0003c00000 */
[----:B------:R0:W1:Y:S02]  /*6b30*/  SHFL.UP P6, R5, R217, R218, R219 ;  /* 0x040000dad9057389 */ /* 0x00006400000c00db */
[----:B01----:R-:W-:Y:S05]  /*6b40*/  ENDCOLLECTIVE ;  /* 0x000000000000791b */ /* 0x003fea0003800000 */
.L_x_6317:
        /* <DEDUP_REMOVED lines=8> */
.L_x_6318:
[----:B------:R-:W-:Y:S02]  /*6bd0*/  MOV R217, R216 ;  /* 0x000000d800d97202 */ /* 0x000fe40000000f00 */
[----:B------:R-:W-:-:S07]  /*6be0*/  MOV R4, R5 ;  /* 0x0000000500047202 */ /* 0x000fce0000000f00 */
[----:B------:R-:W-:Y:S05]  /*6bf0*/  WARPSYNC.COLLECTIVE R6, `(.L_x_6319) ;  /* 0x0000000006087348 */ /* 0x000fea0003c00000 */
[----:B------:R0:W1:Y:S02]  /*6c00*/  SHFL.UP P6, R5, R217, R218, R219 ;  /* 0x040000dad9057389 */ /* 0x00006400000c00db */
[----:B01----:R-:W-:Y:S05]  /*6c10*/  ENDCOLLECTIVE ;  /* 0x000000000000791b */ /* 0x003fea0003800000 */
.L_x_6319:
        /* <DEDUP_REMOVED lines=8> */
.L_x_6320:
[----:B------:R-:W-:Y:S02]  /*6ca0*/  MOV R217, R212 ;  /* 0x000000d400d97202 */ /* 0x000fe40000000f00 */
[----:B------:R-:W-:-:S07]  /*6cb0*/  MOV R4, R5 ;  /* 0x0000000500047202 */ /* 0x000fce0000000f00 */
[----:B------:R-:W-:Y:S05]  /*6cc0*/  WARPSYNC.COLLECTIVE R6, `(.L_x_6321) ;  /* 0x0000000006087348 */ /* 0x000fea0003c00000 */
[----:B------:R0:W1:Y:S02]  /*6cd0*/  SHFL.UP P6, R5, R217, R218, R219 ;  /* 0x040000dad9057389 */ /* 0x00006400000c00db */
[----:B01----:R-:W-:Y:S05]  /*6ce0*/  ENDCOLLECTIVE ;  /* 0x000000000000791b */ /* 0x003fea0003800000 */
.L_x_6321:
        /* <DEDUP_REMOVED lines=8> */
.L_x_6322:
[----:B------:R-:W-:Y:S02]  /*6d70*/  MOV R217, R4 ;  /* 0x0000000400d97202 */ /* 0x000fe40000000f00 */
[----:B------:R-:W-:-:S07]  /*6d80*/  MOV R214, R5 ;  /* 0x0000000500d67202 */ /* 0x000fce0000000f00 */
[----:B------:R-:W-:Y:S05]  /*6d90*/  WARPSYNC.COLLECTIVE R6, `(.L_x_6323) ;  /* 0x0000000006087348 */ /* 0x000fea0003c00000 */
[----:B------:R0:W1:Y:S02]  /*6da0*/  SHFL.UP P6, R5, R217, R218, R219 ;  /* 0x040000dad9057389 */ /* 0x00006400000c00db */
[----:B01----:R-:W-:Y:S05]  /*6db0*/  ENDCOLLECTIVE ;  /* 0x000000000000791b */ /* 0x003fea0003800000 */
.L_x_6323:
[----:B------:R-:W-:Y:S05]  /*6dc0*/  BRA `(.L_x_6324) ;  /* 0xffffffcc00887947 */ /* 0x000fea000383ffff */
.L_x_6268:
        /* <DEDUP_REMOVED lines=8> */
.L_x_6326:
[----:B------:R-:W-:Y:S05]  /*6e50*/  BSYNC B0 ;  /* 0x0000000000007941 */ /* 0x000fea0003800000 */
.L_x_6325:
[----:B------:R-:W-:Y:S05]  /*6e60*/  BRA `(.L_x_6327) ;  /* 0xffffffcc00787947 */ /* 0x000fea000383ffff */
.L_x_6269:
        /* <DEDUP_REMOVED lines=8> */
.L_x_6329:
[----:B------:R-:W-:Y:S05]  /*6ef0*/  BSYNC B0 ;  /* 0x0000000000007941 */ /* 0x000fea0003800000 */
.L_x_6328:
[----:B------:R-:W-:Y:S05]  /*6f00*/  BRA `(.L_x_6330) ;  /* 0xffffffcc00587947 */ /* 0x000fea000383ffff */
.L_x_6270:
        /* <DEDUP_REMOVED lines=8> */
.L_x_6332:
[----:B------:R-:W-:Y:S05]  /*6f90*/  BSYNC B0 ;  /* 0x0000000000007941 */ /* 0x000fea0003800000 */
.L_x_6331:
        /* <DEDUP_REMOVED lines=11> */
.L_x_6333:
[----:B------:R-:W-:Y:S05]  /*7050*/  WARPSYNC.COLLECTIVE R6, `(.L_x_6334) ;  /* 0x0000000006087348 */ /* 0x000fea0003c00000 */
[----:B------:R0:W1:Y:S02]  /*7060*/  SHFL.IDX P3, R231, R235, R234, R237 ;  /* 0x000000eaebe77389 */ /* 0x00006400000600ed */
[----:B01----:R-:W-:Y:S05]  /*7070*/  ENDCOLLECTIVE ;  /* 0x000000000000791b */ /* 0x003fea0003800000 */
.L_x_6334:
[----:B------:R-:W-:Y:S02]  /*7080*/  MOV R235, R9 ;  /* 0x0000000900eb7202 */ /* 0x000fe40000000f00 */
[----:B------:R-:W-:Y:S02]  /*7090*/  MOV R215, R5 ;  /* 0x0000000500d77202 */ /* 0x000fe40000000f00 */
[----:B------:R-:W-:-:S07]  /*70a0*/  MOV R4, R231 ;  /* 0x000000e700047202 */ /* 0x000fce0000000f00 */
[----:B------:R-:W-:Y:S05]  /*70b0*/  WARPSYNC.COLLECTIVE R6, `(.L_x_6335) ;  /* 0x0000000006087348 */ /* 0x000fea0003c00000 */
[----:B------:R0:W1:Y:S02]  /*70c0*/  SHFL.IDX P3, R231, R235, R234, R237 ;  /* 0x000000eaebe77389 */ /* 0x00006400000600ed */
[----:B01----:R-:W-:Y:S05]  /*70d0*/  ENDCOLLECTIVE ;  /* 0x000000000000791b */ /* 0x003fea0003800000 */
.L_x_6335:
[----:B------:R-:W-:Y:S01]  /*70e0*/  MOV R5, R231 ;  /* 0x000000e700057202 */ /* 0x000fe20000000f00 */
[----:B------:R-:W-:Y:S06]  /*70f0*/  BRA `(.L_x_6336) ;  /* 0xffffffc800f47947 */ /* 0x000fec000383ffff */
.L_x_6272:
        /* <DEDUP_REMOVED lines=10> */
.L_x_6337:
[----:B------:R-:W-:Y:S02]  /*71a0*/  MOV R239, R7 ;  /* 0x0000000700ef7202 */ /* 0x000fe40000000f00 */
[----:B------:R-:W-:-:S07]  /*71b0*/  MOV R230, R232 ;  /* 0x000000e800e67202 */ /* 0x000fce0000000f00 */
[----:B------:R-:W-:Y:S05]  /*71c0*/  WARPSYNC.COLLECTIVE R6, `(.L_x_6338) ;  /* 0x0000000006087348 */ /* 0x000fea0003c00000 */
[----:B------:R0:W1:Y:S02]  /*71d0*/  SHFL.DOWN P1, R232, R239, R236, R241 ;  /* 0x080000ecefe87389 */ /* 0x00006400000200f1 */
[----:B01----:R-:W-:Y:S05]  /*71e0*/  ENDCOLLECTIVE ;  /* 0x000000000000791b */ /* 0x003fea0003800000 */
.L_x_6338:
        /* <DEDUP_REMOVED lines=11> */
.L_x_6339:
[----:B------:R-:W-:Y:S02]  /*72a0*/  MOV R239, R4 ;  /* 0x0000000400ef7202 */ /* 0x000fe40000000f00 */
[----:B------:R-:W-:-:S07]  /*72b0*/  MOV R230, R232 ;  /* 0x000000e800e67202 */ /* 0x000fce0000000f00 */
[----:B------:R-:W-:Y:S05]  /*72c0*/  WARPSYNC.COLLECTIVE R6, `(.L_x_6340) ;  /* 0x0000000006087348 */ /* 0x000fea0003c00000 */
[----:B------:R0:W1:Y:S02]  /*72d0*/  SHFL.DOWN P1, R232, R239, R236, R241 ;  /* 0x080000ecefe87389 */ /* 0x00006400000200f1 */
[----:B01----:R-:W-:Y:S05]  /*72e0*/  ENDCOLLECTIVE ;  /* 0x000000000000791b */ /* 0x003fea0003800000 */
.L_x_6340:
        /* <DEDUP_REMOVED lines=11> */
.L_x_6341:
[----:B------:R-:W-:Y:S02]  /*73a0*/  MOV R239, R4 ;  /* 0x0000000400ef7202 */ /* 0x000fe40000000f00 */
[----:B------:R-:W-:-:S07]  /*73b0*/  MOV R230, R232 ;  /* 0x000000e800e67202 */ /* 0x000fce0000000f00 */
[----:B------:R-:W-:Y:S05]  /*73c0*/  WARPSYNC.COLLECTIVE R6, `(.L_x_6342) ;  /* 0x0000000006087348 */ /* 0x000fea0003c00000 */
[----:B------:R0:W1:Y:S02]  /*73d0*/  SHFL.DOWN P1, R232, R239, R236, R241 ;  /* 0x080000ecefe87389 */ /* 0x00006400000200f1 */
[----:B01----:R-:W-:Y:S05]  /*73e0*/  ENDCOLLECTIVE ;  /* 0x000000000000791b */ /* 0x003fea0003800000 */
.L_x_6342:
        /* <DEDUP_REMOVED lines=11> */
.L_x_6343:
[----:B------:R-:W-:Y:S02]  /*74a0*/  MOV R239, R4 ;  /* 0x0000000400ef7202 */ /* 0x000fe40000000f00 */
[----:B------:R-:W-:-:S07]  /*74b0*/  MOV R230, R232 ;  /* 0x000000e800e67202 */ /* 0x000fce0000000f00 */
[----:B------:R-:W-:Y:S05]  /*74c0*/  WARPSYNC.COLLECTIVE R6, `(.L_x_6344) ;  /* 0x0000000006087348 */ /* 0x000fea0003c00000 */
[----:B------:R0:W1:Y:S02]  /*74d0*/  SHFL.DOWN P1, R232, R239, R236, R241 ;  /* 0x080000ecefe87389 */ /* 0x00006400000200f1 */
[----:B01----:R-:W-:Y:S05]  /*74e0*/  ENDCOLLECTIVE ;  /* 0x000000000000791b */ /* 0x003fea0003800000 */
.L_x_6344:
        /* <DEDUP_REMOVED lines=11> */
.L_x_6345:
[----:B------:R-:W-:Y:S02]  /*75a0*/  MOV R239, R4 ;  /* 0x0000000400ef7202 */ /* 0x000fe40000000f00 */
[----:B------:R-:W-:-:S07]  /*75b0*/  MOV R230, R232 ;  /* 0x000000e800e67202 */ /* 0x000fce0000000f00 */
[----:B------:R-:W-:Y:S05]  /*75c0*/  WARPSYNC.COLLECTIVE R6, `(.L_x_6346) ;  /* 0x0000000006087348 */ /* 0x000fea0003c00000 */
[----:B------:R0:W1:Y:S02]  /*75d0*/  SHFL.DOWN P1, R232, R239, R236, R241 ;  /* 0x080000ecefe87389 */ /* 0x00006400000200f1 */
[----:B01----:R-:W-:Y:S05]  /*75e0*/  ENDCOLLECTIVE ;  /* 0x000000000000791b */ /* 0x003fea0003800000 */
.L_x_6346:
        /* <DEDUP_REMOVED lines=11> */
.L_x_6347:
[----:B------:R-:W-:Y:S02]  /*76a0*/  ISETP.NE.AND P0, PT, R26, 0x1f, PT ;  /* 0x0000001f1a00780c */ /* 0x000fe40003f05270 */
[----:B------:R-:W-:Y:S02]  /*76b0*/  MOV R235, R4 ;  /* 0x0000000400eb7202 */ /* 0x000fe40000000f00 */
[----:B------:R-:W-:-:S09]  /*76c0*/  MOV R7, R231 ;  /* 0x000000e700077202 */ /* 0x000fd20000000f00 */
[----:B------:R-:W-:Y:S05]  /*76d0*/  WARPSYNC.COLLECTIVE R6, `(.L_x_6348) ;  /* 0x0000000006087348 */ /* 0x000fea0003c00000 */
[----:B------:R0:W1:Y:S02]  /*76e0*/  SHFL.IDX P3, R231, R235, R234, R237 ;  /* 0x000000eaebe77389 */ /* 0x00006400000600ed */
[----:B01----:R-:W-:Y:S05]  /*76f0*/  ENDCOLLECTIVE ;  /* 0x000000000000791b */ /* 0x003fea0003800000 */
.L_x_6348:
[----:B------:R-:W-:Y:S05]  /*7700*/  WARPSYNC.COLLECTIVE R6, `(.L_x_6349) ;  /* 0x0000000006087348 */ /* 0x000fea0003c00000 */
[----:B------:R0:W1:Y:S02]  /*7710*/  SHFL.DOWN P1, R232, R239, R236, R241 ;  /* 0x080000ecefe87389 */ /* 0x00006400000200f1 */
[----:B01----:R-:W-:Y:S05]  /*7720*/  ENDCOLLECTIVE ;  /* 0x000000000000791b */ /* 0x003fea0003800000 */
.L_x_6349:
        /* <DEDUP_REMOVED lines=8> */
.L_x_6350:
[----:B------:R-:W-:-:S07]  /*77b0*/  FMUL.FTZ R230, R8, R7 ;  /* 0x0000000708e67220 */ /* 0x000fce0000410000 */
[----:B------:R-:W-:Y:S05]  /*77c0*/  WARPSYNC.COLLECTIVE R6, `(.L_x_6351) ;  /* 0x0000000006087348 */ /* 0x000fea0003c00000 */
[----:B------:R0:W1:Y:S02]  /*77d0*/  SHFL.IDX P3, R231, R235, R234, R237 ;  /* 0x000000eaebe77389 */ /* 0x00006400000600ed */
[----:B01----:R-:W-:Y:S05]  /*77e0*/  ENDCOLLECTIVE ;  /* 0x000000000000791b */ /* 0x003fea0003800000 */
.L_x_6351:
[----:B------:R-:W-:Y:S02]  /*77f0*/  MOV R235, R9 ;  /* 0x0000000900eb7202 */ /* 0x000fe40000000f00 */
[----:B------:R-:W-:-:S07]  /*7800*/  MOV R229, R231 ;  /* 0x000000e700e57202 */ /* 0x000fce0000000f00 */
[----:B------:R-:W-:Y:S05]  /*7810*/  WARPSYNC.COLLECTIVE R6, `(.L_x_6352) ;  /* 0x0000000006087348 */ /* 0x000fea0003c00000 */
[----:B------:R0:W1:Y:S02]  /*7820*/  SHFL.IDX P3, R231, R235, R234, R237 ;  /* 0x000000eaebe77389 */ /* 0x00006400000600ed */
[----:B01----:R-:W-:Y:S05]  /*7830*/  ENDCOLLECTIVE ;  /* 0x000000000000791b */ /* 0x003fea0003800000 */
.L_x_6352:
[----:B------:R-:W-:Y:S05]  /*7840*/  BRA `(.L_x_6353) ;  /* 0xffffffc800ec7947 */ /* 0x000fea000383ffff */
.L_x_6354:
        /* <DEDUP_REMOVED lines=11> */
.L_x_10469:


//--------------------- .text._Z25selective_scan_bwd_kernelI32Selective_Scan_bwd_kernel_traitsILi64ELi16ELb1ELb1ELb1ELb1ELb0EN3c104HalfEfEEv12SSMParamsBwd --------------------------
	.section	.text._Z25selective_scan_bwd_kernelI32Selective_Scan_bwd_kernel_traitsILi64ELi16ELb1ELb1ELb1ELb1ELb0EN3c104HalfEfEEv12SSMParamsBwd,"ax",@progbits
	.align	128
        .global         _Z25selective_scan_bwd_kernelI32Selective_Scan_bwd_kernel_traitsILi64ELi16ELb1ELb1ELb1ELb1ELb0EN3c104HalfEfEEv12SSMParamsBwd
        .type           _Z25selective_scan_bwd_kernelI32Selective_Scan_bwd_kernel_traitsILi64ELi16ELb1ELb1ELb1ELb1ELb0EN3c104HalfEfEEv12SSMParamsBwd,@function
        .size           _Z25selective_scan_bwd_kernelI32Selective_Scan_bwd_kernel_traitsILi64ELi16ELb1ELb1ELb1ELb1ELb0EN3c104HalfEfEEv12SSMParamsBwd,(.L_x_10470 - _Z25selective_scan_bwd_kernelI32Selective_Scan_bwd_kernel_traitsILi64ELi16ELb1ELb1ELb1ELb1ELb0EN3c104HalfEfEEv12SSMParamsBwd)
        .other          _Z25selective_scan_bwd_kernelI32Selective_Scan_bwd_kernel_traitsILi64ELi16ELb1ELb1ELb1ELb1ELb0EN3c104HalfEfEEv12SSMParamsBwd,@"STO_CUDA_ENTRY STV_DEFAULT"
_Z25selective_scan_bwd_kernelI32Selective_Scan_bwd_kernel_traitsILi64ELi16ELb1ELb1ELb1ELb1ELb0EN3c104HalfEfEEv12SSMParamsBwd:
.text._Z25selective_scan_bwd_kernelI32Selective_Scan_bwd_kernel_traitsILi64ELi16ELb1ELb1ELb1ELb1ELb0EN3c104HalfEfEEv12SSMParamsBwd:
        /* <DEDUP_REMOVED lines=31> */
[----:B------:R-:W0:Y:S02]  /*01f0*/  LDC.64 R14, c[0x0][0x450] ;  /* 0x00011400ff0e7b82 */ /* 0x000e240000000a00 */
[----:B------:R-:W-:Y:S01]  /*0200*/  MOV R5, UR7 ;  /* 0x0000000700057c02 */ /* 0x000fe20008000f00 */
[----:B------:R-:W0:Y:S01]  /*0210*/  LDCU.64 UR30, c[0x0][0x528] ;  /* 0x0000a500ff1e77ac */ /* 0x000e220008000a00 */
[----:B----4-:R-:W5:Y:S01]  /*0220*/  @P0 LDG.E R69, desc[UR24][R2.64] ;  /* 0x0000001802450981 */ /* 0x010f62000c1e1900 */
[----:B-1----:R-:W-:Y:S01]  /*0230*/  IADD3 R6, PT, PT, R0, 0xffffffe, RZ ;  /* 0x0ffffffe00067810 */ /* 0x002fe20007ffe0ff */
[----:B------:R-:W-:-:S02]  /*0240*/  UIMAD.WIDE.U32 UR4, UR27, UR8, URZ ;  /* 0x000000081b0472a5 */ /* 0x000fc4000f8e00ff */
[----:B------:R1:W5:Y:S01]  /*0250*/  @P1 LDG.E R68, desc[UR24][R4.64] ;  /* 0x0000001804441981 */ /* 0x000362000c1e1900 */
[----:B------:R-:W-:Y:S01]  /*0260*/  UIMAD.WIDE.U32 UR6, UR27, UR12, URZ ;  /* 0x0000000c1b0672a5 */ /* 0x000fe2000f8e00ff */
[----:B------:R4:W2:Y:S01]  /*0270*/  F2I.FTZ.U32.TRUNC.NTZ R7, R6 ;  /* 0x0000000600077305 */ /* 0x0008a2000021f000 */
[----:B------:R-:W-:Y:S01]  /*0280*/  UIMAD UR5, UR27, UR9, UR5 ;  /* 0x000000091b0572a4 */ /* 0x000fe2000f8e0205 */
[----:B------:R-:W-:Y:S01]  /*0290*/  HFMA2 R66, -RZ, RZ, 0, 0 ;  /* 0x00000000ff427431 */ /* 0x000fe200000001ff */
[----:B------:R-:W-:Y:S01]  /*02a0*/  UIMAD UR7, UR27, UR13, UR7 ;  /* 0x0000000d1b0772a4 */ /* 0x000fe2000f8e0207 */
[----:B------:R-:W-:Y:S01]  /*02b0*/  MOV R64, RZ ;  /* 0x000000ff00407202 */ /* 0x000fe20000000f00 */
[----:B------:R-:W-:Y:S02]  /*02c0*/  UIMAD.WIDE.U32 UR4, UR26, UR10, UR4 ;  /* 0x0000000a1a0472a5 */ /* 0x000fe4000f8e0004 */
[----:B------:R-:W-:Y:S01]  /*02d0*/  UIMAD.WIDE.U32 UR16, UR26, UR14, UR6 ;  /* 0x0000000e1a1072a5 */ /* 0x000fe2000f8e0006 */
[----:B-1----:R-:W1:Y:S01]  /*02e0*/  LDC.64 R4, c[0x0][0x3c8] ;  /* 0x0000f200ff047b82 */ /* 0x002e620000000a00 */
[----:B----4-:R-:W-:Y:S01]  /*02f0*/  HFMA2 R6, -RZ, RZ, 0, 0 ;  /* 0x00000000ff067431 */ /* 0x010fe200000001ff */
[----:B------:R-:W-:-:S02]  /*0300*/  UIMAD UR21, UR26, UR11, UR5 ;  /* 0x0000000b1a1572a4 */ /* 0x000fc4000f8e0205 */
[----:B------:R-:W-:Y:S01]  /*0310*/  UIMAD UR5, UR26, UR15, UR17 ;  /* 0x0000000f1a0572a4 */ /* 0x000fe2000f8e0211 */
[----:B------:R-:W4:Y:S01]  /*0320*/  LDCU.128 UR12, c[0x0][0x460] ;  /* 0x00008c00ff0c77ac */ /* 0x000f220008000c00 */
[----:B--2---:R-:W-:Y:S01]  /*0330*/  IADD3 R0, PT, PT, RZ, -R7, RZ ;  /* 0x80000007ff007210 */ /* 0x004fe20007ffe0ff */
[----:B------:R-:W2:Y:S04]  /*0340*/  LDCU.128 UR8, c[0x0][0x4a0] ;  /* 0x00009400ff0877ac */ /* 0x000ea80008000c00 */
[----:B------:R-:W-:Y:S01]  /*0350*/  IMAD R3, R0, R9, RZ ;  /* 0x0000000900037224 */ /* 0x000fe200078e02ff */
[----:B------:R-:W-:Y:S01]  /*0360*/  IABS R0, UR26 ;  /* 0x0000001a00007c13 */ /* 0x000fe20008000000 */
[----:B------:R-:W-:Y:S02]  /*0370*/  UIMAD.WIDE.U32 UR18, UR27, UR22, URZ ;  /* 0x000000161b1272a5 */ /* 0x000fe4000f8e00ff */
[----:B------:R-:W-:Y:S01]  /*0380*/  IMAD.HI.U32 R6, R7, R3, R6 ;  /* 0x0000000307067227 */ /* 0x000fe200078e0006 */
[----:B------:R-:W-:-:S02]  /*0390*/  UISETP.NE.U32.AND UP0, UPT, UR28, URZ, UPT ;  /* 0x000000ff1c00728c */ /* 0x000fc4000bf05070 */
[----:B---3--:R-:W-:Y:S02]  /*03a0*/  ULEA UR33, UR32, 0xfffffc00, 0xa ;  /* 0xfffffc0020217891 */ /* 0x008fe4000f8e50ff */
[----:B------:R-:W-:Y:S01]  /*03b0*/  UIMAD UR19, UR27, UR23, UR19 ;  /* 0x000000171b1372a4 */ /* 0x000fe2000f8e0213 */
[----:B------:R-:W-:Y:S01]  /*03c0*/  IMAD.HI.U32 R6, R6, R0, RZ ;  /* 0x0000000006067227 */ /* 0x000fe200078e00ff */
[----:B------:R-:W-:Y:S01]  /*03d0*/  UISETP.NE.AND.EX UP0, UPT, UR29, URZ, UPT, UP0 ;  /* 0x000000ff1d00728c */ /* 0x000fe2000bf05300 */
[----:B------:R-:W3:Y:S03]  /*03e0*/  LDCU.64 UR22, c[0x0][0x3b0] ;  /* 0x00007600ff1677ac */ /* 0x000ee60008000a00 */
[----:B------:R-:W-:Y:S01]  /*03f0*/  IADD3 R2, PT, PT, -R6, RZ, RZ ;  /* 0x000000ff06027210 */ /* 0x000fe20007ffe1ff */
[----:B------:R-:W-:Y:S02]  /*0400*/  UIADD3 UR17, UP3, UPT, UR33, UR16, URZ ;  /* 0x0000001021117290 */ /* 0x000fe4000ff7e0ff */
[----:B------:R-:W-:-:S02]  /*0410*/  USHF.R.S32.HI UR34, URZ, 0x1f, UR33 ;  /* 0x0000001fff227899 */ /* 0x000fc40008011421 */
[C---:B------:R-:W-:Y:S01]  /*0420*/  IMAD R0, R9.reuse, R2, R0 ;  /* 0x0000000209007224 */ /* 0x040fe200078e0200 */
[----:B------:R-:W-:Y:S01]  /*0430*/  UIADD3 UR4, UP1, UPT, UR33, UR4, URZ ;  /* 0x0000000421047290 */ /* 0x000fe2000ff3e0ff */
[----:B------:R-:W-:Y:S01]  /*0440*/  LOP3.LUT R2, R8, UR26, RZ, 0x3c, !PT ;  /* 0x0000001a08027c12 */ /* 0x000fe2000f8e3cff */
[----:B----4-:R-:W-:Y:S02]  /*0450*/  ULEA UR16, UP4, UR17, UR14, 0x1 ;  /* 0x0000000e11107291 */ /* 0x010fe4000f8808ff */
[----:B------:R-:W-:Y:S01]  /*0460*/  ISETP.GT.U32.AND P1, PT, R9, R0, PT ;  /* 0x000000000900720c */ /* 0x000fe20003f24070 */
[----:B------:R-:W-:Y:S01]  /*0470*/  ULEA UR20, UP2, UR4, UR12, 0x1 ;  /* 0x0000000c04147291 */ /* 0x000fe2000f8408ff */
[----:B------:R-:W-:Y:S01]  /*0480*/  ISETP.GE.AND P2, PT, R2, RZ, PT ;  /* 0x000000ff0200720c */ /* 0x000fe20003f46270 */
[----:B------:R-:W-:Y:S02]  /*0490*/  UIADD3.X UR14, UPT, UPT, UR34, UR21, URZ, UP1, !UPT ;  /* 0x00000015220e7290 */ /* 0x000fe40008ffe4ff */
[----:B--2---:R-:W-:-:S02]  /*04a0*/  UIMAD.WIDE.U32 UR18, UR26, UR8, UR18 ;  /* 0x000000081a1272a5 */ /* 0x004fc4000f8e0012 */
[----:B------:R-:W-:Y:S01]  /*04b0*/  ULEA.HI.X UR14, UR4, UR13, UR14, 0x1, UP2 ;  /* 0x0000000d040e7291 */ /* 0x000fe200090f0c0e */
[----:B------:R-:W2:Y:S05]  /*04c0*/  @UP0 LDCU UR13, c[0x0][0x384] ;  /* 0x00007080ff0d07ac */ /* 0x000eaa0008000800 */
[-C--:B------:R-:W-:Y:S01]  /*04d0*/  @!P1 IADD3 R0, PT, PT, R0, -R9.reuse, RZ ;  /* 0x8000000900009210 */ /* 0x080fe20007ffe0ff */
[----:B------:R-:W4:Y:S01]  /*04e0*/  LDCU.64 UR28, c[0x0][0x3d0] ;  /* 0x00007a00ff1c77ac */ /* 0x000f220008000a00 */
[----:B------:R-:W-:Y:S02]  /*04f0*/  @!P1 IADD3 R6, PT, PT, R6, 0x1, RZ ;  /* 0x0000000106069810 */ /* 0x000fe40007ffe0ff */
[----:B------:R-:W-:Y:S01]  /*0500*/  ISETP.GE.U32.AND P0, PT, R0, R9, PT ;  /* 0x000000090000720c */ /* 0x000fe20003f06070 */
[----:B------:R-:W-:Y:S01]  /*0510*/  UIMAD UR9, UR26, UR9, UR19 ;  /* 0x000000091a0972a4 */ /* 0x000fe2000f8e0213 */
[----:B------:R-:W-:Y:S01]  /*0520*/  ISETP.NE.AND P1, PT, R8, RZ, PT ;  /* 0x000000ff0800720c */ /* 0x000fe20003f25270 */
[----:B------:R-:W-:-:S02]  /*0530*/  UIADD3.X UR19, UPT, UPT, UR34, UR5, URZ, UP3, !UPT ;  /* 0x0000000522137290 */ /* 0x000fc40009ffe4ff */
[----:B---3--:R-:W-:Y:S02]  /*0540*/  UIMAD.WIDE.U32 UR4, UR27, UR22, URZ ;  /* 0x000000161b0472a5 */ /* 0x008fe4000f8e00ff */
[----:B------:R-:W-:Y:S01]  /*0550*/  ULEA.HI.X UR19, UR17, UR15, UR19, 0x1, UP4 ;  /* 0x0000000f11137291 */ /* 0x000fe2000a0f0c13 */
[----:B------:R-:W3:Y:S05]  /*0560*/  @UP0 LDCU UR15, c[0x0][0x38c] ;  /* 0x00007180ff0f07ac */ /* 0x000eea0008000800 */
[----:B------:R-:W-:Y:S01]  /*0570*/  @P0 IADD3 R6, PT, PT, R6, 0x1, RZ ;  /* 0x0000000106060810 */ /* 0x000fe20007ffe0ff */
[----:B------:R-:W-:Y:S01]  /*0580*/  UIMAD UR5, UR27, UR23, UR5 ;  /* 0x000000171b0572a4 */ /* 0x000fe2000f8e0205 */
[----:B------:R-:W3:Y:S02]  /*0590*/  @UP0 LDCU.64 UR22, c[0x0][0x480] ;  /* 0x00009000ff1607ac */ /* 0x000ee40008000a00 */
[----:B------:R-:W-:Y:S01]  /*05a0*/  MOV R41, R6 ;  /* 0x0000000600297202 */ /* 0x000fe20000000f00 */
[----:B------:R-:W-:-:S03]  /*05b0*/  UIADD3 UR18, UP1, UPT, UR33, UR18, URZ ;  /* 0x0000001221127290 */ /* 0x000fc6000ff3e0ff */
[----:B------:R-:W-:Y:S01]  /*05c0*/  @!P2 IADD3 R41, PT, PT, -R41, RZ, RZ ;  /* 0x000000ff2929a210 */ /* 0x000fe20007ffe1ff */
[----:B------:R-:W-:Y:S01]  /*05d0*/  UIMAD.WIDE.U32 UR6, UR26, UR10, URZ ;  /* 0x0000000a1a0672a5 */ /* 0x000fe2000f8e00ff */
[----:B------:R-:W-:Y:S01]  /*05e0*/  @!P1 LOP3.LUT R41, RZ, R8, RZ, 0x33, !PT ;  /* 0x00000008ff299212 */ /* 0x000fe200078e33ff */
[----:B------:R-:W-:Y:S02]  /*05f0*/  UIADD3.X UR12, UPT, UPT, UR34, UR9, URZ, UP1, !UPT ;  /* 0x00000009220c7290 */ /* 0x000fe40008ffe4ff */
[----:B------:R-:W-:Y:S01]  /*0600*/  UIMAD UR8, UR26, UR11, UR7 ;  /* 0x0000000b1a0872a4 */ /* 0x000fe2000f8e0207 */
[----:B------:R-:W-:Y:S01]  /*0610*/  SHF.R.S32.HI R71, RZ, 0x1f, R41 ;  /* 0x0000001fff477819 */ /* 0x000fe20000011429 */
[----:B--2---:R-:W-:Y:S02]  /*0620*/  @UP0 UIMAD UR9, UR27, UR13, UR26 ;  /* 0x0000000d1b0902a4 */ /* 0x004fe4000f8e021a */
[----:B----4-:R-:W-:Y:S02]  /*0630*/  UIMAD.WIDE.U32 UR10, UR27, UR28, URZ ;  /* 0x0000001c1b0a72a5 */ /* 0x010fe4000f8e00ff */
[----:B------:R-:W-:Y:S01]  /*0640*/  @UP0 UIMAD UR9, UR9, UR32, URZ ;  /* 0x00000020090902a4 */ /* 0x000fe2000f8e02ff */
[C---:B0-----:R-:W-:Y:S01]  /*0650*/  IMAD R2, R71.reuse, R10, RZ ;  /* 0x0000000a47027224 */ /* 0x041fe200078e02ff */
[----:B------:R-:W-:Y:S01]  /*0660*/  UIMAD UR11, UR27, UR29, UR11 ;  /* 0x0000001d1b0b72a4 */ /* 0x000fe2000f8e020b */
[----:B-1----:R-:W-:Y:S01]  /*0670*/  IMAD R0, R71, R4, RZ ;  /* 0x0000000447007224 */ /* 0x002fe200078e02ff */
[----:B---3--:R-:W-:Y:S01]  /*0680*/  @UP0 UIMAD UR9, UR9, UR15, URZ ;  /* 0x0000000f090902a4 */ /* 0x008fe2000f8e02ff */
[C---:B------:R-:W-:Y:S01]  /*0690*/  IMAD R9, R41.reuse, R11, R2 ;  /* 0x0000000b29097224 */ /* 0x040fe200078e0202 */
[----:B------:R-:W-:Y:S01]  /*06a0*/  ULEA UR17, UP1, UR18, UR30, 0x1 ;  /* 0x0000001e12117291 */ /* 0x000fe2000f8208ff */
[----:B------:R-:W-:-:S02]  /*06b0*/  IMAD R7, R41, R5, R0 ;  /* 0x0000000529077224 */ /* 0x000fc400078e0200 */
[C---:B------:R-:W-:Y:S01]  /*06c0*/  IMAD.WIDE.U32 R2, R41.reuse, R4, UR4 ;  /* 0x0000000429027e25 */ /* 0x040fe2000f8e0004 */
[----:B------:R-:W-:Y:S01]  /*06d0*/  UMOV UR4, URZ ;  /* 0x000000ff00047c82 */ /* 0x000fe20008000000 */
[----:B------:R-:W-:Y:S01]  /*06e0*/  UMOV UR5, URZ ;  /* 0x000000ff00057c82 */ /* 0x000fe20008000000 */
[----:B------:R-:W-:Y:S01]  /*06f0*/  @UP0 UIMAD.WIDE UR4, UR9, 0x8, UR22 ;  /* 0x00000008090408a5 */ /* 0x000fe2000f8e0216 */
[----:B------:R-:W-:Y:S01]  /*0700*/  IMAD.WIDE.U32 R4, R41, R10, UR10 ;  /* 0x0000000a29047e25 */ /* 0x000fe2000f8e000a */
[----:B------:R-:W-:Y:S01]  /*0710*/  UISETP.GE.AND UP0, UPT, UR32, 0x1, UPT ;  /* 0x000000012000788c */ /* 0x000fe2000bf06270 */
[----:B------:R-:W-:Y:S01]  /*0720*/  IADD3 R44, P0, PT, R2, UR33, RZ ;  /* 0x00000021022c7c10 */ /* 0x000fe2000ff1e0ff */
[----:B------:R-:W-:Y:S01]  /*0730*/  ULEA.HI.X UR18, UR18, UR31, UR12, 0x1, UP1 ;  /* 0x0000001f12127291 */ /* 0x000fe200088f0c0c */
[----:B------:R-:W-:Y:S02]  /*0740*/  IADD3 R2, PT, PT, R3, R7, RZ ;  /* 0x0000000703027210 */ /* 0x000fe40007ffe0ff */
[----:B------:R-:W-:-:S02]  /*0750*/  IADD3 R42, P2, PT, R4, UR33, RZ ;  /* 0x00000021042a7c10 */ /* 0x000fc4000ff5e0ff */
[----:B------:R-:W-:Y:S02]  /*0760*/  IADD3 R0, PT, PT, R5, R9, RZ ;  /* 0x0000000905007210 */ /* 0x000fe40007ffe0ff */
[----:B------:R-:W-:Y:S02]  /*0770*/  LEA R45, P1, R44, R12, 0x1 ;  /* 0x0000000c2c2d7211 */ /* 0x000fe400078208ff */
[----:B------:R-:W-:Y:S02]  /*0780*/  LEA R43, P3, R42, R14, 0x1 ;  /* 0x0000000e2a2b7211 */ /* 0x000fe400078608ff */
[----:B------:R-:W-:Y:S02]  /*0790*/  IADD3.X R2, PT, PT, R2, UR34, RZ, P0, !PT ;  /* 0x0000002202027c10 */ /* 0x000fe400087fe4ff */
[----:B------:R-:W-:Y:S02]  /*07a0*/  IADD3.X R0, PT, PT, R0, UR34, RZ, P2, !PT ;  /* 0x0000002200007c10 */ /* 0x000fe400097fe4ff */
[----:B------:R-:W-:-:S02]  /*07b0*/  LEA.HI.X R44, R44, R13, R2, 0x1, P1 ;  /* 0x0000000d2c2c7211 */ /* 0x000fc400008f0c02 */
        /* <DEDUP_REMOVED lines=8> */
[----:B------:R-:W-:Y:S02]  /*0840*/  MOV R66, RZ ;  /* 0x000000ff00427202 */ /* 0x000fe40000000f00 */
[----:B------:R-:W0:Y:S01]  /*0850*/  LDC.64 R6, c[0x0][0x4b8] ;  /* 0x00012e00ff067b82 */ /* 0x000e220000000a00 */
[----:B------:R-:W-:Y:S01]  /*0860*/  UMOV UR9, 0x400 ;  /* 0x0000040000097882 */ /* 0x000fe20000000000 */
[----:B------:R-:W4:Y:S01]  /*0870*/  LDCU.64 UR12, c[0x0][0x3a0] ;  /* 0x00007400ff0c77ac */ /* 0x000f220008000a00 */
[----:B------:R-:W-:Y:S01]  /*0880*/  UMOV UR15, UR16 ;  /* 0x00000010000f7c82 */ /* 0x000fe20008000000 */
[----:B------:R-:W-:-:S04]  /*0890*/  UMOV UR16, UR19 ;  /* 0x0000001300107c82 */ /* 0x000fc80008000000 */
[----:B------:R-:W3:Y:S01]  /*08a0*/  LDC.64 R8, c[0x0][0x4d8] ;  /* 0x00013600ff087b82 */ /* 0x000ee20000000a00 */
[----:B--2---:R-:W-:Y:S01]  /*08b0*/  IMAD R0, R71, UR22, RZ ;  /* 0x0000001647007c24 */ /* 0x004fe2000f8e02ff */
[----:B-1----:R-:W-:Y:S02]  /*08c0*/  ULEA UR9, UR10, UR9, 0x18 ;  /* 0x000000090a097291 */ /* 0x002fe4000f8ec0ff */
[----:B----4-:R-:W-:-:S04]  /*08d0*/  UIMAD.WIDE.U32 UR10, UR26, UR12, URZ ;  /* 0x0000000c1a0a72a5 */ /* 0x010fc8000f8e00ff */
[----:B------:R-:W-:Y:S01]  /*08e0*/  MOV R65, UR9 ;  /* 0x0000000900417c02 */ /* 0x000fe20008000f00 */
[----:B0-----:R-:W-:Y:S01]  /*08f0*/  IMAD.WIDE.U32 R2, R6, UR27, R18 ;  /* 0x0000001b06027c25 */ /* 0x001fe2000f8e0012 */
[C---:B------:R-:W-:Y:S01]  /*0900*/  IADD3 R17, PT, PT, R18.reuse, 0x100, RZ ;  /* 0x0000010012117810 */ /* 0x040fe20007ffe0ff */
[----:B------:R-:W-:Y:S01]  /*0910*/  UIMAD UR12, UR26, UR13, UR11 ;  /* 0x0000000d1a0c72a4 */ /* 0x000fe2000f8e020b */
[C---:B------:R-:W-:Y:S01]  /*0920*/  IADD3 R11, PT, PT, R18.reuse, 0x40, RZ ;  /* 0x00000040120b7810 */ /* 0x040fe20007ffe0ff */
[----:B------:R-:W-:Y:S01]  /*0930*/  IMAD R3, R7, UR27, R3 ;  /* 0x0000001b07037c24 */ /* 0x000fe2000f8e0203 */
[C---:B------:R-:W-:Y:S01]  /*0940*/  SHF.L.U32 R7, R18.reuse, 0x4, RZ ;  /* 0x0000000412077819 */ /* 0x040fe200000006ff */
[----:B---3--:R-:W-:Y:S01]  /*0950*/  IMAD R6, R71, UR28, RZ ;  /* 0x0000001c47067c24 */ /* 0x008fe2000f8e02ff */
[----:B------:R-:W-:Y:S01]  /*0960*/  IADD3 R13, PT, PT, R18, 0x80, RZ ;  /* 0x00000080120d7810 */ /* 0x000fe20007ffe0ff */
[----:B------:R-:W-:Y:S01]  /*0970*/  IMAD.WIDE.U32 R4, R8, UR27, R18 ;  /* 0x0000001b08047c25 */ /* 0x000fe2000f8e0012 */
[C---:B------:R-:W-:Y:S01]  /*0980*/  IADD3 R15, PT, PT, R18.reuse, 0xc0, RZ ;  /* 0x000000c0120f7810 */ /* 0x040fe20007ffe0ff */
[----:B------:R-:W0:Y:S01]  /*0990*/  LDCU UR9, c[0x0][0x394] ;  /* 0x00007280ff0977ac */ /* 0x000e220008000800 */
[C---:B------:R-:W-:Y:S01]  /*09a0*/  IADD3 R21, PT, PT, R18.reuse, 0x140, RZ ;  /* 0x0000014012157810 */ /* 0x040fe20007ffe0ff */
[----:B------:R-:W-:Y:S01]  /*09b0*/  IMAD R5, R9, UR27, R5 ;  /* 0x0000001b09057c24 */ /* 0x000fe2000f8e0205 */
        /* <DEDUP_REMOVED lines=11> */
[C---:B------:R-:W-:Y:S02]  /*0a70*/  LEA.HI R63, R18.reuse, R7, RZ, 0x1f ;  /* 0x00000007123f7211 */ /* 0x040fe400078ff8ff */
[-C--:B------:R-:W-:Y:S02]  /*0a80*/  LEA.HI R17, R17, R18.reuse, RZ, 0x1b ;  /* 0x0000001211117211 */ /* 0x080fe400078fd8ff */
[----:B------:R-:W-:Y:S02]  /*0a90*/  IADD3 R46, PT, PT, R65, 0x1080, RZ ;  /* 0x00001080412e7810 */ /* 0x000fe40007ffe0ff */
        /* <DEDUP_REMOVED lines=15> */
[----:B------:R-:W-:Y:S02]  /*0b90*/  LEA.HI R39, R39, R18, RZ, 0x1b ;  /* 0x0000001227277211 */ /* 0x000fe400078fd8ff */
[-C--:B------:R-:W-:Y:S01]  /*0ba0*/  LEA R58, R17, R46.reuse, 0x2 ;  /* 0x0000002e113a7211 */ /* 0x080fe200078e10ff */
[----:B------:R-:W-:Y:S01]  /*0bb0*/  IMAD.WIDE.U32 R16, R41, UR22, R2 ;  /* 0x0000001629107c25 */ /* 0x000fe2000f8e0002 */
[-C--:B------:R-:W-:Y:S02]  /*0bc0*/  LEA R63, R63, R46.reuse, 0x2 ;  /* 0x0000002e3f3f7211 */ /* 0x080fe400078e10ff */
[-C--:B------:R-:W-:Y:S01]  /*0bd0*/  LEA R62, R7, R46.reuse, 0x2 ;  /* 0x0000002e073e7211 */ /* 0x080fe200078e10ff */
[----:B------:R-:W-:Y:S01]  /*0be0*/  IMAD R7, R41, UR29, R6 ;  /* 0x0000001d29077c24 */ /* 0x000fe2000f8e0206 */
[-C--:B------:R-:W-:Y:S01]  /*0bf0*/  LEA R61, R11, R46.reuse, 0x2 ;  /* 0x0000002e0b3d7211 */ /* 0x080fe200078e10ff */
[----:B------:R-:W-:Y:S01]  /*0c00*/  IMAD.WIDE.U32 R2, R41, UR28, R4 ;  /* 0x0000001c29027c25 */ /* 0x000fe2000f8e0004 */
[----:B------:R-:W-:-:S02]  /*0c10*/  LEA R60, R13, R46, 0x2 ;  /* 0x0000002e0d3c7211 */ /* 0x000fc400078e10ff */
[-C--:B------:R-:W-:Y:S02]  /*0c20*/  LEA R59, R15, R46.reuse, 0x2 ;  /* 0x0000002e0f3b7211 */ /* 0x080fe400078e10ff */
[-C--:B------:R-:W-:Y:S02]  /*0c30*/  LEA R57, R21, R46.reuse, 0x2 ;  /* 0x0000002e15397211 */ /* 0x080fe400078e10ff */
[-C--:B------:R-:W-:Y:S02]  /*0c40*/  LEA R56, R23, R46.reuse, 0x2 ;  /* 0x0000002e17387211 */ /* 0x080fe400078e10ff */
[-C--:B------:R-:W-:Y:S02]  /*0c50*/  LEA R55, R25, R46.reuse, 0x2 ;  /* 0x0000002e19377211 */ /* 0x080fe400078e10ff */
[-C--:B------:R-:W-:Y:S02]  /*0c60*/  LEA R54, R27, R46.reuse, 0x2 ;  /* 0x0000002e1b367211 */ /* 0x080fe400078e10ff */
[----:B------:R-:W-:-:S02]  /*0c70*/  LEA R53, R29, R46, 0x2 ;  /* 0x0000002e1d357211 */ /* 0x000fc400078e10ff */
[-C--:B------:R-:W-:Y:S02]  /*0c80*/  LEA R52, R31, R46.reuse, 0x2 ;  /* 0x0000002e1f347211 */ /* 0x080fe400078e10ff */
[-C--:B------:R-:W-:Y:S02]  /*0c90*/  LEA R51, R33, R46.reuse, 0x2 ;  /* 0x0000002e21337211 */ /* 0x080fe400078e10ff */
[-C--:B------:R-:W-:Y:S02]  /*0ca0*/  LEA R50, R35, R46.reuse, 0x2 ;  /* 0x0000002e23327211 */ /* 0x080fe400078e10ff */
[-C--:B------:R-:W-:Y:S01]  /*0cb0*/  LEA R49, R37, R46.reuse, 0x2 ;  /* 0x0000002e25317211 */ /* 0x080fe200078e10ff */
[----:B------:R-:W-:Y:S01]  /*0cc0*/  IMAD R37, R41, UR23, R0 ;  /* 0x0000001729257c24 */ /* 0x000fe2000f8e0200 */
[-C--:B------:R-:W-:Y:S02]  /*0cd0*/  LEA R48, R9, R46.reuse, 0x2 ;  /* 0x0000002e09307211 */ /* 0x080fe400078e10ff */
[----:B------:R-:W-:-:S02]  /*0ce0*/  LEA R47, R47, R46, 0x2 ;  /* 0x0000002e2f2f7211 */ /* 0x000fc400078e10ff */
[----:B------:R-:W-:Y:S02]  /*0cf0*/  LEA R46, R39, R46, 0x2 ;  /* 0x0000002e272e7211 */ /* 0x000fe400078e10ff */
[C---:B------:R-:W-:Y:S02]  /*0d00*/  SHF.L.U32 R39, R18.reuse, 0x1, RZ ;  /* 0x0000000112277819 */ /* 0x040fe400000006ff */
[C---:B------:R-:W-:Y:S02]  /*0d10*/  LEA R41, R18.reuse, R65, 0x3 ;  /* 0x0000004112297211 */ /* 0x040fe400078e18ff */
[C---:B------:R-:W-:Y:S02]  /*0d20*/  LOP3.LUT R40, R18.reuse, 0x1f, RZ, 0xc0, !PT ;  /* 0x0000001f12287812 */ /* 0x040fe400078ec0ff */
[----:B------:R-:W-:Y:S02]  /*0d30*/  LOP3.LUT R39, R39, 0x7c0, RZ, 0xc0, !PT ;  /* 0x000007c027277812 */ /* 0x000fe400078ec0ff */
[----:B------:R-:W-:-:S02]  /*0d40*/  LEA R38, R18, R41, 0x3 ;  /* 0x0000002912267211 */ /* 0x000fc400078e18ff */
[----:B------:R-:W-:Y:S02]  /*0d50*/  IADD3 R37, PT, PT, R17, R37, RZ ;  /* 0x0000002511257210 */ /* 0x000fe40007ffe0ff */
[----:B0-----:R-:W-:-:S07]  /*0d60*/  IADD3 R36, PT, PT, R3, R7, RZ ;  /* 0x0000000703247210 */ /* 0x001fce0007ffe0ff */
.L_x_6434:
[----:B------:R-:W-:Y:S01]  /*0d70*/  BAR.SYNC.DEFER_BLOCKING 0x0 ;  /* 0x0000000000007b1d */ /* 0x000fe20000010000 */
[----:B------:R-:W-:Y:S02]  /*0d80*/  MOV R4, UR13 ;  /* 0x0000000d00047c02 */ /* 0x000fe40008000f00 */
[----:B------:R-:W-:Y:S02]  /*0d90*/  MOV R5, UR14 ;  /* 0x0000000e00057c02 */ /* 0x000fe40008000f00 */
[----:B0-----:R-:W-:-:S05]  /*0da0*/  IADD3 R70, PT, PT, R40, R39, RZ ;  /* 0x0000002728467210 */ /* 0x001fca0007ffe0ff */
[----:B------:R-:W-:-:S05]  /*0db0*/  IMAD.WIDE.U32 R4, R70, 0x10, R4 ;  /* 0x0000001046047825 */ /* 0x000fca00078e0004 */
[----:B------:R-:W2:Y:S04]  /*0dc0*/  LDG.E.128 R8, desc[UR24][R4.64] ;  /* 0x0000001804087981 */ /* 0x000ea8000c1e1d00 */
[----:B------:R-:W3:Y:S01]  /*0dd0*/  LDG.E.128 R12, desc[UR24][R4.64+0x200] ;  /* 0x00020018040c7981 */ /* 0x000ee2000c1e1d00 */
[----:B------:R-:W-:Y:S02]  /*0de0*/  MOV R28, UR15 ;  /* 0x0000000f001c7c02 */ /* 0x000fe40008000f00 */
[----:B------:R-:W-:Y:S01]  /*0df0*/  MOV R29, UR16 ;  /* 0x00000010001d7c02 */ /* 0x000fe20008000f00 */
[----:B------:R-:W0:Y:S02]  /*0e00*/  S2R R120, SR_LANEID ;  /* 0x0000000000787919 */ /* 0x000e240000000000 */
[----:B------:R-:W-:Y:S01]  /*0e10*/  IMAD.WIDE.U32 R28, R70, 0x10, R28 ;  /* 0x00000010461c7825 */ /* 0x000fe200078e001c */
        /* <DEDUP_REMOVED lines=26> */
[--C-:B------:R-:W-:Y:S02]  /*0fc0*/  HADD2.F32 R109, -RZ, R25.reuse.H0_H0 ;  /* 0x20000019ff6d7230 */ /* 0x100fe40000004100 */
[----:B------:R-:W-:Y:S02]  /*0fd0*/  HADD2.F32 R25, -RZ, R25.H1_H1 ;  /* 0x30000019ff197230 */ /* 0x000fe40000004100 */
[--C-:B-----5:R-:W-:Y:S01]  /*0fe0*/  FADD.FTZ R111, R111, R68.reuse ;  /* 0x000000446f6f7221 */ /* 0x120fe20000010000 */
[----:B--2---:R-:W-:Y:S02]  /*0ff0*/  HADD2.F32 R31, -RZ, R24.H1_H1 ;  /* 0x30000018ff1f7230 */ /* 0x004fe40000004100 */
[----:B------:R-:W-:Y:S01]  /*1000*/  FADD.FTZ R109, R109, R68 ;  /* 0x000000446d6d7221 */ /* 0x000fe20000010000 */
[----:B------:R-:W-:-:S02]  /*1010*/  HADD2.F32 R107, -RZ, R26.H0_H0 ;  /* 0x2000001aff6b7230 */ /* 0x000fc40000004100 */
[--C-:B------:R-:W-:Y:S01]  /*1020*/  FADD.FTZ R110, R25, R68.reuse ;  /* 0x00000044196e7221 */ /* 0x100fe20000010000 */
[----:B------:R-:W-:Y:S01]  /*1030*/  FSETP.GTU.FTZ.AND P0, PT, R111, 20, PT ;  /* 0x41a000006f00780b */ /* 0x000fe20003f1c000 */
[----:B------:R-:W-:Y:S02]  /*1040*/  HADD2.F32 R33, -RZ, R26.H1_H1 ;  /* 0x3000001aff217230 */ /* 0x000fe40000004100 */
[--C-:B------:R-:W-:Y:S01]  /*1050*/  FADD.FTZ R112, R31, R68.reuse ;  /* 0x000000441f707221 */ /* 0x100fe20000010000 */
[--C-:B------:R-:W-:Y:S01]  /*1060*/  FADD.FTZ R107, R107, R68.reuse ;  /* 0x000000446b6b7221 */ /* 0x100fe20000010000 */
[----:B------:R-:W-:Y:S01]  /*1070*/  HADD2.F32 R103, -RZ, R27.H0_H0 ;  /* 0x2000001bff677230 */ /* 0x000fe20000004100 */
[----:B------:R-:W-:Y:S01]  /*1080*/  FSETP.GTU.FTZ.AND P2, PT, R109, 20, PT ;  /* 0x41a000006d00780b */ /* 0x000fe20003f5c000 */
[----:B------:R-:W-:Y:S01]  /*1090*/  FADD.FTZ R108, R33, R68 ;  /* 0x00000044216c7221 */ /* 0x000fe20000010000 */
        /* <DEDUP_REMOVED lines=10> */
[--C-:B------:R-:W-:Y:S02]  /*1140*/  HADD2.F32 R106, -RZ, R75.reuse.H0_H0 ;  /* 0x2000004bff6a7230 */ /* 0x100fe40000004100 */
[----:B------:R-:W-:Y:S02]  /*1150*/  HADD2.F32 R105, -RZ, R75.H1_H1 ;  /* 0x3000004bff697230 */ /* 0x000fe40000004100 */
        /* <DEDUP_REMOVED lines=38> */
.L_x_6357:
[----:B------:R-:W-:Y:S05]  /*13c0*/  BSYNC.RECONVERGENT B0 ;  /* 0x0000000000007941 */ /* 0x000fea0003800200 */
.L_x_6356:
        /* <DEDUP_REMOVED lines=39> */
.L_x_6359:
[----:B------:R-:W-:Y:S05]  /*1640*/  BSYNC.RECONVERGENT B0 ;  /* 0x0000000000007941 */ /* 0x000fea0003800200 */
.L_x_6358:
        /* <DEDUP_REMOVED lines=39> */
.L_x_6361:
[----:B------:R-:W-:Y:S05]  /*18c0*/  BSYNC.RECONVERGENT B0 ;  /* 0x0000000000007941 */ /* 0x000fea0003800200 */
.L_x_6360:
        /* <DEDUP_REMOVED lines=39> */
.L_x_6363:
[----:B------:R-:W-:Y:S05]  /*1b40*/  BSYNC.RECONVERGENT B0 ;  /* 0x0000000000007941 */ /* 0x000fea0003800200 */
.L_x_6362:
        /* <DEDUP_REMOVED lines=42> */
.L_x_6365:
[----:B------:R-:W-:Y:S05]  /*1df0*/  BSYNC.RECONVERGENT B0 ;  /* 0x0000000000007941 */ /* 0x000fea0003800200 */
.L_x_6364:
        /* <DEDUP_REMOVED lines=44> */
.L_x_6367:
[----:B------:R-:W-:Y:S05]  /*20c0*/  BSYNC.RECONVERGENT B0 ;  /* 0x0000000000007941 */ /* 0x000fea0003800200 */
.L_x_6366:
        /* <DEDUP_REMOVED lines=38> */
.L_x_6369:
[----:B------:R-:W-:Y:S05]  /*2330*/  BSYNC.RECONVERGENT B0 ;  /* 0x0000000000007941 */ /* 0x000fea0003800200 */
.L_x_6368:
        /* <DEDUP_REMOVED lines=38> */
.L_x_6371:
[----:B------:R-:W-:Y:S05]  /*25a0*/  BSYNC.RECONVERGENT B0 ;  /* 0x0000000000007941 */ /* 0x000fea0003800200 */
.L_x_6370:
        /* <DEDUP_REMOVED lines=38> */
.L_x_6373:
[----:B------:R-:W-:Y:S05]  /*2810*/  BSYNC.RECONVERGENT B0 ;  /* 0x0000000000007941 */ /* 0x000fea0003800200 */
.L_x_6372:
        /* <DEDUP_REMOVED lines=38> */
.L_x_6375:
[----:B------:R-:W-:Y:S05]  /*2a80*/  BSYNC.RECONVERGENT B0 ;  /* 0x0000000000007941 */ /* 0x000fea0003800200 */
.L_x_6374:
        /* <DEDUP_REMOVED lines=38> */
.L_x_6377:
[----:B------:R-:W-:Y:S05]  /*2cf0*/  BSYNC.RECONVERGENT B0 ;  /* 0x0000000000007941 */ /* 0x000fea0003800200 */
.L_x_6376:
        /* <DEDUP_REMOVED lines=32> */
.L_x_6379:
[----:B------:R-:W-:Y:S05]  /*2f00*/  BSYNC.RECONVERGENT B0 ;  /* 0x0000000000007941 */ /* 0x000fea0003800200 */
.L_x_6378:
        /* <DEDUP_REMOVED lines=32> */
.L_x_6381:
[----:B------:R-:W-:Y:S05]  /*3110*/  BSYNC.RECONVERGENT B0 ;  /* 0x0000000000007941 */ /* 0x000fea0003800200 */
.L_x_6380:
        /* <DEDUP_REMOVED lines=32> */
.L_x_6383:
[----:B------:R-:W-:Y:S05]  /*3320*/  BSYNC.RECONVERGENT B0 ;  /* 0x0000000000007941 */ /* 0x000fea0003800200 */
.L_x_6382:
        /* <DEDUP_REMOVED lines=32> */
.L_x_6385:
[----:B------:R-:W-:Y:S05]  /*3530*/  BSYNC.RECONVERGENT B0 ;  /* 0x0000000000007941 */ /* 0x000fea0003800200 */
.L_x_6384:
        /* <DEDUP_REMOVED lines=32> */
.L_x_6387:
[----:B------:R-:W-:Y:S05]  /*3740*/  BSYNC.RECONVERGENT B0 ;  /* 0x0000000000007941 */ /* 0x000fea0003800200 */
.L_x_6386:
        /* <DEDUP_REMOVED lines=26> */
[----:B------:R-:W-:Y:S01]  /*38f0*/  MOV R33, UR19 ;  /* 0x0000001300217c02 */ /* 0x000fe20008000f00 */
[----:B------:R-:W-:Y:S01]  /*3900*/  HFMA2 R143, -RZ, RZ, 0, 0 ;  /* 0x00000000ff8f7431 */ /* 0x000fe200000001ff */
[----:B------:R-:W-:Y:S01]  /*3910*/  MOV R86, RZ ;  /* 0x000000ff00567202 */ /* 0x000fe20000000f00 */
[----:B------:R-:W1:Y:S01]  /*3920*/  LDCU UR42, c[0x0][0x394] ;  /* 0x00007280ff2a77ac */ /* 0x000e620008000800 */
[----:B------:R-:W-:Y:S02]  /*3930*/  LEA R32, P0, R33, R2, 0xa ;  /* 0x0000000221207211 */ /* 0x000fe400078050ff */
[----:B------:R-:W-:Y:S01]  /*3940*/  PLOP3.LUT P2, PT, PT, PT, UP0, 0x80, 0x8 ;  /* 0x000000000008781c */ /* 0x000fe20003f4f008 */
[----:B------:R-:W2:Y:S01]  /*3950*/  LDCU UR43, c[0x0][0x38c] ;  /* 0x00007180ff2b77ac */ /* 0x000ea20008000800 */
[----:B------:R-:W-:-:S02]  /*3960*/  IADD3.X R33, PT, PT, RZ, R36, RZ, P0, !PT ;  /* 0x00000024ff217210 */ /* 0x000fc400007fe4ff */
[----:B------:R-:W-:Y:S01]  /*3970*/  ISETP.EQ.AND P2, PT, R40, RZ, P2 ;  /* 0x000000ff2800720c */ /* 0x000fe20001742270 */
[----:B------:R-:W3:Y:S01]  /*3980*/  LDCU UR40, c[0x0][0x388] ;  /* 0x00007100ff2877ac */ /* 0x000ee20008000800 */
[----:B------:R-:W4:Y:S01]  /*3990*/  LDCU.64 UR22, c[0x0][0x3c0] ;  /* 0x00007800ff1677ac */ /* 0x000f220008000a00 */
[----:B------:R-:W0:Y:S01]  /*39a0*/  LDCU.64 UR28, c[0x0][0x3a8] ;  /* 0x00007500ff1c77ac */ /* 0x000e220008000a00 */
[----:B------:R-:W0:Y:S01]  /*39b0*/  LDCU.64 UR30, c[0x0][0x3e0] ;  /* 0x00007c00ff1e77ac */ /* 0x000e220008000a00 */
[----:B------:R-:W0:Y:S01]  /*39c0*/  LDCU.64 UR32, c[0x0][0x4d0] ;  /* 0x00009a00ff2077ac */ /* 0x000e220008000a00 */
[----:B------:R-:W0:Y:S01]  /*39d0*/  LDCU.64 UR34, c[0x0][0x4f0] ;  /* 0x00009e00ff2277ac */ /* 0x000e220008000a00 */
[----:B------:R-:W0:Y:S01]  /*39e0*/  LDCU.64 UR36, c[0x0][0x538] ;  /* 0x0000a700ff2477ac */ /* 0x000e220008000a00 */
[----:B------:R-:W0:Y:S05]  /*39f0*/  LDCU.64 UR38, c[0x0][0x540] ;  /* 0x0000a800ff2677ac */ /* 0x000e2a0008000a00 */
.L_x_6433:
[----:B----4-:R-:W-:Y:S01]  /*3a00*/  IMAD.WIDE.U32 R4, R143, UR22, RZ ;  /* 0x000000168f047c25 */ /* 0x010fe2000f8e00ff */
[----:B------:R-:W-:-:S03]  /*3a10*/  IADD3 R70, PT, PT, R40, R39, RZ ;  /* 0x0000002728467210 */ /* 0x000fc60007ffe0ff */
[----:B------:R-:W-:Y:S01]  /*3a20*/  IMAD R5, R143, UR23, R5 ;  /* 0x000000178f057c24 */ /* 0x000fe2000f8e0205 */
[----:B------:R-:W-:-:S04]  /*3a30*/  LEA R20, P0, R4, R45, 0x1 ;  /* 0x0000002d04147211 */ /* 0x000fc800078008ff */
[----:B------:R-:W-:-:S03]  /*3a40*/  LEA.HI.X R21, R4, R44, R5, 0x1, P0 ;  /* 0x0000002c04157211 */ /* 0x000fc600000f0c05 */
[----:B------:R-:W-:-:S05]  /*3a50*/  IMAD.WIDE.U32 R20, R70, 0x10, R20 ;  /* 0x0000001046147825 */ /* 0x000fca00078e0014 */
[----:B------:R-:W4:Y:S04]  /*3a60*/  LDG.E.128 R4, desc[UR24][R20.64] ;  /* 0x0000001814047981 */ /* 0x000f28000c1e1d00 */
[----:B0-----:R-:W5:Y:S01]  /*3a70*/  LDG.E.128 R8, desc[UR24][R20.64+0x200] ;  /* 0x0002001814087981 */ /* 0x001f62000c1e1d00 */
[----:B------:R-:W-:Y:S02]  /*3a80*/  MOV R14, UR10 ;  /* 0x0000000a000e7c02 */ /* 0x000fe40008000f00 */
[----:B------:R-:W-:Y:S02]  /*3a90*/  MOV R13, UR12 ;  /* 0x0000000c000d7c02 */ /* 0x000fe40008000f00 */
[----:B------:R-:W-:Y:S02]  /*3aa0*/  MOV R12, R14 ;  /* 0x0000000e000c7202 */ /* 0x000fe40000000f00 */
[----:B------:R-:W-:-:S03]  /*3ab0*/  MOV R15, UR11 ;  /* 0x0000000b000f7c02 */ /* 0x000fc60008000f00 */
[----:B0-----:R-:W-:-:S04]  /*3ac0*/  IMAD.WIDE.U32 R12, R143, UR28, R12 ;  /* 0x0000001c8f0c7c25 */ /* 0x001fc8000f8e000c */
[----:B------:R-:W-:Y:S01]  /*3ad0*/  IMAD R0, R143, UR29, R13 ;  /* 0x0000001d8f007c24 */ /* 0x000fe2000f8e020d */
[----:B------:R-:W-:-:S04]  /*3ae0*/  LEA R24, P0, R12, R30, 0x2 ;  /* 0x0000001e0c187211 */ /* 0x000fc800078010ff */
[----:B------:R-:W-:Y:S01]  /*3af0*/  LEA.HI.X R25, R12, R31, R0, 0x2, P0 ;  /* 0x0000001f0c197211 */ /* 0x000fe200000f1400 */
[----:B------:R-:W-:-:S04]  /*3b00*/  IMAD.WIDE.U32 R12, R143, UR30, RZ ;  /* 0x0000001e8f0c7c25 */ /* 0x000fc8000f8e00ff */
[----:B------:R-:W-:Y:S01]  /*3b10*/  IMAD R13, R143, UR31, R13 ;  /* 0x0000001f8f0d7c24 */ /* 0x000fe2000f8e020d */
[C---:B------:R-:W-:Y:S01]  /*3b20*/  LEA R14, P0, R12.reuse, R43, 0x1 ;  /* 0x0000002b0c0e7211 */ /* 0x040fe200078008ff */
[----:B--2---:R-:W2:Y:S03]  /*3b30*/  LDG.E R149, desc[UR24][R24.64] ;  /* 0x0000001818957981 */ /* 0x004ea6000c1e1900 */
[----:B------:R-:W-:-:S03]  /*3b40*/  LEA.HI.X R15, R12, R42, R13, 0x1, P0 ;  /* 0x0000002a0c0f7211 */ /* 0x000fc600000f0c0d */
[----:B------:R-:W-:Y:S01]  /*3b50*/  IMAD.WIDE.U32 R26, R70, 0x10, R14 ;  /* 0x00000010461a7825 */ /* 0x000fe200078e000e */
[----:B----4-:R-:W-:Y:S04]  /*3b60*/  STS.128 [R35], R4 ;  /* 0x0000000423007388 */ /* 0x010fe80000000c00 */
[----:B-----5:R-:W-:Y:S01]  /*3b70*/  STS.128 [R35+0x200], R8 ;  /* 0x0002000823007388 */ /* 0x020fe20000000c00 */
[----:B------:R-:W-:-:S03]  /*3b80*/  NOP ;  /* 0x0000000000007918 */ /* 0x000fc60000000000 */
[----:B------:R-:W4:Y:S04]  /*3b90*/  LDG.E.128 R12, desc[UR24][R26.64] ;  /* 0x000000181a0c7981 */ /* 0x000f28000c1e1d00 */
[----:B------:R-:W5:Y:S01]  /*3ba0*/  LDG.E.128 R20, desc[UR24][R26.64+0x200] ;  /* 0x000200181a147981 */ /* 0x000f62000c1e1d00 */
[----:B------:R-:W-:Y:S01]  /*3bb0*/  USHF.L.U32 UR41, UR9, 0x8, URZ ;  /* 0x0000000809297899 */ /* 0x000fe200080006ff */
[C---:B------:R-:W-:Y:S01]  /*3bc0*/  ISETP.NE.AND P1, PT, R18.reuse, RZ, PT ;  /* 0x000000ff1200720c */ /* 0x040fe20003f25270 */
[----:B------:R-:W-:Y:S01]  /*3bd0*/  FMUL.FTZ R183, R123, R154 ;  /* 0x0000009a7bb77220 */ /* 0x000fe20000410000 */
[----:B------:R-:W0:Y:S01]  /*3be0*/  LDS.128 R4, [R34] ;  /* 0x0000000022047984 */ /* 0x000e220000000c00 */
[----:B------:R-:W-:Y:S01]  /*3bf0*/  UIADD3 UR19, UPT, UPT, UR41, -0x100, URZ ;  /* 0xffffff0029137890 */ /* 0x000fe2000fffe0ff */
[----:B------:R-:W-:Y:S01]  /*3c00*/  ISETP.NE.AND P0, PT, R18, 0x3f, PT ;  /* 0x0000003f1200780c */ /* 0x000fe20003f05270 */
[----:B------:R-:W-:Y:S01]  /*3c10*/  FMUL.FTZ R188, R124, R145 ;  /* 0x000000917cbc7220 */ /* 0x000fe20000410000 */
[----:B-1----:R-:W1:Y:S01]  /*3c20*/  LDS.128 R8, [R34+0x10] ;  /* 0x0000100022087984 */ /* 0x002e620000000c00 */
[----:B------:R-:W-:Y:S01]  /*3c30*/  ULOP3.LUT UR19, UR19, 0x100, URZ, 0xc0, !UPT ;  /* 0x0000010013137892 */ /* 0x000fe2000f8ec0ff */
[----:B------:R-:W-:Y:S01]  /*3c40*/  FMUL.FTZ R181, R117, R112 ;  /* 0x0000007075b57220 */ /* 0x000fe20000410000 */
[----:B------:R-:W-:Y:S01]  /*3c50*/  FMUL.FTZ R182, R116, R109 ;  /* 0x0000006d74b67220 */ /* 0x000fe20000410000 */
[----:B------:R-:W-:Y:S01]  /*3c60*/  FMUL.FTZ R180, R115, R110 ;  /* 0x0000006e73b47220 */ /* 0x000fe20000410000 */
[----:B------:R-:W-:Y:S01]  /*3c70*/  FMUL.FTZ R191, R125, R152 ;  /* 0x000000987dbf7220 */ /* 0x000fe20000410000 */
[----:B------:R-:W-:Y:S01]  /*3c80*/  FMUL.FTZ R192, R127, R150 ;  /* 0x000000967fc07220 */ /* 0x000fe20000410000 */
[----:B--2---:R-:W-:Y:S01]  /*3c90*/  FMUL.FTZ R175, R149, 1.4426950216293334961 ;  /* 0x3fb8aa3b95af7820 */ /* 0x004fe20000410000 */
[----:B------:R-:W-:Y:S01]  /*3ca0*/  IADD3 R164, PT, PT, R143, UR19, RZ ;  /* 0x000000138fa47c10 */ /* 0x000fe2000fffe0ff */
[----:B------:R-:W-:Y:S02]  /*3cb0*/  BSSY.RECONVERGENT B0, `(.L_x_6389) ;  /* 0x0000082000007945 */ /* 0x000fe40003800200 */
[C---:B------:R-:W-:Y:S01]  /*3cc0*/  FMUL.FTZ R199, R175.reuse, R111 ;  /* 0x0000006fafc77220 */ /* 0x040fe20000410000 */
[C---:B------:R-:W-:Y:S01]  /*3cd0*/  FMUL.FTZ R0, R175.reuse, R112 ;  /* 0x00000070af007220 */ /* 0x040fe20000410000 */
[C---:B------:R-:W-:Y:S01]  /*3ce0*/  FMUL.FTZ R153, R175.reuse, R109 ;  /* 0x0000006daf997220 */ /* 0x040fe20000410000 */
[C---:B------:R-:W-:Y:S01]  /*3cf0*/  FMUL.FTZ R151, R175.reuse, R110 ;  /* 0x0000006eaf977220 */ /* 0x040fe20000410000 */
[C---:B------:R-:W-:Y:S01]  /*3d00*/  FMUL.FTZ R160, R175.reuse, R107 ;  /* 0x0000006bafa07220 */ /* 0x040fe20000410000 */
[C---:B------:R-:W-:Y:S01]  /*3d10*/  FMUL.FTZ R159, R175.reuse, R108 ;  /* 0x0000006caf9f7220 */ /* 0x040fe20000410000 */
[----:B------:R-:W2:Y:S01]  /*3d20*/  MUFU.EX2 R199, R199 ;  /* 0x000000c700c77308 */ /* 0x000ea20000000800 */
        /* <DEDUP_REMOVED lines=9> */
[----:B------:R-:W2:Y:S01]  /*3dc0*/  MUFU.EX2 R0, R0 ;  /* 0x0000000000007308 */ /* 0x000ea20000000800 */
[----:B------:R-:W-:-:S07]  /*3dd0*/  FMUL.FTZ R174, R175, R154 ;  /* 0x0000009aafae7220 */ /* 0x000fce0000410000 */
[----:B------:R-:W2:Y:S01]  /*3de0*/  MUFU.EX2 R153, R153 ;  /* 0x0000009900997308 */ /* 0x000ea20000000800 */
[----:B0-----:R-:W-:Y:S02]  /*3df0*/  HADD2.F32 R158, -RZ, R6.H1_H1 ;  /* 0x30000006ff9e7230 */ /* 0x001fe40000004100 */
[--C-:B------:R-:W-:Y:S02]  /*3e00*/  HADD2.F32 R157, -RZ, R7.reuse.H0_H0 ;  /* 0x20000007ff9d7230 */ /* 0x100fe40000004100 */
[----:B-1----:R-:W-:Y:S02]  /*3e10*/  HADD2.F32 R161, -RZ, R8.H0_H0 ;  /* 0x20000008ffa17230 */ /* 0x002fe40000004100 */
[----:B------:R-:W-:Y:S01]  /*3e20*/  HADD2.F32 R162, -RZ, R7.H1_H1 ;  /* 0x30000007ffa27230 */ /* 0x000fe20000004100 */
[----:B------:R-:W0:Y:S01]  /*3e30*/  MUFU.EX2 R151, R151 ;  /* 0x0000009700977308 */ /* 0x000e220000000800 */
[----:B------:R-:W-:Y:S02]  /*3e40*/  HADD2.F32 R155, -RZ, R5.H1_H1 ;  /* 0x30000005ff9b7230 */ /* 0x000fe40000004100 */
[----:B------:R-:W-:-:S02]  /*3e50*/  HADD2.F32 R163, -RZ, R9.H0_H0 ;  /* 0x20000009ffa37230 */ /* 0x000fc40000004100 */
[----:B------:R-:W-:Y:S02]  /*3e60*/  HADD2.F32 R166, -RZ, R9.H1_H1 ;  /* 0x30000009ffa67230 */ /* 0x000fe40000004100 */
[----:B------:R-:W-:Y:S01]  /*3e70*/  FMUL.FTZ R180, R155, R180 ;  /* 0x000000b49bb47220 */ /* 0x000fe20000410000 */
[--C-:B------:R-:W-:Y:S01]  /*3e80*/  HADD2.F32 R165, -RZ, R10.reuse.H0_H0 ;  /* 0x2000000affa57230 */ /* 0x100fe20000004100 */
[----:B------:R-:W1:Y:S01]  /*3e90*/  MUFU.EX2 R160, R160 ;  /* 0x000000a000a07308 */ /* 0x000e620000000800 */
[----:B------:R-:W-:Y:S02]  /*3ea0*/  HADD2.F32 R168, -RZ, R10.H1_H1 ;  /* 0x3000000affa87230 */ /* 0x000fe40000004100 */
[----:B------:R-:W-:Y:S01]  /*3eb0*/  FMUL.FTZ R10, R106, R103 ;  /* 0x000000676a0a7220 */ /* 0x000fe20000410000 */
[--C-:B------:R-:W-:Y:S02]  /*3ec0*/  HADD2.F32 R167, -RZ, R11.reuse.H0_H0 ;  /* 0x2000000bffa77230 */ /* 0x100fe40000004100 */
[----:B------:R-:W-:-:S02]  /*3ed0*/  HADD2.F32 R169, -RZ, R11.H1_H1 ;  /* 0x3000000bffa97230 */ /* 0x000fc40000004100 */
        /* <DEDUP_REMOVED lines=11> */
[----:B---3--:R3:W0:Y:S01]  /*3f90*/  MUFU.EX2 R11, R174 ;  /* 0x000000ae000b7308 */ /* 0x0086220000000800 */
[----:B----4-:R-:W-:Y:S04]  /*3fa0*/  STS.128 [R35+0x840], R12 ;  /* 0x0008400c23007388 */ /* 0x010fe80000000c00 */
[----:B-----5:R4:W-:Y:S01]  /*3fb0*/  STS.128 [R35+0xa40], R20 ;  /* 0x000a401423007388 */ /* 0x0209e20000000c00 */
[----:B------:R-:W-:-:S03]  /*3fc0*/  NOP ;  /* 0x0000000000007918 */ /* 0x000fc60000000000 */
[----:B------:R-:W5:Y:S04]  /*3fd0*/  LDS.128 R24, [R34+0x840] ;  /* 0x0008400022187984 */ /* 0x000f680000000c00 */
[----:B------:R-:W1:Y:S01]  /*3fe0*/  LDS.128 R12, [R34+0x850] ;  /* 0x00085000220c7984 */ /* 0x000e620000000c00 */
[--C-:B----4-:R-:W-:Y:S02]  /*3ff0*/  HADD2.F32 R20, -RZ, R4.reuse.H0_H0 ;  /* 0x20000004ff147230 */ /* 0x110fe40000004100 */
[----:B------:R-:W-:Y:S01]  /*4000*/  HADD2.F32 R22, -RZ, R4.H1_H1 ;  /* 0x30000004ff167230 */ /* 0x000fe20000004100 */
[----:B------:R-:W-:Y:S01]  /*4010*/  SEL R4, R164, R67, !P1 ;  /* 0x00000043a4047207 */ /* 0x000fe20004800000 */
[----:B------:R-:W-:Y:S02]  /*4020*/  HADD2.F32 R164, -RZ, R8.H1_H1 ;  /* 0x30000008ffa47230 */ /* 0x000fe40000004100 */
[----:B------:R-:W-:Y:S01]  /*4030*/  HADD2.F32 R23, -RZ, R6.H0_H0 ;  /* 0x20000006ff177230 */ /* 0x000fe20000004100 */
[----:B------:R-:W-:Y:S01]  /*4040*/  LEA R8, R4, R65, 0x2 ;  /* 0x0000004104087211 */ /* 0x000fe200078e10ff */
[----:B------:R-:W-:-:S02]  /*4050*/  HADD2.F32 R21, -RZ, R5.H0_H0 ;  /* 0x20000005ff157230 */ /* 0x000fc40000004100 */
[----:B------:R-:W-:Y:S02]  /*4060*/  FMUL.FTZ R181, R22, R181 ;  /* 0x000000b516b57220 */ /* 0x000fe40000410000 */
[----:B--2---:R2:W-:Y:S01]  /*4070*/  STS [R8+0x35c0], R199 ;  /* 0x0035c0c708007388 */ /* 0x0045e20000000800 */
[----:B------:R-:W-:Y:S01]  /*4080*/  FMUL.FTZ R182, R21, R182 ;  /* 0x000000b615b67220 */ /* 0x000fe20000410000 */
[----:B--2---:R-:W-:-:S04]  /*4090*/  FMUL.FTZ R8, R114, R107 ;  /* 0x0000006b72087220 */ /* 0x004fc80000410000 */
[----:B------:R-:W-:Y:S01]  /*40a0*/  FMUL.FTZ R179, R23, R8 ;  /* 0x0000000817b37220 */ /* 0x000fe20000410000 */
[--C-:B-----5:R-:W-:Y:S02]  /*40b0*/  HADD2.F32 R7, -RZ, R25.reuse.H0_H0 ;  /* 0x20000019ff077230 */ /* 0x120fe40000004100 */
[----:B------:R-:W-:Y:S02]  /*40c0*/  HADD2.F32 R185, -RZ, R25.H1_H1 ;  /* 0x30000019ffb97230 */ /* 0x000fe40000004100 */
[----:B------:R-:W-:Y:S01]  /*40d0*/  FMUL.FTZ R25, R105, R126 ;  /* 0x0000007e69197220 */ /* 0x000fe20000410000 */
[--C-:B------:R-:W-:Y:S02]  /*40e0*/  HADD2.F32 R6, -RZ, R27.reuse.H0_H0 ;  /* 0x2000001bff067230 */ /* 0x100fe40000004100 */
[----:B------:R-:W-:Y:S01]  /*40f0*/  FMUL.FTZ R10, R130, R7 ;  /* 0x00000007820a7220 */ /* 0x000fe20000410000 */
[----:B------:R-:W-:Y:S02]  /*4100*/  HADD2.F32 R207, -RZ, R27.H1_H1 ;  /* 0x3000001bffcf7230 */ /* 0x000fe40000004100 */
[----:B------:R-:W-:Y:S01]  /*4110*/  FMUL.FTZ R27, R121, R128 ;  /* 0x00000080791b7220 */ /* 0x000fe20000410000 */
[----:B-1----:R-:W-:-:S02]  /*4120*/  HADD2.F32 R208, -RZ, R15.H0_H0 ;  /* 0x2000000fffd07230 */ /* 0x002fc40000004100 */
[----:B------:R-:W-:Y:S01]  /*4130*/  FMUL.FTZ R176, R162, R25 ;  /* 0x00000019a2b07220 */ /* 0x000fe20000410000 */
[----:B------:R-:W-:Y:S02]  /*4140*/  HADD2.F32 R189, -RZ, R15.H1_H1 ;  /* 0x3000000fffbd7230 */ /* 0x000fe40000004100 */
[----:B------:R-:W-:Y:S01]  /*4150*/  FMUL.FTZ R15, R113, R108 ;  /* 0x0000006c710f7220 */ /* 0x000fe20000410000 */
[--C-:B------:R-:W-:Y:S02]  /*4160*/  HADD2.F32 R4, -RZ, R24.reuse.H0_H0 ;  /* 0x20000018ff047230 */ /* 0x100fe40000004100 */
[----:B---3--:R-:W-:Y:S01]  /*4170*/  FMUL.FTZ R174, R164, R27 ;  /* 0x0000001ba4ae7220 */ /* 0x008fe20000410000 */
[----:B------:R-:W-:Y:S02]  /*4180*/  HADD2.F32 R5, -RZ, R24.H1_H1 ;  /* 0x30000018ff057230 */ /* 0x000fe40000004100 */
        /* <DEDUP_REMOVED lines=37> */
[----:B0-----:R-:W-:Y:S05]  /*43e0*/  @P0 BRA `(.L_x_6390) ;  /* 0x0000000000300947 */ /* 0x001fea0003800000 */
[----:B------:R-:W-:Y:S01]  /*43f0*/  UISETP.NE.AND UP0, UPT, UR9, UR42, UPT ;  /* 0x0000002a0900728c */ /* 0x000fe2000bf05270 */
[----:B------:R-:W-:-:S08]  /*4400*/  HFMA2 R219, -RZ, RZ, 1.875, 0 ;  /* 0x3f800000ffdb7431 */ /* 0x000fd000000001ff */
[----:B------:R-:W-:Y:S05]  /*4410*/  BRA.U !UP0, `(.L_x_6391) ;  /* 0x00000001082c7547 */ /* 0x000fea000b800000 */
[----:B------:R-:W0:Y:S01]  /*4420*/  S2UR UR20, SR_CgaCtaId ;  /* 0x00000000001479c3 */ /* 0x000e220000008800 */
[----:B------:R-:W-:Y:S01]  /*4430*/  UMOV UR19, 0x400 ;  /* 0x0000040000137882 */ /* 0x000fe20000000000 */
[----:B------:R-:W-:-:S06]  /*4440*/  ULOP3.LUT UR21, UR41, 0x100, URZ, 0xc0, !UPT ;  /* 0x0000010029157892 */ /* 0x000fcc000f8ec0ff */
[----:B------:R-:W-:Y:S01]  /*4450*/  IADD3 R4, PT, PT, R143, UR21, RZ ;  /* 0x000000158f047c10 */ /* 0x000fe2000fffe0ff */
[----:B0-----:R-:W-:-:S06]  /*4460*/  ULEA UR19, UR20, UR19, 0x18 ;  /* 0x0000001314137291 */ /* 0x001fcc000f8ec0ff */
[----:B------:R-:W-:-:S04]  /*4470*/  MOV R65, UR19 ;  /* 0x0000001300417c02 */ /* 0x000fc80008000f00 */
[----:B------:R-:W-:-:S05]  /*4480*/  LEA R4, R4, R65, 0x2 ;  /* 0x0000004104047211 */ /* 0x000fca00078e10ff */
[----:B------:R1:W2:Y:S01]  /*4490*/  LDS R219, [R4+0x35c0] ;  /* 0x0035c00004db7984 */ /* 0x0002a20000000800 */
[----:B------:R-:W-:Y:S05]  /*44a0*/  BRA `(.L_x_6391) ;  /* 0x0000000000087947 */ /* 0x000fea0003800000 */
.L_x_6390:
[----:B------:R-:W-:-:S06]  /*44b0*/  LEA R219, R18, R65, 0x2 ;  /* 0x0000004112db7211 */ /* 0x000fcc00078e10ff */
[----:B------:R-:W0:Y:S02]  /*44c0*/  LDS R219, [R219+0x3dc4] ;  /* 0x003dc400dbdb7984 */ /* 0x000e240000000800 */
.L_x_6391:
[----:B------:R-:W-:Y:S05]  /*44d0*/  BSYNC.RECONVERGENT B0 ;  /* 0x0000000000007941 */ /* 0x000fea0003800200 */
.L_x_6389:
[----:B------:R-:W3:Y:S01]  /*44e0*/  @P2 LDC R5, c[0x0][0x38c] ;  /* 0x0000e300ff052b82 */ /* 0x000ee20000000800 */
[----:B-1----:R-:W-:Y:S01]  /*44f0*/  MOV R4, UR9 ;  /* 0x0000000900047c02 */ /* 0x002fe20008000f00 */
[----:B------:R-:W-:Y:S01]  /*4500*/  HFMA2 R8, -RZ, RZ, 1.875, 0 ;  /* 0x3f800000ff087431 */ /* 0x000fe200000001ff */
[----:B------:R-:W-:Y:S02]  /*4510*/  MOV R7, 0x8 ;  /* 0x0000000800077802 */ /* 0x000fe40000000f00 */
[----:B------:R-:W-:Y:S01]  /*4520*/  @P2 IADD3 R4, PT, PT, R4, -0x2, RZ ;  /* 0xfffffffe04042810 */ /* 0x000fe20007ffe0ff */
[----:B------:R-:W-:Y:S01]  /*4530*/  FMUL.FTZ R6, R199, R0 ;  /* 0x00000000c7067220 */ /* 0x000fe20000410000 */
[----:B------:R-:W-:-:S03]  /*4540*/  MOV R9, RZ ;  /* 0x000000ff00097202 */ /* 0x000fc60000000f00 */
[----:B------:R-:W-:Y:S01]  /*4550*/  FMUL.FTZ R6, R153, R6 ;  /* 0x0000000699067220 */ /* 0x000fe20000410000 */
[----:B---3--:R-:W-:-:S04]  /*4560*/  @P2 IMAD R4, R4, R5, R143 ;  /* 0x0000000504042224 */ /* 0x008fc800078e028f */
        /* <DEDUP_REMOVED lines=34> */
[----:B-1----:R-:W1:Y:S01]  /*4790*/  LDS.128 R4, [R38+0x31b0] ;  /* 0x0031b00026047984 */ /* 0x002e620000000c00 */
[C---:B------:R-:W-:Y:S01]  /*47a0*/  ISETP.GE.AND P3, PT, R120.reuse, 0x10, PT ;  /* 0x000000107800780c */ /* 0x040fe20003f66270 */
[----:B------:R-:W-:Y:S01]  /*47b0*/  UMOV UR19, 0xffffffff ;  /* 0xffffffff00137882 */ /* 0x000fe20000000000 */
[C---:B------:R-:W-:Y:S02]  /*47c0*/  ISETP.GE.AND P5, PT, R120.reuse, 0x8, PT ;  /* 0x000000087800780c */ /* 0x040fe40003fa6270 */
[----:B------:R-:W-:Y:S01]  /*47d0*/  ISETP.GE.AND P4, PT, R120, 0x2, PT ;  /* 0x000000027800780c */ /* 0x000fe20003f86270 */
[-C--:B-1----:R-:W-:Y:S01]  /*47e0*/  FFMA.FTZ R192, R5, R6.reuse, R7 ;  /* 0x0000000605c07223 */ /* 0x082fe20000010007 */
[----:B------:R-:W-:Y:S01]  /*47f0*/  FMUL.FTZ R7, R4, R6 ;  /* 0x0000000604077220 */ /* 0x000fe20000410000 */
[----:B------:R-:W-:Y:S02]  /*4800*/  P2R R4, PR, RZ, 0x8 ;  /* 0x00000008ff047803 */ /* 0x000fe40000000000 */
[----:B------:R-:W-:-:S02]  /*4810*/  P2R R4, PR, RZ, 0x20 ;  /* 0x00000020ff047803 */ /* 0x000fc40000000000 */
[C---:B------:R-:W-:Y:S02]  /*4820*/  ISETP.GE.AND P3, PT, R120.reuse, 0x4, PT ;  /* 0x000000047800780c */ /* 0x040fe40003f66270 */
[----:B------:R-:W-:Y:S01]  /*4830*/  ISETP.GE.AND P5, PT, R120, 0x1, PT ;  /* 0x000000017800780c */ /* 0x000fe20003fa6270 */
[----:B------:R-:W-:-:S12]  /*4840*/  BRA.DIV UR19, `(.L_x_6393) ;  /* 0x0000003a131c7947 */ /* 0x000fd8000b800000 */
        /* <DEDUP_REMOVED lines=23> */
.L_x_6450:
[----:B------:R-:W-:Y:S01]  /*49c0*/  ISETP.GE.AND P3, PT, R120, 0x10, PT ;  /* 0x000000107800780c */ /* 0x000fe20003f66270 */
[----:B----4-:R-:W-:Y:S01]  /*49d0*/  FFMA.FTZ R5, R7, R5, R4 ;  /* 0x0000000507057223 */ /* 0x010fe20000010004 */
[----:B------:R-:W-:-:S04]  /*49e0*/  UMOV UR19, 0xffffffff ;  /* 0xffffffff00137882 */ /* 0x000fc80000000000 */
[----:B------:R-:W-:-:S07]  /*49f0*/  FSEL R187, R4, R5, !P3 ;  /* 0x0000000504bb7208 */ /* 0x000fce0005800000 */
[----:B-1-3--:R-:W-:Y:S01]  /*4a00*/  @P3 FMUL.FTZ R7, R7, R194 ;  /* 0x000000c207073220 */ /* 0x00afe20000410000 */
[----:B------:R-:W-:Y:S06]  /*4a10*/  BRA.DIV UR19, `(.L_x_6394) ;  /* 0x0000003a13b07947 */ /* 0x000fec000b800000 */
.L_x_6453:
[----:B------:R-:W-:-:S03]  /*4a20*/  UMOV UR19, 0xffffffff ;  /* 0xffffffff00137882 */ /* 0x000fc60000000000 */
[----:B------:R-:W-:Y:S05]  /*4a30*/  BRA.DIV UR19, `(.L_x_6395) ;  /* 0x0000003a13d07947 */ /* 0x000fea000b800000 */
.L_x_6456:
[----:B------:R-:W-:-:S03]  /*4a40*/  UMOV UR19, 0xffffffff ;  /* 0xffffffff00137882 */ /* 0x000fc60000000000 */
[----:B------:R-:W-:Y:S05]  /*4a50*/  BRA.DIV UR19, `(.L_x_6396) ;  /* 0x0000003a13f07947 */ /* 0x000fea000b800000 */
[----:B------:R1:W3:Y:S04]  /*4a60*/  SHFL.UP PT, R189, R7, 0x1, RZ ;  /* 0x0420000007bd7989 */ /* 0x0002e800000e00ff */
[----:B------:R1:W4:Y:S04]  /*4a70*/  SHFL.UP PT, R192, R187, 0x1, RZ ;  /* 0x04200000bbc07989 */ /* 0x00032800000e00ff */
[----:B-----5:R1:W0:Y:S04]  /*4a80*/  SHFL.IDX PT, R4, R8, RZ, 0x1f ;  /* 0x00001fff08047589 */ /* 0x02022800000e0000 */
[----:B------:R1:W0:Y:S02]  /*4a90*/  SHFL.IDX PT, R5, R9, RZ, 0x1f ;  /* 0x00001fff09057589 */ /* 0x00022400000e0000 */
.L_x_6462:
[----:B-1----:R-:W1:Y:S01]  /*4aa0*/  LDS.64 R6, [R38+0x31b0] ;  /* 0x0031b00026067984 */ /* 0x002e620000000a00 */
[C---:B0--34-:R-:W-:Y:S01]  /*4ab0*/  @P1 FFMA.FTZ R5, R189.reuse, R5, R192 ;  /* 0x00000005bd051223 */ /* 0x059fe200000100c0 */
[----:B------:R-:W-:-:S03]  /*4ac0*/  @P1 FMUL.FTZ R4, R189, R4 ;  /* 0x00000004bd041220 */ /* 0x000fc60000410000 */
[-C--:B-1----:R-:W-:Y:S01]  /*4ad0*/  FFMA.FTZ R7, R5, R6.reuse, R7 ;  /* 0x0000000605077223 */ /* 0x082fe20000010007 */
[----:B------:R-:W-:-:S05]  /*4ae0*/  FMUL.FTZ R6, R4, R6 ;  /* 0x0000000604067220 */ /* 0x000fca0000410000 */
[----:B------:R3:W-:Y:S02]  /*4af0*/  STS.128 [R38+0x31b0], R4 ;  /* 0x0031b00426007388 */ /* 0x0007e40000000c00 */
.L_x_6392:
[----:B------:R-:W-:Y:S05]  /*4b00*/  WARPSYNC.ALL ;  /* 0x0000000000007948 */ /* 0x000fea0003800000 */
[----:B------:R-:W-:Y:S01]  /*4b10*/  BAR.SYNC.DEFER_BLOCKING 0x0 ;  /* 0x0000000000007b1d */ /* 0x000fe20000010000 */
[C---:B0123--:R-:W-:Y:S01]  /*4b20*/  FMUL.FTZ R5, R213.reuse, R219 ;  /* 0x000000dbd5057220 */ /* 0x04ffe20000410000 */
[----:B------:R-:W-:Y:S01]  /*4b30*/  FFMA.FTZ R6, R213, R206, R208 ;  /* 0x000000ced5067223 */ /* 0x000fe200000100d0 */
[----:B------:R-:W-:Y:S01]  /*4b40*/  UISETP.GE.AND UP0, UPT, UR9, UR42, UPT ;  /* 0x0000002a0900728c */ /* 0x000fe2000bf06270 */
[----:B-----5:R-:W-:Y:S01]  /*4b50*/  MOV R9, RZ ;  /* 0x000000ff00097202 */ /* 0x020fe20000000f00 */
[C---:B------:R-:W-:Y:S01]  /*4b60*/  FMUL.FTZ R8, R214.reuse, R5 ;  /* 0x00000005d6087220 */ /* 0x040fe20000410000 */
[----:B------:R-:W-:Y:S01]  /*4b70*/  FFMA.FTZ R6, R214, R6, R217 ;  /* 0x00000006d6067223 */ /* 0x000fe200000100d9 */
[----:B------:R-:W-:-:S02]  /*4b80*/  LEA R200, R143, R65, 0x3 ;  /* 0x000000418fc87211 */ /* 0x000fc400078e18ff */
        /* <DEDUP_REMOVED lines=8> */
[----:B------:R-:W-:-:S03]  /*4c10*/  HFMA2 R8, -RZ, RZ, 1.875, 0 ;  /* 0x3f800000ff087431 */ /* 0x000fc600000001ff */
[----:B------:R-:W-:Y:S01]  /*4c20*/  FFMA.FTZ R6, R184, R6, R209 ;  /* 0x00000006b8067223 */ /* 0x000fe200000100d1 */
[----:B------:R-:W0:Y:S03]  /*4c30*/  LDS R4, [R41+0x31b4] ;  /* 0x0031b40029047984 */ /* 0x000e260000000800 */
[----:B------:R-:W-:Y:S02]  /*4c40*/  FFMA.FTZ R6, R173, R6, R212 ;  /* 0x00000006ad067223 */ /* 0x000fe400000100d4 */
[----:B------:R1:W2:Y:S02]  /*4c50*/  @!P1 LDS.64 R8, [R200+0x3ec0] ;  /* 0x003ec000c8089984 */ /* 0x0002a40000000a00 */
        /* <DEDUP_REMOVED lines=11> */
[C---:B------:R-:W-:Y:S01]  /*4d10*/  FMUL.FTZ R4, R172.reuse, R5 ;  /* 0x00000005ac047220 */ /* 0x040fe20000410000 */
[C---:B------:R-:W-:Y:S02]  /*4d20*/  FFMA.FTZ R5, R172.reuse, R6, R13 ;  /* 0x00000006ac057223 */ /* 0x040fe4000001000d */
[C---:B------:R-:W-:Y:S01]  /*4d30*/  FFMA.FTZ R193, R159.reuse, R196, R178 ;  /* 0x000000c49fc17223 */ /* 0x040fe200000100b2 */
        /* <DEDUP_REMOVED lines=73> */
.L_x_6479:
        /* <DEDUP_REMOVED lines=10> */
.L_x_6397:
[----:B------:R-:W-:Y:S05]  /*5270*/  WARPSYNC.ALL ;  /* 0x0000000000007948 */ /* 0x000fea0003800000 */
[----:B------:R-:W-:Y:S01]  /*5280*/  BAR.SYNC.DEFER_BLOCKING 0x0 ;  /* 0x0000000000007b1d */ /* 0x000fe20000010000 */
[----:B------:R-:W-:Y:S01]  /*5290*/  ULEA UR19, UR9, 0xfffffc00, 0xa ;  /* 0xfffffc0009137891 */ /* 0x000fe2000f8e50ff */
[----:B------:R-:W-:Y:S01]  /*52a0*/  FADD.FTZ R181, -R181, R198 ;  /* 0x000000c6b5b57221 */ /* 0x000fe20000010100 */
        /* <DEDUP_REMOVED lines=25> */
[----:B------:R1:W-:Y:S01]  /*5440*/  @!P3 STS.64 [R200+0x3ec0], R8 ;  /* 0x003ec008c800b388 */ /* 0x0003e20000000a00 */
[----:B------:R-:W-:Y:S01]  /*5450*/  BSSY.RECONVERGENT B0, `(.L_x_6399) ;  /* 0x0000092000007945 */ /* 0x000fe20003800200 */
        /* <DEDUP_REMOVED lines=10> */
[----:B------:R-:W-:-:S03]  /*5500*/  IADD3 R12, P0, PT, R16, UR19, RZ ;  /* 0x00000013100c7c10 */ /* 0x000fc6000ff1e0ff */
[----:B------:R-:W-:Y:S01]  /*5510*/  FFMA.FTZ R171, R172, R170, R13 ;  /* 0x000000aaacab7223 */ /* 0x000fe2000001000d */
[----:B------:R-:W-:Y:S01]  /*5520*/  IADD3.X R13, PT, PT, RZ, R37, RZ, P0, !PT ;  /* 0x00000025ff0d7210 */ /* 0x000fe200007fe4ff */
[----:B------:R-:W-:Y:S02]  /*5530*/  FMUL.FTZ R173, R170, R103 ;  /* 0x00000067aaad7220 */ /* 0x000fe40000410000 */
[----:B------:R-:W-:Y:S01]  /*5540*/  FFMA.FTZ R190, R159, R171, R190 ;  /* 0x000000ab9fbe7223 */ /* 0x000fe200000100be */
[----:B-1----:R-:W-:Y:S01]  /*5550*/  FMUL.FTZ R8, R171, R108 ;  /* 0x0000006cab087220 */ /* 0x002fe20000410000 */
[----:B------:R-:W-:-:S04]  /*5560*/  IMAD.WIDE.U32 R12, R143, UR32, R12 ;  /* 0x000000208f0c7c25 */ /* 0x000fc8000f8e000c */
[----:B------:R-:W-:Y:S01]  /*5570*/  FFMA.FTZ R184, R160, R190, R185 ;  /* 0x000000bea0b87223 */ /* 0x000fe200000100b9 */
[----:B------:R-:W-:Y:S01]  /*5580*/  IMAD R7, R143, UR33, R13 ;  /* 0x000000218f077c24 */ /* 0x000fe2000f8e020d */
[C---:B------:R-:W-:Y:S02]  /*5590*/  LEA R6, P0, R12.reuse, UR36, 0x2 ;  /* 0x000000240c067c11 */ /* 0x040fe4000f8010ff */
[----:B------:R-:W-:Y:S01]  /*55a0*/  FFMA.FTZ R172, R151, R184, R10 ;  /* 0x000000b897ac7223 */ /* 0x000fe2000001000a */
[----:B------:R-:W-:Y:S01]  /*55b0*/  IMAD.WIDE.U32 R10, R143, UR34, R32 ;  /* 0x000000228f0a7c25 */ /* 0x000fe2000f8e0020 */
[----:B------:R-:W-:-:S03]  /*55c0*/  LEA.HI.X R7, R12, UR37, R7, 0x2, P0 ;  /* 0x000000250c077c11 */ /* 0x000fc600080f1407 */
[----:B------:R-:W-:Y:S01]  /*55d0*/  FFMA.FTZ R153, R153, R172, R188 ;  /* 0x000000ac99997223 */ /* 0x000fe200000100bc */
[----:B------:R-:W-:Y:S01]  /*55e0*/  IMAD R5, R143, UR35, R11 ;  /* 0x000000238f057c24 */ /* 0x000fe2000f8e020b */
[----:B------:R-:W-:Y:S01]  /*55f0*/  LEA R4, P1, R10, UR38, 0x2 ;  /* 0x000000260a047c11 */ /* 0x000fe2000f8210ff */
[----:B------:R-:W-:Y:S01]  /*5600*/  FMUL.FTZ R151, R172, R109 ;  /* 0x0000006dac977220 */ /* 0x000fe20000410000 */
[----:B------:R-:W-:Y:S01]  /*5610*/  FFMA.FTZ R160, R0, R153, R183 ;  /* 0x0000009900a07223 */ /* 0x000fe200000100b7 */
[----:B------:R-:W-:Y:S01]  /*5620*/  FADD.FTZ R0, -R186, R199 ;  /* 0x000000c7ba007221 */ /* 0x000fe20000010100 */
[----:B------:R-:W-:Y:S01]  /*5630*/  LEA.HI.X R5, R10, UR39, R5, 0x2, P1 ;  /* 0x000000270a057c11 */ /* 0x000fe200088f1405 */
[----:B------:R-:W-:Y:S01]  /*5640*/  FMUL.FTZ R12, R153, R112 ;  /* 0x00000070990c7220 */ /* 0x000fe20000410000 */
[----:B------:R-:W-:Y:S01]  /*5650*/  FMUL.FTZ R11, R160, R111 ;  /* 0x0000006fa00b7220 */ /* 0x000fe20000410000 */
[----:B------:R-:W-:Y:S01]  /*5660*/  FMUL.FTZ R186, R184, R110 ;  /* 0x0000006eb8ba7220 */ /* 0x000fe20000410000 */
[----:B------:R-:W-:Y:S01]  /*5670*/  FMUL.FTZ R9, R116, R151 ;  /* 0x0000009774097220 */ /* 0x000fe20000410000 */
[----:B------:R-:W-:Y:S01]  /*5680*/  FMUL.FTZ R13, R117, R12 ;  /* 0x0000000c750d7220 */ /* 0x000fe20000410000 */
[-C--:B------:R-:W-:Y:S01]  /*5690*/  FFMA.FTZ R10, R0, R11.reuse, RZ ;  /* 0x0000000b000a7223 */ /* 0x080fe200000100ff */
[----:B------:R-:W-:Y:S01]  /*56a0*/  FMUL.FTZ R188, R118, R11 ;  /* 0x0000000b76bc7220 */ /* 0x000fe20000410000 */
[----:B------:R-:W-:Y:S01]  /*56b0*/  FMUL.FTZ R159, R115, R186 ;  /* 0x000000ba739f7220 */ /* 0x000fe20000410000 */
[----:B------:R-:W-:Y:S01]  /*56c0*/  P2R R183, PR, RZ, 0x8 ;  /* 0x00000008ffb77803 */ /* 0x000fe20000000000 */
[----:B------:R-:W-:Y:S01]  /*56d0*/  FFMA.FTZ R11, R181, R12, R10 ;  /* 0x0000000cb50b7223 */ /* 0x000fe2000001000a */
[----:B------:R-:W-:Y:S01]  /*56e0*/  FMUL.FTZ R12, R209, R128 ;  /* 0x00000080d10c7220 */ /* 0x000fe20000410000 */
[----:B------:R-:W-:Y:S02]  /*56f0*/  STS [R63], R188 ;  /* 0x000000bc3f007388 */ /* 0x000fe40000000800 */
[----:B------:R-:W-:-:S02]  /*5700*/  FFMA.FTZ R11, R182, R151, R11 ;  /* 0x00000097b60b7223 */ /* 0x000fc4000001000b */
[----:B------:R0:W-:Y:S02]  /*5710*/  STS [R62+0x4], R13 ;  /* 0x0000040d3e007388 */ /* 0x0001e40000000800 */
[----:B------:R-:W-:Y:S01]  /*5720*/  FFMA.FTZ R186, R180, R186, R11 ;  /* 0x000000bab4ba7223 */ /* 0x000fe2000001000b */
[----:B------:R-:W-:Y:S01]  /*5730*/  FMUL.FTZ R11, R190, R107 ;  /* 0x0000006bbe0b7220 */ /* 0x000fe20000410000 */
[----:B------:R1:W-:Y:S03]  /*5740*/  STS [R62+0x8], R9 ;  /* 0x000008093e007388 */ /* 0x0003e60000000800 */
[-C--:B------:R-:W-:Y:S01]  /*5750*/  FFMA.FTZ R151, R179, R11.reuse, R186 ;  /* 0x0000000bb3977223 */ /* 0x080fe200000100ba */
[----:B------:R-:W-:Y:S01]  /*5760*/  FMUL.FTZ R11, R114, R11 ;  /* 0x0000000b720b7220 */ /* 0x000fe20000410000 */
[----:B------:R2:W-:Y:S01]  /*5770*/  STS [R62+0xc], R159 ;  /* 0x00000c9f3e007388 */ /* 0x0005e20000000800 */
[-C--:B0-----:R-:W-:Y:S01]  /*5780*/  FMUL.FTZ R13, R113, R8.reuse ;  /* 0x00000008710d7220 */ /* 0x081fe20000410000 */
[----:B------:R-:W-:-:S02]  /*5790*/  FFMA.FTZ R8, R178, R8, R151 ;  /* 0x00000008b2087223 */ /* 0x000fc40000010097 */
[----:B------:R0:W-:Y:S01]  /*57a0*/  STS [R62+0x10], R11 ;  /* 0x0000100b3e007388 */ /* 0x0001e20000000800 */
[-C--:B-1----:R-:W-:Y:S01]  /*57b0*/  FMUL.FTZ R9, R106, R173.reuse ;  /* 0x000000ad6a097220 */ /* 0x082fe20000410000 */
[----:B------:R-:W-:Y:S01]  /*57c0*/  FFMA.FTZ R173, R177, R173, R8 ;  /* 0x000000adb1ad7223 */ /* 0x000fe20000010008 */
[----:B------:R-:W-:Y:S01]  /*57d0*/  FMUL.FTZ R8, R207, R126 ;  /* 0x0000007ecf087220 */ /* 0x000fe20000410000 */
[----:B------:R1:W-:Y:S01]  /*57e0*/  STS [R62+0x14], R13 ;  /* 0x0000140d3e007388 */ /* 0x0003e20000000800 */
[----:B--2---:R-:W-:Y:S02]  /*57f0*/  FMUL.FTZ R159, R212, R129 ;  /* 0x00000081d49f7220 */ /* 0x004fe40000410000 */
[-C--:B------:R-:W-:Y:S01]  /*5800*/  FFMA.FTZ R10, R176, R8.reuse, R173 ;  /* 0x00000008b00a7223 */ /* 0x080fe200000100ad */
[----:B------:R-:W-:Y:S01]  /*5810*/  FMUL.FTZ R151, R105, R8 ;  /* 0x0000000869977220 */ /* 0x000fe20000410000 */
[----:B------:R-:W-:Y:S01]  /*5820*/  FMUL.FTZ R8, R216, R138 ;  /* 0x0000008ad8087220 */ /* 0x000fe20000410000 */
[-C--:B0-----:R-:W-:Y:S01]  /*5830*/  FMUL.FTZ R11, R104, R159.reuse ;  /* 0x0000009f680b7220 */ /* 0x081fe20000410000 */
[----:B------:R-:W-:Y:S01]  /*5840*/  FFMA.FTZ R159, R175, R159, R10 ;  /* 0x0000009faf9f7223 */ /* 0x000fe2000001000a */
[----:B------:R0:W-:Y:S01]  /*5850*/  STS [R62+0x18], R9 ;  /* 0x000018093e007388 */ /* 0x0001e20000000800 */
[----:B------:R-:W-:Y:S01]  /*5860*/  FMUL.FTZ R10, R215, R154 ;  /* 0x0000009ad70a7220 */ /* 0x000fe20000410000 */
[-C--:B-1----:R-:W-:Y:S01]  /*5870*/  FMUL.FTZ R13, R121, R12.reuse ;  /* 0x0000000c790d7220 */ /* 0x082fe20000410000 */
[----:B------:R-:W-:Y:S01]  /*5880*/  FFMA.FTZ R12, R174, R12, R159 ;  /* 0x0000000cae0c7223 */ /* 0x000fe2000001009f */
[----:B------:R1:W-:Y:S01]  /*5890*/  STS [R62+0x1c], R151 ;  /* 0x00001c973e007388 */ /* 0x0003e20000000800 */
[----:B------:R-:W-:Y:S01]  /*58a0*/  FMUL.FTZ R159, R119, R8 ;  /* 0x00000008779f7220 */ /* 0x000fe20000410000 */
[----:B------:R-:W-:-:S02]  /*58b0*/  FMUL.FTZ R173, R218, R147 ;  /* 0x00000093daad7220 */ /* 0x000fc40000410000 */
[----:B------:R2:W-:Y:S01]  /*58c0*/  STS [R62+0x20], R11 ;  /* 0x0000200b3e007388 */ /* 0x0005e20000000800 */
[----:B0-----:R-:W-:Y:S01]  /*58d0*/  FFMA.FTZ R9, R27, R8, R12 ;  /* 0x000000081b097223 */ /* 0x001fe2000001000c */
[----:B------:R-:W-:Y:S01]  /*58e0*/  FMUL.FTZ R8, R217, R152 ;  /* 0x00000098d9087220 */ /* 0x000fe20000410000 */
[----:B------:R-:W-:Y:S01]  /*58f0*/  FMUL.FTZ R12, R206, R150 ;  /* 0x00000096ce0c7220 */ /* 0x000fe20000410000 */
[----:B------:R0:W-:Y:S01]  /*5900*/  STS [R62+0x24], R13 ;  /* 0x0000240d3e007388 */ /* 0x0001e20000000800 */
[-C--:B-1----:R-:W-:Y:S01]  /*5910*/  FMUL.FTZ R151, R123, R10.reuse ;  /* 0x0000000a7b977220 */ /* 0x082fe20000410000 */
[----:B------:R-:W-:Y:S01]  /*5920*/  FFMA.FTZ R10, R26, R10, R9 ;  /* 0x0000000a1a0a7223 */ /* 0x000fe20000010009 */
[----:B------:R-:W-:Y:S01]  /*5930*/  FMUL.FTZ R9, R208, R145 ;  /* 0x00000091d0097220 */ /* 0x000fe20000410000 */
[----:B------:R1:W-:Y:S01]  /*5940*/  STS [R62+0x28], R159 ;  /* 0x0000289f3e007388 */ /* 0x0003e20000000800 */
[-C--:B--2---:R-:W-:Y:S01]  /*5950*/  FMUL.FTZ R11, R122, R173.reuse ;  /* 0x000000ad7a0b7220 */ /* 0x084fe20000410000 */
[----:B------:R-:W-:-:S02]  /*5960*/  FFMA.FTZ R173, R25, R173, R10 ;  /* 0x000000ad19ad7223 */ /* 0x000fc4000001000a */
[----:B------:R2:W-:Y:S01]  /*5970*/  STS [R62+0x2c], R151 ;  /* 0x00002c973e007388 */ /* 0x0005e20000000800 */
[-C--:B0-----:R-:W-:Y:S01]  /*5980*/  FMUL.FTZ R13, R125, R8.reuse ;  /* 0x000000087d0d7220 */ /* 0x081fe20000410000 */
[----:B------:R-:W-:Y:S02]  /*5990*/  FFMA.FTZ R10, R24, R8, R173 ;  /* 0x00000008180a7223 */ /* 0x000fe400000100ad */
[----:B------:R0:W-:Y:S01]  /*59a0*/  STS [R62+0x30], R11 ;  /* 0x0000300b3e007388 */ /* 0x0001e20000000800 */
[-C--:B-1----:R-:W-:Y:S01]  /*59b0*/  FMUL.FTZ R159, R124, R9.reuse ;  /* 0x000000097c9f7220 */ /* 0x082fe20000410000 */
[----:B------:R-:W-:Y:S02]  /*59c0*/  FFMA.FTZ R9, R15, R9, R10 ;  /* 0x000000090f097223 */ /* 0x000fe4000001000a */
[----:B------:R1:W-:Y:S01]  /*59d0*/  STS [R62+0x34], R13 ;  /* 0x0000340d3e007388 */ /* 0x0003e20000000800 */
[----:B------:R-:W-:Y:S01]  /*59e0*/  FMUL.FTZ R10, R131, R199 ;  /* 0x000000c7830a7220 */ /* 0x000fe20000410000 */
[-C--:B--2---:R-:W-:Y:S01]  /*59f0*/  FMUL.FTZ R151, R127, R12.reuse ;  /* 0x0000000c7f977220 */ /* 0x084fe20000410000 */
[----:B------:R-:W-:Y:S01]  /*5a00*/  FFMA.FTZ R8, R14, R12, R9 ;  /* 0x0000000c0e087223 */ /* 0x000fe20000010009 */
[----:B------:R-:W-:Y:S01]  /*5a10*/  STS [R62+0x38], R159 ;  /* 0x0000389f3e007388 */ /* 0x000fe20000000800 */
[----:B------:R-:W-:Y:S01]  /*5a20*/  FMUL.FTZ R9, R132, R198 ;  /* 0x000000c684097220 */ /* 0x000fe20000410000 */
[----:B0-----:R-:W-:-:S02]  /*5a30*/  FMUL.FTZ R11, R133, R196 ;  /* 0x000000c4850b7220 */ /* 0x001fc40000410000 */
[----:B------:R-:W-:Y:S01]  /*5a40*/  STS [R62+0x3c], R151 ;  /* 0x00003c973e007388 */ /* 0x000fe20000000800 */
[----:B-1----:R-:W-:Y:S01]  /*5a50*/  FMUL.FTZ R13, R135, R194 ;  /* 0x000000c2870d7220 */ /* 0x002fe20000410000 */
        /* <DEDUP_REMOVED lines=20> */
[----:B-----5:R-:W-:-:S03]  /*5ba0*/  LOP3.LUT R10, R18, UR19, RZ, 0xfc, !PT ;  /* 0x00000013120a7c12 */ /* 0x020fc6000f8efcff */
[----:B------:R5:W-:Y:S01]  /*5bb0*/  STS [R62+0x1098], R13 ;  /* 0x0010980d3e007388 */ /* 0x000be20000000800 */
[----:B------:R-:W-:Y:S01]  /*5bc0*/  IADD3 R10, PT, PT, -R10, UR40, RZ ;  /* 0x000000280a0a7c10 */ /* 0x000fe2000fffe1ff */
[----:B-1----:R-:W-:Y:S02]  /*5bd0*/  FMUL.FTZ R9, R137, R192 ;  /* 0x000000c089097220 */ /* 0x002fe40000410000 */
[----:B------:R1:W-:Y:S01]  /*5be0*/  STS [R62+0x1088], R197 ;  /* 0x001088c53e007388 */ /* 0x0003e20000000800 */
[C---:B------:R-:W-:Y:S01]  /*5bf0*/  ISETP.GE.AND P6, PT, R10.reuse, 0x1, PT ;  /* 0x000000010a00780c */ /* 0x040fe20003fc6270 */
[----:B--2---:R-:W-:Y:S02]  /*5c00*/  FMUL.FTZ R11, R139, R204 ;  /* 0x000000cc8b0b7220 */ /* 0x004fe40000410000 */
[----:B------:R1:W-:Y:S01]  /*5c10*/  STS [R62+0x108c], R195 ;  /* 0x00108cc33e007388 */ /* 0x0003e20000000800 */
[C---:B------:R-:W-:Y:S01]  /*5c20*/  ISETP.GE.AND P0, PT, R10.reuse, 0x41, PT ;  /* 0x000000410a00780c */ /* 0x040fe20003f06270 */
        /* <DEDUP_REMOVED lines=20> */
.L_x_6400:
[----:B------:R-:W-:Y:S05]  /*5d70*/  BSYNC.RECONVERGENT B0 ;  /* 0x0000000000007941 */ /* 0x000fea0003800200 */
.L_x_6399:
[----:B-12---:R0:W1:Y:S01]  /*5d80*/  LDS R9, [R61+0x1180] ;  /* 0x001180003d097984 */ /* 0x0060620000000800 */
[----:B------:R-:W-:Y:S04]  /*5d90*/  BSSY.RECONVERGENT B0, `(.L_x_6401) ;  /* 0x0000004000007945 */ /* 0x000fe80003800200 */
[----:B------:R-:W-:Y:S05]  /*5da0*/  @!P0 BRA `(.L_x_6402) ;  /* 0x0000000000088947 */ /* 0x000fea0003800000 */
[----:B------:R2:W-:Y:S04]  /*5db0*/  REDG.E.ADD.F32.FTZ.RN.STRONG.GPU desc[UR24][R6.64+0x100], R185 ;  /* 0x000100b9060079a6 */ /* 0x0005e8000c12f318 */
[----:B-1----:R2:W-:Y:S02]  /*5dc0*/  REDG.E.ADD.F32.FTZ.RN.STRONG.GPU desc[UR24][R4.64+0x100], R9 ;  /* 0x00010009040079a6 */ /* 0x0025e4000c12f318 */
.L_x_6402:
[----:B------:R-:W-:Y:S05]  /*5dd0*/  BSYNC.RECONVERGENT B0 ;  /* 0x0000000000007941 */ /* 0x000fea0003800200 */
.L_x_6401:
[----:B-12---:R1:W2:Y:S01]  /*5de0*/  LDS R9, [R60+0x1280] ;  /* 0x001280003c097984 */ /* 0x0062a20000000800 */
[----:B------:R-:W-:Y:S04]  /*5df0*/  BSSY.RECONVERGENT B0, `(.L_x_6403) ;  /* 0x0000004000007945 */ /* 0x000fe80003800200 */
[----:B------:R-:W-:Y:S05]  /*5e00*/  @!P3 BRA `(.L_x_6404) ;  /* 0x000000000008b947 */ /* 0x000fea0003800000 */
[----:B------:R3:W-:Y:S04]  /*5e10*/  REDG.E.ADD.F32.FTZ.RN.STRONG.GPU desc[UR24][R6.64+0x200], R199 ;  /* 0x000200c7060079a6 */ /* 0x0007e8000c12f318 */
[----:B--2---:R3:W-:Y:S02]  /*5e20*/  REDG.E.ADD.F32.FTZ.RN.STRONG.GPU desc[UR24][R4.64+0x200], R9 ;  /* 0x00020009040079a6 */ /* 0x0047e4000c12f318 */
.L_x_6404:
[----:B------:R-:W-:Y:S05]  /*5e30*/  BSYNC.RECONVERGENT B0 ;  /* 0x0000000000007941 */ /* 0x000fea0003800200 */
.L_x_6403:
[----:B--23--:R2:W3:Y:S01]  /*5e40*/  LDS R9, [R59+0x1380] ;  /* 0x001380003b097984 */ /* 0x00c4e20000000800 */
[----:B------:R-:W-:Y:S04]  /*5e50*/  BSSY.RECONVERGENT B0, `(.L_x_6405) ;  /* 0x0000004000007945 */ /* 0x000fe80003800200 */
[----:B------:R-:W-:Y:S05]  /*5e60*/  @!P4 BRA `(.L_x_6406) ;  /* 0x000000000008c947 */ /* 0x000fea0003800000 */
[----:B------:R4:W-:Y:S04]  /*5e70*/  REDG.E.ADD.F32.FTZ.RN.STRONG.GPU desc[UR24][R6.64+0x300], R211 ;  /* 0x000300d3060079a6 */ /* 0x0009e8000c12f318 */
[----:B---3--:R4:W-:Y:S02]  /*5e80*/  REDG.E.ADD.F32.FTZ.RN.STRONG.GPU desc[UR24][R4.64+0x300], R9 ;  /* 0x00030009040079a6 */ /* 0x0089e4000c12f318 */
.L_x_6406:
[----:B------:R-:W-:Y:S05]  /*5e90*/  BSYNC.RECONVERGENT B0 ;  /* 0x0000000000007941 */ /* 0x000fea0003800200 */
.L_x_6405:
[----:B---34-:R3:W4:Y:S01]  /*5ea0*/  LDS R9, [R58+0x1480] ;  /* 0x001480003a097984 */ /* 0x0187220000000800 */
[----:B------:R-:W-:Y:S04]  /*5eb0*/  BSSY.RECONVERGENT B0, `(.L_x_6407) ;  /* 0x0000004000007945 */ /* 0x000fe80003800200 */
[----:B------:R-:W-:Y:S05]  /*5ec0*/  @!P5 BRA `(.L_x_6408) ;  /* 0x000000000008d947 */ /* 0x000fea0003800000 */
[----:B------:R0:W-:Y:S04]  /*5ed0*/  REDG.E.ADD.F32.FTZ.RN.STRONG.GPU desc[UR24][R6.64+0x400], R213 ;  /* 0x000400d5060079a6 */ /* 0x0001e8000c12f318 */
[----:B----4-:R0:W-:Y:S02]  /*5ee0*/  REDG.E.ADD.F32.FTZ.RN.STRONG.GPU desc[UR24][R4.64+0x400], R9 ;  /* 0x00040009040079a6 */ /* 0x0101e4000c12f318 */
.L_x_6408:
[----:B------:R-:W-:Y:S05]  /*5ef0*/  BSYNC.RECONVERGENT B0 ;  /* 0x0000000000007941 */ /* 0x000fea0003800200 */
.L_x_6407:
        /* <DEDUP_REMOVED lines=10> */
.L_x_6410:
[----:B------:R-:W-:Y:S05]  /*5fa0*/  BSYNC.RECONVERGENT B0 ;  /* 0x0000000000007941 */ /* 0x000fea0003800200 */
.L_x_6409:
[----:B0---4-:R0:W4:Y:S01]  /*5fb0*/  LDS R9, [R56+0x1680] ;  /* 0x0016800038097984 */ /* 0x0111220000000800 */
[----:B------:R-:W-:Y:S04]  /*5fc0*/  BSSY.RECONVERGENT B0, `(.L_x_6411) ;  /* 0x0000004000007945 */ /* 0x000fe80003800200 */
[----:B------:R-:W-:Y:S05]  /*5fd0*/  @!P3 BRA `(.L_x_6412) ;  /* 0x000000000008b947 */ /* 0x000fea0003800000 */
[----:B------:R0:W-:Y:S04]  /*5fe0*/  REDG.E.ADD.F32.FTZ.RN.STRONG.GPU desc[UR24][R6.64+0x600], R151 ;  /* 0x00060097060079a6 */ /* 0x0001e8000c12f318 */
[----:B----4-:R0:W-:Y:S02]  /*5ff0*/  REDG.E.ADD.F32.FTZ.RN.STRONG.GPU desc[UR24][R4.64+0x600], R9 ;  /* 0x00060009040079a6 */ /* 0x0101e4000c12f318 */
.L_x_6412:
[----:B------:R-:W-:Y:S05]  /*6000*/  BSYNC.RECONVERGENT B0 ;  /* 0x0000000000007941 */ /* 0x000fea0003800200 */
.L_x_6411:
[----:B0---4-:R0:W4:Y:S01]  /*6010*/  LDS R9, [R55+0x1780] ;  /* 0x0017800037097984 */ /* 0x0111220000000800 */
[----:B------:R-:W-:Y:S04]  /*6020*/  BSSY.RECONVERGENT B0, `(.L_x_6413) ;  /* 0x0000004000007945 */ /* 0x000fe80003800200 */
[----:B------:R-:W-:Y:S05]  /*6030*/  @!P4 BRA `(.L_x_6414) ;  /* 0x000000000008c947 */ /* 0x000fea0003800000 */
[----:B------:R0:W-:Y:S04]  /*6040*/  REDG.E.ADD.F32.FTZ.RN.STRONG.GPU desc[UR24][R6.64+0x700], R219 ;  /* 0x000700db060079a6 */ /* 0x0001e8000c12f318 */
[----:B----4-:R0:W-:Y:S02]  /*6050*/  REDG.E.ADD.F32.FTZ.RN.STRONG.GPU desc[UR24][R4.64+0x700], R9 ;  /* 0x00070009040079a6 */ /* 0x0101e4000c12f318 */
.L_x_6414:
[----:B------:R-:W-:Y:S05]  /*6060*/  BSYNC.RECONVERGENT B0 ;  /* 0x0000000000007941 */ /* 0x000fea0003800200 */
.L_x_6413:
[----:B0---4-:R0:W4:Y:S01]  /*6070*/  LDS R9, [R47+0x1880] ;  /* 0x001880002f097984 */ /* 0x0111220000000800 */
[----:B------:R-:W-:Y:S04]  /*6080*/  BSSY.RECONVERGENT B0, `(.L_x_6415) ;  /* 0x0000004000007945 */ /* 0x000fe80003800200 */
[----:B------:R-:W-:Y:S05]  /*6090*/  @!P5 BRA `(.L_x_6416) ;  /* 0x000000000008d947 */ /* 0x000fea0003800000 */
[----:B------:R0:W-:Y:S04]  /*60a0*/  REDG.E.ADD.F32.FTZ.RN.STRONG.GPU desc[UR24][R6.64+0x800], R221 ;  /* 0x000800dd060079a6 */ /* 0x0001e8000c12f318 */
[----:B----4-:R0:W-:Y:S02]  /*60b0*/  REDG.E.ADD.F32.FTZ.RN.STRONG.GPU desc[UR24][R4.64+0x800], R9 ;  /* 0x00080009040079a6 */ /* 0x0101e4000c12f318 */
.L_x_6416:
[----:B------:R-:W-:Y:S05]  /*60c0*/  BSYNC.RECONVERGENT B0 ;  /* 0x0000000000007941 */ /* 0x000fea0003800200 */
.L_x_6415:
[----:B0---4-:R0:W4:Y:S01]  /*60d0*/  LDS R9, [R54+0x1980] ;  /* 0x0019800036097984 */ /* 0x0111220000000800 */
[----:B------:R-:W-:Y:S04]  /*60e0*/  BSSY.RECONVERGENT B0, `(.L_x_6417) ;  /* 0x0000004000007945 */ /* 0x000fe80003800200 */
[----:B------:R-:W-:Y:S05]  /*60f0*/  @!P6 BRA `(.L_x_6418) ;  /* 0x000000000008e947 */ /* 0x000fea0003800000 */
[----:B------:R0:W-:Y:S04]  /*6100*/  REDG.E.ADD.F32.FTZ.RN.STRONG.GPU desc[UR24][R6.64+0x900], R223 ;  /* 0x000900df060079a6 */ /* 0x0001e8000c12f318 */
[----:B----4-:R0:W-:Y:S02]  /*6110*/  REDG.E.ADD.F32.FTZ.RN.STRONG.GPU desc[UR24][R4.64+0x900], R9 ;  /* 0x00090009040079a6 */ /* 0x0101e4000c12f318 */
.L_x_6418:
[----:B------:R-:W-:Y:S05]  /*6120*/  BSYNC.RECONVERGENT B0 ;  /* 0x0000000000007941 */ /* 0x000fea0003800200 */
.L_x_6417:
        /* <DEDUP_REMOVED lines=10> */
.L_x_6420:
[----:B------:R-:W-:Y:S05]  /*61d0*/  BSYNC.RECONVERGENT B0 ;  /* 0x0000000000007941 */ /* 0x000fea0003800200 */
.L_x_6419:
[----:B0---4-:R0:W4:Y:S01]  /*61e0*/  LDS R9, [R52+0x1b80] ;  /* 0x001b800034097984 */ /* 0x0111220000000800 */
[----:B------:R-:W-:Y:S04]  /*61f0*/  BSSY.RECONVERGENT B0, `(.L_x_6421) ;  /* 0x0000004000007945 */ /* 0x000fe80003800200 */
[----:B------:R-:W-:Y:S05]  /*6200*/  @!P1 BRA `(.L_x_6422) ;  /* 0x0000000000089947 */ /* 0x000fea0003800000 */
[----:B------:R0:W-:Y:S04]  /*6210*/  REDG.E.ADD.F32.FTZ.RN.STRONG.GPU desc[UR24][R6.64+0xb00], R227 ;  /* 0x000b00e3060079a6 */ /* 0x0001e8000c12f318 */
[----:B----4-:R0:W-:Y:S02]  /*6220*/  REDG.E.ADD.F32.FTZ.RN.STRONG.GPU desc[UR24][R4.64+0xb00], R9 ;  /* 0x000b0009040079a6 */ /* 0x0101e4000c12f318 */
.L_x_6422:
[----:B------:R-:W-:Y:S05]  /*6230*/  BSYNC.RECONVERGENT B0 ;  /* 0x0000000000007941 */ /* 0x000fea0003800200 */
.L_x_6421:
[----:B0---4-:R0:W4:Y:S01]  /*6240*/  LDS R9, [R51+0x1c80] ;  /* 0x001c800033097984 */ /* 0x0111220000000800 */
[----:B------:R-:W-:Y:S04]  /*6250*/  BSSY.RECONVERGENT B0, `(.L_x_6423) ;  /* 0x0000004000007945 */ /* 0x000fe80003800200 */
[----:B------:R-:W-:Y:S05]  /*6260*/  @!P3 BRA `(.L_x_6424) ;  /* 0x000000000008b947 */ /* 0x000fea0003800000 */
[----:B------:R0:W-:Y:S04]  /*6270*/  REDG.E.ADD.F32.FTZ.RN.STRONG.GPU desc[UR24][R6.64+0xc00], R229 ;  /* 0x000c00e5060079a6 */ /* 0x0001e8000c12f318 */
[----:B----4-:R0:W-:Y:S02]  /*6280*/  REDG.E.ADD.F32.FTZ.RN.STRONG.GPU desc[UR24][R4.64+0xc00], R9 ;  /* 0x000c0009040079a6 */ /* 0x0101e4000c12f318 */
.L_x_6424:
[----:B------:R-:W-:Y:S05]  /*6290*/  BSYNC.RECONVERGENT B0 ;  /* 0x0000000000007941 */ /* 0x000fea0003800200 */
.L_x_6423:
[----:B0---4-:R0:W4:Y:S01]  /*62a0*/  LDS R9, [R50+0x1d80] ;  /* 0x001d800032097984 */ /* 0x0111220000000800 */
[----:B------:R-:W-:Y:S04]  /*62b0*/  BSSY.RECONVERGENT B0, `(.L_x_6425) ;  /* 0x0000004000007945 */ /* 0x000fe80003800200 */
[----:B------:R-:W-:Y:S05]  /*62c0*/  @!P4 BRA `(.L_x_6426) ;  /* 0x000000000008c947 */ /* 0x000fea0003800000 */
[----:B------:R0:W-:Y:S04]  /*62d0*/  REDG.E.ADD.F32.FTZ.RN.STRONG.GPU desc[UR24][R6.64+0xd00], R231 ;  /* 0x000d00e7060079a6 */ /* 0x0001e8000c12f318 */
[----:B----4-:R0:W-:Y:S02]  /*62e0*/  REDG.E.ADD.F32.FTZ.RN.STRONG.GPU desc[UR24][R4.64+0xd00], R9 ;  /* 0x000d0009040079a6 */ /* 0x0101e4000c12f318 */
.L_x_6426:
[----:B------:R-:W-:Y:S05]  /*62f0*/  BSYNC.RECONVERGENT B0 ;  /* 0x0000000000007941 */ /* 0x000fea0003800200 */
.L_x_6425:
[----:B0---4-:R0:W4:Y:S01]  /*6300*/  LDS R9, [R49+0x1e80] ;  /* 0x001e800031097984 */ /* 0x0111220000000800 */
[----:B------:R-:W-:Y:S04]  /*6310*/  BSSY.RECONVERGENT B0, `(.L_x_6427) ;  /* 0x0000004000007945 */ /* 0x000fe80003800200 */
[----:B------:R-:W-:Y:S05]  /*6320*/  @!P5 BRA `(.L_x_6428) ;  /* 0x000000000008d947 */ /* 0x000fea0003800000 */
[----:B------:R0:W-:Y:S04]  /*6330*/  REDG.E.ADD.F32.FTZ.RN.STRONG.GPU desc[UR24][R6.64+0xe00], R233 ;  /* 0x000e00e9060079a6 */ /* 0x0001e8000c12f318 */
[----:B----4-:R0:W-:Y:S02]  /*6340*/  REDG.E.ADD.F32.FTZ.RN.STRONG.GPU desc[UR24][R4.64+0xe00], R9 ;  /* 0x000e0009040079a6 */ /* 0x0101e4000c12f318 */
.L_x_6428:
[----:B------:R-:W-:Y:S05]  /*6350*/  BSYNC.RECONVERGENT B0 ;  /* 0x0000000000007941 */ /* 0x000fea0003800200 */
.L_x_6427:
[----:B0---4-:R0:W4:Y:S01]  /*6360*/  LDS R9, [R46+0x1f80] ;  /* 0x001f80002e097984 */ /* 0x0111220000000800 */
[----:B------:R-:W-:Y:S04]  /*6370*/  BSSY.RECONVERGENT B0, `(.L_x_6429) ;  /* 0x0000004000007945 */ /* 0x000fe80003800200 */
[----:B------:R-:W-:Y:S05]  /*6380*/  @!P6 BRA `(.L_x_6430) ;  /* 0x000000000008e947 */ /* 0x000fea0003800000 */
[----:B------:R0:W-:Y:S04]  /*6390*/  REDG.E.ADD.F32.FTZ.RN.STRONG.GPU desc[UR24][R6.64+0xf00], R235 ;  /* 0x000f00eb060079a6 */ /* 0x0001e8000c12f318 */
[----:B----4-:R0:W-:Y:S02]  /*63a0*/  REDG.E.ADD.F32.FTZ.RN.STRONG.GPU desc[UR24][R4.64+0xf00], R9 ;  /* 0x000f0009040079a6 */ /* 0x0101e4000c12f318 */
.L_x_6430:
[----:B------:R-:W-:Y:S05]  /*63b0*/  BSYNC.RECONVERGENT B0 ;  /* 0x0000000000007941 */ /* 0x000fea0003800200 */
.L_x_6429:
[----:B0-----:R-:W0:Y:S01]  /*63c0*/  SHFL.DOWN P0, R7, R8, 0x1, 0x1f ;  /* 0x08201f0008077f89 */ /* 0x001e220000000000 */
[-C--:B------:R-:W-:Y:S01]  /*63d0*/  FMUL.FTZ R5, R149, R206.reuse ;  /* 0x000000ce95057220 */ /* 0x080fe20000410000 */
        /* <DEDUP_REMOVED lines=8> */
[-C--:B------:R-:W-:Y:S01]  /*6460*/  FMUL.FTZ R167, R167, R208.reuse ;  /* 0x000000d0a7a77220 */ /* 0x080fe20000410000 */
[----:B------:R-:W-:Y:S01]  /*6470*/  FMUL.FTZ R208, R149, R208 ;  /* 0x000000d095d07220 */ /* 0x000fe20000410000 */
[----:B------:R-:W-:Y:S01]  /*6480*/  FMUL.FTZ R26, R26, R215 ;  /* 0x000000d71a1a7220 */ /* 0x000fe20000410000 */
[----:B------:R-:W-:Y:S01]  /*6490*/  FADD.FTZ R86, R5, R86 ;  /* 0x0000005605567221 */ /* 0x000fe20000010000 */
[----:B------:R-:W-:Y:S01]  /*64a0*/  FFMA.FTZ R5, R125, R168, R24 ;  /* 0x000000a87d057223 */ /* 0x000fe20000010018 */
[-C--:B------:R-:W-:Y:S01]  /*64b0*/  FMUL.FTZ R164, R164, R209.reuse ;  /* 0x000000d1a4a47220 */ /* 0x080fe20000410000 */
[----:B------:R-:W-:Y:S01]  /*64c0*/  FMUL.FTZ R209, R149, R209 ;  /* 0x000000d195d17220 */ /* 0x000fe20000410000 */
[----:B------:R-:W-:Y:S01]  /*64d0*/  FMUL.FTZ R15, R15, R208 ;  /* 0x000000d00f0f7220 */ /* 0x000fe20000410000 */
[----:B------:R-:W-:Y:S01]  /*64e0*/  FADD.FTZ R84, R5, R84 ;  /* 0x0000005405547221 */ /* 0x000fe20000010000 */
[----:B------:R-:W-:Y:S01]  /*64f0*/  FMUL.FTZ R165, R165, R218 ;  /* 0x000000daa5a57220 */ /* 0x000fe20000410000 */
[----:B------:R-:W-:Y:S01]  /*6500*/  FFMA.FTZ R5, R123, R166, R26 ;  /* 0x000000a67b057223 */ /* 0x000fe2000001001a */
[C---:B------:R-:W-:Y:S01]  /*6510*/  FMUL.FTZ R218, R149.reuse, R218 ;  /* 0x000000da95da7220 */ /* 0x040fe20000410000 */
[----:B------:R-:W-:Y:S01]  /*6520*/  FMUL.FTZ R174, R174, R209 ;  /* 0x000000d1aeae7220 */ /* 0x000fe20000410000 */
[-C--:B------:R-:W-:Y:S01]  /*6530*/  FMUL.FTZ R162, R162, R207.reuse ;  /* 0x000000cfa2a27220 */ /* 0x080fe20000410000 */
[----:B0-----:R-:W-:Y:S01]  /*6540*/  @P0 FADD R7, R8, R7 ;  /* 0x0000000708070221 */ /* 0x001fe20000000000 */
[----:B------:R-:W-:Y:S01]  /*6550*/  FMUL.FTZ R207, R149, R207 ;  /* 0x000000cf95cf7220 */ /* 0x000fe20000410000 */
[----:B------:R-:W-:Y:S01]  /*6560*/  FFMA.FTZ R4, R124, R167, R15 ;  /* 0x000000a77c047223 */ /* 0x000fe2000001000f */
[----:B------:R-:W-:Y:S01]  /*6570*/  FADD.FTZ R82, R5, R82 ;  /* 0x0000005205527221 */ /* 0x000fe20000010000 */
[----:B------:R-:W-:Y:S01]  /*6580*/  FMUL.FTZ R25, R25, R218 ;  /* 0x000000da19197220 */ /* 0x000fe20000410000 */
[----:B------:R-:W0:Y:S01]  /*6590*/  SHFL.DOWN P0, R6, R7, 0x2, 0x1f ;  /* 0x08401f0007067f89 */ /* 0x000e220000000000 */
[----:B------:R-:W-:Y:S01]  /*65a0*/  FMUL.FTZ R161, R161, R212 ;  /* 0x000000d4a1a17220 */ /* 0x000fe20000410000 */
[----:B------:R-:W-:Y:S01]  /*65b0*/  FFMA.FTZ R5, R121, R164, R174 ;  /* 0x000000a479057223 */ /* 0x000fe200000100ae */
[----:B------:R-:W-:Y:S01]  /*65c0*/  ISETP.NE.AND P1, PT, R120, RZ, PT ;  /* 0x000000ff7800720c */ /* 0x000fe20003f25270 */
[----:B------:R-:W-:Y:S01]  /*65d0*/  FMUL.FTZ R212, R149, R212 ;  /* 0x000000d495d47220 */ /* 0x000fe20000410000 */
[----:B------:R-:W-:Y:S01]  /*65e0*/  FMUL.FTZ R176, R176, R207 ;  /* 0x000000cfb0b07220 */ /* 0x000fe20000410000 */
[----:B------:R-:W-:Y:S01]  /*65f0*/  FADD.FTZ R85, R4, R85 ;  /* 0x0000005504557221 */ /* 0x000fe20000010000 */
[----:B------:R-:W-:Y:S01]  /*6600*/  FFMA.FTZ R4, R122, R165, R25 ;  /* 0x000000a57a047223 */ /* 0x000fe20000010019 */
[----:B------:R-:W-:Y:S01]  /*6610*/  FADD.FTZ R80, R5, R80 ;  /* 0x0000005005507221 */ /* 0x000fe20000010000 */
[----:B------:R-:W-:Y:S01]  /*6620*/  FMUL.FTZ R175, R175, R212 ;  /* 0x000000d4afaf7220 */ /* 0x000fe20000410000 */
[----:B------:R-:W-:Y:S01]  /*6630*/  FFMA.FTZ R5, R105, R162, R176 ;  /* 0x000000a269057223 */ /* 0x000fe200000100b0 */
[----:B------:R-:W-:Y:S01]  /*6640*/  FADD.FTZ R83, R4, R83 ;  /* 0x0000005304537221 */ /* 0x000fe20000010000 */
[-C--:B------:R-:W-:Y:S01]  /*6650*/  FMUL.FTZ R157, R157, R170.reuse ;  /* 0x000000aa9d9d7220 */ /* 0x080fe20000410000 */
[----:B------:R-:W-:Y:S01]  /*6660*/  FMUL.FTZ R170, R149, R170 ;  /* 0x000000aa95aa7220 */ /* 0x000fe20000410000 */
[----:B------:R-:W-:Y:S01]  /*6670*/  FFMA.FTZ R4, R104, R161, R175 ;  /* 0x000000a168047223 */ /* 0x000fe200000100af */
[-C--:B------:R-:W-:Y:S01]  /*6680*/  FMUL.FTZ R158, R158, R171.reuse ;  /* 0x000000ab9e9e7220 */ /* 0x080fe20000410000 */
[----:B------:R-:W-:Y:S01]  /*6690*/  FADD.FTZ R78, R5, R78 ;  /* 0x0000004e054e7221 */ /* 0x000fe20000010000 */
[C---:B------:R-:W-:Y:S01]  /*66a0*/  FMUL.FTZ R171, R149.reuse, R171 ;  /* 0x000000ab95ab7220 */ /* 0x040fe20000410000 */
[----:B------:R-:W-:Y:S01]  /*66b0*/  FMUL.FTZ R5, R149, R184 ;  /* 0x000000b895057220 */ /* 0x000fe20000410000 */
[----:B------:R-:W-:Y:S01]  /*66c0*/  FMUL.FTZ R177, R177, R170 ;  /* 0x000000aab1b17220 */ /* 0x000fe20000410000 */
[----:B------:R-:W-:Y:S01]  /*66d0*/  FADD.FTZ R79, R4, R79 ;  /* 0x0000004f044f7221 */ /* 0x000fe20000010000 */
[-C--:B------:R-:W-:Y:S01]  /*66e0*/  FMUL.FTZ R23, R23, R190.reuse ;  /* 0x000000be17177220 */ /* 0x080fe20000410000 */
[----:B------:R-:W-:Y:S01]  /*66f0*/  FMUL.FTZ R178, R178, R171 ;  /* 0x000000abb2b27220 */ /* 0x000fe20000410000 */
[----:B------:R-:W-:Y:S01]  /*6700*/  FMUL.FTZ R190, R149, R190 ;  /* 0x000000be95be7220 */ /* 0x000fe20000410000 */
[----:B0-----:R-:W-:Y:S01]  /*6710*/  @P0 FADD R6, R7, R6 ;  /* 0x0000000607060221 */ /* 0x001fe20000000000 */
[----:B------:R-:W-:Y:S01]  /*6720*/  FMUL.FTZ R4, R155, R184 ;  /* 0x000000b89b047220 */ /* 0x000fe20000410000 */
[----:B------:R-:W-:Y:S01]  /*6730*/  FMUL.FTZ R180, R180, R5 ;  /* 0x00000005b4b47220 */ /* 0x000fe20000410000 */
[----:B------:R-:W-:Y:S01]  /*6740*/  ISETP.NE.AND P3, PT, R183, RZ, PT ;  /* 0x000000ffb700720c */ /* 0x000fe20003f65270 */
[----:B------:R-:W-:Y:S01]  /*6750*/  FMUL.FTZ R163, R163, R216 ;  /* 0x000000d8a3a37220 */ /* 0x000fe20000410000 */
[----:B----4-:R-:W0:Y:S01]  /*6760*/  SHFL.DOWN P0, R9, R6, 0x4, 0x1f ;  /* 0x08801f0006097f89 */ /* 0x010e220000000000 */
[----:B------:R-:W-:Y:S01]  /*6770*/  FMUL.FTZ R179, R179, R190 ;  /* 0x000000beb3b37220 */ /* 0x000fe20000410000 */
[----:B------:R-:W-:Y:S01]  /*6780*/  FFMA.FTZ R7, R113, R158, R178 ;  /* 0x0000009e71077223 */ /* 0x000fe200000100b2 */
[----:B------:R-:W-:Y:S01]  /*6790*/  FFMA.FTZ R97, R4, R110, R97 ;  /* 0x0000006e04617223 */ /* 0x000fe20000010061 */
[C---:B------:R-:W-:Y:S01]  /*67a0*/  FMUL.FTZ R216, R149.reuse, R216 ;  /* 0x000000d895d87220 */ /* 0x040fe20000410000 */
[-C--:B------:R-:W-:Y:S01]  /*67b0*/  FMUL.FTZ R5, R149, R172.reuse ;  /* 0x000000ac95057220 */ /* 0x080fe20000410000 */
[----:B------:R-:W-:Y:S01]  /*67c0*/  FADD.FTZ R76, R7, R76 ;  /* 0x0000004c074c7221 */ /* 0x000fe20000010000 */
[----:B------:R-:W-:Y:S01]  /*67d0*/  FMUL.FTZ R21, R21, R172 ;  /* 0x000000ac15157220 */ /* 0x000fe20000410000 */
[----:B------:R-:W-:Y:S01]  /*67e0*/  FMUL.FTZ R216, R27, R216 ;  /* 0x000000d81bd87220 */ /* 0x000fe20000410000 */
[----:B------:R-:W-:Y:S01]  /*67f0*/  FMUL.FTZ R7, R182, R5 ;  /* 0x00000005b6077220 */ /* 0x000fe20000410000 */
[----:B------:R-:W-:Y:S01]  /*6800*/  FMUL.FTZ R22, R22, R153 ;  /* 0x0000009916167220 */ /* 0x000fe20000410000 */
[----:B------:R-:W-:Y:S01]  /*6810*/  FMUL.FTZ R5, R20, R160 ;  /* 0x000000a014057220 */ /* 0x000fe20000410000 */
        /* <DEDUP_REMOVED lines=10> */
[----:B------:R-:W-:Y:S01]  /*68c0*/  FFMA.FTZ R88, R161, R129, R88 ;  /* 0x00000081a1587223 */ /* 0x000fe20000010058 */
[----:B------:R-:W-:Y:S01]  /*68d0*/  FFMA.FTZ R101, R162, R126, R101 ;  /* 0x0000007ea2657223 */ /* 0x000fe20000010065 */
[----:B0-----:R-:W-:Y:S01]  /*68e0*/  @P0 FADD R9, R6, R9 ;  /* 0x0000000906090221 */ /* 0x001fe20000000000 */
[----:B------:R-:W-:Y:S01]  /*68f0*/  FFMA.FTZ R6, R106, R157, R177 ;  /* 0x0000009d6a067223 */ /* 0x000fe200000100b1 */
[----:B------:R-:W-:Y:S01]  /*6900*/  FFMA.FTZ R102, R157, R103, R102 ;  /* 0x000000679d667223 */ /* 0x000fe20000010066 */
[----:B------:R-:W-:Y:S01]  /*6910*/  FFMA.FTZ R99, R158, R108, R99 ;  /* 0x0000006c9e637223 */ /* 0x000fe20000010063 */
[----:B------:R-:W-:Y:S01]  /*6920*/  FFMA.FTZ R100, R23, R107, R100 ;  /* 0x0000006b17647223 */ /* 0x000fe20000010064 */
[----:B------:R-:W0:Y:S01]  /*6930*/  SHFL.DOWN P0, R8, R9, 0x8, 0x1f ;  /* 0x09001f0009087f89 */ /* 0x000e220000000000 */
[----:B------:R-:W-:Y:S01]  /*6940*/  FADD.FTZ R77, R6, R77 ;  /* 0x0000004d064d7221 */ /* 0x000fe20000010000 */
[----:B------:R-:W-:Y:S01]  /*6950*/  FFMA.FTZ R6, R114, R23, R179 ;  /* 0x0000001772067223 */ /* 0x000fe200000100b3 */
[----:B------:R-:W-:Y:S01]  /*6960*/  FFMA.FTZ R98, R21, R109, R98 ;  /* 0x0000006d15627223 */ /* 0x000fe20000010062 */
[----:B------:R-:W-:Y:S01]  /*6970*/  FFMA.FTZ R95, R22, R112, R95 ;  /* 0x00000070165f7223 */ /* 0x000fe2000001005f */
[----:B------:R-:W-:Y:S01]  /*6980*/  FFMA.FTZ R96, R5, R111, R96 ;  /* 0x0000006f05607223 */ /* 0x000fe20000010060 */
[----:B------:R-:W-:Y:S01]  /*6990*/  FADD.FTZ R75, R6, R75 ;  /* 0x0000004b064b7221 */ /* 0x000fe20000010000 */
[----:B------:R-:W-:-:S04]  /*69a0*/  FFMA.FTZ R6, R116, R21, R7 ;  /* 0x0000001574067223 */ /* 0x000fc80000010007 */
[----:B------:R-:W-:Y:S01]  /*69b0*/  FADD.FTZ R73, R6, R73 ;  /* 0x0000004906497221 */ /* 0x000fe20000010000 */
[----:B0-----:R-:W-:Y:S01]  /*69c0*/  @P0 FADD R8, R9, R8 ;  /* 0x0000000809080221 */ /* 0x001fe20000000000 */
[----:B------:R-:W-:-:S04]  /*69d0*/  @!P1 SHF.R.U32.HI R9, RZ, 0x3, R18 ;  /* 0x00000003ff099819 */ /* 0x000fc80000011612 */
[----:B------:R-:W0:Y:S01]  /*69e0*/  SHFL.DOWN P0, R11, R8, 0x10, 0x1f ;  /* 0x0a001f00080b7f89 */ /* 0x000e220000000000 */
[----:B------:R-:W-:Y:S01]  /*69f0*/  @!P1 LOP3.LUT R10, R9, 0x7c, RZ, 0xc0, !PT ;  /* 0x0000007c090a9812 */ /* 0x000fe200078ec0ff */
[----:B------:R-:W-:Y:S01]  /*6a00*/  FFMA.FTZ R9, R115, R4, R180 ;  /* 0x0000000473097223 */ /* 0x000fe200000100b4 */
[C---:B------:R-:W-:Y:S01]  /*6a10*/  FMUL.FTZ R4, R149.reuse, R153 ;  /* 0x0000009995047220 */ /* 0x040fe20000410000 */
[----:B------:R-:W-:Y:S01]  /*6a20*/  FMUL.FTZ R149, R149, R160 ;  /* 0x000000a095957220 */ /* 0x000fe20000410000 */
[----:B------:R-:W-:Y:S01]  /*6a30*/  @!P1 IADD3 R10, PT, PT, R65, R10, RZ ;  /* 0x0000000a410a9210 */ /* 0x000fe20007ffe0ff */
[----:B------:R-:W-:Y:S01]  /*6a40*/  FADD.FTZ R74, R9, R74 ;  /* 0x0000004a094a7221 */ /* 0x000fe20000010000 */
[----:B------:R-:W-:Y:S01]  /*6a50*/  FMUL.FTZ R4, R181, R4 ;  /* 0x00000004b5047220 */ /* 0x000fe20000410000 */
[----:B------:R-:W-:-:S03]  /*6a60*/  FMUL.FTZ R149, R0, R149 ;  /* 0x0000009500957220 */ /* 0x000fc60000410000 */
[----:B------:R-:W-:Y:S01]  /*6a70*/  FFMA.FTZ R7, R117, R22, R4 ;  /* 0x0000001675077223 */ /* 0x000fe20000010004 */
[----:B------:R-:W-:-:S03]  /*6a80*/  FFMA.FTZ R0, R118, R5, R149 ;  /* 0x0000000576007223 */ /* 0x000fc60000010095 */
[----:B------:R-:W-:Y:S01]  /*6a90*/  FADD.FTZ R72, R7, R72 ;  /* 0x0000004807487221 */ /* 0x000fe20000010000 */
[----:B------:R-:W-:Y:S01]  /*6aa0*/  FADD.FTZ R71, R0, R71 ;  /* 0x0000004700477221 */ /* 0x000fe20000010000 */
[----:B0-----:R-:W-:-:S05]  /*6ab0*/  @P0 FADD R11, R8, R11 ;  /* 0x0000000b080b0221 */ /* 0x001fca0000000000 */
[----:B------:R0:W-:Y:S01]  /*6ac0*/  @!P1 STS [R10+0x3184], R11 ;  /* 0x0031840b0a009388 */ /* 0x0001e20000000800 */
[----:B------:R-:W-:Y:S06]  /*6ad0*/  BAR.SYNC.DEFER_BLOCKING 0x0 ;  /* 0x0000000000007b1d */ /* 0x000fec0000010000 */
[----:B------:R-:W-:Y:S05]  /*6ae0*/  @P3 BRA `(.L_x_6432) ;  /* 0x0000000000303947 */ /* 0x000fea0003800000 */
[----:B------:R-:W4:Y:S01]  /*6af0*/  S2UR UR20, SR_CgaCtaId ;  /* 0x00000000001479c3 */ /* 0x000f220000008800 */
[----:B------:R-:W-:Y:S01]  /*6b00*/  UISETP.NE.AND UP0, UPT, UR9, UR42, UPT ;  /* 0x0000002a0900728c */ /* 0x000fe2000bf05270 */
[----:B------:R-:W-:-:S05]  /*6b10*/  UMOV UR19, 0x400 ;  /* 0x0000040000137882 */ /* 0x000fca0000000000 */
[----:B------:R-:W-:Y:S01]  /*6b20*/  PLOP3.LUT P0, PT, PT, PT, UP0, 0x80, 0x8 ;  /* 0x000000000008781c */ /* 0x000fe20003f0f008 */
[----:B----4-:R-:W-:-:S06]  /*6b30*/  ULEA UR19, UR20, UR19, 0x18 ;  /* 0x0000001314137291 */ /* 0x010fcc000f8ec0ff */
[----:B------:R-:W-:-:S04]  /*6b40*/  MOV R65, UR19 ;  /* 0x0000001300417c02 */ /* 0x000fc80008000f00 */
[----:B------:R-:W-:Y:S01]  /*6b50*/  LEA R7, R143, R65, 0x2 ;  /* 0x000000418f077211 */ /* 0x000fe200078e10ff */
[----:B------:R-:W4:Y:S04]  /*6b60*/  LDS R0, [R65+0x3188] ;  /* 0x0031880041007984 */ /* 0x000f280000000800 */
[----:B------:R-:W5:Y:S01]  /*6b70*/  @P0 LDS R5, [R7+0x46c0] ;  /* 0x0046c00007050984 */ /* 0x000f620000000800 */
[----:B----4-:R-:W-:-:S04]  /*6b80*/  FADD.FTZ R0, R11, R0 ;  /* 0x000000000b007221 */ /* 0x010fc80000010000 */
[----:B-----5:R-:W-:-:S05]  /*6b90*/  @P0 FADD.FTZ R0, R0, R5 ;  /* 0x0000000500000221 */ /* 0x020fca0000010000 */
[----:B------:R4:W-:Y:S02]  /*6ba0*/  STS [R7+0x46c0], R0 ;  /* 0x0046c00007007388 */ /* 0x0009e40000000800 */
.L_x_6432:
[----:B------:R-:W-:Y:S05]  /*6bb0*/  BSYNC.RECONVERGENT B0 ;  /* 0x0000000000007941 */ /* 0x000fea0003800200 */
.L_x_6431:
[----:B------:R-:W-:-:S04]  /*6bc0*/  IADD3 R143, PT, PT, R143, 0x1, RZ ;  /* 0x000000018f8f7810 */ /* 0x000fc80007ffe0ff */
[----:B------:R-:W-:-:S13]  /*6bd0*/  ISETP.GE.AND P0, PT, R143, UR43, PT ;  /* 0x0000002b8f007c0c */ /* 0x000fda000bf06270 */
[----:B------:R-:W-:Y:S05]  /*6be0*/  @!P0 BRA `(.L_x_6433) ;  /* 0xffffffcc00848947 */ /* 0x000fea000383ffff */
.L_x_6388:
[----:B------:R-:W-:Y:S06]  /*6bf0*/  BAR.SYNC.DEFER_BLOCKING 0x0 ;  /* 0x0000000000007b1d */ /* 0x000fec0000010000 */
[----:B------:R-:W5:Y:S01]  /*6c00*/  LDCU.64 UR28, c[0x0][0x4f8] ;  /* 0x00009f00ff1c77ac */ /* 0x000f620008000a00 */
[----:B------:R-:W-:Y:S01]  /*6c10*/  UIADD3 UR34, UPT, UPT, UR9, -0x1, URZ ;  /* 0xffffffff09227890 */ /* 0x000fe2000fffe0ff */
[----:B------:R-:W1:Y:S01]  /*6c20*/  LDCU.64 UR30, c[0x0][0x500] ;  /* 0x0000a000ff1e77ac */ /* 0x000e620008000a00 */
[----:B------:R-:W2:Y:S01]  /*6c30*/  LDCU.64 UR32, c[0x0][0x550] ;  /* 0x0000aa00ff2077ac */ /* 0x000ea20008000a00 */
[----:B----4-:R-:W4:Y:S04]  /*6c40*/  LDG.E.128 R4, desc[UR24][R28.64] ;  /* 0x000000181c047981 */ /* 0x010f28000c1e1d00 */
[----:B0-----:R-:W3:Y:S01]  /*6c50*/  LDG.E.128 R8, desc[UR24][R28.64+0x200] ;  /* 0x000200181c087981 */ /* 0x001ee2000c1e1d00 */
        /* <DEDUP_REMOVED lines=14> */
[----:B----4-:R-:W-:Y:S04]  /*6d40*/  STS.128 [R35], R4 ;  /* 0x0000000423007388 */ /* 0x010fe80000000c00 */
[----:B---3--:R-:W-:Y:S01]  /*6d50*/  STS.128 [R35+0x200], R8 ;  /* 0x0002000823007388 */ /* 0x008fe20000000c00 */
        /* <DEDUP_REMOVED lines=18> */
[----:B------:R-:W-:Y:S01]  /*6e80*/  @!P4 FMUL.FTZ R11, R13, -1.4426950216293334961 ;  /* 0xbfb8aa3b0d0bc820 */ /* 0x000fe20000410000 */
[----:B------:R-:W-:Y:S01]  /*6e90*/  HADD2.F32 R13, -RZ, R14.H0_H0 ;  /* 0x2000000eff0d7230 */ /* 0x000fe20000004100 */
        /* <DEDUP_REMOVED lines=18> */
[----:B------:R-:W-:Y:S01]  /*6fc0*/  @!P6 FMUL.FTZ R0, R0, -1.4426950216293334961 ;  /* 0xbfb8aa3b0000e820 */ /* 0x000fe20000410000 */
[----:B---3--:R-:W-:-:S02]  /*6fd0*/  HADD2.F32 R13, -RZ, R4.H1_H1 ;  /* 0x30000004ff0d7230 */ /* 0x008fc40000004100 */
        /* <DEDUP_REMOVED lines=15> */
[----:B------:R-:W-:-:S04]  /*70d0*/  FSETP.GTU.FTZ.AND P0, PT, R13, 20, PT ;  /* 0x41a000000d00780b */ /* 0x000fc80003f1c000 */
[----:B------:R-:W3:Y:S01]  /*70e0*/  @!P5 MUFU.EX2 R8, R8 ;  /* 0x000000080008d308 */ /* 0x000ee20000000800 */
[----:B------:R-:W-:Y:S01]  /*70f0*/  @!P1 FMUL.FTZ R10, R12, -1.4426950216293334961 ;  /* 0xbfb8aa3b0c0a9820 */ /* 0x000fe20000410000 */
[----:B--2---:R-:W-:-:S06]  /*7100*/  @!P4 FADD.FTZ R11, R11, 1 ;  /* 0x3f8000000b0bc421 */ /* 0x004fcc0000010000 */
[----:B------:R-:W2:Y:S01]  /*7110*/  @!P3 MUFU.EX2 R4, R4 ;  /* 0x000000040004b308 */ /* 0x000ea20000000800 */
[----:B0-----:R-:W-:Y:S01]  /*7120*/  @!P6 FADD.FTZ R0, R0, 1 ;  /* 0x3f8000000000e421 */ /* 0x001fe20000010000 */
[----:B------:R-:W-:Y:S01]  /*7130*/  @!P0 FMUL.FTZ R12, R13, -1.4426950216293334961 ;  /* 0xbfb8aa3b0d0c8820 */ /* 0x000fe20000410000 */
[--C-:B------:R-:W-:Y:S02]  /*7140*/  HADD2.F32 R13, -RZ, R5.reuse.H0_H0 ;  /* 0x20000005ff0d7230 */ /* 0x100fe40000004100 */
[----:B------:R-:W-:-:S03]  /*7150*/  HADD2.F32 R5, -RZ, R5.H1_H1 ;  /* 0x30000005ff057230 */ /* 0x000fc60000004100 */
[----:B------:R-:W0:Y:S01]  /*7160*/  @!P2 MUFU.EX2 R9, R9 ;  /* 0x000000090009a308 */ /* 0x000e220000000800 */
[----:B---3--:R-:W-:Y:S01]  /*7170*/  @!P5 FADD.FTZ R8, R8, 1 ;  /* 0x3f8000000808d421 */ /* 0x008fe20000010000 */
[--C-:B------:R-:W-:Y:S01]  /*7180*/  FADD.FTZ R14, R5, R68.reuse ;  /* 0x00000044050e7221 */ /* 0x100fe20000010000 */
[----:B------:R-:W-:Y:S02]  /*7190*/  HADD2.F32 R5, -RZ, R6.H0_H0 ;  /* 0x20000006ff057230 */ /* 0x000fe40000004100 */
[----:B------:R-:W-:-:S03]  /*71a0*/  FADD.FTZ R13, R13, R68 ;  /* 0x000000440d0d7221 */ /* 0x000fc60000010000 */
[----:B------:R-:W3:Y:S01]  /*71b0*/  @!P1 MUFU.EX2 R10, R10 ;  /* 0x0000000a000a9308 */ /* 0x000ee20000000800 */
[----:B--2---:R-:W-:-:S07]  /*71c0*/  @!P3 FADD.FTZ R4, R4, 1 ;  /* 0x3f8000000404b421 */ /* 0x004fce0000010000 */
[----:B------:R-:W2:Y:S01]  /*71d0*/  @!P4 MUFU.RCP R11, R11 ;  /* 0x0000000b000bc308 */ /* 0x000ea20000001000 */
[----:B0-----:R-:W-:-:S07]  /*71e0*/  @!P2 FADD.FTZ R9, R9, 1 ;  /* 0x3f8000000909a421 */ /* 0x001fce0000010000 */
[----:B------:R-:W0:Y:S01]  /*71f0*/  @!P6 MUFU.RCP R0, R0 ;  /* 0x000000000000e308 */ /* 0x000e220000001000 */
[----:B---3--:R-:W-:-:S07]  /*7200*/  @!P1 FADD.FTZ R10, R10, 1 ;  /* 0x3f8000000a0a9421 */ /* 0x008fce0000010000 */
[----:B------:R3:W4:Y:S01]  /*7210*/  @!P5 MUFU.RCP R15, R8 ;  /* 0x00000008000fd308 */ /* 0x0007220000001000 */
[----:B--2---:R-:W-:Y:S01]  /*7220*/  @!P4 FMUL.FTZ R74, R74, R11 ;  /* 0x0000000b4a4ac220 */ /* 0x004fe20000410000 */
[----:B------:R-:W-:-:S06]  /*7230*/  FSETP.GTU.FTZ.AND P4, PT, R13, 20, PT ;  /* 0x41a000000d00780b */ /* 0x000fcc0003f9c000 */
[----:B------:R-:W2:Y:S01]  /*7240*/  @!P3 MUFU.RCP R4, R4 ;  /* 0x000000040004b308 */ /* 0x000ea20000001000 */
[----:B---3--:R-:W-:Y:S01]  /*7250*/  FADD.FTZ R8, R5, R68 ;  /* 0x0000004405087221 */ /* 0x008fe20000010000 */
[----:B0-----:R-:W-:Y:S01]  /*7260*/  @!P6 FMUL.FTZ R75, R75, R0 ;  /* 0x000000004b4be220 */ /* 0x001fe20000410000 */
[----:B------:R-:W-:Y:S01]  /*7270*/  FSETP.GTU.FTZ.AND P6, PT, R14, 20, PT ;  /* 0x41a000000e00780b */ /* 0x000fe20003fdc000 */
[----:B------:R-:W-:-:S03]  /*7280*/  HADD2.F32 R5, -RZ, R6.H1_H1 ;  /* 0x30000006ff057230 */ /* 0x000fc60000004100 */
[----:B------:R-:W-:Y:S01]  /*7290*/  @!P4 FMUL.FTZ R0, R13, -1.4426950216293334961 ;  /* 0xbfb8aa3b0d00c820 */ /* 0x000fe20000410000 */
[----:B------:R0:W3:Y:S01]  /*72a0*/  @!P2 MUFU.RCP R11, R9 ;  /* 0x00000009000ba308 */ /* 0x0000e20000001000 */
[----:B----4-:R-:W-:Y:S01]  /*72b0*/  @!P5 FMUL.FTZ R76, R76, R15 ;  /* 0x0000000f4c4cd220 */ /* 0x010fe20000410000 */
[----:B------:R-:W-:Y:S01]  /*72c0*/  FSETP.GTU.FTZ.AND P5, PT, R8, 20, PT ;  /* 0x41a000000800780b */ /* 0x000fe20003fbc000 */
[----:B------:R-:W-:-:S05]  /*72d0*/  FADD.FTZ R6, R5, R68 ;  /* 0x0000004405067221 */ /* 0x000fca0000010000 */
[----:B------:R-:W4:Y:S01]  /*72e0*/  @!P1 MUFU.RCP R10, R10 ;  /* 0x0000000a000a9308 */ /* 0x000f220000001000 */
[--C-:B0-----:R-:W-:Y:S02]  /*72f0*/  HADD2.F32 R9, -RZ, R7.reuse.H0_H0 ;  /* 0x20000007ff097230 */ /* 0x101fe40000004100 */
[----:B--2---:R-:W-:Y:S01]  /*7300*/  @!P3 FMUL.FTZ R77, R77, R4 ;  /* 0x000000044d4db220 */ /* 0x004fe20000410000 */
[----:B------:R-:W-:Y:S01]  /*7310*/  HADD2.F32 R7, -RZ, R7.H1_H1 ;  /* 0x30000007ff077230 */ /* 0x000fe20000004100 */
[----:B------:R-:W-:Y:S01]  /*7320*/  FSETP.GTU.FTZ.AND P3, PT, R6, 20, PT ;  /* 0x41a000000600780b */ /* 0x000fe20003f7c000 */
[----:B------:R-:W-:Y:S01]  /*7330*/  @!P6 FMUL.FTZ R4, R14, -1.4426950216293334961 ;  /* 0xbfb8aa3b0e04e820 */ /* 0x000fe20000410000 */
[--C-:B------:R-:W-:Y:S01]  /*7340*/  FADD.FTZ R9, R9, R68.reuse ;  /* 0x0000004409097221 */ /* 0x100fe20000010000 */
[----:B------:R-:W-:Y:S01]  /*7350*/  @!P5 FMUL.FTZ R5, R8, -1.4426950216293334961 ;  /* 0xbfb8aa3b0805d820 */ /* 0x000fe20000410000 */
[----:B------:R-:W-:Y:S01]  /*7360*/  FADD.FTZ R7, R7, R68 ;  /* 0x0000004407077221 */ /* 0x000fe20000010000 */
[----:B---3--:R-:W-:Y:S01]  /*7370*/  @!P2 FMUL.FTZ R78, R78, R11 ;  /* 0x0000000b4e4ea220 */ /* 0x008fe20000410000 */
[----:B------:R-:W0:Y:S01]  /*7380*/  @!P0 MUFU.EX2 R12, R12 ;  /* 0x0000000c000c8308 */ /* 0x000e220000000800 */
[----:B------:R-:W-:-:S02]  /*7390*/  FSETP.GTU.FTZ.AND P2, PT, R9, 20, PT ;  /* 0x41a000000900780b */ /* 0x000fc40003f5c000 */
[----:B------:R-:W-:Y:S01]  /*73a0*/  F2FP.F16.F32.PACK_AB R11, R93, R94 ;  /* 0x0000005e5d0b723e */ /* 0x000fe200000000ff */
[----:B----4-:R-:W-:Y:S01]  /*73b0*/  @!P1 FMUL.FTZ R79, R79, R10 ;  /* 0x0000000a4f4f9220 */ /* 0x010fe20000410000 */
[----:B------:R-:W-:-:S03]  /*73c0*/  FSETP.GTU.FTZ.AND P1, PT, R7, 20, PT ;  /* 0x41a000000700780b */ /* 0x000fc60003f3c000 */
[----:B------:R2:W3:Y:S01]  /*73d0*/  @!P6 MUFU.EX2 R13, R4 ;  /* 0x00000004000de308 */ /* 0x0004e20000000800 */
[----:B------:R-:W-:Y:S01]  /*73e0*/  @!P3 FMUL.FTZ R8, R6, -1.4426950216293334961 ;  /* 0xbfb8aa3b0608b820 */ /* 0x000fe20000410000 */
[----:B------:R-:W-:Y:S02]  /*73f0*/  F2FP.F16.F32.PACK_AB R6, R99, R100 ;  /* 0x000000646306723e */ /* 0x000fe400000000ff */
[----:B------:R-:W-:Y:S02]  /*7400*/  F2FP.F16.F32.PACK_AB R10, R91, R92 ;  /* 0x0000005c5b0a723e */ /* 0x000fe400000000ff */
[----:B------:R-:W-:Y:S02]  /*7410*/  @!P2 FMUL.FTZ R9, R9, -1.4426950216293334961 ;  /* 0xbfb8aa3b0909a820 */ /* 0x000fe40000410000 */
[----:B------:R4:W5:Y:S01]  /*7420*/  @!P5 MUFU.EX2 R14, R5 ;  /* 0x00000005000ed308 */ /* 0x0009620000000800 */
[----:B--2---:R-:W-:Y:S01]  /*7430*/  F2FP.F16.F32.PACK_AB R4, R95, R96 ;  /* 0x000000605f04723e */ /* 0x004fe200000000ff */
[----:B0-----:R-:W-:Y:S01]  /*7440*/  @!P0 FADD.FTZ R12, R12, 1 ;  /* 0x3f8000000c0c8421 */ /* 0x001fe20000010000 */
[----:B------:R-:W-:Y:S01]  /*7450*/  @!P1 FMUL.FTZ R15, R7, -1.4426950216293334961 ;  /* 0xbfb8aa3b070f9820 */ /* 0x000fe20000410000 */
[----:B------:R-:W-:-:S04]  /*7460*/  F2FP.F16.F32.PACK_AB R7, R101, R102 ;  /* 0x000000666507723e */ /* 0x000fc800000000ff */
[----:B------:R0:W2:Y:S01]  /*7470*/  @!P3 MUFU.EX2 R22, R8 ;  /* 0x000000080016b308 */ /* 0x0000a20000000800 */
[----:B----4-:R-:W-:Y:S01]  /*7480*/  F2FP.F16.F32.PACK_AB R5, R97, R98 ;  /* 0x000000626105723e */ /* 0x010fe200000000ff */
[----:B---3--:R-:W-:-:S04]  /*7490*/  @!P6 FADD.FTZ R20, R13, 1 ;  /* 0x3f8000000d14e421 */ /* 0x008fc80000010000 */
[----:B------:R-:W-:Y:S02]  /*74a0*/  STS.128 [R34], R4 ;  /* 0x0000000422007388 */ /* 0x000fe40000000c00 */
[----:B------:R3:W4:Y:S01]  /*74b0*/  @!P2 MUFU.EX2 R23, R9 ;  /* 0x000000090017a308 */ /* 0x0007220000000800 */
[----:B0-----:R-:W-:Y:S01]  /*74c0*/  F2FP.F16.F32.PACK_AB R8, R87, R88 ;  /* 0x000000585708723e */ /* 0x001fe200000000ff */
[----:B-----5:R-:W-:-:S06]  /*74d0*/  @!P5 FADD.FTZ R21, R14, 1 ;  /* 0x3f8000000e15d421 */ /* 0x020fcc0000010000 */
[----:B------:R-:W0:Y:S01]  /*74e0*/  @!P1 MUFU.EX2 R24, R15 ;  /* 0x0000000f00189308 */ /* 0x000e220000000800 */
[----:B---3--:R-:W-:Y:S01]  /*74f0*/  F2FP.F16.F32.PACK_AB R9, R89, R90 ;  /* 0x0000005a5909723e */ /* 0x008fe200000000ff */
[----:B--2---:R-:W-:-:S04]  /*7500*/  @!P3 FADD.FTZ R22, R22, 1 ;  /* 0x3f8000001616b421 */ /* 0x004fc80000010000 */
[----:B------:R2:W-:Y:S01]  /*7510*/  STS.128 [R34+0x10], R8 ;  /* 0x0000100822007388 */ /* 0x0005e20000000c00 */
[----:B------:R-:W-:Y:S01]  /*7520*/  NOP ;  /* 0x0000000000007918 */ /* 0x000fe20000000000 */
[----:B------:R3:W5:Y:S02]  /*7530*/  @!P0 MUFU.RCP R25, R12 ;  /* 0x0000000c00198308 */ /* 0x0007640000001000 */
[----:B------:R-:W1:Y:S01]  /*7540*/  LDS.128 R4, [R35+0x200] ;  /* 0x0002000023047984 */ /* 0x000e620000000c00 */
[----:B----4-:R-:W-:Y:S01]  /*7550*/  @!P2 FADD.FTZ R23, R23, 1 ;  /* 0x3f8000001717a421 */ /* 0x010fe20000010000 */
[----:B0-----:R-:W-:-:S04]  /*7560*/  @!P1 FADD.FTZ R24, R24, 1 ;  /* 0x3f80000018189421 */ /* 0x001fc80000010000 */
[----:B------:R-:W0:Y:S01]  /*7570*/  @!P4 MUFU.EX2 R0, R0 ;  /* 0x000000000000c308 */ /* 0x000e220000000800 */
[----:B---3--:R-:W3:Y:S01]  /*7580*/  LDS.128 R12, [R35] ;  /* 0x00000000230c7984 */ /* 0x008ee20000000c00 */
[----:B--2---:R-:W-:-:S06]  /*7590*/  FADD.FTZ R9, R71, R64 ;  /* 0x0000004047097221 */ /* 0x004fcc0000010000 */
[----:B------:R2:W4:Y:S01]  /*75a0*/  @!P6 MUFU.RCP R27, R20 ;  /* 0x00000014001be308 */ /* 0x0005220000001000 */
[----:B-----5:R-:W-:Y:S01]  /*75b0*/  @!P0 FMUL.FTZ R80, R80, R25 ;  /* 0x0000001950508220 */ /* 0x020fe20000410000 */
[----:B------:R-:W-:Y:S02]  /*75c0*/  F2FP.F16.F32.PACK_AB R25, R74, R73 ;  /* 0x000000494a19723e */ /* 0x000fe400000000ff */
[----:B------:R-:W-:Y:S02]  /*75d0*/  IADD3 R45, P0, PT, R45, -0x800, RZ ;  /* 0xfffff8002d2d7810 */ /* 0x000fe40007f1e0ff */
[----:B------:R-:W-:Y:S02]  /*75e0*/  F2FP.F16.F32.PACK_AB R28, R80, R79 ;  /* 0x0000004f501c723e */ /* 0x000fe400000000ff */
[----:B------:R5:W1:Y:S01]  /*75f0*/  @!P5 MUFU.RCP R26, R21 ;  /* 0x00000015001ad308 */ /* 0x000a620000001000 */
[----:B--2---:R-:W-:Y:S01]  /*7600*/  MOV R20, UR19 ;  /* 0x0000001300147c02 */ /* 0x004fe20008000f00 */
[----:B0-----:R-:W-:Y:S01]  /*7610*/  @!P4 FADD.FTZ R0, R0, 1 ;  /* 0x3f8000000000c421 */ /* 0x001fe20000010000 */
[----:B------:R-:W-:-:S05]  /*7620*/  IADD3.X R44, PT, PT, R44, -0x1, RZ, P0, !PT ;  /* 0xffffffff2c2c7810 */ /* 0x000fca00007fe4ff */
[----:B------:R-:W0:Y:S01]  /*7630*/  @!P4 MUFU.RCP R0, R0 ;  /* 0x000000000000c308 */ /* 0x000e220000001000 */
[----:B-----5:R-:W-:Y:S01]  /*7640*/  MOV R21, UR20 ;  /* 0x0000001400157c02 */ /* 0x020fe20008000f00 */
[----:B----4-:R-:W-:Y:S01]  /*7650*/  @!P6 FMUL.FTZ R82, R82, R27 ;  /* 0x0000001b5252e220 */ /* 0x010fe20000410000 */
[----:B------:R-:W2:Y:S01]  /*7660*/  LDCU.64 UR20, c[0x0][0x518] ;  /* 0x0000a300ff1477ac */ /* 0x000ea20008000a00 */
[----:B------:R-:W-:Y:S01]  /*7670*/  F2FP.F16.F32.PACK_AB R27, R78, R77 ;  /* 0x0000004d4e1b723e */ /* 0x000fe200000000ff */
[----:B------:R-:W-:-:S03]  /*7680*/  IMAD.WIDE.U32 R20, R70, 0x10, R20 ;  /* 0x0000001046147825 */ /* 0x000fc600078e0014 */
[----:B------:R-:W4:Y:S01]  /*7690*/  @!P3 MUFU.RCP R11, R22 ;  /* 0x00000016000bb308 */ /* 0x000f220000001000 */
[----:B-1----:R-:W-:Y:S01]  /*76a0*/  @!P5 FMUL.FTZ R83, R83, R26 ;  /* 0x0000001a5353d220 */ /* 0x002fe20000410000 */
[----:B------:R-:W-:Y:S01]  /*76b0*/  F2FP.F16.F32.PACK_AB R26, R76, R75 ;  /* 0x0000004b4c1a723e */ /* 0x000fe200000000ff */
[----:B------:R1:W-:Y:S05]  /*76c0*/  STG.E.128 desc[UR24][R20.64+0x200], R4 ;  /* 0x0002000414007986 */ /* 0x0003ea000c101d18 */
[----:B------:R-:W5:Y:S01]  /*76d0*/  @!P2 MUFU.RCP R8, R23 ;  /* 0x000000170008a308 */ /* 0x000f620000001000 */
[----:B---3--:R-:W-:Y:S01]  /*76e0*/  STG.E.128 desc[UR24][R20.64], R12 ;  /* 0x0000000c14007986 */ /* 0x008fe2000c101d18 */
[----:B0-----:R-:W-:Y:S01]  /*76f0*/  @!P4 FMUL.FTZ R81, R81, R0 ;  /* 0x000000005151c220 */ /* 0x001fe20000410000 */
[----:B------:R-:W-:Y:S01]  /*7700*/  FADD.FTZ R0, R9, R72 ;  /* 0x0000004809007221 */ /* 0x000fe20000010000 */
[----:B------:R-:W-:Y:S01]  /*7710*/  BAR.SYNC.DEFER_BLOCKING 0x0 ;  /* 0x0000000000007b1d */ /* 0x000fe20000010000 */
[----:B--2---:R-:W-:-:S02]  /*7720*/  UIMAD.WIDE.U32 UR22, UR27, UR20, UR22 ;  /* 0x000000141b1672a5 */ /* 0x004fc4000f8e0016 */
[----:B------:R-:W-:Y:S01]  /*7730*/  FADD.FTZ R9, R0, R73 ;  /* 0x0000004900097221 */ /* 0x000fe20000010000 */
[----:B----4-:R-:W-:Y:S01]  /*7740*/  @!P3 FMUL.FTZ R84, R84, R11 ;  /* 0x0000000b5454b220 */ /* 0x010fe20000410000 */
[----:B------:R-:W-:Y:S01]  /*7750*/  UIMAD UR21, UR27, UR21, UR23 ;  /* 0x000000151b1572a4 */ /* 0x000fe2000f8e0217 */
[----:B------:R0:W2:Y:S01]  /*7760*/  @!P1 MUFU.RCP R29, R24 ;  /* 0x00000018001d9308 */ /* 0x0000a20000001000 */
[----:B------:R-:W-:Y:S01]  /*7770*/  FADD.FTZ R0, R9, R74 ;  /* 0x0000004a09007221 */ /* 0x000fe20000010000 */
[----:B------:R-:W-:Y:S01]  /*7780*/  UMOV UR20, UR22 ;  /* 0x0000001600147c82 */ /* 0x000fe20008000000 */
[----:B------:R-:W-:Y:S01]  /*7790*/  F2FP.F16.F32.PACK_AB R30, R84, R83 ;  /* 0x00000053541e723e */ /* 0x000fe200000000ff */
[----:B------:R-:W-:Y:S01]  /*77a0*/  UIMAD.WIDE.U32 UR20, UR26, UR28, UR20 ;  /* 0x0000001c1a1472a5 */ /* 0x000fe2000f8e0014 */
[----:B------:R-:W-:Y:S01]  /*77b0*/  FADD.FTZ R75, R0, R75 ;  /* 0x0000004b004b7221 */ /* 0x000fe20000010000 */
[----:B-----5:R-:W-:Y:S02]  /*77c0*/  @!P2 FMUL.FTZ R85, R85, R8 ;  /* 0x000000085555a220 */ /* 0x020fe40000410000 */
[----:B------:R-:W-:Y:S01]  /*77d0*/  UIMAD UR21, UR26, UR29, UR21 ;  /* 0x0000001d1a1572a4 */ /* 0x000fe2000f8e0215 */
[----:B0-----:R-:W-:Y:S01]  /*77e0*/  F2FP.F16.F32.PACK_AB R24, R72, R71 ;  /* 0x000000474818723e */ /* 0x001fe200000000ff */
[----:B------:R-:W-:Y:S01]  /*77f0*/  FADD.FTZ R76, R75, R76 ;  /* 0x0000004c4b4c7221 */ /* 0x000fe20000010000 */
[----:B------:R-:W-:-:S03]  /*7800*/  ULEA UR19, UP0, UR20, UR30, 0x1 ;  /* 0x0000001e14137291 */ /* 0x000fc6000f8008ff */
[----:B------:R-:W-:Y:S01]  /*7810*/  FADD.FTZ R77, R76, R77 ;  /* 0x0000004d4c4d7221 */ /* 0x000fe20000010000 */
[----:B------:R-:W-:Y:S01]  /*7820*/  ULEA.HI.X UR20, UR20, UR31, UR21, 0x1, UP0 ;  /* 0x0000001f14147291 */ /* 0x000fe200080f0c15 */
[----:B--2---:R-:W-:Y:S01]  /*7830*/  @!P1 FMUL.FTZ R86, R86, R29 ;  /* 0x0000001d56569220 */ /* 0x004fe20000410000 */
[----:B------:R-:W-:Y:S01]  /*7840*/  F2FP.F16.F32.PACK_AB R29, R82, R81 ;  /* 0x00000051521d723e */ /* 0x000fe200000000ff */
[----:B------:R-:W-:Y:S01]  /*7850*/  STS.128 [R34], R24 ;  /* 0x0000001822007388 */ /* 0x000fe20000000c00 */
[----:B------:R-:W-:Y:S01]  /*7860*/  FADD.FTZ R78, R77, R78 ;  /* 0x0000004e4d4e7221 */ /* 0x000fe20000010000 */
[----:B-1----:R-:W-:Y:S01]  /*7870*/  MOV R4, UR19 ;  /* 0x0000001300047c02 */ /* 0x002fe20008000f00 */
[----:B------:R-:W-:Y:S01]  /*7880*/  UIADD3 UR17, UP0, UPT, UR17, -0x800, URZ ;  /* 0xfffff80011117890 */ /* 0x000fe2000ff1e0ff */
[----:B------:R-:W-:Y:S01]  /*7890*/  F2FP.F16.F32.PACK_AB R31, R86, R85 ;  /* 0x00000055561f723e */ /* 0x000fe200000000ff */
[----:B------:R-:W-:Y:S01]  /*78a0*/  FADD.FTZ R79, R78, R79 ;  /* 0x0000004f4e4f7221 */ /* 0x000fe20000010000 */
[----:B------:R-:W-:Y:S01]  /*78b0*/  MOV R5, UR20 ;  /* 0x0000001400057c02 */ /* 0x000fe20008000f00 */
[----:B------:R-:W-:Y:S01]  /*78c0*/  UIADD3.X UR18, UPT, UPT, UR18, -0x1, URZ, UP0, !UPT ;  /* 0xffffffff12127890 */ /* 0x000fe200087fe4ff */
[----:B------:R-:W-:Y:S01]  /*78d0*/  IADD3 R43, P1, PT, R43, -0x800, RZ ;  /* 0xfffff8002b2b7810 */ /* 0x000fe20007f3e0ff */
[----:B------:R-:W-:Y:S01]  /*78e0*/  STS.128 [R34+0x10], R28 ;  /* 0x0000101c22007388 */ /* 0x000fe20000000c00 */
[----:B------:R-:W-:-:S03]  /*78f0*/  NOP ;  /* 0x0000000000007918 */ /* 0x000fc60000000000 */
[----:B------:R-:W0:Y:S01]  /*7900*/  LDS.128 R8, [R35] ;  /* 0x0000000023087984 */ /* 0x000e220000000c00 */
[----:B------:R-:W-:-:S04]  /*7910*/  IMAD.WIDE.U32 R70, R70, 0x10, R4 ;  /* 0x0000001046467825 */ /* 0x000fc800078e0004 */
[----:B------:R-:W-:Y:S01]  /*7920*/  FADD.FTZ R80, R79, R80 ;  /* 0x000000504f507221 */ /* 0x000fe20000010000 */
[----:B------:R-:W-:Y:S01]  /*7930*/  UISETP.GT.AND UP0, UPT, UR9, 0x1, UPT ;  /* 0x000000010900788c */ /* 0x000fe2000bf04270 */
[----:B------:R-:W1:Y:S01]  /*7940*/  LDS.128 R12, [R35+0x200] ;  /* 0x00020000230c7984 */ /* 0x000e620000000c00 */
[----:B------:R-:W-:Y:S01]  /*7950*/  IADD3.X R42, PT, PT, R42, -0x1, RZ, P1, !PT ;  /* 0xffffffff2a2a7810 */ /* 0x000fe20000ffe4ff */
[----:B------:R-:W-:Y:S01]  /*7960*/  FADD.FTZ R81, R80, R81 ;  /* 0x0000005150517221 */ /* 0x000fe20000010000 */
[----:B------:R-:W-:-:S03]  /*7970*/  UMOV UR9, UR34 ;  /* 0x0000002200097c82 */ /* 0x000fc60008000000 */
        /* <DEDUP_REMOVED lines=8> */
.L_x_6355:
        /* <DEDUP_REMOVED lines=10> */
[----:B-1----:R-:W-:-:S05]  /*7aa0*/  @P0 FADD R3, R3, R66 ;  /* 0x0000004203030221 */ /* 0x002fca0000000000 */
[----:B------:R-:W1:Y:S01]  /*7ab0*/  SHFL.DOWN P0, R0, R3, 0x2, 0x1f ;  /* 0x08401f0003007f89 */ /* 0x000e620000000000 */
[----:B--2---:R-:W-:Y:S02]  /*7ac0*/  ISETP.NE.AND P1, PT, R4, RZ, PT ;  /* 0x000000ff0400720c */ /* 0x004fe40003f25270 */
[----:B------:R-:W2:Y:S11]  /*7ad0*/  S2R R4, SR_TID.X ;  /* 0x0000000000047919 */ /* 0x000eb60000002100 */
[----:B------:R-:W3:Y:S01]  /*7ae0*/  @!P1 S2R R9, SR_CgaCtaId ;  /* 0x0000000000099919 */ /* 0x000ee20000008800 */
[----:B------:R-:W-:Y:S01]  /*7af0*/  @!P1 MOV R6, 0x400 ;  /* 0x0000040000069802 */ /* 0x000fe20000000f00 */
[----:B-1----:R-:W-:-:S05]  /*7b00*/  @P0 FADD R0, R3, R0 ;  /* 0x0000000003000221 */ /* 0x002fca0000000000 */
[----:B------:R-:W1:Y:S01]  /*7b10*/  SHFL.DOWN P0, R5, R0, 0x4, 0x1f ;  /* 0x08801f0000057f89 */ /* 0x000e620000000000 */
[----:B--2---:R-:W-:-:S04]  /*7b20*/  @!P1 SHF.R.U32.HI R3, RZ, 0x3, R4 ;  /* 0x00000003ff039819 */ /* 0x004fc80000011604 */
[----:B------:R-:W-:Y:S02]  /*7b30*/  @!P1 LOP3.LUT R3, R3, 0x7c, RZ, 0xc0, !PT ;  /* 0x0000007c03039812 */ /* 0x000fe400078ec0ff */
[----:B---3--:R-:W-:Y:S01]  /*7b40*/  @!P1 LEA R6, R9, R6, 0x18 ;  /* 0x0000000609069211 */ /* 0x008fe200078ec0ff */
        /* <DEDUP_REMOVED lines=13> */
[----:B------:R-:W1:Y:S01]  /*7c20*/  LDS R0, [UR4+0x3188] ;  /* 0x00318804ff007984 */ /* 0x000e620008000800 */
[----:B------:R-:W-:-:S04]  /*7c30*/  ULEA UR4, UP0, UR26, UR10, 0x2 ;  /* 0x0000000a1a047291 */ /* 0x000fc8000f8010ff */
[----:B------:R-:W-:Y:S02]  /*7c40*/  ULEA.HI.X UR5, UR26, UR11, URZ, 0x2, UP0 ;  /* 0x0000000b1a057291 */ /* 0x000fe400080f14ff */
[----:B------:R-:W-:-:S04]  /*7c50*/  MOV R2, UR4 ;  /* 0x0000000400027c02 */ /* 0x000fc80008000f00 */
[----:B------:R-:W-:Y:S01]  /*7c60*/  MOV R3, UR5 ;  /* 0x0000000500037c02 */ /* 0x000fe20008000f00 */
[----:B-1----:R-:W-:-:S05]  /*7c70*/  FADD.FTZ R7, R7, R0 ;  /* 0x0000000007077221 */ /* 0x002fca0000010000 */
[----:B------:R2:W-:Y:S02]  /*7c80*/  REDG.E.ADD.F32.FTZ.RN.STRONG.GPU desc[UR24][R2.64], R7 ;  /* 0x00000007020079a6 */ /* 0x0005e4000c12f318 */
.L_x_6436:
[----:B------:R-:W-:Y:S05]  /*7c90*/  BSYNC.RECONVERGENT B0 ;  /* 0x0000000000007941 */ /* 0x000fea0003800200 */
.L_x_6435:
[----:B------:R-:W-:Y:S01]  /*7ca0*/  UISETP.NE.U32.AND UP0, UPT, UR12, URZ, UPT ;  /* 0x000000ff0c00728c */ /* 0x000fe2000bf05070 */
[----:B0-----:R-:W-:-:S03]  /*7cb0*/  ISETP.GE.AND P0, PT, R8, UR14, PT ;  /* 0x0000000e08007c0c */ /* 0x001fc6000bf06270 */
[----:B------:R-:W-:-:S09]  /*7cc0*/  UISETP.NE.AND.EX UP0, UPT, UR13, URZ, UPT, UP0 ;  /* 0x000000ff0d00728c */ /* 0x000fd2000bf05300 */
[----:B------:R-:W-:Y:S05]  /*7cd0*/  BRA.U !UP0, `(.L_x_6437) ;  /* 0x0000000108907547 */ /* 0x000fea000b800000 */
[----:B------:R-:W-:Y:S06]  /*7ce0*/  BAR.SYNC.DEFER_BLOCKING 0x0 ;  /* 0x0000000000007b1d */ /* 0x000fec0000010000 */
[----:B------:R-:W-:Y:S01]  /*7cf0*/  BSSY.RECONVERGENT B0, `(.L_x_6437) ;  /* 0x0000022000007945 */ /* 0x000fe20003800200 */
[----:B--2---:R-:W0:Y:S01]  /*7d00*/  SHFL.DOWN P1, R3, R64, 0x1, 0x1f ;  /* 0x08201f0040037f89 */ /* 0x004e220000020000 */
[----:B------:R-:W2:Y:S01]  /*7d10*/  S2R R4, SR_LANEID ;  /* 0x0000000000047919 */ /* 0x000ea20000000000 */
[----:B0-----:R-:W-:-:S05]  /*7d20*/  @P1 FADD R3, R3, R64 ;  /* 0x0000004003031221 */ /* 0x001fca0000000000 */
[----:B------:R-:W0:Y:S01]  /*7d30*/  SHFL.DOWN P1, R0, R3, 0x2, 0x1f ;  /* 0x08401f0003007f89 */ /* 0x000e220000020000 */
[----:B--2---:R-:W-:Y:S02]  /*7d40*/  ISETP.NE.AND P2, PT, R4, RZ, PT ;  /* 0x000000ff0400720c */ /* 0x004fe40003f45270 */
[----:B------:R-:W2:Y:S11]  /*7d50*/  S2R R4, SR_TID.X ;  /* 0x0000000000047919 */ /* 0x000eb60000002100 */
[----:B------:R-:W3:Y:S01]  /*7d60*/  @!P2 S2R R9, SR_CgaCtaId ;  /* 0x000000000009a919 */ /* 0x000ee20000008800 */
[----:B-1----:R-:W-:Y:S01]  /*7d70*/  @!P2 MOV R6, 0x400 ;  /* 0x000004000006a802 */ /* 0x002fe20000000f00 */
        /* <DEDUP_REMOVED lines=25> */
.L_x_6438:
[----:B------:R-:W-:Y:S05]  /*7f10*/  BSYNC.RECONVERGENT B0 ;  /* 0x0000000000007941 */ /* 0x000fea0003800200 */
.L_x_6437:
[----:B------:R-:W-:Y:S05]  /*7f20*/  @P0 EXIT ;  /* 0x000000000000094d */ /* 0x000fea0003800000 */
[----:B------:R-:W3:Y:S01]  /*7f30*/  S2UR UR5, SR_CgaCtaId ;  /* 0x00000000000579c3 */ /* 0x000ee20000008800 */
[----:B012---:R-:W-:Y:S01]  /*7f40*/  MOV R7, R8 ;  /* 0x0000000800077202 */ /* 0x007fe20000000f00 */
[----:B------:R-:W-:Y:S01]  /*7f50*/  UMOV UR4, 0x400 ;  /* 0x0000040000047882 */ /* 0x000fe20000000000 */
[----:B------:R-:W0:Y:S01]  /*7f60*/  LDCU UR9, c[0x0][0x360] ;  /* 0x00006c00ff0977ac */ /* 0x000e220008000800 */
[----:B------:R-:W1:Y:S01]  /*7f70*/  LDCU.64 UR10, c[0x0][0x4b0] ;  /* 0x00009600ff0a77ac */ /* 0x000e620008000a00 */
[----:B------:R-:W2:Y:S02]  /*7f80*/  LDCU.64 UR12, c[0x0][0x530] ;  /* 0x0000a600ff0c77ac */ /* 0x000ea40008000a00 */
[----:B0123--:R-:W-:-:S12]  /*7f90*/  ULEA UR4, UR5, UR4, 0x18 ;  /* 0x0000000405047291 */ /* 0x00ffd8000f8ec0ff */
.L_x_6439:
        /* <DEDUP_REMOVED lines=18> */
.L_x_6393:
[----:B------:R-:W-:Y:S01]  /*80c0*/  HFMA2 R193, -RZ, RZ, 0, 5.9604644775390625e-08 ;  /* 0x00000001ffc17431 */ /* 0x000fe200000001ff */
[----:B------:R-:W-:Y:S02]  /*80d0*/  MOV R191, R7 ;  /* 0x0000000700bf7202 */ /* 0x000fe40000000f00 */
[----:B------:R-:W-:Y:S02]  /*80e0*/  MOV R198, RZ ;  /* 0x000000ff00c67202 */ /* 0x000fe40000000f00 */
[----:B------:R-:W-:-:S07]  /*80f0*/  MOV R6, 0xffffffff ;  /* 0xffffffff00067802 */ /* 0x000fce0000000f00 */
[----:B0-2--5:R-:W-:Y:S05]  /*8100*/  WARPSYNC.COLLECTIVE R6, `(.L_x_6440) ;  /* 0x0000000006087348 */ /* 0x025fea0003c00000 */
[----:B------:R1:W3:Y:S02]  /*8110*/  SHFL.UP P6, R5, R191, R193, R198 ;  /* 0x040000c1bf057389 */ /* 0x0002e400000c00c6 */
[----:B0123-5:R-:W-:Y:S05]  /*8120*/  ENDCOLLECTIVE ;  /* 0x000000000000791b */ /* 0x02ffea0003800000 */
.L_x_6440:
[----:B------:R-:W-:Y:S02]  /*8130*/  MOV R191, R192 ;  /* 0x000000c000bf7202 */ /* 0x000fe40000000f00 */
[----:B------:R-:W-:-:S07]  /*8140*/  MOV R4, R5 ;  /* 0x0000000500047202 */ /* 0x000fce0000000f00 */
[----:B------:R-:W-:Y:S05]  /*8150*/  WARPSYNC.COLLECTIVE R6, `(.L_x_6441) ;  /* 0x0000000006087348 */ /* 0x000fea0003c00000 */
[----:B------:R0:W1:Y:S02]  /*8160*/  SHFL.UP P6, R5, R191, R193, R198 ;  /* 0x040000c1bf057389 */ /* 0x00006400000c00c6 */
[----:B01----:R-:W-:Y:S05]  /*8170*/  ENDCOLLECTIVE ;  /* 0x000000000000791b */ /* 0x003fea0003800000 */
.L_x_6441:
        /* <DEDUP_REMOVED lines=9> */
.L_x_6442:
[----:B------:R-:W-:Y:S02]  /*8210*/  MOV R191, R194 ;  /* 0x000000c200bf7202 */ /* 0x000fe40000000f00 */
[----:B------:R-:W-:-:S07]  /*8220*/  MOV R4, R5 ;  /* 0x0000000500047202 */ /* 0x000fce0000000f00 */
[----:B------:R-:W-:Y:S05]  /*8230*/  WARPSYNC.COLLECTIVE R6, `(.L_x_6443) ;  /* 0x0000000006087348 */ /* 0x000fea0003c00000 */
[----:B------:R0:W1:Y:S02]  /*8240*/  SHFL.UP P6, R5, R191, R193, R198 ;  /* 0x040000c1bf057389 */ /* 0x00006400000c00c6 */
[----:B01----:R-:W-:Y:S05]  /*8250*/  ENDCOLLECTIVE ;  /* 0x000000000000791b */ /* 0x003fea0003800000 */
.L_x_6443:
        /* <DEDUP_REMOVED lines=8> */
.L_x_6444:
[----:B------:R-:W-:Y:S02]  /*82e0*/  MOV R191, R196 ;  /* 0x000000c400bf7202 */ /* 0x000fe40000000f00 */
[----:B------:R-:W-:-:S07]  /*82f0*/  MOV R4, R5 ;  /* 0x0000000500047202 */ /* 0x000fce0000000f00 */
[----:B------:R-:W-:Y:S05]  /*8300*/  WARPSYNC.COLLECTIVE R6, `(.L_x_6445) ;  /* 0x0000000006087348 */ /* 0x000fea0003c00000 */
[----:B------:R0:W1:Y:S02]  /*8310*/  SHFL.UP P6, R5, R191, R193, R198 ;  /* 0x040000c1bf057389 */ /* 0x00006400000c00c6 */
[----:B01----:R-:W-:Y:S05]  /*8320*/  ENDCOLLECTIVE ;  /* 0x000000000000791b */ /* 0x003fea0003800000 */
.L_x_6445:
        /* <DEDUP_REMOVED lines=8> */
.L_x_6446:
[----:B------:R-:W-:Y:S02]  /*83b0*/  MOV R191, R192 ;  /* 0x000000c000bf7202 */ /* 0x000fe40000000f00 */
[----:B------:R-:W-:-:S07]  /*83c0*/  MOV R4, R5 ;  /* 0x0000000500047202 */ /* 0x000fce0000000f00 */
[----:B------:R-:W-:Y:S05]  /*83d0*/  WARPSYNC.COLLECTIVE R6, `(.L_x_6447) ;  /* 0x0000000006087348 */ /* 0x000fea0003c00000 */
[----:B------:R0:W1:Y:S02]  /*83e0*/  SHFL.UP P6, R5, R191, R193, R198 ;  /* 0x040000c1bf057389 */ /* 0x00006400000c00c6 */
[----:B01----:R-:W-:Y:S05]  /*83f0*/  ENDCOLLECTIVE ;  /* 0x000000000000791b */ /* 0x003fea0003800000 */
.L_x_6447:
        /* <DEDUP_REMOVED lines=8> */
.L_x_6448:
[----:B------:R-:W-:Y:S02]  /*8480*/  MOV R191, R4 ;  /* 0x0000000400bf7202 */ /* 0x000fe40000000f00 */
[----:B------:R-:W-:-:S07]  /*8490*/  MOV R194, R5 ;  /* 0x0000000500c27202 */ /* 0x000fce0000000f00 */
[----:B------:R-:W-:Y:S05]  /*84a0*/  WARPSYNC.COLLECTIVE R6, `(.L_x_6449) ;  /* 0x0000000006087348 */ /* 0x000fea0003c00000 */
[----:B------:R0:W1:Y:S02]  /*84b0*/  SHFL.UP P6, R5, R191, R193, R198 ;  /* 0x040000c1bf057389 */ /* 0x00006400000c00c6 */
[----:B01----:R-:W-:Y:S05]  /*84c0*/  ENDCOLLECTIVE ;  /* 0x000000000000791b */ /* 0x003fea0003800000 */
.L_x_6449:
[----:B------:R-:W-:Y:S05]  /*84d0*/  BRA `(.L_x_6450) ;  /* 0xffffffc400387947 */ /* 0x000fea000383ffff */
.L_x_6394:
        /* <DEDUP_REMOVED lines=8> */
.L_x_6452:
[----:B------:R-:W-:Y:S05]  /*8560*/  BSYNC B0 ;  /* 0x0000000000007941 */ /* 0x000fea0003800000 */
.L_x_6451:
[----:B------:R-:W-:Y:S05]  /*8570*/  BRA `(.L_x_6453) ;  /* 0xffffffc400287947 */ /* 0x000fea000383ffff */
.L_x_6395:
        /* <DEDUP_REMOVED lines=8> */
.L_x_6455:
[----:B------:R-:W-:Y:S05]  /*8600*/  BSYNC B0 ;  /* 0x0000000000007941 */ /* 0x000fea0003800000 */
.L_x_6454:
[----:B------:R-:W-:Y:S05]  /*8610*/  BRA `(.L_x_6456) ;  /* 0xffffffc400087947 */ /* 0x000fea000383ffff */
.L_x_6396:
        /* <DEDUP_REMOVED lines=8> */
.L_x_6458:
[----:B------:R-:W-:Y:S05]  /*86a0*/  BSYNC B0 ;  /* 0x0000000000007941 */ /* 0x000fea0003800000 */
.L_x_6457:
        /* <DEDUP_REMOVED lines=11> */
.L_x_6459:
[----:B------:R-:W-:Y:S05]  /*8760*/  WARPSYNC.COLLECTIVE R6, `(.L_x_6460) ;  /* 0x0000000006087348 */ /* 0x000fea0003c00000 */
[----:B------:R0:W1:Y:S02]  /*8770*/  SHFL.IDX P3, R224, R227, R226, R229 ;  /* 0x000000e2e3e07389 */ /* 0x00006400000600e5 */
[----:B01----:R-:W-:Y:S05]  /*8780*/  ENDCOLLECTIVE ;  /* 0x000000000000791b */ /* 0x003fea0003800000 */
.L_x_6460:
[----:B------:R-:W-:Y:S02]  /*8790*/  MOV R227, R9 ;  /* 0x0000000900e37202 */ /* 0x000fe40000000f00 */
[----:B------:R-:W-:Y:S02]  /*87a0*/  MOV R192, R5 ;  /* 0x0000000500c07202 */ /* 0x000fe40000000f00 */
[----:B------:R-:W-:-:S07]  /*87b0*/  MOV R4, R224 ;  /* 0x000000e000047202 */ /* 0x000fce0000000f00 */
[----:B------:R-:W-:Y:S05]  /*87c0*/  WARPSYNC.COLLECTIVE R6, `(.L_x_6461) ;  /* 0x0000000006087348 */ /* 0x000fea0003c00000 */
[----:B------:R0:W1:Y:S02]  /*87d0*/  SHFL.IDX P3, R224, R227, R226, R229 ;  /* 0x000000e2e3e07389 */ /* 0x00006400000600e5 */
[----:B01----:R-:W-:Y:S05]  /*87e0*/  ENDCOLLECTIVE ;  /* 0x000000000000791b */ /* 0x003fea0003800000 */
.L_x_6461:
[----:B------:R-:W-:Y:S01]  /*87f0*/  MOV R5, R224 ;  /* 0x000000e000057202 */ /* 0x000fe20000000f00 */
[----:B------:R-:W-:Y:S06]  /*8800*/  BRA `(.L_x_6462) ;  /* 0xffffffc000a47947 */ /* 0x000fec000383ffff */
.L_x_6398:
        /* <DEDUP_REMOVED lines=10> */
.L_x_6463:
[----:B------:R-:W-:Y:S02]  /*88b0*/  MOV R231, R7 ;  /* 0x0000000700e77202 */ /* 0x000fe40000000f00 */
[----:B------:R-:W-:-:S07]  /*88c0*/  MOV R220, R222 ;  /* 0x000000de00dc7202 */ /* 0x000fce0000000f00 */
[----:B------:R-:W-:Y:S05]  /*88d0*/  WARPSYNC.COLLECTIVE R6, `(.L_x_6464) ;  /* 0x0000000006087348 */ /* 0x000fea0003c00000 */
[----:B------:R0:W1:Y:S02]  /*88e0*/  SHFL.DOWN P1, R222, R231, R228, R233 ;  /* 0x080000e4e7de7389 */ /* 0x00006400000200e9 */
[----:B01----:R-:W-:Y:S05]  /*88f0*/  ENDCOLLECTIVE ;  /* 0x000000000000791b */ /* 0x003fea0003800000 */
.L_x_6464:
        /* <DEDUP_REMOVED lines=11> */
.L_x_6465:
[----:B------:R-:W-:Y:S02]  /*89b0*/  MOV R231, R4 ;  /* 0x0000000400e77202 */ /* 0x000fe40000000f00 */
[----:B------:R-:W-:-:S07]  /*89c0*/  MOV R220, R222 ;  /* 0x000000de00dc7202 */ /* 0x000fce0000000f00 */
[----:B------:R-:W-:Y:S05]  /*89d0*/  WARPSYNC.COLLECTIVE R6, `(.L_x_6466) ;  /* 0x0000000006087348 */ /* 0x000fea0003c00000 */
[----:B------:R0:W1:Y:S02]  /*89e0*/  SHFL.DOWN P1, R222, R231, R228, R233 ;  /* 0x080000e4e7de7389 */ /* 0x00006400000200e9 */
[----:B01----:R-:W-:Y:S05]  /*89f0*/  ENDCOLLECTIVE ;  /* 0x000000000000791b */ /* 0x003fea0003800000 */
.L_x_6466:
        /* <DEDUP_REMOVED lines=11> */
.L_x_6467:
[----:B------:R-:W-:Y:S02]  /*8ab0*/  MOV R231, R4 ;  /* 0x0000000400e77202 */ /* 0x000fe40000000f00 */
[----:B------:R-:W-:-:S07]  /*8ac0*/  MOV R220, R222 ;  /* 0x000000de00dc7202 */ /* 0x000fce0000000f00 */
[----:B------:R-:W-:Y:S05]  /*8ad0*/  WARPSYNC.COLLECTIVE R6, `(.L_x_6468) ;  /* 0x0000000006087348 */ /* 0x000fea0003c00000 */
[----:B------:R0:W1:Y:S02]  /*8ae0*/  SHFL.DOWN P1, R222, R231, R228, R233 ;  /* 0x080000e4e7de7389 */ /* 0x00006400000200e9 */
[----:B01----:R-:W-:Y:S05]  /*8af0*/  ENDCOLLECTIVE ;  /* 0x000000000000791b */ /* 0x003fea0003800000 */
.L_x_6468:
        /* <DEDUP_REMOVED lines=11> */
.L_x_6469:
[----:B------:R-:W-:Y:S02]  /*8bb0*/  MOV R231, R4 ;  /* 0x0000000400e77202 */ /* 0x000fe40000000f00 */
[----:B------:R-:W-:-:S07]  /*8bc0*/  MOV R220, R222 ;  /* 0x000000de00dc7202 */ /* 0x000fce0000000f00 */
[----:B------:R-:W-:Y:S05]  /*8bd0*/  WARPSYNC.COLLECTIVE R6, `(.L_x_6470) ;  /* 0x0000000006087348 */ /* 0x000fea0003c00000 */
[----:B------:R0:W1:Y:S02]  /*8be0*/  SHFL.DOWN P1, R222, R231, R228, R233 ;  /* 0x080000e4e7de7389 */ /* 0x00006400000200e9 */
[----:B01----:R-:W-:Y:S05]  /*8bf0*/  ENDCOLLECTIVE ;  /* 0x000000000000791b */ /* 0x003fea0003800000 */
.L_x_6470:
        /* <DEDUP_REMOVED lines=11> */
.L_x_6471:
[----:B------:R-:W-:Y:S02]  /*8cb0*/  MOV R231, R4 ;  /* 0x0000000400e77202 */ /* 0x000fe40000000f00 */
[----:B------:R-:W-:-:S07]  /*8cc0*/  MOV R220, R222 ;  /* 0x000000de00dc7202 */ /* 0x000fce0000000f00 */
[----:B------:R-:W-:Y:S05]  /*8cd0*/  WARPSYNC.COLLECTIVE R6, `(.L_x_6472) ;  /* 0x0000000006087348 */ /* 0x000fea0003c00000 */
[----:B------:R0:W1:Y:S02]  /*8ce0*/  SHFL.DOWN P1, R222, R231, R228, R233 ;  /* 0x080000e4e7de7389 */ /* 0x00006400000200e9 */
[----:B01----:R-:W-:Y:S05]  /*8cf0*/  ENDCOLLECTIVE ;  /* 0x000000000000791b */ /* 0x003fea0003800000 */
.L_x_6472:
        /* <DEDUP_REMOVED lines=11> */
.L_x_6473:
[----:B------:R-:W-:Y:S02]  /*8db0*/  ISETP.NE.AND P0, PT, R18, 0x1f, PT ;  /* 0x0000001f1200780c */ /* 0x000fe40003f05270 */
[----:B------:R-:W-:Y:S02]  /*8dc0*/  MOV R227, R4 ;  /* 0x0000000400e37202 */ /* 0x000fe40000000f00 */
[----:B------:R-:W-:-:S09]  /*8dd0*/  MOV R7, R224 ;  /* 0x000000e000077202 */ /* 0x000fd20000000f00 */
[----:B------:R-:W-:Y:S05]  /*8de0*/  WARPSYNC.COLLECTIVE R6, `(.L_x_6474) ;  /* 0x0000000006087348 */ /* 0x000fea0003c00000 */
[----:B------:R0:W1:Y:S02]  /*8df0*/  SHFL.IDX P3, R224, R227, R226, R229 ;  /* 0x000000e2e3e07389 */ /* 0x00006400000600e5 */
[----:B01----:R-:W-:Y:S05]  /*8e00*/  ENDCOLLECTIVE ;  /* 0x000000000000791b */ /* 0x003fea0003800000 */
.L_x_6474:
[----:B------:R-:W-:Y:S05]  /*8e10*/  WARPSYNC.COLLECTIVE R6, `(.L_x_6475) ;  /* 0x0000000006087348 */ /* 0x000fea0003c00000 */
[----:B------:R0:W1:Y:S02]  /*8e20*/  SHFL.DOWN P1, R222, R231, R228, R233 ;  /* 0x080000e4e7de7389 */ /* 0x00006400000200e9 */
[----:B01----:R-:W-:Y:S05]  /*8e30*/  ENDCOLLECTIVE ;  /* 0x000000000000791b */ /* 0x003fea0003800000 */
.L_x_6475:
        /* <DEDUP_REMOVED lines=8> */
.L_x_6476:
[----:B------:R-:W-:-:S07]  /*8ec0*/  FMUL.FTZ R220, R8, R7 ;  /* 0x0000000708dc7220 */ /* 0x000fce0000410000 */
[----:B------:R-:W-:Y:S05]  /*8ed0*/  WARPSYNC.COLLECTIVE R6, `(.L_x_6477) ;  /* 0x0000000006087348 */ /* 0x000fea0003c00000 */
[----:B------:R0:W1:Y:S02]  /*8ee0*/  SHFL.IDX P3, R224, R227, R226, R229 ;  /* 0x000000e2e3e07389 */ /* 0x00006400000600e5 */
[----:B01----:R-:W-:Y:S05]  /*8ef0*/  ENDCOLLECTIVE ;  /* 0x000000000000791b */ /* 0x003fea0003800000 */
.L_x_6477:
[----:B------:R-:W-:Y:S02]  /*8f00*/  MOV R227, R9 ;  /* 0x0000000900e37202 */ /* 0x000fe40000000f00 */
[----:B------:R-:W-:-:S07]  /*8f10*/  MOV R223, R224 ;  /* 0x000000e000df7202 */ /* 0x000fce0000000f00 */
[----:B------:R-:W-:Y:S05]  /*8f20*/  WARPSYNC.COLLECTIVE R6, `(.L_x_6478) ;  /* 0x0000000006087348 */ /* 0x000fea0003c00000 */
[----:B------:R0:W1:Y:S02]  /*8f30*/  SHFL.IDX P3, R224, R227, R226, R229 ;  /* 0x000000e2e3e07389 */ /* 0x00006400000600e5 */
[----:B01----:R-:W-:Y:S05]  /*8f40*/  ENDCOLLECTIVE ;  /* 0x000000000000791b */ /* 0x003fea0003800000 */
.L_x_6478:
[----:B------:R-:W-:Y:S05]  /*8f50*/  BRA `(.L_x_6479) ;  /* 0xffffffc0009c7947 */ /* 0x000fea000383ffff */
.L_x_6480:
        /* <DEDUP_REMOVED lines=10> */
.L_x_10470:


//--------------------- .text._Z25selective_scan_bwd_kernelI32Selective_Scan_bwd_kernel_traitsILi64ELi16ELb1ELb1ELb1ELb1ELb1EN3c104HalfEfEEv12SSMParamsBwd --------------------------
	.section	.text._Z25selective_scan_bwd_kernelI32Selective_Scan_bwd_kernel_traitsILi64ELi16ELb1ELb1ELb1ELb1ELb1EN3c104HalfEfEEv12SSMParamsBwd,"ax",@progbits
	.align	128
        .global         _Z25selective_scan_bwd_kernelI32Selective_Scan_bwd_kernel_traitsILi64ELi16ELb1ELb1ELb1ELb1ELb1EN3c104HalfEfEEv12SSMParamsBwd
        .type           _Z25selective_scan_bwd_kernelI32Selective_Scan_bwd_kernel_traitsILi64ELi16ELb1ELb1ELb1ELb1ELb1EN3c104HalfEfEEv12SSMParamsBwd,@function
        .size           _Z25selective_scan_bwd_kernelI32Selective_Scan_bwd_kernel_traitsILi64ELi16ELb1ELb1ELb1ELb1ELb1EN3c104HalfEfEEv12SSMParamsBwd,(.L_x_10471 - _Z25selective_scan_bwd_kernelI32Selective_Scan_bwd_kernel_traitsILi64ELi16ELb1ELb1ELb1ELb1ELb1EN3c104HalfEfEEv12SSMParamsBwd)
        .other          _Z25selective_scan_bwd_kernelI32Selective_Scan_bwd_kernel_traitsILi64ELi16ELb1ELb1ELb1ELb1ELb1EN3c104HalfEfEEv12SSMParamsBwd,@"STO_CUDA_ENTRY STV_DEFAULT"
_Z25selective_scan_bwd_kernelI32Selective_Scan_bwd_kernel_traitsILi64ELi16ELb1ELb1ELb1ELb1ELb1EN3c104HalfEfEEv12SSMParamsBwd:
.text._Z25selective_scan_bwd_kernelI32Selective_Scan_bwd_kernel_traitsILi64ELi16ELb1ELb1ELb1ELb1ELb1EN3c104HalfEfEEv12SSMParamsBwd:
        /* <DEDUP_REMOVED lines=150> */
[----:B------:R-:W-:Y:S01]  /*0960*/  IMAD R8, R17, UR30, RZ ;  /* 0x0000001e11087c24 */ /* 0x000fe2000f8e02ff */
[C---:B------:R-:W-:Y:S01]  /*0970*/  IADD3 R9, PT, PT, R2.reuse, 0x80, RZ ;  /* 0x0000008002097810 */ /* 0x040fe20007ffe0ff */
[----:B------:R-:W-:Y:S01]  /*0980*/  IMAD R7, R11, UR29, R7 ;  /* 0x0000001d0b077c24 */ /* 0x000fe2000f8e0207 */
[C---:B------:R-:W-:Y:S01]  /*0990*/  IADD3 R11, PT, PT, R2.reuse, 0xc0, RZ ;  /* 0x000000c0020b7810 */ /* 0x040fe20007ffe0ff */
[C---:B------:R-:W-:Y:S01]  /*09a0*/  IMAD.WIDE.U32 R36, R39.reuse, UR14, R4 ;  /* 0x0000000e27247c25 */ /* 0x040fe2000f8e0004 */
[C---:B------:R-:W-:Y:S01]  /*09b0*/  SHF.L.U32 R5, R2.reuse, 0x4, RZ ;  /* 0x0000000402057819 */ /* 0x040fe200000006ff */
[----:B------:R-:W-:Y:S01]  /*09c0*/  UIADD3 UR7, UPT, UPT, UR6, 0x1080, URZ ;  /* 0x0000108006077890 */ /* 0x000fe2000fffe0ff */
[C---:B------:R-:W-:Y:S01]  /*09d0*/  IADD3 R17, PT, PT, R2.reuse, 0x180, RZ ;  /* 0x0000018002117810 */ /* 0x040fe20007ffe0ff */
[C---:B------:R-:W-:Y:S01]  /*09e0*/  IMAD R81, R39.reuse, UR31, R8 ;  /* 0x0000001f27517c24 */ /* 0x040fe2000f8e0208 */
[C---:B------:R-:W-:Y:S01]  /*09f0*/  IADD3 R23, PT, PT, R2.reuse, 0x280, RZ ;  /* 0x0000028002177810 */ /* 0x040fe20007ffe0ff */
[----:B------:R-:W-:Y:S01]  /*0a00*/  IMAD.WIDE.U32 R38, R39, UR30, R6 ;  /* 0x0000001e27267c25 */ /* 0x000fe2000f8e0006 */
        /* <DEDUP_REMOVED lines=51> */
.L_x_6561:
        /* <DEDUP_REMOVED lines=90> */
.L_x_6483:
[----:B------:R-:W-:Y:S05]  /*12e0*/  BSYNC.RECONVERGENT B0 ;  /* 0x0000000000007941 */ /* 0x000fea0003800200 */
.L_x_6482:
        /* <DEDUP_REMOVED lines=35> */
.L_x_6485:
[----:B------:R-:W-:Y:S05]  /*1520*/  BSYNC.RECONVERGENT B0 ;  /* 0x0000000000007941 */ /* 0x000fea0003800200 */
.L_x_6484:
        /* <DEDUP_REMOVED lines=35> */
.L_x_6487:
[----:B------:R-:W-:Y:S05]  /*1760*/  BSYNC.RECONVERGENT B0 ;  /* 0x0000000000007941 */ /* 0x000fea0003800200 */
.L_x_6486:
        /* <DEDUP_REMOVED lines=35> */
.L_x_6489:
[----:B------:R-:W-:Y:S05]  /*19a0*/  BSYNC.RECONVERGENT B0 ;  /* 0x0000000000007941 */ /* 0x000fea0003800200 */
.L_x_6488:
        /* <DEDUP_REMOVED lines=35> */
.L_x_6491:
[----:B------:R-:W-:Y:S05]  /*1be0*/  BSYNC.RECONVERGENT B0 ;  /* 0x0000000000007941 */ /* 0x000fea0003800200 */
.L_x_6490:
        /* <DEDUP_REMOVED lines=35> */
.L_x_6493:
[----:B------:R-:W-:Y:S05]  /*1e20*/  BSYNC.RECONVERGENT B0 ;  /* 0x0000000000007941 */ /* 0x000fea0003800200 */
.L_x_6492:
        /* <DEDUP_REMOVED lines=35> */
.L_x_6495:
[----:B------:R-:W-:Y:S05]  /*2060*/  BSYNC.RECONVERGENT B0 ;  /* 0x0000000000007941 */ /* 0x000fea0003800200 */
.L_x_6494:
        /* <DEDUP_REMOVED lines=35> */
.L_x_6497:
[----:B------:R-:W-:Y:S05]  /*22a0*/  BSYNC.RECONVERGENT B0 ;  /* 0x0000000000007941 */ /* 0x000fea0003800200 */
.L_x_6496:
        /* <DEDUP_REMOVED lines=35> */
.L_x_6499:
[----:B------:R-:W-:Y:S05]  /*24e0*/  BSYNC.RECONVERGENT B0 ;  /* 0x0000000000007941 */ /* 0x000fea0003800200 */
.L_x_6498:
        /* <DEDUP_REMOVED lines=35> */
.L_x_6501:
[----:B------:R-:W-:Y:S05]  /*2720*/  BSYNC.RECONVERGENT B0 ;  /* 0x0000000000007941 */ /* 0x000fea0003800200 */
.L_x_6500:
        /* <DEDUP_REMOVED lines=34> */
.L_x_6503:
[----:B------:R-:W-:Y:S05]  /*2950*/  BSYNC.RECONVERGENT B0 ;  /* 0x0000000000007941 */ /* 0x000fea0003800200 */
.L_x_6502:
        /* <DEDUP_REMOVED lines=32> */
.L_x_6505:
[----:B------:R-:W-:Y:S05]  /*2b60*/  BSYNC.RECONVERGENT B0 ;  /* 0x0000000000007941 */ /* 0x000fea0003800200 */
.L_x_6504:
        /* <DEDUP_REMOVED lines=32> */
.L_x_6507:
[----:B------:R-:W-:Y:S05]  /*2d70*/  BSYNC.RECONVERGENT B0 ;  /* 0x0000000000007941 */ /* 0x000fea0003800200 */
.L_x_6506:
        /* <DEDUP_REMOVED lines=32> */
.L_x_6509:
[----:B------:R-:W-:Y:S05]  /*2f80*/  BSYNC.RECONVERGENT B0 ;  /* 0x0000000000007941 */ /* 0x000fea0003800200 */
.L_x_6508:
        /* <DEDUP_REMOVED lines=32> */
.L_x_6511:
[----:B------:R-:W-:Y:S05]  /*3190*/  BSYNC.RECONVERGENT B0 ;  /* 0x0000000000007941 */ /* 0x000fea0003800200 */
.L_x_6510:
        /* <DEDUP_REMOVED lines=32> */
.L_x_6513:
[----:B------:R-:W-:Y:S05]  /*33a0*/  BSYNC.RECONVERGENT B0 ;  /* 0x0000000000007941 */ /* 0x000fea0003800200 */
.L_x_6512:
[----:B------:R-:W0:Y:S01]  /*33b0*/  LDCU.128 UR12, c[0x0][0x410] ;  /* 0x00008200ff0c77ac */ /* 0x000e220008000c00 */
[----:B------:R-:W2:Y:S01]  /*33c0*/  LDS.128 R12, [R83] ;  /* 0x00000000530c7984 */ /* 0x000ea20000000c00 */
[----:B------:R-:W3:Y:S03]  /*33d0*/  LDCU.64 UR32, c[0x0][0x488] ;  /* 0x00009100ff2077ac */ /* 0x000ee60008000a00 */
[----:B------:R-:W-:Y:S01]  /*33e0*/  LDS.128 R16, [R83+0x10] ;  /* 0x0000100053107984 */ /* 0x000fe20000000c00 */
[----:B------:R-:W-:Y:S01]  /*33f0*/  USHF.L.U32 UR6, UR6, 0xa, URZ ;  /* 0x0000000a06067899 */ /* 0x000fe200080006ff */
[----:B------:R-:W-:-:S03]  /*3400*/  UMOV UR7, URZ ;  /* 0x000000ff00077c82 */ /* 0x000fc60008000000 */
        /* <DEDUP_REMOVED lines=13> */
[----:B-1----:R-:W4:Y:S04]  /*34e0*/  LDG.E.128 R44, desc[UR26][R20.64] ;  /* 0x0000001a142c7981 */ /* 0x002f28000c1e1d00 */
[----:B------:R-:W5:Y:S01]  /*34f0*/  LDG.E.128 R48, desc[UR26][R20.64+0x200] ;  /* 0x0002001a14307981 */ /* 0x000f62000c1e1d00 */
[----:B---3--:R-:W-:-:S04]  /*3500*/  UIMAD.WIDE.U32 UR30, UR29, UR12, UR6 ;  /* 0x0000000c1d1e72a5 */ /* 0x008fc8000f8e0006 */
        /* <DEDUP_REMOVED lines=26> */
[--C-:B---3--:R-:W-:Y:S01]  /*36b0*/  HADD2.F32 R117, -RZ, R20.reuse.H0_H0 ;  /* 0x20000014ff757230 */ /* 0x108fe20000004100 */
[----:B------:R-:W-:Y:S01]  /*36c0*/  UIMAD UR13, UR29, UR15, UR13 ;  /* 0x0000000f1d0d72a4 */ /* 0x000fe2000f8e020d */
[----:B------:R-:W-:Y:S01]  /*36d0*/  HADD2.F32 R116, -RZ, R20.H1_H1 ;  /* 0x30000014ff747230 */ /* 0x000fe20000004100 */
[----:B------:R-:W2:Y:S01]  /*36e0*/  LDCU.64 UR14, c[0x0][0x558] ;  /* 0x0000ab00ff0e77ac */ /* 0x000ea20008000a00 */
[--C-:B------:R-:W-:Y:S02]  /*36f0*/  HADD2.F32 R115, -RZ, R21.reuse.H0_H0 ;  /* 0x20000015ff737230 */ /* 0x100fe40000004100 */
[----:B------:R-:W-:Y:S01]  /*3700*/  FMUL.FTZ R20, R117, -1.4426950216293334961 ;  /* 0xbfb8aa3b75147820 */ /* 0x000fe20000410000 */
[----:B------:R-:W-:Y:S02]  /*3710*/  HADD2.F32 R119, -RZ, R22.H0_H0 ;  /* 0x20000016ff777230 */ /* 0x000fe40000004100 */
[----:B------:R-:W-:Y:S01]  /*3720*/  FMUL.FTZ R44, R116, -1.4426950216293334961 ;  /* 0xbfb8aa3b742c7820 */ /* 0x000fe20000410000 */
[----:B------:R-:W-:-:S02]  /*3730*/  HADD2.F32 R120, -RZ, R21.H1_H1 ;  /* 0x30000015ff787230 */ /* 0x000fc40000004100 */
[----:B------:R-:W-:Y:S01]  /*3740*/  FMUL.FTZ R21, R115, -1.4426950216293334961 ;  /* 0xbfb8aa3b73157820 */ /* 0x000fe20000410000 */
[----:B------:R-:W-:Y:S02]  /*3750*/  HADD2.F32 R0, -RZ, R22.H1_H1 ;  /* 0x30000016ff007230 */ /* 0x000fe40000004100 */
[----:B------:R-:W-:Y:S01]  /*3760*/  FMUL.FTZ R22, R119, -1.4426950216293334961 ;  /* 0xbfb8aa3b77167820 */ /* 0x000fe20000410000 */
[----:B------:R-:W3:Y:S01]  /*3770*/  MUFU.EX2 R20, R20 ;  /* 0x0000001400147308 */ /* 0x000ee20000000800 */
[--C-:B------:R-:W-:Y:S02]  /*3780*/  HADD2.F32 R110, -RZ, R23.reuse.H0_H0 ;  /* 0x20000017ff6e7230 */ /* 0x100fe40000004100 */
[----:B------:R-:W-:Y:S01]  /*3790*/  FMUL.FTZ R45, R120, -1.4426950216293334961 ;  /* 0xbfb8aa3b782d7820 */ /* 0x000fe20000410000 */
[----:B----4-:R-:W-:Y:S02]  /*37a0*/  HADD2.F32 R111, -RZ, R24.H0_H0 ;  /* 0x20000018ff6f7230 */ /* 0x010fe40000004100 */
[----:B------:R-:W-:Y:S01]  /*37b0*/  FMUL.FTZ R46, R0, -1.4426950216293334961 ;  /* 0xbfb8aa3b002e7820 */ /* 0x000fe20000410000 */
[----:B------:R-:W-:-:S02]  /*37c0*/  HADD2.F32 R113, -RZ, R23.H1_H1 ;  /* 0x30000017ff717230 */ /* 0x000fc40000004100 */
[----:B------:R-:W-:Y:S01]  /*37d0*/  FMUL.FTZ R23, R110, -1.4426950216293334961 ;  /* 0xbfb8aa3b6e177820 */ /* 0x000fe20000410000 */
[----:B------:R-:W-:Y:S01]  /*37e0*/  HADD2.F32 R112, -RZ, R24.H1_H1 ;  /* 0x30000018ff707230 */ /* 0x000fe20000004100 */
[----:B------:R-:W4:Y:S01]  /*37f0*/  MUFU.EX2 R21, R21 ;  /* 0x0000001500157308 */ /* 0x000f220000000800 */
[----:B------:R-:W-:Y:S01]  /*3800*/  FMUL.FTZ R24, R111, -1.4426950216293334961 ;  /* 0xbfb8aa3b6f187820 */ /* 0x000fe20000410000 */
[--C-:B------:R-:W-:Y:S02]  /*3810*/  HADD2.F32 R114, -RZ, R25.reuse.H0_H0 ;  /* 0x20000019ff727230 */ /* 0x100fe40000004100 */
[----:B------:R-:W-:Y:S01]  /*3820*/  FMUL.FTZ R48, R113, -1.4426950216293334961 ;  /* 0xbfb8aa3b71307820 */ /* 0x000fe20000410000 */
[----:B------:R-:W-:Y:S01]  /*3830*/  FMUL.FTZ R50, R112, -1.4426950216293334961 ;  /* 0xbfb8aa3b70327820 */ /* 0x000fe20000410000 */
[----:B------:R-:W-:Y:S01]  /*3840*/  HADD2.F32 R118, -RZ, R25.H1_H1 ;  /* 0x30000019ff767230 */ /* 0x000fe20000004100 */
[----:B-1----:R-:W-:Y:S01]  /*3850*/  UIMAD.WIDE.U32 UR12, UR28, UR30, UR12 ;  /* 0x0000001e1c0c72a5 */ /* 0x002fe2000f8e000c */
[--C-:B------:R-:W-:Y:S01]  /*3860*/  HADD2.F32 R146, -RZ, R16.reuse.H0_H0 ;  /* 0x20000010ff927230 */ /* 0x100fe20000004100 */
[----:B------:R-:W1:Y:S01]  /*3870*/  MUFU.EX2 R22, R22 ;  /* 0x0000001600167308 */ /* 0x000e620000000800 */
[----:B---3--:R-:W-:Y:S01]  /*3880*/  FADD.FTZ R20, R20, 1 ;  /* 0x3f80000014147421 */ /* 0x008fe20000010000 */
[----:B------:R-:W-:-:S02]  /*3890*/  HADD2.F32 R145, -RZ, R16.H1_H1 ;  /* 0x30000010ff917230 */ /* 0x000fc40000004100 */
[----:B0-----:R-:W-:Y:S01]  /*38a0*/  FMUL.FTZ R102, R118, -1.4426950216293334961 ;  /* 0xbfb8aa3b76667820 */ /* 0x001fe20000410000 */
[--C-:B------:R-:W-:Y:S01]  /*38b0*/  HADD2.F32 R144, -RZ, R17.reuse.H0_H0 ;  /* 0x20000011ff907230 */ /* 0x100fe20000004100 */
[----:B------:R-:W-:Y:S01]  /*38c0*/  UIMAD UR13, UR28, UR31, UR13 ;  /* 0x0000001f1c0d72a4 */ /* 0x000fe2000f8e020d */
[----:B------:R-:W-:Y:S01]  /*38d0*/  HADD2.F32 R143, -RZ, R17.H1_H1 ;  /* 0x30000011ff8f7230 */ /* 0x000fe20000004100 */
[----:B--2---:R-:W-:Y:S01]  /*38e0*/  ULEA UR8, UP0, UR12, UR14, 0x1 ;  /* 0x0000000e0c087291 */ /* 0x004fe2000f8008ff */
[----:B------:R0:W2:Y:S01]  /*38f0*/  MUFU.EX2 R47, R23 ;  /* 0x00000017002f7308 */ /* 0x0000a20000000800 */
[----:B----4-:R-:W-:Y:S01]  /*3900*/  FADD.FTZ R124, R21, 1 ;  /* 0x3f800000157c7421 */ /* 0x010fe20000010000 */
[--C-:B------:R-:W-:Y:S01]  /*3910*/  HADD2.F32 R142, -RZ, R18.reuse.H0_H0 ;  /* 0x20000012ff8e7230 */ /* 0x100fe20000004100 */
[----:B------:R-:W-:Y:S01]  /*3920*/  ULEA.HI.X UR12, UR12, UR15, UR13, 0x1, UP0 ;  /* 0x0000000f0c0c7291 */ /* 0x000fe200080f0c0d */
[----:B------:R-:W-:Y:S01]  /*3930*/  HADD2.F32 R141, -RZ, R18.H1_H1 ;  /* 0x30000012ff8d7230 */ /* 0x000fe20000004100 */
[----:B------:R-:W-:Y:S01]  /*3940*/  UISETP.NE.U32.AND UP0, UPT, UR32, URZ, UPT ;  /* 0x000000ff2000728c */ /* 0x000fe2000bf05070 */
[----:B------:R-:W-:-:S02]  /*3950*/  HADD2.F32 R140, -RZ, R19.H0_H0 ;  /* 0x20000013ff8c7230 */ /* 0x000fc40000004100 */
[----:B------:R3:W4:Y:S01]  /*3960*/  MUFU.EX2 R49, R24 ;  /* 0x0000001800317308 */ /* 0x0007220000000800 */
[----:B0-----:R-:W-:Y:S01]  /*3970*/  FMUL.FTZ R23, R114, -1.4426950216293334961 ;  /* 0xbfb8aa3b72177820 */ /* 0x001fe20000410000 */
[----:B-1----:R-:W-:Y:S01]  /*3980*/  FADD.FTZ R134, R22, 1 ;  /* 0x3f80000016867421 */ /* 0x002fe20000010000 */
[----:B------:R-:W-:Y:S01]  /*3990*/  HADD2.F32 R139, -RZ, R19.H1_H1 ;  /* 0x30000013ff8b7230 */ /* 0x000fe20000004100 */
[----:B------:R-:W-:Y:S01]  /*39a0*/  UISETP.NE.AND.EX UP0, UPT, UR33, URZ, UPT, UP0 ;  /* 0x000000ff2100728c */ /* 0x000fe2000bf05300 */
[--C-:B------:R-:W-:Y:S02]  /*39b0*/  HADD2.F32 R25, -RZ, R26.reuse.H0_H0 ;  /* 0x2000001aff197230 */ /* 0x100fe40000004100 */
[----:B------:R-:W-:Y:S01]  /*39c0*/  HADD2.F32 R26, -RZ, R26.H1_H1 ;  /* 0x3000001aff1a7230 */ /* 0x000fe20000004100 */
[----:B------:R0:W1:Y:S01]  /*39d0*/  MUFU.EX2 R51, R23 ;  /* 0x0000001700337308 */ /* 0x0000620000000800 */
[--C-:B---3--:R-:W-:Y:S02]  /*39e0*/  HADD2.F32 R24, -RZ, R27.reuse.H0_H0 ;  /* 0x2000001bff187230 */ /* 0x108fe40000004100 */
[----:B------:R-:W-:Y:S01]  /*39f0*/  FMUL.FTZ R103, R25, -1.4426950216293334961 ;  /* 0xbfb8aa3b19677820 */ /* 0x000fe20000410000 */
[----:B------:R-:W-:-:S02]  /*3a00*/  HADD2.F32 R27, -RZ, R27.H1_H1 ;  /* 0x3000001bff1b7230 */ /* 0x000fc40000004100 */
[----:B------:R-:W-:Y:S01]  /*3a10*/  FMUL.FTZ R104, R26, -1.4426950216293334961 ;  /* 0xbfb8aa3b1a687820 */ /* 0x000fe20000410000 */
[----:B--2---:R-:W-:Y:S01]  /*3a20*/  FADD.FTZ R47, R47, 1 ;  /* 0x3f8000002f2f7421 */ /* 0x004fe20000010000 */
[----:B------:R-:W-:Y:S01]  /*3a30*/  HADD2.F32 R108, -RZ, R6.H1_H1 ;  /* 0x30000006ff6c7230 */ /* 0x000fe20000004100 */
[----:B------:R-:W-:Y:S01]  /*3a40*/  MUFU.RCP R122, R20 ;  /* 0x00000014007a7308 */ /* 0x000fe20000001000 */
[----:B0-----:R-:W-:Y:S01]  /*3a50*/  FMUL.FTZ R23, R24, -1.4426950216293334961 ;  /* 0xbfb8aa3b18177820 */ /* 0x001fe20000410000 */
[----:B------:R-:W-:Y:S01]  /*3a60*/  FMUL.FTZ R107, R27, -1.4426950216293334961 ;  /* 0xbfb8aa3b1b6b7820 */ /* 0x000fe20000410000 */
[----:B----4-:R-:W-:Y:S01]  /*3a70*/  FADD.FTZ R49, R49, 1 ;  /* 0x3f80000031317421 */ /* 0x010fe20000010000 */
[--C-:B------:R-:W-:Y:S02]  /*3a80*/  HADD2.F32 R109, -RZ, R7.reuse.H0_H0 ;  /* 0x20000007ff6d7230 */ /* 0x100fe40000004100 */
[----:B------:R-:W-:Y:S02]  /*3a90*/  HADD2.F32 R130, -RZ, R7.H1_H1 ;  /* 0x30000007ff827230 */ /* 0x000fe40000004100 */
[----:B------:R-:W0:Y:S01]  /*3aa0*/  MUFU.EX2 R105, R23 ;  /* 0x0000001700697308 */ /* 0x000e220000000800 */
[----:B-1----:R-:W-:-:S07]  /*3ab0*/  FADD.FTZ R51, R51, 1 ;  /* 0x3f80000033337421 */ /* 0x002fce0000010000 */
[----:B------:R-:W1:Y:S08]  /*3ac0*/  MUFU.EX2 R44, R44 ;  /* 0x0000002c002c7308 */ /* 0x000e700000000800 */
[----:B------:R-:W2:Y:S01]  /*3ad0*/  MUFU.EX2 R45, R45 ;  /* 0x0000002d002d7308 */ /* 0x000ea20000000800 */
[----:B0-----:R-:W-:-:S07]  /*3ae0*/  FADD.FTZ R105, R105, 1 ;  /* 0x3f80000069697421 */ /* 0x001fce0000010000 */
[----:B------:R-:W0:Y:S01]  /*3af0*/  MUFU.EX2 R46, R46 ;  /* 0x0000002e002e7308 */ /* 0x000e220000000800 */
[----:B-1----:R-:W-:-:S07]  /*3b00*/  FADD.FTZ R44, R44, 1 ;  /* 0x3f8000002c2c7421 */ /* 0x002fce0000010000 */
[----:B------:R-:W1:Y:S01]  /*3b10*/  MUFU.RCP R121, R44 ;  /* 0x0000002c00797308 */ /* 0x000e620000001000 */
[----:B--2---:R-:W-:-:S07]  /*3b20*/  FADD.FTZ R45, R45, 1 ;  /* 0x3f8000002d2d7421 */ /* 0x004fce0000010000 */
[----:B------:R-:W2:Y:S01]  /*3b30*/  MUFU.EX2 R48, R48 ;  /* 0x0000003000307308 */ /* 0x000ea20000000800 */
[----:B0-----:R-:W-:-:S07]  /*3b40*/  FADD.FTZ R46, R46, 1 ;  /* 0x3f8000002e2e7421 */ /* 0x001fce0000010000 */
[----:B------:R-:W0:Y:S01]  /*3b50*/  MUFU.EX2 R50, R50 ;  /* 0x0000003200327308 */ /* 0x000e220000000800 */
[----:B-1----:R-:W-:-:S04]  /*3b60*/  FADD.FTZ R15, -R121, 1 ;  /* 0x3f800000790f7421 */ /* 0x002fc80000010100 */
[C---:B------:R-:W-:Y:S01]  /*3b70*/  FFMA.FTZ R19, R116.reuse, R15, 1 ;  /* 0x3f80000074137423 */ /* 0x040fe2000001000f */
[----:B------:R-:W-:Y:S02]  /*3b80*/  FMUL.FTZ R116, R116, R121 ;  /* 0x0000007974747220 */ /* 0x000fe40000410000 */
[----:B------:R-:W1:Y:S01]  /*3b90*/  MUFU.EX2 R102, R102 ;  /* 0x0000006600667308 */ /* 0x000e620000000800 */
[----:B--2---:R-:W-:-:S07]  /*3ba0*/  FADD.FTZ R48, R48, 1 ;  /* 0x3f80000030307421 */ /* 0x004fce0000010000 */
[----:B------:R-:W-:Y:S01]  /*3bb0*/  MUFU.RCP R124, R124 ;  /* 0x0000007c007c7308 */ /* 0x000fe20000001000 */
[----:B0-----:R-:W-:-:S07]  /*3bc0*/  FADD.FTZ R50, R50, 1 ;  /* 0x3f80000032327421 */ /* 0x001fce0000010000 */
[----:B------:R-:W-:Y:S01]  /*3bd0*/  MUFU.RCP R134, R134 ;  /* 0x0000008600867308 */ /* 0x000fe20000001000 */
[----:B-1----:R-:W-:-:S07]  /*3be0*/  FADD.FTZ R102, R102, 1 ;  /* 0x3f80000066667421 */ /* 0x002fce0000010000 */
[----:B------:R-:W-:Y:S08]  /*3bf0*/  MUFU.RCP R123, R45 ;  /* 0x0000002d007b7308 */ /* 0x000ff00000001000 */
[----:B------:R-:W0:Y:S08]  /*3c00*/  MUFU.EX2 R104, R104 ;  /* 0x0000006800687308 */ /* 0x000e300000000800 */
[----:B------:R-:W1:Y:S08]  /*3c10*/  MUFU.EX2 R107, R107 ;  /* 0x0000006b006b7308 */ /* 0x000e700000000800 */
[----:B------:R-:W-:Y:S01]  /*3c20*/  MUFU.RCP R129, R47 ;  /* 0x0000002f00817308 */ /* 0x000fe20000001000 */
[----:B0-----:R-:W-:-:S07]  /*3c30*/  FADD.FTZ R104, R104, 1 ;  /* 0x3f80000068687421 */ /* 0x001fce0000010000 */
[----:B------:R-:W0:Y:S01]  /*3c40*/  MUFU.EX2 R103, R103 ;  /* 0x0000006700677308 */ /* 0x000e220000000800 */
[----:B-1----:R-:W-:-:S07]  /*3c50*/  FADD.FTZ R107, R107, 1 ;  /* 0x3f8000006b6b7421 */ /* 0x002fce0000010000 */
[----:B------:R-:W-:Y:S08]  /*3c60*/  MUFU.RCP R127, R46 ;  /* 0x0000002e007f7308 */ /* 0x000ff00000001000 */
[----:B------:R-:W1:Y:S01]  /*3c70*/  MUFU.RCP R132, R48 ;  /* 0x0000003000847308 */ /* 0x000e620000001000 */
[----:B0-----:R-:W-:-:S07]  /*3c80*/  FADD.FTZ R103, R103, 1 ;  /* 0x3f80000067677421 */ /* 0x001fce0000010000 */
[----:B------:R-:W-:Y:S08]  /*3c90*/  MUFU.RCP R131, R50 ;  /* 0x0000003200837308 */ /* 0x000ff00000001000 */
[----:B------:R-:W-:Y:S01]  /*3ca0*/  MUFU.RCP R136, R49 ;  /* 0x0000003100887308 */ /* 0x000fe20000001000 */
[----:B-1----:R-:W-:-:S04]  /*3cb0*/  FADD.FTZ R46, -R132, 1 ;  /* 0x3f800000842e7421 */ /* 0x002fc80000010100 */
[C---:B------:R-:W-:Y:S01]  /*3cc0*/  FFMA.FTZ R46, R113.reuse, R46, 1 ;  /* 0x3f800000712e7423 */ /* 0x040fe2000001002e */
[----:B------:R-:W-:Y:S02]  /*3cd0*/  FMUL.FTZ R113, R113, R132 ;  /* 0x0000008471717220 */ /* 0x000fe40000410000 */
[----:B------:R0:W1:Y:S08]  /*3ce0*/  MUFU.RCP R135, R102 ;  /* 0x0000006600877308 */ /* 0x0000700000001000 */
[----:B------:R-:W-:Y:S01]  /*3cf0*/  MUFU.RCP R133, R51 ;  /* 0x0000003300857308 */ /* 0x000fe20000001000 */
[----:B0-----:R-:W-:-:S07]  /*3d00*/  HADD2.F32 R102, -RZ, R4.H1_H1 ;  /* 0x30000004ff667230 */ /* 0x001fce0000004100 */
[----:B------:R0:W-:Y:S01]  /*3d10*/  MUFU.RCP R151, R104 ;  /* 0x0000006800977308 */ /* 0x0001e20000001000 */
[----:B-1----:R-:W-:-:S04]  /*3d20*/  FADD.FTZ R47, -R135, 1 ;  /* 0x3f800000872f7421 */ /* 0x002fc80000010100 */
[C---:B------:R-:W-:Y:S01]  /*3d30*/  FFMA.FTZ R47, R118.reuse, R47, 1 ;  /* 0x3f800000762f7423 */ /* 0x040fe2000001002f */
[----:B------:R-:W-:Y:S02]  /*3d40*/  FMUL.FTZ R118, R118, R135 ;  /* 0x0000008776767220 */ /* 0x000fe40000410000 */
[----:B------:R1:W-:Y:S01]  /*3d50*/  MUFU.RCP R152, R107 ;  /* 0x0000006b00987308 */ /* 0x0003e20000001000 */
[----:B0-----:R-:W-:-:S07]  /*3d60*/  HADD2.F32 R104, -RZ, R5.H1_H1 ;  /* 0x30000005ff687230 */ /* 0x001fce0000004100 */
[----:B------:R0:W-:Y:S01]  /*3d70*/  MUFU.RCP R138, R103 ;  /* 0x00000067008a7308 */ /* 0x0001e20000001000 */
[----:B-1----:R-:W-:-:S07]  /*3d80*/  HADD2.F32 R107, -RZ, R6.H0_H0 ;  /* 0x20000006ff6b7230 */ /* 0x002fce0000004100 */
[----:B------:R1:W2:Y:S01]  /*3d90*/  MUFU.RCP R153, R105 ;  /* 0x0000006900997308 */ /* 0x0002a20000001000 */
[----:B0-----:R-:W-:Y:S02]  /*3da0*/  HADD2.F32 R103, -RZ, R4.H0_H0 ;  /* 0x20000004ff677230 */ /* 0x001fe40000004100 */
[----:B-1----:R-:W-:Y:S02]  /*3db0*/  HADD2.F32 R105, -RZ, R5.H0_H0 ;  /* 0x20000005ff697230 */ /* 0x002fe40000004100 */
[----:B--2---:R-:W-:-:S04]  /*3dc0*/  FADD.FTZ R49, -R153, 1 ;  /* 0x3f80000099317421 */ /* 0x004fc80000010100 */
[C---:B------:R-:W-:Y:S01]  /*3dd0*/  FFMA.FTZ R49, R24.reuse, R49, 1 ;  /* 0x3f80000018317423 */ /* 0x040fe20000010031 */
[----:B------:R-:W-:Y:S01]  /*3de0*/  FMUL.FTZ R24, R24, R153 ;  /* 0x0000009918187220 */ /* 0x000fe20000410000 */
[----:B-----5:R-:W-:Y:S04]  /*3df0*/  STS.128 [R82], R28 ;  /* 0x0000001c52007388 */ /* 0x020fe80000000c00 */
[----:B------:R0:W-:Y:S01]  /*3e00*/  STS.128 [R82+0x200], R32 ;  /* 0x0002002052007388 */ /* 0x0001e20000000c00 */
[----:B------:R-:W-:-:S03]  /*3e10*/  NOP ;  /* 0x0000000000007918 */ /* 0x000fc60000000000 */
[----:B------:R-:W1:Y:S01]  /*3e20*/  LDS.128 R20, [R83] ;  /* 0x0000000053147984 */ /* 0x000e620000000c00 */
[----:B0-----:R-:W-:Y:S02]  /*3e30*/  HADD2.F32 R32, -RZ, R12.H1_H1 ;  /* 0x3000000cff207230 */ /* 0x001fe40000004100 */
[----:B------:R-:W-:Y:S01]  /*3e40*/  FADD.FTZ R12, -R122, 1 ;  /* 0x3f8000007a0c7421 */ /* 0x000fe20000010100 */
[--C-:B------:R-:W-:Y:S02]  /*3e50*/  HADD2.F32 R35, -RZ, R13.reuse.H0_H0 ;  /* 0x2000000dff237230 */ /* 0x100fe40000004100 */
[----:B------:R-:W-:Y:S02]  /*3e60*/  HADD2.F32 R34, -RZ, R13.H1_H1 ;  /* 0x3000000dff227230 */ /* 0x000fe40000004100 */
[C---:B------:R-:W-:Y:S01]  /*3e70*/  FFMA.FTZ R17, R117.reuse, R12, 1 ;  /* 0x3f80000075117423 */ /* 0x040fe2000001000c */
[----:B------:R-:W-:Y:S01]  /*3e80*/  FMUL.FTZ R117, R117, R122 ;  /* 0x0000007a75757220 */ /* 0x000fe20000410000 */
[----:B-1----:R-:W-:-:S02]  /*3e90*/  HADD2.F32 R28, -RZ, R20.H0_H0 ;  /* 0x20000014ff1c7230 */ /* 0x002fc40000004100 */
[----:B------:R-:W-:Y:S02]  /*3ea0*/  HADD2.F32 R29, -RZ, R20.H1_H1 ;  /* 0x30000014ff1d7230 */ /* 0x000fe40000004100 */
[--C-:B------:R-:W-:Y:S02]  /*3eb0*/  HADD2.F32 R30, -RZ, R21.reuse.H0_H0 ;  /* 0x20000015ff1e7230 */ /* 0x100fe40000004100 */
[----:B------:R-:W-:Y:S01]  /*3ec0*/  FMUL.FTZ R13, R155, R28 ;  /* 0x0000001c9b0d7220 */ /* 0x000fe20000410000 */
[--C-:B------:R-:W-:Y:S02]  /*3ed0*/  HADD2.F32 R33, -RZ, R22.reuse.H0_H0 ;  /* 0x20000016ff217230 */ /* 0x100fe40000004100 */
[----:B------:R-:W-:Y:S01]  /*3ee0*/  FMUL.FTZ R14, R32, R29 ;  /* 0x0000001d200e7220 */ /* 0x000fe20000410000 */
[----:B------:R-:W-:Y:S02]  /*3ef0*/  HADD2.F32 R31, -RZ, R21.H1_H1 ;  /* 0x30000015ff1f7230 */ /* 0x000fe40000004100 */
[----:B------:R-:W-:Y:S01]  /*3f00*/  FMUL.FTZ R16, R122, R13 ;  /* 0x0000000d7a107220 */ /* 0x000fe20000410000 */
[----:B------:R-:W-:-:S02]  /*3f10*/  HADD2.F32 R126, -RZ, R22.H1_H1 ;  /* 0x30000016ff7e7230 */ /* 0x000fc40000004100 */
[----:B------:R-:W-:Y:S01]  /*3f20*/  FMUL.FTZ R18, R121, R14 ;  /* 0x0000000e79127220 */ /* 0x000fe20000410000 */
[--C-:B------:R-:W-:Y:S01]  /*3f30*/  HADD2.F32 R125, -RZ, R23.reuse.H0_H0 ;  /* 0x20000017ff7d7230 */ /* 0x100fe20000004100 */
[----:B------:R-:W0:Y:S01]  /*3f40*/  LDS.128 R12, [R83+0x10] ;  /* 0x00001000530c7984 */ /* 0x000e220000000c00 */
[----:B------:R-:W-:Y:S01]  /*3f50*/  FMUL.FTZ R16, R16, R17 ;  /* 0x0000001110107220 */ /* 0x000fe20000410000 */
[----:B------:R-:W-:Y:S01]  /*3f60*/  FMUL.FTZ R19, R18, R19 ;  /* 0x0000001312137220 */ /* 0x000fe20000410000 */
[----:B------:R-:W-:Y:S02]  /*3f70*/  HADD2.F32 R128, -RZ, R23.H1_H1 ;  /* 0x30000017ff807230 */ /* 0x000fe40000004100 */
[----:B------:R-:W-:Y:S01]  /*3f80*/  FADD.FTZ R18, -R124, 1 ;  /* 0x3f8000007c127421 */ /* 0x000fe20000010100 */
[----:B------:R-:W-:Y:S01]  /*3f90*/  FMUL.FTZ R17, R35, R30 ;  /* 0x0000001e23117220 */ /* 0x000fe20000410000 */
[----:B------:R-:W-:Y:S01]  /*3fa0*/  FADD.FTZ R22, -R134, 1 ;  /* 0x3f80000086167421 */ /* 0x000fe20000010100 */
[----:B------:R-:W-:Y:S01]  /*3fb0*/  FMUL.FTZ R23, R150, R33 ;  /* 0x0000002196177220 */ /* 0x000fe20000410000 */
[----:B------:R-:W-:Y:S01]  /*3fc0*/  FFMA.FTZ R18, R115, R18, 1 ;  /* 0x3f80000073127423 */ /* 0x000fe20000010012 */
[----:B------:R-:W-:Y:S01]  /*3fd0*/  FMUL.FTZ R17, R124, R17 ;  /* 0x000000117c117220 */ /* 0x000fe20000410000 */
[----:B------:R-:W-:Y:S01]  /*3fe0*/  FADD.FTZ R21, -R123, 1 ;  /* 0x3f8000007b157421 */ /* 0x000fe20000010100 */
[----:B------:R-:W-:Y:S01]  /*3ff0*/  FMUL.FTZ R20, R34, R31 ;  /* 0x0000001f22147220 */ /* 0x000fe20000410000 */
[----:B------:R-:W-:Y:S01]  /*4000*/  FFMA.FTZ R22, R119, R22, 1 ;  /* 0x3f80000077167423 */ /* 0x000fe20000010016 */
        /* <DEDUP_REMOVED lines=20> */
[----:B------:R-:W-:Y:S01]  /*4150*/  FADD.FTZ R45, -R133, 1 ;  /* 0x3f800000852d7421 */ /* 0x000fe20000010100 */
[----:B------:R-:W-:Y:S01]  /*4160*/  F2FP.F16.F32.PACK_AB R17, R20, R17 ;  /* 0x000000111411723e */ /* 0x000fe200000000ff */
[----:B------:R-:W-:Y:S01]  /*4170*/  FMUL.FTZ R155, R155, R117 ;  /* 0x000000759b9b7220 */ /* 0x000fe20000410000 */
[----:B------:R-:W-:Y:S01]  /*4180*/  F2FP.F16.F32.PACK_AB R18, R21, R18 ;  /* 0x000000121512723e */ /* 0x000fe200000000ff */
[----:B------:R-:W-:Y:S01]  /*4190*/  FFMA.FTZ R45, R114, R45, 1 ;  /* 0x3f800000722d7423 */ /* 0x000fe2000001002d */
[----:B------:R-:W-:Y:S01]  /*41a0*/  F2FP.F16.F32.PACK_AB R19, R46, R23 ;  /* 0x000000172e13723e */ /* 0x000fe200000000ff */
[----:B------:R-:W-:Y:S01]  /*41b0*/  BAR.SYNC.DEFER_BLOCKING 0x0 ;  /* 0x0000000000007b1d */ /* 0x000fe20000010000 */
[----:B0-----:R-:W-:-:S02]  /*41c0*/  HADD2.F32 R157, -RZ, R13.H0_H0 ;  /* 0x2000000dff9d7230 */ /* 0x001fc40000004100 */
        /* <DEDUP_REMOVED lines=8> */
[----:B------:R-:W-:Y:S01]  /*4250*/  FFMA.FTZ R15, R112, R13, 1 ;  /* 0x3f800000700f7423 */ /* 0x000fe2000001000d */
[----:B------:R-:W-:Y:S02]  /*4260*/  HADD2.F32 R154, -RZ, R12.H1_H1 ;  /* 0x3000000cff9a7230 */ /* 0x000fe40000004100 */
[----:B------:R-:W-:Y:S01]  /*4270*/  FADD.FTZ R12, -R136, 1 ;  /* 0x3f800000880c7421 */ /* 0x000fe20000010100 */
[----:B------:R-:W-:Y:S01]  /*4280*/  FMUL.FTZ R13, R146, R137 ;  /* 0x00000089920d7220 */ /* 0x000fe20000410000 */
[--C-:B------:R-:W-:Y:S02]  /*4290*/  HADD2.F32 R159, -RZ, R14.reuse.H0_H0 ;  /* 0x2000000eff9f7230 */ /* 0x100fe40000004100 */
[----:B------:R-:W-:Y:S01]  /*42a0*/  FMUL.FTZ R44, R135, R44 ;  /* 0x0000002c872c7220 */ /* 0x000fe20000410000 */
        /* <DEDUP_REMOVED lines=31> */
[--C-:B------:R-:W-:Y:S01]  /*44a0*/  HADD2.F32 R45, -RZ, R8.reuse.H0_H0 ;  /* 0x20000008ff2d7230 */ /* 0x100fe20000004100 */
[----:B------:R-:W-:Y:S01]  /*44b0*/  F2FP.F16.F32.PACK_AB R22, R44, R13 ;  /* 0x0000000d2c16723e */ /* 0x000fe200000000ff */
[----:B------:R-:W-:Y:S01]  /*44c0*/  HADD2.F32 R44, -RZ, R8.H1_H1 ;  /* 0x30000008ff2c7230 */ /* 0x000fe20000004100 */
[----:B------:R-:W-:Y:S01]  /*44d0*/  F2FP.F16.F32.PACK_AB R23, R51, R48 ;  /* 0x000000303317723e */ /* 0x000fe200000000ff */
[--C-:B------:R-:W-:Y:S01]  /*44e0*/  HADD2.F32 R47, -RZ, R9.reuse.H0_H0 ;  /* 0x20000009ff2f7230 */ /* 0x100fe20000004100 */
[----:B------:R-:W-:Y:S01]  /*44f0*/  MOV R8, UR8 ;  /* 0x0000000800087c02 */ /* 0x000fe20008000f00 */
[----:B------:R-:W-:Y:S01]  /*4500*/  HADD2.F32 R46, -RZ, R9.H1_H1 ;  /* 0x30000009ff2e7230 */ /* 0x000fe20000004100 */
[----:B------:R-:W-:Y:S01]  /*4510*/  MOV R9, UR12 ;  /* 0x0000000c00097c02 */ /* 0x000fe20008000f00 */
[----:B------:R0:W-:Y:S01]  /*4520*/  STS.128 [R83+0x10], R20 ;  /* 0x0000101453007388 */ /* 0x0001e20000000c00 */
[----:B------:R-:W-:-:S03]  /*4530*/  NOP ;  /* 0x0000000000007918 */ /* 0x000fc60000000000 */
[----:B------:R-:W1:Y:S01]  /*4540*/  LDS.128 R12, [R82] ;  /* 0x00000000520c7984 */ /* 0x000e620000000c00 */
[----:B------:R-:W-:-:S04]  /*4550*/  IMAD.WIDE.U32 R8, R78, 0x10, R8 ;  /* 0x000000104e087825 */ /* 0x000fc800078e0008 */
[----:B------:R-:W-:Y:S01]  /*4560*/  FMUL.FTZ R153, R32, R116 ;  /* 0x0000007420997220 */ /* 0x000fe20000410000 */
[----:B------:R-:W-:Y:S01]  /*4570*/  FFMA.FTZ R84, R155, R45, R84 ;  /* 0x0000002d9b547223 */ /* 0x000fe20000010054 */
[----:B------:R-:W2:Y:S01]  /*4580*/  LDS.128 R4, [R82+0x200] ;  /* 0x0002000052047984 */ /* 0x000ea20000000c00 */
[--C-:B------:R-:W-:Y:S02]  /*4590*/  HADD2.F32 R51, -RZ, R11.reuse.H0_H0 ;  /* 0x2000000bff337230 */ /* 0x100fe40000004100 */
[----:B------:R-:W-:Y:S01]  /*45a0*/  FMUL.FTZ R27, R27, R152 ;  /* 0x000000981b1b7220 */ /* 0x000fe20000410000 */
[----:B------:R-:W-:Y:S02]  /*45b0*/  HADD2.F32 R50, -RZ, R11.H1_H1 ;  /* 0x3000000bff327230 */ /* 0x000fe40000004100 */
[----:B------:R-:W-:Y:S01]  /*45c0*/  FMUL.FTZ R120, R120, R123 ;  /* 0x0000007b78787220 */ /* 0x000fe20000410000 */
[----:B------:R-:W-:Y:S01]  /*45d0*/  FMUL.FTZ R152, R35, R115 ;  /* 0x0000007323987220 */ /* 0x000fe20000410000 */
[----:B------:R-:W-:Y:S01]  /*45e0*/  FFMA.FTZ R11, R153, R44, R84 ;  /* 0x0000002c990b7223 */ /* 0x000fe20000010054 */
[----:B------:R-:W-:-:S02]  /*45f0*/  HADD2.F32 R49, -RZ, R10.H0_H0 ;  /* 0x2000000aff317230 */ /* 0x000fc40000004100 */
        /* <DEDUP_REMOVED lines=23> */
[----:B0-----:R-:W-:Y:S01]  /*4770*/  FFMA.FTZ R21, R151, R46, R10 ;  /* 0x0000002e97157223 */ /* 0x001fe2000001000a */
        /* <DEDUP_REMOVED lines=46> */
.L_x_6514:
        /* <DEDUP_REMOVED lines=13> */
[-C--:B------:R-:W-:Y:S01]  /*4b30*/  FMUL.FTZ R157, R155, R42.reuse ;  /* 0x0000002a9b9d7220 */ /* 0x080fe20000410000 */
[-C--:B------:R-:W-:Y:S01]  /*4b40*/  FMUL.FTZ R154, R153, R42.reuse ;  /* 0x0000002a999a7220 */ /* 0x080fe20000410000 */
[-C--:B------:R-:W-:Y:S01]  /*4b50*/  FMUL.FTZ R159, R152, R42.reuse ;  /* 0x0000002a989f7220 */ /* 0x080fe20000410000 */
[----:B------:R-:W-:Y:S01]  /*4b60*/  FFMA.FTZ R0, R146, R103, R5 ;  /* 0x0000006792007223 */ /* 0x000fe20000010005 */
[-C--:B------:R-:W-:Y:S01]  /*4b70*/  FMUL.FTZ R156, R151, R42.reuse ;  /* 0x0000002a979c7220 */ /* 0x080fe20000410000 */
[----:B------:R-:W-:Y:S01]  /*4b80*/  FMUL.FTZ R161, R150, R42 ;  /* 0x0000002a96a17220 */ /* 0x000fe20000410000 */
[----:B--2---:R-:W-:Y:S01]  /*4b90*/  UISETP.GE.AND UP0, UPT, UR8, 0x1, UPT ;  /* 0x000000010800788c */ /* 0x004fe2000bf06270 */
        /* <DEDUP_REMOVED lines=10> */
[CC--:B------:R-:W-:Y:S01]  /*4c40*/  FMUL.FTZ R135, R142.reuse, R42.reuse ;  /* 0x0000002a8e877220 */ /* 0x0c0fe20000410000 */
[-C--:B------:R-:W-:Y:S01]  /*4c50*/  FMUL.FTZ R136, R141, R42.reuse ;  /* 0x0000002a8d887220 */ /* 0x080fe20000410000 */
[----:B------:R-:W-:Y:S01]  /*4c60*/  FFMA.FTZ R0, R142, R107, R5 ;  /* 0x0000006b8e007223 */ /* 0x000fe20000010005 */
[-C--:B------:R-:W-:Y:S01]  /*4c70*/  FMUL.FTZ R137, R140, R42.reuse ;  /* 0x0000002a8c897220 */ /* 0x080fe20000410000 */
[----:B------:R-:W-:-:S02]  /*4c80*/  FMUL.FTZ R138, R139, R42 ;  /* 0x0000002a8b8a7220 */ /* 0x000fc40000410000 */
        /* <DEDUP_REMOVED lines=8> */
[----:B------:R-:W-:Y:S01]  /*4d10*/  HFMA2 R129, -RZ, RZ, 0, 0 ;  /* 0x00000000ff817431 */ /* 0x000fe200000001ff */
[----:B------:R-:W-:Y:S01]  /*4d20*/  IADD3 R34, P1, PT, R38, UR6, RZ ;  /* 0x0000000626227c10 */ /* 0x000fe2000ff3e0ff */
[----:B------:R-:W1:Y:S01]  /*4d30*/  LDCU UR34, c[0x0][0x394] ;  /* 0x00007280ff2277ac */ /* 0x000e620008000800 */
[----:B------:R-:W-:Y:S02]  /*4d40*/  IADD3.X R33, PT, PT, RZ, R80, RZ, P0, !PT ;  /* 0x00000050ff217210 */ /* 0x000fe400007fe4ff */
        /* <DEDUP_REMOVED lines=10> */
[----:B------:R-:W-:-:S07]  /*4df0*/  UMOV UR8, URZ ;  /* 0x000000ff00087c82 */ /* 0x000fce0008000000 */
[----:B------:R-:W0:Y:S08]  /*4e00*/  LDC.64 R28, c[0x0][0x4d0] ;  /* 0x00013400ff1c7b82 */ /* 0x000e300000000a00 */
[----:B-1-34-:R-:W0:Y:S02]  /*4e10*/  LDC.64 R30, c[0x0][0x4f0] ;  /* 0x00013c00ff1e7b82 */ /* 0x01ae240000000a00 */
.L_x_6560:
[----:B0-----:R-:W-:-:S04]  /*4e20*/  IMAD.WIDE.U32 R4, R110, UR8, RZ ;  /* 0x000000086e047c25 */ /* 0x001fc8000f8e00ff */
[----:B------:R-:W-:Y:S01]  /*4e30*/  IMAD R5, R111, UR8, R5 ;  /* 0x000000086f057c24 */ /* 0x000fe2000f8e0205 */
[----:B------:R-:W-:-:S04]  /*4e40*/  LEA R16, P0, R4, R53, 0x1 ;  /* 0x0000003504107211 */ /* 0x000fc800078008ff */
[----:B------:R-:W-:-:S03]  /*4e50*/  LEA.HI.X R17, R4, R54, R5, 0x1, P0 ;  /* 0x0000003604117211 */ /* 0x000fc600000f0c05 */
[----:B------:R-:W-:-:S05]  /*4e60*/  IMAD.WIDE.U32 R16, R78, 0x10, R16 ;  /* 0x000000104e107825 */ /* 0x000fca00078e0010 */
[----:B---3--:R-:W3:Y:S04]  /*4e70*/  LDG.E.128 R4, desc[UR26][R16.64] ;  /* 0x0000001a10047981 */ /* 0x008ee8000c1e1d00 */
[----:B----4-:R-:W4:Y:S01]  /*4e80*/  LDG.E.128 R8, desc[UR26][R16.64+0x200] ;  /* 0x0002001a10087981 */ /* 0x010f22000c1e1d00 */
[----:B------:R-:W-:Y:S02]  /*4e90*/  MOV R14, UR16 ;  /* 0x00000010000e7c02 */ /* 0x000fe40008000f00 */
[----:B------:R-:W-:Y:S02]  /*4ea0*/  MOV R13, UR18 ;  /* 0x00000012000d7c02 */ /* 0x000fe40008000f00 */
[----:B------:R-:W-:Y:S02]  /*4eb0*/  MOV R12, R14 ;  /* 0x0000000e000c7202 */ /* 0x000fe40000000f00 */
[----:B------:R-:W-:-:S03]  /*4ec0*/  MOV R15, UR17 ;  /* 0x00000011000f7c02 */ /* 0x000fc60008000f00 */
[----:B------:R-:W-:-:S04]  /*4ed0*/  IMAD.WIDE.U32 R12, R26, UR8, R12 ;  /* 0x000000081a0c7c25 */ /* 0x000fc8000f8e000c */
[----:B-1----:R-:W-:Y:S01]  /*4ee0*/  IMAD R0, R27, UR8, R13 ;  /* 0x000000081b007c24 */ /* 0x002fe2000f8e020d */
[----:B--2---:R-:W-:-:S04]  /*4ef0*/  LEA R20, P0, R12, R24, 0x2 ;  /* 0x000000180c147211 */ /* 0x004fc800078010ff */
[----:B------:R-:W-:Y:S01]  /*4f00*/  LEA.HI.X R21, R12, R25, R0, 0x2, P0 ;  /* 0x000000190c157211 */ /* 0x000fe200000f1400 */
[----:B------:R-:W-:-:S04]  /*4f10*/  IMAD.WIDE.U32 R12, R112, UR8, RZ ;  /* 0x00000008700c7c25 */ /* 0x000fc8000f8e00ff */
[----:B------:R-:W-:Y:S01]  /*4f20*/  IMAD R13, R113, UR8, R13 ;  /* 0x00000008710d7c24 */ /* 0x000fe2000f8e020d */
[C---:B------:R-:W-:Y:S01]  /*4f30*/  LEA R14, P0, R12.reuse, R55, 0x1 ;  /* 0x000000370c0e7211 */ /* 0x040fe200078008ff */
[----:B------:R-:W2:Y:S03]  /*4f40*/  LDG.E R162, desc[UR26][R20.64] ;  /* 0x0000001a14a27981 */ /* 0x000ea6000c1e1900 */
[----:B------:R-:W-:-:S03]  /*4f50*/  LEA.HI.X R15, R12, R56, R13, 0x1, P0 ;  /* 0x000000380c0f7211 */ /* 0x000fc600000f0c0d */
[----:B------:R-:W-:Y:S01]  /*4f60*/  IMAD.WIDE.U32 R22, R78, 0x10, R14 ;  /* 0x000000104e167825 */ /* 0x000fe200078e000e */
[----:B---3--:R-:W-:Y:S04]  /*4f70*/  STS.128 [R82], R4 ;  /* 0x0000000452007388 */ /* 0x008fe80000000c00 */
[----:B----4-:R-:W-:Y:S01]  /*4f80*/  STS.128 [R82+0x200], R8 ;  /* 0x0002000852007388 */ /* 0x010fe20000000c00 */
[----:B------:R-:W-:-:S03]  /*4f90*/  NOP ;  /* 0x0000000000007918 */ /* 0x000fc60000000000 */
[----:B------:R-:W3:Y:S04]  /*4fa0*/  LDG.E.128 R12, desc[UR26][R22.64] ;  /* 0x0000001a160c7981 */ /* 0x000ee8000c1e1d00 */
[----:B------:R-:W4:Y:S01]  /*4fb0*/  LDG.E.128 R16, desc[UR26][R22.64+0x200] ;  /* 0x0002001a16107981 */ /* 0x000f22000c1e1d00 */
[----:B------:R-:W0:Y:S01]  /*4fc0*/  S2UR UR14, SR_CgaCtaId ;  /* 0x00000000000e79c3 */ /* 0x000e220000008800 */
[----:B------:R-:W-:Y:S01]  /*4fd0*/  ULEA UR12, UR19, 0xffffff00, 0x8 ;  /* 0xffffff00130c7891 */ /* 0x000fe2000f8e40ff */
        /* <DEDUP_REMOVED lines=31> */
[----:B0-----:R-:W-:Y:S01]  /*51d0*/  ULEA UR13, UR14, UR13, 0x18 ;  /* 0x0000000d0e0d7291 */ /* 0x001fe2000f8ec0ff */
[----:B------:R-:W0:Y:S01]  /*51e0*/  MUFU.EX2 R0, R0 ;  /* 0x0000000000007308 */ /* 0x000e220000000800 */
[----:B------:R-:W-:Y:S01]  /*51f0*/  FMUL.FTZ R190, R49, R96 ;  /* 0x0000006031be7220 */ /* 0x000fe20000410000 */
[----:B------:R-:W-:Y:S01]  /*5200*/  FMUL.FTZ R189, R48, R95 ;  /* 0x0000005f30bd7220 */ /* 0x000fe20000410000 */
[----:B------:R-:W-:Y:S05]  /*5210*/  BSSY.RECONVERGENT B0, `(.L_x_6516) ;  /* 0x000006c000007945 */ /* 0x000fea0003800200 */
[----:B------:R-:W0:Y:S01]  /*5220*/  MUFU.EX2 R167, R167 ;  /* 0x000000a700a77308 */ /* 0x000e220000000800 */
[----:B-1----:R-:W-:-:S02]  /*5230*/  HADD2.F32 R175, -RZ, R10.H0_H0 ;  /* 0x2000000affaf7230 */ /* 0x002fc40000004100 */
[----:B------:R-:W-:Y:S02]  /*5240*/  HADD2.F32 R178, -RZ, R10.H1_H1 ;  /* 0x3000000affb27230 */ /* 0x000fe40000004100 */
[C---:B------:R-:W-:Y:S01]  /*5250*/  FMUL.FTZ R10, R185.reuse, R88 ;  /* 0x00000058b90a7220 */ /* 0x040fe20000410000 */
[--C-:B-----5:R-:W-:Y:S02]  /*5260*/  HADD2.F32 R169, -RZ, R7.reuse.H0_H0 ;  /* 0x20000007ffa97230 */ /* 0x120fe40000004100 */
[----:B------:R-:W-:Y:S01]  /*5270*/  HADD2.F32 R172, -RZ, R7.H1_H1 ;  /* 0x30000007ffac7230 */ /* 0x000fe20000004100 */
[----:B------:R-:W1:Y:S01]  /*5280*/  MUFU.EX2 R166, R166 ;  /* 0x000000a600a67308 */ /* 0x000e620000000800 */
[----:B------:R-:W-:Y:S01]  /*5290*/  FMUL.FTZ R7, R185, R89 ;  /* 0x00000059b9077220 */ /* 0x000fe20000410000 */
[----:B------:R-:W-:Y:S02]  /*52a0*/  HADD2.F32 R170, -RZ, R6.H1_H1 ;  /* 0x30000006ffaa7230 */ /* 0x000fe40000004100 */
[----:B------:R-:W-:-:S02]  /*52b0*/  HADD2.F32 R173, -RZ, R9.H0_H0 ;  /* 0x20000009ffad7230 */ /* 0x000fc40000004100 */
[--C-:B------:R-:W-:Y:S02]  /*52c0*/  HADD2.F32 R177, -RZ, R11.reuse.H0_H0 ;  /* 0x2000000bffb17230 */ /* 0x100fe40000004100 */
[----:B------:R-:W-:Y:S01]  /*52d0*/  FMUL.FTZ R189, R170, R189 ;  /* 0x000000bdaabd7220 */ /* 0x000fe20000410000 */
[----:B------:R-:W0:Y:S01]  /*52e0*/  MUFU.EX2 R165, R165 ;  /* 0x000000a500a57308 */ /* 0x000e220000000800 */
[----:B------:R-:W-:Y:S02]  /*52f0*/  HADD2.F32 R179, -RZ, R11.H1_H1 ;  /* 0x3000000bffb37230 */ /* 0x000fe40000004100 */
[--C-:B------:R-:W-:Y:S02]  /*5300*/  HADD2.F32 R171, -RZ, R8.reuse.H0_H0 ;  /* 0x20000008ffab7230 */ /* 0x100fe40000004100 */
[----:B------:R-:W-:Y:S02]  /*5310*/  HADD2.F32 R176, -RZ, R9.H1_H1 ;  /* 0x30000009ffb07230 */ /* 0x000fe40000004100 */
[----:B------:R-:W-:Y:S01]  /*5320*/  HADD2.F32 R174, -RZ, R8.H1_H1 ;  /* 0x30000008ffae7230 */ /* 0x000fe20000004100 */
[----:B------:R-:W0:Y:S01]  /*5330*/  MUFU.EX2 R164, R164 ;  /* 0x000000a400a47308 */ /* 0x000e220000000800 */
[----:B------:R-:W-:-:S05]  /*5340*/  HADD2.F32 R168, -RZ, R5.H1_H1 ;  /* 0x30000005ffa87230 */ /* 0x000fca0000004100 */
[----:B------:R-:W-:Y:S02]  /*5350*/  FMUL.FTZ R191, R168, R191 ;  /* 0x000000bfa8bf7220 */ /* 0x000fe40000410000 */
        /* <DEDUP_REMOVED lines=9> */
[----:B------:R5:W0:Y:S01]  /*53f0*/  MUFU.EX2 R11, R7 ;  /* 0x00000007000b7308 */ /* 0x000a220000000800 */
        /* <DEDUP_REMOVED lines=9> */
[----:B------:R-:W-:Y:S01]  /*5490*/  HADD2.F32 R17, -RZ, R5.H0_H0 ;  /* 0x20000005ff117230 */ /* 0x000fe20000004100 */
[----:B------:R-:W-:Y:S01]  /*54a0*/  LEA R186, R4, UR13, 0x2 ;  /* 0x0000000d04ba7c11 */ /* 0x000fe2000f8e10ff */
[----:B------:R-:W-:Y:S01]  /*54b0*/  FMUL.FTZ R193, R18, R193 ;  /* 0x000000c112c17220 */ /* 0x000fe20000410000 */
[----:B------:R-:W-:-:S02]  /*54c0*/  FMUL.FTZ R190, R19, R190 ;  /* 0x000000be13be7220 */ /* 0x000fc40000410000 */
[----:B------:R-:W-:Y:S01]  /*54d0*/  FMUL.FTZ R192, R17, R192 ;  /* 0x000000c011c07220 */ /* 0x000fe20000410000 */
[----:B--2---:R2:W-:Y:S01]  /*54e0*/  STS [R186+0x35c0], R221 ;  /* 0x0035c0ddba007388 */ /* 0x0045e20000000800 */
[--C-:B----4-:R-:W-:Y:S02]  /*54f0*/  HADD2.F32 R205, -RZ, R22.reuse.H0_H0 ;  /* 0x20000016ffcd7230 */ /* 0x110fe40000004100 */
        /* <DEDUP_REMOVED lines=10> */
[----:B-----5:R-:W-:Y:S02]  /*55a0*/  HADD2.F32 R7, -RZ, R12.H0_H0 ;  /* 0x2000000cff077230 */ /* 0x020fe40000004100 */
[----:B------:R-:W-:Y:S01]  /*55b0*/  FMUL.FTZ R185, R171, R20 ;  /* 0x00000014abb97220 */ /* 0x000fe20000410000 */
[----:B------:R-:W-:-:S02]  /*55c0*/  HADD2.F32 R196, -RZ, R13.H1_H1 ;  /* 0x3000000dffc47230 */ /* 0x000fc40000004100 */
[----:B--2---:R-:W-:Y:S01]  /*55d0*/  FMUL.FTZ R186, R174, R21 ;  /* 0x00000015aeba7220 */ /* 0x004fe20000410000 */
        /* <DEDUP_REMOVED lines=10> */
[----:B------:R-:W-:Y:S02]  /*5680*/  HADD2.F32 R9, -RZ, R13.H0_H0 ;  /* 0x2000000dff097230 */ /* 0x000fe40000004100 */
        /* <DEDUP_REMOVED lines=34> */
.L_x_6517:
[----:B------:R-:W-:-:S06]  /*58b0*/  LEA R228, R2, UR13, 0x2 ;  /* 0x0000000d02e47c11 */ /* 0x000fcc000f8e10ff */
[----:B------:R-:W0:Y:S02]  /*58c0*/  LDS R228, [R228+0x3dc4] ;  /* 0x003dc400e4e47984 */ /* 0x000e240000000800 */
.L_x_6518:
[----:B------:R-:W-:Y:S05]  /*58d0*/  BSYNC.RECONVERGENT B0 ;  /* 0x0000000000007941 */ /* 0x000fea0003800200 */
.L_x_6516:
        /* <DEDUP_REMOVED lines=78> */
.L_x_6577:
[----:B------:R-:W-:Y:S01]  /*5dc0*/  ISETP.GE.AND P3, PT, R101, 0x10, PT ;  /* 0x000000106500780c */ /* 0x000fe20003f66270 */
[----:B----4-:R-:W-:Y:S01]  /*5dd0*/  FFMA.FTZ R5, R7, R5, R4 ;  /* 0x0000000507057223 */ /* 0x010fe20000010004 */
[----:B------:R-:W-:-:S04]  /*5de0*/  UMOV UR12, 0xffffffff ;  /* 0xffffffff000c7882 */ /* 0x000fc80000000000 */
[----:B------:R-:W-:-:S07]  /*5df0*/  FSEL R210, R4, R5, !P3 ;  /* 0x0000000504d27208 */ /* 0x000fce0005800000 */
[----:B--23--:R-:W-:Y:S01]  /*5e00*/  @P3 FMUL.FTZ R7, R7, R212 ;  /* 0x000000d407073220 */ /* 0x00cfe20000410000 */
[----:B------:R-:W-:Y:S06]  /*5e10*/  BRA.DIV UR12, `(.L_x_6521) ;  /* 0x0000003a0c887947 */ /* 0x000fec000b800000 */
.L_x_6580:
[----:B------:R-:W-:-:S03]  /*5e20*/  UMOV UR12, 0xffffffff ;  /* 0xffffffff000c7882 */ /* 0x000fc60000000000 */
[----:B------:R-:W-:Y:S05]  /*5e30*/  BRA.DIV UR12, `(.L_x_6522) ;  /* 0x0000003a0ca87947 */ /* 0x000fea000b800000 */
.L_x_6583:
[----:B------:R-:W-:-:S03]  /*5e40*/  UMOV UR12, 0xffffffff ;  /* 0xffffffff000c7882 */ /* 0x000fc60000000000 */
[----:B------:R-:W-:Y:S05]  /*5e50*/  BRA.DIV UR12, `(.L_x_6523) ;  /* 0x0000003a0cc87947 */ /* 0x000fea000b800000 */
[----:B------:R2:W3:Y:S04]  /*5e60*/  SHFL.UP PT, R212, R7, 0x1, RZ ;  /* 0x0420000007d47989 */ /* 0x0004e800000e00ff */
[----:B------:R2:W4:Y:S04]  /*5e70*/  SHFL.UP PT, R213, R210, 0x1, RZ ;  /* 0x04200000d2d57989 */ /* 0x00052800000e00ff */
[----:B-----5:R2:W0:Y:S04]  /*5e80*/  SHFL.IDX PT, R4, R8, RZ, 0x1f ;  /* 0x00001fff08047589 */ /* 0x02042800000e0000 */
[----:B------:R2:W0:Y:S02]  /*5e90*/  SHFL.IDX PT, R5, R9, RZ, 0x1f ;  /* 0x00001fff09057589 */ /* 0x00042400000e0000 */
.L_x_6589:
[----:B--2---:R-:W2:Y:S01]  /*5ea0*/  LDS.64 R6, [R79+0x31b0] ;  /* 0x0031b0004f067984 */ /* 0x004ea20000000a00 */
[C---:B0--34-:R-:W-:Y:S01]  /*5eb0*/  @P1 FFMA.FTZ R5, R212.reuse, R5, R213 ;  /* 0x00000005d4051223 */ /* 0x059fe200000100d5 */
[----:B------:R-:W-:-:S03]  /*5ec0*/  @P1 FMUL.FTZ R4, R212, R4 ;  /* 0x00000004d4041220 */ /* 0x000fc60000410000 */
[-C--:B--2---:R-:W-:Y:S01]  /*5ed0*/  FFMA.FTZ R7, R5, R6.reuse, R7 ;  /* 0x0000000605077223 */ /* 0x084fe20000010007 */
[----:B------:R-:W-:-:S05]  /*5ee0*/  FMUL.FTZ R6, R4, R6 ;  /* 0x0000000604067220 */ /* 0x000fca0000410000 */
[----:B------:R3:W-:Y:S02]  /*5ef0*/  STS.128 [R79+0x31b0], R4 ;  /* 0x0031b0044f007388 */ /* 0x0007e40000000c00 */
.L_x_6519:
        /* <DEDUP_REMOVED lines=21> */
[----:B------:R-:W1:Y:S02]  /*6050*/  @!P1 LDS.64 R8, [UR12+0x3ec0] ;  /* 0x003ec00cff089984 */ /* 0x000e640008000a00 */
        /* <DEDUP_REMOVED lines=17> */
[C---:B------:R-:W-:Y:S01]  /*6170*/  FFMA.FTZ R216, R164.reuse, R217, R189 ;  /* 0x000000d9a4d87223 */ /* 0x040fe200000100bd */
        /* <DEDUP_REMOVED lines=69> */
.L_x_6606:
        /* <DEDUP_REMOVED lines=10> */
.L_x_6524:
        /* <DEDUP_REMOVED lines=32> */
[----:B------:R-:W-:Y:S01]  /*6870*/  BSSY.RECONVERGENT B0, `(.L_x_6526) ;  /* 0x000008d000007945 */ /* 0x000fe20003800200 */
[----:B0-----:R-:W-:-:S04]  /*6880*/  FFMA.FTZ R228, R4, R228, R227 ;  /* 0x000000e404e47223 */ /* 0x001fc800000100e3 */
[----:B------:R-:W-:-:S04]  /*6890*/  FFMA.FTZ R209, R209, R228, R12 ;  /* 0x000000e4d1d17223 */ /* 0x000fc8000001000c */
[----:B------:R-:W-:-:S04]  /*68a0*/  FFMA.FTZ R195, R208, R209, R195 ;  /* 0x000000d1d0c37223 */ /* 0x000fc800000100c3 */
[----:B------:R-:W-:-:S04]  /*68b0*/  FFMA.FTZ R211, R211, R195, R196 ;  /* 0x000000c3d3d37223 */ /* 0x000fc800000100c4 */
[----:B------:R-:W-:-:S04]  /*68c0*/  FFMA.FTZ R197, R10, R211, R197 ;  /* 0x000000d30ac57223 */ /* 0x000fc800000100c5 */
[----:B------:R-:W-:Y:S01]  /*68d0*/  FFMA.FTZ R227, R11, R197, R198 ;  /* 0x000000c50be37223 */ /* 0x000fe200000100c6 */
[----:B------:R-:W-:-:S04]  /*68e0*/  IMAD.WIDE.U32 R10, R28, UR8, R32 ;  /* 0x000000081c0a7c25 */ /* 0x000fc8000f8e0020 */
[----:B------:R-:W-:Y:S01]  /*68f0*/  FFMA.FTZ R199, R184, R227, R199 ;  /* 0x000000e3b8c77223 */ /* 0x000fe200000100c7 */
[----:B------:R-:W-:Y:S01]  /*6900*/  IMAD R5, R29, UR8, R11 ;  /* 0x000000081d057c24 */ /* 0x000fe2000f8e020b */
[C---:B------:R-:W-:Y:S02]  /*6910*/  LEA R4, P0, R10.reuse, UR30, 0x2 ;  /* 0x0000001e0a047c11 */ /* 0x040fe4000f8010ff */
[----:B------:R-:W-:Y:S02]  /*6920*/  FFMA.FTZ R183, R183, R199, R200 ;  /* 0x000000c7b7b77223 */ /* 0x000fe400000100c8 */
[----:B------:R-:W-:Y:S02]  /*6930*/  LEA.HI.X R5, R10, UR31, R5, 0x2, P0 ;  /* 0x0000001f0a057c11 */ /* 0x000fe400080f1405 */
[----:B------:R-:W-:-:S04]  /*6940*/  FFMA.FTZ R201, R180, R183, R201 ;  /* 0x000000b7b4c97223 */ /* 0x000fc800000100c9 */
[----:B------:R-:W-:-:S04]  /*6950*/  FFMA.FTZ R181, R181, R201, R202 ;  /* 0x000000c9b5b57223 */ /* 0x000fc800000100ca */
[----:B------:R-:W-:-:S04]  /*6960*/  FFMA.FTZ R203, R182, R181, R203 ;  /* 0x000000b5b6cb7223 */ /* 0x000fc800000100cb */
[----:B------:R-:W-:Y:S01]  /*6970*/  FFMA.FTZ R205, R164, R203, R205 ;  /* 0x000000cba4cd7223 */ /* 0x000fe200000100cd */
[----:B------:R-:W-:-:S03]  /*6980*/  P2R R164, PR, RZ, 0x8 ;  /* 0x00000008ffa47803 */ /* 0x000fc60000000000 */
[----:B------:R-:W-:Y:S01]  /*6990*/  FFMA.FTZ R165, R165, R205, R204 ;  /* 0x000000cda5a57223 */ /* 0x000fe200000100cc */
[----:B-1----:R-:W-:-:S03]  /*69a0*/  FMUL.FTZ R8, R205, R96 ;  /* 0x00000060cd087220 */ /* 0x002fc60000410000 */
[----:B------:R-:W-:Y:S01]  /*69b0*/  FFMA.FTZ R207, R166, R165, R207 ;  /* 0x000000a5a6cf7223 */ /* 0x000fe200000100cf */
[----:B------:R-:W-:-:S03]  /*69c0*/  FMUL.FTZ R233, R165, R97 ;  /* 0x00000061a5e97220 */ /* 0x000fc60000410000 */
[----:B------:R-:W-:Y:S01]  /*69d0*/  FFMA.FTZ R229, R167, R207, R206 ;  /* 0x000000cfa7e57223 */ /* 0x000fe200000100ce */
[----:B------:R-:W-:-:S03]  /*69e0*/  FMUL.FTZ R235, R46, R233 ;  /* 0x000000e92eeb7220 */ /* 0x000fc60000410000 */
[----:B------:R-:W-:Y:S01]  /*69f0*/  FFMA.FTZ R167, R0, R229, R13 ;  /* 0x000000e500a77223 */ /* 0x000fe2000001000d */
[----:B------:R-:W-:-:S04]  /*6a00*/  IMAD.WIDE.U32 R12, R30, UR8, R34 ;  /* 0x000000081e0c7c25 */ /* 0x000fc8000f8e0022 */
[----:B------:R-:W-:Y:S01]  /*6a10*/  FADD.FTZ R0, -R194, R221 ;  /* 0x000000ddc2007221 */ /* 0x000fe20000010100 */
[----:B------:R-:W-:Y:S01]  /*6a20*/  FMUL.FTZ R231, R229, R99 ;  /* 0x00000063e5e77220 */ /* 0x000fe20000410000 */
[----:B------:R-:W-:Y:S01]  /*6a30*/  FMUL.FTZ R11, R167, R100 ;  /* 0x00000064a70b7220 */ /* 0x000fe20000410000 */
[----:B------:R-:W-:Y:S01]  /*6a40*/  IMAD R7, R31, UR8, R13 ;  /* 0x000000081f077c24 */ /* 0x000fe2000f8e020d */
[----:B------:R-:W-:Y:S02]  /*6a50*/  LEA R6, P1, R12, UR32, 0x2 ;  /* 0x000000200c067c11 */ /* 0x000fe4000f8210ff */
[-C--:B------:R-:W-:Y:S01]  /*6a60*/  FFMA.FTZ R10, R0, R11.reuse, RZ ;  /* 0x0000000b000a7223 */ /* 0x080fe200000100ff */
[----:B------:R-:W-:Y:S01]  /*6a70*/  FMUL.FTZ R13, R45, R11 ;  /* 0x0000000b2d0d7220 */ /* 0x000fe20000410000 */
[----:B------:R-:W-:Y:S01]  /*6a80*/  LEA.HI.X R7, R12, UR33, R7, 0x2, P1 ;  /* 0x000000210c077c11 */ /* 0x000fe200088f1407 */
[----:B------:R-:W-:Y:S01]  /*6a90*/  FMUL.FTZ R12, R207, R98 ;  /* 0x00000062cf0c7220 */ /* 0x000fe20000410000 */
[-C--:B------:R-:W-:Y:S01]  /*6aa0*/  FFMA.FTZ R11, R193, R231.reuse, R10 ;  /* 0x000000e7c10b7223 */ /* 0x080fe2000001000a */
[----:B------:R-:W-:Y:S01]  /*6ab0*/  FMUL.FTZ R231, R44, R231 ;  /* 0x000000e72ce77220 */ /* 0x000fe20000410000 */
[----:B------:R0:W-:Y:S01]  /*6ac0*/  STS [R58], R13 ;  /* 0x0000000d3a007388 */ /* 0x0001e20000000800 */
[-C--:B------:R-:W-:Y:S01]  /*6ad0*/  FMUL.FTZ R9, R47, R12.reuse ;  /* 0x0000000c2f097220 */ /* 0x080fe20000410000 */
        /* <DEDUP_REMOVED lines=8> */
[----:B------:R0:W-:Y:S01]  /*6b60*/  STS [R60+0xc], R235 ;  /* 0x00000ceb3c007388 */ /* 0x0001e20000000800 */
[-C--:B------:R-:W-:Y:S01]  /*6b70*/  FMUL.FTZ R233, R51, R12.reuse ;  /* 0x0000000c33e97220 */ /* 0x080fe20000410000 */
[-C--:B-1----:R-:W-:Y:S01]  /*6b80*/  FMUL.FTZ R231, R48, R13.reuse ;  /* 0x0000000d30e77220 */ /* 0x082fe20000410000 */
[----:B------:R-:W-:Y:S01]  /*6b90*/  FFMA.FTZ R10, R189, R13, R10 ;  /* 0x0000000dbd0a7223 */ /* 0x000fe2000001000a */
[----:B------:R-:W-:Y:S01]  /*6ba0*/  FMUL.FTZ R13, R201, R93 ;  /* 0x0000005dc90d7220 */ /* 0x000fe20000410000 */
[----:B------:R1:W-:Y:S02]  /*6bb0*/  STS [R60+0x10], R11 ;  /* 0x0000100b3c007388 */ /* 0x0003e40000000800 */
[----:B--2---:R-:W-:Y:S01]  /*6bc0*/  FFMA.FTZ R9, R187, R12, R10 ;  /* 0x0000000cbb097223 */ /* 0x004fe2000001000a */
[----:B------:R-:W-:Y:S01]  /*6bd0*/  FMUL.FTZ R10, R183, R92 ;  /* 0x0000005cb70a7220 */ /* 0x000fe20000410000 */
[----:B------:R2:W-:Y:S01]  /*6be0*/  STS [R60+0x14], R231 ;  /* 0x000014e73c007388 */ /* 0x0005e20000000800 */
[----:B0-----:R-:W-:Y:S01]  /*6bf0*/  FMUL.FTZ R235, R199, R91 ;  /* 0x0000005bc7eb7220 */ /* 0x001fe20000410000 */
[-C--:B------:R-:W-:Y:S01]  /*6c00*/  FFMA.FTZ R8, R188, R13.reuse, R9 ;  /* 0x0000000dbc087223 */ /* 0x080fe20000010009 */
[----:B------:R-:W-:Y:S01]  /*6c10*/  FMUL.FTZ R13, R50, R13 ;  /* 0x0000000d320d7220 */ /* 0x000fe20000410000 */
[----:B------:R-:W-:Y:S01]  /*6c20*/  FMUL.FTZ R12, R211, R88 ;  /* 0x00000058d30c7220 */ /* 0x000fe20000410000 */
[----:B------:R0:W-:Y:S01]  /*6c30*/  STS [R60+0x18], R233 ;  /* 0x000018e93c007388 */ /* 0x0001e20000000800 */
[-C--:B------:R-:W-:Y:S01]  /*6c40*/  FFMA.FTZ R9, R185, R10.reuse, R8 ;  /* 0x0000000ab9097223 */ /* 0x080fe20000010008 */
[----:B-1----:R-:W-:Y:S01]  /*6c50*/  FMUL.FTZ R11, R103, R10 ;  /* 0x0000000a670b7220 */ /* 0x002fe20000410000 */
[----:B------:R-:W-:Y:S01]  /*6c60*/  FMUL.FTZ R10, R227, R90 ;  /* 0x0000005ae30a7220 */ /* 0x000fe20000410000 */
[----:B------:R1:W-:Y:S01]  /*6c70*/  STS [R60+0x1c], R13 ;  /* 0x00001c0d3c007388 */ /* 0x0003e20000000800 */
[-C--:B------:R-:W-:Y:S01]  /*6c80*/  FFMA.FTZ R8, R186, R235.reuse, R9 ;  /* 0x000000ebba087223 */ /* 0x080fe20000010009 */
[----:B--2---:R-:W-:Y:S01]  /*6c90*/  FMUL.FTZ R231, R102, R235 ;  /* 0x000000eb66e77220 */ /* 0x004fe20000410000 */
[----:B------:R-:W-:Y:S01]  /*6ca0*/  FMUL.FTZ R235, R197, R89 ;  /* 0x00000059c5eb7220 */ /* 0x000fe20000410000 */
[----:B------:R2:W-:Y:S01]  /*6cb0*/  STS [R60+0x20], R11 ;  /* 0x0000200b3c007388 */ /* 0x0005e20000000800 */
[-C--:B------:R-:W-:Y:S01]  /*6cc0*/  FFMA.FTZ R9, R23, R10.reuse, R8 ;  /* 0x0000000a17097223 */ /* 0x080fe20000010008 */
[----:B0-----:R-:W-:Y:S01]  /*6cd0*/  FMUL.FTZ R233, R105, R10 ;  /* 0x0000000a69e97220 */ /* 0x001fe20000410000 */
[----:B------:R-:W-:Y:S01]  /*6ce0*/  FMUL.FTZ R10, R209, R86 ;  /* 0x00000056d10a7220 */ /* 0x000fe20000410000 */
[----:B------:R0:W-:Y:S01]  /*6cf0*/  STS [R60+0x24], R231 ;  /* 0x000024e73c007388 */ /* 0x0001e20000000800 */
[-C--:B------:R-:W-:Y:S01]  /*6d00*/  FFMA.FTZ R8, R22, R235.reuse, R9 ;  /* 0x000000eb16087223 */ /* 0x080fe20000010009 */
[----:B-1----:R-:W-:Y:S01]  /*6d10*/  FMUL.FTZ R13, R104, R235 ;  /* 0x000000eb680d7220 */ /* 0x002fe20000410000 */
[----:B------:R-:W-:Y:S01]  /*6d20*/  FMUL.FTZ R235, R228, R85 ;  /* 0x00000055e4eb7220 */ /* 0x000fe20000410000 */
[----:B------:R1:W-:Y:S01]  /*6d30*/  STS [R60+0x28], R233 ;  /* 0x000028e93c007388 */ /* 0x0003e20000000800 */
[-C--:B------:R-:W-:Y:S01]  /*6d40*/  FFMA.FTZ R9, R21, R12.reuse, R8 ;  /* 0x0000000c15097223 */ /* 0x080fe20000010008 */
[----:B--2---:R-:W-:-:S02]  /*6d50*/  FMUL.FTZ R11, R107, R12 ;  /* 0x0000000c6b0b7220 */ /* 0x004fc40000410000 */
[----:B------:R2:W-:Y:S01]  /*6d60*/  STS [R60+0x2c], R13 ;  /* 0x00002c0d3c007388 */ /* 0x0005e20000000800 */
[----:B0-----:R-:W-:-:S03]  /*6d70*/  FMUL.FTZ R231, R195, R87 ;  /* 0x00000057c3e77220 */ /* 0x001fc60000410000 */
[----:B------:R-:W-:Y:S01]  /*6d80*/  STS [R60+0x30], R11 ;  /* 0x0000300b3c007388 */ /* 0x000fe20000000800 */
[-C--:B------:R-:W-:Y:S01]  /*6d90*/  FFMA.FTZ R8, R20, R231.reuse, R9 ;  /* 0x000000e714087223 */ /* 0x080fe20000010009 */
[----:B------:R-:W-:Y:S01]  /*6da0*/  FMUL.FTZ R231, R108, R231 ;  /* 0x000000e76ce77220 */ /* 0x000fe20000410000 */
[-C--:B-1----:R-:W-:Y:S01]  /*6db0*/  FMUL.FTZ R233, R109, R10.reuse ;  /* 0x0000000a6de97220 */ /* 0x082fe20000410000 */
[-C--:B--2---:R-:W-:Y:S01]  /*6dc0*/  FMUL.FTZ R13, R130, R235.reuse ;  /* 0x000000eb820d7220 */ /* 0x084fe20000410000 */
[----:B------:R-:W-:Y:S02]  /*6dd0*/  FFMA.FTZ R9, R15, R10, R8 ;  /* 0x0000000a0f097223 */ /* 0x000fe40000010008 */
[----:B------:R-:W-:Y:S02]  /*6de0*/  STS [R60+0x34], R231 ;  /* 0x000034e73c007388 */ /* 0x000fe40000000800 */
[----:B------:R-:W-:Y:S02]  /*6df0*/  FFMA.FTZ R8, R14, R235, R9 ;  /* 0x000000eb0e087223 */ /* 0x000fe40000010009 */
        /* <DEDUP_REMOVED lines=22> */
[----:B-----5:R-:W-:-:S03]  /*6f60*/  FMUL.FTZ R239, R147, R214 ;  /* 0x000000d693ef7220 */ /* 0x020fc60000410000 */
[----:B------:R5:W-:Y:S01]  /*6f70*/  STS [R60+0x1090], R217 ;  /* 0x001090d93c007388 */ /* 0x000be20000000800 */
[----:B-1----:R-:W-:-:S03]  /*6f80*/  MOV R219, UR15 ;  /* 0x0000000f00db7c02 */ /* 0x002fc60008000f00 */
[----:B------:R1:W-:Y:S01]  /*6f90*/  STS [R60+0x1098], R215 ;  /* 0x001098d73c007388 */ /* 0x0003e20000000800 */
[----:B------:R-:W-:Y:S01]  /*6fa0*/  IADD3 R196, PT, PT, R219, -UR6, -R2 ;  /* 0x80000006dbc47c10 */ /* 0x000fe2000fffe802 */
[----:B--2---:R-:W-:Y:S02]  /*6fb0*/  FMUL.FTZ R241, R145, R212 ;  /* 0x000000d491f17220 */ /* 0x004fe40000410000 */
[----:B------:R2:W-:Y:S01]  /*6fc0*/  STS [R60+0x108c], R243 ;  /* 0x00108cf33c007388 */ /* 0x0005e20000000800 */
[C---:B------:R-:W-:Y:S01]  /*6fd0*/  ISETP.GE.AND P6, PT, R196.reuse, 0x1, PT ;  /* 0x00000001c400780c */ /* 0x040fe20003fc6270 */
[----:B-----5:R-:W-:Y:S02]  /*6fe0*/  FMUL.FTZ R217, R139, R222 ;  /* 0x000000de8bd97220 */ /* 0x020fe40000410000 */
[----:B------:R2:W-:Y:S01]  /*6ff0*/  STS [R60+0x1094], R245 ;  /* 0x001094f53c007388 */ /* 0x0005e20000000800 */
[C---:B------:R-:W-:Y:S01]  /*7000*/  ISETP.GE.AND P0, PT, R196.reuse, 0x41, PT ;  /* 0x00000041c400780c */ /* 0x040fe20003f06270 */
[----:B-1----:R-:W-:Y:S01]  /*7010*/  FMUL.FTZ R215, R141, R224 ;  /* 0x000000e08dd77220 */ /* 0x002fe20000410000 */
        /* <DEDUP_REMOVED lines=15> */
[----:B--2---:R-:W0:Y:S04]  /*7110*/  LDS R213, [R76+0x1080] ;  /* 0x001080004cd57984 */ /* 0x004e280000000800 */
[----:B------:R1:W-:Y:S04]  /*7120*/  REDG.E.ADD.F32.FTZ.RN.STRONG.GPU desc[UR26][R4.64], R251 ;  /* 0x000000fb040079a6 */ /* 0x0003e8000c12f31a */
[----:B0-----:R1:W-:Y:S02]  /*7130*/  REDG.E.ADD.F32.FTZ.RN.STRONG.GPU desc[UR26][R6.64], R213 ;  /* 0x000000d5060079a6 */ /* 0x0013e4000c12f31a */
.L_x_6527:
[----:B------:R-:W-:Y:S05]  /*7140*/  BSYNC.RECONVERGENT B0 ;  /* 0x0000000000007941 */ /* 0x000fea0003800200 */
.L_x_6526:
[----:B-12---:R0:W1:Y:S01]  /*7150*/  LDS R213, [R62+0x1180] ;  /* 0x001180003ed57984 */ /* 0x0060620000000800 */
[----:B------:R-:W-:Y:S04]  /*7160*/  BSSY.RECONVERGENT B0, `(.L_x_6528) ;  /* 0x0000004000007945 */ /* 0x000fe80003800200 */
[----:B------:R-:W-:Y:S05]  /*7170*/  @!P0 BRA `(.L_x_6529) ;  /* 0x0000000000088947 */ /* 0x000fea0003800000 */
[----:B------:R2:W-:Y:S04]  /*7180*/  REDG.E.ADD.F32.FTZ.RN.STRONG.GPU desc[UR26][R4.64+0x100], R10 ;  /* 0x0001000a040079a6 */ /* 0x0005e8000c12f31a */
[----:B-1----:R2:W-:Y:S02]  /*7190*/  REDG.E.ADD.F32.FTZ.RN.STRONG.GPU desc[UR26][R6.64+0x100], R213 ;  /* 0x000100d5060079a6 */ /* 0x0025e4000c12f31a */
.L_x_6529:
[----:B------:R-:W-:Y:S05]  /*71a0*/  BSYNC.RECONVERGENT B0 ;  /* 0x0000000000007941 */ /* 0x000fea0003800200 */
.L_x_6528:
[----:B-12---:R1:W2:Y:S01]  /*71b0*/  LDS R213, [R63+0x1280] ;  /* 0x001280003fd57984 */ /* 0x0062a20000000800 */
[----:B------:R-:W-:Y:S04]  /*71c0*/  BSSY.RECONVERGENT B0, `(.L_x_6530) ;  /* 0x0000004000007945 */ /* 0x000fe80003800200 */
[----:B------:R-:W-:Y:S05]  /*71d0*/  @!P3 BRA `(.L_x_6531) ;  /* 0x000000000008b947 */ /* 0x000fea0003800000 */
[----:B------:R3:W-:Y:S04]  /*71e0*/  REDG.E.ADD.F32.FTZ.RN.STRONG.GPU desc[UR26][R4.64+0x200], R12 ;  /* 0x0002000c040079a6 */ /* 0x0007e8000c12f31a */
[----:B--2---:R3:W-:Y:S02]  /*71f0*/  REDG.E.ADD.F32.FTZ.RN.STRONG.GPU desc[UR26][R6.64+0x200], R213 ;  /* 0x000200d5060079a6 */ /* 0x0047e4000c12f31a */
.L_x_6531:
[----:B------:R-:W-:Y:S05]  /*7200*/  BSYNC.RECONVERGENT B0 ;  /* 0x0000000000007941 */ /* 0x000fea0003800200 */
.L_x_6530:
[----:B--23--:R2:W3:Y:S01]  /*7210*/  LDS R213, [R64+0x1380] ;  /* 0x0013800040d57984 */ /* 0x00c4e20000000800 */
[----:B------:R-:W-:Y:S04]  /*7220*/  BSSY.RECONVERGENT B0, `(.L_x_6532) ;  /* 0x0000004000007945 */ /* 0x000fe80003800200 */
[----:B------:R-:W-:Y:S05]  /*7230*/  @!P4 BRA `(.L_x_6533) ;  /* 0x000000000008c947 */ /* 0x000fea0003800000 */
[----:B------:R4:W-:Y:S04]  /*7240*/  REDG.E.ADD.F32.FTZ.RN.STRONG.GPU desc[UR26][R4.64+0x300], R166 ;  /* 0x000300a6040079a6 */ /* 0x0009e8000c12f31a */
[----:B---3--:R4:W-:Y:S02]  /*7250*/  REDG.E.ADD.F32.FTZ.RN.STRONG.GPU desc[UR26][R6.64+0x300], R213 ;  /* 0x000300d5060079a6 */ /* 0x0089e4000c12f31a */
.L_x_6533:
[----:B------:R-:W-:Y:S05]  /*7260*/  BSYNC.RECONVERGENT B0 ;  /* 0x0000000000007941 */ /* 0x000fea0003800200 */
.L_x_6532:
[----:B---34-:R3:W4:Y:S01]  /*7270*/  LDS R213, [R65+0x1480] ;  /* 0x0014800041d57984 */ /* 0x0187220000000800 */
[----:B------:R-:W-:Y:S04]  /*7280*/  BSSY.RECONVERGENT B0, `(.L_x_6534) ;  /* 0x0000004000007945 */ /* 0x000fe80003800200 */
[----:B------:R-:W-:Y:S05]  /*7290*/  @!P5 BRA `(.L_x_6535) ;  /* 0x000000000008d947 */ /* 0x000fea0003800000 */
[----:B------:R0:W-:Y:S04]  /*72a0*/  REDG.E.ADD.F32.FTZ.RN.STRONG.GPU desc[UR26][R4.64+0x400], R180 ;  /* 0x000400b4040079a6 */ /* 0x0001e8000c12f31a */
[----:B----4-:R0:W-:Y:S02]  /*72b0*/  REDG.E.ADD.F32.FTZ.RN.STRONG.GPU desc[UR26][R6.64+0x400], R213 ;  /* 0x000400d5060079a6 */ /* 0x0101e4000c12f31a */
.L_x_6535:
[----:B------:R-:W-:Y:S05]  /*72c0*/  BSYNC.RECONVERGENT B0 ;  /* 0x0000000000007941 */ /* 0x000fea0003800200 */
.L_x_6534:
        /* <DEDUP_REMOVED lines=10> */
.L_x_6537:
[----:B------:R-:W-:Y:S05]  /*7370*/  BSYNC.RECONVERGENT B0 ;  /* 0x0000000000007941 */ /* 0x000fea0003800200 */
.L_x_6536:
[----:B0---4-:R0:W4:Y:S01]  /*7380*/  LDS R213, [R67+0x1680] ;  /* 0x0016800043d57984 */ /* 0x0111220000000800 */
[----:B------:R-:W-:Y:S04]  /*7390*/  BSSY.RECONVERGENT B0, `(.L_x_6538) ;  /* 0x0000004000007945 */ /* 0x000fe80003800200 */
[----:B------:R-:W-:Y:S05]  /*73a0*/  @!P3 BRA `(.L_x_6539) ;  /* 0x000000000008b947 */ /* 0x000fea0003800000 */
[----:B------:R0:W-:Y:S04]  /*73b0*/  REDG.E.ADD.F32.FTZ.RN.STRONG.GPU desc[UR26][R4.64+0x600], R184 ;  /* 0x000600b8040079a6 */ /* 0x0001e8000c12f31a */
[----:B----4-:R0:W-:Y:S02]  /*73c0*/  REDG.E.ADD.F32.FTZ.RN.STRONG.GPU desc[UR26][R6.64+0x600], R213 ;  /* 0x000600d5060079a6 */ /* 0x0101e4000c12f31a */
.L_x_6539:
[----:B------:R-:W-:Y:S05]  /*73d0*/  BSYNC.RECONVERGENT B0 ;  /* 0x0000000000007941 */ /* 0x000fea0003800200 */
.L_x_6538:
[----:B0---4-:R0:W4:Y:S01]  /*73e0*/  LDS R213, [R68+0x1780] ;  /* 0x0017800044d57984 */ /* 0x0111220000000800 */
[----:B------:R-:W-:Y:S04]  /*73f0*/  BSSY.RECONVERGENT B0, `(.L_x_6540) ;  /* 0x0000004000007945 */ /* 0x000fe80003800200 */
[----:B------:R-:W-:Y:S05]  /*7400*/  @!P4 BRA `(.L_x_6541) ;  /* 0x000000000008c947 */ /* 0x000fea0003800000 */
[----:B------:R0:W-:Y:S04]  /*7410*/  REDG.E.ADD.F32.FTZ.RN.STRONG.GPU desc[UR26][R4.64+0x700], R194 ;  /* 0x000700c2040079a6 */ /* 0x0001e8000c12f31a */
[----:B----4-:R0:W-:Y:S02]  /*7420*/  REDG.E.ADD.F32.FTZ.RN.STRONG.GPU desc[UR26][R6.64+0x700], R213 ;  /* 0x000700d5060079a6 */ /* 0x0101e4000c12f31a */
.L_x_6541:
[----:B------:R-:W-:Y:S05]  /*7430*/  BSYNC.RECONVERGENT B0 ;  /* 0x0000000000007941 */ /* 0x000fea0003800200 */
.L_x_6540:
[----:B0---4-:R0:W4:Y:S01]  /*7440*/  LDS R213, [R77+0x1880] ;  /* 0x001880004dd57984 */ /* 0x0111220000000800 */
[----:B------:R-:W-:Y:S04]  /*7450*/  BSSY.RECONVERGENT B0, `(.L_x_6542) ;  /* 0x0000004000007945 */ /* 0x000fe80003800200 */
[----:B------:R-:W-:Y:S05]  /*7460*/  @!P5 BRA `(.L_x_6543) ;  /* 0x000000000008d947 */ /* 0x000fea0003800000 */
[----:B------:R0:W-:Y:S04]  /*7470*/  REDG.E.ADD.F32.FTZ.RN.STRONG.GPU desc[UR26][R4.64+0x800], R237 ;  /* 0x000800ed040079a6 */ /* 0x0001e8000c12f31a */
[----:B----4-:R0:W-:Y:S02]  /*7480*/  REDG.E.ADD.F32.FTZ.RN.STRONG.GPU desc[UR26][R6.64+0x800], R213 ;  /* 0x000800d5060079a6 */ /* 0x0101e4000c12f31a */
.L_x_6543:
[----:B------:R-:W-:Y:S05]  /*7490*/  BSYNC.RECONVERGENT B0 ;  /* 0x0000000000007941 */ /* 0x000fea0003800200 */
.L_x_6542:
[----:B0---4-:R0:W4:Y:S01]  /*74a0*/  LDS R213, [R69+0x1980] ;  /* 0x0019800045d57984 */ /* 0x0111220000000800 */
[----:B------:R-:W-:Y:S04]  /*74b0*/  BSSY.RECONVERGENT B0, `(.L_x_6544) ;  /* 0x0000004000007945 */ /* 0x000fe80003800200 */
[----:B------:R-:W-:Y:S05]  /*74c0*/  @!P6 BRA `(.L_x_6545) ;  /* 0x000000000008e947 */ /* 0x000fea0003800000 */
[----:B------:R0:W-:Y:S04]  /*74d0*/  REDG.E.ADD.F32.FTZ.RN.STRONG.GPU desc[UR26][R4.64+0x900], R235 ;  /* 0x000900eb040079a6 */ /* 0x0001e8000c12f31a */
[----:B----4-:R0:W-:Y:S02]  /*74e0*/  REDG.E.ADD.F32.FTZ.RN.STRONG.GPU desc[UR26][R6.64+0x900], R213 ;  /* 0x000900d5060079a6 */ /* 0x0101e4000c12f31a */
.L_x_6545:
[----:B------:R-:W-:Y:S05]  /*74f0*/  BSYNC.RECONVERGENT B0 ;  /* 0x0000000000007941 */ /* 0x000fea0003800200 */
.L_x_6544:
        /* <DEDUP_REMOVED lines=10> */
.L_x_6547:
[----:B------:R-:W-:Y:S05]  /*75a0*/  BSYNC.RECONVERGENT B0 ;  /* 0x0000000000007941 */ /* 0x000fea0003800200 */
.L_x_6546:
[----:B0---4-:R0:W4:Y:S01]  /*75b0*/  LDS R213, [R71+0x1b80] ;  /* 0x001b800047d57984 */ /* 0x0111220000000800 */
[----:B------:R-:W-:Y:S04]  /*75c0*/  BSSY.RECONVERGENT B0, `(.L_x_6548) ;  /* 0x0000004000007945 */ /* 0x000fe80003800200 */
[----:B------:R-:W-:Y:S05]  /*75d0*/  @!P1 BRA `(.L_x_6549) ;  /* 0x0000000000089947 */ /* 0x000fea0003800000 */
[----:B------:R0:W-:Y:S04]  /*75e0*/  REDG.E.ADD.F32.FTZ.RN.STRONG.GPU desc[UR26][R4.64+0xb00], R231 ;  /* 0x000b00e7040079a6 */ /* 0x0001e8000c12f31a */
[----:B----4-:R0:W-:Y:S02]  /*75f0*/  REDG.E.ADD.F32.FTZ.RN.STRONG.GPU desc[UR26][R6.64+0xb00], R213 ;  /* 0x000b00d5060079a6 */ /* 0x0101e4000c12f31a */
.L_x_6549:
[----:B------:R-:W-:Y:S05]  /*7600*/  BSYNC.RECONVERGENT B0 ;  /* 0x0000000000007941 */ /* 0x000fea0003800200 */
.L_x_6548:
[----:B0---4-:R0:W4:Y:S01]  /*7610*/  LDS R213, [R72+0x1c80] ;  /* 0x001c800048d57984 */ /* 0x0111220000000800 */
[----:B------:R-:W-:Y:S04]  /*7620*/  BSSY.RECONVERGENT B0, `(.L_x_6550) ;  /* 0x0000004000007945 */ /* 0x000fe80003800200 */
[----:B------:R-:W-:Y:S05]  /*7630*/  @!P3 BRA `(.L_x_6551) ;  /* 0x000000000008b947 */ /* 0x000fea0003800000 */
[----:B------:R0:W-:Y:S04]  /*7640*/  REDG.E.ADD.F32.FTZ.RN.STRONG.GPU desc[UR26][R4.64+0xc00], R221 ;  /* 0x000c00dd040079a6 */ /* 0x0001e8000c12f31a */
[----:B----4-:R0:W-:Y:S02]  /*7650*/  REDG.E.ADD.F32.FTZ.RN.STRONG.GPU desc[UR26][R6.64+0xc00], R213 ;  /* 0x000c00d5060079a6 */ /* 0x0101e4000c12f31a */
.L_x_6551:
[----:B------:R-:W-:Y:S05]  /*7660*/  BSYNC.RECONVERGENT B0 ;  /* 0x0000000000007941 */ /* 0x000fea0003800200 */
.L_x_6550:
[----:B0---4-:R0:W4:Y:S01]  /*7670*/  LDS R213, [R73+0x1d80] ;  /* 0x001d800049d57984 */ /* 0x0111220000000800 */
[----:B------:R-:W-:Y:S04]  /*7680*/  BSSY.RECONVERGENT B0, `(.L_x_6552) ;  /* 0x0000004000007945 */ /* 0x000fe80003800200 */
[----:B------:R-:W-:Y:S05]  /*7690*/  @!P4 BRA `(.L_x_6553) ;  /* 0x000000000008c947 */ /* 0x000fea0003800000 */
[----:B------:R0:W-:Y:S04]  /*76a0*/  REDG.E.ADD.F32.FTZ.RN.STRONG.GPU desc[UR26][R4.64+0xd00], R13 ;  /* 0x000d000d040079a6 */ /* 0x0001e8000c12f31a */
[----:B----4-:R0:W-:Y:S02]  /*76b0*/  REDG.E.ADD.F32.FTZ.RN.STRONG.GPU desc[UR26][R6.64+0xd00], R213 ;  /* 0x000d00d5060079a6 */ /* 0x0101e4000c12f31a */
.L_x_6553:
[----:B------:R-:W-:Y:S05]  /*76c0*/  BSYNC.RECONVERGENT B0 ;  /* 0x0000000000007941 */ /* 0x000fea0003800200 */
.L_x_6552:
[----:B0-----:R0:W0:Y:S01]  /*76d0*/  LDS R13, [R74+0x1e80] ;  /* 0x001e80004a0d7984 */ /* 0x0010220000000800 */
[----:B------:R-:W-:Y:S04]  /*76e0*/  BSSY.RECONVERGENT B0, `(.L_x_6554) ;  /* 0x0000004000007945 */ /* 0x000fe80003800200 */
[----:B------:R-:W-:Y:S05]  /*76f0*/  @!P5 BRA `(.L_x_6555) ;  /* 0x000000000008d947 */ /* 0x000fea0003800000 */
[----:B------:R1:W-:Y:S04]  /*7700*/  REDG.E.ADD.F32.FTZ.RN.STRONG.GPU desc[UR26][R4.64+0xe00], R11 ;  /* 0x000e000b040079a6 */ /* 0x0003e8000c12f31a */
[----:B0-----:R1:W-:Y:S02]  /*7710*/  REDG.E.ADD.F32.FTZ.RN.STRONG.GPU desc[UR26][R6.64+0xe00], R13 ;  /* 0x000e000d060079a6 */ /* 0x0013e4000c12f31a */
.L_x_6555:
[----:B------:R-:W-:Y:S05]  /*7720*/  BSYNC.RECONVERGENT B0 ;  /* 0x0000000000007941 */ /* 0x000fea0003800200 */
.L_x_6554:
[----:B-1----:R1:W0:Y:S01]  /*7730*/  LDS R11, [R75+0x1f80] ;  /* 0x001f80004b0b7984 */ /* 0x0022220000000800 */
[----:B------:R-:W-:Y:S04]  /*7740*/  BSSY.RECONVERGENT B0, `(.L_x_6556) ;  /* 0x0000004000007945 */ /* 0x000fe80003800200 */
[----:B------:R-:W-:Y:S05]  /*7750*/  @!P6 BRA `(.L_x_6557) ;  /* 0x000000000008e947 */ /* 0x000fea0003800000 */
[----:B------:R1:W-:Y:S04]  /*7760*/  REDG.E.ADD.F32.FTZ.RN.STRONG.GPU desc[UR26][R4.64+0xf00], R9 ;  /* 0x000f0009040079a6 */ /* 0x0003e8000c12f31a */
[----:B0-----:R1:W-:Y:S02]  /*7770*/  REDG.E.ADD.F32.FTZ.RN.STRONG.GPU desc[UR26][R6.64+0xf00], R11 ;  /* 0x000f000b060079a6 */ /* 0x0013e4000c12f31a */
.L_x_6557:
[----:B------:R-:W-:Y:S05]  /*7780*/  BSYNC.RECONVERGENT B0 ;  /* 0x0000000000007941 */ /* 0x000fea0003800200 */
.L_x_6556:
[----:B-1----:R-:W1:Y:S01]  /*7790*/  SHFL.DOWN P0, R9, R8, 0x1, 0x1f ;  /* 0x08201f0008097f89 */ /* 0x002e620000000000 */
[----:B------:R-:W-:Y:S01]  /*77a0*/  ISETP.NE.AND P3, PT, R164, RZ, PT ;  /* 0x000000ffa400720c */ /* 0x000fe20003f65270 */
[CC--:B------:R-:W-:Y:S01]  /*77b0*/  FMUL.FTZ R5, R162.reuse, R228.reuse ;  /* 0x000000e4a2057220 */ /* 0x0c0fe20000410000 */
[-C--:B------:R-:W-:Y:S01]  /*77c0*/  FMUL.FTZ R4, R162, R209.reuse ;  /* 0x000000d1a2047220 */ /* 0x080fe20000410000 */
        /* <DEDUP_REMOVED lines=8> */
[----:B------:R-:W-:Y:S01]  /*7850*/  FMUL.FTZ R5, R176, R197 ;  /* 0x000000c5b0057220 */ /* 0x000fe20000410000 */
[----:B------:R-:W-:Y:S01]  /*7860*/  FFMA.FTZ R135, R6, R88, R135 ;  /* 0x0000005806877223 */ /* 0x000fe20000010087 */
[----:B------:R-:W-:Y:S01]  /*7870*/  FMUL.FTZ R195, R20, R195 ;  /* 0x000000c314c37220 */ /* 0x000fe20000410000 */
[----:B------:R-:W-:Y:S01]  /*7880*/  FMUL.FTZ R197, R162, R197 ;  /* 0x000000c5a2c57220 */ /* 0x000fe20000410000 */
[----:B------:R-:W-:Y:S01]  /*7890*/  FADD.FTZ R129, R12, R129 ;  /* 0x000000810c817221 */ /* 0x000fe20000010000 */
[----:B------:R-:W-:Y:S01]  /*78a0*/  FFMA.FTZ R136, R7, R87, R136 ;  /* 0x0000005707887223 */ /* 0x000fe20000010088 */
[----:B------:R-:W-:Y:S01]  /*78b0*/  FFMA.FTZ R12, R108, R7, R195 ;  /* 0x000000076c0c7223 */ /* 0x000fe200000100c3 */
[----:B------:R-:W-:Y:S01]  /*78c0*/  ISETP.NE.AND P1, PT, R101, RZ, PT ;  /* 0x000000ff6500720c */ /* 0x000fe20003f25270 */
[----:B------:R-:W-:Y:S01]  /*78d0*/  FMUL.FTZ R197, R22, R197 ;  /* 0x000000c516c57220 */ /* 0x000fe20000410000 */
[-C--:B------:R-:W-:Y:S01]  /*78e0*/  FMUL.FTZ R7, R174, R199.reuse ;  /* 0x000000c7ae077220 */ /* 0x080fe20000410000 */
[----:B------:R-:W-:Y:S01]  /*78f0*/  FMUL.FTZ R199, R162, R199 ;  /* 0x000000c7a2c77220 */ /* 0x000fe20000410000 */
[----:B------:R-:W-:Y:S01]  /*7900*/  FADD.FTZ R127, R12, R127 ;  /* 0x0000007f0c7f7221 */ /* 0x000fe20000010000 */
[----:B-1----:R-:W-:Y:S01]  /*7910*/  @P0 FADD R9, R8, R9 ;  /* 0x0000000908090221 */ /* 0x002fe20000000000 */
[----:B------:R-:W-:Y:S01]  /*7920*/  FMUL.FTZ R8, R15, R4 ;  /* 0x000000040f087220 */ /* 0x000fe20000410000 */
[----:B------:R-:W-:Y:S01]  /*7930*/  FMUL.FTZ R4, R162, R211 ;  /* 0x000000d3a2047220 */ /* 0x000fe20000410000 */
[----:B------:R-:W-:Y:S01]  /*7940*/  FFMA.FTZ R12, R104, R5, R197 ;  /* 0x00000005680c7223 */ /* 0x000fe200000100c5 */
[----:B------:R-:W-:Y:S01]  /*7950*/  FFMA.FTZ R134, R5, R89, R134 ;  /* 0x0000005905867223 */ /* 0x000fe20000010086 */
[----:B------:R-:W1:Y:S01]  /*7960*/  SHFL.DOWN P0, R164, R9, 0x2, 0x1f ;  /* 0x08401f0009a47f89 */ /* 0x000e620000000000 */
[----:B------:R-:W-:Y:S01]  /*7970*/  FMUL.FTZ R199, R186, R199 ;  /* 0x000000c7bac77220 */ /* 0x000fe20000410000 */
[-C--:B------:R-:W-:Y:S01]  /*7980*/  FMUL.FTZ R5, R172, R201.reuse ;  /* 0x000000c9ac057220 */ /* 0x080fe20000410000 */
        /* <DEDUP_REMOVED lines=8> */
[----:B------:R-:W-:Y:S01]  /*7a10*/  FFMA.FTZ R158, R7, R95, R158 ;  /* 0x0000005f079e7223 */ /* 0x000fe2000001009e */
[----:B------:R-:W-:Y:S01]  /*7a20*/  FFMA.FTZ R12, R50, R5, R201 ;  /* 0x00000005320c7223 */ /* 0x000fe200000100c9 */
[----:B------:R-:W-:Y:S01]  /*7a30*/  FMUL.FTZ R5, R168, R165 ;  /* 0x000000a5a8057220 */ /* 0x000fe20000410000 */
[-C--:B------:R-:W-:Y:S01]  /*7a40*/  FMUL.FTZ R16, R16, R167.reuse ;  /* 0x000000a710107220 */ /* 0x080fe20000410000 */
[----:B------:R-:W-:Y:S01]  /*7a50*/  FMUL.FTZ R167, R162, R167 ;  /* 0x000000a7a2a77220 */ /* 0x000fe20000410000 */
[----:B------:R-:W-:Y:S01]  /*7a60*/  BSSY.RECONVERGENT B0, `(.L_x_6558) ;  /* 0x000004d000007945 */ /* 0x000fe20003800200 */
[----:B------:R-:W-:Y:S01]  /*7a70*/  FFMA.FTZ R156, R5, R97, R156 ;  /* 0x00000061059c7223 */ /* 0x000fe2000001009c */
[----:B------:R-:W-:Y:S01]  /*7a80*/  FFMA.FTZ R138, R179, R85, R138 ;  /* 0x00000055b38a7223 */ /* 0x000fe2000001008a */
[----:B------:R-:W-:Y:S01]  /*7a90*/  FMUL.FTZ R0, R0, R167 ;  /* 0x000000a700007220 */ /* 0x000fe20000410000 */
[----:B------:R-:W-:Y:S01]  /*7aa0*/  FADD.FTZ R121, R12, R121 ;  /* 0x000000790c797221 */ /* 0x000fe20000010000 */
[----:B------:R-:W-:-:S02]  /*7ab0*/  FFMA.FTZ R157, R16, R100, R157 ;  /* 0x00000064109d7223 */ /* 0x000fc4000001009d */
[----:B------:R-:W-:Y:S01]  /*7ac0*/  FFMA.FTZ R0, R45, R16, R0 ;  /* 0x000000102d007223 */ /* 0x000fe20000010000 */
[----:B-1----:R-:W-:Y:S01]  /*7ad0*/  @P0 FADD R164, R9, R164 ;  /* 0x000000a409a40221 */ /* 0x002fe20000000000 */
[----:B------:R-:W-:Y:S01]  /*7ae0*/  FFMA.FTZ R9, R109, R10, R8 ;  /* 0x0000000a6d097223 */ /* 0x000fe20000010008 */
[----:B------:R-:W-:Y:S01]  /*7af0*/  FMUL.FTZ R10, R21, R4 ;  /* 0x00000004150a7220 */ /* 0x000fe20000410000 */
[CC--:B------:R-:W-:Y:S01]  /*7b00*/  FMUL.FTZ R4, R162.reuse, R227.reuse ;  /* 0x000000e3a2047220 */ /* 0x0c0fe20000410000 */
[----:B------:R-:W-:Y:S01]  /*7b10*/  FMUL.FTZ R8, R173, R227 ;  /* 0x000000e3ad087220 */ /* 0x000fe20000410000 */
[----:B0-----:R-:W0:Y:S01]  /*7b20*/  SHFL.DOWN P0, R11, R164, 0x4, 0x1f ;  /* 0x08801f00a40b7f89 */ /* 0x001e220000000000 */
[----:B------:R-:W-:Y:S01]  /*7b30*/  FADD.FTZ R128, R9, R128 ;  /* 0x0000008009807221 */ /* 0x000fe20000010000 */
[----:B------:R-:W-:Y:S01]  /*7b40*/  FFMA.FTZ R9, R107, R6, R10 ;  /* 0x000000066b097223 */ /* 0x000fe2000001000a */
[----:B------:R-:W-:Y:S01]  /*7b50*/  FMUL.FTZ R10, R23, R4 ;  /* 0x00000004170a7220 */ /* 0x000fe20000410000 */
[CC--:B------:R-:W-:Y:S01]  /*7b60*/  FMUL.FTZ R4, R162.reuse, R183.reuse ;  /* 0x000000b7a2047220 */ /* 0x0c0fe20000410000 */
        /* <DEDUP_REMOVED lines=10> */
[-C--:B------:R-:W-:Y:S01]  /*7c10*/  FMUL.FTZ R6, R19, R205.reuse ;  /* 0x000000cd13067220 */ /* 0x080fe20000410000 */
[----:B------:R-:W-:Y:S01]  /*7c20*/  FMUL.FTZ R205, R162, R205 ;  /* 0x000000cda2cd7220 */ /* 0x000fe20000410000 */
[----:B------:R-:W-:Y:S01]  /*7c30*/  FFMA.FTZ R133, R8, R90, R133 ;  /* 0x0000005a08857223 */ /* 0x000fe20000010085 */
[----:B------:R-:W-:Y:S01]  /*7c40*/  FMUL.FTZ R189, R189, R4 ;  /* 0x00000004bdbd7220 */ /* 0x000fe20000410000 */
[----:B------:R-:W-:Y:S01]  /*7c50*/  FMUL.FTZ R4, R162, R165 ;  /* 0x000000a5a2047220 */ /* 0x000fe20000410000 */
[----:B------:R-:W-:Y:S01]  /*7c60*/  FMUL.FTZ R8, R169, R181 ;  /* 0x000000b5a9087220 */ /* 0x000fe20000410000 */
[----:B------:R-:W-:Y:S01]  /*7c70*/  FMUL.FTZ R190, R190, R205 ;  /* 0x000000cdbebe7220 */ /* 0x000fe20000410000 */
[----:B------:R-:W-:Y:S01]  /*7c80*/  FADD.FTZ R122, R9, R122 ;  /* 0x0000007a097a7221 */ /* 0x000fe20000010000 */
[----:B------:R-:W-:Y:S01]  /*7c90*/  FMUL.FTZ R191, R191, R4 ;  /* 0x00000004bfbf7220 */ /* 0x000fe20000410000 */
[----:B0-----:R-:W-:Y:S01]  /*7ca0*/  @P0 FADD R11, R164, R11 ;  /* 0x0000000ba40b0221 */ /* 0x001fe20000000000 */
[----:B------:R-:W-:Y:S01]  /*7cb0*/  @!P1 SHF.R.U32.HI R4, RZ, 0x3, R2 ;  /* 0x00000003ff049819 */ /* 0x000fe20000011602 */
[----:B------:R-:W-:Y:S01]  /*7cc0*/  FFMA.FTZ R163, R8, R94, R163 ;  /* 0x0000005e08a37223 */ /* 0x000fe200000100a3 */
[----:B------:R-:W-:Y:S01]  /*7cd0*/  FFMA.FTZ R9, R51, R8, R10 ;  /* 0x0000000833097223 */ /* 0x000fe2000001000a */
[----:B------:R-:W-:Y:S01]  /*7ce0*/  FFMA.FTZ R8, R48, R7, R189 ;  /* 0x0000000730087223 */ /* 0x000fe200000100bd */
[----:B------:R-:W0:Y:S01]  /*7cf0*/  SHFL.DOWN P0, R14, R11, 0x8, 0x1f ;  /* 0x09001f000b0e7f89 */ /* 0x000e220000000000 */
[----:B------:R-:W-:Y:S01]  /*7d00*/  FFMA.FTZ R161, R6, R96, R161 ;  /* 0x0000006006a17223 */ /* 0x000fe200000100a1 */
[----:B------:R-:W-:Y:S01]  /*7d10*/  FFMA.FTZ R7, R49, R6, R190 ;  /* 0x0000000631077223 */ /* 0x000fe200000100be */
[-C--:B------:R-:W-:Y:S01]  /*7d20*/  FMUL.FTZ R6, R17, R207.reuse ;  /* 0x000000cf11067220 */ /* 0x080fe20000410000 */
[----:B------:R-:W-:Y:S01]  /*7d30*/  @!P1 LOP3.LUT R10, R4, 0x7c, RZ, 0xc0, !PT ;  /* 0x0000007c040a9812 */ /* 0x000fe200078ec0ff */
        /* <DEDUP_REMOVED lines=9> */
[----:B------:R-:W-:Y:S01]  /*7dd0*/  FADD.FTZ R120, R9, R120 ;  /* 0x0000007809787221 */ /* 0x000fe20000010000 */
[----:B------:R-:W-:Y:S01]  /*7de0*/  FFMA.FTZ R193, R44, R5, R193 ;  /* 0x000000052cc17223 */ /* 0x000fe200000100c1 */
[----:B------:R-:W-:Y:S01]  /*7df0*/  FFMA.FTZ R159, R6, R98, R159 ;  /* 0x00000062069f7223 */ /* 0x000fe2000001009f */
[----:B------:R-:W-:Y:S01]  /*7e00*/  FADD.FTZ R117, R8, R117 ;  /* 0x0000007508757221 */ /* 0x000fe20000010000 */
        /* <DEDUP_REMOVED lines=18> */
.L_x_6559:
[----:B------:R-:W-:Y:S05]  /*7f30*/  BSYNC.RECONVERGENT B0 ;  /* 0x0000000000007941 */ /* 0x000fea0003800200 */
.L_x_6558:
[----:B------:R-:W-:-:S04]  /*7f40*/  UIADD3 UR8, UPT, UPT, UR8, 0x1, URZ ;  /* 0x0000000108087890 */ /* 0x000fc8000fffe0ff */
[----:B------:R-:W-:-:S09]  /*7f50*/  UISETP.GE.AND UP0, UPT, UR8, UR35, UPT ;  /* 0x000000230800728c */ /* 0x000fd2000bf06270 */
[----:B------:R-:W-:Y:S05]  /*7f60*/  BRA.U !UP0, `(.L_x_6560) ;  /* 0xffffffcd08ac7547 */ /* 0x000fea000b83ffff */
.L_x_6515:
[----:B------:R-:W-:Y:S06]  /*7f70*/  BAR.SYNC.DEFER_BLOCKING 0x0 ;  /* 0x0000000000007b1d */ /* 0x000fec0000010000 */
[----:B------:R-:W5:Y:S01]  /*7f80*/  LDCU.64 UR14, c[0x0][0x4f8] ;  /* 0x00009f00ff0e77ac */ /* 0x000f620008000a00 */
[----:B------:R-:W1:Y:S01]  /*7f90*/  LDCU.64 UR30, c[0x0][0x500] ;  /* 0x0000a000ff1e77ac */ /* 0x000e620008000a00 */
[----:B------:R-:W2:Y:S01]  /*7fa0*/  LDCU.64 UR32, c[0x0][0x550] ;  /* 0x0000aa00ff2077ac */ /* 0x000ea20008000a00 */
[----:B------:R-:W3:Y:S04]  /*7fb0*/  LDG.E.128 R4, desc[UR26][R40.64] ;  /* 0x0000001a28047981 */ /* 0x000ee8000c1e1d00 */
[----:B0-----:R-:W4:Y:S01]  /*7fc0*/  LDG.E.128 R8, desc[UR26][R40.64+0x200] ;  /* 0x0002001a28087981 */ /* 0x001f22000c1e1d00 */
[----:B------:R-:W-:Y:S01]  /*7fd0*/  UMOV UR7, URZ ;  /* 0x000000ff00077c82 */ /* 0x000fe20008000000 */
[----:B------:R-:W-:-:S02]  /*7fe0*/  UIADD3 UR20, UP1, UPT, UR20, -0x800, URZ ;  /* 0xfffff80014147890 */ /* 0x000fc4000ff3e0ff */
[----:B-----5:R-:W-:Y:S02]  /*7ff0*/  UIMAD.WIDE.U32 UR12, UR29, UR14, UR6 ;  /* 0x0000000e1d0c72a5 */ /* 0x020fe4000f8e0006 */
[----:B------:R-:W-:Y:S02]  /*8000*/  UIADD3 UR22, UP2, UPT, UR22, -0x800, URZ ;  /* 0xfffff80016167890 */ /* 0x000fe4000ff5e0ff */
[----:B------:R-:W-:Y:S01]  /*8010*/  UIMAD UR13, UR29, UR15, UR13 ;  /* 0x0000000f1d0d72a4 */ /* 0x000fe2000f8e020d */
[----:B------:R-:W0:Y:S03]  /*8020*/  LDCU.64 UR14, c[0x0][0x520] ;  /* 0x0000a400ff0e77ac */ /* 0x000e260008000a00 */
[----:B-1----:R-:W-:Y:S02]  /*8030*/  UIMAD.WIDE.U32 UR12, UR28, UR30, UR12 ;  /* 0x0000001e1c0c72a5 */ /* 0x002fe4000f8e000c */
[----:B------:R-:W-:-:S02]  /*8040*/  UIADD3.X UR21, UPT, UPT, UR21, -0x1, URZ, UP1, !UPT ;  /* 0xffffffff15157890 */ /* 0x000fc40008ffe4ff */
[----:B------:R-:W-:Y:S02]  /*8050*/  UIMAD UR13, UR28, UR31, UR13 ;  /* 0x0000001f1c0d72a4 */ /* 0x000fe4000f8e020d */
[----:B--2---:R-:W-:Y:S01]  /*8060*/  ULEA UR8, UP0, UR12, UR32, 0x1 ;  /* 0x000000200c087291 */ /* 0x004fe2000f8008ff */
[----:B------:R-:W1:Y:S03]  /*8070*/  LDCU.64 UR30, c[0x0][0x560] ;  /* 0x0000ac00ff1e77ac */ /* 0x000e660008000a00 */
[----:B------:R-:W-:Y:S02]  /*8080*/  ULEA.HI.X UR12, UR12, UR33, UR13, 0x1, UP0 ;  /* 0x000000210c0c7291 */ /* 0x000fe400080f0c0d */
[----:B------:R-:W-:Y:S01]  /*8090*/  UIADD3.X UR23, UPT, UPT, UR23, -0x1, URZ, UP2, !UPT ;  /* 0xffffffff17177890 */ /* 0x000fe200097fe4ff */
[----:B---3--:R-:W-:Y:S04]  /*80a0*/  STS.128 [R82], R4 ;  /* 0x0000000452007388 */ /* 0x008fe80000000c00 */
[----:B----4-:R-:W-:Y:S01]  /*80b0*/  STS.128 [R82+0x200], R8 ;  /* 0x0002000852007388 */ /* 0x010fe20000000c00 */
[----:B------:R-:W-:-:S03]  /*80c0*/  NOP ;  /* 0x0000000000007918 */ /* 0x000fc60000000000 */
[----:B------:R-:W2:Y:S04]  /*80d0*/  LDS.128 R12, [R83] ;  /* 0x00000000530c7984 */ /* 0x000ea80000000c00 */
[----:B------:R-:W3:Y:S01]  /*80e0*/  LDS.128 R4, [R83+0x10] ;  /* 0x0000100053047984 */ /* 0x000ee20000000c00 */
[--C-:B--2---:R-:W-:Y:S02]  /*80f0*/  HADD2.F32 R0, -RZ, R12.reuse.H0_H0 ;  /* 0x2000000cff007230 */ /* 0x104fe40000004100 */
[----:B------:R-:W-:-:S03]  /*8100*/  HADD2.F32 R12, -RZ, R12.H1_H1 ;  /* 0x3000000cff0c7230 */ /* 0x000fc60000004100 */
[--C-:B------:R-:W-:Y:S01]  /*8110*/  FADD.FTZ R16, R0, R43.reuse ;  /* 0x0000002b00107221 */ /* 0x100fe20000010000 */
[--C-:B------:R-:W-:Y:S02]  /*8120*/  HADD2.F32 R0, -RZ, R13.reuse.H0_H0 ;  /* 0x2000000dff007230 */ /* 0x100fe40000004100 */
        /* <DEDUP_REMOVED lines=17> */
[--C-:B------:R-:W-:Y:S01]  /*8240*/  FADD.FTZ R12, R12, R43.reuse ;  /* 0x0000002b0c0c7221 */ /* 0x100fe20000010000 */
[----:B------:R-:W-:-:S04]  /*8250*/  FADD.FTZ R14, R14, R43 ;  /* 0x0000002b0e0e7221 */ /* 0x000fc80000010000 */
[----:B------:R-:W-:Y:S02]  /*8260*/  FSETP.GTU.FTZ.AND P6, PT, R12, 20, PT ;  /* 0x41a000000c00780b */ /* 0x000fe40003fdc000 */
[----:B------:R-:W5:Y:S01]  /*8270*/  @!P0 MUFU.EX2 R10, R10 ;  /* 0x0000000a000a8308 */ /* 0x000f620000000800 */
[----:B--2---:R-:W-:Y:S01]  /*8280*/  @!P2 FADD.FTZ R8, R0, 1 ;  /* 0x3f8000000008a421 */ /* 0x004fe20000010000 */
[----:B------:R-:W-:Y:S01]  /*8290*/  HADD2.F32 R0, -RZ, R15.H0_H0 ;  /* 0x2000000fff007230 */ /* 0x000fe20000004100 */
[----:B------:R-:W-:-:S04]  /*82a0*/  FSETP.GTU.FTZ.AND P5, PT, R14, 20, PT ;  /* 0x41a000000e00780b */ /* 0x000fc80003fbc000 */
[----:B------:R-:W-:Y:S01]  /*82b0*/  FADD.FTZ R17, R0, R43 ;  /* 0x0000002b00117221 */ /* 0x000fe20000010000 */
[----:B------:R2:W0:Y:S01]  /*82c0*/  @!P2 MUFU.RCP R16, R8 ;  /* 0x000000080010a308 */ /* 0x0004220000001000 */
[----:B----4-:R-:W-:Y:S02]  /*82d0*/  @!P1 FADD.FTZ R9, R9, 1 ;  /* 0x3f80000009099421 */ /* 0x010fe40000010000 */
[----:B------:R-:W-:Y:S01]  /*82e0*/  @!P6 FMUL.FTZ R0, R12, -1.4426950216293334961 ;  /* 0xbfb8aa3b0c00e820 */ /* 0x000fe20000410000 */
[--C-:B---3--:R-:W-:Y:S01]  /*82f0*/  HADD2.F32 R12, -RZ, R4.reuse.H0_H0 ;  /* 0x20000004ff0c7230 */ /* 0x108fe20000004100 */
[----:B------:R-:W-:Y:S01]  /*8300*/  FSETP.GTU.FTZ.AND P3, PT, R17, 20, PT ;  /* 0x41a000001100780b */ /* 0x000fe20003f7c000 */
[----:B------:R-:W-:Y:S02]  /*8310*/  HADD2.F32 R4, -RZ, R4.H1_H1 ;  /* 0x30000004ff047230 */ /* 0x000fe40000004100 */
[----:B------:R-:W3:Y:S01]  /*8320*/  @!P1 MUFU.RCP R9, R9 ;  /* 0x0000000900099308 */ /* 0x000ee20000001000 */
[----:B--2---:R-:W-:-:S02]  /*8330*/  HADD2.F32 R8, -RZ, R15.H1_H1 ;  /* 0x3000000fff087230 */ /* 0x004fc40000004100 */
[----:B-----5:R-:W-:Y:S01]  /*8340*/  @!P0 FADD.FTZ R10, R10, 1 ;  /* 0x3f8000000a0a8421 */ /* 0x020fe20000010000 */
[--C-:B------:R-:W-:Y:S02]  /*8350*/  FADD.FTZ R12, R12, R43.reuse ;  /* 0x0000002b0c0c7221 */ /* 0x100fe40000010000 */
[--C-:B------:R-:W-:Y:S01]  /*8360*/  FADD.FTZ R15, R8, R43.reuse ;  /* 0x0000002b080f7221 */ /* 0x100fe20000010000 */
[----:B------:R-:W-:Y:S01]  /*8370*/  @!P5 FMUL.FTZ R8, R14, -1.4426950216293334961 ;  /* 0xbfb8aa3b0e08d820 */ /* 0x000fe20000410000 */
[----:B------:R-:W2:Y:S01]  /*8380*/  @!P0 MUFU.RCP R13, R10 ;  /* 0x0000000a000d8308 */ /* 0x000ea20000001000 */
[----:B0-----:R-:W-:Y:S01]  /*8390*/  @!P2 FMUL.FTZ R115, R115, R16 ;  /* 0x000000107373a220 */ /* 0x001fe20000410000 */
[----:B------:R-:W-:Y:S01]  /*83a0*/  FADD.FTZ R14, R4, R43 ;  /* 0x0000002b040e7221 */ /* 0x000fe20000010000 */
[----:B------:R-:W-:Y:S01]  /*83b0*/  FSETP.GTU.FTZ.AND P2, PT, R15, 20, PT ;  /* 0x41a000000f00780b */ /* 0x000fe20003f5c000 */
[----:B------:R-:W-:-:S04]  /*83c0*/  @!P3 FMUL.FTZ R4, R17, -1.4426950216293334961 ;  /* 0xbfb8aa3b1104b820 */ /* 0x000fc80000410000 */
[----:B------:R-:W0:Y:S01]  /*83d0*/  @!P4 MUFU.EX2 R11, R11 ;  /* 0x0000000b000bc308 */ /* 0x000e220000000800 */
[----:B---3--:R-:W-:Y:S01]  /*83e0*/  @!P1 FMUL.FTZ R114, R114, R9 ;  /* 0x0000000972729220 */ /* 0x008fe20000410000 */
[----:B------:R-:W-:-:S06]  /*83f0*/  FSETP.GTU.FTZ.AND P1, PT, R12, 20, PT ;  /* 0x41a000000c00780b */ /* 0x000fcc0003f3c000 */
[----:B------:R-:W3:Y:S01]  /*8400*/  @!P5 MUFU.EX2 R8, R8 ;  /* 0x000000080008d308 */ /* 0x000ee20000000800 */
[----:B------:R-:W-:Y:S01]  /*8410*/  @!P2 FMUL.FTZ R9, R15, -1.4426950216293334961 ;  /* 0xbfb8aa3b0f09a820 */ /* 0x000fe20000410000 */
[----:B--2---:R-:W-:Y:S01]  /*8420*/  @!P0 FMUL.FTZ R116, R116, R13 ;  /* 0x0000000d74748220 */ /* 0x004fe20000410000 */
[----:B------:R-:W-:-:S04]  /*8430*/  FSETP.GTU.FTZ.AND P0, PT, R14, 20, PT ;  /* 0x41a000000e00780b */ /* 0x000fc80003f1c000 */
[----:B------:R-:W-:Y:S01]  /*8440*/  @!P1 FMUL.FTZ R10, R12, -1.4426950216293334961 ;  /* 0xbfb8aa3b0c0a9820 */ /* 0x000fe20000410000 */
[----:B------:R-:W2:Y:S01]  /*8450*/  @!P6 MUFU.EX2 R0, R0 ;  /* 0x000000000000e308 */ /* 0x000ea20000000800 */
[----:B0-----:R-:W-:-:S07]  /*8460*/  @!P4 FADD.FTZ R11, R11, 1 ;  /* 0x3f8000000b0bc421 */ /* 0x001fce0000010000 */
[----:B------:R-:W0:Y:S01]  /*8470*/  @!P3 MUFU.EX2 R4, R4 ;  /* 0x000000040004b308 */ /* 0x000e220000000800 */
[----:B---3--:R-:W-:Y:S01]  /*8480*/  @!P5 FADD.FTZ R8, R8, 1 ;  /* 0x3f8000000808d421 */ /* 0x008fe20000010000 */
[----:B------:R-:W-:Y:S01]  /*8490*/  @!P0 FMUL.FTZ R12, R14, -1.4426950216293334961 ;  /* 0xbfb8aa3b0e0c8820 */ /* 0x000fe20000410000 */
[----:B------:R-:W-:-:S05]  /*84a0*/  HADD2.F32 R14, -RZ, R5.H0_H0 ;  /* 0x20000005ff0e7230 */ /* 0x000fca0000004100 */
[----:B------:R-:W3:Y:S01]  /*84b0*/  @!P2 MUFU.EX2 R9, R9 ;  /* 0x000000090009a308 */ /* 0x000ee20000000800 */
[----:B--2---:R-:W-:Y:S01]  /*84c0*/  @!P6 FADD.FTZ R0, R0, 1 ;  /* 0x3f8000000000e421 */ /* 0x004fe20000010000 */
[----:B------:R-:W-:Y:S01]  /*84d0*/  FADD.FTZ R17, R14, R43 ;  /* 0x0000002b0e117221 */ /* 0x000fe20000010000 */
[----:B------:R-:W-:-:S05]  /*84e0*/  HADD2.F32 R14, -RZ, R5.H1_H1 ;  /* 0x30000005ff0e7230 */ /* 0x000fca0000004100 */
[----:B------:R-:W2:Y:S01]  /*84f0*/  @!P4 MUFU.RCP R16, R11 ;  /* 0x0000000b0010c308 */ /* 0x000ea20000001000 */
[----:B0-----:R-:W-:Y:S01]  /*8500*/  @!P3 FADD.FTZ R4, R4, 1 ;  /* 0x3f8000000404b421 */ /* 0x001fe20000010000 */
[----:B------:R-:W-:-:S06]  /*8510*/  FADD.FTZ R14, R14, R43 ;  /* 0x0000002b0e0e7221 */ /* 0x000fcc0000010000 */
[----:B------:R-:W0:Y:S01]  /*8520*/  @!P1 MUFU.EX2 R10, R10 ;  /* 0x0000000a000a9308 */ /* 0x000e220000000800 */
[----:B---3--:R-:W-:-:S07]  /*8530*/  @!P2 FADD.FTZ R9, R9, 1 ;  /* 0x3f8000000909a421 */ /* 0x008fce0000010000 */
[----:B------:R3:W4:Y:S01]  /*8540*/  @!P6 MUFU.RCP R13, R0 ;  /* 0x00000000000de308 */ /* 0x0007220000001000 */
[----:B--2---:R-:W-:Y:S01]  /*8550*/  @!P4 FMUL.FTZ R117, R117, R16 ;  /* 0x000000107575c220 */ /* 0x004fe20000410000 */
[----:B------:R-:W-:-:S06]  /*8560*/  FSETP.GTU.FTZ.AND P4, PT, R17, 20, PT ;  /* 0x41a000001100780b */ /* 0x000fcc0003f9c000 */
[----:B------:R-:W2:Y:S01]  /*8570*/  @!P5 MUFU.RCP R8, R8 ;  /* 0x000000080008d308 */ /* 0x000ea20000001000 */
[--C-:B---3--:R-:W-:Y:S02]  /*8580*/  HADD2.F32 R0, -RZ, R6.reuse.H0_H0 ;  /* 0x20000006ff007230 */ /* 0x108fe40000004100 */
[----:B0-----:R-:W-:Y:S01]  /*8590*/  @!P1 FADD.FTZ R10, R10, 1 ;  /* 0x3f8000000a0a9421 */ /* 0x001fe20000010000 */
[----:B------:R-:W-:Y:S02]  /*85a0*/  HADD2.F32 R6, -RZ, R6.H1_H1 ;  /* 0x30000006ff067230 */ /* 0x000fe40000004100 */
[----:B------:R-:W-:Y:S01]  /*85b0*/  FADD.FTZ R5, R0, R43 ;  /* 0x0000002b00057221 */ /* 0x000fe20000010000 */
[----:B------:R-:W-:Y:S01]  /*85c0*/  @!P4 FMUL.FTZ R0, R17, -1.4426950216293334961 ;  /* 0xbfb8aa3b1100c820 */ /* 0x000fe20000410000 */
[----:B------:R0:W3:Y:S01]  /*85d0*/  @!P3 MUFU.RCP R15, R4 ;  /* 0x00000004000fb308 */ /* 0x0000e20000001000 */
[----:B----4-:R-:W-:Y:S01]  /*85e0*/  @!P6 FMUL.FTZ R118, R118, R13 ;  /* 0x0000000d7676e220 */ /* 0x010fe20000410000 */
[----:B------:R-:W-:-:S06]  /*85f0*/  FSETP.GTU.FTZ.AND P6, PT, R14, 20, PT ;  /* 0x41a000000e00780b */ /* 0x000fcc0003fdc000 */
[----:B------:R4:W5:Y:S01]  /*8600*/  @!P2 MUFU.RCP R16, R9 ;  /* 0x000000090010a308 */ /* 0x0009620000001000 */
[----:B--2---:R-:W-:Y:S01]  /*8610*/  @!P5 FMUL.FTZ R119, R119, R8 ;  /* 0x000000087777d220 */ /* 0x004fe20000410000 */
[----:B------:R-:W-:Y:S01]  /*8620*/  FSETP.GTU.FTZ.AND P5, PT, R5, 20, PT ;  /* 0x41a000000500780b */ /* 0x000fe20003fbc000 */
[----:B------:R-:W-:-:S04]  /*8630*/  HADD2.F32 R8, -RZ, R7.H0_H0 ;  /* 0x20000007ff087230 */ /* 0x000fc80000004100 */
[----:B0-----:R-:W-:Y:S01]  /*8640*/  @!P6 FMUL.FTZ R4, R14, -1.4426950216293334961 ;  /* 0xbfb8aa3b0e04e820 */ /* 0x001fe20000410000 */
[----:B------:R0:W2:Y:S01]  /*8650*/  @!P1 MUFU.RCP R11, R10 ;  /* 0x0000000a000b9308 */ /* 0x0000a20000001000 */
[--C-:B----4-:R-:W-:Y:S01]  /*8660*/  FADD.FTZ R9, R6, R43.reuse ;  /* 0x0000002b06097221 */ /* 0x110fe20000010000 */
[----:B------:R-:W-:Y:S02]  /*8670*/  HADD2.F32 R6, -RZ, R7.H1_H1 ;  /* 0x30000007ff067230 */ /* 0x000fe40000004100 */
[--C-:B------:R-:W-:Y:S01]  /*8680*/  FADD.FTZ R7, R8, R43.reuse ;  /* 0x0000002b08077221 */ /* 0x100fe20000010000 */
[----:B---3--:R-:W-:Y:S01]  /*8690*/  @!P3 FMUL.FTZ R120, R120, R15 ;  /* 0x0000000f7878b220 */ /* 0x008fe20000410000 */
[----:B------:R-:W-:Y:S01]  /*86a0*/  FSETP.GTU.FTZ.AND P3, PT, R9, 20, PT ;  /* 0x41a000000900780b */ /* 0x000fe20003f7c000 */
[----:B------:R-:W-:Y:S01]  /*86b0*/  FADD.FTZ R6, R6, R43 ;  /* 0x0000002b06067221 */ /* 0x000fe20000010000 */
[----:B------:R-:W3:Y:S01]  /*86c0*/  @!P0 MUFU.EX2 R12, R12 ;  /* 0x0000000c000c8308 */ /* 0x000ee20000000800 */
[----:B-----5:R-:W-:Y:S01]  /*86d0*/  @!P2 FMUL.FTZ R121, R121, R16 ;  /* 0x000000107979a220 */ /* 0x020fe20000410000 */
[----:B------:R-:W-:Y:S01]  /*86e0*/  FSETP.GTU.FTZ.AND P2, PT, R7, 20, PT ;  /* 0x41a000000700780b */ /* 0x000fe20003f5c000 */
[----:B------:R-:W-:Y:S01]  /*86f0*/  @!P5 FMUL.FTZ R5, R5, -1.4426950216293334961 ;  /* 0xbfb8aa3b0505d820 */ /* 0x000fe20000410000 */
[----:B0-----:R-:W-:-:S04]  /*8700*/  F2FP.F16.F32.PACK_AB R10, R136, R135 ;  /* 0x00000087880a723e */ /* 0x001fc800000000ff */
[----:B------:R0:W4:Y:S01]  /*8710*/  @!P6 MUFU.EX2 R13, R4 ;  /* 0x00000004000de308 */ /* 0x0001220000000800 */
[----:B--2---:R-:W-:Y:S01]  /*8720*/  @!P1 FMUL.FTZ R122, R122, R11 ;  /* 0x0000000b7a7a9220 */ /* 0x004fe20000410000 */
[----:B------:R-:W-:Y:S01]  /*8730*/  FSETP.GTU.FTZ.AND P1, PT, R6, 20, PT ;  /* 0x41a000000600780b */ /* 0x000fe20003f3c000 */
[----:B------:R-:W-:Y:S01]  /*8740*/  @!P3 FMUL.FTZ R8, R9, -1.4426950216293334961 ;  /* 0xbfb8aa3b0908b820 */ /* 0x000fe20000410000 */
[----:B------:R-:W-:-:S03]  /*8750*/  F2FP.F16.F32.PACK_AB R11, R138, R137 ;  /* 0x000000898a0b723e */ /* 0x000fc600000000ff */
[----:B------:R-:W-:Y:S01]  /*8760*/  @!P2 FMUL.FTZ R9, R7, -1.4426950216293334961 ;  /* 0xbfb8aa3b0709a820 */ /* 0x000fe20000410000 */
[----:B------:R2:W5:Y:S01]  /*8770*/  @!P5 MUFU.EX2 R14, R5 ;  /* 0x00000005000ed308 */ /* 0x0005620000000800 */
[----:B------:R-:W-:Y:S01]  /*8780*/  F2FP.F16.F32.PACK_AB R7, R160, R163 ;  /* 0x000000a3a007723e */ /* 0x000fe200000000ff */
[----:B---3--:R-:W-:Y:S01]  /*8790*/  @!P0 FADD.FTZ R12, R12, 1 ;  /* 0x3f8000000c0c8421 */ /* 0x008fe20000010000 */
[----:B0-----:R-:W-:-:S04]  /*87a0*/  F2FP.F16.F32.PACK_AB R4, R154, R157 ;  /* 0x0000009d9a04723e */ /* 0x001fc800000000ff */
[----:B------:R-:W-:Y:S01]  /*87b0*/  @!P1 FMUL.FTZ R15, R6, -1.4426950216293334961 ;  /* 0xbfb8aa3b060f9820 */ /* 0x000fe20000410000 */
[----:B------:R0:W3:Y:S01]  /*87c0*/  @!P3 MUFU.EX2 R18, R8 ;  /* 0x000000080012b308 */ /* 0x0000e20000000800 */
[----:B------:R-:W-:Y:S01]  /*87d0*/  F2FP.F16.F32.PACK_AB R6, R158, R161 ;  /* 0x000000a19e06723e */ /* 0x000fe200000000ff */
[----:B----4-:R-:W-:Y:S01]  /*87e0*/  @!P6 FADD.FTZ R16, R13, 1 ;  /* 0x3f8000000d10e421 */ /* 0x010fe20000010000 */
[----:B--2---:R-:W-:-:S05]  /*87f0*/  F2FP.F16.F32.PACK_AB R5, R156, R159 ;  /* 0x0000009f9c05723e */ /* 0x004fca00000000ff */
[----:B------:R2:W4:Y:S01]  /*8800*/  @!P2 MUFU.EX2 R19, R9 ;  /* 0x000000090013a308 */ /* 0x0005220000000800 */
[----:B0-----:R-:W-:Y:S01]  /*8810*/  F2FP.F16.F32.PACK_AB R8, R132, R131 ;  /* 0x000000838408723e */ /* 0x001fe200000000ff */
[----:B------:R-:W-:Y:S01]  /*8820*/  STS.128 [R83], R4 ;  /* 0x0000000453007388 */ /* 0x000fe20000000c00 */
[----:B-----5:R-:W-:-:S05]  /*8830*/  @!P5 FADD.FTZ R17, R14, 1 ;  /* 0x3f8000000e11d421 */ /* 0x020fca0000010000 */
[----:B------:R-:W0:Y:S01]  /*8840*/  @!P1 MUFU.EX2 R20, R15 ;  /* 0x0000000f00149308 */ /* 0x000e220000000800 */
[----:B--2---:R-:W-:Y:S01]  /*8850*/  F2FP.F16.F32.PACK_AB R9, R134, R133 ;  /* 0x000000858609723e */ /* 0x004fe200000000ff */
[----:B---3--:R-:W-:-:S04]  /*8860*/  @!P3 FADD.FTZ R18, R18, 1 ;  /* 0x3f8000001212b421 */ /* 0x008fc80000010000 */
        /* <DEDUP_REMOVED lines=8> */
[----:B--2---:R-:W-:Y:S01]  /*88f0*/  MOV R8, UR8 ;  /* 0x0000000800087c02 */ /* 0x004fe20008000f00 */
[----:B------:R-:W-:Y:S01]  /*8900*/  FADD.FTZ R11, R115, R52 ;  /* 0x00000034730b7221 */ /* 0x000fe20000010000 */
[----:B------:R-:W-:Y:S01]  /*8910*/  MOV R9, UR12 ;  /* 0x0000000c00097c02 */ /* 0x000fe20008000f00 */
[----:B------:R-:W2:Y:S02]  /*8920*/  LDCU.64 UR12, c[0x0][0x518] ;  /* 0x0000a300ff0c77ac */ /* 0x000ea40008000a00 */
[----:B------:R-:W-:Y:S01]  /*8930*/  FADD.FTZ R11, R11, R114 ;  /* 0x000000720b0b7221 */ /* 0x000fe20000010000 */
[----:B------:R-:W4:Y:S01]  /*8940*/  @!P6 MUFU.RCP R16, R16 ;  /* 0x000000100010e308 */ /* 0x000f220000001000 */
[----:B------:R-:W-:-:S04]  /*8950*/  IMAD.WIDE.U32 R8, R78, 0x10, R8 ;  /* 0x000000104e087825 */ /* 0x000fc800078e0008 */
[----:B-----5:R-:W-:Y:S01]  /*8960*/  @!P0 FMUL.FTZ R123, R123, R22 ;  /* 0x000000167b7b8220 */ /* 0x020fe20000410000 */
[----:B------:R-:W-:-:S04]  /*8970*/  IADD3 R53, P0, PT, R53, -0x800, RZ ;  /* 0xfffff80035357810 */ /* 0x000fc80007f1e0ff */
[----:B------:R-:W-:Y:S01]  /*8980*/  IADD3.X R54, PT, PT, R54, -0x1, RZ, P0, !PT ;  /* 0xffffffff36367810 */ /* 0x000fe200007fe4ff */
[----:B------:R-:W5:Y:S01]  /*8990*/  @!P5 MUFU.RCP R17, R17 ;  /* 0x000000110011d308 */ /* 0x000f620000001000 */
[----:B0-----:R-:W-:Y:S01]  /*89a0*/  @!P4 FADD.FTZ R0, R0, 1 ;  /* 0x3f8000000000c421 */ /* 0x001fe20000010000 */
[----:B--2---:R-:W-:-:S06]  /*89b0*/  UIMAD.WIDE.U32 UR6, UR29, UR12, UR6 ;  /* 0x0000000c1d0672a5 */ /* 0x004fcc000f8e0006 */
[----:B------:R0:W2:Y:S01]  /*89c0*/  @!P4 MUFU.RCP R21, R0 ;  /* 0x000000000015c308 */ /* 0x0000a20000001000 */
[----:B----4-:R-:W-:Y:S01]  /*89d0*/  @!P6 FMUL.FTZ R125, R125, R16 ;  /* 0x000000107d7de220 */ /* 0x010fe20000410000 */
[----:B------:R-:W-:Y:S01]  /*89e0*/  F2FP.F16.F32.PACK_AB R16, R114, R115 ;  /* 0x000000737210723e */ /* 0x000fe200000000ff */
[----:B------:R-:W-:-:S04]  /*89f0*/  UIMAD UR7, UR29, UR13, UR7 ;  /* 0x0000000d1d0772a4 */ /* 0x000fc8000f8e0207 */
[----:B------:R-:W-:Y:S01]  /*8a00*/  UIMAD.WIDE.U32 UR6, UR28, UR14, UR6 ;  /* 0x0000000e1c0672a5 */ /* 0x000fe2000f8e0006 */
[----:B------:R-:W4:Y:S01]  /*8a10*/  @!P3 MUFU.RCP R18, R18 ;  /* 0x000000120012b308 */ /* 0x000f220000001000 */
[----:B-1----:R1:W-:Y:S01]  /*8a20*/  STG.E.128 desc[UR26][R8.64+0x200], R4 ;  /* 0x0002000408007986 */ /* 0x0023e2000c101d1a */
[----:B-----5:R-:W-:Y:S01]  /*8a30*/  @!P5 FMUL.FTZ R126, R126, R17 ;  /* 0x000000117e7ed220 */ /* 0x020fe20000410000 */
[----:B------:R-:W-:Y:S01]  /*8a40*/  F2FP.F16.F32.PACK_AB R17, R117, R116 ;  /* 0x000000747511723e */ /* 0x000fe200000000ff */
[----:B0-----:R-:W-:Y:S01]  /*8a50*/  FADD.FTZ R0, R11, R116 ;  /* 0x000000740b007221 */ /* 0x001fe20000010000 */
[----:B------:R-:W-:Y:S02]  /*8a60*/  UIMAD UR8, UR28, UR15, UR7 ;  /* 0x0000000f1c0872a4 */ /* 0x000fe4000f8e0207 */
[----:B------:R-:W-:Y:S01]  /*8a70*/  ULEA UR7, UP0, UR6, UR30, 0x1 ;  /* 0x0000001e06077291 */ /* 0x000fe2000f8008ff */
[----:B------:R-:W0:Y:S01]  /*8a80*/  @!P2 MUFU.RCP R19, R19 ;  /* 0x000000130013a308 */ /* 0x000e220000001000 */
[----:B---3--:R-:W-:Y:S01]  /*8a90*/  STG.E.128 desc[UR26][R8.64], R12 ;  /* 0x0000000c08007986 */ /* 0x008fe2000c101d1a */
[----:B--2---:R-:W-:Y:S01]  /*8aa0*/  @!P4 FMUL.FTZ R124, R124, R21 ;  /* 0x000000157c7cc220 */ /* 0x004fe20000410000 */
[----:B------:R-:W-:Y:S01]  /*8ab0*/  FADD.FTZ R11, R0, R117 ;  /* 0x00000075000b7221 */ /* 0x000fe20000010000 */
[----:B------:R-:W-:Y:S01]  /*8ac0*/  ULEA.HI.X UR6, UR6, UR31, UR8, 0x1, UP0 ;  /* 0x0000001f06067291 */ /* 0x000fe200080f0c08 */
[----:B------:R-:W-:Y:S01]  /*8ad0*/  BAR.SYNC.DEFER_BLOCKING 0x0 ;  /* 0x0000000000007b1d */ /* 0x000fe20000010000 */
[----:B------:R-:W-:Y:S01]  /*8ae0*/  UIADD3 UR24, UP0, UPT, UR24, -0x800, URZ ;  /* 0xfffff80018187890 */ /* 0x000fe2000ff1e0ff */
[----:B------:R-:W-:Y:S01]  /*8af0*/  F2FP.F16.F32.PACK_AB R21, R125, R124 ;  /* 0x0000007c7d15723e */ /* 0x000fe200000000ff */
[----:B----4-:R-:W-:Y:S01]  /*8b00*/  @!P3 FMUL.FTZ R127, R127, R18 ;  /* 0x000000127f7fb220 */ /* 0x010fe20000410000 */
[----:B------:R-:W-:-:S02]  /*8b10*/  F2FP.F16.F32.PACK_AB R18, R119, R118 ;  /* 0x000000767712723e */ /* 0x000fc400000000ff */
[----:B------:R-:W2:Y:S01]  /*8b20*/  @!P1 MUFU.RCP R20, R20 ;  /* 0x0000001400149308 */ /* 0x000ea20000001000 */
[----:B------:R-:W-:Y:S01]  /*8b30*/  FADD.FTZ R118, R11, R118 ;  /* 0x000000760b767221 */ /* 0x000fe20000010000 */
[----:B-1----:R-:W-:Y:S01]  /*8b40*/  MOV R4, UR7 ;  /* 0x0000000700047c02 */ /* 0x002fe20008000f00 */
[----:B------:R-:W-:Y:S01]  /*8b50*/  UIADD3.X UR25, UPT, UPT, UR25, -0x1, URZ, UP0, !UPT ;  /* 0xffffffff19197890 */ /* 0x000fe200087fe4ff */
[----:B------:R-:W-:Y:S01]  /*8b60*/  F2FP.F16.F32.PACK_AB R22, R127, R126 ;  /* 0x0000007e7f16723e */ /* 0x000fe200000000ff */
[----:B------:R-:W-:Y:S01]  /*8b70*/  FADD.FTZ R119, R118, R119 ;  /* 0x0000007776777221 */ /* 0x000fe20000010000 */
[----:B0-----:R-:W-:Y:S01]  /*8b80*/  @!P2 FMUL.FTZ R128, R128, R19 ;  /* 0x000000138080a220 */ /* 0x001fe20000410000 */
[----:B------:R-:W-:Y:S01]  /*8b90*/  F2FP.F16.F32.PACK_AB R19, R121, R120 ;  /* 0x000000787913723e */ /* 0x000fe200000000ff */
[----:B------:R-:W-:Y:S01]  /*8ba0*/  UISETP.GT.AND UP0, UPT, UR19, 0x1, UPT ;  /* 0x000000011300788c */ /* 0x000fe2000bf04270 */
[----:B------:R-:W-:Y:S01]  /*8bb0*/  FADD.FTZ R120, R119, R120 ;  /* 0x0000007877787221 */ /* 0x000fe20000010000 */
[----:B------:R-:W-:Y:S01]  /*8bc0*/  MOV R5, UR6 ;  /* 0x0000000600057c02 */ /* 0x000fe20008000f00 */
[----:B------:R-:W-:-:S02]  /*8bd0*/  UIADD3 UR6, UPT, UPT, UR19, -0x1, URZ ;  /* 0xffffffff13067890 */ /* 0x000fc4000fffe0ff */
[----:B------:R-:W-:Y:S01]  /*8be0*/  FADD.FTZ R121, R120, R121 ;  /* 0x0000007978797221 */ /* 0x000fe20000010000 */
[----:B------:R-:W-:-:S04]  /*8bf0*/  IMAD.WIDE.U32 R4, R78, 0x10, R4 ;  /* 0x000000104e047825 */ /* 0x000fc800078e0004 */
[----:B--2---:R-:W-:Y:S01]  /*8c00*/  @!P1 FMUL.FTZ R129, R129, R20 ;  /* 0x0000001481819220 */ /* 0x004fe20000410000 */
[----:B------:R-:W-:Y:S01]  /*8c10*/  F2FP.F16.F32.PACK_AB R20, R123, R122 ;  /* 0x0000007a7b14723e */ /* 0x000fe200000000ff */
[----:B------:R-:W-:Y:S01]  /*8c20*/  STS.128 [R83], R16 ;  /* 0x0000001053007388 */ /* 0x000fe20000000c00 */
[----:B------:R-:W-:Y:S01]  /*8c30*/  FADD.FTZ R122, R121, R122 ;  /* 0x0000007a797a7221 */ /* 0x000fe20000010000 */
[----:B------:R-:W-:Y:S01]  /*8c40*/  IADD3 R55, P1, PT, R55, -0x800, RZ ;  /* 0xfffff80037377810 */ /* 0x000fe20007f3e0ff */
[----:B------:R-:W-:Y:S01]  /*8c50*/  UMOV UR19, UR6 ;  /* 0x0000000600137c82 */ /* 0x000fe20008000000 */
[----:B------:R-:W-:Y:S01]  /*8c60*/  F2FP.F16.F32.PACK_AB R23, R129, R128 ;  /* 0x000000808117723e */ /* 0x000fe200000000ff */
[----:B------:R-:W-:Y:S01]  /*8c70*/  FADD.FTZ R123, R122, R123 ;  /* 0x0000007b7a7b7221 */ /* 0x000fe20000010000 */
[----:B------:R-:W-:-:S03]  /*8c80*/  IADD3.X R56, PT, PT, R56, -0x1, RZ, P1, !PT ;  /* 0xffffffff38387810 */ /* 0x000fc60000ffe4ff */
        /* <DEDUP_REMOVED lines=13> */
.L_x_6481:
        /* <DEDUP_REMOVED lines=41> */
.L_x_6563:
[----:B------:R-:W-:Y:S05]  /*8ff0*/  BSYNC.RECONVERGENT B0 ;  /* 0x0000000000007941 */ /* 0x000fea0003800200 */
.L_x_6562:
        /* <DEDUP_REMOVED lines=39> */
.L_x_6565:
[----:B------:R-:W-:Y:S05]  /*9270*/  BSYNC.RECONVERGENT B0 ;  /* 0x0000000000007941 */ /* 0x000fea0003800200 */
.L_x_6564:
        /* <DEDUP_REMOVED lines=8> */
.L_x_6566:
        /* <DEDUP_REMOVED lines=18> */
.L_x_6520:
[----:B------:R-:W-:Y:S01]  /*9420*/  HFMA2 R216, -RZ, RZ, 0, 5.9604644775390625e-08 ;  /* 0x00000001ffd87431 */ /* 0x000fe200000001ff */
[----:B------:R-:W-:Y:S02]  /*9430*/  MOV R215, R7 ;  /* 0x0000000700d77202 */ /* 0x000fe40000000f00 */
[----:B------:R-:W-:Y:S02]  /*9440*/  MOV R217, RZ ;  /* 0x000000ff00d97202 */ /* 0x000fe40000000f00 */
[----:B------:R-:W-:-:S07]  /*9450*/  MOV R6, 0xffffffff ;  /* 0xffffffff00067802 */ /* 0x000fce0000000f00 */
[----:B01---5:R-:W-:Y:S05]  /*9460*/  WARPSYNC.COLLECTIVE R6, `(.L_x_6567) ;  /* 0x0000000006087348 */ /* 0x023fea0003c00000 */
[----:B------:R2:W3:Y:S02]  /*9470*/  SHFL.UP P6, R5, R215, R216, R217 ;  /* 0x040000d8d7057389 */ /* 0x0004e400000c00d9 */
[----:B0123-5:R-:W-:Y:S05]  /*9480*/  ENDCOLLECTIVE ;  /* 0x000000000000791b */ /* 0x02ffea0003800000 */
.L_x_6567:
[----:B------:R-:W-:Y:S02]  /*9490*/  MOV R215, R210 ;  /* 0x000000d200d77202 */ /* 0x000fe40000000f00 */
[----:B------:R-:W-:-:S07]  /*94a0*/  MOV R4, R5 ;  /* 0x0000000500047202 */ /* 0x000fce0000000f00 */
[----:B------:R-:W-:Y:S05]  /*94b0*/  WARPSYNC.COLLECTIVE R6, `(.L_x_6568) ;  /* 0x0000000006087348 */ /* 0x000fea0003c00000 */
[----:B------:R0:W1:Y:S02]  /*94c0*/  SHFL.UP P6, R5, R215, R216, R217 ;  /* 0x040000d8d7057389 */ /* 0x00006400000c00d9 */
[----:B01----:R-:W-:Y:S05]  /*94d0*/  ENDCOLLECTIVE ;  /* 0x000000000000791b */ /* 0x003fea0003800000 */
.L_x_6568:
        /* <DEDUP_REMOVED lines=9> */
.L_x_6569:
[----:B------:R-:W-:Y:S02]  /*9570*/  MOV R215, R212 ;  /* 0x000000d400d77202 */ /* 0x000fe40000000f00 */
[----:B------:R-:W-:-:S07]  /*9580*/  MOV R4, R5 ;  /* 0x0000000500047202 */ /* 0x000fce0000000f00 */
[----:B------:R-:W-:Y:S05]  /*9590*/  WARPSYNC.COLLECTIVE R6, `(.L_x_6570) ;  /* 0x0000000006087348 */ /* 0x000fea0003c00000 */
[----:B------:R0:W1:Y:S02]  /*95a0*/  SHFL.UP P6, R5, R215, R216, R217 ;  /* 0x040000d8d7057389 */ /* 0x00006400000c00d9 */
[----:B01----:R-:W-:Y:S05]  /*95b0*/  ENDCOLLECTIVE ;  /* 0x000000000000791b */ /* 0x003fea0003800000 */
.L_x_6570:
        /* <DEDUP_REMOVED lines=8> */
.L_x_6571:
[----:B------:R-:W-:Y:S02]  /*9640*/  MOV R215, R214 ;  /* 0x000000d600d77202 */ /* 0x000fe40000000f00 */
[----:B------:R-:W-:-:S07]  /*9650*/  MOV R4, R5 ;  /* 0x0000000500047202 */ /* 0x000fce0000000f00 */
[----:B------:R-:W-:Y:S05]  /*9660*/  WARPSYNC.COLLECTIVE R6, `(.L_x_6572) ;  /* 0x0000000006087348 */ /* 0x000fea0003c00000 */
[----:B------:R0:W1:Y:S02]  /*9670*/  SHFL.UP P6, R5, R215, R216, R217 ;  /* 0x040000d8d7057389 */ /* 0x00006400000c00d9 */
[----:B01----:R-:W-:Y:S05]  /*9680*/  ENDCOLLECTIVE ;  /* 0x000000000000791b */ /* 0x003fea0003800000 */
.L_x_6572:
        /* <DEDUP_REMOVED lines=8> */
.L_x_6573:
[----:B------:R-:W-:Y:S02]  /*9710*/  MOV R215, R210 ;  /* 0x000000d200d77202 */ /* 0x000fe40000000f00 */
[----:B------:R-:W-:-:S07]  /*9720*/  MOV R4, R5 ;  /* 0x0000000500047202 */ /* 0x000fce0000000f00 */
[----:B------:R-:W-:Y:S05]  /*9730*/  WARPSYNC.COLLECTIVE R6, `(.L_x_6574) ;  /* 0x0000000006087348 */ /* 0x000fea0003c00000 */
[----:B------:R0:W1:Y:S02]  /*9740*/  SHFL.UP P6, R5, R215, R216, R217 ;  /* 0x040000d8d7057389 */ /* 0x00006400000c00d9 */
[----:B01----:R-:W-:Y:S05]  /*9750*/  ENDCOLLECTIVE ;  /* 0x000000000000791b */ /* 0x003fea0003800000 */
.L_x_6574:
        /* <DEDUP_REMOVED lines=8> */
.L_x_6575:
[----:B------:R-:W-:Y:S02]  /*97e0*/  MOV R215, R4 ;  /* 0x0000000400d77202 */ /* 0x000fe40000000f00 */
[----:B------:R-:W-:-:S07]  /*97f0*/  MOV R212, R5 ;  /* 0x0000000500d47202 */ /* 0x000fce0000000f00 */
[----:B------:R-:W-:Y:S05]  /*9800*/  WARPSYNC.COLLECTIVE R6, `(.L_x_6576) ;  /* 0x0000000006087348 */ /* 0x000fea0003c00000 */
[----:B------:R0:W1:Y:S02]  /*9810*/  SHFL.UP P6, R5, R215, R216, R217 ;  /* 0x040000d8d7057389 */ /* 0x00006400000c00d9 */
[----:B01----:R-:W-:Y:S05]  /*9820*/  ENDCOLLECTIVE ;  /* 0x000000000000791b */ /* 0x003fea0003800000 */
.L_x_6576:
[----:B------:R-:W-:Y:S05]  /*9830*/  BRA `(.L_x_6577) ;  /* 0xffffffc400607947 */ /* 0x000fea000383ffff */
.L_x_6521:
        /* <DEDUP_REMOVED lines=8> */
.L_x_6579:
[----:B------:R-:W-:Y:S05]  /*98c0*/  BSYNC B0 ;  /* 0x0000000000007941 */ /* 0x000fea0003800000 */
.L_x_6578:
[----:B------:R-:W-:Y:S05]  /*98d0*/  BRA `(.L_x_6580) ;  /* 0xffffffc400507947 */ /* 0x000fea000383ffff */
.L_x_6522:
        /* <DEDUP_REMOVED lines=8> */
.L_x_6582:
[----:B------:R-:W-:Y:S05]  /*9960*/  BSYNC B0 ;  /* 0x0000000000007941 */ /* 0x000fea0003800000 */
.L_x_6581:
[----:B------:R-:W-:Y:S05]  /*9970*/  BRA `(.L_x_6583) ;  /* 0xffffffc400307947 */ /* 0x000fea000383ffff */
.L_x_6523:
        /* <DEDUP_REMOVED lines=8> */
.L_x_6585:
[----:B------:R-:W-:Y:S05]  /*9a00*/  BSYNC B0 ;  /* 0x0000000000007941 */ /* 0x000fea0003800000 */
.L_x_6584:
        /* <DEDUP_REMOVED lines=11> */
.L_x_6586:
[----:B------:R-:W-:Y:S05]  /*9ac0*/  WARPSYNC.COLLECTIVE R6, `(.L_x_6587) ;  /* 0x0000000006087348 */ /* 0x000fea0003c00000 */
[----:B------:R0:W1:Y:S02]  /*9ad0*/  SHFL.IDX P3, R233, R235, R236, R237 ;  /* 0x000000ecebe97389 */ /* 0x00006400000600ed */
[----:B01----:R-:W-:Y:S05]  /*9ae0*/  ENDCOLLECTIVE ;  /* 0x000000000000791b */ /* 0x003fea0003800000 */
.L_x_6587:
[----:B------:R-:W-:Y:S02]  /*9af0*/  MOV R235, R9 ;  /* 0x0000000900eb7202 */ /* 0x000fe40000000f00 */
[----:B------:R-:W-:Y:S02]  /*9b00*/  MOV R213, R5 ;  /* 0x0000000500d57202 */ /* 0x000fe40000000f00 */
[----:B------:R-:W-:-:S07]  /*9b10*/  MOV R4, R233 ;  /* 0x000000e900047202 */ /* 0x000fce0000000f00 */
[----:B------:R-:W-:Y:S05]  /*9b20*/  WARPSYNC.COLLECTIVE R6, `(.L_x_6588) ;  /* 0x0000000006087348 */ /* 0x000fea0003c00000 */
[----:B------:R0:W1:Y:S02]  /*9b30*/  SHFL.IDX P3, R233, R235, R236, R237 ;  /* 0x000000ecebe97389 */ /* 0x00006400000600ed */
[----:B01----:R-:W-:Y:S05]  /*9b40*/  ENDCOLLECTIVE ;  /* 0x000000000000791b */ /* 0x003fea0003800000 */
.L_x_6588:
[----:B------:R-:W-:Y:S01]  /*9b50*/  MOV R5, R233 ;  /* 0x000000e900057202 */ /* 0x000fe20000000f00 */
[----:B------:R-:W-:Y:S06]  /*9b60*/  BRA `(.L_x_6589) ;  /* 0xffffffc000cc7947 */ /* 0x000fec000383ffff */
.L_x_6525:
        /* <DEDUP_REMOVED lines=10> */
.L_x_6590:
[----:B------:R-:W-:Y:S02]  /*9c10*/  MOV R239, R7 ;  /* 0x0000000700ef7202 */ /* 0x000fe40000000f00 */
[----:B------:R-:W-:-:S07]  /*9c20*/  MOV R230, R232 ;  /* 0x000000e800e67202 */ /* 0x000fce0000000f00 */
[----:B------:R-:W-:Y:S05]  /*9c30*/  WARPSYNC.COLLECTIVE R6, `(.L_x_6591) ;  /* 0x0000000006087348 */ /* 0x000fea0003c00000 */
[----:B------:R0:W1:Y:S02]  /*9c40*/  SHFL.DOWN P1, R232, R239, R238, R241 ;  /* 0x080000eeefe87389 */ /* 0x00006400000200f1 */
[----:B01----:R-:W-:Y:S05]  /*9c50*/  ENDCOLLECTIVE ;  /* 0x000000000000791b */ /* 0x003fea0003800000 */
.L_x_6591:
        /* <DEDUP_REMOVED lines=11> */
.L_x_6592:
[----:B------:R-:W-:Y:S02]  /*9d10*/  MOV R239, R4 ;  /* 0x0000000400ef7202 */ /* 0x000fe40000000f00 */
[----:B------:R-:W-:-:S07]  /*9d20*/  MOV R230, R232 ;  /* 0x000000e800e67202 */ /* 0x000fce0000000f00 */
[----:B------:R-:W-:Y:S05]  /*9d30*/  WARPSYNC.COLLECTIVE R6, `(.L_x_6593) ;  /* 0x0000000006087348 */ /* 0x000fea0003c00000 */
[----:B------:R0:W1:Y:S02]  /*9d40*/  SHFL.DOWN P1, R232, R239, R238, R241 ;  /* 0x080000eeefe87389 */ /* 0x00006400000200f1 */
[----:B01----:R-:W-:Y:S05]  /*9d50*/  ENDCOLLECTIVE ;  /* 0x000000000000791b */ /* 0x003fea0003800000 */
.L_x_6593:
        /* <DEDUP_REMOVED lines=11> */
.L_x_6594:
[----:B------:R-:W-:Y:S02]  /*9e10*/  MOV R239, R4 ;  /* 0x0000000400ef7202 */ /* 0x000fe40000000f00 */
[----:B------:R-:W-:-:S07]  /*9e20*/  MOV R230, R232 ;  /* 0x000000e800e67202 */ /* 0x000fce0000000f00 */
[----:B------:R-:W-:Y:S05]  /*9e30*/  WARPSYNC.COLLECTIVE R6, `(.L_x_6595) ;  /* 0x0000000006087348 */ /* 0x000fea0003c00000 */
[----:B------:R0:W1:Y:S02]  /*9e40*/  SHFL.DOWN P1, R232, R239, R238, R241 ;  /* 0x080000eeefe87389 */ /* 0x00006400000200f1 */
[----:B01----:R-:W-:Y:S05]  /*9e50*/  ENDCOLLECTIVE ;  /* 0x000000000000791b */ /* 0x003fea0003800000 */
.L_x_6595:
        /* <DEDUP_REMOVED lines=11> */
.L_x_6596:
[----:B------:R-:W-:Y:S02]  /*9f10*/  MOV R239, R4 ;  /* 0x0000000400ef7202 */ /* 0x000fe40000000f00 */
[----:B------:R-:W-:-:S07]  /*9f20*/  MOV R230, R232 ;  /* 0x000000e800e67202 */ /* 0x000fce0000000f00 */
[----:B------:R-:W-:Y:S05]  /*9f30*/  WARPSYNC.COLLECTIVE R6, `(.L_x_6597) ;  /* 0x0000000006087348 */ /* 0x000fea0003c00000 */
[----:B------:R0:W1:Y:S02]  /*9f40*/  SHFL.DOWN P1, R232, R239, R238, R241 ;  /* 0x080000eeefe87389 */ /* 0x00006400000200f1 */
[----:B01----:R-:W-:Y:S05]  /*9f50*/  ENDCOLLECTIVE ;  /* 0x000000000000791b */ /* 0x003fea0003800000 */
.L_x_6597:
        /* <DEDUP_REMOVED lines=11> */
.L_x_6598:
[----:B------:R-:W-:Y:S02]  /*a010*/  MOV R239, R4 ;  /* 0x0000000400ef7202 */ /* 0x000fe40000000f00 */
[----:B------:R-:W-:-:S07]  /*a020*/  MOV R230, R232 ;  /* 0x000000e800e67202 */ /* 0x000fce0000000f00 */
[----:B------:R-:W-:Y:S05]  /*a030*/  WARPSYNC.COLLECTIVE R6, `(.L_x_6599) ;  /* 0x0000000006087348 */ /* 0x000fea0003c00000 */
[----:B------:R0:W1:Y:S02]  /*a040*/  SHFL.DOWN P1, R232, R239, R238, R241 ;  /* 0x080000eeefe87389 */ /* 0x00006400000200f1 */
[----:B01----:R-:W-:Y:S05]  /*a050*/  ENDCOLLECTIVE ;  /* 0x000000000000791b */ /* 0x003fea0003800000 */
.L_x_6599:
        /* <DEDUP_REMOVED lines=11> */
.L_x_6600:
[----:B------:R-:W-:Y:S02]  /*a110*/  ISETP.NE.AND P0, PT, R2, 0x1f, PT ;  /* 0x0000001f0200780c */ /* 0x000fe40003f05270 */
[----:B------:R-:W-:Y:S02]  /*a120*/  MOV R235, R4 ;  /* 0x0000000400eb7202 */ /* 0x000fe40000000f00 */
[----:B------:R-:W-:-:S09]  /*a130*/  MOV R7, R233 ;  /* 0x000000e900077202 */ /* 0x000fd20000000f00 */
[----:B------:R-:W-:Y:S05]  /*a140*/  WARPSYNC.COLLECTIVE R6, `(.L_x_6601) ;  /* 0x0000000006087348 */ /* 0x000fea0003c00000 */
[----:B------:R0:W1:Y:S02]  /*a150*/  SHFL.IDX P3, R233, R235, R236, R237 ;  /* 0x000000ecebe97389 */ /* 0x00006400000600ed */
[----:B01----:R-:W-:Y:S05]  /*a160*/  ENDCOLLECTIVE ;  /* 0x000000000000791b */ /* 0x003fea0003800000 */
.L_x_6601:
[----:B------:R-:W-:Y:S05]  /*a170*/  WARPSYNC.COLLECTIVE R6, `(.L_x_6602) ;  /* 0x0000000006087348 */ /* 0x000fea0003c00000 */
[----:B------:R0:W1:Y:S02]  /*a180*/  SHFL.DOWN P1, R232, R239, R238, R241 ;  /* 0x080000eeefe87389 */ /* 0x00006400000200f1 */
[----:B01----:R-:W-:Y:S05]  /*a190*/  ENDCOLLECTIVE ;  /* 0x000000000000791b */ /* 0x003fea0003800000 */
.L_x_6602:
        /* <DEDUP_REMOVED lines=8> */
.L_x_6603:
[----:B------:R-:W-:-:S07]  /*a220*/  FMUL.FTZ R230, R8, R7 ;  /* 0x0000000708e67220 */ /* 0x000fce0000410000 */
[----:B------:R-:W-:Y:S05]  /*a230*/  WARPSYNC.COLLECTIVE R6, `(.L_x_6604) ;  /* 0x0000000006087348 */ /* 0x000fea0003c00000 */
[----:B------:R0:W1:Y:S02]  /*a240*/  SHFL.IDX P3, R233, R235, R236, R237 ;  /* 0x000000ecebe97389 */ /* 0x00006400000600ed */
[----:B01----:R-:W-:Y:S05]  /*a250*/  ENDCOLLECTIVE ;  /* 0x000000000000791b */ /* 0x003fea0003800000 */
.L_x_6604:
[----:B------:R-:W-:Y:S02]  /*a260*/  MOV R235, R9 ;  /* 0x0000000900eb7202 */ /* 0x000fe40000000f00 */
[----:B------:R-:W-:-:S07]  /*a270*/  MOV R231, R233 ;  /* 0x000000e900e77202 */ /* 0x000fce0000000f00 */
[----:B------:R-:W-:Y:S05]  /*a280*/  WARPSYNC.COLLECTIVE R6, `(.L_x_6605) ;  /* 0x0000000006087348 */ /* 0x000fea0003c00000 */
[----:B------:R0:W1:Y:S02]  /*a290*/  SHFL.IDX P3, R233, R235, R236, R237 ;  /* 0x000000ecebe97389 */ /* 0x00006400000600ed */
[----:B01----:R-:W-:Y:S05]  /*a2a0*/  ENDCOLLECTIVE ;  /* 0x000000000000791b */ /* 0x003fea0003800000 */
.L_x_6605:
[----:B------:R-:W-:Y:S05]  /*a2b0*/  BRA `(.L_x_6606) ;  /* 0xffffffc000c47947 */ /* 0x000fea000383ffff */
.L_x_6607:
        /* <DEDUP_REMOVED lines=12> */
.L_x_10471:


//--------------------- .text._Z25selective_scan_bwd_kernelI32Selective_Scan_bwd_kernel_traitsILi32ELi16ELb0ELb0ELb0ELb0ELb0EN3c104HalfEfEEv12SSMParamsBwd --------------------------
	.section	.text._Z25selective_scan_bwd_kernelI32Selective_Scan_bwd_kernel_traitsILi32ELi16ELb0ELb0ELb0ELb0ELb0EN3c104HalfEfEEv12SSMParamsBwd,"ax",@progbits
	.align	128
        .global         _Z25selective_scan_bwd_kernelI32Selective_Scan_bwd_kernel_traitsILi32ELi16ELb0ELb0ELb0ELb0ELb0EN3c104HalfEfEEv12SSMParamsBwd
        .type           _Z25selective_scan_bwd_kernelI32Selective_Scan_bwd_kernel_traitsILi32ELi16ELb0ELb0ELb0ELb0ELb0EN3c104HalfEfEEv12SSMParamsBwd,@function
        .size           _Z25selective_scan_bwd_kernelI32Selective_Scan_bwd_kernel_traitsILi32ELi16ELb0ELb0ELb0ELb0ELb0EN3c104HalfEfEEv12SSMParamsBwd,(.L_x_10472 - _Z25selective_scan_bwd_kernelI32Selective_Scan_bwd_kernel_traitsILi32ELi16ELb0ELb0ELb0ELb0ELb0EN3c104HalfEfEEv12SSMParamsBwd)
        .other          _Z25selective_scan_bwd_kernelI32Selective_Scan_bwd_kernel_traitsILi32ELi16ELb0ELb0ELb0ELb0ELb0EN3c104HalfEfEEv12SSMParamsBwd,@"STO_CUDA_ENTRY STV_DEFAULT"
_Z25selective_scan_bwd_kernelI32Selective_Scan_bwd_kernel_traitsILi32ELi16ELb0ELb0ELb0ELb0ELb0EN3c104HalfEfEEv12SSMParamsBwd:
.text._Z25selective_scan_bwd_kernelI32Selective_Scan_bwd_kernel_traitsILi32ELi16ELb0ELb0ELb0ELb0ELb0EN3c104HalfEfEEv12SSMParamsBwd:
        /* <DEDUP_REMOVED lines=53> */
[----:B------:R-:W-:Y:S01]  /*0350*/  LEA R11, R11, 0xfffffe00, 0x9 ;  /* 0xfffffe000b0b7811 */ /* 0x000fe200078e48ff */
[----:B0-----:R-:W-:-:S04]  /*0360*/  IMAD.WIDE.U32 R18, R14, UR8, RZ ;  /* 0x000000080e127c25 */ /* 0x001fc8000f8e00ff */
[----:B------:R-:W-:Y:S01]  /*0370*/  IMAD.WIDE.U32 R4, R14, UR14, R4 ;  /* 0x0000000e0e047c25 */ /* 0x000fe2000f8e0004 */
[----:B------:R-:W-:-:S03]  /*0380*/  IADD3 R27, P3, PT, R11, R2, RZ ;  /* 0x000000020b1b7210 */ /* 0x000fc60007f7e0ff */
[----:B-1----:R-:W-:Y:S01]  /*0390*/  @P0 IMAD R9, R0, R17, RZ ;  /* 0x0000001100090224 */ /* 0x002fe200078e02ff */
[----:B------:R-:W-:Y:S01]  /*03a0*/  LEA R17, P2, R18, R20, 0x2 ;  /* 0x0000001412117211 */ /* 0x000fe200078410ff */
[C---:B------:R-:W-:Y:S01]  /*03b0*/  IMAD R0, R14.reuse, UR9, R19 ;  /* 0x000000090e007c24 */ /* 0x040fe2000f8e0213 */
[----:B------:R-:W-:Y:S01]  /*03c0*/  IADD3 R29, P4, PT, R11, R4, RZ ;  /* 0x000000040b1d7210 */ /* 0x000fe20007f9e0ff */
[----:B------:R-:W-:-:S04]  /*03d0*/  IMAD.WIDE.U32 R2, R14, R30, UR4 ;  /* 0x000000040e027e25 */ /* 0x000fc8000f8e001e */
[----:B------:R-:W-:Y:S01]  /*03e0*/  IMAD R13, R14, UR15, R5 ;  /* 0x0000000f0e0d7c24 */ /* 0x000fe2000f8e0205 */
[----:B------:R-:W-:Y:S02]  /*03f0*/  CS2R R4, SRZ ;  /* 0x0000000000047805 */ /* 0x000fe4000001ff00 */
[----:B------:R-:W-:Y:S01]  /*0400*/  LEA.HI.X R18, R18, R21, R0, 0x2, P2 ;  /* 0x0000001512127211 */ /* 0x000fe200010f1400 */
[----:B---3--:R-:W-:Y:S01]  /*0410*/  @P0 IMAD.WIDE R4, R9, 0x8, R6 ;  /* 0x0000000809040825 */ /* 0x008fe200078e0206 */
[----:B------:R-:W-:Y:S02]  /*0420*/  SHF.R.S32.HI R0, RZ, 0x1f, R11 ;  /* 0x0000001fff007819 */ /* 0x000fe4000001140b */
[----:B------:R-:W-:Y:S01]  /*0430*/  IADD3 R2, P0, PT, R11, R2, RZ ;  /* 0x000000020b027210 */ /* 0x000fe20007f1e0ff */
[C---:B------:R-:W-:Y:S02]  /*0440*/  IMAD R31, R14.reuse, R31, R3 ;  /* 0x0000001f0e1f7224 */ /* 0x040fe400078e0203 */
[----:B------:R-:W-:Y:S01]  /*0450*/  IMAD.WIDE.U32 R20, R14, UR10, RZ ;  /* 0x0000000a0e147c25 */ /* 0x000fe2000f8e00ff */
[----:B------:R-:W-:-:S02]  /*0460*/  IADD3.X R8, PT, PT, R0, R23, RZ, P3, !PT ;  /* 0x0000001700087210 */ /* 0x000fc40001ffe4ff */
[C---:B------:R-:W-:Y:S02]  /*0470*/  IADD3.X R6, PT, PT, R0.reuse, R13, RZ, P4, !PT ;  /* 0x0000000d00067210 */ /* 0x040fe400027fe4ff */
[----:B------:R-:W-:Y:S01]  /*0480*/  IADD3.X R31, PT, PT, R0, R31, RZ, P0, !PT ;  /* 0x0000001f001f7210 */ /* 0x000fe200007fe4ff */
[----:B------:R-:W-:Y:S01]  /*0490*/  IMAD R0, R14, UR11, R21 ;  /* 0x0000000b0e007c24 */ /* 0x000fe2000f8e0215 */
[----:B------:R-:W-:Y:S02]  /*04a0*/  LEA R19, P0, R20, R24, 0x2 ;  /* 0x0000001814137211 */ /* 0x000fe400078010ff */
[----:B------:R-:W-:Y:S02]  /*04b0*/  LEA R26, P2, R27, R32, 0x1 ;  /* 0x000000201b1a7211 */ /* 0x000fe400078408ff */
[----:B--2---:R-:W-:Y:S02]  /*04c0*/  LEA R28, P3, R29, R34, 0x1 ;  /* 0x000000221d1c7211 */ /* 0x004fe400078608ff */
[----:B----4-:R-:W-:Y:S01]  /*04d0*/  LEA R30, P4, R2, R36, 0x1 ;  /* 0x00000024021e7211 */ /* 0x010fe200078808ff */
[----:B------:R-:W-:Y:S01]  /*04e0*/  HFMA2 R21, -RZ, RZ, 0, 0 ;  /* 0x00000000ff157431 */ /* 0x000fe200000001ff */
[----:B------:R-:W-:-:S02]  /*04f0*/  LEA.HI.X R20, R20, R25, R0, 0x2, P0 ;  /* 0x0000001914147211 */ /* 0x000fc400000f1400 */
[----:B------:R-:W-:Y:S02]  /*0500*/  LEA.HI.X R27, R27, R33, R8, 0x1, P2 ;  /* 0x000000211b1b7211 */ /* 0x000fe400010f0c08 */
[----:B------:R-:W-:Y:S02]  /*0510*/  LEA.HI.X R29, R29, R35, R6, 0x1, P3 ;  /* 0x000000231d1d7211 */ /* 0x000fe400018f0c06 */
        /* <DEDUP_REMOVED lines=13> */
[----:B-1----:R-:W-:Y:S01]  /*05f0*/  ULEA UR4, UR5, UR4, 0x18 ;  /* 0x0000000405047291 */ /* 0x002fe2000f8ec0ff */
[----:B0-----:R-:W-:Y:S02]  /*0600*/  SHF.L.U32 R0, R23, 0x4, RZ ;  /* 0x0000000417007819 */ /* 0x001fe400000006ff */
[----:B----4-:R-:W-:Y:S02]  /*0610*/  LEA R24, P0, R2, R6, 0x2 ;  /* 0x0000000602187211 */ /* 0x010fe400078010ff */
[----:B------:R-:W-:Y:S02]  /*0620*/  LOP3.LUT R0, R0, 0x3e00, RZ, 0xc0, !PT ;  /* 0x00003e0000007812 */ /* 0x000fe400078ec0ff */
[----:B------:R-:W-:Y:S02]  /*0630*/  LEA.HI.X R25, R2, R7, R25, 0x2, P0 ;  /* 0x0000000702197211 */ /* 0x000fe400000f1419 */
[----:B------:R-:W-:-:S02]  /*0640*/  LOP3.LUT R32, R0, 0x1f, R23, 0xf8, !PT ;  /* 0x0000001f00207812 */ /* 0x000fc400078ef817 */
[C---:B------:R-:W-:Y:S02]  /*0650*/  LOP3.LUT R210, R23.reuse, 0x1f, RZ, 0xc0, !PT ;  /* 0x0000001f17d27812 */ /* 0x040fe400078ec0ff */
        /* <DEDUP_REMOVED lines=15> */
[----:B---3--:R-:W-:-:S07]  /*0750*/  LOP3.LUT R47, R32, 0x1e0, RZ, 0xfc, !PT ;  /* 0x000001e0202f7812 */ /* 0x008fce00078efcff */
.L_x_6616:
[----:B0-----:R-:W0:Y:S01]  /*0760*/  LDC R48, c[0x0][0x388] ;  /* 0x0000e200ff307b82 */ /* 0x001e220000000800 */
[----:B------:R-:W-:Y:S01]  /*0770*/  UIADD3 UR9, UPT, UPT, UR8, -0x1, URZ ;  /* 0xffffffff08097890 */ /* 0x000fe2000fffe0ff */
[----:B-1----:R-:W-:Y:S02]  /*0780*/  SHF.L.U32 R3, R32, 0x1, RZ ;  /* 0x0000000120037819 */ /* 0x002fe400000006ff */
[----:B------:R-:W-:Y:S01]  /*0790*/  PRMT R13, RZ, 0x7610, R13 ;  /* 0x00007610ff0d7816 */ /* 0x000fe2000000000d */
[----:B------:R-:W-:Y:S01]  /*07a0*/  USHF.L.U32 UR6, UR9, 0x9, URZ ;  /* 0x0000000909067899 */ /* 0x000fe200080006ff */
[----:B------:R-:W-:Y:S02]  /*07b0*/  IADD3 R8, P0, PT, R3, R26, RZ ;  /* 0x0000001a03087210 */ /* 0x000fe40007f1e0ff */
        /* <DEDUP_REMOVED lines=17> */
[----:B------:R-:W-:Y:S02]  /*08d0*/  IADD3.X R9, PT, PT, RZ, R27, RZ, P0, !PT ;  /* 0x0000001bff097210 */ /* 0x000fe400007fe4ff */
[----:B------:R-:W-:Y:S01]  /*08e0*/  ISETP.GE.AND P0, PT, R34, R48, PT ;  /* 0x000000302200720c */ /* 0x000fe20003f06270 */
[----:B------:R-:W0:Y:S01]  /*08f0*/  S2R R49, SR_LANEID ;  /* 0x0000000000317919 */ /* 0x000e220000000000 */
[C---:B------:R-:W-:Y:S01]  /*0900*/  IADD3 R2, P2, PT, R3.reuse, R30, RZ ;  /* 0x0000001e03027210 */ /* 0x040fe20007f5e0ff */
[----:B------:R-:W1:Y:S01]  /*0910*/  S2UR UR5, SR_CgaCtaId ;  /* 0x00000000000579c3 */ /* 0x000e620000008800 */
[----:B------:R-:W-:Y:S01]  /*0920*/  IADD3 R6, P1, PT, R3, R28, RZ ;  /* 0x0000001c03067210 */ /* 0x000fe20007f3e0ff */
[----:B------:R-:W-:Y:S01]  /*0930*/  UMOV UR4, 0x400 ;  /* 0x0000040000047882 */ /* 0x000fe20000000000 */
[----:B------:R-:W-:Y:S01]  /*0940*/  IADD3.X R3, PT, PT, RZ, R31, RZ, P2, !PT ;  /* 0x0000001fff037210 */ /* 0x000fe200017fe4ff */
[----:B------:R-:W2:Y:S01]  /*0950*/  LDCU UR7, c[0x0][0x38c] ;  /* 0x00007180ff0777ac */ /* 0x000ea20008000800 */
[----:B------:R-:W-:-:S02]  /*0960*/  IADD3.X R7, PT, PT, RZ, R29, RZ, P1, !PT ;  /* 0x0000001dff077210 */ /* 0x000fc40000ffe4ff */
        /* <DEDUP_REMOVED lines=11> */
[----:B------:R-:W-:-:S03]  /*0a20*/  ISETP.GE.AND P0, PT, R40, R48, PT ;  /* 0x000000302800720c */ /* 0x000fc60003f06270 */
[----:B------:R-:W3:Y:S01]  /*0a30*/  @!P6 LDG.E.U16 R10, desc[UR16][R8.64+0xc0] ;  /* 0x0000c010080ae981 */ /* 0x000ee2000c1e1500 */
[----:B------:R-:W-:-:S03]  /*0a40*/  ISETP.GE.AND P1, PT, R42, R48, PT ;  /* 0x000000302a00720c */ /* 0x000fc60003f26270 */
[----:B------:R-:W3:Y:S01]  /*0a50*/  @!P5 LDG.E.U16 R57, desc[UR16][R8.64+0x100] ;  /* 0x000100100839d981 */ /* 0x000ee2000c1e1500 */
[----:B------:R-:W-:-:S03]  /*0a60*/  ISETP.GE.AND P2, PT, R43, R48, PT ;  /* 0x000000302b00720c */ /* 0x000fc60003f46270 */
[----:B------:R-:W3:Y:S04]  /*0a70*/  @!P3 LDG.E.U16 R61, desc[UR16][R8.64+0x180] ;  /* 0x00018010083db981 */ /* 0x000ee8000c1e1500 */
[----:B------:R-:W3:Y:S01]  /*0a80*/  @!P0 LDG.E.U16 R63, desc[UR16][R8.64+0x200] ;  /* 0x00020010083f8981 */ /* 0x000ee2000c1e1500 */
[-C--:B------:R-:W-:Y:S02]  /*0a90*/  ISETP.GE.AND P0, PT, R41, R48.reuse, PT ;  /* 0x000000302900720c */ /* 0x080fe40003f06270 */
[-C--:B------:R-:W-:Y:S01]  /*0aa0*/  ISETP.GE.AND P3, PT, R44, R48.reuse, PT ;  /* 0x000000302c00720c */ /* 0x080fe20003f66270 */
        /* <DEDUP_REMOVED lines=10> */
[----:B------:R1:W3:Y:S01]  /*0b50*/  @!P6 LDG.E.U16 R70, desc[UR16][R8.64+0x3c0] ;  /* 0x0003c0100846e981 */ /* 0x0002e2000c1e1500 */
[C---:B0-----:R-:W-:Y:S01]  /*0b60*/  IADD3 R52, PT, PT, R49.reuse, 0x20, RZ ;  /* 0x0000002031347810 */ /* 0x041fe20007ffe0ff */
[----:B-1----:R-:W-:Y:S01]  /*0b70*/  ULEA UR12, UR5, UR4, 0x18 ;  /* 0x00000004050c7291 */ /* 0x002fe2000f8ec0ff */
[----:B------:R-:W-:-:S02]  /*0b80*/  IADD3 R54, PT, PT, R49, 0x40, RZ ;  /* 0x0000004031367810 */ /* 0x000fc40007ffe0ff */
[CC--:B------:R-:W-:Y:S02]  /*0b90*/  LEA.HI.SX32 R50, R49.reuse, R49.reuse, 0x1b ;  /* 0x0000003131327211 */ /* 0x0c0fe400078fdaff */
[C---:B------:R-:W-:Y:S02]  /*0ba0*/  IADD3 R56, PT, PT, R49.reuse, 0x60, RZ ;  /* 0x0000006031387810 */ /* 0x040fe40007ffe0ff */
[-C--:B------:R-:W-:Y:S02]  /*0bb0*/  LEA.HI.SX32 R51, R52, R49.reuse, 0x1b ;  /* 0x0000003134337211 */ /* 0x080fe400078fdaff */
[----:B------:R-:W-:Y:S02]  /*0bc0*/  IADD3 R8, PT, PT, R49, 0x80, RZ ;  /* 0x0000008031087810 */ /* 0x000fe40007ffe0ff */
[----:B------:R-:W-:Y:S02]  /*0bd0*/  LEA.HI.SX32 R52, R54, R49, 0x1b ;  /* 0x0000003136347211 */ /* 0x000fe400078fdaff */
[----:B------:R-:W-:-:S02]  /*0be0*/  LEA R50, R50, UR12, 0x1 ;  /* 0x0000000c32327c11 */ /* 0x000fc4000f8e08ff */
[-C--:B------:R-:W-:Y:S02]  /*0bf0*/  LEA.HI.SX32 R53, R56, R49.reuse, 0x1b ;  /* 0x0000003138357211 */ /* 0x080fe400078fdaff */
[----:B------:R-:W-:Y:S02]  /*0c00*/  LEA.HI.SX32 R8, R8, R49, 0x1b ;  /* 0x0000003108087211 */ /* 0x000fe400078fdaff */
[----:B------:R-:W-:Y:S02]  /*0c10*/  LEA R51, R51, UR12, 0x1 ;  /* 0x0000000c33337c11 */ /* 0x000fe4000f8e08ff */
[----:B------:R-:W-:Y:S02]  /*0c20*/  LEA R52, R52, UR12, 0x1 ;  /* 0x0000000c34347c11 */ /* 0x000fe4000f8e08ff */
[C---:B------:R-:W-:Y:S02]  /*0c30*/  IADD3 R56, PT, PT, R49.reuse, 0xe0, RZ ;  /* 0x000000e031387810 */ /* 0x040fe40007ffe0ff */
[----:B------:R-:W-:-:S02]  /*0c40*/  IADD3 R58, PT, PT, R49, 0xa0, RZ ;  /* 0x000000a0313a7810 */ /* 0x000fc40007ffe0ff */
[----:B------:R-:W-:Y:S02]  /*0c50*/  LEA R53, R53, UR12, 0x1 ;  /* 0x0000000c35357c11 */ /* 0x000fe4000f8e08ff */
[----:B------:R-:W-:Y:S02]  /*0c60*/  LEA R54, R8, UR12, 0x1 ;  /* 0x0000000c08367c11 */ /* 0x000fe4000f8e08ff */
[C---:B------:R-:W-:Y:S02]  /*0c70*/  IADD3 R8, PT, PT, R49.reuse, 0xc0, RZ ;  /* 0x000000c031087810 */ /* 0x040fe40007ffe0ff */
[----:B------:R-:W-:Y:S02]  /*0c80*/  LEA.HI.SX32 R55, R58, R49, 0x1b ;  /* 0x000000313a377211 */ /* 0x000fe400078fdaff */
[C---:B------:R-:W-:Y:S02]  /*0c90*/  IADD3 R58, PT, PT, R49.reuse, 0x100, RZ ;  /* 0x00000100313a7810 */ /* 0x040fe40007ffe0ff */
[----:B------:R-:W-:-:S02]  /*0ca0*/  IADD3 R60, PT, PT, R49, 0x120, RZ ;  /* 0x00000120313c7810 */ /* 0x000fc40007ffe0ff */
[-C--:B------:R-:W-:Y:S02]  /*0cb0*/  LEA.HI.SX32 R8, R8, R49.reuse, 0x1b ;  /* 0x0000003108087211 */ /* 0x080fe400078fdaff */
[----:B------:R-:W-:Y:S02]  /*0cc0*/  IADD3 R72, PT, PT, R49, 0x140, RZ ;  /* 0x0000014031487810 */ /* 0x000fe40007ffe0ff */
[----:B------:R-:W-:Y:S02]  /*0cd0*/  LEA R55, R55, UR12, 0x1 ;  /* 0x0000000c37377c11 */ /* 0x000fe4000f8e08ff */
[-C--:B------:R-:W-:Y:S02]  /*0ce0*/  LEA.HI.SX32 R58, R58, R49.reuse, 0x1b ;  /* 0x000000313a3a7211 */ /* 0x080fe400078fdaff */
[-C--:B------:R-:W-:Y:S02]  /*0cf0*/  LEA.HI.SX32 R59, R60, R49.reuse, 0x1b ;  /* 0x000000313c3b7211 */ /* 0x080fe400078fdaff */
[----:B------:R-:W-:-:S02]  /*0d00*/  LEA.HI.SX32 R60, R72, R49, 0x1b ;  /* 0x00000031483c7211 */ /* 0x000fc400078fdaff */
[----:B------:R-:W-:Y:S02]  /*0d10*/  LEA R58, R58, UR12, 0x1 ;  /* 0x0000000c3a3a7c11 */ /* 0x000fe4000f8e08ff */
[----:B------:R-:W-:Y:S02]  /*0d20*/  LEA R59, R59, UR12, 0x1 ;  /* 0x0000000c3b3b7c11 */ /* 0x000fe4000f8e08ff */
[----:B------:R-:W-:Y:S02]  /*0d30*/  LEA R60, R60, UR12, 0x1 ;  /* 0x0000000c3c3c7c11 */ /* 0x000fe4000f8e08ff */
[----:B------:R-:W-:-:S04]  /*0d40*/  IADD3 R72, PT, PT, R49, 0x1e0, RZ ;  /* 0x000001e031487810 */ /* 0x000fc80007ffe0ff */
[----:B------:R-:W-:Y:S02]  /*0d50*/  LEA.HI.SX32 R72, R72, R49, 0x1b ;  /* 0x0000003148487211 */ /* 0x000fe400078fdaff */
[----:B------:R-:W-:Y:S02]  /*0d60*/  P2R R79, PR, RZ, 0x1 ;  /* 0x00000001ff4f7803 */ /* 0x000fe40000000000 */
[----:B------:R-:W-:Y:S02]  /*0d70*/  ISETP.GE.AND P0, PT, R32, R48, PT ;  /* 0x000000302000720c */ /* 0x000fe40003f06270 */
[----:B------:R-:W-:Y:S02]  /*0d80*/  PRMT R9, RZ, 0x7610, R9 ;  /* 0x00007610ff097816 */ /* 0x000fe40000000009 */
[----:B------:R-:W-:Y:S02]  /*0d90*/  P2R R78, PR, RZ, 0x2 ;  /* 0x00000002ff4e7803 */ /* 0x000fe40000000000 */
[----:B------:R-:W-:-:S02]  /*0da0*/  P2R R77, PR, RZ, 0x4 ;  /* 0x00000004ff4d7803 */ /* 0x000fc40000000000 */
[-C--:B------:R-:W-:Y:S02]  /*0db0*/  ISETP.GE.AND P1, PT, R35, R48.reuse, PT ;  /* 0x000000302300720c */ /* 0x080fe40003f26270 */
[----:B------:R-:W-:Y:S02]  /*0dc0*/  P2R R76, PR, RZ, 0x8 ;  /* 0x00000008ff4c7803 */ /* 0x000fe40000000000 */
[-C--:B------:R-:W-:Y:S02]  /*0dd0*/  ISETP.GE.AND P2, PT, R34, R48.reuse, PT ;  /* 0x000000302200720c */ /* 0x080fe40003f46270 */
[----:B------:R-:W-:Y:S02]  /*0de0*/  ISETP.GE.AND P3, PT, R33, R48, PT ;  /* 0x000000302100720c */ /* 0x000fe40003f66270 */
[----:B------:R-:W-:Y:S02]  /*0df0*/  PRMT R71, RZ, 0x7610, R71 ;  /* 0x00007610ff477816 */ /* 0x000fe40000000047 */
[----:B------:R-:W-:-:S02]  /*0e00*/  PRMT R73, RZ, 0x7610, R73 ;  /* 0x00007610ff497816 */ /* 0x000fc40000000049 */
[----:B------:R-:W-:Y:S02]  /*0e10*/  PRMT R75, RZ, 0x7610, R75 ;  /* 0x00007610ff4b7816 */ /* 0x000fe4000000004b */
[----:B------:R-:W-:Y:S01]  /*0e20*/  PRMT R74, RZ, 0x7610, R74 ;  /* 0x00007610ff4a7816 */ /* 0x000fe2000000004a */
[----:B----4-:R-:W-:Y:S04]  /*0e30*/  STS.U16 [R50], R11 ;  /* 0x0000000b32007388 */ /* 0x010fe80000000400 */
[----:B--2---:R0:W-:Y:S04]  /*0e40*/  STS.U16 [R51+0x40], R0 ;  /* 0x0000400033007388 */ /* 0x0041e80000000400 */
[----:B---3--:R-:W-:Y:S04]  /*0e50*/  STS.U16 [R52+0x80], R13 ;  /* 0x0000800d34007388 */ /* 0x008fe80000000400 */
[----:B------:R-:W-:Y:S01]  /*0e60*/  STS.U16 [R53+0xc0], R10 ;  /* 0x0000c00a35007388 */ /* 0x000fe20000000400 */
[----:B0-----:R-:W-:-:S03]  /*0e70*/  LEA.HI.SX32 R0, R56, R49, 0x1b ;  /* 0x0000003138007211 */ /* 0x001fc600078fdaff */
[----:B------:R0:W-:Y:S01]  /*0e80*/  STS.U16 [R54+0x100], R57 ;  /* 0x0001003936007388 */ /* 0x0001e20000000400 */
[----:B------:R-:W-:Y:S02]  /*0e90*/  LEA R56, R8, UR12, 0x1 ;  /* 0x0000000c08387c11 */ /* 0x000fe4000f8e08ff */
[C---:B------:R-:W-:Y:S02]  /*0ea0*/  IADD3 R8, PT, PT, R49.reuse, 0x180, RZ ;  /* 0x0000018031087810 */ /* 0x040fe40007ffe0ff */
[----:B0-----:R-:W-:Y:S02]  /*0eb0*/  LEA R57, R0, UR12, 0x1 ;  /* 0x0000000c00397c11 */ /* 0x001fe4000f8e08ff */
[C---:B------:R-:W-:Y:S01]  /*0ec0*/  IADD3 R0, PT, PT, R49.reuse, 0x160, RZ ;  /* 0x0000016031007810 */ /* 0x040fe20007ffe0ff */
[----:B------:R0:W-:Y:S01]  /*0ed0*/  STS.U16 [R55+0x140], R12 ;  /* 0x0001400c37007388 */ /* 0x0001e20000000400 */
[----:B------:R-:W-:Y:S02]  /*0ee0*/  IADD3 R10, PT, PT, R49, 0x1a0, RZ ;  /* 0x000001a0310a7810 */ /* 0x000fe40007ffe0ff */
[-C--:B------:R-:W-:Y:S01]  /*0ef0*/  LEA.HI.SX32 R0, R0, R49.reuse, 0x1b ;  /* 0x0000003100007211 */ /* 0x080fe200078fdaff */
[----:B------:R1:W-:Y:S01]  /*0f00*/  STS.U16 [R56+0x180], R61 ;  /* 0x0001803d38007388 */ /* 0x0003e20000000400 */
[----:B------:R-:W-:-:S02]  /*0f10*/  LEA.HI.SX32 R8, R8, R49, 0x1b ;  /* 0x0000003108087211 */ /* 0x000fc400078fdaff */
[----:B------:R-:W-:Y:S01]  /*0f20*/  LEA.HI.SX32 R10, R10, R49, 0x1b ;  /* 0x000000310a0a7211 */ /* 0x000fe200078fdaff */
[----:B------:R2:W-:Y:S01]  /*0f30*/  STS.U16 [R57+0x1c0], R62 ;  /* 0x0001c03e39007388 */ /* 0x0005e20000000400 */
[----:B0-----:R-:W-:-:S03]  /*0f40*/  IADD3 R12, PT, PT, R49, 0x1c0, RZ ;  /* 0x000001c0310c7810 */ /* 0x001fc60007ffe0ff */
[----:B------:R0:W-:Y:S01]  /*0f50*/  STS.U16 [R58+0x200], R63 ;  /* 0x0002003f3a007388 */ /* 0x0001e20000000400 */
[----:B-1----:R-:W-:Y:S02]  /*0f60*/  LEA R61, R0, UR12, 0x1 ;  /* 0x0000000c003d7c11 */ /* 0x002fe4000f8e08ff */
[----:B------:R-:W-:Y:S01]  /*0f70*/  SHF.L.U32 R0, R49, 0x4, RZ ;  /* 0x0000000431007819 */ /* 0x000fe200000006ff */
[----:B------:R1:W-:Y:S01]  /*0f80*/  STS.U16 [R59+0x240], R64 ;  /* 0x000240403b007388 */ /* 0x0003e20000000400 */
[----:B------:R-:W-:Y:S02]  /*0f90*/  LEA.HI.SX32 R12, R12, R49, 0x1b ;  /* 0x000000310c0c7211 */ /* 0x000fe400078fdaff */
[----:B--2---:R-:W-:Y:S01]  /*0fa0*/  LEA R62, R8, UR12, 0x1 ;  /* 0x0000000c083e7c11 */ /* 0x004fe2000f8e08ff */
[----:B------:R2:W-:Y:S01]  /*0fb0*/  STS.U16 [R60+0x280], R65 ;  /* 0x000280413c007388 */ /* 0x0005e20000000400 */
[----:B0-----:R-:W-:-:S03]  /*0fc0*/  LEA R63, R10, UR12, 0x1 ;  /* 0x0000000c0a3f7c11 */ /* 0x001fc6000f8e08ff */
[----:B------:R0:W-:Y:S01]  /*0fd0*/  STS.U16 [R61+0x2c0], R66 ;  /* 0x0002c0423d007388 */ /* 0x0001e20000000400 */
[----:B-1----:R-:W-:-:S03]  /*0fe0*/  LEA R64, R12, UR12, 0x1 ;  /* 0x0000000c0c407c11 */ /* 0x002fc6000f8e08ff */
[----:B------:R1:W-:Y:S01]  /*0ff0*/  STS.U16 [R62+0x300], R67 ;  /* 0x000300433e007388 */ /* 0x0003e20000000400 */
[----:B--2---:R-:W-:Y:S02]  /*1000*/  LEA R65, R72, UR12, 0x1 ;  /* 0x0000000c48417c11 */ /* 0x004fe4000f8e08ff */
[----:B0-----:R-:W-:Y:S01]  /*1010*/  LEA.HI.SX32 R66, R0, R0, 0x1b ;  /* 0x0000000000427211 */ /* 0x001fe200078fdaff */
[----:B------:R0:W-:Y:S03]  /*1020*/  STS.U16 [R63+0x340], R68 ;  /* 0x000340443f007388 */ /* 0x0001e60000000400 */
[----:B------:R-:W-:Y:S01]  /*1030*/  LEA R66, R66, UR12, 0x1 ;  /* 0x0000000c42427c11 */ /* 0x000fe2000f8e08ff */
[----:B------:R2:W-:Y:S04]  /*1040*/  STS.U16 [R64+0x380], R69 ;  /* 0x0003804540007388 */ /* 0x0005e80000000400 */
        /* <DEDUP_REMOVED lines=46> */
[----:B0-----:R-:W-:Y:S02]  /*1330*/  PRMT R68, RZ, 0x7610, R68 ;  /* 0x00007610ff447816 */ /* 0x001fe40000000044 */
[----:B--2---:R-:W-:Y:S02]  /*1340*/  PRMT R69, RZ, 0x7610, R69 ;  /* 0x00007610ff457816 */ /* 0x004fe40000000045 */
[----:B---3--:R-:W-:Y:S02]  /*1350*/  PRMT R70, RZ, 0x7610, R70 ;  /* 0x00007610ff467816 */ /* 0x008fe40000000046 */
[----:B------:R-:W-:Y:S01]  /*1360*/  PRMT R0, RZ, 0x7610, R0 ;  /* 0x00007610ff007816 */ /* 0x000fe20000000000 */
[----:B------:R-:W2:Y:S04]  /*1370*/  @!P0 LDG.E.U16 R68, desc[UR16][R6.64+0x240] ;  /* 0x0002401006448981 */ /* 0x000ea8000c1e1500 */
        /* <DEDUP_REMOVED lines=11> */
[----:B------:R-:W-:Y:S01]  /*1430*/  PRMT R81, RZ, 0x7610, R81 ;  /* 0x00007610ff517816 */ /* 0x000fe20000000051 */
[----:B----4-:R-:W-:Y:S04]  /*1440*/  STS.U16 [R50], R9 ;  /* 0x0000000932007388 */ /* 0x010fe80000000400 */
        /* <DEDUP_REMOVED lines=8> */
[----:B--2---:R1:W-:Y:S04]  /*14d0*/  STS.U16 [R59+0x240], R68 ;  /* 0x000240443b007388 */ /* 0x0043e80000000400 */
[----:B---3--:R2:W-:Y:S04]  /*14e0*/  STS.U16 [R60+0x280], R69 ;  /* 0x000280453c007388 */ /* 0x0085e80000000400 */
[----:B------:R3:W-:Y:S04]  /*14f0*/  STS.U16 [R61+0x2c0], R70 ;  /* 0x0002c0463d007388 */ /* 0x0007e80000000400 */
        /* <DEDUP_REMOVED lines=24> */
[----:B------:R-:W4:Y:S01]  /*1680*/  @!P0 LDG.E.U16 R77, desc[UR16][R2.64] ;  /* 0x00000010024d8981 */ /* 0x000f22000c1e1500 */
[----:B------:R-:W-:-:S03]  /*1690*/  ISETP.GE.AND P0, PT, R34, R48, PT ;  /* 0x000000302200720c */ /* 0x000fc60003f06270 */
[----:B------:R-:W4:Y:S01]  /*16a0*/  @!P1 LDG.E.U16 R68, desc[UR16][R2.64+0x40] ;  /* 0x0000401002449981 */ /* 0x000f22000c1e1500 */
[-C--:B------:R-:W-:Y:S02]  /*16b0*/  ISETP.GE.AND P1, PT, R35, R48.reuse, PT ;  /* 0x000000302300720c */ /* 0x080fe40003f26270 */
[----:B--2---:R-:W-:Y:S01]  /*16c0*/  PRMT R69, RZ, 0x7610, R69 ;  /* 0x00007610ff457816 */ /* 0x004fe20000000045 */
[----:B------:R-:W2:Y:S01]  /*16d0*/  @!P3 LDG.E.U16 R79, desc[UR16][R2.64+0x300] ;  /* 0x00030010024fb981 */ /* 0x000ea2000c1e1500 */
[----:B---3--:R-:W-:Y:S02]  /*16e0*/  PRMT R70, RZ, 0x7610, R70 ;  /* 0x00007610ff467816 */ /* 0x008fe40000000046 */
[----:B------:R-:W-:Y:S01]  /*16f0*/  PRMT R71, RZ, 0x7610, R71 ;  /* 0x00007610ff477816 */ /* 0x000fe20000000047 */
[----:B------:R-:W3:Y:S04]  /*1700*/  @!P4 LDG.E.U16 R80, desc[UR16][R2.64+0x340] ;  /* 0x000340100250c981 */ /* 0x000ee8000c1e1500 */
[----:B------:R-:W2:Y:S01]  /*1710*/  @!P0 LDG.E.U16 R67, desc[UR16][R2.64+0x80] ;  /* 0x0000801002438981 */ /* 0x000ea2000c1e1500 */
[----:B------:R-:W-:-:S03]  /*1720*/  ISETP.GE.AND P0, PT, R36, R48, PT ;  /* 0x000000302400720c */ /* 0x000fc60003f06270 */
[----:B------:R-:W3:Y:S01]  /*1730*/  @!P1 LDG.E.U16 R70, desc[UR16][R2.64+0xc0] ;  /* 0x0000c01002469981 */ /* 0x000ee2000c1e1500 */
[-C--:B------:R-:W-:Y:S02]  /*1740*/  ISETP.GE.AND P1, PT, R37, R48.reuse, PT ;  /* 0x000000302500720c */ /* 0x080fe40003f26270 */
[----:B------:R-:W-:Y:S01]  /*1750*/  PRMT R72, RZ, 0x7610, R72 ;  /* 0x00007610ff487816 */ /* 0x000fe20000000048 */
[----:B------:R-:W3:Y:S06]  /*1760*/  @!P5 LDG.E.U16 R81, desc[UR16][R2.64+0x380] ;  /* 0x000380100251d981 */ /* 0x000eec000c1e1500 */
[----:B------:R-:W3:Y:S01]  /*1770*/  @!P0 LDG.E.U16 R69, desc[UR16][R2.64+0x100] ;  /* 0x0001001002458981 */ /* 0x000ee2000c1e1500 */
[----:B------:R-:W-:-:S03]  /*1780*/  ISETP.GE.AND P0, PT, R38, R48, PT ;  /* 0x000000302600720c */ /* 0x000fc60003f06270 */
[----:B------:R-:W3:Y:S01]  /*1790*/  @!P1 LDG.E.U16 R72, desc[UR16][R2.64+0x140] ;  /* 0x0001401002489981 */ /* 0x000ee2000c1e1500 */
[----:B------:R-:W-:-:S09]  /*17a0*/  ISETP.GE.AND P1, PT, R39, R48, PT ;  /* 0x000000302700720c */ /* 0x000fd20003f26270 */
[----:B------:R-:W3:Y:S01]  /*17b0*/  @!P0 LDG.E.U16 R71, desc[UR16][R2.64+0x180] ;  /* 0x0001801002478981 */ /* 0x000ee2000c1e1500 */
[----:B------:R-:W-:Y:S02]  /*17c0*/  ISETP.GE.AND P0, PT, R40, R48, PT ;  /* 0x000000302800720c */ /* 0x000fe40003f06270 */
[----:B----4-:R-:W-:Y:S02]  /*17d0*/  PRMT R73, RZ, 0x7610, R73 ;  /* 0x00007610ff497816 */ /* 0x010fe40000000049 */
[----:B------:R-:W-:-:S06]  /*17e0*/  PRMT R74, RZ, 0x7610, R74 ;  /* 0x00007610ff4a7816 */ /* 0x000fcc000000004a */
[----:B------:R-:W4:Y:S01]  /*17f0*/  @!P1 LDG.E.U16 R74, desc[UR16][R2.64+0x1c0] ;  /* 0x0001c010024a9981 */ /* 0x000f22000c1e1500 */
[----:B------:R-:W-:-:S03]  /*1800*/  ISETP.NE.AND P1, PT, R76, RZ, PT ;  /* 0x000000ff4c00720c */ /* 0x000fc60003f25270 */
[----:B------:R-:W4:Y:S01]  /*1810*/  @!P0 LDG.E.U16 R73, desc[UR16][R2.64+0x200] ;  /* 0x0002001002498981 */ /* 0x000f22000c1e1500 */
[----:B------:R-:W-:Y:S02]  /*1820*/  ISETP.NE.AND P0, PT, R78, RZ, PT ;  /* 0x000000ff4e00720c */ /* 0x000fe40003f05270 */
[----:B------:R-:W-:Y:S02]  /*1830*/  PRMT R76, RZ, 0x7610, R76 ;  /* 0x00007610ff4c7816 */ /* 0x000fe4000000004c */
[----:B------:R-:W-:Y:S02]  /*1840*/  PRMT R75, RZ, 0x7610, R75 ;  /* 0x00007610ff4b7816 */ /* 0x000fe4000000004b */
[----:B------:R-:W-:Y:S02]  /*1850*/  PRMT R78, RZ, 0x7610, R78 ;  /* 0x00007610ff4e7816 */ /* 0x000fe4000000004e */
[----:B------:R-:W-:Y:S02]  /*1860*/  PRMT R0, RZ, 0x7610, R0 ;  /* 0x00007610ff007816 */ /* 0x000fe40000000000 */
[----:B------:R-:W4:Y:S04]  /*1870*/  @!P1 LDG.E.U16 R75, desc[UR16][R2.64+0x280] ;  /* 0x00028010024b9981 */ /* 0x000f28000c1e1500 */
[----:B------:R-:W4:Y:S04]  /*1880*/  @!P0 LDG.E.U16 R76, desc[UR16][R2.64+0x240] ;  /* 0x00024010024c8981 */ /* 0x000f28000c1e1500 */
[----:B------:R-:W4:Y:S04]  /*1890*/  @!P2 LDG.E.U16 R78, desc[UR16][R2.64+0x2c0] ;  /* 0x0002c010024ea981 */ /* 0x000f28000c1e1500 */
[----:B------:R-:W4:Y:S01]  /*18a0*/  @!P6 LDG.E.U16 R0, desc[UR16][R2.64+0x3c0] ;  /* 0x0003c0100200e981 */ /* 0x000f22000c1e1500 */
        /* <DEDUP_REMOVED lines=18> */
[----:B------:R-:W-:Y:S01]  /*19d0*/  HFMA2 R160, -RZ, RZ, 0, 0 ;  /* 0x00000000ffa07431 */ /* 0x000fe200000001ff */
[----:B------:R-:W-:Y:S02]  /*19e0*/  CS2R R94, SRZ ;  /* 0x00000000005e7805 */ /* 0x000fe4000001ff00 */
[----:B------:R-:W-:-:S02]  /*19f0*/  MOV R143, RZ ;  /* 0x000000ff008f7202 */ /* 0x000fc40000000f00 */
[----:B------:R-:W-:Y:S01]  /*1a00*/  MOV R93, RZ ;  /* 0x000000ff005d7202 */ /* 0x000fe20000000f00 */
[----:B------:R-:W-:Y:S04]  /*1a10*/  STS.U16 [R50], R77 ;  /* 0x0000004d32007388 */ /* 0x000fe80000000400 */
[----:B------:R-:W-:Y:S04]  /*1a20*/  STS.U16 [R51+0x40], R68 ;  /* 0x0000404433007388 */ /* 0x000fe80000000400 */
[----:B--2---:R-:W-:Y:S04]  /*1a30*/  STS.U16 [R52+0x80], R67 ;  /* 0x0000804334007388 */ /* 0x004fe80000000400 */
[----:B---3--:R-:W-:Y:S04]  /*1a40*/  STS.U16 [R53+0xc0], R70 ;  /* 0x0000c04635007388 */ /* 0x008fe80000000400 */
[----:B------:R-:W-:Y:S04]  /*1a50*/  STS.U16 [R54+0x100], R69 ;  /* 0x0001004536007388 */ /* 0x000fe80000000400 */
[----:B------:R-:W-:Y:S04]  /*1a60*/  STS.U16 [R55+0x140], R72 ;  /* 0x0001404837007388 */ /* 0x000fe80000000400 */
        /* <DEDUP_REMOVED lines=58> */
[----:B------:R-:W-:Y:S02]  /*1e10*/  HFMA2 R73, -RZ, RZ, 0, 0 ;  /* 0x00000000ff497431 */ /* 0x000fe400000001ff */
[----:B------:R-:W-:Y:S02]  /*1e20*/  HFMA2 R80, -RZ, RZ, 0, 0 ;  /* 0x00000000ff507431 */ /* 0x000fe400000001ff */
[----:B------:R-:W-:Y:S01]  /*1e30*/  HFMA2 R68, -RZ, RZ, 0, 0 ;  /* 0x00000000ff447431 */ /* 0x000fe200000001ff */
[----:B------:R-:W-:Y:S02]  /*1e40*/  MOV R67, RZ ;  /* 0x000000ff00437202 */ /* 0x000fe40000000f00 */
[----:B------:R-:W-:Y:S02]  /*1e50*/  CS2R R70, SRZ ;  /* 0x0000000000467805 */ /* 0x000fe4000001ff00 */
[----:B------:R-:W-:-:S02]  /*1e60*/  CS2R R76, SRZ ;  /* 0x00000000004c7805 */ /* 0x000fc4000001ff00 */
[----:B------:R-:W-:Y:S01]  /*1e70*/  MOV R79, RZ ;  /* 0x000000ff004f7202 */ /* 0x000fe20000000f00 */
[-C--:B-----5:R-:W-:Y:S01]  /*1e80*/  FMUL.FTZ R92, R0, R15.reuse ;  /* 0x0000000f005c7220 */ /* 0x0a0fe20000410000 */
[----:B------:R-:W-:Y:S01]  /*1e90*/  MOV R74, RZ ;  /* 0x000000ff004a7202 */ /* 0x000fe20000000f00 */
        /* <DEDUP_REMOVED lines=19> */
[----:B------:R-:W0:Y:S01]  /*1fd0*/  LDC R212, c[0x0][0x394] ;  /* 0x0000e500ffd47b82 */ /* 0x000e220000000800 */
[----:B------:R-:W-:Y:S01]  /*1fe0*/  HADD2.F32 R135, -RZ, R7.H0_H0 ;  /* 0x20000007ff877230 */ /* 0x000fe20000004100 */
[----:B------:R-:W-:Y:S01]  /*1ff0*/  USHF.L.U32 UR4, UR9, 0x8, URZ ;  /* 0x0000000809047899 */ /* 0x000fe200080006ff */
[----:B------:R-:W-:Y:S01]  /*2000*/  HADD2.F32 R137, -RZ, R8.H0_H0 ;  /* 0x20000008ff897230 */ /* 0x000fe20000004100 */
[----:B------:R-:W-:Y:S01]  /*2010*/  UISETP.NE.AND UP0, UPT, UR8, 0x1, UPT ;  /* 0x000000010800788c */ /* 0x000fe2000bf05270 */
[----:B------:R-:W-:Y:S01]  /*2020*/  HADD2.F32 R139, -RZ, R9.H0_H0 ;  /* 0x20000009ff8b7230 */ /* 0x000fe20000004100 */
[----:B------:R-:W-:Y:S01]  /*2030*/  UIADD3 UR5, UPT, UPT, UR8, -0x2, URZ ;  /* 0xfffffffe08057890 */ /* 0x000fe2000fffe0ff */
[----:B------:R-:W-:Y:S01]  /*2040*/  HADD2.F32 R141, -RZ, R10.H0_H0 ;  /* 0x2000000aff8d7230 */ /* 0x000fe20000004100 */
[----:B------:R-:W1:Y:S01]  /*2050*/  LDC.64 R6, c[0x0][0x3e0] ;  /* 0x0000f800ff067b82 */ /* 0x000e620000000a00 */
[----:B------:R-:W-:Y:S01]  /*2060*/  HADD2.F32 R145, -RZ, R11.H0_H0 ;  /* 0x2000000bff917230 */ /* 0x000fe20000004100 */
[----:B------:R-:W-:Y:S01]  /*2070*/  ULOP3.LUT UR4, UR4, 0x100, URZ, 0xc0, !UPT ;  /* 0x0000010004047892 */ /* 0x000fe2000f8ec0ff */
[----:B------:R-:W-:Y:S01]  /*2080*/  HADD2.F32 R147, -RZ, R12.H0_H0 ;  /* 0x2000000cff937230 */ /* 0x000fe20000004100 */
[----:B------:R-:W-:Y:S01]  /*2090*/  UIMAD UR5, UR5, UR7, URZ ;  /* 0x00000007050572a4 */ /* 0x000fe2000f8e02ff */
[----:B------:R-:W-:-:S02]  /*20a0*/  HADD2.F32 R13, -RZ, R13.H0_H0 ;  /* 0x2000000dff0d7230 */ /* 0x000fc40000004100 */
[--C-:B------:R-:W-:Y:S01]  /*20b0*/  FADD.FTZ R138, R135, R16.reuse ;  /* 0x00000010878a7221 */ /* 0x100fe20000010000 */
[----:B------:R-:W-:Y:S01]  /*20c0*/  HADD2.F32 R149, -RZ, R123.H0_H0 ;  /* 0x2000007bff957230 */ /* 0x000fe20000004100 */
[----:B------:R-:W2:Y:S01]  /*20d0*/  LDC.64 R8, c[0x0][0x3c0] ;  /* 0x0000f000ff087b82 */ /* 0x000ea20000000a00 */
[----:B------:R-:W-:Y:S02]  /*20e0*/  HADD2.F32 R151, -RZ, R125.H0_H0 ;  /* 0x2000007dff977230 */ /* 0x000fe40000004100 */
[--C-:B------:R-:W-:Y:S01]  /*20f0*/  FADD.FTZ R140, R137, R16.reuse ;  /* 0x00000010898c7221 */ /* 0x100fe20000010000 */
[----:B------:R-:W-:Y:S01]  /*2100*/  HADD2.F32 R153, -RZ, R127.H0_H0 ;  /* 0x2000007fff997230 */ /* 0x000fe20000004100 */
[----:B------:R-:W-:Y:S01]  /*2110*/  MOV R123, UR12 ;  /* 0x0000000c007b7c02 */ /* 0x000fe20008000f00 */
[----:B------:R-:W-:Y:S02]  /*2120*/  HADD2.F32 R155, -RZ, R129.H0_H0 ;  /* 0x20000081ff9b7230 */ /* 0x000fe40000004100 */
[----:B------:R-:W-:Y:S01]  /*2130*/  FADD.FTZ R142, R141, R16 ;  /* 0x000000108d8e7221 */ /* 0x000fe20000010000 */
[----:B------:R-:W-:Y:S01]  /*2140*/  HADD2.F32 R157, -RZ, R131.H0_H0 ;  /* 0x20000083ff9d7230 */ /* 0x000fe20000004100 */
[----:B------:R-:W3:Y:S01]  /*2150*/  LDC.64 R10, c[0x0][0x3a8] ;  /* 0x0000ea00ff0a7b82 */ /* 0x000ee20000000a00 */
        /* <DEDUP_REMOVED lines=16> */
[----:B------:R-:W-:Y:S01]  /*2260*/  PLOP3.LUT P0, PT, PT, PT, UP0, 0x80, 0x8 ;  /* 0x000000000008781c */ /* 0x000fe20003f0f008 */
        /* <DEDUP_REMOVED lines=15> */
[----:B------:R-:W-:Y:S01]  /*2360*/  IADD3 R141, PT, PT, R123, 0xee8, RZ ;  /* 0x00000ee87b8d7810 */ /* 0x000fe20007ffe0ff */
[----:B------:R-:W-:Y:S01]  /*2370*/  FMUL.FTZ R159, R148, R107 ;  /* 0x0000006b949f7220 */ /* 0x000fe20000410000 */
[----:B-1----:R-:W-:Y:S01]  /*2380*/  SHF.L.U64.HI R7, R6, 0x2, R7 ;  /* 0x0000000206077819 */ /* 0x002fe20000010207 */
[----:B------:R-:W-:Y:S01]  /*2390*/  FMUL.FTZ R161, R150, R109 ;  /* 0x0000006d96a17220 */ /* 0x000fe20000410000 */
[----:B--2---:R-:W-:Y:S01]  /*23a0*/  SHF.L.U64.HI R9, R8, 0x2, R9 ;  /* 0x0000000208097819 */ /* 0x004fe20000010209 */
[----:B------:R-:W-:Y:S01]  /*23b0*/  FMUL.FTZ R163, R152, R111 ;  /* 0x0000006f98a37220 */ /* 0x000fe20000410000 */
[----:B---3--:R-:W-:Y:S01]  /*23c0*/  SHF.L.U64.HI R11, R10, 0x2, R11 ;  /* 0x000000020a0b7819 */ /* 0x008fe2000001020b */
[----:B------:R-:W-:Y:S01]  /*23d0*/  FMUL.FTZ R165, R137, R112 ;  /* 0x0000007089a57220 */ /* 0x000fe20000410000 */
[----:B------:R-:W-:Y:S01]  /*23e0*/  ISETP.EQ.AND P0, PT, R23, RZ, P0 ;  /* 0x000000ff1700720c */ /* 0x000fe20000702270 */
[----:B------:R-:W-:Y:S01]  /*23f0*/  FMUL.FTZ R166, R154, R113 ;  /* 0x000000719aa67220 */ /* 0x000fe20000410000 */
[----:B------:R-:W-:Y:S01]  /*2400*/  FMUL.FTZ R167, R156, R115 ;  /* 0x000000739ca77220 */ /* 0x000fe20000410000 */
[----:B------:R-:W-:Y:S01]  /*2410*/  FMUL.FTZ R168, R158, R117 ;  /* 0x000000759ea87220 */ /* 0x000fe20000410000 */
[----:B------:R-:W-:Y:S01]  /*2420*/  FMUL.FTZ R169, R139, R118 ;  /* 0x000000768ba97220 */ /* 0x000fe20000410000 */
[----:B------:R-:W-:Y:S01]  /*2430*/  MOV R170, UR4 ;  /* 0x0000000400aa7c02 */ /* 0x000fe20008000f00 */
[----:B------:R-:W-:Y:S01]  /*2440*/  UIADD3 UR10, UPT, UPT, -UR7, URZ, URZ ;  /* 0x000000ff070a7290 */ /* 0x000fe2000fffe1ff */
[----:B------:R-:W-:Y:S01]  /*2450*/  MOV R171, UR5 ;  /* 0x0000000500ab7c02 */ /* 0x000fe20008000f00 */
[----:B0-----:R-:W1:Y:S10]  /*2460*/  LDCU UR11, c[0x0][0x394] ;  /* 0x00007280ff0b77ac */ /* 0x001e740008000800 */
.L_x_6615:
[----:B------:R-:W-:Y:S02]  /*2470*/  MOV R2, R125 ;  /* 0x0000007d00027202 */ /* 0x000fe40000000f00 */
        /* <DEDUP_REMOVED lines=8> */
[----:B------:R-:W4:Y:S01]  /*2500*/  S2UR UR4, SR_CgaCtaId ;  /* 0x00000000000479c3 */ /* 0x000f220000008800 */
[C---:B------:R-:W-:Y:S01]  /*2510*/  ISETP.NE.AND P2, PT, R23.reuse, RZ, PT ;  /* 0x000000ff1700720c */ /* 0x040fe20003f45270 */
[----:B------:R-:W-:Y:S01]  /*2520*/  UMOV UR12, 0x400 ;  /* 0x00000400000c7882 */ /* 0x000fe20000000000 */
[C---:B------:R-:W-:Y:S02]  /*2530*/  ISETP.NE.AND P1, PT, R23.reuse, 0x1f, PT ;  /* 0x0000001f1700780c */ /* 0x040fe40003f25270 */
[----:B0-----:R-:W-:-:S04]  /*2540*/  IADD3 R3, PT, PT, R23, 0x200, RZ ;  /* 0x0000020017037810 */ /* 0x001fc80007ffe0ff */
[----:B------:R-:W-:Y:S01]  /*2550*/  SEL R3, R170, R3, !P2 ;  /* 0x00000003aa037207 */ /* 0x000fe20005000000 */
[----:B----4-:R-:W-:-:S06]  /*2560*/  ULEA UR12, UR4, UR12, 0x18 ;  /* 0x0000000c040c7291 */ /* 0x010fcc000f8ec0ff */
[----:B------:R-:W-:Y:S01]  /*2570*/  LEA R3, R3, UR12, 0x2 ;  /* 0x0000000c03037c11 */ /* 0x000fe2000f8e10ff */
[----:B------:R-:W-:Y:S01]  /*2580*/  BSSY.RECONVERGENT B0, `(.L_x_6610) ;  /* 0x000003e000007945 */ /* 0x000fe20003800200 */
        /* <DEDUP_REMOVED lines=57> */
[----:B------:R-:W-:-:S09]  /*2920*/  ULOP3.LUT UR4, UR4, 0x400, URZ, 0xc0, !UPT ;  /* 0x0000040004047892 */ /* 0x000fd2000f8ec0ff */
[----:B------:R2:W3:Y:S01]  /*2930*/  LDS R177, [R123+UR4+0x668] ;  /* 0x000668047bb17984 */ /* 0x0004e20008000800 */
[----:B------:R-:W-:Y:S05]  /*2940*/  BRA `(.L_x_6612) ;  /* 0x0000000000047947 */ /* 0x000fea0003800000 */
.L_x_6611:
[----:B------:R0:W1:Y:S02]  /*2950*/  LDS R177, [R211+0xe6c] ;  /* 0x000e6c00d3b17984 */ /* 0x0000640000000800 */
.L_x_6612:
[----:B------:R-:W-:Y:S05]  /*2960*/  BSYNC.RECONVERGENT B0 ;  /* 0x0000000000007941 */ /* 0x000fea0003800200 */
.L_x_6610:
[----:B------:R-:W-:Y:S01]  /*2970*/  MOV R207, RZ ;  /* 0x000000ff00cf7202 */ /* 0x000fe20000000f00 */
[----:B------:R-:W-:-:S05]  /*2980*/  @P0 IMAD.WIDE R2, R171, 0x8, R4 ;  /* 0x00000008ab020825 */ /* 0x000fca00078e0204 */
[----:B------:R4:W5:Y:S01]  /*2990*/  @P0 LDG.E R207, desc[UR16][R2.64+0x4] ;  /* 0x0000041002cf0981 */ /* 0x000962000c1e1900 */
[C---:B-1-3--:R-:W-:Y:S01]  /*29a0*/  FMUL.FTZ R12, R192.reuse, R177 ;  /* 0x000000b1c00c7220 */ /* 0x04afe20000410000 */
[----:B------:R-:W-:Y:S01]  /*29b0*/  FFMA.FTZ R13, R192, R208, R175 ;  /* 0x000000d0c00d7223 */ /* 0x000fe200000100af */
[C---:B------:R-:W-:Y:S01]  /*29c0*/  ISETP.NE.AND P1, PT, R210.reuse, 0x1f, PT ;  /* 0x0000001fd200780c */ /* 0x040fe20003f25270 */
[----:B------:R-:W-:Y:S01]  /*29d0*/  BSSY.RECONVERGENT B0, `(.L_x_6613) ;  /* 0x0000161000007945 */ /* 0x000fe20003800200 */
[C---:B------:R-:W-:Y:S01]  /*29e0*/  FMUL.FTZ R173, R183.reuse, R12 ;  /* 0x0000000cb7ad7220 */ /* 0x040fe20000410000 */
[----:B------:R-:W-:Y:S01]  /*29f0*/  FFMA.FTZ R13, R183, R13, R206 ;  /* 0x0000000db70d7223 */ /* 0x000fe200000100ce */
[----:B------:R-:W-:Y:S02]  /*2a00*/  ISETP.GT.U32.AND P3, PT, R210, 0x1d, PT ;  /* 0x0000001dd200780c */ /* 0x000fe40003f64070 */
[C---:B------:R-:W-:Y:S01]  /*2a10*/  FMUL.FTZ R12, R184.reuse, R173 ;  /* 0x000000adb80c7220 */ /* 0x040fe20000410000 */
[----:B------:R-:W-:Y:S01]  /*2a20*/  FFMA.FTZ R13, R184, R13, R205 ;  /* 0x0000000db80d7223 */ /* 0x000fe200000100cd */
[-C--:B----4-:R-:W-:Y:S01]  /*2a30*/  FFMA.FTZ R2, R145, R179.reuse, R164 ;  /* 0x000000b391027223 */ /* 0x090fe200000100a4 */
[----:B------:R-:W-:Y:S01]  /*2a40*/  FMUL.FTZ R3, R200, R179 ;  /* 0x000000b3c8037220 */ /* 0x000fe20000410000 */
[C---:B------:R-:W-:Y:S01]  /*2a50*/  FMUL.FTZ R173, R181.reuse, R12 ;  /* 0x0000000cb5ad7220 */ /* 0x040fe20000410000 */
[C---:B------:R-:W-:Y:S01]  /*2a60*/  FFMA.FTZ R13, R181.reuse, R13, R204 ;  /* 0x0000000db50d7223 */ /* 0x040fe200000100cc */
[C---:B------:R-:W-:Y:S01]  /*2a70*/  FFMA.FTZ R2, R176.reuse, R2, R147 ;  /* 0x00000002b0027223 */ /* 0x040fe20000010093 */
[----:B------:R-:W-:Y:S01]  /*2a80*/  FMUL.FTZ R3, R176, R3 ;  /* 0x00000003b0037220 */ /* 0x000fe20000410000 */
[C---:B------:R-:W-:Y:S01]  /*2a90*/  FMUL.FTZ R173, R180.reuse, R173 ;  /* 0x000000adb4ad7220 */ /* 0x040fe20000410000 */
[----:B------:R-:W-:Y:S01]  /*2aa0*/  FFMA.FTZ R13, R180, R13, R203 ;  /* 0x0000000db40d7223 */ /* 0x000fe200000100cb */
        /* <DEDUP_REMOVED lines=32> */
[----:B------:R-:W-:Y:S01]  /*2cb0*/  FFMA.FTZ R2, R180, R2, R165 ;  /* 0x00000002b4027223 */ /* 0x000fe200000100a5 */
[----:B------:R-:W-:Y:S01]  /*2cc0*/  ISETP.GT.U32.AND P4, PT, R210, 0x17, PT ;  /* 0x00000017d200780c */ /* 0x000fe20003f84070 */
[C---:B------:R-:W-:Y:S01]  /*2cd0*/  FMUL.FTZ R12, R176.reuse, R173 ;  /* 0x000000adb00c7220 */ /* 0x040fe20000410000 */
[----:B------:R-:W-:Y:S01]  /*2ce0*/  FFMA.FTZ R13, R176, R13, R185 ;  /* 0x0000000db00d7223 */ /* 0x000fe200000100b9 */
[----:B------:R-:W-:-:S02]  /*2cf0*/  FFMA.FTZ R2, R181, R2, R166 ;  /* 0x00000002b5027223 */ /* 0x000fc400000100a6 */
[C---:B------:R-:W-:Y:S01]  /*2d00*/  FMUL.FTZ R173, R179.reuse, R12 ;  /* 0x0000000cb3ad7220 */ /* 0x040fe20000410000 */
[----:B------:R-:W-:Y:S01]  /*2d10*/  FFMA.FTZ R174, R179, R13, R202 ;  /* 0x0000000db3ae7223 */ /* 0x000fe200000100ca */
[----:B------:R-:W-:-:S03]  /*2d20*/  FFMA.FTZ R2, R184, R2, R167 ;  /* 0x00000002b8027223 */ /* 0x000fc600000100a7 */
[----:B------:R-:W1:Y:S01]  /*2d30*/  SHFL.DOWN PT, R214, R173, 0x1, 0x1f ;  /* 0x08201f00add67f89 */ /* 0x000e6200000e0000 */
[----:B------:R-:W-:-:S03]  /*2d40*/  FFMA.FTZ R2, R183, R2, R168 ;  /* 0x00000002b7027223 */ /* 0x000fc600000100a8 */
[----:B------:R-:W3:Y:S01]  /*2d50*/  SHFL.DOWN PT, R213, R174, 0x1, 0x1f ;  /* 0x08201f00aed57f89 */ /* 0x000ee200000e0000 */
[----:B------:R-:W-:Y:S01]  /*2d60*/  FFMA.FTZ R13, R192, R2, R169 ;  /* 0x00000002c00d7223 */ /* 0x000fe200000100a9 */
[----:B------:R-:W-:-:S04]  /*2d70*/  FMUL.FTZ R2, R180, R3 ;  /* 0x00000003b4027220 */ /* 0x000fc80000410000 */
[----:B------:R-:W4:Y:S01]  /*2d80*/  SHFL.UP PT, R12, R13, 0x1, RZ ;  /* 0x042000000d0c7989 */ /* 0x000f2200000e00ff */
[----:B------:R-:W-:-:S04]  /*2d90*/  FMUL.FTZ R3, R181, R2 ;  /* 0x00000002b5037220 */ /* 0x000fc80000410000 */
[----:B------:R-:W-:-:S04]  /*2da0*/  FMUL.FTZ R2, R184, R3 ;  /* 0x00000003b8027220 */ /* 0x000fc80000410000 */
[----:B------:R-:W-:-:S04]  /*2db0*/  FMUL.FTZ R3, R183, R2 ;  /* 0x00000002b7037220 */ /* 0x000fc80000410000 */
[----:B------:R-:W-:Y:S01]  /*2dc0*/  FMUL.FTZ R2, R192, R3 ;  /* 0x00000003c0027220 */ /* 0x000fe20000410000 */
[----:B-1----:R-:W-:Y:S01]  /*2dd0*/  @P1 FMUL.FTZ R209, R214, R173 ;  /* 0x000000add6d11220 */ /* 0x002fe20000410000 */
[----:B---3--:R-:W-:-:S04]  /*2de0*/  @P1 FFMA.FTZ R174, R173, R213, R174 ;  /* 0x000000d5adae1223 */ /* 0x008fc800000100ae */
[----:B------:R-:W-:Y:S01]  /*2df0*/  @P1 MOV R173, R209 ;  /* 0x000000d100ad1202 */ /* 0x000fe20000000f00 */
[----:B------:R-:W1:Y:S01]  /*2e00*/  SHFL.UP PT, R3, R2, 0x1, RZ ;  /* 0x0420000002037989 */ /* 0x000e6200000e00ff */
[----:B------:R-:W-:-:S03]  /*2e10*/  ISETP.GE.AND P1, PT, R49, 0x1, PT ;  /* 0x000000013100780c */ /* 0x000fc60003f26270 */
[----:B------:R-:W3:Y:S01]  /*2e20*/  SHFL.DOWN PT, R214, R173, 0x2, 0x1f ;  /* 0x08401f00add67f89 */ /* 0x000ee200000e0000 */
[----:B----4-:R-:W-:-:S03]  /*2e30*/  FFMA.FTZ R12, R2, R12, R13 ;  /* 0x0000000c020c7223 */ /* 0x010fc6000001000d */
[----:B------:R-:W4:Y:S02]  /*2e40*/  SHFL.DOWN PT, R213, R174, 0x2, 0x1f ;  /* 0x08401f00aed57f89 */ /* 0x000f2400000e0000 */
[----:B------:R-:W-:-:S05]  /*2e50*/  FSEL R13, R13, R12, !P1 ;  /* 0x0000000c0d0d7208 */ /* 0x000fca0004800000 */
[----:B------:R-:W2:Y:S01]  /*2e60*/  SHFL.UP PT, R12, R13, 0x2, RZ ;  /* 0x044000000d0c7989 */ /* 0x000ea200000e00ff */
[----:B-1----:R-:W-:Y:S01]  /*2e70*/  @P1 FMUL.FTZ R2, R2, R3 ;  /* 0x0000000302021220 */ /* 0x002fe20000410000 */
[----:B------:R-:W-:Y:S01]  /*2e80*/  ISETP.GE.AND P1, PT, R49, 0x2, PT ;  /* 0x000000023100780c */ /* 0x000fe20003f26270 */
[----:B---3--:R-:W-:-:S03]  /*2e90*/  @!P3 FMUL.FTZ R209, R173, R214 ;  /* 0x000000d6add1b220 */ /* 0x008fc60000410000 */
[----:B------:R-:W1:Y:S01]  /*2ea0*/  SHFL.UP PT, R3, R2, 0x2, RZ ;  /* 0x0440000002037989 */ /* 0x000e6200000e00ff */
[----:B----4-:R-:W-:Y:S01]  /*2eb0*/  @!P3 FFMA.FTZ R174, R173, R213, R174 ;  /* 0x000000d5adaeb223 */ /* 0x010fe200000100ae */
[----:B------:R-:W-:Y:S02]  /*2ec0*/  @!P3 MOV R173, R209 ;  /* 0x000000d100adb202 */ /* 0x000fe40000000f00 */
[----:B------:R-:W-:Y:S02]  /*2ed0*/  ISETP.GT.U32.AND P3, PT, R210, 0x1b, PT ;  /* 0x0000001bd200780c */ /* 0x000fe40003f64070 */
[----:B------:R-:W3:Y:S01]  /*2ee0*/  SHFL.DOWN PT, R213, R174, 0x4, 0x1f ;  /* 0x08801f00aed57f89 */ /* 0x000ee200000e0000 */
[----:B--2---:R-:W-:-:S03]  /*2ef0*/  FFMA.FTZ R12, R2, R12, R13 ;  /* 0x0000000c020c7223 */ /* 0x004fc6000001000d */
[----:B------:R-:W2:Y:S02]  /*2f00*/  SHFL.DOWN PT, R214, R173, 0x4, 0x1f ;  /* 0x08801f00add67f89 */ /* 0x000ea400000e0000 */
[----:B------:R-:W-:-:S05]  /*2f10*/  FSEL R13, R13, R12, !P1 ;  /* 0x0000000c0d0d7208 */ /* 0x000fca0004800000 */
[----:B------:R-:W4:Y:S01]  /*2f20*/  SHFL.UP PT, R12, R13, 0x4, RZ ;  /* 0x048000000d0c7989 */ /* 0x000f2200000e00ff */
[----:B-1----:R-:W-:Y:S01]  /*2f30*/  @P1 FMUL.FTZ R2, R2, R3 ;  /* 0x0000000302021220 */ /* 0x002fe20000410000 */
[----:B------:R-:W-:-:S04]  /*2f40*/  ISETP.LE.AND P1, PT, R212, UR8, PT ;  /* 0x00000008d4007c0c */ /* 0x000fc8000bf23270 */
[----:B------:R-:W1:Y:S01]  /*2f50*/  SHFL.UP PT, R3, R2, 0x4, RZ ;  /* 0x0480000002037989 */ /* 0x000e6200000e00ff */
[----:B------:R-:W-:Y:S01]  /*2f60*/  ISETP.NE.OR P1, PT, R23, RZ, P1 ;  /* 0x000000ff1700720c */ /* 0x000fe20000f25670 */
[C---:B---3--:R-:W-:Y:S01]  /*2f70*/  @!P3 FFMA.FTZ R174, R173.reuse, R213, R174 ;  /* 0x000000d5adaeb223 */ /* 0x048fe200000100ae */
[----:B--2---:R-:W-:-:S04]  /*2f80*/  @!P3 FMUL.FTZ R209, R173, R214 ;  /* 0x000000d6add1b220 */ /* 0x004fc80000410000 */
[----:B------:R-:W2:Y:S01]  /*2f90*/  SHFL.DOWN PT, R215, R174, 0x8, 0x1f ;  /* 0x09001f00aed77f89 */ /* 0x000ea200000e0000 */
[----:B------:R-:W-:Y:S02]  /*2fa0*/  @!P3 MOV R173, R209 ;  /* 0x000000d100adb202 */ /* 0x000fe40000000f00 */
[----:B------:R-:W-:Y:S01]  /*2fb0*/  ISETP.GE.AND P3, PT, R49, 0x4, PT ;  /* 0x000000043100780c */ /* 0x000fe20003f66270 */
[----:B----4-:R-:W-:Y:S02]  /*2fc0*/  FFMA.FTZ R12, R2, R12, R13 ;  /* 0x0000000c020c7223 */ /* 0x010fe4000001000d */
[----:B------:R-:W3:Y:S03]  /*2fd0*/  SHFL.DOWN PT, R214, R173, 0x8, 0x1f ;  /* 0x09001f00add67f89 */ /* 0x000ee600000e0000 */
[----:B------:R-:W-:Y:S01]  /*2fe0*/  FSEL R209, R13, R12, !P3 ;  /* 0x0000000c0dd17208 */ /* 0x000fe20005800000 */
[----:B------:R-:W-:Y:S01]  /*2ff0*/  HFMA2 R12, -RZ, RZ, 1.875, 0 ;  /* 0x3f800000ff0c7431 */ /* 0x000fe200000001ff */
[----:B------:R-:W-:-:S03]  /*3000*/  MOV R13, RZ ;  /* 0x000000ff000d7202 */ /* 0x000fc60000000f00 */
[----:B------:R-:W4:Y:S02]  /*3010*/  SHFL.UP PT, R213, R209, 0x8, RZ ;  /* 0x05000000d1d57989 */ /* 0x000f2400000e00ff */
[----:B-1----:R-:W-:Y:S01]  /*3020*/  @P3 FMUL.FTZ R2, R2, R3 ;  /* 0x0000000302023220 */ /* 0x002fe20000410000 */
[----:B------:R-:W-:Y:S01]  /*3030*/  ISETP.GT.U32.AND P3, PT, R210, 0xf, PT ;  /* 0x0000000fd200780c */ /* 0x000fe20003f64070 */
[----:B------:R-:W-:Y:S01]  /*3040*/  @!P1 LDS.64 R12, [R141] ;  /* 0x000000008d0c9984 */ /* 0x000fe20000000a00 */
[----:B--2---:R-:W-:Y:S01]  /*3050*/  @!P4 FFMA.FTZ R174, R173, R215, R174 ;  /* 0x000000d7adaec223 */ /* 0x004fe200000100ae */
[----:B------:R-:W-:Y:S02]  /*3060*/  ISETP.GE.AND P1, PT, R49, 0x8, PT ;  /* 0x000000083100780c */ /* 0x000fe40003f26270 */
[----:B------:R-:W1:Y:S04]  /*3070*/  SHFL.UP PT, R3, R2, 0x8, RZ ;  /* 0x0500000002037989 */ /* 0x000e6800000e00ff */
[----:B------:R-:W2:Y:S01]  /*3080*/  SHFL.DOWN PT, R215, R174, 0x10, 0x1f ;  /* 0x0a001f00aed77f89 */ /* 0x000ea200000e0000 */
[----:B---3--:R-:W-:-:S05]  /*3090*/  @!P4 FMUL.FTZ R214, R173, R214 ;  /* 0x000000d6add6c220 */ /* 0x008fca0000410000 */
[----:B------:R-:W-:Y:S01]  /*30a0*/  @!P4 MOV R173, R214 ;  /* 0x000000d600adc202 */ /* 0x000fe20000000f00 */
[----:B----4-:R-:W-:-:S04]  /*30b0*/  FFMA.FTZ R214, R2, R213, R209 ;  /* 0x000000d502d67223 */ /* 0x010fc800000100d1 */
[----:B------:R-:W3:Y:S01]  /*30c0*/  SHFL.DOWN PT, R216, R173, 0x10, 0x1f ;  /* 0x0a001f00add87f89 */ /* 0x000ee200000e0000 */
[----:B------:R-:W-:Y:S01]  /*30d0*/  FSEL R209, R209, R214, !P1 ;  /* 0x000000d6d1d17208 */ /* 0x000fe20004800000 */
[----:B-1----:R-:W-:-:S04]  /*30e0*/  @P1 FMUL.FTZ R2, R2, R3 ;  /* 0x0000000302021220 */ /* 0x002fc80000410000 */
[----:B------:R-:W1:Y:S01]  /*30f0*/  SHFL.UP PT, R213, R209, 0x10, RZ ;  /* 0x06000000d1d57989 */ /* 0x000e6200000e00ff */
[----:B------:R-:W-:Y:S01]  /*3100*/  ISETP.GE.AND P1, PT, R49, 0x10, PT ;  /* 0x000000103100780c */ /* 0x000fe20003f26270 */
[C---:B--2---:R-:W-:Y:S02]  /*3110*/  @!P3 FFMA.FTZ R174, R173.reuse, R215, R174 ;  /* 0x000000d7adaeb223 */ /* 0x044fe400000100ae */
[----:B------:R-:W2:Y:S04]  /*3120*/  SHFL.UP PT, R3, R2, 0x10, RZ ;  /* 0x0600000002037989 */ /* 0x000ea800000e00ff */
[----:B------:R-:W-:Y:S04]  /*3130*/  SHFL.DOWN PT, R217, R174, 0x1, 0x1f ;  /* 0x08201f00aed97f89 */ /* 0x000fe800000e0000 */
[----:B------:R-:W-:Y:S01]  /*3140*/  SHFL.IDX PT, R219, R13, RZ, 0x1f ;  /* 0x00001fff0ddb7589 */ /* 0x000fe200000e0000 */
[----:B---3--:R-:W-:-:S03]  /*3150*/  @!P3 FMUL.FTZ R214, R173, R216 ;  /* 0x000000d8add6b220 */ /* 0x008fc60000410000 */
[----:B------:R-:W-:Y:S02]  /*3160*/  SHFL.IDX PT, R174, R174, RZ, 0x1f ;  /* 0x00001fffaeae7589 */ /* 0x000fe400000e0000 */
[----:B------:R-:W-:Y:S02]  /*3170*/  @!P3 MOV R173, R214 ;  /* 0x000000d600adb202 */ /* 0x000fe40000000f00 */
[----:B------:R-:W-:Y:S01]  /*3180*/  ISETP.NE.AND P3, PT, R23, 0x1f, PT ;  /* 0x0000001f1700780c */ /* 0x000fe20003f65270 */
[C---:B-1----:R-:W-:Y:S02]  /*3190*/  FFMA.FTZ R214, R2.reuse, R213, R209 ;  /* 0x000000d502d67223 */ /* 0x042fe400000100d1 */
[----:B------:R-:W1:Y:S01]  /*31a0*/  SHFL.DOWN PT, R216, R173, 0x1, 0x1f ;  /* 0x08201f00add87f89 */ /* 0x000e6200000e0000 */
[----:B--2---:R-:W-:Y:S02]  /*31b0*/  @P1 FMUL.FTZ R2, R2, R3 ;  /* 0x0000000302021220 */ /* 0x004fe40000410000 */
[----:B------:R-:W-:Y:S01]  /*31c0*/  FSEL R214, R209, R214, !P1 ;  /* 0x000000d6d1d67208 */ /* 0x000fe20004800000 */
[----:B------:R-:W2:Y:S01]  /*31d0*/  SHFL.IDX PT, R173, R173, RZ, 0x1f ;  /* 0x00001fffadad7589 */ /* 0x000ea200000e0000 */
[----:B------:R-:W-:-:S03]  /*31e0*/  ISETP.GT.AND P1, PT, R49, 0x1d, PT ;  /* 0x0000001d3100780c */ /* 0x000fc60003f24270 */
[----:B------:R-:W-:Y:S04]  /*31f0*/  SHFL.UP PT, R2, R2, 0x1, RZ ;  /* 0x0420000002027989 */ /* 0x000fe800000e00ff */
[----:B------:R-:W-:Y:S01]  /*3200*/  SHFL.UP PT, R213, R214, 0x1, RZ ;  /* 0x04200000d6d57989 */ /* 0x000fe200000e00ff */
[----:B-1----:R-:W-:Y:S01]  /*3210*/  @P3 FFMA.FTZ R219, R216, R219, R217 ;  /* 0x000000dbd8db3223 */ /* 0x002fe200000100d9 */
[----:B------:R-:W-:-:S03]  /*3220*/  ISETP.NE.AND P3, PT, R23, RZ, PT ;  /* 0x000000ff1700720c */ /* 0x000fc60003f65270 */
[----:B------:R-:W-:Y:S01]  /*3230*/  FFMA.FTZ R3, R219, R177, R208 ;  /* 0x000000b1db037223 */ /* 0x000fe200000100d0 */
[C---:B--2---:R-:W-:Y:S01]  /*3240*/  FFMA.FTZ R13, R173.reuse, R13, R174 ;  /* 0x0000000dad0d7223 */ /* 0x044fe200000100ae */
[----:B------:R-:W-:Y:S02]  /*3250*/  FMUL.FTZ R12, R173, R12 ;  /* 0x0000000cad0c7220 */ /* 0x000fe40000410000 */
[-C--:B------:R-:W-:Y:S01]  /*3260*/  FFMA.FTZ R175, R192, R3.reuse, R175 ;  /* 0x00000003c0af7223 */ /* 0x080fe200000100af */
[----:B------:R-:W-:-:S03]  /*3270*/  FMUL.FTZ R228, R139, R3 ;  /* 0x000000038be47220 */ /* 0x000fc60000410000 */
[----:B------:R-:W-:Y:S01]  /*3280*/  FFMA.FTZ R177, R183, R175, R206 ;  /* 0x000000afb7b17223 */ /* 0x000fe200000100ce */
[----:B------:R-:W-:Y:S01]  /*3290*/  FADD.FTZ R91, R228, R91 ;  /* 0x0000005be45b7221 */ /* 0x000fe20000010000 */
[----:B------:R1:W-:Y:S02]  /*32a0*/  @!P3 STS.64 [R141], R12 ;  /* 0x0000000c8d00b388 */ /* 0x0003e40000000a00 */
[-C--:B------:R-:W-:Y:S01]  /*32b0*/  FFMA.FTZ R205, R184, R177.reuse, R205 ;  /* 0x000000b1b8cd7223 */ /* 0x080fe200000100cd */
[----:B------:R-:W-:-:S03]  /*32c0*/  FMUL.FTZ R224, R156, R177 ;  /* 0x000000b19ce07220 */ /* 0x000fc60000410000 */
[----:B------:R-:W-:Y:S01]  /*32d0*/  FFMA.FTZ R209, R181, R205, R204 ;  /* 0x000000cdb5d17223 */ /* 0x000fe200000100cc */
[----:B------:R-:W-:-:S03]  /*32e0*/  FADD.FTZ R89, R224, R89 ;  /* 0x00000059e0597221 */ /* 0x000fc60000010000 */
[----:B------:R-:W-:-:S04]  /*32f0*/  FFMA.FTZ R203, R180, R209, R203 ;  /* 0x000000d1b4cb7223 */ /* 0x000fc800000100cb */
[-C--:B------:R-:W-:Y:S01]  /*3300*/  FFMA.FTZ R201, R182, R203.reuse, R201 ;  /* 0x000000cbb6c97223 */ /* 0x080fe200000100c9 */
[----:B------:R-:W-:-:S03]  /*3310*/  FMUL.FTZ R218, R152, R203 ;  /* 0x000000cb98da7220 */ /* 0x000fc60000410000 */
[-C--:B------:R-:W-:Y:S01]  /*3320*/  FFMA.FTZ R199, R186, R201.reuse, R199 ;  /* 0x000000c9bac77223 */ /* 0x080fe200000100c7 */
[-C--:B------:R-:W-:Y:S01]  /*3330*/  FMUL.FTZ R221, R150, R201.reuse ;  /* 0x000000c996dd7220 */ /* 0x080fe20000410000 */
[----:B-1----:R-:W-:Y:S01]  /*3340*/  FMUL.FTZ R12, R172, R201 ;  /* 0x000000c9ac0c7220 */ /* 0x002fe20000410000 */
[----:B------:R-:W-:Y:S01]  /*3350*/  FADD.FTZ R86, R218, R86 ;  /* 0x00000056da567221 */ /* 0x000fe20000010000 */
[-C--:B------:R-:W-:Y:S01]  /*3360*/  FFMA.FTZ R197, R190, R199.reuse, R197 ;  /* 0x000000c7bec57223 */ /* 0x080fe200000100c5 */
[----:B------:R-:W-:Y:S01]  /*3370*/  FMUL.FTZ R219, R148, R199 ;  /* 0x000000c794db7220 */ /* 0x000fe20000410000 */
[----:B------:R-:W-:Y:S02]  /*3380*/  FADD.FTZ R85, R221, R85 ;  /* 0x00000055dd557221 */ /* 0x000fe40000010000 */
[-C--:B------:R-:W-:Y:S01]  /*3390*/  FFMA.FTZ R195, R194, R197.reuse, R195 ;  /* 0x000000c5c2c37223 */ /* 0x080fe200000100c3 */
[----:B-----5:R-:W1:Y:S01]  /*33a0*/  SHFL.IDX PT, R215, R207, RZ, 0x1f ;  /* 0x00001fffcfd77589 */ /* 0x020e6200000e0000 */
[-C--:B------:R-:W-:Y:S01]  /*33b0*/  FMUL.FTZ R217, R135, R197.reuse ;  /* 0x000000c587d97220 */ /* 0x080fe20000410000 */
[C---:B------:R-:W-:Y:S01]  /*33c0*/  FMUL.FTZ R173, R172.reuse, R197 ;  /* 0x000000c5acad7220 */ /* 0x040fe20000410000 */
[----:B------:R-:W-:Y:S01]  /*33d0*/  FMUL.FTZ R13, R172, R195 ;  /* 0x000000c3ac0d7220 */ /* 0x000fe20000410000 */
[----:B------:R-:W-:Y:S01]  /*33e0*/  FADD.FTZ R84, R219, R84 ;  /* 0x00000054db547221 */ /* 0x000fe20000010000 */
[----:B------:R-:W-:Y:S01]  /*33f0*/  FADD.FTZ R83, R217, R83 ;  /* 0x00000053d9537221 */ /* 0x000fe20000010000 */
[----:B-1----:R-:W-:Y:S01]  /*3400*/  @P2 FFMA.FTZ R215, R2, R215, R213 ;  /* 0x000000d702d72223 */ /* 0x002fe200000100d5 */
[----:B------:R-:W-:-:S03]  /*3410*/  ISETP.GT.AND P2, PT, R49, 0x1e, PT ;  /* 0x0000001e3100780c */ /* 0x000fc60003f44270 */
[----:B------:R-:W-:Y:S01]  /*3420*/  FFMA.FTZ R215, R200, R215, R145 ;  /* 0x000000d7c8d77223 */ /* 0x000fe20000010091 */
[----:B------:R-:W-:-:S03]  /*3430*/  FFMA.FTZ R200, R196, R195, R193 ;  /* 0x000000c3c4c87223 */ /* 0x000fc600000100c1 */
[-C--:B------:R-:W-:Y:S01]  /*3440*/  FFMA.FTZ R213, R179, R215.reuse, R164 ;  /* 0x000000d7b3d57223 */ /* 0x080fe200000100a4 */
[----:B------:R-:W-:Y:S01]  /*3450*/  FFMA.FTZ R207, R0, R215, RZ ;  /* 0x000000d700cf7223 */ /* 0x000fe200000100ff */
[----:B------:R-:W-:Y:S01]  /*3460*/  FFMA.FTZ R191, R198, R200, R191 ;  /* 0x000000c8c6bf7223 */ /* 0x000fe200000100bf */
[----:B------:R-:W-:Y:S01]  /*3470*/  FADD.FTZ R193, -R145, R215 ;  /* 0x000000d791c17221 */ /* 0x000fe20000010100 */
[-C--:B------:R-:W-:Y:S01]  /*3480*/  FFMA.FTZ R2, R176, R213.reuse, R147 ;  /* 0x000000d5b0027223 */ /* 0x080fe20000010093 */
[----:B------:R-:W-:Y:S01]  /*3490*/  FFMA.FTZ R207, R98, R213, R207 ;  /* 0x000000d562cf7223 */ /* 0x000fe200000100cf */
[----:B------:R-:W-:Y:S01]  /*34a0*/  FFMA.FTZ R189, R188, R191, R189 ;  /* 0x000000bfbcbd7223 */ /* 0x000fe200000100bd */
[----:B------:R-:W-:Y:S01]  /*34b0*/  FMUL.FTZ R215, R146, R195 ;  /* 0x000000c392d77220 */ /* 0x000fe20000410000 */
[-C--:B------:R-:W-:Y:S01]  /*34c0*/  FFMA.FTZ R206, R178, R2.reuse, R149 ;  /* 0x00000002b2ce7223 */ /* 0x080fe20000010095 */
[----:B------:R-:W-:Y:S01]  /*34d0*/  FFMA.FTZ R207, R102, R2, R207 ;  /* 0x0000000266cf7223 */ /* 0x000fe200000100cf */
[----:B------:R-:W-:Y:S01]  /*34e0*/  FFMA.FTZ R187, R178, R189, R187 ;  /* 0x000000bdb2bb7223 */ /* 0x000fe200000100bb */
[----:B------:R-:W-:Y:S01]  /*34f0*/  FADD.FTZ R82, R215, R82 ;  /* 0x00000052d7527221 */ /* 0x000fe20000010000 */
[-C--:B------:R-:W-:Y:S01]  /*3500*/  FFMA.FTZ R208, R188, R206.reuse, R151 ;  /* 0x000000cebcd07223 */ /* 0x080fe20000010097 */
[----:B------:R-:W-:Y:S01]  /*3510*/  FFMA.FTZ R207, R104, R206, R207 ;  /* 0x000000ce68cf7223 */ /* 0x000fe200000100cf */
[----:B------:R-:W-:Y:S01]  /*3520*/  FFMA.FTZ R185, R176, R187, R185 ;  /* 0x000000bbb0b97223 */ /* 0x000fe200000100b9 */
[----:B------:R-:W-:Y:S01]  /*3530*/  FADD.FTZ R176, -R164, R213 ;  /* 0x000000d5a4b07221 */ /* 0x000fe20000010100 */
[-C--:B------:R-:W-:Y:S01]  /*3540*/  FFMA.FTZ R204, R198, R208.reuse, R153 ;  /* 0x000000d0c6cc7223 */ /* 0x080fe20000010099 */
[----:B------:R-:W-:Y:S01]  /*3550*/  FFMA.FTZ R207, R108, R208, R207 ;  /* 0x000000d06ccf7223 */ /* 0x000fe200000100cf */
[----:B------:R-:W-:Y:S01]  /*3560*/  FFMA.FTZ R179, R179, R185, R202 ;  /* 0x000000b9b3b37223 */ /* 0x000fe200000100ca */
[----:B------:R-:W-:Y:S01]  /*3570*/  FADD.FTZ R188, -R151, R208 ;  /* 0x000000d097bc7221 */ /* 0x000fe20000010100 */
[-C--:B------:R-:W-:Y:S01]  /*3580*/  FFMA.FTZ R196, R196, R204.reuse, R155 ;  /* 0x000000ccc4c47223 */ /* 0x080fe2000001009b */
[----:B------:R-:W-:Y:S01]  /*3590*/  FFMA.FTZ R207, R110, R204, R207 ;  /* 0x000000cc6ecf7223 */ /* 0x000fe200000100cf */
[----:B------:R-:W-:Y:S01]  /*35a0*/  FADD.FTZ R202, -R153, R204 ;  /* 0x000000cc99ca7221 */ /* 0x000fe20000010100 */
[----:B------:R-:W-:Y:S01]  /*35b0*/  FMUL.FTZ R204, R144, R200 ;  /* 0x000000c890cc7220 */ /* 0x000fe20000410000 */
[-C--:B------:R-:W-:Y:S01]  /*35c0*/  FFMA.FTZ R194, R194, R196.reuse, R157 ;  /* 0x000000c4c2c27223 */ /* 0x080fe2000001009d */
[----:B------:R-:W-:Y:S01]  /*35d0*/  FFMA.FTZ R207, R114, R196, R207 ;  /* 0x000000c472cf7223 */ /* 0x000fe200000100cf */
[----:B------:R-:W-:Y:S01]  /*35e0*/  FADD.FTZ R208, -R155, R196 ;  /* 0x000000c49bd07221 */ /* 0x000fe20000010100 */
[----:B------:R-:W-:Y:S01]  /*35f0*/  FADD.FTZ R81, R204, R81 ;  /* 0x00000051cc517221 */ /* 0x000fe20000010000 */
[-C--:B------:R-:W-:Y:S01]  /*3600*/  FFMA.FTZ R190, R190, R194.reuse, R159 ;  /* 0x000000c2bebe7223 */ /* 0x080fe2000001009f */
[----:B------:R-:W-:Y:S01]  /*3610*/  FFMA.FTZ R207, R116, R194, R207 ;  /* 0x000000c274cf7223 */ /* 0x000fe200000100cf */
[----:B------:R-:W-:-:S02]  /*3620*/  FADD.FTZ R214, -R157, R194 ;  /* 0x000000c29dd67221 */ /* 0x000fc40000010100 */
[-C--:B------:R-:W-:Y:S01]  /*3630*/  FFMA.FTZ R198, R186, R190.reuse, R161 ;  /* 0x000000bebac67223 */ /* 0x080fe200000100a1 */
[----:B------:R-:W-:Y:S01]  /*3640*/  FFMA.FTZ R207, R120, R190, R207 ;  /* 0x000000be78cf7223 */ /* 0x000fe200000100cf */
[----:B------:R-:W-:Y:S01]  /*3650*/  FADD.FTZ R186, -R149, R206 ;  /* 0x000000ce95ba7221 */ /* 0x000fe20000010100 */
        /* <DEDUP_REMOVED lines=8> */
[----:B------:R-:W-:Y:S01]  /*36e0*/  FFMA.FTZ R207, R2, R193, RZ ;  /* 0x000000c102cf7223 */ /* 0x000fe200000100ff */
[-C--:B------:R-:W-:Y:S01]  /*36f0*/  FFMA.FTZ R225, R181, R222.reuse, R166 ;  /* 0x000000deb5e17223 */ /* 0x080fe200000100a6 */
[----:B------:R-:W-:Y:S01]  /*3700*/  FFMA.FTZ R181, R119, R222, R178 ;  /* 0x000000de77b57223 */ /* 0x000fe200000100b2 */
[----:B------:R-:W-:Y:S01]  /*3710*/  FMUL.FTZ R178, R138, R185 ;  /* 0x000000b98ab27220 */ /* 0x000fe20000410000 */
[----:B------:R-:W-:Y:S01]  /*3720*/  FMUL.FTZ R220, R137, R209 ;  /* 0x000000d189dc7220 */ /* 0x000fe20000410000 */
[-C--:B------:R-:W-:Y:S01]  /*3730*/  FFMA.FTZ R226, R184, R225.reuse, R167 ;  /* 0x000000e1b8e27223 */ /* 0x080fe200000100a7 */
[----:B------:R-:W-:Y:S01]  /*3740*/  FFMA.FTZ R213, R126, R225, R181 ;  /* 0x000000e17ed57223 */ /* 0x000fe200000100b5 */
[----:B------:R-:W-:Y:S01]  /*3750*/  FMUL.FTZ R181, R140, R187 ;  /* 0x000000bb8cb57220 */ /* 0x000fe20000410000 */
[----:B------:R-:W-:Y:S01]  /*3760*/  FFMA.FTZ R180, R178, R176, R207 ;  /* 0x000000b0b2b47223 */ /* 0x000fe200000100cf */
[----:B------:R-:W-:Y:S01]  /*3770*/  FFMA.FTZ R227, R183, R226, R168 ;  /* 0x000000e2b7e37223 */ /* 0x000fe200000100a8 */
[----:B------:R-:W-:Y:S01]  /*3780*/  FMUL.FTZ R184, R133, R189 ;  /* 0x000000bd85b87220 */ /* 0x000fe20000410000 */
[----:B------:R-:W-:Y:S01]  /*3790*/  FMUL.FTZ R207, R142, R191 ;  /* 0x000000bf8ecf7220 */ /* 0x000fe20000410000 */
[----:B------:R-:W-:Y:S01]  /*37a0*/  FFMA.FTZ R183, R181, R182, R180 ;  /* 0x000000b6b5b77223 */ /* 0x000fe200000100b4 */
[-C--:B------:R-:W-:Y:S01]  /*37b0*/  FFMA.FTZ R230, R192, R227.reuse, R169 ;  /* 0x000000e3c0e67223 */ /* 0x080fe200000100a9 */
[----:B------:R-:W-:Y:S01]  /*37c0*/  FFMA.FTZ R213, R128, R226, R213 ;  /* 0x000000e280d57223 */ /* 0x000fe200000100d5 */
[----:B------:R-:W-:Y:S01]  /*37d0*/  FADD.FTZ R196, -R166, R225 ;  /* 0x000000e1a6c47221 */ /* 0x000fe20000010100 */
[----:B------:R-:W-:Y:S01]  /*37e0*/  FFMA.FTZ R192, R184, R186, R183 ;  /* 0x000000bab8c07223 */ /* 0x000fe200000100b7 */
[----:B------:R-:W-:Y:S01]  /*37f0*/  FADD.FTZ R194, -R167, R226 ;  /* 0x000000e2a7c27221 */ /* 0x000fe20000010100 */
[----:B------:R-:W-:Y:S01]  /*3800*/  FFMA.FTZ R180, R130, R227, R213 ;  /* 0x000000e382b47223 */ /* 0x000fe200000100d5 */
[----:B------:R-:W-:Y:S01]  /*3810*/  FADD.FTZ R213, -R161, R198 ;  /* 0x000000c6a1d57221 */ /* 0x000fe20000010100 */
[----:B------:R-:W-:Y:S01]  /*3820*/  FFMA.FTZ R183, R207, R188, R192 ;  /* 0x000000bccfb77223 */ /* 0x000fe200000100c0 */
[----:B------:R-:W-:Y:S01]  /*3830*/  FADD.FTZ R198, -R165, R222 ;  /* 0x000000dea5c67221 */ /* 0x000fe20000010100 */
[----:B------:R-:W-:Y:S01]  /*3840*/  FMUL.FTZ R222, R154, R205 ;  /* 0x000000cd9ade7220 */ /* 0x000fe20000410000 */
[----:B------:R-:W-:Y:S01]  /*3850*/  FMUL.FTZ R226, R158, R175 ;  /* 0x000000af9ee27220 */ /* 0x000fe20000410000 */
[----:B------:R-:W-:Y:S01]  /*3860*/  FFMA.FTZ R192, R204, R202, R183 ;  /* 0x000000caccc07223 */ /* 0x000fe200000100b7 */
[----:B------:R-:W-:Y:S01]  /*3870*/  FADD.FTZ R190, -R169, R230 ;  /* 0x000000e6a9be7221 */ /* 0x000fe20000010100 */
[----:B------:R-:W-:Y:S01]  /*3880*/  FFMA.FTZ R180, R121, R230, R180 ;  /* 0x000000e679b47223 */ /* 0x000fe200000100b4 */
[----:B------:R-:W-:Y:S01]  /*3890*/  FMUL.FTZ R173, R214, R173 ;  /* 0x000000add6ad7220 */ /* 0x000fe20000410000 */
[----:B------:R-:W-:Y:S01]  /*38a0*/  FFMA.FTZ R192, R215, R208, R192 ;  /* 0x000000d0d7c07223 */ /* 0x000fe200000100c0 */
[----:B------:R-:W-:Y:S01]  /*38b0*/  FMUL.FTZ R208, R208, R13 ;  /* 0x0000000dd0d07220 */ /* 0x000fe20000410000 */
[C---:B------:R-:W-:Y:S01]  /*38c0*/  FMUL.FTZ R13, R172.reuse, R200 ;  /* 0x000000c8ac0d7220 */ /* 0x040fe20000410000 */
[----:B------:R-:W1:Y:S01]  /*38d0*/  SHFL.DOWN PT, R223, R180, 0x1, 0x1f ;  /* 0x08201f00b4df7f89 */ /* 0x000e6200000e0000 */
[----:B------:R-:W-:Y:S01]  /*38e0*/  FFMA.FTZ R192, R217, R214, R192 ;  /* 0x000000d6d9c07223 */ /* 0x000fe200000100c0 */
[----:B------:R-:W-:Y:S01]  /*38f0*/  FMUL.FTZ R217, R172, R199 ;  /* 0x000000c7acd97220 */ /* 0x000fe20000410000 */
[----:B------:R-:W-:Y:S01]  /*3900*/  FFMA.FTZ R173, R106, R197, R173 ;  /* 0x000000c56aad7223 */ /* 0x000fe200000100ad */
[----:B------:R-:W-:Y:S01]  /*3910*/  FMUL.FTZ R12, R213, R12 ;  /* 0x0000000cd50c7220 */ /* 0x000fe20000410000 */
[----:B------:R-:W-:Y:S01]  /*3920*/  FFMA.FTZ R192, R219, R216, R192 ;  /* 0x000000d8dbc07223 */ /* 0x000fe200000100c0 */
[----:B------:R-:W-:Y:S01]  /*3930*/  FMUL.FTZ R216, R216, R217 ;  /* 0x000000d9d8d87220 */ /* 0x000fe20000410000 */
[----:B------:R-:W-:Y:S01]  /*3940*/  FADD.FTZ R80, R173, R80 ;  /* 0x00000050ad507221 */ /* 0x000fe20000010000 */
[----:B------:R-:W-:Y:S01]  /*3950*/  FMUL.FTZ R202, R202, R13 ;  /* 0x0000000dcaca7220 */ /* 0x000fe20000410000 */
[----:B------:R-:W-:Y:S01]  /*3960*/  FFMA.FTZ R183, R221, R213, R192 ;  /* 0x000000d5ddb77223 */ /* 0x000fe200000100c0 */
[----:B------:R-:W-:Y:S01]  /*3970*/  FADD.FTZ R192, -R168, R227 ;  /* 0x000000e3a8c07221 */ /* 0x000fe20000010100 */
[C---:B------:R-:W-:Y:S01]  /*3980*/  FMUL.FTZ R173, R172.reuse, R203 ;  /* 0x000000cbacad7220 */ /* 0x040fe20000410000 */
[----:B------:R-:W-:Y:S01]  /*3990*/  FMUL.FTZ R13, R172, R191 ;  /* 0x000000bfac0d7220 */ /* 0x000fe20000410000 */
[----:B------:R-:W-:Y:S01]  /*39a0*/  FFMA.FTZ R183, R218, R206, R183 ;  /* 0x000000cedab77223 */ /* 0x000fe200000100b7 */
[----:B------:R-:W-:Y:S01]  /*39b0*/  FFMA.FTZ R216, R107, R199, R216 ;  /* 0x000000c76bd87223 */ /* 0x000fe200000100d8 */
        /* <DEDUP_REMOVED lines=9> */
[----:B-1----:R-:W-:Y:S01]  /*3a50*/  @!P2 FADD.FTZ R180, R180, R223 ;  /* 0x000000dfb4b4a221 */ /* 0x002fe20000010000 */
[----:B------:R-:W-:Y:S01]  /*3a60*/  FFMA.FTZ R183, R224, R194, R183 ;  /* 0x000000c2e0b77223 */ /* 0x000fe200000100b7 */
[----:B------:R-:W-:Y:S01]  /*3a70*/  FMUL.FTZ R173, R186, R13 ;  /* 0x0000000dbaad7220 */ /* 0x000fe20000410000 */
[----:B------:R-:W-:Y:S01]  /*3a80*/  FMUL.FTZ R13, R172, R187 ;  /* 0x000000bbac0d7220 */ /* 0x000fe20000410000 */
[----:B------:R-:W-:Y:S01]  /*3a90*/  FADD.FTZ R72, R181, R72 ;  /* 0x00000048b5487221 */ /* 0x000fe20000010000 */
[----:B------:R-:W-:Y:S01]  /*3aa0*/  FFMA.FTZ R183, R226, R192, R183 ;  /* 0x000000c0e2b77223 */ /* 0x000fe200000100b7 */
[----:B------:R-:W1:Y:S01]  /*3ab0*/  SHFL.DOWN PT, R223, R180, 0x2, 0x1f ;  /* 0x08401f00b4df7f89 */ /* 0x000e6200000e0000 */
[----:B------:R-:W-:Y:S01]  /*3ac0*/  FFMA.FTZ R173, R100, R189, R173 ;  /* 0x000000bd64ad7223 */ /* 0x000fe200000100ad */
[----:B------:R-:W-:Y:S01]  /*3ad0*/  FMUL.FTZ R182, R182, R13 ;  /* 0x0000000db6b67220 */ /* 0x000fe20000410000 */
[----:B------:R-:W-:Y:S01]  /*3ae0*/  FFMA.FTZ R183, R228, R190, R183 ;  /* 0x000000bee4b77223 */ /* 0x000fe200000100b7 */
[C---:B------:R-:W-:Y:S01]  /*3af0*/  FMUL.FTZ R13, R172.reuse, R185 ;  /* 0x000000b9ac0d7220 */ /* 0x040fe20000410000 */
[----:B------:R-:W-:Y:S01]  /*3b00*/  FADD.FTZ R68, R173, R68 ;  /* 0x00000044ad447221 */ /* 0x000fe20000010000 */
[C---:B------:R-:W-:Y:S01]  /*3b10*/  FMUL.FTZ R173, R172.reuse, R175 ;  /* 0x000000afacad7220 */ /* 0x040fe20000410000 */
[C---:B------:R-:W-:Y:S01]  /*3b20*/  FMUL.FTZ R191, R172.reuse, R205 ;  /* 0x000000cdacbf7220 */ /* 0x040fe20000410000 */
[----:B------:R-:W2:Y:S01]  /*3b30*/  SHFL.DOWN PT, R230, R183, 0x1, 0x1f ;  /* 0x08201f00b7e67f89 */ /* 0x000ea200000e0000 */
        /* <DEDUP_REMOVED lines=11> */
[----:B------:R-:W-:Y:S01]  /*3bf0*/  FFMA.FTZ R197, R112, R209, R197 ;  /* 0x000000d170c57223 */ /* 0x000fe200000100c5 */
[----:B------:R-:W-:Y:S01]  /*3c00*/  FFMA.FTZ R196, R113, R205, R196 ;  /* 0x000000cd71c47223 */ /* 0x000fe200000100c4 */
[----:B------:R-:W-:Y:S01]  /*3c10*/  FFMA.FTZ R182, R99, R187, R182 ;  /* 0x000000bb63b67223 */ /* 0x000fe200000100b6 */
[----:B------:R-:W-:Y:S01]  /*3c20*/  FFMA.FTZ R177, R115, R177, R194 ;  /* 0x000000b173b17223 */ /* 0x000fe200000100c2 */
[----:B-1----:R-:W-:Y:S01]  /*3c30*/  @!P1 FADD.FTZ R180, R180, R223 ;  /* 0x000000dfb4b49221 */ /* 0x002fe20000010000 */
[----:B------:R-:W-:Y:S01]  /*3c40*/  FFMA.FTZ R185, R97, R185, R176 ;  /* 0x000000b961b97223 */ /* 0x000fe200000100b0 */
[----:B------:R-:W-:Y:S01]  /*3c50*/  FFMA.FTZ R175, R117, R175, R192 ;  /* 0x000000af75af7223 */ /* 0x000fe200000100c0 */
[----:B------:R-:W-:Y:S01]  /*3c60*/  FADD.FTZ R90, R226, R90 ;  /* 0x0000005ae25a7221 */ /* 0x000fe20000010000 */
[----:B------:R-:W-:Y:S01]  /*3c70*/  FADD.FTZ R88, R222, R88 ;  /* 0x00000058de587221 */ /* 0x000fe20000010000 */
[----:B------:R-:W1:Y:S01]  /*3c80*/  SHFL.DOWN PT, R223, R180, 0x4, 0x1f ;  /* 0x08801f00b4df7f89 */ /* 0x000e6200000e0000 */
[----:B------:R-:W-:Y:S01]  /*3c90*/  FADD.FTZ R87, R220, R87 ;  /* 0x00000057dc577221 */ /* 0x000fe20000010000 */
[----:B------:R-:W-:Y:S01]  /*3ca0*/  FADD.FTZ R79, R216, R79 ;  /* 0x0000004fd84f7221 */ /* 0x000fe20000010000 */
[----:B--2---:R-:W-:Y:S01]  /*3cb0*/  @!P2 FADD.FTZ R183, R183, R230 ;  /* 0x000000e6b7b7a221 */ /* 0x004fe20000010000 */
[----:B------:R-:W-:Y:S01]  /*3cc0*/  ISETP.GT.AND P2, PT, R49, 0x1b, PT ;  /* 0x0000001b3100780c */ /* 0x000fe20003f44270 */
[----:B------:R-:W-:Y:S01]  /*3cd0*/  FADD.FTZ R78, R207, R78 ;  /* 0x0000004ecf4e7221 */ /* 0x000fe20000010000 */
[----:B------:R-:W-:Y:S01]  /*3ce0*/  FADD.FTZ R77, R208, R77 ;  /* 0x0000004dd04d7221 */ /* 0x000fe20000010000 */
[----:B------:R-:W-:Y:S01]  /*3cf0*/  FADD.FTZ R76, R201, R76 ;  /* 0x0000004cc94c7221 */ /* 0x000fe20000010000 */
[----:B------:R-:W2:Y:S01]  /*3d00*/  SHFL.DOWN PT, R230, R183, 0x2, 0x1f ;  /* 0x08401f00b7e67f89 */ /* 0x000ea200000e0000 */
        /* <DEDUP_REMOVED lines=11> */
[----:B-1----:R-:W-:-:S05]  /*3dc0*/  @!P2 FADD.FTZ R180, R180, R223 ;  /* 0x000000dfb4b4a221 */ /* 0x002fca0000010000 */
[----:B------:R-:W1:Y:S01]  /*3dd0*/  SHFL.DOWN PT, R223, R180, 0x8, 0x1f ;  /* 0x09001f00b4df7f89 */ /* 0x000e6200000e0000 */
[----:B--2---:R-:W-:Y:S01]  /*3de0*/  @!P1 FADD.FTZ R183, R183, R230 ;  /* 0x000000e6b7b79221 */ /* 0x004fe20000010000 */
[----:B------:R-:W-:-:S04]  /*3df0*/  ISETP.GT.AND P1, PT, R49, 0x17, PT ;  /* 0x000000173100780c */ /* 0x000fc80003f24270 */
[----:B------:R-:W2:Y:S09]  /*3e00*/  SHFL.DOWN PT, R230, R183, 0x4, 0x1f ;  /* 0x08801f00b7e67f89 */ /* 0x000eb200000e0000 */
[----:B-1----:R-:W-:-:S05]  /*3e10*/  @!P1 FADD.FTZ R180, R180, R223 ;  /* 0x000000dfb4b49221 */ /* 0x002fca0000010000 */
[----:B------:R-:W1:Y:S01]  /*3e20*/  SHFL.DOWN PT, R199, R180, 0x10, 0x1f ;  /* 0x0a001f00b4c77f89 */ /* 0x000e6200000e0000 */
[----:B--2---:R-:W-:Y:S01]  /*3e30*/  @!P2 FADD.FTZ R183, R183, R230 ;  /* 0x000000e6b7b7a221 */ /* 0x004fe20000010000 */
[----:B------:R-:W-:-:S04]  /*3e40*/  ISETP.NE.AND P2, PT, R49, RZ, PT ;  /* 0x000000ff3100720c */ /* 0x000fc80003f45270 */
[----:B------:R-:W2:Y:S01]  /*3e50*/  SHFL.DOWN PT, R174, R183, 0x8, 0x1f ;  /* 0x09001f00b7ae7f89 */ /* 0x000ea200000e0000 */
[----:B-1----:R-:W-:Y:S01]  /*3e60*/  FADD.FTZ R13, R180, R199 ;  /* 0x000000c7b40d7221 */ /* 0x002fe20000010000 */
[----:B--2---:R-:W-:Y:S01]  /*3e70*/  @!P1 FADD.FTZ R183, R183, R174 ;  /* 0x000000aeb7b79221 */ /* 0x004fe20000010000 */
[----:B------:R-:W-:Y:S01]  /*3e80*/  FMUL.FTZ R174, R172, R179 ;  /* 0x000000b3acae7220 */ /* 0x000fe20000410000 */
[----:B------:R-:W-:Y:S01]  /*3e90*/  ISETP.GT.AND P1, PT, R49, 0xf, PT ;  /* 0x0000000f3100780c */ /* 0x000fe20003f24270 */
[----:B------:R-:W-:Y:S02]  /*3ea0*/  FFMA.FTZ R172, R118, R3, R173 ;  /* 0x0000000376ac7223 */ /* 0x000fe400000100ad */
[----:B------:R-:W1:Y:S01]  /*3eb0*/  SHFL.DOWN PT, R12, R183, 0x10, 0x1f ;  /* 0x0a001f00b70c7f89 */ /* 0x000e6200000e0000 */
[----:B------:R-:W-:Y:S01]  /*3ec0*/  FMUL.FTZ R193, R193, R174 ;  /* 0x000000aec1c17220 */ /* 0x000fe20000410000 */
[----:B------:R-:W-:Y:S01]  /*3ed0*/  FSEL R180, R180, R13, P1 ;  /* 0x0000000db4b47208 */ /* 0x000fe20000800000 */
[----:B------:R-:W-:-:S02]  /*3ee0*/  FADD.FTZ R95, R172, R95 ;  /* 0x0000005fac5f7221 */ /* 0x000fc40000010000 */
[----:B------:R-:W-:-:S04]  /*3ef0*/  FFMA.FTZ R2, R96, R179, R193 ;  /* 0x000000b360027223 */ /* 0x000fc800000100c1 */
[----:B------:R-:W-:Y:S01]  /*3f00*/  FADD.FTZ R93, R2, R93 ;  /* 0x0000005d025d7221 */ /* 0x000fe20000010000 */
[----:B-1----:R-:W-:-:S05]  /*3f10*/  FADD.FTZ R12, R183, R12 ;  /* 0x0000000cb70c7221 */ /* 0x002fca0000010000 */
[----:B------:R1:W-:Y:S02]  /*3f20*/  @!P2 STS.64 [UR12+0x438], R12 ;  /* 0x0004380cff00a988 */ /* 0x0003e40008000a0c */
[----:B-1----:R-:W-:Y:S01]  /*3f30*/  FSEL R12, R183, R12, P1 ;  /* 0x0000000cb70c7208 */ /* 0x002fe20000800000 */
[----:B------:R-:W-:Y:S06]  /*3f40*/  BAR.SYNC.DEFER_BLOCKING 0x0 ;  /* 0x0000000000007b1d */ /* 0x000fec0000010000 */
[----:B------:R-:W-:Y:S05]  /*3f50*/  @P3 BRA `(.L_x_6614) ;  /* 0x0000000000203947 */ /* 0x000fea0003800000 */
[----:B------:R-:W-:-:S13]  /*3f60*/  ISETP.NE.AND P1, PT, R212, UR8, PT ;  /* 0x00000008d4007c0c */ /* 0x000fda000bf25270 */
[----:B------:R-:W1:Y:S04]  /*3f70*/  @P1 LDS R2, [R123+0x1ae8] ;  /* 0x001ae8007b021984 */ /* 0x000e680000000800 */
[----:B------:R-:W2:Y:S01]  /*3f80*/  @P1 LDS R3, [R123+0x16e8] ;  /* 0x0016e8007b031984 */ /* 0x000ea20000000800 */
[----:B-1----:R-:W-:Y:S01]  /*3f90*/  @P1 FADD.FTZ R2, R180, R2 ;  /* 0x00000002b4021221 */ /* 0x002fe20000010000 */
[----:B--2---:R-:W-:-:S04]  /*3fa0*/  @P1 FADD.FTZ R12, R12, R3 ;  /* 0x000000030c0c1221 */ /* 0x004fc80000010000 */
[----:B------:R1:W-:Y:S04]  /*3fb0*/  @P1 STS [R123+0x1ae8], R2 ;  /* 0x001ae8027b001388 */ /* 0x0003e80000000800 */
[----:B------:R1:W-:Y:S04]  /*3fc0*/  STS [R123+0x16e8], R12 ;  /* 0x0016e80c7b007388 */ /* 0x0003e80000000800 */
[----:B------:R1:W-:Y:S02]  /*3fd0*/  @!P1 STS [R123+0x1ae8], R180 ;  /* 0x001ae8b47b009388 */ /* 0x0003e40000000800 */
.L_x_6614:
[----:B------:R-:W-:Y:S05]  /*3fe0*/  BSYNC.RECONVERGENT B0 ;  /* 0x0000000000007941 */ /* 0x000fea0003800200 */
.L_x_6613:
[----:B------:R-:W-:Y:S01]  /*3ff0*/  UIADD3 UR10, UPT, UPT, UR10, 0x1, URZ ;  /* 0x000000010a0a7890 */ /* 0x000fe2000fffe0ff */
[----:B------:R-:W-:Y:S02]  /*4000*/  LEA R129, P1, R6, R129, 0x2 ;  /* 0x0000008106817211 */ /* 0x000fe400078210ff */
[----:B------:R-:W-:Y:S01]  /*4010*/  LEA R127, P2, R8, R127, 0x2 ;  /* 0x0000007f087f7211 */ /* 0x000fe200078410ff */
[----:B------:R-:W-:Y:S01]  /*4020*/  UISETP.NE.AND UP0, UPT, UR10, URZ, UPT ;  /* 0x000000ff0a00728c */ /* 0x000fe2000bf05270 */
[----:B------:R-:W-:Y:S02]  /*4030*/  LEA R125, P3, R10, R125, 0x2 ;  /* 0x0000007d0a7d7211 */ /* 0x000fe400078610ff */
[----:B-1----:R-:W-:Y:S02]  /*4040*/  IADD3 R123, PT, PT, R123, 0x4, RZ ;  /* 0x000000047b7b7810 */ /* 0x002fe40007ffe0ff */
[----:B------:R-:W-:Y:S02]  /*4050*/  IADD3 R141, PT, PT, R141, 0x8, RZ ;  /* 0x000000088d8d7810 */ /* 0x000fe40007ffe0ff */
[----:B------:R-:W-:-:S02]  /*4060*/  IADD3 R171, PT, PT, R171, 0x1, RZ ;  /* 0x00000001abab7810 */ /* 0x000fc40007ffe0ff */
[----:B------:R-:W-:Y:S02]  /*4070*/  IADD3 R170, PT, PT, R170, 0x1, RZ ;  /* 0x00000001aaaa7810 */ /* 0x000fe40007ffe0ff */
[----:B------:R-:W-:Y:S02]  /*4080*/  IADD3.X R136, PT, PT, R136, R7, RZ, P1, !PT ;  /* 0x0000000788887210 */ /* 0x000fe40000ffe4ff */
[----:B------:R-:W-:Y:S02]  /*4090*/  IADD3.X R134, PT, PT, R134, R9, RZ, P2, !PT ;  /* 0x0000000986867210 */ /* 0x000fe400017fe4ff */
[----:B------:R-:W-:Y:S01]  /*40a0*/  IADD3.X R132, PT, PT, R132, R11, RZ, P3, !PT ;  /* 0x0000000b84847210 */ /* 0x000fe20001ffe4ff */
[----:B------:R-:W-:Y:S06]  /*40b0*/  BRA.U UP0, `(.L_x_6615) ;  /* 0xffffffe100ec7547 */ /* 0x000fec000b83ffff */
.L_x_6609:
[----:B------:R-:W-:Y:S01]  /*40c0*/  BAR.SYNC.DEFER_BLOCKING 0x0 ;  /* 0x0000000000007b1d */ /* 0x000fe20000010000 */
[----:B------:R-:W-:Y:S01]  /*40d0*/  F2FP.F16.F32.PACK_AB R69, R69, R92 ;  /* 0x0000005c4545723e */ /* 0x000fe200000000ff */
[----:B------:R-:W-:Y:S01]  /*40e0*/  USHF.R.S32.HI UR7, URZ, 0x1f, UR6 ;  /* 0x0000001fff077899 */ /* 0x000fe20008011406 */
[----:B------:R-:W-:Y:S01]  /*40f0*/  F2FP.F16.F32.PACK_AB R72, R75, R72 ;  /* 0x000000484b48723e */ /* 0x000fe200000000ff */
[----:B------:R-:W-:Y:S01]  /*4100*/  UISETP.GT.AND UP0, UPT, UR8, 0x1, UPT ;  /* 0x000000010800788c */ /* 0x000fe2000bf04270 */
[----:B------:R-:W-:Y:S01]  /*4110*/  F2FP.F16.F32.PACK_AB R78, R81, R78 ;  /* 0x0000004e514e723e */ /* 0x000fe200000000ff */
[----:B------:R-:W1:Y:S01]  /*4120*/  LDCU.64 UR10, c[0x0][0x4f8] ;  /* 0x00009f00ff0a77ac */ /* 0x000e620008000a00 */
[----:B------:R-:W-:Y:S01]  /*4130*/  PRMT R0, R69, 0x7632, R0 ;  /* 0x0000763245007816 */ /* 0x000fe20000000000 */
[----:B------:R-:W2:Y:S01]  /*4140*/  LDC.64 R102, c[0x0][0x500] ;  /* 0x00014000ff667b82 */ /* 0x000ea20000000a00 */
[----:B------:R-:W-:Y:S01]  /*4150*/  PRMT R2, R72, 0x7632, R2 ;  /* 0x0000763248027816 */ /* 0x000fe20000000002 */
[----:B------:R-:W-:Y:S01]  /*4160*/  UMOV UR8, UR9 ;  /* 0x0000000900087c82 */ /* 0x000fe20008000000 */
[----:B------:R-:W-:-:S02]  /*4170*/  PRMT R3, R78, 0x7632, R3 ;  /* 0x000076324e037816 */ /* 0x000fc40000000003 */
[----:B------:R-:W-:Y:S02]  /*4180*/  ISETP.NE.AND P0, PT, R23, RZ, PT ;  /* 0x000000ff1700720c */ /* 0x000fe40003f05270 */
[----:B------:R-:W-:Y:S02]  /*4190*/  F2FP.F16.F32.PACK_AB R82, R83, R82 ;  /* 0x000000525352723e */ /* 0x000fe400000000ff */
[----:B------:R-:W-:Y:S02]  /*41a0*/  F2FP.F16.F32.PACK_AB R84, R85, R84 ;  /* 0x000000545554723e */ /* 0x000fe400000000ff */
[----:B------:R-:W-:Y:S02]  /*41b0*/  F2FP.F16.F32.PACK_AB R86, R87, R86 ;  /* 0x000000565756723e */ /* 0x000fe400000000ff */
[----:B------:R-:W-:Y:S02]  /*41c0*/  F2FP.F16.F32.PACK_AB R88, R89, R88 ;  /* 0x000000585958723e */ /* 0x000fe400000000ff */
[----:B------:R-:W-:Y:S01]  /*41d0*/  F2FP.F16.F32.PACK_AB R90, R91, R90 ;  /* 0x0000005a5b5a723e */ /* 0x000fe200000000ff */
[----:B------:R3:W-:Y:S01]  /*41e0*/  STS.U16 [R66+0x2], R0 ;  /* 0x0000020042007388 */ /* 0x0007e20000000400 */
[----:B------:R-:W-:Y:S01]  /*41f0*/  PRMT R6, R84, 0x7632, R6 ;  /* 0x0000763254067816 */ /* 0x000fe20000000006 */
[----:B-1----:R-:W-:Y:S01]  /*4200*/  UIMAD.WIDE.U32 UR4, UR18, UR10, UR6 ;  /* 0x0000000a120472a5 */ /* 0x002fe2000f8e0006 */
[----:B------:R-:W-:Y:S01]  /*4210*/  PRMT R8, R90, 0x7632, R8 ;  /* 0x000076325a087816 */ /* 0x000fe20000000008 */
[----:B------:R1:W-:Y:S02]  /*4220*/  STS.U16 [R66+0x6], R2 ;  /* 0x0000060242007388 */ /* 0x0003e40000000400 */
[----:B------:R-:W-:-:S02]  /*4230*/  UIMAD UR5, UR18, UR11, UR5 ;  /* 0x0000000b120572a4 */ /* 0x000fc4000f8e0205 */
[----:B------:R4:W-:Y:S01]  /*4240*/  STS.U16 [R66+0xa], R3 ;  /* 0x00000a0342007388 */ /* 0x0009e20000000400 */
[----:B------:R-:W5:Y:S01]  /*4250*/  LDCU.64 UR10, c[0x0][0x550] ;  /* 0x0000aa00ff0a77ac */ /* 0x000f620008000a00 */
[----:B---3--:R-:W-:Y:S02]  /*4260*/  PRMT R0, R82, 0x7632, R0 ;  /* 0x0000763252007816 */ /* 0x008fe40000000000 */
[----:B------:R-:W-:Y:S01]  /*4270*/  STS.U16 [R66], R69 ;  /* 0x0000004542007388 */ /* 0x000fe20000000400 */
[----:B-1----:R-:W-:-:S03]  /*4280*/  PRMT R2, R86, 0x7632, R2 ;  /* 0x0000763256027816 */ /* 0x002fc60000000002 */
[----:B------:R-:W-:Y:S01]  /*4290*/  STS.U16 [R66+0x4], R72 ;  /* 0x0000044842007388 */ /* 0x000fe20000000400 */
[----:B----4-:R-:W-:-:S03]  /*42a0*/  PRMT R3, R88, 0x7632, R3 ;  /* 0x0000763258037816 */ /* 0x010fc60000000003 */
        /* <DEDUP_REMOVED lines=13> */
[C---:B--2---:R-:W-:Y:S01]  /*4380*/  IMAD.WIDE.U32 R2, R14.reuse, R102, UR4 ;  /* 0x000000040e027e25 */ /* 0x044fe2000f8e0066 */
[----:B------:R-:W1:Y:S02]  /*4390*/  LDCU.64 UR4, c[0x0][0x518] ;  /* 0x0000a300ff0477ac */ /* 0x000e640008000a00 */
[----:B------:R-:W-:Y:S01]  /*43a0*/  LDS.U16 R9, [R51+0x40] ;  /* 0x0000400033097984 */ /* 0x000fe20000000400 */
[----:B------:R-:W-:Y:S01]  /*43b0*/  IMAD R6, R14, R103, R3 ;  /* 0x000000670e067224 */ /* 0x000fe200078e0203 */
[----:B------:R-:W-:Y:S02]  /*43c0*/  IADD3 R3, P1, PT, R32, R2, RZ ;  /* 0x0000000220037210 */ /* 0x000fe40007f3e0ff */
[----:B------:R-:W-:Y:S02]  /*43d0*/  LDS.U16 R11, [R52+0x80] ;  /* 0x00008000340b7984 */ /* 0x000fe40000000400 */
[----:B------:R-:W-:-:S02]  /*43e0*/  IADD3.X R6, PT, PT, RZ, R6, RZ, P1, !PT ;  /* 0x00000006ff067210 */ /* 0x000fc40000ffe4ff */
[----:B------:R-:W-:Y:S01]  /*43f0*/  LDS.U16 R13, [R53+0xc0] ;  /* 0x0000c000350d7984 */ /* 0x000fe20000000400 */
[----:B-----5:R-:W-:-:S03]  /*4400*/  LEA R2, P3, R3, UR10, 0x1 ;  /* 0x0000000a03027c11 */ /* 0x020fc6000f8608ff */
[----:B------:R-:W-:Y:S01]  /*4410*/  LDS.U16 R49, [R54+0x100] ;  /* 0x0001000036317984 */ /* 0x000fe20000000400 */
[----:B------:R-:W-:Y:S01]  /*4420*/  LEA.HI.X R3, R3, UR11, R6, 0x1, P3 ;  /* 0x0000000b03037c11 */ /* 0x000fe200098f0c06 */
[----:B------:R-:W2:Y:S02]  /*4430*/  LDCU.64 UR10, c[0x0][0x560] ;  /* 0x0000ac00ff0a77ac */ /* 0x000ea40008000a00 */
        /* <DEDUP_REMOVED lines=48> */
[----:B---3--:R-:W1:Y:S01]  /*4740*/  LDC.64 R82, c[0x0][0x520] ;  /* 0x00014800ff527b82 */ /* 0x008e620000000a00 */
[----:B------:R-:W-:Y:S01]  /*4750*/  F2FP.F16.F32.PACK_AB R0, R74, R71 ;  /* 0x000000474a00723e */ /* 0x000fe200000000ff */
[----:B------:R-:W-:Y:S01]  /*4760*/  @!P5 STG.E.U16 desc[UR16][R2.64+0x300], R91 ;  /* 0x0003005b0200d986 */ /* 0x000fe2000c101510 */
[----:B------:R-:W-:-:S02]  /*4770*/  FADD.FTZ R160, R93, R160 ;  /* 0x000000a05da07221 */ /* 0x000fc40000010000 */
[C---:B------:R-:W-:Y:S01]  /*4780*/  PRMT R10, R0.reuse, 0x7610, R10 ;  /* 0x00007610000a7816 */ /* 0x040fe2000000000a */
[----:B------:R-:W-:Y:S01]  /*4790*/  @!P4 STG.E.U16 desc[UR16][R2.64+0x340], R97 ;  /* 0x000340610200c986 */ /* 0x000fe2000c101510 */
[----:B------:R-:W-:Y:S02]  /*47a0*/  PRMT R11, R0, 0x7632, R11 ;  /* 0x00007632000b7816 */ /* 0x000fe4000000000b */
[----:B------:R-:W-:Y:S01]  /*47b0*/  F2FP.F16.F32.PACK_AB R0, R80, R77 ;  /* 0x0000004d5000723e */ /* 0x000fe200000000ff */
[----:B------:R-:W-:Y:S04]  /*47c0*/  @!P3 STG.E.U16 desc[UR16][R2.64+0x380], R99 ;  /* 0x000380630200b986 */ /* 0x000fe8000c101510 */
[----:B------:R3:W-:Y:S01]  /*47d0*/  @!P6 STG.E.U16 desc[UR16][R2.64+0x3c0], R101 ;  /* 0x0003c0650200e986 */ /* 0x0007e2000c101510 */
[----:B------:R-:W-:Y:S01]  /*47e0*/  BAR.SYNC.DEFER_BLOCKING 0x0 ;  /* 0x0000000000007b1d */ /* 0x000fe20000010000 */
[----:B---3--:R-:W-:Y:S01]  /*47f0*/  F2FP.F16.F32.PACK_AB R3, R68, R143 ;  /* 0x0000008f4403723e */ /* 0x008fe200000000ff */
[----:B------:R-:W-:Y:S01]  /*4800*/  FADD.FTZ R143, R160, R143 ;  /* 0x0000008fa08f7221 */ /* 0x000fe20000010000 */
[----:B------:R-:W-:-:S02]  /*4810*/  F2FP.F16.F32.PACK_AB R2, R76, R79 ;  /* 0x0000004f4c02723e */ /* 0x000fc400000000ff */
[----:B------:R-:W-:Y:S01]  /*4820*/  PRMT R8, R3, 0x7610, R8 ;  /* 0x0000761003087816 */ /* 0x000fe20000000008 */
[----:B------:R-:W-:Y:S01]  /*4830*/  FADD.FTZ R68, R143, R68 ;  /* 0x000000448f447221 */ /* 0x000fe20000010000 */
[----:B------:R-:W-:Y:S02]  /*4840*/  PRMT R9, R3, 0x7632, R9 ;  /* 0x0000763203097816 */ /* 0x000fe40000000009 */
[----:B------:R-:W-:Y:S01]  /*4850*/  PRMT R12, R2, 0x7610, R12 ;  /* 0x00007610020c7816 */ /* 0x000fe2000000000c */
[----:B------:R-:W-:Y:S01]  /*4860*/  FADD.FTZ R71, R68, R71 ;  /* 0x0000004744477221 */ /* 0x000fe20000010000 */
[----:B------:R-:W-:Y:S02]  /*4870*/  PRMT R13, R2, 0x7632, R13 ;  /* 0x00007632020d7816 */ /* 0x000fe4000000000d */
[----:B------:R-:W-:Y:S01]  /*4880*/  F2FP.F16.F32.PACK_AB R3, R70, R73 ;  /* 0x000000494603723e */ /* 0x000fe200000000ff */
[----:B------:R-:W-:Y:S01]  /*4890*/  FADD.FTZ R74, R71, R74 ;  /* 0x0000004a474a7221 */ /* 0x000fe20000010000 */
[----:B------:R-:W-:Y:S01]  /*48a0*/  F2FP.F16.F32.PACK_AB R2, R95, R94 ;  /* 0x0000005e5f02723e */ /* 0x000fe200000000ff */
[----:B------:R3:W-:Y:S02]  /*48b0*/  STS.U16 [R66], R6 ;  /* 0x0000000642007388 */ /* 0x0007e40000000400 */
[----:B------:R-:W-:-:S02]  /*48c0*/  FADD.FTZ R77, R74, R77 ;  /* 0x0000004d4a4d7221 */ /* 0x000fc40000010000 */
[----:B------:R4:W-:Y:S02]  /*48d0*/  STS.U16 [R66+0x2], R7 ;  /* 0x0000020742007388 */ /* 0x0009e40000000400 */
[----:B------:R-:W-:Y:S02]  /*48e0*/  FADD.FTZ R80, R77, R80 ;  /* 0x000000504d507221 */ /* 0x000fe40000010000 */
[----:B------:R5:W-:Y:S02]  /*48f0*/  STS.U16 [R66+0x4], R8 ;  /* 0x0000040842007388 */ /* 0x000be40000000400 */
[----:B------:R-:W-:Y:S01]  /*4900*/  FADD.FTZ R79, R80, R79 ;  /* 0x0000004f504f7221 */ /* 0x000fe20000010000 */
[C---:B---3--:R-:W-:Y:S01]  /*4910*/  PRMT R6, R0.reuse, 0x7610, R6 ;  /* 0x0000761000067816 */ /* 0x048fe20000000006 */
[----:B------:R3:W-:Y:S02]  /*4920*/  STS.U16 [R66+0x8], R10 ;  /* 0x0000080a42007388 */ /* 0x0007e40000000400 */
[----:B------:R-:W-:Y:S01]  /*4930*/  FADD.FTZ R76, R79, R76 ;  /* 0x0000004c4f4c7221 */ /* 0x000fe20000010000 */
[----:B----4-:R-:W-:-:S02]  /*4940*/  PRMT R7, R0, 0x7632, R7 ;  /* 0x0000763200077816 */ /* 0x010fc40000000007 */
[----:B------:R-:W-:Y:S01]  /*4950*/  F2FP.F16.F32.PACK_AB R0, R162, R67 ;  /* 0x00000043a200723e */ /* 0x000fe200000000ff */
[----:B------:R4:W-:Y:S01]  /*4960*/  STS.U16 [R66+0xc], R6 ;  /* 0x00000c0642007388 */ /* 0x0009e20000000400 */
[----:B-----5:R-:W-:Y:S01]  /*4970*/  PRMT R8, R3, 0x7632, R8 ;  /* 0x0000763203087816 */ /* 0x020fe20000000008 */
[----:B------:R-:W-:Y:S02]  /*4980*/  FADD.FTZ R73, R76, R73 ;  /* 0x000000494c497221 */ /* 0x000fe40000010000 */
[----:B------:R-:W-:Y:S01]  /*4990*/  STS.U16 [R66+0x6], R9 ;  /* 0x0000060942007388 */ /* 0x000fe20000000400 */
[----:B---3--:R-:W-:Y:S01]  /*49a0*/  PRMT R10, R0, 0x7632, R10 ;  /* 0x00007632000a7816 */ /* 0x008fe2000000000a */
[----:B------:R-:W-:Y:S02]  /*49b0*/  FADD.FTZ R70, R73, R70 ;  /* 0x0000004649467221 */ /* 0x000fe40000010000 */
[----:B------:R-:W-:Y:S01]  /*49c0*/  STS.U16 [R66+0xa], R11 ;  /* 0x00000a0b42007388 */ /* 0x000fe20000000400 */
[----:B----4-:R-:W-:Y:S01]  /*49d0*/  PRMT R6, R2, 0x7632, R6 ;  /* 0x0000763202067816 */ /* 0x010fe20000000006 */
[----:B------:R-:W-:-:S02]  /*49e0*/  FADD.FTZ R67, R70, R67 ;  /* 0x0000004346437221 */ /* 0x000fc40000010000 */
[----:B------:R-:W-:Y:S02]  /*49f0*/  STS.U16 [R66+0xe], R7 ;  /* 0x00000e0742007388 */ /* 0x000fe40000000400 */
        /* <DEDUP_REMOVED lines=9> */
[----:B------:R1:W-:Y:S04]  /*4a90*/  STS.U16 [R66+0x1c], R2 ;  /* 0x00001c0242007388 */ /* 0x0003e80000000400 */
[----:B------:R3:W-:Y:S01]  /*4aa0*/  STS.U16 [R66+0x1e], R6 ;  /* 0x00001e0642007388 */ /* 0x0007e20000000400 */
[----:B------:R-:W-:-:S03]  /*4ab0*/  NOP ;  /* 0x0000000000007918 */ /* 0x000fc60000000000 */
[----:B------:R-:W-:Y:S01]  /*4ac0*/  LDS.U16 R7, [R50] ;  /* 0x0000000032077984 */ /* 0x000fe20000000400 */
[----:B-1----:R-:W-:-:S03]  /*4ad0*/  IMAD.WIDE.U32 R2, R14, R82, UR6 ;  /* 0x000000060e027e25 */ /* 0x002fc6000f8e0052 */
[----:B------:R-:W-:Y:S01]  /*4ae0*/  LDS.U16 R51, [R51+0x40] ;  /* 0x0000400033337984 */ /* 0x000fe20000000400 */
[----:B---3--:R-:W-:Y:S01]  /*4af0*/  IMAD R6, R14, R83, R3 ;  /* 0x000000530e067224 */ /* 0x008fe200078e0203 */
[----:B------:R-:W-:Y:S02]  /*4b00*/  IADD3 R3, P2, PT, R32, R2, RZ ;  /* 0x0000000220037210 */ /* 0x000fe40007f5e0ff */
[----:B------:R-:W-:Y:S02]  /*4b10*/  LDS.U16 R9, [R52+0x80] ;  /* 0x0000800034097984 */ /* 0x000fe40000000400 */
[----:B------:R-:W-:Y:S02]  /*4b20*/  IADD3.X R6, PT, PT, RZ, R6, RZ, P2, !PT ;  /* 0x00000006ff067210 */ /* 0x000fe400017fe4ff */
[----:B------:R-:W-:Y:S01]  /*4b30*/  LDS.U16 R53, [R53+0xc0] ;  /* 0x0000c00035357984 */ /* 0x000fe20000000400 */
[----:B--2---:R-:W-:-:S03]  /*4b40*/  LEA R2, P2, R3, UR10, 0x1 ;  /* 0x0000000a03027c11 */ /* 0x004fc6000f8408ff */
        /* <DEDUP_REMOVED lines=39> */
[----:B------:R1:W-:Y:S01]  /*4dc0*/  @!P0 STG.E.U16 desc[UR16][R2.64+0x80], R9 ;  /* 0x0000800902008986 */ /* 0x0003e2000c101510 */
[----:B------:R-:W-:-:S03]  /*4dd0*/  ISETP.GE.AND P0, PT, R41, R0, PT ;  /* 0x000000002900720c */ /* 0x000fc60003f06270 */
[----:B------:R1:W-:Y:S01]  /*4de0*/  @!P1 STG.E.U16 desc[UR16][R2.64+0xc0], R53 ;  /* 0x0000c03502009986 */ /* 0x0003e2000c101510 */
[----:B------:R-:W-:-:S03]  /*4df0*/  ISETP.GE.AND P1, PT, R42, R0, PT ;  /* 0x000000002a00720c */ /* 0x000fc60003f26270 */
[----:B------:R1:W-:Y:S01]  /*4e00*/  @!P2 STG.E.U16 desc[UR16][R2.64+0x100], R11 ;  /* 0x0001000b0200a986 */ /* 0x0003e2000c101510 */
[----:B------:R-:W-:-:S05]  /*4e10*/  ISETP.GE.AND P2, PT, R43, R0, PT ;  /* 0x000000002b00720c */ /* 0x000fca0003f46270 */
[----:B------:R1:W-:Y:S01]  /*4e20*/  @!P0 STG.E.U16 desc[UR16][R2.64+0x240], R59 ;  /* 0x0002403b02008986 */ /* 0x0003e2000c101510 */
[----:B------:R-:W-:-:S03]  /*4e30*/  IADD3 R26, P0, PT, R26, -0x400, RZ ;  /* 0xfffffc001a1a7810 */ /* 0x000fc60007f1e0ff */
[----:B------:R1:W-:Y:S01]  /*4e40*/  @!P1 STG.E.U16 desc[UR16][R2.64+0x280], R69 ;  /* 0x0002804502009986 */ /* 0x0003e2000c101510 */
[----:B------:R-:W-:Y:S02]  /*4e50*/  IADD3 R28, P1, PT, R28, -0x400, RZ ;  /* 0xfffffc001c1c7810 */ /* 0x000fe40007f3e0ff */
[----:B------:R-:W-:Y:S01]  /*4e60*/  IADD3.X R27, PT, PT, R27, -0x1, RZ, P0, !PT ;  /* 0xffffffff1b1b7810 */ /* 0x000fe200007fe4ff */
[----:B------:R1:W-:Y:S01]  /*4e70*/  @!P2 STG.E.U16 desc[UR16][R2.64+0x2c0], R61 ;  /* 0x0002c03d0200a986 */ /* 0x0003e2000c101510 */
[----:B------:R-:W-:Y:S02]  /*4e80*/  IADD3 R30, P2, PT, R30, -0x400, RZ ;  /* 0xfffffc001e1e7810 */ /* 0x000fe40007f5e0ff */
[----:B------:R-:W-:Y:S02]  /*4e90*/  IADD3.X R29, PT, PT, R29, -0x1, RZ, P1, !PT ;  /* 0xffffffff1d1d7810 */ /* 0x000fe40000ffe4ff */
[----:B------:R-:W-:Y:S01]  /*4ea0*/  IADD3.X R31, PT, PT, R31, -0x1, RZ, P2, !PT ;  /* 0xffffffff1f1f7810 */ /* 0x000fe200017fe4ff */
[----:B------:R-:W-:Y:S08]  /*4eb0*/  BRA.U UP0, `(.L_x_6616) ;  /* 0xffffffb900287547 */ /* 0x000ff0000b83ffff */
.L_x_6608:
[----:B-1----:R-:W1:Y:S01]  /*4ec0*/  LDC.64 R6, c[0x0][0x548] ;  /* 0x00015200ff067b82 */ /* 0x002e620000000a00 */
        /* <DEDUP_REMOVED lines=17> */
[----:B-1----:R-:W-:Y:S01]  /*4fe0*/  @P1 FADD R3, R0, R3 ;  /* 0x0000000300031221 */ /* 0x002fe20000000000 */
[----:B------:R-:W-:-:S04]  /*4ff0*/  @!P3 MOV R0, 0x400 ;  /* 0x000004000000b802 */ /* 0x000fc80000000f00 */
[----:B------:R-:W1:Y:S01]  /*5000*/  SHFL.DOWN P1, R2, R3, 0x4, 0x1f ;  /* 0x08801f0003027f89 */ /* 0x000e620000020000 */
[----:B--2---:R-:W-:Y:S01]  /*5010*/  @!P3 LEA R11, R11, R0, 0x18 ;  /* 0x000000000b0bb211 */ /* 0x004fe200078ec0ff */
[----:B-1----:R-:W-:-:S05]  /*5020*/  @P1 FADD R2, R3, R2 ;  /* 0x0000000203021221 */ /* 0x002fca0000000000 */
[----:B------:R-:W1:Y:S02]  /*5030*/  SHFL.DOWN P1, R5, R2, 0x8, 0x1f ;  /* 0x09001f0002057f89 */ /* 0x000e640000020000 */
[----:B-1----:R-:W-:-:S05]  /*5040*/  @P1 FADD R5, R2, R5 ;  /* 0x0000000502051221 */ /* 0x002fca0000000000 */
[----:B------:R-:W1:Y:S02]  /*5050*/  SHFL.DOWN P1, R4, R5, 0x10, 0x1f ;  /* 0x0a001f0005047f89 */ /* 0x000e640000020000 */
[----:B-1----:R-:W-:Y:S01]  /*5060*/  @P1 FADD R4, R5, R4 ;  /* 0x0000000405041221 */ /* 0x002fe20000000000 */
[----:B---3--:R-:W-:-:S04]  /*5070*/  ISETP.NE.AND P1, PT, R10, RZ, PT ;  /* 0x000000ff0a00720c */ /* 0x008fc80003f25270 */
[----:B------:R1:W-:Y:S01]  /*5080*/  @!P3 STS [R11+0x434], R4 ;  /* 0x000434040b00b388 */ /* 0x0003e20000000800 */
[----:B------:R-:W-:Y:S08]  /*5090*/  BAR.SYNC.DEFER_BLOCKING 0x0 ;  /* 0x0000000000007b1d */ /* 0x000ff00000010000 */
[----:B------:R-:W-:Y:S05]  /*50a0*/  @P1 BRA `(.L_x_6618) ;  /* 0x00000000000c1947 */ /* 0x000fea0003800000 */
[----:B------:R-:W-:-:S04]  /*50b0*/  LEA R2, P1, R14, R6, 0x2 ;  /* 0x000000060e027211 */ /* 0x000fc800078210ff */
[----:B------:R-:W-:-:S05]  /*50c0*/  LEA.HI.X R3, R14, R7, RZ, 0x2, P1 ;  /* 0x000000070e037211 */ /* 0x000fca00008f14ff */
[----:B------:R2:W-:Y:S04]  /*50d0*/  REDG.E.ADD.F32.FTZ.RN.STRONG.GPU desc[UR16][R2.64], R4 ;  /* 0x00000004020079a6 */ /* 0x0005e8000c12f310 */
.L_x_6618:
[----:B------:R-:W-:Y:S05]  /*50e0*/  BSYNC.RECONVERGENT B0 ;  /* 0x0000000000007941 */ /* 0x000fea0003800200 */
.L_x_6617:
[----:B------:R-:W-:Y:S05]  /*50f0*/  @!P0 BRA `(.L_x_6619) ;  /* 0x0000000000688947 */ /* 0x000fea0003800000 */
[----:B------:R-:W-:Y:S06]  /*5100*/  BAR.SYNC.DEFER_BLOCKING 0x0 ;  /* 0x0000000000007b1d */ /* 0x000fec0000010000 */
[----:B------:R-:W-:Y:S01]  /*5110*/  BSSY.RECONVERGENT B0, `(.L_x_6619) ;  /* 0x0000018000007945 */ /* 0x000fe20003800200 */
[----:B--2---:R-:W2:Y:S01]  /*5120*/  SHFL.DOWN P0, R3, R22, 0x1, 0x1f ;  /* 0x08201f0016037f89 */ /* 0x004ea20000000000 */
[----:B-1----:R-:W1:Y:S01]  /*5130*/  S2R R4, SR_LANEID ;  /* 0x0000000000047919 */ /* 0x002e620000000000 */
[----:B------:R-:W3:Y:S01]  /*5140*/  S2R R6, SR_TID.X ;  /* 0x0000000000067919 */ /* 0x000ee20000002100 */
[----:B--2---:R-:W-:-:S05]  /*5150*/  @P0 FADD R3, R3, R22 ;  /* 0x0000001603030221 */ /* 0x004fca0000000000 */
[----:B------:R-:W2:Y:S01]  /*5160*/  SHFL.DOWN P0, R0, R3, 0x2, 0x1f ;  /* 0x08401f0003007f89 */ /* 0x000ea20000000000 */
[----:B-1----:R-:W-:-:S13]  /*5170*/  ISETP.NE.AND P1, PT, R4, RZ, PT ;  /* 0x000000ff0400720c */ /* 0x002fda0003f25270 */
[----:B------:R-:W1:Y:S01]  /*5180*/  @!P1 S2R R4, SR_CgaCtaId ;  /* 0x0000000000049919 */ /* 0x000e620000008800 */
[----:B--2---:R-:W-:Y:S01]  /*5190*/  @P0 FADD R0, R3, R0 ;  /* 0x0000000003000221 */ /* 0x004fe20000000000 */
[----:B------:R-:W-:-:S04]  /*51a0*/  @!P1 MOV R3, 0x400 ;  /* 0x0000040000039802 */ /* 0x000fc80000000f00 */
[----:B------:R-:W2:Y:S01]  /*51b0*/  SHFL.DOWN P0, R5, R0, 0x4, 0x1f ;  /* 0x08801f0000057f89 */ /* 0x000ea20000000000 */
[----:B-1----:R-:W-:Y:S01]  /*51c0*/  @!P1 LEA R4, R4, R3, 0x18 ;  /* 0x0000000304049211 */ /* 0x002fe200078ec0ff */
[----:B--2---:R-:W-:-:S05]  /*51d0*/  @P0 FADD R5, R0, R5 ;  /* 0x0000000500050221 */ /* 0x004fca0000000000 */
        /* <DEDUP_REMOVED lines=11> */
.L_x_6620:
[----:B------:R-:W-:Y:S05]  /*5290*/  BSYNC.RECONVERGENT B0 ;  /* 0x0000000000007941 */ /* 0x000fea0003800200 */
.L_x_6619:
[----:B------:R-:W-:Y:S05]  /*52a0*/  @P2 EXIT ;  /* 0x000000000000294d */ /* 0x000fea0003800000 */
[----:B------:R-:W2:Y:S01]  /*52b0*/  LDCU.64 UR8, c[0x0][0x4e8] ;  /* 0x00009d00ff0877ac */ /* 0x000ea20008000a00 */
[----:B------:R-:W3:Y:S01]  /*52c0*/  S2UR UR5, SR_CgaCtaId ;  /* 0x00000000000579c3 */ /* 0x000ee20000008800 */
[----:B------:R-:W-:Y:S01]  /*52d0*/  BSSY.RECONVERGENT B0, `(.L_x_6621) ;  /* 0x0000046000007945 */ /* 0x000fe20003800200 */
[----:B------:R-:W-:Y:S01]  /*52e0*/  MOV R21, R12 ;  /* 0x0000000c00157202 */ /* 0x000fe20000000f00 */
[----:B------:R-:W1:Y:S01]  /*52f0*/  LDCU.64 UR10, c[0x0][0x4c8] ;  /* 0x00009900ff0a77ac */ /* 0x000e620008000a00 */
[----:B------:R-:W4:Y:S01]  /*5300*/  LDCU.64 UR12, c[0x0][0x4a8] ;  /* 0x00009500ff0c77ac */ /* 0x000f220008000a00 */
[----:B------:R-:W-:Y:S01]  /*5310*/  UMOV UR4, 0x400 ;  /* 0x0000040000047882 */ /* 0x000fe20000000000 */
[----:B------:R-:W0:Y:S01]  /*5320*/  LDCU UR6, c[0x0][0x360] ;  /* 0x00006c00ff0677ac */ /* 0x000e220008000800 */
[----:B------:R-:W0:Y:S01]  /*5330*/  LDCU.64 UR28, c[0x0][0x3e0] ;  /* 0x00007c00ff1c77ac */ /* 0x000e220008000a00 */
[C---:B--2---:R-:W-:Y:S01]  /*5340*/  IMAD.WIDE.U32 R2, R14.reuse, UR8, RZ ;  /* 0x000000080e027c25 */ /* 0x044fe2000f8e00ff */
[----:B------:R-:W2:Y:S03]  /*5350*/  LDCU.64 UR30, c[0x0][0x3c0] ;  /* 0x00007800ff1e77ac */ /* 0x000ea60008000a00 */
[C---:B-1----:R-:W-:Y:S01]  /*5360*/  IMAD.WIDE.U32 R4, R14.reuse, UR10, RZ ;  /* 0x0000000a0e047c25 */ /* 0x042fe2000f8e00ff */
[----:B------:R-:W1:Y:S03]  /*5370*/  LDCU.64 UR14, c[0x0][0x4b0] ;  /* 0x00009600ff0e77ac */ /* 0x000e660008000a00 */
[C---:B----4-:R-:W-:Y:S01]  /*5380*/  IMAD.WIDE.U32 R6, R14.reuse, UR12, RZ ;  /* 0x0000000c0e067c25 */ /* 0x050fe2000f8e00ff */
[----:B------:R-:W4:Y:S03]  /*5390*/  LDCU.64 UR18, c[0x0][0x4d0] ;  /* 0x00009a00ff1277ac */ /* 0x000f260008000a00 */
[----:B------:R-:W-:-:S02]  /*53a0*/  IMAD R31, R14, UR9, R3 ;  /* 0x000000090e1f7c24 */ /* 0x000fc4000f8e0203 */
[C---:B------:R-:W-:Y:S01]  /*53b0*/  IMAD R29, R14.reuse, UR11, R5 ;  /* 0x0000000b0e1d7c24 */ /* 0x040fe2000f8e0205 */
[----:B------:R-:W0:Y:S01]  /*53c0*/  LDCU.64 UR24, c[0x0][0x4f0] ;  /* 0x00009e00ff1877ac */ /* 0x000e220008000a00 */
[----:B------:R-:W-:Y:S01]  /*53d0*/  IMAD R27, R14, UR13, R7 ;  /* 0x0000000d0e1b7c24 */ /* 0x000fe2000f8e0207 */
[----:B------:R-:W0:Y:S01]  /*53e0*/  LDCU.64 UR26, c[0x0][0x540] ;  /* 0x0000a800ff1a77ac */ /* 0x000e220008000a00 */
[----:B------:R-:W0:Y:S01]  /*53f0*/  LDCU.128 UR20, c[0x0][0x530] ;  /* 0x0000a600ff1477ac */ /* 0x000e220008000c00 */
[----:B--23--:R-:W-:-:S12]  /*5400*/  ULEA UR4, UR5, UR4, 0x18 ;  /* 0x0000000405047291 */ /* 0x00cfd8000f8ec0ff */
.L_x_6622:
[C---:B------:R-:W-:Y:S01]  /*5410*/  LEA R0, R21.reuse, UR4, 0x2 ;  /* 0x0000000415007c11 */ /* 0x040fe2000f8e10ff */
[C---:B0-2---:R-:W-:Y:S01]  /*5420*/  IMAD.WIDE.U32 R12, R21.reuse, UR28, RZ ;  /* 0x0000001c150c7c25 */ /* 0x045fe2000f8e00ff */
[----:B-----5:R-:W-:Y:S02]  /*5430*/  SHF.R.S32.HI R16, RZ, 0x1f, R21 ;  /* 0x0000001fff107819 */ /* 0x020fe40000011415 */
[----:B------:R-:W-:Y:S01]  /*5440*/  MOV R8, R6 ;  /* 0x0000000600087202 */ /* 0x000fe20000000f00 */
[----:B------:R-:W0:Y:S01]  /*5450*/  LDS R25, [R0+0x16e8] ;  /* 0x0016e80000197984 */ /* 0x000e220000000800 */
[----:B------:R-:W-:Y:S01]  /*5460*/  MOV R9, R27 ;  /* 0x0000001b00097202 */ /* 0x000fe20000000f00 */
[C---:B-1----:R-:W-:Y:S02]  /*5470*/  IMAD R10, R16.reuse, UR14, RZ ;  /* 0x0000000e100a7c24 */ /* 0x042fe4000f8e02ff */
[----:B------:R-:W-:Y:S01]  /*5480*/  IMAD R14, R16, UR28, RZ ;  /* 0x0000001c100e7c24 */ /* 0x000fe2000f8e02ff */
[----:B------:R-:W1:Y:S01]  /*5490*/  LDS R0, [R0+0x1ae8] ;  /* 0x001ae80000007984 */ /* 0x000e620000000800 */
[----:B------:R-:W-:-:S04]  /*54a0*/  IMAD.WIDE.U32 R8, R21, UR14, R8 ;  /* 0x0000000e15087c25 */ /* 0x000fc8000f8e0008 */
[C---:B------:R-:W-:Y:S01]  /*54b0*/  IMAD R11, R21.reuse, UR15, R10 ;  /* 0x0000000f150b7c24 */ /* 0x040fe2000f8e020a */
[----:B------:R-:W-:Y:S01]  /*54c0*/  LEA R10, P0, R8, UR20, 0x2 ;  /* 0x00000014080a7c11 */ /* 0x000fe2000f8010ff */
[----:B------:R-:W-:Y:S01]  /*54d0*/  IMAD R15, R21, UR29, R14 ;  /* 0x0000001d150f7c24 */ /* 0x000fe2000f8e020e */
[----:B------:R-:W-:Y:S02]  /*54e0*/  LEA R14, P1, R12, R19, 0x2 ;  /* 0x000000130c0e7211 */ /* 0x000fe400078210ff */
[----:B------:R-:W-:Y:S02]  /*54f0*/  IADD3 R11, PT, PT, R9, R11, RZ ;  /* 0x0000000b090b7210 */ /* 0x000fe40007ffe0ff */
[----:B------:R-:W-:Y:S02]  /*5500*/  IADD3 R9, PT, PT, R13, R15, RZ ;  /* 0x0000000f0d097210 */ /* 0x000fe40007ffe0ff */
[----:B------:R-:W-:Y:S02]  /*5510*/  LEA.HI.X R11, R8, UR21, R11, 0x2, P0 ;  /* 0x00000015080b7c11 */ /* 0x000fe400080f140b */
[----:B------:R-:W-:-:S03]  /*5520*/  LEA.HI.X R15, R12, R20, R9, 0x2, P1 ;  /* 0x000000140c0f7211 */ /* 0x000fc600008f1409 */
[----:B0-----:R0:W-:Y:S04]  /*5530*/  REDG.E.ADD.F32.FTZ.RN.STRONG.GPU desc[UR16][R10.64], R25 ;  /* 0x000000190a0079a6 */ /* 0x0011e8000c12f310 */
[----:B------:R-:W1:Y:S01]  /*5540*/  LDG.E R15, desc[UR16][R14.64] ;  /* 0x000000100e0f7981 */ /* 0x000e62000c1e1900 */
[----:B------:R-:W-:Y:S01]  /*5550*/  MOV R8, R4 ;  /* 0x0000000400087202 */ /* 0x000fe20000000f00 */
[C---:B----4-:R-:W-:Y:S01]  /*5560*/  IMAD R22, R16.reuse, UR18, RZ ;  /* 0x0000001210167c24 */ /* 0x050fe2000f8e02ff */
        /* <DEDUP_REMOVED lines=16> */
[----:B------:R-:W-:Y:S01]  /*5670*/  IMAD R16, R16, UR24, RZ ;  /* 0x0000001810107c24 */ /* 0x000fe2000f8e02ff */
        /* <DEDUP_REMOVED lines=12> */
.L_x_6621:
[----:B------:R-:W-:Y:S05]  /*5740*/  EXIT ;  /* 0x000000000000794d */ /* 0x000fea0003800000 */
.L_x_6623:
        /* <DEDUP_REMOVED lines=11> */
.L_x_10472:


//--------------------- .text._Z25selective_scan_bwd_kernelI32Selective_Scan_bwd_kernel_traitsILi32ELi16ELb0ELb0ELb0ELb0ELb1EN3c104HalfEfEEv12SSMParamsBwd --------------------------
	.section	.text._Z25selective_scan_bwd_kernelI32Selective_Scan_bwd_kernel_traitsILi32ELi16ELb0ELb0ELb0ELb0ELb1EN3c104HalfEfEEv12SSMParamsBwd,"ax",@progbits
	.align	128
        .global         _Z25selective_scan_bwd_kernelI32Selective_Scan_bwd_kernel_traitsILi32ELi16ELb0ELb0ELb0ELb0ELb1EN3c104HalfEfEEv12SSMParamsBwd
        .type           _Z25selective_scan_bwd_kernelI32Selective_Scan_bwd_kernel_traitsILi32ELi16ELb0ELb0ELb0ELb0ELb1EN3c104HalfEfEEv12SSMParamsBwd,@function
        .size           _Z25selective_scan_bwd_kernelI32Selective_Scan_bwd_kernel_traitsILi32ELi16ELb0ELb0ELb0ELb0ELb1EN3c104HalfEfEEv12SSMParamsBwd,(.L_x_10473 - _Z25selective_scan_bwd_kernelI32Selective_Scan_bwd_kernel_traitsILi32ELi16ELb0ELb0ELb0ELb0ELb1EN3c104HalfEfEEv12SSMParamsBwd)
        .other          _Z25selective_scan_bwd_kernelI32Selective_Scan_bwd_kernel_traitsILi32ELi16ELb0ELb0ELb0ELb0ELb1EN3c104HalfEfEEv12SSMParamsBwd,@"STO_CUDA_ENTRY STV_DEFAULT"
_Z25selective_scan_bwd_kernelI32Selective_Scan_bwd_kernel_traitsILi32ELi16ELb0ELb0ELb0ELb0ELb1EN3c104HalfEfEEv12SSMParamsBwd:
.text._Z25selective_scan_bwd_kernelI32Selective_Scan_bwd_kernel_traitsILi32ELi16ELb0ELb0ELb0ELb0ELb1EN3c104HalfEfEEv12SSMParamsBwd:
        /* <DEDUP_REMOVED lines=90> */
[----:B------:R-:W-:-:S03]  /*05a0*/  UMOV UR4, 0x400 ;  /* 0x0000040000047882 */ /* 0x000fc60000000000 */
[----:B------:R-:W3:Y:S01]  /*05b0*/  LDC.64 R6, c[0x0][0x440] ;  /* 0x00011000ff067b82 */ /* 0x000ee20000000a00 */
[C---:B--2---:R-:W-:Y:S01]  /*05c0*/  IMAD.WIDE.U32 R2, R14.reuse, UR6, RZ ;  /* 0x000000060e027c25 */ /* 0x044fe2000f8e00ff */
[----:B------:R-:W2:Y:S03]  /*05d0*/  LDCU UR6, c[0x0][0x394] ;  /* 0x00007280ff0677ac */ /* 0x000ea60008000800 */
[----:B------:R-:W-:Y:S01]  /*05e0*/  IMAD R25, R14, UR7, R3 ;  /* 0x000000070e197c24 */ /* 0x000fe2000f8e0203 */
[----:B-1----:R-:W-:Y:S01]  /*05f0*/  ULEA UR4, UR5, UR4, 0x18 ;  /* 0x0000000405047291 */ /* 0x002fe2000f8ec0ff */
[----:B0-----:R-:W-:Y:S02]  /*0600*/  SHF.L.U32 R0, R23, 0x4, RZ ;  /* 0x0000000417007819 */ /* 0x001fe400000006ff */
[----:B---3--:R-:W-:Y:S02]  /*0610*/  LEA R24, P0, R2, R6, 0x2 ;  /* 0x0000000602187211 */ /* 0x008fe400078010ff */
[----:B------:R-:W-:-:S02]  /*0620*/  LOP3.LUT R0, R0, 0x3e00, RZ, 0xc0, !PT ;  /* 0x00003e0000007812 */ /* 0x000fc400078ec0ff */
[----:B------:R-:W-:Y:S02]  /*0630*/  LEA.HI.X R25, R2, R7, R25, 0x2, P0 ;  /* 0x0000000702197211 */ /* 0x000fe400000f1419 */
[----:B------:R-:W-:Y:S02]  /*0640*/  LOP3.LUT R32, R0, 0x1f, R23, 0xf8, !PT ;  /* 0x0000001f00207812 */ /* 0x000fe400078ef817 */
[C---:B------:R-:W-:Y:S02]  /*0650*/  LOP3.LUT R176, R23.reuse, 0x1f, RZ, 0xc0, !PT ;  /* 0x0000001f17b07812 */ /* 0x040fe400078ec0ff */
        /* <DEDUP_REMOVED lines=16> */
.L_x_6633:
[----:B0-----:R-:W0:Y:S01]  /*0760*/  LDCU.128 UR12, c[0x0][0x410] ;  /* 0x00008200ff0c77ac */ /* 0x001e220008000c00 */
[----:B-1----:R-:W1:Y:S01]  /*0770*/  LDC R48, c[0x0][0x388] ;  /* 0x0000e200ff307b82 */ /* 0x002e620000000800 */
[----:B------:R-:W-:Y:S01]  /*0780*/  PRMT R57, RZ, 0x7610, R57 ;  /* 0x00007610ff397816 */ /* 0x000fe20000000039 */
[----:B------:R-:W2:Y:S01]  /*0790*/  LDCU.128 UR20, c[0x0][0x420] ;  /* 0x00008400ff1477ac */ /* 0x000ea20008000c00 */
[----:B------:R-:W-:Y:S02]  /*07a0*/  PRMT R62, RZ, 0x7610, R62 ;  /* 0x00007610ff3e7816 */ /* 0x000fe4000000003e */
[----:B------:R-:W-:Y:S01]  /*07b0*/  PRMT R51, RZ, 0x7610, R51 ;  /* 0x00007610ff337816 */ /* 0x000fe20000000033 */
[----:B------:R-:W-:Y:S01]  /*07c0*/  UIADD3 UR19, UPT, UPT, UR6, -0x1, URZ ;  /* 0xffffffff06137890 */ /* 0x000fe2000fffe0ff */
[----:B------:R-:W-:Y:S01]  /*07d0*/  PRMT R63, RZ, 0x7610, R63 ;  /* 0x00007610ff3f7816 */ /* 0x000fe2000000003f */
[----:B------:R-:W-:Y:S01]  /*07e0*/  UMOV UR5, URZ ;  /* 0x000000ff00057c82 */ /* 0x000fe20008000000 */
[----:B------:R-:W3:Y:S01]  /*07f0*/  LDCU.64 UR24, c[0x0][0x488] ;  /* 0x00009100ff1877ac */ /* 0x000ee20008000a00 */
[----:B------:R-:W-:-:S02]  /*0800*/  PRMT R56, RZ, 0x7610, R56 ;  /* 0x00007610ff387816 */ /* 0x000fc40000000038 */
[----:B------:R-:W-:Y:S01]  /*0810*/  PRMT R59, RZ, 0x7610, R59 ;  /* 0x00007610ff3b7816 */ /* 0x000fe2000000003b */
[----:B------:R-:W-:Y:S01]  /*0820*/  USHF.L.U32 UR4, UR19, 0x9, URZ ;  /* 0x0000000913047899 */ /* 0x000fe200080006ff */
[----:B------:R-:W-:Y:S02]  /*0830*/  PRMT R58, RZ, 0x7610, R58 ;  /* 0x00007610ff3a7816 */ /* 0x000fe4000000003a */
[----:B------:R-:W-:Y:S01]  /*0840*/  PRMT R61, RZ, 0x7610, R61 ;  /* 0x00007610ff3d7816 */ /* 0x000fe2000000003d */
[----:B0-----:R-:W-:Y:S01]  /*0850*/  UIMAD.WIDE.U32 UR8, UR18, UR12, UR4 ;  /* 0x0000000c120872a5 */ /* 0x001fe2000f8e0004 */
[----:B------:R-:W-:Y:S01]  /*0860*/  PRMT R64, RZ, 0x7610, R64 ;  /* 0x00007610ff407816 */ /* 0x000fe20000000040 */
[----:B--2---:R-:W-:Y:S01]  /*0870*/  UIMAD.WIDE.U32 UR10, UR18, UR20, UR4 ;  /* 0x00000014120a72a5 */ /* 0x004fe2000f8e0004 */
[----:B------:R-:W-:Y:S01]  /*0880*/  PRMT R65, RZ, 0x7610, R65 ;  /* 0x00007610ff417816 */ /* 0x000fe20000000041 */
[----:B------:R-:W-:Y:S02]  /*0890*/  UIMAD UR12, UR18, UR13, UR9 ;  /* 0x0000000d120c72a4 */ /* 0x000fe4000f8e0209 */
[----:B------:R-:W-:Y:S01]  /*08a0*/  MOV R3, UR9 ;  /* 0x0000000900037c02 */ /* 0x000fe20008000f00 */
[----:B------:R-:W-:Y:S01]  /*08b0*/  UIMAD UR7, UR18, UR21, UR11 ;  /* 0x00000015120772a4 */ /* 0x000fe2000f8e020b */
[----:B------:R-:W-:Y:S01]  /*08c0*/  MOV R2, UR8 ;  /* 0x0000000800027c02 */ /* 0x000fe20008000f00 */
[----:B------:R-:W0:Y:S01]  /*08d0*/  LDCU.64 UR20, c[0x0][0x478] ;  /* 0x00008f00ff1477ac */ /* 0x000e220008000a00 */
[----:B------:R-:W-:-:S02]  /*08e0*/  MOV R7, UR11 ;  /* 0x0000000b00077c02 */ /* 0x000fc40008000f00 */
[----:B------:R-:W-:Y:S02]  /*08f0*/  MOV R3, UR12 ;  /* 0x0000000c00037c02 */ /* 0x000fe40008000f00 */
[----:B------:R-:W-:Y:S02]  /*0900*/  MOV R6, UR10 ;  /* 0x0000000a00067c02 */ /* 0x000fe40008000f00 */
[----:B-1----:R-:W-:Y:S01]  /*0910*/  IADD3 R48, PT, PT, R48, -UR4, RZ ;  /* 0x8000000430307c10 */ /* 0x002fe2000fffe0ff */
[C---:B------:R-:W-:Y:S01]  /*0920*/  IMAD.WIDE.U32 R2, R14.reuse, UR14, R2 ;  /* 0x0000000e0e027c25 */ /* 0x040fe2000f8e0002 */
[----:B------:R-:W-:Y:S02]  /*0930*/  MOV R7, UR7 ;  /* 0x0000000700077c02 */ /* 0x000fe40008000f00 */
[----:B------:R-:W-:Y:S01]  /*0940*/  PRMT R66, RZ, 0x7610, R66 ;  /* 0x00007610ff427816 */ /* 0x000fe20000000042 */
[----:B------:R-:W-:Y:S01]  /*0950*/  IMAD R9, R14, UR15, R3 ;  /* 0x0000000f0e097c24 */ /* 0x000fe2000f8e0203 */
[----:B------:R-:W-:Y:S01]  /*0960*/  IADD3 R8, P0, PT, R32, R2, RZ ;  /* 0x0000000220087210 */ /* 0x000fe20007f1e0ff */
[----:B------:R-:W-:Y:S01]  /*0970*/  IMAD.WIDE.U32 R6, R14, UR22, R6 ;  /* 0x000000160e067c25 */ /* 0x000fe2000f8e0006 */
[----:B------:R-:W-:-:S02]  /*0980*/  ISETP.GE.AND P6, PT, R35, R48, PT ;  /* 0x000000302300720c */ /* 0x000fc40003fc6270 */
[----:B------:R-:W-:Y:S01]  /*0990*/  PRMT R67, RZ, 0x7610, R67 ;  /* 0x00007610ff437816 */ /* 0x000fe20000000043 */
[----:B------:R-:W-:Y:S01]  /*09a0*/  IMAD R3, R14, UR23, R7 ;  /* 0x000000170e037c24 */ /* 0x000fe2000f8e0207 */
[----:B------:R-:W-:Y:S02]  /*09b0*/  IADD3 R0, P1, PT, R32, R6, RZ ;  /* 0x0000000620007210 */ /* 0x000fe40007f3e0ff */
[----:B------:R-:W-:Y:S02]  /*09c0*/  PRMT R68, RZ, 0x7610, R68 ;  /* 0x00007610ff447816 */ /* 0x000fe40000000044 */
[----:B------:R-:W-:Y:S02]  /*09d0*/  PRMT R69, RZ, 0x7610, R69 ;  /* 0x00007610ff457816 */ /* 0x000fe40000000045 */
[----:B------:R-:W-:Y:S01]  /*09e0*/  PRMT R70, RZ, 0x7610, R70 ;  /* 0x00007610ff467816 */ /* 0x000fe20000000046 */
[----:B------:R-:W-:Y:S01]  /*09f0*/  BAR.SYNC.DEFER_BLOCKING 0x0 ;  /* 0x0000000000007b1d */ /* 0x000fe20000010000 */
[----:B------:R-:W-:-:S02]  /*0a00*/  IADD3.X R7, PT, PT, RZ, R9, RZ, P0, !PT ;  /* 0x00000009ff077210 */ /* 0x000fc400007fe4ff */
[----:B---3--:R-:W-:Y:S02]  /*0a10*/  LEA R6, P0, R8, UR24, 0x1 ;  /* 0x0000001808067c11 */ /* 0x008fe4000f8008ff */
[----:B------:R-:W-:Y:S01]  /*0a20*/  SHF.L.U32 R9, R32, 0x1, RZ ;  /* 0x0000000120097819 */ /* 0x000fe200000006ff */
[----:B------:R-:W1:Y:S01]  /*0a30*/  S2R R49, SR_LANEID ;  /* 0x0000000000317919 */ /* 0x000e620000000000 */
[----:B------:R-:W-:Y:S01]  /*0a40*/  LEA.HI.X R7, R8, UR25, R7, 0x1, P0 ;  /* 0x0000001908077c11 */ /* 0x000fe200080f0c07 */
[----:B------:R-:W2:Y:S01]  /*0a50*/  S2UR UR8, SR_CgaCtaId ;  /* 0x00000000000879c3 */ /* 0x000ea20000008800 */
[----:B------:R-:W-:Y:S01]  /*0a60*/  IADD3 R12, P0, PT, R9, R26, RZ ;  /* 0x0000001a090c7210 */ /* 0x000fe20007f1e0ff */
[----:B------:R-:W3:Y:S01]  /*0a70*/  LDCU.64 UR10, c[0x0][0x508] ;  /* 0x0000a100ff0a77ac */ /* 0x000ee20008000a00 */
[----:B------:R-:W-:Y:S02]  /*0a80*/  IADD3.X R3, PT, PT, RZ, R3, RZ, P1, !PT ;  /* 0x00000003ff037210 */ /* 0x000fe40000ffe4ff */
[----:B------:R-:W-:-:S02]  /*0a90*/  IADD3.X R13, PT, PT, RZ, R27, RZ, P0, !PT ;  /* 0x0000001bff0d7210 */ /* 0x000fc400007fe4ff */
[-C--:B------:R-:W-:Y:S02]  /*0aa0*/  ISETP.GE.AND P5, PT, R36, R48.reuse, PT ;  /* 0x000000302400720c */ /* 0x080fe40003fa6270 */
[-C--:B------:R-:W-:Y:S02]  /*0ab0*/  ISETP.GE.AND P4, PT, R37, R48.reuse, PT ;  /* 0x000000302500720c */ /* 0x080fe40003f86270 */
[-C--:B------:R-:W-:Y:S01]  /*0ac0*/  ISETP.GE.AND P3, PT, R38, R48.reuse, PT ;  /* 0x000000302600720c */ /* 0x080fe20003f66270 */
[----:B------:R-:W-:Y:S01]  /*0ad0*/  UMOV UR7, 0x400 ;  /* 0x0000040000077882 */ /* 0x000fe20000000000 */
[----:B------:R-:W-:Y:S01]  /*0ae0*/  ISETP.GE.AND P0, PT, R34, R48, PT ;  /* 0x000000302200720c */ /* 0x000fe20003f06270 */
[----:B------:R-:W4:Y:S01]  /*0af0*/  @!P6 LDG.E.U16 R56, desc[UR16][R12.64+0xc0] ;  /* 0x0000c0100c38e981 */ /* 0x000f22000c1e1500 */
[----:B0-----:R-:W-:Y:S01]  /*0b00*/  LEA R2, P1, R0, UR20, 0x1 ;  /* 0x0000001400027c11 */ /* 0x001fe2000f8208ff */
[----:B------:R-:W0:Y:S01]  /*0b10*/  LDCU.64 UR22, c[0x0][0x490] ;  /* 0x00009200ff1677ac */ /* 0x000e220008000a00 */
[----:B------:R-:W-:-:S02]  /*0b20*/  IADD3 R8, P2, PT, R9, R30, RZ ;  /* 0x0000001e09087210 */ /* 0x000fc40007f5e0ff */
[----:B------:R-:W-:Y:S01]  /*0b30*/  LEA.HI.X R3, R0, UR21, R3, 0x1, P1 ;  /* 0x0000001500037c11 */ /* 0x000fe200088f0c03 */
[----:B------:R-:W3:Y:S01]  /*0b40*/  @!P5 LDG.E.U16 R59, desc[UR16][R12.64+0x100] ;  /* 0x000100100c3bd981 */ /* 0x000ee2000c1e1500 */
[----:B------:R-:W-:Y:S02]  /*0b50*/  IADD3 R10, P1, PT, R9, R28, RZ ;  /* 0x0000001c090a7210 */ /* 0x000fe40007f3e0ff */
[----:B------:R-:W-:Y:S01]  /*0b60*/  IADD3.X R9, PT, PT, RZ, R31, RZ, P2, !PT ;  /* 0x0000001fff097210 */ /* 0x000fe200017fe4ff */
[----:B------:R-:W3:Y:S01]  /*0b70*/  @!P4 LDG.E.U16 R58, desc[UR16][R12.64+0x140] ;  /* 0x000140100c3ac981 */ /* 0x000ee2000c1e1500 */
[-C--:B------:R-:W-:Y:S02]  /*0b80*/  ISETP.GE.AND P2, PT, R32, R48.reuse, PT ;  /* 0x000000302000720c */ /* 0x080fe40003f46270 */
[----:B------:R-:W-:Y:S01]  /*0b90*/  IADD3.X R11, PT, PT, RZ, R29, RZ, P1, !PT ;  /* 0x0000001dff0b7210 */ /* 0x000fe20000ffe4ff */
[----:B------:R-:W4:Y:S01]  /*0ba0*/  @!P0 LDG.E.U16 R57, desc[UR16][R12.64+0x80] ;  /* 0x000080100c398981 */ /* 0x000f22000c1e1500 */
[----:B------:R-:W-:-:S02]  /*0bb0*/  ISETP.GE.AND P0, PT, R39, R48, PT ;  /* 0x000000302700720c */ /* 0x000fc40003f06270 */
[----:B------:R-:W-:Y:S01]  /*0bc0*/  ISETP.GE.AND P1, PT, R33, R48, PT ;  /* 0x000000302100720c */ /* 0x000fe20003f26270 */
[----:B------:R-:W3:Y:S01]  /*0bd0*/  @!P3 LDG.E.U16 R61, desc[UR16][R12.64+0x180] ;  /* 0x000180100c3db981 */ /* 0x000ee2000c1e1500 */
[----:B------:R-:W-:-:S05]  /*0be0*/  PRMT R0, RZ, 0x7610, R0 ;  /* 0x00007610ff007816 */ /* 0x000fca0000000000 */
[----:B------:R-:W4:Y:S04]  /*0bf0*/  @!P2 LDG.E.U16 R51, desc[UR16][R12.64] ;  /* 0x000000100c33a981 */ /* 0x000f28000c1e1500 */
[----:B------:R-:W3:Y:S01]  /*0c00*/  @!P0 LDG.E.U16 R62, desc[UR16][R12.64+0x1c0] ;  /* 0x0001c0100c3e8981 */ /* 0x000ee2000c1e1500 */
[----:B------:R-:W-:-:S03]  /*0c10*/  ISETP.GE.AND P0, PT, R40, R48, PT ;  /* 0x000000302800720c */ /* 0x000fc60003f06270 */
[----:B------:R-:W3:Y:S01]  /*0c20*/  @!P1 LDG.E.U16 R0, desc[UR16][R12.64+0x40] ;  /* 0x000040100c009981 */ /* 0x000ee2000c1e1500 */
[-C--:B------:R-:W-:Y:S02]  /*0c30*/  ISETP.GE.AND P1, PT, R42, R48.reuse, PT ;  /* 0x000000302a00720c */ /* 0x080fe40003f26270 */
[----:B------:R-:W-:-:S07]  /*0c40*/  ISETP.GE.AND P2, PT, R43, R48, PT ;  /* 0x000000302b00720c */ /* 0x000fce0003f46270 */
[----:B------:R-:W3:Y:S01]  /*0c50*/  @!P0 LDG.E.U16 R63, desc[UR16][R12.64+0x200] ;  /* 0x000200100c3f8981 */ /* 0x000ee2000c1e1500 */
[-C--:B------:R-:W-:Y:S02]  /*0c60*/  ISETP.GE.AND P0, PT, R41, R48.reuse, PT ;  /* 0x000000302900720c */ /* 0x080fe40003f06270 */
[-C--:B------:R-:W-:Y:S01]  /*0c70*/  ISETP.GE.AND P3, PT, R44, R48.reuse, PT ;  /* 0x000000302c00720c */ /* 0x080fe20003f66270 */
[----:B------:R-:W3:Y:S01]  /*0c80*/  @!P1 LDG.E.U16 R65, desc[UR16][R12.64+0x280] ;  /* 0x000280100c419981 */ /* 0x000ee2000c1e1500 */
[-C--:B------:R-:W-:Y:S02]  /*0c90*/  ISETP.GE.AND P4, PT, R45, R48.reuse, PT ;  /* 0x000000302d00720c */ /* 0x080fe40003f86270 */
[-C--:B------:R-:W-:Y:S01]  /*0ca0*/  ISETP.GE.AND P5, PT, R46, R48.reuse, PT ;  /* 0x000000302e00720c */ /* 0x080fe20003fa6270 */
[----:B------:R-:W3:Y:S01]  /*0cb0*/  @!P2 LDG.E.U16 R66, desc[UR16][R12.64+0x2c0] ;  /* 0x0002c0100c42a981 */ /* 0x000ee2000c1e1500 */
[----:B------:R-:W-:-:S05]  /*0cc0*/  ISETP.GE.AND P6, PT, R47, R48, PT ;  /* 0x000000302f00720c */ /* 0x000fca0003fc6270 */
[----:B------:R-:W3:Y:S04]  /*0cd0*/  @!P0 LDG.E.U16 R64, desc[UR16][R12.64+0x240] ;  /* 0x000240100c408981 */ /* 0x000ee8000c1e1500 */
[----:B------:R-:W3:Y:S04]  /*0ce0*/  @!P3 LDG.E.U16 R67, desc[UR16][R12.64+0x300] ;  /* 0x000300100c43b981 */ /* 0x000ee8000c1e1500 */
[----:B------:R-:W3:Y:S04]  /*0cf0*/  @!P4 LDG.E.U16 R68, desc[UR16][R12.64+0x340] ;  /* 0x000340100c44c981 */ /* 0x000ee8000c1e1500 */
[----:B------:R-:W3:Y:S04]  /*0d00*/  @!P5 LDG.E.U16 R69, desc[UR16][R12.64+0x380] ;  /* 0x000380100c45d981 */ /* 0x000ee8000c1e1500 */
[----:B------:R0:W3:Y:S01]  /*0d10*/  @!P6 LDG.E.U16 R70, desc[UR16][R12.64+0x3c0] ;  /* 0x0003c0100c46e981 */ /* 0x0000e2000c1e1500 */
[----:B--2---:R-:W-:Y:S01]  /*0d20*/  ULEA UR20, UR8, UR7, 0x18 ;  /* 0x0000000708147291 */ /* 0x004fe2000f8ec0ff */
[----:B-1----:R-:W-:-:S02]  /*0d30*/  LEA.HI.SX32 R50, R49, R49, 0x1b ;  /* 0x0000003131327211 */ /* 0x002fc400078fdaff */
[C---:B------:R-:W-:Y:S02]  /*0d40*/  IADD3 R52, PT, PT, R49.reuse, 0x20, RZ ;  /* 0x0000002031347810 */ /* 0x040fe40007ffe0ff */
[C---:B------:R-:W-:Y:S02]  /*0d50*/  IADD3 R54, PT, PT, R49.reuse, 0x40, RZ ;  /* 0x0000004031367810 */ /* 0x040fe40007ffe0ff */
[----:B------:R-:W-:Y:S02]  /*0d60*/  LEA R50, R50, UR20, 0x1 ;  /* 0x0000001432327c11 */ /* 0x000fe4000f8e08ff */
[C---:B0-----:R-:W-:Y:S02]  /*0d70*/  IADD3 R12, PT, PT, R49.reuse, 0x80, RZ ;  /* 0x00000080310c7810 */ /* 0x041fe40007ffe0ff */
[----:B------:R-:W-:Y:S02]  /*0d80*/  LEA.HI.SX32 R52, R52, R49, 0x1b ;  /* 0x0000003134347211 */ /* 0x000fe400078fdaff */
[----:B------:R-:W-:-:S02]  /*0d90*/  IADD3 R60, PT, PT, R49, 0x60, RZ ;  /* 0x00000060313c7810 */ /* 0x000fc40007ffe0ff */
[-C--:B------:R-:W-:Y:S02]  /*0da0*/  LEA.HI.SX32 R54, R54, R49.reuse, 0x1b ;  /* 0x0000003136367211 */ /* 0x080fe400078fdaff */
[-C--:B------:R-:W-:Y:S02]  /*0db0*/  LEA.HI.SX32 R12, R12, R49.reuse, 0x1b ;  /* 0x000000310c0c7211 */ /* 0x080fe400078fdaff */
[----:B------:R-:W-:Y:S02]  /*0dc0*/  IADD3 R72, PT, PT, R49, 0xa0, RZ ;  /* 0x000000a031487810 */ /* 0x000fe40007ffe0ff */
[-C--:B------:R-:W-:Y:S02]  /*0dd0*/  LEA.HI.SX32 R53, R60, R49.reuse, 0x1b ;  /* 0x000000313c357211 */ /* 0x080fe400078fdaff */
[----:B------:R-:W-:Y:S02]  /*0de0*/  LEA.HI.SX32 R55, R72, R49, 0x1b ;  /* 0x0000003148377211 */ /* 0x000fe400078fdaff */
[----:B------:R-:W-:-:S02]  /*0df0*/  LEA R53, R53, UR20, 0x1 ;  /* 0x0000001435357c11 */ /* 0x000fc4000f8e08ff */
[C---:B------:R-:W-:Y:S02]  /*0e00*/  IADD3 R60, PT, PT, R49.reuse, 0xe0, RZ ;  /* 0x000000e0313c7810 */ /* 0x040fe40007ffe0ff */
[C---:B------:R-:W-:Y:S02]  /*0e10*/  IADD3 R72, PT, PT, R49.reuse, 0x100, RZ ;  /* 0x0000010031487810 */ /* 0x040fe40007ffe0ff */
[----:B------:R-:W-:Y:S02]  /*0e20*/  IADD3 R74, PT, PT, R49, 0x120, RZ ;  /* 0x00000120314a7810 */ /* 0x000fe40007ffe0ff */
[----:B------:R-:W-:Y:S02]  /*0e30*/  LEA R55, R55, UR20, 0x1 ;  /* 0x0000001437377c11 */ /* 0x000fe4000f8e08ff */
[----:B------:R-:W-:Y:S02]  /*0e40*/  IADD3 R76, PT, PT, R49, 0x140, RZ ;  /* 0x00000140314c7810 */ /* 0x000fe40007ffe0ff */
[----:B------:R-:W-:-:S02]  /*0e50*/  LEA.HI.SX32 R60, R60, R49, 0x1b ;  /* 0x000000313c3c7211 */ /* 0x000fc400078fdaff */
[-C--:B------:R-:W-:Y:S02]  /*0e60*/  LEA.HI.SX32 R72, R72, R49.reuse, 0x1b ;  /* 0x0000003148487211 */ /* 0x080fe400078fdaff */
[-C--:B------:R-:W-:Y:S02]  /*0e70*/  LEA.HI.SX32 R74, R74, R49.reuse, 0x1b ;  /* 0x000000314a4a7211 */ /* 0x080fe400078fdaff */
[----:B------:R-:W-:Y:S02]  /*0e80*/  LEA.HI.SX32 R76, R76, R49, 0x1b ;  /* 0x000000314c4c7211 */ /* 0x000fe400078fdaff */
[----:B------:R-:W-:Y:S02]  /*0e90*/  P2R R83, PR, RZ, 0x1 ;  /* 0x00000001ff537803 */ /* 0x000fe40000000000 */
[----:B------:R-:W-:Y:S02]  /*0ea0*/  ISETP.GE.AND P0, PT, R32, R48, PT ;  /* 0x000000302000720c */ /* 0x000fe40003f06270 */
[----:B------:R-:W-:-:S02]  /*0eb0*/  PRMT R13, RZ, 0x7610, R13 ;  /* 0x00007610ff0d7816 */ /* 0x000fc4000000000d */
[----:B------:R-:W-:Y:S02]  /*0ec0*/  P2R R82, PR, RZ, 0x2 ;  /* 0x00000002ff527803 */ /* 0x000fe40000000000 */
[----:B------:R-:W-:Y:S02]  /*0ed0*/  P2R R81, PR, RZ, 0x4 ;  /* 0x00000004ff517803 */ /* 0x000fe40000000000 */
[-C--:B------:R-:W-:Y:S02]  /*0ee0*/  ISETP.GE.AND P1, PT, R35, R48.reuse, PT ;  /* 0x000000302300720c */ /* 0x080fe40003f26270 */
[----:B------:R-:W-:Y:S02]  /*0ef0*/  P2R R80, PR, RZ, 0x8 ;  /* 0x00000008ff507803 */ /* 0x000fe40000000000 */
[-C--:B------:R-:W-:Y:S02]  /*0f00*/  ISETP.GE.AND P2, PT, R34, R48.reuse, PT ;  /* 0x000000302200720c */ /* 0x080fe40003f46270 */
[----:B------:R-:W-:-:S02]  /*0f10*/  ISETP.GE.AND P3, PT, R33, R48, PT ;  /* 0x000000302100720c */ /* 0x000fc40003f66270 */
[----:B------:R-:W-:Y:S02]  /*0f20*/  PRMT R73, RZ, 0x7610, R73 ;  /* 0x00007610ff497816 */ /* 0x000fe40000000049 */
[----:B------:R-:W-:Y:S02]  /*0f30*/  PRMT R71, RZ, 0x7610, R71 ;  /* 0x00007610ff477816 */ /* 0x000fe40000000047 */
[----:B------:R-:W-:Y:S02]  /*0f40*/  PRMT R75, RZ, 0x7610, R75 ;  /* 0x00007610ff4b7816 */ /* 0x000fe4000000004b */
[----:B------:R-:W-:Y:S02]  /*0f50*/  PRMT R77, RZ, 0x7610, R77 ;  /* 0x00007610ff4d7816 */ /* 0x000fe4000000004d */
[----:B------:R-:W-:Y:S02]  /*0f60*/  PRMT R79, RZ, 0x7610, R79 ;  /* 0x00007610ff4f7816 */ /* 0x000fe4000000004f */
[----:B------:R-:W-:Y:S01]  /*0f70*/  PRMT R78, RZ, 0x7610, R78 ;  /* 0x00007610ff4e7816 */ /* 0x000fe2000000004e */
[----:B----4-:R0:W-:Y:S02]  /*0f80*/  STS.U16 [R50], R51 ;  /* 0x0000003332007388 */ /* 0x0101e40000000400 */
[----:B0-----:R-:W-:-:S02]  /*0f90*/  LEA R51, R52, UR20, 0x1 ;  /* 0x0000001434337c11 */ /* 0x001fc4000f8e08ff */
[----:B------:R-:W-:Y:S02]  /*0fa0*/  LEA R52, R54, UR20, 0x1 ;  /* 0x0000001436347c11 */ /* 0x000fe4000f8e08ff */
[----:B------:R-:W-:Y:S02]  /*0fb0*/  LEA R54, R12, UR20, 0x1 ;  /* 0x000000140c367c11 */ /* 0x000fe4000f8e08ff */
[C---:B------:R-:W-:Y:S01]  /*0fc0*/  IADD3 R12, PT, PT, R49.reuse, 0xc0, RZ ;  /* 0x000000c0310c7810 */ /* 0x040fe20007ffe0ff */
[----:B---3--:R0:W-:Y:S03]  /*0fd0*/  STS.U16 [R51+0x40], R0 ;  /* 0x0000400033007388 */ /* 0x0081e60000000400 */
[----:B------:R-:W-:Y:S01]  /*0fe0*/  LEA.HI.SX32 R12, R12, R49, 0x1b ;  /* 0x000000310c0c7211 */ /* 0x000fe200078fdaff */
[----:B------:R1:W-:Y:S04]  /*0ff0*/  STS.U16 [R52+0x80], R57 ;  /* 0x0000803934007388 */ /* 0x0003e80000000400 */
[----:B------:R2:W-:Y:S01]  /*1000*/  STS.U16 [R53+0xc0], R56 ;  /* 0x0000c03835007388 */ /* 0x0005e20000000400 */
[----:B0-----:R-:W-:-:S03]  /*1010*/  IADD3 R0, PT, PT, R49, 0x160, RZ ;  /* 0x0000016031007810 */ /* 0x001fc60007ffe0ff */
[----:B------:R0:W-:Y:S01]  /*1020*/  STS.U16 [R54+0x100], R59 ;  /* 0x0001003b36007388 */ /* 0x0001e20000000400 */
[----:B-1----:R-:W-:-:S03]  /*1030*/  LEA R57, R60, UR20, 0x1 ;  /* 0x000000143c397c11 */ /* 0x002fc6000f8e08ff */
[----:B------:R1:W-:Y:S01]  /*1040*/  STS.U16 [R55+0x140], R58 ;  /* 0x0001403a37007388 */ /* 0x0003e20000000400 */
[----:B--2---:R-:W-:Y:S02]  /*1050*/  LEA R56, R12, UR20, 0x1 ;  /* 0x000000140c387c11 */ /* 0x004fe4000f8e08ff */
[----:B------:R-:W-:Y:S02]  /*1060*/  LEA.HI.SX32 R0, R0, R49, 0x1b ;  /* 0x0000003100007211 */ /* 0x000fe400078fdaff */
[C---:B------:R-:W-:Y:S01]  /*1070*/  IADD3 R12, PT, PT, R49.reuse, 0x180, RZ ;  /* 0x00000180310c7810 */ /* 0x040fe20007ffe0ff */
[----:B------:R2:W-:Y:S01]  /*1080*/  STS.U16 [R56+0x180], R61 ;  /* 0x0001803d38007388 */ /* 0x0005e20000000400 */
[----:B0-----:R-:W-:Y:S02]  /*1090*/  LEA R59, R74, UR20, 0x1 ;  /* 0x000000144a3b7c11 */ /* 0x001fe4000f8e08ff */
[----:B-1----:R-:W-:Y:S02]  /*10a0*/  LEA R58, R72, UR20, 0x1 ;  /* 0x00000014483a7c11 */ /* 0x002fe4000f8e08ff */
[----:B------:R-:W-:-:S02]  /*10b0*/  IADD3 R72, PT, PT, R49, 0x1a0, RZ ;  /* 0x000001a031487810 */ /* 0x000fc40007ffe0ff */
[----:B------:R-:W-:Y:S02]  /*10c0*/  LEA R60, R76, UR20, 0x1 ;  /* 0x000000144c3c7c11 */ /* 0x000fe4000f8e08ff */
[C---:B------:R-:W-:Y:S01]  /*10d0*/  IADD3 R74, PT, PT, R49.reuse, 0x1c0, RZ ;  /* 0x000001c0314a7810 */ /* 0x040fe20007ffe0ff */
[----:B------:R0:W-:Y:S01]  /*10e0*/  STS.U16 [R57+0x1c0], R62 ;  /* 0x0001c03e39007388 */ /* 0x0001e20000000400 */
[C---:B------:R-:W-:Y:S02]  /*10f0*/  IADD3 R76, PT, PT, R49.reuse, 0x1e0, RZ ;  /* 0x000001e0314c7810 */ /* 0x040fe40007ffe0ff */
[----:B--2---:R-:W-:Y:S01]  /*1100*/  LEA R61, R0, UR20, 0x1 ;  /* 0x00000014003d7c11 */ /* 0x004fe2000f8e08ff */
[----:B------:R1:W-:Y:S01]  /*1110*/  STS.U16 [R58+0x200], R63 ;  /* 0x0002003f3a007388 */ /* 0x0003e20000000400 */
[-C--:B------:R-:W-:Y:S02]  /*1120*/  LEA.HI.SX32 R12, R12, R49.reuse, 0x1b ;  /* 0x000000310c0c7211 */ /* 0x080fe400078fdaff */
[----:B------:R-:W-:Y:S01]  /*1130*/  LEA.HI.SX32 R72, R72, R49, 0x1b ;  /* 0x0000003148487211 */ /* 0x000fe200078fdaff */
[----:B------:R2:W-:Y:S01]  /*1140*/  STS.U16 [R59+0x240], R64 ;  /* 0x000240403b007388 */ /* 0x0005e20000000400 */
[----:B------:R-:W-:-:S02]  /*1150*/  SHF.L.U32 R0, R49, 0x4, RZ ;  /* 0x0000000431007819 */ /* 0x000fc400000006ff */
[-C--:B------:R-:W-:Y:S01]  /*1160*/  LEA.HI.SX32 R74, R74, R49.reuse, 0x1b ;  /* 0x000000314a4a7211 */ /* 0x080fe200078fdaff */
[----:B------:R3:W-:Y:S01]  /*1170*/  STS.U16 [R60+0x280], R65 ;  /* 0x000280413c007388 */ /* 0x0007e20000000400 */
[----:B------:R-:W-:Y:S02]  /*1180*/  LEA.HI.SX32 R76, R76, R49, 0x1b ;  /* 0x000000314c4c7211 */ /* 0x000fe400078fdaff */
[----:B0-----:R-:W-:Y:S01]  /*1190*/  LEA R62, R12, UR20, 0x1 ;  /* 0x000000140c3e7c11 */ /* 0x001fe2000f8e08ff */
[----:B------:R0:W-:Y:S01]  /*11a0*/  STS.U16 [R61+0x2c0], R66 ;  /* 0x0002c0423d007388 */ /* 0x0001e20000000400 */
[----:B-1----:R-:W-:Y:S02]  /*11b0*/  LEA R63, R72, UR20, 0x1 ;  /* 0x00000014483f7c11 */ /* 0x002fe4000f8e08ff */
[----:B--2---:R-:W-:Y:S01]  /*11c0*/  LEA R64, R74, UR20, 0x1 ;  /* 0x000000144a407c11 */ /* 0x004fe2000f8e08ff */
[----:B------:R1:W-:Y:S01]  /*11d0*/  STS.U16 [R62+0x300], R67 ;  /* 0x000300433e007388 */ /* 0x0003e20000000400 */
[----:B---3--:R-:W-:-:S02]  /*11e0*/  LEA R65, R76, UR20, 0x1 ;  /* 0x000000144c417c11 */ /* 0x008fc4000f8e08ff */
[----:B0-----:R-:W-:Y:S01]  /*11f0*/  LEA.HI.SX32 R66, R0, R0, 0x1b ;  /* 0x0000000000427211 */ /* 0x001fe200078fdaff */
[----:B------:R0:W-:Y:S03]  /*1200*/  STS.U16 [R63+0x340], R68 ;  /* 0x000340443f007388 */ /* 0x0001e60000000400 */
[----:B------:R-:W-:Y:S01]  /*1210*/  LEA R66, R66, UR20, 0x1 ;  /* 0x0000001442427c11 */ /* 0x000fe2000f8e08ff */
        /* <DEDUP_REMOVED lines=21> */
[----:B------:R-:W-:-:S03]  /*1370*/  PRMT R12, RZ, 0x7610, R12 ;  /* 0x00007610ff0c7816 */ /* 0x000fc6000000000c */
        /* <DEDUP_REMOVED lines=41> */
[----:B------:R-:W-:Y:S01]  /*1610*/  PRMT R80, RZ, 0x7610, R80 ;  /* 0x00007610ff507816 */ /* 0x000fe20000000050 */
[----:B----4-:R-:W-:Y:S04]  /*1620*/  STS.U16 [R50], R13 ;  /* 0x0000000d32007388 */ /* 0x010fe80000000400 */
        /* <DEDUP_REMOVED lines=8> */
[----:B--2---:R-:W-:Y:S04]  /*16b0*/  STS.U16 [R59+0x240], R68 ;  /* 0x000240443b007388 */ /* 0x004fe80000000400 */
[----:B---3--:R-:W-:Y:S04]  /*16c0*/  STS.U16 [R60+0x280], R69 ;  /* 0x000280453c007388 */ /* 0x008fe80000000400 */
[----:B------:R2:W-:Y:S04]  /*16d0*/  STS.U16 [R61+0x2c0], R70 ;  /* 0x0002c0463d007388 */ /* 0x0005e80000000400 */
[----:B------:R-:W-:Y:S04]  /*16e0*/  STS.U16 [R62+0x300], R77 ;  /* 0x0003004d3e007388 */ /* 0x000fe80000000400 */
        /* <DEDUP_REMOVED lines=37> */
[----:B------:R-:W-:Y:S02]  /*1940*/  PRMT R75, RZ, 0x7610, R75 ;  /* 0x00007610ff4b7816 */ /* 0x000fe4000000004b */
[----:B--2---:R-:W-:Y:S01]  /*1950*/  PRMT R70, RZ, 0x7610, R70 ;  /* 0x00007610ff467816 */ /* 0x004fe20000000046 */
[----:B------:R-:W2:Y:S01]  /*1960*/  @!P6 LDG.E.U16 R80, desc[UR16][R8.64+0x3c0] ;  /* 0x0003c0100850e981 */ /* 0x000ea2000c1e1500 */
[----:B------:R-:W-:-:S02]  /*1970*/  PRMT R69, RZ, 0x7610, R69 ;  /* 0x00007610ff457816 */ /* 0x000fc40000000045 */
        /* <DEDUP_REMOVED lines=10> */
[----:B------:R-:W-:Y:S02]  /*1a20*/  PRMT R77, RZ, 0x7610, R77 ;  /* 0x00007610ff4d7816 */ /* 0x000fe4000000004d */
[----:B------:R-:W-:Y:S02]  /*1a30*/  PRMT R76, RZ, 0x7610, R76 ;  /* 0x00007610ff4c7816 */ /* 0x000fe4000000004c */
[----:B----4-:R-:W-:Y:S01]  /*1a40*/  PRMT R79, RZ, 0x7610, R79 ;  /* 0x00007610ff4f7816 */ /* 0x010fe2000000004f */
[----:B------:R-:W3:Y:S01]  /*1a50*/  @!P0 LDG.E.U16 R0, desc[UR16][R8.64+0x240] ;  /* 0x0002401008008981 */ /* 0x000ee2000c1e1500 */
[----:B------:R-:W-:-:S03]  /*1a60*/  PRMT R78, RZ, 0x7610, R78 ;  /* 0x00007610ff4e7816 */ /* 0x000fc6000000004e */
        /* <DEDUP_REMOVED lines=17> */
[----:B------:R-:W-:Y:S01]  /*1b80*/  PRMT R90, RZ, 0x7610, R90 ;  /* 0x00007610ff5a7816 */ /* 0x000fe2000000005a */
[----:B------:R0:W-:Y:S04]  /*1b90*/  STS.U16 [R50], R71 ;  /* 0x0000004732007388 */ /* 0x0001e80000000400 */
[----:B------:R-:W-:Y:S04]  /*1ba0*/  STS.U16 [R51+0x40], R72 ;  /* 0x0000404833007388 */ /* 0x000fe80000000400 */
[----:B------:R-:W-:Y:S04]  /*1bb0*/  STS.U16 [R52+0x80], R73 ;  /* 0x0000804934007388 */ /* 0x000fe80000000400 */
[----:B------:R-:W-:Y:S04]  /*1bc0*/  STS.U16 [R53+0xc0], R74 ;  /* 0x0000c04a35007388 */ /* 0x000fe80000000400 */
[----:B------:R-:W-:Y:S04]  /*1bd0*/  STS.U16 [R54+0x100], R67 ;  /* 0x0001004336007388 */ /* 0x000fe80000000400 */
[----:B--2---:R-:W-:Y:S04]  /*1be0*/  STS.U16 [R55+0x140], R68 ;  /* 0x0001404437007388 */ /* 0x004fe80000000400 */
[----:B------:R-:W-:Y:S04]  /*1bf0*/  STS.U16 [R56+0x180], R69 ;  /* 0x0001804538007388 */ /* 0x000fe80000000400 */
[----:B------:R-:W-:Y:S04]  /*1c00*/  STS.U16 [R57+0x1c0], R70 ;  /* 0x0001c04639007388 */ /* 0x000fe80000000400 */
[----:B------:R1:W-:Y:S04]  /*1c10*/  STS.U16 [R58+0x200], R75 ;  /* 0x0002004b3a007388 */ /* 0x0003e80000000400 */
[----:B---3--:R-:W-:Y:S04]  /*1c20*/  STS.U16 [R59+0x240], R0 ;  /* 0x000240003b007388 */ /* 0x008fe80000000400 */
[----:B----4-:R-:W-:Y:S04]  /*1c30*/  STS.U16 [R60+0x280], R77 ;  /* 0x0002804d3c007388 */ /* 0x010fe80000000400 */
[----:B------:R-:W-:Y:S04]  /*1c40*/  STS.U16 [R61+0x2c0], R76 ;  /* 0x0002c04c3d007388 */ /* 0x000fe80000000400 */
        /* <DEDUP_REMOVED lines=42> */
[----:B---3--:R-:W-:Y:S01]  /*1ef0*/  PRMT R81, RZ, 0x7610, R81 ;  /* 0x00007610ff517816 */ /* 0x008fe20000000051 */
[----:B------:R-:W3:Y:S04]  /*1f00*/  @!P6 LDG.E.U16 R90, desc[UR16][R6.64+0x3c0] ;  /* 0x0003c010065ae981 */ /* 0x000ee8000c1e1500 */
[----:B------:R-:W2:Y:S01]  /*1f10*/  @!P0 LDG.E.U16 R79, desc[UR16][R6.64+0x200] ;  /* 0x00020010064f8981 */ /* 0x000ea2000c1e1500 */
[----:B------:R-:W-:-:S03]  /*1f20*/  ISETP.NE.AND P0, PT, R100, RZ, PT ;  /* 0x000000ff6400720c */ /* 0x000fc60003f05270 */
[----:B------:R-:W3:Y:S01]  /*1f30*/  @!P1 LDG.E.U16 R76, desc[UR16][R6.64+0x1c0] ;  /* 0x0001c010064c9981 */ /* 0x000ee2000c1e1500 */
[----:B------:R-:W-:-:S03]  /*1f40*/  ISETP.NE.AND P1, PT, R98, RZ, PT ;  /* 0x000000ff6200720c */ /* 0x000fc60003f25270 */
[----:B------:R-:W2:Y:S01]  /*1f50*/  @!P2 LDG.E.U16 R77, desc[UR16][R6.64+0x180] ;  /* 0x00018010064da981 */ /* 0x000ea2000c1e1500 */
[----:B------:R-:W-:-:S03]  /*1f60*/  ISETP.NE.AND P2, PT, R96, RZ, PT ;  /* 0x000000ff6000720c */ /* 0x000fc60003f45270 */
[----:B------:R-:W3:Y:S01]  /*1f70*/  @!P3 LDG.E.U16 R84, desc[UR16][R6.64+0x140] ;  /* 0x000140100654b981 */ /* 0x000ee2000c1e1500 */
[----:B------:R-:W-:Y:S02]  /*1f80*/  ISETP.NE.AND P3, PT, R92, RZ, PT ;  /* 0x000000ff5c00720c */ /* 0x000fe40003f65270 */
[----:B----4-:R-:W-:Y:S01]  /*1f90*/  PRMT R80, RZ, 0x7610, R80 ;  /* 0x00007610ff507816 */ /* 0x010fe20000000050 */
[----:B------:R-:W4:Y:S04]  /*1fa0*/  @!P0 LDG.E.U16 R86, desc[UR16][R6.64+0x240] ;  /* 0x0002401006568981 */ /* 0x000f28000c1e1500 */
[----:B------:R-:W4:Y:S04]  /*1fb0*/  @!P1 LDG.E.U16 R81, desc[UR16][R6.64+0x280] ;  /* 0x0002801006519981 */ /* 0x000f28000c1e1500 */
[----:B------:R-:W4:Y:S04]  /*1fc0*/  @!P2 LDG.E.U16 R80, desc[UR16][R6.64+0x2c0] ;  /* 0x0002c0100650a981 */ /* 0x000f28000c1e1500 */
[----:B------:R0:W4:Y:S01]  /*1fd0*/  @!P3 LDG.E.U16 R83, desc[UR16][R6.64+0x300] ;  /* 0x000300100653b981 */ /* 0x000122000c1e1500 */
[----:B------:R-:W-:-:S02]  /*1fe0*/  P2R R106, PR, RZ, 0x1 ;  /* 0x00000001ff6a7803 */ /* 0x000fc40000000000 */
[-C--:B------:R-:W-:Y:S02]  /*1ff0*/  ISETP.GE.AND P0, PT, R32, R48.reuse, PT ;  /* 0x000000302000720c */ /* 0x080fe40003f06270 */
[----:B0-----:R-:W-:Y:S02]  /*2000*/  PRMT R7, RZ, 0x7610, R7 ;  /* 0x00007610ff077816 */ /* 0x001fe40000000007 */
        /* <DEDUP_REMOVED lines=19> */
[----:B---3--:R-:W-:Y:S04]  /*2140*/  STS.U16 [R55+0x140], R84 ;  /* 0x0001405437007388 */ /* 0x008fe80000000400 */
[----:B--2---:R-:W-:Y:S04]  /*2150*/  STS.U16 [R56+0x180], R77 ;  /* 0x0001804d38007388 */ /* 0x004fe80000000400 */
[----:B------:R-:W-:Y:S04]  /*2160*/  STS.U16 [R57+0x1c0], R76 ;  /* 0x0001c04c39007388 */ /* 0x000fe80000000400 */
[----:B------:R-:W-:Y:S04]  /*2170*/  STS.U16 [R58+0x200], R79 ;  /* 0x0002004f3a007388 */ /* 0x000fe80000000400 */
[----:B----4-:R-:W-:Y:S04]  /*2180*/  STS.U16 [R59+0x240], R86 ;  /* 0x000240563b007388 */ /* 0x010fe80000000400 */
        /* <DEDUP_REMOVED lines=8> */
[----:B------:R-:W1:Y:S04]  /*2210*/  LDS.U16 R72, [R66+0x2] ;  /* 0x0000020042487984 */ /* 0x000e680000000400 */
[----:B------:R-:W2:Y:S04]  /*2220*/  LDS.U16 R73, [R66+0x4] ;  /* 0x0000040042497984 */ /* 0x000ea80000000400 */
[----:B------:R-:W3:Y:S04]  /*2230*/  LDS.U16 R74, [R66+0x6] ;  /* 0x00000600424a7984 */ /* 0x000ee80000000400 */
[----:B------:R-:W-:Y:S04]  /*2240*/  LDS.U16 R75, [R66+0x8] ;  /* 0x00000800424b7984 */ /* 0x000fe80000000400 */
[----:B------:R-:W-:Y:S04]  /*2250*/  LDS.U16 R76, [R66+0xa] ;  /* 0x00000a00424c7984 */ /* 0x000fe80000000400 */
[----:B------:R-:W4:Y:S04]  /*2260*/  LDS.U16 R77, [R66+0xc] ;  /* 0x00000c00424d7984 */ /* 0x000f280000000400 */
[----:B------:R-:W-:Y:S04]  /*2270*/  LDS.U16 R79, [R66+0xe] ;  /* 0x00000e00424f7984 */ /* 0x000fe80000000400 */
[----:B------:R-:W-:Y:S04]  /*2280*/  LDS.U16 R80, [R66+0x10] ;  /* 0x0000100042507984 */ /* 0x000fe80000000400 */
[----:B------:R-:W-:Y:S04]  /*2290*/  LDS.U16 R81, [R66+0x12] ;  /* 0x0000120042517984 */ /* 0x000fe80000000400 */
[----:B------:R-:W-:Y:S04]  /*22a0*/  LDS.U16 R83, [R66+0x14] ;  /* 0x0000140042537984 */ /* 0x000fe80000000400 */
[----:B------:R-:W-:Y:S04]  /*22b0*/  LDS.U16 R84, [R66+0x16] ;  /* 0x0000160042547984 */ /* 0x000fe80000000400 */
[----:B------:R-:W-:Y:S04]  /*22c0*/  LDS.U16 R86, [R66+0x18] ;  /* 0x0000180042567984 */ /* 0x000fe80000000400 */
[----:B------:R-:W4:Y:S04]  /*22d0*/  LDS.U16 R88, [R66+0x1a] ;  /* 0x00001a0042587984 */ /* 0x000f280000000400 */
[----:B------:R-:W4:Y:S04]  /*22e0*/  LDS.U16 R90, [R66+0x1c] ;  /* 0x00001c00425a7984 */ /* 0x000f280000000400 */
[----:B------:R-:W-:Y:S01]  /*22f0*/  LDS.U16 R92, [R66+0x1e] ;  /* 0x00001e00425c7984 */ /* 0x000fe20000000400 */
[----:B------:R-:W-:Y:S01]  /*2300*/  BAR.SYNC.DEFER_BLOCKING 0x0 ;  /* 0x0000000000007b1d */ /* 0x000fe20000010000 */
[----:B0-----:R-:W-:-:S05]  /*2310*/  PRMT R127, RZ, 0x7610, R127 ;  /* 0x00007610ff7f7816 */ /* 0x001fca000000007f */
        /* <DEDUP_REMOVED lines=27> */
[----:B-1----:R-:W-:Y:S02]  /*24d0*/  HADD2.F32 R72, -RZ, R72.H0_H0 ;  /* 0x20000048ff487230 */ /* 0x002fe40000004100 */
[----:B--2---:R-:W-:Y:S02]  /*24e0*/  HADD2.F32 R73, -RZ, R73.H0_H0 ;  /* 0x20000049ff497230 */ /* 0x004fe40000004100 */
[----:B------:R-:W-:Y:S02]  /*24f0*/  HADD2.F32 R71, -RZ, R71.H0_H0 ;  /* 0x20000047ff477230 */ /* 0x000fe40000004100 */
[----:B------:R-:W-:Y:S01]  /*2500*/  FMUL.FTZ R112, R72, -1.4426950216293334961 ;  /* 0xbfb8aa3b48707820 */ /* 0x000fe20000410000 */
[----:B------:R-:W-:-:S02]  /*2510*/  FMUL.FTZ R128, R73, -1.4426950216293334961 ;  /* 0xbfb8aa3b49807820 */ /* 0x000fc40000410000 */
[----:B------:R-:W-:-:S03]  /*2520*/  FMUL.FTZ R110, R71, -1.4426950216293334961 ;  /* 0xbfb8aa3b476e7820 */ /* 0x000fc60000410000 */
[----:B------:R-:W1:Y:S08]  /*2530*/  MUFU.EX2 R112, R112 ;  /* 0x0000007000707308 */ /* 0x000e700000000800 */
[----:B------:R-:W-:Y:S01]  /*2540*/  MUFU.EX2 R128, R128 ;  /* 0x0000008000807308 */ /* 0x000fe20000000800 */
[----:B---3--:R-:W-:-:S07]  /*2550*/  HADD2.F32 R74, -RZ, R74.H0_H0 ;  /* 0x2000004aff4a7230 */ /* 0x008fce0000004100 */
[----:B------:R-:W2:Y:S01]  /*2560*/  MUFU.EX2 R110, R110 ;  /* 0x0000006e006e7308 */ /* 0x000ea20000000800 */
[----:B----4-:R-:W-:Y:S02]  /*2570*/  HADD2.F32 R77, -RZ, R77.H0_H0 ;  /* 0x2000004dff4d7230 */ /* 0x010fe40000004100 */
[----:B0-----:R-:W-:Y:S01]  /*2580*/  FMUL.FTZ R2, R74, -1.4426950216293334961 ;  /* 0xbfb8aa3b4a027820 */ /* 0x001fe20000410000 */
[----:B------:R-:W-:Y:S02]  /*2590*/  HADD2.F32 R75, -RZ, R75.H0_H0 ;  /* 0x2000004bff4b7230 */ /* 0x000fe40000004100 */
[----:B-1----:R-:W-:Y:S01]  /*25a0*/  FADD.FTZ R112, R112, 1 ;  /* 0x3f80000070707421 */ /* 0x002fe20000010000 */
[----:B------:R-:W-:Y:S01]  /*25b0*/  FMUL.FTZ R136, R77, -1.4426950216293334961 ;  /* 0xbfb8aa3b4d887820 */ /* 0x000fe20000410000 */
[----:B------:R-:W-:Y:S01]  /*25c0*/  MUFU.EX2 R130, R2 ;  /* 0x0000000200827308 */ /* 0x000fe20000000800 */
[----:B------:R-:W-:Y:S01]  /*25d0*/  FMUL.FTZ R3, R75, -1.4426950216293334961 ;  /* 0xbfb8aa3b4b037820 */ /* 0x000fe20000410000 */
[----:B--2---:R-:W-:-:S06]  /*25e0*/  FADD.FTZ R110, R110, 1 ;  /* 0x3f8000006e6e7421 */ /* 0x004fcc0000010000 */
[----:B------:R-:W-:Y:S01]  /*25f0*/  MUFU.EX2 R136, R136 ;  /* 0x0000008800887308 */ /* 0x000fe20000000800 */
[----:B------:R-:W-:-:S07]  /*2600*/  HADD2.F32 R76, -RZ, R76.H0_H0 ;  /* 0x2000004cff4c7230 */ /* 0x000fce0000004100 */
[----:B------:R0:W-:Y:S01]  /*2610*/  MUFU.EX2 R132, R3 ;  /* 0x0000000300847308 */ /* 0x0001e20000000800 */
[----:B------:R-:W-:Y:S01]  /*2620*/  FMUL.FTZ R134, R76, -1.4426950216293334961 ;  /* 0xbfb8aa3b4c867820 */ /* 0x000fe20000410000 */
[----:B------:R-:W-:Y:S02]  /*2630*/  HADD2.F32 R129, -RZ, R129.H0_H0 ;  /* 0x20000081ff817230 */ /* 0x000fe40000004100 */
[----:B------:R-:W-:Y:S02]  /*2640*/  HADD2.F32 R133, -RZ, R133.H0_H0 ;  /* 0x20000085ff857230 */ /* 0x000fe40000004100 */
[----:B------:R-:W-:Y:S02]  /*2650*/  HADD2.F32 R88, -RZ, R88.H0_H0 ;  /* 0x20000058ff587230 */ /* 0x000fe40000004100 */
[----:B------:R-:W1:Y:S01]  /*2660*/  MUFU.EX2 R134, R134 ;  /* 0x0000008600867308 */ /* 0x000e620000000800 */
[----:B------:R-:W-:Y:S02]  /*2670*/  HADD2.F32 R80, -RZ, R80.H0_H0 ;  /* 0x20000050ff507230 */ /* 0x000fe40000004100 */
[----:B------:R-:W-:Y:S01]  /*2680*/  FMUL.FTZ R150, R88, -1.4426950216293334961 ;  /* 0xbfb8aa3b58967820 */ /* 0x000fe20000410000 */
[----:B------:R-:W-:-:S02]  /*2690*/  HADD2.F32 R81, -RZ, R81.H0_H0 ;  /* 0x20000051ff517230 */ /* 0x000fc40000004100 */
[----:B------:R-:W-:Y:S02]  /*26a0*/  HADD2.F32 R79, -RZ, R79.H0_H0 ;  /* 0x2000004fff4f7230 */ /* 0x000fe40000004100 */
[----:B------:R-:W-:Y:S01]  /*26b0*/  MUFU.EX2 R154, R150 ;  /* 0x00000096009a7308 */ /* 0x000fe20000000800 */
[----:B------:R-:W-:Y:S01]  /*26c0*/  FMUL.FTZ R140, R80, -1.4426950216293334961 ;  /* 0xbfb8aa3b508c7820 */ /* 0x000fe20000410000 */
[----:B0-----:R-:W-:Y:S01]  /*26d0*/  FMUL.FTZ R3, R81, -1.4426950216293334961 ;  /* 0xbfb8aa3b51037820 */ /* 0x001fe20000410000 */
[----:B------:R-:W-:Y:S01]  /*26e0*/  FMUL.FTZ R2, R79, -1.4426950216293334961 ;  /* 0xbfb8aa3b4f027820 */ /* 0x000fe20000410000 */
[----:B------:R-:W-:-:S04]  /*26f0*/  HADD2.F32 R83, -RZ, R83.H0_H0 ;  /* 0x20000053ff537230 */ /* 0x000fc80000004100 */
[----:B------:R-:W-:Y:S01]  /*2700*/  MUFU.EX2 R142, R3 ;  /* 0x00000003008e7308 */ /* 0x000fe20000000800 */
[----:B------:R-:W-:Y:S01]  /*2710*/  FMUL.FTZ R144, R83, -1.4426950216293334961 ;  /* 0xbfb8aa3b53907820 */ /* 0x000fe20000410000 */
[----:B-1----:R-:W-:Y:S01]  /*2720*/  FADD.FTZ R134, R134, 1 ;  /* 0x3f80000086867421 */ /* 0x002fe20000010000 */
[----:B------:R-:W-:-:S05]  /*2730*/  HADD2.F32 R131, -RZ, R131.H0_H0 ;  /* 0x20000083ff837230 */ /* 0x000fca0000004100 */
[----:B------:R-:W-:Y:S08]  /*2740*/  MUFU.EX2 R138, R2 ;  /* 0x00000002008a7308 */ /* 0x000ff00000000800 */
[----:B------:R-:W0:Y:S01]  /*2750*/  MUFU.EX2 R140, R140 ;  /* 0x0000008c008c7308 */ /* 0x000e220000000800 */
[----:B------:R-:W-:-:S07]  /*2760*/  HADD2.F32 R141, -RZ, R141.H0_H0 ;  /* 0x2000008dff8d7230 */ /* 0x000fce0000004100 */
[----:B------:R-:W-:Y:S01]  /*2770*/  MUFU.EX2 R144, R144 ;  /* 0x0000009000907308 */ /* 0x000fe20000000800 */
[----:B------:R-:W-:Y:S02]  /*2780*/  HADD2.F32 R86, -RZ, R86.H0_H0 ;  /* 0x20000056ff567230 */ /* 0x000fe40000004100 */
[----:B------:R-:W-:Y:S02]  /*2790*/  HADD2.F32 R139, -RZ, R139.H0_H0 ;  /* 0x2000008bff8b7230 */ /* 0x000fe40000004100 */
[----:B------:R-:W-:Y:S02]  /*27a0*/  HADD2.F32 R84, -RZ, R84.H0_H0 ;  /* 0x20000054ff547230 */ /* 0x000fe40000004100 */
[----:B------:R-:W-:Y:S01]  /*27b0*/  FMUL.FTZ R146, R86, -1.4426950216293334961 ;  /* 0xbfb8aa3b56927820 */ /* 0x000fe20000410000 */
[----:B0-----:R-:W-:Y:S01]  /*27c0*/  FADD.FTZ R140, R140, 1 ;  /* 0x3f8000008c8c7421 */ /* 0x001fe20000010000 */
[----:B------:R-:W-:Y:S02]  /*27d0*/  HADD2.F32 R90, -RZ, R90.H0_H0 ;  /* 0x2000005aff5a7230 */ /* 0x000fe40000004100 */
[----:B------:R-:W-:-:S02]  /*27e0*/  HADD2.F32 R143, -RZ, R143.H0_H0 ;  /* 0x2000008fff8f7230 */ /* 0x000fc40000004100 */
[----:B------:R-:W-:Y:S01]  /*27f0*/  FMUL.FTZ R2, R84, -1.4426950216293334961 ;  /* 0xbfb8aa3b54027820 */ /* 0x000fe20000410000 */
[----:B------:R-:W-:Y:S01]  /*2800*/  MUFU.EX2 R153, R146 ;  /* 0x0000009200997308 */ /* 0x000fe20000000800 */
[----:B------:R-:W-:Y:S01]  /*2810*/  FMUL.FTZ R3, R90, -1.4426950216293334961 ;  /* 0xbfb8aa3b5a037820 */ /* 0x000fe20000410000 */
        /* <DEDUP_REMOVED lines=18> */
[----:B------:R-:W4:Y:S01]  /*2940*/  LDS.U16 R102, [R66+0x4] ;  /* 0x0000040042667984 */ /* 0x000f220000000400 */
[----:B0-----:R-:W-:Y:S01]  /*2950*/  FADD.FTZ R104, R128, 1 ;  /* 0x3f80000080687421 */ /* 0x001fe20000010000 */
[----:B------:R0:W1:Y:S02]  /*2960*/  MUFU.RCP R127, R112 ;  /* 0x00000070007f7308 */ /* 0x0000640000001000 */
[----:B------:R-:W4:Y:S04]  /*2970*/  LDS.U16 R100, [R66+0x2] ;  /* 0x0000020042647984 */ /* 0x000f280000000400 */
[----:B------:R-:W4:Y:S02]  /*2980*/  LDS.U16 R128, [R66+0x8] ;  /* 0x0000080042807984 */ /* 0x000f240000000400 */
[----:B------:R-:W2:Y:S02]  /*2990*/  MUFU.RCP R96, R110 ;  /* 0x0000006e00607308 */ /* 0x000ea40000001000 */
[----:B0-----:R-:W0:Y:S01]  /*29a0*/  LDS.U16 R112, [R66+0x6] ;  /* 0x0000060042707984 */ /* 0x001e220000000400 */
[----:B------:R-:W-:-:S03]  /*29b0*/  FADD.FTZ R135, R130, 1 ;  /* 0x3f80000082877421 */ /* 0x000fc60000010000 */
[----:B------:R-:W0:Y:S02]  /*29c0*/  LDS.U16 R130, [R66+0xa] ;  /* 0x00000a0042827984 */ /* 0x000e240000000400 */
[----:B------:R-:W4:Y:S01]  /*29d0*/  MUFU.RCP R104, R104 ;  /* 0x0000006800687308 */ /* 0x000f220000001000 */
[----:B-1----:R-:W-:Y:S01]  /*29e0*/  FADD.FTZ R7, -R127, 1 ;  /* 0x3f8000007f077421 */ /* 0x002fe20000010100 */
[----:B------:R-:W-:Y:S01]  /*29f0*/  FADD.FTZ R108, R136, 1 ;  /* 0x3f800000886c7421 */ /* 0x000fe20000010000 */
[----:B------:R-:W-:Y:S01]  /*2a00*/  FADD.FTZ R106, R132, 1 ;  /* 0x3f800000846a7421 */ /* 0x000fe20000010000 */
[----:B------:R-:W-:Y:S01]  /*2a10*/  FADD.FTZ R146, R144, 1 ;  /* 0x3f80000090927421 */ /* 0x000fe20000010000 */
[----:B------:R-:W-:Y:S01]  /*2a20*/  FFMA.FTZ R145, R72, R7, 1 ;  /* 0x3f80000048917423 */ /* 0x000fe20000010007 */
[----:B------:R-:W1:Y:S01]  /*2a30*/  LDS.U16 R132, [R66+0xc] ;  /* 0x00000c0042847984 */ /* 0x000e620000000400 */
[----:B--2---:R-:W-:Y:S01]  /*2a40*/  FADD.FTZ R6, -R96, 1 ;  /* 0x3f80000060067421 */ /* 0x004fe20000010100 */
[----:B------:R2:W-:Y:S02]  /*2a50*/  MUFU.RCP R137, R134 ;  /* 0x0000008600897308 */ /* 0x0005e40000001000 */
[----:B------:R-:W-:Y:S06]  /*2a60*/  LDS.U16 R159, [R66+0x12] ;  /* 0x00001200429f7984 */ /* 0x000fec0000000400 */
[----:B------:R-:W-:Y:S01]  /*2a70*/  MUFU.EX2 R148, R2 ;  /* 0x0000000200947308 */ /* 0x000fe20000000800 */
[----:B---3--:R-:W-:Y:S01]  /*2a80*/  HADD2.F32 R98, -RZ, R98.H0_H0 ;  /* 0x20000062ff627230 */ /* 0x008fe20000004100 */
[----:B------:R-:W-:Y:S01]  /*2a90*/  LDS.U16 R161, [R66+0x16] ;  /* 0x0000160042a17984 */ /* 0x000fe20000000400 */
[----:B----4-:R-:W-:-:S02]  /*2aa0*/  HADD2.F32 R102, -RZ, R102.H0_H0 ;  /* 0x20000066ff667230 */ /* 0x010fc40000004100 */
[----:B------:R-:W-:Y:S01]  /*2ab0*/  FADD.FTZ R136, -R104, 1 ;  /* 0x3f80000068887421 */ /* 0x000fe20000010100 */
[----:B------:R-:W-:Y:S02]  /*2ac0*/  FMUL.FTZ R7, R129, R98 ;  /* 0x0000006281077220 */ /* 0x000fe40000410000 */
[----:B------:R-:W-:Y:S01]  /*2ad0*/  FMUL.FTZ R147, R133, R102 ;  /* 0x0000006685937220 */ /* 0x000fe20000410000 */
[----:B------:R-:W-:Y:S01]  /*2ae0*/  FFMA.FTZ R6, R71, R6, 1 ;  /* 0x3f80000047067423 */ /* 0x000fe20000010006 */
[----:B------:R-:W-:Y:S01]  /*2af0*/  FMUL.FTZ R7, R96, R7 ;  /* 0x0000000760077220 */ /* 0x000fe20000410000 */
[----:B------:R-:W-:Y:S01]  /*2b00*/  FFMA.FTZ R136, R73, R136, 1 ;  /* 0x3f80000049887423 */ /* 0x000fe20000010088 */
[----:B------:R-:W-:Y:S02]  /*2b10*/  FMUL.FTZ R147, R104, R147 ;  /* 0x0000009368937220 */ /* 0x000fe40000410000 */
[----:B------:R-:W-:Y:S02]  /*2b20*/  FMUL.FTZ R150, R7, R6 ;  /* 0x0000000607967220 */ /* 0x000fe40000410000 */
[----:B------:R-:W-:-:S02]  /*2b30*/  FMUL.FTZ R6, R147, R136 ;  /* 0x0000008893067220 */ /* 0x000fc40000410000 */
[----:B------:R-:W3:Y:S01]  /*2b40*/  LDS.U16 R136, [R66+0xe] ;  /* 0x00000e0042887984 */ /* 0x000ee20000000400 */
[----:B------:R-:W4:Y:S01]  /*2b50*/  MUFU.RCP R106, R106 ;  /* 0x0000006a006a7308 */ /* 0x000f220000001000 */
[----:B------:R-:W-:-:S05]  /*2b60*/  HADD2.F32 R100, -RZ, R100.H0_H0 ;  /* 0x20000064ff647230 */ /* 0x000fca0000004100 */
[----:B--2---:R-:W-:Y:S02]  /*2b70*/  FMUL.FTZ R134, R131, R100 ;  /* 0x0000006483867220 */ /* 0x004fe40000410000 */
[----:B------:R-:W2:Y:S01]  /*2b80*/  MUFU.RCP R135, R135 ;  /* 0x0000008700877308 */ /* 0x000ea20000001000 */
[----:B------:R-:W-:Y:S02]  /*2b90*/  HADD2.F32 R128, -RZ, R128.H0_H0 ;  /* 0x20000080ff807230 */ /* 0x000fe40000004100 */
[----:B------:R-:W-:Y:S01]  /*2ba0*/  FMUL.FTZ R134, R127, R134 ;  /* 0x000000867f867220 */ /* 0x000fe20000410000 */
[----:B------:R-:W-:Y:S01]  /*2bb0*/  FADD.FTZ R110, R138, 1 ;  /* 0x3f8000008a6e7421 */ /* 0x000fe20000010000 */
[----:B0-----:R-:W-:Y:S01]  /*2bc0*/  HADD2.F32 R112, -RZ, R112.H0_H0 ;  /* 0x20000070ff707230 */ /* 0x001fe20000004100 */
[----:B------:R-:W0:Y:S01]  /*2bd0*/  LDS.U16 R138, [R66+0x10] ;  /* 0x00001000428a7984 */ /* 0x000e220000000400 */
[----:B------:R-:W-:Y:S01]  /*2be0*/  FMUL.FTZ R167, R134, R145 ;  /* 0x0000009186a77220 */ /* 0x000fe20000410000 */
[----:B------:R-:W1:Y:S01]  /*2bf0*/  MUFU.RCP R108, R108 ;  /* 0x0000006c006c7308 */ /* 0x000e620000001000 */
[----:B------:R-:W-:Y:S01]  /*2c00*/  FADD.FTZ R134, R142, 1 ;  /* 0x3f8000008e867421 */ /* 0x000fe20000010000 */
[----:B----4-:R-:W-:Y:S01]  /*2c10*/  FADD.FTZ R142, -R106, 1 ;  /* 0x3f8000006a8e7421 */ /* 0x010fe20000010100 */
[----:B------:R-:W-:Y:S01]  /*2c20*/  FMUL.FTZ R147, R141, R128 ;  /* 0x000000808d937220 */ /* 0x000fe20000410000 */
[----:B------:R-:W-:-:S02]  /*2c30*/  HADD2.F32 R130, -RZ, R130.H0_H0 ;  /* 0x20000082ff827230 */ /* 0x000fc40000004100 */
[----:B------:R-:W-:Y:S01]  /*2c40*/  FFMA.FTZ R142, R75, R142, 1 ;  /* 0x3f8000004b8e7423 */ /* 0x000fe2000001008e */
[----:B------:R-:W-:Y:S01]  /*2c50*/  FMUL.FTZ R147, R106, R147 ;  /* 0x000000936a937220 */ /* 0x000fe20000410000 */
[----:B------:R4:W-:Y:S01]  /*2c60*/  MUFU.RCP R145, R140 ;  /* 0x0000008c00917308 */ /* 0x0009e20000001000 */
[----:B--2---:R-:W-:Y:S01]  /*2c70*/  FADD.FTZ R7, -R135, 1 ;  /* 0x3f80000087077421 */ /* 0x004fe20000010100 */
[----:B------:R-:W-:Y:S01]  /*2c80*/  FADD.FTZ R149, -R137, 1 ;  /* 0x3f80000089957421 */ /* 0x000fe20000010100 */
[----:B------:R-:W-:Y:S01]  /*2c90*/  FMUL.FTZ R152, R147, R142 ;  /* 0x0000008e93987220 */ /* 0x000fe20000410000 */
[----:B------:R-:W-:Y:S01]  /*2ca0*/  FMUL.FTZ R144, R143, R130 ;  /* 0x000000828f907220 */ /* 0x000fe20000410000 */
[----:B------:R-:W-:Y:S01]  /*2cb0*/  FFMA.FTZ R7, R74, R7, 1 ;  /* 0x3f8000004a077423 */ /* 0x000fe20000010007 */
[----:B----4-:R-:W-:Y:S02]  /*2cc0*/  FMUL.FTZ R140, R139, R112 ;  /* 0x000000708b8c7220 */ /* 0x010fe40000410000 */
[----:B------:R-:W2:Y:S01]  /*2cd0*/  MUFU.RCP R110, R110 ;  /* 0x0000006e006e7308 */ /* 0x000ea20000001000 */
[----:B------:R-:W-:-:S02]  /*2ce0*/  HADD2.F32 R147, -RZ, R94.H0_H0 ;  /* 0x2000005eff937230 */ /* 0x000fc40000004100 */
[----:B------:R-:W-:Y:S01]  /*2cf0*/  FMUL.FTZ R140, R135, R140 ;  /* 0x0000008c878c7220 */ /* 0x000fe20000410000 */
[----:B-1----:R-:W-:Y:S02]  /*2d00*/  HADD2.F32 R132, -RZ, R132.H0_H0 ;  /* 0x20000084ff847230 */ /* 0x002fe40000004100 */
[----:B------:R-:W-:Y:S01]  /*2d10*/  FFMA.FTZ R149, R76, R149, 1 ;  /* 0x3f8000004c957423 */ /* 0x000fe20000010095 */
[----:B------:R-:W-:Y:S01]  /*2d20*/  FMUL.FTZ R144, R137, R144 ;  /* 0x0000009089907220 */ /* 0x000fe20000410000 */
[----:B------:R-:W-:Y:S01]  /*2d30*/  FMUL.FTZ R171, R140, R7 ;  /* 0x000000078cab7220 */ /* 0x000fe20000410000 */
[----:B------:R-:W-:Y:S01]  /*2d40*/  FADD.FTZ R94, -R108, 1 ;  /* 0x3f8000006c5e7421 */ /* 0x000fe20000010100 */
[----:B------:R-:W-:Y:S01]  /*2d50*/  FMUL.FTZ R7, R147, R132 ;  /* 0x0000008493077220 */ /* 0x000fe20000410000 */
[----:B------:R-:W1:Y:S01]  /*2d60*/  MUFU.EX2 R3, R3 ;  /* 0x0000000300037308 */ /* 0x000e620000000800 */
[----:B------:R-:W-:Y:S01]  /*2d70*/  FMUL.FTZ R173, R144, R149 ;  /* 0x0000009590ad7220 */ /* 0x000fe20000410000 */
[----:B------:R-:W-:Y:S01]  /*2d80*/  FFMA.FTZ R94, R77, R94, 1 ;  /* 0x3f8000004d5e7423 */ /* 0x000fe2000001005e */
[----:B------:R-:W-:Y:S01]  /*2d90*/  FMUL.FTZ R7, R108, R7 ;  /* 0x000000076c077220 */ /* 0x000fe20000410000 */
[----:B------:R-:W-:Y:S01]  /*2da0*/  HADD2.F32 R149, -RZ, R82.H0_H0 ;  /* 0x20000052ff957230 */ /* 0x000fe20000004100 */
[----:B------:R-:W4:Y:S01]  /*2db0*/  LDS.U16 R144, [R66+0x14] ;  /* 0x0000140042907984 */ /* 0x000f220000000400 */
[----:B---3--:R-:W-:-:S02]  /*2dc0*/  HADD2.F32 R136, -RZ, R136.H0_H0 ;  /* 0x20000088ff887230 */ /* 0x008fc40000004100 */
[----:B------:R-:W-:Y:S01]  /*2dd0*/  FMUL.FTZ R82, R7, R94 ;  /* 0x0000005e07527220 */ /* 0x000fe20000410000 */
[----:B------:R3:W-:Y:S01]  /*2de0*/  MUFU.RCP R140, R146 ;  /* 0x00000092008c7308 */ /* 0x0007e20000001000 */
[----:B------:R-:W-:Y:S02]  /*2df0*/  HADD2.F32 R151, -RZ, R78.H0_H0 ;  /* 0x2000004eff977230 */ /* 0x000fe40000004100 */
[----:B--2---:R-:W-:Y:S01]  /*2e00*/  FADD.FTZ R78, -R110, 1 ;  /* 0x3f8000006e4e7421 */ /* 0x004fe20000010100 */
[----:B------:R-:W-:Y:S01]  /*2e10*/  FMUL.FTZ R7, R149, R136 ;  /* 0x0000008895077220 */ /* 0x000fe20000410000 */
[----:B------:R-:W-:Y:S02]  /*2e20*/  HADD2.F32 R92, -RZ, R92.H0_H0 ;  /* 0x2000005cff5c7230 */ /* 0x000fe40000004100 */
[----:B------:R-:W-:Y:S01]  /*2e30*/  FADD.FTZ R148, R148, 1 ;  /* 0x3f80000094947421 */ /* 0x000fe20000010000 */
[----:B---3--:R-:W2:Y:S01]  /*2e40*/  LDS.U16 R146, [R66+0x18] ;  /* 0x0000180042927984 */ /* 0x008ea20000000400 */
[----:B------:R-:W-:Y:S01]  /*2e50*/  FMUL.FTZ R7, R110, R7 ;  /* 0x000000076e077220 */ /* 0x000fe20000410000 */
[----:B------:R-:W-:Y:S01]  /*2e60*/  FFMA.FTZ R78, R79, R78, 1 ;  /* 0x3f8000004f4e7423 */ /* 0x000fe2000001004e */
[----:B------:R-:W-:Y:S01]  /*2e70*/  FADD.FTZ R155, R153, 1 ;  /* 0x3f800000999b7421 */ /* 0x000fe20000010000 */
[----:B------:R-:W-:Y:S01]  /*2e80*/  FMUL.FTZ R2, R92, -1.4426950216293334961 ;  /* 0xbfb8aa3b5c027820 */ /* 0x000fe20000410000 */
[----:B------:R3:W-:Y:S01]  /*2e90*/  MUFU.RCP R153, R148 ;  /* 0x0000009400997308 */ /* 0x0007e20000001000 */
[----:B-1----:R-:W-:Y:S01]  /*2ea0*/  FADD.FTZ R156, R3, 1 ;  /* 0x3f800000039c7421 */ /* 0x002fe20000010000 */
[----:B------:R-:W-:Y:S01]  /*2eb0*/  FMUL.FTZ R175, R7, R78 ;  /* 0x0000004e07af7220 */ /* 0x000fe20000410000 */
[----:B------:R-:W1:Y:S04]  /*2ec0*/  LDS.U16 R3, [R66+0x1a] ;  /* 0x00001a0042037984 */ /* 0x000e680000000400 */
[----:B------:R-:W1:Y:S04]  /*2ed0*/  LDS.U16 R7, [R66+0x1c] ;  /* 0x00001c0042077984 */ /* 0x000e680000000400 */
[----:B---3--:R-:W3:Y:S01]  /*2ee0*/  LDS.U16 R148, [R66+0x1e] ;  /* 0x00001e0042947984 */ /* 0x008ee20000000400 */
[----:B------:R-:W4:Y:S01]  /*2ef0*/  MUFU.EX2 R2, R2 ;  /* 0x0000000200027308 */ /* 0x000f220000000800 */
[----:B0-----:R-:W-:-:S02]  /*2f00*/  HADD2.F32 R138, -RZ, R138.H0_H0 ;  /* 0x2000008aff8a7230 */ /* 0x001fc40000004100 */
[----:B------:R-:W-:-:S03]  /*2f10*/  FADD.FTZ R163, -R145, 1 ;  /* 0x3f80000091a37421 */ /* 0x000fc60000010100 */
[----:B------:R-:W-:Y:S02]  /*2f20*/  FMUL.FTZ R94, R151, R138 ;  /* 0x0000008a975e7220 */ /* 0x000fe40000410000 */
[----:B------:R-:W0:Y:S01]  /*2f30*/  MUFU.RCP R155, R155 ;  /* 0x0000009b009b7308 */ /* 0x000e220000001000 */
[----:B------:R-:W-:Y:S01]  /*2f40*/  FFMA.FTZ R165, R80, R163, 1 ;  /* 0x3f80000050a57423 */ /* 0x000fe200000100a3 */
[----:B------:R-:W-:-:S06]  /*2f50*/  FMUL.FTZ R94, R145, R94 ;  /* 0x0000005e915e7220 */ /* 0x000fcc0000410000 */
[----:B------:R-:W2:Y:S01]  /*2f60*/  MUFU.RCP R134, R134 ;  /* 0x0000008600867308 */ /* 0x000ea20000001000 */
[----:B------:R-:W-:Y:S01]  /*2f70*/  FMUL.FTZ R78, R94, R165 ;  /* 0x000000a55e4e7220 */ /* 0x000fe20000410000 */
[----:B----4-:R-:W-:Y:S01]  /*2f80*/  FADD.FTZ R165, R2, 1 ;  /* 0x3f80000002a57421 */ /* 0x010fe20000010000 */
[----:B------:R-:W-:Y:S01]  /*2f90*/  FADD.FTZ R154, R154, 1 ;  /* 0x3f8000009a9a7421 */ /* 0x000fe20000010000 */
[----:B------:R-:W-:Y:S02]  /*2fa0*/  HADD2.F32 R94, -RZ, R70.H0_H0 ;  /* 0x20000046ff5e7230 */ /* 0x000fe40000004100 */
[----:B------:R-:W-:Y:S01]  /*2fb0*/  FADD.FTZ R169, -R153, 1 ;  /* 0x3f80000099a97421 */ /* 0x000fe20000010100 */
[----:B------:R-:W-:Y:S01]  /*2fc0*/  HADD2.F32 R159, -RZ, R159.H0_H0 ;  /* 0x2000009fff9f7230 */ /* 0x000fe20000004100 */
[----:B------:R4:W3:Y:S01]  /*2fd0*/  MUFU.RCP R157, R154 ;  /* 0x0000009a009d7308 */ /* 0x0008e20000001000 */
[----:B------:R-:W-:Y:S02]  /*2fe0*/  HADD2.F32 R69, -RZ, R69.H0_H0 ;  /* 0x20000045ff457230 */ /* 0x000fe40000004100 */
[----:B0-----:R-:W-:Y:S01]  /*2ff0*/  FADD.FTZ R177, -R155, 1 ;  /* 0x3f8000009bb17421 */ /* 0x001fe20000010100 */
[----:B------:R-:W-:-:S02]  /*3000*/  HADD2.F32 R144, -RZ, R144.H0_H0 ;  /* 0x20000090ff907230 */ /* 0x000fc40000004100 */
[----:B------:R-:W-:Y:S01]  /*3010*/  FFMA.FTZ R181, R84, R169, 1 ;  /* 0x3f80000054b57423 */ /* 0x000fe200000100a9 */
[----:B------:R-:W-:Y:S01]  /*3020*/  HADD2.F32 R142, -RZ, R68.H0_H0 ;  /* 0x20000044ff8e7230 */ /* 0x000fe20000004100 */
[----:B------:R0:W3:Y:S01]  /*3030*/  MUFU.RCP R163, R156 ;  /* 0x0000009c00a37308 */ /* 0x0000e20000001000 */
[----:B------:R-:W-:Y:S02]  /*3040*/  HADD2.F32 R67, -RZ, R67.H0_H0 ;  /* 0x20000043ff437230 */ /* 0x000fe40000004100 */
[----:B--2---:R-:W-:Y:S01]  /*3050*/  FADD.FTZ R2, -R134, 1 ;  /* 0x3f80000086027421 */ /* 0x004fe20000010100 */
[----:B------:R-:W-:Y:S02]  /*3060*/  HADD2.F32 R161, -RZ, R161.H0_H0 ;  /* 0x200000a1ffa17230 */ /* 0x000fe40000004100 */
[----:B------:R-:W-:Y:S01]  /*3070*/  FMUL.FTZ R169, R94, R159 ;  /* 0x0000009f5ea97220 */ /* 0x000fe20000410000 */
[----:B------:R-:W-:Y:S01]  /*3080*/  HADD2.F32 R146, -RZ, R146.H0_H0 ;  /* 0x20000092ff927230 */ /* 0x000fe20000004100 */
[----:B------:R-:W2:Y:S01]  /*3090*/  MUFU.RCP R165, R165 ;  /* 0x000000a500a57308 */ /* 0x000ea20000001000 */
[----:B------:R-:W-:Y:S01]  /*30a0*/  FADD.FTZ R68, -R140, 1 ;  /* 0x3f8000008c447421 */ /* 0x000fe20000010100 */
[----:B------:R-:W-:Y:S01]  /*30b0*/  FFMA.FTZ R183, R86, R177, 1 ;  /* 0x3f80000056b77423 */ /* 0x000fe200000100b1 */
[----:B------:R-:W-:Y:S01]  /*30c0*/  FMUL.FTZ R177, R69, R144 ;  /* 0x0000009045b17220 */ /* 0x000fe20000410000 */
[----:B------:R-:W-:Y:S01]  /*30d0*/  FFMA.FTZ R2, R81, R2, 1 ;  /* 0x3f80000051027423 */ /* 0x000fe20000010002 */
[----:B------:R-:W-:Y:S01]  /*30e0*/  FMUL.FTZ R169, R134, R169 ;  /* 0x000000a986a97220 */ /* 0x000fe20000410000 */
[----:B------:R-:W-:Y:S01]  /*30f0*/  FMUL.FTZ R70, R142, R161 ;  /* 0x000000a18e467220 */ /* 0x000fe20000410000 */
[----:B----4-:R-:W-:Y:S01]  /*3100*/  FMUL.FTZ R154, R67, R146 ;  /* 0x00000092439a7220 */ /* 0x010fe20000410000 */
[----:B------:R-:W-:Y:S01]  /*3110*/  FFMA.FTZ R179, R83, R68, 1 ;  /* 0x3f80000053b37423 */ /* 0x000fe20000010044 */
[----:B------:R-:W-:Y:S01]  /*3120*/  FMUL.FTZ R68, R140, R177 ;  /* 0x000000b18c447220 */ /* 0x000fe20000410000 */
[----:B0-----:R-:W-:Y:S01]  /*3130*/  F2FP.F16.F32.PACK_AB R156, R167, R150 ;  /* 0x00000096a79c723e */ /* 0x001fe200000000ff */
[----:B------:R-:W-:Y:S01]  /*3140*/  BAR.SYNC.DEFER_BLOCKING 0x0 ;  /* 0x0000000000007b1d */ /* 0x000fe20000010000 */
[----:B------:R-:W-:Y:S01]  /*3150*/  FMUL.FTZ R177, R169, R2 ;  /* 0x00000002a9b17220 */ /* 0x000fe20000410000 */
[----:B------:R-:W-:-:S02]  /*3160*/  HADD2.F32 R167, -RZ, R9.H0_H0 ;  /* 0x20000009ffa77230 */ /* 0x000fc40000004100 */
[----:B------:R-:W-:Y:S01]  /*3170*/  FMUL.FTZ R70, R153, R70 ;  /* 0x0000004699467220 */ /* 0x000fe20000410000 */
[----:B------:R-:W-:Y:S02]  /*3180*/  HADD2.F32 R150, -RZ, R8.H0_H0 ;  /* 0x20000008ff967230 */ /* 0x000fe40000004100 */
[----:B------:R-:W-:Y:S01]  /*3190*/  FMUL.FTZ R154, R155, R154 ;  /* 0x0000009a9b9a7220 */ /* 0x000fe20000410000 */
[----:B------:R-:W-:Y:S02]  /*31a0*/  HADD2.F32 R169, -RZ, R0.H0_H0 ;  /* 0x20000000ffa97230 */ /* 0x000fe40000004100 */
[----:B-1----:R-:W-:Y:S02]  /*31b0*/  HADD2.F32 R8, -RZ, R3.H0_H0 ;  /* 0x20000003ff087230 */ /* 0x002fe40000004100 */
[----:B------:R-:W-:Y:S02]  /*31c0*/  HADD2.F32 R9, -RZ, R7.H0_H0 ;  /* 0x20000007ff097230 */ /* 0x000fe40000004100 */
[----:B---3--:R-:W-:-:S02]  /*31d0*/  HADD2.F32 R148, -RZ, R148.H0_H0 ;  /* 0x20000094ff947230 */ /* 0x008fc40000004100 */
[----:B------:R-:W-:Y:S01]  /*31e0*/  FMUL.FTZ R68, R68, R179 ;  /* 0x000000b344447220 */ /* 0x000fe20000410000 */
[----:B------:R-:W-:Y:S01]  /*31f0*/  FMUL.FTZ R181, R70, R181 ;  /* 0x000000b546b57220 */ /* 0x000fe20000410000 */
[----:B------:R-:W-:Y:S01]  /*3200*/  FMUL.FTZ R154, R154, R183 ;  /* 0x000000b79a9a7220 */ /* 0x000fe20000410000 */
[----:B------:R-:W-:Y:S01]  /*3210*/  FADD.FTZ R179, -R157, 1 ;  /* 0x3f8000009db37421 */ /* 0x000fe20000010100 */
[----:B------:R-:W-:Y:S01]  /*3220*/  FADD.FTZ R183, -R163, 1 ;  /* 0x3f800000a3b77421 */ /* 0x000fe20000010100 */
[----:B--2---:R-:W-:Y:S01]  /*3230*/  FADD.FTZ R3, -R165, 1 ;  /* 0x3f800000a5037421 */ /* 0x004fe20000010100 */
        /* <DEDUP_REMOVED lines=11> */
[----:B------:R-:W-:Y:S01]  /*32f0*/  FMUL.FTZ R2, R2, R183 ;  /* 0x000000b702027220 */ /* 0x000fe20000410000 */
[----:B------:R-:W-:Y:S01]  /*3300*/  FMUL.FTZ R3, R70, R3 ;  /* 0x0000000346037220 */ /* 0x000fe20000410000 */
[----:B------:R-:W-:-:S02]  /*3310*/  PRMT R0, R156, 0x7632, R0 ;  /* 0x000076329c007816 */ /* 0x000fc40000000000 */
[----:B------:R-:W-:Y:S02]  /*3320*/  PRMT R7, R6, 0x7632, R7 ;  /* 0x0000763206077816 */ /* 0x000fe40000000007 */
[----:B------:R-:W-:Y:S02]  /*3330*/  ISETP.NE.AND P1, PT, R23, RZ, PT ;  /* 0x000000ff1700720c */ /* 0x000fe40003f25270 */
[----:B------:R-:W-:Y:S02]  /*3340*/  F2FP.F16.F32.PACK_AB R152, R173, R152 ;  /* 0x00000098ad98723e */ /* 0x000fe400000000ff */
[----:B------:R-:W-:Y:S02]  /*3350*/  F2FP.F16.F32.PACK_AB R82, R175, R82 ;  /* 0x00000052af52723e */ /* 0x000fe400000000ff */
[----:B------:R-:W-:Y:S02]  /*3360*/  F2FP.F16.F32.PACK_AB R78, R177, R78 ;  /* 0x0000004eb14e723e */ /* 0x000fe400000000ff */
[----:B------:R-:W-:-:S02]  /*3370*/  F2FP.F16.F32.PACK_AB R68, R181, R68 ;  /* 0x00000044b544723e */ /* 0x000fc400000000ff */
[----:B------:R-:W-:Y:S02]  /*3380*/  F2FP.F16.F32.PACK_AB R154, R179, R154 ;  /* 0x0000009ab39a723e */ /* 0x000fe400000000ff */
[----:B------:R-:W-:Y:S01]  /*3390*/  F2FP.F16.F32.PACK_AB R2, R3, R2 ;  /* 0x000000020302723e */ /* 0x000fe200000000ff */
[----:B------:R0:W-:Y:S01]  /*33a0*/  STS.U16 [R66], R156 ;  /* 0x0000009c42007388 */ /* 0x0001e20000000400 */
[----:B------:R-:W-:Y:S02]  /*33b0*/  PRMT R70, R152, 0x7632, R70 ;  /* 0x0000763298467816 */ /* 0x000fe40000000046 */
[----:B------:R-:W-:Y:S01]  /*33c0*/  PRMT R3, R68, 0x7632, R3 ;  /* 0x0000763244037816 */ /* 0x000fe20000000003 */
[----:B------:R1:W-:Y:S04]  /*33d0*/  STS.U16 [R66+0x2], R0 ;  /* 0x0000020042007388 */ /* 0x0003e80000000400 */
[----:B------:R2:W-:Y:S01]  /*33e0*/  STS.U16 [R66+0x4], R6 ;  /* 0x0000040642007388 */ /* 0x0005e20000000400 */
[----:B0-----:R-:W-:-:S03]  /*33f0*/  PRMT R156, R78, 0x7632, R156 ;  /* 0x000076324e9c7816 */ /* 0x001fc6000000009c */
[----:B------:R0:W-:Y:S01]  /*3400*/  STS.U16 [R66+0x6], R7 ;  /* 0x0000060742007388 */ /* 0x0001e20000000400 */
[----:B-1----:R-:W-:Y:S02]  /*3410*/  PRMT R0, R82, 0x7632, R0 ;  /* 0x0000763252007816 */ /* 0x002fe40000000000 */
[----:B--2---:R-:W-:Y:S02]  /*3420*/  PRMT R6, R154, 0x7632, R6 ;  /* 0x000076329a067816 */ /* 0x004fe40000000006 */
[----:B0-----:R-:W-:Y:S01]  /*3430*/  PRMT R7, R2, 0x7632, R7 ;  /* 0x0000763202077816 */ /* 0x001fe20000000007 */
        /* <DEDUP_REMOVED lines=14> */
[----:B0-----:R-:W1:Y:S03]  /*3520*/  LDC.64 R2, c[0x0][0x510] ;  /* 0x00014400ff027b82 */ /* 0x001e660000000a00 */
        /* <DEDUP_REMOVED lines=19> */
[----:B------:R-:W0:Y:S01]  /*3660*/  LDCU.64 UR10, c[0x0][0x558] ;  /* 0x0000ab00ff0a77ac */ /* 0x000e220008000a00 */
[----:B------:R-:W2:Y:S04]  /*3670*/  LDS R0, [UR20+0x420] ;  /* 0x00042014ff007984 */ /* 0x000ea80008000800 */
[----:B-1----:R-:W-:-:S04]  /*3680*/  IMAD.WIDE.U32 R6, R14, R2, UR8 ;  /* 0x000000080e067e25 */ /* 0x002fc8000f8e0002 */
[----:B------:R-:W-:Y:S01]  /*3690*/  IMAD R3, R14, R3, R7 ;  /* 0x000000030e037224 */ /* 0x000fe200078e0207 */
[----:B------:R-:W-:-:S04]  /*36a0*/  IADD3 R6, P0, PT, R32, R6, RZ ;  /* 0x0000000620067210 */ /* 0x000fc80007f1e0ff */
[----:B------:R-:W-:Y:S02]  /*36b0*/  IADD3.X R3, PT, PT, RZ, R3, RZ, P0, !PT ;  /* 0x00000003ff037210 */ /* 0x000fe400007fe4ff */
[C---:B0-----:R-:W-:Y:S01]  /*36c0*/  LEA R2, P2, R6.reuse, UR10, 0x1 ;  /* 0x0000000a06027c11 */ /* 0x041fe2000f8408ff */
        /* <DEDUP_REMOVED lines=68> */
[----:B01----:R-:W-:Y:S06]  /*3b10*/  BRA.U !UP0, `(.L_x_6625) ;  /* 0x0000000508c87547 */ /* 0x003fec000b800000 */
        /* <DEDUP_REMOVED lines=32> */
[----:B------:R4:W-:Y:S01]  /*3d20*/  STS.U16 [R66+0xc], R77 ;  /* 0x00000c4d42007388 */ /* 0x0009e20000000400 */
[----:B-1----:R-:W-:Y:S01]  /*3d30*/  PRMT R3, R77, 0x7632, R3 ;  /* 0x000076324d037816 */ /* 0x002fe20000000003 */
[----:B0-----:R-:W-:Y:S01]  /*3d40*/  UIMAD.WIDE.U32 UR8, UR18, UR12, UR4 ;  /* 0x0000000c120872a5 */ /* 0x001fe2000f8e0004 */
[----:B------:R-:W-:Y:S01]  /*3d50*/  PRMT R8, R81, 0x7632, R8 ;  /* 0x0000763251087816 */ /* 0x000fe20000000008 */
[----:B------:R-:W-:Y:S01]  /*3d60*/  STS.U16 [R66], R71 ;  /* 0x0000004742007388 */ /* 0x000fe20000000400 */
[----:B--2---:R-:W-:Y:S01]  /*3d70*/  PRMT R6, R2, 0x7632, R6 ;  /* 0x0000763202067816 */ /* 0x004fe20000000006 */
[----:B------:R-:W-:Y:S01]  /*3d80*/  UIMAD UR7, UR18, UR13, UR9 ;  /* 0x0000000d120772a4 */ /* 0x000fe2000f8e0209 */
[----:B---3--:R-:W-:Y:S01]  /*3d90*/  PRMT R75, R146, 0x7632, R75 ;  /* 0x00007632924b7816 */ /* 0x008fe2000000004b */
[----:B------:R-:W-:Y:S01]  /*3da0*/  STS.U16 [R66+0x4], R73 ;  /* 0x0000044942007388 */ /* 0x000fe20000000400 */
[----:B------:R-:W-:-:S02]  /*3db0*/  PRMT R79, R9, 0x7632, R79 ;  /* 0x00007632094f7816 */ /* 0x000fc4000000004f */
[----:B----4-:R-:W-:Y:S01]  /*3dc0*/  PRMT R77, R9, 0x7610, R77 ;  /* 0x00007610094d7816 */ /* 0x010fe2000000004d */
[----:B------:R-:W-:Y:S04]  /*3dd0*/  STS.U16 [R66+0xa], R7 ;  /* 0x00000a0742007388 */ /* 0x000fe80000000400 */
[----:B------:R0:W-:Y:S04]  /*3de0*/  STS.U16 [R66+0xe], R3 ;  /* 0x00000e0342007388 */ /* 0x0001e80000000400 */
[----:B------:R-:W-:Y:S04]  /*3df0*/  STS.U16 [R66+0x10], R81 ;  /* 0x0000105142007388 */ /* 0x000fe80000000400 */
[----:B------:R-:W-:Y:S01]  /*3e00*/  STS.U16 [R66+0x12], R8 ;  /* 0x0000120842007388 */ /* 0x000fe20000000400 */
[----:B0-----:R-:W-:-:S03]  /*3e10*/  MOV R3, UR9 ;  /* 0x0000000900037c02 */ /* 0x001fc60008000f00 */
[----:B------:R0:W-:Y:S01]  /*3e20*/  STS.U16 [R66+0x14], R2 ;  /* 0x0000140242007388 */ /* 0x0001e20000000400 */
[----:B------:R-:W-:-:S03]  /*3e30*/  MOV R3, UR7 ;  /* 0x0000000700037c02 */ /* 0x000fc60008000f00 */
[----:B------:R-:W-:Y:S04]  /*3e40*/  STS.U16 [R66+0x16], R6 ;  /* 0x0000160642007388 */ /* 0x000fe80000000400 */
[----:B------:R-:W-:Y:S01]  /*3e50*/  STS.U16 [R66+0x18], R146 ;  /* 0x0000189242007388 */ /* 0x000fe20000000400 */
[----:B0-----:R-:W-:-:S03]  /*3e60*/  MOV R2, UR8 ;  /* 0x0000000800027c02 */ /* 0x001fc60008000f00 */
[----:B------:R-:W-:Y:S02]  /*3e70*/  STS.U16 [R66+0x1a], R75 ;  /* 0x00001a4b42007388 */ /* 0x000fe40000000400 */
[C---:B------:R-:W-:Y:S02]  /*3e80*/  IMAD.WIDE.U32 R2, R14.reuse, UR14, R2 ;  /* 0x0000000e0e027c25 */ /* 0x040fe4000f8e0002 */
[----:B------:R-:W-:Y:S02]  /*3e90*/  STS.U16 [R66+0x1c], R77 ;  /* 0x00001c4d42007388 */ /* 0x000fe40000000400 */
[----:B------:R-:W-:Y:S02]  /*3ea0*/  IMAD R8, R14, UR15, R3 ;  /* 0x0000000f0e087c24 */ /* 0x000fe4000f8e0203 */
[----:B------:R-:W-:Y:S01]  /*3eb0*/  STS.U16 [R66+0x1e], R79 ;  /* 0x00001e4f42007388 */ /* 0x000fe20000000400 */
[----:B------:R-:W-:-:S03]  /*3ec0*/  NOP ;  /* 0x0000000000007918 */ /* 0x000fc60000000000 */
[----:B------:R-:W-:Y:S01]  /*3ed0*/  LDS.U16 R7, [R50] ;  /* 0x0000000032077984 */ /* 0x000fe20000000400 */
[----:B------:R-:W-:-:S03]  /*3ee0*/  IADD3 R3, P0, PT, R32, R2, RZ ;  /* 0x0000000220037210 */ /* 0x000fc60007f1e0ff */
[----:B------:R-:W-:Y:S01]  /*3ef0*/  LDS.U16 R9, [R51+0x40] ;  /* 0x0000400033097984 */ /* 0x000fe20000000400 */
[----:B------:R-:W-:Y:S02]  /*3f00*/  IADD3.X R8, PT, PT, RZ, R8, RZ, P0, !PT ;  /* 0x00000008ff087210 */ /* 0x000fe400007fe4ff */
[C---:B------:R-:W-:Y:S01]  /*3f10*/  LEA R2, P5, R3.reuse, UR22, 0x1 ;  /* 0x0000001603027c11 */ /* 0x040fe2000f8a08ff */
        /* <DEDUP_REMOVED lines=50> */
.L_x_6625:
        /* <DEDUP_REMOVED lines=80> */
[----:B------:R-:W-:Y:S01]  /*4740*/  MOV R69, RZ ;  /* 0x000000ff00457202 */ /* 0x000fe20000000f00 */
[-C--:B------:R-:W-:Y:S01]  /*4750*/  FMUL.FTZ R131, R0, R15.reuse ;  /* 0x0000000f00837220 */ /* 0x080fe20000410000 */
        /* <DEDUP_REMOVED lines=41> */
[----:B------:R-:W-:Y:S01]  /*49f0*/  IADD3 R163, PT, PT, R67, 0xee8, RZ ;  /* 0x00000ee843a37810 */ /* 0x000fe20007ffe0ff */
[----:B------:R-:W3:Y:S01]  /*4a00*/  LDC.64 R10, c[0x0][0x3a8] ;  /* 0x0000ea00ff0a7b82 */ /* 0x000ee20000000a00 */
[----:B0-----:R-:W-:Y:S01]  /*4a10*/  ISETP.LE.AND P0, PT, R2, UR6, PT ;  /* 0x0000000602007c0c */ /* 0x001fe2000bf03270 */
[----:B------:R-:W-:Y:S01]  /*4a20*/  UIADD3 UR9, UPT, UPT, -UR10, URZ, URZ ;  /* 0x000000ff0a097290 */ /* 0x000fe2000fffe1ff */
[----:B------:R-:W-:Y:S01]  /*4a30*/  MOV R112, RZ ;  /* 0x000000ff00707202 */ /* 0x000fe20000000f00 */
[----:B------:R-:W0:Y:S01]  /*4a40*/  LDCU UR11, c[0x0][0x394] ;  /* 0x00007280ff0b77ac */ /* 0x000e220008000800 */
[----:B------:R-:W-:-:S02]  /*4a50*/  MOV R165, R24 ;  /* 0x0000001800a57202 */ /* 0x000fc40000000f00 */
[----:B------:R-:W-:Y:S01]  /*4a60*/  MOV R164, R25 ;  /* 0x0000001900a47202 */ /* 0x000fe20000000f00 */
[----:B------:R-:W4:Y:S01]  /*4a70*/  LDC R211, c[0x0][0x394] ;  /* 0x0000e500ffd37b82 */ /* 0x000f220000000800 */
[----:B------:R-:W-:Y:S02]  /*4a80*/  MOV R167, R17 ;  /* 0x0000001100a77202 */ /* 0x000fe40000000f00 */
[----:B------:R-:W-:Y:S02]  /*4a90*/  MOV R166, R18 ;  /* 0x0000001200a67202 */ /* 0x000fe40000000f00 */
[----:B------:R-:W-:Y:S02]  /*4aa0*/  MOV R169, R19 ;  /* 0x0000001300a97202 */ /* 0x000fe40000000f00 */
[----:B------:R-:W-:Y:S02]  /*4ab0*/  ISETP.EQ.AND P0, PT, R23, RZ, !P0 ;  /* 0x000000ff1700720c */ /* 0x000fe40004702270 */
[----:B------:R-:W-:-:S02]  /*4ac0*/  MOV R168, R20 ;  /* 0x0000001400a87202 */ /* 0x000fc40000000f00 */
[----:B-1----:R-:W-:Y:S02]  /*4ad0*/  SHF.L.U64.HI R7, R6, 0x2, R7 ;  /* 0x0000000206077819 */ /* 0x002fe40000010207 */
[----:B--2---:R-:W-:Y:S02]  /*4ae0*/  SHF.L.U64.HI R9, R8, 0x2, R9 ;  /* 0x0000000208097819 */ /* 0x004fe40000010209 */
[----:B------:R-:W-:Y:S02]  /*4af0*/  MOV R170, UR7 ;  /* 0x0000000700aa7c02 */ /* 0x000fe40008000f00 */
[----:B---3--:R-:W-:Y:S02]  /*4b00*/  SHF.L.U64.HI R11, R10, 0x2, R11 ;  /* 0x000000020a0b7819 */ /* 0x008fe4000001020b */
[----:B0-----:R-:W-:-:S07]  /*4b10*/  MOV R171, UR8 ;  /* 0x0000000800ab7c02 */ /* 0x001fce0008000f00 */
.L_x_6632:
        /* <DEDUP_REMOVED lines=12> */
[C---:B------:R-:W-:Y:S02]  /*4be0*/  ISETP.NE.AND P1, PT, R23.reuse, 0x1f, PT ;  /* 0x0000001f1700780c */ /* 0x040fe40003f25270 */
[----:B0-----:R-:W-:-:S04]  /*4bf0*/  IADD3 R3, PT, PT, R23, 0x200, RZ ;  /* 0x0000020017037810 */ /* 0x001fc80007ffe0ff */
[----:B------:R-:W-:Y:S01]  /*4c00*/  SEL R3, R170, R3, !P2 ;  /* 0x00000003aa037207 */ /* 0x000fe20005000000 */
[----:B-1----:R-:W-:-:S06]  /*4c10*/  ULEA UR20, UR7, UR20, 0x18 ;  /* 0x0000001407147291 */ /* 0x002fcc000f8ec0ff */
        /* <DEDUP_REMOVED lines=58> */
[----:B------:R-:W-:-:S04]  /*4fc0*/  USHF.L.U32 UR7, UR6, 0xa, URZ ;  /* 0x0000000a06077899 */ /* 0x000fc800080006ff */
[----:B------:R-:W-:-:S09]  /*4fd0*/  ULOP3.LUT UR7, UR7, 0x400, URZ, 0xc0, !UPT ;  /* 0x0000040007077892 */ /* 0x000fd2000f8ec0ff */
[----:B------:R2:W3:Y:S01]  /*4fe0*/  LDS R207, [R67+UR7+0x668] ;  /* 0x0006680743cf7984 */ /* 0x0004e20008000800 */
[----:B------:R-:W-:Y:S05]  /*4ff0*/  BRA `(.L_x_6629) ;  /* 0x0000000000047947 */ /* 0x000fea0003800000 */
.L_x_6628:
[----:B------:R0:W1:Y:S02]  /*5000*/  LDS R207, [R178+0xe6c] ;  /* 0x000e6c00b2cf7984 */ /* 0x0000640000000800 */
.L_x_6629:
[----:B------:R-:W-:Y:S05]  /*5010*/  BSYNC.RECONVERGENT B0 ;  /* 0x0000000000007941 */ /* 0x000fea0003800200 */
.L_x_6627:
[----:B------:R-:W-:Y:S01]  /*5020*/  UISETP.NE.AND UP0, UPT, UR6, 0x1, UPT ;  /* 0x000000010600788c */ /* 0x000fe2000bf05270 */
[----:B------:R-:W-:-:S05]  /*5030*/  MOV R205, RZ ;  /* 0x000000ff00cd7202 */ /* 0x000fca0000000f00 */
[----:B------:R-:W-:-:S04]  /*5040*/  PLOP3.LUT P1, PT, PT, PT, UP0, 0x80, 0x8 ;  /* 0x000000000008781c */ /* 0x000fc80003f2f008 */
[----:B------:R-:W-:-:S13]  /*5050*/  ISETP.NE.OR P1, PT, R23, RZ, !P1 ;  /* 0x000000ff1700720c */ /* 0x000fda0004f25670 */
[----:B------:R-:W-:-:S05]  /*5060*/  @!P1 IMAD.WIDE R2, R171, 0x8, R4 ;  /* 0x00000008ab029825 */ /* 0x000fca00078e0204 */
[----:B------:R5:W2:Y:S01]  /*5070*/  @!P1 LDG.E R205, desc[UR16][R2.64+0x4] ;  /* 0x0000041002cd9981 */ /* 0x000aa2000c1e1900 */
[C---:B-1-3--:R-:W-:Y:S01]  /*5080*/  FMUL.FTZ R13, R200.reuse, R207 ;  /* 0x000000cfc80d7220 */ /* 0x04afe20000410000 */
[----:B------:R-:W-:Y:S01]  /*5090*/  FFMA.FTZ R12, R200, R212, R175 ;  /* 0x000000d4c80c7223 */ /* 0x000fe200000100af */
[----:B------:R-:W-:Y:S01]  /*50a0*/  ISETP.NE.AND P1, PT, R176, 0x1f, PT ;  /* 0x0000001fb000780c */ /* 0x000fe20003f25270 */
[----:B------:R-:W-:Y:S01]  /*50b0*/  BSSY.RECONVERGENT B0, `(.L_x_6630) ;  /* 0x0000160000007945 */ /* 0x000fe20003800200 */
[C---:B------:R-:W-:Y:S01]  /*50c0*/  FMUL.FTZ R13, R194.reuse, R13 ;  /* 0x0000000dc20d7220 */ /* 0x040fe20000410000 */
[----:B------:R-:W-:Y:S01]  /*50d0*/  FFMA.FTZ R12, R194, R12, R177 ;  /* 0x0000000cc20c7223 */ /* 0x000fe200000100b1 */
[----:B------:R-:W-:Y:S02]  /*50e0*/  ISETP.GT.U32.AND P3, PT, R176, 0x1d, PT ;  /* 0x0000001db000780c */ /* 0x000fe40003f64070 */
[C---:B------:R-:W-:Y:S01]  /*50f0*/  FMUL.FTZ R13, R190.reuse, R13 ;  /* 0x0000000dbe0d7220 */ /* 0x040fe20000410000 */
[----:B------:R-:W-:Y:S01]  /*5100*/  FFMA.FTZ R12, R190, R12, R203 ;  /* 0x0000000cbe0c7223 */ /* 0x000fe200000100cb */
[-C--:B-----5:R-:W-:Y:S01]  /*5110*/  FFMA.FTZ R2, R133, R179.reuse, R162 ;  /* 0x000000b385027223 */ /* 0x0a0fe200000100a2 */
        /* <DEDUP_REMOVED lines=48> */
[----:B------:R-:W-:-:S02]  /*5420*/  FMUL.FTZ R3, R190, R3 ;  /* 0x00000003be037220 */ /* 0x000fc40000410000 */
[----:B------:R-:W1:Y:S01]  /*5430*/  SHFL.DOWN PT, R214, R173, 0x1, 0x1f ;  /* 0x08201f00add67f89 */ /* 0x000e6200000e0000 */
[C---:B------:R-:W-:Y:S01]  /*5440*/  FFMA.FTZ R2, R194.reuse, R2, R159 ;  /* 0x00000002c2027223 */ /* 0x040fe2000001009f */
[----:B------:R-:W-:Y:S01]  /*5450*/  MOV R174, R12 ;  /* 0x0000000c00ae7202 */ /* 0x000fe20000000f00 */
[----:B------:R-:W-:Y:S01]  /*5460*/  FMUL.FTZ R3, R194, R3 ;  /* 0x00000003c2037220 */ /* 0x000fe20000410000 */
[----:B------:R-:W3:Y:S01]  /*5470*/  SHFL.DOWN PT, R209, R12, 0x1, 0x1f ;  /* 0x08201f000cd17f89 */ /* 0x000ee200000e0000 */
[----:B------:R-:W-:-:S05]  /*5480*/  FFMA.FTZ R13, R200, R2, R161 ;  /* 0x00000002c80d7223 */ /* 0x000fca00000100a1 */
[----:B------:R-:W5:Y:S01]  /*5490*/  SHFL.UP PT, R12, R13, 0x1, RZ ;  /* 0x042000000d0c7989 */ /* 0x000f6200000e00ff */
[----:B-1----:R-:W-:Y:S01]  /*54a0*/  @P1 FMUL.FTZ R2, R214, R173 ;  /* 0x000000add6021220 */ /* 0x002fe20000410000 */
[----:B---3--:R-:W-:-:S04]  /*54b0*/  @P1 FFMA.FTZ R174, R173, R209, R174 ;  /* 0x000000d1adae1223 */ /* 0x008fc800000100ae */
[----:B------:R-:W-:Y:S01]  /*54c0*/  @P1 MOV R173, R2 ;  /* 0x0000000200ad1202 */ /* 0x000fe20000000f00 */
[----:B------:R-:W-:Y:S01]  /*54d0*/  FMUL.FTZ R2, R200, R3 ;  /* 0x00000003c8027220 */ /* 0x000fe20000410000 */
[----:B------:R-:W-:Y:S01]  /*54e0*/  ISETP.GE.AND P1, PT, R49, 0x1, PT ;  /* 0x000000013100780c */ /* 0x000fe20003f26270 */
[----:B------:R-:W1:Y:S02]  /*54f0*/  SHFL.DOWN PT, R213, R174, 0x2, 0x1f ;  /* 0x08401f00aed57f89 */ /* 0x000e6400000e0000 */
[----:B-----5:R-:W-:Y:S02]  /*5500*/  FFMA.FTZ R12, R2, R12, R13 ;  /* 0x0000000c020c7223 */ /* 0x020fe4000001000d */
[----:B------:R-:W3:Y:S03]  /*5510*/  SHFL.DOWN PT, R214, R173, 0x2, 0x1f ;  /* 0x08401f00add67f89 */ /* 0x000ee600000e0000 */
[----:B------:R-:W-:Y:S01]  /*5520*/  FSEL R13, R13, R12, !P1 ;  /* 0x0000000c0d0d7208 */ /* 0x000fe20004800000 */
[----:B------:R-:W5:Y:S04]  /*5530*/  SHFL.UP PT, R3, R2, 0x1, RZ ;  /* 0x0420000002037989 */ /* 0x000f6800000e00ff */
[----:B------:R-:W4:Y:S01]  /*5540*/  SHFL.UP PT, R12, R13, 0x2, RZ ;  /* 0x044000000d0c7989 */ /* 0x000f2200000e00ff */
[C---:B-1----:R-:W-:Y:S01]  /*5550*/  @!P3 FFMA.FTZ R174, R173.reuse, R213, R174 ;  /* 0x000000d5adaeb223 */ /* 0x042fe200000100ae */
[----:B---3--:R-:W-:-:S04]  /*5560*/  @!P3 FMUL.FTZ R209, R173, R214 ;  /* 0x000000d6add1b220 */ /* 0x008fc80000410000 */
[----:B------:R-:W1:Y:S01]  /*5570*/  SHFL.DOWN PT, R213, R174, 0x4, 0x1f ;  /* 0x08801f00aed57f89 */ /* 0x000e6200000e0000 */
[----:B-----5:R-:W-:Y:S01]  /*5580*/  @P1 FMUL.FTZ R2, R2, R3 ;  /* 0x0000000302021220 */ /* 0x020fe20000410000 */
[----:B------:R-:W-:Y:S02]  /*5590*/  @!P3 MOV R173, R209 ;  /* 0x000000d100adb202 */ /* 0x000fe40000000f00 */
[----:B------:R-:W-:Y:S01]  /*55a0*/  ISETP.GT.U32.AND P3, PT, R176, 0x1b, PT ;  /* 0x0000001bb000780c */ /* 0x000fe20003f64070 */
[----:B----4-:R-:W-:Y:S01]  /*55b0*/  FFMA.FTZ R12, R2, R12, R13 ;  /* 0x0000000c020c7223 */ /* 0x010fe2000001000d */
[----:B------:R-:W3:Y:S01]  /*55c0*/  SHFL.UP PT, R3, R2, 0x2, RZ ;  /* 0x0440000002037989 */ /* 0x000ee200000e00ff */
[----:B------:R-:W-:-:S03]  /*55d0*/  ISETP.GE.AND P1, PT, R49, 0x2, PT ;  /* 0x000000023100780c */ /* 0x000fc60003f26270 */
[----:B------:R-:W4:Y:S01]  /*55e0*/  SHFL.DOWN PT, R214, R173, 0x4, 0x1f ;  /* 0x08801f00add67f89 */ /* 0x000f2200000e0000 */
[----:B------:R-:W-:-:S05]  /*55f0*/  FSEL R13, R13, R12, !P1 ;  /* 0x0000000c0d0d7208 */ /* 0x000fca0004800000 */
[----:B------:R-:W5:Y:S01]  /*5600*/  SHFL.UP PT, R12, R13, 0x4, RZ ;  /* 0x048000000d0c7989 */ /* 0x000f6200000e00ff */
[----:B-1----:R-:W-:-:S05]  /*5610*/  @!P3 FFMA.FTZ R174, R173, R213, R174 ;  /* 0x000000d5adaeb223 */ /* 0x002fca00000100ae */
[----:B------:R-:W1:Y:S01]  /*5620*/  SHFL.DOWN PT, R215, R174, 0x8, 0x1f ;  /* 0x09001f00aed77f89 */ /* 0x000e6200000e0000 */
[----:B---3--:R-:W-:Y:S01]  /*5630*/  @P1 FMUL.FTZ R2, R2, R3 ;  /* 0x0000000302021220 */ /* 0x008fe20000410000 */
[----:B------:R-:W-:Y:S01]  /*5640*/  ISETP.GE.AND P1, PT, R49, 0x4, PT ;  /* 0x000000043100780c */ /* 0x000fe20003f26270 */
[----:B----4-:R-:W-:-:S03]  /*5650*/  @!P3 FMUL.FTZ R209, R173, R214 ;  /* 0x000000d6add1b220 */ /* 0x010fc60000410000 */
[----:B------:R-:W3:Y:S02]  /*5660*/  SHFL.UP PT, R3, R2, 0x4, RZ ;  /* 0x0480000002037989 */ /* 0x000ee400000e00ff */
[----:B------:R-:W-:Y:S01]  /*5670*/  @!P3 MOV R173, R209 ;  /* 0x000000d100adb202 */ /* 0x000fe20000000f00 */
[----:B-----5:R-:W-:Y:S01]  /*5680*/  FFMA.FTZ R12, R2, R12, R13 ;  /* 0x0000000c020c7223 */ /* 0x020fe2000001000d */
[----:B------:R-:W-:-:S03]  /*5690*/  ISETP.GT.U32.AND P3, PT, R176, 0x17, PT ;  /* 0x00000017b000780c */ /* 0x000fc60003f64070 */
[----:B------:R-:W4:Y:S01]  /*56a0*/  SHFL.DOWN PT, R214, R173, 0x8, 0x1f ;  /* 0x09001f00add67f89 */ /* 0x000f2200000e0000 */
[----:B------:R-:W-:Y:S01]  /*56b0*/  FSEL R209, R13, R12, !P1 ;  /* 0x0000000c0dd17208 */ /* 0x000fe20004800000 */
[----:B------:R-:W-:Y:S01]  /*56c0*/  HFMA2 R12, -RZ, RZ, 1.875, 0 ;  /* 0x3f800000ff0c7431 */ /* 0x000fe200000001ff */
[----:B------:R-:W-:-:S03]  /*56d0*/  MOV R13, RZ ;  /* 0x000000ff000d7202 */ /* 0x000fc60000000f00 */
[----:B------:R-:W5:Y:S04]  /*56e0*/  SHFL.UP PT, R213, R209, 0x8, RZ ;  /* 0x05000000d1d57989 */ /* 0x000f6800000e00ff */
[----:B-1----:R-:W-:Y:S01]  /*56f0*/  @!P3 FFMA.FTZ R174, R173, R215, R174 ;  /* 0x000000d7adaeb223 */ /* 0x002fe200000100ae */
[----:B------:R-:W-:Y:S01]  /*5700*/  @P0 LDS.64 R12, [R163] ;  /* 0x00000000a30c0984 */ /* 0x000fe20000000a00 */
[----:B---3--:R-:W-:-:S03]  /*5710*/  @P1 FMUL.FTZ R2, R2, R3 ;  /* 0x0000000302021220 */ /* 0x008fc60000410000 */
[----:B------:R-:W-:Y:S01]  /*5720*/  SHFL.DOWN PT, R215, R174, 0x10, 0x1f ;  /* 0x0a001f00aed77f89 */ /* 0x000fe200000e0000 */
[----:B------:R-:W-:-:S03]  /*5730*/  ISETP.GE.AND P1, PT, R49, 0x8, PT ;  /* 0x000000083100780c */ /* 0x000fc60003f26270 */
[----:B------:R-:W1:Y:S01]  /*5740*/  SHFL.UP PT, R3, R2, 0x8, RZ ;  /* 0x0500000002037989 */ /* 0x000e6200000e00ff */
[----:B----4-:R-:W-:-:S05]  /*5750*/  @!P3 FMUL.FTZ R214, R173, R214 ;  /* 0x000000d6add6b220 */ /* 0x010fca0000410000 */
[----:B------:R-:W-:Y:S01]  /*5760*/  @!P3 MOV R173, R214 ;  /* 0x000000d600adb202 */ /* 0x000fe20000000f00 */
[----:B-----5:R-:W-:Y:S01]  /*5770*/  FFMA.FTZ R214, R2, R213, R209 ;  /* 0x000000d502d67223 */ /* 0x020fe200000100d1 */
[----:B------:R-:W-:-:S03]  /*5780*/  ISETP.GT.U32.AND P3, PT, R176, 0xf, PT ;  /* 0x0000000fb000780c */ /* 0x000fc60003f64070 */
[----:B------:R-:W3:Y:S01]  /*5790*/  SHFL.DOWN PT, R216, R173, 0x10, 0x1f ;  /* 0x0a001f00add87f89 */ /* 0x000ee200000e0000 */
[----:B------:R-:W-:-:S05]  /*57a0*/  FSEL R209, R209, R214, !P1 ;  /* 0x000000d6d1d17208 */ /* 0x000fca0004800000 */
[----:B------:R-:W4:Y:S01]  /*57b0*/  SHFL.UP PT, R213, R209, 0x10, RZ ;  /* 0x06000000d1d57989 */ /* 0x000f2200000e00ff */
[----:B-1----:R-:W-:-:S03]  /*57c0*/  @P1 FMUL.FTZ R2, R2, R3 ;  /* 0x0000000302021220 */ /* 0x002fc60000410000 */
[----:B------:R-:W-:Y:S01]  /*57d0*/  @!P3 FFMA.FTZ R174, R173, R215, R174 ;  /* 0x000000d7adaeb223 */ /* 0x000fe200000100ae */
[----:B------:R-:W-:Y:S01]  /*57e0*/  ISETP.GE.AND P1, PT, R49, 0x10, PT ;  /* 0x000000103100780c */ /* 0x000fe20003f26270 */
[----:B------:R-:W1:Y:S04]  /*57f0*/  SHFL.UP PT, R3, R2, 0x10, RZ ;  /* 0x0600000002037989 */ /* 0x000e6800000e00ff */
[----:B------:R-:W-:Y:S01]  /*5800*/  SHFL.IDX PT, R217, R13, RZ, 0x1f ;  /* 0x00001fff0dd97589 */ /* 0x000fe200000e0000 */
[----:B---3--:R-:W-:-:S03]  /*5810*/  @!P3 FMUL.FTZ R214, R173, R216 ;  /* 0x000000d8add6b220 */ /* 0x008fc60000410000 */
[----:B------:R-:W-:Y:S02]  /*5820*/  SHFL.DOWN PT, R216, R174, 0x1, 0x1f ;  /* 0x08201f00aed87f89 */ /* 0x000fe400000e0000 */
[----:B------:R-:W-:Y:S01]  /*5830*/  @!P3 MOV R173, R214 ;  /* 0x000000d600adb202 */ /* 0x000fe20000000f00 */
[C---:B----4-:R-:W-:Y:S01]  /*5840*/  FFMA.FTZ R214, R2.reuse, R213, R209 ;  /* 0x000000d502d67223 */ /* 0x050fe200000100d1 */
[----:B------:R-:W-:Y:S01]  /*5850*/  ISETP.NE.AND P3, PT, R23, 0x1f, PT ;  /* 0x0000001f1700780c */ /* 0x000fe20003f65270 */
[----:B------:R-:W-:Y:S03]  /*5860*/  SHFL.IDX PT, R174, R174, RZ, 0x1f ;  /* 0x00001fffaeae7589 */ /* 0x000fe600000e0000 */
[----:B------:R-:W-:Y:S01]  /*5870*/  FSEL R214, R209, R214, !P1 ;  /* 0x000000d6d1d67208 */ /* 0x000fe20004800000 */
[----:B------:R-:W3:Y:S01]  /*5880*/  SHFL.DOWN PT, R215, R173, 0x1, 0x1f ;  /* 0x08201f00add77f89 */ /* 0x000ee200000e0000 */
[----:B-1----:R-:W-:-:S03]  /*5890*/  @P1 FMUL.FTZ R2, R2, R3 ;  /* 0x0000000302021220 */ /* 0x002fc60000410000 */
[----:B------:R-:W-:Y:S01]  /*58a0*/  SHFL.UP PT, R209, R214, 0x1, RZ ;  /* 0x04200000d6d17989 */ /* 0x000fe200000e00ff */
[----:B------:R-:W-:-:S03]  /*58b0*/  ISETP.GT.AND P1, PT, R49, 0x1d, PT ;  /* 0x0000001d3100780c */ /* 0x000fc60003f24270 */
[----:B------:R-:W1:Y:S04]  /*58c0*/  SHFL.IDX PT, R173, R173, RZ, 0x1f ;  /* 0x00001fffadad7589 */ /* 0x000e6800000e0000 */
[----:B------:R-:W-:Y:S01]  /*58d0*/  SHFL.UP PT, R2, R2, 0x1, RZ ;  /* 0x0420000002027989 */ /* 0x000fe200000e00ff */
[----:B---3--:R-:W-:Y:S01]  /*58e0*/  @P3 FFMA.FTZ R217, R215, R217, R216 ;  /* 0x000000d9d7d93223 */ /* 0x008fe200000100d8 */
[----:B------:R-:W-:-:S03]  /*58f0*/  ISETP.GT.AND P3, PT, R49, 0x1b, PT ;  /* 0x0000001b3100780c */ /* 0x000fc60003f64270 */
[----:B------:R-:W-:-:S04]  /*5900*/  FFMA.FTZ R3, R217, R207, R212 ;  /* 0x000000cfd9037223 */ /* 0x000fc800000100d4 */
[-C--:B------:R-:W-:Y:S01]  /*5910*/  FFMA.FTZ R175, R200, R3.reuse, R175 ;  /* 0x00000003c8af7223 */ /* 0x080fe200000100af */
[----:B------:R-:W-:Y:S01]  /*5920*/  FMUL.FTZ R230, R160, R3 ;  /* 0x00000003a0e67220 */ /* 0x000fe20000410000 */
[C---:B-1----:R-:W-:Y:S01]  /*5930*/  FFMA.FTZ R13, R173.reuse, R13, R174 ;  /* 0x0000000dad0d7223 */ /* 0x042fe200000100ae */
[----:B------:R-:W-:Y:S01]  /*5940*/  FMUL.FTZ R12, R173, R12 ;  /* 0x0000000cad0c7220 */ /* 0x000fe20000410000 */
[----:B------:R-:W-:Y:S01]  /*5950*/  FFMA.FTZ R177, R194, R175, R177 ;  /* 0x000000afc2b17223 */ /* 0x000fe200000100b1 */
[----:B------:R-:W-:-:S03]  /*5960*/  FADD.FTZ R129, R230, R129 ;  /* 0x00000081e6817221 */ /* 0x000fc60000010000 */
[----:B------:R-:W-:-:S04]  /*5970*/  FFMA.FTZ R203, R190, R177, R203 ;  /* 0x000000b1becb7223 */ /* 0x000fc800000100cb */
[----:B------:R-:W-:-:S04]  /*5980*/  FFMA.FTZ R201, R182, R203, R201 ;  /* 0x000000cbb6c97223 */ /* 0x000fc800000100c9 */
[----:B------:R-:W-:-:S04]  /*5990*/  FFMA.FTZ R199, R186, R201, R199 ;  /* 0x000000c9bac77223 */ /* 0x000fc800000100c7 */
[-C--:B------:R-:W-:Y:S01]  /*59a0*/  FFMA.FTZ R197, R188, R199.reuse, R197 ;  /* 0x000000c7bcc57223 */ /* 0x080fe200000100c5 */
[----:B------:R-:W-:-:S03]  /*59b0*/  FMUL.FTZ R220, R150, R199 ;  /* 0x000000c796dc7220 */ /* 0x000fc60000410000 */
[-C--:B------:R-:W-:Y:S01]  /*59c0*/  FFMA.FTZ R195, R192, R197.reuse, R195 ;  /* 0x000000c5c0c37223 */ /* 0x080fe200000100c3 */
[----:B------:R-:W-:Y:S01]  /*59d0*/  FMUL.FTZ R218, R148, R197 ;  /* 0x000000c594da7220 */ /* 0x000fe20000410000 */
[----:B------:R-:W-:Y:S01]  /*59e0*/  FADD.FTZ R124, R220, R124 ;  /* 0x0000007cdc7c7221 */ /* 0x000fe20000010000 */
[----:B--2---:R-:W1:Y:S01]  /*59f0*/  SHFL.IDX PT, R213, R205, RZ, 0x1f ;  /* 0x00001fffcdd57589 */ /* 0x004e6200000e0000 */
[-C--:B------:R-:W-:Y:S01]  /*5a00*/  FFMA.FTZ R193, R198, R195.reuse, R193 ;  /* 0x000000c3c6c17223 */ /* 0x080fe200000100c1 */
[----:B------:R-:W-:Y:S01]  /*5a10*/  FMUL.FTZ R219, R146, R195 ;  /* 0x000000c392db7220 */ /* 0x000fe20000410000 */
[----:B------:R-:W-:Y:S02]  /*5a20*/  FADD.FTZ R123, R218, R123 ;  /* 0x0000007bda7b7221 */ /* 0x000fe40000010000 */
[-C--:B------:R-:W-:Y:S01]  /*5a30*/  FFMA.FTZ R191, R202, R193.reuse, R191 ;  /* 0x000000c1cabf7223 */ /* 0x080fe200000100bf */
[----:B------:R-:W-:Y:S01]  /*5a40*/  FMUL.FTZ R173, R172, R193 ;  /* 0x000000c1acad7220 */ /* 0x000fe20000410000 */
        /* <DEDUP_REMOVED lines=11> */
[----:B------:R-:W-:Y:S02]  /*5b00*/  FFMA.FTZ R185, R196, R187, R185 ;  /* 0x000000bbc4b97223 */ /* 0x000fe400000100b9 */
        /* <DEDUP_REMOVED lines=10> */
[----:B------:R-:W-:-:S02]  /*5bb0*/  FFMA.FTZ R179, R179, R181, R210 ;  /* 0x000000b5b3b37223 */ /* 0x000fc400000100d2 */
[-C--:B------:R-:W-:Y:S01]  /*5bc0*/  FFMA.FTZ R206, R204, R209.reuse, R143 ;  /* 0x000000d1ccce7223 */ /* 0x080fe2000001008f */
[----:B------:R-:W-:Y:S01]  /*5bd0*/  FFMA.FTZ R205, R76, R209, R205 ;  /* 0x000000d14ccd7223 */ /* 0x000fe200000100cd */
[-C--:B------:R-:W-:Y:S01]  /*5be0*/  FMUL.FTZ R2, R130, R179.reuse ;  /* 0x000000b382027220 */ /* 0x080fe20000410000 */
[----:B------:R-:W-:Y:S01]  /*5bf0*/  FMUL.FTZ R204, R140, R208 ;  /* 0x000000d08ccc7220 */ /* 0x000fe20000410000 */
        /* <DEDUP_REMOVED lines=15> */
[----:B------:R-:W-:Y:S01]  /*5cf0*/  FADD.FTZ R212, -R149, R196 ;  /* 0x000000c495d47221 */ /* 0x000fe20000010100 */
[-C--:B------:R-:W-:Y:S01]  /*5d00*/  FFMA.FTZ R224, R186, R222.reuse, R153 ;  /* 0x000000debae07223 */ /* 0x080fe20000010099 */
[----:B------:R-:W-:Y:S01]  /*5d10*/  FFMA.FTZ R205, R86, R222, R205 ;  /* 0x000000de56cd7223 */ /* 0x000fe200000100cd */
[----:B------:R-:W-:Y:S01]  /*5d20*/  FMUL.FTZ R186, R136, R185 ;  /* 0x000000b988ba7220 */ /* 0x000fe20000410000 */
[----:B------:R-:W-:Y:S01]  /*5d30*/  FADD.FTZ R206, -R151, R222 ;  /* 0x000000de97ce7221 */ /* 0x000fe20000010100 */
[-C--:B------:R-:W-:Y:S01]  /*5d40*/  FFMA.FTZ R226, R182, R224.reuse, R155 ;  /* 0x000000e0b6e27223 */ /* 0x080fe2000001009b */
[----:B------:R-:W-:Y:S01]  /*5d50*/  FFMA.FTZ R207, R88, R224, R205 ;  /* 0x000000e058cf7223 */ /* 0x000fe200000100cd */
[----:B------:R-:W-:Y:S01]  /*5d60*/  FMUL.FTZ R205, R132, R181 ;  /* 0x000000b584cd7220 */ /* 0x000fe20000410000 */
[----:B------:R-:W-:Y:S01]  /*5d70*/  FFMA.FTZ R182, R2, R189, RZ ;  /* 0x000000bd02b67223 */ /* 0x000fe200000100ff */
[-C--:B------:R-:W-:Y:S01]  /*5d80*/  FFMA.FTZ R228, R190, R226.reuse, R157 ;  /* 0x000000e2bee47223 */ /* 0x080fe2000001009d */
[----:B------:R-:W-:Y:S01]  /*5d90*/  FFMA.FTZ R213, R96, R226, R207 ;  /* 0x000000e260d57223 */ /* 0x000fe200000100cf */
[----:B------:R-:W-:Y:S01]  /*5da0*/  FMUL.FTZ R207, R134, R183 ;  /* 0x000000b786cf7220 */ /* 0x000fe20000410000 */
[----:B------:R-:W-:Y:S01]  /*5db0*/  FFMA.FTZ R182, R205, R180, R182 ;  /* 0x000000b4cdb67223 */ /* 0x000fe200000100b6 */
        /* <DEDUP_REMOVED lines=8> */
[----:B------:R-:W-:Y:S01]  /*5e40*/  FMUL.FTZ R215, R142, R191 ;  /* 0x000000bf8ed77220 */ /* 0x000fe20000410000 */
[----:B------:R-:W-:Y:S01]  /*5e50*/  FFMA.FTZ R182, R90, R232, R217 ;  /* 0x000000e85ab67223 */ /* 0x000fe200000100d9 */
[----:B------:R-:W-:Y:S01]  /*5e60*/  FMUL.FTZ R217, R144, R193 ;  /* 0x000000c190d97220 */ /* 0x000fe20000410000 */
[----:B------:R-:W-:Y:S01]  /*5e70*/  FFMA.FTZ R209, R213, R192, R190 ;  /* 0x000000c0d5d17223 */ /* 0x000fe200000100be */
[----:B------:R-:W-:Y:S01]  /*5e80*/  FADD.FTZ R200, -R153, R224 ;  /* 0x000000e099c87221 */ /* 0x000fe20000010100 */
[----:B------:R-:W-:Y:S01]  /*5e90*/  FMUL.FTZ R224, R154, R203 ;  /* 0x000000cb9ae07220 */ /* 0x000fe20000410000 */
[----:B------:R-:W-:Y:S01]  /*5ea0*/  FADD.FTZ R198, -R155, R226 ;  /* 0x000000e29bc67221 */ /* 0x000fe20000010100 */
[----:B------:R-:W-:Y:S01]  /*5eb0*/  FFMA.FTZ R190, R204, R202, R209 ;  /* 0x000000caccbe7223 */ /* 0x000fe200000100d1 */
[----:B------:R-:W-:Y:S01]  /*5ec0*/  FMUL.FTZ R226, R156, R177 ;  /* 0x000000b19ce27220 */ /* 0x000fe20000410000 */
[----:B------:R-:W-:Y:S01]  /*5ed0*/  FADD.FTZ R196, -R157, R228 ;  /* 0x000000e49dc47221 */ /* 0x000fe20000010100 */
[----:B------:R-:W-:Y:S01]  /*5ee0*/  FMUL.FTZ R228, R158, R175 ;  /* 0x000000af9ee47220 */ /* 0x000fe20000410000 */
[----:B------:R-:W-:Y:S01]  /*5ef0*/  FFMA.FTZ R190, R215, R210, R190 ;  /* 0x000000d2d7be7223 */ /* 0x000fe200000100be */
[----:B------:R-:W-:Y:S01]  /*5f00*/  FADD.FTZ R194, -R159, R194 ;  /* 0x000000c29fc27221 */ /* 0x000fe20000010100 */
[----:B------:R-:W1:Y:S01]  /*5f10*/  SHFL.DOWN PT, R221, R182, 0x1, 0x1f ;  /* 0x08201f00b6dd7f89 */ /* 0x000e6200000e0000 */
[C---:B------:R-:W-:Y:S01]  /*5f20*/  FADD.FTZ R121, R217.reuse, R121 ;  /* 0x00000079d9797221 */ /* 0x040fe20000010000 */
[----:B------:R-:W-:Y:S01]  /*5f30*/  FFMA.FTZ R190, R217, R214, R190 ;  /* 0x000000d6d9be7223 */ /* 0x000fe200000100be */
[----:B------:R-:W-:Y:S01]  /*5f40*/  FMUL.FTZ R214, R214, R173 ;  /* 0x000000add6d67220 */ /* 0x000fe20000410000 */
[C---:B------:R-:W-:Y:S01]  /*5f50*/  FMUL.FTZ R173, R172.reuse, R197 ;  /* 0x000000c5acad7220 */ /* 0x040fe20000410000 */
[----:B------:R-:W-:Y:S01]  /*5f60*/  FMUL.FTZ R217, R172, R195 ;  /* 0x000000c3acd97220 */ /* 0x000fe20000410000 */
[----:B------:R-:W-:Y:S01]  /*5f70*/  FFMA.FTZ R209, R219, R216, R190 ;  /* 0x000000d8dbd17223 */ /* 0x000fe200000100be */
[----:B------:R-:W-:Y:S01]  /*5f80*/  FADD.FTZ R190, -R161, R232 ;  /* 0x000000e8a1be7221 */ /* 0x000fe20000010100 */
        /* <DEDUP_REMOVED lines=8> */
[----:B------:R-:W-:Y:S01]  /*6010*/  FMUL.FTZ R206, R206, R173 ;  /* 0x000000adcece7220 */ /* 0x000fe20000410000 */
[----:B------:R-:W-:Y:S01]  /*6020*/  FFMA.FTZ R197, R103, R197, R212 ;  /* 0x000000c567c57223 */ /* 0x000fe200000100d4 */
[----:B------:R-:W-:Y:S01]  /*6030*/  FFMA.FTZ R209, R222, R200, R209 ;  /* 0x000000c8ded17223 */ /* 0x000fe200000100d1 */
[----:B------:R-:W-:Y:S01]  /*6040*/  FFMA.FTZ R174, R85, R179, R174 ;  /* 0x000000b355ae7223 */ /* 0x000fe200000100ae */
[----:B------:R-:W-:Y:S01]  /*6050*/  FFMA.FTZ R206, R105, R199, R206 ;  /* 0x000000c769ce7223 */ /* 0x000fe200000100ce */
[----:B------:R-:W-:Y:S01]  /*6060*/  FADD.FTZ R128, R228, R128 ;  /* 0x00000080e4807221 */ /* 0x000fe20000010000 */
[----:B------:R-:W-:Y:S01]  /*6070*/  FFMA.FTZ R209, R224, R198, R209 ;  /* 0x000000c6e0d17223 */ /* 0x000fe200000100d1 */
[----:B------:R-:W-:Y:S01]  /*6080*/  FADD.FTZ R127, R226, R127 ;  /* 0x0000007fe27f7221 */ /* 0x000fe20000010000 */
[----:B-1----:R-:W-:Y:S01]  /*6090*/  @!P2 FADD.FTZ R182, R182, R221 ;  /* 0x000000ddb6b6a221 */ /* 0x002fe20000010000 */
[----:B------:R-:W-:Y:S01]  /*60a0*/  FADD.FTZ R126, R224, R126 ;  /* 0x0000007ee07e7221 */ /* 0x000fe20000010000 */
[----:B------:R-:W-:Y:S01]  /*60b0*/  FFMA.FTZ R209, R226, R196, R209 ;  /* 0x000000c4e2d17223 */ /* 0x000fe200000100d1 */
[----:B------:R-:W-:Y:S01]  /*60c0*/  FADD.FTZ R125, R222, R125 ;  /* 0x0000007dde7d7221 */ /* 0x000fe20000010000 */
[----:B------:R-:W-:Y:S01]  /*60d0*/  FADD.FTZ R120, R215, R120 ;  /* 0x00000078d7787221 */ /* 0x000fe20000010000 */
[----:B------:R-:W1:Y:S01]  /*60e0*/  SHFL.DOWN PT, R221, R182, 0x2, 0x1f ;  /* 0x08401f00b6dd7f89 */ /* 0x000e6200000e0000 */
[----:B------:R-:W-:Y:S01]  /*60f0*/  FFMA.FTZ R209, R228, R194, R209 ;  /* 0x000000c2e4d17223 */ /* 0x000fe200000100d1 */
[----:B------:R-:W-:Y:S01]  /*6100*/  FADD.FTZ R119, R204, R119 ;  /* 0x00000077cc777221 */ /* 0x000fe20000010000 */
[----:B------:R-:W-:Y:S01]  /*6110*/  FADD.FTZ R104, R193, R104 ;  /* 0x00000068c1687221 */ /* 0x000fe20000010000 */
[----:B------:R-:W-:Y:S01]  /*6120*/  FADD.FTZ R77, R216, R77 ;  /* 0x0000004dd84d7221 */ /* 0x000fe20000010000 */
[----:B------:R-:W-:Y:S01]  /*6130*/  FFMA.FTZ R209, R230, R190, R209 ;  /* 0x000000bee6d17223 */ /* 0x000fe200000100d1 */
[----:B------:R-:W-:Y:S01]  /*6140*/  FADD.FTZ R118, R213, R118 ;  /* 0x00000076d5767221 */ /* 0x000fe20000010000 */
        /* <DEDUP_REMOVED lines=12> */
[----:B------:R-:W2:Y:S01]  /*6210*/  SHFL.DOWN PT, R232, R209, 0x2, 0x1f ;  /* 0x08401f00d1e87f89 */ /* 0x000ea200000e0000 */
[----:B-1----:R-:W-:-:S05]  /*6220*/  @!P3 FADD.FTZ R182, R182, R221 ;  /* 0x000000ddb6b6b221 */ /* 0x002fca0000010000 */
[----:B------:R-:W1:Y:S01]  /*6230*/  SHFL.DOWN PT, R221, R182, 0x8, 0x1f ;  /* 0x09001f00b6dd7f89 */ /* 0x000e6200000e0000 */
[----:B--2---:R-:W-:Y:S01]  /*6240*/  @!P1 FADD.FTZ R209, R209, R232 ;  /* 0x000000e8d1d19221 */ /* 0x004fe20000010000 */
[----:B------:R-:W-:-:S04]  /*6250*/  ISETP.NE.AND P1, PT, R23, RZ, PT ;  /* 0x000000ff1700720c */ /* 0x000fc80003f25270 */
[----:B------:R-:W2:Y:S09]  /*6260*/  SHFL.DOWN PT, R232, R209, 0x4, 0x1f ;  /* 0x08801f00d1e87f89 */ /* 0x000eb200000e0000 */
[----:B------:R3:W-:Y:S01]  /*6270*/  @!P1 STS.64 [R163], R12 ;  /* 0x0000000ca3009388 */ /* 0x0007e20000000a00 */
[----:B-1----:R-:W-:Y:S01]  /*6280*/  @!P2 FADD.FTZ R182, R182, R221 ;  /* 0x000000ddb6b6a221 */ /* 0x002fe20000010000 */
[----:B---3--:R-:W-:Y:S01]  /*6290*/  FMUL.FTZ R13, R172, R191 ;  /* 0x000000bfac0d7220 */ /* 0x008fe20000410000 */
[----:B--2---:R-:W-:-:S03]  /*62a0*/  @!P3 FADD.FTZ R209, R209, R232 ;  /* 0x000000e8d1d1b221 */ /* 0x004fc60000010000 */
[----:B------:R-:W-:Y:S01]  /*62b0*/  FMUL.FTZ R210, R210, R13 ;  /* 0x0000000dd2d27220 */ /* 0x000fe20000410000 */
[CC--:B------:R-:W-:Y:S01]  /*62c0*/  FMUL.FTZ R13, R172.reuse, R208.reuse ;  /* 0x000000d0ac0d7220 */ /* 0x0c0fe20000410000 */
[----:B------:R-:W-:Y:S01]  /*62d0*/  ISETP.NE.AND P3, PT, R49, RZ, PT ;  /* 0x000000ff3100720c */ /* 0x000fe20003f65270 */
[----:B------:R-:W1:Y:S01]  /*62e0*/  SHFL.DOWN PT, R12, R209, 0x8, 0x1f ;  /* 0x09001f00d10c7f89 */ /* 0x000e6200000e0000 */
[----:B------:R-:W-:Y:S01]  /*62f0*/  FFMA.FTZ R210, R97, R191, R210 ;  /* 0x000000bf61d27223 */ /* 0x000fe200000100d2 */
[----:B------:R-:W-:Y:S01]  /*6300*/  FMUL.FTZ R191, R172, R201 ;  /* 0x000000c9acbf7220 */ /* 0x000fe20000410000 */
[----:B------:R-:W-:Y:S01]  /*6310*/  FMUL.FTZ R202, R202, R13 ;  /* 0x0000000dcaca7220 */ /* 0x000fe20000410000 */
[----:B------:R-:W-:Y:S01]  /*6320*/  FMUL.FTZ R13, R172, R187 ;  /* 0x000000bbac0d7220 */ /* 0x000fe20000410000 */
[----:B------:R-:W-:Y:S01]  /*6330*/  FADD.FTZ R75, R210, R75 ;  /* 0x0000004bd24b7221 */ /* 0x000fe20000010000 */
[----:B------:R-:W-:Y:S01]  /*6340*/  FMUL.FTZ R200, R200, R191 ;  /* 0x000000bfc8c87220 */ /* 0x000fe20000410000 */
[----:B------:R-:W-:Y:S01]  /*6350*/  FFMA.FTZ R173, R95, R208, R202 ;  /* 0x000000d05fad7223 */ /* 0x000fe200000100ca */
[----:B------:R-:W2:Y:S01]  /*6360*/  SHFL.DOWN PT, R191, R182, 0x10, 0x1f ;  /* 0x0a001f00b6bf7f89 */ /* 0x000ea200000e0000 */
[----:B------:R-:W-:Y:S01]  /*6370*/  FMUL.FTZ R192, R192, R13 ;  /* 0x0000000dc0c07220 */ /* 0x000fe20000410000 */
[C---:B------:R-:W-:Y:S01]  /*6380*/  FMUL.FTZ R13, R172.reuse, R185 ;  /* 0x000000b9ac0d7220 */ /* 0x040fe20000410000 */
[----:B------:R-:W-:Y:S01]  /*6390*/  FADD.FTZ R102, R173, R102 ;  /* 0x00000066ad667221 */ /* 0x000fe20000010000 */
        /* <DEDUP_REMOVED lines=12> */
[----:B-1----:R-:W-:Y:S01]  /*6460*/  @!P2 FADD.FTZ R209, R209, R12 ;  /* 0x0000000cd1d1a221 */ /* 0x002fe20000010000 */
[----:B------:R-:W-:Y:S01]  /*6470*/  FMUL.FTZ R180, R180, R13 ;  /* 0x0000000db4b47220 */ /* 0x000fe20000410000 */
[----:B------:R-:W-:Y:S01]  /*6480*/  FMUL.FTZ R194, R194, R173 ;  /* 0x000000adc2c27220 */ /* 0x000fe20000410000 */
[----:B------:R-:W-:Y:S01]  /*6490*/  FMUL.FTZ R173, R172, R3 ;  /* 0x00000003acad7220 */ /* 0x000fe20000410000 */
[----:B------:R-:W-:Y:S01]  /*64a0*/  FFMA.FTZ R198, R109, R203, R198 ;  /* 0x000000cb6dc67223 */ /* 0x000fe200000100c6 */
[----:B------:R-:W1:Y:S01]  /*64b0*/  SHFL.DOWN PT, R12, R209, 0x10, 0x1f ;  /* 0x0a001f00d10c7f89 */ /* 0x000e6200000e0000 */
[----:B------:R-:W-:Y:S01]  /*64c0*/  FFMA.FTZ R184, R89, R183, R184 ;  /* 0x000000b759b87223 */ /* 0x000fe200000100b8 */
[----:B------:R-:W-:Y:S01]  /*64d0*/  FMUL.FTZ R190, R190, R173 ;  /* 0x000000adbebe7220 */ /* 0x000fe20000410000 */
[----:B--2---:R-:W-:Y:S01]  /*64e0*/  FADD.FTZ R13, R182, R191 ;  /* 0x000000bfb60d7221 */ /* 0x004fe20000010000 */
[----:B------:R-:W-:Y:S01]  /*64f0*/  ISETP.GT.AND P2, PT, R49, 0xf, PT ;  /* 0x0000000f3100780c */ /* 0x000fe20003f44270 */
        /* <DEDUP_REMOVED lines=8> */
[----:B------:R-:W-:Y:S01]  /*6580*/  FSEL R182, R182, R13, P2 ;  /* 0x0000000db6b67208 */ /* 0x000fe20001000000 */
[----:B------:R-:W-:Y:S01]  /*6590*/  FADD.FTZ R71, R184, R71 ;  /* 0x00000047b8477221 */ /* 0x000fe20000010000 */
[----:B------:R-:W-:Y:S01]  /*65a0*/  FADD.FTZ R110, R177, R110 ;  /* 0x0000006eb16e7221 */ /* 0x000fe20000010000 */
[----:B------:R-:W-:Y:S01]  /*65b0*/  FADD.FTZ R98, R181, R98 ;  /* 0x00000062b5627221 */ /* 0x000fe20000010000 */
[----:B------:R-:W-:Y:S01]  /*65c0*/  FADD.FTZ R83, R194, R83 ;  /* 0x00000053c2537221 */ /* 0x000fe20000010000 */
        /* <DEDUP_REMOVED lines=14> */
.L_x_6631:
[----:B------:R-:W-:Y:S05]  /*66b0*/  BSYNC.RECONVERGENT B0 ;  /* 0x0000000000007941 */ /* 0x000fea0003800200 */
.L_x_6630:
        /* <DEDUP_REMOVED lines=13> */
.L_x_6626:
[----:B------:R-:W-:Y:S01]  /*6790*/  BAR.SYNC.DEFER_BLOCKING 0x0 ;  /* 0x0000000000007b1d */ /* 0x000fe20000010000 */
[----:B------:R-:W-:Y:S01]  /*67a0*/  F2FP.F16.F32.PACK_AB R114, R114, R131 ;  /* 0x000000837272723e */ /* 0x000fe200000000ff */
[----:B------:R-:W-:Y:S01]  /*67b0*/  UISETP.GT.AND UP0, UPT, UR6, 0x1, UPT ;  /* 0x000000010600788c */ /* 0x000fe2000bf04270 */
[----:B------:R-:W-:Y:S02]  /*67c0*/  F2FP.F16.F32.PACK_AB R116, R117, R116 ;  /* 0x000000747574723e */ /* 0x000fe400000000ff */
[----:B------:R-:W-:Y:S01]  /*67d0*/  F2FP.F16.F32.PACK_AB R118, R119, R118 ;  /* 0x000000767776723e */ /* 0x000fe200000000ff */
[----:B------:R-:W1:Y:S01]  /*67e0*/  LDCU.64 UR10, c[0x0][0x4f8] ;  /* 0x00009f00ff0a77ac */ /* 0x000e620008000a00 */
[----:B------:R-:W-:Y:S02]  /*67f0*/  PRMT R0, R114, 0x7632, R0 ;  /* 0x0000763272007816 */ /* 0x000fe40000000000 */
[----:B------:R-:W-:Y:S01]  /*6800*/  PRMT R2, R116, 0x7632, R2 ;  /* 0x0000763274027816 */ /* 0x000fe20000000002 */
[----:B------:R-:W-:Y:S01]  /*6810*/  UMOV UR5, URZ ;  /* 0x000000ff00057c82 */ /* 0x000fe20008000000 */
[----:B------:R-:W-:Y:S01]  /*6820*/  PRMT R3, R118, 0x7632, R3 ;  /* 0x0000763276037816 */ /* 0x000fe20000000003 */
[----:B------:R-:W-:Y:S01]  /*6830*/  UMOV UR6, UR19 ;  /* 0x0000001300067c82 */ /* 0x000fe20008000000 */
[----:B------:R-:W-:-:S02]  /*6840*/  F2FP.F16.F32.PACK_AB R120, R121, R120 ;  /* 0x000000787978723e */ /* 0x000fc400000000ff */
[----:B------:R-:W-:Y:S02]  /*6850*/  F2FP.F16.F32.PACK_AB R122, R123, R122 ;  /* 0x0000007a7b7a723e */ /* 0x000fe400000000ff */
[----:B------:R-:W-:Y:S02]  /*6860*/  F2FP.F16.F32.PACK_AB R124, R125, R124 ;  /* 0x0000007c7d7c723e */ /* 0x000fe400000000ff */
[----:B------:R-:W-:Y:S02]  /*6870*/  F2FP.F16.F32.PACK_AB R126, R127, R126 ;  /* 0x0000007e7f7e723e */ /* 0x000fe400000000ff */
[----:B------:R-:W-:Y:S02]  /*6880*/  F2FP.F16.F32.PACK_AB R128, R129, R128 ;  /* 0x000000808180723e */ /* 0x000fe400000000ff */
[----:B------:R-:W-:Y:S01]  /*6890*/  PRMT R6, R122, 0x7632, R6 ;  /* 0x000076327a067816 */ /* 0x000fe20000000006 */
[----:B------:R2:W-:Y:S01]  /*68a0*/  STS.U16 [R66+0x2], R0 ;  /* 0x0000020042007388 */ /* 0x0005e20000000400 */
[----:B------:R-:W-:Y:S01]  /*68b0*/  PRMT R8, R128, 0x7632, R8 ;  /* 0x0000763280087816 */ /* 0x000fe20000000008 */
[----:B-1----:R-:W-:-:S02]  /*68c0*/  UIMAD.WIDE.U32 UR8, UR18, UR10, UR4 ;  /* 0x0000000a120872a5 */ /* 0x002fc4000f8e0004 */
[----:B------:R1:W-:Y:S02]  /*68d0*/  STS.U16 [R66+0x6], R2 ;  /* 0x0000060242007388 */ /* 0x0003e40000000400 */
[----:B------:R-:W-:Y:S02]  /*68e0*/  UIMAD UR9, UR18, UR11, UR9 ;  /* 0x0000000b120972a4 */ /* 0x000fe4000f8e0209 */
[----:B------:R3:W-:Y:S01]  /*68f0*/  STS.U16 [R66+0xa], R3 ;  /* 0x00000a0342007388 */ /* 0x0007e20000000400 */
[----:B------:R-:W4:Y:S01]  /*6900*/  LDCU.64 UR10, c[0x0][0x550] ;  /* 0x0000aa00ff0a77ac */ /* 0x000f220008000a00 */
[----:B--2---:R-:W-:Y:S02]  /*6910*/  PRMT R0, R120, 0x7632, R0 ;  /* 0x0000763278007816 */ /* 0x004fe40000000000 */
[----:B------:R2:W-:Y:S01]  /*6920*/  STS.U16 [R66], R114 ;  /* 0x0000007242007388 */ /* 0x0005e20000000400 */
[----:B-1----:R-:W-:-:S03]  /*6930*/  PRMT R2, R124, 0x7632, R2 ;  /* 0x000076327c027816 */ /* 0x002fc60000000002 */
[----:B------:R-:W-:Y:S01]  /*6940*/  STS.U16 [R66+0x4], R116 ;  /* 0x0000047442007388 */ /* 0x000fe20000000400 */
[----:B---3--:R-:W-:-:S03]  /*6950*/  PRMT R3, R126, 0x7632, R3 ;  /* 0x000076327e037816 */ /* 0x008fc60000000003 */
[----:B------:R-:W-:Y:S01]  /*6960*/  STS.U16 [R66+0x8], R118 ;  /* 0x0000087642007388 */ /* 0x000fe20000000400 */
[----:B--2---:R-:W1:Y:S03]  /*6970*/  LDC.64 R114, c[0x0][0x500] ;  /* 0x00014000ff727b82 */ /* 0x004e660000000a00 */
        /* <DEDUP_REMOVED lines=12> */
[C---:B-1----:R-:W-:Y:S01]  /*6a40*/  IMAD.WIDE.U32 R2, R14.reuse, R114, UR8 ;  /* 0x000000080e027e25 */ /* 0x042fe2000f8e0072 */
[----:B------:R-:W1:Y:S02]  /*6a50*/  LDCU.64 UR8, c[0x0][0x518] ;  /* 0x0000a300ff0877ac */ /* 0x000e640008000a00 */
[----:B------:R-:W-:Y:S01]  /*6a60*/  LDS.U16 R9, [R51+0x40] ;  /* 0x0000400033097984 */ /* 0x000fe20000000400 */
[----:B------:R-:W-:Y:S01]  /*6a70*/  IMAD R6, R14, R115, R3 ;  /* 0x000000730e067224 */ /* 0x000fe200078e0203 */
[----:B------:R-:W-:Y:S02]  /*6a80*/  IADD3 R3, P0, PT, R32, R2, RZ ;  /* 0x0000000220037210 */ /* 0x000fe40007f1e0ff */
[----:B------:R-:W-:Y:S02]  /*6a90*/  LDS.U16 R11, [R52+0x80] ;  /* 0x00008000340b7984 */ /* 0x000fe40000000400 */
[----:B------:R-:W-:-:S02]  /*6aa0*/  IADD3.X R6, PT, PT, RZ, R6, RZ, P0, !PT ;  /* 0x00000006ff067210 */ /* 0x000fc400007fe4ff */
[----:B------:R-:W-:Y:S01]  /*6ab0*/  LDS.U16 R13, [R53+0xc0] ;  /* 0x0000c000350d7984 */ /* 0x000fe20000000400 */
[----:B----4-:R-:W-:-:S03]  /*6ac0*/  LEA R2, P3, R3, UR10, 0x1 ;  /* 0x0000000a03027c11 */ /* 0x010fc6000f8608ff */
        /* <DEDUP_REMOVED lines=171> */
.L_x_6624:
        /* <DEDUP_REMOVED lines=34> */
.L_x_6635:
[----:B------:R-:W-:Y:S05]  /*77a0*/  BSYNC.RECONVERGENT B0 ;  /* 0x0000000000007941 */ /* 0x000fea0003800200 */
.L_x_6634:
        /* <DEDUP_REMOVED lines=26> */
.L_x_6637:
[----:B------:R-:W-:Y:S05]  /*7950*/  BSYNC.RECONVERGENT B0 ;  /* 0x0000000000007941 */ /* 0x000fea0003800200 */
.L_x_6636:
        /* <DEDUP_REMOVED lines=23> */
.L_x_6639:
        /* <DEDUP_REMOVED lines=51> */
.L_x_6638:
[----:B------:R-:W-:Y:S05]  /*7e00*/  EXIT ;  /* 0x000000000000794d */ /* 0x000fea0003800000 */
.L_x_6640:
        /* <DEDUP_REMOVED lines=15> */
.L_x_10473:


//--------------------- .text._Z25selective_scan_bwd_kernelI32Selective_Scan_bwd_kernel_traitsILi32ELi16ELb0ELb0ELb0ELb1ELb0EN3c104HalfEfEEv12SSMParamsBwd --------------------------
	.section	.text._Z25selective_scan_bwd_kernelI32Selective_Scan_bwd_kernel_traitsILi32ELi16ELb0ELb0ELb0ELb1ELb0EN3c104HalfEfEEv12SSMParamsBwd,"ax",@progbits
	.align	128
        .global         _Z25selective_scan_bwd_kernelI32Selective_Scan_bwd_kernel_traitsILi32ELi16ELb0ELb0ELb0ELb1ELb0EN3c104HalfEfEEv12SSMParamsBwd
        .type           _Z25selective_scan_bwd_kernelI32Selective_Scan_bwd_kernel_traitsILi32ELi16ELb0ELb0ELb0ELb1ELb0EN3c104HalfEfEEv12SSMParamsBwd,@function
        .size           _Z25selective_scan_bwd_kernelI32Selective_Scan_bwd_kernel_traitsILi32ELi16ELb0ELb0ELb0ELb1ELb0EN3c104HalfEfEEv12SSMParamsBwd,(.L_x_10474 - _Z25selective_scan_bwd_kernelI32Selective_Scan_bwd_kernel_traitsILi32ELi16ELb0ELb0ELb0ELb1ELb0EN3c104HalfEfEEv12SSMParamsBwd)
        .other          _Z25selective_scan_bwd_kernelI32Selective_Scan_bwd_kernel_traitsILi32ELi16ELb0ELb0ELb0ELb1ELb0EN3c104HalfEfEEv12SSMParamsBwd,@"STO_CUDA_ENTRY STV_DEFAULT"
_Z25selective_scan_bwd_kernelI32Selective_Scan_bwd_kernel_traitsILi32ELi16ELb0ELb0ELb0ELb1ELb0EN3c104HalfEfEEv12SSMParamsBwd:
.text._Z25selective_scan_bwd_kernelI32Selective_Scan_bwd_kernel_traitsILi32ELi16ELb0ELb0ELb0ELb1ELb0EN3c104HalfEfEEv12SSMParamsBwd:
        /* <DEDUP_REMOVED lines=58> */
[----:B-1----:R-:W-:Y:S01]  /*03a0*/  @P0 IMAD R5, R0, R19, RZ ;  /* 0x0000001300050224 */ /* 0x002fe200078e02ff */
[----:B------:R-:W-:Y:S01]  /*03b0*/  LEA R62, P2, R60, R62, 0x2 ;  /* 0x0000003e3c3e7211 */ /* 0x000fe200078410ff */
[C---:B------:R-:W-:Y:S01]  /*03c0*/  IMAD R0, R66.reuse, UR9, R61 ;  /* 0x0000000942007c24 */ /* 0x040fe2000f8e023d */
[----:B------:R-:W-:Y:S01]  /*03d0*/  CS2R R6, SRZ ;  /* 0x0000000000067805 */ /* 0x000fe2000001ff00 */
[----:B------:R-:W-:Y:S01]  /*03e0*/  IMAD.WIDE.U32 R2, R66, R16, UR4 ;  /* 0x0000000442027e25 */ /* 0x000fe2000f8e0010 */
[----:B------:R-:W-:Y:S02]  /*03f0*/  IADD3 R4, P4, PT, R11, R4, RZ ;  /* 0x000000040b047210 */ /* 0x000fe40007f9e0ff */
[----:B------:R-:W-:Y:S01]  /*0400*/  LEA.HI.X R60, R60, R63, R0, 0x2, P2 ;  /* 0x0000003f3c3c7211 */ /* 0x000fe200010f1400 */
[----:B---3--:R-:W-:Y:S01]  /*0410*/  @P0 IMAD.WIDE R6, R5, 0x8, R8 ;  /* 0x0000000805060825 */ /* 0x008fe200078e0208 */
[----:B------:R-:W-:-:S02]  /*0420*/  SHF.R.S32.HI R0, RZ, 0x1f, R11 ;  /* 0x0000001fff007819 */ /* 0x000fc4000001140b */
[----:B------:R-:W-:Y:S01]  /*0430*/  IADD3 R2, P0, PT, R11, R2, RZ ;  /* 0x000000020b027210 */ /* 0x000fe20007f1e0ff */
[C---:B------:R-:W-:Y:S02]  /*0440*/  IMAD R5, R66.reuse, R17, R3 ;  /* 0x0000001142057224 */ /* 0x040fe400078e0203 */
[----:B------:R-:W-:Y:S01]  /*0450*/  IMAD.WIDE.U32 R56, R66, UR10, RZ ;  /* 0x0000000a42387c25 */ /* 0x000fe2000f8e00ff */
[C---:B------:R-:W-:Y:S02]  /*0460*/  IADD3.X R3, PT, PT, R0.reuse, R15, RZ, P3, !PT ;  /* 0x0000000f00037210 */ /* 0x040fe40001ffe4ff */
[C---:B------:R-:W-:Y:S02]  /*0470*/  IADD3.X R40, PT, PT, R0.reuse, R13, RZ, P4, !PT ;  /* 0x0000000d00287210 */ /* 0x040fe400027fe4ff */
[----:B------:R-:W-:Y:S01]  /*0480*/  IADD3.X R36, PT, PT, R0, R5, RZ, P0, !PT ;  /* 0x0000000500247210 */ /* 0x000fe200007fe4ff */
[----:B------:R-:W-:Y:S01]  /*0490*/  IMAD R0, R66, UR11, R57 ;  /* 0x0000000b42007c24 */ /* 0x000fe2000f8e0239 */
[----:B------:R-:W-:-:S02]  /*04a0*/  LEA R58, P0, R56, R58, 0x2 ;  /* 0x0000003a383a7211 */ /* 0x000fc400078010ff */
[----:B------:R-:W-:Y:S02]  /*04b0*/  LEA R46, P2, R44, R46, 0x1 ;  /* 0x0000002e2c2e7211 */ /* 0x000fe400078408ff */
        /* <DEDUP_REMOVED lines=10> */
[----:B------:R-:W1:Y:S01]  /*0560*/  LDC.64 R50, c[0x0][0x440] ;  /* 0x00011000ff327b82 */ /* 0x000e620000000a00 */
[----:B------:R-:W2:Y:S01]  /*0570*/  LDCU.64 UR6, c[0x0][0x3a0] ;  /* 0x00007400ff0677ac */ /* 0x000ea20008000a00 */
[----:B------:R-:W-:Y:S02]  /*0580*/  MOV R54, RZ ;  /* 0x000000ff00367202 */ /* 0x000fe40000000f00 */
[----:B------:R-:W-:Y:S01]  /*0590*/  MOV R67, RZ ;  /* 0x000000ff00437202 */ /* 0x000fe20000000f00 */
[----:B------:R-:W-:Y:S01]  /*05a0*/  UMOV UR4, 0x400 ;  /* 0x0000040000047882 */ /* 0x000fe20000000000 */
[----:B------:R-:W3:Y:S02]  /*05b0*/  LDCU UR8, c[0x0][0x394] ;  /* 0x00007280ff0877ac */ /* 0x000ee40008000800 */
[----:B------:R-:W4:Y:S01]  /*05c0*/  S2UR UR5, SR_CgaCtaId ;  /* 0x00000000000579c3 */ /* 0x000f220000008800 */
[----:B--2---:R-:W-:-:S04]  /*05d0*/  IMAD.WIDE.U32 R48, R66, UR6, RZ ;  /* 0x0000000642307c25 */ /* 0x004fc8000f8e00ff */
[----:B------:R-:W-:Y:S01]  /*05e0*/  IMAD R0, R66, UR7, R49 ;  /* 0x0000000742007c24 */ /* 0x000fe2000f8e0231 */
[----:B-1----:R-:W-:-:S04]  /*05f0*/  LEA R50, P0, R48, R50, 0x2 ;  /* 0x0000003230327211 */ /* 0x002fc800078010ff */
[----:B------:R-:W-:Y:S02]  /*0600*/  LEA.HI.X R48, R48, R51, R0, 0x2, P0 ;  /* 0x0000003330307211 */ /* 0x000fe400000f1400 */
[C---:B0-----:R-:W-:Y:S01]  /*0610*/  SHF.L.U32 R0, R52.reuse, 0x4, RZ ;  /* 0x0000000434007819 */ /* 0x041fe200000006ff */
[----:B----4-:R-:W-:Y:S01]  /*0620*/  ULEA UR4, UR5, UR4, 0x18 ;  /* 0x0000000405047291 */ /* 0x010fe2000f8ec0ff */
[----:B------:R-:W-:Y:S02]  /*0630*/  LOP3.LUT R202, R52, 0x1f, RZ, 0xc0, !PT ;  /* 0x0000001f34ca7812 */ /* 0x000fe400078ec0ff */
[----:B------:R-:W-:-:S03]  /*0640*/  LOP3.LUT R65, R0, 0x3e00, RZ, 0xc0, !PT ;  /* 0x00003e0000417812 */ /* 0x000fc600078ec0ff */
        /* <DEDUP_REMOVED lines=16> */
[----:B---3--:R-:W-:-:S07]  /*0750*/  LOP3.LUT R35, R65, 0x1e0, RZ, 0xfc, !PT ;  /* 0x000001e041237812 */ /* 0x008fce00078efcff */
.L_x_6681:
[----:B0-----:R-:W0:Y:S01]  /*0760*/  LDC R34, c[0x0][0x388] ;  /* 0x0000e200ff227b82 */ /* 0x001e220000000800 */
[----:B------:R-:W-:Y:S01]  /*0770*/  UIADD3 UR9, UPT, UPT, UR8, -0x1, URZ ;  /* 0xffffffff08097890 */ /* 0x000fe2000fffe0ff */
[----:B------:R-:W-:Y:S02]  /*0780*/  SHF.L.U32 R3, R65, 0x1, RZ ;  /* 0x0000000141037819 */ /* 0x000fe400000006ff */
[----:B------:R-:W-:Y:S01]  /*0790*/  PRMT R13, RZ, 0x7610, R13 ;  /* 0x00007610ff0d7816 */ /* 0x000fe2000000000d */
[----:B------:R-:W-:Y:S01]  /*07a0*/  USHF.L.U32 UR6, UR9, 0x9, URZ ;  /* 0x0000000909067899 */ /* 0x000fe200080006ff */
[----:B------:R-:W-:Y:S02]  /*07b0*/  IADD3 R8, P0, PT, R3, R46, RZ ;  /* 0x0000002e03087210 */ /* 0x000fe40007f1e0ff */
[----:B------:R-:W-:Y:S02]  /*07c0*/  PRMT R14, RZ, 0x7610, R14 ;  /* 0x00007610ff0e7816 */ /* 0x000fe4000000000e */
[----:B------:R-:W-:-:S02]  /*07d0*/  IADD3.X R9, PT, PT, RZ, R44, RZ, P0, !PT ;  /* 0x0000002cff097210 */ /* 0x000fc400007fe4ff */
[C---:B------:R-:W-:Y:S02]  /*07e0*/  IADD3 R4, P1, PT, R3.reuse, R42, RZ ;  /* 0x0000002a03047210 */ /* 0x040fe40007f3e0ff */
[----:B------:R-:W-:Y:S02]  /*07f0*/  IADD3 R2, P2, PT, R3, R38, RZ ;  /* 0x0000002603027210 */ /* 0x000fe40007f5e0ff */
[----:B------:R-:W-:Y:S02]  /*0800*/  IADD3.X R5, PT, PT, RZ, R40, RZ, P1, !PT ;  /* 0x00000028ff057210 */ /* 0x000fe40000ffe4ff */
[----:B------:R-:W-:Y:S02]  /*0810*/  IADD3.X R3, PT, PT, RZ, R36, RZ, P2, !PT ;  /* 0x00000024ff037210 */ /* 0x000fe400017fe4ff */
        /* <DEDUP_REMOVED lines=31> */
[----:B------:R-:W2:Y:S04]  /*0a10*/  @!P5 LDG.E.U16 R15, desc[UR16][R8.64+0x100] ;  /* 0x00010010080fd981 */ /* 0x000ea8000c1e1500 */
[----:B------:R-:W2:Y:S04]  /*0a20*/  @!P4 LDG.E.U16 R12, desc[UR16][R8.64+0x140] ;  /* 0x00014010080cc981 */ /* 0x000ea8000c1e1500 */
[----:B------:R-:W2:Y:S04]  /*0a30*/  @!P3 LDG.E.U16 R17, desc[UR16][R8.64+0x180] ;  /* 0x000180100811b981 */ /* 0x000ea8000c1e1500 */
[----:B------:R-:W2:Y:S01]  /*0a40*/  @!P0 LDG.E.U16 R19, desc[UR16][R8.64+0x200] ;  /* 0x0002001008138981 */ /* 0x000ea2000c1e1500 */
[----:B------:R-:W-:-:S02]  /*0a50*/  ISETP.GE.AND P0, PT, R47, R34, PT ;  /* 0x000000222f00720c */ /* 0x000fc40003f06270 */
[-C--:B------:R-:W-:Y:S01]  /*0a60*/  ISETP.GE.AND P2, PT, R43, R34.reuse, PT ;  /* 0x000000222b00720c */ /* 0x080fe20003f46270 */
[----:B------:R-:W2:Y:S01]  /*0a70*/  @!P1 LDG.E.U16 R21, desc[UR16][R8.64+0x280] ;  /* 0x0002801008159981 */ /* 0x000ea2000c1e1500 */
[-C--:B------:R-:W-:Y:S02]  /*0a80*/  ISETP.GE.AND P3, PT, R41, R34.reuse, PT ;  /* 0x000000222900720c */ /* 0x080fe40003f66270 */
[-C--:B------:R-:W-:Y:S02]  /*0a90*/  ISETP.GE.AND P4, PT, R39, R34.reuse, PT ;  /* 0x000000222700720c */ /* 0x080fe40003f86270 */
[-C--:B------:R-:W-:Y:S02]  /*0aa0*/  ISETP.GE.AND P5, PT, R37, R34.reuse, PT ;  /* 0x000000222500720c */ /* 0x080fe40003fa6270 */
        /* <DEDUP_REMOVED lines=11> */
[C---:B-1----:R-:W-:Y:S02]  /*0b60*/  IADD3 R18, PT, PT, R33.reuse, 0x20, RZ ;  /* 0x0000002021127810 */ /* 0x042fe40007ffe0ff */
[C---:B------:R-:W-:Y:S02]  /*0b70*/  IADD3 R22, PT, PT, R33.reuse, 0x60, RZ ;  /* 0x0000006021167810 */ /* 0x040fe40007ffe0ff */
[C---:B------:R-:W-:Y:S02]  /*0b80*/  IADD3 R8, PT, PT, R33.reuse, 0x80, RZ ;  /* 0x0000008021087810 */ /* 0x040fe40007ffe0ff */
[C---:B------:R-:W-:Y:S02]  /*0b90*/  IADD3 R24, PT, PT, R33.reuse, 0xa0, RZ ;  /* 0x000000a021187810 */ /* 0x040fe40007ffe0ff */
[C---:B------:R-:W-:Y:S02]  /*0ba0*/  IADD3 R20, PT, PT, R33.reuse, 0x40, RZ ;  /* 0x0000004021147810 */ /* 0x040fe40007ffe0ff */
[----:B------:R-:W-:-:S02]  /*0bb0*/  LEA.HI.SX32 R32, R33, R33, 0x1b ;  /* 0x0000002121207211 */ /* 0x000fc400078fdaff */
[-C--:B------:R-:W-:Y:S02]  /*0bc0*/  LEA.HI.SX32 R18, R18, R33.reuse, 0x1b ;  /* 0x0000002112127211 */ /* 0x080fe400078fdaff */
[-C--:B------:R-:W-:Y:S02]  /*0bd0*/  LEA.HI.SX32 R22, R22, R33.reuse, 0x1b ;  /* 0x0000002116167211 */ /* 0x080fe400078fdaff */
[-C--:B------:R-:W-:Y:S02]  /*0be0*/  LEA.HI.SX32 R8, R8, R33.reuse, 0x1b ;  /* 0x0000002108087211 */ /* 0x080fe400078fdaff */
[-C--:B------:R-:W-:Y:S02]  /*0bf0*/  LEA.HI.SX32 R24, R24, R33.reuse, 0x1b ;  /* 0x0000002118187211 */ /* 0x080fe400078fdaff */
[----:B------:R-:W-:Y:S02]  /*0c00*/  LEA.HI.SX32 R20, R20, R33, 0x1b ;  /* 0x0000002114147211 */ /* 0x000fe400078fdaff */
[----:B------:R-:W-:-:S02]  /*0c10*/  LEA R32, R32, UR12, 0x1 ;  /* 0x0000000c20207c11 */ /* 0x000fc4000f8e08ff */
[----:B------:R-:W-:Y:S02]  /*0c20*/  LEA R31, R18, UR12, 0x1 ;  /* 0x0000000c121f7c11 */ /* 0x000fe4000f8e08ff */
[----:B------:R-:W-:Y:S02]  /*0c30*/  LEA R29, R22, UR12, 0x1 ;  /* 0x0000000c161d7c11 */ /* 0x000fe4000f8e08ff */
[----:B------:R-:W-:Y:S02]  /*0c40*/  LEA R28, R8, UR12, 0x1 ;  /* 0x0000000c081c7c11 */ /* 0x000fe4000f8e08ff */
[----:B------:R-:W-:Y:S02]  /*0c50*/  LEA R27, R24, UR12, 0x1 ;  /* 0x0000000c181b7c11 */ /* 0x000fe4000f8e08ff */
[C---:B------:R-:W-:Y:S02]  /*0c60*/  IADD3 R8, PT, PT, R33.reuse, 0xc0, RZ ;  /* 0x000000c021087810 */ /* 0x040fe40007ffe0ff */
[----:B------:R-:W-:-:S02]  /*0c70*/  IADD3 R22, PT, PT, R33, 0x120, RZ ;  /* 0x0000012021167810 */ /* 0x000fc40007ffe0ff */
[----:B------:R-:W-:Y:S02]  /*0c80*/  LEA R30, R20, UR12, 0x1 ;  /* 0x0000000c141e7c11 */ /* 0x000fe4000f8e08ff */
[C---:B------:R-:W-:Y:S02]  /*0c90*/  IADD3 R18, PT, PT, R33.reuse, 0xe0, RZ ;  /* 0x000000e021127810 */ /* 0x040fe40007ffe0ff */
[C---:B------:R-:W-:Y:S02]  /*0ca0*/  IADD3 R24, PT, PT, R33.reuse, 0x140, RZ ;  /* 0x0000014021187810 */ /* 0x040fe40007ffe0ff */
[----:B------:R-:W-:Y:S02]  /*0cb0*/  IADD3 R20, PT, PT, R33, 0x100, RZ ;  /* 0x0000010021147810 */ /* 0x000fe40007ffe0ff */
[-C--:B------:R-:W-:Y:S02]  /*0cc0*/  LEA.HI.SX32 R8, R8, R33.reuse, 0x1b ;  /* 0x0000002108087211 */ /* 0x080fe400078fdaff */
[----:B------:R-:W-:-:S02]  /*0cd0*/  LEA.HI.SX32 R22, R22, R33, 0x1b ;  /* 0x0000002116167211 */ /* 0x000fc400078fdaff */
[-C--:B------:R-:W-:Y:S02]  /*0ce0*/  LEA.HI.SX32 R18, R18, R33.reuse, 0x1b ;  /* 0x0000002112127211 */ /* 0x080fe400078fdaff */
[----:B------:R-:W-:Y:S02]  /*0cf0*/  LEA.HI.SX32 R20, R20, R33, 0x1b ;  /* 0x0000002114147211 */ /* 0x000fe400078fdaff */
[----:B------:R-:W-:Y:S02]  /*0d00*/  LEA R26, R8, UR12, 0x1 ;  /* 0x0000000c081a7c11 */ /* 0x000fe4000f8e08ff */
[----:B------:R-:W-:Y:S02]  /*0d10*/  LEA R23, R22, UR12, 0x1 ;  /* 0x0000000c16177c11 */ /* 0x000fe4000f8e08ff */
[----:B------:R-:W-:Y:S02]  /*0d20*/  LEA R25, R18, UR12, 0x1 ;  /* 0x0000000c12197c11 */ /* 0x000fe4000f8e08ff */
[----:B------:R-:W-:-:S02]  /*0d30*/  IADD3 R8, PT, PT, R33, 0x180, RZ ;  /* 0x0000018021087810 */ /* 0x000fc40007ffe0ff */
[----:B------:R-:W-:Y:S02]  /*0d40*/  IADD3 R18, PT, PT, R33, 0x1e0, RZ ;  /* 0x000001e021127810 */ /* 0x000fe40007ffe0ff */
[----:B------:R-:W-:Y:S02]  /*0d50*/  LEA.HI.SX32 R8, R8, R33, 0x1b ;  /* 0x0000002108087211 */ /* 0x000fe400078fdaff */
[----:B------:R-:W-:Y:S02]  /*0d60*/  P2R R88, PR, RZ, 0x1 ;  /* 0x00000001ff587803 */ /* 0x000fe40000000000 */
[----:B------:R-:W-:Y:S02]  /*0d70*/  ISETP.GE.AND P0, PT, R65, R34, PT ;  /* 0x000000224100720c */ /* 0x000fe40003f06270 */
[----:B------:R-:W-:Y:S02]  /*0d80*/  PRMT R9, RZ, 0x7610, R9 ;  /* 0x00007610ff097816 */ /* 0x000fe40000000009 */
[----:B------:R-:W-:-:S02]  /*0d90*/  P2R R87, PR, RZ, 0x2 ;  /* 0x00000002ff577803 */ /* 0x000fc40000000000 */
[----:B------:R-:W-:Y:S02]  /*0da0*/  P2R R86, PR, RZ, 0x4 ;  /* 0x00000004ff567803 */ /* 0x000fe40000000000 */
[-C--:B------:R-:W-:Y:S02]  /*0db0*/  ISETP.GE.AND P1, PT, R59, R34.reuse, PT ;  /* 0x000000223b00720c */ /* 0x080fe40003f26270 */
[----:B------:R-:W-:Y:S02]  /*0dc0*/  P2R R84, PR, RZ, 0x8 ;  /* 0x00000008ff547803 */ /* 0x000fe40000000000 */
[-C--:B------:R-:W-:Y:S02]  /*0dd0*/  ISETP.GE.AND P2, PT, R61, R34.reuse, PT ;  /* 0x000000223d00720c */ /* 0x080fe40003f46270 */
[----:B------:R-:W-:Y:S02]  /*0de0*/  ISETP.GE.AND P3, PT, R63, R34, PT ;  /* 0x000000223f00720c */ /* 0x000fe40003f66270 */
[----:B------:R-:W-:-:S02]  /*0df0*/  PRMT R75, RZ, 0x7610, R75 ;  /* 0x00007610ff4b7816 */ /* 0x000fc4000000004b */
[----:B------:R-:W-:Y:S02]  /*0e00*/  PRMT R81, RZ, 0x7610, R81 ;  /* 0x00007610ff517816 */ /* 0x000fe40000000051 */
[----:B------:R-:W-:Y:S02]  /*0e10*/  PRMT R80, RZ, 0x7610, R80 ;  /* 0x00007610ff507816 */ /* 0x000fe40000000050 */
[----:B------:R-:W-:Y:S02]  /*0e20*/  PRMT R83, RZ, 0x7610, R83 ;  /* 0x00007610ff537816 */ /* 0x000fe40000000053 */
[----:B------:R-:W-:Y:S02]  /*0e30*/  PRMT R85, RZ, 0x7610, R85 ;  /* 0x00007610ff557816 */ /* 0x000fe40000000055 */
[----:B------:R-:W-:Y:S01]  /*0e40*/  PRMT R82, RZ, 0x7610, R82 ;  /* 0x00007610ff527816 */ /* 0x000fe20000000052 */
[----:B---3--:R-:W-:Y:S04]  /*0e50*/  STS.U16 [R32], R11 ;  /* 0x0000000b20007388 */ /* 0x008fe80000000400 */
[----:B----4-:R0:W-:Y:S04]  /*0e60*/  STS.U16 [R31+0x40], R0 ;  /* 0x000040001f007388 */ /* 0x0101e80000000400 */
[----:B--2---:R-:W-:Y:S01]  /*0e70*/  STS.U16 [R30+0x80], R13 ;  /* 0x0000800d1e007388 */ /* 0x004fe20000000400 */
[----:B0-----:R-:W-:-:S03]  /*0e80*/  LEA.HI.SX32 R0, R24, R33, 0x1b ;  /* 0x0000002118007211 */ /* 0x001fc600078fdaff */
[----:B------:R0:W-:Y:S01]  /*0e90*/  STS.U16 [R29+0xc0], R10 ;  /* 0x0000c00a1d007388 */ /* 0x0001e20000000400 */
[----:B------:R-:W-:Y:S02]  /*0ea0*/  LEA R24, R20, UR12, 0x1 ;  /* 0x0000000c14187c11 */ /* 0x000fe4000f8e08ff */
[----:B------:R-:W-:Y:S01]  /*0eb0*/  LEA R22, R0, UR12, 0x1 ;  /* 0x0000000c00167c11 */ /* 0x000fe2000f8e08ff */
[----:B------:R-:W-:Y:S01]  /*0ec0*/  STS.U16 [R28+0x100], R15 ;  /* 0x0001000f1c007388 */ /* 0x000fe20000000400 */
[----:B------:R-:W-:-:S03]  /*0ed0*/  IADD3 R0, PT, PT, R33, 0x160, RZ ;  /* 0x0000016021007810 */ /* 0x000fc60007ffe0ff */
[----:B------:R1:W-:Y:S01]  /*0ee0*/  STS.U16 [R27+0x140], R12 ;  /* 0x0001400c1b007388 */ /* 0x0003e20000000400 */
[----:B------:R-:W-:-:S03]  /*0ef0*/  LEA.HI.SX32 R0, R0, R33, 0x1b ;  /* 0x0000002100007211 */ /* 0x000fc600078fdaff */
[----:B------:R2:W-:Y:S01]  /*0f00*/  STS.U16 [R26+0x180], R17 ;  /* 0x000180111a007388 */ /* 0x0005e20000000400 */
[----:B0-----:R-:W-:-:S03]  /*0f10*/  IADD3 R10, PT, PT, R33, 0x1a0, RZ ;  /* 0x000001a0210a7810 */ /* 0x001fc60007ffe0ff */
[----:B------:R-:W-:Y:S01]  /*0f20*/  STS.U16 [R25+0x1c0], R14 ;  /* 0x0001c00e19007388 */ /* 0x000fe20000000400 */
[----:B-1----:R-:W-:-:S03]  /*0f30*/  IADD3 R12, PT, PT, R33, 0x1c0, RZ ;  /* 0x000001c0210c7810 */ /* 0x002fc60007ffe0ff */
[----:B------:R0:W-:Y:S01]  /*0f40*/  STS.U16 [R24+0x200], R19 ;  /* 0x0002001318007388 */ /* 0x0001e20000000400 */
[-C--:B------:R-:W-:Y:S02]  /*0f50*/  LEA.HI.SX32 R10, R10, R33.reuse, 0x1b ;  /* 0x000000210a0a7211 */ /* 0x080fe400078fdaff */
[-C--:B------:R-:W-:Y:S01]  /*0f60*/  LEA.HI.SX32 R12, R12, R33.reuse, 0x1b ;  /* 0x000000210c0c7211 */ /* 0x080fe200078fdaff */
[----:B------:R-:W-:Y:S04]  /*0f70*/  STS.U16 [R23+0x240], R16 ;  /* 0x0002401017007388 */ /* 0x000fe80000000400 */
[----:B------:R1:W-:Y:S01]  /*0f80*/  STS.U16 [R22+0x280], R21 ;  /* 0x0002801516007388 */ /* 0x0003e20000000400 */
[----:B--2---:R-:W-:Y:S02]  /*0f90*/  LEA.HI.SX32 R17, R18, R33, 0x1b ;  /* 0x0000002112117211 */ /* 0x004fe400078fdaff */
[----:B------:R-:W-:-:S02]  /*0fa0*/  LEA R20, R8, UR12, 0x1 ;  /* 0x0000000c08147c11 */ /* 0x000fc4000f8e08ff */
[----:B0-----:R-:W-:Y:S02]  /*0fb0*/  LEA R19, R10, UR12, 0x1 ;  /* 0x0000000c0a137c11 */ /* 0x001fe4000f8e08ff */
[----:B-1----:R-:W-:Y:S02]  /*0fc0*/  LEA R21, R0, UR12, 0x1 ;  /* 0x0000000c00157c11 */ /* 0x002fe4000f8e08ff */
[----:B------:R-:W-:Y:S02]  /*0fd0*/  SHF.L.U32 R0, R33, 0x4, RZ ;  /* 0x0000000421007819 */ /* 0x000fe400000006ff */
[----:B------:R-:W-:Y:S02]  /*0fe0*/  LEA R18, R12, UR12, 0x1 ;  /* 0x0000000c0c127c11 */ /* 0x000fe4000f8e08ff */
[----:B------:R-:W-:Y:S01]  /*0ff0*/  LEA.HI.SX32 R16, R0, R0, 0x1b ;  /* 0x0000000000107211 */ /* 0x000fe200078fdaff */
[----:B------:R0:W-:Y:S01]  /*1000*/  STS.U16 [R21+0x2c0], R68 ;  /* 0x0002c04415007388 */ /* 0x0001e20000000400 */
[----:B------:R-:W-:-:S02]  /*1010*/  LEA R17, R17, UR12, 0x1 ;  /* 0x0000000c11117c11 */ /* 0x000fc4000f8e08ff */
[----:B------:R-:W-:Y:S01]  /*1020*/  LEA R16, R16, UR12, 0x1 ;  /* 0x0000000c10107c11 */ /* 0x000fe2000f8e08ff */
        /* <DEDUP_REMOVED lines=24> */
[----:B------:R-:W-:Y:S02]  /*11b0*/  PRMT R11, RZ, 0x7610, R11 ;  /* 0x00007610ff0b7816 */ /* 0x000fe4000000000b */
[----:B------:R-:W-:Y:S01]  /*11c0*/  PRMT R8, RZ, 0x7610, R8 ;  /* 0x00007610ff087816 */ /* 0x000fe20000000008 */
[----:B------:R-:W2:Y:S01]  /*11d0*/  @!P0 LDG.E.U16 R9, desc[UR16][R4.64] ;  /* 0x0000001004098981 */ /* 0x000ea2000c1e1500 */
[----:B------:R-:W-:-:S03]  /*11e0*/  ISETP.GE.AND P0, PT, R57, R34, PT ;  /* 0x000000223900720c */ /* 0x000fc60003f06270 */
[----:B------:R-:W3:Y:S01]  /*11f0*/  @!P1 LDG.E.U16 R10, desc[UR16][R4.64+0xc0] ;  /* 0x0000c010040a9981 */ /* 0x000ee2000c1e1500 */
[----:B------:R-:W-:-:S03]  /*1200*/  ISETP.GE.AND P1, PT, R51, R34, PT ;  /* 0x000000223300720c */ /* 0x000fc60003f26270 */
[----:B------:R-:W4:Y:S01]  /*1210*/  @!P2 LDG.E.U16 R11, desc[UR16][R4.64+0x80] ;  /* 0x00008010040ba981 */ /* 0x000f22000c1e1500 */
[----:B------:R-:W-:-:S03]  /*1220*/  ISETP.GE.AND P2, PT, R53, R34, PT ;  /* 0x000000223500720c */ /* 0x000fc60003f46270 */
[----:B------:R-:W3:Y:S04]  /*1230*/  @!P3 LDG.E.U16 R8, desc[UR16][R4.64+0x40] ;  /* 0x000040100408b981 */ /* 0x000ee8000c1e1500 */
[----:B------:R-:W4:Y:S01]  /*1240*/  @!P0 LDG.E.U16 R13, desc[UR16][R4.64+0x100] ;  /* 0x00010010040d8981 */ /* 0x000f22000c1e1500 */
[-C--:B------:R-:W-:Y:S02]  /*1250*/  ISETP.GE.AND P0, PT, R49, R34.reuse, PT ;  /* 0x000000223100720c */ /* 0x080fe40003f06270 */
[----:B------:R-:W-:Y:S01]  /*1260*/  ISETP.GE.AND P3, PT, R55, R34, PT ;  /* 0x000000223700720c */ /* 0x000fe20003f66270 */
[----:B------:R-:W4:Y:S01]  /*1270*/  @!P5 LDG.E.U16 R85, desc[UR16][R4.64+0x380] ;  /* 0x000380100455d981 */ /* 0x000f22000c1e1500 */
[----:B------:R-:W-:Y:S02]  /*1280*/  PRMT R14, RZ, 0x7610, R14 ;  /* 0x00007610ff0e7816 */ /* 0x000fe4000000000e */
[----:B------:R-:W-:Y:S01]  /*1290*/  PRMT R15, RZ, 0x7610, R15 ;  /* 0x00007610ff0f7816 */ /* 0x000fe2000000000f */
[----:B------:R-:W4:Y:S01]  /*12a0*/  @!P6 LDG.E.U16 R82, desc[UR16][R4.64+0x3c0] ;  /* 0x0003c0100452e981 */ /* 0x000f22000c1e1500 */
[----:B------:R-:W-:-:S03]  /*12b0*/  PRMT R12, RZ, 0x7610, R12 ;  /* 0x00007610ff0c7816 */ /* 0x000fc6000000000c */
        /* <DEDUP_REMOVED lines=8> */
[----:B0-----:R-:W-:Y:S01]  /*1340*/  PRMT R68, RZ, 0x7610, R68 ;  /* 0x00007610ff447816 */ /* 0x001fe20000000044 */
[----:B------:R-:W4:Y:S01]  /*1350*/  @!P1 LDG.E.U16 R81, desc[UR16][R4.64+0x280] ;  /* 0x0002801004519981 */ /* 0x000f22000c1e1500 */
[----:B------:R-:W-:-:S04]  /*1360*/  PRMT R0, RZ, 0x7610, R0 ;  /* 0x00007610ff007816 */ /* 0x000fc80000000000 */
        /* <DEDUP_REMOVED lines=37> */
[----:B------:R-:W2:Y:S04]  /*15c0*/  LDS.U16 R13, [R16] ;  /* 0x00000000100d7984 */ /* 0x000ea80000000400 */
[----:B------:R-:W-:Y:S04]  /*15d0*/  LDS.U16 R14, [R16+0x2] ;  /* 0x00000200100e7984 */ /* 0x000fe80000000400 */
[----:B------:R-:W3:Y:S04]  /*15e0*/  LDS.U16 R15, [R16+0x4] ;  /* 0x00000400100f7984 */ /* 0x000ee80000000400 */
[----:B------:R-:W-:Y:S04]  /*15f0*/  LDS.U16 R68, [R16+0x6] ;  /* 0x0000060010447984 */ /* 0x000fe80000000400 */
[----:B------:R-:W4:Y:S04]  /*1600*/  LDS.U16 R75, [R16+0x8] ;  /* 0x00000800104b7984 */ /* 0x000f280000000400 */
[----:B------:R-:W4:Y:S04]  /*1610*/  LDS.U16 R80, [R16+0xa] ;  /* 0x00000a0010507984 */ /* 0x000f280000000400 */
[----:B------:R-:W4:Y:S04]  /*1620*/  LDS.U16 R81, [R16+0xc] ;  /* 0x00000c0010517984 */ /* 0x000f280000000400 */
        /* <DEDUP_REMOVED lines=9> */
[----:B------:R-:W-:Y:S01]  /*16c0*/  BAR.SYNC.DEFER_BLOCKING 0x0 ;  /* 0x0000000000007b1d */ /* 0x000fe20000010000 */
[----:B0-----:R-:W-:-:S02]  /*16d0*/  PRMT R85, RZ, 0x7610, R85 ;  /* 0x00007610ff557816 */ /* 0x001fc40000000055 */
[----:B-1----:R-:W-:-:S03]  /*16e0*/  PRMT R82, RZ, 0x7610, R82 ;  /* 0x00007610ff527816 */ /* 0x002fc60000000052 */
        /* <DEDUP_REMOVED lines=28> */
[----:B---3--:R-:W-:Y:S02]  /*18b0*/  HADD2.F32 R15, -RZ, R15.H0_H0 ;  /* 0x2000000fff0f7230 */ /* 0x008fe40000004100 */
[----:B----4-:R-:W-:Y:S02]  /*18c0*/  HADD2.F32 R75, -RZ, R75.H0_H0 ;  /* 0x2000004bff4b7230 */ /* 0x010fe40000004100 */
[----:B0-----:R-:W-:-:S02]  /*18d0*/  HADD2.F32 R3, -RZ, R80.H0_H0 ;  /* 0x20000050ff037230 */ /* 0x001fc40000004100 */
[----:B------:R-:W-:Y:S01]  /*18e0*/  HADD2.F32 R81, -RZ, R81.H0_H0 ;  /* 0x20000051ff517230 */ /* 0x000fe20000004100 */
[----:B------:R-:W-:Y:S01]  /*18f0*/  BSSY.RECONVERGENT B0, `(.L_x_6642) ;  /* 0x000005a000007945 */ /* 0x000fe20003800200 */
[----:B------:R-:W-:Y:S01]  /*1900*/  HFMA2 R105, -RZ, RZ, 0, 0 ;  /* 0x00000000ff697431 */ /* 0x000fe200000001ff */
[----:B------:R-:W-:Y:S02]  /*1910*/  PRMT R104, RZ, 0x7610, R104 ;  /* 0x00007610ff687816 */ /* 0x000fe40000000068 */
[----:B------:R-:W-:Y:S02]  /*1920*/  CS2R R102, SRZ ;  /* 0x0000000000667805 */ /* 0x000fe4000001ff00 */
[----:B------:R-:W-:Y:S01]  /*1930*/  CS2R R100, SRZ ;  /* 0x0000000000647805 */ /* 0x000fe2000001ff00 */
        /* <DEDUP_REMOVED lines=15> */
[----:B------:R2:W-:Y:S01]  /*1a30*/  STS.U16 [R17+0x3c0], R96 ;  /* 0x0003c06011007388 */ /* 0x0005e20000000400 */
[----:B------:R-:W-:-:S03]  /*1a40*/  NOP ;  /* 0x0000000000007918 */ /* 0x000fc60000000000 */
[----:B------:R3:W4:Y:S04]  /*1a50*/  LDS.U16 R2, [R16] ;  /* 0x0000000010027984 */ /* 0x0007280000000400 */
[----:B------:R3:W0:Y:S04]  /*1a60*/  LDS.U16 R114, [R16+0x2] ;  /* 0x0000020010727984 */ /* 0x0006280000000400 */
        /* <DEDUP_REMOVED lines=8> */
[----:B------:R3:W3:Y:S04]  /*1af0*/  LDS.U16 R127, [R16+0x14] ;  /* 0x00001400107f7984 */ /* 0x0006e80000000400 */
[----:B------:R0:W3:Y:S04]  /*1b00*/  LDS.U16 R129, [R16+0x16] ;  /* 0x0000160010817984 */ /* 0x0000e80000000400 */
[----:B------:R0:W3:Y:S04]  /*1b10*/  LDS.U16 R130, [R16+0x18] ;  /* 0x0000180010827984 */ /* 0x0000e80000000400 */
[----:B------:R0:W3:Y:S04]  /*1b20*/  LDS.U16 R132, [R16+0x1a] ;  /* 0x00001a0010847984 */ /* 0x0000e80000000400 */
[----:B------:R1:W3:Y:S04]  /*1b30*/  LDS.U16 R131, [R16+0x1c] ;  /* 0x00001c0010837984 */ /* 0x0002e80000000400 */
[----:B------:R1:W3:Y:S01]  /*1b40*/  LDS.U16 R148, [R16+0x1e] ;  /* 0x00001e0010947984 */ /* 0x0002e20000000400 */
[----:B0----5:R-:W-:-:S05]  /*1b50*/  FADD.FTZ R92, R13, R64 ;  /* 0x000000400d5c7221 */ /* 0x021fca0000010000 */
[----:B------:R-:W-:Y:S01]  /*1b60*/  FSETP.GTU.FTZ.AND P0, PT, R92, 20, PT ;  /* 0x41a000005c00780b */ /* 0x000fe20003f1c000 */
[----:B------:R-:W-:Y:S02]  /*1b70*/  HADD2.F32 R95, -RZ, R14.H0_H0 ;  /* 0x2000000eff5f7230 */ /* 0x000fe40000004100 */
[----:B------:R-:W-:Y:S02]  /*1b80*/  HADD2.F32 R93, -RZ, R68.H0_H0 ;  /* 0x20000044ff5d7230 */ /* 0x000fe40000004100 */
[--C-:B------:R-:W-:Y:S01]  /*1b90*/  FADD.FTZ R90, R15, R64.reuse ;  /* 0x000000400f5a7221 */ /* 0x100fe20000010000 */
[--C-:B------:R-:W-:Y:S01]  /*1ba0*/  FADD.FTZ R91, R75, R64.reuse ;  /* 0x000000404b5b7221 */ /* 0x100fe20000010000 */
[--C-:B------:R-:W-:Y:S01]  /*1bb0*/  FADD.FTZ R95, R95, R64.reuse ;  /* 0x000000405f5f7221 */ /* 0x100fe20000010000 */
[--C-:B------:R-:W-:Y:S01]  /*1bc0*/  FADD.FTZ R88, R3, R64.reuse ;  /* 0x0000004003587221 */ /* 0x100fe20000010000 */
[----:B------:R-:W-:Y:S01]  /*1bd0*/  FADD.FTZ R93, R93, R64 ;  /* 0x000000405d5d7221 */ /* 0x000fe20000010000 */
[----:B------:R-:W-:Y:S01]  /*1be0*/  HFMA2 R89, -RZ, RZ, 0, 0 ;  /* 0x00000000ff597431 */ /* 0x000fe200000001ff */
[----:B-1----:R-:W-:-:S02]  /*1bf0*/  CS2R R98, SRZ ;  /* 0x0000000000627805 */ /* 0x002fc4000001ff00 */
[----:B--2---:R-:W-:Y:S02]  /*1c00*/  CS2R R96, SRZ ;  /* 0x0000000000607805 */ /* 0x004fe4000001ff00 */
[----:B------:R-:W-:Y:S02]  /*1c10*/  MOV R94, RZ ;  /* 0x000000ff005e7202 */ /* 0x000fe40000000f00 */
[----:B------:R-:W-:Y:S02]  /*1c20*/  CS2R R86, SRZ ;  /* 0x0000000000567805 */ /* 0x000fe4000001ff00 */
[----:B------:R-:W-:Y:S01]  /*1c30*/  FSETP.GTU.FTZ.AND P1, PT, R95, 20, PT ;  /* 0x41a000005f00780b */ /* 0x000fe20003f3c000 */
[----:B------:R-:W-:Y:S01]  /*1c40*/  FADD.FTZ R85, R81, R64 ;  /* 0x0000004051557221 */ /* 0x000fe20000010000 */
[----:B------:R-:W-:Y:S02]  /*1c50*/  FSETP.GTU.FTZ.AND P2, PT, R90, 20, PT ;  /* 0x41a000005a00780b */ /* 0x000fe40003f5c000 */
[----:B------:R-:W-:-:S02]  /*1c60*/  FSETP.GTU.FTZ.AND P3, PT, R93, 20, PT ;  /* 0x41a000005d00780b */ /* 0x000fc40003f7c000 */
[----:B------:R-:W-:Y:S02]  /*1c70*/  FSETP.GTU.FTZ.AND P4, PT, R91, 20, PT ;  /* 0x41a000005b00780b */ /* 0x000fe40003f9c000 */
[----:B------:R-:W-:Y:S02]  /*1c80*/  FSETP.GTU.FTZ.AND P5, PT, R88, 20, PT ;  /* 0x41a000005800780b */ /* 0x000fe40003fbc000 */
[----:B------:R-:W-:Y:S01]  /*1c90*/  MOV R84, RZ ;  /* 0x000000ff00547202 */ /* 0x000fe20000000f00 */
[----:B----4-:R-:W-:Y:S10]  /*1ca0*/  @P0 BRA `(.L_x_6643) ;  /* 0x0000000000780947 */ /* 0x010ff40003800000 */
        /* <DEDUP_REMOVED lines=30> */
.L_x_6643:
[----:B------:R-:W-:Y:S05]  /*1e90*/  BSYNC.RECONVERGENT B0 ;  /* 0x0000000000007941 */ /* 0x000fea0003800200 */
.L_x_6642:
[----:B------:R-:W-:Y:S01]  /*1ea0*/  HADD2.F32 R3, -RZ, R83.H0_H0 ;  /* 0x20000053ff037230 */ /* 0x000fe20000004100 */
[----:B------:R-:W-:Y:S01]  /*1eb0*/  BSSY.RECONVERGENT B0, `(.L_x_6644) ;  /* 0x0000025000007945 */ /* 0x000fe20003800200 */
[----:B------:R-:W-:Y:S02]  /*1ec0*/  FSETP.GTU.FTZ.AND P0, PT, R85, 20, PT ;  /* 0x41a000005500780b */ /* 0x000fe40003f1c000 */
[----:B------:R-:W-:Y:S02]  /*1ed0*/  CS2R R82, SRZ ;  /* 0x0000000000527805 */ /* 0x000fe4000001ff00 */
[----:B------:R-:W-:Y:S01]  /*1ee0*/  MOV R81, UR12 ;  /* 0x0000000c00517c02 */ /* 0x000fe20008000f00 */
[----:B------:R-:W-:Y:S02]  /*1ef0*/  HADD2.F32 R79, -RZ, R79.H0_H0 ;  /* 0x2000004fff4f7230 */ /* 0x000fe40000004100 */
[----:B------:R-:W-:Y:S01]  /*1f00*/  FADD.FTZ R80, R3, R64 ;  /* 0x0000004003507221 */ /* 0x000fe20000010000 */
        /* <DEDUP_REMOVED lines=31> */
.L_x_6645:
[----:B------:R-:W-:Y:S05]  /*2100*/  BSYNC.RECONVERGENT B0 ;  /* 0x0000000000007941 */ /* 0x000fea0003800200 */
.L_x_6644:
        /* <DEDUP_REMOVED lines=39> */
.L_x_6647:
[----:B------:R-:W-:Y:S05]  /*2380*/  BSYNC.RECONVERGENT B0 ;  /* 0x0000000000007941 */ /* 0x000fea0003800200 */
.L_x_6646:
        /* <DEDUP_REMOVED lines=39> */
.L_x_6649:
[----:B------:R-:W-:Y:S05]  /*2600*/  BSYNC.RECONVERGENT B0 ;  /* 0x0000000000007941 */ /* 0x000fea0003800200 */
.L_x_6648:
        /* <DEDUP_REMOVED lines=39> */
.L_x_6651:
[----:B------:R-:W-:Y:S05]  /*2880*/  BSYNC.RECONVERGENT B0 ;  /* 0x0000000000007941 */ /* 0x000fea0003800200 */
.L_x_6650:
        /* <DEDUP_REMOVED lines=39> */
.L_x_6653:
[----:B------:R-:W-:Y:S05]  /*2b00*/  BSYNC.RECONVERGENT B0 ;  /* 0x0000000000007941 */ /* 0x000fea0003800200 */
.L_x_6652:
        /* <DEDUP_REMOVED lines=39> */
.L_x_6655:
[----:B------:R-:W-:Y:S05]  /*2d80*/  BSYNC.RECONVERGENT B0 ;  /* 0x0000000000007941 */ /* 0x000fea0003800200 */
.L_x_6654:
        /* <DEDUP_REMOVED lines=39> */
.L_x_6657:
[----:B------:R-:W-:Y:S05]  /*3000*/  BSYNC.RECONVERGENT B0 ;  /* 0x0000000000007941 */ /* 0x000fea0003800200 */
.L_x_6656:
        /* <DEDUP_REMOVED lines=39> */
.L_x_6659:
[----:B------:R-:W-:Y:S05]  /*3280*/  BSYNC.RECONVERGENT B0 ;  /* 0x0000000000007941 */ /* 0x000fea0003800200 */
.L_x_6658:
        /* <DEDUP_REMOVED lines=39> */
.L_x_6661:
[----:B------:R-:W-:Y:S05]  /*3500*/  BSYNC.RECONVERGENT B0 ;  /* 0x0000000000007941 */ /* 0x000fea0003800200 */
.L_x_6660:
[----:B------:R-:W-:Y:S02]  /*3510*/  HADD2.F32 R128, -RZ, R128.H0_H0 ;  /* 0x20000080ff807230 */ /* 0x000fe40000004100 */
[----:B------:R-:W-:Y:S01]  /*3520*/  FFMA.FTZ R3, R125, R70, R10 ;  /* 0x000000467d037223 */ /* 0x000fe2000001000a */
[----:B---3--:R-:W-:Y:S01]  /*3530*/  HADD2.F32 R127, -RZ, R127.H0_H0 ;  /* 0x2000007fff7f7230 */ /* 0x008fe20000004100 */
        /* <DEDUP_REMOVED lines=41> */
.L_x_6663:
[----:B------:R-:W-:Y:S05]  /*37d0*/  BSYNC.RECONVERGENT B0 ;  /* 0x0000000000007941 */ /* 0x000fea0003800200 */
.L_x_6662:
        /* <DEDUP_REMOVED lines=32> */
.L_x_6665:
[----:B------:R-:W-:Y:S05]  /*39e0*/  BSYNC.RECONVERGENT B0 ;  /* 0x0000000000007941 */ /* 0x000fea0003800200 */
.L_x_6664:
        /* <DEDUP_REMOVED lines=32> */
.L_x_6667:
[----:B------:R-:W-:Y:S05]  /*3bf0*/  BSYNC.RECONVERGENT B0 ;  /* 0x0000000000007941 */ /* 0x000fea0003800200 */
.L_x_6666:
        /* <DEDUP_REMOVED lines=32> */
.L_x_6669:
[----:B------:R-:W-:Y:S05]  /*3e00*/  BSYNC.RECONVERGENT B0 ;  /* 0x0000000000007941 */ /* 0x000fea0003800200 */
.L_x_6668:
        /* <DEDUP_REMOVED lines=32> */
.L_x_6671:
[----:B------:R-:W-:Y:S05]  /*4010*/  BSYNC.RECONVERGENT B0 ;  /* 0x0000000000007941 */ /* 0x000fea0003800200 */
.L_x_6670:
        /* <DEDUP_REMOVED lines=32> */
.L_x_6673:
[----:B------:R-:W-:Y:S05]  /*4220*/  BSYNC.RECONVERGENT B0 ;  /* 0x0000000000007941 */ /* 0x000fea0003800200 */
.L_x_6672:
        /* <DEDUP_REMOVED lines=66> */
.L_x_6680:
        /* <DEDUP_REMOVED lines=37> */
[----:B---3--:R-:W-:-:S07]  /*48a0*/  FMUL.FTZ R181, R177, R14 ;  /* 0x0000000eb1b57220 */ /* 0x008fce0000410000 */
        /* <DEDUP_REMOVED lines=14> */
[----:B0-----:R0:W-:Y:S01]  /*4990*/  STS [R3+0x668], R194 ;  /* 0x000668c203007388 */ /* 0x0011e20000000800 */
        /* <DEDUP_REMOVED lines=22> */
[----:B------:R-:W-:-:S09]  /*4b00*/  ULOP3.LUT UR4, UR4, 0x400, URZ, 0xc0, !UPT ;  /* 0x0000040004047892 */ /* 0x000fd2000f8ec0ff */
[----:B------:R2:W3:Y:S01]  /*4b10*/  LDS R185, [R81+UR4+0x668] ;  /* 0x0006680451b97984 */ /* 0x0004e20008000800 */
[----:B------:R-:W-:Y:S05]  /*4b20*/  BRA `(.L_x_6677) ;  /* 0x0000000000047947 */ /* 0x000fea0003800000 */
.L_x_6676:
[----:B------:R0:W1:Y:S02]  /*4b30*/  LDS R185, [R200+0xe6c] ;  /* 0x000e6c00c8b97984 */ /* 0x0000640000000800 */
.L_x_6677:
[----:B------:R-:W-:Y:S05]  /*4b40*/  BSYNC.RECONVERGENT B0 ;  /* 0x0000000000007941 */ /* 0x000fea0003800200 */
.L_x_6675:
        /* <DEDUP_REMOVED lines=15> */
[----:B-----5:R-:W-:-:S02]  /*4c40*/  FFMA.FTZ R2, R149, R193, R152 ;  /* 0x000000c195027223 */ /* 0x020fc40000010098 */
[C---:B------:R-:W-:Y:S01]  /*4c50*/  FMUL.FTZ R179, R195.reuse, R14 ;  /* 0x0000000ec3b37220 */ /* 0x040fe20000410000 */
[----:B------:R-:W-:Y:S01]  /*4c60*/  FFMA.FTZ R15, R195, R15, R210 ;  /* 0x0000000fc30f7223 */ /* 0x000fe200000100d2 */
[----:B------:R-:W-:Y:S02]  /*4c70*/  FFMA.FTZ R2, R178, R2, R151 ;  /* 0x00000002b2027223 */ /* 0x000fe40000010097 */
[C---:B------:R-:W-:Y:S01]  /*4c80*/  FMUL.FTZ R14, R180.reuse, R179 ;  /* 0x000000b3b40e7220 */ /* 0x040fe20000410000 */
[----:B------:R-:W-:Y:S01]  /*4c90*/  FFMA.FTZ R15, R180, R15, R187 ;  /* 0x0000000fb40f7223 */ /* 0x000fe200000100bb */
[----:B------:R-:W-:Y:S02]  /*4ca0*/  FFMA.FTZ R2, R182, R2, R153 ;  /* 0x00000002b6027223 */ /* 0x000fe40000010099 */
[C---:B------:R-:W-:Y:S01]  /*4cb0*/  FMUL.FTZ R3, R197.reuse, R14 ;  /* 0x0000000ec5037220 */ /* 0x040fe20000410000 */
[----:B------:R-:W-:Y:S01]  /*4cc0*/  FFMA.FTZ R15, R197, R15, R208 ;  /* 0x0000000fc50f7223 */ /* 0x000fe200000100d0 */
[----:B------:R-:W-:-:S02]  /*4cd0*/  FFMA.FTZ R2, R201, R2, R154 ;  /* 0x00000002c9027223 */ /* 0x000fc4000001009a */
[C---:B------:R-:W-:Y:S01]  /*4ce0*/  FMUL.FTZ R14, R186.reuse, R3 ;  /* 0x00000003ba0e7220 */ /* 0x040fe20000410000 */
[----:B------:R-:W-:-:S03]  /*4cf0*/  FFMA.FTZ R15, R186, R15, R191 ;  /* 0x0000000fba0f7223 */ /* 0x000fc600000100bf */
[C---:B------:R-:W-:Y:S01]  /*4d00*/  FMUL.FTZ R3, R203.reuse, R14 ;  /* 0x0000000ecb037220 */ /* 0x040fe20000410000 */
[----:B------:R-:W-:-:S03]  /*4d10*/  FFMA.FTZ R15, R203, R15, R206 ;  /* 0x0000000fcb0f7223 */ /* 0x000fc600000100ce */
[C---:B------:R-:W-:Y:S01]  /*4d20*/  FMUL.FTZ R14, R190.reuse, R3 ;  /* 0x00000003be0e7220 */ /* 0x040fe20000410000 */
[----:B------:R-:W-:Y:S01]  /*4d30*/  FFMA.FTZ R3, R190, R15, R213 ;  /* 0x0000000fbe037223 */ /* 0x000fe200000100d5 */
[----:B------:R-:W-:Y:S02]  /*4d40*/  FFMA.FTZ R15, R192, R2, R155 ;  /* 0x00000002c00f7223 */ /* 0x000fe4000001009b */
[C---:B------:R-:W-:Y:S01]  /*4d50*/  FMUL.FTZ R179, R205.reuse, R14 ;  /* 0x0000000ecdb37220 */ /* 0x040fe20000410000 */
[C---:B------:R-:W-:Y:S01]  /*4d60*/  FFMA.FTZ R2, R205.reuse, R3, R204 ;  /* 0x00000003cd027223 */ /* 0x040fe200000100cc */
[----:B------:R-:W-:Y:S01]  /*4d70*/  FFMA.FTZ R15, R205, R15, R156 ;  /* 0x0000000fcd0f7223 */ /* 0x000fe2000001009c */
[----:B------:R-:W-:Y:S01]  /*4d80*/  FMUL.FTZ R3, R194, R193 ;  /* 0x000000c1c2037220 */ /* 0x000fe20000410000 */
[C---:B------:R-:W-:Y:S01]  /*4d90*/  FMUL.FTZ R14, R192.reuse, R179 ;  /* 0x000000b3c00e7220 */ /* 0x040fe20000410000 */
[----:B------:R-:W-:Y:S01]  /*4da0*/  FFMA.FTZ R2, R192, R2, R211 ;  /* 0x00000002c0027223 */ /* 0x000fe200000100d3 */
[----:B------:R-:W-:Y:S01]  /*4db0*/  FFMA.FTZ R15, R190, R15, R157 ;  /* 0x0000000fbe0f7223 */ /* 0x000fe2000001009d */
[----:B------:R-:W-:Y:S01]  /*4dc0*/  FMUL.FTZ R3, R178, R3 ;  /* 0x00000003b2037220 */ /* 0x000fe20000410000 */
[C---:B------:R-:W-:Y:S01]  /*4dd0*/  FMUL.FTZ R179, R201.reuse, R14 ;  /* 0x0000000ec9b37220 */ /* 0x040fe20000410000 */
[----:B------:R-:W-:Y:S01]  /*4de0*/  FFMA.FTZ R14, R201, R2, R198 ;  /* 0x00000002c90e7223 */ /* 0x000fe200000100c6 */
[----:B------:R-:W-:Y:S01]  /*4df0*/  FFMA.FTZ R15, R203, R15, R158 ;  /* 0x0000000fcb0f7223 */ /* 0x000fe2000001009e */
[C---:B------:R-:W-:Y:S01]  /*4e00*/  FMUL.FTZ R2, R182.reuse, R3 ;  /* 0x00000003b6027220 */ /* 0x040fe20000410000 */
[C---:B------:R-:W-:Y:S01]  /*4e10*/  FMUL.FTZ R179, R182.reuse, R179 ;  /* 0x000000b3b6b37220 */ /* 0x040fe20000410000 */
[----:B------:R-:W-:Y:S01]  /*4e20*/  FFMA.FTZ R14, R182, R14, R209 ;  /* 0x0000000eb60e7223 */ /* 0x000fe200000100d1 */
        /* <DEDUP_REMOVED lines=9> */
[----:B------:R-:W-:-:S02]  /*4ec0*/  FMUL.FTZ R3, R205, R2 ;  /* 0x00000002cd037220 */ /* 0x000fc40000410000 */
[----:B------:R-:W1:Y:S01]  /*4ed0*/  SHFL.DOWN PT, R215, R176, 0x1, 0x1f ;  /* 0x08201f00b0d77f89 */ /* 0x000e6200000e0000 */
[----:B------:R-:W-:Y:S01]  /*4ee0*/  FFMA.FTZ R15, R195, R15, R162 ;  /* 0x0000000fc30f7223 */ /* 0x000fe200000100a2 */
[----:B------:R-:W-:Y:S01]  /*4ef0*/  FMUL.FTZ R2, R190, R3 ;  /* 0x00000003be027220 */ /* 0x000fe20000410000 */
[----:B------:R-:W-:Y:S01]  /*4f00*/  MOV R179, R14 ;  /* 0x0000000e00b37202 */ /* 0x000fe20000000f00 */
[----:B------:R-:W3:Y:S01]  /*4f10*/  SHFL.DOWN PT, R216, R14, 0x1, 0x1f ;  /* 0x08201f000ed87f89 */ /* 0x000ee200000e0000 */
[----:B------:R-:W-:Y:S01]  /*4f20*/  FFMA.FTZ R15, R184, R15, R163 ;  /* 0x0000000fb80f7223 */ /* 0x000fe200000100a3 */
[----:B------:R-:W-:-:S03]  /*4f30*/  FMUL.FTZ R3, R203, R2 ;  /* 0x00000002cb037220 */ /* 0x000fc60000410000 */
[----:B------:R-:W-:Y:S01]  /*4f40*/  FFMA.FTZ R15, R199, R15, R164 ;  /* 0x0000000fc70f7223 */ /* 0x000fe200000100a4 */
[----:B------:R-:W-:-:S03]  /*4f50*/  FMUL.FTZ R2, R186, R3 ;  /* 0x00000003ba027220 */ /* 0x000fc60000410000 */
[----:B------:R-:W-:Y:S01]  /*4f60*/  FFMA.FTZ R15, R188, R15, R165 ;  /* 0x0000000fbc0f7223 */ /* 0x000fe200000100a5 */
[----:B------:R-:W-:-:S04]  /*4f70*/  FMUL.FTZ R3, R197, R2 ;  /* 0x00000002c5037220 */ /* 0x000fc80000410000 */
[----:B------:R-:W5:Y:S01]  /*4f80*/  SHFL.UP PT, R14, R15, 0x1, RZ ;  /* 0x042000000f0e7989 */ /* 0x000f6200000e00ff */
[----:B------:R-:W-:-:S04]  /*4f90*/  FMUL.FTZ R2, R180, R3 ;  /* 0x00000003b4027220 */ /* 0x000fc80000410000 */
[----:B------:R-:W-:Y:S01]  /*4fa0*/  FMUL.FTZ R3, R195, R2 ;  /* 0x00000002c3037220 */ /* 0x000fe20000410000 */
[----:B-1----:R-:W-:-:S03]  /*4fb0*/  @P1 FMUL.FTZ R215, R215, R176 ;  /* 0x000000b0d7d71220 */ /* 0x002fc60000410000 */
[----:B------:R-:W-:Y:S01]  /*4fc0*/  FMUL.FTZ R2, R184, R3 ;  /* 0x00000003b8027220 */ /* 0x000fe20000410000 */
[----:B---3--:R-:W-:Y:S01]  /*4fd0*/  @P1 FFMA.FTZ R179, R176, R216, R179 ;  /* 0x000000d8b0b31223 */ /* 0x008fe200000100b3 */
[----:B------:R-:W-:Y:S02]  /*4fe0*/  @P1 MOV R176, R215 ;  /* 0x000000d700b01202 */ /* 0x000fe40000000f00 */
[----:B------:R-:W-:Y:S01]  /*4ff0*/  FMUL.FTZ R3, R199, R2 ;  /* 0x00000002c7037220 */ /* 0x000fe20000410000 */
[----:B------:R-:W-:Y:S01]  /*5000*/  ISETP.GE.AND P1, PT, R33, 0x1, PT ;  /* 0x000000012100780c */ /* 0x000fe20003f26270 */
[----:B------:R-:W1:Y:S02]  /*5010*/  SHFL.DOWN PT, R216, R179, 0x2, 0x1f ;  /* 0x08401f00b3d87f89 */ /* 0x000e6400000e0000 */
[----:B------:R-:W-:Y:S02]  /*5020*/  FMUL.FTZ R2, R188, R3 ;  /* 0x00000003bc027220 */ /* 0x000fe40000410000 */
[----:B------:R-:W3:Y:S04]  /*5030*/  SHFL.DOWN PT, R215, R176, 0x2, 0x1f ;  /* 0x08401f00b0d77f89 */ /* 0x000ee800000e0000 */
[----:B------:R-:W4:Y:S01]  /*5040*/  SHFL.UP PT, R3, R2, 0x1, RZ ;  /* 0x0420000002037989 */ /* 0x000f2200000e00ff */
[----:B-----5:R-:W-:-:S05]  /*5050*/  FFMA.FTZ R14, R2, R14, R15 ;  /* 0x0000000e020e7223 */ /* 0x020fca000001000f */
[----:B------:R-:W-:-:S05]  /*5060*/  FSEL R15, R15, R14, !P1 ;  /* 0x0000000e0f0f7208 */ /* 0x000fca0004800000 */
[----:B------:R-:W5:Y:S01]  /*5070*/  SHFL.UP PT, R14, R15, 0x2, RZ ;  /* 0x044000000f0e7989 */ /* 0x000f6200000e00ff */
[C---:B-1----:R-:W-:Y:S01]  /*5080*/  @!P3 FFMA.FTZ R179, R176.reuse, R216, R179 ;  /* 0x000000d8b0b3b223 */ /* 0x042fe200000100b3 */
[----:B---3--:R-:W-:-:S04]  /*5090*/  @!P3 FMUL.FTZ R215, R176, R215 ;  /* 0x000000d7b0d7b220 */ /* 0x008fc80000410000 */
[----:B------:R-:W1:Y:S01]  /*50a0*/  SHFL.DOWN PT, R216, R179, 0x4, 0x1f ;  /* 0x08801f00b3d87f89 */ /* 0x000e6200000e0000 */
[----:B----4-:R-:W-:Y:S01]  /*50b0*/  @P1 FMUL.FTZ R2, R2, R3 ;  /* 0x0000000302021220 */ /* 0x010fe20000410000 */
[----:B------:R-:W-:Y:S02]  /*50c0*/  @!P3 MOV R176, R215 ;  /* 0x000000d700b0b202 */ /* 0x000fe40000000f00 */
[----:B------:R-:W-:Y:S02]  /*50d0*/  ISETP.GE.AND P1, PT, R33, 0x2, PT ;  /* 0x000000022100780c */ /* 0x000fe40003f26270 */
[----:B------:R-:W3:Y:S01]  /*50e0*/  SHFL.UP PT, R3, R2, 0x2, RZ ;  /* 0x0440000002037989 */ /* 0x000ee200000e00ff */
[----:B------:R-:W-:-:S03]  /*50f0*/  ISETP.GT.U32.AND P3, PT, R202, 0x1b, PT ;  /* 0x0000001bca00780c */ /* 0x000fc60003f64070 */
[----:B------:R-:W4:Y:S01]  /*5100*/  SHFL.DOWN PT, R215, R176, 0x4, 0x1f ;  /* 0x08801f00b0d77f89 */ /* 0x000f2200000e0000 */
[----:B-----5:R-:W-:-:S05]  /*5110*/  FFMA.FTZ R14, R2, R14, R15 ;  /* 0x0000000e020e7223 */ /* 0x020fca000001000f */
        /* <DEDUP_REMOVED lines=8> */
[----:B------:R-:W-:Y:S02]  /*51a0*/  @!P3 MOV R176, R215 ;  /* 0x000000d700b0b202 */ /* 0x000fe40000000f00 */
[----:B------:R-:W-:-:S03]  /*51b0*/  ISETP.GT.U32.AND P3, PT, R202, 0x17, PT ;  /* 0x00000017ca00780c */ /* 0x000fc60003f64070 */
[----:B------:R-:W4:Y:S01]  /*51c0*/  SHFL.DOWN PT, R217, R176, 0x8, 0x1f ;  /* 0x09001f00b0d97f89 */ /* 0x000f2200000e0000 */
[----:B-----5:R-:W-:-:S05]  /*51d0*/  FFMA.FTZ R14, R2, R14, R15 ;  /* 0x0000000e020e7223 */ /* 0x020fca000001000f */
[----:B------:R-:W-:Y:S01]  /*51e0*/  FSEL R215, R15, R14, !P1 ;  /* 0x0000000e0fd77208 */ /* 0x000fe20004800000 */
[----:B------:R-:W-:Y:S01]  /*51f0*/  HFMA2 R14, -RZ, RZ, 1.875, 0 ;  /* 0x3f800000ff0e7431 */ /* 0x000fe200000001ff */
[----:B------:R-:W-:Y:S02]  /*5200*/  MOV R15, RZ ;  /* 0x000000ff000f7202 */ /* 0x000fe40000000f00 */
[----:B-1----:R-:W-:Y:S01]  /*5210*/  @!P3 FFMA.FTZ R179, R176, R218, R179 ;  /* 0x000000dab0b3b223 */ /* 0x002fe200000100b3 */
[----:B------:R-:W1:Y:S01]  /*5220*/  SHFL.UP PT, R216, R215, 0x8, RZ ;  /* 0x05000000d7d87989 */ /* 0x000e6200000e00ff */
[----:B---3--:R-:W-:-:S03]  /*5230*/  @P1 FMUL.FTZ R2, R2, R3 ;  /* 0x0000000302021220 */ /* 0x008fc60000410000 */
[----:B------:R-:W-:Y:S01]  /*5240*/  SHFL.DOWN PT, R218, R179, 0x10, 0x1f ;  /* 0x0a001f00b3da7f89 */ /* 0x000fe200000e0000 */
[----:B------:R-:W-:-:S03]  /*5250*/  ISETP.GE.AND P1, PT, R33, 0x8, PT ;  /* 0x000000082100780c */ /* 0x000fc60003f26270 */
[----:B------:R-:W3:Y:S01]  /*5260*/  SHFL.UP PT, R3, R2, 0x8, RZ ;  /* 0x0500000002037989 */ /* 0x000ee200000e00ff */
[----:B----4-:R-:W-:-:S03]  /*5270*/  @!P3 FMUL.FTZ R217, R176, R217 ;  /* 0x000000d9b0d9b220 */ /* 0x010fc60000410000 */
[----:B------:R-:W-:Y:S02]  /*5280*/  @P0 LDS.64 R14, [R166] ;  /* 0x00000000a60e0984 */ /* 0x000fe40000000a00 */
[----:B------:R-:W-:Y:S02]  /*5290*/  @!P3 MOV R176, R217 ;  /* 0x000000d900b0b202 */ /* 0x000fe40000000f00 */
[----:B------:R-:W-:-:S03]  /*52a0*/  ISETP.GT.U32.AND P3, PT, R202, 0xf, PT ;  /* 0x0000000fca00780c */ /* 0x000fc60003f64070 */
[----:B------:R-:W4:Y:S01]  /*52b0*/  SHFL.DOWN PT, R217, R176, 0x10, 0x1f ;  /* 0x0a001f00b0d97f89 */ /* 0x000f2200000e0000 */
[----:B-1----:R-:W-:-:S05]  /*52c0*/  FFMA.FTZ R216, R2, R216, R215 ;  /* 0x000000d802d87223 */ /* 0x002fca00000100d7 */
[----:B------:R-:W-:Y:S01]  /*52d0*/  FSEL R215, R215, R216, !P1 ;  /* 0x000000d8d7d77208 */ /* 0x000fe20004800000 */
[----:B---3--:R-:W-:-:S03]  /*52e0*/  @P1 FMUL.FTZ R2, R2, R3 ;  /* 0x0000000302021220 */ /* 0x008fc60000410000 */
[----:B------:R-:W-:Y:S01]  /*52f0*/  @!P3 FFMA.FTZ R179, R176, R218, R179 ;  /* 0x000000dab0b3b223 */ /* 0x000fe200000100b3 */
[----:B------:R-:W1:Y:S01]  /*5300*/  SHFL.UP PT, R216, R215, 0x10, RZ ;  /* 0x06000000d7d87989 */ /* 0x000e6200000e00ff */
[----:B------:R-:W-:-:S03]  /*5310*/  ISETP.GE.AND P1, PT, R33, 0x10, PT ;  /* 0x000000102100780c */ /* 0x000fc60003f26270 */
[----:B------:R-:W3:Y:S04]  /*5320*/  SHFL.UP PT, R3, R2, 0x10, RZ ;  /* 0x0600000002037989 */ /* 0x000ee800000e00ff */
[----:B------:R-:W-:Y:S01]  /*5330*/  SHFL.DOWN PT, R219, R179, 0x1, 0x1f ;  /* 0x08201f00b3db7f89 */ /* 0x000fe200000e0000 */
[----:B----4-:R-:W-:-:S03]  /*5340*/  @!P3 FMUL.FTZ R217, R176, R217 ;  /* 0x000000d9b0d9b220 */ /* 0x010fc60000410000 */
[----:B------:R-:W-:Y:S02]  /*5350*/  SHFL.IDX PT, R179, R179, RZ, 0x1f ;  /* 0x00001fffb3b37589 */ /* 0x000fe400000e0000 */
[----:B------:R-:W-:Y:S02]  /*5360*/  @!P3 MOV R176, R217 ;  /* 0x000000d900b0b202 */ /* 0x000fe40000000f00 */
[----:B------:R-:W-:Y:S01]  /*5370*/  SHFL.IDX PT, R220, R15, RZ, 0x1f ;  /* 0x00001fff0fdc7589 */ /* 0x000fe200000e0000 */
[----:B------:R-:W-:-:S03]  /*5380*/  ISETP.NE.AND P3, PT, R52, 0x1f, PT ;  /* 0x0000001f3400780c */ /* 0x000fc60003f65270 */
[----:B------:R-:W4:Y:S01]  /*5390*/  SHFL.DOWN PT, R218, R176, 0x1, 0x1f ;  /* 0x08201f00b0da7f89 */ /* 0x000f2200000e0000 */
[----:B-1----:R-:W-:-:S03]  /*53a0*/  FFMA.FTZ R216, R2, R216, R215 ;  /* 0x000000d802d87223 */ /* 0x002fc600000100d7 */
[----:B------:R-:W1:Y:S01]  /*53b0*/  SHFL.IDX PT, R176, R176, RZ, 0x1f ;  /* 0x00001fffb0b07589 */ /* 0x000e6200000e0000 */
[----:B---3--:R-:W-:Y:S01]  /*53c0*/  @P1 FMUL.FTZ R2, R2, R3 ;  /* 0x0000000302021220 */ /* 0x008fe20000410000 */
[----:B------:R-:W-:Y:S02]  /*53d0*/  FSEL R216, R215, R216, !P1 ;  /* 0x000000d8d7d87208 */ /* 0x000fe40004800000 */
[----:B------:R-:W-:-:S03]  /*53e0*/  ISETP.GT.AND P1, PT, R33, 0x1d, PT ;  /* 0x0000001d2100780c */ /* 0x000fc60003f24270 */
[----:B------:R-:W-:Y:S04]  /*53f0*/  SHFL.UP PT, R2, R2, 0x1, RZ ;  /* 0x0420000002027989 */ /* 0x000fe800000e00ff */
[----:B------:R-:W-:Y:S01]  /*5400*/  SHFL.UP PT, R215, R216, 0x1, RZ ;  /* 0x04200000d8d77989 */ /* 0x000fe200000e00ff */
[----:B----4-:R-:W-:Y:S01]  /*5410*/  @P3 FFMA.FTZ R220, R218, R220, R219 ;  /* 0x000000dcdadc3223 */ /* 0x010fe200000100db */
[----:B------:R-:W-:-:S03]  /*5420*/  ISETP.NE.AND P3, PT, R52, RZ, PT ;  /* 0x000000ff3400720c */ /* 0x000fc60003f65270 */
[----:B------:R-:W-:Y:S01]  /*5430*/  FFMA.FTZ R3, R220, R185, R181 ;  /* 0x000000b9dc037223 */ /* 0x000fe200000100b5 */
[C---:B-1----:R-:W-:Y:S01]  /*5440*/  FFMA.FTZ R15, R176.reuse, R15, R179 ;  /* 0x0000000fb00f7223 */ /* 0x042fe200000100b3 */
[----:B------:R-:W-:Y:S02]  /*5450*/  FMUL.FTZ R14, R176, R14 ;  /* 0x0000000eb00e7220 */ /* 0x000fe40000410000 */
[----:B------:R-:W-:Y:S01]  /*5460*/  FFMA.FTZ R177, R188, R3, R177 ;  /* 0x00000003bcb17223 */ /* 0x000fe200000100b1 */
[----:B------:R-:W-:-:S03]  /*5470*/  FMUL.FTZ R230, R3, R126 ;  /* 0x0000007e03e67220 */ /* 0x000fc60000410000 */
[----:B------:R-:W-:Y:S01]  /*5480*/  FFMA.FTZ R181, R199, R177, R212 ;  /* 0x000000b1c7b57223 */ /* 0x000fe200000100d4 */
[----:B------:R-:W-:Y:S01]  /*5490*/  FADD.FTZ R144, R230, R144 ;  /* 0x00000090e6907221 */ /* 0x000fe20000010000 */
[----:B------:R1:W-:Y:S02]  /*54a0*/  @!P3 STS.64 [R166], R14 ;  /* 0x0000000ea600b388 */ /* 0x0003e40000000a00 */
[----:B------:R-:W-:Y:S01]  /*54b0*/  FFMA.FTZ R183, R184, R181, R183 ;  /* 0x000000b5b8b77223 */ /* 0x000fe200000100b7 */
[----:B------:R-:W-:-:S03]  /*54c0*/  FMUL.FTZ R226, R181, R118 ;  /* 0x00000076b5e27220 */ /* 0x000fc60000410000 */
[----:B------:R-:W-:Y:S01]  /*54d0*/  FFMA.FTZ R185, R195, R183, R210 ;  /* 0x000000b7c3b97223 */ /* 0x000fe200000100d2 */
[----:B------:R-:W-:Y:S01]  /*54e0*/  FMUL.FTZ R224, R183, R115 ;  /* 0x00000073b7e07220 */ /* 0x000fe20000410000 */
[----:B------:R-:W-:Y:S02]  /*54f0*/  FADD.FTZ R142, R226, R142 ;  /* 0x0000008ee28e7221 */ /* 0x000fe40000010000 */
[-C--:B------:R-:W-:Y:S01]  /*5500*/  FFMA.FTZ R187, R180, R185.reuse, R187 ;  /* 0x000000b9b4bb7223 */ /* 0x080fe200000100bb */
[----:B------:R-:W-:Y:S01]  /*5510*/  FADD.FTZ R141, R224, R141 ;  /* 0x0000008de08d7221 */ /* 0x000fe20000010000 */
[----:B-1----:R-:W-:Y:S02]  /*5520*/  FMUL.FTZ R14, R174, R185 ;  /* 0x000000b9ae0e7220 */ /* 0x002fe40000410000 */
[----:B------:R-:W-:-:S04]  /*5530*/  FMUL.FTZ R222, R187, R109 ;  /* 0x0000006dbbde7220 */ /* 0x000fc80000410000 */
[----:B------:R-:W-:Y:S01]  /*5540*/  FADD.FTZ R139, R222, R139 ;  /* 0x0000008bde8b7221 */ /* 0x000fe20000010000 */
[----:B--2---:R1:W2:Y:S02]  /*5550*/  SHFL.IDX PT, R217, R189, RZ, 0x1f ;  /* 0x00001fffbdd97589 */ /* 0x0042a400000e0000 */
[----:B-1----:R-:W-:-:S04]  /*5560*/  FFMA.FTZ R189, R197, R187, R208 ;  /* 0x000000bbc5bd7223 */ /* 0x002fc800000100d0 */
[----:B------:R-:W-:-:S04]  /*5570*/  FFMA.FTZ R191, R186, R189, R191 ;  /* 0x000000bdbabf7223 */ /* 0x000fc800000100bf */
[----:B------:R-:W-:Y:S01]  /*5580*/  FMUL.FTZ R179, R174, R191 ;  /* 0x000000bfaeb37220 */ /* 0x000fe20000410000 */
[----:B--2---:R-:W-:Y:S01]  /*5590*/  @P2 FFMA.FTZ R217, R2, R217, R215 ;  /* 0x000000d902d92223 */ /* 0x004fe200000100d7 */
[----:B------:R-:W-:-:S03]  /*55a0*/  ISETP.GT.AND P2, PT, R33, 0x1e, PT ;  /* 0x0000001e2100780c */ /* 0x000fc60003f44270 */
[----:B------:R-:W-:-:S04]  /*55b0*/  FFMA.FTZ R194, R194, R217, R149 ;  /* 0x000000d9c2c27223 */ /* 0x000fc80000010095 */
[-C--:B------:R-:W-:Y:S01]  /*55c0*/  FFMA.FTZ R221, R193, R194.reuse, R152 ;  /* 0x000000c2c1dd7223 */ /* 0x080fe20000010098 */
[----:B------:R-:W-:-:S03]  /*55d0*/  FFMA.FTZ R215, R0, R194, RZ ;  /* 0x000000c200d77223 */ /* 0x000fc600000100ff */
[-C--:B------:R-:W-:Y:S01]  /*55e0*/  FFMA.FTZ R208, R178, R221.reuse, R151 ;  /* 0x000000ddb2d07223 */ /* 0x080fe20000010097 */
[----:B------:R-:W-:Y:S01]  /*55f0*/  FFMA.FTZ R217, R114, R221, R215 ;  /* 0x000000dd72d97223 */ /* 0x000fe200000100d7 */
[----:B------:R-:W-:Y:S02]  /*5600*/  FFMA.FTZ R215, R203, R191, R206 ;  /* 0x000000bfcbd77223 */ /* 0x000fe400000100ce */
[-C--:B------:R-:W-:Y:S01]  /*5610*/  FFMA.FTZ R210, R182, R208.reuse, R153 ;  /* 0x000000d0b6d27223 */ /* 0x080fe20000010099 */
[----:B------:R-:W-:Y:S01]  /*5620*/  FFMA.FTZ R2, R116, R208, R217 ;  /* 0x000000d074027223 */ /* 0x000fe200000100d9 */
[----:B------:R-:W-:Y:S01]  /*5630*/  FFMA.FTZ R213, R190, R215, R213 ;  /* 0x000000d7bed57223 */ /* 0x000fe200000100d5 */
[----:B------:R-:W-:Y:S01]  /*5640*/  FMUL.FTZ R220, R215, R80 ;  /* 0x00000050d7dc7220 */ /* 0x000fe20000410000 */
[-C--:B------:R-:W-:Y:S01]  /*5650*/  FFMA.FTZ R223, R201, R210.reuse, R154 ;  /* 0x000000d2c9df7223 */ /* 0x080fe2000001009a */
[----:B------:R-:W-:Y:S01]  /*5660*/  FFMA.FTZ R2, R117, R210, R2 ;  /* 0x000000d275027223 */ /* 0x000fe20000010002 */
[----:B------:R-:W-:Y:S01]  /*5670*/  FFMA.FTZ R204, R205, R213, R204 ;  /* 0x000000d5cdcc7223 */ /* 0x000fe200000100cc */
[----:B------:R-:W-:Y:S01]  /*5680*/  FMUL.FTZ R212, R213, R85 ;  /* 0x00000055d5d47220 */ /* 0x000fe20000410000 */
[CC--:B------:R-:W-:Y:S01]  /*5690*/  FFMA.FTZ R206, R192.reuse, R223.reuse, R155 ;  /* 0x000000dfc0ce7223 */ /* 0x0c0fe2000001009b */
        /* <DEDUP_REMOVED lines=26> */
[----:B------:R-:W-:Y:S01]  /*5840*/  FMUL.FTZ R194, R211, R91 ;  /* 0x0000005bd3c27220 */ /* 0x000fe20000410000 */
[-C--:B------:R-:W-:Y:S01]  /*5850*/  FFMA.FTZ R229, R195, R196.reuse, R162 ;  /* 0x000000c4c3e57223 */ /* 0x080fe200000100a2 */
[----:B------:R-:W-:Y:S01]  /*5860*/  FFMA.FTZ R197, R129, R196, R180 ;  /* 0x000000c481c57223 */ /* 0x000fe200000100b4 */
[----:B------:R-:W-:Y:S01]  /*5870*/  FMUL.FTZ R195, R207, R95 ;  /* 0x0000005fcfc37220 */ /* 0x000fe20000410000 */
[----:B------:R-:W-:Y:S01]  /*5880*/  FFMA.FTZ R180, R2, R203, RZ ;  /* 0x000000cb02b47223 */ /* 0x000fe200000100ff */
[-C--:B------:R-:W-:Y:S01]  /*5890*/  FFMA.FTZ R228, R184, R229.reuse, R163 ;  /* 0x000000e5b8e47223 */ /* 0x080fe200000100a3 */
[----:B------:R-:W-:Y:S01]  /*58a0*/  FMUL.FTZ R184, R209, R90 ;  /* 0x0000005ad1b87220 */ /* 0x000fe20000410000 */
[----:B------:R-:W-:Y:S01]  /*58b0*/  FFMA.FTZ R221, R130, R229, R197 ;  /* 0x000000e582dd7223 */ /* 0x000fe200000100c5 */
[----:B------:R-:W-:Y:S01]  /*58c0*/  FFMA.FTZ R217, R195, R178, R180 ;  /* 0x000000b2c3d97223 */ /* 0x000fe200000100b4 */
[----:B------:R-:W-:Y:S01]  /*58d0*/  FMUL.FTZ R197, R201, R93 ;  /* 0x0000005dc9c57220 */ /* 0x000fe20000410000 */
[-C--:B------:R-:W-:Y:S01]  /*58e0*/  FFMA.FTZ R231, R199, R228.reuse, R164 ;  /* 0x000000e4c7e77223 */ /* 0x080fe200000100a4 */
[----:B------:R-:W-:Y:S01]  /*58f0*/  FFMA.FTZ R192, R132, R228, R221 ;  /* 0x000000e484c07223 */ /* 0x000fe200000100dd */
[----:B------:R-:W-:Y:S01]  /*5900*/  FFMA.FTZ R180, R184, R182, R217 ;  /* 0x000000b6b8b47223 */ /* 0x000fe200000100d9 */
[----:B------:R-:W-:Y:S01]  /*5910*/  FMUL.FTZ R217, R204, R88 ;  /* 0x00000058ccd97220 */ /* 0x000fe20000410000 */
[----:B------:R-:W-:Y:S01]  /*5920*/  FADD.FTZ R210, -R156, R205 ;  /* 0x000000cd9cd27221 */ /* 0x000fe20000010100 */
[-C--:B------:R-:W-:Y:S01]  /*5930*/  FFMA.FTZ R221, R131, R231.reuse, R192 ;  /* 0x000000e783dd7223 */ /* 0x080fe200000100c0 */
[----:B------:R-:W-:Y:S01]  /*5940*/  FFMA.FTZ R199, R197, R186, R180 ;  /* 0x000000bac5c77223 */ /* 0x000fe200000100b4 */
[----:B------:R-:W-:Y:S01]  /*5950*/  FFMA.FTZ R188, R188, R231, R165 ;  /* 0x000000e7bcbc7223 */ /* 0x000fe200000100a5 */
[----:B------:R-:W-:Y:S01]  /*5960*/  FADD.FTZ R219, -R157, R219 ;  /* 0x000000db9ddb7221 */ /* 0x000fe20000010100 */
[----:B------:R-:W-:Y:S01]  /*5970*/  FADD.FTZ R218, -R158, R218 ;  /* 0x000000da9eda7221 */ /* 0x000fe20000010100 */
[----:B------:R-:W-:Y:S01]  /*5980*/  FFMA.FTZ R192, R194, R190, R199 ;  /* 0x000000bec2c07223 */ /* 0x000fe200000100c7 */
[----:B------:R-:W-:Y:S01]  /*5990*/  FFMA.FTZ R180, R148, R188, R221 ;  /* 0x000000bc94b47223 */ /* 0x000fe200000100dd */
[----:B------:R-:W-:Y:S01]  /*59a0*/  FMUL.FTZ R221, R191, R75 ;  /* 0x0000004bbfdd7220 */ /* 0x000fe20000410000 */
[----:B------:R-:W-:Y:S01]  /*59b0*/  FMUL.FTZ R223, R189, R68 ;  /* 0x00000044bddf7220 */ /* 0x000fe20000410000 */
[----:B------:R-:W-:Y:S01]  /*59c0*/  FFMA.FTZ R199, R217, R206, R192 ;  /* 0x000000ced9c77223 */ /* 0x000fe200000100c0 */
[----:B------:R-:W-:Y:S01]  /*59d0*/  FADD.FTZ R216, -R159, R216 ;  /* 0x000000d89fd87221 */ /* 0x000fe20000010100 */
[----:B------:R-:W-:Y:S01]  /*59e0*/  FADD.FTZ R208, -R160, R225 ;  /* 0x000000e1a0d07221 */ /* 0x000fe20000010100 */
[----:B------:R-:W-:Y:S01]  /*59f0*/  FMUL.FTZ R225, R185, R113 ;  /* 0x00000071b9e17220 */ /* 0x000fe20000410000 */
[----:B------:R-:W-:Y:S01]  /*5a00*/  FFMA.FTZ R199, R212, R210, R199 ;  /* 0x000000d2d4c77223 */ /* 0x000fe200000100c7 */
[----:B------:R-:W-:Y:S01]  /*5a10*/  FADD.FTZ R205, -R161, R196 ;  /* 0x000000c4a1cd7221 */ /* 0x000fe20000010100 */
[----:B------:R-:W-:Y:S01]  /*5a20*/  FADD.FTZ R198, -R162, R229 ;  /* 0x000000e5a2c67221 */ /* 0x000fe20000010100 */
[----:B------:R-:W-:Y:S01]  /*5a30*/  FADD.FTZ R196, -R163, R228 ;  /* 0x000000e4a3c47221 */ /* 0x000fe20000010100 */
[----:B------:R-:W-:Y:S01]  /*5a40*/  FFMA.FTZ R192, R220, R219, R199 ;  /* 0x000000dbdcc07223 */ /* 0x000fe200000100c7 */
[----:B------:R-:W-:Y:S01]  /*5a50*/  FMUL.FTZ R228, R177, R121 ;  /* 0x00000079b1e47220 */ /* 0x000fe20000410000 */
[----:B------:R-:W-:Y:S01]  /*5a60*/  FADD.FTZ R188, -R165, R188 ;  /* 0x000000bca5bc7221 */ /* 0x000fe20000010100 */
[----:B------:R-:W1:Y:S01]  /*5a70*/  SHFL.DOWN PT, R227, R180, 0x1, 0x1f ;  /* 0x08201f00b4e37f89 */ /* 0x000e6200000e0000 */
[C---:B------:R-:W-:Y:S01]  /*5a80*/  FFMA.FTZ R192, R221.reuse, R218, R192 ;  /* 0x000000daddc07223 */ /* 0x040fe200000100c0 */
[C---:B------:R-:W-:Y:S01]  /*5a90*/  FMUL.FTZ R176, R174.reuse, R215 ;  /* 0x000000d7aeb07220 */ /* 0x040fe20000410000 */
[----:B------:R-:W-:Y:S01]  /*5aa0*/  FMUL.FTZ R15, R174, R213 ;  /* 0x000000d5ae0f7220 */ /* 0x000fe20000410000 */
[----:B------:R-:W-:Y:S01]  /*5ab0*/  FADD.FTZ R137, R221, R137 ;  /* 0x00000089dd897221 */ /* 0x000fe20000010000 */
[----:B------:R-:W-:Y:S01]  /*5ac0*/  FFMA.FTZ R199, R223, R216, R192 ;  /* 0x000000d8dfc77223 */ /* 0x000fe200000100c0 */
[----:B------:R-:W-:Y:S01]  /*5ad0*/  FMUL.FTZ R176, R219, R176 ;  /* 0x000000b0dbb07220 */ /* 0x000fe20000410000 */
[----:B------:R-:W-:Y:S01]  /*5ae0*/  FMUL.FTZ R219, R218, R179 ;  /* 0x000000b3dadb7220 */ /* 0x000fe20000410000 */
[----:B------:R-:W-:Y:S01]  /*5af0*/  FMUL.FTZ R179, R210, R15 ;  /* 0x0000000fd2b37220 */ /* 0x000fe20000410000 */
[----:B------:R-:W-:Y:S01]  /*5b00*/  FFMA.FTZ R192, R222, R208, R199 ;  /* 0x000000d0dec07223 */ /* 0x000fe200000100c7 */
[C---:B------:R-:W-:Y:S01]  /*5b10*/  FMUL.FTZ R221, R174.reuse, R189 ;  /* 0x000000bdaedd7220 */ /* 0x040fe20000410000 */
[----:B------:R-:W-:Y:S01]  /*5b20*/  FMUL.FTZ R15, R174, R204 ;  /* 0x000000ccae0f7220 */ /* 0x000fe20000410000 */
[----:B------:R-:W-:Y:S01]  /*5b30*/  FFMA.FTZ R179, R72, R213, R179 ;  /* 0x000000d548b37223 */ /* 0x000fe200000100b3 */
[----:B------:R-:W-:Y:S01]  /*5b40*/  FFMA.FTZ R199, R225, R205, R192 ;  /* 0x000000cde1c77223 */ /* 0x000fe200000100c0 */
[----:B------:R-:W-:Y:S01]  /*5b50*/  FADD.FTZ R192, -R164, R231 ;  /* 0x000000e7a4c07221 */ /* 0x000fe20000010100 */
[----:B------:R-:W-:Y:S01]  /*5b60*/  FMUL.FTZ R216, R216, R221 ;  /* 0x000000ddd8d87220 */ /* 0x000fe20000410000 */
[----:B------:R-:W-:Y:S01]  /*5b70*/  FMUL.FTZ R206, R206, R15 ;  /* 0x0000000fcece7220 */ /* 0x000fe20000410000 */
[----:B------:R-:W-:Y:S01]  /*5b80*/  FFMA.FTZ R199, R224, R198, R199 ;  /* 0x000000c6e0c77223 */ /* 0x000fe200000100c7 */
[----:B------:R-:W-:Y:S01]  /*5b90*/  FMUL.FTZ R15, R174, R211 ;  /* 0x000000d3ae0f7220 */ /* 0x000fe20000410000 */
[----:B------:R-:W-:Y:S01]  /*5ba0*/  FFMA.FTZ R216, R107, R189, R216 ;  /* 0x000000bd6bd87223 */ /* 0x000fe200000100d8 */
[----:B------:R-:W-:Y:S01]  /*5bb0*/  FADD.FTZ R94, R179, R94 ;  /* 0x0000005eb35e7221 */ /* 0x000fe20000010000 */
[----:B------:R-:W-:Y:S01]  /*5bc0*/  FFMA.FTZ R199, R226, R196, R199 ;  /* 0x000000c4e2c77223 */ /* 0x000fe200000100c7 */
[----:B------:R-:W-:Y:S01]  /*5bd0*/  FMUL.FTZ R189, R190, R15 ;  /* 0x0000000fbebd7220 */ /* 0x000fe20000410000 */
[----:B------:R-:W-:Y:S01]  /*5be0*/  FMUL.FTZ R15, R174, R201 ;  /* 0x000000c9ae0f7220 */ /* 0x000fe20000410000 */
[----:B-1----:R-:W-:Y:S01]  /*5bf0*/  @!P2 FADD.FTZ R180, R180, R227 ;  /* 0x000000e3b4b4a221 */ /* 0x002fe20000010000 */
[----:B------:R-:W-:Y:S01]  /*5c00*/  FFMA.FTZ R199, R228, R192, R199 ;  /* 0x000000c0e4c77223 */ /* 0x000fe200000100c7 */
[----:B------:R-:W-:Y:S01]  /*5c10*/  FADD.FTZ R150, R197, R150 ;  /* 0x00000096c5967221 */ /* 0x000fe20000010000 */
[----:B------:R-:W-:Y:S01]  /*5c20*/  FMUL.FTZ R179, R186, R15 ;  /* 0x0000000fbab37220 */ /* 0x000fe20000410000 */
[----:B------:R-:W-:Y:S01]  /*5c30*/  FFMA.FTZ R219, R70, R191, R219 ;  /* 0x000000bf46db7223 */ /* 0x000fe200000100db */
[----:B------:R-:W-:Y:S01]  /*5c40*/  FFMA.FTZ R199, R230, R188, R199 ;  /* 0x000000bce6c77223 */ /* 0x000fe200000100c7 */
[----:B------:R-:W1:Y:S01]  /*5c50*/  SHFL.DOWN PT, R227, R180, 0x2, 0x1f ;  /* 0x08401f00b4e37f89 */ /* 0x000e6200000e0000 */
[----:B------:R-:W-:Y:S01]  /*5c60*/  FMUL.FTZ R191, R174, R187 ;  /* 0x000000bbaebf7220 */ /* 0x000fe20000410000 */
        /* <DEDUP_REMOVED lines=8> */
[----:B------:R-:W-:Y:S01]  /*5cf0*/  FMUL.FTZ R187, R174, R183 ;  /* 0x000000b7aebb7220 */ /* 0x000fe20000410000 */
[----:B------:R-:W-:Y:S01]  /*5d00*/  FADD.FTZ R97, R176, R97 ;  /* 0x00000061b0617221 */ /* 0x000fe20000010000 */
        /* <DEDUP_REMOVED lines=8> */
[C---:B------:R-:W-:Y:S01]  /*5d90*/  FMUL.FTZ R181, R174.reuse, R177 ;  /* 0x000000b1aeb57220 */ /* 0x040fe20000410000 */
[C---:B------:R-:W-:Y:S01]  /*5da0*/  FMUL.FTZ R176, R174.reuse, R193 ;  /* 0x000000c1aeb07220 */ /* 0x040fe20000410000 */
[----:B------:R-:W-:Y:S01]  /*5db0*/  FMUL.FTZ R183, R174, R3 ;  /* 0x00000003aeb77220 */ /* 0x000fe20000410000 */
[----:B------:R-:W-:Y:S01]  /*5dc0*/  FMUL.FTZ R179, R178, R15 ;  /* 0x0000000fb2b37220 */ /* 0x000fe20000410000 */
[----:B-1----:R-:W-:Y:S01]  /*5dd0*/  @!P1 FADD.FTZ R180, R180, R227 ;  /* 0x000000e3b4b49221 */ /* 0x002fe20000010000 */
[----:B------:R-:W-:Y:S01]  /*5de0*/  FADD.FTZ R87, R14, R87 ;  /* 0x000000570e577221 */ /* 0x000fe20000010000 */
[----:B------:R-:W-:Y:S01]  /*5df0*/  FMUL.FTZ R181, R192, R181 ;  /* 0x000000b5c0b57220 */ /* 0x000fe20000410000 */
[----:B------:R-:W-:Y:S01]  /*5e00*/  FMUL.FTZ R176, R203, R176 ;  /* 0x000000b0cbb07220 */ /* 0x000fe20000410000 */
[----:B--2---:R-:W-:Y:S01]  /*5e10*/  @!P2 FADD.FTZ R199, R199, R232 ;  /* 0x000000e8c7c7a221 */ /* 0x004fe20000010000 */
[----:B------:R-:W1:Y:S01]  /*5e20*/  SHFL.DOWN PT, R227, R180, 0x4, 0x1f ;  /* 0x08801f00b4e37f89 */ /* 0x000e6200000e0000 */
[----:B------:R-:W-:Y:S01]  /*5e30*/  ISETP.GT.AND P2, PT, R33, 0x1b, PT ;  /* 0x0000001b2100780c */ /* 0x000fe20003f44270 */
[----:B------:R-:W-:Y:S01]  /*5e40*/  FMUL.FTZ R188, R188, R183 ;  /* 0x000000b7bcbc7220 */ /* 0x000fe20000410000 */
        /* <DEDUP_REMOVED lines=27> */
[----:B------:R-:W-:Y:S01]  /*6000*/  ISETP.GT.AND P1, PT, R33, 0x17, PT ;  /* 0x000000172100780c */ /* 0x000fe20003f24270 */
[----:B------:R-:W-:Y:S01]  /*6010*/  FADD.FTZ R103, R196, R103 ;  /* 0x00000067c4677221 */ /* 0x000fe20000010000 */
        /* <DEDUP_REMOVED lines=8> */
[----:B------:R-:W-:-:S03]  /*60a0*/  ISETP.NE.AND P2, PT, R33, RZ, PT ;  /* 0x000000ff2100720c */ /* 0x000fc60003f45270 */
[----:B------:R-:W2:Y:S01]  /*60b0*/  SHFL.DOWN PT, R212, R199, 0x8, 0x1f ;  /* 0x09001f00c7d47f89 */ /* 0x000ea200000e0000 */
[----:B-1----:R-:W-:Y:S01]  /*60c0*/  FADD.FTZ R15, R180, R197 ;  /* 0x000000c5b40f7221 */ /* 0x002fe20000010000 */
[----:B--2---:R-:W-:Y:S01]  /*60d0*/  @!P1 FADD.FTZ R199, R199, R212 ;  /* 0x000000d4c7c79221 */ /* 0x004fe20000010000 */
[----:B------:R-:W-:-:S04]  /*60e0*/  ISETP.GT.AND P1, PT, R33, 0xf, PT ;  /* 0x0000000f2100780c */ /* 0x000fc80003f24270 */
[----:B------:R-:W1:Y:S01]  /*60f0*/  SHFL.DOWN PT, R186, R199, 0x10, 0x1f ;  /* 0x0a001f00c7ba7f89 */ /* 0x000e6200000e0000 */
[----:B------:R-:W-:Y:S01]  /*6100*/  FSEL R180, R180, R15, P1 ;  /* 0x0000000fb4b47208 */ /* 0x000fe20000800000 */
        /* <DEDUP_REMOVED lines=13> */
.L_x_6679:
[----:B------:R-:W-:Y:S05]  /*61e0*/  BSYNC.RECONVERGENT B0 ;  /* 0x0000000000007941 */ /* 0x000fea0003800200 */
.L_x_6678:
        /* <DEDUP_REMOVED lines=13> */
.L_x_6674:
[----:B------:R-:W-:Y:S01]  /*62c0*/  BAR.SYNC.DEFER_BLOCKING 0x0 ;  /* 0x0000000000007b1d */ /* 0x000fe20000010000 */
[-C--:B------:R-:W-:Y:S02]  /*62d0*/  ISETP.GE.AND P2, PT, R65, R34.reuse, PT ;  /* 0x000000224100720c */ /* 0x080fe40003f46270 */
[-C--:B------:R-:W-:Y:S02]  /*62e0*/  ISETP.GE.AND P1, PT, R63, R34.reuse, PT ;  /* 0x000000223f00720c */ /* 0x080fe40003f26270 */
[----:B------:R-:W-:Y:S01]  /*62f0*/  PRMT R3, RZ, 0x7610, R3 ;  /* 0x00007610ff037816 */ /* 0x000fe20000000003 */
[----:B------:R-:W1:Y:S01]  /*6300*/  LDCU.64 UR10, c[0x0][0x4f8] ;  /* 0x00009f00ff0a77ac */ /* 0x000e620008000a00 */
[----:B------:R-:W-:Y:S01]  /*6310*/  PRMT R0, RZ, 0x7610, R0 ;  /* 0x00007610ff007816 */ /* 0x000fe20000000000 */
[----:B------:R-:W2:Y:S01]  /*6320*/  LDC.64 R112, c[0x0][0x500] ;  /* 0x00014000ff707b82 */ /* 0x000ea20000000a00 */
[-C--:B------:R-:W-:Y:S02]  /*6330*/  ISETP.GE.AND P0, PT, R61, R34.reuse, PT ;  /* 0x000000223d00720c */ /* 0x080fe40003f06270 */
[----:B------:R-:W-:-:S02]  /*6340*/  ISETP.GE.AND P4, PT, R59, R34, PT ;  /* 0x000000223b00720c */ /* 0x000fc40003f86270 */
[-C--:B------:R-:W-:Y:S02]  /*6350*/  ISETP.GE.AND P6, PT, R57, R34.reuse, PT ;  /* 0x000000223900720c */ /* 0x080fe40003fc6270 */
[-C--:B------:R-:W-:Y:S02]  /*6360*/  ISETP.GE.AND P5, PT, R55, R34.reuse, PT ;  /* 0x000000223700720c */ /* 0x080fe40003fa6270 */
[-C--:B------:R-:W-:Y:S02]  /*6370*/  ISETP.GE.AND P3, PT, R53, R34.reuse, PT ;  /* 0x000000223500720c */ /* 0x080fe40003f66270 */
[----:B------:R-:W-:Y:S01]  /*6380*/  PRMT R9, RZ, 0x7610, R9 ;  /* 0x00007610ff097816 */ /* 0x000fe20000000009 */
        /* <DEDUP_REMOVED lines=62> */
[----:B------:R-:W2:Y:S01]  /*6770*/  LDS.U16 R0, [R16+0x8] ;  /* 0x0000080010007984 */ /* 0x000ea20000000400 */
[----:B---3--:R-:W-:Y:S02]  /*6780*/  HADD2.F32 R3, -RZ, R3.H0_H0 ;  /* 0x20000003ff037230 */ /* 0x008fe40000004100 */
[--C-:B------:R-:W-:Y:S01]  /*6790*/  FADD.FTZ R9, R5, R64.reuse ;  /* 0x0000004005097221 */ /* 0x100fe20000010000 */
[----:B----4-:R-:W-:Y:S02]  /*67a0*/  HADD2.F32 R5, -RZ, R2.H0_H0 ;  /* 0x20000002ff057230 */ /* 0x010fe40000004100 */
[--C-:B------:R-:W-:Y:S02]  /*67b0*/  FADD.FTZ R11, R3, R64.reuse ;  /* 0x00000040030b7221 */ /* 0x100fe40000010000 */
[----:B------:R-:W-:Y:S01]  /*67c0*/  FSETP.GTU.FTZ.AND P1, PT, R9, 20, PT ;  /* 0x41a000000900780b */ /* 0x000fe20003f3c000 */
[----:B------:R-:W3:Y:S01]  /*67d0*/  LDS.U16 R3, [R16+0xc] ;  /* 0x00000c0010037984 */ /* 0x000ee20000000400 */
[----:B------:R-:W-:Y:S01]  /*67e0*/  FADD.FTZ R10, R5, R64 ;  /* 0x00000040050a7221 */ /* 0x000fe20000010000 */
[----:B------:R-:W-:Y:S01]  /*67f0*/  FSETP.GTU.FTZ.AND P5, PT, R11, 20, PT ;  /* 0x41a000000b00780b */ /* 0x000fe20003fbc000 */
[----:B-----5:R-:W-:Y:S01]  /*6800*/  HADD2.F32 R5, -RZ, R4.H0_H0 ;  /* 0x20000004ff057230 */ /* 0x020fe20000004100 */
[----:B------:R-:W4:Y:S02]  /*6810*/  LDS.U16 R2, [R16+0xa] ;  /* 0x00000a0010027984 */ /* 0x000f240000000400 */
[----:B------:R-:W-:-:S02]  /*6820*/  FSETP.GTU.FTZ.AND P6, PT, R10, 20, PT ;  /* 0x41a000000a00780b */ /* 0x000fc40003fdc000 */
[----:B------:R-:W5:Y:S01]  /*6830*/  LDS.U16 R4, [R16+0xe] ;  /* 0x00000e0010047984 */ /* 0x000f620000000400 */
[----:B------:R-:W-:-:S03]  /*6840*/  FADD.FTZ R12, R5, R64 ;  /* 0x00000040050c7221 */ /* 0x000fc60000010000 */
[----:B------:R-:W0:Y:S01]  /*6850*/  LDS.U16 R5, [R16+0x10] ;  /* 0x0000100010057984 */ /* 0x000e220000000400 */
[----:B------:R-:W-:Y:S02]  /*6860*/  @!P1 FMUL.FTZ R9, R9, -1.4426950216293334961 ;  /* 0xbfb8aa3b09099820 */ /* 0x000fe40000410000 */
[----:B------:R-:W-:-:S04]  /*6870*/  @!P5 FMUL.FTZ R11, R11, -1.4426950216293334961 ;  /* 0xbfb8aa3b0b0bd820 */ /* 0x000fc80000410000 */
[----:B------:R-:W-:Y:S02]  /*6880*/  @!P6 FMUL.FTZ R10, R10, -1.4426950216293334961 ;  /* 0xbfb8aa3b0a0ae820 */ /* 0x000fe40000410000 */
[----:B------:R-:W1:Y:S08]  /*6890*/  @!P5 MUFU.EX2 R11, R11 ;  /* 0x0000000b000bd308 */ /* 0x000e700000000800 */
[----:B------:R-:W4:Y:S08]  /*68a0*/  @!P1 MUFU.EX2 R9, R9 ;  /* 0x0000000900099308 */ /* 0x000f300000000800 */
[----:B------:R-:W5:Y:S01]  /*68b0*/  @!P6 MUFU.EX2 R10, R10 ;  /* 0x0000000a000ae308 */ /* 0x000f620000000800 */
[----:B-1----:R-:W-:Y:S01]  /*68c0*/  @!P5 FADD.FTZ R11, R11, 1 ;  /* 0x3f8000000b0bd421 */ /* 0x002fe20000010000 */
[----:B--2---:R-:W-:-:S02]  /*68d0*/  HADD2.F32 R13, -RZ, R0.H0_H0 ;  /* 0x20000000ff0d7230 */ /* 0x004fc40000004100 */
[----:B---3--:R-:W-:Y:S02]  /*68e0*/  HADD2.F32 R3, -RZ, R3.H0_H0 ;  /* 0x20000003ff037230 */ /* 0x008fe40000004100 */
[----:B----4-:R-:W-:Y:S02]  /*68f0*/  @!P1 FADD.FTZ R9, R9, 1 ;  /* 0x3f80000009099421 */ /* 0x010fe40000010000 */
[----:B------:R-:W1:Y:S01]  /*6900*/  @!P5 MUFU.RCP R11, R11 ;  /* 0x0000000b000bd308 */ /* 0x000e620000001000 */
[----:B------:R-:W-:Y:S01]  /*6910*/  FADD.FTZ R0, R13, R64 ;  /* 0x000000400d007221 */ /* 0x000fe20000010000 */
[----:B------:R-:W-:Y:S02]  /*6920*/  HADD2.F32 R13, -RZ, R2.H0_H0 ;  /* 0x20000002ff0d7230 */ /* 0x000fe40000004100 */
[----:B-----5:R-:W-:-:S04]  /*6930*/  @!P6 FADD.FTZ R10, R10, 1 ;  /* 0x3f8000000a0ae421 */ /* 0x020fc80000010000 */
[----:B------:R2:W3:Y:S01]  /*6940*/  @!P1 MUFU.RCP R14, R9 ;  /* 0x00000009000e9308 */ /* 0x0004e20000001000 */
[----:B------:R-:W-:-:S07]  /*6950*/  FADD.FTZ R13, R13, R64 ;  /* 0x000000400d0d7221 */ /* 0x000fce0000010000 */
[----:B------:R-:W4:Y:S01]  /*6960*/  @!P6 MUFU.RCP R15, R10 ;  /* 0x0000000a000fe308 */ /* 0x000f220000001000 */
[----:B--2---:R-:W-:Y:S01]  /*6970*/  FADD.FTZ R9, R3, R64 ;  /* 0x0000004003097221 */ /* 0x004fe20000010000 */
[----:B------:R-:W-:Y:S02]  /*6980*/  HADD2.F32 R3, -RZ, R4.H0_H0 ;  /* 0x20000004ff037230 */ /* 0x000fe40000004100 */
[----:B0-----:R-:W-:-:S03]  /*6990*/  HADD2.F32 R5, -RZ, R5.H0_H0 ;  /* 0x20000005ff057230 */ /* 0x001fc60000004100 */
[--C-:B------:R-:W-:Y:S01]  /*69a0*/  FADD.FTZ R4, R3, R64.reuse ;  /* 0x0000004003047221 */ /* 0x100fe20000010000 */
[----:B------:R-:W-:Y:S01]  /*69b0*/  HADD2.F32 R3, -RZ, R8.H0_H0 ;  /* 0x20000008ff037230 */ /* 0x000fe20000004100 */
[----:B------:R-:W-:Y:S01]  /*69c0*/  FSETP.GTU.FTZ.AND P3, PT, R13, 20, PT ;  /* 0x41a000000d00780b */ /* 0x000fe20003f7c000 */
[----:B------:R-:W-:-:S03]  /*69d0*/  FADD.FTZ R5, R5, R64 ;  /* 0x0000004005057221 */ /* 0x000fc60000010000 */
[----:B------:R-:W-:Y:S01]  /*69e0*/  FADD.FTZ R8, R3, R64 ;  /* 0x0000004003087221 */ /* 0x000fe20000010000 */
[----:B-1----:R-:W-:Y:S01]  /*69f0*/  @!P5 FMUL.FTZ R84, R84, R11 ;  /* 0x0000000b5454d220 */ /* 0x002fe20000410000 */
[----:B---3--:R-:W-:Y:S01]  /*6a00*/  @!P1 FMUL.FTZ R83, R83, R14 ;  /* 0x0000000e53539220 */ /* 0x008fe20000410000 */
[----:B------:R-:W-:Y:S01]  /*6a10*/  FSETP.GTU.FTZ.AND P2, PT, R9, 20, PT ;  /* 0x41a000000900780b */ /* 0x000fe20003f5c000 */
[----:B----4-:R-:W-:Y:S01]  /*6a20*/  @!P6 FMUL.FTZ R82, R82, R15 ;  /* 0x0000000f5252e220 */ /* 0x010fe20000410000 */
[----:B------:R-:W-:Y:S02]  /*6a30*/  FSETP.GTU.FTZ.AND P5, PT, R8, 20, PT ;  /* 0x41a000000800780b */ /* 0x000fe40003fbc000 */
[----:B------:R-:W-:Y:S02]  /*6a40*/  FSETP.GTU.FTZ.AND P1, PT, R4, 20, PT ;  /* 0x41a000000400780b */ /* 0x000fe40003f3c000 */
[----:B------:R-:W-:Y:S01]  /*6a50*/  FSETP.GTU.FTZ.AND P6, PT, R5, 20, PT ;  /* 0x41a000000500780b */ /* 0x000fe20003fdc000 */
[----:B------:R-:W-:Y:S01]  /*6a60*/  @!P3 FMUL.FTZ R2, R13, -1.4426950216293334961 ;  /* 0xbfb8aa3b0d02b820 */ /* 0x000fe20000410000 */
[----:B------:R-:W-:-:S05]  /*6a70*/  FSETP.GTU.FTZ.AND P4, PT, R0, 20, PT ;  /* 0x41a000000000780b */ /* 0x000fca0003f9c000 */
[----:B------:R-:W0:Y:S02]  /*6a80*/  @!P3 MUFU.EX2 R2, R2 ;  /* 0x000000020002b308 */ /* 0x000e240000000800 */
[----:B------:R-:W-:Y:S01]  /*6a90*/  @!P5 FMUL.FTZ R8, R8, -1.4426950216293334961 ;  /* 0xbfb8aa3b0808d820 */ /* 0x000fe20000410000 */
[----:B------:R-:W-:Y:S01]  /*6aa0*/  @!P2 FMUL.FTZ R3, R9, -1.4426950216293334961 ;  /* 0xbfb8aa3b0903a820 */ /* 0x000fe20000410000 */
[----:B------:R-:W-:Y:S02]  /*6ab0*/  @!P1 FMUL.FTZ R4, R4, -1.4426950216293334961 ;  /* 0xbfb8aa3b04049820 */ /* 0x000fe40000410000 */
[----:B------:R-:W-:Y:S02]  /*6ac0*/  @!P6 FMUL.FTZ R5, R5, -1.4426950216293334961 ;  /* 0xbfb8aa3b0505e820 */ /* 0x000fe40000410000 */
[----:B------:R-:W-:Y:S01]  /*6ad0*/  @!P4 FMUL.FTZ R0, R0, -1.4426950216293334961 ;  /* 0xbfb8aa3b0000c820 */ /* 0x000fe20000410000 */
[----:B------:R-:W1:Y:S08]  /*6ae0*/  @!P5 MUFU.EX2 R8, R8 ;  /* 0x000000080008d308 */ /* 0x000e700000000800 */
        /* <DEDUP_REMOVED lines=9> */
[----:B----4-:R-:W-:Y:S01]  /*6b80*/  @!P6 FADD.FTZ R5, R5, 1 ;  /* 0x3f8000000505e421 */ /* 0x010fe20000010000 */
[----:B------:R-:W-:-:S06]  /*6b90*/  FSETP.GTU.FTZ.AND P0, PT, R12, 20, PT ;  /* 0x41a000000c00780b */ /* 0x000fcc0003f1c000 */
[----:B------:R-:W2:Y:S01]  /*6ba0*/  @!P5 MUFU.RCP R8, R8 ;  /* 0x000000080008d308 */ /* 0x000ea20000001000 */
[----:B0-----:R-:W-:-:S07]  /*6bb0*/  @!P4 FADD.FTZ R0, R0, 1 ;  /* 0x3f8000000000c421 */ /* 0x001fce0000010000 */
[----:B------:R-:W0:Y:S08]  /*6bc0*/  @!P2 MUFU.RCP R3, R3 ;  /* 0x000000030003a308 */ /* 0x000e300000001000 */
[----:B------:R-:W3:Y:S08]  /*6bd0*/  @!P1 MUFU.RCP R4, R4 ;  /* 0x0000000400049308 */ /* 0x000ef00000001000 */
[----:B------:R-:W4:Y:S01]  /*6be0*/  @!P6 MUFU.RCP R5, R5 ;  /* 0x000000050005e308 */ /* 0x000f220000001000 */
[----:B-1----:R-:W-:-:S02]  /*6bf0*/  @!P3 FMUL.FTZ R89, R89, R2 ;  /* 0x000000025959b220 */ /* 0x002fc40000410000 */
[----:B------:R-:W-:Y:S05]  /*6c00*/  LDS.U16 R2, [R16+0x16] ;  /* 0x0000160010027984 */ /* 0x000fea0000000400 */
[----:B------:R1:W5:Y:S02]  /*6c10*/  @!P4 MUFU.RCP R9, R0 ;  /* 0x000000000009c308 */ /* 0x0003640000001000 */
[----:B-1----:R-:W1:Y:S01]  /*6c20*/  LDS.U16 R0, [R16+0x14] ;  /* 0x0000140010007984 */ /* 0x002e620000000400 */
[----:B------:R-:W-:Y:S01]  /*6c30*/  @!P0 FMUL.FTZ R12, R12, -1.4426950216293334961 ;  /* 0xbfb8aa3b0c0c8820 */ /* 0x000fe20000410000 */
[----:B--2---:R-:W-:Y:S01]  /*6c40*/  @!P5 FMUL.FTZ R99, R99, R8 ;  /* 0x000000086363d220 */ /* 0x004fe20000410000 */
[----:B0-----:R-:W-:Y:S01]  /*6c50*/  @!P2 FMUL.FTZ R94, R94, R3 ;  /* 0x000000035e5ea220 */ /* 0x001fe20000410000 */
[----:B------:R-:W0:Y:S01]  /*6c60*/  LDS.U16 R8, [R16+0x1e] ;  /* 0x00001e0010087984 */ /* 0x000e220000000400 */
[----:B---3--:R-:W-:Y:S01]  /*6c70*/  @!P1 FMUL.FTZ R97, R97, R4 ;  /* 0x0000000461619220 */ /* 0x008fe20000410000 */
[----:B----4-:R-:W-:-:S02]  /*6c80*/  @!P6 FMUL.FTZ R96, R96, R5 ;  /* 0x000000056060e220 */ /* 0x010fc40000410000 */
[----:B------:R-:W2:Y:S01]  /*6c90*/  LDS.U16 R3, [R16+0x18] ;  /* 0x0000180010037984 */ /* 0x000ea20000000400 */
[----:B------:R-:W3:Y:S03]  /*6ca0*/  @!P0 MUFU.EX2 R12, R12 ;  /* 0x0000000c000c8308 */ /* 0x000ee60000000800 */
[----:B------:R-:W4:Y:S04]  /*6cb0*/  LDS.U16 R4, [R16+0x1a] ;  /* 0x00001a0010047984 */ /* 0x000f280000000400 */
[----:B------:R-:W4:Y:S01]  /*6cc0*/  LDS.U16 R5, [R16+0x1c] ;  /* 0x00001c0010057984 */ /* 0x000f220000000400 */
[----:B------:R-:W-:Y:S01]  /*6cd0*/  BAR.SYNC.DEFER_BLOCKING 0x0 ;  /* 0x0000000000007b1d */ /* 0x000fe20000010000 */
[----:B-----5:R-:W-:Y:S01]  /*6ce0*/  @!P4 FMUL.FTZ R86, R86, R9 ;  /* 0x000000095656c220 */ /* 0x020fe20000410000 */
[----:B------:R-:W-:Y:S01]  /*6cf0*/  PRMT R9, R145, 0x7632, R9 ;  /* 0x0000763291097816 */ /* 0x000fe20000000009 */
[----:B---3--:R-:W-:-:S06]  /*6d00*/  @!P0 FADD.FTZ R12, R12, 1 ;  /* 0x3f8000000c0c8421 */ /* 0x008fcc0000010000 */
[----:B------:R-:W3:Y:S01]  /*6d10*/  @!P0 MUFU.RCP R12, R12 ;  /* 0x0000000c000c8308 */ /* 0x000ee20000001000 */
[----:B------:R1:W-:Y:S02]  /*6d20*/  STS.U16 [R16+0x2], R9 ;  /* 0x0000020910007388 */ /* 0x0003e40000000400 */
[----:B-1----:R-:W-:-:S05]  /*6d30*/  HADD2.F32 R9, -RZ, R0.H0_H0 ;  /* 0x20000000ff097230 */ /* 0x002fca0000004100 */
[----:B------:R-:W-:Y:S01]  /*6d40*/  FADD.FTZ R0, R9, R64 ;  /* 0x0000004009007221 */ /* 0x000fe20000010000 */
[----:B------:R-:W-:-:S05]  /*6d50*/  HADD2.F32 R9, -RZ, R2.H0_H0 ;  /* 0x20000002ff097230 */ /* 0x000fca0000004100 */
[----:B------:R-:W-:Y:S01]  /*6d60*/  FADD.FTZ R2, R9, R64 ;  /* 0x0000004009027221 */ /* 0x000fe20000010000 */
[----:B0-----:R-:W-:Y:S02]  /*6d70*/  HADD2.F32 R9, -RZ, R8.H0_H0 ;  /* 0x20000008ff097230 */ /* 0x001fe40000004100 */
[----:B---3--:R-:W-:Y:S01]  /*6d80*/  @!P0 FMUL.FTZ R87, R87, R12 ;  /* 0x0000000c57578220 */ /* 0x008fe20000410000 */
[----:B------:R-:W-:Y:S02]  /*6d90*/  F2FP.F16.F32.PACK_AB R147, R150, R147 ;  /* 0x000000939693723e */ /* 0x000fe400000000ff */
[----:B------:R-:W-:Y:S01]  /*6da0*/  PRMT R12, R135, 0x7632, R12 ;  /* 0x00007632870c7816 */ /* 0x000fe2000000000c */
[----:B------:R-:W-:Y:S01]  /*6db0*/  FADD.FTZ R9, R9, R64 ;  /* 0x0000004009097221 */ /* 0x000fe20000010000 */
[----:B------:R-:W-:Y:S02]  /*6dc0*/  F2FP.F16.F32.PACK_AB R133, R134, R133 ;  /* 0x000000858685723e */ /* 0x000fe400000000ff */
[----:B------:R-:W-:Y:S01]  /*6dd0*/  F2FP.F16.F32.PACK_AB R141, R142, R141 ;  /* 0x0000008d8e8d723e */ /* 0x000fe200000000ff */
[----:B--2---:R-:W-:Y:S01]  /*6de0*/  HADD2.F32 R3, -RZ, R3.H0_H0 ;  /* 0x20000003ff037230 */ /* 0x004fe20000004100 */
[----:B------:R-:W-:Y:S01]  /*6df0*/  PRMT R10, R147, 0x7632, R10 ;  /* 0x00007632930a7816 */ /* 0x000fe2000000000a */
[----:B------:R0:W-:Y:S01]  /*6e00*/  STS.U16 [R16+0xe], R12 ;  /* 0x00000e0c10007388 */ /* 0x0001e20000000400 */
[----:B------:R-:W-:-:S02]  /*6e10*/  FSETP.GTU.FTZ.AND P3, PT, R9, 20, PT ;  /* 0x41a000000900780b */ /* 0x000fc40003f7c000 */
[----:B------:R-:W-:Y:S01]  /*6e20*/  PRMT R11, R133, 0x7632, R11 ;  /* 0x00007632850b7816 */ /* 0x000fe2000000000b */
[----:B------:R1:W-:Y:S01]  /*6e30*/  STS.U16 [R16+0x6], R10 ;  /* 0x0000060a10007388 */ /* 0x0003e20000000400 */
[----:B------:R-:W-:Y:S02]  /*6e40*/  ISETP.NE.AND P0, PT, R52, RZ, PT ;  /* 0x000000ff3400720c */ /* 0x000fe40003f05270 */
[----:B------:R-:W-:Y:S02]  /*6e50*/  F2FP.F16.F32.PACK_AB R137, R138, R137 ;  /* 0x000000898a89723e */ /* 0x000fe400000000ff */
[----:B0-----:R-:W-:Y:S02]  /*6e60*/  PRMT R12, R141, 0x7632, R12 ;  /* 0x000076328d0c7816 */ /* 0x001fe4000000000c */
[----:B------:R-:W-:Y:S02]  /*6e70*/  F2FP.F16.F32.PACK_AB R139, R140, R139 ;  /* 0x0000008b8c8b723e */ /* 0x000fe400000000ff */
[----:B------:R-:W-:Y:S01]  /*6e80*/  F2FP.F16.F32.PACK_AB R143, R144, R143 ;  /* 0x0000008f908f723e */ /* 0x000fe200000000ff */
[----:B-1----:R-:W-:Y:S01]  /*6e90*/  FADD.FTZ R10, R3, R64 ;  /* 0x00000040030a7221 */ /* 0x002fe20000010000 */
[----:B----4-:R-:W-:Y:S01]  /*6ea0*/  HADD2.F32 R3, -RZ, R4.H0_H0 ;  /* 0x20000004ff037230 */ /* 0x010fe20000004100 */
[----:B------:R0:W-:Y:S01]  /*6eb0*/  STS.U16 [R16+0xa], R11 ;  /* 0x00000a0b10007388 */ /* 0x0001e20000000400 */
[----:B------:R-:W-:-:S03]  /*6ec0*/  PRMT R13, R137, 0x7632, R13 ;  /* 0x00007632890d7816 */ /* 0x000fc6000000000d */
[----:B------:R1:W-:Y:S01]  /*6ed0*/  STS.U16 [R16+0x1a], R12 ;  /* 0x00001a0c10007388 */ /* 0x0003e20000000400 */
[----:B------:R-:W-:Y:S01]  /*6ee0*/  FADD.FTZ R4, R3, R64 ;  /* 0x0000004003047221 */ /* 0x000fe20000010000 */
[----:B0-----:R-:W-:Y:S02]  /*6ef0*/  PRMT R11, R139, 0x7632, R11 ;  /* 0x000076328b0b7816 */ /* 0x001fe4000000000b */
[----:B-1----:R-:W-:Y:S01]  /*6f00*/  PRMT R12, R143, 0x7632, R12 ;  /* 0x000076328f0c7816 */ /* 0x002fe2000000000c */
[----:B------:R-:W-:Y:S01]  /*6f10*/  STS.U16 [R16], R145 ;  /* 0x0000009110007388 */ /* 0x000fe20000000400 */
[----:B------:R-:W-:Y:S01]  /*6f20*/  FSETP.GTU.FTZ.AND P6, PT, R0, 20, PT ;  /* 0x41a000000000780b */ /* 0x000fe20003fdc000 */
[----:B------:R-:W-:Y:S02]  /*6f30*/  @!P3 FMUL.FTZ R8, R9, -1.4426950216293334961 ;  /* 0xbfb8aa3b0908b820 */ /* 0x000fe40000410000 */
[----:B------:R-:W-:Y:S01]  /*6f40*/  STS.U16 [R16+0x4], R147 ;  /* 0x0000049310007388 */ /* 0x000fe20000000400 */
[----:B------:R-:W-:-:S03]  /*6f50*/  FSETP.GTU.FTZ.AND P1, PT, R4, 20, PT ;  /* 0x41a000000400780b */ /* 0x000fc60003f3c000 */
        /* <DEDUP_REMOVED lines=28> */
[----:B------:R-:W-:Y:S01]  /*7120*/  FSETP.GTU.FTZ.AND P4, PT, R10, 20, PT ;  /* 0x41a000000a00780b */ /* 0x000fe20003f9c000 */
[----:B------:R-:W-:Y:S02]  /*7130*/  HADD2.F32 R5, -RZ, R5.H0_H0 ;  /* 0x20000005ff057230 */ /* 0x000fe40000004100 */
[----:B------:R-:W-:Y:S01]  /*7140*/  @!P6 FMUL.FTZ R0, R0, -1.4426950216293334961 ;  /* 0xbfb8aa3b0000e820 */ /* 0x000fe20000410000 */
[----:B------:R-:W-:Y:S02]  /*7150*/  @!P1 FMUL.FTZ R4, R4, -1.4426950216293334961 ;  /* 0xbfb8aa3b04049820 */ /* 0x000fe40000410000 */
[----:B------:R-:W-:-:S03]  /*7160*/  FADD.FTZ R5, R5, R64 ;  /* 0x0000004005057221 */ /* 0x000fc60000010000 */
[----:B------:R-:W1:Y:S02]  /*7170*/  @!P6 MUFU.EX2 R0, R0 ;  /* 0x000000000000e308 */ /* 0x000e640000000800 */
[----:B------:R-:W-:Y:S01]  /*7180*/  FSETP.GTU.FTZ.AND P2, PT, R5, 20, PT ;  /* 0x41a000000500780b */ /* 0x000fe20003f5c000 */
[----:B------:R-:W-:Y:S01]  /*7190*/  @!P5 FMUL.FTZ R2, R2, -1.4426950216293334961 ;  /* 0xbfb8aa3b0202d820 */ /* 0x000fe20000410000 */
[----:B------:R-:W-:Y:S01]  /*71a0*/  @!P4 FMUL.FTZ R3, R10, -1.4426950216293334961 ;  /* 0xbfb8aa3b0a03c820 */ /* 0x000fe20000410000 */
[----:B------:R-:W-:Y:S06]  /*71b0*/  BAR.SYNC.DEFER_BLOCKING 0x0 ;  /* 0x0000000000007b1d */ /* 0x000fec0000010000 */
[----:B------:R-:W2:Y:S01]  /*71c0*/  @!P1 MUFU.EX2 R4, R4 ;  /* 0x0000000400049308 */ /* 0x000ea20000000800 */
[----:B------:R-:W-:-:S07]  /*71d0*/  USHF.R.S32.HI UR7, URZ, 0x1f, UR6 ;  /* 0x0000001fff077899 */ /* 0x000fce0008011406 */
[----:B------:R-:W3:Y:S01]  /*71e0*/  @!P5 MUFU.EX2 R2, R2 ;  /* 0x000000020002d308 */ /* 0x000ee20000000800 */
[----:B------:R-:W-:-:S07]  /*71f0*/  @!P2 FMUL.FTZ R5, R5, -1.4426950216293334961 ;  /* 0xbfb8aa3b0505a820 */ /* 0x000fce0000410000 */
[----:B------:R-:W4:Y:S01]  /*7200*/  @!P4 MUFU.EX2 R3, R3 ;  /* 0x000000030003c308 */ /* 0x000f220000000800 */
[----:B------:R-:W5:Y:S01]  /*7210*/  LDS R10, [UR12+0x420] ;  /* 0x0004200cff0a7984 */ /* 0x000f620008000800 */
[----:B-1----:R-:W-:Y:S01]  /*7220*/  @!P6 FADD.FTZ R0, R0, 1 ;  /* 0x3f8000000000e421 */ /* 0x002fe20000010000 */
[----:B--2---:R-:W-:Y:S01]  /*7230*/  @!P1 FADD.FTZ R4, R4, 1 ;  /* 0x3f80000004049421 */ /* 0x004fe20000010000 */
[----:B------:R-:W-:-:S04]  /*7240*/  UIMAD.WIDE.U32 UR4, UR18, UR10, UR6 ;  /* 0x0000000a120472a5 */ /* 0x000fc8000f8e0006 */
[----:B------:R-:W1:Y:S01]  /*7250*/  @!P2 MUFU.EX2 R5, R5 ;  /* 0x000000050005a308 */ /* 0x000e620000000800 */
[----:B------:R-:W-:Y:S01]  /*7260*/  UIMAD UR5, UR18, UR11, UR5 ;  /* 0x0000000b120572a4 */ /* 0x000fe2000f8e0205 */
[----:B---3--:R-:W-:Y:S01]  /*7270*/  @!P5 FADD.FTZ R2, R2, 1 ;  /* 0x3f8000000202d421 */ /* 0x008fe20000010000 */
[----:B------:R-:W2:Y:S05]  /*7280*/  LDCU.64 UR10, c[0x0][0x550] ;  /* 0x0000aa00ff0a77ac */ /* 0x000eaa0008000a00 */
[----:B------:R-:W3:Y:S01]  /*7290*/  @!P3 MUFU.EX2 R8, R8 ;  /* 0x000000080008b308 */ /* 0x000ee20000000800 */
[----:B----4-:R-:W-:-:S07]  /*72a0*/  @!P4 FADD.FTZ R3, R3, 1 ;  /* 0x3f8000000303c421 */ /* 0x010fce0000010000 */
[----:B------:R-:W4:Y:S08]  /*72b0*/  @!P6 MUFU.RCP R109, R0 ;  /* 0x00000000006de308 */ /* 0x000f300000001000 */
[----:B------:R-:W2:Y:S08]  /*72c0*/  @!P1 MUFU.RCP R4, R4 ;  /* 0x0000000400049308 */ /* 0x000eb00000001000 */
[----:B0-----:R-:W0:Y:S08]  /*72d0*/  @!P5 MUFU.RCP R12, R2 ;  /* 0x00000002000cd308 */ /* 0x001e300000001000 */
[----:B------:R5:W0:Y:S01]  /*72e0*/  @!P4 MUFU.RCP R111, R3 ;  /* 0x00000003006fc308 */ /* 0x000a220000001000 */
[----:B-1----:R-:W-:Y:S01]  /*72f0*/  @!P2 FADD.FTZ R5, R5, 1 ;  /* 0x3f8000000505a421 */ /* 0x002fe20000010000 */
[----:B---3--:R-:W-:Y:S01]  /*7300*/  @!P3 FADD.FTZ R8, R8, 1 ;  /* 0x3f8000000808b421 */ /* 0x008fe20000010000 */
[----:B----4-:R-:W-:Y:S01]  /*7310*/  @!P6 FMUL.FTZ R98, R98, R109 ;  /* 0x0000006d6262e220 */ /* 0x010fe20000410000 */
[----:B-----5:R-:W-:-:S04]  /*7320*/  IMAD.WIDE.U32 R2, R66, R112, UR4 ;  /* 0x0000000442027e25 */ /* 0x020fc8000f8e0070 */
[----:B--2---:R-:W-:Y:S01]  /*7330*/  @!P1 FMUL.FTZ R103, R103, R4 ;  /* 0x0000000467679220 */ /* 0x004fe20000410000 */
[----:B------:R-:W1:Y:S01]  /*7340*/  @!P2 MUFU.RCP R5, R5 ;  /* 0x000000050005a308 */ /* 0x000e620000001000 */
[----:B0-----:R-:W-:Y:S01]  /*7350*/  @!P5 FMUL.FTZ R101, R101, R12 ;  /* 0x0000000c6565d220 */ /* 0x001fe20000410000 */
[----:B------:R-:W-:Y:S01]  /*7360*/  IMAD R0, R66, R113, R3 ;  /* 0x0000007142007224 */ /* 0x000fe200078e0203 */
[----:B------:R-:W-:Y:S01]  /*7370*/  IADD3 R3, P6, PT, R65, R2, RZ ;  /* 0x0000000241037210 */ /* 0x000fe20007fde0ff */
[----:B------:R-:W0:Y:S03]  /*7380*/  LDCU.64 UR4, c[0x0][0x518] ;  /* 0x0000a300ff0477ac */ /* 0x000e260008000a00 */
[----:B------:R-:W-:Y:S01]  /*7390*/  IADD3.X R0, PT, PT, RZ, R0, RZ, P6, !PT ;  /* 0x00000000ff007210 */ /* 0x000fe200037fe4ff */
[----:B------:R-:W2:Y:S01]  /*73a0*/  @!P3 MUFU.RCP R8, R8 ;  /* 0x000000080008b308 */ /* 0x000ea20000001000 */
[----:B------:R-:W-:Y:S01]  /*73b0*/  LEA R2, P1, R3, UR10, 0x1 ;  /* 0x0000000a03027c11 */ /* 0x000fe2000f8208ff */
[----:B------:R-:W-:Y:S01]  /*73c0*/  @!P4 FMUL.FTZ R100, R100, R111 ;  /* 0x0000006f6464c220 */ /* 0x000fe20000410000 */
[----:B------:R-:W-:-:S02]  /*73d0*/  ISETP.GE.AND P4, PT, R65, R10, PT ;  /* 0x0000000a4100720c */ /* 0x000fc40003f86270 */
[----:B------:R-:W-:Y:S01]  /*73e0*/  LEA.HI.X R3, R3, UR11, R0, 0x1, P1 ;  /* 0x0000000b03037c11 */ /* 0x000fe200088f0c00 */
[----:B------:R-:W3:Y:S01]  /*73f0*/  LDCU.64 UR10, c[0x0][0x560] ;  /* 0x0000ac00ff0a77ac */ /* 0x000ee20008000a00 */
[-C--:B------:R-:W-:Y:S02]  /*7400*/  ISETP.GE.AND P5, PT, R63, R10.reuse, PT ;  /* 0x0000000a3f00720c */ /* 0x080fe40003fa6270 */
[-C--:B------:R-:W-:Y:S02]  /*7410*/  ISETP.GE.AND P1, PT, R61, R10.reuse, PT ;  /* 0x0000000a3d00720c */ /* 0x080fe40003f26270 */
[-C--:B------:R-:W-:Y:S01]  /*7420*/  ISETP.GE.AND P6, PT, R59, R10.reuse, PT ;  /* 0x0000000a3b00720c */ /* 0x080fe20003fc6270 */
[----:B-1----:R-:W-:Y:S01]  /*7430*/  @!P2 FMUL.FTZ R102, R102, R5 ;  /* 0x000000056666a220 */ /* 0x002fe20000410000 */
[----:B------:R-:W-:-:S03]  /*7440*/  ISETP.GE.AND P2, PT, R51, R10, PT ;  /* 0x0000000a3300720c */ /* 0x000fc60003f46270 */
        /* <DEDUP_REMOVED lines=23> */
[----:B------:R-:W-:Y:S01]  /*75c0*/  F2FP.F16.F32.PACK_AB R0, R82, R83 ;  /* 0x000000535200723e */ /* 0x000fe200000000ff */
[----:B-1----:R-:W1:Y:S02]  /*75d0*/  LDC.64 R74, c[0x0][0x520] ;  /* 0x00014800ff4a7b82 */ /* 0x002e640000000a00 */
[----:B------:R-:W-:Y:S04]  /*75e0*/  @!P2 STG.E.U16 desc[UR16][R2.64+0x280], R81 ;  /* 0x000280510200a986 */ /* 0x000fe8000c101510 */
[----:B------:R-:W-:Y:S04]  /*75f0*/  @!P5 STG.E.U16 desc[UR16][R2.64+0x300], R91 ;  /* 0x0003005b0200d986 */ /* 0x000fe8000c101510 */
[----:B------:R-:W-:Y:S04]  /*7600*/  @!P4 STG.E.U16 desc[UR16][R2.64+0x340], R93 ;  /* 0x0003405d0200c986 */ /* 0x000fe8000c101510 */
[----:B------:R-:W-:Y:S04]  /*7610*/  @!P1 STG.E.U16 desc[UR16][R2.64+0x380], R95 ;  /* 0x0003805f02009986 */ /* 0x000fe8000c101510 */
[----:B------:R2:W-:Y:S01]  /*7620*/  @!P6 STG.E.U16 desc[UR16][R2.64+0x3c0], R107 ;  /* 0x0003c06b0200e986 */ /* 0x0005e2000c101510 */
[C---:B------:R-:W-:Y:S01]  /*7630*/  PRMT R8, R0.reuse, 0x7610, R8 ;  /* 0x0000761000087816 */ /* 0x040fe20000000008 */
[----:B------:R-:W-:Y:S01]  /*7640*/  BAR.SYNC.DEFER_BLOCKING 0x0 ;  /* 0x0000000000007b1d */ /* 0x000fe20000010000 */
[----:B------:R-:W-:-:S02]  /*7650*/  PRMT R4, R0, 0x7632, R4 ;  /* 0x0000763200047816 */ /* 0x000fc40000000004 */
[----:B------:R-:W-:-:S04]  /*7660*/  F2FP.F16.F32.PACK_AB R0, R89, R86 ;  /* 0x000000565900723e */ /* 0x000fc800000000ff */
[C---:B------:R-:W-:Y:S02]  /*7670*/  PRMT R10, R0.reuse, 0x7610, R10 ;  /* 0x00007610000a7816 */ /* 0x040fe4000000000a */
[----:B------:R-:W-:Y:S02]  /*7680*/  PRMT R11, R0, 0x7632, R11 ;  /* 0x00007632000b7816 */ /* 0x000fe4000000000b */
[----:B------:R-:W-:Y:S02]  /*7690*/  F2FP.F16.F32.PACK_AB R0, R97, R94 ;  /* 0x0000005e6100723e */ /* 0x000fe400000000ff */
[----:B--2---:R-:W-:Y:S02]  /*76a0*/  F2FP.F16.F32.PACK_AB R3, R87, R84 ;  /* 0x000000545703723e */ /* 0x004fe400000000ff */
        /* <DEDUP_REMOVED lines=9> */
[C---:B--2---:R-:W-:Y:S02]  /*7740*/  PRMT R8, R0.reuse, 0x7610, R8 ;  /* 0x0000761000087816 */ /* 0x044fe40000000008 */
[----:B----4-:R-:W-:Y:S02]  /*7750*/  PRMT R4, R0, 0x7632, R4 ;  /* 0x0000763200047816 */ /* 0x010fe40000000004 */
[----:B------:R-:W-:Y:S01]  /*7760*/  F2FP.F16.F32.PACK_AB R0, R103, R100 ;  /* 0x000000646700723e */ /* 0x000fe200000000ff */
[----:B------:R2:W-:Y:S03]  /*7770*/  STS.U16 [R16+0x8], R10 ;  /* 0x0000080a10007388 */ /* 0x0005e60000000400 */
[----:B------:R-:W-:Y:S01]  /*7780*/  PRMT R14, R0, 0x7632, R14 ;  /* 0x00007632000e7816 */ /* 0x000fe2000000000e */
[----:B------:R4:W-:Y:S01]  /*7790*/  STS.U16 [R16+0xc], R8 ;  /* 0x00000c0810007388 */ /* 0x0009e20000000400 */
[----:B--2---:R-:W-:-:S02]  /*77a0*/  PRMT R10, R3, 0x7632, R10 ;  /* 0x00007632030a7816 */ /* 0x004fc4000000000a */
[----:B----4-:R-:W-:Y:S01]  /*77b0*/  PRMT R8, R2, 0x7632, R8 ;  /* 0x0000763202087816 */ /* 0x010fe20000000008 */
        /* <DEDUP_REMOVED lines=31> */
[----:B------:R-:W2:Y:S01]  /*79b0*/  LDS R0, [UR12+0x420] ;  /* 0x0004200cff007984 */ /* 0x000ea20008000800 */
[----:B0-----:R-:W-:Y:S01]  /*79c0*/  UIMAD.WIDE.U32 UR6, UR18, UR4, UR6 ;  /* 0x00000004120672a5 */ /* 0x001fe2000f8e0006 */
[----:B------:R-:W-:-:S03]  /*79d0*/  FADD.FTZ R83, R83, R54 ;  /* 0x0000003653537221 */ /* 0x000fc60000010000 */
[----:B------:R-:W-:Y:S01]  /*79e0*/  UIMAD UR7, UR18, UR5, UR7 ;  /* 0x00000005120772a4 */ /* 0x000fe2000f8e0207 */
[----:B------:R-:W-:-:S04]  /*79f0*/  FADD.FTZ R83, R83, R82 ;  /* 0x0000005253537221 */ /* 0x000fc80000010000 */
[----:B------:R-:W-:Y:S01]  /*7a00*/  FADD.FTZ R84, R83, R84 ;  /* 0x0000005453547221 */ /* 0x000fe20000010000 */
[----:B-1----:R-:W-:-:S04]  /*7a10*/  IMAD.WIDE.U32 R2, R66, R74, UR6 ;  /* 0x0000000642027e25 */ /* 0x002fc8000f8e004a */
[----:B------:R-:W-:Y:S01]  /*7a20*/  FADD.FTZ R87, R84, R87 ;  /* 0x0000005754577221 */ /* 0x000fe20000010000 */
[----:B------:R-:W-:Y:S01]  /*7a30*/  IMAD R4, R66, R75, R3 ;  /* 0x0000004b42047224 */ /* 0x000fe200078e0203 */
[----:B------:R-:W-:Y:S02]  /*7a40*/  IADD3 R3, P2, PT, R65, R2, RZ ;  /* 0x0000000241037210 */ /* 0x000fe40007f5e0ff */
[----:B------:R-:W-:Y:S02]  /*7a50*/  FADD.FTZ R86, R87, R86 ;  /* 0x0000005657567221 */ /* 0x000fe40000010000 */
[----:B------:R-:W-:Y:S02]  /*7a60*/  IADD3.X R4, PT, PT, RZ, R4, RZ, P2, !PT ;  /* 0x00000004ff047210 */ /* 0x000fe400017fe4ff */
[----:B---3--:R-:W-:Y:S01]  /*7a70*/  LEA R2, P2, R3, UR10, 0x1 ;  /* 0x0000000a03027c11 */ /* 0x008fe2000f8408ff */
[----:B------:R-:W-:-:S03]  /*7a80*/  FADD.FTZ R89, R86, R89 ;  /* 0x0000005956597221 */ /* 0x000fc60000010000 */
[----:B------:R-:W-:Y:S01]  /*7a90*/  LEA.HI.X R3, R3, UR11, R4, 0x1, P2 ;  /* 0x0000000b03037c11 */ /* 0x000fe200090f0c04 */
[----:B------:R-:W-:Y:S01]  /*7aa0*/  FADD.FTZ R94, R89, R94 ;  /* 0x0000005e595e7221 */ /* 0x000fe20000010000 */
[-C--:B--2---:R-:W-:Y:S02]  /*7ab0*/  ISETP.GE.AND P3, PT, R55, R0.reuse, PT ;  /* 0x000000003700720c */ /* 0x084fe40003f66270 */
[-C--:B------:R-:W-:Y:S02]  /*7ac0*/  ISETP.GE.AND P4, PT, R53, R0.reuse, PT ;  /* 0x000000003500720c */ /* 0x080fe40003f86270 */
[-C--:B------:R-:W-:Y:S02]  /*7ad0*/  ISETP.GE.AND P5, PT, R51, R0.reuse, PT ;  /* 0x000000003300720c */ /* 0x080fe40003fa6270 */
[-C--:B------:R-:W-:Y:S02]  /*7ae0*/  ISETP.GE.AND P6, PT, R49, R0.reuse, PT ;  /* 0x000000003100720c */ /* 0x080fe40003fc6270 */
[----:B------:R-:W-:-:S02]  /*7af0*/  ISETP.GE.AND P0, PT, R65, R0, PT ;  /* 0x000000004100720c */ /* 0x000fc40003f06270 */
[-C--:B------:R-:W-:Y:S01]  /*7b00*/  ISETP.GE.AND P1, PT, R63, R0.reuse, PT ;  /* 0x000000003f00720c */ /* 0x080fe20003f26270 */
[----:B------:R-:W-:Y:S02]  /*7b10*/  FADD.FTZ R97, R94, R97 ;  /* 0x000000615e617221 */ /* 0x000fe40000010000 */
        /* <DEDUP_REMOVED lines=19> */
[----:B------:R0:W-:Y:S01]  /*7c50*/  @!P6 STG.E.U16 desc[UR16][R2.64+0x3c0], R17 ;  /* 0x0003c0110200e986 */ /* 0x0001e2000c101510 */
[----:B------:R-:W-:-:S03]  /*7c60*/  FADD.FTZ R101, R98, R101 ;  /* 0x0000006562657221 */ /* 0x000fc60000010000 */
[----:B------:R0:W-:Y:S01]  /*7c70*/  @!P0 STG.E.U16 desc[UR16][R2.64+0x80], R9 ;  /* 0x0000800902008986 */ /* 0x0001e2000c101510 */
[----:B------:R-:W-:-:S03]  /*7c80*/  ISETP.GE.AND P0, PT, R47, R0, PT ;  /* 0x000000002f00720c */ /* 0x000fc60003f06270 */
[----:B------:R0:W-:Y:S01]  /*7c90*/  @!P1 STG.E.U16 desc[UR16][R2.64+0xc0], R29 ;  /* 0x0000c01d02009986 */ /* 0x0001e2000c101510 */
[----:B------:R-:W-:-:S03]  /*7ca0*/  ISETP.GE.AND P1, PT, R45, R0, PT ;  /* 0x000000002d00720c */ /* 0x000fc60003f26270 */
[----:B------:R0:W-:Y:S01]  /*7cb0*/  @!P2 STG.E.U16 desc[UR16][R2.64+0x100], R11 ;  /* 0x0001000b0200a986 */ /* 0x0001e2000c101510 */
[----:B------:R-:W-:Y:S01]  /*7cc0*/  ISETP.GE.AND P2, PT, R43, R0, PT ;  /* 0x000000002b00720c */ /* 0x000fe20003f46270 */
[----:B------:R-:W-:Y:S01]  /*7cd0*/  FADD.FTZ R100, R101, R100 ;  /* 0x0000006465647221 */ /* 0x000fe20000010000 */
[----:B------:R-:W-:-:S03]  /*7ce0*/  UISETP.GT.AND UP0, UPT, UR8, 0x1, UPT ;  /* 0x000000010800788c */ /* 0x000fc6000bf04270 */
[----:B------:R-:W-:Y:S01]  /*7cf0*/  FADD.FTZ R103, R100, R103 ;  /* 0x0000006764677221 */ /* 0x000fe20000010000 */
[----:B------:R0:W-:Y:S01]  /*7d00*/  @!P0 STG.E.U16 desc[UR16][R2.64+0x240], R23 ;  /* 0x0002401702008986 */ /* 0x0001e2000c101510 */
[----:B------:R-:W-:Y:S02]  /*7d10*/  IADD3 R46, P0, PT, R46, -0x400, RZ ;  /* 0xfffffc002e2e7810 */ /* 0x000fe40007f1e0ff */
[----:B------:R-:W-:Y:S01]  /*7d20*/  FADD.FTZ R54, R103, R102 ;  /* 0x0000006667367221 */ /* 0x000fe20000010000 */
[----:B------:R0:W-:Y:S01]  /*7d30*/  @!P1 STG.E.U16 desc[UR16][R2.64+0x280], R33 ;  /* 0x0002802102009986 */ /* 0x0001e2000c101510 */
[----:B------:R-:W-:-:S03]  /*7d40*/  IADD3 R38, P1, PT, R38, -0x400, RZ ;  /* 0xfffffc0026267810 */ /* 0x000fc60007f3e0ff */
[----:B------:R0:W-:Y:S01]  /*7d50*/  @!P2 STG.E.U16 desc[UR16][R2.64+0x2c0], R21 ;  /* 0x0002c0150200a986 */ /* 0x0001e2000c101510 */
[----:B------:R-:W-:Y:S01]  /*7d60*/  IADD3 R42, P2, PT, R42, -0x400, RZ ;  /* 0xfffffc002a2a7810 */ /* 0x000fe20007f5e0ff */
[----:B------:R-:W-:Y:S01]  /*7d70*/  FADD.FTZ R54, R54, R105 ;  /* 0x0000006936367221 */ /* 0x000fe20000010000 */
[----:B------:R-:W-:Y:S02]  /*7d80*/  IADD3.X R44, PT, PT, R44, -0x1, RZ, P0, !PT ;  /* 0xffffffff2c2c7810 */ /* 0x000fe400007fe4ff */
[----:B------:R-:W-:Y:S02]  /*7d90*/  IADD3.X R36, PT, PT, R36, -0x1, RZ, P1, !PT ;  /* 0xffffffff24247810 */ /* 0x000fe40000ffe4ff */
[----:B------:R-:W-:Y:S01]  /*7da0*/  IADD3.X R40, PT, PT, R40, -0x1, RZ, P2, !PT ;  /* 0xffffffff28287810 */ /* 0x000fe200017fe4ff */
[----:B------:R-:W-:Y:S01]  /*7db0*/  UMOV UR8, UR9 ;  /* 0x0000000900087c82 */ /* 0x000fe20008000000 */
[----:B------:R-:W-:Y:S05]  /*7dc0*/  BRA.U UP0, `(.L_x_6681) ;  /* 0xffffff8900647547 */ /* 0x000fea000b83ffff */
.L_x_6641:
        /* <DEDUP_REMOVED lines=18> */
[----:B0-----:R-:W-:Y:S01]  /*7ef0*/  @P1 FADD R3, R0, R3 ;  /* 0x0000000300031221 */ /* 0x001fe20000000000 */
[----:B------:R-:W-:-:S04]  /*7f00*/  @!P3 MOV R0, 0x400 ;  /* 0x000004000000b802 */ /* 0x000fc80000000f00 */
[----:B------:R-:W0:Y:S01]  /*7f10*/  SHFL.DOWN P1, R2, R3, 0x4, 0x1f ;  /* 0x08801f0003027f89 */ /* 0x000e220000020000 */
[----:B-1----:R-:W-:Y:S01]  /*7f20*/  @!P3 LEA R11, R11, R0, 0x18 ;  /* 0x000000000b0bb211 */ /* 0x002fe200078ec0ff */
[----:B0-----:R-:W-:-:S05]  /*7f30*/  @P1 FADD R2, R3, R2 ;  /* 0x0000000203021221 */ /* 0x001fca0000000000 */
[----:B------:R-:W0:Y:S02]  /*7f40*/  SHFL.DOWN P1, R5, R2, 0x8, 0x1f ;  /* 0x09001f0002057f89 */ /* 0x000e240000020000 */
[----:B0-----:R-:W-:-:S05]  /*7f50*/  @P1 FADD R5, R2, R5 ;  /* 0x0000000502051221 */ /* 0x001fca0000000000 */
[----:B------:R-:W0:Y:S02]  /*7f60*/  SHFL.DOWN P1, R4, R5, 0x10, 0x1f ;  /* 0x0a001f0005047f89 */ /* 0x000e240000020000 */
[----:B0-----:R-:W-:Y:S01]  /*7f70*/  @P1 FADD R4, R5, R4 ;  /* 0x0000000405041221 */ /* 0x001fe20000000000 */
[----:B--2---:R-:W-:-:S04]  /*7f80*/  ISETP.NE.AND P1, PT, R10, RZ, PT ;  /* 0x000000ff0a00720c */ /* 0x004fc80003f25270 */
[----:B------:R0:W-:Y:S01]  /*7f90*/  @!P3 STS [R11+0x434], R4 ;  /* 0x000434040b00b388 */ /* 0x0001e20000000800 */
[----:B------:R-:W-:Y:S08]  /*7fa0*/  BAR.SYNC.DEFER_BLOCKING 0x0 ;  /* 0x0000000000007b1d */ /* 0x000ff00000010000 */
[----:B------:R-:W-:Y:S05]  /*7fb0*/  @P1 BRA `(.L_x_6683) ;  /* 0x00000000000c1947 */ /* 0x000fea0003800000 */
[----:B------:R-:W-:-:S04]  /*7fc0*/  LEA R2, P1, R66, R6, 0x2 ;  /* 0x0000000642027211 */ /* 0x000fc800078210ff */
[----:B------:R-:W-:-:S05]  /*7fd0*/  LEA.HI.X R3, R66, R7, RZ, 0x2, P1 ;  /* 0x0000000742037211 */ /* 0x000fca00008f14ff */
[----:B------:R1:W-:Y:S04]  /*7fe0*/  REDG.E.ADD.F32.FTZ.RN.STRONG.GPU desc[UR16][R2.64], R4 ;  /* 0x00000004020079a6 */ /* 0x0003e8000c12f310 */
.L_x_6683:
[----:B------:R-:W-:Y:S05]  /*7ff0*/  BSYNC.RECONVERGENT B0 ;  /* 0x0000000000007941 */ /* 0x000fea0003800200 */
.L_x_6682:
[----:B------:R-:W-:Y:S05]  /*8000*/  @!P0 BRA `(.L_x_6684) ;  /* 0x0000000000688947 */ /* 0x000fea0003800000 */
[----:B------:R-:W-:Y:S06]  /*8010*/  BAR.SYNC.DEFER_BLOCKING 0x0 ;  /* 0x0000000000007b1d */ /* 0x000fec0000010000 */
[----:B------:R-:W-:Y:S01]  /*8020*/  BSSY.RECONVERGENT B0, `(.L_x_6684) ;  /* 0x0000018000007945 */ /* 0x000fe20003800200 */
[----:B-1----:R-:W1:Y:S01]  /*8030*/  SHFL.DOWN P0, R3, R54, 0x1, 0x1f ;  /* 0x08201f0036037f89 */ /* 0x002e620000000000 */
[----:B0-----:R-:W0:Y:S01]  /*8040*/  S2R R4, SR_LANEID ;  /* 0x0000000000047919 */ /* 0x001e220000000000 */
[----:B------:R-:W2:Y:S01]  /*8050*/  S2R R6, SR_TID.X ;  /* 0x0000000000067919 */ /* 0x000ea20000002100 */
[----:B-1----:R-:W-:-:S05]  /*8060*/  @P0 FADD R3, R3, R54 ;  /* 0x0000003603030221 */ /* 0x002fca0000000000 */
[----:B------:R-:W1:Y:S01]  /*8070*/  SHFL.DOWN P0, R0, R3, 0x2, 0x1f ;  /* 0x08401f0003007f89 */ /* 0x000e620000000000 */
[----:B0-----:R-:W-:-:S13]  /*8080*/  ISETP.NE.AND P1, PT, R4, RZ, PT ;  /* 0x000000ff0400720c */ /* 0x001fda0003f25270 */
[----:B------:R-:W0:Y:S01]  /*8090*/  @!P1 S2R R4, SR_CgaCtaId ;  /* 0x0000000000049919 */ /* 0x000e220000008800 */
[----:B-1----:R-:W-:Y:S01]  /*80a0*/  @P0 FADD R0, R3, R0 ;  /* 0x0000000003000221 */ /* 0x002fe20000000000 */
[----:B------:R-:W-:-:S04]  /*80b0*/  @!P1 MOV R3, 0x400 ;  /* 0x0000040000039802 */ /* 0x000fc80000000f00 */
[----:B------:R-:W1:Y:S01]  /*80c0*/  SHFL.DOWN P0, R5, R0, 0x4, 0x1f ;  /* 0x08801f0000057f89 */ /* 0x000e620000000000 */
[----:B0-----:R-:W-:Y:S01]  /*80d0*/  @!P1 LEA R4, R4, R3, 0x18 ;  /* 0x0000000304049211 */ /* 0x001fe200078ec0ff */
[----:B-1----:R-:W-:-:S05]  /*80e0*/  @P0 FADD R5, R0, R5 ;  /* 0x0000000500050221 */ /* 0x002fca0000000000 */
        /* <DEDUP_REMOVED lines=11> */
.L_x_6685:
[----:B------:R-:W-:Y:S05]  /*81a0*/  BSYNC.RECONVERGENT B0 ;  /* 0x0000000000007941 */ /* 0x000fea0003800200 */
.L_x_6684:
[----:B------:R-:W-:Y:S05]  /*81b0*/  @P2 EXIT ;  /* 0x000000000000294d */ /* 0x000fea0003800000 */
[----:B------:R-:W1:Y:S01]  /*81c0*/  LDCU.64 UR8, c[0x0][0x4e8] ;  /* 0x00009d00ff0877ac */ /* 0x000e620008000a00 */
[----:B------:R-:W2:Y:S01]  /*81d0*/  S2UR UR5, SR_CgaCtaId ;  /* 0x00000000000579c3 */ /* 0x000ea20000008800 */
[----:B------:R-:W-:Y:S01]  /*81e0*/  BSSY.RECONVERGENT B0, `(.L_x_6686) ;  /* 0x0000045000007945 */ /* 0x000fe20003800200 */
[----:B------:R-:W0:Y:S01]  /*81f0*/  LDCU.64 UR10, c[0x0][0x4c8] ;  /* 0x00009900ff0a77ac */ /* 0x000e220008000a00 */
[----:B------:R-:W3:Y:S01]  /*8200*/  LDCU.64 UR12, c[0x0][0x4a8] ;  /* 0x00009500ff0c77ac */ /* 0x000ee20008000a00 */
[----:B------:R-:W-:Y:S01]  /*8210*/  UMOV UR4, 0x400 ;  /* 0x0000040000047882 */ /* 0x000fe20000000000 */
[----:B------:R-:W4:Y:S01]  /*8220*/  LDCU UR6, c[0x0][0x360] ;  /* 0x00006c00ff0677ac */ /* 0x000f220008000800 */
[----:B------:R-:W2:Y:S01]  /*8230*/  LDCU.64 UR28, c[0x0][0x3e0] ;  /* 0x00007c00ff1c77ac */ /* 0x000ea20008000a00 */
[C---:B-1----:R-:W-:Y:S01]  /*8240*/  IMAD.WIDE.U32 R2, R66.reuse, UR8, RZ ;  /* 0x0000000842027c25 */ /* 0x042fe2000f8e00ff */
[----:B------:R-:W1:Y:S03]  /*8250*/  LDCU.64 UR30, c[0x0][0x3c0] ;  /* 0x00007800ff1e77ac */ /* 0x000e660008000a00 */
[C---:B0-----:R-:W-:Y:S01]  /*8260*/  IMAD.WIDE.U32 R4, R66.reuse, UR10, RZ ;  /* 0x0000000a42047c25 */ /* 0x041fe2000f8e00ff */
[----:B------:R-:W0:Y:S03]  /*8270*/  LDCU.64 UR14, c[0x0][0x4b0] ;  /* 0x00009600ff0e77ac */ /* 0x000e260008000a00 */
[C---:B---3--:R-:W-:Y:S01]  /*8280*/  IMAD.WIDE.U32 R6, R66.reuse, UR12, RZ ;  /* 0x0000000c42067c25 */ /* 0x048fe2000f8e00ff */
[----:B------:R-:W3:Y:S03]  /*8290*/  LDCU.64 UR18, c[0x0][0x4d0] ;  /* 0x00009a00ff1277ac */ /* 0x000ee60008000a00 */
[----:B------:R-:W-:-:S02]  /*82a0*/  IMAD R27, R66, UR9, R3 ;  /* 0x00000009421b7c24 */ /* 0x000fc4000f8e0203 */
[C---:B------:R-:W-:Y:S01]  /*82b0*/  IMAD R25, R66.reuse, UR11, R5 ;  /* 0x0000000b42197c24 */ /* 0x040fe2000f8e0205 */
[----:B------:R-:W0:Y:S01]  /*82c0*/  LDCU.64 UR24, c[0x0][0x4f0] ;  /* 0x00009e00ff1877ac */ /* 0x000e220008000a00 */
[----:B------:R-:W-:Y:S01]  /*82d0*/  IMAD R23, R66, UR13, R7 ;  /* 0x0000000d42177c24 */ /* 0x000fe2000f8e0207 */
[----:B------:R-:W0:Y:S01]  /*82e0*/  LDCU.64 UR26, c[0x0][0x540] ;  /* 0x0000a800ff1a77ac */ /* 0x000e220008000a00 */
[----:B------:R-:W0:Y:S01]  /*82f0*/  LDCU.128 UR20, c[0x0][0x530] ;  /* 0x0000a600ff1477ac */ /* 0x000e220008000c00 */
[----:B-12-4-:R-:W-:-:S12]  /*8300*/  ULEA UR4, UR5, UR4, 0x18 ;  /* 0x0000000405047291 */ /* 0x016fd8000f8ec0ff */
.L_x_6687:
[C---:B------:R-:W-:Y:S01]  /*8310*/  LEA R0, R19.reuse, UR4, 0x2 ;  /* 0x0000000413007c11 */ /* 0x040fe2000f8e10ff */
[C---:B-1----:R-:W-:Y:S01]  /*8320*/  IMAD.WIDE.U32 R12, R19.reuse, UR28, RZ ;  /* 0x0000001c130c7c25 */ /* 0x042fe2000f8e00ff */
[----:B------:R-:W-:Y:S02]  /*8330*/  SHF.R.S32.HI R18, RZ, 0x1f, R19 ;  /* 0x0000001fff127819 */ /* 0x000fe40000011413 */
[----:B------:R-:W-:Y:S01]  /*8340*/  MOV R8, R6 ;  /* 0x0000000600087202 */ /* 0x000fe20000000f00 */
[----:B------:R-:W1:Y:S01]  /*8350*/  LDS R21, [R0+0x16e8] ;  /* 0x0016e80000157984 */ /* 0x000e620000000800 */
[----:B------:R-:W-:Y:S01]  /*8360*/  MOV R9, R23 ;  /* 0x0000001700097202 */ /* 0x000fe20000000f00 */
[C---:B0-----:R-:W-:Y:S02]  /*8370*/  IMAD R10, R18.reuse, UR14, RZ ;  /* 0x0000000e120a7c24 */ /* 0x041fe4000f8e02ff */
[----:B------:R-:W-:Y:S01]  /*8380*/  IMAD R14, R18, UR28, RZ ;  /* 0x0000001c120e7c24 */ /* 0x000fe2000f8e02ff */
[----:B------:R-:W0:Y:S01]  /*8390*/  LDS R0, [R0+0x1ae8] ;  /* 0x001ae80000007984 */ /* 0x000e220000000800 */
        /* <DEDUP_REMOVED lines=9> */
[----:B-1----:R1:W-:Y:S04]  /*8430*/  REDG.E.ADD.F32.FTZ.RN.STRONG.GPU desc[UR16][R10.64], R21 ;  /* 0x000000150a0079a6 */ /* 0x0023e8000c12f310 */
[----:B------:R-:W0:Y:S01]  /*8440*/  LDG.E R15, desc[UR16][R14.64] ;  /* 0x000000100e0f7981 */ /* 0x000e22000c1e1900 */
[----:B------:R-:W-:Y:S01]  /*8450*/  MOV R8, R4 ;  /* 0x0000000400087202 */ /* 0x000fe20000000f00 */
[C---:B---3--:R-:W-:Y:S01]  /*8460*/  IMAD R16, R18.reuse, UR18, RZ ;  /* 0x0000001212107c24 */ /* 0x048fe2000f8e02ff */
[----:B------:R-:W-:Y:S01]  /*8470*/  MOV R9, R25 ;  /* 0x0000001900097202 */ /* 0x000fe20000000f00 */
[----:B------:R-:W-:Y:S02]  /*8480*/  IMAD R20, R18, UR30, RZ ;  /* 0x0000001e12147c24 */ /* 0x000fe4000f8e02ff */
[----:B------:R-:W-:-:S02]  /*8490*/  IMAD R17, R19, UR19, R16 ;  /* 0x0000001313117c24 */ /* 0x000fc4000f8e0210 */
[----:B------:R-:W-:-:S04]  /*84a0*/  IMAD.WIDE.U32 R8, R19, UR18, R8 ;  /* 0x0000001213087c25 */ /* 0x000fc8000f8e0008 */
[----:B------:R-:W-:Y:S01]  /*84b0*/  IMAD.WIDE.U32 R12, R19, UR30, RZ ;  /* 0x0000001e130c7c25 */ /* 0x000fe2000f8e00ff */
[----:B-1----:R-:W-:Y:S02]  /*84c0*/  IADD3 R11, PT, PT, R9, R17, RZ ;  /* 0x00000011090b7210 */ /* 0x002fe40007ffe0ff */
[----:B------:R-:W-:Y:S01]  /*84d0*/  LEA R10, P0, R8, UR22, 0x2 ;  /* 0x00000016080a7c11 */ /* 0x000fe2000f8010ff */
[----:B------:R-:W-:Y:S01]  /*84e0*/  IMAD R29, R19, UR31, R20 ;  /* 0x0000001f131d7c24 */ /* 0x000fe2000f8e0214 */
[----:B------:R-:W-:Y:S02]  /*84f0*/  LEA R16, P1, R12, R62, 0x2 ;  /* 0x0000003e0c107211 */ /* 0x000fe400078210ff */
[----:B------:R-:W-:Y:S02]  /*8500*/  LEA.HI.X R11, R8, UR23, R11, 0x2, P0 ;  /* 0x00000017080b7c11 */ /* 0x000fe400080f140b */
[----:B------:R-:W-:-:S04]  /*8510*/  IADD3 R9, PT, PT, R13, R29, RZ ;  /* 0x0000001d0d097210 */ /* 0x000fc80007ffe0ff */
[----:B------:R-:W-:Y:S01]  /*8520*/  LEA.HI.X R17, R12, R60, R9, 0x2, P1 ;  /* 0x0000003c0c117211 */ /* 0x000fe200008f1409 */
[----:B0-----:R-:W-:-:S05]  /*8530*/  FMUL.FTZ R15, R0, R15 ;  /* 0x0000000f000f7220 */ /* 0x001fca0000410000 */
[----:B------:R1:W-:Y:S04]  /*8540*/  REDG.E.ADD.F32.FTZ.RN.STRONG.GPU desc[UR16][R10.64], R15 ;  /* 0x0000000f0a0079a6 */ /* 0x0003e8000c12f310 */
[----:B------:R-:W2:Y:S01]  /*8550*/  LDG.E R17, desc[UR16][R16.64] ;  /* 0x0000001010117981 */ /* 0x000ea2000c1e1900 */
        /* <DEDUP_REMOVED lines=10> */
[----:B--2---:R-:W-:-:S05]  /*8600*/  FMUL.FTZ R9, R0, R17 ;  /* 0x0000001100097220 */ /* 0x004fca0000410000 */
[----:B------:R1:W-:Y:S07]  /*8610*/  REDG.E.ADD.F32.FTZ.RN.STRONG.GPU desc[UR16][R12.64], R9 ;  /* 0x000000090c0079a6 */ /* 0x0003ee000c12f310 */
[----:B------:R-:W-:Y:S05]  /*8620*/  @!P0 BRA `(.L_x_6687) ;  /* 0xfffffffc00388947 */ /* 0x000fea000383ffff */
[----:B------:R-:W-:Y:S05]  /*8630*/  BSYNC.RECONVERGENT B0 ;  /* 0x0000000000007941 */ /* 0x000fea0003800200 */
.L_x_6686:
[----:B------:R-:W-:Y:S05]  /*8640*/  EXIT ;  /* 0x000000000000794d */ /* 0x000fea0003800000 */
.L_x_6688:
        /* <DEDUP_REMOVED lines=11> */
.L_x_10474:


//--------------------- .text._Z25selective_scan_bwd_kernelI32Selective_Scan_bwd_kernel_traitsILi32ELi16ELb0ELb0ELb0ELb1ELb1EN3c104HalfEfEEv12SSMParamsBwd --------------------------
	.section	.text._Z25selective_scan_bwd_kernelI32Selective_Scan_bwd_kernel_traitsILi32ELi16ELb0ELb0ELb0ELb1ELb1EN3c104HalfEfEEv12SSMParamsBwd,"ax",@progbits
	.align	128
        .global         _Z25selective_scan_bwd_kernelI32Selective_Scan_bwd_kernel_traitsILi32ELi16ELb0ELb0ELb0ELb1ELb1EN3c104HalfEfEEv12SSMParamsBwd
        .type           _Z25selective_scan_bwd_kernelI32Selective_Scan_bwd_kernel_traitsILi32ELi16ELb0ELb0ELb0ELb1ELb1EN3c104HalfEfEEv12SSMParamsBwd,@function
        .size           _Z25selective_scan_bwd_kernelI32Selective_Scan_bwd_kernel_traitsILi32ELi16ELb0ELb0ELb0ELb1ELb1EN3c104HalfEfEEv12SSMParamsBwd,(.L_x_10475 - _Z25selective_scan_bwd_kernelI32Selective_Scan_bwd_kernel_traitsILi32ELi16ELb0ELb0ELb0ELb1ELb1EN3c104HalfEfEEv12SSMParamsBwd)
        .other          _Z25selective_scan_bwd_kernelI32Selective_Scan_bwd_kernel_traitsILi32ELi16ELb0ELb0ELb0ELb1ELb1EN3c104HalfEfEEv12SSMParamsBwd,@"STO_CUDA_ENTRY STV_DEFAULT"
_Z25selective_scan_bwd_kernelI32Selective_Scan_bwd_kernel_traitsILi32ELi16ELb0ELb0ELb0ELb1ELb1EN3c104HalfEfEEv12SSMParamsBwd:
.text._Z25selective_scan_bwd_kernelI32Selective_Scan_bwd_kernel_traitsILi32ELi16ELb0ELb0ELb0ELb1ELb1EN3c104HalfEfEEv12SSMParamsBwd:
        /* <DEDUP_REMOVED lines=29> */
[----:B------:R-:W3:Y:S03]  /*01d0*/  LDCU.128 UR8, c[0x0][0x460] ;  /* 0x00008c00ff0877ac */ /* 0x000ee60008000c00 */
[----:B------:R0:W5:Y:S01]  /*01e0*/  @P0 LDG.E R63, desc[UR28][R2.64] ;  /* 0x0000001c023f0981 */ /* 0x000162000c1e1900 */
[----:B----4-:R-:W-:Y:S02]  /*01f0*/  UIMAD.WIDE.U32 UR6, UR30, UR20, URZ ;  /* 0x000000141e0672a5 */ /* 0x010fe4000f8e00ff */
[----:B------:R-:W-:Y:S02]  /*0200*/  UIMAD.WIDE.U32 UR14, UR30, UR24, URZ ;  /* 0x000000181e0e72a5 */ /* 0x000fe4000f8e00ff */
[----:B------:R-:W-:Y:S02]  /*0210*/  UIMAD UR7, UR30, UR21, UR7 ;  /* 0x000000151e0772a4 */ /* 0x000fe4000f8e0207 */
[----:B------:R-:W-:-:S02]  /*0220*/  UIMAD UR15, UR30, UR25, UR15 ;  /* 0x000000191e0f72a4 */ /* 0x000fc4000f8e020f */
[----:B------:R-:W-:Y:S02]  /*0230*/  UIMAD.WIDE.U32 UR16, UR12, UR22, UR6 ;  /* 0x000000160c1072a5 */ /* 0x000fe4000f8e0006 */
[----:B0-----:R-:W-:Y:S02]  /*0240*/  UISETP.NE.U32.AND UP0, UPT, UR34, URZ, UPT ;  /* 0x000000ff2200728c */ /* 0x001fe4000bf05070 */
[----:B------:R-:W-:Y:S02]  /*0250*/  UIMAD UR25, UR12, UR23, UR17 ;  /* 0x000000170c1972a4 */ /* 0x000fe4000f8e0211 */
[----:B------:R-:W-:Y:S02]  /*0260*/  UIMAD.WIDE.U32 UR18, UR12, UR26, UR14 ;  /* 0x0000001a0c1272a5 */ /* 0x000fe4000f8e000e */
[----:B--2---:R-:W-:Y:S02]  /*0270*/  ULEA UR23, UR31, 0xfffffe00, 0x9 ;  /* 0xfffffe001f177891 */ /* 0x004fe4000f8e48ff */
[----:B------:R-:W-:Y:S01]  /*0280*/  UISETP.NE.AND.EX UP0, UPT, UR35, URZ, UPT, UP0 ;  /* 0x000000ff2300728c */ /* 0x000fe2000bf05300 */
[----:B------:R-:W0:Y:S01]  /*0290*/  LDCU.64 UR34, c[0x0][0x3d8] ;  /* 0x00007b00ff2277ac */ /* 0x000e220008000a00 */
[----:B-1----:R-:W-:-:S02]  /*02a0*/  UIMAD.WIDE.U32 UR20, UR30, UR32, URZ ;  /* 0x000000201e1472a5 */ /* 0x002fc4000f8e00ff */
[----:B------:R-:W-:Y:S02]  /*02b0*/  UIADD3 UR13, UP3, UPT, UR23, UR18, URZ ;  /* 0x00000012170d7290 */ /* 0x000fe4000ff7e0ff */
[----:B------:R-:W-:Y:S02]  /*02c0*/  UIADD3 UR16, UP1, UPT, UR23, UR16, URZ ;  /* 0x0000001017107290 */ /* 0x000fe4000ff3e0ff */
[----:B------:R-:W-:Y:S02]  /*02d0*/  USHF.R.S32.HI UR24, URZ, 0x1f, UR23 ;  /* 0x0000001fff187899 */ /* 0x000fe40008011417 */
[----:B---3--:R-:W-:Y:S02]  /*02e0*/  ULEA UR22, UP4, UR13, UR10, 0x1 ;  /* 0x0000000a0d167291 */ /* 0x008fe4000f8808ff */
[----:B------:R-:W-:Y:S02]  /*02f0*/  ULEA UR26, UP2, UR16, UR8, 0x1 ;  /* 0x00000008101a7291 */ /* 0x000fe4000f8408ff */
[----:B------:R-:W-:Y:S01]  /*0300*/  UIADD3.X UR10, UPT, UPT, UR24, UR25, URZ, UP1, !UPT ;  /* 0x00000019180a7290 */ /* 0x000fe20008ffe4ff */
[----:B------:R-:W1:Y:S03]  /*0310*/  LDCU.64 UR14, c[0x0][0x3b8] ;  /* 0x00007700ff0e77ac */ /* 0x000e660008000a00 */
[----:B------:R-:W-:-:S02]  /*0320*/  ULEA.HI.X UR10, UR16, UR9, UR10, 0x1, UP2 ;  /* 0x00000009100a7291 */ /* 0x000fc400090f0c0a */
[----:B------:R-:W-:Y:S01]  /*0330*/  UIMAD UR9, UR30, UR33, UR21 ;  /* 0x000000211e0972a4 */ /* 0x000fe2000f8e0215 */
[----:B------:R-:W2:Y:S01]  /*0340*/  @UP0 LDCU UR21, c[0x0][0x384] ;  /* 0x00007080ff1507ac */ /* 0x000ea20008000800 */
[----:B------:R-:W-:Y:S01]  /*0350*/  UIMAD UR17, UR12, UR27, UR19 ;  /* 0x0000001b0c1172a4 */ /* 0x000fe2000f8e0213 */
[----:B------:R-:W3:Y:S01]  /*0360*/  LDCU.64 UR32, c[0x0][0x448] ;  /* 0x00008900ff2077ac */ /* 0x000ee20008000a00 */
[----:B------:R-:W4:Y:S01]  /*0370*/  LDCU.64 UR6, c[0x0][0x4a0] ;  /* 0x00009400ff0677ac */ /* 0x000f220008000a00 */
[----:B0-----:R-:W-:Y:S01]  /*0380*/  UIMAD.WIDE.U32 UR18, UR12, UR34, URZ ;  /* 0x000000220c1272a5 */ /* 0x001fe2000f8e00ff */
[----:B------:R-:W0:Y:S03]  /*0390*/  @UP0 LDCU UR27, c[0x0][0x38c] ;  /* 0x00007180ff1b07ac */ /* 0x000e260008000800 */
[----:B------:R-:W-:Y:S02]  /*03a0*/  UIMAD UR19, UR12, UR35, UR19 ;  /* 0x000000230c1372a4 */ /* 0x000fe4000f8e0213 */
[----:B------:R-:W-:Y:S01]  /*03b0*/  UIADD3.X UR8, UPT, UPT, UR24, UR17, URZ, UP3, !UPT ;  /* 0x0000001118087290 */ /* 0x000fe20009ffe4ff */
[----:B------:R-:W0:Y:S03]  /*03c0*/  @UP0 LDCU.64 UR34, c[0x0][0x480] ;  /* 0x00009000ff2207ac */ /* 0x000e260008000a00 */
[----:B------:R-:W-:-:S02]  /*03d0*/  ULEA.HI.X UR11, UR13, UR11, UR8, 0x1, UP4 ;  /* 0x0000000b0d0b7291 */ /* 0x000fc4000a0f0c08 */
[----:B------:R-:W-:Y:S02]  /*03e0*/  ULEA UR13, UP1, UR18, UR4, 0x2 ;  /* 0x00000004120d7291 */ /* 0x000fe4000f8210ff */
[----:B-1----:R-:W-:Y:S02]  /*03f0*/  UIMAD.WIDE.U32 UR16, UR12, UR14, URZ ;  /* 0x0000000e0c1072a5 */ /* 0x002fe4000f8e00ff */
[----:B--2---:R-:W-:Y:S02]  /*0400*/  @UP0 UIMAD UR4, UR30, UR21, UR12 ;  /* 0x000000151e0402a4 */ /* 0x004fe4000f8e020c */
[----:B------:R-:W-:Y:S02]  /*0410*/  ULEA.HI.X UR14, UR18, UR5, UR19, 0x2, UP1 ;  /* 0x00000005120e7291 */ /* 0x000fe400088f1413 */
[----:B------:R-:W-:Y:S02]  /*0420*/  UIMAD UR5, UR12, UR15, UR17 ;  /* 0x0000000f0c0572a4 */ /* 0x000fe4000f8e0211 */
[----:B------:R-:W-:Y:S01]  /*0430*/  @UP0 UIMAD UR4, UR4, UR31, URZ ;  /* 0x0000001f040402a4 */ /* 0x000fe2000f8e02ff */
[----:B------:R-:W-:Y:S01]  /*0440*/  UMOV UR8, UR20 ;  /* 0x0000001400087c82 */ /* 0x000fe20008000000 */
[----:B---3--:R-:W-:-:S02]  /*0450*/  ULEA UR15, UP1, UR16, UR32, 0x2 ;  /* 0x00000020100f7291 */ /* 0x008fc4000f8210ff */
[----:B----4-:R-:W-:Y:S02]  /*0460*/  UIMAD.WIDE.U32 UR8, UR12, UR6, UR8 ;  /* 0x000000060c0872a5 */ /* 0x010fe4000f8e0008 */
[----:B0-----:R-:W-:Y:S02]  /*0470*/  @UP0 UIMAD UR6, UR4, UR27, URZ ;  /* 0x0000001b040602a4 */ /* 0x001fe4000f8e02ff */
[----:B------:R-:W-:Y:S01]  /*0480*/  ULEA.HI.X UR16, UR16, UR33, UR5, 0x2, UP1 ;  /* 0x0000002110107291 */ /* 0x000fe200088f1405 */
[----:B------:R-:W-:Y:S02]  /*0490*/  UMOV UR4, URZ ;  /* 0x000000ff00047c82 */ /* 0x000fe40008000000 */
[----:B------:R-:W-:Y:S01]  /*04a0*/  UMOV UR5, URZ ;  /* 0x000000ff00057c82 */ /* 0x000fe20008000000 */
[----:B------:R-:W-:Y:S02]  /*04b0*/  @UP0 UIMAD.WIDE UR4, UR6, 0x8, UR34 ;  /* 0x00000008060408a5 */ /* 0x000fe4000f8e0222 */
[----:B------:R-:W-:-:S02]  /*04c0*/  UISETP.GE.AND UP0, UPT, UR31, 0x1, UPT ;  /* 0x000000011f00788c */ /* 0x000fc4000bf06270 */
[----:B------:R-:W-:Y:S02]  /*04d0*/  UIMAD UR7, UR12, UR7, UR9 ;  /* 0x000000070c0772a4 */ /* 0x000fe4000f8e0209 */
[----:B------:R-:W-:Y:S01]  /*04e0*/  UIADD3 UR8, UP2, UPT, UR23, UR8, URZ ;  /* 0x0000000817087290 */ /* 0x000fe2000ff5e0ff */
[----:B------:R-:W-:Y:S01]  /*04f0*/  HFMA2 R61, -RZ, RZ, 0, 0 ;  /* 0x00000000ff3d7431 */ /* 0x000fe200000001ff */
[----:B------:R-:W-:Y:S02]  /*0500*/  MOV R32, RZ ;  /* 0x000000ff00207202 */ /* 0x000fe40000000f00 */
[----:B------:R-:W-:Y:S02]  /*0510*/  UIADD3.X UR25, UPT, UPT, UR24, UR7, URZ, UP2, !UPT ;  /* 0x0000000718197290 */ /* 0x000fe400097fe4ff */
[----:B------:R-:W-:-:S04]  /*0520*/  ULEA UR24, UP2, UR8, UR36, 0x1 ;  /* 0x0000002408187291 */ /* 0x000fc8000f8408ff */
        /* <DEDUP_REMOVED lines=9> */
[----:B-1----:R-:W-:-:S04]  /*05c0*/  UIMAD.WIDE.U32 UR18, UR12, UR8, URZ ;  /* 0x000000080c1272a5 */ /* 0x002fc8000f8e00ff */
[----:B------:R-:W-:Y:S02]  /*05d0*/  UIMAD UR6, UR12, UR9, UR19 ;  /* 0x000000090c0672a4 */ /* 0x000fe4000f8e0213 */
[----:B---3--:R-:W-:Y:S01]  /*05e0*/  ULEA UR17, UP0, UR18, UR20, 0x2 ;  /* 0x0000001412117291 */ /* 0x008fe2000f8010ff */
[----:B------:R-:W1:Y:S03]  /*05f0*/  LDCU UR20, c[0x0][0x394] ;  /* 0x00007280ff1477ac */ /* 0x000e660008000800 */
[----:B------:R-:W-:Y:S01]  /*0600*/  ULEA.HI.X UR18, UR18, UR21, UR6, 0x2, UP0 ;  /* 0x0000001512127291 */ /* 0x000fe200080f1406 */
[C---:B0-----:R-:W-:Y:S01]  /*0610*/  SHF.L.U32 R0, R30.reuse, 0x4, RZ ;  /* 0x000000041e007819 */ /* 0x041fe200000006ff */
[----:B------:R-:W-:Y:S01]  /*0620*/  UMOV UR19, UR10 ;  /* 0x0000000a00137c82 */ /* 0x000fe20008000000 */
[----:B------:R-:W-:Y:S01]  /*0630*/  UMOV UR6, 0x400 ;  /* 0x0000040000067882 */ /* 0x000fe20000000000 */
[----:B------:R-:W-:Y:S01]  /*0640*/  LOP3.LUT R158, R30, 0x1f, RZ, 0xc0, !PT ;  /* 0x0000001f1e9e7812 */ /* 0x000fe200078ec0ff */
[----:B--2---:R-:W-:Y:S01]  /*0650*/  ULEA UR6, UR7, UR6, 0x18 ;  /* 0x0000000607067291 */ /* 0x004fe2000f8ec0ff */
[----:B------:R-:W-:Y:S01]  /*0660*/  LOP3.LUT R59, R0, 0x3e00, RZ, 0xc0, !PT ;  /* 0x00003e00003b7812 */ /* 0x000fe200078ec0ff */
[----:B------:R-:W-:-:S03]  /*0670*/  UMOV UR21, UR26 ;  /* 0x0000001a00157c82 */ /* 0x000fc60008000000 */
        /* <DEDUP_REMOVED lines=17> */
.L_x_6730:
        /* <DEDUP_REMOVED lines=28> */
[----:B------:R-:W-:Y:S02]  /*0950*/  P2R R84, PR, RZ, 0x40 ;  /* 0x00000040ff547803 */ /* 0x000fe40000000000 */
[----:B------:R-:W-:Y:S01]  /*0960*/  PRMT R15, RZ, 0x7610, R15 ;  /* 0x00007610ff0f7816 */ /* 0x000fe2000000000f */
        /* <DEDUP_REMOVED lines=8> */
[----:B------:R-:W-:Y:S01]  /*09f0*/  PRMT R14, RZ, 0x7610, R14 ;  /* 0x00007610ff0e7816 */ /* 0x000fe2000000000e */
[----:B------:R-:W2:Y:S01]  /*0a00*/  @!P1 LDG.E.U16 R0, desc[UR28][R6.64+0x40] ;  /* 0x0000401c06009981 */ /* 0x000ea2000c1e1500 */
[----:B------:R-:W-:Y:S02]  /*0a10*/  P2R R96, PR, RZ, 0x8 ;  /* 0x00000008ff607803 */ /* 0x000fe40000000000 */
[----:B------:R-:W-:Y:S01]  /*0a20*/  P2R R94, PR, RZ, 0x10 ;  /* 0x00000010ff5e7803 */ /* 0x000fe20000000000 */
[----:B------:R-:W3:Y:S01]  /*0a30*/  @!P0 LDG.E.U16 R12, desc[UR28][R6.64+0x1c0] ;  /* 0x0001c01c060c8981 */ /* 0x000ee2000c1e1500 */
[----:B------:R-:W-:-:S02]  /*0a40*/  ISETP.GE.AND P0, PT, R43, R28, PT ;  /* 0x0000001c2b00720c */ /* 0x000fc40003f06270 */
[-C--:B------:R-:W-:Y:S01]  /*0a50*/  ISETP.GE.AND P6, PT, R41, R28.reuse, PT ;  /* 0x0000001c2900720c */ /* 0x080fe20003fc6270 */
[----:B------:R-:W3:Y:S01]  /*0a60*/  @!P5 LDG.E.U16 R13, desc[UR28][R6.64+0x100] ;  /* 0x0001001c060dd981 */ /* 0x000ee2000c1e1500 */
[----:B------:R-:W-:Y:S02]  /*0a70*/  P2R R100, PR, RZ, 0x1 ;  /* 0x00000001ff647803 */ /* 0x000fe40000000000 */
[-C--:B------:R-:W-:Y:S01]  /*0a80*/  ISETP.GE.AND P5, PT, R39, R28.reuse, PT ;  /* 0x0000001c2700720c */ /* 0x080fe20003fa6270 */
[----:B------:R-:W3:Y:S01]  /*0a90*/  @!P4 LDG.E.U16 R10, desc[UR28][R6.64+0x140] ;  /* 0x0001401c060ac981 */ /* 0x000ee2000c1e1500 */
[-C--:B------:R-:W-:Y:S02]  /*0aa0*/  ISETP.GE.AND P1, PT, R35, R28.reuse, PT ;  /* 0x0000001c2300720c */ /* 0x080fe40003f26270 */
[----:B------:R-:W-:Y:S01]  /*0ab0*/  ISETP.GE.AND P2, PT, R33, R28, PT ;  /* 0x0000001c2100720c */ /* 0x000fe20003f46270 */
[----:B------:R-:W3:Y:S01]  /*0ac0*/  @!P3 LDG.E.U16 R15, desc[UR28][R6.64+0x180] ;  /* 0x0001801c060fb981 */ /* 0x000ee2000c1e1500 */
[----:B------:R-:W-:-:S02]  /*0ad0*/  PRMT R67, RZ, 0x7610, R67 ;  /* 0x00007610ff437816 */ /* 0x000fc40000000043 */
[----:B------:R-:W-:Y:S01]  /*0ae0*/  PRMT R36, RZ, 0x7610, R36 ;  /* 0x00007610ff247816 */ /* 0x000fe20000000024 */
[----:B------:R-:W3:Y:S01]  /*0af0*/  @!P0 LDG.E.U16 R65, desc[UR28][R6.64+0x200] ;  /* 0x0002001c06418981 */ /* 0x000ee2000c1e1500 */
[-C--:B------:R-:W-:Y:S02]  /*0b00*/  ISETP.GE.AND P0, PT, R37, R28.reuse, PT ;  /* 0x0000001c2500720c */ /* 0x080fe40003f06270 */
[-C--:B------:R-:W-:Y:S01]  /*0b10*/  ISETP.GE.AND P3, PT, R31, R28.reuse, PT ;  /* 0x0000001c1f00720c */ /* 0x080fe20003f66270 */
[----:B------:R-:W3:Y:S01]  /*0b20*/  @!P6 LDG.E.U16 R14, desc[UR28][R6.64+0x240] ;  /* 0x0002401c060ee981 */ /* 0x000ee2000c1e1500 */
[----:B------:R-:W-:Y:S02]  /*0b30*/  ISETP.GE.AND P4, PT, R29, R28, PT ;  /* 0x0000001c1d00720c */ /* 0x000fe40003f86270 */
[----:B------:R-:W-:Y:S01]  /*0b40*/  PRMT R69, RZ, 0x7610, R69 ;  /* 0x00007610ff457816 */ /* 0x000fe20000000045 */
[----:B------:R-:W3:Y:S01]  /*0b50*/  @!P5 LDG.E.U16 R67, desc[UR28][R6.64+0x280] ;  /* 0x0002801c0643d981 */ /* 0x000ee2000c1e1500 */
[----:B------:R-:W-:-:S02]  /*0b60*/  PRMT R38, RZ, 0x7610, R38 ;  /* 0x00007610ff267816 */ /* 0x000fc40000000026 */
[----:B------:R-:W-:Y:S02]  /*0b70*/  PRMT R71, RZ, 0x7610, R71 ;  /* 0x00007610ff477816 */ /* 0x000fe40000000047 */
[----:B------:R-:W-:Y:S01]  /*0b80*/  PRMT R40, RZ, 0x7610, R40 ;  /* 0x00007610ff287816 */ /* 0x000fe20000000028 */
[----:B------:R-:W3:Y:S04]  /*0b90*/  @!P0 LDG.E.U16 R36, desc[UR28][R6.64+0x2c0] ;  /* 0x0002c01c06248981 */ /* 0x000ee8000c1e1500 */
[----:B------:R-:W3:Y:S04]  /*0ba0*/  @!P1 LDG.E.U16 R69, desc[UR28][R6.64+0x300] ;  /* 0x0003001c06459981 */ /* 0x000ee8000c1e1500 */
[----:B------:R-:W3:Y:S04]  /*0bb0*/  @!P2 LDG.E.U16 R38, desc[UR28][R6.64+0x340] ;  /* 0x0003401c0626a981 */ /* 0x000ee8000c1e1500 */
[----:B------:R-:W3:Y:S04]  /*0bc0*/  @!P3 LDG.E.U16 R71, desc[UR28][R6.64+0x380] ;  /* 0x0003801c0647b981 */ /* 0x000ee8000c1e1500 */
[----:B------:R0:W3:Y:S01]  /*0bd0*/  @!P4 LDG.E.U16 R40, desc[UR28][R6.64+0x3c0] ;  /* 0x0003c01c0628c981 */ /* 0x0000e2000c1e1500 */
[----:B------:R-:W0:Y:S01]  /*0be0*/  S2R R27, SR_LANEID ;  /* 0x00000000001b7919 */ /* 0x000e220000000000 */
[----:B------:R-:W1:Y:S01]  /*0bf0*/  S2UR UR7, SR_CgaCtaId ;  /* 0x00000000000779c3 */ /* 0x000e620000008800 */
[----:B------:R-:W-:Y:S01]  /*0c00*/  UMOV UR27, 0x400 ;  /* 0x00000400001b7882 */ /* 0x000fe20000000000 */
[----:B------:R-:W-:-:S02]  /*0c10*/  P2R R102, PR, RZ, 0x40 ;  /* 0x00000040ff667803 */ /* 0x000fc40000000000 */
[----:B------:R-:W-:Y:S02]  /*0c20*/  P2R R66, PR, RZ, 0x40 ;  /* 0x00000040ff427803 */ /* 0x000fe40000000000 */
[----:B------:R-:W-:-:S04]  /*0c30*/  ISETP.NE.AND P6, PT, R100, RZ, PT ;  /* 0x000000ff6400720c */ /* 0x000fc80003fc5270 */
[----:B------:R-:W-:Y:S02]  /*0c40*/  P2R R64, PR, RZ, 0x40 ;  /* 0x00000040ff407803 */ /* 0x000fe40000000000 */
[----:B------:R-:W-:Y:S01]  /*0c50*/  ISETP.NE.AND P6, PT, R98, RZ, PT ;  /* 0x000000ff6200720c */ /* 0x000fe20003fc5270 */
[----:B-1----:R-:W-:Y:S01]  /*0c60*/  ULEA UR27, UR7, UR27, 0x18 ;  /* 0x0000001b071b7291 */ /* 0x002fe2000f8ec0ff */
[C---:B0-----:R-:W-:Y:S02]  /*0c70*/  IADD3 R6, PT, PT, R27.reuse, 0x80, RZ ;  /* 0x000000801b067810 */ /* 0x041fe40007ffe0ff */
[C---:B------:R-:W-:Y:S02]  /*0c80*/  IADD3 R16, PT, PT, R27.reuse, 0x20, RZ ;  /* 0x000000201b107810 */ /* 0x040fe40007ffe0ff */
[C---:B------:R-:W-:Y:S02]  /*0c90*/  IADD3 R18, PT, PT, R27.reuse, 0x40, RZ ;  /* 0x000000401b127810 */ /* 0x040fe40007ffe0ff */
[----:B------:R-:W-:-:S02]  /*0ca0*/  IADD3 R20, PT, PT, R27, 0x60, RZ ;  /* 0x000000601b147810 */ /* 0x000fc40007ffe0ff */
[C---:B------:R-:W-:Y:S02]  /*0cb0*/  IADD3 R22, PT, PT, R27.reuse, 0xa0, RZ ;  /* 0x000000a01b167810 */ /* 0x040fe40007ffe0ff */
[-C--:B------:R-:W-:Y:S02]  /*0cc0*/  LEA.HI.SX32 R26, R27, R27.reuse, 0x1b ;  /* 0x0000001b1b1a7211 */ /* 0x080fe400078fdaff */
[-C--:B------:R-:W-:Y:S02]  /*0cd0*/  LEA.HI.SX32 R6, R6, R27.reuse, 0x1b ;  /* 0x0000001b06067211 */ /* 0x080fe400078fdaff */
[-C--:B------:R-:W-:Y:S02]  /*0ce0*/  LEA.HI.SX32 R16, R16, R27.reuse, 0x1b ;  /* 0x0000001b10107211 */ /* 0x080fe400078fdaff */
        /* <DEDUP_REMOVED lines=8> */
[----:B------:R-:W-:Y:S02]  /*0d70*/  LEA R23, R20, UR27, 0x1 ;  /* 0x0000001b14177c11 */ /* 0x000fe4000f8e08ff */
[C---:B------:R-:W-:Y:S02]  /*0d80*/  IADD3 R16, PT, PT, R27.reuse, 0xe0, RZ ;  /* 0x000000e01b107810 */ /* 0x040fe40007ffe0ff */
[C---:B------:R-:W-:Y:S02]  /*0d90*/  IADD3 R18, PT, PT, R27.reuse, 0x100, RZ ;  /* 0x000001001b127810 */ /* 0x040fe40007ffe0ff */
[----:B------:R-:W-:Y:S02]  /*0da0*/  IADD3 R20, PT, PT, R27, 0x120, RZ ;  /* 0x000001201b147810 */ /* 0x000fe40007ffe0ff */
[----:B------:R-:W-:Y:S02]  /*0db0*/  LEA R21, R21, UR27, 0x1 ;  /* 0x0000001b15157c11 */ /* 0x000fe4000f8e08ff */
[----:B------:R-:W-:-:S02]  /*0dc0*/  IADD3 R42, PT, PT, R27, 0x140, RZ ;  /* 0x000001401b2a7810 */ /* 0x000fc40007ffe0ff */
[-C--:B------:R-:W-:Y:S02]  /*0dd0*/  LEA.HI.SX32 R6, R6, R27.reuse, 0x1b ;  /* 0x0000001b06067211 */ /* 0x080fe400078fdaff */
[-C--:B------:R-:W-:Y:S02]  /*0de0*/  LEA.HI.SX32 R16, R16, R27.reuse, 0x1b ;  /* 0x0000001b10107211 */ /* 0x080fe400078fdaff */
[-C--:B------:R-:W-:Y:S02]  /*0df0*/  LEA.HI.SX32 R18, R18, R27.reuse, 0x1b ;  /* 0x0000001b12127211 */ /* 0x080fe400078fdaff */
[-C--:B------:R-:W-:Y:S02]  /*0e00*/  LEA.HI.SX32 R17, R20, R27.reuse, 0x1b ;  /* 0x0000001b14117211 */ /* 0x080fe400078fdaff */
[----:B------:R-:W-:Y:S02]  /*0e10*/  LEA.HI.SX32 R42, R42, R27, 0x1b ;  /* 0x0000001b2a2a7211 */ /* 0x000fe400078fdaff */
[----:B------:R-:W-:-:S02]  /*0e20*/  LEA R20, R6, UR27, 0x1 ;  /* 0x0000001b06147c11 */ /* 0x000fc4000f8e08ff */
[----:B------:R-:W-:Y:S02]  /*0e30*/  P2R R62, PR, RZ, 0x40 ;  /* 0x00000040ff3e7803 */ /* 0x000fe40000000000 */
[----:B------:R-:W-:Y:S02]  /*0e40*/  ISETP.NE.AND P6, PT, R96, RZ, PT ;  /* 0x000000ff6000720c */ /* 0x000fe40003fc5270 */
[----:B------:R-:W-:Y:S02]  /*0e50*/  LEA R19, R16, UR27, 0x1 ;  /* 0x0000001b10137c11 */ /* 0x000fe4000f8e08ff */
[----:B------:R-:W-:Y:S02]  /*0e60*/  IADD3 R6, PT, PT, R27, 0x180, RZ ;  /* 0x000001801b067810 */ /* 0x000fe40007ffe0ff */
[----:B------:R-:W-:Y:S02]  /*0e70*/  LEA R18, R18, UR27, 0x1 ;  /* 0x0000001b12127c11 */ /* 0x000fe4000f8e08ff */
[----:B------:R-:W-:-:S02]  /*0e80*/  LEA R17, R17, UR27, 0x1 ;  /* 0x0000001b11117c11 */ /* 0x000fc4000f8e08ff */
[----:B------:R-:W-:Y:S02]  /*0e90*/  LEA R16, R42, UR27, 0x1 ;  /* 0x0000001b2a107c11 */ /* 0x000fe4000f8e08ff */
[----:B------:R-:W-:Y:S02]  /*0ea0*/  IADD3 R42, PT, PT, R27, 0x1e0, RZ ;  /* 0x000001e01b2a7810 */ /* 0x000fe40007ffe0ff */
[----:B------:R-:W-:Y:S02]  /*0eb0*/  P2R R60, PR, RZ, 0x40 ;  /* 0x00000040ff3c7803 */ /* 0x000fe40000000000 */
[----:B------:R-:W-:Y:S02]  /*0ec0*/  LEA.HI.SX32 R6, R6, R27, 0x1b ;  /* 0x0000001b06067211 */ /* 0x000fe400078fdaff */
        /* <DEDUP_REMOVED lines=13> */
[----:B----4-:R-:W-:Y:S04]  /*0fa0*/  STS.U16 [R26], R9 ;  /* 0x000000091a007388 */ /* 0x010fe80000000400 */
[----:B--2---:R0:W-:Y:S04]  /*0fb0*/  STS.U16 [R25+0x40], R0 ;  /* 0x0000400019007388 */ /* 0x0041e80000000400 */
[----:B------:R-:W-:Y:S04]  /*0fc0*/  STS.U16 [R24+0x80], R11 ;  /* 0x0000800b18007388 */ /* 0x000fe80000000400 */
[----:B---3--:R1:W-:Y:S01]  /*0fd0*/  STS.U16 [R23+0xc0], R8 ;  /* 0x0000c00817007388 */ /* 0x0083e20000000400 */
[----:B0-----:R-:W-:-:S03]  /*0fe0*/  IADD3 R0, PT, PT, R27, 0x160, RZ ;  /* 0x000001601b007810 */ /* 0x001fc60007ffe0ff */
[----:B------:R-:W-:Y:S01]  /*0ff0*/  STS.U16 [R22+0x100], R13 ;  /* 0x0001000d16007388 */ /* 0x000fe20000000400 */
[----:B------:R-:W-:-:S03]  /*1000*/  LEA.HI.SX32 R0, R0, R27, 0x1b ;  /* 0x0000001b00007211 */ /* 0x000fc600078fdaff */
[----:B------:R0:W-:Y:S01]  /*1010*/  STS.U16 [R21+0x140], R10 ;  /* 0x0001400a15007388 */ /* 0x0001e20000000400 */
[----:B-1----:R-:W-:-:S03]  /*1020*/  IADD3 R8, PT, PT, R27, 0x1a0, RZ ;  /* 0x000001a01b087810 */ /* 0x002fc60007ffe0ff */
[----:B------:R1:W-:Y:S01]  /*1030*/  STS.U16 [R20+0x180], R15 ;  /* 0x0001800f14007388 */ /* 0x0003e20000000400 */
[----:B0-----:R-:W-:-:S03]  /*1040*/  IADD3 R10, PT, PT, R27, 0x1c0, RZ ;  /* 0x000001c01b0a7810 */ /* 0x001fc60007ffe0ff */
[----:B------:R0:W-:Y:S01]  /*1050*/  STS.U16 [R19+0x1c0], R12 ;  /* 0x0001c00c13007388 */ /* 0x0001e20000000400 */
[-C--:B------:R-:W-:Y:S02]  /*1060*/  LEA.HI.SX32 R8, R8, R27.reuse, 0x1b ;  /* 0x0000001b08087211 */ /* 0x080fe400078fdaff */
[-C--:B------:R-:W-:Y:S02]  /*1070*/  LEA.HI.SX32 R10, R10, R27.reuse, 0x1b ;  /* 0x0000001b0a0a7211 */ /* 0x080fe400078fdaff */
[----:B-1----:R-:W-:Y:S01]  /*1080*/  LEA R15, R0, UR27, 0x1 ;  /* 0x0000001b000f7c11 */ /* 0x002fe2000f8e08ff */
[----:B------:R-:W-:Y:S01]  /*1090*/  STS.U16 [R18+0x200], R65 ;  /* 0x0002004112007388 */ /* 0x000fe20000000400 */
[----:B------:R-:W-:Y:S02]  /*10a0*/  SHF.L.U32 R0, R27, 0x4, RZ ;  /* 0x000000041b007819 */ /* 0x000fe400000006ff */
[----:B------:R-:W-:Y:S01]  /*10b0*/  LEA.HI.SX32 R11, R42, R27, 0x1b ;  /* 0x0000001b2a0b7211 */ /* 0x000fe200078fdaff */
[----:B------:R1:W-:Y:S01]  /*10c0*/  STS.U16 [R17+0x240], R14 ;  /* 0x0002400e11007388 */ /* 0x0003e20000000400 */
[----:B0-----:R-:W-:-:S02]  /*10d0*/  LEA R12, R10, UR27, 0x1 ;  /* 0x0000001b0a0c7c11 */ /* 0x001fc4000f8e08ff */
[----:B------:R-:W-:Y:S02]  /*10e0*/  LEA R13, R8, UR27, 0x1 ;  /* 0x0000001b080d7c11 */ /* 0x000fe4000f8e08ff */
[----:B------:R-:W-:Y:S01]  /*10f0*/  LEA.HI.SX32 R10, R0, R0, 0x1b ;  /* 0x00000000000a7211 */ /* 0x000fe200078fdaff */
[----:B------:R-:W-:Y:S01]  /*1100*/  STS.U16 [R16+0x280], R67 ;  /* 0x0002804310007388 */ /* 0x000fe20000000400 */
[----:B------:R-:W-:Y:S02]  /*1110*/  LEA R11, R11, UR27, 0x1 ;  /* 0x0000001b0b0b7c11 */ /* 0x000fe4000f8e08ff */
[----:B-1----:R-:W-:Y:S01]  /*1120*/  LEA R14, R6, UR27, 0x1 ;  /* 0x0000001b060e7c11 */ /* 0x002fe2000f8e08ff */
[----:B------:R0:W-:Y:S01]  /*1130*/  STS.U16 [R15+0x2c0], R36 ;  /* 0x0002c0240f007388 */ /* 0x0001e20000000400 */
[----:B------:R-:W-:-:S03]  /*1140*/  LEA R10, R10, UR27, 0x1 ;  /* 0x0000001b0a0a7c11 */ /* 0x000fc6000f8e08ff */
        /* <DEDUP_REMOVED lines=24> */
[----:B------:R-:W3:Y:S01]  /*12d0*/  @!P6 LDG.E.U16 R65, desc[UR28][R4.64] ;  /* 0x0000001c0441e981 */ /* 0x000ee2000c1e1500 */
        /* <DEDUP_REMOVED lines=17> */
[----:B------:R-:W-:-:S11]  /*13f0*/  PRMT R97, RZ, 0x7610, R97 ;  /* 0x00007610ff617816 */ /* 0x000fd60000000061 */
        /* <DEDUP_REMOVED lines=38> */
[----:B---3--:R0:W-:Y:S04]  /*1660*/  STS.U16 [R26], R65 ;  /* 0x000000411a007388 */ /* 0x0081e80000000400 */
[----:B----4-:R-:W-:Y:S04]  /*1670*/  STS.U16 [R25+0x40], R42 ;  /* 0x0000402a19007388 */ /* 0x010fe80000000400 */
[----:B------:R1:W-:Y:S04]  /*1680*/  STS.U16 [R24+0x80], R91 ;  /* 0x0000805b18007388 */ /* 0x0003e80000000400 */
[----:B------:R-:W-:Y:S04]  /*1690*/  STS.U16 [R23+0xc0], R44 ;  /* 0x0000c02c17007388 */ /* 0x000fe80000000400 */
[----:B------:R3:W-:Y:S04]  /*16a0*/  STS.U16 [R22+0x100], R93 ;  /* 0x0001005d16007388 */ /* 0x0007e80000000400 */
[----:B------:R-:W-:Y:S04]  /*16b0*/  STS.U16 [R21+0x140], R46 ;  /* 0x0001402e15007388 */ /* 0x000fe80000000400 */
[----:B------:R4:W-:Y:S04]  /*16c0*/  STS.U16 [R20+0x180], R95 ;  /* 0x0001805f14007388 */ /* 0x0009e80000000400 */
[----:B------:R-:W-:Y:S04]  /*16d0*/  STS.U16 [R19+0x1c0], R36 ;  /* 0x0001c02413007388 */ /* 0x000fe80000000400 */
[----:B--2---:R2:W-:Y:S04]  /*16e0*/  STS.U16 [R18+0x200], R97 ;  /* 0x0002006112007388 */ /* 0x0045e80000000400 */
        /* <DEDUP_REMOVED lines=16> */
[----:B------:R-:W2:Y:S04]  /*17f0*/  LDS.U16 R50, [R10+0x10] ;  /* 0x000010000a327984 */ /* 0x000ea80000000400 */
[----:B------:R-:W2:Y:S04]  /*1800*/  LDS.U16 R52, [R10+0x12] ;  /* 0x000012000a347984 */ /* 0x000ea80000000400 */
[----:B------:R-:W-:Y:S04]  /*1810*/  LDS.U16 R54, [R10+0x14] ;  /* 0x000014000a367984 */ /* 0x000fe80000000400 */
[----:B------:R-:W2:Y:S04]  /*1820*/  LDS.U16 R56, [R10+0x16] ;  /* 0x000016000a387984 */ /* 0x000ea80000000400 */
[----:B------:R-:W2:Y:S04]  /*1830*/  LDS.U16 R58, [R10+0x18] ;  /* 0x000018000a3a7984 */ /* 0x000ea80000000400 */
[----:B------:R-:W2:Y:S04]  /*1840*/  LDS.U16 R60, [R10+0x1a] ;  /* 0x00001a000a3c7984 */ /* 0x000ea80000000400 */
[----:B------:R-:W2:Y:S04]  /*1850*/  LDS.U16 R62, [R10+0x1c] ;  /* 0x00001c000a3e7984 */ /* 0x000ea80000000400 */
[----:B------:R-:W2:Y:S01]  /*1860*/  LDS.U16 R64, [R10+0x1e] ;  /* 0x00001e000a407984 */ /* 0x000ea20000000400 */
[----:B0-----:R-:W-:Y:S01]  /*1870*/  PRMT R65, RZ, 0x7610, R65 ;  /* 0x00007610ff417816 */ /* 0x001fe20000000041 */
[----:B------:R-:W-:Y:S01]  /*1880*/  BAR.SYNC.DEFER_BLOCKING 0x0 ;  /* 0x0000000000007b1d */ /* 0x000fe20000010000 */
[----:B-1----:R-:W-:-:S05]  /*1890*/  PRMT R91, RZ, 0x7610, R91 ;  /* 0x00007610ff5b7816 */ /* 0x002fca000000005b */
[----:B------:R-:W2:Y:S01]  /*18a0*/  @!P6 LDG.E.U16 R65, desc[UR28][R2.64] ;  /* 0x0000001c0241e981 */ /* 0x000ea2000c1e1500 */
[----:B------:R-:W-:-:S13]  /*18b0*/  ISETP.NE.AND P6, PT, R104, RZ, PT ;  /* 0x000000ff6800720c */ /* 0x000fda0003fc5270 */
        /* <DEDUP_REMOVED lines=35> */
[----:B------:R-:W-:Y:S01]  /*1af0*/  P2R R90, PR, RZ, 0x20 ;  /* 0x00000020ff5a7803 */ /* 0x000fe20000000000 */
[----:B------:R-:W-:-:S02]  /*1b00*/  HADD2.F32 R105, -RZ, R50.H0_H0 ;  /* 0x20000032ff697230 */ /* 0x000fc40000004100 */
[----:B------:R-:W-:Y:S02]  /*1b10*/  HADD2.F32 R107, -RZ, R52.H0_H0 ;  /* 0x20000034ff6b7230 */ /* 0x000fe40000004100 */
[----:B------:R-:W-:Y:S02]  /*1b20*/  HADD2.F32 R109, -RZ, R56.H0_H0 ;  /* 0x20000038ff6d7230 */ /* 0x000fe40000004100 */
[----:B------:R-:W-:Y:S02]  /*1b30*/  HADD2.F32 R111, -RZ, R58.H0_H0 ;  /* 0x2000003aff6f7230 */ /* 0x000fe40000004100 */
[----:B0-----:R-:W-:Y:S02]  /*1b40*/  HADD2.F32 R3, -RZ, R36.H0_H0 ;  /* 0x20000024ff037230 */ /* 0x001fe40000004100 */
[----:B------:R-:W-:Y:S02]  /*1b50*/  HADD2.F32 R113, -RZ, R60.H0_H0 ;  /* 0x2000003cff717230 */ /* 0x000fe40000004100 */
[----:B------:R-:W-:-:S02]  /*1b60*/  HADD2.F32 R115, -RZ, R62.H0_H0 ;  /* 0x2000003eff737230 */ /* 0x000fc40000004100 */
[----:B------:R-:W-:Y:S01]  /*1b70*/  HADD2.F32 R117, -RZ, R64.H0_H0 ;  /* 0x20000040ff757230 */ /* 0x000fe20000004100 */
[----:B------:R-:W-:Y:S01]  /*1b80*/  BSSY.RECONVERGENT B0, `(.L_x_6690) ;  /* 0x000004a000007945 */ /* 0x000fe20003800200 */
[--C-:B-----5:R-:W-:Y:S01]  /*1b90*/  FADD.FTZ R64, R3, R34.reuse ;  /* 0x0000002203407221 */ /* 0x120fe20000010000 */
[--C-:B------:R-:W-:Y:S02]  /*1ba0*/  FADD.FTZ R50, R105, R34.reuse ;  /* 0x0000002269327221 */ /* 0x100fe40000010000 */
[--C-:B------:R-:W-:Y:S01]  /*1bb0*/  FADD.FTZ R36, R117, R34.reuse ;  /* 0x0000002275247221 */ /* 0x100fe20000010000 */
[----:B------:R0:W-:Y:S02]  /*1bc0*/  STS.U16 [R26], R65 ;  /* 0x000000411a007388 */ /* 0x0001e40000000400 */
[----:B0-----:R-:W-:Y:S02]  /*1bd0*/  HADD2.F32 R65, -RZ, R0.H0_H0 ;  /* 0x20000000ff417230 */ /* 0x001fe40000004100 */
[----:B------:R-:W-:Y:S03]  /*1be0*/  STS.U16 [R25+0x40], R66 ;  /* 0x0000404219007388 */ /* 0x000fe60000000400 */
[----:B------:R-:W-:-:S05]  /*1bf0*/  FADD.FTZ R65, R65, R34 ;  /* 0x0000002241417221 */ /* 0x000fca0000010000 */
[----:B------:R-:W-:Y:S01]  /*1c00*/  FSETP.GTU.FTZ.AND P5, PT, R65, 20, PT ;  /* 0x41a000004100780b */ /* 0x000fe20003fbc000 */
[----:B------:R0:W-:Y:S04]  /*1c10*/  STS.U16 [R24+0x80], R91 ;  /* 0x0000805b18007388 */ /* 0x0001e80000000400 */
[----:B---3--:R-:W-:Y:S01]  /*1c20*/  STS.U16 [R23+0xc0], R68 ;  /* 0x0000c04417007388 */ /* 0x008fe20000000400 */
[----:B0-----:R-:W-:-:S03]  /*1c30*/  HADD2.F32 R91, -RZ, R38.H0_H0 ;  /* 0x20000026ff5b7230 */ /* 0x001fc60000004100 */
[----:B------:R0:W-:Y:S04]  /*1c40*/  STS.U16 [R22+0x100], R93 ;  /* 0x0001005d16007388 */ /* 0x0001e80000000400 */
[----:B----4-:R-:W-:Y:S01]  /*1c50*/  STS.U16 [R21+0x140], R70 ;  /* 0x0001404615007388 */ /* 0x010fe20000000400 */
[----:B0-----:R-:W-:-:S03]  /*1c60*/  HADD2.F32 R93, -RZ, R40.H0_H0 ;  /* 0x20000028ff5d7230 */ /* 0x001fc60000004100 */
[----:B------:R0:W-:Y:S01]  /*1c70*/  STS.U16 [R20+0x180], R95 ;  /* 0x0001805f14007388 */ /* 0x0001e20000000400 */
[----:B------:R-:W-:-:S03]  /*1c80*/  FADD.FTZ R62, R91, R34 ;  /* 0x000000225b3e7221 */ /* 0x000fc60000010000 */
[----:B--2---:R-:W-:Y:S01]  /*1c90*/  STS.U16 [R19+0x1c0], R72 ;  /* 0x0001c04813007388 */ /* 0x004fe20000000400 */
[----:B0-----:R-:W-:Y:S02]  /*1ca0*/  HADD2.F32 R95, -RZ, R42.H0_H0 ;  /* 0x2000002aff5f7230 */ /* 0x001fe40000004100 */
[--C-:B------:R-:W-:Y:S01]  /*1cb0*/  FADD.FTZ R60, R93, R34.reuse ;  /* 0x000000225d3c7221 */ /* 0x100fe20000010000 */
[--C-:B------:R-:W-:Y:S01]  /*1cc0*/  FADD.FTZ R42, R111, R34.reuse ;  /* 0x000000226f2a7221 */ /* 0x100fe20000010000 */
[--C-:B------:R-:W-:Y:S01]  /*1cd0*/  FADD.FTZ R40, R113, R34.reuse ;  /* 0x0000002271287221 */ /* 0x100fe20000010000 */
[----:B------:R0:W-:Y:S01]  /*1ce0*/  STS.U16 [R18+0x200], R97 ;  /* 0x0002006112007388 */ /* 0x0001e20000000400 */
[--C-:B------:R-:W-:Y:S01]  /*1cf0*/  FADD.FTZ R58, R95, R34.reuse ;  /* 0x000000225f3a7221 */ /* 0x100fe20000010000 */
[----:B------:R-:W-:Y:S01]  /*1d00*/  FADD.FTZ R38, R115, R34 ;  /* 0x0000002273267221 */ /* 0x000fe20000010000 */
[----:B0-----:R-:W-:Y:S01]  /*1d10*/  HADD2.F32 R97, -RZ, R44.H0_H0 ;  /* 0x2000002cff617230 */ /* 0x001fe20000004100 */
[----:B------:R-:W-:Y:S04]  /*1d20*/  STS.U16 [R17+0x240], R74 ;  /* 0x0002404a11007388 */ /* 0x000fe80000000400 */
[----:B------:R0:W-:Y:S04]  /*1d30*/  STS.U16 [R16+0x280], R99 ;  /* 0x0002806310007388 */ /* 0x0001e80000000400 */
[----:B------:R-:W-:Y:S04]  /*1d40*/  STS.U16 [R15+0x2c0], R76 ;  /* 0x0002c04c0f007388 */ /* 0x000fe80000000400 */
[----:B------:R1:W-:Y:S01]  /*1d50*/  STS.U16 [R14+0x300], R101 ;  /* 0x000300650e007388 */ /* 0x0003e20000000400 */
[----:B0-----:R-:W-:-:S03]  /*1d60*/  HADD2.F32 R99, -RZ, R46.H0_H0 ;  /* 0x2000002eff637230 */ /* 0x001fc60000004100 */
[----:B------:R-:W-:Y:S04]  /*1d70*/  STS.U16 [R13+0x340], R78 ;  /* 0x0003404e0d007388 */ /* 0x000fe80000000400 */
        /* <DEDUP_REMOVED lines=42> */
.L_x_6691:
[----:B------:R-:W-:Y:S05]  /*2020*/  BSYNC.RECONVERGENT B0 ;  /* 0x0000000000007941 */ /* 0x000fea0003800200 */
.L_x_6690:
        /* <DEDUP_REMOVED lines=33> */
.L_x_6693:
[----:B------:R-:W-:Y:S05]  /*2240*/  BSYNC.RECONVERGENT B0 ;  /* 0x0000000000007941 */ /* 0x000fea0003800200 */
.L_x_6692:
        /* <DEDUP_REMOVED lines=33> */
.L_x_6695:
[----:B------:R-:W-:Y:S05]  /*2460*/  BSYNC.RECONVERGENT B0 ;  /* 0x0000000000007941 */ /* 0x000fea0003800200 */
.L_x_6694:
        /* <DEDUP_REMOVED lines=33> */
.L_x_6697:
[----:B------:R-:W-:Y:S05]  /*2680*/  BSYNC.RECONVERGENT B0 ;  /* 0x0000000000007941 */ /* 0x000fea0003800200 */
.L_x_6696:
        /* <DEDUP_REMOVED lines=33> */
.L_x_6699:
[----:B------:R-:W-:Y:S05]  /*28a0*/  BSYNC.RECONVERGENT B0 ;  /* 0x0000000000007941 */ /* 0x000fea0003800200 */
.L_x_6698:
        /* <DEDUP_REMOVED lines=33> */
.L_x_6701:
[----:B------:R-:W-:Y:S05]  /*2ac0*/  BSYNC.RECONVERGENT B0 ;  /* 0x0000000000007941 */ /* 0x000fea0003800200 */
.L_x_6700:
        /* <DEDUP_REMOVED lines=33> */
.L_x_6703:
[----:B------:R-:W-:Y:S05]  /*2ce0*/  BSYNC.RECONVERGENT B0 ;  /* 0x0000000000007941 */ /* 0x000fea0003800200 */
.L_x_6702:
        /* <DEDUP_REMOVED lines=33> */
.L_x_6705:
[----:B------:R-:W-:Y:S05]  /*2f00*/  BSYNC.RECONVERGENT B0 ;  /* 0x0000000000007941 */ /* 0x000fea0003800200 */
.L_x_6704:
        /* <DEDUP_REMOVED lines=33> */
.L_x_6707:
[----:B------:R-:W-:Y:S05]  /*3120*/  BSYNC.RECONVERGENT B0 ;  /* 0x0000000000007941 */ /* 0x000fea0003800200 */
.L_x_6706:
        /* <DEDUP_REMOVED lines=33> */
.L_x_6709:
[----:B------:R-:W-:Y:S05]  /*3340*/  BSYNC.RECONVERGENT B0 ;  /* 0x0000000000007941 */ /* 0x000fea0003800200 */
.L_x_6708:
        /* <DEDUP_REMOVED lines=33> */
.L_x_6711:
[----:B------:R-:W-:Y:S05]  /*3560*/  BSYNC.RECONVERGENT B0 ;  /* 0x0000000000007941 */ /* 0x000fea0003800200 */
.L_x_6710:
        /* <DEDUP_REMOVED lines=33> */
.L_x_6713:
[----:B------:R-:W-:Y:S05]  /*3780*/  BSYNC.RECONVERGENT B0 ;  /* 0x0000000000007941 */ /* 0x000fea0003800200 */
.L_x_6712:
        /* <DEDUP_REMOVED lines=33> */
.L_x_6715:
[----:B------:R-:W-:Y:S05]  /*39a0*/  BSYNC.RECONVERGENT B0 ;  /* 0x0000000000007941 */ /* 0x000fea0003800200 */
.L_x_6714:
        /* <DEDUP_REMOVED lines=33> */
.L_x_6717:
[----:B------:R-:W-:Y:S05]  /*3bc0*/  BSYNC.RECONVERGENT B0 ;  /* 0x0000000000007941 */ /* 0x000fea0003800200 */
.L_x_6716:
        /* <DEDUP_REMOVED lines=33> */
.L_x_6719:
[----:B------:R-:W-:Y:S05]  /*3de0*/  BSYNC.RECONVERGENT B0 ;  /* 0x0000000000007941 */ /* 0x000fea0003800200 */
.L_x_6718:
        /* <DEDUP_REMOVED lines=33> */
.L_x_6721:
[----:B------:R-:W-:Y:S05]  /*4000*/  BSYNC.RECONVERGENT B0 ;  /* 0x0000000000007941 */ /* 0x000fea0003800200 */
.L_x_6720:
        /* <DEDUP_REMOVED lines=13> */
[----:B------:R-:W4:Y:S01]  /*40e0*/  LDS.U16 R121, [R10+0x6] ;  /* 0x000006000a797984 */ /* 0x000f220000000400 */
[----:B------:R-:W-:Y:S02]  /*40f0*/  P2R R119, PR, RZ, 0x1 ;  /* 0x00000001ff777803 */ /* 0x000fe40000000000 */
[----:B------:R-:W-:Y:S01]  /*4100*/  ISETP.NE.AND P0, PT, R86, RZ, PT ;  /* 0x000000ff5600720c */ /* 0x000fe20003f05270 */
[----:B0-----:R-:W-:Y:S01]  /*4110*/  UIMAD.WIDE.U32 UR32, UR30, UR8, UR6 ;  /* 0x000000081e2072a5 */ /* 0x001fe2000f8e0006 */
[----:B------:R-:W-:Y:S01]  /*4120*/  LDS.U16 R123, [R10+0x8] ;  /* 0x000008000a7b7984 */ /* 0x000fe20000000400 */
        /* <DEDUP_REMOVED lines=8> */
[----:B------:R-:W-:-:S02]  /*41b0*/  P2R R124, PR, RZ, 0x2 ;  /* 0x00000002ff7c7803 */ /* 0x000fc40000000000 */
        /* <DEDUP_REMOVED lines=8> */
[----:B------:R-:W-:Y:S01]  /*4240*/  ISETP.NE.AND P1, PT, R94, RZ, PT ;  /* 0x000000ff5e00720c */ /* 0x000fe20003f25270 */
        /* <DEDUP_REMOVED lines=14> */
[----:B0-----:R-:W-:Y:S01]  /*4330*/  UIMAD.WIDE.U32 UR32, UR30, UR8, UR6 ;  /* 0x000000081e2072a5 */ /* 0x001fe2000f8e0006 */
[----:B------:R-:W-:Y:S01]  /*4340*/  LDS.U16 R66, [R10+0x1c] ;  /* 0x00001c000a427984 */ /* 0x000fe20000000400 */
[----:B------:R-:W-:Y:S02]  /*4350*/  PRMT R110, RZ, 0x7610, R110 ;  /* 0x00007610ff6e7816 */ /* 0x000fe4000000006e */
        /* <DEDUP_REMOVED lines=16> */
[----:B---3--:R-:W-:Y:S01]  /*4460*/  HADD2.F32 R113, -RZ, R113.H0_H0 ;  /* 0x20000071ff717230 */ /* 0x008fe20000004100 */
[----:B------:R-:W1:Y:S01]  /*4470*/  LDCU.64 UR10, c[0x0][0x508] ;  /* 0x0000a100ff0a77ac */ /* 0x000e620008000a00 */
[----:B------:R-:W-:-:S02]  /*4480*/  HADD2.F32 R111, -RZ, R111.H0_H0 ;  /* 0x2000006fff6f7230 */ /* 0x000fc40000004100 */
[----:B----4-:R-:W-:Y:S01]  /*4490*/  HADD2.F32 R121, -RZ, R121.H0_H0 ;  /* 0x20000079ff797230 */ /* 0x010fe20000004100 */
[----:B------:R-:W3:Y:S01]  /*44a0*/  LDCU.64 UR32, c[0x0][0x510] ;  /* 0x0000a200ff2077ac */ /* 0x000ee20008000a00 */
[----:B0-----:R-:W-:-:S04]  /*44b0*/  LEA R90, P5, R2, UR8, 0x1 ;  /* 0x00000008025a7c11 */ /* 0x001fc8000f8a08ff */
[----:B------:R-:W-:Y:S01]  /*44c0*/  LEA.HI.X R91, R2, UR9, R91, 0x1, P5 ;  /* 0x00000009025b7c11 */ /* 0x000fe2000a8f0c5b */
[----:B------:R-:W0:Y:S02]  /*44d0*/  LDCU.64 UR8, c[0x0][0x478] ;  /* 0x00008f00ff0877ac */ /* 0x000e240008000a00 */
[----:B0-----:R-:W-:-:S04]  /*44e0*/  LEA R2, P5, R0, UR8, 0x1 ;  /* 0x0000000800027c11 */ /* 0x001fc8000f8a08ff */
[----:B------:R-:W-:Y:S02]  /*44f0*/  LEA.HI.X R3, R0, UR9, R3, 0x1, P5 ;  /* 0x0000000900037c11 */ /* 0x000fe4000a8f0c03 */
[----:B------:R-:W-:Y:S01]  /*4500*/  LDS.U16 R0, [R10+0x1e] ;  /* 0x00001e000a007984 */ /* 0x000fe20000000400 */
[----:B------:R-:W-:Y:S01]  /*4510*/  BAR.SYNC.DEFER_BLOCKING 0x0 ;  /* 0x0000000000007b1d */ /* 0x000fe20000010000 */
[----:B------:R-:W-:Y:S02]  /*4520*/  ISETP.NE.AND P5, PT, R102, RZ, PT ;  /* 0x000000ff6600720c */ /* 0x000fe40003fa5270 */
[----:B------:R-:W-:-:S03]  /*4530*/  PRMT R102, RZ, 0x7610, R102 ;  /* 0x00007610ff667816 */ /* 0x000fc60000000066 */
        /* <DEDUP_REMOVED lines=58> */
[----:B------:R4:W-:Y:S04]  /*48e0*/  STS.U16 [R12+0x380], R109 ;  /* 0x0003806d0c007388 */ /* 0x0009e80000000400 */
[----:B------:R5:W-:Y:S01]  /*48f0*/  STS.U16 [R11+0x3c0], R118 ;  /* 0x0003c0760b007388 */ /* 0x000be20000000400 */
[----:B------:R-:W-:-:S03]  /*4900*/  NOP ;  /* 0x0000000000007918 */ /* 0x000fc60000000000 */
[----:B------:R-:W1:Y:S04]  /*4910*/  LDS.U16 R84, [R10] ;  /* 0x000000000a547984 */ /* 0x000e680000000400 */
[----:B------:R-:W-:Y:S04]  /*4920*/  LDS.U16 R82, [R10+0x2] ;  /* 0x000002000a527984 */ /* 0x000fe80000000400 */
[----:B------:R-:W1:Y:S04]  /*4930*/  LDS.U16 R86, [R10+0x4] ;  /* 0x000004000a567984 */ /* 0x000e680000000400 */
        /* <DEDUP_REMOVED lines=42> */
[----:B-----5:R-:W-:Y:S01]  /*4be0*/  PRMT R118, RZ, 0x7610, R118 ;  /* 0x00007610ff767816 */ /* 0x020fe20000000076 */
        /* <DEDUP_REMOVED lines=10> */
[----:B------:R0:W5:Y:S01]  /*4c90*/  @!P4 LDG.E.U16 R120, desc[UR28][R2.64+0x3c0] ;  /* 0x0003c01c0278c981 */ /* 0x000162000c1e1500 */
[----:B-1----:R-:W-:-:S02]  /*4ca0*/  HADD2.F32 R84, -RZ, R84.H0_H0 ;  /* 0x20000054ff547230 */ /* 0x002fc40000004100 */
[----:B------:R-:W-:-:S03]  /*4cb0*/  HADD2.F32 R86, -RZ, R86.H0_H0 ;  /* 0x20000056ff567230 */ /* 0x000fc60000004100 */
[----:B------:R-:W-:Y:S02]  /*4cc0*/  FMUL.FTZ R105, R84, -1.4426950216293334961 ;  /* 0xbfb8aa3b54697820 */ /* 0x000fe40000410000 */
[----:B------:R-:W-:-:S04]  /*4cd0*/  FMUL.FTZ R124, R86, -1.4426950216293334961 ;  /* 0xbfb8aa3b567c7820 */ /* 0x000fc80000410000 */
[----:B------:R-:W1:Y:S01]  /*4ce0*/  MUFU.EX2 R105, R105 ;  /* 0x0000006900697308 */ /* 0x000e620000000800 */
[----:B------:R-:W-:Y:S02]  /*4cf0*/  HADD2.F32 R88, -RZ, R88.H0_H0 ;  /* 0x20000058ff587230 */ /* 0x000fe40000004100 */
[----:B------:R-:W-:-:S05]  /*4d00*/  HADD2.F32 R90, -RZ, R90.H0_H0 ;  /* 0x2000005aff5a7230 */ /* 0x000fca0000004100 */
[----:B------:R-:W-:Y:S01]  /*4d10*/  MUFU.EX2 R124, R124 ;  /* 0x0000007c007c7308 */ /* 0x000fe20000000800 */
[----:B------:R-:W-:Y:S02]  /*4d20*/  HADD2.F32 R82, -RZ, R82.H0_H0 ;  /* 0x20000052ff527230 */ /* 0x000fe40000004100 */
[----:B0-----:R-:W-:Y:S01]  /*4d30*/  FMUL.FTZ R2, R88, -1.4426950216293334961 ;  /* 0xbfb8aa3b58027820 */ /* 0x001fe20000410000 */
[----:B------:R-:W-:Y:S02]  /*4d40*/  FMUL.FTZ R3, R90, -1.4426950216293334961 ;  /* 0xbfb8aa3b5a037820 */ /* 0x000fe40000410000 */
[----:B------:R-:W-:-:S03]  /*4d50*/  FMUL.FTZ R122, R82, -1.4426950216293334961 ;  /* 0xbfb8aa3b527a7820 */ /* 0x000fc60000410000 */
[----:B------:R-:W0:Y:S01]  /*4d60*/  MUFU.EX2 R2, R2 ;  /* 0x0000000200027308 */ /* 0x000e220000000800 */
[----:B-1----:R-:W-:-:S07]  /*4d70*/  FADD.FTZ R105, R105, 1 ;  /* 0x3f80000069697421 */ /* 0x002fce0000010000 */
[----:B------:R-:W1:Y:S01]  /*4d80*/  MUFU.EX2 R3, R3 ;  /* 0x0000000300037308 */ /* 0x000e620000000800 */
[----:B------:R-:W-:-:S07]  /*4d90*/  HADD2.F32 R91, -RZ, R91.H0_H0 ;  /* 0x2000005bff5b7230 */ /* 0x000fce0000004100 */
[----:B------:R-:W5:Y:S08]  /*4da0*/  MUFU.EX2 R122, R122 ;  /* 0x0000007a007a7308 */ /* 0x000f700000000800 */
[----:B------:R-:W5:Y:S01]  /*4db0*/  MUFU.RCP R105, R105 ;  /* 0x0000006900697308 */ /* 0x000f620000001000 */
[----:B------:R-:W-:Y:S01]  /*4dc0*/  FMUL.FTZ R126, R91, -1.4426950216293334961 ;  /* 0xbfb8aa3b5b7e7820 */ /* 0x000fe20000410000 */
[----:B------:R-:W-:-:S02]  /*4dd0*/  HADD2.F32 R92, -RZ, R92.H0_H0 ;  /* 0x2000005cff5c7230 */ /* 0x000fc40000004100 */
[----:B0-----:R-:W-:Y:S01]  /*4de0*/  FADD.FTZ R2, R2, 1 ;  /* 0x3f80000002027421 */ /* 0x001fe20000010000 */
[----:B-1----:R-:W-:Y:S01]  /*4df0*/  FADD.FTZ R3, R3, 1 ;  /* 0x3f80000003037421 */ /* 0x002fe20000010000 */
[----:B------:R-:W-:Y:S02]  /*4e00*/  HADD2.F32 R94, -RZ, R94.H0_H0 ;  /* 0x2000005eff5e7230 */ /* 0x000fe40000004100 */
[----:B------:R-:W-:Y:S01]  /*4e10*/  FMUL.FTZ R128, R92, -1.4426950216293334961 ;  /* 0xbfb8aa3b5c807820 */ /* 0x000fe20000410000 */
[----:B------:R-:W-:Y:S01]  /*4e20*/  MUFU.EX2 R126, R126 ;  /* 0x0000007e007e7308 */ /* 0x000fe20000000800 */
[----:B------:R-:W-:Y:S02]  /*4e30*/  HADD2.F32 R93, -RZ, R93.H0_H0 ;  /* 0x2000005dff5d7230 */ /* 0x000fe40000004100 */
[----:B------:R-:W-:Y:S01]  /*4e40*/  FMUL.FTZ R131, R94, -1.4426950216293334961 ;  /* 0xbfb8aa3b5e837820 */ /* 0x000fe20000410000 */
[----:B------:R-:W-:-:S04]  /*4e50*/  HADD2.F32 R96, -RZ, R96.H0_H0 ;  /* 0x20000060ff607230 */ /* 0x000fc80000004100 */
[----:B------:R-:W-:Y:S01]  /*4e60*/  MUFU.EX2 R128, R128 ;  /* 0x0000008000807308 */ /* 0x000fe20000000800 */
[----:B------:R-:W-:Y:S01]  /*4e70*/  FMUL.FTZ R130, R93, -1.4426950216293334961 ;  /* 0xbfb8aa3b5d827820 */ /* 0x000fe20000410000 */
[----:B------:R-:W-:Y:S02]  /*4e80*/  HADD2.F32 R97, -RZ, R97.H0_H0 ;  /* 0x20000061ff617230 */ /* 0x000fe40000004100 */
[----:B------:R-:W-:-:S04]  /*4e90*/  FMUL.FTZ R132, R96, -1.4426950216293334961 ;  /* 0xbfb8aa3b60847820 */ /* 0x000fc80000410000 */
[----:B------:R-:W-:Y:S01]  /*4ea0*/  MUFU.EX2 R131, R131 ;  /* 0x0000008300837308 */ /* 0x000fe20000000800 */
[----:B------:R-:W-:-:S07]  /*4eb0*/  FMUL.FTZ R133, R97, -1.4426950216293334961 ;  /* 0xbfb8aa3b61857820 */ /* 0x000fce0000410000 */
[----:B------:R-:W-:Y:S01]  /*4ec0*/  MUFU.EX2 R130, R130 ;  /* 0x0000008200827308 */ /* 0x000fe20000000800 */
[----:B------:R-:W-:Y:S04]  /*4ed0*/  STS.U16 [R26], R115 ;  /* 0x000000731a007388 */ /* 0x000fe80000000400 */
[----:B--2---:R-:W-:Y:S04]  /*4ee0*/  STS.U16 [R25+0x40], R104 ;  /* 0x0000406819007388 */ /* 0x004fe80000000400 */
[----:B------:R-:W-:Y:S04]  /*4ef0*/  STS.U16 [R24+0x80], R103 ;  /* 0x0000806718007388 */ /* 0x000fe80000000400 */
[----:B---3--:R-:W-:Y:S04]  /*4f00*/  STS.U16 [R23+0xc0], R106 ;  /* 0x0000c06a17007388 */ /* 0x008fe80000000400 */
[----:B------:R-:W-:Y:S04]  /*4f10*/  STS.U16 [R22+0x100], R107 ;  /* 0x0001006b16007388 */ /* 0x000fe80000000400 */
[----:B----4-:R-:W-:Y:S04]  /*4f20*/  STS.U16 [R21+0x140], R110 ;  /* 0x0001406e15007388 */ /* 0x010fe80000000400 */
[----:B------:R0:W-:Y:S04]  /*4f30*/  STS.U16 [R20+0x180], R109 ;  /* 0x0001806d14007388 */ /* 0x0001e80000000400 */
[----:B------:R-:W-:Y:S04]  /*4f40*/  STS.U16 [R19+0x1c0], R112 ;  /* 0x0001c07013007388 */ /* 0x000fe80000000400 */
[----:B-----5:R1:W-:Y:S04]  /*4f50*/  STS.U16 [R18+0x200], R117 ;  /* 0x0002007512007388 */ /* 0x0203e80000000400 */
        /* <DEDUP_REMOVED lines=10> */
[----:B------:R-:W4:Y:S01]  /*5000*/  LDS.U16 R104, [R10+0x2] ;  /* 0x000002000a687984 */ /* 0x000f220000000400 */
[----:B0-----:R-:W-:-:S03]  /*5010*/  FADD.FTZ R109, R124, 1 ;  /* 0x3f8000007c6d7421 */ /* 0x001fc60000010000 */
[----:B------:R-:W0:Y:S03]  /*5020*/  LDS.U16 R114, [R10+0x6] ;  /* 0x000006000a727984 */ /* 0x000e260000000400 */
[----:B------:R-:W5:Y:S01]  /*5030*/  MUFU.RCP R109, R109 ;  /* 0x0000006d006d7308 */ /* 0x000f620000001000 */
[----:B------:R-:W0:Y:S01]  /*5040*/  LDS.U16 R116, [R10+0x8] ;  /* 0x000008000a747984 */ /* 0x000e220000000400 */
[----:B------:R-:W-:-:S03]  /*5050*/  FADD.FTZ R107, R122, 1 ;  /* 0x3f8000007a6b7421 */ /* 0x000fc60000010000 */
[----:B------:R-:W-:Y:S03]  /*5060*/  LDS.U16 R118, [R10+0xa] ;  /* 0x00000a000a767984 */ /* 0x000fe60000000400 */
[----:B------:R5:W-:Y:S08]  /*5070*/  MUFU.RCP R115, R2 ;  /* 0x0000000200737308 */ /* 0x000bf00000001000 */
[----:B-1----:R1:W-:Y:S01]  /*5080*/  MUFU.RCP R117, R3 ;  /* 0x0000000300757308 */ /* 0x0023e20000001000 */
[----:B-----5:R-:W5:Y:S01]  /*5090*/  LDS.U16 R2, [R10+0xc] ;  /* 0x00000c000a027984 */ /* 0x020f620000000400 */
[----:B--2---:R-:W-:-:S02]  /*50a0*/  HADD2.F32 R103, -RZ, R103.H0_H0 ;  /* 0x20000067ff677230 */ /* 0x004fc40000004100 */
[C---:B-1----:R-:W-:Y:S01]  /*50b0*/  FADD.FTZ R3, -R105.reuse, 1 ;  /* 0x3f80000069037421 */ /* 0x042fe20000010100 */
[----:B---3--:R-:W-:Y:S02]  /*50c0*/  HADD2.F32 R106, -RZ, R106.H0_H0 ;  /* 0x2000006aff6a7230 */ /* 0x008fe40000004100 */
[----:B------:R-:W-:Y:S01]  /*50d0*/  FMUL.FTZ R120, R108, R103 ;  /* 0x000000676c787220 */ /* 0x000fe20000410000 */
[----:B------:R-:W1:Y:S01]  /*50e0*/  MUFU.RCP R107, R107 ;  /* 0x0000006b006b7308 */ /* 0x000e620000001000 */
[----:B------:R-:W-:Y:S02]  /*50f0*/  FFMA.FTZ R3, R84, R3, 1 ;  /* 0x3f80000054037423 */ /* 0x000fe40000010003 */
[----:B------:R-:W-:Y:S01]  /*5100*/  FMUL.FTZ R120, R105, R120 ;  /* 0x0000007869787220 */ /* 0x000fe20000410000 */
[----:B------:R-:W-:Y:S01]  /*5110*/  FMUL.FTZ R124, R113, R106 ;  /* 0x0000006a717c7220 */ /* 0x000fe20000410000 */
[C---:B------:R-:W-:Y:S02]  /*5120*/  FADD.FTZ R129, -R109.reuse, 1 ;  /* 0x3f8000006d817421 */ /* 0x040fe40000010100 */
[----:B------:R-:W-:Y:S01]  /*5130*/  FMUL.FTZ R3, R120, R3 ;  /* 0x0000000378037220 */ /* 0x000fe20000410000 */
[----:B------:R-:W-:Y:S01]  /*5140*/  FMUL.FTZ R124, R109, R124 ;  /* 0x0000007c6d7c7220 */ /* 0x000fe20000410000 */
[----:B------:R-:W-:Y:S01]  /*5150*/  FFMA.FTZ R129, R86, R129, 1 ;  /* 0x3f80000056817423 */ /* 0x000fe20000010081 */
[----:B------:R-:W2:Y:S01]  /*5160*/  LDS.U16 R120, [R10+0xe] ;  /* 0x00000e000a787984 */ /* 0x000ea20000000400 */
[----:B------:R-:W-:-:S02]  /*5170*/  FADD.FTZ R110, R126, 1 ;  /* 0x3f8000007e6e7421 */ /* 0x000fc40000010000 */
[----:B------:R-:W-:Y:S01]  /*5180*/  FMUL.FTZ R144, R124, R129 ;  /* 0x000000817c907220 */ /* 0x000fe20000410000 */
[----:B----4-:R-:W-:Y:S01]  /*5190*/  HADD2.F32 R104, -RZ, R104.H0_H0 ;  /* 0x20000068ff687230 */ /* 0x010fe20000004100 */
[----:B------:R-:W3:Y:S01]  /*51a0*/  LDS.U16 R124, [R10+0x10] ;  /* 0x000010000a7c7984 */ /* 0x000ee20000000400 */
[----:B------:R-:W4:Y:S01]  /*51b0*/  MUFU.EX2 R132, R132 ;  /* 0x0000008400847308 */ /* 0x000f220000000800 */
[----:B-1----:R-:W-:Y:S01]  /*51c0*/  FADD.FTZ R127, -R107, 1 ;  /* 0x3f8000006b7f7421 */ /* 0x002fe20000010100 */
[----:B------:R-:W-:Y:S01]  /*51d0*/  FADD.FTZ R119, R128, 1 ;  /* 0x3f80000080777421 */ /* 0x000fe20000010000 */
[----:B------:R-:W-:Y:S01]  /*51e0*/  FMUL.FTZ R122, R111, R104 ;  /* 0x000000686f7a7220 */ /* 0x000fe20000410000 */
[----:B0-----:R-:W-:Y:S02]  /*51f0*/  HADD2.F32 R114, -RZ, R114.H0_H0 ;  /* 0x20000072ff727230 */ /* 0x001fe40000004100 */
[----:B------:R-:W-:Y:S02]  /*5200*/  FFMA.FTZ R127, R82, R127, 1 ;  /* 0x3f800000527f7423 */ /* 0x000fe4000001007f */
[----:B------:R-:W0:Y:S01]  /*5210*/  MUFU.EX2 R133, R133 ;  /* 0x0000008500857308 */ /* 0x000e220000000800 */
[----:B------:R-:W-:Y:S01]  /*5220*/  FMUL.FTZ R122, R107, R122 ;  /* 0x0000007a6b7a7220 */ /* 0x000fe20000410000 */
[----:B------:R-:W-:-:S06]  /*5230*/  HADD2.F32 R100, -RZ, R100.H0_H0 ;  /* 0x20000064ff647230 */ /* 0x000fcc0000004100 */
[----:B------:R-:W1:Y:S01]  /*5240*/  MUFU.RCP R110, R110 ;  /* 0x0000006e006e7308 */ /* 0x000e620000001000 */
[----:B------:R-:W-:Y:S02]  /*5250*/  HADD2.F32 R98, -RZ, R98.H0_H0 ;  /* 0x20000062ff627230 */ /* 0x000fe40000004100 */
[----:B------:R-:W-:Y:S01]  /*5260*/  FADD.FTZ R126, R131, 1 ;  /* 0x3f800000837e7421 */ /* 0x000fe20000010000 */
[----:B------:R-:W-:Y:S02]  /*5270*/  HADD2.F32 R99, -RZ, R99.H0_H0 ;  /* 0x20000063ff637230 */ /* 0x000fe40000004100 */
[----:B------:R-:W-:Y:S01]  /*5280*/  FMUL.FTZ R142, R122, R127 ;  /* 0x0000007f7a8e7220 */ /* 0x000fe20000410000 */
[----:B------:R-:W-:Y:S01]  /*5290*/  FADD.FTZ R131, -R115, 1 ;  /* 0x3f80000073837421 */ /* 0x000fe20000010100 */
[----:B------:R-:W-:Y:S01]  /*52a0*/  FMUL.FTZ R122, R121, R114 ;  /* 0x00000072797a7220 */ /* 0x000fe20000410000 */
[----:B------:R-:W2:Y:S01]  /*52b0*/  MUFU.RCP R119, R119 ;  /* 0x0000007700777308 */ /* 0x000ea20000001000 */
[----:B------:R-:W-:Y:S01]  /*52c0*/  FMUL.FTZ R137, R100, -1.4426950216293334961 ;  /* 0xbfb8aa3b64897820 */ /* 0x000fe20000410000 */
[----:B------:R-:W-:Y:S01]  /*52d0*/  FADD.FTZ R112, R130, 1 ;  /* 0x3f80000082707421 */ /* 0x000fe20000010000 */
[----:B------:R-:W-:Y:S01]  /*52e0*/  FMUL.FTZ R134, R98, -1.4426950216293334961 ;  /* 0xbfb8aa3b62867820 */ /* 0x000fe20000410000 */
[----:B------:R-:W-:Y:S01]  /*52f0*/  FMUL.FTZ R135, R99, -1.4426950216293334961 ;  /* 0xbfb8aa3b63877820 */ /* 0x000fe20000410000 */
[----:B------:R-:W-:Y:S01]  /*5300*/  FFMA.FTZ R131, R88, R131, 1 ;  /* 0x3f80000058837423 */ /* 0x000fe20000010083 */
[----:B------:R-:W-:Y:S01]  /*5310*/  FMUL.FTZ R122, R115, R122 ;  /* 0x0000007a737a7220 */ /* 0x000fe20000410000 */
[----:B------:R-:W-:-:S02]  /*5320*/  HADD2.F32 R123, -RZ, R123.H0_H0 ;  /* 0x2000007bff7b7230 */ /* 0x000fc40000004100 */
[----:B------:R-:W-:Y:S01]  /*5330*/  HADD2.F32 R116, -RZ, R116.H0_H0 ;  /* 0x20000074ff747230 */ /* 0x000fe20000004100 */
[----:B------:R-:W-:Y:S01]  /*5340*/  MUFU.EX2 R137, R137 ;  /* 0x0000008900897308 */ /* 0x000fe20000000800 */
[----:B----4-:R-:W-:Y:S01]  /*5350*/  FADD.FTZ R129, R132, 1 ;  /* 0x3f80000084817421 */ /* 0x010fe20000010000 */
[----:B------:R-:W-:Y:S01]  /*5360*/  FMUL.FTZ R155, R122, R131 ;  /* 0x000000837a9b7220 */ /* 0x000fe20000410000 */
[----:B0-----:R-:W-:Y:S01]  /*5370*/  FADD.FTZ R132, R133, 1 ;  /* 0x3f80000085847421 */ /* 0x001fe20000010000 */
[----:B-1----:R-:W-:Y:S01]  /*5380*/  FADD.FTZ R128, -R110, 1 ;  /* 0x3f8000006e807421 */ /* 0x002fe20000010100 */
[----:B------:R-:W-:Y:S02]  /*5390*/  HADD2.F32 R122, -RZ, R95.H0_H0 ;  /* 0x2000005fff7a7230 */ /* 0x000fe40000004100 */
[----:B------:R-:W-:Y:S01]  /*53a0*/  FADD.FTZ R133, -R117, 1 ;  /* 0x3f80000075857421 */ /* 0x000fe20000010100 */
[----:B------:R-:W0:Y:S01]  /*53b0*/  MUFU.EX2 R136, R135 ;  /* 0x0000008700887308 */ /* 0x000e220000000800 */
[----:B------:R-:W-:-:S02]  /*53c0*/  HADD2.F32 R101, -RZ, R101.H0_H0 ;  /* 0x20000065ff657230 */ /* 0x000fc40000004100 */
[----:B-----5:R-:W-:Y:S02]  /*53d0*/  HADD2.F32 R95, -RZ, R2.H0_H0 ;  /* 0x20000002ff5f7230 */ /* 0x020fe40000004100 */
[----:B------:R-:W-:-:S03]  /*53e0*/  HADD2.F32 R125, -RZ, R125.H0_H0 ;  /* 0x2000007dff7d7230 */ /* 0x000fc60000004100 */
[----:B------:R-:W1:Y:S01]  /*53f0*/  MUFU.RCP R112, R112 ;  /* 0x0000007000707308 */ /* 0x000e620000001000 */
[----:B------:R-:W-:Y:S02]  /*5400*/  HADD2.F32 R118, -RZ, R118.H0_H0 ;  /* 0x20000076ff767230 */ /* 0x000fe40000004100 */
[----:B------:R-:W-:Y:S01]  /*5410*/  FFMA.FTZ R130, R91, R128, 1 ;  /* 0x3f8000005b827423 */ /* 0x000fe20000010080 */
[----:B------:R-:W-:-:S04]  /*5420*/  HADD2.F32 R102, -RZ, R102.H0_H0 ;  /* 0x20000066ff667230 */ /* 0x000fc80000004100 */
[----:B------:R4:W-:Y:S01]  /*5430*/  MUFU.RCP R127, R126 ;  /* 0x0000007e007f7308 */ /* 0x0009e20000001000 */
[----:B------:R-:W-:Y:S01]  /*5440*/  FFMA.FTZ R133, R90, R133, 1 ;  /* 0x3f8000005a857423 */ /* 0x000fe20000010085 */
[----:B------:R-:W-:Y:S01]  /*5450*/  FMUL.FTZ R138, R101, -1.4426950216293334961 ;  /* 0xbfb8aa3b658a7820 */ /* 0x000fe20000410000 */
[----:B--2---:R-:W-:-:S05]  /*5460*/  FADD.FTZ R131, -R119, 1 ;  /* 0x3f80000077837421 */ /* 0x004fca0000010100 */
[----:B------:R-:W2:Y:S01]  /*5470*/  MUFU.EX2 R134, R134 ;  /* 0x0000008600867308 */ /* 0x000ea20000000800 */
[----:B----4-:R-:W-:Y:S01]  /*5480*/  FMUL.FTZ R126, R123, R116 ;  /* 0x000000747b7e7220 */ /* 0x010fe20000410000 */
[----:B------:R-:W-:Y:S01]  /*5490*/  FMUL.FTZ R2, R122, R95 ;  /* 0x0000005f7a027220 */ /* 0x000fe20000410000 */
[----:B------:R-:W-:Y:S02]  /*54a0*/  FMUL.FTZ R135, R125, R118 ;  /* 0x000000767d877220 */ /* 0x000fe40000410000 */
[----:B------:R-:W-:Y:S01]  /*54b0*/  FMUL.FTZ R128, R117, R126 ;  /* 0x0000007e75807220 */ /* 0x000fe20000410000 */
[----:B------:R-:W-:Y:S01]  /*54c0*/  FMUL.FTZ R139, R102, -1.4426950216293334961 ;  /* 0xbfb8aa3b668b7820 */ /* 0x000fe20000410000 */
[----:B------:R-:W-:Y:S02]  /*54d0*/  FMUL.FTZ R2, R119, R2 ;  /* 0x0000000277027220 */ /* 0x000fe40000410000 */
[----:B------:R-:W-:Y:S01]  /*54e0*/  FMUL.FTZ R146, R128, R133 ;  /* 0x0000008580927220 */ /* 0x000fe20000410000 */
[----:B------:R-:W-:Y:S01]  /*54f0*/  FFMA.FTZ R133, R92, R131, 1 ;  /* 0x3f8000005c857423 */ /* 0x000fe20000010083 */
[----:B------:R-:W-:Y:S01]  /*5500*/  FMUL.FTZ R135, R110, R135 ;  /* 0x000000876e877220 */ /* 0x000fe20000410000 */
[----:B------:R-:W-:Y:S01]  /*5510*/  HADD2.F32 R131, -RZ, R80.H0_H0 ;  /* 0x20000050ff837230 */ /* 0x000fe20000004100 */
[----:B------:R-:W4:Y:S01]  /*5520*/  MUFU.EX2 R138, R138 ;  /* 0x0000008a008a7308 */ /* 0x000f220000000800 */
[----:B------:R-:W-:-:S02]  /*5530*/  HADD2.F32 R120, -RZ, R120.H0_H0 ;  /* 0x20000078ff787230 */ /* 0x000fc40000004100 */
[----:B------:R-:W-:Y:S01]  /*5540*/  FMUL.FTZ R2, R2, R133 ;  /* 0x0000008502027220 */ /* 0x000fe20000410000 */
[----:B------:R-:W-:Y:S01]  /*5550*/  FMUL.FTZ R159, R135, R130 ;  /* 0x00000082879f7220 */ /* 0x000fe20000410000 */
[----:B------:R-:W-:Y:S02]  /*5560*/  HADD2.F32 R133, -RZ, R78.H0_H0 ;  /* 0x2000004eff857230 */ /* 0x000fe40000004100 */
[----:B0-----:R-:W-:Y:S01]  /*5570*/  FADD.FTZ R136, R136, 1 ;  /* 0x3f80000088887421 */ /* 0x001fe20000010000 */
[----:B------:R-:W0:Y:S01]  /*5580*/  LDS.U16 R128, [R10+0x12] ;  /* 0x000012000a807984 */ /* 0x000e220000000400 */
[----:B------:R5:W4:Y:S01]  /*5590*/  MUFU.EX2 R143, R139 ;  /* 0x0000008b008f7308 */ /* 0x000b220000000800 */
[----:B-1----:R-:W-:Y:S02]  /*55a0*/  FADD.FTZ R78, -R112, 1 ;  /* 0x3f800000704e7421 */ /* 0x002fe40000010100 */
[----:B------:R-:W1:Y:S01]  /*55b0*/  LDS.U16 R130, [R10+0x14] ;  /* 0x000014000a827984 */ /* 0x000e620000000400 */
[----:B---3--:R-:W-:-:S02]  /*55c0*/  HADD2.F32 R124, -RZ, R124.H0_H0 ;  /* 0x2000007cff7c7230 */ /* 0x008fc40000004100 */
[----:B--2---:R-:W-:Y:S02]  /*55d0*/  FADD.FTZ R135, R134, 1 ;  /* 0x3f80000086877421 */ /* 0x004fe40000010000 */
[----:B------:R2:W-:Y:S01]  /*55e0*/  MUFU.RCP R126, R132 ;  /* 0x00000084007e7308 */ /* 0x0005e20000001000 */
[----:B-----5:R-:W-:Y:S01]  /*55f0*/  FADD.FTZ R139, R137, 1 ;  /* 0x3f800000898b7421 */ /* 0x020fe20000010000 */
[----:B------:R-:W-:Y:S01]  /*5600*/  FMUL.FTZ R137, R131, R120 ;  /* 0x0000007883897220 */ /* 0x000fe20000410000 */
[----:B------:R-:W-:Y:S01]  /*5610*/  LDS.U16 R134, [R10+0x18] ;  /* 0x000018000a867984 */ /* 0x000fe20000000400 */
[----:B------:R-:W-:Y:S01]  /*5620*/  FFMA.FTZ R78, R93, R78, 1 ;  /* 0x3f8000005d4e7423 */ /* 0x000fe2000001004e */
[----:B------:R-:W-:Y:S02]  /*5630*/  FADD.FTZ R141, -R127, 1 ;  /* 0x3f8000007f8d7421 */ /* 0x000fe40000010100 */
[----:B--2---:R-:W2:Y:S01]  /*5640*/  LDS.U16 R132, [R10+0x16] ;  /* 0x000016000a847984 */ /* 0x004ea20000000400 */
[----:B------:R3:W5:Y:S01]  /*5650*/  MUFU.RCP R80, R136 ;  /* 0x0000008800507308 */ /* 0x0007620000001000 */
[----:B------:R-:W-:Y:S01]  /*5660*/  FMUL.FTZ R137, R112, R137 ;  /* 0x0000008970897220 */ /* 0x000fe20000410000 */
[----:B------:R-:W-:-:S03]  /*5670*/  FFMA.FTZ R140, R94, R141, 1 ;  /* 0x3f8000005e8c7423 */ /* 0x000fc6000001008d */
[----:B------:R-:W-:Y:S01]  /*5680*/  FMUL.FTZ R161, R137, R78 ;  /* 0x0000004e89a17220 */ /* 0x000fe20000410000 */
[----:B---3--:R-:W-:-:S04]  /*5690*/  FMUL.FTZ R136, R133, R124 ;  /* 0x0000007c85887220 */ /* 0x008fc80000410000 */
[----:B------:R-:W-:Y:S01]  /*56a0*/  FMUL.FTZ R137, R127, R136 ;  /* 0x000000887f897220 */ /* 0x000fe20000410000 */
[----:B----4-:R-:W-:Y:S01]  /*56b0*/  FADD.FTZ R149, R138, 1 ;  /* 0x3f8000008a957421 */ /* 0x010fe20000010000 */
[----:B------:R-:W3:Y:S02]  /*56c0*/  LDS.U16 R136, [R10+0x1a] ;  /* 0x00001a000a887984 */ /* 0x000ee40000000400 */
[----:B------:R-:W-:Y:S02]  /*56d0*/  FMUL.FTZ R148, R137, R140 ;  /* 0x0000008c89947220 */ /* 0x000fe40000410000 */
[----:B------:R-:W4:Y:S04]  /*56e0*/  LDS.U16 R138, [R10+0x1c] ;  /* 0x00001c000a8a7984 */ /* 0x000f280000000400 */
[----:B------:R-:W4:Y:S01]  /*56f0*/  LDS.U16 R140, [R10+0x1e] ;  /* 0x00001e000a8c7984 */ /* 0x000f220000000400 */
[----:B------:R-:W0:Y:S08]  /*5700*/  MUFU.RCP R135, R135 ;  /* 0x0000008700877308 */ /* 0x000e300000001000 */
[----:B------:R-:W3:Y:S01]  /*5710*/  MUFU.RCP R129, R129 ;  /* 0x0000008100817308 */ /* 0x000ee20000001000 */
[----:B------:R-:W-:Y:S01]  /*5720*/  FADD.FTZ R147, R143, 1 ;  /* 0x3f8000008f937421 */ /* 0x000fe20000010000 */
[----:B------:R-:W-:-:S02]  /*5730*/  HADD2.F32 R141, -RZ, R74.H0_H0 ;  /* 0x2000004aff8d7230 */ /* 0x000fc40000004100 */
[----:B-----5:R-:W-:Y:S01]  /*5740*/  FADD.FTZ R74, -R80, 1 ;  /* 0x3f800000504a7421 */ /* 0x020fe20000010100 */
[----:B------:R-:W-:Y:S02]  /*5750*/  HADD2.F32 R145, -RZ, R70.H0_H0 ;  /* 0x20000046ff917230 */ /* 0x000fe40000004100 */
[----:B------:R-:W-:Y:S01]  /*5760*/  FADD.FTZ R70, -R126, 1 ;  /* 0x3f8000007e467421 */ /* 0x000fe20000010100 */
[----:B------:R-:W-:Y:S02]  /*5770*/  HADD2.F32 R137, -RZ, R76.H0_H0 ;  /* 0x2000004cff897230 */ /* 0x000fe40000004100 */
[----:B------:R-:W-:Y:S02]  /*5780*/  HADD2.F32 R143, -RZ, R72.H0_H0 ;  /* 0x20000048ff8f7230 */ /* 0x000fe40000004100 */
[----:B0-----:R-:W-:Y:S01]  /*5790*/  FADD.FTZ R151, -R135, 1 ;  /* 0x3f80000087977421 */ /* 0x001fe20000010100 */
[----:B------:R-:W-:Y:S02]  /*57a0*/  HADD2.F32 R128, -RZ, R128.H0_H0 ;  /* 0x20000080ff807230 */ /* 0x000fe40000004100 */
[----:B-1----:R-:W-:-:S02]  /*57b0*/  HADD2.F32 R130, -RZ, R130.H0_H0 ;  /* 0x20000082ff827230 */ /* 0x002fc40000004100 */
[----:B--2---:R-:W-:Y:S01]  /*57c0*/  HADD2.F32 R132, -RZ, R132.H0_H0 ;  /* 0x20000084ff847230 */ /* 0x004fe20000004100 */
[----:B------:R-:W0:Y:S01]  /*57d0*/  MUFU.RCP R139, R139 ;  /* 0x0000008b008b7308 */ /* 0x000e220000001000 */
[----:B------:R-:W-:Y:S02]  /*57e0*/  HADD2.F32 R134, -RZ, R134.H0_H0 ;  /* 0x20000086ff867230 */ /* 0x000fe40000004100 */
[----:B------:R-:W-:Y:S01]  /*57f0*/  FFMA.FTZ R72, R97, R70, 1 ;  /* 0x3f80000061487423 */ /* 0x000fe20000010046 */
[----:B------:R-:W-:Y:S01]  /*5800*/  FFMA.FTZ R153, R98, R151, 1 ;  /* 0x3f80000062997423 */ /* 0x000fe20000010097 */
[----:B------:R-:W-:Y:S01]  /*5810*/  FFMA.FTZ R167, R99, R74, 1 ;  /* 0x3f80000063a77423 */ /* 0x000fe2000001004a */
[----:B------:R-:W-:Y:S02]  /*5820*/  FMUL.FTZ R70, R137, R128 ;  /* 0x0000008089467220 */ /* 0x000fe40000410000 */
[----:B------:R3:W1:Y:S01]  /*5830*/  MUFU.RCP R78, R149 ;  /* 0x00000095004e7308 */ /* 0x0006620000001000 */
[----:B------:R-:W-:Y:S01]  /*5840*/  FMUL.FTZ R151, R141, R130 ;  /* 0x000000828d977220 */ /* 0x000fe20000410000 */
[----:B------:R-:W-:-:S06]  /*5850*/  FMUL.FTZ R74, R143, R132 ;  /* 0x000000848f4a7220 */ /* 0x000fcc0000410000 */
[----:B------:R-:W2:Y:S01]  /*5860*/  MUFU.RCP R147, R147 ;  /* 0x0000009300937308 */ /* 0x000ea20000001000 */
[----:B---3--:R-:W-:Y:S01]  /*5870*/  FADD.FTZ R149, -R129, 1 ;  /* 0x3f80000081957421 */ /* 0x008fe20000010100 */
        /* <DEDUP_REMOVED lines=9> */
[----:B------:R-:W-:-:S02]  /*5910*/  HADD2.F32 R149, -RZ, R68.H0_H0 ;  /* 0x20000044ff957230 */ /* 0x000fc40000004100 */
[----:B------:R-:W-:Y:S02]  /*5920*/  HADD2.F32 R151, -RZ, R66.H0_H0 ;  /* 0x20000042ff977230 */ /* 0x000fe40000004100 */
[----:B------:R-:W-:Y:S02]  /*5930*/  HADD2.F32 R153, -RZ, R0.H0_H0 ;  /* 0x20000000ff997230 */ /* 0x000fe40000004100 */
[----:B------:R-:W-:Y:S02]  /*5940*/  HADD2.F32 R136, -RZ, R136.H0_H0 ;  /* 0x20000088ff887230 */ /* 0x000fe40000004100 */
[----:B----4-:R-:W-:Y:S02]  /*5950*/  HADD2.F32 R138, -RZ, R138.H0_H0 ;  /* 0x2000008aff8a7230 */ /* 0x010fe40000004100 */
[----:B------:R-:W-:Y:S02]  /*5960*/  HADD2.F32 R140, -RZ, R140.H0_H0 ;  /* 0x2000008cff8c7230 */ /* 0x000fe40000004100 */
[----:B------:R-:W-:Y:S01]  /*5970*/  FMUL.FTZ R76, R76, R167 ;  /* 0x000000a74c4c7220 */ /* 0x000fe20000410000 */
[----:B------:R-:W-:Y:S01]  /*5980*/  F2FP.F16.F32.PACK_AB R142, R142, R3 ;  /* 0x000000038e8e723e */ /* 0x000fe200000000ff */
[----:B------:R-:W-:Y:S01]  /*5990*/  BAR.SYNC.DEFER_BLOCKING 0x0 ;  /* 0x0000000000007b1d */ /* 0x000fe20000010000 */
[----:B0-----:R-:W-:Y:S01]  /*59a0*/  FADD.FTZ R3, -R139, 1 ;  /* 0x3f8000008b037421 */ /* 0x001fe20000010100 */
[----:B-1----:R-:W-:Y:S01]  /*59b0*/  FADD.FTZ R66, -R78, 1 ;  /* 0x3f8000004e427421 */ /* 0x002fe20000010100 */
        /* <DEDUP_REMOVED lines=18> */
[----:B------:R-:W-:Y:S02]  /*5ae0*/  F2FP.F16.F32.PACK_AB R2, R161, R2 ;  /* 0x00000002a102723e */ /* 0x000fe400000000ff */
[----:B------:R-:W-:Y:S02]  /*5af0*/  ISETP.NE.AND P1, PT, R30, RZ, PT ;  /* 0x000000ff1e00720c */ /* 0x000fe40003f25270 */
        /* <DEDUP_REMOVED lines=141> */
[----:B------:R-:W0:Y:S01]  /*63d0*/  LDCU.128 UR8, c[0x0][0x430] ;  /* 0x00008600ff0877ac */ /* 0x000e220008000c00 */
[----:B------:R-:W-:-:S02]  /*63e0*/  PRMT R2, R103, 0x7632, R2 ;  /* 0x0000763267027816 */ /* 0x000fc40000000002 */
[----:B------:R-:W-:Y:S01]  /*63f0*/  PRMT R96, R91, 0x7632, R96 ;  /* 0x000076325b607816 */ /* 0x000fe20000000060 */
[----:B------:R-:W-:Y:S01]  /*6400*/  STS.U16 [R10+0x4], R106 ;  /* 0x0000046a0a007388 */ /* 0x000fe20000000400 */
        /* <DEDUP_REMOVED lines=8> */
[----:B------:R-:W-:Y:S01]  /*6490*/  STS.U16 [R10], R103 ;  /* 0x000000670a007388 */ /* 0x000fe20000000400 */
[----:B------:R-:W-:Y:S01]  /*64a0*/  PRMT R98, R3, 0x7632, R98 ;  /* 0x0000763203627816 */ /* 0x000fe20000000062 */
[----:B0-----:R-:W-:Y:S01]  /*64b0*/  UIMAD.WIDE.U32 UR32, UR30, UR8, UR6 ;  /* 0x000000081e2072a5 */ /* 0x001fe2000f8e0006 */
[----:B-1----:R-:W-:Y:S01]  /*64c0*/  PRMT R2, R95, 0x7632, R2 ;  /* 0x000076325f027816 */ /* 0x002fe20000000002 */
[----:B------:R-:W-:Y:S01]  /*64d0*/  STS.U16 [R10+0x6], R93 ;  /* 0x0000065d0a007388 */ /* 0x000fe20000000400 */
[----:B------:R-:W-:Y:S01]  /*64e0*/  PRMT R100, R99, 0x7610, R100 ;  /* 0x0000761063647816 */ /* 0x000fe20000000064 */
[----:B------:R-:W-:Y:S01]  /*64f0*/  UIMAD UR9, UR30, UR9, UR33 ;  /* 0x000000091e0972a4 */ /* 0x000fe2000f8e0221 */
[----:B--2---:R-:W-:Y:S01]  /*6500*/  PRMT R96, R97, 0x7632, R96 ;  /* 0x0000763261607816 */ /* 0x004fe20000000060 */
[----:B------:R-:W-:Y:S01]  /*6510*/  STS.U16 [R10+0x8], R91 ;  /* 0x0000085b0a007388 */ /* 0x000fe20000000400 */
[----:B------:R-:W-:Y:S01]  /*6520*/  PRMT R102, R99, 0x7632, R102 ;  /* 0x0000763263667816 */ /* 0x000fe20000000066 */
[----:B------:R-:W-:Y:S01]  /*6530*/  UMOV UR8, UR32 ;  /* 0x0000002000087c82 */ /* 0x000fe20008000000 */
[C---:B------:R-:W-:Y:S01]  /*6540*/  PRMT R104, R101.reuse, 0x7610, R104 ;  /* 0x0000761065687816 */ /* 0x040fe20000000068 */
[----:B------:R-:W-:Y:S01]  /*6550*/  STS.U16 [R10+0xc], R95 ;  /* 0x00000c5f0a007388 */ /* 0x000fe20000000400 */
[----:B------:R-:W-:Y:S01]  /*6560*/  PRMT R106, R101, 0x7632, R106 ;  /* 0x00007632656a7816 */ /* 0x000fe2000000006a */
[----:B------:R-:W-:-:S02]  /*6570*/  UIMAD.WIDE.U32 UR8, UR12, UR10, UR8 ;  /* 0x0000000a0c0872a5 */ /* 0x000fc4000f8e0008 */
[----:B------:R-:W-:Y:S02]  /*6580*/  STS.U16 [R10+0xe], R2 ;  /* 0x00000e020a007388 */ /* 0x000fe40000000400 */
[----:B------:R-:W-:Y:S02]  /*6590*/  UIMAD UR11, UR12, UR11, UR9 ;  /* 0x0000000b0c0b72a4 */ /* 0x000fe4000f8e0209 */
[----:B------:R0:W-:Y:S04]  /*65a0*/  STS.U16 [R10+0x10], R3 ;  /* 0x000010030a007388 */ /* 0x0001e80000000400 */
[----:B------:R1:W-:Y:S04]  /*65b0*/  STS.U16 [R10+0x12], R98 ;  /* 0x000012620a007388 */ /* 0x0003e80000000400 */
[----:B------:R-:W-:Y:S01]  /*65c0*/  STS.U16 [R10+0x14], R97 ;  /* 0x000014610a007388 */ /* 0x000fe20000000400 */
[----:B0-----:R-:W-:-:S03]  /*65d0*/  IADD3 R3, P0, PT, R59, UR8, RZ ;  /* 0x000000083b037c10 */ /* 0x001fc6000ff1e0ff */
[----:B------:R-:W-:Y:S01]  /*65e0*/  STS.U16 [R10+0x16], R96 ;  /* 0x000016600a007388 */ /* 0x000fe20000000400 */
[----:B-1----:R-:W-:-:S03]  /*65f0*/  IADD3.X R98, PT, PT, RZ, UR11, RZ, P0, !PT ;  /* 0x0000000bff627c10 */ /* 0x002fc600087fe4ff */
[----:B------:R-:W-:Y:S01]  /*6600*/  STS.U16 [R10+0x18], R100 ;  /* 0x000018640a007388 */ /* 0x000fe20000000400 */
[----:B------:R-:W-:-:S03]  /*6610*/  LEA R2, P5, R3, UR34, 0x1 ;  /* 0x0000002203027c11 */ /* 0x000fc6000f8a08ff */
[----:B------:R-:W-:Y:S01]  /*6620*/  STS.U16 [R10+0x1a], R102 ;  /* 0x00001a660a007388 */ /* 0x000fe20000000400 */
[----:B------:R-:W-:-:S03]  /*6630*/  LEA.HI.X R3, R3, UR35, R98, 0x1, P5 ;  /* 0x0000002303037c11 */ /* 0x000fc6000a8f0c62 */
        /* <DEDUP_REMOVED lines=54> */
.L_x_6722:
[----:B------:R-:W-:Y:S01]  /*69a0*/  HADD2.F32 R102, -RZ, R89.H0_H0 ;  /* 0x20000059ff667230 */ /* 0x000fe20000004100 */
[----:B------:R-:W1:Y:S01]  /*69b0*/  LDCU UR9, c[0x0][0x38c] ;  /* 0x00007180ff0977ac */ /* 0x000e620008000800 */
[----:B0-----:R-:W-:Y:S02]  /*69c0*/  HADD2.F32 R91, -RZ, R87.H0_H0 ;  /* 0x20000057ff5b7230 */ /* 0x001fe40000004100 */
        /* <DEDUP_REMOVED lines=109> */
.L_x_6729:
[----:B------:R-:W-:Y:S02]  /*70a0*/  MOV R8, UR31 ;  /* 0x0000001f00087c02 */ /* 0x000fe40008000f00 */
[----:B------:R-:W-:-:S05]  /*70b0*/  MOV R9, UR32 ;  /* 0x0000002000097c02 */ /* 0x000fca0008000f00 */
[----:B------:R-:W2:Y:S01]  /*70c0*/  LDG.E R8, desc[UR28][R8.64] ;  /* 0x0000001c08087981 */ /* 0x000ea2000c1e1900 */
[----:B------:R-:W-:Y:S02]  /*70d0*/  MOV R2, UR10 ;  /* 0x0000000a00027c02 */ /* 0x000fe40008000f00 */
[----:B------:R-:W-:Y:S02]  /*70e0*/  MOV R7, UR9 ;  /* 0x0000000900077c02 */ /* 0x000fe40008000f00 */
[----:B------:R-:W-:Y:S02]  /*70f0*/  MOV R3, UR11 ;  /* 0x0000000b00037c02 */ /* 0x000fe40008000f00 */
[----:B------:R-:W-:-:S03]  /*7100*/  MOV R6, UR8 ;  /* 0x0000000800067c02 */ /* 0x000fc60008000f00 */
[----:B------:R1:W3:Y:S04]  /*7110*/  LDG.E R2, desc[UR28][R2.64] ;  /* 0x0000001c02027981 */ /* 0x0002e8000c1e1900 */
[----:B------:R5:W3:Y:S01]  /*7120*/  LDG.E R7, desc[UR28][R6.64] ;  /* 0x0000001c06077981 */ /* 0x000ae2000c1e1900 */
[----:B------:R-:W0:Y:S01]  /*7130*/  S2UR UR7, SR_CgaCtaId ;  /* 0x00000000000779c3 */ /* 0x000e220000008800 */
[C---:B------:R-:W-:Y:S01]  /*7140*/  ISETP.NE.AND P2, PT, R30.reuse, RZ, PT ;  /* 0x000000ff1e00720c */ /* 0x040fe20003f45270 */
[----:B------:R-:W-:Y:S01]  /*7150*/  UMOV UR27, 0x400 ;  /* 0x00000400001b7882 */ /* 0x000fe20000000000 */
[C---:B------:R-:W-:Y:S01]  /*7160*/  ISETP.NE.AND P1, PT, R30.reuse, 0x1f, PT ;  /* 0x0000001f1e00780c */ /* 0x040fe20003f25270 */
[----:B------:R-:W-:Y:S01]  /*7170*/  BSSY.RECONVERGENT B0, `(.L_x_6724) ;  /* 0x0000042000007945 */ /* 0x000fe20003800200 */
[----:B-1----:R-:W-:-:S04]  /*7180*/  IADD3 R3, PT, PT, R30, 0x200, RZ ;  /* 0x000002001e037810 */ /* 0x002fc80007ffe0ff */
[----:B------:R-:W-:Y:S01]  /*7190*/  SEL R3, R148, R3, !P2 ;  /* 0x0000000394037207 */ /* 0x000fe20005000000 */
[----:B0-----:R-:W-:-:S06]  /*71a0*/  ULEA UR27, UR7, UR27, 0x18 ;  /* 0x0000001b071b7291 */ /* 0x001fcc000f8ec0ff */
[----:B-----5:R-:W-:Y:S01]  /*71b0*/  LEA R6, R3, UR27, 0x2 ;  /* 0x0000001b03067c11 */ /* 0x020fe2000f8e10ff */
        /* <DEDUP_REMOVED lines=19> */
[----:B---3--:R-:W-:-:S04]  /*72f0*/  FMUL.FTZ R7, R2, R7 ;  /* 0x0000000702077220 */ /* 0x008fc80000410000 */
        /* <DEDUP_REMOVED lines=38> */
[----:B------:R3:W1:Y:S01]  /*7560*/  LDS R182, [R107+UR7+0x668] ;  /* 0x000668076bb67984 */ /* 0x0006620008000800 */
[----:B------:R-:W-:Y:S05]  /*7570*/  BRA `(.L_x_6726) ;  /* 0x0000000000047947 */ /* 0x000fea0003800000 */
.L_x_6725:
[----:B------:R1:W2:Y:S02]  /*7580*/  LDS R182, [R157+0xe6c] ;  /* 0x000e6c009db67984 */ /* 0x0002a40000000800 */
.L_x_6726:
[----:B----4-:R-:W-:Y:S05]  /*7590*/  BSYNC.RECONVERGENT B0 ;  /* 0x0000000000007941 */ /* 0x010fea0003800200 */
.L_x_6724:
[----:B------:R-:W-:Y:S01]  /*75a0*/  MOV R2, 0x8 ;  /* 0x0000000800027802 */ /* 0x000fe20000000f00 */
[----:B------:R-:W-:-:S04]  /*75b0*/  HFMA2 R184, -RZ, RZ, 0, 0 ;  /* 0x00000000ffb87431 */ /* 0x000fc800000001ff */
[----:B------:R-:W-:-:S05]  /*75c0*/  @P0 IMAD.WIDE R2, R149, R2, UR4 ;  /* 0x0000000495020e25 */ /* 0x000fca000f8e0202 */
[----:B------:R4:W5:Y:S01]  /*75d0*/  @P0 LDG.E R184, desc[UR28][R2.64+0x4] ;  /* 0x0000041c02b80981 */ /* 0x000962000c1e1900 */
[C---:B012---:R-:W-:Y:S01]  /*75e0*/  FMUL.FTZ R7, R167.reuse, R182 ;  /* 0x000000b6a7077220 */ /* 0x047fe20000410000 */
        /* <DEDUP_REMOVED lines=8> */
[----:B----4-:R-:W-:Y:S01]  /*7670*/  FFMA.FTZ R2, R130, R150, R133 ;  /* 0x0000009682027223 */ /* 0x010fe20000010085 */
[----:B------:R-:W-:Y:S01]  /*7680*/  ISETP.GT.U32.AND P4, PT, R158, 0x17, PT ;  /* 0x000000179e00780c */ /* 0x000fe20003f84070 */
[C---:B------:R-:W-:Y:S01]  /*7690*/  FMUL.FTZ R186, R152.reuse, R7 ;  /* 0x0000000798ba7220 */ /* 0x040fe20000410000 */
[----:B------:R-:W-:Y:S01]  /*76a0*/  FFMA.FTZ R6, R152, R6, R179 ;  /* 0x0000000698067223 */ /* 0x000fe200000100b3 */
[----:B------:R-:W-:-:S02]  /*76b0*/  FFMA.FTZ R2, R9, R2, R132 ;  /* 0x0000000209027223 */ /* 0x000fc40000010084 */
[C---:B------:R-:W-:Y:S01]  /*76c0*/  FMUL.FTZ R7, R153.reuse, R186 ;  /* 0x000000ba99077220 */ /* 0x040fe20000410000 */
[----:B------:R-:W-:Y:S01]  /*76d0*/  FFMA.FTZ R6, R153, R6, R176 ;  /* 0x0000000699067223 */ /* 0x000fe200000100b0 */
[----:B------:R-:W-:Y:S02]  /*76e0*/  FFMA.FTZ R2, R151, R2, R134 ;  /* 0x0000000297027223 */ /* 0x000fe40000010086 */
[C---:B------:R-:W-:Y:S01]  /*76f0*/  FMUL.FTZ R186, R154.reuse, R7 ;  /* 0x000000079aba7220 */ /* 0x040fe20000410000 */
[----:B------:R-:W-:Y:S01]  /*7700*/  FFMA.FTZ R6, R154, R6, R177 ;  /* 0x000000069a067223 */ /* 0x000fe200000100b1 */
[----:B------:R-:W-:Y:S02]  /*7710*/  FFMA.FTZ R2, R156, R2, R135 ;  /* 0x000000029c027223 */ /* 0x000fe40000010087 */
[C---:B------:R-:W-:Y:S01]  /*7720*/  FMUL.FTZ R3, R159.reuse, R186 ;  /* 0x000000ba9f037220 */ /* 0x040fe20000410000 */
[----:B------:R-:W-:-:S03]  /*7730*/  FFMA.FTZ R6, R159, R6, R174 ;  /* 0x000000069f067223 */ /* 0x000fc600000100ae */
[C---:B------:R-:W-:Y:S01]  /*7740*/  FMUL.FTZ R186, R162.reuse, R3 ;  /* 0x00000003a2ba7220 */ /* 0x040fe20000410000 */
[----:B------:R-:W-:-:S03]  /*7750*/  FFMA.FTZ R6, R162, R6, R175 ;  /* 0x00000006a2067223 */ /* 0x000fc600000100af */
[C---:B------:R-:W-:Y:S01]  /*7760*/  FMUL.FTZ R3, R161.reuse, R186 ;  /* 0x000000baa1037220 */ /* 0x040fe20000410000 */
[----:B------:R-:W-:Y:S01]  /*7770*/  FFMA.FTZ R7, R161, R6, R172 ;  /* 0x00000006a1077223 */ /* 0x000fe200000100ac */
[----:B------:R-:W-:Y:S01]  /*7780*/  FFMA.FTZ R6, R163, R2, R136 ;  /* 0x00000002a3067223 */ /* 0x000fe20000010088 */
[----:B------:R-:W-:Y:S01]  /*7790*/  FMUL.FTZ R2, R165, R150 ;  /* 0x00000096a5027220 */ /* 0x000fe20000410000 */
[C---:B------:R-:W-:Y:S01]  /*77a0*/  FMUL.FTZ R186, R160.reuse, R3 ;  /* 0x00000003a0ba7220 */ /* 0x040fe20000410000 */
[C---:B------:R-:W-:Y:S01]  /*77b0*/  FFMA.FTZ R7, R160.reuse, R7, R173 ;  /* 0x00000007a0077223 */ /* 0x040fe200000100ad */
[----:B------:R-:W-:Y:S01]  /*77c0*/  FFMA.FTZ R6, R160, R6, R137 ;  /* 0x00000006a0067223 */ /* 0x000fe20000010089 */
[----:B------:R-:W-:Y:S01]  /*77d0*/  FMUL.FTZ R2, R9, R2 ;  /* 0x0000000209027220 */ /* 0x000fe20000410000 */
[C---:B------:R-:W-:Y:S01]  /*77e0*/  FMUL.FTZ R3, R163.reuse, R186 ;  /* 0x000000baa3037220 */ /* 0x040fe20000410000 */
[----:B------:R-:W-:Y:S01]  /*77f0*/  FFMA.FTZ R7, R163, R7, R170 ;  /* 0x00000007a3077223 */ /* 0x000fe200000100aa */
[----:B------:R-:W-:-:S02]  /*7800*/  FFMA.FTZ R6, R161, R6, R138 ;  /* 0x00000006a1067223 */ /* 0x000fc4000001008a */
        /* <DEDUP_REMOVED lines=16> */
[----:B------:R-:W0:Y:S01]  /*7910*/  SHFL.DOWN PT, R190, R3, 0x1, 0x1f ;  /* 0x08201f0003be7f89 */ /* 0x000e2200000e0000 */
[----:B------:R-:W-:Y:S01]  /*7920*/  FFMA.FTZ R6, R152, R6, R143 ;  /* 0x0000000698067223 */ /* 0x000fe2000001008f */
[----:B------:R-:W-:Y:S02]  /*7930*/  FMUL.FTZ R7, R161, R2 ;  /* 0x00000002a1077220 */ /* 0x000fe40000410000 */
[----:B------:R-:W1:Y:S01]  /*7940*/  SHFL.DOWN PT, R189, R186, 0x1, 0x1f ;  /* 0x08201f00babd7f89 */ /* 0x000e6200000e0000 */
[----:B------:R-:W-:Y:S01]  /*7950*/  FFMA.FTZ R6, R155, R6, R144 ;  /* 0x000000069b067223 */ /* 0x000fe20000010090 */
[----:B------:R-:W-:-:S03]  /*7960*/  FMUL.FTZ R2, R162, R7 ;  /* 0x00000007a2027220 */ /* 0x000fc60000410000 */
[----:B------:R-:W-:Y:S01]  /*7970*/  FFMA.FTZ R6, R164, R6, R145 ;  /* 0x00000006a4067223 */ /* 0x000fe20000010091 */
[----:B------:R-:W-:-:S03]  /*7980*/  FMUL.FTZ R7, R159, R2 ;  /* 0x000000029f077220 */ /* 0x000fc60000410000 */
[----:B------:R-:W-:Y:S01]  /*7990*/  FFMA.FTZ R185, R167, R6, R146 ;  /* 0x00000006a7b97223 */ /* 0x000fe20000010092 */
[----:B------:R-:W-:-:S04]  /*79a0*/  FMUL.FTZ R2, R154, R7 ;  /* 0x000000079a027220 */ /* 0x000fc80000410000 */
[----:B------:R-:W2:Y:S01]  /*79b0*/  SHFL.UP PT, R6, R185, 0x1, RZ ;  /* 0x04200000b9067989 */ /* 0x000ea200000e00ff */
[----:B------:R-:W-:-:S04]  /*79c0*/  FMUL.FTZ R7, R153, R2 ;  /* 0x0000000299077220 */ /* 0x000fc80000410000 */
[----:B------:R-:W-:Y:S01]  /*79d0*/  FMUL.FTZ R2, R152, R7 ;  /* 0x0000000798027220 */ /* 0x000fe20000410000 */
[----:B0-----:R-:W-:-:S03]  /*79e0*/  @P1 FMUL.FTZ R187, R190, R3 ;  /* 0x00000003bebb1220 */ /* 0x001fc60000410000 */
[----:B------:R-:W-:Y:S01]  /*79f0*/  FMUL.FTZ R7, R155, R2 ;  /* 0x000000029b077220 */ /* 0x000fe20000410000 */
[----:B-1----:R-:W-:Y:S01]  /*7a00*/  @P1 FFMA.FTZ R186, R3, R189, R186 ;  /* 0x000000bd03ba1223 */ /* 0x002fe200000100ba */
[----:B------:R-:W-:Y:S02]  /*7a10*/  @P1 MOV R3, R187 ;  /* 0x000000bb00031202 */ /* 0x000fe40000000f00 */
[----:B------:R-:W-:Y:S01]  /*7a20*/  FMUL.FTZ R2, R164, R7 ;  /* 0x00000007a4027220 */ /* 0x000fe20000410000 */
[----:B------:R-:W-:Y:S01]  /*7a30*/  ISETP.GE.AND P1, PT, R27, 0x1, PT ;  /* 0x000000011b00780c */ /* 0x000fe20003f26270 */
[----:B------:R-:W0:Y:S02]  /*7a40*/  SHFL.DOWN PT, R189, R186, 0x2, 0x1f ;  /* 0x08401f00babd7f89 */ /* 0x000e2400000e0000 */
[----:B------:R-:W-:Y:S02]  /*7a50*/  FMUL.FTZ R2, R167, R2 ;  /* 0x00000002a7027220 */ /* 0x000fe40000410000 */
[----:B------:R-:W1:Y:S04]  /*7a60*/  SHFL.DOWN PT, R190, R3, 0x2, 0x1f ;  /* 0x08401f0003be7f89 */ /* 0x000e6800000e0000 */
[----:B------:R-:W4:Y:S01]  /*7a70*/  SHFL.UP PT, R7, R2, 0x1, RZ ;  /* 0x0420000002077989 */ /* 0x000f2200000e00ff */
[----:B--2---:R-:W-:-:S05]  /*7a80*/  FFMA.FTZ R6, R2, R6, R185 ;  /* 0x0000000602067223 */ /* 0x004fca00000100b9 */
[----:B------:R-:W-:-:S05]  /*7a90*/  FSEL R185, R185, R6, !P1 ;  /* 0x00000006b9b97208 */ /* 0x000fca0004800000 */
[----:B------:R-:W2:Y:S01]  /*7aa0*/  SHFL.UP PT, R6, R185, 0x2, RZ ;  /* 0x04400000b9067989 */ /* 0x000ea200000e00ff */
[C---:B0-----:R-:W-:Y:S01]  /*7ab0*/  @!P3 FFMA.FTZ R186, R3.reuse, R189, R186 ;  /* 0x000000bd03bab223 */ /* 0x041fe200000100ba */
[----:B-1----:R-:W-:-:S04]  /*7ac0*/  @!P3 FMUL.FTZ R187, R3, R190 ;  /* 0x000000be03bbb220 */ /* 0x002fc80000410000 */
[----:B------:R-:W0:Y:S01]  /*7ad0*/  SHFL.DOWN PT, R189, R186, 0x4, 0x1f ;  /* 0x08801f00babd7f89 */ /* 0x000e2200000e0000 */
[----:B----4-:R-:W-:Y:S01]  /*7ae0*/  @P1 FMUL.FTZ R2, R2, R7 ;  /* 0x0000000702021220 */ /* 0x010fe20000410000 */
[----:B------:R-:W-:Y:S02]  /*7af0*/  @!P3 MOV R3, R187 ;  /* 0x000000bb0003b202 */ /* 0x000fe40000000f00 */
[----:B------:R-:W-:Y:S02]  /*7b00*/  ISETP.GT.U32.AND P3, PT, R158, 0x1b, PT ;  /* 0x0000001b9e00780c */ /* 0x000fe40003f64070 */
[----:B------:R-:W1:Y:S01]  /*7b10*/  SHFL.UP PT, R7, R2, 0x2, RZ ;  /* 0x0440000002077989 */ /* 0x000e6200000e00ff */
[----:B------:R-:W-:-:S03]  /*7b20*/  ISETP.GE.AND P1, PT, R27, 0x2, PT ;  /* 0x000000021b00780c */ /* 0x000fc60003f26270 */
[----:B------:R-:W4:Y:S01]  /*7b30*/  SHFL.DOWN PT, R190, R3, 0x4, 0x1f ;  /* 0x08801f0003be7f89 */ /* 0x000f2200000e0000 */
[----:B--2---:R-:W-:-:S05]  /*7b40*/  FFMA.FTZ R6, R2, R6, R185 ;  /* 0x0000000602067223 */ /* 0x004fca00000100b9 */
[----:B------:R-:W-:-:S05]  /*7b50*/  FSEL R185, R185, R6, !P1 ;  /* 0x00000006b9b97208 */ /* 0x000fca0004800000 */
[----:B------:R-:W2:Y:S01]  /*7b60*/  SHFL.UP PT, R6, R185, 0x4, RZ ;  /* 0x04800000b9067989 */ /* 0x000ea200000e00ff */
[----:B0-----:R-:W-:-:S05]  /*7b70*/  @!P3 FFMA.FTZ R186, R3, R189, R186 ;  /* 0x000000bd03bab223 */ /* 0x001fca00000100ba */
[----:B------:R-:W0:Y:S01]  /*7b80*/  SHFL.DOWN PT, R191, R186, 0x8, 0x1f ;  /* 0x09001f00babf7f89 */ /* 0x000e2200000e0000 */
[----:B-1----:R-:W-:Y:S01]  /*7b90*/  @P1 FMUL.FTZ R2, R2, R7 ;  /* 0x0000000702021220 */ /* 0x002fe20000410000 */
[----:B------:R-:W-:Y:S02]  /*7ba0*/  ISETP.LE.AND P1, PT, R188, UR20, PT ;  /* 0x00000014bc007c0c */ /* 0x000fe4000bf23270 */
[----:B------:R-:W-:Y:S01]  /*7bb0*/  MOV R7, RZ ;  /* 0x000000ff00077202 */ /* 0x000fe20000000f00 */
[----:B----4-:R-:W-:Y:S01]  /*7bc0*/  @!P3 FMUL.FTZ R187, R3, R190 ;  /* 0x000000be03bbb220 */ /* 0x010fe20000410000 */
[----:B------:R-:W-:-:S04]  /*7bd0*/  ISETP.NE.OR P1, PT, R30, RZ, P1 ;  /* 0x000000ff1e00720c */ /* 0x000fc80000f25670 */
[----:B------:R-:W-:Y:S02]  /*7be0*/  @!P3 MOV R3, R187 ;  /* 0x000000bb0003b202 */ /* 0x000fe40000000f00 */
[----:B------:R-:W1:Y:S01]  /*7bf0*/  SHFL.UP PT, R187, R2, 0x4, RZ ;  /* 0x0480000002bb7989 */ /* 0x000e6200000e00ff */
[----:B------:R-:W-:-:S03]  /*7c00*/  ISETP.GE.AND P3, PT, R27, 0x4, PT ;  /* 0x000000041b00780c */ /* 0x000fc60003f66270 */
[----:B------:R-:W4:Y:S01]  /*7c10*/  SHFL.DOWN PT, R190, R3, 0x8, 0x1f ;  /* 0x09001f0003be7f89 */ /* 0x000f2200000e0000 */
[----:B--2---:R-:W-:-:S05]  /*7c20*/  FFMA.FTZ R6, R2, R6, R185 ;  /* 0x0000000602067223 */ /* 0x004fca00000100b9 */
[----:B------:R-:W-:Y:S01]  /*7c30*/  FSEL R185, R185, R6, !P3 ;  /* 0x00000006b9b97208 */ /* 0x000fe20005800000 */
[----:B------:R-:W-:Y:S02]  /*7c40*/  HFMA2 R6, -RZ, RZ, 1.875, 0 ;  /* 0x3f800000ff067431 */ /* 0x000fe400000001ff */
[----:B0-----:R-:W-:Y:S02]  /*7c50*/  @!P4 FFMA.FTZ R186, R3, R191, R186 ;  /* 0x000000bf03bac223 */ /* 0x001fe400000100ba */
[----:B------:R-:W0:Y:S04]  /*7c60*/  SHFL.UP PT, R189, R185, 0x8, RZ ;  /* 0x05000000b9bd7989 */ /* 0x000e2800000e00ff */
[----:B------:R-:W2:Y:S04]  /*7c70*/  SHFL.DOWN PT, R191, R186, 0x10, 0x1f ;  /* 0x0a001f00babf7f89 */ /* 0x000ea800000e0000 */
[----:B------:R-:W-:Y:S01]  /*7c80*/  @!P1 LDS.64 R6, [R147] ;  /* 0x0000000093069984 */ /* 0x000fe20000000a00 */
[----:B-1----:R-:W-:Y:S01]  /*7c90*/  @P3 FMUL.FTZ R2, R2, R187 ;  /* 0x000000bb02023220 */ /* 0x002fe20000410000 */
[----:B------:R-:W-:-:S02]  /*7ca0*/  ISETP.GE.AND P1, PT, R27, 0x8, PT ;  /* 0x000000081b00780c */ /* 0x000fc40003f26270 */
[----:B------:R-:W-:Y:S01]  /*7cb0*/  ISETP.GT.U32.AND P3, PT, R158, 0xf, PT ;  /* 0x0000000f9e00780c */ /* 0x000fe20003f64070 */
[----:B----4-:R-:W-:Y:S01]  /*7cc0*/  @!P4 FMUL.FTZ R190, R3, R190 ;  /* 0x000000be03bec220 */ /* 0x010fe20000410000 */
[----:B------:R-:W1:Y:S04]  /*7cd0*/  SHFL.UP PT, R187, R2, 0x8, RZ ;  /* 0x0500000002bb7989 */ /* 0x000e6800000e00ff */
[----:B------:R-:W-:-:S05]  /*7ce0*/  @!P4 MOV R3, R190 ;  /* 0x000000be0003c202 */ /* 0x000fca0000000f00 */
[----:B------:R-:W4:Y:S01]  /*7cf0*/  SHFL.DOWN PT, R192, R3, 0x10, 0x1f ;  /* 0x0a001f0003c07f89 */ /* 0x000f2200000e0000 */
[----:B0-----:R-:W-:Y:S01]  /*7d00*/  FFMA.FTZ R190, R2, R189, R185 ;  /* 0x000000bd02be7223 */ /* 0x001fe200000100b9 */
[----:B--2---:R-:W-:-:S04]  /*7d10*/  @!P3 FFMA.FTZ R186, R3, R191, R186 ;  /* 0x000000bf03bab223 */ /* 0x004fc800000100ba */
[----:B------:R-:W-:Y:S01]  /*7d20*/  FSEL R185, R185, R190, !P1 ;  /* 0x000000beb9b97208 */ /* 0x000fe20004800000 */
[----:B------:R-:W-:Y:S04]  /*7d30*/  SHFL.DOWN PT, R193, R186, 0x1, 0x1f ;  /* 0x08201f00bac17f89 */ /* 0x000fe800000e0000 */
[----:B------:R-:W0:Y:S01]  /*7d40*/  SHFL.UP PT, R189, R185, 0x10, RZ ;  /* 0x06000000b9bd7989 */ /* 0x000e2200000e00ff */
[----:B-1----:R-:W-:Y:S01]  /*7d50*/  @P1 FMUL.FTZ R2, R2, R187 ;  /* 0x000000bb02021220 */ /* 0x002fe20000410000 */
[----:B------:R-:W-:Y:S02]  /*7d60*/  ISETP.GE.AND P1, PT, R27, 0x10, PT ;  /* 0x000000101b00780c */ /* 0x000fe40003f26270 */
[----:B------:R-:W-:Y:S04]  /*7d70*/  SHFL.IDX PT, R186, R186, RZ, 0x1f ;  /* 0x00001fffbaba7589 */ /* 0x000fe800000e0000 */
[----:B------:R-:W1:Y:S01]  /*7d80*/  SHFL.UP PT, R187, R2, 0x10, RZ ;  /* 0x0600000002bb7989 */ /* 0x000e6200000e00ff */
[----:B----4-:R-:W-:-:S03]  /*7d90*/  @!P3 FMUL.FTZ R190, R3, R192 ;  /* 0x000000c003beb220 */ /* 0x010fc60000410000 */
[----:B------:R-:W-:Y:S02]  /*7da0*/  SHFL.IDX PT, R194, R7, RZ, 0x1f ;  /* 0x00001fff07c27589 */ /* 0x000fe400000e0000 */
[----:B------:R-:W-:Y:S02]  /*7db0*/  @!P3 MOV R3, R190 ;  /* 0x000000be0003b202 */ /* 0x000fe40000000f00 */
[----:B------:R-:W-:-:S03]  /*7dc0*/  ISETP.NE.AND P3, PT, R30, 0x1f, PT ;  /* 0x0000001f1e00780c */ /* 0x000fc60003f65270 */
[----:B------:R-:W2:Y:S01]  /*7dd0*/  SHFL.DOWN PT, R192, R3, 0x1, 0x1f ;  /* 0x08201f0003c07f89 */ /* 0x000ea200000e0000 */
[----:B0-----:R-:W-:-:S03]  /*7de0*/  FFMA.FTZ R190, R2, R189, R185 ;  /* 0x000000bd02be7223 */ /* 0x001fc600000100b9 */
[----:B------:R-:W0:Y:S02]  /*7df0*/  SHFL.IDX PT, R3, R3, RZ, 0x1f ;  /* 0x00001fff03037589 */ /* 0x000e2400000e0000 */
[----:B------:R-:W-:Y:S01]  /*7e00*/  FSEL R190, R185, R190, !P1 ;  /* 0x000000beb9be7208 */ /* 0x000fe20004800000 */
[----:B-1----:R-:W-:Y:S01]  /*7e10*/  @P1 FMUL.FTZ R2, R2, R187 ;  /* 0x000000bb02021220 */ /* 0x002fe20000410000 */
[----:B------:R-:W-:-:S03]  /*7e20*/  ISETP.GT.AND P1, PT, R27, 0x1d, PT ;  /* 0x0000001d1b00780c */ /* 0x000fc60003f24270 */
[----:B------:R1:W-:Y:S04]  /*7e30*/  SHFL.UP PT, R189, R190, 0x1, RZ ;  /* 0x04200000bebd7989 */ /* 0x0003e800000e00ff */
[----:B------:R-:W-:Y:S01]  /*7e40*/  SHFL.UP PT, R2, R2, 0x1, RZ ;  /* 0x0420000002027989 */ /* 0x000fe200000e00ff */
[----:B--2---:R-:W-:Y:S01]  /*7e50*/  @P3 FFMA.FTZ R194, R192, R194, R193 ;  /* 0x000000c2c0c23223 */ /* 0x004fe200000100c1 */
[----:B------:R-:W-:-:S03]  /*7e60*/  ISETP.GT.AND P3, PT, R27, 0x1b, PT ;  /* 0x0000001b1b00780c */ /* 0x000fc60003f64270 */
[----:B------:R-:W-:Y:S01]  /*7e70*/  FFMA.FTZ R183, R194, R182, R183 ;  /* 0x000000b6c2b77223 */ /* 0x000fe200000100b7 */
[C---:B0-----:R-:W-:Y:S01]  /*7e80*/  FFMA.FTZ R7, R3.reuse, R7, R186 ;  /* 0x0000000703077223 */ /* 0x041fe200000100ba */
[----:B------:R-:W-:Y:S02]  /*7e90*/  FMUL.FTZ R6, R3, R6 ;  /* 0x0000000603067220 */ /* 0x000fe40000410000 */
[----:B------:R-:W-:-:S04]  /*7ea0*/  FFMA.FTZ R185, R167, R183, R180 ;  /* 0x000000b7a7b97223 */ /* 0x000fc800000100b4 */
[----:B------:R-:W-:Y:S01]  /*7eb0*/  FFMA.FTZ R181, R164, R185, R181 ;  /* 0x000000b9a4b57223 */ /* 0x000fe200000100b5 */
[----:B------:R-:W-:-:S03]  /*7ec0*/  FMUL.FTZ R192, R185, R38 ;  /* 0x00000026b9c07220 */ /* 0x000fc60000410000 */
[----:B------:R-:W-:Y:S01]  /*7ed0*/  FFMA.FTZ R187, R155, R181, R178 ;  /* 0x000000b59bbb7223 */ /* 0x000fe200000100b2 */
[----:B-1----:R-:W-:Y:S01]  /*7ee0*/  FMUL.FTZ R190, R181, R40 ;  /* 0x00000028b5be7220 */ /* 0x002fe20000410000 */
[----:B------:R-:W-:Y:S02]  /*7ef0*/  FADD.FTZ R129, R192, R129 ;  /* 0x00000081c0817221 */ /* 0x000fe40000010000 */
[----:B------:R-:W-:Y:S01]  /*7f00*/  FFMA.FTZ R179, R152, R187, R179 ;  /* 0x000000bb98b37223 */ /* 0x000fe200000100b3 */
[----:B------:R-:W-:Y:S01]  /*7f10*/  FADD.FTZ R131, R190, R131 ;  /* 0x00000083be837221 */ /* 0x000fe20000010000 */
[----:B-----5:R-:W0:Y:S02]  /*7f20*/  SHFL.IDX PT, R191, R184, RZ, 0x1f ;  /* 0x00001fffb8bf7589 */ /* 0x020e2400000e0000 */
[----:B0-----:R-:W-:Y:S01]  /*7f30*/  @P2 FFMA.FTZ R191, R2, R191, R189 ;  /* 0x000000bf02bf2223 */ /* 0x001fe200000100bd */
[----:B------:R-:W-:Y:S01]  /*7f40*/  FFMA.FTZ R189, R153, R179, R176 ;  /* 0x000000b399bd7223 */ /* 0x000fe200000100b0 */
[----:B------:R-:W-:-:S02]  /*7f50*/  ISETP.GT.AND P2, PT, R27, 0x1e, PT ;  /* 0x0000001e1b00780c */ /* 0x000fc40003f44270 */
[----:B------:R-:W-:Y:S01]  /*7f60*/  FFMA.FTZ R195, R165, R191, R130 ;  /* 0x000000bfa5c37223 */ /* 0x000fe20000010082 */
[----:B------:R-:W-:-:S03]  /*7f70*/  FFMA.FTZ R177, R154, R189, R177 ;  /* 0x000000bd9ab17223 */ /* 0x000fc600000100b1 */
[-C--:B------:R-:W-:Y:S01]  /*7f80*/  FFMA.FTZ R2, R150, R195.reuse, R133 ;  /* 0x000000c396027223 */ /* 0x080fe20000010085 */
[----:B------:R-:W-:Y:S01]  /*7f90*/  FFMA.FTZ R191, R0, R195, RZ ;  /* 0x000000c300bf7223 */ /* 0x000fe200000100ff */
[----:B------:R-:W-:Y:S02]  /*7fa0*/  FFMA.FTZ R165, R159, R177, R174 ;  /* 0x000000b19fa57223 */ /* 0x000fe400000100ae */
[-C--:B------:R-:W-:Y:S01]  /*7fb0*/  FFMA.FTZ R197, R9, R2.reuse, R132 ;  /* 0x0000000209c57223 */ /* 0x080fe20000010084 */
[----:B------:R-:W-:Y:S01]  /*7fc0*/  FFMA.FTZ R193, R66, R2, R191 ;  /* 0x0000000242c17223 */ /* 0x000fe200000100bf */
[----:B------:R-:W-:Y:S02]  /*7fd0*/  FFMA.FTZ R191, R162, R165, R175 ;  /* 0x000000a5a2bf7223 */ /* 0x000fe400000100af */
[-C--:B------:R-:W-:Y:S01]  /*7fe0*/  FFMA.FTZ R199, R151, R197.reuse, R134 ;  /* 0x000000c597c77223 */ /* 0x080fe20000010086 */
[----:B------:R-:W-:Y:S01]  /*7ff0*/  FFMA.FTZ R193, R68, R197, R193 ;  /* 0x000000c544c17223 */ /* 0x000fe200000100c1 */
[-C--:B------:R-:W-:Y:S01]  /*8000*/  FFMA.FTZ R175, R161, R191.reuse, R172 ;  /* 0x000000bfa1af7223 */ /* 0x080fe200000100ac */
[----:B------:R-:W-:Y:S01]  /*8010*/  FMUL.FTZ R3, R8, R191 ;  /* 0x000000bf08037220 */ /* 0x000fe20000410000 */
[-C--:B------:R-:W-:Y:S01]  /*8020*/  FFMA.FTZ R172, R156, R199.reuse, R135 ;  /* 0x000000c79cac7223 */ /* 0x080fe20000010087 */
[----:B------:R-:W-:Y:S01]  /*8030*/  FFMA.FTZ R193, R70, R199, R193 ;  /* 0x000000c746c17223 */ /* 0x000fe200000100c1 */
[----:B------:R-:W-:-:S02]  /*8040*/  FFMA.FTZ R173, R160, R175, R173 ;  /* 0x000000afa0ad7223 */ /* 0x000fc400000100ad */
[CC--:B------:R-:W-:Y:S01]  /*8050*/  FFMA.FTZ R201, R163.reuse, R172.reuse, R136 ;  /* 0x000000aca3c97223 */ /* 0x0c0fe20000010088 */
        /* <DEDUP_REMOVED lines=24> */
[----:B------:R-:W-:Y:S01]  /*81e0*/  FMUL.FTZ R153, R9, R64 ;  /* 0x0000004009997220 */ /* 0x000fe20000410000 */
[----:B------:R-:W-:Y:S01]  /*81f0*/  FADD.FTZ R154, -R132, R197 ;  /* 0x000000c5849a7221 */ /* 0x000fe20000010100 */
[----:B------:R-:W-:Y:S01]  /*8200*/  FFMA.FTZ R184, R152, R207, R143 ;  /* 0x000000cf98b87223 */ /* 0x000fe2000001008f */
[----:B------:R-:W-:Y:S01]  /*8210*/  FFMA.FTZ R152, R2, R159, RZ ;  /* 0x0000009f02987223 */ /* 0x000fe200000100ff */
[----:B------:R-:W-:Y:S01]  /*8220*/  FFMA.FTZ R193, R86, R207, R193 ;  /* 0x000000cf56c17223 */ /* 0x000fe200000100c1 */
[----:B------:R-:W-:Y:S01]  /*8230*/  FADD.FTZ R170, -R136, R201 ;  /* 0x000000c988aa7221 */ /* 0x000fe20000010100 */
[----:B------:R-:W-:Y:S01]  /*8240*/  FFMA.FTZ R209, R155, R184, R144 ;  /* 0x000000b89bd17223 */ /* 0x000fe20000010090 */
[----:B------:R-:W-:Y:S01]  /*8250*/  FMUL.FTZ R155, R151, R62 ;  /* 0x0000003e979b7220 */ /* 0x000fe20000410000 */
[----:B------:R-:W-:Y:S01]  /*8260*/  FFMA.FTZ R152, R153, R150, R152 ;  /* 0x0000009699987223 */ /* 0x000fe20000010098 */
[----:B------:R-:W-:Y:S01]  /*8270*/  FFMA.FTZ R193, R88, R184, R193 ;  /* 0x000000b858c17223 */ /* 0x000fe200000100c1 */
[-C--:B------:R-:W-:Y:S01]  /*8280*/  FFMA.FTZ R194, R164, R209.reuse, R145 ;  /* 0x000000d1a4c27223 */ /* 0x080fe20000010091 */
[----:B------:R-:W-:Y:S01]  /*8290*/  FADD.FTZ R172, -R137, R174 ;  /* 0x000000ae89ac7221 */ /* 0x000fe20000010100 */
[----:B------:R-:W-:Y:S01]  /*82a0*/  FFMA.FTZ R161, R155, R154, R152 ;  /* 0x0000009a9ba17223 */ /* 0x000fe20000010098 */
[----:B------:R-:W-:Y:S01]  /*82b0*/  FFMA.FTZ R195, R90, R209, R193 ;  /* 0x000000d15ac37223 */ /* 0x000fe200000100c1 */
[----:B------:R-:W-:Y:S01]  /*82c0*/  FMUL.FTZ R193, R163, R58 ;  /* 0x0000003aa3c17220 */ /* 0x000fe20000410000 */
[----:B------:R-:W-:Y:S01]  /*82d0*/  FFMA.FTZ R211, R167, R194, R146 ;  /* 0x000000c2a7d37223 */ /* 0x000fe20000010092 */
        /* <DEDUP_REMOVED lines=9> */
[----:B------:R-:W-:Y:S01]  /*8370*/  FMUL.FTZ R199, R165, R50 ;  /* 0x00000032a5c77220 */ /* 0x000fe20000410000 */
[----:B------:R-:W0:Y:S01]  /*8380*/  SHFL.DOWN PT, R161, R152, 0x1, 0x1f ;  /* 0x08201f0098a17f89 */ /* 0x000e2200000e0000 */
        /* <DEDUP_REMOVED lines=12> */
[----:B------:R-:W-:Y:S01]  /*8450*/  FADD.FTZ R164, -R144, R209 ;  /* 0x000000d190a47221 */ /* 0x000fe20000010100 */
[----:B------:R-:W-:Y:S01]  /*8460*/  FFMA.FTZ R160, R201, R178, R160 ;  /* 0x000000b2c9a07223 */ /* 0x000fe200000100a0 */
[----:B------:R-:W-:Y:S01]  /*8470*/  FADD.FTZ R162, -R145, R194 ;  /* 0x000000c291a27221 */ /* 0x000fe20000010100 */
[----:B------:R-:W-:Y:S01]  /*8480*/  FMUL.FTZ R194, R183, R36 ;  /* 0x00000024b7c27220 */ /* 0x000fe20000410000 */
[----:B------:R-:W-:Y:S01]  /*8490*/  FMUL.FTZ R174, R174, R3 ;  /* 0x00000003aeae7220 */ /* 0x000fe20000410000 */
[----:B------:R-:W-:Y:S01]  /*84a0*/  FFMA.FTZ R160, R203, R180, R160 ;  /* 0x000000b4cba07223 */ /* 0x000fe200000100a0 */
[----:B------:R-:W-:Y:S01]  /*84b0*/  FMUL.FTZ R3, R8, R175 ;  /* 0x000000af08037220 */ /* 0x000fe20000410000 */
[----:B------:R-:W-:Y:S01]  /*84c0*/  FADD.FTZ R119, R166, R119 ;  /* 0x00000077a6777221 */ /* 0x000fe20000010000 */
[----:B------:R-:W-:Y:S01]  /*84d0*/  FADD.FTZ R117, R2, R117 ;  /* 0x0000007502757221 */ /* 0x000fe20000010000 */
[----:B------:R-:W-:Y:S01]  /*84e0*/  FFMA.FTZ R160, R205, R182, R160 ;  /* 0x000000b6cda07223 */ /* 0x000fe200000100a0 */
[----:B------:R-:W-:Y:S01]  /*84f0*/  FMUL.FTZ R172, R172, R3 ;  /* 0x00000003acac7220 */ /* 0x000fe20000410000 */
[----:B0-----:R-:W-:Y:S01]  /*8500*/  @!P2 FADD.FTZ R152, R152, R161 ;  /* 0x000000a19898a221 */ /* 0x001fe20000010000 */
[----:B------:R-:W-:Y:S01]  /*8510*/  FMUL.FTZ R3, R8, R173 ;  /* 0x000000ad08037220 */ /* 0x000fe20000410000 */
[----:B------:R-:W-:Y:S01]  /*8520*/  FFMA.FTZ R161, R207, R184, R160 ;  /* 0x000000b8cfa17223 */ /* 0x000fe200000100a0 */
[----:B------:R-:W-:Y:S01]  /*8530*/  FADD.FTZ R160, -R146, R211 ;  /* 0x000000d392a07221 */ /* 0x000fe20000010100 */
[----:B------:R-:W-:Y:S01]  /*8540*/  FFMA.FTZ R174, R105, R191, R174 ;  /* 0x000000bf69ae7223 */ /* 0x000fe200000100ae */
[----:B------:R-:W0:Y:S01]  /*8550*/  SHFL.DOWN PT, R209, R152, 0x2, 0x1f ;  /* 0x08401f0098d17f89 */ /* 0x000e2200000e0000 */
[----:B------:R-:W-:Y:S01]  /*8560*/  FFMA.FTZ R161, R190, R164, R161 ;  /* 0x000000a4bea17223 */ /* 0x000fe200000100a1 */
[----:B------:R-:W-:Y:S01]  /*8570*/  FMUL.FTZ R170, R170, R3 ;  /* 0x00000003aaaa7220 */ /* 0x000fe20000410000 */
[----:B------:R-:W-:Y:S01]  /*8580*/  FMUL.FTZ R3, R8, R163 ;  /* 0x000000a308037220 */ /* 0x000fe20000410000 */
[----:B------:R-:W-:Y:S01]  /*8590*/  FFMA.FTZ R175, R101, R175, R172 ;  /* 0x000000af65af7223 */ /* 0x000fe200000100ac */
[----:B------:R-:W-:Y:S01]  /*85a0*/  FFMA.FTZ R161, R192, R162, R161 ;  /* 0x000000a2c0a17223 */ /* 0x000fe200000100a1 */
[----:B------:R-:W-:Y:S01]  /*85b0*/  FFMA.FTZ R170, R99, R173, R170 ;  /* 0x000000ad63aa7223 */ /* 0x000fe200000100aa */
[----:B------:R-:W-:Y:S01]  /*85c0*/  FMUL.FTZ R168, R168, R3 ;  /* 0x00000003a8a87220 */ /* 0x000fe20000410000 */
[----:B------:R-:W-:Y:S01]  /*85d0*/  FMUL.FTZ R3, R8, R171 ;  /* 0x000000ab08037220 */ /* 0x000fe20000410000 */
[C---:B------:R-:W-:Y:S01]  /*85e0*/  FFMA.FTZ R161, R194.reuse, R160, R161 ;  /* 0x000000a0c2a17223 */ /* 0x040fe200000100a1 */
[----:B------:R-:W-:Y:S01]  /*85f0*/  FADD.FTZ R128, R194, R128 ;  /* 0x00000080c2807221 */ /* 0x000fe20000010000 */
[----:B------:R-:W-:Y:S01]  /*8600*/  FFMA.FTZ R163, R97, R163, R168 ;  /* 0x000000a361a37223 */ /* 0x000fe200000100a8 */
[----:B------:R-:W-:Y:S01]  /*8610*/  FMUL.FTZ R156, R156, R3 ;  /* 0x000000039c9c7220 */ /* 0x000fe20000410000 */
[----:B------:R-:W-:Y:S01]  /*8620*/  FMUL.FTZ R3, R8, R151 ;  /* 0x0000009708037220 */ /* 0x000fe20000410000 */
[----:B------:R-:W1:Y:S01]  /*8630*/  SHFL.DOWN PT, R196, R161, 0x1, 0x1f ;  /* 0x08201f00a1c47f89 */ /* 0x000e6200000e0000 */
        /* <DEDUP_REMOVED lines=9> */
[----:B0-----:R-:W-:Y:S01]  /*86d0*/  @!P1 FADD.FTZ R152, R152, R209 ;  /* 0x000000d198989221 */ /* 0x001fe20000010000 */
[----:B------:R-:W-:Y:S01]  /*86e0*/  FADD.FTZ R81, R174, R81 ;  /* 0x00000051ae517221 */ /* 0x000fe20000010000 */
[----:B------:R-:W-:Y:S01]  /*86f0*/  FADD.FTZ R118, R193, R118 ;  /* 0x00000076c1767221 */ /* 0x000fe20000010000 */
[----:B------:R-:W-:Y:S01]  /*8700*/  FADD.FTZ R108, R175, R108 ;  /* 0x0000006caf6c7221 */ /* 0x000fe20000010000 */
[----:B------:R-:W-:Y:S01]  /*8710*/  FADD.FTZ R79, R170, R79 ;  /* 0x0000004faa4f7221 */ /* 0x000fe20000010000 */
[----:B------:R-:W0:Y:S01]  /*8720*/  SHFL.DOWN PT, R209, R152, 0x4, 0x1f ;  /* 0x08801f0098d17f89 */ /* 0x000e2200000e0000 */
[----:B------:R-:W-:Y:S01]  /*8730*/  FADD.FTZ R116, R155, R116 ;  /* 0x000000749b747221 */ /* 0x000fe20000010000 */
[----:B------:R-:W-:Y:S01]  /*8740*/  FADD.FTZ R110, R163, R110 ;  /* 0x0000006ea36e7221 */ /* 0x000fe20000010000 */
        /* <DEDUP_REMOVED lines=9> */
[----:B------:R-:W1:Y:S09]  /*87e0*/  SHFL.DOWN PT, R196, R161, 0x4, 0x1f ;  /* 0x08801f00a1c47f89 */ /* 0x000e7200000e0000 */
[----:B------:R2:W-:Y:S01]  /*87f0*/  @!P1 STS.64 [R147], R6 ;  /* 0x0000000693009388 */ /* 0x0005e20000000a00 */
[----:B0-----:R-:W-:Y:S01]  /*8800*/  @!P2 FADD.FTZ R152, R152, R209 ;  /* 0x000000d19898a221 */ /* 0x001fe20000010000 */
[----:B--2---:R-:W-:Y:S01]  /*8810*/  FMUL.FTZ R7, R8, R165 ;  /* 0x000000a508077220 */ /* 0x004fe20000410000 */
[----:B-1----:R-:W-:-:S03]  /*8820*/  @!P3 FADD.FTZ R161, R161, R196 ;  /* 0x000000c4a1a1b221 */ /* 0x002fc60000010000 */
[----:B------:R-:W-:Y:S01]  /*8830*/  FMUL.FTZ R176, R176, R7 ;  /* 0x00000007b0b07220 */ /* 0x000fe20000410000 */
[----:B------:R-:W-:Y:S01]  /*8840*/  FMUL.FTZ R7, R8, R177 ;  /* 0x000000b108077220 */ /* 0x000fe20000410000 */
[----:B------:R-:W-:Y:S01]  /*8850*/  ISETP.NE.AND P3, PT, R27, RZ, PT ;  /* 0x000000ff1b00720c */ /* 0x000fe20003f65270 */
[----:B------:R-:W0:Y:S01]  /*8860*/  SHFL.DOWN PT, R6, R161, 0x8, 0x1f ;  /* 0x09001f00a1067f89 */ /* 0x000e2200000e0000 */
[----:B------:R-:W-:Y:S01]  /*8870*/  FFMA.FTZ R165, R73, R165, R176 ;  /* 0x000000a549a57223 */ /* 0x000fe200000100b0 */
[----:B------:R-:W-:Y:S01]  /*8880*/  FMUL.FTZ R178, R178, R7 ;  /* 0x00000007b2b27220 */ /* 0x000fe20000410000 */
[----:B------:R-:W-:Y:S02]  /*8890*/  FMUL.FTZ R7, R8, R189 ;  /* 0x000000bd08077220 */ /* 0x000fe40000410000 */
[----:B------:R-:W-:Y:S01]  /*88a0*/  FADD.FTZ R106, R165, R106 ;  /* 0x0000006aa56a7221 */ /* 0x000fe20000010000 */
[----:B------:R-:W-:Y:S01]  /*88b0*/  FFMA.FTZ R178, R71, R177, R178 ;  /* 0x000000b147b27223 */ /* 0x000fe200000100b2 */
[----:B------:R-:W1:Y:S01]  /*88c0*/  SHFL.DOWN PT, R165, R152, 0x10, 0x1f ;  /* 0x0a001f0098a57f89 */ /* 0x000e6200000e0000 */
[----:B------:R-:W-:Y:S01]  /*88d0*/  FMUL.FTZ R180, R180, R7 ;  /* 0x00000007b4b47220 */ /* 0x000fe20000410000 */
[----:B------:R-:W-:Y:S01]  /*88e0*/  FMUL.FTZ R7, R8, R179 ;  /* 0x000000b308077220 */ /* 0x000fe20000410000 */
[----:B------:R-:W-:-:S02]  /*88f0*/  FADD.FTZ R83, R178, R83 ;  /* 0x00000053b2537221 */ /* 0x000fc40000010000 */
        /* <DEDUP_REMOVED lines=10> */
[----:B0-----:R-:W-:Y:S01]  /*89a0*/  @!P2 FADD.FTZ R161, R161, R6 ;  /* 0x00000006a1a1a221 */ /* 0x001fe20000010000 */
[----:B------:R-:W-:Y:S01]  /*89b0*/  FMUL.FTZ R6, R154, R3 ;  /* 0x000000039a067220 */ /* 0x000fe20000410000 */
[----:B------:R-:W-:Y:S01]  /*89c0*/  FMUL.FTZ R3, R8, R9 ;  /* 0x0000000908037220 */ /* 0x000fe20000410000 */
[----:B------:R-:W-:Y:S01]  /*89d0*/  ISETP.GT.AND P2, PT, R27, 0xf, PT ;  /* 0x0000000f1b00780c */ /* 0x000fe20003f44270 */
[----:B------:R-:W-:Y:S01]  /*89e0*/  FFMA.FTZ R164, R111, R181, R164 ;  /* 0x000000b56fa47223 */ /* 0x000fe200000100a4 */
[----:B------:R-:W0:Y:S01]  /*89f0*/  SHFL.DOWN PT, R166, R161, 0x10, 0x1f ;  /* 0x0a001f00a1a67f89 */ /* 0x000e2200000e0000 */
[----:B------:R-:W-:Y:S01]  /*8a00*/  FMUL.FTZ R154, R150, R3 ;  /* 0x00000003969a7220 */ /* 0x000fe20000410000 */
[C---:B------:R-:W-:Y:S01]  /*8a10*/  FMUL.FTZ R3, R8.reuse, R185 ;  /* 0x000000b908037220 */ /* 0x040fe20000410000 */
[----:B------:R-:W-:Y:S01]  /*8a20*/  FMUL.FTZ R150, R8, R169 ;  /* 0x000000a908967220 */ /* 0x000fe20000410000 */
[----:B------:R-:W-:Y:S01]  /*8a30*/  FFMA.FTZ R151, R93, R151, R6 ;  /* 0x000000975d977223 */ /* 0x000fe20000010006 */
[----:B-1----:R-:W-:Y:S01]  /*8a40*/  FADD.FTZ R7, R152, R165 ;  /* 0x000000a598077221 */ /* 0x002fe20000010000 */
[----:B------:R-:W-:Y:S01]  /*8a50*/  FMUL.FTZ R162, R162, R3 ;  /* 0x00000003a2a27220 */ /* 0x000fe20000410000 */
[----:B------:R-:W-:Y:S01]  /*8a60*/  FMUL.FTZ R3, R8, R183 ;  /* 0x000000b708037220 */ /* 0x000fe20000410000 */
[----:B------:R-:W-:Y:S01]  /*8a70*/  FMUL.FTZ R159, R159, R150 ;  /* 0x000000969f9f7220 */ /* 0x000fe20000410000 */
[----:B------:R-:W-:Y:S01]  /*8a80*/  FFMA.FTZ R154, R91, R9, R154 ;  /* 0x000000095b9a7223 */ /* 0x000fe2000001009a */
[----:B------:R-:W-:Y:S01]  /*8a90*/  FFMA.FTZ R185, R113, R185, R162 ;  /* 0x000000b971b97223 */ /* 0x000fe200000100a2 */
[----:B------:R-:W-:Y:S01]  /*8aa0*/  FMUL.FTZ R160, R160, R3 ;  /* 0x00000003a0a07220 */ /* 0x000fe20000410000 */
[----:B------:R-:W-:Y:S01]  /*8ab0*/  FFMA.FTZ R2, R102, R169, R159 ;  /* 0x000000a966027223 */ /* 0x000fe2000001009f */
[----:B------:R-:W-:Y:S01]  /*8ac0*/  FADD.FTZ R98, R187, R98 ;  /* 0x00000062bb627221 */ /* 0x000fe20000010000 */
[----:B------:R-:W-:Y:S01]  /*8ad0*/  FSEL R152, R152, R7, P2 ;  /* 0x0000000798987208 */ /* 0x000fe20001000000 */
[----:B------:R-:W-:Y:S01]  /*8ae0*/  FFMA.FTZ R160, R115, R183, R160 ;  /* 0x000000b773a07223 */ /* 0x000fe200000100a0 */
[----:B------:R-:W-:Y:S01]  /*8af0*/  FADD.FTZ R112, R151, R112 ;  /* 0x0000007097707221 */ /* 0x000fe20000010000 */
[----:B------:R-:W-:Y:S01]  /*8b00*/  FADD.FTZ R87, R164, R87 ;  /* 0x00000057a4577221 */ /* 0x000fe20000010000 */
[----:B------:R-:W-:Y:S01]  /*8b10*/  FADD.FTZ R75, R154, R75 ;  /* 0x0000004b9a4b7221 */ /* 0x000fe20000010000 */
[----:B------:R-:W-:Y:S01]  /*8b20*/  FADD.FTZ R96, R185, R96 ;  /* 0x00000060b9607221 */ /* 0x000fe20000010000 */
[----:B------:R-:W-:Y:S01]  /*8b30*/  FADD.FTZ R103, R2, R103 ;  /* 0x0000006702677221 */ /* 0x000fe20000010000 */
[----:B------:R-:W-:Y:S01]  /*8b40*/  FADD.FTZ R89, R160, R89 ;  /* 0x00000059a0597221 */ /* 0x000fe20000010000 */
[----:B0-----:R-:W-:-:S05]  /*8b50*/  FADD.FTZ R6, R161, R166 ;  /* 0x000000a6a1067221 */ /* 0x001fca0000010000 */
[----:B------:R0:W-:Y:S02]  /*8b60*/  @!P3 STS.64 [UR27+0x438], R6 ;  /* 0x00043806ff00b988 */ /* 0x0001e40008000a1b */
[----:B0-----:R-:W-:Y:S01]  /*8b70*/  FSEL R6, R161, R6, P2 ;  /* 0x00000006a1067208 */ /* 0x001fe20001000000 */
[----:B------:R-:W-:Y:S06]  /*8b80*/  BAR.SYNC.DEFER_BLOCKING 0x0 ;  /* 0x0000000000007b1d */ /* 0x000fec0000010000 */
[----:B------:R-:W-:Y:S05]  /*8b90*/  @P1 BRA `(.L_x_6728) ;  /* 0x0000000000201947 */ /* 0x000fea0003800000 */
[----:B------:R-:W-:-:S13]  /*8ba0*/  ISETP.NE.AND P2, PT, R188, UR20, PT ;  /* 0x00000014bc007c0c */ /* 0x000fda000bf45270 */
[----:B------:R-:W0:Y:S04]  /*8bb0*/  @P2 LDS R2, [R107+0x1ae8] ;  /* 0x001ae8006b022984 */ /* 0x000e280000000800 */
[----:B------:R-:W1:Y:S01]  /*8bc0*/  @P2 LDS R3, [R107+0x16e8] ;  /* 0x0016e8006b032984 */ /* 0x000e620000000800 */
[----:B0-----:R-:W-:Y:S01]  /*8bd0*/  @P2 FADD.FTZ R2, R152, R2 ;  /* 0x0000000298022221 */ /* 0x001fe20000010000 */
[----:B-1----:R-:W-:-:S04]  /*8be0*/  @P2 FADD.FTZ R6, R6, R3 ;  /* 0x0000000306062221 */ /* 0x002fc80000010000 */
[----:B------:R0:W-:Y:S04]  /*8bf0*/  @P2 STS [R107+0x1ae8], R2 ;  /* 0x001ae8026b002388 */ /* 0x0001e80000000800 */
[----:B------:R0:W-:Y:S04]  /*8c00*/  STS [R107+0x16e8], R6 ;  /* 0x0016e8066b007388 */ /* 0x0001e80000000800 */
[----:B------:R0:W-:Y:S02]  /*8c10*/  @!P2 STS [R107+0x1ae8], R152 ;  /* 0x001ae8986b00a388 */ /* 0x0001e40000000800 */
.L_x_6728:
[----:B------:R-:W-:Y:S05]  /*8c20*/  BSYNC.RECONVERGENT B0 ;  /* 0x0000000000007941 */ /* 0x000fea0003800200 */
.L_x_6727:
[----:B------:R-:W-:Y:S01]  /*8c30*/  ULEA UR8, UP0, UR36, UR8, 0x2 ;  /* 0x0000000824087291 */ /* 0x000fe2000f8010ff */
[----:B0--3--:R-:W-:Y:S01]  /*8c40*/  IADD3 R107, PT, PT, R107, 0x4, RZ ;  /* 0x000000046b6b7810 */ /* 0x009fe20007ffe0ff */
[----:B------:R-:W-:Y:S01]  /*8c50*/  UIADD3 UR35, UPT, UPT, UR35, 0x1, URZ ;  /* 0x0000000123237890 */ /* 0x000fe2000fffe0ff */
[----:B------:R-:W-:Y:S01]  /*8c60*/  IADD3 R147, PT, PT, R147, 0x8, RZ ;  /* 0x0000000893937810 */ /* 0x000fe20007ffe0ff */
        /* <DEDUP_REMOVED lines=9> */
.L_x_6723:
[----:B------:R-:W-:Y:S01]  /*8d00*/  BAR.SYNC.DEFER_BLOCKING 0x0 ;  /* 0x0000000000007b1d */ /* 0x000fe20000010000 */
[-C--:B------:R-:W-:Y:S02]  /*8d10*/  ISETP.GE.AND P2, PT, R59, R28.reuse, PT ;  /* 0x0000001c3b00720c */ /* 0x080fe40003f46270 */
[-C--:B------:R-:W-:Y:S02]  /*8d20*/  ISETP.GE.AND P3, PT, R57, R28.reuse, PT ;  /* 0x0000001c3900720c */ /* 0x080fe40003f66270 */
[-C--:B------:R-:W-:Y:S01]  /*8d30*/  ISETP.GE.AND P4, PT, R55, R28.reuse, PT ;  /* 0x0000001c3700720c */ /* 0x080fe20003f86270 */
[----:B------:R-:W0:Y:S01]  /*8d40*/  LDCU.64 UR10, c[0x0][0x4f8] ;  /* 0x00009f00ff0a77ac */ /* 0x000e220008000a00 */
[----:B------:R-:W-:Y:S02]  /*8d50*/  ISETP.GE.AND P5, PT, R53, R28, PT ;  /* 0x0000001c3500720c */ /* 0x000fe40003fa6270 */
[----:B------:R-:W-:Y:S01]  /*8d60*/  PRMT R3, RZ, 0x7610, R3 ;  /* 0x00007610ff037816 */ /* 0x000fe20000000003 */
[----:B------:R-:W1:Y:S01]  /*8d70*/  LDCU.64 UR32, c[0x0][0x500] ;  /* 0x0000a000ff2077ac */ /* 0x000e620008000a00 */
[----:B------:R-:W-:-:S02]  /*8d80*/  PRMT R0, RZ, 0x7610, R0 ;  /* 0x00007610ff007816 */ /* 0x000fc40000000000 */
[----:B------:R-:W-:Y:S02]  /*8d90*/  PRMT R7, RZ, 0x7610, R7 ;  /* 0x00007610ff077816 */ /* 0x000fe40000000007 */
[----:B------:R-:W-:Y:S02]  /*8da0*/  PRMT R2, RZ, 0x7610, R2 ;  /* 0x00007610ff027816 */ /* 0x000fe40000000002 */
[-C--:B------:R-:W-:Y:S02]  /*8db0*/  ISETP.GE.AND P6, PT, R51, R28.reuse, PT ;  /* 0x0000001c3300720c */ /* 0x080fe40003fc6270 */
[-C--:B------:R-:W-:Y:S01]  /*8dc0*/  ISETP.GE.AND P0, PT, R49, R28.reuse, PT ;  /* 0x0000001c3100720c */ /* 0x080fe20003f06270 */
[----:B------:R-:W2:Y:S01]  /*8dd0*/  @!P2 LDG.E.U16 R3, desc[UR28][R4.64] ;  /* 0x0000001c0403a981 */ /* 0x000ea2000c1e1500 */
[----:B------:R-:W-:-:S03]  /*8de0*/  ISETP.GE.AND P2, PT, R47, R28, PT ;  /* 0x0000001c2f00720c */ /* 0x000fc60003f46270 */
[----:B------:R-:W3:Y:S01]  /*8df0*/  @!P3 LDG.E.U16 R0, desc[UR28][R4.64+0x40] ;  /* 0x0000401c0400b981 */ /* 0x000ee2000c1e1500 */
[-C--:B------:R-:W-:Y:S02]  /*8e00*/  ISETP.GE.AND P3, PT, R45, R28.reuse, PT ;  /* 0x0000001c2d00720c */ /* 0x080fe40003f66270 */
[----:B------:R-:W-:Y:S01]  /*8e10*/  PRMT R9, RZ, 0x7610, R9 ;  /* 0x00007610ff097816 */ /* 0x000fe20000000009 */
[----:B------:R-:W4:Y:S01]  /*8e20*/  @!P4 LDG.E.U16 R7, desc[UR28][R4.64+0x80] ;  /* 0x0000801c0407c981 */ /* 0x000f22000c1e1500 */
[-C--:B------:R-:W-:Y:S02]  /*8e30*/  ISETP.GE.AND P4, PT, R43, R28.reuse, PT ;  /* 0x0000001c2b00720c */ /* 0x080fe40003f86270 */
[----:B------:R-:W-:Y:S01]  /*8e40*/  PRMT R6, RZ, 0x7610, R6 ;  /* 0x00007610ff067816 */ /* 0x000fe20000000006 */
[----:B------:R-:W5:Y:S01]  /*8e50*/  @!P5 LDG.E.U16 R2, desc[UR28][R4.64+0xc0] ;  /* 0x0000c01c0402d981 */ /* 0x000f62000c1e1500 */
[----:B------:R-:W-:Y:S02]  /*8e60*/  ISETP.GE.AND P5, PT, R41, R28, PT ;  /* 0x0000001c2900720c */ /* 0x000fe40003fa6270 */
[----:B------:R-:W-:Y:S01]  /*8e70*/  PRMT R27, RZ, 0x7610, R27 ;  /* 0x00007610ff1b7816 */ /* 0x000fe2000000001b */
[----:B------:R-:W5:Y:S01]  /*8e80*/  @!P6 LDG.E.U16 R9, desc[UR28][R4.64+0x100] ;  /* 0x0001001c0409e981 */ /* 0x000f62000c1e1500 */
[----:B------:R-:W-:-:S02]  /*8e90*/  PRMT R8, RZ, 0x7610, R8 ;  /* 0x00007610ff087816 */ /* 0x000fc40000000008 */
[----:B------:R-:W-:Y:S01]  /*8ea0*/  PRMT R65, RZ, 0x7610, R65 ;  /* 0x00007610ff417816 */ /* 0x000fe20000000041 */
[----:B------:R-:W5:Y:S01]  /*8eb0*/  @!P0 LDG.E.U16 R6, desc[UR28][R4.64+0x140] ;  /* 0x0001401c04068981 */ /* 0x000f62000c1e1500 */
[----:B------:R-:W-:Y:S02]  /*8ec0*/  PRMT R36, RZ, 0x7610, R36 ;  /* 0x00007610ff247816 */ /* 0x000fe40000000024 */
[-C--:B------:R-:W-:Y:S01]  /*8ed0*/  ISETP.GE.AND P6, PT, R39, R28.reuse, PT ;  /* 0x0000001c2700720c */ /* 0x080fe20003fc6270 */
[----:B------:R-:W5:Y:S01]  /*8ee0*/  @!P2 LDG.E.U16 R27, desc[UR28][R4.64+0x180] ;  /* 0x0001801c041ba981 */ /* 0x000f62000c1e1500 */
[-C--:B------:R-:W-:Y:S02]  /*8ef0*/  ISETP.GE.AND P0, PT, R37, R28.reuse, PT ;  /* 0x0000001c2500720c */ /* 0x080fe40003f06270 */
[-C--:B------:R-:W-:Y:S01]  /*8f00*/  ISETP.GE.AND P2, PT, R35, R28.reuse, PT ;  /* 0x0000001c2300720c */ /* 0x080fe20003f46270 */
[----:B------:R-:W5:Y:S01]  /*8f10*/  @!P3 LDG.E.U16 R8, desc[UR28][R4.64+0x1c0] ;  /* 0x0001c01c0408b981 */ /* 0x000f62000c1e1500 */
[----:B------:R-:W-:-:S03]  /*8f20*/  ISETP.GE.AND P3, PT, R33, R28, PT ;  /* 0x0000001c2100720c */ /* 0x000fc60003f66270 */
[----:B------:R-:W5:Y:S01]  /*8f30*/  @!P4 LDG.E.U16 R65, desc[UR28][R4.64+0x200] ;  /* 0x0002001c0441c981 */ /* 0x000f62000c1e1500 */
[----:B------:R-:W-:-:S03]  /*8f40*/  ISETP.GE.AND P4, PT, R31, R28, PT ;  /* 0x0000001c1f00720c */ /* 0x000fc60003f86270 */
[----:B------:R-:W5:Y:S01]  /*8f50*/  @!P5 LDG.E.U16 R36, desc[UR28][R4.64+0x240] ;  /* 0x0002401c0424d981 */ /* 0x000f62000c1e1500 */
[----:B------:R-:W-:Y:S02]  /*8f60*/  ISETP.GE.AND P5, PT, R29, R28, PT ;  /* 0x0000001c1d00720c */ /* 0x000fe40003fa6270 */
        /* <DEDUP_REMOVED lines=11> */
[----:B------:R-:W-:-:S03]  /*9020*/  F2FP.F16.F32.PACK_AB R114, R114, R117 ;  /* 0x000000757272723e */ /* 0x000fc600000000ff */
        /* <DEDUP_REMOVED lines=20> */
[----:B------:R-:W5:Y:S01]  /*9170*/  LDS.U16 R4, [R10+0x6] ;  /* 0x000006000a047984 */ /* 0x000f620000000400 */
[----:B--2---:R-:W-:-:S03]  /*9180*/  HADD2.F32 R5, -RZ, R0.H0_H0 ;  /* 0x20000000ff057230 */ /* 0x004fc60000004100 */
[----:B------:R-:W-:Y:S02]  /*9190*/  LDS.U16 R0, [R10+0x8] ;  /* 0x000008000a007984 */ /* 0x000fe40000000400 */
[--C-:B------:R-:W-:Y:S01]  /*91a0*/  FADD.FTZ R6, R5, R34.reuse ;  /* 0x0000002205067221 */ /* 0x100fe20000010000 */
[----:B---3--:R-:W-:Y:S02]  /*91b0*/  HADD2.F32 R5, -RZ, R2.H0_H0 ;  /* 0x20000002ff057230 */ /* 0x008fe40000004100 */
[----:B----4-:R-:W-:Y:S01]  /*91c0*/  HADD2.F32 R3, -RZ, R3.H0_H0 ;  /* 0x20000003ff037230 */ /* 0x010fe20000004100 */
[----:B------:R-:W-:Y:S01]  /*91d0*/  LDS.U16 R2, [R10+0xa] ;  /* 0x00000a000a027984 */ /* 0x000fe20000000400 */
[----:B------:R-:W-:Y:S01]  /*91e0*/  FSETP.GTU.FTZ.AND P5, PT, R6, 20, PT ;  /* 0x41a000000600780b */ /* 0x000fe20003fbc000 */
[--C-:B------:R-:W-:Y:S02]  /*91f0*/  FADD.FTZ R5, R5, R34.reuse ;  /* 0x0000002205057221 */ /* 0x100fe40000010000 */
[----:B------:R-:W-:Y:S01]  /*9200*/  FADD.FTZ R9, R3, R34 ;  /* 0x0000002203097221 */ /* 0x000fe20000010000 */
[----:B-----5:R-:W-:-:S02]  /*9210*/  HADD2.F32 R3, -RZ, R4.H0_H0 ;  /* 0x20000004ff037230 */ /* 0x020fc40000004100 */
[----:B------:R-:W-:Y:S01]  /*9220*/  FSETP.GTU.FTZ.AND P6, PT, R5, 20, PT ;  /* 0x41a000000500780b */ /* 0x000fe20003fdc000 */
[----:B------:R-:W-:Y:S02]  /*9230*/  LDS.U16 R4, [R10+0xe] ;  /* 0x00000e000a047984 */ /* 0x000fe40000000400 */
[----:B------:R-:W-:Y:S02]  /*9240*/  FADD.FTZ R27, R3, R34 ;  /* 0x00000022031b7221 */ /* 0x000fe40000010000 */
[----:B------:R-:W2:Y:S01]  /*9250*/  LDS.U16 R3, [R10+0xc] ;  /* 0x00000c000a037984 */ /* 0x000ea20000000400 */
[----:B------:R-:W-:Y:S02]  /*9260*/  FSETP.GTU.FTZ.AND P0, PT, R9, 20, PT ;  /* 0x41a000000900780b */ /* 0x000fe40003f1c000 */
[----:B------:R-:W-:Y:S01]  /*9270*/  FSETP.GTU.FTZ.AND P2, PT, R27, 20, PT ;  /* 0x41a000001b00780b */ /* 0x000fe20003f5c000 */
[----:B------:R-:W-:-:S04]  /*9280*/  @!P5 FMUL.FTZ R6, R6, -1.4426950216293334961 ;  /* 0xbfb8aa3b0606d820 */ /* 0x000fc80000410000 */
[----:B------:R3:W-:Y:S01]  /*9290*/  @!P5 MUFU.EX2 R7, R6 ;  /* 0x000000060007d308 */ /* 0x0007e20000000800 */
[----:B------:R-:W-:Y:S02]  /*92a0*/  @!P6 FMUL.FTZ R8, R5, -1.4426950216293334961 ;  /* 0xbfb8aa3b0508e820 */ /* 0x000fe40000410000 */
[----:B------:R-:W4:Y:S03]  /*92b0*/  LDS.U16 R5, [R10+0x10] ;  /* 0x000010000a057984 */ /* 0x000f260000000400 */
[----:B------:R-:W-:Y:S01]  /*92c0*/  @!P0 FMUL.FTZ R9, R9, -1.4426950216293334961 ;  /* 0xbfb8aa3b09098820 */ /* 0x000fe20000410000 */
[----:B---3--:R-:W3:Y:S01]  /*92d0*/  LDS.U16 R6, [R10+0x12] ;  /* 0x000012000a067984 */ /* 0x008ee20000000400 */
[----:B------:R-:W-:Y:S01]  /*92e0*/  @!P2 FMUL.FTZ R27, R27, -1.4426950216293334961 ;  /* 0xbfb8aa3b1b1ba820 */ /* 0x000fe20000410000 */
[----:B------:R-:W5:Y:S08]  /*92f0*/  @!P6 MUFU.EX2 R8, R8 ;  /* 0x000000080008e308 */ /* 0x000f700000000800 */
[----:B------:R-:W0:Y:S08]  /*9300*/  @!P0 MUFU.EX2 R9, R9 ;  /* 0x0000000900098308 */ /* 0x000e300000000800 */
[----:B------:R-:W1:Y:S01]  /*9310*/  @!P2 MUFU.EX2 R27, R27 ;  /* 0x0000001b001ba308 */ /* 0x000e620000000800 */
[----:B-----5:R-:W-:Y:S01]  /*9320*/  @!P6 FADD.FTZ R8, R8, 1 ;  /* 0x3f8000000808e421 */ /* 0x020fe20000010000 */
[----:B------:R-:W-:Y:S01]  /*9330*/  @!P5 FADD.FTZ R7, R7, 1 ;  /* 0x3f8000000707d421 */ /* 0x000fe20000010000 */
[----:B--2---:R-:W-:-:S02]  /*9340*/  HADD2.F32 R3, -RZ, R3.H0_H0 ;  /* 0x20000003ff037230 */ /* 0x004fc40000004100 */
[----:B0-----:R-:W-:-:S03]  /*9350*/  @!P0 FADD.FTZ R9, R9, 1 ;  /* 0x3f80000009098421 */ /* 0x001fc60000010000 */
[----:B------:R0:W2:Y:S01]  /*9360*/  @!P5 MUFU.RCP R36, R7 ;  /* 0x000000070024d308 */ /* 0x0000a20000001000 */
[----:B-1----:R-:W-:-:S07]  /*9370*/  @!P2 FADD.FTZ R27, R27, 1 ;  /* 0x3f8000001b1ba421 */ /* 0x002fce0000010000 */
[----:B------:R-:W1:Y:S01]  /*9380*/  @!P6 MUFU.RCP R8, R8 ;  /* 0x000000080008e308 */ /* 0x000e620000001000 */
[----:B0-----:R-:W-:Y:S01]  /*9390*/  FADD.FTZ R7, R3, R34 ;  /* 0x0000002203077221 */ /* 0x001fe20000010000 */
[----:B------:R-:W-:-:S06]  /*93a0*/  HADD2.F32 R3, -RZ, R4.H0_H0 ;  /* 0x20000004ff037230 */ /* 0x000fcc0000004100 */
[----:B------:R-:W0:Y:S01]  /*93b0*/  @!P0 MUFU.RCP R9, R9 ;  /* 0x0000000900098308 */ /* 0x000e220000001000 */
[----:B------:R-:W-:-:S07]  /*93c0*/  FADD.FTZ R4, R3, R34 ;  /* 0x0000002203047221 */ /* 0x000fce0000010000 */
[----:B------:R-:W5:Y:S01]  /*93d0*/  @!P2 MUFU.RCP R38, R27 ;  /* 0x0000001b0026a308 */ /* 0x000f620000001000 */
[----:B----4-:R-:W-:Y:S02]  /*93e0*/  HADD2.F32 R5, -RZ, R5.H0_H0 ;  /* 0x20000005ff057230 */ /* 0x010fe40000004100 */
[----:B---3--:R-:W-:Y:S02]  /*93f0*/  HADD2.F32 R3, -RZ, R6.H0_H0 ;  /* 0x20000006ff037230 */ /* 0x008fe40000004100 */
[----:B------:R-:W-:Y:S02]  /*9400*/  HADD2.F32 R65, -RZ, R0.H0_H0 ;  /* 0x20000000ff417230 */ /* 0x000fe40000004100 */
[--C-:B------:R-:W-:Y:S01]  /*9410*/  FADD.FTZ R5, R5, R34.reuse ;  /* 0x0000002205057221 */ /* 0x100fe20000010000 */
[----:B--2---:R-:W-:Y:S01]  /*9420*/  @!P5 FMUL.FTZ R103, R103, R36 ;  /* 0x000000246767d220 */ /* 0x004fe20000410000 */
[--C-:B------:R-:W-:Y:S01]  /*9430*/  FADD.FTZ R6, R3, R34.reuse ;  /* 0x0000002203067221 */ /* 0x100fe20000010000 */
[----:B------:R-:W-:Y:S01]  /*9440*/  FSETP.GTU.FTZ.AND P5, PT, R7, 20, PT ;  /* 0x41a000000700780b */ /* 0x000fe20003fbc000 */
[----:B-1----:R-:W-:Y:S01]  /*9450*/  @!P6 FMUL.FTZ R75, R75, R8 ;  /* 0x000000084b4be220 */ /* 0x002fe20000410000 */
[----:B------:R-:W-:Y:S01]  /*9460*/  FSETP.GTU.FTZ.AND P6, PT, R4, 20, PT ;  /* 0x41a000000400780b */ /* 0x000fe20003fdc000 */
[----:B------:R-:W-:Y:S01]  /*9470*/  FADD.FTZ R0, R65, R34 ;  /* 0x0000002241007221 */ /* 0x000fe20000010000 */
[----:B0-----:R-:W-:Y:S01]  /*9480*/  @!P0 FMUL.FTZ R112, R112, R9 ;  /* 0x0000000970708220 */ /* 0x001fe20000410000 */
[----:B------:R-:W-:Y:S01]  /*9490*/  HADD2.F32 R65, -RZ, R2.H0_H0 ;  /* 0x20000002ff417230 */ /* 0x000fe20000004100 */
[----:B------:R-:W-:Y:S01]  /*94a0*/  FSETP.GTU.FTZ.AND P0, PT, R5, 20, PT ;  /* 0x41a000000500780b */ /* 0x000fe20003f1c000 */
[----:B-----5:R-:W-:Y:S01]  /*94b0*/  @!P2 FMUL.FTZ R77, R77, R38 ;  /* 0x000000264d4da220 */ /* 0x020fe20000410000 */
[----:B------:R-:W-:-:S02]  /*94c0*/  FSETP.GTU.FTZ.AND P2, PT, R6, 20, PT ;  /* 0x41a000000600780b */ /* 0x000fc40003f5c000 */
[----:B------:R-:W-:Y:S01]  /*94d0*/  FADD.FTZ R65, R65, R34 ;  /* 0x0000002241417221 */ /* 0x000fe20000010000 */
[----:B------:R-:W-:Y:S02]  /*94e0*/  FSETP.GTU.FTZ.AND P3, PT, R0, 20, PT ;  /* 0x41a000000000780b */ /* 0x000fe40003f7c000 */
[----:B------:R-:W-:Y:S02]  /*94f0*/  @!P5 FMUL.FTZ R3, R7, -1.4426950216293334961 ;  /* 0xbfb8aa3b0703d820 */ /* 0x000fe40000410000 */
[----:B------:R-:W-:Y:S01]  /*9500*/  FSETP.GTU.FTZ.AND P4, PT, R65, 20, PT ;  /* 0x41a000004100780b */ /* 0x000fe20003f9c000 */
[----:B------:R-:W-:-:S03]  /*9510*/  @!P6 FMUL.FTZ R4, R4, -1.4426950216293334961 ;  /* 0xbfb8aa3b0404e820 */ /* 0x000fc60000410000 */
[----:B------:R-:W-:Y:S02]  /*9520*/  @!P0 FMUL.FTZ R5, R5, -1.4426950216293334961 ;  /* 0xbfb8aa3b05058820 */ /* 0x000fe40000410000 */
[----:B------:R-:W-:Y:S01]  /*9530*/  @!P2 FMUL.FTZ R6, R6, -1.4426950216293334961 ;  /* 0xbfb8aa3b0606a820 */ /* 0x000fe20000410000 */
[----:B------:R-:W0:Y:S02]  /*9540*/  @!P5 MUFU.EX2 R3, R3 ;  /* 0x000000030003d308 */ /* 0x000e240000000800 */
[----:B------:R-:W-:-:S06]  /*9550*/  @!P3 FMUL.FTZ R0, R0, -1.4426950216293334961 ;  /* 0xbfb8aa3b0000b820 */ /* 0x000fcc0000410000 */
[----:B------:R-:W1:Y:S01]  /*9560*/  @!P6 MUFU.EX2 R4, R4 ;  /* 0x000000040004e308 */ /* 0x000e620000000800 */
[----:B------:R-:W-:-:S07]  /*9570*/  @!P4 FMUL.FTZ R2, R65, -1.4426950216293334961 ;  /* 0xbfb8aa3b4102c820 */ /* 0x000fce0000410000 */
[----:B------:R-:W2:Y:S08]  /*9580*/  @!P0 MUFU.EX2 R5, R5 ;  /* 0x0000000500058308 */ /* 0x000eb00000000800 */
[----:B------:R-:W3:Y:S08]  /*9590*/  @!P2 MUFU.EX2 R6, R6 ;  /* 0x000000060006a308 */ /* 0x000ef00000000800 */
[----:B------:R-:W4:Y:S01]  /*95a0*/  @!P3 MUFU.EX2 R0, R0 ;  /* 0x000000000000b308 */ /* 0x000f220000000800 */
[----:B0-----:R-:W-:Y:S01]  /*95b0*/  @!P5 FADD.FTZ R3, R3, 1 ;  /* 0x3f8000000303d421 */ /* 0x001fe20000010000 */
[----:B-1----:R-:W-:-:S06]  /*95c0*/  @!P6 FADD.FTZ R4, R4, 1 ;  /* 0x3f8000000404e421 */ /* 0x002fcc0000010000 */
[----:B------:R-:W0:Y:S01]  /*95d0*/  @!P4 MUFU.EX2 R2, R2 ;  /* 0x000000020002c308 */ /* 0x000e220000000800 */
[----:B--2---:R-:W-:Y:S01]  /*95e0*/  @!P0 FADD.FTZ R5, R5, 1 ;  /* 0x3f80000005058421 */ /* 0x004fe20000010000 */
[----:B---3--:R-:W-:-:S06]  /*95f0*/  @!P2 FADD.FTZ R6, R6, 1 ;  /* 0x3f8000000606a421 */ /* 0x008fcc0000010000 */
[----:B------:R-:W1:Y:S01]  /*9600*/  @!P5 MUFU.RCP R3, R3 ;  /* 0x000000030003d308 */ /* 0x000e620000001000 */
[----:B----4-:R-:W-:-:S07]  /*9610*/  @!P3 FADD.FTZ R0, R0, 1 ;  /* 0x3f8000000000b421 */ /* 0x010fce0000010000 */
[----:B------:R-:W2:Y:S01]  /*9620*/  @!P6 MUFU.RCP R4, R4 ;  /* 0x000000040004e308 */ /* 0x000ea20000001000 */
[----:B0-----:R-:W-:-:S07]  /*9630*/  @!P4 FADD.FTZ R2, R2, 1 ;  /* 0x3f8000000202c421 */ /* 0x001fce0000010000 */
[----:B------:R-:W0:Y:S08]  /*9640*/  @!P0 MUFU.RCP R5, R5 ;  /* 0x0000000500058308 */ /* 0x000e300000001000 */
[----:B------:R-:W3:Y:S08]  /*9650*/  @!P2 MUFU.RCP R6, R6 ;  /* 0x000000060006a308 */ /* 0x000ef00000001000 */
[----:B------:R4:W5:Y:S02]  /*9660*/  @!P3 MUFU.RCP R7, R0 ;  /* 0x000000000007b308 */ /* 0x0009640000001000 */
[----:B----4-:R-:W4:Y:S06]  /*9670*/  LDS.U16 R0, [R10+0x14] ;  /* 0x000014000a007984 */ /* 0x010f2c0000000400 */
[----:B------:R5:W5:Y:S01]  /*9680*/  @!P4 MUFU.RCP R8, R2 ;  /* 0x000000020008c308 */ /* 0x000b620000001000 */
[----:B-1----:R-:W-:Y:S01]  /*9690*/  @!P5 FMUL.FTZ R108, R108, R3 ;  /* 0x000000036c6cd220 */ /* 0x002fe20000410000 */
[----:B--2---:R-:W-:Y:S01]  /*96a0*/  @!P6 FMUL.FTZ R81, R81, R4 ;  /* 0x000000045151e220 */ /* 0x004fe20000410000 */
[----:B------:R-:W-:Y:S01]  /*96b0*/  LDS.U16 R3, [R10+0x18] ;  /* 0x000018000a037984 */ /* 0x000fe20000000400 */
[----:B0-----:R-:W-:Y:S01]  /*96c0*/  @!P0 FMUL.FTZ R106, R106, R5 ;  /* 0x000000056a6a8220 */ /* 0x001fe20000410000 */
[----:B---3--:R-:W-:-:S02]  /*96d0*/  @!P2 FMUL.FTZ R83, R83, R6 ;  /* 0x000000065353a220 */ /* 0x008fc40000410000 */
[----:B------:R-:W-:Y:S04]  /*96e0*/  LDS.U16 R4, [R10+0x1a] ;  /* 0x00001a000a047984 */ /* 0x000fe80000000400 */
[----:B-----5:R-:W0:Y:S04]  /*96f0*/  LDS.U16 R2, [R10+0x16] ;  /* 0x000016000a027984 */ /* 0x020e280000000400 */
[----:B------:R-:W-:Y:S04]  /*9700*/  LDS.U16 R5, [R10+0x1c] ;  /* 0x00001c000a057984 */ /* 0x000fe80000000400 */
[----:B------:R-:W1:Y:S01]  /*9710*/  LDS.U16 R6, [R10+0x1e] ;  /* 0x00001e000a067984 */ /* 0x000e620000000400 */
[----:B------:R-:W-:Y:S01]  /*9720*/  BAR.SYNC.DEFER_BLOCKING 0x0 ;  /* 0x0000000000007b1d */ /* 0x000fe20000010000 */
[----:B------:R-:W-:Y:S01]  /*9730*/  @!P3 FMUL.FTZ R110, R110, R7 ;  /* 0x000000076e6eb220 */ /* 0x000fe20000410000 */
[----:B------:R-:W-:-:S02]  /*9740*/  PRMT R7, R114, 0x7632, R7 ;  /* 0x0000763272077816 */ /* 0x000fc40000000007 */
[----:B------:R-:W-:Y:S01]  /*9750*/  F2FP.F16.F32.PACK_AB R116, R119, R116 ;  /* 0x000000747774723e */ /* 0x000fe200000000ff */
[----:B------:R-:W-:Y:S02]  /*9760*/  @!P4 FMUL.FTZ R79, R79, R8 ;  /* 0x000000084f4fc220 */ /* 0x000fe40000410000 */
[----:B------:R4:W-:Y:S02]  /*9770*/  STS.U16 [R10+0x2], R7 ;  /* 0x000002070a007388 */ /* 0x0009e40000000400 */
[----:B----4-:R-:W-:-:S05]  /*9780*/  HADD2.F32 R7, -RZ, R0.H0_H0 ;  /* 0x20000000ff077230 */ /* 0x010fca0000004100 */
[----:B------:R-:W-:Y:S01]  /*9790*/  FADD.FTZ R0, R7, R34 ;  /* 0x0000002207007221 */ /* 0x000fe20000010000 */
[----:B0-----:R-:W-:Y:S02]  /*97a0*/  HADD2.F32 R7, -RZ, R2.H0_H0 ;  /* 0x20000002ff077230 */ /* 0x001fe40000004100 */
[----:B------:R-:W-:-:S03]  /*97b0*/  HADD2.F32 R3, -RZ, R3.H0_H0 ;  /* 0x20000003ff037230 */ /* 0x000fc60000004100 */
[--C-:B------:R-:W-:Y:S01]  /*97c0*/  FADD.FTZ R2, R7, R34.reuse ;  /* 0x0000002207027221 */ /* 0x100fe20000010000 */
[----:B------:R-:W-:Y:S02]  /*97d0*/  HADD2.F32 R7, -RZ, R4.H0_H0 ;  /* 0x20000004ff077230 */ /* 0x000fe40000004100 */
[----:B------:R-:W-:Y:S01]  /*97e0*/  FADD.FTZ R4, R3, R34 ;  /* 0x0000002203047221 */ /* 0x000fe20000010000 */
[----:B------:R-:W-:Y:S02]  /*97f0*/  PRMT R8, R116, 0x7632, R8 ;  /* 0x0000763274087816 */ /* 0x000fe40000000008 */
[----:B------:R-:W-:Y:S01]  /*9800*/  FADD.FTZ R7, R7, R34 ;  /* 0x0000002207077221 */ /* 0x000fe20000010000 */
[----:B------:R-:W-:Y:S02]  /*9810*/  F2FP.F16.F32.PACK_AB R118, R121, R118 ;  /* 0x000000767976723e */ /* 0x000fe400000000ff */
[----:B------:R-:W-:Y:S02]  /*9820*/  F2FP.F16.F32.PACK_AB R120, R123, R120 ;  /* 0x000000787b78723e */ /* 0x000fe400000000ff */
[----:B------:R-:W-:Y:S01]  /*9830*/  F2FP.F16.F32.PACK_AB R122, R125, R122 ;  /* 0x0000007a7d7a723e */ /* 0x000fe200000000ff */
[----:B------:R0:W-:Y:S01]  /*9840*/  STS.U16 [R10+0x6], R8 ;  /* 0x000006080a007388 */ /* 0x0001e20000000400 */
[----:B------:R-:W-:-:S02]  /*9850*/  FSETP.GTU.FTZ.AND P2, PT, R4, 20, PT ;  /* 0x41a000000400780b */ /* 0x000fc40003f5c000 */
[----:B------:R-:W-:Y:S02]  /*9860*/  FSETP.GTU.FTZ.AND P5, PT, R7, 20, PT ;  /* 0x41a000000700780b */ /* 0x000fe40003fbc000 */
[----:B------:R-:W-:Y:S02]  /*9870*/  PRMT R9, R118, 0x7632, R9 ;  /* 0x0000763276097816 */ /* 0x000fe40000000009 */
[----:B------:R-:W-:Y:S02]  /*9880*/  PRMT R27, R120, 0x7632, R27 ;  /* 0x00007632781b7816 */ /* 0x000fe4000000001b */
[----:B0-----:R-:W-:Y:S02]  /*9890*/  PRMT R8, R122, 0x7632, R8 ;  /* 0x000076327a087816 */ /* 0x001fe40000000008 */
[----:B------:R-:W-:Y:S02]  /*98a0*/  F2FP.F16.F32.PACK_AB R124, R127, R124 ;  /* 0x0000007c7f7c723e */ /* 0x000fe400000000ff */
[----:B------:R-:W-:-:S02]  /*98b0*/  F2FP.F16.F32.PACK_AB R126, R131, R126 ;  /* 0x0000007e837e723e */ /* 0x000fc400000000ff */
[----:B------:R-:W-:Y:S01]  /*98c0*/  F2FP.F16.F32.PACK_AB R128, R128, R129 ;  /* 0x000000818080723e */ /* 0x000fe200000000ff */
[----:B------:R0:W-:Y:S01]  /*98d0*/  STS.U16 [R10+0xa], R9 ;  /* 0x00000a090a007388 */ /* 0x0001e20000000400 */
[----:B-1----:R-:W-:-:S03]  /*98e0*/  HADD2.F32 R3, -RZ, R6.H0_H0 ;  /* 0x20000006ff037230 */ /* 0x002fc60000004100 */
[----:B------:R1:W-:Y:S04]  /*98f0*/  STS.U16 [R10+0xe], R27 ;  /* 0x00000e1b0a007388 */ /* 0x0003e80000000400 */
[----:B------:R2:W-:Y:S01]  /*9900*/  STS.U16 [R10+0x12], R8 ;  /* 0x000012080a007388 */ /* 0x0005e20000000400 */
[----:B0-----:R-:W-:Y:S01]  /*9910*/  PRMT R9, R124, 0x7632, R9 ;  /* 0x000076327c097816 */ /* 0x001fe20000000009 */
[----:B------:R-:W-:Y:S01]  /*9920*/  HADD2.F32 R5, -RZ, R5.H0_H0 ;  /* 0x20000005ff057230 */ /* 0x000fe20000004100 */
[----:B-1----:R-:W-:Y:S02]  /*9930*/  PRMT R27, R126, 0x7632, R27 ;  /* 0x000076327e1b7816 */ /* 0x002fe4000000001b */
[----:B--2---:R-:W-:Y:S01]  /*9940*/  PRMT R8, R128, 0x7632, R8 ;  /* 0x0000763280087816 */ /* 0x004fe20000000008 */
        /* <DEDUP_REMOVED lines=48> */
[----:B------:R-:W-:Y:S01]  /*9c50*/  @!P2 FADD.FTZ R3, R3, 1 ;  /* 0x3f8000000303a421 */ /* 0x000fe20000010000 */
[----:B------:R-:W-:-:S02]  /*9c60*/  UMOV UR7, URZ ;  /* 0x000000ff00077c82 */ /* 0x000fc40008000000 */
[----:B------:R-:W-:Y:S02]  /*9c70*/  UIMAD.WIDE.U32 UR8, UR30, UR10, UR6 ;  /* 0x0000000a1e0872a5 */ /* 0x000fe4000f8e0006 */
[----:B------:R-:W0:Y:S01]  /*9c80*/  @!P6 MUFU.RCP R109, R0 ;  /* 0x00000000006de308 */ /* 0x000e220000001000 */
[----:B-1----:R-:W-:Y:S01]  /*9c90*/  @!P3 FADD.FTZ R2, R2, 1 ;  /* 0x3f8000000202b421 */ /* 0x002fe20000010000 */
[----:B------:R-:W-:Y:S01]  /*9ca0*/  UIMAD UR9, UR30, UR11, UR9 ;  /* 0x0000000b1e0972a4 */ /* 0x000fe2000f8e0209 */
[----:B------:R-:W1:Y:S05]  /*9cb0*/  LDCU.64 UR10, c[0x0][0x550] ;  /* 0x0000aa00ff0a77ac */ /* 0x000e6a0008000a00 */
        /* <DEDUP_REMOVED lines=12> */
[----:B-----5:R-:W-:-:S03]  /*9d80*/  @!P2 FMUL.FTZ R98, R98, R3 ;  /* 0x000000036262a220 */ /* 0x020fc60000410000 */
[----:B------:R-:W-:Y:S01]  /*9d90*/  IADD3.X R3, PT, PT, RZ, UR9, RZ, P6, !PT ;  /* 0x00000009ff037c10 */ /* 0x000fe2000b7fe4ff */
[----:B-1----:R-:W-:Y:S01]  /*9da0*/  @!P3 FMUL.FTZ R85, R85, R2 ;  /* 0x000000025555b220 */ /* 0x002fe20000410000 */
[C---:B------:R-:W-:Y:S01]  /*9db0*/  LEA R2, P6, R0.reuse, UR10, 0x1 ;  /* 0x0000000a00027c11 */ /* 0x040fe2000f8c08ff */
[----:B------:R-:W0:Y:S01]  /*9dc0*/  @!P5 MUFU.RCP R4, R4 ;  /* 0x000000040004d308 */ /* 0x000e220000001000 */
[----:B--2---:R-:W-:Y:S01]  /*9dd0*/  ISETP.GE.AND P2, PT, R59, R8, PT ;  /* 0x000000083b00720c */ /* 0x004fe20003f46270 */
[----:B------:R-:W1:Y:S01]  /*9de0*/  LDCU.64 UR8, c[0x0][0x518] ;  /* 0x0000a300ff0877ac */ /* 0x000e620008000a00 */
[----:B------:R-:W-:-:S05]  /*9df0*/  LEA.HI.X R3, R0, UR11, R3, 0x1, P6 ;  /* 0x0000000b00037c11 */ /* 0x000fca000b0f0c03 */
[----:B------:R-:W2:Y:S01]  /*9e00*/  @!P4 MUFU.RCP R6, R6 ;  /* 0x000000060006c308 */ /* 0x000ea20000001000 */
[----:B------:R-:W-:Y:S01]  /*9e10*/  @!P0 FMUL.FTZ R96, R96, R5 ;  /* 0x0000000560608220 */ /* 0x000fe20000410000 */
[-C--:B------:R-:W-:Y:S01]  /*9e20*/  ISETP.GE.AND P3, PT, R57, R8.reuse, PT ;  /* 0x000000083900720c */ /* 0x080fe20003f66270 */
[----:B------:R-:W3:Y:S01]  /*9e30*/  LDCU.64 UR10, c[0x0][0x520] ;  /* 0x0000a400ff0a77ac */ /* 0x000ee20008000a00 */
[-C--:B------:R-:W-:Y:S02]  /*9e40*/  ISETP.GE.AND P6, PT, R55, R8.reuse, PT ;  /* 0x000000083700720c */ /* 0x080fe40003fc6270 */
[-C--:B------:R-:W-:Y:S01]  /*9e50*/  ISETP.GE.AND P0, PT, R53, R8.reuse, PT ;  /* 0x000000083500720c */ /* 0x080fe20003f06270 */
[----:B------:R-:W-:Y:S01]  /*9e60*/  @!P2 STG.E.U16 desc[UR28][R2.64], R7 ;  /* 0x000000070200a986 */ /* 0x000fe2000c10151c */
        /* <DEDUP_REMOVED lines=47> */
[C---:B0-----:R-:W-:Y:S02]  /*a160*/  PRMT R5, R0.reuse, 0x7610, R5 ;  /* 0x0000761000057816 */ /* 0x041fe40000000005 */
[----:B--2---:R-:W-:Y:S02]  /*a170*/  PRMT R4, R0, 0x7632, R4 ;  /* 0x0000763200047816 */ /* 0x004fe40000000004 */
[----:B------:R-:W-:Y:S01]  /*a180*/  F2FP.F16.F32.PACK_AB R0, R87, R98 ;  /* 0x000000625700723e */ /* 0x000fe200000000ff */
[----:B------:R0:W-:Y:S01]  /*a190*/  STS.U16 [R10+0x4], R6 ;  /* 0x000004060a007388 */ /* 0x0001e20000000400 */
[----:B------:R-:W-:-:S03]  /*a1a0*/  PRMT R38, R2, 0x7632, R38 ;  /* 0x0000763202267816 */ /* 0x000fc60000000026 */
[----:B------:R2:W-:Y:S01]  /*a1b0*/  STS.U16 [R10+0x8], R8 ;  /* 0x000008080a007388 */ /* 0x0005e20000000400 */
[----:B0-----:R-:W-:Y:S02]  /*a1c0*/  PRMT R6, R3, 0x7632, R6 ;  /* 0x0000763203067816 */ /* 0x001fe40000000006 */
[----:B--2---:R-:W-:Y:S01]  /*a1d0*/  PRMT R8, R0, 0x7632, R8 ;  /* 0x0000763200087816 */ /* 0x004fe20000000008 */
        /* <DEDUP_REMOVED lines=34> */
[----:B------:R-:W2:Y:S03]  /*a400*/  LDCU.64 UR8, c[0x0][0x560] ;  /* 0x0000ac00ff0877ac */ /* 0x000ea60008000a00 */
[----:B---3--:R-:W-:-:S04]  /*a410*/  UIMAD.WIDE.U32 UR6, UR12, UR10, UR6 ;  /* 0x0000000a0c0672a5 */ /* 0x008fc8000f8e0006 */
[----:B------:R-:W-:Y:S02]  /*a420*/  UIMAD UR7, UR12, UR11, UR7 ;  /* 0x0000000b0c0772a4 */ /* 0x000fe4000f8e0207 */
[----:B0-----:R-:W-:Y:S01]  /*a430*/  IADD3 R3, P0, PT, R59, UR6, RZ ;  /* 0x000000063b037c10 */ /* 0x001fe2000ff1e0ff */
[----:B------:R-:W-:-:S03]  /*a440*/  FADD.FTZ R32, R103, R32 ;  /* 0x0000002067207221 */ /* 0x000fc60000010000 */
[----:B------:R-:W-:Y:S01]  /*a450*/  IADD3.X R4, PT, PT, RZ, UR7, RZ, P0, !PT ;  /* 0x00000007ff047c10 */ /* 0x000fe200087fe4ff */
[----:B------:R-:W-:Y:S01]  /*a460*/  FADD.FTZ R75, R32, R75 ;  /* 0x0000004b204b7221 */ /* 0x000fe20000010000 */
[----:B--2---:R-:W-:-:S03]  /*a470*/  LEA R2, P2, R3, UR8, 0x1 ;  /* 0x0000000803027c11 */ /* 0x004fc6000f8408ff */
        /* <DEDUP_REMOVED lines=56> */
.L_x_6689:
        /* <DEDUP_REMOVED lines=15> */
[----:B0-----:R-:W-:Y:S01]  /*a8f0*/  @P0 FADD R3, R0, R3 ;  /* 0x0000000300030221 */ /* 0x001fe20000000000 */
[----:B------:R-:W-:-:S04]  /*a900*/  @!P1 MOV R0, 0x400 ;  /* 0x0000040000009802 */ /* 0x000fc80000000f00 */
[----:B------:R-:W0:Y:S01]  /*a910*/  SHFL.DOWN P0, R2, R3, 0x4, 0x1f ;  /* 0x08801f0003027f89 */ /* 0x000e220000000000 */
[----:B--2---:R-:W-:Y:S01]  /*a920*/  @!P1 LEA R7, R7, R0, 0x18 ;  /* 0x0000000007079211 */ /* 0x004fe200078ec0ff */
[----:B0-----:R-:W-:-:S05]  /*a930*/  @P0 FADD R2, R3, R2 ;  /* 0x0000000203020221 */ /* 0x001fca0000000000 */
[----:B------:R-:W0:Y:S02]  /*a940*/  SHFL.DOWN P0, R5, R2, 0x8, 0x1f ;  /* 0x09001f0002057f89 */ /* 0x000e240000000000 */
[----:B0-----:R-:W-:-:S05]  /*a950*/  @P0 FADD R5, R2, R5 ;  /* 0x0000000502050221 */ /* 0x001fca0000000000 */
[----:B------:R-:W0:Y:S02]  /*a960*/  SHFL.DOWN P0, R4, R5, 0x10, 0x1f ;  /* 0x0a001f0005047f89 */ /* 0x000e240000000000 */
[----:B0-----:R-:W-:Y:S01]  /*a970*/  @P0 FADD R4, R5, R4 ;  /* 0x0000000405040221 */ /* 0x001fe20000000000 */
[----:B---3--:R-:W-:-:S04]  /*a980*/  ISETP.NE.AND P0, PT, R6, RZ, PT ;  /* 0x000000ff0600720c */ /* 0x008fc80003f05270 */
[----:B------:R0:W-:Y:S01]  /*a990*/  @!P1 STS [R7+0x434], R4 ;  /* 0x0004340407009388 */ /* 0x0001e20000000800 */
[----:B------:R-:W-:Y:S08]  /*a9a0*/  BAR.SYNC.DEFER_BLOCKING 0x0 ;  /* 0x0000000000007b1d */ /* 0x000ff00000010000 */
[----:B------:R-:W-:Y:S05]  /*a9b0*/  @P0 BRA `(.L_x_6732) ;  /* 0x0000000000140947 */ /* 0x000fea0003800000 */
[----:B------:R-:W-:-:S04]  /*a9c0*/  ULEA UR4, UP0, UR12, UR6, 0x2 ;  /* 0x000000060c047291 */ /* 0x000fc8000f8010ff */
[----:B------:R-:W-:Y:S02]  /*a9d0*/  ULEA.HI.X UR5, UR12, UR7, URZ, 0x2, UP0 ;  /* 0x000000070c057291 */ /* 0x000fe400080f14ff */
[----:B------:R-:W-:-:S04]  /*a9e0*/  MOV R2, UR4 ;  /* 0x0000000400027c02 */ /* 0x000fc80008000f00 */
[----:B------:R-:W-:-:S05]  /*a9f0*/  MOV R3, UR5 ;  /* 0x0000000500037c02 */ /* 0x000fca0008000f00 */
[----:B------:R2:W-:Y:S02]  /*aa00*/  REDG.E.ADD.F32.FTZ.RN.STRONG.GPU desc[UR28][R2.64], R4 ;  /* 0x00000004020079a6 */ /* 0x0005e4000c12f31c */
.L_x_6732:
[----:B------:R-:W-:Y:S05]  /*aa10*/  BSYNC.RECONVERGENT B0 ;  /* 0x0000000000007941 */ /* 0x000fea0003800200 */
.L_x_6731:
        /* <DEDUP_REMOVED lines=31> */
.L_x_6734:
[----:B------:R-:W-:Y:S05]  /*ac10*/  BSYNC.RECONVERGENT B0 ;  /* 0x0000000000007941 */ /* 0x000fea0003800200 */
.L_x_6733:
        /* <DEDUP_REMOVED lines=22> */
.L_x_6736:
[C---:B------:R-:W-:Y:S01]  /*ad80*/  LEA R0, R11.reuse, UR17, 0x2 ;  /* 0x000000110b007c11 */ /* 0x040fe2000f8e10ff */
[C---:B---3--:R-:W-:Y:S01]  /*ad90*/  IMAD.WIDE.U32 R6, R11.reuse, UR40, RZ ;  /* 0x000000280b067c25 */ /* 0x048fe2000f8e00ff */
[----:B--2---:R-:W-:Y:S02]  /*ada0*/  MOV R4, UR8 ;  /* 0x0000000800047c02 */ /* 0x004fe40008000f00 */
[----:B------:R-:W-:Y:S01]  /*adb0*/  SHF.R.S32.HI R10, RZ, 0x1f, R11 ;  /* 0x0000001fff0a7819 */ /* 0x000fe2000001140b */
[----:B------:R-:W2:Y:S01]  /*adc0*/  LDS R13, [R0+0x16e8] ;  /* 0x0016e800000d7984 */ /* 0x000ea20000000800 */
[----:B------:R-:W-:Y:S02]  /*add0*/  MOV R3, UR12 ;  /* 0x0000000c00037c02 */ /* 0x000fe40008000f00 */
        /* <DEDUP_REMOVED lines=14> */
[----:B--2---:R0:W-:Y:S04]  /*aec0*/  REDG.E.ADD.F32.FTZ.RN.STRONG.GPU desc[UR28][R4.64], R13 ;  /* 0x0000000d040079a6 */ /* 0x0041e8000c12f31c */
        /* <DEDUP_REMOVED lines=36> */
.L_x_6735:
[----:B------:R-:W-:Y:S05]  /*b110*/  EXIT ;  /* 0x000000000000794d */ /* 0x000fea0003800000 */
.L_x_6737:
        /* <DEDUP_REMOVED lines=14> */
.L_x_10475:


//--------------------- .text._Z25selective_scan_bwd_kernelI32Selective_Scan_bwd_kernel_traitsILi32ELi16ELb0ELb0ELb1ELb0ELb0EN3c104HalfEfEEv12SSMParamsBwd --------------------------
	.section	.text._Z25selective_scan_bwd_kernelI32Selective_Scan_bwd_kernel_traitsILi32ELi16ELb0ELb0ELb1ELb0ELb0EN3c104HalfEfEEv12SSMParamsBwd,"ax",@progbits
	.align	128
        .global         _Z25selective_scan_bwd_kernelI32Selective_Scan_bwd_kernel_traitsILi32ELi16ELb0ELb0ELb1ELb0ELb0EN3c104HalfEfEEv12SSMParamsBwd
        .type           _Z25selective_scan_bwd_kernelI32Selective_Scan_bwd_kernel_traitsILi32ELi16ELb0ELb0ELb1ELb0ELb0EN3c104HalfEfEEv12SSMParamsBwd,@function
        .size           _Z25selective_scan_bwd_kernelI32Selective_Scan_bwd_kernel_traitsILi32ELi16ELb0ELb0ELb1ELb0ELb0EN3c104HalfEfEEv12SSMParamsBwd,(.L_x_10476 - _Z25selective_scan_bwd_kernelI32Selective_Scan_bwd_kernel_traitsILi32ELi16ELb0ELb0ELb1ELb0ELb0EN3c104HalfEfEEv12SSMParamsBwd)
        .other          _Z25selective_scan_bwd_kernelI32Selective_Scan_bwd_kernel_traitsILi32ELi16ELb0ELb0ELb1ELb0ELb0EN3c104HalfEfEEv12SSMParamsBwd,@"STO_CUDA_ENTRY STV_DEFAULT"
_Z25selective_scan_bwd_kernelI32Selective_Scan_bwd_kernel_traitsILi32ELi16ELb0ELb0ELb1ELb0ELb0EN3c104HalfEfEEv12SSMParamsBwd:
.text._Z25selective_scan_bwd_kernelI32Selective_Scan_bwd_kernel_traitsILi32ELi16ELb0ELb0ELb1ELb0ELb0EN3c104HalfEfEEv12SSMParamsBwd:
        /* <DEDUP_REMOVED lines=39> */
[----:B------:R-:W-:Y:S01]  /*0270*/  UIMAD UR7, UR27, UR17, UR7 ;  /* 0x000000111b0772a4 */ /* 0x000fe2000f8e0207 */
[----:B------:R-:W-:Y:S01]  /*0280*/  MOV R18, RZ ;  /* 0x000000ff00127202 */ /* 0x000fe20000000f00 */
[----:B------:R-:W-:-:S02]  /*0290*/  UIMAD.WIDE.U32 UR8, UR26, UR14, UR4 ;  /* 0x0000000e1a0872a5 */ /* 0x000fc4000f8e0004 */
[----:B------:R-:W-:Y:S01]  /*02a0*/  UIMAD.WIDE.U32 UR10, UR26, UR18, UR6 ;  /* 0x000000121a0a72a5 */ /* 0x000fe2000f8e0006 */
[----:B----4-:R-:W-:Y:S01]  /*02b0*/  HFMA2 R6, -RZ, RZ, 0, 0 ;  /* 0x00000000ff067431 */ /* 0x010fe200000001ff */
        /* <DEDUP_REMOVED lines=77> */
[----:B------:R-:W-:Y:S01]  /*0790*/  UIADD3 UR18, UPT, UPT, UR17, 0x430, URZ ;  /* 0x0000043011127890 */ /* 0x000fe2000fffe0ff */
[C---:B0-----:R-:W-:Y:S01]  /*07a0*/  SHF.L.U32 R0, R20.reuse, 0x4, RZ ;  /* 0x0000000414007819 */ /* 0x041fe200000006ff */
[----:B------:R-:W-:Y:S01]  /*07b0*/  UIMAD UR12, UR26, UR23, UR7 ;  /* 0x000000171a0c72a4 */ /* 0x000fe2000f8e0207 */
[----:B------:R-:W-:Y:S01]  /*07c0*/  IADD3 R37, PT, PT, R20, 0x160, RZ ;  /* 0x0000016014257810 */ /* 0x000fe20007ffe0ff */
[----:B------:R-:W0:Y:S01]  /*07d0*/  LDCU UR11, c[0x0][0x394] ;  /* 0x00007280ff0b77ac */ /* 0x000e220008000800 */
[----:B------:R-:W-:Y:S02]  /*07e0*/  LOP3.LUT R3, R0, 0x3e00, RZ, 0xc0, !PT ;  /* 0x00003e0000037812 */ /* 0x000fe400078ec0ff */
        /* <DEDUP_REMOVED lines=13> */
[----:B------:R-:W-:Y:S02]  /*08c0*/  IADD3 R45, PT, PT, R20, 0x1e0, RZ ;  /* 0x000001e0142d7810 */ /* 0x000fe40007ffe0ff */
[-C--:B------:R-:W-:Y:S02]  /*08d0*/  LEA.HI R36, R37, R20.reuse, RZ, 0x1b ;  /* 0x0000001425247211 */ /* 0x080fe400078fd8ff */
[----:B------:R-:W-:Y:S02]  /*08e0*/  LOP3.LUT R22, R3, 0x1f, R20, 0xf8, !PT ;  /* 0x0000001f03167812 */ /* 0x000fe400078ef814 */
[----:B------:R-:W-:Y:S02]  /*08f0*/  LEA.HI R37, R39, R20, RZ, 0x1b ;  /* 0x0000001427257211 */ /* 0x000fe400078fd8ff */
        /* <DEDUP_REMOVED lines=29> */
[----:B------:R-:W-:Y:S02]  /*0ad0*/  LOP3.LUT R55, R22, 0x1e0, RZ, 0xfc, !PT ;  /* 0x000001e016377812 */ /* 0x000fe400078efcff */
[----:B------:R-:W-:Y:S01]  /*0ae0*/  LEA R24, R24, UR18, 0x2 ;  /* 0x0000001218187c11 */ /* 0x000fe2000f8e10ff */
[----:B------:R-:W-:Y:S01]  /*0af0*/  UMOV UR18, UR20 ;  /* 0x0000001400127c82 */ /* 0x000fe20008000000 */
        /* <DEDUP_REMOVED lines=15> */
[----:B0-----:R-:W-:-:S06]  /*0bf0*/  UMOV UR17, UR19 ;  /* 0x0000001300117c82 */ /* 0x001fcc0008000000 */
.L_x_6778:
        /* <DEDUP_REMOVED lines=35> */
[----:B----4-:R-:W4:Y:S01]  /*0e30*/  @!P2 LDG.E.U16 R8, desc[UR24][R6.64+0x80] ;  /* 0x000080180608a981 */ /* 0x010f22000c1e1500 */
[----:B------:R-:W-:-:S02]  /*0e40*/  PRMT R76, RZ, 0x7610, R76 ;  /* 0x00007610ff4c7816 */ /* 0x000fc4000000004c */
[----:B------:R-:W-:Y:S01]  /*0e50*/  PRMT R77, RZ, 0x7610, R77 ;  /* 0x00007610ff4d7816 */ /* 0x000fe2000000004d */
        /* <DEDUP_REMOVED lines=15> */
[----:B------:R-:W-:-:S05]  /*0f50*/  ISETP.GE.AND P6, PT, R55, UR23, PT ;  /* 0x0000001737007c0c */ /* 0x000fca000bfc6270 */
[----:B------:R-:W4:Y:S04]  /*0f60*/  @!P0 LDG.E.U16 R69, desc[UR24][R6.64+0x240] ;  /* 0x0002401806458981 */ /* 0x000f28000c1e1500 */
[----:B------:R-:W4:Y:S04]  /*0f70*/  @!P3 LDG.E.U16 R74, desc[UR24][R6.64+0x300] ;  /* 0x00030018064ab981 */ /* 0x000f28000c1e1500 */
[----:B------:R-:W4:Y:S04]  /*0f80*/  @!P4 LDG.E.U16 R75, desc[UR24][R6.64+0x340] ;  /* 0x00034018064bc981 */ /* 0x000f28000c1e1500 */
[----:B------:R-:W4:Y:S04]  /*0f90*/  @!P5 LDG.E.U16 R76, desc[UR24][R6.64+0x380] ;  /* 0x00038018064cd981 */ /* 0x000f28000c1e1500 */
[----:B------:R0:W4:Y:S01]  /*0fa0*/  @!P6 LDG.E.U16 R77, desc[UR24][R6.64+0x3c0] ;  /* 0x0003c018064de981 */ /* 0x000122000c1e1500 */
[----:B------:R-:W0:Y:S01]  /*0fb0*/  S2R R56, SR_LANEID ;  /* 0x0000000000387919 */ /* 0x000e220000000000 */
[----:B------:R-:W1:Y:S01]  /*0fc0*/  S2UR UR21, SR_CgaCtaId ;  /* 0x00000000001579c3 */ /* 0x000e620000008800 */
[----:B------:R-:W-:-:S02]  /*0fd0*/  UMOV UR20, 0x400 ;  /* 0x0000040000147882 */ /* 0x000fc40000000000 */
[----:B-1----:R-:W-:Y:S01]  /*0fe0*/  ULEA UR32, UR21, UR20, 0x18 ;  /* 0x0000001415207291 */ /* 0x002fe2000f8ec0ff */
[----:B------:R-:W-:Y:S01]  /*0ff0*/  P2R R82, PR, RZ, 0x1 ;  /* 0x00000001ff527803 */ /* 0x000fe20000000000 */
[----:B------:R-:W1:Y:S01]  /*1000*/  LDCU UR20, c[0x0][0x38c] ;  /* 0x00007180ff1477ac */ /* 0x000e620008000800 */
[C---:B0-----:R-:W-:Y:S02]  /*1010*/  IADD3 R7, PT, PT, R56.reuse, 0x80, RZ ;  /* 0x0000008038077810 */ /* 0x041fe40007ffe0ff */
[C---:B------:R-:W-:Y:S02]  /*1020*/  IADD3 R59, PT, PT, R56.reuse, 0x20, RZ ;  /* 0x00000020383b7810 */ /* 0x040fe40007ffe0ff */
[C---:B------:R-:W-:Y:S02]  /*1030*/  IADD3 R61, PT, PT, R56.reuse, 0x40, RZ ;  /* 0x00000040383d7810 */ /* 0x040fe40007ffe0ff */
[----:B------:R-:W-:Y:S02]  /*1040*/  LEA.HI.SX32 R7, R7, R56, 0x1b ;  /* 0x0000003807077211 */ /* 0x000fe400078fdaff */
[----:B------:R-:W-:-:S02]  /*1050*/  IADD3 R63, PT, PT, R56, 0x60, RZ ;  /* 0x00000060383f7810 */ /* 0x000fc40007ffe0ff */
[C---:B------:R-:W-:Y:S02]  /*1060*/  IADD3 R65, PT, PT, R56.reuse, 0xa0, RZ ;  /* 0x000000a038417810 */ /* 0x040fe40007ffe0ff */
[-C--:B------:R-:W-:Y:S02]  /*1070*/  LEA.HI.SX32 R58, R59, R56.reuse, 0x1b ;  /* 0x000000383b3a7211 */ /* 0x080fe400078fdaff */
[-C--:B------:R-:W-:Y:S02]  /*1080*/  LEA.HI.SX32 R57, R56, R56.reuse, 0x1b ;  /* 0x0000003838397211 */ /* 0x080fe400078fdaff */
[-C--:B------:R-:W-:Y:S02]  /*1090*/  LEA.HI.SX32 R59, R61, R56.reuse, 0x1b ;  /* 0x000000383d3b7211 */ /* 0x080fe400078fdaff */
[----:B------:R-:W-:Y:S02]  /*10a0*/  LEA R61, R7, UR32, 0x1 ;  /* 0x00000020073d7c11 */ /* 0x000fe4000f8e08ff */
[----:B------:R-:W-:-:S02]  /*10b0*/  LEA.HI.SX32 R60, R63, R56, 0x1b ;  /* 0x000000383f3c7211 */ /* 0x000fc400078fdaff */
[C---:B------:R-:W-:Y:S02]  /*10c0*/  IADD3 R7, PT, PT, R56.reuse, 0xc0, RZ ;  /* 0x000000c038077810 */ /* 0x040fe40007ffe0ff */
[----:B------:R-:W-:Y:S02]  /*10d0*/  LEA.HI.SX32 R62, R65, R56, 0x1b ;  /* 0x00000038413e7211 */ /* 0x000fe400078fdaff */
[C---:B------:R-:W-:Y:S02]  /*10e0*/  IADD3 R63, PT, PT, R56.reuse, 0xe0, RZ ;  /* 0x000000e0383f7810 */ /* 0x040fe40007ffe0ff */
[----:B------:R-:W-:Y:S02]  /*10f0*/  LEA R57, R57, UR32, 0x1 ;  /* 0x0000002039397c11 */ /* 0x000fe4000f8e08ff */
[----:B------:R-:W-:Y:S02]  /*1100*/  IADD3 R65, PT, PT, R56, 0x100, RZ ;  /* 0x0000010038417810 */ /* 0x000fe40007ffe0ff */
[----:B------:R-:W-:-:S02]  /*1110*/  LEA R58, R58, UR32, 0x1 ;  /* 0x000000203a3a7c11 */ /* 0x000fc4000f8e08ff */
[C---:B------:R-:W-:Y:S02]  /*1120*/  IADD3 R67, PT, PT, R56.reuse, 0x120, RZ ;  /* 0x0000012038437810 */ /* 0x040fe40007ffe0ff */
[----:B------:R-:W-:Y:S02]  /*1130*/  LEA R59, R59, UR32, 0x1 ;  /* 0x000000203b3b7c11 */ /* 0x000fe4000f8e08ff */
[----:B------:R-:W-:Y:S02]  /*1140*/  IADD3 R71, PT, PT, R56, 0x140, RZ ;  /* 0x0000014038477810 */ /* 0x000fe40007ffe0ff */
[-C--:B------:R-:W-:Y:S02]  /*1150*/  LEA.HI.SX32 R7, R7, R56.reuse, 0x1b ;  /* 0x0000003807077211 */ /* 0x080fe400078fdaff */
[----:B------:R-:W-:Y:S02]  /*1160*/  LEA R60, R60, UR32, 0x1 ;  /* 0x000000203c3c7c11 */ /* 0x000fe4000f8e08ff */
[----:B------:R-:W-:-:S02]  /*1170*/  LEA.HI.SX32 R64, R63, R56, 0x1b ;  /* 0x000000383f407211 */ /* 0x000fc400078fdaff */
[-C--:B------:R-:W-:Y:S02]  /*1180*/  LEA.HI.SX32 R65, R65, R56.reuse, 0x1b ;  /* 0x0000003841417211 */ /* 0x080fe400078fdaff */
[----:B------:R-:W-:Y:S02]  /*1190*/  LEA R62, R62, UR32, 0x1 ;  /* 0x000000203e3e7c11 */ /* 0x000fe4000f8e08ff */
[-C--:B------:R-:W-:Y:S02]  /*11a0*/  LEA.HI.SX32 R66, R67, R56.reuse, 0x1b ;  /* 0x0000003843427211 */ /* 0x080fe400078fdaff */
[----:B------:R-:W-:Y:S02]  /*11b0*/  LEA.HI.SX32 R67, R71, R56, 0x1b ;  /* 0x0000003847437211 */ /* 0x000fe400078fdaff */
[----:B------:R-:W-:Y:S02]  /*11c0*/  LEA R63, R7, UR32, 0x1 ;  /* 0x00000020073f7c11 */ /* 0x000fe4000f8e08ff */
[----:B------:R-:W-:-:S02]  /*11d0*/  LEA R64, R64, UR32, 0x1 ;  /* 0x0000002040407c11 */ /* 0x000fc4000f8e08ff */
[----:B------:R-:W-:Y:S02]  /*11e0*/  LEA R65, R65, UR32, 0x1 ;  /* 0x0000002041417c11 */ /* 0x000fe4000f8e08ff */
[----:B------:R-:W-:Y:S02]  /*11f0*/  IADD3 R7, PT, PT, R56, 0x160, RZ ;  /* 0x0000016038077810 */ /* 0x000fe40007ffe0ff */
[----:B------:R-:W-:Y:S02]  /*1200*/  LEA R66, R66, UR32, 0x1 ;  /* 0x0000002042427c11 */ /* 0x000fe4000f8e08ff */
[----:B------:R-:W-:Y:S02]  /*1210*/  LEA R67, R67, UR32, 0x1 ;  /* 0x0000002043437c11 */ /* 0x000fe4000f8e08ff */
[----:B------:R-:W-:Y:S02]  /*1220*/  LEA.HI.SX32 R7, R7, R56, 0x1b ;  /* 0x0000003807077211 */ /* 0x000fe400078fdaff */
[----:B------:R-:W-:-:S04]  /*1230*/  IADD3 R71, PT, PT, R56, 0x1e0, RZ ;  /* 0x000001e038477810 */ /* 0x000fc80007ffe0ff */
        /* <DEDUP_REMOVED lines=10> */
[----:B------:R-:W-:Y:S01]  /*12e0*/  PRMT R79, RZ, 0x7610, R79 ;  /* 0x00007610ff4f7816 */ /* 0x000fe2000000004f */
[----:B--2---:R-:W-:Y:S04]  /*12f0*/  STS.U16 [R57], R0 ;  /* 0x0000000039007388 */ /* 0x004fe80000000400 */
[----:B---3--:R0:W-:Y:S04]  /*1300*/  STS.U16 [R58+0x40], R9 ;  /* 0x000040093a007388 */ /* 0x0081e80000000400 */
[----:B----4-:R-:W-:Y:S04]  /*1310*/  STS.U16 [R59+0x80], R8 ;  /* 0x000080083b007388 */ /* 0x010fe80000000400 */
[----:B------:R2:W-:Y:S01]  /*1320*/  STS.U16 [R60+0xc0], R11 ;  /* 0x0000c00b3c007388 */ /* 0x0005e20000000400 */
[----:B0-----:R-:W-:-:S03]  /*1330*/  IADD3 R9, PT, PT, R56, 0x180, RZ ;  /* 0x0000018038097810 */ /* 0x001fc60007ffe0ff */
[----:B------:R-:W-:Y:S04]  /*1340*/  STS.U16 [R61+0x100], R10 ;  /* 0x0001000a3d007388 */ /* 0x000fe80000000400 */
[----:B------:R0:W-:Y:S01]  /*1350*/  STS.U16 [R62+0x140], R13 ;  /* 0x0001400d3e007388 */ /* 0x0001e20000000400 */
[----:B--2---:R-:W-:-:S03]  /*1360*/  IADD3 R11, PT, PT, R56, 0x1a0, RZ ;  /* 0x000001a0380b7810 */ /* 0x004fc60007ffe0ff */
[----:B------:R-:W-:Y:S04]  /*1370*/  STS.U16 [R63+0x180], R12 ;  /* 0x0001800c3f007388 */ /* 0x000fe80000000400 */
[----:B------:R-:W-:Y:S01]  /*1380*/  STS.U16 [R64+0x1c0], R15 ;  /* 0x0001c00f40007388 */ /* 0x000fe20000000400 */
[----:B0-----:R-:W-:-:S03]  /*1390*/  IADD3 R13, PT, PT, R56, 0x1c0, RZ ;  /* 0x000001c0380d7810 */ /* 0x001fc60007ffe0ff */
[----:B------:R-:W-:Y:S01]  /*13a0*/  STS.U16 [R65+0x200], R14 ;  /* 0x0002000e41007388 */ /* 0x000fe20000000400 */
[-C--:B------:R-:W-:Y:S02]  /*13b0*/  LEA.HI.SX32 R9, R9, R56.reuse, 0x1b ;  /* 0x0000003809097211 */ /* 0x080fe400078fdaff */
[-C--:B------:R-:W-:Y:S02]  /*13c0*/  LEA.HI.SX32 R11, R11, R56.reuse, 0x1b ;  /* 0x000000380b0b7211 */ /* 0x080fe400078fdaff */
[----:B------:R-:W-:Y:S01]  /*13d0*/  SHF.L.U32 R0, R56, 0x4, RZ ;  /* 0x0000000438007819 */ /* 0x000fe200000006ff */
[----:B------:R-:W-:Y:S04]  /*13e0*/  STS.U16 [R66+0x240], R69 ;  /* 0x0002404542007388 */ /* 0x000fe80000000400 */
[----:B------:R0:W-:Y:S01]  /*13f0*/  STS.U16 [R67+0x280], R68 ;  /* 0x0002804443007388 */ /* 0x0001e20000000400 */
[----:B------:R-:W-:-:S02]  /*1400*/  LEA.HI.SX32 R13, R13, R56, 0x1b ;  /* 0x000000380d0d7211 */ /* 0x000fc400078fdaff */
[----:B------:R-:W-:Y:S02]  /*1410*/  LEA R70, R11, UR32, 0x1 ;  /* 0x000000200b467c11 */ /* 0x000fe4000f8e08ff */
[----:B0-----:R-:W-:Y:S02]  /*1420*/  LEA R68, R7, UR32, 0x1 ;  /* 0x0000002007447c11 */ /* 0x001fe4000f8e08ff */
[----:B------:R-:W-:-:S03]  /*1430*/  LEA R69, R9, UR32, 0x1 ;  /* 0x0000002009457c11 */ /* 0x000fc6000f8e08ff */
[----:B------:R0:W-:Y:S01]  /*1440*/  STS.U16 [R68+0x2c0], R73 ;  /* 0x0002c04944007388 */ /* 0x0001e20000000400 */
[----:B------:R-:W-:-:S03]  /*1450*/  LEA R71, R13, UR32, 0x1 ;  /* 0x000000200d477c11 */ /* 0x000fc6000f8e08ff */
[----:B------:R2:W-:Y:S01]  /*1460*/  STS.U16 [R69+0x300], R74 ;  /* 0x0003004a45007388 */ /* 0x0005e20000000400 */
[----:B0-----:R-:W-:-:S03]  /*1470*/  LEA.HI.SX32 R73, R0, R0, 0x1b ;  /* 0x0000000000497211 */ /* 0x001fc600078fdaff */
[----:B------:R0:W-:Y:S01]  /*1480*/  STS.U16 [R70+0x340], R75 ;  /* 0x0003404b46007388 */ /* 0x0001e20000000400 */
[----:B------:R-:W-:-:S03]  /*1490*/  LEA R73, R73, UR32, 0x1 ;  /* 0x0000002049497c11 */ /* 0x000fc6000f8e08ff */
[----:B------:R3:W-:Y:S04]  /*14a0*/  STS.U16 [R71+0x380], R76 ;  /* 0x0003804c47007388 */ /* 0x0007e80000000400 */
[----:B------:R4:W-:Y:S01]  /*14b0*/  STS.U16 [R72+0x3c0], R77 ;  /* 0x0003c04d48007388 */ /* 0x0009e20000000400 */
[----:B------:R-:W-:-:S03]  /*14c0*/  NOP ;  /* 0x0000000000007918 */ /* 0x000fc60000000000 */
[----:B------:R-:W1:Y:S04]  /*14d0*/  LDS.U16 R90, [R73] ;  /* 0x00000000495a7984 */ /* 0x000e680000000400 */
        /* <DEDUP_REMOVED lines=16> */
[----:B------:R-:W-:-:S02]  /*15e0*/  PRMT R10, RZ, 0x7610, R10 ;  /* 0x00007610ff0a7816 */ /* 0x000fc4000000000a */
        /* <DEDUP_REMOVED lines=14> */
[----:B------:R-:W-:Y:S02]  /*16d0*/  PRMT R14, RZ, 0x7610, R14 ;  /* 0x00007610ff0e7816 */ /* 0x000fe4000000000e */
[----:B------:R-:W-:-:S02]  /*16e0*/  PRMT R13, RZ, 0x7610, R13 ;  /* 0x00007610ff0d7816 */ /* 0x000fc4000000000d */
[----:B------:R-:W-:Y:S02]  /*16f0*/  PRMT R12, RZ, 0x7610, R12 ;  /* 0x00007610ff0c7816 */ /* 0x000fe4000000000c */
        /* <DEDUP_REMOVED lines=10> */
[----:B--2---:R-:W-:Y:S02]  /*17a0*/  PRMT R74, RZ, 0x7610, R74 ;  /* 0x00007610ff4a7816 */ /* 0x004fe4000000004a */
[----:B0-----:R-:W-:Y:S02]  /*17b0*/  PRMT R75, RZ, 0x7610, R75 ;  /* 0x00007610ff4b7816 */ /* 0x001fe4000000004b */
[----:B---3--:R-:W-:Y:S01]  /*17c0*/  PRMT R76, RZ, 0x7610, R76 ;  /* 0x00007610ff4c7816 */ /* 0x008fe2000000004c */
[----:B------:R-:W2:Y:S01]  /*17d0*/  @!P0 LDG.E.U16 R15, desc[UR24][R4.64+0x240] ;  /* 0x00024018040f8981 */ /* 0x000ea2000c1e1500 */
[----:B----4-:R-:W-:-:S02]  /*17e0*/  PRMT R77, RZ, 0x7610, R77 ;  /* 0x00007610ff4d7816 */ /* 0x010fc4000000004d */
[----:B------:R-:W-:Y:S01]  /*17f0*/  PRMT R0, RZ, 0x7610, R0 ;  /* 0x00007610ff007816 */ /* 0x000fe20000000000 */
[----:B------:R-:W3:Y:S04]  /*1800*/  @!P1 LDG.E.U16 R74, desc[UR24][R4.64+0x280] ;  /* 0x00028018044a9981 */ /* 0x000ee8000c1e1500 */
        /* <DEDUP_REMOVED lines=26> */
[----:B---3--:R-:W-:Y:S04]  /*19b0*/  STS.U16 [R67+0x280], R74 ;  /* 0x0002804a43007388 */ /* 0x008fe80000000400 */
[----:B----4-:R0:W-:Y:S04]  /*19c0*/  STS.U16 [R68+0x2c0], R75 ;  /* 0x0002c04b44007388 */ /* 0x0101e80000000400 */
        /* <DEDUP_REMOVED lines=23> */
[----:B--2---:R-:W-:Y:S02]  /*1b40*/  PRMT R0, RZ, 0x7610, R0 ;  /* 0x00007610ff007816 */ /* 0x004fe40000000000 */
[----:B------:R-:W-:Y:S01]  /*1b50*/  PRMT R77, RZ, 0x7610, R77 ;  /* 0x00007610ff4d7816 */ /* 0x000fe2000000004d */
[----:B------:R-:W2:Y:S01]  /*1b60*/  @!P0 LDG.E.U16 R78, desc[UR24][R2.64] ;  /* 0x00000018024e8981 */ /* 0x000ea2000c1e1500 */
[----:B------:R-:W-:-:S03]  /*1b70*/  ISETP.GE.AND P0, PT, R42, UR23, PT ;  /* 0x000000172a007c0c */ /* 0x000fc6000bf06270 */
[----:B------:R-:W4:Y:S01]  /*1b80*/  @!P1 LDG.E.U16 R75, desc[UR24][R2.64+0x40] ;  /* 0x00004018024b9981 */ /* 0x000f22000c1e1500 */
[----:B------:R-:W-:Y:S02]  /*1b90*/  ISETP.GE.AND P1, PT, R43, UR23, PT ;  /* 0x000000172b007c0c */ /* 0x000fe4000bf26270 */
[----:B------:R-:W-:Y:S01]  /*1ba0*/  PRMT R74, RZ, 0x7610, R74 ;  /* 0x00007610ff4a7816 */ /* 0x000fe2000000004a */
[----:B------:R-:W4:Y:S01]  /*1bb0*/  @!P2 LDG.E.U16 R85, desc[UR24][R2.64+0x2c0] ;  /* 0x0002c0180255a981 */ /* 0x000f22000c1e1500 */
[----:B---3--:R-:W-:Y:S02]  /*1bc0*/  PRMT R79, RZ, 0x7610, R79 ;  /* 0x00007610ff4f7816 */ /* 0x008fe4000000004f */
[----:B------:R-:W-:Y:S01]  /*1bd0*/  PRMT R76, RZ, 0x7610, R76 ;  /* 0x00007610ff4c7816 */ /* 0x000fe2000000004c */
[----:B------:R-:W3:Y:S04]  /*1be0*/  @!P3 LDG.E.U16 R84, desc[UR24][R2.64+0x300] ;  /* 0x000300180254b981 */ /* 0x000ee8000c1e1500 */
[----:B------:R-:W3:Y:S01]  /*1bf0*/  @!P0 LDG.E.U16 R0, desc[UR24][R2.64+0x80] ;  /* 0x0000801802008981 */ /* 0x000ee2000c1e1500 */
[----:B------:R-:W-:-:S03]  /*1c00*/  ISETP.GE.AND P0, PT, R44, UR23, PT ;  /* 0x000000172c007c0c */ /* 0x000fc6000bf06270 */
[----:B------:R-:W3:Y:S01]  /*1c10*/  @!P1 LDG.E.U16 R77, desc[UR24][R2.64+0xc0] ;  /* 0x0000c018024d9981 */ /* 0x000ee2000c1e1500 */
[----:B------:R-:W-:-:S03]  /*1c20*/  ISETP.GE.AND P1, PT, R45, UR23, PT ;  /* 0x000000172d007c0c */ /* 0x000fc6000bf26270 */
[----:B------:R-:W3:Y:S04]  /*1c30*/  @!P4 LDG.E.U16 R87, desc[UR24][R2.64+0x340] ;  /* 0x000340180257c981 */ /* 0x000ee8000c1e1500 */
[----:B------:R-:W3:Y:S04]  /*1c40*/  @!P5 LDG.E.U16 R86, desc[UR24][R2.64+0x380] ;  /* 0x000380180256d981 */ /* 0x000ee8000c1e1500 */
[----:B------:R-:W3:Y:S01]  /*1c50*/  @!P0 LDG.E.U16 R74, desc[UR24][R2.64+0x100] ;  /* 0x00010018024a8981 */ /* 0x000ee2000c1e1500 */
[----:B------:R-:W-:-:S03]  /*1c60*/  ISETP.GE.AND P0, PT, R46, UR23, PT ;  /* 0x000000172e007c0c */ /* 0x000fc6000bf06270 */
[----:B------:R-:W3:Y:S01]  /*1c70*/  @!P1 LDG.E.U16 R79, desc[UR24][R2.64+0x140] ;  /* 0x00014018024f9981 */ /* 0x000ee2000c1e1500 */
[----:B------:R-:W-:-:S03]  /*1c80*/  ISETP.GE.AND P1, PT, R47, UR23, PT ;  /* 0x000000172f007c0c */ /* 0x000fc6000bf26270 */
[----:B------:R-:W3:Y:S06]  /*1c90*/  @!P6 LDG.E.U16 R89, desc[UR24][R2.64+0x3c0] ;  /* 0x0003c0180259e981 */ /* 0x000eec000c1e1500 */
[----:B------:R-:W3:Y:S01]  /*1ca0*/  @!P0 LDG.E.U16 R76, desc[UR24][R2.64+0x180] ;  /* 0x00018018024c8981 */ /* 0x000ee2000c1e1500 */
[----:B------:R-:W-:-:S03]  /*1cb0*/  ISETP.GE.AND P0, PT, R48, UR23, PT ;  /* 0x0000001730007c0c */ /* 0x000fc6000bf06270 */
[----:B------:R-:W3:Y:S01]  /*1cc0*/  @!P1 LDG.E.U16 R81, desc[UR24][R2.64+0x1c0] ;  /* 0x0001c01802519981 */ /* 0x000ee2000c1e1500 */
[----:B------:R-:W-:Y:S02]  /*1cd0*/  ISETP.NE.AND P1, PT, R80, RZ, PT ;  /* 0x000000ff5000720c */ /* 0x000fe40003f25270 */
[----:B------:R-:W-:-:S07]  /*1ce0*/  PRMT R80, RZ, 0x7610, R80 ;  /* 0x00007610ff507816 */ /* 0x000fce0000000050 */
[----:B------:R-:W3:Y:S01]  /*1cf0*/  @!P0 LDG.E.U16 R80, desc[UR24][R2.64+0x200] ;  /* 0x0002001802508981 */ /* 0x000ee2000c1e1500 */
[----:B------:R-:W-:Y:S02]  /*1d00*/  ISETP.NE.AND P0, PT, R82, RZ, PT ;  /* 0x000000ff5200720c */ /* 0x000fe40003f05270 */
[----:B------:R-:W-:-:S06]  /*1d10*/  PRMT R82, RZ, 0x7610, R82 ;  /* 0x00007610ff527816 */ /* 0x000fcc0000000052 */
[----:B------:R-:W3:Y:S05]  /*1d20*/  @!P1 LDG.E.U16 R82, desc[UR24][R2.64+0x280] ;  /* 0x0002801802529981 */ /* 0x000eea000c1e1500 */
[----:B------:R-:W3:Y:S01]  /*1d30*/  @!P0 LDG.E.U16 R83, desc[UR24][R2.64+0x240] ;  /* 0x0002401802538981 */ /* 0x000ee2000c1e1500 */
        /* <DEDUP_REMOVED lines=17> */
[----:B--2---:R-:W-:Y:S04]  /*1e50*/  STS.U16 [R57], R78 ;  /* 0x0000004e39007388 */ /* 0x004fe80000000400 */
        /* <DEDUP_REMOVED lines=98> */
[----:B------:R-:W-:Y:S02]  /*2480*/  HADD2.F32 R147, -RZ, R8.H0_H0 ;  /* 0x20000008ff937230 */ /* 0x000fe40000004100 */
[----:B------:R-:W-:Y:S01]  /*2490*/  FADD.FTZ R142, R141, R16 ;  /* 0x000000108d8e7221 */ /* 0x000fe20000010000 */
[----:B------:R-:W-:-:S02]  /*24a0*/  HADD2.F32 R149, -RZ, R9.H0_H0 ;  /* 0x20000009ff957230 */ /* 0x000fc40000004100 */
[--C-:B------:R-:W-:Y:S01]  /*24b0*/  FADD.FTZ R144, R143, R16.reuse ;  /* 0x000000108f907221 */ /* 0x100fe20000010000 */
[----:B------:R-:W-:Y:S01]  /*24c0*/  HADD2.F32 R151, -RZ, R10.H0_H0 ;  /* 0x2000000aff977230 */ /* 0x000fe20000004100 */
[----:B------:R-:W1:Y:S01]  /*24d0*/  LDC.64 R6, c[0x0][0x448] ;  /* 0x00011200ff067b82 */ /* 0x000e620000000a00 */
[----:B------:R-:W-:Y:S01]  /*24e0*/  HADD2.F32 R11, -RZ, R11.H0_H0 ;  /* 0x2000000bff0b7230 */ /* 0x000fe20000004100 */
[----:B------:R-:W-:Y:S01]  /*24f0*/  MOV R74, RZ ;  /* 0x000000ff004a7202 */ /* 0x000fe20000000f00 */
        /* <DEDUP_REMOVED lines=9> */
[----:B------:R-:W-:Y:S02]  /*2590*/  HFMA2 R133, -RZ, RZ, 0, 0 ;  /* 0x00000000ff857431 */ /* 0x000fe400000001ff */
[----:B------:R-:W-:Y:S02]  /*25a0*/  HADD2.F32 R159, -RZ, R135.H0_H0 ;  /* 0x20000087ff9f7230 */ /* 0x000fe40000004100 */
[--C-:B------:R-:W-:Y:S01]  /*25b0*/  FADD.FTZ R135, R3, R16.reuse ;  /* 0x0000001003877221 */ /* 0x100fe20000010000 */
[----:B------:R-:W-:Y:S02]  /*25c0*/  HADD2.F32 R161, -RZ, R137.H0_H0 ;  /* 0x20000089ffa17230 */ /* 0x000fe40000004100 */
[----:B------:R-:W-:Y:S01]  /*25d0*/  FADD.FTZ R137, R145, R16 ;  /* 0x0000001091897221 */ /* 0x000fe20000010000 */
[----:B------:R-:W-:-:S02]  /*25e0*/  HADD2.F32 R163, -RZ, R139.H0_H0 ;  /* 0x2000008bffa37230 */ /* 0x000fc40000004100 */
[--C-:B------:R-:W-:Y:S01]  /*25f0*/  FADD.FTZ R139, R11, R16.reuse ;  /* 0x000000100b8b7221 */ /* 0x100fe20000010000 */
[--C-:B------:R-:W-:Y:S01]  /*2600*/  FADD.FTZ R152, R153, R16.reuse ;  /* 0x0000001099987221 */ /* 0x100fe20000010000 */
        /* <DEDUP_REMOVED lines=17> */
.L_x_6777:
[----:B------:R-:W-:Y:S02]  /*2720*/  MOV R2, R22 ;  /* 0x0000001600027202 */ /* 0x000fe40000000f00 */
[----:B------:R-:W-:Y:S02]  /*2730*/  MOV R3, RZ ;  /* 0x000000ff00037202 */ /* 0x000fe40000000f00 */
[----:B------:R-:W-:Y:S02]  /*2740*/  ISETP.GE.AND P3, PT, R41, UR23, PT ;  /* 0x0000001729007c0c */ /* 0x000fe4000bf66270 */
[----:B------:R-:W-:Y:S01]  /*2750*/  ISETP.GE.AND P2, PT, R42, UR23, PT ;  /* 0x000000172a007c0c */ /* 0x000fe2000bf46270 */
[----:B0-----:R-:W-:Y:S01]  /*2760*/  IMAD.WIDE.U32 R10, R133, UR34, R2 ;  /* 0x00000022850a7c25 */ /* 0x001fe2000f8e0002 */
[----:B------:R-:W-:Y:S02]  /*2770*/  ISETP.GE.AND P6, PT, R43, UR23, PT ;  /* 0x000000172b007c0c */ /* 0x000fe4000bfc6270 */
[----:B------:R-:W-:Y:S01]  /*2780*/  ISETP.GE.AND P1, PT, R45, UR23, PT ;  /* 0x000000172d007c0c */ /* 0x000fe2000bf26270 */
[----:B------:R-:W-:Y:S01]  /*2790*/  IMAD R3, R133, UR35, R11 ;  /* 0x0000002385037c24 */ /* 0x000fe2000f8e020b */
[----:B------:R-:W-:-:S04]  /*27a0*/  LEA R2, P0, R10, R23, 0x1 ;  /* 0x000000170a027211 */ /* 0x000fc800078008ff */
[----:B------:R-:W-:Y:S02]  /*27b0*/  LEA.HI.X R3, R10, R25, R3, 0x1, P0 ;  /* 0x000000190a037211 */ /* 0x000fe400000f0c03 */
[----:B------:R-:W-:-:S03]  /*27c0*/  ISETP.GE.AND P0, PT, R44, UR23, PT ;  /* 0x000000172c007c0c */ /* 0x000fc6000bf06270 */
[----:B------:R-:W3:Y:S04]  /*27d0*/  @!P4 LDG.E.U16 R151, desc[UR24][R2.64] ;  /* 0x000000180297c981 */ /* 0x000ee8000c1e1500 */
[----:B----4-:R-:W4:Y:S04]  /*27e0*/  @!P3 LDG.E.U16 R15, desc[UR24][R2.64+0x40] ;  /* 0x00004018020fb981 */ /* 0x010f28000c1e1500 */
[----:B--2---:R-:W2:Y:S04]  /*27f0*/  @!P2 LDG.E.U16 R14, desc[UR24][R2.64+0x80] ;  /* 0x00008018020ea981 */ /* 0x004ea8000c1e1500 */
[----:B------:R-:W2:Y:S04]  /*2800*/  @!P6 LDG.E.U16 R145, desc[UR24][R2.64+0xc0] ;  /* 0x0000c0180291e981 */ /* 0x000ea8000c1e1500 */
[----:B------:R-:W2:Y:S04]  /*2810*/  @!P0 LDG.E.U16 R147, desc[UR24][R2.64+0x100] ;  /* 0x0001001802938981 */ /* 0x000ea8000c1e1500 */
[----:B------:R-:W2:Y:S01]  /*2820*/  @!P1 LDG.E.U16 R149, desc[UR24][R2.64+0x140] ;  /* 0x0001401802959981 */ /* 0x000ea2000c1e1500 */
[----:B------:R-:W-:-:S02]  /*2830*/  MOV R12, UR8 ;  /* 0x00000008000c7c02 */ /* 0x000fc40008000f00 */
[----:B------:R-:W-:Y:S02]  /*2840*/  MOV R11, UR10 ;  /* 0x0000000a000b7c02 */ /* 0x000fe40008000f00 */
[----:B------:R-:W-:Y:S02]  /*2850*/  MOV R164, RZ ;  /* 0x000000ff00a47202 */ /* 0x000fe40000000f00 */
[----:B------:R-:W-:Y:S02]  /*2860*/  MOV R10, R12 ;  /* 0x0000000c000a7202 */ /* 0x000fe40000000f00 */
[----:B------:R-:W-:Y:S02]  /*2870*/  MOV R166, RZ ;  /* 0x000000ff00a67202 */ /* 0x000fe40000000f00 */
[----:B------:R-:W-:Y:S01]  /*2880*/  MOV R13, UR9 ;  /* 0x00000009000d7c02 */ /* 0x000fe20008000f00 */
[----:B------:R-:W-:Y:S01]  /*2890*/  IMAD.WIDE.U32 R10, R133, UR28, R10 ;  /* 0x0000001c850a7c25 */ /* 0x000fe2000f8e000a */
[----:B------:R-:W-:-:S03]  /*28a0*/  MOV R168, RZ ;  /* 0x000000ff00a87202 */ /* 0x000fc60000000f00 */
[----:B------:R-:W-:Y:S01]  /*28b0*/  IMAD R11, R133, UR29, R11 ;  /* 0x0000001d850b7c24 */ /* 0x000fe2000f8e020b */
[----:B---3--:R-:W-:-:S04]  /*28c0*/  @!P4 PRMT R164, R151, 0x5410, RZ ;  /* 0x0000541097a4c816 */ /* 0x008fc800000000ff */
[----:B----4-:R-:W-:Y:S02]  /*28d0*/  @!P3 PRMT R164, R164, 0x5410, R15 ;  /* 0x00005410a4a4b816 */ /* 0x010fe4000000000f */
[----:B------:R-:W-:Y:S02]  /*28e0*/  ISETP.GE.AND P3, PT, R46, UR23, PT ;  /* 0x000000172e007c0c */ /* 0x000fe4000bf66270 */
[----:B--2---:R-:W-:Y:S02]  /*28f0*/  @!P2 PRMT R166, R14, 0x5410, RZ ;  /* 0x000054100ea6a816 */ /* 0x004fe400000000ff */
[----:B------:R-:W-:Y:S02]  /*2900*/  LEA R12, P2, R10, R4, 0x2 ;  /* 0x000000040a0c7211 */ /* 0x000fe400078410ff */
[----:B------:R-:W-:Y:S02]  /*2910*/  @!P6 PRMT R166, R166, 0x5410, R145 ;  /* 0x00005410a6a6e816 */ /* 0x000fe40000000091 */
[----:B------:R-:W-:-:S02]  /*2920*/  ISETP.GE.AND P6, PT, R47, UR23, PT ;  /* 0x000000172f007c0c */ /* 0x000fc4000bfc6270 */
[----:B------:R-:W-:Y:S02]  /*2930*/  LEA.HI.X R13, R10, R5, R11, 0x2, P2 ;  /* 0x000000050a0d7211 */ /* 0x000fe400010f140b */
[----:B------:R-:W-:Y:S01]  /*2940*/  @!P0 PRMT R168, R147, 0x5410, RZ ;  /* 0x0000541093a88816 */ /* 0x000fe200000000ff */
[----:B------:R-:W2:Y:S01]  /*2950*/  @!P3 LDG.E.U16 R153, desc[UR24][R2.64+0x180] ;  /* 0x000180180299b981 */ /* 0x000ea2000c1e1500 */
[----:B------:R-:W-:Y:S02]  /*2960*/  ISETP.GE.AND P2, PT, R48, UR23, PT ;  /* 0x0000001730007c0c */ /* 0x000fe4000bf46270 */
[----:B------:R-:W-:Y:S01]  /*2970*/  ISETP.GE.AND P0, PT, R50, UR23, PT ;  /* 0x0000001732007c0c */ /* 0x000fe2000bf06270 */
[----:B------:R-:W3:Y:S01]  /*2980*/  LDG.E R12, desc[UR24][R12.64] ;  /* 0x000000180c0c7981 */ /* 0x000ee2000c1e1900 */
[----:B------:R-:W-:Y:S02]  /*2990*/  @!P1 PRMT R168, R168, 0x5410, R149 ;  /* 0x00005410a8a89816 */ /* 0x000fe40000000095 */
[----:B------:R-:W-:Y:S01]  /*29a0*/  ISETP.GE.AND P1, PT, R49, UR23, PT ;  /* 0x0000001731007c0c */ /* 0x000fe2000bf26270 */
[----:B------:R-:W4:Y:S06]  /*29b0*/  @!P6 LDG.E.U16 R145, desc[UR24][R2.64+0x1c0] ;  /* 0x0001c0180291e981 */ /* 0x000f2c000c1e1500 */
[----:B------:R-:W3:Y:S04]  /*29c0*/  @!P2 LDG.E.U16 R147, desc[UR24][R2.64+0x200] ;  /* 0x000200180293a981 */ /* 0x000ee8000c1e1500 */
[----:B------:R-:W3:Y:S04]  /*29d0*/  @!P0 LDG.E.U16 R151, desc[UR24][R2.64+0x280] ;  /* 0x0002801802978981 */ /* 0x000ee8000c1e1500 */
[----:B------:R-:W3:Y:S01]  /*29e0*/  @!P1 LDG.E.U16 R149, desc[UR24][R2.64+0x240] ;  /* 0x0002401802959981 */ /* 0x000ee2000c1e1500 */
[----:B------:R-:W-:-:S02]  /*29f0*/  MOV R14, UR6 ;  /* 0x00000006000e7c02 */ /* 0x000fc40008000f00 */
[----:B------:R-:W-:Y:S02]  /*2a00*/  MOV R11, UR12 ;  /* 0x0000000c000b7c02 */ /* 0x000fe40008000f00 */
[----:B------:R-:W-:Y:S02]  /*2a10*/  MOV R10, R14 ;  /* 0x0000000e000a7202 */ /* 0x000fe40000000f00 */
[----:B------:R-:W-:-:S03]  /*2a20*/  MOV R170, RZ ;  /* 0x000000ff00aa7202 */ /* 0x000fc60000000f00 */
[----:B------:R-:W-:-:S04]  /*2a30*/  IMAD.WIDE.U32 R10, R133, UR30, R10 ;  /* 0x0000001e850a7c25 */ /* 0x000fc8000f8e000a */
[----:B------:R-:W-:Y:S01]  /*2a40*/  IMAD R11, R133, UR31, R11 ;  /* 0x0000001f850b7c24 */ /* 0x000fe2000f8e020b */
[----:B------:R-:W-:Y:S02]  /*2a50*/  MOV R15, UR7 ;  /* 0x00000007000f7c02 */ /* 0x000fe40008000f00 */
[----:B------:R-:W-:Y:S02]  /*2a60*/  MOV R176, RZ ;  /* 0x000000ff00b07202 */ /* 0x000fe40000000f00 */
[----:B--2---:R-:W-:-:S04]  /*2a70*/  @!P3 PRMT R170, R153, 0x5410, RZ ;  /* 0x0000541099aab816 */ /* 0x004fc800000000ff */
[----:B----4-:R-:W-:Y:S02]  /*2a80*/  @!P6 PRMT R170, R170, 0x5410, R145 ;  /* 0x00005410aaaae816 */ /* 0x010fe40000000091 */
[----:B-1----:R-:W-:-:S04]  /*2a90*/  LEA R14, P6, R10, R6, 0x2 ;  /* 0x000000060a0e7211 */ /* 0x002fc800078c10ff */
[----:B------:R-:W-:Y:S02]  /*2aa0*/  LEA.HI.X R15, R10, R7, R11, 0x2, P6 ;  /* 0x000000070a0f7211 */ /* 0x000fe400030f140b */
[----:B---3--:R-:W-:Y:S02]  /*2ab0*/  @!P2 PRMT R176, R147, 0x5410, RZ ;  /* 0x0000541093b0a816 */ /* 0x008fe400000000ff */
[----:B------:R-:W-:Y:S01]  /*2ac0*/  MOV R10, RZ ;  /* 0x000000ff000a7202 */ /* 0x000fe20000000f00 */
[----:B------:R0:W5:Y:S01]  /*2ad0*/  LDG.E R174, desc[UR24][R14.64] ;  /* 0x000000180eae7981 */ /* 0x000162000c1e1900 */
[----:B------:R-:W-:Y:S02]  /*2ae0*/  ISETP.GE.AND P2, PT, R52, UR23, PT ;  /* 0x0000001734007c0c */ /* 0x000fe4000bf46270 */
[----:B------:R-:W-:Y:S02]  /*2af0*/  @!P0 PRMT R10, R151, 0x5410, RZ ;  /* 0x00005410970a8816 */ /* 0x000fe400000000ff */
[----:B------:R-:W-:-:S02]  /*2b00*/  ISETP.GE.AND P3, PT, R51, UR23, PT ;  /* 0x0000001733007c0c */ /* 0x000fc4000bf66270 */
[----:B------:R-:W-:Y:S02]  /*2b10*/  ISETP.GE.AND P0, PT, R54, UR23, PT ;  /* 0x0000001736007c0c */ /* 0x000fe4000bf06270 */
[----:B------:R-:W-:Y:S02]  /*2b20*/  @!P1 PRMT R176, R176, 0x5410, R149 ;  /* 0x00005410b0b09816 */ /* 0x000fe40000000095 */
[----:B------:R-:W-:Y:S02]  /*2b30*/  ISETP.GE.AND P1, PT, R53, UR23, PT ;  /* 0x0000001735007c0c */ /* 0x000fe4000bf26270 */
[----:B------:R-:W-:Y:S01]  /*2b40*/  ISETP.GE.AND P6, PT, R55, UR23, PT ;  /* 0x0000001737007c0c */ /* 0x000fe2000bfc6270 */
[----:B------:R-:W2:Y:S04]  /*2b50*/  @!P2 LDG.E.U16 R13, desc[UR24][R2.64+0x300] ;  /* 0x00030018020da981 */ /* 0x000ea8000c1e1500 */
[----:B------:R-:W3:Y:S04]  /*2b60*/  @!P3 LDG.E.U16 R11, desc[UR24][R2.64+0x2c0] ;  /* 0x0002c018020bb981 */ /* 0x000ee8000c1e1500 */
[----:B------:R-:W4:Y:S04]  /*2b70*/  @!P0 LDG.E.U16 R157, desc[UR24][R2.64+0x380] ;  /* 0x00038018029d8981 */ /* 0x000f28000c1e1500 */
[----:B------:R-:W4:Y:S04]  /*2b80*/  @!P1 LDG.E.U16 R151, desc[UR24][R2.64+0x340] ;  /* 0x0003401802979981 */ /* 0x000f28000c1e1500 */
[----:B------:R1:W4:Y:S01]  /*2b90*/  @!P6 LDG.E.U16 R167, desc[UR24][R2.64+0x3c0] ;  /* 0x0003c01802a7e981 */ /* 0x000322000c1e1500 */
[----:B0-----:R-:W-:-:S03]  /*2ba0*/  PRMT R14, R168, 0x7632, R14 ;  /* 0x00007632a80e7816 */ /* 0x001fc6000000000e */
[----:B------:R-:W-:Y:S01]  /*2bb0*/  STS.U16 [R57], R164 ;  /* 0x000000a439007388 */ /* 0x000fe20000000400 */
[----:B-1----:R-:W-:Y:S02]  /*2bc0*/  PRMT R2, R164, 0x7632, R2 ;  /* 0x00007632a4027816 */ /* 0x002fe40000000002 */
[----:B------:R-:W-:-:S03]  /*2bd0*/  PRMT R3, R166, 0x7632, R3 ;  /* 0x00007632a6037816 */ /* 0x000fc60000000003 */
[----:B------:R0:W-:Y:S04]  /*2be0*/  STS.U16 [R58+0x40], R2 ;  /* 0x000040023a007388 */ /* 0x0001e80000000400 */
[----:B------:R-:W-:Y:S04]  /*2bf0*/  STS.U16 [R59+0x80], R166 ;  /* 0x000080a63b007388 */ /* 0x000fe80000000400 */
[----:B------:R-:W-:Y:S01]  /*2c00*/  STS.U16 [R60+0xc0], R3 ;  /* 0x0000c0033c007388 */ /* 0x000fe20000000400 */
[----:B0-----:R-:W-:-:S03]  /*2c10*/  MOV R2, RZ ;  /* 0x000000ff00027202 */ /* 0x001fc60000000f00 */
        /* <DEDUP_REMOVED lines=11> */
[----:B------:R-:W-:-:S03]  /*2cd0*/  USHF.L.U32 UR33, UR11, 0x8, URZ ;  /* 0x000000080b217899 */ /* 0x000fc600080006ff */
[-C--:B------:R-:W-:Y:S01]  /*2ce0*/  FMUL.FTZ R172, R135, R169.reuse ;  /* 0x000000a987ac7220 */ /* 0x080fe20000410000 */
[----:B------:R-:W-:Y:S01]  /*2cf0*/  UIADD3 UR19, UPT, UPT, UR33, -0x100, URZ ;  /* 0xffffff0021137890 */ /* 0x000fe2000fffe0ff */
[-C--:B------:R-:W-:Y:S01]  /*2d00*/  FMUL.FTZ R147, R142, R169.reuse ;  /* 0x000000a98e937220 */ /* 0x080fe20000410000 */
[-C--:B------:R-:W-:Y:S02]  /*2d10*/  FMUL.FTZ R145, R144, R169.reuse ;  /* 0x000000a990917220 */ /* 0x080fe40000410000 */
[----:B------:R-:W-:Y:S01]  /*2d20*/  ULOP3.LUT UR19, UR19, 0x100, URZ, 0xc0, !UPT ;  /* 0x0000010013137892 */ /* 0x000fe2000f8ec0ff */
        /* <DEDUP_REMOVED lines=14> */
[----:B------:R-:W-:-:S02]  /*2e10*/  UMOV UR32, 0x400 ;  /* 0x0000040000207882 */ /* 0x000fc40000000000 */
        /* <DEDUP_REMOVED lines=21> */
[----:B------:R-:W-:Y:S02]  /*2f70*/  @!P1 PRMT R2, R2, 0x5410, R151 ;  /* 0x0000541002029816 */ /* 0x000fe40000000097 */
[----:B------:R-:W-:Y:S02]  /*2f80*/  @!P6 PRMT R14, R14, 0x5410, R167 ;  /* 0x000054100e0ee816 */ /* 0x000fe400000000a7 */
[----:B------:R-:W-:Y:S01]  /*2f90*/  PRMT R11, R2, 0x7632, R11 ;  /* 0x00007632020b7816 */ /* 0x000fe2000000000b */
[----:B------:R-:W-:Y:S01]  /*2fa0*/  STS.U16 [R67+0x280], R10 ;  /* 0x0002800a43007388 */ /* 0x000fe20000000400 */
[----:B------:R-:W-:-:S03]  /*2fb0*/  PRMT R13, R14, 0x7632, R13 ;  /* 0x000076320e0d7816 */ /* 0x000fc6000000000d */
[----:B------:R2:W-:Y:S04]  /*2fc0*/  STS.U16 [R68+0x2c0], R3 ;  /* 0x0002c00344007388 */ /* 0x0005e80000000400 */
[----:B------:R-:W-:Y:S04]  /*2fd0*/  STS.U16 [R69+0x300], R2 ;  /* 0x0003000245007388 */ /* 0x000fe80000000400 */
[----:B------:R-:W-:Y:S04]  /*2fe0*/  STS.U16 [R70+0x340], R11 ;  /* 0x0003400b46007388 */ /* 0x000fe80000000400 */
[----:B------:R-:W-:Y:S04]  /*2ff0*/  STS.U16 [R71+0x380], R14 ;  /* 0x0003800e47007388 */ /* 0x000fe80000000400 */
[----:B------:R-:W-:Y:S01]  /*3000*/  STS.U16 [R72+0x3c0], R13 ;  /* 0x0003c00d48007388 */ /* 0x000fe20000000400 */
[----:B------:R-:W-:-:S03]  /*3010*/  NOP ;  /* 0x0000000000007918 */ /* 0x000fc60000000000 */
[----:B------:R-:W3:Y:S04]  /*3020*/  LDS.U16 R11, [R73] ;  /* 0x00000000490b7984 */ /* 0x000ee80000000400 */
        /* <DEDUP_REMOVED lines=16> */
[----:B------:R-:W-:Y:S02]  /*3130*/  ISETP.NE.AND P0, PT, R20, 0x1f, PT ;  /* 0x0000001f1400780c */ /* 0x000fe40003f05270 */
[----:B--2---:R-:W-:-:S09]  /*3140*/  IADD3 R3, PT, PT, R133, UR19, RZ ;  /* 0x0000001385037c10 */ /* 0x004fd2000fffe0ff */
[----:B------:R-:W-:-:S04]  /*3150*/  @P1 IADD3 R3, PT, PT, R20, 0x200, RZ ;  /* 0x0000020014031810 */ /* 0x000fc80007ffe0ff */
[----:B------:R-:W-:Y:S01]  /*3160*/  LEA R3, R3, UR32, 0x2 ;  /* 0x0000002003037c11 */ /* 0x000fe2000f8e10ff */
[----:B---3--:R-:W-:-:S04]  /*3170*/  HADD2.F32 R11, -RZ, R11.H0_H0 ;  /* 0x2000000bff0b7230 */ /* 0x008fc80000004100 */
[----:B-1----:R1:W-:Y:S01]  /*3180*/  STS [R3+0xea8], R172 ;  /* 0x000ea8ac03007388 */ /* 0x0023e20000000800 */
        /* <DEDUP_REMOVED lines=16> */
[----:B-1----:R-:W-:Y:S05]  /*3290*/  @P0 BRA `(.L_x_6741) ;  /* 0x0000000000200947 */ /* 0x002fea0003800000 */
        /* <DEDUP_REMOVED lines=8> */
.L_x_6741:
[----:B------:R-:W-:-:S06]  /*3320*/  LEA R193, R20, UR32, 0x2 ;  /* 0x0000002014c17c11 */ /* 0x000fcc000f8e10ff */
[----:B------:R-:W0:Y:S02]  /*3330*/  LDS R193, [R193+0x16ac] ;  /* 0x0016ac00c1c17984 */ /* 0x000e240000000800 */
.L_x_6742:
[----:B------:R-:W-:Y:S05]  /*3340*/  BSYNC.RECONVERGENT B0 ;  /* 0x0000000000007941 */ /* 0x000fea0003800200 */
.L_x_6740:
[----:B-1----:R-:W1:Y:S01]  /*3350*/  @P5 LDC R2, c[0x0][0x38c] ;  /* 0x0000e300ff025b82 */ /* 0x002e620000000800 */
[----:B------:R-:W-:Y:S01]  /*3360*/  VOTEU.ANY UP0, P5 ;  /* 0x0000000000ff7886 */ /* 0x000fe20002800100 */
[----:B------:R-:W-:Y:S01]  /*3370*/  MOV R3, 0x8 ;  /* 0x0000000800037802 */ /* 0x000fe20000000f00 */
[----:B------:R-:W-:-:S03]  /*3380*/  HFMA2 R157, -RZ, RZ, 0, 0 ;  /* 0x00000000ff9d7431 */ /* 0x000fc600000001ff */
[----:B------:R-:W-:-:S06]  /*3390*/  @UP0 UIADD3 UR19, UPT, UPT, UR11, -0x2, URZ ;  /* 0xfffffffe0b130890 */ /* 0x000fcc000fffe0ff */
[----:B-1----:R-:W-:-:S04]  /*33a0*/  @P5 IMAD R2, R2, UR19, R133 ;  /* 0x0000001302025c24 */ /* 0x002fc8000f8e0285 */
[----:B------:R-:W-:-:S05]  /*33b0*/  @P5 IMAD.WIDE R2, R2, R3, UR4 ;  /* 0x0000000402025e25 */ /* 0x000fca000f8e0203 */
[----:B------:R1:W3:Y:S01]  /*33c0*/  @P5 LDG.E R157, desc[UR24][R2.64+0x4] ;  /* 0x00000418029d5981 */ /* 0x0002e2000c1e1900 */
        /* <DEDUP_REMOVED lines=11> */
[----:B-1----:R-:W-:Y:S01]  /*3480*/  FMUL.FTZ R2, R172, R147 ;  /* 0x00000093ac027220 */ /* 0x002fe20000410000 */
        /* <DEDUP_REMOVED lines=14> */
[----:B------:R-:W-:Y:S01]  /*3570*/  ISETP.GE.AND P0, PT, R56, 0x1, PT ;  /* 0x000000013800780c */ /* 0x000fe20003f06270 */
[----:B------:R-:W-:Y:S01]  /*3580*/  FMUL.FTZ R2, R153, R2 ;  /* 0x0000000299027220 */ /* 0x000fe20000410000 */
[----:B-----5:R-:W-:Y:S01]  /*3590*/  FMUL.FTZ R228, R174, R13 ;  /* 0x0000000daee47220 */ /* 0x020fe20000410000 */
[----:B------:R-:W-:Y:S01]  /*35a0*/  FFMA.FTZ R14, R163, R14, R208 ;  /* 0x0000000ea30e7223 */ /* 0x000fe200000100d0 */
[----:B0-2---:R-:W-:Y:S01]  /*35b0*/  FMUL.FTZ R164, R188, R193 ;  /* 0x000000c1bca47220 */ /* 0x005fe20000410000 */
[----:B------:R-:W-:Y:S01]  /*35c0*/  FMUL.FTZ R2, R165, R2 ;  /* 0x00000002a5027220 */ /* 0x000fe20000410000 */
[C---:B------:R-:W-:Y:S01]  /*35d0*/  FMUL.FTZ R205, R174.reuse, R151 ;  /* 0x00000097aecd7220 */ /* 0x040fe20000410000 */
        /* <DEDUP_REMOVED lines=33> */
[----:B------:R-:W0:Y:S01]  /*37f0*/  SHFL.UP PT, R14, R201, 0x1, RZ ;  /* 0x04200000c90e7989 */ /* 0x000e2200000e00ff */
[----:B------:R-:W-:Y:S01]  /*3800*/  FMUL.FTZ R2, R188, R3 ;  /* 0x00000003bc027220 */ /* 0x000fe20000410000 */
[----:B------:R-:W-:Y:S01]  /*3810*/  FMUL.FTZ R178, R104, R209 ;  /* 0x000000d168b27220 */ /* 0x000fe20000410000 */
[----:B------:R-:W-:Y:S01]  /*3820*/  FMUL.FTZ R170, R98, R211 ;  /* 0x000000d362aa7220 */ /* 0x000fe20000410000 */
[----:B------:R-:W-:Y:S01]  /*3830*/  FMUL.FTZ R209, R174, R10 ;  /* 0x0000000aaed17220 */ /* 0x000fe20000410000 */
[----:B------:R-:W-:Y:S01]  /*3840*/  ISETP.NE.AND P2, PT, R197, 0x1f, PT ;  /* 0x0000001fc500780c */ /* 0x000fe20003f45270 */
[----:B------:R-:W1:Y:S01]  /*3850*/  SHFL.UP PT, R3, R2, 0x1, RZ ;  /* 0x0420000002037989 */ /* 0x000e6200000e00ff */
[----:B------:R-:W-:Y:S01]  /*3860*/  UISETP.GE.AND UP0, UPT, UR11, UR42, UPT ;  /* 0x0000002a0b00728c */ /* 0x000fe2000bf06270 */
[----:B------:R-:W-:Y:S01]  /*3870*/  ISETP.NE.AND P3, PT, R20, RZ, PT ;  /* 0x000000ff1400720c */ /* 0x000fe20003f65270 */
[----:B------:R-:W-:Y:S01]  /*3880*/  UMOV UR19, UR21 ;  /* 0x0000001500137c82 */ /* 0x000fe20008000000 */
[----:B------:R-:W-:Y:S01]  /*3890*/  BSSY.RECONVERGENT B0, `(.L_x_6743) ;  /* 0x0000106000007945 */ /* 0x000fe20003800200 */
[----:B0-----:R-:W-:-:S05]  /*38a0*/  FFMA.FTZ R14, R2, R14, R201 ;  /* 0x0000000e020e7223 */ /* 0x001fca00000100c9 */
[----:B------:R-:W-:Y:S01]  /*38b0*/  FSEL R203, R201, R14, !P0 ;  /* 0x0000000ec9cb7208 */ /* 0x000fe20004000000 */
[----:B-1----:R-:W-:Y:S01]  /*38c0*/  @P0 FMUL.FTZ R2, R2, R3 ;  /* 0x0000000302020220 */ /* 0x002fe20000410000 */
[----:B------:R-:W-:Y:S01]  /*38d0*/  ISETP.GE.AND P0, PT, R56, 0x2, PT ;  /* 0x000000023800780c */ /* 0x000fe20003f06270 */
[----:B------:R-:W-:Y:S02]  /*38e0*/  FMUL.FTZ R201, R174, R15 ;  /* 0x0000000faec97220 */ /* 0x000fe40000410000 */
[----:B------:R-:W0:Y:S04]  /*38f0*/  SHFL.UP PT, R14, R203, 0x2, RZ ;  /* 0x04400000cb0e7989 */ /* 0x000e2800000e00ff */
[----:B------:R-:W1:Y:S01]  /*3900*/  SHFL.UP PT, R207, R2, 0x2, RZ ;  /* 0x0440000002cf7989 */ /* 0x000e6200000e00ff */
[----:B0-----:R-:W-:-:S05]  /*3910*/  FFMA.FTZ R14, R2, R14, R203 ;  /* 0x0000000e020e7223 */ /* 0x001fca00000100cb */
[----:B-1----:R-:W-:Y:S01]  /*3920*/  @P0 FMUL.FTZ R2, R2, R207 ;  /* 0x000000cf02020220 */ /* 0x002fe20000410000 */
[----:B------:R-:W-:Y:S01]  /*3930*/  FSEL R3, R203, R14, !P0 ;  /* 0x0000000ecb037208 */ /* 0x000fe20004000000 */
[----:B------:R-:W-:Y:S01]  /*3940*/  FMUL.FTZ R203, R124, R201 ;  /* 0x000000c97ccb7220 */ /* 0x000fe20000410000 */
[----:B------:R-:W-:Y:S01]  /*3950*/  FMUL.FTZ R201, R183, R164 ;  /* 0x000000a4b7c97220 */ /* 0x000fe20000410000 */
[----:B------:R-:W-:Y:S01]  /*3960*/  ISETP.GE.AND P0, PT, R56, 0x4, PT ;  /* 0x000000043800780c */ /* 0x000fe20003f06270 */
[----:B------:R-:W-:Y:S01]  /*3970*/  SHFL.UP PT, R207, R2, 0x4, RZ ;  /* 0x0480000002cf7989 */ /* 0x000fe200000e00ff */
[----:B------:R-:W-:Y:S01]  /*3980*/  FFMA.FTZ R14, R188, R228, R203 ;  /* 0x000000e4bc0e7223 */ /* 0x000fe200000100cb */
[----:B------:R-:W-:Y:S01]  /*3990*/  FMUL.FTZ R164, R186, R201 ;  /* 0x000000c9baa47220 */ /* 0x000fe20000410000 */
[----:B------:R-:W-:Y:S01]  /*39a0*/  FMUL.FTZ R201, R118, R205 ;  /* 0x000000cd76c97220 */ /* 0x000fe20000410000 */
[----:B------:R-:W-:Y:S01]  /*39b0*/  FMUL.FTZ R205, R174, R179 ;  /* 0x000000b3aecd7220 */ /* 0x000fe20000410000 */
[----:B------:R-:W-:Y:S01]  /*39c0*/  FFMA.FTZ R14, R187, R14, R226 ;  /* 0x0000000ebb0e7223 */ /* 0x000fe200000100e2 */
[----:B------:R-:W-:-:S02]  /*39d0*/  FMUL.FTZ R164, R177, R164 ;  /* 0x000000a4b1a47220 */ /* 0x000fc40000410000 */
[----:B------:R-:W-:Y:S01]  /*39e0*/  FMUL.FTZ R184, R110, R205 ;  /* 0x000000cd6eb87220 */ /* 0x000fe20000410000 */
[----:B------:R-:W-:Y:S01]  /*39f0*/  FFMA.FTZ R14, R185, R14, R224 ;  /* 0x0000000eb90e7223 */ /* 0x000fe200000100e0 */
[----:B------:R-:W-:Y:S01]  /*3a00*/  FMUL.FTZ R164, R159, R164 ;  /* 0x000000a49fa47220 */ /* 0x000fe20000410000 */
[----:B------:R-:W-:Y:S02]  /*3a10*/  FMUL.FTZ R205, R174, R171 ;  /* 0x000000abaecd7220 */ /* 0x000fe40000410000 */
        /* <DEDUP_REMOVED lines=18> */
[----:B------:R-:W-:-:S04]  /*3b40*/  FFMA.FTZ R14, R153, R14, R168 ;  /* 0x0000000e990e7223 */ /* 0x000fc800000100a8 */
[----:B------:R-:W-:Y:S01]  /*3b50*/  FFMA.FTZ R164, R155, R14, R170 ;  /* 0x0000000e9ba47223 */ /* 0x000fe200000100aa */
[----:B------:R-:W-:Y:S02]  /*3b60*/  FMUL.FTZ R14, R92, R209 ;  /* 0x000000d15c0e7220 */ /* 0x000fe40000410000 */
[----:B------:R-:W0:Y:S01]  /*3b70*/  SHFL.UP PT, R209, R3, 0x4, RZ ;  /* 0x0480000003d17989 */ /* 0x000e2200000e00ff */
[----:B------:R-:W-:Y:S01]  /*3b80*/  FFMA.FTZ R211, R149, R164, R166 ;  /* 0x000000a495d37223 */ /* 0x000fe200000100a6 */
[----:B------:R-:W-:Y:S01]  /*3b90*/  FMUL.FTZ R164, R0, R205 ;  /* 0x000000cd00a47220 */ /* 0x000fe20000410000 */
[----:B------:R-:W-:Y:S02]  /*3ba0*/  FMUL.FTZ R205, R147, R230 ;  /* 0x000000e693cd7220 */ /* 0x000fe40000410000 */
[----:B------:R-:W-:-:S03]  /*3bb0*/  FFMA.FTZ R211, R145, R211, R14 ;  /* 0x000000d391d37223 */ /* 0x000fc6000001000e */
[----:B------:R-:W1:Y:S01]  /*3bc0*/  SHFL.DOWN PT, R232, R205, 0x1, 0x1f ;  /* 0x08201f00cde87f89 */ /* 0x000e6200000e0000 */
[----:B------:R-:W-:-:S05]  /*3bd0*/  FFMA.FTZ R211, R147, R211, R164 ;  /* 0x000000d393d37223 */ /* 0x000fca00000100a4 */
[----:B------:R-:W2:Y:S01]  /*3be0*/  SHFL.DOWN PT, R215, R211, 0x1, 0x1f ;  /* 0x08201f00d3d77f89 */ /* 0x000ea200000e0000 */
[C---:B0-----:R-:W-:Y:S01]  /*3bf0*/  FFMA.FTZ R230, R2.reuse, R209, R3 ;  /* 0x000000d102e67223 */ /* 0x041fe20000010003 */
[----:B------:R-:W-:-:S04]  /*3c00*/  @P0 FMUL.FTZ R2, R2, R207 ;  /* 0x000000cf02020220 */ /* 0x000fc80000410000 */
[----:B------:R-:W-:Y:S01]  /*3c10*/  FSEL R3, R3, R230, !P0 ;  /* 0x000000e603037208 */ /* 0x000fe20004000000 */
[----:B------:R-:W-:Y:S01]  /*3c20*/  SHFL.UP PT, R207, R2, 0x8, RZ ;  /* 0x0500000002cf7989 */ /* 0x000fe200000e00ff */
[----:B------:R-:W-:Y:S01]  /*3c30*/  MOV R230, R211 ;  /* 0x000000d300e67202 */ /* 0x000fe20000000f00 */
[----:B-1----:R-:W-:Y:S01]  /*3c40*/  @P2 FMUL.FTZ R213, R232, R205 ;  /* 0x000000cde8d52220 */ /* 0x002fe20000410000 */
[----:B------:R-:W-:Y:S01]  /*3c50*/  ISETP.GE.AND P0, PT, R56, 0x8, PT ;  /* 0x000000083800780c */ /* 0x000fe20003f06270 */
[----:B------:R-:W0:Y:S02]  /*3c60*/  SHFL.UP PT, R209, R3, 0x8, RZ ;  /* 0x0500000003d17989 */ /* 0x000e2400000e00ff */
[----:B--2---:R-:W-:Y:S01]  /*3c70*/  @P2 FFMA.FTZ R230, R205, R215, R230 ;  /* 0x000000d7cde62223 */ /* 0x004fe200000100e6 */
[----:B------:R-:W-:Y:S02]  /*3c80*/  @P2 MOV R205, R213 ;  /* 0x000000d500cd2202 */ /* 0x000fe40000000f00 */
[----:B------:R-:W-:-:S02]  /*3c90*/  ISETP.GT.U32.AND P2, PT, R197, 0x1d, PT ;  /* 0x0000001dc500780c */ /* 0x000fc40003f44070 */
[----:B------:R-:W1:Y:S04]  /*3ca0*/  SHFL.DOWN PT, R211, R230, 0x2, 0x1f ;  /* 0x08401f00e6d37f89 */ /* 0x000e6800000e0000 */
[----:B------:R-:W2:Y:S01]  /*3cb0*/  SHFL.DOWN PT, R234, R205, 0x2, 0x1f ;  /* 0x08401f00cdea7f89 */ /* 0x000ea200000e0000 */
[C---:B0-----:R-:W-:Y:S01]  /*3cc0*/  FFMA.FTZ R232, R2.reuse, R209, R3 ;  /* 0x000000d102e87223 */ /* 0x041fe20000010003 */
[----:B------:R-:W-:-:S04]  /*3cd0*/  @P0 FMUL.FTZ R2, R2, R207 ;  /* 0x000000cf02020220 */ /* 0x000fc80000410000 */
[----:B------:R-:W-:Y:S02]  /*3ce0*/  FSEL R209, R3, R232, !P0 ;  /* 0x000000e803d17208 */ /* 0x000fe40004000000 */
[----:B------:R-:W-:Y:S01]  /*3cf0*/  ISETP.GE.AND P0, PT, R56, 0x10, PT ;  /* 0x000000103800780c */ /* 0x000fe20003f06270 */
[C---:B-1----:R-:W-:Y:S02]  /*3d00*/  @!P2 FFMA.FTZ R230, R205.reuse, R211, R230 ;  /* 0x000000d3cde6a223 */ /* 0x042fe400000100e6 */
[----:B------:R-:W0:Y:S01]  /*3d10*/  SHFL.UP PT, R207, R209, 0x10, RZ ;  /* 0x06000000d1cf7989 */ /* 0x000e2200000e00ff */
[----:B--2---:R-:W-:-:S03]  /*3d20*/  @!P2 FMUL.FTZ R3, R205, R234 ;  /* 0x000000eacd03a220 */ /* 0x004fc60000410000 */
[----:B------:R-:W1:Y:S02]  /*3d30*/  SHFL.DOWN PT, R211, R230, 0x4, 0x1f ;  /* 0x08801f00e6d37f89 */ /* 0x000e6400000e0000 */
[----:B------:R-:W-:Y:S02]  /*3d40*/  @!P2 MOV R205, R3 ;  /* 0x0000000300cda202 */ /* 0x000fe40000000f00 */
[----:B------:R-:W2:Y:S01]  /*3d50*/  SHFL.UP PT, R3, R2, 0x10, RZ ;  /* 0x0600000002037989 */ /* 0x000ea200000e00ff */
[----:B------:R-:W-:-:S03]  /*3d60*/  ISETP.GT.U32.AND P2, PT, R197, 0x1b, PT ;  /* 0x0000001bc500780c */ /* 0x000fc60003f44070 */
[----:B------:R-:W4:Y:S01]  /*3d70*/  SHFL.DOWN PT, R234, R205, 0x4, 0x1f ;  /* 0x08801f00cdea7f89 */ /* 0x000f2200000e0000 */
[----:B0-----:R-:W-:-:S09]  /*3d80*/  FFMA.FTZ R232, R2, R207, R209 ;  /* 0x000000cf02e87223 */ /* 0x001fd200000100d1 */
[----:B-1----:R-:W-:Y:S01]  /*3d90*/  @!P2 FFMA.FTZ R230, R205, R211, R230 ;  /* 0x000000d3cde6a223 */ /* 0x002fe200000100e6 */
[----:B------:R-:W-:-:S04]  /*3da0*/  FSEL R232, R209, R232, !P0 ;  /* 0x000000e8d1e87208 */ /* 0x000fc80004000000 */
[----:B------:R-:W0:Y:S01]  /*3db0*/  SHFL.DOWN PT, R209, R230, 0x8, 0x1f ;  /* 0x09001f00e6d17f89 */ /* 0x000e2200000e0000 */
[----:B--2---:R-:W-:Y:S01]  /*3dc0*/  @P0 FMUL.FTZ R2, R2, R3 ;  /* 0x0000000302020220 */ /* 0x004fe20000410000 */
[----:B------:R-:W-:Y:S02]  /*3dd0*/  PLOP3.LUT P0, PT, PT, PT, UP0, 0x80, 0x8 ;  /* 0x000000000008781c */ /* 0x000fe40003f0f008 */
[----:B------:R-:W-:Y:S01]  /*3de0*/  SHFL.UP PT, R232, R232, 0x1, RZ ;  /* 0x04200000e8e87989 */ /* 0x000fe200000e00ff */
[----:B----4-:R-:W-:Y:S01]  /*3df0*/  @!P2 FMUL.FTZ R207, R205, R234 ;  /* 0x000000eacdcfa220 */ /* 0x010fe20000410000 */
[----:B------:R-:W-:Y:S02]  /*3e00*/  ISETP.NE.OR P0, PT, R20, RZ, P0 ;  /* 0x000000ff1400720c */ /* 0x000fe40000705670 */
[----:B------:R1:W-:Y:S02]  /*3e10*/  SHFL.UP PT, R3, R2, 0x1, RZ ;  /* 0x0420000002037989 */ /* 0x0003e400000e00ff */
[----:B------:R-:W-:-:S02]  /*3e20*/  @!P2 MOV R205, R207 ;  /* 0x000000cf00cda202 */ /* 0x000fc40000000f00 */
[----:B------:R-:W-:-:S03]  /*3e30*/  ISETP.GT.U32.AND P2, PT, R197, 0x17, PT ;  /* 0x00000017c500780c */ /* 0x000fc60003f44070 */
[----:B------:R-:W-:Y:S01]  /*3e40*/  SHFL.DOWN PT, R234, R205, 0x8, 0x1f ;  /* 0x09001f00cdea7f89 */ /* 0x000fe200000e0000 */
[----:B-1----:R-:W-:-:S03]  /*3e50*/  HFMA2 R2, -RZ, RZ, 1.875, 0 ;  /* 0x3f800000ff027431 */ /* 0x002fc600000001ff */
[----:B---3--:R-:W1:Y:S01]  /*3e60*/  SHFL.IDX PT, R157, R157, RZ, 0x1f ;  /* 0x00001fff9d9d7589 */ /* 0x008e6200000e0000 */
[----:B------:R-:W-:-:S05]  /*3e70*/  @!P0 LEA R207, R133, UR32, 0x3 ;  /* 0x0000002085cf8c11 */ /* 0x000fca000f8e18ff */
[----:B0-----:R-:W-:Y:S01]  /*3e80*/  @!P2 FFMA.FTZ R230, R205, R209, R230 ;  /* 0x000000d1cde6a223 */ /* 0x001fe200000100e6 */
[----:B-1----:R-:W-:Y:S01]  /*3e90*/  @P1 FFMA.FTZ R157, R3, R157, R232 ;  /* 0x0000009d039d1223 */ /* 0x002fe200000100e8 */
[----:B------:R-:W-:-:S03]  /*3ea0*/  MOV R3, RZ ;  /* 0x000000ff00037202 */ /* 0x000fc60000000f00 */
[----:B------:R-:W-:Y:S01]  /*3eb0*/  FFMA.FTZ R172, R172, R157, R167 ;  /* 0x0000009dacac7223 */ /* 0x000fe200000100a7 */
[----:B------:R-:W-:Y:S02]  /*3ec0*/  @!P2 FMUL.FTZ R167, R205, R234 ;  /* 0x000000eacda7a220 */ /* 0x000fe40000410000 */
[----:B------:R-:W-:Y:S01]  /*3ed0*/  @!P0 LDS.64 R2, [R207+0x1728] ;  /* 0x00172800cf028984 */ /* 0x000fe20000000a00 */
[-C--:B------:R-:W-:Y:S01]  /*3ee0*/  FMUL.FTZ R11, R11, R172.reuse ;  /* 0x000000ac0b0b7220 */ /* 0x080fe20000410000 */
[----:B------:R-:W-:Y:S01]  /*3ef0*/  FFMA.FTZ R157, R147, R172, R216 ;  /* 0x000000ac939d7223 */ /* 0x000fe200000100d8 */
[----:B------:R-:W-:Y:S01]  /*3f00*/  @!P2 MOV R205, R167 ;  /* 0x000000a700cda202 */ /* 0x000fe20000000f00 */
[----:B------:R-:W0:Y:S01]  /*3f10*/  SHFL.DOWN PT, R207, R230, 0x10, 0x1f ;  /* 0x0a001f00e6cf7f89 */ /* 0x000e2200000e0000 */
[----:B------:R-:W-:Y:S01]  /*3f20*/  FFMA.FTZ R11, R0, R11, RZ ;  /* 0x0000000b000b7223 */ /* 0x000fe200000100ff */
[-C--:B------:R-:W-:Y:S01]  /*3f30*/  FMUL.FTZ R10, R10, R157.reuse ;  /* 0x0000009d0a0a7220 */ /* 0x080fe20000410000 */
[----:B------:R-:W-:Y:S01]  /*3f40*/  FFMA.FTZ R167, R145, R157, R212 ;  /* 0x0000009d91a77223 */ /* 0x000fe200000100d4 */
[----:B------:R-:W-:Y:S01]  /*3f50*/  ISETP.GT.U32.AND P0, PT, R197, 0xf, PT ;  /* 0x0000000fc500780c */ /* 0x000fe20003f04070 */
[----:B------:R-:W1:Y:S01]  /*3f60*/  SHFL.DOWN PT, R212, R205, 0x10, 0x1f ;  /* 0x0a001f00cdd47f89 */ /* 0x000e6200000e0000 */
[----:B------:R-:W-:Y:S01]  /*3f70*/  FFMA.FTZ R11, R92, R10, R11 ;  /* 0x0000000a5c0b7223 */ /* 0x000fe2000001000b */
[-C--:B------:R-:W-:Y:S01]  /*3f80*/  FMUL.FTZ R175, R175, R167.reuse ;  /* 0x000000a7afaf7220 */ /* 0x080fe20000410000 */
[----:B------:R-:W-:-:S03]  /*3f90*/  FFMA.FTZ R180, R149, R167, R180 ;  /* 0x000000a795b47223 */ /* 0x000fc600000100b4 */
        /* <DEDUP_REMOVED lines=8> */
[----:B------:R-:W-:Y:S01]  /*4020*/  FFMA.FTZ R173, R165, R171, R210 ;  /* 0x000000aba5ad7223 */ /* 0x000fe200000100d2 */
[----:B0-----:R-:W-:Y:S02]  /*4030*/  @!P0 FFMA.FTZ R230, R205, R207, R230 ;  /* 0x000000cfcde68223 */ /* 0x001fe400000100e6 */
[----:B------:R-:W-:Y:S01]  /*4040*/  FFMA.FTZ R11, R104, R10, R11 ;  /* 0x0000000a680b7223 */ /* 0x000fe2000001000b */
[-C--:B------:R-:W-:Y:S01]  /*4050*/  FMUL.FTZ R175, R182, R173.reuse ;  /* 0x000000adb6af7220 */ /* 0x080fe20000410000 */
[----:B------:R-:W-:Y:S01]  /*4060*/  FFMA.FTZ R182, R163, R173, R208 ;  /* 0x000000ada3b67223 */ /* 0x000fe200000100d0 */
[----:B-1----:R-:W-:Y:S01]  /*4070*/  @!P0 FMUL.FTZ R10, R205, R212 ;  /* 0x000000d4cd0a8220 */ /* 0x002fe20000410000 */
[----:B------:R-:W-:Y:S01]  /*4080*/  SHFL.DOWN PT, R209, R230, 0x1, 0x1f ;  /* 0x08201f00e6d17f89 */ /* 0x000fe200000e0000 */
[----:B------:R-:W-:Y:S01]  /*4090*/  FFMA.FTZ R11, R108, R175, R11 ;  /* 0x000000af6c0b7223 */ /* 0x000fe2000001000b */
[-C--:B------:R-:W-:Y:S01]  /*40a0*/  FMUL.FTZ R179, R179, R182.reuse ;  /* 0x000000b6b3b37220 */ /* 0x080fe20000410000 */
[----:B------:R-:W-:Y:S01]  /*40b0*/  FFMA.FTZ R175, R161, R182, R202 ;  /* 0x000000b6a1af7223 */ /* 0x000fe200000100ca */
[----:B------:R-:W-:Y:S01]  /*40c0*/  @!P0 MOV R205, R10 ;  /* 0x0000000a00cd8202 */ /* 0x000fe20000000f00 */
[----:B------:R-:W-:Y:S01]  /*40d0*/  SHFL.IDX PT, R207, R230, RZ, 0x1f ;  /* 0x00001fffe6cf7589 */ /* 0x000fe200000e0000 */
[----:B------:R-:W-:Y:S01]  /*40e0*/  FFMA.FTZ R11, R110, R179, R11 ;  /* 0x000000b36e0b7223 */ /* 0x000fe2000001000b */
[-C--:B------:R-:W-:Y:S01]  /*40f0*/  FMUL.FTZ R10, R192, R175.reuse ;  /* 0x000000afc00a7220 */ /* 0x080fe20000410000 */
[----:B------:R-:W-:Y:S01]  /*4100*/  FFMA.FTZ R179, R159, R175, R200 ;  /* 0x000000af9fb37223 */ /* 0x000fe200000100c8 */
[----:B------:R-:W-:Y:S01]  /*4110*/  SHFL.IDX PT, R211, R3, RZ, 0x1f ;  /* 0x00001fff03d37589 */ /* 0x000fe200000e0000 */
[----:B------:R-:W-:Y:S01]  /*4120*/  ISETP.NE.AND P0, PT, R20, 0x1f, PT ;  /* 0x0000001f1400780c */ /* 0x000fe20003f05270 */
[----:B------:R-:W-:Y:S01]  /*4130*/  FFMA.FTZ R11, R114, R10, R11 ;  /* 0x0000000a720b7223 */ /* 0x000fe2000001000b */
[----:B------:R-:W-:Y:S01]  /*4140*/  FMUL.FTZ R181, R181, R179 ;  /* 0x000000b3b5b57220 */ /* 0x000fe20000410000 */
[----:B------:R-:W0:Y:S01]  /*4150*/  SHFL.DOWN PT, R202, R205, 0x1, 0x1f ;  /* 0x08201f00cdca7f89 */ /* 0x000e2200000e0000 */
[----:B------:R-:W-:-:S02]  /*4160*/  MOV R10, R20 ;  /* 0x00000014000a7202 */ /* 0x000fc40000000f00 */
[----:B------:R-:W-:Y:S01]  /*4170*/  FFMA.FTZ R213, R116, R181, R11 ;  /* 0x000000b574d57223 */ /* 0x000fe2000001000b */
[----:B------:R1:W2:Y:S01]  /*4180*/  SHFL.IDX PT, R192, R205, RZ, 0x1f ;  /* 0x00001fffcdc07589 */ /* 0x0002a200000e0000 */
[----:B------:R-:W-:Y:S01]  /*4190*/  FFMA.FTZ R181, R177, R179, R214 ;  /* 0x000000b3b1b57223 */ /* 0x000fe200000100d6 */
[----:B------:R-:W-:-:S03]  /*41a0*/  HFMA2 R11, -RZ, RZ, 0, 0 ;  /* 0x00000000ff0b7431 */ /* 0x000fc600000001ff */
[-C--:B------:R-:W-:Y:S01]  /*41b0*/  FMUL.FTZ R200, R190, R181.reuse ;  /* 0x000000b5bec87220 */ /* 0x080fe20000410000 */
[----:B------:R-:W-:-:S03]  /*41c0*/  FFMA.FTZ R190, R186, R181, R199 ;  /* 0x000000b5babe7223 */ /* 0x000fc600000100c7 */
[----:B------:R-:W-:Y:S01]  /*41d0*/  FFMA.FTZ R200, R118, R200, R213 ;  /* 0x000000c876c87223 */ /* 0x000fe200000100d5 */
[----:B------:R-:W-:Y:S01]  /*41e0*/  FMUL.FTZ R191, R191, R190 ;  /* 0x000000bebfbf7220 */ /* 0x000fe20000410000 */
[----:B------:R-:W-:Y:S01]  /*41f0*/  FMUL.FTZ R213, R174, R182 ;  /* 0x000000b6aed57220 */ /* 0x000fe20000410000 */
[----:B------:R-:W-:-:S04]  /*4200*/  IMAD.WIDE.U32 R10, R8, UR27, R10 ;  /* 0x0000001b080a7c25 */ /* 0x000fc8000f8e000a */
[----:B-1----:R-:W-:Y:S01]  /*4210*/  FFMA.FTZ R205, R113, R191, R200 ;  /* 0x000000bf71cd7223 */ /* 0x002fe200000100c8 */
[----:B------:R-:W-:Y:S01]  /*4220*/  FFMA.FTZ R191, R183, R190, R198 ;  /* 0x000000beb7bf7223 */ /* 0x000fe200000100c6 */
[----:B------:R-:W-:Y:S01]  /*4230*/  FMUL.FTZ R213, R110, R213 ;  /* 0x000000d56ed57220 */ /* 0x000fe20000410000 */
[----:B------:R-:W-:Y:S01]  /*4240*/  IMAD R11, R9, UR27, R11 ;  /* 0x0000001b090b7c24 */ /* 0x000fe2000f8e020b */
[----:B------:R-:W-:Y:S01]  /*4250*/  P2R R198, PR, RZ, 0x8 ;  /* 0x00000008ffc67803 */ /* 0x000fe20000000000 */
[----:B------:R-:W-:Y:S01]  /*4260*/  FFMA.FTZ R199, R185, R191, R196 ;  /* 0x000000bfb9c77223 */ /* 0x000fe200000100c4 */
[----:B0-----:R-:W-:Y:S01]  /*4270*/  @P0 FFMA.FTZ R211, R202, R211, R209 ;  /* 0x000000d3cad30223 */ /* 0x001fe200000100d1 */
[----:B------:R-:W-:Y:S01]  /*4280*/  FMUL.FTZ R189, R189, R191 ;  /* 0x000000bfbdbd7220 */ /* 0x000fe20000410000 */
[----:B------:R-:W-:Y:S01]  /*4290*/  @!P3 LEA R196, R133, UR32, 0x3 ;  /* 0x0000002085c4bc11 */ /* 0x000fe2000f8e18ff */
[----:B------:R-:W-:Y:S01]  /*42a0*/  FFMA.FTZ R194, R187, R199, R194 ;  /* 0x000000c7bbc27223 */ /* 0x000fe200000100c2 */
[----:B------:R-:W-:Y:S01]  /*42b0*/  FFMA.FTZ R193, R211, R193, R228 ;  /* 0x000000c1d3c17223 */ /* 0x000fe200000100e4 */
[C---:B--2---:R-:W-:Y:S01]  /*42c0*/  FFMA.FTZ R3, R192.reuse, R3, R207 ;  /* 0x00000003c0037223 */ /* 0x044fe200000100cf */
[----:B------:R-:W-:Y:S01]  /*42d0*/  SHF.R.U32.HI R207, RZ, 0x1, R20 ;  /* 0x00000001ffcf7819 */ /* 0x000fe20000011614 */
[----:B------:R-:W-:Y:S01]  /*42e0*/  FMUL.FTZ R2, R192, R2 ;  /* 0x00000002c0027220 */ /* 0x000fe20000410000 */
[C---:B------:R-:W-:Y:S01]  /*42f0*/  FFMA.FTZ R203, R188.reuse, R193, R203 ;  /* 0x000000c1bccb7223 */ /* 0x040fe200000100cb */
[----:B------:R-:W-:Y:S01]  /*4300*/  FFMA.FTZ R188, R188, R194, R195 ;  /* 0x000000c2bcbc7223 */ /* 0x000fe200000100c3 */
[----:B------:R-:W-:Y:S01]  /*4310*/  LEA R207, R20, R207, 0x4 ;  /* 0x000000cf14cf7211 */ /* 0x000fe200078e20ff */
[----:B------:R-:W-:Y:S01]  /*4320*/  FMUL.FTZ R195, R174, R172 ;  /* 0x000000acaec37220 */ /* 0x000fe20000410000 */
[----:B------:R-:W-:Y:S01]  /*4330*/  FFMA.FTZ R189, R120, R189, R205 ;  /* 0x000000bd78bd7223 */ /* 0x000fe200000100cd */
[----:B------:R-:W-:Y:S01]  /*4340*/  FMUL.FTZ R205, R174, R157 ;  /* 0x0000009daecd7220 */ /* 0x000fe20000410000 */
[----:B------:R-:W-:Y:S01]  /*4350*/  LEA R192, R207, UR32, 0x2 ;  /* 0x00000020cfc07c11 */ /* 0x000fe2000f8e10ff */
[----:B------:R-:W-:Y:S01]  /*4360*/  FMUL.FTZ R195, R0, R195 ;  /* 0x000000c300c37220 */ /* 0x000fe20000410000 */
[----:B------:R0:W-:Y:S01]  /*4370*/  @!P3 STS.64 [R196+0x1728], R2 ;  /* 0x00172802c400b388 */ /* 0x0001e20000000a00 */
[----:B------:R-:W-:Y:S01]  /*4380*/  FMUL.FTZ R205, R92, R205 ;  /* 0x000000cd5ccd7220 */ /* 0x000fe20000410000 */
[C---:B------:R-:W-:Y:S01]  /*4390*/  FMUL.FTZ R207, R174.reuse, R167 ;  /* 0x000000a7aecf7220 */ /* 0x040fe20000410000 */
[C---:B------:R-:W-:Y:S01]  /*43a0*/  FMUL.FTZ R211, R174.reuse, R171 ;  /* 0x000000abaed37220 */ /* 0x040fe20000410000 */
[----:B------:R1:W-:Y:S01]  /*43b0*/  STS [R192+0x430], R195 ;  /* 0x000430c3c0007388 */ /* 0x0003e20000000800 */
[----:B------:R-:W-:Y:S01]  /*43c0*/  FMUL.FTZ R209, R174, R180 ;  /* 0x000000b4aed17220 */ /* 0x000fe20000410000 */
[----:B------:R-:W-:Y:S01]  /*43d0*/  FMUL.FTZ R207, R96, R207 ;  /* 0x000000cf60cf7220 */ /* 0x000fe20000410000 */
[----:B------:R-:W-:Y:S01]  /*43e0*/  FMUL.FTZ R211, R104, R211 ;  /* 0x000000d368d37220 */ /* 0x000fe20000410000 */
[----:B------:R2:W-:Y:S01]  /*43f0*/  STS [R24+0x4], R205 ;  /* 0x000004cd18007388 */ /* 0x0005e20000000800 */
[----:B------:R-:W-:Y:S01]  /*4400*/  FMUL.FTZ R209, R98, R209 ;  /* 0x000000d162d17220 */ /* 0x000fe20000410000 */
[----:B------:R-:W-:Y:S01]  /*4410*/  FFMA.FTZ R187, R187, R203, R226 ;  /* 0x000000cbbbbb7223 */ /* 0x000fe200000100e2 */
[----:B------:R-:W-:-:S04]  /*4420*/  IMAD.WIDE.U32 R10, R19, UR36, R10 ;  /* 0x00000024130a7c25 */ /* 0x000fc8000f8e000a */
[C---:B0-----:R-:W-:Y:S01]  /*4430*/  FMUL.FTZ R3, R174.reuse, R169 ;  /* 0x000000a9ae037220 */ /* 0x041fe20000410000 */
[----:B------:R0:W-:Y:S01]  /*4440*/  STS [R24+0x8], R207 ;  /* 0x000008cf18007388 */ /* 0x0001e20000000800 */
[C---:B-1----:R-:W-:Y:S01]  /*4450*/  FMUL.FTZ R195, R174.reuse, R173 ;  /* 0x000000adaec37220 */ /* 0x042fe20000410000 */
[----:B------:R-:W-:Y:S01]  /*4460*/  FMUL.FTZ R2, R174, R190 ;  /* 0x000000beae027220 */ /* 0x000fe20000410000 */
[----:B------:R-:W-:Y:S01]  /*4470*/  FMUL.FTZ R3, R102, R3 ;  /* 0x0000000366037220 */ /* 0x000fe20000410000 */
[----:B------:R1:W-:Y:S01]  /*4480*/  STS [R24+0x14], R211 ;  /* 0x000014d318007388 */ /* 0x0003e20000000800 */
[----:B------:R-:W-:Y:S01]  /*4490*/  FMUL.FTZ R195, R108, R195 ;  /* 0x000000c36cc37220 */ /* 0x000fe20000410000 */
[----:B--2---:R-:W-:Y:S01]  /*44a0*/  FMUL.FTZ R205, R174, R175 ;  /* 0x000000afaecd7220 */ /* 0x004fe20000410000 */
[----:B------:R-:W-:Y:S01]  /*44b0*/  FFMA.FTZ R185, R185, R187, R224 ;  /* 0x000000bbb9b97223 */ /* 0x000fe200000100e0 */
[----:B------:R2:W-:Y:S01]  /*44c0*/  STS [R24+0x10], R3 ;  /* 0x0000100318007388 */ /* 0x0005e20000000800 */
[----:B------:R-:W-:Y:S01]  /*44d0*/  FMUL.FTZ R151, R151, R199 ;  /* 0x000000c797977220 */ /* 0x000fe20000410000 */
[----:B------:R-:W-:Y:S01]  /*44e0*/  FMUL.FTZ R205, R114, R205 ;  /* 0x000000cd72cd7220 */ /* 0x000fe20000410000 */
[C---:B0-----:R-:W-:Y:S01]  /*44f0*/  FMUL.FTZ R207, R174.reuse, R179 ;  /* 0x000000b3aecf7220 */ /* 0x041fe20000410000 */
[----:B------:R0:W-:Y:S01]  /*4500*/  STS [R24+0x18], R195 ;  /* 0x000018c318007388 */ /* 0x0001e20000000800 */
        /* <DEDUP_REMOVED lines=13> */
[C---:B-1----:R-:W-:Y:S01]  /*45e0*/  FMUL.FTZ R213, R174.reuse, R194 ;  /* 0x000000c2aed57220 */ /* 0x042fe20000410000 */
[----:B------:R-:W-:Y:S01]  /*45f0*/  FMUL.FTZ R174, R174, R188 ;  /* 0x000000bcaeae7220 */ /* 0x000fe20000410000 */
[----:B------:R-:W-:Y:S01]  /*4600*/  FMUL.FTZ R195, R120, R195 ;  /* 0x000000c378c37220 */ /* 0x000fe20000410000 */
[----:B------:R-:W-:Y:S01]  /*4610*/  STS [R24+0x24], R207 ;  /* 0x000024cf18007388 */ /* 0x000fe20000000800 */
[----:B--2---:R-:W-:Y:S01]  /*4620*/  FMUL.FTZ R209, R113, R2 ;  /* 0x0000000271d17220 */ /* 0x004fe20000410000 */
[----:B------:R-:W-:Y:S01]  /*4630*/  FMUL.FTZ R213, R124, R213 ;  /* 0x000000d57cd57220 */ /* 0x000fe20000410000 */
[----:B------:R-:W-:Y:S01]  /*4640*/  SHF.R.S32.HI R2, RZ, 0x1f, R19 ;  /* 0x0000001fff027819 */ /* 0x000fe20000011413 */
[----:B------:R1:W-:Y:S01]  /*4650*/  STS [R24+0x28], R3 ;  /* 0x0000280318007388 */ /* 0x0003e20000000800 */
[----:B0-----:R-:W-:Y:S01]  /*4660*/  FMUL.FTZ R205, R115, R174 ;  /* 0x000000ae73cd7220 */ /* 0x001fe20000410000 */
[----:B------:R-:W-:Y:S01]  /*4670*/  FFMA.FTZ R161, R161, R159, R184 ;  /* 0x0000009fa1a17223 */ /* 0x000fe200000100b8 */
[----:B------:R-:W-:Y:S01]  /*4680*/  FFMA.FTZ R151, R122, R151, R189 ;  /* 0x000000977a977223 */ /* 0x000fe200000100bd */
[----:B------:R0:W-:Y:S01]  /*4690*/  STS [R24+0x2c], R209 ;  /* 0x00002cd118007388 */ /* 0x0001e20000000800 */
[----:B------:R-:W-:-:S02]  /*46a0*/  IMAD R2, R2, UR36, RZ ;  /* 0x0000002402027c24 */ /* 0x000fc4000f8e02ff */
[----:B------:R-:W-:Y:S01]  /*46b0*/  FFMA.FTZ R163, R163, R161, R176 ;  /* 0x000000a1a3a37223 */ /* 0x000fe200000100b0 */
[----:B------:R-:W-:Y:S01]  /*46c0*/  FMUL.FTZ R15, R15, R194 ;  /* 0x000000c20f0f7220 */ /* 0x000fe20000410000 */
[----:B------:R0:W-:Y:S01]  /*46d0*/  STS [R24+0x30], R195 ;  /* 0x000030c318007388 */ /* 0x0001e20000000800 */
[----:B------:R-:W-:Y:S01]  /*46e0*/  FMUL.FTZ R13, R13, R188 ;  /* 0x000000bc0d0d7220 */ /* 0x000fe20000410000 */
[----:B-1----:R-:W-:Y:S01]  /*46f0*/  IMAD R3, R19, UR37, R2 ;  /* 0x0000002513037c24 */ /* 0x002fe2000f8e0202 */
[----:B------:R-:W-:Y:S01]  /*4700*/  IADD3 R2, P0, PT, R10, UR22, RZ ;  /* 0x000000160a027c10 */ /* 0x000fe2000ff1e0ff */
[----:B------:R0:W-:Y:S01]  /*4710*/  STS [R24+0x34], R211 ;  /* 0x000034d318007388 */ /* 0x0001e20000000800 */
[----:B------:R-:W-:Y:S02]  /*4720*/  FFMA.FTZ R165, R165, R163, R178 ;  /* 0x000000a3a5a57223 */ /* 0x000fe400000100b2 */
[----:B------:R-:W-:Y:S01]  /*4730*/  IADD3.X R3, PT, PT, R11, R3, RZ, P0, !PT ;  /* 0x000000030b037210 */ /* 0x000fe200007fe4ff */
[----:B------:R0:W-:Y:S01]  /*4740*/  STS [R24+0x38], R213 ;  /* 0x000038d518007388 */ /* 0x0001e20000000800 */
[----:B------:R-:W-:Y:S01]  /*4750*/  MOV R11, UR19 ;  /* 0x00000013000b7c02 */ /* 0x000fe20008000f00 */
[----:B------:R-:W-:Y:S01]  /*4760*/  FFMA.FTZ R153, R153, R165, R168 ;  /* 0x000000a599997223 */ /* 0x000fe200000100a8 */
[----:B------:R-:W-:Y:S01]  /*4770*/  FFMA.FTZ R168, R124, R15, R151 ;  /* 0x0000000f7ca87223 */ /* 0x000fe20000010097 */
[----:B------:R0:W-:Y:S01]  /*4780*/  STS [R24+0x3c], R205 ;  /* 0x00003ccd18007388 */ /* 0x0001e20000000800 */
[----:B------:R-:W-:Y:S01]  /*4790*/  IADD3 R192, PT, PT, R11, -UR22, -R20 ;  /* 0x800000160bc07c10 */ /* 0x000fe2000fffe814 */
[----:B------:R-:W-:Y:S01]  /*47a0*/  FFMA.FTZ R155, R155, R153, R170 ;  /* 0x000000999b9b7223 */ /* 0x000fe200000100aa */
[----:B------:R-:W-:Y:S01]  /*47b0*/  IMAD.WIDE.U32 R2, R133, UR38, R2 ;  /* 0x0000002685027c25 */ /* 0x000fe2000f8e0002 */
[----:B------:R-:W-:Y:S01]  /*47c0*/  BAR.SYNC.DEFER_BLOCKING 0x0 ;  /* 0x0000000000007b1d */ /* 0x000fe20000010000 */
[----:B------:R-:W-:-:S02]  /*47d0*/  ISETP.GE.AND P6, PT, R192, 0x1, PT ;  /* 0x00000001c000780c */ /* 0x000fc40003fc6270 */
[----:B------:R-:W-:Y:S01]  /*47e0*/  FFMA.FTZ R149, R149, R155, R166 ;  /* 0x0000009b95957223 */ /* 0x000fe200000100a6 */
[----:B------:R-:W-:Y:S01]  /*47f0*/  IMAD R3, R133, UR39, R3 ;  /* 0x0000002785037c24 */ /* 0x000fe2000f8e0203 */
[C---:B------:R-:W-:Y:S02]  /*4800*/  LEA R10, P0, R2.reuse, UR40, 0x2 ;  /* 0x00000028020a7c11 */ /* 0x040fe4000f8010ff */
[----:B------:R-:W-:Y:S01]  /*4810*/  FFMA.FTZ R145, R145, R149, R14 ;  /* 0x0000009591917223 */ /* 0x000fe2000001000e */
[----:B------:R-:W-:Y:S01]  /*4820*/  FFMA.FTZ R14, R115, R13, R168 ;  /* 0x0000000d730e7223 */ /* 0x000fe200000100a8 */
[----:B------:R-:W-:Y:S02]  /*4830*/  LEA.HI.X R11, R2, UR41, R3, 0x2, P0 ;  /* 0x00000029020b7c11 */ /* 0x000fe400080f1403 */
[----:B------:R-:W-:Y:S01]  /*4840*/  FFMA.FTZ R147, R147, R145, R164 ;  /* 0x0000009193937223 */ /* 0x000fe200000100a4 */
[C---:B------:R-:W-:Y:S02]  /*4850*/  ISETP.GE.AND P3, PT, R192.reuse, 0x21, PT ;  /* 0x00000021c000780c */ /* 0x040fe40003f66270 */
[----:B------:R-:W-:-:S02]  /*4860*/  ISETP.GE.AND P2, PT, R192, 0x41, PT ;  /* 0x00000041c000780c */ /* 0x000fc40003f46270 */
[C---:B------:R-:W-:Y:S02]  /*4870*/  ISETP.GE.AND P1, PT, R192.reuse, 0x61, PT ;  /* 0x00000061c000780c */ /* 0x040fe40003f26270 */
[----:B------:R-:W-:Y:S01]  /*4880*/  ISETP.GE.AND P0, PT, R192, 0x81, PT ;  /* 0x00000081c000780c */ /* 0x000fe20003f06270 */
[----:B------:R0:W1:Y:S01]  /*4890*/  LDS R195, [R26+0x4b0] ;  /* 0x0004b0001ac37984 */ /* 0x0000620000000800 */
[----:B------:R-:W-:Y:S11]  /*48a0*/  @!P6 BRA `(.L_x_6744) ;  /* 0x000000000010e947 */ /* 0x000ff60003800000 */
[----:B------:R-:W-:-:S04]  /*48b0*/  LEA.HI R2, R20, R20, RZ, 0x1b ;  /* 0x0000001414027211 */ /* 0x000fc800078fd8ff */
[----:B------:R-:W-:-:S05]  /*48c0*/  LEA R2, R2, UR32, 0x2 ;  /* 0x0000002002027c11 */ /* 0x000fca000f8e10ff */
[----:B------:R-:W2:Y:S04]  /*48d0*/  LDS R3, [R2+0x430] ;  /* 0x0004300002037984 */ /* 0x000ea80000000800 */
[----:B--2---:R2:W-:Y:S02]  /*48e0*/  REDG.E.ADD.F32.FTZ.RN.STRONG.GPU desc[UR24][R10.64], R3 ;  /* 0x000000030a0079a6 */ /* 0x0045e4000c12f318 */
.L_x_6744:
[----:B------:R-:W-:Y:S05]  /*48f0*/  BSYNC.RECONVERGENT B0 ;  /* 0x0000000000007941 */ /* 0x000fea0003800200 */
.L_x_6743:
[----:B------:R-:W-:Y:S01]  /*4900*/  BSSY.RECONVERGENT B0, `(.L_x_6745) ;  /* 0x0000004000007945 */ /* 0x000fe20003800200 */
[----:B------:R-:W-:-:S03]  /*4910*/  ISETP.GE.AND P6, PT, R192, 0xa1, PT ;  /* 0x000000a1c000780c */ /* 0x000fc60003fc6270 */
[----:B------:R-:W-:Y:S10]  /*4920*/  @!P3 BRA `(.L_x_6746) ;  /* 0x000000000004b947 */ /* 0x000ff40003800000 */
[----:B-1----:R3:W-:Y:S02]  /*4930*/  REDG.E.ADD.F32.FTZ.RN.STRONG.GPU desc[UR24][R10.64+0x80], R195 ;  /* 0x000080c30a0079a6 */ /* 0x0027e4000c12f318 */
.L_x_6746:
[----:B------:R-:W-:Y:S05]  /*4940*/  BSYNC.RECONVERGENT B0 ;  /* 0x0000000000007941 */ /* 0x000fea0003800200 */
.L_x_6745:
[----:B--2---:R2:W4:Y:S01]  /*4950*/  LDS R3, [R27+0x530] ;  /* 0x000530001b037984 */ /* 0x0045220000000800 */
[----:B------:R-:W-:Y:S04]  /*4960*/  BSSY.RECONVERGENT B0, `(.L_x_6747) ;  /* 0x0000003000007945 */ /* 0x000fe80003800200 */
[----:B------:R-:W-:Y:S05]  /*4970*/  @!P2 BRA `(.L_x_6748) ;  /* 0x000000000004a947 */ /* 0x000fea0003800000 */
[----:B----4-:R4:W-:Y:S02]  /*4980*/  REDG.E.ADD.F32.FTZ.RN.STRONG.GPU desc[UR24][R10.64+0x100], R3 ;  /* 0x000100030a0079a6 */ /* 0x0109e4000c12f318 */
.L_x_6748:
[----:B------:R-:W-:Y:S05]  /*4990*/  BSYNC.RECONVERGENT B0 ;  /* 0x0000000000007941 */ /* 0x000fea0003800200 */
.L_x_6747:
[----:B----4-:R4:W0:Y:S01]  /*49a0*/  LDS R3, [R28+0x5b0] ;  /* 0x0005b0001c037984 */ /* 0x0108220000000800 */
[----:B------:R-:W-:Y:S04]  /*49b0*/  BSSY.RECONVERGENT B0, `(.L_x_6749) ;  /* 0x0000003000007945 */ /* 0x000fe80003800200 */
[----:B------:R-:W-:Y:S05]  /*49c0*/  @!P1 BRA `(.L_x_6750) ;  /* 0x0000000000049947 */ /* 0x000fea0003800000 */
[----:B0-----:R0:W-:Y:S02]  /*49d0*/  REDG.E.ADD.F32.FTZ.RN.STRONG.GPU desc[UR24][R10.64+0x180], R3 ;  /* 0x000180030a0079a6 */ /* 0x0011e4000c12f318 */
.L_x_6750:
[----:B------:R-:W-:Y:S05]  /*49e0*/  BSYNC.RECONVERGENT B0 ;  /* 0x0000000000007941 */ /* 0x000fea0003800200 */
.L_x_6749:
[----:B0-----:R0:W0:Y:S01]  /*49f0*/  LDS R3, [R29+0x630] ;  /* 0x000630001d037984 */ /* 0x0010220000000800 */
[----:B------:R-:W-:Y:S04]  /*4a00*/  BSSY.RECONVERGENT B0, `(.L_x_6751) ;  /* 0x0000003000007945 */ /* 0x000fe80003800200 */
[----:B------:R-:W-:Y:S05]  /*4a10*/  @!P0 BRA `(.L_x_6752) ;  /* 0x0000000000048947 */ /* 0x000fea0003800000 */
[----:B0-----:R0:W-:Y:S02]  /*4a20*/  REDG.E.ADD.F32.FTZ.RN.STRONG.GPU desc[UR24][R10.64+0x200], R3 ;  /* 0x000200030a0079a6 */ /* 0x0011e4000c12f318 */
.L_x_6752:
[----:B------:R-:W-:Y:S05]  /*4a30*/  BSYNC.RECONVERGENT B0 ;  /* 0x0000000000007941 */ /* 0x000fea0003800200 */
.L_x_6751:
[----:B0-----:R0:W0:Y:S01]  /*4a40*/  LDS R3, [R30+0x6b0] ;  /* 0x0006b0001e037984 */ /* 0x0010220000000800 */
[----:B------:R-:W-:Y:S04]  /*4a50*/  BSSY.RECONVERGENT B0, `(.L_x_6753) ;  /* 0x0000003000007945 */ /* 0x000fe80003800200 */
[----:B------:R-:W-:Y:S05]  /*4a60*/  @!P6 BRA `(.L_x_6754) ;  /* 0x000000000004e947 */ /* 0x000fea0003800000 */
[----:B0-----:R0:W-:Y:S02]  /*4a70*/  REDG.E.ADD.F32.FTZ.RN.STRONG.GPU desc[UR24][R10.64+0x280], R3 ;  /* 0x000280030a0079a6 */ /* 0x0011e4000c12f318 */
.L_x_6754:
[----:B------:R-:W-:Y:S05]  /*4a80*/  BSYNC.RECONVERGENT B0 ;  /* 0x0000000000007941 */ /* 0x000fea0003800200 */
.L_x_6753:
[----:B------:R1:W1:Y:S01]  /*4a90*/  LDS R15, [R31+0x730] ;  /* 0x000730001f0f7984 */ /* 0x0002620000000800 */
[----:B------:R-:W-:Y:S01]  /*4aa0*/  ISETP.GE.AND P6, PT, R192, 0xc1, PT ;  /* 0x000000c1c000780c */ /* 0x000fe20003fc6270 */
[C---:B0-----:R-:W-:Y:S01]  /*4ab0*/  FFMA.FTZ R3, -R135.reuse, R90, R172 ;  /* 0x0000005a87037223 */ /* 0x041fe200000101ac */
[----:B------:R-:W-:Y:S01]  /*4ac0*/  FMUL.FTZ R2, R135, R147 ;  /* 0x0000009387027220 */ /* 0x000fe20000410000 */
[C---:B------:R-:W-:Y:S01]  /*4ad0*/  FFMA.FTZ R157, -R142.reuse, R91, R157 ;  /* 0x0000005b8e9d7223 */ /* 0x040fe2000001019d */
[----:B------:R-:W-:Y:S01]  /*4ae0*/  FMUL.FTZ R13, R142, R145 ;  /* 0x000000918e0d7220 */ /* 0x000fe20000410000 */
[----:B------:R-:W-:Y:S01]  /*4af0*/  BSSY.RECONVERGENT B0, `(.L_x_6755) ;  /* 0x000000b000007945 */ /* 0x000fe20003800200 */
[----:B------:R-:W-:Y:S01]  /*4b00*/  FFMA.FTZ R166, R2, R3, RZ ;  /* 0x0000000302a67223 */ /* 0x000fe200000100ff */
[----:B------:R-:W-:Y:S01]  /*4b10*/  ISETP.GE.AND P0, PT, R192, 0xe1, PT ;  /* 0x000000e1c000780c */ /* 0x000fe20003f06270 */
[----:B------:R-:W-:Y:S01]  /*4b20*/  FFMA.FTZ R167, -R144, R93, R167 ;  /* 0x0000005d90a77223 */ /* 0x000fe200000101a7 */
[----:B------:R-:W-:Y:S01]  /*4b30*/  ISETP.GE.AND P1, PT, R192, 0x101, PT ;  /* 0x00000101c000780c */ /* 0x000fe20003f26270 */
[----:B------:R-:W-:Y:S01]  /*4b40*/  FMUL.FTZ R164, R144, R149 ;  /* 0x0000009590a47220 */ /* 0x000fe20000410000 */
[C---:B------:R-:W-:Y:S01]  /*4b50*/  ISETP.GE.AND P2, PT, R192.reuse, 0x121, PT ;  /* 0x00000121c000780c */ /* 0x040fe20003f46270 */
[----:B------:R-:W-:Y:S01]  /*4b60*/  FFMA.FTZ R151, R13, R157, R166 ;  /* 0x0000009d0d977223 */ /* 0x000fe200000100a6 */
[----:B------:R-:W-:Y:S01]  /*4b70*/  ISETP.GE.AND P3, PT, R192, 0x141, PT ;  /* 0x00000141c000780c */ /* 0x000fe20003f66270 */
[----:B------:R-:W-:-:S12]  /*4b80*/  @!P6 BRA `(.L_x_6756) ;  /* 0x000000000004e947 */ /* 0x000fd80003800000 */
[----:B-1----:R0:W-:Y:S02]  /*4b90*/  REDG.E.ADD.F32.FTZ.RN.STRONG.GPU desc[UR24][R10.64+0x300], R15 ;  /* 0x0003000f0a0079a6 */ /* 0x0021e4000c12f318 */
.L_x_6756:
[----:B------:R-:W-:Y:S05]  /*4ba0*/  BSYNC.RECONVERGENT B0 ;  /* 0x0000000000007941 */ /* 0x000fea0003800200 */
.L_x_6755:
[----:B------:R-:W-:Y:S01]  /*4bb0*/  FFMA.FTZ R168, R164, R167, R151 ;  /* 0x000000a7a4a87223 */ /* 0x000fe20000010097 */
[----:B------:R-:W-:Y:S01]  /*4bc0*/  BSSY.RECONVERGENT B0, `(.L_x_6757) ;  /* 0x0000006000007945 */ /* 0x000fe20003800200 */
[----:B------:R2:W2:Y:S01]  /*4bd0*/  LDS R151, [R32+0x7b0] ;  /* 0x0007b00020977984 */ /* 0x0004a20000000800 */
[C---:B------:R-:W-:Y:S01]  /*4be0*/  FFMA.FTZ R180, -R137.reuse, R94, R180 ;  /* 0x0000005e89b47223 */ /* 0x040fe200000101b4 */
[----:B01----:R-:W-:Y:S01]  /*4bf0*/  FMUL.FTZ R15, R137, R155 ;  /* 0x0000009b890f7220 */ /* 0x003fe20000410000 */
[----:B------:R-:W-:Y:S06]  /*4c00*/  @!P0 BRA `(.L_x_6758) ;  /* 0x0000000000048947 */ /* 0x000fec0003800000 */
[----:B--2---:R0:W-:Y:S02]  /*4c10*/  REDG.E.ADD.F32.FTZ.RN.STRONG.GPU desc[UR24][R10.64+0x380], R151 ;  /* 0x000380970a0079a6 */ /* 0x0041e4000c12f318 */
.L_x_6758:
[----:B------:R-:W-:Y:S05]  /*4c20*/  BSYNC.RECONVERGENT B0 ;  /* 0x0000000000007941 */ /* 0x000fea0003800200 */
.L_x_6757:
[----:B------:R1:W1:Y:S01]  /*4c30*/  LDS R189, [R33+0x830] ;  /* 0x0008300021bd7984 */ /* 0x0002620000000800 */
[----:B------:R-:W-:Y:S01]  /*4c40*/  BSSY.RECONVERGENT B0, `(.L_x_6759) ;  /* 0x0000006000007945 */ /* 0x000fe20003800200 */
[C---:B------:R-:W-:Y:S01]  /*4c50*/  FFMA.FTZ R169, -R146.reuse, R95, R169 ;  /* 0x0000005f92a97223 */ /* 0x040fe200000101a9 */
[----:B------:R-:W-:Y:S01]  /*4c60*/  FMUL.FTZ R166, R146, R153 ;  /* 0x0000009992a67220 */ /* 0x000fe20000410000 */
[----:B0-2---:R-:W-:Y:S01]  /*4c70*/  FFMA.FTZ R151, R15, R180, R168 ;  /* 0x000000b40f977223 */ /* 0x005fe200000100a8 */
[----:B------:R-:W-:Y:S06]  /*4c80*/  @!P1 BRA `(.L_x_6760) ;  /* 0x0000000000049947 */ /* 0x000fec0003800000 */
[----:B-1----:R0:W-:Y:S02]  /*4c90*/  REDG.E.ADD.F32.FTZ.RN.STRONG.GPU desc[UR24][R10.64+0x400], R189 ;  /* 0x000400bd0a0079a6 */ /* 0x0021e4000c12f318 */
.L_x_6760:
[----:B------:R-:W-:Y:S05]  /*4ca0*/  BSYNC.RECONVERGENT B0 ;  /* 0x0000000000007941 */ /* 0x000fea0003800200 */
.L_x_6759:
[----:B01----:R0:W1:Y:S01]  /*4cb0*/  LDS R189, [R34+0x8b0] ;  /* 0x0008b00022bd7984 */ /* 0x0030620000000800 */
[----:B------:R-:W-:Y:S01]  /*4cc0*/  BSSY.RECONVERGENT B0, `(.L_x_6761) ;  /* 0x0000006000007945 */ /* 0x000fe20003800200 */
[C---:B------:R-:W-:Y:S01]  /*4cd0*/  FFMA.FTZ R171, -R148.reuse, R97, R171 ;  /* 0x0000006194ab7223 */ /* 0x040fe200000101ab */
[----:B------:R-:W-:Y:S01]  /*4ce0*/  FMUL.FTZ R168, R148, R165 ;  /* 0x000000a594a87220 */ /* 0x000fe20000410000 */
[----:B------:R-:W-:Y:S01]  /*4cf0*/  FFMA.FTZ R151, R166, R169, R151 ;  /* 0x000000a9a6977223 */ /* 0x000fe20000010097 */
[----:B------:R-:W-:Y:S06]  /*4d00*/  @!P2 BRA `(.L_x_6762) ;  /* 0x000000000004a947 */ /* 0x000fec0003800000 */
[----:B-1----:R2:W-:Y:S02]  /*4d10*/  REDG.E.ADD.F32.FTZ.RN.STRONG.GPU desc[UR24][R10.64+0x480], R189 ;  /* 0x000480bd0a0079a6 */ /* 0x0025e4000c12f318 */
.L_x_6762:
[----:B------:R-:W-:Y:S05]  /*4d20*/  BSYNC.RECONVERGENT B0 ;  /* 0x0000000000007941 */ /* 0x000fea0003800200 */
.L_x_6761:
[----:B-12---:R1:W2:Y:S01]  /*4d30*/  LDS R189, [R35+0x930] ;  /* 0x0009300023bd7984 */ /* 0x0062a20000000800 */
[----:B------:R-:W-:Y:S01]  /*4d40*/  BSSY.RECONVERGENT B0, `(.L_x_6763) ;  /* 0x0000006000007945 */ /* 0x000fe20003800200 */
[C---:B------:R-:W-:Y:S01]  /*4d50*/  FFMA.FTZ R173, -R150.reuse, R99, R173 ;  /* 0x0000006396ad7223 */ /* 0x040fe200000101ad */
[----:B------:R-:W-:Y:S01]  /*4d60*/  FMUL.FTZ R170, R150, R163 ;  /* 0x000000a396aa7220 */ /* 0x000fe20000410000 */
[----:B------:R-:W-:Y:S01]  /*4d70*/  FFMA.FTZ R151, R168, R171, R151 ;  /* 0x000000aba8977223 */ /* 0x000fe20000010097 */
[----:B------:R-:W-:Y:S06]  /*4d80*/  @!P3 BRA `(.L_x_6764) ;  /* 0x000000000004b947 */ /* 0x000fec0003800000 */
[----:B--2---:R2:W-:Y:S02]  /*4d90*/  REDG.E.ADD.F32.FTZ.RN.STRONG.GPU desc[UR24][R10.64+0x500], R189 ;  /* 0x000500bd0a0079a6 */ /* 0x0045e4000c12f318 */
.L_x_6764:
[----:B------:R-:W-:Y:S05]  /*4da0*/  BSYNC.RECONVERGENT B0 ;  /* 0x0000000000007941 */ /* 0x000fea0003800200 */
.L_x_6763:
[----:B--2---:R2:W0:Y:S01]  /*4db0*/  LDS R189, [R36+0x9b0] ;  /* 0x0009b00024bd7984 */ /* 0x0044220000000800 */
[C---:B------:R-:W-:Y:S01]  /*4dc0*/  FFMA.FTZ R182, -R139.reuse, R100, R182 ;  /* 0x000000648bb67223 */ /* 0x040fe200000101b6 */
[----:B------:R-:W-:Y:S01]  /*4dd0*/  FMUL.FTZ R172, R139, R161 ;  /* 0x000000a18bac7220 */ /* 0x000fe20000410000 */
[----:B------:R-:W-:Y:S01]  /*4de0*/  FFMA.FTZ R151, R170, R173, R151 ;  /* 0x000000adaa977223 */ /* 0x000fe20000010097 */
[C---:B------:R-:W-:Y:S01]  /*4df0*/  FFMA.FTZ R175, -R152.reuse, R101, R175 ;  /* 0x0000006598af7223 */ /* 0x040fe200000101af */
[----:B------:R-:W-:Y:S01]  /*4e00*/  FMUL.FTZ R174, R152, R159 ;  /* 0x0000009f98ae7220 */ /* 0x000fe20000410000 */
[----:B------:R-:W-:Y:S01]  /*4e10*/  ISETP.GE.AND P6, PT, R192, 0x161, PT ;  /* 0x00000161c000780c */ /* 0x000fe20003fc6270 */
[----:B------:R-:W-:Y:S01]  /*4e20*/  FFMA.FTZ R151, R172, R182, R151 ;  /* 0x000000b6ac977223 */ /* 0x000fe20000010097 */
[C---:B------:R-:W-:Y:S01]  /*4e30*/  FMUL.FTZ R176, R154.reuse, R177 ;  /* 0x000000b19ab07220 */ /* 0x040fe20000410000 */
[----:B------:R-:W-:Y:S01]  /*4e40*/  FFMA.FTZ R179, -R154, R103, R179 ;  /* 0x000000679ab37223 */ /* 0x000fe200000101b3 */
[----:B------:R-:W-:Y:S01]  /*4e50*/  FMUL.FTZ R178, R156, R201 ;  /* 0x000000c99cb27220 */ /* 0x000fe20000410000 */
[----:B------:R-:W-:Y:S01]  /*4e60*/  FFMA.FTZ R151, R174, R175, R151 ;  /* 0x000000afae977223 */ /* 0x000fe20000010097 */
[----:B------:R-:W-:Y:S01]  /*4e70*/  FFMA.FTZ R181, -R156, R105, R181 ;  /* 0x000000699cb57223 */ /* 0x000fe200000101b5 */
[C---:B------:R-:W-:Y:S01]  /*4e80*/  FMUL.FTZ R184, R141.reuse, R183 ;  /* 0x000000b78db87220 */ /* 0x040fe20000410000 */
[----:B------:R-:W-:Y:S01]  /*4e90*/  FFMA.FTZ R190, -R141, R106, R190 ;  /* 0x0000006a8dbe7223 */ /* 0x000fe200000101be */
[----:B------:R-:W-:Y:S01]  /*4ea0*/  FFMA.FTZ R151, R176, R179, R151 ;  /* 0x000000b3b0977223 */ /* 0x000fe20000010097 */
[----:B------:R-:W-:Y:S01]  /*4eb0*/  BSSY.RECONVERGENT B0, `(.L_x_6765) ;  /* 0x000000b000007945 */ /* 0x000fe20003800200 */
[----:B------:R-:W-:Y:S01]  /*4ec0*/  ISETP.GE.AND P0, PT, R192, 0x181, PT ;  /* 0x00000181c000780c */ /* 0x000fe20003f06270 */
[----:B------:R-:W-:Y:S01]  /*4ed0*/  FMUL.FTZ R186, R158, R185 ;  /* 0x000000b99eba7220 */ /* 0x000fe20000410000 */
[----:B------:R-:W-:Y:S01]  /*4ee0*/  FFMA.FTZ R151, R178, R181, R151 ;  /* 0x000000b5b2977223 */ /* 0x000fe20000010097 */
[----:B------:R-:W-:Y:S01]  /*4ef0*/  ISETP.GE.AND P1, PT, R192, 0x1a1, PT ;  /* 0x000001a1c000780c */ /* 0x000fe20003f26270 */
[----:B------:R-:W-:Y:S01]  /*4f00*/  FFMA.FTZ R191, -R158, R107, R191 ;  /* 0x0000006b9ebf7223 */ /* 0x000fe200000101bf */
[----:B------:R-:W-:Y:S01]  /*4f10*/  ISETP.GE.AND P2, PT, R192, 0x1c1, PT ;  /* 0x000001c1c000780c */ /* 0x000fe20003f46270 */
[----:B------:R-:W-:Y:S01]  /*4f20*/  FFMA.FTZ R151, R184, R190, R151 ;  /* 0x000000beb8977223 */ /* 0x000fe20000010097 */
[----:B------:R-:W-:Y:S01]  /*4f30*/  ISETP.GE.AND P3, PT, R192, 0x1e1, PT ;  /* 0x000001e1c000780c */ /* 0x000fe20003f66270 */
[----:B--2---:R-:W-:-:S12]  /*4f40*/  @!P6 BRA `(.L_x_6766) ;  /* 0x000000000004e947 */ /* 0x004fd80003800000 */
[----:B0-----:R2:W-:Y:S02]  /*4f50*/  REDG.E.ADD.F32.FTZ.RN.STRONG.GPU desc[UR24][R10.64+0x580], R189 ;  /* 0x000580bd0a0079a6 */ /* 0x0015e4000c12f318 */
.L_x_6766:
[----:B------:R-:W-:Y:S05]  /*4f60*/  BSYNC.RECONVERGENT B0 ;  /* 0x0000000000007941 */ /* 0x000fea0003800200 */
.L_x_6765:
[----:B0-2---:R0:W2:Y:S01]  /*4f70*/  LDS R189, [R37+0xa30] ;  /* 0x000a300025bd7984 */ /* 0x0050a20000000800 */
[----:B------:R-:W-:Y:S01]  /*4f80*/  BSSY.RECONVERGENT B0, `(.L_x_6767) ;  /* 0x0000006000007945 */ /* 0x000fe20003800200 */
[C---:B------:R-:W-:Y:S01]  /*4f90*/  FMUL.FTZ R192, R160.reuse, R187 ;  /* 0x000000bba0c07220 */ /* 0x040fe20000410000 */
[----:B------:R-:W-:Y:S01]  /*4fa0*/  FFMA.FTZ R199, -R160, R109, R199 ;  /* 0x0000006da0c77223 */ /* 0x000fe200000101c7 */
[----:B------:R-:W-:Y:S01]  /*4fb0*/  FFMA.FTZ R151, R186, R191, R151 ;  /* 0x000000bfba977223 */ /* 0x000fe20000010097 */
[----:B------:R-:W-:Y:S06]  /*4fc0*/  @!P0 BRA `(.L_x_6768) ;  /* 0x0000000000048947 */ /* 0x000fec0003800000 */
[----:B--2---:R2:W-:Y:S02]  /*4fd0*/  REDG.E.ADD.F32.FTZ.RN.STRONG.GPU desc[UR24][R10.64+0x600], R189 ;  /* 0x000600bd0a0079a6 */ /* 0x0045e4000c12f318 */
.L_x_6768:
[----:B------:R-:W-:Y:S05]  /*4fe0*/  BSYNC.RECONVERGENT B0 ;  /* 0x0000000000007941 */ /* 0x000fea0003800200 */
.L_x_6767:
[----:B--2---:R2:W0:Y:S01]  /*4ff0*/  LDS R189, [R38+0xab0] ;  /* 0x000ab00026bd7984 */ /* 0x0044220000000800 */
[----:B------:R-:W-:Y:S01]  /*5000*/  BSSY.RECONVERGENT B0, `(.L_x_6769) ;  /* 0x0000006000007945 */ /* 0x000fe20003800200 */
[C---:B------:R-:W-:Y:S01]  /*5010*/  FMUL.FTZ R196, R162.reuse, R203 ;  /* 0x000000cba2c47220 */ /* 0x040fe20000410000 */
[----:B------:R-:W-:Y:S01]  /*5020*/  FFMA.FTZ R194, -R162, R111, R194 ;  /* 0x0000006fa2c27223 */ /* 0x000fe200000101c2 */
[----:B------:R-:W-:Y:S01]  /*5030*/  FFMA.FTZ R151, R192, R199, R151 ;  /* 0x000000c7c0977223 */ /* 0x000fe20000010097 */
[----:B------:R-:W-:Y:S06]  /*5040*/  @!P1 BRA `(.L_x_6770) ;  /* 0x0000000000049947 */ /* 0x000fec0003800000 */
[----:B0-----:R0:W-:Y:S02]  /*5050*/  REDG.E.ADD.F32.FTZ.RN.STRONG.GPU desc[UR24][R10.64+0x680], R189 ;  /* 0x000680bd0a0079a6 */ /* 0x0011e4000c12f318 */
.L_x_6770:
[----:B------:R-:W-:Y:S05]  /*5060*/  BSYNC.RECONVERGENT B0 ;  /* 0x0000000000007941 */ /* 0x000fea0003800200 */
.L_x_6769:
[----:B0-----:R0:W0:Y:S01]  /*5070*/  LDS R189, [R39+0xb30] ;  /* 0x000b300027bd7984 */ /* 0x0010220000000800 */
[----:B------:R-:W-:Y:S01]  /*5080*/  BSSY.RECONVERGENT B0, `(.L_x_6771) ;  /* 0x0000006000007945 */ /* 0x000fe20003800200 */
[C---:B------:R-:W-:Y:S01]  /*5090*/  FMUL.FTZ R198, R143.reuse, R193 ;  /* 0x000000c18fc67220 */ /* 0x040fe20000410000 */
[----:B------:R-:W-:Y:S01]  /*50a0*/  FFMA.FTZ R188, -R143, R112, R188 ;  /* 0x000000708fbc7223 */ /* 0x000fe200000101bc */
[----:B------:R-:W-:Y:S01]  /*50b0*/  FFMA.FTZ R151, R196, R194, R151 ;  /* 0x000000c2c4977223 */ /* 0x000fe20000010097 */
[----:B------:R-:W-:Y:S06]  /*50c0*/  @!P2 BRA `(.L_x_6772) ;  /* 0x000000000004a947 */ /* 0x000fec0003800000 */
[----:B0-----:R0:W-:Y:S02]  /*50d0*/  REDG.E.ADD.F32.FTZ.RN.STRONG.GPU desc[UR24][R10.64+0x700], R189 ;  /* 0x000700bd0a0079a6 */ /* 0x0011e4000c12f318 */
.L_x_6772:
[----:B------:R-:W-:Y:S05]  /*50e0*/  BSYNC.RECONVERGENT B0 ;  /* 0x0000000000007941 */ /* 0x000fea0003800200 */
.L_x_6771:
[----:B0-----:R0:W0:Y:S01]  /*50f0*/  LDS R189, [R40+0xbb0] ;  /* 0x000bb00028bd7984 */ /* 0x0010220000000800 */
[----:B------:R-:W-:Y:S01]  /*5100*/  BSSY.RECONVERGENT B0, `(.L_x_6773) ;  /* 0x0000004000007945 */ /* 0x000fe20003800200 */
[----:B------:R-:W-:-:S03]  /*5110*/  FFMA.FTZ R151, R198, R188, R151 ;  /* 0x000000bcc6977223 */ /* 0x000fc60000010097 */
[----:B------:R-:W-:Y:S05]  /*5120*/  @!P3 BRA `(.L_x_6774) ;  /* 0x000000000004b947 */ /* 0x000fea0003800000 */
[----:B0-----:R0:W-:Y:S02]  /*5130*/  REDG.E.ADD.F32.FTZ.RN.STRONG.GPU desc[UR24][R10.64+0x780], R189 ;  /* 0x000780bd0a0079a6 */ /* 0x0011e4000c12f318 */
.L_x_6774:
[----:B------:R-:W-:Y:S05]  /*5140*/  BSYNC.RECONVERGENT B0 ;  /* 0x0000000000007941 */ /* 0x000fea0003800200 */
.L_x_6773:
[----:B0--3--:R-:W0:Y:S01]  /*5150*/  SHFL.DOWN PT, R10, R151, 0x1, 0x1f ;  /* 0x08201f00970a7f89 */ /* 0x009e2200000e0000 */
[----:B------:R-:W-:Y:S01]  /*5160*/  ISETP.GT.AND P0, PT, R56, 0x1e, PT ;  /* 0x0000001e3800780c */ /* 0x000fe20003f04270 */
[----:B------:R-:W-:Y:S01]  /*5170*/  FADD.FTZ R127, R178, R127 ;  /* 0x0000007fb27f7221 */ /* 0x000fe20000010000 */
[----:B------:R-:W-:Y:S01]  /*5180*/  FADD.FTZ R125, R174, R125 ;  /* 0x0000007dae7d7221 */ /* 0x000fe20000010000 */
[----:B------:R-:W3:Y:S01]  /*5190*/  SHFL.DOWN PT, R11, R14, 0x1, 0x1f ;  /* 0x08201f000e0b7f89 */ /* 0x000ee200000e0000 */
[----:B------:R-:W-:Y:S01]  /*51a0*/  FMUL.FTZ R174, R12, R177 ;  /* 0x000000b10cae7220 */ /* 0x000fe20000410000 */
[----:B------:R-:W-:Y:S01]  /*51b0*/  FADD.FTZ R132, R172, R132 ;  /* 0x00000084ac847221 */ /* 0x000fe20000010000 */
[----:B------:R-:W-:Y:S01]  /*51c0*/  FADD.FTZ R123, R170, R123 ;  /* 0x0000007baa7b7221 */ /* 0x000fe20000010000 */
[----:B------:R-:W-:Y:S01]  /*51d0*/  FADD.FTZ R130, R168, R130 ;  /* 0x00000082a8827221 */ /* 0x000fe20000010000 */
[----:B------:R-:W-:Y:S01]  /*51e0*/  FMUL.FTZ R174, R179, R174 ;  /* 0x000000aeb3ae7220 */ /* 0x000fe20000410000 */
[----:B------:R-:W-:Y:S01]  /*51f0*/  FADD.FTZ R121, R166, R121 ;  /* 0x00000079a6797221 */ /* 0x000fe20000010000 */
[----:B------:R-:W-:Y:S01]  /*5200*/  FMUL.FTZ R166, R12, R185 ;  /* 0x000000b90ca67220 */ /* 0x000fe20000410000 */
[----:B------:R-:W-:Y:S01]  /*5210*/  ISETP.NE.AND P1, PT, R20, RZ, PT ;  /* 0x000000ff1400720c */ /* 0x000fe20003f25270 */
[----:B------:R-:W-:Y:S01]  /*5220*/  FFMA.FTZ R177, R103, R177, R174 ;  /* 0x000000b167b17223 */ /* 0x000fe200000100ae */
[----:B------:R-:W-:Y:S01]  /*5230*/  FADD.FTZ R134, R176, R134 ;  /* 0x00000086b0867221 */ /* 0x000fe20000010000 */
[----:B------:R-:W-:Y:S01]  /*5240*/  FMUL.FTZ R166, R191, R166 ;  /* 0x000000a6bfa67220 */ /* 0x000fe20000410000 */
[----:B------:R-:W-:Y:S01]  /*5250*/  FADD.FTZ R119, R164, R119 ;  /* 0x00000077a4777221 */ /* 0x000fe20000010000 */
[----:B------:R-:W-:Y:S01]  /*5260*/  FADD.FTZ R126, R13, R126 ;  /* 0x0000007e0d7e7221 */ /* 0x000fe20000010000 */
[C---:B------:R-:W-:Y:S01]  /*5270*/  FMUL.FTZ R176, R12.reuse, R201 ;  /* 0x000000c90cb07220 */ /* 0x040fe20000410000 */
[C---:B------:R-:W-:Y:S01]  /*5280*/  FMUL.FTZ R164, R12.reuse, R145 ;  /* 0x000000910ca47220 */ /* 0x040fe20000410000 */
[----:B------:R-:W-:Y:S01]  /*5290*/  FMUL.FTZ R13, R12, R193 ;  /* 0x000000c10c0d7220 */ /* 0x000fe20000410000 */
[----:B------:R-:W-:Y:S01]  /*52a0*/  FADD.FTZ R117, R2, R117 ;  /* 0x0000007502757221 */ /* 0x000fe20000010000 */
[----:B------:R-:W-:Y:S01]  /*52b0*/  FMUL.FTZ R176, R181, R176 ;  /* 0x000000b0b5b07220 */ /* 0x000fe20000410000 */
[----:B------:R-:W-:Y:S01]  /*52c0*/  FMUL.FTZ R164, R157, R164 ;  /* 0x000000a49da47220 */ /* 0x000fe20000410000 */
[----:B0-----:R-:W-:Y:S01]  /*52d0*/  @!P0 FADD.FTZ R151, R151, R10 ;  /* 0x0000000a97978221 */ /* 0x001fe20000010000 */
[----:B------:R-:W-:Y:S01]  /*52e0*/  FMUL.FTZ R13, R188, R13 ;  /* 0x0000000dbc0d7220 */ /* 0x000fe20000410000 */
[----:B------:R-:W-:Y:S01]  /*52f0*/  FFMA.FTZ R176, R105, R201, R176 ;  /* 0x000000c969b07223 */ /* 0x000fe200000100b0 */
[----:B------:R-:W-:Y:S01]  /*5300*/  FFMA.FTZ R145, R91, R145, R164 ;  /* 0x000000915b917223 */ /* 0x000fe200000100a4 */
[----:B---3--:R-:W-:Y:S01]  /*5310*/  @!P0 FADD.FTZ R14, R14, R11 ;  /* 0x0000000b0e0e8221 */ /* 0x008fe20000010000 */
[----:B------:R-:W0:Y:S01]  /*5320*/  SHFL.DOWN PT, R10, R151, 0x2, 0x1f ;  /* 0x08401f00970a7f89 */ /* 0x000e2200000e0000 */
[----:B------:R-:W-:Y:S01]  /*5330*/  ISETP.GT.AND P0, PT, R56, 0x1d, PT ;  /* 0x0000001d3800780c */ /* 0x000fe20003f04270 */
[----:B------:R-:W-:Y:S01]  /*5340*/  FFMA.FTZ R13, R112, R193, R13 ;  /* 0x000000c1700d7223 */ /* 0x000fe2000001000d */
[----:B------:R-:W-:Y:S01]  /*5350*/  BSSY.RECONVERGENT B0, `(.L_x_6775) ;  /* 0x000005a000007945 */ /* 0x000fe20003800200 */
[----:B------:R-:W3:Y:S01]  /*5360*/  SHFL.DOWN PT, R11, R14, 0x2, 0x1f ;  /* 0x08401f000e0b7f89 */ /* 0x000ee200000e0000 */
        /* <DEDUP_REMOVED lines=11> */
[----:B------:R-:W-:Y:S01]  /*5420*/  FMUL.FTZ R10, R12, R159 ;  /* 0x0000009f0c0a7220 */ /* 0x000fe20000410000 */
[----:B---3--:R-:W-:-:S03]  /*5430*/  @!P0 FADD.FTZ R14, R14, R11 ;  /* 0x0000000b0e0e8221 */ /* 0x008fc60000010000 */
[----:B------:R-:W0:Y:S01]  /*5440*/  SHFL.DOWN PT, R200, R151, 0x4, 0x1f ;  /* 0x08801f0097c87f89 */ /* 0x000e2200000e0000 */
[----:B------:R-:W-:Y:S01]  /*5450*/  ISETP.GT.AND P0, PT, R56, 0x1b, PT ;  /* 0x0000001b3800780c */ /* 0x000fe20003f04270 */
[----:B------:R-:W-:Y:S01]  /*5460*/  FMUL.FTZ R10, R175, R10 ;  /* 0x0000000aaf0a7220 */ /* 0x000fe20000410000 */
[----:B------:R-:W-:Y:S01]  /*5470*/  FMUL.FTZ R11, R12, R161 ;  /* 0x000000a10c0b7220 */ /* 0x000fe20000410000 */
[----:B------:R-:W3:Y:S02]  /*5480*/  SHFL.DOWN PT, R189, R14, 0x4, 0x1f ;  /* 0x08801f000ebd7f89 */ /* 0x000ee400000e0000 */
[----:B------:R-:W-:Y:S01]  /*5490*/  FFMA.FTZ R172, R101, R159, R10 ;  /* 0x0000009f65ac7223 */ /* 0x000fe2000001000a */
[----:B------:R-:W-:Y:S01]  /*54a0*/  FMUL.FTZ R11, R182, R11 ;  /* 0x0000000bb60b7220 */ /* 0x000fe20000410000 */
[----:B------:R-:W-:Y:S02]  /*54b0*/  FMUL.FTZ R10, R12, R163 ;  /* 0x000000a30c0a7220 */ /* 0x000fe40000410000 */
[----:B------:R-:W-:Y:S01]  /*54c0*/  FADD.FTZ R81, R172, R81 ;  /* 0x00000051ac517221 */ /* 0x000fe20000010000 */
[----:B------:R-:W-:Y:S01]  /*54d0*/  FFMA.FTZ R11, R100, R161, R11 ;  /* 0x000000a1640b7223 */ /* 0x000fe2000001000b */
[----:B------:R-:W-:Y:S01]  /*54e0*/  FMUL.FTZ R170, R173, R10 ;  /* 0x0000000aadaa7220 */ /* 0x000fe20000410000 */
[C---:B------:R-:W-:Y:S01]  /*54f0*/  FMUL.FTZ R10, R12.reuse, R165 ;  /* 0x000000a50c0a7220 */ /* 0x040fe20000410000 */
[C---:B------:R-:W-:Y:S01]  /*5500*/  FMUL.FTZ R172, R12.reuse, R187 ;  /* 0x000000bb0cac7220 */ /* 0x040fe20000410000 */
[----:B------:R-:W-:Y:S01]  /*5510*/  FADD.FTZ R82, R11, R82 ;  /* 0x000000520b527221 */ /* 0x000fe20000010000 */
        /* <DEDUP_REMOVED lines=8> */
[----:B0-----:R-:W-:Y:S01]  /*55a0*/  @!P0 FADD.FTZ R151, R151, R200 ;  /* 0x000000c897978221 */ /* 0x001fe20000010000 */
[----:B------:R-:W-:Y:S01]  /*55b0*/  FMUL.FTZ R11, R180, R11 ;  /* 0x0000000bb40b7220 */ /* 0x000fe20000410000 */
[----:B------:R-:W-:Y:S01]  /*55c0*/  FFMA.FTZ R168, R95, R153, R10 ;  /* 0x000000995fa87223 */ /* 0x000fe2000001000a */
[----:B------:R-:W-:Y:S01]  /*55d0*/  FMUL.FTZ R10, R12, R149 ;  /* 0x000000950c0a7220 */ /* 0x000fe20000410000 */
[----:B---3--:R-:W-:Y:S01]  /*55e0*/  @!P0 FADD.FTZ R14, R14, R189 ;  /* 0x000000bd0e0e8221 */ /* 0x008fe20000010000 */
[----:B------:R-:W0:Y:S01]  /*55f0*/  SHFL.DOWN PT, R178, R151, 0x8, 0x1f ;  /* 0x09001f0097b27f89 */ /* 0x000e2200000e0000 */
[----:B------:R-:W-:Y:S01]  /*5600*/  ISETP.GT.AND P0, PT, R56, 0x17, PT ;  /* 0x000000173800780c */ /* 0x000fe20003f04270 */
[----:B------:R-:W-:Y:S01]  /*5610*/  FFMA.FTZ R155, R94, R155, R11 ;  /* 0x0000009b5e9b7223 */ /* 0x000fe2000001000b */
[----:B------:R-:W-:Y:S01]  /*5620*/  FMUL.FTZ R11, R12, R203 ;  /* 0x000000cb0c0b7220 */ /* 0x000fe20000410000 */
[----:B------:R-:W3:Y:S01]  /*5630*/  SHFL.DOWN PT, R175, R14, 0x8, 0x1f ;  /* 0x09001f000eaf7f89 */ /* 0x000ee200000e0000 */
[----:B------:R-:W-:Y:S01]  /*5640*/  FADD.FTZ R83, R170, R83 ;  /* 0x00000053aa537221 */ /* 0x000fe20000010000 */
[----:B------:R-:W-:Y:S01]  /*5650*/  FFMA.FTZ R170, R107, R185, R166 ;  /* 0x000000b96baa7223 */ /* 0x000fe200000100a6 */
        /* <DEDUP_REMOVED lines=20> */
[----:B---3--:R-:W-:-:S02]  /*57a0*/  @!P0 FADD.FTZ R14, R14, R175 ;  /* 0x000000af0e0e8221 */ /* 0x008fc40000010000 */
[----:B------:R-:W0:Y:S01]  /*57b0*/  SHFL.DOWN PT, R174, R151, 0x10, 0x1f ;  /* 0x0a001f0097ae7f89 */ /* 0x000e2200000e0000 */
[----:B------:R-:W-:-:S03]  /*57c0*/  ISETP.NE.AND P0, PT, R56, RZ, PT ;  /* 0x000000ff3800720c */ /* 0x000fc60003f05270 */
[----:B------:R-:W3:Y:S01]  /*57d0*/  SHFL.DOWN PT, R161, R14, 0x10, 0x1f ;  /* 0x0a001f000ea17f89 */ /* 0x000ee200000e0000 */
[----:B0-----:R-:W-:Y:S01]  /*57e0*/  FADD.FTZ R10, R151, R174 ;  /* 0x000000ae970a7221 */ /* 0x001fe20000010000 */
[----:B---3--:R-:W-:-:S08]  /*57f0*/  FADD.FTZ R11, R14, R161 ;  /* 0x000000a10e0b7221 */ /* 0x008fd00000010000 */
[----:B------:R0:W-:Y:S01]  /*5800*/  @!P0 STS.64 [UR32+0xc78], R10 ;  /* 0x000c780aff008988 */ /* 0x0001e20008000a20 */
[----:B------:R-:W-:Y:S01]  /*5810*/  BAR.SYNC.DEFER_BLOCKING 0x0 ;  /* 0x0000000000007b1d */ /* 0x000fe20000010000 */
[----:B------:R-:W-:-:S04]  /*5820*/  ISETP.GT.AND P0, PT, R56, 0xf, PT ;  /* 0x0000000f3800780c */ /* 0x000fc80003f04270 */
[----:B0-----:R-:W-:Y:S02]  /*5830*/  FSEL R10, R151, R10, P0 ;  /* 0x0000000a970a7208 */ /* 0x001fe40000000000 */
[----:B------:R-:W-:Y:S01]  /*5840*/  FSEL R11, R14, R11, P0 ;  /* 0x0000000b0e0b7208 */ /* 0x000fe20000000000 */
[----:B------:R-:W-:Y:S06]  /*5850*/  @P1 BRA `(.L_x_6776) ;  /* 0x0000000000241947 */ /* 0x000fec0003800000 */
[----:B------:R-:W-:Y:S01]  /*5860*/  UISETP.NE.AND UP0, UPT, UR11, UR42, UPT ;  /* 0x0000002a0b00728c */ /* 0x000fe2000bf05270 */
[----:B------:R-:W-:-:S05]  /*5870*/  LEA R12, R133, UR32, 0x2 ;  /* 0x00000020850c7c11 */ /* 0x000fca000f8e10ff */
[----:B------:R-:W-:-:S13]  /*5880*/  PLOP3.LUT P0, PT, PT, PT, UP0, 0x80, 0x8 ;  /* 0x000000000008781c */ /* 0x000fda0003f0f008 */
[----:B------:R-:W0:Y:S04]  /*5890*/  @P0 LDS R2, [R12+0x2328] ;  /* 0x002328000c020984 */ /* 0x000e280000000800 */
[----:B------:R-:W3:Y:S01]  /*58a0*/  @P0 LDS R3, [R12+0x1f28] ;  /* 0x001f28000c030984 */ /* 0x000ee20000000800 */
[----:B0-----:R-:W-:Y:S01]  /*58b0*/  @P0 FADD.FTZ R11, R11, R2 ;  /* 0x000000020b0b0221 */ /* 0x001fe20000010000 */
[----:B---3--:R-:W-:-:S04]  /*58c0*/  @P0 FADD.FTZ R10, R10, R3 ;  /* 0x000000030a0a0221 */ /* 0x008fc80000010000 */
[----:B------:R0:W-:Y:S04]  /*58d0*/  STS [R12+0x2328], R11 ;  /* 0x0023280b0c007388 */ /* 0x0001e80000000800 */
[----:B------:R0:W-:Y:S02]  /*58e0*/  STS [R12+0x1f28], R10 ;  /* 0x001f280a0c007388 */ /* 0x0001e40000000800 */
.L_x_6776:
[----:B------:R-:W-:Y:S05]  /*58f0*/  BSYNC.RECONVERGENT B0 ;  /* 0x0000000000007941 */ /* 0x000fea0003800200 */
.L_x_6775:
[----:B------:R-:W-:-:S04]  /*5900*/  IADD3 R133, PT, PT, R133, 0x1, RZ ;  /* 0x0000000185857810 */ /* 0x000fc80007ffe0ff */
[----:B------:R-:W-:-:S13]  /*5910*/  ISETP.GE.AND P0, PT, R133, UR43, PT ;  /* 0x0000002b85007c0c */ /* 0x000fda000bf06270 */
[----:B------:R-:W-:Y:S05]  /*5920*/  @!P0 BRA `(.L_x_6777) ;  /* 0xffffffcc007c8947 */ /* 0x000fea000383ffff */
.L_x_6739:
[----:B------:R-:W-:Y:S01]  /*5930*/  BAR.SYNC.DEFER_BLOCKING 0x0 ;  /* 0x0000000000007b1d */ /* 0x000fe20000010000 */
[----:B------:R-:W-:Y:S01]  /*5940*/  F2FP.F16.F32.PACK_AB R117, R126, R117 ;  /* 0x000000757e75723e */ /* 0x000fe200000000ff */
[----:B------:R-:W-:Y:S01]  /*5950*/  UIADD3 UR19, UPT, UPT, -UR22, UR19, URZ ;  /* 0x0000001316137290 */ /* 0x000fe2000fffe1ff */
[----:B------:R-:W-:Y:S01]  /*5960*/  F2FP.F16.F32.PACK_AB R119, R128, R119 ;  /* 0x000000778077723e */ /* 0x000fe200000000ff */
[----:B------:R-:W-:Y:S01]  /*5970*/  USHF.R.S32.HI UR23, URZ, 0x1f, UR22 ;  /* 0x0000001fff177899 */ /* 0x000fe20008011416 */
[----:B------:R-:W-:Y:S01]  /*5980*/  F2FP.F16.F32.PACK_AB R121, R130, R121 ;  /* 0x000000798279723e */ /* 0x000fe200000000ff */
[----:B------:R-:W3:Y:S01]  /*5990*/  LDCU.64 UR28, c[0x0][0x4f8] ;  /* 0x00009f00ff1c77ac */ /* 0x000ee20008000a00 */
[----:B------:R-:W-:Y:S02]  /*59a0*/  F2FP.F16.F32.PACK_AB R123, R132, R123 ;  /* 0x0000007b847b723e */ /* 0x000fe400000000ff */
[----:B------:R-:W-:Y:S01]  /*59b0*/  PRMT R0, R117, 0x7632, R0 ;  /* 0x0000763275007816 */ /* 0x000fe20000000000 */
[----:B------:R-:W5:Y:S01]  /*59c0*/  LDCU.64 UR30, c[0x0][0x500] ;  /* 0x0000a000ff1e77ac */ /* 0x000f620008000a00 */
[----:B------:R-:W-:-:S02]  /*59d0*/  PRMT R2, R119, 0x7632, R2 ;  /* 0x0000763277027816 */ /* 0x000fc40000000002 */
[----:B------:R-:W-:Y:S01]  /*59e0*/  PRMT R3, R121, 0x7632, R3 ;  /* 0x0000763279037816 */ /* 0x000fe20000000003 */
[----:B------:R-:W-:Y:S01]  /*59f0*/  UIADD3 UR13, UP0, UPT, UR13, -0x400, URZ ;  /* 0xfffffc000d0d7890 */ /* 0x000fe2000ff1e0ff */
[----:B------:R-:W-:Y:S01]  /*5a00*/  PRMT R4, R123, 0x7632, R4 ;  /* 0x000076327b047816 */ /* 0x000fe20000000004 */
[----:B------:R-:W-:Y:S01]  /*5a10*/  UIADD3 UR15, UP1, UPT, UR15, -0x400, URZ ;  /* 0xfffffc000f0f7890 */ /* 0x000fe2000ff3e0ff */
[----:B------:R-:W-:Y:S01]  /*5a20*/  ISETP.NE.AND P0, PT, R20, RZ, PT ;  /* 0x000000ff1400720c */ /* 0x000fe20003f05270 */
[----:B------:R-:W-:Y:S01]  /*5a30*/  UIADD3.X UR14, UPT, UPT, UR14, -0x1, URZ, UP0, !UPT ;  /* 0xffffffff0e0e7890 */ /* 0x000fe200087fe4ff */
[----:B------:R-:W-:Y:S01]  /*5a40*/  F2FP.F16.F32.PACK_AB R125, R134, R125 ;  /* 0x0000007d867d723e */ /* 0x000fe200000000ff */
[----:B------:R-:W-:Y:S01]  /*5a50*/  UISETP.GT.AND UP0, UPT, UR11, 0x1, UPT ;  /* 0x000000010b00788c */ /* 0x000fe2000bf04270 */
[----:B------:R-:W-:Y:S01]  /*5a60*/  F2FP.F16.F32.PACK_AB R127, R136, R127 ;  /* 0x0000007f887f723e */ /* 0x000fe200000000ff */
[----:B------:R-:W-:Y:S01]  /*5a70*/  UIADD3 UR17, UP2, UPT, UR17, -0x400, URZ ;  /* 0xfffffc0011117890 */ /* 0x000fe2000ff5e0ff */
[----:B------:R-:W-:Y:S01]  /*5a80*/  F2FP.F16.F32.PACK_AB R129, R138, R129 ;  /* 0x000000818a81723e */ /* 0x000fe200000000ff */
[----:B------:R0:W-:Y:S01]  /*5a90*/  STS.U16 [R73+0x2], R0 ;  /* 0x0000020049007388 */ /* 0x0001e20000000400 */
[----:B------:R-:W-:Y:S01]  /*5aa0*/  F2FP.F16.F32.PACK_AB R131, R140, R131 ;  /* 0x000000838c83723e */ /* 0x000fe200000000ff */
[----:B---3--:R-:W-:Y:S01]  /*5ab0*/  UIMAD.WIDE.U32 UR20, UR27, UR28, UR22 ;  /* 0x0000001c1b1472a5 */ /* 0x008fe2000f8e0016 */
[----:B------:R-:W-:Y:S01]  /*5ac0*/  MOV R6, UR19 ;  /* 0x0000001300067c02 */ /* 0x000fe20008000f00 */
[----:B------:R3:W-:Y:S01]  /*5ad0*/  STS.U16 [R73+0x6], R2 ;  /* 0x0000060249007388 */ /* 0x0007e20000000400 */
[----:B------:R-:W-:-:S02]  /*5ae0*/  UIADD3.X UR16, UPT, UPT, UR16, -0x1, URZ, UP1, !UPT ;  /* 0xffffffff10107890 */ /* 0x000fc40008ffe4ff */
[----:B------:R-:W-:Y:S01]  /*5af0*/  UIMAD UR21, UR27, UR29, UR21 ;  /* 0x0000001d1b1572a4 */ /* 0x000fe2000f8e0215 */
[----:B------:R1:W-:Y:S01]  /*5b00*/  STS.U16 [R73+0xa], R3 ;  /* 0x00000a0349007388 */ /* 0x0003e20000000400 */
[----:B------:R-:W2:Y:S01]  /*5b10*/  LDCU.64 UR28, c[0x0][0x550] ;  /* 0x0000aa00ff1c77ac */ /* 0x000ea20008000a00 */
[----:B0-----:R-:W-:Y:S02]  /*5b20*/  PRMT R0, R125, 0x7632, R0 ;  /* 0x000076327d007816 */ /* 0x001fe40000000000 */
[----:B------:R0:W-:Y:S01]  /*5b30*/  STS.U16 [R73+0xe], R4 ;  /* 0x00000e0449007388 */ /* 0x0001e20000000400 */
[----:B-----5:R-:W-:Y:S01]  /*5b40*/  UIMAD.WIDE.U32 UR20, UR26, UR30, UR20 ;  /* 0x0000001e1a1472a5 */ /* 0x020fe2000f8e0014 */
[----:B---3--:R-:W-:Y:S01]  /*5b50*/  PRMT R2, R127, 0x7632, R2 ;  /* 0x000076327f027816 */ /* 0x008fe20000000002 */
[----:B------:R-:W-:Y:S01]  /*5b60*/  UIADD3.X UR18, UPT, UPT, UR18, -0x1, URZ, UP2, !UPT ;  /* 0xffffffff12127890 */ /* 0x000fe200097fe4ff */
[----:B------:R-:W-:Y:S01]  /*5b70*/  STS.U16 [R73], R117 ;  /* 0x0000007549007388 */ /* 0x000fe20000000400 */
[----:B------:R-:W-:Y:S01]  /*5b80*/  UIMAD UR19, UR26, UR31, UR21 ;  /* 0x0000001f1a1372a4 */ /* 0x000fe2000f8e0215 */
[----:B-1----:R-:W-:Y:S01]  /*5b90*/  PRMT R3, R129, 0x7632, R3 ;  /* 0x0000763281037816 */ /* 0x002fe20000000003 */
[----:B------:R-:W1:Y:S01]  /*5ba0*/  LDCU.64 UR30, c[0x0][0x560] ;  /* 0x0000ac00ff1e77ac */ /* 0x000e620008000a00 */
[----:B------:R-:W-:Y:S01]  /*5bb0*/  STS.U16 [R73+0x4], R119 ;  /* 0x0000047749007388 */ /* 0x000fe20000000400 */
[----:B0-----:R-:W-:-:S03]  /*5bc0*/  PRMT R4, R131, 0x7632, R4 ;  /* 0x0000763283047816 */ /* 0x001fc60000000004 */
        /* <DEDUP_REMOVED lines=11> */
[----:B------:R-:W-:Y:S01]  /*5c80*/  LDS.U16 R5, [R57] ;  /* 0x0000000039057984 */ /* 0x000fe20000000400 */
[----:B0-----:R-:W-:Y:S01]  /*5c90*/  IADD3 R3, P1, PT, R22, UR20, RZ ;  /* 0x0000001416037c10 */ /* 0x001fe2000ff3e0ff */
[----:B------:R-:W0:Y:S02]  /*5ca0*/  LDCU.64 UR20, c[0x0][0x518] ;  /* 0x0000a300ff1477ac */ /* 0x000e240008000a00 */
[----:B------:R-:W-:Y:S01]  /*5cb0*/  LDS.U16 R7, [R58+0x40] ;  /* 0x000040003a077984 */ /* 0x000fe20000000400 */
[----:B---3--:R-:W-:Y:S02]  /*5cc0*/  IADD3.X R4, PT, PT, RZ, UR19, RZ, P1, !PT ;  /* 0x00000013ff047c10 */ /* 0x008fe40008ffe4ff */
[C---:B--2---:R-:W-:Y:S01]  /*5cd0*/  LEA R2, P3, R3.reuse, UR28, 0x1 ;  /* 0x0000001c03027c11 */ /* 0x044fe2000f8608ff */
[----:B------:R-:W-:Y:S03]  /*5ce0*/  LDS.U16 R9, [R59+0x80] ;  /* 0x000080003b097984 */ /* 0x000fe60000000400 */
[----:B------:R-:W-:Y:S01]  /*5cf0*/  LEA.HI.X R3, R3, UR29, R4, 0x1, P3 ;  /* 0x0000001d03037c11 */ /* 0x000fe200098f0c04 */
[----:B------:R-:W-:Y:S01]  /*5d00*/  LDS.U16 R11, [R60+0xc0] ;  /* 0x0000c0003c0b7984 */ /* 0x000fe20000000400 */
[----:B------:R-:W2:Y:S03]  /*5d10*/  LDCU.64 UR28, c[0x0][0x520] ;  /* 0x0000a400ff1c77ac */ /* 0x000ea60008000a00 */
[----:B------:R-:W-:Y:S04]  /*5d20*/  LDS.U16 R13, [R61+0x100] ;  /* 0x000100003d0d7984 */ /* 0x000fe80000000400 */
[----:B------:R-:W-:Y:S01]  /*5d30*/  LDS.U16 R15, [R62+0x140] ;  /* 0x000140003e0f7984 */ /* 0x000fe20000000400 */
[----:B0-----:R-:W-:-:S03]  /*5d40*/  UIMAD.WIDE.U32 UR22, UR27, UR20, UR22 ;  /* 0x000000141b1672a5 */ /* 0x001fc6000f8e0016 */
[----:B------:R-:W-:Y:S01]  /*5d50*/  LDS.U16 R91, [R63+0x180] ;  /* 0x000180003f5b7984 */ /* 0x000fe20000000400 */
[----:B------:R-:W-:-:S03]  /*5d60*/  UIMAD UR21, UR27, UR21, UR23 ;  /* 0x000000151b1572a4 */ /* 0x000fc6000f8e0217 */
[----:B------:R-:W-:Y:S01]  /*5d70*/  LDS.U16 R93, [R64+0x1c0] ;  /* 0x0001c000405d7984 */ /* 0x000fe20000000400 */
[----:B------:R-:W-:Y:S02]  /*5d80*/  UMOV UR20, UR22 ;  /* 0x0000001600147c82 */ /* 0x000fe40008000000 */
[----:B--2---:R-:W-:Y:S01]  /*5d90*/  UIMAD.WIDE.U32 UR20, UR26, UR28, UR20 ;  /* 0x0000001c1a1472a5 */ /* 0x004fe2000f8e0014 */
        /* <DEDUP_REMOVED lines=43> */
[----:B0-----:R-:W-:Y:S01]  /*6050*/  PRMT R5, R0, 0x7632, R5 ;  /* 0x0000763200057816 */ /* 0x001fe20000000005 */
[----:B------:R-:W-:Y:S01]  /*6060*/  FADD.FTZ R88, R89, R88 ;  /* 0x0000005859587221 */ /* 0x000fe20000010000 */
[----:B------:R-:W-:Y:S01]  /*6070*/  F2FP.F16.F32.PACK_AB R0, R84, R85 ;  /* 0x000000555400723e */ /* 0x000fe200000000ff */
[----:B------:R-:W-:Y:S03]  /*6080*/  @!P5 STG.E.U16 desc[UR24][R2.64+0x300], R103 ;  /* 0x000300670200d986 */ /* 0x000fe6000c101518 */
[C---:B--2---:R-:W-:Y:S01]  /*6090*/  PRMT R9, R0.reuse, 0x7610, R9 ;  /* 0x0000761000097816 */ /* 0x044fe20000000009 */
[----:B------:R-:W-:Y:S01]  /*60a0*/  @!P4 STG.E.U16 desc[UR24][R2.64+0x340], R105 ;  /* 0x000340690200c986 */ /* 0x000fe2000c101518 */
[----:B------:R-:W-:-:S02]  /*60b0*/  PRMT R10, R0, 0x7632, R10 ;  /* 0x00007632000a7816 */ /* 0x000fc4000000000a */
[----:B------:R-:W-:Y:S01]  /*60c0*/  F2FP.F16.F32.PACK_AB R0, R82, R83 ;  /* 0x000000535200723e */ /* 0x000fe200000000ff */
[----:B------:R-:W-:Y:S04]  /*60d0*/  @!P3 STG.E.U16 desc[UR24][R2.64+0x380], R107 ;  /* 0x0003806b0200b986 */ /* 0x000fe8000c101518 */
[----:B------:R0:W-:Y:S01]  /*60e0*/  @!P6 STG.E.U16 desc[UR24][R2.64+0x3c0], R109 ;  /* 0x0003c06d0200e986 */ /* 0x0001e2000c101518 */
[----:B------:R-:W-:Y:S01]  /*60f0*/  BAR.SYNC.DEFER_BLOCKING 0x0 ;  /* 0x0000000000007b1d */ /* 0x000fe20000010000 */
[----:B0-----:R-:W-:Y:S01]  /*6100*/  F2FP.F16.F32.PACK_AB R3, R86, R87 ;  /* 0x000000575603723e */ /* 0x001fe200000000ff */
        /* <DEDUP_REMOVED lines=17> */
[C---:B0-----:R-:W-:Y:S01]  /*6220*/  PRMT R4, R0.reuse, 0x7610, R4 ;  /* 0x0000761000047816 */ /* 0x041fe20000000004 */
        /* <DEDUP_REMOVED lines=8> */
[----:B0-----:R-:W-:Y:S01]  /*62b0*/  PRMT R10, R0, 0x7632, R10 ;  /* 0x00007632000a7816 */ /* 0x001fe2000000000a */
        /* <DEDUP_REMOVED lines=13> */
[----:B0-----:R-:W-:-:S03]  /*6390*/  IADD3 R3, P2, PT, R22, UR20, RZ ;  /* 0x0000001416037c10 */ /* 0x001fc6000ff5e0ff */
[----:B------:R-:W-:Y:S04]  /*63a0*/  STS.U16 [R73+0x1a], R10 ;  /* 0x00001a0a49007388 */ /* 0x000fe80000000400 */
[----:B------:R-:W-:Y:S04]  /*63b0*/  STS.U16 [R73+0x1c], R2 ;  /* 0x00001c0249007388 */ /* 0x000fe80000000400 */
[----:B------:R0:W-:Y:S01]  /*63c0*/  STS.U16 [R73+0x1e], R4 ;  /* 0x00001e0449007388 */ /* 0x0001e20000000400 */
[----:B------:R-:W-:-:S03]  /*63d0*/  NOP ;  /* 0x0000000000007918 */ /* 0x000fc60000000000 */
[----:B------:R-:W-:Y:S01]  /*63e0*/  LDS.U16 R57, [R57] ;  /* 0x0000000039397984 */ /* 0x000fe20000000400 */
[----:B0-----:R-:W-:-:S03]  /*63f0*/  IADD3.X R4, PT, PT, RZ, UR19, RZ, P2, !PT ;  /* 0x00000013ff047c10 */ /* 0x001fc600097fe4ff */
[----:B------:R-:W-:Y:S01]  /*6400*/  LDS.U16 R5, [R58+0x40] ;  /* 0x000040003a057984 */ /* 0x000fe20000000400 */
[C---:B-1----:R-:W-:Y:S01]  /*6410*/  LEA R2, P2, R3.reuse, UR30, 0x1 ;  /* 0x0000001e03027c11 */ /* 0x042fe2000f8408ff */
[----:B------:R-:W-:Y:S02]  /*6420*/  UIADD3 UR19, UPT, UPT, UR11, -0x1, URZ ;  /* 0xffffffff0b137890 */ /* 0x000fe4000fffe0ff */
[----:B------:R-:W-:Y:S01]  /*6430*/  LDS.U16 R59, [R59+0x80] ;  /* 0x000080003b3b7984 */ /* 0x000fe20000000400 */
[----:B------:R-:W-:-:S03]  /*6440*/  LEA.HI.X R3, R3, UR31, R4, 0x1, P2 ;  /* 0x0000001f03037c11 */ /* 0x000fc600090f0c04 */
        /* <DEDUP_REMOVED lines=52> */
.L_x_6738:
[----:B------:R-:W1:Y:S01]  /*6790*/  LDCU.64 UR6, c[0x0][0x548] ;  /* 0x0000a900ff0677ac */ /* 0x000e620008000a00 */
[----:B------:R-:W2:Y:S01]  /*67a0*/  S2R R8, SR_TID.X ;  /* 0x0000000000087919 */ /* 0x000ea20000002100 */
[----:B------:R-:W3:Y:S01]  /*67b0*/  LDCU UR15, c[0x0][0x38c] ;  /* 0x00007180ff0f77ac */ /* 0x000ee20008000800 */
[----:B------:R-:W0:Y:S01]  /*67c0*/  LDCU.64 UR8, c[0x0][0x568] ;  /* 0x0000ad00ff0877ac */ /* 0x000e220008000a00 */
[----:B-1----:R-:W-:-:S04]  /*67d0*/  UISETP.NE.U32.AND UP0, UPT, UR6, URZ, UPT ;  /* 0x000000ff0600728c */ /* 0x002fc8000bf05070 */
[----:B------:R-:W-:-:S09]  /*67e0*/  UISETP.NE.AND.EX UP0, UPT, UR7, URZ, UPT, UP0 ;  /* 0x000000ff0700728c */ /* 0x000fd2000bf05300 */
[----:B0--3--:R-:W-:Y:S05]  /*67f0*/  BRA.U !UP0, `(.L_x_6779) ;  /* 0x00000001086c7547 */ /* 0x009fea000b800000 */
[----:B------:R-:W0:Y:S01]  /*6800*/  SHFL.DOWN P0, R0, R21, 0x1, 0x1f ;  /* 0x08201f0015007f89 */ /* 0x000e220000000000 */
[----:B------:R-:W-:Y:S01]  /*6810*/  BSSY.RECONVERGENT B0, `(.L_x_6779) ;  /* 0x0000019000007945 */ /* 0x000fe20003800200 */
[----:B------:R-:W1:Y:S01]  /*6820*/  S2R R4, SR_LANEID ;  /* 0x0000000000047919 */ /* 0x000e620000000000 */
[----:B------:R-:W3:Y:S01]  /*6830*/  S2R R6, SR_TID.X ;  /* 0x0000000000067919 */ /* 0x000ee20000002100 */
        /* <DEDUP_REMOVED lines=22> */
.L_x_6780:
[----:B------:R-:W-:Y:S05]  /*69a0*/  BSYNC.RECONVERGENT B0 ;  /* 0x0000000000007941 */ /* 0x000fea0003800200 */
.L_x_6779:
        /* <DEDUP_REMOVED lines=31> */
.L_x_6782:
[----:B------:R-:W-:Y:S05]  /*6ba0*/  BSYNC.RECONVERGENT B0 ;  /* 0x0000000000007941 */ /* 0x000fea0003800200 */
.L_x_6781:
[----:B------:R-:W-:Y:S05]  /*6bb0*/  @P0 EXIT ;  /* 0x000000000000094d */ /* 0x000fea0003800000 */
[----:B------:R-:W2:Y:S01]  /*6bc0*/  S2UR UR12, SR_CTAID.Y ;  /* 0x00000000000c79c3 */ /* 0x000ea20000002600 */
[----:B------:R-:W2:Y:S01]  /*6bd0*/  LDCU.64 UR8, c[0x0][0x4a8] ;  /* 0x00009500ff0877ac */ /* 0x000ea20008000a00 */
[----:B------:R-:W-:Y:S01]  /*6be0*/  BSSY.RECONVERGENT B0, `(.L_x_6783) ;  /* 0x0000025000007945 */ /* 0x000fe20003800200 */
[----:B------:R-:W-:Y:S01]  /*6bf0*/  MOV R0, R8 ;  /* 0x0000000800007202 */ /* 0x000fe20000000f00 */
[----:B------:R-:W3:Y:S04]  /*6c00*/  LDCU.64 UR10, c[0x0][0x4c8] ;  /* 0x00009900ff0a77ac */ /* 0x000ee80008000a00 */
[----:B------:R-:W0:Y:S01]  /*6c10*/  S2UR UR13, SR_CgaCtaId ;  /* 0x00000000000d79c3 */ /* 0x000e220000008800 */
[----:B------:R-:W0:Y:S01]  /*6c20*/  LDCU UR14, c[0x0][0x360] ;  /* 0x00006c00ff0e77ac */ /* 0x000e220008000800 */
[----:B------:R-:W0:Y:S06]  /*6c30*/  LDCU.128 UR16, c[0x0][0x530] ;  /* 0x0000a600ff1077ac */ /* 0x000e2c0008000c00 */
[----:B------:R-:W1:Y:S08]  /*6c40*/  LDC.64 R14, c[0x0][0x4b0] ;  /* 0x00012c00ff0e7b82 */ /* 0x000e700000000a00 */
[----:B-----5:R-:W1:Y:S01]  /*6c50*/  LDC.64 R16, c[0x0][0x4d0] ;  /* 0x00013400ff107b82 */ /* 0x020e620000000a00 */
[----:B--2---:R-:W-:-:S02]  /*6c60*/  UIMAD.WIDE.U32 UR4, UR12, UR8, URZ ;  /* 0x000000080c0472a5 */ /* 0x004fc4000f8e00ff */
[----:B---3--:R-:W-:Y:S01]  /*6c70*/  UIMAD.WIDE.U32 UR6, UR12, UR10, URZ ;  /* 0x0000000a0c0672a5 */ /* 0x008fe2000f8e00ff */
[----:B------:R-:W-:Y:S01]  /*6c80*/  UMOV UR8, 0x400 ;  /* 0x0000040000087882 */ /* 0x000fe20000000000 */
[----:B------:R-:W-:Y:S02]  /*6c90*/  UIMAD UR9, UR12, UR9, UR5 ;  /* 0x000000090c0972a4 */ /* 0x000fe4000f8e0205 */
[----:B------:R-:W-:Y:S02]  /*6ca0*/  UIMAD UR11, UR12, UR11, UR7 ;  /* 0x0000000b0c0b72a4 */ /* 0x000fe4000f8e0207 */
[----:B0-----:R-:W-:-:S12]  /*6cb0*/  ULEA UR13, UR13, UR8, 0x18 ;  /* 0x000000080d0d7291 */ /* 0x001fd8000f8ec0ff */
.L_x_6784:
[C---:B0-----:R-:W-:Y:S01]  /*6cc0*/  LEA R8, R0.reuse, UR13, 0x2 ;  /* 0x0000000d00087c11 */ /* 0x041fe2000f8e10ff */
[----:B------:R-:W-:Y:S01]  /*6cd0*/  UMOV UR8, UR4 ;  /* 0x0000000400087c82 */ /* 0x000fe20008000000 */
[----:B-1----:R-:W-:Y:S01]  /*6ce0*/  SHF.R.S32.HI R3, RZ, 0x1f, R0 ;  /* 0x0000001fff037819 */ /* 0x002fe20000011400 */
        /* <DEDUP_REMOVED lines=21> */
.L_x_6783:
[----:B------:R-:W-:Y:S05]  /*6e40*/  EXIT ;  /* 0x000000000000794d */ /* 0x000fea0003800000 */
.L_x_6785:
        /* <DEDUP_REMOVED lines=11> */
.L_x_10476:


//--------------------- .text._Z25selective_scan_bwd_kernelI32Selective_Scan_bwd_kernel_traitsILi32ELi16ELb0ELb0ELb1ELb0ELb1EN3c104HalfEfEEv12SSMParamsBwd --------------------------
	.section	.text._Z25selective_scan_bwd_kernelI32Selective_Scan_bwd_kernel_traitsILi32ELi16ELb0ELb0ELb1ELb0ELb1EN3c104HalfEfEEv12SSMParamsBwd,"ax",@progbits
	.align	128
        .global         _Z25selective_scan_bwd_kernelI32Selective_Scan_bwd_kernel_traitsILi32ELi16ELb0ELb0ELb1ELb0ELb1EN3c104HalfEfEEv12SSMParamsBwd
        .type           _Z25selective_scan_bwd_kernelI32Selective_Scan_bwd_kernel_traitsILi32ELi16ELb0ELb0ELb1ELb0ELb1EN3c104HalfEfEEv12SSMParamsBwd,@function
        .size           _Z25selective_scan_bwd_kernelI32Selective_Scan_bwd_kernel_traitsILi32ELi16ELb0ELb0ELb1ELb0ELb1EN3c104HalfEfEEv12SSMParamsBwd,(.L_x_10477 - _Z25selective_scan_bwd_kernelI32Selective_Scan_bwd_kernel_traitsILi32ELi16ELb0ELb0ELb1ELb0ELb1EN3c104HalfEfEEv12SSMParamsBwd)
        .other          _Z25selective_scan_bwd_kernelI32Selective_Scan_bwd_kernel_traitsILi32ELi16ELb0ELb0ELb1ELb0ELb1EN3c104HalfEfEEv12SSMParamsBwd,@"STO_CUDA_ENTRY STV_DEFAULT"
_Z25selective_scan_bwd_kernelI32Selective_Scan_bwd_kernel_traitsILi32ELi16ELb0ELb0ELb1ELb0ELb1EN3c104HalfEfEEv12SSMParamsBwd:
.text._Z25selective_scan_bwd_kernelI32Selective_Scan_bwd_kernel_traitsILi32ELi16ELb0ELb0ELb1ELb0ELb1EN3c104HalfEfEEv12SSMParamsBwd:
        /* <DEDUP_REMOVED lines=122> */
[----:B------:R-:W-:Y:S01]  /*07a0*/  UIADD3 UR7, UPT, UPT, UR6, 0x430, URZ ;  /* 0x0000043006077890 */ /* 0x000fe2000fffe0ff */
[C---:B0-----:R-:W-:Y:S01]  /*07b0*/  SHF.L.U32 R3, R64.reuse, 0x4, RZ ;  /* 0x0000000440037819 */ /* 0x041fe200000006ff */
[----:B------:R-:W-:Y:S01]  /*07c0*/  UIMAD UR21, UR29, UR21, UR19 ;  /* 0x000000151d1572a4 */ /* 0x000fe2000f8e0213 */
        /* <DEDUP_REMOVED lines=12> */
[C---:B------:R-:W-:Y:S02]  /*0890*/  LOP3.LUT R63, R3.reuse, 0x3e00, RZ, 0xc0, !PT ;  /* 0x00003e00033f7812 */ /* 0x040fe400078ec0ff */
        /* <DEDUP_REMOVED lines=14> */
[----:B------:R-:W-:Y:S02]  /*0980*/  LOP3.LUT R63, R63, 0x1f, R64, 0xf8, !PT ;  /* 0x0000001f3f3f7812 */ /* 0x000fe400078ef840 */
        /* <DEDUP_REMOVED lines=29> */
[----:B----4-:R-:W-:-:S07]  /*0b60*/  LOP3.LUT R34, R63, 0x1e0, RZ, 0xfc, !PT ;  /* 0x000001e03f227812 */ /* 0x010fce00078efcff */
.L_x_6827:
        /* <DEDUP_REMOVED lines=40> */
[----:B------:R-:W1:Y:S01]  /*0df0*/  S2R R33, SR_LANEID ;  /* 0x0000000000217919 */ /* 0x000e620000000000 */
[----:B------:R-:W-:Y:S01]  /*0e00*/  SHF.L.U32 R6, R63, 0x1, RZ ;  /* 0x000000013f067819 */ /* 0x000fe200000006ff */
[----:B------:R-:W2:Y:S01]  /*0e10*/  S2UR UR8, SR_CgaCtaId ;  /* 0x00000000000879c3 */ /* 0x000ea20000008800 */
[----:B------:R-:W-:Y:S01]  /*0e20*/  LEA.HI.X R3, R0, UR41, R3, 0x1, P1 ;  /* 0x0000002900037c11 */ /* 0x000fe200088f0c03 */
[----:B------:R-:W-:Y:S01]  /*0e30*/  UMOV UR12, 0x400 ;  /* 0x00000400000c7882 */ /* 0x000fe20000000000 */
[C---:B------:R-:W-:Y:S01]  /*0e40*/  IADD3 R10, P1, PT, R6.reuse, UR23, RZ ;  /* 0x00000017060a7c10 */ /* 0x040fe2000ff3e0ff */
[----:B0-----:R-:W-:Y:S01]  /*0e50*/  UIADD3 UR32, UPT, UPT, -UR6, UR13, URZ ;  /* 0x0000000d06207290 */ /* 0x001fe2000fffe1ff */
[C---:B------:R-:W-:Y:S01]  /*0e60*/  IADD3 R8, P2, PT, R6.reuse, UR25, RZ ;  /* 0x0000001906087c10 */ /* 0x040fe2000ff5e0ff */
[----:B------:R-:W0:Y:S01]  /*0e70*/  LDCU.64 UR10, c[0x0][0x508] ;  /* 0x0000a100ff0a77ac */ /* 0x000e220008000a00 */
[----:B------:R-:W-:-:S02]  /*0e80*/  IADD3 R6, P0, PT, R6, UR28, RZ ;  /* 0x0000001c06067c10 */ /* 0x000fc4000ff1e0ff */
[----:B------:R-:W-:Y:S01]  /*0e90*/  IADD3.X R11, PT, PT, RZ, UR24, RZ, P1, !PT ;  /* 0x00000018ff0b7c10 */ /* 0x000fe20008ffe4ff */
[----:B------:R-:W3:Y:S01]  /*0ea0*/  LDCU.64 UR14, c[0x0][0x510] ;  /* 0x0000a200ff0e77ac */ /* 0x000ee20008000a00 */
[----:B------:R-:W-:Y:S02]  /*0eb0*/  IADD3.X R7, PT, PT, RZ, UR27, RZ, P0, !PT ;  /* 0x0000001bff077c10 */ /* 0x000fe400087fe4ff */
[----:B------:R-:W-:Y:S01]  /*0ec0*/  ISETP.GE.AND P0, PT, R63, UR32, PT ;  /* 0x000000203f007c0c */ /* 0x000fe2000bf06270 */
[----:B----4-:R-:W4:Y:S01]  /*0ed0*/  LDCU.64 UR34, c[0x0][0x490] ;  /* 0x00009200ff2277ac */ /* 0x010f220008000a00 */
[----:B------:R-:W-:Y:S02]  /*0ee0*/  IADD3.X R9, PT, PT, RZ, UR26, RZ, P2, !PT ;  /* 0x0000001aff097c10 */ /* 0x000fe400097fe4ff */
[----:B------:R-:W-:Y:S01]  /*0ef0*/  ISETP.GE.AND P2, PT, R48, UR32, PT ;  /* 0x0000002030007c0c */ /* 0x000fe2000bf46270 */
[----:B------:R-:W0:Y:S01]  /*0f00*/  LDCU UR33, c[0x0][0x38c] ;  /* 0x00007180ff2177ac */ /* 0x000e220008000800 */
[----:B------:R-:W-:-:S02]  /*0f10*/  PRMT R0, RZ, 0x7610, R0 ;  /* 0x00007610ff007816 */ /* 0x000fc40000000000 */
[----:B------:R-:W-:Y:S02]  /*0f20*/  ISETP.GE.AND P1, PT, R47, UR32, PT ;  /* 0x000000202f007c0c */ /* 0x000fe4000bf26270 */
        /* <DEDUP_REMOVED lines=28> */
[----:B------:R0:W4:Y:S01]  /*10f0*/  @!P6 LDG.E.U16 R74, desc[UR30][R10.64+0x3c0] ;  /* 0x0003c01e0a4ae981 */ /* 0x000122000c1e1500 */
[C---:B-1----:R-:W-:Y:S01]  /*1100*/  IADD3 R20, PT, PT, R33.reuse, 0x20, RZ ;  /* 0x0000002021147810 */ /* 0x042fe20007ffe0ff */
[----:B--2---:R-:W-:Y:S01]  /*1110*/  ULEA UR12, UR8, UR12, 0x18 ;  /* 0x0000000c080c7291 */ /* 0x004fe2000f8ec0ff */
[----:B------:R-:W-:-:S02]  /*1120*/  IADD3 R22, PT, PT, R33, 0x40, RZ ;  /* 0x0000004021167810 */ /* 0x000fc40007ffe0ff */
[C---:B------:R-:W-:Y:S02]  /*1130*/  IADD3 R26, PT, PT, R33.reuse, 0xa0, RZ ;  /* 0x000000a0211a7810 */ /* 0x040fe40007ffe0ff */
[CC--:B------:R-:W-:Y:S02]  /*1140*/  LEA.HI.SX32 R32, R33.reuse, R33.reuse, 0x1b ;  /* 0x0000002121207211 */ /* 0x0c0fe400078fdaff */
[C---:B------:R-:W-:Y:S02]  /*1150*/  IADD3 R24, PT, PT, R33.reuse, 0x60, RZ ;  /* 0x0000006021187810 */ /* 0x040fe40007ffe0ff */
[----:B0-----:R-:W-:Y:S02]  /*1160*/  IADD3 R10, PT, PT, R33, 0x80, RZ ;  /* 0x00000080210a7810 */ /* 0x001fe40007ffe0ff */
[-C--:B------:R-:W-:Y:S02]  /*1170*/  LEA.HI.SX32 R20, R20, R33.reuse, 0x1b ;  /* 0x0000002114147211 */ /* 0x080fe400078fdaff */
[----:B------:R-:W-:-:S02]  /*1180*/  LEA.HI.SX32 R22, R22, R33, 0x1b ;  /* 0x0000002116167211 */ /* 0x000fc400078fdaff */
[-C--:B------:R-:W-:Y:S02]  /*1190*/  LEA.HI.SX32 R26, R26, R33.reuse, 0x1b ;  /* 0x000000211a1a7211 */ /* 0x080fe400078fdaff */
[-C--:B------:R-:W-:Y:S02]  /*11a0*/  LEA.HI.SX32 R10, R10, R33.reuse, 0x1b ;  /* 0x000000210a0a7211 */ /* 0x080fe400078fdaff */
[----:B------:R-:W-:Y:S02]  /*11b0*/  LEA R32, R32, UR12, 0x1 ;  /* 0x0000000c20207c11 */ /* 0x000fe4000f8e08ff */
[----:B------:R-:W-:Y:S02]  /*11c0*/  LEA.HI.SX32 R24, R24, R33, 0x1b ;  /* 0x0000002118187211 */ /* 0x000fe400078fdaff */
[----:B------:R-:W-:Y:S02]  /*11d0*/  LEA R31, R20, UR12, 0x1 ;  /* 0x0000000c141f7c11 */ /* 0x000fe4000f8e08ff */
[----:B------:R-:W-:-:S02]  /*11e0*/  LEA R30, R22, UR12, 0x1 ;  /* 0x0000000c161e7c11 */ /* 0x000fc4000f8e08ff */
[----:B------:R-:W-:Y:S02]  /*11f0*/  LEA R27, R26, UR12, 0x1 ;  /* 0x0000000c1a1b7c11 */ /* 0x000fe4000f8e08ff */
[C---:B------:R-:W-:Y:S02]  /*1200*/  IADD3 R22, PT, PT, R33.reuse, 0x100, RZ ;  /* 0x0000010021167810 */ /* 0x040fe40007ffe0ff */
[----:B------:R-:W-:Y:S02]  /*1210*/  LEA R28, R10, UR12, 0x1 ;  /* 0x0000000c0a1c7c11 */ /* 0x000fe4000f8e08ff */
[C---:B------:R-:W-:Y:S02]  /*1220*/  IADD3 R26, PT, PT, R33.reuse, 0x140, RZ ;  /* 0x00000140211a7810 */ /* 0x040fe40007ffe0ff */
[----:B------:R-:W-:Y:S02]  /*1230*/  LEA R29, R24, UR12, 0x1 ;  /* 0x0000000c181d7c11 */ /* 0x000fe4000f8e08ff */
[----:B------:R-:W-:-:S02]  /*1240*/  IADD3 R10, PT, PT, R33, 0xc0, RZ ;  /* 0x000000c0210a7810 */ /* 0x000fc40007ffe0ff */
[C---:B------:R-:W-:Y:S02]  /*1250*/  IADD3 R20, PT, PT, R33.reuse, 0xe0, RZ ;  /* 0x000000e021147810 */ /* 0x040fe40007ffe0ff */
[----:B------:R-:W-:Y:S02]  /*1260*/  IADD3 R24, PT, PT, R33, 0x120, RZ ;  /* 0x0000012021187810 */ /* 0x000fe40007ffe0ff */
[-C--:B------:R-:W-:Y:S02]  /*1270*/  LEA.HI.SX32 R22, R22, R33.reuse, 0x1b ;  /* 0x0000002116167211 */ /* 0x080fe400078fdaff */
[-C--:B------:R-:W-:Y:S02]  /*1280*/  LEA.HI.SX32 R10, R10, R33.reuse, 0x1b ;  /* 0x000000210a0a7211 */ /* 0x080fe400078fdaff */
[-C--:B------:R-:W-:Y:S02]  /*1290*/  LEA.HI.SX32 R20, R20, R33.reuse, 0x1b ;  /* 0x0000002114147211 */ /* 0x080fe400078fdaff */
[----:B------:R-:W-:-:S02]  /*12a0*/  LEA.HI.SX32 R23, R24, R33, 0x1b ;  /* 0x0000002118177211 */ /* 0x000fc400078fdaff */
[----:B------:R-:W-:Y:S02]  /*12b0*/  LEA R24, R22, UR12, 0x1 ;  /* 0x0000000c16187c11 */ /* 0x000fe4000f8e08ff */
[----:B------:R-:W-:Y:S02]  /*12c0*/  LEA R25, R20, UR12, 0x1 ;  /* 0x0000000c14197c11 */ /* 0x000fe4000f8e08ff */
[----:B------:R-:W-:Y:S02]  /*12d0*/  IADD3 R20, PT, PT, R33, 0x1e0, RZ ;  /* 0x000001e021147810 */ /* 0x000fe40007ffe0ff */
[----:B------:R-:W-:Y:S02]  /*12e0*/  LEA R23, R23, UR12, 0x1 ;  /* 0x0000000c17177c11 */ /* 0x000fe4000f8e08ff */
[----:B------:R-:W-:Y:S02]  /*12f0*/  P2R R84, PR, RZ, 0x1 ;  /* 0x00000001ff547803 */ /* 0x000fe40000000000 */
[----:B------:R-:W-:-:S02]  /*1300*/  ISETP.GE.AND P0, PT, R63, UR32, PT ;  /* 0x000000203f007c0c */ /* 0x000fc4000bf06270 */
[----:B------:R-:W-:Y:S02]  /*1310*/  PRMT R11, RZ, 0x7610, R11 ;  /* 0x00007610ff0b7816 */ /* 0x000fe4000000000b */
        /* <DEDUP_REMOVED lines=8> */
[----:B------:R-:W-:Y:S01]  /*13a0*/  PRMT R76, RZ, 0x7610, R76 ;  /* 0x00007610ff4c7816 */ /* 0x000fe2000000004c */
[----:B---3--:R-:W-:Y:S04]  /*13b0*/  STS.U16 [R32], R13 ;  /* 0x0000000d20007388 */ /* 0x008fe80000000400 */
[----:B----4-:R0:W-:Y:S04]  /*13c0*/  STS.U16 [R31+0x40], R0 ;  /* 0x000040001f007388 */ /* 0x0101e80000000400 */
[----:B------:R-:W-:Y:S01]  /*13d0*/  STS.U16 [R30+0x80], R15 ;  /* 0x0000800f1e007388 */ /* 0x000fe20000000400 */
[----:B0-----:R-:W-:-:S02]  /*13e0*/  LEA.HI.SX32 R0, R26, R33, 0x1b ;  /* 0x000000211a007211 */ /* 0x001fc400078fdaff */
[----:B------:R-:W-:Y:S02]  /*13f0*/  LEA R26, R10, UR12, 0x1 ;  /* 0x0000000c0a1a7c11 */ /* 0x000fe4000f8e08ff */
[----:B------:R-:W-:Y:S02]  /*1400*/  LEA R22, R0, UR12, 0x1 ;  /* 0x0000000c00167c11 */ /* 0x000fe4000f8e08ff */
[C---:B------:R-:W-:Y:S01]  /*1410*/  IADD3 R0, PT, PT, R33.reuse, 0x160, RZ ;  /* 0x0000016021007810 */ /* 0x040fe20007ffe0ff */
[----:B------:R0:W-:Y:S01]  /*1420*/  STS.U16 [R29+0xc0], R12 ;  /* 0x0000c00c1d007388 */ /* 0x0001e20000000400 */
[C---:B------:R-:W-:Y:S02]  /*1430*/  IADD3 R10, PT, PT, R33.reuse, 0x180, RZ ;  /* 0x00000180210a7810 */ /* 0x040fe40007ffe0ff */
[----:B------:R-:W-:Y:S01]  /*1440*/  LEA.HI.SX32 R0, R0, R33, 0x1b ;  /* 0x0000002100007211 */ /* 0x000fe200078fdaff */
[----:B------:R-:W-:Y:S04]  /*1450*/  STS.U16 [R28+0x100], R17 ;  /* 0x000100111c007388 */ /* 0x000fe80000000400 */
[----:B------:R1:W-:Y:S01]  /*1460*/  STS.U16 [R27+0x140], R14 ;  /* 0x0001400e1b007388 */ /* 0x0003e20000000400 */
[----:B0-----:R-:W-:-:S03]  /*1470*/  IADD3 R12, PT, PT, R33, 0x1a0, RZ ;  /* 0x000001a0210c7810 */ /* 0x001fc60007ffe0ff */
[----:B------:R-:W-:Y:S01]  /*1480*/  STS.U16 [R26+0x180], R19 ;  /* 0x000180131a007388 */ /* 0x000fe20000000400 */
[----:B------:R-:W-:-:S03]  /*1490*/  LEA.HI.SX32 R10, R10, R33, 0x1b ;  /* 0x000000210a0a7211 */ /* 0x000fc600078fdaff */
[----:B------:R-:W-:Y:S01]  /*14a0*/  STS.U16 [R25+0x1c0], R16 ;  /* 0x0001c01019007388 */ /* 0x000fe20000000400 */
[----:B-1----:R-:W-:-:S03]  /*14b0*/  IADD3 R14, PT, PT, R33, 0x1c0, RZ ;  /* 0x000001c0210e7810 */ /* 0x002fc60007ffe0ff */
[----:B------:R0:W-:Y:S01]  /*14c0*/  STS.U16 [R24+0x200], R21 ;  /* 0x0002001518007388 */ /* 0x0001e20000000400 */
[-C--:B------:R-:W-:Y:S02]  /*14d0*/  LEA.HI.SX32 R12, R12, R33.reuse, 0x1b ;  /* 0x000000210c0c7211 */ /* 0x080fe400078fdaff */
[-C--:B------:R-:W-:Y:S02]  /*14e0*/  LEA.HI.SX32 R14, R14, R33.reuse, 0x1b ;  /* 0x000000210e0e7211 */ /* 0x080fe400078fdaff */
[----:B------:R-:W-:Y:S02]  /*14f0*/  LEA.HI.SX32 R17, R20, R33, 0x1b ;  /* 0x0000002114117211 */ /* 0x000fe400078fdaff */
[----:B0-----:R-:W-:Y:S02]  /*1500*/  LEA R21, R0, UR12, 0x1 ;  /* 0x0000000c00157c11 */ /* 0x001fe4000f8e08ff */
[----:B------:R-:W-:Y:S01]  /*1510*/  SHF.L.U32 R0, R33, 0x4, RZ ;  /* 0x0000000421007819 */ /* 0x000fe200000006ff */
[----:B------:R0:W-:Y:S01]  /*1520*/  STS.U16 [R23+0x240], R18 ;  /* 0x0002401217007388 */ /* 0x0001e20000000400 */
[----:B------:R-:W-:-:S02]  /*1530*/  LEA R20, R10, UR12, 0x1 ;  /* 0x0000000c0a147c11 */ /* 0x000fc4000f8e08ff */
[----:B------:R-:W-:Y:S02]  /*1540*/  LEA R19, R12, UR12, 0x1 ;  /* 0x0000000c0c137c11 */ /* 0x000fe4000f8e08ff */
[----:B------:R-:W-:Y:S01]  /*1550*/  LEA.HI.SX32 R16, R0, R0, 0x1b ;  /* 0x0000000000107211 */ /* 0x000fe200078fdaff */
[----:B------:R-:W-:Y:S01]  /*1560*/  STS.U16 [R22+0x280], R75 ;  /* 0x0002804b16007388 */ /* 0x000fe20000000400 */
[----:B------:R-:W-:Y:S02]  /*1570*/  LEA R17, R17, UR12, 0x1 ;  /* 0x0000000c11117c11 */ /* 0x000fe4000f8e08ff */
[----:B0-----:R-:W-:Y:S01]  /*1580*/  LEA R18, R14, UR12, 0x1 ;  /* 0x0000000c0e127c11 */ /* 0x001fe2000f8e08ff */
[----:B------:R-:W-:Y:S01]  /*1590*/  STS.U16 [R21+0x2c0], R70 ;  /* 0x0002c04615007388 */ /* 0x000fe20000000400 */
[----:B------:R-:W-:-:S03]  /*15a0*/  LEA R16, R16, UR12, 0x1 ;  /* 0x0000000c10107c11 */ /* 0x000fc6000f8e08ff */
        /* <DEDUP_REMOVED lines=37> */
[----:B0-----:R-:W-:Y:S02]  /*1800*/  PRMT R77, RZ, 0x7610, R77 ;  /* 0x00007610ff4d7816 */ /* 0x001fe4000000004d */
        /* <DEDUP_REMOVED lines=12> */
[----:B-1----:R-:W-:Y:S02]  /*18d0*/  PRMT R72, RZ, 0x7610, R72 ;  /* 0x00007610ff487816 */ /* 0x002fe40000000048 */
        /* <DEDUP_REMOVED lines=74> */
[----:B------:R-:W-:Y:S01]  /*1d80*/  PRMT R72, RZ, 0x7610, R72 ;  /* 0x00007610ff487816 */ /* 0x000fe20000000048 */
[----:B------:R-:W4:Y:S04]  /*1d90*/  @!P6 LDG.E.U16 R82, desc[UR30][R6.64+0x3c0] ;  /* 0x0003c01e0652e981 */ /* 0x000f28000c1e1500 */
        /* <DEDUP_REMOVED lines=9> */
[----:B---3--:R-:W-:Y:S02]  /*1e30*/  PRMT R83, RZ, 0x7610, R83 ;  /* 0x00007610ff537816 */ /* 0x008fe40000000053 */
[----:B----4-:R-:W-:Y:S02]  /*1e40*/  PRMT R76, RZ, 0x7610, R76 ;  /* 0x00007610ff4c7816 */ /* 0x010fe4000000004c */
[----:B------:R-:W2:Y:S04]  /*1e50*/  @!P0 LDG.E.U16 R0, desc[UR30][R6.64+0x240] ;  /* 0x0002401e06008981 */ /* 0x000ea8000c1e1500 */
[----:B------:R-:W3:Y:S04]  /*1e60*/  @!P1 LDG.E.U16 R83, desc[UR30][R6.64+0x280] ;  /* 0x0002801e06539981 */ /* 0x000ee8000c1e1500 */
        /* <DEDUP_REMOVED lines=27> */
[----:B--2---:R-:W-:Y:S04]  /*2020*/  STS.U16 [R23+0x240], R0 ;  /* 0x0002400017007388 */ /* 0x004fe80000000400 */
[----:B---3--:R-:W-:Y:S04]  /*2030*/  STS.U16 [R22+0x280], R83 ;  /* 0x0002805316007388 */ /* 0x008fe80000000400 */
[----:B----4-:R-:W-:Y:S04]  /*2040*/  STS.U16 [R21+0x2c0], R76 ;  /* 0x0002c04c15007388 */ /* 0x010fe80000000400 */
        /* <DEDUP_REMOVED lines=24> */
[----:B-1----:R-:W-:Y:S02]  /*21d0*/  PRMT R79, RZ, 0x7610, R79 ;  /* 0x00007610ff4f7816 */ /* 0x002fe4000000004f */
        /* <DEDUP_REMOVED lines=64> */
[----:B------:R-:W1:Y:S04]  /*25e0*/  LDS.U16 R4, [R16] ;  /* 0x0000000010047984 */ /* 0x000e680000000400 */
[----:B------:R-:W-:Y:S04]  /*25f0*/  LDS.U16 R5, [R16+0x2] ;  /* 0x0000020010057984 */ /* 0x000fe80000000400 */
[----:B------:R-:W2:Y:S04]  /*2600*/  LDS.U16 R76, [R16+0x4] ;  /* 0x00000400104c7984 */ /* 0x000ea80000000400 */
[----:B------:R-:W-:Y:S04]  /*2610*/  LDS.U16 R77, [R16+0x6] ;  /* 0x00000600104d7984 */ /* 0x000fe80000000400 */
[----:B------:R-:W-:Y:S04]  /*2620*/  LDS.U16 R79, [R16+0x8] ;  /* 0x00000800104f7984 */ /* 0x000fe80000000400 */
[----:B------:R-:W-:Y:S04]  /*2630*/  LDS.U16 R80, [R16+0xa] ;  /* 0x00000a0010507984 */ /* 0x000fe80000000400 */
[----:B------:R-:W-:Y:S04]  /*2640*/  LDS.U16 R82, [R16+0xc] ;  /* 0x00000c0010527984 */ /* 0x000fe80000000400 */
[----:B------:R-:W-:Y:S04]  /*2650*/  LDS.U16 R83, [R16+0xe] ;  /* 0x00000e0010537984 */ /* 0x000fe80000000400 */
[----:B------:R-:W3:Y:S04]  /*2660*/  LDS.U16 R84, [R16+0x10] ;  /* 0x0000100010547984 */ /* 0x000ee80000000400 */
        /* <DEDUP_REMOVED lines=36> */
[----:B-1----:R-:W-:-:S05]  /*28b0*/  HADD2.F32 R4, -RZ, R4.H0_H0 ;  /* 0x20000004ff047230 */ /* 0x002fca0000004100 */
[----:B------:R-:W-:Y:S01]  /*28c0*/  FMUL.FTZ R110, R4, -1.4426950216293334961 ;  /* 0xbfb8aa3b046e7820 */ /* 0x000fe20000410000 */
[----:B--2---:R-:W-:-:S05]  /*28d0*/  HADD2.F32 R76, -RZ, R76.H0_H0 ;  /* 0x2000004cff4c7230 */ /* 0x004fca0000004100 */
[----:B------:R-:W1:Y:S01]  /*28e0*/  MUFU.EX2 R110, R110 ;  /* 0x0000006e006e7308 */ /* 0x000e620000000800 */
[----:B------:R-:W-:Y:S02]  /*28f0*/  HADD2.F32 R5, -RZ, R5.H0_H0 ;  /* 0x20000005ff057230 */ /* 0x000fe40000004100 */
[----:B------:R-:W-:Y:S01]  /*2900*/  FMUL.FTZ R127, R76, -1.4426950216293334961 ;  /* 0xbfb8aa3b4c7f7820 */ /* 0x000fe20000410000 */
[----:B---3--:R-:W-:Y:S02]  /*2910*/  HADD2.F32 R84, -RZ, R84.H0_H0 ;  /* 0x20000054ff547230 */ /* 0x008fe40000004100 */
[----:B------:R-:W-:Y:S01]  /*2920*/  FMUL.FTZ R112, R5, -1.4426950216293334961 ;  /* 0xbfb8aa3b05707820 */ /* 0x000fe20000410000 */
[----:B----4-:R-:W-:Y:S01]  /*2930*/  HADD2.F32 R90, -RZ, R90.H0_H0 ;  /* 0x2000005aff5a7230 */ /* 0x010fe20000004100 */
[----:B------:R2:W3:Y:S01]  /*2940*/  MUFU.EX2 R128, R127 ;  /* 0x0000007f00807308 */ /* 0x0004e20000000800 */
[----:B------:R-:W-:Y:S02]  /*2950*/  HADD2.F32 R79, -RZ, R79.H0_H0 ;  /* 0x2000004fff4f7230 */ /* 0x000fe40000004100 */
[----:B--2---:R-:W-:-:S05]  /*2960*/  FMUL.FTZ R127, R84, -1.4426950216293334961 ;  /* 0xbfb8aa3b547f7820 */ /* 0x004fca0000410000 */
[----:B------:R-:W-:Y:S01]  /*2970*/  MUFU.EX2 R112, R112 ;  /* 0x0000007000707308 */ /* 0x000fe20000000800 */
[----:B-1----:R-:W-:-:S07]  /*2980*/  FADD.FTZ R110, R110, 1 ;  /* 0x3f8000006e6e7421 */ /* 0x002fce0000010000 */
[----:B------:R1:W-:Y:S01]  /*2990*/  MUFU.EX2 R140, R127 ;  /* 0x0000007f008c7308 */ /* 0x0003e20000000800 */
[----:B0-----:R-:W-:Y:S01]  /*29a0*/  FMUL.FTZ R3, R79, -1.4426950216293334961 ;  /* 0xbfb8aa3b4f037820 */ /* 0x001fe20000410000 */
[----:B-1----:R-:W-:-:S06]  /*29b0*/  FMUL.FTZ R127, R90, -1.4426950216293334961 ;  /* 0xbfb8aa3b5a7f7820 */ /* 0x002fcc0000410000 */
[----:B------:R-:W-:Y:S01]  /*29c0*/  MUFU.EX2 R152, R127 ;  /* 0x0000007f00987308 */ /* 0x000fe20000000800 */
[----:B------:R-:W-:-:S07]  /*29d0*/  HADD2.F32 R80, -RZ, R80.H0_H0 ;  /* 0x20000050ff507230 */ /* 0x000fce0000004100 */
[----:B------:R-:W-:Y:S01]  /*29e0*/  MUFU.RCP R127, R110 ;  /* 0x0000006e007f7308 */ /* 0x000fe20000001000 */
[----:B------:R-:W-:-:S07]  /*29f0*/  FMUL.FTZ R134, R80, -1.4426950216293334961 ;  /* 0xbfb8aa3b50867820 */ /* 0x000fce0000410000 */
[----:B------:R0:W-:Y:S01]  /*2a00*/  MUFU.EX2 R132, R3 ;  /* 0x0000000300847308 */ /* 0x0001e20000000800 */
[----:B------:R-:W-:Y:S02]  /*2a10*/  HADD2.F32 R77, -RZ, R77.H0_H0 ;  /* 0x2000004dff4d7230 */ /* 0x000fe40000004100 */
[----:B------:R-:W-:-:S05]  /*2a20*/  HADD2.F32 R83, -RZ, R83.H0_H0 ;  /* 0x20000053ff537230 */ /* 0x000fca0000004100 */
[----:B------:R-:W1:Y:S01]  /*2a30*/  MUFU.EX2 R134, R134 ;  /* 0x0000008600867308 */ /* 0x000e620000000800 */
[----:B------:R-:W-:Y:S01]  /*2a40*/  FMUL.FTZ R2, R77, -1.4426950216293334961 ;  /* 0xbfb8aa3b4d027820 */ /* 0x000fe20000410000 */
[----:B------:R-:W-:Y:S02]  /*2a50*/  HADD2.F32 R85, -RZ, R85.H0_H0 ;  /* 0x20000055ff557230 */ /* 0x000fe40000004100 */
[----:B---3--:R-:W-:-:S04]  /*2a60*/  FADD.FTZ R128, R128, 1 ;  /* 0x3f80000080807421 */ /* 0x008fc80000010000 */
[----:B------:R2:W-:Y:S01]  /*2a70*/  MUFU.EX2 R130, R2 ;  /* 0x0000000200827308 */ /* 0x0005e20000000800 */
[----:B0-----:R-:W-:Y:S01]  /*2a80*/  FMUL.FTZ R3, R85, -1.4426950216293334961 ;  /* 0xbfb8aa3b55037820 */ /* 0x001fe20000410000 */
[----:B--2---:R-:W-:Y:S01]  /*2a90*/  FMUL.FTZ R2, R83, -1.4426950216293334961 ;  /* 0xbfb8aa3b53027820 */ /* 0x004fe20000410000 */
[----:B-1----:R-:W-:-:S05]  /*2aa0*/  FADD.FTZ R134, R134, 1 ;  /* 0x3f80000086867421 */ /* 0x002fca0000010000 */
[----:B------:R0:W-:Y:S01]  /*2ab0*/  MUFU.EX2 R138, R2 ;  /* 0x00000002008a7308 */ /* 0x0001e20000000800 */
[----:B------:R-:W-:Y:S02]  /*2ac0*/  HADD2.F32 R82, -RZ, R82.H0_H0 ;  /* 0x20000052ff527230 */ /* 0x000fe40000004100 */
[----:B------:R-:W-:Y:S02]  /*2ad0*/  HADD2.F32 R131, -RZ, R131.H0_H0 ;  /* 0x20000083ff837230 */ /* 0x000fe40000004100 */
[----:B------:R-:W-:-:S03]  /*2ae0*/  HADD2.F32 R133, -RZ, R133.H0_H0 ;  /* 0x20000085ff857230 */ /* 0x000fc60000004100 */
[----:B------:R1:W-:Y:S01]  /*2af0*/  MUFU.EX2 R142, R3 ;  /* 0x00000003008e7308 */ /* 0x0003e20000000800 */
[----:B------:R-:W-:Y:S01]  /*2b00*/  FMUL.FTZ R136, R82, -1.4426950216293334961 ;  /* 0xbfb8aa3b52887820 */ /* 0x000fe20000410000 */
[----:B------:R-:W-:Y:S02]  /*2b10*/  HADD2.F32 R87, -RZ, R87.H0_H0 ;  /* 0x20000057ff577230 */ /* 0x000fe40000004100 */
[----:B------:R-:W-:Y:S02]  /*2b20*/  HADD2.F32 R135, -RZ, R135.H0_H0 ;  /* 0x20000087ff877230 */ /* 0x000fe40000004100 */
[----:B------:R-:W-:Y:S02]  /*2b30*/  HADD2.F32 R88, -RZ, R88.H0_H0 ;  /* 0x20000058ff587230 */ /* 0x000fe40000004100 */
[----:B0-----:R-:W-:Y:S01]  /*2b40*/  FMUL.FTZ R2, R87, -1.4426950216293334961 ;  /* 0xbfb8aa3b57027820 */ /* 0x001fe20000410000 */
[----:B------:R-:W0:Y:S01]  /*2b50*/  MUFU.EX2 R136, R136 ;  /* 0x0000008800887308 */ /* 0x000e220000000800 */
[----:B------:R-:W-:-:S02]  /*2b60*/  HADD2.F32 R91, -RZ, R91.H0_H0 ;  /* 0x2000005bff5b7230 */ /* 0x000fc40000004100 */
[----:B------:R-:W-:Y:S01]  /*2b70*/  FMUL.FTZ R148, R88, -1.4426950216293334961 ;  /* 0xbfb8aa3b58947820 */ /* 0x000fe20000410000 */
[----:B------:R-:W-:-:S04]  /*2b80*/  HADD2.F32 R143, -RZ, R143.H0_H0 ;  /* 0x2000008fff8f7230 */ /* 0x000fc80000004100 */
[----:B------:R-:W-:Y:S01]  /*2b90*/  MUFU.EX2 R146, R2 ;  /* 0x0000000200927308 */ /* 0x000fe20000000800 */
[----:B-1----:R-:W-:Y:S01]  /*2ba0*/  FMUL.FTZ R3, R91, -1.4426950216293334961 ;  /* 0xbfb8aa3b5b037820 */ /* 0x002fe20000410000 */
[----:B------:R-:W-:-:S06]  /*2bb0*/  HADD2.F32 R86, -RZ, R86.H0_H0 ;  /* 0x20000056ff567230 */ /* 0x000fcc0000004100 */
[----:B------:R-:W-:Y:S01]  /*2bc0*/  MUFU.EX2 R148, R148 ;  /* 0x0000009400947308 */ /* 0x000fe20000000800 */
[----:B------:R-:W-:Y:S01]  /*2bd0*/  FMUL.FTZ R144, R86, -1.4426950216293334961 ;  /* 0xbfb8aa3b56907820 */ /* 0x000fe20000410000 */
[----:B0-----:R-:W-:Y:S01]  /*2be0*/  FADD.FTZ R136, R136, 1 ;  /* 0x3f80000088887421 */ /* 0x001fe20000010000 */
[----:B------:R-:W-:-:S05]  /*2bf0*/  HADD2.F32 R145, -RZ, R145.H0_H0 ;  /* 0x20000091ff917230 */ /* 0x000fca0000004100 */
[----:B------:R-:W-:Y:S01]  /*2c00*/  MUFU.EX2 R3, R3 ;  /* 0x0000000300037308 */ /* 0x000fe20000000800 */
[----:B------:R-:W-:Y:S04]  /*2c10*/  STS.U16 [R32], R137 ;  /* 0x0000008920007388 */ /* 0x000fe80000000400 */
[----:B------:R0:W-:Y:S04]  /*2c20*/  STS.U16 [R31+0x40], R94 ;  /* 0x0000405e1f007388 */ /* 0x0001e80000000400 */
        /* <DEDUP_REMOVED lines=15> */
[----:B------:R-:W4:Y:S04]  /*2d20*/  LDS.U16 R100, [R16] ;  /* 0x0000000010647984 */ /* 0x000f280000000400 */
[----:B------:R-:W4:Y:S04]  /*2d30*/  LDS.U16 R102, [R16+0x2] ;  /* 0x0000020010667984 */ /* 0x000f280000000400 */
[----:B------:R-:W4:Y:S01]  /*2d40*/  LDS.U16 R110, [R16+0x4] ;  /* 0x00000400106e7984 */ /* 0x000f220000000400 */
[----:B0-----:R-:W-:-:S03]  /*2d50*/  FADD.FTZ R94, R112, 1 ;  /* 0x3f800000705e7421 */ /* 0x001fc60000010000 */
[----:B------:R-:W0:Y:S01]  /*2d60*/  LDS.U16 R112, [R16+0x8] ;  /* 0x0000080010707984 */ /* 0x000e220000000400 */
[----:B-1----:R-:W-:-:S03]  /*2d70*/  FADD.FTZ R98, R132, 1 ;  /* 0x3f80000084627421 */ /* 0x002fc60000010000 */
[----:B------:R-:W1:Y:S01]  /*2d80*/  LDS.U16 R132, [R16+0xa] ;  /* 0x00000a0010847984 */ /* 0x000e620000000400 */
[----:B------:R-:W3:Y:S03]  /*2d90*/  MUFU.RCP R94, R94 ;  /* 0x0000005e005e7308 */ /* 0x000ee60000001000 */
[----:B------:R-:W1:Y:S05]  /*2da0*/  LDS.U16 R108, [R16+0x6] ;  /* 0x00000600106c7984 */ /* 0x000e6a0000000400 */
[----:B------:R3:W0:Y:S01]  /*2db0*/  MUFU.RCP R129, R128 ;  /* 0x0000008000817308 */ /* 0x0006220000001000 */
[----:B--2---:R-:W-:-:S07]  /*2dc0*/  FADD.FTZ R147, -R127, 1 ;  /* 0x3f8000007f937421 */ /* 0x004fce0000010100 */
[----:B------:R2:W-:Y:S01]  /*2dd0*/  MUFU.RCP R137, R134 ;  /* 0x0000008600897308 */ /* 0x0005e20000001000 */
[----:B---3--:R-:W-:Y:S01]  /*2de0*/  FADD.FTZ R128, -R94, 1 ;  /* 0x3f8000005e807421 */ /* 0x008fe20000010100 */
[----:B------:R-:W-:Y:S01]  /*2df0*/  FADD.FTZ R96, R130, 1 ;  /* 0x3f80000082607421 */ /* 0x000fe20000010000 */
[----:B------:R-:W-:Y:S01]  /*2e00*/  FADD.FTZ R106, R138, 1 ;  /* 0x3f8000008a6a7421 */ /* 0x000fe20000010000 */
[----:B------:R-:W-:Y:S01]  /*2e10*/  LDS.U16 R159, [R16+0x16] ;  /* 0x00001600109f7984 */ /* 0x000fe20000000400 */
[----:B----4-:R-:W-:-:S03]  /*2e20*/  HADD2.F32 R100, -RZ, R100.H0_H0 ;  /* 0x20000064ff647230 */ /* 0x010fc60000004100 */
[----:B------:R-:W3:Y:S01]  /*2e30*/  MUFU.RCP R98, R98 ;  /* 0x0000006200627308 */ /* 0x000ee20000001000 */
[----:B--2---:R-:W2:Y:S01]  /*2e40*/  LDS.U16 R134, [R16+0xc] ;  /* 0x00000c0010867984 */ /* 0x004ea20000000400 */
[----:B------:R-:W-:-:S03]  /*2e50*/  HADD2.F32 R102, -RZ, R102.H0_H0 ;  /* 0x20000066ff667230 */ /* 0x000fc60000004100 */
[----:B------:R-:W-:Y:S01]  /*2e60*/  LDS.U16 R157, [R16+0x14] ;  /* 0x00001400109d7984 */ /* 0x000fe20000000400 */
[----:B------:R-:W-:Y:S02]  /*2e70*/  HADD2.F32 R104, -RZ, R110.H0_H0 ;  /* 0x2000006eff687230 */ /* 0x000fe40000004100 */
[----:B------:R-:W-:Y:S01]  /*2e80*/  FMUL.FTZ R110, R131, R100 ;  /* 0x00000064836e7220 */ /* 0x000fe20000410000 */
[----:B------:R-:W-:Y:S01]  /*2e90*/  FMUL.FTZ R149, R133, R102 ;  /* 0x0000006685957220 */ /* 0x000fe20000410000 */
[----:B------:R-:W-:Y:S01]  /*2ea0*/  FFMA.FTZ R147, R4, R147, 1 ;  /* 0x3f80000004937423 */ /* 0x000fe20000010093 */
[----:B------:R-:W-:Y:S01]  /*2eb0*/  FFMA.FTZ R128, R5, R128, 1 ;  /* 0x3f80000005807423 */ /* 0x000fe20000010080 */
[----:B------:R-:W-:Y:S01]  /*2ec0*/  FMUL.FTZ R110, R127, R110 ;  /* 0x0000006e7f6e7220 */ /* 0x000fe20000410000 */
[----:B------:R-:W-:Y:S01]  /*2ed0*/  FMUL.FTZ R149, R94, R149 ;  /* 0x000000955e957220 */ /* 0x000fe20000410000 */
[----:B------:R-:W-:Y:S01]  /*2ee0*/  FADD.FTZ R138, R140, 1 ;  /* 0x3f8000008c8a7421 */ /* 0x000fe20000010000 */
[----:B0-----:R-:W-:Y:S01]  /*2ef0*/  FADD.FTZ R151, -R129, 1 ;  /* 0x3f80000081977421 */ /* 0x001fe20000010100 */
[----:B------:R-:W-:Y:S01]  /*2f00*/  FMUL.FTZ R130, R135, R104 ;  /* 0x0000006887827220 */ /* 0x000fe20000410000 */
[----:B------:R-:W0:Y:S01]  /*2f10*/  LDS.U16 R140, [R16+0xe] ;  /* 0x00000e00108c7984 */ /* 0x000e220000000400 */
[----:B------:R-:W-:Y:S01]  /*2f20*/  FMUL.FTZ R150, R110, R147 ;  /* 0x000000936e967220 */ /* 0x000fe20000410000 */
[----:B------:R-:W-:Y:S01]  /*2f30*/  FMUL.FTZ R165, R149, R128 ;  /* 0x0000008095a57220 */ /* 0x000fe20000410000 */
[----:B------:R-:W-:Y:S01]  /*2f40*/  FFMA.FTZ R151, R76, R151, 1 ;  /* 0x3f8000004c977423 */ /* 0x000fe20000010097 */
[----:B------:R-:W-:Y:S01]  /*2f50*/  FMUL.FTZ R130, R129, R130 ;  /* 0x0000008281827220 */ /* 0x000fe20000410000 */
[----:B------:R-:W-:Y:S01]  /*2f60*/  FADD.FTZ R128, R142, 1 ;  /* 0x3f8000008e807421 */ /* 0x000fe20000010000 */
[----:B------:R-:W-:Y:S01]  /*2f70*/  HADD2.F32 R110, -RZ, R112.H0_H0 ;  /* 0x20000070ff6e7230 */ /* 0x000fe20000004100 */
[----:B------:R-:W4:Y:S01]  /*2f80*/  LDS.U16 R142, [R16+0x10] ;  /* 0x00001000108e7984 */ /* 0x000f220000000400 */
[----:B------:R3:W-:Y:S01]  /*2f90*/  MUFU.RCP R147, R138 ;  /* 0x0000008a00937308 */ /* 0x0007e20000001000 */
[----:B------:R-:W-:-:S02]  /*2fa0*/  FMUL.FTZ R130, R130, R151 ;  /* 0x0000009782827220 */ /* 0x000fc40000410000 */
[----:B------:R-:W-:Y:S01]  /*2fb0*/  FMUL.FTZ R151, R143, R110 ;  /* 0x0000006e8f977220 */ /* 0x000fe20000410000 */
[----:B------:R-:W-:Y:S01]  /*2fc0*/  LDS.U16 R161, [R16+0x18] ;  /* 0x0000180010a17984 */ /* 0x000fe20000000400 */
[C---:B---3--:R-:W-:Y:S02]  /*2fd0*/  FADD.FTZ R138, -R98.reuse, 1 ;  /* 0x3f800000628a7421 */ /* 0x048fe40000010100 */
[----:B------:R-:W-:Y:S01]  /*2fe0*/  FMUL.FTZ R151, R98, R151 ;  /* 0x0000009762977220 */ /* 0x000fe20000410000 */
[----:B------:R-:W3:Y:S01]  /*2ff0*/  MUFU.RCP R96, R96 ;  /* 0x0000006000607308 */ /* 0x000ee20000001000 */
[----:B------:R-:W-:Y:S01]  /*3000*/  FFMA.FTZ R138, R79, R138, 1 ;  /* 0x3f8000004f8a7423 */ /* 0x000fe2000001008a */
[----:B-1----:R-:W-:-:S03]  /*3010*/  HADD2.F32 R112, -RZ, R132.H0_H0 ;  /* 0x20000084ff707230 */ /* 0x002fc60000004100 */
[----:B------:R-:W-:Y:S01]  /*3020*/  FMUL.FTZ R154, R151, R138 ;  /* 0x0000008a979a7220 */ /* 0x000fe20000410000 */
[----:B------:R-:W-:Y:S02]  /*3030*/  FADD.FTZ R138, R146, 1 ;  /* 0x3f800000928a7421 */ /* 0x000fe40000010000 */
[----:B------:R3:W1:Y:S01]  /*3040*/  MUFU.RCP R139, R136 ;  /* 0x00000088008b7308 */ /* 0x0006620000001000 */
[----:B------:R-:W4:Y:S01]  /*3050*/  LDS.U16 R146, [R16+0x12] ;  /* 0x0000120010927984 */ /* 0x000f220000000400 */
[----:B------:R-:W-:Y:S01]  /*3060*/  FADD.FTZ R153, -R137, 1 ;  /* 0x3f80000089997421 */ /* 0x000fe20000010100 */
[----:B------:R-:W-:-:S05]  /*3070*/  FMUL.FTZ R132, R145, R112 ;  /* 0x0000007091847220 */ /* 0x000fca0000410000 */
[----:B------:R-:W0:Y:S01]  /*3080*/  MUFU.EX2 R144, R144 ;  /* 0x0000009000907308 */ /* 0x000e220000000800 */
[----:B------:R-:W-:Y:S01]  /*3090*/  FFMA.FTZ R153, R80, R153, 1 ;  /* 0x3f80000050997423 */ /* 0x000fe20000010099 */
[----:B------:R-:W-:Y:S01]  /*30a0*/  FMUL.FTZ R132, R137, R132 ;  /* 0x0000008489847220 */ /* 0x000fe20000410000 */
[----:B------:R-:W-:Y:S02]  /*30b0*/  HADD2.F32 R141, -RZ, R141.H0_H0 ;  /* 0x2000008dff8d7230 */ /* 0x000fe40000004100 */
[----:B------:R-:W-:Y:S01]  /*30c0*/  FADD.FTZ R148, R148, 1 ;  /* 0x3f80000094947421 */ /* 0x000fe20000010000 */
[----:B------:R-:W-:Y:S02]  /*30d0*/  HADD2.F32 R108, -RZ, R108.H0_H0 ;  /* 0x2000006cff6c7230 */ /* 0x000fe40000004100 */
[----:B------:R-:W-:Y:S01]  /*30e0*/  FADD.FTZ R152, R152, 1 ;  /* 0x3f80000098987421 */ /* 0x000fe20000010000 */
[----:B------:R-:W-:Y:S01]  /*30f0*/  HADD2.F32 R92, -RZ, R92.H0_H0 ;  /* 0x2000005cff5c7230 */ /* 0x000fe20000004100 */
[----:B------:R-:W4:Y:S01]  /*3100*/  MUFU.RCP R106, R106 ;  /* 0x0000006a006a7308 */ /* 0x000f220000001000 */
[----:B------:R-:W-:Y:S01]  /*3110*/  FMUL.FTZ R171, R132, R153 ;  /* 0x0000009984ab7220 */ /* 0x000fe20000410000 */
[----:B------:R-:W-:-:S02]  /*3120*/  HADD2.F32 R132, -RZ, R89.H0_H0 ;  /* 0x20000059ff847230 */ /* 0x000fc40000004100 */
[----:B---3--:R-:W-:Y:S01]  /*3130*/  FADD.FTZ R136, -R96, 1 ;  /* 0x3f80000060887421 */ /* 0x008fe20000010100 */
[----:B------:R-:W-:Y:S01]  /*3140*/  FMUL.FTZ R149, R141, R108 ;  /* 0x0000006c8d957220 */ /* 0x000fe20000410000 */
[----:B--2---:R-:W-:Y:S02]  /*3150*/  HADD2.F32 R89, -RZ, R134.H0_H0 ;  /* 0x20000086ff597230 */ /* 0x004fe40000004100 */
[----:B------:R-:W-:Y:S01]  /*3160*/  FMUL.FTZ R2, R92, -1.4426950216293334961 ;  /* 0xbfb8aa3b5c027820 */ /* 0x000fe20000410000 */
[----:B------:R-:W-:Y:S01]  /*3170*/  FADD.FTZ R160, R3, 1 ;  /* 0x3f80000003a07421 */ /* 0x000fe20000010000 */
[----:B------:R2:W-:Y:S01]  /*3180*/  MUFU.RCP R153, R148 ;  /* 0x0000009400997308 */ /* 0x0005e20000001000 */
[----:B------:R-:W-:Y:S01]  /*3190*/  LDS.U16 R3, [R16+0x1a] ;  /* 0x00001a0010037984 */ /* 0x000fe20000000400 */
[----:B------:R-:W-:Y:S01]  /*31a0*/  FFMA.FTZ R136, R77, R136, 1 ;  /* 0x3f8000004d887423 */ /* 0x000fe20000010088 */
[----:B------:R-:W-:Y:S01]  /*31b0*/  FMUL.FTZ R149, R96, R149 ;  /* 0x0000009560957220 */ /* 0x000fe20000410000 */
[----:B-1----:R-:W-:-:S04]  /*31c0*/  FADD.FTZ R151, -R139, 1 ;  /* 0x3f8000008b977421 */ /* 0x002fc80000010100 */
[----:B------:R1:W-:Y:S01]  /*31d0*/  MUFU.RCP R155, R152 ;  /* 0x00000098009b7308 */ /* 0x0003e20000001000 */
[----:B--2---:R-:W2:Y:S01]  /*31e0*/  LDS.U16 R148, [R16+0x1c] ;  /* 0x00001c0010947984 */ /* 0x004ea20000000400 */
[----:B------:R-:W-:Y:S01]  /*31f0*/  FMUL.FTZ R134, R132, R89 ;  /* 0x0000005984867220 */ /* 0x000fe20000410000 */
[----:B0-----:R-:W-:Y:S02]  /*3200*/  FADD.FTZ R144, R144, 1 ;  /* 0x3f80000090907421 */ /* 0x001fe40000010000 */
[----:B-1----:R-:W0:Y:S03]  /*3210*/  LDS.U16 R152, [R16+0x1e] ;  /* 0x00001e0010987984 */ /* 0x002e260000000400 */
[----:B------:R-:W1:Y:S01]  /*3220*/  MUFU.EX2 R2, R2 ;  /* 0x0000000200027308 */ /* 0x000e620000000800 */
        /* <DEDUP_REMOVED lines=8> */
[----:B----4-:R-:W-:Y:S01]  /*32b0*/  FADD.FTZ R78, -R106, 1 ;  /* 0x3f8000006a4e7421 */ /* 0x010fe20000010100 */
[----:B------:R-:W-:Y:S02]  /*32c0*/  HADD2.F32 R134, -RZ, R142.H0_H0 ;  /* 0x2000008eff867230 */ /* 0x000fe40000004100 */
[----:B------:R-:W-:Y:S01]  /*32d0*/  FMUL.FTZ R163, R136, R81 ;  /* 0x0000005188a37220 */ /* 0x000fe20000410000 */
[----:B------:R-:W4:Y:S01]  /*32e0*/  MUFU.RCP R128, R128 ;  /* 0x0000008000807308 */ /* 0x000f220000001000 */
[----:B------:R-:W-:-:S02]  /*32f0*/  FFMA.FTZ R78, R83, R78, 1 ;  /* 0x3f800000534e7423 */ /* 0x000fc4000001004e */
[----:B------:R-:W-:Y:S01]  /*3300*/  FMUL.FTZ R163, R106, R163 ;  /* 0x000000a36aa37220 */ /* 0x000fe20000410000 */
[----:B------:R-:W-:Y:S01]  /*3310*/  FADD.FTZ R167, -R147, 1 ;  /* 0x3f80000093a77421 */ /* 0x000fe20000010100 */
[----:B------:R-:W-:-:S03]  /*3320*/  FMUL.FTZ R140, R151, R134 ;  /* 0x00000086978c7220 */ /* 0x000fc60000410000 */
[----:B------:R-:W2:Y:S01]  /*3330*/  MUFU.RCP R138, R138 ;  /* 0x0000008a008a7308 */ /* 0x000ea20000001000 */
[----:B------:R-:W-:Y:S01]  /*3340*/  FMUL.FTZ R173, R163, R78 ;  /* 0x0000004ea3ad7220 */ /* 0x000fe20000410000 */
[----:B------:R-:W-:Y:S01]  /*3350*/  FFMA.FTZ R167, R84, R167, 1 ;  /* 0x3f80000054a77423 */ /* 0x000fe200000100a7 */
[----:B------:R-:W-:Y:S01]  /*3360*/  FMUL.FTZ R140, R147, R140 ;  /* 0x0000008c938c7220 */ /* 0x000fe20000410000 */
[----:B-1----:R-:W-:Y:S01]  /*3370*/  FADD.FTZ R163, R2, 1 ;  /* 0x3f80000002a37421 */ /* 0x002fe20000010000 */
[----:B------:R-:W-:Y:S02]  /*3380*/  HADD2.F32 R75, -RZ, R75.H0_H0 ;  /* 0x2000004bff4b7230 */ /* 0x000fe40000004100 */
[----:B------:R-:W-:Y:S01]  /*3390*/  FMUL.FTZ R158, R140, R167 ;  /* 0x000000a78c9e7220 */ /* 0x000fe20000410000 */
[----:B---3--:R-:W-:Y:S01]  /*33a0*/  FADD.FTZ R167, -R149, 1 ;  /* 0x3f80000095a77421 */ /* 0x008fe20000010100 */
[----:B------:R-:W-:Y:S01]  /*33b0*/  HADD2.F32 R146, -RZ, R146.H0_H0 ;  /* 0x20000092ff927230 */ /* 0x000fe20000004100 */
[----:B------:R1:W3:Y:S01]  /*33c0*/  MUFU.RCP R78, R160 ;  /* 0x000000a0004e7308 */ /* 0x0002e20000001000 */
[----:B------:R-:W-:-:S02]  /*33d0*/  HADD2.F32 R142, -RZ, R72.H0_H0 ;  /* 0x20000048ff8e7230 */ /* 0x000fc40000004100 */
[----:B------:R-:W-:Y:S01]  /*33e0*/  FADD.FTZ R175, -R153, 1 ;  /* 0x3f80000099af7421 */ /* 0x000fe20000010100 */
[----:B------:R-:W-:Y:S02]  /*33f0*/  HADD2.F32 R159, -RZ, R159.H0_H0 ;  /* 0x2000009fff9f7230 */ /* 0x000fe40000004100 */
[----:B------:R-:W-:Y:S01]  /*3400*/  FFMA.FTZ R177, R86, R167, 1 ;  /* 0x3f80000056b17423 */ /* 0x000fe200000100a7 */
[----:B------:R-:W-:Y:S01]  /*3410*/  HADD2.F32 R144, -RZ, R70.H0_H0 ;  /* 0x20000046ff907230 */ /* 0x000fe20000004100 */
[----:B------:R-:W3:Y:S01]  /*3420*/  MUFU.RCP R163, R163 ;  /* 0x000000a300a37308 */ /* 0x000ee20000001000 */
[----:B------:R-:W-:Y:S02]  /*3430*/  HADD2.F32 R140, -RZ, R74.H0_H0 ;  /* 0x2000004aff8c7230 */ /* 0x000fe40000004100 */
[----:B----4-:R-:W-:Y:S01]  /*3440*/  FADD.FTZ R2, -R128, 1 ;  /* 0x3f80000080027421 */ /* 0x010fe20000010100 */
[----:B--2---:R-:W-:Y:S01]  /*3450*/  FADD.FTZ R70, -R138, 1 ;  /* 0x3f8000008a467421 */ /* 0x004fe20000010100 */
[----:B------:R-:W-:-:S02]  /*3460*/  HADD2.F32 R157, -RZ, R157.H0_H0 ;  /* 0x2000009dff9d7230 */ /* 0x000fc40000004100 */
[----:B------:R-:W-:Y:S01]  /*3470*/  FMUL.FTZ R167, R75, R146 ;  /* 0x000000924ba77220 */ /* 0x000fe20000410000 */
[----:B------:R-:W-:Y:S02]  /*3480*/  HADD2.F32 R161, -RZ, R161.H0_H0 ;  /* 0x200000a1ffa17230 */ /* 0x000fe40000004100 */
[----:B------:R-:W-:Y:S01]  /*3490*/  FFMA.FTZ R181, R88, R175, 1 ;  /* 0x3f80000058b57423 */ /* 0x000fe200000100af */
[----:B------:R-:W-:Y:S01]  /*34a0*/  FMUL.FTZ R175, R142, R159 ;  /* 0x0000009f8eaf7220 */ /* 0x000fe20000410000 */
[----:B------:R-:W-:Y:S01]  /*34b0*/  FFMA.FTZ R2, R85, R2, 1 ;  /* 0x3f80000055027423 */ /* 0x000fe20000010002 */
[----:B------:R-:W-:Y:S01]  /*34c0*/  FFMA.FTZ R179, R87, R70, 1 ;  /* 0x3f80000057b37423 */ /* 0x000fe20000010046 */
[----:B------:R-:W-:Y:S01]  /*34d0*/  FMUL.FTZ R167, R128, R167 ;  /* 0x000000a780a77220 */ /* 0x000fe20000410000 */
[----:B------:R-:W-:Y:S01]  /*34e0*/  FMUL.FTZ R70, R140, R157 ;  /* 0x0000009d8c467220 */ /* 0x000fe20000410000 */
[----:B------:R-:W-:Y:S01]  /*34f0*/  FMUL.FTZ R74, R144, R161 ;  /* 0x000000a1904a7220 */ /* 0x000fe20000410000 */
[----:B-1----:R-:W-:Y:S01]  /*3500*/  F2FP.F16.F32.PACK_AB R160, R165, R150 ;  /* 0x00000096a5a0723e */ /* 0x002fe200000000ff */
[----:B------:R-:W-:Y:S01]  /*3510*/  BAR.SYNC.DEFER_BLOCKING 0x0 ;  /* 0x0000000000007b1d */ /* 0x000fe20000010000 */
        /* <DEDUP_REMOVED lines=13> */
[----:B------:R-:W-:Y:S01]  /*35f0*/  FADD.FTZ R177, -R155, 1 ;  /* 0x3f8000009bb17421 */ /* 0x000fe20000010100 */
        /* <DEDUP_REMOVED lines=31> */
[----:B-1----:R-:W-:-:S03]  /*37f0*/  PRMT R130, R2, 0x7610, R130 ;  /* 0x0000761002827816 */ /* 0x002fc60000000082 */
[----:B------:R1:W-:Y:S01]  /*3800*/  STS.U16 [R16+0xa], R72 ;  /* 0x00000a4810007388 */ /* 0x0003e20000000400 */
[----:B--2---:R-:W-:Y:S02]  /*3810*/  PRMT R3, R70, 0x7632, R3 ;  /* 0x0000763246037816 */ /* 0x004fe40000000003 */
[----:B0-----:R-:W-:Y:S02]  /*3820*/  PRMT R154, R2, 0x7632, R154 ;  /* 0x00007632029a7816 */ /* 0x001fe4000000009a */
[----:B-1----:R-:W-:Y:S02]  /*3830*/  PRMT R72, R74, 0x7632, R72 ;  /* 0x000076324a487816 */ /* 0x002fe40000000048 */
[----:B------:R-:W-:Y:S01]  /*3840*/  MOV R2, UR32 ;  /* 0x0000002000027c02 */ /* 0x000fe20008000f00 */
        /* <DEDUP_REMOVED lines=36> */
[----:B0-----:R-:W-:-:S04]  /*3a90*/  IADD3 R3, P0, PT, R63, UR8, RZ ;  /* 0x000000083f037c10 */ /* 0x001fc8000ff1e0ff */
[----:B------:R-:W-:Y:S02]  /*3aa0*/  IADD3.X R70, PT, PT, RZ, UR9, RZ, P0, !PT ;  /* 0x00000009ff467c10 */ /* 0x000fe400087fe4ff */
        /* <DEDUP_REMOVED lines=105> */
[----:B------:R0:W-:Y:S01]  /*4140*/  STS.U16 [R16+0x14], R100 ;  /* 0x0000146410007388 */ /* 0x0001e20000000400 */
        /* <DEDUP_REMOVED lines=8> */
[----:B------:R-:W-:Y:S01]  /*41d0*/  UIMAD.WIDE.U32 UR8, UR29, UR10, UR8 ;  /* 0x0000000a1d0872a5 */ /* 0x000fe2000f8e0008 */
[----:B0-----:R-:W-:-:S02]  /*41e0*/  MOV R100, UR32 ;  /* 0x0000002000647c02 */ /* 0x001fc40008000f00 */
[----:B------:R-:W-:Y:S01]  /*41f0*/  STS.U16 [R16+0xa], R75 ;  /* 0x00000a4b10007388 */ /* 0x000fe20000000400 */
[----:B------:R-:W-:-:S03]  /*4200*/  UIMAD UR11, UR29, UR11, UR9 ;  /* 0x0000000b1d0b72a4 */ /* 0x000fc6000f8e0209 */
[----:B------:R0:W-:Y:S04]  /*4210*/  STS.U16 [R16+0xe], R3 ;  /* 0x00000e0310007388 */ /* 0x0001e80000000400 */
[----:B------:R-:W-:Y:S04]  /*4220*/  STS.U16 [R16+0x10], R85 ;  /* 0x0000105510007388 */ /* 0x000fe80000000400 */
[----:B------:R-:W-:Y:S01]  /*4230*/  STS.U16 [R16+0x12], R4 ;  /* 0x0000120410007388 */ /* 0x000fe20000000400 */
[----:B0-----:R-:W-:-:S03]  /*4240*/  IADD3 R3, P0, PT, R63, UR8, RZ ;  /* 0x000000083f037c10 */ /* 0x001fc6000ff1e0ff */
[----:B------:R-:W-:Y:S04]  /*4250*/  STS.U16 [R16+0x16], R77 ;  /* 0x0000164d10007388 */ /* 0x000fe80000000400 */
[----:B------:R0:W-:Y:S04]  /*4260*/  STS.U16 [R16+0x18], R6 ;  /* 0x0000180610007388 */ /* 0x0001e80000000400 */
[----:B------:R-:W-:Y:S04]  /*4270*/  STS.U16 [R16+0x1a], R81 ;  /* 0x00001a5110007388 */ /* 0x000fe80000000400 */
[----:B------:R1:W-:Y:S01]  /*4280*/  STS.U16 [R16+0x1c], R2 ;  /* 0x00001c0210007388 */ /* 0x0003e20000000400 */
[----:B0-----:R-:W-:-:S03]  /*4290*/  IADD3.X R6, PT, PT, RZ, UR11, RZ, P0, !PT ;  /* 0x0000000bff067c10 */ /* 0x001fc600087fe4ff */
        /* <DEDUP_REMOVED lines=55> */
.L_x_6787:
        /* <DEDUP_REMOVED lines=100> */
[----:B------:R-:W-:Y:S01]  /*4c50*/  UISETP.NE.AND UP0, UPT, UR22, 0x1, UPT ;  /* 0x000000011600788c */ /* 0x000fe2000bf05270 */
[----:B------:R-:W-:Y:S01]  /*4c60*/  ISETP.GE.AND P0, PT, R63, UR32, PT ;  /* 0x000000203f007c0c */ /* 0x000fe2000bf06270 */
[----:B------:R-:W1:Y:S01]  /*4c70*/  LDCU UR37, c[0x0][0x394] ;  /* 0x00007280ff2577ac */ /* 0x000e620008000800 */
[----:B------:R-:W-:Y:S02]  /*4c80*/  MOV R141, RZ ;  /* 0x000000ff008d7202 */ /* 0x000fe40000000f00 */
[----:B------:R-:W-:Y:S01]  /*4c90*/  P2R R195, PR, RZ, 0x1 ;  /* 0x00000001ffc37803 */ /* 0x000fe20000000000 */
[----:B------:R-:W2:Y:S01]  /*4ca0*/  LDCU UR44, c[0x0][0x38c] ;  /* 0x00007180ff2c77ac */ /* 0x000ea20008000800 */
[----:B------:R-:W3:Y:S01]  /*4cb0*/  LDC.64 R6, c[0x0][0x448] ;  /* 0x00011200ff067b82 */ /* 0x000ee20000000a00 */
[----:B------:R-:W-:Y:S02]  /*4cc0*/  PLOP3.LUT P5, PT, PT, PT, UP0, 0x80, 0x8 ;  /* 0x000000000008781c */ /* 0x000fe40003faf008 */
[----:B------:R-:W-:Y:S01]  /*4cd0*/  MOV R75, RZ ;  /* 0x000000ff004b7202 */ /* 0x000fe20000000f00 */
[----:B------:R-:W4:Y:S01]  /*4ce0*/  LDCU UR13, c[0x0][0x388] ;  /* 0x00007100ff0d77ac */ /* 0x000f220008000800 */
[----:B------:R-:W-:-:S03]  /*4cf0*/  ISETP.EQ.AND P5, PT, R64, RZ, P5 ;  /* 0x000000ff4000720c */ /* 0x000fc60002fa2270 */
[----:B------:R-:W0:Y:S01]  /*4d00*/  LDC.64 R8, c[0x0][0x4d8] ;  /* 0x00013600ff087b82 */ /* 0x000e220000000a00 */
[----:B------:R-:W0:Y:S01]  /*4d10*/  LDCU.64 UR10, c[0x0][0x3a8] ;  /* 0x00007500ff0a77ac */ /* 0x000e220008000a00 */
[----:B------:R-:W0:Y:S01]  /*4d20*/  LDCU.64 UR14, c[0x0][0x3c0] ;  /* 0x00007800ff0e77ac */ /* 0x000e220008000a00 */
[----:B------:R-:W0:Y:S01]  /*4d30*/  LDCU.64 UR34, c[0x0][0x3e0] ;  /* 0x00007c00ff2277ac */ /* 0x000e220008000a00 */
[----:B------:R-:W0:Y:S01]  /*4d40*/  LDCU.64 UR38, c[0x0][0x4e0] ;  /* 0x00009c00ff2677ac */ /* 0x000e220008000a00 */
[----:B------:R-:W0:Y:S01]  /*4d50*/  LDCU.64 UR40, c[0x0][0x4f0] ;  /* 0x00009e00ff2877ac */ /* 0x000e220008000a00 */
[----:B-1----:R-:W0:Y:S04]  /*4d60*/  LDCU.64 UR42, c[0x0][0x540] ;  /* 0x0000a800ff2a77ac */ /* 0x002e280008000a00 */
.L_x_6826:
[----:B------:R-:W-:Y:S01]  /*4d70*/  HFMA2 R3, -RZ, RZ, 0, 0 ;  /* 0x00000000ff037431 */ /* 0x000fe200000001ff */
[----:B------:R-:W-:Y:S02]  /*4d80*/  MOV R2, R63 ;  /* 0x0000003f00027202 */ /* 0x000fe40000000f00 */
[----:B------:R-:W-:Y:S02]  /*4d90*/  ISETP.NE.AND P6, PT, R195, RZ, PT ;  /* 0x000000ffc300720c */ /* 0x000fe40003fc5270 */
[----:B------:R-:W-:Y:S02]  /*4da0*/  ISETP.GE.AND P2, PT, R47, UR32, PT ;  /* 0x000000202f007c0c */ /* 0x000fe4000bf46270 */
[----:B------:R-:W-:Y:S02]  /*4db0*/  ISETP.GE.AND P3, PT, R48, UR32, PT ;  /* 0x0000002030007c0c */ /* 0x000fe4000bf66270 */
[----:B------:R-:W-:Y:S01]  /*4dc0*/  ISETP.GE.AND P4, PT, R46, UR32, PT ;  /* 0x000000202e007c0c */ /* 0x000fe2000bf86270 */
[----:B0-----:R-:W-:Y:S01]  /*4dd0*/  IMAD.WIDE.U32 R10, R141, UR34, R2 ;  /* 0x000000228d0a7c25 */ /* 0x001fe2000f8e0002 */
[----:B------:R-:W-:-:S03]  /*4de0*/  ISETP.GE.AND P1, PT, R44, UR32, PT ;  /* 0x000000202c007c0c */ /* 0x000fc6000bf26270 */
[----:B------:R-:W-:Y:S01]  /*4df0*/  IMAD R3, R141, UR35, R11 ;  /* 0x000000238d037c24 */ /* 0x000fe2000f8e020b */
[----:B------:R-:W-:-:S04]  /*4e00*/  LEA R2, P0, R10, R67, 0x1 ;  /* 0x000000430a027211 */ /* 0x000fc800078008ff */
[----:B------:R-:W-:Y:S02]  /*4e10*/  LEA.HI.X R3, R10, R65, R3, 0x1, P0 ;  /* 0x000000410a037211 */ /* 0x000fe400000f0c03 */
[----:B------:R-:W-:-:S03]  /*4e20*/  ISETP.GE.AND P0, PT, R45, UR32, PT ;  /* 0x000000202d007c0c */ /* 0x000fc6000bf06270 */
[----:B------:R-:W2:Y:S04]  /*4e30*/  @!P6 LDG.E.U16 R145, desc[UR30][R2.64] ;  /* 0x0000001e0291e981 */ /* 0x000ea8000c1e1500 */
[----:B----4-:R-:W4:Y:S04]  /*4e40*/  @!P2 LDG.E.U16 R15, desc[UR30][R2.64+0x80] ;  /* 0x0000801e020fa981 */ /* 0x010f28000c1e1500 */
[----:B------:R-:W3:Y:S04]  /*4e50*/  @!P3 LDG.E.U16 R14, desc[UR30][R2.64+0x40] ;  /* 0x0000401e020eb981 */ /* 0x000ee8000c1e1500 */
[----:B------:R-:W3:Y:S04]  /*4e60*/  @!P0 LDG.E.U16 R143, desc[UR30][R2.64+0x100] ;  /* 0x0001001e028f8981 */ /* 0x000ee8000c1e1500 */
[----:B------:R-:W3:Y:S04]  /*4e70*/  @!P4 LDG.E.U16 R162, desc[UR30][R2.64+0xc0] ;  /* 0x0000c01e02a2c981 */ /* 0x000ee8000c1e1500 */
[----:B------:R-:W3:Y:S01]  /*4e80*/  @!P1 LDG.E.U16 R164, desc[UR30][R2.64+0x140] ;  /* 0x0001401e02a49981 */ /* 0x000ee2000c1e1500 */
[----:B------:R-:W-:-:S02]  /*4e90*/  MOV R12, UR16 ;  /* 0x00000010000c7c02 */ /* 0x000fc40008000f00 */
[----:B------:R-:W-:Y:S02]  /*4ea0*/  MOV R11, UR20 ;  /* 0x00000014000b7c02 */ /* 0x000fe40008000f00 */
[----:B------:R-:W-:Y:S01]  /*4eb0*/  MOV R10, R12 ;  /* 0x0000000c000a7202 */ /* 0x000fe20000000f00 */
[----:B------:R-:W-:Y:S01]  /*4ec0*/  HFMA2 R155, -RZ, RZ, 0, 0 ;  /* 0x00000000ff9b7431 */ /* 0x000fe200000001ff */
[----:B------:R-:W-:-:S03]  /*4ed0*/  MOV R149, RZ ;  /* 0x000000ff00957202 */ /* 0x000fc60000000f00 */
[----:B------:R-:W-:-:S04]  /*4ee0*/  IMAD.WIDE.U32 R10, R141, UR10, R10 ;  /* 0x0000000a8d0a7c25 */ /* 0x000fc8000f8e000a */
[----:B------:R-:W-:Y:S02]  /*4ef0*/  HFMA2 R157, -RZ, RZ, 0, 0 ;  /* 0x00000000ff9d7431 */ /* 0x000fe400000001ff */
[----:B------:R-:W-:Y:S01]  /*4f00*/  IMAD R11, R141, UR11, R11 ;  /* 0x0000000b8d0b7c24 */ /* 0x000fe2000f8e020b */
[----:B------:R-:W-:Y:S02]  /*4f10*/  MOV R13, UR17 ;  /* 0x00000011000d7c02 */ /* 0x000fe40008000f00 */
[----:B--2---:R-:W-:Y:S02]  /*4f20*/  @!P6 PRMT R149, R145, 0x5410, RZ ;  /* 0x000054109195e816 */ /* 0x004fe400000000ff */
[----:B----4-:R-:W-:Y:S02]  /*4f30*/  @!P2 PRMT R155, R15, 0x5410, RZ ;  /* 0x000054100f9ba816 */ /* 0x010fe400000000ff */
[----:B------:R-:W-:Y:S02]  /*4f40*/  LEA R12, P2, R10, R4, 0x2 ;  /* 0x000000040a0c7211 */ /* 0x000fe400078410ff */
[----:B---3--:R-:W-:-:S02]  /*4f50*/  @!P3 PRMT R149, R149, 0x5410, R14 ;  /* 0x000054109595b816 */ /* 0x008fc4000000000e */
[----:B------:R-:W-:Y:S02]  /*4f60*/  ISETP.GE.AND P3, PT, R43, UR32, PT ;  /* 0x000000202b007c0c */ /* 0x000fe4000bf66270 */
[----:B------:R-:W-:Y:S02]  /*4f70*/  LEA.HI.X R13, R10, R5, R11, 0x2, P2 ;  /* 0x000000050a0d7211 */ /* 0x000fe400010f140b */
[----:B------:R-:W-:Y:S02]  /*4f80*/  @!P0 PRMT R157, R143, 0x5410, RZ ;  /* 0x000054108f9d8816 */ /* 0x000fe400000000ff */
[----:B------:R-:W-:Y:S01]  /*4f90*/  @!P4 PRMT R155, R155, 0x5410, R162 ;  /* 0x000054109b9bc816 */ /* 0x000fe200000000a2 */
[----:B------:R0:W2:Y:S01]  /*4fa0*/  LDG.E R12, desc[UR30][R12.64] ;  /* 0x0000001e0c0c7981 */ /* 0x0000a2000c1e1900 */
[----:B------:R-:W-:Y:S02]  /*4fb0*/  ISETP.GE.AND P2, PT, R41, UR32, PT ;  /* 0x0000002029007c0c */ /* 0x000fe4000bf46270 */
[----:B------:R-:W-:-:S02]  /*4fc0*/  ISETP.GE.AND P4, PT, R42, UR32, PT ;  /* 0x000000202a007c0c */ /* 0x000fc4000bf86270 */
[----:B------:R-:W-:Y:S01]  /*4fd0*/  ISETP.GE.AND P0, PT, R39, UR32, PT ;  /* 0x0000002027007c0c */ /* 0x000fe2000bf06270 */
[----:B------:R-:W3:Y:S01]  /*4fe0*/  @!P3 LDG.E.U16 R147, desc[UR30][R2.64+0x180] ;  /* 0x0001801e0293b981 */ /* 0x000ee2000c1e1500 */
[----:B------:R-:W-:Y:S02]  /*4ff0*/  @!P1 PRMT R157, R157, 0x5410, R164 ;  /* 0x000054109d9d9816 */ /* 0x000fe400000000a4 */
[----:B------:R-:W-:-:S05]  /*5000*/  ISETP.GE.AND P1, PT, R40, UR32, PT ;  /* 0x0000002028007c0c */ /* 0x000fca000bf26270 */
[----:B------:R-:W4:Y:S04]  /*5010*/  @!P2 LDG.E.U16 R143, desc[UR30][R2.64+0x200] ;  /* 0x0002001e028fa981 */ /* 0x000f28000c1e1500 */
[----:B------:R-:W2:Y:S04]  /*5020*/  @!P4 LDG.E.U16 R162, desc[UR30][R2.64+0x1c0] ;  /* 0x0001c01e02a2c981 */ /* 0x000ea8000c1e1500 */
[----:B------:R-:W2:Y:S04]  /*5030*/  @!P0 LDG.E.U16 R145, desc[UR30][R2.64+0x280] ;  /* 0x0002801e02918981 */ /* 0x000ea8000c1e1500 */
[----:B------:R-:W2:Y:S01]  /*5040*/  @!P1 LDG.E.U16 R164, desc[UR30][R2.64+0x240] ;  /* 0x0002401e02a49981 */ /* 0x000ea2000c1e1500 */
[----:B------:R-:W-:-:S02]  /*5050*/  MOV R14, UR18 ;  /* 0x00000012000e7c02 */ /* 0x000fc40008000f00 */
[----:B------:R-:W-:Y:S02]  /*5060*/  MOV R11, UR21 ;  /* 0x00000015000b7c02 */ /* 0x000fe40008000f00 */
[----:B------:R-:W-:Y:S02]  /*5070*/  MOV R10, R14 ;  /* 0x0000000e000a7202 */ /* 0x000fe40000000f00 */
[----:B------:R-:W-:-:S03]  /*5080*/  MOV R15, UR19 ;  /* 0x00000013000f7c02 */ /* 0x000fc60008000f00 */
[----:B------:R-:W-:Y:S01]  /*5090*/  IMAD.WIDE.U32 R10, R141, UR14, R10 ;  /* 0x0000000e8d0a7c25 */ /* 0x000fe2000f8e000a */
[----:B------:R-:W-:-:S03]  /*50a0*/  MOV R165, RZ ;  /* 0x000000ff00a57202 */ /* 0x000fc60000000f00 */
[----:B------:R-:W-:Y:S02]  /*50b0*/  IMAD R15, R141, UR15, R11 ;  /* 0x0000000f8d0f7c24 */ /* 0x000fe4000f8e020b */
[----:B------:R-:W-:Y:S01]  /*50c0*/  HFMA2 R11, -RZ, RZ, 0, 0 ;  /* 0x00000000ff0b7431 */ /* 0x000fe200000001ff */
[----:B0-----:R-:W-:Y:S02]  /*50d0*/  MOV R13, RZ ;  /* 0x000000ff000d7202 */ /* 0x001fe40000000f00 */
[----:B---3--:R-:W-:Y:S02]  /*50e0*/  @!P3 PRMT R165, R147, 0x5410, RZ ;  /* 0x0000541093a5b816 */ /* 0x008fe400000000ff */
[----:B------:R-:W-:Y:S02]  /*50f0*/  ISETP.GE.AND P3, PT, R38, UR32, PT ;  /* 0x0000002026007c0c */ /* 0x000fe4000bf66270 */
[----:B----4-:R-:W-:Y:S02]  /*5100*/  @!P2 PRMT R11, R143, 0x5410, RZ ;  /* 0x000054108f0ba816 */ /* 0x010fe400000000ff */
[----:B------:R-:W-:-:S02]  /*5110*/  ISETP.GE.AND P2, PT, R37, UR32, PT ;  /* 0x0000002025007c0c */ /* 0x000fc4000bf46270 */
[----:B--2---:R-:W-:Y:S02]  /*5120*/  @!P4 PRMT R165, R165, 0x5410, R162 ;  /* 0x00005410a5a5c816 */ /* 0x004fe400000000a2 */
[----:B------:R-:W-:-:S05]  /*5130*/  LEA R14, P4, R10, R6, 0x2 ;  /* 0x000000060a0e7211 */ /* 0x000fca00078810ff */
[----:B------:R-:W2:Y:S01]  /*5140*/  @!P3 LDG.E.U16 R162, desc[UR30][R2.64+0x2c0] ;  /* 0x0002c01e02a2b981 */ /* 0x000ea2000c1e1500 */
[----:B------:R-:W-:Y:S02]  /*5150*/  @!P0 PRMT R13, R145, 0x5410, RZ ;  /* 0x00005410910d8816 */ /* 0x000fe400000000ff */
[----:B------:R-:W-:Y:S02]  /*5160*/  ISETP.GE.AND P0, PT, R35, UR32, PT ;  /* 0x0000002023007c0c */ /* 0x000fe4000bf06270 */
[----:B------:R-:W-:Y:S02]  /*5170*/  @!P1 PRMT R11, R11, 0x5410, R164 ;  /* 0x000054100b0b9816 */ /* 0x000fe400000000a4 */
[----:B------:R-:W-:Y:S01]  /*5180*/  ISETP.GE.AND P1, PT, R36, UR32, PT ;  /* 0x0000002024007c0c */ /* 0x000fe2000bf26270 */
[----:B------:R-:W3:Y:S01]  /*5190*/  @!P2 LDG.E.U16 R164, desc[UR30][R2.64+0x300] ;  /* 0x0003001e02a4a981 */ /* 0x000ee2000c1e1500 */
[----:B------:R-:W-:Y:S02]  /*51a0*/  LEA.HI.X R15, R10, R7, R15, 0x2, P4 ;  /* 0x000000070a0f7211 */ /* 0x000fe400020f140f */
[----:B------:R-:W-:Y:S01]  /*51b0*/  ISETP.GE.AND P4, PT, R34, UR32, PT ;  /* 0x0000002022007c0c */ /* 0x000fe2000bf86270 */
[----:B------:R-:W-:Y:S04]  /*51c0*/  STS.U16 [R32], R149 ;  /* 0x0000009520007388 */ /* 0x000fe80000000400 */
[----:B------:R-:W4:Y:S04]  /*51d0*/  @!P0 LDG.E.U16 R167, desc[UR30][R2.64+0x380] ;  /* 0x0003801e02a78981 */ /* 0x000f28000c1e1500 */
[----:B------:R-:W4:Y:S04]  /*51e0*/  @!P1 LDG.E.U16 R166, desc[UR30][R2.64+0x340] ;  /* 0x0003401e02a69981 */ /* 0x000f28000c1e1500 */
[----:B------:R0:W4:Y:S01]  /*51f0*/  @!P4 LDG.E.U16 R168, desc[UR30][R2.64+0x3c0] ;  /* 0x0003c01e02a8c981 */ /* 0x000122000c1e1500 */
[----:B------:R-:W-:-:S03]  /*5200*/  PRMT R171, R165, 0x7632, R171 ;  /* 0x00007632a5ab7816 */ /* 0x000fc600000000ab */
[----:B------:R1:W5:Y:S01]  /*5210*/  LDG.E R170, desc[UR30][R14.64] ;  /* 0x0000001e0eaa7981 */ /* 0x000362000c1e1900 */
[----:B0-----:R-:W-:Y:S02]  /*5220*/  PRMT R2, R149, 0x7632, R2 ;  /* 0x0000763295027816 */ /* 0x001fe40000000002 */
[----:B------:R-:W-:-:S03]  /*5230*/  PRMT R3, R155, 0x7632, R3 ;  /* 0x000076329b037816 */ /* 0x000fc60000000003 */
[----:B------:R-:W-:Y:S04]  /*5240*/  STS.U16 [R31+0x40], R2 ;  /* 0x000040021f007388 */ /* 0x000fe80000000400 */
[----:B------:R-:W-:Y:S04]  /*5250*/  STS.U16 [R30+0x80], R155 ;  /* 0x0000809b1e007388 */ /* 0x000fe80000000400 */
[----:B------:R0:W-:Y:S01]  /*5260*/  STS.U16 [R29+0xc0], R3 ;  /* 0x0000c0031d007388 */ /* 0x0001e20000000400 */
[----:B-1----:R-:W-:Y:S02]  /*5270*/  PRMT R14, R157, 0x7632, R14 ;  /* 0x000076329d0e7816 */ /* 0x002fe4000000000e */
[----:B------:R-:W-:Y:S01]  /*5280*/  MOV R15, RZ ;  /* 0x000000ff000f7202 */ /* 0x000fe20000000f00 */
[----:B0-----:R-:W-:Y:S01]  /*5290*/  HFMA2 R3, -RZ, RZ, 0, 0 ;  /* 0x00000000ff037431 */ /* 0x001fe200000001ff */
[----:B------:R-:W-:Y:S01]  /*52a0*/  STS.U16 [R28+0x100], R157 ;  /* 0x0001009d1c007388 */ /* 0x000fe20000000400 */
[----:B------:R-:W-:-:S03]  /*52b0*/  PRMT R149, R11, 0x7632, R149 ;  /* 0x000076320b957816 */ /* 0x000fc60000000095 */
[----:B------:R-:W-:Y:S04]  /*52c0*/  STS.U16 [R27+0x140], R14 ;  /* 0x0001400e1b007388 */ /* 0x000fe80000000400 */
[----:B------:R-:W-:Y:S04]  /*52d0*/  STS.U16 [R26+0x180], R165 ;  /* 0x000180a51a007388 */ /* 0x000fe80000000400 */
[----:B------:R-:W-:Y:S04]  /*52e0*/  STS.U16 [R25+0x1c0], R171 ;  /* 0x0001c0ab19007388 */ /* 0x000fe80000000400 */
[----:B------:R0:W-:Y:S04]  /*52f0*/  STS.U16 [R24+0x200], R11 ;  /* 0x0002000b18007388 */ /* 0x0001e80000000400 */
[----:B------:R-:W-:Y:S01]  /*5300*/  STS.U16 [R23+0x240], R149 ;  /* 0x0002409517007388 */ /* 0x000fe20000000400 */
[----:B------:R-:W1:Y:S01]  /*5310*/  S2UR UR9, SR_CgaCtaId ;  /* 0x00000000000979c3 */ /* 0x000e620000008800 */
[----:B------:R-:W-:Y:S01]  /*5320*/  FMUL.FTZ R169, R12, 1.4426950216293334961 ;  /* 0x3fb8aa3b0ca97820 */ /* 0x000fe20000410000 */
[----:B------:R-:W-:-:S03]  /*5330*/  USHF.L.U32 UR33, UR22, 0x8, URZ ;  /* 0x0000000816217899 */ /* 0x000fc600080006ff */
[-C--:B------:R-:W-:Y:S01]  /*5340*/  FMUL.FTZ R10, R114, R169.reuse ;  /* 0x000000a9720a7220 */ /* 0x080fe20000410000 */
[----:B------:R-:W-:Y:S01]  /*5350*/  UIADD3 UR8, UPT, UPT, UR33, -0x100, URZ ;  /* 0xffffff0021087890 */ /* 0x000fe2000fffe0ff */
[-C--:B------:R-:W-:Y:S01]  /*5360*/  FMUL.FTZ R145, R116, R169.reuse ;  /* 0x000000a974917220 */ /* 0x080fe20000410000 */
[-C--:B------:R-:W-:Y:S02]  /*5370*/  FMUL.FTZ R143, R118, R169.reuse ;  /* 0x000000a9768f7220 */ /* 0x080fe40000410000 */
[----:B------:R-:W-:Y:S01]  /*5380*/  ULOP3.LUT UR8, UR8, 0x100, URZ, 0xc0, !UPT ;  /* 0x0000010008087892 */ /* 0x000fe2000f8ec0ff */
        /* <DEDUP_REMOVED lines=15> */
[----:B-1----:R-:W-:Y:S01]  /*5480*/  ULEA UR12, UR9, UR12, 0x18 ;  /* 0x0000000c090c7291 */ /* 0x002fe2000f8ec0ff */
        /* <DEDUP_REMOVED lines=16> */
[----:B--2---:R-:W-:-:S02]  /*5590*/  @!P3 PRMT R13, R13, 0x5410, R162 ;  /* 0x000054100d0db816 */ /* 0x004fc400000000a2 */
[----:B---3--:R-:W-:Y:S02]  /*55a0*/  @!P2 PRMT R3, R164, 0x5410, RZ ;  /* 0x00005410a403a816 */ /* 0x008fe400000000ff */
[----:B------:R-:W-:Y:S02]  /*55b0*/  PRMT R2, R13, 0x7632, R2 ;  /* 0x000076320d027816 */ /* 0x000fe40000000002 */
[----:B----4-:R-:W-:Y:S02]  /*55c0*/  @!P0 PRMT R15, R167, 0x5410, RZ ;  /* 0x00005410a70f8816 */ /* 0x010fe400000000ff */
[----:B------:R-:W-:Y:S01]  /*55d0*/  @!P1 PRMT R3, R3, 0x5410, R166 ;  /* 0x0000541003039816 */ /* 0x000fe200000000a6 */
[----:B------:R2:W-:Y:S01]  /*55e0*/  STS.U16 [R22+0x280], R13 ;  /* 0x0002800d16007388 */ /* 0x0005e20000000400 */
[----:B------:R-:W-:Y:S02]  /*55f0*/  @!P4 PRMT R15, R15, 0x5410, R168 ;  /* 0x000054100f0fc816 */ /* 0x000fe400000000a8 */
[----:B0-----:R-:W-:Y:S01]  /*5600*/  PRMT R11, R3, 0x7632, R11 ;  /* 0x00007632030b7816 */ /* 0x001fe2000000000b */
[----:B------:R-:W-:Y:S01]  /*5610*/  STS.U16 [R21+0x2c0], R2 ;  /* 0x0002c00215007388 */ /* 0x000fe20000000400 */
[----:B--2---:R-:W-:-:S03]  /*5620*/  PRMT R13, R15, 0x7632, R13 ;  /* 0x000076320f0d7816 */ /* 0x004fc6000000000d */
[----:B------:R0:W-:Y:S04]  /*5630*/  STS.U16 [R20+0x300], R3 ;  /* 0x0003000314007388 */ /* 0x0001e80000000400 */
[----:B------:R-:W-:Y:S04]  /*5640*/  STS.U16 [R19+0x340], R11 ;  /* 0x0003400b13007388 */ /* 0x000fe80000000400 */
[----:B------:R-:W-:Y:S04]  /*5650*/  STS.U16 [R18+0x380], R15 ;  /* 0x0003800f12007388 */ /* 0x000fe80000000400 */
[----:B------:R-:W-:Y:S01]  /*5660*/  STS.U16 [R17+0x3c0], R13 ;  /* 0x0003c00d11007388 */ /* 0x000fe20000000400 */
[----:B------:R-:W-:-:S03]  /*5670*/  NOP ;  /* 0x0000000000007918 */ /* 0x000fc60000000000 */
[----:B------:R-:W2:Y:S04]  /*5680*/  LDS.U16 R157, [R16] ;  /* 0x00000000109d7984 */ /* 0x000ea80000000400 */
[----:B------:R-:W3:Y:S04]  /*5690*/  LDS.U16 R165, [R16+0x2] ;  /* 0x0000020010a57984 */ /* 0x000ee80000000400 */
[----:B------:R-:W4:Y:S04]  /*56a0*/  LDS.U16 R167, [R16+0x4] ;  /* 0x0000040010a77984 */ /* 0x000f280000000400 */
        /* <DEDUP_REMOVED lines=13> */
[----:B------:R-:W-:-:S02]  /*5780*/  ISETP.NE.AND P1, PT, R64, RZ, PT ;  /* 0x000000ff4000720c */ /* 0x000fc40003f25270 */
[----:B------:R-:W-:Y:S02]  /*5790*/  ISETP.NE.AND P0, PT, R64, 0x1f, PT ;  /* 0x0000001f4000780c */ /* 0x000fe40003f05270 */
[----:B0-----:R-:W-:-:S09]  /*57a0*/  IADD3 R3, PT, PT, R141, UR8, RZ ;  /* 0x000000088d037c10 */ /* 0x001fd2000fffe0ff */
[----:B------:R-:W-:-:S04]  /*57b0*/  @P1 IADD3 R3, PT, PT, R64, 0x200, RZ ;  /* 0x0000020040031810 */ /* 0x000fc80007ffe0ff */
[----:B------:R-:W-:Y:S01]  /*57c0*/  LEA R3, R3, UR12, 0x2 ;  /* 0x0000000c03037c11 */ /* 0x000fe2000f8e10ff */
[----:B--2---:R-:W-:-:S04]  /*57d0*/  HADD2.F32 R157, -RZ, R157.H0_H0 ;  /* 0x2000009dff9d7230 */ /* 0x004fc80000004100 */
[----:B------:R0:W-:Y:S01]  /*57e0*/  STS [R3+0xea8], R10 ;  /* 0x000ea80a03007388 */ /* 0x0001e20000000800 */
[----:B---3--:R-:W-:Y:S02]  /*57f0*/  HADD2.F32 R165, -RZ, R165.H0_H0 ;  /* 0x200000a5ffa57230 */ /* 0x008fe40000004100 */
[----:B----4-:R-:W-:Y:S02]  /*5800*/  HADD2.F32 R167, -RZ, R167.H0_H0 ;  /* 0x200000a7ffa77230 */ /* 0x010fe40000004100 */
[----:B-1----:R-:W-:Y:S02]  /*5810*/  HADD2.F32 R169, -RZ, R2.H0_H0 ;  /* 0x20000002ffa97230 */ /* 0x002fe40000004100 */
        /* <DEDUP_REMOVED lines=22> */
.L_x_6790:
[----:B------:R-:W-:-:S06]  /*5980*/  LEA R190, R64, UR12, 0x2 ;  /* 0x0000000c40be7c11 */ /* 0x000fcc000f8e10ff */
[----:B------:R-:W0:Y:S02]  /*5990*/  LDS R190, [R190+0x16ac] ;  /* 0x0016ac00bebe7984 */ /* 0x000e240000000800 */
.L_x_6791:
[----:B------:R-:W-:Y:S05]  /*59a0*/  BSYNC.RECONVERGENT B0 ;  /* 0x0000000000007941 */ /* 0x000fea0003800200 */
.L_x_6789:
[----:B-1----:R-:W1:Y:S01]  /*59b0*/  @P5 LDC R2, c[0x0][0x38c] ;  /* 0x0000e300ff025b82 */ /* 0x002e620000000800 */
[----:B------:R-:W-:Y:S01]  /*59c0*/  VOTEU.ANY UP0, P5 ;  /* 0x0000000000ff7886 */ /* 0x000fe20002800100 */
[----:B------:R-:W-:Y:S01]  /*59d0*/  HFMA2 R3, -RZ, RZ, 0, 4.76837158203125e-07 ;  /* 0x00000008ff037431 */ /* 0x000fe200000001ff */
[----:B------:R-:W-:-:S03]  /*59e0*/  MOV R155, RZ ;  /* 0x000000ff009b7202 */ /* 0x000fc60000000f00 */
        /* <DEDUP_REMOVED lines=34> */
[----:B------:R-:W-:Y:S01]  /*5c10*/  ISETP.GE.AND P0, PT, R33, 0x1, PT ;  /* 0x000000012100780c */ /* 0x000fe20003f06270 */
[C---:B-1----:R-:W-:Y:S01]  /*5c20*/  FMUL.FTZ R3, R159.reuse, R14 ;  /* 0x0000000e9f037220 */ /* 0x042fe20000410000 */
[C---:B-----5:R-:W-:Y:S01]  /*5c30*/  FMUL.FTZ R213, R170.reuse, R13 ;  /* 0x0000000daad57220 */ /* 0x060fe20000410000 */
        /* <DEDUP_REMOVED lines=29> */
[C---:B------:R-:W-:Y:S01]  /*5e10*/  FMUL.FTZ R221, R170.reuse, R11 ;  /* 0x0000000baadd7220 */ /* 0x040fe20000410000 */
[C---:B------:R-:W-:Y:S01]  /*5e20*/  FMUL.FTZ R223, R170.reuse, R175 ;  /* 0x000000afaadf7220 */ /* 0x040fe20000410000 */
[----:B------:R-:W-:Y:S01]  /*5e30*/  SHFL.UP PT, R2, R215, 0x1, RZ ;  /* 0x04200000d7027989 */ /* 0x000fe200000e00ff */
[----:B------:R-:W-:Y:S01]  /*5e40*/  FMUL.FTZ R225, R170, R173 ;  /* 0x000000adaae17220 */ /* 0x000fe20000410000 */
[----:B------:R-:W-:Y:S01]  /*5e50*/  FMUL.FTZ R206, R82, R221 ;  /* 0x000000dd52ce7220 */ /* 0x000fe20000410000 */
[----:B------:R-:W-:Y:S01]  /*5e60*/  FMUL.FTZ R174, R80, R223 ;  /* 0x000000df50ae7220 */ /* 0x000fe20000410000 */
[----:B------:R-:W1:Y:S01]  /*5e70*/  SHFL.UP PT, R3, R162, 0x1, RZ ;  /* 0x04200000a2037989 */ /* 0x000e6200000e00ff */
[----:B------:R-:W-:Y:S01]  /*5e80*/  FMUL.FTZ R172, R78, R225 ;  /* 0x000000e14eac7220 */ /* 0x000fe20000410000 */
[----:B------:R-:W-:Y:S01]  /*5e90*/  FMUL.FTZ R221, R170, R167 ;  /* 0x000000a7aadd7220 */ /* 0x000fe20000410000 */
[----:B------:R-:W-:Y:S01]  /*5ea0*/  ISETP.NE.AND P2, PT, R178, 0x1f, PT ;  /* 0x0000001fb200780c */ /* 0x000fe20003f45270 */
[----:B------:R-:W-:Y:S01]  /*5eb0*/  UISETP.GE.AND UP0, UPT, UR22, UR37, UPT ;  /* 0x000000251600728c */ /* 0x000fe2000bf06270 */
[----:B------:R-:W-:Y:S01]  /*5ec0*/  ISETP.NE.AND P4, PT, R64, RZ, PT ;  /* 0x000000ff4000720c */ /* 0x000fe20003f85270 */
[----:B------:R-:W-:Y:S01]  /*5ed0*/  FMUL.FTZ R164, R72, R221 ;  /* 0x000000dd48a47220 */ /* 0x000fe20000410000 */
[----:B------:R-:W-:Y:S01]  /*5ee0*/  FMUL.FTZ R221, R170, R157 ;  /* 0x0000009daadd7220 */ /* 0x000fe20000410000 */
[----:B------:R-:W-:Y:S01]  /*5ef0*/  BSSY.RECONVERGENT B0, `(.L_x_6792) ;  /* 0x0000101000007945 */ /* 0x000fe20003800200 */
[C---:B-1----:R-:W-:Y:S01]  /*5f00*/  FFMA.FTZ R3, R215.reuse, R3, R162 ;  /* 0x00000003d7037223 */ /* 0x042fe200000100a2 */
[----:B------:R-:W-:-:S04]  /*5f10*/  @P0 FMUL.FTZ R215, R215, R2 ;  /* 0x00000002d7d70220 */ /* 0x000fc80000410000 */
[----:B------:R-:W-:Y:S01]  /*5f20*/  FSEL R2, R162, R3, !P0 ;  /* 0x00000003a2027208 */ /* 0x000fe20004000000 */
[----:B0-2---:R-:W-:Y:S01]  /*5f30*/  FMUL.FTZ R3, R185, R190 ;  /* 0x000000beb9037220 */ /* 0x005fe20000410000 */
[----:B------:R-:W-:Y:S01]  /*5f40*/  SHFL.UP PT, R218, R215, 0x2, RZ ;  /* 0x04400000d7da7989 */ /* 0x000fe200000e00ff */
[----:B------:R-:W-:Y:S02]  /*5f50*/  ISETP.GE.AND P0, PT, R33, 0x2, PT ;  /* 0x000000022100780c */ /* 0x000fe40003f06270 */
        /* <DEDUP_REMOVED lines=9> */
[----:B------:R-:W-:Y:S01]  /*5ff0*/  FFMA.FTZ R3, R182, R3, R203 ;  /* 0x00000003b6037223 */ /* 0x000fe200000100cb */
[----:B------:R-:W-:Y:S01]  /*6000*/  FMUL.FTZ R199, R84, R219 ;  /* 0x000000db54c77220 */ /* 0x000fe20000410000 */
[----:B------:R-:W-:Y:S01]  /*6010*/  FMUL.FTZ R219, R170, R169 ;  /* 0x000000a9aadb7220 */ /* 0x000fe20000410000 */
[----:B------:R-:W-:Y:S01]  /*6020*/  FMUL.FTZ R162, R176, R217 ;  /* 0x000000d9b0a27220 */ /* 0x000fe20000410000 */
[----:B------:R-:W-:Y:S01]  /*6030*/  FFMA.FTZ R14, R180, R3, R201 ;  /* 0x00000003b40e7223 */ /* 0x000fe200000100c9 */
[----:B------:R-:W-:Y:S01]  /*6040*/  FMUL.FTZ R217, R170, R171 ;  /* 0x000000abaad97220 */ /* 0x000fe20000410000 */
[----:B------:R-:W0:Y:S01]  /*6050*/  SHFL.UP PT, R3, R2, 0x2, RZ ;  /* 0x0440000002037989 */ /* 0x000e2200000e00ff */
[----:B------:R-:W-:Y:S01]  /*6060*/  FMUL.FTZ R162, R159, R162 ;  /* 0x000000a29fa27220 */ /* 0x000fe20000410000 */
[----:B------:R-:W-:Y:S01]  /*6070*/  FFMA.FTZ R14, R176, R14, R199 ;  /* 0x0000000eb00e7223 */ /* 0x000fe200000100c7 */
[----:B------:R-:W-:Y:S01]  /*6080*/  FMUL.FTZ R166, R76, R217 ;  /* 0x000000d94ca67220 */ /* 0x000fe20000410000 */
[----:B------:R-:W-:Y:S01]  /*6090*/  FMUL.FTZ R168, R74, R219 ;  /* 0x000000db4aa87220 */ /* 0x000fe20000410000 */
[----:B------:R-:W-:Y:S01]  /*60a0*/  FMUL.FTZ R162, R161, R162 ;  /* 0x000000a2a1a27220 */ /* 0x000fe20000410000 */
[----:B------:R-:W-:Y:S01]  /*60b0*/  FFMA.FTZ R14, R159, R14, R206 ;  /* 0x0000000e9f0e7223 */ /* 0x000fe200000100ce */
[----:B------:R-:W-:-:S02]  /*60c0*/  FMUL.FTZ R217, R170, R165 ;  /* 0x000000a5aad97220 */ /* 0x000fc40000410000 */
        /* <DEDUP_REMOVED lines=9> */
[----:B0-----:R-:W-:Y:S01]  /*6160*/  FFMA.FTZ R3, R215, R3, R2 ;  /* 0x00000003d7037223 */ /* 0x001fe20000010002 */
[----:B------:R-:W-:Y:S01]  /*6170*/  FMUL.FTZ R220, R143, R220 ;  /* 0x000000dc8fdc7220 */ /* 0x000fe20000410000 */
[----:B------:R-:W-:Y:S01]  /*6180*/  FFMA.FTZ R219, R147, R162, R164 ;  /* 0x000000a293db7223 */ /* 0x000fe200000100a4 */
[----:B------:R-:W-:Y:S01]  /*6190*/  FMUL.FTZ R162, R0, R221 ;  /* 0x000000dd00a27220 */ /* 0x000fe20000410000 */
[----:B------:R-:W-:Y:S01]  /*61a0*/  @P0 FMUL.FTZ R215, R215, R218 ;  /* 0x000000dad7d70220 */ /* 0x000fe20000410000 */
[----:B------:R-:W-:Y:S01]  /*61b0*/  FSEL R2, R2, R3, !P0 ;  /* 0x0000000302027208 */ /* 0x000fe20004000000 */
[----:B------:R-:W-:Y:S01]  /*61c0*/  FMUL.FTZ R217, R145, R220 ;  /* 0x000000dc91d97220 */ /* 0x000fe20000410000 */
[----:B------:R-:W-:Y:S01]  /*61d0*/  FFMA.FTZ R219, R143, R219, R14 ;  /* 0x000000db8fdb7223 */ /* 0x000fe2000001000e */
[----:B------:R-:W-:Y:S01]  /*61e0*/  ISETP.GE.AND P0, PT, R33, 0x4, PT ;  /* 0x000000042100780c */ /* 0x000fe20003f06270 */
[----:B------:R-:W-:Y:S02]  /*61f0*/  SHFL.UP PT, R220, R215, 0x4, RZ ;  /* 0x04800000d7dc7989 */ /* 0x000fe400000e00ff */
[----:B------:R-:W-:-:S02]  /*6200*/  FFMA.FTZ R219, R145, R219, R162 ;  /* 0x000000db91db7223 */ /* 0x000fc400000100a2 */
[----:B------:R-:W0:Y:S03]  /*6210*/  SHFL.UP PT, R3, R2, 0x4, RZ ;  /* 0x0480000002037989 */ /* 0x000e2600000e00ff */
[----:B------:R-:W-:Y:S01]  /*6220*/  MOV R218, R219 ;  /* 0x000000db00da7202 */ /* 0x000fe20000000f00 */
[----:B------:R-:W1:Y:S04]  /*6230*/  SHFL.DOWN PT, R222, R217, 0x1, 0x1f ;  /* 0x08201f00d9de7f89 */ /* 0x000e6800000e0000 */
[----:B------:R-:W2:Y:S01]  /*6240*/  SHFL.DOWN PT, R223, R219, 0x1, 0x1f ;  /* 0x08201f00dbdf7f89 */ /* 0x000ea200000e0000 */
[C---:B0-----:R-:W-:Y:S01]  /*6250*/  FFMA.FTZ R3, R215.reuse, R3, R2 ;  /* 0x00000003d7037223 */ /* 0x041fe20000010002 */
[----:B------:R-:W-:Y:S01]  /*6260*/  @P0 FMUL.FTZ R215, R215, R220 ;  /* 0x000000dcd7d70220 */ /* 0x000fe20000410000 */
[----:B-1----:R-:W-:-:S03]  /*6270*/  @P2 FMUL.FTZ R221, R222, R217 ;  /* 0x000000d9dedd2220 */ /* 0x002fc60000410000 */
[----:B------:R-:W-:Y:S01]  /*6280*/  FSEL R2, R2, R3, !P0 ;  /* 0x0000000302027208 */ /* 0x000fe20004000000 */
[----:B------:R-:W-:Y:S01]  /*6290*/  SHFL.UP PT, R220, R215, 0x8, RZ ;  /* 0x05000000d7dc7989 */ /* 0x000fe200000e00ff */
[----:B------:R-:W-:Y:S01]  /*62a0*/  ISETP.GE.AND P0, PT, R33, 0x8, PT ;  /* 0x000000082100780c */ /* 0x000fe20003f06270 */
[----:B--2---:R-:W-:Y:S01]  /*62b0*/  @P2 FFMA.FTZ R218, R217, R223, R218 ;  /* 0x000000dfd9da2223 */ /* 0x004fe200000100da */
[----:B------:R-:W-:Y:S01]  /*62c0*/  @P2 MOV R217, R221 ;  /* 0x000000dd00d92202 */ /* 0x000fe20000000f00 */
[----:B------:R-:W0:Y:S01]  /*62d0*/  SHFL.UP PT, R3, R2, 0x8, RZ ;  /* 0x0500000002037989 */ /* 0x000e2200000e00ff */
[----:B------:R-:W-:-:S03]  /*62e0*/  ISETP.GT.U32.AND P2, PT, R178, 0x1d, PT ;  /* 0x0000001db200780c */ /* 0x000fc60003f44070 */
[----:B------:R-:W1:Y:S04]  /*62f0*/  SHFL.DOWN PT, R222, R217, 0x2, 0x1f ;  /* 0x08401f00d9de7f89 */ /* 0x000e6800000e0000 */
[----:B------:R-:W2:Y:S01]  /*6300*/  SHFL.DOWN PT, R221, R218, 0x2, 0x1f ;  /* 0x08401f00dadd7f89 */ /* 0x000ea200000e0000 */
[C---:B0-----:R-:W-:Y:S01]  /*6310*/  FFMA.FTZ R3, R215.reuse, R3, R2 ;  /* 0x00000003d7037223 */ /* 0x041fe20000010002 */
[----:B------:R-:W-:-:S04]  /*6320*/  @P0 FMUL.FTZ R215, R215, R220 ;  /* 0x000000dcd7d70220 */ /* 0x000fc80000410000 */
[C---:B-1----:R-:W-:Y:S01]  /*6330*/  @!P2 FMUL.FTZ R219, R217.reuse, R222 ;  /* 0x000000ded9dba220 */ /* 0x042fe20000410000 */
[----:B------:R-:W-:Y:S02]  /*6340*/  FSEL R222, R2, R3, !P0 ;  /* 0x0000000302de7208 */ /* 0x000fe40004000000 */
[----:B------:R-:W-:Y:S01]  /*6350*/  SHFL.UP PT, R2, R215, 0x10, RZ ;  /* 0x06000000d7027989 */ /* 0x000fe200000e00ff */
[----:B--2---:R-:W-:Y:S01]  /*6360*/  @!P2 FFMA.FTZ R218, R217, R221, R218 ;  /* 0x000000ddd9daa223 */ /* 0x004fe200000100da */
[----:B------:R-:W-:Y:S02]  /*6370*/  @!P2 MOV R217, R219 ;  /* 0x000000db00d9a202 */ /* 0x000fe40000000f00 */
[----:B------:R-:W0:Y:S01]  /*6380*/  SHFL.UP PT, R3, R222, 0x10, RZ ;  /* 0x06000000de037989 */ /* 0x000e2200000e00ff */
[----:B------:R-:W-:Y:S02]  /*6390*/  ISETP.GT.U32.AND P2, PT, R178, 0x1b, PT ;  /* 0x0000001bb200780c */ /* 0x000fe40003f44070 */
[----:B------:R-:W-:Y:S01]  /*63a0*/  ISETP.GE.AND P0, PT, R33, 0x10, PT ;  /* 0x000000102100780c */ /* 0x000fe20003f06270 */
[----:B------:R-:W1:Y:S04]  /*63b0*/  SHFL.DOWN PT, R220, R217, 0x4, 0x1f ;  /* 0x08801f00d9dc7f89 */ /* 0x000e6800000e0000 */
[----:B------:R-:W2:Y:S01]  /*63c0*/  SHFL.DOWN PT, R221, R218, 0x4, 0x1f ;  /* 0x08801f00dadd7f89 */ /* 0x000ea200000e0000 */
[----:B0-----:R-:W-:-:S07]  /*63d0*/  FFMA.FTZ R3, R215, R3, R222 ;  /* 0x00000003d7037223 */ /* 0x001fce00000100de */
[----:B------:R-:W-:Y:S01]  /*63e0*/  @P0 FMUL.FTZ R215, R215, R2 ;  /* 0x00000002d7d70220 */ /* 0x000fe20000410000 */
[----:B-1----:R-:W-:Y:S01]  /*63f0*/  @!P2 FMUL.FTZ R220, R217, R220 ;  /* 0x000000dcd9dca220 */ /* 0x002fe20000410000 */
[----:B------:R-:W-:-:S04]  /*6400*/  FSEL R219, R222, R3, !P0 ;  /* 0x00000003dedb7208 */ /* 0x000fc80004000000 */
[----:B------:R-:W-:Y:S01]  /*6410*/  SHFL.UP PT, R215, R215, 0x1, RZ ;  /* 0x04200000d7d77989 */ /* 0x000fe200000e00ff */
[----:B--2---:R-:W-:Y:S01]  /*6420*/  @!P2 FFMA.FTZ R218, R217, R221, R218 ;  /* 0x000000ddd9daa223 */ /* 0x004fe200000100da */
[----:B------:R-:W-:Y:S02]  /*6430*/  @!P2 MOV R217, R220 ;  /* 0x000000dc00d9a202 */ /* 0x000fe40000000f00 */
[----:B------:R-:W-:Y:S01]  /*6440*/  SHFL.UP PT, R2, R219, 0x1, RZ ;  /* 0x04200000db027989 */ /* 0x000fe200000e00ff */
[----:B------:R-:W-:Y:S02]  /*6450*/  PLOP3.LUT P0, PT, PT, PT, UP0, 0x80, 0x8 ;  /* 0x000000000008781c */ /* 0x000fe40003f0f008 */
[----:B------:R-:W-:Y:S01]  /*6460*/  ISETP.GT.U32.AND P2, PT, R178, 0x17, PT ;  /* 0x00000017b200780c */ /* 0x000fe20003f44070 */
[----:B------:R-:W0:Y:S01]  /*6470*/  SHFL.DOWN PT, R222, R217, 0x8, 0x1f ;  /* 0x09001f00d9de7f89 */ /* 0x000e2200000e0000 */
[----:B------:R-:W-:Y:S02]  /*6480*/  ISETP.NE.OR P0, PT, R64, RZ, P0 ;  /* 0x000000ff4000720c */ /* 0x000fe40000705670 */
[----:B------:R-:W-:Y:S01]  /*6490*/  MOV R3, RZ ;  /* 0x000000ff00037202 */ /* 0x000fe20000000f00 */
[----:B------:R-:W1:Y:S08]  /*64a0*/  SHFL.DOWN PT, R221, R218, 0x8, 0x1f ;  /* 0x09001f00dadd7f89 */ /* 0x000e7000000e0000 */
[C---:B0-----:R-:W-:Y:S01]  /*64b0*/  @!P2 FMUL.FTZ R219, R217.reuse, R222 ;  /* 0x000000ded9dba220 */ /* 0x041fe20000410000 */
[----:B-1----:R-:W-:Y:S01]  /*64c0*/  @!P2 FFMA.FTZ R218, R217, R221, R218 ;  /* 0x000000ddd9daa223 */ /* 0x002fe200000100da */
[----:B---3--:R-:W0:Y:S03]  /*64d0*/  SHFL.IDX PT, R220, R155, RZ, 0x1f ;  /* 0x00001fff9bdc7589 */ /* 0x008e2600000e0000 */
[----:B------:R-:W-:Y:S01]  /*64e0*/  @!P2 MOV R217, R219 ;  /* 0x000000db00d9a202 */ /* 0x000fe20000000f00 */
[----:B0-----:R-:W-:Y:S01]  /*64f0*/  @P1 FFMA.FTZ R220, R215, R220, R2 ;  /* 0x000000dcd7dc1223 */ /* 0x001fe20000010002 */
[----:B------:R-:W-:Y:S01]  /*6500*/  HFMA2 R2, -RZ, RZ, 1.875, 0 ;  /* 0x3f800000ff027431 */ /* 0x000fe200000001ff */
[----:B------:R-:W-:-:S02]  /*6510*/  @!P0 LEA R215, R141, UR12, 0x3 ;  /* 0x0000000c8dd78c11 */ /* 0x000fc4000f8e18ff */
[----:B------:R-:W-:-:S04]  /*6520*/  FFMA.FTZ R155, R10, R220, R177 ;  /* 0x000000dc0a9b7223 */ /* 0x000fc800000100b1 */
[-C--:B------:R-:W-:Y:S01]  /*6530*/  FMUL.FTZ R177, R157, R155.reuse ;  /* 0x0000009b9db17220 */ /* 0x080fe20000410000 */
[----:B------:R-:W-:Y:S01]  /*6540*/  FFMA.FTZ R157, R145, R155, R202 ;  /* 0x0000009b919d7223 */ /* 0x000fe200000100ca */
[----:B------:R-:W-:Y:S02]  /*6550*/  @!P0 LDS.64 R2, [R215+0x1728] ;  /* 0x00172800d7028984 */ /* 0x000fe40000000a00 */
[----:B------:R-:W-:Y:S01]  /*6560*/  FFMA.FTZ R177, R0, R177, RZ ;  /* 0x000000b100b17223 */ /* 0x000fe200000100ff */
[-C--:B------:R-:W-:Y:S01]  /*6570*/  FMUL.FTZ R10, R165, R157.reuse ;  /* 0x0000009da50a7220 */ /* 0x080fe20000410000 */
[----:B------:R-:W-:Y:S01]  /*6580*/  FFMA.FTZ R165, R143, R157, R198 ;  /* 0x0000009d8fa57223 */ /* 0x000fe200000100c6 */
[----:B------:R-:W0:Y:S01]  /*6590*/  SHFL.DOWN PT, R202, R217, 0x10, 0x1f ;  /* 0x0a001f00d9ca7f89 */ /* 0x000e2200000e0000 */
[----:B------:R-:W-:Y:S01]  /*65a0*/  ISETP.GT.U32.AND P0, PT, R178, 0xf, PT ;  /* 0x0000000fb200780c */ /* 0x000fe20003f04070 */
[----:B------:R-:W-:Y:S01]  /*65b0*/  FFMA.FTZ R177, R70, R10, R177 ;  /* 0x0000000a46b17223 */ /* 0x000fe200000100b1 */
[-C--:B------:R-:W-:Y:S01]  /*65c0*/  FMUL.FTZ R10, R167, R165.reuse ;  /* 0x000000a5a70a7220 */ /* 0x080fe20000410000 */
[----:B------:R-:W1:Y:S01]  /*65d0*/  SHFL.DOWN PT, R198, R218, 0x10, 0x1f ;  /* 0x0a001f00dac67f89 */ /* 0x000e6200000e0000 */
[----:B------:R-:W-:-:S02]  /*65e0*/  FFMA.FTZ R167, R147, R165, R194 ;  /* 0x000000a593a77223 */ /* 0x000fc400000100c2 */
[----:B------:R-:W-:Y:S02]  /*65f0*/  FFMA.FTZ R177, R72, R10, R177 ;  /* 0x0000000a48b17223 */ /* 0x000fe400000100b1 */
        /* <DEDUP_REMOVED lines=9> */
[----:B0-----:R-:W-:Y:S01]  /*6690*/  @!P0 FMUL.FTZ R10, R217, R202 ;  /* 0x000000cad90a8220 */ /* 0x001fe20000410000 */
[-C--:B------:R-:W-:Y:S01]  /*66a0*/  FMUL.FTZ R194, R175, R173.reuse ;  /* 0x000000adafc27220 */ /* 0x080fe20000410000 */
[----:B------:R-:W-:Y:S01]  /*66b0*/  FFMA.FTZ R175, R161, R173, R210 ;  /* 0x000000ada1af7223 */ /* 0x000fe200000100d2 */
[----:B-1----:R-:W-:Y:S02]  /*66c0*/  @!P0 FFMA.FTZ R218, R217, R198, R218 ;  /* 0x000000c6d9da8223 */ /* 0x002fe400000100da */
[----:B------:R-:W-:Y:S01]  /*66d0*/  @!P0 MOV R217, R10 ;  /* 0x0000000a00d98202 */ /* 0x000fe20000000f00 */
[----:B------:R-:W-:Y:S01]  /*66e0*/  FFMA.FTZ R215, R80, R194, R177 ;  /* 0x000000c250d77223 */ /* 0x000fe200000100b1 */
[----:B------:R-:W-:Y:S01]  /*66f0*/  ISETP.NE.AND P0, PT, R64, 0x1f, PT ;  /* 0x0000001f4000780c */ /* 0x000fe20003f05270 */
[-C--:B------:R-:W-:Y:S01]  /*6700*/  FMUL.FTZ R11, R11, R175.reuse ;  /* 0x000000af0b0b7220 */ /* 0x080fe20000410000 */
[----:B------:R-:W-:Y:S01]  /*6710*/  SHFL.DOWN PT, R219, R218, 0x1, 0x1f ;  /* 0x08201f00dadb7f89 */ /* 0x000fe200000e0000 */
[----:B------:R-:W-:-:S02]  /*6720*/  FFMA.FTZ R177, R159, R175, R212 ;  /* 0x000000af9fb17223 */ /* 0x000fc400000100d4 */
[----:B------:R-:W-:Y:S01]  /*6730*/  FFMA.FTZ R11, R82, R11, R215 ;  /* 0x0000000b520b7223 */ /* 0x000fe200000100d7 */
[----:B------:R-:W-:Y:S01]  /*6740*/  SHFL.IDX PT, R198, R3, RZ, 0x1f ;  /* 0x00001fff03c67589 */ /* 0x000fe200000e0000 */
[-C--:B------:R-:W-:Y:S01]  /*6750*/  FMUL.FTZ R10, R179, R177.reuse ;  /* 0x000000b1b30a7220 */ /* 0x080fe20000410000 */
[----:B------:R-:W-:Y:S02]  /*6760*/  FFMA.FTZ R179, R176, R177, R205 ;  /* 0x000000b1b0b37223 */ /* 0x000fe400000100cd */
[----:B------:R-:W0:Y:S01]  /*6770*/  SHFL.DOWN PT, R196, R217, 0x1, 0x1f ;  /* 0x08201f00d9c47f89 */ /* 0x000e2200000e0000 */
[----:B------:R-:W-:Y:S01]  /*6780*/  FFMA.FTZ R11, R84, R10, R11 ;  /* 0x0000000a540b7223 */ /* 0x000fe2000001000b */
[-C--:B------:R-:W-:Y:S01]  /*6790*/  FMUL.FTZ R10, R181, R179.reuse ;  /* 0x000000b3b50a7220 */ /* 0x080fe20000410000 */
[----:B------:R-:W-:Y:S01]  /*67a0*/  FFMA.FTZ R181, R180, R179, R207 ;  /* 0x000000b3b4b57223 */ /* 0x000fe200000100cf */
[----:B------:R-:W-:Y:S01]  /*67b0*/  SHFL.IDX PT, R215, R218, RZ, 0x1f ;  /* 0x00001fffdad77589 */ /* 0x000fe200000e0000 */
[----:B------:R-:W-:Y:S01]  /*67c0*/  FMUL.FTZ R207, R170, R157 ;  /* 0x0000009daacf7220 */ /* 0x000fe20000410000 */
[----:B------:R-:W-:Y:S01]  /*67d0*/  FFMA.FTZ R205, R86, R10, R11 ;  /* 0x0000000a56cd7223 */ /* 0x000fe2000001000b */
[-C--:B------:R-:W-:Y:S01]  /*67e0*/  FMUL.FTZ R188, R188, R181.reuse ;  /* 0x000000b5bcbc7220 */ /* 0x080fe20000410000 */
[----:B------:R-:W1:Y:S01]  /*67f0*/  SHFL.IDX PT, R194, R217, RZ, 0x1f ;  /* 0x00001fffd9c27589 */ /* 0x000e6200000e0000 */
[----:B------:R-:W-:Y:S01]  /*6800*/  FFMA.FTZ R197, R182, R181, R197 ;  /* 0x000000b5b6c57223 */ /* 0x000fe200000100c5 */
[----:B------:R-:W-:-:S02]  /*6810*/  HFMA2 R11, -RZ, RZ, 0, 0 ;  /* 0x00000000ff0b7431 */ /* 0x000fc400000001ff */
[----:B------:R-:W-:Y:S01]  /*6820*/  FFMA.FTZ R205, R88, R188, R205 ;  /* 0x000000bc58cd7223 */ /* 0x000fe200000100cd */
[----:B------:R-:W-:Y:S01]  /*6830*/  MOV R10, R64 ;  /* 0x00000040000a7202 */ /* 0x000fe20000000f00 */
[-C--:B------:R-:W-:Y:S01]  /*6840*/  FMUL.FTZ R188, R189, R197.reuse ;  /* 0x000000c5bdbc7220 */ /* 0x080fe20000410000 */
[----:B------:R-:W-:-:S03]  /*6850*/  FFMA.FTZ R189, R183, R197, R204 ;  /* 0x000000c5b7bd7223 */ /* 0x000fc600000100cc */
[----:B------:R-:W-:Y:S01]  /*6860*/  FFMA.FTZ R205, R90, R188, R205 ;  /* 0x000000bc5acd7223 */ /* 0x000fe200000100cd */
[----:B------:R-:W-:Y:S01]  /*6870*/  @!P4 LEA R188, R141, UR12, 0x3 ;  /* 0x0000000c8dbccc11 */ /* 0x000fe2000f8e18ff */
[-C--:B------:R-:W-:Y:S01]  /*6880*/  FMUL.FTZ R187, R187, R189.reuse ;  /* 0x000000bdbbbb7220 */ /* 0x080fe20000410000 */
[----:B------:R-:W-:Y:S01]  /*6890*/  FFMA.FTZ R193, R184, R189, R193 ;  /* 0x000000bdb8c17223 */ /* 0x000fe200000100c1 */
[----:B------:R-:W-:-:S04]  /*68a0*/  IMAD.WIDE.U32 R10, R8, UR36, R10 ;  /* 0x00000024080a7c25 */ /* 0x000fc8000f8e000a */
[----:B------:R-:W-:Y:S01]  /*68b0*/  FFMA.FTZ R187, R92, R187, R205 ;  /* 0x000000bb5cbb7223 */ /* 0x000fe200000100cd */
[----:B0-----:R-:W-:Y:S01]  /*68c0*/  @P0 FFMA.FTZ R198, R196, R198, R219 ;  /* 0x000000c6c4c60223 */ /* 0x001fe200000100db */
[----:B------:R-:W-:Y:S01]  /*68d0*/  FMUL.FTZ R205, R170, R155 ;  /* 0x0000009baacd7220 */ /* 0x000fe20000410000 */
[----:B------:R-:W-:Y:S01]  /*68e0*/  FFMA.FTZ R191, R186, R193, R191 ;  /* 0x000000c1babf7223 */ /* 0x000fe200000100bf */
[----:B------:R-:W-:Y:S02]  /*68f0*/  IMAD R11, R9, UR36, R11 ;  /* 0x00000024090b7c24 */ /* 0x000fe4000f8e020b */
[----:B------:R-:W-:Y:S01]  /*6900*/  FFMA.FTZ R213, R198, R190, R213 ;  /* 0x000000bec6d57223 */ /* 0x000fe200000100d5 */
[----:B------:R-:W-:Y:S01]  /*6910*/  FMUL.FTZ R205, R0, R205 ;  /* 0x000000cd00cd7220 */ /* 0x000fe20000410000 */
[----:B------:R-:W-:Y:S01]  /*6920*/  FMUL.FTZ R149, R149, R193 ;  /* 0x000000c195957220 */ /* 0x000fe20000410000 */
[----:B------:R-:W-:-:S04]  /*6930*/  IMAD.WIDE.U32 R10, R71, UR38, R10 ;  /* 0x00000026470a7c25 */ /* 0x000fc8000f8e000a */
[C---:B------:R-:W-:Y:S01]  /*6940*/  FFMA.FTZ R216, R185.reuse, R213, R216 ;  /* 0x000000d5b9d87223 */ /* 0x040fe200000100d8 */
[C---:B-1----:R-:W-:Y:S01]  /*6950*/  FFMA.FTZ R3, R194.reuse, R3, R215 ;  /* 0x00000003c2037223 */ /* 0x042fe200000100d7 */
[----:B------:R-:W-:Y:S01]  /*6960*/  FMUL.FTZ R2, R194, R2 ;  /* 0x00000002c2027220 */ /* 0x000fe20000410000 */
[----:B------:R-:W-:Y:S01]  /*6970*/  FFMA.FTZ R185, R185, R191, R192 ;  /* 0x000000bfb9b97223 */ /* 0x000fe200000100c0 */
[----:B------:R-:W-:Y:S01]  /*6980*/  FFMA.FTZ R211, R186, R216, R211 ;  /* 0x000000d8bad37223 */ /* 0x000fe200000100d3 */
[----:B------:R-:W-:Y:S01]  /*6990*/  FMUL.FTZ R215, R170, R165 ;  /* 0x000000a5aad77220 */ /* 0x000fe20000410000 */
[----:B------:R-:W-:Y:S01]  /*69a0*/  FFMA.FTZ R149, R94, R149, R187 ;  /* 0x000000955e957223 */ /* 0x000fe200000100bb */
[----:B------:R0:W-:Y:S01]  /*69b0*/  @!P4 STS.64 [R188+0x1728], R2 ;  /* 0x00172802bc00c388 */ /* 0x0001e20000000a00 */
[----:B------:R-:W-:Y:S01]  /*69c0*/  FFMA.FTZ R209, R184, R211, R209 ;  /* 0x000000d3b8d17223 */ /* 0x000fe200000100d1 */
[----:B------:R-:W-:Y:S01]  /*69d0*/  FMUL.FTZ R184, R70, R207 ;  /* 0x000000cf46b87220 */ /* 0x000fe20000410000 */
[----:B------:R-:W-:Y:S01]  /*69e0*/  FMUL.FTZ R207, R170, R167 ;  /* 0x000000a7aacf7220 */ /* 0x000fe20000410000 */
[----:B------:R1:W-:Y:S01]  /*69f0*/  STS [R62+0x430], R205 ;  /* 0x000430cd3e007388 */ /* 0x0003e20000000800 */
[----:B------:R-:W-:Y:S01]  /*6a00*/  FFMA.FTZ R183, R183, R209, R214 ;  /* 0x000000d1b7b77223 */ /* 0x000fe200000100d6 */
[----:B------:R-:W-:Y:S01]  /*6a10*/  FMUL.FTZ R186, R72, R215 ;  /* 0x000000d748ba7220 */ /* 0x000fe20000410000 */
[----:B------:R-:W-:Y:S01]  /*6a20*/  FMUL.FTZ R15, R15, R191 ;  /* 0x000000bf0f0f7220 */ /* 0x000fe20000410000 */
[----:B------:R2:W-:Y:S01]  /*6a30*/  STS [R61+0x4], R184 ;  /* 0x000004b83d007388 */ /* 0x0005e20000000800 */
[----:B------:R-:W-:Y:S01]  /*6a40*/  FFMA.FTZ R203, R182, R183, R203 ;  /* 0x000000b7b6cb7223 */ /* 0x000fe200000100cb */
[----:B------:R-:W-:Y:S01]  /*6a50*/  FMUL.FTZ R13, R13, R185 ;  /* 0x000000b90d0d7220 */ /* 0x000fe20000410000 */
[----:B------:R-:W-:Y:S01]  /*6a60*/  FFMA.FTZ R15, R96, R15, R149 ;  /* 0x0000000f600f7223 */ /* 0x000fe20000010095 */
[----:B0-----:R-:W-:Y:S01]  /*6a70*/  FMUL.FTZ R3, R170, R169 ;  /* 0x000000a9aa037220 */ /* 0x001fe20000410000 */
[----:B------:R-:W-:Y:S01]  /*6a80*/  FFMA.FTZ R201, R180, R203, R201 ;  /* 0x000000cbb4c97223 */ /* 0x000fe200000100c9 */
[----:B------:R-:W-:Y:S01]  /*6a90*/  FMUL.FTZ R2, R74, R207 ;  /* 0x000000cf4a027220 */ /* 0x000fe20000410000 */
[----:B------:R-:W-:Y:S01]  /*6aa0*/  FMUL.FTZ R207, R170, R171 ;  /* 0x000000abaacf7220 */ /* 0x000fe20000410000 */
[----:B------:R-:W-:Y:S01]  /*6ab0*/  FMUL.FTZ R180, R76, R3 ;  /* 0x000000034cb47220 */ /* 0x000fe20000410000 */
[----:B------:R-:W-:Y:S01]  /*6ac0*/  FMUL.FTZ R3, R170, R173 ;  /* 0x000000adaa037220 */ /* 0x000fe20000410000 */
[----:B------:R-:W-:Y:S01]  /*6ad0*/  FFMA.FTZ R199, R176, R201, R199 ;  /* 0x000000c9b0c77223 */ /* 0x000fe200000100c7 */
[----:B------:R0:W-:Y:S01]  /*6ae0*/  STS [R61+0xc], R2 ;  /* 0x00000c023d007388 */ /* 0x0001e20000000800 */
[----:B-1----:R-:W-:Y:S01]  /*6af0*/  FMUL.FTZ R205, R170, R175 ;  /* 0x000000afaacd7220 */ /* 0x002fe20000410000 */
[----:B------:R-:W-:Y:S01]  /*6b00*/  FMUL.FTZ R182, R80, R3 ;  /* 0x0000000350b67220 */ /* 0x000fe20000410000 */
[----:B------:R-:W-:Y:S01]  /*6b10*/  FFMA.FTZ R159, R159, R199, R206 ;  /* 0x000000c79f9f7223 */ /* 0x000fe200000100ce */
[----:B------:R-:W-:Y:S01]  /*6b20*/  FMUL.FTZ R3, R170, R177 ;  /* 0x000000b1aa037220 */ /* 0x000fe20000410000 */
[----:B------:R-:W-:Y:S01]  /*6b30*/  FMUL.FTZ R176, R78, R207 ;  /* 0x000000cf4eb07220 */ /* 0x000fe20000410000 */
[----:B--2---:R-:W-:Y:S01]  /*6b40*/  FMUL.FTZ R184, R82, R205 ;  /* 0x000000cd52b87220 */ /* 0x004fe20000410000 */
[----:B------:R-:W-:Y:S01]  /*6b50*/  FFMA.FTZ R161, R161, R159, R174 ;  /* 0x0000009fa1a17223 */ /* 0x000fe200000100ae */
[C---:B------:R-:W-:Y:S01]  /*6b60*/  FMUL.FTZ R205, R170.reuse, R181 ;  /* 0x000000b5aacd7220 */ /* 0x040fe20000410000 */
[----:B------:R-:W-:Y:S01]  /*6b70*/  FMUL.FTZ R207, R170, R197 ;  /* 0x000000c5aacf7220 */ /* 0x000fe20000410000 */
[----:B0-----:R-:W-:Y:S01]  /*6b80*/  FMUL.FTZ R2, R84, R3 ;  /* 0x0000000354027220 */ /* 0x001fe20000410000 */
[----:B------:R-:W-:Y:S01]  /*6b90*/  FMUL.FTZ R3, R170, R179 ;  /* 0x000000b3aa037220 */ /* 0x000fe20000410000 */
[----:B------:R-:W-:Y:S01]  /*6ba0*/  FFMA.FTZ R163, R163, R161, R172 ;  /* 0x000000a1a3a37223 */ /* 0x000fe200000100ac */
[----:B------:R0:W-:Y:S01]  /*6bb0*/  STS [R61+0x10], R180 ;  /* 0x000010b43d007388 */ /* 0x0001e20000000800 */
[----:B------:R-:W-:Y:S01]  /*6bc0*/  FMUL.FTZ R174, R88, R205 ;  /* 0x000000cd58ae7220 */ /* 0x000fe20000410000 */
[----:B------:R-:W-:Y:S01]  /*6bd0*/  FMUL.FTZ R172, R86, R3 ;  /* 0x0000000356ac7220 */ /* 0x000fe20000410000 */
[C---:B------:R-:W-:Y:S01]  /*6be0*/  FMUL.FTZ R3, R170.reuse, R189 ;  /* 0x000000bdaa037220 */ /* 0x040fe20000410000 */
[----:B------:R1:W-:Y:S01]  /*6bf0*/  STS [R61+0x14], R176 ;  /* 0x000014b03d007388 */ /* 0x0003e20000000800 */
[----:B------:R-:W-:Y:S01]  /*6c00*/  FMUL.FTZ R205, R170, R191 ;  /* 0x000000bfaacd7220 */ /* 0x000fe20000410000 */
[----:B------:R-:W-:-:S02]  /*6c10*/  FFMA.FTZ R151, R151, R163, R166 ;  /* 0x000000a397977223 */ /* 0x000fc400000100a6 */
[----:B------:R2:W-:Y:S01]  /*6c20*/  STS [R61+0x18], R182 ;  /* 0x000018b63d007388 */ /* 0x0005e20000000800 */
[----:B0-----:R-:W-:Y:S01]  /*6c30*/  FMUL.FTZ R180, R92, R3 ;  /* 0x000000035cb47220 */ /* 0x001fe20000410000 */
[----:B------:R-:W-:Y:S02]  /*6c40*/  FMUL.FTZ R3, R170, R193 ;  /* 0x000000c1aa037220 */ /* 0x000fe40000410000 */
[----:B------:R0:W-:Y:S01]  /*6c50*/  STS [R61+0x24], R172 ;  /* 0x000024ac3d007388 */ /* 0x0001e20000000800 */
[----:B------:R-:W-:Y:S01]  /*6c60*/  FFMA.FTZ R153, R153, R151, R168 ;  /* 0x0000009799997223 */ /* 0x000fe200000100a8 */
[----:B-1----:R-:W-:Y:S01]  /*6c70*/  FMUL.FTZ R176, R90, R207 ;  /* 0x000000cf5ab07220 */ /* 0x002fe20000410000 */
[----:B------:R-:W-:Y:S01]  /*6c80*/  FMUL.FTZ R207, R170, R185 ;  /* 0x000000b9aacf7220 */ /* 0x000fe20000410000 */
[----:B------:R-:W-:Y:S01]  /*6c90*/  FMUL.FTZ R170, R94, R3 ;  /* 0x000000035eaa7220 */ /* 0x000fe20000410000 */
[----:B------:R-:W-:Y:S01]  /*6ca0*/  STS [R61+0x8], R186 ;  /* 0x000008ba3d007388 */ /* 0x000fe20000000800 */
[----:B--2---:R-:W-:Y:S01]  /*6cb0*/  FMUL.FTZ R182, R96, R205 ;  /* 0x000000cd60b67220 */ /* 0x004fe20000410000 */
[----:B------:R-:W-:-:S02]  /*6cc0*/  FFMA.FTZ R147, R147, R153, R164 ;  /* 0x0000009993937223 */ /* 0x000fc400000100a4 */
[----:B------:R1:W-:Y:S01]  /*6cd0*/  STS [R61+0x1c], R184 ;  /* 0x00001cb83d007388 */ /* 0x0003e20000000800 */
[C---:B0-----:R-:W-:Y:S01]  /*6ce0*/  FMUL.FTZ R172, R98.reuse, R207 ;  /* 0x000000cf62ac7220 */ /* 0x041fe20000410000 */
[----:B------:R-:W-:Y:S01]  /*6cf0*/  FFMA.FTZ R143, R143, R147, R14 ;  /* 0x000000938f8f7223 */ /* 0x000fe2000001000e */
[----:B------:R-:W-:Y:S01]  /*6d00*/  FFMA.FTZ R14, R98, R13, R15 ;  /* 0x0000000d620e7223 */ /* 0x000fe2000001000f */
[----:B------:R0:W-:Y:S02]  /*6d10*/  STS [R61+0x20], R2 ;  /* 0x000020023d007388 */ /* 0x0001e40000000800 */
[----:B------:R-:W-:Y:S02]  /*6d20*/  FFMA.FTZ R145, R145, R143, R162 ;  /* 0x0000008f91917223 */ /* 0x000fe400000100a2 */
[----:B------:R-:W-:Y:S01]  /*6d30*/  STS [R61+0x28], R174 ;  /* 0x000028ae3d007388 */ /* 0x000fe20000000800 */
[----:B-1----:R-:W-:-:S03]  /*6d40*/  SHF.R.S32.HI R184, RZ, 0x1f, R71 ;  /* 0x0000001fffb87819 */ /* 0x002fc60000011447 */
[----:B------:R-:W-:Y:S02]  /*6d50*/  STS [R61+0x2c], R176 ;  /* 0x00002cb03d007388 */ /* 0x000fe40000000800 */
[----:B0-----:R-:W-:Y:S02]  /*6d60*/  IMAD R2, R184, UR38, RZ ;  /* 0x00000026b8027c24 */ /* 0x001fe4000f8e02ff */
[----:B------:R-:W-:Y:S02]  /*6d70*/  STS [R61+0x30], R180 ;  /* 0x000030b43d007388 */ /* 0x000fe40000000800 */
[----:B------:R-:W-:Y:S02]  /*6d80*/  IMAD R3, R71, UR39, R2 ;  /* 0x0000002747037c24 */ /* 0x000fe4000f8e0202 */
[----:B------:R-:W-:Y:S01]  /*6d90*/  STS [R61+0x34], R170 ;  /* 0x000034aa3d007388 */ /* 0x000fe20000000800 */
[----:B------:R-:W-:-:S03]  /*6da0*/  IADD3 R2, P0, PT, R10, UR6, RZ ;  /* 0x000000060a027c10 */ /* 0x000fc6000ff1e0ff */
[----:B------:R-:W-:Y:S01]  /*6db0*/  STS [R61+0x38], R182 ;  /* 0x000038b63d007388 */ /* 0x000fe20000000800 */
[----:B------:R-:W-:Y:S02]  /*6dc0*/  IADD3.X R3, PT, PT, R11, R3, RZ, P0, !PT ;  /* 0x000000030b037210 */ /* 0x000fe400007fe4ff */
[----:B------:R-:W-:Y:S01]  /*6dd0*/  MOV R11, UR13 ;  /* 0x0000000d000b7c02 */ /* 0x000fe20008000f00 */
[----:B------:R0:W-:Y:S01]  /*6de0*/  STS [R61+0x3c], R172 ;  /* 0x00003cac3d007388 */ /* 0x0001e20000000800 */
[C---:B------:R-:W-:Y:S01]  /*6df0*/  IMAD.WIDE.U32 R2, R141.reuse, UR40, R2 ;  /* 0x000000288d027c25 */ /* 0x040fe2000f8e0002 */
[----:B------:R-:W-:Y:S03]  /*6e00*/  BAR.SYNC.DEFER_BLOCKING 0x0 ;  /* 0x0000000000007b1d */ /* 0x000fe60000010000 */
[----:B------:R-:W-:Y:S01]  /*6e10*/  IMAD R3, R141, UR41, R3 ;  /* 0x000000298d037c24 */ /* 0x000fe2000f8e0203 */
[----:B------:R-:W-:-:S02]  /*6e20*/  LEA R10, P0, R2, UR42, 0x2 ;  /* 0x0000002a020a7c11 */ /* 0x000fc4000f8010ff */
[----:B0-----:R-:W-:Y:S02]  /*6e30*/  IADD3 R172, PT, PT, R11, -UR6, -R64 ;  /* 0x800000060bac7c10 */ /* 0x001fe4000fffe840 */
[----:B------:R-:W-:Y:S02]  /*6e40*/  LEA.HI.X R11, R2, UR43, R3, 0x2, P0 ;  /* 0x0000002b020b7c11 */ /* 0x000fe400080f1403 */
[C---:B------:R-:W-:Y:S02]  /*6e50*/  ISETP.GE.AND P6, PT, R172.reuse, 0x1, PT ;  /* 0x00000001ac00780c */ /* 0x040fe40003fc6270 */
[C---:B------:R-:W-:Y:S02]  /*6e60*/  ISETP.GE.AND P3, PT, R172.reuse, 0x21, PT ;  /* 0x00000021ac00780c */ /* 0x040fe40003f66270 */
[C---:B------:R-:W-:Y:S02]  /*6e70*/  ISETP.GE.AND P2, PT, R172.reuse, 0x41, PT ;  /* 0x00000041ac00780c */ /* 0x040fe40003f46270 */
[----:B------:R-:W-:-:S02]  /*6e80*/  ISETP.GE.AND P1, PT, R172, 0x61, PT ;  /* 0x00000061ac00780c */ /* 0x000fc40003f26270 */
[----:B------:R-:W-:Y:S01]  /*6e90*/  ISETP.GE.AND P0, PT, R172, 0x81, PT ;  /* 0x00000081ac00780c */ /* 0x000fe20003f06270 */
[----:B------:R0:W1:Y:S04]  /*6ea0*/  LDS R205, [R60+0x4b0] ;  /* 0x0004b0003ccd7984 */ /* 0x0000680000000800 */
[----:B------:R-:W-:Y:S08]  /*6eb0*/  @!P6 BRA `(.L_x_6793) ;  /* 0x000000000010e947 */ /* 0x000ff00003800000 */
[----:B------:R-:W-:-:S04]  /*6ec0*/  LEA.HI R2, R64, R64, RZ, 0x1b ;  /* 0x0000004040027211 */ /* 0x000fc800078fd8ff */
[----:B------:R-:W-:-:S05]  /*6ed0*/  LEA R2, R2, UR12, 0x2 ;  /* 0x0000000c02027c11 */ /* 0x000fca000f8e10ff */
[----:B------:R-:W2:Y:S04]  /*6ee0*/  LDS R3, [R2+0x430] ;  /* 0x0004300002037984 */ /* 0x000ea80000000800 */
[----:B--2---:R2:W-:Y:S02]  /*6ef0*/  REDG.E.ADD.F32.FTZ.RN.STRONG.GPU desc[UR30][R10.64], R3 ;  /* 0x000000030a0079a6 */ /* 0x0045e4000c12f31e */
.L_x_6793:
[----:B------:R-:W-:Y:S05]  /*6f00*/  BSYNC.RECONVERGENT B0 ;  /* 0x0000000000007941 */ /* 0x000fea0003800200 */
.L_x_6792:
[----:B------:R-:W-:Y:S01]  /*6f10*/  BSSY.RECONVERGENT B0, `(.L_x_6794) ;  /* 0x0000004000007945 */ /* 0x000fe20003800200 */
[----:B------:R-:W-:-:S03]  /*6f20*/  ISETP.GE.AND P6, PT, R172, 0xa1, PT ;  /* 0x000000a1ac00780c */ /* 0x000fc60003fc6270 */
[----:B------:R-:W-:Y:S10]  /*6f30*/  @!P3 BRA `(.L_x_6795) ;  /* 0x000000000004b947 */ /* 0x000ff40003800000 */
[----:B-1----:R3:W-:Y:S02]  /*6f40*/  REDG.E.ADD.F32.FTZ.RN.STRONG.GPU desc[UR30][R10.64+0x80], R205 ;  /* 0x000080cd0a0079a6 */ /* 0x0027e4000c12f31e */
.L_x_6795:
[----:B------:R-:W-:Y:S05]  /*6f50*/  BSYNC.RECONVERGENT B0 ;  /* 0x0000000000007941 */ /* 0x000fea0003800200 */
.L_x_6794:
[----:B--2---:R2:W4:Y:S01]  /*6f60*/  LDS R3, [R59+0x530] ;  /* 0x000530003b037984 */ /* 0x0045220000000800 */
[----:B------:R-:W-:Y:S04]  /*6f70*/  BSSY.RECONVERGENT B0, `(.L_x_6796) ;  /* 0x0000003000007945 */ /* 0x000fe80003800200 */
[----:B------:R-:W-:Y:S05]  /*6f80*/  @!P2 BRA `(.L_x_6797) ;  /* 0x000000000004a947 */ /* 0x000fea0003800000 */
[----:B----4-:R4:W-:Y:S02]  /*6f90*/  REDG.E.ADD.F32.FTZ.RN.STRONG.GPU desc[UR30][R10.64+0x100], R3 ;  /* 0x000100030a0079a6 */ /* 0x0109e4000c12f31e */
.L_x_6797:
[----:B------:R-:W-:Y:S05]  /*6fa0*/  BSYNC.RECONVERGENT B0 ;  /* 0x0000000000007941 */ /* 0x000fea0003800200 */
.L_x_6796:
[----:B----4-:R4:W0:Y:S01]  /*6fb0*/  LDS R3, [R58+0x5b0] ;  /* 0x0005b0003a037984 */ /* 0x0108220000000800 */
[----:B------:R-:W-:Y:S04]  /*6fc0*/  BSSY.RECONVERGENT B0, `(.L_x_6798) ;  /* 0x0000003000007945 */ /* 0x000fe80003800200 */
[----:B------:R-:W-:Y:S05]  /*6fd0*/  @!P1 BRA `(.L_x_6799) ;  /* 0x0000000000049947 */ /* 0x000fea0003800000 */
[----:B0-----:R0:W-:Y:S02]  /*6fe0*/  REDG.E.ADD.F32.FTZ.RN.STRONG.GPU desc[UR30][R10.64+0x180], R3 ;  /* 0x000180030a0079a6 */ /* 0x0011e4000c12f31e */
.L_x_6799:
[----:B------:R-:W-:Y:S05]  /*6ff0*/  BSYNC.RECONVERGENT B0 ;  /* 0x0000000000007941 */ /* 0x000fea0003800200 */
.L_x_6798:
[----:B0-----:R0:W0:Y:S01]  /*7000*/  LDS R3, [R57+0x630] ;  /* 0x0006300039037984 */ /* 0x0010220000000800 */
[----:B------:R-:W-:Y:S04]  /*7010*/  BSSY.RECONVERGENT B0, `(.L_x_6800) ;  /* 0x0000003000007945 */ /* 0x000fe80003800200 */
[----:B------:R-:W-:Y:S05]  /*7020*/  @!P0 BRA `(.L_x_6801) ;  /* 0x0000000000048947 */ /* 0x000fea0003800000 */
[----:B0-----:R0:W-:Y:S02]  /*7030*/  REDG.E.ADD.F32.FTZ.RN.STRONG.GPU desc[UR30][R10.64+0x200], R3 ;  /* 0x000200030a0079a6 */ /* 0x0011e4000c12f31e */
.L_x_6801:
[----:B------:R-:W-:Y:S05]  /*7040*/  BSYNC.RECONVERGENT B0 ;  /* 0x0000000000007941 */ /* 0x000fea0003800200 */
.L_x_6800:
[----:B0-----:R0:W0:Y:S01]  /*7050*/  LDS R3, [R56+0x6b0] ;  /* 0x0006b00038037984 */ /* 0x0010220000000800 */
[----:B------:R-:W-:Y:S04]  /*7060*/  BSSY.RECONVERGENT B0, `(.L_x_6802) ;  /* 0x0000003000007945 */ /* 0x000fe80003800200 */
[----:B------:R-:W-:Y:S05]  /*7070*/  @!P6 BRA `(.L_x_6803) ;  /* 0x000000000004e947 */ /* 0x000fea0003800000 */
[----:B0-----:R0:W-:Y:S02]  /*7080*/  REDG.E.ADD.F32.FTZ.RN.STRONG.GPU desc[UR30][R10.64+0x280], R3 ;  /* 0x000280030a0079a6 */ /* 0x0011e4000c12f31e */
.L_x_6803:
[----:B------:R-:W-:Y:S05]  /*7090*/  BSYNC.RECONVERGENT B0 ;  /* 0x0000000000007941 */ /* 0x000fea0003800200 */
.L_x_6802:
        /* <DEDUP_REMOVED lines=8> */
[----:B0-----:R0:W-:Y:S02]  /*7120*/  REDG.E.ADD.F32.FTZ.RN.STRONG.GPU desc[UR30][R10.64+0x300], R3 ;  /* 0x000300030a0079a6 */ /* 0x0011e4000c12f31e */
.L_x_6805:
[----:B------:R-:W-:Y:S05]  /*7130*/  BSYNC.RECONVERGENT B0 ;  /* 0x0000000000007941 */ /* 0x000fea0003800200 */
.L_x_6804:
[----:B0-----:R0:W0:Y:S01]  /*7140*/  LDS R3, [R54+0x7b0] ;  /* 0x0007b00036037984 */ /* 0x0010220000000800 */
[----:B------:R-:W-:Y:S01]  /*7150*/  BSSY.RECONVERGENT B0, `(.L_x_6806) ;  /* 0x0000004000007945 */ /* 0x000fe20003800200 */
[----:B------:R-:W-:-:S03]  /*7160*/  IADD3 R13, PT, PT, R64, 0x140, RZ ;  /* 0x00000140400d7810 */ /* 0x000fc60007ffe0ff */
[----:B------:R-:W-:Y:S05]  /*7170*/  @!P0 BRA `(.L_x_6807) ;  /* 0x0000000000048947 */ /* 0x000fea0003800000 */
[----:B0-----:R0:W-:Y:S02]  /*7180*/  REDG.E.ADD.F32.FTZ.RN.STRONG.GPU desc[UR30][R10.64+0x380], R3 ;  /* 0x000380030a0079a6 */ /* 0x0011e4000c12f31e */
.L_x_6807:
[----:B------:R-:W-:Y:S05]  /*7190*/  BSYNC.RECONVERGENT B0 ;  /* 0x0000000000007941 */ /* 0x000fea0003800200 */
.L_x_6806:
[----:B0-----:R0:W0:Y:S01]  /*71a0*/  LDS R3, [R53+0x830] ;  /* 0x0008300035037984 */ /* 0x0010220000000800 */
[----:B------:R-:W-:Y:S01]  /*71b0*/  BSSY.RECONVERGENT B0, `(.L_x_6808) ;  /* 0x0000004000007945 */ /* 0x000fe20003800200 */
[----:B------:R-:W-:-:S03]  /*71c0*/  LEA.HI R13, R13, R64, RZ, 0x1b ;  /* 0x000000400d0d7211 */ /* 0x000fc600078fd8ff */
[----:B------:R-:W-:Y:S05]  /*71d0*/  @!P1 BRA `(.L_x_6809) ;  /* 0x0000000000049947 */ /* 0x000fea0003800000 */
[----:B0-----:R0:W-:Y:S02]  /*71e0*/  REDG.E.ADD.F32.FTZ.RN.STRONG.GPU desc[UR30][R10.64+0x400], R3 ;  /* 0x000400030a0079a6 */ /* 0x0011e4000c12f31e */
.L_x_6809:
[----:B------:R-:W-:Y:S05]  /*71f0*/  BSYNC.RECONVERGENT B0 ;  /* 0x0000000000007941 */ /* 0x000fea0003800200 */
.L_x_6808:
[----:B0-----:R0:W0:Y:S01]  /*7200*/  LDS R3, [R52+0x8b0] ;  /* 0x0008b00034037984 */ /* 0x0010220000000800 */
[----:B------:R-:W-:Y:S01]  /*7210*/  BSSY.RECONVERGENT B0, `(.L_x_6810) ;  /* 0x0000004000007945 */ /* 0x000fe20003800200 */
[----:B------:R-:W-:-:S03]  /*7220*/  LEA R13, R13, UR12, 0x2 ;  /* 0x0000000c0d0d7c11 */ /* 0x000fc6000f8e10ff */
[----:B------:R-:W-:Y:S05]  /*7230*/  @!P2 BRA `(.L_x_6811) ;  /* 0x000000000004a947 */ /* 0x000fea0003800000 */
[----:B0-----:R0:W-:Y:S02]  /*7240*/  REDG.E.ADD.F32.FTZ.RN.STRONG.GPU desc[UR30][R10.64+0x480], R3 ;  /* 0x000480030a0079a6 */ /* 0x0011e4000c12f31e */
.L_x_6811:
[----:B------:R-:W-:Y:S05]  /*7250*/  BSYNC.RECONVERGENT B0 ;  /* 0x0000000000007941 */ /* 0x000fea0003800200 */
.L_x_6810:
[----:B0-----:R0:W0:Y:S01]  /*7260*/  LDS R3, [R13+0x930] ;  /* 0x000930000d037984 */ /* 0x0010220000000800 */
[----:B------:R-:W-:Y:S01]  /*7270*/  BSSY.RECONVERGENT B0, `(.L_x_6812) ;  /* 0x0000005000007945 */ /* 0x000fe20003800200 */
[C---:B------:R-:W-:Y:S01]  /*7280*/  FFMA.FTZ R155, -R114.reuse, R93, R155 ;  /* 0x0000005d729b7223 */ /* 0x040fe2000001019b */
[----:B------:R-:W-:Y:S02]  /*7290*/  FMUL.FTZ R2, R114, R145 ;  /* 0x0000009172027220 */ /* 0x000fe40000410000 */
[----:B------:R-:W-:Y:S05]  /*72a0*/  @!P3 BRA `(.L_x_6813) ;  /* 0x000000000004b947 */ /* 0x000fea0003800000 */
[----:B0-----:R0:W-:Y:S02]  /*72b0*/  REDG.E.ADD.F32.FTZ.RN.STRONG.GPU desc[UR30][R10.64+0x500], R3 ;  /* 0x000500030a0079a6 */ /* 0x0011e4000c12f31e */
.L_x_6813:
[----:B------:R-:W-:Y:S05]  /*72c0*/  BSYNC.RECONVERGENT B0 ;  /* 0x0000000000007941 */ /* 0x000fea0003800200 */
.L_x_6812:
[C---:B------:R-:W-:Y:S01]  /*72d0*/  FFMA.FTZ R157, -R116.reuse, R95, R157 ;  /* 0x0000005f749d7223 */ /* 0x040fe2000001019d */
[----:B0-----:R-:W-:Y:S01]  /*72e0*/  FMUL.FTZ R3, R116, R143 ;  /* 0x0000008f74037220 */ /* 0x001fe20000410000 */
[----:B------:R-:W-:Y:S01]  /*72f0*/  FFMA.FTZ R164, R2, R155, RZ ;  /* 0x0000009b02a47223 */ /* 0x000fe200000100ff */
[C---:B------:R-:W-:Y:S01]  /*7300*/  FFMA.FTZ R165, -R118.reuse, R97, R165 ;  /* 0x0000006176a57223 */ /* 0x040fe200000101a5 */
[----:B------:R-:W-:Y:S01]  /*7310*/  FMUL.FTZ R162, R118, R147 ;  /* 0x0000009376a27220 */ /* 0x000fe20000410000 */
[C---:B------:R-:W-:Y:S01]  /*7320*/  FMUL.FTZ R13, R120.reuse, R153 ;  /* 0x00000099780d7220 */ /* 0x040fe20000410000 */
[----:B------:R-:W-:Y:S01]  /*7330*/  FFMA.FTZ R15, R3, R157, R164 ;  /* 0x0000009d030f7223 */ /* 0x000fe200000100a4 */
[----:B------:R-:W-:Y:S01]  /*7340*/  FFMA.FTZ R164, -R120, R99, R167 ;  /* 0x0000006378a47223 */ /* 0x000fe200000101a7 */
[C---:B------:R-:W-:Y:S01]  /*7350*/  FFMA.FTZ R169, -R122.reuse, R101, R169 ;  /* 0x000000657aa97223 */ /* 0x040fe200000101a9 */
[----:B------:R-:W-:Y:S01]  /*7360*/  FMUL.FTZ R166, R122, R151 ;  /* 0x000000977aa67220 */ /* 0x000fe20000410000 */
[----:B------:R-:W-:Y:S01]  /*7370*/  FFMA.FTZ R168, R162, R165, R15 ;  /* 0x000000a5a2a87223 */ /* 0x000fe2000001000f */
[----:B------:R-:W-:Y:S01]  /*7380*/  ISETP.GE.AND P6, PT, R172, 0x161, PT ;  /* 0x00000161ac00780c */ /* 0x000fe20003fc6270 */
[C---:B------:R-:W-:Y:S01]  /*7390*/  FMUL.FTZ R149, R124.reuse, R163 ;  /* 0x000000a37c957220 */ /* 0x040fe20000410000 */
[----:B------:R-:W-:Y:S01]  /*73a0*/  BSSY.RECONVERGENT B0, `(.L_x_6814) ;  /* 0x000000e000007945 */ /* 0x000fe20003800200 */
[----:B------:R-:W-:Y:S01]  /*73b0*/  FFMA.FTZ R15, R13, R164, R168 ;  /* 0x000000a40d0f7223 */ /* 0x000fe200000100a8 */
[----:B------:R-:W-:Y:S01]  /*73c0*/  FFMA.FTZ R168, -R124, R103, R171 ;  /* 0x000000677ca87223 */ /* 0x000fe200000101ab */
[----:B------:R-:W-:Y:S01]  /*73d0*/  ISETP.GE.AND P0, PT, R172, 0x181, PT ;  /* 0x00000181ac00780c */ /* 0x000fe20003f06270 */
[----:B------:R-:W-:Y:S01]  /*73e0*/  FFMA.FTZ R173, -R126, R105, R173 ;  /* 0x000000697ead7223 */ /* 0x000fe200000101ad */
[----:B------:R-:W-:Y:S01]  /*73f0*/  FFMA.FTZ R170, R166, R169, R15 ;  /* 0x000000a9a6aa7223 */ /* 0x000fe2000001000f */
[C---:B------:R-:W-:Y:S01]  /*7400*/  ISETP.GE.AND P1, PT, R172.reuse, 0x1a1, PT ;  /* 0x000001a1ac00780c */ /* 0x040fe20003f26270 */
[----:B------:R0:W0:Y:S01]  /*7410*/  LDS R15, [R51+0x9b0] ;  /* 0x0009b000330f7984 */ /* 0x0000220000000800 */
[----:B------:R-:W-:Y:S01]  /*7420*/  ISETP.GE.AND P2, PT, R172, 0x1c1, PT ;  /* 0x000001c1ac00780c */ /* 0x000fe20003f46270 */
[----:B------:R-:W-:Y:S01]  /*7430*/  FMUL.FTZ R167, R126, R161 ;  /* 0x000000a17ea77220 */ /* 0x000fe20000410000 */
[----:B------:R-:W-:Y:S01]  /*7440*/  FFMA.FTZ R170, R149, R168, R170 ;  /* 0x000000a895aa7223 */ /* 0x000fe200000100aa */
[----:B------:R-:W-:Y:S01]  /*7450*/  ISETP.GE.AND P3, PT, R172, 0x1e1, PT ;  /* 0x000001e1ac00780c */ /* 0x000fe20003f66270 */
[----:B------:R-:W-:-:S12]  /*7460*/  @!P6 BRA `(.L_x_6815) ;  /* 0x000000000004e947 */ /* 0x000fd80003800000 */
[----:B0-----:R0:W-:Y:S02]  /*7470*/  REDG.E.ADD.F32.FTZ.RN.STRONG.GPU desc[UR30][R10.64+0x580], R15 ;  /* 0x0005800f0a0079a6 */ /* 0x0011e4000c12f31e */
.L_x_6815:
[----:B------:R-:W-:Y:S05]  /*7480*/  BSYNC.RECONVERGENT B0 ;  /* 0x0000000000007941 */ /* 0x000fea0003800200 */
.L_x_6814:
[----:B0-----:R0:W0:Y:S01]  /*7490*/  LDS R15, [R50+0xa30] ;  /* 0x000a3000320f7984 */ /* 0x0010220000000800 */
[----:B------:R-:W-:Y:S01]  /*74a0*/  BSSY.RECONVERGENT B0, `(.L_x_6816) ;  /* 0x0000006000007945 */ /* 0x000fe20003800200 */
[C---:B------:R-:W-:Y:S01]  /*74b0*/  FFMA.FTZ R175, -R128.reuse, R107, R175 ;  /* 0x0000006b80af7223 */ /* 0x040fe200000101af */
[----:B------:R-:W-:Y:S01]  /*74c0*/  FMUL.FTZ R171, R128, R159 ;  /* 0x0000009f80ab7220 */ /* 0x000fe20000410000 */
[----:B------:R-:W-:Y:S01]  /*74d0*/  FFMA.FTZ R170, R167, R173, R170 ;  /* 0x000000ada7aa7223 */ /* 0x000fe200000100aa */
[----:B------:R-:W-:Y:S06]  /*74e0*/  @!P0 BRA `(.L_x_6817) ;  /* 0x0000000000048947 */ /* 0x000fec0003800000 */
[----:B0-----:R0:W-:Y:S02]  /*74f0*/  REDG.E.ADD.F32.FTZ.RN.STRONG.GPU desc[UR30][R10.64+0x600], R15 ;  /* 0x0006000f0a0079a6 */ /* 0x0011e4000c12f31e */
.L_x_6817:
[----:B------:R-:W-:Y:S05]  /*7500*/  BSYNC.RECONVERGENT B0 ;  /* 0x0000000000007941 */ /* 0x000fea0003800200 */
.L_x_6816:
[----:B0-----:R0:W0:Y:S01]  /*7510*/  LDS R15, [R49+0xab0] ;  /* 0x000ab000310f7984 */ /* 0x0010220000000800 */
[----:B------:R-:W-:Y:S01]  /*7520*/  BSSY.RECONVERGENT B0, `(.L_x_6818) ;  /* 0x0000006000007945 */ /* 0x000fe20003800200 */
[C---:B------:R-:W-:Y:S01]  /*7530*/  FFMA.FTZ R172, -R130.reuse, R109, R177 ;  /* 0x0000006d82ac7223 */ /* 0x040fe200000101b1 */
[----:B------:R-:W-:Y:S01]  /*7540*/  FMUL.FTZ R177, R130, R199 ;  /* 0x000000c782b17220 */ /* 0x000fe20000410000 */
[----:B------:R-:W-:Y:S01]  /*7550*/  FFMA.FTZ R170, R171, R175, R170 ;  /* 0x000000afabaa7223 */ /* 0x000fe200000100aa */
[----:B------:R-:W-:Y:S06]  /*7560*/  @!P1 BRA `(.L_x_6819) ;  /* 0x0000000000049947 */ /* 0x000fec0003800000 */
[----:B0-----:R0:W-:Y:S02]  /*7570*/  REDG.E.ADD.F32.FTZ.RN.STRONG.GPU desc[UR30][R10.64+0x680], R15 ;  /* 0x0006800f0a0079a6 */ /* 0x0011e4000c12f31e */
.L_x_6819:
[----:B------:R-:W-:Y:S05]  /*7580*/  BSYNC.RECONVERGENT B0 ;  /* 0x0000000000007941 */ /* 0x000fea0003800200 */
.L_x_6818:
[----:B0-----:R-:W-:Y:S01]  /*7590*/  IADD3 R15, PT, PT, R64, 0x1c0, RZ ;  /* 0x000001c0400f7810 */ /* 0x001fe20007ffe0ff */
[C---:B------:R-:W-:Y:S01]  /*75a0*/  FMUL.FTZ R187, R132.reuse, R201 ;  /* 0x000000c984bb7220 */ /* 0x040fe20000410000 */
[----:B------:R-:W-:Y:S01]  /*75b0*/  FFMA.FTZ R179, -R132, R111, R179 ;  /* 0x0000006f84b37223 */ /* 0x000fe200000101b3 */
[----:B------:R-:W-:Y:S01]  /*75c0*/  FFMA.FTZ R170, R177, R172, R170 ;  /* 0x000000acb1aa7223 */ /* 0x000fe200000100aa */
[-C--:B------:R-:W-:Y:S01]  /*75d0*/  LEA.HI R15, R15, R64.reuse, RZ, 0x1b ;  /* 0x000000400f0f7211 */ /* 0x080fe200078fd8ff */
[C---:B-1-3--:R-:W-:Y:S01]  /*75e0*/  FMUL.FTZ R205, R134.reuse, R203 ;  /* 0x000000cb86cd7220 */ /* 0x04afe20000410000 */
[----:B------:R-:W-:Y:S01]  /*75f0*/  FFMA.FTZ R181, -R134, R113, R181 ;  /* 0x0000007186b57223 */ /* 0x000fe200000101b5 */
[----:B------:R-:W-:Y:S01]  /*7600*/  FFMA.FTZ R170, R187, R179, R170 ;  /* 0x000000b3bbaa7223 */ /* 0x000fe200000100aa */
[----:B------:R-:W-:Y:S01]  /*7610*/  LEA R15, R15, UR12, 0x2 ;  /* 0x0000000c0f0f7c11 */ /* 0x000fe2000f8e10ff */
[C---:B------:R-:W-:Y:S01]  /*7620*/  FMUL.FTZ R207, R136.reuse, R183 ;  /* 0x000000b788cf7220 */ /* 0x040fe20000410000 */
[----:B------:R-:W-:Y:S01]  /*7630*/  FFMA.FTZ R197, -R136, R115, R197 ;  /* 0x0000007388c57223 */ /* 0x000fe200000101c5 */
[----:B------:R-:W-:Y:S01]  /*7640*/  FFMA.FTZ R170, R205, R181, R170 ;  /* 0x000000b5cdaa7223 */ /* 0x000fe200000100aa */
[----:B------:R-:W-:Y:S01]  /*7650*/  IADD3 R217, PT, PT, R64, 0x1e0, RZ ;  /* 0x000001e040d97810 */ /* 0x000fe20007ffe0ff */
[C---:B------:R-:W-:Y:S01]  /*7660*/  FMUL.FTZ R215, R138.reuse, R209 ;  /* 0x000000d18ad77220 */ /* 0x040fe20000410000 */
[----:B------:R-:W0:Y:S01]  /*7670*/  LDS R15, [R15+0xb30] ;  /* 0x000b30000f0f7984 */ /* 0x000e220000000800 */
[----:B------:R-:W-:Y:S01]  /*7680*/  FFMA.FTZ R189, -R138, R117, R189 ;  /* 0x000000758abd7223 */ /* 0x000fe200000101bd */
[----:B------:R-:W-:Y:S01]  /*7690*/  FFMA.FTZ R170, R207, R197, R170 ;  /* 0x000000c5cfaa7223 */ /* 0x000fe200000100aa */
[----:B------:R-:W-:Y:S01]  /*76a0*/  LEA.HI R174, R217, R64, RZ, 0x1b ;  /* 0x00000040d9ae7211 */ /* 0x000fe200078fd8ff */
[C---:B------:R-:W-:Y:S01]  /*76b0*/  FMUL.FTZ R217, R140.reuse, R211 ;  /* 0x000000d38cd97220 */ /* 0x040fe20000410000 */
[----:B------:R-:W-:Y:S01]  /*76c0*/  FFMA.FTZ R193, -R140, R119, R193 ;  /* 0x000000778cc17223 */ /* 0x000fe200000101c1 */
[----:B------:R-:W-:Y:S01]  /*76d0*/  FFMA.FTZ R170, R215, R189, R170 ;  /* 0x000000bdd7aa7223 */ /* 0x000fe200000100aa */
[C---:B------:R-:W-:Y:S01]  /*76e0*/  FMUL.FTZ R219, R142.reuse, R216 ;  /* 0x000000d88edb7220 */ /* 0x040fe20000410000 */
[----:B------:R-:W-:Y:S01]  /*76f0*/  FFMA.FTZ R191, -R142, R121, R191 ;  /* 0x000000798ebf7223 */ /* 0x000fe200000101bf */
[----:B------:R-:W-:Y:S01]  /*7700*/  BSSY.RECONVERGENT B0, `(.L_x_6820) ;  /* 0x0000008000007945 */ /* 0x000fe20003800200 */
[----:B------:R-:W-:Y:S01]  /*7710*/  FFMA.FTZ R170, R217, R193, R170 ;  /* 0x000000c1d9aa7223 */ /* 0x000fe200000100aa */
[----:B------:R-:W-:Y:S01]  /*7720*/  LEA R174, R174, UR12, 0x2 ;  /* 0x0000000caeae7c11 */ /* 0x000fe2000f8e10ff */
[C---:B------:R-:W-:Y:S01]  /*7730*/  FMUL.FTZ R221, R144.reuse, R213 ;  /* 0x000000d590dd7220 */ /* 0x040fe20000410000 */
[----:B------:R-:W-:Y:S01]  /*7740*/  FFMA.FTZ R185, -R144, R123, R185 ;  /* 0x0000007b90b97223 */ /* 0x000fe200000101b9 */
[----:B------:R-:W-:Y:S01]  /*7750*/  FFMA.FTZ R170, R219, R191, R170 ;  /* 0x000000bfdbaa7223 */ /* 0x000fe200000100aa */
[----:B------:R-:W-:Y:S06]  /*7760*/  @!P2 BRA `(.L_x_6821) ;  /* 0x000000000004a947 */ /* 0x000fec0003800000 */
[----:B0-----:R1:W-:Y:S02]  /*7770*/  REDG.E.ADD.F32.FTZ.RN.STRONG.GPU desc[UR30][R10.64+0x700], R15 ;  /* 0x0007000f0a0079a6 */ /* 0x0013e4000c12f31e */
.L_x_6821:
[----:B------:R-:W-:Y:S05]  /*7780*/  BSYNC.RECONVERGENT B0 ;  /* 0x0000000000007941 */ /* 0x000fea0003800200 */
.L_x_6820:
[----:B------:R3:W2:Y:S01]  /*7790*/  LDS R223, [R174+0xbb0] ;  /* 0x000bb000aedf7984 */ /* 0x0006a20000000800 */
[----:B------:R-:W-:Y:S01]  /*77a0*/  BSSY.RECONVERGENT B0, `(.L_x_6822) ;  /* 0x0000004000007945 */ /* 0x000fe20003800200 */
[----:B01----:R-:W-:-:S03]  /*77b0*/  FFMA.FTZ R15, R221, R185, R170 ;  /* 0x000000b9dd0f7223 */ /* 0x003fc600000100aa */
[----:B------:R-:W-:Y:S05]  /*77c0*/  @!P3 BRA `(.L_x_6823) ;  /* 0x000000000004b947 */ /* 0x000fea0003800000 */
[----:B--2---:R0:W-:Y:S02]  /*77d0*/  REDG.E.ADD.F32.FTZ.RN.STRONG.GPU desc[UR30][R10.64+0x780], R223 ;  /* 0x000780df0a0079a6 */ /* 0x0041e4000c12f31e */
.L_x_6823:
[----:B------:R-:W-:Y:S05]  /*77e0*/  BSYNC.RECONVERGENT B0 ;  /* 0x0000000000007941 */ /* 0x000fea0003800200 */
.L_x_6822:
[----:B0-----:R-:W0:Y:S01]  /*77f0*/  SHFL.DOWN PT, R10, R15, 0x1, 0x1f ;  /* 0x08201f000f0a7f89 */ /* 0x001e2200000e0000 */
[----:B------:R-:W-:Y:S01]  /*7800*/  ISETP.GT.AND P0, PT, R33, 0x1e, PT ;  /* 0x0000001e2100780c */ /* 0x000fe20003f04270 */
[----:B------:R-:W-:Y:S01]  /*7810*/  FADD.FTZ R152, R171, R152 ;  /* 0x00000098ab987221 */ /* 0x000fe20000010000 */
[----:B------:R-:W-:Y:S01]  /*7820*/  FADD.FTZ R150, R149, R150 ;  /* 0x0000009695967221 */ /* 0x000fe20000010000 */
[----:B------:R-:W1:Y:S01]  /*7830*/  SHFL.DOWN PT, R11, R14, 0x1, 0x1f ;  /* 0x08201f000e0b7f89 */ /* 0x000e6200000e0000 */
[----:B------:R-:W-:Y:S01]  /*7840*/  FADD.FTZ R129, R166, R129 ;  /* 0x00000081a6817221 */ /* 0x000fe20000010000 */
[----:B------:R-:W-:Y:S01]  /*7850*/  FMUL.FTZ R166, R12, R209 ;  /* 0x000000d10ca67220 */ /* 0x000fe20000410000 */
        /* <DEDUP_REMOVED lines=19> */
[----:B-1----:R-:W-:-:S03]  /*7990*/  @!P0 FADD.FTZ R14, R14, R11 ;  /* 0x0000000b0e0e8221 */ /* 0x002fc60000010000 */
[----:B------:R-:W0:Y:S01]  /*79a0*/  SHFL.DOWN PT, R10, R15, 0x2, 0x1f ;  /* 0x08401f000f0a7f89 */ /* 0x000e2200000e0000 */
[----:B------:R-:W-:-:S03]  /*79b0*/  ISETP.GT.AND P0, PT, R33, 0x1d, PT ;  /* 0x0000001d2100780c */ /* 0x000fc60003f04270 */
[----:B------:R-:W1:Y:S10]  /*79c0*/  SHFL.DOWN PT, R11, R14, 0x2, 0x1f ;  /* 0x08401f000e0b7f89 */ /* 0x000e7400000e0000 */
[----:B0-----:R-:W-:Y:S01]  /*79d0*/  @!P0 FADD.FTZ R15, R15, R10 ;  /* 0x0000000a0f0f8221 */ /* 0x001fe20000010000 */
[----:B------:R-:W-:Y:S01]  /*79e0*/  FMUL.FTZ R10, R12, R159 ;  /* 0x0000009f0c0a7220 */ /* 0x000fe20000410000 */
[----:B-1----:R-:W-:-:S03]  /*79f0*/  @!P0 FADD.FTZ R14, R14, R11 ;  /* 0x0000000b0e0e8221 */ /* 0x002fc60000010000 */
[----:B---3--:R-:W0:Y:S01]  /*7a00*/  SHFL.DOWN PT, R174, R15, 0x4, 0x1f ;  /* 0x08801f000fae7f89 */ /* 0x008e2200000e0000 */
[----:B------:R-:W-:Y:S01]  /*7a10*/  ISETP.GT.AND P0, PT, R33, 0x1b, PT ;  /* 0x0000001b2100780c */ /* 0x000fe20003f04270 */
[C---:B------:R-:W-:Y:S01]  /*7a20*/  FMUL.FTZ R11, R12.reuse, R199 ;  /* 0x000000c70c0b7220 */ /* 0x040fe20000410000 */
[----:B------:R-:W-:Y:S01]  /*7a30*/  FMUL.FTZ R170, R175, R10 ;  /* 0x0000000aafaa7220 */ /* 0x000fe20000410000 */
[----:B--2---:R-:W1:Y:S01]  /*7a40*/  SHFL.DOWN PT, R223, R14, 0x4, 0x1f ;  /* 0x08801f000edf7f89 */ /* 0x004e6200000e0000 */
[----:B------:R-:W-:Y:S01]  /*7a50*/  FMUL.FTZ R10, R12, R201 ;  /* 0x000000c90c0a7220 */ /* 0x000fe20000410000 */
[----:B------:R-:W-:Y:S01]  /*7a60*/  FMUL.FTZ R172, R172, R11 ;  /* 0x0000000bacac7220 */ /* 0x000fe20000410000 */
[C---:B------:R-:W-:Y:S01]  /*7a70*/  FMUL.FTZ R11, R12.reuse, R163 ;  /* 0x000000a30c0b7220 */ /* 0x040fe20000410000 */
[----:B------:R-:W-:Y:S02]  /*7a80*/  FFMA.FTZ R170, R107, R159, R170 ;  /* 0x0000009f6baa7223 */ /* 0x000fe400000100aa */
[----:B------:R-:W-:Y:S01]  /*7a90*/  FFMA.FTZ R199, R109, R199, R172 ;  /* 0x000000c76dc77223 */ /* 0x000fe200000100ac */
[----:B------:R-:W-:Y:S01]  /*7aa0*/  FMUL.FTZ R172, R179, R10 ;  /* 0x0000000ab3ac7220 */ /* 0x000fe20000410000 */
[----:B------:R-:W-:Y:S01]  /*7ab0*/  FMUL.FTZ R10, R12, R161 ;  /* 0x000000a10c0a7220 */ /* 0x000fe20000410000 */
[----:B------:R-:W-:Y:S01]  /*7ac0*/  FMUL.FTZ R168, R168, R11 ;  /* 0x0000000ba8a87220 */ /* 0x000fe20000410000 */
[----:B------:R-:W-:Y:S01]  /*7ad0*/  FMUL.FTZ R11, R12, R153 ;  /* 0x000000990c0b7220 */ /* 0x000fe20000410000 */
[----:B------:R-:W-:Y:S01]  /*7ae0*/  FFMA.FTZ R172, R111, R201, R172 ;  /* 0x000000c96fac7223 */ /* 0x000fe200000100ac */
[----:B------:R-:W-:Y:S01]  /*7af0*/  FMUL.FTZ R10, R173, R10 ;  /* 0x0000000aad0a7220 */ /* 0x000fe20000410000 */
[----:B------:R-:W-:Y:S01]  /*7b00*/  FADD.FTZ R83, R170, R83 ;  /* 0x00000053aa537221 */ /* 0x000fe20000010000 */
[----:B------:R-:W-:Y:S01]  /*7b10*/  FMUL.FTZ R170, R12, R183 ;  /* 0x000000b70caa7220 */ /* 0x000fe20000410000 */
[----:B------:R-:W-:Y:S01]  /*7b20*/  FADD.FTZ R81, R172, R81 ;  /* 0x00000051ac517221 */ /* 0x000fe20000010000 */
[----:B------:R-:W-:Y:S01]  /*7b30*/  FFMA.FTZ R161, R105, R161, R10 ;  /* 0x000000a169a17223 */ /* 0x000fe2000001000a */
[C---:B------:R-:W-:Y:S01]  /*7b40*/  FMUL.FTZ R10, R12.reuse, R151 ;  /* 0x000000970c0a7220 */ /* 0x040fe20000410000 */
[----:B------:R-:W-:Y:S01]  /*7b50*/  FMUL.FTZ R172, R189, R166 ;  /* 0x000000a6bdac7220 */ /* 0x000fe20000410000 */
[----:B------:R-:W-:Y:S01]  /*7b60*/  FFMA.FTZ R168, R103, R163, R168 ;  /* 0x000000a367a87223 */ /* 0x000fe200000100a8 */
        /* <DEDUP_REMOVED lines=8> */
[----:B------:R-:W-:Y:S01]  /*7bf0*/  FFMA.FTZ R151, R101, R151, R10 ;  /* 0x0000009765977223 */ /* 0x000fe2000001000a */
[----:B------:R-:W1:Y:S01]  /*7c00*/  SHFL.DOWN PT, R171, R14, 0x8, 0x1f ;  /* 0x09001f000eab7f89 */ /* 0x000e6200000e0000 */
[C---:B------:R-:W-:Y:S01]  /*7c10*/  FMUL.FTZ R164, R12.reuse, R211 ;  /* 0x000000d30ca47220 */ /* 0x040fe20000410000 */
[----:B------:R-:W-:Y:S01]  /*7c20*/  FFMA.FTZ R203, R113, R203, R174 ;  /* 0x000000cb71cb7223 */ /* 0x000fe200000100ae */
[----:B------:R-:W-:Y:S01]  /*7c30*/  FMUL.FTZ R10, R12, R147 ;  /* 0x000000930c0a7220 */ /* 0x000fe20000410000 */
[----:B------:R-:W-:Y:S01]  /*7c40*/  FMUL.FTZ R170, R197, R170 ;  /* 0x000000aac5aa7220 */ /* 0x000fe20000410000 */
[----:B------:R-:W-:Y:S01]  /*7c50*/  FADD.FTZ R85, R168, R85 ;  /* 0x00000055a8557221 */ /* 0x000fe20000010000 */
[----:B------:R-:W-:Y:S01]  /*7c60*/  FMUL.FTZ R168, R193, R164 ;  /* 0x000000a4c1a87220 */ /* 0x000fe20000410000 */
[----:B------:R-:W-:Y:S01]  /*7c70*/  FMUL.FTZ R164, R165, R10 ;  /* 0x0000000aa5a47220 */ /* 0x000fe20000410000 */
[----:B------:R-:W-:Y:S01]  /*7c80*/  FFMA.FTZ R170, R115, R183, R170 ;  /* 0x000000b773aa7223 */ /* 0x000fe200000100aa */
[C---:B------:R-:W-:Y:S01]  /*7c90*/  FMUL.FTZ R10, R12.reuse, R216 ;  /* 0x000000d80c0a7220 */ /* 0x040fe20000410000 */
[----:B------:R-:W-:Y:S01]  /*7ca0*/  FFMA.FTZ R209, R117, R209, R172 ;  /* 0x000000d175d17223 */ /* 0x000fe200000100ac */
[----:B------:R-:W-:Y:S01]  /*7cb0*/  FFMA.FTZ R147, R97, R147, R164 ;  /* 0x0000009361937223 */ /* 0x000fe200000100a4 */
[----:B------:R-:W-:Y:S01]  /*7cc0*/  FMUL.FTZ R164, R12, R213 ;  /* 0x000000d50ca47220 */ /* 0x000fe20000410000 */
[----:B------:R-:W-:Y:S01]  /*7cd0*/  FADD.FTZ R79, R170, R79 ;  /* 0x0000004faa4f7221 */ /* 0x000fe20000010000 */
[----:B------:R-:W-:Y:S01]  /*7ce0*/  FMUL.FTZ R12, R12, R145 ;  /* 0x000000910c0c7220 */ /* 0x000fe20000410000 */
[----:B------:R-:W-:Y:S01]  /*7cf0*/  FMUL.FTZ R170, R191, R10 ;  /* 0x0000000abfaa7220 */ /* 0x000fe20000410000 */
[----:B------:R-:W-:Y:S01]  /*7d00*/  FMUL.FTZ R164, R185, R164 ;  /* 0x000000a4b9a47220 */ /* 0x000fe20000410000 */
        /* <DEDUP_REMOVED lines=9> */
[----:B------:R-:W-:Y:S01]  /*7da0*/  ISETP.NE.AND P0, PT, R33, RZ, PT ;  /* 0x000000ff2100720c */ /* 0x000fe20003f05270 */
        /* <DEDUP_REMOVED lines=13> */
[----:B-1----:R-:W-:-:S05]  /*7e80*/  FADD.FTZ R11, R14, R149 ;  /* 0x000000950e0b7221 */ /* 0x002fca0000010000 */
        /* <DEDUP_REMOVED lines=10> */
[----:B------:R-:W1:Y:S01]  /*7f30*/  @P0 LDS R3, [R12+0x1f28] ;  /* 0x001f28000c030984 */ /* 0x000e620000000800 */
[----:B0-----:R-:W-:Y:S01]  /*7f40*/  @P0 FADD.FTZ R11, R11, R2 ;  /* 0x000000020b0b0221 */ /* 0x001fe20000010000 */
[----:B-1----:R-:W-:-:S04]  /*7f50*/  @P0 FADD.FTZ R10, R10, R3 ;  /* 0x000000030a0a0221 */ /* 0x002fc80000010000 */
[----:B------:R0:W-:Y:S04]  /*7f60*/  STS [R12+0x2328], R11 ;  /* 0x0023280b0c007388 */ /* 0x0001e80000000800 */
[----:B------:R0:W-:Y:S02]  /*7f70*/  STS [R12+0x1f28], R10 ;  /* 0x001f280a0c007388 */ /* 0x0001e40000000800 */
.L_x_6825:
[----:B------:R-:W-:Y:S05]  /*7f80*/  BSYNC.RECONVERGENT B0 ;  /* 0x0000000000007941 */ /* 0x000fea0003800200 */
.L_x_6824:
[----:B------:R-:W-:-:S04]  /*7f90*/  IADD3 R141, PT, PT, R141, 0x1, RZ ;  /* 0x000000018d8d7810 */ /* 0x000fc80007ffe0ff */
[----:B------:R-:W-:-:S13]  /*7fa0*/  ISETP.GE.AND P0, PT, R141, UR44, PT ;  /* 0x0000002c8d007c0c */ /* 0x000fda000bf06270 */
[----:B------:R-:W-:Y:S05]  /*7fb0*/  @!P0 BRA `(.L_x_6826) ;  /* 0xffffffcc006c8947 */ /* 0x000fea000383ffff */
.L_x_6788:
[----:B------:R-:W-:Y:S01]  /*7fc0*/  BAR.SYNC.DEFER_BLOCKING 0x0 ;  /* 0x0000000000007b1d */ /* 0x000fe20000010000 */
[----:B------:R-:W-:Y:S01]  /*7fd0*/  F2FP.F16.F32.PACK_AB R125, R146, R125 ;  /* 0x0000007d927d723e */ /* 0x000fe200000000ff */
[----:B------:R-:W-:Y:S01]  /*7fe0*/  UIADD3 UR13, UPT, UPT, -UR6, UR13, URZ ;  /* 0x0000000d060d7290 */ /* 0x000fe2000fffe1ff */
[----:B------:R-:W-:Y:S01]  /*7ff0*/  F2FP.F16.F32.PACK_AB R127, R148, R127 ;  /* 0x0000007f947f723e */ /* 0x000fe200000000ff */
[----:B------:R-:W-:Y:S01]  /*8000*/  FADD.FTZ R66, R91, R66 ;  /* 0x000000425b427221 */ /* 0x000fe20000010000 */
[----:B------:R-:W-:Y:S01]  /*8010*/  PRMT R8, R125, 0x7632, R8 ;  /* 0x000076327d087816 */ /* 0x000fe20000000008 */
[----:B------:R-:W1:Y:S01]  /*8020*/  LDCU.64 UR10, c[0x0][0x4f8] ;  /* 0x00009f00ff0a77ac */ /* 0x000e620008000a00 */
[----:B------:R-:W-:Y:S02]  /*8030*/  F2FP.F16.F32.PACK_AB R129, R150, R129 ;  /* 0x000000819681723e */ /* 0x000fe400000000ff */
[----:B------:R-:W-:Y:S01]  /*8040*/  F2FP.F16.F32.PACK_AB R131, R152, R131 ;  /* 0x000000839883723e */ /* 0x000fe200000000ff */
[----:B------:R-:W2:Y:S01]  /*8050*/  LDCU.64 UR14, c[0x0][0x500] ;  /* 0x0000a000ff0e77ac */ /* 0x000ea20008000a00 */
[----:B------:R-:W-:-:S02]  /*8060*/  PRMT R0, R127, 0x7632, R0 ;  /* 0x000076327f007816 */ /* 0x000fc40000000000 */
[----:B------:R-:W-:Y:S01]  /*8070*/  PRMT R2, R129, 0x7632, R2 ;  /* 0x0000763281027816 */ /* 0x000fe20000000002 */
[----:B------:R-:W-:Y:S01]  /*8080*/  UMOV UR7, URZ ;  /* 0x000000ff00077c82 */ /* 0x000fe20008000000 */
[----:B------:R-:W-:Y:S01]  /*8090*/  F2FP.F16.F32.PACK_AB R133, R154, R133 ;  /* 0x000000859a85723e */ /* 0x000fe200000000ff */
[----:B------:R-:W-:Y:S01]  /*80a0*/  UIADD3 UR23, UP0, UPT, UR23, -0x400, URZ ;  /* 0xfffffc0017177890 */ /* 0x000fe2000ff1e0ff */
[----:B------:R-:W-:Y:S01]  /*80b0*/  F2FP.F16.F32.PACK_AB R135, R156, R135 ;  /* 0x000000879c87723e */ /* 0x000fe200000000ff */
[----:B------:R-:W-:Y:S01]  /*80c0*/  UIADD3 UR25, UP1, UPT, UR25, -0x400, URZ ;  /* 0xfffffc0019197890 */ /* 0x000fe2000ff3e0ff */
[----:B------:R-:W-:Y:S01]  /*80d0*/  F2FP.F16.F32.PACK_AB R137, R158, R137 ;  /* 0x000000899e89723e */ /* 0x000fe200000000ff */
[----:B------:R-:W-:Y:S01]  /*80e0*/  UIADD3.X UR24, UPT, UPT, UR24, -0x1, URZ, UP0, !UPT ;  /* 0xffffffff18187890 */ /* 0x000fe200087fe4ff */
[----:B------:R-:W-:Y:S01]  /*80f0*/  F2FP.F16.F32.PACK_AB R139, R160, R139 ;  /* 0x0000008ba08b723e */ /* 0x000fe200000000ff */
[----:B------:R-:W-:Y:S01]  /*8100*/  UISETP.GT.AND UP0, UPT, UR22, 0x1, UPT ;  /* 0x000000011600788c */ /* 0x000fe2000bf04270 */
[----:B------:R-:W-:Y:S01]  /*8110*/  PRMT R3, R133, 0x7632, R3 ;  /* 0x0000763285037816 */ /* 0x000fe20000000003 */
[----:B------:R3:W-:Y:S01]  /*8120*/  STS.U16 [R16+0x2], R8 ;  /* 0x0000020810007388 */ /* 0x0007e20000000400 */
[----:B------:R-:W-:Y:S01]  /*8130*/  MOV R6, UR13 ;  /* 0x0000000d00067c02 */ /* 0x000fe20008000f00 */
[----:B-1----:R-:W-:-:S02]  /*8140*/  UIMAD.WIDE.U32 UR8, UR36, UR10, UR6 ;  /* 0x0000000a240872a5 */ /* 0x002fc4000f8e0006 */
[----:B------:R1:W-:Y:S01]  /*8150*/  STS.U16 [R16+0x6], R0 ;  /* 0x0000060010007388 */ /* 0x0003e20000000400 */
[----:B------:R-:W-:Y:S02]  /*8160*/  UIADD3 UR28, UP2, UPT, UR28, -0x400, URZ ;  /* 0xfffffc001c1c7890 */ /* 0x000fe4000ff5e0ff */
[----:B------:R-:W-:Y:S01]  /*8170*/  UIMAD UR9, UR36, UR11, UR9 ;  /* 0x0000000b240972a4 */ /* 0x000fe2000f8e0209 */
[----:B------:R5:W-:Y:S01]  /*8180*/  STS.U16 [R16+0xa], R2 ;  /* 0x00000a0210007388 */ /* 0x000be20000000400 */
[----:B------:R-:W0:Y:S01]  /*8190*/  LDCU.64 UR10, c[0x0][0x550] ;  /* 0x0000aa00ff0a77ac */ /* 0x000e220008000a00 */
[----:B---3--:R-:W-:Y:S02]  /*81a0*/  PRMT R8, R131, 0x7632, R8 ;  /* 0x0000763283087816 */ /* 0x008fe40000000008 */
[----:B------:R-:W-:Y:S01]  /*81b0*/  STS.U16 [R16], R125 ;  /* 0x0000007d10007388 */ /* 0x000fe20000000400 */
[----:B--2---:R-:W-:Y:S01]  /*81c0*/  UIMAD.WIDE.U32 UR8, UR29, UR14, UR8 ;  /* 0x0000000e1d0872a5 */ /* 0x004fe2000f8e0008 */
[----:B-1----:R-:W-:Y:S01]  /*81d0*/  PRMT R0, R135, 0x7632, R0 ;  /* 0x0000763287007816 */ /* 0x002fe20000000000 */
[----:B------:R-:W-:Y:S01]  /*81e0*/  UIADD3.X UR26, UPT, UPT, UR26, -0x1, URZ, UP1, !UPT ;  /* 0xffffffff1a1a7890 */ /* 0x000fe20008ffe4ff */
[----:B------:R1:W-:Y:S01]  /*81f0*/  STS.U16 [R16+0xe], R8 ;  /* 0x00000e0810007388 */ /* 0x0003e20000000400 */
[----:B------:R-:W-:Y:S01]  /*8200*/  UIMAD UR9, UR29, UR15, UR9 ;  /* 0x0000000f1d0972a4 */ /* 0x000fe2000f8e0209 */
[----:B-----5:R-:W-:Y:S01]  /*8210*/  PRMT R2, R137, 0x7632, R2 ;  /* 0x0000763289027816 */ /* 0x020fe20000000002 */
[----:B------:R-:W-:Y:S01]  /*8220*/  UIADD3.X UR27, UPT, UPT, UR27, -0x1, URZ, UP2, !UPT ;  /* 0xffffffff1b1b7890 */ /* 0x000fe200097fe4ff */
[----:B------:R-:W-:Y:S04]  /*8230*/  STS.U16 [R16+0x4], R127 ;  /* 0x0000047f10007388 */ /* 0x000fe80000000400 */
[----:B------:R-:W-:Y:S01]  /*8240*/  STS.U16 [R16+0x8], R129 ;  /* 0x0000088110007388 */ /* 0x000fe20000000400 */
[----:B-1----:R-:W-:-:S03]  /*8250*/  PRMT R8, R139, 0x7632, R8 ;  /* 0x000076328b087816 */ /* 0x002fc60000000008 */
[----:B------:R-:W-:Y:S04]  /*8260*/  STS.U16 [R16+0xc], R131 ;  /* 0x00000c8310007388 */ /* 0x000fe80000000400 */
[----:B------:R-:W-:Y:S04]  /*8270*/  STS.U16 [R16+0x10], R133 ;  /* 0x0000108510007388 */ /* 0x000fe80000000400 */
[----:B------:R1:W-:Y:S04]  /*8280*/  STS.U16 [R16+0x12], R3 ;  /* 0x0000120310007388 */ /* 0x0003e80000000400 */
[----:B------:R-:W-:Y:S04]  /*8290*/  STS.U16 [R16+0x14], R135 ;  /* 0x0000148710007388 */ /* 0x000fe80000000400 */
[----:B------:R-:W-:Y:S01]  /*82a0*/  STS.U16 [R16+0x16], R0 ;  /* 0x0000160010007388 */ /* 0x000fe20000000400 */
[----:B-1----:R-:W-:-:S03]  /*82b0*/  IADD3 R3, P0, PT, R63, UR8, RZ ;  /* 0x000000083f037c10 */ /* 0x002fc6000ff1e0ff */
[----:B------:R-:W-:Y:S01]  /*82c0*/  STS.U16 [R16+0x18], R137 ;  /* 0x0000188910007388 */ /* 0x000fe20000000400 */
[----:B------:R-:W-:Y:S01]  /*82d0*/  IADD3.X R4, PT, PT, RZ, UR9, RZ, P0, !PT ;  /* 0x00000009ff047c10 */ /* 0x000fe200087fe4ff */
[----:B------:R-:W1:Y:S02]  /*82e0*/  LDCU.64 UR8, c[0x0][0x518] ;  /* 0x0000a300ff0877ac */ /* 0x000e640008000a00 */
[----:B------:R0:W-:Y:S04]  /*82f0*/  STS.U16 [R16+0x1a], R2 ;  /* 0x00001a0210007388 */ /* 0x0001e80000000400 */
[----:B------:R-:W-:Y:S04]  /*8300*/  STS.U16 [R16+0x1c], R139 ;  /* 0x00001c8b10007388 */ /* 0x000fe80000000400 */
[----:B------:R-:W-:Y:S01]  /*8310*/  STS.U16 [R16+0x1e], R8 ;  /* 0x00001e0810007388 */ /* 0x000fe20000000400 */
[----:B------:R-:W-:-:S03]  /*8320*/  NOP ;  /* 0x0000000000007918 */ /* 0x000fc60000000000 */
[----:B------:R-:W-:Y:S01]  /*8330*/  LDS.U16 R5, [R32] ;  /* 0x0000000020057984 */ /* 0x000fe20000000400 */
[C---:B0-----:R-:W-:Y:S01]  /*8340*/  LEA R2, P2, R3.reuse, UR10, 0x1 ;  /* 0x0000000a03027c11 */ /* 0x041fe2000f8408ff */
[----:B-1----:R-:W-:Y:S02]  /*8350*/  UIMAD.WIDE.U32 UR6, UR36, UR8, UR6 ;  /* 0x00000008240672a5 */ /* 0x002fe4000f8e0006 */
[----:B------:R-:W-:Y:S01]  /*8360*/  LDS.U16 R7, [R31+0x40] ;  /* 0x000040001f077984 */ /* 0x000fe20000000400 */
[----:B------:R-:W-:Y:S01]  /*8370*/  LEA.HI.X R3, R3, UR11, R4, 0x1, P2 ;  /* 0x0000000b03037c11 */ /* 0x000fe200090f0c04 */
[----:B------:R-:W0:Y:S02]  /*8380*/  LDCU.64 UR10, c[0x0][0x520] ;  /* 0x0000a400ff0a77ac */ /* 0x000e240008000a00 */
[----:B------:R-:W-:Y:S01]  /*8390*/  LDS.U16 R9, [R30+0x80] ;  /* 0x000080001e097984 */ /* 0x000fe20000000400 */
[----:B------:R-:W-:-:S03]  /*83a0*/  UIMAD UR7, UR36, UR9, UR7 ;  /* 0x00000009240772a4 */ /* 0x000fc6000f8e0207 */
[----:B------:R-:W-:Y:S01]  /*83b0*/  LDS.U16 R11, [R29+0xc0] ;  /* 0x0000c0001d0b7984 */ /* 0x000fe20000000400 */
[----:B------:R-:W1:Y:S03]  /*83c0*/  LDCU.64 UR8, c[0x0][0x560] ;  /* 0x0000ac00ff0877ac */ /* 0x000e660008000a00 */
[----:B------:R-:W-:Y:S04]  /*83d0*/  LDS.U16 R13, [R28+0x100] ;  /* 0x000100001c0d7984 */ /* 0x000fe80000000400 */
[----:B------:R-:W-:Y:S04]  /*83e0*/  LDS.U16 R15, [R27+0x140] ;  /* 0x000140001b0f7984 */ /* 0x000fe80000000400 */
[----:B------:R-:W-:Y:S01]  /*83f0*/  LDS.U16 R33, [R26+0x180] ;  /* 0x000180001a217984 */ /* 0x000fe20000000400 */
[----:B0-----:R-:W-:-:S03]  /*8400*/  UIMAD.WIDE.U32 UR6, UR29, UR10, UR6 ;  /* 0x0000000a1d0672a5 */ /* 0x001fc6000f8e0006 */
        /* <DEDUP_REMOVED lines=44> */
[----:B------:R-:W-:Y:S02]  /*86d0*/  PRMT R4, R0, 0x7632, R4 ;  /* 0x0000763200047816 */ /* 0x000fe40000000004 */
[----:B------:R-:W-:Y:S01]  /*86e0*/  F2FP.F16.F32.PACK_AB R0, R85, R110 ;  /* 0x0000006e5500723e */ /* 0x000fe200000000ff */
[----:B------:R-:W-:Y:S03]  /*86f0*/  @!P5 STG.E.U16 desc[UR30][R2.64+0x300], R103 ;  /* 0x000300670200d986 */ /* 0x000fe6000c10151e */
[C---:B0-----:R-:W-:Y:S01]  /*8700*/  PRMT R9, R0.reuse, 0x7610, R9 ;  /* 0x0000761000097816 */ /* 0x041fe20000000009 */
        /* <DEDUP_REMOVED lines=9> */
[C---:B------:R-:W-:Y:S01]  /*87a0*/  PRMT R5, R3.reuse, 0x7610, R5 ;  /* 0x0000761003057816 */ /* 0x040fe20000000005 */
[----:B------:R-:W-:Y:S01]  /*87b0*/  FADD.FTZ R87, R112, R87 ;  /* 0x0000005770577221 */ /* 0x000fe20000010000 */
[----:B------:R-:W-:-:S02]  /*87c0*/  PRMT R7, R3, 0x7632, R7 ;  /* 0x0000763203077816 */ /* 0x000fc40000000007 */
[C---:B------:R-:W-:Y:S01]  /*87d0*/  PRMT R11, R2.reuse, 0x7610, R11 ;  /* 0x00007610020b7816 */ /* 0x040fe2000000000b */
        /* <DEDUP_REMOVED lines=11> */
[----:B0-----:R-:W-:Y:S01]  /*8890*/  PRMT R8, R0, 0x7610, R8 ;  /* 0x0000761000087816 */ /* 0x001fe20000000008 */
        /* <DEDUP_REMOVED lines=22> */
[----:B0-----:R-:W-:Y:S01]  /*8a00*/  IADD3 R3, P2, PT, R63, UR6, RZ ;  /* 0x000000063f037c10 */ /* 0x001fe2000ff5e0ff */
        /* <DEDUP_REMOVED lines=63> */
.L_x_6786:
        /* <DEDUP_REMOVED lines=33> */
.L_x_6829:
[----:B------:R-:W-:Y:S05]  /*9010*/  BSYNC.RECONVERGENT B0 ;  /* 0x0000000000007941 */ /* 0x000fea0003800200 */
.L_x_6828:
        /* <DEDUP_REMOVED lines=31> */
.L_x_6831:
[----:B------:R-:W-:Y:S05]  /*9210*/  BSYNC.RECONVERGENT B0 ;  /* 0x0000000000007941 */ /* 0x000fea0003800200 */
.L_x_6830:
        /* <DEDUP_REMOVED lines=10> */
[----:B------:R-:W1:Y:S01]  /*92c0*/  LDC.64 R16, c[0x0][0x4d0] ;  /* 0x00013400ff107b82 */ /* 0x000e620000000a00 */
[----:B--2---:R-:W-:-:S02]  /*92d0*/  UIMAD.WIDE.U32 UR4, UR12, UR8, URZ ;  /* 0x000000080c0472a5 */ /* 0x004fc4000f8e00ff */
[----:B---3--:R-:W-:Y:S01]  /*92e0*/  UIMAD.WIDE.U32 UR6, UR12, UR10, URZ ;  /* 0x0000000a0c0672a5 */ /* 0x008fe2000f8e00ff */
[----:B------:R-:W-:Y:S01]  /*92f0*/  UMOV UR8, 0x400 ;  /* 0x0000040000087882 */ /* 0x000fe20000000000 */
[----:B------:R-:W-:Y:S02]  /*9300*/  UIMAD UR9, UR12, UR9, UR5 ;  /* 0x000000090c0972a4 */ /* 0x000fe4000f8e0205 */
[----:B------:R-:W-:Y:S02]  /*9310*/  UIMAD UR11, UR12, UR11, UR7 ;  /* 0x0000000b0c0b72a4 */ /* 0x000fe4000f8e0207 */
[----:B0-----:R-:W-:-:S12]  /*9320*/  ULEA UR13, UR13, UR8, 0x18 ;  /* 0x000000080d0d7291 */ /* 0x001fd8000f8ec0ff */
.L_x_6833:
        /* <DEDUP_REMOVED lines=24> */
.L_x_6832:
[----:B------:R-:W-:Y:S05]  /*94b0*/  EXIT ;  /* 0x000000000000794d */ /* 0x000fea0003800000 */
.L_x_6834:
        /* <DEDUP_REMOVED lines=12> */
.L_x_10477:


//--------------------- .text._Z25selective_scan_bwd_kernelI32Selective_Scan_bwd_kernel_traitsILi32ELi16ELb0ELb0ELb1ELb1ELb0EN3c104HalfEfEEv12SSMParamsBwd --------------------------
	.section	.text._Z25selective_scan_bwd_kernelI32Selective_Scan_bwd_kernel_traitsILi32ELi16ELb0ELb0ELb1ELb1ELb0EN3c104HalfEfEEv12SSMParamsBwd,"ax",@progbits
	.align	128
        .global         _Z25selective_scan_bwd_kernelI32Selective_Scan_bwd_kernel_traitsILi32ELi16ELb0ELb0ELb1ELb1ELb0EN3c104HalfEfEEv12SSMParamsBwd
        .type           _Z25selective_scan_bwd_kernelI32Selective_Scan_bwd_kernel_traitsILi32ELi16ELb0ELb0ELb1ELb1ELb0EN3c104HalfEfEEv12SSMParamsBwd,@function
        .size           _Z25selective_scan_bwd_kernelI32Selective_Scan_bwd_kernel_traitsILi32ELi16ELb0ELb0ELb1ELb1ELb0EN3c104HalfEfEEv12SSMParamsBwd,(.L_x_10478 - _Z25selective_scan_bwd_kernelI32Selective_Scan_bwd_kernel_traitsILi32ELi16ELb0ELb0ELb1ELb1ELb0EN3c104HalfEfEEv12SSMParamsBwd)
        .other          _Z25selective_scan_bwd_kernelI32Selective_Scan_bwd_kernel_traitsILi32ELi16ELb0ELb0ELb1ELb1ELb0EN3c104HalfEfEEv12SSMParamsBwd,@"STO_CUDA_ENTRY STV_DEFAULT"
_Z25selective_scan_bwd_kernelI32Selective_Scan_bwd_kernel_traitsILi32ELi16ELb0ELb0ELb1ELb1ELb0EN3c104HalfEfEEv12SSMParamsBwd:
.text._Z25selective_scan_bwd_kernelI32Selective_Scan_bwd_kernel_traitsILi32ELi16ELb0ELb0ELb1ELb1ELb0EN3c104HalfEfEEv12SSMParamsBwd:
[----:B------:R-:W-:Y:S08]  /*0000*/  LDC R1, c[0x0][0x37c] ;  /* 0x0000df00ff017b82 */ /* 0x000ff00000000800 */
[----:B------:R-:W0:Y:S01]  /*0010*/  LDC R8, c[0x0][0x398] ;  /* 0x0000e600ff087b82 */ /* 0x000e220000000800 */
[----:B------:R-:W1:Y:S01]  /*0020*/  S2R R43, SR_CTAID.Y ;  /* 0x00000000002b7919 */ /* 0x000e620000002600 */
[----:B------:R-:W2:Y:S01]  /*0030*/  LDCU.64 UR16, c[0x0][0x358] ;  /* 0x00006b00ff1077ac */ /* 0x000ea20008000a00 */
[----:B------:R-:W-:Y:S01]  /*0040*/  CS2R R44, SRZ ;  /* 0x00000000002c7805 */ /* 0x000fe2000001ff00 */
[----:B------:R-:W-:Y:S01]  /*0050*/  HFMA2 R42, -RZ, RZ, 0, 0 ;  /* 0x00000000ff2a7431 */ /* 0x000fe200000001ff */
[----:B------:R-:W3:Y:S03]  /*0060*/  LDCU.128 UR8, c[0x0][0x3f0] ;  /* 0x00007e00ff0877ac */ /* 0x000ee60008000c00 */
[----:B------:R-:W4:Y:S01]  /*0070*/  LDC.64 R2, c[0x0][0x458] ;  /* 0x00011600ff027b82 */ /* 0x000f220000000a00 */
[----:B------:R-:W3:Y:S07]  /*0080*/  LDCU.128 UR12, c[0x0][0x400] ;  /* 0x00008000ff0c77ac */ /* 0x000eee0008000c00 */
[----:B------:R-:W2:Y:S01]  /*0090*/  LDC.64 R4, c[0x0][0x470] ;  /* 0x00011c00ff047b82 */ /* 0x000ea20000000a00 */
[----:B0-----:R-:W-:-:S07]  /*00a0*/  IABS R9, R8 ;  /* 0x0000000800097213 */ /* 0x001fce0000000000 */
[----:B------:R-:W3:Y:S01]  /*00b0*/  S2UR UR18, SR_CTAID.X ;  /* 0x00000000001279c3 */ /* 0x000ee20000002500 */
[----:B------:R-:W0:Y:S01]  /*00c0*/  I2F.RP R0, R9 ;  /* 0x0000000900007306 */ /* 0x000e220000209400 */
[----:B----4-:R-:W-:-:S06]  /*00d0*/  ISETP.NE.U32.AND P0, PT, R2, RZ, PT ;  /* 0x000000ff0200720c */ /* 0x010fcc0003f05070 */
[----:B------:R-:W4:Y:S01]  /*00e0*/  LDC.64 R12, c[0x0][0x3e8] ;  /* 0x0000fa00ff0c7b82 */ /* 0x000f220000000a00 */
[----:B------:R-:W-:Y:S02]  /*00f0*/  ISETP.NE.AND.EX P0, PT, R3, RZ, PT, P0 ;  /* 0x000000ff0300720c */ /* 0x000fe40003f05300 */
[----:B--2---:R-:W-:-:S05]  /*0100*/  ISETP.NE.U32.AND P1, PT, R4, RZ, PT ;  /* 0x000000ff0400720c */ /* 0x004fca0003f25070 */
[----:B------:R-:W2:Y:S01]  /*0110*/  LDC R19, c[0x0][0x394] ;  /* 0x0000e500ff137b82 */ /* 0x000ea20000000800 */
[----:B0-----:R-:W0:Y:S01]  /*0120*/  MUFU.RCP R0, R0 ;  /* 0x0000000000007308 */ /* 0x001e220000001000 */
[----:B------:R-:W-:-:S04]  /*0130*/  ISETP.NE.AND.EX P1, PT, R5, RZ, PT, P1 ;  /* 0x000000ff0500720c */ /* 0x000fc80003f25310 */
[C---:B-1----:R-:W-:Y:S02]  /*0140*/  @P0 LEA R2, P2, R43.reuse, R2, 0x2 ;  /* 0x000000022b020211 */ /* 0x042fe400078410ff */
[----:B------:R-:W1:Y:S02]  /*0150*/  LDC.64 R16, c[0x0][0x4a0] ;  /* 0x00012800ff107b82 */ /* 0x000e640000000a00 */
[----:B------:R-:W-:-:S05]  /*0160*/  @P0 LEA.HI.X R3, R43, R3, RZ, 0x2, P2 ;  /* 0x000000032b030211 */ /* 0x000fca00010f14ff */
[C---:B------:R-:W-:Y:S01]  /*0170*/  @P1 LEA R4, P3, R43.reuse, R4, 0x2 ;  /* 0x000000042b041211 */ /* 0x040fe200078610ff */
[----:B------:R3:W5:Y:S01]  /*0180*/  @P0 LDG.E R45, desc[UR16][R2.64] ;  /* 0x00000010022d0981 */ /* 0x000762000c1e1900 */
[----:B------:R-:W1:Y:S01]  /*0190*/  LDC.64 R22, c[0x0][0x460] ;  /* 0x00011800ff167b82 */ /* 0x000e620000000a00 */
[----:B0-----:R-:W-:Y:S02]  /*01a0*/  IADD3 R6, PT, PT, R0, 0xffffffe, RZ ;  /* 0x0ffffffe00067810 */ /* 0x001fe40007ffe0ff */
[----:B------:R-:W-:Y:S02]  /*01b0*/  @P1 LEA.HI.X R5, R43, R5, RZ, 0x2, P3 ;  /* 0x000000052b051211 */ /* 0x000fe400018f14ff */
[----:B------:R0:W4:Y:S03]  /*01c0*/  F2I.FTZ.U32.TRUNC.NTZ R7, R6 ;  /* 0x0000000600077305 */ /* 0x000126000021f000 */
[----:B------:R4:W5:Y:S01]  /*01d0*/  @P1 LDG.E R42, desc[UR16][R4.64] ;  /* 0x00000010042a1981 */ /* 0x000962000c1e1900 */
[----:B------:R-:W1:Y:S01]  /*01e0*/  LDC.64 R50, c[0x0][0x468] ;  /* 0x00011a00ff327b82 */ /* 0x000e620000000a00 */
[----:B0-----:R-:W-:-:S02]  /*01f0*/  MOV R6, RZ ;  /* 0x000000ff00067202 */ /* 0x001fc40000000f00 */
[----:B---3--:R-:W-:-:S05]  /*0200*/  IABS R2, R43 ;  /* 0x0000002b00027213 */ /* 0x008fca0000000000 */
[----:B------:R-:W0:Y:S01]  /*0210*/  LDC.64 R54, c[0x0][0x528] ;  /* 0x00014a00ff367b82 */ /* 0x000e220000000a00 */
[----:B----4-:R-:W-:-:S05]  /*0220*/  IADD3 R10, PT, PT, RZ, -R7, RZ ;  /* 0x80000007ff0a7210 */ /* 0x010fca0007ffe0ff */
[----:B------:R-:W-:Y:S02]  /*0230*/  IMAD R3, R10, R9, RZ ;  /* 0x000000090a037224 */ /* 0x000fe400078e02ff */
[----:B------:R-:W3:Y:S02]  /*0240*/  LDC.64 R4, c[0x0][0x480] ;  /* 0x00012000ff047b82 */ /* 0x000ee40000000a00 */
[----:B------:R-:W-:-:S06]  /*0250*/  IMAD.HI.U32 R7, R7, R3, R6 ;  /* 0x0000000307077227 */ /* 0x000fcc00078e0006 */
[----:B------:R-:W4:Y:S01]  /*0260*/  LDC.64 R24, c[0x0][0x450] ;  /* 0x00011400ff187b82 */ /* 0x000f220000000a00 */
[----:B------:R-:W-:-:S05]  /*0270*/  IMAD.HI.U32 R47, R7, R2, RZ ;  /* 0x00000002072f7227 */ /* 0x000fca00078e00ff */
[----:B------:R-:W-:-:S05]  /*0280*/  IADD3 R0, PT, PT, -R47, RZ, RZ ;  /* 0x000000ff2f007210 */ /* 0x000fca0007ffe1ff */
[----:B------:R-:W-:-:S05]  /*0290*/  IMAD R0, R9, R0, R2 ;  /* 0x0000000009007224 */ /* 0x000fca00078e0202 */
[----:B------:R-:W-:Y:S01]  /*02a0*/  ISETP.GT.U32.AND P2, PT, R9, R0, PT ;  /* 0x000000000900720c */ /* 0x000fe20003f44070 */
[----:B------:R-:W-:Y:S01]  /*02b0*/  UIMAD.WIDE.U32 UR4, UR18, UR8, URZ ;  /* 0x00000008120472a5 */ /* 0x000fe2000f8e00ff */
[----:B---3--:R-:W-:Y:S01]  /*02c0*/  ISETP.NE.U32.AND P0, PT, R4, RZ, PT ;  /* 0x000000ff0400720c */ /* 0x008fe20003f05070 */
[----:B------:R-:W-:Y:S01]  /*02d0*/  UIMAD.WIDE.U32 UR6, UR18, UR12, URZ ;  /* 0x0000000c120672a5 */ /* 0x000fe2000f8e00ff */
[----:B------:R-:W-:Y:S01]  /*02e0*/  LOP3.LUT R2, R43, R8, RZ, 0x3c, !PT ;  /* 0x000000082b027212 */ /* 0x000fe200078e3cff */
[----:B------:R-:W-:Y:S01]  /*02f0*/  UIMAD UR9, UR18, UR9, UR5 ;  /* 0x00000009120972a4 */ /* 0x000fe2000f8e0205 */
[----:B------:R-:W-:Y:S01]  /*0300*/  ISETP.NE.AND.EX P0, PT, R5, RZ, PT, P0 ;  /* 0x000000ff0500720c */ /* 0x000fe20003f05300 */
[----:B------:R-:W-:-:S06]  /*0310*/  UIMAD UR8, UR18, UR13, UR7 ;  /* 0x0000000d120872a4 */ /* 0x000fcc000f8e0207 */
[-C--:B------:R-:W-:Y:S01]  /*0320*/  @!P2 IADD3 R0, PT, PT, R0, -R9.reuse, RZ ;  /* 0x800000090000a210 */ /* 0x080fe20007ffe0ff */
[----:B------:R-:W3:Y:S03]  /*0330*/  LDCU.64 UR12, c[0x0][0x498] ;  /* 0x00009300ff0c77ac */ /* 0x000ee60008000a00 */
[----:B------:R-:W-:Y:S02]  /*0340*/  ISETP.GE.U32.AND P1, PT, R0, R9, PT ;  /* 0x000000090000720c */ /* 0x000fe40003f26070 */
[----:B------:R-:W-:Y:S01]  /*0350*/  ISETP.GE.AND P3, PT, R2, RZ, PT ;  /* 0x000000ff0200720c */ /* 0x000fe20003f66270 */
[----:B------:R-:W1:Y:S01]  /*0360*/  @P0 LDC R10, c[0x0][0x384] ;  /* 0x0000e100ff0a0b82 */ /* 0x000e620000000800 */
[----:B------:R-:W-:Y:S02]  /*0370*/  @!P2 IADD3 R47, PT, PT, R47, 0x1, RZ ;  /* 0x000000012f2fa810 */ /* 0x000fe40007ffe0ff */
[----:B------:R-:W-:-:S02]  /*0380*/  ISETP.NE.AND P2, PT, R8, RZ, PT ;  /* 0x000000ff0800720c */ /* 0x000fc40003f45270 */
[----:B------:R-:W-:Y:S02]  /*0390*/  MOV R3, UR5 ;  /* 0x0000000500037c02 */ /* 0x000fe40008000f00 */
[----:B------:R-:W-:Y:S01]  /*03a0*/  MOV R5, UR7 ;  /* 0x0000000700057c02 */ /* 0x000fe20008000f00 */
[----:B------:R-:W0:Y:S01]  /*03b0*/  @P0 LDC R21, c[0x0][0x38c] ;  /* 0x0000e300ff150b82 */ /* 0x000e220000000800 */
[----:B------:R-:W-:Y:S02]  /*03c0*/  MOV R3, UR9 ;  /* 0x0000000900037c02 */ /* 0x000fe40008000f00 */
[----:B------:R-:W-:Y:S01]  /*03d0*/  MOV R5, UR8 ;  /* 0x0000000800057c02 */ /* 0x000fe20008000f00 */
[----:B------:R-:W2:Y:S01]  /*03e0*/  LDCU.64 UR8, c[0x0][0x3d0] ;  /* 0x00007a00ff0877ac */ /* 0x000ea20008000a00 */
[----:B------:R-:W-:-:S04]  /*03f0*/  @P1 IADD3 R47, PT, PT, R47, 0x1, RZ ;  /* 0x000000012f2f1810 */ /* 0x000fc80007ffe0ff */
[----:B------:R-:W-:Y:S02]  /*0400*/  @!P3 IADD3 R47, PT, PT, -R47, RZ, RZ ;  /* 0x000000ff2f2fb210 */ /* 0x000fe40007ffe1ff */
[----:B------:R-:W-:-:S04]  /*0410*/  @!P2 LOP3.LUT R47, RZ, R8, RZ, 0x33, !PT ;  /* 0x00000008ff2fa212 */ /* 0x000fc800078e33ff */
[----:B------:R-:W-:Y:S02]  /*0420*/  SHF.R.S32.HI R7, RZ, 0x1f, R47 ;  /* 0x0000001fff077819 */ /* 0x000fe4000001142f */
[----:B------:R-:W-:-:S03]  /*0430*/  MOV R4, UR6 ;  /* 0x0000000600047c02 */ /* 0x000fc60008000f00 */
[----:B------:R-:W-:Y:S02]  /*0440*/  IMAD R0, R7, R12, RZ ;  /* 0x0000000c07007224 */ /* 0x000fe400078e02ff */
[----:B------:R-:W4:Y:S01]  /*0450*/  @P0 LDC.64 R6, c[0x0][0x480] ;  /* 0x00012000ff060b82 */ /* 0x000f220000000a00 */
[----:B--2---:R-:W-:Y:S01]  /*0460*/  UIMAD.WIDE.U32 UR6, UR18, UR8, URZ ;  /* 0x00000008120672a5 */ /* 0x004fe2000f8e00ff */
[----:B------:R-:W-:Y:S01]  /*0470*/  MOV R2, UR4 ;  /* 0x0000000400027c02 */ /* 0x000fe20008000f00 */
[C---:B------:R-:W-:Y:S01]  /*0480*/  IMAD.WIDE.U32 R4, R43.reuse, UR14, R4 ;  /* 0x0000000e2b047c25 */ /* 0x040fe2000f8e0004 */
[----:B---3--:R-:W-:Y:S02]  /*0490*/  UIMAD.WIDE.U32 UR4, UR18, UR12, URZ ;  /* 0x0000000c120472a5 */ /* 0x008fe4000f8e00ff */
[----:B------:R-:W-:Y:S01]  /*04a0*/  UIMAD UR7, UR18, UR9, UR7 ;  /* 0x00000009120772a4 */ /* 0x000fe2000f8e0207 */
[----:B------:R-:W-:Y:S01]  /*04b0*/  IMAD.WIDE.U32 R2, R43, UR10, R2 ;  /* 0x0000000a2b027c25 */ /* 0x000fe2000f8e0002 */
[----:B------:R-:W-:-:S03]  /*04c0*/  UIMAD UR5, UR18, UR13, UR5 ;  /* 0x0000000d120572a4 */ /* 0x000fc6000f8e0205 */
[----:B------:R-:W-:Y:S01]  /*04d0*/  IMAD R11, R43, UR15, R5 ;  /* 0x0000000f2b0b7c24 */ /* 0x000fe2000f8e0205 */
[----:B------:R-:W-:Y:S01]  /*04e0*/  LEA R5, R19, 0xfffffe00, 0x9 ;  /* 0xfffffe0013057811 */ /* 0x000fe200078e48ff */
[----:B------:R-:W-:Y:S02]  /*04f0*/  IMAD R13, R47, R13, R0 ;  /* 0x0000000d2f0d7224 */ /* 0x000fe400078e0200 */
[----:B-1----:R-:W-:Y:S01]  /*0500*/  @P0 IMAD R0, R10, UR18, R43 ;  /* 0x000000120a000c24 */ /* 0x002fe2000f8e022b */
[----:B------:R-:W-:Y:S01]  /*0510*/  IADD3 R48, P2, PT, R5, R2, RZ ;  /* 0x0000000205307210 */ /* 0x000fe20007f5e0ff */
[----:B------:R-:W-:Y:S01]  /*0520*/  IMAD.WIDE.U32 R8, R47, R12, UR6 ;  /* 0x000000062f087e25 */ /* 0x000fe2000f8e000c */
[----:B------:R-:W-:-:S03]  /*0530*/  ISETP.GE.AND P1, PT, R19, 0x1, PT ;  /* 0x000000011300780c */ /* 0x000fc60003f26270 */
[C---:B------:R-:W-:Y:S02]  /*0540*/  IMAD R15, R43.reuse, UR11, R3 ;  /* 0x0000000b2b0f7c24 */ /* 0x040fe4000f8e0203 */
[----:B------:R-:W-:Y:S01]  /*0550*/  IMAD.WIDE.U32 R2, R43, R16, UR4 ;  /* 0x000000042b027e25 */ /* 0x000fe2000f8e0010 */
[----:B------:R-:W-:-:S03]  /*0560*/  IADD3 R59, PT, PT, R9, R13, RZ ;  /* 0x0000000d093b7210 */ /* 0x000fc60007ffe0ff */
[----:B------:R-:W-:Y:S01]  /*0570*/  @P0 IMAD R0, R0, R19, RZ ;  /* 0x0000001300000224 */ /* 0x000fe200078e02ff */
[----:B------:R-:W-:Y:S01]  /*0580*/  IADD3 R52, P3, PT, R5, R4, RZ ;  /* 0x0000000405347210 */ /* 0x000fe20007f7e0ff */
[----:B------:R-:W-:Y:S01]  /*0590*/  IMAD R9, R43, R17, R3 ;  /* 0x000000112b097224 */ /* 0x000fe200078e0203 */
[----:B------:R-:W-:Y:S01]  /*05a0*/  SHF.R.S32.HI R4, RZ, 0x1f, R5 ;  /* 0x0000001fff047819 */ /* 0x000fe20000011405 */
[----:B0-----:R-:W-:Y:S01]  /*05b0*/  @P0 IMAD R3, R0, R21, RZ ;  /* 0x0000001500030224 */ /* 0x001fe200078e02ff */
[C---:B------:R-:W-:Y:S02]  /*05c0*/  IADD3 R2, P4, PT, R5.reuse, R2, RZ ;  /* 0x0000000205027210 */ /* 0x040fe40007f9e0ff */
[----:B------:R-:W-:Y:S02]  /*05d0*/  CS2R R12, SRZ ;  /* 0x00000000000c7805 */ /* 0x000fe4000001ff00 */
[----:B------:R-:W-:Y:S01]  /*05e0*/  IADD3 R8, P5, PT, R5, R8, RZ ;  /* 0x0000000805087210 */ /* 0x000fe20007fbe0ff */
[----:B----4-:R-:W-:Y:S01]  /*05f0*/  @P0 IMAD.WIDE R12, R3, 0x8, R6 ;  /* 0x00000008030c0825 */ /* 0x010fe200078e0206 */
[----:B------:R-:W-:-:S02]  /*0600*/  IADD3.X R5, PT, PT, R4, R15, RZ, P2, !PT ;  /* 0x0000000f04057210 */ /* 0x000fc400017fe4ff */
[C---:B------:R-:W-:Y:S02]  /*0610*/  IADD3.X R0, PT, PT, R4.reuse, R11, RZ, P3, !PT ;  /* 0x0000000b04007210 */ /* 0x040fe40001ffe4ff */
[C---:B------:R-:W-:Y:S02]  /*0620*/  IADD3.X R56, PT, PT, R4.reuse, R9, RZ, P4, !PT ;  /* 0x0000000904387210 */ /* 0x040fe400027fe4ff */
[----:B------:R-:W-:Y:S02]  /*0630*/  IADD3.X R59, PT, PT, R4, R59, RZ, P5, !PT ;  /* 0x0000003b043b7210 */ /* 0x000fe40002ffe4ff */
[----:B------:R-:W-:Y:S02]  /*0640*/  LEA R46, P0, R48, R22, 0x1 ;  /* 0x00000016302e7211 */ /* 0x000fe400078008ff */
[----:B------:R-:W-:Y:S02]  /*0650*/  LEA R50, P2, R52, R50, 0x1 ;  /* 0x0000003234327211 */ /* 0x000fe400078408ff */
[----:B------:R-:W-:-:S02]  /*0660*/  LEA R54, P3, R2, R54, 0x1 ;  /* 0x0000003602367211 */ /* 0x000fc400078608ff */
[----:B------:R-:W-:Y:S01]  /*0670*/  LEA R57, P4, R8, R24, 0x1 ;  /* 0x0000001808397211 */ /* 0x000fe200078808ff */
[----:B------:R-:W-:Y:S01]  /*0680*/  HFMA2 R49, -RZ, RZ, 0, 0 ;  /* 0x00000000ff317431 */ /* 0x000fe200000001ff */
[----:B------:R-:W-:Y:S02]  /*0690*/  LEA.HI.X R48, R48, R23, R5, 0x1, P0 ;  /* 0x0000001730307211 */ /* 0x000fe400000f0c05 */
[----:B------:R-:W-:Y:S02]  /*06a0*/  LEA.HI.X R52, R52, R51, R0, 0x1, P2 ;  /* 0x0000003334347211 */ /* 0x000fe400010f0c00 */
[----:B------:R-:W-:Y:S02]  /*06b0*/  LEA.HI.X R56, R2, R55, R56, 0x1, P3 ;  /* 0x0000003702387211 */ /* 0x000fe400018f0c38 */
[----:B------:R-:W-:Y:S01]  /*06c0*/  LEA.HI.X R59, R8, R25, R59, 0x1, P4 ;  /* 0x00000019083b7211 */ /* 0x000fe200020f0c3b */
[----:B------:R-:W-:Y:S06]  /*06d0*/  @!P1 BRA `(.L_x_6835) ;  /* 0x0000008c00bc9947 */ /* 0x000fec0003800000 */
[----:B------:R-:W0:Y:S01]  /*06e0*/  S2R R51, SR_TID.X ;  /* 0x0000000000337919 */ /* 0x000e220000002100 */
[----:B------:R-:W1:Y:S01]  /*06f0*/  LDCU.64 UR6, c[0x0][0x3a0] ;  /* 0x00007400ff0677ac */ /* 0x000e620008000a00 */
[----:B------:R-:W2:Y:S01]  /*0700*/  S2UR UR5, SR_CgaCtaId ;  /* 0x00000000000579c3 */ /* 0x000ea20000008800 */
[----:B------:R-:W-:Y:S01]  /*0710*/  MOV R44, RZ ;  /* 0x000000ff002c7202 */ /* 0x000fe20000000f00 */
[----:B------:R-:W3:Y:S01]  /*0720*/  LDCU.64 UR8, c[0x0][0x3b8] ;  /* 0x00007700ff0877ac */ /* 0x000ee20008000a00 */
[----:B------:R-:W-:Y:S01]  /*0730*/  MOV R49, RZ ;  /* 0x000000ff00317202 */ /* 0x000fe20000000f00 */
[----:B------:R-:W-:Y:S01]  /*0740*/  UMOV UR4, 0x400 ;  /* 0x0000040000047882 */ /* 0x000fe20000000000 */
[C---:B-1----:R-:W-:Y:S01]  /*0750*/  IMAD.WIDE.U32 R10, R43.reuse, UR6, RZ ;  /* 0x000000062b0a7c25 */ /* 0x042fe2000f8e00ff */
[----:B------:R-:W1:Y:S03]  /*0760*/  LDCU UR6, c[0x0][0x394] ;  /* 0x00007280ff0677ac */ /* 0x000e660008000800 */
[----:B---3--:R-:W-:Y:S01]  /*0770*/  IMAD.WIDE.U32 R8, R43, UR8, RZ ;  /* 0x000000082b087c25 */ /* 0x008fe2000f8e00ff */
[----:B--2---:R-:W-:-:S03]  /*0780*/  ULEA UR4, UR5, UR4, 0x18 ;  /* 0x0000000405047291 */ /* 0x004fc6000f8ec0ff */
[C---:B------:R-:W-:Y:S02]  /*0790*/  IMAD R53, R43.reuse, UR7, R11 ;  /* 0x000000072b357c24 */ /* 0x040fe4000f8e020b */
[----:B------:R-:W-:Y:S01]  /*07a0*/  IMAD R55, R43, UR9, R9 ;  /* 0x000000092b377c24 */ /* 0x000fe2000f8e0209 */
[C---:B0-----:R-:W-:Y:S02]  /*07b0*/  SHF.L.U32 R0, R51.reuse, 0x4, RZ ;  /* 0x0000000433007819 */ /* 0x041fe400000006ff */
[----:B------:R-:W-:Y:S02]  /*07c0*/  LOP3.LUT R211, R51, 0x1f, RZ, 0xc0, !PT ;  /* 0x0000001f33d37812 */ /* 0x000fe400078ec0ff */
[C---:B------:R-:W-:Y:S02]  /*07d0*/  LOP3.LUT R58, R0.reuse, 0x3e00, RZ, 0xc0, !PT ;  /* 0x00003e00003a7812 */ /* 0x040fe400078ec0ff */
[----:B------:R-:W-:Y:S02]  /*07e0*/  LEA.HI R61, R0, R0, RZ, 0x1b ;  /* 0x00000000003d7211 */ /* 0x000fe400078fd8ff */
[----:B------:R-:W-:-:S02]  /*07f0*/  LOP3.LUT R58, R58, 0x1f, R51, 0xf8, !PT ;  /* 0x0000001f3a3a7812 */ /* 0x000fc400078ef833 */
[----:B-1----:R-:W-:Y:S02]  /*0800*/  MOV R60, UR6 ;  /* 0x00000006003c7c02 */ /* 0x002fe40008000f00 */
        /* <DEDUP_REMOVED lines=15> */
[----:B------:R-:W-:-:S07]  /*0900*/  LOP3.LUT R76, R58, 0x1e0, RZ, 0xfc, !PT ;  /* 0x000001e03a4c7812 */ /* 0x000fce00078efcff */
.L_x_6907:
[----:B------:R-:W0:Y:S01]  /*0910*/  LDCU UR4, c[0x0][0x388] ;  /* 0x00007100ff0477ac */ /* 0x000e220008000800 */
[----:B------:R-:W-:Y:S02]  /*0920*/  SHF.L.U32 R3, R58, 0x1, RZ ;  /* 0x000000013a037819 */ /* 0x000fe400000006ff */
[----:B------:R-:W-:Y:S02]  /*0930*/  LEA R6, R60, 0xfffffe00, 0x9 ;  /* 0xfffffe003c067811 */ /* 0x000fe400078e48ff */
[C---:B------:R-:W-:Y:S02]  /*0940*/  IADD3 R2, P0, PT, R3.reuse, R54, RZ ;  /* 0x0000003603027210 */ /* 0x040fe40007f1e0ff */
[C---:B------:R-:W-:Y:S02]  /*0950*/  IADD3 R14, P2, PT, R3.reuse, R46, RZ ;  /* 0x0000002e030e7210 */ /* 0x040fe40007f5e0ff */
[----:B------:R-:W-:Y:S02]  /*0960*/  IADD3 R4, P1, PT, R3, R50, RZ ;  /* 0x0000003203047210 */ /* 0x000fe40007f3e0ff */
[----:B------:R-:W-:-:S02]  /*0970*/  IADD3.X R3, PT, PT, RZ, R56, RZ, P0, !PT ;  /* 0x00000038ff037210 */ /* 0x000fc400007fe4ff */
[----:B------:R-:W-:Y:S02]  /*0980*/  PRMT R17, RZ, 0x7610, R17 ;  /* 0x00007610ff117816 */ /* 0x000fe40000000011 */
[----:B------:R-:W-:Y:S02]  /*0990*/  IADD3.X R15, PT, PT, RZ, R48, RZ, P2, !PT ;  /* 0x00000030ff0f7210 */ /* 0x000fe400017fe4ff */
[----:B------:R-:W-:Y:S02]  /*09a0*/  PRMT R20, RZ, 0x7610, R20 ;  /* 0x00007610ff147816 */ /* 0x000fe40000000014 */
[----:B0-----:R-:W-:Y:S02]  /*09b0*/  IADD3 R77, PT, PT, -R6, UR4, RZ ;  /* 0x00000004064d7c10 */ /* 0x001fe4000fffe1ff */
[----:B------:R-:W-:Y:S02]  /*09c0*/  IADD3.X R5, PT, PT, RZ, R52, RZ, P1, !PT ;  /* 0x00000034ff057210 */ /* 0x000fe40000ffe4ff */
[-C--:B------:R-:W-:Y:S01]  /*09d0*/  ISETP.GE.AND P0, PT, R58, R77.reuse, PT ;  /* 0x0000004d3a00720c */ /* 0x080fe20003f06270 */
[----:B------:R-:W-:Y:S01]  /*09e0*/  BAR.SYNC.DEFER_BLOCKING 0x0 ;  /* 0x0000000000007b1d */ /* 0x000fe20000010000 */
[----:B------:R-:W-:-:S02]  /*09f0*/  ISETP.GE.AND P1, PT, R62, R77, PT ;  /* 0x0000004d3e00720c */ /* 0x000fc40003f26270 */
[-C--:B------:R-:W-:Y:S02]  /*0a00*/  ISETP.GE.AND P2, PT, R63, R77.reuse, PT ;  /* 0x0000004d3f00720c */ /* 0x080fe40003f46270 */
[----:B------:R-:W-:Y:S02]  /*0a10*/  PRMT R0, RZ, 0x7610, R0 ;  /* 0x00007610ff007816 */ /* 0x000fe40000000000 */
[----:B------:R-:W-:Y:S02]  /*0a20*/  PRMT R25, RZ, 0x7610, R25 ;  /* 0x00007610ff197816 */ /* 0x000fe40000000019 */
[-C--:B------:R-:W-:Y:S02]  /*0a30*/  ISETP.GE.AND P6, PT, R64, R77.reuse, PT ;  /* 0x0000004d4000720c */ /* 0x080fe40003fc6270 */
[-C--:B------:R-:W-:Y:S02]  /*0a40*/  ISETP.GE.AND P3, PT, R67, R77.reuse, PT ;  /* 0x0000004d4300720c */ /* 0x080fe40003f66270 */
[----:B------:R-:W-:-:S02]  /*0a50*/  ISETP.GE.AND P5, PT, R65, R77, PT ;  /* 0x0000004d4100720c */ /* 0x000fc40003fa6270 */
[-C--:B------:R-:W-:Y:S02]  /*0a60*/  ISETP.GE.AND P4, PT, R66, R77.reuse, PT ;  /* 0x0000004d4200720c */ /* 0x080fe40003f86270 */
[----:B------:R-:W-:Y:S02]  /*0a70*/  PRMT R19, RZ, 0x7610, R19 ;  /* 0x00007610ff137816 */ /* 0x000fe40000000013 */
[----:B------:R-:W-:Y:S02]  /*0a80*/  PRMT R16, RZ, 0x7610, R16 ;  /* 0x00007610ff107816 */ /* 0x000fe40000000010 */
[----:B------:R-:W-:Y:S02]  /*0a90*/  PRMT R23, RZ, 0x7610, R23 ;  /* 0x00007610ff177816 */ /* 0x000fe40000000017 */
[----:B------:R-:W-:Y:S01]  /*0aa0*/  PRMT R21, RZ, 0x7610, R21 ;  /* 0x00007610ff157816 */ /* 0x000fe20000000015 */
[----:B------:R-:W2:Y:S01]  /*0ab0*/  @!P0 LDG.E.U16 R17, desc[UR16][R14.64] ;  /* 0x000000100e118981 */ /* 0x000ea2000c1e1500 */
[----:B------:R-:W-:-:S02]  /*0ac0*/  ISETP.GE.AND P0, PT, R68, R77, PT ;  /* 0x0000004d4400720c */ /* 0x000fc40003f06270 */
[----:B------:R-:W-:Y:S01]  /*0ad0*/  PRMT R18, RZ, 0x7610, R18 ;  /* 0x00007610ff127816 */ /* 0x000fe20000000012 */
[----:B------:R-:W3:Y:S01]  /*0ae0*/  @!P1 LDG.E.U16 R0, desc[UR16][R14.64+0x40] ;  /* 0x000040100e009981 */ /* 0x000ee2000c1e1500 */
        /* <DEDUP_REMOVED lines=8> */
[----:B------:R-:W4:Y:S01]  /*0b70*/  @!P0 LDG.E.U16 R20, desc[UR16][R14.64+0x1c0] ;  /* 0x0001c0100e148981 */ /* 0x000f22000c1e1500 */
[-C--:B------:R-:W-:Y:S02]  /*0b80*/  ISETP.GE.AND P0, PT, R69, R77.reuse, PT ;  /* 0x0000004d4500720c */ /* 0x080fe40003f06270 */
[-C--:B------:R-:W-:Y:S01]  /*0b90*/  ISETP.GE.AND P1, PT, R71, R77.reuse, PT ;  /* 0x0000004d4700720c */ /* 0x080fe20003f26270 */
[----:B------:R-:W4:Y:S01]  /*0ba0*/  @!P3 LDG.E.U16 R23, desc[UR16][R14.64+0x180] ;  /* 0x000180100e17b981 */ /* 0x000f22000c1e1500 */
[-C--:B------:R-:W-:Y:S02]  /*0bb0*/  ISETP.GE.AND P2, PT, R72, R77.reuse, PT ;  /* 0x0000004d4800720c */ /* 0x080fe40003f46270 */
[----:B------:R-:W-:Y:S01]  /*0bc0*/  PRMT R80, RZ, 0x7610, R80 ;  /* 0x00007610ff507816 */ /* 0x000fe20000000050 */
[----:B------:R-:W4:Y:S04]  /*0bd0*/  @!P5 LDG.E.U16 R21, desc[UR16][R14.64+0x100] ;  /* 0x000100100e15d981 */ /* 0x000f28000c1e1500 */
[----:B------:R-:W4:Y:S04]  /*0be0*/  @!P4 LDG.E.U16 R18, desc[UR16][R14.64+0x140] ;  /* 0x000140100e12c981 */ /* 0x000f28000c1e1500 */
[----:B------:R-:W4:Y:S01]  /*0bf0*/  @!P0 LDG.E.U16 R25, desc[UR16][R14.64+0x200] ;  /* 0x000200100e198981 */ /* 0x000f22000c1e1500 */
[----:B------:R-:W-:-:S02]  /*0c00*/  ISETP.GE.AND P0, PT, R70, R77, PT ;  /* 0x0000004d4600720c */ /* 0x000fc40003f06270 */
[-C--:B------:R-:W-:Y:S01]  /*0c10*/  ISETP.GE.AND P3, PT, R73, R77.reuse, PT ;  /* 0x0000004d4900720c */ /* 0x080fe20003f66270 */
[----:B------:R-:W4:Y:S01]  /*0c20*/  @!P1 LDG.E.U16 R27, desc[UR16][R14.64+0x280] ;  /* 0x000280100e1b9981 */ /* 0x000f22000c1e1500 */
[-C--:B------:R-:W-:Y:S02]  /*0c30*/  ISETP.GE.AND P4, PT, R74, R77.reuse, PT ;  /* 0x0000004d4a00720c */ /* 0x080fe40003f86270 */
[-C--:B------:R-:W-:Y:S01]  /*0c40*/  ISETP.GE.AND P5, PT, R75, R77.reuse, PT ;  /* 0x0000004d4b00720c */ /* 0x080fe20003fa6270 */
[----:B------:R-:W4:Y:S01]  /*0c50*/  @!P2 LDG.E.U16 R24, desc[UR16][R14.64+0x2c0] ;  /* 0x0002c0100e18a981 */ /* 0x000f22000c1e1500 */
[----:B------:R-:W-:-:S05]  /*0c60*/  ISETP.GE.AND P6, PT, R76, R77, PT ;  /* 0x0000004d4c00720c */ /* 0x000fca0003fc6270 */
        /* <DEDUP_REMOVED lines=9> */
[C---:B-1----:R-:W-:Y:S02]  /*0d00*/  IADD3 R26, PT, PT, R41.reuse, 0x20, RZ ;  /* 0x00000020291a7810 */ /* 0x042fe40007ffe0ff */
[C---:B------:R-:W-:Y:S02]  /*0d10*/  IADD3 R30, PT, PT, R41.reuse, 0x60, RZ ;  /* 0x00000060291e7810 */ /* 0x040fe40007ffe0ff */
[C---:B------:R-:W-:Y:S02]  /*0d20*/  IADD3 R32, PT, PT, R41.reuse, 0xa0, RZ ;  /* 0x000000a029207810 */ /* 0x040fe40007ffe0ff */
[-C--:B------:R-:W-:Y:S02]  /*0d30*/  LEA.HI.SX32 R40, R41, R41.reuse, 0x1b ;  /* 0x0000002929287211 */ /* 0x080fe400078fdaff */
[-C--:B------:R-:W-:Y:S02]  /*0d40*/  LEA.HI.SX32 R26, R26, R41.reuse, 0x1b ;  /* 0x000000291a1a7211 */ /* 0x080fe400078fdaff */
[----:B------:R-:W-:-:S02]  /*0d50*/  LEA.HI.SX32 R30, R30, R41, 0x1b ;  /* 0x000000291e1e7211 */ /* 0x000fc400078fdaff */
[C---:B------:R-:W-:Y:S02]  /*0d60*/  IADD3 R14, PT, PT, R41.reuse, 0x80, RZ ;  /* 0x00000080290e7810 */ /* 0x040fe40007ffe0ff */
[----:B------:R-:W-:Y:S02]  /*0d70*/  LEA.HI.SX32 R32, R32, R41, 0x1b ;  /* 0x0000002920207211 */ /* 0x000fe400078fdaff */
[----:B------:R-:W-:Y:S02]  /*0d80*/  LEA R40, R40, UR5, 0x1 ;  /* 0x0000000528287c11 */ /* 0x000fe4000f8e08ff */
[----:B------:R-:W-:Y:S02]  /*0d90*/  IADD3 R28, PT, PT, R41, 0x40, RZ ;  /* 0x00000040291c7810 */ /* 0x000fe40007ffe0ff */
[----:B------:R-:W-:Y:S02]  /*0da0*/  LEA R39, R26, UR5, 0x1 ;  /* 0x000000051a277c11 */ /* 0x000fe4000f8e08ff */
[----:B------:R-:W-:-:S02]  /*0db0*/  LEA R37, R30, UR5, 0x1 ;  /* 0x000000051e257c11 */ /* 0x000fc4000f8e08ff */
[-C--:B------:R-:W-:Y:S02]  /*0dc0*/  LEA.HI.SX32 R14, R14, R41.reuse, 0x1b ;  /* 0x000000290e0e7211 */ /* 0x080fe400078fdaff */
[----:B------:R-:W-:Y:S02]  /*0dd0*/  LEA R35, R32, UR5, 0x1 ;  /* 0x0000000520237c11 */ /* 0x000fe4000f8e08ff */
[C---:B------:R-:W-:Y:S02]  /*0de0*/  IADD3 R30, PT, PT, R41.reuse, 0x120, RZ ;  /* 0x00000120291e7810 */ /* 0x040fe40007ffe0ff */
[----:B------:R-:W-:Y:S02]  /*0df0*/  IADD3 R32, PT, PT, R41, 0x140, RZ ;  /* 0x0000014029207810 */ /* 0x000fe40007ffe0ff */
[----:B------:R-:W-:Y:S02]  /*0e00*/  LEA.HI.SX32 R28, R28, R41, 0x1b ;  /* 0x000000291c1c7211 */ /* 0x000fe400078fdaff */
[----:B------:R-:W-:-:S02]  /*0e10*/  LEA R36, R14, UR5, 0x1 ;  /* 0x000000050e247c11 */ /* 0x000fc4000f8e08ff */
[----:B------:R-:W-:Y:S02]  /*0e20*/  LEA.HI.SX32 R30, R30, R41, 0x1b ;  /* 0x000000291e1e7211 */ /* 0x000fe400078fdaff */
[C---:B------:R-:W-:Y:S02]  /*0e30*/  IADD3 R14, PT, PT, R41.reuse, 0xc0, RZ ;  /* 0x000000c0290e7810 */ /* 0x040fe40007ffe0ff */
[----:B------:R-:W-:Y:S02]  /*0e40*/  LEA R38, R28, UR5, 0x1 ;  /* 0x000000051c267c11 */ /* 0x000fe4000f8e08ff */
[C---:B------:R-:W-:Y:S02]  /*0e50*/  IADD3 R26, PT, PT, R41.reuse, 0xe0, RZ ;  /* 0x000000e0291a7810 */ /* 0x040fe40007ffe0ff */
[----:B------:R-:W-:Y:S02]  /*0e60*/  IADD3 R28, PT, PT, R41, 0x100, RZ ;  /* 0x00000100291c7810 */ /* 0x000fe40007ffe0ff */
[----:B------:R-:W-:-:S02]  /*0e70*/  LEA R31, R30, UR5, 0x1 ;  /* 0x000000051e1f7c11 */ /* 0x000fc4000f8e08ff */
[-C--:B------:R-:W-:Y:S02]  /*0e80*/  LEA.HI.SX32 R14, R14, R41.reuse, 0x1b ;  /* 0x000000290e0e7211 */ /* 0x080fe400078fdaff */
[-C--:B------:R-:W-:Y:S02]  /*0e90*/  LEA.HI.SX32 R26, R26, R41.reuse, 0x1b ;  /* 0x000000291a1a7211 */ /* 0x080fe400078fdaff */
[----:B------:R-:W-:Y:S02]  /*0ea0*/  LEA.HI.SX32 R28, R28, R41, 0x1b ;  /* 0x000000291c1c7211 */ /* 0x000fe400078fdaff */
        /* <DEDUP_REMOVED lines=14> */
[----:B------:R-:W-:Y:S01]  /*0f90*/  PRMT R83, RZ, 0x7610, R83 ;  /* 0x00007610ff537816 */ /* 0x000fe20000000053 */
[----:B--2---:R-:W-:Y:S04]  /*0fa0*/  STS.U16 [R40], R17 ;  /* 0x0000001128007388 */ /* 0x004fe80000000400 */
[----:B---3--:R0:W-:Y:S02]  /*0fb0*/  STS.U16 [R39+0x40], R0 ;  /* 0x0000400027007388 */ /* 0x0081e40000000400 */
[----:B0-----:R-:W-:-:S04]  /*0fc0*/  LEA.HI.SX32 R0, R32, R41, 0x1b ;  /* 0x0000002920007211 */ /* 0x001fc800078fdaff */
[----:B------:R-:W-:Y:S02]  /*0fd0*/  LEA R30, R0, UR5, 0x1 ;  /* 0x00000005001e7c11 */ /* 0x000fe4000f8e08ff */
[----:B------:R-:W-:Y:S01]  /*0fe0*/  IADD3 R0, PT, PT, R41, 0x160, RZ ;  /* 0x0000016029007810 */ /* 0x000fe20007ffe0ff */
[----:B----4-:R-:W-:Y:S01]  /*0ff0*/  STS.U16 [R38+0x80], R19 ;  /* 0x0000801326007388 */ /* 0x010fe20000000400 */
[----:B------:R-:W-:Y:S02]  /*1000*/  LEA R32, R28, UR5, 0x1 ;  /* 0x000000051c207c11 */ /* 0x000fe4000f8e08ff */
[----:B------:R-:W-:Y:S01]  /*1010*/  LEA.HI.SX32 R0, R0, R41, 0x1b ;  /* 0x0000002900007211 */ /* 0x000fe200078fdaff */
[----:B------:R0:W-:Y:S04]  /*1020*/  STS.U16 [R37+0xc0], R16 ;  /* 0x0000c01025007388 */ /* 0x0001e80000000400 */
[----:B------:R-:W-:Y:S01]  /*1030*/  STS.U16 [R36+0x100], R21 ;  /* 0x0001001524007388 */ /* 0x000fe20000000400 */
[----:B------:R-:W-:-:S03]  /*1040*/  LEA R29, R0, UR5, 0x1 ;  /* 0x00000005001d7c11 */ /* 0x000fc6000f8e08ff */
[----:B------:R1:W-:Y:S01]  /*1050*/  STS.U16 [R35+0x140], R18 ;  /* 0x0001401223007388 */ /* 0x0003e20000000400 */
[----:B0-----:R-:W-:-:S03]  /*1060*/  IADD3 R16, PT, PT, R41, 0x1a0, RZ ;  /* 0x000001a029107810 */ /* 0x001fc60007ffe0ff */
[----:B------:R-:W-:Y:S01]  /*1070*/  STS.U16 [R34+0x180], R23 ;  /* 0x0001801722007388 */ /* 0x000fe20000000400 */
[C---:B------:R-:W-:Y:S02]  /*1080*/  SHF.L.U32 R0, R41.reuse, 0x4, RZ ;  /* 0x0000000429007819 */ /* 0x040fe400000006ff */
[----:B------:R-:W-:Y:S01]  /*1090*/  LEA.HI.SX32 R16, R16, R41, 0x1b ;  /* 0x0000002910107211 */ /* 0x000fe200078fdaff */
[----:B------:R-:W-:Y:S01]  /*10a0*/  STS.U16 [R33+0x1c0], R20 ;  /* 0x0001c01421007388 */ /* 0x000fe20000000400 */
[----:B-1----:R-:W-:-:S03]  /*10b0*/  IADD3 R18, PT, PT, R41, 0x1c0, RZ ;  /* 0x000001c029127810 */ /* 0x002fc60007ffe0ff */
[----:B------:R0:W-:Y:S01]  /*10c0*/  STS.U16 [R32+0x200], R25 ;  /* 0x0002001920007388 */ /* 0x0001e20000000400 */
[----:B------:R-:W-:-:S03]  /*10d0*/  LEA.HI.SX32 R18, R18, R41, 0x1b ;  /* 0x0000002912127211 */ /* 0x000fc600078fdaff */
[----:B------:R-:W-:Y:S01]  /*10e0*/  STS.U16 [R31+0x240], R22 ;  /* 0x000240161f007388 */ /* 0x000fe20000000400 */
[----:B------:R-:W-:-:S03]  /*10f0*/  LEA R28, R14, UR5, 0x1 ;  /* 0x000000050e1c7c11 */ /* 0x000fc6000f8e08ff */
[----:B------:R1:W-:Y:S01]  /*1100*/  STS.U16 [R30+0x280], R27 ;  /* 0x0002801b1e007388 */ /* 0x0003e20000000400 */
[----:B0-----:R-:W-:-:S03]  /*1110*/  LEA.HI.SX32 R25, R26, R41, 0x1b ;  /* 0x000000291a197211 */ /* 0x001fc600078fdaff */
[----:B------:R0:W-:Y:S01]  /*1120*/  STS.U16 [R29+0x2c0], R24 ;  /* 0x0002c0181d007388 */ /* 0x0001e20000000400 */
[----:B------:R-:W-:Y:S02]  /*1130*/  LEA R26, R18, UR5, 0x1 ;  /* 0x00000005121a7c11 */ /* 0x000fe4000f8e08ff */
[----:B------:R-:W-:Y:S02]  /*1140*/  LEA R25, R25, UR5, 0x1 ;  /* 0x0000000519197c11 */ /* 0x000fe4000f8e08ff */
[----:B-1----:R-:W-:Y:S02]  /*1150*/  LEA R27, R16, UR5, 0x1 ;  /* 0x00000005101b7c11 */ /* 0x002fe4000f8e08ff */
[----:B0-----:R-:W-:Y:S01]  /*1160*/  LEA.HI.SX32 R24, R0, R0, 0x1b ;  /* 0x0000000000187211 */ /* 0x001fe200078fdaff */
[----:B------:R0:W-:Y:S03]  /*1170*/  STS.U16 [R28+0x300], R79 ;  /* 0x0003004f1c007388 */ /* 0x0001e60000000400 */
[----:B------:R-:W-:Y:S01]  /*1180*/  LEA R24, R24, UR5, 0x1 ;  /* 0x0000000518187c11 */ /* 0x000fe2000f8e08ff */
        /* <DEDUP_REMOVED lines=49> */
[----:B0-----:R-:W-:Y:S02]  /*14a0*/  PRMT R79, RZ, 0x7610, R79 ;  /* 0x00007610ff4f7816 */ /* 0x001fe4000000004f */
[----:B-1----:R-:W-:Y:S02]  /*14b0*/  PRMT R78, RZ, 0x7610, R78 ;  /* 0x00007610ff4e7816 */ /* 0x002fe4000000004e */
[----:B--2---:R-:W-:Y:S01]  /*14c0*/  PRMT R81, RZ, 0x7610, R81 ;  /* 0x00007610ff517816 */ /* 0x004fe20000000051 */
[----:B------:R-:W2:Y:S01]  /*14d0*/  @!P0 LDG.E.U16 R22, desc[UR16][R4.64+0x240] ;  /* 0x0002401004168981 */ /* 0x000ea2000c1e1500 */
[----:B------:R-:W-:-:S02]  /*14e0*/  PRMT R0, RZ, 0x7610, R0 ;  /* 0x00007610ff007816 */ /* 0x000fc40000000000 */
[----:B---3--:R-:W-:Y:S01]  /*14f0*/  PRMT R80, RZ, 0x7610, R80 ;  /* 0x00007610ff507816 */ /* 0x008fe20000000050 */
[----:B------:R-:W3:Y:S04]  /*1500*/  @!P1 LDG.E.U16 R79, desc[UR16][R4.64+0x280] ;  /* 0x00028010044f9981 */ /* 0x000ee8000c1e1500 */
        /* <DEDUP_REMOVED lines=27> */
[----:B---3--:R0:W-:Y:S04]  /*16c0*/  STS.U16 [R30+0x280], R79 ;  /* 0x0002804f1e007388 */ /* 0x0081e80000000400 */
[----:B------:R1:W-:Y:S04]  /*16d0*/  STS.U16 [R29+0x2c0], R78 ;  /* 0x0002c04e1d007388 */ /* 0x0003e80000000400 */
[----:B------:R2:W-:Y:S04]  /*16e0*/  STS.U16 [R28+0x300], R81 ;  /* 0x000300511c007388 */ /* 0x0005e80000000400 */
[----:B------:R-:W-:Y:S04]  /*16f0*/  STS.U16 [R27+0x340], R0 ;  /* 0x000340001b007388 */ /* 0x000fe80000000400 */
[----:B------:R-:W-:Y:S04]  /*1700*/  STS.U16 [R26+0x380], R83 ;  /* 0x000380531a007388 */ /* 0x000fe80000000400 */
[----:B------:R3:W-:Y:S01]  /*1710*/  STS.U16 [R25+0x3c0], R80 ;  /* 0x0003c05019007388 */ /* 0x0007e20000000400 */
        /* <DEDUP_REMOVED lines=8> */
[----:B------:R-:W2:Y:S04]  /*17a0*/  LDS.U16 R99, [R24+0xe] ;  /* 0x00000e0018637984 */ /* 0x000ea80000000400 */
[----:B------:R-:W2:Y:S04]  /*17b0*/  LDS.U16 R108, [R24+0x10] ;  /* 0x00001000186c7984 */ /* 0x000ea80000000400 */
        /* <DEDUP_REMOVED lines=22> */
[----:B------:R-:W-:-:S03]  /*1920*/  ISETP.GE.AND P1, PT, R66, R77, PT ;  /* 0x0000004d4200720c */ /* 0x000fc60003f26270 */
[----:B------:R-:W3:Y:S04]  /*1930*/  @!P4 LDG.E.U16 R92, desc[UR16][R2.64+0x340] ;  /* 0x00034010025cc981 */ /* 0x000ee8000c1e1500 */
[----:B------:R-:W3:Y:S04]  /*1940*/  @!P5 LDG.E.U16 R93, desc[UR16][R2.64+0x380] ;  /* 0x00038010025dd981 */ /* 0x000ee8000c1e1500 */
[----:B------:R-:W3:Y:S01]  /*1950*/  @!P0 LDG.E.U16 R81, desc[UR16][R2.64+0x100] ;  /* 0x0001001002518981 */ /* 0x000ee2000c1e1500 */
[----:B------:R-:W-:-:S03]  /*1960*/  ISETP.GE.AND P0, PT, R67, R77, PT ;  /* 0x0000004d4300720c */ /* 0x000fc60003f06270 */
[----:B------:R-:W3:Y:S01]  /*1970*/  @!P1 LDG.E.U16 R82, desc[UR16][R2.64+0x140] ;  /* 0x0001401002529981 */ /* 0x000ee2000c1e1500 */
[----:B------:R-:W-:-:S03]  /*1980*/  ISETP.GE.AND P1, PT, R68, R77, PT ;  /* 0x0000004d4400720c */ /* 0x000fc60003f26270 */
[----:B------:R-:W3:Y:S06]  /*1990*/  @!P6 LDG.E.U16 R96, desc[UR16][R2.64+0x3c0] ;  /* 0x0003c0100260e981 */ /* 0x000eec000c1e1500 */
[----:B------:R-:W3:Y:S01]  /*19a0*/  @!P0 LDG.E.U16 R83, desc[UR16][R2.64+0x180] ;  /* 0x0001801002538981 */ /* 0x000ee2000c1e1500 */
[----:B------:R-:W-:-:S03]  /*19b0*/  ISETP.GE.AND P0, PT, R69, R77, PT ;  /* 0x0000004d4500720c */ /* 0x000fc60003f06270 */
[----:B------:R-:W3:Y:S01]  /*19c0*/  @!P1 LDG.E.U16 R84, desc[UR16][R2.64+0x1c0] ;  /* 0x0001c01002549981 */ /* 0x000ee2000c1e1500 */
[----:B------:R-:W-:-:S09]  /*19d0*/  ISETP.NE.AND P1, PT, R86, RZ, PT ;  /* 0x000000ff5600720c */ /* 0x000fd20003f25270 */
[----:B------:R-:W3:Y:S01]  /*19e0*/  @!P0 LDG.E.U16 R87, desc[UR16][R2.64+0x200] ;  /* 0x0002001002578981 */ /* 0x000ee2000c1e1500 */
[----:B------:R-:W-:Y:S02]  /*19f0*/  ISETP.NE.AND P0, PT, R89, RZ, PT ;  /* 0x000000ff5900720c */ /* 0x000fe40003f05270 */
[----:B------:R-:W-:Y:S02]  /*1a00*/  PRMT R86, RZ, 0x7610, R86 ;  /* 0x00007610ff567816 */ /* 0x000fe40000000056 */
[----:B------:R-:W-:-:S06]  /*1a10*/  PRMT R89, RZ, 0x7610, R89 ;  /* 0x00007610ff597816 */ /* 0x000fcc0000000059 */
[----:B------:R-:W3:Y:S04]  /*1a20*/  @!P1 LDG.E.U16 R89, desc[UR16][R2.64+0x280] ;  /* 0x0002801002599981 */ /* 0x000ee8000c1e1500 */
[----:B------:R0:W3:Y:S01]  /*1a30*/  @!P0 LDG.E.U16 R86, desc[UR16][R2.64+0x240] ;  /* 0x0002401002568981 */ /* 0x0000e2000c1e1500 */
[----:B----4-:R-:W-:Y:S02]  /*1a40*/  HADD2.F32 R19, -RZ, R19.H0_H0 ;  /* 0x20000013ff137230 */ /* 0x010fe40000004100 */
[----:B------:R-:W-:Y:S02]  /*1a50*/  HADD2.F32 R21, -RZ, R21.H0_H0 ;  /* 0x20000015ff157230 */ /* 0x000fe40000004100 */
[----:B------:R-:W-:Y:S01]  /*1a60*/  HADD2.F32 R23, -RZ, R23.H0_H0 ;  /* 0x20000017ff177230 */ /* 0x000fe20000004100 */
[----:B------:R-:W-:Y:S01]  /*1a70*/  BSSY.RECONVERGENT B0, `(.L_x_6836) ;  /* 0x000005a000007945 */ /* 0x000fe20003800200 */
[----:B0-----:R-:W-:Y:S01]  /*1a80*/  HADD2.F32 R3, -RZ, R94.H0_H0 ;  /* 0x2000005eff037230 */ /* 0x001fe20000004100 */
[----:B------:R-:W-:-:S04]  /*1a90*/  CS2R R94, SRZ ;  /* 0x00000000005e7805 */ /* 0x000fc8000001ff00 */
[----:B-----5:R-:W-:Y:S01]  /*1aa0*/  FADD.FTZ R98, R3, R42 ;  /* 0x0000002a03627221 */ /* 0x020fe20000010000 */
[----:B------:R-:W-:Y:S04]  /*1ab0*/  STS.U16 [R40], R85 ;  /* 0x0000005528007388 */ /* 0x000fe80000000400 */
[----:B------:R-:W-:Y:S04]  /*1ac0*/  STS.U16 [R39+0x40], R78 ;  /* 0x0000404e27007388 */ /* 0x000fe80000000400 */
        /* <DEDUP_REMOVED lines=29> */
[----:B------:R2:W2:Y:S04]  /*1ca0*/  LDS.U16 R139, [R24+0x1c] ;  /* 0x00001c00188b7984 */ /* 0x0004a80000000400 */
[----:B------:R1:W2:Y:S01]  /*1cb0*/  LDS.U16 R146, [R24+0x1e] ;  /* 0x00001e0018927984 */ /* 0x0002a20000000400 */
[----:B0-----:R-:W-:-:S02]  /*1cc0*/  HADD2.F32 R93, -RZ, R88.H0_H0 ;  /* 0x20000058ff5d7230 */ /* 0x001fc40000004100 */
[----:B------:R-:W-:-:S05]  /*1cd0*/  FADD.FTZ R88, R19, R42 ;  /* 0x0000002a13587221 */ /* 0x000fca0000010000 */
        /* <DEDUP_REMOVED lines=8> */
[----:B------:R-:W-:-:S02]  /*1d60*/  PRMT R78, RZ, 0x7610, R78 ;  /* 0x00007610ff4e7816 */ /* 0x000fc4000000004e */
[----:B------:R-:W-:Y:S02]  /*1d70*/  CS2R R80, SRZ ;  /* 0x0000000000507805 */ /* 0x000fe4000001ff00 */
[----:B------:R-:W-:Y:S02]  /*1d80*/  MOV R79, RZ ;  /* 0x000000ff004f7202 */ /* 0x000fe40000000f00 */
[----:B------:R-:W-:Y:S02]  /*1d90*/  CS2R R82, SRZ ;  /* 0x0000000000527805 */ /* 0x000fe4000001ff00 */
[----:B------:R-:W-:Y:S02]  /*1da0*/  CS2R R84, SRZ ;  /* 0x0000000000547805 */ /* 0x000fe4000001ff00 */
[----:B------:R-:W-:Y:S02]  /*1db0*/  CS2R R86, SRZ ;  /* 0x0000000000567805 */ /* 0x000fe4000001ff00 */
[----:B------:R-:W-:-:S02]  /*1dc0*/  FSETP.GTU.FTZ.AND P1, PT, R89, 20, PT ;  /* 0x41a000005900780b */ /* 0x000fc40003f3c000 */
[----:B-1----:R-:W-:Y:S02]  /*1dd0*/  CS2R R96, SRZ ;  /* 0x0000000000607805 */ /* 0x002fe4000001ff00 */
[----:B------:R-:W-:Y:S02]  /*1de0*/  FSETP.GTU.FTZ.AND P2, PT, R90, 20, PT ;  /* 0x41a000005a00780b */ /* 0x000fe40003f5c000 */
[----:B------:R-:W-:Y:S02]  /*1df0*/  FSETP.GTU.FTZ.AND P3, PT, R91, 20, PT ;  /* 0x41a000005b00780b */ /* 0x000fe40003f7c000 */
[----:B------:R-:W-:Y:S02]  /*1e00*/  FSETP.GTU.FTZ.AND P4, PT, R92, 20, PT ;  /* 0x41a000005c00780b */ /* 0x000fe40003f9c000 */
[----:B------:R-:W-:Y:S01]  /*1e10*/  FSETP.GTU.FTZ.AND P5, PT, R93, 20, PT ;  /* 0x41a000005d00780b */ /* 0x000fe20003fbc000 */
[----:B--234-:R-:W-:-:S12]  /*1e20*/  @P0 BRA `(.L_x_6837) ;  /* 0x0000000000780947 */ /* 0x01cfd80003800000 */
        /* <DEDUP_REMOVED lines=30> */
.L_x_6837:
[----:B------:R-:W-:Y:S05]  /*2010*/  BSYNC.RECONVERGENT B0 ;  /* 0x0000000000007941 */ /* 0x000fea0003800200 */
.L_x_6836:
[----:B------:R-:W-:Y:S01]  /*2020*/  HADD2.F32 R3, -RZ, R99.H0_H0 ;  /* 0x20000063ff037230 */ /* 0x000fe20000004100 */
[----:B------:R-:W-:Y:S01]  /*2030*/  BSSY.RECONVERGENT B0, `(.L_x_6838) ;  /* 0x0000025000007945 */ /* 0x000fe20003800200 */
[----:B------:R-:W-:Y:S01]  /*2040*/  HFMA2 R99, -RZ, RZ, 0, 0 ;  /* 0x00000000ff637431 */ /* 0x000fe200000001ff */
[----:B------:R-:W-:Y:S02]  /*2050*/  FSETP.GTU.FTZ.AND P0, PT, R98, 20, PT ;  /* 0x41a000006200780b */ /* 0x000fe40003f1c000 */
[----:B------:R-:W-:Y:S01]  /*2060*/  CS2R R100, SRZ ;  /* 0x0000000000647805 */ /* 0x000fe2000001ff00 */
[----:B------:R-:W-:Y:S02]  /*2070*/  HADD2.F32 R103, -RZ, R103.H0_H0 ;  /* 0x20000067ff677230 */ /* 0x000fe40000004100 */
[----:B------:R-:W-:Y:S01]  /*2080*/  FADD.FTZ R102, R3, R42 ;  /* 0x0000002a03667221 */ /* 0x000fe20000010000 */
[----:B------:R-:W-:Y:S07]  /*2090*/  @P1 BRA `(.L_x_6839) ;  /* 0x0000000000781947 */ /* 0x000fee0003800000 */
        /* <DEDUP_REMOVED lines=30> */
.L_x_6839:
[----:B------:R-:W-:Y:S05]  /*2280*/  BSYNC.RECONVERGENT B0 ;  /* 0x0000000000007941 */ /* 0x000fea0003800200 */
.L_x_6838:
        /* <DEDUP_REMOVED lines=39> */
.L_x_6841:
[----:B------:R-:W-:Y:S05]  /*2500*/  BSYNC.RECONVERGENT B0 ;  /* 0x0000000000007941 */ /* 0x000fea0003800200 */
.L_x_6840:
        /* <DEDUP_REMOVED lines=39> */
.L_x_6843:
[----:B------:R-:W-:Y:S05]  /*2780*/  BSYNC.RECONVERGENT B0 ;  /* 0x0000000000007941 */ /* 0x000fea0003800200 */
.L_x_6842:
        /* <DEDUP_REMOVED lines=39> */
.L_x_6845:
[----:B------:R-:W-:Y:S05]  /*2a00*/  BSYNC.RECONVERGENT B0 ;  /* 0x0000000000007941 */ /* 0x000fea0003800200 */
.L_x_6844:
        /* <DEDUP_REMOVED lines=39> */
.L_x_6847:
[----:B------:R-:W-:Y:S05]  /*2c80*/  BSYNC.RECONVERGENT B0 ;  /* 0x0000000000007941 */ /* 0x000fea0003800200 */
.L_x_6846:
        /* <DEDUP_REMOVED lines=39> */
.L_x_6849:
[----:B------:R-:W-:Y:S05]  /*2f00*/  BSYNC.RECONVERGENT B0 ;  /* 0x0000000000007941 */ /* 0x000fea0003800200 */
.L_x_6848:
[----:B------:R-:W-:Y:S02]  /*2f10*/  HADD2.F32 R125, -RZ, R125.H0_H0 ;  /* 0x2000007dff7d7230 */ /* 0x000fe40000004100 */
[----:B------:R-:W-:Y:S01]  /*2f20*/  FFMA.FTZ R2, R124, R105, R49 ;  /* 0x000000697c027223 */ /* 0x000fe20000010031 */
[----:B------:R-:W-:Y:S01]  /*2f30*/  BSSY.RECONVERGENT B0, `(.L_x_6850) ;  /* 0x0000025000007945 */ /* 0x000fe20003800200 */
[----:B------:R-:W-:Y:S01]  /*2f40*/  FADD.FTZ R126, R17, R42 ;  /* 0x0000002a117e7221 */ /* 0x000fe20000010000 */
[----:B------:R-:W-:Y:S01]  /*2f50*/  FSETP.GTU.FTZ.AND P0, PT, R123, 20, PT ;  /* 0x41a000007b00780b */ /* 0x000fe20003f1c000 */
[----:B------:R-:W-:Y:S02]  /*2f60*/  HADD2.F32 R129, -RZ, R15.H0_H0 ;  /* 0x2000000fff817230 */ /* 0x000fe40000004100 */
[----:B------:R-:W-:Y:S01]  /*2f70*/  FFMA.FTZ R17, R125, R106, R2 ;  /* 0x0000006a7d117223 */ /* 0x000fe20000010002 */
[----:B------:R-:W-:Y:S01]  /*2f80*/  HADD2.F32 R128, -RZ, R128.H0_H0 ;  /* 0x20000080ff807230 */ /* 0x000fe20000004100 */
        /* <DEDUP_REMOVED lines=31> */
.L_x_6851:
[----:B------:R-:W-:Y:S05]  /*3180*/  BSYNC.RECONVERGENT B0 ;  /* 0x0000000000007941 */ /* 0x000fea0003800200 */
.L_x_6850:
        /* <DEDUP_REMOVED lines=39> */
.L_x_6853:
[----:B------:R-:W-:Y:S05]  /*3400*/  BSYNC.RECONVERGENT B0 ;  /* 0x0000000000007941 */ /* 0x000fea0003800200 */
.L_x_6852:
        /* <DEDUP_REMOVED lines=39> */
.L_x_6855:
[----:B------:R-:W-:Y:S05]  /*3680*/  BSYNC.RECONVERGENT B0 ;  /* 0x0000000000007941 */ /* 0x000fea0003800200 */
.L_x_6854:
        /* <DEDUP_REMOVED lines=44> */
.L_x_6857:
[----:B------:R-:W-:Y:S05]  /*3950*/  BSYNC.RECONVERGENT B0 ;  /* 0x0000000000007941 */ /* 0x000fea0003800200 */
.L_x_6856:
        /* <DEDUP_REMOVED lines=32> */
.L_x_6859:
[----:B------:R-:W-:Y:S05]  /*3b60*/  BSYNC.RECONVERGENT B0 ;  /* 0x0000000000007941 */ /* 0x000fea0003800200 */
.L_x_6858:
        /* <DEDUP_REMOVED lines=32> */
.L_x_6861:
[----:B------:R-:W-:Y:S05]  /*3d70*/  BSYNC.RECONVERGENT B0 ;  /* 0x0000000000007941 */ /* 0x000fea0003800200 */
.L_x_6860:
        /* <DEDUP_REMOVED lines=32> */
.L_x_6863:
[----:B------:R-:W-:Y:S05]  /*3f80*/  BSYNC.RECONVERGENT B0 ;  /* 0x0000000000007941 */ /* 0x000fea0003800200 */
.L_x_6862:
        /* <DEDUP_REMOVED lines=32> */
.L_x_6865:
[----:B------:R-:W-:Y:S05]  /*4190*/  BSYNC.RECONVERGENT B0 ;  /* 0x0000000000007941 */ /* 0x000fea0003800200 */
.L_x_6864:
        /* <DEDUP_REMOVED lines=32> */
.L_x_6867:
[----:B------:R-:W-:Y:S05]  /*43a0*/  BSYNC.RECONVERGENT B0 ;  /* 0x0000000000007941 */ /* 0x000fea0003800200 */
.L_x_6866:
        /* <DEDUP_REMOVED lines=25> */
[----:B------:R-:W-:Y:S01]  /*4540*/  ISETP.NE.AND P5, PT, R60, 0x1, PT ;  /* 0x000000013c00780c */ /* 0x000fe20003fa5270 */
[----:B------:R-:W-:Y:S01]  /*4550*/  HFMA2 R145, -RZ, RZ, 0, 0 ;  /* 0x00000000ff917431 */ /* 0x000fe200000001ff */
[----:B------:R-:W-:Y:S01]  /*4560*/  ISETP.GE.AND P4, PT, R58, R77, PT ;  /* 0x0000004d3a00720c */ /* 0x000fe20003f86270 */
[----:B------:R-:W1:Y:S01]  /*4570*/  LDCU UR7, c[0x0][0x394] ;  /* 0x00007280ff0777ac */ /* 0x000e620008000800 */
[----:B------:R-:W-:Y:S02]  /*4580*/  ISETP.EQ.AND P5, PT, R51, RZ, P5 ;  /* 0x000000ff3300720c */ /* 0x000fe40002fa2270 */
[----:B------:R-:W-:Y:S01]  /*4590*/  MOV R79, RZ ;  /* 0x000000ff004f7202 */ /* 0x000fe20000000f00 */
[----:B------:R-:W2:Y:S01]  /*45a0*/  LDC.64 R16, c[0x0][0x448] ;  /* 0x00011200ff107b82 */ /* 0x000ea20000000a00 */
[----:B------:R-:W3:Y:S01]  /*45b0*/  LDCU UR19, c[0x0][0x38c] ;  /* 0x00007180ff1377ac */ /* 0x000ee20008000800 */
[----:B------:R-:W4:Y:S06]  /*45c0*/  LDCU UR6, c[0x0][0x388] ;  /* 0x00007100ff0677ac */ /* 0x000f2c0008000800 */
[----:B------:R-:W0:Y:S01]  /*45d0*/  LDC.64 R18, c[0x0][0x4d8] ;  /* 0x00013600ff127b82 */ /* 0x000e220000000a00 */
[----:B------:R-:W0:Y:S01]  /*45e0*/  LDCU.64 UR8, c[0x0][0x3a8] ;  /* 0x00007500ff0877ac */ /* 0x000e220008000a00 */
[----:B------:R-:W0:Y:S01]  /*45f0*/  LDCU.64 UR10, c[0x0][0x3c0] ;  /* 0x00007800ff0a77ac */ /* 0x000e220008000a00 */
[----:B------:R-:W0:Y:S01]  /*4600*/  LDCU.64 UR12, c[0x0][0x3e0] ;  /* 0x00007c00ff0c77ac */ /* 0x000e220008000a00 */
[----:B------:R-:W0:Y:S01]  /*4610*/  LDCU.64 UR14, c[0x0][0x4e0] ;  /* 0x00009c00ff0e77ac */ /* 0x000e220008000a00 */
[----:B------:R-:W0:Y:S01]  /*4620*/  LDCU.64 UR20, c[0x0][0x4f0] ;  /* 0x00009e00ff1477ac */ /* 0x000e220008000a00 */
[----:B-1----:R-:W0:Y:S02]  /*4630*/  LDCU.64 UR22, c[0x0][0x540] ;  /* 0x0000a800ff1677ac */ /* 0x002e240008000a00 */
.L_x_6906:
[----:B------:R-:W-:Y:S02]  /*4640*/  MOV R2, R58 ;  /* 0x0000003a00027202 */ /* 0x000fe40000000f00 */
[----:B------:R-:W-:Y:S02]  /*4650*/  MOV R3, RZ ;  /* 0x000000ff00037202 */ /* 0x000fe40000000f00 */
[-C--:B------:R-:W-:Y:S02]  /*4660*/  ISETP.GE.AND P2, PT, R62, R77.reuse, PT ;  /* 0x0000004d3e00720c */ /* 0x080fe40003f46270 */
[-C--:B------:R-:W-:Y:S01]  /*4670*/  ISETP.GE.AND P3, PT, R63, R77.reuse, PT ;  /* 0x0000004d3f00720c */ /* 0x080fe20003f66270 */
[C---:B01----:R-:W-:Y:S01]  /*4680*/  IMAD.WIDE.U32 R20, R145.reuse, UR12, R2 ;  /* 0x0000000c91147c25 */ /* 0x043fe2000f8e0002 */
[-C--:B------:R-:W-:Y:S02]  /*4690*/  ISETP.GE.AND P6, PT, R64, R77.reuse, PT ;  /* 0x0000004d4000720c */ /* 0x080fe40003fc6270 */
[----:B------:R-:W-:Y:S01]  /*46a0*/  ISETP.GE.AND P1, PT, R66, R77, PT ;  /* 0x0000004d4200720c */ /* 0x000fe20003f26270 */
[----:B------:R-:W-:Y:S01]  /*46b0*/  IMAD R3, R145, UR13, R21 ;  /* 0x0000000d91037c24 */ /* 0x000fe2000f8e0215 */
[----:B------:R-:W-:-:S04]  /*46c0*/  LEA R2, P0, R20, R57, 0x1 ;  /* 0x0000003914027211 */ /* 0x000fc800078008ff */
[----:B------:R-:W-:Y:S02]  /*46d0*/  LEA.HI.X R3, R20, R59, R3, 0x1, P0 ;  /* 0x0000003b14037211 */ /* 0x000fe400000f0c03 */
[----:B------:R-:W-:-:S03]  /*46e0*/  ISETP.GE.AND P0, PT, R65, R77, PT ;  /* 0x0000004d4100720c */ /* 0x000fc60003f06270 */
[----:B------:R-:W5:Y:S04]  /*46f0*/  @!P4 LDG.E.U16 R159, desc[UR16][R2.64] ;  /* 0x00000010029fc981 */ /* 0x000f68000c1e1500 */
[----:B------:R-:W3:Y:S04]  /*4700*/  @!P2 LDG.E.U16 R20, desc[UR16][R2.64+0x40] ;  /* 0x000040100214a981 */ /* 0x000ee8000c1e1500 */
[----:B------:R-:W4:Y:S04]  /*4710*/  @!P3 LDG.E.U16 R21, desc[UR16][R2.64+0x80] ;  /* 0x000080100215b981 */ /* 0x000f28000c1e1500 */
[----:B------:R-:W2:Y:S04]  /*4720*/  @!P6 LDG.E.U16 R22, desc[UR16][R2.64+0xc0] ;  /* 0x0000c0100216e981 */ /* 0x000ea8000c1e1500 */
[----:B------:R-:W2:Y:S04]  /*4730*/  @!P0 LDG.E.U16 R23, desc[UR16][R2.64+0x100] ;  /* 0x0001001002178981 */ /* 0x000ea8000c1e1500 */
[----:B------:R-:W2:Y:S01]  /*4740*/  @!P1 LDG.E.U16 R160, desc[UR16][R2.64+0x140] ;  /* 0x0001401002a09981 */ /* 0x000ea2000c1e1500 */
[----:B------:R-:W-:-:S02]  /*4750*/  MOV R161, RZ ;  /* 0x000000ff00a17202 */ /* 0x000fc40000000f00 */
[----:B------:R-:W-:Y:S02]  /*4760*/  MOV R165, RZ ;  /* 0x000000ff00a57202 */ /* 0x000fe40000000f00 */
[----:B------:R-:W-:Y:S02]  /*4770*/  MOV R167, RZ ;  /* 0x000000ff00a77202 */ /* 0x000fe40000000f00 */
[----:B-----5:R-:W-:-:S04]  /*4780*/  @!P4 PRMT R161, R159, 0x5410, RZ ;  /* 0x000054109fa1c816 */ /* 0x020fc800000000ff */
[----:B---3--:R-:W-:Y:S02]  /*4790*/  @!P2 PRMT R161, R161, 0x5410, R20 ;  /* 0x00005410a1a1a816 */ /* 0x008fe40000000014 */
[----:B------:R-:W-:Y:S02]  /*47a0*/  MOV R20, R10 ;  /* 0x0000000a00147202 */ /* 0x000fe40000000f00 */
[----:B----4-:R-:W-:Y:S02]  /*47b0*/  @!P3 PRMT R165, R21, 0x5410, RZ ;  /* 0x0000541015a5b816 */ /* 0x010fe400000000ff */
[----:B------:R-:W-:Y:S02]  /*47c0*/  ISETP.GE.AND P3, PT, R67, R77, PT ;  /* 0x0000004d4300720c */ /* 0x000fe40003f66270 */
[----:B------:R-:W-:Y:S02]  /*47d0*/  MOV R21, R53 ;  /* 0x0000003500157202 */ /* 0x000fe40000000f00 */
[----:B--2---:R-:W-:-:S02]  /*47e0*/  @!P6 PRMT R165, R165, 0x5410, R22 ;  /* 0x00005410a5a5e816 */ /* 0x004fc40000000016 */
[----:B------:R-:W-:Y:S01]  /*47f0*/  @!P0 PRMT R167, R23, 0x5410, RZ ;  /* 0x0000541017a78816 */ /* 0x000fe200000000ff */
[----:B------:R-:W-:Y:S01]  /*4800*/  IMAD.WIDE.U32 R20, R145, UR8, R20 ;  /* 0x0000000891147c25 */ /* 0x000fe2000f8e0014 */
[-C--:B------:R-:W-:Y:S02]  /*4810*/  ISETP.GE.AND P6, PT, R68, R77.reuse, PT ;  /* 0x0000004d4400720c */ /* 0x080fe40003fc6270 */
[-C--:B------:R-:W-:Y:S01]  /*4820*/  ISETP.GE.AND P0, PT, R69, R77.reuse, PT ;  /* 0x0000004d4500720c */ /* 0x080fe20003f06270 */
[----:B------:R-:W-:Y:S01]  /*4830*/  IMAD R21, R145, UR9, R21 ;  /* 0x0000000991157c24 */ /* 0x000fe2000f8e0215 */
[----:B------:R-:W-:Y:S01]  /*4840*/  LEA R22, P2, R20, R14, 0x2 ;  /* 0x0000000e14167211 */ /* 0x000fe200078410ff */
[----:B------:R-:W2:Y:S01]  /*4850*/  @!P3 LDG.E.U16 R163, desc[UR16][R2.64+0x180] ;  /* 0x0001801002a3b981 */ /* 0x000ea2000c1e1500 */
[----:B------:R-:W-:Y:S02]  /*4860*/  @!P1 PRMT R167, R167, 0x5410, R160 ;  /* 0x00005410a7a79816 */ /* 0x000fe400000000a0 */
[----:B------:R-:W-:-:S02]  /*4870*/  ISETP.GE.AND P1, PT, R70, R77, PT ;  /* 0x0000004d4600720c */ /* 0x000fc40003f26270 */
[----:B------:R-:W-:Y:S02]  /*4880*/  LEA.HI.X R23, R20, R15, R21, 0x2, P2 ;  /* 0x0000000f14177211 */ /* 0x000fe400010f1415 */
[----:B------:R-:W-:Y:S01]  /*4890*/  ISETP.GE.AND P2, PT, R71, R77, PT ;  /* 0x0000004d4700720c */ /* 0x000fe20003f46270 */
[----:B------:R-:W3:Y:S04]  /*48a0*/  @!P6 LDG.E.U16 R20, desc[UR16][R2.64+0x1c0] ;  /* 0x0001c0100214e981 */ /* 0x000ee8000c1e1500 */
[----:B------:R-:W4:Y:S04]  /*48b0*/  @!P0 LDG.E.U16 R21, desc[UR16][R2.64+0x200] ;  /* 0x0002001002158981 */ /* 0x000f28000c1e1500 */
[----:B------:R-:W5:Y:S04]  /*48c0*/  @!P1 LDG.E.U16 R160, desc[UR16][R2.64+0x240] ;  /* 0x0002401002a09981 */ /* 0x000f68000c1e1500 */
[----:B------:R-:W5:Y:S01]  /*48d0*/  @!P2 LDG.E.U16 R162, desc[UR16][R2.64+0x280] ;  /* 0x0002801002a2a981 */ /* 0x000f62000c1e1500 */
[----:B------:R-:W-:-:S02]  /*48e0*/  MOV R169, RZ ;  /* 0x000000ff00a97202 */ /* 0x000fc40000000f00 */
[----:B------:R-:W-:Y:S01]  /*48f0*/  MOV R171, RZ ;  /* 0x000000ff00ab7202 */ /* 0x000fe20000000f00 */
[----:B------:R0:W5:Y:S01]  /*4900*/  LDG.E R159, desc[UR16][R22.64] ;  /* 0x00000010169f7981 */ /* 0x000162000c1e1900 */
[----:B------:R-:W-:Y:S02]  /*4910*/  MOV R175, RZ ;  /* 0x000000ff00af7202 */ /* 0x000fe40000000f00 */
[----:B--2---:R-:W-:-:S04]  /*4920*/  @!P3 PRMT R169, R163, 0x5410, RZ ;  /* 0x00005410a3a9b816 */ /* 0x004fc800000000ff */
[----:B---3--:R-:W-:Y:S02]  /*4930*/  @!P6 PRMT R169, R169, 0x5410, R20 ;  /* 0x00005410a9a9e816 */ /* 0x008fe40000000014 */
[----:B------:R-:W-:Y:S02]  /*4940*/  MOV R20, R8 ;  /* 0x0000000800147202 */ /* 0x000fe40000000f00 */
[----:B----4-:R-:W-:Y:S02]  /*4950*/  @!P0 PRMT R171, R21, 0x5410, RZ ;  /* 0x0000541015ab8816 */ /* 0x010fe400000000ff */
[----:B------:R-:W-:Y:S02]  /*4960*/  MOV R21, R55 ;  /* 0x0000003700157202 */ /* 0x000fe40000000f00 */
[----:B-----5:R-:W-:Y:S01]  /*4970*/  @!P1 PRMT R171, R171, 0x5410, R160 ;  /* 0x00005410abab9816 */ /* 0x020fe200000000a0 */
[----:B------:R-:W-:Y:S01]  /*4980*/  IMAD.WIDE.U32 R20, R145, UR10, R20 ;  /* 0x0000000a91147c25 */ /* 0x000fe2000f8e0014 */
[----:B------:R-:W-:-:S02]  /*4990*/  ISETP.GE.AND P1, PT, R73, R77, PT ;  /* 0x0000004d4900720c */ /* 0x000fc40003f26270 */
[----:B------:R-:W-:Y:S01]  /*49a0*/  @!P2 PRMT R175, R162, 0x5410, RZ ;  /* 0x00005410a2afa816 */ /* 0x000fe200000000ff */
[----:B------:R-:W-:Y:S01]  /*49b0*/  IMAD R21, R145, UR11, R21 ;  /* 0x0000000b91157c24 */ /* 0x000fe2000f8e0215 */
[----:B0-----:R-:W-:Y:S02]  /*49c0*/  LEA R22, P0, R20, R16, 0x2 ;  /* 0x0000001014167211 */ /* 0x001fe400078010ff */
[-C--:B------:R-:W-:Y:S02]  /*49d0*/  ISETP.GE.AND P3, PT, R72, R77.reuse, PT ;  /* 0x0000004d4800720c */ /* 0x080fe40003f66270 */
[-C--:B------:R-:W-:Y:S02]  /*49e0*/  ISETP.GE.AND P2, PT, R75, R77.reuse, PT ;  /* 0x0000004d4b00720c */ /* 0x080fe40003f46270 */
[----:B------:R-:W-:Y:S02]  /*49f0*/  ISETP.GE.AND P6, PT, R74, R77, PT ;  /* 0x0000004d4a00720c */ /* 0x000fe40003fc6270 */
[----:B------:R-:W-:-:S02]  /*4a00*/  LEA.HI.X R23, R20, R17, R21, 0x2, P0 ;  /* 0x0000001114177211 */ /* 0x000fc400000f1415 */
[----:B------:R-:W-:Y:S01]  /*4a10*/  ISETP.GE.AND P0, PT, R76, R77, PT ;  /* 0x0000004d4c00720c */ /* 0x000fe20003f06270 */
[----:B------:R-:W2:Y:S04]  /*4a20*/  @!P1 LDG.E.U16 R21, desc[UR16][R2.64+0x300] ;  /* 0x0003001002159981 */ /* 0x000ea8000c1e1500 */
[----:B------:R-:W3:Y:S04]  /*4a30*/  @!P3 LDG.E.U16 R20, desc[UR16][R2.64+0x2c0] ;  /* 0x0002c0100214b981 */ /* 0x000ee8000c1e1500 */
[----:B------:R-:W4:Y:S04]  /*4a40*/  @!P2 LDG.E.U16 R166, desc[UR16][R2.64+0x380] ;  /* 0x0003801002a6a981 */ /* 0x000f28000c1e1500 */
[----:B------:R-:W5:Y:S04]  /*4a50*/  @!P6 LDG.E.U16 R160, desc[UR16][R2.64+0x340] ;  /* 0x0003401002a0e981 */ /* 0x000f68000c1e1500 */
[----:B------:R0:W5:Y:S04]  /*4a60*/  @!P0 LDG.E.U16 R168, desc[UR16][R2.64+0x3c0] ;  /* 0x0003c01002a88981 */ /* 0x000168000c1e1500 */
[----:B------:R1:W5:Y:S01]  /*4a70*/  LDG.E R182, desc[UR16][R22.64] ;  /* 0x0000001016b67981 */ /* 0x000362000c1e1900 */
[----:B------:R-:W-:Y:S01]  /*4a80*/  FMUL.FTZ R177, R159, 1.4426950216293334961 ;  /* 0x3fb8aa3b9fb17820 */ /* 0x000fe20000410000 */
[----:B0-----:R-:W-:-:S03]  /*4a90*/  PRMT R3, R161, 0x7632, R3 ;  /* 0x00007632a1037816 */ /* 0x001fc60000000003 */
[----:B------:R-:W-:Y:S01]  /*4aa0*/  FMUL.FTZ R2, R177, R92 ;  /* 0x0000005cb1027220 */ /* 0x000fe20000410000 */
[----:B------:R-:W-:Y:S01]  /*4ab0*/  STS.U16 [R40], R161 ;  /* 0x000000a128007388 */ /* 0x000fe20000000400 */
[----:B-1----:R-:W-:Y:S02]  /*4ac0*/  PRMT R23, R165, 0x7632, R23 ;  /* 0x00007632a5177816 */ /* 0x002fe40000000017 */
[----:B------:R0:W-:Y:S01]  /*4ad0*/  MUFU.EX2 R22, R2 ;  /* 0x0000000200167308 */ /* 0x0001e20000000800 */
[----:B------:R1:W-:Y:S01]  /*4ae0*/  STS.U16 [R39+0x40], R3 ;  /* 0x0000400327007388 */ /* 0x0003e20000000400 */
[----:B------:R-:W-:-:S03]  /*4af0*/  PRMT R170, R169, 0x7632, R170 ;  /* 0x00007632a9aa7816 */ /* 0x000fc600000000aa */
[----:B------:R-:W-:Y:S01]  /*4b00*/  STS.U16 [R38+0x80], R165 ;  /* 0x000080a526007388 */ /* 0x000fe20000000400 */
[----:B0-----:R-:W-:-:S03]  /*4b10*/  PRMT R2, R167, 0x7632, R2 ;  /* 0x00007632a7027816 */ /* 0x001fc60000000002 */
[----:B------:R0:W-:Y:S01]  /*4b20*/  STS.U16 [R37+0xc0], R23 ;  /* 0x0000c01725007388 */ /* 0x0001e20000000400 */
[----:B-1----:R-:W-:Y:S02]  /*4b30*/  MOV R3, RZ ;  /* 0x000000ff00037202 */ /* 0x002fe40000000f00 */
[----:B------:R-:W-:Y:S01]  /*4b40*/  PRMT R161, R171, 0x7632, R161 ;  /* 0x00007632aba17816 */ /* 0x000fe200000000a1 */
[----:B------:R-:W-:Y:S01]  /*4b50*/  STS.U16 [R36+0x100], R167 ;  /* 0x000100a724007388 */ /* 0x000fe20000000400 */
[----:B0-----:R-:W-:-:S03]  /*4b60*/  MOV R23, RZ ;  /* 0x000000ff00177202 */ /* 0x001fc60000000f00 */
[----:B------:R0:W-:Y:S04]  /*4b70*/  STS.U16 [R35+0x140], R2 ;  /* 0x0001400223007388 */ /* 0x0001e80000000400 */
[----:B------:R-:W-:Y:S04]  /*4b80*/  STS.U16 [R34+0x180], R169 ;  /* 0x000180a922007388 */ /* 0x000fe80000000400 */
[----:B------:R-:W-:Y:S04]  /*4b90*/  STS.U16 [R33+0x1c0], R170 ;  /* 0x0001c0aa21007388 */ /* 0x000fe80000000400 */
[----:B------:R-:W-:Y:S04]  /*4ba0*/  STS.U16 [R32+0x200], R171 ;  /* 0x000200ab20007388 */ /* 0x000fe80000000400 */
[----:B------:R-:W-:Y:S01]  /*4bb0*/  STS.U16 [R31+0x240], R161 ;  /* 0x000240a11f007388 */ /* 0x000fe20000000400 */
[----:B------:R-:W1:Y:S01]  /*4bc0*/  S2UR UR4, SR_CgaCtaId ;  /* 0x00000000000479c3 */ /* 0x000e620000008800 */
[C---:B------:R-:W-:Y:S01]  /*4bd0*/  FMUL.FTZ R173, R177.reuse, R88 ;  /* 0x00000058b1ad7220 */ /* 0x040fe20000410000 */
[----:B------:R-:W-:Y:S01]  /*4be0*/  SHF.L.U32 R192, R60, 0x8, RZ ;  /* 0x000000083cc07819 */ /* 0x000fe200000006ff */
[----:B------:R-:W-:-:S04]  /*4bf0*/  FMUL.FTZ R162, R177, R89 ;  /* 0x00000059b1a27220 */ /* 0x000fc80000410000 */
        /* <DEDUP_REMOVED lines=33> */
[----:B-----5:R-:W-:Y:S02]  /*4e10*/  @!P6 PRMT R3, R3, 0x5410, R160 ;  /* 0x000054100303e816 */ /* 0x020fe400000000a0 */
[----:B------:R-:W-:Y:S02]  /*4e20*/  @!P0 PRMT R23, R23, 0x5410, R168 ;  /* 0x0000541017178816 */ /* 0x000fe400000000a8 */
[----:B0-----:R-:W-:Y:S01]  /*4e30*/  PRMT R2, R3, 0x7632, R2 ;  /* 0x0000763203027816 */ /* 0x001fe20000000002 */
[----:B------:R-:W-:Y:S01]  /*4e40*/  STS.U16 [R30+0x280], R175 ;  /* 0x000280af1e007388 */ /* 0x000fe20000000400 */
[----:B------:R-:W-:-:S03]  /*4e50*/  PRMT R160, R23, 0x7632, R160 ;  /* 0x0000763217a07816 */ /* 0x000fc600000000a0 */
[----:B------:R-:W-:Y:S04]  /*4e60*/  STS.U16 [R29+0x2c0], R20 ;  /* 0x0002c0141d007388 */ /* 0x000fe80000000400 */
[----:B------:R-:W-:Y:S04]  /*4e70*/  STS.U16 [R28+0x300], R3 ;  /* 0x000300031c007388 */ /* 0x000fe80000000400 */
[----:B------:R0:W-:Y:S04]  /*4e80*/  STS.U16 [R27+0x340], R2 ;  /* 0x000340021b007388 */ /* 0x0001e80000000400 */
[----:B------:R-:W-:Y:S04]  /*4e90*/  STS.U16 [R26+0x380], R23 ;  /* 0x000380171a007388 */ /* 0x000fe80000000400 */
[----:B------:R-:W-:Y:S01]  /*4ea0*/  STS.U16 [R25+0x3c0], R160 ;  /* 0x0003c0a019007388 */ /* 0x000fe20000000400 */
[----:B------:R-:W-:-:S03]  /*4eb0*/  NOP ;  /* 0x0000000000007918 */ /* 0x000fc60000000000 */
[----:B------:R-:W2:Y:S04]  /*4ec0*/  LDS.U16 R200, [R24+0x6] ;  /* 0x0000060018c87984 */ /* 0x000ea80000000400 */
[----:B------:R-:W3:Y:S04]  /*4ed0*/  LDS.U16 R202, [R24+0xa] ;  /* 0x00000a0018ca7984 */ /* 0x000ee80000000400 */
[----:B------:R-:W4:Y:S04]  /*4ee0*/  LDS.U16 R205, [R24+0xc] ;  /* 0x00000c0018cd7984 */ /* 0x000f280000000400 */
        /* <DEDUP_REMOVED lines=9> */
[----:B------:R-:W1:Y:S04]  /*4f80*/  LDS.U16 R20, [R24] ;  /* 0x0000000018147984 */ /* 0x000e680000000400 */
[----:B------:R-:W1:Y:S04]  /*4f90*/  LDS.U16 R21, [R24+0x2] ;  /* 0x0000020018157984 */ /* 0x000e680000000400 */
[----:B------:R-:W1:Y:S04]  /*4fa0*/  LDS.U16 R198, [R24+0x4] ;  /* 0x0000040018c67984 */ /* 0x000e680000000400 */
[----:B------:R-:W1:Y:S01]  /*4fb0*/  LDS.U16 R203, [R24+0x8] ;  /* 0x0000080018cb7984 */ /* 0x000e620000000400 */
[----:B------:R-:W-:-:S02]  /*4fc0*/  ISETP.NE.AND P1, PT, R51, RZ, PT ;  /* 0x000000ff3300720c */ /* 0x000fc40003f25270 */
[----:B0-----:R-:W-:Y:S01]  /*4fd0*/  IADD3 R2, PT, PT, R192, -0x100, RZ ;  /* 0xffffff00c0027810 */ /* 0x001fe20007ffe0ff */
[----:B------:R-:W-:-:S03]  /*4fe0*/  FMUL.FTZ R175, R177, R123 ;  /* 0x0000007bb1af7220 */ /* 0x000fc60000410000 */
[----:B------:R-:W-:Y:S02]  /*4ff0*/  LOP3.LUT R2, R2, 0x100, RZ, 0xc0, !PT ;  /* 0x0000010002027812 */ /* 0x000fe400078ec0ff */
[C---:B------:R-:W-:Y:S02]  /*5000*/  ISETP.NE.AND P0, PT, R51.reuse, 0x1f, PT ;  /* 0x0000001f3300780c */ /* 0x040fe40003f05270 */
[----:B------:R-:W-:Y:S01]  /*5010*/  IADD3 R2, PT, PT, R2, R145, RZ ;  /* 0x0000009102027210 */ /* 0x000fe20007ffe0ff */
[----:B------:R-:W0:Y:S02]  /*5020*/  MUFU.EX2 R175, R175 ;  /* 0x000000af00af7308 */ /* 0x000e240000000800 */
[----:B------:R-:W-:Y:S01]  /*5030*/  @P1 IADD3 R2, PT, PT, R51, 0x200, RZ ;  /* 0x0000020033021810 */ /* 0x000fe20007ffe0ff */
[----:B--2---:R-:W-:Y:S02]  /*5040*/  HADD2.F32 R200, -RZ, R200.H0_H0 ;  /* 0x200000c8ffc87230 */ /* 0x004fe40000004100 */
[----:B---3--:R-:W-:Y:S01]  /*5050*/  HADD2.F32 R202, -RZ, R202.H0_H0 ;  /* 0x200000caffca7230 */ /* 0x008fe20000004100 */
[----:B------:R-:W-:Y:S01]  /*5060*/  LEA R2, R2, UR5, 0x2 ;  /* 0x0000000502027c11 */ /* 0x000fe2000f8e10ff */
[----:B----4-:R-:W-:-:S02]  /*5070*/  HADD2.F32 R205, -RZ, R205.H0_H0 ;  /* 0x200000cdffcd7230 */ /* 0x010fc40000004100 */
[----:B-----5:R-:W-:Y:S02]  /*5080*/  HADD2.F32 R213, -RZ, R213.H0_H0 ;  /* 0x200000d5ffd57230 */ /* 0x020fe40000004100 */
[----:B-1----:R-:W-:Y:S02]  /*5090*/  HADD2.F32 R215, -RZ, R215.H0_H0 ;  /* 0x200000d7ffd77230 */ /* 0x002fe40000004100 */
[----:B------:R-:W-:Y:S02]  /*50a0*/  HADD2.F32 R217, -RZ, R217.H0_H0 ;  /* 0x200000d9ffd97230 */ /* 0x000fe40000004100 */
[----:B------:R-:W-:Y:S02]  /*50b0*/  HADD2.F32 R207, -RZ, R207.H0_H0 ;  /* 0x200000cfffcf7230 */ /* 0x000fe40000004100 */
[----:B------:R-:W-:Y:S02]  /*50c0*/  HADD2.F32 R209, -RZ, R209.H0_H0 ;  /* 0x200000d1ffd17230 */ /* 0x000fe40000004100 */
[----:B------:R-:W-:-:S02]  /*50d0*/  HADD2.F32 R212, -RZ, R212.H0_H0 ;  /* 0x200000d4ffd47230 */ /* 0x000fc40000004100 */
        /* <DEDUP_REMOVED lines=34> */
[----:B------:R-:W-:Y:S01]  /*5300*/  ISETP.NE.AND P0, PT, R60, UR7, PT ;  /* 0x000000073c007c0c */ /* 0x000fe2000bf05270 */
[----:B------:R-:W-:-:S12]  /*5310*/  HFMA2 R219, -RZ, RZ, 1.875, 0 ;  /* 0x3f800000ffdb7431 */ /* 0x000fd800000001ff */
[----:B------:R-:W-:Y:S05]  /*5320*/  @!P0 BRA `(.L_x_6871) ;  /* 0x00000000001c8947 */ /* 0x000fea0003800000 */
[----:B------:R-:W-:-:S04]  /*5330*/  LOP3.LUT R2, R192, 0x100, RZ, 0xc0, !PT ;  /* 0x00000100c0027812 */ /* 0x000fc800078ec0ff */
[----:B------:R-:W-:-:S04]  /*5340*/  IADD3 R2, PT, PT, R2, R145, RZ ;  /* 0x0000009102027210 */ /* 0x000fc80007ffe0ff */
[----:B------:R-:W-:-:S05]  /*5350*/  LEA R2, R2, UR5, 0x2 ;  /* 0x0000000502027c11 */ /* 0x000fca000f8e10ff */
[----:B------:R1:W2:Y:S01]  /*5360*/  LDS R219, [R2+0xea8] ;  /* 0x000ea80002db7984 */ /* 0x0002a20000000800 */
[----:B------:R-:W-:Y:S05]  /*5370*/  BRA `(.L_x_6871) ;  /* 0x0000000000087947 */ /* 0x000fea0003800000 */
.L_x_6870:
[----:B------:R-:W-:-:S06]  /*5380*/  LEA R219, R51, UR5, 0x2 ;  /* 0x0000000533db7c11 */ /* 0x000fcc000f8e10ff */
[----:B------:R-:W0:Y:S02]  /*5390*/  LDS R219, [R219+0x16ac] ;  /* 0x0016ac00dbdb7984 */ /* 0x000e240000000800 */
.L_x_6871:
[----:B------:R-:W-:Y:S05]  /*53a0*/  BSYNC.RECONVERGENT B0 ;  /* 0x0000000000007941 */ /* 0x000fea0003800200 */
.L_x_6869:
[----:B------:R-:W3:Y:S01]  /*53b0*/  @P5 LDC R3, c[0x0][0x38c] ;  /* 0x0000e300ff035b82 */ /* 0x000ee20000000800 */
[----:B-1----:R-:W-:Y:S02]  /*53c0*/  @P5 IADD3 R2, PT, PT, R60, -0x2, RZ ;  /* 0xfffffffe3c025810 */ /* 0x002fe40007ffe0ff */
[----:B------:R-:W-:-:S03]  /*53d0*/  MOV R192, RZ ;  /* 0x000000ff00c07202 */ /* 0x000fc60000000f00 */
[----:B---3--:R-:W-:-:S04]  /*53e0*/  @P5 IMAD R3, R2, R3, R145 ;  /* 0x0000000302035224 */ /* 0x008fc800078e0291 */
[----:B------:R-:W-:-:S05]  /*53f0*/  @P5 IMAD.WIDE R2, R3, 0x8, R12 ;  /* 0x0000000803025825 */ /* 0x000fca00078e020c */
        /* <DEDUP_REMOVED lines=27> */
[C---:B0-2---:R-:W-:Y:S01]  /*55b0*/  FMUL.FTZ R194, R172.reuse, R219 ;  /* 0x000000dbacc27220 */ /* 0x045fe20000410000 */
[----:B------:R-:W-:Y:S01]  /*55c0*/  FMUL.FTZ R3, R181, R2 ;  /* 0x00000002b5037220 */ /* 0x000fe20000410000 */
[----:B------:R-:W-:Y:S01]  /*55d0*/  FFMA.FTZ R171, R172, R210, R201 ;  /* 0x000000d2acab7223 */ /* 0x000fe200000100c9 */
[----:B------:R-:W-:Y:S01]  /*55e0*/  FFMA.FTZ R169, R183, R169, R206 ;  /* 0x000000a9b7a97223 */ /* 0x000fe200000100ce */
[----:B------:R-:W-:Y:S01]  /*55f0*/  FMUL.FTZ R194, R197, R194 ;  /* 0x000000c2c5c27220 */ /* 0x000fe20000410000 */
[----:B------:R-:W-:Y:S01]  /*5600*/  FMUL.FTZ R2, R178, R3 ;  /* 0x00000003b2027220 */ /* 0x000fe20000410000 */
[----:B------:R-:W-:Y:S01]  /*5610*/  ISETP.GE.AND P0, PT, R41, 0x1, PT ;  /* 0x000000012900780c */ /* 0x000fe20003f06270 */
[----:B------:R-:W-:Y:S01]  /*5620*/  FFMA.FTZ R169, R185, R169, R204 ;  /* 0x000000a9b9a97223 */ /* 0x000fe200000100cc */
[----:B------:R-:W-:Y:S01]  /*5630*/  FFMA.FTZ R171, R197, R171, R196 ;  /* 0x000000abc5ab7223 */ /* 0x000fe200000100c4 */
[----:B------:R-:W-:Y:S01]  /*5640*/  FMUL.FTZ R2, R183, R2 ;  /* 0x00000002b7027220 */ /* 0x000fe20000410000 */
[C---:B------:R-:W-:Y:S01]  /*5650*/  FMUL.FTZ R194, R191.reuse, R194 ;  /* 0x000000c2bfc27220 */ /* 0x040fe20000410000 */
[C---:B------:R-:W-:Y:S01]  /*5660*/  FFMA.FTZ R169, R180.reuse, R169, R225 ;  /* 0x000000a9b4a97223 */ /* 0x040fe200000100e1 */
[----:B------:R-:W-:Y:S01]  /*5670*/  FFMA.FTZ R171, R191, R171, R190 ;  /* 0x000000abbfab7223 */ /* 0x000fe200000100be */
[----:B------:R-:W-:Y:S01]  /*5680*/  FMUL.FTZ R3, R185, R2 ;  /* 0x00000002b9037220 */ /* 0x000fe20000410000 */
[----:B------:R-:W-:Y:S01]  /*5690*/  FMUL.FTZ R195, R175, R194 ;  /* 0x000000c2afc37220 */ /* 0x000fe20000410000 */
[----:B------:R-:W-:Y:S01]  /*56a0*/  FFMA.FTZ R169, R187, R169, R220 ;  /* 0x000000a9bba97223 */ /* 0x000fe200000100dc */
[----:B------:R-:W-:Y:S01]  /*56b0*/  FFMA.FTZ R171, R175, R171, R174 ;  /* 0x000000abafab7223 */ /* 0x000fe200000100ae */
[----:B------:R-:W-:Y:S01]  /*56c0*/  FMUL.FTZ R2, R180, R3 ;  /* 0x00000003b4027220 */ /* 0x000fe20000410000 */
[C---:B------:R-:W-:Y:S01]  /*56d0*/  FMUL.FTZ R194, R188.reuse, R195 ;  /* 0x000000c3bcc27220 */ /* 0x040fe20000410000 */
[C---:B------:R-:W-:Y:S01]  /*56e0*/  FFMA.FTZ R169, R188.reuse, R169, R221 ;  /* 0x000000a9bca97223 */ /* 0x040fe200000100dd */
[C---:B------:R-:W-:Y:S01]  /*56f0*/  FFMA.FTZ R171, R188.reuse, R171, R189 ;  /* 0x000000abbcab7223 */ /* 0x040fe200000100bd */
[C---:B------:R-:W-:Y:S01]  /*5700*/  FMUL.FTZ R3, R187.reuse, R2 ;  /* 0x00000002bb037220 */ /* 0x040fe20000410000 */
[----:B------:R-:W-:Y:S01]  /*5710*/  FMUL.FTZ R195, R187, R194 ;  /* 0x000000c2bbc37220 */ /* 0x000fe20000410000 */
[----:B------:R-:W-:Y:S01]  /*5720*/  FFMA.FTZ R169, R175, R169, R216 ;  /* 0x000000a9afa97223 */ /* 0x000fe200000100d8 */
[----:B------:R-:W-:Y:S01]  /*5730*/  FFMA.FTZ R171, R187, R171, R176 ;  /* 0x000000abbbab7223 */ /* 0x000fe200000100b0 */
[----:B------:R-:W-:Y:S01]  /*5740*/  FMUL.FTZ R2, R188, R3 ;  /* 0x00000003bc027220 */ /* 0x000fe20000410000 */
[C---:B------:R-:W-:Y:S01]  /*5750*/  FMUL.FTZ R194, R180.reuse, R195 ;  /* 0x000000c3b4c27220 */ /* 0x040fe20000410000 */
        /* <DEDUP_REMOVED lines=11> */
[C---:B------:R-:W-:Y:S01]  /*5810*/  FMUL.FTZ R231, R182.reuse, R21 ;  /* 0x00000015b6e77220 */ /* 0x040fe20000410000 */
[----:B------:R-:W-:Y:S01]  /*5820*/  FMUL.FTZ R233, R182, R20 ;  /* 0x00000014b6e97220 */ /* 0x000fe20000410000 */
[----:B------:R-:W0:Y:S01]  /*5830*/  SHFL.UP PT, R170, R169, 0x1, RZ ;  /* 0x04200000a9aa7989 */ /* 0x000e2200000e00ff */
[----:B------:R-:W-:Y:S01]  /*5840*/  FMUL.FTZ R2, R172, R3 ;  /* 0x00000003ac027220 */ /* 0x000fe20000410000 */
[----:B------:R-:W-:Y:S01]  /*5850*/  FFMA.FTZ R171, R178, R171, R179 ;  /* 0x000000abb2ab7223 */ /* 0x000fe200000100b3 */
[----:B------:R-:W-:Y:S01]  /*5860*/  ISETP.NE.AND P2, PT, R211, 0x1f, PT ;  /* 0x0000001fd300780c */ /* 0x000fe20003f45270 */
[----:B------:R-:W-:Y:S01]  /*5870*/  UMOV UR4, UR6 ;  /* 0x0000000600047c82 */ /* 0x000fe20008000000 */
[----:B------:R-:W-:Y:S01]  /*5880*/  ISETP.NE.AND P3, PT, R51, RZ, PT ;  /* 0x000000ff3300720c */ /* 0x000fe20003f65270 */
[----:B------:R-:W1:Y:S01]  /*5890*/  SHFL.UP PT, R3, R2, 0x1, RZ ;  /* 0x0420000002037989 */ /* 0x000e6200000e00ff */
[----:B------:R-:W-:Y:S01]  /*58a0*/  BSSY.RECONVERGENT B0, `(.L_x_6872) ;  /* 0x00000fb000007945 */ /* 0x000fe20003800200 */
[----:B0-----:R-:W-:-:S05]  /*58b0*/  FFMA.FTZ R170, R2, R170, R169 ;  /* 0x000000aa02aa7223 */ /* 0x001fca00000100a9 */
[----:B------:R-:W-:Y:S01]  /*58c0*/  FSEL R169, R169, R170, !P0 ;  /* 0x000000aaa9a97208 */ /* 0x000fe20004000000 */
[----:B-1----:R-:W-:Y:S01]  /*58d0*/  @P0 FMUL.FTZ R2, R2, R3 ;  /* 0x0000000302020220 */ /* 0x002fe20000410000 */
[----:B------:R-:W-:Y:S01]  /*58e0*/  FMUL.FTZ R3, R183, R194 ;  /* 0x000000c2b7037220 */ /* 0x000fe20000410000 */
[----:B------:R-:W-:Y:S01]  /*58f0*/  ISETP.GE.AND P0, PT, R41, 0x2, PT ;  /* 0x000000022900780c */ /* 0x000fe20003f06270 */
[----:B------:R-:W-:Y:S01]  /*5900*/  FMUL.FTZ R194, R128, R195 ;  /* 0x000000c380c27220 */ /* 0x000fe20000410000 */
[----:B------:R-:W0:Y:S01]  /*5910*/  SHFL.UP PT, R170, R169, 0x2, RZ ;  /* 0x04400000a9aa7989 */ /* 0x000e2200000e00ff */
[----:B------:R-:W-:Y:S02]  /*5920*/  FMUL.FTZ R222, R178, R3 ;  /* 0x00000003b2de7220 */ /* 0x000fe40000410000 */
[C---:B------:R-:W-:Y:S01]  /*5930*/  FFMA.FTZ R171, R181.reuse, R171, R194 ;  /* 0x000000abb5ab7223 */ /* 0x040fe200000100c2 */
[----:B------:R-:W1:Y:S01]  /*5940*/  SHFL.UP PT, R3, R2, 0x2, RZ ;  /* 0x0440000002037989 */ /* 0x000e6200000e00ff */
[----:B------:R-:W-:-:S02]  /*5950*/  FMUL.FTZ R229, R181, R222 ;  /* 0x000000deb5e57220 */ /* 0x000fc40000410000 */
[C---:B------:R-:W-:Y:S02]  /*5960*/  FFMA.FTZ R171, R22.reuse, R171, R161 ;  /* 0x000000ab16ab7223 */ /* 0x040fe400000100a1 */
[----:B------:R-:W-:-:S04]  /*5970*/  FMUL.FTZ R229, R22, R229 ;  /* 0x000000e516e57220 */ /* 0x000fc80000410000 */
[----:B------:R-:W-:-:S04]  /*5980*/  FMUL.FTZ R222, R164, R229 ;  /* 0x000000e5a4de7220 */ /* 0x000fc80000410000 */
[----:B------:R-:W-:-:S04]  /*5990*/  FMUL.FTZ R229, R163, R222 ;  /* 0x000000dea3e57220 */ /* 0x000fc80000410000 */
[----:B------:R-:W-:Y:S01]  /*59a0*/  FMUL.FTZ R222, R162, R229 ;  /* 0x000000e5a2de7220 */ /* 0x000fe20000410000 */
[C---:B0-----:R-:W-:Y:S01]  /*59b0*/  FFMA.FTZ R170, R2.reuse, R170, R169 ;  /* 0x000000aa02aa7223 */ /* 0x041fe200000100a9 */
[----:B-1----:R-:W-:-:S04]  /*59c0*/  @P0 FMUL.FTZ R2, R2, R3 ;  /* 0x0000000302020220 */ /* 0x002fc80000410000 */
[----:B------:R-:W-:Y:S01]  /*59d0*/  FSEL R195, R169, R170, !P0 ;  /* 0x000000aaa9c37208 */ /* 0x000fe20004000000 */
[----:B------:R-:W-:Y:S01]  /*59e0*/  FMUL.FTZ R169, R182, R198 ;  /* 0x000000c6b6a97220 */ /* 0x000fe20000410000 */
[----:B------:R-:W-:Y:S01]  /*59f0*/  FMUL.FTZ R170, R122, R231 ;  /* 0x000000e77aaa7220 */ /* 0x000fe20000410000 */
[----:B------:R-:W-:Y:S01]  /*5a00*/  ISETP.GE.AND P0, PT, R41, 0x4, PT ;  /* 0x000000042900780c */ /* 0x000fe20003f06270 */
[----:B------:R-:W0:Y:S01]  /*5a10*/  SHFL.DOWN PT, R231, R222, 0x1, 0x1f ;  /* 0x08201f00dee77f89 */ /* 0x000e2200000e0000 */
[----:B------:R-:W-:-:S03]  /*5a20*/  FMUL.FTZ R169, R124, R169 ;  /* 0x000000a97ca97220 */ /* 0x000fc60000410000 */
[----:B------:R-:W1:Y:S01]  /*5a30*/  SHFL.UP PT, R224, R195, 0x4, RZ ;  /* 0x04800000c3e07989 */ /* 0x000e6200000e00ff */
[----:B------:R-:W-:Y:S01]  /*5a40*/  FFMA.FTZ R226, R164, R171, R169 ;  /* 0x000000aba4e27223 */ /* 0x000fe200000100a9 */
[----:B------:R-:W-:Y:S02]  /*5a50*/  FMUL.FTZ R171, R0, R233 ;  /* 0x000000e900ab7220 */ /* 0x000fe40000410000 */
[----:B------:R-:W2:Y:S01]  /*5a60*/  SHFL.UP PT, R3, R2, 0x4, RZ ;  /* 0x0480000002037989 */ /* 0x000ea200000e00ff */
[----:B------:R-:W-:-:S04]  /*5a70*/  FFMA.FTZ R226, R163, R226, R170 ;  /* 0x000000e2a3e27223 */ /* 0x000fc800000100aa */
[----:B------:R-:W-:-:S05]  /*5a80*/  FFMA.FTZ R226, R162, R226, R171 ;  /* 0x000000e2a2e27223 */ /* 0x000fca00000100ab */
[----:B------:R-:W4:Y:S01]  /*5a90*/  SHFL.DOWN PT, R230, R226, 0x1, 0x1f ;  /* 0x08201f00e2e67f89 */ /* 0x000f2200000e0000 */
[----:B------:R-:W-:Y:S01]  /*5aa0*/  MOV R229, R226 ;  /* 0x000000e200e57202 */ /* 0x000fe20000000f00 */
[----:B0-----:R-:W-:Y:S01]  /*5ab0*/  @P2 FMUL.FTZ R228, R231, R222 ;  /* 0x000000dee7e42220 */ /* 0x001fe20000410000 */
[C---:B-1----:R-:W-:Y:S01]  /*5ac0*/  FFMA.FTZ R224, R2.reuse, R224, R195 ;  /* 0x000000e002e07223 */ /* 0x042fe200000100c3 */
[----:B--2---:R-:W-:-:S04]  /*5ad0*/  @P0 FMUL.FTZ R2, R2, R3 ;  /* 0x0000000302020220 */ /* 0x004fc80000410000 */
[----:B------:R-:W-:Y:S02]  /*5ae0*/  FSEL R195, R195, R224, !P0 ;  /* 0x000000e0c3c37208 */ /* 0x000fe40004000000 */
[----:B------:R-:W-:Y:S01]  /*5af0*/  ISETP.GE.AND P0, PT, R41, 0x8, PT ;  /* 0x000000082900780c */ /* 0x000fe20003f06270 */
[----:B------:R-:W-:Y:S04]  /*5b00*/  SHFL.UP PT, R3, R2, 0x8, RZ ;  /* 0x0500000002037989 */ /* 0x000fe800000e00ff */
[----:B------:R-:W0:Y:S01]  /*5b10*/  SHFL.UP PT, R224, R195, 0x8, RZ ;  /* 0x05000000c3e07989 */ /* 0x000e2200000e00ff */
[----:B----4-:R-:W-:Y:S01]  /*5b20*/  @P2 FFMA.FTZ R229, R222, R230, R229 ;  /* 0x000000e6dee52223 */ /* 0x010fe200000100e5 */
[----:B------:R-:W-:Y:S02]  /*5b30*/  @P2 MOV R222, R228 ;  /* 0x000000e400de2202 */ /* 0x000fe40000000f00 */
[----:B------:R-:W-:-:S02]  /*5b40*/  ISETP.GT.U32.AND P2, PT, R211, 0x1d, PT ;  /* 0x0000001dd300780c */ /* 0x000fc40003f44070 */
[----:B------:R-:W1:Y:S04]  /*5b50*/  SHFL.DOWN PT, R226, R229, 0x2, 0x1f ;  /* 0x08401f00e5e27f89 */ /* 0x000e6800000e0000 */
[----:B------:R-:W2:Y:S01]  /*5b60*/  SHFL.DOWN PT, R233, R222, 0x2, 0x1f ;  /* 0x08401f00dee97f89 */ /* 0x000ea200000e0000 */
[C---:B0-----:R-:W-:Y:S01]  /*5b70*/  FFMA.FTZ R224, R2.reuse, R224, R195 ;  /* 0x000000e002e07223 */ /* 0x041fe200000100c3 */
[----:B------:R-:W-:-:S04]  /*5b80*/  @P0 FMUL.FTZ R2, R2, R3 ;  /* 0x0000000302020220 */ /* 0x000fc80000410000 */
[----:B------:R-:W-:Y:S01]  /*5b90*/  FSEL R231, R195, R224, !P0 ;  /* 0x000000e0c3e77208 */ /* 0x000fe20004000000 */
[C---:B-1----:R-:W-:Y:S01]  /*5ba0*/  @!P2 FFMA.FTZ R229, R222.reuse, R226, R229 ;  /* 0x000000e2dee5a223 */ /* 0x042fe200000100e5 */
[----:B------:R-:W-:Y:S01]  /*5bb0*/  SHFL.UP PT, R3, R2, 0x10, RZ ;  /* 0x0600000002037989 */ /* 0x000fe200000e00ff */
[----:B------:R-:W-:Y:S01]  /*5bc0*/  ISETP.GE.AND P0, PT, R41, 0x10, PT ;  /* 0x000000102900780c */ /* 0x000fe20003f06270 */
[----:B--2---:R-:W-:Y:S02]  /*5bd0*/  @!P2 FMUL.FTZ R224, R222, R233 ;  /* 0x000000e9dee0a220 */ /* 0x004fe40000410000 */
[----:B------:R-:W0:Y:S03]  /*5be0*/  SHFL.UP PT, R195, R231, 0x10, RZ ;  /* 0x06000000e7c37989 */ /* 0x000e2600000e00ff */
[----:B------:R-:W-:Y:S01]  /*5bf0*/  @!P2 MOV R222, R224 ;  /* 0x000000e000dea202 */ /* 0x000fe20000000f00 */
[----:B------:R-:W1:Y:S01]  /*5c00*/  SHFL.DOWN PT, R228, R229, 0x4, 0x1f ;  /* 0x08801f00e5e47f89 */ /* 0x000e6200000e0000 */
[----:B------:R-:W-:-:S03]  /*5c10*/  ISETP.GT.U32.AND P2, PT, R211, 0x1b, PT ;  /* 0x0000001bd300780c */ /* 0x000fc60003f44070 */
[----:B------:R-:W2:Y:S01]  /*5c20*/  SHFL.DOWN PT, R233, R222, 0x4, 0x1f ;  /* 0x08801f00dee97f89 */ /* 0x000ea200000e0000 */
[C---:B0-----:R-:W-:Y:S01]  /*5c30*/  FFMA.FTZ R224, R2.reuse, R195, R231 ;  /* 0x000000c302e07223 */ /* 0x041fe200000100e7 */
[----:B------:R-:W-:-:S04]  /*5c40*/  @P0 FMUL.FTZ R2, R2, R3 ;  /* 0x0000000302020220 */ /* 0x000fc80000410000 */
[----:B------:R-:W-:Y:S01]  /*5c50*/  FSEL R224, R231, R224, !P0 ;  /* 0x000000e0e7e07208 */ /* 0x000fe20004000000 */
[----:B------:R0:W-:Y:S03]  /*5c60*/  SHFL.UP PT, R3, R2, 0x1, RZ ;  /* 0x0420000002037989 */ /* 0x0001e600000e00ff */
[----:B-1----:R-:W-:Y:S01]  /*5c70*/  @!P2 FFMA.FTZ R229, R222, R228, R229 ;  /* 0x000000e4dee5a223 */ /* 0x002fe200000100e5 */
[----:B------:R-:W-:Y:S01]  /*5c80*/  ISETP.GE.AND P0, PT, R60, UR7, PT ;  /* 0x000000073c007c0c */ /* 0x000fe2000bf06270 */
[----:B--2---:R-:W-:Y:S01]  /*5c90*/  @!P2 FMUL.FTZ R226, R222, R233 ;  /* 0x000000e9dee2a220 */ /* 0x004fe20000410000 */
[----:B------:R-:W-:Y:S02]  /*5ca0*/  SHFL.UP PT, R224, R224, 0x1, RZ ;  /* 0x04200000e0e07989 */ /* 0x000fe400000e00ff */
[----:B------:R-:W-:Y:S02]  /*5cb0*/  ISETP.NE.OR P0, PT, R51, RZ, P0 ;  /* 0x000000ff3300720c */ /* 0x000fe40000705670 */
[----:B------:R-:W-:Y:S01]  /*5cc0*/  @!P2 MOV R222, R226 ;  /* 0x000000e200dea202 */ /* 0x000fe20000000f00 */
[----:B0-----:R-:W-:Y:S01]  /*5cd0*/  HFMA2 R2, -RZ, RZ, 1.875, 0 ;  /* 0x3f800000ff027431 */ /* 0x001fe200000001ff */
[----:B------:R-:W0:Y:S01]  /*5ce0*/  SHFL.DOWN PT, R226, R229, 0x8, 0x1f ;  /* 0x09001f00e5e27f89 */ /* 0x000e2200000e0000 */
[----:B------:R-:W-:-:S03]  /*5cf0*/  ISETP.GT.U32.AND P2, PT, R211, 0x17, PT ;  /* 0x00000017d300780c */ /* 0x000fc60003f44070 */
[----:B------:R-:W-:Y:S10]  /*5d00*/  SHFL.DOWN PT, R231, R222, 0x8, 0x1f ;  /* 0x09001f00dee77f89 */ /* 0x000ff400000e0000 */
[----:B0-----:R-:W-:-:S05]  /*5d10*/  @!P2 FFMA.FTZ R229, R222, R226, R229 ;  /* 0x000000e2dee5a223 */ /* 0x001fca00000100e5 */
[----:B------:R-:W-:Y:S04]  /*5d20*/  SHFL.DOWN PT, R226, R229, 0x10, 0x1f ;  /* 0x0a001f00e5e27f89 */ /* 0x000fe800000e0000 */
[----:B---3--:R-:W0:Y:S02]  /*5d30*/  SHFL.IDX PT, R195, R192, RZ, 0x1f ;  /* 0x00001fffc0c37589 */ /* 0x008e2400000e0000 */
[----:B0-----:R-:W-:Y:S01]  /*5d40*/  @P1 FFMA.FTZ R195, R3, R195, R224 ;  /* 0x000000c303c31223 */ /* 0x001fe200000100e0 */
[----:B------:R-:W-:Y:S02]  /*5d50*/  MOV R3, RZ ;  /* 0x000000ff00037202 */ /* 0x000fe40000000f00 */
[----:B------:R-:W-:Y:S01]  /*5d60*/  @!P0 LEA R224, R145, UR5, 0x3 ;  /* 0x0000000591e08c11 */ /* 0x000fe2000f8e18ff */
[----:B------:R-:W-:Y:S01]  /*5d70*/  FFMA.FTZ R173, R173, R195, R168 ;  /* 0x000000c3adad7223 */ /* 0x000fe200000100a8 */
[----:B------:R-:W-:-:S03]  /*5d80*/  @!P2 FMUL.FTZ R195, R222, R231 ;  /* 0x000000e7dec3a220 */ /* 0x000fc60000410000 */
[-C--:B------:R-:W-:Y:S01]  /*5d90*/  FMUL.FTZ R231, R20, R173.reuse ;  /* 0x000000ad14e77220 */ /* 0x080fe20000410000 */
[----:B------:R-:W-:Y:S01]  /*5da0*/  FFMA.FTZ R192, R162, R173, R165 ;  /* 0x000000ada2c07223 */ /* 0x000fe200000100a5 */
[----:B------:R-:W-:Y:S01]  /*5db0*/  @!P0 LDS.64 R2, [R224+0x1728] ;  /* 0x00172800e0028984 */ /* 0x000fe20000000a00 */
[----:B------:R-:W-:Y:S01]  /*5dc0*/  @!P2 MOV R222, R195 ;  /* 0x000000c300dea202 */ /* 0x000fe20000000f00 */
[----:B------:R-:W-:Y:S01]  /*5dd0*/  FFMA.FTZ R231, R0, R231, RZ ;  /* 0x000000e700e77223 */ /* 0x000fe200000100ff */
[-C--:B------:R-:W-:Y:S01]  /*5de0*/  FMUL.FTZ R21, R21, R192.reuse ;  /* 0x000000c015157220 */ /* 0x080fe20000410000 */
[----:B------:R-:W-:Y:S01]  /*5df0*/  FFMA.FTZ R195, R163, R192, R166 ;  /* 0x000000c0a3c37223 */ /* 0x000fe200000100a6 */
[----:B------:R-:W-:Y:S01]  /*5e00*/  ISETP.GT.U32.AND P0, PT, R211, 0xf, PT ;  /* 0x0000000fd300780c */ /* 0x000fe20003f04070 */
[----:B------:R-:W-:Y:S01]  /*5e10*/  FADD.FTZ R165, -R165, R192 ;  /* 0x000000c0a5a57221 */ /* 0x000fe20000010100 */
[----:B------:R-:W-:Y:S01]  /*5e20*/  FFMA.FTZ R21, R122, R21, R231 ;  /* 0x000000157a157223 */ /* 0x000fe200000100e7 */
[-C--:B------:R-:W-:Y:S01]  /*5e30*/  FMUL.FTZ R198, R198, R195.reuse ;  /* 0x000000c3c6c67220 */ /* 0x080fe20000410000 */
[----:B------:R-:W0:Y:S01]  /*5e40*/  SHFL.DOWN PT, R231, R222, 0x10, 0x1f ;  /* 0x0a001f00dee77f89 */ /* 0x000e2200000e0000 */
[----:B------:R-:W-:-:S02]  /*5e50*/  FFMA.FTZ R199, R164, R195, R199 ;  /* 0x000000c3a4c77223 */ /* 0x000fc400000100c7 */
[----:B------:R-:W-:Y:S02]  /*5e60*/  FFMA.FTZ R20, R124, R198, R21 ;  /* 0x000000c67c147223 */ /* 0x000fe40000010015 */
[-C--:B------:R-:W-:Y:S01]  /*5e70*/  FMUL.FTZ R200, R200, R199.reuse ;  /* 0x000000c7c8c87220 */ /* 0x080fe20000410000 */
[----:B------:R-:W-:-:S03]  /*5e80*/  FFMA.FTZ R198, R22, R199, R223 ;  /* 0x000000c716c67223 */ /* 0x000fc600000100df */
[----:B------:R-:W-:Y:S01]  /*5e90*/  FFMA.FTZ R21, R125, R200, R20 ;  /* 0x000000c87d157223 */ /* 0x000fe20000010014 */
[-C--:B------:R-:W-:Y:S01]  /*5ea0*/  FMUL.FTZ R20, R203, R198.reuse ;  /* 0x000000c6cb147220 */ /* 0x080fe20000410000 */
[----:B------:R-:W-:Y:S01]  /*5eb0*/  FFMA.FTZ R203, R181, R198, R218 ;  /* 0x000000c6b5cb7223 */ /* 0x000fe200000100da */
[----:B------:R-:W-:Y:S02]  /*5ec0*/  @!P0 FFMA.FTZ R229, R222, R226, R229 ;  /* 0x000000e2dee58223 */ /* 0x000fe400000100e5 */
[----:B------:R-:W-:Y:S01]  /*5ed0*/  FFMA.FTZ R20, R128, R20, R21 ;  /* 0x0000001480147223 */ /* 0x000fe20000010015 */
[-C--:B------:R-:W-:Y:S01]  /*5ee0*/  FMUL.FTZ R202, R202, R203.reuse ;  /* 0x000000cbcaca7220 */ /* 0x080fe20000410000 */
[----:B------:R-:W-:Y:S01]  /*5ef0*/  FFMA.FTZ R200, R178, R203, R227 ;  /* 0x000000cbb2c87223 */ /* 0x000fe200000100e3 */
[----:B------:R-:W-:Y:S02]  /*5f00*/  SHFL.DOWN PT, R218, R229, 0x1, 0x1f ;  /* 0x08201f00e5da7f89 */ /* 0x000fe400000e0000 */
[----:B------:R-:W-:Y:S01]  /*5f10*/  FFMA.FTZ R21, R127, R202, R20 ;  /* 0x000000ca7f157223 */ /* 0x000fe20000010014 */
[-C--:B------:R-:W-:Y:S01]  /*5f20*/  FFMA.FTZ R202, R183, R200.reuse, R206 ;  /* 0x000000c8b7ca7223 */ /* 0x080fe200000100ce */
[----:B------:R-:W-:Y:S01]  /*5f30*/  FMUL.FTZ R205, R205, R200 ;  /* 0x000000c8cdcd7220 */ /* 0x000fe20000410000 */
[----:B------:R-:W-:Y:S01]  /*5f40*/  SHFL.IDX PT, R229, R229, RZ, 0x1f ;  /* 0x00001fffe5e57589 */ /* 0x000fe200000e0000 */
[----:B0-----:R-:W-:Y:S01]  /*5f50*/  @!P0 FMUL.FTZ R20, R222, R231 ;  /* 0x000000e7de148220 */ /* 0x001fe20000410000 */
[-C--:B------:R-:W-:Y:S01]  /*5f60*/  FMUL.FTZ R213, R213, R202.reuse ;  /* 0x000000cad5d57220 */ /* 0x080fe20000410000 */
[----:B------:R-:W-:Y:S01]  /*5f70*/  FFMA.FTZ R21, R130, R205, R21 ;  /* 0x000000cd82157223 */ /* 0x000fe20000010015 */
[----:B------:R-:W-:-:S02]  /*5f80*/  FFMA.FTZ R204, R185, R202, R204 ;  /* 0x000000cab9cc7223 */ /* 0x000fc400000100cc */
[----:B------:R-:W-:Y:S01]  /*5f90*/  @!P0 MOV R222, R20 ;  /* 0x0000001400de8202 */ /* 0x000fe20000000f00 */
[----:B------:R-:W-:Y:S01]  /*5fa0*/  FFMA.FTZ R21, R132, R213, R21 ;  /* 0x000000d584157223 */ /* 0x000fe20000010015 */
[----:B------:R-:W-:Y:S01]  /*5fb0*/  SHFL.IDX PT, R223, R3, RZ, 0x1f ;  /* 0x00001fff03df7589 */ /* 0x000fe200000e0000 */
[-C--:B------:R-:W-:Y:S01]  /*5fc0*/  FMUL.FTZ R215, R215, R204.reuse ;  /* 0x000000ccd7d77220 */ /* 0x080fe20000410000 */
[----:B------:R-:W-:Y:S01]  /*5fd0*/  FFMA.FTZ R206, R180, R204, R225 ;  /* 0x000000ccb4ce7223 */ /* 0x000fe200000100e1 */
[----:B------:R-:W-:Y:S01]  /*5fe0*/  ISETP.NE.AND P0, PT, R51, 0x1f, PT ;  /* 0x0000001f3300780c */ /* 0x000fe20003f05270 */
[----:B------:R-:W0:Y:S01]  /*5ff0*/  SHFL.DOWN PT, R213, R222, 0x1, 0x1f ;  /* 0x08201f00ded57f89 */ /* 0x000e2200000e0000 */
[----:B------:R-:W-:Y:S01]  /*6000*/  FFMA.FTZ R21, R136, R215, R21 ;  /* 0x000000d788157223 */ /* 0x000fe20000010015 */
[-C--:B------:R-:W-:Y:S01]  /*6010*/  FMUL.FTZ R217, R217, R206.reuse ;  /* 0x000000ced9d97220 */ /* 0x080fe20000410000 */
[----:B------:R-:W-:Y:S01]  /*6020*/  FFMA.FTZ R205, R187, R206, R220 ;  /* 0x000000cebbcd7223 */ /* 0x000fe200000100dc */
[----:B------:R-:W-:Y:S01]  /*6030*/  MOV R20, R51 ;  /* 0x0000003300147202 */ /* 0x000fe20000000f00 */
[----:B------:R-:W1:Y:S01]  /*6040*/  SHFL.IDX PT, R222, R222, RZ, 0x1f ;  /* 0x00001fffdede7589 */ /* 0x000e6200000e0000 */
[----:B------:R-:W-:Y:S01]  /*6050*/  FFMA.FTZ R224, R138, R217, R21 ;  /* 0x000000d98ae07223 */ /* 0x000fe20000010015 */
[----:B------:R-:W-:-:S02]  /*6060*/  HFMA2 R21, -RZ, RZ, 0, 0 ;  /* 0x00000000ff157431 */ /* 0x000fc400000001ff */
[-C--:B------:R-:W-:Y:S01]  /*6070*/  FMUL.FTZ R215, R207, R205.reuse ;  /* 0x000000cdcfd77220 */ /* 0x080fe20000410000 */
[-C--:B------:R-:W-:Y:S01]  /*6080*/  FFMA.FTZ R207, R188, R205.reuse, R221 ;  /* 0x000000cdbccf7223 */ /* 0x080fe200000100dd */
[----:B------:R-:W-:Y:S02]  /*6090*/  FMUL.FTZ R220, R182, R205 ;  /* 0x000000cdb6dc7220 */ /* 0x000fe40000410000 */
[----:B------:R-:W-:Y:S01]  /*60a0*/  FFMA.FTZ R224, R133, R215, R224 ;  /* 0x000000d785e07223 */ /* 0x000fe200000100e0 */
[----:B------:R-:W-:Y:S01]  /*60b0*/  SHF.R.S32.HI R215, RZ, 0x1f, R47 ;  /* 0x0000001fffd77819 */ /* 0x000fe2000001142f */
[----:B------:R-:W-:Y:S01]  /*60c0*/  FMUL.FTZ R209, R209, R207 ;  /* 0x000000cfd1d17220 */ /* 0x000fe20000410000 */
[----:B------:R-:W-:Y:S01]  /*60d0*/  FMUL.FTZ R220, R133, R220 ;  /* 0x000000dc85dc7220 */ /* 0x000fe20000410000 */
[----:B------:R-:W-:-:S04]  /*60e0*/  IMAD.WIDE.U32 R20, R18, UR18, R20 ;  /* 0x0000001212147c25 */ /* 0x000fc8000f8e0014 */
[----:B------:R-:W-:Y:S01]  /*60f0*/  FFMA.FTZ R224, R135, R209, R224 ;  /* 0x000000d187e07223 */ /* 0x000fe200000100e0 */
[----:B------:R-:W-:Y:S01]  /*6100*/  FFMA.FTZ R209, R175, R207, R216 ;  /* 0x000000cfafd17223 */ /* 0x000fe200000100d8 */
[----:B------:R-:W-:Y:S01]  /*6110*/  FMUL.FTZ R216, R182, R199 ;  /* 0x000000c7b6d87220 */ /* 0x000fe20000410000 */
[----:B------:R-:W-:Y:S02]  /*6120*/  IMAD R21, R19, UR18, R21 ;  /* 0x0000001213157c24 */ /* 0x000fe4000f8e0215 */
[----:B0-----:R-:W-:Y:S01]  /*6130*/  @P0 FFMA.FTZ R223, R213, R223, R218 ;  /* 0x000000dfd5df0223 */ /* 0x001fe200000100da */
[----:B------:R-:W-:Y:S02]  /*6140*/  IMAD R218, R215, UR14, RZ ;  /* 0x0000000ed7da7c24 */ /* 0x000fe4000f8e02ff */
[----:B------:R-:W-:Y:S01]  /*6150*/  FMUL.FTZ R215, R212, R209 ;  /* 0x000000d1d4d77220 */ /* 0x000fe20000410000 */
[----:B------:R-:W-:-:S04]  /*6160*/  IMAD.WIDE.U32 R20, R47, UR14, R20 ;  /* 0x0000000e2f147c25 */ /* 0x000fc8000f8e0014 */
[----:B------:R-:W-:Y:S01]  /*6170*/  FFMA.FTZ R210, R223, R219, R210 ;  /* 0x000000dbdfd27223 */ /* 0x000fe200000100d2 */
[----:B------:R-:W-:Y:S01]  /*6180*/  P2R R212, PR, RZ, 0x8 ;  /* 0x00000008ffd47803 */ /* 0x000fe20000000000 */
[----:B------:R-:W-:Y:S01]  /*6190*/  FFMA.FTZ R212, R191, R209, R214 ;  /* 0x000000d1bfd47223 */ /* 0x000fe200000100d6 */
[----:B------:R-:W-:Y:S02]  /*61a0*/  IMAD R213, R47, UR15, R218 ;  /* 0x0000000f2fd57c24 */ /* 0x000fe4000f8e02da */
[----:B------:R-:W-:Y:S01]  /*61b0*/  FFMA.FTZ R201, R172, R210, R201 ;  /* 0x000000d2acc97223 */ /* 0x000fe200000100c9 */
[----:B------:R-:W-:Y:S01]  /*61c0*/  IADD3 R20, P0, PT, R6, R20, RZ ;  /* 0x0000001406147210 */ /* 0x000fe20007f1e0ff */
[C---:B-1----:R-:W-:Y:S01]  /*61d0*/  FFMA.FTZ R3, R222.reuse, R3, R229 ;  /* 0x00000003de037223 */ /* 0x042fe200000100e5 */
[----:B------:R-:W-:Y:S01]  /*61e0*/  FMUL.FTZ R2, R222, R2 ;  /* 0x00000002de027220 */ /* 0x000fe20000410000 */
[----:B------:R-:W-:Y:S01]  /*61f0*/  FFMA.FTZ R196, R197, R201, R196 ;  /* 0x000000c9c5c47223 */ /* 0x000fe200000100c4 */
[----:B------:R-:W-:Y:S01]  /*6200*/  IADD3.X R21, PT, PT, R21, R213, RZ, P0, !PT ;  /* 0x000000d515157210 */ /* 0x000fe200007fe4ff */
[----:B------:R-:W-:Y:S01]  /*6210*/  FFMA.FTZ R213, R197, R212, R208 ;  /* 0x000000d4c5d57223 */ /* 0x000fe200000100d0 */
[----:B------:R-:W-:Y:S01]  /*6220*/  SHF.R.U32.HI R208, RZ, 0x1, R51 ;  /* 0x00000001ffd07819 */ /* 0x000fe20000011633 */
[----:B------:R-:W-:Y:S01]  /*6230*/  FFMA.FTZ R190, R191, R196, R190 ;  /* 0x000000c4bfbe7223 */ /* 0x000fe200000100be */
[C---:B------:R-:W-:Y:S01]  /*6240*/  FMUL.FTZ R191, R182.reuse, R173 ;  /* 0x000000adb6bf7220 */ /* 0x040fe20000410000 */
[----:B------:R-:W-:Y:S01]  /*6250*/  @!P3 LEA R197, R145, UR5, 0x3 ;  /* 0x0000000591c5bc11 */ /* 0x000fe2000f8e18ff */
[----:B------:R-:W-:Y:S01]  /*6260*/  FMUL.FTZ R216, R125, R216 ;  /* 0x000000d87dd87220 */ /* 0x000fe20000410000 */
[----:B------:R-:W-:Y:S01]  /*6270*/  LEA R208, R51, R208, 0x4 ;  /* 0x000000d033d07211 */ /* 0x000fe200078e20ff */
[----:B------:R-:W-:Y:S01]  /*6280*/  FFMA.FTZ R174, R175, R190, R174 ;  /* 0x000000beafae7223 */ /* 0x000fe200000100ae */
[----:B------:R-:W-:Y:S01]  /*6290*/  FMUL.FTZ R175, R182, R192 ;  /* 0x000000c0b6af7220 */ /* 0x000fe20000410000 */
[----:B------:R-:W-:Y:S01]  /*62a0*/  FMUL.FTZ R191, R0, R191 ;  /* 0x000000bf00bf7220 */ /* 0x000fe20000410000 */
[----:B------:R-:W-:Y:S01]  /*62b0*/  LEA R218, R208, UR5, 0x2 ;  /* 0x00000005d0da7c11 */ /* 0x000fe2000f8e10ff */
[----:B------:R-:W-:Y:S01]  /*62c0*/  FFMA.FTZ R188, R188, R174, R189 ;  /* 0x000000aebcbc7223 */ /* 0x000fe200000100bd */
[----:B------:R-:W-:Y:S01]  /*62d0*/  FMUL.FTZ R208, R122, R175 ;  /* 0x000000af7ad07220 */ /* 0x000fe20000410000 */
[----:B------:R0:W-:Y:S01]  /*62e0*/  @!P3 STS.64 [R197+0x1728], R2 ;  /* 0x00172802c500b388 */ /* 0x0001e20000000a00 */
[C---:B------:R-:W-:Y:S01]  /*62f0*/  FMUL.FTZ R189, R182.reuse, R195 ;  /* 0x000000c3b6bd7220 */ /* 0x040fe20000410000 */
[----:B------:R-:W-:Y:S01]  /*6300*/  FMUL.FTZ R175, R182, R198 ;  /* 0x000000c6b6af7220 */ /* 0x000fe20000410000 */
[----:B------:R-:W-:Y:S01]  /*6310*/  FFMA.FTZ R176, R187, R188, R176 ;  /* 0x000000bcbbb07223 */ /* 0x000fe200000100b0 */
[----:B------:R1:W-:Y:S01]  /*6320*/  STS [R218+0x430], R191 ;  /* 0x000430bfda007388 */ /* 0x0003e20000000800 */
[----:B------:R-:W-:Y:S01]  /*6330*/  FMUL.FTZ R214, R124, R189 ;  /* 0x000000bd7cd67220 */ /* 0x000fe20000410000 */
[----:B------:R-:W-:Y:S01]  /*6340*/  FFMA.FTZ R172, R172, R213, R193 ;  /* 0x000000d5acac7223 */ /* 0x000fe200000100c1 */
[----:B------:R-:W-:Y:S01]  /*6350*/  FFMA.FTZ R180, R180, R176, R177 ;  /* 0x000000b0b4b47223 */ /* 0x000fe200000100b1 */
[----:B------:R2:W-:Y:S01]  /*6360*/  STS [R61+0x434], R208 ;  /* 0x000434d03d007388 */ /* 0x0005e20000000800 */
[C---:B------:R-:W-:Y:S01]  /*6370*/  FMUL.FTZ R177, R182.reuse, R204 ;  /* 0x000000ccb6b17220 */ /* 0x040fe20000410000 */
[----:B------:R-:W-:Y:S01]  /*6380*/  FFMA.FTZ R215, R137, R215, R224 ;  /* 0x000000d789d77223 */ /* 0x000fe200000100e0 */
[C---:B------:R-:W-:Y:S01]  /*6390*/  FMUL.FTZ R222, R182.reuse, R207 ;  /* 0x000000cfb6de7220 */ /* 0x040fe20000410000 */
[----:B0-----:R-:W-:Y:S01]  /*63a0*/  FMUL.FTZ R3, R182, R200 ;  /* 0x000000c8b6037220 */ /* 0x001fe20000410000 */
[----:B------:R-:W-:Y:S01]  /*63b0*/  FMUL.FTZ R2, R128, R175 ;  /* 0x000000af80027220 */ /* 0x000fe20000410000 */
[C---:B------:R-:W-:Y:S01]  /*63c0*/  FMUL.FTZ R175, R182.reuse, R202 ;  /* 0x000000cab6af7220 */ /* 0x040fe20000410000 */
[----:B------:R0:W-:Y:S01]  /*63d0*/  STS [R61+0x438], R214 ;  /* 0x000438d63d007388 */ /* 0x0001e20000000800 */
[C---:B-1----:R-:W-:Y:S01]  /*63e0*/  FMUL.FTZ R218, R182.reuse, R203 ;  /* 0x000000cbb6da7220 */ /* 0x042fe20000410000 */
[----:B------:R-:W-:Y:S01]  /*63f0*/  FMUL.FTZ R224, R182, R209 ;  /* 0x000000d1b6e07220 */ /* 0x000fe20000410000 */
[----:B--2---:R-:W-:Y:S01]  /*6400*/  FMUL.FTZ R208, R130, R3 ;  /* 0x0000000382d07220 */ /* 0x004fe20000410000 */
[----:B------:R-:W-:Y:S01]  /*6410*/  FMUL.FTZ R3, R182, R206 ;  /* 0x000000ceb6037220 */ /* 0x000fe20000410000 */
[----:B------:R1:W-:Y:S01]  /*6420*/  STS [R61+0x440], R2 ;  /* 0x000440023d007388 */ /* 0x0003e20000000800 */
[----:B------:R-:W-:Y:S01]  /*6430*/  FMUL.FTZ R218, R127, R218 ;  /* 0x000000da7fda7220 */ /* 0x000fe20000410000 */
[----:B------:R-:W-:Y:S01]  /*6440*/  FMUL.FTZ R222, R135, R222 ;  /* 0x000000de87de7220 */ /* 0x000fe20000410000 */
[----:B------:R-:W-:Y:S01]  /*6450*/  FMUL.FTZ R224, R137, R224 ;  /* 0x000000e089e07220 */ /* 0x000fe20000410000 */
[----:B------:R2:W-:Y:S01]  /*6460*/  STS [R61+0x43c], R216 ;  /* 0x00043cd83d007388 */ /* 0x0005e20000000800 */
[----:B0-----:R-:W-:Y:S01]  /*6470*/  FMUL.FTZ R214, R132, R175 ;  /* 0x000000af84d67220 */ /* 0x001fe20000410000 */
[----:B------:R-:W-:Y:S01]  /*6480*/  FFMA.FTZ R186, R185, R180, R186 ;  /* 0x000000b4b9ba7223 */ /* 0x000fe200000100ba */
[-C--:B------:R-:W-:Y:S01]  /*6490*/  FMUL.FTZ R167, R167, R212.reuse ;  /* 0x000000d4a7a77220 */ /* 0x080fe20000410000 */
[----:B------:R0:W-:Y:S01]  /*64a0*/  STS [R61+0x448], R208 ;  /* 0x000448d03d007388 */ /* 0x0001e20000000800 */
[----:B------:R-:W-:Y:S01]  /*64b0*/  FMUL.FTZ R23, R23, R213 ;  /* 0x000000d517177220 */ /* 0x000fe20000410000 */
[----:B-1----:R-:W-:Y:S01]  /*64c0*/  FMUL.FTZ R2, R138, R3 ;  /* 0x000000038a027220 */ /* 0x002fe20000410000 */
[----:B------:R-:W-:Y:S01]  /*64d0*/  FMUL.FTZ R3, R182, R212 ;  /* 0x000000d4b6037220 */ /* 0x000fe20000410000 */
[----:B------:R1:W-:Y:S01]  /*64e0*/  STS [R61+0x44c], R214 ;  /* 0x00044cd63d007388 */ /* 0x0003e20000000800 */
[----:B------:R-:W-:Y:S01]  /*64f0*/  FFMA.FTZ R184, R183, R186, R184 ;  /* 0x000000bab7b87223 */ /* 0x000fe200000100b8 */
[----:B--2---:R-:W-:Y:S01]  /*6500*/  FMUL.FTZ R216, R136, R177 ;  /* 0x000000b188d87220 */ /* 0x004fe20000410000 */
[----:B------:R-:W-:Y:S01]  /*6510*/  FADD.FTZ R195, -R166, R195 ;  /* 0x000000c3a6c37221 */ /* 0x000fe20000010100 */
[----:B------:R-:W-:Y:S01]  /*6520*/  STS [R61+0x444], R218 ;  /* 0x000444da3d007388 */ /* 0x000fe20000000800 */
[----:B------:R-:W-:Y:S01]  /*6530*/  FFMA.FTZ R178, R178, R184, R179 ;  /* 0x000000b8b2b27223 */ /* 0x000fe200000100b3 */
[----:B0-----:R-:W-:Y:S01]  /*6540*/  FMUL.FTZ R208, R140, R3 ;  /* 0x000000038cd07220 */ /* 0x001fe20000410000 */
[C---:B------:R-:W-:Y:S01]  /*6550*/  FMUL.FTZ R3, R182.reuse, R172 ;  /* 0x000000acb6037220 */ /* 0x040fe20000410000 */
[----:B------:R0:W-:Y:S01]  /*6560*/  STS [R61+0x450], R216 ;  /* 0x000450d83d007388 */ /* 0x0001e20000000800 */
[----:B------:R-:W-:Y:S01]  /*6570*/  FFMA.FTZ R194, R181, R178, R194 ;  /* 0x000000b2b5c27223 */ /* 0x000fe200000100c2 */
[----:B-1----:R-:W-:Y:S01]  /*6580*/  FMUL.FTZ R214, R182, R213 ;  /* 0x000000d5b6d67220 */ /* 0x002fe20000410000 */
[----:B------:R-:W-:Y:S01]  /*6590*/  IADD3 R182, PT, PT, R51, 0x20, RZ ;  /* 0x0000002033b67810 */ /* 0x000fe20007ffe0ff */
[----:B------:R1:W-:Y:S01]  /*65a0*/  STS [R61+0x454], R2 ;  /* 0x000454023d007388 */ /* 0x0003e20000000800 */
[----:B------:R-:W-:Y:S01]  /*65b0*/  FFMA.FTZ R22, R22, R194, R161 ;  /* 0x000000c216167223 */ /* 0x000fe200000100a1 */
[----:B------:R-:W-:Y:S01]  /*65c0*/  FMUL.FTZ R214, R139, R214 ;  /* 0x000000d68bd67220 */ /* 0x000fe20000410000 */
[----:B------:R-:W-:Y:S01]  /*65d0*/  LEA.HI R182, R182, R51, RZ, 0x1b ;  /* 0x00000033b6b67211 */ /* 0x000fe200078fd8ff */
[----:B------:R2:W-:Y:S01]  /*65e0*/  STS [R61+0x458], R220 ;  /* 0x000458dc3d007388 */ /* 0x0005e20000000800 */
[----:B------:R-:W-:Y:S01]  /*65f0*/  FFMA.FTZ R164, R164, R22, R169 ;  /* 0x00000016a4a47223 */ /* 0x000fe200000100a9 */
[----:B0-----:R-:W-:Y:S01]  /*6600*/  FMUL.FTZ R216, R146, R3 ;  /* 0x0000000392d87220 */ /* 0x001fe20000410000 */
[----:B------:R-:W-:Y:S01]  /*6610*/  LEA R175, R182, UR5, 0x2 ;  /* 0x00000005b6af7c11 */ /* 0x000fe2000f8e10ff */
[----:B------:R2:W-:Y:S01]  /*6620*/  STS [R61+0x45c], R222 ;  /* 0x00045cde3d007388 */ /* 0x0005e20000000800 */
[----:B------:R-:W-:Y:S01]  /*6630*/  FFMA.FTZ R170, R163, R164, R170 ;  /* 0x000000a4a3aa7223 */ /* 0x000fe200000100aa */
[C---:B-1----:R-:W-:Y:S01]  /*6640*/  IMAD.WIDE.U32 R2, R145.reuse, UR20, R20 ;  /* 0x0000001491027c25 */ /* 0x042fe2000f8e0014 */
[----:B------:R-:W-:Y:S01]  /*6650*/  IADD3 R163, PT, PT, -R6, UR4, -R51 ;  /* 0x0000000406a37c10 */ /* 0x000fe2000fffe933 */
[----:B------:R2:W-:Y:S02]  /*6660*/  STS [R61+0x460], R224 ;  /* 0x000460e03d007388 */ /* 0x0005e40000000800 */
[----:B------:R-:W-:Y:S01]  /*6670*/  FFMA.FTZ R182, R140, R167, R215 ;  /* 0x000000a78cb67223 */ /* 0x000fe200000100d7 */
[----:B------:R-:W-:Y:S01]  /*6680*/  IMAD R21, R145, UR21, R3 ;  /* 0x0000001591157c24 */ /* 0x000fe2000f8e0203 */
[----:B------:R-:W-:Y:S01]  /*6690*/  ISETP.GE.AND P6, PT, R163, 0x1, PT ;  /* 0x00000001a300780c */ /* 0x000fe20003fc6270 */
[----:B------:R2:W-:Y:S01]  /*66a0*/  STS [R61+0x464], R208 ;  /* 0x000464d03d007388 */ /* 0x0005e20000000800 */
[----:B------:R-:W-:Y:S01]  /*66b0*/  LEA R20, P0, R2, UR22, 0x2 ;  /* 0x0000001602147c11 */ /* 0x000fe2000f8010ff */
[----:B------:R-:W-:Y:S01]  /*66c0*/  FFMA.FTZ R23, R139, R23, R182 ;  /* 0x000000178b177223 */ /* 0x000fe200000100b6 */
[----:B------:R-:W-:Y:S01]  /*66d0*/  FMUL.FTZ R160, R160, R172 ;  /* 0x000000aca0a07220 */ /* 0x000fe20000410000 */
[----:B------:R2:W-:Y:S01]  /*66e0*/  STS [R61+0x468], R214 ;  /* 0x000468d63d007388 */ /* 0x0005e20000000800 */
[----:B------:R-:W-:Y:S01]  /*66f0*/  LEA.HI.X R21, R2, UR23, R21, 0x2, P0 ;  /* 0x0000001702157c11 */ /* 0x000fe200080f1415 */
[----:B------:R-:W-:Y:S01]  /*6700*/  FADD.FTZ R173, -R168, R173 ;  /* 0x000000ada8ad7221 */ /* 0x000fe20000010100 */
[C---:B------:R-:W-:Y:S01]  /*6710*/  IADD3 R2, PT, PT, R51.reuse, 0x40, RZ ;  /* 0x0000004033027810 */ /* 0x040fe20007ffe0ff */
[----:B------:R2:W-:Y:S01]  /*6720*/  STS [R61+0x46c], R216 ;  /* 0x00046cd83d007388 */ /* 0x0005e20000000800 */
[C---:B------:R-:W-:Y:S01]  /*6730*/  IADD3 R166, PT, PT, R51.reuse, 0x60, RZ ;  /* 0x0000006033a67810 */ /* 0x040fe20007ffe0ff */
[----:B------:R-:W-:Y:S01]  /*6740*/  FFMA.FTZ R160, R146, R160, R23 ;  /* 0x000000a092a07223 */ /* 0x000fe20000010017 */
[----:B------:R-:W-:Y:S01]  /*6750*/  LEA.HI R2, R2, R51, RZ, 0x1b ;  /* 0x0000003302027211 */ /* 0x000fe200078fd8ff */
[----:B------:R-:W-:Y:S01]  /*6760*/  BAR.SYNC.DEFER_BLOCKING 0x0 ;  /* 0x0000000000007b1d */ /* 0x000fe20000010000 */
[----:B------:R-:W-:Y:S01]  /*6770*/  FFMA.FTZ R162, R162, R170, R171 ;  /* 0x000000aaa2a27223 */ /* 0x000fe200000100ab */
[----:B------:R-:W-:-:S02]  /*6780*/  IADD3 R168, PT, PT, R51, 0x80, RZ ;  /* 0x0000008033a87810 */ /* 0x000fc40007ffe0ff */
[----:B------:R-:W-:Y:S02]  /*6790*/  LEA.HI R166, R166, R51, RZ, 0x1b ;  /* 0x00000033a6a67211 */ /* 0x000fe400078fd8ff */
[----:B------:R-:W-:Y:S02]  /*67a0*/  LEA R161, R2, UR5, 0x2 ;  /* 0x0000000502a17c11 */ /* 0x000fe4000f8e10ff */
[C---:B------:R-:W-:Y:S02]  /*67b0*/  ISETP.GE.AND P3, PT, R163.reuse, 0x21, PT ;  /* 0x00000021a300780c */ /* 0x040fe40003f66270 */
[C---:B------:R-:W-:Y:S02]  /*67c0*/  ISETP.GE.AND P2, PT, R163.reuse, 0x41, PT ;  /* 0x00000041a300780c */ /* 0x040fe40003f46270 */
[C---:B------:R-:W-:Y:S02]  /*67d0*/  ISETP.GE.AND P1, PT, R163.reuse, 0x61, PT ;  /* 0x00000061a300780c */ /* 0x040fe40003f26270 */
[----:B------:R-:W-:Y:S01]  /*67e0*/  ISETP.GE.AND P0, PT, R163, 0x81, PT ;  /* 0x00000081a300780c */ /* 0x000fe20003f06270 */
[----:B------:R2:W0:Y:S01]  /*67f0*/  LDS R3, [R175+0x4b0] ;  /* 0x0004b000af037984 */ /* 0x0004220000000800 */
[----:B------:R-:W-:Y:S11]  /*6800*/  @!P6 BRA `(.L_x_6873) ;  /* 0x000000000010e947 */ /* 0x000ff60003800000 */
[----:B------:R-:W-:-:S04]  /*6810*/  LEA.HI R2, R51, R51, RZ, 0x1b ;  /* 0x0000003333027211 */ /* 0x000fc800078fd8ff */
[----:B------:R-:W-:-:S05]  /*6820*/  LEA R2, R2, UR5, 0x2 ;  /* 0x0000000502027c11 */ /* 0x000fca000f8e10ff */
[----:B------:R-:W1:Y:S04]  /*6830*/  LDS R23, [R2+0x430] ;  /* 0x0004300002177984 */ /* 0x000e680000000800 */
[----:B-1----:R1:W-:Y:S02]  /*6840*/  REDG.E.ADD.F32.FTZ.RN.STRONG.GPU desc[UR16][R20.64], R23 ;  /* 0x00000017140079a6 */ /* 0x0023e4000c12f310 */
.L_x_6873:
[----:B------:R-:W-:Y:S05]  /*6850*/  BSYNC.RECONVERGENT B0 ;  /* 0x0000000000007941 */ /* 0x000fea0003800200 */
.L_x_6872:
[----:B------:R-:W-:Y:S01]  /*6860*/  BSSY.RECONVERGENT B0, `(.L_x_6874) ;  /* 0x0000004000007945 */ /* 0x000fe20003800200 */
[----:B------:R-:W-:-:S03]  /*6870*/  ISETP.GE.AND P6, PT, R163, 0xa1, PT ;  /* 0x000000a1a300780c */ /* 0x000fc60003fc6270 */
[----:B------:R-:W-:Y:S10]  /*6880*/  @!P3 BRA `(.L_x_6875) ;  /* 0x000000000004b947 */ /* 0x000ff40003800000 */
[----:B0-----:R3:W-:Y:S02]  /*6890*/  REDG.E.ADD.F32.FTZ.RN.STRONG.GPU desc[UR16][R20.64+0x80], R3 ;  /* 0x00008003140079a6 */ /* 0x0017e4000c12f310 */
.L_x_6875:
[----:B------:R-:W-:Y:S05]  /*68a0*/  BSYNC.RECONVERGENT B0 ;  /* 0x0000000000007941 */ /* 0x000fea0003800200 */
.L_x_6874:
[----:B0--3--:R0:W3:Y:S01]  /*68b0*/  LDS R3, [R161+0x530] ;  /* 0x00053000a1037984 */ /* 0x0090e20000000800 */
[----:B------:R-:W-:Y:S01]  /*68c0*/  BSSY.RECONVERGENT B0, `(.L_x_6876) ;  /* 0x0000006000007945 */ /* 0x000fe20003800200 */
[----:B------:R-:W-:Y:S02]  /*68d0*/  IADD3 R2, PT, PT, R51, 0xa0, RZ ;  /* 0x000000a033027810 */ /* 0x000fe40007ffe0ff */
[----:B------:R-:W-:Y:S02]  /*68e0*/  LEA.HI R168, R168, R51, RZ, 0x1b ;  /* 0x00000033a8a87211 */ /* 0x000fe400078fd8ff */
[----:B------:R-:W-:Y:S01]  /*68f0*/  LEA R166, R166, UR5, 0x2 ;  /* 0x00000005a6a67c11 */ /* 0x000fe2000f8e10ff */
[----:B------:R-:W-:Y:S06]  /*6900*/  @!P2 BRA `(.L_x_6877) ;  /* 0x000000000004a947 */ /* 0x000fec0003800000 */
[----:B---3--:R4:W-:Y:S02]  /*6910*/  REDG.E.ADD.F32.FTZ.RN.STRONG.GPU desc[UR16][R20.64+0x100], R3 ;  /* 0x00010003140079a6 */ /* 0x0089e4000c12f310 */
.L_x_6877:
[----:B------:R-:W-:Y:S05]  /*6920*/  BSYNC.RECONVERGENT B0 ;  /* 0x0000000000007941 */ /* 0x000fea0003800200 */
.L_x_6876:
[----:B---34-:R3:W4:Y:S01]  /*6930*/  LDS R3, [R166+0x5b0] ;  /* 0x0005b000a6037984 */ /* 0x0187220000000800 */
[----:B------:R-:W-:Y:S01]  /*6940*/  BSSY.RECONVERGENT B0, `(.L_x_6878) ;  /* 0x0000005000007945 */ /* 0x000fe20003800200 */
[----:B------:R-:W-:Y:S02]  /*6950*/  LEA.HI R2, R2, R51, RZ, 0x1b ;  /* 0x0000003302027211 */ /* 0x000fe400078fd8ff */
[----:B------:R-:W-:Y:S01]  /*6960*/  LEA R168, R168, UR5, 0x2 ;  /* 0x00000005a8a87c11 */ /* 0x000fe2000f8e10ff */
[----:B------:R-:W-:Y:S06]  /*6970*/  @!P1 BRA `(.L_x_6879) ;  /* 0x0000000000049947 */ /* 0x000fec0003800000 */
[----:B----4-:R4:W-:Y:S02]  /*6980*/  REDG.E.ADD.F32.FTZ.RN.STRONG.GPU desc[UR16][R20.64+0x180], R3 ;  /* 0x00018003140079a6 */ /* 0x0109e4000c12f310 */
.L_x_6879:
[----:B------:R-:W-:Y:S05]  /*6990*/  BSYNC.RECONVERGENT B0 ;  /* 0x0000000000007941 */ /* 0x000fea0003800200 */
.L_x_6878:
[----:B----4-:R4:W0:Y:S01]  /*69a0*/  LDS R3, [R168+0x630] ;  /* 0x00063000a8037984 */ /* 0x0108220000000800 */
[----:B------:R-:W-:Y:S01]  /*69b0*/  BSSY.RECONVERGENT B0, `(.L_x_6880) ;  /* 0x0000004000007945 */ /* 0x000fe20003800200 */
[----:B-1----:R-:W-:-:S03]  /*69c0*/  LEA R23, R2, UR5, 0x2 ;  /* 0x0000000502177c11 */ /* 0x002fc6000f8e10ff */
[----:B------:R-:W-:Y:S05]  /*69d0*/  @!P0 BRA `(.L_x_6881) ;  /* 0x0000000000048947 */ /* 0x000fea0003800000 */
[----:B0-----:R1:W-:Y:S02]  /*69e0*/  REDG.E.ADD.F32.FTZ.RN.STRONG.GPU desc[UR16][R20.64+0x200], R3 ;  /* 0x00020003140079a6 */ /* 0x0013e4000c12f310 */
.L_x_6881:
[----:B------:R-:W-:Y:S05]  /*69f0*/  BSYNC.RECONVERGENT B0 ;  /* 0x0000000000007941 */ /* 0x000fea0003800200 */
.L_x_6880:
[----:B01----:R0:W1:Y:S01]  /*6a00*/  LDS R3, [R23+0x6b0] ;  /* 0x0006b00017037984 */ /* 0x0030620000000800 */
[----:B------:R-:W-:Y:S01]  /*6a10*/  BSSY.RECONVERGENT B0, `(.L_x_6882) ;  /* 0x0000005000007945 */ /* 0x000fe20003800200 */
[C---:B------:R-:W-:Y:S02]  /*6a20*/  IADD3 R2, PT, PT, R51.reuse, 0xc0, RZ ;  /* 0x000000c033027810 */ /* 0x040fe40007ffe0ff */
[----:B---3--:R-:W-:Y:S01]  /*6a30*/  IADD3 R166, PT, PT, R51, 0xe0, RZ ;  /* 0x000000e033a67810 */ /* 0x008fe20007ffe0ff */
[----:B------:R-:W-:Y:S06]  /*6a40*/  @!P6 BRA `(.L_x_6883) ;  /* 0x000000000004e947 */ /* 0x000fec0003800000 */
[----:B-1----:R3:W-:Y:S02]  /*6a50*/  REDG.E.ADD.F32.FTZ.RN.STRONG.GPU desc[UR16][R20.64+0x280], R3 ;  /* 0x00028003140079a6 */ /* 0x0027e4000c12f310 */
.L_x_6883:
[----:B------:R-:W-:Y:S05]  /*6a60*/  BSYNC.RECONVERGENT B0 ;  /* 0x0000000000007941 */ /* 0x000fea0003800200 */
.L_x_6882:
[-C--:B------:R-:W-:Y:S01]  /*6a70*/  LEA.HI R2, R2, R51.reuse, RZ, 0x1b ;  /* 0x0000003302027211 */ /* 0x080fe200078fd8ff */
[----:B------:R-:W-:Y:S01]  /*6a80*/  BSSY.RECONVERGENT B0, `(.L_x_6884) ;  /* 0x000000f000007945 */ /* 0x000fe20003800200 */
[----:B------:R-:W-:Y:S02]  /*6a90*/  ISETP.GE.AND P6, PT, R163, 0xc1, PT ;  /* 0x000000c1a300780c */ /* 0x000fe40003fc6270 */
[----:B------:R-:W-:Y:S02]  /*6aa0*/  LEA R2, R2, UR5, 0x2 ;  /* 0x0000000502027c11 */ /* 0x000fe4000f8e10ff */
[C---:B----4-:R-:W-:Y:S02]  /*6ab0*/  IADD3 R168, PT, PT, R51.reuse, 0x100, RZ ;  /* 0x0000010033a87810 */ /* 0x050fe40007ffe0ff */
[----:B------:R-:W-:Y:S01]  /*6ac0*/  LEA.HI R166, R166, R51, RZ, 0x1b ;  /* 0x00000033a6a67211 */ /* 0x000fe200078fd8ff */
[----:B-1-3--:R1:W3:Y:S01]  /*6ad0*/  LDS R3, [R2+0x730] ;  /* 0x0007300002037984 */ /* 0x00a2e20000000800 */
        /* <DEDUP_REMOVED lines=8> */
[----:B---3--:R4:W-:Y:S02]  /*6b60*/  REDG.E.ADD.F32.FTZ.RN.STRONG.GPU desc[UR16][R20.64+0x300], R3 ;  /* 0x00030003140079a6 */ /* 0x0089e4000c12f310 */
.L_x_6885:
[----:B------:R-:W-:Y:S05]  /*6b70*/  BSYNC.RECONVERGENT B0 ;  /* 0x0000000000007941 */ /* 0x000fea0003800200 */
.L_x_6884:
[----:B---34-:R3:W4:Y:S01]  /*6b80*/  LDS R3, [R166+0x7b0] ;  /* 0x0007b000a6037984 */ /* 0x0187220000000800 */
[----:B------:R-:W-:Y:S01]  /*6b90*/  BSSY.RECONVERGENT B0, `(.L_x_6886) ;  /* 0x0000006000007945 */ /* 0x000fe20003800200 */
[----:B-1----:R-:W-:Y:S02]  /*6ba0*/  IADD3 R2, PT, PT, R51, 0x140, RZ ;  /* 0x0000014033027810 */ /* 0x002fe40007ffe0ff */
[----:B------:R-:W-:Y:S02]  /*6bb0*/  LEA.HI R182, R182, R51, RZ, 0x1b ;  /* 0x00000033b6b67211 */ /* 0x000fe400078fd8ff */
[----:B------:R-:W-:Y:S01]  /*6bc0*/  LEA R168, R168, UR5, 0x2 ;  /* 0x00000005a8a87c11 */ /* 0x000fe2000f8e10ff */
[----:B------:R-:W-:Y:S06]  /*6bd0*/  @!P0 BRA `(.L_x_6887) ;  /* 0x0000000000048947 */ /* 0x000fec0003800000 */
[----:B----4-:R1:W-:Y:S02]  /*6be0*/  REDG.E.ADD.F32.FTZ.RN.STRONG.GPU desc[UR16][R20.64+0x380], R3 ;  /* 0x00038003140079a6 */ /* 0x0103e4000c12f310 */
.L_x_6887:
[----:B------:R-:W-:Y:S05]  /*6bf0*/  BSYNC.RECONVERGENT B0 ;  /* 0x0000000000007941 */ /* 0x000fea0003800200 */
.L_x_6886:
[----:B-1--4-:R1:W4:Y:S01]  /*6c00*/  LDS R3, [R168+0x830] ;  /* 0x00083000a8037984 */ /* 0x0123220000000800 */
[----:B------:R-:W-:Y:S01]  /*6c10*/  BSSY.RECONVERGENT B0, `(.L_x_6888) ;  /* 0x0000005000007945 */ /* 0x000fe20003800200 */
[----:B------:R-:W-:Y:S02]  /*6c20*/  LEA.HI R2, R2, R51, RZ, 0x1b ;  /* 0x0000003302027211 */ /* 0x000fe400078fd8ff */
[----:B------:R-:W-:Y:S01]  /*6c30*/  LEA R182, R182, UR5, 0x2 ;  /* 0x00000005b6b67c11 */ /* 0x000fe2000f8e10ff */
[----:B------:R-:W-:Y:S06]  /*6c40*/  @!P1 BRA `(.L_x_6889) ;  /* 0x0000000000049947 */ /* 0x000fec0003800000 */
[----:B----4-:R4:W-:Y:S02]  /*6c50*/  REDG.E.ADD.F32.FTZ.RN.STRONG.GPU desc[UR16][R20.64+0x400], R3 ;  /* 0x00040003140079a6 */ /* 0x0109e4000c12f310 */
.L_x_6889:
[----:B------:R-:W-:Y:S05]  /*6c60*/  BSYNC.RECONVERGENT B0 ;  /* 0x0000000000007941 */ /* 0x000fea0003800200 */
.L_x_6888:
[----:B----4-:R4:W0:Y:S01]  /*6c70*/  LDS R3, [R182+0x8b0] ;  /* 0x0008b000b6037984 */ /* 0x0108220000000800 */
[----:B------:R-:W-:Y:S01]  /*6c80*/  BSSY.RECONVERGENT B0, `(.L_x_6890) ;  /* 0x0000005000007945 */ /* 0x000fe20003800200 */
[----:B---3--:R-:W-:Y:S02]  /*6c90*/  IADD3 R166, PT, PT, R51, 0x160, RZ ;  /* 0x0000016033a67810 */ /* 0x008fe40007ffe0ff */
[----:B------:R-:W-:Y:S01]  /*6ca0*/  LEA R2, R2, UR5, 0x2 ;  /* 0x0000000502027c11 */ /* 0x000fe2000f8e10ff */
[----:B------:R-:W-:Y:S06]  /*6cb0*/  @!P2 BRA `(.L_x_6891) ;  /* 0x000000000004a947 */ /* 0x000fec0003800000 */
[----:B0-----:R3:W-:Y:S02]  /*6cc0*/  REDG.E.ADD.F32.FTZ.RN.STRONG.GPU desc[UR16][R20.64+0x480], R3 ;  /* 0x00048003140079a6 */ /* 0x0017e4000c12f310 */
.L_x_6891:
[----:B------:R-:W-:Y:S05]  /*6cd0*/  BSYNC.RECONVERGENT B0 ;  /* 0x0000000000007941 */ /* 0x000fea0003800200 */
.L_x_6890:
[----:B0--3--:R0:W3:Y:S01]  /*6ce0*/  LDS R3, [R2+0x930] ;  /* 0x0009300002037984 */ /* 0x0090e20000000800 */
[----:B------:R-:W-:Y:S01]  /*6cf0*/  BSSY.RECONVERGENT B0, `(.L_x_6892) ;  /* 0x0000004000007945 */ /* 0x000fe20003800200 */
[----:B------:R-:W-:-:S03]  /*6d00*/  LEA.HI R166, R166, R51, RZ, 0x1b ;  /* 0x00000033a6a67211 */ /* 0x000fc600078fd8ff */
[----:B------:R-:W-:Y:S05]  /*6d10*/  @!P3 BRA `(.L_x_6893) ;  /* 0x000000000004b947 */ /* 0x000fea0003800000 */
[----:B---3--:R3:W-:Y:S02]  /*6d20*/  REDG.E.ADD.F32.FTZ.RN.STRONG.GPU desc[UR16][R20.64+0x500], R3 ;  /* 0x00050003140079a6 */ /* 0x0087e4000c12f310 */
.L_x_6893:
[----:B------:R-:W-:Y:S05]  /*6d30*/  BSYNC.RECONVERGENT B0 ;  /* 0x0000000000007941 */ /* 0x000fea0003800200 */
.L_x_6892:
[----:B---3--:R-:W-:Y:S01]  /*6d40*/  LEA R3, R166, UR5, 0x2 ;  /* 0x00000005a6037c11 */ /* 0x008fe2000f8e10ff */
[----:B0-----:R-:W-:Y:S01]  /*6d50*/  FMUL.FTZ R2, R162, R88 ;  /* 0x00000058a2027220 */ /* 0x001fe20000410000 */
[C---:B------:R-:W-:Y:S01]  /*6d60*/  ISETP.GE.AND P6, PT, R163.reuse, 0x161, PT ;  /* 0x00000161a300780c */ /* 0x040fe20003fc6270 */
[----:B------:R-:W-:Y:S01]  /*6d70*/  BSSY.RECONVERGENT B0, `(.L_x_6894) ;  /* 0x000000a000007945 */ /* 0x000fe20003800200 */
[C---:B------:R-:W-:Y:S01]  /*6d80*/  ISETP.GE.AND P0, PT, R163.reuse, 0x181, PT ;  /* 0x00000181a300780c */ /* 0x040fe20003f06270 */
[----:B------:R-:W-:Y:S01]  /*6d90*/  FMUL.FTZ R166, R170, R89 ;  /* 0x00000059aaa67220 */ /* 0x000fe20000410000 */
[----:B------:R-:W0:Y:S01]  /*6da0*/  LDS R3, [R3+0x9b0] ;  /* 0x0009b00003037984 */ /* 0x000e220000000800 */
[C---:B------:R-:W-:Y:S01]  /*6db0*/  ISETP.GE.AND P1, PT, R163.reuse, 0x1a1, PT ;  /* 0x000001a1a300780c */ /* 0x040fe20003f26270 */
[----:B------:R-:W-:Y:S01]  /*6dc0*/  FFMA.FTZ R23, R2, R173, RZ ;  /* 0x000000ad02177223 */ /* 0x000fe200000100ff */
[C---:B------:R-:W-:Y:S02]  /*6dd0*/  ISETP.GE.AND P2, PT, R163.reuse, 0x1c1, PT ;  /* 0x000001c1a300780c */ /* 0x040fe40003f46270 */
[----:B------:R-:W-:-:S04]  /*6de0*/  ISETP.GE.AND P3, PT, R163, 0x1e1, PT ;  /* 0x000001e1a300780c */ /* 0x000fc80003f66270 */
[----:B------:R-:W-:Y:S09]  /*6df0*/  @!P6 BRA `(.L_x_6895) ;  /* 0x000000000004e947 */ /* 0x000ff20003800000 */
[----:B0-----:R3:W-:Y:S02]  /*6e00*/  REDG.E.ADD.F32.FTZ.RN.STRONG.GPU desc[UR16][R20.64+0x580], R3 ;  /* 0x00058003140079a6 */ /* 0x0017e4000c12f310 */
.L_x_6895:
[----:B------:R-:W-:Y:S05]  /*6e10*/  BSYNC.RECONVERGENT B0 ;  /* 0x0000000000007941 */ /* 0x000fea0003800200 */
.L_x_6894:
[----:B------:R-:W-:Y:S01]  /*6e20*/  IADD3 R192, PT, PT, R51, 0x180, RZ ;  /* 0x0000018033c07810 */ /* 0x000fe20007ffe0ff */
[----:B0--3--:R-:W-:Y:S01]  /*6e30*/  FMUL.FTZ R3, R164, R90 ;  /* 0x0000005aa4037220 */ /* 0x009fe20000410000 */
[----:B----4-:R-:W-:Y:S01]  /*6e40*/  FFMA.FTZ R182, R166, R165, R23 ;  /* 0x000000a5a6b67223 */ /* 0x010fe20000010017 */
[----:B------:R-:W-:Y:S01]  /*6e50*/  FFMA.FTZ R199, R106, -R91, R199 ;  /* 0x8000005b6ac77223 */ /* 0x000fe200000100c7 */
[----:B------:R-:W-:Y:S01]  /*6e60*/  LEA.HI R163, R192, R51, RZ, 0x1b ;  /* 0x00000033c0a37211 */ /* 0x000fe200078fd8ff */
[----:B-1----:R-:W-:Y:S01]  /*6e70*/  FMUL.FTZ R168, R22, R91 ;  /* 0x0000005b16a87220 */ /* 0x002fe20000410000 */
[----:B------:R-:W-:Y:S01]  /*6e80*/  FFMA.FTZ R23, R3, R195, R182 ;  /* 0x000000c303177223 */ /* 0x000fe200000100b6 */
[-C--:B------:R-:W-:Y:S01]  /*6e90*/  FFMA.FTZ R198, R107, -R92.reuse, R198 ;  /* 0x8000005c6bc67223 */ /* 0x080fe200000100c6 */
[----:B------:R-:W-:Y:S01]  /*6ea0*/  LEA R167, R163, UR5, 0x2 ;  /* 0x00000005a3a77c11 */ /* 0x000fe2000f8e10ff */
[----:B------:R-:W-:Y:S01]  /*6eb0*/  FMUL.FTZ R161, R194, R92 ;  /* 0x0000005cc2a17220 */ /* 0x000fe20000410000 */
[----:B------:R-:W-:Y:S01]  /*6ec0*/  FFMA.FTZ R192, R168, R199, R23 ;  /* 0x000000c7a8c07223 */ /* 0x000fe20000010017 */
[----:B--2---:R-:W-:Y:S01]  /*6ed0*/  IADD3 R208, PT, PT, R51, 0x1a0, RZ ;  /* 0x000001a033d07810 */ /* 0x004fe20007ffe0ff */
[-C--:B------:R-:W-:Y:S01]  /*6ee0*/  FFMA.FTZ R203, R110, -R93.reuse, R203 ;  /* 0x8000005d6ecb7223 */ /* 0x080fe200000100cb */
[----:B------:R-:W-:Y:S01]  /*6ef0*/  FMUL.FTZ R182, R178, R93 ;  /* 0x0000005db2b67220 */ /* 0x000fe20000410000 */
[----:B------:R-:W0:Y:S01]  /*6f00*/  LDS R167, [R167+0xa30] ;  /* 0x000a3000a7a77984 */ /* 0x000e220000000800 */
[----:B------:R-:W-:Y:S01]  /*6f10*/  FFMA.FTZ R23, R161, R198, R192 ;  /* 0x000000c6a1177223 */ /* 0x000fe200000100c0 */
[----:B------:R-:W-:Y:S01]  /*6f20*/  LEA.HI R208, R208, R51, RZ, 0x1b ;  /* 0x00000033d0d07211 */ /* 0x000fe200078fd8ff */
[-C--:B------:R-:W-:Y:S01]  /*6f30*/  FFMA.FTZ R200, R109, -R98.reuse, R200 ;  /* 0x800000626dc87223 */ /* 0x080fe200000100c8 */
        /* <DEDUP_REMOVED lines=9> */
.L_x_6897:
[----:B------:R-:W-:Y:S05]  /*6fd0*/  BSYNC.RECONVERGENT B0 ;  /* 0x0000000000007941 */ /* 0x000fea0003800200 */
.L_x_6896:
[----:B01----:R0:W1:Y:S01]  /*6fe0*/  LDS R167, [R169+0xab0] ;  /* 0x000ab000a9a77984 */ /* 0x0030620000000800 */
[----:B------:R-:W-:Y:S01]  /*6ff0*/  BSSY.RECONVERGENT B0, `(.L_x_6898) ;  /* 0x0000006000007945 */ /* 0x000fe20003800200 */
[-C--:B------:R-:W-:Y:S01]  /*7000*/  FMUL.FTZ R208, R180, R108.reuse ;  /* 0x0000006cb4d07220 */ /* 0x080fe20000410000 */
[----:B------:R-:W-:Y:S01]  /*7010*/  FFMA.FTZ R204, R113, -R108, R204 ;  /* 0x8000006c71cc7223 */ /* 0x000fe200000100cc */
[----:B------:R-:W-:Y:S01]  /*7020*/  FFMA.FTZ R23, R202, R163, R23 ;  /* 0x000000a3ca177223 */ /* 0x000fe20000010017 */
[----:B------:R-:W-:Y:S06]  /*7030*/  @!P1 BRA `(.L_x_6899) ;  /* 0x0000000000049947 */ /* 0x000fec0003800000 */
[----:B-1----:R2:W-:Y:S02]  /*7040*/  REDG.E.ADD.F32.FTZ.RN.STRONG.GPU desc[UR16][R20.64+0x680], R167 ;  /* 0x000680a7140079a6 */ /* 0x0025e4000c12f310 */
.L_x_6899:
[----:B------:R-:W-:Y:S05]  /*7050*/  BSYNC.RECONVERGENT B0 ;  /* 0x0000000000007941 */ /* 0x000fea0003800200 */
.L_x_6898:
[----:B------:R-:W-:Y:S01]  /*7060*/  IADD3 R218, PT, PT, R51, 0x1c0, RZ ;  /* 0x000001c033da7810 */ /* 0x000fe20007ffe0ff */
[-C--:B------:R-:W-:Y:S01]  /*7070*/  FMUL.FTZ R214, R176, R112.reuse ;  /* 0x00000070b0d67220 */ /* 0x080fe20000410000 */
[----:B------:R-:W-:Y:S01]  /*7080*/  FFMA.FTZ R206, R115, -R112, R206 ;  /* 0x8000007073ce7223 */ /* 0x000fe200000100ce */
[----:B------:R-:W-:Y:S01]  /*7090*/  FFMA.FTZ R23, R208, R204, R23 ;  /* 0x000000ccd0177223 */ /* 0x000fe20000010017 */
[----:B------:R-:W-:Y:S01]  /*70a0*/  LEA.HI R175, R218, R51, RZ, 0x1b ;  /* 0x00000033daaf7211 */ /* 0x000fe200078fd8ff */
[-C--:B-12---:R-:W-:Y:S01]  /*70b0*/  FMUL.FTZ R167, R188, R117.reuse ;  /* 0x00000075bca77220 */ /* 0x086fe20000410000 */
[----:B------:R-:W-:Y:S01]  /*70c0*/  FFMA.FTZ R205, R114, -R117, R205 ;  /* 0x8000007572cd7223 */ /* 0x000fe200000100cd */
[----:B------:R-:W-:Y:S01]  /*70d0*/  FFMA.FTZ R216, R214, R206, R23 ;  /* 0x000000ced6d87223 */ /* 0x000fe20000010017 */
[----:B------:R-:W-:Y:S01]  /*70e0*/  LEA R177, R175, UR5, 0x2 ;  /* 0x00000005afb17c11 */ /* 0x000fe2000f8e10ff */
[-C--:B0-----:R-:W-:Y:S01]  /*70f0*/  FMUL.FTZ R169, R174, R121.reuse ;  /* 0x00000079aea97220 */ /* 0x081fe20000410000 */
[----:B------:R-:W-:Y:S01]  /*7100*/  FFMA.FTZ R207, R116, -R121, R207 ;  /* 0x8000007974cf7223 */ /* 0x000fe200000100cf */
[----:B------:R-:W-:Y:S01]  /*7110*/  FFMA.FTZ R216, R167, R205, R216 ;  /* 0x000000cda7d87223 */ /* 0x000fe200000100d8 */
[-C--:B------:R-:W-:Y:S01]  /*7120*/  FMUL.FTZ R171, R190, R123.reuse ;  /* 0x0000007bbeab7220 */ /* 0x080fe20000410000 */
[----:B------:R-:W-:Y:S01]  /*7130*/  FFMA.FTZ R209, R118, -R123, R209 ;  /* 0x8000007b76d17223 */ /* 0x000fe200000100d1 */
[----:B------:R-:W0:Y:S01]  /*7140*/  LDS R177, [R177+0xb30] ;  /* 0x000b3000b1b17984 */ /* 0x000e220000000800 */
[----:B------:R-:W-:Y:S01]  /*7150*/  FFMA.FTZ R216, R169, R207, R216 ;  /* 0x000000cfa9d87223 */ /* 0x000fe200000100d8 */
[----:B------:R-:W-:Y:S01]  /*7160*/  IADD3 R220, PT, PT, R51, 0x1e0, RZ ;  /* 0x000001e033dc7810 */ /* 0x000fe20007ffe0ff */
[-C--:B------:R-:W-:Y:S01]  /*7170*/  FMUL.FTZ R218, R196, R126.reuse ;  /* 0x0000007ec4da7220 */ /* 0x080fe20000410000 */
[----:B------:R-:W-:Y:S01]  /*7180*/  FFMA.FTZ R212, R119, -R126, R212 ;  /* 0x8000007e77d47223 */ /* 0x000fe200000100d4 */
[----:B------:R-:W-:Y:S01]  /*7190*/  FFMA.FTZ R23, R171, R209, R216 ;  /* 0x000000d1ab177223 */ /* 0x000fe200000100d8 */
[----:B------:R-:W-:Y:S01]  /*71a0*/  LEA.HI R220, R220, R51, RZ, 0x1b ;  /* 0x00000033dcdc7211 */ /* 0x000fe200078fd8ff */
[-C--:B------:R-:W-:Y:S01]  /*71b0*/  FMUL.FTZ R175, R201, R129.reuse ;  /* 0x00000081c9af7220 */ /* 0x080fe20000410000 */
[----:B------:R-:W-:Y:S01]  /*71c0*/  FFMA.FTZ R213, R120, -R129, R213 ;  /* 0x8000008178d57223 */ /* 0x000fe200000100d5 */
[----:B------:R-:W-:Y:S01]  /*71d0*/  FFMA.FTZ R216, R218, R212, R23 ;  /* 0x000000d4dad87223 */ /* 0x000fe20000010017 */
[----:B------:R-:W-:Y:S01]  /*71e0*/  BSSY.RECONVERGENT B0, `(.L_x_6900) ;  /* 0x0000007000007945 */ /* 0x000fe20003800200 */
[----:B------:R-:W-:Y:S01]  /*71f0*/  LEA R179, R220, UR5, 0x2 ;  /* 0x00000005dcb37c11 */ /* 0x000fe2000f8e10ff */
[-C--:B------:R-:W-:Y:S01]  /*7200*/  FMUL.FTZ R220, R210, R134.reuse ;  /* 0x00000086d2dc7220 */ /* 0x080fe20000410000 */
[----:B------:R-:W-:Y:S01]  /*7210*/  FFMA.FTZ R172, R131, -R134, R172 ;  /* 0x8000008683ac7223 */ /* 0x000fe200000100ac */
[----:B------:R-:W-:Y:S01]  /*7220*/  FFMA.FTZ R23, R175, R213, R216 ;  /* 0x000000d5af177223 */ /* 0x000fe200000100d8 */
[----:B------:R-:W-:Y:S06]  /*7230*/  @!P2 BRA `(.L_x_6901) ;  /* 0x000000000004a947 */ /* 0x000fec0003800000 */
[----:B0-----:R1:W-:Y:S02]  /*7240*/  REDG.E.ADD.F32.FTZ.RN.STRONG.GPU desc[UR16][R20.64+0x700], R177 ;  /* 0x000700b1140079a6 */ /* 0x0013e4000c12f310 */
.L_x_6901:
[----:B------:R-:W-:Y:S05]  /*7250*/  BSYNC.RECONVERGENT B0 ;  /* 0x0000000000007941 */ /* 0x000fea0003800200 */
.L_x_6900:
[----:B01----:R0:W1:Y:S01]  /*7260*/  LDS R177, [R179+0xbb0] ;  /* 0x000bb000b3b17984 */ /* 0x0030620000000800 */
[----:B------:R-:W-:Y:S01]  /*7270*/  BSSY.RECONVERGENT B0, `(.L_x_6902) ;  /* 0x0000004000007945 */ /* 0x000fe20003800200 */
[----:B------:R-:W-:-:S03]  /*7280*/  FFMA.FTZ R23, R220, R172, R23 ;  /* 0x000000acdc177223 */ /* 0x000fc60000010017 */
[----:B------:R-:W-:Y:S05]  /*7290*/  @!P3 BRA `(.L_x_6903) ;  /* 0x000000000004b947 */ /* 0x000fea0003800000 */
[----:B-1----:R2:W-:Y:S02]  /*72a0*/  REDG.E.ADD.F32.FTZ.RN.STRONG.GPU desc[UR16][R20.64+0x780], R177 ;  /* 0x000780b1140079a6 */ /* 0x0025e4000c12f310 */
.L_x_6903:
[----:B------:R-:W-:Y:S05]  /*72b0*/  BSYNC.RECONVERGENT B0 ;  /* 0x0000000000007941 */ /* 0x000fea0003800200 */
.L_x_6902:
[----:B--2---:R-:W2:Y:S01]  /*72c0*/  SHFL.DOWN PT, R20, R23, 0x1, 0x1f ;  /* 0x08201f0017147f89 */ /* 0x004ea200000e0000 */
[----:B------:R-:W-:Y:S01]  /*72d0*/  ISETP.GT.AND P0, PT, R41, 0x1e, PT ;  /* 0x0000001e2900780c */ /* 0x000fe20003f04270 */
[----:B------:R-:W-:Y:S01]  /*72e0*/  FADD.FTZ R150, R171, R150 ;  /* 0x00000096ab967221 */ /* 0x000fe20000010000 */
[----:B------:R-:W-:Y:S01]  /*72f0*/  FADD.FTZ R156, R192, R156 ;  /* 0x0000009cc09c7221 */ /* 0x000fe20000010000 */
[----:B------:R-:W3:Y:S01]  /*7300*/  SHFL.DOWN PT, R21, R160, 0x1, 0x1f ;  /* 0x08201f00a0157f89 */ /* 0x000ee200000e0000 */
[----:B------:R-:W-:Y:S01]  /*7310*/  FADD.FTZ R158, R161, R158 ;  /* 0x0000009ea19e7221 */ /* 0x000fe20000010000 */
[----:B------:R-:W-:Y:S01]  /*7320*/  FADD.FTZ R151, R169, R151 ;  /* 0x00000097a9977221 */ /* 0x000fe20000010000 */
[C---:B------:R-:W-:Y:S01]  /*7330*/  FMUL.FTZ R169, R159.reuse, R176 ;  /* 0x000000b09fa97220 */ /* 0x040fe20000410000 */
[----:B------:R-:W-:Y:S01]  /*7340*/  FADD.FTZ R141, R168, R141 ;  /* 0x0000008da88d7221 */ /* 0x000fe20000010000 */
[----:B------:R-:W-:Y:S01]  /*7350*/  FMUL.FTZ R168, R159, R174 ;  /* 0x000000ae9fa87220 */ /* 0x000fe20000410000 */
[----:B------:R-:W-:Y:S01]  /*7360*/  FADD.FTZ R152, R167, R152 ;  /* 0x00000098a7987221 */ /* 0x000fe20000010000 */
[----:B------:R-:W-:Y:S01]  /*7370*/  FMUL.FTZ R206, R206, R169 ;  /* 0x000000a9cece7220 */ /* 0x000fe20000410000 */
[----:B------:R-:W-:Y:S01]  /*7380*/  ISETP.NE.AND P1, PT, R51, RZ, PT ;  /* 0x000000ff3300720c */ /* 0x000fe20003f25270 */
[----:B------:R-:W-:Y:S01]  /*7390*/  FMUL.FTZ R207, R207, R168 ;  /* 0x000000a8cfcf7220 */ /* 0x000fe20000410000 */
[----:B------:R-:W-:Y:S01]  /*73a0*/  FADD.FTZ R144, R2, R144 ;  /* 0x0000009002907221 */ /* 0x000fe20000010000 */
[----:B------:R-:W-:Y:S01]  /*73b0*/  FFMA.FTZ R206, R115, R176, R206 ;  /* 0x000000b073ce7223 */ /* 0x000fe200000100ce */
[C---:B------:R-:W-:Y:S01]  /*73c0*/  FMUL.FTZ R176, R159.reuse, R190 ;  /* 0x000000be9fb07220 */ /* 0x040fe20000410000 */
[-C--:B------:R-:W-:Y:S01]  /*73d0*/  FMUL.FTZ R2, R159, R201.reuse ;  /* 0x000000c99f027220 */ /* 0x080fe20000410000 */
[----:B------:R-:W-:Y:S01]  /*73e0*/  FADD.FTZ R142, R3, R142 ;  /* 0x0000008e038e7221 */ /* 0x000fe20000010000 */
[----:B------:R-:W-:Y:S01]  /*73f0*/  FFMA.FTZ R174, R116, R174, R207 ;  /* 0x000000ae74ae7223 */ /* 0x000fe200000100cf */
[----:B------:R-:W-:Y:S01]  /*7400*/  FMUL.FTZ R209, R209, R176 ;  /* 0x000000b0d1d17220 */ /* 0x000fe20000410000 */
[----:B------:R-:W-:Y:S01]  /*7410*/  FMUL.FTZ R213, R213, R2 ;  /* 0x00000002d5d57220 */ /* 0x000fe20000410000 */
[----:B------:R-:W-:Y:S01]  /*7420*/  BSSY.RECONVERGENT B0, `(.L_x_6904) ;  /* 0x0000063000007945 */ /* 0x000fe20003800200 */
[----:B------:R-:W-:Y:S01]  /*7430*/  FADD.FTZ R147, R220, R147 ;  /* 0x00000093dc937221 */ /* 0x000fe20000010000 */
[----:B--2---:R-:W-:Y:S01]  /*7440*/  @!P0 FADD.FTZ R23, R23, R20 ;  /* 0x0000001417178221 */ /* 0x004fe20000010000 */
[----:B------:R-:W-:Y:S01]  /*7450*/  FFMA.FTZ R209, R118, R190, R209 ;  /* 0x000000be76d17223 */ /* 0x000fe200000100d1 */
[----:B------:R-:W-:Y:S01]  /*7460*/  FFMA.FTZ R213, R120, R201, R213 ;  /* 0x000000c978d57223 */ /* 0x000fe200000100d5 */
        /* <DEDUP_REMOVED lines=14> */
[----:B------:R-:W-:-:S02]  /*7550*/  FADD.FTZ R80, R213, R80 ;  /* 0x00000050d5507221 */ /* 0x000fc40000010000 */
[----:B--2---:R-:W-:Y:S01]  /*7560*/  @!P0 FADD.FTZ R23, R23, R20 ;  /* 0x0000001417178221 */ /* 0x004fe20000010000 */
[----:B------:R-:W-:Y:S01]  /*7570*/  FMUL.FTZ R20, R159, R186 ;  /* 0x000000ba9f147220 */ /* 0x000fe20000410000 */
[----:B---3--:R-:W-:-:S03]  /*7580*/  @!P0 FADD.FTZ R160, R160, R21 ;  /* 0x00000015a0a08221 */ /* 0x008fc60000010000 */
[----:B------:R-:W2:Y:S01]  /*7590*/  SHFL.DOWN PT, R216, R23, 0x4, 0x1f ;  /* 0x08801f0017d87f89 */ /* 0x000ea200000e0000 */
[----:B------:R-:W-:Y:S01]  /*75a0*/  ISETP.GT.AND P0, PT, R41, 0x1b, PT ;  /* 0x0000001b2900780c */ /* 0x000fe20003f04270 */
[----:B------:R-:W-:Y:S01]  /*75b0*/  FMUL.FTZ R20, R163, R20 ;  /* 0x00000014a3147220 */ /* 0x000fe20000410000 */
[----:B------:R-:W-:Y:S01]  /*75c0*/  FMUL.FTZ R21, R159, R184 ;  /* 0x000000b89f157220 */ /* 0x000fe20000410000 */
[----:B-1----:R-:W1:Y:S02]  /*75d0*/  SHFL.DOWN PT, R177, R160, 0x4, 0x1f ;  /* 0x08801f00a0b17f89 */ /* 0x002e6400000e0000 */
[----:B------:R-:W-:Y:S01]  /*75e0*/  FFMA.FTZ R186, R111, R186, R20 ;  /* 0x000000ba6fba7223 */ /* 0x000fe20000010014 */
[C---:B------:R-:W-:Y:S01]  /*75f0*/  FMUL.FTZ R20, R159.reuse, R178 ;  /* 0x000000b29f147220 */ /* 0x040fe20000410000 */
[----:B------:R-:W-:Y:S01]  /*7600*/  FMUL.FTZ R200, R200, R21 ;  /* 0x00000015c8c87220 */ /* 0x000fe20000410000 */
[----:B------:R-:W-:Y:S01]  /*7610*/  FMUL.FTZ R21, R159, R180 ;  /* 0x000000b49f157220 */ /* 0x000fe20000410000 */
[----:B------:R-:W-:Y:S01]  /*7620*/  FADD.FTZ R87, R186, R87 ;  /* 0x00000057ba577221 */ /* 0x000fe20000010000 */
        /* <DEDUP_REMOVED lines=13> */
[----:B--2---:R-:W-:Y:S01]  /*7700*/  @!P0 FADD.FTZ R23, R23, R216 ;  /* 0x000000d817178221 */ /* 0x004fe20000010000 */
[----:B------:R-:W-:Y:S01]  /*7710*/  FFMA.FTZ R167, R113, R180, R204 ;  /* 0x000000b471a77223 */ /* 0x000fe200000100cc */
[----:B------:R-:W-:Y:S01]  /*7720*/  FADD.FTZ R96, R21, R96 ;  /* 0x0000006015607221 */ /* 0x000fe20000010000 */
[----:B------:R-:W-:Y:S01]  /*7730*/  FMUL.FTZ R21, R159, R196 ;  /* 0x000000c49f157220 */ /* 0x000fe20000410000 */
[----:B-1----:R-:W-:Y:S01]  /*7740*/  @!P0 FADD.FTZ R160, R160, R177 ;  /* 0x000000b1a0a08221 */ /* 0x002fe20000010000 */
[----:B------:R-:W1:Y:S01]  /*7750*/  SHFL.DOWN PT, R192, R23, 0x8, 0x1f ;  /* 0x09001f0017c07f89 */ /* 0x000e6200000e0000 */
[----:B------:R-:W-:Y:S01]  /*7760*/  ISETP.GT.AND P0, PT, R41, 0x17, PT ;  /* 0x000000172900780c */ /* 0x000fe20003f04270 */
[----:B------:R-:W-:Y:S01]  /*7770*/  FADD.FTZ R97, R22, R97 ;  /* 0x0000006116617221 */ /* 0x000fe20000010000 */
[C---:B------:R-:W-:Y:S01]  /*7780*/  FMUL.FTZ R180, R159.reuse, R188 ;  /* 0x000000bc9fb47220 */ /* 0x040fe20000410000 */
[----:B------:R-:W2:Y:S01]  /*7790*/  SHFL.DOWN PT, R171, R160, 0x8, 0x1f ;  /* 0x09001f00a0ab7f89 */ /* 0x000ea200000e0000 */
[C---:B------:R-:W-:Y:S01]  /*77a0*/  FMUL.FTZ R22, R159.reuse, R162 ;  /* 0x000000a29f167220 */ /* 0x040fe20000410000 */
        /* <DEDUP_REMOVED lines=24> */
[----:B------:R-:W-:-:S03]  /*7930*/  ISETP.NE.AND P0, PT, R41, RZ, PT ;  /* 0x000000ff2900720c */ /* 0x000fc60003f05270 */
[----:B------:R-:W2:Y:S01]  /*7940*/  SHFL.DOWN PT, R161, R160, 0x10, 0x1f ;  /* 0x0a001f00a0a17f89 */ /* 0x000ea200000e0000 */
[----:B-1----:R-:W-:Y:S01]  /*7950*/  FADD.FTZ R20, R23, R178 ;  /* 0x000000b217147221 */ /* 0x002fe20000010000 */
[----:B--2---:R-:W-:-:S08]  /*7960*/  FADD.FTZ R21, R160, R161 ;  /* 0x000000a1a0157221 */ /* 0x004fd00000010000 */
[----:B------:R1:W-:Y:S01]  /*7970*/  @!P0 STS.64 [UR5+0xc78], R20 ;  /* 0x000c7814ff008988 */ /* 0x0003e20008000a05 */
[----:B------:R-:W-:Y:S01]  /*7980*/  BAR.SYNC.DEFER_BLOCKING 0x0 ;  /* 0x0000000000007b1d */ /* 0x000fe20000010000 */
[----:B------:R-:W-:-:S04]  /*7990*/  ISETP.GT.AND P0, PT, R41, 0xf, PT ;  /* 0x0000000f2900780c */ /* 0x000fc80003f04270 */
[----:B-1----:R-:W-:Y:S02]  /*79a0*/  FSEL R20, R23, R20, P0 ;  /* 0x0000001417147208 */ /* 0x002fe40000000000 */
[----:B------:R-:W-:Y:S01]  /*79b0*/  FSEL R21, R160, R21, P0 ;  /* 0x00000015a0157208 */ /* 0x000fe20000000000 */
[----:B------:R-:W-:Y:S06]  /*79c0*/  @P1 BRA `(.L_x_6905) ;  /* 0x0000000000201947 */ /* 0x000fec0003800000 */
[----:B------:R-:W-:Y:S02]  /*79d0*/  ISETP.NE.AND P0, PT, R60, UR7, PT ;  /* 0x000000073c007c0c */ /* 0x000fe4000bf05270 */
[----:B------:R-:W-:-:S11]  /*79e0*/  LEA R22, R145, UR5, 0x2 ;  /* 0x0000000591167c11 */ /* 0x000fd6000f8e10ff */
[----:B------:R-:W1:Y:S04]  /*79f0*/  @P0 LDS R2, [R22+0x2328] ;  /* 0x0023280016020984 */ /* 0x000e680000000800 */
[----:B------:R-:W2:Y:S01]  /*7a00*/  @P0 LDS R3, [R22+0x1f28] ;  /* 0x001f280016030984 */ /* 0x000ea20000000800 */
[----:B-1----:R-:W-:Y:S01]  /*7a10*/  @P0 FADD.FTZ R21, R21, R2 ;  /* 0x0000000215150221 */ /* 0x002fe20000010000 */
[----:B--2---:R-:W-:-:S04]  /*7a20*/  @P0 FADD.FTZ R20, R20, R3 ;  /* 0x0000000314140221 */ /* 0x004fc80000010000 */
[----:B------:R1:W-:Y:S04]  /*7a30*/  STS [R22+0x2328], R21 ;  /* 0x0023281516007388 */ /* 0x0003e80000000800 */
[----:B------:R1:W-:Y:S02]  /*7a40*/  STS [R22+0x1f28], R20 ;  /* 0x001f281416007388 */ /* 0x0003e40000000800 */
.L_x_6905:
[----:B------:R-:W-:Y:S05]  /*7a50*/  BSYNC.RECONVERGENT B0 ;  /* 0x0000000000007941 */ /* 0x000fea0003800200 */
.L_x_6904:
[----:B------:R-:W-:-:S04]  /*7a60*/  IADD3 R145, PT, PT, R145, 0x1, RZ ;  /* 0x0000000191917810 */ /* 0x000fc80007ffe0ff */
[----:B------:R-:W-:-:S13]  /*7a70*/  ISETP.GE.AND P0, PT, R145, UR19, PT ;  /* 0x0000001391007c0c */ /* 0x000fda000bf06270 */
[----:B------:R-:W-:Y:S05]  /*7a80*/  @!P0 BRA `(.L_x_6906) ;  /* 0xffffffc800ec8947 */ /* 0x000fea000383ffff */
.L_x_6868:
[----:B------:R-:W-:Y:S01]  /*7a90*/  BAR.SYNC.DEFER_BLOCKING 0x0 ;  /* 0x0000000000007b1d */ /* 0x000fe20000010000 */
[----:B------:R-:W-:Y:S02]  /*7aa0*/  IADD3 R3, PT, PT, -R6, UR4, RZ ;  /* 0x0000000406037c10 */ /* 0x000fe4000fffe1ff */
[----:B------:R-:W-:Y:S02]  /*7ab0*/  PRMT R7, RZ, 0x7610, R7 ;  /* 0x00007610ff077816 */ /* 0x000fe40000000007 */
[----:B------:R-:W-:-:S03]  /*7ac0*/  ISETP.GE.AND P2, PT, R58, R3, PT ;  /* 0x000000033a00720c */ /* 0x000fc60003f46270 */
[----:B------:R-:W2:Y:S01]  /*7ad0*/  LDC.64 R124, c[0x0][0x4f8] ;  /* 0x00013e00ff7c7b82 */ /* 0x000ea20000000a00 */
[-C--:B------:R-:W-:Y:S01]  /*7ae0*/  ISETP.GE.AND P1, PT, R62, R3.reuse, PT ;  /* 0x000000033e00720c */ /* 0x080fe20003f26270 */
[----:B------:R-:W3:Y:S01]  /*7af0*/  LDCU.64 UR6, c[0x0][0x500] ;  /* 0x0000a000ff0677ac */ /* 0x000ee20008000a00 */
[----:B------:R-:W-:Y:S02]  /*7b00*/  PRMT R0, RZ, 0x7610, R0 ;  /* 0x00007610ff007816 */ /* 0x000fe40000000000 */
[-C--:B------:R-:W-:Y:S01]  /*7b10*/  ISETP.GE.AND P0, PT, R63, R3.reuse, PT ;  /* 0x000000033f00720c */ /* 0x080fe20003f06270 */
[----:B------:R-:W4:Y:S01]  /*7b20*/  LDCU.64 UR8, c[0x0][0x550] ;  /* 0x0000aa00ff0877ac */ /* 0x000f220008000a00 */
[-C--:B------:R-:W-:Y:S02]  /*7b30*/  ISETP.GE.AND P4, PT, R64, R3.reuse, PT ;  /* 0x000000034000720c */ /* 0x080fe40003f86270 */
[-C--:B------:R-:W-:Y:S02]  /*7b40*/  ISETP.GE.AND P6, PT, R65, R3.reuse, PT ;  /* 0x000000034100720c */ /* 0x080fe40003fc6270 */
[----:B------:R-:W-:-:S02]  /*7b50*/  ISETP.GE.AND P5, PT, R66, R3, PT ;  /* 0x000000034200720c */ /* 0x000fc40003fa6270 */
[-C--:B------:R-:W-:Y:S02]  /*7b60*/  ISETP.GE.AND P3, PT, R67, R3.reuse, PT ;  /* 0x000000034300720c */ /* 0x080fe40003f66270 */
[----:B------:R-:W-:Y:S02]  /*7b70*/  PRMT R15, RZ, 0x7610, R15 ;  /* 0x00007610ff0f7816 */ /* 0x000fe4000000000f */
[----:B------:R-:W-:Y:S01]  /*7b80*/  PRMT R2, RZ, 0x7610, R2 ;  /* 0x00007610ff027816 */ /* 0x000fe20000000002 */
[----:B------:R-:W5:Y:S01]  /*7b90*/  @!P2 LDG.E.U16 R7, desc[UR16][R4.64] ;  /* 0x000000100407a981 */ /* 0x000f62000c1e1500 */
[-C--:B------:R-:W-:Y:S02]  /*7ba0*/  ISETP.GE.AND P2, PT, R68, R3.reuse, PT ;  /* 0x000000034400720c */ /* 0x080fe40003f46270 */
[----:B------:R-:W-:Y:S01]  /*7bb0*/  PRMT R17, RZ, 0x7610, R17 ;  /* 0x00007610ff117816 */ /* 0x000fe20000000011 */
[----:B------:R-:W3:Y:S01]  /*7bc0*/  @!P1 LDG.E.U16 R0, desc[UR16][R4.64+0x40] ;  /* 0x0000401004009981 */ /* 0x000ee2000c1e1500 */
[----:B------:R-:W-:-:S02]  /*7bd0*/  ISETP.GE.AND P1, PT, R69, R3, PT ;  /* 0x000000034500720c */ /* 0x000fc40003f26270 */
[----:B------:R-:W-:Y:S01]  /*7be0*/  PRMT R14, RZ, 0x7610, R14 ;  /* 0x00007610ff0e7816 */ /* 0x000fe2000000000e */
[----:B------:R-:W4:Y:S01]  /*7bf0*/  @!P0 LDG.E.U16 R15, desc[UR16][R4.64+0x80] ;  /* 0x00008010040f8981 */ /* 0x000f22000c1e1500 */
[----:B------:R-:W-:Y:S02]  /*7c00*/  PRMT R19, RZ, 0x7610, R19 ;  /* 0x00007610ff137816 */ /* 0x000fe40000000013 */
[----:B------:R-:W-:Y:S01]  /*7c10*/  PRMT R16, RZ, 0x7610, R16 ;  /* 0x00007610ff107816 */ /* 0x000fe20000000010 */
[----:B------:R-:W2:Y:S01]  /*7c20*/  @!P4 LDG.E.U16 R2, desc[UR16][R4.64+0xc0] ;  /* 0x0000c0100402c981 */ /* 0x000ea2000c1e1500 */
[----:B-1----:R-:W-:Y:S02]  /*7c30*/  PRMT R21, RZ, 0x7610, R21 ;  /* 0x00007610ff157816 */ /* 0x002fe40000000015 */
[-C--:B------:R-:W-:Y:S01]  /*7c40*/  ISETP.GE.AND P0, PT, R70, R3.reuse, PT ;  /* 0x000000034600720c */ /* 0x080fe20003f06270 */
[----:B------:R-:W2:Y:S01]  /*7c50*/  @!P6 LDG.E.U16 R17, desc[UR16][R4.64+0x100] ;  /* 0x000100100411e981 */ /* 0x000ea2000c1e1500 */
[----:B------:R-:W-:-:S02]  /*7c60*/  ISETP.GE.AND P4, PT, R71, R3, PT ;  /* 0x000000034700720c */ /* 0x000fc40003f86270 */
[-C--:B------:R-:W-:Y:S01]  /*7c70*/  ISETP.GE.AND P6, PT, R72, R3.reuse, PT ;  /* 0x000000034800720c */ /* 0x080fe20003fc6270 */
[----:B------:R-:W2:Y:S01]  /*7c80*/  @!P5 LDG.E.U16 R14, desc[UR16][R4.64+0x140] ;  /* 0x00014010040ed981 */ /* 0x000ea2000c1e1500 */
[----:B------:R-:W-:-:S03]  /*7c90*/  ISETP.GE.AND P5, PT, R73, R3, PT ;  /* 0x000000034900720c */ /* 0x000fc60003fa6270 */
        /* <DEDUP_REMOVED lines=19> */
[----:B------:R-:W-:-:S03]  /*7dd0*/  F2FP.F16.F32.PACK_AB R143, R143, R144 ;  /* 0x000000908f8f723e */ /* 0x000fc600000000ff */
        /* <DEDUP_REMOVED lines=20> */
[----:B------:R-:W4:Y:S04]  /*7f20*/  LDS.U16 R5, [R24+0x6] ;  /* 0x0000060018057984 */ /* 0x000f280000000400 */
[----:B------:R-:W-:Y:S01]  /*7f30*/  LDS.U16 R14, [R24+0x12] ;  /* 0x00001200180e7984 */ /* 0x000fe20000000400 */
[----:B-1----:R-:W-:-:S03]  /*7f40*/  HADD2.F32 R7, -RZ, R0.H0_H0 ;  /* 0x20000000ff077230 */ /* 0x002fc60000004100 */
[----:B------:R-:W1:Y:S02]  /*7f50*/  LDS.U16 R0, [R24+0x8] ;  /* 0x0000080018007984 */ /* 0x000e640000000400 */
[--C-:B------:R-:W-:Y:S01]  /*7f60*/  FADD.FTZ R15, R7, R42.reuse ;  /* 0x0000002a070f7221 */ /* 0x100fe20000010000 */
[----:B--2---:R-:W-:Y:S02]  /*7f70*/  HADD2.F32 R7, -RZ, R2.H0_H0 ;  /* 0x20000002ff077230 */ /* 0x004fe40000004100 */
[----:B------:R-:W2:Y:S03]  /*7f80*/  LDS.U16 R2, [R24+0xa] ;  /* 0x00000a0018027984 */ /* 0x000ea60000000400 */
[--C-:B------:R-:W-:Y:S01]  /*7f90*/  FADD.FTZ R16, R7, R42.reuse ;  /* 0x0000002a07107221 */ /* 0x100fe20000010000 */
[----:B---3--:R-:W-:Y:S02]  /*7fa0*/  HADD2.F32 R7, -RZ, R4.H0_H0 ;  /* 0x20000004ff077230 */ /* 0x008fe40000004100 */
[----:B----4-:R-:W-:Y:S01]  /*7fb0*/  HADD2.F32 R5, -RZ, R5.H0_H0 ;  /* 0x20000005ff057230 */ /* 0x010fe20000004100 */
[----:B------:R-:W-:Y:S01]  /*7fc0*/  FSETP.GTU.FTZ.AND P1, PT, R15, 20, PT ;  /* 0x41a000000f00780b */ /* 0x000fe20003f3c000 */
[----:B------:R-:W-:Y:S01]  /*7fd0*/  LDS.U16 R4, [R24+0xc] ;  /* 0x00000c0018047984 */ /* 0x000fe20000000400 */
[----:B------:R-:W-:Y:S01]  /*7fe0*/  FADD.FTZ R7, R7, R42 ;  /* 0x0000002a07077221 */ /* 0x000fe20000010000 */
[----:B------:R-:W-:-:S04]  /*7ff0*/  FSETP.GTU.FTZ.AND P6, PT, R16, 20, PT ;  /* 0x41a000001000780b */ /* 0x000fc80003fdc000 */
[----:B------:R-:W-:Y:S01]  /*8000*/  FSETP.GTU.FTZ.AND P5, PT, R7, 20, PT ;  /* 0x41a000000700780b */ /* 0x000fe20003fbc000 */
[----:B------:R-:W-:Y:S02]  /*8010*/  FADD.FTZ R18, R5, R42 ;  /* 0x0000002a05127221 */ /* 0x000fe40000010000 */
[----:B------:R-:W3:Y:S06]  /*8020*/  LDS.U16 R5, [R24+0xe] ;  /* 0x00000e0018057984 */ /* 0x000eec0000000400 */
[----:B------:R-:W-:-:S04]  /*8030*/  @!P6 FMUL.FTZ R16, R16, -1.4426950216293334961 ;  /* 0xbfb8aa3b1010e820 */ /* 0x000fc80000410000 */
[----:B------:R-:W-:Y:S02]  /*8040*/  @!P5 FMUL.FTZ R17, R7, -1.4426950216293334961 ;  /* 0xbfb8aa3b0711d820 */ /* 0x000fe40000410000 */
[----:B------:R-:W4:Y:S01]  /*8050*/  LDS.U16 R7, [R24+0x10] ;  /* 0x0000100018077984 */ /* 0x000f220000000400 */
[----:B------:R-:W5:Y:S01]  /*8060*/  @!P6 MUFU.EX2 R16, R16 ;  /* 0x000000100010e308 */ /* 0x000f620000000800 */
[----:B------:R-:W-:-:S07]  /*8070*/  @!P1 FMUL.FTZ R15, R15, -1.4426950216293334961 ;  /* 0xbfb8aa3b0f0f9820 */ /* 0x000fce0000410000 */
[----:B------:R-:W0:Y:S08]  /*8080*/  @!P5 MUFU.EX2 R17, R17 ;  /* 0x000000110011d308 */ /* 0x000e300000000800 */
[----:B------:R-:W3:Y:S01]  /*8090*/  @!P1 MUFU.EX2 R15, R15 ;  /* 0x0000000f000f9308 */ /* 0x000ee20000000800 */
[----:B-1----:R-:W-:Y:S02]  /*80a0*/  HADD2.F32 R19, -RZ, R0.H0_H0 ;  /* 0x20000000ff137230 */ /* 0x002fe40000004100 */
[----:B-----5:R-:W-:Y:S01]  /*80b0*/  @!P6 FADD.FTZ R16, R16, 1 ;  /* 0x3f8000001010e421 */ /* 0x020fe20000010000 */
[----:B0-----:R-:W-:-:S02]  /*80c0*/  @!P5 FADD.FTZ R17, R17, 1 ;  /* 0x3f8000001111d421 */ /* 0x001fc40000010000 */
[----:B------:R-:W-:Y:S01]  /*80d0*/  FADD.FTZ R0, R19, R42 ;  /* 0x0000002a13007221 */ /* 0x000fe20000010000 */
[----:B--2---:R-:W-:Y:S02]  /*80e0*/  HADD2.F32 R19, -RZ, R2.H0_H0 ;  /* 0x20000002ff137230 */ /* 0x004fe40000004100 */
[----:B------:R-:W0:Y:S01]  /*80f0*/  @!P6 MUFU.RCP R16, R16 ;  /* 0x000000100010e308 */ /* 0x000e220000001000 */
[----:B---3--:R-:W-:Y:S02]  /*8100*/  HADD2.F32 R5, -RZ, R5.H0_H0 ;  /* 0x20000005ff057230 */ /* 0x008fe40000004100 */
[----:B------:R-:W-:-:S05]  /*8110*/  @!P1 FADD.FTZ R15, R15, 1 ;  /* 0x3f8000000f0f9421 */ /* 0x000fca0000010000 */
[----:B------:R-:W1:Y:S01]  /*8120*/  @!P5 MUFU.RCP R17, R17 ;  /* 0x000000110011d308 */ /* 0x000e620000001000 */
[----:B------:R-:W-:Y:S01]  /*8130*/  FADD.FTZ R2, R19, R42 ;  /* 0x0000002a13027221 */ /* 0x000fe20000010000 */
[----:B----4-:R-:W-:-:S06]  /*8140*/  HADD2.F32 R7, -RZ, R7.H0_H0 ;  /* 0x20000007ff077230 */ /* 0x010fcc0000004100 */
[----:B------:R2:W3:Y:S01]  /*8150*/  @!P1 MUFU.RCP R20, R15 ;  /* 0x0000000f00149308 */ /* 0x0004e20000001000 */
[----:B------:R-:W-:Y:S01]  /*8160*/  FSETP.GTU.FTZ.AND P3, PT, R2, 20, PT ;  /* 0x41a000000200780b */ /* 0x000fe20003f7c000 */
[--C-:B------:R-:W-:Y:S01]  /*8170*/  FADD.FTZ R7, R7, R42.reuse ;  /* 0x0000002a07077221 */ /* 0x100fe20000010000 */
[----:B--2---:R-:W-:Y:S01]  /*8180*/  FADD.FTZ R15, R5, R42 ;  /* 0x0000002a050f7221 */ /* 0x004fe20000010000 */
[----:B------:R-:W-:Y:S02]  /*8190*/  HADD2.F32 R5, -RZ, R14.H0_H0 ;  /* 0x2000000eff057230 */ /* 0x000fe40000004100 */
[----:B0-----:R-:W-:-:S03]  /*81a0*/  @!P6 FMUL.FTZ R99, R99, R16 ;  /* 0x000000106363e220 */ /* 0x001fc60000410000 */
[----:B------:R-:W-:Y:S01]  /*81b0*/  FADD.FTZ R14, R5, R42 ;  /* 0x0000002a050e7221 */ /* 0x000fe20000010000 */
[----:B-1----:R-:W-:Y:S01]  /*81c0*/  @!P5 FMUL.FTZ R100, R100, R17 ;  /* 0x000000116464d220 */ /* 0x002fe20000410000 */
[----:B------:R-:W-:-:S03]  /*81d0*/  FSETP.GTU.FTZ.AND P6, PT, R7, 20, PT ;  /* 0x41a000000700780b */ /* 0x000fc60003fdc000 */
[----:B------:R-:W-:Y:S01]  /*81e0*/  FSETP.GTU.FTZ.AND P5, PT, R14, 20, PT ;  /* 0x41a000000e00780b */ /* 0x000fe20003fbc000 */
[----:B------:R-:W-:Y:S01]  /*81f0*/  @!P3 FMUL.FTZ R2, R2, -1.4426950216293334961 ;  /* 0xbfb8aa3b0202b820 */ /* 0x000fe20000410000 */
[----:B------:R-:W-:Y:S01]  /*8200*/  FSETP.GTU.FTZ.AND P4, PT, R0, 20, PT ;  /* 0x41a000000000780b */ /* 0x000fe20003f9c000 */
[----:B------:R-:W-:-:S04]  /*8210*/  HADD2.F32 R19, -RZ, R4.H0_H0 ;  /* 0x20000004ff137230 */ /* 0x000fc80000004100 */
[----:B------:R-:W0:Y:S01]  /*8220*/  @!P3 MUFU.EX2 R2, R2 ;  /* 0x000000020002b308 */ /* 0x000e220000000800 */
[----:B------:R-:W-:Y:S02]  /*8230*/  FADD.FTZ R19, R19, R42 ;  /* 0x0000002a13137221 */ /* 0x000fe40000010000 */
[----:B------:R-:W-:-:S03]  /*8240*/  @!P6 FMUL.FTZ R7, R7, -1.4426950216293334961 ;  /* 0xbfb8aa3b0707e820 */ /* 0x000fc60000410000 */
[----:B------:R-:W-:Y:S01]  /*8250*/  @!P5 FMUL.FTZ R14, R14, -1.4426950216293334961 ;  /* 0xbfb8aa3b0e0ed820 */ /* 0x000fe20000410000 */
[----:B------:R-:W-:Y:S01]  /*8260*/  FSETP.GTU.FTZ.AND P2, PT, R19, 20, PT ;  /* 0x41a000001300780b */ /* 0x000fe20003f5c000 */
[----:B------:R-:W-:Y:S01]  /*8270*/  @!P4 FMUL.FTZ R0, R0, -1.4426950216293334961 ;  /* 0xbfb8aa3b0000c820 */ /* 0x000fe20000410000 */
[----:B---3--:R-:W-:Y:S01]  /*8280*/  @!P1 FMUL.FTZ R101, R101, R20 ;  /* 0x0000001465659220 */ /* 0x008fe20000410000 */
[----:B------:R-:W-:Y:S01]  /*8290*/  FSETP.GTU.FTZ.AND P1, PT, R15, 20, PT ;  /* 0x41a000000f00780b */ /* 0x000fe20003f3c000 */
[----:B------:R-:W1:Y:S08]  /*82a0*/  @!P6 MUFU.EX2 R7, R7 ;  /* 0x000000070007e308 */ /* 0x000e700000000800 */
[----:B------:R-:W2:Y:S01]  /*82b0*/  @!P5 MUFU.EX2 R14, R14 ;  /* 0x0000000e000ed308 */ /* 0x000ea20000000800 */
[----:B0-----:R-:W-:Y:S01]  /*82c0*/  @!P3 FADD.FTZ R2, R2, 1 ;  /* 0x3f8000000202b421 */ /* 0x001fe20000010000 */
[----:B------:R-:W-:-:S06]  /*82d0*/  @!P2 FMUL.FTZ R4, R19, -1.4426950216293334961 ;  /* 0xbfb8aa3b1304a820 */ /* 0x000fcc0000410000 */
[----:B------:R-:W0:Y:S01]  /*82e0*/  @!P4 MUFU.EX2 R0, R0 ;  /* 0x000000000000c308 */ /* 0x000e220000000800 */
[----:B------:R-:W-:Y:S01]  /*82f0*/  @!P1 FMUL.FTZ R5, R15, -1.4426950216293334961 ;  /* 0xbfb8aa3b0f059820 */ /* 0x000fe20000410000 */
[----:B-1----:R-:W-:-:S06]  /*8300*/  @!P6 FADD.FTZ R7, R7, 1 ;  /* 0x3f8000000707e421 */ /* 0x002fcc0000010000 */
[----:B------:R-:W1:Y:S01]  /*8310*/  @!P3 MUFU.RCP R2, R2 ;  /* 0x000000020002b308 */ /* 0x000e620000001000 */
[----:B--2---:R-:W-:Y:S01]  /*8320*/  @!P5 FADD.FTZ R14, R14, 1 ;  /* 0x3f8000000e0ed421 */ /* 0x004fe20000010000 */
[----:B------:R-:W-:-:S06]  /*8330*/  FSETP.GTU.FTZ.AND P0, PT, R18, 20, PT ;  /* 0x41a000001200780b */ /* 0x000fcc0003f1c000 */
[----:B------:R-:W2:Y:S01]  /*8340*/  @!P2 MUFU.EX2 R4, R4 ;  /* 0x000000040004a308 */ /* 0x000ea20000000800 */
[----:B0-----:R-:W-:-:S07]  /*8350*/  @!P4 FADD.FTZ R0, R0, 1 ;  /* 0x3f8000000000c421 */ /* 0x001fce0000010000 */
[----:B------:R-:W0:Y:S08]  /*8360*/  @!P1 MUFU.EX2 R5, R5 ;  /* 0x0000000500059308 */ /* 0x000e300000000800 */
[----:B------:R-:W3:Y:S08]  /*8370*/  @!P6 MUFU.RCP R7, R7 ;  /* 0x000000070007e308 */ /* 0x000ef00000001000 */
[----:B------:R-:W4:Y:S01]  /*8380*/  @!P5 MUFU.RCP R14, R14 ;  /* 0x0000000e000ed308 */ /* 0x000f220000001000 */
[----:B-1----:R-:W-:Y:S01]  /*8390*/  @!P3 FMUL.FTZ R95, R95, R2 ;  /* 0x000000025f5fb220 */ /* 0x002fe20000410000 */
[----:B--2---:R-:W-:Y:S01]  /*83a0*/  @!P2 FADD.FTZ R4, R4, 1 ;  /* 0x3f8000000404a421 */ /* 0x004fe20000010000 */
[----:B------:R-:W-:Y:S05]  /*83b0*/  LDS.U16 R2, [R24+0x16] ;  /* 0x0000160018027984 */ /* 0x000fea0000000400 */
[----:B------:R1:W-:Y:S01]  /*83c0*/  @!P4 MUFU.RCP R15, R0 ;  /* 0x00000000000fc308 */ /* 0x0003e20000001000 */
[----:B------:R-:W-:Y:S01]  /*83d0*/  @!P0 FMUL.FTZ R18, R18, -1.4426950216293334961 ;  /* 0xbfb8aa3b12128820 */ /* 0x000fe20000410000 */
[----:B-1----:R-:W1:Y:S01]  /*83e0*/  LDS.U16 R0, [R24+0x14] ;  /* 0x0000140018007984 */ /* 0x002e620000000400 */
[----:B0-----:R-:W-:-:S05]  /*83f0*/  @!P1 FADD.FTZ R5, R5, 1 ;  /* 0x3f80000005059421 */ /* 0x001fca0000010000 */
[----:B------:R0:W-:Y:S01]  /*8400*/  @!P2 MUFU.RCP R17, R4 ;  /* 0x000000040011a308 */ /* 0x0001e20000001000 */
[----:B---3--:R-:W-:Y:S01]  /*8410*/  @!P6 FMUL.FTZ R86, R86, R7 ;  /* 0x000000075656e220 */ /* 0x008fe20000410000 */
[----:B----4-:R-:W-:Y:S01]  /*8420*/  @!P5 FMUL.FTZ R85, R85, R14 ;  /* 0x0000000e5555d220 */ /* 0x010fe20000410000 */
[----:B------:R-:W-:Y:S04]  /*8430*/  LDS.U16 R7, [R24+0x1c] ;  /* 0x00001c0018077984 */ /* 0x000fe80000000400 */
[----:B------:R-:W-:Y:S01]  /*8440*/  LDS.U16 R14, [R24+0x1e] ;  /* 0x00001e00180e7984 */ /* 0x000fe20000000400 */
[----:B------:R-:W2:Y:S03]  /*8450*/  @!P0 MUFU.EX2 R18, R18 ;  /* 0x0000001200128308 */ /* 0x000ea60000000800 */
[----:B0-----:R-:W0:Y:S05]  /*8460*/  LDS.U16 R4, [R24+0x18] ;  /* 0x0000180018047984 */ /* 0x001e2a0000000400 */
[----:B------:R3:W4:Y:S02]  /*8470*/  @!P1 MUFU.RCP R16, R5 ;  /* 0x0000000500109308 */ /* 0x0007240000001000 */
[----:B---3--:R-:W3:Y:S01]  /*8480*/  LDS.U16 R5, [R24+0x1a] ;  /* 0x00001a0018057984 */ /* 0x008ee20000000400 */
[----:B------:R-:W-:Y:S01]  /*8490*/  BAR.SYNC.DEFER_BLOCKING 0x0 ;  /* 0x0000000000007b1d */ /* 0x000fe20000010000 */
[----:B--2---:R-:W-:Y:S01]  /*84a0*/  @!P0 FADD.FTZ R18, R18, 1 ;  /* 0x3f80000012128421 */ /* 0x004fe20000010000 */
[----:B------:R-:W-:Y:S01]  /*84b0*/  @!P4 FMUL.FTZ R96, R96, R15 ;  /* 0x0000000f6060c220 */ /* 0x000fe20000410000 */
[----:B------:R-:W-:-:S04]  /*84c0*/  PRMT R15, R143, 0x7632, R15 ;  /* 0x000076328f0f7816 */ /* 0x000fc8000000000f */
[----:B------:R-:W2:Y:S01]  /*84d0*/  @!P0 MUFU.RCP R18, R18 ;  /* 0x0000001200128308 */ /* 0x000ea20000001000 */
[----:B------:R-:W-:Y:S02]  /*84e0*/  F2FP.F16.F32.PACK_AB R141, R141, R142 ;  /* 0x0000008e8d8d723e */ /* 0x000fe400000000ff */
[----:B------:R-:W-:Y:S01]  /*84f0*/  F2FP.F16.F32.PACK_AB R157, R157, R158 ;  /* 0x0000009e9d9d723e */ /* 0x000fe200000000ff */
[----:B------:R-:W-:Y:S01]  /*8500*/  @!P2 FMUL.FTZ R94, R94, R17 ;  /* 0x000000115e5ea220 */ /* 0x000fe20000410000 */
[----:B------:R1:W-:Y:S02]  /*8510*/  STS.U16 [R24+0x2], R15 ;  /* 0x0000020f18007388 */ /* 0x0003e40000000400 */
[----:B-1----:R-:W-:-:S05]  /*8520*/  HADD2.F32 R15, -RZ, R0.H0_H0 ;  /* 0x20000000ff0f7230 */ /* 0x002fca0000004100 */
[----:B------:R-:W-:Y:S01]  /*8530*/  FADD.FTZ R0, R15, R42 ;  /* 0x0000002a0f007221 */ /* 0x000fe20000010000 */
[----:B------:R-:W-:Y:S02]  /*8540*/  HADD2.F32 R15, -RZ, R2.H0_H0 ;  /* 0x20000002ff0f7230 */ /* 0x000fe40000004100 */
[----:B----4-:R-:W-:Y:S01]  /*8550*/  @!P1 FMUL.FTZ R87, R87, R16 ;  /* 0x0000001057579220 */ /* 0x010fe20000410000 */
[----:B--2---:R-:W-:Y:S01]  /*8560*/  @!P0 FMUL.FTZ R97, R97, R18 ;  /* 0x0000001261618220 */ /* 0x004fe20000410000 */
[----:B------:R-:W-:Y:S01]  /*8570*/  PRMT R16, R141, 0x7632, R16 ;  /* 0x000076328d107816 */ /* 0x000fe20000000010 */
[----:B------:R-:W-:Y:S01]  /*8580*/  FADD.FTZ R2, R15, R42 ;  /* 0x0000002a0f027221 */ /* 0x000fe20000010000 */
[----:B0-----:R-:W-:Y:S01]  /*8590*/  HADD2.F32 R15, -RZ, R4.H0_H0 ;  /* 0x20000004ff0f7230 */ /* 0x001fe20000004100 */
[----:B------:R-:W-:Y:S02]  /*85a0*/  PRMT R17, R157, 0x7632, R17 ;  /* 0x000076329d117816 */ /* 0x000fe40000000011 */
[----:B------:R-:W-:-:S02]  /*85b0*/  ISETP.NE.AND P0, PT, R51, RZ, PT ;  /* 0x000000ff3300720c */ /* 0x000fc40003f05270 */
[----:B------:R-:W-:Y:S02]  /*85c0*/  F2FP.F16.F32.PACK_AB R155, R155, R156 ;  /* 0x0000009c9b9b723e */ /* 0x000fe400000000ff */
[----:B------:R-:W-:Y:S02]  /*85d0*/  F2FP.F16.F32.PACK_AB R153, R153, R154 ;  /* 0x0000009a9999723e */ /* 0x000fe400000000ff */
[----:B------:R-:W-:Y:S02]  /*85e0*/  F2FP.F16.F32.PACK_AB R151, R151, R152 ;  /* 0x000000989797723e */ /* 0x000fe400000000ff */
[----:B------:R-:W-:Y:S02]  /*85f0*/  F2FP.F16.F32.PACK_AB R149, R149, R150 ;  /* 0x000000969595723e */ /* 0x000fe400000000ff */
[----:B------:R-:W-:Y:S01]  /*8600*/  F2FP.F16.F32.PACK_AB R147, R147, R148 ;  /* 0x000000949393723e */ /* 0x000fe200000000ff */
[----:B------:R-:W-:Y:S01]  /*8610*/  FADD.FTZ R4, R15, R42 ;  /* 0x0000002a0f047221 */ /* 0x000fe20000010000 */
[----:B------:R0:W-:Y:S01]  /*8620*/  STS.U16 [R24+0x6], R16 ;  /* 0x0000061018007388 */ /* 0x0001e20000000400 */
[----:B------:R-:W-:Y:S01]  /*8630*/  HADD2.F32 R15, -RZ, R14.H0_H0 ;  /* 0x2000000eff0f7230 */ /* 0x000fe20000004100 */
[----:B------:R-:W-:Y:S01]  /*8640*/  PRMT R18, R155, 0x7632, R18 ;  /* 0x000076329b127816 */ /* 0x000fe20000000012 */
[----:B---3--:R-:W-:Y:S01]  /*8650*/  HADD2.F32 R5, -RZ, R5.H0_H0 ;  /* 0x20000005ff057230 */ /* 0x008fe20000004100 */
[----:B------:R1:W-:Y:S01]  /*8660*/  STS.U16 [R24+0xa], R17 ;  /* 0x00000a1118007388 */ /* 0x0003e20000000400 */
[----:B------:R-:W-:-:S02]  /*8670*/  PRMT R19, R153, 0x7632, R19 ;  /* 0x0000763299137816 */ /* 0x000fc40000000013 */
[----:B------:R-:W-:Y:S02]  /*8680*/  PRMT R14, R147, 0x7632, R14 ;  /* 0x00007632930e7816 */ /* 0x000fe4000000000e */
[----:B0-----:R-:W-:Y:S02]  /*8690*/  PRMT R16, R151, 0x7632, R16 ;  /* 0x0000763297107816 */ /* 0x001fe40000000010 */
[----:B-1----:R-:W-:Y:S01]  /*86a0*/  PRMT R17, R149, 0x7632, R17 ;  /* 0x0000763295117816 */ /* 0x002fe20000000011 */
[----:B------:R-:W-:Y:S01]  /*86b0*/  STS.U16 [R24], R143 ;  /* 0x0000008f18007388 */ /* 0x000fe20000000400 */
[----:B------:R-:W-:Y:S01]  /*86c0*/  FADD.FTZ R5, R5, R42 ;  /* 0x0000002a05057221 */ /* 0x000fe20000010000 */
[----:B------:R-:W-:Y:S02]  /*86d0*/  FSETP.GTU.FTZ.AND P6, PT, R0, 20, PT ;  /* 0x41a000000000780b */ /* 0x000fe40003fdc000 */
        /* <DEDUP_REMOVED lines=12> */
[----:B------:R2:W-:Y:S01]  /*87a0*/  STS.U16 [R24+0x1e], R14 ;  /* 0x00001e0e18007388 */ /* 0x0005e20000000400 */
[----:B------:R-:W-:-:S03]  /*87b0*/  NOP ;  /* 0x0000000000007918 */ /* 0x000fc60000000000 */
[----:B------:R-:W-:Y:S01]  /*87c0*/  LDS.U16 R19, [R40] ;  /* 0x0000000028137984 */ /* 0x000fe20000000400 */
[----:B------:R-:W-:-:S03]  /*87d0*/  FSETP.GTU.FTZ.AND P1, PT, R5, 20, PT ;  /* 0x41a000000500780b */ /* 0x000fc60003f3c000 */
        /* <DEDUP_REMOVED lines=18> */
[----:B------:R-:W-:-:S02]  /*8900*/  HADD2.F32 R7, -RZ, R7.H0_H0 ;  /* 0x20000007ff077230 */ /* 0x000fc40000004100 */
[----:B------:R-:W-:Y:S01]  /*8910*/  @!P6 FMUL.FTZ R0, R0, -1.4426950216293334961 ;  /* 0xbfb8aa3b0000e820 */ /* 0x000fe20000410000 */
[----:B------:R-:W-:Y:S01]  /*8920*/  @!P5 FMUL.FTZ R2, R2, -1.4426950216293334961 ;  /* 0xbfb8aa3b0202d820 */ /* 0x000fe20000410000 */
[--C-:B------:R-:W-:Y:S01]  /*8930*/  FADD.FTZ R15, R15, R42.reuse ;  /* 0x0000002a0f0f7221 */ /* 0x100fe20000010000 */
[----:B------:R-:W-:Y:S01]  /*8940*/  @!P1 FMUL.FTZ R5, R5, -1.4426950216293334961 ;  /* 0xbfb8aa3b05059820 */ /* 0x000fe20000410000 */
[----:B------:R-:W-:Y:S02]  /*8950*/  FADD.FTZ R7, R7, R42 ;  /* 0x0000002a07077221 */ /* 0x000fe40000010000 */
[----:B------:R-:W3:Y:S01]  /*8960*/  @!P6 MUFU.EX2 R0, R0 ;  /* 0x000000000000e308 */ /* 0x000ee20000000800 */
[----:B------:R-:W-:Y:S02]  /*8970*/  FSETP.GTU.FTZ.AND P3, PT, R15, 20, PT ;  /* 0x41a000000f00780b */ /* 0x000fe40003f7c000 */
[----:B------:R-:W-:Y:S01]  /*8980*/  FSETP.GTU.FTZ.AND P2, PT, R7, 20, PT ;  /* 0x41a000000700780b */ /* 0x000fe20003f5c000 */
[----:B------:R-:W-:-:S04]  /*8990*/  @!P4 FMUL.FTZ R4, R4, -1.4426950216293334961 ;  /* 0xbfb8aa3b0404c820 */ /* 0x000fc80000410000 */
[----:B------:R-:W4:Y:S01]  /*89a0*/  @!P5 MUFU.EX2 R2, R2 ;  /* 0x000000020002d308 */ /* 0x000f220000000800 */
[----:B------:R-:W5:Y:S07]  /*89b0*/  LDS R119, [UR5+0x420] ;  /* 0x00042005ff777984 */ /* 0x000f6e0008000800 */
[----:B------:R-:W-:Y:S08]  /*89c0*/  @!P1 MUFU.EX2 R5, R5 ;  /* 0x0000000500059308 */ /* 0x000ff00000000800 */
[----:B------:R-:W2:Y:S01]  /*89d0*/  @!P4 MUFU.EX2 R4, R4 ;  /* 0x000000040004c308 */ /* 0x000ea20000000800 */
[----:B------:R-:W-:Y:S01]  /*89e0*/  @!P2 FMUL.FTZ R7, R7, -1.4426950216293334961 ;  /* 0xbfb8aa3b0707a820 */ /* 0x000fe20000410000 */
[----:B------:R-:W-:Y:S01]  /*89f0*/  @!P3 FMUL.FTZ R15, R15, -1.4426950216293334961 ;  /* 0xbfb8aa3b0f0fb820 */ /* 0x000fe20000410000 */
[----:B---3--:R-:W-:Y:S01]  /*8a00*/  @!P6 FADD.FTZ R0, R0, 1 ;  /* 0x3f8000000000e421 */ /* 0x008fe20000010000 */
[----:B----4-:R-:W-:-:S04]  /*8a10*/  @!P5 FADD.FTZ R2, R2, 1 ;  /* 0x3f8000000202d421 */ /* 0x010fc80000010000 */
[----:B0-----:R0:W-:Y:S08]  /*8a20*/  @!P2 MUFU.EX2 R16, R7 ;  /* 0x000000070010a308 */ /* 0x0011f00000000800 */
[----:B-1----:R1:W-:Y:S01]  /*8a30*/  @!P3 MUFU.EX2 R17, R15 ;  /* 0x0000000f0011b308 */ /* 0x0023e20000000800 */
[----:B0-----:R-:W-:Y:S01]  /*8a40*/  SHF.R.S32.HI R7, RZ, 0x1f, R6 ;  /* 0x0000001fff077819 */ /* 0x001fe20000011406 */
[----:B--2---:R-:W-:-:S06]  /*8a50*/  @!P4 FADD.FTZ R14, R4, 1 ;  /* 0x3f800000040ec421 */ /* 0x004fcc0000010000 */
[----:B------:R-:W0:Y:S01]  /*8a60*/  @!P6 MUFU.RCP R121, R0 ;  /* 0x000000000079e308 */ /* 0x000e220000001000 */
[----:B-1----:R-:W-:Y:S01]  /*8a70*/  @!P1 FADD.FTZ R15, R5, 1 ;  /* 0x3f800000050f9421 */ /* 0x002fe20000010000 */
[----:B------:R-:W-:-:S06]  /*8a80*/  IMAD.WIDE.U32 R4, R124, UR18, R6 ;  /* 0x000000127c047c25 */ /* 0x000fcc000f8e0006 */
[----:B------:R-:W1:Y:S01]  /*8a90*/  @!P5 MUFU.RCP R2, R2 ;  /* 0x000000020002d308 */ /* 0x000e620000001000 */
[----:B------:R-:W-:-:S07]  /*8aa0*/  IMAD R5, R125, UR18, R5 ;  /* 0x000000127d057c24 */ /* 0x000fce000f8e0205 */
[----:B------:R-:W2:Y:S01]  /*8ab0*/  @!P1 MUFU.RCP R18, R15 ;  /* 0x0000000f00129308 */ /* 0x000ea20000001000 */
[----:B------:R-:W-:-:S07]  /*8ac0*/  IMAD.WIDE.U32 R4, R43, UR6, R4 ;  /* 0x000000062b047c25 */ /* 0x000fce000f8e0004 */
[----:B------:R3:W4:Y:S01]  /*8ad0*/  @!P4 MUFU.RCP R123, R14 ;  /* 0x0000000e007bc308 */ /* 0x0007220000001000 */
[----:B0-----:R-:W-:Y:S01]  /*8ae0*/  @!P6 FMUL.FTZ R84, R84, R121 ;  /* 0x000000795454e220 */ /* 0x001fe20000410000 */
[----:B------:R-:W-:Y:S01]  /*8af0*/  @!P2 FADD.FTZ R16, R16, 1 ;  /* 0x3f8000001010a421 */ /* 0x000fe20000010000 */
[----:B------:R-:W-:Y:S01]  /*8b00*/  @!P3 FADD.FTZ R17, R17, 1 ;  /* 0x3f8000001111b421 */ /* 0x000fe20000010000 */
[----:B-1----:R-:W-:Y:S01]  /*8b10*/  @!P5 FMUL.FTZ R83, R83, R2 ;  /* 0x000000025353d220 */ /* 0x002fe20000410000 */
[----:B---3--:R-:W-:Y:S01]  /*8b20*/  IMAD R14, R43, UR7, R5 ;  /* 0x000000072b0e7c24 */ /* 0x008fe2000f8e0205 */
[----:B------:R-:W-:Y:S01]  /*8b30*/  IADD3 R5, P6, PT, R58, R4, RZ ;  /* 0x000000043a057210 */ /* 0x000fe20007fde0ff */
[----:B--2---:R-:W-:Y:S01]  /*8b40*/  @!P1 FMUL.FTZ R81, R81, R18 ;  /* 0x0000001251519220 */ /* 0x004fe20000410000 */
[----:B------:R-:W0:Y:S01]  /*8b50*/  @!P2 MUFU.RCP R125, R16 ;  /* 0x00000010007da308 */ /* 0x000e220000001000 */
[----:B-----5:R-:W-:Y:S01]  /*8b60*/  ISETP.GE.AND P5, PT, R62, R119, PT ;  /* 0x000000773e00720c */ /* 0x020fe20003fa6270 */
[----:B------:R-:W1:Y:S01]  /*8b70*/  LDCU.64 UR6, c[0x0][0x560] ;  /* 0x0000ac00ff0677ac */ /* 0x000e620008000a00 */
[----:B------:R-:W-:-:S02]  /*8b80*/  IADD3.X R2, PT, PT, RZ, R14, RZ, P6, !PT ;  /* 0x0000000eff027210 */ /* 0x000fc400037fe4ff */
[----:B------:R-:W-:-:S03]  /*8b90*/  LEA R4, P1, R5, UR8, 0x1 ;  /* 0x0000000805047c11 */ /* 0x000fc6000f8208ff */
[----:B------:R-:W2:Y:S01]  /*8ba0*/  @!P3 MUFU.RCP R0, R17 ;  /* 0x000000110000b308 */ /* 0x000ea20000001000 */
[----:B----4-:R-:W-:Y:S01]  /*8bb0*/  @!P4 FMUL.FTZ R82, R82, R123 ;  /* 0x0000007b5252c220 */ /* 0x010fe20000410000 */
[----:B------:R-:W-:Y:S02]  /*8bc0*/  LEA.HI.X R5, R5, UR9, R2, 0x1, P1 ;  /* 0x0000000905057c11 */ /* 0x000fe400088f0c02 */
[-C--:B------:R-:W-:Y:S02]  /*8bd0*/  ISETP.GE.AND P4, PT, R58, R119.reuse, PT ;  /* 0x000000773a00720c */ /* 0x080fe40003f86270 */
[-C--:B------:R-:W-:Y:S02]  /*8be0*/  ISETP.GE.AND P1, PT, R63, R119.reuse, PT ;  /* 0x000000773f00720c */ /* 0x080fe40003f26270 */
[----:B------:R-:W-:Y:S01]  /*8bf0*/  ISETP.GE.AND P6, PT, R64, R119, PT ;  /* 0x000000774000720c */ /* 0x000fe20003fc6270 */
[----:B0-----:R-:W-:Y:S01]  /*8c00*/  @!P2 FMUL.FTZ R80, R80, R125 ;  /* 0x0000007d5050a220 */ /* 0x001fe20000410000 */
[----:B------:R-:W-:Y:S01]  /*8c10*/  @!P5 STG.E.U16 desc[UR16][R4.64+0x40], R21 ;  /* 0x000040150400d986 */ /* 0x000fe2000c101510 */
[----:B------:R-:W-:-:S02]  /*8c20*/  ISETP.GE.AND P5, PT, R65, R119, PT ;  /* 0x000000774100720c */ /* 0x000fc40003fa6270 */
[----:B------:R-:W-:Y:S01]  /*8c30*/  ISETP.GE.AND P2, PT, R68, R119, PT ;  /* 0x000000774400720c */ /* 0x000fe20003f46270 */
[----:B--2---:R-:W-:-:S03]  /*8c40*/  @!P3 FMUL.FTZ R79, R79, R0 ;  /* 0x000000004f4fb220 */ /* 0x004fc60000410000 */
        /* <DEDUP_REMOVED lines=18> */
[----:B------:R-:W-:Y:S01]  /*8d70*/  ISETP.GE.AND P6, PT, R76, R119, PT ;  /* 0x000000774c00720c */ /* 0x000fe20003fc6270 */
[----:B0-----:R-:W0:Y:S02]  /*8d80*/  LDC.64 R90, c[0x0][0x518] ;  /* 0x00014600ff5a7b82 */ /* 0x001e240000000a00 */
        /* <DEDUP_REMOVED lines=10> */
[----:B--2---:R-:W-:Y:S02]  /*8e30*/  PRMT R5, R0, 0x7632, R5 ;  /* 0x0000763200057816 */ /* 0x004fe40000000005 */
[----:B------:R-:W-:Y:S02]  /*8e40*/  F2FP.F16.F32.PACK_AB R0, R95, R96 ;  /* 0x000000605f00723e */ /* 0x000fe400000000ff */
[----:B------:R-:W-:Y:S02]  /*8e50*/  PRMT R15, R2, 0x7610, R15 ;  /* 0x00007610020f7816 */ /* 0x000fe4000000000f */
[----:B------:R-:W-:-:S02]  /*8e60*/  PRMT R17, R0, 0x7610, R17 ;  /* 0x0000761000117816 */ /* 0x000fc40000000011 */
[----:B------:R-:W-:Y:S02]  /*8e70*/  PRMT R18, R0, 0x7632, R18 ;  /* 0x0000763200127816 */ /* 0x000fe40000000012 */
[----:B------:R-:W-:Y:S02]  /*8e80*/  PRMT R16, R2, 0x7632, R16 ;  /* 0x0000763202107816 */ /* 0x000fe40000000010 */
[----:B------:R-:W-:Y:S02]  /*8e90*/  F2FP.F16.F32.PACK_AB R0, R87, R94 ;  /* 0x0000005e5700723e */ /* 0x000fe400000000ff */
[----:B------:R-:W-:Y:S01]  /*8ea0*/  F2FP.F16.F32.PACK_AB R2, R85, R86 ;  /* 0x000000565502723e */ /* 0x000fe200000000ff */
[----:B------:R2:W-:Y:S03]  /*8eb0*/  STS.U16 [R24], R14 ;  /* 0x0000000e18007388 */ /* 0x0005e60000000400 */
[----:B------:R-:W-:-:S02]  /*8ec0*/  PRMT R19, R2, 0x7610, R19 ;  /* 0x0000761002137816 */ /* 0x000fc40000000013 */
[----:B------:R-:W-:Y:S01]  /*8ed0*/  PRMT R20, R2, 0x7632, R20 ;  /* 0x0000763202147816 */ /* 0x000fe20000000014 */
[----:B------:R3:W-:Y:S01]  /*8ee0*/  STS.U16 [R24+0x2], R5 ;  /* 0x0000020518007388 */ /* 0x0007e20000000400 */
[----:B------:R-:W-:Y:S02]  /*8ef0*/  F2FP.F16.F32.PACK_AB R4, R83, R84 ;  /* 0x000000545304723e */ /* 0x000fe400000000ff */
[----:B------:R-:W-:Y:S02]  /*8f00*/  F2FP.F16.F32.PACK_AB R2, R79, R80 ;  /* 0x000000504f02723e */ /* 0x000fe400000000ff */
[C---:B--2---:R-:W-:Y:S02]  /*8f10*/  PRMT R14, R0.reuse, 0x7610, R14 ;  /* 0x00007610000e7816 */ /* 0x044fe4000000000e */
[----:B---3--:R-:W-:Y:S02]  /*8f20*/  PRMT R5, R0, 0x7632, R5 ;  /* 0x0000763200057816 */ /* 0x008fe40000000005 */
[----:B------:R-:W-:Y:S01]  /*8f30*/  F2FP.F16.F32.PACK_AB R0, R81, R82 ;  /* 0x000000525100723e */ /* 0x000fe200000000ff */
[----:B------:R2:W-:Y:S04]  /*8f40*/  STS.U16 [R24+0x6], R16 ;  /* 0x0000061018007388 */ /* 0x0005e80000000400 */
[----:B------:R3:W-:Y:S04]  /*8f50*/  STS.U16 [R24+0xa], R18 ;  /* 0x00000a1218007388 */ /* 0x0007e80000000400 */
[----:B------:R4:W-:Y:S01]  /*8f60*/  STS.U16 [R24+0xc], R14 ;  /* 0x00000c0e18007388 */ /* 0x0009e20000000400 */
[----:B--2---:R-:W-:-:S02]  /*8f70*/  PRMT R16, R4, 0x7632, R16 ;  /* 0x0000763204107816 */ /* 0x004fc40000000010 */
[----:B---3--:R-:W-:Y:S02]  /*8f80*/  PRMT R18, R0, 0x7632, R18 ;  /* 0x0000763200127816 */ /* 0x008fe40000000012 */
        /* <DEDUP_REMOVED lines=31> */
[----:B------:R-:W3:Y:S01]  /*9180*/  LDS R89, [UR5+0x420] ;  /* 0x00042005ff597984 */ /* 0x000ee20008000800 */
[----:B------:R-:W2:Y:S01]  /*9190*/  LDCU.64 UR4, c[0x0][0x520] ;  /* 0x0000a400ff0477ac */ /* 0x000ea20008000a00 */
[----:B0-----:R-:W-:-:S04]  /*91a0*/  IMAD.WIDE.U32 R6, R90, UR18, R6 ;  /* 0x000000125a067c25 */ /* 0x001fc8000f8e0006 */
[----:B------:R-:W-:Y:S02]  /*91b0*/  IMAD R7, R91, UR18, R7 ;  /* 0x000000125b077c24 */ /* 0x000fe4000f8e0207 */
[----:B------:R-:W-:-:S04]  /*91c0*/  FADD.FTZ R44, R101, R44 ;  /* 0x0000002c652c7221 */ /* 0x000fc80000010000 */
[----:B------:R-:W-:Y:S01]  /*91d0*/  FADD.FTZ R99, R44, R99 ;  /* 0x000000632c637221 */ /* 0x000fe20000010000 */
[----:B--2---:R-:W-:-:S04]  /*91e0*/  IMAD.WIDE.U32 R2, R43, UR4, R6 ;  /* 0x000000042b027c25 */ /* 0x004fc8000f8e0006 */
[----:B------:R-:W-:Y:S01]  /*91f0*/  IMAD R0, R43, UR5, R3 ;  /* 0x000000052b007c24 */ /* 0x000fe2000f8e0203 */
[----:B------:R-:W-:Y:S01]  /*9200*/  IADD3 R3, P2, PT, R58, R2, RZ ;  /* 0x000000023a037210 */ /* 0x000fe20007f5e0ff */
[----:B------:R-:W-:-:S03]  /*9210*/  FADD.FTZ R100, R99, R100 ;  /* 0x0000006463647221 */ /* 0x000fc60000010000 */
[----:B------:R-:W-:Y:S02]  /*9220*/  IADD3.X R0, PT, PT, RZ, R0, RZ, P2, !PT ;  /* 0x00000000ff007210 */ /* 0x000fe400017fe4ff */
[C---:B-1----:R-:W-:Y:S01]  /*9230*/  LEA R2, P2, R3.reuse, UR6, 0x1 ;  /* 0x0000000603027c11 */ /* 0x042fe2000f8408ff */
[----:B------:R-:W-:Y:S01]  /*9240*/  FADD.FTZ R97, R100, R97 ;  /* 0x0000006164617221 */ /* 0x000fe20000010000 */
[-C--:B---3--:R-:W-:Y:S02]  /*9250*/  ISETP.GE.AND P0, PT, R58, R89.reuse, PT ;  /* 0x000000593a00720c */ /* 0x088fe40003f06270 */
[----:B------:R-:W-:Y:S02]  /*9260*/  LEA.HI.X R3, R3, UR7, R0, 0x1, P2 ;  /* 0x0000000703037c11 */ /* 0x000fe400090f0c00 */
[-C--:B------:R-:W-:Y:S02]  /*9270*/  ISETP.GE.AND P5, PT, R68, R89.reuse, PT ;  /* 0x000000594400720c */ /* 0x080fe40003fa6270 */
[----:B------:R-:W-:-:S02]  /*9280*/  ISETP.GE.AND P6, PT, R69, R89, PT ;  /* 0x000000594500720c */ /* 0x000fc40003fc6270 */
[----:B------:R-:W-:Y:S01]  /*9290*/  ISETP.GE.AND P1, PT, R62, R89, PT ;  /* 0x000000593e00720c */ /* 0x000fe20003f26270 */
[----:B------:R-:W-:-:S04]  /*92a0*/  FADD.FTZ R96, R97, R96 ;  /* 0x0000006061607221 */ /* 0x000fc80000010000 */
[----:B------:R0:W-:Y:S01]  /*92b0*/  @!P0 STG.E.U16 desc[UR16][R2.64], R5 ;  /* 0x0000000502008986 */ /* 0x0001e2000c101510 */
[-C--:B------:R-:W-:Y:S01]  /*92c0*/  ISETP.GE.AND P0, PT, R63, R89.reuse, PT ;  /* 0x000000593f00720c */ /* 0x080fe20003f06270 */
[----:B------:R-:W-:Y:S02]  /*92d0*/  FADD.FTZ R95, R96, R95 ;  /* 0x0000005f605f7221 */ /* 0x000fe40000010000 */
[----:B------:R0:W-:Y:S02]  /*92e0*/  @!P5 STG.E.U16 desc[UR16][R2.64+0x1c0], R33 ;  /* 0x0001c0210200d986 */ /* 0x0001e4000c101510 */
[----:B------:R-:W-:Y:S01]  /*92f0*/  FADD.FTZ R94, R95, R94 ;  /* 0x0000005e5f5e7221 */ /* 0x000fe20000010000 */
[-C--:B------:R-:W-:Y:S01]  /*9300*/  ISETP.GE.AND P5, PT, R75, R89.reuse, PT ;  /* 0x000000594b00720c */ /* 0x080fe20003fa6270 */
[----:B------:R0:W-:Y:S01]  /*9310*/  @!P6 STG.E.U16 desc[UR16][R2.64+0x200], R21 ;  /* 0x000200150200e986 */ /* 0x0001e2000c101510 */
[-C--:B------:R-:W-:Y:S01]  /*9320*/  ISETP.GE.AND P6, PT, R76, R89.reuse, PT ;  /* 0x000000594c00720c */ /* 0x080fe20003fc6270 */
[----:B------:R-:W-:Y:S01]  /*9330*/  FADD.FTZ R87, R94, R87 ;  /* 0x000000575e577221 */ /* 0x000fe20000010000 */
[-C--:B------:R-:W-:Y:S01]  /*9340*/  ISETP.GE.AND P2, PT, R65, R89.reuse, PT ;  /* 0x000000594100720c */ /* 0x080fe20003f46270 */
[----:B------:R0:W-:Y:S01]  /*9350*/  @!P1 STG.E.U16 desc[UR16][R2.64+0x40], R39 ;  /* 0x0000402702009986 */ /* 0x0001e2000c101510 */
[----:B------:R-:W-:-:S02]  /*9360*/  ISETP.GE.AND P1, PT, R64, R89, PT ;  /* 0x000000594000720c */ /* 0x000fc40003f26270 */
        /* <DEDUP_REMOVED lines=8> */
[----:B------:R0:W-:Y:S04]  /*93f0*/  @!P6 STG.E.U16 desc[UR16][R2.64+0x3c0], R25 ;  /* 0x0003c0190200e986 */ /* 0x0001e8000c101510 */
        /* <DEDUP_REMOVED lines=9> */
[----:B------:R0:W-:Y:S01]  /*9490*/  @!P0 STG.E.U16 desc[UR16][R2.64+0x240], R31 ;  /* 0x0002401f02008986 */ /* 0x0001e2000c101510 */
[----:B------:R-:W-:Y:S01]  /*94a0*/  ISETP.GT.AND P0, PT, R60, 0x1, PT ;  /* 0x000000013c00780c */ /* 0x000fe20003f04270 */
[----:B------:R-:W-:-:S04]  /*94b0*/  FADD.FTZ R82, R83, R82 ;  /* 0x0000005253527221 */ /* 0x000fc80000010000 */
[----:B------:R-:W-:Y:S01]  /*94c0*/  FADD.FTZ R81, R82, R81 ;  /* 0x0000005152517221 */ /* 0x000fe20000010000 */
[----:B------:R0:W-:Y:S01]  /*94d0*/  @!P1 STG.E.U16 desc[UR16][R2.64+0x280], R23 ;  /* 0x0002801702009986 */ /* 0x0001e2000c101510 */
[----:B------:R-:W-:Y:S02]  /*94e0*/  IADD3 R57, P1, PT, R57, -0x400, RZ ;  /* 0xfffffc0039397810 */ /* 0x000fe40007f3e0ff */
[----:B------:R-:W-:Y:S01]  /*94f0*/  FADD.FTZ R44, R81, R80 ;  /* 0x00000050512c7221 */ /* 0x000fe20000010000 */
[----:B------:R0:W-:Y:S01]  /*9500*/  @!P2 STG.E.U16 desc[UR16][R2.64+0x2c0], R29 ;  /* 0x0002c01d0200a986 */ /* 0x0001e2000c101510 */
[----:B------:R-:W-:-:S03]  /*9510*/  IADD3 R46, P2, PT, R46, -0x400, RZ ;  /* 0xfffffc002e2e7810 */ /* 0x000fc60007f5e0ff */
[----:B------:R0:W-:Y:S01]  /*9520*/  @!P3 STG.E.U16 desc[UR16][R2.64+0x300], R41 ;  /* 0x000300290200b986 */ /* 0x0001e2000c101510 */
[----:B------:R-:W-:-:S03]  /*9530*/  IADD3 R54, P3, PT, R54, -0x400, RZ ;  /* 0xfffffc0036367810 */ /* 0x000fc60007f7e0ff */
[----:B------:R0:W-:Y:S01]  /*9540*/  @!P4 STG.E.U16 desc[UR16][R2.64+0x340], R27 ;  /* 0x0003401b0200c986 */ /* 0x0001e2000c101510 */
[----:B------:R-:W-:Y:S01]  /*9550*/  IADD3 R50, P4, PT, R50, -0x400, RZ ;  /* 0xfffffc0032327810 */ /* 0x000fe20007f9e0ff */
[----:B------:R-:W-:Y:S01]  /*9560*/  FADD.FTZ R44, R44, R79 ;  /* 0x0000004f2c2c7221 */ /* 0x000fe20000010000 */
[----:B------:R-:W-:Y:S02]  /*9570*/  IADD3 R60, PT, PT, R60, -0x1, RZ ;  /* 0xffffffff3c3c7810 */ /* 0x000fe40007ffe0ff */
[----:B------:R-:W-:Y:S02]  /*9580*/  IADD3.X R59, PT, PT, R59, -0x1, RZ, P1, !PT ;  /* 0xffffffff3b3b7810 */ /* 0x000fe40000ffe4ff */
[----:B------:R-:W-:Y:S02]  /*9590*/  IADD3.X R48, PT, PT, R48, -0x1, RZ, P2, !PT ;  /* 0xffffffff30307810 */ /* 0x000fe400017fe4ff */
[----:B------:R-:W-:Y:S02]  /*95a0*/  IADD3.X R56, PT, PT, R56, -0x1, RZ, P3, !PT ;  /* 0xffffffff38387810 */ /* 0x000fe40001ffe4ff */
[----:B------:R-:W-:Y:S01]  /*95b0*/  IADD3.X R52, PT, PT, R52, -0x1, RZ, P4, !PT ;  /* 0xffffffff34347810 */ /* 0x000fe200027fe4ff */
[----:B0-----:R-:W-:Y:S06]  /*95c0*/  @P0 BRA `(.L_x_6907) ;  /* 0xffffff7000d00947 */ /* 0x001fec000383ffff */
.L_x_6835:
[----:B------:R-:W0:Y:S01]  /*95d0*/  LDC.64 R6, c[0x0][0x548] ;  /* 0x00015200ff067b82 */ /* 0x000e220000000a00 */
[----:B------:R-:W1:Y:S01]  /*95e0*/  S2R R12, SR_TID.X ;  /* 0x00000000000c7919 */ /* 0x000e620000002100 */
[----:B------:R-:W1:Y:S06]  /*95f0*/  LDCU UR15, c[0x0][0x38c] ;  /* 0x00007180ff0f77ac */ /* 0x000e6c0008000800 */
[----:B------:R-:W2:Y:S01]  /*9600*/  LDC.64 R8, c[0x0][0x568] ;  /* 0x00015a00ff087b82 */ /* 0x000ea20000000a00 */
[----:B0-----:R-:W-:-:S04]  /*9610*/  ISETP.NE.U32.AND P1, PT, R6, RZ, PT ;  /* 0x000000ff0600720c */ /* 0x001fc80003f25070 */
[----:B------:R-:W-:Y:S02]  /*9620*/  ISETP.NE.AND.EX P1, PT, R7, RZ, PT, P1 ;  /* 0x000000ff0700720c */ /* 0x000fe40003f25310 */
[----:B--2---:R-:W-:Y:S02]  /*9630*/  ISETP.NE.U32.AND P0, PT, R8, RZ, PT ;  /* 0x000000ff0800720c */ /* 0x004fe40003f05070 */
[----:B-1----:R-:W-:Y:S02]  /*9640*/  ISETP.GE.AND P2, PT, R12, UR15, PT ;  /* 0x0000000f0c007c0c */ /* 0x002fe4000bf46270 */
        /* <DEDUP_REMOVED lines=26> */
.L_x_6909:
[----:B------:R-:W-:Y:S05]  /*97f0*/  BSYNC.RECONVERGENT B0 ;  /* 0x0000000000007941 */ /* 0x000fea0003800200 */
.L_x_6908:
        /* <DEDUP_REMOVED lines=26> */
.L_x_6911:
[----:B------:R-:W-:Y:S05]  /*99a0*/  BSYNC.RECONVERGENT B0 ;  /* 0x0000000000007941 */ /* 0x000fea0003800200 */
.L_x_6910:
[----:B------:R-:W-:Y:S05]  /*99b0*/  @P2 EXIT ;  /* 0x000000000000294d */ /* 0x000fea0003800000 */
[----:B------:R-:W2:Y:S01]  /*99c0*/  S2UR UR12, SR_CTAID.Y ;  /* 0x00000000000c79c3 */ /* 0x000ea20000002600 */
[----:B------:R-:W2:Y:S01]  /*99d0*/  LDCU.64 UR8, c[0x0][0x4a8] ;  /* 0x00009500ff0877ac */ /* 0x000ea20008000a00 */
[----:B------:R-:W-:Y:S01]  /*99e0*/  BSSY.RECONVERGENT B0, `(.L_x_6912) ;  /* 0x0000025000007945 */ /* 0x000fe20003800200 */
[----:B------:R-:W-:Y:S01]  /*99f0*/  MOV R0, R12 ;  /* 0x0000000c00007202 */ /* 0x000fe20000000f00 */
[----:B------:R-:W3:Y:S04]  /*9a00*/  LDCU.64 UR10, c[0x0][0x4c8] ;  /* 0x00009900ff0a77ac */ /* 0x000ee80008000a00 */
[----:B------:R-:W4:Y:S01]  /*9a10*/  S2UR UR13, SR_CgaCtaId ;  /* 0x00000000000d79c3 */ /* 0x000f220000008800 */
[----:B------:R-:W0:Y:S01]  /*9a20*/  LDCU UR14, c[0x0][0x360] ;  /* 0x00006c00ff0e77ac */ /* 0x000e220008000800 */
[----:B------:R-:W0:Y:S06]  /*9a30*/  LDCU.128 UR20, c[0x0][0x530] ;  /* 0x0000a600ff1477ac */ /* 0x000e2c0008000c00 */
[----:B------:R-:W0:Y:S08]  /*9a40*/  LDC.64 R14, c[0x0][0x4b0] ;  /* 0x00012c00ff0e7b82 */ /* 0x000e300000000a00 */
[----:B------:R-:W0:Y:S01]  /*9a50*/  LDC.64 R16, c[0x0][0x4d0] ;  /* 0x00013400ff107b82 */ /* 0x000e220000000a00 */
[----:B--2---:R-:W-:-:S02]  /*9a60*/  UIMAD.WIDE.U32 UR4, UR12, UR8, URZ ;  /* 0x000000080c0472a5 */ /* 0x004fc4000f8e00ff */
[----:B---3--:R-:W-:Y:S01]  /*9a70*/  UIMAD.WIDE.U32 UR6, UR12, UR10, URZ ;  /* 0x0000000a0c0672a5 */ /* 0x008fe2000f8e00ff */
[----:B------:R-:W-:Y:S01]  /*9a80*/  UMOV UR8, 0x400 ;  /* 0x0000040000087882 */ /* 0x000fe20000000000 */
[----:B------:R-:W-:Y:S02]  /*9a90*/  UIMAD UR9, UR12, UR9, UR5 ;  /* 0x000000090c0972a4 */ /* 0x000fe4000f8e0205 */
[----:B------:R-:W-:Y:S02]  /*9aa0*/  UIMAD UR11, UR12, UR11, UR7 ;  /* 0x0000000b0c0b72a4 */ /* 0x000fe4000f8e0207 */
[----:B----4-:R-:W-:-:S12]  /*9ab0*/  ULEA UR13, UR13, UR8, 0x18 ;  /* 0x000000080d0d7291 */ /* 0x010fd8000f8ec0ff */
.L_x_6913:
[C---:B---3--:R-:W-:Y:S01]  /*9ac0*/  LEA R8, R0.reuse, UR13, 0x2 ;  /* 0x0000000d00087c11 */ /* 0x048fe2000f8e10ff */
[----:B------:R-:W-:Y:S01]  /*9ad0*/  UMOV UR8, UR4 ;  /* 0x0000000400087c82 */ /* 0x000fe20008000000 */
[----:B-1----:R-:W-:Y:S01]  /*9ae0*/  SHF.R.S32.HI R3, RZ, 0x1f, R0 ;  /* 0x0000001fff037819 */ /* 0x002fe20000011400 */
[----:B------:R-:W-:Y:S02]  /*9af0*/  UMOV UR10, UR6 ;  /* 0x00000006000a7c82 */ /* 0x000fe40008000000 */
[----:B0-----:R-:W0:Y:S01]  /*9b00*/  LDS R11, [R8+0x1f28] ;  /* 0x001f2800080b7984 */ /* 0x001e220000000800 */
        /* <DEDUP_REMOVED lines=19> */
.L_x_6912:
[----:B------:R-:W-:Y:S05]  /*9c40*/  EXIT ;  /* 0x000000000000794d */ /* 0x000fea0003800000 */
.L_x_6914:
        /* <DEDUP_REMOVED lines=11> */
.L_x_10478:


//--------------------- .text._Z25selective_scan_bwd_kernelI32Selective_Scan_bwd_kernel_traitsILi32ELi16ELb0ELb0ELb1ELb1ELb1EN3c104HalfEfEEv12SSMParamsBwd --------------------------
	.section	.text._Z25selective_scan_bwd_kernelI32Selective_Scan_bwd_kernel_traitsILi32ELi16ELb0ELb0ELb1ELb1ELb1EN3c104HalfEfEEv12SSMParamsBwd,"ax",@progbits
	.align	128
        .global         _Z25selective_scan_bwd_kernelI32Selective_Scan_bwd_kernel_traitsILi32ELi16ELb0ELb0ELb1ELb1ELb1EN3c104HalfEfEEv12SSMParamsBwd
        .type           _Z25selective_scan_bwd_kernelI32Selective_Scan_bwd_kernel_traitsILi32ELi16ELb0ELb0ELb1ELb1ELb1EN3c104HalfEfEEv12SSMParamsBwd,@function
        .size           _Z25selective_scan_bwd_kernelI32Selective_Scan_bwd_kernel_traitsILi32ELi16ELb0ELb0ELb1ELb1ELb1EN3c104HalfEfEEv12SSMParamsBwd,(.L_x_10479 - _Z25selective_scan_bwd_kernelI32Selective_Scan_bwd_kernel_traitsILi32ELi16ELb0ELb0ELb1ELb1ELb1EN3c104HalfEfEEv12SSMParamsBwd)
        .other          _Z25selective_scan_bwd_kernelI32Selective_Scan_bwd_kernel_traitsILi32ELi16ELb0ELb0ELb1ELb1ELb1EN3c104HalfEfEEv12SSMParamsBwd,@"STO_CUDA_ENTRY STV_DEFAULT"
_Z25selective_scan_bwd_kernelI32Selective_Scan_bwd_kernel_traitsILi32ELi16ELb0ELb0ELb1ELb1ELb1EN3c104HalfEfEEv12SSMParamsBwd:
.text._Z25selective_scan_bwd_kernelI32Selective_Scan_bwd_kernel_traitsILi32ELi16ELb0ELb0ELb1ELb1ELb1EN3c104HalfEfEEv12SSMParamsBwd:
        /* <DEDUP_REMOVED lines=145> */
.L_x_6988:
[----:B------:R-:W0:Y:S01]  /*0910*/  LDC.64 R16, c[0x0][0x420] ;  /* 0x00010800ff107b82 */ /* 0x000e220000000a00 */
[----:B------:R-:W1:Y:S01]  /*0920*/  LDCU UR4, c[0x0][0x388] ;  /* 0x00007100ff0477ac */ /* 0x000e620008000800 */
[----:B------:R-:W-:Y:S02]  /*0930*/  LEA R6, R44, 0xfffffe00, 0x9 ;  /* 0xfffffe002c067811 */ /* 0x000fe400078e48ff */
[----:B------:R-:W-:Y:S02]  /*0940*/  MOV R7, RZ ;  /* 0x000000ff00077202 */ /* 0x000fe40000000f00 */
[----:B------:R-:W-:Y:S02]  /*0950*/  PRMT R75, RZ, 0x7610, R75 ;  /* 0x00007610ff4b7816 */ /* 0x000fe4000000004b */
[----:B------:R-:W2:Y:S01]  /*0960*/  LDC.64 R14, c[0x0][0x410] ;  /* 0x00010400ff0e7b82 */ /* 0x000ea20000000a00 */
[----:B------:R-:W-:Y:S02]  /*0970*/  PRMT R25, RZ, 0x7610, R25 ;  /* 0x00007610ff197816 */ /* 0x000fe40000000019 */
[----:B------:R-:W-:-:S02]  /*0980*/  PRMT R24, RZ, 0x7610, R24 ;  /* 0x00007610ff187816 */ /* 0x000fc40000000018 */
[----:B------:R-:W-:Y:S02]  /*0990*/  PRMT R74, RZ, 0x7610, R74 ;  /* 0x00007610ff4a7816 */ /* 0x000fe4000000004a */
[----:B------:R-:W-:Y:S01]  /*09a0*/  PRMT R23, RZ, 0x7610, R23 ;  /* 0x00007610ff177816 */ /* 0x000fe20000000017 */
[----:B------:R-:W3:Y:S01]  /*09b0*/  LDC.64 R20, c[0x0][0x428] ;  /* 0x00010a00ff147b82 */ /* 0x000ee20000000a00 */
[----:B------:R-:W-:Y:S02]  /*09c0*/  PRMT R22, RZ, 0x7610, R22 ;  /* 0x00007610ff167816 */ /* 0x000fe40000000016 */
[----:B-1----:R-:W-:Y:S02]  /*09d0*/  IADD3 R61, PT, PT, -R6, UR4, RZ ;  /* 0x00000004063d7c10 */ /* 0x002fe4000fffe1ff */
[----:B------:R-:W-:Y:S02]  /*09e0*/  PRMT R77, RZ, 0x7610, R77 ;  /* 0x00007610ff4d7816 */ /* 0x000fe4000000004d */
[-C--:B------:R-:W-:Y:S01]  /*09f0*/  ISETP.GE.AND P6, PT, R42, R61.reuse, PT ;  /* 0x0000003d2a00720c */ /* 0x080fe20003fc6270 */
[----:B------:R-:W1:Y:S01]  /*0a00*/  LDC.64 R18, c[0x0][0x418] ;  /* 0x00010600ff127b82 */ /* 0x000e620000000a00 */
[----:B0-----:R-:W-:Y:S01]  /*0a10*/  IMAD.WIDE.U32 R4, R16, UR18, R6 ;  /* 0x0000001210047c25 */ /* 0x001fe2000f8e0006 */
[----:B------:R-:W-:-:S02]  /*0a20*/  ISETP.GE.AND P5, PT, R46, R61, PT ;  /* 0x0000003d2e00720c */ /* 0x000fc40003fa6270 */
[----:B------:R-:W-:Y:S01]  /*0a30*/  P2R R114, PR, RZ, 0x40 ;  /* 0x00000040ff727803 */ /* 0x000fe20000000000 */
[----:B------:R-:W-:Y:S01]  /*0a40*/  IMAD R5, R17, UR18, R5 ;  /* 0x0000001211057c24 */ /* 0x000fe2000f8e0205 */
[----:B------:R-:W-:Y:S01]  /*0a50*/  P2R R112, PR, RZ, 0x20 ;  /* 0x00000020ff707803 */ /* 0x000fe20000000000 */
[----:B--2---:R-:W-:Y:S01]  /*0a60*/  IMAD.WIDE.U32 R2, R14, UR18, R6 ;  /* 0x000000120e027c25 */ /* 0x004fe2000f8e0006 */
[-C--:B------:R-:W-:Y:S02]  /*0a70*/  ISETP.GE.AND P6, PT, R50, R61.reuse, PT ;  /* 0x0000003d3200720c */ /* 0x080fe40003fc6270 */
[----:B------:R-:W-:Y:S01]  /*0a80*/  ISETP.GE.AND P5, PT, R51, R61, PT ;  /* 0x0000003d3300720c */ /* 0x000fe20003fa6270 */
[----:B------:R-:W-:Y:S01]  /*0a90*/  IMAD R3, R15, UR18, R3 ;  /* 0x000000120f037c24 */ /* 0x000fe2000f8e0203 */
[----:B------:R-:W-:Y:S02]  /*0aa0*/  P2R R115, PR, RZ, 0x40 ;  /* 0x00000040ff737803 */ /* 0x000fe40000000000 */
[----:B------:R-:W-:Y:S01]  /*0ab0*/  P2R R117, PR, RZ, 0x20 ;  /* 0x00000020ff757803 */ /* 0x000fe20000000000 */
[----:B---3--:R-:W-:Y:S01]  /*0ac0*/  IMAD.WIDE.U32 R14, R27, R20, R4 ;  /* 0x000000141b0e7225 */ /* 0x008fe200078e0004 */
[----:B------:R-:W-:-:S02]  /*0ad0*/  PRMT R20, RZ, 0x7610, R20 ;  /* 0x00007610ff147816 */ /* 0x000fc40000000014 */
[----:B------:R-:W-:Y:S01]  /*0ae0*/  PRMT R76, RZ, 0x7610, R76 ;  /* 0x00007610ff4c7816 */ /* 0x000fe2000000004c */
[C---:B------:R-:W-:Y:S01]  /*0af0*/  IMAD R15, R27.reuse, R21, R15 ;  /* 0x000000151b0f7224 */ /* 0x040fe200078e020f */
[----:B------:R-:W-:Y:S02]  /*0b00*/  IADD3 R14, P0, PT, R42, R14, RZ ;  /* 0x0000000e2a0e7210 */ /* 0x000fe40007f1e0ff */
[----:B------:R-:W-:Y:S01]  /*0b10*/  PRMT R21, RZ, 0x7610, R21 ;  /* 0x00007610ff157816 */ /* 0x000fe20000000015 */
[C---:B-1----:R-:W-:Y:S01]  /*0b20*/  IMAD.WIDE.U32 R2, R27.reuse, R18, R2 ;  /* 0x000000121b027225 */ /* 0x042fe200078e0002 */
[----:B------:R-:W-:Y:S02]  /*0b30*/  IADD3.X R15, PT, PT, RZ, R15, RZ, P0, !PT ;  /* 0x0000000fff0f7210 */ /* 0x000fe400007fe4ff */
[----:B------:R-:W-:Y:S01]  /*0b40*/  ISETP.NE.AND P0, PT, R114, RZ, PT ;  /* 0x000000ff7200720c */ /* 0x000fe20003f05270 */
[----:B------:R-:W-:Y:S01]  /*0b50*/  IMAD R19, R27, R19, R3 ;  /* 0x000000131b137224 */ /* 0x000fe200078e0203 */
[----:B------:R-:W-:-:S02]  /*0b60*/  SHF.L.U32 R3, R42, 0x1, RZ ;  /* 0x000000012a037819 */ /* 0x000fc400000006ff */
[----:B------:R-:W-:Y:S02]  /*0b70*/  PRMT R18, RZ, 0x7610, R18 ;  /* 0x00007610ff127816 */ /* 0x000fe40000000012 */
[----:B------:R-:W-:Y:S02]  /*0b80*/  IADD3 R16, P4, PT, R3, R30, RZ ;  /* 0x0000001e03107210 */ /* 0x000fe40007f9e0ff */
[----:B------:R-:W-:Y:S02]  /*0b90*/  IADD3 R0, P1, PT, R42, R2, RZ ;  /* 0x000000022a007210 */ /* 0x000fe40007f3e0ff */
[----:B------:R-:W-:Y:S01]  /*0ba0*/  IADD3.X R17, PT, PT, RZ, R32, RZ, P4, !PT ;  /* 0x00000020ff117210 */ /* 0x000fe200027fe4ff */
[----:B------:R-:W-:Y:S01]  /*0bb0*/  BAR.SYNC.DEFER_BLOCKING 0x0 ;  /* 0x0000000000007b1d */ /* 0x000fe20000010000 */
[----:B------:R-:W-:Y:S02]  /*0bc0*/  ISETP.GE.AND P4, PT, R47, R61, PT ;  /* 0x0000003d2f00720c */ /* 0x000fe40003f86270 */
[----:B------:R-:W-:-:S02]  /*0bd0*/  IADD3 R2, P2, PT, R3, R38, RZ ;  /* 0x0000002603027210 */ /* 0x000fc40007f5e0ff */
[----:B------:R-:W-:Y:S02]  /*0be0*/  IADD3 R4, P3, PT, R3, R34, RZ ;  /* 0x0000002203047210 */ /* 0x000fe40007f7e0ff */
[----:B------:R-:W-:Y:S02]  /*0bf0*/  P2R R111, PR, RZ, 0x10 ;  /* 0x00000010ff6f7803 */ /* 0x000fe40000000000 */
[----:B------:R-:W-:Y:S02]  /*0c00*/  IADD3.X R19, PT, PT, RZ, R19, RZ, P1, !PT ;  /* 0x00000013ff137210 */ /* 0x000fe40000ffe4ff */
[----:B------:R-:W-:Y:S02]  /*0c10*/  IADD3.X R3, PT, PT, RZ, R40, RZ, P2, !PT ;  /* 0x00000028ff037210 */ /* 0x000fe400017fe4ff */
[----:B------:R-:W-:Y:S02]  /*0c20*/  ISETP.NE.AND P1, PT, R112, RZ, PT ;  /* 0x000000ff7000720c */ /* 0x000fe40003f25270 */
[----:B------:R-:W-:-:S02]  /*0c30*/  IADD3.X R5, PT, PT, RZ, R36, RZ, P3, !PT ;  /* 0x00000024ff057210 */ /* 0x000fc40001ffe4ff */
[----:B------:R-:W-:Y:S02]  /*0c40*/  ISETP.NE.AND P2, PT, R111, RZ, PT ;  /* 0x000000ff6f00720c */ /* 0x000fe40003f45270 */
[-C--:B------:R-:W-:Y:S02]  /*0c50*/  ISETP.GE.AND P3, PT, R48, R61.reuse, PT ;  /* 0x0000003d3000720c */ /* 0x080fe40003f66270 */
[-C--:B------:R-:W-:Y:S02]  /*0c60*/  ISETP.GE.AND P4, PT, R49, R61.reuse, PT ;  /* 0x0000003d3100720c */ /* 0x080fe40003f86270 */
[----:B------:R-:W-:Y:S01]  /*0c70*/  P2R R110, PR, RZ, 0x8 ;  /* 0x00000008ff6e7803 */ /* 0x000fe20000000000 */
[----:B------:R-:W2:Y:S01]  /*0c80*/  @!P0 LDG.E.U16 R18, desc[UR16][R16.64] ;  /* 0x0000001010128981 */ /* 0x000ea2000c1e1500 */
[----:B------:R-:W-:Y:S02]  /*0c90*/  ISETP.GE.AND P0, PT, R52, R61, PT ;  /* 0x0000003d3400720c */ /* 0x000fe40003f06270 */
[----:B------:R-:W-:Y:S01]  /*0ca0*/  P2R R106, PR, RZ, 0x10 ;  /* 0x00000010ff6a7803 */ /* 0x000fe20000000000 */
[----:B------:R-:W3:Y:S01]  /*0cb0*/  @!P6 LDG.E.U16 R25, desc[UR16][R16.64+0x140] ;  /* 0x000140101019e981 */ /* 0x000ee2000c1e1500 */
[----:B------:R-:W-:-:S02]  /*0cc0*/  P2R R121, PR, RZ, 0x1 ;  /* 0x00000001ff797803 */ /* 0x000fc40000000000 */
[----:B------:R-:W-:Y:S01]  /*0cd0*/  PRMT R79, RZ, 0x7610, R79 ;  /* 0x00007610ff4f7816 */ /* 0x000fe2000000004f */
[----:B------:R-:W4:Y:S01]  /*0ce0*/  @!P5 LDG.E.U16 R24, desc[UR16][R16.64+0x180] ;  /* 0x000180101018d981 */ /* 0x000f22000c1e1500 */
[----:B------:R-:W-:Y:S02]  /*0cf0*/  PRMT R80, RZ, 0x7610, R80 ;  /* 0x00007610ff507816 */ /* 0x000fe40000000050 */
[----:B------:R-:W-:Y:S01]  /*0d00*/  PRMT R81, RZ, 0x7610, R81 ;  /* 0x00007610ff517816 */ /* 0x000fe20000000051 */
[----:B------:R-:W3:Y:S01]  /*0d10*/  @!P1 LDG.E.U16 R21, desc[UR16][R16.64+0x40] ;  /* 0x0000401010159981 */ /* 0x000ee2000c1e1500 */
[----:B------:R-:W-:Y:S02]  /*0d20*/  PRMT R82, RZ, 0x7610, R82 ;  /* 0x00007610ff527816 */ /* 0x000fe40000000052 */
[----:B------:R-:W-:Y:S01]  /*0d30*/  PRMT R83, RZ, 0x7610, R83 ;  /* 0x00007610ff537816 */ /* 0x000fe20000000053 */
[----:B------:R-:W4:Y:S01]  /*0d40*/  @!P0 LDG.E.U16 R75, desc[UR16][R16.64+0x1c0] ;  /* 0x0001c010104b8981 */ /* 0x000f22000c1e1500 */
[----:B------:R-:W-:-:S02]  /*0d50*/  ISETP.GE.AND P0, PT, R53, R61, PT ;  /* 0x0000003d3500720c */ /* 0x000fc40003f06270 */
[-C--:B------:R-:W-:Y:S01]  /*0d60*/  ISETP.GE.AND P6, PT, R54, R61.reuse, PT ;  /* 0x0000003d3600720c */ /* 0x080fe20003fc6270 */
[----:B------:R-:W4:Y:S01]  /*0d70*/  @!P2 LDG.E.U16 R20, desc[UR16][R16.64+0x80] ;  /* 0x000080101014a981 */ /* 0x000f22000c1e1500 */
[----:B------:R-:W-:Y:S02]  /*0d80*/  P2R R122, PR, RZ, 0x1 ;  /* 0x00000001ff7a7803 */ /* 0x000fe40000000000 */
[-C--:B------:R-:W-:Y:S01]  /*0d90*/  ISETP.GE.AND P5, PT, R55, R61.reuse, PT ;  /* 0x0000003d3700720c */ /* 0x080fe20003fa6270 */
        /* <DEDUP_REMOVED lines=15> */
[----:B------:R-:W0:Y:S01]  /*0e90*/  S2R R62, SR_LANEID ;  /* 0x00000000003e7919 */ /* 0x000e220000000000 */
[----:B------:R-:W1:Y:S01]  /*0ea0*/  S2UR UR6, SR_CgaCtaId ;  /* 0x00000000000679c3 */ /* 0x000e620000008800 */
[----:B------:R-:W-:Y:S01]  /*0eb0*/  UMOV UR5, 0x400 ;  /* 0x0000040000057882 */ /* 0x000fe20000000000 */
[----:B------:R-:W-:-:S02]  /*0ec0*/  P2R R108, PR, RZ, 0x40 ;  /* 0x00000040ff6c7803 */ /* 0x000fc40000000000 */
[----:B------:R-:W-:Y:S02]  /*0ed0*/  P2R R98, PR, RZ, 0x40 ;  /* 0x00000040ff627803 */ /* 0x000fe40000000000 */
[----:B------:R-:W-:Y:S01]  /*0ee0*/  ISETP.NE.AND P6, PT, R122, RZ, PT ;  /* 0x000000ff7a00720c */ /* 0x000fe20003fc5270 */
[----:B-1----:R-:W-:Y:S01]  /*0ef0*/  ULEA UR5, UR6, UR5, 0x18 ;  /* 0x0000000506057291 */ /* 0x002fe2000f8ec0ff */
[C---:B0-----:R-:W-:Y:S02]  /*0f00*/  IADD3 R17, PT, PT, R62.reuse, 0x80, RZ ;  /* 0x000000803e117810 */ /* 0x041fe40007ffe0ff */
[C---:B------:R-:W-:Y:S02]  /*0f10*/  IADD3 R65, PT, PT, R62.reuse, 0x20, RZ ;  /* 0x000000203e417810 */ /* 0x040fe40007ffe0ff */
[----:B------:R-:W-:Y:S02]  /*0f20*/  IADD3 R67, PT, PT, R62, 0x40, RZ ;  /* 0x000000403e437810 */ /* 0x000fe40007ffe0ff */
[----:B------:R-:W-:-:S02]  /*0f30*/  LEA.HI.SX32 R17, R17, R62, 0x1b ;  /* 0x0000003e11117211 */ /* 0x000fc400078fdaff */
[C---:B------:R-:W-:Y:S02]  /*0f40*/  IADD3 R69, PT, PT, R62.reuse, 0x60, RZ ;  /* 0x000000603e457810 */ /* 0x040fe40007ffe0ff */
[-C--:B------:R-:W-:Y:S02]  /*0f50*/  LEA.HI.SX32 R64, R65, R62.reuse, 0x1b ;  /* 0x0000003e41407211 */ /* 0x080fe400078fdaff */
[C---:B------:R-:W-:Y:S02]  /*0f60*/  IADD3 R71, PT, PT, R62.reuse, 0xa0, RZ ;  /* 0x000000a03e477810 */ /* 0x040fe40007ffe0ff */
[-C--:B------:R-:W-:Y:S02]  /*0f70*/  LEA.HI.SX32 R65, R67, R62.reuse, 0x1b ;  /* 0x0000003e43417211 */ /* 0x080fe400078fdaff */
[----:B------:R-:W-:Y:S02]  /*0f80*/  LEA.HI.SX32 R63, R62, R62, 0x1b ;  /* 0x0000003e3e3f7211 */ /* 0x000fe400078fdaff */
[----:B------:R-:W-:-:S02]  /*0f90*/  LEA R67, R17, UR5, 0x1 ;  /* 0x0000000511437c11 */ /* 0x000fc4000f8e08ff */
[C---:B------:R-:W-:Y:S02]  /*0fa0*/  IADD3 R17, PT, PT, R62.reuse, 0xc0, RZ ;  /* 0x000000c03e117810 */ /* 0x040fe40007ffe0ff */
[-C--:B------:R-:W-:Y:S02]  /*0fb0*/  LEA.HI.SX32 R66, R69, R62.reuse, 0x1b ;  /* 0x0000003e45427211 */ /* 0x080fe400078fdaff */
[----:B------:R-:W-:Y:S02]  /*0fc0*/  LEA.HI.SX32 R68, R71, R62, 0x1b ;  /* 0x0000003e47447211 */ /* 0x000fe400078fdaff */
[C---:B------:R-:W-:Y:S02]  /*0fd0*/  IADD3 R69, PT, PT, R62.reuse, 0xe0, RZ ;  /* 0x000000e03e457810 */ /* 0x040fe40007ffe0ff */
[----:B------:R-:W-:Y:S02]  /*0fe0*/  LEA R63, R63, UR5, 0x1 ;  /* 0x000000053f3f7c11 */ /* 0x000fe4000f8e08ff */
[----:B------:R-:W-:-:S02]  /*0ff0*/  IADD3 R71, PT, PT, R62, 0x100, RZ ;  /* 0x000001003e477810 */ /* 0x000fc40007ffe0ff */
[----:B------:R-:W-:Y:S02]  /*1000*/  LEA R64, R64, UR5, 0x1 ;  /* 0x0000000540407c11 */ /* 0x000fe4000f8e08ff */
[-C--:B------:R-:W-:Y:S02]  /*1010*/  LEA.HI.SX32 R17, R17, R62.reuse, 0x1b ;  /* 0x0000003e11117211 */ /* 0x080fe400078fdaff */
[----:B------:R-:W-:Y:S02]  /*1020*/  LEA R65, R65, UR5, 0x1 ;  /* 0x0000000541417c11 */ /* 0x000fe4000f8e08ff */
[----:B------:R-:W-:Y:S02]  /*1030*/  LEA R66, R66, UR5, 0x1 ;  /* 0x0000000542427c11 */ /* 0x000fe4000f8e08ff */
[----:B------:R-:W-:Y:S02]  /*1040*/  LEA.HI.SX32 R70, R69, R62, 0x1b ;  /* 0x0000003e45467211 */ /* 0x000fe400078fdaff */
[----:B------:R-:W-:-:S02]  /*1050*/  IADD3 R73, PT, PT, R62, 0x120, RZ ;  /* 0x000001203e497810 */ /* 0x000fc40007ffe0ff */
[----:B------:R-:W-:Y:S02]  /*1060*/  LEA.HI.SX32 R71, R71, R62, 0x1b ;  /* 0x0000003e47477211 */ /* 0x000fe400078fdaff */
[----:B------:R-:W-:Y:S02]  /*1070*/  P2R R96, PR, RZ, 0x40 ;  /* 0x00000040ff607803 */ /* 0x000fe40000000000 */
[----:B------:R-:W-:Y:S02]  /*1080*/  LEA R68, R68, UR5, 0x1 ;  /* 0x0000000544447c11 */ /* 0x000fe4000f8e08ff */
[----:B------:R-:W-:Y:S02]  /*1090*/  IADD3 R85, PT, PT, R62, 0x140, RZ ;  /* 0x000001403e557810 */ /* 0x000fe40007ffe0ff */
[----:B------:R-:W-:Y:S02]  /*10a0*/  LEA R69, R17, UR5, 0x1 ;  /* 0x0000000511457c11 */ /* 0x000fe4000f8e08ff */
[----:B------:R-:W-:-:S02]  /*10b0*/  ISETP.NE.AND P6, PT, R121, RZ, PT ;  /* 0x000000ff7900720c */ /* 0x000fc40003fc5270 */
[----:B------:R-:W-:Y:S02]  /*10c0*/  IADD3 R17, PT, PT, R62, 0x160, RZ ;  /* 0x000001603e117810 */ /* 0x000fe40007ffe0ff */
[----:B------:R-:W-:Y:S02]  /*10d0*/  LEA R70, R70, UR5, 0x1 ;  /* 0x0000000546467c11 */ /* 0x000fe4000f8e08ff */
[-C--:B------:R-:W-:Y:S02]  /*10e0*/  LEA.HI.SX32 R72, R73, R62.reuse, 0x1b ;  /* 0x0000003e49487211 */ /* 0x080fe400078fdaff */
[----:B------:R-:W-:Y:S02]  /*10f0*/  LEA R71, R71, UR5, 0x1 ;  /* 0x0000000547477c11 */ /* 0x000fe4000f8e08ff */
[----:B------:R-:W-:Y:S02]  /*1100*/  LEA.HI.SX32 R73, R85, R62, 0x1b ;  /* 0x0000003e55497211 */ /* 0x000fe400078fdaff */
[----:B------:R-:W-:-:S02]  /*1110*/  P2R R95, PR, RZ, 0x40 ;  /* 0x00000040ff5f7803 */ /* 0x000fc40000000000 */
[----:B------:R-:W-:Y:S02]  /*1120*/  LEA.HI.SX32 R17, R17, R62, 0x1b ;  /* 0x0000003e11117211 */ /* 0x000fe400078fdaff */
[----:B------:R-:W-:Y:S02]  /*1130*/  ISETP.NE.AND P6, PT, R117, RZ, PT ;  /* 0x000000ff7500720c */ /* 0x000fe40003fc5270 */
[----:B------:R-:W-:Y:S02]  /*1140*/  LEA R72, R72, UR5, 0x1 ;  /* 0x0000000548487c11 */ /* 0x000fe4000f8e08ff */
[----:B------:R-:W-:Y:S02]  /*1150*/  LEA R73, R73, UR5, 0x1 ;  /* 0x0000000549497c11 */ /* 0x000fe4000f8e08ff */
[----:B------:R-:W-:Y:S02]  /*1160*/  IADD3 R85, PT, PT, R62, 0x1e0, RZ ;  /* 0x000001e03e557810 */ /* 0x000fe40007ffe0ff */
[----:B------:R-:W-:-:S02]  /*1170*/  P2R R94, PR, RZ, 0x40 ;  /* 0x00000040ff5e7803 */ /* 0x000fc40000000000 */
[----:B------:R-:W-:Y:S02]  /*1180*/  ISETP.NE.AND P6, PT, R115, RZ, PT ;  /* 0x000000ff7300720c */ /* 0x000fe40003fc5270 */
[----:B------:R-:W-:Y:S02]  /*1190*/  SHF.L.U32 R16, R62, 0x4, RZ ;  /* 0x000000043e107819 */ /* 0x000fe400000006ff */
[----:B------:R-:W-:Y:S02]  /*11a0*/  LEA.HI.SX32 R78, R85, R62, 0x1b ;  /* 0x0000003e554e7211 */ /* 0x000fe400078fdaff */
        /* <DEDUP_REMOVED lines=12> */
[----:B---3--:R0:W-:Y:S04]  /*1270*/  STS.U16 [R64+0x40], R21 ;  /* 0x0000401540007388 */ /* 0x0081e80000000400 */
[----:B----4-:R-:W-:Y:S04]  /*1280*/  STS.U16 [R65+0x80], R20 ;  /* 0x0000801441007388 */ /* 0x010fe80000000400 */
[----:B------:R1:W-:Y:S01]  /*1290*/  STS.U16 [R66+0xc0], R23 ;  /* 0x0000c01742007388 */ /* 0x0003e20000000400 */
[----:B0-----:R-:W-:-:S03]  /*12a0*/  IADD3 R21, PT, PT, R62, 0x180, RZ ;  /* 0x000001803e157810 */ /* 0x001fc60007ffe0ff */
[----:B------:R-:W-:Y:S04]  /*12b0*/  STS.U16 [R67+0x100], R22 ;  /* 0x0001001643007388 */ /* 0x000fe80000000400 */
[----:B------:R0:W-:Y:S01]  /*12c0*/  STS.U16 [R68+0x140], R25 ;  /* 0x0001401944007388 */ /* 0x0001e20000000400 */
[----:B-1----:R-:W-:-:S03]  /*12d0*/  IADD3 R23, PT, PT, R62, 0x1a0, RZ ;  /* 0x000001a03e177810 */ /* 0x002fc60007ffe0ff */
[----:B------:R-:W-:Y:S01]  /*12e0*/  STS.U16 [R69+0x180], R24 ;  /* 0x0001801845007388 */ /* 0x000fe20000000400 */
[----:B------:R-:W-:-:S03]  /*12f0*/  LEA.HI.SX32 R21, R21, R62, 0x1b ;  /* 0x0000003e15157211 */ /* 0x000fc600078fdaff */
[----:B------:R-:W-:Y:S01]  /*1300*/  STS.U16 [R70+0x1c0], R75 ;  /* 0x0001c04b46007388 */ /* 0x000fe20000000400 */
[----:B0-----:R-:W-:-:S03]  /*1310*/  IADD3 R25, PT, PT, R62, 0x1c0, RZ ;  /* 0x000001c03e197810 */ /* 0x001fc60007ffe0ff */
[----:B------:R0:W-:Y:S01]  /*1320*/  STS.U16 [R71+0x200], R74 ;  /* 0x0002004a47007388 */ /* 0x0001e20000000400 */
[-C--:B------:R-:W-:Y:S02]  /*1330*/  LEA.HI.SX32 R23, R23, R62.reuse, 0x1b ;  /* 0x0000003e17177211 */ /* 0x080fe400078fdaff */
[----:B------:R-:W-:Y:S01]  /*1340*/  LEA.HI.SX32 R25, R25, R62, 0x1b ;  /* 0x0000003e19197211 */ /* 0x000fe200078fdaff */
[----:B------:R1:W-:Y:S01]  /*1350*/  STS.U16 [R72+0x240], R77 ;  /* 0x0002404d48007388 */ /* 0x0003e20000000400 */
[----:B0-----:R-:W-:-:S03]  /*1360*/  LEA R74, R17, UR5, 0x1 ;  /* 0x00000005114a7c11 */ /* 0x001fc6000f8e08ff */
[----:B------:R0:W-:Y:S01]  /*1370*/  STS.U16 [R73+0x280], R76 ;  /* 0x0002804c49007388 */ /* 0x0001e20000000400 */
[----:B------:R-:W-:-:S03]  /*1380*/  LEA R75, R21, UR5, 0x1 ;  /* 0x00000005154b7c11 */ /* 0x000fc6000f8e08ff */
[----:B------:R2:W-:Y:S01]  /*1390*/  STS.U16 [R74+0x2c0], R79 ;  /* 0x0002c04f4a007388 */ /* 0x0005e20000000400 */
[----:B-1----:R-:W-:Y:S02]  /*13a0*/  LEA R77, R25, UR5, 0x1 ;  /* 0x00000005194d7c11 */ /* 0x002fe4000f8e08ff */
[----:B0-----:R-:W-:Y:S02]  /*13b0*/  LEA R76, R23, UR5, 0x1 ;  /* 0x00000005174c7c11 */ /* 0x001fe4000f8e08ff */
[----:B--2---:R-:W-:Y:S01]  /*13c0*/  LEA.HI.SX32 R79, R16, R16, 0x1b ;  /* 0x00000010104f7211 */ /* 0x004fe200078fdaff */
        /* <DEDUP_REMOVED lines=49> */
[----:B--2---:R-:W-:Y:S02]  /*16e0*/  PRMT R82, RZ, 0x7610, R82 ;  /* 0x00007610ff527816 */ /* 0x004fe40000000052 */
[----:B---3--:R-:W-:Y:S02]  /*16f0*/  PRMT R83, RZ, 0x7610, R83 ;  /* 0x00007610ff537816 */ /* 0x008fe40000000053 */
[----:B------:R-:W-:Y:S02]  /*1700*/  PRMT R84, RZ, 0x7610, R84 ;  /* 0x00007610ff547816 */ /* 0x000fe40000000054 */
[----:B------:R-:W-:Y:S01]  /*1710*/  PRMT R87, RZ, 0x7610, R87 ;  /* 0x00007610ff577816 */ /* 0x000fe20000000057 */
        /* <DEDUP_REMOVED lines=90> */
[----:B0-----:R-:W-:-:S04]  /*1cc0*/  PRMT R89, RZ, 0x7610, R89 ;  /* 0x00007610ff597816 */ /* 0x001fc80000000059 */
[----:B------:R-:W4:Y:S04]  /*1cd0*/  @!P5 LDG.E.U16 R100, desc[UR16][R2.64+0x280] ;  /* 0x000280100264d981 */ /* 0x000f28000c1e1500 */
[----:B------:R-:W4:Y:S01]  /*1ce0*/  @!P6 LDG.E.U16 R98, desc[UR16][R2.64+0x200] ;  /* 0x000200100262e981 */ /* 0x000f22000c1e1500 */
[----:B------:R-:W-:-:S03]  /*1cf0*/  ISETP.NE.AND P6, PT, R132, RZ, PT ;  /* 0x000000ff8400720c */ /* 0x000fc60003fc5270 */
[----:B------:R-:W4:Y:S01]  /*1d00*/  @!P0 LDG.E.U16 R89, desc[UR16][R2.64+0x2c0] ;  /* 0x0002c01002598981 */ /* 0x000f22000c1e1500 */
[----:B------:R-:W-:Y:S02]  /*1d10*/  PRMT R102, RZ, 0x7610, R102 ;  /* 0x00007610ff667816 */ /* 0x000fe40000000066 */
[----:B------:R-:W-:Y:S02]  /*1d20*/  PRMT R105, RZ, 0x7610, R105 ;  /* 0x00007610ff697816 */ /* 0x000fe40000000069 */
[----:B------:R-:W-:Y:S02]  /*1d30*/  PRMT R104, RZ, 0x7610, R104 ;  /* 0x00007610ff687816 */ /* 0x000fe40000000068 */
[----:B------:R-:W-:Y:S01]  /*1d40*/  PRMT R109, RZ, 0x7610, R109 ;  /* 0x00007610ff6d7816 */ /* 0x000fe2000000006d */
[----:B------:R-:W4:Y:S04]  /*1d50*/  @!P1 LDG.E.U16 R102, desc[UR16][R2.64+0x300] ;  /* 0x0003001002669981 */ /* 0x000f28000c1e1500 */
[----:B------:R-:W4:Y:S04]  /*1d60*/  @!P6 LDG.E.U16 R103, desc[UR16][R2.64+0x240] ;  /* 0x000240100267e981 */ /* 0x000f28000c1e1500 */
[----:B------:R-:W4:Y:S04]  /*1d70*/  @!P2 LDG.E.U16 R105, desc[UR16][R2.64+0x340] ;  /* 0x000340100269a981 */ /* 0x000f28000c1e1500 */
[----:B------:R-:W4:Y:S04]  /*1d80*/  @!P3 LDG.E.U16 R104, desc[UR16][R2.64+0x380] ;  /* 0x000380100268b981 */ /* 0x000f28000c1e1500 */
[----:B------:R1:W4:Y:S01]  /*1d90*/  @!P4 LDG.E.U16 R109, desc[UR16][R2.64+0x3c0] ;  /* 0x0003c010026dc981 */ /* 0x000322000c1e1500 */
[----:B------:R-:W-:Y:S01]  /*1da0*/  P2R R116, PR, RZ, 0x20 ;  /* 0x00000020ff747803 */ /* 0x000fe20000000000 */
[----:B-1----:R-:W-:-:S02]  /*1db0*/  HADD2.F32 R3, -RZ, R18.H0_H0 ;  /* 0x20000012ff037230 */ /* 0x002fc40000004100 */
[----:B--2---:R-:W-:Y:S02]  /*1dc0*/  HADD2.F32 R21, -RZ, R21.H0_H0 ;  /* 0x20000015ff157230 */ /* 0x004fe40000004100 */
[----:B---3--:R-:W-:Y:S02]  /*1dd0*/  HADD2.F32 R23, -RZ, R23.H0_H0 ;  /* 0x20000017ff177230 */ /* 0x008fe40000004100 */
[----:B----4-:R-:W-:Y:S02]  /*1de0*/  HADD2.F32 R25, -RZ, R25.H0_H0 ;  /* 0x20000019ff197230 */ /* 0x010fe40000004100 */
        /* <DEDUP_REMOVED lines=17> */
[----:B------:R0:W-:Y:S02]  /*1f00*/  STS.U16 [R74+0x2c0], R89 ;  /* 0x0002c0594a007388 */ /* 0x0001e40000000400 */
[----:B0-----:R-:W-:-:S02]  /*1f10*/  HADD2.F32 R89, -RZ, R80.H0_H0 ;  /* 0x20000050ff597230 */ /* 0x001fc40000004100 */
[----:B------:R-:W-:-:S05]  /*1f20*/  FADD.FTZ R80, R3, R26 ;  /* 0x0000001a03507221 */ /* 0x000fca0000010000 */
[----:B------:R-:W-:Y:S01]  /*1f30*/  FSETP.GTU.FTZ.AND P5, PT, R80, 20, PT ;  /* 0x41a000005000780b */ /* 0x000fe20003fbc000 */
[----:B------:R-:W-:Y:S01]  /*1f40*/  STS.U16 [R75+0x300], R102 ;  /* 0x000300664b007388 */ /* 0x000fe20000000400 */
[----:B------:R-:W-:-:S03]  /*1f50*/  HADD2.F32 R91, -RZ, R20.H0_H0 ;  /* 0x20000014ff5b7230 */ /* 0x000fc60000004100 */
[----:B------:R0:W-:Y:S01]  /*1f60*/  STS.U16 [R76+0x340], R105 ;  /* 0x000340694c007388 */ /* 0x0001e20000000400 */
[----:B------:R-:W-:Y:S02]  /*1f70*/  HADD2.F32 R93, -RZ, R22.H0_H0 ;  /* 0x20000016ff5d7230 */ /* 0x000fe40000004100 */
[----:B------:R-:W-:Y:S01]  /*1f80*/  HADD2.F32 R95, -RZ, R24.H0_H0 ;  /* 0x20000018ff5f7230 */ /* 0x000fe20000004100 */
[----:B------:R-:W-:Y:S01]  /*1f90*/  STS.U16 [R77+0x380], R104 ;  /* 0x000380684d007388 */ /* 0x000fe20000000400 */
[----:B------:R-:W-:Y:S02]  /*1fa0*/  HADD2.F32 R99, -RZ, R81.H0_H0 ;  /* 0x20000051ff637230 */ /* 0x000fe40000004100 */
[----:B------:R-:W-:Y:S01]  /*1fb0*/  HADD2.F32 R103, -RZ, R82.H0_H0 ;  /* 0x20000052ff677230 */ /* 0x000fe20000004100 */
[----:B------:R1:W-:Y:S01]  /*1fc0*/  STS.U16 [R78+0x3c0], R109 ;  /* 0x0003c06d4e007388 */ /* 0x0003e20000000400 */
[----:B0-----:R-:W-:Y:S02]  /*1fd0*/  HADD2.F32 R105, -RZ, R83.H0_H0 ;  /* 0x20000053ff697230 */ /* 0x001fe40000004100 */
[--C-:B------:R-:W-:Y:S01]  /*1fe0*/  FADD.FTZ R81, R91, R26.reuse ;  /* 0x0000001a5b517221 */ /* 0x100fe20000010000 */
[--C-:B------:R-:W-:Y:S01]  /*1ff0*/  FADD.FTZ R83, R93, R26.reuse ;  /* 0x0000001a5d537221 */ /* 0x100fe20000010000 */
[--C-:B------:R-:W-:Y:S01]  /*2000*/  FADD.FTZ R85, R95, R26.reuse ;  /* 0x0000001a5f557221 */ /* 0x100fe20000010000 */
[----:B------:R-:W-:Y:S01]  /*2010*/  FADD.FTZ R87, R89, R26 ;  /* 0x0000001a59577221 */ /* 0x000fe20000010000 */
[----:B-1----:R-:W-:-:S02]  /*2020*/  HADD2.F32 R109, -RZ, R84.H0_H0 ;  /* 0x20000054ff6d7230 */ /* 0x002fc40000004100 */
        /* <DEDUP_REMOVED lines=42> */
.L_x_6917:
[----:B------:R-:W-:Y:S05]  /*22d0*/  BSYNC.RECONVERGENT B0 ;  /* 0x0000000000007941 */ /* 0x000fea0003800200 */
.L_x_6916:
        /* <DEDUP_REMOVED lines=33> */
.L_x_6919:
[----:B------:R-:W-:Y:S05]  /*24f0*/  BSYNC.RECONVERGENT B0 ;  /* 0x0000000000007941 */ /* 0x000fea0003800200 */
.L_x_6918:
        /* <DEDUP_REMOVED lines=33> */
.L_x_6921:
[----:B------:R-:W-:Y:S05]  /*2710*/  BSYNC.RECONVERGENT B0 ;  /* 0x0000000000007941 */ /* 0x000fea0003800200 */
.L_x_6920:
        /* <DEDUP_REMOVED lines=33> */
.L_x_6923:
[----:B------:R-:W-:Y:S05]  /*2930*/  BSYNC.RECONVERGENT B0 ;  /* 0x0000000000007941 */ /* 0x000fea0003800200 */
.L_x_6922:
        /* <DEDUP_REMOVED lines=33> */
.L_x_6925:
[----:B------:R-:W-:Y:S05]  /*2b50*/  BSYNC.RECONVERGENT B0 ;  /* 0x0000000000007941 */ /* 0x000fea0003800200 */
.L_x_6924:
        /* <DEDUP_REMOVED lines=33> */
.L_x_6927:
[----:B------:R-:W-:Y:S05]  /*2d70*/  BSYNC.RECONVERGENT B0 ;  /* 0x0000000000007941 */ /* 0x000fea0003800200 */
.L_x_6926:
        /* <DEDUP_REMOVED lines=33> */
.L_x_6929:
[----:B------:R-:W-:Y:S05]  /*2f90*/  BSYNC.RECONVERGENT B0 ;  /* 0x0000000000007941 */ /* 0x000fea0003800200 */
.L_x_6928:
        /* <DEDUP_REMOVED lines=33> */
.L_x_6931:
[----:B------:R-:W-:Y:S05]  /*31b0*/  BSYNC.RECONVERGENT B0 ;  /* 0x0000000000007941 */ /* 0x000fea0003800200 */
.L_x_6930:
        /* <DEDUP_REMOVED lines=33> */
.L_x_6933:
[----:B------:R-:W-:Y:S05]  /*33d0*/  BSYNC.RECONVERGENT B0 ;  /* 0x0000000000007941 */ /* 0x000fea0003800200 */
.L_x_6932:
        /* <DEDUP_REMOVED lines=33> */
.L_x_6935:
[----:B------:R-:W-:Y:S05]  /*35f0*/  BSYNC.RECONVERGENT B0 ;  /* 0x0000000000007941 */ /* 0x000fea0003800200 */
.L_x_6934:
        /* <DEDUP_REMOVED lines=33> */
.L_x_6937:
[----:B------:R-:W-:Y:S05]  /*3810*/  BSYNC.RECONVERGENT B0 ;  /* 0x0000000000007941 */ /* 0x000fea0003800200 */
.L_x_6936:
        /* <DEDUP_REMOVED lines=33> */
.L_x_6939:
[----:B------:R-:W-:Y:S05]  /*3a30*/  BSYNC.RECONVERGENT B0 ;  /* 0x0000000000007941 */ /* 0x000fea0003800200 */
.L_x_6938:
        /* <DEDUP_REMOVED lines=33> */
.L_x_6941:
[----:B------:R-:W-:Y:S05]  /*3c50*/  BSYNC.RECONVERGENT B0 ;  /* 0x0000000000007941 */ /* 0x000fea0003800200 */
.L_x_6940:
        /* <DEDUP_REMOVED lines=33> */
.L_x_6943:
[----:B------:R-:W-:Y:S05]  /*3e70*/  BSYNC.RECONVERGENT B0 ;  /* 0x0000000000007941 */ /* 0x000fea0003800200 */
.L_x_6942:
        /* <DEDUP_REMOVED lines=33> */
.L_x_6945:
[----:B------:R-:W-:Y:S05]  /*4090*/  BSYNC.RECONVERGENT B0 ;  /* 0x0000000000007941 */ /* 0x000fea0003800200 */
.L_x_6944:
        /* <DEDUP_REMOVED lines=33> */
.L_x_6947:
[----:B------:R-:W-:Y:S05]  /*42b0*/  BSYNC.RECONVERGENT B0 ;  /* 0x0000000000007941 */ /* 0x000fea0003800200 */
.L_x_6946:
[----:B------:R-:W0:Y:S01]  /*42c0*/  LDCU.64 UR6, c[0x0][0x488] ;  /* 0x00009100ff0677ac */ /* 0x000e220008000a00 */
[----:B------:R-:W-:Y:S01]  /*42d0*/  P2R R141, PR, RZ, 0x1 ;  /* 0x00000001ff8d7803 */ /* 0x000fe20000000000 */
[----:B------:R-:W-:Y:S01]  /*42e0*/  LDS.U16 R126, [R79] ;  /* 0x000000004f7e7984 */ /* 0x000fe20000000400 */
[----:B------:R-:W-:Y:S01]  /*42f0*/  ISETP.NE.AND P0, PT, R106, RZ, PT ;  /* 0x000000ff6a00720c */ /* 0x000fe20003f05270 */
[----:B------:R-:W1:Y:S01]  /*4300*/  LDCU.64 UR8, c[0x0][0x558] ;  /* 0x0000ab00ff0877ac */ /* 0x000e620008000a00 */
[----:B------:R-:W-:Y:S01]  /*4310*/  ISETP.NE.AND P6, PT, R116, RZ, PT ;  /* 0x000000ff7400720c */ /* 0x000fe20003fc5270 */
[----:B------:R-:W2:Y:S01]  /*4320*/  LDS.U16 R132, [R79+0x2] ;  /* 0x000002004f847984 */ /* 0x000ea20000000400 */
[----:B------:R-:W-:Y:S02]  /*4330*/  P2R R139, PR, RZ, 0x1 ;  /* 0x00000001ff8b7803 */ /* 0x000fe40000000000 */
[----:B------:R-:W-:Y:S01]  /*4340*/  ISETP.NE.AND P0, PT, R110, RZ, PT ;  /* 0x000000ff6e00720c */ /* 0x000fe20003f05270 */
[----:B------:R-:W-:Y:S01]  /*4350*/  LDS.U16 R136, [R79+0x4] ;  /* 0x000004004f887984 */ /* 0x000fe20000000400 */
[----:B------:R-:W-:-:S02]  /*4360*/  PRMT R24, RZ, 0x7610, R24 ;  /* 0x00007610ff187816 */ /* 0x000fc40000000018 */
[----:B------:R-:W-:Y:S01]  /*4370*/  P2R R137, PR, RZ, 0x1 ;  /* 0x00000001ff897803 */ /* 0x000fe20000000000 */
[----:B------:R-:W-:Y:S01]  /*4380*/  LDS.U16 R120, [R79+0x6] ;  /* 0x000006004f787984 */ /* 0x000fe20000000400 */
[----:B------:R-:W-:Y:S02]  /*4390*/  ISETP.NE.AND P0, PT, R111, RZ, PT ;  /* 0x000000ff6f00720c */ /* 0x000fe40003f05270 */
[----:B------:R-:W-:Y:S01]  /*43a0*/  PRMT R25, RZ, 0x7610, R25 ;  /* 0x00007610ff197816 */ /* 0x000fe20000000019 */
[----:B------:R-:W-:Y:S01]  /*43b0*/  LDS.U16 R118, [R79+0x8] ;  /* 0x000008004f767984 */ /* 0x000fe20000000400 */
[C---:B0-----:R-:W-:Y:S02]  /*43c0*/  LEA R2, P5, R0.reuse, UR6, 0x1 ;  /* 0x0000000600027c11 */ /* 0x041fe4000f8a08ff */
[----:B------:R-:W-:Y:S01]  /*43d0*/  P2R R135, PR, RZ, 0x1 ;  /* 0x00000001ff877803 */ /* 0x000fe20000000000 */
[----:B------:R-:W-:Y:S01]  /*43e0*/  LDS.U16 R116, [R79+0xa] ;  /* 0x00000a004f747984 */ /* 0x000fe20000000400 */
[----:B------:R-:W-:Y:S01]  /*43f0*/  LEA.HI.X R3, R0, UR7, R19, 0x1, P5 ;  /* 0x0000000700037c11 */ /* 0x000fe2000a8f0c13 */
[----:B------:R-:W0:Y:S01]  /*4400*/  LDCU.64 UR6, c[0x0][0x478] ;  /* 0x00008f00ff0677ac */ /* 0x000e220008000a00 */
        /* <DEDUP_REMOVED lines=8> */
[----:B------:R-:W-:Y:S02]  /*4490*/  P2R R143, PR, RZ, 0x2 ;  /* 0x00000002ff8f7803 */ /* 0x000fe40000000000 */
[----:B------:R-:W-:Y:S01]  /*44a0*/  ISETP.NE.AND P1, PT, R115, RZ, PT ;  /* 0x000000ff7300720c */ /* 0x000fe20003f25270 */
[----:B------:R-:W-:Y:S01]  /*44b0*/  LDS.U16 R22, [R79+0x14] ;  /* 0x000014004f167984 */ /* 0x000fe20000000400 */
[----:B------:R-:W-:-:S02]  /*44c0*/  P2R R144, PR, RZ, 0x4 ;  /* 0x00000004ff907803 */ /* 0x000fc40000000000 */
[----:B------:R-:W-:Y:S01]  /*44d0*/  ISETP.NE.AND P2, PT, R117, RZ, PT ;  /* 0x000000ff7500720c */ /* 0x000fe20003f45270 */
[----:B------:R-:W-:Y:S01]  /*44e0*/  LDS.U16 R21, [R79+0x16] ;  /* 0x000016004f157984 */ /* 0x000fe20000000400 */
[C---:B0-----:R-:W-:Y:S02]  /*44f0*/  LEA R18, P5, R14.reuse, UR6, 0x1 ;  /* 0x000000060e127c11 */ /* 0x041fe4000f8a08ff */
[----:B------:R-:W-:Y:S01]  /*4500*/  P2R R145, PR, RZ, 0x8 ;  /* 0x00000008ff917803 */ /* 0x000fe20000000000 */
[----:B------:R-:W-:Y:S01]  /*4510*/  LDS.U16 R20, [R79+0x18] ;  /* 0x000018004f147984 */ /* 0x000fe20000000400 */
[----:B------:R-:W-:Y:S02]  /*4520*/  LEA.HI.X R19, R14, UR7, R15, 0x1, P5 ;  /* 0x000000070e137c11 */ /* 0x000fe4000a8f0c0f */
[----:B------:R-:W-:Y:S01]  /*4530*/  P2R R147, PR, RZ, 0x10 ;  /* 0x00000010ff937803 */ /* 0x000fe20000000000 */
[----:B------:R-:W-:Y:S01]  /*4540*/  LDS.U16 R15, [R79+0x1a] ;  /* 0x00001a004f0f7984 */ /* 0x000fe20000000400 */
[----:B------:R-:W-:-:S02]  /*4550*/  ISETP.NE.AND P5, PT, R108, RZ, PT ;  /* 0x000000ff6c00720c */ /* 0x000fc40003fa5270 */
[----:B------:R-:W-:Y:S01]  /*4560*/  PRMT R102, RZ, 0x7610, R102 ;  /* 0x00007610ff667816 */ /* 0x000fe20000000066 */
[----:B------:R-:W-:Y:S01]  /*4570*/  LDS.U16 R108, [R79+0xc] ;  /* 0x00000c004f6c7984 */ /* 0x000fe20000000400 */
[----:B------:R-:W-:Y:S02]  /*4580*/  ISETP.NE.AND P3, PT, R121, RZ, PT ;  /* 0x000000ff7900720c */ /* 0x000fe40003f65270 */
[----:B------:R-:W-:Y:S01]  /*4590*/  PRMT R103, RZ, 0x7610, R103 ;  /* 0x00007610ff677816 */ /* 0x000fe20000000067 */
[----:B------:R-:W-:Y:S01]  /*45a0*/  LDS.U16 R14, [R79+0x1c] ;  /* 0x00001c004f0e7984 */ /* 0x000fe20000000400 */
[----:B------:R-:W-:Y:S02]  /*45b0*/  ISETP.NE.AND P4, PT, R122, RZ, PT ;  /* 0x000000ff7a00720c */ /* 0x000fe40003f85270 */
[----:B------:R-:W-:Y:S01]  /*45c0*/  PRMT R104, RZ, 0x7610, R104 ;  /* 0x00007610ff687816 */ /* 0x000fe20000000068 */
[----:B------:R-:W-:Y:S01]  /*45d0*/  LDS.U16 R0, [R79+0x1e] ;  /* 0x00001e004f007984 */ /* 0x000fe20000000400 */
[----:B------:R-:W-:-:S02]  /*45e0*/  PRMT R105, RZ, 0x7610, R105 ;  /* 0x00007610ff697816 */ /* 0x000fc40000000069 */
[----:B------:R-:W-:Y:S01]  /*45f0*/  PRMT R124, RZ, 0x7610, R124 ;  /* 0x00007610ff7c7816 */ /* 0x000fe2000000007c */
[----:B------:R-:W-:Y:S01]  /*4600*/  BAR.SYNC.DEFER_BLOCKING 0x0 ;  /* 0x0000000000007b1d */ /* 0x000fe20000010000 */
        /* <DEDUP_REMOVED lines=9> */
[----:B--2---:R-:W-:Y:S01]  /*46a0*/  HADD2.F32 R132, -RZ, R132.H0_H0 ;  /* 0x20000084ff847230 */ /* 0x004fe20000004100 */
[----:B------:R-:W0:Y:S01]  /*46b0*/  LDCU.64 UR6, c[0x0][0x510] ;  /* 0x0000a200ff0677ac */ /* 0x000e220008000a00 */
[----:B------:R-:W2:Y:S01]  /*46c0*/  @!P0 LDG.E.U16 R24, desc[UR16][R2.64] ;  /* 0x0000001002188981 */ /* 0x000ea2000c1e1500 */
[----:B------:R-:W-:-:S03]  /*46d0*/  ISETP.NE.AND P0, PT, R133, RZ, PT ;  /* 0x000000ff8500720c */ /* 0x000fc60003f05270 */
[----:B------:R-:W3:Y:S04]  /*46e0*/  @!P1 LDG.E.U16 R103, desc[UR16][R2.64+0x140] ;  /* 0x0001401002679981 */ /* 0x000ee8000c1e1500 */
[----:B------:R-:W4:Y:S04]  /*46f0*/  @!P2 LDG.E.U16 R104, desc[UR16][R2.64+0x180] ;  /* 0x000180100268a981 */ /* 0x000f28000c1e1500 */
[----:B------:R-:W5:Y:S04]  /*4700*/  @!P3 LDG.E.U16 R105, desc[UR16][R2.64+0x1c0] ;  /* 0x0001c0100269b981 */ /* 0x000f68000c1e1500 */
[----:B------:R-:W3:Y:S01]  /*4710*/  @!P0 LDG.E.U16 R25, desc[UR16][R2.64+0x40] ;  /* 0x0000401002198981 */ /* 0x000ee2000c1e1500 */
[----:B------:R-:W-:-:S03]  /*4720*/  ISETP.NE.AND P0, PT, R135, RZ, PT ;  /* 0x000000ff8700720c */ /* 0x000fc60003f05270 */
[----:B------:R-:W5:Y:S04]  /*4730*/  @!P4 LDG.E.U16 R124, desc[UR16][R2.64+0x200] ;  /* 0x00020010027cc981 */ /* 0x000f68000c1e1500 */
[----:B------:R-:W5:Y:S04]  /*4740*/  @!P5 LDG.E.U16 R109, desc[UR16][R2.64+0x240] ;  /* 0x00024010026dd981 */ /* 0x000f68000c1e1500 */
[----:B------:R-:W5:Y:S04]  /*4750*/  @!P6 LDG.E.U16 R130, desc[UR16][R2.64+0x280] ;  /* 0x000280100282e981 */ /* 0x000f68000c1e1500 */
[----:B------:R-:W4:Y:S01]  /*4760*/  @!P0 LDG.E.U16 R96, desc[UR16][R2.64+0x80] ;  /* 0x0000801002608981 */ /* 0x000f22000c1e1500 */
[----:B------:R-:W-:-:S13]  /*4770*/  ISETP.NE.AND P0, PT, R137, RZ, PT ;  /* 0x000000ff8900720c */ /* 0x000fda0003f05270 */
[----:B------:R-:W5:Y:S01]  /*4780*/  @!P0 LDG.E.U16 R99, desc[UR16][R2.64+0xc0] ;  /* 0x0000c01002638981 */ /* 0x000f62000c1e1500 */
[----:B------:R-:W-:Y:S02]  /*4790*/  ISETP.NE.AND P0, PT, R139, RZ, PT ;  /* 0x000000ff8b00720c */ /* 0x000fe40003f05270 */
[----:B------:R-:W-:Y:S02]  /*47a0*/  ISETP.NE.AND P1, PT, R143, RZ, PT ;  /* 0x000000ff8f00720c */ /* 0x000fe40003f25270 */
[----:B------:R-:W-:Y:S02]  /*47b0*/  ISETP.NE.AND P2, PT, R144, RZ, PT ;  /* 0x000000ff9000720c */ /* 0x000fe40003f45270 */
[----:B------:R-:W-:Y:S02]  /*47c0*/  ISETP.NE.AND P3, PT, R145, RZ, PT ;  /* 0x000000ff9100720c */ /* 0x000fe40003f65270 */
[----:B------:R-:W-:-:S05]  /*47d0*/  ISETP.NE.AND P4, PT, R147, RZ, PT ;  /* 0x000000ff9300720c */ /* 0x000fca0003f85270 */
[----:B------:R-:W5:Y:S01]  /*47e0*/  @!P0 LDG.E.U16 R102, desc[UR16][R2.64+0x100] ;  /* 0x0001001002668981 */ /* 0x000f62000c1e1500 */
[----:B------:R-:W-:-:S03]  /*47f0*/  ISETP.NE.AND P0, PT, R141, RZ, PT ;  /* 0x000000ff8d00720c */ /* 0x000fc60003f05270 */
        /* <DEDUP_REMOVED lines=38> */
[----:B------:R5:W-:Y:S04]  /*4a60*/  STS.U16 [R76+0x340], R129 ;  /* 0x000340814c007388 */ /* 0x000be80000000400 */
[----:B------:R1:W-:Y:S04]  /*4a70*/  STS.U16 [R77+0x380], R142 ;  /* 0x0003808e4d007388 */ /* 0x0003e80000000400 */
[----:B------:R0:W-:Y:S01]  /*4a80*/  STS.U16 [R78+0x3c0], R131 ;  /* 0x0003c0834e007388 */ /* 0x0001e20000000400 */
[----:B------:R-:W-:-:S03]  /*4a90*/  NOP ;  /* 0x0000000000007918 */ /* 0x000fc60000000000 */
[----:B------:R-:W-:Y:S04]  /*4aa0*/  LDS.U16 R96, [R79] ;  /* 0x000000004f607984 */ /* 0x000fe80000000400 */
[----:B------:R-:W0:Y:S04]  /*4ab0*/  LDS.U16 R24, [R79+0x2] ;  /* 0x000002004f187984 */ /* 0x000e280000000400 */
[----:B------:R-:W0:Y:S04]  /*4ac0*/  LDS.U16 R25, [R79+0x4] ;  /* 0x000004004f197984 */ /* 0x000e280000000400 */
[----:B------:R-:W0:Y:S04]  /*4ad0*/  LDS.U16 R99, [R79+0x6] ;  /* 0x000006004f637984 */ /* 0x000e280000000400 */
[----:B------:R-:W0:Y:S04]  /*4ae0*/  LDS.U16 R2, [R79+0x8] ;  /* 0x000008004f027984 */ /* 0x000e280000000400 */
[----:B------:R-:W0:Y:S04]  /*4af0*/  LDS.U16 R3, [R79+0xa] ;  /* 0x00000a004f037984 */ /* 0x000e280000000400 */
[----:B------:R-:W0:Y:S04]  /*4b00*/  LDS.U16 R102, [R79+0xc] ;  /* 0x00000c004f667984 */ /* 0x000e280000000400 */
[----:B------:R-:W-:Y:S04]  /*4b10*/  LDS.U16 R103, [R79+0xe] ;  /* 0x00000e004f677984 */ /* 0x000fe80000000400 */
[----:B------:R-:W0:Y:S04]  /*4b20*/  LDS.U16 R104, [R79+0x10] ;  /* 0x000010004f687984 */ /* 0x000e280000000400 */
[----:B------:R-:W-:Y:S04]  /*4b30*/  LDS.U16 R105, [R79+0x12] ;  /* 0x000012004f697984 */ /* 0x000fe80000000400 */
[----:B------:R-:W0:Y:S04]  /*4b40*/  LDS.U16 R106, [R79+0x14] ;  /* 0x000014004f6a7984 */ /* 0x000e280000000400 */
[----:B------:R-:W0:Y:S04]  /*4b50*/  LDS.U16 R109, [R79+0x16] ;  /* 0x000016004f6d7984 */ /* 0x000e280000000400 */
        /* <DEDUP_REMOVED lines=9> */
[----:B------:R-:W2:Y:S01]  /*4bf0*/  @!P6 LDG.E.U16 R144, desc[UR16][R18.64+0x280] ;  /* 0x000280101290e981 */ /* 0x000ea2000c1e1500 */
[----:B---3--:R-:W-:Y:S02]  /*4c00*/  PRMT R130, RZ, 0x7610, R130 ;  /* 0x00007610ff827816 */ /* 0x008fe40000000082 */
[----:B----4-:R-:W-:Y:S01]  /*4c10*/  PRMT R138, RZ, 0x7610, R138 ;  /* 0x00007610ff8a7816 */ /* 0x010fe2000000008a */
[----:B------:R-:W3:Y:S01]  /*4c20*/  @!P1 LDG.E.U16 R148, desc[UR16][R18.64+0x300] ;  /* 0x0003001012949981 */ /* 0x000ee2000c1e1500 */
[----:B-----5:R-:W-:Y:S02]  /*4c30*/  PRMT R129, RZ, 0x7610, R129 ;  /* 0x00007610ff817816 */ /* 0x020fe40000000081 */
[----:B-1----:R-:W-:Y:S01]  /*4c40*/  PRMT R142, RZ, 0x7610, R142 ;  /* 0x00007610ff8e7816 */ /* 0x002fe2000000008e */
[----:B------:R-:W4:Y:S04]  /*4c50*/  @!P3 LDG.E.U16 R156, desc[UR16][R18.64+0x380] ;  /* 0x00038010129cb981 */ /* 0x000f28000c1e1500 */
[----:B------:R-:W5:Y:S01]  /*4c60*/  @!P5 LDG.E.U16 R115, desc[UR16][R18.64+0x40] ;  /* 0x000040101273d981 */ /* 0x000f62000c1e1500 */
[----:B------:R-:W-:-:S02]  /*4c70*/  ISETP.NE.AND P5, PT, R117, RZ, PT ;  /* 0x000000ff7500720c */ /* 0x000fc40003fa5270 */
[----:B------:R-:W-:-:S11]  /*4c80*/  PRMT R117, RZ, 0x7610, R117 ;  /* 0x00007610ff757816 */ /* 0x000fd60000000075 */
[----:B------:R-:W3:Y:S01]  /*4c90*/  @!P5 LDG.E.U16 R124, desc[UR16][R18.64+0x80] ;  /* 0x00008010127cd981 */ /* 0x000ee2000c1e1500 */
[----:B------:R-:W-:-:S13]  /*4ca0*/  ISETP.NE.AND P5, PT, R121, RZ, PT ;  /* 0x000000ff7900720c */ /* 0x000fda0003fa5270 */
[----:B------:R-:W4:Y:S01]  /*4cb0*/  @!P5 LDG.E.U16 R117, desc[UR16][R18.64+0xc0] ;  /* 0x0000c0101275d981 */ /* 0x000f22000c1e1500 */
[----:B------:R-:W-:Y:S02]  /*4cc0*/  ISETP.NE.AND P5, PT, R133, RZ, PT ;  /* 0x000000ff8500720c */ /* 0x000fe40003fa5270 */
[----:B------:R-:W-:-:S11]  /*4cd0*/  PRMT R121, RZ, 0x7610, R121 ;  /* 0x00007610ff797816 */ /* 0x000fd60000000079 */
        /* <DEDUP_REMOVED lines=8> */
[----:B0-----:R-:W-:-:S11]  /*4d60*/  PRMT R131, RZ, 0x7610, R131 ;  /* 0x00007610ff837816 */ /* 0x001fd60000000083 */
[----:B------:R-:W4:Y:S01]  /*4d70*/  @!P5 LDG.E.U16 R142, desc[UR16][R18.64+0x200] ;  /* 0x00020010128ed981 */ /* 0x000f22000c1e1500 */
[----:B------:R-:W-:Y:S02]  /*4d80*/  ISETP.NE.AND P5, PT, R143, RZ, PT ;  /* 0x000000ff8f00720c */ /* 0x000fe40003fa5270 */
[----:B------:R-:W-:Y:S02]  /*4d90*/  PRMT R133, RZ, 0x7610, R133 ;  /* 0x00007610ff857816 */ /* 0x000fe40000000085 */
[----:B------:R-:W-:Y:S02]  /*4da0*/  PRMT R135, RZ, 0x7610, R135 ;  /* 0x00007610ff877816 */ /* 0x000fe40000000087 */
[----:B------:R-:W-:Y:S02]  /*4db0*/  PRMT R137, RZ, 0x7610, R137 ;  /* 0x00007610ff897816 */ /* 0x000fe40000000089 */
[----:B------:R-:W4:Y:S04]  /*4dc0*/  @!P0 LDG.E.U16 R133, desc[UR16][R18.64+0x2c0] ;  /* 0x0002c01012858981 */ /* 0x000f28000c1e1500 */
[----:B------:R-:W4:Y:S04]  /*4dd0*/  @!P2 LDG.E.U16 R135, desc[UR16][R18.64+0x340] ;  /* 0x000340101287a981 */ /* 0x000f28000c1e1500 */
[----:B------:R-:W4:Y:S04]  /*4de0*/  @!P5 LDG.E.U16 R131, desc[UR16][R18.64+0x240] ;  /* 0x000240101283d981 */ /* 0x000f28000c1e1500 */
[----:B------:R0:W4:Y:S01]  /*4df0*/  @!P4 LDG.E.U16 R137, desc[UR16][R18.64+0x3c0] ;  /* 0x0003c0101289c981 */ /* 0x000122000c1e1500 */
[----:B------:R-:W-:-:S05]  /*4e00*/  HADD2.F32 R24, -RZ, R24.H0_H0 ;  /* 0x20000018ff187230 */ /* 0x000fca0000004100 */
[----:B------:R-:W-:-:S06]  /*4e10*/  FMUL.FTZ R139, R24, -1.4426950216293334961 ;  /* 0xbfb8aa3b188b7820 */ /* 0x000fcc0000410000 */
[----:B------:R-:W1:Y:S01]  /*4e20*/  MUFU.EX2 R139, R139 ;  /* 0x0000008b008b7308 */ /* 0x000e620000000800 */
[----:B------:R-:W-:Y:S02]  /*4e30*/  HADD2.F32 R25, -RZ, R25.H0_H0 ;  /* 0x20000019ff197230 */ /* 0x000fe40000004100 */
[----:B------:R-:W-:Y:S02]  /*4e40*/  HADD2.F32 R96, -RZ, R96.H0_H0 ;  /* 0x20000060ff607230 */ /* 0x000fe40000004100 */
[----:B------:R-:W-:Y:S02]  /*4e50*/  HADD2.F32 R99, -RZ, R99.H0_H0 ;  /* 0x20000063ff637230 */ /* 0x000fe40000004100 */
[----:B------:R-:W-:Y:S01]  /*4e60*/  FMUL.FTZ R141, R25, -1.4426950216293334961 ;  /* 0xbfb8aa3b198d7820 */ /* 0x000fe20000410000 */
[----:B0-----:R-:W-:Y:S02]  /*4e70*/  HADD2.F32 R18, -RZ, R2.H0_H0 ;  /* 0x20000002ff127230 */ /* 0x001fe40000004100 */
[----:B------:R-:W-:Y:S01]  /*4e80*/  FMUL.FTZ R123, R96, -1.4426950216293334961 ;  /* 0xbfb8aa3b607b7820 */ /* 0x000fe20000410000 */
[----:B------:R-:W-:-:S02]  /*4e90*/  FMUL.FTZ R2, R99, -1.4426950216293334961 ;  /* 0xbfb8aa3b63027820 */ /* 0x000fc40000410000 */
[----:B------:R-:W-:Y:S01]  /*4ea0*/  MUFU.EX2 R141, R141 ;  /* 0x0000008d008d7308 */ /* 0x000fe20000000800 */
[----:B-1----:R-:W-:-:S07]  /*4eb0*/  FADD.FTZ R139, R139, 1 ;  /* 0x3f8000008b8b7421 */ /* 0x002fce0000010000 */
[----:B------:R-:W-:Y:S01]  /*4ec0*/  MUFU.EX2 R143, R2 ;  /* 0x00000002008f7308 */ /* 0x000fe20000000800 */
[----:B------:R-:W-:-:S07]  /*4ed0*/  FMUL.FTZ R145, R18, -1.4426950216293334961 ;  /* 0xbfb8aa3b12917820 */ /* 0x000fce0000410000 */
[----:B------:R-:W0:Y:S01]  /*4ee0*/  MUFU.EX2 R123, R123 ;  /* 0x0000007b007b7308 */ /* 0x000e220000000800 */
[----:B------:R-:W-:Y:S02]  /*4ef0*/  HADD2.F32 R19, -RZ, R3.H0_H0 ;  /* 0x20000003ff137230 */ /* 0x000fe40000004100 */
[----:B------:R-:W-:-:S03]  /*4f00*/  HADD2.F32 R102, -RZ, R102.H0_H0 ;  /* 0x20000066ff667230 */ /* 0x000fc60000004100 */
[----:B------:R-:W-:Y:S02]  /*4f10*/  FMUL.FTZ R3, R19, -1.4426950216293334961 ;  /* 0xbfb8aa3b13037820 */ /* 0x000fe40000410000 */
[----:B------:R-:W-:Y:S01]  /*4f20*/  MUFU.EX2 R147, R145 ;  /* 0x0000009100937308 */ /* 0x000fe20000000800 */
[----:B------:R-:W-:Y:S01]  /*4f30*/  FMUL.FTZ R151, R102, -1.4426950216293334961 ;  /* 0xbfb8aa3b66977820 */ /* 0x000fe20000410000 */
[----:B------:R-:W-:Y:S02]  /*4f40*/  HADD2.F32 R104, -RZ, R104.H0_H0 ;  /* 0x20000068ff687230 */ /* 0x000fe40000004100 */
[----:B------:R-:W-:-:S04]  /*4f50*/  HADD2.F32 R103, -RZ, R103.H0_H0 ;  /* 0x20000067ff677230 */ /* 0x000fc80000004100 */
[----:B------:R1:W-:Y:S01]  /*4f60*/  MUFU.EX2 R149, R3 ;  /* 0x0000000300957308 */ /* 0x0003e20000000800 */
[----:B0-----:R-:W-:Y:S01]  /*4f70*/  FADD.FTZ R123, R123, 1 ;  /* 0x3f8000007b7b7421 */ /* 0x001fe20000010000 */
[----:B------:R-:W-:Y:S01]  /*4f80*/  FMUL.FTZ R155, R104, -1.4426950216293334961 ;  /* 0xbfb8aa3b689b7820 */ /* 0x000fe20000410000 */
[----:B------:R-:W-:Y:S02]  /*4f90*/  HADD2.F32 R106, -RZ, R106.H0_H0 ;  /* 0x2000006aff6a7230 */ /* 0x000fe40000004100 */
[----:B------:R-:W-:-:S03]  /*4fa0*/  FMUL.FTZ R2, R103, -1.4426950216293334961 ;  /* 0xbfb8aa3b67027820 */ /* 0x000fc60000410000 */
[----:B------:R-:W-:Y:S01]  /*4fb0*/  MUFU.EX2 R151, R151 ;  /* 0x0000009700977308 */ /* 0x000fe20000000800 */
[----:B------:R-:W-:Y:S02]  /*4fc0*/  HADD2.F32 R105, -RZ, R105.H0_H0 ;  /* 0x20000069ff697230 */ /* 0x000fe40000004100 */
[----:B------:R-:W-:-:S05]  /*4fd0*/  FMUL.FTZ R158, R106, -1.4426950216293334961 ;  /* 0xbfb8aa3b6a9e7820 */ /* 0x000fca0000410000 */
[----:B------:R-:W-:Y:S01]  /*4fe0*/  MUFU.RCP R123, R123 ;  /* 0x0000007b007b7308 */ /* 0x000fe20000001000 */
[----:B-1----:R-:W-:Y:S01]  /*4ff0*/  FMUL.FTZ R3, R105, -1.4426950216293334961 ;  /* 0xbfb8aa3b69037820 */ /* 0x002fe20000410000 */
[----:B------:R-:W-:-:S06]  /*5000*/  HADD2.F32 R136, -RZ, R136.H0_H0 ;  /* 0x20000088ff887230 */ /* 0x000fcc0000004100 */
[----:B------:R-:W-:Y:S01]  /*5010*/  MUFU.EX2 R155, R155 ;  /* 0x0000009b009b7308 */ /* 0x000fe20000000800 */
[----:B------:R-:W-:-:S07]  /*5020*/  HADD2.F32 R126, -RZ, R126.H0_H0 ;  /* 0x2000007eff7e7230 */ /* 0x000fce0000004100 */
[----:B------:R-:W-:Y:S01]  /*5030*/  MUFU.EX2 R153, R2 ;  /* 0x0000000200997308 */ /* 0x000fe20000000800 */
[----:B--2---:R-:W-:Y:S04]  /*5040*/  STS.U16 [R63], R122 ;  /* 0x0000007a3f007388 */ /* 0x004fe80000000400 */
[----:B-----5:R-:W-:Y:S04]  /*5050*/  STS.U16 [R64+0x40], R115 ;  /* 0x0000407340007388 */ /* 0x020fe80000000400 */
[----:B---3--:R-:W-:Y:S04]  /*5060*/  STS.U16 [R65+0x80], R124 ;  /* 0x0000807c41007388 */ /* 0x008fe80000000400 */
        /* <DEDUP_REMOVED lines=12> */
[----:B------:R-:W-:Y:S01]  /*5130*/  STS.U16 [R78+0x3c0], R137 ;  /* 0x0003c0894e007388 */ /* 0x000fe20000000400 */
[----:B------:R-:W-:-:S03]  /*5140*/  NOP ;  /* 0x0000000000007918 */ /* 0x000fc60000000000 */
[----:B------:R-:W3:Y:S04]  /*5150*/  LDS.U16 R117, [R79+0x2] ;  /* 0x000002004f757984 */ /* 0x000ee80000000400 */
[----:B------:R-:W4:Y:S01]  /*5160*/  LDS.U16 R121, [R79+0x4] ;  /* 0x000004004f797984 */ /* 0x000f220000000400 */
[----:B0-----:R0:W5:Y:S03]  /*5170*/  MUFU.RCP R129, R139 ;  /* 0x0000008b00817308 */ /* 0x0011660000001000 */
[----:B------:R-:W4:Y:S04]  /*5180*/  LDS.U16 R115, [R79] ;  /* 0x000000004f737984 */ /* 0x000f280000000400 */
[----:B------:R-:W4:Y:S04]  /*5190*/  LDS.U16 R135, [R79+0x6] ;  /* 0x000006004f877984 */ /* 0x000f280000000400 */
[----:B------:R-:W4:Y:S04]  /*51a0*/  LDS.U16 R137, [R79+0x8] ;  /* 0x000008004f897984 */ /* 0x000f280000000400 */
[----:B0-----:R-:W0:Y:S01]  /*51b0*/  LDS.U16 R139, [R79+0xa] ;  /* 0x00000a004f8b7984 */ /* 0x001e220000000400 */
[----:B------:R-:W-:Y:S01]  /*51c0*/  FADD.FTZ R124, R143, 1 ;  /* 0x3f8000008f7c7421 */ /* 0x000fe20000010000 */
[----:B------:R-:W-:Y:S01]  /*51d0*/  FADD.FTZ R122, R141, 1 ;  /* 0x3f8000008d7a7421 */ /* 0x000fe20000010000 */
[----:B-----5:R-:W-:Y:S01]  /*51e0*/  FADD.FTZ R143, -R129, 1 ;  /* 0x3f800000818f7421 */ /* 0x020fe20000010100 */
[----:B------:R-:W5:Y:S03]  /*51f0*/  LDS.U16 R142, [R79+0xc] ;  /* 0x00000c004f8e7984 */ /* 0x000f660000000400 */
[----:B------:R-:W-:Y:S01]  /*5200*/  FFMA.FTZ R143, R24, R143, 1 ;  /* 0x3f800000188f7423 */ /* 0x000fe2000001008f */
[----:B------:R-:W4:Y:S01]  /*5210*/  MUFU.RCP R122, R122 ;  /* 0x0000007a007a7308 */ /* 0x000f220000001000 */
[----:B-1----:R-:W-:Y:S01]  /*5220*/  FADD.FTZ R131, R147, 1 ;  /* 0x3f80000093837421 */ /* 0x002fe20000010000 */
[----:B------:R-:W-:Y:S01]  /*5230*/  FADD.FTZ R130, R149, 1 ;  /* 0x3f80000095827421 */ /* 0x000fe20000010000 */
[----:B------:R-:W-:-:S02]  /*5240*/  HADD2.F32 R109, -RZ, R109.H0_H0 ;  /* 0x2000006dff6d7230 */ /* 0x000fc40000004100 */
[----:B--2---:R-:W-:-:S03]  /*5250*/  FADD.FTZ R133, R151, 1 ;  /* 0x3f80000097857421 */ /* 0x004fc60000010000 */
[----:B------:R-:W-:Y:S01]  /*5260*/  MUFU.EX2 R158, R158 ;  /* 0x0000009e009e7308 */ /* 0x000fe20000000800 */
[----:B------:R-:W-:-:S07]  /*5270*/  HADD2.F32 R120, -RZ, R120.H0_H0 ;  /* 0x20000078ff787230 */ /* 0x000fce0000004100 */
[----:B------:R-:W-:Y:S01]  /*5280*/  MUFU.EX2 R157, R3 ;  /* 0x00000003009d7308 */ /* 0x000fe20000000800 */
[----:B---3--:R-:W-:Y:S02]  /*5290*/  HADD2.F32 R117, -RZ, R117.H0_H0 ;  /* 0x20000075ff757230 */ /* 0x008fe40000004100 */
[----:B------:R-:W-:Y:S01]  /*52a0*/  FADD.FTZ R138, R153, 1 ;  /* 0x3f800000998a7421 */ /* 0x000fe20000010000 */
[----:B------:R-:W-:Y:S01]  /*52b0*/  HADD2.F32 R118, -RZ, R118.H0_H0 ;  /* 0x20000076ff767230 */ /* 0x000fe20000004100 */
[----:B------:R-:W-:Y:S01]  /*52c0*/  LDS.U16 R167, [R79+0x1c] ;  /* 0x00001c004fa77984 */ /* 0x000fe20000000400 */
[----:B------:R-:W-:-:S04]  /*52d0*/  FMUL.FTZ R148, R132, R117 ;  /* 0x0000007584947220 */ /* 0x000fc80000410000 */
[----:B------:R-:W-:-:S04]  /*52e0*/  FMUL.FTZ R148, R129, R148 ;  /* 0x0000009481947220 */ /* 0x000fc80000410000 */
[----:B------:R-:W-:Y:S02]  /*52f0*/  FMUL.FTZ R164, R148, R143 ;  /* 0x0000008f94a47220 */ /* 0x000fe40000410000 */
[----:B------:R-:W1:Y:S01]  /*5300*/  LDS.U16 R143, [R79+0xe] ;  /* 0x00000e004f8f7984 */ /* 0x000e620000000400 */
[----:B------:R-:W2:Y:S01]  /*5310*/  MUFU.RCP R124, R124 ;  /* 0x0000007c007c7308 */ /* 0x000ea20000001000 */
[----:B----4-:R-:W-:Y:S02]  /*5320*/  HADD2.F32 R121, -RZ, R121.H0_H0 ;  /* 0x20000079ff797230 */ /* 0x010fe40000004100 */
[----:B------:R-:W-:-:S05]  /*5330*/  HADD2.F32 R115, -RZ, R115.H0_H0 ;  /* 0x20000073ff737230 */ /* 0x000fca0000004100 */
[----:B------:R-:W3:Y:S01]  /*5340*/  MUFU.RCP R131, R131 ;  /* 0x0000008300837308 */ /* 0x000ee20000001000 */
[----:B------:R-:W-:Y:S01]  /*5350*/  FADD.FTZ R156, -R122, 1 ;  /* 0x3f8000007a9c7421 */ /* 0x000fe20000010100 */
[----:B------:R-:W-:Y:S01]  /*5360*/  FMUL.FTZ R147, R136, R121 ;  /* 0x0000007988937220 */ /* 0x000fe20000410000 */
[----:B------:R-:W-:Y:S01]  /*5370*/  FADD.FTZ R141, -R123, 1 ;  /* 0x3f8000007b8d7421 */ /* 0x000fe20000010100 */
[----:B------:R-:W-:Y:S01]  /*5380*/  FMUL.FTZ R144, R126, R115 ;  /* 0x000000737e907220 */ /* 0x000fe20000410000 */
[----:B------:R-:W-:-:S03]  /*5390*/  FFMA.FTZ R156, R25, R156, 1 ;  /* 0x3f800000199c7423 */ /* 0x000fc6000001009c */
[----:B------:R-:W4:Y:S01]  /*53a0*/  MUFU.RCP R130, R130 ;  /* 0x0000008200827308 */ /* 0x000f220000001000 */
[----:B------:R-:W-:Y:S01]  /*53b0*/  FMUL.FTZ R147, R122, R147 ;  /* 0x000000937a937220 */ /* 0x000fe20000410000 */
[----:B------:R-:W-:Y:S02]  /*53c0*/  HADD2.F32 R135, -RZ, R135.H0_H0 ;  /* 0x20000087ff877230 */ /* 0x000fe40000004100 */
[----:B------:R-:W-:Y:S01]  /*53d0*/  FMUL.FTZ R2, R109, -1.4426950216293334961 ;  /* 0xbfb8aa3b6d027820 */ /* 0x000fe20000410000 */
[----:B------:R-:W-:Y:S01]  /*53e0*/  FFMA.FTZ R141, R96, R141, 1 ;  /* 0x3f800000608d7423 */ /* 0x000fe2000001008d */
[----:B------:R-:W-:Y:S01]  /*53f0*/  FMUL.FTZ R144, R123, R144 ;  /* 0x000000907b907220 */ /* 0x000fe20000410000 */
[----:B------:R-:W-:Y:S01]  /*5400*/  FADD.FTZ R149, R155, 1 ;  /* 0x3f8000009b957421 */ /* 0x000fe20000010000 */
[----:B------:R-:W1:Y:S01]  /*5410*/  MUFU.RCP R133, R133 ;  /* 0x0000008500857308 */ /* 0x000e620000001000 */
[----:B------:R-:W-:Y:S01]  /*5420*/  FMUL.FTZ R148, R147, R156 ;  /* 0x0000009c93947220 */ /* 0x000fe20000410000 */
[----:B------:R-:W1:Y:S01]  /*5430*/  LDS.U16 R155, [R79+0x10] ;  /* 0x000010004f9b7984 */ /* 0x000e620000000400 */
[----:B--2---:R-:W-:Y:S01]  /*5440*/  FADD.FTZ R156, -R124, 1 ;  /* 0x3f8000007c9c7421 */ /* 0x004fe20000010100 */
[----:B------:R-:W-:-:S02]  /*5450*/  HADD2.F32 R137, -RZ, R137.H0_H0 ;  /* 0x20000089ff897230 */ /* 0x000fc40000004100 */
[----:B------:R-:W-:Y:S01]  /*5460*/  FMUL.FTZ R147, R120, R135 ;  /* 0x0000008778937220 */ /* 0x000fe20000410000 */
[----:B------:R-:W-:Y:S01]  /*5470*/  FMUL.FTZ R153, R144, R141 ;  /* 0x0000008d90997220 */ /* 0x000fe20000410000 */
[----:B------:R-:W2:Y:S01]  /*5480*/  MUFU.EX2 R161, R2 ;  /* 0x0000000200a17308 */ /* 0x000ea20000000800 */
[----:B------:R-:W-:Y:S02]  /*5490*/  HADD2.F32 R110, -RZ, R110.H0_H0 ;  /* 0x2000006eff6e7230 */ /* 0x000fe40000004100 */
[----:B------:R-:W-:Y:S01]  /*54a0*/  FADD.FTZ R162, R158, 1 ;  /* 0x3f8000009ea27421 */ /* 0x000fe20000010000 */
[----:B------:R-:W-:Y:S02]  /*54b0*/  HADD2.F32 R112, -RZ, R112.H0_H0 ;  /* 0x20000070ff707230 */ /* 0x000fe40000004100 */
[----:B------:R-:W-:Y:S01]  /*54c0*/  FFMA.FTZ R156, R99, R156, 1 ;  /* 0x3f800000639c7423 */ /* 0x000fe2000001009c */
[----:B------:R-:W-:Y:S02]  /*54d0*/  HADD2.F32 R116, -RZ, R116.H0_H0 ;  /* 0x20000074ff747230 */ /* 0x000fe40000004100 */
[----:B------:R-:W-:Y:S01]  /*54e0*/  FMUL.FTZ R147, R124, R147 ;  /* 0x000000937c937220 */ /* 0x000fe20000410000 */
[----:B0-----:R-:W-:Y:S01]  /*54f0*/  HADD2.F32 R139, -RZ, R139.H0_H0 ;  /* 0x2000008bff8b7230 */ /* 0x001fe20000004100 */
[----:B------:R3:W-:Y:S01]  /*5500*/  MUFU.RCP R141, R149 ;  /* 0x00000095008d7308 */ /* 0x0007e20000001000 */
[----:B------:R-:W-:Y:S01]  /*5510*/  FMUL.FTZ R158, R118, R137 ;  /* 0x00000089769e7220 */ /* 0x000fe20000410000 */
[----:B------:R-:W-:Y:S01]  /*5520*/  FMUL.FTZ R159, R110, -1.4426950216293334961 ;  /* 0xbfb8aa3b6e9f7820 */ /* 0x000fe20000410000 */
[----:B------:R-:W-:Y:S01]  /*5530*/  FADD.FTZ R144, R157, 1 ;  /* 0x3f8000009d907421 */ /* 0x000fe20000010000 */
[----:B------:R-:W-:Y:S01]  /*5540*/  FMUL.FTZ R3, R112, -1.4426950216293334961 ;  /* 0xbfb8aa3b70037820 */ /* 0x000fe20000410000 */
[----:B---3--:R-:W-:-:S03]  /*5550*/  FADD.FTZ R149, -R131, 1 ;  /* 0x3f80000083957421 */ /* 0x008fc60000010100 */
[----:B------:R-:W0:Y:S01]  /*5560*/  MUFU.RCP R138, R138 ;  /* 0x0000008a008a7308 */ /* 0x000e220000001000 */
[----:B------:R-:W-:Y:S01]  /*5570*/  FMUL.FTZ R157, R147, R156 ;  /* 0x0000009c939d7220 */ /* 0x000fe20000410000 */
[----:B------:R-:W-:Y:S01]  /*5580*/  FFMA.FTZ R151, R18, R149, 1 ;  /* 0x3f80000012977423 */ /* 0x000fe20000010095 */
[----:B------:R-:W-:Y:S01]  /*5590*/  FMUL.FTZ R149, R116, R139 ;  /* 0x0000008b74957220 */ /* 0x000fe20000410000 */
[----:B----4-:R-:W-:Y:S01]  /*55a0*/  FADD.FTZ R160, -R130, 1 ;  /* 0x3f80000082a07421 */ /* 0x010fe20000010100 */
[----:B------:R-:W-:Y:S01]  /*55b0*/  FMUL.FTZ R158, R131, R158 ;  /* 0x0000009e839e7220 */ /* 0x000fe20000410000 */
[----:B------:R-:W-:Y:S02]  /*55c0*/  HADD2.F32 R147, -RZ, R108.H0_H0 ;  /* 0x2000006cff937230 */ /* 0x000fe40000004100 */
[----:B-----5:R-:W-:Y:S01]  /*55d0*/  HADD2.F32 R142, -RZ, R142.H0_H0 ;  /* 0x2000008eff8e7230 */ /* 0x020fe20000004100 */
[----:B------:R3:W-:Y:S01]  /*55e0*/  MUFU.EX2 R163, R159 ;  /* 0x0000009f00a37308 */ /* 0x0007e20000000800 */
[----:B------:R-:W-:-:S02]  /*55f0*/  HADD2.F32 R111, -RZ, R111.H0_H0 ;  /* 0x2000006fff6f7230 */ /* 0x000fc40000004100 */
[----:B------:R-:W-:Y:S01]  /*5600*/  FFMA.FTZ R160, R19, R160, 1 ;  /* 0x3f80000013a07423 */ /* 0x000fe200000100a0 */
[----:B------:R-:W-:Y:S01]  /*5610*/  FMUL.FTZ R168, R158, R151 ;  /* 0x000000979ea87220 */ /* 0x000fe20000410000 */
[----:B-1----:R-:W-:Y:S01]  /*5620*/  FADD.FTZ R151, -R133, 1 ;  /* 0x3f80000085977421 */ /* 0x002fe20000010100 */
[----:B------:R-:W-:Y:S01]  /*5630*/  FMUL.FTZ R158, R147, R142 ;  /* 0x0000008e939e7220 */ /* 0x000fe20000410000 */
[----:B------:R-:W-:Y:S01]  /*5640*/  FMUL.FTZ R145, R111, -1.4426950216293334961 ;  /* 0xbfb8aa3b6f917820 */ /* 0x000fe20000410000 */
[----:B------:R-:W1:Y:S01]  /*5650*/  LDS.U16 R156, [R79+0x12] ;  /* 0x000012004f9c7984 */ /* 0x000e620000000400 */
[----:B---3--:R-:W-:Y:S01]  /*5660*/  FMUL.FTZ R159, R130, R149 ;  /* 0x00000095829f7220 */ /* 0x008fe20000410000 */
[----:B------:R-:W3:Y:S01]  /*5670*/  MUFU.EX2 R3, R3 ;  /* 0x0000000300037308 */ /* 0x000ee20000000800 */
[----:B--2---:R-:W-:Y:S01]  /*5680*/  FADD.FTZ R108, R161, 1 ;  /* 0x3f800000a16c7421 */ /* 0x004fe20000010000 */
[----:B------:R-:W-:Y:S01]  /*5690*/  FFMA.FTZ R161, R102, R151, 1 ;  /* 0x3f80000066a17423 */ /* 0x000fe20000010097 */
[----:B------:R-:W-:Y:S01]  /*56a0*/  FMUL.FTZ R169, R159, R160 ;  /* 0x000000a09fa97220 */ /* 0x000fe20000410000 */
[----:B------:R-:W-:Y:S01]  /*56b0*/  FMUL.FTZ R158, R133, R158 ;  /* 0x0000009e859e7220 */ /* 0x000fe20000410000 */
[----:B------:R-:W2:Y:S01]  /*56c0*/  LDS.U16 R159, [R79+0x14] ;  /* 0x000014004f9f7984 */ /* 0x000ea20000000400 */
[----:B------:R-:W-:-:S02]  /*56d0*/  HADD2.F32 R100, -RZ, R100.H0_H0 ;  /* 0x20000064ff647230 */ /* 0x000fc40000004100 */
[----:B------:R-:W-:Y:S01]  /*56e0*/  HADD2.F32 R143, -RZ, R143.H0_H0 ;  /* 0x2000008fff8f7230 */ /* 0x000fe20000004100 */
[----:B------:R-:W4:Y:S01]  /*56f0*/  MUFU.EX2 R145, R145 ;  /* 0x0000009100917308 */ /* 0x000f220000000800 */
[----:B------:R-:W5:Y:S01]  /*5700*/  LDS.U16 R160, [R79+0x16] ;  /* 0x000016004fa07984 */ /* 0x000f620000000400 */
[----:B------:R-:W-:Y:S01]  /*5710*/  FMUL.FTZ R170, R158, R161 ;  /* 0x000000a19eaa7220 */ /* 0x000fe20000410000 */
[----:B0-----:R-:W-:Y:S01]  /*5720*/  FADD.FTZ R166, -R138, 1 ;  /* 0x3f8000008aa67421 */ /* 0x001fe20000010100 */
[----:B------:R-:W-:-:S04]  /*5730*/  FMUL.FTZ R161, R100, R143 ;  /* 0x0000008f64a17220 */ /* 0x000fc80000410000 */
[----:B------:R0:W1:Y:S01]  /*5740*/  MUFU.RCP R149, R162 ;  /* 0x000000a200957308 */ /* 0x0000620000001000 */
[----:B------:R-:W-:Y:S02]  /*5750*/  HADD2.F32 R114, -RZ, R114.H0_H0 ;  /* 0x20000072ff727230 */ /* 0x000fe40000004100 */
[----:B------:R-:W-:Y:S01]  /*5760*/  FFMA.FTZ R166, R103, R166, 1 ;  /* 0x3f80000067a67423 */ /* 0x000fe200000100a6 */
[----:B------:R-:W-:Y:S01]  /*5770*/  FMUL.FTZ R161, R138, R161 ;  /* 0x000000a18aa17220 */ /* 0x000fe20000410000 */
[----:B0-----:R-:W0:Y:S01]  /*5780*/  LDS.U16 R162, [R79+0x18] ;  /* 0x000018004fa27984 */ /* 0x001e220000000400 */
[----:B------:R-:W-:Y:S01]  /*5790*/  FMUL.FTZ R2, R114, -1.4426950216293334961 ;  /* 0xbfb8aa3b72027820 */ /* 0x000fe20000410000 */
[----:B---3--:R-:W-:Y:S01]  /*57a0*/  FADD.FTZ R165, R3, 1 ;  /* 0x3f80000003a57421 */ /* 0x008fe20000010000 */
[----:B------:R-:W-:Y:S01]  /*57b0*/  FMUL.FTZ R171, R161, R166 ;  /* 0x000000a6a1ab7220 */ /* 0x000fe20000410000 */
[----:B------:R-:W3:Y:S04]  /*57c0*/  LDS.U16 R3, [R79+0x1a] ;  /* 0x00001a004f037984 */ /* 0x000ee80000000400 */
[----:B------:R-:W3:Y:S01]  /*57d0*/  LDS.U16 R166, [R79+0x1e] ;  /* 0x00001e004fa67984 */ /* 0x000ee20000000400 */
[----:B------:R-:W2:Y:S01]  /*57e0*/  MUFU.EX2 R2, R2 ;  /* 0x0000000200027308 */ /* 0x000ea20000000800 */
[----:B------:R-:W-:Y:S01]  /*57f0*/  FADD.FTZ R163, R163, 1 ;  /* 0x3f800000a3a37421 */ /* 0x000fe20000010000 */
[----:B----4-:R-:W-:Y:S01]  /*5800*/  FADD.FTZ R158, R145, 1 ;  /* 0x3f800000919e7421 */ /* 0x010fe20000010000 */
[----:B------:R-:W-:-:S02]  /*5810*/  HADD2.F32 R98, -RZ, R98.H0_H0 ;  /* 0x20000062ff627230 */ /* 0x000fc40000004100 */
[----:B------:R-:W-:-:S03]  /*5820*/  HADD2.F32 R145, -RZ, R155.H0_H0 ;  /* 0x2000009bff917230 */ /* 0x000fc60000004100 */
[----:B------:R2:W4:Y:S01]  /*5830*/  MUFU.RCP R151, R163 ;  /* 0x000000a300977308 */ /* 0x0005220000001000 */
[----:B------:R-:W-:Y:S01]  /*5840*/  FADD.FTZ R155, -R141, 1 ;  /* 0x3f8000008d9b7421 */ /* 0x000fe20000010100 */
[----:B------:R-:W-:-:S03]  /*5850*/  FMUL.FTZ R172, R98, R145 ;  /* 0x0000009162ac7220 */ /* 0x000fc60000410000 */
[----:B------:R-:W-:Y:S01]  /*5860*/  FFMA.FTZ R155, R104, R155, 1 ;  /* 0x3f800000689b7423 */ /* 0x000fe2000001009b */
[----:B------:R-:W-:Y:S02]  /*5870*/  FMUL.FTZ R172, R141, R172 ;  /* 0x000000ac8dac7220 */ /* 0x000fe40000410000 */
[----:B------:R-:W0:Y:S02]  /*5880*/  MUFU.RCP R144, R144 ;  /* 0x0000009000907308 */ /* 0x000e240000001000 */
[----:B------:R-:W-:Y:S01]  /*5890*/  FMUL.FTZ R172, R172, R155 ;  /* 0x0000009bacac7220 */ /* 0x000fe20000410000 */
[----:B-1----:R-:W-:-:S05]  /*58a0*/  FADD.FTZ R155, -R149, 1 ;  /* 0x3f800000959b7421 */ /* 0x002fca0000010100 */
[----:B------:R-:W1:Y:S01]  /*58b0*/  MUFU.RCP R108, R108 ;  /* 0x0000006c006c7308 */ /* 0x000e620000001000 */
[----:B--2---:R-:W-:Y:S01]  /*58c0*/  FADD.FTZ R163, R2, 1 ;  /* 0x3f80000002a37421 */ /* 0x004fe20000010000 */
[----:B------:R-:W-:Y:S01]  /*58d0*/  FFMA.FTZ R175, R106, R155, 1 ;  /* 0x3f8000006aaf7423 */ /* 0x000fe2000001009b */
[----:B------:R-:W-:Y:S02]  /*58e0*/  HADD2.F32 R23, -RZ, R23.H0_H0 ;  /* 0x20000017ff177230 */ /* 0x000fe40000004100 */
[----:B------:R-:W-:Y:S02]  /*58f0*/  HADD2.F32 R22, -RZ, R22.H0_H0 ;  /* 0x20000016ff167230 */ /* 0x000fe40000004100 */
[----:B------:R-:W-:Y:S01]  /*5900*/  HADD2.F32 R156, -RZ, R156.H0_H0 ;  /* 0x2000009cff9c7230 */ /* 0x000fe20000004100 */
[----:B------:R4:W-:Y:S01]  /*5910*/  MUFU.RCP R161, R165 ;  /* 0x000000a500a17308 */ /* 0x0009e20000001000 */
[----:B------:R-:W-:Y:S02]  /*5920*/  HADD2.F32 R155, -RZ, R159.H0_H0 ;  /* 0x2000009fff9b7230 */ /* 0x000fe40000004100 */
[----:B------:R-:W-:-:S02]  /*5930*/  HADD2.F32 R21, -RZ, R21.H0_H0 ;  /* 0x20000015ff157230 */ /* 0x000fc40000004100 */
[----:B-----5:R-:W-:Y:S02]  /*5940*/  HADD2.F32 R160, -RZ, R160.H0_H0 ;  /* 0x200000a0ffa07230 */ /* 0x020fe40000004100 */
[----:B----4-:R-:W-:Y:S01]  /*5950*/  FADD.FTZ R165, -R151, 1 ;  /* 0x3f80000097a57421 */ /* 0x010fe20000010100 */
[----:B------:R-:W2:Y:S01]  /*5960*/  MUFU.RCP R158, R158 ;  /* 0x0000009e009e7308 */ /* 0x000ea20000001000 */
[----:B0-----:R-:W-:Y:S02]  /*5970*/  HADD2.F32 R159, -RZ, R162.H0_H0 ;  /* 0x200000a2ff9f7230 */ /* 0x001fe40000004100 */
[----:B------:R-:W-:Y:S01]  /*5980*/  FADD.FTZ R2, -R144, 1 ;  /* 0x3f80000090027421 */ /* 0x000fe20000010100 */
[----:B------:R-:W-:Y:S01]  /*5990*/  FFMA.FTZ R179, R110, R165, 1 ;  /* 0x3f8000006eb37423 */ /* 0x000fe200000100a5 */
[----:B------:R-:W-:Y:S01]  /*59a0*/  FMUL.FTZ R165, R23, R156 ;  /* 0x0000009c17a57220 */ /* 0x000fe20000410000 */
[----:B------:R-:W-:Y:S02]  /*59b0*/  FMUL.FTZ R162, R22, R155 ;  /* 0x0000009b16a27220 */ /* 0x000fe40000410000 */
[----:B------:R-:W0:Y:S01]  /*59c0*/  MUFU.RCP R163, R163 ;  /* 0x000000a300a37308 */ /* 0x000e220000001000 */
[----:B-1----:R-:W-:Y:S01]  /*59d0*/  FADD.FTZ R174, -R108, 1 ;  /* 0x3f8000006cae7421 */ /* 0x002fe20000010100 */
        /* <DEDUP_REMOVED lines=9> */
[----:B------:R-:W-:Y:S01]  /*5a70*/  BAR.SYNC.DEFER_BLOCKING 0x0 ;  /* 0x0000000000007b1d */ /* 0x000fe20000010000 */
[----:B------:R-:W-:-:S02]  /*5a80*/  HADD2.F32 R20, -RZ, R20.H0_H0 ;  /* 0x20000014ff147230 */ /* 0x000fc40000004100 */
[----:B------:R-:W-:Y:S02]  /*5a90*/  HADD2.F32 R162, -RZ, R15.H0_H0 ;  /* 0x2000000fffa27230 */ /* 0x000fe40000004100 */
[----:B------:R-:W-:Y:S02]  /*5aa0*/  HADD2.F32 R164, -RZ, R14.H0_H0 ;  /* 0x2000000effa47230 */ /* 0x000fe40000004100 */
[----:B------:R-:W-:Y:S02]  /*5ab0*/  HADD2.F32 R165, -RZ, R0.H0_H0 ;  /* 0x20000000ffa57230 */ /* 0x000fe40000004100 */
[----:B---3--:R-:W-:Y:S02]  /*5ac0*/  HADD2.F32 R153, -RZ, R3.H0_H0 ;  /* 0x20000003ff997230 */ /* 0x008fe40000004100 */
[----:B------:R-:W-:Y:S02]  /*5ad0*/  HADD2.F32 R167, -RZ, R167.H0_H0 ;  /* 0x200000a7ffa77230 */ /* 0x000fe40000004100 */
[----:B------:R-:W-:-:S02]  /*5ae0*/  HADD2.F32 R166, -RZ, R166.H0_H0 ;  /* 0x200000a6ffa67230 */ /* 0x000fc40000004100 */
[----:B------:R-:W-:Y:S01]  /*5af0*/  FMUL.FTZ R174, R174, R177 ;  /* 0x000000b1aeae7220 */ /* 0x000fe20000410000 */
[----:B------:R-:W-:Y:S01]  /*5b00*/  FMUL.FTZ R176, R20, R159 ;  /* 0x0000009f14b07220 */ /* 0x000fe20000410000 */
[----:B--2---:R-:W-:Y:S01]  /*5b10*/  FADD.FTZ R0, -R158, 1 ;  /* 0x3f8000009e007421 */ /* 0x004fe20000010100 */
[----:B------:R-:W-:Y:S01]  /*5b20*/  FADD.FTZ R15, -R161, 1 ;  /* 0x3f800000a10f7421 */ /* 0x000fe20000010100 */
[----:B0-----:R-:W-:Y:S01]  /*5b30*/  FADD.FTZ R177, -R163, 1 ;  /* 0x3f800000a3b17421 */ /* 0x001fe20000010100 */
        /* <DEDUP_REMOVED lines=33> */
[----:B--2---:R-:W-:-:S03]  /*5d50*/  PRMT R14, R174, 0x7632, R14 ;  /* 0x00007632ae0e7816 */ /* 0x004fc6000000000e */
[----:B------:R2:W-:Y:S01]  /*5d60*/  STS.U16 [R79+0xc], R170 ;  /* 0x00000caa4f007388 */ /* 0x0005e20000000400 */
[C---:B0-----:R-:W-:Y:S02]  /*5d70*/  PRMT R168, R2.reuse, 0x7610, R168 ;  /* 0x0000761002a87816 */ /* 0x041fe400000000a8 */
[----:B-1----:R-:W-:Y:S02]  /*5d80*/  PRMT R15, R3, 0x7610, R15 ;  /* 0x00007610030f7816 */ /* 0x002fe4000000000f */
[----:B--2---:R-:W-:Y:S01]  /*5d90*/  PRMT R170, R2, 0x7632, R170 ;  /* 0x0000763202aa7816 */ /* 0x004fe200000000aa */
[----:B------:R-:W-:Y:S01]  /*5da0*/  STS.U16 [R79], R178 ;  /* 0x000000b24f007388 */ /* 0x000fe20000000400 */
[----:B------:R-:W0:Y:S03]  /*5db0*/  LDC.64 R2, c[0x0][0x508] ;  /* 0x00014200ff027b82 */ /* 0x000e260000000a00 */
        /* <DEDUP_REMOVED lines=28> */
[----:B------:R-:W1:Y:S01]  /*5f80*/  LDS R201, [UR5+0x420] ;  /* 0x00042005ffc97984 */ /* 0x000e620008000800 */
[----:B0-----:R-:W-:-:S04]  /*5f90*/  IMAD.WIDE.U32 R14, R2, UR18, R6 ;  /* 0x00000012020e7c25 */ /* 0x001fc8000f8e0006 */
[----:B------:R-:W-:Y:S02]  /*5fa0*/  IMAD R15, R3, UR18, R15 ;  /* 0x00000012030f7c24 */ /* 0x000fe4000f8e020f */
[----:B------:R-:W-:-:S04]  /*5fb0*/  IMAD.WIDE.U32 R14, R27, UR6, R14 ;  /* 0x000000061b0e7c25 */ /* 0x000fc8000f8e000e */
[----:B------:R-:W-:Y:S01]  /*5fc0*/  IMAD R3, R27, UR7, R15 ;  /* 0x000000071b037c24 */ /* 0x000fe2000f8e020f */
[----:B------:R-:W-:Y:S01]  /*5fd0*/  IADD3 R14, P1, PT, R42, R14, RZ ;  /* 0x0000000e2a0e7210 */ /* 0x000fe20007f3e0ff */
[----:B------:R-:W0:Y:S03]  /*5fe0*/  LDCU.64 UR6, c[0x0][0x490] ;  /* 0x00009200ff0677ac */ /* 0x000e260008000a00 */
[----:B------:R-:W-:Y:S02]  /*5ff0*/  IADD3.X R3, PT, PT, RZ, R3, RZ, P1, !PT ;  /* 0x00000003ff037210 */ /* 0x000fe40000ffe4ff */
[----:B------:R-:W-:-:S04]  /*6000*/  LEA R2, P1, R14, UR8, 0x1 ;  /* 0x000000080e027c11 */ /* 0x000fc8000f8208ff */
[----:B------:R-:W-:Y:S02]  /*6010*/  LEA.HI.X R3, R14, UR9, R3, 0x1, P1 ;  /* 0x000000090e037c11 */ /* 0x000fe400088f0c03 */
[-C--:B-1----:R-:W-:Y:S02]  /*6020*/  ISETP.GE.AND P0, PT, R42, R201.reuse, PT ;  /* 0x000000c92a00720c */ /* 0x082fe40003f06270 */
        /* <DEDUP_REMOVED lines=86> */
[----:B------:R-:W-:-:S02]  /*6590*/  F2FP.F16.F32.PACK_AB R2, R2, R25 ;  /* 0x000000190202723e */ /* 0x000fc400000000ff */
[----:B------:R-:W-:Y:S02]  /*65a0*/  PRMT R3, R24, 0x7632, R3 ;  /* 0x0000763218037816 */ /* 0x000fe40000000003 */
        /* <DEDUP_REMOVED lines=11> */
[----:B------:R-:W-:Y:S02]  /*6660*/  PRMT R21, R141, 0x7632, R21 ;  /* 0x000076328d157816 */ /* 0x000fe40000000015 */
[----:B0-----:R-:W-:Y:S01]  /*6670*/  PRMT R3, R14, 0x7632, R3 ;  /* 0x000076320e037816 */ /* 0x001fe20000000003 */
[----:B------:R-:W-:Y:S01]  /*6680*/  STS.U16 [R79], R24 ;  /* 0x000000184f007388 */ /* 0x000fe20000000400 */
[----:B------:R-:W-:Y:S02]  /*6690*/  PRMT R2, R149, 0x7632, R2 ;  /* 0x0000763295027816 */ /* 0x000fe40000000002 */
[----:B-1----:R-:W-:Y:S01]  /*66a0*/  PRMT R18, R20, 0x7632, R18 ;  /* 0x0000763214127816 */ /* 0x002fe20000000012 */
[----:B------:R-:W-:Y:S01]  /*66b0*/  STS.U16 [R79+0x6], R15 ;  /* 0x0000060f4f007388 */ /* 0x000fe20000000400 */
[----:B--2---:R-:W-:-:S03]  /*66c0*/  PRMT R19, R161, 0x7632, R19 ;  /* 0x00007632a1137816 */ /* 0x004fc60000000013 */
[----:B------:R0:W-:Y:S04]  /*66d0*/  STS.U16 [R79+0xc], R14 ;  /* 0x00000c0e4f007388 */ /* 0x0001e80000000400 */
[----:B------:R-:W-:Y:S04]  /*66e0*/  STS.U16 [R79+0xe], R3 ;  /* 0x00000e034f007388 */ /* 0x000fe80000000400 */
[----:B------:R-:W-:Y:S01]  /*66f0*/  STS.U16 [R79+0x10], R141 ;  /* 0x0000108d4f007388 */ /* 0x000fe20000000400 */
[----:B0-----:R-:W0:Y:S03]  /*6700*/  LDC.64 R14, c[0x0][0x430] ;  /* 0x00010c00ff0e7b82 */ /* 0x001e260000000a00 */
[----:B------:R-:W-:Y:S04]  /*6710*/  STS.U16 [R79+0x12], R21 ;  /* 0x000012154f007388 */ /* 0x000fe80000000400 */
[----:B------:R-:W-:Y:S04]  /*6720*/  STS.U16 [R79+0x14], R149 ;  /* 0x000014954f007388 */ /* 0x000fe80000000400 */
[----:B------:R1:W-:Y:S04]  /*6730*/  STS.U16 [R79+0x16], R2 ;  /* 0x000016024f007388 */ /* 0x0003e80000000400 */
[----:B------:R-:W-:Y:S04]  /*6740*/  STS.U16 [R79+0x18], R20 ;  /* 0x000018144f007388 */ /* 0x000fe80000000400 */
[----:B------:R-:W-:Y:S01]  /*6750*/  STS.U16 [R79+0x1a], R18 ;  /* 0x00001a124f007388 */ /* 0x000fe20000000400 */
[----:B-1----:R-:W1:Y:S03]  /*6760*/  LDC.64 R2, c[0x0][0x438] ;  /* 0x00010e00ff027b82 */ /* 0x002e660000000a00 */
[----:B------:R-:W-:Y:S04]  /*6770*/  STS.U16 [R79+0x1c], R161 ;  /* 0x00001ca14f007388 */ /* 0x000fe80000000400 */
[----:B------:R0:W-:Y:S01]  /*6780*/  STS.U16 [R79+0x1e], R19 ;  /* 0x00001e134f007388 */ /* 0x0001e20000000400 */
[----:B------:R-:W-:-:S03]  /*6790*/  NOP ;  /* 0x0000000000007918 */ /* 0x000fc60000000000 */
[----:B------:R-:W-:Y:S01]  /*67a0*/  LDS.U16 R21, [R63] ;  /* 0x000000003f157984 */ /* 0x000fe20000000400 */
[----:B0-----:R-:W-:-:S03]  /*67b0*/  IMAD.WIDE.U32 R18, R14, UR18, R6 ;  /* 0x000000120e127c25 */ /* 0x001fc6000f8e0006 */
[----:B------:R-:W-:Y:S01]  /*67c0*/  LDS.U16 R23, [R64+0x40] ;  /* 0x0000400040177984 */ /* 0x000fe20000000400 */
[----:B------:R-:W-:-:S03]  /*67d0*/  IMAD R19, R15, UR18, R19 ;  /* 0x000000120f137c24 */ /* 0x000fc6000f8e0213 */
[----:B------:R-:W-:Y:S01]  /*67e0*/  LDS.U16 R25, [R65+0x80] ;  /* 0x0000800041197984 */ /* 0x000fe20000000400 */
[----:B-1----:R-:W-:-:S03]  /*67f0*/  IMAD.WIDE.U32 R18, R27, R2, R18 ;  /* 0x000000021b127225 */ /* 0x002fc600078e0012 */
[----:B------:R-:W-:Y:S01]  /*6800*/  LDS.U16 R99, [R66+0xc0] ;  /* 0x0000c00042637984 */ /* 0x000fe20000000400 */
[----:B------:R-:W-:-:S03]  /*6810*/  IMAD R3, R27, R3, R19 ;  /* 0x000000031b037224 */ /* 0x000fc600078e0213 */
[----:B------:R-:W-:Y:S01]  /*6820*/  LDS.U16 R103, [R67+0x100] ;  /* 0x0001000043677984 */ /* 0x000fe20000000400 */
        /* <DEDUP_REMOVED lines=50> */
.L_x_6948:
        /* <DEDUP_REMOVED lines=26> */
[----:B0-----:R-:W-:Y:S02]  /*6cf0*/  HADD2.F32 R129, -RZ, R16.H0_H0 ;  /* 0x20000010ff817230 */ /* 0x001fe40000004100 */
[----:B------:R-:W-:Y:S02]  /*6d00*/  HFMA2 R136, -RZ, RZ, 0, 0 ;  /* 0x00000000ff887431 */ /* 0x000fe400000001ff */
[----:B------:R-:W-:Y:S02]  /*6d10*/  HADD2.F32 R172, -RZ, R17.H0_H0 ;  /* 0x20000011ffac7230 */ /* 0x000fe40000004100 */
[----:B------:R-:W-:Y:S01]  /*6d20*/  FFMA.FTZ R33, R112, R128, R33 ;  /* 0x0000008070217223 */ /* 0x000fe20000010021 */
[----:B------:R-:W-:Y:S01]  /*6d30*/  HFMA2 R132, -RZ, RZ, 0, 0 ;  /* 0x00000000ff847431 */ /* 0x000fe200000001ff */
[----:B------:R-:W-:Y:S01]  /*6d40*/  PRMT R123, RZ, 0x7610, R123 ;  /* 0x00007610ff7b7816 */ /* 0x000fe2000000007b */
[----:B------:R-:W-:-:S02]  /*6d50*/  HFMA2 R130, -RZ, RZ, 0, 0 ;  /* 0x00000000ff827431 */ /* 0x000fc400000001ff */
[----:B------:R-:W-:Y:S01]  /*6d60*/  FFMA.FTZ R33, R110, R101, R33 ;  /* 0x000000656e217223 */ /* 0x000fe20000010021 */
[----:B------:R-:W-:Y:S01]  /*6d70*/  HFMA2 R126, -RZ, RZ, 0, 0 ;  /* 0x00000000ff7e7431 */ /* 0x000fe200000001ff */
[----:B------:R-:W-:Y:S01]  /*6d80*/  MOV R121, RZ ;  /* 0x000000ff00797202 */ /* 0x000fe20000000f00 */
[-C--:B------:R-:W-:Y:S01]  /*6d90*/  FMUL.FTZ R149, R0, R29.reuse ;  /* 0x0000001d00957220 */ /* 0x080fe20000410000 */
[----:B------:R-:W-:Y:S01]  /*6da0*/  FFMA.FTZ R33, R108, R150, R33 ;  /* 0x000000966c217223 */ /* 0x000fe20000010021 */
[----:B------:R-:W-:Y:S01]  /*6db0*/  MOV R117, RZ ;  /* 0x000000ff00757202 */ /* 0x000fe20000000f00 */
[----:B------:R-:W-:Y:S01]  /*6dc0*/  FMUL.FTZ R147, R124, R29 ;  /* 0x0000001d7c937220 */ /* 0x000fe20000410000 */
[----:B------:R-:W-:Y:S01]  /*6dd0*/  MOV R115, RZ ;  /* 0x000000ff00737202 */ /* 0x000fe20000000f00 */
[----:B------:R-:W-:Y:S01]  /*6de0*/  FFMA.FTZ R33, R106, R125, R33 ;  /* 0x0000007d6a217223 */ /* 0x000fe20000010021 */
[----:B------:R-:W-:Y:S01]  /*6df0*/  MOV R111, RZ ;  /* 0x000000ff006f7202 */ /* 0x000fe20000000f00 */
[-C--:B------:R-:W-:Y:S01]  /*6e00*/  FMUL.FTZ R170, R122, R29.reuse ;  /* 0x0000001d7aaa7220 */ /* 0x080fe20000410000 */
[----:B------:R-:W-:Y:S01]  /*6e10*/  MOV R109, RZ ;  /* 0x000000ff006d7202 */ /* 0x000fe20000000f00 */
[----:B------:R-:W-:Y:S01]  /*6e20*/  FFMA.FTZ R33, R104, R152, R33 ;  /* 0x0000009868217223 */ /* 0x000fe20000010021 */
[----:B------:R-:W-:Y:S01]  /*6e30*/  MOV R105, RZ ;  /* 0x000000ff00697202 */ /* 0x000fe20000000f00 */
[----:B------:R-:W-:Y:S01]  /*6e40*/  FMUL.FTZ R145, R120, R29 ;  /* 0x0000001d78917220 */ /* 0x000fe20000410000 */
[----:B------:R-:W-:Y:S01]  /*6e50*/  MOV R103, RZ ;  /* 0x000000ff00677202 */ /* 0x000fe20000000f00 */
[----:B------:R-:W-:Y:S01]  /*6e60*/  FFMA.FTZ R33, R102, R127, R33 ;  /* 0x0000007f66217223 */ /* 0x000fe20000010021 */
[----:B------:R-:W-:Y:S01]  /*6e70*/  MOV R99, RZ ;  /* 0x000000ff00637202 */ /* 0x000fe20000000f00 */
        /* <DEDUP_REMOVED lines=18> */
[C---:B------:R-:W-:Y:S01]  /*6fa0*/  IADD3 R156, PT, PT, R44.reuse, -0x1, RZ ;  /* 0xffffffff2c9c7810 */ /* 0x040fe20007ffe0ff */
[----:B------:R-:W1:Y:S01]  /*6fb0*/  LDCU UR7, c[0x0][0x394] ;  /* 0x00007280ff0777ac */ /* 0x000e620008000800 */
[----:B------:R-:W-:Y:S02]  /*6fc0*/  ISETP.NE.AND P5, PT, R44, 0x1, PT ;  /* 0x000000012c00780c */ /* 0x000fe40003fa5270 */
[----:B------:R-:W-:Y:S01]  /*6fd0*/  LEA.HI R2, R156, R156, RZ, 0x1 ;  /* 0x0000009c9c027211 */ /* 0x000fe200078f08ff */
[----:B------:R-:W2:Y:S01]  /*6fe0*/  LDCU UR19, c[0x0][0x38c] ;  /* 0x00007180ff1377ac */ /* 0x000ea20008000800 */
[----:B------:R-:W-:Y:S01]  /*6ff0*/  ISETP.GE.AND P0, PT, R42, R61, PT ;  /* 0x0000003d2a00720c */ /* 0x000fe20003f06270 */
[----:B------:R-:W3:Y:S01]  /*7000*/  LDC.64 R16, c[0x0][0x448] ;  /* 0x00011200ff107b82 */ /* 0x000ee20000000a00 */
[----:B------:R-:W-:Y:S01]  /*7010*/  LOP3.LUT R3, R2, 0xfffffe, RZ, 0xc0, !PT ;  /* 0x00fffffe02037812 */ /* 0x000fe200078ec0ff */
[----:B------:R-:W4:Y:S01]  /*7020*/  LDCU UR6, c[0x0][0x388] ;  /* 0x00007100ff0677ac */ /* 0x000f220008000800 */
[----:B------:R-:W-:-:S02]  /*7030*/  ISETP.EQ.AND P5, PT, R35, RZ, P5 ;  /* 0x000000ff2300720c */ /* 0x000fc40002fa2270 */
[----:B------:R-:W-:Y:S01]  /*7040*/  P2R R205, PR, RZ, 0x1 ;  /* 0x00000001ffcd7803 */ /* 0x000fe20000000000 */
[----:B------:R-:W0:Y:S01]  /*7050*/  LDCU.64 UR8, c[0x0][0x3a8] ;  /* 0x00007500ff0877ac */ /* 0x000e220008000a00 */
[----:B------:R-:W-:Y:S01]  /*7060*/  IADD3 R156, PT, PT, R156, -R3, RZ ;  /* 0x800000039c9c7210 */ /* 0x000fe20007ffe0ff */
[----:B------:R-:W0:Y:S01]  /*7070*/  LDC.64 R18, c[0x0][0x4d8] ;  /* 0x00013600ff127b82 */ /* 0x000e220000000a00 */
[----:B------:R-:W-:Y:S01]  /*7080*/  MOV R131, RZ ;  /* 0x000000ff00837202 */ /* 0x000fe20000000f00 */
[----:B------:R-:W0:Y:S01]  /*7090*/  LDCU.64 UR10, c[0x0][0x3c0] ;  /* 0x00007800ff0a77ac */ /* 0x000e220008000a00 */
[----:B------:R-:W-:Y:S01]  /*70a0*/  MOV R148, RZ ;  /* 0x000000ff00947202 */ /* 0x000fe20000000f00 */
[----:B------:R-:W0:Y:S01]  /*70b0*/  LDCU.64 UR12, c[0x0][0x3e0] ;  /* 0x00007c00ff0c77ac */ /* 0x000e220008000a00 */
[----:B------:R-:W0:Y:S01]  /*70c0*/  LDCU.64 UR14, c[0x0][0x4e0] ;  /* 0x00009c00ff0e77ac */ /* 0x000e220008000a00 */
[----:B------:R-:W0:Y:S01]  /*70d0*/  LDCU.64 UR20, c[0x0][0x4f0] ;  /* 0x00009e00ff1477ac */ /* 0x000e220008000a00 */
[----:B-1----:R-:W0:Y:S03]  /*70e0*/  LDCU.64 UR22, c[0x0][0x540] ;  /* 0x0000a800ff1677ac */ /* 0x002e260008000a00 */
.L_x_6987:
[----:B------:R-:W-:Y:S01]  /*70f0*/  HFMA2 R3, -RZ, RZ, 0, 0 ;  /* 0x00000000ff037431 */ /* 0x000fe200000001ff */
[----:B------:R-:W-:Y:S02]  /*7100*/  MOV R2, R42 ;  /* 0x0000002a00027202 */ /* 0x000fe40000000f00 */
[----:B------:R-:W-:Y:S02]  /*7110*/  ISETP.NE.AND P6, PT, R205, RZ, PT ;  /* 0x000000ffcd00720c */ /* 0x000fe40003fc5270 */
[-C--:B------:R-:W-:Y:S02]  /*7120*/  ISETP.GE.AND P3, PT, R46, R61.reuse, PT ;  /* 0x0000003d2e00720c */ /* 0x080fe40003f66270 */
[-C--:B------:R-:W-:Y:S02]  /*7130*/  ISETP.GE.AND P2, PT, R47, R61.reuse, PT ;  /* 0x0000003d2f00720c */ /* 0x080fe40003f46270 */
[-C--:B------:R-:W-:Y:S01]  /*7140*/  ISETP.GE.AND P4, PT, R48, R61.reuse, PT ;  /* 0x0000003d3000720c */ /* 0x080fe20003f86270 */
[----:B01----:R-:W-:Y:S01]  /*7150*/  IMAD.WIDE.U32 R20, R131, UR12, R2 ;  /* 0x0000000c83147c25 */ /* 0x003fe2000f8e0002 */
[----:B------:R-:W-:-:S03]  /*7160*/  ISETP.GE.AND P1, PT, R50, R61, PT ;  /* 0x0000003d3200720c */ /* 0x000fc60003f26270 */
[----:B------:R-:W-:Y:S01]  /*7170*/  IMAD R3, R131, UR13, R21 ;  /* 0x0000000d83037c24 */ /* 0x000fe2000f8e0215 */
[----:B------:R-:W-:-:S04]  /*7180*/  LEA R2, P0, R20, R41, 0x1 ;  /* 0x0000002914027211 */ /* 0x000fc800078008ff */
[----:B------:R-:W-:Y:S02]  /*7190*/  LEA.HI.X R3, R20, R43, R3, 0x1, P0 ;  /* 0x0000002b14037211 */ /* 0x000fe400000f0c03 */
[----:B------:R-:W-:-:S03]  /*71a0*/  ISETP.GE.AND P0, PT, R49, R61, PT ;  /* 0x0000003d3100720c */ /* 0x000fc60003f06270 */
[----:B------:R-:W5:Y:S04]  /*71b0*/  @!P6 LDG.E.U16 R22, desc[UR16][R2.64] ;  /* 0x000000100216e981 */ /* 0x000f68000c1e1500 */
[----:B------:R-:W2:Y:S04]  /*71c0*/  @!P3 LDG.E.U16 R21, desc[UR16][R2.64+0x40] ;  /* 0x000040100215b981 */ /* 0x000ea8000c1e1500 */
[----:B------:R-:W4:Y:S04]  /*71d0*/  @!P2 LDG.E.U16 R20, desc[UR16][R2.64+0x80] ;  /* 0x000080100214a981 */ /* 0x000f28000c1e1500 */
[----:B---3--:R-:W3:Y:S04]  /*71e0*/  @!P4 LDG.E.U16 R23, desc[UR16][R2.64+0xc0] ;  /* 0x0000c0100217c981 */ /* 0x008ee8000c1e1500 */
[----:B------:R-:W3:Y:S04]  /*71f0*/  @!P0 LDG.E.U16 R24, desc[UR16][R2.64+0x100] ;  /* 0x0001001002188981 */ /* 0x000ee8000c1e1500 */
[----:B------:R-:W3:Y:S01]  /*7200*/  @!P1 LDG.E.U16 R25, desc[UR16][R2.64+0x140] ;  /* 0x0001401002199981 */ /* 0x000ee2000c1e1500 */
[----:B------:R-:W-:Y:S01]  /*7210*/  HFMA2 R178, -RZ, RZ, 0, 0 ;  /* 0x00000000ffb27431 */ /* 0x000fe200000001ff */
[----:B------:R-:W-:Y:S01]  /*7220*/  MOV R174, RZ ;  /* 0x000000ff00ae7202 */ /* 0x000fe20000000f00 */
[----:B------:R-:W-:Y:S01]  /*7230*/  HFMA2 R180, -RZ, RZ, 0, 0 ;  /* 0x00000000ffb47431 */ /* 0x000fe200000001ff */
[----:B-----5:R-:W-:-:S04]  /*7240*/  @!P6 PRMT R174, R22, 0x5410, RZ ;  /* 0x0000541016aee816 */ /* 0x020fc800000000ff */
[----:B--2---:R-:W-:Y:S02]  /*7250*/  @!P3 PRMT R174, R174, 0x5410, R21 ;  /* 0x00005410aeaeb816 */ /* 0x004fe40000000015 */
[----:B------:R-:W-:Y:S02]  /*7260*/  MOV R21, R37 ;  /* 0x0000002500157202 */ /* 0x000fe40000000f00 */
[----:B----4-:R-:W-:Y:S02]  /*7270*/  @!P2 PRMT R178, R20, 0x5410, RZ ;  /* 0x0000541014b2a816 */ /* 0x010fe400000000ff */
[----:B------:R-:W-:Y:S02]  /*7280*/  MOV R20, R10 ;  /* 0x0000000a00147202 */ /* 0x000fe40000000f00 */
[-C--:B------:R-:W-:Y:S02]  /*7290*/  ISETP.GE.AND P3, PT, R51, R61.reuse, PT ;  /* 0x0000003d3300720c */ /* 0x080fe40003f66270 */
[----:B---3--:R-:W-:Y:S01]  /*72a0*/  @!P4 PRMT R178, R178, 0x5410, R23 ;  /* 0x00005410b2b2c816 */ /* 0x008fe20000000017 */
[----:B------:R-:W-:Y:S01]  /*72b0*/  IMAD.WIDE.U32 R20, R131, UR8, R20 ;  /* 0x0000000883147c25 */ /* 0x000fe2000f8e0014 */
[----:B------:R-:W-:-:S02]  /*72c0*/  ISETP.GE.AND P4, PT, R52, R61, PT ;  /* 0x0000003d3400720c */ /* 0x000fc40003f86270 */
[----:B------:R-:W-:Y:S01]  /*72d0*/  @!P0 PRMT R180, R24, 0x5410, RZ ;  /* 0x0000541018b48816 */ /* 0x000fe200000000ff */
[----:B------:R-:W-:Y:S01]  /*72e0*/  IMAD R21, R131, UR9, R21 ;  /* 0x0000000983157c24 */ /* 0x000fe2000f8e0215 */
[C---:B------:R-:W-:Y:S02]  /*72f0*/  LEA R22, P2, R20.reuse, R14, 0x2 ;  /* 0x0000000e14167211 */ /* 0x040fe400078410ff */
[----:B------:R-:W-:Y:S02]  /*7300*/  ISETP.GE.AND P0, PT, R55, R61, PT ;  /* 0x0000003d3700720c */ /* 0x000fe40003f06270 */
[----:B------:R-:W-:Y:S01]  /*7310*/  LEA.HI.X R23, R20, R15, R21, 0x2, P2 ;  /* 0x0000000f14177211 */ /* 0x000fe200010f1415 */
[----:B------:R-:W2:Y:S01]  /*7320*/  @!P3 LDG.E.U16 R24, desc[UR16][R2.64+0x180] ;  /* 0x000180100218b981 */ /* 0x000ea2000c1e1500 */
[----:B------:R-:W-:Y:S02]  /*7330*/  ISETP.GE.AND P2, PT, R53, R61, PT ;  /* 0x0000003d3500720c */ /* 0x000fe40003f46270 */
[----:B------:R-:W-:-:S02]  /*7340*/  @!P1 PRMT R180, R180, 0x5410, R25 ;  /* 0x00005410b4b49816 */ /* 0x000fc40000000019 */
[----:B------:R-:W-:Y:S01]  /*7350*/  MOV R184, RZ ;  /* 0x000000ff00b87202 */ /* 0x000fe20000000f00 */
[----:B------:R-:W3:Y:S01]  /*7360*/  @!P4 LDG.E.U16 R25, desc[UR16][R2.64+0x1c0] ;  /* 0x0001c0100219c981 */ /* 0x000ee2000c1e1500 */
[----:B------:R-:W-:-:S03]  /*7370*/  ISETP.GE.AND P1, PT, R54, R61, PT ;  /* 0x0000003d3600720c */ /* 0x000fc60003f26270 */
[----:B------:R-:W4:Y:S04]  /*7380*/  @!P0 LDG.E.U16 R155, desc[UR16][R2.64+0x280] ;  /* 0x00028010029b8981 */ /* 0x000f28000c1e1500 */
[----:B------:R-:W5:Y:S01]  /*7390*/  @!P2 LDG.E.U16 R151, desc[UR16][R2.64+0x200] ;  /* 0x000200100297a981 */ /* 0x000f62000c1e1500 */
[----:B------:R-:W-:Y:S02]  /*73a0*/  MOV R20, R8 ;  /* 0x0000000800147202 */ /* 0x000fe40000000f00 */
[----:B------:R-:W-:Y:S01]  /*73b0*/  MOV R21, R39 ;  /* 0x0000002700157202 */ /* 0x000fe20000000f00 */
[----:B------:R-:W-:Y:S01]  /*73c0*/  HFMA2 R186, -RZ, RZ, 0, 0 ;  /* 0x00000000ffba7431 */ /* 0x000fe200000001ff */
[----:B------:R-:W4:Y:S04]  /*73d0*/  LDG.E R22, desc[UR16][R22.64] ;  /* 0x0000001016167981 */ /* 0x000f28000c1e1900 */
[----:B------:R-:W4:Y:S01]  /*73e0*/  @!P1 LDG.E.U16 R153, desc[UR16][R2.64+0x240] ;  /* 0x0002401002999981 */ /* 0x000f22000c1e1500 */
[----:B------:R-:W-:-:S04]  /*73f0*/  IMAD.WIDE.U32 R20, R131, UR10, R20 ;  /* 0x0000000a83147c25 */ /* 0x000fc8000f8e0014 */
[----:B------:R-:W-:Y:S01]  /*7400*/  IMAD R21, R131, UR11, R21 ;  /* 0x0000000b83157c24 */ /* 0x000fe2000f8e0215 */
[----:B--2---:R-:W-:-:S04]  /*7410*/  @!P3 PRMT R184, R24, 0x5410, RZ ;  /* 0x0000541018b8b816 */ /* 0x004fc800000000ff */
[----:B---3--:R-:W-:Y:S02]  /*7420*/  @!P4 PRMT R184, R184, 0x5410, R25 ;  /* 0x00005410b8b8c816 */ /* 0x008fe40000000019 */
[----:B------:R-:W-:-:S04]  /*7430*/  LEA R24, P4, R20, R16, 0x2 ;  /* 0x0000001014187211 */ /* 0x000fc800078810ff */
[----:B------:R-:W-:Y:S02]  /*7440*/  LEA.HI.X R25, R20, R17, R21, 0x2, P4 ;  /* 0x0000001114197211 */ /* 0x000fe400020f1415 */
[----:B-----5:R-:W-:Y:S02]  /*7450*/  @!P2 PRMT R186, R151, 0x5410, RZ ;  /* 0x0000541097baa816 */ /* 0x020fe400000000ff */
[----:B------:R-:W-:Y:S01]  /*7460*/  MOV R20, RZ ;  /* 0x000000ff00147202 */ /* 0x000fe20000000f00 */
[----:B------:R0:W2:Y:S01]  /*7470*/  LDG.E R182, desc[UR16][R24.64] ;  /* 0x0000001018b67981 */ /* 0x0000a2000c1e1900 */
[-C--:B------:R-:W-:Y:S02]  /*7480*/  ISETP.GE.AND P2, PT, R57, R61.reuse, PT ;  /* 0x0000003d3900720c */ /* 0x080fe40003f46270 */
[----:B----4-:R-:W-:Y:S02]  /*7490*/  @!P0 PRMT R20, R155, 0x5410, RZ ;  /* 0x000054109b148816 */ /* 0x010fe400000000ff */
[----:B------:R-:W-:-:S02]  /*74a0*/  ISETP.GE.AND P3, PT, R56, R61, PT ;  /* 0x0000003d3800720c */ /* 0x000fc40003f66270 */
[-C--:B------:R-:W-:Y:S02]  /*74b0*/  ISETP.GE.AND P0, PT, R59, R61.reuse, PT ;  /* 0x0000003d3b00720c */ /* 0x080fe40003f06270 */
[----:B------:R-:W-:Y:S02]  /*74c0*/  @!P1 PRMT R186, R186, 0x5410, R153 ;  /* 0x00005410baba9816 */ /* 0x000fe40000000099 */
[-C--:B------:R-:W-:Y:S02]  /*74d0*/  ISETP.GE.AND P1, PT, R58, R61.reuse, PT ;  /* 0x0000003d3a00720c */ /* 0x080fe40003f26270 */
[----:B------:R-:W-:Y:S01]  /*74e0*/  ISETP.GE.AND P4, PT, R60, R61, PT ;  /* 0x0000003d3c00720c */ /* 0x000fe20003f86270 */
[----:B------:R-:W3:Y:S04]  /*74f0*/  @!P2 LDG.E.U16 R23, desc[UR16][R2.64+0x300] ;  /* 0x000300100217a981 */ /* 0x000ee8000c1e1500 */
[----:B------:R-:W4:Y:S04]  /*7500*/  @!P3 LDG.E.U16 R21, desc[UR16][R2.64+0x2c0] ;  /* 0x0002c0100215b981 */ /* 0x000f28000c1e1500 */
[----:B------:R-:W5:Y:S04]  /*7510*/  @!P0 LDG.E.U16 R159, desc[UR16][R2.64+0x380] ;  /* 0x00038010029f8981 */ /* 0x000f68000c1e1500 */
[----:B------:R-:W2:Y:S04]  /*7520*/  @!P1 LDG.E.U16 R157, desc[UR16][R2.64+0x340] ;  /* 0x00034010029d9981 */ /* 0x000ea8000c1e1500 */
[----:B------:R1:W2:Y:S01]  /*7530*/  @!P4 LDG.E.U16 R161, desc[UR16][R2.64+0x3c0] ;  /* 0x0003c01002a1c981 */ /* 0x0002a2000c1e1500 */
        /* <DEDUP_REMOVED lines=16> */
[----:B------:R0:W-:Y:S01]  /*7640*/  STS.U16 [R72+0x240], R163 ;  /* 0x000240a348007388 */ /* 0x0001e20000000400 */
[----:B------:R-:W1:Y:S01]  /*7650*/  S2UR UR4, SR_CgaCtaId ;  /* 0x00000000000479c3 */ /* 0x000e620000008800 */
[----:B------:R-:W-:-:S04]  /*7660*/  FMUL.FTZ R167, R22, 1.4426950216293334961 ;  /* 0x3fb8aa3b16a77820 */ /* 0x000fc80000410000 */
[C---:B------:R-:W-:Y:S01]  /*7670*/  FMUL.FTZ R176, R167.reuse, R80 ;  /* 0x00000050a7b07220 */ /* 0x040fe20000410000 */
[C---:B------:R-:W-:Y:S01]  /*7680*/  FMUL.FTZ R153, R167.reuse, R81 ;  /* 0x00000051a7997220 */ /* 0x040fe20000410000 */
[----:B------:R-:W-:-:S04]  /*7690*/  FMUL.FTZ R151, R167, R82 ;  /* 0x00000052a7977220 */ /* 0x000fc80000410000 */
        /* <DEDUP_REMOVED lines=12> */
[----:B------:R-:W-:Y:S01]  /*7760*/  UMOV UR5, 0x400 ;  /* 0x0000040000057882 */ /* 0x000fe20000000000 */
        /* <DEDUP_REMOVED lines=17> */
[----:B---3--:R-:W-:-:S02]  /*7880*/  @!P2 PRMT R2, R23, 0x5410, RZ ;  /* 0x000054101702a816 */ /* 0x008fc400000000ff */
[----:B----4-:R-:W-:Y:S02]  /*7890*/  @!P3 PRMT R20, R20, 0x5410, R21 ;  /* 0x000054101414b816 */ /* 0x010fe40000000015 */
[----:B-----5:R-:W-:Y:S02]  /*78a0*/  @!P0 PRMT R24, R159, 0x5410, RZ ;  /* 0x000054109f188816 */ /* 0x020fe400000000ff */
[----:B------:R-:W-:Y:S02]  /*78b0*/  PRMT R3, R20, 0x7632, R3 ;  /* 0x0000763214037816 */ /* 0x000fe40000000003 */
[----:B--2---:R-:W-:Y:S02]  /*78c0*/  @!P1 PRMT R2, R2, 0x5410, R157 ;  /* 0x0000541002029816 */ /* 0x004fe4000000009d */
        /* <DEDUP_REMOVED lines=22> */
[----:B------:R-:W0:Y:S04]  /*7a30*/  LDS.U16 R193, [R79+0x6] ;  /* 0x000006004fc17984 */ /* 0x000e280000000400 */
[----:B------:R-:W0:Y:S04]  /*7a40*/  LDS.U16 R195, [R79+0x8] ;  /* 0x000008004fc37984 */ /* 0x000e280000000400 */
[----:B------:R-:W0:Y:S04]  /*7a50*/  LDS.U16 R197, [R79+0xa] ;  /* 0x00000a004fc57984 */ /* 0x000e280000000400 */
[----:B------:R-:W0:Y:S01]  /*7a60*/  LDS.U16 R203, [R79+0xc] ;  /* 0x00000c004fcb7984 */ /* 0x000e220000000400 */
[----:B------:R-:W-:Y:S01]  /*7a70*/  ISETP.NE.AND P1, PT, R35, RZ, PT ;  /* 0x000000ff2300720c */ /* 0x000fe20003f25270 */
[----:B------:R-:W-:Y:S01]  /*7a80*/  FMUL.FTZ R159, R167, R95 ;  /* 0x0000005fa79f7220 */ /* 0x000fe20000410000 */
[----:B--2---:R-:W-:-:S02]  /*7a90*/  LEA R2, R156, R131, 0x8 ;  /* 0x000000839c027211 */ /* 0x004fc400078e40ff */
[----:B------:R-:W-:Y:S01]  /*7aa0*/  ISETP.NE.AND P0, PT, R35, 0x1f, PT ;  /* 0x0000001f2300780c */ /* 0x000fe20003f05270 */
[----:B---3--:R-:W-:Y:S02]  /*7ab0*/  HADD2.F32 R199, -RZ, R199.H0_H0 ;  /* 0x200000c7ffc77230 */ /* 0x008fe40000004100 */
[----:B------:R-:W2:Y:S01]  /*7ac0*/  MUFU.EX2 R159, R159 ;  /* 0x0000009f009f7308 */ /* 0x000ea20000000800 */
[----:B----4-:R-:W-:-:S05]  /*7ad0*/  HADD2.F32 R201, -RZ, R201.H0_H0 ;  /* 0x200000c9ffc97230 */ /* 0x010fca0000004100 */
[----:B------:R-:W-:Y:S01]  /*7ae0*/  @P1 IADD3 R2, PT, PT, R35, 0x200, RZ ;  /* 0x0000020023021810 */ /* 0x000fe20007ffe0ff */
[----:B-----5:R-:W-:Y:S02]  /*7af0*/  HADD2.F32 R157, -RZ, R157.H0_H0 ;  /* 0x2000009dff9d7230 */ /* 0x020fe40000004100 */
[----:B-1----:R-:W-:Y:S01]  /*7b00*/  HADD2.F32 R207, -RZ, R207.H0_H0 ;  /* 0x200000cfffcf7230 */ /* 0x002fe20000004100 */
[----:B------:R-:W-:Y:S01]  /*7b10*/  LEA R3, R2, UR5, 0x2 ;  /* 0x0000000502037c11 */ /* 0x000fe2000f8e10ff */
[----:B0-----:R-:W-:Y:S02]  /*7b20*/  HADD2.F32 R209, -RZ, R209.H0_H0 ;  /* 0x200000d1ffd17230 */ /* 0x001fe40000004100 */
[----:B------:R-:W-:Y:S02]  /*7b30*/  HADD2.F32 R211, -RZ, R211.H0_H0 ;  /* 0x200000d3ffd37230 */ /* 0x000fe40000004100 */
[----:B------:R-:W-:Y:S02]  /*7b40*/  HADD2.F32 R185, -RZ, R185.H0_H0 ;  /* 0x200000b9ffb97230 */ /* 0x000fe40000004100 */
[----:B------:R-:W-:-:S02]  /*7b50*/  HADD2.F32 R171, -RZ, R171.H0_H0 ;  /* 0x200000abffab7230 */ /* 0x000fc40000004100 */
        /* <DEDUP_REMOVED lines=11> */
[----:B0-----:R-:W-:Y:S01]  /*7c10*/  FMUL.FTZ R3, R182, R207 ;  /* 0x000000cfb6037220 */ /* 0x001fe20000410000 */
        /* <DEDUP_REMOVED lines=15> */
[----:B------:R-:W-:Y:S06]  /*7d10*/  BAR.SYNC.DEFER_BLOCKING 0x0 ;  /* 0x0000000000007b1d */ /* 0x000fec0000010000 */
[----:B--2---:R-:W-:Y:S05]  /*7d20*/  @P0 BRA `(.L_x_6951) ;  /* 0x0000000000240947 */ /* 0x004fea0003800000 */
[----:B------:R-:W-:Y:S02]  /*7d30*/  ISETP.NE.AND P0, PT, R44, UR7, PT ;  /* 0x000000072c007c0c */ /* 0x000fe4000bf05270 */
[----:B------:R-:W-:-:S11]  /*7d40*/  MOV R220, 0x3f800000 ;  /* 0x3f80000000dc7802 */ /* 0x000fd60000000f00 */
[----:B------:R-:W-:Y:S05]  /*7d50*/  @!P0 BRA `(.L_x_6952) ;  /* 0x0000000000208947 */ /* 0x000fea0003800000 */
[----:B------:R-:W-:-:S04]  /*7d60*/  SHF.L.U32 R2, R44, 0x8, RZ ;  /* 0x000000082c027819 */ /* 0x000fc800000006ff */
[----:B------:R-:W-:-:S04]  /*7d70*/  LOP3.LUT R2, R2, 0x100, RZ, 0xc0, !PT ;  /* 0x0000010002027812 */ /* 0x000fc800078ec0ff */
[----:B------:R-:W-:-:S04]  /*7d80*/  IADD3 R2, PT, PT, R2, R131, RZ ;  /* 0x0000008302027210 */ /* 0x000fc80007ffe0ff */
[----:B------:R-:W-:-:S05]  /*7d90*/  LEA R2, R2, UR5, 0x2 ;  /* 0x0000000502027c11 */ /* 0x000fca000f8e10ff */
[----:B------:R1:W2:Y:S01]  /*7da0*/  LDS R220, [R2+0xea8] ;  /* 0x000ea80002dc7984 */ /* 0x0002a20000000800 */
[----:B------:R-:W-:Y:S05]  /*7db0*/  BRA `(.L_x_6952) ;  /* 0x0000000000087947 */ /* 0x000fea0003800000 */
.L_x_6951:
[----:B------:R-:W-:-:S06]  /*7dc0*/  LEA R220, R35, UR5, 0x2 ;  /* 0x0000000523dc7c11 */ /* 0x000fcc000f8e10ff */
[----:B------:R-:W0:Y:S02]  /*7dd0*/  LDS R220, [R220+0x16ac] ;  /* 0x0016ac00dcdc7984 */ /* 0x000e240000000800 */
.L_x_6952:
[----:B------:R-:W-:Y:S05]  /*7de0*/  BSYNC.RECONVERGENT B0 ;  /* 0x0000000000007941 */ /* 0x000fea0003800200 */
.L_x_6950:
[----:B------:R-:W3:Y:S01]  /*7df0*/  @P5 LDC R3, c[0x0][0x38c] ;  /* 0x0000e300ff035b82 */ /* 0x000ee20000000800 */
[----:B-1----:R-:W-:Y:S01]  /*7e00*/  @P5 IADD3 R2, PT, PT, R44, -0x2, RZ ;  /* 0xfffffffe2c025810 */ /* 0x002fe20007ffe0ff */
[----:B------:R-:W-:-:S04]  /*7e10*/  HFMA2 R25, -RZ, RZ, 0, 0 ;  /* 0x00000000ff197431 */ /* 0x000fc800000001ff */
        /* <DEDUP_REMOVED lines=13> */
[----:B-1----:R-:W-:Y:S01]  /*7ef0*/  FMUL.FTZ R2, R176, R153 ;  /* 0x00000099b0027220 */ /* 0x002fe20000410000 */
        /* <DEDUP_REMOVED lines=16> */
[----:B------:R-:W-:Y:S01]  /*8000*/  ISETP.GE.AND P0, PT, R62, 0x1, PT ;  /* 0x000000013e00780c */ /* 0x000fe20003f06270 */
[----:B0-2---:R-:W-:Y:S01]  /*8010*/  FMUL.FTZ R174, R159, R220 ;  /* 0x000000dc9fae7220 */ /* 0x005fe20000410000 */
        /* <DEDUP_REMOVED lines=16> */
[C---:B------:R-:W-:Y:S01]  /*8120*/  FFMA.FTZ R24, R163.reuse, R24, R222 ;  /* 0x00000018a3187223 */ /* 0x040fe200000100de */
[----:B------:R-:W-:Y:S01]  /*8130*/  FMUL.FTZ R2, R180, R3 ;  /* 0x00000003b4027220 */ /* 0x000fe20000410000 */
[----:B------:R-:W-:Y:S01]  /*8140*/  FFMA.FTZ R192, R163, R192, R178 ;  /* 0x000000c0a3c07223 */ /* 0x000fe200000100b2 */
[----:B------:R-:W-:Y:S01]  /*8150*/  ISETP.NE.AND P2, PT, R187, 0x1f, PT ;  /* 0x0000001fbb00780c */ /* 0x000fe20003f45270 */
[----:B------:R-:W-:Y:S01]  /*8160*/  FFMA.FTZ R24, R188, R24, R215 ;  /* 0x00000018bc187223 */ /* 0x000fe200000100d7 */
[----:B------:R-:W-:Y:S01]  /*8170*/  FMUL.FTZ R3, R163, R2 ;  /* 0x00000002a3037220 */ /* 0x000fe20000410000 */
[----:B------:R-:W-:Y:S01]  /*8180*/  FFMA.FTZ R192, R180, R192, R161 ;  /* 0x000000c0b4c07223 */ /* 0x000fe200000100a1 */
[----:B------:R-:W-:Y:S01]  /*8190*/  ISETP.NE.AND P4, PT, R35, RZ, PT ;  /* 0x000000ff2300720c */ /* 0x000fe20003f85270 */
[----:B------:R-:W-:Y:S01]  /*81a0*/  FFMA.FTZ R24, R190, R24, R189 ;  /* 0x00000018be187223 */ /* 0x000fe200000100bd */
[----:B------:R-:W-:Y:S01]  /*81b0*/  FMUL.FTZ R3, R188, R3 ;  /* 0x00000003bc037220 */ /* 0x000fe20000410000 */
[----:B------:R-:W-:Y:S01]  /*81c0*/  FFMA.FTZ R192, R179, R192, R186 ;  /* 0x000000c0b3c07223 */ /* 0x000fe200000100ba */
[----:B------:R-:W-:Y:S01]  /*81d0*/  UMOV UR4, UR6 ;  /* 0x0000000600047c82 */ /* 0x000fe20008000000 */
[----:B------:R-:W-:Y:S01]  /*81e0*/  FFMA.FTZ R24, R183, R24, R210 ;  /* 0x00000018b7187223 */ /* 0x000fe200000100d2 */
[----:B------:R-:W-:Y:S01]  /*81f0*/  FMUL.FTZ R2, R190, R3 ;  /* 0x00000003be027220 */ /* 0x000fe20000410000 */
[----:B------:R-:W-:Y:S01]  /*8200*/  FFMA.FTZ R192, R177, R192, R184 ;  /* 0x000000c0b1c07223 */ /* 0x000fe200000100b8 */
[----:B------:R-:W-:Y:S01]  /*8210*/  BSSY.RECONVERGENT B0, `(.L_x_6953) ;  /* 0x000010a000007945 */ /* 0x000fe20003800200 */
[----:B------:R-:W-:Y:S01]  /*8220*/  FFMA.FTZ R221, R159, R24, R194 ;  /* 0x000000189fdd7223 */ /* 0x000fe200000100c2 */
[----:B------:R-:W-:-:S04]  /*8230*/  FMUL.FTZ R2, R183, R2 ;  /* 0x00000002b7027220 */ /* 0x000fc80000410000 */
[----:B------:R-:W0:Y:S01]  /*8240*/  SHFL.UP PT, R24, R221, 0x1, RZ ;  /* 0x04200000dd187989 */ /* 0x000e2200000e00ff */
[----:B------:R-:W-:-:S05]  /*8250*/  FMUL.FTZ R2, R159, R2 ;  /* 0x000000029f027220 */ /* 0x000fca0000410000 */
[----:B------:R-:W1:Y:S01]  /*8260*/  SHFL.UP PT, R3, R2, 0x1, RZ ;  /* 0x0420000002037989 */ /* 0x000e6200000e00ff */
[----:B0-----:R-:W-:-:S05]  /*8270*/  FFMA.FTZ R24, R2, R24, R221 ;  /* 0x0000001802187223 */ /* 0x001fca00000100dd */
[----:B------:R-:W-:Y:S01]  /*8280*/  FSEL R223, R221, R24, !P0 ;  /* 0x00000018dddf7208 */ /* 0x000fe20004000000 */
[----:B------:R-:W-:Y:S01]  /*8290*/  FMUL.FTZ R221, R183, R174 ;  /* 0x000000aeb7dd7220 */ /* 0x000fe20000410000 */
[----:B-1----:R-:W-:Y:S01]  /*82a0*/  @P0 FMUL.FTZ R2, R2, R3 ;  /* 0x0000000302020220 */ /* 0x002fe20000410000 */
[----:B------:R-:W-:Y:S02]  /*82b0*/  ISETP.GE.AND P0, PT, R62, 0x2, PT ;  /* 0x000000023e00780c */ /* 0x000fe40003f06270 */
[----:B------:R-:W0:Y:S01]  /*82c0*/  SHFL.UP PT, R24, R223, 0x2, RZ ;  /* 0x04400000df187989 */ /* 0x000e2200000e00ff */
[----:B------:R-:W-:-:S04]  /*82d0*/  FMUL.FTZ R221, R190, R221 ;  /* 0x000000ddbedd7220 */ /* 0x000fc80000410000 */
[----:B------:R-:W-:Y:S01]  /*82e0*/  FMUL.FTZ R174, R188, R221 ;  /* 0x000000ddbcae7220 */ /* 0x000fe20000410000 */
[----:B------:R-:W-:-:S03]  /*82f0*/  FMUL.FTZ R221, R182, R203 ;  /* 0x000000cbb6dd7220 */ /* 0x000fc60000410000 */
[----:B------:R-:W-:Y:S01]  /*8300*/  FMUL.FTZ R3, R163, R174 ;  /* 0x000000aea3037220 */ /* 0x000fe20000410000 */
[----:B------:R-:W-:Y:S01]  /*8310*/  FMUL.FTZ R196, R114, R221 ;  /* 0x000000dd72c47220 */ /* 0x000fe20000410000 */
[----:B------:R-:W-:Y:S02]  /*8320*/  FMUL.FTZ R221, R182, R195 ;  /* 0x000000c3b6dd7220 */ /* 0x000fe40000410000 */
[----:B------:R-:W-:Y:S01]  /*8330*/  FMUL.FTZ R174, R180, R3 ;  /* 0x00000003b4ae7220 */ /* 0x000fe20000410000 */
[----:B------:R-:W-:Y:S01]  /*8340*/  FFMA.FTZ R192, R175, R192, R196 ;  /* 0x000000c0afc07223 */ /* 0x000fe200000100c4 */
[----:B------:R-:W-:Y:S01]  /*8350*/  FMUL.FTZ R200, R118, R221 ;  /* 0x000000dd76c87220 */ /* 0x000fe20000410000 */
[----:B------:R-:W-:Y:S01]  /*8360*/  FMUL.FTZ R221, R182, R191 ;  /* 0x000000bfb6dd7220 */ /* 0x000fe20000410000 */
[----:B------:R-:W-:-:S04]  /*8370*/  FMUL.FTZ R174, R179, R174 ;  /* 0x000000aeb3ae7220 */ /* 0x000fc80000410000 */
[----:B------:R-:W-:Y:S01]  /*8380*/  FMUL.FTZ R174, R177, R174 ;  /* 0x000000aeb1ae7220 */ /* 0x000fe20000410000 */
[----:B0-----:R-:W-:-:S03]  /*8390*/  FFMA.FTZ R24, R2, R24, R223 ;  /* 0x0000001802187223 */ /* 0x001fc600000100df */
[----:B------:R-:W-:Y:S02]  /*83a0*/  FMUL.FTZ R174, R175, R174 ;  /* 0x000000aeafae7220 */ /* 0x000fe40000410000 */
[----:B------:R-:W-:Y:S01]  /*83b0*/  FSEL R3, R223, R24, !P0 ;  /* 0x00000018df037208 */ /* 0x000fe20004000000 */
[----:B------:R-:W-:Y:S01]  /*83c0*/  FMUL.FTZ R223, R182, R197 ;  /* 0x000000c5b6df7220 */ /* 0x000fe20000410000 */
[----:B------:R-:W-:-:S03]  /*83d0*/  FMUL.FTZ R174, R165, R174 ;  /* 0x000000aea5ae7220 */ /* 0x000fc60000410000 */
[----:B------:R-:W-:Y:S01]  /*83e0*/  FMUL.FTZ R198, R116, R223 ;  /* 0x000000df74c67220 */ /* 0x000fe20000410000 */
[----:B------:R-:W-:Y:S01]  /*83f0*/  FMUL.FTZ R174, R173, R174 ;  /* 0x000000aeadae7220 */ /* 0x000fe20000410000 */
[----:B------:R-:W0:Y:S02]  /*8400*/  SHFL.UP PT, R223, R2, 0x2, RZ ;  /* 0x0440000002df7989 */ /* 0x000e2400000e00ff */
        /* <DEDUP_REMOVED lines=10> */
[----:B------:R-:W1:Y:S03]  /*84b0*/  SHFL.UP PT, R225, R3, 0x4, RZ ;  /* 0x0480000003e17989 */ /* 0x000e6600000e00ff */
[----:B------:R-:W-:Y:S01]  /*84c0*/  FFMA.FTZ R227, R151, R221, R24 ;  /* 0x000000dd97e37223 */ /* 0x000fe20000010018 */
[----:B------:R-:W-:-:S03]  /*84d0*/  FMUL.FTZ R221, R153, R232 ;  /* 0x000000e899dd7220 */ /* 0x000fc60000410000 */
[----:B------:R-:W-:Y:S02]  /*84e0*/  FFMA.FTZ R227, R153, R227, R174 ;  /* 0x000000e399e37223 */ /* 0x000fe400000100ae */
[----:B------:R-:W2:Y:S01]  /*84f0*/  SHFL.DOWN PT, R234, R221, 0x1, 0x1f ;  /* 0x08201f00ddea7f89 */ /* 0x000ea200000e0000 */
[----:B0-----:R-:W-:Y:S01]  /*8500*/  @P0 FMUL.FTZ R2, R2, R223 ;  /* 0x000000df02020220 */ /* 0x001fe20000410000 */
[----:B------:R-:W-:Y:S02]  /*8510*/  ISETP.GE.AND P0, PT, R62, 0x4, PT ;  /* 0x000000043e00780c */ /* 0x000fe40003f06270 */
[----:B------:R-:W0:Y:S04]  /*8520*/  SHFL.DOWN PT, R231, R227, 0x1, 0x1f ;  /* 0x08201f00e3e77f89 */ /* 0x000e2800000e0000 */
[----:B------:R-:W4:Y:S01]  /*8530*/  SHFL.UP PT, R223, R2, 0x4, RZ ;  /* 0x0480000002df7989 */ /* 0x000f2200000e00ff */
[----:B-1----:R-:W-:-:S05]  /*8540*/  FFMA.FTZ R232, R2, R225, R3 ;  /* 0x000000e102e87223 */ /* 0x002fca0000010003 */
[----:B------:R-:W-:Y:S02]  /*8550*/  FSEL R3, R3, R232, !P0 ;  /* 0x000000e803037208 */ /* 0x000fe40004000000 */
[----:B------:R-:W-:Y:S01]  /*8560*/  MOV R232, R227 ;  /* 0x000000e300e87202 */ /* 0x000fe20000000f00 */
[----:B--2---:R-:W-:Y:S02]  /*8570*/  @P2 FMUL.FTZ R229, R234, R221 ;  /* 0x000000ddeae52220 */ /* 0x004fe40000410000 */
[----:B------:R-:W1:Y:S02]  /*8580*/  SHFL.UP PT, R225, R3, 0x8, RZ ;  /* 0x0500000003e17989 */ /* 0x000e6400000e00ff */
[----:B0-----:R-:W-:Y:S01]  /*8590*/  @P2 FFMA.FTZ R232, R221, R231, R232 ;  /* 0x000000e7dde82223 */ /* 0x001fe200000100e8 */
[----:B------:R-:W-:Y:S02]  /*85a0*/  @P2 MOV R221, R229 ;  /* 0x000000e500dd2202 */ /* 0x000fe40000000f00 */
[----:B------:R-:W-:Y:S01]  /*85b0*/  ISETP.GT.U32.AND P2, PT, R187, 0x1d, PT ;  /* 0x0000001dbb00780c */ /* 0x000fe20003f44070 */
[----:B----4-:R-:W-:Y:S01]  /*85c0*/  @P0 FMUL.FTZ R2, R2, R223 ;  /* 0x000000df02020220 */ /* 0x010fe20000410000 */
[----:B------:R-:W0:Y:S01]  /*85d0*/  SHFL.DOWN PT, R227, R232, 0x2, 0x1f ;  /* 0x08401f00e8e37f89 */ /* 0x000e2200000e0000 */
[----:B------:R-:W-:-:S03]  /*85e0*/  ISETP.GE.AND P0, PT, R62, 0x8, PT ;  /* 0x000000083e00780c */ /* 0x000fc60003f06270 */
[----:B------:R-:W2:Y:S04]  /*85f0*/  SHFL.DOWN PT, R236, R221, 0x2, 0x1f ;  /* 0x08401f00ddec7f89 */ /* 0x000ea800000e0000 */
[----:B------:R-:W4:Y:S01]  /*8600*/  SHFL.UP PT, R223, R2, 0x8, RZ ;  /* 0x0500000002df7989 */ /* 0x000f2200000e00ff */
[----:B-1----:R-:W-:-:S05]  /*8610*/  FFMA.FTZ R234, R2, R225, R3 ;  /* 0x000000e102ea7223 */ /* 0x002fca0000010003 */
[----:B------:R-:W-:Y:S01]  /*8620*/  FSEL R225, R3, R234, !P0 ;  /* 0x000000ea03e17208 */ /* 0x000fe20004000000 */
[C---:B0-----:R-:W-:Y:S01]  /*8630*/  @!P2 FFMA.FTZ R232, R221.reuse, R227, R232 ;  /* 0x000000e3dde8a223 */ /* 0x041fe200000100e8 */
[----:B--2---:R-:W-:-:S04]  /*8640*/  @!P2 FMUL.FTZ R3, R221, R236 ;  /* 0x000000ecdd03a220 */ /* 0x004fc80000410000 */
[----:B------:R-:W0:Y:S01]  /*8650*/  SHFL.DOWN PT, R227, R232, 0x4, 0x1f ;  /* 0x08801f00e8e37f89 */ /* 0x000e2200000e0000 */
[----:B----4-:R-:W-:Y:S01]  /*8660*/  @P0 FMUL.FTZ R2, R2, R223 ;  /* 0x000000df02020220 */ /* 0x010fe20000410000 */
[----:B------:R-:W-:Y:S02]  /*8670*/  @!P2 MOV R221, R3 ;  /* 0x0000000300dda202 */ /* 0x000fe40000000f00 */
[----:B------:R-:W1:Y:S01]  /*8680*/  SHFL.UP PT, R223, R225, 0x10, RZ ;  /* 0x06000000e1df7989 */ /* 0x000e6200000e00ff */
[----:B------:R-:W-:Y:S02]  /*8690*/  ISETP.GE.AND P0, PT, R62, 0x10, PT ;  /* 0x000000103e00780c */ /* 0x000fe40003f06270 */
[----:B------:R-:W-:Y:S01]  /*86a0*/  ISETP.GT.U32.AND P2, PT, R187, 0x1b, PT ;  /* 0x0000001bbb00780c */ /* 0x000fe20003f44070 */
[----:B------:R-:W2:Y:S04]  /*86b0*/  SHFL.UP PT, R3, R2, 0x10, RZ ;  /* 0x0600000002037989 */ /* 0x000ea800000e00ff */
[----:B------:R-:W4:Y:S08]  /*86c0*/  SHFL.DOWN PT, R236, R221, 0x4, 0x1f ;  /* 0x08801f00ddec7f89 */ /* 0x000f3000000e0000 */
[----:B0-----:R-:W-:Y:S01]  /*86d0*/  @!P2 FFMA.FTZ R232, R221, R227, R232 ;  /* 0x000000e3dde8a223 */ /* 0x001fe200000100e8 */
[C---:B-1----:R-:W-:Y:S01]  /*86e0*/  FFMA.FTZ R234, R2.reuse, R223, R225 ;  /* 0x000000df02ea7223 */ /* 0x042fe200000100e1 */
[----:B--2---:R-:W-:-:S04]  /*86f0*/  @P0 FMUL.FTZ R2, R2, R3 ;  /* 0x0000000302020220 */ /* 0x004fc80000410000 */
[----:B------:R-:W-:Y:S02]  /*8700*/  FSEL R234, R225, R234, !P0 ;  /* 0x000000eae1ea7208 */ /* 0x000fe40004000000 */
[----:B------:R-:W-:Y:S01]  /*8710*/  ISETP.GE.AND P0, PT, R44, UR7, PT ;  /* 0x000000072c007c0c */ /* 0x000fe2000bf06270 */
[----:B----4-:R-:W-:Y:S01]  /*8720*/  @!P2 FMUL.FTZ R225, R221, R236 ;  /* 0x000000ecdde1a220 */ /* 0x010fe20000410000 */
[----:B------:R0:W-:Y:S02]  /*8730*/  SHFL.UP PT, R3, R2, 0x1, RZ ;  /* 0x0420000002037989 */ /* 0x0001e400000e00ff */
[----:B------:R-:W-:Y:S02]  /*8740*/  ISETP.NE.OR P0, PT, R35, RZ, P0 ;  /* 0x000000ff2300720c */ /* 0x000fe40000705670 */
[----:B------:R-:W-:Y:S01]  /*8750*/  SHFL.UP PT, R234, R234, 0x1, RZ ;  /* 0x04200000eaea7989 */ /* 0x000fe200000e00ff */
[----:B------:R-:W-:Y:S02]  /*8760*/  @!P2 MOV R221, R225 ;  /* 0x000000e100dda202 */ /* 0x000fe40000000f00 */
[----:B------:R-:W-:Y:S01]  /*8770*/  ISETP.GT.U32.AND P2, PT, R187, 0x17, PT ;  /* 0x00000017bb00780c */ /* 0x000fe20003f44070 */
[----:B------:R-:W1:Y:S01]  /*8780*/  SHFL.DOWN PT, R225, R232, 0x8, 0x1f ;  /* 0x09001f00e8e17f89 */ /* 0x000e6200000e0000 */
[----:B0-----:R-:W-:-:S03]  /*8790*/  HFMA2 R2, -RZ, RZ, 1.875, 0 ;  /* 0x3f800000ff027431 */ /* 0x001fc600000001ff */
[----:B------:R-:W-:Y:S08]  /*87a0*/  SHFL.DOWN PT, R236, R221, 0x8, 0x1f ;  /* 0x09001f00ddec7f89 */ /* 0x000ff000000e0000 */
[----:B-1----:R-:W-:Y:S01]  /*87b0*/  @!P2 FFMA.FTZ R232, R221, R225, R232 ;  /* 0x000000e1dde8a223 */ /* 0x002fe200000100e8 */
[----:B---3--:R-:W0:Y:S02]  /*87c0*/  SHFL.IDX PT, R223, R25, RZ, 0x1f ;  /* 0x00001fff19df7589 */ /* 0x008e2400000e0000 */
[----:B0-----:R-:W-:Y:S01]  /*87d0*/  @P1 FFMA.FTZ R223, R3, R223, R234 ;  /* 0x000000df03df1223 */ /* 0x001fe200000100ea */
[----:B------:R-:W-:-:S03]  /*87e0*/  MOV R3, RZ ;  /* 0x000000ff00037202 */ /* 0x000fc60000000f00 */
[----:B------:R-:W-:Y:S01]  /*87f0*/  FFMA.FTZ R176, R176, R223, R219 ;  /* 0x000000dfb0b07223 */ /* 0x000fe200000100db */
[----:B------:R-:W-:Y:S01]  /*8800*/  @!P0 LEA R219, R131, UR5, 0x3 ;  /* 0x0000000583db8c11 */ /* 0x000fe2000f8e18ff */
[----:B------:R-:W-:Y:S02]  /*8810*/  @!P2 FMUL.FTZ R223, R221, R236 ;  /* 0x000000ecdddfa220 */ /* 0x000fe40000410000 */
[-C--:B------:R-:W-:Y:S01]  /*8820*/  FFMA.FTZ R25, R153, R176.reuse, R230 ;  /* 0x000000b099197223 */ /* 0x080fe200000100e6 */
[----:B------:R-:W-:Y:S01]  /*8830*/  FMUL.FTZ R21, R21, R176 ;  /* 0x000000b015157220 */ /* 0x000fe20000410000 */
[----:B------:R-:W-:Y:S01]  /*8840*/  @!P0 LDS.64 R2, [R219+0x1728] ;  /* 0x00172800db028984 */ /* 0x000fe20000000a00 */
[----:B------:R-:W-:Y:S01]  /*8850*/  @!P2 MOV R221, R223 ;  /* 0x000000df00dda202 */ /* 0x000fe20000000f00 */
[----:B------:R-:W-:Y:S01]  /*8860*/  FMUL.FTZ R20, R20, R25 ;  /* 0x0000001914147220 */ /* 0x000fe20000410000 */
[----:B------:R-:W-:Y:S01]  /*8870*/  FFMA.FTZ R21, R0, R21, RZ ;  /* 0x0000001500157223 */ /* 0x000fe200000100ff */
[----:B------:R-:W0:Y:S01]  /*8880*/  SHFL.DOWN PT, R223, R232, 0x10, 0x1f ;  /* 0x0a001f00e8df7f89 */ /* 0x000e2200000e0000 */
[----:B------:R-:W-:Y:S01]  /*8890*/  FFMA.FTZ R208, R151, R25, R208 ;  /* 0x0000001997d07223 */ /* 0x000fe200000100d0 */
[----:B------:R-:W-:Y:S01]  /*88a0*/  ISETP.GT.U32.AND P0, PT, R187, 0xf, PT ;  /* 0x0000000fbb00780c */ /* 0x000fe20003f04070 */
[----:B------:R-:W-:Y:S01]  /*88b0*/  FFMA.FTZ R21, R124, R20, R21 ;  /* 0x000000147c157223 */ /* 0x000fe20000010015 */
[----:B------:R-:W1:Y:S01]  /*88c0*/  SHFL.DOWN PT, R230, R221, 0x10, 0x1f ;  /* 0x0a001f00dde67f89 */ /* 0x000e6200000e0000 */
[-C--:B------:R-:W-:Y:S01]  /*88d0*/  FMUL.FTZ R20, R191, R208.reuse ;  /* 0x000000d0bf147220 */ /* 0x080fe20000410000 */
[----:B------:R-:W-:-:S03]  /*88e0*/  FFMA.FTZ R191, R155, R208, R214 ;  /* 0x000000d09bbf7223 */ /* 0x000fc600000100d6 */
[----:B------:R-:W-:Y:S01]  /*88f0*/  FFMA.FTZ R21, R122, R20, R21 ;  /* 0x000000147a157223 */ /* 0x000fe20000010015 */
[-C--:B------:R-:W-:Y:S01]  /*8900*/  FMUL.FTZ R193, R193, R191.reuse ;  /* 0x000000bfc1c17220 */ /* 0x080fe20000410000 */
[----:B------:R-:W-:-:S03]  /*8910*/  FFMA.FTZ R212, R169, R191, R212 ;  /* 0x000000bfa9d47223 */ /* 0x000fc600000100d4 */
[----:B------:R-:W-:Y:S01]  /*8920*/  FFMA.FTZ R21, R120, R193, R21 ;  /* 0x000000c178157223 */ /* 0x000fe20000010015 */
[-C--:B------:R-:W-:Y:S01]  /*8930*/  FFMA.FTZ R193, R173, R212.reuse, R228 ;  /* 0x000000d4adc17223 */ /* 0x080fe200000100e4 */
[----:B------:R-:W-:-:S03]  /*8940*/  FMUL.FTZ R195, R195, R212 ;  /* 0x000000d4c3c37220 */ /* 0x000fc60000410000 */
[----:B------:R-:W-:Y:S01]  /*8950*/  FFMA.FTZ R214, R165, R193, R226 ;  /* 0x000000c1a5d67223 */ /* 0x000fe200000100e2 */
[----:B------:R-:W-:Y:S01]  /*8960*/  FFMA.FTZ R21, R118, R195, R21 ;  /* 0x000000c376157223 */ /* 0x000fe20000010015 */
[----:B------:R-:W-:Y:S02]  /*8970*/  FMUL.FTZ R197, R197, R193 ;  /* 0x000000c1c5c57220 */ /* 0x000fe40000410000 */
[-C--:B------:R-:W-:Y:S01]  /*8980*/  FMUL.FTZ R203, R203, R214.reuse ;  /* 0x000000d6cbcb7220 */ /* 0x080fe20000410000 */
[----:B0-----:R-:W-:Y:S01]  /*8990*/  @!P0 FFMA.FTZ R232, R221, R223, R232 ;  /* 0x000000dfdde88223 */ /* 0x001fe200000100e8 */
[----:B------:R-:W-:Y:S01]  /*89a0*/  FFMA.FTZ R21, R116, R197, R21 ;  /* 0x000000c574157223 */ /* 0x000fe20000010015 */
[----:B------:R-:W-:Y:S01]  /*89b0*/  FFMA.FTZ R195, R175, R214, R224 ;  /* 0x000000d6afc37223 */ /* 0x000fe200000100e0 */
[----:B-1----:R-:W-:Y:S02]  /*89c0*/  @!P0 FMUL.FTZ R20, R221, R230 ;  /* 0x000000e6dd148220 */ /* 0x002fe40000410000 */
[----:B------:R-:W-:Y:S01]  /*89d0*/  FFMA.FTZ R21, R114, R203, R21 ;  /* 0x000000cb72157223 */ /* 0x000fe20000010015 */
[----:B------:R-:W-:Y:S01]  /*89e0*/  SHFL.DOWN PT, R224, R232, 0x1, 0x1f ;  /* 0x08201f00e8e07f89 */ /* 0x000fe200000e0000 */
[-C--:B------:R-:W-:Y:S01]  /*89f0*/  FFMA.FTZ R216, R177, R195.reuse, R216 ;  /* 0x000000c3b1d87223 */ /* 0x080fe200000100d8 */
[----:B------:R-:W-:Y:S01]  /*8a00*/  FMUL.FTZ R207, R207, R195 ;  /* 0x000000c3cfcf7220 */ /* 0x000fe20000410000 */
[----:B------:R-:W-:Y:S01]  /*8a10*/  @!P0 MOV R221, R20 ;  /* 0x0000001400dd8202 */ /* 0x000fe20000000f00 */
[----:B------:R-:W-:Y:S01]  /*8a20*/  SHFL.IDX PT, R232, R232, RZ, 0x1f ;  /* 0x00001fffe8e87589 */ /* 0x000fe200000e0000 */
[-C--:B------:R-:W-:Y:S01]  /*8a30*/  FFMA.FTZ R197, R179, R216.reuse, R218 ;  /* 0x000000d8b3c57223 */ /* 0x080fe200000100da */
[----:B------:R-:W-:Y:S01]  /*8a40*/  FFMA.FTZ R21, R112, R207, R21 ;  /* 0x000000cf70157223 */ /* 0x000fe20000010015 */
[----:B------:R-:W-:Y:S01]  /*8a50*/  FMUL.FTZ R209, R209, R216 ;  /* 0x000000d8d1d17220 */ /* 0x000fe20000410000 */
[----:B------:R-:W-:Y:S01]  /*8a60*/  SHFL.IDX PT, R226, R3, RZ, 0x1f ;  /* 0x00001fff03e27589 */ /* 0x000fe200000e0000 */
[----:B------:R-:W-:Y:S01]  /*8a70*/  ISETP.NE.AND P0, PT, R35, 0x1f, PT ;  /* 0x0000001f2300780c */ /* 0x000fe20003f05270 */
[----:B------:R-:W-:Y:S01]  /*8a80*/  FFMA.FTZ R218, R180, R197, R217 ;  /* 0x000000c5b4da7223 */ /* 0x000fe200000100d9 */
[----:B------:R-:W-:Y:S01]  /*8a90*/  FFMA.FTZ R21, R110, R209, R21 ;  /* 0x000000d16e157223 */ /* 0x000fe20000010015 */
[----:B------:R-:W0:Y:S01]  /*8aa0*/  SHFL.DOWN PT, R203, R221, 0x1, 0x1f ;  /* 0x08201f00ddcb7f89 */ /* 0x000e2200000e0000 */
[----:B------:R-:W-:Y:S01]  /*8ab0*/  FMUL.FTZ R211, R211, R197 ;  /* 0x000000c5d3d37220 */ /* 0x000fe20000410000 */
[-C--:B------:R-:W-:Y:S01]  /*8ac0*/  FMUL.FTZ R207, R199, R218.reuse ;  /* 0x000000dac7cf7220 */ /* 0x080fe20000410000 */
[----:B------:R-:W-:Y:S01]  /*8ad0*/  FFMA.FTZ R199, R163, R218, R222 ;  /* 0x000000daa3c77223 */ /* 0x000fe200000100de */
[----:B------:R-:W1:Y:S01]  /*8ae0*/  SHFL.IDX PT, R221, R221, RZ, 0x1f ;  /* 0x00001fffdddd7589 */ /* 0x000e6200000e0000 */
[----:B------:R-:W-:Y:S01]  /*8af0*/  FFMA.FTZ R211, R108, R211, R21 ;  /* 0x000000d36cd37223 */ /* 0x000fe20000010015 */
[----:B------:R-:W-:-:S02]  /*8b00*/  HFMA2 R21, -RZ, RZ, 0, 0 ;  /* 0x00000000ff157431 */ /* 0x000fc400000001ff */
[----:B------:R-:W-:Y:S01]  /*8b10*/  FMUL.FTZ R201, R201, R199 ;  /* 0x000000c7c9c97220 */ /* 0x000fe20000410000 */
[----:B------:R-:W-:Y:S01]  /*8b20*/  MOV R20, R35 ;  /* 0x0000002300147202 */ /* 0x000fe20000000f00 */
[----:B------:R-:W-:Y:S01]  /*8b30*/  FFMA.FTZ R207, R106, R207, R211 ;  /* 0x000000cf6acf7223 */ /* 0x000fe200000100d3 */
[----:B------:R-:W-:-:S03]  /*8b40*/  SHF.R.S32.HI R222, RZ, 0x1f, R31 ;  /* 0x0000001fffde7819 */ /* 0x000fc6000001141f */
[----:B------:R-:W-:Y:S02]  /*8b50*/  FFMA.FTZ R207, R104, R201, R207 ;  /* 0x000000c968cf7223 */ /* 0x000fe400000100cf */
[----:B------:R-:W-:Y:S02]  /*8b60*/  IMAD R222, R222, UR14, RZ ;  /* 0x0000000edede7c24 */ /* 0x000fe4000f8e02ff */
[----:B------:R-:W-:-:S04]  /*8b70*/  IMAD.WIDE.U32 R20, R18, UR18, R20 ;  /* 0x0000001212147c25 */ /* 0x000fc8000f8e0014 */
[----:B------:R-:W-:Y:S02]  /*8b80*/  IMAD R21, R19, UR18, R21 ;  /* 0x0000001213157c24 */ /* 0x000fe4000f8e0215 */
[----:B------:R-:W-:Y:S02]  /*8b90*/  IMAD R209, R31, UR15, R222 ;  /* 0x0000000f1fd17c24 */ /* 0x000fe4000f8e02de */
[----:B0-----:R-:W-:Y:S01]  /*8ba0*/  @P0 FFMA.FTZ R226, R203, R226, R224 ;  /* 0x000000e2cbe20223 */ /* 0x001fe200000100e0 */
[----:B------:R-:W-:-:S04]  /*8bb0*/  IMAD.WIDE.U32 R20, R31, UR14, R20 ;  /* 0x0000000e1f147c25 */ /* 0x000fc8000f8e0014 */
[----:B------:R-:W-:Y:S01]  /*8bc0*/  FFMA.FTZ R201, R226, R220, R213 ;  /* 0x000000dce2c97223 */ /* 0x000fe200000100d5 */
[----:B------:R-:W-:Y:S01]  /*8bd0*/  FFMA.FTZ R220, R188, R199, R215 ;  /* 0x000000c7bcdc7223 */ /* 0x000fe200000100d7 */
[C---:B-1----:R-:W-:Y:S01]  /*8be0*/  FFMA.FTZ R3, R221.reuse, R3, R232 ;  /* 0x00000003dd037223 */ /* 0x042fe200000100e8 */
[----:B------:R-:W-:Y:S01]  /*8bf0*/  FMUL.FTZ R2, R221, R2 ;  /* 0x00000002dd027220 */ /* 0x000fe20000410000 */
[----:B------:R-:W-:Y:S01]  /*8c00*/  IADD3 R20, P0, PT, R6, R20, RZ ;  /* 0x0000001406147210 */ /* 0x000fe20007f1e0ff */
[-C--:B------:R-:W-:Y:S01]  /*8c10*/  FFMA.FTZ R203, R190, R220.reuse, R189 ;  /* 0x000000dcbecb7223 */ /* 0x080fe200000100bd */
[----:B------:R-:W-:Y:S01]  /*8c20*/  FFMA.FTZ R189, R159, R201, R206 ;  /* 0x000000c99fbd7223 */ /* 0x000fe200000100ce */
[----:B------:R-:W-:Y:S01]  /*8c30*/  FMUL.FTZ R185, R185, R220 ;  /* 0x000000dcb9b97220 */ /* 0x000fe20000410000 */
[----:B------:R-:W-:Y:S01]  /*8c40*/  IADD3.X R21, PT, PT, R21, R209, RZ, P0, !PT ;  /* 0x000000d115157210 */ /* 0x000fe200007fe4ff */
[C---:B------:R-:W-:Y:S01]  /*8c50*/  FFMA.FTZ R210, R183.reuse, R203, R210 ;  /* 0x000000cbb7d27223 */ /* 0x040fe200000100d2 */
[----:B------:R-:W-:Y:S01]  /*8c60*/  FFMA.FTZ R183, R183, R189, R204 ;  /* 0x000000bdb7b77223 */ /* 0x000fe200000100cc */
[----:B------:R-:W-:Y:S01]  /*8c70*/  FFMA.FTZ R185, R102, R185, R207 ;  /* 0x000000b966b97223 */ /* 0x000fe200000100cf */
[----:B------:R-:W-:Y:S01]  /*8c80*/  FMUL.FTZ R157, R157, R203 ;  /* 0x000000cb9d9d7220 */ /* 0x000fe20000410000 */
[----:B------:R-:W-:Y:S01]  /*8c90*/  @!P4 LEA R204, R131, UR5, 0x3 ;  /* 0x0000000583cccc11 */ /* 0x000fe2000f8e18ff */
[----:B------:R-:W-:Y:S01]  /*8ca0*/  FFMA.FTZ R181, R190, R183, R181 ;  /* 0x000000b7beb57223 */ /* 0x000fe200000100b5 */
[----:B------:R-:W-:Y:S01]  /*8cb0*/  SHF.R.U32.HI R190, RZ, 0x1, R35 ;  /* 0x00000001ffbe7819 */ /* 0x000fe20000011623 */
[----:B------:R-:W-:Y:S01]  /*8cc0*/  FFMA.FTZ R157, R100, R157, R185 ;  /* 0x0000009d649d7223 */ /* 0x000fe200000100b9 */
[----:B------:R-:W-:Y:S01]  /*8cd0*/  FMUL.FTZ R185, R182, R176 ;  /* 0x000000b0b6b97220 */ /* 0x000fe20000410000 */
[----:B------:R-:W-:Y:S01]  /*8ce0*/  FFMA.FTZ R167, R188, R181, R167 ;  /* 0x000000b5bca77223 */ /* 0x000fe200000100a7 */
[----:B------:R-:W-:Y:S01]  /*8cf0*/  LEA R190, R35, R190, 0x4 ;  /* 0x000000be23be7211 */ /* 0x000fe200078e20ff */
[----:B------:R0:W-:Y:S01]  /*8d00*/  @!P4 STS.64 [R204+0x1728], R2 ;  /* 0x00172802cc00c388 */ /* 0x0001e20000000a00 */
[----:B------:R-:W-:Y:S01]  /*8d10*/  FMUL.FTZ R207, R182, R25 ;  /* 0x00000019b6cf7220 */ /* 0x000fe20000410000 */
[----:B------:R-:W-:Y:S01]  /*8d20*/  FFMA.FTZ R163, R163, R167, R178 ;  /* 0x000000a7a3a37223 */ /* 0x000fe200000100b2 */
[----:B------:R-:W-:Y:S01]  /*8d30*/  LEA R190, R190, UR5, 0x2 ;  /* 0x00000005bebe7c11 */ /* 0x000fe2000f8e10ff */
[----:B------:R-:W-:Y:S01]  /*8d40*/  FMUL.FTZ R185, R0, R185 ;  /* 0x000000b900b97220 */ /* 0x000fe20000410000 */
[----:B------:R-:W-:Y:S01]  /*8d50*/  FMUL.FTZ R178, R124, R207 ;  /* 0x000000cf7cb27220 */ /* 0x000fe20000410000 */
[----:B------:R-:W-:Y:S01]  /*8d60*/  FFMA.FTZ R161, R180, R163, R161 ;  /* 0x000000a3b4a17223 */ /* 0x000fe200000100a1 */
[C---:B------:R-:W-:Y:S01]  /*8d70*/  FMUL.FTZ R207, R182.reuse, R191 ;  /* 0x000000bfb6cf7220 */ /* 0x040fe20000410000 */
[----:B------:R-:W-:Y:S01]  /*8d80*/  FMUL.FTZ R209, R182, R208 ;  /* 0x000000d0b6d17220 */ /* 0x000fe20000410000 */
[----:B------:R1:W-:Y:S01]  /*8d90*/  STS [R190+0x430], R185 ;  /* 0x000430b9be007388 */ /* 0x0003e20000000800 */
[----:B------:R-:W-:Y:S01]  /*8da0*/  FFMA.FTZ R179, R179, R161, R186 ;  /* 0x000000a1b3b37223 */ /* 0x000fe200000100ba */
[----:B------:R-:W-:Y:S01]  /*8db0*/  FMUL.FTZ R180, R120, R207 ;  /* 0x000000cf78b47220 */ /* 0x000fe20000410000 */
[----:B0-----:R-:W-:Y:S01]  /*8dc0*/  FMUL.FTZ R3, R182, R212 ;  /* 0x000000d4b6037220 */ /* 0x001fe20000410000 */
[----:B------:R0:W-:Y:S01]  /*8dd0*/  STS [R45+0x434], R178 ;  /* 0x000434b22d007388 */ /* 0x0001e20000000800 */
[----:B------:R-:W-:Y:S01]  /*8de0*/  FFMA.FTZ R177, R177, R179, R184 ;  /* 0x000000b3b1b17223 */ /* 0x000fe200000100b8 */
[----:B------:R-:W-:Y:S01]  /*8df0*/  FMUL.FTZ R2, R122, R209 ;  /* 0x000000d17a027220 */ /* 0x000fe20000410000 */
[----:B------:R-:W-:Y:S01]  /*8e00*/  FMUL.FTZ R184, R118, R3 ;  /* 0x0000000376b87220 */ /* 0x000fe20000410000 */
[C---:B------:R-:W-:Y:S01]  /*8e10*/  FMUL.FTZ R3, R182.reuse, R214 ;  /* 0x000000d6b6037220 */ /* 0x040fe20000410000 */
[----:B------:R2:W-:Y:S01]  /*8e20*/  STS [R45+0x43c], R180 ;  /* 0x00043cb42d007388 */ /* 0x0005e20000000800 */
[C---:B------:R-:W-:Y:S01]  /*8e30*/  FMUL.FTZ R207, R182.reuse, R193 ;  /* 0x000000c1b6cf7220 */ /* 0x040fe20000410000 */
[----:B-1----:R-:W-:Y:S01]  /*8e40*/  FMUL.FTZ R185, R182, R195 ;  /* 0x000000c3b6b97220 */ /* 0x002fe20000410000 */
[----:B------:R-:W-:Y:S01]  /*8e50*/  FFMA.FTZ R159, R159, R210, R194 ;  /* 0x000000d29f9f7223 */ /* 0x000fe200000100c2 */
[----:B------:R1:W-:Y:S01]  /*8e60*/  STS [R45+0x438], R2 ;  /* 0x000438022d007388 */ /* 0x0003e20000000800 */
[----:B0-----:R-:W-:Y:S01]  /*8e70*/  FMUL.FTZ R178, R114, R3 ;  /* 0x0000000372b27220 */ /* 0x001fe20000410000 */
[----:B------:R-:W-:Y:S01]  /*8e80*/  FMUL.FTZ R3, R182, R216 ;  /* 0x000000d8b6037220 */ /* 0x000fe20000410000 */
[----:B------:R-:W-:Y:S01]  /*8e90*/  FMUL.FTZ R186, R116, R207 ;  /* 0x000000cf74ba7220 */ /* 0x000fe20000410000 */
[----:B------:R-:W-:Y:S01]  /*8ea0*/  FMUL.FTZ R207, R182, R218 ;  /* 0x000000dab6cf7220 */ /* 0x000fe20000410000 */
[----:B------:R0:W-:Y:S01]  /*8eb0*/  STS [R45+0x440], R184 ;  /* 0x000440b82d007388 */ /* 0x0001e20000000800 */
[----:B--2---:R-:W-:Y:S01]  /*8ec0*/  FMUL.FTZ R180, R110, R3 ;  /* 0x000000036eb47220 */ /* 0x004fe20000410000 */
[----:B------:R-:W-:Y:S01]  /*8ed0*/  FMUL.FTZ R3, R182, R199 ;  /* 0x000000c7b6037220 */ /* 0x000fe20000410000 */
[----:B------:R-:W-:Y:S01]  /*8ee0*/  FMUL.FTZ R188, R106, R207 ;  /* 0x000000cf6abc7220 */ /* 0x000fe20000410000 */
[----:B------:R2:W-:Y:S01]  /*8ef0*/  STS [R45+0x448], R178 ;  /* 0x000448b22d007388 */ /* 0x0005e20000000800 */
[----:B-1----:R-:W-:Y:S01]  /*8f00*/  FMUL.FTZ R2, R112, R185 ;  /* 0x000000b970027220 */ /* 0x002fe20000410000 */
[C---:B------:R-:W-:Y:S01]  /*8f10*/  FMUL.FTZ R185, R182.reuse, R197 ;  /* 0x000000c5b6b97220 */ /* 0x040fe20000410000 */
        /* <DEDUP_REMOVED lines=11> */
[-C--:B------:R-:W-:Y:S01]  /*8fd0*/  FMUL.FTZ R171, R171, R210.reuse ;  /* 0x000000d2abab7220 */ /* 0x080fe20000410000 */
[----:B-1----:R-:W-:Y:S01]  /*8fe0*/  FMUL.FTZ R186, R102, R3 ;  /* 0x0000000366ba7220 */ /* 0x002fe20000410000 */
[----:B------:R-:W-:Y:S01]  /*8ff0*/  FMUL.FTZ R3, R182, R210 ;  /* 0x000000d2b6037220 */ /* 0x000fe20000410000 */
[----:B------:R-:W-:Y:S01]  /*9000*/  FMUL.FTZ R182, R100, R185 ;  /* 0x000000b964b67220 */ /* 0x000fe20000410000 */
[----:B------:R1:W-:Y:S01]  /*9010*/  STS [R45+0x44c], R2 ;  /* 0x00044c022d007388 */ /* 0x0003e20000000800 */
[----:B------:R-:W-:Y:S01]  /*9020*/  FFMA.FTZ R169, R169, R173, R202 ;  /* 0x000000ada9a97223 */ /* 0x000fe200000100ca */
[C---:B0-----:R-:W-:Y:S01]  /*9030*/  FMUL.FTZ R180, R98.reuse, R3 ;  /* 0x0000000362b47220 */ /* 0x041fe20000410000 */
[----:B------:R-:W-:Y:S01]  /*9040*/  FFMA.FTZ R157, R98, R171, R157 ;  /* 0x000000ab629d7223 */ /* 0x000fe2000001009d */
[----:B--2---:R-:W-:Y:S01]  /*9050*/  FMUL.FTZ R184, R96, R207 ;  /* 0x000000cf60b87220 */ /* 0x004fe20000410000 */
[----:B------:R-:W-:Y:S01]  /*9060*/  STS [R45+0x458], R188 ;  /* 0x000458bc2d007388 */ /* 0x000fe20000000800 */
[----:B------:R-:W-:Y:S01]  /*9070*/  FFMA.FTZ R155, R155, R169, R192 ;  /* 0x000000a99b9b7223 */ /* 0x000fe200000100c0 */
[----:B------:R-:W-:-:S02]  /*9080*/  FMUL.FTZ R23, R23, R159 ;  /* 0x0000009f17177220 */ /* 0x000fc40000410000 */
[----:B------:R0:W-:Y:S01]  /*9090*/  STS [R45+0x45c], R178 ;  /* 0x00045cb22d007388 */ /* 0x0001e20000000800 */
[----:B-1----:R-:W-:Y:S01]  /*90a0*/  IADD3 R2, PT, PT, R35, 0x20, RZ ;  /* 0x0000002023027810 */ /* 0x002fe20007ffe0ff */
[----:B------:R-:W-:Y:S01]  /*90b0*/  FFMA.FTZ R151, R151, R155, R24 ;  /* 0x0000009b97977223 */ /* 0x000fe20000010018 */
[----:B------:R-:W-:Y:S01]  /*90c0*/  FFMA.FTZ R24, R96, R23, R157 ;  /* 0x0000001760187223 */ /* 0x000fe2000001009d */
[----:B------:R1:W-:Y:S01]  /*90d0*/  STS [R45+0x460], R186 ;  /* 0x000460ba2d007388 */ /* 0x0003e20000000800 */
[----:B------:R-:W-:Y:S01]  /*90e0*/  LEA.HI R2, R2, R35, RZ, 0x1b ;  /* 0x0000002302027211 */ /* 0x000fe200078fd8ff */
[----:B------:R-:W-:Y:S01]  /*90f0*/  FFMA.FTZ R153, R153, R151, R174 ;  /* 0x0000009799997223 */ /* 0x000fe200000100ae */
[----:B------:R-:W-:Y:S01]  /*9100*/  IADD3 R157, PT, PT, -R6, UR4, -R35 ;  /* 0x00000004069d7c10 */ /* 0x000fe2000fffe923 */
[----:B------:R1:W-:Y:S01]  /*9110*/  STS [R45+0x464], R182 ;  /* 0x000464b62d007388 */ /* 0x0003e20000000800 */
[----:B------:R-:W-:Y:S01]  /*9120*/  LEA R185, R2, UR5, 0x2 ;  /* 0x0000000502b97c11 */ /* 0x000fe2000f8e10ff */
[----:B------:R-:W-:Y:S01]  /*9130*/  IMAD.WIDE.U32 R2, R131, UR20, R20 ;  /* 0x0000001483027c25 */ /* 0x000fe2000f8e0014 */
[----:B------:R-:W-:Y:S01]  /*9140*/  ISETP.GE.AND P6, PT, R157, 0x1, PT ;  /* 0x000000019d00780c */ /* 0x000fe20003fc6270 */
[----:B------:R1:W-:Y:S01]  /*9150*/  STS [R45+0x468], R180 ;  /* 0x000468b42d007388 */ /* 0x0003e20000000800 */
[----:B------:R-:W-:Y:S01]  /*9160*/  IADD3 R174, PT, PT, R35, 0x60, RZ ;  /* 0x0000006023ae7810 */ /* 0x000fe20007ffe0ff */
[----:B------:R-:W-:Y:S01]  /*9170*/  IMAD R3, R131, UR21, R3 ;  /* 0x0000001583037c24 */ /* 0x000fe2000f8e0203 */
[----:B------:R-:W-:Y:S01]  /*9180*/  LEA R20, P0, R2, UR22, 0x2 ;  /* 0x0000001602147c11 */ /* 0x000fe2000f8010ff */
[----:B------:R1:W-:Y:S01]  /*9190*/  STS [R45+0x46c], R184 ;  /* 0x00046cb82d007388 */ /* 0x0003e20000000800 */
[----:B0-----:R-:W-:-:S02]  /*91a0*/  IADD3 R178, PT, PT, R35, 0x80, RZ ;  /* 0x0000008023b27810 */ /* 0x001fc40007ffe0ff */
[----:B------:R-:W-:Y:S01]  /*91b0*/  LEA.HI.X R21, R2, UR23, R3, 0x2, P0 ;  /* 0x0000001702157c11 */ /* 0x000fe200080f1403 */
[----:B------:R-:W-:Y:S01]  /*91c0*/  BAR.SYNC.DEFER_BLOCKING 0x0 ;  /* 0x0000000000007b1d */ /* 0x000fe20000010000 */
[----:B------:R-:W-:Y:S02]  /*91d0*/  IADD3 R2, PT, PT, R35, 0x40, RZ ;  /* 0x0000004023027810 */ /* 0x000fe40007ffe0ff */
[-C--:B------:R-:W-:Y:S02]  /*91e0*/  LEA.HI R174, R174, R35.reuse, RZ, 0x1b ;  /* 0x00000023aeae7211 */ /* 0x080fe400078fd8ff */
[----:B------:R-:W-:Y:S02]  /*91f0*/  LEA.HI R2, R2, R35, RZ, 0x1b ;  /* 0x0000002302027211 */ /* 0x000fe400078fd8ff */
[----:B------:R-:W-:Y:S02]  /*9200*/  ISETP.GE.AND P3, PT, R157, 0x21, PT ;  /* 0x000000219d00780c */ /* 0x000fe40003f66270 */
[----:B------:R-:W-:-:S02]  /*9210*/  LEA R23, R2, UR5, 0x2 ;  /* 0x0000000502177c11 */ /* 0x000fc4000f8e10ff */
        /* <DEDUP_REMOVED lines=9> */
.L_x_6954:
[----:B------:R-:W-:Y:S05]  /*92b0*/  BSYNC.RECONVERGENT B0 ;  /* 0x0000000000007941 */ /* 0x000fea0003800200 */
.L_x_6953:
[----:B------:R-:W-:Y:S01]  /*92c0*/  BSSY.RECONVERGENT B0, `(.L_x_6955) ;  /* 0x0000004000007945 */ /* 0x000fe20003800200 */
[----:B------:R-:W-:-:S03]  /*92d0*/  ISETP.GE.AND P6, PT, R157, 0xa1, PT ;  /* 0x000000a19d00780c */ /* 0x000fc60003fc6270 */
[----:B------:R-:W-:Y:S10]  /*92e0*/  @!P3 BRA `(.L_x_6956) ;  /* 0x000000000004b947 */ /* 0x000ff40003800000 */
[----:B0-----:R2:W-:Y:S02]  /*92f0*/  REDG.E.ADD.F32.FTZ.RN.STRONG.GPU desc[UR16][R20.64+0x80], R185 ;  /* 0x000080b9140079a6 */ /* 0x0015e4000c12f310 */
.L_x_6956:
[----:B------:R-:W-:Y:S05]  /*9300*/  BSYNC.RECONVERGENT B0 ;  /* 0x0000000000007941 */ /* 0x000fea0003800200 */
.L_x_6955:
[----:B-1----:R1:W3:Y:S01]  /*9310*/  LDS R3, [R23+0x530] ;  /* 0x0005300017037984 */ /* 0x0022e20000000800 */
[----:B------:R-:W-:Y:S01]  /*9320*/  BSSY.RECONVERGENT B0, `(.L_x_6957) ;  /* 0x0000006000007945 */ /* 0x000fe20003800200 */
[----:B------:R-:W-:Y:S02]  /*9330*/  IADD3 R2, PT, PT, R35, 0xa0, RZ ;  /* 0x000000a023027810 */ /* 0x000fe40007ffe0ff */
[----:B------:R-:W-:Y:S02]  /*9340*/  LEA.HI R178, R178, R35, RZ, 0x1b ;  /* 0x00000023b2b27211 */ /* 0x000fe400078fd8ff */
[----:B------:R-:W-:Y:S01]  /*9350*/  LEA R174, R174, UR5, 0x2 ;  /* 0x00000005aeae7c11 */ /* 0x000fe2000f8e10ff */
[----:B------:R-:W-:Y:S06]  /*9360*/  @!P2 BRA `(.L_x_6958) ;  /* 0x000000000004a947 */ /* 0x000fec0003800000 */
[----:B---3--:R4:W-:Y:S02]  /*9370*/  REDG.E.ADD.F32.FTZ.RN.STRONG.GPU desc[UR16][R20.64+0x100], R3 ;  /* 0x00010003140079a6 */ /* 0x0089e4000c12f310 */
.L_x_6958:
[----:B------:R-:W-:Y:S05]  /*9380*/  BSYNC.RECONVERGENT B0 ;  /* 0x0000000000007941 */ /* 0x000fea0003800200 */
.L_x_6957:
[----:B---34-:R3:W4:Y:S01]  /*9390*/  LDS R3, [R174+0x5b0] ;  /* 0x0005b000ae037984 */ /* 0x0187220000000800 */
[----:B------:R-:W-:Y:S01]  /*93a0*/  BSSY.RECONVERGENT B0, `(.L_x_6959) ;  /* 0x0000005000007945 */ /* 0x000fe20003800200 */
[----:B------:R-:W-:Y:S02]  /*93b0*/  LEA.HI R2, R2, R35, RZ, 0x1b ;  /* 0x0000002302027211 */ /* 0x000fe400078fd8ff */
[----:B------:R-:W-:Y:S01]  /*93c0*/  LEA R178, R178, UR5, 0x2 ;  /* 0x00000005b2b27c11 */ /* 0x000fe2000f8e10ff */
[----:B------:R-:W-:Y:S06]  /*93d0*/  @!P1 BRA `(.L_x_6960) ;  /* 0x0000000000049947 */ /* 0x000fec0003800000 */
[----:B----4-:R4:W-:Y:S02]  /*93e0*/  REDG.E.ADD.F32.FTZ.RN.STRONG.GPU desc[UR16][R20.64+0x180], R3 ;  /* 0x00018003140079a6 */ /* 0x0109e4000c12f310 */
.L_x_6960:
[----:B------:R-:W-:Y:S05]  /*93f0*/  BSYNC.RECONVERGENT B0 ;  /* 0x0000000000007941 */ /* 0x000fea0003800200 */
.L_x_6959:
[----:B----4-:R4:W0:Y:S01]  /*9400*/  LDS R3, [R178+0x630] ;  /* 0x00063000b2037984 */ /* 0x0108220000000800 */
[----:B------:R-:W-:Y:S01]  /*9410*/  BSSY.RECONVERGENT B0, `(.L_x_6961) ;  /* 0x0000004000007945 */ /* 0x000fe20003800200 */
[----:B-1----:R-:W-:-:S03]  /*9420*/  LEA R23, R2, UR5, 0x2 ;  /* 0x0000000502177c11 */ /* 0x002fc6000f8e10ff */
[----:B------:R-:W-:Y:S05]  /*9430*/  @!P0 BRA `(.L_x_6962) ;  /* 0x0000000000048947 */ /* 0x000fea0003800000 */
[----:B0-----:R1:W-:Y:S02]  /*9440*/  REDG.E.ADD.F32.FTZ.RN.STRONG.GPU desc[UR16][R20.64+0x200], R3 ;  /* 0x00020003140079a6 */ /* 0x0013e4000c12f310 */
.L_x_6962:
[----:B------:R-:W-:Y:S05]  /*9450*/  BSYNC.RECONVERGENT B0 ;  /* 0x0000000000007941 */ /* 0x000fea0003800200 */
.L_x_6961:
[----:B01----:R0:W1:Y:S01]  /*9460*/  LDS R3, [R23+0x6b0] ;  /* 0x0006b00017037984 */ /* 0x0030620000000800 */
[----:B------:R-:W-:Y:S01]  /*9470*/  BSSY.RECONVERGENT B0, `(.L_x_6963) ;  /* 0x0000005000007945 */ /* 0x000fe20003800200 */
[C---:B------:R-:W-:Y:S02]  /*9480*/  IADD3 R2, PT, PT, R35.reuse, 0xc0, RZ ;  /* 0x000000c023027810 */ /* 0x040fe40007ffe0ff */
[----:B---3--:R-:W-:Y:S01]  /*9490*/  IADD3 R174, PT, PT, R35, 0xe0, RZ ;  /* 0x000000e023ae7810 */ /* 0x008fe20007ffe0ff */
[----:B------:R-:W-:Y:S06]  /*94a0*/  @!P6 BRA `(.L_x_6964) ;  /* 0x000000000004e947 */ /* 0x000fec0003800000 */
[----:B-1----:R3:W-:Y:S02]  /*94b0*/  REDG.E.ADD.F32.FTZ.RN.STRONG.GPU desc[UR16][R20.64+0x280], R3 ;  /* 0x00028003140079a6 */ /* 0x0027e4000c12f310 */
.L_x_6964:
[----:B------:R-:W-:Y:S05]  /*94c0*/  BSYNC.RECONVERGENT B0 ;  /* 0x0000000000007941 */ /* 0x000fea0003800200 */
.L_x_6963:
        /* <DEDUP_REMOVED lines=16> */
.L_x_6966:
[----:B------:R-:W-:Y:S05]  /*95d0*/  BSYNC.RECONVERGENT B0 ;  /* 0x0000000000007941 */ /* 0x000fea0003800200 */
.L_x_6965:
[----:B---34-:R3:W4:Y:S01]  /*95e0*/  LDS R3, [R174+0x7b0] ;  /* 0x0007b000ae037984 */ /* 0x0187220000000800 */
[----:B------:R-:W-:Y:S01]  /*95f0*/  BSSY.RECONVERGENT B0, `(.L_x_6967) ;  /* 0x0000006000007945 */ /* 0x000fe20003800200 */
[----:B-1----:R-:W-:Y:S02]  /*9600*/  IADD3 R2, PT, PT, R35, 0x140, RZ ;  /* 0x0000014023027810 */ /* 0x002fe40007ffe0ff */
[----:B------:R-:W-:Y:S02]  /*9610*/  LEA.HI R180, R180, R35, RZ, 0x1b ;  /* 0x00000023b4b47211 */ /* 0x000fe400078fd8ff */
[----:B------:R-:W-:Y:S01]  /*9620*/  LEA R178, R178, UR5, 0x2 ;  /* 0x00000005b2b27c11 */ /* 0x000fe2000f8e10ff */
[----:B------:R-:W-:Y:S06]  /*9630*/  @!P0 BRA `(.L_x_6968) ;  /* 0x0000000000048947 */ /* 0x000fec0003800000 */
[----:B----4-:R1:W-:Y:S02]  /*9640*/  REDG.E.ADD.F32.FTZ.RN.STRONG.GPU desc[UR16][R20.64+0x380], R3 ;  /* 0x00038003140079a6 */ /* 0x0103e4000c12f310 */
.L_x_6968:
[----:B------:R-:W-:Y:S05]  /*9650*/  BSYNC.RECONVERGENT B0 ;  /* 0x0000000000007941 */ /* 0x000fea0003800200 */
.L_x_6967:
[----:B-1--4-:R1:W4:Y:S01]  /*9660*/  LDS R3, [R178+0x830] ;  /* 0x00083000b2037984 */ /* 0x0123220000000800 */
[----:B------:R-:W-:Y:S01]  /*9670*/  BSSY.RECONVERGENT B0, `(.L_x_6969) ;  /* 0x0000005000007945 */ /* 0x000fe20003800200 */
[----:B------:R-:W-:Y:S02]  /*9680*/  LEA.HI R2, R2, R35, RZ, 0x1b ;  /* 0x0000002302027211 */ /* 0x000fe400078fd8ff */
[----:B------:R-:W-:Y:S01]  /*9690*/  LEA R180, R180, UR5, 0x2 ;  /* 0x00000005b4b47c11 */ /* 0x000fe2000f8e10ff */
[----:B------:R-:W-:Y:S06]  /*96a0*/  @!P1 BRA `(.L_x_6970) ;  /* 0x0000000000049947 */ /* 0x000fec0003800000 */
[----:B----4-:R4:W-:Y:S02]  /*96b0*/  REDG.E.ADD.F32.FTZ.RN.STRONG.GPU desc[UR16][R20.64+0x400], R3 ;  /* 0x00040003140079a6 */ /* 0x0109e4000c12f310 */
.L_x_6970:
[----:B------:R-:W-:Y:S05]  /*96c0*/  BSYNC.RECONVERGENT B0 ;  /* 0x0000000000007941 */ /* 0x000fea0003800200 */
.L_x_6969:
[----:B----4-:R4:W0:Y:S01]  /*96d0*/  LDS R3, [R180+0x8b0] ;  /* 0x0008b000b4037984 */ /* 0x0108220000000800 */
[----:B------:R-:W-:Y:S01]  /*96e0*/  BSSY.RECONVERGENT B0, `(.L_x_6971) ;  /* 0x0000005000007945 */ /* 0x000fe20003800200 */
[----:B---3--:R-:W-:Y:S02]  /*96f0*/  IADD3 R174, PT, PT, R35, 0x160, RZ ;  /* 0x0000016023ae7810 */ /* 0x008fe40007ffe0ff */
[----:B------:R-:W-:Y:S01]  /*9700*/  LEA R2, R2, UR5, 0x2 ;  /* 0x0000000502027c11 */ /* 0x000fe2000f8e10ff */
[----:B------:R-:W-:Y:S06]  /*9710*/  @!P2 BRA `(.L_x_6972) ;  /* 0x000000000004a947 */ /* 0x000fec0003800000 */
[----:B0-----:R3:W-:Y:S02]  /*9720*/  REDG.E.ADD.F32.FTZ.RN.STRONG.GPU desc[UR16][R20.64+0x480], R3 ;  /* 0x00048003140079a6 */ /* 0x0017e4000c12f310 */
.L_x_6972:
[----:B------:R-:W-:Y:S05]  /*9730*/  BSYNC.RECONVERGENT B0 ;  /* 0x0000000000007941 */ /* 0x000fea0003800200 */
.L_x_6971:
[----:B0--3--:R0:W3:Y:S01]  /*9740*/  LDS R3, [R2+0x930] ;  /* 0x0009300002037984 */ /* 0x0090e20000000800 */
[----:B------:R-:W-:Y:S01]  /*9750*/  BSSY.RECONVERGENT B0, `(.L_x_6973) ;  /* 0x0000004000007945 */ /* 0x000fe20003800200 */
[----:B------:R-:W-:-:S03]  /*9760*/  LEA.HI R174, R174, R35, RZ, 0x1b ;  /* 0x00000023aeae7211 */ /* 0x000fc600078fd8ff */
[----:B------:R-:W-:Y:S05]  /*9770*/  @!P3 BRA `(.L_x_6974) ;  /* 0x000000000004b947 */ /* 0x000fea0003800000 */
[----:B---3--:R3:W-:Y:S02]  /*9780*/  REDG.E.ADD.F32.FTZ.RN.STRONG.GPU desc[UR16][R20.64+0x500], R3 ;  /* 0x00050003140079a6 */ /* 0x0087e4000c12f310 */
.L_x_6974:
[----:B------:R-:W-:Y:S05]  /*9790*/  BSYNC.RECONVERGENT B0 ;  /* 0x0000000000007941 */ /* 0x000fea0003800200 */
.L_x_6973:
[----:B------:R-:W-:Y:S01]  /*97a0*/  LEA R23, R174, UR5, 0x2 ;  /* 0x00000005ae177c11 */ /* 0x000fe2000f8e10ff */
[----:B------:R-:W-:Y:S01]  /*97b0*/  BSSY.RECONVERGENT B0, `(.L_x_6975) ;  /* 0x000000b000007945 */ /* 0x000fe20003800200 */
[----:B------:R-:W-:Y:S01]  /*97c0*/  ISETP.GE.AND P6, PT, R157, 0x161, PT ;  /* 0x000001619d00780c */ /* 0x000fe20003fc6270 */
[-C--:B---3--:R-:W-:Y:S01]  /*97d0*/  FFMA.FTZ R3, R97, -R80.reuse, R176 ;  /* 0x8000005061037223 */ /* 0x088fe200000100b0 */
[----:B------:R-:W-:Y:S01]  /*97e0*/  ISETP.GE.AND P0, PT, R157, 0x181, PT ;  /* 0x000001819d00780c */ /* 0x000fe20003f06270 */
[----:B0-----:R-:W-:Y:S01]  /*97f0*/  FMUL.FTZ R2, R153, R80 ;  /* 0x0000005099027220 */ /* 0x001fe20000410000 */
[----:B------:R-:W0:Y:S01]  /*9800*/  LDS R23, [R23+0x9b0] ;  /* 0x0009b00017177984 */ /* 0x000e220000000800 */
[C---:B------:R-:W-:Y:S02]  /*9810*/  ISETP.GE.AND P1, PT, R157.reuse, 0x1a1, PT ;  /* 0x000001a19d00780c */ /* 0x040fe40003f26270 */
[C---:B------:R-:W-:Y:S02]  /*9820*/  ISETP.GE.AND P2, PT, R157.reuse, 0x1c1, PT ;  /* 0x000001c19d00780c */ /* 0x040fe40003f46270 */
[----:B------:R-:W-:-:S04]  /*9830*/  ISETP.GE.AND P3, PT, R157, 0x1e1, PT ;  /* 0x000001e19d00780c */ /* 0x000fc80003f66270 */
[----:B------:R-:W-:Y:S09]  /*9840*/  @!P6 BRA `(.L_x_6976) ;  /* 0x000000000004e947 */ /* 0x000ff20003800000 */
[----:B0-----:R3:W-:Y:S02]  /*9850*/  REDG.E.ADD.F32.FTZ.RN.STRONG.GPU desc[UR16][R20.64+0x580], R23 ;  /* 0x00058017140079a6 */ /* 0x0017e4000c12f310 */
.L_x_6976:
[----:B------:R-:W-:Y:S05]  /*9860*/  BSYNC.RECONVERGENT B0 ;  /* 0x0000000000007941 */ /* 0x000fea0003800200 */
.L_x_6975:
[----:B----4-:R-:W-:Y:S01]  /*9870*/  IADD3 R180, PT, PT, R35, 0x180, RZ ;  /* 0x0000018023b47810 */ /* 0x010fe20007ffe0ff */
[-C--:B------:R-:W-:Y:S01]  /*9880*/  FFMA.FTZ R25, R146, -R81.reuse, R25 ;  /* 0x8000005192197223 */ /* 0x080fe20000010019 */
[----:B------:R-:W-:Y:S01]  /*9890*/  FMUL.FTZ R174, R151, R81 ;  /* 0x0000005197ae7220 */ /* 0x000fe20000410000 */
[----:B------:R-:W-:Y:S01]  /*98a0*/  FFMA.FTZ R157, R2, R3, RZ ;  /* 0x00000003029d7223 */ /* 0x000fe200000100ff */
[----:B------:R-:W-:Y:S01]  /*98b0*/  LEA.HI R182, R180, R35, RZ, 0x1b ;  /* 0x00000023b4b67211 */ /* 0x000fe200078fd8ff */
[-C--:B------:R-:W-:Y:S01]  /*98c0*/  FFMA.FTZ R208, R119, -R82.reuse, R208 ;  /* 0x8000005277d07223 */ /* 0x080fe200000100d0 */
[----:B0--3--:R-:W-:Y:S01]  /*98d0*/  FMUL.FTZ R23, R155, R82 ;  /* 0x000000529b177220 */ /* 0x009fe20000410000 */
[----:B-1----:R-:W-:Y:S01]  /*98e0*/  FFMA.FTZ R178, R174, R25, R157 ;  /* 0x00000019aeb27223 */ /* 0x002fe2000001009d */
[----:B--2---:R-:W-:Y:S01]  /*98f0*/  LEA R185, R182, UR5, 0x2 ;  /* 0x00000005b6b97c11 */ /* 0x004fe2000f8e10ff */
[-C--:B------:R-:W-:Y:S01]  /*9900*/  FFMA.FTZ R191, R140, -R83.reuse, R191 ;  /* 0x800000538cbf7223 */ /* 0x080fe200000100bf */
[----:B------:R-:W-:Y:S01]  /*9910*/  FMUL.FTZ R176, R169, R83 ;  /* 0x00000053a9b07220 */ /* 0x000fe20000410000 */
[----:B------:R-:W-:Y:S01]  /*9920*/  FFMA.FTZ R157, R23, R208, R178 ;  /* 0x000000d0179d7223 */ /* 0x000fe200000100b2 */
[-C--:B------:R-:W-:Y:S01]  /*9930*/  FFMA.FTZ R212, R113, -R84.reuse, R212 ;  /* 0x8000005471d47223 */ /* 0x080fe200000100d4 */
[----:B------:R-:W-:Y:S01]  /*9940*/  FMUL.FTZ R171, R173, R84 ;  /* 0x00000054adab7220 */ /* 0x000fe20000410000 */
[----:B------:R-:W0:Y:S01]  /*9950*/  LDS R185, [R185+0xa30] ;  /* 0x000a3000b9b97984 */ /* 0x000e220000000800 */
[----:B------:R-:W-:Y:S01]  /*9960*/  FFMA.FTZ R180, R176, R191, R157 ;  /* 0x000000bfb0b47223 */ /* 0x000fe2000001009d */
[----:B------:R-:W-:Y:S01]  /*9970*/  IADD3 R184, PT, PT, R35, 0x1a0, RZ ;  /* 0x000001a023b87810 */ /* 0x000fe20007ffe0ff */
[-C--:B------:R-:W-:Y:S01]  /*9980*/  FFMA.FTZ R193, R134, -R85.reuse, R193 ;  /* 0x8000005586c17223 */ /* 0x080fe200000100c1 */
[----:B------:R-:W-:Y:S01]  /*9990*/  FMUL.FTZ R178, R165, R85 ;  /* 0x00000055a5b27220 */ /* 0x000fe20000410000 */
[----:B------:R-:W-:Y:S01]  /*99a0*/  FFMA.FTZ R157, R171, R212, R180 ;  /* 0x000000d4ab9d7223 */ /* 0x000fe200000100b4 */
[----:B------:R-:W-:Y:S01]  /*99b0*/  LEA.HI R184, R184, R35, RZ, 0x1b ;  /* 0x00000023b8b87211 */ /* 0x000fe200078fd8ff */
[-C--:B------:R-:W-:Y:S01]  /*99c0*/  FFMA.FTZ R214, R107, -R86.reuse, R214 ;  /* 0x800000566bd67223 */ /* 0x080fe200000100d6 */
[----:B------:R-:W-:Y:S01]  /*99d0*/  FMUL.FTZ R180, R175, R86 ;  /* 0x00000056afb47220 */ /* 0x000fe20000410000 */
[----:B------:R-:W-:Y:S01]  /*99e0*/  FFMA.FTZ R157, R178, R193, R157 ;  /* 0x000000c1b29d7223 */ /* 0x000fe2000001009d */
[----:B------:R-:W-:Y:S01]  /*99f0*/  BSSY.RECONVERGENT B0, `(.L_x_6977) ;  /* 0x0000007000007945 */ /* 0x000fe20003800200 */
[----:B------:R-:W-:Y:S01]  /*9a00*/  LEA R186, R184, UR5, 0x2 ;  /* 0x00000005b8ba7c11 */ /* 0x000fe2000f8e10ff */
[-C--:B------:R-:W-:Y:S01]  /*9a10*/  FFMA.FTZ R195, R128, -R87.reuse, R195 ;  /* 0x8000005780c37223 */ /* 0x080fe200000100c3 */
[----:B------:R-:W-:Y:S01]  /*9a20*/  FMUL.FTZ R182, R177, R87 ;  /* 0x00000057b1b67220 */ /* 0x000fe20000410000 */
[----:B------:R-:W-:Y:S01]  /*9a30*/  FFMA.FTZ R157, R180, R214, R157 ;  /* 0x000000d6b49d7223 */ /* 0x000fe2000001009d */
[----:B------:R-:W-:Y:S06]  /*9a40*/  @!P0 BRA `(.L_x_6978) ;  /* 0x0000000000048947 */ /* 0x000fec0003800000 */
[----:B0-----:R1:W-:Y:S02]  /*9a50*/  REDG.E.ADD.F32.FTZ.RN.STRONG.GPU desc[UR16][R20.64+0x600], R185 ;  /* 0x000600b9140079a6 */ /* 0x0013e4000c12f310 */
.L_x_6978:
[----:B------:R-:W-:Y:S05]  /*9a60*/  BSYNC.RECONVERGENT B0 ;  /* 0x0000000000007941 */ /* 0x000fea0003800200 */
.L_x_6977:
[----:B01----:R0:W1:Y:S01]  /*9a70*/  LDS R185, [R186+0xab0] ;  /* 0x000ab000bab97984 */ /* 0x0030620000000800 */
[----:B------:R-:W-:Y:S01]  /*9a80*/  BSSY.RECONVERGENT B0, `(.L_x_6979) ;  /* 0x0000006000007945 */ /* 0x000fe20003800200 */
[-C--:B------:R-:W-:Y:S01]  /*9a90*/  FMUL.FTZ R184, R179, R88.reuse ;  /* 0x00000058b3b87220 */ /* 0x080fe20000410000 */
[----:B------:R-:W-:Y:S01]  /*9aa0*/  FFMA.FTZ R216, R101, -R88, R216 ;  /* 0x8000005865d87223 */ /* 0x000fe200000100d8 */
[----:B------:R-:W-:Y:S01]  /*9ab0*/  FFMA.FTZ R157, R182, R195, R157 ;  /* 0x000000c3b69d7223 */ /* 0x000fe2000001009d */
[----:B------:R-:W-:Y:S06]  /*9ac0*/  @!P1 BRA `(.L_x_6980) ;  /* 0x0000000000049947 */ /* 0x000fec0003800000 */
[----:B-1----:R2:W-:Y:S02]  /*9ad0*/  REDG.E.ADD.F32.FTZ.RN.STRONG.GPU desc[UR16][R20.64+0x680], R185 ;  /* 0x000680b9140079a6 */ /* 0x0025e4000c12f310 */
.L_x_6980:
[----:B------:R-:W-:Y:S05]  /*9ae0*/  BSYNC.RECONVERGENT B0 ;  /* 0x0000000000007941 */ /* 0x000fea0003800200 */
.L_x_6979:
[-C--:B0-----:R-:W-:Y:S01]  /*9af0*/  FMUL.FTZ R186, R161, R89.reuse ;  /* 0x00000059a1ba7220 */ /* 0x081fe20000410000 */
[----:B------:R-:W-:Y:S01]  /*9b00*/  FFMA.FTZ R197, R150, -R89, R197 ;  /* 0x8000005996c57223 */ /* 0x000fe200000100c5 */
[----:B------:R-:W-:Y:S01]  /*9b10*/  FFMA.FTZ R157, R184, R216, R157 ;  /* 0x000000d8b89d7223 */ /* 0x000fe2000001009d */
[-C--:B------:R-:W-:Y:S01]  /*9b20*/  FMUL.FTZ R188, R163, R90.reuse ;  /* 0x0000005aa3bc7220 */ /* 0x080fe20000410000 */
[----:B------:R-:W-:Y:S01]  /*9b30*/  FFMA.FTZ R218, R125, -R90, R218 ;  /* 0x8000005a7dda7223 */ /* 0x000fe200000100da */
[----:B------:R-:W-:Y:S01]  /*9b40*/  IADD3 R192, PT, PT, R35, 0x1c0, RZ ;  /* 0x000001c023c07810 */ /* 0x000fe20007ffe0ff */
[----:B------:R-:W-:Y:S01]  /*9b50*/  FFMA.FTZ R157, R186, R197, R157 ;  /* 0x000000c5ba9d7223 */ /* 0x000fe2000001009d */
[-C--:B-12---:R-:W-:Y:S01]  /*9b60*/  FMUL.FTZ R185, R167, R91.reuse ;  /* 0x0000005ba7b97220 */ /* 0x086fe20000410000 */
[----:B------:R-:W-:Y:S01]  /*9b70*/  FFMA.FTZ R199, R152, -R91, R199 ;  /* 0x8000005b98c77223 */ /* 0x000fe200000100c7 */
[----:B------:R-:W-:Y:S01]  /*9b80*/  LEA.HI R194, R192, R35, RZ, 0x1b ;  /* 0x00000023c0c27211 */ /* 0x000fe200078fd8ff */
[----:B------:R-:W-:Y:S01]  /*9b90*/  FFMA.FTZ R190, R188, R218, R157 ;  /* 0x000000dabcbe7223 */ /* 0x000fe2000001009d */
[-C--:B------:R-:W-:Y:S01]  /*9ba0*/  FMUL.FTZ R192, R181, R92.reuse ;  /* 0x0000005cb5c07220 */ /* 0x080fe20000410000 */
[----:B------:R-:W-:Y:S01]  /*9bb0*/  FFMA.FTZ R220, R127, -R92, R220 ;  /* 0x8000005c7fdc7223 */ /* 0x000fe200000100dc */
[----:B------:R-:W-:Y:S01]  /*9bc0*/  FMUL.FTZ R207, R183, R93 ;  /* 0x0000005db7cf7220 */ /* 0x000fe20000410000 */
[----:B------:R-:W-:Y:S01]  /*9bd0*/  FFMA.FTZ R157, R185, R199, R190 ;  /* 0x000000c7b99d7223 */ /* 0x000fe200000100be */
[----:B------:R-:W-:Y:S01]  /*9be0*/  FFMA.FTZ R203, R154, -R93, R203 ;  /* 0x8000005d9acb7223 */ /* 0x000fe200000100cb */
[----:B------:R-:W-:Y:S01]  /*9bf0*/  LEA R198, R194, UR5, 0x2 ;  /* 0x00000005c2c67c11 */ /* 0x000fe2000f8e10ff */
[----:B------:R-:W-:Y:S01]  /*9c00*/  FMUL.FTZ R194, R189, R94 ;  /* 0x0000005ebdc27220 */ /* 0x000fe20000410000 */
[----:B------:R-:W-:Y:S01]  /*9c10*/  FFMA.FTZ R190, R192, R220, R157 ;  /* 0x000000dcc0be7223 */ /* 0x000fe2000001009d */
[----:B------:R-:W-:Y:S01]  /*9c20*/  FFMA.FTZ R210, R129, -R94, R210 ;  /* 0x8000005e81d27223 */ /* 0x000fe200000100d2 */
[----:B------:R-:W-:Y:S01]  /*9c30*/  IADD3 R196, PT, PT, R35, 0x1e0, RZ ;  /* 0x000001e023c47810 */ /* 0x000fe20007ffe0ff */
[----:B------:R-:W-:Y:S01]  /*9c40*/  BSSY.RECONVERGENT B0, `(.L_x_6981) ;  /* 0x000000a000007945 */ /* 0x000fe20003800200 */
[----:B------:R-:W-:Y:S01]  /*9c50*/  FFMA.FTZ R157, R207, R203, R190 ;  /* 0x000000cbcf9d7223 */ /* 0x000fe200000100be */
[----:B------:R-:W-:Y:S01]  /*9c60*/  FMUL.FTZ R209, R201, R95 ;  /* 0x0000005fc9d17220 */ /* 0x000fe20000410000 */
[----:B------:R-:W-:Y:S01]  /*9c70*/  LEA.HI R196, R196, R35, RZ, 0x1b ;  /* 0x00000023c4c47211 */ /* 0x000fe200078fd8ff */
[----:B------:R-:W-:Y:S01]  /*9c80*/  FFMA.FTZ R159, R172, -R95, R159 ;  /* 0x8000005fac9f7223 */ /* 0x000fe2000001009f */
[----:B------:R-:W-:-:S02]  /*9c90*/  FFMA.FTZ R190, R194, R210, R157 ;  /* 0x000000d2c2be7223 */ /* 0x000fc4000001009d */
[----:B------:R0:W1:Y:S01]  /*9ca0*/  LDS R157, [R198+0xb30] ;  /* 0x000b3000c69d7984 */ /* 0x0000620000000800 */
[----:B------:R-:W-:Y:S01]  /*9cb0*/  LEA R196, R196, UR5, 0x2 ;  /* 0x00000005c4c47c11 */ /* 0x000fe2000f8e10ff */
[----:B------:R-:W-:Y:S06]  /*9cc0*/  @!P2 BRA `(.L_x_6982) ;  /* 0x000000000004a947 */ /* 0x000fec0003800000 */
[----:B-1----:R2:W-:Y:S02]  /*9cd0*/  REDG.E.ADD.F32.FTZ.RN.STRONG.GPU desc[UR16][R20.64+0x700], R157 ;  /* 0x0007009d140079a6 */ /* 0x0025e4000c12f310 */
.L_x_6982:
[----:B------:R-:W-:Y:S05]  /*9ce0*/  BSYNC.RECONVERGENT B0 ;  /* 0x0000000000007941 */ /* 0x000fea0003800200 */
.L_x_6981:
[----:B------:R3:W4:Y:S01]  /*9cf0*/  LDS R211, [R196+0xbb0] ;  /* 0x000bb000c4d37984 */ /* 0x0007220000000800 */
[----:B------:R-:W-:Y:S01]  /*9d00*/  BSSY.RECONVERGENT B0, `(.L_x_6983) ;  /* 0x0000004000007945 */ /* 0x000fe20003800200 */
[----:B-12---:R-:W-:-:S03]  /*9d10*/  FFMA.FTZ R157, R209, R159, R190 ;  /* 0x0000009fd19d7223 */ /* 0x006fc600000100be */
[----:B------:R-:W-:Y:S05]  /*9d20*/  @!P3 BRA `(.L_x_6984) ;  /* 0x000000000004b947 */ /* 0x000fea0003800000 */
[----:B----4-:R1:W-:Y:S02]  /*9d30*/  REDG.E.ADD.F32.FTZ.RN.STRONG.GPU desc[UR16][R20.64+0x780], R211 ;  /* 0x000780d3140079a6 */ /* 0x0103e4000c12f310 */
.L_x_6984:
[----:B------:R-:W-:Y:S05]  /*9d40*/  BSYNC.RECONVERGENT B0 ;  /* 0x0000000000007941 */ /* 0x000fea0003800200 */
.L_x_6983:
[----:B-1----:R-:W1:Y:S01]  /*9d50*/  SHFL.DOWN PT, R20, R157, 0x1, 0x1f ;  /* 0x08201f009d147f89 */ /* 0x002e6200000e0000 */
[----:B------:R-:W-:Y:S01]  /*9d60*/  ISETP.GT.AND P0, PT, R62, 0x1e, PT ;  /* 0x0000001e3e00780c */ /* 0x000fe20003f04270 */
[----:B------:R-:W-:Y:S01]  /*9d70*/  FADD.FTZ R166, R180, R166 ;  /* 0x000000a6b4a67221 */ /* 0x000fe20000010000 */
[----:B------:R-:W-:Y:S01]  /*9d80*/  FADD.FTZ R145, R176, R145 ;  /* 0x00000091b0917221 */ /* 0x000fe20000010000 */
[----:B------:R-:W2:Y:S01]  /*9d90*/  SHFL.DOWN PT, R21, R24, 0x1, 0x1f ;  /* 0x08201f0018157f89 */ /* 0x000ea200000e0000 */
[----:B------:R-:W-:Y:S01]  /*9da0*/  FADD.FTZ R147, R174, R147 ;  /* 0x00000093ae937221 */ /* 0x000fe20000010000 */
[----:B------:R-:W-:Y:S01]  /*9db0*/  FMUL.FTZ R174, R22, R153 ;  /* 0x0000009916ae7220 */ /* 0x000fe20000410000 */
[----:B------:R-:W-:Y:S01]  /*9dc0*/  BSSY.RECONVERGENT B0, `(.L_x_6985) ;  /* 0x0000071000007945 */ /* 0x000fe20003800200 */
[----:B------:R-:W-:Y:S01]  /*9dd0*/  FADD.FTZ R133, R209, R133 ;  /* 0x00000085d1857221 */ /* 0x000fe20000010000 */
[----:B------:R-:W-:Y:S01]  /*9de0*/  FADD.FTZ R158, R194, R158 ;  /* 0x0000009ec29e7221 */ /* 0x000fe20000010000 */
[----:B------:R-:W-:Y:S01]  /*9df0*/  FMUL.FTZ R174, R3, R174 ;  /* 0x000000ae03ae7220 */ /* 0x000fe20000410000 */
[----:B------:R-:W-:Y:S01]  /*9e00*/  FMUL.FTZ R3, R22, R189 ;  /* 0x000000bd16037220 */ /* 0x000fe20000410000 */
[----:B------:R-:W-:Y:S01]  /*9e10*/  FADD.FTZ R135, R207, R135 ;  /* 0x00000087cf877221 */ /* 0x000fe20000010000 */
[----:B------:R-:W-:Y:S01]  /*9e20*/  FADD.FTZ R160, R192, R160 ;  /* 0x000000a0c0a07221 */ /* 0x000fe20000010000 */
[----:B------:R-:W-:Y:S01]  /*9e30*/  FFMA.FTZ R174, R97, R153, R174 ;  /* 0x0000009961ae7223 */ /* 0x000fe200000100ae */
        /* <DEDUP_REMOVED lines=16> */
[----:B------:R-:W-:-:S02]  /*9f40*/  FADD.FTZ R121, R210, R121 ;  /* 0x00000079d2797221 */ /* 0x000fc40000010000 */
[----:B------:R-:W2:Y:S10]  /*9f50*/  SHFL.DOWN PT, R21, R24, 0x2, 0x1f ;  /* 0x08401f0018157f89 */ /* 0x000eb400000e0000 */
[----:B-1----:R-:W-:Y:S01]  /*9f60*/  @!P0 FADD.FTZ R157, R157, R20 ;  /* 0x000000149d9d8221 */ /* 0x002fe20000010000 */
[----:B------:R-:W-:Y:S01]  /*9f70*/  FMUL.FTZ R20, R22, R177 ;  /* 0x000000b116147220 */ /* 0x000fe20000410000 */
[----:B--2---:R-:W-:-:S03]  /*9f80*/  @!P0 FADD.FTZ R24, R24, R21 ;  /* 0x0000001518188221 */ /* 0x004fc60000010000 */
[----:B------:R-:W1:Y:S01]  /*9f90*/  SHFL.DOWN PT, R190, R157, 0x4, 0x1f ;  /* 0x08801f009dbe7f89 */ /* 0x000e6200000e0000 */
[----:B------:R-:W-:Y:S01]  /*9fa0*/  ISETP.GT.AND P0, PT, R62, 0x1b, PT ;  /* 0x0000001b3e00780c */ /* 0x000fe20003f04270 */
[----:B------:R-:W-:Y:S01]  /*9fb0*/  FMUL.FTZ R195, R195, R20 ;  /* 0x00000014c3c37220 */ /* 0x000fe20000410000 */
[C---:B------:R-:W-:Y:S01]  /*9fc0*/  FMUL.FTZ R20, R22.reuse, R165 ;  /* 0x000000a516147220 */ /* 0x040fe20000410000 */
[----:B----4-:R-:W2:Y:S01]  /*9fd0*/  SHFL.DOWN PT, R211, R24, 0x4, 0x1f ;  /* 0x08801f0018d37f89 */ /* 0x010ea200000e0000 */
        /* <DEDUP_REMOVED lines=15> */
[C---:B------:R-:W-:Y:S01]  /*a0d0*/  FMUL.FTZ R21, R22.reuse, R163 ;  /* 0x000000a316157220 */ /* 0x040fe20000410000 */
[----:B------:R-:W-:Y:S01]  /*a0e0*/  FFMA.FTZ R214, R107, R175, R214 ;  /* 0x000000af6bd67223 */ /* 0x000fe200000100d6 */
[----:B------:R-:W-:Y:S01]  /*a0f0*/  FMUL.FTZ R199, R199, R20 ;  /* 0x00000014c7c77220 */ /* 0x000fe20000410000 */
[----:B------:R-:W-:Y:S01]  /*a100*/  FMUL.FTZ R20, R22, R151 ;  /* 0x0000009716147220 */ /* 0x000fe20000410000 */
[----:B-1----:R-:W-:Y:S01]  /*a110*/  @!P0 FADD.FTZ R157, R157, R190 ;  /* 0x000000be9d9d8221 */ /* 0x002fe20000010000 */
[----:B------:R-:W-:Y:S01]  /*a120*/  FMUL.FTZ R218, R218, R21 ;  /* 0x00000015dada7220 */ /* 0x000fe20000410000 */
[----:B------:R-:W-:Y:S01]  /*a130*/  FMUL.FTZ R21, R22, R155 ;  /* 0x0000009b16157220 */ /* 0x000fe20000410000 */
[----:B------:R-:W-:Y:S01]  /*a140*/  FMUL.FTZ R25, R25, R20 ;  /* 0x0000001419197220 */ /* 0x000fe20000410000 */
[----:B--2---:R-:W-:Y:S01]  /*a150*/  @!P0 FADD.FTZ R24, R24, R211 ;  /* 0x000000d318188221 */ /* 0x004fe20000010000 */
[----:B------:R-:W1:Y:S01]  /*a160*/  SHFL.DOWN PT, R180, R157, 0x8, 0x1f ;  /* 0x09001f009db47f89 */ /* 0x000e6200000e0000 */
[----:B------:R-:W-:Y:S01]  /*a170*/  ISETP.GT.AND P0, PT, R62, 0x17, PT ;  /* 0x000000173e00780c */ /* 0x000fe20003f04270 */
[----:B------:R-:W-:Y:S01]  /*a180*/  FMUL.FTZ R208, R208, R21 ;  /* 0x00000015d0d07220 */ /* 0x000fe20000410000 */
[C---:B------:R-:W-:Y:S01]  /*a190*/  FMUL.FTZ R21, R22.reuse, R181 ;  /* 0x000000b516157220 */ /* 0x040fe20000410000 */
[----:B------:R-:W2:Y:S01]  /*a1a0*/  SHFL.DOWN PT, R177, R24, 0x8, 0x1f ;  /* 0x09001f0018b17f89 */ /* 0x000ea200000e0000 */
        /* <DEDUP_REMOVED lines=34> */
[----:B-1----:R-:W-:Y:S01]  /*a3d0*/  FADD.FTZ R20, R157, R176 ;  /* 0x000000b09d147221 */ /* 0x002fe20000010000 */
[----:B--2---:R-:W-:-:S05]  /*a3e0*/  FADD.FTZ R21, R24, R161 ;  /* 0x000000a118157221 */ /* 0x004fca0000010000 */
        /* <DEDUP_REMOVED lines=14> */
.L_x_6986:
[----:B------:R-:W-:Y:S05]  /*a4d0*/  BSYNC.RECONVERGENT B0 ;  /* 0x0000000000007941 */ /* 0x000fea0003800200 */
.L_x_6985:
[----:B------:R-:W-:-:S04]  /*a4e0*/  IADD3 R131, PT, PT, R131, 0x1, RZ ;  /* 0x0000000183837810 */ /* 0x000fc80007ffe0ff */
[----:B------:R-:W-:-:S13]  /*a4f0*/  ISETP.GE.AND P0, PT, R131, UR19, PT ;  /* 0x0000001383007c0c */ /* 0x000fda000bf06270 */
[----:B------:R-:W-:Y:S05]  /*a500*/  @!P0 BRA `(.L_x_6987) ;  /* 0xffffffc800f88947 */ /* 0x000fea000383ffff */
.L_x_6949:
[----:B------:R-:W-:Y:S01]  /*a510*/  BAR.SYNC.DEFER_BLOCKING 0x0 ;  /* 0x0000000000007b1d */ /* 0x000fe20000010000 */
[----:B------:R-:W-:Y:S02]  /*a520*/  IADD3 R3, PT, PT, -R6, UR4, RZ ;  /* 0x0000000406037c10 */ /* 0x000fe4000fffe1ff */
[----:B------:R-:W-:Y:S02]  /*a530*/  PRMT R0, RZ, 0x7610, R0 ;  /* 0x00007610ff007816 */ /* 0x000fe40000000000 */
[-C--:B------:R-:W-:Y:S01]  /*a540*/  ISETP.GE.AND P1, PT, R42, R3.reuse, PT ;  /* 0x000000032a00720c */ /* 0x080fe20003f26270 */
[----:B------:R-:W2:Y:S01]  /*a550*/  LDCU.64 UR6, c[0x0][0x500] ;  /* 0x0000a000ff0677ac */ /* 0x000ea20008000a00 */
[-C--:B------:R-:W-:Y:S02]  /*a560*/  ISETP.GE.AND P2, PT, R46, R3.reuse, PT ;  /* 0x000000032e00720c */ /* 0x080fe40003f46270 */
[-C--:B------:R-:W-:Y:S01]  /*a570*/  ISETP.GE.AND P3, PT, R47, R3.reuse, PT ;  /* 0x000000032f00720c */ /* 0x080fe20003f66270 */
[----:B------:R-:W4:Y:S01]  /*a580*/  LDCU.64 UR8, c[0x0][0x550] ;  /* 0x0000aa00ff0877ac */ /* 0x000f220008000a00 */
[----:B------:R-:W-:-:S02]  /*a590*/  ISETP.GE.AND P5, PT, R48, R3, PT ;  /* 0x000000033000720c */ /* 0x000fc40003fa6270 */
[----:B------:R-:W-:Y:S02]  /*a5a0*/  PRMT R7, RZ, 0x7610, R7 ;  /* 0x00007610ff077816 */ /* 0x000fe40000000007 */
[----:B------:R-:W-:Y:S02]  /*a5b0*/  PRMT R2, RZ, 0x7610, R2 ;  /* 0x00007610ff027816 */ /* 0x000fe40000000002 */
[----:B------:R-:W-:Y:S02]  /*a5c0*/  PRMT R15, RZ, 0x7610, R15 ;  /* 0x00007610ff0f7816 */ /* 0x000fe4000000000f */
[-C--:B------:R-:W-:Y:S02]  /*a5d0*/  ISETP.GE.AND P6, PT, R49, R3.reuse, PT ;  /* 0x000000033100720c */ /* 0x080fe40003fc6270 */
[-C--:B------:R-:W-:Y:S02]  /*a5e0*/  ISETP.GE.AND P0, PT, R50, R3.reuse, PT ;  /* 0x000000033200720c */ /* 0x080fe40003f06270 */
[----:B------:R-:W-:Y:S01]  /*a5f0*/  PRMT R14, RZ, 0x7610, R14 ;  /* 0x00007610ff0e7816 */ /* 0x000fe2000000000e */
[----:B------:R-:W5:Y:S01]  /*a600*/  @!P1 LDG.E.U16 R0, desc[UR16][R4.64] ;  /* 0x0000001004009981 */ /* 0x000f62000c1e1500 */
[----:B------:R-:W-:-:S02]  /*a610*/  ISETP.GE.AND P1, PT, R51, R3, PT ;  /* 0x000000033300720c */ /* 0x000fc40003f26270 */
[----:B------:R-:W-:Y:S01]  /*a620*/  PRMT R17, RZ, 0x7610, R17 ;  /* 0x00007610ff117816 */ /* 0x000fe20000000011 */
[----:B------:R-:W3:Y:S01]  /*a630*/  @!P2 LDG.E.U16 R7, desc[UR16][R4.64+0x40] ;  /* 0x000040100407a981 */ /* 0x000ee2000c1e1500 */
[-C--:B------:R-:W-:Y:S02]  /*a640*/  ISETP.GE.AND P2, PT, R52, R3.reuse, PT ;  /* 0x000000033400720c */ /* 0x080fe40003f46270 */
[----:B------:R-:W-:Y:S01]  /*a650*/  PRMT R16, RZ, 0x7610, R16 ;  /* 0x00007610ff107816 */ /* 0x000fe20000000010 */
[----:B------:R-:W2:Y:S01]  /*a660*/  @!P3 LDG.E.U16 R2, desc[UR16][R4.64+0x80] ;  /* 0x000080100402b981 */ /* 0x000ea2000c1e1500 */
[-C--:B------:R-:W-:Y:S02]  /*a670*/  ISETP.GE.AND P3, PT, R53, R3.reuse, PT ;  /* 0x000000033500720c */ /* 0x080fe40003f66270 */
[----:B------:R-:W-:Y:S01]  /*a680*/  PRMT R19, RZ, 0x7610, R19 ;  /* 0x00007610ff137816 */ /* 0x000fe20000000013 */
[----:B------:R-:W4:Y:S01]  /*a690*/  @!P5 LDG.E.U16 R15, desc[UR16][R4.64+0xc0] ;  /* 0x0000c010040fd981 */ /* 0x000f22000c1e1500 */
[----:B------:R-:W-:-:S02]  /*a6a0*/  ISETP.GE.AND P5, PT, R54, R3, PT ;  /* 0x000000033600720c */ /* 0x000fc40003fa6270 */
[----:B------:R-:W-:Y:S01]  /*a6b0*/  PRMT R18, RZ, 0x7610, R18 ;  /* 0x00007610ff127816 */ /* 0x000fe20000000012 */
[----:B------:R-:W4:Y:S01]  /*a6c0*/  @!P6 LDG.E.U16 R14, desc[UR16][R4.64+0x100] ;  /* 0x00010010040ee981 */ /* 0x000f22000c1e1500 */
[----:B-1----:R-:W-:Y:S02]  /*a6d0*/  PRMT R21, RZ, 0x7610, R21 ;  /* 0x00007610ff157816 */ /* 0x002fe40000000015 */
[-C--:B------:R-:W-:Y:S01]  /*a6e0*/  ISETP.GE.AND P6, PT, R55, R3.reuse, PT ;  /* 0x000000033700720c */ /* 0x080fe20003fc6270 */
[----:B------:R-:W4:Y:S01]  /*a6f0*/  @!P0 LDG.E.U16 R17, desc[UR16][R4.64+0x140] ;  /* 0x0001401004118981 */ /* 0x000f22000c1e1500 */
[----:B------:R-:W-:-:S03]  /*a700*/  ISETP.GE.AND P0, PT, R56, R3, PT ;  /* 0x000000033800720c */ /* 0x000fc60003f06270 */
[----:B------:R-:W4:Y:S01]  /*a710*/  @!P1 LDG.E.U16 R16, desc[UR16][R4.64+0x180] ;  /* 0x0001801004109981 */ /* 0x000f22000c1e1500 */
[----:B------:R-:W-:-:S03]  /*a720*/  ISETP.GE.AND P1, PT, R57, R3, PT ;  /* 0x000000033900720c */ /* 0x000fc60003f26270 */
[----:B------:R-:W4:Y:S01]  /*a730*/  @!P2 LDG.E.U16 R19, desc[UR16][R4.64+0x1c0] ;  /* 0x0001c0100413a981 */ /* 0x000f22000c1e1500 */
[----:B------:R-:W-:-:S03]  /*a740*/  ISETP.GE.AND P2, PT, R58, R3, PT ;  /* 0x000000033a00720c */ /* 0x000fc60003f46270 */
[----:B------:R-:W4:Y:S01]  /*a750*/  @!P3 LDG.E.U16 R18, desc[UR16][R4.64+0x200] ;  /* 0x000200100412b981 */ /* 0x000f22000c1e1500 */
[----:B------:R-:W-:-:S03]  /*a760*/  ISETP.GE.AND P3, PT, R59, R3, PT ;  /* 0x000000033b00720c */ /* 0x000fc60003f66270 */
[----:B------:R-:W4:Y:S01]  /*a770*/  @!P5 LDG.E.U16 R21, desc[UR16][R4.64+0x240] ;  /* 0x000240100415d981 */ /* 0x000f22000c1e1500 */
[----:B------:R-:W-:Y:S02]  /*a780*/  ISETP.GE.AND P5, PT, R60, R3, PT ;  /* 0x000000033c00720c */ /* 0x000fe40003fa6270 */
[----:B------:R-:W-:Y:S02]  /*a790*/  PRMT R20, RZ, 0x7610, R20 ;  /* 0x00007610ff147816 */ /* 0x000fe40000000014 */
[----:B------:R-:W-:Y:S02]  /*a7a0*/  PRMT R23, RZ, 0x7610, R23 ;  /* 0x00007610ff177816 */ /* 0x000fe40000000017 */
        /* <DEDUP_REMOVED lines=12> */
[----:B------:R-:W-:Y:S01]  /*a870*/  F2FP.F16.F32.PACK_AB R137, R137, R162 ;  /* 0x000000a28989723e */ /* 0x000fe200000000ff */
[----:B-----5:R-:W-:Y:S04]  /*a880*/  STS.U16 [R63], R0 ;  /* 0x000000003f007388 */ /* 0x020fe80000000400 */
[----:B---3--:R-:W-:Y:S04]  /*a890*/  STS.U16 [R64+0x40], R7 ;  /* 0x0000400740007388 */ /* 0x008fe80000000400 */
        /* <DEDUP_REMOVED lines=15> */
[----:B------:R-:W2:Y:S01]  /*a990*/  LDS.U16 R0, [R79] ;  /* 0x000000004f007984 */ /* 0x000ea20000000400 */
[----:B------:R-:W-:Y:S02]  /*a9a0*/  F2FP.F16.F32.PACK_AB R141, R141, R166 ;  /* 0x000000a68d8d723e */ /* 0x000fe400000000ff */
[----:B------:R-:W-:Y:S01]  /*a9b0*/  F2FP.F16.F32.PACK_AB R139, R139, R164 ;  /* 0x000000a48b8b723e */ /* 0x000fe200000000ff */
[----:B------:R-:W3:Y:S01]  /*a9c0*/  LDS.U16 R2, [R79+0x2] ;  /* 0x000002004f027984 */ /* 0x000ee20000000400 */
[----:B------:R-:W-:Y:S01]  /*a9d0*/  F2FP.F16.F32.PACK_AB R135, R135, R160 ;  /* 0x000000a08787723e */ /* 0x000fe200000000ff */
[----:B-1----:R-:W1:Y:S02]  /*a9e0*/  LDC.64 R122, c[0x0][0x4f8] ;  /* 0x00013e00ff7a7b82 */ /* 0x002e640000000a00 */
[----:B------:R-:W4:Y:S04]  /*a9f0*/  LDS.U16 R5, [R79+0x6] ;  /* 0x000006004f057984 */ /* 0x000f280000000400 */
[----:B------:R-:W5:Y:S01]  /*aa00*/  LDS.U16 R4, [R79+0x4] ;  /* 0x000004004f047984 */ /* 0x000f620000000400 */
[----:B--2---:R-:W-:-:S03]  /*aa10*/  HADD2.F32 R7, -RZ, R0.H0_H0 ;  /* 0x20000000ff077230 */ /* 0x004fc60000004100 */
[----:B------:R-:W2:Y:S02]  /*aa20*/  LDS.U16 R0, [R79+0x8] ;  /* 0x000008004f007984 */ /* 0x000ea40000000400 */
[--C-:B------:R-:W-:Y:S01]  /*aa30*/  FADD.FTZ R14, R7, R26.reuse ;  /* 0x0000001a070e7221 */ /* 0x100fe20000010000 */
[----:B---3--:R-:W-:Y:S02]  /*aa40*/  HADD2.F32 R7, -RZ, R2.H0_H0 ;  /* 0x20000002ff077230 */ /* 0x008fe40000004100 */
[----:B------:R-:W3:Y:S03]  /*aa50*/  LDS.U16 R2, [R79+0xa] ;  /* 0x00000a004f027984 */ /* 0x000ee60000000400 */
[----:B------:R-:W-:Y:S01]  /*aa60*/  FADD.FTZ R7, R7, R26 ;  /* 0x0000001a07077221 */ /* 0x000fe20000010000 */
[----:B------:R-:W-:Y:S01]  /*aa70*/  FSETP.GTU.FTZ.AND P5, PT, R14, 20, PT ;  /* 0x41a000000e00780b */ /* 0x000fe20003fbc000 */
[----:B----4-:R-:W-:-:S03]  /*aa80*/  HADD2.F32 R5, -RZ, R5.H0_H0 ;  /* 0x20000005ff057230 */ /* 0x010fc60000004100 */
[----:B------:R-:W-:Y:S01]  /*aa90*/  FSETP.GTU.FTZ.AND P6, PT, R7, 20, PT ;  /* 0x41a000000700780b */ /* 0x000fe20003fdc000 */
[----:B-----5:R-:W-:Y:S02]  /*aaa0*/  HADD2.F32 R15, -RZ, R4.H0_H0 ;  /* 0x20000004ff0f7230 */ /* 0x020fe40000004100 */
[--C-:B------:R-:W-:Y:S01]  /*aab0*/  FADD.FTZ R18, R5, R26.reuse ;  /* 0x0000001a05127221 */ /* 0x100fe20000010000 */
[----:B------:R-:W4:Y:S04]  /*aac0*/  LDS.U16 R4, [R79+0xc] ;  /* 0x00000c004f047984 */ /* 0x000f280000000400 */
[----:B------:R-:W5:Y:S01]  /*aad0*/  LDS.U16 R5, [R79+0xe] ;  /* 0x00000e004f057984 */ /* 0x000f620000000400 */
[----:B------:R-:W-:Y:S01]  /*aae0*/  FADD.FTZ R17, R15, R26 ;  /* 0x0000001a0f117221 */ /* 0x000fe20000010000 */
[----:B------:R-:W-:-:S03]  /*aaf0*/  @!P5 FMUL.FTZ R14, R14, -1.4426950216293334961 ;  /* 0xbfb8aa3b0e0ed820 */ /* 0x000fc60000410000 */
[----:B------:R-:W-:Y:S01]  /*ab00*/  @!P6 FMUL.FTZ R16, R7, -1.4426950216293334961 ;  /* 0xbfb8aa3b0710e820 */ /* 0x000fe20000410000 */
[----:B------:R0:W1:Y:S01]  /*ab10*/  @!P5 MUFU.EX2 R15, R14 ;  /* 0x0000000e000fd308 */ /* 0x0000620000000800 */
[----:B------:R-:W-:Y:S01]  /*ab20*/  FSETP.GTU.FTZ.AND P0, PT, R17, 20, PT ;  /* 0x41a000001100780b */ /* 0x000fe20003f1c000 */
[----:B------:R-:W-:Y:S01]  /*ab30*/  LDS.U16 R7, [R79+0x10] ;  /* 0x000010004f077984 */ /* 0x000fe20000000400 */
[----:B------:R-:W-:-:S05]  /*ab40*/  FSETP.GTU.FTZ.AND P1, PT, R18, 20, PT ;  /* 0x41a000001200780b */ /* 0x000fca0003f3c000 */
[----:B------:R-:W3:Y:S01]  /*ab50*/  @!P6 MUFU.EX2 R16, R16 ;  /* 0x000000100010e308 */ /* 0x000ee20000000800 */
[----:B0-----:R-:W0:Y:S05]  /*ab60*/  LDS.U16 R14, [R79+0x12] ;  /* 0x000012004f0e7984 */ /* 0x001e2a0000000400 */
[----:B------:R-:W-:Y:S02]  /*ab70*/  @!P0 FMUL.FTZ R17, R17, -1.4426950216293334961 ;  /* 0xbfb8aa3b11118820 */ /* 0x000fe40000410000 */
[----:B------:R-:W-:Y:S01]  /*ab80*/  @!P1 FMUL.FTZ R18, R18, -1.4426950216293334961 ;  /* 0xbfb8aa3b12129820 */ /* 0x000fe20000410000 */
[----:B-1----:R-:W-:Y:S01]  /*ab90*/  @!P5 FADD.FTZ R15, R15, 1 ;  /* 0x3f8000000f0fd421 */ /* 0x002fe20000010000 */
[----:B--2---:R-:W-:-:S02]  /*aba0*/  HADD2.F32 R19, -RZ, R0.H0_H0 ;  /* 0x20000000ff137230 */ /* 0x004fc40000004100 */
[----:B------:R-:W1:Y:S01]  /*abb0*/  @!P0 MUFU.EX2 R17, R17 ;  /* 0x0000001100118308 */ /* 0x000e620000000800 */
[----:B---3--:R-:W-:Y:S02]  /*abc0*/  @!P6 FADD.FTZ R16, R16, 1 ;  /* 0x3f8000001010e421 */ /* 0x008fe40000010000 */
[----:B------:R-:W-:-:S05]  /*abd0*/  FADD.FTZ R0, R19, R26 ;  /* 0x0000001a13007221 */ /* 0x000fca0000010000 */
[----:B------:R-:W2:Y:S01]  /*abe0*/  @!P1 MUFU.EX2 R18, R18 ;  /* 0x0000001200129308 */ /* 0x000ea20000000800 */
[----:B------:R-:W-:-:S07]  /*abf0*/  HADD2.F32 R19, -RZ, R2.H0_H0 ;  /* 0x20000002ff137230 */ /* 0x000fce0000004100 */
[----:B------:R-:W3:Y:S01]  /*ac00*/  @!P5 MUFU.RCP R20, R15 ;  /* 0x0000000f0014d308 */ /* 0x000ee20000001000 */
[----:B------:R-:W-:Y:S01]  /*ac10*/  FADD.FTZ R2, R19, R26 ;  /* 0x0000001a13027221 */ /* 0x000fe20000010000 */
[----:B----4-:R-:W-:-:S06]  /*ac20*/  HADD2.F32 R19, -RZ, R4.H0_H0 ;  /* 0x20000004ff137230 */ /* 0x010fcc0000004100 */
[----:B------:R4:W0:Y:S01]  /*ac30*/  @!P6 MUFU.RCP R21, R16 ;  /* 0x000000100015e308 */ /* 0x0008220000001000 */
[----:B-----5:R-:W-:Y:S02]  /*ac40*/  HADD2.F32 R5, -RZ, R5.H0_H0 ;  /* 0x20000005ff057230 */ /* 0x020fe40000004100 */
[--C-:B------:R-:W-:Y:S01]  /*ac50*/  FADD.FTZ R19, R19, R26.reuse ;  /* 0x0000001a13137221 */ /* 0x100fe20000010000 */
[----:B-1----:R-:W-:Y:S01]  /*ac60*/  @!P0 FADD.FTZ R17, R17, 1 ;  /* 0x3f80000011118421 */ /* 0x002fe20000010000 */
[----:B--2---:R-:W-:Y:S01]  /*ac70*/  @!P1 FADD.FTZ R18, R18, 1 ;  /* 0x3f80000012129421 */ /* 0x004fe20000010000 */
[----:B----4-:R-:W-:Y:S01]  /*ac80*/  FADD.FTZ R16, R5, R26 ;  /* 0x0000001a05107221 */ /* 0x010fe20000010000 */
[----:B---3--:R-:W-:Y:S01]  /*ac90*/  @!P5 FMUL.FTZ R99, R99, R20 ;  /* 0x000000146363d220 */ /* 0x008fe20000410000 */
[----:B------:R-:W-:Y:S01]  /*aca0*/  FSETP.GTU.FTZ.AND P5, PT, R19, 20, PT ;  /* 0x41a000001300780b */ /* 0x000fe20003fbc000 */
[----:B------:R-:W1:Y:S01]  /*acb0*/  @!P0 MUFU.RCP R22, R17 ;  /* 0x0000001100168308 */ /* 0x000e620000001000 */
[----:B0-----:R-:W-:Y:S01]  /*acc0*/  @!P6 FMUL.FTZ R126, R126, R21 ;  /* 0x000000157e7ee220 */ /* 0x001fe20000410000 */
[----:B------:R-:W-:-:S06]  /*acd0*/  FSETP.GTU.FTZ.AND P6, PT, R16, 20, PT ;  /* 0x41a000001000780b */ /* 0x000fcc0003fdc000 */
[----:B------:R-:W0:Y:S01]  /*ace0*/  @!P1 MUFU.RCP R15, R18 ;  /* 0x00000012000f9308 */ /* 0x000e220000001000 */
[----:B------:R-:W-:Y:S01]  /*acf0*/  FSETP.GTU.FTZ.AND P2, PT, R0, 20, PT ;  /* 0x41a000000000780b */ /* 0x000fe20003f5c000 */
[----:B------:R-:W-:Y:S02]  /*ad00*/  HADD2.F32 R5, -RZ, R14.H0_H0 ;  /* 0x2000000eff057230 */ /* 0x000fe40000004100 */
[----:B------:R-:W-:Y:S01]  /*ad10*/  HADD2.F32 R7, -RZ, R7.H0_H0 ;  /* 0x20000007ff077230 */ /* 0x000fe20000004100 */
[----:B------:R-:W-:Y:S01]  /*ad20*/  FSETP.GTU.FTZ.AND P3, PT, R2, 20, PT ;  /* 0x41a000000200780b */ /* 0x000fe20003f7c000 */
[----:B------:R-:W-:Y:S01]  /*ad30*/  @!P5 FMUL.FTZ R4, R19, -1.4426950216293334961 ;  /* 0xbfb8aa3b1304d820 */ /* 0x000fe20000410000 */
[--C-:B------:R-:W-:Y:S02]  /*ad40*/  FADD.FTZ R14, R5, R26.reuse ;  /* 0x0000001a050e7221 */ /* 0x100fe40000010000 */
[----:B------:R-:W-:Y:S01]  /*ad50*/  FADD.FTZ R7, R7, R26 ;  /* 0x0000001a07077221 */ /* 0x000fe20000010000 */
[----:B------:R-:W-:Y:S01]  /*ad60*/  @!P6 FMUL.FTZ R5, R16, -1.4426950216293334961 ;  /* 0xbfb8aa3b1005e820 */ /* 0x000fe20000410000 */
[----:B-1----:R-:W-:Y:S01]  /*ad70*/  @!P0 FMUL.FTZ R103, R103, R22 ;  /* 0x0000001667678220 */ /* 0x002fe20000410000 */
[----:B------:R-:W1:Y:S02]  /*ad80*/  @!P5 MUFU.EX2 R4, R4 ;  /* 0x000000040004d308 */ /* 0x000e640000000800 */
[----:B------:R-:W-:Y:S01]  /*ad90*/  @!P2 FMUL.FTZ R0, R0, -1.4426950216293334961 ;  /* 0xbfb8aa3b0000a820 */ /* 0x000fe20000410000 */
[----:B------:R-:W-:Y:S01]  /*ada0*/  FSETP.GTU.FTZ.AND P0, PT, R7, 20, PT ;  /* 0x41a000000700780b */ /* 0x000fe20003f1c000 */
[----:B0-----:R-:W-:Y:S01]  /*adb0*/  @!P1 FMUL.FTZ R130, R130, R15 ;  /* 0x0000000f82829220 */ /* 0x001fe20000410000 */
[----:B------:R-:W-:-:S03]  /*adc0*/  FSETP.GTU.FTZ.AND P1, PT, R14, 20, PT ;  /* 0x41a000000e00780b */ /* 0x000fc60003f3c000 */
[----:B------:R-:W0:Y:S01]  /*add0*/  @!P6 MUFU.EX2 R5, R5 ;  /* 0x000000050005e308 */ /* 0x000e220000000800 */
[----:B------:R-:W-:-:S07]  /*ade0*/  @!P3 FMUL.FTZ R2, R2, -1.4426950216293334961 ;  /* 0xbfb8aa3b0202b820 */ /* 0x000fce0000410000 */
[----:B------:R-:W2:Y:S01]  /*adf0*/  @!P2 MUFU.EX2 R0, R0 ;  /* 0x000000000000a308 */ /* 0x000ea20000000800 */
[----:B------:R-:W-:Y:S01]  /*ae00*/  @!P0 FMUL.FTZ R7, R7, -1.4426950216293334961 ;  /* 0xbfb8aa3b07078820 */ /* 0x000fe20000410000 */
[----:B------:R-:W-:Y:S01]  /*ae10*/  @!P1 FMUL.FTZ R14, R14, -1.4426950216293334961 ;  /* 0xbfb8aa3b0e0e9820 */ /* 0x000fe20000410000 */
[----:B-1----:R-:W-:-:S05]  /*ae20*/  @!P5 FADD.FTZ R4, R4, 1 ;  /* 0x3f8000000404d421 */ /* 0x002fca0000010000 */
[----:B------:R-:W1:Y:S01]  /*ae30*/  @!P3 MUFU.EX2 R2, R2 ;  /* 0x000000020002b308 */ /* 0x000e620000000800 */
[----:B0-----:R-:W-:-:S07]  /*ae40*/  @!P6 FADD.FTZ R5, R5, 1 ;  /* 0x3f8000000505e421 */ /* 0x001fce0000010000 */
[----:B------:R-:W0:Y:S01]  /*ae50*/  @!P0 MUFU.EX2 R7, R7 ;  /* 0x0000000700078308 */ /* 0x000e220000000800 */
[----:B--2---:R-:W-:-:S07]  /*ae60*/  @!P2 FADD.FTZ R0, R0, 1 ;  /* 0x3f8000000000a421 */ /* 0x004fce0000010000 */
[----:B------:R-:W2:Y:S01]  /*ae70*/  @!P1 MUFU.EX2 R14, R14 ;  /* 0x0000000e000e9308 */ /* 0x000ea20000000800 */
[----:B-1----:R-:W-:-:S07]  /*ae80*/  @!P3 FADD.FTZ R2, R2, 1 ;  /* 0x3f8000000202b421 */ /* 0x002fce0000010000 */
[----:B------:R-:W1:Y:S08]  /*ae90*/  @!P5 MUFU.RCP R4, R4 ;  /* 0x000000040004d308 */ /* 0x000e700000001000 */
[----:B------:R-:W3:Y:S08]  /*aea0*/  @!P6 MUFU.RCP R5, R5 ;  /* 0x000000050005e308 */ /* 0x000ef00000001000 */
[----:B------:R4:W-:Y:S01]  /*aeb0*/  @!P2 MUFU.RCP R16, R0 ;  /* 0x000000000010a308 */ /* 0x0009e20000001000 */
[----:B0-----:R-:W-:Y:S01]  /*aec0*/  @!P0 FADD.FTZ R7, R7, 1 ;  /* 0x3f80000007078421 */ /* 0x001fe20000010000 */
[----:B----4-:R-:W0:Y:S06]  /*aed0*/  LDS.U16 R0, [R79+0x14] ;  /* 0x000014004f007984 */ /* 0x010e2c0000000400 */
[----:B------:R4:W5:Y:S01]  /*aee0*/  @!P3 MUFU.RCP R15, R2 ;  /* 0x00000002000fb308 */ /* 0x0009620000001000 */
[----:B--2---:R-:W-:Y:S01]  /*aef0*/  @!P1 FADD.FTZ R14, R14, 1 ;  /* 0x3f8000000e0e9421 */ /* 0x004fe20000010000 */
[----:B-1----:R-:W-:Y:S01]  /*af00*/  @!P5 FMUL.FTZ R109, R109, R4 ;  /* 0x000000046d6dd220 */ /* 0x002fe20000410000 */
[----:B---3--:R-:W-:Y:S01]  /*af10*/  @!P6 FMUL.FTZ R136, R136, R5 ;  /* 0x000000058888e220 */ /* 0x008fe20000410000 */
[----:B------:R-:W-:Y:S04]  /*af20*/  LDS.U16 R4, [R79+0x18] ;  /* 0x000018004f047984 */ /* 0x000fe80000000400 */
[----:B----4-:R-:W1:Y:S01]  /*af30*/  LDS.U16 R2, [R79+0x16] ;  /* 0x000016004f027984 */ /* 0x010e620000000400 */
[----:B------:R2:W-:Y:S03]  /*af40*/  @!P0 MUFU.RCP R18, R7 ;  /* 0x0000000700128308 */ /* 0x0005e60000001000 */
[----:B------:R-:W3:Y:S05]  /*af50*/  LDS.U16 R5, [R79+0x1a] ;  /* 0x00001a004f057984 */ /* 0x000eea0000000400 */
[----:B------:R4:W0:Y:S01]  /*af60*/  @!P1 MUFU.RCP R17, R14 ;  /* 0x0000000e00119308 */ /* 0x0008220000001000 */
[----:B--2---:R-:W2:Y:S04]  /*af70*/  LDS.U16 R7, [R79+0x1c] ;  /* 0x00001c004f077984 */ /* 0x004ea80000000400 */
[----:B----4-:R-:W4:Y:S01]  /*af80*/  LDS.U16 R14, [R79+0x1e] ;  /* 0x00001e004f0e7984 */ /* 0x010f220000000400 */
[----:B------:R-:W-:Y:S01]  /*af90*/  BAR.SYNC.DEFER_BLOCKING 0x0 ;  /* 0x0000000000007b1d */ /* 0x000fe20000010000 */
[----:B-----5:R-:W-:Y:S01]  /*afa0*/  @!P3 FMUL.FTZ R132, R132, R15 ;  /* 0x0000000f8484b220 */ /* 0x020fe20000410000 */
[----:B------:R-:W-:Y:S01]  /*afb0*/  PRMT R15, R147, 0x7632, R15 ;  /* 0x00007632930f7816 */ /* 0x000fe2000000000f */
[----:B------:R-:W-:Y:S01]  /*afc0*/  @!P2 FMUL.FTZ R105, R105, R16 ;  /* 0x000000106969a220 */ /* 0x000fe20000410000 */
[----:B------:R-:W-:Y:S01]  /*afd0*/  PRMT R16, R145, 0x7632, R16 ;  /* 0x0000763291107816 */ /* 0x000fe20000000010 */
[----:B0-----:R-:W-:Y:S01]  /*afe0*/  @!P1 FMUL.FTZ R138, R138, R17 ;  /* 0x000000118a8a9220 */ /* 0x001fe20000410000 */
[----:B------:R-:W-:-:S02]  /*aff0*/  PRMT R17, R143, 0x7632, R17 ;  /* 0x000076328f117816 */ /* 0x000fc40000000011 */
[----:B------:R-:W-:Y:S01]  /*b000*/  F2FP.F16.F32.PACK_AB R133, R133, R158 ;  /* 0x0000009e8585723e */ /* 0x000fe200000000ff */
[----:B------:R0:W-:Y:S02]  /*b010*/  STS.U16 [R79+0x2], R15 ;  /* 0x0000020f4f007388 */ /* 0x0001e40000000400 */
[----:B0-----:R-:W-:-:S05]  /*b020*/  HADD2.F32 R15, -RZ, R0.H0_H0 ;  /* 0x20000000ff0f7230 */ /* 0x001fca0000004100 */
[--C-:B------:R-:W-:Y:S01]  /*b030*/  FADD.FTZ R0, R15, R26.reuse ;  /* 0x0000001a0f007221 */ /* 0x100fe20000010000 */
[----:B-1----:R-:W-:Y:S01]  /*b040*/  HADD2.F32 R15, -RZ, R2.H0_H0 ;  /* 0x20000002ff0f7230 */ /* 0x002fe20000004100 */
[----:B------:R0:W-:Y:S04]  /*b050*/  STS.U16 [R79+0x6], R16 ;  /* 0x000006104f007388 */ /* 0x0001e80000000400 */
[----:B------:R-:W-:Y:S01]  /*b060*/  FADD.FTZ R2, R15, R26 ;  /* 0x0000001a0f027221 */ /* 0x000fe20000010000 */
[----:B------:R-:W-:Y:S01]  /*b070*/  HADD2.F32 R15, -RZ, R4.H0_H0 ;  /* 0x20000004ff0f7230 */ /* 0x000fe20000004100 */
[----:B0-----:R-:W-:Y:S01]  /*b080*/  PRMT R16, R137, 0x7632, R16 ;  /* 0x0000763289107816 */ /* 0x001fe20000000010 */
[----:B------:R-:W-:Y:S01]  /*b090*/  @!P0 FMUL.FTZ R111, R111, R18 ;  /* 0x000000126f6f8220 */ /* 0x000fe20000410000 */
[----:B------:R0:W-:Y:S01]  /*b0a0*/  STS.U16 [R79+0xa], R17 ;  /* 0x00000a114f007388 */ /* 0x0001e20000000400 */
[----:B------:R-:W-:Y:S01]  /*b0b0*/  PRMT R18, R141, 0x7632, R18 ;  /* 0x000076328d127816 */ /* 0x000fe20000000012 */
[----:B------:R-:W-:Y:S01]  /*b0c0*/  FADD.FTZ R4, R15, R26 ;  /* 0x0000001a0f047221 */ /* 0x000fe20000010000 */
[----:B------:R-:W-:Y:S01]  /*b0d0*/  PRMT R19, R139, 0x7632, R19 ;  /* 0x000076328b137816 */ /* 0x000fe20000000013 */
[----:B------:R1:W-:Y:S01]  /*b0e0*/  STS.U16 [R79+0x16], R16 ;  /* 0x000016104f007388 */ /* 0x0003e20000000400 */
[----:B---3--:R-:W-:Y:S01]  /*b0f0*/  HADD2.F32 R5, -RZ, R5.H0_H0 ;  /* 0x20000005ff057230 */ /* 0x008fe20000004100 */
[----:B------:R-:W-:-:S02]  /*b100*/  FSETP.GTU.FTZ.AND P6, PT, R0, 20, PT ;  /* 0x41a000000000780b */ /* 0x000fc40003fdc000 */
[----:B0-----:R-:W-:Y:S02]  /*b110*/  PRMT R17, R135, 0x7632, R17 ;  /* 0x0000763287117816 */ /* 0x001fe40000000011 */
[----:B-1----:R-:W-:Y:S01]  /*b120*/  PRMT R16, R133, 0x7632, R16 ;  /* 0x0000763285107816 */ /* 0x002fe20000000010 */
[----:B------:R-:W-:Y:S01]  /*b130*/  STS.U16 [R79], R147 ;  /* 0x000000934f007388 */ /* 0x000fe20000000400 */
[----:B------:R-:W-:Y:S01]  /*b140*/  FSETP.GTU.FTZ.AND P3, PT, R4, 20, PT ;  /* 0x41a000000400780b */ /* 0x000fe20003f7c000 */
[----:B------:R-:W-:Y:S02]  /*b150*/  FADD.FTZ R5, R5, R26 ;  /* 0x0000001a05057221 */ /* 0x000fe40000010000 */
        /* <DEDUP_REMOVED lines=31> */
[----:B--2---:R-:W-:Y:S01]  /*b350*/  HADD2.F32 R7, -RZ, R7.H0_H0 ;  /* 0x20000007ff077230 */ /* 0x004fe20000004100 */
[----:B------:R-:W-:Y:S01]  /*b360*/  FSETP.GTU.FTZ.AND P5, PT, R2, 20, PT ;  /* 0x41a000000200780b */ /* 0x000fe20003fbc000 */
[----:B------:R-:W-:Y:S01]  /*b370*/  @!P6 FMUL.FTZ R0, R0, -1.4426950216293334961 ;  /* 0xbfb8aa3b0000e820 */ /* 0x000fe20000410000 */
[----:B----4-:R-:W-:-:S02]  /*b380*/  HADD2.F32 R15, -RZ, R14.H0_H0 ;  /* 0x2000000eff0f7230 */ /* 0x010fc40000004100 */
[----:B------:R-:W-:Y:S01]  /*b390*/  @!P3 FMUL.FTZ R4, R4, -1.4426950216293334961 ;  /* 0xbfb8aa3b0404b820 */ /* 0x000fe20000410000 */
[--C-:B------:R-:W-:Y:S01]  /*b3a0*/  FADD.FTZ R7, R7, R26.reuse ;  /* 0x0000001a07077221 */ /* 0x100fe20000010000 */
[----:B------:R-:W-:Y:S01]  /*b3b0*/  @!P0 FMUL.FTZ R5, R5, -1.4426950216293334961 ;  /* 0xbfb8aa3b05058820 */ /* 0x000fe20000410000 */
[----:B------:R-:W-:Y:S01]  /*b3c0*/  FADD.FTZ R15, R15, R26 ;  /* 0x0000001a0f0f7221 */ /* 0x000fe20000010000 */
[----:B------:R-:W1:Y:S02]  /*b3d0*/  @!P6 MUFU.EX2 R0, R0 ;  /* 0x000000000000e308 */ /* 0x000e640000000800 */
[----:B------:R-:W-:Y:S02]  /*b3e0*/  FSETP.GTU.FTZ.AND P1, PT, R7, 20, PT ;  /* 0x41a000000700780b */ /* 0x000fe40003f3c000 */
[----:B------:R-:W-:-:S04]  /*b3f0*/  FSETP.GTU.FTZ.AND P2, PT, R15, 20, PT ;  /* 0x41a000000f00780b */ /* 0x000fc80003f5c000 */
[----:B------:R-:W2:Y:S01]  /*b400*/  @!P3 MUFU.EX2 R4, R4 ;  /* 0x000000040004b308 */ /* 0x000ea20000000800 */
[----:B------:R-:W-:Y:S01]  /*b410*/  @!P5 FMUL.FTZ R2, R2, -1.4426950216293334961 ;  /* 0xbfb8aa3b0202d820 */ /* 0x000fe20000410000 */
[----:B------:R-:W3:Y:S06]  /*b420*/  LDS R107, [UR5+0x420] ;  /* 0x00042005ff6b7984 */ /* 0x000eec0008000800 */
[----:B------:R-:W-:Y:S01]  /*b430*/  @!P0 MUFU.EX2 R5, R5 ;  /* 0x0000000500058308 */ /* 0x000fe20000000800 */
[----:B------:R-:W-:Y:S01]  /*b440*/  @!P1 FMUL.FTZ R7, R7, -1.4426950216293334961 ;  /* 0xbfb8aa3b07079820 */ /* 0x000fe20000410000 */
[----:B------:R-:W-:Y:S01]  /*b450*/  @!P2 FMUL.FTZ R14, R15, -1.4426950216293334961 ;  /* 0xbfb8aa3b0f0ea820 */ /* 0x000fe20000410000 */
[----:B-1----:R-:W-:-:S05]  /*b460*/  @!P6 FADD.FTZ R0, R0, 1 ;  /* 0x3f8000000000e421 */ /* 0x002fca0000010000 */
[----:B------:R-:W1:Y:S08]  /*b470*/  @!P5 MUFU.EX2 R2, R2 ;  /* 0x000000020002d308 */ /* 0x000e700000000800 */
[----:B------:R2:W-:Y:S02]  /*b480*/  @!P1 MUFU.EX2 R15, R7 ;  /* 0x00000007000f9308 */ /* 0x0005e40000000800 */
[----:B--2---:R-:W-:-:S06]  /*b490*/  @!P3 FADD.FTZ R7, R4, 1 ;  /* 0x3f8000000407b421 */ /* 0x004fcc0000010000 */
[----:B0-----:R0:W-:Y:S01]  /*b4a0*/  @!P2 MUFU.EX2 R16, R14 ;  /* 0x0000000e0010a308 */ /* 0x0011e20000000800 */
[----:B-1----:R-:W-:-:S07]  /*b4b0*/  @!P5 FADD.FTZ R2, R2, 1 ;  /* 0x3f8000000202d421 */ /* 0x002fce0000010000 */
[----:B------:R-:W1:Y:S01]  /*b4c0*/  @!P6 MUFU.RCP R0, R0 ;  /* 0x000000000000e308 */ /* 0x000e620000001000 */
[----:B0-----:R-:W-:-:S07]  /*b4d0*/  @!P0 FADD.FTZ R14, R5, 1 ;  /* 0x3f800000050e8421 */ /* 0x001fce0000010000 */
[----:B------:R0:W-:Y:S02]  /*b4e0*/  @!P3 MUFU.RCP R18, R7 ;  /* 0x000000070012b308 */ /* 0x0001e40000001000 */
[----:B0-----:R-:W-:-:S06]  /*b4f0*/  MOV R7, RZ ;  /* 0x000000ff00077202 */ /* 0x001fcc0000000f00 */
[----:B------:R-:W0:Y:S01]  /*b500*/  @!P0 MUFU.RCP R119, R14 ;  /* 0x0000000e00778308 */ /* 0x000e220000001000 */
[----:B------:R-:W-:-:S07]  /*b510*/  IMAD.WIDE.U32 R4, R122, UR18, R6 ;  /* 0x000000127a047c25 */ /* 0x000fce000f8e0006 */
[----:B------:R-:W2:Y:S01]  /*b520*/  @!P5 MUFU.RCP R113, R2 ;  /* 0x000000020071d308 */ /* 0x000ea20000001000 */
[----:B------:R-:W-:Y:S02]  /*b530*/  IMAD R5, R123, UR18, R5 ;  /* 0x000000127b057c24 */ /* 0x000fe4000f8e0205 */
[----:B-1----:R-:W-:Y:S01]  /*b540*/  @!P6 FMUL.FTZ R115, R115, R0 ;  /* 0x000000007373e220 */ /* 0x002fe20000410000 */
[----:B------:R-:W-:-:S04]  /*b550*/  IMAD.WIDE.U32 R4, R27, UR6, R4 ;  /* 0x000000061b047c25 */ /* 0x000fc8000f8e0004 */
[----:B------:R-:W-:Y:S01]  /*b560*/  @!P1 FADD.FTZ R15, R15, 1 ;  /* 0x3f8000000f0f9421 */ /* 0x000fe20000010000 */
[----:B------:R-:W-:Y:S01]  /*b570*/  @!P2 FADD.FTZ R16, R16, 1 ;  /* 0x3f8000001010a421 */ /* 0x000fe20000010000 */
[----:B------:R-:W-:Y:S01]  /*b580*/  IMAD R0, R27, UR7, R5 ;  /* 0x000000071b007c24 */ /* 0x000fe2000f8e0205 */
[----:B------:R-:W-:Y:S01]  /*b590*/  IADD3 R5, P6, PT, R42, R4, RZ ;  /* 0x000000042a057210 */ /* 0x000fe20007fde0ff */
[----:B0-----:R-:W-:Y:S01]  /*b5a0*/  @!P0 FMUL.FTZ R144, R144, R119 ;  /* 0x0000007790908220 */ /* 0x001fe20000410000 */
[----:B------:R-:W0:Y:S01]  /*b5b0*/  @!P1 MUFU.RCP R2, R15 ;  /* 0x0000000f00029308 */ /* 0x000e220000001000 */
[----:B------:R-:W-:Y:S01]  /*b5c0*/  @!P3 FMUL.FTZ R117, R117, R18 ;  /* 0x000000127575b220 */ /* 0x000fe20000410000 */
[----:B------:R-:W-:Y:S01]  /*b5d0*/  IADD3.X R0, PT, PT, RZ, R0, RZ, P6, !PT ;  /* 0x00000000ff007210 */ /* 0x000fe200037fe4ff */
[----:B------:R-:W1:Y:S01]  /*b5e0*/  LDCU.64 UR6, c[0x0][0x560] ;  /* 0x0000ac00ff0677ac */ /* 0x000e620008000a00 */
[----:B------:R-:W-:Y:S01]  /*b5f0*/  LEA R4, P0, R5, UR8, 0x1 ;  /* 0x0000000805047c11 */ /* 0x000fe2000f8008ff */
[----:B--2---:R-:W-:-:S03]  /*b600*/  @!P5 FMUL.FTZ R142, R142, R113 ;  /* 0x000000718e8ed220 */ /* 0x004fc60000410000 */
[----:B------:R-:W2:Y:S01]  /*b610*/  @!P2 MUFU.RCP R123, R16 ;  /* 0x00000010007ba308 */ /* 0x000ea20000001000 */
[----:B------:R-:W-:Y:S02]  /*b620*/  LEA.HI.X R5, R5, UR9, R0, 0x1, P0 ;  /* 0x0000000905057c11 */ /* 0x000fe400080f0c00 */
[-C--:B---3--:R-:W-:Y:S02]  /*b630*/  ISETP.GE.AND P3, PT, R42, R107.reuse, PT ;  /* 0x0000006b2a00720c */ /* 0x088fe40003f66270 */
[-C--:B------:R-:W-:Y:S02]  /*b640*/  ISETP.GE.AND P5, PT, R46, R107.reuse, PT ;  /* 0x0000006b2e00720c */ /* 0x080fe40003fa6270 */
[-C--:B------:R-:W-:Y:S02]  /*b650*/  ISETP.GE.AND P0, PT, R47, R107.reuse, PT ;  /* 0x0000006b2f00720c */ /* 0x080fe40003f06270 */
[-C--:B------:R-:W-:Y:S01]  /*b660*/  ISETP.GE.AND P6, PT, R48, R107.reuse, PT ;  /* 0x0000006b3000720c */ /* 0x080fe20003fc6270 */
        /* <DEDUP_REMOVED lines=99> */
[----:B-1----:R-:W-:Y:S01]  /*bca0*/  LEA R2, P2, R3, UR6, 0x1 ;  /* 0x0000000603027c11 */ /* 0x002fe2000f8408ff */
        /* <DEDUP_REMOVED lines=57> */
.L_x_6915:
        /* <DEDUP_REMOVED lines=34> */
.L_x_6990:
[----:B------:R-:W-:Y:S05]  /*c260*/  BSYNC.RECONVERGENT B0 ;  /* 0x0000000000007941 */ /* 0x000fea0003800200 */
.L_x_6989:
        /* <DEDUP_REMOVED lines=26> */
.L_x_6992:
[----:B------:R-:W-:Y:S05]  /*c410*/  BSYNC.RECONVERGENT B0 ;  /* 0x0000000000007941 */ /* 0x000fea0003800200 */
.L_x_6991:
        /* <DEDUP_REMOVED lines=17> */
.L_x_6994:
        /* <DEDUP_REMOVED lines=24> */
.L_x_6993:
[----:B------:R-:W-:Y:S05]  /*c6b0*/  EXIT ;  /* 0x000000000000794d */ /* 0x000fea0003800000 */
.L_x_6995:
        /* <DEDUP_REMOVED lines=12> */
.L_x_10479:


//--------------------- .text._Z25selective_scan_bwd_kernelI32Selective_Scan_bwd_kernel_traitsILi32ELi16ELb0ELb1ELb0ELb0ELb0EN3c104HalfEfEEv12SSMParamsBwd --------------------------
	.section	.text._Z25selective_scan_bwd_kernelI32Selective_Scan_bwd_kernel_traitsILi32ELi16ELb0ELb1ELb0ELb0ELb0EN3c104HalfEfEEv12SSMParamsBwd,"ax",@progbits
	.align	128
        .global         _Z25selective_scan_bwd_kernelI32Selective_Scan_bwd_kernel_traitsILi32ELi16ELb0ELb1ELb0ELb0ELb0EN3c104HalfEfEEv12SSMParamsBwd
        .type           _Z25selective_scan_bwd_kernelI32Selective_Scan_bwd_kernel_traitsILi32ELi16ELb0ELb1ELb0ELb0ELb0EN3c104HalfEfEEv12SSMParamsBwd,@function
        .size           _Z25selective_scan_bwd_kernelI32Selective_Scan_bwd_kernel_traitsILi32ELi16ELb0ELb1ELb0ELb0ELb0EN3c104HalfEfEEv12SSMParamsBwd,(.L_x_10480 - _Z25selective_scan_bwd_kernelI32Selective_Scan_bwd_kernel_traitsILi32ELi16ELb0ELb1ELb0ELb0ELb0EN3c104HalfEfEEv12SSMParamsBwd)
        .other          _Z25selective_scan_bwd_kernelI32Selective_Scan_bwd_kernel_traitsILi32ELi16ELb0ELb1ELb0ELb0ELb0EN3c104HalfEfEEv12SSMParamsBwd,@"STO_CUDA_ENTRY STV_DEFAULT"
_Z25selective_scan_bwd_kernelI32Selective_Scan_bwd_kernel_traitsILi32ELi16ELb0ELb1ELb0ELb0ELb0EN3c104HalfEfEEv12SSMParamsBwd:
.text._Z25selective_scan_bwd_kernelI32Selective_Scan_bwd_kernel_traitsILi32ELi16ELb0ELb1ELb0ELb0ELb0EN3c104HalfEfEEv12SSMParamsBwd:
        /* <DEDUP_REMOVED lines=16> */
[----:B------:R-:W1:Y:S02]  /*0100*/  LDCU.64 UR20, c[0x0][0x480] ;  /* 0x00009000ff1477ac */ /* 0x000e640008000a00 */
[----:B------:R-:W-:Y:S02]  /*0110*/  PLOP3.LUT P0, PT, PT, PT, UP0, 0x80, 0x8 ;  /* 0x000000000008781c */ /* 0x000fe40003f0f008 */
[----:B------:R-:W-:Y:S01]  /*0120*/  PLOP3.LUT P1, PT, PT, PT, UP1, 0x80, 0x8 ;  /* 0x000000000008781c */ /* 0x000fe20003f2f018 */
[----:B------:R-:W2:Y:S02]  /*0130*/  LDCU UR27, c[0x0][0x394] ;  /* 0x00007280ff1b77ac */ /* 0x000ea40008000800 */
        /* <DEDUP_REMOVED lines=14> */
[----:B------:R-:W-:Y:S01]  /*0220*/  IABS R0, UR6 ;  /* 0x0000000600007c13 */ /* 0x000fe20008000000 */
[----:B------:R4:W2:Y:S01]  /*0230*/  F2I.FTZ.U32.TRUNC.NTZ R7, R6 ;  /* 0x0000000600077305 */ /* 0x0008a2000021f000 */
[----:B------:R-:W-:Y:S01]  /*0240*/  UIMAD UR9, UR26, UR17, UR9 ;  /* 0x000000111a0972a4 */ /* 0x000fe2000f8e0209 */
[----:B------:R-:W-:Y:S01]  /*0250*/  HFMA2 R21, -RZ, RZ, 0, 0 ;  /* 0x00000000ff157431 */ /* 0x000fe200000001ff */
[----:B------:R-:W-:Y:S01]  /*0260*/  UIMAD.WIDE.U32 UR4, UR26, UR12, URZ ;  /* 0x0000000c1a0472a5 */ /* 0x000fe2000f8e00ff */
[----:B------:R-:W-:Y:S01]  /*0270*/  MOV R18, RZ ;  /* 0x000000ff00127202 */ /* 0x000fe20000000f00 */
[----:B-1----:R-:W-:-:S02]  /*0280*/  UISETP.NE.U32.AND UP0, UPT, UR20, URZ, UPT ;  /* 0x000000ff1400728c */ /* 0x002fc4000bf05070 */
[----:B------:R-:W-:Y:S01]  /*0290*/  UIMAD UR5, UR26, UR13, UR5 ;  /* 0x0000000d1a0572a4 */ /* 0x000fe2000f8e0205 */
[----:B0-----:R-:W0:Y:S01]  /*02a0*/  LDC.64 R4, c[0x0][0x3c8] ;  /* 0x0000f200ff047b82 */ /* 0x001e220000000a00 */
[----:B----4-:R-:W-:Y:S01]  /*02b0*/  HFMA2 R6, -RZ, RZ, 0, 0 ;  /* 0x00000000ff067431 */ /* 0x010fe200000001ff */
[----:B------:R-:W-:Y:S02]  /*02c0*/  UIMAD.WIDE.U32 UR12, UR6, UR18, UR8 ;  /* 0x00000012060c72a5 */ /* 0x000fe4000f8e0008 */
[----:B------:R-:W1:Y:S01]  /*02d0*/  LDCU.128 UR8, c[0x0][0x460] ;  /* 0x00008c00ff0877ac */ /* 0x000e620008000c00 */
[----:B--2---:R-:W-:Y:S01]  /*02e0*/  IADD3 R2, PT, PT, RZ, -R7, RZ ;  /* 0x80000007ff027210 */ /* 0x004fe20007ffe0ff */
[----:B------:R-:W-:Y:S01]  /*02f0*/  UIMAD UR17, UR6, UR19, UR13 ;  /* 0x00000013061172a4 */ /* 0x000fe2000f8e020d */
[----:B------:R-:W2:Y:S03]  /*0300*/  LDCU.64 UR18, c[0x0][0x498] ;  /* 0x00009300ff1277ac */ /* 0x000ea60008000a00 */
[----:B------:R-:W-:Y:S01]  /*0310*/  IMAD R3, R2, R9, RZ ;  /* 0x0000000902037224 */ /* 0x000fe200078e02ff */
[----:B------:R-:W-:-:S03]  /*0320*/  UISETP.NE.AND.EX UP0, UPT, UR21, URZ, UPT, UP0 ;  /* 0x000000ff1500728c */ /* 0x000fc6000bf05300 */
[----:B------:R-:W-:Y:S01]  /*0330*/  IMAD.HI.U32 R6, R7, R3, R6 ;  /* 0x0000000307067227 */ /* 0x000fe200078e0006 */
[----:B------:R-:W-:Y:S02]  /*0340*/  ULEA UR28, UR27, 0xfffffe00, 0x9 ;  /* 0xfffffe001b1c7891 */ /* 0x000fe4000f8e48ff */
[----:B------:R-:W-:Y:S02]  /*0350*/  UIMAD.WIDE.U32 UR4, UR6, UR14, UR4 ;  /* 0x0000000e060472a5 */ /* 0x000fe4000f8e0004 */
[----:B------:R-:W-:Y:S01]  /*0360*/  UIADD3 UR12, UP3, UPT, UR28, UR12, URZ ;  /* 0x0000000c1c0c7290 */ /* 0x000fe2000ff7e0ff */
[----:B------:R-:W-:Y:S01]  /*0370*/  IMAD.HI.U32 R19, R6, R0, RZ ;  /* 0x0000000006137227 */ /* 0x000fe200078e00ff */
[----:B------:R-:W4:Y:S01]  /*0380*/  LDCU.64 UR20, c[0x0][0x4a0] ;  /* 0x00009400ff1477ac */ /* 0x000f220008000a00 */
[----:B------:R-:W0:Y:S03]  /*0390*/  LDC.64 R6, c[0x0][0x448] ;  /* 0x00011200ff067b82 */ /* 0x000e260000000a00 */
[----:B------:R-:W-:Y:S01]  /*03a0*/  IADD3 R2, PT, PT, -R19, RZ, RZ ;  /* 0x000000ff13027210 */ /* 0x000fe20007ffe1ff */
[----:B------:R-:W-:-:S02]  /*03b0*/  UIMAD UR15, UR6, UR15, UR5 ;  /* 0x0000000f060f72a4 */ /* 0x000fc4000f8e0205 */
[----:B------:R-:W-:Y:S02]  /*03c0*/  UIADD3 UR4, UP1, UPT, UR28, UR4, URZ ;  /* 0x000000041c047290 */ /* 0x000fe4000ff3e0ff */
[C---:B------:R-:W-:Y:S01]  /*03d0*/  IMAD R0, R9.reuse, R2, R0 ;  /* 0x0000000209007224 */ /* 0x040fe200078e0200 */
[----:B------:R-:W-:Y:S02]  /*03e0*/  USHF.R.S32.HI UR29, URZ, 0x1f, UR28 ;  /* 0x0000001fff1d7899 */ /* 0x000fe4000801141c */
[----:B-1----:R-:W-:Y:S02]  /*03f0*/  ULEA UR14, UP2, UR4, UR8, 0x1 ;  /* 0x00000008040e7291 */ /* 0x002fe4000f8408ff */
[----:B------:R-:W-:Y:S01]  /*0400*/  ISETP.GT.U32.AND P1, PT, R9, R0, PT ;  /* 0x000000000900720c */ /* 0x000fe20003f24070 */
[----:B------:R-:W-:Y:S01]  /*0410*/  UIADD3.X UR15, UPT, UPT, UR29, UR15, URZ, UP1, !UPT ;  /* 0x0000000f1d0f7290 */ /* 0x000fe20008ffe4ff */
[----:B------:R-:W1:Y:S01]  /*0420*/  @UP0 LDCU UR7, c[0x0][0x384] ;  /* 0x00007080ff0707ac */ /* 0x000e620008000800 */
[----:B------:R-:W-:-:S02]  /*0430*/  ULEA UR16, UP4, UR12, UR10, 0x1 ;  /* 0x0000000a0c107291 */ /* 0x000fc4000f8808ff */
[----:B------:R-:W-:Y:S02]  /*0440*/  UIADD3.X UR17, UPT, UPT, UR29, UR17, URZ, UP3, !UPT ;  /* 0x000000111d117290 */ /* 0x000fe40009ffe4ff */
[----:B------:R-:W-:-:S06]  /*0450*/  ULEA.HI.X UR15, UR4, UR9, UR15, 0x1, UP2 ;  /* 0x00000009040f7291 */ /* 0x000fcc00090f0c0f */
[-C--:B------:R-:W-:Y:S01]  /*0460*/  @!P1 IADD3 R0, PT, PT, R0, -R9.reuse, RZ ;  /* 0x8000000900009210 */ /* 0x080fe20007ffe0ff */
[----:B------:R-:W-:Y:S01]  /*0470*/  ULEA.HI.X UR17, UR12, UR11, UR17, 0x1, UP4 ;  /* 0x0000000b0c117291 */ /* 0x000fe2000a0f0c11 */
[----:B------:R-:W-:Y:S01]  /*0480*/  @!P1 IADD3 R19, PT, PT, R19, 0x1, RZ ;  /* 0x0000000113139810 */ /* 0x000fe20007ffe0ff */
[----:B--2---:R-:W-:Y:S01]  /*0490*/  UIMAD.WIDE.U32 UR4, UR26, UR18, URZ ;  /* 0x000000121a0472a5 */ /* 0x004fe2000f8e00ff */
[----:B------:R-:W-:Y:S01]  /*04a0*/  ISETP.GE.U32.AND P0, PT, R0, R9, PT ;  /* 0x000000090000720c */ /* 0x000fe20003f06070 */
[----:B------:R-:W2:Y:S01]  /*04b0*/  LDCU.64 UR12, c[0x0][0x528] ;  /* 0x0000a500ff0c77ac */ /* 0x000ea20008000a00 */
[C---:B------:R-:W-:Y:S02]  /*04c0*/  LOP3.LUT R0, R8.reuse, UR6, RZ, 0x3c, !PT ;  /* 0x0000000608007c12 */ /* 0x040fe4000f8e3cff */
[----:B------:R-:W-:Y:S01]  /*04d0*/  ISETP.NE.AND P1, PT, R8, RZ, PT ;  /* 0x000000ff0800720c */ /* 0x000fe20003f25270 */
[----:B------:R-:W2:Y:S01]  /*04e0*/  @UP0 LDCU UR10, c[0x0][0x38c] ;  /* 0x00007180ff0a07ac */ /* 0x000ea20008000800 */
[----:B------:R-:W-:Y:S01]  /*04f0*/  ISETP.GE.AND P2, PT, R0, RZ, PT ;  /* 0x000000ff0000720c */ /* 0x000fe20003f46270 */
[----:B------:R-:W-:Y:S01]  /*0500*/  UIMAD UR5, UR26, UR19, UR5 ;  /* 0x000000131a0572a4 */ /* 0x000fe2000f8e0205 */
[----:B------:R-:W2:Y:S05]  /*0510*/  @UP0 LDCU.64 UR18, c[0x0][0x480] ;  /* 0x00009000ff1207ac */ /* 0x000eaa0008000a00 */
[----:B------:R-:W-:Y:S01]  /*0520*/  @P0 IADD3 R19, PT, PT, R19, 0x1, RZ ;  /* 0x0000000113130810 */ /* 0x000fe20007ffe0ff */
[----:B----4-:R-:W-:-:S02]  /*0530*/  UIMAD.WIDE.U32 UR4, UR6, UR20, UR4 ;  /* 0x00000014060472a5 */ /* 0x010fc4000f8e0004 */
[----:B---3--:R-:W-:-:S03]  /*0540*/  UIMAD.WIDE.U32 UR8, UR26, UR22, URZ ;  /* 0x000000161a0872a5 */ /* 0x008fc6000f8e00ff */
[----:B------:R-:W-:Y:S01]  /*0550*/  @!P2 IADD3 R19, PT, PT, -R19, RZ, RZ ;  /* 0x000000ff1313a210 */ /* 0x000fe20007ffe1ff */
[----:B------:R-:W-:Y:S01]  /*0560*/  UIMAD UR21, UR6, UR21, UR5 ;  /* 0x00000015061572a4 */ /* 0x000fe2000f8e0205 */
[----:B------:R-:W-:Y:S01]  /*0570*/  @!P1 LOP3.LUT R19, RZ, R8, RZ, 0x33, !PT ;  /* 0x00000008ff139212 */ /* 0x000fe200078e33ff */
[----:B-1----:R-:W-:Y:S02]  /*0580*/  @UP0 UIMAD UR5, UR26, UR7, UR6 ;  /* 0x000000071a0502a4 */ /* 0x002fe4000f8e0206 */
[----:B------:R-:W-:Y:S01]  /*0590*/  UIADD3 UR4, UP1, UPT, UR28, UR4, URZ ;  /* 0x000000041c047290 */ /* 0x000fe2000ff3e0ff */
[----:B------:R-:W-:Y:S01]  /*05a0*/  SHF.R.S32.HI R3, RZ, 0x1f, R19 ;  /* 0x0000001fff037819 */ /* 0x000fe20000011413 */
[----:B------:R-:W-:Y:S02]  /*05b0*/  @UP0 UIMAD UR5, UR5, UR27, URZ ;  /* 0x0000001b050502a4 */ /* 0x000fe4000f8e02ff */
[----:B------:R-:W-:Y:S02]  /*05c0*/  UIMAD UR9, UR26, UR23, UR9 ;  /* 0x000000171a0972a4 */ /* 0x000fe4000f8e0209 */
[----:B------:R-:W-:Y:S01]  /*05d0*/  UIADD3.X UR21, UPT, UPT, UR29, UR21, URZ, UP1, !UPT ;  /* 0x000000151d157290 */ /* 0x000fe20008ffe4ff */
[----:B0-----:R-:W-:Y:S01]  /*05e0*/  IMAD R0, R3, R4, RZ ;  /* 0x0000000403007224 */ /* 0x001fe200078e02ff */
[----:B--2---:R-:W-:-:S02]  /*05f0*/  ULEA UR20, UP1, UR4, UR12, 0x1 ;  /* 0x0000000c04147291 */ /* 0x004fc4000f8208ff */
[----:B------:R-:W-:Y:S01]  /*0600*/  @UP0 UIMAD UR7, UR5, UR10, URZ ;  /* 0x0000000a050702a4 */ /* 0x000fe2000f8e02ff */
[C---:B------:R-:W-:Y:S01]  /*0610*/  IMAD.WIDE.U32 R2, R19.reuse, R4, UR8 ;  /* 0x0000000813027e25 */ /* 0x040fe2000f8e0004 */
[----:B------:R-:W-:Y:S01]  /*0620*/  ULEA.HI.X UR21, UR4, UR13, UR21, 0x1, UP1 ;  /* 0x0000000d04157291 */ /* 0x000fe200088f0c15 */
[----:B------:R-:W-:Y:S02]  /*0630*/  UMOV UR5, URZ ;  /* 0x000000ff00057c82 */ /* 0x000fe40008000000 */
[----:B------:R-:W-:Y:S01]  /*0640*/  IMAD R5, R19, R5, R0 ;  /* 0x0000000513057224 */ /* 0x000fe200078e0200 */
        /* <DEDUP_REMOVED lines=25> */
[C---:B------:R-:W-:Y:S02]  /*07e0*/  LOP3.LUT R3, R0.reuse, 0x3e00, RZ, 0xc0, !PT ;  /* 0x00003e0000037812 */ /* 0x040fe400078ec0ff */
[----:B------:R-:W-:Y:S02]  /*07f0*/  LEA.HI R24, R0, R0, RZ, 0x1b ;  /* 0x0000000000187211 */ /* 0x000fe400078fd8ff */
[----:B------:R-:W-:-:S02]  /*0800*/  LOP3.LUT R22, R3, 0x1f, R20, 0xf8, !PT ;  /* 0x0000001f03167812 */ /* 0x000fc400078ef814 */
[----:B------:R-:W-:Y:S01]  /*0810*/  LEA R24, R24, UR18, 0x2 ;  /* 0x0000001218187c11 */ /* 0x000fe2000f8e10ff */
[----:B------:R-:W-:Y:S01]  /*0820*/  UMOV UR18, UR20 ;  /* 0x0000001400127c82 */ /* 0x000fe20008000000 */
        /* <DEDUP_REMOVED lines=15> */
.L_x_7036:
        /* <DEDUP_REMOVED lines=70> */
[CC--:B------:R-:W-:Y:S02]  /*0d80*/  LEA.HI.SX32 R42, R41.reuse, R41.reuse, 0x1b ;  /* 0x00000029292a7211 */ /* 0x0c0fe400078fdaff */
[----:B------:R-:W-:Y:S02]  /*0d90*/  IADD3 R50, PT, PT, R41, 0xa0, RZ ;  /* 0x000000a029327810 */ /* 0x000fe40007ffe0ff */
[-C--:B------:R-:W-:Y:S02]  /*0da0*/  LEA.HI.SX32 R43, R44, R41.reuse, 0x1b ;  /* 0x000000292c2b7211 */ /* 0x080fe400078fdaff */
[-C--:B------:R-:W-:Y:S02]  /*0db0*/  LEA.HI.SX32 R44, R46, R41.reuse, 0x1b ;  /* 0x000000292e2c7211 */ /* 0x080fe400078fdaff */
[----:B------:R-:W-:Y:S02]  /*0dc0*/  LEA R46, R6, UR27, 0x1 ;  /* 0x0000001b062e7c11 */ /* 0x000fe4000f8e08ff */
[----:B------:R-:W-:-:S02]  /*0dd0*/  LEA.HI.SX32 R45, R48, R41, 0x1b ;  /* 0x00000029302d7211 */ /* 0x000fc400078fdaff */
[C---:B------:R-:W-:Y:S02]  /*0de0*/  IADD3 R6, PT, PT, R41.reuse, 0xc0, RZ ;  /* 0x000000c029067810 */ /* 0x040fe40007ffe0ff */
[----:B------:R-:W-:Y:S02]  /*0df0*/  LEA R42, R42, UR27, 0x1 ;  /* 0x0000001b2a2a7c11 */ /* 0x000fe4000f8e08ff */
[----:B------:R-:W-:Y:S02]  /*0e00*/  LEA.HI.SX32 R47, R50, R41, 0x1b ;  /* 0x00000029322f7211 */ /* 0x000fe400078fdaff */
[----:B------:R-:W-:Y:S02]  /*0e10*/  IADD3 R48, PT, PT, R41, 0xe0, RZ ;  /* 0x000000e029307810 */ /* 0x000fe40007ffe0ff */
[----:B------:R-:W-:Y:S02]  /*0e20*/  LEA R43, R43, UR27, 0x1 ;  /* 0x0000001b2b2b7c11 */ /* 0x000fe4000f8e08ff */
[----:B------:R-:W-:-:S02]  /*0e30*/  IADD3 R50, PT, PT, R41, 0x100, RZ ;  /* 0x0000010029327810 */ /* 0x000fc40007ffe0ff */
[----:B------:R-:W-:Y:S02]  /*0e40*/  LEA R44, R44, UR27, 0x1 ;  /* 0x0000001b2c2c7c11 */ /* 0x000fe4000f8e08ff */
[-C--:B------:R-:W-:Y:S02]  /*0e50*/  LEA.HI.SX32 R6, R6, R41.reuse, 0x1b ;  /* 0x0000002906067211 */ /* 0x080fe400078fdaff */
[----:B------:R-:W-:Y:S02]  /*0e60*/  LEA R45, R45, UR27, 0x1 ;  /* 0x0000001b2d2d7c11 */ /* 0x000fe4000f8e08ff */
[-C--:B------:R-:W-:Y:S02]  /*0e70*/  LEA.HI.SX32 R49, R48, R41.reuse, 0x1b ;  /* 0x0000002930317211 */ /* 0x080fe400078fdaff */
[----:B------:R-:W-:Y:S02]  /*0e80*/  IADD3 R52, PT, PT, R41, 0x120, RZ ;  /* 0x0000012029347810 */ /* 0x000fe40007ffe0ff */
[----:B------:R-:W-:-:S02]  /*0e90*/  LEA.HI.SX32 R50, R50, R41, 0x1b ;  /* 0x0000002932327211 */ /* 0x000fc400078fdaff */
[----:B------:R-:W-:Y:S02]  /*0ea0*/  LEA R47, R47, UR27, 0x1 ;  /* 0x0000001b2f2f7c11 */ /* 0x000fe4000f8e08ff */
[----:B------:R-:W-:Y:S02]  /*0eb0*/  IADD3 R54, PT, PT, R41, 0x140, RZ ;  /* 0x0000014029367810 */ /* 0x000fe40007ffe0ff */
[----:B------:R-:W-:Y:S02]  /*0ec0*/  LEA R48, R6, UR27, 0x1 ;  /* 0x0000001b06307c11 */ /* 0x000fe4000f8e08ff */
[----:B------:R-:W-:Y:S02]  /*0ed0*/  LEA R49, R49, UR27, 0x1 ;  /* 0x0000001b31317c11 */ /* 0x000fe4000f8e08ff */
[----:B------:R-:W-:Y:S02]  /*0ee0*/  LEA.HI.SX32 R51, R52, R41, 0x1b ;  /* 0x0000002934337211 */ /* 0x000fe400078fdaff */
[----:B------:R-:W-:-:S02]  /*0ef0*/  LEA R50, R50, UR27, 0x1 ;  /* 0x0000001b32327c11 */ /* 0x000fc4000f8e08ff */
[-C--:B------:R-:W-:Y:S02]  /*0f00*/  LEA.HI.SX32 R52, R54, R41.reuse, 0x1b ;  /* 0x0000002936347211 */ /* 0x080fe400078fdaff */
[----:B------:R-:W-:Y:S02]  /*0f10*/  IADD3 R6, PT, PT, R41, 0x180, RZ ;  /* 0x0000018029067810 */ /* 0x000fe40007ffe0ff */
[----:B------:R-:W-:Y:S02]  /*0f20*/  LEA R51, R51, UR27, 0x1 ;  /* 0x0000001b33337c11 */ /* 0x000fe4000f8e08ff */
[----:B------:R-:W-:Y:S02]  /*0f30*/  LEA R52, R52, UR27, 0x1 ;  /* 0x0000001b34347c11 */ /* 0x000fe4000f8e08ff */
[----:B------:R-:W-:Y:S02]  /*0f40*/  IADD3 R54, PT, PT, R41, 0x1e0, RZ ;  /* 0x000001e029367810 */ /* 0x000fe40007ffe0ff */
[----:B------:R-:W-:-:S02]  /*0f50*/  LEA.HI.SX32 R6, R6, R41, 0x1b ;  /* 0x0000002906067211 */ /* 0x000fc400078fdaff */
[----:B------:R-:W-:Y:S02]  /*0f60*/  LEA.HI.SX32 R57, R54, R41, 0x1b ;  /* 0x0000002936397211 */ /* 0x000fe400078fdaff */
[----:B------:R-:W-:Y:S02]  /*0f70*/  LEA R54, R6, UR27, 0x1 ;  /* 0x0000001b06367c11 */ /* 0x000fe4000f8e08ff */
[----:B------:R-:W-:Y:S02]  /*0f80*/  LEA R57, R57, UR27, 0x1 ;  /* 0x0000001b39397c11 */ /* 0x000fe4000f8e08ff */
[----:B------:R-:W-:Y:S02]  /*0f90*/  ISETP.GE.AND P0, PT, R22, UR40, PT ;  /* 0x0000002816007c0c */ /* 0x000fe4000bf06270 */
[----:B------:R-:W-:Y:S02]  /*0fa0*/  PRMT R7, RZ, 0x7610, R7 ;  /* 0x00007610ff077816 */ /* 0x000fe40000000007 */
[----:B------:R-:W-:-:S02]  /*0fb0*/  P2R R66, PR, RZ, 0x2 ;  /* 0x00000002ff427803 */ /* 0x000fc40000000000 */
[----:B------:R-:W-:Y:S02]  /*0fc0*/  P2R R65, PR, RZ, 0x4 ;  /* 0x00000004ff417803 */ /* 0x000fe40000000000 */
[----:B------:R-:W-:Y:S02]  /*0fd0*/  ISETP.GE.AND P1, PT, R28, UR40, PT ;  /* 0x000000281c007c0c */ /* 0x000fe4000bf26270 */
[----:B------:R-:W-:Y:S02]  /*0fe0*/  P2R R64, PR, RZ, 0x8 ;  /* 0x00000008ff407803 */ /* 0x000fe40000000000 */
[----:B------:R-:W-:Y:S02]  /*0ff0*/  ISETP.GE.AND P2, PT, R27, UR40, PT ;  /* 0x000000281b007c0c */ /* 0x000fe4000bf46270 */
[----:B------:R-:W-:Y:S02]  /*1000*/  ISETP.GE.AND P3, PT, R26, UR40, PT ;  /* 0x000000281a007c0c */ /* 0x000fe4000bf66270 */
[----:B------:R-:W-:-:S02]  /*1010*/  PRMT R6, RZ, 0x7610, R6 ;  /* 0x00007610ff067816 */ /* 0x000fc40000000006 */
[----:B------:R-:W-:Y:S01]  /*1020*/  PRMT R63, RZ, 0x7610, R63 ;  /* 0x00007610ff3f7816 */ /* 0x000fe2000000003f */
[----:B--2---:R-:W-:Y:S04]  /*1030*/  STS.U16 [R42], R9 ;  /* 0x000000092a007388 */ /* 0x004fe80000000400 */
[----:B---3--:R0:W-:Y:S04]  /*1040*/  STS.U16 [R43+0x40], R0 ;  /* 0x000040002b007388 */ /* 0x0081e80000000400 */
[----:B----4-:R-:W-:Y:S04]  /*1050*/  STS.U16 [R44+0x80], R11 ;  /* 0x0000800b2c007388 */ /* 0x010fe80000000400 */
[----:B------:R2:W-:Y:S01]  /*1060*/  STS.U16 [R45+0xc0], R8 ;  /* 0x0000c0082d007388 */ /* 0x0005e20000000400 */
[----:B0-----:R-:W-:-:S04]  /*1070*/  IADD3 R0, PT, PT, R41, 0x160, RZ ;  /* 0x0000016029007810 */ /* 0x001fc80007ffe0ff */
[----:B------:R-:W-:Y:S01]  /*1080*/  LEA.HI.SX32 R0, R0, R41, 0x1b ;  /* 0x0000002900007211 */ /* 0x000fe200078fdaff */
[----:B------:R-:W-:Y:S01]  /*1090*/  STS.U16 [R46+0x100], R13 ;  /* 0x0001000d2e007388 */ /* 0x000fe20000000400 */
[----:B--2---:R-:W-:-:S03]  /*10a0*/  IADD3 R8, PT, PT, R41, 0x1a0, RZ ;  /* 0x000001a029087810 */ /* 0x004fc60007ffe0ff */
[----:B------:R0:W-:Y:S04]  /*10b0*/  STS.U16 [R47+0x140], R10 ;  /* 0x0001400a2f007388 */ /* 0x0001e80000000400 */
[----:B------:R-:W-:Y:S04]  /*10c0*/  STS.U16 [R48+0x180], R15 ;  /* 0x0001800f30007388 */ /* 0x000fe80000000400 */
[----:B------:R-:W-:Y:S01]  /*10d0*/  STS.U16 [R49+0x1c0], R12 ;  /* 0x0001c00c31007388 */ /* 0x000fe20000000400 */
[----:B0-----:R-:W-:-:S03]  /*10e0*/  IADD3 R10, PT, PT, R41, 0x1c0, RZ ;  /* 0x000001c0290a7810 */ /* 0x001fc60007ffe0ff */
[----:B------:R0:W-:Y:S01]  /*10f0*/  STS.U16 [R50+0x200], R53 ;  /* 0x0002003532007388 */ /* 0x0001e20000000400 */
[-C--:B------:R-:W-:Y:S02]  /*1100*/  LEA.HI.SX32 R8, R8, R41.reuse, 0x1b ;  /* 0x0000002908087211 */ /* 0x080fe400078fdaff */
[----:B------:R-:W-:Y:S02]  /*1110*/  LEA.HI.SX32 R10, R10, R41, 0x1b ;  /* 0x000000290a0a7211 */ /* 0x000fe400078fdaff */
[----:B0-----:R-:W-:Y:S01]  /*1120*/  LEA R53, R0, UR27, 0x1 ;  /* 0x0000001b00357c11 */ /* 0x001fe2000f8e08ff */
[----:B------:R-:W-:Y:S01]  /*1130*/  STS.U16 [R51+0x240], R14 ;  /* 0x0002400e33007388 */ /* 0x000fe20000000400 */
[----:B------:R-:W-:-:S03]  /*1140*/  SHF.L.U32 R0, R41, 0x4, RZ ;  /* 0x0000000429007819 */ /* 0x000fc600000006ff */
[----:B------:R0:W-:Y:S01]  /*1150*/  STS.U16 [R52+0x280], R55 ;  /* 0x0002803734007388 */ /* 0x0001e20000000400 */
[----:B------:R-:W-:-:S03]  /*1160*/  LEA R56, R10, UR27, 0x1 ;  /* 0x0000001b0a387c11 */ /* 0x000fc6000f8e08ff */
[----:B------:R2:W-:Y:S01]  /*1170*/  STS.U16 [R53+0x2c0], R58 ;  /* 0x0002c03a35007388 */ /* 0x0005e20000000400 */
        /* <DEDUP_REMOVED lines=53> */
[----:B--2---:R-:W-:Y:S02]  /*14d0*/  PRMT R60, RZ, 0x7610, R60 ;  /* 0x00007610ff3c7816 */ /* 0x004fe4000000003c */
[----:B---3--:R-:W-:Y:S01]  /*14e0*/  PRMT R61, RZ, 0x7610, R61 ;  /* 0x00007610ff3d7816 */ /* 0x008fe2000000003d */
[----:B------:R-:W2:Y:S01]  /*14f0*/  @!P0 LDG.E.U16 R14, desc[UR24][R4.64+0x240] ;  /* 0x00024018040e8981 */ /* 0x000ea2000c1e1500 */
[----:B------:R-:W-:-:S02]  /*1500*/  PRMT R0, RZ, 0x7610, R0 ;  /* 0x00007610ff007816 */ /* 0x000fc40000000000 */
[----:B----4-:R-:W-:Y:S01]  /*1510*/  PRMT R62, RZ, 0x7610, R62 ;  /* 0x00007610ff3e7816 */ /* 0x010fe2000000003e */
[----:B------:R-:W3:Y:S04]  /*1520*/  @!P1 LDG.E.U16 R59, desc[UR24][R4.64+0x280] ;  /* 0x00028018043b9981 */ /* 0x000ee8000c1e1500 */
        /* <DEDUP_REMOVED lines=31> */
[----:B----4-:R-:W-:Y:S04]  /*1720*/  STS.U16 [R53+0x2c0], R60 ;  /* 0x0002c03c35007388 */ /* 0x010fe80000000400 */
        /* <DEDUP_REMOVED lines=23> */
[----:B------:R-:W-:-:S03]  /*18a0*/  PRMT R0, RZ, 0x7610, R0 ;  /* 0x00007610ff007816 */ /* 0x000fc60000000000 */
        /* <DEDUP_REMOVED lines=44> */
[----:B------:R-:W-:Y:S01]  /*1b70*/  HFMA2 R139, -RZ, RZ, 0, 0 ;  /* 0x00000000ff8b7431 */ /* 0x000fe200000001ff */
[----:B------:R-:W-:Y:S02]  /*1b80*/  CS2R R136, SRZ ;  /* 0x0000000000887805 */ /* 0x000fe4000001ff00 */
[----:B------:R-:W-:Y:S02]  /*1b90*/  CS2R R134, SRZ ;  /* 0x0000000000867805 */ /* 0x000fe4000001ff00 */
[----:B------:R-:W-:Y:S02]  /*1ba0*/  CS2R R132, SRZ ;  /* 0x0000000000847805 */ /* 0x000fe4000001ff00 */
[----:B------:R-:W-:Y:S02]  /*1bb0*/  CS2R R130, SRZ ;  /* 0x0000000000827805 */ /* 0x000fe4000001ff00 */
[----:B------:R-:W-:Y:S02]  /*1bc0*/  CS2R R128, SRZ ;  /* 0x0000000000807805 */ /* 0x000fe4000001ff00 */
[----:B------:R-:W-:-:S02]  /*1bd0*/  CS2R R126, SRZ ;  /* 0x00000000007e7805 */ /* 0x000fc4000001ff00 */
[----:B------:R-:W-:Y:S02]  /*1be0*/  CS2R R124, SRZ ;  /* 0x00000000007c7805 */ /* 0x000fe4000001ff00 */
[----:B------:R-:W-:Y:S01]  /*1bf0*/  MOV R122, RZ ;  /* 0x000000ff007a7202 */ /* 0x000fe20000000f00 */
        /* <DEDUP_REMOVED lines=93> */
[----:B------:R-:W-:Y:S01]  /*21d0*/  HADD2.F32 R69, -RZ, R9.H0_H0 ;  /* 0x20000009ff457230 */ /* 0x000fe20000004100 */
[----:B------:R-:W-:Y:S01]  /*21e0*/  MOV R75, RZ ;  /* 0x000000ff004b7202 */ /* 0x000fe20000000f00 */
[----:B------:R-:W-:Y:S01]  /*21f0*/  HADD2.F32 R67, -RZ, R10.H0_H0 ;  /* 0x2000000aff437230 */ /* 0x000fe20000004100 */
[----:B------:R-:W1:Y:S01]  /*2200*/  LDC.64 R6, c[0x0][0x450] ;  /* 0x00011400ff067b82 */ /* 0x000e620000000a00 */
[----:B------:R-:W-:-:S02]  /*2210*/  HADD2.F32 R59, -RZ, R59.H0_H0 ;  /* 0x2000003bff3b7230 */ /* 0x000fc40000004100 */
[--C-:B------:R-:W-:Y:S01]  /*2220*/  FADD.FTZ R70, R65, R16.reuse ;  /* 0x0000001041467221 */ /* 0x100fe20000010000 */
[----:B------:R-:W-:Y:S02]  /*2230*/  HADD2.F32 R11, -RZ, R11.H0_H0 ;  /* 0x2000000bff0b7230 */ /* 0x000fe40000004100 */
[--C-:B------:R-:W-:Y:S01]  /*2240*/  FADD.FTZ R68, R67, R16.reuse ;  /* 0x0000001043447221 */ /* 0x100fe20000010000 */
[----:B------:R-:W-:Y:S01]  /*2250*/  HADD2.F32 R141, -RZ, R12.H0_H0 ;  /* 0x2000000cff8d7230 */ /* 0x000fe20000004100 */
[----:B------:R-:W-:Y:S01]  /*2260*/  MOV R139, RZ ;  /* 0x000000ff008b7202 */ /* 0x000fe20000000f00 */
[----:B------:R-:W-:Y:S01]  /*2270*/  HADD2.F32 R13, -RZ, R13.H0_H0 ;  /* 0x2000000dff0d7230 */ /* 0x000fe20000004100 */
[----:B------:R-:W2:Y:S01]  /*2280*/  LDC.64 R8, c[0x0][0x4b8] ;  /* 0x00012e00ff087b82 */ /* 0x000ea20000000a00 */
        /* <DEDUP_REMOVED lines=28> */
.L_x_7035:
[----:B0-----:R-:W-:Y:S01]  /*2450*/  HFMA2 R3, -RZ, RZ, 0, 0 ;  /* 0x00000000ff037431 */ /* 0x001fe200000001ff */
[----:B------:R-:W-:Y:S02]  /*2460*/  MOV R2, R22 ;  /* 0x0000001600027202 */ /* 0x000fe40000000f00 */
[----:B------:R-:W-:-:S03]  /*2470*/  ISETP.GE.AND P3, PT, R26, UR40, PT ;  /* 0x000000281a007c0c */ /* 0x000fc6000bf66270 */
[----:B0-----:R-:W-:-:S04]  /*2480*/  IMAD.WIDE.U32 R10, R75, UR30, R2 ;  /* 0x0000001e4b0a7c25 */ /* 0x001fc8000f8e0002 */
[----:B------:R-:W-:Y:S01]  /*2490*/  IMAD R3, R75, UR31, R11 ;  /* 0x0000001f4b037c24 */ /* 0x000fe2000f8e020b */
[----:B------:R-:W-:-:S04]  /*24a0*/  LEA R2, P0, R10, R23, 0x1 ;  /* 0x000000170a027211 */ /* 0x000fc800078008ff */
[----:B------:R-:W-:Y:S02]  /*24b0*/  LEA.HI.X R3, R10, R25, R3, 0x1, P0 ;  /* 0x000000190a037211 */ /* 0x000fe400000f0c03 */
[----:B------:R-:W-:Y:S02]  /*24c0*/  ISETP.GE.AND P0, PT, R27, UR40, PT ;  /* 0x000000281b007c0c */ /* 0x000fe4000bf06270 */
[----:B------:R-:W-:Y:S01]  /*24d0*/  ISETP.GE.AND P2, PT, R29, UR40, PT ;  /* 0x000000281d007c0c */ /* 0x000fe2000bf46270 */
[----:B------:R-:W5:Y:S01]  /*24e0*/  @!P4 LDG.E.U16 R15, desc[UR24][R2.64] ;  /* 0x00000018020fc981 */ /* 0x000f62000c1e1500 */
[----:B------:R-:W-:Y:S02]  /*24f0*/  ISETP.GE.AND P1, PT, R28, UR40, PT ;  /* 0x000000281c007c0c */ /* 0x000fe4000bf26270 */
[----:B------:R-:W-:Y:S01]  /*2500*/  ISETP.GE.AND P6, PT, R30, UR40, PT ;  /* 0x000000281e007c0c */ /* 0x000fe2000bfc6270 */
[----:B---3--:R-:W3:Y:S06]  /*2510*/  @!P3 LDG.E.U16 R10, desc[UR24][R2.64+0x40] ;  /* 0x00004018020ab981 */ /* 0x008eec000c1e1500 */
[----:B----4-:R-:W4:Y:S04]  /*2520*/  @!P0 LDG.E.U16 R11, desc[UR24][R2.64+0x80] ;  /* 0x00008018020b8981 */ /* 0x010f28000c1e1500 */
[----:B------:R-:W2:Y:S04]  /*2530*/  @!P2 LDG.E.U16 R13, desc[UR24][R2.64+0x100] ;  /* 0x00010018020da981 */ /* 0x000ea8000c1e1500 */
[----:B------:R-:W2:Y:S04]  /*2540*/  @!P1 LDG.E.U16 R12, desc[UR24][R2.64+0xc0] ;  /* 0x0000c018020c9981 */ /* 0x000ea8000c1e1500 */
[----:B------:R-:W2:Y:S01]  /*2550*/  @!P6 LDG.E.U16 R14, desc[UR24][R2.64+0x140] ;  /* 0x00014018020ee981 */ /* 0x000ea2000c1e1500 */
[----:B------:R-:W-:Y:S01]  /*2560*/  MOV R141, RZ ;  /* 0x000000ff008d7202 */ /* 0x000fe20000000f00 */
[----:B------:R-:W-:Y:S01]  /*2570*/  HFMA2 R143, -RZ, RZ, 0, 0 ;  /* 0x00000000ff8f7431 */ /* 0x000fe200000001ff */
[----:B------:R-:W-:-:S02]  /*2580*/  MOV R145, RZ ;  /* 0x000000ff00917202 */ /* 0x000fc40000000f00 */
[----:B-----5:R-:W-:-:S04]  /*2590*/  @!P4 PRMT R141, R15, 0x5410, RZ ;  /* 0x000054100f8dc816 */ /* 0x020fc800000000ff */
[----:B---3--:R-:W-:Y:S02]  /*25a0*/  @!P3 PRMT R141, R141, 0x5410, R10 ;  /* 0x000054108d8db816 */ /* 0x008fe4000000000a */
[----:B------:R-:W-:Y:S02]  /*25b0*/  ISETP.GE.AND P3, PT, R31, UR40, PT ;  /* 0x000000281f007c0c */ /* 0x000fe4000bf66270 */
[----:B----4-:R-:W-:Y:S02]  /*25c0*/  @!P0 PRMT R143, R11, 0x5410, RZ ;  /* 0x000054100b8f8816 */ /* 0x010fe400000000ff */
[----:B--2---:R-:W-:Y:S02]  /*25d0*/  @!P2 PRMT R145, R13, 0x5410, RZ ;  /* 0x000054100d91a816 */ /* 0x004fe400000000ff */
[----:B------:R-:W-:Y:S02]  /*25e0*/  ISETP.GE.AND P2, PT, R33, UR40, PT ;  /* 0x0000002821007c0c */ /* 0x000fe4000bf46270 */
[----:B------:R-:W-:-:S05]  /*25f0*/  ISETP.GE.AND P0, PT, R32, UR40, PT ;  /* 0x0000002820007c0c */ /* 0x000fca000bf06270 */
[----:B------:R-:W2:Y:S01]  /*2600*/  @!P3 LDG.E.U16 R10, desc[UR24][R2.64+0x180] ;  /* 0x00018018020ab981 */ /* 0x000ea2000c1e1500 */
[----:B------:R-:W-:Y:S02]  /*2610*/  @!P1 PRMT R143, R143, 0x5410, R12 ;  /* 0x000054108f8f9816 */ /* 0x000fe4000000000c */
[----:B------:R-:W-:Y:S02]  /*2620*/  ISETP.GE.AND P1, PT, R34, UR40, PT ;  /* 0x0000002822007c0c */ /* 0x000fe4000bf26270 */
[----:B------:R-:W-:Y:S02]  /*2630*/  @!P6 PRMT R145, R145, 0x5410, R14 ;  /* 0x000054109191e816 */ /* 0x000fe4000000000e */
[----:B------:R-:W-:Y:S01]  /*2640*/  ISETP.GE.AND P6, PT, R35, UR40, PT ;  /* 0x0000002823007c0c */ /* 0x000fe2000bfc6270 */
[----:B------:R-:W3:Y:S04]  /*2650*/  @!P2 LDG.E.U16 R15, desc[UR24][R2.64+0x200] ;  /* 0x00020018020fa981 */ /* 0x000ee8000c1e1500 */
[----:B------:R-:W4:Y:S04]  /*2660*/  @!P0 LDG.E.U16 R14, desc[UR24][R2.64+0x1c0] ;  /* 0x0001c018020e8981 */ /* 0x000f28000c1e1500 */
[----:B------:R-:W5:Y:S04]  /*2670*/  @!P1 LDG.E.U16 R138, desc[UR24][R2.64+0x240] ;  /* 0x00024018028a9981 */ /* 0x000f68000c1e1500 */
[----:B------:R-:W5:Y:S01]  /*2680*/  @!P6 LDG.E.U16 R140, desc[UR24][R2.64+0x280] ;  /* 0x00028018028ce981 */ /* 0x000f62000c1e1500 */
[----:B------:R-:W-:Y:S01]  /*2690*/  HFMA2 R147, -RZ, RZ, 0, 0 ;  /* 0x00000000ff937431 */ /* 0x000fe200000001ff */
[----:B------:R-:W-:Y:S01]  /*26a0*/  MOV R12, UR10 ;  /* 0x0000000a000c7c02 */ /* 0x000fe20008000f00 */
[----:B------:R-:W-:Y:S01]  /*26b0*/  HFMA2 R149, -RZ, RZ, 0, 0 ;  /* 0x00000000ff957431 */ /* 0x000fe200000001ff */
[----:B------:R-:W-:-:S02]  /*26c0*/  MOV R11, UR7 ;  /* 0x00000007000b7c02 */ /* 0x000fc40008000f00 */
[----:B------:R-:W-:Y:S02]  /*26d0*/  MOV R151, RZ ;  /* 0x000000ff00977202 */ /* 0x000fe40000000f00 */
[----:B------:R-:W-:Y:S02]  /*26e0*/  MOV R13, UR11 ;  /* 0x0000000b000d7c02 */ /* 0x000fe40008000f00 */
[----:B--2---:R-:W-:Y:S02]  /*26f0*/  @!P3 PRMT R147, R10, 0x5410, RZ ;  /* 0x000054100a93b816 */ /* 0x004fe400000000ff */
[----:B------:R-:W-:Y:S02]  /*2700*/  MOV R10, R12 ;  /* 0x0000000c000a7202 */ /* 0x000fe40000000f00 */
[----:B------:R-:W-:-:S03]  /*2710*/  ISETP.GE.AND P3, PT, R36, UR40, PT ;  /* 0x0000002824007c0c */ /* 0x000fc6000bf66270 */
[----:B------:R-:W-:Y:S01]  /*2720*/  IMAD.WIDE.U32 R10, R75, UR28, R10 ;  /* 0x0000001c4b0a7c25 */ /* 0x000fe2000f8e000a */
[----:B---3--:R-:W-:-:S03]  /*2730*/  @!P2 PRMT R149, R15, 0x5410, RZ ;  /* 0x000054100f95a816 */ /* 0x008fc600000000ff */
[----:B------:R-:W-:Y:S01]  /*2740*/  IMAD R11, R75, UR29, R11 ;  /* 0x0000001d4b0b7c24 */ /* 0x000fe2000f8e020b */
[----:B----4-:R-:W-:Y:S02]  /*2750*/  @!P0 PRMT R147, R147, 0x5410, R14 ;  /* 0x0000541093938816 */ /* 0x010fe4000000000e */
[----:B------:R-:W-:-:S03]  /*2760*/  LEA R12, P0, R10, R4, 0x2 ;  /* 0x000000040a0c7211 */ /* 0x000fc600078010ff */
[----:B------:R-:W2:Y:S01]  /*2770*/  @!P3 LDG.E.U16 R142, desc[UR24][R2.64+0x2c0] ;  /* 0x0002c018028eb981 */ /* 0x000ea2000c1e1500 */
[----:B-----5:R-:W-:Y:S02]  /*2780*/  @!P1 PRMT R149, R149, 0x5410, R138 ;  /* 0x0000541095959816 */ /* 0x020fe4000000008a */
[----:B------:R-:W-:Y:S02]  /*2790*/  ISETP.GE.AND P1, PT, R37, UR40, PT ;  /* 0x0000002825007c0c */ /* 0x000fe4000bf26270 */
[----:B------:R-:W-:Y:S02]  /*27a0*/  @!P6 PRMT R151, R140, 0x5410, RZ ;  /* 0x000054108c97e816 */ /* 0x000fe400000000ff */
[----:B------:R-:W-:Y:S02]  /*27b0*/  ISETP.GE.AND P6, PT, R39, UR40, PT ;  /* 0x0000002827007c0c */ /* 0x000fe4000bfc6270 */
[----:B------:R-:W-:Y:S02]  /*27c0*/  LEA.HI.X R13, R10, R5, R11, 0x2, P0 ;  /* 0x000000050a0d7211 */ /* 0x000fe400000f140b */
[----:B------:R-:W-:-:S02]  /*27d0*/  ISETP.GE.AND P0, PT, R38, UR40, PT ;  /* 0x0000002826007c0c */ /* 0x000fc4000bf06270 */
        /* <DEDUP_REMOVED lines=8> */
[----:B------:R-:W-:Y:S01]  /*2860*/  MOV R10, R14 ;  /* 0x0000000e000a7202 */ /* 0x000fe20000000f00 */
[----:B------:R-:W-:Y:S01]  /*2870*/  STS.U16 [R42], R141 ;  /* 0x0000008d2a007388 */ /* 0x000fe20000000400 */
[----:B0-----:R-:W-:-:S03]  /*2880*/  PRMT R3, R141, 0x7632, R3 ;  /* 0x000076328d037816 */ /* 0x001fc60000000003 */
[C---:B------:R-:W-:Y:S02]  /*2890*/  IMAD.WIDE.U32 R10, R75.reuse, UR32, R10 ;  /* 0x000000204b0a7c25 */ /* 0x040fe4000f8e000a */
[----:B------:R0:W-:Y:S02]  /*28a0*/  STS.U16 [R43+0x40], R3 ;  /* 0x000040032b007388 */ /* 0x0001e40000000400 */
[----:B------:R-:W-:Y:S01]  /*28b0*/  IMAD R11, R75, UR33, R11 ;  /* 0x000000214b0b7c24 */ /* 0x000fe2000f8e020b */
[----:B------:R-:W-:Y:S02]  /*28c0*/  MOV R15, UR9 ;  /* 0x00000009000f7c02 */ /* 0x000fe40008000f00 */
[----:B------:R-:W-:Y:S01]  /*28d0*/  PRMT R2, R143, 0x7632, R2 ;  /* 0x000076328f027816 */ /* 0x000fe20000000002 */
[----:B0-----:R-:W-:Y:S01]  /*28e0*/  HFMA2 R3, -RZ, RZ, 0, 0 ;  /* 0x00000000ff037431 */ /* 0x001fe200000001ff */
[----:B------:R-:W-:Y:S01]  /*28f0*/  STS.U16 [R44+0x80], R143 ;  /* 0x0000808f2c007388 */ /* 0x000fe20000000400 */
[----:B------:R-:W-:-:S02]  /*2900*/  PRMT R12, R147, 0x7632, R12 ;  /* 0x00007632930c7816 */ /* 0x000fc4000000000c */
[----:B------:R-:W-:Y:S01]  /*2910*/  PRMT R13, R149, 0x7632, R13 ;  /* 0x00007632950d7816 */ /* 0x000fe2000000000d */
[----:B------:R-:W-:Y:S04]  /*2920*/  STS.U16 [R45+0xc0], R2 ;  /* 0x0000c0022d007388 */ /* 0x000fe80000000400 */
[----:B------:R-:W-:Y:S01]  /*2930*/  STS.U16 [R46+0x100], R145 ;  /* 0x000100912e007388 */ /* 0x000fe20000000400 */
[----:B--2---:R-:W-:Y:S02]  /*2940*/  @!P3 PRMT R151, R151, 0x5410, R142 ;  /* 0x000054109797b816 */ /* 0x004fe4000000008e */
[----:B-1----:R-:W-:-:S04]  /*2950*/  LEA R14, P3, R10, R6, 0x2 ;  /* 0x000000060a0e7211 */ /* 0x002fc800078610ff */
[----:B------:R-:W-:Y:S02]  /*2960*/  LEA.HI.X R15, R10, R7, R11, 0x2, P3 ;  /* 0x000000070a0f7211 */ /* 0x000fe400018f140b */
[----:B------:R-:W-:Y:S02]  /*2970*/  PRMT R10, R145, 0x7632, R10 ;  /* 0x00007632910a7816 */ /* 0x000fe4000000000a */
[----:B------:R-:W-:Y:S02]  /*2980*/  MOV R11, RZ ;  /* 0x000000ff000b7202 */ /* 0x000fe40000000f00 */
[----:B------:R-:W-:Y:S01]  /*2990*/  PRMT R141, R151, 0x7632, R141 ;  /* 0x00007632978d7816 */ /* 0x000fe2000000008d */
[----:B------:R0:W-:Y:S01]  /*29a0*/  STS.U16 [R47+0x140], R10 ;  /* 0x0001400a2f007388 */ /* 0x0001e20000000400 */
[----:B----4-:R-:W-:Y:S02]  /*29b0*/  @!P1 PRMT R3, R148, 0x5410, RZ ;  /* 0x0000541094039816 */ /* 0x010fe400000000ff */
[----:B-----5:R-:W-:Y:S01]  /*29c0*/  @!P6 PRMT R11, R144, 0x5410, RZ ;  /* 0x00005410900be816 */ /* 0x020fe200000000ff */
[----:B------:R-:W-:Y:S01]  /*29d0*/  STS.U16 [R48+0x180], R147 ;  /* 0x0001809330007388 */ /* 0x000fe20000000400 */
[----:B---3--:R-:W-:-:S03]  /*29e0*/  @!P0 PRMT R3, R3, 0x5410, R140 ;  /* 0x0000541003038816 */ /* 0x008fc6000000008c */
[----:B------:R1:W-:Y:S01]  /*29f0*/  STS.U16 [R49+0x1c0], R12 ;  /* 0x0001c00c31007388 */ /* 0x0003e20000000400 */
[----:B------:R-:W-:-:S03]  /*2a00*/  @!P2 PRMT R11, R11, 0x5410, R146 ;  /* 0x000054100b0ba816 */ /* 0x000fc60000000092 */
[----:B------:R-:W-:Y:S01]  /*2a10*/  STS.U16 [R50+0x200], R149 ;  /* 0x0002009532007388 */ /* 0x000fe20000000400 */
[----:B0-----:R-:W-:-:S03]  /*2a20*/  PRMT R10, R3, 0x7632, R10 ;  /* 0x00007632030a7816 */ /* 0x001fc6000000000a */
[----:B------:R0:W-:Y:S01]  /*2a30*/  STS.U16 [R51+0x240], R13 ;  /* 0x0002400d33007388 */ /* 0x0001e20000000400 */
[----:B-1----:R-:W-:-:S03]  /*2a40*/  PRMT R12, R11, 0x7632, R12 ;  /* 0x000076320b0c7816 */ /* 0x002fc6000000000c */
[----:B------:R-:W-:Y:S04]  /*2a50*/  STS.U16 [R52+0x280], R151 ;  /* 0x0002809734007388 */ /* 0x000fe80000000400 */
[----:B------:R-:W-:Y:S04]  /*2a60*/  STS.U16 [R53+0x2c0], R141 ;  /* 0x0002c08d35007388 */ /* 0x000fe80000000400 */
[----:B------:R1:W-:Y:S04]  /*2a70*/  STS.U16 [R54+0x300], R3 ;  /* 0x0003000336007388 */ /* 0x0003e80000000400 */
[----:B------:R2:W-:Y:S04]  /*2a80*/  STS.U16 [R55+0x340], R10 ;  /* 0x0003400a37007388 */ /* 0x0005e80000000400 */
[----:B------:R-:W-:Y:S04]  /*2a90*/  STS.U16 [R56+0x380], R11 ;  /* 0x0003800b38007388 */ /* 0x000fe80000000400 */
[----:B------:R-:W-:Y:S01]  /*2aa0*/  STS.U16 [R57+0x3c0], R12 ;  /* 0x0003c00c39007388 */ /* 0x000fe20000000400 */
[----:B------:R-:W-:-:S03]  /*2ab0*/  NOP ;  /* 0x0000000000007918 */ /* 0x000fc60000000000 */
[----:B------:R3:W4:Y:S01]  /*2ac0*/  LDG.E R161, desc[UR24][R14.64] ;  /* 0x000000180ea17981 */ /* 0x000722000c1e1900 */
[----:B------:R-:W5:Y:S03]  /*2ad0*/  S2UR UR21, SR_CgaCtaId ;  /* 0x00000000001579c3 */ /* 0x000f660000008800 */
[----:B------:R-:W2:Y:S04]  /*2ae0*/  LDS.U16 R153, [R58] ;  /* 0x000000003a997984 */ /* 0x000ea80000000400 */
        /* <DEDUP_REMOVED lines=13> */
[----:B---3--:R-:W3:Y:S04]  /*2bc0*/  LDS.U16 R15, [R58+0x1c] ;  /* 0x00001c003a0f7984 */ /* 0x008ee80000000400 */
[----:B------:R-:W3:Y:S01]  /*2bd0*/  LDS.U16 R14, [R58+0x1e] ;  /* 0x00001e003a0e7984 */ /* 0x000ee20000000400 */
[----:B------:R-:W-:Y:S01]  /*2be0*/  FMUL.FTZ R2, R138, 1.4426950216293334961 ;  /* 0x3fb8aa3b8a027820 */ /* 0x000fe20000410000 */
[----:B------:R-:W-:Y:S01]  /*2bf0*/  USHF.L.U32 UR41, UR12, 0x8, URZ ;  /* 0x000000080c297899 */ /* 0x000fe200080006ff */
[----:B------:R-:W-:-:S02]  /*2c00*/  ISETP.NE.AND P1, PT, R20, RZ, PT ;  /* 0x000000ff1400720c */ /* 0x000fc40003f25270 */
[-C--:B0-----:R-:W-:Y:S01]  /*2c10*/  FMUL.FTZ R13, R74, R2.reuse ;  /* 0x000000024a0d7220 */ /* 0x081fe20000410000 */
        /* <DEDUP_REMOVED lines=19> */
[C---:B------:R-:W-:Y:S01]  /*2d50*/  ISETP.NE.AND P0, PT, R20.reuse, 0x1f, PT ;  /* 0x0000001f1400780c */ /* 0x040fe20003f05270 */
[----:B-----5:R-:W-:Y:S01]  /*2d60*/  ULEA UR27, UR21, UR27, 0x18 ;  /* 0x0000001b151b7291 */ /* 0x020fe2000f8ec0ff */
[----:B-1----:R-:W-:Y:S01]  /*2d70*/  IADD3 R3, PT, PT, R75, UR20, RZ ;  /* 0x000000144b037c10 */ /* 0x002fe2000fffe0ff */
[----:B------:R-:W1:Y:S01]  /*2d80*/  MUFU.EX2 R158, R158 ;  /* 0x0000009e009e7308 */ /* 0x000e620000000800 */
[----:B------:R-:W-:-:S04]  /*2d90*/  @P1 IADD3 R3, PT, PT, R20, 0x200, RZ ;  /* 0x0000020014031810 */ /* 0x000fc80007ffe0ff */
[----:B--2---:R-:W-:-:S03]  /*2da0*/  LEA R10, R3, UR27, 0x2 ;  /* 0x0000001b030a7c11 */ /* 0x004fc6000f8e10ff */
        /* <DEDUP_REMOVED lines=15> */
[----:B------:R-:W-:Y:S01]  /*2ea0*/  BSSY.RECONVERGENT B0, `(.L_x_6998) ;  /* 0x000002d000007945 */ /* 0x000fe20003800200 */
        /* <DEDUP_REMOVED lines=14> */
[----:B---3--:R-:W-:Y:S02]  /*2f90*/  HADD2.F32 R15, -RZ, R15.H0_H0 ;  /* 0x2000000fff0f7230 */ /* 0x008fe40000004100 */
[----:B------:R-:W-:Y:S02]  /*2fa0*/  HADD2.F32 R14, -RZ, R14.H0_H0 ;  /* 0x2000000eff0e7230 */ /* 0x000fe40000004100 */
        /* <DEDUP_REMOVED lines=26> */
.L_x_6999:
[----:B------:R-:W-:-:S06]  /*3150*/  LEA R12, R20, UR27, 0x2 ;  /* 0x0000001b140c7c11 */ /* 0x000fcc000f8e10ff */
[----:B------:R-:W0:Y:S02]  /*3160*/  LDS R12, [R12+0x16ac] ;  /* 0x0016ac000c0c7984 */ /* 0x000e240000000800 */
.L_x_7000:
[----:B------:R-:W-:Y:S05]  /*3170*/  BSYNC.RECONVERGENT B0 ;  /* 0x0000000000007941 */ /* 0x000fea0003800200 */
.L_x_6998:
        /* <DEDUP_REMOVED lines=17> */
[C---:B0-2---:R-:W-:Y:S01]  /*3290*/  FMUL.FTZ R2, R154.reuse, R12 ;  /* 0x0000000c9a027220 */ /* 0x045fe20000410000 */
[----:B------:R-:W-:Y:S01]  /*32a0*/  FFMA.FTZ R3, R154, R161, R195 ;  /* 0x000000a19a037223 */ /* 0x000fe200000100c3 */
[----:B------:R-:W-:Y:S01]  /*32b0*/  FMUL.FTZ R209, R69, R113 ;  /* 0x0000007145d17220 */ /* 0x000fe20000410000 */
        /* <DEDUP_REMOVED lines=23> */
[----:B------:R-:W-:Y:S01]  /*3430*/  FMUL.FTZ R211, R146, R197 ;  /* 0x000000c592d37220 */ /* 0x000fe20000410000 */
[----:B------:R-:W-:Y:S01]  /*3440*/  FFMA.FTZ R2, R174, R2, R207 ;  /* 0x00000002ae027223 */ /* 0x000fe200000100cf */
[C---:B------:R-:W-:Y:S01]  /*3450*/  FMUL.FTZ R159, R176.reuse, R159 ;  /* 0x0000009fb09f7220 */ /* 0x040fe20000410000 */
[----:B------:R-:W-:Y:S01]  /*3460*/  FFMA.FTZ R10, R176, R3, R181 ;  /* 0x00000003b00a7223 */ /* 0x000fe200000100b5 */
[----:B------:R-:W-:Y:S01]  /*3470*/  FMUL.FTZ R11, R13, R158 ;  /* 0x0000009e0d0b7220 */ /* 0x000fe20000410000 */
[----:B------:R-:W-:Y:S01]  /*3480*/  FMUL.FTZ R193, R65, R105 ;  /* 0x0000006941c17220 */ /* 0x000fe20000410000 */
[----:B------:R-:W-:Y:S01]  /*3490*/  FMUL.FTZ R205, R145, R192 ;  /* 0x000000c091cd7220 */ /* 0x000fe20000410000 */
[C---:B------:R-:W-:Y:S01]  /*34a0*/  FFMA.FTZ R2, R178.reuse, R2, R211 ;  /* 0x00000002b2027223 */ /* 0x040fe200000100d3 */
[C---:B------:R-:W-:Y:S01]  /*34b0*/  FMUL.FTZ R159, R178.reuse, R159 ;  /* 0x0000009fb29f7220 */ /* 0x040fe20000410000 */
[----:B------:R-:W-:Y:S01]  /*34c0*/  FFMA.FTZ R10, R178, R10, R179 ;  /* 0x0000000ab20a7223 */ /* 0x000fe200000100b3 */
[----:B------:R-:W-:Y:S01]  /*34d0*/  FMUL.FTZ R190, R64, R103 ;  /* 0x0000006740be7220 */ /* 0x000fe20000410000 */
        /* <DEDUP_REMOVED lines=37> */
[----:B------:R-:W-:Y:S01]  /*3730*/  FFMA.FTZ R10, R157, R3, R186 ;  /* 0x000000039d0a7223 */ /* 0x000fe200000100ba */
[----:B------:R-:W0:Y:S01]  /*3740*/  SHFL.DOWN PT, R223, R202, 0x1, 0x1f ;  /* 0x08201f00cadf7f89 */ /* 0x000e2200000e0000 */
[----:B------:R-:W-:Y:S01]  /*3750*/  FMUL.FTZ R3, R173, R2 ;  /* 0x00000002ad037220 */ /* 0x000fe20000410000 */
[----:B------:R-:W-:Y:S01]  /*3760*/  ISETP.NE.AND P0, PT, R198, 0x1f, PT ;  /* 0x0000001fc600780c */ /* 0x000fe20003f05270 */
[----:B------:R-:W-:Y:S01]  /*3770*/  FFMA.FTZ R11, R154, R10, R159 ;  /* 0x0000000a9a0b7223 */ /* 0x000fe2000001009f */
[----:B------:R-:W1:Y:S01]  /*3780*/  SHFL.DOWN PT, R206, R221, 0x1, 0x1f ;  /* 0x08201f00ddce7f89 */ /* 0x000e6200000e0000 */
[----:B------:R-:W-:Y:S01]  /*3790*/  FMUL.FTZ R2, R170, R3 ;  /* 0x00000003aa027220 */ /* 0x000fe20000410000 */
[C---:B------:R-:W-:Y:S01]  /*37a0*/  ISETP.GT.U32.AND P2, PT, R198.reuse, 0x1d, PT ;  /* 0x0000001dc600780c */ /* 0x040fe20003f44070 */
[----:B------:R-:W-:Y:S01]  /*37b0*/  UISETP.GE.AND UP0, UPT, UR12, UR42, UPT ;  /* 0x0000002a0c00728c */ /* 0x000fe2000bf06270 */
[----:B------:R-:W2:Y:S01]  /*37c0*/  SHFL.UP PT, R10, R11, 0x1, RZ ;  /* 0x042000000b0a7989 */ /* 0x000ea200000e00ff */
[----:B------:R-:W-:Y:S01]  /*37d0*/  FMUL.FTZ R3, R167, R2 ;  /* 0x00000002a7037220 */ /* 0x000fe20000410000 */
[----:B------:R-:W-:Y:S01]  /*37e0*/  ISETP.GT.U32.AND P3, PT, R198, 0x17, PT ;  /* 0x00000017c600780c */ /* 0x000fe20003f64070 */
[----:B------:R-:W-:Y:S01]  /*37f0*/  UMOV UR20, UR23 ;  /* 0x0000001700147c82 */ /* 0x000fe20008000000 */
[----:B------:R-:W-:Y:S01]  /*3800*/  ISETP.NE.AND P6, PT, R20, RZ, PT ;  /* 0x000000ff1400720c */ /* 0x000fe20003fc5270 */
[----:B------:R-:W-:Y:S01]  /*3810*/  FMUL.FTZ R3, R164, R3 ;  /* 0x00000003a4037220 */ /* 0x000fe20000410000 */
[----:B------:R-:W-:Y:S03]  /*3820*/  BSSY.RECONVERGENT B0, `(.L_x_7001) ;  /* 0x00000f8000007945 */ /* 0x000fe60003800200 */
[----:B------:R-:W-:-:S04]  /*3830*/  FMUL.FTZ R2, R160, R3 ;  /* 0x00000003a0027220 */ /* 0x000fc80000410000 */
[----:B------:R-:W-:Y:S01]  /*3840*/  FMUL.FTZ R3, R157, R2 ;  /* 0x000000029d037220 */ /* 0x000fe20000410000 */
[----:B0-----:R-:W-:Y:S01]  /*3850*/  @P0 FMUL.FTZ R2, R223, R202 ;  /* 0x000000cadf020220 */ /* 0x001fe20000410000 */
[----:B-1----:R-:W-:Y:S02]  /*3860*/  @P0 FFMA.FTZ R221, R202, R206, R221 ;  /* 0x000000cecadd0223 */ /* 0x002fe400000100dd */
[----:B------:R-:W-:Y:S02]  /*3870*/  FMUL.FTZ R206, R154, R3 ;  /* 0x000000039ace7220 */ /* 0x000fe40000410000 */
[----:B------:R-:W-:Y:S02]  /*3880*/  @P0 MOV R202, R2 ;  /* 0x0000000200ca0202 */ /* 0x000fe40000000f00 */
[----:B------:R-:W-:Y:S01]  /*3890*/  ISETP.GE.AND P0, PT, R41, 0x1, PT ;  /* 0x000000012900780c */ /* 0x000fe20003f06270 */
[----:B--2---:R-:W-:Y:S01]  /*38a0*/  FFMA.FTZ R10, R206, R10, R11 ;  /* 0x0000000ace0a7223 */ /* 0x004fe2000001000b */
[----:B------:R-:W0:Y:S04]  /*38b0*/  SHFL.UP PT, R3, R206, 0x1, RZ ;  /* 0x04200000ce037989 */ /* 0x000e2800000e00ff */
[----:B------:R-:W1:Y:S01]  /*38c0*/  SHFL.DOWN PT, R223, R202, 0x2, 0x1f ;  /* 0x08401f00cadf7f89 */ /* 0x000e6200000e0000 */
[----:B------:R-:W-:-:S03]  /*38d0*/  FSEL R11, R11, R10, !P0 ;  /* 0x0000000a0b0b7208 */ /* 0x000fc60004000000 */
[----:B------:R-:W2:Y:S04]  /*38e0*/  SHFL.DOWN PT, R208, R221, 0x2, 0x1f ;  /* 0x08401f00ddd07f89 */ /* 0x000ea800000e0000 */
[----:B------:R-:W4:Y:S01]  /*38f0*/  SHFL.UP PT, R2, R11, 0x2, RZ ;  /* 0x044000000b027989 */ /* 0x000f2200000e00ff */
[----:B0-----:R-:W-:Y:S01]  /*3900*/  @P0 FMUL.FTZ R206, R206, R3 ;  /* 0x00000003cece0220 */ /* 0x001fe20000410000 */
[----:B------:R-:W-:Y:S01]  /*3910*/  ISETP.GE.AND P0, PT, R41, 0x2, PT ;  /* 0x000000022900780c */ /* 0x000fe20003f06270 */
[----:B-1----:R-:W-:-:S03]  /*3920*/  @!P2 FMUL.FTZ R10, R202, R223 ;  /* 0x000000dfca0aa220 */ /* 0x002fc60000410000 */
[----:B------:R-:W0:Y:S01]  /*3930*/  SHFL.UP PT, R3, R206, 0x2, RZ ;  /* 0x04400000ce037989 */ /* 0x000e2200000e00ff */
[----:B--2---:R-:W-:Y:S01]  /*3940*/  @!P2 FFMA.FTZ R221, R202, R208, R221 ;  /* 0x000000d0cadda223 */ /* 0x004fe200000100dd */
[----:B------:R-:W-:Y:S02]  /*3950*/  @!P2 MOV R202, R10 ;  /* 0x0000000a00caa202 */ /* 0x000fe40000000f00 */
[----:B------:R-:W-:Y:S01]  /*3960*/  ISETP.GT.U32.AND P2, PT, R198, 0x1b, PT ;  /* 0x0000001bc600780c */ /* 0x000fe20003f44070 */
[----:B----4-:R-:W-:Y:S02]  /*3970*/  FFMA.FTZ R2, R206, R2, R11 ;  /* 0x00000002ce027223 */ /* 0x010fe4000001000b */
[----:B------:R-:W1:Y:S03]  /*3980*/  SHFL.DOWN PT, R225, R202, 0x4, 0x1f ;  /* 0x08801f00cae17f89 */ /* 0x000e6600000e0000 */
[----:B------:R-:W-:-:S02]  /*3990*/  FSEL R223, R11, R2, !P0 ;  /* 0x000000020bdf7208 */ /* 0x000fc40004000000 */
[----:B------:R-:W2:Y:S04]  /*39a0*/  SHFL.DOWN PT, R11, R221, 0x4, 0x1f ;  /* 0x08801f00dd0b7f89 */ /* 0x000ea800000e0000 */
[----:B------:R-:W4:Y:S01]  /*39b0*/  SHFL.UP PT, R2, R223, 0x4, RZ ;  /* 0x04800000df027989 */ /* 0x000f2200000e00ff */
[----:B0-----:R-:W-:Y:S01]  /*39c0*/  @P0 FMUL.FTZ R206, R206, R3 ;  /* 0x00000003cece0220 */ /* 0x001fe20000410000 */
[----:B------:R-:W-:-:S04]  /*39d0*/  PLOP3.LUT P0, PT, PT, PT, UP0, 0x80, 0x8 ;  /* 0x000000000008781c */ /* 0x000fc80003f0f008 */
[----:B------:R-:W0:Y:S01]  /*39e0*/  SHFL.UP PT, R3, R206, 0x4, RZ ;  /* 0x04800000ce037989 */ /* 0x000e2200000e00ff */
[----:B------:R-:W-:Y:S01]  /*39f0*/  ISETP.NE.OR P0, PT, R20, RZ, P0 ;  /* 0x000000ff1400720c */ /* 0x000fe20000705670 */
[C---:B-1----:R-:W-:Y:S01]  /*3a00*/  @!P2 FMUL.FTZ R10, R202.reuse, R225 ;  /* 0x000000e1ca0aa220 */ /* 0x042fe20000410000 */
[----:B--2---:R-:W-:-:S04]  /*3a10*/  @!P2 FFMA.FTZ R221, R202, R11, R221 ;  /* 0x0000000bcadda223 */ /* 0x004fc800000100dd */
[----:B------:R-:W-:Y:S01]  /*3a20*/  @!P2 MOV R202, R10 ;  /* 0x0000000a00caa202 */ /* 0x000fe20000000f00 */
[----:B------:R-:W-:Y:S01]  /*3a30*/  HFMA2 R10, -RZ, RZ, 1.875, 0 ;  /* 0x3f800000ff0a7431 */ /* 0x000fe200000001ff */
[----:B------:R-:W-:Y:S01]  /*3a40*/  ISETP.GE.AND P2, PT, R41, 0x4, PT ;  /* 0x000000042900780c */ /* 0x000fe20003f46270 */
[----:B----4-:R-:W-:Y:S01]  /*3a50*/  FFMA.FTZ R2, R206, R2, R223 ;  /* 0x00000002ce027223 */ /* 0x010fe200000100df */
[----:B------:R-:W1:Y:S01]  /*3a60*/  SHFL.DOWN PT, R212, R221, 0x8, 0x1f ;  /* 0x09001f00ddd47f89 */ /* 0x000e6200000e0000 */
[----:B------:R-:W-:Y:S02]  /*3a70*/  MOV R11, RZ ;  /* 0x000000ff000b7202 */ /* 0x000fe40000000f00 */
[----:B------:R-:W-:Y:S01]  /*3a80*/  @!P0 LEA R208, R75, UR27, 0x3 ;  /* 0x0000001b4bd08c11 */ /* 0x000fe2000f8e18ff */
[----:B------:R-:W2:Y:S01]  /*3a90*/  SHFL.DOWN PT, R225, R202, 0x8, 0x1f ;  /* 0x09001f00cae17f89 */ /* 0x000ea200000e0000 */
[----:B------:R-:W-:-:S03]  /*3aa0*/  FSEL R223, R223, R2, !P2 ;  /* 0x00000002dfdf7208 */ /* 0x000fc60005000000 */
[----:B------:R-:W-:Y:S01]  /*3ab0*/  @!P0 LDS.64 R10, [R208+0x1728] ;  /* 0x00172800d00a8984 */ /* 0x000fe20000000a00 */
[----:B------:R-:W-:Y:S02]  /*3ac0*/  ISETP.GE.AND P0, PT, R41, 0x8, PT ;  /* 0x000000082900780c */ /* 0x000fe40003f06270 */
[----:B0-----:R-:W-:Y:S01]  /*3ad0*/  @P2 FMUL.FTZ R206, R206, R3 ;  /* 0x00000003cece2220 */ /* 0x001fe20000410000 */
[----:B------:R-:W0:Y:S01]  /*3ae0*/  SHFL.UP PT, R2, R223, 0x8, RZ ;  /* 0x05000000df027989 */ /* 0x000e2200000e00ff */
[----:B------:R-:W-:-:S03]  /*3af0*/  ISETP.GT.U32.AND P2, PT, R198, 0xf, PT ;  /* 0x0000000fc600780c */ /* 0x000fc60003f44070 */
[----:B------:R-:W4:Y:S01]  /*3b00*/  SHFL.UP PT, R3, R206, 0x8, RZ ;  /* 0x05000000ce037989 */ /* 0x000f2200000e00ff */
[C---:B-1----:R-:W-:Y:S01]  /*3b10*/  @!P3 FFMA.FTZ R221, R202.reuse, R212, R221 ;  /* 0x000000d4caddb223 */ /* 0x042fe200000100dd */
[----:B--2---:R-:W-:-:S05]  /*3b20*/  @!P3 FMUL.FTZ R210, R202, R225 ;  /* 0x000000e1cad2b220 */ /* 0x004fca0000410000 */
[----:B------:R-:W-:Y:S02]  /*3b30*/  @!P3 MOV R202, R210 ;  /* 0x000000d200cab202 */ /* 0x000fe40000000f00 */
[----:B------:R-:W1:Y:S01]  /*3b40*/  SHFL.DOWN PT, R210, R221, 0x10, 0x1f ;  /* 0x0a001f00ddd27f89 */ /* 0x000e6200000e0000 */
[----:B0-----:R-:W-:-:S03]  /*3b50*/  FFMA.FTZ R2, R206, R2, R223 ;  /* 0x00000002ce027223 */ /* 0x001fc600000100df */
[----:B------:R-:W0:Y:S01]  /*3b60*/  SHFL.DOWN PT, R225, R202, 0x10, 0x1f ;  /* 0x0a001f00cae17f89 */ /* 0x000e2200000e0000 */
[----:B----4-:R-:W-:Y:S01]  /*3b70*/  @P0 FMUL.FTZ R206, R206, R3 ;  /* 0x00000003cece0220 */ /* 0x010fe20000410000 */
[----:B------:R-:W-:Y:S02]  /*3b80*/  FSEL R223, R223, R2, !P0 ;  /* 0x00000002dfdf7208 */ /* 0x000fe40004000000 */
[----:B------:R-:W-:Y:S02]  /*3b90*/  ISETP.GE.AND P0, PT, R41, 0x10, PT ;  /* 0x000000102900780c */ /* 0x000fe40003f06270 */
[----:B------:R-:W-:Y:S04]  /*3ba0*/  SHFL.UP PT, R3, R206, 0x10, RZ ;  /* 0x06000000ce037989 */ /* 0x000fe800000e00ff */
[----:B------:R-:W2:Y:S01]  /*3bb0*/  SHFL.UP PT, R2, R223, 0x10, RZ ;  /* 0x06000000df027989 */ /* 0x000ea200000e00ff */
[----:B-1----:R-:W-:-:S03]  /*3bc0*/  @!P2 FFMA.FTZ R221, R202, R210, R221 ;  /* 0x000000d2cadda223 */ /* 0x002fc600000100dd */
[----:B------:R-:W-:Y:S01]  /*3bd0*/  SHFL.IDX PT, R210, R11, RZ, 0x1f ;  /* 0x00001fff0bd27589 */ /* 0x000fe200000e0000 */
[----:B0-----:R-:W-:-:S03]  /*3be0*/  @!P2 FMUL.FTZ R208, R202, R225 ;  /* 0x000000e1cad0a220 */ /* 0x001fc60000410000 */
[----:B------:R-:W-:Y:S02]  /*3bf0*/  SHFL.DOWN PT, R225, R221, 0x1, 0x1f ;  /* 0x08201f00dde17f89 */ /* 0x000fe400000e0000 */
[----:B------:R-:W-:Y:S02]  /*3c00*/  @!P2 MOV R202, R208 ;  /* 0x000000d000caa202 */ /* 0x000fe40000000f00 */
[----:B------:R-:W-:Y:S01]  /*3c10*/  SHFL.IDX PT, R221, R221, RZ, 0x1f ;  /* 0x00001fffdddd7589 */ /* 0x000fe200000e0000 */
[----:B--2---:R-:W-:-:S03]  /*3c20*/  FFMA.FTZ R2, R206, R2, R223 ;  /* 0x00000002ce027223 */ /* 0x004fc600000100df */
[----:B------:R-:W0:Y:S01]  /*3c30*/  SHFL.DOWN PT, R208, R202, 0x1, 0x1f ;  /* 0x08201f00cad07f89 */ /* 0x000e2200000e0000 */
[----:B------:R-:W-:Y:S01]  /*3c40*/  @P0 FMUL.FTZ R206, R206, R3 ;  /* 0x00000003cece0220 */ /* 0x000fe20000410000 */
[----:B------:R-:W-:Y:S01]  /*3c50*/  HFMA2 R3, -RZ, RZ, 0, 0 ;  /* 0x00000000ff037431 */ /* 0x000fe200000001ff */
[----:B------:R-:W-:Y:S01]  /*3c60*/  FSEL R223, R223, R2, !P0 ;  /* 0x00000002dfdf7208 */ /* 0x000fe20004000000 */
[----:B------:R-:W1:Y:S01]  /*3c70*/  SHFL.IDX PT, R202, R202, RZ, 0x1f ;  /* 0x00001fffcaca7589 */ /* 0x000e6200000e0000 */
[----:B------:R-:W-:Y:S02]  /*3c80*/  ISETP.NE.AND P0, PT, R20, 0x1f, PT ;  /* 0x0000001f1400780c */ /* 0x000fe40003f05270 */
[----:B------:R-:W-:Y:S01]  /*3c90*/  MOV R2, R20 ;  /* 0x0000001400027202 */ /* 0x000fe20000000f00 */
[----:B------:R-:W-:Y:S04]  /*3ca0*/  SHFL.UP PT, R206, R206, 0x1, RZ ;  /* 0x04200000cece7989 */ /* 0x000fe800000e00ff */
[----:B------:R-:W-:Y:S01]  /*3cb0*/  SHFL.UP PT, R223, R223, 0x1, RZ ;  /* 0x04200000dfdf7989 */ /* 0x000fe200000e00ff */
[----:B------:R-:W-:-:S04]  /*3cc0*/  IMAD.WIDE.U32 R2, R8, UR26, R2 ;  /* 0x0000001a08027c25 */ /* 0x000fc8000f8e0002 */
[----:B------:R-:W-:Y:S02]  /*3cd0*/  IMAD R3, R9, UR26, R3 ;  /* 0x0000001a09037c24 */ /* 0x000fe4000f8e0203 */
[----:B------:R-:W-:-:S04]  /*3ce0*/  IMAD.WIDE.U32 R2, R19, UR34, R2 ;  /* 0x0000002213027c25 */ /* 0x000fc8000f8e0002 */
[----:B0-----:R-:W-:Y:S01]  /*3cf0*/  @P0 FFMA.FTZ R210, R208, R210, R225 ;  /* 0x000000d2d0d20223 */ /* 0x001fe200000100e1 */
[----:B------:R-:W-:-:S03]  /*3d00*/  SHF.R.S32.HI R208, RZ, 0x1f, R19 ;  /* 0x0000001fffd07819 */ /* 0x000fc60000011413 */
[----:B------:R-:W-:Y:S01]  /*3d10*/  FFMA.FTZ R161, R210, R12, R161 ;  /* 0x0000000cd2a17223 */ /* 0x000fe200000100a1 */
[----:B-1----:R-:W-:Y:S01]  /*3d20*/  FFMA.FTZ R11, R202, R11, R221 ;  /* 0x0000000bca0b7223 */ /* 0x002fe200000100dd */
[----:B------:R-:W-:Y:S02]  /*3d30*/  IMAD R12, R208, UR34, RZ ;  /* 0x00000022d00c7c24 */ /* 0x000fe4000f8e02ff */
[----:B------:R-:W-:Y:S01]  /*3d40*/  FMUL.FTZ R10, R202, R10 ;  /* 0x0000000aca0a7220 */ /* 0x000fe20000410000 */
[----:B------:R-:W-:Y:S01]  /*3d50*/  FFMA.FTZ R195, R154, R161, R195 ;  /* 0x000000a19ac37223 */ /* 0x000fe200000100c3 */
[----:B------:R-:W-:Y:S01]  /*3d60*/  IMAD R225, R19, UR35, R12 ;  /* 0x0000002313e17c24 */ /* 0x000fe2000f8e020c */
[----:B---3--:R-:W0:Y:S01]  /*3d70*/  SHFL.IDX PT, R204, R204, RZ, 0x1f ;  /* 0x00001fffcccc7589 */ /* 0x008e2200000e0000 */
[----:B------:R-:W-:Y:S01]  /*3d80*/  IADD3 R12, P0, PT, R2, UR22, RZ ;  /* 0x00000016020c7c10 */ /* 0x000fe2000ff1e0ff */
[----:B0-----:R-:W-:Y:S01]  /*3d90*/  @P1 FFMA.FTZ R204, R206, R204, R223 ;  /* 0x000000cccecc1223 */ /* 0x001fe200000100df */
[----:B------:R-:W-:-:S03]  /*3da0*/  FFMA.FTZ R223, R157, R195, R188 ;  /* 0x000000c39ddf7223 */ /* 0x000fc600000100bc */
[----:B------:R-:W-:Y:S01]  /*3db0*/  FFMA.FTZ R227, R13, R204, R200 ;  /* 0x000000cc0de37223 */ /* 0x000fe200000100c8 */
[----:B------:R-:W-:Y:S01]  /*3dc0*/  FFMA.FTZ R189, R160, R223, R189 ;  /* 0x000000dfa0bd7223 */ /* 0x000fe200000100bd */
[----:B------:R-:W-:Y:S02]  /*3dd0*/  IADD3.X R13, PT, PT, R3, R225, RZ, P0, !PT ;  /* 0x000000e1030d7210 */ /* 0x000fe400007fe4ff */
[-C--:B------:R-:W-:Y:S01]  /*3de0*/  FFMA.FTZ R188, R158, R227.reuse, R219 ;  /* 0x000000e39ebc7223 */ /* 0x080fe200000100db */
[----:B------:R-:W-:Y:S01]  /*3df0*/  FFMA.FTZ R3, R0, R227, RZ ;  /* 0x000000e300037223 */ /* 0x000fe200000100ff */
        /* <DEDUP_REMOVED lines=15> */
[----:B------:R-:W-:Y:S01]  /*3ef0*/  FADD.FTZ R213, -R213, R182 ;  /* 0x000000b6d5d57221 */ /* 0x000fe20000010100 */
[----:B------:R-:W-:Y:S01]  /*3f00*/  FFMA.FTZ R180, R176, R225, R181 ;  /* 0x000000e1b0b47223 */ /* 0x000fe200000100b5 */
[----:B------:R-:W-:Y:S01]  /*3f10*/  FFMA.FTZ R227, R114, R182, R227 ;  /* 0x000000b672e37223 */ /* 0x000fe200000100e3 */
[----:B------:R-:W-:Y:S01]  /*3f20*/  FFMA.FTZ R182, R174, R188, R207 ;  /* 0x000000bcaeb67223 */ /* 0x000fe200000100cf */
[----:B------:R-:W-:Y:S01]  /*3f30*/  FADD.FTZ R209, -R209, R188 ;  /* 0x000000bcd1d17221 */ /* 0x000fe20000010100 */
[----:B------:R-:W-:Y:S01]  /*3f40*/  FFMA.FTZ R179, R178, R180, R179 ;  /* 0x000000b4b2b37223 */ /* 0x000fe200000100b3 */
[----:B------:R-:W-:Y:S01]  /*3f50*/  FFMA.FTZ R227, R112, R188, R227 ;  /* 0x000000bc70e37223 */ /* 0x000fe200000100e3 */
[-C--:B------:R-:W-:Y:S01]  /*3f60*/  FFMA.FTZ R211, R178, R182.reuse, R211 ;  /* 0x000000b6b2d37223 */ /* 0x080fe200000100d3 */
[----:B------:R-:W-:Y:S01]  /*3f70*/  FADD.FTZ R207, -R207, R182 ;  /* 0x000000b6cfcf7221 */ /* 0x000fe20000010100 */
[----:B------:R-:W-:Y:S01]  /*3f80*/  FFMA.FTZ R177, R174, R179, R177 ;  /* 0x000000b3aeb17223 */ /* 0x000fe200000100b1 */
[----:B------:R-:W-:Y:S01]  /*3f90*/  FFMA.FTZ R227, R110, R182, R227 ;  /* 0x000000b66ee37223 */ /* 0x000fe200000100e3 */
[----:B------:R-:W-:Y:S01]  /*3fa0*/  FFMA.FTZ R176, R176, R211, R205 ;  /* 0x000000d3b0b07223 */ /* 0x000fe200000100cd */
[----:B------:R-:W-:Y:S01]  /*3fb0*/  FFMA.FTZ R197, R146, -R197, R211 ;  /* 0x800000c592c57223 */ /* 0x000fe200000100d3 */
[----:B------:R-:W-:Y:S01]  /*3fc0*/  FFMA.FTZ R175, R172, R177, R175 ;  /* 0x000000b1acaf7223 */ /* 0x000fe200000100af */
[----:B------:R-:W-:Y:S01]  /*3fd0*/  FFMA.FTZ R227, R108, R211, R227 ;  /* 0x000000d36ce37223 */ /* 0x000fe200000100e3 */
[----:B------:R-:W-:Y:S01]  /*3fe0*/  FFMA.FTZ R173, R173, R176, R196 ;  /* 0x000000b0adad7223 */ /* 0x000fe200000100c4 */
[----:B------:R-:W-:Y:S01]  /*3ff0*/  FFMA.FTZ R192, R145, -R192, R176 ;  /* 0x800000c091c07223 */ /* 0x000fe200000100b0 */
[----:B------:R-:W-:Y:S01]  /*4000*/  FFMA.FTZ R171, R168, R175, R171 ;  /* 0x000000afa8ab7223 */ /* 0x000fe200000100ab */
[----:B------:R-:W-:Y:S01]  /*4010*/  FFMA.FTZ R227, R106, R176, R227 ;  /* 0x000000b06ae37223 */ /* 0x000fe200000100e3 */
[----:B------:R-:W-:Y:S01]  /*4020*/  FFMA.FTZ R170, R170, R173, R203 ;  /* 0x000000adaaaa7223 */ /* 0x000fe200000100cb */
[----:B------:R-:W-:Y:S01]  /*4030*/  FMUL.FTZ R168, R70, R175 ;  /* 0x000000af46a87220 */ /* 0x000fe20000410000 */
[----:B------:R-:W-:Y:S01]  /*4040*/  FFMA.FTZ R169, R166, R171, R169 ;  /* 0x000000aba6a97223 */ /* 0x000fe200000100a9 */
[----:B------:R-:W-:Y:S01]  /*4050*/  FFMA.FTZ R227, R104, R173, R227 ;  /* 0x000000ad68e37223 */ /* 0x000fe200000100e3 */
[-C--:B------:R-:W-:Y:S01]  /*4060*/  FFMA.FTZ R167, R167, R170.reuse, R194 ;  /* 0x000000aaa7a77223 */ /* 0x080fe200000100c2 */
[----:B------:R-:W-:Y:S01]  /*4070*/  FMUL.FTZ R166, R71, R171 ;  /* 0x000000ab47a67220 */ /* 0x000fe20000410000 */
[----:B------:R-:W-:Y:S01]  /*4080*/  FFMA.FTZ R165, R162, R169, R165 ;  /* 0x000000a9a2a57223 */ /* 0x000fe200000100a5 */
[----:B------:R-:W-:Y:S01]  /*4090*/  FFMA.FTZ R227, R102, R170, R227 ;  /* 0x000000aa66e37223 */ /* 0x000fe200000100e3 */
[----:B------:R-:W-:Y:S01]  /*40a0*/  FFMA.FTZ R164, R164, R167, R201 ;  /* 0x000000a7a4a47223 */ /* 0x000fe200000100c9 */
[----:B------:R-:W-:Y:S01]  /*40b0*/  P2R R162, PR, RZ, 0x40 ;  /* 0x00000040ffa27803 */ /* 0x000fe20000000000 */
[----:B------:R-:W-:Y:S01]  /*40c0*/  FFMA.FTZ R163, R158, R165, R163 ;  /* 0x000000a59ea37223 */ /* 0x000fe200000100a3 */
[----:B------:R-:W-:Y:S01]  /*40d0*/  FFMA.FTZ R227, R100, R167, R227 ;  /* 0x000000a764e37223 */ /* 0x000fe200000100e3 */
[----:B------:R-:W-:Y:S01]  /*40e0*/  FFMA.FTZ R199, R160, R164, R199 ;  /* 0x000000a4a0c77223 */ /* 0x000fe200000100c7 */
[----:B------:R-:W-:Y:S01]  /*40f0*/  FMUL.FTZ R162, R73, R165 ;  /* 0x000000a549a27220 */ /* 0x000fe20000410000 */
[----:B------:R-:W-:Y:S01]  /*4100*/  FMUL.FTZ R158, R74, R163 ;  /* 0x000000a34a9e7220 */ /* 0x000fe20000410000 */
[----:B------:R-:W-:Y:S01]  /*4110*/  FFMA.FTZ R184, R141, -R184, R164 ;  /* 0x800000b88db87223 */ /* 0x000fe200000100a4 */
[----:B------:R-:W-:Y:S01]  /*4120*/  FFMA.FTZ R227, R98, R164, R227 ;  /* 0x000000a462e37223 */ /* 0x000fe200000100e3 */
[----:B------:R-:W-:Y:S01]  /*4130*/  FMUL.FTZ R164, R72, R169 ;  /* 0x000000a948a47220 */ /* 0x000fe20000410000 */
[-C--:B------:R-:W-:Y:S01]  /*4140*/  FMUL.FTZ R160, R123, R158.reuse ;  /* 0x0000009e7ba07220 */ /* 0x080fe20000410000 */
[----:B------:R-:W-:Y:S01]  /*4150*/  FFMA.FTZ R158, R2, R158, RZ ;  /* 0x0000009e029e7223 */ /* 0x000fe200000100ff */
[----:B------:R-:W-:Y:S01]  /*4160*/  FFMA.FTZ R191, R142, -R191, R167 ;  /* 0x800000bf8ebf7223 */ /* 0x000fe200000100a7 */
[----:B------:R-:W-:Y:S01]  /*4170*/  SHF.R.U32.HI R167, RZ, 0x1, R20 ;  /* 0x00000001ffa77819 */ /* 0x000fe20000011614 */
[----:B------:R-:W-:Y:S01]  /*4180*/  FFMA.FTZ R190, R143, -R190, R170 ;  /* 0x800000be8fbe7223 */ /* 0x000fe200000100aa */
[----:B------:R-:W-:Y:S01]  /*4190*/  FFMA.FTZ R158, R219, R162, R158 ;  /* 0x000000a2db9e7223 */ /* 0x000fe2000001009e */
[----:B------:R-:W-:Y:S01]  /*41a0*/  @!P6 LEA R170, R75, UR27, 0x3 ;  /* 0x0000001b4baaec11 */ /* 0x000fe2000f8e18ff */
[----:B------:R-:W-:Y:S01]  /*41b0*/  FFMA.FTZ R193, R144, -R193, R173 ;  /* 0x800000c190c17223 */ /* 0x000fe200000100ad */
[----:B------:R-:W-:Y:S01]  /*41c0*/  LEA R167, R20, R167, 0x4 ;  /* 0x000000a714a77211 */ /* 0x000fe200078e20ff */
[----:B------:R-:W-:Y:S01]  /*41d0*/  FFMA.FTZ R158, R217, R164, R158 ;  /* 0x000000a4d99e7223 */ /* 0x000fe2000001009e */
[----:B------:R-:W-:Y:S01]  /*41e0*/  FFMA.FTZ R186, R157, R199, R186 ;  /* 0x000000c79dba7223 */ /* 0x000fe200000100ba */
[----:B------:R0:W-:Y:S01]  /*41f0*/  @!P6 STS.64 [R170+0x1728], R10 ;  /* 0x0017280aaa00e388 */ /* 0x0001e20000000a00 */
[----:B------:R-:W-:Y:S01]  /*4200*/  LEA R181, R167, UR27, 0x2 ;  /* 0x0000001ba7b57c11 */ /* 0x000fe2000f8e10ff */
        /* <DEDUP_REMOVED lines=8> */
[----:B------:R-:W-:Y:S01]  /*4290*/  FMUL.FTZ R166, R64, R3 ;  /* 0x0000000340a67220 */ /* 0x000fe20000410000 */
[----:B------:R-:W-:Y:S01]  /*42a0*/  FFMA.FTZ R185, R140, -R185, R199 ;  /* 0x800000b98cb97223 */ /* 0x000fe200000100c7 */
[----:B0-----:R-:W-:Y:S01]  /*42b0*/  FMUL.FTZ R10, R69, R177 ;  /* 0x000000b1450a7220 */ /* 0x001fe20000410000 */
[----:B------:R-:W-:Y:S01]  /*42c0*/  FMUL.FTZ R11, R115, R168 ;  /* 0x000000a8730b7220 */ /* 0x000fe20000410000 */
[----:B------:R-:W-:Y:S01]  /*42d0*/  FFMA.FTZ R227, R96, R199, R227 ;  /* 0x000000c760e37223 */ /* 0x000fe200000100e3 */
[----:B------:R0:W-:Y:S01]  /*42e0*/  STS [R24+0x434], R157 ;  /* 0x0004349d18007388 */ /* 0x0001e20000000800 */
[-C--:B------:R-:W-:Y:S01]  /*42f0*/  FFMA.FTZ R158, R209, R10.reuse, R158 ;  /* 0x0000000ad19e7223 */ /* 0x080fe2000001009e */
[----:B-1----:R-:W-:Y:S01]  /*4300*/  FMUL.FTZ R160, R68, R179 ;  /* 0x000000b344a07220 */ /* 0x002fe20000410000 */
[----:B------:R-:W-:Y:S01]  /*4310*/  FMUL.FTZ R181, R113, R10 ;  /* 0x0000000a71b57220 */ /* 0x000fe20000410000 */
[----:B------:R-:W-:Y:S01]  /*4320*/  FMUL.FTZ R10, R65, R183 ;  /* 0x000000b7410a7220 */ /* 0x000fe20000410000 */
[----:B------:R1:W-:Y:S01]  /*4330*/  STS [R24+0x438], R167 ;  /* 0x000438a718007388 */ /* 0x0003e20000000800 */
[-C--:B------:R-:W-:Y:S01]  /*4340*/  FFMA.FTZ R158, R207, R160.reuse, R158 ;  /* 0x000000a0cf9e7223 */ /* 0x080fe2000001009e */
[----:B------:R-:W-:Y:S01]  /*4350*/  FMUL.FTZ R199, R111, R160 ;  /* 0x000000a06fc77220 */ /* 0x000fe20000410000 */
[----:B------:R-:W-:Y:S01]  /*4360*/  FMUL.FTZ R170, R62, R189 ;  /* 0x000000bd3eaa7220 */ /* 0x000fe20000410000 */
[----:B------:R2:W-:Y:S01]  /*4370*/  STS [R24+0x43c], R173 ;  /* 0x00043cad18007388 */ /* 0x0005e20000000800 */
[----:B0-----:R-:W-:Y:S01]  /*4380*/  FMUL.FTZ R157, R109, R162 ;  /* 0x000000a26d9d7220 */ /* 0x001fe20000410000 */
[----:B------:R-:W-:Y:S01]  /*4390*/  FMUL.FTZ R168, R63, R187 ;  /* 0x000000bb3fa87220 */ /* 0x000fe20000410000 */
[----:B------:R-:W-:Y:S01]  /*43a0*/  FMUL.FTZ R160, R60, R195 ;  /* 0x000000c33ca07220 */ /* 0x000fe20000410000 */
[----:B------:R0:W-:Y:S01]  /*43b0*/  STS [R24+0x444], R181 ;  /* 0x000444b518007388 */ /* 0x0001e20000000800 */
[----:B------:R-:W-:Y:S01]  /*43c0*/  IADD3 R201, PT, PT, R20, 0x20, RZ ;  /* 0x0000002014c97810 */ /* 0x000fe20007ffe0ff */
[----:B-1----:R-:W-:Y:S01]  /*43d0*/  FMUL.FTZ R167, R107, R164 ;  /* 0x000000a46ba77220 */ /* 0x002fe20000410000 */
[----:B------:R-:W-:Y:S01]  /*43e0*/  IMAD.WIDE.U32 R12, R75, UR36, R12 ;  /* 0x000000244b0c7c25 */ /* 0x000fe2000f8e000c */
[----:B------:R1:W-:Y:S01]  /*43f0*/  STS [R24+0x440], R11 ;  /* 0x0004400b18007388 */ /* 0x0003e20000000800 */
[----:B------:R-:W-:-:S02]  /*4400*/  LEA.HI R201, R201, R20, RZ, 0x1b ;  /* 0x00000014c9c97211 */ /* 0x000fc400078fd8ff */
[----:B--2---:R-:W-:Y:S01]  /*4410*/  FMUL.FTZ R173, R105, R10 ;  /* 0x0000000a69ad7220 */ /* 0x004fe20000410000 */
[----:B------:R-:W-:Y:S01]  /*4420*/  FFMA.FTZ R159, R154, R186, R159 ;  /* 0x000000ba9a9f7223 */ /* 0x000fe2000001009f */
[----:B------:R2:W-:Y:S01]  /*4430*/  STS [R24+0x448], R199 ;  /* 0x000448c718007388 */ /* 0x0005e20000000800 */
[----:B------:R-:W-:Y:S01]  /*4440*/  FFMA.FTZ R156, R15, -R156, R186 ;  /* 0x8000009c0f9c7223 */ /* 0x000fe200000100ba */
[----:B0-----:R-:W-:Y:S01]  /*4450*/  FMUL.FTZ R181, R103, R166 ;  /* 0x000000a667b57220 */ /* 0x001fe20000410000 */
[----:B------:R-:W-:Y:S01]  /*4460*/  FFMA.FTZ R155, R14, -R155, R159 ;  /* 0x8000009b0e9b7223 */ /* 0x000fe2000001009f */
[----:B------:R0:W-:Y:S01]  /*4470*/  STS [R24+0x44c], R157 ;  /* 0x00044c9d18007388 */ /* 0x0001e20000000800 */
[----:B------:R-:W-:Y:S01]  /*4480*/  FFMA.FTZ R227, R94, R186, R227 ;  /* 0x000000ba5ee37223 */ /* 0x000fe200000100e3 */
[----:B-1----:R-:W-:Y:S01]  /*4490*/  FFMA.FTZ R11, R197, R162, R158 ;  /* 0x000000a2c50b7223 */ /* 0x002fe2000001009e */
[----:B------:R-:W-:Y:S01]  /*44a0*/  FMUL.FTZ R158, R61, R223 ;  /* 0x000000df3d9e7220 */ /* 0x000fe20000410000 */
[----:B------:R-:W-:Y:S01]  /*44b0*/  FMUL.FTZ R162, R59, R161 ;  /* 0x000000a13ba27220 */ /* 0x000fe20000410000 */
[----:B------:R1:W-:Y:S01]  /*44c0*/  STS [R24+0x450], R167 ;  /* 0x000450a718007388 */ /* 0x0003e20000000800 */
[----:B--2---:R-:W-:Y:S01]  /*44d0*/  FMUL.FTZ R199, R101, R168 ;  /* 0x000000a865c77220 */ /* 0x004fe20000410000 */
[----:B------:R-:W-:-:S02]  /*44e0*/  FFMA.FTZ R164, R192, R164, R11 ;  /* 0x000000a4c0a47223 */ /* 0x000fc4000001000b */
[----:B------:R2:W-:Y:S01]  /*44f0*/  STS [R24+0x454], R173 ;  /* 0x000454ad18007388 */ /* 0x0005e20000000800 */
[----:B0-----:R-:W-:Y:S01]  /*4500*/  FMUL.FTZ R157, R99, R170 ;  /* 0x000000aa639d7220 */ /* 0x001fe20000410000 */
[----:B------:R-:W-:Y:S01]  /*4510*/  FFMA.FTZ R11, R193, R10, R164 ;  /* 0x0000000ac10b7223 */ /* 0x000fe200000100a4 */
[----:B------:R-:W-:Y:S01]  /*4520*/  LEA R10, P0, R12, UR38, 0x2 ;  /* 0x000000260c0a7c11 */ /* 0x000fe2000f8010ff */
[----:B------:R0:W-:Y:S01]  /*4530*/  STS [R24+0x458], R181 ;  /* 0x000458b518007388 */ /* 0x0001e20000000800 */
[----:B-1----:R-:W-:Y:S01]  /*4540*/  FMUL.FTZ R167, R97, R158 ;  /* 0x0000009e61a77220 */ /* 0x002fe20000410000 */
[----:B------:R-:W-:Y:S02]  /*4550*/  FFMA.FTZ R166, R190, R166, R11 ;  /* 0x000000a6bea67223 */ /* 0x000fe4000001000b */
[----:B------:R-:W-:Y:S01]  /*4560*/  STS [R24+0x45c], R199 ;  /* 0x00045cc718007388 */ /* 0x000fe20000000800 */
[----:B--2---:R-:W-:Y:S01]  /*4570*/  FMUL.FTZ R173, R95, R160 ;  /* 0x000000a05fad7220 */ /* 0x004fe20000410000 */
[----:B------:R-:W-:-:S02]  /*4580*/  FFMA.FTZ R11, R191, R168, R166 ;  /* 0x000000a8bf0b7223 */ /* 0x000fc400000100a6 */
[----:B------:R1:W-:Y:S01]  /*4590*/  STS [R24+0x460], R157 ;  /* 0x0004609d18007388 */ /* 0x0003e20000000800 */
[----:B0-----:R-:W-:Y:S01]  /*45a0*/  FMUL.FTZ R181, R93, R162 ;  /* 0x000000a25db57220 */ /* 0x001fe20000410000 */
[----:B------:R-:W-:Y:S02]  /*45b0*/  FFMA.FTZ R170, R184, R170, R11 ;  /* 0x000000aab8aa7223 */ /* 0x000fe4000001000b */
[----:B------:R-:W-:Y:S01]  /*45c0*/  STS [R24+0x464], R167 ;  /* 0x000464a718007388 */ /* 0x000fe20000000800 */
[----:B------:R-:W-:Y:S02]  /*45d0*/  IMAD R11, R75, UR37, R13 ;  /* 0x000000254b0b7c24 */ /* 0x000fe4000f8e020d */
[----:B------:R-:W-:Y:S01]  /*45e0*/  FFMA.FTZ R13, R185, R158, R170 ;  /* 0x0000009eb90d7223 */ /* 0x000fe200000100aa */
[----:B------:R0:W-:Y:S01]  /*45f0*/  STS [R24+0x468], R173 ;  /* 0x000468ad18007388 */ /* 0x0001e20000000800 */
[----:B-1----:R-:W-:Y:S02]  /*4600*/  LEA R157, R201, UR27, 0x2 ;  /* 0x0000001bc99d7c11 */ /* 0x002fe4000f8e10ff */
[----:B------:R-:W-:Y:S01]  /*4610*/  FFMA.FTZ R160, R156, R160, R13 ;  /* 0x000000a09ca07223 */ /* 0x000fe2000001000d */
[----:B------:R1:W-:Y:S01]  /*4620*/  STS [R24+0x46c], R181 ;  /* 0x00046cb518007388 */ /* 0x0003e20000000800 */
[----:B------:R-:W-:Y:S01]  /*4630*/  LEA.HI.X R11, R12, UR39, R11, 0x2, P0 ;  /* 0x000000270c0b7c11 */ /* 0x000fe200080f140b */
[----:B------:R-:W-:Y:S01]  /*4640*/  FFMA.FTZ R12, R92, R159, R227 ;  /* 0x0000009f5c0c7223 */ /* 0x000fe200000100e3 */
[----:B------:R-:W-:Y:S01]  /*4650*/  FFMA.FTZ R13, R155, R162, R160 ;  /* 0x000000a29b0d7223 */ /* 0x000fe200000100a0 */
[----:B------:R-:W-:Y:S01]  /*4660*/  BAR.SYNC.DEFER_BLOCKING 0x0 ;  /* 0x0000000000007b1d */ /* 0x000fe20000010000 */
[----:B------:R-:W-:-:S02]  /*4670*/  IADD3 R159, PT, PT, R20, 0x40, RZ ;  /* 0x00000040149f7810 */ /* 0x000fc40007ffe0ff */
[----:B0-----:R-:W-:Y:S02]  /*4680*/  MOV R173, UR20 ;  /* 0x0000001400ad7c02 */ /* 0x001fe40008000f00 */
[----:B------:R-:W-:Y:S02]  /*4690*/  IADD3 R167, PT, PT, R20, 0x60, RZ ;  /* 0x0000006014a77810 */ /* 0x000fe40007ffe0ff */
[----:B------:R-:W-:Y:S02]  /*46a0*/  IADD3 R160, PT, PT, R173, -UR22, -R20 ;  /* 0x80000016ada07c10 */ /* 0x000fe4000fffe814 */
[----:B------:R-:W-:Y:S02]  /*46b0*/  LEA.HI R159, R159, R20, RZ, 0x1b ;  /* 0x000000149f9f7211 */ /* 0x000fe400078fd8ff */
[----:B------:R-:W-:Y:S02]  /*46c0*/  ISETP.GE.AND P6, PT, R160, 0x1, PT ;  /* 0x00000001a000780c */ /* 0x000fe40003fc6270 */
[----:B------:R-:W-:-:S02]  /*46d0*/  IADD3 R173, PT, PT, R20, 0x80, RZ ;  /* 0x0000008014ad7810 */ /* 0x000fc40007ffe0ff */
[----:B------:R-:W-:Y:S02]  /*46e0*/  LEA.HI R167, R167, R20, RZ, 0x1b ;  /* 0x00000014a7a77211 */ /* 0x000fe400078fd8ff */
[----:B------:R-:W-:Y:S02]  /*46f0*/  LEA R158, R159, UR27, 0x2 ;  /* 0x0000001b9f9e7c11 */ /* 0x000fe4000f8e10ff */
[C---:B------:R-:W-:Y:S02]  /*4700*/  ISETP.GE.AND P3, PT, R160.reuse, 0x21, PT ;  /* 0x00000021a000780c */ /* 0x040fe40003f66270 */
[C---:B------:R-:W-:Y:S02]  /*4710*/  ISETP.GE.AND P2, PT, R160.reuse, 0x41, PT ;  /* 0x00000041a000780c */ /* 0x040fe40003f46270 */
[C---:B------:R-:W-:Y:S01]  /*4720*/  ISETP.GE.AND P1, PT, R160.reuse, 0x61, PT ;  /* 0x00000061a000780c */ /* 0x040fe20003f26270 */
[----:B------:R-:W0:Y:S01]  /*4730*/  LDS R157, [R157+0x4b0] ;  /* 0x0004b0009d9d7984 */ /* 0x000e220000000800 */
[----:B------:R-:W-:Y:S01]  /*4740*/  ISETP.GE.AND P0, PT, R160, 0x81, PT ;  /* 0x00000081a000780c */ /* 0x000fe20003f06270 */
[----:B-1----:R-:W-:-:S12]  /*4750*/  @!P6 BRA `(.L_x_7002) ;  /* 0x000000000010e947 */ /* 0x002fd80003800000 */
[----:B------:R-:W-:-:S04]  /*4760*/  LEA.HI R154, R20, R20, RZ, 0x1b ;  /* 0x00000014149a7211 */ /* 0x000fc800078fd8ff */
[----:B------:R-:W-:-:S05]  /*4770*/  LEA R154, R154, UR27, 0x2 ;  /* 0x0000001b9a9a7c11 */ /* 0x000fca000f8e10ff */
[----:B------:R-:W1:Y:S04]  /*4780*/  LDS R159, [R154+0x430] ;  /* 0x000430009a9f7984 */ /* 0x000e680000000800 */
[----:B-1----:R1:W-:Y:S02]  /*4790*/  REDG.E.ADD.F32.FTZ.RN.STRONG.GPU desc[UR24][R10.64], R159 ;  /* 0x0000009f0a0079a6 */ /* 0x0023e4000c12f318 */
.L_x_7002:
[----:B------:R-:W-:Y:S05]  /*47a0*/  BSYNC.RECONVERGENT B0 ;  /* 0x0000000000007941 */ /* 0x000fea0003800200 */
.L_x_7001:
[----:B------:R-:W-:Y:S01]  /*47b0*/  BSSY.RECONVERGENT B0, `(.L_x_7003) ;  /* 0x0000004000007945 */ /* 0x000fe20003800200 */
[----:B------:R-:W-:-:S03]  /*47c0*/  ISETP.GE.AND P6, PT, R160, 0xa1, PT ;  /* 0x000000a1a000780c */ /* 0x000fc60003fc6270 */
[----:B------:R-:W-:Y:S10]  /*47d0*/  @!P3 BRA `(.L_x_7004) ;  /* 0x000000000004b947 */ /* 0x000ff40003800000 */
[----:B0-----:R2:W-:Y:S02]  /*47e0*/  REDG.E.ADD.F32.FTZ.RN.STRONG.GPU desc[UR24][R10.64+0x80], R157 ;  /* 0x0000809d0a0079a6 */ /* 0x0015e4000c12f318 */
.L_x_7004:
[----:B------:R-:W-:Y:S05]  /*47f0*/  BSYNC.RECONVERGENT B0 ;  /* 0x0000000000007941 */ /* 0x000fea0003800200 */
.L_x_7003:
[----:B0-2---:R0:W2:Y:S01]  /*4800*/  LDS R157, [R158+0x530] ;  /* 0x000530009e9d7984 */ /* 0x0050a20000000800 */
[----:B------:R-:W-:Y:S01]  /*4810*/  BSSY.RECONVERGENT B0, `(.L_x_7005) ;  /* 0x0000006000007945 */ /* 0x000fe20003800200 */
[----:B-1----:R-:W-:Y:S02]  /*4820*/  IADD3 R159, PT, PT, R20, 0xa0, RZ ;  /* 0x000000a0149f7810 */ /* 0x002fe40007ffe0ff */
[----:B------:R-:W-:Y:S02]  /*4830*/  LEA.HI R173, R173, R20, RZ, 0x1b ;  /* 0x00000014adad7211 */ /* 0x000fe400078fd8ff */
[----:B------:R-:W-:Y:S01]  /*4840*/  LEA R167, R167, UR27, 0x2 ;  /* 0x0000001ba7a77c11 */ /* 0x000fe2000f8e10ff */
[----:B------:R-:W-:Y:S06]  /*4850*/  @!P2 BRA `(.L_x_7006) ;  /* 0x000000000004a947 */ /* 0x000fec0003800000 */
[----:B--2---:R1:W-:Y:S02]  /*4860*/  REDG.E.ADD.F32.FTZ.RN.STRONG.GPU desc[UR24][R10.64+0x100], R157 ;  /* 0x0001009d0a0079a6 */ /* 0x0043e4000c12f318 */
.L_x_7006:
[----:B------:R-:W-:Y:S05]  /*4870*/  BSYNC.RECONVERGENT B0 ;  /* 0x0000000000007941 */ /* 0x000fea0003800200 */
.L_x_7005:
[----:B-12---:R1:W2:Y:S01]  /*4880*/  LDS R157, [R167+0x5b0] ;  /* 0x0005b000a79d7984 */ /* 0x0062a20000000800 */
[----:B------:R-:W-:Y:S01]  /*4890*/  BSSY.RECONVERGENT B0, `(.L_x_7007) ;  /* 0x0000005000007945 */ /* 0x000fe20003800200 */
[----:B------:R-:W-:Y:S02]  /*48a0*/  LEA.HI R159, R159, R20, RZ, 0x1b ;  /* 0x000000149f9f7211 */ /* 0x000fe400078fd8ff */
[----:B------:R-:W-:Y:S01]  /*48b0*/  LEA R173, R173, UR27, 0x2 ;  /* 0x0000001badad7c11 */ /* 0x000fe2000f8e10ff */
[----:B------:R-:W-:Y:S06]  /*48c0*/  @!P1 BRA `(.L_x_7008) ;  /* 0x0000000000049947 */ /* 0x000fec0003800000 */
[----:B--2---:R3:W-:Y:S02]  /*48d0*/  REDG.E.ADD.F32.FTZ.RN.STRONG.GPU desc[UR24][R10.64+0x180], R157 ;  /* 0x0001809d0a0079a6 */ /* 0x0047e4000c12f318 */
.L_x_7008:
[----:B------:R-:W-:Y:S05]  /*48e0*/  BSYNC.RECONVERGENT B0 ;  /* 0x0000000000007941 */ /* 0x000fea0003800200 */
.L_x_7007:
[----:B--23--:R2:W3:Y:S01]  /*48f0*/  LDS R157, [R173+0x630] ;  /* 0x00063000ad9d7984 */ /* 0x00c4e20000000800 */
[----:B------:R-:W-:Y:S01]  /*4900*/  BSSY.RECONVERGENT B0, `(.L_x_7009) ;  /* 0x0000004000007945 */ /* 0x000fe20003800200 */
[----:B------:R-:W-:-:S03]  /*4910*/  LEA R154, R159, UR27, 0x2 ;  /* 0x0000001b9f9a7c11 */ /* 0x000fc6000f8e10ff */
[----:B------:R-:W-:Y:S05]  /*4920*/  @!P0 BRA `(.L_x_7010) ;  /* 0x0000000000048947 */ /* 0x000fea0003800000 */
[----:B---3--:R4:W-:Y:S02]  /*4930*/  REDG.E.ADD.F32.FTZ.RN.STRONG.GPU desc[UR24][R10.64+0x200], R157 ;  /* 0x0002009d0a0079a6 */ /* 0x0089e4000c12f318 */
.L_x_7010:
[----:B------:R-:W-:Y:S05]  /*4940*/  BSYNC.RECONVERGENT B0 ;  /* 0x0000000000007941 */ /* 0x000fea0003800200 */
.L_x_7009:
[----:B---34-:R3:W4:Y:S01]  /*4950*/  LDS R157, [R154+0x6b0] ;  /* 0x0006b0009a9d7984 */ /* 0x0187220000000800 */
[----:B------:R-:W-:Y:S01]  /*4960*/  BSSY.RECONVERGENT B0, `(.L_x_7011) ;  /* 0x0000005000007945 */ /* 0x000fe20003800200 */
[C---:B------:R-:W-:Y:S02]  /*4970*/  IADD3 R159, PT, PT, R20.reuse, 0xc0, RZ ;  /* 0x000000c0149f7810 */ /* 0x040fe40007ffe0ff */
[----:B-1----:R-:W-:Y:S01]  /*4980*/  IADD3 R167, PT, PT, R20, 0xe0, RZ ;  /* 0x000000e014a77810 */ /* 0x002fe20007ffe0ff */
[----:B------:R-:W-:Y:S06]  /*4990*/  @!P6 BRA `(.L_x_7012) ;  /* 0x000000000004e947 */ /* 0x000fec0003800000 */
[----:B----4-:R1:W-:Y:S02]  /*49a0*/  REDG.E.ADD.F32.FTZ.RN.STRONG.GPU desc[UR24][R10.64+0x280], R157 ;  /* 0x0002809d0a0079a6 */ /* 0x0103e4000c12f318 */
.L_x_7012:
[----:B------:R-:W-:Y:S05]  /*49b0*/  BSYNC.RECONVERGENT B0 ;  /* 0x0000000000007941 */ /* 0x000fea0003800200 */
.L_x_7011:
[----:B-1--4-:R-:W-:Y:S01]  /*49c0*/  IADD3 R157, PT, PT, R20, 0x100, RZ ;  /* 0x00000100149d7810 */ /* 0x012fe20007ffe0ff */
[----:B------:R-:W-:Y:S01]  /*49d0*/  BSSY.RECONVERGENT B0, `(.L_x_7013) ;  /* 0x000000f000007945 */ /* 0x000fe20003800200 */
[-C--:B------:R-:W-:Y:S02]  /*49e0*/  LEA.HI R159, R159, R20.reuse, RZ, 0x1b ;  /* 0x000000149f9f7211 */ /* 0x080fe400078fd8ff */
[-C--:B---3--:R-:W-:Y:S02]  /*49f0*/  LEA.HI R154, R157, R20.reuse, RZ, 0x1b ;  /* 0x000000149d9a7211 */ /* 0x088fe400078fd8ff */
[----:B------:R-:W-:Y:S02]  /*4a00*/  LEA R157, R159, UR27, 0x2 ;  /* 0x0000001b9f9d7c11 */ /* 0x000fe4000f8e10ff */
[----:B------:R-:W-:Y:S02]  /*4a10*/  ISETP.GE.AND P6, PT, R160, 0xc1, PT ;  /* 0x000000c1a000780c */ /* 0x000fe40003fc6270 */
[----:B------:R-:W-:-:S02]  /*4a20*/  LEA.HI R167, R167, R20, RZ, 0x1b ;  /* 0x00000014a7a77211 */ /* 0x000fc400078fd8ff */
[----:B------:R-:W1:Y:S01]  /*4a30*/  LDS R157, [R157+0x730] ;  /* 0x000730009d9d7984 */ /* 0x000e620000000800 */
[----:B--2---:R-:W-:Y:S02]  /*4a40*/  IADD3 R173, PT, PT, R20, 0x120, RZ ;  /* 0x0000012014ad7810 */ /* 0x004fe40007ffe0ff */
[----:B------:R-:W-:Y:S02]  /*4a50*/  LEA R167, R167, UR27, 0x2 ;  /* 0x0000001ba7a77c11 */ /* 0x000fe4000f8e10ff */
[C---:B------:R-:W-:Y:S02]  /*4a60*/  ISETP.GE.AND P0, PT, R160.reuse, 0xe1, PT ;  /* 0x000000e1a000780c */ /* 0x040fe40003f06270 */
[C---:B------:R-:W-:Y:S02]  /*4a70*/  ISETP.GE.AND P1, PT, R160.reuse, 0x101, PT ;  /* 0x00000101a000780c */ /* 0x040fe40003f26270 */
[C---:B------:R-:W-:Y:S02]  /*4a80*/  ISETP.GE.AND P2, PT, R160.reuse, 0x121, PT ;  /* 0x00000121a000780c */ /* 0x040fe40003f46270 */
[----:B------:R-:W-:Y:S01]  /*4a90*/  ISETP.GE.AND P3, PT, R160, 0x141, PT ;  /* 0x00000141a000780c */ /* 0x000fe20003f66270 */
[----:B------:R-:W-:-:S12]  /*4aa0*/  @!P6 BRA `(.L_x_7014) ;  /* 0x000000000004e947 */ /* 0x000fd80003800000 */
[----:B-1----:R2:W-:Y:S02]  /*4ab0*/  REDG.E.ADD.F32.FTZ.RN.STRONG.GPU desc[UR24][R10.64+0x300], R157 ;  /* 0x0003009d0a0079a6 */ /* 0x0025e4000c12f318 */
.L_x_7014:
[----:B------:R-:W-:Y:S05]  /*4ac0*/  BSYNC.RECONVERGENT B0 ;  /* 0x0000000000007941 */ /* 0x000fea0003800200 */
.L_x_7013:
[----:B-12---:R1:W2:Y:S01]  /*4ad0*/  LDS R157, [R167+0x7b0] ;  /* 0x0007b000a79d7984 */ /* 0x0062a20000000800 */
[----:B------:R-:W-:Y:S01]  /*4ae0*/  BSSY.RECONVERGENT B0, `(.L_x_7015) ;  /* 0x0000006000007945 */ /* 0x000fe20003800200 */
[----:B------:R-:W-:Y:S02]  /*4af0*/  IADD3 R159, PT, PT, R20, 0x140, RZ ;  /* 0x00000140149f7810 */ /* 0x000fe40007ffe0ff */
[----:B------:R-:W-:Y:S02]  /*4b00*/  LEA.HI R173, R173, R20, RZ, 0x1b ;  /* 0x00000014adad7211 */ /* 0x000fe400078fd8ff */
[----:B------:R-:W-:Y:S01]  /*4b10*/  LEA R154, R154, UR27, 0x2 ;  /* 0x0000001b9a9a7c11 */ /* 0x000fe2000f8e10ff */
[----:B------:R-:W-:Y:S06]  /*4b20*/  @!P0 BRA `(.L_x_7016) ;  /* 0x0000000000048947 */ /* 0x000fec0003800000 */
[----:B--2---:R3:W-:Y:S02]  /*4b30*/  REDG.E.ADD.F32.FTZ.RN.STRONG.GPU desc[UR24][R10.64+0x380], R157 ;  /* 0x0003809d0a0079a6 */ /* 0x0047e4000c12f318 */
.L_x_7016:
[----:B------:R-:W-:Y:S05]  /*4b40*/  BSYNC.RECONVERGENT B0 ;  /* 0x0000000000007941 */ /* 0x000fea0003800200 */
.L_x_7015:
[----:B--23--:R2:W3:Y:S01]  /*4b50*/  LDS R157, [R154+0x830] ;  /* 0x000830009a9d7984 */ /* 0x00c4e20000000800 */
[----:B------:R-:W-:Y:S01]  /*4b60*/  BSSY.RECONVERGENT B0, `(.L_x_7017) ;  /* 0x0000005000007945 */ /* 0x000fe20003800200 */
[----:B------:R-:W-:Y:S02]  /*4b70*/  LEA.HI R159, R159, R20, RZ, 0x1b ;  /* 0x000000149f9f7211 */ /* 0x000fe400078fd8ff */
[----:B------:R-:W-:Y:S01]  /*4b80*/  LEA R173, R173, UR27, 0x2 ;  /* 0x0000001badad7c11 */ /* 0x000fe2000f8e10ff */
[----:B------:R-:W-:Y:S06]  /*4b90*/  @!P1 BRA `(.L_x_7018) ;  /* 0x0000000000049947 */ /* 0x000fec0003800000 */
[----:B---3--:R4:W-:Y:S02]  /*4ba0*/  REDG.E.ADD.F32.FTZ.RN.STRONG.GPU desc[UR24][R10.64+0x400], R157 ;  /* 0x0004009d0a0079a6 */ /* 0x0089e4000c12f318 */
.L_x_7018:
[----:B------:R-:W-:Y:S05]  /*4bb0*/  BSYNC.RECONVERGENT B0 ;  /* 0x0000000000007941 */ /* 0x000fea0003800200 */
.L_x_7017:
[----:B---34-:R3:W4:Y:S01]  /*4bc0*/  LDS R157, [R173+0x8b0] ;  /* 0x0008b000ad9d7984 */ /* 0x0187220000000800 */
[----:B------:R-:W-:Y:S01]  /*4bd0*/  BSSY.RECONVERGENT B0, `(.L_x_7019) ;  /* 0x0000004000007945 */ /* 0x000fe20003800200 */
[----:B--2---:R-:W-:-:S03]  /*4be0*/  LEA R154, R159, UR27, 0x2 ;  /* 0x0000001b9f9a7c11 */ /* 0x004fc6000f8e10ff */
[----:B------:R-:W-:Y:S05]  /*4bf0*/  @!P2 BRA `(.L_x_7020) ;  /* 0x000000000004a947 */ /* 0x000fea0003800000 */
[----:B----4-:R2:W-:Y:S02]  /*4c00*/  REDG.E.ADD.F32.FTZ.RN.STRONG.GPU desc[UR24][R10.64+0x480], R157 ;  /* 0x0004809d0a0079a6 */ /* 0x0105e4000c12f318 */
.L_x_7020:
[----:B------:R-:W-:Y:S05]  /*4c10*/  BSYNC.RECONVERGENT B0 ;  /* 0x0000000000007941 */ /* 0x000fea0003800200 */
.L_x_7019:
[----:B--2-4-:R2:W4:Y:S01]  /*4c20*/  LDS R157, [R154+0x930] ;  /* 0x000930009a9d7984 */ /* 0x0145220000000800 */
[----:B------:R-:W-:Y:S01]  /*4c30*/  BSSY.RECONVERGENT B0, `(.L_x_7021) ;  /* 0x0000005000007945 */ /* 0x000fe20003800200 */
[C---:B------:R-:W-:Y:S02]  /*4c40*/  IADD3 R159, PT, PT, R20.reuse, 0x160, RZ ;  /* 0x00000160149f7810 */ /* 0x040fe40007ffe0ff */
[----:B-1----:R-:W-:Y:S01]  /*4c50*/  IADD3 R167, PT, PT, R20, 0x180, RZ ;  /* 0x0000018014a77810 */ /* 0x002fe20007ffe0ff */
[----:B------:R-:W-:Y:S06]  /*4c60*/  @!P3 BRA `(.L_x_7022) ;  /* 0x000000000004b947 */ /* 0x000fec0003800000 */
[----:B----4-:R1:W-:Y:S02]  /*4c70*/  REDG.E.ADD.F32.FTZ.RN.STRONG.GPU desc[UR24][R10.64+0x500], R157 ;  /* 0x0005009d0a0079a6 */ /* 0x0103e4000c12f318 */
.L_x_7022:
[----:B------:R-:W-:Y:S05]  /*4c80*/  BSYNC.RECONVERGENT B0 ;  /* 0x0000000000007941 */ /* 0x000fea0003800200 */
.L_x_7021:
[----:B-1--4-:R-:W-:Y:S01]  /*4c90*/  IADD3 R157, PT, PT, R20, 0x1a0, RZ ;  /* 0x000001a0149d7810 */ /* 0x012fe20007ffe0ff */
[----:B------:R-:W-:Y:S01]  /*4ca0*/  BSSY.RECONVERGENT B0, `(.L_x_7023) ;  /* 0x000000f000007945 */ /* 0x000fe20003800200 */
[-C--:B------:R-:W-:Y:S02]  /*4cb0*/  LEA.HI R159, R159, R20.reuse, RZ, 0x1b ;  /* 0x000000149f9f7211 */ /* 0x080fe400078fd8ff */
[-C--:B--2---:R-:W-:Y:S02]  /*4cc0*/  LEA.HI R154, R157, R20.reuse, RZ, 0x1b ;  /* 0x000000149d9a7211 */ /* 0x084fe400078fd8ff */
[----:B------:R-:W-:Y:S02]  /*4cd0*/  LEA R157, R159, UR27, 0x2 ;  /* 0x0000001b9f9d7c11 */ /* 0x000fe4000f8e10ff */
[----:B------:R-:W-:Y:S02]  /*4ce0*/  ISETP.GE.AND P6, PT, R160, 0x161, PT ;  /* 0x00000161a000780c */ /* 0x000fe40003fc6270 */
[----:B------:R-:W-:-:S02]  /*4cf0*/  LEA.HI R167, R167, R20, RZ, 0x1b ;  /* 0x00000014a7a77211 */ /* 0x000fc400078fd8ff */
[----:B------:R-:W1:Y:S01]  /*4d00*/  LDS R157, [R157+0x9b0] ;  /* 0x0009b0009d9d7984 */ /* 0x000e620000000800 */
[----:B---3--:R-:W-:Y:S02]  /*4d10*/  IADD3 R173, PT, PT, R20, 0x1c0, RZ ;  /* 0x000001c014ad7810 */ /* 0x008fe40007ffe0ff */
[----:B------:R-:W-:Y:S02]  /*4d20*/  LEA R167, R167, UR27, 0x2 ;  /* 0x0000001ba7a77c11 */ /* 0x000fe4000f8e10ff */
[C---:B------:R-:W-:Y:S02]  /*4d30*/  ISETP.GE.AND P0, PT, R160.reuse, 0x181, PT ;  /* 0x00000181a000780c */ /* 0x040fe40003f06270 */
[C---:B------:R-:W-:Y:S02]  /*4d40*/  ISETP.GE.AND P1, PT, R160.reuse, 0x1a1, PT ;  /* 0x000001a1a000780c */ /* 0x040fe40003f26270 */
[C---:B------:R-:W-:Y:S02]  /*4d50*/  ISETP.GE.AND P2, PT, R160.reuse, 0x1c1, PT ;  /* 0x000001c1a000780c */ /* 0x040fe40003f46270 */
[----:B------:R-:W-:Y:S01]  /*4d60*/  ISETP.GE.AND P3, PT, R160, 0x1e1, PT ;  /* 0x000001e1a000780c */ /* 0x000fe20003f66270 */
[----:B------:R-:W-:-:S12]  /*4d70*/  @!P6 BRA `(.L_x_7024) ;  /* 0x000000000004e947 */ /* 0x000fd80003800000 */
[----:B-1----:R2:W-:Y:S02]  /*4d80*/  REDG.E.ADD.F32.FTZ.RN.STRONG.GPU desc[UR24][R10.64+0x580], R157 ;  /* 0x0005809d0a0079a6 */ /* 0x0025e4000c12f318 */
.L_x_7024:
[----:B------:R-:W-:Y:S05]  /*4d90*/  BSYNC.RECONVERGENT B0 ;  /* 0x0000000000007941 */ /* 0x000fea0003800200 */
.L_x_7023:
[----:B-12---:R1:W2:Y:S01]  /*4da0*/  LDS R157, [R167+0xa30] ;  /* 0x000a3000a79d7984 */ /* 0x0062a20000000800 */
[----:B------:R-:W-:Y:S01]  /*4db0*/  BSSY.RECONVERGENT B0, `(.L_x_7025) ;  /* 0x0000006000007945 */ /* 0x000fe20003800200 */
[----:B------:R-:W-:Y:S02]  /*4dc0*/  IADD3 R159, PT, PT, R20, 0x1e0, RZ ;  /* 0x000001e0149f7810 */ /* 0x000fe40007ffe0ff */
[----:B------:R-:W-:Y:S02]  /*4dd0*/  LEA.HI R173, R173, R20, RZ, 0x1b ;  /* 0x00000014adad7211 */ /* 0x000fe400078fd8ff */
[----:B------:R-:W-:Y:S01]  /*4de0*/  LEA R154, R154, UR27, 0x2 ;  /* 0x0000001b9a9a7c11 */ /* 0x000fe2000f8e10ff */
[----:B------:R-:W-:Y:S06]  /*4df0*/  @!P0 BRA `(.L_x_7026) ;  /* 0x0000000000048947 */ /* 0x000fec0003800000 */
[----:B--2---:R3:W-:Y:S02]  /*4e00*/  REDG.E.ADD.F32.FTZ.RN.STRONG.GPU desc[UR24][R10.64+0x600], R157 ;  /* 0x0006009d0a0079a6 */ /* 0x0047e4000c12f318 */
.L_x_7026:
[----:B------:R-:W-:Y:S05]  /*4e10*/  BSYNC.RECONVERGENT B0 ;  /* 0x0000000000007941 */ /* 0x000fea0003800200 */
.L_x_7025:
[----:B--23--:R2:W3:Y:S01]  /*4e20*/  LDS R157, [R154+0xab0] ;  /* 0x000ab0009a9d7984 */ /* 0x00c4e20000000800 */
[----:B------:R-:W-:Y:S01]  /*4e30*/  BSSY.RECONVERGENT B0, `(.L_x_7027) ;  /* 0x0000005000007945 */ /* 0x000fe20003800200 */
[----:B------:R-:W-:Y:S02]  /*4e40*/  LEA.HI R159, R159, R20, RZ, 0x1b ;  /* 0x000000149f9f7211 */ /* 0x000fe400078fd8ff */
[----:B------:R-:W-:Y:S01]  /*4e50*/  LEA R173, R173, UR27, 0x2 ;  /* 0x0000001badad7c11 */ /* 0x000fe2000f8e10ff */
[----:B------:R-:W-:Y:S06]  /*4e60*/  @!P1 BRA `(.L_x_7028) ;  /* 0x0000000000049947 */ /* 0x000fec0003800000 */
[----:B---3--:R4:W-:Y:S02]  /*4e70*/  REDG.E.ADD.F32.FTZ.RN.STRONG.GPU desc[UR24][R10.64+0x680], R157 ;  /* 0x0006809d0a0079a6 */ /* 0x0089e4000c12f318 */
.L_x_7028:
[----:B------:R-:W-:Y:S05]  /*4e80*/  BSYNC.RECONVERGENT B0 ;  /* 0x0000000000007941 */ /* 0x000fea0003800200 */
.L_x_7027:
[----:B---34-:R3:W4:Y:S01]  /*4e90*/  LDS R157, [R173+0xb30] ;  /* 0x000b3000ad9d7984 */ /* 0x0187220000000800 */
[----:B------:R-:W-:Y:S01]  /*4ea0*/  BSSY.RECONVERGENT B0, `(.L_x_7029) ;  /* 0x0000004000007945 */ /* 0x000fe20003800200 */
[----:B------:R-:W-:-:S03]  /*4eb0*/  LEA R159, R159, UR27, 0x2 ;  /* 0x0000001b9f9f7c11 */ /* 0x000fc6000f8e10ff */
[----:B------:R-:W-:Y:S05]  /*4ec0*/  @!P2 BRA `(.L_x_7030) ;  /* 0x000000000004a947 */ /* 0x000fea0003800000 */
[----:B----4-:R4:W-:Y:S02]  /*4ed0*/  REDG.E.ADD.F32.FTZ.RN.STRONG.GPU desc[UR24][R10.64+0x700], R157 ;  /* 0x0007009d0a0079a6 */ /* 0x0109e4000c12f318 */
.L_x_7030:
[----:B------:R-:W-:Y:S05]  /*4ee0*/  BSYNC.RECONVERGENT B0 ;  /* 0x0000000000007941 */ /* 0x000fea0003800200 */
.L_x_7029:
[----:B----4-:R4:W0:Y:S01]  /*4ef0*/  LDS R157, [R159+0xbb0] ;  /* 0x000bb0009f9d7984 */ /* 0x0108220000000800 */
[----:B------:R-:W-:Y:S04]  /*4f00*/  BSSY.RECONVERGENT B0, `(.L_x_7031) ;  /* 0x0000003000007945 */ /* 0x000fe80003800200 */
[----:B------:R-:W-:Y:S05]  /*4f10*/  @!P3 BRA `(.L_x_7032) ;  /* 0x000000000004b947 */ /* 0x000fea0003800000 */
[----:B0-----:R0:W-:Y:S02]  /*4f20*/  REDG.E.ADD.F32.FTZ.RN.STRONG.GPU desc[UR24][R10.64+0x780], R157 ;  /* 0x0007809d0a0079a6 */ /* 0x0011e4000c12f318 */
.L_x_7032:
[----:B------:R-:W-:Y:S05]  /*4f30*/  BSYNC.RECONVERGENT B0 ;  /* 0x0000000000007941 */ /* 0x000fea0003800200 */
.L_x_7031:
[----:B0-----:R-:W0:Y:S01]  /*4f40*/  SHFL.DOWN PT, R10, R13, 0x1, 0x1f ;  /* 0x08201f000d0a7f89 */ /* 0x001e2200000e0000 */
[----:B------:R-:W-:Y:S01]  /*4f50*/  ISETP.GT.AND P0, PT, R41, 0x1e, PT ;  /* 0x0000001e2900780c */ /* 0x000fe20003f04270 */
[-C--:B------:R-:W-:Y:S01]  /*4f60*/  FMUL.FTZ R160, R146, R180.reuse ;  /* 0x000000b492a07220 */ /* 0x080fe20000410000 */
[----:B------:R-:W-:Y:S01]  /*4f70*/  FMUL.FTZ R146, R147, R179 ;  /* 0x000000b393927220 */ /* 0x000fe20000410000 */
[----:B------:R-:W5:Y:S01]  /*4f80*/  SHFL.DOWN PT, R11, R12, 0x1, 0x1f ;  /* 0x08201f000c0b7f89 */ /* 0x000f6200000e0000 */
[C---:B------:R-:W-:Y:S01]  /*4f90*/  FMUL.FTZ R180, R138.reuse, R180 ;  /* 0x000000b48ab47220 */ /* 0x040fe20000410000 */
[-C--:B------:R-:W-:Y:S01]  /*4fa0*/  FMUL.FTZ R162, R145, R225.reuse ;  /* 0x000000e191a27220 */ /* 0x080fe20000410000 */
[C---:B------:R-:W-:Y:S01]  /*4fb0*/  FMUL.FTZ R225, R138.reuse, R225 ;  /* 0x000000e18ae17220 */ /* 0x040fe20000410000 */
[----:B------:R-:W-:Y:S01]  /*4fc0*/  FFMA.FTZ R84, R67, R160, R84 ;  /* 0x000000a043547223 */ /* 0x000fe20000010054 */
[----:B------:R-:W-:Y:S01]  /*4fd0*/  FMUL.FTZ R180, R197, R180 ;  /* 0x000000b4c5b47220 */ /* 0x000fe20000410000 */
[----:B--2---:R-:W-:Y:S01]  /*4fe0*/  FMUL.FTZ R154, R138, R179 ;  /* 0x000000b38a9a7220 */ /* 0x004fe20000410000 */
[----:B------:R-:W-:Y:S01]  /*4ff0*/  FMUL.FTZ R192, R192, R225 ;  /* 0x000000e1c0c07220 */ /* 0x000fe20000410000 */
[----:B------:R-:W-:Y:S01]  /*5000*/  FFMA.FTZ R83, R66, R162, R83 ;  /* 0x000000a242537223 */ /* 0x000fe20000010053 */
        /* <DEDUP_REMOVED lines=11> */
[----:B0-----:R-:W-:Y:S01]  /*50c0*/  @!P0 FADD.FTZ R13, R13, R10 ;  /* 0x0000000a0d0d8221 */ /* 0x001fe20000010000 */
[----:B------:R-:W-:Y:S01]  /*50d0*/  FMUL.FTZ R160, R15, R195 ;  /* 0x000000c30fa07220 */ /* 0x000fe20000410000 */
[----:B------:R-:W-:Y:S01]  /*50e0*/  FFMA.FTZ R86, R69, R148, R86 ;  /* 0x0000009445567223 */ /* 0x000fe20000010056 */
[----:B------:R-:W-:Y:S01]  /*50f0*/  FMUL.FTZ R144, R151, R169 ;  /* 0x000000a997907220 */ /* 0x000fe20000410000 */
[----:B-----5:R-:W-:Y:S01]  /*5100*/  @!P0 FADD.FTZ R12, R12, R11 ;  /* 0x0000000b0c0c8221 */ /* 0x020fe20000010000 */
[----:B------:R-:W0:Y:S01]  /*5110*/  SHFL.DOWN PT, R10, R13, 0x2, 0x1f ;  /* 0x08401f000d0a7f89 */ /* 0x000e2200000e0000 */
[----:B------:R-:W-:Y:S01]  /*5120*/  ISETP.GT.AND P0, PT, R41, 0x1d, PT ;  /* 0x0000001d2900780c */ /* 0x000fe20003f04270 */
[----:B------:R-:W-:Y:S01]  /*5130*/  FADD.FTZ R133, R162, R133 ;  /* 0x00000085a2857221 */ /* 0x000fe20000010000 */
[----:B------:R-:W-:Y:S01]  /*5140*/  FFMA.FTZ R88, R71, R150, R88 ;  /* 0x0000009647587223 */ /* 0x000fe20000010058 */
[----:B------:R-:W2:Y:S01]  /*5150*/  SHFL.DOWN PT, R11, R12, 0x2, 0x1f ;  /* 0x08401f000c0b7f89 */ /* 0x000ea200000e0000 */
[----:B------:R-:W-:Y:S01]  /*5160*/  FMUL.FTZ R162, R14, R161 ;  /* 0x000000a10ea27220 */ /* 0x000fe20000410000 */
[----:B------:R-:W-:Y:S01]  /*5170*/  FMUL.FTZ R14, R138, R165 ;  /* 0x000000a58a0e7220 */ /* 0x000fe20000410000 */
[----:B------:R-:W-:Y:S01]  /*5180*/  ISETP.NE.AND P1, PT, R20, RZ, PT ;  /* 0x000000ff1400720c */ /* 0x000fe20003f25270 */
[----:B------:R-:W-:Y:S01]  /*5190*/  FMUL.FTZ R195, R138, R195 ;  /* 0x000000c38ac37220 */ /* 0x000fe20000410000 */
[----:B------:R-:W-:Y:S01]  /*51a0*/  FMUL.FTZ R152, R152, R165 ;  /* 0x000000a598987220 */ /* 0x000fe20000410000 */
[----:B------:R-:W-:Y:S01]  /*51b0*/  FMUL.FTZ R142, R142, R187 ;  /* 0x000000bb8e8e7220 */ /* 0x000fe20000410000 */
[----:B------:R-:W-:Y:S01]  /*51c0*/  BSSY.RECONVERGENT B0, `(.L_x_7033) ;  /* 0x0000062000007945 */ /* 0x000fe20003800200 */
[----:B------:R-:W-:Y:S01]  /*51d0*/  FMUL.FTZ R156, R156, R195 ;  /* 0x000000c39c9c7220 */ /* 0x000fe20000410000 */
[----:B------:R-:W-:Y:S01]  /*51e0*/  FADD.FTZ R131, R180, R131 ;  /* 0x00000083b4837221 */ /* 0x000fe20000010000 */
[----:B------:R-:W-:Y:S01]  /*51f0*/  FADD.FTZ R130, R145, R130 ;  /* 0x0000008291827221 */ /* 0x000fe20000010000 */
[----:B------:R-:W-:Y:S01]  /*5200*/  FFMA.FTZ R89, R72, R144, R89 ;  /* 0x0000009048597223 */ /* 0x000fe20000010059 */
[----:B------:R-:W-:Y:S01]  /*5210*/  FFMA.FTZ R80, R63, R142, R80 ;  /* 0x0000008e3f507223 */ /* 0x000fe20000010050 */
[----:B------:R-:W-:Y:S01]  /*5220*/  FFMA.FTZ R90, R73, R152, R90 ;  /* 0x00000098495a7223 */ /* 0x000fe2000001005a */
[----:B------:R-:W-:Y:S01]  /*5230*/  FFMA.FTZ R77, R60, R160, R77 ;  /* 0x000000a03c4d7223 */ /* 0x000fe2000001004d */
[----:B------:R-:W-:Y:S01]  /*5240*/  FFMA.FTZ R76, R59, R162, R76 ;  /* 0x000000a23b4c7223 */ /* 0x000fe2000001004c */
[----:B0-----:R-:W-:Y:S01]  /*5250*/  @!P0 FADD.FTZ R13, R13, R10 ;  /* 0x0000000a0d0d8221 */ /* 0x001fe20000010000 */
[----:B------:R-:W-:Y:S01]  /*5260*/  FMUL.FTZ R10, R138, R177 ;  /* 0x000000b18a0a7220 */ /* 0x000fe20000410000 */
[----:B--2---:R-:W-:-:S03]  /*5270*/  @!P0 FADD.FTZ R12, R12, R11 ;  /* 0x0000000b0c0c8221 */ /* 0x004fc60000010000 */
[----:B------:R-:W0:Y:S01]  /*5280*/  SHFL.DOWN PT, R164, R13, 0x4, 0x1f ;  /* 0x08801f000da47f89 */ /* 0x000e2200000e0000 */
[----:B------:R-:W-:Y:S01]  /*5290*/  ISETP.GT.AND P0, PT, R41, 0x1b, PT ;  /* 0x0000001b2900780c */ /* 0x000fe20003f04270 */
[----:B------:R-:W-:Y:S01]  /*52a0*/  FMUL.FTZ R158, R209, R10 ;  /* 0x0000000ad19e7220 */ /* 0x000fe20000410000 */
[CC--:B------:R-:W-:Y:S01]  /*52b0*/  FMUL.FTZ R10, R138.reuse, R175.reuse ;  /* 0x000000af8a0a7220 */ /* 0x0c0fe20000410000 */
[----:B------:R-:W2:Y:S01]  /*52c0*/  SHFL.DOWN PT, R147, R12, 0x4, 0x1f ;  /* 0x08801f000c937f89 */ /* 0x000ea200000e0000 */
[----:B------:R-:W-:Y:S01]  /*52d0*/  FFMA.FTZ R11, R111, R146, R154 ;  /* 0x000000926f0b7223 */ /* 0x000fe2000001009a */
[----:B------:R-:W-:Y:S01]  /*52e0*/  FMUL.FTZ R146, R149, R175 ;  /* 0x000000af95927220 */ /* 0x000fe20000410000 */
[----:B------:R-:W-:Y:S01]  /*52f0*/  FMUL.FTZ R154, R213, R10 ;  /* 0x0000000ad59a7220 */ /* 0x000fe20000410000 */
[C---:B------:R-:W-:Y:S01]  /*5300*/  FMUL.FTZ R10, R138.reuse, R171 ;  /* 0x000000ab8a0a7220 */ /* 0x040fe20000410000 */
[----:B------:R-:W-:Y:S01]  /*5310*/  FFMA.FTZ R158, R113, R148, R158 ;  /* 0x00000094719e7223 */ /* 0x000fe2000001009e */
[----:B------:R-:W-:Y:S01]  /*5320*/  FADD.FTZ R128, R11, R128 ;  /* 0x000000800b807221 */ /* 0x000fe20000010000 */
        /* <DEDUP_REMOVED lines=10> */
[----:B------:R-:W-:Y:S01]  /*53d0*/  FADD.FTZ R126, R11, R126 ;  /* 0x0000007e0b7e7221 */ /* 0x000fe20000010000 */
[-C--:B------:R-:W-:Y:S01]  /*53e0*/  FFMA.FTZ R81, R64, R154.reuse, R81 ;  /* 0x0000009a40517223 */ /* 0x080fe20000010051 */
        /* <DEDUP_REMOVED lines=8> */
[----:B------:R-:W-:Y:S01]  /*5470*/  FADD.FTZ R129, R158, R129 ;  /* 0x000000819e817221 */ /* 0x000fe20000010000 */
[----:B------:R-:W-:Y:S01]  /*5480*/  FMUL.FTZ R140, R141, R189 ;  /* 0x000000bd8d8c7220 */ /* 0x000fe20000410000 */
[----:B------:R-:W2:Y:S01]  /*5490*/  SHFL.DOWN PT, R147, R12, 0x8, 0x1f ;  /* 0x09001f000c937f89 */ /* 0x000ea200000e0000 */
[C---:B------:R-:W-:Y:S01]  /*54a0*/  FMUL.FTZ R163, R138.reuse, R163 ;  /* 0x000000a38aa37220 */ /* 0x040fe20000410000 */
[----:B------:R-:W-:Y:S01]  /*54b0*/  FFMA.FTZ R3, R119, R144, R146 ;  /* 0x0000009077037223 */ /* 0x000fe20000010092 */
[C---:B------:R-:W-:Y:S01]  /*54c0*/  FMUL.FTZ R158, R138.reuse, R223 ;  /* 0x000000df8a9e7220 */ /* 0x040fe20000410000 */
[----:B------:R-:W-:Y:S01]  /*54d0*/  FMUL.FTZ R189, R138, R189 ;  /* 0x000000bd8abd7220 */ /* 0x000fe20000410000 */
[----:B------:R-:W-:Y:S01]  /*54e0*/  FADD.FTZ R132, R11, R132 ;  /* 0x000000840b847221 */ /* 0x000fe20000010000 */
[----:B------:R-:W-:Y:S01]  /*54f0*/  FADD.FTZ R124, R3, R124 ;  /* 0x0000007c037c7221 */ /* 0x000fe20000010000 */
[----:B------:R-:W-:Y:S01]  /*5500*/  FMUL.FTZ R158, R185, R158 ;  /* 0x0000009eb99e7220 */ /* 0x000fe20000410000 */
[----:B------:R-:W-:Y:S01]  /*5510*/  FMUL.FTZ R184, R184, R189 ;  /* 0x000000bdb8b87220 */ /* 0x000fe20000410000 */
[----:B------:R-:W-:Y:S01]  /*5520*/  FFMA.FTZ R150, R101, R142, R150 ;  /* 0x0000008e65967223 */ /* 0x000fe20000010096 */
[----:B------:R-:W-:Y:S01]  /*5530*/  FADD.FTZ R127, R148, R127 ;  /* 0x0000007f947f7221 */ /* 0x000fe20000010000 */
[----:B------:R-:W-:Y:S01]  /*5540*/  FFMA.FTZ R158, R97, R154, R158 ;  /* 0x0000009a619e7223 */ /* 0x000fe2000001009e */
[----:B------:R-:W-:Y:S01]  /*5550*/  FFMA.FTZ R79, R62, R140, R79 ;  /* 0x0000008c3e4f7223 */ /* 0x000fe2000001004f */
[----:B------:R-:W-:Y:S01]  /*5560*/  FADD.FTZ R135, R150, R135 ;  /* 0x0000008796877221 */ /* 0x000fe20000010000 */
[----:B------:R-:W-:Y:S01]  /*5570*/  FFMA.FTZ R91, R74, R10, R91 ;  /* 0x0000000a4a5b7223 */ /* 0x000fe2000001005b */
[----:B------:R-:W-:Y:S01]  /*5580*/  FFMA.FTZ R78, R61, R154, R78 ;  /* 0x0000009a3d4e7223 */ /* 0x000fe2000001004e */
[----:B------:R-:W-:Y:S01]  /*5590*/  FADD.FTZ R137, R158, R137 ;  /* 0x000000899e897221 */ /* 0x000fe20000010000 */
[----:B0-----:R-:W-:Y:S01]  /*55a0*/  @!P0 FADD.FTZ R13, R13, R164 ;  /* 0x000000a40d0d8221 */ /* 0x001fe20000010000 */
[----:B------:R-:W-:Y:S01]  /*55b0*/  FMUL.FTZ R164, R138, R161 ;  /* 0x000000a18aa47220 */ /* 0x000fe20000410000 */
[----:B------:R-:W-:Y:S01]  /*55c0*/  FMUL.FTZ R138, R219, R14 ;  /* 0x0000000edb8a7220 */ /* 0x000fe20000410000 */
[----:B------:R-:W-:Y:S01]  /*55d0*/  FMUL.FTZ R14, R2, R163 ;  /* 0x000000a3020e7220 */ /* 0x000fe20000410000 */
[----:B--2---:R-:W-:Y:S01]  /*55e0*/  @!P0 FADD.FTZ R12, R12, R147 ;  /* 0x000000930c0c8221 */ /* 0x004fe20000010000 */
[----:B------:R-:W0:Y:S01]  /*55f0*/  SHFL.DOWN PT, R166, R13, 0x10, 0x1f ;  /* 0x0a001f000da67f89 */ /* 0x000e2200000e0000 */
[----:B------:R-:W-:Y:S01]  /*5600*/  ISETP.NE.AND P0, PT, R41, RZ, PT ;  /* 0x000000ff2900720c */ /* 0x000fe20003f05270 */
[----:B------:R-:W-:Y:S01]  /*5610*/  FFMA.FTZ R11, R121, R152, R138 ;  /* 0x00000098790b7223 */ /* 0x000fe2000001008a */
[----:B------:R-:W-:Y:S01]  /*5620*/  FMUL.FTZ R164, R155, R164 ;  /* 0x000000a49ba47220 */ /* 0x000fe20000410000 */
[----:B------:R-:W2:Y:S01]  /*5630*/  SHFL.DOWN PT, R15, R12, 0x10, 0x1f ;  /* 0x0a001f000c0f7f89 */ /* 0x000ea200000e0000 */
[----:B------:R-:W-:Y:S01]  /*5640*/  FFMA.FTZ R14, R123, R10, R14 ;  /* 0x0000000a7b0e7223 */ /* 0x000fe2000001000e */
[----:B------:R-:W-:Y:S01]  /*5650*/  FADD.FTZ R122, R11, R122 ;  /* 0x0000007a0b7a7221 */ /* 0x000fe20000010000 */
[----:B------:R-:W-:Y:S01]  /*5660*/  FFMA.FTZ R11, R95, R160, R156 ;  /* 0x000000a05f0b7223 */ /* 0x000fe2000001009c */
[----:B------:R-:W-:Y:S01]  /*5670*/  FFMA.FTZ R164, R93, R162, R164 ;  /* 0x000000a25da47223 */ /* 0x000fe200000100a4 */
[----:B------:R-:W-:-:S02]  /*5680*/  FADD.FTZ R125, R14, R125 ;  /* 0x0000007d0e7d7221 */ /* 0x000fc40000010000 */
[----:B------:R-:W-:Y:S01]  /*5690*/  FADD.FTZ R136, R11, R136 ;  /* 0x000000880b887221 */ /* 0x000fe20000010000 */
[----:B------:R-:W-:Y:S01]  /*56a0*/  FADD.FTZ R139, R164, R139 ;  /* 0x0000008ba48b7221 */ /* 0x000fe20000010000 */
[----:B0-----:R-:W-:Y:S01]  /*56b0*/  FADD.FTZ R2, R13, R166 ;  /* 0x000000a60d027221 */ /* 0x001fe20000010000 */
[----:B--2---:R-:W-:Y:S01]  /*56c0*/  FADD.FTZ R3, R12, R15 ;  /* 0x0000000f0c037221 */ /* 0x004fe20000010000 */
[----:B------:R-:W-:-:S04]  /*56d0*/  FFMA.FTZ R15, R99, R140, R184 ;  /* 0x0000008c630f7223 */ /* 0x000fc800000100b8 */
[----:B------:R0:W-:Y:S01]  /*56e0*/  @!P0 STS.64 [UR27+0xc78], R2 ;  /* 0x000c7802ff008988 */ /* 0x0001e20008000a1b */
[----:B------:R-:W-:Y:S01]  /*56f0*/  BAR.SYNC.DEFER_BLOCKING 0x0 ;  /* 0x0000000000007b1d */ /* 0x000fe20000010000 */
[----:B------:R-:W-:Y:S01]  /*5700*/  ISETP.GT.AND P0, PT, R41, 0xf, PT ;  /* 0x0000000f2900780c */ /* 0x000fe20003f04270 */
[----:B------:R-:W-:-:S03]  /*5710*/  FADD.FTZ R134, R15, R134 ;  /* 0x000000860f867221 */ /* 0x000fc60000010000 */
[----:B0-----:R-:W-:Y:S02]  /*5720*/  FSEL R2, R13, R2, P0 ;  /* 0x000000020d027208 */ /* 0x001fe40000000000 */
[----:B------:R-:W-:Y:S01]  /*5730*/  FSEL R3, R12, R3, P0 ;  /* 0x000000030c037208 */ /* 0x000fe20000000000 */
[----:B------:R-:W-:Y:S06]  /*5740*/  @P1 BRA `(.L_x_7034) ;  /* 0x0000000000241947 */ /* 0x000fec0003800000 */
[----:B------:R-:W-:Y:S01]  /*5750*/  UISETP.NE.AND UP0, UPT, UR12, UR42, UPT ;  /* 0x0000002a0c00728c */ /* 0x000fe2000bf05270 */
[----:B------:R-:W-:-:S05]  /*5760*/  LEA R12, R75, UR27, 0x2 ;  /* 0x0000001b4b0c7c11 */ /* 0x000fca000f8e10ff */
[----:B------:R-:W-:-:S13]  /*5770*/  PLOP3.LUT P0, PT, PT, PT, UP0, 0x80, 0x8 ;  /* 0x000000000008781c */ /* 0x000fda0003f0f008 */
[----:B------:R-:W0:Y:S04]  /*5780*/  @P0 LDS R10, [R12+0x2328] ;  /* 0x002328000c0a0984 */ /* 0x000e280000000800 */
[----:B------:R-:W2:Y:S01]  /*5790*/  @P0 LDS R11, [R12+0x1f28] ;  /* 0x001f28000c0b0984 */ /* 0x000ea20000000800 */
[----:B0-----:R-:W-:Y:S01]  /*57a0*/  @P0 FADD.FTZ R3, R3, R10 ;  /* 0x0000000a03030221 */ /* 0x001fe20000010000 */
[----:B--2---:R-:W-:-:S04]  /*57b0*/  @P0 FADD.FTZ R2, R2, R11 ;  /* 0x0000000b02020221 */ /* 0x004fc80000010000 */
[----:B------:R0:W-:Y:S04]  /*57c0*/  STS [R12+0x2328], R3 ;  /* 0x002328030c007388 */ /* 0x0001e80000000800 */
[----:B------:R0:W-:Y:S02]  /*57d0*/  STS [R12+0x1f28], R2 ;  /* 0x001f28020c007388 */ /* 0x0001e40000000800 */
.L_x_7034:
[----:B------:R-:W-:Y:S05]  /*57e0*/  BSYNC.RECONVERGENT B0 ;  /* 0x0000000000007941 */ /* 0x000fea0003800200 */
.L_x_7033:
[----:B------:R-:W-:-:S04]  /*57f0*/  IADD3 R75, PT, PT, R75, 0x1, RZ ;  /* 0x000000014b4b7810 */ /* 0x000fc80007ffe0ff */
[----:B------:R-:W-:-:S13]  /*5800*/  ISETP.GE.AND P0, PT, R75, UR43, PT ;  /* 0x0000002b4b007c0c */ /* 0x000fda000bf06270 */
[----:B------:R-:W-:Y:S05]  /*5810*/  @!P0 BRA `(.L_x_7035) ;  /* 0xffffffcc000c8947 */ /* 0x000fea000383ffff */
.L_x_6997:
[----:B------:R-:W-:Y:S01]  /*5820*/  BAR.SYNC.DEFER_BLOCKING 0x0 ;  /* 0x0000000000007b1d */ /* 0x000fe20000010000 */
[----:B------:R-:W-:Y:S01]  /*5830*/  F2FP.F16.F32.PACK_AB R90, R90, R91 ;  /* 0x0000005b5a5a723e */ /* 0x000fe200000000ff */
[----:B------:R-:W-:Y:S01]  /*5840*/  UIADD3 UR20, UPT, UPT, -UR22, UR20, URZ ;  /* 0x0000001416147290 */ /* 0x000fe2000fffe1ff */
[----:B------:R-:W-:Y:S01]  /*5850*/  F2FP.F16.F32.PACK_AB R88, R88, R89 ;  /* 0x000000595858723e */ /* 0x000fe200000000ff */
[----:B------:R-:W-:Y:S01]  /*5860*/  USHF.R.S32.HI UR23, URZ, 0x1f, UR22 ;  /* 0x0000001fff177899 */ /* 0x000fe20008011416 */
[----:B------:R-:W-:Y:S01]  /*5870*/  F2FP.F16.F32.PACK_AB R86, R86, R87 ;  /* 0x000000575656723e */ /* 0x000fe200000000ff */
[----:B------:R-:W2:Y:S01]  /*5880*/  LDCU.64 UR28, c[0x0][0x4f8] ;  /* 0x00009f00ff1c77ac */ /* 0x000ea20008000a00 */
[----:B------:R-:W-:Y:S02]  /*5890*/  F2FP.F16.F32.PACK_AB R84, R84, R85 ;  /* 0x000000555454723e */ /* 0x000fe400000000ff */
[----:B------:R-:W-:Y:S01]  /*58a0*/  PRMT R0, R90, 0x7632, R0 ;  /* 0x000076325a007816 */ /* 0x000fe20000000000 */
[----:B------:R-:W5:Y:S01]  /*58b0*/  LDCU.64 UR30, c[0x0][0x500] ;  /* 0x0000a000ff1e77ac */ /* 0x000f620008000a00 */
[----:B0-----:R-:W-:-:S02]  /*58c0*/  PRMT R2, R88, 0x7632, R2 ;  /* 0x0000763258027816 */ /* 0x001fc40000000002 */
[----:B------:R-:W-:Y:S01]  /*58d0*/  PRMT R3, R86, 0x7632, R3 ;  /* 0x0000763256037816 */ /* 0x000fe20000000003 */
[----:B------:R-:W-:Y:S01]  /*58e0*/  UIADD3 UR14, UP0, UPT, UR14, -0x400, URZ ;  /* 0xfffffc000e0e7890 */ /* 0x000fe2000ff1e0ff */
[----:B------:R-:W-:Y:S01]  /*58f0*/  ISETP.NE.AND P0, PT, R20, RZ, PT ;  /* 0x000000ff1400720c */ /* 0x000fe20003f05270 */
[----:B------:R-:W-:Y:S01]  /*5900*/  UIADD3 UR16, UP1, UPT, UR16, -0x400, URZ ;  /* 0xfffffc0010107890 */ /* 0x000fe2000ff3e0ff */
[----:B------:R-:W-:Y:S01]  /*5910*/  F2FP.F16.F32.PACK_AB R82, R82, R83 ;  /* 0x000000535252723e */ /* 0x000fe200000000ff */
[----:B------:R-:W-:Y:S01]  /*5920*/  UIADD3.X UR15, UPT, UPT, UR15, -0x1, URZ, UP0, !UPT ;  /* 0xffffffff0f0f7890 */ /* 0x000fe200087fe4ff */
[----:B------:R-:W-:Y:S01]  /*5930*/  F2FP.F16.F32.PACK_AB R80, R80, R81 ;  /* 0x000000515050723e */ /* 0x000fe200000000ff */
[----:B------:R-:W-:Y:S01]  /*5940*/  UISETP.GT.AND UP0, UPT, UR12, 0x1, UPT ;  /* 0x000000010c00788c */ /* 0x000fe2000bf04270 */
[----:B------:R-:W-:Y:S01]  /*5950*/  F2FP.F16.F32.PACK_AB R78, R78, R79 ;  /* 0x0000004f4e4e723e */ /* 0x000fe200000000ff */
[----:B------:R-:W-:Y:S01]  /*5960*/  UIADD3 UR18, UP2, UPT, UR18, -0x400, URZ ;  /* 0xfffffc0012127890 */ /* 0x000fe2000ff5e0ff */
[----:B------:R-:W-:Y:S01]  /*5970*/  F2FP.F16.F32.PACK_AB R76, R76, R77 ;  /* 0x0000004d4c4c723e */ /* 0x000fe200000000ff */
[----:B------:R0:W-:Y:S01]  /*5980*/  STS.U16 [R58+0x2], R0 ;  /* 0x000002003a007388 */ /* 0x0001e20000000400 */
[----:B------:R-:W-:Y:S01]  /*5990*/  PRMT R4, R84, 0x7632, R4 ;  /* 0x0000763254047816 */ /* 0x000fe20000000004 */
[----:B------:R-:W-:Y:S01]  /*59a0*/  UIADD3.X UR17, UPT, UPT, UR17, -0x1, URZ, UP1, !UPT ;  /* 0xffffffff11117890 */ /* 0x000fe20008ffe4ff */
[----:B------:R-:W-:Y:S01]  /*59b0*/  PRMT R6, R76, 0x7632, R6 ;  /* 0x000076324c067816 */ /* 0x000fe20000000006 */
[----:B------:R1:W-:Y:S01]  /*59c0*/  STS.U16 [R58+0x6], R2 ;  /* 0x000006023a007388 */ /* 0x0003e20000000400 */
[----:B------:R-:W-:-:S03]  /*59d0*/  UIADD3.X UR19, UPT, UPT, UR19, -0x1, URZ, UP2, !UPT ;  /* 0xffffffff13137890 */ /* 0x000fc600097fe4ff */
[----:B------:R3:W-:Y:S01]  /*59e0*/  STS.U16 [R58+0xa], R3 ;  /* 0x00000a033a007388 */ /* 0x0007e20000000400 */
[----:B0-----:R-:W-:-:S03]  /*59f0*/  PRMT R0, R82, 0x7632, R0 ;  /* 0x0000763252007816 */ /* 0x001fc60000000000 */
[----:B------:R0:W-:Y:S01]  /*5a00*/  STS.U16 [R58+0xe], R4 ;  /* 0x00000e043a007388 */ /* 0x0001e20000000400 */
[----:B-1----:R-:W-:-:S03]  /*5a10*/  PRMT R2, R80, 0x7632, R2 ;  /* 0x0000763250027816 */ /* 0x002fc60000000002 */
[----:B------:R-:W-:Y:S01]  /*5a20*/  STS.U16 [R58], R90 ;  /* 0x0000005a3a007388 */ /* 0x000fe20000000400 */
[----:B---3--:R-:W-:-:S03]  /*5a30*/  PRMT R3, R78, 0x7632, R3 ;  /* 0x000076324e037816 */ /* 0x008fc60000000003 */
[----:B------:R-:W-:Y:S01]  /*5a40*/  STS.U16 [R58+0x4], R88 ;  /* 0x000004583a007388 */ /* 0x000fe20000000400 */
[----:B0-----:R-:W-:Y:S01]  /*5a50*/  MOV R4, UR20 ;  /* 0x0000001400047c02 */ /* 0x001fe20008000f00 */
[----:B--2---:R-:W-:Y:S02]  /*5a60*/  UIMAD.WIDE.U32 UR20, UR26, UR28, UR22 ;  /* 0x0000001c1a1472a5 */ /* 0x004fe4000f8e0016 */
[----:B------:R-:W-:Y:S02]  /*5a70*/  STS.U16 [R58+0x8], R86 ;  /* 0x000008563a007388 */ /* 0x000fe40000000400 */
[----:B------:R-:W-:Y:S02]  /*5a80*/  UIMAD UR21, UR26, UR29, UR21 ;  /* 0x0000001d1a1572a4 */ /* 0x000fe4000f8e0215 */
[----:B------:R-:W-:Y:S01]  /*5a90*/  STS.U16 [R58+0xc], R84 ;  /* 0x00000c543a007388 */ /* 0x000fe20000000400 */
[----:B------:R-:W0:Y:S03]  /*5aa0*/  LDCU.64 UR28, c[0x0][0x550] ;  /* 0x0000aa00ff1c77ac */ /* 0x000e260008000a00 */
[----:B------:R-:W-:Y:S01]  /*5ab0*/  STS.U16 [R58+0x10], R82 ;  /* 0x000010523a007388 */ /* 0x000fe20000000400 */
[----:B-----5:R-:W-:-:S03]  /*5ac0*/  UIMAD.WIDE.U32 UR20, UR6, UR30, UR20 ;  /* 0x0000001e061472a5 */ /* 0x020fc6000f8e0014 */
[----:B------:R1:W-:Y:S01]  /*5ad0*/  STS.U16 [R58+0x12], R0 ;  /* 0x000012003a007388 */ /* 0x0003e20000000400 */
[----:B------:R-:W-:Y:S01]  /*5ae0*/  UIMAD UR21, UR6, UR31, UR21 ;  /* 0x0000001f061572a4 */ /* 0x000fe2000f8e0215 */
[----:B------:R-:W2:Y:S02]  /*5af0*/  LDCU.64 UR30, c[0x0][0x560] ;  /* 0x0000ac00ff1e77ac */ /* 0x000ea40008000a00 */
[----:B------:R-:W-:Y:S04]  /*5b00*/  STS.U16 [R58+0x14], R80 ;  /* 0x000014503a007388 */ /* 0x000fe80000000400 */
[----:B------:R0:W-:Y:S01]  /*5b10*/  STS.U16 [R58+0x16], R2 ;  /* 0x000016023a007388 */ /* 0x0001e20000000400 */
[----:B-1----:R-:W-:-:S03]  /*5b20*/  IADD3 R0, P1, PT, R22, UR20, RZ ;  /* 0x0000001416007c10 */ /* 0x002fc6000ff3e0ff */
[----:B------:R-:W-:Y:S04]  /*5b30*/  STS.U16 [R58+0x18], R78 ;  /* 0x0000184e3a007388 */ /* 0x000fe80000000400 */
[----:B------:R1:W-:Y:S01]  /*5b40*/  STS.U16 [R58+0x1a], R3 ;  /* 0x00001a033a007388 */ /* 0x0003e20000000400 */
[----:B0-----:R-:W-:-:S03]  /*5b50*/  LEA R2, P3, R0, UR28, 0x1 ;  /* 0x0000001c00027c11 */ /* 0x001fc6000f8608ff */
[----:B------:R-:W-:Y:S04]  /*5b60*/  STS.U16 [R58+0x1c], R76 ;  /* 0x00001c4c3a007388 */ /* 0x000fe80000000400 */
[----:B------:R0:W-:Y:S01]  /*5b70*/  STS.U16 [R58+0x1e], R6 ;  /* 0x00001e063a007388 */ /* 0x0001e20000000400 */
[----:B------:R-:W-:-:S03]  /*5b80*/  NOP ;  /* 0x0000000000007918 */ /* 0x000fc60000000000 */
[----:B------:R-:W-:Y:S01]  /*5b90*/  LDS.U16 R5, [R42] ;  /* 0x000000002a057984 */ /* 0x000fe20000000400 */
[----:B-1----:R-:W-:Y:S01]  /*5ba0*/  IADD3.X R3, PT, PT, RZ, UR21, RZ, P1, !PT ;  /* 0x00000015ff037c10 */ /* 0x002fe20008ffe4ff */
[----:B------:R-:W1:Y:S02]  /*5bb0*/  LDCU.64 UR20, c[0x0][0x518] ;  /* 0x0000a300ff1477ac */ /* 0x000e640008000a00 */
[----:B------:R-:W-:Y:S01]  /*5bc0*/  LDS.U16 R7, [R43+0x40] ;  /* 0x000040002b077984 */ /* 0x000fe20000000400 */
[----:B------:R-:W-:Y:S01]  /*5bd0*/  LEA.HI.X R3, R0, UR29, R3, 0x1, P3 ;  /* 0x0000001d00037c11 */ /* 0x000fe200098f0c03 */
[----:B------:R-:W3:Y:S01]  /*5be0*/  LDCU.64 UR28, c[0x0][0x520] ;  /* 0x0000a400ff1c77ac */ /* 0x000ee20008000a00 */
[----:B------:R-:W-:Y:S01]  /*5bf0*/  F2FP.F16.F32.PACK_AB R0, R122, R125 ;  /* 0x0000007d7a00723e */ /* 0x000fe200000000ff */
[----:B------:R-:W-:Y:S01]  /*5c00*/  LDS.U16 R9, [R44+0x80] ;  /* 0x000080002c097984 */ /* 0x000fe20000000400 */
[----:B------:R-:W-:Y:S02]  /*5c10*/  FADD.FTZ R125, R125, R18 ;  /* 0x000000127d7d7221 */ /* 0x000fe40000010000 */
[----:B0-----:R-:W-:Y:S01]  /*5c20*/  PRMT R6, R0, 0x7632, R6 ;  /* 0x0000763200067816 */ /* 0x001fe20000000006 */
[----:B------:R-:W-:Y:S01]  /*5c30*/  LDS.U16 R11, [R45+0xc0] ;  /* 0x0000c0002d0b7984 */ /* 0x000fe20000000400 */
[----:B------:R-:W-:-:S03]  /*5c40*/  FADD.FTZ R125, R125, R122 ;  /* 0x0000007a7d7d7221 */ /* 0x000fc60000010000 */
[----:B------:R-:W-:Y:S04]  /*5c50*/  LDS.U16 R13, [R46+0x100] ;  /* 0x000100002e0d7984 */ /* 0x000fe80000000400 */
[----:B------:R-:W-:Y:S01]  /*5c60*/  LDS.U16 R15, [R47+0x140] ;  /* 0x000140002f0f7984 */ /* 0x000fe20000000400 */
[----:B-1----:R-:W-:-:S03]  /*5c70*/  UIMAD.WIDE.U32 UR22, UR26, UR20, UR22 ;  /* 0x000000141a1672a5 */ /* 0x002fc6000f8e0016 */
        /* <DEDUP_REMOVED lines=30> */
[-C--:B------:R-:W-:Y:S02]  /*5e60*/  ISETP.GE.AND P6, PT, R34, R77.reuse, PT ;  /* 0x0000004d2200720c */ /* 0x080fe40003fc6270 */
[----:B0-----:R-:W-:Y:S01]  /*5e70*/  PRMT R5, R0, 0x7610, R5 ;  /* 0x0000761000057816 */ /* 0x001fe20000000005 */
[----:B------:R-:W-:Y:S01]  /*5e80*/  @!P1 STG.E.U16 desc[UR24][R2.64+0x100], R13 ;  /* 0x0001000d02009986 */ /* 0x000fe2000c101518 */
[-C--:B------:R-:W-:Y:S02]  /*5e90*/  ISETP.GE.AND P1, PT, R35, R77.reuse, PT ;  /* 0x0000004d2300720c */ /* 0x080fe40003f26270 */
[----:B------:R-:W-:Y:S01]  /*5ea0*/  F2FP.F16.F32.PACK_AB R0, R129, R126 ;  /* 0x0000007e8100723e */ /* 0x000fe200000000ff */
[----:B------:R-:W-:Y:S01]  /*5eb0*/  @!P2 STG.E.U16 desc[UR24][R2.64+0x140], R15 ;  /* 0x0001400f0200a986 */ /* 0x000fe2000c101518 */
[-C--:B------:R-:W-:Y:S02]  /*5ec0*/  ISETP.GE.AND P2, PT, R36, R77.reuse, PT ;  /* 0x0000004d2400720c */ /* 0x080fe40003f46270 */
[----:B-1----:R-:W-:Y:S01]  /*5ed0*/  PRMT R9, R0, 0x7610, R9 ;  /* 0x0000761000097816 */ /* 0x002fe20000000009 */
[----:B------:R-:W-:Y:S01]  /*5ee0*/  @!P3 STG.E.U16 desc[UR24][R2.64+0x180], R41 ;  /* 0x000180290200b986 */ /* 0x000fe2000c101518 */
[----:B------:R-:W-:-:S02]  /*5ef0*/  ISETP.GE.AND P3, PT, R39, R77, PT ;  /* 0x0000004d2700720c */ /* 0x000fc40003f66270 */
[----:B------:R-:W-:Y:S01]  /*5f00*/  PRMT R10, R0, 0x7632, R10 ;  /* 0x00007632000a7816 */ /* 0x000fe2000000000a */
[----:B------:R-:W-:Y:S01]  /*5f10*/  @!P4 STG.E.U16 desc[UR24][R2.64+0x1c0], R59 ;  /* 0x0001c03b0200c986 */ /* 0x000fe2000c101518 */
[-C--:B------:R-:W-:Y:S02]  /*5f20*/  ISETP.GE.AND P4, PT, R38, R77.reuse, PT ;  /* 0x0000004d2600720c */ /* 0x080fe40003f86270 */
[----:B------:R-:W-:Y:S01]  /*5f30*/  F2FP.F16.F32.PACK_AB R0, R131, R128 ;  /* 0x000000808300723e */ /* 0x000fe200000000ff */
        /* <DEDUP_REMOVED lines=11> */
[----:B0-----:R-:W-:Y:S01]  /*5ff0*/  F2FP.F16.F32.PACK_AB R3, R127, R124 ;  /* 0x0000007c7f03723e */ /* 0x001fe200000000ff */
[----:B------:R-:W-:Y:S01]  /*6000*/  FADD.FTZ R124, R125, R124 ;  /* 0x0000007c7d7c7221 */ /* 0x000fe20000010000 */
[----:B------:R-:W-:-:S02]  /*6010*/  F2FP.F16.F32.PACK_AB R2, R133, R130 ;  /* 0x000000828502723e */ /* 0x000fc400000000ff */
[C---:B------:R-:W-:Y:S01]  /*6020*/  PRMT R8, R3.reuse, 0x7632, R8 ;  /* 0x0000763203087816 */ /* 0x040fe20000000008 */
[----:B------:R-:W-:Y:S01]  /*6030*/  FADD.FTZ R127, R124, R127 ;  /* 0x0000007f7c7f7221 */ /* 0x000fe20000010000 */
[----:B------:R-:W-:Y:S02]  /*6040*/  PRMT R7, R3, 0x7610, R7 ;  /* 0x0000761003077816 */ /* 0x000fe40000000007 */
[C---:B------:R-:W-:Y:S01]  /*6050*/  PRMT R11, R2.reuse, 0x7610, R11 ;  /* 0x00007610020b7816 */ /* 0x040fe2000000000b */
[----:B------:R-:W-:Y:S01]  /*6060*/  FADD.FTZ R126, R127, R126 ;  /* 0x0000007e7f7e7221 */ /* 0x000fe20000010000 */
[----:B------:R-:W-:Y:S02]  /*6070*/  PRMT R12, R2, 0x7632, R12 ;  /* 0x00007632020c7816 */ /* 0x000fe4000000000c */
[----:B------:R-:W-:Y:S01]  /*6080*/  F2FP.F16.F32.PACK_AB R3, R135, R132 ;  /* 0x000000848703723e */ /* 0x000fe200000000ff */
[----:B------:R-:W-:Y:S01]  /*6090*/  FADD.FTZ R129, R126, R129 ;  /* 0x000000817e817221 */ /* 0x000fe20000010000 */
[----:B------:R-:W-:Y:S01]  /*60a0*/  F2FP.F16.F32.PACK_AB R2, R139, R136 ;  /* 0x000000888b02723e */ /* 0x000fe200000000ff */
[----:B------:R0:W-:Y:S02]  /*60b0*/  STS.U16 [R58], R5 ;  /* 0x000000053a007388 */ /* 0x0001e40000000400 */
[----:B------:R-:W-:Y:S01]  /*60c0*/  FADD.FTZ R128, R129, R128 ;  /* 0x0000008081807221 */ /* 0x000fe20000010000 */
[----:B------:R-:W-:Y:S01]  /*60d0*/  PRMT R13, R2, 0x7632, R13 ;  /* 0x00007632020d7816 */ /* 0x000fe2000000000d */
[----:B------:R1:W-:Y:S02]  /*60e0*/  STS.U16 [R58+0x2], R6 ;  /* 0x000002063a007388 */ /* 0x0003e40000000400 */
[----:B------:R-:W-:-:S02]  /*60f0*/  FADD.FTZ R131, R128, R131 ;  /* 0x0000008380837221 */ /* 0x000fc40000010000 */
[----:B------:R3:W-:Y:S02]  /*6100*/  STS.U16 [R58+0x6], R8 ;  /* 0x000006083a007388 */ /* 0x0007e40000000400 */
[----:B------:R-:W-:Y:S01]  /*6110*/  FADD.FTZ R130, R131, R130 ;  /* 0x0000008283827221 */ /* 0x000fe20000010000 */
[----:B0-----:R-:W-:Y:S01]  /*6120*/  PRMT R5, R0, 0x7610, R5 ;  /* 0x0000761000057816 */ /* 0x001fe20000000005 */
[----:B------:R0:W-:Y:S02]  /*6130*/  STS.U16 [R58+0xa], R10 ;  /* 0x00000a0a3a007388 */ /* 0x0001e40000000400 */
[----:B------:R-:W-:Y:S01]  /*6140*/  FADD.FTZ R133, R130, R133 ;  /* 0x0000008582857221 */ /* 0x000fe20000010000 */
[----:B-1----:R-:W-:Y:S02]  /*6150*/  PRMT R6, R0, 0x7632, R6 ;  /* 0x0000763200067816 */ /* 0x002fe40000000006 */
[----:B------:R-:W-:Y:S01]  /*6160*/  F2FP.F16.F32.PACK_AB R0, R137, R134 ;  /* 0x000000868900723e */ /* 0x000fe200000000ff */
[----:B------:R-:W-:Y:S01]  /*6170*/  STS.U16 [R58+0x4], R7 ;  /* 0x000004073a007388 */ /* 0x000fe20000000400 */
[----:B---3--:R-:W-:Y:S01]  /*6180*/  PRMT R8, R3, 0x7632, R8 ;  /* 0x0000763203087816 */ /* 0x008fe20000000008 */
[----:B------:R-:W-:-:S02]  /*6190*/  FADD.FTZ R132, R133, R132 ;  /* 0x0000008485847221 */ /* 0x000fc40000010000 */
[----:B------:R-:W-:Y:S01]  /*61a0*/  STS.U16 [R58+0x8], R9 ;  /* 0x000008093a007388 */ /* 0x000fe20000000400 */
[----:B0-----:R-:W-:Y:S01]  /*61b0*/  PRMT R10, R0, 0x7632, R10 ;  /* 0x00007632000a7816 */ /* 0x001fe2000000000a */
[----:B------:R-:W-:Y:S02]  /*61c0*/  FADD.FTZ R135, R132, R135 ;  /* 0x0000008784877221 */ /* 0x000fe40000010000 */
[----:B------:R-:W-:Y:S02]  /*61d0*/  STS.U16 [R58+0xc], R5 ;  /* 0x00000c053a007388 */ /* 0x000fe40000000400 */
[----:B------:R-:W-:Y:S02]  /*61e0*/  FADD.FTZ R134, R135, R134 ;  /* 0x0000008687867221 */ /* 0x000fe40000010000 */
[----:B------:R-:W-:Y:S02]  /*61f0*/  STS.U16 [R58+0xe], R6 ;  /* 0x00000e063a007388 */ /* 0x000fe40000000400 */
[----:B------:R-:W-:-:S02]  /*6200*/  FADD.FTZ R137, R134, R137 ;  /* 0x0000008986897221 */ /* 0x000fc40000010000 */
[----:B------:R-:W-:Y:S02]  /*6210*/  STS.U16 [R58+0x10], R11 ;  /* 0x0000100b3a007388 */ /* 0x000fe40000000400 */
[----:B------:R-:W-:Y:S02]  /*6220*/  FADD.FTZ R18, R137, R136 ;  /* 0x0000008889127221 */ /* 0x000fe40000010000 */
[----:B------:R-:W-:Y:S02]  /*6230*/  STS.U16 [R58+0x12], R12 ;  /* 0x0000120c3a007388 */ /* 0x000fe40000000400 */
[----:B------:R-:W-:Y:S02]  /*6240*/  FADD.FTZ R18, R18, R139 ;  /* 0x0000008b12127221 */ /* 0x000fe40000010000 */
[----:B------:R-:W-:Y:S04]  /*6250*/  STS.U16 [R58+0x14], R3 ;  /* 0x000014033a007388 */ /* 0x000fe80000000400 */
[----:B------:R-:W-:Y:S04]  /*6260*/  STS.U16 [R58+0x16], R8 ;  /* 0x000016083a007388 */ /* 0x000fe80000000400 */
[----:B------:R0:W-:Y:S04]  /*6270*/  STS.U16 [R58+0x18], R0 ;  /* 0x000018003a007388 */ /* 0x0001e80000000400 */
[----:B------:R-:W-:Y:S04]  /*6280*/  STS.U16 [R58+0x1a], R10 ;  /* 0x00001a0a3a007388 */ /* 0x000fe80000000400 */
[----:B------:R2:W-:Y:S01]  /*6290*/  STS.U16 [R58+0x1c], R2 ;  /* 0x00001c023a007388 */ /* 0x0005e20000000400 */
[----:B0-----:R-:W-:Y:S01]  /*62a0*/  IADD3 R0, P2, PT, R22, UR20, RZ ;  /* 0x0000001416007c10 */ /* 0x001fe2000ff5e0ff */
[----:B------:R-:W-:-:S02]  /*62b0*/  UIADD3 UR20, UPT, UPT, UR12, -0x1, URZ ;  /* 0xffffffff0c147890 */ /* 0x000fc4000fffe0ff */
[----:B------:R-:W-:Y:S01]  /*62c0*/  STS.U16 [R58+0x1e], R13 ;  /* 0x00001e0d3a007388 */ /* 0x000fe20000000400 */
[----:B------:R-:W-:-:S03]  /*62d0*/  NOP ;  /* 0x0000000000007918 */ /* 0x000fc60000000000 */
[----:B------:R-:W-:Y:S01]  /*62e0*/  LDS.U16 R5, [R42] ;  /* 0x000000002a057984 */ /* 0x000fe20000000400 */
[----:B------:R-:W-:Y:S01]  /*62f0*/  IADD3.X R3, PT, PT, RZ, UR21, RZ, P2, !PT ;  /* 0x00000015ff037c10 */ /* 0x000fe200097fe4ff */
[----:B------:R-:W-:Y:S01]  /*6300*/  UMOV UR12, UR20 ;  /* 0x00000014000c7c82 */ /* 0x000fe20008000000 */
[C---:B--2---:R-:W-:Y:S01]  /*6310*/  LEA R2, P2, R0.reuse, UR30, 0x1 ;  /* 0x0000001e00027c11 */ /* 0x044fe2000f8408ff */
        /* <DEDUP_REMOVED lines=54> */
.L_x_6996:
        /* <DEDUP_REMOVED lines=33> */
.L_x_7038:
[----:B------:R-:W-:Y:S05]  /*6890*/  BSYNC.RECONVERGENT B0 ;  /* 0x0000000000007941 */ /* 0x000fea0003800200 */
.L_x_7037:
[----:B------:R-:W-:Y:S01]  /*68a0*/  UISETP.NE.U32.AND UP0, UPT, UR10, URZ, UPT ;  /* 0x000000ff0a00728c */ /* 0x000fe2000bf05070 */
[----:B0-----:R-:W-:-:S03]  /*68b0*/  ISETP.GE.AND P0, PT, R11, UR22, PT ;  /* 0x000000160b007c0c */ /* 0x001fc6000bf06270 */
[----:B------:R-:W-:-:S09]  /*68c0*/  UISETP.NE.AND.EX UP0, UPT, UR11, URZ, UPT, UP0 ;  /* 0x000000ff0b00728c */ /* 0x000fd2000bf05300 */
[----:B------:R-:W-:Y:S05]  /*68d0*/  BRA.U !UP0, `(.L_x_7039) ;  /* 0x0000000108707547 */ /* 0x000fea000b800000 */
[----:B------:R-:W-:Y:S06]  /*68e0*/  BAR.SYNC.DEFER_BLOCKING 0x0 ;  /* 0x0000000000007b1d */ /* 0x000fec0000010000 */
[----:B------:R-:W-:Y:S01]  /*68f0*/  BSSY.RECONVERGENT B0, `(.L_x_7039) ;  /* 0x000001a000007945 */ /* 0x000fe20003800200 */
[----:B--2---:R-:W0:Y:S01]  /*6900*/  SHFL.DOWN P1, R3, R18, 0x1, 0x1f ;  /* 0x08201f0012037f89 */ /* 0x004e220000020000 */
[----:B-1----:R-:W1:Y:S01]  /*6910*/  S2R R4, SR_LANEID ;  /* 0x0000000000047919 */ /* 0x002e620000000000 */
        /* <DEDUP_REMOVED lines=23> */
.L_x_7040:
[----:B------:R-:W-:Y:S05]  /*6a90*/  BSYNC.RECONVERGENT B0 ;  /* 0x0000000000007941 */ /* 0x000fea0003800200 */
.L_x_7039:
        /* <DEDUP_REMOVED lines=8> */
[----:B-----5:R-:W2:Y:S01]  /*6b20*/  LDC.64 R16, c[0x0][0x4b0] ;  /* 0x00012c00ff107b82 */ /* 0x020ea20000000a00 */
[----:B------:R-:W2:Y:S01]  /*6b30*/  LDCU.64 UR18, c[0x0][0x4f0] ;  /* 0x00009e00ff1277ac */ /* 0x000ea20008000a00 */
[----:B0-----:R-:W-:Y:S01]  /*6b40*/  UIMAD.WIDE.U32 UR4, UR6, UR10, URZ ;  /* 0x0000000a060472a5 */ /* 0x001fe2000f8e00ff */
[----:B------:R-:W0:Y:S01]  /*6b50*/  LDCU.64 UR20, c[0x0][0x540] ;  /* 0x0000a800ff1477ac */ /* 0x000e220008000a00 */
[----:B---3--:R-:W-:-:S02]  /*6b60*/  UIMAD.WIDE.U32 UR8, UR7, UR12, URZ ;  /* 0x0000000c070872a5 */ /* 0x008fc4000f8e00ff */
[----:B------:R-:W-:Y:S02]  /*6b70*/  UIMAD UR10, UR6, UR11, UR5 ;  /* 0x0000000b060a72a4 */ /* 0x000fe4000f8e0205 */
[----:B------:R-:W-:Y:S01]  /*6b80*/  UIMAD UR7, UR7, UR13, UR9 ;  /* 0x0000000d070772a4 */ /* 0x000fe2000f8e0209 */
[----:B------:R-:W-:Y:S02]  /*6b90*/  UMOV UR6, 0x400 ;  /* 0x0000040000067882 */ /* 0x000fe40000000000 */
[----:B-1----:R-:W-:-:S12]  /*6ba0*/  ULEA UR14, UR14, UR6, 0x18 ;  /* 0x000000060e0e7291 */ /* 0x002fd8000f8ec0ff */
.L_x_7042:
        /* <DEDUP_REMOVED lines=8> */
[C---:B------:R-:W-:Y:S01]  /*6c30*/  IMAD R4, R3.reuse, R16, RZ ;  /* 0x0000001003047224 */ /* 0x040fe200078e02ff */
[----:B------:R-:W-:Y:S01]  /*6c40*/  MOV R6, R2 ;  /* 0x0000000200067202 */ /* 0x000fe20000000f00 */
[----:B------:R-:W-:-:S02]  /*6c50*/  IMAD R8, R3, UR18, RZ ;  /* 0x0000001203087c24 */ /* 0x000fc4000f8e02ff */
        /* <DEDUP_REMOVED lines=16> */
.L_x_7041:
[----:B------:R-:W-:Y:S05]  /*6d60*/  EXIT ;  /* 0x000000000000794d */ /* 0x000fea0003800000 */
.L_x_7043:
        /* <DEDUP_REMOVED lines=9> */
.L_x_10480:


//--------------------- .text._Z25selective_scan_bwd_kernelI32Selective_Scan_bwd_kernel_traitsILi32ELi16ELb0ELb1ELb0ELb0ELb1EN3c104HalfEfEEv12SSMParamsBwd --------------------------
	.section	.text._Z25selective_scan_bwd_kernelI32Selective_Scan_bwd_kernel_traitsILi32ELi16ELb0ELb1ELb0ELb0ELb1EN3c104HalfEfEEv12SSMParamsBwd,"ax",@progbits
	.align	128
        .global         _Z25selective_scan_bwd_kernelI32Selective_Scan_bwd_kernel_traitsILi32ELi16ELb0ELb1ELb0ELb0ELb1EN3c104HalfEfEEv12SSMParamsBwd
        .type           _Z25selective_scan_bwd_kernelI32Selective_Scan_bwd_kernel_traitsILi32ELi16ELb0ELb1ELb0ELb0ELb1EN3c104HalfEfEEv12SSMParamsBwd,@function
        .size           _Z25selective_scan_bwd_kernelI32Selective_Scan_bwd_kernel_traitsILi32ELi16ELb0ELb1ELb0ELb0ELb1EN3c104HalfEfEEv12SSMParamsBwd,(.L_x_10481 - _Z25selective_scan_bwd_kernelI32Selective_Scan_bwd_kernel_traitsILi32ELi16ELb0ELb1ELb0ELb0ELb1EN3c104HalfEfEEv12SSMParamsBwd)
        .other          _Z25selective_scan_bwd_kernelI32Selective_Scan_bwd_kernel_traitsILi32ELi16ELb0ELb1ELb0ELb0ELb1EN3c104HalfEfEEv12SSMParamsBwd,@"STO_CUDA_ENTRY STV_DEFAULT"
_Z25selective_scan_bwd_kernelI32Selective_Scan_bwd_kernel_traitsILi32ELi16ELb0ELb1ELb0ELb0ELb1EN3c104HalfEfEEv12SSMParamsBwd:
.text._Z25selective_scan_bwd_kernelI32Selective_Scan_bwd_kernel_traitsILi32ELi16ELb0ELb1ELb0ELb0ELb1EN3c104HalfEfEEv12SSMParamsBwd:
        /* <DEDUP_REMOVED lines=143> */
[----:B----4-:R-:W-:-:S07]  /*08f0*/  LOP3.LUT R49, R65, 0x1e0, RZ, 0xfc, !PT ;  /* 0x000001e041317812 */ /* 0x010fce00078efcff */
.L_x_7085:
        /* <DEDUP_REMOVED lines=50> */
[----:B------:R-:W-:Y:S01]  /*0c20*/  PRMT R0, RZ, 0x7610, R0 ;  /* 0x00007610ff007816 */ /* 0x000fe20000000000 */
[----:B------:R-:W3:Y:S01]  /*0c30*/  LDCU.64 UR14, c[0x0][0x510] ;  /* 0x0000a200ff0e77ac */ /* 0x000ee20008000a00 */
[----:B------:R-:W-:Y:S02]  /*0c40*/  IADD3.X R7, PT, PT, RZ, UR28, RZ, P0, !PT ;  /* 0x0000001cff077c10 */ /* 0x000fe400087fe4ff */
[----:B------:R-:W-:Y:S01]  /*0c50*/  ISETP.GE.AND P0, PT, R65, UR32, PT ;  /* 0x0000002041007c0c */ /* 0x000fe2000bf06270 */
[----:B------:R-:W4:Y:S01]  /*0c60*/  LDCU.64 UR34, c[0x0][0x490] ;  /* 0x00009200ff2277ac */ /* 0x000f220008000a00 */
[----:B------:R-:W-:Y:S02]  /*0c70*/  IADD3.X R11, PT, PT, RZ, UR25, RZ, P1, !PT ;  /* 0x00000019ff0b7c10 */ /* 0x000fe40008ffe4ff */
[----:B------:R-:W-:Y:S01]  /*0c80*/  IADD3.X R9, PT, PT, RZ, UR27, RZ, P2, !PT ;  /* 0x0000001bff097c10 */ /* 0x000fe200097fe4ff */
[----:B------:R-:W0:Y:S01]  /*0c90*/  LDCU UR33, c[0x0][0x38c] ;  /* 0x00007180ff2177ac */ /* 0x000e220008000800 */
[----:B------:R-:W-:-:S02]  /*0ca0*/  ISETP.GE.AND P2, PT, R63, UR32, PT ;  /* 0x000000203f007c0c */ /* 0x000fc4000bf46270 */
[----:B------:R-:W-:Y:S02]  /*0cb0*/  ISETP.GE.AND P1, PT, R62, UR32, PT ;  /* 0x000000203e007c0c */ /* 0x000fe4000bf26270 */
[----:B------:R-:W-:Y:S02]  /*0cc0*/  ISETP.GE.AND P6, PT, R61, UR32, PT ;  /* 0x000000203d007c0c */ /* 0x000fe4000bfc6270 */
[----:B------:R-:W-:Y:S01]  /*0cd0*/  ISETP.GE.AND P3, PT, R58, UR32, PT ;  /* 0x000000203a007c0c */ /* 0x000fe2000bf66270 */
[----:B------:R-:W3:Y:S01]  /*0ce0*/  @!P0 LDG.E.U16 R0, desc[UR30][R10.64] ;  /* 0x0000001e0a008981 */ /* 0x000ee2000c1e1500 */
[----:B------:R-:W-:Y:S02]  /*0cf0*/  ISETP.GE.AND P0, PT, R57, UR32, PT ;  /* 0x0000002039007c0c */ /* 0x000fe4000bf06270 */
        /* <DEDUP_REMOVED lines=12> */
[----:B------:R-:W4:Y:S01]  /*0dc0*/  @!P0 LDG.E.U16 R18, desc[UR30][R10.64+0x200] ;  /* 0x0002001e0a128981 */ /* 0x000f22000c1e1500 */
[----:B------:R-:W-:-:S03]  /*0dd0*/  ISETP.GE.AND P0, PT, R55, UR32, PT ;  /* 0x0000002037007c0c */ /* 0x000fc6000bf06270 */
        /* <DEDUP_REMOVED lines=11> */
[----:B--2---:R-:W-:Y:S01]  /*0e90*/  ULEA UR12, UR8, UR12, 0x18 ;  /* 0x0000000c080c7291 */ /* 0x004fe2000f8ec0ff */
[----:B-1----:R-:W-:-:S02]  /*0ea0*/  IADD3 R29, PT, PT, R48, 0x20, RZ ;  /* 0x00000020301d7810 */ /* 0x002fc40007ffe0ff */
[C---:B------:R-:W-:Y:S02]  /*0eb0*/  IADD3 R31, PT, PT, R48.reuse, 0x40, RZ ;  /* 0x00000040301f7810 */ /* 0x040fe40007ffe0ff */
[C---:B0-----:R-:W-:Y:S02]  /*0ec0*/  IADD3 R11, PT, PT, R48.reuse, 0x80, RZ ;  /* 0x00000080300b7810 */ /* 0x041fe40007ffe0ff */
[C---:B------:R-:W-:Y:S02]  /*0ed0*/  IADD3 R33, PT, PT, R48.reuse, 0x60, RZ ;  /* 0x0000006030217810 */ /* 0x040fe40007ffe0ff */
[-C--:B------:R-:W-:Y:S02]  /*0ee0*/  LEA.HI.SX32 R11, R11, R48.reuse, 0x1b ;  /* 0x000000300b0b7211 */ /* 0x080fe400078fdaff */
[C---:B------:R-:W-:Y:S02]  /*0ef0*/  LEA.HI.SX32 R47, R48.reuse, R48, 0x1b ;  /* 0x00000030302f7211 */ /* 0x040fe400078fdaff */
[----:B------:R-:W-:-:S02]  /*0f00*/  IADD3 R35, PT, PT, R48, 0xa0, RZ ;  /* 0x000000a030237810 */ /* 0x000fc40007ffe0ff */
[-C--:B------:R-:W-:Y:S02]  /*0f10*/  LEA.HI.SX32 R29, R29, R48.reuse, 0x1b ;  /* 0x000000301d1d7211 */ /* 0x080fe400078fdaff */
[-C--:B------:R-:W-:Y:S02]  /*0f20*/  LEA.HI.SX32 R31, R31, R48.reuse, 0x1b ;  /* 0x000000301f1f7211 */ /* 0x080fe400078fdaff */
[----:B------:R-:W-:Y:S02]  /*0f30*/  LEA R43, R11, UR12, 0x1 ;  /* 0x0000000c0b2b7c11 */ /* 0x000fe4000f8e08ff */
[----:B------:R-:W-:Y:S02]  /*0f40*/  LEA.HI.SX32 R33, R33, R48, 0x1b ;  /* 0x0000003021217211 */ /* 0x000fe400078fdaff */
[----:B------:R-:W-:Y:S02]  /*0f50*/  IADD3 R11, PT, PT, R48, 0xc0, RZ ;  /* 0x000000c0300b7810 */ /* 0x000fe40007ffe0ff */
[----:B------:R-:W-:-:S02]  /*0f60*/  LEA R47, R47, UR12, 0x1 ;  /* 0x0000000c2f2f7c11 */ /* 0x000fc4000f8e08ff */
[-C--:B------:R-:W-:Y:S02]  /*0f70*/  LEA.HI.SX32 R35, R35, R48.reuse, 0x1b ;  /* 0x0000003023237211 */ /* 0x080fe400078fdaff */
[----:B------:R-:W-:Y:S02]  /*0f80*/  LEA R46, R29, UR12, 0x1 ;  /* 0x0000000c1d2e7c11 */ /* 0x000fe4000f8e08ff */
[----:B------:R-:W-:Y:S02]  /*0f90*/  LEA R45, R31, UR12, 0x1 ;  /* 0x0000000c1f2d7c11 */ /* 0x000fe4000f8e08ff */
[----:B------:R-:W-:Y:S02]  /*0fa0*/  LEA R44, R33, UR12, 0x1 ;  /* 0x0000000c212c7c11 */ /* 0x000fe4000f8e08ff */
[----:B------:R-:W-:Y:S02]  /*0fb0*/  IADD3 R29, PT, PT, R48, 0xe0, RZ ;  /* 0x000000e0301d7810 */ /* 0x000fe40007ffe0ff */
[----:B------:R-:W-:-:S02]  /*0fc0*/  LEA.HI.SX32 R11, R11, R48, 0x1b ;  /* 0x000000300b0b7211 */ /* 0x000fc400078fdaff */
[----:B------:R-:W-:Y:S02]  /*0fd0*/  LEA R42, R35, UR12, 0x1 ;  /* 0x0000000c232a7c11 */ /* 0x000fe4000f8e08ff */
[C---:B------:R-:W-:Y:S02]  /*0fe0*/  IADD3 R31, PT, PT, R48.reuse, 0x100, RZ ;  /* 0x00000100301f7810 */ /* 0x040fe40007ffe0ff */
[C---:B------:R-:W-:Y:S02]  /*0ff0*/  IADD3 R33, PT, PT, R48.reuse, 0x120, RZ ;  /* 0x0000012030217810 */ /* 0x040fe40007ffe0ff */
[----:B------:R-:W-:Y:S02]  /*1000*/  IADD3 R35, PT, PT, R48, 0x140, RZ ;  /* 0x0000014030237810 */ /* 0x000fe40007ffe0ff */
[----:B------:R-:W-:Y:S02]  /*1010*/  LEA.HI.SX32 R29, R29, R48, 0x1b ;  /* 0x000000301d1d7211 */ /* 0x000fe400078fdaff */
[----:B------:R-:W-:-:S02]  /*1020*/  LEA R41, R11, UR12, 0x1 ;  /* 0x0000000c0b297c11 */ /* 0x000fc4000f8e08ff */
[C---:B------:R-:W-:Y:S02]  /*1030*/  IADD3 R11, PT, PT, R48.reuse, 0x160, RZ ;  /* 0x00000160300b7810 */ /* 0x040fe40007ffe0ff */
[-C--:B------:R-:W-:Y:S02]  /*1040*/  LEA.HI.SX32 R31, R31, R48.reuse, 0x1b ;  /* 0x000000301f1f7211 */ /* 0x080fe400078fdaff */
[-C--:B------:R-:W-:Y:S02]  /*1050*/  LEA.HI.SX32 R33, R33, R48.reuse, 0x1b ;  /* 0x0000003021217211 */ /* 0x080fe400078fdaff */
[----:B------:R-:W-:Y:S02]  /*1060*/  LEA.HI.SX32 R35, R35, R48, 0x1b ;  /* 0x0000003023237211 */ /* 0x000fe400078fdaff */
[----:B------:R-:W-:Y:S02]  /*1070*/  LEA R40, R29, UR12, 0x1 ;  /* 0x0000000c1d287c11 */ /* 0x000fe4000f8e08ff */
[----:B------:R-:W-:-:S02]  /*1080*/  IADD3 R29, PT, PT, R48, 0x1e0, RZ ;  /* 0x000001e0301d7810 */ /* 0x000fc40007ffe0ff */
[-C--:B------:R-:W-:Y:S02]  /*1090*/  LEA.HI.SX32 R11, R11, R48.reuse, 0x1b ;  /* 0x000000300b0b7211 */ /* 0x080fe400078fdaff */
[----:B------:R-:W-:Y:S02]  /*10a0*/  LEA R39, R31, UR12, 0x1 ;  /* 0x0000000c1f277c11 */ /* 0x000fe4000f8e08ff */
[----:B------:R-:W-:Y:S02]  /*10b0*/  LEA R38, R33, UR12, 0x1 ;  /* 0x0000000c21267c11 */ /* 0x000fe4000f8e08ff */
[----:B------:R-:W-:Y:S02]  /*10c0*/  LEA R37, R35, UR12, 0x1 ;  /* 0x0000000c23257c11 */ /* 0x000fe4000f8e08ff */
[----:B------:R-:W-:Y:S02]  /*10d0*/  LEA.HI.SX32 R29, R29, R48, 0x1b ;  /* 0x000000301d1d7211 */ /* 0x000fe400078fdaff */
[----:B------:R-:W-:-:S02]  /*10e0*/  LEA R36, R11, UR12, 0x1 ;  /* 0x0000000c0b247c11 */ /* 0x000fc4000f8e08ff */
        /* <DEDUP_REMOVED lines=10> */
[----:B------:R-:W-:Y:S01]  /*1190*/  PRMT R11, RZ, 0x7610, R11 ;  /* 0x00007610ff0b7816 */ /* 0x000fe2000000000b */
[----:B---3--:R0:W-:Y:S04]  /*11a0*/  STS.U16 [R47], R0 ;  /* 0x000000002f007388 */ /* 0x0081e80000000400 */
[----:B----4-:R1:W-:Y:S04]  /*11b0*/  STS.U16 [R46+0x40], R13 ;  /* 0x0000400d2e007388 */ /* 0x0103e80000000400 */
[----:B------:R-:W-:Y:S01]  /*11c0*/  STS.U16 [R45+0x80], R12 ;  /* 0x0000800c2d007388 */ /* 0x000fe20000000400 */
[----:B0-----:R-:W-:-:S02]  /*11d0*/  SHF.L.U32 R0, R48, 0x4, RZ ;  /* 0x0000000430007819 */ /* 0x001fc400000006ff */
[C---:B-1----:R-:W-:Y:S01]  /*11e0*/  IADD3 R13, PT, PT, R48.reuse, 0x180, RZ ;  /* 0x00000180300d7810 */ /* 0x042fe20007ffe0ff */
[----:B------:R0:W-:Y:S03]  /*11f0*/  STS.U16 [R44+0xc0], R15 ;  /* 0x0000c00f2c007388 */ /* 0x0001e60000000400 */
[----:B------:R-:W-:Y:S01]  /*1200*/  LEA.HI.SX32 R13, R13, R48, 0x1b ;  /* 0x000000300d0d7211 */ /* 0x000fe200078fdaff */
[----:B------:R-:W-:Y:S01]  /*1210*/  STS.U16 [R43+0x100], R14 ;  /* 0x0001000e2b007388 */ /* 0x000fe20000000400 */
[----:B0-----:R-:W-:-:S03]  /*1220*/  IADD3 R15, PT, PT, R48, 0x1a0, RZ ;  /* 0x000001a0300f7810 */ /* 0x001fc60007ffe0ff */
[----:B------:R0:W-:Y:S01]  /*1230*/  STS.U16 [R42+0x140], R17 ;  /* 0x000140112a007388 */ /* 0x0001e20000000400 */
[----:B------:R-:W-:Y:S02]  /*1240*/  LEA.HI.SX32 R15, R15, R48, 0x1b ;  /* 0x000000300f0f7211 */ /* 0x000fe400078fdaff */
[----:B------:R-:W-:Y:S01]  /*1250*/  LEA R35, R13, UR12, 0x1 ;  /* 0x0000000c0d237c11 */ /* 0x000fe2000f8e08ff */
[----:B------:R-:W-:Y:S01]  /*1260*/  STS.U16 [R41+0x180], R16 ;  /* 0x0001801029007388 */ /* 0x000fe20000000400 */
[----:B0-----:R-:W-:-:S03]  /*1270*/  IADD3 R17, PT, PT, R48, 0x1c0, RZ ;  /* 0x000001c030117810 */ /* 0x001fc60007ffe0ff */
[----:B------:R-:W-:Y:S01]  /*1280*/  STS.U16 [R40+0x1c0], R19 ;  /* 0x0001c01328007388 */ /* 0x000fe20000000400 */
[----:B------:R-:W-:-:S03]  /*1290*/  LEA.HI.SX32 R17, R17, R48, 0x1b ;  /* 0x0000003011117211 */ /* 0x000fc600078fdaff */
[----:B------:R0:W-:Y:S01]  /*12a0*/  STS.U16 [R39+0x200], R18 ;  /* 0x0002001227007388 */ /* 0x0001e20000000400 */
[----:B------:R-:W-:Y:S02]  /*12b0*/  LEA R34, R15, UR12, 0x1 ;  /* 0x0000000c0f227c11 */ /* 0x000fe4000f8e08ff */
[----:B------:R-:W-:Y:S01]  /*12c0*/  LEA.HI.SX32 R31, R0, R0, 0x1b ;  /* 0x00000000001f7211 */ /* 0x000fe200078fdaff */
[----:B------:R-:W-:Y:S01]  /*12d0*/  STS.U16 [R38+0x240], R21 ;  /* 0x0002401526007388 */ /* 0x000fe20000000400 */
[----:B------:R-:W-:-:S03]  /*12e0*/  LEA R33, R17, UR12, 0x1 ;  /* 0x0000000c11217c11 */ /* 0x000fc6000f8e08ff */
[----:B------:R1:W-:Y:S01]  /*12f0*/  STS.U16 [R37+0x280], R20 ;  /* 0x0002801425007388 */ /* 0x0003e20000000400 */
[----:B------:R-:W-:-:S03]  /*1300*/  LEA R31, R31, UR12, 0x1 ;  /* 0x0000000c1f1f7c11 */ /* 0x000fc6000f8e08ff */
        /* <DEDUP_REMOVED lines=35> */
[----:B------:R-:W-:Y:S02]  /*1540*/  ISETP.GE.AND P3, PT, R59, UR32, PT ;  /* 0x000000203b007c0c */ /* 0x000fe4000bf66270 */
[----:B0-----:R-:W-:Y:S02]  /*1550*/  PRMT R18, RZ, 0x7610, R18 ;  /* 0x00007610ff127816 */ /* 0x001fe40000000012 */
        /* <DEDUP_REMOVED lines=12> */
[----:B-1----:R-:W-:Y:S02]  /*1620*/  PRMT R20, RZ, 0x7610, R20 ;  /* 0x00007610ff147816 */ /* 0x002fe40000000014 */
[----:B------:R-:W-:Y:S02]  /*1630*/  PRMT R21, RZ, 0x7610, R21 ;  /* 0x00007610ff157816 */ /* 0x000fe40000000015 */
[----:B--2---:R-:W-:Y:S01]  /*1640*/  PRMT R22, RZ, 0x7610, R22 ;  /* 0x00007610ff167816 */ /* 0x004fe20000000016 */
[----:B------:R-:W2:Y:S01]  /*1650*/  @!P0 LDG.E.U16 R19, desc[UR30][R8.64+0x240] ;  /* 0x0002401e08138981 */ /* 0x000ea2000c1e1500 */
[----:B------:R-:W-:-:S02]  /*1660*/  PRMT R23, RZ, 0x7610, R23 ;  /* 0x00007610ff177816 */ /* 0x000fc40000000017 */
[----:B------:R-:W-:Y:S01]  /*1670*/  PRMT R0, RZ, 0x7610, R0 ;  /* 0x00007610ff007816 */ /* 0x000fe20000000000 */
[----:B------:R-:W2:Y:S01]  /*1680*/  @!P1 LDG.E.U16 R20, desc[UR30][R8.64+0x280] ;  /* 0x0002801e08149981 */ /* 0x000ea2000c1e1500 */
[----:B---3--:R-:W-:-:S03]  /*1690*/  PRMT R25, RZ, 0x7610, R25 ;  /* 0x00007610ff197816 */ /* 0x008fc60000000019 */
[----:B------:R-:W3:Y:S04]  /*16a0*/  @!P2 LDG.E.U16 R21, desc[UR30][R8.64+0x2c0] ;  /* 0x0002c01e0815a981 */ /* 0x000ee8000c1e1500 */
[----:B------:R-:W3:Y:S04]  /*16b0*/  @!P3 LDG.E.U16 R22, desc[UR30][R8.64+0x300] ;  /* 0x0003001e0816b981 */ /* 0x000ee8000c1e1500 */
[----:B------:R-:W3:Y:S04]  /*16c0*/  @!P4 LDG.E.U16 R23, desc[UR30][R8.64+0x340] ;  /* 0x0003401e0817c981 */ /* 0x000ee8000c1e1500 */
[----:B------:R-:W3:Y:S04]  /*16d0*/  @!P5 LDG.E.U16 R0, desc[UR30][R8.64+0x380] ;  /* 0x0003801e0800d981 */ /* 0x000ee8000c1e1500 */
[----:B------:R-:W3:Y:S01]  /*16e0*/  @!P6 LDG.E.U16 R25, desc[UR30][R8.64+0x3c0] ;  /* 0x0003c01e0819e981 */ /* 0x000ee2000c1e1500 */
[----:B------:R-:W-:-:S02]  /*16f0*/  P2R R85, PR, RZ, 0x1 ;  /* 0x00000001ff557803 */ /* 0x000fc40000000000 */
[----:B------:R-:W-:Y:S02]  /*1700*/  ISETP.GE.AND P0, PT, R65, UR32, PT ;  /* 0x0000002041007c0c */ /* 0x000fe4000bf06270 */
[----:B----4-:R-:W-:Y:S02]  /*1710*/  PRMT R24, RZ, 0x7610, R24 ;  /* 0x00007610ff187816 */ /* 0x010fe40000000018 */
        /* <DEDUP_REMOVED lines=22> */
[----:B---3--:R-:W-:Y:S04]  /*1880*/  STS.U16 [R36+0x2c0], R21 ;  /* 0x0002c01524007388 */ /* 0x008fe80000000400 */
        /* <DEDUP_REMOVED lines=71> */
[----:B------:R-:W-:Y:S01]  /*1d00*/  PRMT R91, RZ, 0x7610, R91 ;  /* 0x00007610ff5b7816 */ /* 0x000fe2000000005b */
[----:B------:R0:W-:Y:S04]  /*1d10*/  STS.U16 [R47], R24 ;  /* 0x000000182f007388 */ /* 0x0001e80000000400 */
        /* <DEDUP_REMOVED lines=10> */
[----:B----4-:R2:W-:Y:S04]  /*1dc0*/  STS.U16 [R36+0x2c0], R25 ;  /* 0x0002c01924007388 */ /* 0x0105e80000000400 */
        /* <DEDUP_REMOVED lines=38> */
[----:B--2---:R-:W-:-:S03]  /*2030*/  PRMT R25, RZ, 0x7610, R25 ;  /* 0x00007610ff197816 */ /* 0x004fc60000000019 */
        /* <DEDUP_REMOVED lines=11> */
[----:B------:R-:W-:Y:S01]  /*20f0*/  PRMT R83, RZ, 0x7610, R83 ;  /* 0x00007610ff537816 */ /* 0x000fe20000000053 */
[----:B------:R-:W4:Y:S04]  /*2100*/  @!P6 LDG.E.U16 R91, desc[UR30][R4.64+0x3c0] ;  /* 0x0003c01e045be981 */ /* 0x000f28000c1e1500 */
        /* <DEDUP_REMOVED lines=33> */
[----:B------:R-:W-:Y:S04]  /*2320*/  STS.U16 [R35+0x300], R84 ;  /* 0x0003005423007388 */ /* 0x000fe80000000400 */
[----:B------:R0:W-:Y:S04]  /*2330*/  STS.U16 [R34+0x340], R89 ;  /* 0x0003405922007388 */ /* 0x0001e80000000400 */
[----:B------:R-:W-:Y:S04]  /*2340*/  STS.U16 [R33+0x380], R86 ;  /* 0x0003805621007388 */ /* 0x000fe80000000400 */
[----:B------:R1:W-:Y:S01]  /*2350*/  STS.U16 [R32+0x3c0], R91 ;  /* 0x0003c05b20007388 */ /* 0x0003e20000000400 */
[----:B------:R-:W-:-:S03]  /*2360*/  NOP ;  /* 0x0000000000007918 */ /* 0x000fc60000000000 */
[----:B------:R-:W2:Y:S04]  /*2370*/  LDS.U16 R5, [R31] ;  /* 0x000000001f057984 */ /* 0x000ea80000000400 */
[----:B------:R-:W-:Y:S04]  /*2380*/  LDS.U16 R4, [R31+0x2] ;  /* 0x000002001f047984 */ /* 0x000fe80000000400 */
[----:B------:R-:W3:Y:S04]  /*2390*/  LDS.U16 R20, [R31+0x4] ;  /* 0x000004001f147984 */ /* 0x000ee80000000400 */
        /* <DEDUP_REMOVED lines=11> */
[----:B------:R-:W-:Y:S04]  /*2450*/  LDS.U16 R85, [R31+0x1c] ;  /* 0x00001c001f557984 */ /* 0x000fe80000000400 */
        /* <DEDUP_REMOVED lines=24> */
[----:B------:R-:W-:-:S09]  /*25e0*/  ISETP.NE.AND P1, PT, R90, RZ, PT ;  /* 0x000000ff5a00720c */ /* 0x000fd20003f25270 */
[----:B------:R-:W4:Y:S01]  /*25f0*/  @!P0 LDG.E.U16 R102, desc[UR30][R2.64+0x200] ;  /* 0x0002001e02668981 */ /* 0x000f22000c1e1500 */
[----:B------:R-:W-:Y:S02]  /*2600*/  ISETP.NE.AND P0, PT, R99, RZ, PT ;  /* 0x000000ff6300720c */ /* 0x000fe40003f05270 */
[----:B------:R-:W-:Y:S01]  /*2610*/  PRMT R99, RZ, 0x7610, R99 ;  /* 0x00007610ff637816 */ /* 0x000fe20000000063 */
[----:B------:R-:W4:Y:S10]  /*2620*/  @!P1 LDG.E.U16 R126, desc[UR30][R2.64+0x280] ;  /* 0x0002801e027e9981 */ /* 0x000f34000c1e1500 */
[----:B------:R0:W4:Y:S01]  /*2630*/  @!P0 LDG.E.U16 R99, desc[UR30][R2.64+0x240] ;  /* 0x0002401e02638981 */ /* 0x000122000c1e1500 */
[----:B--2---:R-:W-:-:S02]  /*2640*/  HADD2.F32 R5, -RZ, R5.H0_H0 ;  /* 0x20000005ff057230 */ /* 0x004fc40000004100 */
[----:B---3--:R-:W-:-:S03]  /*2650*/  HADD2.F32 R20, -RZ, R20.H0_H0 ;  /* 0x20000014ff147230 */ /* 0x008fc60000004100 */
[----:B------:R-:W-:Y:S02]  /*2660*/  FMUL.FTZ R90, R5, -1.4426950216293334961 ;  /* 0xbfb8aa3b055a7820 */ /* 0x000fe40000410000 */
[----:B------:R-:W-:-:S04]  /*2670*/  FMUL.FTZ R125, R20, -1.4426950216293334961 ;  /* 0xbfb8aa3b147d7820 */ /* 0x000fc80000410000 */
[----:B------:R-:W1:Y:S01]  /*2680*/  MUFU.EX2 R90, R90 ;  /* 0x0000005a005a7308 */ /* 0x000e620000000800 */
[----:B----4-:R-:W-:-:S07]  /*2690*/  HADD2.F32 R21, -RZ, R21.H0_H0 ;  /* 0x20000015ff157230 */ /* 0x010fce0000004100 */
[----:B------:R-:W-:Y:S01]  /*26a0*/  MUFU.EX2 R125, R125 ;  /* 0x0000007d007d7308 */ /* 0x000fe20000000800 */
[----:B0-----:R-:W-:Y:S01]  /*26b0*/  FMUL.FTZ R2, R21, -1.4426950216293334961 ;  /* 0xbfb8aa3b15027820 */ /* 0x001fe20000410000 */
[----:B------:R-:W-:-:S05]  /*26c0*/  HADD2.F32 R4, -RZ, R4.H0_H0 ;  /* 0x20000004ff047230 */ /* 0x000fca0000004100 */
[----:B------:R-:W-:Y:S01]  /*26d0*/  FMUL.FTZ R109, R4, -1.4426950216293334961 ;  /* 0xbfb8aa3b046d7820 */ /* 0x000fe20000410000 */
[----:B------:R-:W0:Y:S01]  /*26e0*/  MUFU.EX2 R2, R2 ;  /* 0x0000000200027308 */ /* 0x000e220000000800 */
[----:B-1----:R-:W-:Y:S01]  /*26f0*/  FADD.FTZ R90, R90, 1 ;  /* 0x3f8000005a5a7421 */ /* 0x002fe20000010000 */
[----:B------:R-:W-:-:S06]  /*2700*/  HADD2.F32 R24, -RZ, R24.H0_H0 ;  /* 0x20000018ff187230 */ /* 0x000fcc0000004100 */
[----:B------:R-:W-:Y:S01]  /*2710*/  MUFU.RCP R90, R90 ;  /* 0x0000005a005a7308 */ /* 0x000fe20000001000 */
[----:B------:R-:W-:-:S07]  /*2720*/  HADD2.F32 R22, -RZ, R22.H0_H0 ;  /* 0x20000016ff167230 */ /* 0x000fce0000004100 */
[----:B------:R-:W1:Y:S01]  /*2730*/  MUFU.EX2 R109, R109 ;  /* 0x0000006d006d7308 */ /* 0x000e620000000800 */
[----:B------:R-:W-:Y:S01]  /*2740*/  FMUL.FTZ R127, R24, -1.4426950216293334961 ;  /* 0xbfb8aa3b187f7820 */ /* 0x000fe20000410000 */
[----:B------:R-:W-:Y:S01]  /*2750*/  FMUL.FTZ R3, R22, -1.4426950216293334961 ;  /* 0xbfb8aa3b16037820 */ /* 0x000fe20000410000 */
[----:B0-----:R-:W-:Y:S01]  /*2760*/  FADD.FTZ R2, R2, 1 ;  /* 0x3f80000002027421 */ /* 0x001fe20000010000 */
[----:B------:R-:W-:-:S04]  /*2770*/  HADD2.F32 R25, -RZ, R25.H0_H0 ;  /* 0x20000019ff197230 */ /* 0x000fc80000004100 */
[----:B------:R-:W-:Y:S01]  /*2780*/  MUFU.EX2 R127, R127 ;  /* 0x0000007f007f7308 */ /* 0x000fe20000000800 */
[----:B------:R-:W-:Y:S02]  /*2790*/  HADD2.F32 R94, -RZ, R94.H0_H0 ;  /* 0x2000005eff5e7230 */ /* 0x000fe40000004100 */
[----:B------:R-:W-:-:S05]  /*27a0*/  FMUL.FTZ R129, R25, -1.4426950216293334961 ;  /* 0xbfb8aa3b19817820 */ /* 0x000fca0000410000 */
[----:B------:R-:W0:Y:S01]  /*27b0*/  MUFU.EX2 R3, R3 ;  /* 0x0000000300037308 */ /* 0x000e220000000800 */
[----:B-1----:R-:W-:Y:S01]  /*27c0*/  FADD.FTZ R109, R109, 1 ;  /* 0x3f8000006d6d7421 */ /* 0x002fe20000010000 */
[----:B------:R-:W-:Y:S02]  /*27d0*/  HADD2.F32 R27, -RZ, R27.H0_H0 ;  /* 0x2000001bff1b7230 */ /* 0x000fe40000004100 */
[----:B------:R-:W-:-:S04]  /*27e0*/  HADD2.F32 R28, -RZ, R28.H0_H0 ;  /* 0x2000001cff1c7230 */ /* 0x000fc80000004100 */
[----:B------:R-:W-:Y:S01]  /*27f0*/  MUFU.EX2 R129, R129 ;  /* 0x0000008100817308 */ /* 0x000fe20000000800 */
[----:B------:R-:W-:Y:S01]  /*2800*/  FMUL.FTZ R131, R27, -1.4426950216293334961 ;  /* 0xbfb8aa3b1b837820 */ /* 0x000fe20000410000 */
[----:B------:R-:W-:Y:S01]  /*2810*/  FMUL.FTZ R132, R28, -1.4426950216293334961 ;  /* 0xbfb8aa3b1c847820 */ /* 0x000fe20000410000 */
[----:B------:R-:W-:Y:S02]  /*2820*/  HADD2.F32 R29, -RZ, R29.H0_H0 ;  /* 0x2000001dff1d7230 */ /* 0x000fe40000004100 */
[----:B0-----:R-:W-:-:S03]  /*2830*/  FADD.FTZ R3, R3, 1 ;  /* 0x3f80000003037421 */ /* 0x001fc60000010000 */
[----:B------:R-:W-:Y:S01]  /*2840*/  MUFU.EX2 R131, R131 ;  /* 0x0000008300837308 */ /* 0x000fe20000000800 */
[----:B------:R-:W-:Y:S01]  /*2850*/  FMUL.FTZ R133, R29, -1.4426950216293334961 ;  /* 0xbfb8aa3b1d857820 */ /* 0x000fe20000410000 */
[----:B------:R-:W-:Y:S02]  /*2860*/  HADD2.F32 R95, -RZ, R95.H0_H0 ;  /* 0x2000005fff5f7230 */ /* 0x000fe40000004100 */
[----:B------:R-:W-:Y:S02]  /*2870*/  HADD2.F32 R92, -RZ, R92.H0_H0 ;  /* 0x2000005cff5c7230 */ /* 0x000fe40000004100 */
[----:B------:R-:W-:Y:S02]  /*2880*/  HADD2.F32 R30, -RZ, R30.H0_H0 ;  /* 0x2000001eff1e7230 */ /* 0x000fe40000004100 */
[----:B------:R-:W0:Y:S01]  /*2890*/  MUFU.EX2 R132, R132 ;  /* 0x0000008400847308 */ /* 0x000e220000000800 */
[----:B------:R-:W-:Y:S02]  /*28a0*/  HADD2.F32 R83, -RZ, R83.H0_H0 ;  /* 0x20000053ff537230 */ /* 0x000fe40000004100 */
[----:B------:R-:W-:Y:S01]  /*28b0*/  FMUL.FTZ R134, R30, -1.4426950216293334961 ;  /* 0xbfb8aa3b1e867820 */ /* 0x000fe20000410000 */
[----:B------:R-:W-:-:S04]  /*28c0*/  HADD2.F32 R107, -RZ, R107.H0_H0 ;  /* 0x2000006bff6b7230 */ /* 0x000fc80000004100 */
[----:B------:R-:W-:Y:S01]  /*28d0*/  MUFU.EX2 R133, R133 ;  /* 0x0000008500857308 */ /* 0x000fe20000000800 */
[----:B------:R-:W-:Y:S01]  /*28e0*/  FMUL.FTZ R136, R83, -1.4426950216293334961 ;  /* 0xbfb8aa3b53887820 */ /* 0x000fe20000410000 */
[----:B------:R-:W-:Y:S02]  /*28f0*/  HADD2.F32 R82, -RZ, R82.H0_H0 ;  /* 0x20000052ff527230 */ /* 0x000fe40000004100 */
[----:B------:R-:W-:Y:S02]  /*2900*/  HADD2.F32 R84, -RZ, R84.H0_H0 ;  /* 0x20000054ff547230 */ /* 0x000fe40000004100 */
[----:B------:R-:W-:Y:S02]  /*2910*/  HADD2.F32 R122, -RZ, R122.H0_H0 ;  /* 0x2000007aff7a7230 */ /* 0x000fe40000004100 */
[----:B------:R-:W-:Y:S01]  /*2920*/  MUFU.EX2 R134, R134 ;  /* 0x0000008600867308 */ /* 0x000fe20000000800 */
[----:B------:R-:W-:Y:S01]  /*2930*/  FMUL.FTZ R135, R82, -1.4426950216293334961 ;  /* 0xbfb8aa3b52877820 */ /* 0x000fe20000410000 */
[----:B------:R-:W-:Y:S01]  /*2940*/  FMUL.FTZ R137, R84, -1.4426950216293334961 ;  /* 0xbfb8aa3b54897820 */ /* 0x000fe20000410000 */
[----:B0-----:R-:W-:-:S05]  /*2950*/  FADD.FTZ R132, R132, 1 ;  /* 0x3f80000084847421 */ /* 0x001fca0000010000 */
[----:B------:R-:W-:Y:S01]  /*2960*/  MUFU.EX2 R136, R136 ;  /* 0x0000008800887308 */ /* 0x000fe20000000800 */
[----:B------:R-:W-:-:S07]  /*2970*/  HADD2.F32 R124, -RZ, R124.H0_H0 ;  /* 0x2000007cff7c7230 */ /* 0x000fce0000004100 */
[----:B------:R-:W-:Y:S08]  /*2980*/  MUFU.EX2 R135, R135 ;  /* 0x0000008700877308 */ /* 0x000ff00000000800 */
[----:B------:R-:W-:Y:S01]  /*2990*/  MUFU.EX2 R138, R137 ;  /* 0x00000089008a7308 */ /* 0x000fe20000000800 */
[----:B------:R-:W-:Y:S04]  /*29a0*/  STS.U16 [R47], R88 ;  /* 0x000000582f007388 */ /* 0x000fe80000000400 */
        /* <DEDUP_REMOVED lines=18> */
[----:B------:R-:W0:Y:S04]  /*2ad0*/  LDS.U16 R88, [R31] ;  /* 0x000000001f587984 */ /* 0x000e280000000400 */
[----:B------:R-:W3:Y:S01]  /*2ae0*/  LDS.U16 R89, [R31+0x2] ;  /* 0x000002001f597984 */ /* 0x000ee20000000400 */
[----:B------:R-:W4:Y:S03]  /*2af0*/  MUFU.RCP R97, R97 ;  /* 0x0000006100617308 */ /* 0x000f260000001000 */
[----:B------:R-:W3:Y:S04]  /*2b00*/  LDS.U16 R102, [R31+0x6] ;  /* 0x000006001f667984 */ /* 0x000ee80000000400 */
[----:B------:R-:W3:Y:S01]  /*2b10*/  LDS.U16 R103, [R31+0x8] ;  /* 0x000008001f677984 */ /* 0x000ee20000000400 */
[----:B------:R1:W-:Y:S03]  /*2b20*/  MUFU.RCP R96, R2 ;  /* 0x0000000200607308 */ /* 0x0003e60000001000 */
[----:B------:R-:W3:Y:S01]  /*2b30*/  LDS.U16 R105, [R31+0xa] ;  /* 0x00000a001f697984 */ /* 0x000ee20000000400 */
[----:B-1----:R-:W-:-:S04]  /*2b40*/  FADD.FTZ R2, -R90, 1 ;  /* 0x3f8000005a027421 */ /* 0x002fc80000010100 */
[----:B------:R-:W1:Y:S01]  /*2b50*/  MUFU.RCP R93, R109 ;  /* 0x0000006d005d7308 */ /* 0x000e620000001000 */
[----:B----4-:R-:W-:Y:S01]  /*2b60*/  FADD.FTZ R125, -R97, 1 ;  /* 0x3f800000617d7421 */ /* 0x010fe20000010100 */
[----:B------:R-:W-:Y:S02]  /*2b70*/  FFMA.FTZ R126, R5, R2, 1 ;  /* 0x3f800000057e7423 */ /* 0x000fe40000010002 */
[----:B------:R-:W4:Y:S01]  /*2b80*/  LDS.U16 R2, [R31+0xc] ;  /* 0x00000c001f027984 */ /* 0x000f220000000400 */
[----:B--2---:R-:W-:Y:S02]  /*2b90*/  HADD2.F32 R91, -RZ, R91.H0_H0 ;  /* 0x2000005bff5b7230 */ /* 0x004fe40000004100 */
[----:B------:R-:W-:-:S03]  /*2ba0*/  FFMA.FTZ R125, R20, R125, 1 ;  /* 0x3f800000147d7423 */ /* 0x000fc6000001007d */
[----:B------:R-:W-:-:S04]  /*2bb0*/  FMUL.FTZ R130, R94, R91 ;  /* 0x0000005b5e827220 */ /* 0x000fc80000410000 */
[----:B------:R-:W-:Y:S01]  /*2bc0*/  FMUL.FTZ R130, R97, R130 ;  /* 0x0000008261827220 */ /* 0x000fe20000410000 */
[----:B------:R-:W-:Y:S02]  /*2bd0*/  FADD.FTZ R101, R127, 1 ;  /* 0x3f8000007f657421 */ /* 0x000fe40000010000 */
[----:B------:R-:W-:Y:S01]  /*2be0*/  LDS.U16 R127, [R31+0x10] ;  /* 0x000010001f7f7984 */ /* 0x000fe20000000400 */
[----:B------:R-:W-:-:S03]  /*2bf0*/  FMUL.FTZ R143, R130, R125 ;  /* 0x0000007d828f7220 */ /* 0x000fc60000410000 */
[----:B------:R-:W2:Y:S01]  /*2c00*/  LDS.U16 R125, [R31+0xe] ;  /* 0x00000e001f7d7984 */ /* 0x000ea20000000400 */
[----:B------:R1:W4:Y:S01]  /*2c10*/  MUFU.RCP R99, R3 ;  /* 0x0000000300637308 */ /* 0x0003220000001000 */
[----:B0-----:R-:W-:Y:S02]  /*2c20*/  HADD2.F32 R88, -RZ, R88.H0_H0 ;  /* 0x20000058ff587230 */ /* 0x001fe40000004100 */
[----:B---3--:R-:W-:Y:S02]  /*2c30*/  HADD2.F32 R89, -RZ, R89.H0_H0 ;  /* 0x20000059ff597230 */ /* 0x008fe40000004100 */
[----:B------:R-:W-:Y:S01]  /*2c40*/  FADD.FTZ R98, R129, 1 ;  /* 0x3f80000081627421 */ /* 0x000fe20000010000 */
[----:B-1----:R-:W-:Y:S02]  /*2c50*/  FADD.FTZ R3, -R93, 1 ;  /* 0x3f8000005d037421 */ /* 0x002fe40000010100 */
[----:B------:R-:W-:Y:S01]  /*2c60*/  FMUL.FTZ R128, R92, R89 ;  /* 0x000000595c807220 */ /* 0x000fe20000410000 */
[----:B------:R-:W0:Y:S01]  /*2c70*/  MUFU.RCP R101, R101 ;  /* 0x0000006500657308 */ /* 0x000e220000001000 */
[----:B------:R-:W-:Y:S01]  /*2c80*/  FFMA.FTZ R109, R4, R3, 1 ;  /* 0x3f800000046d7423 */ /* 0x000fe20000010003 */
[----:B------:R-:W-:Y:S01]  /*2c90*/  FMUL.FTZ R3, R95, R88 ;  /* 0x000000585f037220 */ /* 0x000fe20000410000 */
[----:B------:R-:W-:Y:S01]  /*2ca0*/  FMUL.FTZ R128, R93, R128 ;  /* 0x000000805d807220 */ /* 0x000fe20000410000 */
[----:B------:R-:W-:-:S02]  /*2cb0*/  HADD2.F32 R102, -RZ, R102.H0_H0 ;  /* 0x20000066ff667230 */ /* 0x000fc40000004100 */
[----:B------:R-:W-:Y:S02]  /*2cc0*/  FMUL.FTZ R3, R90, R3 ;  /* 0x000000035a037220 */ /* 0x000fe40000410000 */
[----:B------:R-:W1:Y:S01]  /*2cd0*/  MUFU.RCP R98, R98 ;  /* 0x0000006200627308 */ /* 0x000e620000001000 */
[----:B------:R-:W-:Y:S01]  /*2ce0*/  FMUL.FTZ R142, R128, R109 ;  /* 0x0000006d808e7220 */ /* 0x000fe20000410000 */
[C---:B------:R-:W-:Y:S01]  /*2cf0*/  FADD.FTZ R128, -R96.reuse, 1 ;  /* 0x3f80000060807421 */ /* 0x040fe20000010100 */
[----:B------:R-:W-:Y:S01]  /*2d00*/  FMUL.FTZ R141, R3, R126 ;  /* 0x0000007e038d7220 */ /* 0x000fe20000410000 */
[----:B------:R-:W-:Y:S02]  /*2d10*/  HADD2.F32 R103, -RZ, R103.H0_H0 ;  /* 0x20000067ff677230 */ /* 0x000fe40000004100 */
[----:B------:R-:W-:Y:S01]  /*2d20*/  FMUL.FTZ R3, R107, R102 ;  /* 0x000000666b037220 */ /* 0x000fe20000410000 */
[----:B------:R-:W-:Y:S01]  /*2d30*/  FADD.FTZ R100, R131, 1 ;  /* 0x3f80000083647421 */ /* 0x000fe20000010000 */
[----:B------:R-:W-:Y:S01]  /*2d40*/  FFMA.FTZ R128, R21, R128, 1 ;  /* 0x3f80000015807423 */ /* 0x000fe20000010080 */
[----:B----4-:R-:W-:Y:S01]  /*2d50*/  FADD.FTZ R129, -R99, 1 ;  /* 0x3f80000063817421 */ /* 0x010fe20000010100 */
[----:B------:R-:W-:Y:S01]  /*2d60*/  FMUL.FTZ R3, R96, R3 ;  /* 0x0000000360037220 */ /* 0x000fe20000410000 */
[----:B------:R-:W-:-:S02]  /*2d70*/  HADD2.F32 R105, -RZ, R105.H0_H0 ;  /* 0x20000069ff697230 */ /* 0x000fc40000004100 */
[----:B------:R-:W-:Y:S01]  /*2d80*/  FMUL.FTZ R130, R122, R103 ;  /* 0x000000677a827220 */ /* 0x000fe20000410000 */
[----:B------:R-:W3:Y:S01]  /*2d90*/  MUFU.RCP R100, R100 ;  /* 0x0000006400647308 */ /* 0x000ee20000001000 */
[----:B------:R-:W-:Y:S01]  /*2da0*/  FADD.FTZ R126, R133, 1 ;  /* 0x3f800000857e7421 */ /* 0x000fe20000010000 */
[----:B------:R-:W-:Y:S01]  /*2db0*/  FMUL.FTZ R144, R3, R128 ;  /* 0x0000008003907220 */ /* 0x000fe20000410000 */
[----:B0-----:R-:W-:Y:S01]  /*2dc0*/  FADD.FTZ R133, -R101, 1 ;  /* 0x3f80000065857421 */ /* 0x001fe20000010100 */
[----:B------:R-:W-:Y:S01]  /*2dd0*/  FFMA.FTZ R131, R22, R129, 1 ;  /* 0x3f80000016837423 */ /* 0x000fe20000010081 */
[----:B------:R-:W-:Y:S01]  /*2de0*/  FMUL.FTZ R130, R99, R130 ;  /* 0x0000008263827220 */ /* 0x000fe20000410000 */
[----:B------:R-:W-:Y:S02]  /*2df0*/  HADD2.F32 R128, -RZ, R87.H0_H0 ;  /* 0x20000057ff807230 */ /* 0x000fe40000004100 */
[----:B------:R0:W4:Y:S01]  /*2e00*/  MUFU.RCP R109, R132 ;  /* 0x00000084006d7308 */ /* 0x0001220000001000 */
[----:B------:R-:W-:-:S02]  /*2e10*/  HADD2.F32 R87, -RZ, R2.H0_H0 ;  /* 0x20000002ff577230 */ /* 0x000fc40000004100 */
[----:B------:R-:W-:Y:S01]  /*2e20*/  FFMA.FTZ R133, R24, R133, 1 ;  /* 0x3f80000018857423 */ /* 0x000fe20000010085 */
[----:B------:R-:W-:Y:S01]  /*2e30*/  FMUL.FTZ R145, R130, R131 ;  /* 0x0000008382917220 */ /* 0x000fe20000410000 */
[----:B-1----:R-:W-:Y:S01]  /*2e40*/  FADD.FTZ R130, -R98, 1 ;  /* 0x3f80000062827421 */ /* 0x002fe20000010100 */
[----:B0-----:R-:W-:Y:S01]  /*2e50*/  FMUL.FTZ R132, R124, R105 ;  /* 0x000000697c847220 */ /* 0x001fe20000410000 */
[----:B------:R-:W-:Y:S01]  /*2e60*/  FMUL.FTZ R3, R128, R87 ;  /* 0x0000005780037220 */ /* 0x000fe20000410000 */
[----:B------:R-:W-:Y:S02]  /*2e70*/  FADD.FTZ R134, R134, 1 ;  /* 0x3f80000086867421 */ /* 0x000fe40000010000 */
[----:B------:R-:W-:Y:S01]  /*2e80*/  FMUL.FTZ R132, R101, R132 ;  /* 0x0000008465847220 */ /* 0x000fe20000410000 */
[----:B------:R-:W-:Y:S01]  /*2e90*/  FADD.FTZ R137, R136, 1 ;  /* 0x3f80000088897421 */ /* 0x000fe20000010000 */
[----:B------:R-:W-:Y:S01]  /*2ea0*/  FFMA.FTZ R2, R25, R130, 1 ;  /* 0x3f80000019027423 */ /* 0x000fe20000010082 */
[----:B------:R-:W0:Y:S01]  /*2eb0*/  LDS.U16 R136, [R31+0x18] ;  /* 0x000018001f887984 */ /* 0x000e220000000400 */
[----:B------:R-:W-:Y:S01]  /*2ec0*/  FMUL.FTZ R146, R132, R133 ;  /* 0x0000008584927220 */ /* 0x000fe20000410000 */
[----:B------:R-:W-:Y:S01]  /*2ed0*/  FMUL.FTZ R3, R98, R3 ;  /* 0x0000000362037220 */ /* 0x000fe20000410000 */
[----:B------:R-:W-:Y:S01]  /*2ee0*/  HADD2.F32 R130, -RZ, R26.H0_H0 ;  /* 0x2000001aff827230 */ /* 0x000fe20000004100 */
[----:B------:R-:W1:Y:S01]  /*2ef0*/  LDS.U16 R133, [R31+0x12] ;  /* 0x000012001f857984 */ /* 0x000e620000000400 */
[----:B--2---:R-:W-:Y:S01]  /*2f00*/  HADD2.F32 R125, -RZ, R125.H0_H0 ;  /* 0x2000007dff7d7230 */ /* 0x004fe20000004100 */
[----:B------:R2:W-:Y:S01]  /*2f10*/  MUFU.RCP R129, R134 ;  /* 0x0000008600817308 */ /* 0x0005e20000001000 */
[----:B------:R-:W-:-:S02]  /*2f20*/  HADD2.F32 R132, -RZ, R23.H0_H0 ;  /* 0x20000017ff847230 */ /* 0x000fc40000004100 */
[----:B------:R-:W-:Y:S02]  /*2f30*/  HADD2.F32 R127, -RZ, R127.H0_H0 ;  /* 0x2000007fff7f7230 */ /* 0x000fe40000004100 */
[----:B------:R-:W-:Y:S01]  /*2f40*/  FMUL.FTZ R147, R3, R2 ;  /* 0x0000000203937220 */ /* 0x000fe20000410000 */
[----:B------:R-:W-:Y:S01]  /*2f50*/  FADD.FTZ R131, R135, 1 ;  /* 0x3f80000087837421 */ /* 0x000fe20000010000 */
[----:B------:R-:W-:Y:S01]  /*2f60*/  FADD.FTZ R23, R138, 1 ;  /* 0x3f8000008a177421 */ /* 0x000fe20000010000 */
[----:B---3--:R-:W-:Y:S01]  /*2f70*/  FADD.FTZ R2, -R100, 1 ;  /* 0x3f80000064027421 */ /* 0x008fe20000010100 */
[----:B------:R4:W-:Y:S01]  /*2f80*/  MUFU.RCP R26, R137 ;  /* 0x00000089001a7308 */ /* 0x0009e20000001000 */
[----:B--2---:R-:W2:Y:S01]  /*2f90*/  LDS.U16 R134, [R31+0x14] ;  /* 0x000014001f867984 */ /* 0x004ea20000000400 */
[----:B------:R-:W-:Y:S01]  /*2fa0*/  FMUL.FTZ R3, R130, R125 ;  /* 0x0000007d82037220 */ /* 0x000fe20000410000 */
[----:B------:R-:W-:Y:S02]  /*2fb0*/  FMUL.FTZ R138, R132, R127 ;  /* 0x0000007f848a7220 */ /* 0x000fe40000410000 */
[----:B------:R-:W3:Y:S01]  /*2fc0*/  LDS.U16 R135, [R31+0x16] ;  /* 0x000016001f877984 */ /* 0x000ee20000000400 */
[----:B------:R-:W-:-:S02]  /*2fd0*/  HADD2.F32 R85, -RZ, R85.H0_H0 ;  /* 0x20000055ff557230 */ /* 0x000fc40000004100 */
[----:B----4-:R-:W-:Y:S01]  /*2fe0*/  FADD.FTZ R137, -R109, 1 ;  /* 0x3f8000006d897421 */ /* 0x010fe20000010100 */
[----:B------:R-:W-:Y:S01]  /*2ff0*/  FFMA.FTZ R2, R27, R2, 1 ;  /* 0x3f8000001b027423 */ /* 0x000fe20000010002 */
[----:B------:R-:W-:Y:S01]  /*3000*/  FMUL.FTZ R3, R100, R3 ;  /* 0x0000000364037220 */ /* 0x000fe20000410000 */
[----:B------:R-:W-:Y:S01]  /*3010*/  FMUL.FTZ R138, R109, R138 ;  /* 0x0000008a6d8a7220 */ /* 0x000fe20000410000 */
[----:B------:R-:W-:Y:S01]  /*3020*/  FFMA.FTZ R137, R28, R137, 1 ;  /* 0x3f8000001c897423 */ /* 0x000fe20000010089 */
[----:B------:R-:W-:Y:S02]  /*3030*/  HADD2.F32 R86, -RZ, R86.H0_H0 ;  /* 0x20000056ff567230 */ /* 0x000fe40000004100 */
[----:B------:R-:W-:Y:S01]  /*3040*/  FMUL.FTZ R139, R85, -1.4426950216293334961 ;  /* 0xbfb8aa3b558b7820 */ /* 0x000fe20000410000 */
[----:B------:R-:W-:Y:S01]  /*3050*/  FMUL.FTZ R148, R3, R2 ;  /* 0x0000000203947220 */ /* 0x000fe20000410000 */
[----:B------:R-:W-:Y:S01]  /*3060*/  FMUL.FTZ R149, R138, R137 ;  /* 0x000000898a957220 */ /* 0x000fe20000410000 */
[----:B------:R-:W4:Y:S01]  /*3070*/  LDS.U16 R2, [R31+0x1a] ;  /* 0x00001a001f027984 */ /* 0x000f220000000400 */
[----:B------:R-:W-:-:S03]  /*3080*/  FMUL.FTZ R140, R86, -1.4426950216293334961 ;  /* 0xbfb8aa3b568c7820 */ /* 0x000fc60000410000 */
[----:B------:R-:W4:Y:S04]  /*3090*/  LDS.U16 R3, [R31+0x1c] ;  /* 0x00001c001f037984 */ /* 0x000f280000000400 */
[----:B------:R-:W4:Y:S01]  /*30a0*/  LDS.U16 R137, [R31+0x1e] ;  /* 0x00001e001f897984 */ /* 0x000f220000000400 */
[----:B------:R-:W0:Y:S08]  /*30b0*/  MUFU.EX2 R139, R139 ;  /* 0x0000008b008b7308 */ /* 0x000e300000000800 */
[----:B------:R0:W1:Y:S08]  /*30c0*/  MUFU.EX2 R150, R140 ;  /* 0x0000008c00967308 */ /* 0x0000700000000800 */
[----:B------:R-:W3:Y:S01]  /*30d0*/  MUFU.RCP R126, R126 ;  /* 0x0000007e007e7308 */ /* 0x000ee20000001000 */
[----:B0-----:R-:W-:Y:S01]  /*30e0*/  FADD.FTZ R140, R139, 1 ;  /* 0x3f8000008b8c7421 */ /* 0x001fe20000010000 */
[----:B------:R-:W-:-:S02]  /*30f0*/  HADD2.F32 R138, -RZ, R19.H0_H0 ;  /* 0x20000013ff8a7230 */ /* 0x000fc40000004100 */
[----:B------:R-:W-:-:S04]  /*3100*/  HADD2.F32 R19, -RZ, R18.H0_H0 ;  /* 0x20000012ff137230 */ /* 0x000fc80000004100 */
[----:B------:R-:W0:Y:S01]  /*3110*/  MUFU.RCP R131, R131 ;  /* 0x0000008300837308 */ /* 0x000e220000001000 */
[----:B-1----:R-:W-:Y:S01]  /*3120*/  FADD.FTZ R139, R150, 1 ;  /* 0x3f800000968b7421 */ /* 0x002fe20000010000 */
[----:B------:R-:W-:Y:S02]  /*3130*/  HADD2.F32 R18, -RZ, R17.H0_H0 ;  /* 0x20000011ff127230 */ /* 0x000fe40000004100 */
[----:B------:R-:W-:Y:S01]  /*3140*/  FADD.FTZ R151, -R129, 1 ;  /* 0x3f80000081977421 */ /* 0x000fe20000010100 */
[----:B------:R-:W-:Y:S02]  /*3150*/  HADD2.F32 R17, -RZ, R16.H0_H0 ;  /* 0x20000010ff117230 */ /* 0x000fe40000004100 */
[----:B------:R-:W-:Y:S02]  /*3160*/  HADD2.F32 R136, -RZ, R136.H0_H0 ;  /* 0x20000088ff887230 */ /* 0x000fe40000004100 */
[----:B------:R-:W-:Y:S01]  /*3170*/  HADD2.F32 R133, -RZ, R133.H0_H0 ;  /* 0x20000085ff857230 */ /* 0x000fe20000004100 */
[----:B------:R-:W1:Y:S01]  /*3180*/  MUFU.RCP R23, R23 ;  /* 0x0000001700177308 */ /* 0x000e620000001000 */
[----:B------:R-:W-:Y:S01]  /*3190*/  FADD.FTZ R150, -R26, 1 ;  /* 0x3f8000001a967421 */ /* 0x000fe20000010100 */
[----:B--2---:R-:W-:-:S02]  /*31a0*/  HADD2.F32 R134, -RZ, R134.H0_H0 ;  /* 0x20000086ff867230 */ /* 0x004fc40000004100 */
[----:B------:R-:W-:Y:S01]  /*31b0*/  FFMA.FTZ R153, R30, R151, 1 ;  /* 0x3f8000001e997423 */ /* 0x000fe20000010097 */
[----:B------:R-:W-:Y:S01]  /*31c0*/  FMUL.FTZ R157, R17, R136 ;  /* 0x00000088119d7220 */ /* 0x000fe20000410000 */
[----:B---3--:R-:W-:Y:S01]  /*31d0*/  FADD.FTZ R16, -R126, 1 ;  /* 0x3f8000007e107421 */ /* 0x008fe20000010100 */
[----:B------:R-:W-:Y:S01]  /*31e0*/  FMUL.FTZ R151, R138, R133 ;  /* 0x000000858a977220 */ /* 0x000fe20000410000 */
[----:B------:R-:W2:Y:S01]  /*31f0*/  MUFU.RCP R140, R140 ;  /* 0x0000008c008c7308 */ /* 0x000ea20000001000 */
[----:B------:R-:W-:Y:S02]  /*3200*/  HADD2.F32 R135, -RZ, R135.H0_H0 ;  /* 0x20000087ff877230 */ /* 0x000fe40000004100 */
[----:B------:R-:W-:Y:S01]  /*3210*/  FFMA.FTZ R156, R83, R150, 1 ;  /* 0x3f800000539c7423 */ /* 0x000fe20000010096 */
[----:B------:R-:W-:-:S04]  /*3220*/  FMUL.FTZ R150, R19, R134 ;  /* 0x0000008613967220 */ /* 0x000fc80000410000 */
[----:B------:R-:W3:Y:S01]  /*3230*/  MUFU.RCP R139, R139 ;  /* 0x0000008b008b7308 */ /* 0x000ee20000001000 */
[----:B------:R-:W-:Y:S01]  /*3240*/  FMUL.FTZ R157, R26, R157 ;  /* 0x0000009d1a9d7220 */ /* 0x000fe20000410000 */
[----:B------:R-:W-:Y:S01]  /*3250*/  FFMA.FTZ R16, R29, R16, 1 ;  /* 0x3f8000001d107423 */ /* 0x000fe20000010010 */
[----:B------:R-:W-:Y:S01]  /*3260*/  FMUL.FTZ R151, R126, R151 ;  /* 0x000000977e977220 */ /* 0x000fe20000410000 */
[----:B0-----:R-:W-:Y:S01]  /*3270*/  FADD.FTZ R155, -R131, 1 ;  /* 0x3f800000839b7421 */ /* 0x001fe20000010100 */
[----:B------:R-:W-:Y:S01]  /*3280*/  FMUL.FTZ R154, R18, R135 ;  /* 0x00000087129a7220 */ /* 0x000fe20000410000 */
[----:B------:R-:W-:Y:S01]  /*3290*/  FMUL.FTZ R152, R129, R150 ;  /* 0x0000009681987220 */ /* 0x000fe20000410000 */
[----:B------:R-:W-:Y:S01]  /*32a0*/  FMUL.FTZ R156, R157, R156 ;  /* 0x0000009c9d9c7220 */ /* 0x000fe20000410000 */
[----:B------:R-:W-:Y:S01]  /*32b0*/  FMUL.FTZ R150, R151, R16 ;  /* 0x0000001097967220 */ /* 0x000fe20000410000 */
[----:B------:R-:W-:Y:S01]  /*32c0*/  F2FP.F16.F32.PACK_AB R157, R142, R141 ;  /* 0x0000008d8e9d723e */ /* 0x000fe200000000ff */
[----:B------:R-:W-:Y:S01]  /*32d0*/  BAR.SYNC.DEFER_BLOCKING 0x0 ;  /* 0x0000000000007b1d */ /* 0x000fe20000010000 */
[----:B------:R-:W-:-:S02]  /*32e0*/  HADD2.F32 R141, -RZ, R7.H0_H0 ;  /* 0x20000007ff8d7230 */ /* 0x000fc40000004100 */
[----:B------:R-:W-:Y:S01]  /*32f0*/  FFMA.FTZ R155, R82, R155, 1 ;  /* 0x3f800000529b7423 */ /* 0x000fe2000001009b */
[----:B------:R-:W-:Y:S02]  /*3300*/  HADD2.F32 R16, -RZ, R6.H0_H0 ;  /* 0x20000006ff107230 */ /* 0x000fe40000004100 */
[----:B------:R-:W-:Y:S01]  /*3310*/  FMUL.FTZ R154, R131, R154 ;  /* 0x0000009a839a7220 */ /* 0x000fe20000410000 */
[----:B------:R-:W-:Y:S02]  /*3320*/  HADD2.F32 R142, -RZ, R0.H0_H0 ;  /* 0x20000000ff8e7230 */ /* 0x000fe40000004100 */
[----:B----4-:R-:W-:Y:S02]  /*3330*/  HADD2.F32 R6, -RZ, R2.H0_H0 ;  /* 0x20000002ff067230 */ /* 0x010fe40000004100 */
[----:B------:R-:W-:Y:S02]  /*3340*/  HADD2.F32 R7, -RZ, R3.H0_H0 ;  /* 0x20000003ff077230 */ /* 0x000fe40000004100 */
[----:B------:R-:W-:-:S02]  /*3350*/  HADD2.F32 R137, -RZ, R137.H0_H0 ;  /* 0x20000089ff897230 */ /* 0x000fc40000004100 */
[----:B------:R-:W-:Y:S01]  /*3360*/  FMUL.FTZ R152, R152, R153 ;  /* 0x0000009998987220 */ /* 0x000fe20000410000 */
[----:B------:R-:W-:Y:S01]  /*3370*/  FMUL.FTZ R155, R154, R155 ;  /* 0x0000009b9a9b7220 */ /* 0x000fe20000410000 */
[----:B-1----:R-:W-:Y:S01]  /*3380*/  FADD.FTZ R151, -R23, 1 ;  /* 0x3f80000017977421 */ /* 0x002fe20000010100 */
[----:B--2---:R-:W-:Y:S01]  /*3390*/  FADD.FTZ R154, -R140, 1 ;  /* 0x3f8000008c9a7421 */ /* 0x004fe20000010100 */
[----:B---3--:R-:W-:Y:S01]  /*33a0*/  FADD.FTZ R153, -R139, 1 ;  /* 0x3f8000008b997421 */ /* 0x008fe20000010100 */
        /* <DEDUP_REMOVED lines=24> */
[----:B------:R-:W-:Y:S02]  /*3530*/  PRMT R148, R149, 0x7632, R148 ;  /* 0x0000763295947816 */ /* 0x000fe40000000094 */
[----:B------:R-:W-:Y:S01]  /*3540*/  PRMT R3, R152, 0x7632, R3 ;  /* 0x0000763298037816 */ /* 0x000fe20000000003 */
[----:B------:R1:W-:Y:S01]  /*3550*/  STS.U16 [R31+0x6], R144 ;  /* 0x000006901f007388 */ /* 0x0003e20000000400 */
[----:B------:R-:W-:-:S03]  /*3560*/  PRMT R150, R2, 0x7632, R150 ;  /* 0x0000763202967816 */ /* 0x000fc60000000096 */
[----:B------:R2:W-:Y:S01]  /*3570*/  STS.U16 [R31+0xa], R146 ;  /* 0x00000a921f007388 */ /* 0x0005e20000000400 */
[----:B0-----:R-:W-:Y:S02]  /*3580*/  PRMT R0, R147, 0x7632, R0 ;  /* 0x0000763293007816 */ /* 0x001fe40000000000 */
[----:B-1----:R-:W-:Y:S02]  /*3590*/  PRMT R144, R151, 0x7632, R144 ;  /* 0x0000763297907816 */ /* 0x002fe40000000090 */
[----:B--2---:R-:W-:Y:S02]  /*35a0*/  PRMT R146, R2, 0x7610, R146 ;  /* 0x0000761002927816 */ /* 0x004fe40000000092 */
[----:B------:R-:W-:Y:S01]  /*35b0*/  MOV R2, UR32 ;  /* 0x0000002000027c02 */ /* 0x000fe20008000f00 */
        /* <DEDUP_REMOVED lines=144> */
[----:B--2---:R-:W-:Y:S01]  /*3ec0*/  PRMT R3, R87, 0x7632, R3 ;  /* 0x0000763257037816 */ /* 0x004fe20000000003 */
[----:B------:R0:W-:Y:S01]  /*3ed0*/  STS.U16 [R31+0x14], R82 ;  /* 0x000014521f007388 */ /* 0x0001e20000000400 */
[C---:B------:R-:W-:Y:S01]  /*3ee0*/  PRMT R86, R7.reuse, 0x7610, R86 ;  /* 0x0000761007567816 */ /* 0x040fe20000000056 */
[----:B------:R-:W-:Y:S01]  /*3ef0*/  UIMAD UR9, UR36, UR9, UR15 ;  /* 0x00000009240972a4 */ /* 0x000fe2000f8e020f */
[----:B---3--:R-:W-:Y:S01]  /*3f00*/  PRMT R2, R82, 0x7632, R2 ;  /* 0x0000763252027816 */ /* 0x008fe20000000002 */
[----:B------:R-:W-:Y:S01]  /*3f10*/  STS.U16 [R31+0x4], R91 ;  /* 0x0000045b1f007388 */ /* 0x000fe20000000400 */
[----:B------:R-:W-:Y:S01]  /*3f20*/  PRMT R88, R7, 0x7632, R88 ;  /* 0x0000763207587816 */ /* 0x000fe20000000058 */
[----:B------:R-:W-:Y:S01]  /*3f30*/  UMOV UR8, UR14 ;  /* 0x0000000e00087c82 */ /* 0x000fe20008000000 */
[----:B----4-:R-:W-:Y:S01]  /*3f40*/  PRMT R84, R6, 0x7632, R84 ;  /* 0x0000763206547816 */ /* 0x010fe20000000054 */
        /* <DEDUP_REMOVED lines=9> */
[----:B------:R0:W-:Y:S04]  /*3fe0*/  STS.U16 [R31+0x16], R2 ;  /* 0x000016021f007388 */ /* 0x0001e80000000400 */
[----:B------:R1:W-:Y:S04]  /*3ff0*/  STS.U16 [R31+0x18], R6 ;  /* 0x000018061f007388 */ /* 0x0003e80000000400 */
[----:B------:R-:W-:Y:S01]  /*4000*/  STS.U16 [R31+0x1a], R84 ;  /* 0x00001a541f007388 */ /* 0x000fe20000000400 */
[----:B0-----:R-:W-:-:S03]  /*4010*/  LEA R2, P5, R3, UR34, 0x1 ;  /* 0x0000002203027c11 */ /* 0x001fc6000f8a08ff */
[----:B------:R-:W-:Y:S01]  /*4020*/  STS.U16 [R31+0x1c], R86 ;  /* 0x00001c561f007388 */ /* 0x000fe20000000400 */
[----:B-1----:R-:W-:-:S03]  /*4030*/  IADD3.X R6, PT, PT, RZ, UR11, RZ, P0, !PT ;  /* 0x0000000bff067c10 */ /* 0x002fc600087fe4ff */
        /* <DEDUP_REMOVED lines=54> */
.L_x_7045:
[----:B------:R-:W-:Y:S01]  /*43a0*/  HADD2.F32 R123, -RZ, R123.H0_H0 ;  /* 0x2000007bff7b7230 */ /* 0x000fe20000004100 */
[----:B------:R-:W-:Y:S01]  /*43b0*/  BAR.SYNC.DEFER_BLOCKING 0x0 ;  /* 0x0000000000007b1d */ /* 0x000fe20000010000 */
[----:B------:R-:W-:Y:S01]  /*43c0*/  HADD2.F32 R121, -RZ, R121.H0_H0 ;  /* 0x20000079ff797230 */ /* 0x000fe20000004100 */
[----:B------:R-:W-:Y:S01]  /*43d0*/  UISETP.GE.AND UP0, UPT, UR33, 0x1, UPT ;  /* 0x000000012100788c */ /* 0x000fe2000bf06270 */
[----:B------:R-:W-:Y:S02]  /*43e0*/  HADD2.F32 R120, -RZ, R120.H0_H0 ;  /* 0x20000078ff787230 */ /* 0x000fe40000004100 */
[----:B------:R-:W-:Y:S01]  /*43f0*/  FFMA.FTZ R71, R0, R123, R71 ;  /* 0x0000007b00477223 */ /* 0x000fe20000010047 */
[----:B------:R-:W-:Y:S02]  /*4400*/  HADD2.F32 R119, -RZ, R119.H0_H0 ;  /* 0x20000077ff777230 */ /* 0x000fe40000004100 */
[----:B------:R-:W-:Y:S02]  /*4410*/  HFMA2 R139, -RZ, RZ, 0, 0 ;  /* 0x00000000ff8b7431 */ /* 0x000fe400000001ff */
[----:B------:R-:W-:-:S02]  /*4420*/  HADD2.F32 R118, -RZ, R118.H0_H0 ;  /* 0x20000076ff767230 */ /* 0x000fc40000004100 */
[----:B0-----:R-:W-:Y:S01]  /*4430*/  FFMA.FTZ R2, R30, R121, R71 ;  /* 0x000000791e027223 */ /* 0x001fe20000010047 */
        /* <DEDUP_REMOVED lines=12> */
[----:B-----5:R-:W-:Y:S01]  /*4500*/  FADD.FTZ R96, R3, R70 ;  /* 0x0000004603607221 */ /* 0x020fe20000010000 */
        /* <DEDUP_REMOVED lines=88> */
.L_x_7084:
[----:B0-----:R-:W-:Y:S01]  /*4a90*/  HFMA2 R3, -RZ, RZ, 0, 0 ;  /* 0x00000000ff037431 */ /* 0x001fe200000001ff */
[----:B------:R-:W-:Y:S02]  /*4aa0*/  MOV R2, R65 ;  /* 0x0000004100027202 */ /* 0x000fe40000000f00 */
[----:B------:R-:W-:Y:S02]  /*4ab0*/  ISETP.NE.AND P6, PT, R210, RZ, PT ;  /* 0x000000ffd200720c */ /* 0x000fe40003fc5270 */
[----:B------:R-:W-:Y:S01]  /*4ac0*/  ISETP.GE.AND P3, PT, R63, UR32, PT ;  /* 0x000000203f007c0c */ /* 0x000fe2000bf66270 */
        /* <DEDUP_REMOVED lines=9> */
[----:B------:R-:W2:Y:S06]  /*4b60*/  @!P3 LDG.E.U16 R11, desc[UR30][R2.64+0x40] ;  /* 0x0000401e020bb981 */ /* 0x000eac000c1e1500 */
[----:B------:R-:W4:Y:S04]  /*4b70*/  @!P0 LDG.E.U16 R10, desc[UR30][R2.64+0x80] ;  /* 0x0000801e020a8981 */ /* 0x000f28000c1e1500 */
[----:B------:R-:W3:Y:S04]  /*4b80*/  @!P2 LDG.E.U16 R12, desc[UR30][R2.64+0x100] ;  /* 0x0001001e020ca981 */ /* 0x000ee8000c1e1500 */
[----:B------:R-:W3:Y:S04]  /*4b90*/  @!P1 LDG.E.U16 R13, desc[UR30][R2.64+0xc0] ;  /* 0x0000c01e020d9981 */ /* 0x000ee8000c1e1500 */
[----:B------:R-:W3:Y:S01]  /*4ba0*/  @!P4 LDG.E.U16 R15, desc[UR30][R2.64+0x140] ;  /* 0x0001401e020fc981 */ /* 0x000ee2000c1e1500 */
[----:B------:R-:W-:Y:S01]  /*4bb0*/  MOV R140, RZ ;  /* 0x000000ff008c7202 */ /* 0x000fe20000000f00 */
[----:B------:R-:W-:Y:S01]  /*4bc0*/  HFMA2 R142, -RZ, RZ, 0, 0 ;  /* 0x00000000ff8e7431 */ /* 0x000fe200000001ff */
[----:B------:R-:W-:-:S02]  /*4bd0*/  MOV R144, RZ ;  /* 0x000000ff00907202 */ /* 0x000fc40000000f00 */
[----:B-----5:R-:W-:-:S04]  /*4be0*/  @!P6 PRMT R140, R14, 0x5410, RZ ;  /* 0x000054100e8ce816 */ /* 0x020fc800000000ff */
[----:B--2---:R-:W-:Y:S02]  /*4bf0*/  @!P3 PRMT R140, R140, 0x5410, R11 ;  /* 0x000054108c8cb816 */ /* 0x004fe4000000000b */
[----:B------:R-:W-:Y:S02]  /*4c00*/  ISETP.GE.AND P3, PT, R58, UR32, PT ;  /* 0x000000203a007c0c */ /* 0x000fe4000bf66270 */
[----:B----4-:R-:W-:Y:S02]  /*4c10*/  @!P0 PRMT R142, R10, 0x5410, RZ ;  /* 0x000054100a8e8816 */ /* 0x010fe400000000ff */
[----:B---3--:R-:W-:Y:S02]  /*4c20*/  @!P2 PRMT R144, R12, 0x5410, RZ ;  /* 0x000054100c90a816 */ /* 0x008fe400000000ff */
        /* <DEDUP_REMOVED lines=13> */
[----:B------:R-:W-:-:S03]  /*4d00*/  HFMA2 R148, -RZ, RZ, 0, 0 ;  /* 0x00000000ff947431 */ /* 0x000fc600000001ff */
[----:B------:R-:W-:Y:S02]  /*4d10*/  MOV R10, R12 ;  /* 0x0000000c000a7202 */ /* 0x000fe40000000f00 */
[----:B------:R-:W-:Y:S02]  /*4d20*/  MOV R150, RZ ;  /* 0x000000ff00967202 */ /* 0x000fe40000000f00 */
[----:B------:R-:W-:Y:S02]  /*4d30*/  MOV R13, UR19 ;  /* 0x00000013000d7c02 */ /* 0x000fe40008000f00 */
[----:B--2---:R-:W-:Y:S02]  /*4d40*/  @!P3 PRMT R146, R11, 0x5410, RZ ;  /* 0x000054100b92b816 */ /* 0x004fe400000000ff */
[----:B------:R-:W-:Y:S02]  /*4d50*/  ISETP.GE.AND P3, PT, R53, UR32, PT ;  /* 0x0000002035007c0c */ /* 0x000fe4000bf66270 */
[----:B------:R-:W-:-:S03]  /*4d60*/  MOV R11, UR17 ;  /* 0x00000011000b7c02 */ /* 0x000fc60008000f00 */
[----:B------:R-:W-:Y:S01]  /*4d70*/  IMAD.WIDE.U32 R10, R77, UR10, R10 ;  /* 0x0000000a4d0a7c25 */ /* 0x000fe2000f8e000a */
[----:B---3--:R-:W-:-:S03]  /*4d80*/  @!P2 PRMT R148, R14, 0x5410, RZ ;  /* 0x000054100e94a816 */ /* 0x008fc600000000ff */
[----:B------:R-:W-:Y:S01]  /*4d90*/  IMAD R11, R77, UR11, R11 ;  /* 0x0000000b4d0b7c24 */ /* 0x000fe2000f8e020b */
[----:B----4-:R-:W-:-:S03]  /*4da0*/  @!P0 PRMT R146, R146, 0x5410, R15 ;  /* 0x0000541092928816 */ /* 0x010fc6000000000f */
[----:B------:R-:W2:Y:S01]  /*4db0*/  @!P3 LDG.E.U16 R143, desc[UR30][R2.64+0x2c0] ;  /* 0x0002c01e028fb981 */ /* 0x000ea2000c1e1500 */
[----:B------:R-:W-:Y:S02]  /*4dc0*/  LEA R12, P0, R10, R4, 0x2 ;  /* 0x000000040a0c7211 */ /* 0x000fe400078010ff */
[----:B-----5:R-:W-:Y:S02]  /*4dd0*/  @!P1 PRMT R148, R148, 0x5410, R141 ;  /* 0x0000541094949816 */ /* 0x020fe4000000008d */
[----:B------:R-:W-:Y:S02]  /*4de0*/  ISETP.GE.AND P1, PT, R52, UR32, PT ;  /* 0x0000002034007c0c */ /* 0x000fe4000bf26270 */
        /* <DEDUP_REMOVED lines=13> */
[----:B------:R-:W-:-:S04]  /*4ec0*/  IMAD.WIDE.U32 R10, R77, UR34, R10 ;  /* 0x000000224d0a7c25 */ /* 0x000fc8000f8e000a */
[----:B------:R-:W-:Y:S01]  /*4ed0*/  IMAD R11, R77, UR35, R11 ;  /* 0x000000234d0b7c24 */ /* 0x000fe2000f8e020b */
[----:B------:R-:W-:Y:S01]  /*4ee0*/  MOV R15, UR21 ;  /* 0x00000015000f7c02 */ /* 0x000fe20008000f00 */
[----:B0-----:R-:W-:Y:S01]  /*4ef0*/  HFMA2 R2, -RZ, RZ, 0, 0 ;  /* 0x00000000ff027431 */ /* 0x001fe200000001ff */
[----:B------:R-:W-:Y:S01]  /*4f00*/  PRMT R3, R140, 0x7632, R3 ;  /* 0x000076328c037816 */ /* 0x000fe20000000003 */
[----:B------:R-:W-:Y:S04]  /*4f10*/  STS.U16 [R47], R140 ;  /* 0x0000008c2f007388 */ /* 0x000fe80000000400 */
[----:B------:R0:W-:Y:S01]  /*4f20*/  STS.U16 [R46+0x40], R3 ;  /* 0x000040032e007388 */ /* 0x0001e20000000400 */
[----:B------:R-:W-:-:S03]  /*4f30*/  PRMT R12, R146, 0x7632, R12 ;  /* 0x00007632920c7816 */ /* 0x000fc6000000000c */
[----:B------:R-:W-:Y:S01]  /*4f40*/  STS.U16 [R45+0x80], R142 ;  /* 0x0000808e2d007388 */ /* 0x000fe20000000400 */
[----:B------:R-:W-:Y:S02]  /*4f50*/  PRMT R13, R148, 0x7632, R13 ;  /* 0x00007632940d7816 */ /* 0x000fe4000000000d */
[----:B--2---:R-:W-:Y:S02]  /*4f60*/  @!P3 PRMT R150, R150, 0x5410, R143 ;  /* 0x000054109696b816 */ /* 0x004fe4000000008f */
[----:B------:R-:W-:-:S04]  /*4f70*/  LEA R14, P3, R10, R6, 0x2 ;  /* 0x000000060a0e7211 */ /* 0x000fc800078610ff */
[--C-:B------:R-:W-:Y:S02]  /*4f80*/  LEA.HI.X R15, R10, R7, R11.reuse, 0x2, P3 ;  /* 0x000000070a0f7211 */ /* 0x100fe400018f140b */
[----:B------:R-:W-:Y:S02]  /*4f90*/  PRMT R10, R142, 0x7632, R10 ;  /* 0x000076328e0a7816 */ /* 0x000fe4000000000a */
[----:B------:R-:W-:-:S03]  /*4fa0*/  PRMT R11, R144, 0x7632, R11 ;  /* 0x00007632900b7816 */ /* 0x000fc6000000000b */
[----:B------:R1:W-:Y:S01]  /*4fb0*/  STS.U16 [R44+0xc0], R10 ;  /* 0x0000c00a2c007388 */ /* 0x0003e20000000400 */
[----:B0-----:R-:W-:Y:S02]  /*4fc0*/  PRMT R3, R150, 0x7632, R3 ;  /* 0x0000763296037816 */ /* 0x001fe40000000003 */
[----:B----4-:R-:W-:Y:S02]  /*4fd0*/  @!P1 PRMT R2, R149, 0x5410, RZ ;  /* 0x0000541095029816 */ /* 0x010fe400000000ff */
[----:B-1----:R-:W-:Y:S02]  /*4fe0*/  MOV R10, RZ ;  /* 0x000000ff000a7202 */ /* 0x002fe40000000f00 */
[----:B-----5:R-:W-:Y:S01]  /*4ff0*/  @!P4 PRMT R10, R145, 0x5410, RZ ;  /* 0x00005410910ac816 */ /* 0x020fe200000000ff */
[----:B------:R-:W-:Y:S01]  /*5000*/  STS.U16 [R43+0x100], R144 ;  /* 0x000100902b007388 */ /* 0x000fe20000000400 */
[----:B---3--:R-:W-:-:S03]  /*5010*/  @!P0 PRMT R2, R2, 0x5410, R141 ;  /* 0x0000541002028816 */ /* 0x008fc6000000008d */
[----:B------:R0:W-:Y:S01]  /*5020*/  STS.U16 [R42+0x140], R11 ;  /* 0x0001400b2a007388 */ /* 0x0001e20000000400 */
[----:B------:R-:W-:-:S03]  /*5030*/  @!P2 PRMT R10, R10, 0x5410, R147 ;  /* 0x000054100a0aa816 */ /* 0x000fc60000000093 */
[----:B------:R-:W-:Y:S04]  /*5040*/  STS.U16 [R41+0x180], R146 ;  /* 0x0001809229007388 */ /* 0x000fe80000000400 */
[----:B------:R-:W-:Y:S01]  /*5050*/  STS.U16 [R40+0x1c0], R12 ;  /* 0x0001c00c28007388 */ /* 0x000fe20000000400 */
[----:B0-----:R-:W-:-:S03]  /*5060*/  PRMT R11, R2, 0x7632, R11 ;  /* 0x00007632020b7816 */ /* 0x001fc6000000000b */
[----:B------:R-:W-:Y:S01]  /*5070*/  STS.U16 [R39+0x200], R148 ;  /* 0x0002009427007388 */ /* 0x000fe20000000400 */
[----:B------:R-:W-:-:S03]  /*5080*/  PRMT R140, R10, 0x7632, R140 ;  /* 0x000076320a8c7816 */ /* 0x000fc6000000008c */
[----:B------:R-:W-:Y:S04]  /*5090*/  STS.U16 [R38+0x240], R13 ;  /* 0x0002400d26007388 */ /* 0x000fe80000000400 */
[----:B------:R-:W-:Y:S04]  /*50a0*/  STS.U16 [R37+0x280], R150 ;  /* 0x0002809625007388 */ /* 0x000fe80000000400 */
[----:B------:R0:W-:Y:S04]  /*50b0*/  STS.U16 [R36+0x2c0], R3 ;  /* 0x0002c00324007388 */ /* 0x0001e80000000400 */
[----:B------:R1:W-:Y:S04]  /*50c0*/  STS.U16 [R35+0x300], R2 ;  /* 0x0003000223007388 */ /* 0x0003e80000000400 */
[----:B------:R-:W-:Y:S04]  /*50d0*/  STS.U16 [R34+0x340], R11 ;  /* 0x0003400b22007388 */ /* 0x000fe80000000400 */
[----:B------:R-:W-:Y:S04]  /*50e0*/  STS.U16 [R33+0x380], R10 ;  /* 0x0003800a21007388 */ /* 0x000fe80000000400 */
[----:B------:R-:W-:Y:S01]  /*50f0*/  STS.U16 [R32+0x3c0], R140 ;  /* 0x0003c08c20007388 */ /* 0x000fe20000000400 */
[----:B------:R-:W-:-:S03]  /*5100*/  NOP ;  /* 0x0000000000007918 */ /* 0x000fc60000000000 */
[----:B------:R2:W3:Y:S01]  /*5110*/  LDG.E R157, desc[UR30][R14.64] ;  /* 0x0000001e0e9d7981 */ /* 0x0004e2000c1e1900 */
[----:B------:R-:W4:Y:S03]  /*5120*/  S2UR UR9, SR_CgaCtaId ;  /* 0x00000000000979c3 */ /* 0x000f260000008800 */
        /* <DEDUP_REMOVED lines=14> */
[----:B--2---:R-:W2:Y:S04]  /*5210*/  LDS.U16 R15, [R31+0x1c] ;  /* 0x00001c001f0f7984 */ /* 0x004ea80000000400 */
[----:B------:R-:W2:Y:S01]  /*5220*/  LDS.U16 R14, [R31+0x1e] ;  /* 0x00001e001f0e7984 */ /* 0x000ea20000000400 */
[----:B0-----:R-:W-:Y:S01]  /*5230*/  FMUL.FTZ R3, R138, 1.4426950216293334961 ;  /* 0x3fb8aa3b8a037820 */ /* 0x001fe20000410000 */
[----:B------:R-:W-:Y:S01]  /*5240*/  USHF.L.U32 UR33, UR23, 0x8, URZ ;  /* 0x0000000817217899 */ /* 0x000fe200080006ff */
[----:B------:R-:W-:-:S02]  /*5250*/  ISETP.NE.AND P1, PT, R66, RZ, PT ;  /* 0x000000ff4200720c */ /* 0x000fc40003f25270 */
        /* <DEDUP_REMOVED lines=21> */
[----:B----4-:R-:W-:Y:S01]  /*53b0*/  ULEA UR12, UR9, UR12, 0x18 ;  /* 0x0000000c090c7291 */ /* 0x010fe2000f8ec0ff */
[----:B-1----:R-:W-:Y:S01]  /*53c0*/  IADD3 R2, PT, PT, R77, UR8, RZ ;  /* 0x000000084d027c10 */ /* 0x002fe2000fffe0ff */
[----:B------:R-:W1:Y:S01]  /*53d0*/  MUFU.EX2 R173, R173 ;  /* 0x000000ad00ad7308 */ /* 0x000e620000000800 */
[----:B------:R-:W-:-:S04]  /*53e0*/  @P1 IADD3 R2, PT, PT, R66, 0x200, RZ ;  /* 0x0000020042021810 */ /* 0x000fc80007ffe0ff */
[----:B------:R-:W-:-:S03]  /*53f0*/  LEA R13, R2, UR12, 0x2 ;  /* 0x0000000c020d7c11 */ /* 0x000fc6000f8e10ff */
        /* <DEDUP_REMOVED lines=16> */
[----:B-----5:R-:W-:-:S02]  /*5500*/  HADD2.F32 R153, -RZ, R153.H0_H0 ;  /* 0x20000099ff997230 */ /* 0x020fc40000004100 */
        /* <DEDUP_REMOVED lines=13> */
[----:B--2---:R-:W-:Y:S02]  /*55e0*/  HADD2.F32 R15, -RZ, R15.H0_H0 ;  /* 0x2000000fff0f7230 */ /* 0x004fe40000004100 */
[----:B------:R-:W-:Y:S02]  /*55f0*/  HADD2.F32 R14, -RZ, R14.H0_H0 ;  /* 0x2000000eff0e7230 */ /* 0x000fe40000004100 */
        /* <DEDUP_REMOVED lines=17> */
[----:B01--4-:R-:W-:Y:S05]  /*5710*/  @P0 BRA `(.L_x_7048) ;  /* 0x0000000000200947 */ /* 0x013fea0003800000 */
        /* <DEDUP_REMOVED lines=8> */
.L_x_7048:
[----:B------:R-:W-:-:S06]  /*57a0*/  LEA R196, R66, UR12, 0x2 ;  /* 0x0000000c42c47c11 */ /* 0x000fcc000f8e10ff */
[----:B------:R-:W0:Y:S02]  /*57b0*/  LDS R196, [R196+0x16ac] ;  /* 0x0016ac00c4c47984 */ /* 0x000e240000000800 */
.L_x_7049:
[----:B------:R-:W-:Y:S05]  /*57c0*/  BSYNC.RECONVERGENT B0 ;  /* 0x0000000000007941 */ /* 0x000fea0003800200 */
.L_x_7047:
[C---:B0-2---:R-:W-:Y:S01]  /*57d0*/  FMUL.FTZ R3, R154.reuse, R196 ;  /* 0x000000c49a037220 */ /* 0x045fe20000410000 */
[----:B-1----:R-:W-:Y:S01]  /*57e0*/  FFMA.FTZ R2, R154, R157, R171 ;  /* 0x0000009d9a027223 */ /* 0x002fe200000100ab */
[----:B------:R-:W0:Y:S01]  /*57f0*/  @P5 LDC R174, c[0x0][0x38c] ;  /* 0x0000e300ffae5b82 */ /* 0x000e220000000800 */
[----:B------:R-:W-:Y:S01]  /*5800*/  VOTEU.ANY UP0, P5 ;  /* 0x0000000000ff7886 */ /* 0x000fe20002800100 */
[C---:B------:R-:W-:Y:S01]  /*5810*/  FMUL.FTZ R3, R158.reuse, R3 ;  /* 0x000000039e037220 */ /* 0x040fe20000410000 */
[----:B------:R-:W-:Y:S01]  /*5820*/  FFMA.FTZ R2, R158, R2, R175 ;  /* 0x000000029e027223 */ /* 0x000fe200000100af */
[----:B------:R-:W-:Y:S02]  /*5830*/  MOV R218, RZ ;  /* 0x000000ff00da7202 */ /* 0x000fe40000000f00 */
[C---:B------:R-:W-:Y:S01]  /*5840*/  FMUL.FTZ R156, R160.reuse, R3 ;  /* 0x00000003a09c7220 */ /* 0x040fe20000410000 */
[----:B------:R-:W-:Y:S01]  /*5850*/  FFMA.FTZ R2, R160, R2, R207 ;  /* 0x00000002a0027223 */ /* 0x000fe200000100cf */
[----:B------:R-:W-:-:S02]  /*5860*/  @UP0 UIADD3 UR8, UPT, UPT, UR23, -0x2, URZ ;  /* 0xfffffffe17080890 */ /* 0x000fc4000fffe0ff */
        /* <DEDUP_REMOVED lines=20> */
[----:B0-----:R-:W-:Y:S02]  /*59b0*/  @P5 IMAD R2, R174, UR8, R77 ;  /* 0x00000008ae025c24 */ /* 0x001fe4000f8e024d */
[C---:B------:R-:W-:Y:S01]  /*59c0*/  FMUL.FTZ R220, R172.reuse, R3 ;  /* 0x00000003acdc7220 */ /* 0x040fe20000410000 */
[----:B------:R-:W-:Y:S02]  /*59d0*/  HFMA2 R3, -RZ, RZ, 0, 4.76837158203125e-07 ;  /* 0x00000008ff037431 */ /* 0x000fe400000001ff */
[----:B------:R-:W-:Y:S01]  /*59e0*/  FFMA.FTZ R13, R172, R13, R219 ;  /* 0x0000000dac0d7223 */ /* 0x000fe200000100db */
[----:B------:R-:W-:-:S03]  /*59f0*/  FMUL.FTZ R220, R173, R220 ;  /* 0x000000dcaddc7220 */ /* 0x000fc60000410000 */
[----:B------:R-:W-:Y:S02]  /*5a00*/  FFMA.FTZ R13, R173, R13, R216 ;  /* 0x0000000dad0d7223 */ /* 0x000fe400000100d8 */
[----:B------:R-:W0:Y:S01]  /*5a10*/  SHFL.DOWN PT, R155, R220, 0x1, 0x1f ;  /* 0x08201f00dc9b7f89 */ /* 0x000e2200000e0000 */
[----:B------:R-:W-:-:S03]  /*5a20*/  @P5 IMAD.WIDE R2, R2, R3, UR4 ;  /* 0x0000000402025e25 */ /* 0x000fc6000f8e0203 */
[----:B------:R1:W2:Y:S04]  /*5a30*/  SHFL.DOWN PT, R156, R13, 0x1, 0x1f ;  /* 0x08201f000d9c7f89 */ /* 0x0002a800000e0000 */
[----:B------:R3:W4:Y:S01]  /*5a40*/  @P5 LDG.E R218, desc[UR30][R2.64+0x4] ;  /* 0x0000041e02da5981 */ /* 0x000722000c1e1900 */
[----:B------:R-:W-:Y:S01]  /*5a50*/  ISETP.NE.AND P0, PT, R206, 0x1f, PT ;  /* 0x0000001fce00780c */ /* 0x000fe20003f05270 */
[----:B------:R-:W-:Y:S01]  /*5a60*/  FMUL.FTZ R200, R102, R123 ;  /* 0x0000007b66c87220 */ /* 0x000fe20000410000 */
[----:B------:R-:W-:Y:S01]  /*5a70*/  MOV R221, R13 ;  /* 0x0000000d00dd7202 */ /* 0x000fe20000000f00 */
        /* <DEDUP_REMOVED lines=8> */
[----:B---3--:R-:W-:Y:S01]  /*5b00*/  FFMA.FTZ R2, R173, R13, R198 ;  /* 0x0000000dad027223 */ /* 0x008fe200000100c6 */
[----:B------:R-:W-:Y:S01]  /*5b10*/  FMUL.FTZ R199, R105, R117 ;  /* 0x0000007569c77220 */ /* 0x000fe20000410000 */
[----:B------:R-:W-:Y:S01]  /*5b20*/  FMUL.FTZ R176, R149, R194 ;  /* 0x000000c295b07220 */ /* 0x000fe20000410000 */
[----:B------:R-:W-:Y:S01]  /*5b30*/  FMUL.FTZ R192, R96, R116 ;  /* 0x0000007460c07220 */ /* 0x000fe20000410000 */
[----:B0-----:R-:W-:Y:S01]  /*5b40*/  @P0 FMUL.FTZ R155, R155, R220 ;  /* 0x000000dc9b9b0220 */ /* 0x001fe20000410000 */
[----:B------:R-:W-:Y:S01]  /*5b50*/  FFMA.FTZ R2, R172, R2, R205 ;  /* 0x00000002ac027223 */ /* 0x000fe200000100cd */
[----:B------:R-:W-:Y:S01]  /*5b60*/  FMUL.FTZ R179, R148, R199 ;  /* 0x000000c794b37220 */ /* 0x000fe20000410000 */
[----:B------:R-:W-:Y:S01]  /*5b70*/  FMUL.FTZ R197, R103, R115 ;  /* 0x0000007367c57220 */ /* 0x000fe20000410000 */
[----:B--2---:R-:W-:Y:S01]  /*5b80*/  @P0 FFMA.FTZ R221, R220, R156, R221 ;  /* 0x0000009cdcdd0223 */ /* 0x004fe200000100dd */
[----:B------:R-:W-:Y:S01]  /*5b90*/  @P0 MOV R220, R155 ;  /* 0x0000009b00dc0202 */ /* 0x000fe20000000f00 */
[----:B------:R-:W-:Y:S01]  /*5ba0*/  FFMA.FTZ R2, R170, R2, R177 ;  /* 0x00000002aa027223 */ /* 0x000fe200000100b1 */
[----:B------:R-:W-:Y:S01]  /*5bb0*/  ISETP.GT.U32.AND P0, PT, R206, 0x1d, PT ;  /* 0x0000001dce00780c */ /* 0x000fe20003f04070 */
[----:B------:R-:W-:Y:S01]  /*5bc0*/  FMUL.FTZ R178, R147, R192 ;  /* 0x000000c093b27220 */ /* 0x000fe20000410000 */
[----:B------:R-:W0:Y:S01]  /*5bd0*/  SHFL.DOWN PT, R156, R221, 0x2, 0x1f ;  /* 0x08401f00dd9c7f89 */ /* 0x000e2200000e0000 */
[----:B------:R-:W-:Y:S01]  /*5be0*/  FFMA.FTZ R2, R169, R2, R176 ;  /* 0x00000002a9027223 */ /* 0x000fe200000100b0 */
[----:B------:R-:W-:Y:S01]  /*5bf0*/  FMUL.FTZ R190, R94, R114 ;  /* 0x000000725ebe7220 */ /* 0x000fe20000410000 */
[----:B------:R-:W-:Y:S01]  /*5c00*/  FMUL.FTZ R181, R146, R197 ;  /* 0x000000c592b57220 */ /* 0x000fe20000410000 */
[----:B------:R-:W1:Y:S01]  /*5c10*/  SHFL.DOWN PT, R155, R220, 0x2, 0x1f ;  /* 0x08401f00dc9b7f89 */ /* 0x000e6200000e0000 */
        /* <DEDUP_REMOVED lines=11> */
[----:B------:R-:W-:Y:S01]  /*5cd0*/  UISETP.GE.AND UP0, UPT, UR23, UR37, UPT ;  /* 0x000000251700728c */ /* 0x000fe2000bf06270 */
[----:B------:R-:W-:Y:S01]  /*5ce0*/  FMUL.FTZ R184, R141, R188 ;  /* 0x000000bc8db87220 */ /* 0x000fe20000410000 */
[----:B------:R-:W-:Y:S01]  /*5cf0*/  FMUL.FTZ R187, R140, R191 ;  /* 0x000000bf8cbb7220 */ /* 0x000fe20000410000 */
[----:B------:R-:W-:Y:S01]  /*5d00*/  ISETP.GE.AND P2, PT, R48, 0x1, PT ;  /* 0x000000013000780c */ /* 0x000fe20003f46270 */
[----:B------:R-:W-:Y:S01]  /*5d10*/  BSSY.RECONVERGENT B0, `(.L_x_7050) ;  /* 0x000010f000007945 */ /* 0x000fe20003800200 */
[----:B------:R-:W-:-:S02]  /*5d20*/  ISETP.GT.U32.AND P3, PT, R206, 0x17, PT ;  /* 0x00000017ce00780c */ /* 0x000fc40003f64070 */
[----:B------:R-:W-:Y:S01]  /*5d30*/  ISETP.NE.AND P4, PT, R66, RZ, PT ;  /* 0x000000ff4200720c */ /* 0x000fe20003f85270 */
[----:B0-----:R-:W-:Y:S01]  /*5d40*/  @!P0 FFMA.FTZ R221, R220, R156, R221 ;  /* 0x0000009cdcdd8223 */ /* 0x001fe200000100dd */
[----:B------:R-:W-:Y:S01]  /*5d50*/  FMUL.FTZ R156, R88, R106 ;  /* 0x0000006a589c7220 */ /* 0x000fe20000410000 */
[----:B-1----:R-:W-:Y:S01]  /*5d60*/  @!P0 FMUL.FTZ R3, R220, R155 ;  /* 0x0000009bdc038220 */ /* 0x002fe20000410000 */
[----:B------:R-:W-:Y:S02]  /*5d70*/  FFMA.FTZ R155, R166, R2, R181 ;  /* 0x00000002a69b7223 */ /* 0x000fe400000100b5 */
[----:B------:R-:W-:Y:S01]  /*5d80*/  FMUL.FTZ R189, R15, R156 ;  /* 0x0000009c0fbd7220 */ /* 0x000fe20000410000 */
[----:B------:R-:W0:Y:S01]  /*5d90*/  SHFL.DOWN PT, R224, R221, 0x4, 0x1f ;  /* 0x08801f00dde07f89 */ /* 0x000e2200000e0000 */
[----:B------:R-:W-:Y:S01]  /*5da0*/  @!P0 MOV R220, R3 ;  /* 0x0000000300dc8202 */ /* 0x000fe20000000f00 */
[----:B------:R-:W-:Y:S01]  /*5db0*/  FMUL.FTZ R3, R12, R173 ;  /* 0x000000ad0c037220 */ /* 0x000fe20000410000 */
[----:B------:R-:W-:Y:S01]  /*5dc0*/  FFMA.FTZ R155, R165, R155, R180 ;  /* 0x0000009ba59b7223 */ /* 0x000fe200000100b4 */
[----:B------:R-:W-:-:S02]  /*5dd0*/  ISETP.GT.U32.AND P0, PT, R206, 0x1b, PT ;  /* 0x0000001bce00780c */ /* 0x000fc40003f04070 */
[----:B------:R-:W-:Y:S01]  /*5de0*/  FMUL.FTZ R3, R172, R3 ;  /* 0x00000003ac037220 */ /* 0x000fe20000410000 */
[----:B------:R-:W-:Y:S01]  /*5df0*/  FFMA.FTZ R155, R164, R155, R183 ;  /* 0x0000009ba49b7223 */ /* 0x000fe200000100b7 */
[----:B------:R-:W1:Y:S01]  /*5e00*/  SHFL.DOWN PT, R223, R220, 0x4, 0x1f ;  /* 0x08801f00dcdf7f89 */ /* 0x000e6200000e0000 */
[----:B------:R-:W-:Y:S01]  /*5e10*/  @!P4 LEA R232, R77, UR12, 0x3 ;  /* 0x0000000c4de8cc11 */ /* 0x000fe2000f8e18ff */
[----:B------:R-:W-:Y:S01]  /*5e20*/  FMUL.FTZ R2, R170, R3 ;  /* 0x00000003aa027220 */ /* 0x000fe20000410000 */
[----:B------:R-:W-:-:S03]  /*5e30*/  FFMA.FTZ R155, R163, R155, R182 ;  /* 0x0000009ba39b7223 */ /* 0x000fc600000100b6 */
[----:B------:R-:W-:Y:S01]  /*5e40*/  FMUL.FTZ R3, R169, R2 ;  /* 0x00000002a9037220 */ /* 0x000fe20000410000 */
[----:B------:R-:W-:-:S03]  /*5e50*/  FFMA.FTZ R155, R162, R155, R185 ;  /* 0x0000009ba29b7223 */ /* 0x000fc600000100b9 */
[----:B------:R-:W-:Y:S01]  /*5e60*/  FMUL.FTZ R2, R168, R3 ;  /* 0x00000003a8027220 */ /* 0x000fe20000410000 */
[----:B------:R-:W-:Y:S01]  /*5e70*/  FFMA.FTZ R159, R161, R155, R184 ;  /* 0x0000009ba19f7223 */ /* 0x000fe200000100b8 */
[----:B------:R-:W-:Y:S02]  /*5e80*/  FMUL.FTZ R155, R95, R104 ;  /* 0x000000685f9b7220 */ /* 0x000fe40000410000 */
[----:B------:R-:W-:Y:S01]  /*5e90*/  FMUL.FTZ R3, R167, R2 ;  /* 0x00000002a7037220 */ /* 0x000fe20000410000 */
[----:B------:R-:W-:Y:S01]  /*5ea0*/  FFMA.FTZ R212, R160, R159, R187 ;  /* 0x0000009fa0d47223 */ /* 0x000fe200000100bb */
[----:B------:R-:W-:Y:S01]  /*5eb0*/  FMUL.FTZ R159, R14, R155 ;  /* 0x0000009b0e9f7220 */ /* 0x000fe20000410000 */
[----:B0-----:R-:W-:Y:S01]  /*5ec0*/  @!P0 FFMA.FTZ R221, R220, R224, R221 ;  /* 0x000000e0dcdd8223 */ /* 0x001fe200000100dd */
[----:B------:R-:W-:Y:S01]  /*5ed0*/  FMUL.FTZ R2, R166, R3 ;  /* 0x00000003a6027220 */ /* 0x000fe20000410000 */
[----:B------:R-:W-:-:S03]  /*5ee0*/  FFMA.FTZ R212, R158, R212, R189 ;  /* 0x000000d49ed47223 */ /* 0x000fc600000100bd */
[----:B------:R-:W-:Y:S01]  /*5ef0*/  FMUL.FTZ R3, R165, R2 ;  /* 0x00000002a5037220 */ /* 0x000fe20000410000 */
[----:B------:R-:W-:Y:S01]  /*5f00*/  FFMA.FTZ R213, R154, R212, R159 ;  /* 0x000000d49ad57223 */ /* 0x000fe2000001009f */
[----:B-1----:R-:W-:Y:S01]  /*5f10*/  @!P0 FMUL.FTZ R222, R220, R223 ;  /* 0x000000dfdcde8220 */ /* 0x002fe20000410000 */
[----:B------:R-:W0:Y:S01]  /*5f20*/  SHFL.DOWN PT, R226, R221, 0x8, 0x1f ;  /* 0x09001f00dde27f89 */ /* 0x000e2200000e0000 */
[----:B------:R-:W-:-:S03]  /*5f30*/  FMUL.FTZ R2, R164, R3 ;  /* 0x00000003a4027220 */ /* 0x000fc60000410000 */
[----:B------:R-:W1:Y:S01]  /*5f40*/  SHFL.UP PT, R212, R213, 0x1, RZ ;  /* 0x04200000d5d47989 */ /* 0x000e6200000e00ff */
[----:B------:R-:W-:Y:S01]  /*5f50*/  FMUL.FTZ R3, R163, R2 ;  /* 0x00000002a3037220 */ /* 0x000fe20000410000 */
[----:B------:R-:W-:Y:S02]  /*5f60*/  @!P0 MOV R220, R222 ;  /* 0x000000de00dc8202 */ /* 0x000fe40000000f00 */
[----:B------:R-:W-:Y:S01]  /*5f70*/  PLOP3.LUT P0, PT, PT, PT, UP0, 0x80, 0x8 ;  /* 0x000000000008781c */ /* 0x000fe20003f0f008 */
[----:B------:R-:W-:Y:S02]  /*5f80*/  FMUL.FTZ R2, R162, R3 ;  /* 0x00000003a2027220 */ /* 0x000fe40000410000 */
[----:B------:R-:W2:Y:S01]  /*5f90*/  SHFL.DOWN PT, R225, R220, 0x8, 0x1f ;  /* 0x09001f00dce17f89 */ /* 0x000ea200000e0000 */
[----:B------:R-:W-:Y:S01]  /*5fa0*/  ISETP.NE.OR P0, PT, R66, RZ, P0 ;  /* 0x000000ff4200720c */ /* 0x000fe20000705670 */
[----:B------:R-:W-:Y:S01]  /*5fb0*/  FMUL.FTZ R3, R161, R2 ;  /* 0x00000002a1037220 */ /* 0x000fe20000410000 */
[----:B------:R-:W-:-:S03]  /*5fc0*/  HFMA2 R2, -RZ, RZ, 1.875, 0 ;  /* 0x3f800000ff027431 */ /* 0x000fc600000001ff */
[----:B------:R-:W-:-:S04]  /*5fd0*/  FMUL.FTZ R3, R160, R3 ;  /* 0x00000003a0037220 */ /* 0x000fc80000410000 */
[----:B------:R-:W-:Y:S01]  /*5fe0*/  FMUL.FTZ R3, R158, R3 ;  /* 0x000000039e037220 */ /* 0x000fe20000410000 */
[----:B0-----:R-:W-:-:S03]  /*5ff0*/  @!P3 FFMA.FTZ R221, R220, R226, R221 ;  /* 0x000000e2dcddb223 */ /* 0x001fc600000100dd */
[----:B------:R-:W-:Y:S01]  /*6000*/  FMUL.FTZ R222, R154, R3 ;  /* 0x000000039ade7220 */ /* 0x000fe20000410000 */
[----:B------:R-:W-:Y:S02]  /*6010*/  MOV R3, RZ ;  /* 0x000000ff00037202 */ /* 0x000fe40000000f00 */
[----:B------:R-:W-:Y:S01]  /*6020*/  @!P0 LEA R224, R77, UR12, 0x3 ;  /* 0x0000000c4de08c11 */ /* 0x000fe2000f8e18ff */
[----:B-1----:R-:W-:Y:S01]  /*6030*/  FFMA.FTZ R212, R222, R212, R213 ;  /* 0x000000d4ded47223 */ /* 0x002fe200000100d5 */
[----:B------:R-:W0:Y:S04]  /*6040*/  SHFL.UP PT, R223, R222, 0x1, RZ ;  /* 0x04200000dedf7989 */ /* 0x000e2800000e00ff */
[----:B------:R-:W-:Y:S01]  /*6050*/  FSEL R213, R213, R212, !P2 ;  /* 0x000000d4d5d57208 */ /* 0x000fe20005000000 */
[----:B--2---:R-:W-:Y:S01]  /*6060*/  @!P3 FMUL.FTZ R225, R220, R225 ;  /* 0x000000e1dce1b220 */ /* 0x004fe20000410000 */
[----:B------:R-:W-:Y:S01]  /*6070*/  @!P0 LDS.64 R2, [R224+0x1728] ;  /* 0x00172800e0028984 */ /* 0x000fe20000000a00 */
[----:B------:R-:W-:-:S03]  /*6080*/  ISETP.GE.AND P0, PT, R48, 0x2, PT ;  /* 0x000000023000780c */ /* 0x000fc60003f06270 */
[----:B------:R-:W1:Y:S01]  /*6090*/  SHFL.UP PT, R212, R213, 0x2, RZ ;  /* 0x04400000d5d47989 */ /* 0x000e6200000e00ff */
[----:B------:R-:W-:-:S03]  /*60a0*/  @!P3 MOV R220, R225 ;  /* 0x000000e100dcb202 */ /* 0x000fc60000000f00 */
[----:B------:R-:W2:Y:S04]  /*60b0*/  SHFL.DOWN PT, R226, R221, 0x10, 0x1f ;  /* 0x0a001f00dde27f89 */ /* 0x000ea800000e0000 */
[----:B------:R-:W3:Y:S01]  /*60c0*/  SHFL.DOWN PT, R225, R220, 0x10, 0x1f ;  /* 0x0a001f00dce17f89 */ /* 0x000ee200000e0000 */
[----:B0-----:R-:W-:Y:S01]  /*60d0*/  @P2 FMUL.FTZ R222, R222, R223 ;  /* 0x000000dfdede2220 */ /* 0x001fe20000410000 */
[----:B------:R-:W-:-:S04]  /*60e0*/  ISETP.GT.U32.AND P2, PT, R206, 0xf, PT ;  /* 0x0000000fce00780c */ /* 0x000fc80003f44070 */
[----:B------:R-:W0:Y:S01]  /*60f0*/  SHFL.UP PT, R223, R222, 0x2, RZ ;  /* 0x04400000dedf7989 */ /* 0x000e2200000e00ff */
[----:B-1----:R-:W-:-:S08]  /*6100*/  FFMA.FTZ R212, R222, R212, R213 ;  /* 0x000000d4ded47223 */ /* 0x002fd000000100d5 */
[C---:B--2---:R-:W-:Y:S01]  /*6110*/  @!P2 FFMA.FTZ R221, R220.reuse, R226, R221 ;  /* 0x000000e2dcdda223 */ /* 0x044fe200000100dd */
[----:B------:R-:W-:Y:S01]  /*6120*/  FSEL R213, R213, R212, !P0 ;  /* 0x000000d4d5d57208 */ /* 0x000fe20004000000 */
[----:B---3--:R-:W-:-:S03]  /*6130*/  @!P2 FMUL.FTZ R224, R220, R225 ;  /* 0x000000e1dce0a220 */ /* 0x008fc60000410000 */
[----:B------:R-:W-:Y:S04]  /*6140*/  SHFL.IDX PT, R227, R221, RZ, 0x1f ;  /* 0x00001fffdde37589 */ /* 0x000fe800000e0000 */
[----:B------:R-:W1:Y:S01]  /*6150*/  SHFL.UP PT, R212, R213, 0x4, RZ ;  /* 0x04800000d5d47989 */ /* 0x000e6200000e00ff */
[----:B------:R-:W-:Y:S02]  /*6160*/  @!P2 MOV R220, R224 ;  /* 0x000000e000dca202 */ /* 0x000fe40000000f00 */
[----:B------:R-:W-:Y:S01]  /*6170*/  ISETP.NE.AND P2, PT, R66, 0x1f, PT ;  /* 0x0000001f4200780c */ /* 0x000fe20003f45270 */
[----:B------:R-:W-:Y:S01]  /*6180*/  SHFL.IDX PT, R226, R3, RZ, 0x1f ;  /* 0x00001fff03e27589 */ /* 0x000fe200000e0000 */
[----:B0-----:R-:W-:Y:S01]  /*6190*/  @P0 FMUL.FTZ R222, R222, R223 ;  /* 0x000000dfdede0220 */ /* 0x001fe20000410000 */
[----:B------:R-:W-:-:S02]  /*61a0*/  ISETP.GE.AND P0, PT, R48, 0x4, PT ;  /* 0x000000043000780c */ /* 0x000fc40003f06270 */
[----:B------:R0:W-:Y:S04]  /*61b0*/  SHFL.DOWN PT, R225, R221, 0x1, 0x1f ;  /* 0x08201f00dde17f89 */ /* 0x0001e800000e0000 */
[----:B------:R-:W2:Y:S04]  /*61c0*/  SHFL.UP PT, R223, R222, 0x4, RZ ;  /* 0x04800000dedf7989 */ /* 0x000ea800000e00ff */
[----:B------:R-:W3:Y:S01]  /*61d0*/  SHFL.DOWN PT, R224, R220, 0x1, 0x1f ;  /* 0x08201f00dce07f89 */ /* 0x000ee200000e0000 */
[----:B0-----:R-:W-:-:S03]  /*61e0*/  SHF.L.U32 R221, R66, 0x4, RZ ;  /* 0x0000000442dd7819 */ /* 0x001fc600000006ff */
[----:B------:R-:W0:Y:S01]  /*61f0*/  SHFL.IDX PT, R220, R220, RZ, 0x1f ;  /* 0x00001fffdcdc7589 */ /* 0x000e2200000e0000 */
[----:B-1----:R-:W-:-:S05]  /*6200*/  FFMA.FTZ R212, R222, R212, R213 ;  /* 0x000000d4ded47223 */ /* 0x002fca00000100d5 */
[----:B------:R-:W-:-:S05]  /*6210*/  FSEL R213, R213, R212, !P0 ;  /* 0x000000d4d5d57208 */ /* 0x000fca0004000000 */
[----:B------:R-:W1:Y:S01]  /*6220*/  SHFL.UP PT, R212, R213, 0x8, RZ ;  /* 0x05000000d5d47989 */ /* 0x000e6200000e00ff */
[----:B--2---:R-:W-:Y:S01]  /*6230*/  @P0 FMUL.FTZ R222, R222, R223 ;  /* 0x000000dfdede0220 */ /* 0x004fe20000410000 */
[----:B------:R-:W-:Y:S01]  /*6240*/  ISETP.GE.AND P0, PT, R48, 0x8, PT ;  /* 0x000000083000780c */ /* 0x000fe20003f06270 */
[----:B---3--:R-:W-:-:S03]  /*6250*/  @P2 FFMA.FTZ R226, R224, R226, R225 ;  /* 0x000000e2e0e22223 */ /* 0x008fc600000100e1 */
[----:B------:R-:W2:Y:S01]  /*6260*/  SHFL.UP PT, R223, R222, 0x8, RZ ;  /* 0x05000000dedf7989 */ /* 0x000ea200000e00ff */
[----:B------:R-:W-:Y:S01]  /*6270*/  FFMA.FTZ R157, R226, R196, R157 ;  /* 0x000000c4e29d7223 */ /* 0x000fe2000001009d */
[C---:B0-----:R-:W-:Y:S01]  /*6280*/  FFMA.FTZ R3, R220.reuse, R3, R227 ;  /* 0x00000003dc037223 */ /* 0x041fe200000100e3 */
[----:B------:R-:W-:Y:S02]  /*6290*/  FMUL.FTZ R2, R220, R2 ;  /* 0x00000002dc027220 */ /* 0x000fe40000410000 */
[----:B------:R-:W-:-:S03]  /*62a0*/  FFMA.FTZ R171, R154, R157, R171 ;  /* 0x0000009d9aab7223 */ /* 0x000fc600000100ab */
[----:B------:R0:W-:Y:S01]  /*62b0*/  @!P4 STS.64 [R232+0x1728], R2 ;  /* 0x00172802e800c388 */ /* 0x0001e20000000a00 */
[----:B------:R-:W-:-:S04]  /*62c0*/  FFMA.FTZ R175, R158, R171, R175 ;  /* 0x000000ab9eaf7223 */ /* 0x000fc800000100af */
[----:B------:R-:W-:Y:S01]  /*62d0*/  FFMA.FTZ R196, R160, R175, R207 ;  /* 0x000000afa0c47223 */ /* 0x000fe200000100cf */
[----:B-1----:R-:W-:-:S03]  /*62e0*/  FFMA.FTZ R212, R222, R212, R213 ;  /* 0x000000d4ded47223 */ /* 0x002fc600000100d5 */
[----:B------:R-:W-:Y:S02]  /*62f0*/  FFMA.FTZ R207, R161, R196, R202 ;  /* 0x000000c4a1cf7223 */ /* 0x000fe400000100ca */
[----:B------:R-:W-:Y:S02]  /*6300*/  FSEL R225, R213, R212, !P0 ;  /* 0x000000d4d5e17208 */ /* 0x000fe40004000000 */
[----:B------:R-:W-:Y:S01]  /*6310*/  FFMA.FTZ R202, R162, R207, R209 ;  /* 0x000000cfa2ca7223 */ /* 0x000fe200000100d1 */
[----:B--2---:R-:W-:Y:S01]  /*6320*/  @P0 FMUL.FTZ R222, R222, R223 ;  /* 0x000000dfdede0220 */ /* 0x004fe20000410000 */
[----:B------:R-:W-:Y:S01]  /*6330*/  ISETP.GE.AND P0, PT, R48, 0x10, PT ;  /* 0x000000103000780c */ /* 0x000fe20003f06270 */
[----:B------:R-:W1:Y:S01]  /*6340*/  SHFL.UP PT, R224, R225, 0x10, RZ ;  /* 0x06000000e1e07989 */ /* 0x000e6200000e00ff */
[----:B------:R-:W-:Y:S01]  /*6350*/  FFMA.FTZ R209, R163, R202, R204 ;  /* 0x000000caa3d17223 */ /* 0x000fe200000100cc */
[----:B0-----:R-:W-:Y:S02]  /*6360*/  SHF.R.S32.HI R2, RZ, 0x1f, R73 ;  /* 0x0000001fff027819 */ /* 0x001fe40000011449 */
[----:B------:R-:W0:Y:S01]  /*6370*/  SHFL.UP PT, R223, R222, 0x10, RZ ;  /* 0x06000000dedf7989 */ /* 0x000e2200000e00ff */
[----:B------:R-:W-:Y:S01]  /*6380*/  FFMA.FTZ R204, R164, R209, R211 ;  /* 0x000000d1a4cc7223 */ /* 0x000fe200000100d3 */
[----:B------:R-:W-:Y:S01]  /*6390*/  LEA.HI R232, R221, R221, RZ, 0x1b ;  /* 0x000000dddde87211 */ /* 0x000fe200078fd8ff */
[----:B------:R-:W-:-:S02]  /*63a0*/  IMAD R2, R2, UR38, RZ ;  /* 0x0000002602027c24 */ /* 0x000fc4000f8e02ff */
[----:B------:R-:W-:-:S04]  /*63b0*/  FFMA.FTZ R211, R165, R204, R208 ;  /* 0x000000cca5d37223 */ /* 0x000fc800000100d0 */
[----:B------:R-:W-:Y:S01]  /*63c0*/  FFMA.FTZ R208, R166, R211, R11 ;  /* 0x000000d3a6d07223 */ /* 0x000fe2000001000b */
[----:B------:R-:W-:-:S03]  /*63d0*/  HFMA2 R11, -RZ, RZ, 0, 0 ;  /* 0x00000000ff0b7431 */ /* 0x000fc600000001ff */
[----:B------:R-:W-:Y:S01]  /*63e0*/  FFMA.FTZ R213, R167, R208, R10 ;  /* 0x000000d0a7d57223 */ /* 0x000fe2000001000a */
[----:B------:R-:W-:Y:S01]  /*63f0*/  MOV R10, R66 ;  /* 0x00000042000a7202 */ /* 0x000fe20000000f00 */
[----:B------:R-:W-:Y:S02]  /*6400*/  FMUL.FTZ R233, R96, R208 ;  /* 0x000000d060e97220 */ /* 0x000fe40000410000 */
[-C--:B------:R-:W-:Y:S01]  /*6410*/  FFMA.FTZ R212, R168, R213.reuse, R215 ;  /* 0x000000d5a8d47223 */ /* 0x080fe200000100d7 */
[----:B------:R-:W-:Y:S01]  /*6420*/  FMUL.FTZ R226, R105, R213 ;  /* 0x000000d569e27220 */ /* 0x000fe20000410000 */
[----:B-1----:R-:W-:Y:S02]  /*6430*/  FFMA.FTZ R224, R222, R224, R225 ;  /* 0x000000e0dee07223 */ /* 0x002fe400000100e1 */
[----:B------:R-:W-:Y:S01]  /*6440*/  FFMA.FTZ R215, R169, R212, R214 ;  /* 0x000000d4a9d77223 */ /* 0x000fe200000100d6 */
[----:B------:R-:W-:-:S04]  /*6450*/  IMAD.WIDE.U32 R10, R8, UR36, R10 ;  /* 0x00000024080a7c25 */ /* 0x000fc8000f8e000a */
[----:B------:R-:W-:Y:S01]  /*6460*/  FMUL.FTZ R235, R98, R212 ;  /* 0x000000d462eb7220 */ /* 0x000fe20000410000 */
[----:B0-----:R-:W-:Y:S01]  /*6470*/  @P0 FMUL.FTZ R222, R222, R223 ;  /* 0x000000dfdede0220 */ /* 0x001fe20000410000 */
[----:B------:R-:W-:Y:S01]  /*6480*/  FSEL R223, R225, R224, !P0 ;  /* 0x000000e0e1df7208 */ /* 0x000fe20004000000 */
[----:B------:R-:W-:Y:S01]  /*6490*/  FFMA.FTZ R217, R170, R215, R217 ;  /* 0x000000d7aad97223 */ /* 0x000fe200000100d9 */
[----:B------:R-:W-:Y:S01]  /*64a0*/  LEA.HI R224, R66, R221, RZ, 0x1f ;  /* 0x000000dd42e07211 */ /* 0x000fe200078ff8ff */
[----:B------:R-:W-:Y:S02]  /*64b0*/  IMAD R11, R9, UR36, R11 ;  /* 0x00000024090b7c24 */ /* 0x000fe4000f8e020b */
[----:B------:R-:W-:Y:S01]  /*64c0*/  FMUL.FTZ R220, R107, R215 ;  /* 0x000000d76bdc7220 */ /* 0x000fe20000410000 */
[----:B------:R-:W-:Y:S01]  /*64d0*/  SHFL.UP PT, R222, R222, 0x1, RZ ;  /* 0x04200000dede7989 */ /* 0x000fe200000e00ff */
[-C--:B------:R-:W-:Y:S01]  /*64e0*/  FFMA.FTZ R214, R172, R217.reuse, R219 ;  /* 0x000000d9acd67223 */ /* 0x080fe200000100db */
[----:B------:R-:W-:Y:S01]  /*64f0*/  LEA R241, R224, UR12, 0x2 ;  /* 0x0000000ce0f17c11 */ /* 0x000fe2000f8e10ff */
[----:B------:R-:W-:Y:S01]  /*6500*/  IMAD.WIDE.U32 R10, R73, UR38, R10 ;  /* 0x00000026490a7c25 */ /* 0x000fe2000f8e000a */
[----:B------:R-:W-:Y:S03]  /*6510*/  SHFL.UP PT, R223, R223, 0x1, RZ ;  /* 0x04200000dfdf7989 */ /* 0x000fe600000e00ff */
[-C--:B------:R-:W-:Y:S01]  /*6520*/  FFMA.FTZ R219, R173, R214.reuse, R216 ;  /* 0x000000d6addb7223 */ /* 0x080fe200000100d8 */
        /* <DEDUP_REMOVED lines=10> */
[----:B------:R-:W-:-:S02]  /*65d0*/  FMUL.FTZ R221, R95, R157 ;  /* 0x0000009d5fdd7220 */ /* 0x000fc40000410000 */
[----:B------:R0:W-:Y:S04]  /*65e0*/  STS [R241+0x430], R216 ;  /* 0x000430d8f1007388 */ /* 0x0001e80000000800 */
[----:B------:R1:W-:Y:S04]  /*65f0*/  STS [R64+0x434], R225 ;  /* 0x000434e140007388 */ /* 0x0003e80000000800 */
[----:B------:R2:W-:Y:S01]  /*6600*/  STS [R64+0x438], R229 ;  /* 0x000438e540007388 */ /* 0x0005e20000000800 */
[----:B0-----:R-:W-:Y:S01]  /*6610*/  FMUL.FTZ R241, R116, R233 ;  /* 0x000000e974f17220 */ /* 0x001fe20000410000 */
[----:B------:R-:W-:-:S02]  /*6620*/  FMUL.FTZ R216, R99, R207 ;  /* 0x000000cf63d87220 */ /* 0x000fc40000410000 */
[----:B------:R0:W-:Y:S01]  /*6630*/  STS [R64+0x444], R3 ;  /* 0x0004440340007388 */ /* 0x0001e20000000800 */
[----:B-1----:R-:W-:-:S03]  /*6640*/  FMUL.FTZ R225, R92, R202 ;  /* 0x000000ca5ce17220 */ /* 0x002fc60000410000 */
[----:B----4-:R1:W3:Y:S01]  /*6650*/  SHFL.IDX PT, R227, R218, RZ, 0x1f ;  /* 0x00001fffdae37589 */ /* 0x0102e200000e0000 */
[----:B--2---:R-:W-:-:S03]  /*6660*/  FMUL.FTZ R229, R94, R204 ;  /* 0x000000cc5ee57220 */ /* 0x004fc60000410000 */
[----:B------:R2:W-:Y:S01]  /*6670*/  STS [R64+0x448], R241 ;  /* 0x000448f140007388 */ /* 0x0005e20000000800 */
[----:B0-----:R-:W-:Y:S01]  /*6680*/  FMUL.FTZ R3, R90, R196 ;  /* 0x000000c45a037220 */ /* 0x001fe20000410000 */
[----:B------:R-:W-:Y:S01]  /*6690*/  FMUL.FTZ R243, R114, R229 ;  /* 0x000000e572f37220 */ /* 0x000fe20000410000 */
[----:B-1----:R-:W-:Y:S01]  /*66a0*/  FMUL.FTZ R218, R101, R209 ;  /* 0x000000d165da7220 */ /* 0x002fe20000410000 */
[----:B------:R0:W-:Y:S01]  /*66b0*/  STS [R64+0x43c], R237 ;  /* 0x00043ced40007388 */ /* 0x0001e20000000800 */
[----:B------:R-:W-:Y:S02]  /*66c0*/  FMUL.FTZ R247, R110, R3 ;  /* 0x000000036ef77220 */ /* 0x000fe40000410000 */
[----:B------:R-:W-:Y:S01]  /*66d0*/  FMUL.FTZ R245, R113, R218 ;  /* 0x000000da71f57220 */ /* 0x000fe20000410000 */
[----:B------:R1:W-:Y:S01]  /*66e0*/  STS [R64+0x440], R239 ;  /* 0x000440ef40007388 */ /* 0x0003e20000000800 */
[----:B--2---:R-:W-:-:S03]  /*66f0*/  FMUL.FTZ R241, R111, R216 ;  /* 0x000000d86ff17220 */ /* 0x004fc60000410000 */
[----:B------:R-:W-:Y:S01]  /*6700*/  STS [R64+0x450], R243 ;  /* 0x000450f340007388 */ /* 0x000fe20000000800 */
[----:B0-----:R-:W-:-:S03]  /*6710*/  FMUL.FTZ R237, R115, R224 ;  /* 0x000000e073ed7220 */ /* 0x001fc60000410000 */
[----:B------:R0:W-:Y:S01]  /*6720*/  STS [R64+0x45c], R241 ;  /* 0x00045cf140007388 */ /* 0x0001e20000000800 */
[----:B-1----:R-:W-:Y:S01]  /*6730*/  FMUL.FTZ R239, R112, R225 ;  /* 0x000000e170ef7220 */ /* 0x002fe20000410000 */
[----:B---3--:R-:W-:Y:S01]  /*6740*/  @P1 FFMA.FTZ R227, R222, R227, R223 ;  /* 0x000000e3dee31223 */ /* 0x008fe200000100df */
[----:B------:R-:W-:Y:S01]  /*6750*/  FMUL.FTZ R223, R88, R171 ;  /* 0x000000ab58df7220 */ /* 0x000fe20000410000 */
[----:B------:R1:W-:Y:S02]  /*6760*/  STS [R64+0x44c], R237 ;  /* 0x00044ced40007388 */ /* 0x0003e40000000800 */
[----:B------:R-:W-:Y:S01]  /*6770*/  FFMA.FTZ R222, R12, R227, R13 ;  /* 0x000000e30cde7223 */ /* 0x000fe2000001000d */
[----:B------:R-:W-:Y:S01]  /*6780*/  IMAD R13, R73, UR39, R2 ;  /* 0x00000027490d7c24 */ /* 0x000fe2000f8e0202 */
[----:B------:R-:W-:Y:S01]  /*6790*/  IADD3 R12, P0, PT, R10, UR6, RZ ;  /* 0x000000060a0c7c10 */ /* 0x000fe2000ff1e0ff */
[----:B------:R-:W-:Y:S01]  /*67a0*/  FMUL.FTZ R227, R97, R175 ;  /* 0x000000af61e37220 */ /* 0x000fe20000410000 */
[----:B0-----:R-:W-:Y:S01]  /*67b0*/  FFMA.FTZ R241, R173, R222, R198 ;  /* 0x000000deadf17223 */ /* 0x001fe200000100c6 */
[----:B------:R-:W-:Y:S01]  /*67c0*/  FFMA.FTZ R2, R153, -R200, R222 ;  /* 0x800000c899027223 */ /* 0x000fe200000100de */
[----:B------:R-:W-:Y:S01]  /*67d0*/  IADD3.X R13, PT, PT, R11, R13, RZ, P0, !PT ;  /* 0x0000000d0b0d7210 */ /* 0x000fe200007fe4ff */
[----:B------:R-:W-:Y:S01]  /*67e0*/  FFMA.FTZ R11, R0, R222, RZ ;  /* 0x000000de000b7223 */ /* 0x000fe200000100ff */
[----:B------:R-:W-:Y:S01]  /*67f0*/  FFMA.FTZ R172, R172, R241, R205 ;  /* 0x000000f1acac7223 */ /* 0x000fe200000100cd */
[----:B------:R-:W-:Y:S01]  /*6800*/  FFMA.FTZ R203, R152, -R203, R241 ;  /* 0x800000cb98cb7223 */ /* 0x000fe200000100f1 */
[----:B------:R-:W-:Y:S01]  /*6810*/  FFMA.FTZ R230, R2, R230, RZ ;  /* 0x000000e602e67223 */ /* 0x000fe200000100ff */
[----:B------:R-:W-:Y:S01]  /*6820*/  FFMA.FTZ R10, R30, R241, R11 ;  /* 0x000000f11e0a7223 */ /* 0x000fe2000001000b */
[-C--:B------:R-:W-:Y:S01]  /*6830*/  FFMA.FTZ R177, R170, R172.reuse, R177 ;  /* 0x000000acaab17223 */ /* 0x080fe200000100b1 */
[----:B------:R-:W-:Y:S01]  /*6840*/  STS [R64+0x454], R245 ;  /* 0x000454f540007388 */ /* 0x000fe20000000800 */
[----:B-1----:R-:W-:Y:S01]  /*6850*/  FMUL.FTZ R237, R108, R227 ;  /* 0x000000e36ced7220 */ /* 0x002fe20000410000 */
[----:B------:R-:W-:Y:S01]  /*6860*/  FFMA.FTZ R11, R29, R172, R10 ;  /* 0x000000ac1d0b7223 */ /* 0x000fe2000001000a */
[----:B------:R-:W-:Y:S01]  /*6870*/  FFMA.FTZ R176, R169, R177, R176 ;  /* 0x000000b1a9b07223 */ /* 0x000fe200000100b0 */
[----:B------:R0:W-:Y:S01]  /*6880*/  STS [R64+0x458], R239 ;  /* 0x000458ef40007388 */ /* 0x0001e20000000800 */
[----:B------:R-:W-:Y:S01]  /*6890*/  FMUL.FTZ R173, R104, R221 ;  /* 0x000000dd68ad7220 */ /* 0x000fe20000410000 */
[----:B------:R-:W-:Y:S01]  /*68a0*/  FFMA.FTZ R10, R28, R177, R11 ;  /* 0x000000b11c0a7223 */ /* 0x000fe2000001000b */
[----:B------:R-:W-:Y:S01]  /*68b0*/  FFMA.FTZ R179, R168, R176, R179 ;  /* 0x000000b0a8b37223 */ /* 0x000fe200000100b3 */
[----:B------:R1:W-:Y:S01]  /*68c0*/  STS [R64+0x460], R247 ;  /* 0x000460f740007388 */ /* 0x0003e20000000800 */
[----:B------:R-:W-:Y:S01]  /*68d0*/  FFMA.FTZ R174, R151, -R174, R172 ;  /* 0x800000ae97ae7223 */ /* 0x000fe200000100ac */
[----:B------:R-:W-:Y:S01]  /*68e0*/  FFMA.FTZ R169, R27, R176, R10 ;  /* 0x000000b01ba97223 */ /* 0x000fe2000001000a */
[----:B------:R-:W-:Y:S01]  /*68f0*/  FFMA.FTZ R178, R167, R179, R178 ;  /* 0x000000b3a7b27223 */ /* 0x000fe200000100b2 */
[----:B------:R-:W-:Y:S01]  /*6900*/  FFMA.FTZ R11, R203, R228, R230 ;  /* 0x000000e4cb0b7223 */ /* 0x000fe200000100e6 */
[----:B------:R-:W-:Y:S01]  /*6910*/  FFMA.FTZ R201, R150, -R201, R177 ;  /* 0x800000c996c97223 */ /* 0x000fe200000100b1 */
[----:B------:R-:W-:Y:S01]  /*6920*/  FFMA.FTZ R168, R26, R179, R169 ;  /* 0x000000b31aa87223 */ /* 0x000fe200000100a9 */
[-C--:B------:R-:W-:Y:S01]  /*6930*/  FFMA.FTZ R181, R166, R178.reuse, R181 ;  /* 0x000000b2a6b57223 */ /* 0x080fe200000100b5 */
[----:B0-----:R-:W-:Y:S01]  /*6940*/  FMUL.FTZ R239, R106, R223 ;  /* 0x000000df6aef7220 */ /* 0x001fe20000410000 */
[----:B------:R-:W-:Y:S01]  /*6950*/  FFMA.FTZ R10, R174, R231, R11 ;  /* 0x000000e7ae0a7223 */ /* 0x000fe2000001000b */
[----:B------:R-:W-:Y:S01]  /*6960*/  FFMA.FTZ R167, R25, R178, R168 ;  /* 0x000000b219a77223 */ /* 0x000fe200000100a8 */
[-C--:B------:R-:W-:Y:S01]  /*6970*/  FFMA.FTZ R180, R165, R181.reuse, R180 ;  /* 0x000000b5a5b47223 */ /* 0x080fe200000100b4 */
[----:B-1----:R-:W-:Y:S01]  /*6980*/  LEA R64, R232, UR12, 0x2 ;  /* 0x0000000ce8407c11 */ /* 0x002fe2000f8e10ff */
[----:B------:R-:W-:Y:S01]  /*6990*/  FFMA.FTZ R194, R149, -R194, R176 ;  /* 0x800000c295c27223 */ /* 0x000fe200000100b0 */
[----:B------:R-:W-:Y:S01]  /*69a0*/  FFMA.FTZ R166, R24, R181, R167 ;  /* 0x000000b518a67223 */ /* 0x000fe200000100a7 */
[----:B------:R-:W-:Y:S01]  /*69b0*/  FFMA.FTZ R183, R164, R180, R183 ;  /* 0x000000b4a4b77223 */ /* 0x000fe200000100b7 */
[----:B------:R-:W-:Y:S01]  /*69c0*/  FFMA.FTZ R11, R201, R220, R10 ;  /* 0x000000dcc90b7223 */ /* 0x000fe2000001000a */
[----:B------:R0:W-:Y:S01]  /*69d0*/  STS [R64+0x464], R237 ;  /* 0x000464ed40007388 */ /* 0x0001e20000000800 */
[----:B------:R-:W-:Y:S01]  /*69e0*/  FFMA.FTZ R165, R23, R180, R166 ;  /* 0x000000b417a57223 */ /* 0x000fe200000100a6 */
[----:B------:R-:W-:Y:S01]  /*69f0*/  FFMA.FTZ R182, R163, R183, R182 ;  /* 0x000000b7a3b67223 */ /* 0x000fe200000100b6 */
[----:B------:R-:W-:Y:S01]  /*6a00*/  FFMA.FTZ R199, R148, -R199, R179 ;  /* 0x800000c794c77223 */ /* 0x000fe200000100b3 */
[----:B------:R0:W-:Y:S01]  /*6a10*/  STS [R64+0x468], R239 ;  /* 0x000468ef40007388 */ /* 0x0001e20000000800 */
[----:B------:R-:W-:Y:S01]  /*6a20*/  FFMA.FTZ R164, R22, R183, R165 ;  /* 0x000000b716a47223 */ /* 0x000fe200000100a5 */
[-C--:B------:R-:W-:Y:S01]  /*6a30*/  FFMA.FTZ R185, R162, R182.reuse, R185 ;  /* 0x000000b6a2b97223 */ /* 0x080fe200000100b9 */
[----:B------:R-:W-:Y:S01]  /*6a40*/  FFMA.FTZ R10, R194, R235, R11 ;  /* 0x000000ebc20a7223 */ /* 0x000fe2000001000b */
[----:B------:R0:W-:Y:S01]  /*6a50*/  STS [R64+0x46c], R173 ;  /* 0x00046cad40007388 */ /* 0x0001e20000000800 */
[----:B------:R-:W-:Y:S01]  /*6a60*/  FFMA.FTZ R163, R21, R182, R164 ;  /* 0x000000b615a37223 */ /* 0x000fe200000100a4 */
[-C--:B------:R-:W-:Y:S01]  /*6a70*/  FFMA.FTZ R184, R161, R185.reuse, R184 ;  /* 0x000000b9a1b87223 */ /* 0x080fe200000100b8 */
[----:B------:R-:W-:Y:S01]  /*6a80*/  FFMA.FTZ R192, R147, -R192, R178 ;  /* 0x800000c093c07223 */ /* 0x000fe200000100b2 */
[----:B------:R-:W-:Y:S01]  /*6a90*/  FFMA.FTZ R11, R199, R226, R10 ;  /* 0x000000e2c70b7223 */ /* 0x000fe2000001000a */
[----:B------:R-:W-:Y:S01]  /*6aa0*/  FFMA.FTZ R162, R20, R185, R163 ;  /* 0x000000b914a27223 */ /* 0x000fe200000100a3 */
[----:B------:R-:W-:Y:S01]  /*6ab0*/  IADD3 R163, PT, PT, R66, 0x20, RZ ;  /* 0x0000002042a37810 */ /* 0x000fe20007ffe0ff */
[-C--:B------:R-:W-:Y:S01]  /*6ac0*/  FFMA.FTZ R187, R160, R184.reuse, R187 ;  /* 0x000000b8a0bb7223 */ /* 0x080fe200000100bb */
[----:B------:R-:W-:Y:S01]  /*6ad0*/  FFMA.FTZ R197, R146, -R197, R181 ;  /* 0x800000c592c57223 */ /* 0x000fe200000100b5 */
[----:B------:R-:W-:Y:S01]  /*6ae0*/  FFMA.FTZ R161, R19, R184, R162 ;  /* 0x000000b813a17223 */ /* 0x000fe200000100a2 */
[----:B------:R-:W-:Y:S01]  /*6af0*/  LEA.HI R163, R163, R66, RZ, 0x1b ;  /* 0x00000042a3a37211 */ /* 0x000fe200078fd8ff */
[----:B------:R-:W-:Y:S01]  /*6b00*/  FFMA.FTZ R10, R192, R233, R11 ;  /* 0x000000e9c00a7223 */ /* 0x000fe2000001000b */
[----:B------:R-:W-:Y:S01]  /*6b10*/  FFMA.FTZ R190, R145, -R190, R180 ;  /* 0x800000be91be7223 */ /* 0x000fe200000100b4 */
[----:B------:R-:W-:Y:S01]  /*6b20*/  FFMA.FTZ R160, R18, R187, R161 ;  /* 0x000000bb12a07223 */ /* 0x000fe200000100a1 */
[----:B------:R-:W-:Y:S01]  /*6b30*/  LEA R161, R163, UR12, 0x2 ;  /* 0x0000000ca3a17c11 */ /* 0x000fe2000f8e10ff */
[----:B------:R-:W-:Y:S01]  /*6b40*/  BAR.SYNC.DEFER_BLOCKING 0x0 ;  /* 0x0000000000007b1d */ /* 0x000fe20000010000 */
[----:B------:R-:W-:Y:S01]  /*6b50*/  FFMA.FTZ R11, R197, R224, R10 ;  /* 0x000000e0c50b7223 */ /* 0x000fe2000001000a */
[----:B------:R-:W-:Y:S01]  /*6b60*/  FFMA.FTZ R195, R144, -R195, R183 ;  /* 0x800000c390c37223 */ /* 0x000fe200000100b7 */
[----:B------:R-:W-:Y:S01]  /*6b70*/  FFMA.FTZ R186, R143, -R186, R182 ;  /* 0x800000ba8fba7223 */ /* 0x000fe200000100b6 */
[----:B------:R-:W-:Y:S01]  /*6b80*/  FFMA.FTZ R162, R158, R187, R189 ;  /* 0x000000bb9ea27223 */ /* 0x000fe200000100bd */
[----:B------:R-:W-:Y:S01]  /*6b90*/  FFMA.FTZ R10, R190, R229, R11 ;  /* 0x000000e5be0a7223 */ /* 0x000fe2000001000b */
[----:B------:R-:W-:Y:S01]  /*6ba0*/  FFMA.FTZ R193, R142, -R193, R185 ;  /* 0x800000c18ec17223 */ /* 0x000fe200000100b9 */
[----:B------:R-:W-:Y:S01]  /*6bb0*/  FFMA.FTZ R188, R141, -R188, R184 ;  /* 0x800000bc8dbc7223 */ /* 0x000fe200000100b8 */
[----:B------:R-:W-:Y:S01]  /*6bc0*/  FFMA.FTZ R159, R154, R162, R159 ;  /* 0x000000a29a9f7223 */ /* 0x000fe2000001009f */
[----:B------:R-:W-:Y:S01]  /*6bd0*/  FFMA.FTZ R11, R195, R218, R10 ;  /* 0x000000dac30b7223 */ /* 0x000fe2000001000a */
[----:B------:R-:W-:Y:S01]  /*6be0*/  FFMA.FTZ R156, R15, -R156, R162 ;  /* 0x8000009c0f9c7223 */ /* 0x000fe200000100a2 */
[----:B------:R-:W-:-:S04]  /*6bf0*/  IMAD.WIDE.U32 R12, R77, UR40, R12 ;  /* 0x000000284d0c7c25 */ /* 0x000fc8000f8e000c */
[----:B------:R-:W-:Y:S01]  /*6c00*/  FFMA.FTZ R154, R14, -R155, R159 ;  /* 0x8000009b0e9a7223 */ /* 0x000fe2000001009f */
[----:B------:R-:W-:Y:S01]  /*6c10*/  FFMA.FTZ R10, R186, R225, R11 ;  /* 0x000000e1ba0a7223 */ /* 0x000fe2000001000b */
[----:B------:R-:W-:Y:S01]  /*6c20*/  MOV R155, UR13 ;  /* 0x0000000d009b7c02 */ /* 0x000fe20008000f00 */
[----:B------:R-:W-:Y:S01]  /*6c30*/  FFMA.FTZ R158, R140, -R191, R187 ;  /* 0x800000bf8c9e7223 */ /* 0x000fe200000100bb */
[----:B------:R-:W-:Y:S02]  /*6c40*/  IMAD R13, R77, UR41, R13 ;  /* 0x000000294d0d7c24 */ /* 0x000fe4000f8e020d */
[----:B------:R-:W-:Y:S01]  /*6c50*/  FFMA.FTZ R11, R193, R216, R10 ;  /* 0x000000d8c10b7223 */ /* 0x000fe2000001000a */
[----:B------:R-:W-:-:S03]  /*6c60*/  LEA R10, P0, R12, UR42, 0x2 ;  /* 0x0000002a0c0a7c11 */ /* 0x000fc6000f8010ff */
[----:B------:R-:W-:Y:S01]  /*6c70*/  FFMA.FTZ R11, R188, R3, R11 ;  /* 0x00000003bc0b7223 */ /* 0x000fe2000001000b */
[----:B------:R-:W-:Y:S01]  /*6c80*/  FFMA.FTZ R3, R17, R162, R160 ;  /* 0x000000a211037223 */ /* 0x000fe200000100a0 */
[----:B------:R-:W-:Y:S01]  /*6c90*/  IADD3 R162, PT, PT, R155, -UR6, -R66 ;  /* 0x800000069ba27c10 */ /* 0x000fe2000fffe842 */
[----:B------:R-:W1:Y:S01]  /*6ca0*/  LDS R161, [R161+0x4b0] ;  /* 0x0004b000a1a17984 */ /* 0x000e620000000800 */
[----:B------:R-:W-:Y:S01]  /*6cb0*/  FFMA.FTZ R227, R158, R227, R11 ;  /* 0x000000e39ee37223 */ /* 0x000fe2000001000b */
[----:B------:R-:W-:Y:S01]  /*6cc0*/  LEA.HI.X R11, R12, UR43, R13, 0x2, P0 ;  /* 0x0000002b0c0b7c11 */ /* 0x000fe200080f140d */
[----:B------:R-:W-:Y:S01]  /*6cd0*/  FFMA.FTZ R12, R16, R159, R3 ;  /* 0x0000009f100c7223 */ /* 0x000fe20000010003 */
[----:B------:R-:W-:Y:S01]  /*6ce0*/  ISETP.GE.AND P6, PT, R162, 0x1, PT ;  /* 0x00000001a200780c */ /* 0x000fe20003fc6270 */
[----:B------:R-:W-:Y:S01]  /*6cf0*/  FFMA.FTZ R227, R156, R223, R227 ;  /* 0x000000df9ce37223 */ /* 0x000fe200000100e3 */
[C---:B------:R-:W-:Y:S02]  /*6d00*/  IADD3 R3, PT, PT, R66.reuse, 0x40, RZ ;  /* 0x0000004042037810 */ /* 0x040fe40007ffe0ff */
[----:B------:R-:W-:Y:S01]  /*6d10*/  IADD3 R13, PT, PT, R66, 0x60, RZ ;  /* 0x00000060420d7810 */ /* 0x000fe20007ffe0ff */
[----:B------:R-:W-:Y:S01]  /*6d20*/  FFMA.FTZ R221, R154, R221, R227 ;  /* 0x000000dd9add7223 */ /* 0x000fe200000100e3 */
[----:B------:R-:W-:-:S02]  /*6d30*/  LEA.HI R3, R3, R66, RZ, 0x1b ;  /* 0x0000004203037211 */ /* 0x000fc400078fd8ff */
[----:B------:R-:W-:Y:S02]  /*6d40*/  IADD3 R155, PT, PT, R66, 0x80, RZ ;  /* 0x00000080429b7810 */ /* 0x000fe40007ffe0ff */
[----:B------:R-:W-:Y:S02]  /*6d50*/  LEA.HI R13, R13, R66, RZ, 0x1b ;  /* 0x000000420d0d7211 */ /* 0x000fe400078fd8ff */
[----:B------:R-:W-:Y:S02]  /*6d60*/  LEA R160, R3, UR12, 0x2 ;  /* 0x0000000c03a07c11 */ /* 0x000fe4000f8e10ff */
[C---:B------:R-:W-:Y:S02]  /*6d70*/  ISETP.GE.AND P3, PT, R162.reuse, 0x21, PT ;  /* 0x00000021a200780c */ /* 0x040fe40003f66270 */
[C---:B------:R-:W-:Y:S02]  /*6d80*/  ISETP.GE.AND P2, PT, R162.reuse, 0x41, PT ;  /* 0x00000041a200780c */ /* 0x040fe40003f46270 */
[----:B------:R-:W-:-:S02]  /*6d90*/  ISETP.GE.AND P1, PT, R162, 0x61, PT ;  /* 0x00000061a200780c */ /* 0x000fc40003f26270 */
[----:B------:R-:W-:Y:S01]  /*6da0*/  ISETP.GE.AND P0, PT, R162, 0x81, PT ;  /* 0x00000081a200780c */ /* 0x000fe20003f06270 */
[----:B0-----:R-:W-:-:S12]  /*6db0*/  @!P6 BRA `(.L_x_7051) ;  /* 0x000000000010e947 */ /* 0x001fd80003800000 */
[----:B------:R-:W-:-:S04]  /*6dc0*/  LEA.HI R3, R66, R66, RZ, 0x1b ;  /* 0x0000004242037211 */ /* 0x000fc800078fd8ff */
[----:B------:R-:W-:-:S06]  /*6dd0*/  LEA R3, R3, UR12, 0x2 ;  /* 0x0000000c03037c11 */ /* 0x000fcc000f8e10ff */
[----:B------:R-:W0:Y:S04]  /*6de0*/  LDS R3, [R3+0x430] ;  /* 0x0004300003037984 */ /* 0x000e280000000800 */
[----:B0-----:R0:W-:Y:S02]  /*6df0*/  REDG.E.ADD.F32.FTZ.RN.STRONG.GPU desc[UR30][R10.64], R3 ;  /* 0x000000030a0079a6 */ /* 0x0011e4000c12f31e */
.L_x_7051:
[----:B------:R-:W-:Y:S05]  /*6e00*/  BSYNC.RECONVERGENT B0 ;  /* 0x0000000000007941 */ /* 0x000fea0003800200 */
.L_x_7050:
[----:B------:R-:W-:Y:S01]  /*6e10*/  BSSY.RECONVERGENT B0, `(.L_x_7052) ;  /* 0x0000004000007945 */ /* 0x000fe20003800200 */
[----:B------:R-:W-:-:S03]  /*6e20*/  ISETP.GE.AND P6, PT, R162, 0xa1, PT ;  /* 0x000000a1a200780c */ /* 0x000fc60003fc6270 */
[----:B------:R-:W-:Y:S10]  /*6e30*/  @!P3 BRA `(.L_x_7053) ;  /* 0x000000000004b947 */ /* 0x000ff40003800000 */
[----:B-1----:R2:W-:Y:S02]  /*6e40*/  REDG.E.ADD.F32.FTZ.RN.STRONG.GPU desc[UR30][R10.64+0x80], R161 ;  /* 0x000080a10a0079a6 */ /* 0x0025e4000c12f31e */
.L_x_7053:
[----:B------:R-:W-:Y:S05]  /*6e50*/  BSYNC.RECONVERGENT B0 ;  /* 0x0000000000007941 */ /* 0x000fea0003800200 */
.L_x_7052:
[----:B0-----:R0:W3:Y:S01]  /*6e60*/  LDS R3, [R160+0x530] ;  /* 0x00053000a0037984 */ /* 0x0010e20000000800 */
[----:B------:R-:W-:Y:S01]  /*6e70*/  BSSY.RECONVERGENT B0, `(.L_x_7054) ;  /* 0x0000006000007945 */ /* 0x000fe20003800200 */
[----:B------:R-:W-:Y:S02]  /*6e80*/  IADD3 R159, PT, PT, R66, 0xa0, RZ ;  /* 0x000000a0429f7810 */ /* 0x000fe40007ffe0ff */
[----:B------:R-:W-:Y:S02]  /*6e90*/  LEA.HI R155, R155, R66, RZ, 0x1b ;  /* 0x000000429b9b7211 */ /* 0x000fe400078fd8ff */
[----:B------:R-:W-:Y:S01]  /*6ea0*/  LEA R13, R13, UR12, 0x2 ;  /* 0x0000000c0d0d7c11 */ /* 0x000fe2000f8e10ff */
[----:B------:R-:W-:Y:S06]  /*6eb0*/  @!P2 BRA `(.L_x_7055) ;  /* 0x000000000004a947 */ /* 0x000fec0003800000 */
[----:B---3--:R4:W-:Y:S02]  /*6ec0*/  REDG.E.ADD.F32.FTZ.RN.STRONG.GPU desc[UR30][R10.64+0x100], R3 ;  /* 0x000100030a0079a6 */ /* 0x0089e4000c12f31e */
.L_x_7055:
[----:B------:R-:W-:Y:S05]  /*6ed0*/  BSYNC.RECONVERGENT B0 ;  /* 0x0000000000007941 */ /* 0x000fea0003800200 */
.L_x_7054:
[----:B---34-:R3:W4:Y:S01]  /*6ee0*/  LDS R3, [R13+0x5b0] ;  /* 0x0005b0000d037984 */ /* 0x0187220000000800 */
[----:B------:R-:W-:Y:S01]  /*6ef0*/  BSSY.RECONVERGENT B0, `(.L_x_7056) ;  /* 0x0000005000007945 */ /* 0x000fe20003800200 */
[----:B------:R-:W-:Y:S02]  /*6f00*/  LEA.HI R159, R159, R66, RZ, 0x1b ;  /* 0x000000429f9f7211 */ /* 0x000fe400078fd8ff */
[----:B------:R-:W-:Y:S01]  /*6f10*/  LEA R155, R155, UR12, 0x2 ;  /* 0x0000000c9b9b7c11 */ /* 0x000fe2000f8e10ff */
[----:B------:R-:W-:Y:S06]  /*6f20*/  @!P1 BRA `(.L_x_7057) ;  /* 0x0000000000049947 */ /* 0x000fec0003800000 */
[----:B----4-:R4:W-:Y:S02]  /*6f30*/  REDG.E.ADD.F32.FTZ.RN.STRONG.GPU desc[UR30][R10.64+0x180], R3 ;  /* 0x000180030a0079a6 */ /* 0x0109e4000c12f31e */
.L_x_7057:
[----:B------:R-:W-:Y:S05]  /*6f40*/  BSYNC.RECONVERGENT B0 ;  /* 0x0000000000007941 */ /* 0x000fea0003800200 */
.L_x_7056:
[----:B----4-:R4:W0:Y:S01]  /*6f50*/  LDS R3, [R155+0x630] ;  /* 0x000630009b037984 */ /* 0x0108220000000800 */
[----:B------:R-:W-:Y:S01]  /*6f60*/  BSSY.RECONVERGENT B0, `(.L_x_7058) ;  /* 0x0000004000007945 */ /* 0x000fe20003800200 */
[----:B------:R-:W-:-:S03]  /*6f70*/  LEA R159, R159, UR12, 0x2 ;  /* 0x0000000c9f9f7c11 */ /* 0x000fc6000f8e10ff */
[----:B------:R-:W-:Y:S05]  /*6f80*/  @!P0 BRA `(.L_x_7059) ;  /* 0x0000000000048947 */ /* 0x000fea0003800000 */
[----:B0-----:R0:W-:Y:S02]  /*6f90*/  REDG.E.ADD.F32.FTZ.RN.STRONG.GPU desc[UR30][R10.64+0x200], R3 ;  /* 0x000200030a0079a6 */ /* 0x0011e4000c12f31e */
.L_x_7059:
[----:B------:R-:W-:Y:S05]  /*6fa0*/  BSYNC.RECONVERGENT B0 ;  /* 0x0000000000007941 */ /* 0x000fea0003800200 */
.L_x_7058:
[----:B0-----:R0:W0:Y:S01]  /*6fb0*/  LDS R3, [R159+0x6b0] ;  /* 0x0006b0009f037984 */ /* 0x0010220000000800 */
[----:B------:R-:W-:Y:S01]  /*6fc0*/  BSSY.RECONVERGENT B0, `(.L_x_7060) ;  /* 0x0000005000007945 */ /* 0x000fe20003800200 */
[C---:B---3--:R-:W-:Y:S02]  /*6fd0*/  IADD3 R13, PT, PT, R66.reuse, 0xc0, RZ ;  /* 0x000000c0420d7810 */ /* 0x048fe40007ffe0ff */
[----:B----4-:R-:W-:Y:S01]  /*6fe0*/  IADD3 R155, PT, PT, R66, 0xe0, RZ ;  /* 0x000000e0429b7810 */ /* 0x010fe20007ffe0ff */
[----:B------:R-:W-:Y:S06]  /*6ff0*/  @!P6 BRA `(.L_x_7061) ;  /* 0x000000000004e947 */ /* 0x000fec0003800000 */
[----:B0-----:R3:W-:Y:S02]  /*7000*/  REDG.E.ADD.F32.FTZ.RN.STRONG.GPU desc[UR30][R10.64+0x280], R3 ;  /* 0x000280030a0079a6 */ /* 0x0017e4000c12f31e */
.L_x_7061:
[----:B------:R-:W-:Y:S05]  /*7010*/  BSYNC.RECONVERGENT B0 ;  /* 0x0000000000007941 */ /* 0x000fea0003800200 */
.L_x_7060:
[----:B0--3--:R-:W-:Y:S01]  /*7020*/  IADD3 R3, PT, PT, R66, 0x100, RZ ;  /* 0x0000010042037810 */ /* 0x009fe20007ffe0ff */
[----:B------:R-:W-:Y:S01]  /*7030*/  BSSY.RECONVERGENT B0, `(.L_x_7062) ;  /* 0x000000f000007945 */ /* 0x000fe20003800200 */
[-C--:B------:R-:W-:Y:S02]  /*7040*/  LEA.HI R13, R13, R66.reuse, RZ, 0x1b ;  /* 0x000000420d0d7211 */ /* 0x080fe400078fd8ff */
[-C--:B------:R-:W-:Y:S02]  /*7050*/  LEA.HI R159, R3, R66.reuse, RZ, 0x1b ;  /* 0x00000042039f7211 */ /* 0x080fe400078fd8ff */
[----:B------:R-:W-:Y:S02]  /*7060*/  LEA R3, R13, UR12, 0x2 ;  /* 0x0000000c0d037c11 */ /* 0x000fe4000f8e10ff */
[----:B------:R-:W-:Y:S02]  /*7070*/  ISETP.GE.AND P6, PT, R162, 0xc1, PT ;  /* 0x000000c1a200780c */ /* 0x000fe40003fc6270 */
[----:B------:R-:W-:-:S02]  /*7080*/  LEA.HI R155, R155, R66, RZ, 0x1b ;  /* 0x000000429b9b7211 */ /* 0x000fc400078fd8ff */
[----:B------:R-:W0:Y:S01]  /*7090*/  LDS R3, [R3+0x730] ;  /* 0x0007300003037984 */ /* 0x000e220000000800 */
[----:B-12---:R-:W-:Y:S02]  /*70a0*/  IADD3 R161, PT, PT, R66, 0x120, RZ ;  /* 0x0000012042a17810 */ /* 0x006fe40007ffe0ff */
[----:B------:R-:W-:Y:S02]  /*70b0*/  LEA R155, R155, UR12, 0x2 ;  /* 0x0000000c9b9b7c11 */ /* 0x000fe4000f8e10ff */
[C---:B------:R-:W-:Y:S02]  /*70c0*/  ISETP.GE.AND P0, PT, R162.reuse, 0xe1, PT ;  /* 0x000000e1a200780c */ /* 0x040fe40003f06270 */
[C---:B------:R-:W-:Y:S02]  /*70d0*/  ISETP.GE.AND P1, PT, R162.reuse, 0x101, PT ;  /* 0x00000101a200780c */ /* 0x040fe40003f26270 */
[C---:B------:R-:W-:Y:S02]  /*70e0*/  ISETP.GE.AND P2, PT, R162.reuse, 0x121, PT ;  /* 0x00000121a200780c */ /* 0x040fe40003f46270 */
[----:B------:R-:W-:Y:S01]  /*70f0*/  ISETP.GE.AND P3, PT, R162, 0x141, PT ;  /* 0x00000141a200780c */ /* 0x000fe20003f66270 */
[----:B------:R-:W-:-:S12]  /*7100*/  @!P6 BRA `(.L_x_7063) ;  /* 0x000000000004e947 */ /* 0x000fd80003800000 */
[----:B0-----:R1:W-:Y:S02]  /*7110*/  REDG.E.ADD.F32.FTZ.RN.STRONG.GPU desc[UR30][R10.64+0x300], R3 ;  /* 0x000300030a0079a6 */ /* 0x0013e4000c12f31e */
.L_x_7063:
[----:B------:R-:W-:Y:S05]  /*7120*/  BSYNC.RECONVERGENT B0 ;  /* 0x0000000000007941 */ /* 0x000fea0003800200 */
.L_x_7062:
[----:B01----:R0:W1:Y:S01]  /*7130*/  LDS R3, [R155+0x7b0] ;  /* 0x0007b0009b037984 */ /* 0x0030620000000800 */
[----:B------:R-:W-:Y:S01]  /*7140*/  BSSY.RECONVERGENT B0, `(.L_x_7064) ;  /* 0x0000006000007945 */ /* 0x000fe20003800200 */
[----:B------:R-:W-:Y:S02]  /*7150*/  IADD3 R13, PT, PT, R66, 0x140, RZ ;  /* 0x00000140420d7810 */ /* 0x000fe40007ffe0ff */
[----:B------:R-:W-:Y:S02]  /*7160*/  LEA.HI R161, R161, R66, RZ, 0x1b ;  /* 0x00000042a1a17211 */ /* 0x000fe400078fd8ff */
[----:B------:R-:W-:Y:S01]  /*7170*/  LEA R159, R159, UR12, 0x2 ;  /* 0x0000000c9f9f7c11 */ /* 0x000fe2000f8e10ff */
[----:B------:R-:W-:Y:S06]  /*7180*/  @!P0 BRA `(.L_x_7065) ;  /* 0x0000000000048947 */ /* 0x000fec0003800000 */
[----:B-1----:R2:W-:Y:S02]  /*7190*/  REDG.E.ADD.F32.FTZ.RN.STRONG.GPU desc[UR30][R10.64+0x380], R3 ;  /* 0x000380030a0079a6 */ /* 0x0025e4000c12f31e */
.L_x_7065:
[----:B------:R-:W-:Y:S05]  /*71a0*/  BSYNC.RECONVERGENT B0 ;  /* 0x0000000000007941 */ /* 0x000fea0003800200 */
.L_x_7064:
[----:B-12---:R1:W2:Y:S01]  /*71b0*/  LDS R3, [R159+0x830] ;  /* 0x000830009f037984 */ /* 0x0062a20000000800 */
[----:B------:R-:W-:Y:S01]  /*71c0*/  BSSY.RECONVERGENT B0, `(.L_x_7066) ;  /* 0x0000005000007945 */ /* 0x000fe20003800200 */
[----:B------:R-:W-:Y:S02]  /*71d0*/  LEA.HI R13, R13, R66, RZ, 0x1b ;  /* 0x000000420d0d7211 */ /* 0x000fe400078fd8ff */
[----:B------:R-:W-:Y:S01]  /*71e0*/  LEA R161, R161, UR12, 0x2 ;  /* 0x0000000ca1a17c11 */ /* 0x000fe2000f8e10ff */
[----:B------:R-:W-:Y:S06]  /*71f0*/  @!P1 BRA `(.L_x_7067) ;  /* 0x0000000000049947 */ /* 0x000fec0003800000 */
[----:B--2---:R3:W-:Y:S02]  /*7200*/  REDG.E.ADD.F32.FTZ.RN.STRONG.GPU desc[UR30][R10.64+0x400], R3 ;  /* 0x000400030a0079a6 */ /* 0x0047e4000c12f31e */
.L_x_7067:
[----:B------:R-:W-:Y:S05]  /*7210*/  BSYNC.RECONVERGENT B0 ;  /* 0x0000000000007941 */ /* 0x000fea0003800200 */
.L_x_7066:
[----:B--23--:R2:W3:Y:S01]  /*7220*/  LDS R3, [R161+0x8b0] ;  /* 0x0008b000a1037984 */ /* 0x00c4e20000000800 */
[----:B------:R-:W-:Y:S01]  /*7230*/  BSSY.RECONVERGENT B0, `(.L_x_7068) ;  /* 0x0000004000007945 */ /* 0x000fe20003800200 */
[----:B-1----:R-:W-:-:S03]  /*7240*/  LEA R159, R13, UR12, 0x2 ;  /* 0x0000000c0d9f7c11 */ /* 0x002fc6000f8e10ff */
[----:B------:R-:W-:Y:S05]  /*7250*/  @!P2 BRA `(.L_x_7069) ;  /* 0x000000000004a947 */ /* 0x000fea0003800000 */
[----:B---3--:R1:W-:Y:S02]  /*7260*/  REDG.E.ADD.F32.FTZ.RN.STRONG.GPU desc[UR30][R10.64+0x480], R3 ;  /* 0x000480030a0079a6 */ /* 0x0083e4000c12f31e */
.L_x_7069:
[----:B------:R-:W-:Y:S05]  /*7270*/  BSYNC.RECONVERGENT B0 ;  /* 0x0000000000007941 */ /* 0x000fea0003800200 */
.L_x_7068:
[----:B-1-3--:R1:W3:Y:S01]  /*7280*/  LDS R3, [R159+0x930] ;  /* 0x000930009f037984 */ /* 0x00a2e20000000800 */
[----:B------:R-:W-:Y:S01]  /*7290*/  BSSY.RECONVERGENT B0, `(.L_x_7070) ;  /* 0x0000005000007945 */ /* 0x000fe20003800200 */
[C---:B------:R-:W-:Y:S02]  /*72a0*/  IADD3 R13, PT, PT, R66.reuse, 0x160, RZ ;  /* 0x00000160420d7810 */ /* 0x040fe40007ffe0ff */
[----:B0-----:R-:W-:Y:S01]  /*72b0*/  IADD3 R155, PT, PT, R66, 0x180, RZ ;  /* 0x00000180429b7810 */ /* 0x001fe20007ffe0ff */
[----:B------:R-:W-:Y:S06]  /*72c0*/  @!P3 BRA `(.L_x_7071) ;  /* 0x000000000004b947 */ /* 0x000fec0003800000 */
[----:B---3--:R0:W-:Y:S02]  /*72d0*/  REDG.E.ADD.F32.FTZ.RN.STRONG.GPU desc[UR30][R10.64+0x500], R3 ;  /* 0x000500030a0079a6 */ /* 0x0081e4000c12f31e */
.L_x_7071:
[----:B------:R-:W-:Y:S05]  /*72e0*/  BSYNC.RECONVERGENT B0 ;  /* 0x0000000000007941 */ /* 0x000fea0003800200 */
.L_x_7070:
[----:B0--3--:R-:W-:Y:S01]  /*72f0*/  IADD3 R3, PT, PT, R66, 0x1a0, RZ ;  /* 0x000001a042037810 */ /* 0x009fe20007ffe0ff */
[----:B------:R-:W-:Y:S01]  /*7300*/  BSSY.RECONVERGENT B0, `(.L_x_7072) ;  /* 0x000000f000007945 */ /* 0x000fe20003800200 */
[-C--:B------:R-:W-:Y:S02]  /*7310*/  LEA.HI R13, R13, R66.reuse, RZ, 0x1b ;  /* 0x000000420d0d7211 */ /* 0x080fe400078fd8ff */
[-C--:B-1----:R-:W-:Y:S02]  /*7320*/  LEA.HI R159, R3, R66.reuse, RZ, 0x1b ;  /* 0x00000042039f7211 */ /* 0x082fe400078fd8ff */
[----:B------:R-:W-:Y:S02]  /*7330*/  LEA R3, R13, UR12, 0x2 ;  /* 0x0000000c0d037c11 */ /* 0x000fe4000f8e10ff */
[----:B------:R-:W-:Y:S02]  /*7340*/  ISETP.GE.AND P6, PT, R162, 0x161, PT ;  /* 0x00000161a200780c */ /* 0x000fe40003fc6270 */
[----:B------:R-:W-:-:S02]  /*7350*/  LEA.HI R155, R155, R66, RZ, 0x1b ;  /* 0x000000429b9b7211 */ /* 0x000fc400078fd8ff */
[----:B------:R-:W0:Y:S01]  /*7360*/  LDS R3, [R3+0x9b0] ;  /* 0x0009b00003037984 */ /* 0x000e220000000800 */
[----:B--2---:R-:W-:Y:S02]  /*7370*/  IADD3 R161, PT, PT, R66, 0x1c0, RZ ;  /* 0x000001c042a17810 */ /* 0x004fe40007ffe0ff */
[----:B------:R-:W-:Y:S02]  /*7380*/  LEA R155, R155, UR12, 0x2 ;  /* 0x0000000c9b9b7c11 */ /* 0x000fe4000f8e10ff */
[C---:B------:R-:W-:Y:S02]  /*7390*/  ISETP.GE.AND P0, PT, R162.reuse, 0x181, PT ;  /* 0x00000181a200780c */ /* 0x040fe40003f06270 */
[C---:B------:R-:W-:Y:S02]  /*73a0*/  ISETP.GE.AND P1, PT, R162.reuse, 0x1a1, PT ;  /* 0x000001a1a200780c */ /* 0x040fe40003f26270 */
[C---:B------:R-:W-:Y:S02]  /*73b0*/  ISETP.GE.AND P2, PT, R162.reuse, 0x1c1, PT ;  /* 0x000001c1a200780c */ /* 0x040fe40003f46270 */
[----:B------:R-:W-:Y:S01]  /*73c0*/  ISETP.GE.AND P3, PT, R162, 0x1e1, PT ;  /* 0x000001e1a200780c */ /* 0x000fe20003f66270 */
[----:B------:R-:W-:-:S12]  /*73d0*/  @!P6 BRA `(.L_x_7073) ;  /* 0x000000000004e947 */ /* 0x000fd80003800000 */
[----:B0-----:R1:W-:Y:S02]  /*73e0*/  REDG.E.ADD.F32.FTZ.RN.STRONG.GPU desc[UR30][R10.64+0x580], R3 ;  /* 0x000580030a0079a6 */ /* 0x0013e4000c12f31e */
.L_x_7073:
[----:B------:R-:W-:Y:S05]  /*73f0*/  BSYNC.RECONVERGENT B0 ;  /* 0x0000000000007941 */ /* 0x000fea0003800200 */
.L_x_7072:
[----:B01----:R0:W1:Y:S01]  /*7400*/  LDS R3, [R155+0xa30] ;  /* 0x000a30009b037984 */ /* 0x0030620000000800 */
[----:B------:R-:W-:Y:S01]  /*7410*/  BSSY.RECONVERGENT B0, `(.L_x_7074) ;  /* 0x0000006000007945 */ /* 0x000fe20003800200 */
[----:B------:R-:W-:Y:S02]  /*7420*/  IADD3 R13, PT, PT, R66, 0x1e0, RZ ;  /* 0x000001e0420d7810 */ /* 0x000fe40007ffe0ff */
[----:B------:R-:W-:Y:S02]  /*7430*/  LEA.HI R161, R161, R66, RZ, 0x1b ;  /* 0x00000042a1a17211 */ /* 0x000fe400078fd8ff */
[----:B------:R-:W-:Y:S01]  /*7440*/  LEA R159, R159, UR12, 0x2 ;  /* 0x0000000c9f9f7c11 */ /* 0x000fe2000f8e10ff */
[----:B------:R-:W-:Y:S06]  /*7450*/  @!P0 BRA `(.L_x_7075) ;  /* 0x0000000000048947 */ /* 0x000fec0003800000 */
[----:B-1----:R2:W-:Y:S02]  /*7460*/  REDG.E.ADD.F32.FTZ.RN.STRONG.GPU desc[UR30][R10.64+0x600], R3 ;  /* 0x000600030a0079a6 */ /* 0x0025e4000c12f31e */
.L_x_7075:
[----:B------:R-:W-:Y:S05]  /*7470*/  BSYNC.RECONVERGENT B0 ;  /* 0x0000000000007941 */ /* 0x000fea0003800200 */
.L_x_7074:
[----:B-12---:R1:W2:Y:S01]  /*7480*/  LDS R3, [R159+0xab0] ;  /* 0x000ab0009f037984 */ /* 0x0062a20000000800 */
[----:B------:R-:W-:Y:S01]  /*7490*/  BSSY.RECONVERGENT B0, `(.L_x_7076) ;  /* 0x0000005000007945 */ /* 0x000fe20003800200 */
[----:B------:R-:W-:Y:S02]  /*74a0*/  LEA.HI R13, R13, R66, RZ, 0x1b ;  /* 0x000000420d0d7211 */ /* 0x000fe400078fd8ff */
[----:B------:R-:W-:Y:S01]  /*74b0*/  LEA R161, R161, UR12, 0x2 ;  /* 0x0000000ca1a17c11 */ /* 0x000fe2000f8e10ff */
[----:B------:R-:W-:Y:S06]  /*74c0*/  @!P1 BRA `(.L_x_7077) ;  /* 0x0000000000049947 */ /* 0x000fec0003800000 */
[----:B--2---:R3:W-:Y:S02]  /*74d0*/  REDG.E.ADD.F32.FTZ.RN.STRONG.GPU desc[UR30][R10.64+0x680], R3 ;  /* 0x000680030a0079a6 */ /* 0x0047e4000c12f31e */
.L_x_7077:
[----:B------:R-:W-:Y:S05]  /*74e0*/  BSYNC.RECONVERGENT B0 ;  /* 0x0000000000007941 */ /* 0x000fea0003800200 */
.L_x_7076:
[----:B--23--:R2:W3:Y:S01]  /*74f0*/  LDS R3, [R161+0xb30] ;  /* 0x000b3000a1037984 */ /* 0x00c4e20000000800 */
[----:B------:R-:W-:Y:S01]  /*7500*/  BSSY.RECONVERGENT B0, `(.L_x_7078) ;  /* 0x0000004000007945 */ /* 0x000fe20003800200 */
[----:B------:R-:W-:-:S03]  /*7510*/  LEA R13, R13, UR12, 0x2 ;  /* 0x0000000c0d0d7c11 */ /* 0x000fc6000f8e10ff */
[----:B------:R-:W-:Y:S05]  /*7520*/  @!P2 BRA `(.L_x_7079) ;  /* 0x000000000004a947 */ /* 0x000fea0003800000 */
[----:B---3--:R4:W-:Y:S02]  /*7530*/  REDG.E.ADD.F32.FTZ.RN.STRONG.GPU desc[UR30][R10.64+0x700], R3 ;  /* 0x000700030a0079a6 */ /* 0x0089e4000c12f31e */
.L_x_7079:
[----:B------:R-:W-:Y:S05]  /*7540*/  BSYNC.RECONVERGENT B0 ;  /* 0x0000000000007941 */ /* 0x000fea0003800200 */
.L_x_7078:
[----:B---34-:R3:W4:Y:S01]  /*7550*/  LDS R3, [R13+0xbb0] ;  /* 0x000bb0000d037984 */ /* 0x0187220000000800 */
[----:B------:R-:W-:Y:S04]  /*7560*/  BSSY.RECONVERGENT B0, `(.L_x_7080) ;  /* 0x0000003000007945 */ /* 0x000fe80003800200 */
[----:B------:R-:W-:Y:S05]  /*7570*/  @!P3 BRA `(.L_x_7081) ;  /* 0x000000000004b947 */ /* 0x000fea0003800000 */
[----:B----4-:R4:W-:Y:S02]  /*7580*/  REDG.E.ADD.F32.FTZ.RN.STRONG.GPU desc[UR30][R10.64+0x780], R3 ;  /* 0x000780030a0079a6 */ /* 0x0109e4000c12f31e */
.L_x_7081:
[----:B------:R-:W-:Y:S05]  /*7590*/  BSYNC.RECONVERGENT B0 ;  /* 0x0000000000007941 */ /* 0x000fea0003800200 */
.L_x_7080:
[----:B----4-:R-:W4:Y:S01]  /*75a0*/  SHFL.DOWN PT, R10, R221, 0x1, 0x1f ;  /* 0x08201f00dd0a7f89 */ /* 0x010f2200000e0000 */
[----:B------:R-:W-:Y:S01]  /*75b0*/  ISETP.GT.AND P0, PT, R48, 0x1e, PT ;  /* 0x0000001e3000780c */ /* 0x000fe20003f04270 */
[-C--:B------:R-:W-:Y:S01]  /*75c0*/  FMUL.FTZ R11, R14, R157.reuse ;  /* 0x0000009d0e0b7220 */ /* 0x080fe20000410000 */
[----:B------:R-:W-:Y:S01]  /*75d0*/  FMUL.FTZ R163, R138, R157 ;  /* 0x0000009d8aa37220 */ /* 0x000fe20000410000 */
[----:B------:R-:W5:Y:S01]  /*75e0*/  SHFL.DOWN PT, R3, R12, 0x1, 0x1f ;  /* 0x08201f000c037f89 */ /* 0x000f6200000e0000 */
[----:B--2---:R-:W-:Y:S01]  /*75f0*/  FMUL.FTZ R161, R15, R171 ;  /* 0x000000ab0fa17220 */ /* 0x004fe20000410000 */
[----:B-1----:R-:W-:Y:S01]  /*7600*/  FMUL.FTZ R159, R140, R175 ;  /* 0x000000af8c9f7220 */ /* 0x002fe20000410000 */
[----:B0-----:R-:W-:Y:S01]  /*7610*/  FMUL.FTZ R155, R141, R196 ;  /* 0x000000c48d9b7220 */ /* 0x001fe20000410000 */
        /* <DEDUP_REMOVED lines=15> */
[----:B------:R-:W-:Y:S01]  /*7710*/  FMUL.FTZ R214, R138, R214 ;  /* 0x000000d68ad67220 */ /* 0x000fe20000410000 */
[----:B----4-:R-:W-:Y:S01]  /*7720*/  @!P0 FADD.FTZ R221, R221, R10 ;  /* 0x0000000adddd8221 */ /* 0x010fe20000010000 */
[----:B------:R-:W-:Y:S01]  /*7730*/  FMUL.FTZ R145, R145, R204 ;  /* 0x000000cc91917220 */ /* 0x000fe20000410000 */
[----:B------:R-:W-:Y:S01]  /*7740*/  FMUL.FTZ R15, R190, R15 ;  /* 0x0000000fbe0f7220 */ /* 0x000fe20000410000 */
[----:B------:R-:W-:Y:S01]  /*7750*/  FMUL.FTZ R150, R150, R215 ;  /* 0x000000d796967220 */ /* 0x000fe20000410000 */
[----:B-----5:R-:W-:Y:S01]  /*7760*/  @!P0 FADD.FTZ R12, R12, R3 ;  /* 0x000000030c0c8221 */ /* 0x020fe20000010000 */
        /* <DEDUP_REMOVED lines=31> */
[----:B------:R-:W-:Y:S01]  /*7960*/  FADD.FTZ R128, R13, R128 ;  /* 0x000000800d807221 */ /* 0x000fe20000010000 */
[----:B------:R-:W-:Y:S01]  /*7970*/  FFMA.FTZ R142, R115, R146, R142 ;  /* 0x00000092738e7223 */ /* 0x000fe2000001008e */
[----:B------:R-:W1:Y:S01]  /*7980*/  SHFL.DOWN PT, R3, R12, 0x4, 0x1f ;  /* 0x08801f000c037f89 */ /* 0x000e6200000e0000 */
        /* <DEDUP_REMOVED lines=9> */
[----:B------:R-:W-:Y:S01]  /*7a20*/  FFMA.FTZ R87, R96, R147, R87 ;  /* 0x0000009360577223 */ /* 0x000fe20000010057 */
[----:B------:R-:W-:Y:S01]  /*7a30*/  FFMA.FTZ R80, R103, R146, R80 ;  /* 0x0000009267507223 */ /* 0x000fe20000010050 */
        /* <DEDUP_REMOVED lines=9> */
[-C--:B------:R-:W-:Y:S01]  /*7ad0*/  FMUL.FTZ R10, R153, R219.reuse ;  /* 0x000000db990a7220 */ /* 0x080fe20000410000 */
[----:B------:R-:W-:Y:S01]  /*7ae0*/  FMUL.FTZ R219, R138, R219 ;  /* 0x000000db8adb7220 */ /* 0x000fe20000410000 */
[----:B------:R-:W-:Y:S01]  /*7af0*/  FFMA.FTZ R83, R92, R143, R83 ;  /* 0x0000008f5c537223 */ /* 0x000fe20000010053 */
[----:B-1----:R-:W-:Y:S01]  /*7b00*/  @!P0 FADD.FTZ R12, R12, R3 ;  /* 0x000000030c0c8221 */ /* 0x002fe20000010000 */
[----:B------:R-:W-:Y:S01]  /*7b10*/  FMUL.FTZ R3, R138, R212 ;  /* 0x000000d48a037220 */ /* 0x000fe20000410000 */
[----:B------:R-:W-:Y:S01]  /*7b20*/  ISETP.GT.AND P0, PT, R48, 0x17, PT ;  /* 0x000000173000780c */ /* 0x000fe20003f04270 */
[----:B------:R-:W0:Y:S01]  /*7b30*/  SHFL.DOWN PT, R138, R221, 0x8, 0x1f ;  /* 0x09001f00dd8a7f89 */ /* 0x000e2200000e0000 */
[----:B------:R-:W-:Y:S01]  /*7b40*/  FMUL.FTZ R14, R2, R219 ;  /* 0x000000db020e7220 */ /* 0x000fe20000410000 */
[----:B------:R-:W-:Y:S01]  /*7b50*/  FMUL.FTZ R3, R194, R3 ;  /* 0x00000003c2037220 */ /* 0x000fe20000410000 */
[-C--:B------:R-:W-:Y:S01]  /*7b60*/  FFMA.FTZ R93, R102, R10.reuse, R93 ;  /* 0x0000000a665d7223 */ /* 0x080fe2000001005d */
[----:B------:R-:W1:Y:S01]  /*7b70*/  SHFL.DOWN PT, R153, R12, 0x8, 0x1f ;  /* 0x09001f000c997f89 */ /* 0x000e6200000e0000 */
[----:B------:R-:W-:Y:S01]  /*7b80*/  FFMA.FTZ R14, R123, R10, R14 ;  /* 0x0000000a7b0e7223 */ /* 0x000fe2000001000e */
[----:B------:R-:W-:Y:S01]  /*7b90*/  FFMA.FTZ R3, R118, R149, R3 ;  /* 0x0000009576037223 */ /* 0x000fe20000010003 */
[----:B------:R-:W-:Y:S01]  /*7ba0*/  FFMA.FTZ R10, R108, R159, R175 ;  /* 0x0000009f6c0a7223 */ /* 0x000fe200000100af */
[----:B------:R-:W-:Y:S01]  /*7bb0*/  FFMA.FTZ R91, R100, R151, R91 ;  /* 0x00000097645b7223 */ /* 0x000fe2000001005b */
[----:B------:R-:W-:Y:S01]  /*7bc0*/  FADD.FTZ R132, R141, R132 ;  /* 0x000000848d847221 */ /* 0x000fe20000010000 */
[----:B------:R-:W-:Y:S01]  /*7bd0*/  FADD.FTZ R126, R3, R126 ;  /* 0x0000007e037e7221 */ /* 0x000fe20000010000 */
[----:B------:R-:W-:Y:S01]  /*7be0*/  FFMA.FTZ R76, R99, R162, R76 ;  /* 0x000000a2634c7223 */ /* 0x000fe2000001004c */
[----:B------:R-:W-:Y:S01]  /*7bf0*/  FFMA.FTZ R86, R109, R152, R86 ;  /* 0x000000986d567223 */ /* 0x000fe20000010056 */
[----:B------:R-:W-:Y:S01]  /*7c00*/  FADD.FTZ R124, R217, R124 ;  /* 0x0000007cd97c7221 */ /* 0x000fe20000010000 */
[----:B------:R-:W-:Y:S01]  /*7c10*/  FADD.FTZ R135, R164, R135 ;  /* 0x00000087a4877221 */ /* 0x000fe20000010000 */
[----:B------:R-:W-:Y:S01]  /*7c20*/  FFMA.FTZ R81, R90, R155, R81 ;  /* 0x0000009b5a517223 */ /* 0x000fe20000010051 */
[----:B------:R-:W-:Y:S01]  /*7c30*/  FADD.FTZ R122, R13, R122 ;  /* 0x0000007a0d7a7221 */ /* 0x000fe20000010000 */
[----:B------:R-:W-:Y:S01]  /*7c40*/  FADD.FTZ R134, R157, R134 ;  /* 0x000000869d867221 */ /* 0x000fe20000010000 */
[----:B------:R-:W-:Y:S01]  /*7c50*/  FFMA.FTZ R74, R97, R159, R74 ;  /* 0x0000009f614a7223 */ /* 0x000fe2000001004a */
[----:B------:R-:W-:Y:S01]  /*7c60*/  FFMA.FTZ R79, R88, R161, R79 ;  /* 0x000000a1584f7223 */ /* 0x000fe2000001004f */
[----:B------:R-:W-:Y:S01]  /*7c70*/  FFMA.FTZ R72, R95, R11, R72 ;  /* 0x0000000b5f487223 */ /* 0x000fe20000010048 */
[----:B------:R-:W-:Y:S01]  /*7c80*/  FADD.FTZ R125, R14, R125 ;  /* 0x0000007d0e7d7221 */ /* 0x000fe20000010000 */
[----:B------:R-:W-:Y:S01]  /*7c90*/  FADD.FTZ R137, R10, R137 ;  /* 0x000000890a897221 */ /* 0x000fe20000010000 */
[----:B------:R-:W-:Y:S01]  /*7ca0*/  FADD.FTZ R136, R171, R136 ;  /* 0x00000088ab887221 */ /* 0x000fe20000010000 */
[----:B0-----:R-:W-:Y:S01]  /*7cb0*/  @!P0 FADD.FTZ R221, R221, R138 ;  /* 0x0000008adddd8221 */ /* 0x001fe20000010000 */
[----:B-1----:R-:W-:-:S04]  /*7cc0*/  @!P0 FADD.FTZ R12, R12, R153 ;  /* 0x000000990c0c8221 */ /* 0x002fc80000010000 */
[----:B------:R-:W0:Y:S01]  /*7cd0*/  SHFL.DOWN PT, R138, R221, 0x10, 0x1f ;  /* 0x0a001f00dd8a7f89 */ /* 0x000e2200000e0000 */
[----:B------:R-:W-:-:S03]  /*7ce0*/  ISETP.NE.AND P0, PT, R48, RZ, PT ;  /* 0x000000ff3000720c */ /* 0x000fc60003f05270 */
[----:B------:R-:W1:Y:S01]  /*7cf0*/  SHFL.DOWN PT, R15, R12, 0x10, 0x1f ;  /* 0x0a001f000c0f7f89 */ /* 0x000e6200000e0000 */
[----:B0-----:R-:W-:Y:S01]  /*7d00*/  FADD.FTZ R2, R221, R138 ;  /* 0x0000008add027221 */ /* 0x001fe20000010000 */
[----:B------:R-:W-:Y:S01]  /*7d10*/  FFMA.FTZ R138, R104, R11, R163 ;  /* 0x0000000b688a7223 */ /* 0x000fe200000100a3 */
[----:B-1----:R-:W-:-:S03]  /*7d20*/  FADD.FTZ R3, R12, R15 ;  /* 0x0000000f0c037221 */ /* 0x002fc60000010000 */
[----:B------:R-:W-:-:S04]  /*7d30*/  FADD.FTZ R139, R138, R139 ;  /* 0x0000008b8a8b7221 */ /* 0x000fc80000010000 */
        /* <DEDUP_REMOVED lines=15> */
.L_x_7083:
[----:B------:R-:W-:Y:S05]  /*7e30*/  BSYNC.RECONVERGENT B0 ;  /* 0x0000000000007941 */ /* 0x000fea0003800200 */
.L_x_7082:
[----:B------:R-:W-:-:S04]  /*7e40*/  IADD3 R77, PT, PT, R77, 0x1, RZ ;  /* 0x000000014d4d7810 */ /* 0x000fc80007ffe0ff */
[----:B------:R-:W-:-:S13]  /*7e50*/  ISETP.GE.AND P0, PT, R77, UR44, PT ;  /* 0x0000002c4d007c0c */ /* 0x000fda000bf06270 */
[----:B------:R-:W-:Y:S05]  /*7e60*/  @!P0 BRA `(.L_x_7084) ;  /* 0xffffffcc00088947 */ /* 0x000fea000383ffff */
.L_x_7046:
[----:B------:R-:W-:Y:S01]  /*7e70*/  BAR.SYNC.DEFER_BLOCKING 0x0 ;  /* 0x0000000000007b1d */ /* 0x000fe20000010000 */
[----:B------:R-:W-:Y:S01]  /*7e80*/  F2FP.F16.F32.PACK_AB R86, R86, R93 ;  /* 0x0000005d5656723e */ /* 0x000fe200000000ff */
[----:B------:R-:W-:Y:S01]  /*7e90*/  UIADD3 UR13, UPT, UPT, -UR6, UR13, URZ ;  /* 0x0000000d060d7290 */ /* 0x000fe2000fffe1ff */
[----:B------:R-:W-:Y:S01]  /*7ea0*/  F2FP.F16.F32.PACK_AB R84, R84, R91 ;  /* 0x0000005b5454723e */ /* 0x000fe200000000ff */
[----:B------:R-:W-:Y:S01]  /*7eb0*/  UIADD3 UR24, UP0, UPT, UR24, -0x400, URZ ;  /* 0xfffffc0018187890 */ /* 0x000fe2000ff1e0ff */
[----:B------:R-:W-:Y:S01]  /*7ec0*/  PRMT R0, R86, 0x7632, R0 ;  /* 0x0000763256007816 */ /* 0x000fe20000000000 */
[----:B------:R-:W1:Y:S01]  /*7ed0*/  LDCU.64 UR10, c[0x0][0x4f8] ;  /* 0x00009f00ff0a77ac */ /* 0x000e620008000a00 */
[----:B------:R-:W-:Y:S02]  /*7ee0*/  F2FP.F16.F32.PACK_AB R82, R82, R89 ;  /* 0x000000595252723e */ /* 0x000fe400000000ff */
[----:B------:R-:W-:Y:S01]  /*7ef0*/  F2FP.F16.F32.PACK_AB R80, R80, R87 ;  /* 0x000000575050723e */ /* 0x000fe200000000ff */
[----:B------:R-:W2:Y:S01]  /*7f00*/  LDCU.64 UR14, c[0x0][0x500] ;  /* 0x0000a000ff0e77ac */ /* 0x000ea20008000a00 */
[----:B0-----:R-:W-:-:S02]  /*7f10*/  PRMT R2, R84, 0x7632, R2 ;  /* 0x0000763254027816 */ /* 0x001fc40000000002 */
[----:B------:R-:W-:Y:S01]  /*7f20*/  PRMT R3, R82, 0x7632, R3 ;  /* 0x0000763252037816 */ /* 0x000fe20000000003 */
        /* <DEDUP_REMOVED lines=9> */
[----:B------:R-:W-:Y:S01]  /*7fc0*/  PRMT R4, R78, 0x7632, R4 ;  /* 0x000076324e047816 */ /* 0x000fe20000000004 */
[----:B------:R0:W-:Y:S01]  /*7fd0*/  STS.U16 [R31+0x2], R0 ;  /* 0x000002001f007388 */ /* 0x0001e20000000400 */
[----:B------:R-:W-:Y:S01]  /*7fe0*/  MOV R6, UR13 ;  /* 0x0000000d00067c02 */ /* 0x000fe20008000f00 */
        /* <DEDUP_REMOVED lines=10> */
[----:B------:R-:W-:Y:S01]  /*8090*/  UIADD3.X UR28, UPT, UPT, UR28, -0x1, URZ, UP2, !UPT ;  /* 0xffffffff1c1c7890 */ /* 0x000fe200097fe4ff */
[----:B------:R0:W-:Y:S01]  /*80a0*/  STS.U16 [R31+0xe], R0 ;  /* 0x00000e001f007388 */ /* 0x0001e20000000400 */
[----:B------:R-:W-:Y:S01]  /*80b0*/  UIMAD UR9, UR16, UR15, UR9 ;  /* 0x0000000f100972a4 */ /* 0x000fe2000f8e0209 */
[----:B---3--:R-:W-:-:S02]  /*80c0*/  PRMT R3, R74, 0x7632, R3 ;  /* 0x000076324a037816 */ /* 0x008fc40000000003 */
        /* <DEDUP_REMOVED lines=85> */
[----:B-1----:R-:W-:Y:S01]  /*8620*/  F2FP.F16.F32.PACK_AB R3, R127, R124 ;  /* 0x0000007c7f03723e */ /* 0x002fe200000000ff */
        /* <DEDUP_REMOVED lines=17> */
[----:B-1----:R-:W-:Y:S01]  /*8740*/  PRMT R4, R0, 0x7610, R4 ;  /* 0x0000761000047816 */ /* 0x002fe20000000004 */
        /* <DEDUP_REMOVED lines=22> */
[----:B-1----:R-:W-:Y:S01]  /*88b0*/  IADD3 R3, P2, PT, R65, UR6, RZ ;  /* 0x0000000641037c10 */ /* 0x002fe2000ff5e0ff */
[----:B------:R-:W-:-:S02]  /*88c0*/  UIADD3 UR6, UPT, UPT, UR23, -0x1, URZ ;  /* 0xffffffff17067890 */ /* 0x000fc4000fffe0ff */
[----:B------:R-:W-:Y:S04]  /*88d0*/  STS.U16 [R31+0x1a], R10 ;  /* 0x00001a0a1f007388 */ /* 0x000fe80000000400 */
[----:B------:R-:W-:Y:S01]  /*88e0*/  STS.U16 [R31+0x1c], R2 ;  /* 0x00001c021f007388 */ /* 0x000fe20000000400 */
[----:B------:R-:W-:-:S03]  /*88f0*/  UMOV UR23, UR6 ;  /* 0x0000000600177c82 */ /* 0x000fc60008000000 */
        /* <DEDUP_REMOVED lines=59> */
.L_x_7044:
        /* <DEDUP_REMOVED lines=33> */
.L_x_7087:
[----:B------:R-:W-:Y:S05]  /*8ec0*/  BSYNC.RECONVERGENT B0 ;  /* 0x0000000000007941 */ /* 0x000fea0003800200 */
.L_x_7086:
        /* <DEDUP_REMOVED lines=31> */
.L_x_7089:
[----:B------:R-:W-:Y:S05]  /*90c0*/  BSYNC.RECONVERGENT B0 ;  /* 0x0000000000007941 */ /* 0x000fea0003800200 */
.L_x_7088:
        /* <DEDUP_REMOVED lines=17> */
.L_x_7091:
[----:B------:R-:W-:Y:S01]  /*91e0*/  LEA R0, R11, UR13, 0x2 ;  /* 0x0000000d0b007c11 */ /* 0x000fe2000f8e10ff */
[----:B------:R-:W-:Y:S01]  /*91f0*/  UMOV UR8, UR6 ;  /* 0x0000000600087c82 */ /* 0x000fe20008000000 */
[----:B-12---:R-:W-:Y:S02]  /*9200*/  MOV R3, UR5 ;  /* 0x0000000500037c02 */ /* 0x006fe40008000f00 */
[----:B------:R-:W-:Y:S01]  /*9210*/  SHF.R.S32.HI R3, RZ, 0x1f, R11 ;  /* 0x0000001fff037819 */ /* 0x000fe2000001140b */
[----:B0-----:R-:W0:Y:S01]  /*9220*/  LDS R13, [R0+0x1f28] ;  /* 0x001f2800000d7984 */ /* 0x001e220000000800 */
[----:B------:R-:W-:Y:S02]  /*9230*/  MOV R2, UR4 ;  /* 0x0000000400027c02 */ /* 0x000fe40008000f00 */
[----:B------:R-:W-:Y:S01]  /*9240*/  MOV R7, UR16 ;  /* 0x0000001000077c02 */ /* 0x000fe20008000f00 */
[----:B------:R-:W1:Y:S01]  /*9250*/  LDS R15, [R0+0x2328] ;  /* 0x00232800000f7984 */ /* 0x000e620000000800 */
        /* <DEDUP_REMOVED lines=19> */
.L_x_7090:
[----:B------:R-:W-:Y:S05]  /*9390*/  EXIT ;  /* 0x000000000000794d */ /* 0x000fea0003800000 */
.L_x_7092:
        /* <DEDUP_REMOVED lines=14> */
.L_x_10481:


//--------------------- .text._Z25selective_scan_bwd_kernelI32Selective_Scan_bwd_kernel_traitsILi32ELi16ELb0ELb1ELb0ELb1ELb0EN3c104HalfEfEEv12SSMParamsBwd --------------------------
	.section	.text._Z25selective_scan_bwd_kernelI32Selective_Scan_bwd_kernel_traitsILi32ELi16ELb0ELb1ELb0ELb1ELb0EN3c104HalfEfEEv12SSMParamsBwd,"ax",@progbits
	.align	128
        .global         _Z25selective_scan_bwd_kernelI32Selective_Scan_bwd_kernel_traitsILi32ELi16ELb0ELb1ELb0ELb1ELb0EN3c104HalfEfEEv12SSMParamsBwd
        .type           _Z25selective_scan_bwd_kernelI32Selective_Scan_bwd_kernel_traitsILi32ELi16ELb0ELb1ELb0ELb1ELb0EN3c104HalfEfEEv12SSMParamsBwd,@function
        .size           _Z25selective_scan_bwd_kernelI32Selective_Scan_bwd_kernel_traitsILi32ELi16ELb0ELb1ELb0ELb1ELb0EN3c104HalfEfEEv12SSMParamsBwd,(.L_x_10482 - _Z25selective_scan_bwd_kernelI32Selective_Scan_bwd_kernel_traitsILi32ELi16ELb0ELb1ELb0ELb1ELb0EN3c104HalfEfEEv12SSMParamsBwd)
        .other          _Z25selective_scan_bwd_kernelI32Selective_Scan_bwd_kernel_traitsILi32ELi16ELb0ELb1ELb0ELb1ELb0EN3c104HalfEfEEv12SSMParamsBwd,@"STO_CUDA_ENTRY STV_DEFAULT"
_Z25selective_scan_bwd_kernelI32Selective_Scan_bwd_kernel_traitsILi32ELi16ELb0ELb1ELb0ELb1ELb0EN3c104HalfEfEEv12SSMParamsBwd:
.text._Z25selective_scan_bwd_kernelI32Selective_Scan_bwd_kernel_traitsILi32ELi16ELb0ELb1ELb0ELb1ELb0EN3c104HalfEfEEv12SSMParamsBwd:
        /* <DEDUP_REMOVED lines=38> */
[----:B------:R-:W-:Y:S01]  /*0260*/  CS2R R56, SRZ ;  /* 0x0000000000387805 */ /* 0x000fe2000001ff00 */
[----:B------:R-:W-:-:S02]  /*0270*/  UIMAD.WIDE.U32 UR4, UR26, UR12, URZ ;  /* 0x0000000c1a0472a5 */ /* 0x000fc4000f8e00ff */
[----:B-1----:R-:W-:Y:S02]  /*0280*/  UISETP.NE.U32.AND UP0, UPT, UR20, URZ, UPT ;  /* 0x000000ff1400728c */ /* 0x002fe4000bf05070 */
        /* <DEDUP_REMOVED lines=82> */
[----:B------:R-:W-:Y:S01]  /*07b0*/  LOP3.LUT R184, R54, 0x1f, RZ, 0xc0, !PT ;  /* 0x0000001f36b87812 */ /* 0x000fe200078ec0ff */
[----:B------:R-:W-:Y:S01]  /*07c0*/  UMOV UR19, UR21 ;  /* 0x0000001500137c82 */ /* 0x000fe20008000000 */
[C---:B------:R-:W-:Y:S02]  /*07d0*/  LOP3.LUT R3, R0.reuse, 0x3e00, RZ, 0xc0, !PT ;  /* 0x00003e0000037812 */ /* 0x040fe400078ec0ff */
[----:B------:R-:W-:Y:S02]  /*07e0*/  LEA.HI R0, R0, R0, RZ, 0x1b ;  /* 0x0000000000007211 */ /* 0x000fe400078fd8ff */
[----:B------:R-:W-:Y:S02]  /*07f0*/  LOP3.LUT R52, R3, 0x1f, R54, 0xf8, !PT ;  /* 0x0000001f03347812 */ /* 0x000fe400078ef836 */
[----:B------:R-:W-:Y:S01]  /*0800*/  LEA R51, R0, UR18, 0x2 ;  /* 0x0000001200337c11 */ /* 0x000fe2000f8e10ff */
[----:B------:R-:W-:Y:S01]  /*0810*/  UMOV UR18, UR20 ;  /* 0x0000001400127c82 */ /* 0x000fe20008000000 */
        /* <DEDUP_REMOVED lines=15> */
.L_x_7165:
        /* <DEDUP_REMOVED lines=67> */
[-C--:B------:R-:W-:Y:S02]  /*0d40*/  LEA.HI.SX32 R34, R35, R35.reuse, 0x1b ;  /* 0x0000002323227211 */ /* 0x080fe400078fdaff */
[----:B------:R-:W-:-:S02]  /*0d50*/  LEA.HI.SX32 R20, R20, R35, 0x1b ;  /* 0x0000002314147211 */ /* 0x000fc400078fdaff */
[-C--:B------:R-:W-:Y:S02]  /*0d60*/  LEA.HI.SX32 R24, R24, R35.reuse, 0x1b ;  /* 0x0000002318187211 */ /* 0x080fe400078fdaff */
[-C--:B------:R-:W-:Y:S02]  /*0d70*/  LEA.HI.SX32 R26, R26, R35.reuse, 0x1b ;  /* 0x000000231a1a7211 */ /* 0x080fe400078fdaff */
[----:B------:R-:W-:Y:S02]  /*0d80*/  IADD3 R22, PT, PT, R35, 0x40, RZ ;  /* 0x0000004023167810 */ /* 0x000fe40007ffe0ff */
[----:B------:R-:W-:Y:S02]  /*0d90*/  LEA.HI.SX32 R6, R6, R35, 0x1b ;  /* 0x0000002306067211 */ /* 0x000fe400078fdaff */
[----:B------:R-:W-:Y:S02]  /*0da0*/  LEA R34, R34, UR27, 0x1 ;  /* 0x0000001b22227c11 */ /* 0x000fe4000f8e08ff */
[----:B------:R-:W-:-:S02]  /*0db0*/  LEA R33, R20, UR27, 0x1 ;  /* 0x0000001b14217c11 */ /* 0x000fc4000f8e08ff */
[----:B------:R-:W-:Y:S02]  /*0dc0*/  LEA R31, R24, UR27, 0x1 ;  /* 0x0000001b181f7c11 */ /* 0x000fe4000f8e08ff */
[----:B------:R-:W-:Y:S02]  /*0dd0*/  LEA R29, R26, UR27, 0x1 ;  /* 0x0000001b1a1d7c11 */ /* 0x000fe4000f8e08ff */
[C---:B------:R-:W-:Y:S02]  /*0de0*/  IADD3 R24, PT, PT, R35.reuse, 0x120, RZ ;  /* 0x0000012023187810 */ /* 0x040fe40007ffe0ff */
[----:B------:R-:W-:Y:S02]  /*0df0*/  LEA.HI.SX32 R22, R22, R35, 0x1b ;  /* 0x0000002316167211 */ /* 0x000fe400078fdaff */
[----:B------:R-:W-:Y:S02]  /*0e00*/  LEA R30, R6, UR27, 0x1 ;  /* 0x0000001b061e7c11 */ /* 0x000fe4000f8e08ff */
[----:B------:R-:W-:-:S02]  /*0e10*/  IADD3 R26, PT, PT, R35, 0x140, RZ ;  /* 0x00000140231a7810 */ /* 0x000fc40007ffe0ff */
[C---:B------:R-:W-:Y:S02]  /*0e20*/  IADD3 R6, PT, PT, R35.reuse, 0xc0, RZ ;  /* 0x000000c023067810 */ /* 0x040fe40007ffe0ff */
[-C--:B------:R-:W-:Y:S02]  /*0e30*/  LEA.HI.SX32 R24, R24, R35.reuse, 0x1b ;  /* 0x0000002318187211 */ /* 0x080fe400078fdaff */
[----:B------:R-:W-:Y:S02]  /*0e40*/  LEA R32, R22, UR27, 0x1 ;  /* 0x0000001b16207c11 */ /* 0x000fe4000f8e08ff */
[C---:B------:R-:W-:Y:S02]  /*0e50*/  IADD3 R20, PT, PT, R35.reuse, 0xe0, RZ ;  /* 0x000000e023147810 */ /* 0x040fe40007ffe0ff */
[----:B------:R-:W-:Y:S02]  /*0e60*/  LEA.HI.SX32 R6, R6, R35, 0x1b ;  /* 0x0000002306067211 */ /* 0x000fe400078fdaff */
[----:B------:R-:W-:-:S02]  /*0e70*/  IADD3 R22, PT, PT, R35, 0x100, RZ ;  /* 0x0000010023167810 */ /* 0x000fc40007ffe0ff */
[----:B------:R-:W-:Y:S02]  /*0e80*/  LEA R25, R24, UR27, 0x1 ;  /* 0x0000001b18197c11 */ /* 0x000fe4000f8e08ff */
[-C--:B------:R-:W-:Y:S02]  /*0e90*/  LEA.HI.SX32 R20, R20, R35.reuse, 0x1b ;  /* 0x0000002314147211 */ /* 0x080fe400078fdaff */
[----:B------:R-:W-:Y:S02]  /*0ea0*/  LEA R28, R6, UR27, 0x1 ;  /* 0x0000001b061c7c11 */ /* 0x000fe4000f8e08ff */
[----:B------:R-:W-:Y:S02]  /*0eb0*/  LEA.HI.SX32 R22, R22, R35, 0x1b ;  /* 0x0000002316167211 */ /* 0x000fe400078fdaff */
[----:B------:R-:W-:Y:S02]  /*0ec0*/  IADD3 R6, PT, PT, R35, 0x180, RZ ;  /* 0x0000018023067810 */ /* 0x000fe40007ffe0ff */
[----:B------:R-:W-:-:S02]  /*0ed0*/  LEA R27, R20, UR27, 0x1 ;  /* 0x0000001b141b7c11 */ /* 0x000fc4000f8e08ff */
[----:B------:R-:W-:Y:S02]  /*0ee0*/  LEA.HI.SX32 R6, R6, R35, 0x1b ;  /* 0x0000002306067211 */ /* 0x000fe400078fdaff */
[----:B------:R-:W-:-:S04]  /*0ef0*/  IADD3 R20, PT, PT, R35, 0x1e0, RZ ;  /* 0x000001e023147810 */ /* 0x000fc80007ffe0ff */
[----:B------:R-:W-:Y:S02]  /*0f00*/  LEA.HI.SX32 R7, R20, R35, 0x1b ;  /* 0x0000002314077211 */ /* 0x000fe400078fdaff */
[----:B------:R-:W-:Y:S02]  /*0f10*/  P2R R76, PR, RZ, 0x1 ;  /* 0x00000001ff4c7803 */ /* 0x000fe40000000000 */
[----:B------:R-:W-:Y:S02]  /*0f20*/  ISETP.GE.AND P0, PT, R52, UR40, PT ;  /* 0x0000002834007c0c */ /* 0x000fe4000bf06270 */
[----:B------:R-:W-:Y:S02]  /*0f30*/  P2R R75, PR, RZ, 0x2 ;  /* 0x00000002ff4b7803 */ /* 0x000fe40000000000 */
[----:B------:R-:W-:Y:S02]  /*0f40*/  P2R R74, PR, RZ, 0x4 ;  /* 0x00000004ff4a7803 */ /* 0x000fe40000000000 */
[----:B------:R-:W-:-:S02]  /*0f50*/  ISETP.GE.AND P1, PT, R48, UR40, PT ;  /* 0x0000002830007c0c */ /* 0x000fc4000bf26270 */
[----:B------:R-:W-:Y:S02]  /*0f60*/  P2R R72, PR, RZ, 0x8 ;  /* 0x00000008ff487803 */ /* 0x000fe40000000000 */
[----:B------:R-:W-:Y:S02]  /*0f70*/  ISETP.GE.AND P2, PT, R49, UR40, PT ;  /* 0x0000002831007c0c */ /* 0x000fe4000bf46270 */
[----:B------:R-:W-:Y:S02]  /*0f80*/  ISETP.GE.AND P3, PT, R50, UR40, PT ;  /* 0x0000002832007c0c */ /* 0x000fe4000bf66270 */
[----:B------:R-:W-:Y:S02]  /*0f90*/  PRMT R67, RZ, 0x7610, R67 ;  /* 0x00007610ff437816 */ /* 0x000fe40000000043 */
[----:B------:R-:W-:Y:S01]  /*0fa0*/  PRMT R73, RZ, 0x7610, R73 ;  /* 0x00007610ff497816 */ /* 0x000fe20000000049 */
[----:B--2---:R-:W-:Y:S04]  /*0fb0*/  STS.U16 [R34], R9 ;  /* 0x0000000922007388 */ /* 0x004fe80000000400 */
[----:B---3--:R0:W-:Y:S04]  /*0fc0*/  STS.U16 [R33+0x40], R0 ;  /* 0x0000400021007388 */ /* 0x0081e80000000400 */
[----:B----4-:R-:W-:Y:S01]  /*0fd0*/  STS.U16 [R32+0x80], R11 ;  /* 0x0000800b20007388 */ /* 0x010fe20000000400 */
[----:B0-----:R-:W-:-:S04]  /*0fe0*/  LEA.HI.SX32 R0, R26, R35, 0x1b ;  /* 0x000000231a007211 */ /* 0x001fc800078fdaff */
[----:B------:R-:W-:Y:S02]  /*0ff0*/  LEA R24, R0, UR27, 0x1 ;  /* 0x0000001b00187c11 */ /* 0x000fe4000f8e08ff */
[C---:B------:R-:W-:Y:S01]  /*1000*/  IADD3 R0, PT, PT, R35.reuse, 0x160, RZ ;  /* 0x0000016023007810 */ /* 0x040fe20007ffe0ff */
[----:B------:R0:W-:Y:S01]  /*1010*/  STS.U16 [R31+0xc0], R8 ;  /* 0x0000c0081f007388 */ /* 0x0001e20000000400 */
[----:B------:R-:W-:Y:S02]  /*1020*/  LEA R26, R22, UR27, 0x1 ;  /* 0x0000001b161a7c11 */ /* 0x000fe4000f8e08ff */
[----:B------:R-:W-:Y:S02]  /*1030*/  LEA.HI.SX32 R0, R0, R35, 0x1b ;  /* 0x0000002300007211 */ /* 0x000fe400078fdaff */
[----:B0-----:R-:W-:Y:S01]  /*1040*/  IADD3 R8, PT, PT, R35, 0x1a0, RZ ;  /* 0x000001a023087810 */ /* 0x001fe20007ffe0ff */
[----:B------:R-:W-:Y:S01]  /*1050*/  STS.U16 [R30+0x100], R13 ;  /* 0x0001000d1e007388 */ /* 0x000fe20000000400 */
[----:B------:R-:W-:-:S02]  /*1060*/  LEA R23, R0, UR27, 0x1 ;  /* 0x0000001b00177c11 */ /* 0x000fc4000f8e08ff */
[----:B------:R-:W-:Y:S01]  /*1070*/  LEA.HI.SX32 R8, R8, R35, 0x1b ;  /* 0x0000002308087211 */ /* 0x000fe200078fdaff */
[----:B------:R0:W-:Y:S01]  /*1080*/  STS.U16 [R29+0x140], R10 ;  /* 0x0001400a1d007388 */ /* 0x0001e20000000400 */
[----:B------:R-:W-:-:S03]  /*1090*/  LEA R22, R6, UR27, 0x1 ;  /* 0x0000001b06167c11 */ /* 0x000fc6000f8e08ff */
[----:B------:R-:W-:Y:S01]  /*10a0*/  STS.U16 [R28+0x180], R15 ;  /* 0x0001800f1c007388 */ /* 0x000fe20000000400 */
[----:B------:R-:W-:-:S03]  /*10b0*/  LEA R21, R8, UR27, 0x1 ;  /* 0x0000001b08157c11 */ /* 0x000fc6000f8e08ff */
[----:B------:R-:W-:Y:S01]  /*10c0*/  STS.U16 [R27+0x1c0], R12 ;  /* 0x0001c00c1b007388 */ /* 0x000fe20000000400 */
[----:B0-----:R-:W-:-:S03]  /*10d0*/  IADD3 R10, PT, PT, R35, 0x1c0, RZ ;  /* 0x000001c0230a7810 */ /* 0x001fc60007ffe0ff */
[----:B------:R-:W-:Y:S01]  /*10e0*/  STS.U16 [R26+0x200], R17 ;  /* 0x000200111a007388 */ /* 0x000fe20000000400 */
[----:B------:R-:W-:-:S03]  /*10f0*/  SHF.L.U32 R0, R35, 0x4, RZ ;  /* 0x0000000423007819 */ /* 0x000fc600000006ff */
[----:B------:R-:W-:Y:S01]  /*1100*/  STS.U16 [R25+0x240], R14 ;  /* 0x0002400e19007388 */ /* 0x000fe20000000400 */
[----:B------:R-:W-:-:S03]  /*1110*/  LEA.HI.SX32 R10, R10, R35, 0x1b ;  /* 0x000000230a0a7211 */ /* 0x000fc600078fdaff */
[----:B------:R0:W-:Y:S04]  /*1120*/  STS.U16 [R24+0x280], R19 ;  /* 0x0002801318007388 */ /* 0x0001e80000000400 */
[----:B------:R-:W-:Y:S01]  /*1130*/  STS.U16 [R23+0x2c0], R16 ;  /* 0x0002c01017007388 */ /* 0x000fe20000000400 */
[----:B------:R-:W-:-:S03]  /*1140*/  LEA R20, R10, UR27, 0x1 ;  /* 0x0000001b0a147c11 */ /* 0x000fc6000f8e08ff */
[----:B------:R-:W-:Y:S04]  /*1150*/  STS.U16 [R22+0x300], R63 ;  /* 0x0003003f16007388 */ /* 0x000fe80000000400 */
[----:B------:R1:W-:Y:S01]  /*1160*/  STS.U16 [R21+0x340], R18 ;  /* 0x0003401215007388 */ /* 0x0003e20000000400 */
[----:B0-----:R-:W-:-:S03]  /*1170*/  LEA R19, R7, UR27, 0x1 ;  /* 0x0000001b07137c11 */ /* 0x001fc6000f8e08ff */
[----:B------:R-:W-:Y:S01]  /*1180*/  STS.U16 [R20+0x380], R65 ;  /* 0x0003804114007388 */ /* 0x000fe20000000400 */
[----:B-1----:R-:W-:-:S03]  /*1190*/  LEA.HI.SX32 R18, R0, R0, 0x1b ;  /* 0x0000000000127211 */ /* 0x002fc600078fdaff */
[----:B------:R0:W-:Y:S01]  /*11a0*/  STS.U16 [R19+0x3c0], R60 ;  /* 0x0003c03c13007388 */ /* 0x0001e20000000400 */
[----:B------:R-:W-:Y:S01]  /*11b0*/  LEA R18, R18, UR27, 0x1 ;  /* 0x0000001b12127c11 */ /* 0x000fe2000f8e08ff */
[----:B------:R-:W-:-:S04]  /*11c0*/  NOP ;  /* 0x0000000000007918 */ /* 0x000fc80000000000 */
        /* <DEDUP_REMOVED lines=20> */
[----:B------:R-:W-:Y:S02]  /*1310*/  PRMT R9, RZ, 0x7610, R9 ;  /* 0x00007610ff097816 */ /* 0x000fe40000000009 */
[----:B------:R-:W-:Y:S01]  /*1320*/  PRMT R6, RZ, 0x7610, R6 ;  /* 0x00007610ff067816 */ /* 0x000fe20000000006 */
        /* <DEDUP_REMOVED lines=28> */
[----:B0-----:R-:W-:-:S03]  /*14f0*/  PRMT R60, RZ, 0x7610, R60 ;  /* 0x00007610ff3c7816 */ /* 0x001fc6000000003c */
        /* <DEDUP_REMOVED lines=43> */
[----:B------:R-:W3:Y:S04]  /*17b0*/  LDS.U16 R15, [R18+0x8] ;  /* 0x00000800120f7984 */ /* 0x000ee80000000400 */
[----:B------:R-:W4:Y:S04]  /*17c0*/  LDS.U16 R16, [R18+0xa] ;  /* 0x00000a0012107984 */ /* 0x000f280000000400 */
        /* <DEDUP_REMOVED lines=41> */
[----:B---3--:R-:W-:Y:S02]  /*1a60*/  HADD2.F32 R15, -RZ, R15.H0_H0 ;  /* 0x2000000fff0f7230 */ /* 0x008fe40000004100 */
[----:B----4-:R-:W-:-:S02]  /*1a70*/  HADD2.F32 R3, -RZ, R16.H0_H0 ;  /* 0x20000010ff037230 */ /* 0x010fc40000004100 */
[----:B------:R-:W-:Y:S01]  /*1a80*/  HADD2.F32 R17, -RZ, R17.H0_H0 ;  /* 0x20000011ff117230 */ /* 0x000fe20000004100 */
[----:B------:R-:W-:Y:S01]  /*1a90*/  BSSY.RECONVERGENT B0, `(.L_x_7094) ;  /* 0x0000059000007945 */ /* 0x000fe20003800200 */
[----:B------:R-:W-:Y:S02]  /*1aa0*/  PRMT R96, RZ, 0x7610, R96 ;  /* 0x00007610ff607816 */ /* 0x000fe40000000060 */
[----:B------:R-:W-:Y:S02]  /*1ab0*/  CS2R R94, SRZ ;  /* 0x00000000005e7805 */ /* 0x000fe4000001ff00 */
[----:B------:R-:W-:Y:S02]  /*1ac0*/  CS2R R92, SRZ ;  /* 0x00000000005c7805 */ /* 0x000fe4000001ff00 */
        /* <DEDUP_REMOVED lines=44> */
[----:B------:R-:W-:-:S02]  /*1d90*/  HFMA2 R87, -RZ, RZ, 0, 0 ;  /* 0x00000000ff577431 */ /* 0x000fc400000001ff */
[----:B------:R-:W-:Y:S01]  /*1da0*/  HFMA2 R76, -RZ, RZ, 0, 0 ;  /* 0x00000000ff4c7431 */ /* 0x000fe200000001ff */
[----:B------:R-:W-:Y:S02]  /*1db0*/  FSETP.GTU.FTZ.AND P1, PT, R85, 20, PT ;  /* 0x41a000005500780b */ /* 0x000fe40003f3c000 */
[----:B------:R-:W-:Y:S02]  /*1dc0*/  CS2R R78, SRZ ;  /* 0x00000000004e7805 */ /* 0x000fe4000001ff00 */
[----:B------:R-:W-:Y:S01]  /*1dd0*/  FSETP.GTU.FTZ.AND P2, PT, R84, 20, PT ;  /* 0x41a000005400780b */ /* 0x000fe20003f5c000 */
[----:B------:R-:W-:Y:S01]  /*1de0*/  FADD.FTZ R77, R17, R58 ;  /* 0x0000003a114d7221 */ /* 0x000fe20000010000 */
[----:B------:R-:W-:Y:S02]  /*1df0*/  FSETP.GTU.FTZ.AND P3, PT, R83, 20, PT ;  /* 0x41a000005300780b */ /* 0x000fe40003f7c000 */
[----:B------:R-:W-:Y:S02]  /*1e00*/  FSETP.GTU.FTZ.AND P4, PT, R81, 20, PT ;  /* 0x41a000005100780b */ /* 0x000fe40003f9c000 */
[----:B------:R-:W-:-:S02]  /*1e10*/  FSETP.GTU.FTZ.AND P5, PT, R82, 20, PT ;  /* 0x41a000005200780b */ /* 0x000fc40003fbc000 */
        /* <DEDUP_REMOVED lines=32> */
.L_x_7095:
[----:B------:R-:W-:Y:S05]  /*2020*/  BSYNC.RECONVERGENT B0 ;  /* 0x0000000000007941 */ /* 0x000fea0003800200 */
.L_x_7094:
        /* <DEDUP_REMOVED lines=38> */
.L_x_7097:
[----:B------:R-:W-:Y:S05]  /*2290*/  BSYNC.RECONVERGENT B0 ;  /* 0x0000000000007941 */ /* 0x000fea0003800200 */
.L_x_7096:
        /* <DEDUP_REMOVED lines=39> */
.L_x_7099:
[----:B------:R-:W-:Y:S05]  /*2510*/  BSYNC.RECONVERGENT B0 ;  /* 0x0000000000007941 */ /* 0x000fea0003800200 */
.L_x_7098:
        /* <DEDUP_REMOVED lines=39> */
.L_x_7101:
[----:B------:R-:W-:Y:S05]  /*2790*/  BSYNC.RECONVERGENT B0 ;  /* 0x0000000000007941 */ /* 0x000fea0003800200 */
.L_x_7100:
        /* <DEDUP_REMOVED lines=39> */
.L_x_7103:
[----:B------:R-:W-:Y:S05]  /*2a10*/  BSYNC.RECONVERGENT B0 ;  /* 0x0000000000007941 */ /* 0x000fea0003800200 */
.L_x_7102:
        /* <DEDUP_REMOVED lines=39> */
.L_x_7105:
[----:B------:R-:W-:Y:S05]  /*2c90*/  BSYNC.RECONVERGENT B0 ;  /* 0x0000000000007941 */ /* 0x000fea0003800200 */
.L_x_7104:
        /* <DEDUP_REMOVED lines=39> */
.L_x_7107:
[----:B------:R-:W-:Y:S05]  /*2f10*/  BSYNC.RECONVERGENT B0 ;  /* 0x0000000000007941 */ /* 0x000fea0003800200 */
.L_x_7106:
        /* <DEDUP_REMOVED lines=39> */
.L_x_7109:
[----:B------:R-:W-:Y:S05]  /*3190*/  BSYNC.RECONVERGENT B0 ;  /* 0x0000000000007941 */ /* 0x000fea0003800200 */
.L_x_7108:
        /* <DEDUP_REMOVED lines=39> */
.L_x_7111:
[----:B------:R-:W-:Y:S05]  /*3410*/  BSYNC.RECONVERGENT B0 ;  /* 0x0000000000007941 */ /* 0x000fea0003800200 */
.L_x_7110:
        /* <DEDUP_REMOVED lines=39> */
.L_x_7113:
[----:B------:R-:W-:Y:S05]  /*3690*/  BSYNC.RECONVERGENT B0 ;  /* 0x0000000000007941 */ /* 0x000fea0003800200 */
.L_x_7112:
        /* <DEDUP_REMOVED lines=44> */
.L_x_7115:
[----:B------:R-:W-:Y:S05]  /*3960*/  BSYNC.RECONVERGENT B0 ;  /* 0x0000000000007941 */ /* 0x000fea0003800200 */
.L_x_7114:
        /* <DEDUP_REMOVED lines=32> */
.L_x_7117:
[----:B------:R-:W-:Y:S05]  /*3b70*/  BSYNC.RECONVERGENT B0 ;  /* 0x0000000000007941 */ /* 0x000fea0003800200 */
.L_x_7116:
        /* <DEDUP_REMOVED lines=32> */
.L_x_7119:
[----:B------:R-:W-:Y:S05]  /*3d80*/  BSYNC.RECONVERGENT B0 ;  /* 0x0000000000007941 */ /* 0x000fea0003800200 */
.L_x_7118:
        /* <DEDUP_REMOVED lines=32> */
.L_x_7121:
[----:B------:R-:W-:Y:S05]  /*3f90*/  BSYNC.RECONVERGENT B0 ;  /* 0x0000000000007941 */ /* 0x000fea0003800200 */
.L_x_7120:
        /* <DEDUP_REMOVED lines=32> */
.L_x_7123:
[----:B------:R-:W-:Y:S05]  /*41a0*/  BSYNC.RECONVERGENT B0 ;  /* 0x0000000000007941 */ /* 0x000fea0003800200 */
.L_x_7122:
        /* <DEDUP_REMOVED lines=32> */
.L_x_7125:
[----:B------:R-:W-:Y:S05]  /*43b0*/  BSYNC.RECONVERGENT B0 ;  /* 0x0000000000007941 */ /* 0x000fea0003800200 */
.L_x_7124:
        /* <DEDUP_REMOVED lines=42> */
.L_x_7164:
[----:B0-----:R-:W-:Y:S02]  /*4660*/  MOV R2, R52 ;  /* 0x0000003400027202 */ /* 0x001fe40000000f00 */
[----:B------:R-:W-:Y:S02]  /*4670*/  MOV R3, RZ ;  /* 0x000000ff00037202 */ /* 0x000fe40000000f00 */
        /* <DEDUP_REMOVED lines=40> */
[----:B--2---:R-:W-:-:S02]  /*4900*/  @!P3 PRMT R149, R12, 0x5410, RZ ;  /* 0x000054100c95b816 */ /* 0x004fc400000000ff */
        /* <DEDUP_REMOVED lines=47> */
[----:B-1----:R1:W-:Y:S01]  /*4c00*/  STS.U16 [R27+0x1c0], R14 ;  /* 0x0001c00e1b007388 */ /* 0x0023e20000000400 */
        /* <DEDUP_REMOVED lines=33> */
[C---:B0-----:R-:W-:Y:S01]  /*4e20*/  FMUL.FTZ R15, R2.reuse, R86 ;  /* 0x00000056020f7220 */ /* 0x041fe20000410000 */
[----:B------:R-:W-:Y:S01]  /*4e30*/  UIADD3 UR20, UPT, UPT, UR41, -0x100, URZ ;  /* 0xffffff0029147890 */ /* 0x000fe2000fffe0ff */
[C---:B------:R-:W-:Y:S01]  /*4e40*/  FMUL.FTZ R164, R2.reuse, R85 ;  /* 0x0000005502a47220 */ /* 0x040fe20000410000 */
[C---:B------:R-:W-:Y:S02]  /*4e50*/  FMUL.FTZ R168, R2.reuse, R84 ;  /* 0x0000005402a87220 */ /* 0x040fe40000410000 */
[----:B------:R-:W-:Y:S01]  /*4e60*/  ULOP3.LUT UR20, UR20, 0x100, URZ, 0xc0, !UPT ;  /* 0x0000010014147892 */ /* 0x000fe2000f8ec0ff */
        /* <DEDUP_REMOVED lines=79> */
.L_x_7128:
[----:B------:R-:W-:-:S06]  /*5360*/  LEA R218, R54, UR27, 0x2 ;  /* 0x0000001b36da7c11 */ /* 0x000fcc000f8e10ff */
[----:B------:R-:W0:Y:S02]  /*5370*/  LDS R218, [R218+0x16ac] ;  /* 0x0016ac00dada7984 */ /* 0x000e240000000800 */
.L_x_7129:
[----:B------:R-:W-:Y:S05]  /*5380*/  BSYNC.RECONVERGENT B0 ;  /* 0x0000000000007941 */ /* 0x000fea0003800200 */
.L_x_7127:
        /* <DEDUP_REMOVED lines=53> */
[C---:B------:R-:W-:Y:S01]  /*56e0*/  FFMA.FTZ R3, R187.reuse, R3, R210 ;  /* 0x00000003bb037223 */ /* 0x040fe200000100d2 */
        /* <DEDUP_REMOVED lines=13> */
[C---:B------:R-:W-:Y:S01]  /*57c0*/  FMUL.FTZ R12, R179.reuse, R12 ;  /* 0x0000000cb30c7220 */ /* 0x040fe20000410000 */
        /* <DEDUP_REMOVED lines=20> */
[----:B------:R-:W-:Y:S01]  /*5910*/  FFMA.FTZ R12, R160, R12, R163 ;  /* 0x0000000ca00c7223 */ /* 0x000fe200000100a3 */
[----:B------:R-:W-:Y:S01]  /*5920*/  FFMA.FTZ R215, R168, R213, R165 ;  /* 0x000000d5a8d77223 */ /* 0x000fe200000100a5 */
[C---:B------:R-:W-:Y:S01]  /*5930*/  FMUL.FTZ R213, R164.reuse, R13 ;  /* 0x0000000da4d57220 */ /* 0x040fe20000410000 */
[----:B------:R-:W-:Y:S01]  /*5940*/  FMUL.FTZ R3, R183, R2 ;  /* 0x00000002b7037220 */ /* 0x000fe20000410000 */
[----:B------:R-:W-:Y:S01]  /*5950*/  FFMA.FTZ R12, R157, R12, R162 ;  /* 0x0000000c9d0c7223 */ /* 0x000fe200000100a2 */
[----:B------:R-:W-:Y:S01]  /*5960*/  FFMA.FTZ R224, R164, R215, R161 ;  /* 0x000000d7a4e07223 */ /* 0x000fe200000100a1 */
[----:B------:R-:W-:Y:S01]  /*5970*/  ISETP.NE.AND P2, PT, R184, 0x1f, PT ;  /* 0x0000001fb800780c */ /* 0x000fe20003f45270 */
[----:B------:R-:W-:Y:S01]  /*5980*/  FMUL.FTZ R2, R180, R3 ;  /* 0x00000003b4027220 */ /* 0x000fe20000410000 */
[----:B------:R-:W0:Y:S01]  /*5990*/  SHFL.DOWN PT, R226, R213, 0x1, 0x1f ;  /* 0x08201f00d5e27f89 */ /* 0x000e2200000e0000 */
[----:B------:R-:W-:Y:S01]  /*59a0*/  ISETP.GE.AND P0, PT, R35, 0x1, PT ;  /* 0x000000012300780c */ /* 0x000fe20003f06270 */
[----:B------:R-:W-:Y:S01]  /*59b0*/  UISETP.GE.AND UP0, UPT, UR12, UR42, UPT ;  /* 0x0000002a0c00728c */ /* 0x000fe2000bf06270 */
[----:B------:R-:W-:Y:S01]  /*59c0*/  FMUL.FTZ R3, R175, R2 ;  /* 0x00000002af037220 */ /* 0x000fe20000410000 */
[----:B------:R-:W1:Y:S01]  /*59d0*/  SHFL.UP PT, R13, R12, 0x1, RZ ;  /* 0x042000000c0d7989 */ /* 0x000e6200000e00ff */
[----:B------:R-:W-:Y:S01]  /*59e0*/  ISETP.GT.U32.AND P3, PT, R184, 0x17, PT ;  /* 0x00000017b800780c */ /* 0x000fe20003f64070 */
[----:B------:R-:W-:Y:S01]  /*59f0*/  UMOV UR20, UR23 ;  /* 0x0000001700147c82 */ /* 0x000fe20008000000 */
[----:B------:R-:W-:Y:S01]  /*5a00*/  FMUL.FTZ R2, R170, R3 ;  /* 0x00000003aa027220 */ /* 0x000fe20000410000 */
[----:B------:R-:W2:Y:S01]  /*5a10*/  SHFL.DOWN PT, R217, R224, 0x1, 0x1f ;  /* 0x08201f00e0d97f89 */ /* 0x000ea200000e0000 */
[----:B------:R-:W-:Y:S01]  /*5a20*/  SHF.R.S32.HI R223, RZ, 0x1f, R59 ;  /* 0x0000001fffdf7819 */ /* 0x000fe2000001143b */
[----:B------:R-:W-:Y:S01]  /*5a30*/  BSSY.RECONVERGENT B0, `(.L_x_7130) ;  /* 0x00000fa000007945 */ /* 0x000fe20003800200 */
[----:B------:R-:W-:Y:S01]  /*5a40*/  FMUL.FTZ R3, R167, R2 ;  /* 0x00000002a7037220 */ /* 0x000fe20000410000 */
[----:B------:R-:W-:-:S03]  /*5a50*/  ISETP.NE.AND P6, PT, R54, RZ, PT ;  /* 0x000000ff3600720c */ /* 0x000fc60003fc5270 */
[----:B------:R-:W-:-:S04]  /*5a60*/  FMUL.FTZ R2, R160, R3 ;  /* 0x00000003a0027220 */ /* 0x000fc80000410000 */
[----:B------:R-:W-:Y:S01]  /*5a70*/  FMUL.FTZ R215, R157, R2 ;  /* 0x000000029dd77220 */ /* 0x000fe20000410000 */
[----:B0-----:R-:W-:-:S04]  /*5a80*/  @P2 FMUL.FTZ R3, R226, R213 ;  /* 0x000000d5e2032220 */ /* 0x001fc80000410000 */
[----:B------:R-:W0:Y:S01]  /*5a90*/  SHFL.UP PT, R2, R215, 0x1, RZ ;  /* 0x04200000d7027989 */ /* 0x000e2200000e00ff */
[----:B-1----:R-:W-:Y:S01]  /*5aa0*/  FFMA.FTZ R13, R215, R13, R12 ;  /* 0x0000000dd70d7223 */ /* 0x002fe2000001000c */
[----:B--2---:R-:W-:Y:S01]  /*5ab0*/  @P2 FFMA.FTZ R224, R213, R217, R224 ;  /* 0x000000d9d5e02223 */ /* 0x004fe200000100e0 */
[----:B------:R-:W-:-:S03]  /*5ac0*/  @P2 MOV R213, R3 ;  /* 0x0000000300d52202 */ /* 0x000fc60000000f00 */
[----:B------:R-:W-:Y:S01]  /*5ad0*/  FSEL R12, R12, R13, !P0 ;  /* 0x0000000d0c0c7208 */ /* 0x000fe20004000000 */
[----:B------:R-:W1:Y:S01]  /*5ae0*/  SHFL.DOWN PT, R217, R224, 0x2, 0x1f ;  /* 0x08401f00e0d97f89 */ /* 0x000e6200000e0000 */
[----:B------:R-:W-:-:S03]  /*5af0*/  ISETP.GT.U32.AND P2, PT, R184, 0x1d, PT ;  /* 0x0000001db800780c */ /* 0x000fc60003f44070 */
[----:B------:R-:W2:Y:S04]  /*5b00*/  SHFL.DOWN PT, R226, R213, 0x2, 0x1f ;  /* 0x08401f00d5e27f89 */ /* 0x000ea800000e0000 */
[----:B------:R-:W4:Y:S01]  /*5b10*/  SHFL.UP PT, R3, R12, 0x2, RZ ;  /* 0x044000000c037989 */ /* 0x000f2200000e00ff */
[----:B0-----:R-:W-:Y:S01]  /*5b20*/  @P0 FMUL.FTZ R215, R215, R2 ;  /* 0x00000002d7d70220 */ /* 0x001fe20000410000 */
[----:B------:R-:W-:-:S04]  /*5b30*/  ISETP.GE.AND P0, PT, R35, 0x2, PT ;  /* 0x000000022300780c */ /* 0x000fc80003f06270 */
[----:B------:R-:W0:Y:S01]  /*5b40*/  SHFL.UP PT, R2, R215, 0x2, RZ ;  /* 0x04400000d7027989 */ /* 0x000e2200000e00ff */
[C---:B-1----:R-:W-:Y:S01]  /*5b50*/  @!P2 FFMA.FTZ R224, R213.reuse, R217, R224 ;  /* 0x000000d9d5e0a223 */ /* 0x042fe200000100e0 */
[----:B--2---:R-:W-:Y:S01]  /*5b60*/  @!P2 FMUL.FTZ R13, R213, R226 ;  /* 0x000000e2d50da220 */ /* 0x004fe20000410000 */
[----:B----4-:R-:W-:-:S04]  /*5b70*/  FFMA.FTZ R3, R215, R3, R12 ;  /* 0x00000003d7037223 */ /* 0x010fc8000001000c */
[----:B------:R-:W-:Y:S02]  /*5b80*/  @!P2 MOV R213, R13 ;  /* 0x0000000d00d5a202 */ /* 0x000fe40000000f00 */
[----:B------:R-:W1:Y:S01]  /*5b90*/  SHFL.DOWN PT, R13, R224, 0x4, 0x1f ;  /* 0x08801f00e00d7f89 */ /* 0x000e6200000e0000 */
[----:B------:R-:W-:Y:S02]  /*5ba0*/  ISETP.GE.AND P2, PT, R35, 0x4, PT ;  /* 0x000000042300780c */ /* 0x000fe40003f46270 */
[----:B------:R-:W-:Y:S02]  /*5bb0*/  FSEL R226, R12, R3, !P0 ;  /* 0x000000030ce27208 */ /* 0x000fe40004000000 */
[----:B------:R-:W2:Y:S01]  /*5bc0*/  SHFL.DOWN PT, R12, R213, 0x4, 0x1f ;  /* 0x08801f00d50c7f89 */ /* 0x000ea200000e0000 */
[----:B0-----:R-:W-:Y:S01]  /*5bd0*/  @P0 FMUL.FTZ R215, R215, R2 ;  /* 0x00000002d7d70220 */ /* 0x001fe20000410000 */
[----:B------:R-:W-:Y:S02]  /*5be0*/  ISETP.GT.U32.AND P0, PT, R184, 0x1b, PT ;  /* 0x0000001bb800780c */ /* 0x000fe40003f04070 */
[----:B------:R-:W0:Y:S04]  /*5bf0*/  SHFL.UP PT, R3, R226, 0x4, RZ ;  /* 0x04800000e2037989 */ /* 0x000e2800000e00ff */
[----:B------:R-:W4:Y:S07]  /*5c00*/  SHFL.UP PT, R2, R215, 0x4, RZ ;  /* 0x04800000d7027989 */ /* 0x000f2e00000e00ff */
[C---:B-1----:R-:W-:Y:S01]  /*5c10*/  @!P0 FFMA.FTZ R224, R213.reuse, R13, R224 ;  /* 0x0000000dd5e08223 */ /* 0x042fe200000100e0 */
[----:B------:R-:W-:Y:S01]  /*5c20*/  MOV R13, RZ ;  /* 0x000000ff000d7202 */ /* 0x000fe20000000f00 */
[----:B--2---:R-:W-:-:S03]  /*5c30*/  @!P0 FMUL.FTZ R12, R213, R12 ;  /* 0x0000000cd50c8220 */ /* 0x004fc60000410000 */
[----:B------:R-:W1:Y:S01]  /*5c40*/  SHFL.DOWN PT, R221, R224, 0x8, 0x1f ;  /* 0x09001f00e0dd7f89 */ /* 0x000e6200000e0000 */
[C---:B0-----:R-:W-:Y:S01]  /*5c50*/  FFMA.FTZ R3, R215.reuse, R3, R226 ;  /* 0x00000003d7037223 */ /* 0x041fe200000100e2 */
[----:B------:R-:W-:Y:S01]  /*5c60*/  @!P0 MOV R213, R12 ;  /* 0x0000000c00d58202 */ /* 0x000fe20000000f00 */
[----:B------:R-:W-:Y:S01]  /*5c70*/  HFMA2 R12, -RZ, RZ, 1.875, 0 ;  /* 0x3f800000ff0c7431 */ /* 0x000fe200000001ff */
[----:B------:R-:W-:Y:S01]  /*5c80*/  PLOP3.LUT P0, PT, PT, PT, UP0, 0x80, 0x8 ;  /* 0x000000000008781c */ /* 0x000fe20003f0f008 */
[----:B----4-:R-:W-:Y:S01]  /*5c90*/  @P2 FMUL.FTZ R215, R215, R2 ;  /* 0x00000002d7d72220 */ /* 0x010fe20000410000 */
[----:B------:R-:W-:Y:S02]  /*5ca0*/  FSEL R228, R226, R3, !P2 ;  /* 0x00000003e2e47208 */ /* 0x000fe40005000000 */
[----:B------:R-:W0:Y:S01]  /*5cb0*/  SHFL.DOWN PT, R226, R213, 0x8, 0x1f ;  /* 0x09001f00d5e27f89 */ /* 0x000e2200000e0000 */
[----:B------:R-:W-:Y:S02]  /*5cc0*/  ISETP.NE.OR P0, PT, R54, RZ, P0 ;  /* 0x000000ff3600720c */ /* 0x000fe40000705670 */
[----:B------:R-:W-:Y:S01]  /*5cd0*/  ISETP.GE.AND P2, PT, R35, 0x8, PT ;  /* 0x000000082300780c */ /* 0x000fe20003f46270 */
[----:B------:R-:W2:Y:S04]  /*5ce0*/  SHFL.UP PT, R3, R228, 0x8, RZ ;  /* 0x05000000e4037989 */ /* 0x000ea800000e00ff */
[----:B------:R-:W4:Y:S06]  /*5cf0*/  SHFL.UP PT, R2, R215, 0x8, RZ ;  /* 0x05000000d7027989 */ /* 0x000f2c00000e00ff */
[----:B------:R-:W-:Y:S01]  /*5d00*/  @!P0 LEA R217, R141, UR27, 0x3 ;  /* 0x0000001b8dd98c11 */ /* 0x000fe2000f8e18ff */
[----:B-1----:R-:W-:-:S04]  /*5d10*/  @!P3 FFMA.FTZ R224, R213, R221, R224 ;  /* 0x000000ddd5e0b223 */ /* 0x002fc800000100e0 */
[----:B------:R-:W-:Y:S01]  /*5d20*/  @!P0 LDS.64 R12, [R217+0x1728] ;  /* 0x00172800d90c8984 */ /* 0x000fe20000000a00 */
[----:B------:R-:W-:Y:S01]  /*5d30*/  ISETP.GE.AND P0, PT, R35, 0x10, PT ;  /* 0x000000102300780c */ /* 0x000fe20003f06270 */
[----:B0-----:R-:W-:Y:S01]  /*5d40*/  @!P3 FMUL.FTZ R219, R213, R226 ;  /* 0x000000e2d5dbb220 */ /* 0x001fe20000410000 */
[----:B--2---:R-:W-:-:S04]  /*5d50*/  FFMA.FTZ R3, R215, R3, R228 ;  /* 0x00000003d7037223 */ /* 0x004fc800000100e4 */
[----:B------:R-:W-:Y:S02]  /*5d60*/  @!P3 MOV R213, R219 ;  /* 0x000000db00d5b202 */ /* 0x000fe40000000f00 */
[----:B------:R-:W0:Y:S01]  /*5d70*/  SHFL.DOWN PT, R219, R224, 0x10, 0x1f ;  /* 0x0a001f00e0db7f89 */ /* 0x000e2200000e0000 */
[----:B----4-:R-:W-:Y:S01]  /*5d80*/  @P2 FMUL.FTZ R215, R215, R2 ;  /* 0x00000002d7d72220 */ /* 0x010fe20000410000 */
[----:B------:R-:W-:Y:S02]  /*5d90*/  FSEL R228, R228, R3, !P2 ;  /* 0x00000003e4e47208 */ /* 0x000fe40005000000 */
[----:B------:R-:W1:Y:S01]  /*5da0*/  SHFL.DOWN PT, R226, R213, 0x10, 0x1f ;  /* 0x0a001f00d5e27f89 */ /* 0x000e6200000e0000 */
[----:B------:R-:W-:-:S03]  /*5db0*/  ISETP.GT.U32.AND P2, PT, R184, 0xf, PT ;  /* 0x0000000fb800780c */ /* 0x000fc60003f44070 */
[----:B------:R-:W2:Y:S04]  /*5dc0*/  SHFL.UP PT, R3, R228, 0x10, RZ ;  /* 0x06000000e4037989 */ /* 0x000ea800000e00ff */
[----:B------:R-:W4:Y:S06]  /*5dd0*/  SHFL.UP PT, R2, R215, 0x10, RZ ;  /* 0x06000000d7027989 */ /* 0x000f2c00000e00ff */
[C---:B0-----:R-:W-:Y:S01]  /*5de0*/  @!P2 FFMA.FTZ R224, R213.reuse, R219, R224 ;  /* 0x000000dbd5e0a223 */ /* 0x041fe200000100e0 */
[----:B-1----:R-:W-:Y:S01]  /*5df0*/  @!P2 FMUL.FTZ R217, R213, R226 ;  /* 0x000000e2d5d9a220 */ /* 0x002fe20000410000 */
[----:B------:R-:W-:Y:S01]  /*5e00*/  SHFL.IDX PT, R230, R13, RZ, 0x1f ;  /* 0x00001fff0de67589 */ /* 0x000fe200000e0000 */
[----:B--2---:R-:W-:-:S03]  /*5e10*/  FFMA.FTZ R3, R215, R3, R228 ;  /* 0x00000003d7037223 */ /* 0x004fc600000100e4 */
[----:B------:R-:W-:Y:S01]  /*5e20*/  @!P2 MOV R213, R217 ;  /* 0x000000d900d5a202 */ /* 0x000fe20000000f00 */
[----:B----4-:R-:W-:Y:S01]  /*5e30*/  @P0 FMUL.FTZ R215, R215, R2 ;  /* 0x00000002d7d70220 */ /* 0x010fe20000410000 */
[----:B------:R-:W-:-:S03]  /*5e40*/  FSEL R217, R228, R3, !P0 ;  /* 0x00000003e4d97208 */ /* 0x000fc60004000000 */
[----:B------:R-:W-:Y:S01]  /*5e50*/  SHFL.DOWN PT, R221, R213, 0x1, 0x1f ;  /* 0x08201f00d5dd7f89 */ /* 0x000fe200000e0000 */
[----:B------:R-:W-:Y:S01]  /*5e60*/  HFMA2 R3, -RZ, RZ, 0, 0 ;  /* 0x00000000ff037431 */ /* 0x000fe200000001ff */
[----:B------:R-:W-:Y:S02]  /*5e70*/  MOV R2, R54 ;  /* 0x0000003600027202 */ /* 0x000fe40000000f00 */
[----:B------:R-:W0:Y:S01]  /*5e80*/  SHFL.DOWN PT, R228, R224, 0x1, 0x1f ;  /* 0x08201f00e0e47f89 */ /* 0x000e2200000e0000 */
[----:B------:R-:W-:-:S03]  /*5e90*/  ISETP.NE.AND P0, PT, R54, 0x1f, PT ;  /* 0x0000001f3600780c */ /* 0x000fc60003f05270 */
[----:B------:R-:W-:Y:S01]  /*5ea0*/  SHFL.UP PT, R215, R215, 0x1, RZ ;  /* 0x04200000d7d77989 */ /* 0x000fe200000e00ff */
[----:B------:R-:W-:-:S03]  /*5eb0*/  IMAD.WIDE.U32 R2, R10, UR26, R2 ;  /* 0x0000001a0a027c25 */ /* 0x000fc6000f8e0002 */
[----:B------:R-:W-:Y:S01]  /*5ec0*/  SHFL.UP PT, R226, R217, 0x1, RZ ;  /* 0x04200000d9e27989 */ /* 0x000fe200000e00ff */
[----:B------:R-:W-:-:S03]  /*5ed0*/  IMAD R3, R11, UR26, R3 ;  /* 0x0000001a0b037c24 */ /* 0x000fc6000f8e0203 */
[----:B------:R-:W-:Y:S01]  /*5ee0*/  SHFL.IDX PT, R224, R224, RZ, 0x1f ;  /* 0x00001fffe0e07589 */ /* 0x000fe200000e0000 */
[----:B------:R-:W-:-:S03]  /*5ef0*/  IMAD.WIDE.U32 R2, R59, UR34, R2 ;  /* 0x000000223b027c25 */ /* 0x000fc6000f8e0002 */
[----:B------:R-:W1:Y:S01]  /*5f00*/  SHFL.IDX PT, R213, R213, RZ, 0x1f ;  /* 0x00001fffd5d57589 */ /* 0x000e6200000e0000 */
[----:B0-----:R-:W-:-:S03]  /*5f10*/  @P0 FFMA.FTZ R230, R221, R230, R228 ;  /* 0x000000e6dde60223 */ /* 0x001fc600000100e4 */
[----:B---3--:R0:W2:Y:S01]  /*5f20*/  SHFL.IDX PT, R219, R14, RZ, 0x1f ;  /* 0x00001fff0edb7589 */ /* 0x0080a200000e0000 */
[----:B------:R-:W-:Y:S01]  /*5f30*/  FFMA.FTZ R173, R230, R218, R173 ;  /* 0x000000dae6ad7223 */ /* 0x000fe200000100ad */
[----:B0-----:R-:W-:Y:S02]  /*5f40*/  IMAD R14, R223, UR34, RZ ;  /* 0x00000022df0e7c24 */ /* 0x001fe4000f8e02ff */
[C---:B-1----:R-:W-:Y:S01]  /*5f50*/  FFMA.FTZ R13, R213.reuse, R13, R224 ;  /* 0x0000000dd50d7223 */ /* 0x042fe200000100e0 */
[----:B------:R-:W-:Y:S01]  /*5f60*/  FMUL.FTZ R12, R213, R12 ;  /* 0x0000000cd50c7220 */ /* 0x000fe20000410000 */
[----:B--2---:R-:W-:Y:S01]  /*5f70*/  @P1 FFMA.FTZ R219, R215, R219, R226 ;  /* 0x000000dbd7db1223 */ /* 0x004fe200000100e2 */
[----:B------:R-:W-:Y:S01]  /*5f80*/  IMAD R215, R59, UR35, R14 ;  /* 0x000000233bd77c24 */ /* 0x000fe2000f8e020e */
[----:B------:R-:W-:Y:S02]  /*5f90*/  IADD3 R14, P0, PT, R2, UR22, RZ ;  /* 0x00000016020e7c10 */ /* 0x000fe4000ff1e0ff */
[----:B------:R-:W-:-:S02]  /*5fa0*/  FFMA.FTZ R219, R15, R219, R222 ;  /* 0x000000db0fdb7223 */ /* 0x000fc400000100de */
[----:B------:R-:W-:Y:S01]  /*5fb0*/  IADD3.X R15, PT, PT, R3, R215, RZ, P0, !PT ;  /* 0x000000d7030f7210 */ /* 0x000fe200007fe4ff */
[----:B------:R-:W-:Y:S01]  /*5fc0*/  FFMA.FTZ R3, R157, R173, R198 ;  /* 0x000000ad9d037223 */ /* 0x000fe200000100c6 */
[-C--:B------:R-:W-:Y:S01]  /*5fd0*/  FFMA.FTZ R218, R164, R219.reuse, R211 ;  /* 0x000000dba4da7223 */ /* 0x080fe200000100d3 */
[----:B------:R-:W-:Y:S01]  /*5fe0*/  FFMA.FTZ R215, R0, R219, RZ ;  /* 0x000000db00d77223 */ /* 0x000fe200000100ff */
[----:B------:R-:W-:Y:S01]  /*5ff0*/  FADD.FTZ R2, -R222, R219 ;  /* 0x000000dbde027221 */ /* 0x000fe20000010100 */
[----:B------:R-:W-:Y:S01]  /*6000*/  FFMA.FTZ R198, R160, R3, R193 ;  /* 0x00000003a0c67223 */ /* 0x000fe200000100c1 */
[-C--:B------:R-:W-:Y:S01]  /*6010*/  FFMA.FTZ R222, R168, R218.reuse, R209 ;  /* 0x000000daa8de7223 */ /* 0x080fe200000100d1 */
[----:B------:R-:W-:Y:S01]  /*6020*/  FFMA.FTZ R215, R104, R218, R215 ;  /* 0x000000da68d77223 */ /* 0x000fe200000100d7 */
        /* <DEDUP_REMOVED lines=12> */
[----:B------:R-:W-:Y:S01]  /*60f0*/  FFMA.FTZ R205, R152, -R205, R217 ;  /* 0x800000cd98cd7223 */ /* 0x000fe200000100d9 */
        /* <DEDUP_REMOVED lines=8> */
[C---:B------:R-:W-:Y:S01]  /*6180*/  FFMA.FTZ R217, R187.reuse, R215, R190 ;  /* 0x000000d7bbd97223 */ /* 0x040fe200000100be */
        /* <DEDUP_REMOVED lines=8> */
[-C--:B------:R-:W-:Y:S01]  /*6210*/  FFMA.FTZ R201, R180, R206.reuse, R201 ;  /* 0x000000ceb4c97223 */ /* 0x080fe200000100c9 */
[----:B------:R-:W-:Y:S01]  /*6220*/  SHF.L.U32 R187, R54, 0x4, RZ ;  /* 0x0000000436bb7819 */ /* 0x000fe200000006ff */
[----:B------:R-:W-:Y:S01]  /*6230*/  FFMA.FTZ R180, R120, R206, R183 ;  /* 0x000000ce78b47223 */ /* 0x000fe200000100b7 */
[----:B------:R-:W-:Y:S01]  /*6240*/  FFMA.FTZ R179, R179, R181, R182 ;  /* 0x000000b5b3b37223 */ /* 0x000fe200000100b6 */
[-C--:B------:R-:W-:Y:S01]  /*6250*/  FFMA.FTZ R202, R175, R201.reuse, R202 ;  /* 0x000000c9afca7223 */ /* 0x080fe200000100ca */
[----:B------:R-:W-:Y:S01]  /*6260*/  @!P6 LEA R183, R141, UR27, 0x3 ;  /* 0x0000001b8db7ec11 */ /* 0x000fe2000f8e18ff */
[----:B------:R-:W-:Y:S01]  /*6270*/  FFMA.FTZ R180, R117, R201, R180 ;  /* 0x000000c975b47223 */ /* 0x000fe200000100b4 */
[----:B------:R-:W-:Y:S01]  /*6280*/  FFMA.FTZ R178, R177, R179, R178 ;  /* 0x000000b3b1b27223 */ /* 0x000fe200000100b2 */
[----:B------:R-:W-:Y:S01]  /*6290*/  FFMA.FTZ R197, R170, R202, R197 ;  /* 0x000000caaac57223 */ /* 0x000fe200000100c5 */
[----:B------:R-:W-:Y:S01]  /*62a0*/  FMUL.FTZ R186, R181, R82 ;  /* 0x00000052b5ba7220 */ /* 0x000fe20000410000 */
[----:B------:R-:W-:Y:S01]  /*62b0*/  FFMA.FTZ R175, R119, R202, R180 ;  /* 0x000000ca77af7223 */ /* 0x000fe200000100b4 */
[----:B------:R-:W-:Y:S01]  /*62c0*/  FFMA.FTZ R169, R172, R178, R169 ;  /* 0x000000b2aca97223 */ /* 0x000fe200000100a9 */
[----:B------:R-:W-:Y:S01]  /*62d0*/  FFMA.FTZ R192, R167, R197, R174 ;  /* 0x000000c5a7c07223 */ /* 0x000fe200000100ae */
[----:B------:R-:W-:Y:S01]  /*62e0*/  LEA.HI R167, R54, R187, RZ, 0x1f ;  /* 0x000000bb36a77211 */ /* 0x000fe200078ff8ff */
[----:B------:R-:W-:Y:S01]  /*62f0*/  FFMA.FTZ R190, R122, R197, R175 ;  /* 0x000000c57abe7223 */ /* 0x000fe200000100af */
[----:B------:R-:W-:Y:S01]  /*6300*/  FFMA.FTZ R168, R168, R169, R165 ;  /* 0x000000a9a8a87223 */ /* 0x000fe200000100a5 */
[----:B------:R-:W-:Y:S01]  /*6310*/  P2R R165, PR, RZ, 0x40 ;  /* 0x00000040ffa57803 */ /* 0x000fe20000000000 */
[----:B------:R-:W-:Y:S01]  /*6320*/  FMUL.FTZ R174, R169, R84 ;  /* 0x00000054a9ae7220 */ /* 0x000fe20000410000 */
[----:B------:R-:W-:Y:S01]  /*6330*/  LEA R177, R167, UR27, 0x2 ;  /* 0x0000001ba7b17c11 */ /* 0x000fe2000f8e10ff */
[----:B------:R-:W-:Y:S01]  /*6340*/  FFMA.FTZ R161, R164, R168, R161 ;  /* 0x000000a8a4a17223 */ /* 0x000fe200000100a1 */
[----:B------:R-:W-:Y:S01]  /*6350*/  FMUL.FTZ R165, R168, R85 ;  /* 0x00000055a8a57220 */ /* 0x000fe20000410000 */
[----:B------:R-:W-:Y:S01]  /*6360*/  FMUL.FTZ R167, R179, R81 ;  /* 0x00000051b3a77220 */ /* 0x000fe20000410000 */
[----:B------:R0:W-:Y:S01]  /*6370*/  @!P6 STS.64 [R183+0x1728], R12 ;  /* 0x0017280cb700e388 */ /* 0x0001e20000000a00 */
[----:B------:R-:W-:Y:S01]  /*6380*/  FMUL.FTZ R164, R161, R86 ;  /* 0x00000056a1a47220 */ /* 0x000fe20000410000 */
[----:B------:R-:W-:Y:S01]  /*6390*/  FMUL.FTZ R172, R70, R165 ;  /* 0x000000a546ac7220 */ /* 0x000fe20000410000 */
[----:B------:R-:W-:Y:S01]  /*63a0*/  FMUL.FTZ R175, R185, R77 ;  /* 0x0000004db9af7220 */ /* 0x000fe20000410000 */
[----:B------:R-:W-:Y:S01]  /*63b0*/  FMUL.FTZ R188, R217, R72 ;  /* 0x00000048d9bc7220 */ /* 0x000fe20000410000 */
[-C--:B------:R-:W-:Y:S01]  /*63c0*/  FFMA.FTZ R170, R2, R164.reuse, RZ ;  /* 0x000000a402aa7223 */ /* 0x080fe200000100ff */
[----:B------:R-:W-:Y:S01]  /*63d0*/  FMUL.FTZ R164, R71, R164 ;  /* 0x000000a447a47220 */ /* 0x000fe20000410000 */
[----:B------:R-:W-:Y:S01]  /*63e0*/  FMUL.FTZ R182, R66, R167 ;  /* 0x000000a742b67220 */ /* 0x000fe20000410000 */
[----:B------:R-:W-:Y:S01]  /*63f0*/  FMUL.FTZ R180, R69, R174 ;  /* 0x000000ae45b47220 */ /* 0x000fe20000410000 */
[----:B------:R-:W-:Y:S01]  /*6400*/  FFMA.FTZ R170, R211, R165, R170 ;  /* 0x000000a5d3aa7223 */ /* 0x000fe200000100aa */
[----:B------:R-:W-:Y:S01]  /*6410*/  FMUL.FTZ R165, R178, R83 ;  /* 0x00000053b2a57220 */ /* 0x000fe20000410000 */
[----:B------:R1:W-:Y:S01]  /*6420*/  STS [R177+0x430], R164 ;  /* 0x000430a4b1007388 */ /* 0x0003e20000000800 */
[----:B0-----:R-:W-:Y:S01]  /*6430*/  FMUL.FTZ R12, R65, R186 ;  /* 0x000000ba410c7220 */ /* 0x001fe20000410000 */
[----:B------:R-:W-:Y:S01]  /*6440*/  FFMA.FTZ R170, R209, R174, R170 ;  /* 0x000000aed1aa7223 */ /* 0x000fe200000100aa */
[-C--:B------:R-:W-:Y:S01]  /*6450*/  FMUL.FTZ R174, R68, R165.reuse ;  /* 0x000000a544ae7220 */ /* 0x080fe20000410000 */
[----:B------:R0:W-:Y:S01]  /*6460*/  STS [R51+0x434], R172 ;  /* 0x000434ac33007388 */ /* 0x0001e20000000800 */
[----:B------:R-:W-:Y:S01]  /*6470*/  FFMA.FTZ R194, R160, R192, R163 ;  /* 0x000000c0a0c27223 */ /* 0x000fe200000100a3 */
[----:B------:R-:W-:Y:S01]  /*6480*/  FFMA.FTZ R170, R207, R165, R170 ;  /* 0x000000a5cfaa7223 */ /* 0x000fe200000100aa */
[----:B------:R-:W-:Y:S01]  /*6490*/  FMUL.FTZ R13, R215, R67 ;  /* 0x00000043d70d7220 */ /* 0x000fe20000410000 */
[----:B------:R2:W-:Y:S01]  /*64a0*/  STS [R51+0x444], R12 ;  /* 0x0004440c33007388 */ /* 0x0005e20000000800 */
[----:B------:R-:W-:Y:S01]  /*64b0*/  LEA.HI R187, R187, R187, RZ, 0x1b ;  /* 0x000000bbbbbb7211 */ /* 0x000fe200078fd8ff */
[----:B------:R-:W-:Y:S01]  /*64c0*/  FFMA.FTZ R167, R205, R167, R170 ;  /* 0x000000a7cda77223 */ /* 0x000fe200000100aa */
[----:B-1----:R-:W-:Y:S01]  /*64d0*/  FMUL.FTZ R164, R64, R175 ;  /* 0x000000af40a47220 */ /* 0x002fe20000410000 */
[----:B------:R-:W-:Y:S01]  /*64e0*/  FMUL.FTZ R163, R191, R99 ;  /* 0x00000063bfa37220 */ /* 0x000fe20000410000 */
[----:B------:R1:W-:Y:S01]  /*64f0*/  STS [R51+0x438], R180 ;  /* 0x000438b433007388 */ /* 0x0003e20000000800 */
[----:B0-----:R-:W-:Y:S01]  /*6500*/  FMUL.FTZ R172, R63, R188 ;  /* 0x000000bc3fac7220 */ /* 0x001fe20000410000 */
[----:B------:R-:W-:Y:S01]  /*6510*/  FFMA.FTZ R186, R208, R186, R167 ;  /* 0x000000bad0ba7223 */ /* 0x000fe200000100a7 */
[----:B------:R-:W-:Y:S01]  /*6520*/  FMUL.FTZ R165, R196, R105 ;  /* 0x00000069c4a57220 */ /* 0x000fe20000410000 */
[----:B------:R-:W-:Y:S01]  /*6530*/  STS [R51+0x43c], R174 ;  /* 0x00043cae33007388 */ /* 0x000fe20000000800 */
[----:B--2---:R-:W-:Y:S01]  /*6540*/  FMUL.FTZ R12, R189, R60 ;  /* 0x0000003cbd0c7220 */ /* 0x004fe20000410000 */
[----:B------:R-:W-:Y:S01]  /*6550*/  FFMA.FTZ R175, R203, R175, R186 ;  /* 0x000000afcbaf7223 */ /* 0x000fe200000100ba */
[----:B------:R-:W-:Y:S01]  /*6560*/  FMUL.FTZ R167, R198, R109 ;  /* 0x0000006dc6a77220 */ /* 0x000fe20000410000 */
[----:B------:R0:W-:Y:S01]  /*6570*/  STS [R51+0x440], R182 ;  /* 0x000440b633007388 */ /* 0x0001e20000000800 */
[----:B------:R-:W-:Y:S01]  /*6580*/  FMUL.FTZ R160, R97, R12 ;  /* 0x0000000c61a07220 */ /* 0x000fe20000410000 */
[----:B-1----:R-:W-:Y:S01]  /*6590*/  FMUL.FTZ R180, R62, R13 ;  /* 0x0000000d3eb47220 */ /* 0x002fe20000410000 */
[----:B------:R-:W-:Y:S01]  /*65a0*/  FMUL.FTZ R186, R173, R118 ;  /* 0x00000076adba7220 */ /* 0x000fe20000410000 */
[----:B------:R1:W-:Y:S01]  /*65b0*/  STS [R51+0x448], R164 ;  /* 0x000448a433007388 */ /* 0x0003e20000000800 */
[----:B------:R-:W-:Y:S01]  /*65c0*/  FMUL.FTZ R170, R100, R165 ;  /* 0x000000a564aa7220 */ /* 0x000fe20000410000 */
[----:B------:R-:W-:Y:S01]  /*65d0*/  FFMA.FTZ R188, R204, R188, R175 ;  /* 0x000000bcccbc7223 */ /* 0x000fe200000100af */
[----:B------:R-:W-:Y:S01]  /*65e0*/  FFMA.FTZ R200, R147, -R200, R206 ;  /* 0x800000c893c87223 */ /* 0x000fe200000100ce */
[----:B------:R2:W-:Y:S01]  /*65f0*/  STS [R51+0x44c], R172 ;  /* 0x00044cac33007388 */ /* 0x0005e20000000800 */
[----:B------:R-:W-:Y:S01]  /*6600*/  FFMA.FTZ R195, R146, -R195, R201 ;  /* 0x800000c392c37223 */ /* 0x000fe200000100c9 */
[----:B0-----:R-:W-:Y:S01]  /*6610*/  FMUL.FTZ R182, R3, R114 ;  /* 0x0000007203b67220 */ /* 0x001fe20000410000 */
[----:B------:R-:W-:Y:S01]  /*6620*/  FFMA.FTZ R13, R199, R13, R188 ;  /* 0x0000000dc70d7223 */ /* 0x000fe200000100bc */
[----:B------:R-:W-:Y:S01]  /*6630*/  FFMA.FTZ R176, R145, -R176, R202 ;  /* 0x800000b091b07223 */ /* 0x000fe200000100ca */
[----:B------:R-:W-:Y:S01]  /*6640*/  FFMA.FTZ R171, R144, -R171, R197 ;  /* 0x800000ab90ab7223 */ /* 0x000fe200000100c5 */
[-C--:B-1----:R-:W-:Y:S01]  /*6650*/  FMUL.FTZ R164, R98, R163.reuse ;  /* 0x000000a362a47220 */ /* 0x082fe20000410000 */
[----:B------:R-:W-:Y:S01]  /*6660*/  FFMA.FTZ R12, R200, R12, R13 ;  /* 0x0000000cc80c7223 */ /* 0x000fe2000001000d */
[----:B------:R-:W-:Y:S01]  /*6670*/  IADD3 R13, PT, PT, R54, 0x20, RZ ;  /* 0x00000020360d7810 */ /* 0x000fe20007ffe0ff */
[----:B------:R-:W-:Y:S01]  /*6680*/  FFMA.FTZ R166, R143, -R166, R192 ;  /* 0x800000a68fa67223 */ /* 0x000fe200000100c0 */
[----:B--2---:R-:W-:Y:S01]  /*6690*/  LEA R51, R187, UR27, 0x2 ;  /* 0x0000001bbb337c11 */ /* 0x004fe2000f8e10ff */
[----:B------:R-:W-:Y:S01]  /*66a0*/  FMUL.FTZ R172, R193, R106 ;  /* 0x0000006ac1ac7220 */ /* 0x000fe20000410000 */
[----:B------:R-:W-:Y:S01]  /*66b0*/  LEA.HI R13, R13, R54, RZ, 0x1b ;  /* 0x000000360d0d7211 */ /* 0x000fe200078fd8ff */
[----:B------:R-:W-:Y:S01]  /*66c0*/  FFMA.FTZ R163, R195, R163, R12 ;  /* 0x000000a3c3a37223 */ /* 0x000fe2000001000c */
[----:B------:R-:W-:Y:S01]  /*66d0*/  FFMA.FTZ R158, R17, -R158, R194 ;  /* 0x8000009e119e7223 */ /* 0x000fe200000100c2 */
[----:B------:R0:W-:Y:S01]  /*66e0*/  STS [R51+0x450], R180 ;  /* 0x000450b433007388 */ /* 0x0001e20000000800 */
[----:B------:R-:W-:Y:S01]  /*66f0*/  FMUL.FTZ R174, R101, R172 ;  /* 0x000000ac65ae7220 */ /* 0x000fe20000410000 */
[----:B------:R-:W-:Y:S01]  /*6700*/  FFMA.FTZ R12, R176, R165, R163 ;  /* 0x000000a5b00c7223 */ /* 0x000fe200000100a3 */
[----:B------:R-:W-:Y:S01]  /*6710*/  FFMA.FTZ R157, R157, R194, R162 ;  /* 0x000000c29d9d7223 */ /* 0x000fe200000100a2 */
[----:B------:R1:W-:Y:S01]  /*6720*/  STS [R51+0x454], R160 ;  /* 0x000454a033007388 */ /* 0x0003e20000000800 */
[----:B------:R-:W-:-:S04]  /*6730*/  IMAD.WIDE.U32 R14, R141, UR36, R14 ;  /* 0x000000248d0e7c25 */ /* 0x000fc8000f8e000e */
[----:B------:R-:W-:Y:S01]  /*6740*/  FFMA.FTZ R177, R121, R192, R190 ;  /* 0x000000c079b17223 */ /* 0x000fe200000100be */
[----:B------:R-:W-:Y:S01]  /*6750*/  FFMA.FTZ R159, R16, -R159, R157 ;  /* 0x8000009f109f7223 */ /* 0x000fe2000001009d */
[----:B------:R2:W-:Y:S01]  /*6760*/  STS [R51+0x458], R164 ;  /* 0x000458a433007388 */ /* 0x0005e20000000800 */
[----:B------:R-:W-:Y:S02]  /*6770*/  IMAD R15, R141, UR37, R15 ;  /* 0x000000258d0f7c24 */ /* 0x000fe4000f8e020f */
[----:B0-----:R-:W-:Y:S01]  /*6780*/  FMUL.FTZ R180, R102, R167 ;  /* 0x000000a766b47220 */ /* 0x001fe20000410000 */
[----:B------:R-:W-:Y:S01]  /*6790*/  FFMA.FTZ R177, R124, R194, R177 ;  /* 0x000000c27cb17223 */ /* 0x000fe200000100b1 */
[----:B------:R0:W-:Y:S01]  /*67a0*/  STS [R51+0x45c], R170 ;  /* 0x00045caa33007388 */ /* 0x0001e20000000800 */
[----:B------:R-:W-:Y:S01]  /*67b0*/  IADD3 R165, PT, PT, R54, 0x60, RZ ;  /* 0x0000006036a57810 */ /* 0x000fe20007ffe0ff */
[----:B-1----:R-:W-:Y:S02]  /*67c0*/  FMUL.FTZ R160, R103, R182 ;  /* 0x000000b667a07220 */ /* 0x002fe40000410000 */
[----:B------:R-:W-:Y:S01]  /*67d0*/  STS [R51+0x460], R174 ;  /* 0x000460ae33007388 */ /* 0x000fe20000000800 */
[----:B------:R-:W-:Y:S01]  /*67e0*/  LEA.HI R165, R165, R54, RZ, 0x1b ;  /* 0x00000036a5a57211 */ /* 0x000fe200078fd8ff */
[----:B--2---:R-:W-:-:S02]  /*67f0*/  FMUL.FTZ R164, R113, R186 ;  /* 0x000000ba71a47220 */ /* 0x004fc40000410000 */
[----:B------:R-:W-:Y:S01]  /*6800*/  STS [R51+0x464], R180 ;  /* 0x000464b433007388 */ /* 0x000fe20000000800 */
[----:B0-----:R-:W-:Y:S01]  /*6810*/  LEA R170, R13, UR27, 0x2 ;  /* 0x0000001b0daa7c11 */ /* 0x001fe2000f8e10ff */
[----:B------:R-:W-:Y:S02]  /*6820*/  FFMA.FTZ R13, R171, R172, R12 ;  /* 0x000000acab0d7223 */ /* 0x000fe4000001000c */
[----:B------:R0:W-:Y:S01]  /*6830*/  STS [R51+0x468], R160 ;  /* 0x000468a033007388 */ /* 0x0001e20000000800 */
[----:B------:R-:W-:Y:S01]  /*6840*/  LEA R12, P0, R14, UR38, 0x2 ;  /* 0x000000260e0c7c11 */ /* 0x000fe2000f8010ff */
[----:B------:R-:W-:Y:S02]  /*6850*/  FFMA.FTZ R167, R166, R167, R13 ;  /* 0x000000a7a6a77223 */ /* 0x000fe4000001000d */
[----:B------:R1:W-:Y:S01]  /*6860*/  STS [R51+0x46c], R164 ;  /* 0x00046ca433007388 */ /* 0x0003e20000000800 */
[----:B------:R-:W-:Y:S01]  /*6870*/  LEA.HI.X R13, R14, UR39, R15, 0x2, P0 ;  /* 0x000000270e0d7c11 */ /* 0x000fe200080f140f */
[----:B------:R-:W-:Y:S01]  /*6880*/  FFMA.FTZ R14, R126, R157, R177 ;  /* 0x0000009d7e0e7223 */ /* 0x000fe200000100b1 */
[----:B------:R-:W-:Y:S01]  /*6890*/  FFMA.FTZ R182, R158, R182, R167 ;  /* 0x000000b69eb67223 */ /* 0x000fe200000100a7 */
[----:B------:R-:W-:Y:S01]  /*68a0*/  BAR.SYNC.DEFER_BLOCKING 0x0 ;  /* 0x0000000000007b1d */ /* 0x000fe20000010000 */
[----:B------:R-:W-:-:S02]  /*68b0*/  MOV R167, UR20 ;  /* 0x0000001400a77c02 */ /* 0x000fc40008000f00 */
[----:B------:R-:W-:Y:S01]  /*68c0*/  IADD3 R157, PT, PT, R54, 0x40, RZ ;  /* 0x00000040369d7810 */ /* 0x000fe20007ffe0ff */
[----:B------:R-:W-:Y:S01]  /*68d0*/  FFMA.FTZ R15, R159, R186, R182 ;  /* 0x000000ba9f0f7223 */ /* 0x000fe200000100b6 */
[----:B------:R-:W-:Y:S02]  /*68e0*/  IADD3 R162, PT, PT, R167, -UR22, -R54 ;  /* 0x80000016a7a27c10 */ /* 0x000fe4000fffe836 */
[----:B------:R-:W-:Y:S02]  /*68f0*/  LEA.HI R157, R157, R54, RZ, 0x1b ;  /* 0x000000369d9d7211 */ /* 0x000fe400078fd8ff */
[----:B------:R-:W-:Y:S02]  /*6900*/  ISETP.GE.AND P6, PT, R162, 0x1, PT ;  /* 0x00000001a200780c */ /* 0x000fe40003fc6270 */
[----:B------:R-:W-:Y:S02]  /*6910*/  IADD3 R167, PT, PT, R54, 0x80, RZ ;  /* 0x0000008036a77810 */ /* 0x000fe40007ffe0ff */
[----:B0-----:R-:W-:-:S02]  /*6920*/  LEA R160, R157, UR27, 0x2 ;  /* 0x0000001b9da07c11 */ /* 0x001fc4000f8e10ff */
[C---:B------:R-:W-:Y:S02]  /*6930*/  ISETP.GE.AND P3, PT, R162.reuse, 0x21, PT ;  /* 0x00000021a200780c */ /* 0x040fe40003f66270 */
[C---:B------:R-:W-:Y:S02]  /*6940*/  ISETP.GE.AND P2, PT, R162.reuse, 0x41, PT ;  /* 0x00000041a200780c */ /* 0x040fe40003f46270 */
[C---:B------:R-:W-:Y:S02]  /*6950*/  ISETP.GE.AND P1, PT, R162.reuse, 0x61, PT ;  /* 0x00000061a200780c */ /* 0x040fe40003f26270 */
[----:B------:R-:W-:Y:S01]  /*6960*/  ISETP.GE.AND P0, PT, R162, 0x81, PT ;  /* 0x00000081a200780c */ /* 0x000fe20003f06270 */
[----:B------:R1:W0:Y:S01]  /*6970*/  LDS R163, [R170+0x4b0] ;  /* 0x0004b000aaa37984 */ /* 0x0002220000000800 */
[----:B------:R-:W-:Y:S11]  /*6980*/  @!P6 BRA `(.L_x_7131) ;  /* 0x000000000010e947 */ /* 0x000ff60003800000 */
[----:B------:R-:W-:-:S04]  /*6990*/  LEA.HI R157, R54, R54, RZ, 0x1b ;  /* 0x00000036369d7211 */ /* 0x000fc800078fd8ff */
[----:B------:R-:W-:-:S06]  /*69a0*/  LEA R157, R157, UR27, 0x2 ;  /* 0x0000001b9d9d7c11 */ /* 0x000fcc000f8e10ff */
[----:B------:R-:W2:Y:S04]  /*69b0*/  LDS R157, [R157+0x430] ;  /* 0x000430009d9d7984 */ /* 0x000ea80000000800 */
[----:B--2---:R2:W-:Y:S02]  /*69c0*/  REDG.E.ADD.F32.FTZ.RN.STRONG.GPU desc[UR24][R12.64], R157 ;  /* 0x0000009d0c0079a6 */ /* 0x0045e4000c12f318 */
.L_x_7131:
[----:B------:R-:W-:Y:S05]  /*69d0*/  BSYNC.RECONVERGENT B0 ;  /* 0x0000000000007941 */ /* 0x000fea0003800200 */
.L_x_7130:
[----:B------:R-:W-:Y:S01]  /*69e0*/  BSSY.RECONVERGENT B0, `(.L_x_7132) ;  /* 0x0000004000007945 */ /* 0x000fe20003800200 */
[----:B------:R-:W-:-:S03]  /*69f0*/  ISETP.GE.AND P6, PT, R162, 0xa1, PT ;  /* 0x000000a1a200780c */ /* 0x000fc60003fc6270 */
[----:B------:R-:W-:Y:S10]  /*6a00*/  @!P3 BRA `(.L_x_7133) ;  /* 0x000000000004b947 */ /* 0x000ff40003800000 */
[----:B0-----:R3:W-:Y:S02]  /*6a10*/  REDG.E.ADD.F32.FTZ.RN.STRONG.GPU desc[UR24][R12.64+0x80], R163 ;  /* 0x000080a30c0079a6 */ /* 0x0017e4000c12f318 */
.L_x_7133:
[----:B------:R-:W-:Y:S05]  /*6a20*/  BSYNC.RECONVERGENT B0 ;  /* 0x0000000000007941 */ /* 0x000fea0003800200 */
.L_x_7132:
[----:B--2---:R2:W4:Y:S01]  /*6a30*/  LDS R157, [R160+0x530] ;  /* 0x00053000a09d7984 */ /* 0x0045220000000800 */
[----:B------:R-:W-:Y:S01]  /*6a40*/  BSSY.RECONVERGENT B0, `(.L_x_7134) ;  /* 0x0000006000007945 */ /* 0x000fe20003800200 */
[----:B0--3--:R-:W-:Y:S02]  /*6a50*/  IADD3 R163, PT, PT, R54, 0xa0, RZ ;  /* 0x000000a036a37810 */ /* 0x009fe40007ffe0ff */
[----:B------:R-:W-:Y:S02]  /*6a60*/  LEA.HI R167, R167, R54, RZ, 0x1b ;  /* 0x00000036a7a77211 */ /* 0x000fe400078fd8ff */
[----:B------:R-:W-:Y:S01]  /*6a70*/  LEA R165, R165, UR27, 0x2 ;  /* 0x0000001ba5a57c11 */ /* 0x000fe2000f8e10ff */
[----:B------:R-:W-:Y:S06]  /*6a80*/  @!P2 BRA `(.L_x_7135) ;  /* 0x000000000004a947 */ /* 0x000fec0003800000 */
[----:B----4-:R0:W-:Y:S02]  /*6a90*/  REDG.E.ADD.F32.FTZ.RN.STRONG.GPU desc[UR24][R12.64+0x100], R157 ;  /* 0x0001009d0c0079a6 */ /* 0x0101e4000c12f318 */
.L_x_7135:
[----:B------:R-:W-:Y:S05]  /*6aa0*/  BSYNC.RECONVERGENT B0 ;  /* 0x0000000000007941 */ /* 0x000fea0003800200 */
.L_x_7134:
[----:B0---4-:R0:W3:Y:S01]  /*6ab0*/  LDS R157, [R165+0x5b0] ;  /* 0x0005b000a59d7984 */ /* 0x0110e20000000800 */
[----:B------:R-:W-:Y:S01]  /*6ac0*/  BSSY.RECONVERGENT B0, `(.L_x_7136) ;  /* 0x0000005000007945 */ /* 0x000fe20003800200 */
[----:B------:R-:W-:Y:S02]  /*6ad0*/  LEA.HI R163, R163, R54, RZ, 0x1b ;  /* 0x00000036a3a37211 */ /* 0x000fe400078fd8ff */
[----:B------:R-:W-:Y:S01]  /*6ae0*/  LEA R167, R167, UR27, 0x2 ;  /* 0x0000001ba7a77c11 */ /* 0x000fe2000f8e10ff */
[----:B------:R-:W-:Y:S06]  /*6af0*/  @!P1 BRA `(.L_x_7137) ;  /* 0x0000000000049947 */ /* 0x000fec0003800000 */
[----:B---3--:R4:W-:Y:S02]  /*6b00*/  REDG.E.ADD.F32.FTZ.RN.STRONG.GPU desc[UR24][R12.64+0x180], R157 ;  /* 0x0001809d0c0079a6 */ /* 0x0089e4000c12f318 */
.L_x_7137:
[----:B------:R-:W-:Y:S05]  /*6b10*/  BSYNC.RECONVERGENT B0 ;  /* 0x0000000000007941 */ /* 0x000fea0003800200 */
.L_x_7136:
[----:B---34-:R3:W4:Y:S01]  /*6b20*/  LDS R157, [R167+0x630] ;  /* 0x00063000a79d7984 */ /* 0x0187220000000800 */
[----:B------:R-:W-:Y:S01]  /*6b30*/  BSSY.RECONVERGENT B0, `(.L_x_7138) ;  /* 0x0000004000007945 */ /* 0x000fe20003800200 */
[----:B--2---:R-:W-:-:S03]  /*6b40*/  LEA R160, R163, UR27, 0x2 ;  /* 0x0000001ba3a07c11 */ /* 0x004fc6000f8e10ff */
[----:B------:R-:W-:Y:S05]  /*6b50*/  @!P0 BRA `(.L_x_7139) ;  /* 0x0000000000048947 */ /* 0x000fea0003800000 */
[----:B----4-:R2:W-:Y:S02]  /*6b60*/  REDG.E.ADD.F32.FTZ.RN.STRONG.GPU desc[UR24][R12.64+0x200], R157 ;  /* 0x0002009d0c0079a6 */ /* 0x0105e4000c12f318 */
.L_x_7139:
[----:B------:R-:W-:Y:S05]  /*6b70*/  BSYNC.RECONVERGENT B0 ;  /* 0x0000000000007941 */ /* 0x000fea0003800200 */
.L_x_7138:
[----:B--2-4-:R2:W4:Y:S01]  /*6b80*/  LDS R157, [R160+0x6b0] ;  /* 0x0006b000a09d7984 */ /* 0x0145220000000800 */
[----:B------:R-:W-:Y:S01]  /*6b90*/  BSSY.RECONVERGENT B0, `(.L_x_7140) ;  /* 0x0000005000007945 */ /* 0x000fe20003800200 */
[C---:B------:R-:W-:Y:S02]  /*6ba0*/  IADD3 R163, PT, PT, R54.reuse, 0xc0, RZ ;  /* 0x000000c036a37810 */ /* 0x040fe40007ffe0ff */
[----:B0-----:R-:W-:Y:S01]  /*6bb0*/  IADD3 R165, PT, PT, R54, 0xe0, RZ ;  /* 0x000000e036a57810 */ /* 0x001fe20007ffe0ff */
[----:B------:R-:W-:Y:S06]  /*6bc0*/  @!P6 BRA `(.L_x_7141) ;  /* 0x000000000004e947 */ /* 0x000fec0003800000 */
[----:B----4-:R0:W-:Y:S02]  /*6bd0*/  REDG.E.ADD.F32.FTZ.RN.STRONG.GPU desc[UR24][R12.64+0x280], R157 ;  /* 0x0002809d0c0079a6 */ /* 0x0101e4000c12f318 */
.L_x_7141:
[----:B------:R-:W-:Y:S05]  /*6be0*/  BSYNC.RECONVERGENT B0 ;  /* 0x0000000000007941 */ /* 0x000fea0003800200 */
.L_x_7140:
[----:B0---4-:R-:W-:Y:S01]  /*6bf0*/  IADD3 R157, PT, PT, R54, 0x100, RZ ;  /* 0x00000100369d7810 */ /* 0x011fe20007ffe0ff */
[----:B------:R-:W-:Y:S01]  /*6c00*/  BSSY.RECONVERGENT B0, `(.L_x_7142) ;  /* 0x000000f000007945 */ /* 0x000fe20003800200 */
[-C--:B------:R-:W-:Y:S02]  /*6c10*/  LEA.HI R163, R163, R54.reuse, RZ, 0x1b ;  /* 0x00000036a3a37211 */ /* 0x080fe400078fd8ff */
[-C--:B--2---:R-:W-:Y:S02]  /*6c20*/  LEA.HI R160, R157, R54.reuse, RZ, 0x1b ;  /* 0x000000369da07211 */ /* 0x084fe400078fd8ff */
[----:B------:R-:W-:Y:S02]  /*6c30*/  LEA R157, R163, UR27, 0x2 ;  /* 0x0000001ba39d7c11 */ /* 0x000fe4000f8e10ff */
[----:B------:R-:W-:Y:S02]  /*6c40*/  ISETP.GE.AND P6, PT, R162, 0xc1, PT ;  /* 0x000000c1a200780c */ /* 0x000fe40003fc6270 */
[----:B------:R-:W-:-:S02]  /*6c50*/  LEA.HI R165, R165, R54, RZ, 0x1b ;  /* 0x00000036a5a57211 */ /* 0x000fc400078fd8ff */
[----:B------:R-:W0:Y:S01]  /*6c60*/  LDS R157, [R157+0x730] ;  /* 0x000730009d9d7984 */ /* 0x000e220000000800 */
[----:B---3--:R-:W-:Y:S02]  /*6c70*/  IADD3 R167, PT, PT, R54, 0x120, RZ ;  /* 0x0000012036a77810 */ /* 0x008fe40007ffe0ff */
[----:B------:R-:W-:Y:S02]  /*6c80*/  LEA R165, R165, UR27, 0x2 ;  /* 0x0000001ba5a57c11 */ /* 0x000fe4000f8e10ff */
[C---:B------:R-:W-:Y:S02]  /*6c90*/  ISETP.GE.AND P0, PT, R162.reuse, 0xe1, PT ;  /* 0x000000e1a200780c */ /* 0x040fe40003f06270 */
[C---:B------:R-:W-:Y:S02]  /*6ca0*/  ISETP.GE.AND P1, PT, R162.reuse, 0x101, PT ;  /* 0x00000101a200780c */ /* 0x040fe40003f26270 */
[C---:B------:R-:W-:Y:S02]  /*6cb0*/  ISETP.GE.AND P2, PT, R162.reuse, 0x121, PT ;  /* 0x00000121a200780c */ /* 0x040fe40003f46270 */
[----:B------:R-:W-:Y:S01]  /*6cc0*/  ISETP.GE.AND P3, PT, R162, 0x141, PT ;  /* 0x00000141a200780c */ /* 0x000fe20003f66270 */
[----:B------:R-:W-:-:S12]  /*6cd0*/  @!P6 BRA `(.L_x_7143) ;  /* 0x000000000004e947 */ /* 0x000fd80003800000 */
[----:B0-----:R2:W-:Y:S02]  /*6ce0*/  REDG.E.ADD.F32.FTZ.RN.STRONG.GPU desc[UR24][R12.64+0x300], R157 ;  /* 0x0003009d0c0079a6 */ /* 0x0015e4000c12f318 */
.L_x_7143:
[----:B------:R-:W-:Y:S05]  /*6cf0*/  BSYNC.RECONVERGENT B0 ;  /* 0x0000000000007941 */ /* 0x000fea0003800200 */
.L_x_7142:
[----:B0-2---:R0:W2:Y:S01]  /*6d00*/  LDS R157, [R165+0x7b0] ;  /* 0x0007b000a59d7984 */ /* 0x0050a20000000800 */
[----:B------:R-:W-:Y:S01]  /*6d10*/  BSSY.RECONVERGENT B0, `(.L_x_7144) ;  /* 0x0000006000007945 */ /* 0x000fe20003800200 */
[----:B------:R-:W-:Y:S02]  /*6d20*/  IADD3 R163, PT, PT, R54, 0x140, RZ ;  /* 0x0000014036a37810 */ /* 0x000fe40007ffe0ff */
[----:B------:R-:W-:Y:S02]  /*6d30*/  LEA.HI R167, R167, R54, RZ, 0x1b ;  /* 0x00000036a7a77211 */ /* 0x000fe400078fd8ff */
[----:B------:R-:W-:Y:S01]  /*6d40*/  LEA R160, R160, UR27, 0x2 ;  /* 0x0000001ba0a07c11 */ /* 0x000fe2000f8e10ff */
[----:B------:R-:W-:Y:S06]  /*6d50*/  @!P0 BRA `(.L_x_7145) ;  /* 0x0000000000048947 */ /* 0x000fec0003800000 */
[----:B--2---:R3:W-:Y:S02]  /*6d60*/  REDG.E.ADD.F32.FTZ.RN.STRONG.GPU desc[UR24][R12.64+0x380], R157 ;  /* 0x0003809d0c0079a6 */ /* 0x0047e4000c12f318 */
.L_x_7145:
[----:B------:R-:W-:Y:S05]  /*6d70*/  BSYNC.RECONVERGENT B0 ;  /* 0x0000000000007941 */ /* 0x000fea0003800200 */
.L_x_7144:
[----:B--23--:R2:W3:Y:S01]  /*6d80*/  LDS R157, [R160+0x830] ;  /* 0x00083000a09d7984 */ /* 0x00c4e20000000800 */
[----:B------:R-:W-:Y:S01]  /*6d90*/  BSSY.RECONVERGENT B0, `(.L_x_7146) ;  /* 0x0000005000007945 */ /* 0x000fe20003800200 */
[----:B------:R-:W-:Y:S02]  /*6da0*/  LEA.HI R163, R163, R54, RZ, 0x1b ;  /* 0x00000036a3a37211 */ /* 0x000fe400078fd8ff */
[----:B------:R-:W-:Y:S01]  /*6db0*/  LEA R167, R167, UR27, 0x2 ;  /* 0x0000001ba7a77c11 */ /* 0x000fe2000f8e10ff */
[----:B------:R-:W-:Y:S06]  /*6dc0*/  @!P1 BRA `(.L_x_7147) ;  /* 0x0000000000049947 */ /* 0x000fec0003800000 */
[----:B---3--:R4:W-:Y:S02]  /*6dd0*/  REDG.E.ADD.F32.FTZ.RN.STRONG.GPU desc[UR24][R12.64+0x400], R157 ;  /* 0x0004009d0c0079a6 */ /* 0x0089e4000c12f318 */
.L_x_7147:
[----:B------:R-:W-:Y:S05]  /*6de0*/  BSYNC.RECONVERGENT B0 ;  /* 0x0000000000007941 */ /* 0x000fea0003800200 */
.L_x_7146:
[----:B---34-:R3:W4:Y:S01]  /*6df0*/  LDS R157, [R167+0x8b0] ;  /* 0x0008b000a79d7984 */ /* 0x0187220000000800 */
[----:B------:R-:W-:Y:S01]  /*6e00*/  BSSY.RECONVERGENT B0, `(.L_x_7148) ;  /* 0x0000004000007945 */ /* 0x000fe20003800200 */
[----:B--2---:R-:W-:-:S03]  /*6e10*/  LEA R160, R163, UR27, 0x2 ;  /* 0x0000001ba3a07c11 */ /* 0x004fc6000f8e10ff */
[----:B------:R-:W-:Y:S05]  /*6e20*/  @!P2 BRA `(.L_x_7149) ;  /* 0x000000000004a947 */ /* 0x000fea0003800000 */
[----:B----4-:R2:W-:Y:S02]  /*6e30*/  REDG.E.ADD.F32.FTZ.RN.STRONG.GPU desc[UR24][R12.64+0x480], R157 ;  /* 0x0004809d0c0079a6 */ /* 0x0105e4000c12f318 */
.L_x_7149:
[----:B------:R-:W-:Y:S05]  /*6e40*/  BSYNC.RECONVERGENT B0 ;  /* 0x0000000000007941 */ /* 0x000fea0003800200 */
.L_x_7148:
[----:B--2-4-:R2:W4:Y:S01]  /*6e50*/  LDS R157, [R160+0x930] ;  /* 0x00093000a09d7984 */ /* 0x0145220000000800 */
[----:B------:R-:W-:Y:S01]  /*6e60*/  BSSY.RECONVERGENT B0, `(.L_x_7150) ;  /* 0x0000005000007945 */ /* 0x000fe20003800200 */
[C---:B------:R-:W-:Y:S02]  /*6e70*/  IADD3 R163, PT, PT, R54.reuse, 0x160, RZ ;  /* 0x0000016036a37810 */ /* 0x040fe40007ffe0ff */
[----:B0-----:R-:W-:Y:S01]  /*6e80*/  IADD3 R165, PT, PT, R54, 0x180, RZ ;  /* 0x0000018036a57810 */ /* 0x001fe20007ffe0ff */
[----:B------:R-:W-:Y:S06]  /*6e90*/  @!P3 BRA `(.L_x_7151) ;  /* 0x000000000004b947 */ /* 0x000fec0003800000 */
[----:B----4-:R0:W-:Y:S02]  /*6ea0*/  REDG.E.ADD.F32.FTZ.RN.STRONG.GPU desc[UR24][R12.64+0x500], R157 ;  /* 0x0005009d0c0079a6 */ /* 0x0101e4000c12f318 */
.L_x_7151:
[----:B------:R-:W-:Y:S05]  /*6eb0*/  BSYNC.RECONVERGENT B0 ;  /* 0x0000000000007941 */ /* 0x000fea0003800200 */
.L_x_7150:
        /* <DEDUP_REMOVED lines=16> */
.L_x_7153:
[----:B------:R-:W-:Y:S05]  /*6fc0*/  BSYNC.RECONVERGENT B0 ;  /* 0x0000000000007941 */ /* 0x000fea0003800200 */
.L_x_7152:
[----:B0-2---:R0:W2:Y:S01]  /*6fd0*/  LDS R157, [R165+0xa30] ;  /* 0x000a3000a59d7984 */ /* 0x0050a20000000800 */
[----:B------:R-:W-:Y:S01]  /*6fe0*/  BSSY.RECONVERGENT B0, `(.L_x_7154) ;  /* 0x0000006000007945 */ /* 0x000fe20003800200 */
[----:B------:R-:W-:Y:S02]  /*6ff0*/  IADD3 R163, PT, PT, R54, 0x1e0, RZ ;  /* 0x000001e036a37810 */ /* 0x000fe40007ffe0ff */
[----:B------:R-:W-:Y:S02]  /*7000*/  LEA.HI R167, R167, R54, RZ, 0x1b ;  /* 0x00000036a7a77211 */ /* 0x000fe400078fd8ff */
[----:B------:R-:W-:Y:S01]  /*7010*/  LEA R160, R160, UR27, 0x2 ;  /* 0x0000001ba0a07c11 */ /* 0x000fe2000f8e10ff */
[----:B------:R-:W-:Y:S06]  /*7020*/  @!P0 BRA `(.L_x_7155) ;  /* 0x0000000000048947 */ /* 0x000fec0003800000 */
[----:B--2---:R3:W-:Y:S02]  /*7030*/  REDG.E.ADD.F32.FTZ.RN.STRONG.GPU desc[UR24][R12.64+0x600], R157 ;  /* 0x0006009d0c0079a6 */ /* 0x0047e4000c12f318 */
.L_x_7155:
[----:B------:R-:W-:Y:S05]  /*7040*/  BSYNC.RECONVERGENT B0 ;  /* 0x0000000000007941 */ /* 0x000fea0003800200 */
.L_x_7154:
[----:B--23--:R2:W3:Y:S01]  /*7050*/  LDS R157, [R160+0xab0] ;  /* 0x000ab000a09d7984 */ /* 0x00c4e20000000800 */
[----:B------:R-:W-:Y:S01]  /*7060*/  BSSY.RECONVERGENT B0, `(.L_x_7156) ;  /* 0x0000005000007945 */ /* 0x000fe20003800200 */
[----:B------:R-:W-:Y:S02]  /*7070*/  LEA.HI R163, R163, R54, RZ, 0x1b ;  /* 0x00000036a3a37211 */ /* 0x000fe400078fd8ff */
[----:B------:R-:W-:Y:S01]  /*7080*/  LEA R167, R167, UR27, 0x2 ;  /* 0x0000001ba7a77c11 */ /* 0x000fe2000f8e10ff */
[----:B------:R-:W-:Y:S06]  /*7090*/  @!P1 BRA `(.L_x_7157) ;  /* 0x0000000000049947 */ /* 0x000fec0003800000 */
[----:B---3--:R4:W-:Y:S02]  /*70a0*/  REDG.E.ADD.F32.FTZ.RN.STRONG.GPU desc[UR24][R12.64+0x680], R157 ;  /* 0x0006809d0c0079a6 */ /* 0x0089e4000c12f318 */
.L_x_7157:
[----:B------:R-:W-:Y:S05]  /*70b0*/  BSYNC.RECONVERGENT B0 ;  /* 0x0000000000007941 */ /* 0x000fea0003800200 */
.L_x_7156:
[----:B---34-:R3:W4:Y:S01]  /*70c0*/  LDS R157, [R167+0xb30] ;  /* 0x000b3000a79d7984 */ /* 0x0187220000000800 */
[----:B------:R-:W-:Y:S01]  /*70d0*/  BSSY.RECONVERGENT B0, `(.L_x_7158) ;  /* 0x0000004000007945 */ /* 0x000fe20003800200 */
[----:B------:R-:W-:-:S03]  /*70e0*/  LEA R163, R163, UR27, 0x2 ;  /* 0x0000001ba3a37c11 */ /* 0x000fc6000f8e10ff */
[----:B------:R-:W-:Y:S05]  /*70f0*/  @!P2 BRA `(.L_x_7159) ;  /* 0x000000000004a947 */ /* 0x000fea0003800000 */
[----:B----4-:R4:W-:Y:S02]  /*7100*/  REDG.E.ADD.F32.FTZ.RN.STRONG.GPU desc[UR24][R12.64+0x700], R157 ;  /* 0x0007009d0c0079a6 */ /* 0x0109e4000c12f318 */
.L_x_7159:
[----:B------:R-:W-:Y:S05]  /*7110*/  BSYNC.RECONVERGENT B0 ;  /* 0x0000000000007941 */ /* 0x000fea0003800200 */
.L_x_7158:
[----:B----4-:R4:W0:Y:S01]  /*7120*/  LDS R157, [R163+0xbb0] ;  /* 0x000bb000a39d7984 */ /* 0x0108220000000800 */
[----:B------:R-:W-:Y:S04]  /*7130*/  BSSY.RECONVERGENT B0, `(.L_x_7160) ;  /* 0x0000003000007945 */ /* 0x000fe80003800200 */
[----:B------:R-:W-:Y:S05]  /*7140*/  @!P3 BRA `(.L_x_7161) ;  /* 0x000000000004b947 */ /* 0x000fea0003800000 */
[----:B0-----:R0:W-:Y:S02]  /*7150*/  REDG.E.ADD.F32.FTZ.RN.STRONG.GPU desc[UR24][R12.64+0x780], R157 ;  /* 0x0007809d0c0079a6 */ /* 0x0011e4000c12f318 */
.L_x_7161:
[----:B------:R-:W-:Y:S05]  /*7160*/  BSYNC.RECONVERGENT B0 ;  /* 0x0000000000007941 */ /* 0x000fea0003800200 */
.L_x_7160:
[----:B0-----:R-:W0:Y:S01]  /*7170*/  SHFL.DOWN PT, R12, R15, 0x1, 0x1f ;  /* 0x08201f000f0c7f89 */ /* 0x001e2200000e0000 */
[----:B------:R-:W-:Y:S01]  /*7180*/  ISETP.GT.AND P0, PT, R35, 0x1e, PT ;  /* 0x0000001e2300780c */ /* 0x000fe20003f04270 */
[----:B--2---:R-:W-:Y:S01]  /*7190*/  FMUL.FTZ R160, R149, R217 ;  /* 0x000000d995a07220 */ /* 0x004fe20000410000 */
[----:B------:R-:W-:Y:S01]  /*71a0*/  FMUL.FTZ R149, R150, R185 ;  /* 0x000000b996957220 */ /* 0x000fe20000410000 */
[----:B------:R-:W2:Y:S01]  /*71b0*/  SHFL.DOWN PT, R13, R14, 0x1, 0x1f ;  /* 0x08201f000e0d7f89 */ /* 0x000ea200000e0000 */
[----:B------:R-:W-:Y:S01]  /*71c0*/  FMUL.FTZ R150, R151, R181 ;  /* 0x000000b597967220 */ /* 0x000fe20000410000 */
[----:B------:R-:W-:Y:S01]  /*71d0*/  FMUL.FTZ R217, R142, R217 ;  /* 0x000000d98ed97220 */ /* 0x000fe20000410000 */
[----:B------:R-:W-:Y:S01]  /*71e0*/  FFMA.FTZ R134, R149, R77, R134 ;  /* 0x0000004d95867223 */ /* 0x000fe20000010086 */
[----:B------:R-:W-:Y:S01]  /*71f0*/  FFMA.FTZ R129, R160, R72, R129 ;  /* 0x00000048a0817223 */ /* 0x000fe20000010081 */
[----:B------:R-:W-:Y:S01]  /*7200*/  FFMA.FTZ R127, R150, R82, R127 ;  /* 0x00000052967f7223 */ /* 0x000fe2000001007f */
[----:B------:R-:W-:Y:S01]  /*7210*/  FMUL.FTZ R204, R204, R217 ;  /* 0x000000d9cccc7220 */ /* 0x000fe20000410000 */
[----:B------:R-:W-:Y:S01]  /*7220*/  FMUL.FTZ R154, R154, R169 ;  /* 0x000000a99a9a7220 */ /* 0x000fe20000410000 */
[-C--:B------:R-:W-:Y:S01]  /*7230*/  FMUL.FTZ R156, R156, R161.reuse ;  /* 0x000000a19c9c7220 */ /* 0x080fe20000410000 */
[----:B------:R-:W-:Y:S01]  /*7240*/  FMUL.FTZ R161, R142, R161 ;  /* 0x000000a18ea17220 */ /* 0x000fe20000410000 */
[----:B------:R-:W-:Y:S01]  /*7250*/  FFMA.FTZ R204, R63, R160, R204 ;  /* 0x000000a03fcc7223 */ /* 0x000fe200000100cc */
[----:B------:R-:W-:Y:S01]  /*7260*/  ISETP.NE.AND P1, PT, R54, RZ, PT ;  /* 0x000000ff3600720c */ /* 0x000fe20003f25270 */
[----:B------:R-:W-:Y:S01]  /*7270*/  FMUL.FTZ R153, R153, R178 ;  /* 0x000000b299997220 */ /* 0x000fe20000410000 */
[----:B------:R-:W-:Y:S01]  /*7280*/  FMUL.FTZ R144, R144, R193 ;  /* 0x000000c190907220 */ /* 0x000fe20000410000 */
[----:B------:R-:W-:Y:S01]  /*7290*/  FMUL.FTZ R155, R155, R168 ;  /* 0x000000a89b9b7220 */ /* 0x000fe20000410000 */
[----:B------:R-:W-:Y:S01]  /*72a0*/  FFMA.FTZ R125, R154, R84, R125 ;  /* 0x000000549a7d7223 */ /* 0x000fe2000001007d */
[C---:B------:R-:W-:Y:S01]  /*72b0*/  FMUL.FTZ R178, R142.reuse, R178 ;  /* 0x000000b28eb27220 */ /* 0x040fe20000410000 */
[----:B------:R-:W-:Y:S01]  /*72c0*/  FMUL.FTZ R168, R142, R168 ;  /* 0x000000a88ea87220 */ /* 0x000fe20000410000 */
[----:B------:R-:W-:Y:S01]  /*72d0*/  FMUL.FTZ R143, R143, R198 ;  /* 0x000000c68f8f7220 */ /* 0x000fe20000410000 */
[----:B------:R-:W-:Y:S01]  /*72e0*/  BSSY.RECONVERGENT B0, `(.L_x_7162) ;  /* 0x0000073000007945 */ /* 0x000fe20003800200 */
[----:B0-----:R-:W-:Y:S01]  /*72f0*/  @!P0 FADD.FTZ R15, R15, R12 ;  /* 0x0000000c0f0f8221 */ /* 0x001fe20000010000 */
[----:B------:R-:W-:Y:S01]  /*7300*/  FMUL.FTZ R207, R207, R178 ;  /* 0x000000b2cfcf7220 */ /* 0x000fe20000410000 */
[----:B------:R-:W-:Y:S01]  /*7310*/  FMUL.FTZ R211, R211, R168 ;  /* 0x000000a8d3d37220 */ /* 0x000fe20000410000 */
[----:B------:R-:W-:Y:S01]  /*7320*/  FADD.FTZ R87, R204, R87 ;  /* 0x00000057cc577221 */ /* 0x000fe20000010000 */
[----:B--2---:R-:W-:Y:S01]  /*7330*/  @!P0 FADD.FTZ R14, R14, R13 ;  /* 0x0000000d0e0e8221 */ /* 0x004fe20000010000 */
[----:B------:R-:W0:Y:S01]  /*7340*/  SHFL.DOWN PT, R12, R15, 0x2, 0x1f ;  /* 0x08401f000f0c7f89 */ /* 0x000e2200000e0000 */
[----:B------:R-:W-:Y:S01]  /*7350*/  ISETP.GT.AND P0, PT, R35, 0x1d, PT ;  /* 0x0000001d2300780c */ /* 0x000fe20003f04270 */
[----:B------:R-:W-:Y:S01]  /*7360*/  FFMA.FTZ R207, R68, R153, R207 ;  /* 0x0000009944cf7223 */ /* 0x000fe200000100cf */
[----:B------:R-:W-:Y:S01]  /*7370*/  FFMA.FTZ R211, R70, R155, R211 ;  /* 0x0000009b46d37223 */ /* 0x000fe200000100d3 */
[----:B------:R-:W2:Y:S01]  /*7380*/  SHFL.DOWN PT, R13, R14, 0x2, 0x1f ;  /* 0x08401f000e0d7f89 */ /* 0x000ea200000e0000 */
[----:B------:R-:W-:Y:S01]  /*7390*/  FFMA.FTZ R130, R153, R83, R130 ;  /* 0x0000005399827223 */ /* 0x000fe20000010082 */
[----:B------:R-:W-:Y:S01]  /*73a0*/  FADD.FTZ R76, R207, R76 ;  /* 0x0000004ccf4c7221 */ /* 0x000fe20000010000 */
[----:B------:R-:W-:Y:S01]  /*73b0*/  FFMA.FTZ R128, R155, R85, R128 ;  /* 0x000000559b807223 */ /* 0x000fe20000010080 */
[----:B------:R-:W-:Y:S01]  /*73c0*/  FFMA.FTZ R135, R144, R106, R135 ;  /* 0x0000006a90877223 */ /* 0x000fe20000010087 */
[----:B------:R-:W-:Y:S01]  /*73d0*/  FFMA.FTZ R123, R156, R86, R123 ;  /* 0x000000569c7b7223 */ /* 0x000fe2000001007b */
[----:B------:R-:W-:Y:S01]  /*73e0*/  FADD.FTZ R74, R211, R74 ;  /* 0x0000004ad34a7221 */ /* 0x000fe20000010000 */
[----:B------:R-:W-:-:S03]  /*73f0*/  FFMA.FTZ R140, R143, R109, R140 ;  /* 0x0000006d8f8c7223 */ /* 0x000fc6000001008c */
[----:B0-----:R-:W-:Y:S01]  /*7400*/  @!P0 FADD.FTZ R15, R15, R12 ;  /* 0x0000000c0f0f8221 */ /* 0x001fe20000010000 */
[----:B------:R-:W-:Y:S01]  /*7410*/  FMUL.FTZ R12, R142, R185 ;  /* 0x000000b98e0c7220 */ /* 0x000fe20000410000 */
[----:B--2---:R-:W-:-:S03]  /*7420*/  @!P0 FADD.FTZ R14, R14, R13 ;  /* 0x0000000d0e0e8221 */ /* 0x004fc60000010000 */
[----:B------:R-:W0:Y:S01]  /*7430*/  SHFL.DOWN PT, R162, R15, 0x4, 0x1f ;  /* 0x08801f000fa27f89 */ /* 0x000e2200000e0000 */
[----:B------:R-:W-:Y:S01]  /*7440*/  ISETP.GT.AND P0, PT, R35, 0x1b, PT ;  /* 0x0000001b2300780c */ /* 0x000fe20003f04270 */
[----:B------:R-:W-:Y:S01]  /*7450*/  FMUL.FTZ R203, R203, R12 ;  /* 0x0000000ccbcb7220 */ /* 0x000fe20000410000 */
[C---:B------:R-:W-:Y:S01]  /*7460*/  FMUL.FTZ R13, R142.reuse, R181 ;  /* 0x000000b58e0d7220 */ /* 0x040fe20000410000 */
[----:B------:R-:W2:Y:S01]  /*7470*/  SHFL.DOWN PT, R157, R14, 0x4, 0x1f ;  /* 0x08801f000e9d7f89 */ /* 0x000ea200000e0000 */
[----:B------:R-:W-:Y:S01]  /*7480*/  FMUL.FTZ R12, R142, R179 ;  /* 0x000000b38e0c7220 */ /* 0x000fe20000410000 */
[----:B------:R-:W-:Y:S01]  /*7490*/  FFMA.FTZ R203, R64, R149, R203 ;  /* 0x0000009540cb7223 */ /* 0x000fe200000100cb */
[-C--:B------:R-:W-:Y:S01]  /*74a0*/  FMUL.FTZ R149, R148, R215.reuse ;  /* 0x000000d794957220 */ /* 0x080fe20000410000 */
        /* <DEDUP_REMOVED lines=23> */
[-C--:B------:R-:W-:Y:S01]  /*7620*/  FMUL.FTZ R146, R145, R196.reuse ;  /* 0x000000c491927220 */ /* 0x080fe20000410000 */
[C---:B------:R-:W-:Y:S01]  /*7630*/  FMUL.FTZ R145, R142.reuse, R196 ;  /* 0x000000c48e917220 */ /* 0x040fe20000410000 */
[----:B------:R-:W2:Y:S01]  /*7640*/  SHFL.DOWN PT, R147, R14, 0x8, 0x1f ;  /* 0x09001f000e937f89 */ /* 0x000ea200000e0000 */
[C---:B------:R-:W-:Y:S01]  /*7650*/  FMUL.FTZ R152, R142.reuse, R173 ;  /* 0x000000ad8e987220 */ /* 0x040fe20000410000 */
[----:B------:R-:W-:Y:S01]  /*7660*/  FMUL.FTZ R17, R142, R198 ;  /* 0x000000c68e117220 */ /* 0x000fe20000410000 */
[----:B------:R-:W-:Y:S01]  /*7670*/  FFMA.FTZ R154, R69, R154, R12 ;  /* 0x0000009a459a7223 */ /* 0x000fe2000001000c */
        /* <DEDUP_REMOVED lines=16> */
[----:B0-----:R-:W-:Y:S01]  /*7780*/  @!P0 FADD.FTZ R15, R15, R150 ;  /* 0x000000960f0f8221 */ /* 0x001fe20000010000 */
[----:B------:R-:W-:Y:S01]  /*7790*/  FMUL.FTZ R150, R16, R173 ;  /* 0x000000ad10967220 */ /* 0x000fe20000410000 */
[----:B------:R-:W-:Y:S01]  /*77a0*/  FMUL.FTZ R16, R142, R193 ;  /* 0x000000c18e107220 */ /* 0x000fe20000410000 */
[----:B------:R-:W-:Y:S01]  /*77b0*/  FADD.FTZ R90, R195, R90 ;  /* 0x0000005ac35a7221 */ /* 0x000fe20000010000 */
[----:B--2---:R-:W-:Y:S01]  /*77c0*/  @!P0 FADD.FTZ R14, R14, R147 ;  /* 0x000000930e0e8221 */ /* 0x004fe20000010000 */
[----:B------:R-:W-:Y:S01]  /*77d0*/  FMUL.FTZ R147, R142, R3 ;  /* 0x000000038e937220 */ /* 0x000fe20000410000 */
[----:B------:R-:W0:Y:S01]  /*77e0*/  SHFL.DOWN PT, R160, R15, 0x10, 0x1f ;  /* 0x0a001f000fa07f89 */ /* 0x000e2200000e0000 */
[----:B------:R-:W-:Y:S01]  /*77f0*/  ISETP.NE.AND P0, PT, R35, RZ, PT ;  /* 0x000000ff2300720c */ /* 0x000fe20003f05270 */
[----:B------:R-:W-:Y:S01]  /*7800*/  FMUL.FTZ R16, R171, R16 ;  /* 0x00000010ab107220 */ /* 0x000fe20000410000 */
[----:B------:R-:W-:Y:S01]  /*7810*/  FMUL.FTZ R158, R158, R147 ;  /* 0x000000939e9e7220 */ /* 0x000fe20000410000 */
[----:B------:R-:W2:Y:S01]  /*7820*/  SHFL.DOWN PT, R3, R14, 0x10, 0x1f ;  /* 0x0a001f000e037f89 */ /* 0x000ea200000e0000 */
[----:B------:R-:W-:Y:S01]  /*7830*/  FFMA.FTZ R152, R113, R150, R152 ;  /* 0x0000009671987223 */ /* 0x000fe20000010098 */
[----:B------:R-:W-:Y:S01]  /*7840*/  FFMA.FTZ R13, R101, R144, R16 ;  /* 0x00000090650d7223 */ /* 0x000fe20000010010 */
[----:B------:R-:W-:Y:S01]  /*7850*/  FFMA.FTZ R16, R102, R143, R17 ;  /* 0x0000008f66107223 */ /* 0x000fe20000010011 */
[----:B------:R-:W-:Y:S01]  /*7860*/  FADD.FTZ R75, R154, R75 ;  /* 0x0000004b9a4b7221 */ /* 0x000fe20000010000 */
        /* <DEDUP_REMOVED lines=10> */
[----:B--2---:R-:W-:-:S05]  /*7910*/  FADD.FTZ R3, R14, R3 ;  /* 0x000000030e037221 */ /* 0x004fca0000010000 */
        /* <DEDUP_REMOVED lines=15> */
.L_x_7163:
[----:B------:R-:W-:Y:S05]  /*7a10*/  BSYNC.RECONVERGENT B0 ;  /* 0x0000000000007941 */ /* 0x000fea0003800200 */
.L_x_7162:
[----:B------:R-:W-:-:S04]  /*7a20*/  IADD3 R141, PT, PT, R141, 0x1, RZ ;  /* 0x000000018d8d7810 */ /* 0x000fc80007ffe0ff */
[----:B------:R-:W-:-:S13]  /*7a30*/  ISETP.GE.AND P0, PT, R141, UR43, PT ;  /* 0x0000002b8d007c0c */ /* 0x000fda000bf06270 */
[----:B------:R-:W-:Y:S05]  /*7a40*/  @!P0 BRA `(.L_x_7164) ;  /* 0xffffffcc00048947 */ /* 0x000fea000383ffff */
.L_x_7126:
[----:B------:R-:W-:Y:S01]  /*7a50*/  BAR.SYNC.DEFER_BLOCKING 0x0 ;  /* 0x0000000000007b1d */ /* 0x000fe20000010000 */
[----:B------:R-:W-:Y:S01]  /*7a60*/  UIADD3 UR20, UPT, UPT, -UR22, UR20, URZ ;  /* 0x0000001416147290 */ /* 0x000fe2000fffe1ff */
[----:B0-----:R-:W-:Y:S02]  /*7a70*/  PRMT R3, RZ, 0x7610, R3 ;  /* 0x00007610ff037816 */ /* 0x001fe40000000003 */
[----:B------:R-:W-:Y:S02]  /*7a80*/  PRMT R0, RZ, 0x7610, R0 ;  /* 0x00007610ff007816 */ /* 0x000fe40000000000 */
[----:B------:R-:W-:Y:S01]  /*7a90*/  PRMT R7, RZ, 0x7610, R7 ;  /* 0x00007610ff077816 */ /* 0x000fe20000000007 */
[----:B------:R-:W0:Y:S01]  /*7aa0*/  LDCU.64 UR28, c[0x0][0x4f8] ;  /* 0x00009f00ff1c77ac */ /* 0x000e220008000a00 */
        /* <DEDUP_REMOVED lines=9> */
[----:B------:R-:W5:Y:S01]  /*7b40*/  @!P2 LDG.E.U16 R3, desc[UR24][R4.64] ;  /* 0x000000180403a981 */ /* 0x000f62000c1e1500 */
[----:B------:R-:W-:-:S02]  /*7b50*/  ISETP.GE.AND P2, PT, R44, UR20, PT ;  /* 0x000000142c007c0c */ /* 0x000fc4000bf46270 */
[----:B------:R-:W-:Y:S01]  /*7b60*/  PRMT R9, RZ, 0x7610, R9 ;  /* 0x00007610ff097816 */ /* 0x000fe20000000009 */
[----:B------:R-:W3:Y:S01]  /*7b70*/  @!P1 LDG.E.U16 R0, desc[UR24][R4.64+0x40] ;  /* 0x0000401804009981 */ /* 0x000ee2000c1e1500 */
[----:B------:R-:W-:Y:S02]  /*7b80*/  ISETP.GE.AND P1, PT, R43, UR20, PT ;  /* 0x000000142b007c0c */ /* 0x000fe4000bf26270 */
[----:B------:R-:W-:Y:S01]  /*7b90*/  PRMT R6, RZ, 0x7610, R6 ;  /* 0x00007610ff067816 */ /* 0x000fe20000000006 */
[----:B------:R-:W4:Y:S01]  /*7ba0*/  @!P0 LDG.E.U16 R7, desc[UR24][R4.64+0x80] ;  /* 0x0000801804078981 */ /* 0x000f22000c1e1500 */
        /* <DEDUP_REMOVED lines=58> */
[----:B------:R-:W-:Y:S02]  /*7f50*/  LDS.U16 R2, [R18+0xa] ;  /* 0x00000a0012027984 */ /* 0x000fe40000000400 */
[--C-:B------:R-:W-:Y:S02]  /*7f60*/  FADD.FTZ R8, R5, R58.reuse ;  /* 0x0000003a05087221 */ /* 0x100fe40000010000 */
[----:B------:R-:W-:-:S02]  /*7f70*/  FADD.FTZ R9, R3, R58 ;  /* 0x0000003a03097221 */ /* 0x000fc40000010000 */
[----:B------:R-:W3:Y:S01]  /*7f80*/  LDS.U16 R3, [R18+0xc] ;  /* 0x00000c0012037984 */ /* 0x000ee20000000400 */
[----:B------:R-:W-:Y:S01]  /*7f90*/  FSETP.GTU.FTZ.AND P1, PT, R7, 20, PT ;  /* 0x41a000000700780b */ /* 0x000fe20003f3c000 */
[----:B-----5:R-:W-:Y:S01]  /*7fa0*/  HADD2.F32 R5, -RZ, R4.H0_H0 ;  /* 0x20000004ff057230 */ /* 0x020fe20000004100 */
[----:B------:R-:W-:Y:S01]  /*7fb0*/  FSETP.GTU.FTZ.AND P6, PT, R8, 20, PT ;  /* 0x41a000000800780b */ /* 0x000fe20003fdc000 */
[----:B------:R-:W4:Y:S01]  /*7fc0*/  LDS.U16 R4, [R18+0xe] ;  /* 0x00000e0012047984 */ /* 0x000f220000000400 */
[----:B------:R-:W-:Y:S02]  /*7fd0*/  FSETP.GTU.FTZ.AND P5, PT, R9, 20, PT ;  /* 0x41a000000900780b */ /* 0x000fe40003fbc000 */
[----:B------:R-:W-:Y:S02]  /*7fe0*/  FADD.FTZ R10, R5, R58 ;  /* 0x0000003a050a7221 */ /* 0x000fe40000010000 */
[----:B------:R-:W5:Y:S05]  /*7ff0*/  LDS.U16 R5, [R18+0x10] ;  /* 0x0000100012057984 */ /* 0x000f6a0000000400 */
[----:B------:R-:W-:-:S02]  /*8000*/  @!P1 FMUL.FTZ R7, R7, -1.4426950216293334961 ;  /* 0xbfb8aa3b07079820 */ /* 0x000fc40000410000 */
[----:B------:R-:W-:Y:S02]  /*8010*/  @!P6 FMUL.FTZ R8, R8, -1.4426950216293334961 ;  /* 0xbfb8aa3b0808e820 */ /* 0x000fe40000410000 */
[----:B------:R-:W-:Y:S02]  /*8020*/  @!P5 FMUL.FTZ R9, R9, -1.4426950216293334961 ;  /* 0xbfb8aa3b0909d820 */ /* 0x000fe40000410000 */
[----:B------:R-:W1:Y:S08]  /*8030*/  @!P1 MUFU.EX2 R7, R7 ;  /* 0x0000000700079308 */ /* 0x000e700000000800 */
[----:B------:R-:W0:Y:S08]  /*8040*/  @!P6 MUFU.EX2 R8, R8 ;  /* 0x000000080008e308 */ /* 0x000e300000000800 */
[----:B------:R-:W4:Y:S01]  /*8050*/  @!P5 MUFU.EX2 R9, R9 ;  /* 0x000000090009d308 */ /* 0x000f220000000800 */
[----:B--2---:R-:W-:-:S02]  /*8060*/  HADD2.F32 R11, -RZ, R0.H0_H0 ;  /* 0x20000000ff0b7230 */ /* 0x004fc40000004100 */
[----:B-1----:R-:W-:Y:S01]  /*8070*/  @!P1 FADD.FTZ R7, R7, 1 ;  /* 0x3f80000007079421 */ /* 0x002fe20000010000 */
[----:B---3--:R-:W-:Y:S02]  /*8080*/  HADD2.F32 R3, -RZ, R3.H0_H0 ;  /* 0x20000003ff037230 */ /* 0x008fe40000004100 */
[----:B------:R-:W-:Y:S01]  /*8090*/  FADD.FTZ R0, R11, R58 ;  /* 0x0000003a0b007221 */ /* 0x000fe20000010000 */
[----:B0-----:R-:W-:Y:S01]  /*80a0*/  @!P6 FADD.FTZ R8, R8, 1 ;  /* 0x3f8000000808e421 */ /* 0x001fe20000010000 */
[----:B------:R0:W1:Y:S01]  /*80b0*/  @!P1 MUFU.RCP R12, R7 ;  /* 0x00000007000c9308 */ /* 0x0000620000001000 */
[----:B------:R-:W-:Y:S02]  /*80c0*/  HADD2.F32 R11, -RZ, R2.H0_H0 ;  /* 0x20000002ff0b7230 */ /* 0x000fe40000004100 */
[----:B----4-:R-:W-:-:S05]  /*80d0*/  @!P5 FADD.FTZ R9, R9, 1 ;  /* 0x3f8000000909d421 */ /* 0x010fca0000010000 */
        /* <DEDUP_REMOVED lines=26> */
[----:B------:R-:W-:Y:S01]  /*8280*/  @!P4 FMUL.FTZ R0, R0, -1.4426950216293334961 ;  /* 0xbfb8aa3b0000c820 */ /* 0x000fe20000410000 */
[----:B------:R-:W-:-:S06]  /*8290*/  FSETP.GTU.FTZ.AND P0, PT, R10, 20, PT ;  /* 0x41a000000a00780b */ /* 0x000fcc0003f1c000 */
[----:B------:R-:W2:Y:S08]  /*82a0*/  @!P1 MUFU.EX2 R4, R4 ;  /* 0x0000000400049308 */ /* 0x000eb00000000800 */
[----:B------:R-:W3:Y:S08]  /*82b0*/  @!P6 MUFU.EX2 R5, R5 ;  /* 0x000000050005e308 */ /* 0x000ef00000000800 */
[----:B------:R-:W4:Y:S01]  /*82c0*/  @!P5 MUFU.EX2 R6, R6 ;  /* 0x000000060006d308 */ /* 0x000f220000000800 */
[----:B0-----:R-:W-:-:S07]  /*82d0*/  @!P3 FADD.FTZ R2, R2, 1 ;  /* 0x3f8000000202b421 */ /* 0x001fce0000010000 */
[----:B------:R-:W0:Y:S01]  /*82e0*/  @!P4 MUFU.EX2 R0, R0 ;  /* 0x000000000000c308 */ /* 0x000e220000000800 */
[----:B-1----:R-:W-:Y:S01]  /*82f0*/  @!P2 FADD.FTZ R3, R3, 1 ;  /* 0x3f8000000303a421 */ /* 0x002fe20000010000 */
[----:B--2---:R-:W-:Y:S01]  /*8300*/  @!P1 FADD.FTZ R4, R4, 1 ;  /* 0x3f80000004049421 */ /* 0x004fe20000010000 */
[----:B------:R-:W-:Y:S01]  /*8310*/  @!P0 FMUL.FTZ R10, R10, -1.4426950216293334961 ;  /* 0xbfb8aa3b0a0a8820 */ /* 0x000fe20000410000 */
[----:B---3--:R-:W-:-:S04]  /*8320*/  @!P6 FADD.FTZ R5, R5, 1 ;  /* 0x3f8000000505e421 */ /* 0x008fc80000010000 */
[----:B------:R-:W1:Y:S01]  /*8330*/  @!P3 MUFU.RCP R2, R2 ;  /* 0x000000020002b308 */ /* 0x000e620000001000 */
[----:B----4-:R-:W-:-:S07]  /*8340*/  @!P5 FADD.FTZ R6, R6, 1 ;  /* 0x3f8000000606d421 */ /* 0x010fce0000010000 */
[----:B------:R-:W2:Y:S01]  /*8350*/  @!P2 MUFU.RCP R3, R3 ;  /* 0x000000030003a308 */ /* 0x000ea20000001000 */
[----:B0-----:R-:W-:-:S07]  /*8360*/  @!P4 FADD.FTZ R0, R0, 1 ;  /* 0x3f8000000000c421 */ /* 0x001fce0000010000 */
[----:B------:R-:W0:Y:S08]  /*8370*/  @!P1 MUFU.RCP R4, R4 ;  /* 0x0000000400049308 */ /* 0x000e300000001000 */
[----:B------:R-:W3:Y:S08]  /*8380*/  @!P0 MUFU.EX2 R10, R10 ;  /* 0x0000000a000a8308 */ /* 0x000ef00000000800 */
[----:B------:R-:W4:Y:S08]  /*8390*/  @!P6 MUFU.RCP R5, R5 ;  /* 0x000000050005e308 */ /* 0x000f300000001000 */
[----:B------:R-:W5:Y:S01]  /*83a0*/  @!P5 MUFU.RCP R6, R6 ;  /* 0x000000060006d308 */ /* 0x000f620000001000 */
[----:B-1----:R-:W-:-:S02]  /*83b0*/  @!P3 FMUL.FTZ R79, R79, R2 ;  /* 0x000000024f4fb220 */ /* 0x002fc40000410000 */
[----:B------:R-:W-:Y:S05]  /*83c0*/  LDS.U16 R2, [R18+0x16] ;  /* 0x0000160012027984 */ /* 0x000fea0000000400 */
[----:B------:R1:W-:Y:S02]  /*83d0*/  @!P4 MUFU.RCP R9, R0 ;  /* 0x000000000009c308 */ /* 0x0003e40000001000 */
[----:B-1----:R-:W1:Y:S01]  /*83e0*/  LDS.U16 R0, [R18+0x14] ;  /* 0x0000140012007984 */ /* 0x002e620000000400 */
[----:B--2---:R-:W-:Y:S01]  /*83f0*/  @!P2 FMUL.FTZ R80, R80, R3 ;  /* 0x000000035050a220 */ /* 0x004fe20000410000 */
[----:B0-----:R-:W-:Y:S01]  /*8400*/  @!P1 FMUL.FTZ R87, R87, R4 ;  /* 0x0000000457579220 */ /* 0x001fe20000410000 */
[----:B---3--:R-:W-:Y:S01]  /*8410*/  @!P0 FADD.FTZ R10, R10, 1 ;  /* 0x3f8000000a0a8421 */ /* 0x008fe20000010000 */
[----:B------:R-:W0:Y:S01]  /*8420*/  LDS.U16 R3, [R18+0x18] ;  /* 0x0000180012037984 */ /* 0x000e220000000400 */
[----:B----4-:R-:W-:Y:S01]  /*8430*/  @!P6 FMUL.FTZ R88, R88, R5 ;  /* 0x000000055858e220 */ /* 0x010fe20000410000 */
[----:B-----5:R-:W-:-:S02]  /*8440*/  @!P5 FMUL.FTZ R89, R89, R6 ;  /* 0x000000065959d220 */ /* 0x020fc40000410000 */
[----:B------:R-:W2:Y:S01]  /*8450*/  LDS.U16 R4, [R18+0x1a] ;  /* 0x00001a0012047984 */ /* 0x000ea20000000400 */
[----:B------:R-:W3:Y:S03]  /*8460*/  @!P0 MUFU.RCP R7, R10 ;  /* 0x0000000a00078308 */ /* 0x000ee60000001000 */
[----:B------:R-:W-:Y:S04]  /*8470*/  LDS.U16 R5, [R18+0x1c] ;  /* 0x00001c0012057984 */ /* 0x000fe80000000400 */
[----:B------:R-:W4:Y:S01]  /*8480*/  LDS.U16 R6, [R18+0x1e] ;  /* 0x00001e0012067984 */ /* 0x000f220000000400 */
[----:B------:R-:W-:Y:S01]  /*8490*/  BAR.SYNC.DEFER_BLOCKING 0x0 ;  /* 0x0000000000007b1d */ /* 0x000fe20000010000 */
[----:B---3--:R-:W-:Y:S01]  /*84a0*/  @!P0 FMUL.FTZ R76, R76, R7 ;  /* 0x000000074c4c8220 */ /* 0x008fe20000410000 */
[----:B------:R-:W-:-:S05]  /*84b0*/  PRMT R7, R125, 0x7632, R7 ;  /* 0x000076327d077816 */ /* 0x000fca0000000007 */
[----:B------:R1:W-:Y:S02]  /*84c0*/  STS.U16 [R18+0x6], R7 ;  /* 0x0000060712007388 */ /* 0x0003e40000000400 */
[----:B-1----:R-:W-:-:S05]  /*84d0*/  HADD2.F32 R7, -RZ, R0.H0_H0 ;  /* 0x20000000ff077230 */ /* 0x002fca0000004100 */
[----:B------:R-:W-:Y:S01]  /*84e0*/  FADD.FTZ R0, R7, R58 ;  /* 0x0000003a07007221 */ /* 0x000fe20000010000 */
[----:B------:R-:W-:Y:S02]  /*84f0*/  HADD2.F32 R7, -RZ, R2.H0_H0 ;  /* 0x20000002ff077230 */ /* 0x000fe40000004100 */
[----:B0-----:R-:W-:-:S03]  /*8500*/  HADD2.F32 R3, -RZ, R3.H0_H0 ;  /* 0x20000003ff037230 */ /* 0x001fc60000004100 */
[--C-:B------:R-:W-:Y:S01]  /*8510*/  FADD.FTZ R2, R7, R58.reuse ;  /* 0x0000003a07027221 */ /* 0x100fe20000010000 */
[----:B--2---:R-:W-:Y:S02]  /*8520*/  HADD2.F32 R7, -RZ, R4.H0_H0 ;  /* 0x20000004ff077230 */ /* 0x004fe40000004100 */
[----:B------:R-:W-:Y:S01]  /*8530*/  @!P4 FMUL.FTZ R78, R78, R9 ;  /* 0x000000094e4ec220 */ /* 0x000fe20000410000 */
[----:B------:R-:W-:Y:S01]  /*8540*/  F2FP.F16.F32.PACK_AB R127, R127, R132 ;  /* 0x000000847f7f723e */ /* 0x000fe200000000ff */
[--C-:B------:R-:W-:Y:S01]  /*8550*/  FADD.FTZ R4, R3, R58.reuse ;  /* 0x0000003a03047221 */ /* 0x100fe20000010000 */
[----:B------:R-:W-:Y:S01]  /*8560*/  PRMT R9, R123, 0x7632, R9 ;  /* 0x000076327b097816 */ /* 0x000fe20000000009 */
[----:B------:R-:W-:Y:S01]  /*8570*/  FADD.FTZ R7, R7, R58 ;  /* 0x0000003a07077221 */ /* 0x000fe20000010000 */
[----:B------:R-:W-:Y:S02]  /*8580*/  F2FP.F16.F32.PACK_AB R129, R129, R134 ;  /* 0x000000868181723e */ /* 0x000fe400000000ff */
[----:B------:R-:W-:-:S02]  /*8590*/  F2FP.F16.F32.PACK_AB R131, R131, R136 ;  /* 0x000000888383723e */ /* 0x000fc400000000ff */
[----:B------:R-:W-:Y:S01]  /*85a0*/  PRMT R8, R127, 0x7632, R8 ;  /* 0x000076327f087816 */ /* 0x000fe20000000008 */
[----:B------:R0:W-:Y:S01]  /*85b0*/  STS.U16 [R18+0x2], R9 ;  /* 0x0000020912007388 */ /* 0x0001e20000000400 */
[----:B------:R-:W-:Y:S02]  /*85c0*/  FSETP.GTU.FTZ.AND P2, PT, R4, 20, PT ;  /* 0x41a000000400780b */ /* 0x000fe40003f5c000 */
[----:B------:R-:W-:Y:S02]  /*85d0*/  F2FP.F16.F32.PACK_AB R133, R133, R138 ;  /* 0x0000008a8585723e */ /* 0x000fe400000000ff */
[----:B------:R-:W-:Y:S02]  /*85e0*/  FSETP.GTU.FTZ.AND P5, PT, R7, 20, PT ;  /* 0x41a000000700780b */ /* 0x000fe40003fbc000 */
[----:B------:R-:W-:Y:S01]  /*85f0*/  PRMT R10, R129, 0x7632, R10 ;  /* 0x00007632810a7816 */ /* 0x000fe2000000000a */
[----:B------:R1:W-:Y:S01]  /*8600*/  STS.U16 [R18+0xa], R8 ;  /* 0x00000a0812007388 */ /* 0x0003e20000000400 */
[----:B------:R-:W-:-:S02]  /*8610*/  ISETP.NE.AND P0, PT, R54, RZ, PT ;  /* 0x000000ff3600720c */ /* 0x000fc40003f05270 */
[----:B0-----:R-:W-:Y:S02]  /*8620*/  PRMT R9, R131, 0x7632, R9 ;  /* 0x0000763283097816 */ /* 0x001fe40000000009 */
[----:B------:R-:W-:Y:S02]  /*8630*/  F2FP.F16.F32.PACK_AB R135, R140, R135 ;  /* 0x000000878c87723e */ /* 0x000fe400000000ff */
[----:B------:R-:W-:Y:S01]  /*8640*/  F2FP.F16.F32.PACK_AB R137, R139, R137 ;  /* 0x000000898b89723e */ /* 0x000fe200000000ff */
[----:B------:R0:W-:Y:S01]  /*8650*/  STS.U16 [R18+0xe], R10 ;  /* 0x00000e0a12007388 */ /* 0x0001e20000000400 */
[----:B-1----:R-:W-:Y:S01]  /*8660*/  PRMT R8, R133, 0x7632, R8 ;  /* 0x0000763285087816 */ /* 0x002fe20000000008 */
[----:B----4-:R-:W-:Y:S02]  /*8670*/  HADD2.F32 R3, -RZ, R6.H0_H0 ;  /* 0x20000006ff037230 */ /* 0x010fe40000004100 */
[----:B------:R1:W-:Y:S01]  /*8680*/  STS.U16 [R18+0x12], R9 ;  /* 0x0000120912007388 */ /* 0x0003e20000000400 */
[----:B------:R-:W-:-:S03]  /*8690*/  HADD2.F32 R5, -RZ, R5.H0_H0 ;  /* 0x20000005ff057230 */ /* 0x000fc60000004100 */
[----:B------:R2:W-:Y:S01]  /*86a0*/  STS.U16 [R18+0x16], R8 ;  /* 0x0000160812007388 */ /* 0x0005e20000000400 */
[----:B0-----:R-:W-:Y:S02]  /*86b0*/  PRMT R10, R137, 0x7632, R10 ;  /* 0x00007632890a7816 */ /* 0x001fe4000000000a */
[----:B-1----:R-:W-:Y:S01]  /*86c0*/  PRMT R9, R135, 0x7632, R9 ;  /* 0x0000763287097816 */ /* 0x002fe20000000009 */
[----:B------:R-:W-:Y:S01]  /*86d0*/  FADD.FTZ R6, R3, R58 ;  /* 0x0000003a03067221 */ /* 0x000fe20000010000 */
[----:B------:R-:W-:Y:S01]  /*86e0*/  STS.U16 [R18], R123 ;  /* 0x0000007b12007388 */ /* 0x000fe20000000400 */
[----:B--2---:R-:W-:Y:S01]  /*86f0*/  MOV R8, UR20 ;  /* 0x0000001400087c02 */ /* 0x004fe20008000f00 */
[----:B------:R-:W-:Y:S02]  /*8700*/  @!P2 FMUL.FTZ R3, R4, -1.4426950216293334961 ;  /* 0xbfb8aa3b0403a820 */ /* 0x000fe40000410000 */
[----:B------:R-:W-:Y:S01]  /*8710*/  STS.U16 [R18+0x4], R125 ;  /* 0x0000047d12007388 */ /* 0x000fe20000000400 */
[----:B------:R-:W-:Y:S01]  /*8720*/  FSETP.GTU.FTZ.AND P6, PT, R0, 20, PT ;  /* 0x41a000000000780b */ /* 0x000fe20003fdc000 */
[----:B------:R-:W-:-:S02]  /*8730*/  @!P5 FMUL.FTZ R4, R7, -1.4426950216293334961 ;  /* 0xbfb8aa3b0704d820 */ /* 0x000fc40000410000 */
        /* <DEDUP_REMOVED lines=42> */
[----:B------:R-:W-:-:S03]  /*89e0*/  @!P2 FADD.FTZ R3, R3, 1 ;  /* 0x3f8000000303a421 */ /* 0x000fc60000010000 */
        /* <DEDUP_REMOVED lines=21> */
[----:B------:R-:W-:Y:S01]  /*8b40*/  LEA R2, P6, R0, UR28, 0x1 ;  /* 0x0000001c00027c11 */ /* 0x000fe2000f8c08ff */
        /* <DEDUP_REMOVED lines=11> */
[-C--:B------:R-:W-:Y:S01]  /*8c00*/  ISETP.GE.AND P2, PT, R47, R97.reuse, PT ;  /* 0x000000612f00720c */ /* 0x080fe20003f46270 */
[----:B-1----:R-:W-:Y:S01]  /*8c10*/  @!P5 FMUL.FTZ R93, R93, R4 ;  /* 0x000000045d5dd220 */ /* 0x002fe20000410000 */
[----:B------:R-:W-:-:S05]  /*8c20*/  ISETP.GE.AND P5, PT, R44, R97, PT ;  /* 0x000000612c00720c */ /* 0x000fca0003fa6270 */
        /* <DEDUP_REMOVED lines=27> */
[C---:B-1----:R-:W-:Y:S01]  /*8de0*/  PRMT R9, R0.reuse, 0x7610, R9 ;  /* 0x0000761000097816 */ /* 0x042fe20000000009 */
        /* <DEDUP_REMOVED lines=16> */
[C---:B-1----:R-:W-:Y:S02]  /*8ef0*/  PRMT R9, R0.reuse, 0x7610, R9 ;  /* 0x0000761000097816 */ /* 0x042fe40000000009 */
[----:B---3--:R-:W-:Y:S02]  /*8f00*/  PRMT R4, R0, 0x7632, R4 ;  /* 0x0000763200047816 */ /* 0x008fe40000000004 */
[----:B------:R-:W-:Y:S01]  /*8f10*/  F2FP.F16.F32.PACK_AB R0, R93, R92 ;  /* 0x0000005c5d00723e */ /* 0x000fe200000000ff */
[----:B------:R1:W-:Y:S01]  /*8f20*/  STS.U16 [R18+0x6], R6 ;  /* 0x0000060612007388 */ /* 0x0003e20000000400 */
[----:B------:R-:W-:-:S03]  /*8f30*/  PRMT R13, R2, 0x7632, R13 ;  /* 0x00007632020d7816 */ /* 0x000fc6000000000d */
[----:B------:R3:W-:Y:S01]  /*8f40*/  STS.U16 [R18+0xa], R10 ;  /* 0x00000a0a12007388 */ /* 0x0007e20000000400 */
[----:B-1----:R-:W-:Y:S02]  /*8f50*/  PRMT R6, R3, 0x7632, R6 ;  /* 0x0000763203067816 */ /* 0x002fe40000000006 */
        /* <DEDUP_REMOVED lines=33> */
[----:B--2---:R-:W-:-:S04]  /*9170*/  UIMAD.WIDE.U32 UR22, UR26, UR20, UR22 ;  /* 0x000000141a1672a5 */ /* 0x004fc8000f8e0016 */
        /* <DEDUP_REMOVED lines=8> */
[----:B0-----:R-:W-:Y:S01]  /*9200*/  LEA R2, P2, R0, UR30, 0x1 ;  /* 0x0000001e00027c11 */ /* 0x001fe2000f8408ff */
        /* <DEDUP_REMOVED lines=59> */
.L_x_7093:
        /* <DEDUP_REMOVED lines=33> */
.L_x_7167:
[----:B------:R-:W-:Y:S05]  /*97d0*/  BSYNC.RECONVERGENT B0 ;  /* 0x0000000000007941 */ /* 0x000fea0003800200 */
.L_x_7166:
        /* <DEDUP_REMOVED lines=31> */
.L_x_7169:
[----:B------:R-:W-:Y:S05]  /*99d0*/  BSYNC.RECONVERGENT B0 ;  /* 0x0000000000007941 */ /* 0x000fea0003800200 */
.L_x_7168:
        /* <DEDUP_REMOVED lines=14> */
[----:B------:R-:W-:Y:S01]  /*9ac0*/  UIMAD UR7, UR7, UR13, UR9 ;  /* 0x0000000d070772a4 */ /* 0x000fe2000f8e0209 */
[----:B------:R-:W-:Y:S02]  /*9ad0*/  UMOV UR6, 0x400 ;  /* 0x0000040000067882 */ /* 0x000fe40000000000 */
[----:B0-----:R-:W-:-:S12]  /*9ae0*/  ULEA UR14, UR14, UR6, 0x18 ;  /* 0x000000060e0e7291 */ /* 0x001fd8000f8ec0ff */
.L_x_7171:
        /* <DEDUP_REMOVED lines=27> */
.L_x_7170:
[----:B------:R-:W-:Y:S05]  /*9ca0*/  EXIT ;  /* 0x000000000000794d */ /* 0x000fea0003800000 */
.L_x_7172:
        /* <DEDUP_REMOVED lines=13> */
.L_x_10482:


//--------------------- .text._Z25selective_scan_bwd_kernelI32Selective_Scan_bwd_kernel_traitsILi32ELi16ELb0ELb1ELb0ELb1ELb1EN3c104HalfEfEEv12SSMParamsBwd --------------------------
	.section	.text._Z25selective_scan_bwd_kernelI32Selective_Scan_bwd_kernel_traitsILi32ELi16ELb0ELb1ELb0ELb1ELb1EN3c104HalfEfEEv12SSMParamsBwd,"ax",@progbits
	.align	128
        .global         _Z25selective_scan_bwd_kernelI32Selective_Scan_bwd_kernel_traitsILi32ELi16ELb0ELb1ELb0ELb1ELb1EN3c104HalfEfEEv12SSMParamsBwd
        .type           _Z25selective_scan_bwd_kernelI32Selective_Scan_bwd_kernel_traitsILi32ELi16ELb0ELb1ELb0ELb1ELb1EN3c104HalfEfEEv12SSMParamsBwd,@function
        .size           _Z25selective_scan_bwd_kernelI32Selective_Scan_bwd_kernel_traitsILi32ELi16ELb0ELb1ELb0ELb1ELb1EN3c104HalfEfEEv12SSMParamsBwd,(.L_x_10483 - _Z25selective_scan_bwd_kernelI32Selective_Scan_bwd_kernel_traitsILi32ELi16ELb0ELb1ELb0ELb1ELb1EN3c104HalfEfEEv12SSMParamsBwd)
        .other          _Z25selective_scan_bwd_kernelI32Selective_Scan_bwd_kernel_traitsILi32ELi16ELb0ELb1ELb0ELb1ELb1EN3c104HalfEfEEv12SSMParamsBwd,@"STO_CUDA_ENTRY STV_DEFAULT"
_Z25selective_scan_bwd_kernelI32Selective_Scan_bwd_kernel_traitsILi32ELi16ELb0ELb1ELb0ELb1ELb1EN3c104HalfEfEEv12SSMParamsBwd:
.text._Z25selective_scan_bwd_kernelI32Selective_Scan_bwd_kernel_traitsILi32ELi16ELb0ELb1ELb0ELb1ELb1EN3c104HalfEfEEv12SSMParamsBwd:
        /* <DEDUP_REMOVED lines=36> */
[----:B------:R4:W3:Y:S01]  /*0240*/  F2I.FTZ.U32.TRUNC.NTZ R7, R6 ;  /* 0x0000000600077305 */ /* 0x0008e2000021f000 */
[----:B------:R-:W-:Y:S01]  /*0250*/  UIMAD.WIDE.U32 UR6, UR32, UR20, URZ ;  /* 0x00000014200672a5 */ /* 0x000fe2000f8e00ff */
[----:B------:R-:W-:Y:S01]  /*0260*/  CS2R R88, SRZ ;  /* 0x0000000000587805 */ /* 0x000fe2000001ff00 */
[----:B------:R-:W-:-:S02]  /*0270*/  UIMAD UR5, UR32, UR17, UR5 ;  /* 0x00000011200572a4 */ /* 0x000fc4000f8e0205 */
[----:B------:R-:W-:Y:S02]  /*0280*/  UIMAD UR7, UR32, UR21, UR7 ;  /* 0x00000015200772a4 */ /* 0x000fe4000f8e0207 */
[----:B------:R-:W-:Y:S01]  /*0290*/  UIMAD.WIDE.U32 UR8, UR12, UR18, UR4 ;  /* 0x000000120c0872a5 */ /* 0x000fe2000f8e0004 */
[----:B0-----:R-:W0:Y:S01]  /*02a0*/  LDC.64 R4, c[0x0][0x3c8] ;  /* 0x0000f200ff047b82 */ /* 0x001e220000000a00 */
[----:B----4-:R-:W-:Y:S01]  /*02b0*/  HFMA2 R6, -RZ, RZ, 0, 0 ;  /* 0x00000000ff067431 */ /* 0x010fe200000001ff */
[----:B------:R-:W-:Y:S02]  /*02c0*/  UIMAD.WIDE.U32 UR10, UR12, UR22, UR6 ;  /* 0x000000160c0a72a5 */ /* 0x000fe4000f8e0006 */
[----:B-1----:R-:W-:Y:S02]  /*02d0*/  ULEA UR18, UR13, 0xfffffe00, 0x9 ;  /* 0xfffffe000d127891 */ /* 0x002fe4000f8e48ff */
[----:B--2---:R-:W-:Y:S01]  /*02e0*/  UISETP.NE.U32.AND UP0, UPT, UR24, URZ, UPT ;  /* 0x000000ff1800728c */ /* 0x004fe2000bf05070 */
[----:B---3--:R-:W-:Y:S01]  /*02f0*/  IADD3 R2, PT, PT, RZ, -R7, RZ ;  /* 0x80000007ff027210 */ /* 0x008fe20007ffe0ff */
[----:B------:R-:W1:Y:S04]  /*0300*/  LDCU.128 UR4, c[0x0][0x460] ;  /* 0x00008c00ff0477ac */ /* 0x000e680008000c00 */
[----:B------:R-:W-:Y:S01]  /*0310*/  IMAD R3, R2, R9, RZ ;  /* 0x0000000902037224 */ /* 0x000fe200078e02ff */
[----:B------:R-:W-:-:S02]  /*0320*/  UIADD3 UR8, UP1, UPT, UR18, UR8, URZ ;  /* 0x0000000812087290 */ /* 0x000fc4000ff3e0ff */
[----:B------:R-:W-:Y:S01]  /*0330*/  UISETP.NE.AND.EX UP0, UPT, UR25, URZ, UPT, UP0 ;  /* 0x000000ff1900728c */ /* 0x000fe2000bf05300 */
[----:B------:R-:W-:Y:S01]  /*0340*/  IMAD.HI.U32 R6, R7, R3, R6 ;  /* 0x0000000307067227 */ /* 0x000fe200078e0006 */
[----:B------:R-:W-:Y:S02]  /*0350*/  UIMAD UR21, UR12, UR19, UR9 ;  /* 0x000000130c1572a4 */ /* 0x000fe4000f8e0209 */
[----:B------:R-:W-:Y:S02]  /*0360*/  USHF.R.S32.HI UR19, URZ, 0x1f, UR18 ;  /* 0x0000001fff137899 */ /* 0x000fe40008011412 */
[----:B------:R-:W-:Y:S01]  /*0370*/  UIADD3 UR10, UP3, UPT, UR18, UR10, URZ ;  /* 0x0000000a120a7290 */ /* 0x000fe2000ff7e0ff */
[----:B------:R-:W-:Y:S01]  /*0380*/  IMAD.HI.U32 R91, R6, R0, RZ ;  /* 0x00000000065b7227 */ /* 0x000fe200078e00ff */
[----:B------:R-:W-:Y:S01]  /*0390*/  UIADD3.X UR21, UPT, UPT, UR19, UR21, URZ, UP1, !UPT ;  /* 0x0000001513157290 */ /* 0x000fe20008ffe4ff */
[----:B------:R-:W2:Y:S01]  /*03a0*/  LDC.64 R6, c[0x0][0x448] ;  /* 0x00011200ff067b82 */ /* 0x000ea20000000a00 */
[----:B------:R-:W3:Y:S02]  /*03b0*/  LDCU.64 UR24, c[0x0][0x4a0] ;  /* 0x00009400ff1877ac */ /* 0x000ee40008000a00 */
[----:B------:R-:W-:Y:S01]  /*03c0*/  IADD3 R2, PT, PT, -R91, RZ, RZ ;  /* 0x000000ff5b027210 */ /* 0x000fe20007ffe1ff */
[----:B-1----:R-:W-:-:S02]  /*03d0*/  ULEA UR20, UP2, UR8, UR4, 0x1 ;  /* 0x0000000408147291 */ /* 0x002fc4000f8408ff */
[----:B------:R-:W-:Y:S02]  /*03e0*/  UIMAD UR23, UR12, UR23, UR11 ;  /* 0x000000170c1772a4 */ /* 0x000fe4000f8e020b */
[C---:B------:R-:W-:Y:S01]  /*03f0*/  IMAD R0, R9.reuse, R2, R0 ;  /* 0x0000000209007224 */ /* 0x040fe200078e0200 */
[----:B------:R-:W1:Y:S04]  /*0400*/  LDCU.64 UR16, c[0x0][0x3b0] ;  /* 0x00007600ff1077ac */ /* 0x000e680008000a00 */
[----:B------:R-:W-:Y:S01]  /*0410*/  ISETP.GT.U32.AND P1, PT, R9, R0, PT ;  /* 0x000000000900720c */ /* 0x000fe20003f24070 */
[----:B------:R-:W-:Y:S01]  /*0420*/  ULEA.HI.X UR21, UR8, UR5, UR21, 0x1, UP2 ;  /* 0x0000000508157291 */ /* 0x000fe200090f0c15 */
[----:B------:R-:W4:Y:S01]  /*0430*/  @UP0 LDCU UR8, c[0x0][0x384] ;  /* 0x00007080ff0807ac */ /* 0x000f220008000800 */
[----:B------:R-:W-:-:S02]  /*0440*/  ULEA UR22, UP4, UR10, UR6, 0x1 ;  /* 0x000000060a167291 */ /* 0x000fc4000f8808ff */
[----:B------:R-:W-:Y:S02]  /*0450*/  UIADD3.X UR23, UPT, UPT, UR19, UR23, URZ, UP3, !UPT ;  /* 0x0000001713177290 */ /* 0x000fe40009ffe4ff */
[----:B------:R-:W-:-:S06]  /*0460*/  UIMAD.WIDE.U32 UR4, UR32, UR14, URZ ;  /* 0x0000000e200472a5 */ /* 0x000fcc000f8e00ff */
[-C--:B------:R-:W-:Y:S01]  /*0470*/  @!P1 IADD3 R0, PT, PT, R0, -R9.reuse, RZ ;  /* 0x8000000900009210 */ /* 0x080fe20007ffe0ff */
[----:B------:R-:W-:Y:S01]  /*0480*/  ULEA.HI.X UR23, UR10, UR7, UR23, 0x1, UP4 ;  /* 0x000000070a177291 */ /* 0x000fe2000a0f0c17 */
[----:B------:R-:W-:Y:S01]  /*0490*/  @!P1 IADD3 R91, PT, PT, R91, 0x1, RZ ;  /* 0x000000015b5b9810 */ /* 0x000fe20007ffe0ff */
[----:B------:R-:W0:Y:S01]  /*04a0*/  LDCU.64 UR10, c[0x0][0x528] ;  /* 0x0000a500ff0a77ac */ /* 0x000e220008000a00 */
[----:B------:R-:W-:Y:S02]  /*04b0*/  ISETP.GE.U32.AND P0, PT, R0, R9, PT ;  /* 0x000000090000720c */ /* 0x000fe40003f06070 */
[C---:B------:R-:W-:Y:S01]  /*04c0*/  LOP3.LUT R0, R8.reuse, UR12, RZ, 0x3c, !PT ;  /* 0x0000000c08007c12 */ /* 0x040fe2000f8e3cff */
[----:B------:R-:W2:Y:S01]  /*04d0*/  @UP0 LDCU UR9, c[0x0][0x38c] ;  /* 0x00007180ff0907ac */ /* 0x000ea20008000800 */
[----:B------:R-:W-:Y:S02]  /*04e0*/  ISETP.NE.AND P1, PT, R8, RZ, PT ;  /* 0x000000ff0800720c */ /* 0x000fe40003f25270 */
[----:B------:R-:W-:Y:S01]  /*04f0*/  ISETP.GE.AND P2, PT, R0, RZ, PT ;  /* 0x000000ff0000720c */ /* 0x000fe20003f46270 */
[----:B------:R-:W-:Y:S01]  /*0500*/  UIMAD UR5, UR32, UR15, UR5 ;  /* 0x0000000f200572a4 */ /* 0x000fe2000f8e0205 */
[----:B------:R-:W2:Y:S05]  /*0510*/  @UP0 LDCU.64 UR14, c[0x0][0x480] ;  /* 0x00009000ff0e07ac */ /* 0x000eaa0008000a00 */
[----:B------:R-:W-:Y:S01]  /*0520*/  @P0 IADD3 R91, PT, PT, R91, 0x1, RZ ;  /* 0x000000015b5b0810 */ /* 0x000fe20007ffe0ff */
[----:B---3--:R-:W-:-:S02]  /*0530*/  UIMAD.WIDE.U32 UR4, UR12, UR24, UR4 ;  /* 0x000000180c0472a5 */ /* 0x008fc4000f8e0004 */
[----:B-1----:R-:W-:Y:S02]  /*0540*/  UIMAD.WIDE.U32 UR6, UR32, UR16, URZ ;  /* 0x00000010200672a5 */ /* 0x002fe4000f8e00ff */
        /* <DEDUP_REMOVED lines=10> */
[----:B------:R-:W-:Y:S01]  /*05f0*/  ULEA UR24, UP1, UR4, UR10, 0x1 ;  /* 0x0000000a04187291 */ /* 0x000fe2000f8208ff */
[C---:B------:R-:W-:Y:S01]  /*0600*/  IMAD.WIDE.U32 R2, R91.reuse, R4, UR6 ;  /* 0x000000065b027e25 */ /* 0x040fe2000f8e0004 */
[----:B--2---:R-:W-:Y:S02]  /*0610*/  @UP0 UIMAD UR6, UR5, UR9, URZ ;  /* 0x00000009050602a4 */ /* 0x004fe4000f8e02ff */
        /* <DEDUP_REMOVED lines=18> */
[----:B------:R-:W4:Y:S01]  /*0740*/  LDCU UR19, c[0x0][0x394] ;  /* 0x00007280ff1377ac */ /* 0x000f220008000800 */
[----:B--2---:R-:W-:Y:S02]  /*0750*/  UIMAD.WIDE.U32 UR14, UR12, UR8, URZ ;  /* 0x000000080c0e72a5 */ /* 0x004fe4000f8e00ff */
[----:B---3--:R-:W-:Y:S02]  /*0760*/  UIMAD.WIDE.U32 UR16, UR12, UR10, URZ ;  /* 0x0000000a0c1072a5 */ /* 0x008fe4000f8e00ff */
[----:B-1----:R-:W-:-:S02]  /*0770*/  ULEA UR6, UR7, UR6, 0x18 ;  /* 0x0000000607067291 */ /* 0x002fc4000f8ec0ff */
[----:B------:R-:W-:Y:S02]  /*0780*/  UIMAD UR13, UR12, UR9, UR15 ;  /* 0x000000090c0d72a4 */ /* 0x000fe4000f8e020f */
[----:B------:R-:W-:Y:S01]  /*0790*/  UIMAD UR18, UR12, UR11, UR17 ;  /* 0x0000000b0c1272a4 */ /* 0x000fe2000f8e0211 */
[C---:B0-----:R-:W-:Y:S02]  /*07a0*/  SHF.L.U32 R0, R86.reuse, 0x4, RZ ;  /* 0x0000000456007819 */ /* 0x041fe400000006ff */
[----:B------:R-:W-:Y:S02]  /*07b0*/  LOP3.LUT R208, R86, 0x1f, RZ, 0xc0, !PT ;  /* 0x0000001f56d07812 */ /* 0x000fe400078ec0ff */
[C---:B------:R-:W-:Y:S02]  /*07c0*/  LOP3.LUT R3, R0.reuse, 0x3e00, RZ, 0xc0, !PT ;  /* 0x00003e0000037812 */ /* 0x040fe400078ec0ff */
[----:B------:R-:W-:Y:S02]  /*07d0*/  LEA.HI R0, R0, R0, RZ, 0x1b ;  /* 0x0000000000007211 */ /* 0x000fe400078fd8ff */
[----:B------:R-:W-:-:S02]  /*07e0*/  LOP3.LUT R84, R3, 0x1f, R86, 0xf8, !PT ;  /* 0x0000001f03547812 */ /* 0x000fc400078ef856 */
        /* <DEDUP_REMOVED lines=15> */
[----:B----4-:R-:W-:-:S07]  /*08e0*/  LOP3.LUT R68, R84, 0x1e0, RZ, 0xfc, !PT ;  /* 0x000001e054447812 */ /* 0x010fce00078efcff */
.L_x_7246:
        /* <DEDUP_REMOVED lines=23> */
[----:B------:R-:W-:Y:S02]  /*0a60*/  ISETP.NE.AND P1, PT, R97, RZ, PT ;  /* 0x000000ff6100720c */ /* 0x000fe40003f25270 */
[----:B------:R-:W-:Y:S02]  /*0a70*/  ISETP.GE.AND P6, PT, R80, UR33, PT ;  /* 0x0000002150007c0c */ /* 0x000fe4000bfc6270 */
[----:B------:R-:W-:Y:S02]  /*0a80*/  ISETP.GE.AND P5, PT, R79, UR33, PT ;  /* 0x000000214f007c0c */ /* 0x000fe4000bfa6270 */
[----:B------:R-:W-:Y:S02]  /*0a90*/  ISETP.NE.AND P2, PT, R95, RZ, PT ;  /* 0x000000ff5f00720c */ /* 0x000fe40003f45270 */
[----:B------:R-:W-:-:S02]  /*0aa0*/  ISETP.GE.AND P4, PT, R78, UR33, PT ;  /* 0x000000214e007c0c */ /* 0x000fc4000bf86270 */
[----:B------:R-:W-:Y:S02]  /*0ab0*/  ISETP.GE.AND P3, PT, R77, UR33, PT ;  /* 0x000000214d007c0c */ /* 0x000fe4000bf66270 */
[----:B------:R-:W-:Y:S02]  /*0ac0*/  PRMT R11, RZ, 0x7610, R11 ;  /* 0x00007610ff0b7816 */ /* 0x000fe4000000000b */
[----:B------:R-:W-:Y:S02]  /*0ad0*/  PRMT R17, RZ, 0x7610, R17 ;  /* 0x00007610ff117816 */ /* 0x000fe40000000011 */
[----:B------:R-:W-:Y:S02]  /*0ae0*/  PRMT R10, RZ, 0x7610, R10 ;  /* 0x00007610ff0a7816 */ /* 0x000fe4000000000a */
[----:B------:R-:W-:Y:S01]  /*0af0*/  PRMT R15, RZ, 0x7610, R15 ;  /* 0x00007610ff0f7816 */ /* 0x000fe2000000000f */
[----:B------:R-:W2:Y:S01]  /*0b00*/  @!P0 LDG.E.U16 R9, desc[UR28][R6.64] ;  /* 0x0000001c06098981 */ /* 0x000ea2000c1e1500 */
[----:B------:R-:W-:-:S02]  /*0b10*/  ISETP.GE.AND P0, PT, R76, UR33, PT ;  /* 0x000000214c007c0c */ /* 0x000fc4000bf06270 */
[----:B------:R-:W-:Y:S01]  /*0b20*/  P2R R94, PR, RZ, 0x40 ;  /* 0x00000040ff5e7803 */ /* 0x000fe20000000000 */
[----:B------:R-:W3:Y:S01]  /*0b30*/  @!P1 LDG.E.U16 R0, desc[UR28][R6.64+0x40] ;  /* 0x0000401c06009981 */ /* 0x000ee2000c1e1500 */
[----:B------:R-:W-:Y:S02]  /*0b40*/  P2R R102, PR, RZ, 0x1 ;  /* 0x00000001ff667803 */ /* 0x000fe40000000000 */
[----:B------:R-:W-:Y:S01]  /*0b50*/  P2R R92, PR, RZ, 0x20 ;  /* 0x00000020ff5c7803 */ /* 0x000fe20000000000 */
[----:B------:R-:W4:Y:S01]  /*0b60*/  @!P6 LDG.E.U16 R8, desc[UR28][R6.64+0xc0] ;  /* 0x0000c01c0608e981 */ /* 0x000f22000c1e1500 */
[----:B------:R-:W-:Y:S02]  /*0b70*/  P2R R101, PR, RZ, 0x8 ;  /* 0x00000008ff657803 */ /* 0x000fe40000000000 */
[----:B------:R-:W-:Y:S01]  /*0b80*/  P2R R100, PR, RZ, 0x10 ;  /* 0x00000010ff647803 */ /* 0x000fe20000000000 */
[----:B------:R-:W4:Y:S01]  /*0b90*/  @!P5 LDG.E.U16 R13, desc[UR28][R6.64+0x100] ;  /* 0x0001001c060dd981 */ /* 0x000f22000c1e1500 */
        /* <DEDUP_REMOVED lines=18> */
[----:B------:R-:W-:-:S02]  /*0cc0*/  ISETP.GE.AND P4, PT, R68, UR33, PT ;  /* 0x0000002144007c0c */ /* 0x000fc4000bf86270 */
        /* <DEDUP_REMOVED lines=18> */
[C---:B-1----:R-:W-:Y:S02]  /*0df0*/  IADD3 R22, PT, PT, R67.reuse, 0x20, RZ ;  /* 0x0000002043167810 */ /* 0x042fe40007ffe0ff */
[C---:B------:R-:W-:Y:S02]  /*0e00*/  IADD3 R6, PT, PT, R67.reuse, 0x80, RZ ;  /* 0x0000008043067810 */ /* 0x040fe40007ffe0ff */
[C---:B------:R-:W-:Y:S02]  /*0e10*/  LEA.HI.SX32 R66, R67.reuse, R67, 0x1b ;  /* 0x0000004343427211 */ /* 0x040fe400078fdaff */
[----:B------:R-:W-:-:S02]  /*0e20*/  IADD3 R24, PT, PT, R67, 0x40, RZ ;  /* 0x0000004043187810 */ /* 0x000fc40007ffe0ff */
[C---:B------:R-:W-:Y:S02]  /*0e30*/  IADD3 R26, PT, PT, R67.reuse, 0x60, RZ ;  /* 0x00000060431a7810 */ /* 0x040fe40007ffe0ff */
[-C--:B------:R-:W-:Y:S02]  /*0e40*/  LEA.HI.SX32 R22, R22, R67.reuse, 0x1b ;  /* 0x0000004316167211 */ /* 0x080fe400078fdaff */
[-C--:B------:R-:W-:Y:S02]  /*0e50*/  LEA.HI.SX32 R6, R6, R67.reuse, 0x1b ;  /* 0x0000004306067211 */ /* 0x080fe400078fdaff */
[----:B------:R-:W-:Y:S02]  /*0e60*/  IADD3 R28, PT, PT, R67, 0xa0, RZ ;  /* 0x000000a0431c7810 */ /* 0x000fe40007ffe0ff */
[----:B------:R-:W-:Y:S02]  /*0e70*/  LEA R66, R66, UR26, 0x1 ;  /* 0x0000001a42427c11 */ /* 0x000fe4000f8e08ff */
[----:B------:R-:W-:-:S02]  /*0e80*/  LEA.HI.SX32 R24, R24, R67, 0x1b ;  /* 0x0000004318187211 */ /* 0x000fc400078fdaff */
[-C--:B------:R-:W-:Y:S02]  /*0e90*/  LEA.HI.SX32 R26, R26, R67.reuse, 0x1b ;  /* 0x000000431a1a7211 */ /* 0x080fe400078fdaff */
[----:B------:R-:W-:Y:S02]  /*0ea0*/  LEA R65, R22, UR26, 0x1 ;  /* 0x0000001a16417c11 */ /* 0x000fe4000f8e08ff */
[----:B------:R-:W-:Y:S02]  /*0eb0*/  LEA R62, R6, UR26, 0x1 ;  /* 0x0000001a063e7c11 */ /* 0x000fe4000f8e08ff */
[----:B------:R-:W-:Y:S02]  /*0ec0*/  IADD3 R6, PT, PT, R67, 0xc0, RZ ;  /* 0x000000c043067810 */ /* 0x000fe40007ffe0ff */
[----:B------:R-:W-:Y:S02]  /*0ed0*/  LEA.HI.SX32 R28, R28, R67, 0x1b ;  /* 0x000000431c1c7211 */ /* 0x000fe400078fdaff */
[----:B------:R-:W-:-:S02]  /*0ee0*/  LEA R64, R24, UR26, 0x1 ;  /* 0x0000001a18407c11 */ /* 0x000fc4000f8e08ff */
[----:B------:R-:W-:Y:S02]  /*0ef0*/  LEA R63, R26, UR26, 0x1 ;  /* 0x0000001a1a3f7c11 */ /* 0x000fe4000f8e08ff */
[C---:B------:R-:W-:Y:S02]  /*0f00*/  IADD3 R22, PT, PT, R67.reuse, 0xe0, RZ ;  /* 0x000000e043167810 */ /* 0x040fe40007ffe0ff */
[----:B------:R-:W-:Y:S02]  /*0f10*/  LEA.HI.SX32 R6, R6, R67, 0x1b ;  /* 0x0000004306067211 */ /* 0x000fe400078fdaff */
[----:B------:R-:W-:Y:S02]  /*0f20*/  LEA R61, R28, UR26, 0x1 ;  /* 0x0000001a1c3d7c11 */ /* 0x000fe4000f8e08ff */
[C---:B------:R-:W-:Y:S02]  /*0f30*/  IADD3 R24, PT, PT, R67.reuse, 0x100, RZ ;  /* 0x0000010043187810 */ /* 0x040fe40007ffe0ff */
[----:B------:R-:W-:-:S02]  /*0f40*/  IADD3 R26, PT, PT, R67, 0x120, RZ ;  /* 0x00000120431a7810 */ /* 0x000fc40007ffe0ff */
[----:B------:R-:W-:Y:S02]  /*0f50*/  IADD3 R28, PT, PT, R67, 0x140, RZ ;  /* 0x00000140431c7810 */ /* 0x000fe40007ffe0ff */
[-C--:B------:R-:W-:Y:S02]  /*0f60*/  LEA.HI.SX32 R22, R22, R67.reuse, 0x1b ;  /* 0x0000004316167211 */ /* 0x080fe400078fdaff */
[----:B------:R-:W-:Y:S02]  /*0f70*/  P2R R34, PR, RZ, 0x40 ;  /* 0x00000040ff227803 */ /* 0x000fe40000000000 */
[----:B------:R-:W-:Y:S02]  /*0f80*/  LEA R60, R6, UR26, 0x1 ;  /* 0x0000001a063c7c11 */ /* 0x000fe4000f8e08ff */
[----:B------:R-:W-:Y:S02]  /*0f90*/  ISETP.NE.AND P6, PT, R101, RZ, PT ;  /* 0x000000ff6500720c */ /* 0x000fe40003fc5270 */
[----:B------:R-:W-:-:S02]  /*0fa0*/  LEA.HI.SX32 R24, R24, R67, 0x1b ;  /* 0x0000004318187211 */ /* 0x000fc400078fdaff */
[C---:B------:R-:W-:Y:S02]  /*0fb0*/  IADD3 R6, PT, PT, R67.reuse, 0x180, RZ ;  /* 0x0000018043067810 */ /* 0x040fe40007ffe0ff */
[-C--:B------:R-:W-:Y:S02]  /*0fc0*/  LEA.HI.SX32 R26, R26, R67.reuse, 0x1b ;  /* 0x000000431a1a7211 */ /* 0x080fe400078fdaff */
[----:B------:R-:W-:Y:S02]  /*0fd0*/  LEA.HI.SX32 R28, R28, R67, 0x1b ;  /* 0x000000431c1c7211 */ /* 0x000fe400078fdaff */
[----:B------:R-:W-:Y:S02]  /*0fe0*/  LEA R59, R22, UR26, 0x1 ;  /* 0x0000001a163b7c11 */ /* 0x000fe4000f8e08ff */
[----:B------:R-:W-:Y:S02]  /*0ff0*/  IADD3 R22, PT, PT, R67, 0x1e0, RZ ;  /* 0x000001e043167810 */ /* 0x000fe40007ffe0ff */
[----:B------:R-:W-:-:S02]  /*1000*/  P2R R32, PR, RZ, 0x40 ;  /* 0x00000040ff207803 */ /* 0x000fc40000000000 */
[----:B------:R-:W-:Y:S02]  /*1010*/  LEA R58, R24, UR26, 0x1 ;  /* 0x0000001a183a7c11 */ /* 0x000fe4000f8e08ff */
[-C--:B------:R-:W-:Y:S02]  /*1020*/  LEA.HI.SX32 R6, R6, R67.reuse, 0x1b ;  /* 0x0000004306067211 */ /* 0x080fe400078fdaff */
[----:B------:R-:W-:Y:S02]  /*1030*/  ISETP.NE.AND P6, PT, R100, RZ, PT ;  /* 0x000000ff6400720c */ /* 0x000fe40003fc5270 */
[----:B------:R-:W-:Y:S02]  /*1040*/  LEA R57, R26, UR26, 0x1 ;  /* 0x0000001a1a397c11 */ /* 0x000fe4000f8e08ff */
[----:B------:R-:W-:Y:S02]  /*1050*/  LEA R56, R28, UR26, 0x1 ;  /* 0x0000001a1c387c11 */ /* 0x000fe4000f8e08ff */
[----:B------:R-:W-:-:S02]  /*1060*/  LEA.HI.SX32 R22, R22, R67, 0x1b ;  /* 0x0000004316167211 */ /* 0x000fc400078fdaff */
[----:B------:R-:W-:Y:S02]  /*1070*/  LEA R54, R6, UR26, 0x1 ;  /* 0x0000001a06367c11 */ /* 0x000fe4000f8e08ff */
[----:B------:R-:W-:Y:S02]  /*1080*/  P2R R31, PR, RZ, 0x40 ;  /* 0x00000040ff1f7803 */ /* 0x000fe40000000000 */
        /* <DEDUP_REMOVED lines=13> */
[----:B---3--:R0:W-:Y:S02]  /*1160*/  STS.U16 [R65+0x40], R0 ;  /* 0x0000400041007388 */ /* 0x0081e40000000400 */
[----:B0-----:R-:W-:-:S04]  /*1170*/  IADD3 R0, PT, PT, R67, 0x160, RZ ;  /* 0x0000016043007810 */ /* 0x001fc80007ffe0ff */
[----:B------:R-:W-:Y:S01]  /*1180*/  LEA.HI.SX32 R0, R0, R67, 0x1b ;  /* 0x0000004300007211 */ /* 0x000fe200078fdaff */
[----:B----4-:R-:W-:Y:S04]  /*1190*/  STS.U16 [R64+0x80], R11 ;  /* 0x0000800b40007388 */ /* 0x010fe80000000400 */
[----:B------:R0:W-:Y:S04]  /*11a0*/  STS.U16 [R63+0xc0], R8 ;  /* 0x0000c0083f007388 */ /* 0x0001e80000000400 */
[----:B------:R-:W-:Y:S01]  /*11b0*/  STS.U16 [R62+0x100], R13 ;  /* 0x0001000d3e007388 */ /* 0x000fe20000000400 */
[----:B------:R-:W-:-:S03]  /*11c0*/  LEA R55, R0, UR26, 0x1 ;  /* 0x0000001a00377c11 */ /* 0x000fc6000f8e08ff */
[----:B------:R1:W-:Y:S01]  /*11d0*/  STS.U16 [R61+0x140], R10 ;  /* 0x0001400a3d007388 */ /* 0x0003e20000000400 */
[C---:B0-----:R-:W-:Y:S02]  /*11e0*/  IADD3 R8, PT, PT, R67.reuse, 0x1a0, RZ ;  /* 0x000001a043087810 */ /* 0x041fe40007ffe0ff */
[C---:B------:R-:W-:Y:S02]  /*11f0*/  SHF.L.U32 R0, R67.reuse, 0x4, RZ ;  /* 0x0000000443007819 */ /* 0x040fe400000006ff */
[-C--:B------:R-:W-:Y:S02]  /*1200*/  LEA.HI.SX32 R8, R8, R67.reuse, 0x1b ;  /* 0x0000004308087211 */ /* 0x080fe400078fdaff */
[----:B-1----:R-:W-:Y:S01]  /*1210*/  IADD3 R10, PT, PT, R67, 0x1c0, RZ ;  /* 0x000001c0430a7810 */ /* 0x002fe20007ffe0ff */
[----:B------:R-:W-:Y:S03]  /*1220*/  STS.U16 [R60+0x180], R15 ;  /* 0x0001800f3c007388 */ /* 0x000fe60000000400 */
[----:B------:R-:W-:Y:S01]  /*1230*/  LEA.HI.SX32 R10, R10, R67, 0x1b ;  /* 0x000000430a0a7211 */ /* 0x000fe200078fdaff */
[----:B------:R0:W-:Y:S01]  /*1240*/  STS.U16 [R59+0x1c0], R12 ;  /* 0x0001c00c3b007388 */ /* 0x0001e20000000400 */
[----:B------:R-:W-:-:S02]  /*1250*/  LEA R53, R8, UR26, 0x1 ;  /* 0x0000001a08357c11 */ /* 0x000fc4000f8e08ff */
        /* <DEDUP_REMOVED lines=60> */
[----:B---3--:R-:W-:Y:S01]  /*1620*/  PRMT R21, RZ, 0x7610, R21 ;  /* 0x00007610ff157816 */ /* 0x008fe20000000015 */
[----:B------:R-:W3:Y:S01]  /*1630*/  @!P0 LDG.E.U16 R16, desc[UR28][R4.64+0x2c0] ;  /* 0x0002c01c04108981 */ /* 0x000ee2000c1e1500 */
[----:B----4-:R-:W-:-:S03]  /*1640*/  PRMT R18, RZ, 0x7610, R18 ;  /* 0x00007610ff127816 */ /* 0x010fc60000000012 */
[----:B------:R-:W4:Y:S04]  /*1650*/  @!P1 LDG.E.U16 R19, desc[UR28][R4.64+0x300] ;  /* 0x0003001c04139981 */ /* 0x000f28000c1e1500 */
[----:B------:R-:W4:Y:S04]  /*1660*/  @!P2 LDG.E.U16 R0, desc[UR28][R4.64+0x340] ;  /* 0x0003401c0400a981 */ /* 0x000f28000c1e1500 */
[----:B------:R-:W3:Y:S04]  /*1670*/  @!P6 LDG.E.U16 R14, desc[UR28][R4.64+0x240] ;  /* 0x0002401c040ee981 */ /* 0x000ee8000c1e1500 */
        /* <DEDUP_REMOVED lines=35> */
[----:B------:R-:W-:Y:S04]  /*18b0*/  STS.U16 [R56+0x280], R17 ;  /* 0x0002801138007388 */ /* 0x000fe80000000400 */
[----:B------:R-:W-:Y:S04]  /*18c0*/  STS.U16 [R55+0x2c0], R16 ;  /* 0x0002c01037007388 */ /* 0x000fe80000000400 */
[----:B----4-:R-:W-:Y:S04]  /*18d0*/  STS.U16 [R54+0x300], R19 ;  /* 0x0003001336007388 */ /* 0x010fe80000000400 */
        /* <DEDUP_REMOVED lines=42> */
[----:B0-----:R-:W-:Y:S02]  /*1b80*/  PRMT R21, RZ, 0x7610, R21 ;  /* 0x00007610ff157816 */ /* 0x001fe40000000015 */
        /* <DEDUP_REMOVED lines=31> */
[----:B------:R-:W-:Y:S01]  /*1d80*/  FADD.FTZ R39, R15, R90 ;  /* 0x0000005a0f277221 */ /* 0x000fe20000010000 */
[----:B------:R0:W-:Y:S04]  /*1d90*/  STS.U16 [R66], R23 ;  /* 0x0000001742007388 */ /* 0x0001e80000000400 */
[----:B------:R-:W-:Y:S01]  /*1da0*/  STS.U16 [R65+0x40], R22 ;  /* 0x0000401641007388 */ /* 0x000fe20000000400 */
[----:B0-----:R-:W-:-:S03]  /*1db0*/  HADD2.F32 R23, -RZ, R6.H0_H0 ;  /* 0x20000006ff177230 */ /* 0x001fc60000004100 */
[----:B------:R0:W-:Y:S04]  /*1dc0*/  STS.U16 [R64+0x80], R25 ;  /* 0x0000801940007388 */ /* 0x0001e80000000400 */
[----:B------:R-:W-:Y:S01]  /*1dd0*/  STS.U16 [R63+0xc0], R24 ;  /* 0x0000c0183f007388 */ /* 0x000fe20000000400 */
[----:B0-----:R-:W-:-:S03]  /*1de0*/  HADD2.F32 R25, -RZ, R8.H0_H0 ;  /* 0x20000008ff197230 */ /* 0x001fc60000004100 */
[----:B------:R0:W-:Y:S04]  /*1df0*/  STS.U16 [R62+0x100], R27 ;  /* 0x0001001b3e007388 */ /* 0x0001e80000000400 */
[----:B------:R-:W-:Y:S01]  /*1e00*/  STS.U16 [R61+0x140], R26 ;  /* 0x0001401a3d007388 */ /* 0x000fe20000000400 */
[----:B0-----:R-:W-:-:S03]  /*1e10*/  HADD2.F32 R27, -RZ, R12.H0_H0 ;  /* 0x2000000cff1b7230 */ /* 0x001fc60000004100 */
[----:B------:R0:W-:Y:S01]  /*1e20*/  STS.U16 [R60+0x180], R29 ;  /* 0x0001801d3c007388 */ /* 0x0001e20000000400 */
[--C-:B------:R-:W-:Y:S01]  /*1e30*/  FADD.FTZ R48, R23, R90.reuse ;  /* 0x0000005a17307221 */ /* 0x100fe20000010000 */
[--C-:B------:R-:W-:Y:S02]  /*1e40*/  FADD.FTZ R46, R25, R90.reuse ;  /* 0x0000005a192e7221 */ /* 0x100fe40000010000 */
[----:B------:R-:W-:Y:S01]  /*1e50*/  STS.U16 [R59+0x1c0], R28 ;  /* 0x0001c01c3b007388 */ /* 0x000fe20000000400 */
[----:B0-----:R-:W-:Y:S02]  /*1e60*/  HADD2.F32 R29, -RZ, R14.H0_H0 ;  /* 0x2000000eff1d7230 */ /* 0x001fe40000004100 */
[--C-:B------:R-:W-:Y:S01]  /*1e70*/  FADD.FTZ R42, R27, R90.reuse ;  /* 0x0000005a1b2a7221 */ /* 0x100fe20000010000 */
[----:B------:R0:W-:Y:S02]  /*1e80*/  STS.U16 [R58+0x200], R31 ;  /* 0x0002001f3a007388 */ /* 0x0001e40000000400 */
[----:B------:R-:W-:Y:S01]  /*1e90*/  FADD.FTZ R40, R29, R90 ;  /* 0x0000005a1d287221 */ /* 0x000fe20000010000 */
[----:B0-----:R-:W-:Y:S01]  /*1ea0*/  HADD2.F32 R31, -RZ, R16.H0_H0 ;  /* 0x20000010ff1f7230 */ /* 0x001fe20000004100 */
[----:B------:R-:W-:Y:S04]  /*1eb0*/  STS.U16 [R57+0x240], R30 ;  /* 0x0002401e39007388 */ /* 0x000fe80000000400 */
[----:B------:R0:W-:Y:S04]  /*1ec0*/  STS.U16 [R56+0x280], R21 ;  /* 0x0002801538007388 */ /* 0x0001e80000000400 */
[----:B------:R-:W-:Y:S04]  /*1ed0*/  STS.U16 [R55+0x2c0], R32 ;  /* 0x0002c02037007388 */ /* 0x000fe80000000400 */
[----:B------:R1:W-:Y:S01]  /*1ee0*/  STS.U16 [R54+0x300], R35 ;  /* 0x0003002336007388 */ /* 0x0003e20000000400 */
[----:B0-----:R-:W-:-:S03]  /*1ef0*/  HADD2.F32 R21, -RZ, R10.H0_H0 ;  /* 0x2000000aff157230 */ /* 0x001fc60000004100 */
[----:B------:R0:W-:Y:S04]  /*1f00*/  STS.U16 [R53+0x340], R34 ;  /* 0x0003402235007388 */ /* 0x0001e80000000400 */
[----:B------:R2:W-:Y:S01]  /*1f10*/  STS.U16 [R52+0x380], R37 ;  /* 0x0003802534007388 */ /* 0x0005e20000000400 */
[----:B-1----:R-:W-:-:S03]  /*1f20*/  HADD2.F32 R35, -RZ, R18.H0_H0 ;  /* 0x20000012ff237230 */ /* 0x002fc60000004100 */
[----:B------:R1:W-:Y:S01]  /*1f30*/  STS.U16 [R51+0x3c0], R36 ;  /* 0x0003c02433007388 */ /* 0x0003e20000000400 */
[--C-:B------:R-:W-:Y:S01]  /*1f40*/  FADD.FTZ R44, R21, R90.reuse ;  /* 0x0000005a152c7221 */ /* 0x100fe20000010000 */
[--C-:B------:R-:W-:Y:S01]  /*1f50*/  FADD.FTZ R38, R31, R90.reuse ;  /* 0x0000005a1f267221 */ /* 0x100fe20000010000 */
[--C-:B0-----:R-:W-:Y:S01]  /*1f60*/  FADD.FTZ R34, R105, R90.reuse ;  /* 0x0000005a69227221 */ /* 0x101fe20000010000 */
[--C-:B--2---:R-:W-:Y:S01]  /*1f70*/  FADD.FTZ R37, R17, R90.reuse ;  /* 0x0000005a11257221 */ /* 0x104fe20000010000 */
[--C-:B-1----:R-:W-:Y:S01]  /*1f80*/  FADD.FTZ R36, R35, R90.reuse ;  /* 0x0000005a23247221 */ /* 0x102fe20000010000 */
        /* <DEDUP_REMOVED lines=33> */
.L_x_7175:
[----:B------:R-:W-:Y:S05]  /*21a0*/  BSYNC.RECONVERGENT B0 ;  /* 0x0000000000007941 */ /* 0x000fea0003800200 */
.L_x_7174:
        /* <DEDUP_REMOVED lines=33> */
.L_x_7177:
[----:B------:R-:W-:Y:S05]  /*23c0*/  BSYNC.RECONVERGENT B0 ;  /* 0x0000000000007941 */ /* 0x000fea0003800200 */
.L_x_7176:
        /* <DEDUP_REMOVED lines=33> */
.L_x_7179:
[----:B------:R-:W-:Y:S05]  /*25e0*/  BSYNC.RECONVERGENT B0 ;  /* 0x0000000000007941 */ /* 0x000fea0003800200 */
.L_x_7178:
        /* <DEDUP_REMOVED lines=33> */
.L_x_7181:
[----:B------:R-:W-:Y:S05]  /*2800*/  BSYNC.RECONVERGENT B0 ;  /* 0x0000000000007941 */ /* 0x000fea0003800200 */
.L_x_7180:
        /* <DEDUP_REMOVED lines=33> */
.L_x_7183:
[----:B------:R-:W-:Y:S05]  /*2a20*/  BSYNC.RECONVERGENT B0 ;  /* 0x0000000000007941 */ /* 0x000fea0003800200 */
.L_x_7182:
        /* <DEDUP_REMOVED lines=33> */
.L_x_7185:
[----:B------:R-:W-:Y:S05]  /*2c40*/  BSYNC.RECONVERGENT B0 ;  /* 0x0000000000007941 */ /* 0x000fea0003800200 */
.L_x_7184:
        /* <DEDUP_REMOVED lines=33> */
.L_x_7187:
[----:B------:R-:W-:Y:S05]  /*2e60*/  BSYNC.RECONVERGENT B0 ;  /* 0x0000000000007941 */ /* 0x000fea0003800200 */
.L_x_7186:
        /* <DEDUP_REMOVED lines=33> */
.L_x_7189:
[----:B------:R-:W-:Y:S05]  /*3080*/  BSYNC.RECONVERGENT B0 ;  /* 0x0000000000007941 */ /* 0x000fea0003800200 */
.L_x_7188:
        /* <DEDUP_REMOVED lines=33> */
.L_x_7191:
[----:B------:R-:W-:Y:S05]  /*32a0*/  BSYNC.RECONVERGENT B0 ;  /* 0x0000000000007941 */ /* 0x000fea0003800200 */
.L_x_7190:
        /* <DEDUP_REMOVED lines=33> */
.L_x_7193:
[----:B------:R-:W-:Y:S05]  /*34c0*/  BSYNC.RECONVERGENT B0 ;  /* 0x0000000000007941 */ /* 0x000fea0003800200 */
.L_x_7192:
        /* <DEDUP_REMOVED lines=33> */
.L_x_7195:
[----:B------:R-:W-:Y:S05]  /*36e0*/  BSYNC.RECONVERGENT B0 ;  /* 0x0000000000007941 */ /* 0x000fea0003800200 */
.L_x_7194:
        /* <DEDUP_REMOVED lines=33> */
.L_x_7197:
[----:B------:R-:W-:Y:S05]  /*3900*/  BSYNC.RECONVERGENT B0 ;  /* 0x0000000000007941 */ /* 0x000fea0003800200 */
.L_x_7196:
        /* <DEDUP_REMOVED lines=33> */
.L_x_7199:
[----:B------:R-:W-:Y:S05]  /*3b20*/  BSYNC.RECONVERGENT B0 ;  /* 0x0000000000007941 */ /* 0x000fea0003800200 */
.L_x_7198:
        /* <DEDUP_REMOVED lines=33> */
.L_x_7201:
[----:B------:R-:W-:Y:S05]  /*3d40*/  BSYNC.RECONVERGENT B0 ;  /* 0x0000000000007941 */ /* 0x000fea0003800200 */
.L_x_7200:
        /* <DEDUP_REMOVED lines=33> */
.L_x_7203:
[----:B------:R-:W-:Y:S05]  /*3f60*/  BSYNC.RECONVERGENT B0 ;  /* 0x0000000000007941 */ /* 0x000fea0003800200 */
.L_x_7202:
        /* <DEDUP_REMOVED lines=33> */
.L_x_7205:
[----:B------:R-:W-:Y:S05]  /*4180*/  BSYNC.RECONVERGENT B0 ;  /* 0x0000000000007941 */ /* 0x000fea0003800200 */
.L_x_7204:
[----:B------:R-:W0:Y:S01]  /*4190*/  LDCU.128 UR8, c[0x0][0x410] ;  /* 0x00008200ff0877ac */ /* 0x000e220008000c00 */
[----:B------:R-:W-:Y:S01]  /*41a0*/  P2R R120, PR, RZ, 0x1 ;  /* 0x00000001ff787803 */ /* 0x000fe20000000000 */
[----:B------:R-:W1:Y:S01]  /*41b0*/  LDS.U16 R31, [R49] ;  /* 0x00000000311f7984 */ /* 0x000e620000000400 */
[----:B------:R-:W-:Y:S01]  /*41c0*/  ISETP.NE.AND P0, PT, R92, RZ, PT ;  /* 0x000000ff5c00720c */ /* 0x000fe20003f05270 */
[----:B------:R-:W-:Y:S01]  /*41d0*/  UMOV UR7, URZ ;  /* 0x000000ff00077c82 */ /* 0x000fe20008000000 */
[----:B------:R-:W-:Y:S01]  /*41e0*/  ISETP.NE.AND P6, PT, R99, RZ, PT ;  /* 0x000000ff6300720c */ /* 0x000fe20003fc5270 */
[----:B------:R-:W-:Y:S01]  /*41f0*/  LDS.U16 R109, [R49+0x6] ;  /* 0x00000600316d7984 */ /* 0x000fe20000000400 */
[----:B------:R-:W-:Y:S01]  /*4200*/  P2R R118, PR, RZ, 0x1 ;  /* 0x00000001ff767803 */ /* 0x000fe20000000000 */
[----:B------:R-:W2:Y:S01]  /*4210*/  LDCU.64 UR34, c[0x0][0x490] ;  /* 0x00009200ff2277ac */ /* 0x000ea20008000a00 */
[----:B------:R-:W-:Y:S01]  /*4220*/  ISETP.NE.AND P0, PT, R94, RZ, PT ;  /* 0x000000ff5e00720c */ /* 0x000fe20003f05270 */
[----:B------:R-:W3:Y:S01]  /*4230*/  LDS.U16 R99, [R49+0x2] ;  /* 0x0000020031637984 */ /* 0x000ee20000000400 */
[----:B------:R-:W-:-:S02]  /*4240*/  PRMT R17, RZ, 0x7610, R17 ;  /* 0x00007610ff117816 */ /* 0x000fc40000000011 */
[----:B------:R-:W-:Y:S01]  /*4250*/  P2R R107, PR, RZ, 0x1 ;  /* 0x00000001ff6b7803 */ /* 0x000fe20000000000 */
[----:B------:R-:W4:Y:S01]  /*4260*/  LDS.U16 R111, [R49+0x8] ;  /* 0x00000800316f7984 */ /* 0x000f220000000400 */
[----:B------:R-:W-:Y:S02]  /*4270*/  ISETP.NE.AND P0, PT, R95, RZ, PT ;  /* 0x000000ff5f00720c */ /* 0x000fe40003f05270 */
[----:B------:R-:W-:Y:S01]  /*4280*/  PRMT R16, RZ, 0x7610, R16 ;  /* 0x00007610ff107816 */ /* 0x000fe20000000010 */
[----:B0-----:R-:W-:Y:S01]  /*4290*/  UIMAD.WIDE.U32 UR30, UR32, UR8, UR6 ;  /* 0x00000008201e72a5 */ /* 0x001fe2000f8e0006 */
[----:B------:R-:W-:Y:S01]  /*42a0*/  LDS.U16 R116, [R49+0xa] ;  /* 0x00000a0031747984 */ /* 0x000fe20000000400 */
        /* <DEDUP_REMOVED lines=17> */
[----:B------:R-:W-:Y:S01]  /*43c0*/  P2R R121, PR, RZ, 0x2 ;  /* 0x00000002ff797803 */ /* 0x000fe20000000000 */
[----:B------:R-:W0:Y:S01]  /*43d0*/  LDCU.128 UR8, c[0x0][0x420] ;  /* 0x00008400ff0877ac */ /* 0x000e220008000c00 */
        /* <DEDUP_REMOVED lines=38> */
[----:B------:R-:W0:Y:S01]  /*4640*/  LDCU.64 UR8, c[0x0][0x478] ;  /* 0x00008f00ff0877ac */ /* 0x000e220008000a00 */
[----:B------:R-:W-:Y:S01]  /*4650*/  LDS.U16 R7, [R49+0x1a] ;  /* 0x00001a0031077984 */ /* 0x000fe20000000400 */
[----:B0-----:R-:W-:-:S04]  /*4660*/  LEA R2, P5, R0, UR8, 0x1 ;  /* 0x0000000800027c11 */ /* 0x001fc8000f8a08ff */
        /* <DEDUP_REMOVED lines=69> */
[----:B------:R-:W2:Y:S04]  /*4ac0*/  LDS.U16 R14, [R49+0x2] ;  /* 0x00000200310e7984 */ /* 0x000ea80000000400 */
[----:B------:R-:W-:Y:S04]  /*4ad0*/  LDS.U16 R16, [R49+0x4] ;  /* 0x0000040031107984 */ /* 0x000fe80000000400 */
[----:B------:R-:W-:Y:S04]  /*4ae0*/  LDS.U16 R17, [R49+0x6] ;  /* 0x0000060031117984 */ /* 0x000fe80000000400 */
[----:B------:R-:W3:Y:S04]  /*4af0*/  LDS.U16 R18, [R49+0x8] ;  /* 0x0000080031127984 */ /* 0x000ee80000000400 */
[----:B------:R-:W4:Y:S04]  /*4b00*/  LDS.U16 R19, [R49+0xa] ;  /* 0x00000a0031137984 */ /* 0x000f280000000400 */
        /* <DEDUP_REMOVED lines=48> */
[----:B------:R0:W5:Y:S01]  /*4e10*/  @!P4 LDG.E.U16 R106, desc[UR28][R2.64+0x3c0] ;  /* 0x0003c01c026ac981 */ /* 0x000162000c1e1500 */
[----:B--2---:R-:W-:-:S02]  /*4e20*/  HADD2.F32 R14, -RZ, R14.H0_H0 ;  /* 0x2000000eff0e7230 */ /* 0x004fc40000004100 */
[----:B------:R-:W-:-:S03]  /*4e30*/  HADD2.F32 R15, -RZ, R15.H0_H0 ;  /* 0x2000000fff0f7230 */ /* 0x000fc60000004100 */
[----:B------:R-:W-:Y:S02]  /*4e40*/  FMUL.FTZ R120, R14, -1.4426950216293334961 ;  /* 0xbfb8aa3b0e787820 */ /* 0x000fe40000410000 */
[----:B------:R-:W-:-:S04]  /*4e50*/  FMUL.FTZ R118, R15, -1.4426950216293334961 ;  /* 0xbfb8aa3b0f767820 */ /* 0x000fc80000410000 */
[----:B------:R-:W-:Y:S01]  /*4e60*/  MUFU.EX2 R120, R120 ;  /* 0x0000007800787308 */ /* 0x000fe20000000800 */
[----:B---3--:R-:W-:Y:S02]  /*4e70*/  HADD2.F32 R18, -RZ, R18.H0_H0 ;  /* 0x20000012ff127230 */ /* 0x008fe40000004100 */
[----:B------:R-:W-:-:S05]  /*4e80*/  HADD2.F32 R17, -RZ, R17.H0_H0 ;  /* 0x20000011ff117230 */ /* 0x000fca0000004100 */
[----:B------:R-:W2:Y:S01]  /*4e90*/  MUFU.EX2 R118, R118 ;  /* 0x0000007600767308 */ /* 0x000ea20000000800 */
[----:B0-----:R-:W-:Y:S01]  /*4ea0*/  FMUL.FTZ R3, R18, -1.4426950216293334961 ;  /* 0xbfb8aa3b12037820 */ /* 0x001fe20000410000 */
[----:B------:R-:W-:Y:S02]  /*4eb0*/  HADD2.F32 R16, -RZ, R16.H0_H0 ;  /* 0x20000010ff107230 */ /* 0x000fe40000004100 */
[----:B------:R-:W-:-:S03]  /*4ec0*/  FMUL.FTZ R2, R17, -1.4426950216293334961 ;  /* 0xbfb8aa3b11027820 */ /* 0x000fc60000410000 */
[----:B------:R-:W-:Y:S01]  /*4ed0*/  FMUL.FTZ R124, R16, -1.4426950216293334961 ;  /* 0xbfb8aa3b107c7820 */ /* 0x000fe20000410000 */
[----:B------:R-:W0:Y:S08]  /*4ee0*/  MUFU.EX2 R3, R3 ;  /* 0x0000000300037308 */ /* 0x000e300000000800 */
[----:B------:R-:W3:Y:S01]  /*4ef0*/  MUFU.EX2 R2, R2 ;  /* 0x0000000200027308 */ /* 0x000ee20000000800 */
[----:B--2---:R-:W-:Y:S01]  /*4f00*/  FADD.FTZ R118, R118, 1 ;  /* 0x3f80000076767421 */ /* 0x004fe20000010000 */
[----:B----4-:R-:W-:-:S06]  /*4f10*/  HADD2.F32 R19, -RZ, R19.H0_H0 ;  /* 0x20000013ff137230 */ /* 0x010fcc0000004100 */
[----:B------:R-:W2:Y:S01]  /*4f20*/  MUFU.EX2 R124, R124 ;  /* 0x0000007c007c7308 */ /* 0x000ea20000000800 */
[----:B0-----:R-:W-:Y:S01]  /*4f30*/  FADD.FTZ R3, R3, 1 ;  /* 0x3f80000003037421 */ /* 0x001fe20000010000 */
[----:B------:R-:W-:Y:S01]  /*4f40*/  FMUL.FTZ R126, R19, -1.4426950216293334961 ;  /* 0xbfb8aa3b137e7820 */ /* 0x000fe20000410000 */
[----:B-----5:R-:W-:Y:S02]  /*4f50*/  HADD2.F32 R21, -RZ, R21.H0_H0 ;  /* 0x20000015ff157230 */ /* 0x020fe40000004100 */
[----:B-1----:R-:W-:Y:S02]  /*4f60*/  HADD2.F32 R30, -RZ, R30.H0_H0 ;  /* 0x2000001eff1e7230 */ /* 0x002fe40000004100 */
[----:B---3--:R-:W-:Y:S01]  /*4f70*/  FADD.FTZ R2, R2, 1 ;  /* 0x3f80000002027421 */ /* 0x008fe20000010000 */
[----:B------:R-:W-:Y:S01]  /*4f80*/  MUFU.EX2 R126, R126 ;  /* 0x0000007e007e7308 */ /* 0x000fe20000000800 */
[----:B------:R-:W-:Y:S01]  /*4f90*/  FMUL.FTZ R127, R21, -1.4426950216293334961 ;  /* 0xbfb8aa3b157f7820 */ /* 0x000fe20000410000 */
[----:B------:R-:W-:-:S02]  /*4fa0*/  HADD2.F32 R22, -RZ, R22.H0_H0 ;  /* 0x20000016ff167230 */ /* 0x000fc40000004100 */
[----:B------:R-:W-:Y:S01]  /*4fb0*/  FMUL.FTZ R140, R30, -1.4426950216293334961 ;  /* 0xbfb8aa3b1e8c7820 */ /* 0x000fe20000410000 */
[----:B------:R-:W-:-:S03]  /*4fc0*/  HADD2.F32 R23, -RZ, R23.H0_H0 ;  /* 0x20000017ff177230 */ /* 0x000fc60000004100 */
[----:B------:R-:W-:Y:S01]  /*4fd0*/  MUFU.EX2 R127, R127 ;  /* 0x0000007f007f7308 */ /* 0x000fe20000000800 */
[----:B------:R-:W-:Y:S01]  /*4fe0*/  FMUL.FTZ R130, R22, -1.4426950216293334961 ;  /* 0xbfb8aa3b16827820 */ /* 0x000fe20000410000 */
[----:B------:R-:W-:-:S06]  /*4ff0*/  FMUL.FTZ R131, R23, -1.4426950216293334961 ;  /* 0xbfb8aa3b17837820 */ /* 0x000fcc0000410000 */
[----:B------:R-:W-:Y:S01]  /*5000*/  MUFU.EX2 R150, R140 ;  /* 0x0000008c00967308 */ /* 0x000fe20000000800 */
[----:B------:R-:W-:Y:S02]  /*5010*/  HADD2.F32 R96, -RZ, R96.H0_H0 ;  /* 0x20000060ff607230 */ /* 0x000fe40000004100 */
[----:B------:R-:W-:-:S05]  /*5020*/  HADD2.F32 R26, -RZ, R26.H0_H0 ;  /* 0x2000001aff1a7230 */ /* 0x000fca0000004100 */
[----:B------:R-:W-:Y:S01]  /*5030*/  MUFU.EX2 R130, R130 ;  /* 0x0000008200827308 */ /* 0x000fe20000000800 */
[----:B------:R-:W-:Y:S04]  /*5040*/  STS.U16 [R66], R95 ;  /* 0x0000005f42007388 */ /* 0x000fe80000000400 */
[----:B------:R-:W-:Y:S04]  /*5050*/  STS.U16 [R65+0x40], R32 ;  /* 0x0000402041007388 */ /* 0x000fe80000000400 */
        /* <DEDUP_REMOVED lines=15> */
[----:B------:R-:W5:Y:S01]  /*5150*/  LDS.U16 R92, [R49] ;  /* 0x00000000315c7984 */ /* 0x000f620000000400 */
[----:B0-----:R-:W-:-:S03]  /*5160*/  FADD.FTZ R97, R120, 1 ;  /* 0x3f80000078617421 */ /* 0x001fc60000010000 */
[----:B------:R-:W0:Y:S03]  /*5170*/  LDS.U16 R95, [R49+0x4] ;  /* 0x00000400315f7984 */ /* 0x000e260000000400 */
[----:B------:R-:W3:Y:S01]  /*5180*/  MUFU.RCP R97, R97 ;  /* 0x0000006100617308 */ /* 0x000ee20000001000 */
[----:B------:R-:W0:Y:S04]  /*5190*/  LDS.U16 R94, [R49+0x2] ;  /* 0x00000200315e7984 */ /* 0x000e280000000400 */
[----:B------:R-:W0:Y:S03]  /*51a0*/  LDS.U16 R104, [R49+0x6] ;  /* 0x0000060031687984 */ /* 0x000e260000000400 */
[----:B------:R-:W5:Y:S01]  /*51b0*/  MUFU.RCP R32, R118 ;  /* 0x0000007600207308 */ /* 0x000f620000001000 */
[----:B------:R-:W0:Y:S04]  /*51c0*/  LDS.U16 R106, [R49+0x8] ;  /* 0x00000800316a7984 */ /* 0x000e280000000400 */
[----:B------:R-:W0:Y:S03]  /*51d0*/  LDS.U16 R107, [R49+0xa] ;  /* 0x00000a00316b7984 */ /* 0x000e260000000400 */
[----:B-1----:R3:W-:Y:S01]  /*51e0*/  MUFU.RCP R103, R3 ;  /* 0x0000000300677308 */ /* 0x0027e20000001000 */
[----:B--2---:R-:W-:Y:S01]  /*51f0*/  FADD.FTZ R101, R124, 1 ;  /* 0x3f8000007c657421 */ /* 0x004fe20000010000 */
[----:B------:R-:W1:Y:S01]  /*5200*/  LDS.U16 R120, [R49+0xc] ;  /* 0x00000c0031787984 */ /* 0x000e620000000400 */
[----:B---3--:R-:W-:-:S05]  /*5210*/  FADD.FTZ R3, -R97, 1 ;  /* 0x3f80000061037421 */ /* 0x008fca0000010100 */
[----:B------:R2:W-:Y:S01]  /*5220*/  MUFU.RCP R98, R2 ;  /* 0x0000000200627308 */ /* 0x0005e20000001000 */
[----:B----4-:R-:W-:Y:S01]  /*5230*/  FFMA.FTZ R121, R14, R3, 1 ;  /* 0x3f8000000e797423 */ /* 0x010fe20000010003 */
[----:B-----5:R-:W-:Y:S02]  /*5240*/  HADD2.F32 R92, -RZ, R92.H0_H0 ;  /* 0x2000005cff5c7230 */ /* 0x020fe40000004100 */
[----:B--2---:R-:W-:-:S03]  /*5250*/  FADD.FTZ R2, -R32, 1 ;  /* 0x3f80000020027421 */ /* 0x004fc60000010100 */
[----:B------:R-:W-:Y:S01]  /*5260*/  FMUL.FTZ R3, R31, R92 ;  /* 0x0000005c1f037220 */ /* 0x000fe20000410000 */
[----:B------:R-:W2:Y:S01]  /*5270*/  MUFU.RCP R101, R101 ;  /* 0x0000006500657308 */ /* 0x000ea20000001000 */
[----:B------:R-:W-:Y:S02]  /*5280*/  FFMA.FTZ R2, R15, R2, 1 ;  /* 0x3f8000000f027423 */ /* 0x000fe40000010002 */
[----:B------:R-:W-:-:S04]  /*5290*/  FMUL.FTZ R3, R32, R3 ;  /* 0x0000000320037220 */ /* 0x000fc80000410000 */
[----:B------:R-:W-:Y:S02]  /*52a0*/  FMUL.FTZ R140, R3, R2 ;  /* 0x00000002038c7220 */ /* 0x000fe40000410000 */
[----:B------:R-:W3:Y:S01]  /*52b0*/  LDS.U16 R2, [R49+0xe] ;  /* 0x00000e0031027984 */ /* 0x000ee20000000400 */
[----:B------:R-:W-:Y:S01]  /*52c0*/  FADD.FTZ R100, R126, 1 ;  /* 0x3f8000007e647421 */ /* 0x000fe20000010000 */
[----:B------:R-:W4:Y:S02]  /*52d0*/  MUFU.EX2 R131, R131 ;  /* 0x0000008300837308 */ /* 0x000f240000000800 */
[----:B------:R-:W5:Y:S01]  /*52e0*/  LDS.U16 R3, [R49+0x10] ;  /* 0x0000100031037984 */ /* 0x000f620000000400 */
[----:B0-----:R-:W-:Y:S02]  /*52f0*/  HADD2.F32 R95, -RZ, R95.H0_H0 ;  /* 0x2000005fff5f7230 */ /* 0x001fe40000004100 */
[----:B------:R-:W-:Y:S01]  /*5300*/  FADD.FTZ R102, R127, 1 ;  /* 0x3f8000007f667421 */ /* 0x000fe20000010000 */
[----:B------:R-:W-:-:S02]  /*5310*/  HADD2.F32 R94, -RZ, R94.H0_H0 ;  /* 0x2000005eff5e7230 */ /* 0x000fc40000004100 */
[C---:B--2---:R-:W-:Y:S01]  /*5320*/  FADD.FTZ R125, -R101.reuse, 1 ;  /* 0x3f800000657d7421 */ /* 0x044fe20000010100 */
[----:B------:R-:W0:Y:S01]  /*5330*/  MUFU.RCP R100, R100 ;  /* 0x0000006400647308 */ /* 0x000e220000001000 */
[----:B------:R-:W-:Y:S01]  /*5340*/  FMUL.FTZ R124, R96, R95 ;  /* 0x0000005f607c7220 */ /* 0x000fe20000410000 */
[----:B------:R-:W-:Y:S02]  /*5350*/  HADD2.F32 R24, -RZ, R24.H0_H0 ;  /* 0x20000018ff187230 */ /* 0x000fe40000004100 */
[----:B------:R-:W-:Y:S01]  /*5360*/  FMUL.FTZ R136, R26, -1.4426950216293334961 ;  /* 0xbfb8aa3b1a887820 */ /* 0x000fe20000410000 */
[----:B------:R-:W-:Y:S02]  /*5370*/  HADD2.F32 R25, -RZ, R25.H0_H0 ;  /* 0x20000019ff197230 */ /* 0x000fe40000004100 */
[----:B------:R-:W-:Y:S01]  /*5380*/  FFMA.FTZ R125, R16, R125, 1 ;  /* 0x3f800000107d7423 */ /* 0x000fe2000001007d */
[----:B------:R-:W-:Y:S01]  /*5390*/  FMUL.FTZ R124, R101, R124 ;  /* 0x0000007c657c7220 */ /* 0x000fe20000410000 */
[----:B------:R-:W-:Y:S01]  /*53a0*/  HADD2.F32 R104, -RZ, R104.H0_H0 ;  /* 0x20000068ff687230 */ /* 0x000fe20000004100 */
[----:B------:R-:W2:Y:S01]  /*53b0*/  MUFU.RCP R102, R102 ;  /* 0x0000006600667308 */ /* 0x000ea20000001000 */
[----:B------:R-:W-:Y:S01]  /*53c0*/  FMUL.FTZ R118, R99, R94 ;  /* 0x0000005e63767220 */ /* 0x000fe20000410000 */
[----:B------:R-:W-:Y:S01]  /*53d0*/  FMUL.FTZ R132, R24, -1.4426950216293334961 ;  /* 0xbfb8aa3b18847820 */ /* 0x000fe20000410000 */
[----:B------:R-:W-:Y:S01]  /*53e0*/  FMUL.FTZ R133, R25, -1.4426950216293334961 ;  /* 0xbfb8aa3b19857820 */ /* 0x000fe20000410000 */
[----:B------:R-:W-:Y:S01]  /*53f0*/  FMUL.FTZ R142, R124, R125 ;  /* 0x0000007d7c8e7220 */ /* 0x000fe20000410000 */
[----:B------:R-:W-:Y:S01]  /*5400*/  FADD.FTZ R124, -R98, 1 ;  /* 0x3f800000627c7421 */ /* 0x000fe20000010100 */
[----:B------:R-:W-:-:S02]  /*5410*/  HADD2.F32 R106, -RZ, R106.H0_H0 ;  /* 0x2000006aff6a7230 */ /* 0x000fc40000004100 */
[----:B------:R-:W-:Y:S01]  /*5420*/  FMUL.FTZ R125, R109, R104 ;  /* 0x000000686d7d7220 */ /* 0x000fe20000410000 */
[----:B------:R-:W3:Y:S01]  /*5430*/  MUFU.EX2 R136, R136 ;  /* 0x0000008800887308 */ /* 0x000ee20000000800 */
[----:B------:R-:W-:Y:S02]  /*5440*/  HADD2.F32 R27, -RZ, R27.H0_H0 ;  /* 0x2000001bff1b7230 */ /* 0x000fe40000004100 */
[----:B------:R-:W-:Y:S01]  /*5450*/  FMUL.FTZ R118, R97, R118 ;  /* 0x0000007661767220 */ /* 0x000fe20000410000 */
[----:B------:R-:W-:Y:S01]  /*5460*/  FADD.FTZ R105, R130, 1 ;  /* 0x3f80000082697421 */ /* 0x000fe20000010000 */
[----:B----4-:R-:W-:Y:S01]  /*5470*/  FADD.FTZ R131, R131, 1 ;  /* 0x3f80000083837421 */ /* 0x010fe20000010000 */
[----:B------:R-:W-:Y:S02]  /*5480*/  HADD2.F32 R116, -RZ, R116.H0_H0 ;  /* 0x20000074ff747230 */ /* 0x000fe40000004100 */
[----:B------:R-:W-:Y:S01]  /*5490*/  FFMA.FTZ R124, R17, R124, 1 ;  /* 0x3f800000117c7423 */ /* 0x000fe2000001007c */
[----:B------:R-:W-:-:S02]  /*54a0*/  HADD2.F32 R107, -RZ, R107.H0_H0 ;  /* 0x2000006bff6b7230 */ /* 0x000fc40000004100 */
[----:B------:R-:W-:Y:S01]  /*54b0*/  FMUL.FTZ R125, R98, R125 ;  /* 0x0000007d627d7220 */ /* 0x000fe20000410000 */
[----:B------:R-:W-:Y:S01]  /*54c0*/  HADD2.F32 R28, -RZ, R28.H0_H0 ;  /* 0x2000001cff1c7230 */ /* 0x000fe20000004100 */
[----:B------:R-:W4:Y:S01]  /*54d0*/  MUFU.EX2 R132, R132 ;  /* 0x0000008400847308 */ /* 0x000f220000000800 */
[----:B------:R-:W-:Y:S01]  /*54e0*/  FADD.FTZ R127, -R103, 1 ;  /* 0x3f800000677f7421 */ /* 0x000fe20000010100 */
[----:B------:R-:W-:Y:S01]  /*54f0*/  FMUL.FTZ R126, R111, R106 ;  /* 0x0000006a6f7e7220 */ /* 0x000fe20000410000 */
[----:B------:R-:W-:Y:S01]  /*5500*/  FMUL.FTZ R137, R27, -1.4426950216293334961 ;  /* 0xbfb8aa3b1b897820 */ /* 0x000fe20000410000 */
[----:B------:R-:W-:Y:S01]  /*5510*/  FMUL.FTZ R145, R118, R121 ;  /* 0x0000007976917220 */ /* 0x000fe20000410000 */
[----:B0-----:R-:W-:-:S03]  /*5520*/  FADD.FTZ R130, -R100, 1 ;  /* 0x3f80000064827421 */ /* 0x001fc60000010100 */
[----:B------:R-:W0:Y:S01]  /*5530*/  MUFU.EX2 R133, R133 ;  /* 0x0000008500857308 */ /* 0x000e220000000800 */
[----:B------:R-:W-:Y:S01]  /*5540*/  FMUL.FTZ R149, R125, R124 ;  /* 0x0000007c7d957220 */ /* 0x000fe20000410000 */
[----:B------:R-:W-:Y:S01]  /*5550*/  FMUL.FTZ R138, R28, -1.4426950216293334961 ;  /* 0xbfb8aa3b1c8a7820 */ /* 0x000fe20000410000 */
[----:B------:R-:W-:Y:S01]  /*5560*/  FFMA.FTZ R127, R18, R127, 1 ;  /* 0x3f800000127f7423 */ /* 0x000fe2000001007f */
[----:B------:R-:W-:Y:S01]  /*5570*/  FMUL.FTZ R126, R103, R126 ;  /* 0x0000007e677e7220 */ /* 0x000fe20000410000 */
[----:B------:R-:W-:-:S03]  /*5580*/  HADD2.F32 R125, -RZ, R20.H0_H0 ;  /* 0x20000014ff7d7230 */ /* 0x000fc60000004100 */
[----:B------:R2:W-:Y:S01]  /*5590*/  MUFU.RCP R118, R131 ;  /* 0x0000008300767308 */ /* 0x0005e20000001000 */
[----:B-1----:R-:W-:Y:S02]  /*55a0*/  HADD2.F32 R120, -RZ, R120.H0_H0 ;  /* 0x20000078ff787230 */ /* 0x002fe40000004100 */
[----:B------:R-:W-:Y:S01]  /*55b0*/  FFMA.FTZ R130, R19, R130, 1 ;  /* 0x3f80000013827423 */ /* 0x000fe20000010082 */
[----:B------:R-:W-:-:S04]  /*55c0*/  FMUL.FTZ R144, R126, R127 ;  /* 0x0000007f7e907220 */ /* 0x000fc80000410000 */
[----:B------:R-:W1:Y:S01]  /*55d0*/  MUFU.RCP R105, R105 ;  /* 0x0000006900697308 */ /* 0x000e620000001000 */
[----:B--2---:R-:W-:Y:S01]  /*55e0*/  FMUL.FTZ R131, R116, R107 ;  /* 0x0000006b74837220 */ /* 0x004fe20000410000 */
[----:B------:R-:W-:Y:S01]  /*55f0*/  FADD.FTZ R20, -R102, 1 ;  /* 0x3f80000066147421 */ /* 0x000fe20000010100 */
[----:B------:R-:W-:Y:S02]  /*5600*/  FMUL.FTZ R127, R125, R120 ;  /* 0x000000787d7f7220 */ /* 0x000fe40000410000 */
[----:B------:R-:W-:-:S03]  /*5610*/  FMUL.FTZ R131, R100, R131 ;  /* 0x0000008364837220 */ /* 0x000fc60000410000 */
[----:B------:R-:W2:Y:S01]  /*5620*/  MUFU.EX2 R137, R137 ;  /* 0x0000008900897308 */ /* 0x000ea20000000800 */
[----:B------:R-:W-:Y:S01]  /*5630*/  FMUL.FTZ R151, R131, R130 ;  /* 0x0000008283977220 */ /* 0x000fe20000410000 */
[----:B---3--:R-:W-:Y:S01]  /*5640*/  FADD.FTZ R131, R136, 1 ;  /* 0x3f80000088837421 */ /* 0x008fe20000010000 */
[----:B------:R-:W-:Y:S01]  /*5650*/  FFMA.FTZ R136, R21, R20, 1 ;  /* 0x3f80000015887423 */ /* 0x000fe20000010014 */
[----:B------:R-:W-:-:S04]  /*5660*/  FMUL.FTZ R127, R102, R127 ;  /* 0x0000007f667f7220 */ /* 0x000fc80000410000 */
[----:B------:R-:W3:Y:S01]  /*5670*/  MUFU.EX2 R138, R138 ;  /* 0x0000008a008a7308 */ /* 0x000ee20000000800 */
[----:B------:R-:W-:Y:S02]  /*5680*/  HADD2.F32 R20, -RZ, R13.H0_H0 ;  /* 0x2000000dff147230 */ /* 0x000fe40000004100 */
[----:B----4-:R-:W-:Y:S01]  /*5690*/  FADD.FTZ R121, R132, 1 ;  /* 0x3f80000084797421 */ /* 0x010fe20000010000 */
[----:B------:R-:W-:Y:S02]  /*56a0*/  HADD2.F32 R13, -RZ, R2.H0_H0 ;  /* 0x20000002ff0d7230 */ /* 0x000fe40000004100 */
[----:B0-----:R-:W-:Y:S01]  /*56b0*/  FADD.FTZ R133, R133, 1 ;  /* 0x3f80000085857421 */ /* 0x001fe20000010000 */
[----:B------:R-:W-:Y:S02]  /*56c0*/  HADD2.F32 R29, -RZ, R29.H0_H0 ;  /* 0x2000001dff1d7230 */ /* 0x000fe40000004100 */
[----:B------:R-:W-:Y:S01]  /*56d0*/  FMUL.FTZ R146, R127, R136 ;  /* 0x000000887f927220 */ /* 0x000fe20000410000 */
[----:B------:R-:W0:Y:S01]  /*56e0*/  LDS.U16 R132, [R49+0x16] ;  /* 0x0000160031847984 */ /* 0x000e220000000400 */
[----:B------:R-:W-:-:S02]  /*56f0*/  HADD2.F32 R127, -RZ, R12.H0_H0 ;  /* 0x2000000cff7f7230 */ /* 0x000fc40000004100 */
[----:B-1----:R-:W-:Y:S01]  /*5700*/  FADD.FTZ R143, -R105, 1 ;  /* 0x3f800000698f7421 */ /* 0x002fe20000010100 */
[----:B-----5:R-:W-:Y:S01]  /*5710*/  HADD2.F32 R12, -RZ, R3.H0_H0 ;  /* 0x20000003ff0c7230 */ /* 0x020fe20000004100 */
[----:B------:R-:W1:Y:S01]  /*5720*/  LDS.U16 R130, [R49+0x12] ;  /* 0x0000120031827984 */ /* 0x000e620000000400 */
[----:B------:R-:W-:Y:S01]  /*5730*/  FMUL.FTZ R2, R20, R13 ;  /* 0x0000000d14027220 */ /* 0x000fe20000410000 */
[----:B------:R-:W-:Y:S01]  /*5740*/  FMUL.FTZ R139, R29, -1.4426950216293334961 ;  /* 0xbfb8aa3b1d8b7820 */ /* 0x000fe20000410000 */
[----:B------:R4:W-:Y:S01]  /*5750*/  MUFU.RCP R124, R133 ;  /* 0x00000085007c7308 */ /* 0x0009e20000001000 */
[----:B--2---:R-:W-:Y:S01]  /*5760*/  FADD.FTZ R126, R137, 1 ;  /* 0x3f800000897e7421 */ /* 0x004fe20000010000 */
[----:B------:R-:W-:Y:S01]  /*5770*/  FFMA.FTZ R143, R22, R143, 1 ;  /* 0x3f800000168f7423 */ /* 0x000fe2000001008f */
[----:B------:R-:W-:Y:S01]  /*5780*/  FMUL.FTZ R2, R105, R2 ;  /* 0x0000000269027220 */ /* 0x000fe20000410000 */
[----:B------:R-:W-:Y:S01]  /*5790*/  FMUL.FTZ R3, R127, R12 ;  /* 0x0000000c7f037220 */ /* 0x000fe20000410000 */
[----:B------:R-:W-:Y:S01]  /*57a0*/  LDS.U16 R137, [R49+0x18] ;  /* 0x0000180031897984 */ /* 0x000fe20000000400 */
[----:B------:R-:W-:-:S03]  /*57b0*/  FADD.FTZ R136, -R118, 1 ;  /* 0x3f80000076887421 */ /* 0x000fc60000010100 */
[----:B----4-:R-:W2:Y:S01]  /*57c0*/  LDS.U16 R133, [R49+0x14] ;  /* 0x0000140031857984 */ /* 0x010ea20000000400 */
[----:B------:R3:W4:Y:S01]  /*57d0*/  MUFU.EX2 R147, R139 ;  /* 0x0000008b00937308 */ /* 0x0007220000000800 */
[----:B------:R-:W-:Y:S01]  /*57e0*/  FMUL.FTZ R153, R2, R143 ;  /* 0x0000008f02997220 */ /* 0x000fe20000410000 */
[----:B------:R-:W-:Y:S01]  /*57f0*/  FFMA.FTZ R143, R23, R136, 1 ;  /* 0x3f800000178f7423 */ /* 0x000fe20000010088 */
[----:B------:R-:W5:Y:S01]  /*5800*/  LDS.U16 R2, [R49+0x1a] ;  /* 0x00001a0031027984 */ /* 0x000f620000000400 */
[----:B---3--:R-:W-:Y:S01]  /*5810*/  FADD.FTZ R139, R138, 1 ;  /* 0x3f8000008a8b7421 */ /* 0x008fe20000010000 */
[----:B------:R-:W-:Y:S02]  /*5820*/  FMUL.FTZ R138, R118, R3 ;  /* 0x00000003768a7220 */ /* 0x000fe40000410000 */
[----:B------:R-:W3:Y:S02]  /*5830*/  LDS.U16 R3, [R49+0x1c] ;  /* 0x00001c0031037984 */ /* 0x000ee40000000400 */
[----:B------:R-:W-:-:S02]  /*5840*/  FMUL.FTZ R148, R138, R143 ;  /* 0x0000008f8a947220 */ /* 0x000fc40000410000 */
[----:B------:R-:W3:Y:S01]  /*5850*/  LDS.U16 R138, [R49+0x1e] ;  /* 0x00001e00318a7984 */ /* 0x000ee20000000400 */
[----:B------:R-:W1:Y:S08]  /*5860*/  MUFU.RCP R131, R131 ;  /* 0x0000008300837308 */ /* 0x000e700000001000 */
[----:B------:R-:W5:Y:S01]  /*5870*/  MUFU.RCP R121, R121 ;  /* 0x0000007900797308 */ /* 0x000f620000001000 */
[----:B------:R-:W-:-:S07]  /*5880*/  FADD.FTZ R143, R150, 1 ;  /* 0x3f800000968f7421 */ /* 0x000fce0000010000 */
[----:B------:R-:W5:Y:S01]  /*5890*/  MUFU.RCP R126, R126 ;  /* 0x0000007e007e7308 */ /* 0x000f620000001000 */
[----:B----4-:R-:W-:Y:S01]  /*58a0*/  FADD.FTZ R147, R147, 1 ;  /* 0x3f80000093937421 */ /* 0x010fe20000010000 */
[----:B------:R-:W-:Y:S02]  /*58b0*/  HADD2.F32 R9, -RZ, R9.H0_H0 ;  /* 0x20000009ff097230 */ /* 0x000fe40000004100 */
[----:B0-----:R-:W-:Y:S02]  /*58c0*/  HADD2.F32 R132, -RZ, R132.H0_H0 ;  /* 0x20000084ff847230 */ /* 0x001fe40000004100 */
[----:B------:R-:W-:Y:S01]  /*58d0*/  FADD.FTZ R150, -R124, 1 ;  /* 0x3f8000007c967421 */ /* 0x000fe20000010100 */
[----:B------:R-:W-:Y:S02]  /*58e0*/  HADD2.F32 R11, -RZ, R11.H0_H0 ;  /* 0x2000000bff0b7230 */ /* 0x000fe40000004100 */
[----:B-1----:R-:W-:Y:S01]  /*58f0*/  HADD2.F32 R130, -RZ, R130.H0_H0 ;  /* 0x20000082ff827230 */ /* 0x002fe20000004100 */
[----:B------:R-:W0:Y:S01]  /*5900*/  MUFU.RCP R139, R139 ;  /* 0x0000008b008b7308 */ /* 0x000e220000001000 */
[----:B------:R-:W-:-:S02]  /*5910*/  HADD2.F32 R10, -RZ, R10.H0_H0 ;  /* 0x2000000aff0a7230 */ /* 0x000fc40000004100 */
[----:B------:R-:W-:Y:S01]  /*5920*/  FADD.FTZ R155, -R131, 1 ;  /* 0x3f800000839b7421 */ /* 0x000fe20000010100 */
[----:B--2---:R-:W-:Y:S02]  /*5930*/  HADD2.F32 R133, -RZ, R133.H0_H0 ;  /* 0x20000085ff857230 */ /* 0x004fe40000004100 */
[----:B------:R-:W-:Y:S01]  /*5940*/  FMUL.FTZ R154, R9, R132 ;  /* 0x00000084099a7220 */ /* 0x000fe20000410000 */
[----:B------:R-:W-:Y:S01]  /*5950*/  FFMA.FTZ R157, R25, R150, 1 ;  /* 0x3f800000199d7423 */ /* 0x000fe20000010096 */
[----:B------:R5:W1:Y:S01]  /*5960*/  MUFU.RCP R136, R147 ;  /* 0x0000009300887308 */ /* 0x000a620000001000 */
[----:B------:R-:W-:Y:S02]  /*5970*/  HADD2.F32 R8, -RZ, R8.H0_H0 ;  /* 0x20000008ff087230 */ /* 0x000fe40000004100 */
[----:B------:R-:W-:Y:S01]  /*5980*/  FMUL.FTZ R150, R11, R130 ;  /* 0x000000820b967220 */ /* 0x000fe20000410000 */
[----:B------:R-:W-:-:S04]  /*5990*/  HADD2.F32 R137, -RZ, R137.H0_H0 ;  /* 0x20000089ff897230 */ /* 0x000fc80000004100 */
[----:B------:R-:W2:Y:S01]  /*59a0*/  MUFU.RCP R143, R143 ;  /* 0x0000008f008f7308 */ /* 0x000ea20000001000 */
[----:B-----5:R-:W-:Y:S01]  /*59b0*/  FADD.FTZ R147, -R121, 1 ;  /* 0x3f80000079937421 */ /* 0x020fe20000010100 */
[----:B------:R-:W-:Y:S01]  /*59c0*/  FADD.FTZ R152, -R126, 1 ;  /* 0x3f8000007e987421 */ /* 0x000fe20000010100 */
[----:B------:R-:W-:Y:S01]  /*59d0*/  FFMA.FTZ R159, R26, R155, 1 ;  /* 0x3f8000001a9f7423 */ /* 0x000fe2000001009b */
        /* <DEDUP_REMOVED lines=8> */
[----:B------:R-:W-:Y:S01]  /*5a60*/  F2FP.F16.F32.PACK_AB R154, R145, R140 ;  /* 0x0000008c919a723e */ /* 0x000fe200000000ff */
[----:B------:R-:W-:Y:S01]  /*5a70*/  BAR.SYNC.DEFER_BLOCKING 0x0 ;  /* 0x0000000000007b1d */ /* 0x000fe20000010000 */
[----:B------:R-:W-:Y:S01]  /*5a80*/  FMUL.FTZ R155, R150, R147 ;  /* 0x00000093969b7220 */ /* 0x000fe20000410000 */
[----:B------:R-:W-:-:S02]  /*5a90*/  HADD2.F32 R145, -RZ, R7.H0_H0 ;  /* 0x20000007ff917230 */ /* 0x000fc40000004100 */
[----:B------:R-:W-:Y:S01]  /*5aa0*/  FMUL.FTZ R161, R126, R161 ;  /* 0x000000a17ea17220 */ /* 0x000fe20000410000 */
[----:B------:R-:W-:Y:S02]  /*5ab0*/  HADD2.F32 R140, -RZ, R6.H0_H0 ;  /* 0x20000006ff8c7230 */ /* 0x000fe40000004100 */
[----:B------:R-:W-:Y:S02]  /*5ac0*/  HADD2.F32 R147, -RZ, R0.H0_H0 ;  /* 0x20000000ff937230 */ /* 0x000fe40000004100 */
[----:B------:R-:W-:Y:S02]  /*5ad0*/  HADD2.F32 R6, -RZ, R2.H0_H0 ;  /* 0x20000002ff067230 */ /* 0x000fe40000004100 */
[----:B---3--:R-:W-:Y:S02]  /*5ae0*/  HADD2.F32 R7, -RZ, R3.H0_H0 ;  /* 0x20000003ff077230 */ /* 0x008fe40000004100 */
[----:B------:R-:W-:Y:S02]  /*5af0*/  HADD2.F32 R138, -RZ, R138.H0_H0 ;  /* 0x2000008aff8a7230 */ /* 0x000fe40000004100 */
[----:B------:R-:W-:Y:S01]  /*5b00*/  FMUL.FTZ R152, R152, R157 ;  /* 0x0000009d98987220 */ /* 0x000fe20000410000 */
[----:B------:R-:W-:Y:S01]  /*5b10*/  FMUL.FTZ R156, R161, R156 ;  /* 0x0000009ca19c7220 */ /* 0x000fe20000410000 */
        /* <DEDUP_REMOVED lines=13> */
[----:B------:R-:W-:-:S02]  /*5bf0*/  FMUL.FTZ R3, R3, R150 ;  /* 0x0000009603037220 */ /* 0x000fc40000410000 */
[----:B------:R-:W-:Y:S01]  /*5c00*/  FMUL.FTZ R2, R2, R161 ;  /* 0x000000a102027220 */ /* 0x000fe20000410000 */
[----:B------:R-:W-:Y:S02]  /*5c10*/  PRMT R0, R154, 0x7632, R0 ;  /* 0x000076329a007816 */ /* 0x000fe40000000000 */
[----:B------:R-:W-:Y:S02]  /*5c20*/  F2FP.F16.F32.PACK_AB R142, R149, R142 ;  /* 0x0000008e958e723e */ /* 0x000fe400000000ff */
[----:B------:R-:W-:Y:S02]  /*5c30*/  F2FP.F16.F32.PACK_AB R144, R151, R144 ;  /* 0x000000909790723e */ /* 0x000fe400000000ff */
[----:B------:R-:W-:Y:S02]  /*5c40*/  F2FP.F16.F32.PACK_AB R146, R153, R146 ;  /* 0x000000929992723e */ /* 0x000fe400000000ff */
[----:B------:R-:W-:Y:S02]  /*5c50*/  ISETP.NE.AND P4, PT, R86, RZ, PT ;  /* 0x000000ff5600720c */ /* 0x000fe40003f85270 */
[----:B------:R-:W-:-:S02]  /*5c60*/  F2FP.F16.F32.PACK_AB R148, R155, R148 ;  /* 0x000000949b94723e */ /* 0x000fc400000000ff */
[----:B------:R-:W-:Y:S02]  /*5c70*/  F2FP.F16.F32.PACK_AB R152, R159, R152 ;  /* 0x000000989f98723e */ /* 0x000fe400000000ff */
[----:B------:R-:W-:Y:S02]  /*5c80*/  F2FP.F16.F32.PACK_AB R156, R157, R156 ;  /* 0x0000009c9d9c723e */ /* 0x000fe400000000ff */
[----:B------:R-:W-:Y:S01]  /*5c90*/  F2FP.F16.F32.PACK_AB R2, R2, R3 ;  /* 0x000000030202723e */ /* 0x000fe200000000ff */
[----:B------:R0:W-:Y:S01]  /*5ca0*/  STS.U16 [R49+0x2], R0 ;  /* 0x0000020031007388 */ /* 0x0001e20000000400 */
[----:B------:R-:W-:Y:S02]  /*5cb0*/  PRMT R149, R142, 0x7632, R149 ;  /* 0x000076328e957816 */ /* 0x000fe40000000095 */
[----:B------:R-:W-:Y:S01]  /*5cc0*/  PRMT R150, R144, 0x7632, R150 ;  /* 0x0000763290967816 */ /* 0x000fe20000000096 */
[----:B------:R1:W-:Y:S01]  /*5cd0*/  STS.U16 [R49+0x4], R142 ;  /* 0x0000048e31007388 */ /* 0x0003e20000000400 */
[----:B------:R-:W-:-:S02]  /*5ce0*/  PRMT R151, R148, 0x7632, R151 ;  /* 0x0000763294977816 */ /* 0x000fc40000000097 */
[----:B------:R-:W-:Y:S01]  /*5cf0*/  PRMT R3, R152, 0x7632, R3 ;  /* 0x0000763298037816 */ /* 0x000fe20000000003 */
[----:B------:R2:W-:Y:S01]  /*5d00*/  STS.U16 [R49+0x8], R144 ;  /* 0x0000089031007388 */ /* 0x0005e20000000400 */
[----:B0-----:R-:W-:-:S03]  /*5d10*/  PRMT R0, R146, 0x7632, R0 ;  /* 0x0000763292007816 */ /* 0x001fc60000000000 */
[----:B------:R0:W-:Y:S01]  /*5d20*/  STS.U16 [R49+0xc], R146 ;  /* 0x00000c9231007388 */ /* 0x0001e20000000400 */
[----:B-1----:R-:W-:Y:S02]  /*5d30*/  PRMT R142, R156, 0x7632, R142 ;  /* 0x000076329c8e7816 */ /* 0x002fe4000000008e */
[C---:B--2---:R-:W-:Y:S02]  /*5d40*/  PRMT R144, R2.reuse, 0x7610, R144 ;  /* 0x0000761002907816 */ /* 0x044fe40000000090 */
[----:B0-----:R-:W-:Y:S02]  /*5d50*/  PRMT R146, R2, 0x7632, R146 ;  /* 0x0000763202927816 */ /* 0x001fe40000000092 */
[----:B------:R-:W-:Y:S01]  /*5d60*/  MOV R2, UR33 ;  /* 0x0000002100027c02 */ /* 0x000fe20008000f00 */
[----:B------:R-:W-:Y:S04]  /*5d70*/  STS.U16 [R49], R154 ;  /* 0x0000009a31007388 */ /* 0x000fe80000000400 */
        /* <DEDUP_REMOVED lines=132> */
[----:B------:R-:W-:Y:S01]  /*65c0*/  STS.U16 [R49], R14 ;  /* 0x0000000e31007388 */ /* 0x000fe20000000400 */
[----:B------:R-:W-:Y:S02]  /*65d0*/  PRMT R6, R100, 0x7632, R6 ;  /* 0x0000763264067816 */ /* 0x000fe40000000006 */
        /* <DEDUP_REMOVED lines=8> */
[----:B------:R-:W-:Y:S01]  /*6660*/  PRMT R10, R7, 0x7610, R10 ;  /* 0x00007610070a7816 */ /* 0x000fe2000000000a */
[----:B0-----:R-:W-:Y:S01]  /*6670*/  UIMAD.WIDE.U32 UR30, UR32, UR8, UR6 ;  /* 0x00000008201e72a5 */ /* 0x001fe2000f8e0006 */
[----:B-1----:R-:W-:Y:S01]  /*6680*/  PRMT R2, R13, 0x7632, R2 ;  /* 0x000076320d027816 */ /* 0x002fe20000000002 */
[----:B------:R0:W-:Y:S01]  /*6690*/  STS.U16 [R49+0x12], R8 ;  /* 0x0000120831007388 */ /* 0x0001e20000000400 */
[----:B------:R-:W-:Y:S01]  /*66a0*/  PRMT R14, R7, 0x7632, R14 ;  /* 0x00007632070e7816 */ /* 0x000fe2000000000e */
[----:B------:R-:W-:Y:S01]  /*66b0*/  UIMAD UR9, UR32, UR9, UR31 ;  /* 0x00000009200972a4 */ /* 0x000fe2000f8e021f */
[----:B--2---:R-:W-:Y:S01]  /*66c0*/  PRMT R3, R124, 0x7632, R3 ;  /* 0x000076327c037816 */ /* 0x004fe20000000003 */
[----:B------:R-:W-:Y:S01]  /*66d0*/  STS.U16 [R49+0x4], R16 ;  /* 0x0000041031007388 */ /* 0x000fe20000000400 */
[----:B------:R-:W-:Y:S01]  /*66e0*/  UMOV UR8, UR30 ;  /* 0x0000001e00087c82 */ /* 0x000fe20008000000 */
[----:B---3--:R-:W-:Y:S01]  /*66f0*/  PRMT R6, R126, 0x7632, R6 ;  /* 0x000076327e067816 */ /* 0x008fe20000000006 */
[----:B------:R-:W-:Y:S01]  /*6700*/  UIMAD.WIDE.U32 UR8, UR12, UR10, UR8 ;  /* 0x0000000a0c0872a5 */ /* 0x000fe2000f8e0008 */
[----:B------:R-:W-:Y:S01]  /*6710*/  STS.U16 [R49+0x8], R100 ;  /* 0x0000086431007388 */ /* 0x000fe20000000400 */
[----:B0-----:R-:W-:-:S02]  /*6720*/  MOV R8, UR33 ;  /* 0x0000002100087c02 */ /* 0x001fc40008000f00 */
[----:B------:R-:W-:Y:S01]  /*6730*/  UIMAD UR11, UR12, UR11, UR9 ;  /* 0x0000000b0c0b72a4 */ /* 0x000fe2000f8e0209 */
[----:B------:R-:W-:Y:S04]  /*6740*/  STS.U16 [R49+0xc], R13 ;  /* 0x00000c0d31007388 */ /* 0x000fe80000000400 */
[----:B------:R-:W-:Y:S04]  /*6750*/  STS.U16 [R49+0xe], R2 ;  /* 0x00000e0231007388 */ /* 0x000fe80000000400 */
[----:B------:R-:W-:Y:S04]  /*6760*/  STS.U16 [R49+0x10], R12 ;  /* 0x0000100c31007388 */ /* 0x000fe80000000400 */
[----:B------:R-:W-:Y:S04]  /*6770*/  STS.U16 [R49+0x14], R124 ;  /* 0x0000147c31007388 */ /* 0x000fe80000000400 */
[----:B------:R0:W-:Y:S04]  /*6780*/  STS.U16 [R49+0x16], R3 ;  /* 0x0000160331007388 */ /* 0x0001e80000000400 */
[----:B------:R-:W-:Y:S04]  /*6790*/  STS.U16 [R49+0x18], R126 ;  /* 0x0000187e31007388 */ /* 0x000fe80000000400 */
[----:B------:R1:W-:Y:S01]  /*67a0*/  STS.U16 [R49+0x1a], R6 ;  /* 0x00001a0631007388 */ /* 0x0003e20000000400 */
[----:B0-----:R-:W-:-:S03]  /*67b0*/  IADD3 R3, P0, PT, R84, UR8, RZ ;  /* 0x0000000854037c10 */ /* 0x001fc6000ff1e0ff */
[----:B------:R-:W-:Y:S01]  /*67c0*/  STS.U16 [R49+0x1c], R10 ;  /* 0x00001c0a31007388 */ /* 0x000fe20000000400 */
[----:B------:R-:W-:-:S03]  /*67d0*/  LEA R2, P5, R3, UR34, 0x1 ;  /* 0x0000002203027c11 */ /* 0x000fc6000f8a08ff */
        /* <DEDUP_REMOVED lines=55> */
.L_x_7206:
        /* <DEDUP_REMOVED lines=14> */
[----:B------:R-:W-:Y:S01]  /*6c30*/  HADD2.F32 R114, -RZ, R114.H0_H0 ;  /* 0x20000072ff727230 */ /* 0x000fe20000004100 */
[----:B------:R-:W-:Y:S01]  /*6c40*/  PRMT R138, RZ, 0x7610, R138 ;  /* 0x00007610ff8a7816 */ /* 0x000fe2000000008a */
[----:B------:R-:W-:-:S02]  /*6c50*/  HADD2.F32 R119, -RZ, R119.H0_H0 ;  /* 0x20000077ff777230 */ /* 0x000fc40000004100 */
[----:B------:R-:W-:Y:S01]  /*6c60*/  FFMA.FTZ R3, R29, R128, R2 ;  /* 0x000000801d037223 */ /* 0x000fe20000010002 */
[----:B------:R-:W-:Y:S01]  /*6c70*/  HADD2.F32 R112, -RZ, R112.H0_H0 ;  /* 0x20000070ff707230 */ /* 0x000fe20000004100 */
[----:B------:R-:W-:Y:S01]  /*6c80*/  CS2R R136, SRZ ;  /* 0x0000000000887805 */ /* 0x000fe2000001ff00 */
[----:B------:R-:W-:Y:S02]  /*6c90*/  HADD2.F32 R117, -RZ, R117.H0_H0 ;  /* 0x20000075ff757230 */ /* 0x000fe40000004100 */
[----:B------:R-:W-:Y:S01]  /*6ca0*/  FFMA.FTZ R2, R28, R129, R3 ;  /* 0x000000811c027223 */ /* 0x000fe20000010003 */
[----:B------:R-:W-:Y:S01]  /*6cb0*/  HADD2.F32 R110, -RZ, R110.H0_H0 ;  /* 0x2000006eff6e7230 */ /* 0x000fe20000004100 */
[----:B-1----:R-:W-:Y:S01]  /*6cc0*/  UISETP.GE.AND UP0, UPT, UR7, 0x1, UPT ;  /* 0x000000010700788c */ /* 0x002fe2000bf06270 */
[----:B------:R-:W-:Y:S02]  /*6cd0*/  HADD2.F32 R115, -RZ, R115.H0_H0 ;  /* 0x20000073ff737230 */ /* 0x000fe40000004100 */
[----:B------:R-:W-:Y:S01]  /*6ce0*/  FFMA.FTZ R3, R27, R122, R2 ;  /* 0x0000007a1b037223 */ /* 0x000fe20000010002 */
[----:B------:R-:W-:Y:S01]  /*6cf0*/  HADD2.F32 R108, -RZ, R108.H0_H0 ;  /* 0x2000006cff6c7230 */ /* 0x000fe20000004100 */
[----:B------:R-:W-:Y:S01]  /*6d00*/  MOV R139, RZ ;  /* 0x000000ff008b7202 */ /* 0x000fe20000000f00 */
[----:B------:R-:W-:-:S02]  /*6d10*/  HADD2.F32 R113, -RZ, R113.H0_H0 ;  /* 0x20000071ff717230 */ /* 0x000fc40000004100 */
[----:B------:R-:W-:Y:S01]  /*6d20*/  FFMA.FTZ R2, R26, R123, R3 ;  /* 0x0000007b1a027223 */ /* 0x000fe20000010003 */
[----:B------:R-:W-:Y:S02]  /*6d30*/  CS2R R132, SRZ ;  /* 0x0000000000847805 */ /* 0x000fe4000001ff00 */
[----:B------:R-:W-:Y:S02]  /*6d40*/  CS2R R130, SRZ ;  /* 0x0000000000827805 */ /* 0x000fe4000001ff00 */
[----:B------:R-:W-:Y:S01]  /*6d50*/  CS2R R126, SRZ ;  /* 0x00000000007e7805 */ /* 0x000fe2000001ff00 */
[----:B------:R-:W-:Y:S01]  /*6d60*/  FFMA.FTZ R3, R25, R114, R2 ;  /* 0x0000007219037223 */ /* 0x000fe20000010002 */
[----:B------:R-:W-:Y:S02]  /*6d70*/  CS2R R124, SRZ ;  /* 0x00000000007c7805 */ /* 0x000fe4000001ff00 */
[----:B------:R-:W-:Y:S02]  /*6d80*/  CS2R R120, SRZ ;  /* 0x0000000000787805 */ /* 0x000fe4000001ff00 */
[----:B------:R-:W-:Y:S01]  /*6d90*/  MOV R116, RZ ;  /* 0x000000ff00747202 */ /* 0x000fe20000000f00 */
        /* <DEDUP_REMOVED lines=21> */
[----:B------:R-:W-:-:S03]  /*6ef0*/  FMUL.FTZ R97, R18, R93 ;  /* 0x0000005d12617220 */ /* 0x000fc60000410000 */
[----:B------:R-:W-:Y:S01]  /*6f00*/  FFMA.FTZ R89, R18, R113, R89 ;  /* 0x0000007112597223 */ /* 0x000fe20000010059 */
[----:B------:R-:W-:Y:S06]  /*6f10*/  BAR.SYNC.DEFER_BLOCKING 0x0 ;  /* 0x0000000000007b1d */ /* 0x000fec0000010000 */
[----:B------:R-:W-:Y:S05]  /*6f20*/  BRA.U !UP0, `(.L_x_7207) ;  /* 0x0000003508507547 */ /* 0x000fea000b800000 */
[----:B------:R-:W0:Y:S01]  /*6f30*/  LDC.64 R6, c[0x0][0x440] ;  /* 0x00011000ff067b82 */ /* 0x000e220000000a00 */
[----:B------:R-:W-:Y:S01]  /*6f40*/  UISETP.NE.AND UP0, UPT, UR19, 0x1, UPT ;  /* 0x000000011300788c */ /* 0x000fe2000bf05270 */
[----:B------:R-:W-:Y:S01]  /*6f50*/  ISETP.GE.AND P0, PT, R84, UR33, PT ;  /* 0x0000002154007c0c */ /* 0x000fe2000bf06270 */
[----:B------:R-:W-:Y:S01]  /*6f60*/  UIADD3 UR7, UPT, UPT, UR19, -0x1, URZ ;  /* 0xffffffff13077890 */ /* 0x000fe2000fffe0ff */
[----:B------:R-:W-:Y:S01]  /*6f70*/  MOV R95, RZ ;  /* 0x000000ff005f7202 */ /* 0x000fe20000000f00 */
[----:B------:R-:W1:Y:S01]  /*6f80*/  LDCU UR9, c[0x0][0x394] ;  /* 0x00007280ff0977ac */ /* 0x000e620008000800 */
[----:B------:R-:W-:Y:S02]  /*6f90*/  P2R R210, PR, RZ, 0x1 ;  /* 0x00000001ffd27803 */ /* 0x000fe40000000000 */
[----:B------:R-:W2:Y:S01]  /*6fa0*/  LDC.64 R8, c[0x0][0x450] ;  /* 0x00011400ff087b82 */ /* 0x000ea20000000a00 */
[----:B------:R-:W-:Y:S01]  /*6fb0*/  ULEA.HI UR8, UR7, UR7, URZ, 0x1 ;  /* 0x0000000707087291 */ /* 0x000fe2000f8f08ff */
[----:B------:R-:W-:Y:S01]  /*6fc0*/  PLOP3.LUT P5, PT, PT, PT, UP0, 0x80, 0x8 ;  /* 0x000000000008781c */ /* 0x000fe20003faf008 */
[----:B------:R-:W3:Y:S01]  /*6fd0*/  LDCU UR42, c[0x0][0x38c] ;  /* 0x00007180ff2a77ac */ /* 0x000ee20008000800 */
[----:B------:R-:W-:-:S02]  /*6fe0*/  MOV R143, RZ ;  /* 0x000000ff008f7202 */ /* 0x000fc40000000f00 */
[----:B------:R-:W-:Y:S01]  /*6ff0*/  ISETP.EQ.AND P5, PT, R86, RZ, P5 ;  /* 0x000000ff5600720c */ /* 0x000fe20002fa2270 */
[----:B------:R-:W-:Y:S01]  /*7000*/  ULOP3.LUT UR8, UR8, 0xfffffe, URZ, 0xc0, !UPT ;  /* 0x00fffffe08087892 */ /* 0x000fe2000f8ec0ff */
[----:B------:R-:W4:Y:S01]  /*7010*/  LDC.64 R10, c[0x0][0x4b8] ;  /* 0x00012e00ff0a7b82 */ /* 0x000f220000000a00 */
[----:B------:R-:W0:Y:S01]  /*7020*/  LDCU UR27, c[0x0][0x388] ;  /* 0x00007100ff1b77ac */ /* 0x000e220008000800 */
[----:B------:R-:W0:Y:S01]  /*7030*/  LDCU.64 UR10, c[0x0][0x3a8] ;  /* 0x00007500ff0a77ac */ /* 0x000e220008000a00 */
[----:B------:R-:W0:Y:S01]  /*7040*/  LDCU.64 UR30, c[0x0][0x3c0] ;  /* 0x00007800ff1e77ac */ /* 0x000e220008000a00 */
[----:B------:R-:W0:Y:S01]  /*7050*/  LDCU.64 UR34, c[0x0][0x3e0] ;  /* 0x00007c00ff2277ac */ /* 0x000e220008000a00 */
[----:B------:R-:W0:Y:S01]  /*7060*/  LDCU.64 UR36, c[0x0][0x4c0] ;  /* 0x00009800ff2477ac */ /* 0x000e220008000a00 */
[----:B------:R-:W0:Y:S01]  /*7070*/  LDCU.64 UR38, c[0x0][0x4d0] ;  /* 0x00009a00ff2677ac */ /* 0x000e220008000a00 */
[----:B------:R-:W0:Y:S01]  /*7080*/  LDCU.64 UR40, c[0x0][0x538] ;  /* 0x0000a700ff2877ac */ /* 0x000e220008000a00 */
[----:B-1----:R-:W-:-:S12]  /*7090*/  UIADD3 UR8, UPT, UPT, UR7, -UR8, URZ ;  /* 0x8000000807087290 */ /* 0x002fd8000fffe0ff */
.L_x_7245:
        /* <DEDUP_REMOVED lines=13> */
[----:B------:R-:W3:Y:S06]  /*7170*/  @!P3 LDG.E.U16 R12, desc[UR28][R2.64+0x40] ;  /* 0x0000401c020cb981 */ /* 0x000eec000c1e1500 */
[----:B------:R-:W2:Y:S04]  /*7180*/  @!P0 LDG.E.U16 R13, desc[UR28][R2.64+0x80] ;  /* 0x0000801c020d8981 */ /* 0x000ea8000c1e1500 */
[----:B------:R-:W4:Y:S04]  /*7190*/  @!P2 LDG.E.U16 R15, desc[UR28][R2.64+0x100] ;  /* 0x0001001c020fa981 */ /* 0x000f28000c1e1500 */
[----:B------:R-:W4:Y:S04]  /*71a0*/  @!P1 LDG.E.U16 R14, desc[UR28][R2.64+0xc0] ;  /* 0x0000c01c020e9981 */ /* 0x000f28000c1e1500 */
[----:B------:R-:W4:Y:S01]  /*71b0*/  @!P4 LDG.E.U16 R16, desc[UR28][R2.64+0x140] ;  /* 0x0001401c0210c981 */ /* 0x000f22000c1e1500 */
[----:B------:R-:W-:Y:S01]  /*71c0*/  MOV R145, RZ ;  /* 0x000000ff00917202 */ /* 0x000fe20000000f00 */
[----:B------:R-:W-:Y:S01]  /*71d0*/  HFMA2 R147, -RZ, RZ, 0, 0 ;  /* 0x00000000ff937431 */ /* 0x000fe200000001ff */
[----:B------:R-:W-:-:S02]  /*71e0*/  MOV R149, RZ ;  /* 0x000000ff00957202 */ /* 0x000fc40000000f00 */
[----:B-----5:R-:W-:-:S04]  /*71f0*/  @!P6 PRMT R145, R17, 0x5410, RZ ;  /* 0x000054101191e816 */ /* 0x020fc800000000ff */
[----:B---3--:R-:W-:Y:S02]  /*7200*/  @!P3 PRMT R145, R145, 0x5410, R12 ;  /* 0x000054109191b816 */ /* 0x008fe4000000000c */
[----:B------:R-:W-:Y:S02]  /*7210*/  ISETP.GE.AND P3, PT, R77, UR33, PT ;  /* 0x000000214d007c0c */ /* 0x000fe4000bf66270 */
[----:B--2---:R-:W-:Y:S02]  /*7220*/  @!P0 PRMT R147, R13, 0x5410, RZ ;  /* 0x000054100d938816 */ /* 0x004fe400000000ff */
[----:B----4-:R-:W-:Y:S02]  /*7230*/  @!P2 PRMT R149, R15, 0x5410, RZ ;  /* 0x000054100f95a816 */ /* 0x010fe400000000ff */
        /* <DEDUP_REMOVED lines=52> */
[----:B------:R0:W-:Y:S04]  /*7580*/  STS.U16 [R63+0xc0], R2 ;  /* 0x0000c0023f007388 */ /* 0x0001e80000000400 */
        /* <DEDUP_REMOVED lines=12> */
[----:B------:R-:W-:Y:S01]  /*7650*/  STS.U16 [R59+0x1c0], R14 ;  /* 0x0001c00e3b007388 */ /* 0x000fe20000000400 */
[----:B------:R-:W-:-:S03]  /*7660*/  @!P2 PRMT R13, R13, 0x5410, R148 ;  /* 0x000054100d0da816 */ /* 0x000fc60000000094 */
[----:B------:R-:W-:Y:S01]  /*7670*/  STS.U16 [R58+0x200], R153 ;  /* 0x000200993a007388 */ /* 0x000fe20000000400 */
[----:B0-----:R-:W-:Y:S02]  /*7680*/  PRMT R2, R3, 0x7632, R2 ;  /* 0x0000763203027816 */ /* 0x001fe40000000002 */
[----:B-1----:R-:W-:Y:S01]  /*7690*/  PRMT R12, R13, 0x7632, R12 ;  /* 0x000076320d0c7816 */ /* 0x002fe2000000000c */
        /* <DEDUP_REMOVED lines=8> */
[----:B------:R2:W3:Y:S01]  /*7720*/  LDG.E R161, desc[UR28][R16.64] ;  /* 0x0000001c10a17981 */ /* 0x0004e2000c1e1900 */
[----:B------:R-:W4:Y:S03]  /*7730*/  S2UR UR7, SR_CgaCtaId ;  /* 0x00000000000779c3 */ /* 0x000f260000008800 */
[----:B------:R-:W-:Y:S04]  /*7740*/  LDS.U16 R142, [R49+0x4] ;  /* 0x00000400318e7984 */ /* 0x000fe80000000400 */
[----:B------:R-:W-:Y:S04]  /*7750*/  LDS.U16 R144, [R49+0x6] ;  /* 0x0000060031907984 */ /* 0x000fe80000000400 */
[----:B--2---:R-:W2:Y:S04]  /*7760*/  LDS.U16 R16, [R49] ;  /* 0x0000000031107984 */ /* 0x004ea80000000400 */
        /* <DEDUP_REMOVED lines=13> */
[----:B0-----:R-:W-:Y:S01]  /*7840*/  FMUL.FTZ R15, R140, 1.4426950216293334961 ;  /* 0x3fb8aa3b8c0f7820 */ /* 0x001fe20000410000 */
[----:B------:R-:W-:-:S03]  /*7850*/  ISETP.NE.AND P1, PT, R86, RZ, PT ;  /* 0x000000ff5600720c */ /* 0x000fc60003f25270 */
        /* <DEDUP_REMOVED lines=14> */
[----:B-1----:R-:W-:Y:S01]  /*7940*/  MOV R2, UR8 ;  /* 0x0000000800027c02 */ /* 0x002fe20008000f00 */
[C---:B------:R-:W-:Y:S01]  /*7950*/  FMUL.FTZ R162, R15.reuse, R36 ;  /* 0x000000240fa27220 */ /* 0x040fe20000410000 */
[C---:B------:R-:W-:Y:S01]  /*7960*/  FMUL.FTZ R160, R15.reuse, R35 ;  /* 0x000000230fa07220 */ /* 0x040fe20000410000 */
[----:B------:R-:W-:Y:S01]  /*7970*/  FMUL.FTZ R157, R15, R34 ;  /* 0x000000220f9d7220 */ /* 0x000fe20000410000 */
[----:B------:R-:W-:Y:S01]  /*7980*/  UMOV UR26, 0x400 ;  /* 0x00000400001a7882 */ /* 0x000fe20000000000 */
[----:B------:R-:W-:Y:S01]  /*7990*/  ISETP.NE.AND P0, PT, R86, 0x1f, PT ;  /* 0x0000001f5600780c */ /* 0x000fe20003f05270 */
[----:B----4-:R-:W-:Y:S01]  /*79a0*/  ULEA UR26, UR7, UR26, 0x18 ;  /* 0x0000001a071a7291 */ /* 0x010fe2000f8ec0ff */
[----:B------:R-:W-:Y:S01]  /*79b0*/  LEA R2, R2, R95, 0x8 ;  /* 0x0000005f02027211 */ /* 0x000fe200078e40ff */
        /* <DEDUP_REMOVED lines=19> */
[----:B--2---:R-:W-:-:S02]  /*7af0*/  HADD2.F32 R16, -RZ, R16.H0_H0 ;  /* 0x20000010ff107230 */ /* 0x004fc40000004100 */
        /* <DEDUP_REMOVED lines=42> */
.L_x_7209:
[----:B------:R-:W-:-:S06]  /*7da0*/  LEA R214, R86, UR26, 0x2 ;  /* 0x0000001a56d67c11 */ /* 0x000fcc000f8e10ff */
[----:B------:R-:W0:Y:S02]  /*7db0*/  LDS R214, [R214+0x16ac] ;  /* 0x0016ac00d6d67984 */ /* 0x000e240000000800 */
.L_x_7210:
[----:B------:R-:W-:Y:S05]  /*7dc0*/  BSYNC.RECONVERGENT B0 ;  /* 0x0000000000007941 */ /* 0x000fea0003800200 */
.L_x_7208:
[C---:B0-2---:R-:W-:Y:S01]  /*7dd0*/  FMUL.FTZ R3, R157.reuse, R214 ;  /* 0x000000d69d037220 */ /* 0x045fe20000410000 */
[----:B-1----:R-:W-:Y:S01]  /*7de0*/  FFMA.FTZ R2, R157, R161, R200 ;  /* 0x000000a19d027223 */ /* 0x002fe200000100c8 */
[----:B------:R-:W0:Y:S01]  /*7df0*/  @P5 LDC R174, c[0x0][0x38c] ;  /* 0x0000e300ffae5b82 */ /* 0x000e220000000800 */
[----:B------:R-:W-:Y:S01]  /*7e00*/  VOTEU.ANY UP0, P5 ;  /* 0x0000000000ff7886 */ /* 0x000fe20002800100 */
[C---:B------:R-:W-:Y:S01]  /*7e10*/  FMUL.FTZ R3, R160.reuse, R3 ;  /* 0x00000003a0037220 */ /* 0x040fe20000410000 */
[----:B------:R-:W-:Y:S01]  /*7e20*/  FFMA.FTZ R2, R160, R2, R179 ;  /* 0x00000002a0027223 */ /* 0x000fe200000100b3 */
[----:B------:R-:W-:Y:S01]  /*7e30*/  HFMA2 R177, -RZ, RZ, 0, 4.76837158203125e-07 ;  /* 0x00000008ffb17431 */ /* 0x000fe200000001ff */
[----:B------:R-:W-:Y:S01]  /*7e40*/  MOV R222, RZ ;  /* 0x000000ff00de7202 */ /* 0x000fe20000000f00 */
        /* <DEDUP_REMOVED lines=17> */
[----:B------:R-:W-:Y:S01]  /*7f60*/  FFMA.FTZ R158, R169, R3, R216 ;  /* 0x00000003a99e7223 */ /* 0x000fe200000100d8 */
[----:B------:R-:W-:-:S04]  /*7f70*/  @P5 IMAD.WIDE R2, R2, R177, UR4 ;  /* 0x0000000402025e25 */ /* 0x000fc8000f8e02b1 */
[C---:B------:R-:W-:Y:S01]  /*7f80*/  FMUL.FTZ R174, R170.reuse, R159 ;  /* 0x0000009faaae7220 */ /* 0x040fe20000410000 */
[----:B------:R-:W-:Y:S01]  /*7f90*/  FFMA.FTZ R158, R170, R158, R221 ;  /* 0x0000009eaa9e7223 */ /* 0x000fe200000100dd */
[----:B------:R0:W2:Y:S02]  /*7fa0*/  @P5 LDG.E R222, desc[UR28][R2.64+0x4] ;  /* 0x0000041c02de5981 */ /* 0x0000a4000c1e1900 */
[C---:B------:R-:W-:Y:S01]  /*7fb0*/  FMUL.FTZ R159, R171.reuse, R174 ;  /* 0x000000aeab9f7220 */ /* 0x040fe20000410000 */
[----:B------:R-:W-:-:S03]  /*7fc0*/  FFMA.FTZ R158, R171, R158, R218 ;  /* 0x0000009eab9e7223 */ /* 0x000fc600000100da */
[C---:B------:R-:W-:Y:S01]  /*7fd0*/  FMUL.FTZ R174, R172.reuse, R159 ;  /* 0x0000009facae7220 */ /* 0x040fe20000410000 */
[----:B------:R-:W-:-:S03]  /*7fe0*/  FFMA.FTZ R158, R172, R158, R15 ;  /* 0x0000009eac9e7223 */ /* 0x000fc6000001000f */
[C---:B------:R-:W-:Y:S01]  /*7ff0*/  FMUL.FTZ R174, R173.reuse, R174 ;  /* 0x000000aeadae7220 */ /* 0x040fe20000410000 */
[----:B------:R-:W-:-:S03]  /*8000*/  FFMA.FTZ R158, R173, R158, R220 ;  /* 0x0000009ead9e7223 */ /* 0x000fc600000100dc */
[C---:B------:R-:W-:Y:S01]  /*8010*/  FMUL.FTZ R224, R175.reuse, R174 ;  /* 0x000000aeafe07220 */ /* 0x040fe20000410000 */
[----:B------:R-:W-:-:S04]  /*8020*/  FFMA.FTZ R158, R175, R158, R14 ;  /* 0x0000009eaf9e7223 */ /* 0x000fc8000001000e */
[----:B------:R-:W0:Y:S04]  /*8030*/  SHFL.DOWN PT, R159, R224, 0x1, 0x1f ;  /* 0x08201f00e09f7f89 */ /* 0x000e2800000e0000 */
[----:B------:R-:W1:Y:S01]  /*8040*/  SHFL.DOWN PT, R174, R158, 0x1, 0x1f ;  /* 0x08201f009eae7f89 */ /* 0x000e6200000e0000 */
[----:B------:R-:W-:Y:S02]  /*8050*/  ISETP.NE.AND P0, PT, R208, 0x1f, PT ;  /* 0x0000001fd000780c */ /* 0x000fe40003f05270 */
[----:B------:R-:W-:-:S11]  /*8060*/  MOV R223, R158 ;  /* 0x0000009e00df7202 */ /* 0x000fd60000000f00 */
[----:B0-----:R-:W-:Y:S01]  /*8070*/  @P0 FMUL.FTZ R2, R159, R224 ;  /* 0x000000e09f020220 */ /* 0x001fe20000410000 */
[----:B-1----:R-:W-:-:S04]  /*8080*/  @P0 FFMA.FTZ R223, R224, R174, R223 ;  /* 0x000000aee0df0223 */ /* 0x002fc800000100df */
[----:B------:R-:W-:-:S05]  /*8090*/  @P0 MOV R224, R2 ;  /* 0x0000000200e00202 */ /* 0x000fca0000000f00 */
[----:B------:R-:W0:Y:S04]  /*80a0*/  SHFL.DOWN PT, R3, R224, 0x2, 0x1f ;  /* 0x08401f00e0037f89 */ /* 0x000e2800000e0000 */
[----:B------:R-:W1:Y:S01]  /*80b0*/  SHFL.DOWN PT, R159, R223, 0x2, 0x1f ;  /* 0x08401f00df9f7f89 */ /* 0x000e6200000e0000 */
[----:B------:R-:W-:Y:S01]  /*80c0*/  FMUL.FTZ R209, R33, R50 ;  /* 0x0000003221d17220 */ /* 0x000fe20000410000 */
[----:B------:R-:W-:Y:S01]  /*80d0*/  FMUL.FTZ R198, R141, R48 ;  /* 0x000000308dc67220 */ /* 0x000fe20000410000 */
[----:B------:R-:W-:Y:S01]  /*80e0*/  ISETP.GT.U32.AND P0, PT, R208, 0x1d, PT ;  /* 0x0000001dd000780c */ /* 0x000fe20003f04070 */
[----:B------:R-:W-:Y:S01]  /*80f0*/  FMUL.FTZ R181, R134, R47 ;  /* 0x0000002f86b57220 */ /* 0x000fe20000410000 */
[----:B------:R-:W-:Y:S01]  /*8100*/  FMUL.FTZ R211, R16, R209 ;  /* 0x000000d110d37220 */ /* 0x000fe20000410000 */
[----:B------:R-:W-:Y:S01]  /*8110*/  FMUL.FTZ R204, R17, R198 ;  /* 0x000000c611cc7220 */ /* 0x000fe20000410000 */
[----:B------:R-:W-:Y:S01]  /*8120*/  FMUL.FTZ R207, R135, R46 ;  /* 0x0000002e87cf7220 */ /* 0x000fe20000410000 */
[----:B------:R-:W-:-:S02]  /*8130*/  FMUL.FTZ R202, R142, R181 ;  /* 0x000000b58eca7220 */ /* 0x000fc40000410000 */
[----:B------:R-:W-:Y:S01]  /*8140*/  FFMA.FTZ R2, R175, R211, R204 ;  /* 0x000000d3af027223 */ /* 0x000fe200000100cc */
[----:B------:R-:W-:Y:S01]  /*8150*/  FMUL.FTZ R196, R128, R45 ;  /* 0x0000002d80c47220 */ /* 0x000fe20000410000 */
[----:B------:R-:W-:Y:S02]  /*8160*/  FMUL.FTZ R183, R144, R207 ;  /* 0x000000cf90b77220 */ /* 0x000fe40000410000 */
[----:B------:R-:W-:Y:S01]  /*8170*/  FFMA.FTZ R2, R173, R2, R202 ;  /* 0x00000002ad027223 */ /* 0x000fe200000100ca */
[----:B------:R-:W-:Y:S01]  /*8180*/  FMUL.FTZ R205, R129, R44 ;  /* 0x0000002c81cd7220 */ /* 0x000fe20000410000 */
[----:B------:R-:W-:Y:S02]  /*8190*/  FMUL.FTZ R178, R145, R196 ;  /* 0x000000c491b27220 */ /* 0x000fe40000410000 */
[----:B------:R-:W-:Y:S01]  /*81a0*/  FFMA.FTZ R2, R172, R2, R183 ;  /* 0x00000002ac027223 */ /* 0x000fe200000100b7 */
[----:B0-----:R-:W-:Y:S01]  /*81b0*/  @!P0 FMUL.FTZ R3, R224, R3 ;  /* 0x00000003e0038220 */ /* 0x001fe20000410000 */
[----:B------:R-:W-:Y:S01]  /*81c0*/  FMUL.FTZ R194, R122, R43 ;  /* 0x0000002b7ac27220 */ /* 0x000fe20000410000 */
[----:B------:R-:W-:Y:S01]  /*81d0*/  FMUL.FTZ R185, R146, R205 ;  /* 0x000000cd92b97220 */ /* 0x000fe20000410000 */
[----:B-1----:R-:W-:-:S02]  /*81e0*/  @!P0 FFMA.FTZ R223, R224, R159, R223 ;  /* 0x0000009fe0df8223 */ /* 0x002fc400000100df */
[----:B------:R-:W-:Y:S01]  /*81f0*/  @!P0 MOV R224, R3 ;  /* 0x0000000300e08202 */ /* 0x000fe20000000f00 */
        /* <DEDUP_REMOVED lines=32> */
[----:B------:R-:W1:Y:S01]  /*8400*/  SHFL.DOWN PT, R225, R223, 0x4, 0x1f ;  /* 0x08801f00dfe17f89 */ /* 0x000e6200000e0000 */
[----:B------:R-:W-:Y:S01]  /*8410*/  FMUL.FTZ R159, R113, R34 ;  /* 0x00000022719f7220 */ /* 0x000fe20000410000 */
[----:B------:R-:W-:Y:S01]  /*8420*/  FMUL.FTZ R195, R155, R158 ;  /* 0x0000009e9bc37220 */ /* 0x000fe20000410000 */
[----:B------:R-:W-:Y:S01]  /*8430*/  FFMA.FTZ R177, R162, R174, R193 ;  /* 0x000000aea2b17223 */ /* 0x000fe200000100c1 */
[----:B------:R-:W-:Y:S01]  /*8440*/  FMUL.FTZ R2, R168, R3 ;  /* 0x00000003a8027220 */ /* 0x000fe20000410000 */
[----:B------:R-:W-:-:S02]  /*8450*/  FMUL.FTZ R174, R156, R159 ;  /* 0x0000009f9cae7220 */ /* 0x000fc40000410000 */
[----:B------:R-:W-:Y:S01]  /*8460*/  FFMA.FTZ R177, R160, R177, R195 ;  /* 0x000000b1a0b17223 */ /* 0x000fe200000100c3 */
[----:B------:R-:W-:Y:S01]  /*8470*/  FMUL.FTZ R3, R167, R2 ;  /* 0x00000002a7037220 */ /* 0x000fe20000410000 */
[----:B------:R-:W-:Y:S02]  /*8480*/  ISETP.GT.U32.AND P0, PT, R208, 0x1b, PT ;  /* 0x0000001bd000780c */ /* 0x000fe40003f04070 */
[----:B------:R-:W-:Y:S01]  /*8490*/  FFMA.FTZ R226, R157, R177, R174 ;  /* 0x000000b19de27223 */ /* 0x000fe200000100ae */
[----:B------:R-:W-:-:S04]  /*84a0*/  FMUL.FTZ R2, R166, R3 ;  /* 0x00000003a6027220 */ /* 0x000fc80000410000 */
[----:B------:R-:W-:Y:S01]  /*84b0*/  FMUL.FTZ R3, R165, R2 ;  /* 0x00000002a5037220 */ /* 0x000fe20000410000 */
[----:B------:R-:W3:Y:S03]  /*84c0*/  SHFL.UP PT, R177, R226, 0x1, RZ ;  /* 0x04200000e2b17989 */ /* 0x000ee600000e00ff */
[----:B------:R-:W-:Y:S02]  /*84d0*/  FMUL.FTZ R2, R164, R3 ;  /* 0x00000003a4027220 */ /* 0x000fe40000410000 */
[C---:B0-----:R-:W-:Y:S02]  /*84e0*/  @!P0 FMUL.FTZ R217, R224.reuse, R217 ;  /* 0x000000d9e0d98220 */ /* 0x041fe40000410000 */
[----:B------:R-:W-:Y:S01]  /*84f0*/  FMUL.FTZ R3, R163, R2 ;  /* 0x00000002a3037220 */ /* 0x000fe20000410000 */
[----:B-1----:R-:W-:Y:S02]  /*8500*/  @!P0 FFMA.FTZ R223, R224, R225, R223 ;  /* 0x000000e1e0df8223 */ /* 0x002fe400000100df */
[----:B------:R-:W-:Y:S01]  /*8510*/  @!P0 MOV R224, R217 ;  /* 0x000000d900e08202 */ /* 0x000fe20000000f00 */
[----:B------:R-:W-:Y:S01]  /*8520*/  FMUL.FTZ R3, R162, R3 ;  /* 0x00000003a2037220 */ /* 0x000fe20000410000 */
[----:B------:R-:W-:-:S03]  /*8530*/  UISETP.GE.AND UP0, UPT, UR19, UR9, UPT ;  /* 0x000000091300728c */ /* 0x000fc6000bf06270 */
[----:B------:R-:W-:Y:S01]  /*8540*/  FMUL.FTZ R2, R160, R3 ;  /* 0x00000003a0027220 */ /* 0x000fe20000410000 */
[----:B------:R-:W0:Y:S03]  /*8550*/  SHFL.DOWN PT, R227, R224, 0x8, 0x1f ;  /* 0x09001f00e0e37f89 */ /* 0x000e2600000e0000 */
[----:B------:R-:W-:Y:S01]  /*8560*/  FMUL.FTZ R225, R157, R2 ;  /* 0x000000029de17220 */ /* 0x000fe20000410000 */
[----:B------:R-:W1:Y:S01]  /*8570*/  SHFL.DOWN PT, R229, R223, 0x8, 0x1f ;  /* 0x09001f00dfe57f89 */ /* 0x000e6200000e0000 */
[----:B------:R-:W-:Y:S02]  /*8580*/  PLOP3.LUT P0, PT, PT, PT, UP0, 0x80, 0x8 ;  /* 0x000000000008781c */ /* 0x000fe40003f0f008 */
[----:B------:R-:W-:Y:S01]  /*8590*/  ISETP.GE.AND P2, PT, R67, 0x1, PT ;  /* 0x000000014300780c */ /* 0x000fe20003f46270 */
[----:B---3--:R-:W-:Y:S01]  /*85a0*/  FFMA.FTZ R177, R225, R177, R226 ;  /* 0x000000b1e1b17223 */ /* 0x008fe200000100e2 */
[----:B------:R-:W-:Y:S01]  /*85b0*/  ISETP.NE.OR P0, PT, R86, RZ, P0 ;  /* 0x000000ff5600720c */ /* 0x000fe20000705670 */
[----:B------:R-:W3:Y:S01]  /*85c0*/  SHFL.UP PT, R228, R225, 0x1, RZ ;  /* 0x04200000e1e47989 */ /* 0x000ee200000e00ff */
[----:B------:R-:W-:-:S02]  /*85d0*/  ISETP.GT.U32.AND P3, PT, R208, 0x17, PT ;  /* 0x00000017d000780c */ /* 0x000fc40003f64070 */
[----:B------:R-:W-:Y:S01]  /*85e0*/  FSEL R226, R226, R177, !P2 ;  /* 0x000000b1e2e27208 */ /* 0x000fe20005000000 */
[----:B------:R-:W-:-:S04]  /*85f0*/  HFMA2 R2, -RZ, RZ, 1.875, 0 ;  /* 0x3f800000ff027431 */ /* 0x000fc800000001ff */
[----:B------:R-:W4:Y:S01]  /*8600*/  SHFL.UP PT, R177, R226, 0x2, RZ ;  /* 0x04400000e2b17989 */ /* 0x000f2200000e00ff */
[----:B------:R-:W-:-:S03]  /*8610*/  MOV R3, RZ ;  /* 0x000000ff00037202 */ /* 0x000fc60000000f00 */
[----:B------:R-:W-:Y:S02]  /*8620*/  @!P0 LEA R217, R95, UR26, 0x3 ;  /* 0x0000001a5fd98c11 */ /* 0x000fe4000f8e18ff */
[----:B0-----:R-:W-:-:S03]  /*8630*/  @!P3 FMUL.FTZ R227, R224, R227 ;  /* 0x000000e3e0e3b220 */ /* 0x001fc60000410000 */
[----:B------:R-:W-:Y:S01]  /*8640*/  @!P0 LDS.64 R2, [R217+0x1728] ;  /* 0x00172800d9028984 */ /* 0x000fe20000000a00 */
[----:B-1----:R-:W-:Y:S01]  /*8650*/  @!P3 FFMA.FTZ R223, R224, R229, R223 ;  /* 0x000000e5e0dfb223 */ /* 0x002fe200000100df */
[----:B------:R-:W-:Y:S01]  /*8660*/  @!P3 MOV R224, R227 ;  /* 0x000000e300e0b202 */ /* 0x000fe20000000f00 */
[----:B---3--:R-:W-:-:S04]  /*8670*/  @P2 FMUL.FTZ R225, R225, R228 ;  /* 0x000000e4e1e12220 */ /* 0x008fc80000410000 */
[----:B------:R-:W0:Y:S04]  /*8680*/  SHFL.DOWN PT, R227, R224, 0x10, 0x1f ;  /* 0x0a001f00e0e37f89 */ /* 0x000e2800000e0000 */
[----:B------:R-:W1:Y:S04]  /*8690*/  SHFL.DOWN PT, R229, R223, 0x10, 0x1f ;  /* 0x0a001f00dfe57f89 */ /* 0x000e6800000e0000 */
[----:B------:R-:W3:Y:S01]  /*86a0*/  SHFL.UP PT, R228, R225, 0x2, RZ ;  /* 0x04400000e1e47989 */ /* 0x000ee200000e00ff */
[----:B----4-:R-:W-:Y:S01]  /*86b0*/  FFMA.FTZ R177, R225, R177, R226 ;  /* 0x000000b1e1b17223 */ /* 0x010fe200000100e2 */
[----:B------:R-:W-:-:S02]  /*86c0*/  ISETP.GE.AND P0, PT, R67, 0x2, PT ;  /* 0x000000024300780c */ /* 0x000fc40003f06270 */
[----:B------:R-:W-:Y:S02]  /*86d0*/  ISETP.GT.U32.AND P2, PT, R208, 0xf, PT ;  /* 0x0000000fd000780c */ /* 0x000fe40003f44070 */
[----:B------:R-:W-:-:S05]  /*86e0*/  FSEL R226, R226, R177, !P0 ;  /* 0x000000b1e2e27208 */ /* 0x000fca0004000000 */
[----:B------:R-:W4:Y:S06]  /*86f0*/  SHFL.UP PT, R177, R226, 0x4, RZ ;  /* 0x04800000e2b17989 */ /* 0x000f2c00000e00ff */
[C---:B0-----:R-:W-:Y:S01]  /*8700*/  @!P2 FMUL.FTZ R217, R224.reuse, R227 ;  /* 0x000000e3e0d9a220 */ /* 0x041fe20000410000 */
[----:B-1----:R-:W-:-:S04]  /*8710*/  @!P2 FFMA.FTZ R223, R224, R229, R223 ;  /* 0x000000e5e0dfa223 */ /* 0x002fc800000100df */
[----:B------:R-:W-:Y:S01]  /*8720*/  @!P2 MOV R224, R217 ;  /* 0x000000d900e0a202 */ /* 0x000fe20000000f00 */
[----:B---3--:R-:W-:Y:S01]  /*8730*/  @P0 FMUL.FTZ R225, R225, R228 ;  /* 0x000000e4e1e10220 */ /* 0x008fe20000410000 */
[----:B------:R-:W-:Y:S04]  /*8740*/  SHFL.IDX PT, R232, R3, RZ, 0x1f ;  /* 0x00001fff03e87589 */ /* 0x000fe800000e0000 */
[----:B------:R-:W0:Y:S04]  /*8750*/  SHFL.UP PT, R228, R225, 0x4, RZ ;  /* 0x04800000e1e47989 */ /* 0x000e2800000e00ff */
[----:B------:R-:W-:Y:S04]  /*8760*/  SHFL.DOWN PT, R230, R223, 0x1, 0x1f ;  /* 0x08201f00dfe67f89 */ /* 0x000fe800000e0000 */
[----:B------:R-:W1:Y:S01]  /*8770*/  SHFL.DOWN PT, R227, R224, 0x1, 0x1f ;  /* 0x08201f00e0e37f89 */ /* 0x000e6200000e0000 */
[----:B----4-:R-:W-:Y:S01]  /*8780*/  FFMA.FTZ R177, R225, R177, R226 ;  /* 0x000000b1e1b17223 */ /* 0x010fe200000100e2 */
[----:B------:R-:W-:-:S02]  /*8790*/  ISETP.GE.AND P0, PT, R67, 0x4, PT ;  /* 0x000000044300780c */ /* 0x000fc40003f06270 */
[----:B------:R-:W-:Y:S02]  /*87a0*/  ISETP.NE.AND P2, PT, R86, 0x1f, PT ;  /* 0x0000001f5600780c */ /* 0x000fe40003f45270 */
[----:B------:R-:W-:-:S05]  /*87b0*/  FSEL R226, R226, R177, !P0 ;  /* 0x000000b1e2e27208 */ /* 0x000fca0004000000 */
[----:B------:R-:W3:Y:S04]  /*87c0*/  SHFL.UP PT, R217, R226, 0x8, RZ ;  /* 0x05000000e2d97989 */ /* 0x000ee800000e00ff */
[----:B0-----:R-:W-:Y:S02]  /*87d0*/  @P0 FMUL.FTZ R225, R225, R228 ;  /* 0x000000e4e1e10220 */ /* 0x001fe40000410000 */
[----:B-1----:R-:W-:-:S04]  /*87e0*/  @P2 FFMA.FTZ R232, R227, R232, R230 ;  /* 0x000000e8e3e82223 */ /* 0x002fc800000100e6 */
[----:B------:R-:W-:Y:S02]  /*87f0*/  FFMA.FTZ R161, R232, R214, R161 ;  /* 0x000000d6e8a17223 */ /* 0x000fe400000100a1 */
[----:B------:R-:W0:Y:S02]  /*8800*/  SHFL.UP PT, R214, R225, 0x8, RZ ;  /* 0x05000000e1d67989 */ /* 0x000e2400000e00ff */
[----:B------:R-:W-:-:S04]  /*8810*/  FFMA.FTZ R177, R157, R161, R200 ;  /* 0x000000a19db17223 */ /* 0x000fc800000100c8 */
[----:B------:R-:W-:Y:S01]  /*8820*/  FFMA.FTZ R179, R160, R177, R179 ;  /* 0x000000b1a0b37223 */ /* 0x000fe200000100b3 */
[----:B------:R-:W-:Y:S01]  /*8830*/  ISETP.GE.AND P0, PT, R67, 0x8, PT ;  /* 0x000000084300780c */ /* 0x000fe20003f06270 */
[----:B---3--:R-:W-:Y:S02]  /*8840*/  FFMA.FTZ R217, R225, R217, R226 ;  /* 0x000000d9e1d97223 */ /* 0x008fe400000100e2 */
[----:B------:R-:W-:-:S04]  /*8850*/  FFMA.FTZ R200, R162, R179, R213 ;  /* 0x000000b3a2c87223 */ /* 0x000fc800000100d5 */
[----:B------:R-:W-:Y:S01]  /*8860*/  FFMA.FTZ R213, R163, R200, R206 ;  /* 0x000000c8a3d57223 */ /* 0x000fe200000100ce */
[----:B------:R-:W-:-:S03]  /*8870*/  FSEL R226, R226, R217, !P0 ;  /* 0x000000d9e2e27208 */ /* 0x000fc60004000000 */
[----:B------:R-:W-:Y:S02]  /*8880*/  FFMA.FTZ R206, R164, R213, R215 ;  /* 0x000000d5a4ce7223 */ /* 0x000fe400000100d7 */
[----:B------:R-:W1:Y:S02]  /*8890*/  SHFL.UP PT, R229, R226, 0x10, RZ ;  /* 0x06000000e2e57989 */ /* 0x000e6400000e00ff */
[----:B------:R-:W-:Y:S01]  /*88a0*/  FFMA.FTZ R215, R165, R206, R212 ;  /* 0x000000cea5d77223 */ /* 0x000fe200000100d4 */
[----:B0-----:R-:W-:-:S03]  /*88b0*/  @P0 FMUL.FTZ R225, R225, R214 ;  /* 0x000000d6e1e10220 */ /* 0x001fc60000410000 */
[----:B------:R-:W-:Y:S02]  /*88c0*/  FFMA.FTZ R212, R166, R215, R13 ;  /* 0x000000d7a6d47223 */ /* 0x000fe4000001000d */
[----:B------:R-:W0:Y:S02]  /*88d0*/  SHFL.UP PT, R228, R225, 0x10, RZ ;  /* 0x06000000e1e47989 */ /* 0x000e2400000e00ff */
[----:B------:R-:W-:-:S04]  /*88e0*/  FFMA.FTZ R217, R167, R212, R12 ;  /* 0x000000d4a7d97223 */ /* 0x000fc8000001000c */
[----:B------:R-:W-:Y:S01]  /*88f0*/  FFMA.FTZ R214, R168, R217, R219 ;  /* 0x000000d9a8d67223 */ /* 0x000fe200000100db */
[----:B------:R-:W-:Y:S01]  /*8900*/  SHFL.IDX PT, R223, R223, RZ, 0x1f ;  /* 0x00001fffdfdf7589 */ /* 0x000fe200000e0000 */
[----:B------:R-:W-:Y:S02]  /*8910*/  ISETP.GE.AND P0, PT, R67, 0x10, PT ;  /* 0x000000104300780c */ /* 0x000fe40003f06270 */
[----:B------:R-:W-:Y:S01]  /*8920*/  FFMA.FTZ R219, R169, R214, R216 ;  /* 0x000000d6a9db7223 */ /* 0x000fe200000100d8 */
[----:B------:R-:W3:Y:S03]  /*8930*/  SHFL.IDX PT, R224, R224, RZ, 0x1f ;  /* 0x00001fffe0e07589 */ /* 0x000ee600000e0000 */
[----:B------:R-:W-:Y:S01]  /*8940*/  FFMA.FTZ R216, R170, R219, R221 ;  /* 0x000000dbaad87223 */ /* 0x000fe200000100dd */
[----:B------:R-:W-:Y:S01]  /*8950*/  SHF.L.U32 R227, R86, 0x4, RZ ;  /* 0x0000000456e37819 */ /* 0x000fe200000006ff */
[----:B-1----:R-:W-:-:S02]  /*8960*/  FFMA.FTZ R229, R225, R229, R226 ;  /* 0x000000e5e1e57223 */ /* 0x002fc400000100e2 */
[----:B------:R-:W-:Y:S01]  /*8970*/  FFMA.FTZ R221, R171, R216, R218 ;  /* 0x000000d8abdd7223 */ /* 0x000fe200000100da */
[----:B------:R-:W-:Y:S02]  /*8980*/  ISETP.NE.AND P4, PT, R86, RZ, PT ;  /* 0x000000ff5600720c */ /* 0x000fe40003f85270 */
[----:B------:R-:W-:Y:S01]  /*8990*/  FSEL R226, R226, R229, !P0 ;  /* 0x000000e5e2e27208 */ /* 0x000fe20004000000 */
[----:B------:R-:W-:Y:S01]  /*89a0*/  FFMA.FTZ R218, R172, R221, R15 ;  /* 0x000000ddacda7223 */ /* 0x000fe2000001000f */
[----:B------:R-:W-:Y:S01]  /*89b0*/  LEA.HI R15, R86, R227, RZ, 0x1f ;  /* 0x000000e3560f7211 */ /* 0x000fe200078ff8ff */
[----:B0-----:R-:W-:Y:S01]  /*89c0*/  @P0 FMUL.FTZ R225, R225, R228 ;  /* 0x000000e4e1e10220 */ /* 0x001fe20000410000 */
[----:B--2---:R-:W-:Y:S02]  /*89d0*/  SHFL.IDX PT, R234, R222, RZ, 0x1f ;  /* 0x00001fffdeea7589 */ /* 0x004fe400000e0000 */
[----:B------:R-:W-:Y:S01]  /*89e0*/  LEA R235, R15, UR26, 0x2 ;  /* 0x0000001a0feb7c11 */ /* 0x000fe2000f8e10ff */
[----:B------:R-:W-:Y:S01]  /*89f0*/  FFMA.FTZ R220, R173, R218, R220 ;  /* 0x000000daaddc7223 */ /* 0x000fe200000100dc */
[----:B------:R0:W-:Y:S04]  /*8a00*/  SHFL.UP PT, R15, R225, 0x1, RZ ;  /* 0x04200000e10f7989 */ /* 0x0001e800000e00ff */
[----:B------:R-:W1:Y:S01]  /*8a10*/  SHFL.UP PT, R226, R226, 0x1, RZ ;  /* 0x04200000e2e27989 */ /* 0x000e6200000e00ff */
[----:B---3--:R-:W-:Y:S01]  /*8a20*/  FFMA.FTZ R3, R224, R3, R223 ;  /* 0x00000003e0037223 */ /* 0x008fe200000100df */
[----:B------:R-:W-:Y:S01]  /*8a30*/  FFMA.FTZ R223, R175, R220, R14 ;  /* 0x000000dcafdf7223 */ /* 0x000fe2000001000e */
[----:B------:R-:W-:-:S02]  /*8a40*/  HFMA2 R13, -RZ, RZ, 0, 0 ;  /* 0x00000000ff0d7431 */ /* 0x000fc400000001ff */
[----:B------:R-:W-:Y:S01]  /*8a50*/  FMUL.FTZ R2, R224, R2 ;  /* 0x00000002e0027220 */ /* 0x000fe20000410000 */
[----:B------:R-:W-:Y:S01]  /*8a60*/  @!P4 LEA R224, R95, UR26, 0x3 ;  /* 0x0000001a5fe0cc11 */ /* 0x000fe2000f8e18ff */
[----:B------:R-:W-:Y:S01]  /*8a70*/  FMUL.FTZ R233, R223, R50 ;  /* 0x00000032dfe97220 */ /* 0x000fe20000410000 */
[----:B------:R-:W-:Y:S01]  /*8a80*/  FMUL.FTZ R232, R220, R48 ;  /* 0x00000030dce87220 */ /* 0x000fe20000410000 */
[----:B------:R-:W-:Y:S01]  /*8a90*/  FMUL.FTZ R230, R221, R46 ;  /* 0x0000002edde67220 */ /* 0x000fe20000410000 */
[----:B------:R-:W-:Y:S01]  /*8aa0*/  FMUL.FTZ R231, R218, R47 ;  /* 0x0000002fdae77220 */ /* 0x000fe20000410000 */
[----:B------:R-:W-:Y:S01]  /*8ab0*/  MOV R12, R86 ;  /* 0x00000056000c7202 */ /* 0x000fe20000000f00 */
[----:B------:R2:W-:Y:S01]  /*8ac0*/  @!P4 STS.64 [R224+0x1728], R2 ;  /* 0x00172802e000c388 */ /* 0x0005e20000000a00 */
[----:B------:R-:W-:Y:S01]  /*8ad0*/  FMUL.FTZ R14, R33, R233 ;  /* 0x000000e9210e7220 */ /* 0x000fe20000410000 */
[----:B------:R-:W-:Y:S01]  /*8ae0*/  FMUL.FTZ R236, R134, R231 ;  /* 0x000000e786ec7220 */ /* 0x000fe20000410000 */
[----:B------:R-:W-:Y:S01]  /*8af0*/  FMUL.FTZ R238, R135, R230 ;  /* 0x000000e687ee7220 */ /* 0x000fe20000410000 */
[----:B------:R-:W-:-:S04]  /*8b00*/  IMAD.WIDE.U32 R12, R10, UR32, R12 ;  /* 0x000000200a0c7c25 */ /* 0x000fc8000f8e000c */
[----:B------:R-:W-:Y:S01]  /*8b10*/  FMUL.FTZ R229, R216, R45 ;  /* 0x0000002dd8e57220 */ /* 0x000fe20000410000 */
[----:B------:R-:W-:Y:S01]  /*8b20*/  FMUL.FTZ R228, R219, R44 ;  /* 0x0000002cdbe47220 */ /* 0x000fe20000410000 */
[----:B0-----:R-:W-:Y:S01]  /*8b30*/  FMUL.FTZ R225, R214, R43 ;  /* 0x0000002bd6e17220 */ /* 0x001fe20000410000 */
[----:B------:R-:W-:Y:S01]  /*8b40*/  FMUL.FTZ R222, R215, R40 ;  /* 0x00000028d7de7220 */ /* 0x000fe20000410000 */
[----:B--2---:R-:W-:Y:S01]  /*8b50*/  FMUL.FTZ R2, R141, R232 ;  /* 0x000000e88d027220 */ /* 0x004fe20000410000 */
[----:B------:R-:W-:Y:S01]  /*8b60*/  FMUL.FTZ R224, R217, R42 ;  /* 0x0000002ad9e07220 */ /* 0x000fe20000410000 */
[----:B------:R-:W-:Y:S01]  /*8b70*/  FMUL.FTZ R3, R212, R41 ;  /* 0x00000029d4037220 */ /* 0x000fe20000410000 */
[----:B------:R0:W-:Y:S01]  /*8b80*/  STS [R235+0x430], R14 ;  /* 0x0004300eeb007388 */ /* 0x0001e20000000800 */
[----:B------:R-:W-:Y:S02]  /*8b90*/  IMAD R13, R11, UR32, R13 ;  /* 0x000000200b0d7c24 */ /* 0x000fe4000f8e020d */
[----:B------:R-:W-:Y:S01]  /*8ba0*/  FMUL.FTZ R240, R128, R229 ;  /* 0x000000e580f07220 */ /* 0x000fe20000410000 */
[----:B------:R-:W-:Y:S01]  /*8bb0*/  FMUL.FTZ R242, R129, R228 ;  /* 0x000000e481f27220 */ /* 0x000fe20000410000 */
[----:B------:R2:W-:Y:S01]  /*8bc0*/  STS [R83+0x434], R2 ;  /* 0x0004340253007388 */ /* 0x0005e20000000800 */
[----:B------:R-:W-:-:S03]  /*8bd0*/  FMUL.FTZ R244, R122, R225 ;  /* 0x000000e17af47220 */ /* 0x000fc60000410000 */
[----:B------:R3:W-:Y:S01]  /*8be0*/  STS [R83+0x438], R236 ;  /* 0x000438ec53007388 */ /* 0x0007e20000000800 */
[----:B0-----:R-:W-:-:S03]  /*8bf0*/  SHF.R.S32.HI R14, RZ, 0x1f, R91 ;  /* 0x0000001fff0e7819 */ /* 0x001fc6000001145b */
[----:B------:R0:W-:Y:S01]  /*8c00*/  STS [R83+0x43c], R238 ;  /* 0x00043cee53007388 */ /* 0x0001e20000000800 */
[----:B--2---:R-:W-:Y:S01]  /*8c10*/  FMUL.FTZ R2, R123, R224 ;  /* 0x000000e07b027220 */ /* 0x004fe20000410000 */
[----:B------:R-:W-:Y:S01]  /*8c20*/  LEA.HI R235, R227, R227, RZ, 0x1b ;  /* 0x000000e3e3eb7211 */ /* 0x000fe200078fd8ff */
[----:B---3--:R-:W-:Y:S01]  /*8c30*/  FMUL.FTZ R236, R114, R3 ;  /* 0x0000000372ec7220 */ /* 0x008fe20000410000 */
[----:B-1----:R-:W-:Y:S01]  /*8c40*/  @P1 FFMA.FTZ R234, R15, R234, R226 ;  /* 0x000000ea0fea1223 */ /* 0x002fe200000100e2 */
[----:B0-----:R-:W-:Y:S01]  /*8c50*/  FMUL.FTZ R238, R119, R222 ;  /* 0x000000de77ee7220 */ /* 0x001fe20000410000 */
[----:B------:R-:W-:Y:S01]  /*8c60*/  IMAD R14, R14, UR36, RZ ;  /* 0x000000240e0e7c24 */ /* 0x000fe2000f8e02ff */
[----:B------:R-:W-:Y:S01]  /*8c70*/  STS [R83+0x440], R240 ;  /* 0x000440f053007388 */ /* 0x000fe20000000800 */
[----:B------:R-:W-:-:S04]  /*8c80*/  IMAD.WIDE.U32 R12, R91, UR36, R12 ;  /* 0x000000245b0c7c25 */ /* 0x000fc8000f8e000c */
[----:B------:R-:W-:Y:S01]  /*8c90*/  FMUL.FTZ R226, R213, R38 ;  /* 0x00000026d5e27220 */ /* 0x000fe20000410000 */
[----:B------:R-:W-:Y:S01]  /*8ca0*/  STS [R83+0x444], R242 ;  /* 0x000444f253007388 */ /* 0x000fe20000000800 */
[----:B------:R-:W-:-:S03]  /*8cb0*/  IMAD R15, R91, UR37, R14 ;  /* 0x000000255b0f7c24 */ /* 0x000fc6000f8e020e */
[----:B------:R-:W-:Y:S04]  /*8cc0*/  STS [R83+0x448], R244 ;  /* 0x000448f453007388 */ /* 0x000fe80000000800 */
[----:B------:R-:W-:Y:S04]  /*8cd0*/  STS [R83+0x44c], R2 ;  /* 0x00044c0253007388 */ /* 0x000fe80000000800 */
[----:B------:R-:W-:Y:S04]  /*8ce0*/  STS [R83+0x450], R236 ;  /* 0x000450ec53007388 */ /* 0x000fe80000000800 */
[----:B------:R0:W-:Y:S01]  /*8cf0*/  STS [R83+0x454], R238 ;  /* 0x000454ee53007388 */ /* 0x0001e20000000800 */
[----:B------:R-:W-:Y:S01]  /*8d00*/  IADD3 R14, P0, PT, R12, UR6, RZ ;  /* 0x000000060c0e7c10 */ /* 0x000fe2000ff1e0ff */
[----:B------:R-:W-:Y:S01]  /*8d10*/  FMUL.FTZ R227, R206, R39 ;  /* 0x00000027cee37220 */ /* 0x000fe20000410000 */
[----:B------:R-:W-:Y:S01]  /*8d20*/  FMUL.FTZ R12, R117, R226 ;  /* 0x000000e2750c7220 */ /* 0x000fe20000410000 */
[----:B0-----:R-:W-:Y:S01]  /*8d30*/  LEA R83, R235, UR26, 0x2 ;  /* 0x0000001aeb537c11 */ /* 0x001fe2000f8e10ff */
[----:B------:R-:W-:Y:S01]  /*8d40*/  FFMA.FTZ R235, R176, R234, R211 ;  /* 0x000000eab0eb7223 */ /* 0x000fe200000100d3 */
[----:B------:R-:W-:-:S03]  /*8d50*/  FMUL.FTZ R2, R112, R227 ;  /* 0x000000e370027220 */ /* 0x000fc60000410000 */
[-C--:B------:R-:W-:Y:S01]  /*8d60*/  FFMA.FTZ R242, R175, R235.reuse, R204 ;  /* 0x000000ebaff27223 */ /* 0x080fe200000100cc */
[----:B------:R-:W-:Y:S01]  /*8d70*/  FFMA.FTZ R211, R0, R235, RZ ;  /* 0x000000eb00d37223 */ /* 0x000fe200000100ff */
[----:B------:R0:W-:Y:S02]  /*8d80*/  STS [R83+0x45c], R12 ;  /* 0x00045c0c53007388 */ /* 0x0001e40000000800 */
[-C--:B------:R-:W-:Y:S02]  /*8d90*/  FFMA.FTZ R173, R173, R242.reuse, R202 ;  /* 0x000000f2adad7223 */ /* 0x080fe400000100ca */
[----:B------:R1:W-:Y:S02]  /*8da0*/  STS [R83+0x458], R2 ;  /* 0x0004580253007388 */ /* 0x0003e40000000800 */
[----:B------:R-:W-:Y:S01]  /*8db0*/  FFMA.FTZ R183, R172, R173, R183 ;  /* 0x000000adacb77223 */ /* 0x000fe200000100b7 */
[----:B------:R-:W-:Y:S01]  /*8dc0*/  FFMA.FTZ R181, R142, -R181, R173 ;  /* 0x800000b58eb57223 */ /* 0x000fe200000100ad */
[----:B0-----:R-:W-:Y:S01]  /*8dd0*/  FFMA.FTZ R12, R32, R242, R211 ;  /* 0x000000f2200c7223 */ /* 0x001fe200000100d3 */
[----:B-1----:R-:W-:-:S03]  /*8de0*/  FFMA.FTZ R2, R16, -R209, R235 ;  /* 0x800000d110027223 */ /* 0x002fc600000100eb */
[----:B------:R-:W-:Y:S01]  /*8df0*/  FFMA.FTZ R173, R31, R173, R12 ;  /* 0x000000ad1fad7223 */ /* 0x000fe2000001000c */
[----:B------:R-:W-:Y:S01]  /*8e00*/  FFMA.FTZ R198, R17, -R198, R242 ;  /* 0x800000c611c67223 */ /* 0x000fe200000100f2 */
[----:B------:R-:W-:Y:S01]  /*8e10*/  FFMA.FTZ R178, R171, R183, R178 ;  /* 0x000000b7abb27223 */ /* 0x000fe200000100b2 */
[----:B------:R-:W-:Y:S01]  /*8e20*/  FFMA.FTZ R233, R2, R233, RZ ;  /* 0x000000e902e97223 */ /* 0x000fe200000100ff */
[----:B------:R-:W-:Y:S02]  /*8e30*/  FFMA.FTZ R12, R30, R183, R173 ;  /* 0x000000b71e0c7223 */ /* 0x000fe400000100ad */
[----:B------:R-:W-:Y:S01]  /*8e40*/  FFMA.FTZ R185, R170, R178, R185 ;  /* 0x000000b2aab97223 */ /* 0x000fe200000100b9 */
[----:B------:R-:W-:Y:S01]  /*8e50*/  FFMA.FTZ R232, R198, R232, R233 ;  /* 0x000000e8c6e87223 */ /* 0x000fe200000100e9 */
[----:B------:R-:W-:Y:S01]  /*8e60*/  FFMA.FTZ R171, R29, R178, R12 ;  /* 0x000000b21dab7223 */ /* 0x000fe2000001000c */
[----:B------:R-:W-:Y:S01]  /*8e70*/  FFMA.FTZ R207, R144, -R207, R183 ;  /* 0x800000cf90cf7223 */ /* 0x000fe200000100b7 */
[----:B------:R-:W-:Y:S01]  /*8e80*/  FFMA.FTZ R180, R169, R185, R180 ;  /* 0x000000b9a9b47223 */ /* 0x000fe200000100b4 */
[----:B------:R-:W-:Y:S01]  /*8e90*/  FFMA.FTZ R232, R181, R231, R232 ;  /* 0x000000e7b5e87223 */ /* 0x000fe200000100e8 */
[----:B------:R-:W-:Y:S01]  /*8ea0*/  FFMA.FTZ R12, R28, R185, R171 ;  /* 0x000000b91c0c7223 */ /* 0x000fe200000100ab */
[----:B------:R-:W-:Y:S01]  /*8eb0*/  IADD3.X R15, PT, PT, R13, R15, RZ, P0, !PT ;  /* 0x0000000f0d0f7210 */ /* 0x000fe200007fe4ff */
[----:B------:R-:W-:Y:S01]  /*8ec0*/  FFMA.FTZ R196, R145, -R196, R178 ;  /* 0x800000c491c47223 */ /* 0x000fe200000100b2 */
[----:B------:R-:W-:Y:S01]  /*8ed0*/  FFMA.FTZ R187, R168, R180, R187 ;  /* 0x000000b4a8bb7223 */ /* 0x000fe200000100bb */
[----:B------:R-:W-:Y:S01]  /*8ee0*/  FFMA.FTZ R169, R207, R230, R232 ;  /* 0x000000e6cfa97223 */ /* 0x000fe200000100e8 */
[----:B------:R-:W-:Y:S01]  /*8ef0*/  FFMA.FTZ R171, R27, R180, R12 ;  /* 0x000000b41bab7223 */ /* 0x000fe2000001000c */
[----:B------:R-:W-:Y:S01]  /*8f00*/  FMUL.FTZ R13, R200, R37 ;  /* 0x00000025c80d7220 */ /* 0x000fe20000410000 */
[----:B------:R-:W-:Y:S01]  /*8f10*/  FMUL.FTZ R204, R179, R36 ;  /* 0x00000024b3cc7220 */ /* 0x000fe20000410000 */
[----:B------:R-:W-:Y:S01]  /*8f20*/  FMUL.FTZ R175, R177, R35 ;  /* 0x00000023b1af7220 */ /* 0x000fe20000410000 */
[----:B------:R-:W-:Y:S01]  /*8f30*/  FMUL.FTZ R176, R161, R34 ;  /* 0x00000022a1b07220 */ /* 0x000fe20000410000 */
        /* <DEDUP_REMOVED lines=12> */
[----:B------:R0:W-:Y:S01]  /*9000*/  STS [R83+0x460], R234 ;  /* 0x000460ea53007388 */ /* 0x0001e20000000800 */
[----:B------:R-:W-:Y:S01]  /*9010*/  FFMA.FTZ R203, R148, -R203, R187 ;  /* 0x800000cb94cb7223 */ /* 0x000fe200000100bb */
[----:B------:R-:W-:-:S02]  /*9020*/  FFMA.FTZ R184, R165, R189, R184 ;  /* 0x000000bda5b87223 */ /* 0x000fc400000100b8 */
[----:B------:R0:W-:Y:S01]  /*9030*/  STS [R83+0x464], R236 ;  /* 0x000464ec53007388 */ /* 0x0001e20000000800 */
[----:B------:R-:W-:Y:S01]  /*9040*/  FFMA.FTZ R12, R194, R225, R167 ;  /* 0x000000e1c20c7223 */ /* 0x000fe200000100a7 */
[----:B------:R-:W-:Y:S02]  /*9050*/  FFMA.FTZ R166, R24, R189, R169 ;  /* 0x000000bd18a67223 */ /* 0x000fe400000100a9 */
[----:B------:R0:W-:Y:S04]  /*9060*/  STS [R83+0x468], R238 ;  /* 0x000468ee53007388 */ /* 0x0001e80000000800 */
[----:B------:R0:W-:Y:S01]  /*9070*/  STS [R83+0x46c], R240 ;  /* 0x00046cf053007388 */ /* 0x0001e20000000800 */
[----:B------:R-:W-:Y:S01]  /*9080*/  FFMA.FTZ R192, R149, -R192, R182 ;  /* 0x800000c095c07223 */ /* 0x000fe200000100b6 */
[----:B------:R-:W-:Y:S01]  /*9090*/  FFMA.FTZ R191, R164, R184, R191 ;  /* 0x000000b8a4bf7223 */ /* 0x000fe200000100bf */
[----:B------:R-:W-:Y:S01]  /*90a0*/  FFMA.FTZ R165, R203, R224, R12 ;  /* 0x000000e0cba57223 */ /* 0x000fe2000001000c */
[----:B------:R-:W-:-:S02]  /*90b0*/  FFMA.FTZ R167, R23, R184, R166 ;  /* 0x000000b817a77223 */ /* 0x000fc400000100a6 */
[----:B------:R-:W-:Y:S01]  /*90c0*/  FFMA.FTZ R186, R163, R191, R186 ;  /* 0x000000bfa3ba7223 */ /* 0x000fe200000100ba */
[----:B------:R-:W-:Y:S01]  /*90d0*/  FFMA.FTZ R12, R192, R3, R165 ;  /* 0x00000003c00c7223 */ /* 0x000fe200000100a5 */
[----:B------:R-:W-:Y:S01]  /*90e0*/  FFMA.FTZ R164, R22, R191, R167 ;  /* 0x000000bf16a47223 */ /* 0x000fe200000100a7 */
[----:B------:R-:W-:Y:S01]  /*90f0*/  IADD3 R165, PT, PT, R86, 0x20, RZ ;  /* 0x0000002056a57810 */ /* 0x000fe20007ffe0ff */
[-C--:B------:R-:W-:Y:S02]  /*9100*/  FFMA.FTZ R193, R162, R186.reuse, R193 ;  /* 0x000000baa2c17223 */ /* 0x080fe400000100c1 */
[----:B------:R-:W-:Y:S01]  /*9110*/  FFMA.FTZ R163, R21, R186, R164 ;  /* 0x000000ba15a37223 */ /* 0x000fe200000100a4 */
[----:B------:R-:W-:-:S03]  /*9120*/  LEA.HI R165, R165, R86, RZ, 0x1b ;  /* 0x00000056a5a57211 */ /* 0x000fc600078fd8ff */
[----:B------:R-:W-:Y:S01]  /*9130*/  FFMA.FTZ R162, R20, R193, R163 ;  /* 0x000000c114a27223 */ /* 0x000fe200000100a3 */
[----:B------:R-:W-:Y:S01]  /*9140*/  LEA R163, R165, UR26, 0x2 ;  /* 0x0000001aa5a37c11 */ /* 0x000fe2000f8e10ff */
[----:B------:R-:W-:Y:S01]  /*9150*/  BAR.SYNC.DEFER_BLOCKING 0x0 ;  /* 0x0000000000007b1d */ /* 0x000fe20000010000 */
[----:B------:R-:W-:Y:S01]  /*9160*/  FFMA.FTZ R201, R150, -R201, R189 ;  /* 0x800000c996c97223 */ /* 0x000fe200000100bd */
[----:B------:R-:W-:-:S03]  /*9170*/  FFMA.FTZ R188, R151, -R188, R184 ;  /* 0x800000bc97bc7223 */ /* 0x000fc600000100b8 */
[----:B------:R-:W-:Y:S01]  /*9180*/  FFMA.FTZ R3, R201, R222, R12 ;  /* 0x000000dec9037223 */ /* 0x000fe2000001000c */
[----:B------:R-:W-:-:S03]  /*9190*/  FFMA.FTZ R199, R152, -R199, R191 ;  /* 0x800000c798c77223 */ /* 0x000fc600000100bf */
[----:B------:R-:W-:Y:S01]  /*91a0*/  FFMA.FTZ R12, R188, R227, R3 ;  /* 0x000000e3bc0c7223 */ /* 0x000fe20000010003 */
[----:B------:R-:W-:Y:S01]  /*91b0*/  FFMA.FTZ R190, R153, -R190, R186 ;  /* 0x800000be99be7223 */ /* 0x000fe200000100ba */
[----:B------:R-:W-:-:S04]  /*91c0*/  IMAD.WIDE.U32 R14, R95, UR38, R14 ;  /* 0x000000265f0e7c25 */ /* 0x000fc8000f8e000e */
[----:B------:R-:W-:Y:S01]  /*91d0*/  FFMA.FTZ R3, R199, R226, R12 ;  /* 0x000000e2c7037223 */ /* 0x000fe2000001000c */
[----:B------:R-:W1:Y:S01]  /*91e0*/  LDS R163, [R163+0x4b0] ;  /* 0x0004b000a3a37984 */ /* 0x000e620000000800 */
[----:B------:R-:W-:Y:S01]  /*91f0*/  FFMA.FTZ R164, R160, R193, R195 ;  /* 0x000000c1a0a47223 */ /* 0x000fe200000100c3 */
[----:B------:R-:W-:Y:S01]  /*9200*/  MOV R165, UR27 ;  /* 0x0000001b00a57c02 */ /* 0x000fe20008000f00 */
[----:B------:R-:W-:Y:S01]  /*9210*/  FFMA.FTZ R160, R190, R13, R3 ;  /* 0x0000000dbea07223 */ /* 0x000fe20000010003 */
[----:B------:R-:W-:Y:S02]  /*9220*/  IMAD R13, R95, UR39, R15 ;  /* 0x000000275f0d7c24 */ /* 0x000fe4000f8e020f */
[----:B------:R-:W-:Y:S01]  /*9230*/  FFMA.FTZ R15, R19, R164, R162 ;  /* 0x000000a4130f7223 */ /* 0x000fe200000100a2 */
[----:B------:R-:W-:Y:S01]  /*9240*/  IADD3 R162, PT, PT, R165, -UR6, -R86 ;  /* 0x80000006a5a27c10 */ /* 0x000fe2000fffe856 */
[----:B------:R-:W-:Y:S01]  /*9250*/  FFMA.FTZ R197, R154, -R197, R193 ;  /* 0x800000c59ac57223 */ /* 0x000fe200000100c1 */
[----:B------:R-:W-:-:S02]  /*9260*/  FFMA.FTZ R158, R155, -R158, R164 ;  /* 0x8000009e9b9e7223 */ /* 0x000fc400000100a4 */
[----:B------:R-:W-:Y:S01]  /*9270*/  ISETP.GE.AND P6, PT, R162, 0x1, PT ;  /* 0x00000001a200780c */ /* 0x000fe20003fc6270 */
[----:B------:R-:W-:Y:S01]  /*9280*/  FFMA.FTZ R3, R197, R204, R160 ;  /* 0x000000ccc5037223 */ /* 0x000fe200000100a0 */
[----:B------:R-:W-:Y:S01]  /*9290*/  LEA R12, P0, R14, UR40, 0x2 ;  /* 0x000000280e0c7c11 */ /* 0x000fe2000f8010ff */
[----:B------:R-:W-:Y:S02]  /*92a0*/  FFMA.FTZ R157, R157, R164, R174 ;  /* 0x000000a49d9d7223 */ /* 0x000fe400000100ae */
[----:B------:R-:W-:Y:S01]  /*92b0*/  FFMA.FTZ R160, R158, R175, R3 ;  /* 0x000000af9ea07223 */ /* 0x000fe20000010003 */
[----:B------:R-:W-:Y:S01]  /*92c0*/  IADD3 R3, PT, PT, R86, 0x40, RZ ;  /* 0x0000004056037810 */ /* 0x000fe20007ffe0ff */
[----:B------:R-:W-:Y:S01]  /*92d0*/  FFMA.FTZ R159, R156, -R159, R157 ;  /* 0x8000009f9c9f7223 */ /* 0x000fe2000001009d */
[----:B------:R-:W-:Y:S01]  /*92e0*/  LEA.HI.X R13, R14, UR41, R13, 0x2, P0 ;  /* 0x000000290e0d7c11 */ /* 0x000fe200080f140d */
[----:B------:R-:W-:Y:S01]  /*92f0*/  FFMA.FTZ R14, R18, R157, R15 ;  /* 0x0000009d120e7223 */ /* 0x000fe2000001000f */
[C---:B------:R-:W-:Y:S01]  /*9300*/  IADD3 R157, PT, PT, R86.reuse, 0x60, RZ ;  /* 0x00000060569d7810 */ /* 0x040fe20007ffe0ff */
[----:B------:R-:W-:Y:S01]  /*9310*/  BSSY.RECONVERGENT B0, `(.L_x_7211) ;  /* 0x000000f000007945 */ /* 0x000fe20003800200 */
[----:B------:R-:W-:Y:S01]  /*9320*/  LEA.HI R3, R3, R86, RZ, 0x1b ;  /* 0x0000005603037211 */ /* 0x000fe200078fd8ff */
        /* <DEDUP_REMOVED lines=8> */
[----:B0-----:R-:W-:-:S12]  /*93b0*/  @!P6 BRA `(.L_x_7212) ;  /* 0x000000000010e947 */ /* 0x001fd80003800000 */
[----:B------:R-:W-:-:S04]  /*93c0*/  LEA.HI R3, R86, R86, RZ, 0x1b ;  /* 0x0000005656037211 */ /* 0x000fc800078fd8ff */
[----:B------:R-:W-:-:S06]  /*93d0*/  LEA R3, R3, UR26, 0x2 ;  /* 0x0000001a03037c11 */ /* 0x000fcc000f8e10ff */
[----:B------:R-:W0:Y:S04]  /*93e0*/  LDS R3, [R3+0x430] ;  /* 0x0004300003037984 */ /* 0x000e280000000800 */
[----:B0-----:R0:W-:Y:S02]  /*93f0*/  REDG.E.ADD.F32.FTZ.RN.STRONG.GPU desc[UR28][R12.64], R3 ;  /* 0x000000030c0079a6 */ /* 0x0011e4000c12f31c */
.L_x_7212:
[----:B------:R-:W-:Y:S05]  /*9400*/  BSYNC.RECONVERGENT B0 ;  /* 0x0000000000007941 */ /* 0x000fea0003800200 */
.L_x_7211:
[----:B------:R-:W-:Y:S01]  /*9410*/  BSSY.RECONVERGENT B0, `(.L_x_7213) ;  /* 0x0000004000007945 */ /* 0x000fe20003800200 */
[----:B------:R-:W-:-:S03]  /*9420*/  ISETP.GE.AND P6, PT, R162, 0xa1, PT ;  /* 0x000000a1a200780c */ /* 0x000fc60003fc6270 */
[----:B------:R-:W-:Y:S10]  /*9430*/  @!P3 BRA `(.L_x_7214) ;  /* 0x000000000004b947 */ /* 0x000ff40003800000 */
[----:B-1----:R2:W-:Y:S02]  /*9440*/  REDG.E.ADD.F32.FTZ.RN.STRONG.GPU desc[UR28][R12.64+0x80], R163 ;  /* 0x000080a30c0079a6 */ /* 0x0025e4000c12f31c */
.L_x_7214:
[----:B------:R-:W-:Y:S05]  /*9450*/  BSYNC.RECONVERGENT B0 ;  /* 0x0000000000007941 */ /* 0x000fea0003800200 */
.L_x_7213:
[----:B0-----:R0:W3:Y:S01]  /*9460*/  LDS R3, [R160+0x530] ;  /* 0x00053000a0037984 */ /* 0x0010e20000000800 */
[----:B------:R-:W-:Y:S01]  /*9470*/  BSSY.RECONVERGENT B0, `(.L_x_7215) ;  /* 0x0000006000007945 */ /* 0x000fe20003800200 */
[----:B-12---:R-:W-:Y:S02]  /*9480*/  IADD3 R163, PT, PT, R86, 0xa0, RZ ;  /* 0x000000a056a37810 */ /* 0x006fe40007ffe0ff */
[----:B------:R-:W-:Y:S02]  /*9490*/  LEA.HI R165, R165, R86, RZ, 0x1b ;  /* 0x00000056a5a57211 */ /* 0x000fe400078fd8ff */
[----:B------:R-:W-:Y:S01]  /*94a0*/  LEA R157, R157, UR26, 0x2 ;  /* 0x0000001a9d9d7c11 */ /* 0x000fe2000f8e10ff */
[----:B------:R-:W-:Y:S06]  /*94b0*/  @!P2 BRA `(.L_x_7216) ;  /* 0x000000000004a947 */ /* 0x000fec0003800000 */
[----:B---3--:R1:W-:Y:S02]  /*94c0*/  REDG.E.ADD.F32.FTZ.RN.STRONG.GPU desc[UR28][R12.64+0x100], R3 ;  /* 0x000100030c0079a6 */ /* 0x0083e4000c12f31c */
.L_x_7216:
[----:B------:R-:W-:Y:S05]  /*94d0*/  BSYNC.RECONVERGENT B0 ;  /* 0x0000000000007941 */ /* 0x000fea0003800200 */
.L_x_7215:
[----:B-1-3--:R1:W2:Y:S01]  /*94e0*/  LDS R3, [R157+0x5b0] ;  /* 0x0005b0009d037984 */ /* 0x00a2a20000000800 */
[----:B------:R-:W-:Y:S01]  /*94f0*/  BSSY.RECONVERGENT B0, `(.L_x_7217) ;  /* 0x0000005000007945 */ /* 0x000fe20003800200 */
[----:B------:R-:W-:Y:S02]  /*9500*/  LEA.HI R163, R163, R86, RZ, 0x1b ;  /* 0x00000056a3a37211 */ /* 0x000fe400078fd8ff */
[----:B------:R-:W-:Y:S01]  /*9510*/  LEA R165, R165, UR26, 0x2 ;  /* 0x0000001aa5a57c11 */ /* 0x000fe2000f8e10ff */
[----:B------:R-:W-:Y:S06]  /*9520*/  @!P1 BRA `(.L_x_7218) ;  /* 0x0000000000049947 */ /* 0x000fec0003800000 */
[----:B--2---:R3:W-:Y:S02]  /*9530*/  REDG.E.ADD.F32.FTZ.RN.STRONG.GPU desc[UR28][R12.64+0x180], R3 ;  /* 0x000180030c0079a6 */ /* 0x0047e4000c12f31c */
.L_x_7218:
[----:B------:R-:W-:Y:S05]  /*9540*/  BSYNC.RECONVERGENT B0 ;  /* 0x0000000000007941 */ /* 0x000fea0003800200 */
.L_x_7217:
[----:B--23--:R2:W3:Y:S01]  /*9550*/  LDS R3, [R165+0x630] ;  /* 0x00063000a5037984 */ /* 0x00c4e20000000800 */
[----:B------:R-:W-:Y:S01]  /*9560*/  BSSY.RECONVERGENT B0, `(.L_x_7219) ;  /* 0x0000004000007945 */ /* 0x000fe20003800200 */
[----:B0-----:R-:W-:-:S03]  /*9570*/  LEA R160, R163, UR26, 0x2 ;  /* 0x0000001aa3a07c11 */ /* 0x001fc6000f8e10ff */
[----:B------:R-:W-:Y:S05]  /*9580*/  @!P0 BRA `(.L_x_7220) ;  /* 0x0000000000048947 */ /* 0x000fea0003800000 */
[----:B---3--:R0:W-:Y:S02]  /*9590*/  REDG.E.ADD.F32.FTZ.RN.STRONG.GPU desc[UR28][R12.64+0x200], R3 ;  /* 0x000200030c0079a6 */ /* 0x0081e4000c12f31c */
.L_x_7220:
[----:B------:R-:W-:Y:S05]  /*95a0*/  BSYNC.RECONVERGENT B0 ;  /* 0x0000000000007941 */ /* 0x000fea0003800200 */
.L_x_7219:
[----:B0--3--:R0:W3:Y:S01]  /*95b0*/  LDS R3, [R160+0x6b0] ;  /* 0x0006b000a0037984 */ /* 0x0090e20000000800 */
[----:B------:R-:W-:Y:S01]  /*95c0*/  BSSY.RECONVERGENT B0, `(.L_x_7221) ;  /* 0x0000005000007945 */ /* 0x000fe20003800200 */
[C---:B-1----:R-:W-:Y:S02]  /*95d0*/  IADD3 R157, PT, PT, R86.reuse, 0xc0, RZ ;  /* 0x000000c0569d7810 */ /* 0x042fe40007ffe0ff */
[----:B------:R-:W-:Y:S01]  /*95e0*/  IADD3 R163, PT, PT, R86, 0xe0, RZ ;  /* 0x000000e056a37810 */ /* 0x000fe20007ffe0ff */
[----:B------:R-:W-:Y:S06]  /*95f0*/  @!P6 BRA `(.L_x_7222) ;  /* 0x000000000004e947 */ /* 0x000fec0003800000 */
[----:B---3--:R1:W-:Y:S02]  /*9600*/  REDG.E.ADD.F32.FTZ.RN.STRONG.GPU desc[UR28][R12.64+0x280], R3 ;  /* 0x000280030c0079a6 */ /* 0x0083e4000c12f31c */
.L_x_7222:
[----:B------:R-:W-:Y:S05]  /*9610*/  BSYNC.RECONVERGENT B0 ;  /* 0x0000000000007941 */ /* 0x000fea0003800200 */
.L_x_7221:
[----:B-1-3--:R-:W-:Y:S01]  /*9620*/  IADD3 R3, PT, PT, R86, 0x100, RZ ;  /* 0x0000010056037810 */ /* 0x00afe20007ffe0ff */
[----:B------:R-:W-:Y:S01]  /*9630*/  BSSY.RECONVERGENT B0, `(.L_x_7223) ;  /* 0x000000f000007945 */ /* 0x000fe20003800200 */
[-C--:B------:R-:W-:Y:S02]  /*9640*/  LEA.HI R157, R157, R86.reuse, RZ, 0x1b ;  /* 0x000000569d9d7211 */ /* 0x080fe400078fd8ff */
[-C--:B0-----:R-:W-:Y:S02]  /*9650*/  LEA.HI R160, R3, R86.reuse, RZ, 0x1b ;  /* 0x0000005603a07211 */ /* 0x081fe400078fd8ff */
        /* <DEDUP_REMOVED lines=12> */
.L_x_7224:
[----:B------:R-:W-:Y:S05]  /*9720*/  BSYNC.RECONVERGENT B0 ;  /* 0x0000000000007941 */ /* 0x000fea0003800200 */
.L_x_7223:
[----:B01----:R0:W1:Y:S01]  /*9730*/  LDS R3, [R163+0x7b0] ;  /* 0x0007b000a3037984 */ /* 0x0030620000000800 */
[----:B------:R-:W-:Y:S01]  /*9740*/  BSSY.RECONVERGENT B0, `(.L_x_7225) ;  /* 0x0000006000007945 */ /* 0x000fe20003800200 */
[----:B------:R-:W-:Y:S02]  /*9750*/  IADD3 R157, PT, PT, R86, 0x140, RZ ;  /* 0x00000140569d7810 */ /* 0x000fe40007ffe0ff */
[----:B------:R-:W-:Y:S02]  /*9760*/  LEA.HI R165, R165, R86, RZ, 0x1b ;  /* 0x00000056a5a57211 */ /* 0x000fe400078fd8ff */
[----:B------:R-:W-:Y:S01]  /*9770*/  LEA R160, R160, UR26, 0x2 ;  /* 0x0000001aa0a07c11 */ /* 0x000fe2000f8e10ff */
[----:B------:R-:W-:Y:S06]  /*9780*/  @!P0 BRA `(.L_x_7226) ;  /* 0x0000000000048947 */ /* 0x000fec0003800000 */
[----:B-1----:R2:W-:Y:S02]  /*9790*/  REDG.E.ADD.F32.FTZ.RN.STRONG.GPU desc[UR28][R12.64+0x380], R3 ;  /* 0x000380030c0079a6 */ /* 0x0025e4000c12f31c */
.L_x_7226:
[----:B------:R-:W-:Y:S05]  /*97a0*/  BSYNC.RECONVERGENT B0 ;  /* 0x0000000000007941 */ /* 0x000fea0003800200 */
.L_x_7225:
[----:B-12---:R1:W2:Y:S01]  /*97b0*/  LDS R3, [R160+0x830] ;  /* 0x00083000a0037984 */ /* 0x0062a20000000800 */
[----:B------:R-:W-:Y:S01]  /*97c0*/  BSSY.RECONVERGENT B0, `(.L_x_7227) ;  /* 0x0000005000007945 */ /* 0x000fe20003800200 */
[----:B------:R-:W-:Y:S02]  /*97d0*/  LEA.HI R157, R157, R86, RZ, 0x1b ;  /* 0x000000569d9d7211 */ /* 0x000fe400078fd8ff */
[----:B------:R-:W-:Y:S01]  /*97e0*/  LEA R165, R165, UR26, 0x2 ;  /* 0x0000001aa5a57c11 */ /* 0x000fe2000f8e10ff */
[----:B------:R-:W-:Y:S06]  /*97f0*/  @!P1 BRA `(.L_x_7228) ;  /* 0x0000000000049947 */ /* 0x000fec0003800000 */
[----:B--2---:R3:W-:Y:S02]  /*9800*/  REDG.E.ADD.F32.FTZ.RN.STRONG.GPU desc[UR28][R12.64+0x400], R3 ;  /* 0x000400030c0079a6 */ /* 0x0047e4000c12f31c */
.L_x_7228:
[----:B------:R-:W-:Y:S05]  /*9810*/  BSYNC.RECONVERGENT B0 ;  /* 0x0000000000007941 */ /* 0x000fea0003800200 */
.L_x_7227:
[----:B--23--:R2:W3:Y:S01]  /*9820*/  LDS R3, [R165+0x8b0] ;  /* 0x0008b000a5037984 */ /* 0x00c4e20000000800 */
[----:B------:R-:W-:Y:S01]  /*9830*/  BSSY.RECONVERGENT B0, `(.L_x_7229) ;  /* 0x0000004000007945 */ /* 0x000fe20003800200 */
[----:B-1----:R-:W-:-:S03]  /*9840*/  LEA R160, R157, UR26, 0x2 ;  /* 0x0000001a9da07c11 */ /* 0x002fc6000f8e10ff */
[----:B------:R-:W-:Y:S05]  /*9850*/  @!P2 BRA `(.L_x_7230) ;  /* 0x000000000004a947 */ /* 0x000fea0003800000 */
[----:B---3--:R1:W-:Y:S02]  /*9860*/  REDG.E.ADD.F32.FTZ.RN.STRONG.GPU desc[UR28][R12.64+0x480], R3 ;  /* 0x000480030c0079a6 */ /* 0x0083e4000c12f31c */
.L_x_7230:
[----:B------:R-:W-:Y:S05]  /*9870*/  BSYNC.RECONVERGENT B0 ;  /* 0x0000000000007941 */ /* 0x000fea0003800200 */
.L_x_7229:
[----:B-1-3--:R1:W3:Y:S01]  /*9880*/  LDS R3, [R160+0x930] ;  /* 0x00093000a0037984 */ /* 0x00a2e20000000800 */
[----:B------:R-:W-:Y:S01]  /*9890*/  BSSY.RECONVERGENT B0, `(.L_x_7231) ;  /* 0x0000005000007945 */ /* 0x000fe20003800200 */
[C---:B------:R-:W-:Y:S02]  /*98a0*/  IADD3 R157, PT, PT, R86.reuse, 0x160, RZ ;  /* 0x00000160569d7810 */ /* 0x040fe40007ffe0ff */
[----:B0-----:R-:W-:Y:S01]  /*98b0*/  IADD3 R163, PT, PT, R86, 0x180, RZ ;  /* 0x0000018056a37810 */ /* 0x001fe20007ffe0ff */
[----:B------:R-:W-:Y:S06]  /*98c0*/  @!P3 BRA `(.L_x_7232) ;  /* 0x000000000004b947 */ /* 0x000fec0003800000 */
[----:B---3--:R0:W-:Y:S02]  /*98d0*/  REDG.E.ADD.F32.FTZ.RN.STRONG.GPU desc[UR28][R12.64+0x500], R3 ;  /* 0x000500030c0079a6 */ /* 0x0081e4000c12f31c */
.L_x_7232:
[----:B------:R-:W-:Y:S05]  /*98e0*/  BSYNC.RECONVERGENT B0 ;  /* 0x0000000000007941 */ /* 0x000fea0003800200 */
.L_x_7231:
        /* <DEDUP_REMOVED lines=16> */
.L_x_7234:
[----:B------:R-:W-:Y:S05]  /*99f0*/  BSYNC.RECONVERGENT B0 ;  /* 0x0000000000007941 */ /* 0x000fea0003800200 */
.L_x_7233:
[----:B01----:R0:W1:Y:S01]  /*9a00*/  LDS R3, [R163+0xa30] ;  /* 0x000a3000a3037984 */ /* 0x0030620000000800 */
[----:B------:R-:W-:Y:S01]  /*9a10*/  BSSY.RECONVERGENT B0, `(.L_x_7235) ;  /* 0x0000006000007945 */ /* 0x000fe20003800200 */
[----:B------:R-:W-:Y:S02]  /*9a20*/  IADD3 R157, PT, PT, R86, 0x1e0, RZ ;  /* 0x000001e0569d7810 */ /* 0x000fe40007ffe0ff */
[----:B------:R-:W-:Y:S02]  /*9a30*/  LEA.HI R165, R165, R86, RZ, 0x1b ;  /* 0x00000056a5a57211 */ /* 0x000fe400078fd8ff */
[----:B------:R-:W-:Y:S01]  /*9a40*/  LEA R160, R160, UR26, 0x2 ;  /* 0x0000001aa0a07c11 */ /* 0x000fe2000f8e10ff */
[----:B------:R-:W-:Y:S06]  /*9a50*/  @!P0 BRA `(.L_x_7236) ;  /* 0x0000000000048947 */ /* 0x000fec0003800000 */
[----:B-1----:R2:W-:Y:S02]  /*9a60*/  REDG.E.ADD.F32.FTZ.RN.STRONG.GPU desc[UR28][R12.64+0x600], R3 ;  /* 0x000600030c0079a6 */ /* 0x0025e4000c12f31c */
.L_x_7236:
[----:B------:R-:W-:Y:S05]  /*9a70*/  BSYNC.RECONVERGENT B0 ;  /* 0x0000000000007941 */ /* 0x000fea0003800200 */
.L_x_7235:
[----:B-12---:R1:W2:Y:S01]  /*9a80*/  LDS R3, [R160+0xab0] ;  /* 0x000ab000a0037984 */ /* 0x0062a20000000800 */
[----:B------:R-:W-:Y:S01]  /*9a90*/  BSSY.RECONVERGENT B0, `(.L_x_7237) ;  /* 0x0000005000007945 */ /* 0x000fe20003800200 */
[----:B------:R-:W-:Y:S02]  /*9aa0*/  LEA.HI R157, R157, R86, RZ, 0x1b ;  /* 0x000000569d9d7211 */ /* 0x000fe400078fd8ff */
[----:B------:R-:W-:Y:S01]  /*9ab0*/  LEA R165, R165, UR26, 0x2 ;  /* 0x0000001aa5a57c11 */ /* 0x000fe2000f8e10ff */
[----:B------:R-:W-:Y:S06]  /*9ac0*/  @!P1 BRA `(.L_x_7238) ;  /* 0x0000000000049947 */ /* 0x000fec0003800000 */
[----:B--2---:R3:W-:Y:S02]  /*9ad0*/  REDG.E.ADD.F32.FTZ.RN.STRONG.GPU desc[UR28][R12.64+0x680], R3 ;  /* 0x000680030c0079a6 */ /* 0x0047e4000c12f31c */
.L_x_7238:
[----:B------:R-:W-:Y:S05]  /*9ae0*/  BSYNC.RECONVERGENT B0 ;  /* 0x0000000000007941 */ /* 0x000fea0003800200 */
.L_x_7237:
[----:B--23--:R2:W3:Y:S01]  /*9af0*/  LDS R3, [R165+0xb30] ;  /* 0x000b3000a5037984 */ /* 0x00c4e20000000800 */
[----:B------:R-:W-:Y:S01]  /*9b00*/  BSSY.RECONVERGENT B0, `(.L_x_7239) ;  /* 0x0000004000007945 */ /* 0x000fe20003800200 */
[----:B------:R-:W-:-:S03]  /*9b10*/  LEA R157, R157, UR26, 0x2 ;  /* 0x0000001a9d9d7c11 */ /* 0x000fc6000f8e10ff */
[----:B------:R-:W-:Y:S05]  /*9b20*/  @!P2 BRA `(.L_x_7240) ;  /* 0x000000000004a947 */ /* 0x000fea0003800000 */
[----:B---3--:R4:W-:Y:S02]  /*9b30*/  REDG.E.ADD.F32.FTZ.RN.STRONG.GPU desc[UR28][R12.64+0x700], R3 ;  /* 0x000700030c0079a6 */ /* 0x0089e4000c12f31c */
.L_x_7240:
[----:B------:R-:W-:Y:S05]  /*9b40*/  BSYNC.RECONVERGENT B0 ;  /* 0x0000000000007941 */ /* 0x000fea0003800200 */
.L_x_7239:
[----:B---34-:R3:W4:Y:S01]  /*9b50*/  LDS R3, [R157+0xbb0] ;  /* 0x000bb0009d037984 */ /* 0x0187220000000800 */
[----:B------:R-:W-:Y:S04]  /*9b60*/  BSSY.RECONVERGENT B0, `(.L_x_7241) ;  /* 0x0000003000007945 */ /* 0x000fe80003800200 */
[----:B------:R-:W-:Y:S05]  /*9b70*/  @!P3 BRA `(.L_x_7242) ;  /* 0x000000000004b947 */ /* 0x000fea0003800000 */
[----:B----4-:R4:W-:Y:S02]  /*9b80*/  REDG.E.ADD.F32.FTZ.RN.STRONG.GPU desc[UR28][R12.64+0x780], R3 ;  /* 0x000780030c0079a6 */ /* 0x0109e4000c12f31c */
.L_x_7242:
[----:B------:R-:W-:Y:S05]  /*9b90*/  BSYNC.RECONVERGENT B0 ;  /* 0x0000000000007941 */ /* 0x000fea0003800200 */
.L_x_7241:
[----:B----4-:R-:W4:Y:S01]  /*9ba0*/  SHFL.DOWN PT, R12, R15, 0x1, 0x1f ;  /* 0x08201f000f0c7f89 */ /* 0x010f2200000e0000 */
[----:B------:R-:W-:Y:S01]  /*9bb0*/  ISETP.GT.AND P0, PT, R67, 0x1e, PT ;  /* 0x0000001e4300780c */ /* 0x000fe20003f04270 */
[-C--:B------:R-:W-:Y:S01]  /*9bc0*/  FMUL.FTZ R156, R156, R161.reuse ;  /* 0x000000a19c9c7220 */ /* 0x080fe20000410000 */
        /* <DEDUP_REMOVED lines=17> */
[-C--:B--2---:R-:W-:Y:S01]  /*9ce0*/  FMUL.FTZ R165, R153, R200.reuse ;  /* 0x000000c899a57220 */ /* 0x084fe20000410000 */
[----:B------:R-:W-:Y:S01]  /*9cf0*/  FFMA.FTZ R149, R128, R147, R149 ;  /* 0x0000009380957223 */ /* 0x000fe20000010095 */
[----:B------:R-:W-:Y:S01]  /*9d00*/  FMUL.FTZ R162, R152, R213 ;  /* 0x000000d598a27220 */ /* 0x000fe20000410000 */
[----:B------:R-:W-:Y:S01]  /*9d10*/  FMUL.FTZ R150, R148, R217 ;  /* 0x000000d994967220 */ /* 0x000fe20000410000 */
[----:B----4-:R-:W-:Y:S01]  /*9d20*/  @!P0 FADD.FTZ R15, R15, R12 ;  /* 0x0000000c0f0f8221 */ /* 0x010fe20000010000 */
[C---:B------:R-:W-:Y:S01]  /*9d30*/  FMUL.FTZ R177, R140.reuse, R177 ;  /* 0x000000b18cb17220 */ /* 0x040fe20000410000 */
[C---:B------:R-:W-:Y:S01]  /*9d40*/  FMUL.FTZ R168, R140.reuse, R179 ;  /* 0x000000b38ca87220 */ /* 0x040fe20000410000 */
[----:B------:R-:W-:Y:S01]  /*9d50*/  FMUL.FTZ R167, R140, R200 ;  /* 0x000000c88ca77220 */ /* 0x000fe20000410000 */
[----:B-----5:R-:W-:Y:S01]  /*9d60*/  @!P0 FADD.FTZ R14, R14, R3 ;  /* 0x000000030e0e8221 */ /* 0x020fe20000010000 */
[----:B------:R-:W2:Y:S01]  /*9d70*/  SHFL.DOWN PT, R12, R15, 0x2, 0x1f ;  /* 0x08401f000f0c7f89 */ /* 0x000ea200000e0000 */
[----:B------:R-:W-:Y:S01]  /*9d80*/  ISETP.GT.AND P0, PT, R67, 0x1d, PT ;  /* 0x0000001d4300780c */ /* 0x000fe20003f04270 */
[C---:B------:R-:W-:Y:S01]  /*9d90*/  FMUL.FTZ R164, R140.reuse, R213 ;  /* 0x000000d58ca47220 */ /* 0x040fe20000410000 */
[C---:B0-----:R-:W-:Y:S01]  /*9da0*/  FMUL.FTZ R163, R140.reuse, R206 ;  /* 0x000000ce8ca37220 */ /* 0x041fe20000410000 */
[----:B------:R-:W0:Y:S01]  /*9db0*/  SHFL.DOWN PT, R3, R14, 0x2, 0x1f ;  /* 0x08401f000e037f89 */ /* 0x000e2200000e0000 */
[C---:B-1----:R-:W-:Y:S01]  /*9dc0*/  FMUL.FTZ R160, R140.reuse, R215 ;  /* 0x000000d78ca07220 */ /* 0x042fe20000410000 */
[C---:B---3--:R-:W-:Y:S01]  /*9dd0*/  FMUL.FTZ R157, R140.reuse, R212 ;  /* 0x000000d48c9d7220 */ /* 0x048fe20000410000 */
[C---:B------:R-:W-:Y:S01]  /*9de0*/  FMUL.FTZ R152, R140.reuse, R217 ;  /* 0x000000d98c987220 */ /* 0x040fe20000410000 */
[C---:B------:R-:W-:Y:S01]  /*9df0*/  FMUL.FTZ R153, R140.reuse, R214 ;  /* 0x000000d68c997220 */ /* 0x040fe20000410000 */
[CC--:B------:R-:W-:Y:S01]  /*9e00*/  FMUL.FTZ R148, R140.reuse, R219.reuse ;  /* 0x000000db8c947220 */ /* 0x0c0fe20000410000 */
        /* <DEDUP_REMOVED lines=14> */
[----:B--2---:R-:W-:Y:S01]  /*9ef0*/  @!P0 FADD.FTZ R15, R15, R12 ;  /* 0x0000000c0f0f8221 */ /* 0x004fe20000010000 */
[----:B------:R-:W-:Y:S01]  /*9f00*/  FFMA.FTZ R153, R122, R151, R153 ;  /* 0x000000977a997223 */ /* 0x000fe20000010099 */
[----:B------:R-:W-:Y:S01]  /*9f10*/  FFMA.FTZ R152, R123, R150, R152 ;  /* 0x000000967b987223 */ /* 0x000fe20000010098 */
[----:B------:R-:W-:Y:S01]  /*9f20*/  FFMA.FTZ R148, R129, R146, R148 ;  /* 0x0000009281947223 */ /* 0x000fe20000010094 */
[----:B0-----:R-:W-:Y:S01]  /*9f30*/  @!P0 FADD.FTZ R14, R14, R3 ;  /* 0x000000030e0e8221 */ /* 0x001fe20000010000 */
        /* <DEDUP_REMOVED lines=23> */
[----:B------:R-:W-:Y:S01]  /*a0b0*/  FADD.FTZ R120, R149, R120 ;  /* 0x0000007895787221 */ /* 0x000fe20000010000 */
[----:B0-----:R-:W-:Y:S01]  /*a0c0*/  @!P0 FADD.FTZ R15, R15, R12 ;  /* 0x0000000c0f0f8221 */ /* 0x001fe20000010000 */
[----:B------:R-:W-:Y:S01]  /*a0d0*/  FMUL.FTZ R12, R140, R221 ;  /* 0x000000dd8c0c7220 */ /* 0x000fe20000410000 */
[----:B------:R-:W-:Y:S01]  /*a0e0*/  FADD.FTZ R133, R160, R133 ;  /* 0x00000085a0857221 */ /* 0x000fe20000010000 */
[----:B------:R-:W-:Y:S01]  /*a0f0*/  FFMA.FTZ R96, R161, R39, R96 ;  /* 0x00000027a1607223 */ /* 0x000fe20000010060 */
[----:B-1----:R-:W-:Y:S01]  /*a100*/  @!P0 FADD.FTZ R14, R14, R3 ;  /* 0x000000030e0e8221 */ /* 0x002fe20000010000 */
        /* <DEDUP_REMOVED lines=13> */
[----:B------:R-:W-:Y:S01]  /*a1e0*/  FADD.FTZ R118, R181, R118 ;  /* 0x00000076b5767221 */ /* 0x000fe20000010000 */
[----:B------:R-:W-:Y:S01]  /*a1f0*/  FADD.FTZ R137, R164, R137 ;  /* 0x00000089a4897221 */ /* 0x000fe20000010000 */
[----:B------:R-:W-:Y:S01]  /*a200*/  FFMA.FTZ R12, R33, R13, R12 ;  /* 0x0000000d210c7223 */ /* 0x000fe2000001000c */
[----:B------:R-:W-:Y:S01]  /*a210*/  FFMA.FTZ R94, R165, R37, R94 ;  /* 0x00000025a55e7223 */ /* 0x000fe2000001005e */
[----:B------:R-:W-:Y:S01]  /*a220*/  FFMA.FTZ R106, R13, R50, R106 ;  /* 0x000000320d6a7223 */ /* 0x000fe2000001006a */
[----:B------:R-:W-:Y:S01]  /*a230*/  FADD.FTZ R132, R167, R132 ;  /* 0x00000084a7847221 */ /* 0x000fe20000010000 */
[----:B------:R-:W-:Y:S01]  /*a240*/  FFMA.FTZ R99, R166, R36, R99 ;  /* 0x00000024a6637223 */ /* 0x000fe20000010063 */
[----:B------:R-:W-:Y:S01]  /*a250*/  FFMA.FTZ R92, R169, R35, R92 ;  /* 0x00000023a95c7223 */ /* 0x000fe2000001005c */
[----:B------:R-:W-:Y:S01]  /*a260*/  FFMA.FTZ R97, R156, R34, R97 ;  /* 0x000000229c617223 */ /* 0x000fe20000010061 */
[----:B------:R-:W-:Y:S01]  /*a270*/  FADD.FTZ R121, R12, R121 ;  /* 0x000000790c797221 */ /* 0x000fe20000010000 */
[----:B------:R-:W-:Y:S01]  /*a280*/  FADD.FTZ R139, R168, R139 ;  /* 0x0000008ba88b7221 */ /* 0x000fe20000010000 */
[----:B0-----:R-:W-:Y:S01]  /*a290*/  @!P0 FADD.FTZ R15, R15, R16 ;  /* 0x000000100f0f8221 */ /* 0x001fe20000010000 */
[----:B------:R-:W-:Y:S01]  /*a2a0*/  FADD.FTZ R136, R177, R136 ;  /* 0x00000088b1887221 */ /* 0x000fe20000010000 */
[----:B------:R-:W-:Y:S01]  /*a2b0*/  FADD.FTZ R143, R170, R143 ;  /* 0x0000008faa8f7221 */ /* 0x000fe20000010000 */
[----:B-1----:R-:W-:-:S02]  /*a2c0*/  @!P0 FADD.FTZ R14, R14, R17 ;  /* 0x000000110e0e8221 */ /* 0x002fc40000010000 */
[----:B------:R-:W0:Y:S01]  /*a2d0*/  SHFL.DOWN PT, R16, R15, 0x10, 0x1f ;  /* 0x0a001f000f107f89 */ /* 0x000e2200000e0000 */
[----:B------:R-:W-:Y:S01]  /*a2e0*/  ISETP.NE.AND P0, PT, R67, RZ, PT ;  /* 0x000000ff4300720c */ /* 0x000fe20003f05270 */
[----:B------:R-:W-:Y:S02]  /*a2f0*/  FFMA.FTZ R17, R141, R142, R198 ;  /* 0x0000008e8d117223 */ /* 0x000fe400000100c6 */
[----:B------:R-:W1:Y:S02]  /*a300*/  SHFL.DOWN PT, R147, R14, 0x10, 0x1f ;  /* 0x0a001f000e937f89 */ /* 0x000e6400000e0000 */
[----:B------:R-:W-:Y:S01]  /*a310*/  FADD.FTZ R116, R17, R116 ;  /* 0x0000007411747221 */ /* 0x000fe20000010000 */
[----:B0-----:R-:W-:Y:S01]  /*a320*/  FADD.FTZ R2, R15, R16 ;  /* 0x000000100f027221 */ /* 0x001fe20000010000 */
[----:B-1----:R-:W-:-:S06]  /*a330*/  FADD.FTZ R3, R14, R147 ;  /* 0x000000930e037221 */ /* 0x002fcc0000010000 */
        /* <DEDUP_REMOVED lines=15> */
.L_x_7244:
[----:B------:R-:W-:Y:S05]  /*a430*/  BSYNC.RECONVERGENT B0 ;  /* 0x0000000000007941 */ /* 0x000fea0003800200 */
.L_x_7243:
[----:B------:R-:W-:-:S04]  /*a440*/  IADD3 R95, PT, PT, R95, 0x1, RZ ;  /* 0x000000015f5f7810 */ /* 0x000fc80007ffe0ff */
[----:B------:R-:W-:-:S13]  /*a450*/  ISETP.GE.AND P0, PT, R95, UR42, PT ;  /* 0x0000002a5f007c0c */ /* 0x000fda000bf06270 */
[----:B------:R-:W-:Y:S05]  /*a460*/  @!P0 BRA `(.L_x_7245) ;  /* 0xffffffcc000c8947 */ /* 0x000fea000383ffff */
.L_x_7207:
        /* <DEDUP_REMOVED lines=8> */
[----:B------:R-:W1:Y:S01]  /*a4f0*/  LDCU.64 UR30, c[0x0][0x500] ;  /* 0x0000a000ff1e77ac */ /* 0x000e620008000a00 */
[----:B------:R-:W-:-:S02]  /*a500*/  ISETP.GE.AND P3, PT, R81, UR27, PT ;  /* 0x0000001b51007c0c */ /* 0x000fc4000bf66270 */
[----:B------:R-:W-:Y:S02]  /*a510*/  ISETP.GE.AND P5, PT, R80, UR27, PT ;  /* 0x0000001b50007c0c */ /* 0x000fe4000bfa6270 */
[----:B------:R-:W-:Y:S02]  /*a520*/  PRMT R2, RZ, 0x7610, R2 ;  /* 0x00007610ff027816 */ /* 0x000fe40000000002 */
[----:B------:R-:W-:Y:S02]  /*a530*/  ISETP.GE.AND P6, PT, R79, UR27, PT ;  /* 0x0000001b4f007c0c */ /* 0x000fe4000bfc6270 */
[----:B------:R-:W-:Y:S02]  /*a540*/  ISETP.GE.AND P0, PT, R78, UR27, PT ;  /* 0x0000001b4e007c0c */ /* 0x000fe4000bf06270 */
[----:B------:R-:W-:Y:S01]  /*a550*/  PRMT R9, RZ, 0x7610, R9 ;  /* 0x00007610ff097816 */ /* 0x000fe20000000009 */
[----:B------:R-:W2:Y:S01]  /*a560*/  @!P1 LDG.E.U16 R3, desc[UR28][R4.64] ;  /* 0x0000001c04039981 */ /* 0x000ea2000c1e1500 */
[----:B------:R-:W-:-:S02]  /*a570*/  ISETP.GE.AND P1, PT, R77, UR27, PT ;  /* 0x0000001b4d007c0c */ /* 0x000fc4000bf26270 */
[----:B------:R-:W-:Y:S01]  /*a580*/  PRMT R6, RZ, 0x7610, R6 ;  /* 0x00007610ff067816 */ /* 0x000fe20000000006 */
[----:B------:R-:W3:Y:S01]  /*a590*/  @!P2 LDG.E.U16 R0, desc[UR28][R4.64+0x40] ;  /* 0x0000401c0400a981 */ /* 0x000ee2000c1e1500 */
[----:B------:R-:W-:Y:S02]  /*a5a0*/  ISETP.GE.AND P2, PT, R76, UR27, PT ;  /* 0x0000001b4c007c0c */ /* 0x000fe4000bf46270 */
[----:B------:R-:W-:Y:S01]  /*a5b0*/  PRMT R11, RZ, 0x7610, R11 ;  /* 0x00007610ff0b7816 */ /* 0x000fe2000000000b */
[----:B------:R-:W4:Y:S01]  /*a5c0*/  @!P3 LDG.E.U16 R7, desc[UR28][R4.64+0x80] ;  /* 0x0000801c0407b981 */ /* 0x000f22000c1e1500 */
[----:B------:R-:W-:Y:S02]  /*a5d0*/  ISETP.GE.AND P3, PT, R75, UR27, PT ;  /* 0x0000001b4b007c0c */ /* 0x000fe4000bf66270 */
[----:B------:R-:W-:Y:S01]  /*a5e0*/  PRMT R8, RZ, 0x7610, R8 ;  /* 0x00007610ff087816 */ /* 0x000fe20000000008 */
[----:B------:R-:W5:Y:S01]  /*a5f0*/  @!P5 LDG.E.U16 R2, desc[UR28][R4.64+0xc0] ;  /* 0x0000c01c0402d981 */ /* 0x000f62000c1e1500 */
[----:B------:R-:W-:-:S02]  /*a600*/  ISETP.GE.AND P5, PT, R74, UR27, PT ;  /* 0x0000001b4a007c0c */ /* 0x000fc4000bfa6270 */
[----:B------:R-:W-:Y:S01]  /*a610*/  PRMT R13, RZ, 0x7610, R13 ;  /* 0x00007610ff0d7816 */ /* 0x000fe2000000000d */
[----:B------:R-:W5:Y:S01]  /*a620*/  @!P6 LDG.E.U16 R9, desc[UR28][R4.64+0x100] ;  /* 0x0001001c0409e981 */ /* 0x000f62000c1e1500 */
[----:B------:R-:W-:Y:S02]  /*a630*/  PRMT R10, RZ, 0x7610, R10 ;  /* 0x00007610ff0a7816 */ /* 0x000fe4000000000a */
        /* <DEDUP_REMOVED lines=45> */
[----:B------:R-:W2:Y:S01]  /*a910*/  LDS.U16 R0, [R49+0x8] ;  /* 0x0000080031007984 */ /* 0x000ea20000000400 */
[----:B---3--:R-:W-:Y:S02]  /*a920*/  HADD2.F32 R3, -RZ, R3.H0_H0 ;  /* 0x20000003ff037230 */ /* 0x008fe40000004100 */
[--C-:B------:R-:W-:Y:S01]  /*a930*/  FADD.FTZ R6, R5, R90.reuse ;  /* 0x0000005a05067221 */ /* 0x100fe20000010000 */
[----:B----4-:R-:W-:Y:S02]  /*a940*/  HADD2.F32 R5, -RZ, R2.H0_H0 ;  /* 0x20000002ff057230 */ /* 0x010fe40000004100 */
[----:B------:R-:W-:Y:S02]  /*a950*/  FADD.FTZ R9, R3, R90 ;  /* 0x0000005a03097221 */ /* 0x000fe40000010000 */
[----:B------:R-:W-:Y:S01]  /*a960*/  FSETP.GTU.FTZ.AND P5, PT, R6, 20, PT ;  /* 0x41a000000600780b */ /* 0x000fe20003fbc000 */
[----:B------:R-:W-:Y:S01]  /*a970*/  LDS.U16 R2, [R49+0xa] ;  /* 0x00000a0031027984 */ /* 0x000fe20000000400 */
[----:B-----5:R-:W-:-:S02]  /*a980*/  HADD2.F32 R3, -RZ, R4.H0_H0 ;  /* 0x20000004ff037230 */ /* 0x020fc40000004100 */
[--C-:B------:R-:W-:Y:S01]  /*a990*/  FADD.FTZ R5, R5, R90.reuse ;  /* 0x0000005a05057221 */ /* 0x100fe20000010000 */
[----:B------:R-:W-:Y:S01]  /*a9a0*/  FSETP.GTU.FTZ.AND P0, PT, R9, 20, PT ;  /* 0x41a000000900780b */ /* 0x000fe20003f1c000 */
[----:B------:R-:W-:Y:S01]  /*a9b0*/  LDS.U16 R4, [R49+0xe] ;  /* 0x00000e0031047984 */ /* 0x000fe20000000400 */
[----:B------:R-:W-:Y:S02]  /*a9c0*/  FADD.FTZ R10, R3, R90 ;  /* 0x0000005a030a7221 */ /* 0x000fe40000010000 */
[----:B------:R-:W-:Y:S01]  /*a9d0*/  FSETP.GTU.FTZ.AND P6, PT, R5, 20, PT ;  /* 0x41a000000500780b */ /* 0x000fe20003fdc000 */
[----:B------:R-:W3:Y:S02]  /*a9e0*/  LDS.U16 R3, [R49+0xc] ;  /* 0x00000c0031037984 */ /* 0x000ee40000000400 */
[----:B------:R-:W-:Y:S01]  /*a9f0*/  FSETP.GTU.FTZ.AND P1, PT, R10, 20, PT ;  /* 0x41a000000a00780b */ /* 0x000fe20003f3c000 */
[----:B------:R-:W-:-:S04]  /*aa00*/  @!P5 FMUL.FTZ R6, R6, -1.4426950216293334961 ;  /* 0xbfb8aa3b0606d820 */ /* 0x000fc80000410000 */
[----:B------:R4:W5:Y:S05]  /*aa10*/  @!P5 MUFU.EX2 R7, R6 ;  /* 0x000000060007d308 */ /* 0x00096a0000000800 */
[----:B------:R-:W-:Y:S02]  /*aa20*/  @!P6 FMUL.FTZ R8, R5, -1.4426950216293334961 ;  /* 0xbfb8aa3b0508e820 */ /* 0x000fe40000410000 */
[----:B------:R-:W0:Y:S01]  /*aa30*/  LDS.U16 R5, [R49+0x10] ;  /* 0x0000100031057984 */ /* 0x000e220000000400 */
[----:B------:R-:W-:-:S03]  /*aa40*/  @!P0 FMUL.FTZ R9, R9, -1.4426950216293334961 ;  /* 0xbfb8aa3b09098820 */ /* 0x000fc60000410000 */
[----:B----4-:R-:W4:Y:S01]  /*aa50*/  LDS.U16 R6, [R49+0x12] ;  /* 0x0000120031067984 */ /* 0x010f220000000400 */
[----:B------:R-:W-:Y:S01]  /*aa60*/  @!P1 FMUL.FTZ R10, R10, -1.4426950216293334961 ;  /* 0xbfb8aa3b0a0a9820 */ /* 0x000fe20000410000 */
[----:B------:R-:W1:Y:S08]  /*aa70*/  @!P6 MUFU.EX2 R8, R8 ;  /* 0x000000080008e308 */ /* 0x000e700000000800 */
[----:B------:R-:W3:Y:S08]  /*aa80*/  @!P0 MUFU.EX2 R9, R9 ;  /* 0x0000000900098308 */ /* 0x000ef00000000800 */
[----:B------:R-:W0:Y:S01]  /*aa90*/  @!P1 MUFU.EX2 R10, R10 ;  /* 0x0000000a000a9308 */ /* 0x000e220000000800 */
[----:B-----5:R-:W-:Y:S01]  /*aaa0*/  @!P5 FADD.FTZ R7, R7, 1 ;  /* 0x3f8000000707d421 */ /* 0x020fe20000010000 */
[----:B--2---:R-:W-:-:S02]  /*aab0*/  HADD2.F32 R11, -RZ, R0.H0_H0 ;  /* 0x20000000ff0b7230 */ /* 0x004fc40000004100 */
[----:B-1----:R-:W-:Y:S01]  /*aac0*/  @!P6 FADD.FTZ R8, R8, 1 ;  /* 0x3f8000000808e421 */ /* 0x002fe20000010000 */
[----:B---3--:R-:W-:Y:S02]  /*aad0*/  HADD2.F32 R3, -RZ, R3.H0_H0 ;  /* 0x20000003ff037230 */ /* 0x008fe40000004100 */
[----:B------:R-:W-:Y:S01]  /*aae0*/  @!P0 FADD.FTZ R9, R9, 1 ;  /* 0x3f80000009098421 */ /* 0x000fe20000010000 */
[----:B------:R1:W2:Y:S01]  /*aaf0*/  @!P5 MUFU.RCP R12, R7 ;  /* 0x00000007000cd308 */ /* 0x0002a20000001000 */
[----:B------:R-:W-:Y:S01]  /*ab00*/  FADD.FTZ R0, R11, R90 ;  /* 0x0000005a0b007221 */ /* 0x000fe20000010000 */
[----:B0-----:R-:W-:-:S06]  /*ab10*/  @!P1 FADD.FTZ R10, R10, 1 ;  /* 0x3f8000000a0a9421 */ /* 0x001fcc0000010000 */
[----:B------:R-:W0:Y:S01]  /*ab20*/  @!P6 MUFU.RCP R13, R8 ;  /* 0x00000008000de308 */ /* 0x000e220000001000 */
[----:B------:R-:W-:Y:S02]  /*ab30*/  HADD2.F32 R11, -RZ, R2.H0_H0 ;  /* 0x20000002ff0b7230 */ /* 0x000fe40000004100 */
[----:B-1----:R-:W-:Y:S01]  /*ab40*/  FADD.FTZ R7, R3, R90 ;  /* 0x0000005a03077221 */ /* 0x002fe20000010000 */
[----:B------:R-:W-:-:S04]  /*ab50*/  HADD2.F32 R3, -RZ, R4.H0_H0 ;  /* 0x20000004ff037230 */ /* 0x000fc80000004100 */
[----:B------:R-:W1:Y:S01]  /*ab60*/  @!P0 MUFU.RCP R9, R9 ;  /* 0x0000000900098308 */ /* 0x000e620000001000 */
[----:B------:R-:W-:-:S07]  /*ab70*/  FADD.FTZ R11, R11, R90 ;  /* 0x0000005a0b0b7221 */ /* 0x000fce0000010000 */
[----:B------:R-:W3:Y:S01]  /*ab80*/  @!P1 MUFU.RCP R10, R10 ;  /* 0x0000000a000a9308 */ /* 0x000ee20000001000 */
[--C-:B------:R-:W-:Y:S01]  /*ab90*/  FADD.FTZ R4, R3, R90.reuse ;  /* 0x0000005a03047221 */ /* 0x100fe20000010000 */
[----:B------:R-:W-:Y:S02]  /*aba0*/  HADD2.F32 R5, -RZ, R5.H0_H0 ;  /* 0x20000005ff057230 */ /* 0x000fe40000004100 */
[----:B----4-:R-:W-:Y:S01]  /*abb0*/  HADD2.F32 R3, -RZ, R6.H0_H0 ;  /* 0x20000006ff037230 */ /* 0x010fe20000004100 */
[----:B------:R-:W-:Y:S01]  /*abc0*/  FSETP.GTU.FTZ.AND P3, PT, R11, 20, PT ;  /* 0x41a000000b00780b */ /* 0x000fe20003f7c000 */
[----:B--2---:R-:W-:Y:S01]  /*abd0*/  @!P5 FMUL.FTZ R121, R121, R12 ;  /* 0x0000000c7979d220 */ /* 0x004fe20000410000 */
[--C-:B------:R-:W-:Y:S02]  /*abe0*/  FADD.FTZ R5, R5, R90.reuse ;  /* 0x0000005a05057221 */ /* 0x100fe40000010000 */
[----:B------:R-:W-:Y:S01]  /*abf0*/  FADD.FTZ R6, R3, R90 ;  /* 0x0000005a03067221 */ /* 0x000fe20000010000 */
[----:B------:R-:W-:Y:S01]  /*ac00*/  FSETP.GTU.FTZ.AND P5, PT, R7, 20, PT ;  /* 0x41a000000700780b */ /* 0x000fe20003fbc000 */
[----:B0-----:R-:W-:Y:S01]  /*ac10*/  @!P6 FMUL.FTZ R116, R116, R13 ;  /* 0x0000000d7474e220 */ /* 0x001fe20000410000 */
[----:B------:R-:W-:Y:S01]  /*ac20*/  FSETP.GTU.FTZ.AND P6, PT, R4, 20, PT ;  /* 0x41a000000400780b */ /* 0x000fe20003fdc000 */
[----:B-1----:R-:W-:Y:S01]  /*ac30*/  @!P0 FMUL.FTZ R118, R118, R9 ;  /* 0x0000000976768220 */ /* 0x002fe20000410000 */
[----:B------:R-:W-:Y:S01]  /*ac40*/  FSETP.GTU.FTZ.AND P0, PT, R5, 20, PT ;  /* 0x41a000000500780b */ /* 0x000fe20003f1c000 */
[----:B---3--:R-:W-:Y:S01]  /*ac50*/  @!P1 FMUL.FTZ R125, R125, R10 ;  /* 0x0000000a7d7d9220 */ /* 0x008fe20000410000 */
        /* <DEDUP_REMOVED lines=29> */
[----:B--2---:R-:W-:Y:S01]  /*ae30*/  @!P5 FMUL.FTZ R124, R124, R3 ;  /* 0x000000037c7cd220 */ /* 0x004fe20000410000 */
[----:B0-----:R-:W-:Y:S02]  /*ae40*/  @!P6 FMUL.FTZ R131, R131, R4 ;  /* 0x000000048383e220 */ /* 0x001fe40000410000 */
[----:B------:R-:W0:Y:S01]  /*ae50*/  LDS.U16 R3, [R49+0x18] ;  /* 0x0000180031037984 */ /* 0x000e220000000400 */
[----:B---3--:R-:W-:Y:S01]  /*ae60*/  @!P0 FMUL.FTZ R126, R126, R5 ;  /* 0x000000057e7e8220 */ /* 0x008fe20000410000 */
[----:B----4-:R-:W-:-:S02]  /*ae70*/  @!P1 FMUL.FTZ R133, R133, R6 ;  /* 0x0000000685859220 */ /* 0x010fc40000410000 */
[----:B------:R-:W2:Y:S04]  /*ae80*/  LDS.U16 R4, [R49+0x1a] ;  /* 0x00001a0031047984 */ /* 0x000ea80000000400 */
[----:B------:R-:W-:Y:S04]  /*ae90*/  LDS.U16 R5, [R49+0x1c] ;  /* 0x00001c0031057984 */ /* 0x000fe80000000400 */
[----:B------:R-:W3:Y:S01]  /*aea0*/  LDS.U16 R6, [R49+0x1e] ;  /* 0x00001e0031067984 */ /* 0x000ee20000000400 */
[----:B------:R-:W-:Y:S01]  /*aeb0*/  BAR.SYNC.DEFER_BLOCKING 0x0 ;  /* 0x0000000000007b1d */ /* 0x000fe20000010000 */
[----:B-----5:R-:W-:Y:S01]  /*aec0*/  @!P2 FMUL.FTZ R120, R120, R7 ;  /* 0x000000077878a220 */ /* 0x020fe20000410000 */
[----:B------:R-:W-:-:S02]  /*aed0*/  PRMT R7, R106, 0x7632, R7 ;  /* 0x000076326a077816 */ /* 0x000fc40000000007 */
[----:B------:R-:W-:-:S03]  /*aee0*/  F2FP.F16.F32.PACK_AB R104, R109, R104 ;  /* 0x000000686d68723e */ /* 0x000fc600000000ff */
[----:B------:R1:W-:Y:S02]  /*aef0*/  STS.U16 [R49+0x2], R7 ;  /* 0x0000020731007388 */ /* 0x0003e40000000400 */
[----:B-1----:R-:W-:-:S05]  /*af00*/  HADD2.F32 R7, -RZ, R0.H0_H0 ;  /* 0x20000000ff077230 */ /* 0x002fca0000004100 */
[----:B------:R-:W-:Y:S01]  /*af10*/  FADD.FTZ R0, R7, R90 ;  /* 0x0000005a07007221 */ /* 0x000fe20000010000 */
[----:B------:R-:W-:Y:S02]  /*af20*/  HADD2.F32 R7, -RZ, R2.H0_H0 ;  /* 0x20000002ff077230 */ /* 0x000fe40000004100 */
[----:B0-----:R-:W-:-:S03]  /*af30*/  HADD2.F32 R3, -RZ, R3.H0_H0 ;  /* 0x20000003ff037230 */ /* 0x001fc60000004100 */
[--C-:B------:R-:W-:Y:S01]  /*af40*/  FADD.FTZ R2, R7, R90.reuse ;  /* 0x0000005a07027221 */ /* 0x100fe20000010000 */
[----:B--2---:R-:W-:Y:S02]  /*af50*/  HADD2.F32 R7, -RZ, R4.H0_H0 ;  /* 0x20000004ff077230 */ /* 0x004fe40000004100 */
[--C-:B------:R-:W-:Y:S01]  /*af60*/  FADD.FTZ R4, R3, R90.reuse ;  /* 0x0000005a03047221 */ /* 0x100fe20000010000 */
[----:B------:R-:W-:Y:S02]  /*af70*/  F2FP.F16.F32.PACK_AB R102, R107, R102 ;  /* 0x000000666b66723e */ /* 0x000fe400000000ff */
[----:B------:R-:W-:Y:S01]  /*af80*/  FADD.FTZ R7, R7, R90 ;  /* 0x0000005a07077221 */ /* 0x000fe20000010000 */
[----:B------:R-:W-:Y:S02]  /*af90*/  F2FP.F16.F32.PACK_AB R100, R105, R100 ;  /* 0x000000646964723e */ /* 0x000fe400000000ff */
[----:B------:R-:W-:Y:S02]  /*afa0*/  PRMT R8, R104, 0x7632, R8 ;  /* 0x0000763268087816 */ /* 0x000fe40000000008 */
[----:B------:R-:W-:-:S02]  /*afb0*/  FSETP.GTU.FTZ.AND P1, PT, R4, 20, PT ;  /* 0x41a000000400780b */ /* 0x000fc40003f3c000 */
[----:B------:R-:W-:Y:S02]  /*afc0*/  F2FP.F16.F32.PACK_AB R98, R103, R98 ;  /* 0x000000626762723e */ /* 0x000fe400000000ff */
[----:B------:R-:W-:Y:S02]  /*afd0*/  FSETP.GTU.FTZ.AND P5, PT, R7, 20, PT ;  /* 0x41a000000700780b */ /* 0x000fe40003fbc000 */
[----:B------:R-:W-:Y:S02]  /*afe0*/  PRMT R9, R102, 0x7632, R9 ;  /* 0x0000763266097816 */ /* 0x000fe40000000009 */
[----:B------:R-:W-:Y:S01]  /*aff0*/  PRMT R10, R100, 0x7632, R10 ;  /* 0x00007632640a7816 */ /* 0x000fe2000000000a */
[----:B------:R0:W-:Y:S01]  /*b000*/  STS.U16 [R49+0x6], R8 ;  /* 0x0000060831007388 */ /* 0x0001e20000000400 */
[----:B------:R-:W-:Y:S02]  /*b010*/  F2FP.F16.F32.PACK_AB R96, R101, R96 ;  /* 0x000000606560723e */ /* 0x000fe400000000ff */
[----:B------:R-:W-:-:S02]  /*b020*/  F2FP.F16.F32.PACK_AB R94, R99, R94 ;  /* 0x0000005e635e723e */ /* 0x000fc400000000ff */
[----:B------:R-:W-:Y:S01]  /*b030*/  F2FP.F16.F32.PACK_AB R92, R97, R92 ;  /* 0x0000005c615c723e */ /* 0x000fe200000000ff */
[----:B------:R1:W-:Y:S01]  /*b040*/  STS.U16 [R49+0xa], R9 ;  /* 0x00000a0931007388 */ /* 0x0003e20000000400 */
[----:B---3--:R-:W-:Y:S01]  /*b050*/  HADD2.F32 R3, -RZ, R6.H0_H0 ;  /* 0x20000006ff037230 */ /* 0x008fe20000004100 */
[----:B0-----:R-:W-:Y:S02]  /*b060*/  PRMT R8, R98, 0x7632, R8 ;  /* 0x0000763262087816 */ /* 0x001fe40000000008 */
[----:B------:R0:W-:Y:S01]  /*b070*/  STS.U16 [R49+0xe], R10 ;  /* 0x00000e0a31007388 */ /* 0x0001e20000000400 */
[----:B------:R-:W-:Y:S01]  /*b080*/  PRMT R11, R96, 0x7632, R11 ;  /* 0x00007632600b7816 */ /* 0x000fe2000000000b */
[----:B------:R-:W-:Y:S01]  /*b090*/  HADD2.F32 R5, -RZ, R5.H0_H0 ;  /* 0x20000005ff057230 */ /* 0x000fe20000004100 */
[----:B-1----:R-:W-:Y:S01]  /*b0a0*/  PRMT R9, R94, 0x7632, R9 ;  /* 0x000076325e097816 */ /* 0x002fe20000000009 */
[----:B------:R1:W-:Y:S01]  /*b0b0*/  STS.U16 [R49+0x12], R8 ;  /* 0x0000120831007388 */ /* 0x0003e20000000400 */
[----:B0-----:R-:W-:Y:S01]  /*b0c0*/  PRMT R10, R92, 0x7632, R10 ;  /* 0x000076325c0a7816 */ /* 0x001fe2000000000a */
[----:B------:R-:W-:-:S02]  /*b0d0*/  FADD.FTZ R6, R3, R90 ;  /* 0x0000005a03067221 */ /* 0x000fc40000010000 */
[----:B------:R-:W-:Y:S01]  /*b0e0*/  STS.U16 [R49], R106 ;  /* 0x0000006a31007388 */ /* 0x000fe20000000400 */
[----:B------:R-:W-:Y:S01]  /*b0f0*/  FSETP.GTU.FTZ.AND P6, PT, R0, 20, PT ;  /* 0x41a000000000780b */ /* 0x000fe20003fdc000 */
[----:B------:R-:W-:Y:S01]  /*b100*/  @!P1 FMUL.FTZ R3, R4, -1.4426950216293334961 ;  /* 0xbfb8aa3b04039820 */ /* 0x000fe20000410000 */
[----:B-1----:R-:W-:Y:S01]  /*b110*/  MOV R8, UR27 ;  /* 0x0000001b00087c02 */ /* 0x002fe20008000f00 */
[----:B------:R-:W-:Y:S01]  /*b120*/  STS.U16 [R49+0x4], R104 ;  /* 0x0000046831007388 */ /* 0x000fe20000000400 */
[----:B------:R-:W-:-:S03]  /*b130*/  @!P5 FMUL.FTZ R4, R7, -1.4426950216293334961 ;  /* 0xbfb8aa3b0704d820 */ /* 0x000fc60000410000 */
        /* <DEDUP_REMOVED lines=64> */
[----:B------:R-:W-:Y:S01]  /*b540*/  LEA R2, P6, R0, UR10, 0x1 ;  /* 0x0000000a00027c11 */ /* 0x000fe2000f8c08ff */
        /* <DEDUP_REMOVED lines=11> */
[-C--:B------:R-:W-:Y:S01]  /*b600*/  ISETP.GE.AND P1, PT, R79, R39.reuse, PT ;  /* 0x000000274f00720c */ /* 0x080fe20003f26270 */
[----:B0-----:R-:W-:Y:S01]  /*b610*/  @!P5 FMUL.FTZ R139, R139, R4 ;  /* 0x000000048b8bd220 */ /* 0x001fe20000410000 */
[----:B------:R-:W-:-:S05]  /*b620*/  ISETP.GE.AND P5, PT, R76, R39, PT ;  /* 0x000000274c00720c */ /* 0x000fca0003fa6270 */
[----:B------:R-:W-:Y:S01]  /*b630*/  @!P2 STG.E.U16 desc[UR28][R2.64+0x40], R9 ;  /* 0x000040090200a986 */ /* 0x000fe2000c10151c */
[-C--:B------:R-:W-:Y:S01]  /*b640*/  ISETP.GE.AND P2, PT, R78, R39.reuse, PT ;  /* 0x000000274e00720c */ /* 0x080fe20003f46270 */
        /* <DEDUP_REMOVED lines=45> */
[----:B------:R0:W-:Y:S04]  /*b920*/  STS.U16 [R49+0x4], R6 ;  /* 0x0000040631007388 */ /* 0x0001e80000000400 */
[----:B------:R2:W-:Y:S04]  /*b930*/  STS.U16 [R49+0xa], R10 ;  /* 0x00000a0a31007388 */ /* 0x0005e80000000400 */
[----:B------:R4:W-:Y:S01]  /*b940*/  STS.U16 [R49+0xc], R4 ;  /* 0x00000c0431007388 */ /* 0x0009e20000000400 */
[----:B0-----:R-:W-:-:S02]  /*b950*/  PRMT R6, R3, 0x7632, R6 ;  /* 0x0000763203067816 */ /* 0x001fc40000000006 */
[----:B--2---:R-:W-:Y:S02]  /*b960*/  PRMT R10, R0, 0x7632, R10 ;  /* 0x00007632000a7816 */ /* 0x004fe4000000000a */
        /* <DEDUP_REMOVED lines=35> */
[----:B---3--:R-:W-:Y:S01]  /*bba0*/  UIMAD.WIDE.U32 UR6, UR12, UR10, UR6 ;  /* 0x0000000a0c0672a5 */ /* 0x008fe2000f8e0006 */
[----:B------:R-:W-:-:S03]  /*bbb0*/  FADD.FTZ R121, R121, R88 ;  /* 0x0000005879797221 */ /* 0x000fc60000010000 */
[----:B------:R-:W-:Y:S02]  /*bbc0*/  UIMAD UR7, UR12, UR11, UR7 ;  /* 0x0000000b0c0772a4 */ /* 0x000fe4000f8e0207 */
[----:B0-----:R-:W-:Y:S01]  /*bbd0*/  IADD3 R0, P0, PT, R84, UR6, RZ ;  /* 0x0000000654007c10 */ /* 0x001fe2000ff1e0ff */
[----:B------:R-:W-:-:S03]  /*bbe0*/  FADD.FTZ R121, R121, R116 ;  /* 0x0000007479797221 */ /* 0x000fc60000010000 */
[----:B------:R-:W-:Y:S02]  /*bbf0*/  IADD3.X R3, PT, PT, RZ, UR7, RZ, P0, !PT ;  /* 0x00000007ff037c10 */ /* 0x000fe400087fe4ff */
[----:B--2---:R-:W-:Y:S01]  /*bc00*/  LEA R2, P2, R0, UR8, 0x1 ;  /* 0x0000000800027c11 */ /* 0x004fe2000f8408ff */
        /* <DEDUP_REMOVED lines=59> */
.L_x_7173:
        /* <DEDUP_REMOVED lines=33> */
.L_x_7248:
[----:B------:R-:W-:Y:S05]  /*c1d0*/  BSYNC.RECONVERGENT B0 ;  /* 0x0000000000007941 */ /* 0x000fea0003800200 */
.L_x_7247:
        /* <DEDUP_REMOVED lines=31> */
.L_x_7250:
[----:B------:R-:W-:Y:S05]  /*c3d0*/  BSYNC.RECONVERGENT B0 ;  /* 0x0000000000007941 */ /* 0x000fea0003800200 */
.L_x_7249:
        /* <DEDUP_REMOVED lines=17> */
.L_x_7252:
        /* <DEDUP_REMOVED lines=27> */
.L_x_7251:
[----:B------:R-:W-:Y:S05]  /*c6a0*/  EXIT ;  /* 0x000000000000794d */ /* 0x000fea0003800000 */
.L_x_7253:
        /* <DEDUP_REMOVED lines=13> */
.L_x_10483:


//--------------------- .text._Z25selective_scan_bwd_kernelI32Selective_Scan_bwd_kernel_traitsILi32ELi16ELb0ELb1ELb1ELb0ELb0EN3c104HalfEfEEv12SSMParamsBwd --------------------------
	.section	.text._Z25selective_scan_bwd_kernelI32Selective_Scan_bwd_kernel_traitsILi32ELi16ELb0ELb1ELb1ELb0ELb0EN3c104HalfEfEEv12SSMParamsBwd,"ax",@progbits
	.align	128
        .global         _Z25selective_scan_bwd_kernelI32Selective_Scan_bwd_kernel_traitsILi32ELi16ELb0ELb1ELb1ELb0ELb0EN3c104HalfEfEEv12SSMParamsBwd
        .type           _Z25selective_scan_bwd_kernelI32Selective_Scan_bwd_kernel_traitsILi32ELi16ELb0ELb1ELb1ELb0ELb0EN3c104HalfEfEEv12SSMParamsBwd,@function
        .size           _Z25selective_scan_bwd_kernelI32Selective_Scan_bwd_kernel_traitsILi32ELi16ELb0ELb1ELb1ELb0ELb0EN3c104HalfEfEEv12SSMParamsBwd,(.L_x_10484 - _Z25selective_scan_bwd_kernelI32Selective_Scan_bwd_kernel_traitsILi32ELi16ELb0ELb1ELb1ELb0ELb0EN3c104HalfEfEEv12SSMParamsBwd)
        .other          _Z25selective_scan_bwd_kernelI32Selective_Scan_bwd_kernel_traitsILi32ELi16ELb0ELb1ELb1ELb0ELb0EN3c104HalfEfEEv12SSMParamsBwd,@"STO_CUDA_ENTRY STV_DEFAULT"
_Z25selective_scan_bwd_kernelI32Selective_Scan_bwd_kernel_traitsILi32ELi16ELb0ELb1ELb1ELb0ELb0EN3c104HalfEfEEv12SSMParamsBwd:
.text._Z25selective_scan_bwd_kernelI32Selective_Scan_bwd_kernel_traitsILi32ELi16ELb0ELb1ELb1ELb0ELb0EN3c104HalfEfEEv12SSMParamsBwd:
        /* <DEDUP_REMOVED lines=29> */
[----:B------:R-:W3:Y:S01]  /*01d0*/  LDCU.64 UR24, c[0x0][0x3b0] ;  /* 0x00007600ff1877ac */ /* 0x000ee20008000a00 */
[----:B------:R-:W-:Y:S01]  /*01e0*/  MOV R5, UR5 ;  /* 0x0000000500057c02 */ /* 0x000fe20008000f00 */
[----:B------:R-:W0:Y:S02]  /*01f0*/  LDC.64 R16, c[0x0][0x450] ;  /* 0x00011400ff107b82 */ /* 0x000e240000000a00 */
[----:B------:R-:W-:Y:S01]  /*0200*/  MOV R7, UR7 ;  /* 0x0000000700077c02 */ /* 0x000fe20008000f00 */
[----:B------:R-:W3:Y:S01]  /*0210*/  LDCU.64 UR26, c[0x0][0x3d0] ;  /* 0x00007a00ff1a77ac */ /* 0x000ee20008000a00 */
[----:B----4-:R-:W5:Y:S01]  /*0220*/  @P0 LDG.E R2, desc[UR20][R4.64] ;  /* 0x0000001404020981 */ /* 0x010f62000c1e1900 */
[----:B-1----:R-:W-:Y:S01]  /*0230*/  IADD3 R8, PT, PT, R0, 0xffffffe, RZ ;  /* 0x0ffffffe00087810 */ /* 0x002fe20007ffe0ff */
[----:B------:R-:W-:-:S02]  /*0240*/  UIMAD.WIDE.U32 UR4, UR23, UR16, URZ ;  /* 0x00000010170472a5 */ /* 0x000fc4000f8e00ff */
[----:B------:R1:W5:Y:S01]  /*0250*/  @P1 LDG.E R3, desc[UR20][R6.64] ;  /* 0x0000001406031981 */ /* 0x000362000c1e1900 */
[----:B------:R-:W-:Y:S01]  /*0260*/  UIMAD.WIDE.U32 UR6, UR23, UR12, URZ ;  /* 0x0000000c170672a5 */ /* 0x000fe2000f8e00ff */
[----:B------:R4:W2:Y:S01]  /*0270*/  F2I.FTZ.U32.TRUNC.NTZ R9, R8 ;  /* 0x0000000800097305 */ /* 0x0008a2000021f000 */
[----:B------:R-:W-:Y:S01]  /*0280*/  IABS R0, UR22 ;  /* 0x0000001600007c13 */ /* 0x000fe20008000000 */
[----:B------:R-:W-:Y:S02]  /*0290*/  UIMAD UR5, UR23, UR17, UR5 ;  /* 0x00000011170572a4 */ /* 0x000fe4000f8e0205 */
[----:B------:R-:W-:Y:S02]  /*02a0*/  UIMAD UR7, UR23, UR13, UR7 ;  /* 0x0000000d170772a4 */ /* 0x000fe4000f8e0207 */
[----:B------:R-:W-:Y:S02]  /*02b0*/  UIMAD.WIDE.U32 UR8, UR22, UR18, UR4 ;  /* 0x00000012160872a5 */ /* 0x000fe4000f8e0004 */
[----:B------:R-:W-:Y:S01]  /*02c0*/  UIMAD.WIDE.U32 UR10, UR22, UR14, UR6 ;  /* 0x0000000e160a72a5 */ /* 0x000fe2000f8e0006 */
[----:B----4-:R-:W-:Y:S01]  /*02d0*/  IMAD.MOV.U32 R8, RZ, RZ, RZ ;  /* 0x000000ffff087224 */ /* 0x010fe200078e00ff */
[----:B------:R-:W4:Y:S01]  /*02e0*/  LDCU.64 UR16, c[0x0][0x498] ;  /* 0x00009300ff1077ac */ /* 0x000f220008000a00 */
[----:B-1----:R-:W1:Y:S01]  /*02f0*/  LDC.64 R6, c[0x0][0x3c8] ;  /* 0x0000f200ff067b82 */ /* 0x002e620000000a00 */
[----:B------:R-:W-:Y:S01]  /*0300*/  UIMAD UR18, UR22, UR15, UR11 ;  /* 0x0000000f161272a4 */ /* 0x000fe2000f8e020b */
[----:B--2---:R-:W-:-:S02]  /*0310*/  IADD3 R4, PT, PT, RZ, -R9, RZ ;  /* 0x80000009ff047210 */ /* 0x004fc40007ffe0ff */
[----:B------:R-:W2:Y:S03]  /*0320*/  LDCU.128 UR4, c[0x0][0x460] ;  /* 0x00008c00ff0477ac */ /* 0x000ea60008000c00 */
[----:B------:R-:W-:Y:S01]  /*0330*/  IMAD R5, R4, R11, RZ ;  /* 0x0000000b04057224 */ /* 0x000fe200078e02ff */
[----:B------:R-:W-:Y:S02]  /*0340*/  ULEA UR15, UR28, 0xfffffe00, 0x9 ;  /* 0xfffffe001c0f7891 */ /* 0x000fe4000f8e48ff */
[----:B------:R-:W-:Y:S01]  /*0350*/  UIMAD UR19, UR22, UR19, UR9 ;  /* 0x00000013161372a4 */ /* 0x000fe2000f8e0209 */
[----:B------:R-:W-:Y:S01]  /*0360*/  IMAD.HI.U32 R8, R9, R5, R8 ;  /* 0x0000000509087227 */ /* 0x000fe200078e0008 */
[----:B------:R-:W-:Y:S02]  /*0370*/  UIADD3 UR8, UP0, UPT, UR15, UR8, URZ ;  /* 0x000000080f087290 */ /* 0x000fe4000ff1e0ff */
[----:B------:R-:W-:-:S02]  /*0380*/  USHF.R.S32.HI UR29, URZ, 0x1f, UR15 ;  /* 0x0000001fff1d7899 */ /* 0x000fc4000801140f */
[----:B----4-:R-:W-:Y:S01]  /*0390*/  UIMAD.WIDE.U32 UR12, UR23, UR16, URZ ;  /* 0x00000010170c72a5 */ /* 0x010fe2000f8e00ff */
[----:B------:R-:W-:Y:S01]  /*03a0*/  IMAD.HI.U32 R4, R8, R0, RZ ;  /* 0x0000000008047227 */ /* 0x000fe200078e00ff */
[----:B------:R-:W-:Y:S02]  /*03b0*/  UIADD3.X UR19, UPT, UPT, UR29, UR19, URZ, UP0, !UPT ;  /* 0x000000131d137290 */ /* 0x000fe400087fe4ff */
[----:B------:R-:W-:Y:S02]  /*03c0*/  UISETP.NE.U32.AND UP0, UPT, UR30, URZ, UPT ;  /* 0x000000ff1e00728c */ /* 0x000fe4000bf05070 */
[----:B------:R-:W-:Y:S01]  /*03d0*/  IADD3 R5, PT, PT, -R4, RZ, RZ ;  /* 0x000000ff04057210 */ /* 0x000fe20007ffe1ff */
[----:B--2---:R-:W-:Y:S02]  /*03e0*/  ULEA UR11, UP1, UR8, UR4, 0x1 ;  /* 0x00000004080b7291 */ /* 0x004fe4000f8208ff */
[----:B------:R-:W-:Y:S02]  /*03f0*/  UIADD3 UR10, UP2, UPT, UR15, UR10, URZ ;  /* 0x0000000a0f0a7290 */ /* 0x000fe4000ff5e0ff */
[----:B------:R-:W-:Y:S01]  /*0400*/  IMAD R0, R11, R5, R0 ;  /* 0x000000050b007224 */ /* 0x000fe200078e0200 */
[----:B------:R-:W-:-:S02]  /*0410*/  UISETP.NE.AND.EX UP0, UPT, UR31, URZ, UPT, UP0 ;  /* 0x000000ff1f00728c */ /* 0x000fc4000bf05300 */
[----:B------:R-:W-:Y:S02]  /*0420*/  ULEA.HI.X UR19, UR8, UR5, UR19, 0x1, UP1 ;  /* 0x0000000508137291 */ /* 0x000fe400088f0c13 */
[----:B------:R-:W-:Y:S01]  /*0430*/  ISETP.GT.U32.AND P1, PT, R11, R0, PT ;  /* 0x000000000b00720c */ /* 0x000fe20003f24070 */
[----:B------:R-:W-:Y:S01]  /*0440*/  UIMAD UR5, UR23, UR17, UR13 ;  /* 0x00000011170572a4 */ /* 0x000fe2000f8e020d */
[----:B------:R-:W2:Y:S01]  /*0450*/  LDCU.64 UR16, c[0x0][0x4a0] ;  /* 0x00009400ff1077ac */ /* 0x000ea20008000a00 */
[----:B------:R-:W-:Y:S02]  /*0460*/  ULEA UR14, UP3, UR10, UR6, 0x1 ;  /* 0x000000060a0e7291 */ /* 0x000fe4000f8608ff */
[----:B------:R-:W-:Y:S02]  /*0470*/  UIADD3.X UR18, UPT, UPT, UR29, UR18, URZ, UP2, !UPT ;  /* 0x000000121d127290 */ /* 0x000fe400097fe4ff */
[----:B---3--:R-:W-:-:S06]  /*0480*/  UIMAD.WIDE.U32 UR8, UR23, UR26, URZ ;  /* 0x0000001a170872a5 */ /* 0x008fcc000f8e00ff */
[-C--:B------:R-:W-:Y:S01]  /*0490*/  @!P1 IADD3 R0, PT, PT, R0, -R11.reuse, RZ ;  /* 0x8000000b00009210 */ /* 0x080fe20007ffe0ff */
[----:B------:R-:W-:Y:S01]  /*04a0*/  ULEA.HI.X UR18, UR10, UR7, UR18, 0x1, UP3 ;  /* 0x000000070a127291 */ /* 0x000fe200098f0c12 */
[----:B------:R-:W-:Y:S01]  /*04b0*/  @!P1 IADD3 R4, PT, PT, R4, 0x1, RZ ;  /* 0x0000000104049810 */ /* 0x000fe20007ffe0ff */
[----:B------:R-:W3:Y:S01]  /*04c0*/  @UP0 LDCU UR10, c[0x0][0x384] ;  /* 0x00007080ff0a07ac */ /* 0x000ee20008000800 */
[----:B------:R-:W-:Y:S02]  /*04d0*/  ISETP.GE.U32.AND P0, PT, R0, R11, PT ;  /* 0x0000000b0000720c */ /* 0x000fe40003f06070 */
[C---:B------:R-:W-:Y:S01]  /*04e0*/  LOP3.LUT R0, R10.reuse, UR22, RZ, 0x3c, !PT ;  /* 0x000000160a007c12 */ /* 0x040fe2000f8e3cff */
[----:B------:R-:W-:Y:S01]  /*04f0*/  UIMAD.WIDE.U32 UR6, UR23, UR24, URZ ;  /* 0x00000018170672a5 */ /* 0x000fe2000f8e00ff */
[----:B------:R-:W-:Y:S01]  /*0500*/  ISETP.NE.AND P1, PT, R10, RZ, PT ;  /* 0x000000ff0a00720c */ /* 0x000fe20003f25270 */
[----:B------:R-:W-:Y:S01]  /*0510*/  UMOV UR4, UR12 ;  /* 0x0000000c00047c82 */ /* 0x000fe20008000000 */
[----:B------:R-:W-:Y:S01]  /*0520*/  ISETP.GE.AND P2, PT, R0, RZ, PT ;  /* 0x000000ff0000720c */ /* 0x000fe20003f46270 */
[----:B------:R-:W-:Y:S01]  /*0530*/  UIMAD UR7, UR23, UR25, UR7 ;  /* 0x00000019170772a4 */ /* 0x000fe2000f8e0207 */
[----:B------:R-:W4:Y:S05]  /*0540*/  LDCU.64 UR24, c[0x0][0x528] ;  /* 0x0000a500ff1877ac */ /* 0x000f2a0008000a00 */
[----:B------:R-:W-:Y:S01]  /*0550*/  @P0 IADD3 R4, PT, PT, R4, 0x1, RZ ;  /* 0x0000000104040810 */ /* 0x000fe20007ffe0ff */
[----:B------:R-:W4:Y:S01]  /*0560*/  @UP0 LDCU UR12, c[0x0][0x38c] ;  /* 0x00007180ff0c07ac */ /* 0x000f220008000800 */
[----:B------:R-:W-:-:S04]  /*0570*/  UIMAD UR9, UR23, UR27, UR9 ;  /* 0x0000001b170972a4 */ /* 0x000fc8000f8e0209 */
[----:B------:R-:W-:Y:S01]  /*0580*/  @!P2 IADD3 R4, PT, PT, -R4, RZ, RZ ;  /* 0x000000ff0404a210 */ /* 0x000fe20007ffe1ff */
[----:B--2---:R-:W-:Y:S01]  /*0590*/  UIMAD.WIDE.U32 UR4, UR22, UR16, UR4 ;  /* 0x00000010160472a5 */ /* 0x004fe2000f8e0004 */
[----:B------:R-:W-:Y:S01]  /*05a0*/  @!P1 LOP3.LUT R4, RZ, R10, RZ, 0x33, !PT ;  /* 0x0000000aff049212 */ /* 0x000fe200078e33ff */
[----:B------:R-:W2:Y:S03]  /*05b0*/  @UP0 LDCU.64 UR26, c[0x0][0x480] ;  /* 0x00009000ff1a07ac */ /* 0x000ea60008000a00 */
[----:B------:R-:W-:Y:S01]  /*05c0*/  SHF.R.S32.HI R5, RZ, 0x1f, R4 ;  /* 0x0000001fff057819 */ /* 0x000fe20000011404 */
[----:B------:R-:W-:Y:S01]  /*05d0*/  UIMAD UR17, UR22, UR17, UR5 ;  /* 0x00000011161172a4 */ /* 0x000fe2000f8e0205 */
[C---:B0-----:R-:W-:Y:S01]  /*05e0*/  IMAD.WIDE.U32 R8, R4.reuse, R12, UR8 ;  /* 0x0000000804087e25 */ /* 0x041fe2000f8e000c */
[----:B------:R-:W-:Y:S02]  /*05f0*/  UIADD3 UR5, UP1, UPT, UR15, UR4, URZ ;  /* 0x000000040f057290 */ /* 0x000fe4000ff3e0ff */
[----:B---3--:R-:W-:Y:S01]  /*0600*/  @UP0 UIMAD UR4, UR23, UR10, UR22 ;  /* 0x0000000a170402a4 */ /* 0x008fe2000f8e0216 */
[C---:B-1----:R-:W-:Y:S01]  /*0610*/  IMAD R0, R5.reuse, R6, RZ ;  /* 0x0000000605007224 */ /* 0x042fe200078e02ff */
[----:B------:R-:W-:Y:S01]  /*0620*/  UIADD3.X UR17, UPT, UPT, UR29, UR17, URZ, UP1, !UPT ;  /* 0x000000111d117290 */ /* 0x000fe20008ffe4ff */
[----:B------:R-:W-:Y:S01]  /*0630*/  IMAD R5, R5, R12, RZ ;  /* 0x0000000c05057224 */ /* 0x000fe200078e02ff */
[----:B------:R-:W-:Y:S01]  /*0640*/  @UP0 UIMAD UR4, UR4, UR28, URZ ;  /* 0x0000001c040402a4 */ /* 0x000fe2000f8e02ff */
[C---:B------:R-:W-:Y:S01]  /*0650*/  IMAD R11, R4.reuse, R7, R0 ;  /* 0x00000007040b7224 */ /* 0x040fe200078e0200 */
[----:B----4-:R-:W-:Y:S01]  /*0660*/  ULEA UR16, UP1, UR5, UR24, 0x1 ;  /* 0x0000001805107291 */ /* 0x010fe2000f8208ff */
[----:B------:R-:W-:Y:S01]  /*0670*/  IMAD.WIDE.U32 R6, R4, R6, UR6 ;  /* 0x0000000604067e25 */ /* 0x000fe2000f8e0006 */
[----:B------:R-:W-:-:S02]  /*0680*/  @UP0 UIMAD UR6, UR4, UR12, URZ ;  /* 0x0000000c040602a4 */ /* 0x000fc4000f8e02ff */
[----:B------:R-:W-:Y:S01]  /*0690*/  ULEA.HI.X UR17, UR5, UR25, UR17, 0x1, UP1 ;  /* 0x0000001905117291 */ /* 0x000fe200088f0c11 */
[----:B------:R-:W-:Y:S01]  /*06a0*/  IMAD R13, R4, R13, R5 ;  /* 0x0000000d040d7224 */ /* 0x000fe200078e0205 */
[----:B------:R-:W-:Y:S01]  /*06b0*/  UMOV UR4, URZ ;  /* 0x000000ff00047c82 */ /* 0x000fe20008000000 */
[----:B------:R-:W-:Y:S01]  /*06c0*/  UMOV UR5, URZ ;  /* 0x000000ff00057c82 */ /* 0x000fe20008000000 */
[----:B------:R-:W-:Y:S01]  /*06d0*/  IADD3 R5, P0, PT, R6, UR15, RZ ;  /* 0x0000000f06057c10 */ /* 0x000fe2000ff1e0ff */
[----:B--2---:R-:W-:Y:S01]  /*06e0*/  @UP0 UIMAD.WIDE UR4, UR6, 0x8, UR26 ;  /* 0x00000008060408a5 */ /* 0x004fe2000f8e021a */
[----:B------:R-:W-:Y:S01]  /*06f0*/  IADD3 R6, PT, PT, R7, R11, RZ ;  /* 0x0000000b07067210 */ /* 0x000fe20007ffe0ff */
[----:B------:R-:W-:Y:S01]  /*0700*/  UISETP.GE.AND UP0, UPT, UR28, 0x1, UPT ;  /* 0x000000011c00788c */ /* 0x000fe2000bf06270 */
[----:B------:R-:W-:Y:S01]  /*0710*/  IMAD.IADD R0, R9, 0x1, R13 ;  /* 0x0000000109007824 */ /* 0x000fe200078e020d */
[----:B------:R-:W-:Y:S02]  /*0720*/  IADD3 R11, P2, PT, R8, UR15, RZ ;  /* 0x0000000f080b7c10 */ /* 0x000fe4000ff5e0ff */
[----:B------:R-:W-:-:S02]  /*0730*/  LEA R7, P1, R5, R14, 0x1 ;  /* 0x0000000e05077211 */ /* 0x000fc400078208ff */
[----:B------:R-:W-:Y:S02]  /*0740*/  IADD3.X R6, PT, PT, R6, UR29, RZ, P0, !PT ;  /* 0x0000001d06067c10 */ /* 0x000fe400087fe4ff */
[----:B------:R-:W-:Y:S02]  /*0750*/  LEA R10, P3, R11, R16, 0x1 ;  /* 0x000000100b0a7211 */ /* 0x000fe400078608ff */
[----:B------:R-:W-:Y:S02]  /*0760*/  IADD3.X R0, PT, PT, R0, UR29, RZ, P2, !PT ;  /* 0x0000001d00007c10 */ /* 0x000fe400097fe4ff */
[----:B------:R-:W-:Y:S01]  /*0770*/  LEA.HI.X R9, R5, R15, R6, 0x1, P1 ;  /* 0x0000000f05097211 */ /* 0x000fe200008f0c06 */
[----:B------:R-:W-:Y:S01]  /*0780*/  HFMA2 R5, -RZ, RZ, 0, 0 ;  /* 0x00000000ff057431 */ /* 0x000fe200000001ff */
[----:B------:R-:W-:Y:S02]  /*0790*/  LEA.HI.X R11, R11, R17, R0, 0x1, P3 ;  /* 0x000000110b0b7211 */ /* 0x000fe400018f0c00 */
[----:B------:R-:W-:Y:S01]  /*07a0*/  MOV R6, RZ ;  /* 0x000000ff00067202 */ /* 0x000fe20000000f00 */
[----:B------:R-:W-:Y:S06]  /*07b0*/  BRA.U !UP0, `(.L_x_7254) ;  /* 0x0000006908a87547 */ /* 0x000fec000b800000 */
[----:B------:R-:W0:Y:S01]  /*07c0*/  S2R R8, SR_TID.X ;  /* 0x0000000000087919 */ /* 0x000e220000002100 */
[----:B------:R-:W1:Y:S01]  /*07d0*/  S2UR UR15, SR_CgaCtaId ;  /* 0x00000000000f79c3 */ /* 0x000e620000008800 */
[----:B------:R-:W2:Y:S01]  /*07e0*/  LDCU.64 UR8, c[0x0][0x3a0] ;  /* 0x00007400ff0877ac */ /* 0x000ea20008000a00 */
[----:B------:R-:W-:Y:S02]  /*07f0*/  MOV R6, RZ ;  /* 0x000000ff00067202 */ /* 0x000fe40000000f00 */
[----:B------:R-:W-:Y:S01]  /*0800*/  MOV R5, RZ ;  /* 0x000000ff00057202 */ /* 0x000fe20000000f00 */
[----:B------:R-:W-:Y:S01]  /*0810*/  UMOV UR12, UR14 ;  /* 0x0000000e000c7c82 */ /* 0x000fe20008000000 */
[----:B------:R-:W-:Y:S01]  /*0820*/  UMOV UR14, 0x400 ;  /* 0x00000400000e7882 */ /* 0x000fe20000000000 */
[----:B------:R-:W-:Y:S01]  /*0830*/  UMOV UR10, UR11 ;  /* 0x0000000b000a7c82 */ /* 0x000fe20008000000 */
[----:B------:R-:W-:Y:S01]  /*0840*/  UMOV UR11, UR19 ;  /* 0x00000013000b7c82 */ /* 0x000fe20008000000 */
[----:B------:R-:W-:Y:S01]  /*0850*/  UMOV UR13, UR18 ;  /* 0x00000012000d7c82 */ /* 0x000fe20008000000 */
[----:B--2---:R-:W-:Y:S01]  /*0860*/  UIMAD.WIDE.U32 UR6, UR22, UR8, URZ ;  /* 0x00000008160672a5 */ /* 0x004fe2000f8e00ff */
[----:B------:R-:W2:Y:S01]  /*0870*/  LDCU UR8, c[0x0][0x394] ;  /* 0x00007280ff0877ac */ /* 0x000ea20008000800 */
[----:B-1----:R-:W-:-:S02]  /*0880*/  ULEA UR14, UR15, UR14, 0x18 ;  /* 0x0000000e0f0e7291 */ /* 0x002fc4000f8ec0ff */
[----:B------:R-:W-:Y:S02]  /*0890*/  UIMAD UR9, UR22, UR9, UR7 ;  /* 0x00000009160972a4 */ /* 0x000fe4000f8e0207 */
[----:B------:R-:W-:Y:S01]  /*08a0*/  UIADD3 UR14, UPT, UPT, UR14, 0x840, URZ ;  /* 0x000008400e0e7890 */ /* 0x000fe2000fffe0ff */
[C---:B0-----:R-:W-:Y:S01]  /*08b0*/  SHF.L.U32 R0, R8.reuse, 0x4, RZ ;  /* 0x0000000408007819 */ /* 0x041fe200000006ff */
[----:B------:R-:W-:Y:S01]  /*08c0*/  UMOV UR15, UR17 ;  /* 0x00000011000f7c82 */ /* 0x000fe20008000000 */
[----:B------:R-:W-:Y:S02]  /*08d0*/  LEA.HI R15, R8, R8, RZ, 0x1b ;  /* 0x00000008080f7211 */ /* 0x000fe400078fd8ff */
[C---:B------:R-:W-:Y:S02]  /*08e0*/  LOP3.LUT R13, R0.reuse, 0x3e00, RZ, 0xc0, !PT ;  /* 0x00003e00000d7812 */ /* 0x040fe400078ec0ff */
[----:B------:R-:W-:Y:S02]  /*08f0*/  LEA.HI R14, R0, R0, RZ, 0x1b ;  /* 0x00000000000e7211 */ /* 0x000fe400078fd8ff */
[----:B------:R-:W-:-:S02]  /*0900*/  LOP3.LUT R12, R13, 0x1f, R8, 0xf8, !PT ;  /* 0x0000001f0d0c7812 */ /* 0x000fc400078ef808 */
        /* <DEDUP_REMOVED lines=16> */
[----:B------:R-:W-:Y:S02]  /*0a10*/  LEA R14, R14, UR14, 0x2 ;  /* 0x0000000e0e0e7c11 */ /* 0x000fe4000f8e10ff */
[----:B------:R-:W-:Y:S01]  /*0a20*/  LEA R15, R15, UR14, 0x2 ;  /* 0x0000000e0f0f7c11 */ /* 0x000fe2000f8e10ff */
[----:B--2---:R-:W-:-:S06]  /*0a30*/  UMOV UR14, UR16 ;  /* 0x00000010000e7c82 */ /* 0x004fcc0008000000 */
.L_x_7294:
[----:B0-----:R-:W0:Y:S01]  /*0a40*/  LDCU UR16, c[0x0][0x388] ;  /* 0x00007100ff1077ac */ /* 0x001e220008000800 */
[----:B------:R-:W-:Y:S02]  /*0a50*/  SHF.L.U32 R50, R12, 0x1, RZ ;  /* 0x000000010c327819 */ /* 0x000fe400000006ff */
        /* <DEDUP_REMOVED lines=28> */
[----:B--2---:R-:W2:Y:S01]  /*0c20*/  @!P0 LDG.E.U16 R33, desc[UR20][R34.64] ;  /* 0x0000001422218981 */ /* 0x004ea2000c1e1500 */
[----:B------:R-:W-:Y:S02]  /*0c30*/  ISETP.GE.AND P0, PT, R22, UR29, PT ;  /* 0x0000001d16007c0c */ /* 0x000fe4000bf06270 */
[----:B------:R-:W-:Y:S01]  /*0c40*/  PRMT R49, RZ, 0x7610, R49 ;  /* 0x00007610ff317816 */ /* 0x000fe20000000031 */
[----:B---3--:R-:W3:Y:S01]  /*0c50*/  @!P1 LDG.E.U16 R0, desc[UR20][R34.64+0x40] ;  /* 0x0000401422009981 */ /* 0x008ee2000c1e1500 */
        /* <DEDUP_REMOVED lines=31> */
[C---:B-1----:R-:W-:Y:S02]  /*0e50*/  LEA.HI.SX32 R32, R31.reuse, R31, 0x1b ;  /* 0x0000001f1f207211 */ /* 0x042fe400078fdaff */
[C---:B------:R-:W-:Y:S02]  /*0e60*/  IADD3 R36, PT, PT, R31.reuse, 0x20, RZ ;  /* 0x000000201f247810 */ /* 0x040fe40007ffe0ff */
[C---:B------:R-:W-:Y:S02]  /*0e70*/  IADD3 R42, PT, PT, R31.reuse, 0x40, RZ ;  /* 0x000000401f2a7810 */ /* 0x040fe40007ffe0ff */
[----:B------:R-:W-:Y:S02]  /*0e80*/  LEA R32, R32, UR28, 0x1 ;  /* 0x0000001c20207c11 */ /* 0x000fe4000f8e08ff */
[----:B------:R-:W-:-:S02]  /*0e90*/  IADD3 R58, PT, PT, R31, 0x60, RZ ;  /* 0x000000601f3a7810 */ /* 0x000fc40007ffe0ff */
[C---:B------:R-:W-:Y:S01]  /*0ea0*/  IADD3 R60, PT, PT, R31.reuse, 0x80, RZ ;  /* 0x000000801f3c7810 */ /* 0x040fe20007ffe0ff */
[C---:B------:R-:W-:Y:S01]  /*0eb0*/  VIADD R62, R31.reuse, 0xa0 ;  /* 0x000000a01f3e7836 */ /* 0x040fe20000000000 */
[-C--:B------:R-:W-:Y:S02]  /*0ec0*/  LEA.HI.SX32 R36, R36, R31.reuse, 0x1b ;  /* 0x0000001f24247211 */ /* 0x080fe400078fdaff */
[-C--:B------:R-:W-:Y:S02]  /*0ed0*/  LEA.HI.SX32 R34, R42, R31.reuse, 0x1b ;  /* 0x0000001f2a227211 */ /* 0x080fe400078fdaff */
[-C--:B------:R-:W-:Y:S02]  /*0ee0*/  LEA.HI.SX32 R35, R58, R31.reuse, 0x1b ;  /* 0x0000001f3a237211 */ /* 0x080fe400078fdaff */
[----:B------:R-:W-:Y:S02]  /*0ef0*/  LEA.HI.SX32 R60, R60, R31, 0x1b ;  /* 0x0000001f3c3c7211 */ /* 0x000fe400078fdaff */
[----:B------:R-:W-:-:S02]  /*0f00*/  IADD3 R42, PT, PT, R31, 0xc0, RZ ;  /* 0x000000c01f2a7810 */ /* 0x000fc40007ffe0ff */
[-C--:B------:R-:W-:Y:S02]  /*0f10*/  LEA.HI.SX32 R37, R62, R31.reuse, 0x1b ;  /* 0x0000001f3e257211 */ /* 0x080fe400078fdaff */
[----:B------:R-:W-:Y:S02]  /*0f20*/  LEA R34, R34, UR28, 0x1 ;  /* 0x0000001c22227c11 */ /* 0x000fe4000f8e08ff */
[----:B------:R-:W-:Y:S02]  /*0f30*/  IADD3 R58, PT, PT, R31, 0xe0, RZ ;  /* 0x000000e01f3a7810 */ /* 0x000fe40007ffe0ff */
[----:B------:R-:W-:Y:S02]  /*0f40*/  LEA R35, R35, UR28, 0x1 ;  /* 0x0000001c23237c11 */ /* 0x000fe4000f8e08ff */
[----:B------:R-:W-:Y:S02]  /*0f50*/  IADD3 R62, PT, PT, R31, 0x120, RZ ;  /* 0x000001201f3e7810 */ /* 0x000fe40007ffe0ff */
[----:B------:R-:W-:-:S02]  /*0f60*/  LEA.HI.SX32 R42, R42, R31, 0x1b ;  /* 0x0000001f2a2a7211 */ /* 0x000fc400078fdaff */
[----:B------:R-:W-:Y:S02]  /*0f70*/  LEA R37, R37, UR28, 0x1 ;  /* 0x0000001c25257c11 */ /* 0x000fe4000f8e08ff */
[----:B------:R-:W-:Y:S02]  /*0f80*/  IADD3 R64, PT, PT, R31, 0x140, RZ ;  /* 0x000001401f407810 */ /* 0x000fe40007ffe0ff */
[-C--:B------:R-:W-:Y:S02]  /*0f90*/  LEA.HI.SX32 R58, R58, R31.reuse, 0x1b ;  /* 0x0000001f3a3a7211 */ /* 0x080fe400078fdaff */
[-C--:B------:R-:W-:Y:S02]  /*0fa0*/  LEA.HI.SX32 R62, R62, R31.reuse, 0x1b ;  /* 0x0000001f3e3e7211 */ /* 0x080fe400078fdaff */
[----:B------:R-:W-:Y:S02]  /*0fb0*/  LEA.HI.SX32 R64, R64, R31, 0x1b ;  /* 0x0000001f40407211 */ /* 0x000fe400078fdaff */
        /* <DEDUP_REMOVED lines=14> */
[----:B--2---:R1:W-:Y:S02]  /*10a0*/  STS.U16 [R32], R33 ;  /* 0x0000002120007388 */ /* 0x0043e40000000400 */
[----:B-1----:R-:W-:Y:S02]  /*10b0*/  LEA R33, R36, UR28, 0x1 ;  /* 0x0000001c24217c11 */ /* 0x002fe4000f8e08ff */
[----:B------:R-:W-:Y:S02]  /*10c0*/  LEA R36, R60, UR28, 0x1 ;  /* 0x0000001c3c247c11 */ /* 0x000fe4000f8e08ff */
[C---:B------:R-:W-:Y:S01]  /*10d0*/  IADD3 R60, PT, PT, R31.reuse, 0x100, RZ ;  /* 0x000001001f3c7810 */ /* 0x040fe20007ffe0ff */
[----:B---3--:R1:W-:Y:S03]  /*10e0*/  STS.U16 [R33+0x40], R0 ;  /* 0x0000400021007388 */ /* 0x0083e60000000400 */
[----:B------:R-:W-:Y:S01]  /*10f0*/  LEA.HI.SX32 R60, R60, R31, 0x1b ;  /* 0x0000001f3c3c7211 */ /* 0x000fe200078fdaff */
[----:B----4-:R2:W-:Y:S04]  /*1100*/  STS.U16 [R34+0x80], R39 ;  /* 0x0000802722007388 */ /* 0x0105e80000000400 */
[----:B------:R3:W-:Y:S01]  /*1110*/  STS.U16 [R35+0xc0], R38 ;  /* 0x0000c02623007388 */ /* 0x0007e20000000400 */
[----:B-1----:R-:W-:-:S03]  /*1120*/  IADD3 R0, PT, PT, R31, 0x160, RZ ;  /* 0x000001601f007810 */ /* 0x002fc60007ffe0ff */
[----:B------:R1:W-:Y:S01]  /*1130*/  STS.U16 [R36+0x100], R41 ;  /* 0x0001002924007388 */ /* 0x0003e20000000400 */
[----:B--2---:R-:W-:Y:S01]  /*1140*/  LEA R39, R58, UR28, 0x1 ;  /* 0x0000001c3a277c11 */ /* 0x004fe2000f8e08ff */
[----:B------:R-:W-:Y:S02]  /*1150*/  VIADD R58, R31, 0x180 ;  /* 0x000001801f3a7836 */ /* 0x000fe40000000000 */
[----:B------:R2:W-:Y:S01]  /*1160*/  STS.U16 [R37+0x140], R40 ;  /* 0x0001402825007388 */ /* 0x0005e20000000400 */
[----:B---3--:R-:W-:Y:S02]  /*1170*/  LEA R38, R42, UR28, 0x1 ;  /* 0x0000001c2a267c11 */ /* 0x008fe4000f8e08ff */
[----:B------:R-:W-:Y:S02]  /*1180*/  LEA.HI.SX32 R0, R0, R31, 0x1b ;  /* 0x0000001f00007211 */ /* 0x000fe400078fdaff */
[----:B-1----:R-:W-:Y:S01]  /*1190*/  LEA R41, R62, UR28, 0x1 ;  /* 0x0000001c3e297c11 */ /* 0x002fe2000f8e08ff */
[----:B------:R1:W-:Y:S01]  /*11a0*/  STS.U16 [R38+0x180], R43 ;  /* 0x0001802b26007388 */ /* 0x0003e20000000400 */
[----:B------:R-:W-:-:S02]  /*11b0*/  LEA R42, R64, UR28, 0x1 ;  /* 0x0000001c402a7c11 */ /* 0x000fc4000f8e08ff */
[----:B--2---:R-:W-:Y:S02]  /*11c0*/  LEA R40, R60, UR28, 0x1 ;  /* 0x0000001c3c287c11 */ /* 0x004fe4000f8e08ff */
[C---:B------:R-:W-:Y:S02]  /*11d0*/  IADD3 R60, PT, PT, R31.reuse, 0x1a0, RZ ;  /* 0x000001a01f3c7810 */ /* 0x040fe40007ffe0ff */
[C---:B------:R-:W-:Y:S01]  /*11e0*/  IADD3 R62, PT, PT, R31.reuse, 0x1c0, RZ ;  /* 0x000001c01f3e7810 */ /* 0x040fe20007ffe0ff */
[----:B------:R2:W-:Y:S01]  /*11f0*/  STS.U16 [R39+0x1c0], R44 ;  /* 0x0001c02c27007388 */ /* 0x0005e20000000400 */
[----:B------:R-:W-:Y:S02]  /*1200*/  IADD3 R64, PT, PT, R31, 0x1e0, RZ ;  /* 0x000001e01f407810 */ /* 0x000fe40007ffe0ff */
[----:B-1----:R-:W-:Y:S01]  /*1210*/  LEA R43, R0, UR28, 0x1 ;  /* 0x0000001c002b7c11 */ /* 0x002fe2000f8e08ff */
[----:B------:R1:W-:Y:S01]  /*1220*/  STS.U16 [R40+0x200], R45 ;  /* 0x0002002d28007388 */ /* 0x0003e20000000400 */
[----:B------:R-:W-:-:S02]  /*1230*/  LEA.HI.SX32 R58, R58, R31, 0x1b ;  /* 0x0000001f3a3a7211 */ /* 0x000fc400078fdaff */
[-C--:B------:R-:W-:Y:S01]  /*1240*/  LEA.HI.SX32 R60, R60, R31.reuse, 0x1b ;  /* 0x0000001f3c3c7211 */ /* 0x080fe200078fdaff */
[----:B------:R3:W-:Y:S01]  /*1250*/  STS.U16 [R41+0x240], R46 ;  /* 0x0002402e29007388 */ /* 0x0007e20000000400 */
[----:B------:R-:W-:Y:S02]  /*1260*/  SHF.L.U32 R0, R31, 0x4, RZ ;  /* 0x000000041f007819 */ /* 0x000fe400000006ff */
[-C--:B------:R-:W-:Y:S01]  /*1270*/  LEA.HI.SX32 R62, R62, R31.reuse, 0x1b ;  /* 0x0000001f3e3e7211 */ /* 0x080fe200078fdaff */
[----:B------:R4:W-:Y:S01]  /*1280*/  STS.U16 [R42+0x280], R47 ;  /* 0x0002802f2a007388 */ /* 0x0009e20000000400 */
[----:B------:R-:W-:Y:S02]  /*1290*/  LEA.HI.SX32 R64, R64, R31, 0x1b ;  /* 0x0000001f40407211 */ /* 0x000fe400078fdaff */
[----:B--2---:R-:W-:Y:S01]  /*12a0*/  LEA R44, R58, UR28, 0x1 ;  /* 0x0000001c3a2c7c11 */ /* 0x004fe2000f8e08ff */
[----:B------:R2:W-:Y:S01]  /*12b0*/  STS.U16 [R43+0x2c0], R48 ;  /* 0x0002c0302b007388 */ /* 0x0005e20000000400 */
[----:B-1----:R-:W-:-:S02]  /*12c0*/  LEA R45, R60, UR28, 0x1 ;  /* 0x0000001c3c2d7c11 */ /* 0x002fc4000f8e08ff */
[----:B---3--:R-:W-:Y:S01]  /*12d0*/  LEA R46, R62, UR28, 0x1 ;  /* 0x0000001c3e2e7c11 */ /* 0x008fe2000f8e08ff */
[----:B------:R1:W-:Y:S01]  /*12e0*/  STS.U16 [R44+0x300], R49 ;  /* 0x000300312c007388 */ /* 0x0003e20000000400 */
[----:B----4-:R-:W-:Y:S02]  /*12f0*/  LEA R47, R64, UR28, 0x1 ;  /* 0x0000001c402f7c11 */ /* 0x010fe4000f8e08ff */
[----:B--2---:R-:W-:Y:S01]  /*1300*/  LEA.HI.SX32 R48, R0, R0, 0x1b ;  /* 0x0000000000307211 */ /* 0x004fe200078fdaff */
[----:B------:R2:W-:Y:S03]  /*1310*/  STS.U16 [R45+0x340], R54 ;  /* 0x000340362d007388 */ /* 0x0005e60000000400 */
[----:B------:R-:W-:Y:S01]  /*1320*/  LEA R48, R48, UR28, 0x1 ;  /* 0x0000001c30307c11 */ /* 0x000fe2000f8e08ff */
[----:B------:R3:W-:Y:S04]  /*1330*/  STS.U16 [R46+0x380], R55 ;  /* 0x000380372e007388 */ /* 0x0007e80000000400 */
[----:B------:R4:W-:Y:S01]  /*1340*/  STS.U16 [R47+0x3c0], R56 ;  /* 0x0003c0382f007388 */ /* 0x0009e20000000400 */
[----:B------:R-:W-:-:S03]  /*1350*/  NOP ;  /* 0x0000000000007918 */ /* 0x000fc60000000000 */
[----:B------:R-:W0:Y:S04]  /*1360*/  LDS.U16 R66, [R48] ;  /* 0x0000000030427984 */ /* 0x000e280000000400 */
        /* <DEDUP_REMOVED lines=16> */
[----:B------:R-:W-:-:S02]  /*1470*/  PRMT R60, RZ, 0x7610, R60 ;  /* 0x00007610ff3c7816 */ /* 0x000fc4000000003c */
[----:B------:R-:W-:-:S03]  /*1480*/  PRMT R58, RZ, 0x7610, R58 ;  /* 0x00007610ff3a7816 */ /* 0x000fc6000000003a */
        /* <DEDUP_REMOVED lines=26> */
[----:B------:R-:W-:Y:S01]  /*1630*/  PRMT R0, RZ, 0x7610, R0 ;  /* 0x00007610ff007816 */ /* 0x000fe20000000000 */
[----:B------:R-:W2:Y:S04]  /*1640*/  @!P0 LDG.E.U16 R54, desc[UR20][R52.64+0x240] ;  /* 0x0002401434368981 */ /* 0x000ea8000c1e1500 */
[----:B------:R-:W3:Y:S04]  /*1650*/  @!P1 LDG.E.U16 R55, desc[UR20][R52.64+0x280] ;  /* 0x0002801434379981 */ /* 0x000ee8000c1e1500 */
[----:B------:R-:W4:Y:S04]  /*1660*/  @!P2 LDG.E.U16 R56, desc[UR20][R52.64+0x2c0] ;  /* 0x0002c0143438a981 */ /* 0x000f28000c1e1500 */
[----:B------:R-:W4:Y:S04]  /*1670*/  @!P3 LDG.E.U16 R67, desc[UR20][R52.64+0x300] ;  /* 0x000300143443b981 */ /* 0x000f28000c1e1500 */
[----:B------:R1:W4:Y:S01]  /*1680*/  @!P4 LDG.E.U16 R0, desc[UR20][R52.64+0x340] ;  /* 0x000340143400c981 */ /* 0x000322000c1e1500 */
[----:B------:R-:W-:-:S02]  /*1690*/  P2R R77, PR, RZ, 0x1 ;  /* 0x00000001ff4d7803 */ /* 0x000fc40000000000 */
[----:B------:R-:W-:Y:S02]  /*16a0*/  ISETP.GE.AND P0, PT, R12, UR29, PT ;  /* 0x0000001d0c007c0c */ /* 0x000fe4000bf06270 */
[----:B-1----:R-:W-:Y:S02]  /*16b0*/  PRMT R53, RZ, 0x7610, R53 ;  /* 0x00007610ff357816 */ /* 0x002fe40000000035 */
[----:B------:R-:W-:Y:S02]  /*16c0*/  P2R R75, PR, RZ, 0x2 ;  /* 0x00000002ff4b7803 */ /* 0x000fe40000000000 */
[----:B------:R-:W-:Y:S02]  /*16d0*/  ISETP.GE.AND P1, PT, R16, UR29, PT ;  /* 0x0000001d10007c0c */ /* 0x000fe4000bf26270 */
        /* <DEDUP_REMOVED lines=11> */
[----:B---3--:R2:W-:Y:S04]  /*1790*/  STS.U16 [R42+0x280], R55 ;  /* 0x000280372a007388 */ /* 0x0085e80000000400 */
[----:B----4-:R3:W-:Y:S04]  /*17a0*/  STS.U16 [R43+0x2c0], R56 ;  /* 0x0002c0382b007388 */ /* 0x0107e80000000400 */
        /* <DEDUP_REMOVED lines=23> */
[----:B------:R-:W4:Y:S01]  /*1920*/  @!P0 LDG.E.U16 R53, desc[UR20][R50.64] ;  /* 0x0000001432358981 */ /* 0x000f22000c1e1500 */
[----:B------:R-:W-:-:S03]  /*1930*/  ISETP.GE.AND P0, PT, R17, UR29, PT ;  /* 0x0000001d11007c0c */ /* 0x000fc6000bf06270 */
[----:B------:R-:W4:Y:S01]  /*1940*/  @!P1 LDG.E.U16 R52, desc[UR20][R50.64+0x40] ;  /* 0x0000401432349981 */ /* 0x000f22000c1e1500 */
[----:B------:R-:W-:-:S09]  /*1950*/  ISETP.GE.AND P1, PT, R18, UR29, PT ;  /* 0x0000001d12007c0c */ /* 0x000fd2000bf26270 */
[----:B------:R-:W4:Y:S01]  /*1960*/  @!P0 LDG.E.U16 R49, desc[UR20][R50.64+0x80] ;  /* 0x0000801432318981 */ /* 0x000f22000c1e1500 */
[----:B------:R-:W-:Y:S02]  /*1970*/  ISETP.GE.AND P0, PT, R19, UR29, PT ;  /* 0x0000001d13007c0c */ /* 0x000fe4000bf06270 */
[----:B--2---:R-:W-:Y:S02]  /*1980*/  PRMT R55, RZ, 0x7610, R55 ;  /* 0x00007610ff377816 */ /* 0x004fe40000000037 */
[----:B------:R-:W-:-:S06]  /*1990*/  PRMT R54, RZ, 0x7610, R54 ;  /* 0x00007610ff367816 */ /* 0x000fcc0000000036 */
[----:B------:R-:W2:Y:S01]  /*19a0*/  @!P1 LDG.E.U16 R54, desc[UR20][R50.64+0xc0] ;  /* 0x0000c01432369981 */ /* 0x000ea2000c1e1500 */
[----:B------:R-:W-:-:S03]  /*19b0*/  ISETP.GE.AND P1, PT, R20, UR29, PT ;  /* 0x0000001d14007c0c */ /* 0x000fc6000bf26270 */
[----:B------:R-:W2:Y:S01]  /*19c0*/  @!P0 LDG.E.U16 R55, desc[UR20][R50.64+0x100] ;  /* 0x0001001432378981 */ /* 0x000ea2000c1e1500 */
[----:B------:R-:W-:Y:S02]  /*19d0*/  ISETP.GE.AND P0, PT, R21, UR29, PT ;  /* 0x0000001d15007c0c */ /* 0x000fe4000bf06270 */
[----:B------:R-:W-:Y:S02]  /*19e0*/  PRMT R57, RZ, 0x7610, R57 ;  /* 0x00007610ff397816 */ /* 0x000fe40000000039 */
[----:B---3--:R-:W-:-:S06]  /*19f0*/  PRMT R56, RZ, 0x7610, R56 ;  /* 0x00007610ff387816 */ /* 0x008fcc0000000038 */
[----:B------:R-:W3:Y:S01]  /*1a00*/  @!P1 LDG.E.U16 R56, desc[UR20][R50.64+0x140] ;  /* 0x0001401432389981 */ /* 0x000ee2000c1e1500 */
[----:B------:R-:W-:-:S03]  /*1a10*/  ISETP.GE.AND P1, PT, R22, UR29, PT ;  /* 0x0000001d16007c0c */ /* 0x000fc6000bf26270 */
[----:B------:R-:W3:Y:S01]  /*1a20*/  @!P0 LDG.E.U16 R57, desc[UR20][R50.64+0x180] ;  /* 0x0001801432398981 */ /* 0x000ee2000c1e1500 */
[----:B------:R-:W-:Y:S02]  /*1a30*/  ISETP.GE.AND P0, PT, R23, UR29, PT ;  /* 0x0000001d17007c0c */ /* 0x000fe4000bf06270 */
[----:B------:R-:W-:Y:S02]  /*1a40*/  PRMT R59, RZ, 0x7610, R59 ;  /* 0x00007610ff3b7816 */ /* 0x000fe4000000003b */
        /* <DEDUP_REMOVED lines=11> */
[----:B----4-:R-:W-:-:S02]  /*1b00*/  PRMT R67, RZ, 0x7610, R67 ;  /* 0x00007610ff437816 */ /* 0x010fc40000000043 */
[----:B0-----:R-:W-:Y:S01]  /*1b10*/  PRMT R68, RZ, 0x7610, R68 ;  /* 0x00007610ff447816 */ /* 0x001fe20000000044 */
[----:B------:R-:W4:Y:S04]  /*1b20*/  @!P0 LDG.E.U16 R60, desc[UR20][R50.64+0x240] ;  /* 0x00024014323c8981 */ /* 0x000f28000c1e1500 */
[----:B------:R-:W4:Y:S04]  /*1b30*/  @!P2 LDG.E.U16 R62, desc[UR20][R50.64+0x2c0] ;  /* 0x0002c014323ea981 */ /* 0x000f28000c1e1500 */
[----:B------:R-:W4:Y:S04]  /*1b40*/  @!P3 LDG.E.U16 R63, desc[UR20][R50.64+0x300] ;  /* 0x00030014323fb981 */ /* 0x000f28000c1e1500 */
[----:B------:R-:W4:Y:S04]  /*1b50*/  @!P4 LDG.E.U16 R64, desc[UR20][R50.64+0x340] ;  /* 0x000340143240c981 */ /* 0x000f28000c1e1500 */
[----:B------:R-:W4:Y:S04]  /*1b60*/  @!P5 LDG.E.U16 R67, desc[UR20][R50.64+0x380] ;  /* 0x000380143243d981 */ /* 0x000f28000c1e1500 */
[----:B------:R0:W4:Y:S01]  /*1b70*/  @!P6 LDG.E.U16 R68, desc[UR20][R50.64+0x3c0] ;  /* 0x0003c0143244e981 */ /* 0x000122000c1e1500 */
        /* <DEDUP_REMOVED lines=17> */
[----:B0-----:R-:W-:Y:S01]  /*1c90*/  CS2R R50, SRZ ;  /* 0x0000000000327805 */ /* 0x001fe2000001ff00 */
[----:B------:R-:W-:Y:S04]  /*1ca0*/  STS.U16 [R32], R53 ;  /* 0x0000003520007388 */ /* 0x000fe80000000400 */
        /* <DEDUP_REMOVED lines=51> */
[----:B------:R-:W-:Y:S02]  /*1fe0*/  HADD2.F32 R91, -RZ, R93.H0_H0 ;  /* 0x2000005dff5b7230 */ /* 0x000fe40000004100 */
[----:B0-----:R-:W-:Y:S02]  /*1ff0*/  HADD2.F32 R92, -RZ, R96.H0_H0 ;  /* 0x20000060ff5c7230 */ /* 0x001fe40000004100 */
[----:B------:R-:W-:Y:S01]  /*2000*/  FFMA.FTZ R96, R90, R79, R5 ;  /* 0x0000004f5a607223 */ /* 0x000fe20000010005 */
[----:B-1----:R-:W-:-:S03]  /*2010*/  HADD2.F32 R93, -RZ, R94.H0_H0 ;  /* 0x2000005eff5d7230 */ /* 0x002fc60000004100 */
[----:B------:R-:W-:Y:S01]  /*2020*/  FFMA.FTZ R98, R91, R81, R96 ;  /* 0x000000515b627223 */ /* 0x000fe20000010060 */
[----:B--2---:R-:W-:-:S03]  /*2030*/  HADD2.F32 R95, -RZ, R95.H0_H0 ;  /* 0x2000005fff5f7230 */ /* 0x004fc60000004100 */
[----:B------:R-:W-:-:S04]  /*2040*/  FFMA.FTZ R102, R93, R82, R98 ;  /* 0x000000525d667223 */ /* 0x000fc80000010062 */
[----:B------:R-:W-:Y:S01]  /*2050*/  FFMA.FTZ R5, R95, R84, R102 ;  /* 0x000000545f057223 */ /* 0x000fe20000010066 */
[----:B---3--:R-:W-:-:S03]  /*2060*/  HADD2.F32 R97, -RZ, R97.H0_H0 ;  /* 0x20000061ff617230 */ /* 0x008fc60000004100 */
[----:B------:R-:W-:Y:S01]  /*2070*/  FFMA.FTZ R108, R92, R85, R5 ;  /* 0x000000555c6c7223 */ /* 0x000fe20000010005 */
[----:B----4-:R-:W-:Y:S02]  /*2080*/  HADD2.F32 R99, -RZ, R99.H0_H0 ;  /* 0x20000063ff637230 */ /* 0x010fe40000004100 */
[----:B------:R-:W-:Y:S02]  /*2090*/  HFMA2 R49, -RZ, RZ, 0, 0 ;  /* 0x00000000ff317431 */ /* 0x000fe400000001ff */
[----:B------:R-:W-:Y:S01]  /*20a0*/  FFMA.FTZ R130, R97, R86, R108 ;  /* 0x0000005661827223 */ /* 0x000fe2000001006c */
[----:B------:R-:W-:Y:S02]  /*20b0*/  CS2R R52, SRZ ;  /* 0x0000000000347805 */ /* 0x000fe4000001ff00 */
[----:B------:R-:W-:Y:S02]  /*20c0*/  CS2R R54, SRZ ;  /* 0x0000000000367805 */ /* 0x000fe4000001ff00 */
[----:B------:R-:W-:-:S02]  /*20d0*/  CS2R R56, SRZ ;  /* 0x0000000000387805 */ /* 0x000fc4000001ff00 */
[----:B------:R-:W-:Y:S02]  /*20e0*/  CS2R R58, SRZ ;  /* 0x00000000003a7805 */ /* 0x000fe4000001ff00 */
[----:B------:R-:W-:Y:S02]  /*20f0*/  CS2R R60, SRZ ;  /* 0x00000000003c7805 */ /* 0x000fe4000001ff00 */
[----:B------:R-:W-:Y:S02]  /*2100*/  CS2R R62, SRZ ;  /* 0x00000000003e7805 */ /* 0x000fe4000001ff00 */
[----:B------:R-:W-:Y:S01]  /*2110*/  MOV R64, RZ ;  /* 0x000000ff00407202 */ /* 0x000fe20000000f00 */
        /* <DEDUP_REMOVED lines=20> */
[----:B------:R-:W-:Y:S01]  /*2260*/  ISETP.GE.AND P0, PT, R12, UR29, PT ;  /* 0x0000001d0c007c0c */ /* 0x000fe2000bf06270 */
[----:B------:R-:W-:Y:S01]  /*2270*/  HADD2.F32 R138, -RZ, R121.H0_H0 ;  /* 0x20000079ff8a7230 */ /* 0x000fe20000004100 */
[----:B------:R-:W-:Y:S01]  /*2280*/  UISETP.NE.AND UP0, UPT, UR8, 0x1, UPT ;  /* 0x000000010800788c */ /* 0x000fe2000bf05270 */
[----:B------:R-:W-:Y:S01]  /*2290*/  HADD2.F32 R140, -RZ, R122.H0_H0 ;  /* 0x2000007aff8c7230 */ /* 0x000fe20000004100 */
[----:B------:R-:W0:Y:S01]  /*22a0*/  LDC.64 R120, c[0x0][0x4b8] ;  /* 0x00012e00ff787b82 */ /* 0x000e220000000a00 */
[----:B------:R-:W-:Y:S01]  /*22b0*/  HADD2.F32 R142, -RZ, R123.H0_H0 ;  /* 0x2000007bff8e7230 */ /* 0x000fe20000004100 */
[----:B------:R-:W-:Y:S01]  /*22c0*/  LOP3.LUT R112, R112, 0xfffffdff, RZ, 0xc0, !PT ;  /* 0xfffffdff70707812 */ /* 0x000fe200078ec0ff */
[----:B------:R-:W-:Y:S02]  /*22d0*/  HADD2.F32 R144, -RZ, R124.H0_H0 ;  /* 0x2000007cff907230 */ /* 0x000fe40000004100 */
[----:B------:R-:W-:Y:S01]  /*22e0*/  FADD.FTZ R139, R138, R3 ;  /* 0x000000038a8b7221 */ /* 0x000fe20000010000 */
[----:B------:R-:W-:-:S02]  /*22f0*/  HADD2.F32 R146, -RZ, R125.H0_H0 ;  /* 0x2000007dff927230 */ /* 0x000fc40000004100 */
[----:B------:R-:W-:Y:S01]  /*2300*/  FADD.FTZ R141, R142, R3 ;  /* 0x000000038e8d7221 */ /* 0x000fe20000010000 */
[----:B------:R-:W-:Y:S01]  /*2310*/  HADD2.F32 R148, -RZ, R126.H0_H0 ;  /* 0x2000007eff947230 */ /* 0x000fe20000004100 */
[----:B------:R-:W1:Y:S01]  /*2320*/  LDC.64 R124, c[0x0][0x4d0] ;  /* 0x00013400ff7c7b82 */ /* 0x000e620000000a00 */
[----:B------:R-:W-:Y:S01]  /*2330*/  HADD2.F32 R150, -RZ, R127.H0_H0 ;  /* 0x2000007fff967230 */ /* 0x000fe20000004100 */
[----:B------:R-:W-:Y:S01]  /*2340*/  @P0 LOP3.LUT R112, R112, 0x200, RZ, 0xfc, !PT ;  /* 0x0000020070700812 */ /* 0x000fe200078efcff */
[----:B------:R-:W-:Y:S01]  /*2350*/  HADD2.F32 R118, -RZ, R118.H0_H0 ;  /* 0x20000076ff767230 */ /* 0x000fe20000004100 */
[----:B------:R-:W-:Y:S01]  /*2360*/  PLOP3.LUT P0, PT, PT, PT, UP0, 0x80, 0x8 ;  /* 0x000000000008781c */ /* 0x000fe20003f0f008 */
[----:B------:R-:W-:Y:S01]  /*2370*/  HADD2.F32 R134, -RZ, R119.H0_H0 ;  /* 0x20000077ff867230 */ /* 0x000fe20000004100 */
[----:B------:R-:W-:Y:S01]  /*2380*/  MOV R49, RZ ;  /* 0x000000ff00317202 */ /* 0x000fe20000000f00 */
        /* <DEDUP_REMOVED lines=8> */
[----:B------:R-:W-:Y:S01]  /*2410*/  HADD2.F32 R0, -RZ, R0.H0_H0 ;  /* 0x20000000ff007230 */ /* 0x000fe20000004100 */
[----:B------:R-:W3:Y:S01]  /*2420*/  LDC.64 R122, c[0x0][0x4d8] ;  /* 0x00013600ff7a7b82 */ /* 0x000ee20000000a00 */
[----:B------:R-:W-:Y:S02]  /*2430*/  HADD2.F32 R128, -RZ, R128.H0_H0 ;  /* 0x20000080ff807230 */ /* 0x000fe40000004100 */
[--C-:B------:R-:W-:Y:S01]  /*2440*/  FADD.FTZ R119, R116, R3.reuse ;  /* 0x0000000374777221 */ /* 0x100fe20000010000 */
[----:B------:R-:W-:Y:S01]  /*2450*/  FADD.FTZ R136, R140, R3 ;  /* 0x000000038c887221 */ /* 0x000fe20000010000 */
[----:B------:R-:W-:-:S02]  /*2460*/  IMAD.MOV.U32 R110, RZ, RZ, RZ ;  /* 0x000000ffff6e7224 */ /* 0x000fc400078e00ff */
        /* <DEDUP_REMOVED lines=10> */
[----:B------:R-:W4:Y:S01]  /*2510*/  LDCU UR43, c[0x0][0x394] ;  /* 0x00007280ff2b77ac */ /* 0x000f220008000800 */
[----:B------:R-:W0:Y:S01]  /*2520*/  LDCU UR44, c[0x0][0x38c] ;  /* 0x00007180ff2c77ac */ /* 0x000e220008000800 */
        /* <DEDUP_REMOVED lines=8> */
[----:B------:R-:W0:Y:S02]  /*25b0*/  LDCU.64 UR40, c[0x0][0x540] ;  /* 0x0000a800ff2877ac */ /* 0x000e240008000a00 */
.L_x_7293:
[----:B------:R-:W-:Y:S01]  /*25c0*/  HFMA2 R131, -RZ, RZ, 0, 0 ;  /* 0x00000000ff837431 */ /* 0x000fe200000001ff */
[----:B------:R-:W-:Y:S02]  /*25d0*/  MOV R130, R12 ;  /* 0x0000000c00827202 */ /* 0x000fe40000000f00 */
[----:B-1----:R-:W-:Y:S02]  /*25e0*/  MOV R128, UR6 ;  /* 0x0000000600807c02 */ /* 0x002fe40008000f00 */
[----:B------:R-:W-:Y:S02]  /*25f0*/  MOV R129, UR7 ;  /* 0x0000000700817c02 */ /* 0x000fe40008000f00 */
[----:B------:R-:W-:Y:S01]  /*2600*/  P2R R166, PR, RZ, 0x1 ;  /* 0x00000001ffa67803 */ /* 0x000fe20000000000 */
[----:B------:R-:W-:Y:S01]  /*2610*/  IMAD.MOV.U32 R150, RZ, RZ, R128 ;  /* 0x000000ffff967224 */ /* 0x000fe200078e0080 */
[----:B------:R-:W-:Y:S01]  /*2620*/  ISETP.GE.AND P0, PT, R17, UR29, PT ;  /* 0x0000001d11007c0c */ /* 0x000fe2000bf06270 */
[----:B0-----:R-:W-:Y:S01]  /*2630*/  IMAD.WIDE.U32 R146, R110, UR26, R130 ;  /* 0x0000001a6e927c25 */ /* 0x001fe2000f8e0082 */
[----:B------:R-:W-:-:S02]  /*2640*/  ISETP.GE.AND P6, PT, R18, UR29, PT ;  /* 0x0000001d12007c0c */ /* 0x000fc4000bfc6270 */
[----:B------:R-:W-:Y:S01]  /*2650*/  MOV R151, UR9 ;  /* 0x0000000900977c02 */ /* 0x000fe20008000f00 */
[----:B------:R-:W-:Y:S01]  /*2660*/  IMAD.WIDE.U32 R132, R110, UR30, R130 ;  /* 0x0000001e6e847c25 */ /* 0x000fe2000f8e0082 */
[----:B------:R-:W-:Y:S02]  /*2670*/  LEA R130, P2, R146, R7, 0x1 ;  /* 0x0000000792827211 */ /* 0x000fe400078408ff */
[----:B------:R-:W-:Y:S01]  /*2680*/  ISETP.GE.AND P5, PT, R19, UR29, PT ;  /* 0x0000001d13007c0c */ /* 0x000fe2000bfa6270 */
[----:B------:R-:W-:Y:S01]  /*2690*/  IMAD R129, R110, UR27, R147 ;  /* 0x0000001b6e817c24 */ /* 0x000fe2000f8e0293 */
[----:B------:R-:W-:Y:S01]  /*26a0*/  LEA R128, P3, R132, R10, 0x1 ;  /* 0x0000000a84807211 */ /* 0x000fe200078608ff */
[----:B------:R-:W-:Y:S01]  /*26b0*/  IMAD R0, R110, UR31, R133 ;  /* 0x0000001f6e007c24 */ /* 0x000fe2000f8e0285 */
[----:B------:R-:W-:Y:S01]  /*26c0*/  ISETP.GE.AND P4, PT, R20, UR29, PT ;  /* 0x0000001d14007c0c */ /* 0x000fe2000bf86270 */
[----:B------:R-:W-:Y:S01]  /*26d0*/  IMAD.WIDE.U32 R150, R110, UR24, R150 ;  /* 0x000000186e967c25 */ /* 0x000fe2000f8e0096 */
[----:B------:R-:W-:-:S02]  /*26e0*/  LEA.HI.X R131, R146, R9, R129, 0x1, P2 ;  /* 0x0000000992837211 */ /* 0x000fc400010f0c81 */
[----:B------:R-:W-:Y:S01]  /*26f0*/  LEA.HI.X R129, R132, R11, R0, 0x1, P3 ;  /* 0x0000000b84817211 */ /* 0x000fe200018f0c00 */
[----:B------:R-:W-:Y:S01]  /*2700*/  IMAD R133, R110, UR25, R151 ;  /* 0x000000196e857c24 */ /* 0x000fe2000f8e0297 */
[----:B------:R-:W-:Y:S01]  /*2710*/  LOP3.LUT P3, RZ, R112, 0x200, RZ, 0xc0, !PT ;  /* 0x0000020070ff7812 */ /* 0x000fe2000786c0ff */
[----:B------:R-:W5:Y:S01]  /*2720*/  @!P0 LDG.E.U16 R132, desc[UR20][R130.64+0x80] ;  /* 0x0000801482848981 */ /* 0x000f62000c1e1500 */
[----:B------:R-:W-:Y:S02]  /*2730*/  ISETP.GE.AND P2, PT, R16, UR29, PT ;  /* 0x0000001d10007c0c */ /* 0x000fe4000bf46270 */
[----:B--2---:R-:W-:Y:S01]  /*2740*/  LEA R148, P1, R150, R126, 0x2 ;  /* 0x0000007e96947211 */ /* 0x004fe200078210ff */
[----:B------:R-:W2:Y:S04]  /*2750*/  @!P6 LDG.E.U16 R146, desc[UR20][R130.64+0xc0] ;  /* 0x0000c0148292e981 */ /* 0x000ea8000c1e1500 */
[----:B------:R-:W4:Y:S04]  /*2760*/  @!P4 LDG.E.U16 R152, desc[UR20][R130.64+0x140] ;  /* 0x000140148298c981 */ /* 0x000f28000c1e1500 */
[----:B---3--:R-:W3:Y:S01]  /*2770*/  @!P3 LDG.E.U16 R165, desc[UR20][R130.64] ;  /* 0x0000001482a5b981 */ /* 0x008ee2000c1e1500 */
[----:B------:R-:W-:-:S02]  /*2780*/  ISETP.GE.AND P0, PT, R21, UR29, PT ;  /* 0x0000001d15007c0c */ /* 0x000fc4000bf06270 */
[----:B------:R-:W-:Y:S01]  /*2790*/  LEA.HI.X R149, R150, R127, R133, 0x2, P1 ;  /* 0x0000007f96957211 */ /* 0x000fe200008f1485 */
[----:B------:R-:W5:Y:S04]  /*27a0*/  @!P2 LDG.E.U16 R0, desc[UR20][R130.64+0x40] ;  /* 0x000040148200a981 */ /* 0x000f68000c1e1500 */
[----:B------:R-:W4:Y:S06]  /*27b0*/  @!P5 LDG.E.U16 R150, desc[UR20][R130.64+0x100] ;  /* 0x000100148296d981 */ /* 0x000f2c000c1e1500 */
[----:B------:R-:W4:Y:S01]  /*27c0*/  @!P0 LDG.E.U16 R151, desc[UR20][R130.64+0x180] ;  /* 0x0001801482978981 */ /* 0x000f22000c1e1500 */
[----:B------:R-:W-:-:S02]  /*27d0*/  ISETP.GE.AND P0, PT, R22, UR29, PT ;  /* 0x0000001d16007c0c */ /* 0x000fc4000bf06270 */
[----:B------:R-:W-:Y:S01]  /*27e0*/  ISETP.GE.AND P1, PT, R25, UR29, PT ;  /* 0x0000001d19007c0c */ /* 0x000fe2000bf26270 */
[----:B------:R-:W-:Y:S01]  /*27f0*/  HFMA2 R147, -RZ, RZ, 0, 0 ;  /* 0x00000000ff937431 */ /* 0x000fe200000001ff */
[----:B------:R-:W-:Y:S01]  /*2800*/  ISETP.GE.AND P3, PT, R27, UR29, PT ;  /* 0x0000001d1b007c0c */ /* 0x000fe2000bf66270 */
[----:B------:R-:W4:Y:S08]  /*2810*/  LDG.E R144, desc[UR20][R148.64] ;  /* 0x0000001494907981 */ /* 0x000f30000c1e1900 */
        /* <DEDUP_REMOVED lines=8> */
[----:B------:R-:W-:-:S02]  /*28a0*/  ISETP.GE.AND P0, PT, R24, UR29, PT ;  /* 0x0000001d18007c0c */ /* 0x000fc4000bf06270 */
[----:B------:R-:W-:Y:S01]  /*28b0*/  ISETP.GE.AND P6, PT, R30, UR29, PT ;  /* 0x0000001d1e007c0c */ /* 0x000fe2000bfc6270 */
[----:B------:R-:W4:Y:S04]  /*28c0*/  @!P2 LDG.E.U16 R158, desc[UR20][R130.64+0x2c0] ;  /* 0x0002c014829ea981 */ /* 0x000f28000c1e1500 */
        /* <DEDUP_REMOVED lines=8> */
[----:B------:R-:W-:Y:S02]  /*2950*/  MOV R133, RZ ;  /* 0x000000ff00857202 */ /* 0x000fe40000000f00 */
[----:B0-----:R-:W-:Y:S01]  /*2960*/  MOV R131, RZ ;  /* 0x000000ff00837202 */ /* 0x001fe20000000f00 */
[----:B------:R-:W-:Y:S01]  /*2970*/  HFMA2 R149, -RZ, RZ, 0, 0 ;  /* 0x00000000ff957431 */ /* 0x000fe200000001ff */
[----:B------:R-:W-:-:S02]  /*2980*/  P2R R161, PR, RZ, 0x4 ;  /* 0x00000004ffa17803 */ /* 0x000fc40000000000 */
[----:B------:R-:W-:Y:S02]  /*2990*/  ISETP.GE.AND P2, PT, R20, UR29, PT ;  /* 0x0000001d14007c0c */ /* 0x000fe4000bf46270 */
[----:B---3--:R-:W-:Y:S02]  /*29a0*/  @!P1 PRMT R133, R165, 0x5410, RZ ;  /* 0x00005410a5859816 */ /* 0x008fe400000000ff */
[----:B------:R-:W-:Y:S02]  /*29b0*/  ISETP.GE.AND P1, PT, R17, UR29, PT ;  /* 0x0000001d11007c0c */ /* 0x000fe4000bf26270 */
[----:B-----5:R-:W-:Y:S02]  /*29c0*/  @!P0 PRMT R133, R133, 0x5410, R0 ;  /* 0x0000541085858816 */ /* 0x020fe40000000000 */
[----:B------:R-:W-:-:S09]  /*29d0*/  ISETP.GE.AND P0, PT, R18, UR29, PT ;  /* 0x0000001d12007c0c */ /* 0x000fd2000bf06270 */
[----:B------:R-:W-:-:S04]  /*29e0*/  @!P1 PRMT R147, R132, 0x5410, RZ ;  /* 0x0000541084939816 */ /* 0x000fc800000000ff */
[----:B--2---:R-:W-:Y:S02]  /*29f0*/  @!P0 PRMT R147, R147, 0x5410, R146 ;  /* 0x0000541093938816 */ /* 0x004fe40000000092 */
[----:B------:R-:W-:Y:S02]  /*2a00*/  ISETP.GE.AND P0, PT, R19, UR29, PT ;  /* 0x0000001d13007c0c */ /* 0x000fe4000bf06270 */
[----:B------:R-:W-:-:S11]  /*2a10*/  ISETP.GE.AND P1, PT, R21, UR29, PT ;  /* 0x0000001d15007c0c */ /* 0x000fd6000bf26270 */
[----:B----4-:R-:W-:Y:S02]  /*2a20*/  @!P0 PRMT R131, R150, 0x5410, RZ ;  /* 0x0000541096838816 */ /* 0x010fe400000000ff */
        /* <DEDUP_REMOVED lines=10> */
[----:B------:R-:W-:Y:S01]  /*2ad0*/  ISETP.NE.AND P0, PT, R164, RZ, PT ;  /* 0x000000ffa400720c */ /* 0x000fe20003f05270 */
[----:B------:R-:W-:Y:S01]  /*2ae0*/  STS.U16 [R33+0x40], R0 ;  /* 0x0000400021007388 */ /* 0x000fe20000000400 */
[----:B------:R-:W-:Y:S02]  /*2af0*/  ISETP.NE.AND P2, PT, R161, RZ, PT ;  /* 0x000000ffa100720c */ /* 0x000fe40003f45270 */
[----:B------:R-:W-:Y:S01]  /*2b00*/  PRMT R132, R147, 0x7632, R132 ;  /* 0x0000763293847816 */ /* 0x000fe20000000084 */
[----:B------:R0:W-:Y:S01]  /*2b10*/  STS.U16 [R34+0x80], R147 ;  /* 0x0000809322007388 */ /* 0x0001e20000000400 */
[----:B------:R-:W-:-:S03]  /*2b20*/  PRMT R130, R131, 0x7632, R130 ;  /* 0x0000763283827816 */ /* 0x000fc60000000082 */
[----:B------:R-:W-:Y:S01]  /*2b30*/  STS.U16 [R35+0xc0], R132 ;  /* 0x0000c08423007388 */ /* 0x000fe20000000400 */
[----:B0-----:R-:W-:-:S03]  /*2b40*/  HFMA2 R147, -RZ, RZ, 0, 0 ;  /* 0x00000000ff937431 */ /* 0x001fc600000001ff */
[----:B------:R0:W-:Y:S01]  /*2b50*/  STS.U16 [R36+0x100], R131 ;  /* 0x0001008324007388 */ /* 0x0001e20000000400 */
[----:B------:R-:W-:Y:S02]  /*2b60*/  PRMT R146, R149, 0x7632, R146 ;  /* 0x0000763295927816 */ /* 0x000fe40000000092 */
[----:B------:R-:W-:Y:S01]  /*2b70*/  @!P0 PRMT R133, R133, 0x5410, R156 ;  /* 0x0000541085858816 */ /* 0x000fe2000000009c */
[----:B------:R-:W-:Y:S01]  /*2b80*/  STS.U16 [R37+0x140], R130 ;  /* 0x0001408225007388 */ /* 0x000fe20000000400 */
[----:B------:R-:W-:-:S03]  /*2b90*/  @!P1 PRMT R147, R155, 0x5410, RZ ;  /* 0x000054109b939816 */ /* 0x000fc600000000ff */
[----:B------:R2:W-:Y:S01]  /*2ba0*/  STS.U16 [R38+0x180], R149 ;  /* 0x0001809526007388 */ /* 0x0005e20000000400 */
[----:B0-----:R-:W-:Y:S01]  /*2bb0*/  IMAD.MOV.U32 R131, RZ, RZ, RZ ;  /* 0x000000ffff837224 */ /* 0x001fe200078e00ff */
[----:B------:R-:W-:Y:S02]  /*2bc0*/  @!P3 PRMT R131, R157, 0x5410, RZ ;  /* 0x000054109d83b816 */ /* 0x000fe400000000ff */
[----:B------:R-:W-:Y:S02]  /*2bd0*/  @!P2 PRMT R147, R147, 0x5410, R158 ;  /* 0x000054109393a816 */ /* 0x000fe4000000009e */
[----:B------:R-:W-:Y:S02]  /*2be0*/  P2R R150, PR, RZ, 0x2 ;  /* 0x00000002ff967803 */ /* 0x000fe40000000000 */
[----:B--2---:R-:W-:Y:S02]  /*2bf0*/  MOV R149, RZ ;  /* 0x000000ff00957202 */ /* 0x004fe40000000f00 */
[----:B------:R-:W-:-:S02]  /*2c00*/  @!P5 PRMT R149, R159, 0x5410, RZ ;  /* 0x000054109f95d816 */ /* 0x000fc400000000ff */
[----:B------:R-:W-:Y:S02]  /*2c10*/  PRMT R0, R133, 0x7632, R0 ;  /* 0x0000763285007816 */ /* 0x000fe40000000000 */
[----:B------:R-:W-:Y:S02]  /*2c20*/  @!P4 PRMT R131, R131, 0x5410, R160 ;  /* 0x000054108383c816 */ /* 0x000fe400000000a0 */
[----:B------:R-:W-:Y:S01]  /*2c30*/  ISETP.GE.AND P1, PT, R17, UR29, PT ;  /* 0x0000001d11007c0c */ /* 0x000fe2000bf26270 */
[----:B------:R0:W-:Y:S01]  /*2c40*/  STS.U16 [R39+0x1c0], R146 ;  /* 0x0001c09227007388 */ /* 0x0001e20000000400 */
[----:B------:R-:W-:Y:S02]  /*2c50*/  PRMT R132, R147, 0x7632, R132 ;  /* 0x0000763293847816 */ /* 0x000fe40000000084 */
[----:B------:R-:W-:Y:S01]  /*2c60*/  @!P6 PRMT R149, R149, 0x5410, R162 ;  /* 0x000054109595e816 */ /* 0x000fe200000000a2 */
[----:B------:R-:W-:Y:S01]  /*2c70*/  STS.U16 [R40+0x200], R133 ;  /* 0x0002008528007388 */ /* 0x000fe20000000400 */
[----:B------:R-:W-:-:S03]  /*2c80*/  PRMT R130, R131, 0x7632, R130 ;  /* 0x0000763283827816 */ /* 0x000fc60000000082 */
[----:B------:R2:W-:Y:S01]  /*2c90*/  STS.U16 [R41+0x240], R0 ;  /* 0x0002400029007388 */ /* 0x0005e20000000400 */
[----:B0-----:R-:W-:-:S03]  /*2ca0*/  PRMT R146, R149, 0x7632, R146 ;  /* 0x0000763295927816 */ /* 0x001fc60000000092 */
[----:B------:R-:W-:Y:S04]  /*2cb0*/  STS.U16 [R42+0x280], R147 ;  /* 0x000280932a007388 */ /* 0x000fe80000000400 */
[----:B------:R-:W-:Y:S04]  /*2cc0*/  STS.U16 [R43+0x2c0], R132 ;  /* 0x0002c0842b007388 */ /* 0x000fe80000000400 */
[----:B------:R0:W-:Y:S04]  /*2cd0*/  STS.U16 [R44+0x300], R131 ;  /* 0x000300832c007388 */ /* 0x0001e80000000400 */
[----:B------:R-:W-:Y:S04]  /*2ce0*/  STS.U16 [R45+0x340], R130 ;  /* 0x000340822d007388 */ /* 0x000fe80000000400 */
[----:B------:R-:W-:Y:S04]  /*2cf0*/  STS.U16 [R46+0x380], R149 ;  /* 0x000380952e007388 */ /* 0x000fe80000000400 */
[----:B------:R3:W-:Y:S01]  /*2d00*/  STS.U16 [R47+0x3c0], R146 ;  /* 0x0003c0922f007388 */ /* 0x0007e20000000400 */
[----:B------:R-:W-:-:S03]  /*2d10*/  NOP ;  /* 0x0000000000007918 */ /* 0x000fc60000000000 */
[----:B--2---:R-:W2:Y:S01]  /*2d20*/  @!P1 LDG.E.U16 R0, desc[UR20][R128.64+0x80] ;  /* 0x0000801480009981 */ /* 0x004ea2000c1e1500 */
[----:B------:R-:W-:Y:S02]  /*2d30*/  P2R R151, PR, RZ, 0x1 ;  /* 0x00000001ff977803 */ /* 0x000fe40000000000 */
[----:B------:R-:W-:Y:S01]  /*2d40*/  ISETP.GE.AND P0, PT, R19, UR29, PT ;  /* 0x0000001d13007c0c */ /* 0x000fe2000bf06270 */
[----:B------:R-:W-:Y:S01]  /*2d50*/  HFMA2 R133, -RZ, RZ, 0, 0 ;  /* 0x00000000ff857431 */ /* 0x000fe200000001ff */
[----:B------:R-:W-:Y:S01]  /*2d60*/  MOV R163, RZ ;  /* 0x000000ff00a37202 */ /* 0x000fe20000000f00 */
[----:B0-----:R-:W-:Y:S01]  /*2d70*/  HFMA2 R131, -RZ, RZ, 0, 0 ;  /* 0x00000000ff837431 */ /* 0x001fe200000001ff */
[----:B------:R-:W-:Y:S01]  /*2d80*/  P2R R148, PR, RZ, 0x4 ;  /* 0x00000004ff947803 */ /* 0x000fe20000000000 */
[----:B------:R-:W-:Y:S01]  /*2d90*/  HFMA2 R167, -RZ, RZ, 0, 0 ;  /* 0x00000000ffa77431 */ /* 0x000fe200000001ff */
[----:B------:R-:W-:Y:S01]  /*2da0*/  MOV R165, RZ ;  /* 0x000000ff00a57202 */ /* 0x000fe20000000f00 */
[----:B---3--:R-:W3:Y:S01]  /*2db0*/  @!P5 LDG.E.U16 R146, desc[UR20][R128.64+0x380] ;  /* 0x000380148092d981 */ /* 0x008ee2000c1e1500 */
[----:B------:R-:W-:-:S03]  /*2dc0*/  MOV R169, RZ ;  /* 0x000000ff00a97202 */ /* 0x000fc60000000f00 */
[----:B------:R-:W4:Y:S01]  /*2dd0*/  @!P4 LDG.E.U16 R132, desc[UR20][R128.64+0x340] ;  /* 0x000340148084c981 */ /* 0x000f22000c1e1500 */
[----:B------:R-:W0:Y:S01]  /*2de0*/  S2UR UR17, SR_CgaCtaId ;  /* 0x00000000001179c3 */ /* 0x000e220000008800 */
[----:B------:R-:W-:Y:S01]  /*2df0*/  IMAD.MOV.U32 R171, RZ, RZ, RZ ;  /* 0x000000ffffab7224 */ /* 0x000fe200078e00ff */
[----:B------:R-:W-:Y:S01]  /*2e00*/  USHF.L.U32 UR42, UR8, 0x8, URZ ;  /* 0x00000008082a7899 */ /* 0x000fe200080006ff */
        /* <DEDUP_REMOVED lines=12> */
[----:B--2---:R-:W-:-:S03]  /*2ed0*/  @!P1 PRMT R133, R0, 0x5410, RZ ;  /* 0x0000541000859816 */ /* 0x004fc600000000ff */
[----:B------:R-:W2:Y:S01]  /*2ee0*/  @!P0 LDG.E.U16 R0, desc[UR20][R128.64+0x100] ;  /* 0x0001001480008981 */ /* 0x000ea2000c1e1500 */
[----:B------:R-:W-:Y:S02]  /*2ef0*/  ISETP.GE.AND P1, PT, R21, UR29, PT ;  /* 0x0000001d15007c0c */ /* 0x000fe4000bf26270 */
[----:B--2---:R-:W-:-:S11]  /*2f00*/  @!P0 PRMT R163, R0, 0x5410, RZ ;  /* 0x0000541000a38816 */ /* 0x004fd600000000ff */
[----:B------:R-:W2:Y:S01]  /*2f10*/  @!P1 LDG.E.U16 R0, desc[UR20][R128.64+0x180] ;  /* 0x0001801480009981 */ /* 0x000ea2000c1e1500 */
[----:B------:R-:W-:Y:S02]  /*2f20*/  ISETP.GE.AND P0, PT, R18, UR29, PT ;  /* 0x0000001d12007c0c */ /* 0x000fe4000bf06270 */
[----:B------:R-:W-:Y:S02]  /*2f30*/  ISETP.GE.AND P2, PT, R20, UR29, PT ;  /* 0x0000001d14007c0c */ /* 0x000fe4000bf46270 */
[----:B--2---:R-:W-:-:S09]  /*2f40*/  @!P1 PRMT R131, R0, 0x5410, RZ ;  /* 0x0000541000839816 */ /* 0x004fd200000000ff */
[----:B------:R-:W2:Y:S01]  /*2f50*/  @!P0 LDG.E.U16 R0, desc[UR20][R128.64+0xc0] ;  /* 0x0000c01480008981 */ /* 0x000ea2000c1e1500 */
[----:B------:R-:W-:Y:S02]  /*2f60*/  ISETP.GE.AND P1, PT, R22, UR29, PT ;  /* 0x0000001d16007c0c */ /* 0x000fe4000bf26270 */
[----:B--2---:R-:W-:Y:S02]  /*2f70*/  @!P0 PRMT R133, R133, 0x5410, R0 ;  /* 0x0000541085858816 */ /* 0x004fe40000000000 */
[----:B------:R-:W2:Y:S01]  /*2f80*/  @!P2 LDG.E.U16 R0, desc[UR20][R128.64+0x140] ;  /* 0x000140148000a981 */ /* 0x000ea2000c1e1500 */
[----:B------:R-:W-:Y:S02]  /*2f90*/  ISETP.GE.AND P0, PT, R23, UR29, PT ;  /* 0x0000001d17007c0c */ /* 0x000fe4000bf06270 */
[----:B--2---:R-:W-:-:S06]  /*2fa0*/  @!P2 PRMT R163, R163, 0x5410, R0 ;  /* 0x00005410a3a3a816 */ /* 0x004fcc0000000000 */
[----:B------:R-:W2:Y:S02]  /*2fb0*/  @!P1 LDG.E.U16 R0, desc[UR20][R128.64+0x1c0] ;  /* 0x0001c01480009981 */ /* 0x000ea4000c1e1500 */
[----:B--2---:R-:W-:-:S03]  /*2fc0*/  @!P1 PRMT R131, R131, 0x5410, R0 ;  /* 0x0000541083839816 */ /* 0x004fc60000000000 */
[----:B------:R-:W2:Y:S02]  /*2fd0*/  @!P0 LDG.E.U16 R0, desc[UR20][R128.64+0x200] ;  /* 0x0002001480008981 */ /* 0x000ea4000c1e1500 */
[----:B--2---:R-:W-:Y:S02]  /*2fe0*/  @!P0 PRMT R165, R0, 0x5410, RZ ;  /* 0x0000541000a58816 */ /* 0x004fe400000000ff */
[----:B------:R-:W-:Y:S02]  /*2ff0*/  ISETP.NE.AND P0, PT, R151, RZ, PT ;  /* 0x000000ff9700720c */ /* 0x000fe40003f05270 */
[----:B------:R-:W-:Y:S01]  /*3000*/  ISETP.NE.AND P1, PT, R150, RZ, PT ;  /* 0x000000ff9600720c */ /* 0x000fe20003f25270 */
[----:B------:R-:W-:Y:S01]  /*3010*/  LDS.U16 R151, [R48+0xa] ;  /* 0x00000a0030977984 */ /* 0x000fe20000000400 */
[----:B------:R-:W-:-:S03]  /*3020*/  ISETP.NE.AND P2, PT, R148, RZ, PT ;  /* 0x000000ff9400720c */ /* 0x000fc60003f45270 */
[----:B------:R-:W2:Y:S01]  /*3030*/  @!P6 LDG.E.U16 R148, desc[UR20][R128.64+0x3c0] ;  /* 0x0003c0148094e981 */ /* 0x000ea2000c1e1500 */
[----:B---3--:R-:W-:-:S03]  /*3040*/  @!P5 PRMT R171, R146, 0x5410, RZ ;  /* 0x0000541092abd816 */ /* 0x008fc600000000ff */
[----:B------:R-:W3:Y:S04]  /*3050*/  LDS.U16 R146, [R48] ;  /* 0x0000000030927984 */ /* 0x000ee80000000400 */
[----:B------:R-:W5:Y:S01]  /*3060*/  @!P0 LDG.E.U16 R0, desc[UR20][R128.64+0x240] ;  /* 0x0002401480008981 */ /* 0x000f62000c1e1500 */
[----:B------:R-:W-:-:S03]  /*3070*/  UIADD3 UR16, UPT, UPT, UR42, -0x100, URZ ;  /* 0xffffff002a107890 */ /* 0x000fc6000fffe0ff */
[----:B------:R-:W-:Y:S01]  /*3080*/  LDS.U16 R150, [R48+0x8] ;  /* 0x0000080030967984 */ /* 0x000fe20000000400 */
[----:B-----5:R-:W-:-:S03]  /*3090*/  @!P0 PRMT R165, R165, 0x5410, R0 ;  /* 0x00005410a5a58816 */ /* 0x020fc60000000000 */
[----:B------:R-:W5:Y:S02]  /*30a0*/  @!P1 LDG.E.U16 R0, desc[UR20][R128.64+0x280] ;  /* 0x0002801480009981 */ /* 0x000f64000c1e1500 */
[----:B-----5:R-:W-:Y:S02]  /*30b0*/  @!P1 PRMT R167, R0, 0x5410, RZ ;  /* 0x0000541000a79816 */ /* 0x020fe400000000ff */
[----:B------:R-:W5:Y:S01]  /*30c0*/  @!P2 LDG.E.U16 R0, desc[UR20][R128.64+0x2c0] ;  /* 0x0002c0148000a981 */ /* 0x000f62000c1e1500 */
[----:B------:R-:W-:Y:S02]  /*30d0*/  ISETP.GE.AND P1, PT, R12, UR29, PT ;  /* 0x0000001d0c007c0c */ /* 0x000fe4000bf26270 */
[----:B-----5:R-:W-:Y:S02]  /*30e0*/  @!P2 PRMT R167, R167, 0x5410, R0 ;  /* 0x00005410a7a7a816 */ /* 0x020fe40000000000 */
[----:B------:R-:W5:Y:S01]  /*30f0*/  @!P3 LDG.E.U16 R0, desc[UR20][R128.64+0x300] ;  /* 0x000300148000b981 */ /* 0x000f62000c1e1500 */
[----:B------:R-:W-:-:S13]  /*3100*/  ISETP.GE.AND P2, PT, R16, UR29, PT ;  /* 0x0000001d10007c0c */ /* 0x000fda000bf46270 */
[----:B------:R-:W3:Y:S01]  /*3110*/  @!P2 LDG.E.U16 R130, desc[UR20][R128.64+0x40] ;  /* 0x000040148082a981 */ /* 0x000ee2000c1e1500 */
[----:B-----5:R-:W-:-:S03]  /*3120*/  @!P3 PRMT R169, R0, 0x5410, RZ ;  /* 0x0000541000a9b816 */ /* 0x020fc600000000ff */
[----:B------:R5:W3:Y:S02]  /*3130*/  @!P1 LDG.E.U16 R0, desc[UR20][R128.64] ;  /* 0x0000001480009981 */ /* 0x000ae4000c1e1500 */
[----:B-----5:R-:W-:Y:S01]  /*3140*/  HFMA2 R129, -RZ, RZ, 0, 0 ;  /* 0x00000000ff817431 */ /* 0x020fe200000001ff */
[----:B--2---:R-:W-:Y:S02]  /*3150*/  @!P6 PRMT R171, R171, 0x5410, R148 ;  /* 0x00005410ababe816 */ /* 0x004fe40000000094 */
[----:B------:R-:W-:Y:S01]  /*3160*/  PRMT R128, R133, 0x7632, R128 ;  /* 0x0000763285807816 */ /* 0x000fe20000000080 */
[----:B------:R-:W2:Y:S01]  /*3170*/  LDS.U16 R148, [R48+0x4] ;  /* 0x0000040030947984 */ /* 0x000ea20000000400 */
[--C-:B----4-:R-:W-:Y:S02]  /*3180*/  @!P4 PRMT R169, R169, 0x5410, R132.reuse ;  /* 0x00005410a9a9c816 */ /* 0x110fe40000000084 */
[----:B------:R-:W-:Y:S01]  /*3190*/  PRMT R132, R131, 0x7632, R132 ;  /* 0x0000763283847816 */ /* 0x000fe20000000084 */
[----:B------:R-:W-:Y:S01]  /*31a0*/  ULOP3.LUT UR16, UR16, 0x100, URZ, 0xc0, !UPT ;  /* 0x0000010010107892 */ /* 0x000fe2000f8ec0ff */
[----:B------:R-:W-:-:S02]  /*31b0*/  UMOV UR28, 0x400 ;  /* 0x00000400001c7882 */ /* 0x000fc40000000000 */
[----:B0-----:R-:W-:Y:S01]  /*31c0*/  ULEA UR28, UR17, UR28, 0x18 ;  /* 0x0000001c111c7291 */ /* 0x001fe2000f8ec0ff */
[----:B------:R-:W-:-:S04]  /*31d0*/  FMUL.FTZ R162, R144, 1.4426950216293334961 ;  /* 0x3fb8aa3b90a27820 */ /* 0x000fc80000410000 */
[----:B------:R-:W-:Y:S01]  /*31e0*/  FMUL.FTZ R211, R117, R162 ;  /* 0x000000a275d37220 */ /* 0x000fe20000410000 */
[----:B------:R-:W-:-:S05]  /*31f0*/  ISETP.NE.AND P0, PT, R166, RZ, PT ;  /* 0x000000ffa600720c */ /* 0x000fca0003f05270 */
        /* <DEDUP_REMOVED lines=32> */
[----:B---3--:R-:W-:-:S02]  /*3400*/  HADD2.F32 R146, -RZ, R146.H0_H0 ;  /* 0x20000092ff927230 */ /* 0x008fc40000004100 */
[----:B------:R-:W-:Y:S02]  /*3410*/  HADD2.F32 R147, -RZ, R147.H0_H0 ;  /* 0x20000093ff937230 */ /* 0x000fe40000004100 */
[----:B--2---:R-:W-:Y:S02]  /*3420*/  HADD2.F32 R148, -RZ, R148.H0_H0 ;  /* 0x20000094ff947230 */ /* 0x004fe40000004100 */
        /* <DEDUP_REMOVED lines=13> */
[----:B------:R-:W-:-:S04]  /*3500*/  @!P1 PRMT R129, R0, 0x5410, RZ ;  /* 0x0000541000819816 */ /* 0x000fc800000000ff */
[----:B------:R-:W-:-:S04]  /*3510*/  @!P2 PRMT R129, R129, 0x5410, R130 ;  /* 0x000054108181a816 */ /* 0x000fc80000000082 */
[----:B------:R-:W-:Y:S01]  /*3520*/  PRMT R0, R129, 0x7632, R0 ;  /* 0x0000763281007816 */ /* 0x000fe20000000000 */
[----:B------:R2:W-:Y:S01]  /*3530*/  STS.U16 [R32+0x420], R129 ;  /* 0x0004208120007388 */ /* 0x0005e20000000400 */
[----:B------:R-:W-:Y:S02]  /*3540*/  PRMT R130, R163, 0x7632, R130 ;  /* 0x00007632a3827816 */ /* 0x000fe40000000082 */
[----:B------:R-:W-:Y:S01]  /*3550*/  ISETP.NE.AND P2, PT, R8, RZ, PT ;  /* 0x000000ff0800720c */ /* 0x000fe20003f45270 */
[----:B------:R-:W-:Y:S04]  /*3560*/  STS.U16 [R33+0x460], R0 ;  /* 0x0004600021007388 */ /* 0x000fe80000000400 */
[----:B------:R-:W-:Y:S01]  /*3570*/  STS.U16 [R34+0x4a0], R133 ;  /* 0x0004a08522007388 */ /* 0x000fe20000000400 */
[----:B--2---:R-:W-:-:S03]  /*3580*/  PRMT R129, R165, 0x7632, R129 ;  /* 0x00007632a5817816 */ /* 0x004fc60000000081 */
[----:B------:R2:W-:Y:S04]  /*3590*/  STS.U16 [R35+0x4e0], R128 ;  /* 0x0004e08023007388 */ /* 0x0005e80000000400 */
[----:B------:R-:W-:Y:S04]  /*35a0*/  STS.U16 [R36+0x520], R163 ;  /* 0x000520a324007388 */ /* 0x000fe80000000400 */
[----:B------:R-:W-:Y:S01]  /*35b0*/  STS.U16 [R37+0x560], R130 ;  /* 0x0005608225007388 */ /* 0x000fe20000000400 */
[----:B--2---:R-:W-:-:S03]  /*35c0*/  PRMT R128, R167, 0x7632, R128 ;  /* 0x00007632a7807816 */ /* 0x004fc60000000080 */
[----:B------:R-:W-:Y:S04]  /*35d0*/  STS.U16 [R38+0x5a0], R131 ;  /* 0x0005a08326007388 */ /* 0x000fe80000000400 */
[----:B------:R-:W-:Y:S04]  /*35e0*/  STS.U16 [R39+0x5e0], R132 ;  /* 0x0005e08427007388 */ /* 0x000fe80000000400 */
[----:B------:R-:W-:Y:S01]  /*35f0*/  STS.U16 [R40+0x620], R165 ;  /* 0x000620a528007388 */ /* 0x000fe20000000400 */
[----:B------:R-:W-:-:S03]  /*3600*/  IADD3 R0, PT, PT, R110, UR16, RZ ;  /* 0x000000106e007c10 */ /* 0x000fc6000fffe0ff */
[----:B------:R2:W-:Y:S01]  /*3610*/  STS.U16 [R41+0x660], R129 ;  /* 0x0006608129007388 */ /* 0x0005e20000000400 */
[----:B------:R-:W-:Y:S02]  /*3620*/  PRMT R133, R171, 0x7632, R133 ;  /* 0x00007632ab857816 */ /* 0x000fe40000000085 */
[----:B------:R-:W-:Y:S01]  /*3630*/  @P2 IADD3 R0, PT, PT, R8, 0x200, RZ ;  /* 0x0000020008002810 */ /* 0x000fe20007ffe0ff */
[----:B------:R-:W-:Y:S01]  /*3640*/  STS.U16 [R42+0x6a0], R167 ;  /* 0x0006a0a72a007388 */ /* 0x000fe20000000400 */
[----:B--2---:R-:W-:-:S03]  /*3650*/  PRMT R129, R169, 0x7632, R129 ;  /* 0x00007632a9817816 */ /* 0x004fc60000000081 */
[----:B------:R-:W-:Y:S04]  /*3660*/  STS.U16 [R43+0x6e0], R128 ;  /* 0x0006e0802b007388 */ /* 0x000fe80000000400 */
[----:B------:R-:W-:Y:S01]  /*3670*/  STS.U16 [R44+0x720], R169 ;  /* 0x000720a92c007388 */ /* 0x000fe20000000400 */
[----:B------:R-:W-:-:S03]  /*3680*/  LEA R176, R0, UR28, 0x2 ;  /* 0x0000001c00b07c11 */ /* 0x000fc6000f8e10ff */
[----:B------:R-:W-:Y:S04]  /*3690*/  STS.U16 [R45+0x760], R129 ;  /* 0x000760812d007388 */ /* 0x000fe80000000400 */
[----:B------:R-:W-:Y:S04]  /*36a0*/  STS.U16 [R46+0x7a0], R171 ;  /* 0x0007a0ab2e007388 */ /* 0x000fe80000000400 */
[----:B------:R-:W-:Y:S01]  /*36b0*/  STS.U16 [R47+0x7e0], R133 ;  /* 0x0007e0852f007388 */ /* 0x000fe20000000400 */
[----:B------:R-:W-:-:S03]  /*36c0*/  NOP ;  /* 0x0000000000007918 */ /* 0x000fc60000000000 */
[----:B------:R-:W2:Y:S04]  /*36d0*/  LDS.U16 R0, [R48+0x420] ;  /* 0x0004200030007984 */ /* 0x000ea80000000400 */
[----:B------:R-:W3:Y:S04]  /*36e0*/  LDS.U16 R129, [R48+0x424] ;  /* 0x0004240030817984 */ /* 0x000ee80000000400 */
        /* <DEDUP_REMOVED lines=15> */
[----:B--2---:R-:W-:-:S02]  /*37e0*/  HADD2.F32 R193, -RZ, R0.H0_H0 ;  /* 0x20000000ffc17230 */ /* 0x004fc40000004100 */
[----:B0-----:R0:W-:Y:S01]  /*37f0*/  STS [R176+0x1af8], R211 ;  /* 0x001af8d3b0007388 */ /* 0x0011e20000000800 */
[----:B---3--:R-:W-:Y:S02]  /*3800*/  HADD2.F32 R0, -RZ, R129.H0_H0 ;  /* 0x20000081ff007230 */ /* 0x008fe40000004100 */
[----:B-----5:R-:W-:Y:S02]  /*3810*/  HADD2.F32 R165, -RZ, R165.H0_H0 ;  /* 0x200000a5ffa57230 */ /* 0x020fe40000004100 */
[----:B-1----:R-:W-:Y:S02]  /*3820*/  HADD2.F32 R178, -RZ, R167.H0_H0 ;  /* 0x200000a7ffb27230 */ /* 0x002fe40000004100 */
[----:B----4-:R-:W-:Y:S02]  /*3830*/  HADD2.F32 R128, -RZ, R128.H0_H0 ;  /* 0x20000080ff807230 */ /* 0x010fe40000004100 */
[----:B------:R-:W-:Y:S02]  /*3840*/  HADD2.F32 R130, -RZ, R130.H0_H0 ;  /* 0x20000082ff827230 */ /* 0x000fe40000004100 */
[----:B------:R-:W-:-:S02]  /*3850*/  HADD2.F32 R162, -RZ, R131.H0_H0 ;  /* 0x20000083ffa27230 */ /* 0x000fc40000004100 */
[----:B------:R-:W-:Y:S02]  /*3860*/  HADD2.F32 R129, -RZ, R132.H0_H0 ;  /* 0x20000084ff817230 */ /* 0x000fe40000004100 */
        /* <DEDUP_REMOVED lines=34> */
.L_x_7257:
[----:B------:R-:W-:-:S06]  /*3a90*/  LEA R171, R8, UR28, 0x2 ;  /* 0x0000001c08ab7c11 */ /* 0x000fcc000f8e10ff */
[----:B------:R-:W0:Y:S02]  /*3aa0*/  LDS R171, [R171+0x22fc] ;  /* 0x0022fc00abab7984 */ /* 0x000e240000000800 */
.L_x_7258:
[----:B------:R-:W-:Y:S05]  /*3ab0*/  BSYNC.RECONVERGENT B0 ;  /* 0x0000000000007941 */ /* 0x000fea0003800200 */
.L_x_7256:
[C---:B0-2---:R-:W-:Y:S01]  /*3ac0*/  FMUL.FTZ R129, R166.reuse, R171 ;  /* 0x000000aba6817220 */ /* 0x045fe20000410000 */
[----:B------:R-:W0:Y:S01]  /*3ad0*/  @P0 LDC R131, c[0x0][0x38c] ;  /* 0x0000e300ff830b82 */ /* 0x000e220000000800 */
[----:B-1----:R-:W-:Y:S01]  /*3ae0*/  FFMA.FTZ R0, R166, R163, R165 ;  /* 0x000000a3a6007223 */ /* 0x002fe200000100a5 */
[----:B------:R-:W-:Y:S01]  /*3af0*/  VOTEU.ANY UP0, P0 ;  /* 0x0000000000ff7886 */ /* 0x000fe20000000100 */
[C---:B------:R-:W-:Y:S01]  /*3b00*/  FMUL.FTZ R129, R168.reuse, R129 ;  /* 0x00000081a8817220 */ /* 0x040fe20000410000 */
[----:B------:R-:W-:Y:S01]  /*3b10*/  MOV R133, 0x8 ;  /* 0x0000000800857802 */ /* 0x000fe20000000f00 */
[----:B------:R-:W-:Y:S01]  /*3b20*/  FFMA.FTZ R0, R168, R0, R167 ;  /* 0x00000000a8007223 */ /* 0x000fe200000100a7 */
[----:B------:R-:W-:Y:S02]  /*3b30*/  HFMA2 R194, -RZ, RZ, 0, 0 ;  /* 0x00000000ffc27431 */ /* 0x000fe400000001ff */
[C---:B------:R-:W-:Y:S01]  /*3b40*/  FMUL.FTZ R128, R172.reuse, R129 ;  /* 0x00000081ac807220 */ /* 0x040fe20000410000 */
[----:B------:R-:W-:Y:S01]  /*3b50*/  @UP0 UIADD3 UR16, UPT, UPT, UR8, -0x2, URZ ;  /* 0xfffffffe08100890 */ /* 0x000fe2000fffe0ff */
[----:B------:R-:W-:-:S02]  /*3b60*/  FFMA.FTZ R0, R172, R0, R169 ;  /* 0x00000000ac007223 */ /* 0x000fc400000100a9 */
[C---:B------:R-:W-:Y:S02]  /*3b70*/  FMUL.FTZ R129, R245.reuse, R128 ;  /* 0x00000080f5817220 */ /* 0x040fe40000410000 */
[----:B------:R-:W-:Y:S02]  /*3b80*/  FFMA.FTZ R0, R245, R0, R196 ;  /* 0x00000000f5007223 */ /* 0x000fe400000100c4 */
[C---:B------:R-:W-:Y:S02]  /*3b90*/  FMUL.FTZ R128, R226.reuse, R129 ;  /* 0x00000081e2807220 */ /* 0x040fe40000410000 */
[----:B------:R-:W-:Y:S02]  /*3ba0*/  FFMA.FTZ R0, R226, R0, R173 ;  /* 0x00000000e2007223 */ /* 0x000fe400000100ad */
[C---:B------:R-:W-:Y:S02]  /*3bb0*/  FMUL.FTZ R129, R243.reuse, R128 ;  /* 0x00000080f3817220 */ /* 0x040fe40000410000 */
[----:B------:R-:W-:-:S02]  /*3bc0*/  FFMA.FTZ R0, R243, R0, R192 ;  /* 0x00000000f3007223 */ /* 0x000fc400000100c0 */
[C---:B------:R-:W-:Y:S02]  /*3bd0*/  FMUL.FTZ R128, R224.reuse, R129 ;  /* 0x00000081e0807220 */ /* 0x040fe40000410000 */
[----:B------:R-:W-:Y:S02]  /*3be0*/  FFMA.FTZ R0, R224, R0, R177 ;  /* 0x00000000e0007223 */ /* 0x000fe400000100b1 */
[----:B------:R-:W-:Y:S01]  /*3bf0*/  FMUL.FTZ R129, R247, R128 ;  /* 0x00000080f7817220 */ /* 0x000fe20000410000 */
[----:B0-----:R-:W-:Y:S02]  /*3c00*/  @P0 IMAD R128, R131, UR16, R110 ;  /* 0x0000001083800c24 */ /* 0x001fe4000f8e026e */
[----:B------:R-:W-:Y:S01]  /*3c10*/  FFMA.FTZ R0, R247, R0, R190 ;  /* 0x00000000f7007223 */ /* 0x000fe200000100be */
[----:B------:R-:W-:Y:S01]  /*3c20*/  FMUL.FTZ R130, R230, R129 ;  /* 0x00000081e6827220 */ /* 0x000fe20000410000 */
[----:B------:R-:W-:-:S04]  /*3c30*/  @P0 IMAD.WIDE R128, R128, R133, UR4 ;  /* 0x0000000480800e25 */ /* 0x000fc8000f8e0285 */
[----:B------:R-:W-:Y:S01]  /*3c40*/  FFMA.FTZ R0, R230, R0, R181 ;  /* 0x00000000e6007223 */ /* 0x000fe200000100b5 */
[C---:B------:R-:W-:Y:S01]  /*3c50*/  FMUL.FTZ R131, R249.reuse, R130 ;  /* 0x00000082f9837220 */ /* 0x040fe20000410000 */
[----:B------:R0:W2:Y:S02]  /*3c60*/  @P0 LDG.E R194, desc[UR20][R128.64+0x4] ;  /* 0x0000041480c20981 */ /* 0x0000a4000c1e1900 */
        /* <DEDUP_REMOVED lines=11> */
[----:B------:R-:W1:Y:S04]  /*3d20*/  SHFL.DOWN PT, R131, R198, 0x1, 0x1f ;  /* 0x08201f00c6837f89 */ /* 0x000e6800000e0000 */
[----:B0-----:R-:W0:Y:S01]  /*3d30*/  SHFL.DOWN PT, R129, R0, 0x1, 0x1f ;  /* 0x08201f0000817f89 */ /* 0x001e2200000e0000 */
[----:B------:R-:W-:Y:S01]  /*3d40*/  ISETP.NE.AND P1, PT, R13, 0x1f, PT ;  /* 0x0000001f0d00780c */ /* 0x000fe20003f25270 */
[----:B------:R-:W-:Y:S02]  /*3d50*/  IMAD.MOV.U32 R229, RZ, RZ, R0 ;  /* 0x000000ffffe57224 */ /* 0x000fe400078e0000 */
[----:B------:R-:W-:Y:S01]  /*3d60*/  FMUL.FTZ R221, R117, R66 ;  /* 0x0000004275dd7220 */ /* 0x000fe20000410000 */
[----:B------:R-:W-:Y:S01]  /*3d70*/  FMUL.FTZ R174, R114, R65 ;  /* 0x0000004172ae7220 */ /* 0x000fe20000410000 */
[----:B------:R-:W-:-:S02]  /*3d80*/  FMUL.FTZ R217, R119, R69 ;  /* 0x0000004577d97220 */ /* 0x000fc40000410000 */
[----:B------:R-:W-:Y:S01]  /*3d90*/  FMUL.FTZ R180, R146, R221 ;  /* 0x000000dd92b47220 */ /* 0x000fe20000410000 */
[----:B------:R-:W-:-:S05]  /*3da0*/  FMUL.FTZ R227, R147, R174 ;  /* 0x000000ae93e37220 */ /* 0x000fca0000410000 */
[----:B-1----:R-:W-:Y:S01]  /*3db0*/  @P1 FMUL.FTZ R128, R131, R198 ;  /* 0x000000c683801220 */ /* 0x002fe20000410000 */
[----:B0-----:R-:W-:-:S04]  /*3dc0*/  @P1 FFMA.FTZ R229, R198, R129, R229 ;  /* 0x00000081c6e51223 */ /* 0x001fc800000100e5 */
[----:B------:R-:W-:-:S05]  /*3dd0*/  @P1 MOV R198, R128 ;  /* 0x0000008000c61202 */ /* 0x000fca0000000f00 */
[----:B------:R-:W0:Y:S01]  /*3de0*/  SHFL.DOWN PT, R129, R198, 0x2, 0x1f ;  /* 0x08401f00c6817f89 */ /* 0x000e2200000e0000 */
[----:B------:R-:W-:Y:S01]  /*3df0*/  FMUL.FTZ R178, R116, R70 ;  /* 0x0000004674b27220 */ /* 0x000fe20000410000 */
[----:B------:R-:W-:Y:S02]  /*3e00*/  FMUL.FTZ R225, R148, R217 ;  /* 0x000000d994e17220 */ /* 0x000fe40000410000 */
[----:B------:R-:W1:Y:S01]  /*3e10*/  SHFL.DOWN PT, R130, R229, 0x2, 0x1f ;  /* 0x08401f00e5827f89 */ /* 0x000e6200000e0000 */
[----:B------:R-:W-:Y:S01]  /*3e20*/  FFMA.FTZ R0, R220, R180, R227 ;  /* 0x000000b4dc007223 */ /* 0x000fe200000100e3 */
[----:B------:R-:W-:Y:S01]  /*3e30*/  FMUL.FTZ R213, R135, R72 ;  /* 0x0000004887d57220 */ /* 0x000fe20000410000 */
[----:B------:R-:W-:Y:S01]  /*3e40*/  FMUL.FTZ R223, R149, R178 ;  /* 0x000000b295df7220 */ /* 0x000fe20000410000 */
[----:B------:R-:W-:Y:S01]  /*3e50*/  ISETP.GT.U32.AND P1, PT, R13, 0x1d, PT ;  /* 0x0000001d0d00780c */ /* 0x000fe20003f24070 */
[----:B------:R-:W-:Y:S01]  /*3e60*/  FFMA.FTZ R128, R232, R0, R225 ;  /* 0x00000000e8807223 */ /* 0x000fe200000100e1 */
        /* <DEDUP_REMOVED lines=10> */
[C---:B0-----:R-:W-:Y:S01]  /*3f10*/  @!P1 FMUL.FTZ R129, R198.reuse, R129 ;  /* 0x00000081c6819220 */ /* 0x041fe20000410000 */
[----:B------:R-:W-:Y:S01]  /*3f20*/  FMUL.FTZ R215, R153, R212 ;  /* 0x000000d499d77220 */ /* 0x000fe20000410000 */
[----:B------:R-:W-:Y:S01]  /*3f30*/  FFMA.FTZ R128, R249, R128, R176 ;  /* 0x00000080f9807223 */ /* 0x000fe200000100b0 */
[----:B-1----:R-:W-:-:S02]  /*3f40*/  @!P1 FFMA.FTZ R229, R198, R130, R229 ;  /* 0x00000082c6e59223 */ /* 0x002fc400000100e5 */
[----:B------:R-:W-:Y:S01]  /*3f50*/  @!P1 MOV R198, R129 ;  /* 0x0000008100c69202 */ /* 0x000fe20000000f00 */
        /* <DEDUP_REMOVED lines=32> */
[----:B------:R-:W1:Y:S01]  /*4160*/  SHFL.DOWN PT, R187, R229, 0x4, 0x1f ;  /* 0x08801f00e5bb7f89 */ /* 0x000e6200000e0000 */
[----:B------:R-:W-:-:S02]  /*4170*/  FMUL.FTZ R128, R224, R129 ;  /* 0x00000081e0807220 */ /* 0x000fc40000410000 */
[----:B------:R-:W-:Y:S01]  /*4180*/  FFMA.FTZ R175, R166, R175, R203 ;  /* 0x000000afa6af7223 */ /* 0x000fe200000100cb */
[----:B------:R-:W-:Y:S01]  /*4190*/  ISETP.GT.U32.AND P1, PT, R13, 0x1b, PT ;  /* 0x0000001b0d00780c */ /* 0x000fe20003f24070 */
[----:B------:R-:W-:-:S03]  /*41a0*/  FMUL.FTZ R129, R243, R128 ;  /* 0x00000080f3817220 */ /* 0x000fc60000410000 */
[----:B------:R-:W3:Y:S01]  /*41b0*/  SHFL.UP PT, R183, R175, 0x1, RZ ;  /* 0x04200000afb77989 */ /* 0x000ee200000e00ff */
[----:B------:R-:W-:-:S04]  /*41c0*/  FMUL.FTZ R128, R226, R129 ;  /* 0x00000081e2807220 */ /* 0x000fc80000410000 */
[----:B------:R-:W-:-:S04]  /*41d0*/  FMUL.FTZ R129, R245, R128 ;  /* 0x00000080f5817220 */ /* 0x000fc80000410000 */
[----:B------:R-:W-:Y:S01]  /*41e0*/  FMUL.FTZ R129, R172, R129 ;  /* 0x00000081ac817220 */ /* 0x000fe20000410000 */
[----:B0-----:R-:W-:-:S03]  /*41f0*/  @!P1 FMUL.FTZ R128, R198, R179 ;  /* 0x000000b3c6809220 */ /* 0x001fc60000410000 */
[----:B------:R-:W-:Y:S01]  /*4200*/  FMUL.FTZ R129, R168, R129 ;  /* 0x00000081a8817220 */ /* 0x000fe20000410000 */
[----:B-1----:R-:W-:Y:S01]  /*4210*/  @!P1 FFMA.FTZ R229, R198, R187, R229 ;  /* 0x000000bbc6e59223 */ /* 0x002fe200000100e5 */
[----:B------:R-:W-:Y:S02]  /*4220*/  @!P1 MOV R198, R128 ;  /* 0x0000008000c69202 */ /* 0x000fe40000000f00 */
[----:B------:R-:W-:Y:S01]  /*4230*/  FMUL.FTZ R200, R166, R129 ;  /* 0x00000081a6c87220 */ /* 0x000fe20000410000 */
[----:B------:R-:W-:Y:S01]  /*4240*/  UISETP.GE.AND UP0, UPT, UR8, UR43, UPT ;  /* 0x0000002b0800728c */ /* 0x000fe2000bf06270 */
[----:B------:R-:W-:Y:S01]  /*4250*/  ISETP.GE.AND P3, PT, R31, 0x1, PT ;  /* 0x000000011f00780c */ /* 0x000fe20003f66270 */
[----:B------:R-:W0:Y:S01]  /*4260*/  SHFL.DOWN PT, R231, R198, 0x8, 0x1f ;  /* 0x09001f00c6e77f89 */ /* 0x000e2200000e0000 */
[----:B---3--:R-:W-:-:S03]  /*4270*/  FFMA.FTZ R128, R200, R183, R175 ;  /* 0x000000b7c8807223 */ /* 0x008fc600000100af */
[----:B------:R-:W1:Y:S01]  /*4280*/  SHFL.UP PT, R179, R200, 0x1, RZ ;  /* 0x04200000c8b37989 */ /* 0x000e6200000e00ff */
[----:B------:R-:W-:-:S03]  /*4290*/  PLOP3.LUT P1, PT, PT, PT, UP0, 0x80, 0x8 ;  /* 0x000000000008781c */ /* 0x000fc60003f2f008 */
[----:B------:R-:W3:Y:S01]  /*42a0*/  SHFL.DOWN PT, R204, R229, 0x8, 0x1f ;  /* 0x09001f00e5cc7f89 */ /* 0x000ee200000e0000 */
[----:B------:R-:W-:Y:S02]  /*42b0*/  FSEL R175, R175, R128, !P3 ;  /* 0x00000080afaf7208 */ /* 0x000fe40005800000 */
[----:B------:R-:W-:Y:S02]  /*42c0*/  ISETP.NE.OR P1, PT, R8, RZ, P1 ;  /* 0x000000ff0800720c */ /* 0x000fe40000f25670 */
[----:B------:R-:W-:Y:S01]  /*42d0*/  ISETP.GT.U32.AND P4, PT, R13, 0x17, PT ;  /* 0x000000170d00780c */ /* 0x000fe20003f84070 */
[----:B------:R-:W4:Y:S01]  /*42e0*/  SHFL.UP PT, R183, R175, 0x2, RZ ;  /* 0x04400000afb77989 */ /* 0x000f2200000e00ff */
[----:B------:R-:W-:Y:S01]  /*42f0*/  HFMA2 R128, -RZ, RZ, 1.875, 0 ;  /* 0x3f800000ff807431 */ /* 0x000fe200000001ff */
[----:B------:R-:W-:-:S08]  /*4300*/  MOV R129, RZ ;  /* 0x000000ff00817202 */ /* 0x000fd00000000f00 */
[----:B------:R-:W-:Y:S02]  /*4310*/  @!P1 LEA R187, R110, UR28, 0x3 ;  /* 0x0000001c6ebb9c11 */ /* 0x000fe4000f8e18ff */
[----:B0-----:R-:W-:Y:S01]  /*4320*/  @!P4 FMUL.FTZ R202, R198, R231 ;  /* 0x000000e7c6cac220 */ /* 0x001fe20000410000 */
[----:B-1----:R-:W-:Y:S02]  /*4330*/  @P3 FMUL.FTZ R200, R200, R179 ;  /* 0x000000b3c8c83220 */ /* 0x002fe40000410000 */
[----:B------:R-:W-:Y:S01]  /*4340*/  @!P1 LDS.64 R128, [R187+0x2378] ;  /* 0x00237800bb809984 */ /* 0x000fe20000000a00 */
[----:B---3--:R-:W-:Y:S01]  /*4350*/  @!P4 FFMA.FTZ R229, R198, R204, R229 ;  /* 0x000000ccc6e5c223 */ /* 0x008fe200000100e5 */
[----:B------:R-:W-:Y:S02]  /*4360*/  @!P4 MOV R198, R202 ;  /* 0x000000ca00c6c202 */ /* 0x000fe40000000f00 */
[----:B------:R-:W0:Y:S01]  /*4370*/  SHFL.UP PT, R179, R200, 0x2, RZ ;  /* 0x04400000c8b37989 */ /* 0x000e2200000e00ff */
[----:B------:R-:W-:-:S03]  /*4380*/  ISETP.GE.AND P1, PT, R31, 0x2, PT ;  /* 0x000000021f00780c */ /* 0x000fc60003f26270 */
[----:B------:R-:W1:Y:S01]  /*4390*/  SHFL.DOWN PT, R231, R198, 0x10, 0x1f ;  /* 0x0a001f00c6e77f89 */ /* 0x000e6200000e0000 */
[----:B----4-:R-:W-:-:S03]  /*43a0*/  FFMA.FTZ R202, R200, R183, R175 ;  /* 0x000000b7c8ca7223 */ /* 0x010fc600000100af */
[----:B------:R-:W3:Y:S02]  /*43b0*/  SHFL.DOWN PT, R204, R229, 0x10, 0x1f ;  /* 0x0a001f00e5cc7f89 */ /* 0x000ee400000e0000 */
[----:B------:R-:W-:Y:S02]  /*43c0*/  FSEL R175, R175, R202, !P1 ;  /* 0x000000caafaf7208 */ /* 0x000fe40004800000 */
[----:B------:R-:W-:-:S03]  /*43d0*/  ISETP.GT.U32.AND P3, PT, R13, 0xf, PT ;  /* 0x0000000f0d00780c */ /* 0x000fc60003f64070 */
[----:B------:R-:W4:Y:S01]  /*43e0*/  SHFL.UP PT, R183, R175, 0x4, RZ ;  /* 0x04800000afb77989 */ /* 0x000f2200000e00ff */
[----:B0-----:R-:W-:-:S09]  /*43f0*/  @P1 FMUL.FTZ R200, R200, R179 ;  /* 0x000000b3c8c81220 */ /* 0x001fd20000410000 */
[C---:B-1----:R-:W-:Y:S01]  /*4400*/  @!P3 FMUL.FTZ R187, R198.reuse, R231 ;  /* 0x000000e7c6bbb220 */ /* 0x042fe20000410000 */
[----:B------:R-:W0:Y:S01]  /*4410*/  SHFL.UP PT, R179, R200, 0x4, RZ ;  /* 0x04800000c8b37989 */ /* 0x000e2200000e00ff */
[----:B---3--:R-:W-:-:S03]  /*4420*/  @!P3 FFMA.FTZ R229, R198, R204, R229 ;  /* 0x000000ccc6e5b223 */ /* 0x008fc600000100e5 */
[----:B------:R-:W-:Y:S01]  /*4430*/  @!P3 MOV R198, R187 ;  /* 0x000000bb00c6b202 */ /* 0x000fe20000000f00 */
[----:B------:R-:W-:Y:S01]  /*4440*/  SHFL.IDX PT, R206, R129, RZ, 0x1f ;  /* 0x00001fff81ce7589 */ /* 0x000fe200000e0000 */
[----:B------:R-:W-:-:S03]  /*4450*/  ISETP.GE.AND P1, PT, R31, 0x4, PT ;  /* 0x000000041f00780c */ /* 0x000fc60003f26270 */
[----:B------:R-:W-:Y:S01]  /*4460*/  SHFL.DOWN PT, R204, R229, 0x1, 0x1f ;  /* 0x08201f00e5cc7f89 */ /* 0x000fe200000e0000 */
[----:B----4-:R-:W-:-:S03]  /*4470*/  FFMA.FTZ R202, R200, R183, R175 ;  /* 0x000000b7c8ca7223 */ /* 0x010fc600000100af */
[----:B------:R-:W1:Y:S02]  /*4480*/  SHFL.DOWN PT, R187, R198, 0x1, 0x1f ;  /* 0x08201f00c6bb7f89 */ /* 0x000e6400000e0000 */
[----:B------:R-:W-:Y:S02]  /*4490*/  FSEL R175, R175, R202, !P1 ;  /* 0x000000caafaf7208 */ /* 0x000fe40004800000 */
[----:B------:R-:W-:-:S03]  /*44a0*/  ISETP.NE.AND P3, PT, R8, 0x1f, PT ;  /* 0x0000001f0800780c */ /* 0x000fc60003f65270 */
[----:B------:R-:W3:Y:S01]  /*44b0*/  SHFL.UP PT, R183, R175, 0x8, RZ ;  /* 0x05000000afb77989 */ /* 0x000ee200000e00ff */
[----:B0-----:R-:W-:-:S05]  /*44c0*/  @P1 FMUL.FTZ R200, R200, R179 ;  /* 0x000000b3c8c81220 */ /* 0x001fca0000410000 */
[----:B------:R-:W0:Y:S01]  /*44d0*/  SHFL.UP PT, R179, R200, 0x8, RZ ;  /* 0x05000000c8b37989 */ /* 0x000e2200000e00ff */
[----:B------:R-:W-:-:S03]  /*44e0*/  ISETP.GE.AND P1, PT, R31, 0x8, PT ;  /* 0x000000081f00780c */ /* 0x000fc60003f26270 */
[----:B-1----:R-:W-:-:S04]  /*44f0*/  @P3 FFMA.FTZ R206, R187, R206, R204 ;  /* 0x000000cebbce3223 */ /* 0x002fc800000100cc */
[----:B------:R-:W-:-:S04]  /*4500*/  FFMA.FTZ R163, R206, R171, R163 ;  /* 0x000000abcea37223 */ /* 0x000fc800000100a3 */
[----:B------:R-:W-:Y:S01]  /*4510*/  FFMA.FTZ R165, R166, R163, R165 ;  /* 0x000000a3a6a57223 */ /* 0x000fe200000100a5 */
[----:B---3--:R-:W-:-:S03]  /*4520*/  FFMA.FTZ R202, R200, R183, R175 ;  /* 0x000000b7c8ca7223 */ /* 0x008fc600000100af */
[----:B------:R-:W-:Y:S02]  /*4530*/  FFMA.FTZ R167, R168, R165, R167 ;  /* 0x000000a5a8a77223 */ /* 0x000fe400000100a7 */
[----:B------:R-:W-:Y:S02]  /*4540*/  FSEL R231, R175, R202, !P1 ;  /* 0x000000caafe77208 */ /* 0x000fe40004800000 */
[----:B------:R-:W-:Y:S01]  /*4550*/  FFMA.FTZ R169, R172, R167, R169 ;  /* 0x000000a7aca97223 */ /* 0x000fe200000100a9 */
[----:B0-----:R-:W-:Y:S02]  /*4560*/  @P1 FMUL.FTZ R200, R200, R179 ;  /* 0x000000b3c8c81220 */ /* 0x001fe40000410000 */
[----:B------:R-:W0:Y:S01]  /*4570*/  SHFL.UP PT, R187, R231, 0x10, RZ ;  /* 0x06000000e7bb7989 */ /* 0x000e2200000e00ff */
[----:B------:R-:W-:-:S03]  /*4580*/  FFMA.FTZ R171, R245, R169, R196 ;  /* 0x000000a9f5ab7223 */ /* 0x000fc600000100c4 */
[----:B------:R-:W1:Y:S01]  /*4590*/  SHFL.UP PT, R233, R200, 0x10, RZ ;  /* 0x06000000c8e97989 */ /* 0x000e6200000e00ff */
[----:B------:R-:W-:-:S04]  /*45a0*/  FFMA.FTZ R173, R226, R171, R173 ;  /* 0x000000abe2ad7223 */ /* 0x000fc800000100ad */
[----:B------:R-:W-:-:S04]  /*45b0*/  FFMA.FTZ R175, R243, R173, R192 ;  /* 0x000000adf3af7223 */ /* 0x000fc800000100c0 */
[----:B------:R-:W-:Y:S01]  /*45c0*/  FFMA.FTZ R177, R224, R175, R177 ;  /* 0x000000afe0b17223 */ /* 0x000fe200000100b1 */
[----:B------:R-:W-:-:S03]  /*45d0*/  ISETP.GE.AND P1, PT, R31, 0x10, PT ;  /* 0x000000101f00780c */ /* 0x000fc60003f26270 */
[----:B------:R-:W-:-:S04]  /*45e0*/  FFMA.FTZ R179, R247, R177, R190 ;  /* 0x000000b1f7b37223 */ /* 0x000fc800000100be */
[----:B------:R-:W-:-:S04]  /*45f0*/  FFMA.FTZ R181, R230, R179, R181 ;  /* 0x000000b3e6b57223 */ /* 0x000fc800000100b5 */
[----:B------:R-:W-:Y:S01]  /*4600*/  FFMA.FTZ R183, R249, R181, R188 ;  /* 0x000000b5f9b77223 */ /* 0x000fe200000100bc */
[C---:B0-----:R-:W-:Y:S01]  /*4610*/  FFMA.FTZ R188, R200.reuse, R187, R231 ;  /* 0x000000bbc8bc7223 */ /* 0x041fe200000100e7 */
[----:B-1----:R-:W-:-:S04]  /*4620*/  @P1 FMUL.FTZ R200, R200, R233 ;  /* 0x000000e9c8c81220 */ /* 0x002fc80000410000 */
[----:B------:R-:W-:Y:S01]  /*4630*/  FSEL R188, R231, R188, !P1 ;  /* 0x000000bce7bc7208 */ /* 0x000fe20004800000 */
[----:B--2---:R-:W-:Y:S04]  /*4640*/  SHFL.IDX PT, R194, R194, RZ, 0x1f ;  /* 0x00001fffc2c27589 */ /* 0x004fe800000e0000 */
[----:B------:R-:W-:Y:S04]  /*4650*/  SHFL.UP PT, R200, R200, 0x1, RZ ;  /* 0x04200000c8c87989 */ /* 0x000fe800000e00ff */
[----:B------:R-:W0:Y:S01]  /*4660*/  SHFL.UP PT, R237, R188, 0x1, RZ ;  /* 0x04200000bced7989 */ /* 0x000e2200000e00ff */
[----:B------:R-:W-:-:S04]  /*4670*/  FFMA.FTZ R185, R228, R183, R185 ;  /* 0x000000b7e4b97223 */ /* 0x000fc800000100b9 */
[----:B------:R-:W-:Y:S01]  /*4680*/  FFMA.FTZ R187, R251, R185, R132 ;  /* 0x000000b9fbbb7223 */ /* 0x000fe20000010084 */
[----:B------:R-:W-:Y:S04]  /*4690*/  SHFL.IDX PT, R229, R229, RZ, 0x1f ;  /* 0x00001fffe5e57589 */ /* 0x000fe800000e0000 */
[----:B------:R-:W1:Y:S01]  /*46a0*/  SHFL.IDX PT, R198, R198, RZ, 0x1f ;  /* 0x00001fffc6c67589 */ /* 0x000e6200000e0000 */
[----:B------:R-:W-:-:S04]  /*46b0*/  FFMA.FTZ R189, R234, R187, R189 ;  /* 0x000000bbeabd7223 */ /* 0x000fc800000100bd */
[----:B------:R-:W-:Y:S01]  /*46c0*/  FFMA.FTZ R191, R232, R189, R191 ;  /* 0x000000bde8bf7223 */ /* 0x000fe200000100bf */
[----:B------:R-:W-:Y:S01]  /*46d0*/  ISETP.NE.AND P1, PT, R8, RZ, PT ;  /* 0x000000ff0800720c */ /* 0x000fe20003f25270 */
[----:B0-----:R-:W-:Y:S02]  /*46e0*/  @P2 FFMA.FTZ R194, R200, R194, R237 ;  /* 0x000000c2c8c22223 */ /* 0x001fe400000100ed */
[----:B------:R-:W-:Y:S02]  /*46f0*/  FFMA.FTZ R193, R220, R191, R193 ;  /* 0x000000bfdcc17223 */ /* 0x000fe400000100c1 */
[----:B------:R-:W-:-:S04]  /*4700*/  FFMA.FTZ R211, R211, R194, R180 ;  /* 0x000000c2d3d37223 */ /* 0x000fc800000100b4 */
[----:B------:R-:W-:-:S04]  /*4710*/  FFMA.FTZ R220, R220, R211, R227 ;  /* 0x000000d3dcdc7223 */ /* 0x000fc800000100e3 */
[----:B------:R-:W-:-:S04]  /*4720*/  FFMA.FTZ R232, R232, R220, R225 ;  /* 0x000000dce8e87223 */ /* 0x000fc800000100e1 */
[----:B------:R-:W-:Y:S01]  /*4730*/  FFMA.FTZ R234, R234, R232, R223 ;  /* 0x000000e8eaea7223 */ /* 0x000fe200000100df */
[----:B------:R-:W-:Y:S01]  /*4740*/  FMUL.FTZ R235, R117, R193 ;  /* 0x000000c175eb7220 */ /* 0x000fe20000410000 */
[----:B------:R-:W-:Y:S02]  /*4750*/  IMAD.SHL.U32 R231, R8, 0x10, RZ ;  /* 0x0000001008e77824 */ /* 0x000fe400078e00ff */
[C---:B-1----:R-:W-:Y:S01]  /*4760*/  FFMA.FTZ R129, R198.reuse, R129, R229 ;  /* 0x00000081c6817223 */ /* 0x042fe200000100e5 */
[----:B------:R-:W-:Y:S01]  /*4770*/  FFMA.FTZ R251, R251, R234, R0 ;  /* 0x000000eafbfb7223 */ /* 0x000fe20000010000 */
[----:B------:R-:W-:Y:S01]  /*4780*/  FMUL.FTZ R128, R198, R128 ;  /* 0x00000080c6807220 */ /* 0x000fe20000410000 */
[----:B------:R-:W-:Y:S01]  /*4790*/  @!P1 LEA R202, R110, UR28, 0x3 ;  /* 0x0000001c6eca9c11 */ /* 0x000fe2000f8e18ff */
[----:B------:R-:W-:Y:S01]  /*47a0*/  FFMA.FTZ R0, R146, -R221, R211 ;  /* 0x800000dd92007223 */ /* 0x000fe200000100d3 */
[----:B------:R-:W-:Y:S01]  /*47b0*/  FMUL.FTZ R239, R66, R235 ;  /* 0x000000eb42ef7220 */ /* 0x000fe20000410000 */
[----:B------:R-:W-:Y:S01]  /*47c0*/  FFMA.FTZ R228, R228, R251, R219 ;  /* 0x000000fbe4e47223 */ /* 0x000fe200000100db */
[----:B------:R-:W-:Y:S01]  /*47d0*/  FMUL.FTZ R192, R114, R191 ;  /* 0x000000bf72c07220 */ /* 0x000fe20000410000 */
[----:B------:R-:W-:Y:S01]  /*47e0*/  FFMA.FTZ R174, R147, -R174, R220 ;  /* 0x800000ae93ae7223 */ /* 0x000fe200000100dc */
[----:B------:R-:W-:Y:S01]  /*47f0*/  FFMA.FTZ R235, R0, R235, RZ ;  /* 0x000000eb00eb7223 */ /* 0x000fe200000100ff */
[----:B------:R-:W-:Y:S01]  /*4800*/  LEA.HI R132, R8, R231, RZ, 0x1f ;  /* 0x000000e708847211 */ /* 0x000fe200078ff8ff */
[----:B------:R0:W-:Y:S01]  /*4810*/  @!P1 STS.64 [R202+0x2378], R128 ;  /* 0x00237880ca009388 */ /* 0x0001e20000000a00 */
[----:B------:R-:W-:Y:S01]  /*4820*/  FFMA.FTZ R249, R249, R228, R176 ;  /* 0x000000e4f9f97223 */ /* 0x000fe200000100b0 */
[----:B------:R-:W-:Y:S01]  /*4830*/  FMUL.FTZ R190, R119, R189 ;  /* 0x000000bd77be7220 */ /* 0x000fe20000410000 */
[----:B------:R-:W-:Y:S01]  /*4840*/  FFMA.FTZ R235, R174, R192, R235 ;  /* 0x000000c0aeeb7223 */ /* 0x000fe200000100eb */
[----:B------:R-:W-:Y:S01]  /*4850*/  FFMA.FTZ R176, R148, -R217, R232 ;  /* 0x800000d994b07223 */ /* 0x000fe200000100e8 */
[----:B------:R-:W-:Y:S01]  /*4860*/  LEA R132, R132, UR28, 0x2 ;  /* 0x0000001c84847c11 */ /* 0x000fe2000f8e10ff */
[----:B------:R-:W-:Y:S01]  /*4870*/  FMUL.FTZ R233, R116, R187 ;  /* 0x000000bb74e97220 */ /* 0x000fe20000410000 */
[----:B0-----:R-:W-:Y:S01]  /*4880*/  FMUL.FTZ R129, R139, R177 ;  /* 0x000000b18b817220 */ /* 0x001fe20000410000 */
[----:B------:R-:W-:Y:S01]  /*4890*/  FFMA.FTZ R235, R176, R190, R235 ;  /* 0x000000beb0eb7223 */ /* 0x000fe200000100eb */
[----:B------:R-:W-:-:S02]  /*48a0*/  FFMA.FTZ R178, R149, -R178, R234 ;  /* 0x800000b295b27223 */ /* 0x000fc400000100ea */
[----:B------:R-:W-:Y:S01]  /*48b0*/  FMUL.FTZ R180, R78, R129 ;  /* 0x000000814eb47220 */ /* 0x000fe20000410000 */
[----:B------:R-:W-:Y:S01]  /*48c0*/  STS [R132+0x840], R239 ;  /* 0x000840ef84007388 */ /* 0x000fe20000000800 */
[----:B------:R-:W-:Y:S01]  /*48d0*/  FMUL.FTZ R241, R65, R192 ;  /* 0x000000c041f17220 */ /* 0x000fe20000410000 */
[----:B------:R-:W-:Y:S01]  /*48e0*/  FMUL.FTZ R229, R135, R185 ;  /* 0x000000b987e57220 */ /* 0x000fe20000410000 */
[----:B------:R-:W-:Y:S01]  /*48f0*/  FFMA.FTZ R235, R178, R233, R235 ;  /* 0x000000e9b2eb7223 */ /* 0x000fe200000100eb */
[----:B------:R0:W-:Y:S01]  /*4900*/  STS [R14+0x20], R180 ;  /* 0x000020b40e007388 */ /* 0x0001e20000000800 */
[----:B------:R-:W-:Y:S01]  /*4910*/  FMUL.FTZ R188, R118, R183 ;  /* 0x000000b776bc7220 */ /* 0x000fe20000410000 */
[----:B------:R-:W-:Y:S01]  /*4920*/  FMUL.FTZ R227, R137, R181 ;  /* 0x000000b589e37220 */ /* 0x000fe20000410000 */
[----:B------:R-:W-:Y:S01]  /*4930*/  FMUL.FTZ R128, R134, R179 ;  /* 0x000000b386807220 */ /* 0x000fe20000410000 */
[----:B------:R-:W-:Y:S01]  /*4940*/  FMUL.FTZ R218, R136, R175 ;  /* 0x000000af88da7220 */ /* 0x000fe20000410000 */
[----:B------:R-:W-:Y:S01]  /*4950*/  FMUL.FTZ R246, R141, R173 ;  /* 0x000000ad8df67220 */ /* 0x000fe20000410000 */
[----:B------:R-:W-:Y:S01]  /*4960*/  FMUL.FTZ R244, R138, R171 ;  /* 0x000000ab8af47220 */ /* 0x000fe20000410000 */
[----:B------:R-:W-:Y:S01]  /*4970*/  FMUL.FTZ R242, R143, R169 ;  /* 0x000000a98ff27220 */ /* 0x000fe20000410000 */
[----:B------:R-:W-:Y:S01]  /*4980*/  LEA.HI R222, R231, R231, RZ, 0x1b ;  /* 0x000000e7e7de7211 */ /* 0x000fe200078fd8ff */
[----:B0-----:R-:W-:Y:S01]  /*4990*/  FFMA.FTZ R180, R150, -R213, R251 ;  /* 0x800000d596b47223 */ /* 0x001fe200000100fb */
[----:B------:R-:W-:Y:S01]  /*49a0*/  FMUL.FTZ R240, R140, R167 ;  /* 0x000000a78cf07220 */ /* 0x000fe20000410000 */
[----:B------:R-:W-:Y:S01]  /*49b0*/  FFMA.FTZ R230, R230, R249, R215 ;  /* 0x000000f9e6e67223 */ /* 0x000fe200000100d7 */
[----:B------:R-:W-:Y:S01]  /*49c0*/  FMUL.FTZ R238, R145, R165 ;  /* 0x000000a591ee7220 */ /* 0x000fe20000410000 */
[----:B------:R-:W-:Y:S01]  /*49d0*/  FMUL.FTZ R236, R142, R163 ;  /* 0x000000a38eec7220 */ /* 0x000fe20000410000 */
[----:B------:R0:W-:Y:S01]  /*49e0*/  STS [R14+0x4], R241 ;  /* 0x000004f10e007388 */ /* 0x0001e20000000800 */
[----:B------:R-:W-:Y:S01]  /*49f0*/  FFMA.FTZ R235, R180, R229, R235 ;  /* 0x000000e5b4eb7223 */ /* 0x000fe200000100eb */
[----:B------:R-:W-:Y:S01]  /*4a00*/  FFMA.FTZ R182, R151, -R182, R228 ;  /* 0x800000b697b67223 */ /* 0x000fe200000100e4 */
        /* <DEDUP_REMOVED lines=10> */
[----:B------:R-:W-:Y:S01]  /*4ab0*/  LEA R222, R222, UR28, 0x2 ;  /* 0x0000001cdede7c11 */ /* 0x000fe2000f8e10ff */
[----:B------:R-:W-:Y:S01]  /*4ac0*/  FMUL.FTZ R219, R85, R240 ;  /* 0x000000f055db7220 */ /* 0x000fe20000410000 */
[----:B------:R-:W-:Y:S01]  /*4ad0*/  FFMA.FTZ R247, R247, R230, R184 ;  /* 0x000000e6f7f77223 */ /* 0x000fe200000100b8 */
[----:B------:R-:W-:Y:S01]  /*4ae0*/  FMUL.FTZ R213, R86, R238 ;  /* 0x000000ee56d57220 */ /* 0x000fe20000410000 */
[----:B------:R-:W-:Y:S01]  /*4af0*/  FMUL.FTZ R215, R88, R236 ;  /* 0x000000ec58d77220 */ /* 0x000fe20000410000 */
[----:B------:R-:W-:Y:S01]  /*4b00*/  FFMA.FTZ R235, R182, R188, R235 ;  /* 0x000000bcb6eb7223 */ /* 0x000fe200000100eb */
[----:B------:R-:W-:Y:S01]  /*4b10*/  FFMA.FTZ R184, R152, -R207, R249 ;  /* 0x800000cf98b87223 */ /* 0x000fe200000100f9 */
[----:B------:R-:W-:Y:S01]  /*4b20*/  STS [R14+0x8], R196 ;  /* 0x000008c40e007388 */ /* 0x000fe20000000800 */
[----:B------:R-:W-:-:S03]  /*4b30*/  FFMA.FTZ R212, R153, -R212, R230 ;  /* 0x800000d499d47223 */ /* 0x000fc600000100e6 */
[----:B------:R-:W-:Y:S01]  /*4b40*/  STS [R14+0xc], R237 ;  /* 0x00000ced0e007388 */ /* 0x000fe20000000800 */
[----:B------:R-:W-:-:S03]  /*4b50*/  FFMA.FTZ R214, R184, R227, R235 ;  /* 0x000000e3b8d67223 */ /* 0x000fc600000100eb */
[----:B------:R-:W-:Y:S04]  /*4b60*/  STS [R14+0x10], R198 ;  /* 0x000010c60e007388 */ /* 0x000fe80000000800 */
        /* <DEDUP_REMOVED lines=8> */
[----:B------:R0:W-:Y:S04]  /*4bf0*/  STS [R14+0x38], R213 ;  /* 0x000038d50e007388 */ /* 0x0001e80000000800 */
[----:B------:R1:W-:Y:S01]  /*4c00*/  STS [R14+0x3c], R215 ;  /* 0x00003cd70e007388 */ /* 0x0003e20000000800 */
[----:B------:R-:W-:Y:S01]  /*4c10*/  FFMA.FTZ R128, R212, R128, R214 ;  /* 0x00000080d4807223 */ /* 0x000fe200000100d6 */
[----:B------:R-:W-:Y:S01]  /*4c20*/  FFMA.FTZ R224, R224, R247, R209 ;  /* 0x000000f7e0e07223 */ /* 0x000fe200000100d1 */
[----:B------:R-:W-:Y:S01]  /*4c30*/  FFMA.FTZ R214, R154, -R133, R247 ;  /* 0x800000859ad67223 */ /* 0x000fe200000100f7 */
[----:B------:R-:W-:-:S02]  /*4c40*/  IADD3 R207, PT, PT, R8, 0x20, RZ ;  /* 0x0000002008cf7810 */ /* 0x000fc40007ffe0ff */
[----:B------:R-:W-:Y:S01]  /*4c50*/  FFMA.FTZ R216, R155, -R216, R224 ;  /* 0x800000d89bd87223 */ /* 0x000fe200000100e0 */
[----:B------:R-:W-:Y:S01]  /*4c60*/  FFMA.FTZ R129, R214, R129, R128 ;  /* 0x00000081d6817223 */ /* 0x000fe20000010080 */
[C---:B------:R-:W-:Y:S01]  /*4c70*/  IADD3 R209, PT, PT, R8.reuse, 0x40, RZ ;  /* 0x0000004008d17810 */ /* 0x040fe20007ffe0ff */
[C---:B0-----:R-:W-:Y:S01]  /*4c80*/  VIADD R213, R8.reuse, 0x100 ;  /* 0x0000010008d57836 */ /* 0x041fe20000000000 */
[----:B------:R-:W-:Y:S01]  /*4c90*/  IADD3 R217, PT, PT, R8, 0x60, RZ ;  /* 0x0000006008d97810 */ /* 0x000fe20007ffe0ff */
[----:B------:R-:W-:Y:S01]  /*4ca0*/  FFMA.FTZ R218, R216, R218, R129 ;  /* 0x000000dad8da7223 */ /* 0x000fe20000010081 */
[C---:B------:R-:W-:Y:S02]  /*4cb0*/  IADD3 R219, PT, PT, R8.reuse, 0x80, RZ ;  /* 0x0000008008db7810 */ /* 0x040fe40007ffe0ff */
[C---:B------:R-:W-:Y:S02]  /*4cc0*/  IADD3 R221, PT, PT, R8.reuse, 0xa0, RZ ;  /* 0x000000a008dd7810 */ /* 0x040fe40007ffe0ff */
[----:B------:R-:W-:-:S02]  /*4cd0*/  IADD3 R223, PT, PT, R8, 0xc0, RZ ;  /* 0x000000c008df7810 */ /* 0x000fc40007ffe0ff */
[C---:B------:R-:W-:Y:S02]  /*4ce0*/  IADD3 R225, PT, PT, R8.reuse, 0xe0, RZ ;  /* 0x000000e008e17810 */ /* 0x040fe40007ffe0ff */
[C---:B-1----:R-:W-:Y:S02]  /*4cf0*/  IADD3 R215, PT, PT, R8.reuse, 0x120, RZ ;  /* 0x0000012008d77810 */ /* 0x042fe40007ffe0ff */
[C---:B------:R-:W-:Y:S02]  /*4d00*/  IADD3 R227, PT, PT, R8.reuse, 0x140, RZ ;  /* 0x0000014008e37810 */ /* 0x040fe40007ffe0ff */
[C---:B------:R-:W-:Y:S02]  /*4d10*/  IADD3 R229, PT, PT, R8.reuse, 0x160, RZ ;  /* 0x0000016008e57810 */ /* 0x040fe40007ffe0ff */
[C---:B------:R-:W-:Y:S02]  /*4d20*/  IADD3 R231, PT, PT, R8.reuse, 0x180, RZ ;  /* 0x0000018008e77810 */ /* 0x040fe40007ffe0ff */
[----:B------:R-:W-:-:S02]  /*4d30*/  IADD3 R233, PT, PT, R8, 0x1a0, RZ ;  /* 0x000001a008e97810 */ /* 0x000fc40007ffe0ff */
[C---:B------:R-:W-:Y:S02]  /*4d40*/  IADD3 R235, PT, PT, R8.reuse, 0x1c0, RZ ;  /* 0x000001c008eb7810 */ /* 0x040fe40007ffe0ff */
[----:B------:R-:W-:Y:S01]  /*4d50*/  IADD3 R237, PT, PT, R8, 0x1e0, RZ ;  /* 0x000001e008ed7810 */ /* 0x000fe20007ffe0ff */
[----:B------:R-:W-:Y:S01]  /*4d60*/  FFMA.FTZ R243, R243, R224, R186 ;  /* 0x000000e0f3f37223 */ /* 0x000fe200000100ba */
[----:B------:R-:W-:Y:S01]  /*4d70*/  HFMA2 R129, -RZ, RZ, 0, 0 ;  /* 0x00000000ff817431 */ /* 0x000fe200000001ff */
        /* <DEDUP_REMOVED lines=14> */
[----:B------:R-:W-:Y:S01]  /*4e60*/  LEA.HI R210, R237, R8, RZ, 0x1b ;  /* 0x00000008edd27211 */ /* 0x000fe200078fd8ff */
[----:B------:R-:W-:Y:S01]  /*4e70*/  FFMA.FTZ R226, R226, R243, R131 ;  /* 0x000000f3e2e27223 */ /* 0x000fe20000010083 */
[----:B------:R-:W-:Y:S01]  /*4e80*/  LEA R186, R186, UR28, 0x2 ;  /* 0x0000001cbaba7c11 */ /* 0x000fe2000f8e10ff */
[----:B------:R-:W-:Y:S01]  /*4e90*/  BAR.SYNC.DEFER_BLOCKING 0x0 ;  /* 0x0000000000007b1d */ /* 0x000fe20000010000 */
[----:B------:R-:W-:Y:S01]  /*4ea0*/  LEA R188, R188, UR28, 0x2 ;  /* 0x0000001cbcbc7c11 */ /* 0x000fe2000f8e10ff */
[----:B------:R-:W-:Y:S01]  /*4eb0*/  IMAD.MOV.U32 R128, RZ, RZ, R8 ;  /* 0x000000ffff807224 */ /* 0x000fe200078e0008 */
[----:B------:R-:W-:Y:S01]  /*4ec0*/  LEA R190, R190, UR28, 0x2 ;  /* 0x0000001cbebe7c11 */ /* 0x000fe2000f8e10ff */
[----:B------:R-:W-:Y:S01]  /*4ed0*/  FMUL.FTZ R248, R68, R211 ;  /* 0x000000d344f87220 */ /* 0x000fe20000410000 */
        /* <DEDUP_REMOVED lines=12> */
[----:B------:R-:W-:Y:S01]  /*4fa0*/  FFMA.FTZ R245, R245, R226, R130 ;  /* 0x000000e2f5f57223 */ /* 0x000fe20000010082 */
[----:B------:R-:W-:Y:S01]  /*4fb0*/  IMAD.WIDE.U32 R130, R120, UR23, R128 ;  /* 0x0000001778827c25 */ /* 0x000fe2000f8e0080 */
[----:B------:R-:W0:Y:S04]  /*4fc0*/  LDS R211, [R15] ;  /* 0x000000000fd37984 */ /* 0x000e280000000800 */
[----:B------:R-:W1:Y:S01]  /*4fd0*/  LDS R213, [R186+0x8c0] ;  /* 0x0008c000bad57984 */ /* 0x000e620000000800 */
[----:B------:R-:W-:-:S03]  /*4fe0*/  IMAD R131, R121, UR23, R131 ;  /* 0x0000001779837c24 */ /* 0x000fc6000f8e0283 */
        /* <DEDUP_REMOVED lines=14> */
[----:B------:R5:W-:Y:S01]  /*50d0*/  STS [R132+0x1080], R248 ;  /* 0x001080f884007388 */ /* 0x000be20000000800 */
[----:B------:R-:W-:Y:S01]  /*50e0*/  IMAD.WIDE.U32 R130, R4, UR32, R130 ;  /* 0x0000002004827c25 */ /* 0x000fe2000f8e0082 */
[----:B-----5:R-:W-:-:S03]  /*50f0*/  SHF.R.S32.HI R132, RZ, 0x1f, R4 ;  /* 0x0000001fff847819 */ /* 0x020fc60000011404 */
[----:B------:R-:W-:-:S04]  /*5100*/  IMAD.WIDE.U32 R128, R122, UR23, R128 ;  /* 0x000000177a807c25 */ /* 0x000fc8000f8e0080 */
[----:B------:R-:W-:Y:S01]  /*5110*/  IMAD R133, R132, UR32, RZ ;  /* 0x0000002084857c24 */ /* 0x000fe2000f8e02ff */
[----:B------:R-:W-:Y:S01]  /*5120*/  IADD3 R130, P2, PT, R130, UR18, RZ ;  /* 0x0000001282827c10 */ /* 0x000fe2000ff5e0ff */
[----:B------:R-:W-:Y:S02]  /*5130*/  IMAD R129, R123, UR23, R129 ;  /* 0x000000177b817c24 */ /* 0x000fe4000f8e0281 */
[C---:B------:R-:W-:Y:S02]  /*5140*/  IMAD R133, R4.reuse, UR33, R133 ;  /* 0x0000002104857c24 */ /* 0x040fe4000f8e0285 */
[----:B------:R-:W-:-:S03]  /*5150*/  IMAD.WIDE.U32 R128, R4, UR34, R128 ;  /* 0x0000002204807c25 */ /* 0x000fc6000f8e0080 */
[----:B------:R-:W-:Y:S01]  /*5160*/  IADD3.X R131, PT, PT, R131, R133, RZ, P2, !PT ;  /* 0x0000008583837210 */ /* 0x000fe200017fe4ff */
[----:B------:R-:W-:Y:S01]  /*5170*/  IMAD R133, R132, UR34, RZ ;  /* 0x0000002284857c24 */ /* 0x000fe2000f8e02ff */
[----:B------:R-:W-:-:S03]  /*5180*/  IADD3 R132, P2, PT, R128, UR18, RZ ;  /* 0x0000001280847c10 */ /* 0x000fc6000ff5e0ff */
[----:B------:R-:W-:Y:S02]  /*5190*/  IMAD R133, R4, UR35, R133 ;  /* 0x0000002304857c24 */ /* 0x000fe4000f8e0285 */
[----:B------:R-:W-:-:S03]  /*51a0*/  IMAD.WIDE.U32 R130, R110, R124, R130 ;  /* 0x0000007c6e827225 */ /* 0x000fc600078e0082 */
[----:B------:R-:W-:Y:S01]  /*51b0*/  IADD3.X R133, PT, PT, R129, R133, RZ, P2, !PT ;  /* 0x0000008581857210 */ /* 0x000fe200017fe4ff */
[----:B------:R-:W-:Y:S01]  /*51c0*/  IMAD R129, R110, R125, R131 ;  /* 0x0000007d6e817224 */ /* 0x000fe200078e0283 */
[----:B------:R-:W-:Y:S01]  /*51d0*/  LEA R128, P2, R130, UR38, 0x2 ;  /* 0x0000002682807c11 */ /* 0x000fe2000f8410ff */
[----:B------:R-:W-:-:S03]  /*51e0*/  IMAD.WIDE.U32 R132, R110, UR36, R132 ;  /* 0x000000246e847c25 */ /* 0x000fc6000f8e0084 */
[----:B------:R-:W-:Y:S01]  /*51f0*/  LEA.HI.X R129, R130, UR39, R129, 0x2, P2 ;  /* 0x0000002782817c11 */ /* 0x000fe200090f1481 */
[----:B------:R-:W-:Y:S01]  /*5200*/  IMAD R131, R110, UR37, R133 ;  /* 0x000000256e837c24 */ /* 0x000fe2000f8e0285 */
[----:B------:R-:W-:Y:S01]  /*5210*/  LEA R130, P2, R132, UR40, 0x2 ;  /* 0x0000002884827c11 */ /* 0x000fe2000f8410ff */
[----:B------:R-:W-:Y:S01]  /*5220*/  FFMA.FTZ R172, R172, R245, R199 ;  /* 0x000000f5acac7223 */ /* 0x000fe200000100c7 */
[----:B------:R-:W-:Y:S01]  /*5230*/  UMOV UR16, UR19 ;  /* 0x0000001300107c82 */ /* 0x000fe20008000000 */
[----:B------:R-:W-:Y:S01]  /*5240*/  FFMA.FTZ R197, R156, -R197, R243 ;  /* 0x800000c59cc57223 */ /* 0x000fe200000100f3 */
[----:B------:R-:W-:Y:S01]  /*5250*/  LEA.HI.X R131, R132, UR41, R131, 0x2, P2 ;  /* 0x0000002984837c11 */ /* 0x000fe200090f1483 */
[----:B------:R-:W-:Y:S01]  /*5260*/  FFMA.FTZ R168, R168, R172, R201 ;  /* 0x000000aca8a87223 */ /* 0x000fe200000100c9 */
[----:B------:R-:W-:Y:S01]  /*5270*/  MOV R132, UR16 ;  /* 0x0000001000847c02 */ /* 0x000fe20008000f00 */
[----:B------:R-:W-:Y:S01]  /*5280*/  FFMA.FTZ R218, R197, R246, R218 ;  /* 0x000000f6c5da7223 */ /* 0x000fe200000100da */
[----:B------:R-:W-:Y:S01]  /*5290*/  FFMA.FTZ R133, R157, -R162, R226 ;  /* 0x800000a29d857223 */ /* 0x000fe200000100e2 */
[----:B------:R-:W-:Y:S01]  /*52a0*/  FFMA.FTZ R166, R166, R168, R203 ;  /* 0x000000a8a6a67223 */ /* 0x000fe200000100cb */
[----:B------:R-:W-:Y:S01]  /*52b0*/  IADD3 R132, PT, PT, R132, -UR18, -R8 ;  /* 0x8000001284847c10 */ /* 0x000fe2000fffe808 */
[----:B------:R-:W-:Y:S01]  /*52c0*/  FMUL.FTZ R203, R67, R220 ;  /* 0x000000dc43cb7220 */ /* 0x000fe20000410000 */
[----:B------:R-:W-:Y:S01]  /*52d0*/  FFMA.FTZ R218, R133, R244, R218 ;  /* 0x000000f485da7223 */ /* 0x000fe200000100da */
[----:B------:R-:W-:Y:S01]  /*52e0*/  FFMA.FTZ R195, R158, -R195, R245 ;  /* 0x800000c39ec37223 */ /* 0x000fe200000100f5 */
[----:B------:R-:W-:Y:S01]  /*52f0*/  FMUL.FTZ R249, R83, R249 ;  /* 0x000000f953f97220 */ /* 0x000fe20000410000 */
[----:B------:R-:W-:Y:S01]  /*5300*/  FMUL.FTZ R251, R77, R251 ;  /* 0x000000fb4dfb7220 */ /* 0x000fe20000410000 */
[----:B------:R-:W-:Y:S01]  /*5310*/  FMUL.FTZ R247, R89, R247 ;  /* 0x000000f759f77220 */ /* 0x000fe20000410000 */
[----:B------:R-:W-:Y:S01]  /*5320*/  ISETP.GE.AND P2, PT, R132, 0x1, PT ;  /* 0x000000018400780c */ /* 0x000fe20003f46270 */
[----:B------:R-:W-:Y:S01]  /*5330*/  FFMA.FTZ R218, R195, R242, R218 ;  /* 0x000000f2c3da7223 */ /* 0x000fe200000100da */
[----:B------:R-:W-:Y:S01]  /*5340*/  FFMA.FTZ R199, R159, -R164, R172 ;  /* 0x800000a49fc77223 */ /* 0x000fe200000100ac */
[----:B------:R5:W-:Y:S01]  /*5350*/  STS [R14+0x844], R203 ;  /* 0x000844cb0e007388 */ /* 0x000be20000000800 */
[----:B------:R-:W-:Y:S01]  /*5360*/  FMUL.FTZ R232, R71, R232 ;  /* 0x000000e847e87220 */ /* 0x000fe20000410000 */
[----:B------:R-:W-:Y:S01]  /*5370*/  FMUL.FTZ R234, R75, R234 ;  /* 0x000000ea4bea7220 */ /* 0x000fe20000410000 */
[----:B------:R-:W-:Y:S01]  /*5380*/  FMUL.FTZ R228, R80, R228 ;  /* 0x000000e450e47220 */ /* 0x000fe20000410000 */
[----:B------:R-:W-:Y:S01]  /*5390*/  FMUL.FTZ R230, R87, R230 ;  /* 0x000000e657e67220 */ /* 0x000fe20000410000 */
[----:B------:R1:W-:Y:S01]  /*53a0*/  STS [R14+0x858], R249 ;  /* 0x000858f90e007388 */ /* 0x0003e20000000800 */
[----:B------:R-:W-:Y:S01]  /*53b0*/  FMUL.FTZ R243, R91, R243 ;  /* 0x000000f35bf37220 */ /* 0x000fe20000410000 */
[----:B------:R-:W-:Y:S01]  /*53c0*/  FMUL.FTZ R226, R93, R226 ;  /* 0x000000e25de27220 */ /* 0x000fe20000410000 */
[----:B------:R-:W-:Y:S01]  /*53d0*/  FMUL.FTZ R245, R95, R245 ;  /* 0x000000f55ff57220 */ /* 0x000fe20000410000 */
[----:B------:R2:W-:Y:S01]  /*53e0*/  STS [R14+0x850], R251 ;  /* 0x000850fb0e007388 */ /* 0x0005e20000000800 */
[----:B-----5:R-:W-:Y:S01]  /*53f0*/  FMUL.FTZ R203, R90, R224 ;  /* 0x000000e05acb7220 */ /* 0x020fe20000410000 */
[----:B------:R-:W-:-:S02]  /*5400*/  FFMA.FTZ R218, R199, R240, R218 ;  /* 0x000000f0c7da7223 */ /* 0x000fc400000100da */
[----:B------:R5:W-:Y:S01]  /*5410*/  STS [R14+0x860], R247 ;  /* 0x000860f70e007388 */ /* 0x000be20000000800 */
[----:B-1----:R-:W-:Y:S01]  /*5420*/  FMUL.FTZ R249, R92, R172 ;  /* 0x000000ac5cf97220 */ /* 0x002fe20000410000 */
[----:B------:R-:W-:Y:S01]  /*5430*/  FFMA.FTZ R205, R160, -R205, R168 ;  /* 0x800000cda0cd7223 */ /* 0x000fe200000100a8 */
[----:B--2---:R-:W-:Y:S01]  /*5440*/  FMUL.FTZ R251, R97, R168 ;  /* 0x000000a861fb7220 */ /* 0x004fe20000410000 */
[----:B------:R1:W-:Y:S01]  /*5450*/  STS [R14+0x848], R232 ;  /* 0x000848e80e007388 */ /* 0x0003e20000000800 */
[----:B-----5:R-:W-:-:S03]  /*5460*/  FMUL.FTZ R247, R99, R166 ;  /* 0x000000a663f77220 */ /* 0x020fc60000410000 */
[----:B------:R1:W-:Y:S01]  /*5470*/  STS [R14+0x84c], R234 ;  /* 0x00084cea0e007388 */ /* 0x0003e20000000800 */
[----:B------:R-:W-:Y:S01]  /*5480*/  FFMA.FTZ R218, R205, R238, R218 ;  /* 0x000000eecdda7223 */ /* 0x000fe200000100da */
[----:B------:R-:W-:Y:S02]  /*5490*/  FFMA.FTZ R201, R161, -R170, R166 ;  /* 0x800000aaa1c97223 */ /* 0x000fe400000100a6 */
[----:B------:R1:W-:Y:S01]  /*54a0*/  STS [R14+0x854], R228 ;  /* 0x000854e40e007388 */ /* 0x0003e20000000800 */
[----:B------:R-:W-:Y:S03]  /*54b0*/  BSSY.RECONVERGENT B0, `(.L_x_7259) ;  /* 0x0000012000007945 */ /* 0x000fe60003800200 */
        /* <DEDUP_REMOVED lines=8> */
[----:B------:R-:W-:Y:S01]  /*5540*/  FFMA.FTZ R236, R201, R236, R218 ;  /* 0x000000ecc9ec7223 */ /* 0x000fe200000100da */
[----:B------:R-:W-:Y:S01]  /*5550*/  BAR.SYNC.DEFER_BLOCKING 0x0 ;  /* 0x0000000000007b1d */ /* 0x000fe20000010000 */
[----:B------:R-:W-:-:S02]  /*5560*/  ISETP.GE.AND P3, PT, R132, 0x21, PT ;  /* 0x000000218400780c */ /* 0x000fc40003f66270 */
[C---:B------:R-:W-:Y:S02]  /*5570*/  ISETP.GE.AND P4, PT, R132.reuse, 0x41, PT ;  /* 0x000000418400780c */ /* 0x040fe40003f86270 */
[----:B------:R-:W-:Y:S01]  /*5580*/  ISETP.GE.AND P6, PT, R132, 0x61, PT ;  /* 0x000000618400780c */ /* 0x000fe20003fc6270 */
[----:B0--34-:R-:W-:-:S12]  /*5590*/  @!P2 BRA `(.L_x_7260) ;  /* 0x00000000000ca947 */ /* 0x019fd80003800000 */
[----:B-1----:R-:W0:Y:S04]  /*55a0*/  LDS R203, [R15+0x840] ;  /* 0x000840000fcb7984 */ /* 0x002e280000000800 */
[----:B------:R2:W-:Y:S04]  /*55b0*/  REDG.E.ADD.F32.FTZ.RN.STRONG.GPU desc[UR20][R128.64], R211 ;  /* 0x000000d3800079a6 */ /* 0x0005e8000c12f314 */
[----:B0-----:R2:W-:Y:S02]  /*55c0*/  REDG.E.ADD.F32.FTZ.RN.STRONG.GPU desc[UR20][R130.64], R203 ;  /* 0x000000cb820079a6 */ /* 0x0015e4000c12f314 */
.L_x_7260:
[----:B------:R-:W-:Y:S05]  /*55d0*/  BSYNC.RECONVERGENT B0 ;  /* 0x0000000000007941 */ /* 0x000fea0003800200 */
.L_x_7259:
[----:B-12---:R0:W1:Y:S01]  /*55e0*/  LDS R203, [R186+0x1100] ;  /* 0x00110000bacb7984 */ /* 0x0060620000000800 */
[----:B------:R-:W-:Y:S04]  /*55f0*/  BSSY.RECONVERGENT B0, `(.L_x_7261) ;  /* 0x0000004000007945 */ /* 0x000fe80003800200 */
[----:B------:R-:W-:Y:S05]  /*5600*/  @!P3 BRA `(.L_x_7262) ;  /* 0x000000000008b947 */ /* 0x000fea0003800000 */
[----:B------:R2:W-:Y:S04]  /*5610*/  REDG.E.ADD.F32.FTZ.RN.STRONG.GPU desc[UR20][R128.64+0x80], R213 ;  /* 0x000080d5800079a6 */ /* 0x0005e8000c12f314 */
[----:B-1----:R2:W-:Y:S02]  /*5620*/  REDG.E.ADD.F32.FTZ.RN.STRONG.GPU desc[UR20][R130.64+0x80], R203 ;  /* 0x000080cb820079a6 */ /* 0x0025e4000c12f314 */
.L_x_7262:
[----:B------:R-:W-:Y:S05]  /*5630*/  BSYNC.RECONVERGENT B0 ;  /* 0x0000000000007941 */ /* 0x000fea0003800200 */
.L_x_7261:
[----:B-12---:R1:W2:Y:S01]  /*5640*/  LDS R203, [R188+0x1180] ;  /* 0x00118000bccb7984 */ /* 0x0062a20000000800 */
[----:B------:R-:W-:Y:S04]  /*5650*/  BSSY.RECONVERGENT B0, `(.L_x_7263) ;  /* 0x0000004000007945 */ /* 0x000fe80003800200 */
[----:B------:R-:W-:Y:S05]  /*5660*/  @!P4 BRA `(.L_x_7264) ;  /* 0x000000000008c947 */ /* 0x000fea0003800000 */
[----:B------:R3:W-:Y:S04]  /*5670*/  REDG.E.ADD.F32.FTZ.RN.STRONG.GPU desc[UR20][R128.64+0x100], R215 ;  /* 0x000100d7800079a6 */ /* 0x0007e8000c12f314 */
[----:B--2---:R3:W-:Y:S02]  /*5680*/  REDG.E.ADD.F32.FTZ.RN.STRONG.GPU desc[UR20][R130.64+0x100], R203 ;  /* 0x000100cb820079a6 */ /* 0x0047e4000c12f314 */
.L_x_7264:
[----:B------:R-:W-:Y:S05]  /*5690*/  BSYNC.RECONVERGENT B0 ;  /* 0x0000000000007941 */ /* 0x000fea0003800200 */
.L_x_7263:
[----:B--23--:R2:W3:Y:S01]  /*56a0*/  LDS R203, [R190+0x1200] ;  /* 0x00120000becb7984 */ /* 0x00c4e20000000800 */
[----:B------:R-:W-:Y:S01]  /*56b0*/  BSSY.RECONVERGENT B0, `(.L_x_7265) ;  /* 0x0000008000007945 */ /* 0x000fe20003800200 */
[C---:B------:R-:W-:Y:S02]  /*56c0*/  ISETP.GE.AND P2, PT, R132.reuse, 0x81, PT ;  /* 0x000000818400780c */ /* 0x040fe40003f46270 */
[C---:B------:R-:W-:Y:S02]  /*56d0*/  ISETP.GE.AND P4, PT, R132.reuse, 0xa1, PT ;  /* 0x000000a18400780c */ /* 0x040fe40003f86270 */
[C---:B------:R-:W-:Y:S02]  /*56e0*/  ISETP.GE.AND P5, PT, R132.reuse, 0xc1, PT ;  /* 0x000000c18400780c */ /* 0x040fe40003fa6270 */
[----:B------:R-:W-:Y:S01]  /*56f0*/  ISETP.GE.AND P3, PT, R132, 0xe1, PT ;  /* 0x000000e18400780c */ /* 0x000fe20003f66270 */
[----:B------:R-:W-:-:S12]  /*5700*/  @!P6 BRA `(.L_x_7266) ;  /* 0x000000000008e947 */ /* 0x000fd80003800000 */
[----:B------:R4:W-:Y:S04]  /*5710*/  REDG.E.ADD.F32.FTZ.RN.STRONG.GPU desc[UR20][R128.64+0x180], R217 ;  /* 0x000180d9800079a6 */ /* 0x0009e8000c12f314 */
[----:B---3--:R4:W-:Y:S02]  /*5720*/  REDG.E.ADD.F32.FTZ.RN.STRONG.GPU desc[UR20][R130.64+0x180], R203 ;  /* 0x000180cb820079a6 */ /* 0x0089e4000c12f314 */
.L_x_7266:
[----:B------:R-:W-:Y:S05]  /*5730*/  BSYNC.RECONVERGENT B0 ;  /* 0x0000000000007941 */ /* 0x000fea0003800200 */
.L_x_7265:
[----:B---34-:R3:W4:Y:S01]  /*5740*/  LDS R203, [R192+0x1280] ;  /* 0x00128000c0cb7984 */ /* 0x0187220000000800 */
[----:B------:R-:W-:Y:S04]  /*5750*/  BSSY.RECONVERGENT B0, `(.L_x_7267) ;  /* 0x0000004000007945 */ /* 0x000fe80003800200 */
[----:B------:R-:W-:Y:S05]  /*5760*/  @!P2 BRA `(.L_x_7268) ;  /* 0x000000000008a947 */ /* 0x000fea0003800000 */
[----:B------:R0:W-:Y:S04]  /*5770*/  REDG.E.ADD.F32.FTZ.RN.STRONG.GPU desc[UR20][R128.64+0x200], R219 ;  /* 0x000200db800079a6 */ /* 0x0001e8000c12f314 */
[----:B----4-:R0:W-:Y:S02]  /*5780*/  REDG.E.ADD.F32.FTZ.RN.STRONG.GPU desc[UR20][R130.64+0x200], R203 ;  /* 0x000200cb820079a6 */ /* 0x0101e4000c12f314 */
.L_x_7268:
[----:B------:R-:W-:Y:S05]  /*5790*/  BSYNC.RECONVERGENT B0 ;  /* 0x0000000000007941 */ /* 0x000fea0003800200 */
.L_x_7267:
[----:B0---4-:R0:W4:Y:S01]  /*57a0*/  LDS R203, [R194+0x1300] ;  /* 0x00130000c2cb7984 */ /* 0x0111220000000800 */
[----:B------:R-:W-:Y:S04]  /*57b0*/  BSSY.RECONVERGENT B0, `(.L_x_7269) ;  /* 0x0000004000007945 */ /* 0x000fe80003800200 */
[----:B------:R-:W-:Y:S05]  /*57c0*/  @!P4 BRA `(.L_x_7270) ;  /* 0x000000000008c947 */ /* 0x000fea0003800000 */
[----:B------:R0:W-:Y:S04]  /*57d0*/  REDG.E.ADD.F32.FTZ.RN.STRONG.GPU desc[UR20][R128.64+0x280], R221 ;  /* 0x000280dd800079a6 */ /* 0x0001e8000c12f314 */
[----:B----4-:R0:W-:Y:S02]  /*57e0*/  REDG.E.ADD.F32.FTZ.RN.STRONG.GPU desc[UR20][R130.64+0x280], R203 ;  /* 0x000280cb820079a6 */ /* 0x0101e4000c12f314 */
.L_x_7270:
[----:B------:R-:W-:Y:S05]  /*57f0*/  BSYNC.RECONVERGENT B0 ;  /* 0x0000000000007941 */ /* 0x000fea0003800200 */
.L_x_7269:
[----:B0---4-:R0:W4:Y:S01]  /*5800*/  LDS R203, [R196+0x1380] ;  /* 0x00138000c4cb7984 */ /* 0x0111220000000800 */
[----:B------:R-:W-:Y:S04]  /*5810*/  BSSY.RECONVERGENT B0, `(.L_x_7271) ;  /* 0x0000004000007945 */ /* 0x000fe80003800200 */
[----:B------:R-:W-:Y:S05]  /*5820*/  @!P5 BRA `(.L_x_7272) ;  /* 0x000000000008d947 */ /* 0x000fea0003800000 */
[----:B------:R0:W-:Y:S04]  /*5830*/  REDG.E.ADD.F32.FTZ.RN.STRONG.GPU desc[UR20][R128.64+0x300], R223 ;  /* 0x000300df800079a6 */ /* 0x0001e8000c12f314 */
[----:B----4-:R0:W-:Y:S02]  /*5840*/  REDG.E.ADD.F32.FTZ.RN.STRONG.GPU desc[UR20][R130.64+0x300], R203 ;  /* 0x000300cb820079a6 */ /* 0x0101e4000c12f314 */
.L_x_7272:
[----:B------:R-:W-:Y:S05]  /*5850*/  BSYNC.RECONVERGENT B0 ;  /* 0x0000000000007941 */ /* 0x000fea0003800200 */
.L_x_7271:
        /* <DEDUP_REMOVED lines=9> */
.L_x_7274:
[----:B------:R-:W-:Y:S05]  /*58f0*/  BSYNC.RECONVERGENT B0 ;  /* 0x0000000000007941 */ /* 0x000fea0003800200 */
.L_x_7273:
[----:B0---4-:R0:W4:Y:S01]  /*5900*/  LDS R203, [R200+0x1480] ;  /* 0x00148000c8cb7984 */ /* 0x0111220000000800 */
[----:B------:R-:W-:Y:S04]  /*5910*/  BSSY.RECONVERGENT B0, `(.L_x_7275) ;  /* 0x0000004000007945 */ /* 0x000fe80003800200 */
[----:B------:R-:W-:Y:S05]  /*5920*/  @!P4 BRA `(.L_x_7276) ;  /* 0x000000000008c947 */ /* 0x000fea0003800000 */
[----:B------:R0:W-:Y:S04]  /*5930*/  REDG.E.ADD.F32.FTZ.RN.STRONG.GPU desc[UR20][R128.64+0x400], R227 ;  /* 0x000400e3800079a6 */ /* 0x0001e8000c12f314 */
[----:B----4-:R0:W-:Y:S02]  /*5940*/  REDG.E.ADD.F32.FTZ.RN.STRONG.GPU desc[UR20][R130.64+0x400], R203 ;  /* 0x000400cb820079a6 */ /* 0x0101e4000c12f314 */
.L_x_7276:
[----:B------:R-:W-:Y:S05]  /*5950*/  BSYNC.RECONVERGENT B0 ;  /* 0x0000000000007941 */ /* 0x000fea0003800200 */
.L_x_7275:
[----:B0---4-:R0:W4:Y:S01]  /*5960*/  LDS R203, [R202+0x1500] ;  /* 0x00150000cacb7984 */ /* 0x0111220000000800 */
[----:B------:R-:W-:Y:S04]  /*5970*/  BSSY.RECONVERGENT B0, `(.L_x_7277) ;  /* 0x0000004000007945 */ /* 0x000fe80003800200 */
[----:B------:R-:W-:Y:S05]  /*5980*/  @!P5 BRA `(.L_x_7278) ;  /* 0x000000000008d947 */ /* 0x000fea0003800000 */
[----:B------:R0:W-:Y:S04]  /*5990*/  REDG.E.ADD.F32.FTZ.RN.STRONG.GPU desc[UR20][R128.64+0x480], R229 ;  /* 0x000480e5800079a6 */ /* 0x0001e8000c12f314 */
[----:B----4-:R0:W-:Y:S02]  /*59a0*/  REDG.E.ADD.F32.FTZ.RN.STRONG.GPU desc[UR20][R130.64+0x480], R203 ;  /* 0x000480cb820079a6 */ /* 0x0101e4000c12f314 */
.L_x_7278:
[----:B------:R-:W-:Y:S05]  /*59b0*/  BSYNC.RECONVERGENT B0 ;  /* 0x0000000000007941 */ /* 0x000fea0003800200 */
.L_x_7277:
[----:B0---4-:R0:W4:Y:S01]  /*59c0*/  LDS R203, [R204+0x1580] ;  /* 0x00158000cccb7984 */ /* 0x0111220000000800 */
[----:B------:R-:W-:Y:S04]  /*59d0*/  BSSY.RECONVERGENT B0, `(.L_x_7279) ;  /* 0x0000004000007945 */ /* 0x000fe80003800200 */
[----:B------:R-:W-:Y:S05]  /*59e0*/  @!P6 BRA `(.L_x_7280) ;  /* 0x000000000008e947 */ /* 0x000fea0003800000 */
[----:B------:R0:W-:Y:S04]  /*59f0*/  REDG.E.ADD.F32.FTZ.RN.STRONG.GPU desc[UR20][R128.64+0x500], R231 ;  /* 0x000500e7800079a6 */ /* 0x0001e8000c12f314 */
[----:B----4-:R0:W-:Y:S02]  /*5a00*/  REDG.E.ADD.F32.FTZ.RN.STRONG.GPU desc[UR20][R130.64+0x500], R203 ;  /* 0x000500cb820079a6 */ /* 0x0101e4000c12f314 */
.L_x_7280:
[----:B------:R-:W-:Y:S05]  /*5a10*/  BSYNC.RECONVERGENT B0 ;  /* 0x0000000000007941 */ /* 0x000fea0003800200 */
.L_x_7279:
        /* <DEDUP_REMOVED lines=9> */
.L_x_7282:
[----:B------:R-:W-:Y:S05]  /*5ab0*/  BSYNC.RECONVERGENT B0 ;  /* 0x0000000000007941 */ /* 0x000fea0003800200 */
.L_x_7281:
[----:B------:R-:W0:Y:S01]  /*5ac0*/  LDS R207, [R207+0x1680] ;  /* 0x00168000cfcf7984 */ /* 0x000e220000000800 */
[----:B------:R-:W-:Y:S04]  /*5ad0*/  BSSY.RECONVERGENT B0, `(.L_x_7283) ;  /* 0x0000004000007945 */ /* 0x000fe80003800200 */
[----:B------:R-:W-:Y:S05]  /*5ae0*/  @!P3 BRA `(.L_x_7284) ;  /* 0x000000000008b947 */ /* 0x000fea0003800000 */
[----:B------:R1:W-:Y:S04]  /*5af0*/  REDG.E.ADD.F32.FTZ.RN.STRONG.GPU desc[UR20][R128.64+0x600], R235 ;  /* 0x000600eb800079a6 */ /* 0x0003e8000c12f314 */
[----:B0-----:R1:W-:Y:S02]  /*5b00*/  REDG.E.ADD.F32.FTZ.RN.STRONG.GPU desc[UR20][R130.64+0x600], R207 ;  /* 0x000600cf820079a6 */ /* 0x0013e4000c12f314 */
.L_x_7284:
[----:B------:R-:W-:Y:S05]  /*5b10*/  BSYNC.RECONVERGENT B0 ;  /* 0x0000000000007941 */ /* 0x000fea0003800200 */
.L_x_7283:
[----:B0---4-:R0:W4:Y:S01]  /*5b20*/  LDS R203, [R208+0x1700] ;  /* 0x00170000d0cb7984 */ /* 0x0111220000000800 */
[----:B------:R-:W-:Y:S04]  /*5b30*/  BSSY.RECONVERGENT B0, `(.L_x_7285) ;  /* 0x0000004000007945 */ /* 0x000fe80003800200 */
[----:B------:R-:W-:Y:S05]  /*5b40*/  @!P4 BRA `(.L_x_7286) ;  /* 0x000000000008c947 */ /* 0x000fea0003800000 */
[----:B------:R0:W-:Y:S04]  /*5b50*/  REDG.E.ADD.F32.FTZ.RN.STRONG.GPU desc[UR20][R128.64+0x680], R237 ;  /* 0x000680ed800079a6 */ /* 0x0001e8000c12f314 */
[----:B----4-:R0:W-:Y:S02]  /*5b60*/  REDG.E.ADD.F32.FTZ.RN.STRONG.GPU desc[UR20][R130.64+0x680], R203 ;  /* 0x000680cb820079a6 */ /* 0x0101e4000c12f314 */
.L_x_7286:
[----:B------:R-:W-:Y:S05]  /*5b70*/  BSYNC.RECONVERGENT B0 ;  /* 0x0000000000007941 */ /* 0x000fea0003800200 */
.L_x_7285:
[----:B------:R-:W0:Y:S01]  /*5b80*/  LDS R209, [R209+0x1780] ;  /* 0x00178000d1d17984 */ /* 0x000e220000000800 */
[----:B------:R-:W-:Y:S04]  /*5b90*/  BSSY.RECONVERGENT B0, `(.L_x_7287) ;  /* 0x0000004000007945 */ /* 0x000fe80003800200 */
[----:B------:R-:W-:Y:S05]  /*5ba0*/  @!P5 BRA `(.L_x_7288) ;  /* 0x000000000008d947 */ /* 0x000fea0003800000 */
[----:B------:R1:W-:Y:S04]  /*5bb0*/  REDG.E.ADD.F32.FTZ.RN.STRONG.GPU desc[UR20][R128.64+0x700], R239 ;  /* 0x000700ef800079a6 */ /* 0x0003e8000c12f314 */
[----:B0-----:R1:W-:Y:S02]  /*5bc0*/  REDG.E.ADD.F32.FTZ.RN.STRONG.GPU desc[UR20][R130.64+0x700], R209 ;  /* 0x000700d1820079a6 */ /* 0x0013e4000c12f314 */
.L_x_7288:
[----:B------:R-:W-:Y:S05]  /*5bd0*/  BSYNC.RECONVERGENT B0 ;  /* 0x0000000000007941 */ /* 0x000fea0003800200 */
.L_x_7287:
[----:B0---4-:R0:W4:Y:S01]  /*5be0*/  LDS R203, [R210+0x1800] ;  /* 0x00180000d2cb7984 */ /* 0x0111220000000800 */
[----:B------:R-:W-:Y:S04]  /*5bf0*/  BSSY.RECONVERGENT B0, `(.L_x_7289) ;  /* 0x0000004000007945 */ /* 0x000fe80003800200 */
[----:B------:R-:W-:Y:S05]  /*5c00*/  @!P6 BRA `(.L_x_7290) ;  /* 0x000000000008e947 */ /* 0x000fea0003800000 */
[----:B------:R0:W-:Y:S04]  /*5c10*/  REDG.E.ADD.F32.FTZ.RN.STRONG.GPU desc[UR20][R128.64+0x780], R241 ;  /* 0x000780f1800079a6 */ /* 0x0001e8000c12f314 */
[----:B----4-:R0:W-:Y:S02]  /*5c20*/  REDG.E.ADD.F32.FTZ.RN.STRONG.GPU desc[UR20][R130.64+0x780], R203 ;  /* 0x000780cb820079a6 */ /* 0x0101e4000c12f314 */
.L_x_7290:
[----:B------:R-:W-:Y:S05]  /*5c30*/  BSYNC.RECONVERGENT B0 ;  /* 0x0000000000007941 */ /* 0x000fea0003800200 */
.L_x_7289:
[----:B01----:R-:W0:Y:S01]  /*5c40*/  SHFL.DOWN P2, R129, R236, 0x1, 0x1f ;  /* 0x08201f00ec817f89 */ /* 0x003e220000040000 */
[----:B------:R-:W-:Y:S01]  /*5c50*/  FMUL.FTZ R131, R150, R185 ;  /* 0x000000b996837220 */ /* 0x000fe20000410000 */
[----:B------:R-:W-:Y:S01]  /*5c60*/  FMUL.FTZ R130, R151, R183 ;  /* 0x000000b797827220 */ /* 0x000fe20000410000 */
[----:B----4-:R-:W-:Y:S01]  /*5c70*/  FMUL.FTZ R203, R161, R163 ;  /* 0x000000a3a1cb7220 */ /* 0x010fe20000410000 */
[----:B------:R-:W-:Y:S01]  /*5c80*/  FMUL.FTZ R183, R144, R183 ;  /* 0x000000b790b77220 */ /* 0x000fe20000410000 */
[----:B------:R-:W-:Y:S01]  /*5c90*/  FMUL.FTZ R149, R149, R187 ;  /* 0x000000bb95957220 */ /* 0x000fe20000410000 */
[----:B------:R-:W-:Y:S01]  /*5ca0*/  FMUL.FTZ R161, R158, R169 ;  /* 0x000000a99ea17220 */ /* 0x000fe20000410000 */
[----:B------:R-:W-:Y:S01]  /*5cb0*/  FMUL.FTZ R187, R144, R187 ;  /* 0x000000bb90bb7220 */ /* 0x000fe20000410000 */
[----:B------:R-:W-:Y:S01]  /*5cc0*/  ISETP.NE.AND P3, PT, R31, RZ, PT ;  /* 0x000000ff1f00720c */ /* 0x000fe20003f65270 */
        /* <DEDUP_REMOVED lines=13> */
[C---:B------:R-:W-:Y:S01]  /*5da0*/  FMUL.FTZ R170, R144.reuse, R165 ;  /* 0x000000a590aa7220 */ /* 0x040fe20000410000 */
[----:B------:R-:W-:Y:S01]  /*5db0*/  FMUL.FTZ R168, R144, R167 ;  /* 0x000000a790a87220 */ /* 0x000fe20000410000 */
[----:B0-----:R-:W-:Y:S01]  /*5dc0*/  @P2 FADD R129, R236, R129 ;  /* 0x00000081ec812221 */ /* 0x001fe20000000000 */
[C---:B------:R-:W-:Y:S01]  /*5dd0*/  FMUL.FTZ R164, R144.reuse, R169 ;  /* 0x000000a990a47220 */ /* 0x040fe20000410000 */
[C---:B------:R-:W-:Y:S01]  /*5de0*/  FMUL.FTZ R162, R144.reuse, R171 ;  /* 0x000000ab90a27220 */ /* 0x040fe20000410000 */
[C---:B------:R-:W-:Y:S01]  /*5df0*/  FMUL.FTZ R160, R144.reuse, R173 ;  /* 0x000000ad90a07220 */ /* 0x040fe20000410000 */
[C---:B------:R-:W-:Y:S01]  /*5e00*/  FMUL.FTZ R175, R144.reuse, R175 ;  /* 0x000000af90af7220 */ /* 0x040fe20000410000 */
[----:B------:R-:W0:Y:S01]  /*5e10*/  SHFL.DOWN P2, R128, R129, 0x2, 0x1f ;  /* 0x08401f0081807f89 */ /* 0x000e220000040000 */
[C---:B------:R-:W-:Y:S01]  /*5e20*/  FMUL.FTZ R177, R144.reuse, R177 ;  /* 0x000000b190b17220 */ /* 0x040fe20000410000 */
[C---:B------:R-:W-:Y:S01]  /*5e30*/  FMUL.FTZ R179, R144.reuse, R179 ;  /* 0x000000b390b37220 */ /* 0x040fe20000410000 */
[C---:B------:R-:W-:Y:S01]  /*5e40*/  FMUL.FTZ R181, R144.reuse, R181 ;  /* 0x000000b590b57220 */ /* 0x040fe20000410000 */
[----:B------:R-:W-:Y:S01]  /*5e50*/  FMUL.FTZ R189, R144, R189 ;  /* 0x000000bd90bd7220 */ /* 0x000fe20000410000 */
[-C--:B------:R-:W-:Y:S01]  /*5e60*/  FFMA.FTZ R105, R118, R130.reuse, R105 ;  /* 0x0000008276697223 */ /* 0x080fe20000010069 */
        /* <DEDUP_REMOVED lines=14> */
[-C--:B------:R-:W-:Y:S01]  /*5f50*/  FFMA.FTZ R98, R135, R131.reuse, R98 ;  /* 0x0000008387627223 */ /* 0x080fe20000010062 */
[----:B------:R-:W-:Y:S01]  /*5f60*/  FFMA.FTZ R185, R72, R131, R185 ;  /* 0x0000008348b97223 */ /* 0x000fe200000100b9 */
[----:B------:R-:W-:Y:S01]  /*5f70*/  FADD.FTZ R61, R130, R61 ;  /* 0x0000003d823d7221 */ /* 0x000fe20000010000 */
[----:B------:R-:W-:Y:S01]  /*5f80*/  FFMA.FTZ R181, R74, R153, R181 ;  /* 0x000000994ab57223 */ /* 0x000fe200000100b5 */
[----:B0-----:R-:W-:Y:S01]  /*5f90*/  @P2 FADD R128, R129, R128 ;  /* 0x0000008081802221 */ /* 0x001fe20000000000 */
[-C--:B------:R-:W-:Y:S01]  /*5fa0*/  FMUL.FTZ R129, R146, R193.reuse ;  /* 0x000000c192817220 */ /* 0x080fe20000410000 */
[----:B------:R-:W-:Y:S01]  /*5fb0*/  FMUL.FTZ R193, R144, R193 ;  /* 0x000000c190c17220 */ /* 0x000fe20000410000 */
[----:B------:R-:W-:Y:S01]  /*5fc0*/  FFMA.FTZ R132, R76, R155, R179 ;  /* 0x0000009b4c847223 */ /* 0x000fe200000100b3 */
[----:B------:R-:W-:Y:S01]  /*5fd0*/  FFMA.FTZ R177, R78, R157, R177 ;  /* 0x0000009d4eb17223 */ /* 0x000fe200000100b1 */
[----:B------:R-:W0:Y:S01]  /*5fe0*/  SHFL.DOWN P2, R207, R128, 0x4, 0x1f ;  /* 0x08801f0080cf7f89 */ /* 0x000e220000040000 */
        /* <DEDUP_REMOVED lines=30> */
[----:B------:R-:W-:Y:S01]  /*61d0*/  FADD.FTZ R54, R147, R54 ;  /* 0x0000003693367221 */ /* 0x000fe20000010000 */
[-C--:B------:R-:W-:Y:S01]  /*61e0*/  FFMA.FTZ R101, R114, R128.reuse, R101 ;  /* 0x0000008072657223 */ /* 0x080fe20000010065 */
[----:B------:R-:W-:Y:S01]  /*61f0*/  FADD.FTZ R62, R131, R62 ;  /* 0x0000003e833e7221 */ /* 0x000fe20000010000 */
[----:B------:R-:W-:Y:S01]  /*6200*/  FFMA.FTZ R174, R65, R128, R174 ;  /* 0x0000008041ae7223 */ /* 0x000fe200000100ae */
[----:B------:R-:W-:Y:S01]  /*6210*/  FADD.FTZ R53, R130, R53 ;  /* 0x0000003582357221 */ /* 0x000fe20000010000 */
[----:B------:R-:W-:Y:S01]  /*6220*/  FFMA.FTZ R106, R143, R161, R106 ;  /* 0x000000a18f6a7223 */ /* 0x000fe2000001006a */
        /* <DEDUP_REMOVED lines=10> */
[----:B0-----:R-:W-:-:S05]  /*62d0*/  @P2 FADD R150, R207, R150 ;  /* 0x00000096cf962221 */ /* 0x001fca0000000000 */
[----:B------:R-:W0:Y:S02]  /*62e0*/  SHFL.DOWN P2, R151, R150, 0x10, 0x1f ;  /* 0x0a001f0096977f89 */ /* 0x000e240000040000 */
[----:B0-----:R-:W-:-:S05]  /*62f0*/  @P2 FADD R151, R150, R151 ;  /* 0x0000009796972221 */ /* 0x001fca0000000000 */
[----:B------:R0:W-:Y:S01]  /*6300*/  @!P3 STS [UR28+0x18c4], R151 ;  /* 0x0018c497ff00b988 */ /* 0x0001e2000800081c */
[----:B------:R-:W-:Y:S06]  /*6310*/  BAR.SYNC.DEFER_BLOCKING 0x0 ;  /* 0x0000000000007b1d */ /* 0x000fec0000010000 */
[----:B------:R-:W-:Y:S05]  /*6320*/  @P1 BRA `(.L_x_7292) ;  /* 0x0000000000181947 */ /* 0x000fea0003800000 */
[----:B------:R-:W-:Y:S01]  /*6330*/  UISETP.NE.AND UP0, UPT, UR8, UR43, UPT ;  /* 0x0000002b0800728c */ /* 0x000fe2000bf05270 */
[----:B------:R-:W-:-:S05]  /*6340*/  LEA R128, R110, UR28, 0x2 ;  /* 0x0000001c6e807c11 */ /* 0x000fca000f8e10ff */
[----:B------:R-:W-:-:S13]  /*6350*/  PLOP3.LUT P1, PT, PT, PT, UP0, 0x80, 0x8 ;  /* 0x000000000008781c */ /* 0x000fda0003f2f008 */
[----:B------:R-:W0:Y:S02]  /*6360*/  @P1 LDS R0, [R128+0x2b78] ;  /* 0x002b780080001984 */ /* 0x000e240000000800 */
[----:B0-----:R-:W-:-:S05]  /*6370*/  @P1 FADD.FTZ R151, R151, R0 ;  /* 0x0000000097971221 */ /* 0x001fca0000010000 */
[----:B------:R1:W-:Y:S02]  /*6380*/  STS [R128+0x2b78], R151 ;  /* 0x002b789780007388 */ /* 0x0003e40000000800 */
.L_x_7292:
[----:B------:R-:W-:Y:S05]  /*6390*/  BSYNC.RECONVERGENT B0 ;  /* 0x0000000000007941 */ /* 0x000fea0003800200 */
.L_x_7291:
[----:B------:R-:W-:-:S04]  /*63a0*/  IADD3 R110, PT, PT, R110, 0x1, RZ ;  /* 0x000000016e6e7810 */ /* 0x000fc80007ffe0ff */
[----:B------:R-:W-:-:S13]  /*63b0*/  ISETP.GE.AND P1, PT, R110, UR44, PT ;  /* 0x0000002c6e007c0c */ /* 0x000fda000bf26270 */
[----:B------:R-:W-:Y:S05]  /*63c0*/  @!P1 BRA `(.L_x_7293) ;  /* 0xffffffc0007c9947 */ /* 0x000fea000383ffff */
.L_x_7255:
[----:B------:R-:W-:Y:S01]  /*63d0*/  BAR.SYNC.DEFER_BLOCKING 0x0 ;  /* 0x0000000000007b1d */ /* 0x000fe20000010000 */
[----:B------:R-:W-:Y:S01]  /*63e0*/  F2FP.F16.F32.PACK_AB R94, R101, R94 ;  /* 0x0000005e655e723e */ /* 0x000fe200000000ff */
[----:B------:R-:W-:Y:S01]  /*63f0*/  UIADD3 UR16, UPT, UPT, -UR18, UR16, URZ ;  /* 0x0000001012107290 */ /* 0x000fe2000fffe1ff */
[----:B------:R-:W-:Y:S01]  /*6400*/  F2FP.F16.F32.PACK_AB R96, R103, R96 ;  /* 0x000000606760723e */ /* 0x000fe200000000ff */
[----:B------:R-:W-:Y:S01]  /*6410*/  USHF.R.S32.HI UR19, URZ, 0x1f, UR18 ;  /* 0x0000001fff137899 */ /* 0x000fe20008011412 */
[----:B------:R-:W-:Y:S01]  /*6420*/  F2FP.F16.F32.PACK_AB R100, R107, R100 ;  /* 0x000000646b64723e */ /* 0x000fe200000000ff */
[----:B------:R-:W4:Y:S01]  /*6430*/  LDCU.64 UR24, c[0x0][0x4f8] ;  /* 0x00009f00ff1877ac */ /* 0x000f220008000a00 */
[----:B------:R-:W-:Y:S01]  /*6440*/  PRMT R0, R94, 0x7632, R0 ;  /* 0x000076325e007816 */ /* 0x000fe20000000000 */
[----:B------:R-:W-:Y:S01]  /*6450*/  FADD.FTZ R6, R64, R6 ;  /* 0x0000000640067221 */ /* 0x000fe20000010000 */
[----:B------:R-:W-:Y:S01]  /*6460*/  PRMT R31, R96, 0x7632, R31 ;  /* 0x00007632601f7816 */ /* 0x000fe2000000001f */
[----:B------:R-:W5:Y:S01]  /*6470*/  LDCU.64 UR26, c[0x0][0x500] ;  /* 0x0000a000ff1a77ac */ /* 0x000f620008000a00 */
[----:B------:R-:W-:-:S02]  /*6480*/  PRMT R66, R100, 0x7632, R66 ;  /* 0x0000763264427816 */ /* 0x000fc40000000042 */
[----:B------:R-:W-:Y:S01]  /*6490*/  ISETP.NE.AND P0, PT, R8, RZ, PT ;  /* 0x000000ff0800720c */ /* 0x000fe20003f05270 */
[----:B------:R-:W-:Y:S01]  /*64a0*/  UIADD3 UR10, UP0, UPT, UR10, -0x400, URZ ;  /* 0xfffffc000a0a7890 */ /* 0x000fe2000ff1e0ff */
[----:B------:R-:W-:Y:S01]  /*64b0*/  F2FP.F16.F32.PACK_AB R98, R105, R98 ;  /* 0x000000626962723e */ /* 0x000fe200000000ff */
        /* <DEDUP_REMOVED lines=13> */
[----:B------:R-:W-:Y:S01]  /*6590*/  MOV R68, UR16 ;  /* 0x0000001000447c02 */ /* 0x000fe20008000f00 */
[----:B----4-:R-:W-:-:S02]  /*65a0*/  UIMAD.WIDE.U32 UR16, UR23, UR24, UR18 ;  /* 0x00000018171072a5 */ /* 0x010fc4000f8e0012 */
[----:B------:R4:W-:Y:S01]  /*65b0*/  STS.U16 [R48+0xe], R66 ;  /* 0x00000e4230007388 */ /* 0x0009e20000000400 */
[----:B------:R-:W-:Y:S01]  /*65c0*/  UIADD3.X UR15, UPT, UPT, UR15, -0x1, URZ, UP2, !UPT ;  /* 0xffffffff0f0f7890 */ /* 0x000fe200097fe4ff */
[----:B0-----:R-:W-:Y:S01]  /*65d0*/  PRMT R0, R102, 0x7632, R0 ;  /* 0x0000763266007816 */ /* 0x001fe20000000000 */
[----:B------:R-:W-:Y:S01]  /*65e0*/  UIMAD UR17, UR23, UR25, UR17 ;  /* 0x00000019171172a4 */ /* 0x000fe2000f8e0211 */
[----:B------:R-:W-:Y:S01]  /*65f0*/  STS.U16 [R48], R94 ;  /* 0x0000005e30007388 */ /* 0x000fe20000000400 */
[----:B------:R-:W0:Y:S01]  /*6600*/  LDCU.64 UR24, c[0x0][0x550] ;  /* 0x0000aa00ff1877ac */ /* 0x000e220008000a00 */
[----:B-1----:R-:W-:Y:S02]  /*6610*/  PRMT R31, R104, 0x7632, R31 ;  /* 0x00007632681f7816 */ /* 0x002fe4000000001f */
[----:B------:R-:W-:Y:S01]  /*6620*/  STS.U16 [R48+0x4], R96 ;  /* 0x0000046030007388 */ /* 0x000fe20000000400 */
[----:B-----5:R-:W-:Y:S01]  /*6630*/  UIMAD.WIDE.U32 UR16, UR22, UR26, UR16 ;  /* 0x0000001a161072a5 */ /* 0x020fe2000f8e0010 */
[----:B----4-:R-:W-:-:S02]  /*6640*/  PRMT R66, R106, 0x7632, R66 ;  /* 0x000076326a427816 */ /* 0x010fc40000000042 */
[----:B------:R-:W-:Y:S01]  /*6650*/  STS.U16 [R48+0x8], R98 ;  /* 0x0000086230007388 */ /* 0x000fe20000000400 */
[----:B------:R-:W-:Y:S01]  /*6660*/  UIMAD UR17, UR22, UR27, UR17 ;  /* 0x0000001b161172a4 */ /* 0x000fe2000f8e0211 */
[----:B------:R-:W1:Y:S02]  /*6670*/  LDCU.64 UR26, c[0x0][0x560] ;  /* 0x0000ac00ff1a77ac */ /* 0x000e640008000a00 */
[----:B------:R-:W-:Y:S04]  /*6680*/  STS.U16 [R48+0xa], R65 ;  /* 0x00000a4130007388 */ /* 0x000fe80000000400 */
[----:B------:R-:W-:Y:S04]  /*6690*/  STS.U16 [R48+0xc], R100 ;  /* 0x00000c6430007388 */ /* 0x000fe80000000400 */
[----:B------:R-:W-:Y:S04]  /*66a0*/  STS.U16 [R48+0x10], R102 ;  /* 0x0000106630007388 */ /* 0x000fe80000000400 */
[----:B------:R4:W-:Y:S04]  /*66b0*/  STS.U16 [R48+0x12], R0 ;  /* 0x0000120030007388 */ /* 0x0009e80000000400 */
[----:B------:R-:W-:Y:S04]  /*66c0*/  STS.U16 [R48+0x14], R104 ;  /* 0x0000146830007388 */ /* 0x000fe80000000400 */
[----:B------:R-:W-:Y:S01]  /*66d0*/  STS.U16 [R48+0x16], R31 ;  /* 0x0000161f30007388 */ /* 0x000fe20000000400 */
[----:B----4-:R-:W-:-:S03]  /*66e0*/  IADD3 R0, P1, PT, R12, UR16, RZ ;  /* 0x000000100c007c10 */ /* 0x010fc6000ff3e0ff */
[----:B------:R-:W-:Y:S04]  /*66f0*/  STS.U16 [R48+0x18], R106 ;  /* 0x0000186a30007388 */ /* 0x000fe80000000400 */
[----:B------:R0:W-:Y:S04]  /*6700*/  STS.U16 [R48+0x1a], R66 ;  /* 0x00001a4230007388 */ /* 0x0001e80000000400 */
[----:B------:R-:W-:Y:S04]  /*6710*/  STS.U16 [R48+0x1c], R108 ;  /* 0x00001c6c30007388 */ /* 0x000fe80000000400 */
[----:B------:R4:W-:Y:S01]  /*6720*/  STS.U16 [R48+0x1e], R67 ;  /* 0x00001e4330007388 */ /* 0x0009e20000000400 */
[----:B------:R-:W-:-:S03]  /*6730*/  NOP ;  /* 0x0000000000007918 */ /* 0x000fc60000000000 */
[----:B------:R-:W-:Y:S01]  /*6740*/  LDS.U16 R31, [R32] ;  /* 0x00000000201f7984 */ /* 0x000fe20000000400 */
[C---:B0-----:R-:W-:Y:S02]  /*6750*/  LEA R66, P3, R0.reuse, UR24, 0x1 ;  /* 0x0000001800427c11 */ /* 0x041fe4000f8608ff */
[----:B----4-:R-:W-:Y:S01]  /*6760*/  IADD3.X R67, PT, PT, RZ, UR17, RZ, P1, !PT ;  /* 0x00000011ff437c10 */ /* 0x010fe20008ffe4ff */
[----:B------:R-:W-:Y:S01]  /*6770*/  LDS.U16 R65, [R33+0x40] ;  /* 0x0000400021417984 */ /* 0x000fe20000000400 */
[----:B------:R-:W0:Y:S02]  /*6780*/  LDCU.64 UR16, c[0x0][0x518] ;  /* 0x0000a300ff1077ac */ /* 0x000e240008000a00 */
[----:B------:R-:W-:Y:S01]  /*6790*/  LEA.HI.X R67, R0, UR25, R67, 0x1, P3 ;  /* 0x0000001900437c11 */ /* 0x000fe200098f0c43 */
[----:B------:R-:W-:Y:S01]  /*67a0*/  LDS.U16 R69, [R34+0x80] ;  /* 0x0000800022457984 */ /* 0x000fe20000000400 */
[----:B------:R-:W-:Y:S01]  /*67b0*/  F2FP.F16.F32.PACK_AB R0, R63, R64 ;  /* 0x000000403f00723e */ /* 0x000fe200000000ff */
[----:B------:R-:W4:Y:S01]  /*67c0*/  LDCU.64 UR24, c[0x0][0x520] ;  /* 0x0000a400ff1877ac */ /* 0x000f220008000a00 */
[----:B------:R-:W-:Y:S01]  /*67d0*/  FADD.FTZ R63, R6, R63 ;  /* 0x0000003f063f7221 */ /* 0x000fe20000010000 */
[----:B------:R-:W-:Y:S04]  /*67e0*/  LDS.U16 R71, [R35+0xc0] ;  /* 0x0000c00023477984 */ /* 0x000fe80000000400 */
[----:B------:R-:W-:Y:S04]  /*67f0*/  LDS.U16 R73, [R36+0x100] ;  /* 0x0001000024497984 */ /* 0x000fe80000000400 */
[----:B------:R-:W-:Y:S01]  /*6800*/  LDS.U16 R75, [R37+0x140] ;  /* 0x00014000254b7984 */ /* 0x000fe20000000400 */
[----:B0-----:R-:W-:-:S03]  /*6810*/  UIMAD.WIDE.U32 UR18, UR23, UR16, UR18 ;  /* 0x00000010171272a5 */ /* 0x001fc6000f8e0012 */
[----:B------:R-:W-:Y:S01]  /*6820*/  LDS.U16 R77, [R38+0x180] ;  /* 0x00018000264d7984 */ /* 0x000fe20000000400 */
[----:B------:R-:W-:-:S03]  /*6830*/  UIMAD UR17, UR23, UR17, UR19 ;  /* 0x00000011171172a4 */ /* 0x000fc6000f8e0213 */
[----:B------:R-:W-:Y:S01]  /*6840*/  LDS.U16 R79, [R39+0x1c0] ;  /* 0x0001c000274f7984 */ /* 0x000fe20000000400 */
[----:B------:R-:W-:-:S03]  /*6850*/  UMOV UR16, UR18 ;  /* 0x0000001200107c82 */ /* 0x000fc60008000000 */
[----:B------:R-:W-:Y:S01]  /*6860*/  LDS.U16 R81, [R40+0x200] ;  /* 0x0002000028517984 */ /* 0x000fe20000000400 */
[----:B----4-:R-:W-:-:S03]  /*6870*/  UIMAD.WIDE.U32 UR16, UR22, UR24, UR16 ;  /* 0x00000018161072a5 */ /* 0x010fc6000f8e0010 */
        /* <DEDUP_REMOVED lines=23> */
[----:B------:R-:W-:Y:S01]  /*69f0*/  @!P6 STG.E.U16 desc[UR20][R66.64+0xc0], R71 ;  /* 0x0000c0474200e986 */ /* 0x000fe2000c101514 */
[-C--:B------:R-:W-:Y:S02]  /*6a00*/  ISETP.GE.AND P6, PT, R24, R97.reuse, PT ;  /* 0x000000611800720c */ /* 0x080fe40003fc6270 */
[----:B0-----:R-:W-:Y:S01]  /*6a10*/  F2FP.F16.F32.PACK_AB R31, R61, R62 ;  /* 0x0000003e3d1f723e */ /* 0x001fe200000000ff */
[----:B------:R0:W-:Y:S01]  /*6a20*/  @!P1 STG.E.U16 desc[UR20][R66.64+0x100], R73 ;  /* 0x0001004942009986 */ /* 0x0001e2000c101514 */
[-C--:B------:R-:W-:Y:S01]  /*6a30*/  ISETP.GE.AND P1, PT, R25, R97.reuse, PT ;  /* 0x000000611900720c */ /* 0x080fe20003f26270 */
[----:B------:R-:W-:Y:S01]  /*6a40*/  FADD.FTZ R62, R63, R62 ;  /* 0x0000003e3f3e7221 */ /* 0x000fe20000010000 */
[----:B----4-:R-:W-:Y:S01]  /*6a50*/  PRMT R65, R0, 0x7610, R65 ;  /* 0x0000761000417816 */ /* 0x010fe20000000041 */
[----:B------:R-:W-:Y:S01]  /*6a60*/  @!P2 STG.E.U16 desc[UR20][R66.64+0x140], R75 ;  /* 0x0001404b4200a986 */ /* 0x000fe2000c101514 */
[-C--:B------:R-:W-:Y:S01]  /*6a70*/  ISETP.GE.AND P2, PT, R26, R97.reuse, PT ;  /* 0x000000611a00720c */ /* 0x080fe20003f46270 */
[----:B------:R-:W-:Y:S01]  /*6a80*/  FADD.FTZ R61, R62, R61 ;  /* 0x0000003d3e3d7221 */ /* 0x000fe20000010000 */
[----:B-----5:R-:W-:Y:S01]  /*6a90*/  PRMT R69, R31, 0x7610, R69 ;  /* 0x000076101f457816 */ /* 0x020fe20000000045 */
[----:B------:R-:W-:Y:S01]  /*6aa0*/  @!P3 STG.E.U16 desc[UR20][R66.64+0x180], R77 ;  /* 0x0001804d4200b986 */ /* 0x000fe2000c101514 */
[----:B------:R-:W-:-:S02]  /*6ab0*/  ISETP.GE.AND P3, PT, R29, R97, PT ;  /* 0x000000611d00720c */ /* 0x000fc40003f66270 */
[----:B------:R-:W-:Y:S01]  /*6ac0*/  PRMT R70, R31, 0x7632, R70 ;  /* 0x000076321f467816 */ /* 0x000fe20000000046 */
[----:B------:R-:W-:Y:S01]  /*6ad0*/  @!P4 STG.E.U16 desc[UR20][R66.64+0x1c0], R79 ;  /* 0x0001c04f4200c986 */ /* 0x000fe2000c101514 */
[-C--:B------:R-:W-:Y:S02]  /*6ae0*/  ISETP.GE.AND P4, PT, R28, R97.reuse, PT ;  /* 0x000000611c00720c */ /* 0x080fe40003f86270 */
[----:B------:R-:W-:Y:S01]  /*6af0*/  F2FP.F16.F32.PACK_AB R31, R55, R56 ;  /* 0x00000038371f723e */ /* 0x000fe200000000ff */
[----:B------:R-:W-:Y:S01]  /*6b00*/  @!P5 STG.E.U16 desc[UR20][R66.64+0x200], R81 ;  /* 0x000200514200d986 */ /* 0x000fe2000c101514 */
[-C--:B------:R-:W-:Y:S02]  /*6b10*/  ISETP.GE.AND P5, PT, R27, R97.reuse, PT ;  /* 0x000000611b00720c */ /* 0x080fe40003fa6270 */
[----:B0-----:R-:W-:Y:S01]  /*6b20*/  PRMT R73, R31, 0x7610, R73 ;  /* 0x000076101f497816 */ /* 0x001fe20000000049 */
[----:B------:R-:W-:Y:S01]  /*6b30*/  @!P6 STG.E.U16 desc[UR20][R66.64+0x240], R83 ;  /* 0x000240534200e986 */ /* 0x000fe2000c101514 */
[----:B------:R-:W-:-:S02]  /*6b40*/  ISETP.GE.AND P6, PT, R30, R97, PT ;  /* 0x000000611e00720c */ /* 0x000fc40003fc6270 */
[----:B------:R-:W-:Y:S01]  /*6b50*/  PRMT R74, R31, 0x7632, R74 ;  /* 0x000076321f4a7816 */ /* 0x000fe2000000004a */
[----:B------:R-:W-:Y:S01]  /*6b60*/  @!P1 STG.E.U16 desc[UR20][R66.64+0x280], R85 ;  /* 0x0002805542009986 */ /* 0x000fe2000c101514 */
[----:B------:R-:W-:-:S03]  /*6b70*/  F2FP.F16.F32.PACK_AB R31, R49, R50 ;  /* 0x00000032311f723e */ /* 0x000fc600000000ff */
[----:B------:R-:W-:Y:S04]  /*6b80*/  @!P2 STG.E.U16 desc[UR20][R66.64+0x2c0], R87 ;  /* 0x0002c0574200a986 */ /* 0x000fe8000c101514 */
[----:B------:R-:W-:Y:S04]  /*6b90*/  @!P5 STG.E.U16 desc[UR20][R66.64+0x300], R89 ;  /* 0x000300594200d986 */ /* 0x000fe8000c101514 */
[----:B------:R-:W-:Y:S04]  /*6ba0*/  @!P4 STG.E.U16 desc[UR20][R66.64+0x340], R91 ;  /* 0x0003405b4200c986 */ /* 0x000fe8000c101514 */
[----:B------:R-:W-:Y:S04]  /*6bb0*/  @!P3 STG.E.U16 desc[UR20][R66.64+0x380], R93 ;  /* 0x0003805d4200b986 */ /* 0x000fe8000c101514 */
[----:B------:R0:W-:Y:S01]  /*6bc0*/  @!P6 STG.E.U16 desc[UR20][R66.64+0x3c0], R95 ;  /* 0x0003c05f4200e986 */ /* 0x0001e2000c101514 */
[----:B------:R-:W-:Y:S01]  /*6bd0*/  BAR.SYNC.DEFER_BLOCKING 0x0 ;  /* 0x0000000000007b1d */ /* 0x000fe20000010000 */
[----:B0-----:R-:W-:-:S02]  /*6be0*/  PRMT R67, R0, 0x7632, R67 ;  /* 0x0000763200437816 */ /* 0x001fc40000000043 */
[----:B------:R-:W-:Y:S01]  /*6bf0*/  F2FP.F16.F32.PACK_AB R0, R59, R60 ;  /* 0x0000003c3b00723e */ /* 0x000fe200000000ff */
[----:B------:R-:W-:-:S03]  /*6c00*/  FADD.FTZ R60, R61, R60 ;  /* 0x0000003c3d3c7221 */ /* 0x000fc60000010000 */
[----:B------:R-:W-:Y:S01]  /*6c10*/  PRMT R71, R0, 0x7610, R71 ;  /* 0x0000761000477816 */ /* 0x000fe20000000047 */
[----:B------:R-:W-:Y:S01]  /*6c20*/  FADD.FTZ R59, R60, R59 ;  /* 0x0000003b3c3b7221 */ /* 0x000fe20000010000 */
[----:B------:R-:W-:Y:S02]  /*6c30*/  PRMT R72, R0, 0x7632, R72 ;  /* 0x0000763200487816 */ /* 0x000fe40000000048 */
[----:B------:R-:W-:Y:S01]  /*6c40*/  F2FP.F16.F32.PACK_AB R0, R57, R58 ;  /* 0x0000003a3900723e */ /* 0x000fe200000000ff */
[----:B------:R-:W-:-:S03]  /*6c50*/  FADD.FTZ R58, R59, R58 ;  /* 0x0000003a3b3a7221 */ /* 0x000fc60000010000 */
[----:B------:R-:W-:Y:S01]  /*6c60*/  PRMT R66, R0, 0x7610, R66 ;  /* 0x0000761000427816 */ /* 0x000fe20000000042 */
[----:B------:R-:W-:Y:S01]  /*6c70*/  FADD.FTZ R57, R58, R57 ;  /* 0x000000393a397221 */ /* 0x000fe20000010000 */
[----:B------:R0:W-:Y:S03]  /*6c80*/  STS.U16 [R48+0x2], R67 ;  /* 0x0000024330007388 */ /* 0x0001e60000000400 */
[----:B------:R-:W-:Y:S01]  /*6c90*/  FADD.FTZ R56, R57, R56 ;  /* 0x0000003839387221 */ /* 0x000fe20000010000 */
[----:B------:R4:W-:Y:S03]  /*6ca0*/  STS.U16 [R48], R65 ;  /* 0x0000004130007388 */ /* 0x0009e60000000400 */
[----:B------:R-:W-:Y:S01]  /*6cb0*/  FADD.FTZ R55, R56, R55 ;  /* 0x0000003738377221 */ /* 0x000fe20000010000 */
[----:B------:R5:W-:Y:S01]  /*6cc0*/  STS.U16 [R48+0x4], R69 ;  /* 0x0000044530007388 */ /* 0x000be20000000400 */
[----:B0-----:R-:W-:-:S02]  /*6cd0*/  PRMT R67, R0, 0x7632, R67 ;  /* 0x0000763200437816 */ /* 0x001fc40000000043 */
[----:B------:R-:W-:Y:S01]  /*6ce0*/  F2FP.F16.F32.PACK_AB R0, R51, R52 ;  /* 0x000000343300723e */ /* 0x000fe200000000ff */
[----:B------:R0:W-:Y:S01]  /*6cf0*/  STS.U16 [R48+0x6], R70 ;  /* 0x0000064630007388 */ /* 0x0001e20000000400 */
[----:B----4-:R-:W-:Y:S01]  /*6d00*/  F2FP.F16.F32.PACK_AB R65, R53, R54 ;  /* 0x000000363541723e */ /* 0x010fe200000000ff */
[----:B------:R-:W-:Y:S02]  /*6d10*/  FADD.FTZ R54, R55, R54 ;  /* 0x0000003637367221 */ /* 0x000fe40000010000 */
[----:B------:R4:W-:Y:S01]  /*6d20*/  STS.U16 [R48+0xa], R72 ;  /* 0x00000a4830007388 */ /* 0x0009e20000000400 */
[----:B-----5:R-:W-:Y:S01]  /*6d30*/  PRMT R69, R65, 0x7632, R69 ;  /* 0x0000763241457816 */ /* 0x020fe20000000045 */
[----:B------:R-:W-:Y:S02]  /*6d40*/  FADD.FTZ R53, R54, R53 ;  /* 0x0000003536357221 */ /* 0x000fe40000010000 */
[----:B------:R5:W-:Y:S01]  /*6d50*/  STS.U16 [R48+0xc], R66 ;  /* 0x00000c4230007388 */ /* 0x000be20000000400 */
[----:B0-----:R-:W-:Y:S01]  /*6d60*/  PRMT R70, R0, 0x7632, R70 ;  /* 0x0000763200467816 */ /* 0x001fe20000000046 */
[----:B------:R-:W-:-:S02]  /*6d70*/  FADD.FTZ R52, R53, R52 ;  /* 0x0000003435347221 */ /* 0x000fc40000010000 */
[----:B------:R-:W-:Y:S01]  /*6d80*/  STS.U16 [R48+0x8], R71 ;  /* 0x0000084730007388 */ /* 0x000fe20000000400 */
[C---:B----4-:R-:W-:Y:S01]  /*6d90*/  PRMT R72, R31.reuse, 0x7632, R72 ;  /* 0x000076321f487816 */ /* 0x050fe20000000048 */
[----:B------:R-:W-:Y:S02]  /*6da0*/  FADD.FTZ R51, R52, R51 ;  /* 0x0000003334337221 */ /* 0x000fe40000010000 */
[----:B------:R-:W-:Y:S01]  /*6db0*/  STS.U16 [R48+0xe], R67 ;  /* 0x00000e4330007388 */ /* 0x000fe20000000400 */
[----:B-----5:R-:W-:Y:S01]  /*6dc0*/  PRMT R66, R31, 0x7610, R66 ;  /* 0x000076101f427816 */ /* 0x020fe20000000042 */
[----:B------:R-:W-:Y:S02]  /*6dd0*/  FADD.FTZ R6, R51, R50 ;  /* 0x0000003233067221 */ /* 0x000fe40000010000 */
[----:B------:R-:W-:Y:S02]  /*6de0*/  STS.U16 [R48+0x10], R73 ;  /* 0x0000104930007388 */ /* 0x000fe40000000400 */
[----:B------:R-:W-:-:S02]  /*6df0*/  FADD.FTZ R6, R6, R49 ;  /* 0x0000003106067221 */ /* 0x000fc40000010000 */
[----:B------:R-:W-:Y:S04]  /*6e00*/  STS.U16 [R48+0x12], R74 ;  /* 0x0000124a30007388 */ /* 0x000fe80000000400 */
[----:B------:R-:W-:Y:S04]  /*6e10*/  STS.U16 [R48+0x14], R65 ;  /* 0x0000144130007388 */ /* 0x000fe80000000400 */
[----:B------:R-:W-:Y:S04]  /*6e20*/  STS.U16 [R48+0x16], R69 ;  /* 0x0000164530007388 */ /* 0x000fe80000000400 */
[----:B------:R0:W-:Y:S04]  /*6e30*/  STS.U16 [R48+0x18], R0 ;  /* 0x0000180030007388 */ /* 0x0001e80000000400 */
[----:B------:R-:W-:Y:S04]  /*6e40*/  STS.U16 [R48+0x1a], R70 ;  /* 0x00001a4630007388 */ /* 0x000fe80000000400 */
[----:B------:R-:W-:Y:S01]  /*6e50*/  STS.U16 [R48+0x1c], R66 ;  /* 0x00001c4230007388 */ /* 0x000fe20000000400 */
[----:B0-----:R-:W-:Y:S01]  /*6e60*/  IADD3 R0, P2, PT, R12, UR16, RZ ;  /* 0x000000100c007c10 */ /* 0x001fe2000ff5e0ff */
[----:B------:R-:W-:-:S02]  /*6e70*/  UIADD3 UR16, UPT, UPT, UR8, -0x1, URZ ;  /* 0xffffffff08107890 */ /* 0x000fc4000fffe0ff */
[----:B------:R-:W-:Y:S01]  /*6e80*/  STS.U16 [R48+0x1e], R72 ;  /* 0x00001e4830007388 */ /* 0x000fe20000000400 */
[----:B------:R-:W-:-:S03]  /*6e90*/  NOP ;  /* 0x0000000000007918 */ /* 0x000fc60000000000 */
[----:B------:R-:W-:Y:S01]  /*6ea0*/  LDS.U16 R31, [R32] ;  /* 0x00000000201f7984 */ /* 0x000fe20000000400 */
[----:B------:R-:W-:-:S03]  /*6eb0*/  UMOV UR8, UR16 ;  /* 0x0000001000087c82 */ /* 0x000fc60008000000 */
[----:B------:R0:W-:Y:S04]  /*6ec0*/  LDS.U16 R65, [R33+0x40] ;  /* 0x0000400021417984 */ /* 0x0001e80000000400 */
[----:B------:R-:W-:Y:S04]  /*6ed0*/  LDS.U16 R67, [R34+0x80] ;  /* 0x0000800022437984 */ /* 0x000fe80000000400 */
[----:B------:R-:W-:Y:S01]  /*6ee0*/  LDS.U16 R35, [R35+0xc0] ;  /* 0x0000c00023237984 */ /* 0x000fe20000000400 */
[----:B0-----:R-:W-:Y:S01]  /*6ef0*/  IMAD.X R33, RZ, RZ, UR17, P2 ;  /* 0x00000011ff217e24 */ /* 0x001fe200090e06ff */
[----:B-1----:R-:W-:-:S02]  /*6f00*/  LEA R32, P2, R0, UR26, 0x1 ;  /* 0x0000001a00207c11 */ /* 0x002fc4000f8408ff */
        /* <DEDUP_REMOVED lines=43> */
[----:B------:R-:W-:-:S03]  /*71c0*/  ISETP.GE.AND P0, PT, R24, R81, PT ;  /* 0x000000511800720c */ /* 0x000fc60003f06270 */
[----:B------:R0:W-:Y:S01]  /*71d0*/  @!P1 STG.E.U16 desc[UR20][R32.64+0xc0], R35 ;  /* 0x0000c02320009986 */ /* 0x0001e2000c101514 */
[----:B------:R-:W-:-:S09]  /*71e0*/  ISETP.GE.AND P1, PT, R25, R81, PT ;  /* 0x000000511900720c */ /* 0x000fd20003f26270 */
[----:B------:R0:W-:Y:S01]  /*71f0*/  @!P0 STG.E.U16 desc[UR20][R32.64+0x240], R41 ;  /* 0x0002402920008986 */ /* 0x0001e2000c101514 */
[----:B------:R-:W-:-:S03]  /*7200*/  IADD3 R7, P0, PT, R7, -0x400, RZ ;  /* 0xfffffc0007077810 */ /* 0x000fc60007f1e0ff */
[----:B------:R0:W-:Y:S01]  /*7210*/  @!P1 STG.E.U16 desc[UR20][R32.64+0x280], R75 ;  /* 0x0002804b20009986 */ /* 0x0001e2000c101514 */
[----:B------:R-:W-:Y:S02]  /*7220*/  IADD3 R10, P1, PT, R10, -0x400, RZ ;  /* 0xfffffc000a0a7810 */ /* 0x000fe40007f3e0ff */
[----:B------:R-:W-:Y:S02]  /*7230*/  IADD3.X R9, PT, PT, R9, -0x1, RZ, P0, !PT ;  /* 0xffffffff09097810 */ /* 0x000fe400007fe4ff */
[----:B------:R-:W-:Y:S01]  /*7240*/  IADD3.X R11, PT, PT, R11, -0x1, RZ, P1, !PT ;  /* 0xffffffff0b0b7810 */ /* 0x000fe20000ffe4ff */
[----:B------:R-:W-:Y:S08]  /*7250*/  BRA.U UP0, `(.L_x_7294) ;  /* 0xffffff9500f87547 */ /* 0x000ff0000b83ffff */
.L_x_7254:
[----:B------:R-:W1:Y:S01]  /*7260*/  LDCU.64 UR6, c[0x0][0x548] ;  /* 0x0000a900ff0677ac */ /* 0x000e620008000a00 */
[----:B------:R-:W4:Y:S01]  /*7270*/  S2R R10, SR_TID.X ;  /* 0x00000000000a7919 */ /* 0x000f220000002100 */
        /* <DEDUP_REMOVED lines=8> */
[----:B0-----:R-:W-:Y:S02]  /*7300*/  @P0 FADD R0, R0, R5 ;  /* 0x0000000500000221 */ /* 0x001fe40000000000 */
[----:B------:R-:W0:Y:S03]  /*7310*/  S2R R5, SR_TID.X ;  /* 0x0000000000057919 */ /* 0x000e260000002100 */
[----:B-----5:R-:W2:Y:S01]  /*7320*/  SHFL.DOWN P0, R3, R0, 0x2, 0x1f ;  /* 0x08401f0000037f89 */ /* 0x020ea20000000000 */
        /* <DEDUP_REMOVED lines=11> */
[----:B0-----:R-:W-:-:S04]  /*73e0*/  ISETP.NE.AND P0, PT, R5, RZ, PT ;  /* 0x000000ff0500720c */ /* 0x001fc80003f05270 */
        /* <DEDUP_REMOVED lines=8> */
.L_x_7296:
[----:B------:R-:W-:Y:S05]  /*7470*/  BSYNC.RECONVERGENT B0 ;  /* 0x0000000000007941 */ /* 0x000fea0003800200 */
.L_x_7295:
[----:B------:R-:W-:Y:S01]  /*7480*/  UISETP.NE.U32.AND UP0, UPT, UR8, URZ, UPT ;  /* 0x000000ff0800728c */ /* 0x000fe2000bf05070 */
[----:B----4-:R-:W-:-:S03]  /*7490*/  ISETP.GE.AND P0, PT, R10, UR11, PT ;  /* 0x0000000b0a007c0c */ /* 0x010fc6000bf06270 */
[----:B------:R-:W-:-:S09]  /*74a0*/  UISETP.NE.AND.EX UP0, UPT, UR9, URZ, UPT, UP0 ;  /* 0x000000ff0900728c */ /* 0x000fd2000bf05300 */
[----:B------:R-:W-:Y:S05]  /*74b0*/  BRA.U !UP0, `(.L_x_7297) ;  /* 0x0000000108707547 */ /* 0x000fea000b800000 */
[----:B------:R-:W-:Y:S06]  /*74c0*/  BAR.SYNC.DEFER_BLOCKING 0x0 ;  /* 0x0000000000007b1d */ /* 0x000fec0000010000 */
[----:B------:R-:W-:Y:S01]  /*74d0*/  BSSY.RECONVERGENT B0, `(.L_x_7297) ;  /* 0x000001a000007945 */ /* 0x000fe20003800200 */
[----:B-1---5:R-:W1:Y:S01]  /*74e0*/  SHFL.DOWN P1, R3, R6, 0x1, 0x1f ;  /* 0x08201f0006037f89 */ /* 0x022e620000020000 */
[----:B0-----:R-:W0:Y:S01]  /*74f0*/  S2R R4, SR_LANEID ;  /* 0x0000000000047919 */ /* 0x001e220000000000 */
[----:B-1----:R-:W-:Y:S02]  /*7500*/  @P1 FADD R3, R3, R6 ;  /* 0x0000000603031221 */ /* 0x002fe40000000000 */
[----:B------:R-:W1:Y:S03]  /*7510*/  S2R R6, SR_TID.X ;  /* 0x0000000000067919 */ /* 0x000e660000002100 */
[----:B------:R-:W4:Y:S01]  /*7520*/  SHFL.DOWN P1, R0, R3, 0x2, 0x1f ;  /* 0x08401f0003007f89 */ /* 0x000f220000020000 */
[----:B0-----:R-:W-:-:S13]  /*7530*/  ISETP.NE.AND P2, PT, R4, RZ, PT ;  /* 0x000000ff0400720c */ /* 0x001fda0003f45270 */
[----:B------:R-:W0:Y:S01]  /*7540*/  @!P2 S2R R4, SR_CgaCtaId ;  /* 0x000000000004a919 */ /* 0x000e220000008800 */
[----:B----4-:R-:W-:Y:S01]  /*7550*/  @P1 FADD R0, R3, R0 ;  /* 0x0000000003001221 */ /* 0x010fe20000000000 */
[----:B------:R-:W-:-:S04]  /*7560*/  @!P2 MOV R3, 0x400 ;  /* 0x000004000003a802 */ /* 0x000fc80000000f00 */
[----:B------:R-:W4:Y:S01]  /*7570*/  SHFL.DOWN P1, R5, R0, 0x4, 0x1f ;  /* 0x08801f0000057f89 */ /* 0x000f220000020000 */
[----:B0-----:R-:W-:Y:S01]  /*7580*/  @!P2 LEA R4, R4, R3, 0x18 ;  /* 0x000000030404a211 */ /* 0x001fe200078ec0ff */
[----:B----4-:R-:W-:-:S05]  /*7590*/  @P1 FADD R5, R0, R5 ;  /* 0x0000000500051221 */ /* 0x010fca0000000000 */
[----:B------:R-:W0:Y:S02]  /*75a0*/  SHFL.DOWN P1, R2, R5, 0x8, 0x1f ;  /* 0x09001f0005027f89 */ /* 0x000e240000020000 */
[----:B0-----:R-:W-:-:S05]  /*75b0*/  @P1 FADD R2, R5, R2 ;  /* 0x0000000205021221 */ /* 0x001fca0000000000 */
[----:B------:R-:W0:Y:S02]  /*75c0*/  SHFL.DOWN P1, R7, R2, 0x10, 0x1f ;  /* 0x0a001f0002077f89 */ /* 0x000e240000020000 */
[----:B0-----:R-:W-:Y:S01]  /*75d0*/  @P1 FADD R7, R2, R7 ;  /* 0x0000000702071221 */ /* 0x001fe20000000000 */
[----:B-1----:R-:W-:-:S04]  /*75e0*/  ISETP.NE.AND P1, PT, R6, RZ, PT ;  /* 0x000000ff0600720c */ /* 0x002fc80003f25270 */
        /* <DEDUP_REMOVED lines=8> */
.L_x_7298:
[----:B------:R-:W-:Y:S05]  /*7670*/  BSYNC.RECONVERGENT B0 ;  /* 0x0000000000007941 */ /* 0x000fea0003800200 */
.L_x_7297:
[----:B------:R-:W-:Y:S05]  /*7680*/  @P0 EXIT ;  /* 0x000000000000094d */ /* 0x000fea0003800000 */
[----:B------:R-:W4:Y:S01]  /*7690*/  S2UR UR8, SR_CTAID.Y ;  /* 0x00000000000879c3 */ /* 0x000f220000002600 */
[----:B------:R-:W4:Y:S01]  /*76a0*/  LDCU.64 UR6, c[0x0][0x4a8] ;  /* 0x00009500ff0677ac */ /* 0x000f220008000a00 */
[----:B------:R-:W-:Y:S01]  /*76b0*/  MOV R0, R10 ;  /* 0x0000000a00007202 */ /* 0x000fe20000000f00 */
[----:B------:R-:W1:Y:S05]  /*76c0*/  LDCU UR10, c[0x0][0x360] ;  /* 0x00006c00ff0a77ac */ /* 0x000e6a0008000800 */
[----:B------:R-:W2:Y:S01]  /*76d0*/  S2UR UR9, SR_CgaCtaId ;  /* 0x00000000000979c3 */ /* 0x000ea20000008800 */
[----:B------:R-:W1:Y:S07]  /*76e0*/  LDCU.64 UR12, c[0x0][0x530] ;  /* 0x0000a600ff0c77ac */ /* 0x000e6e0008000a00 */
[----:B0-----:R-:W0:Y:S01]  /*76f0*/  LDC.64 R8, c[0x0][0x4b0] ;  /* 0x00012c00ff087b82 */ /* 0x001e220000000a00 */
[----:B----4-:R-:W-:-:S03]  /*7700*/  UIMAD.WIDE.U32 UR4, UR8, UR6, URZ ;  /* 0x00000006080472a5 */ /* 0x010fc6000f8e00ff */
[----:B------:R-:W-:Y:S01]  /*7710*/  UMOV UR6, 0x400 ;  /* 0x0000040000067882 */ /* 0x000fe20000000000 */
[----:B------:R-:W-:Y:S02]  /*7720*/  UIMAD UR7, UR8, UR7, UR5 ;  /* 0x00000007080772a4 */ /* 0x000fe4000f8e0205 */
[----:B-12---:R-:W-:-:S12]  /*7730*/  ULEA UR9, UR9, UR6, 0x18 ;  /* 0x0000000609097291 */ /* 0x006fd8000f8ec0ff */
.L_x_7299:
[----:B------:R-:W-:Y:S01]  /*7740*/  LEA R6, R0, UR9, 0x2 ;  /* 0x0000000900067c11 */ /* 0x000fe2000f8e10ff */
[----:B------:R-:W-:Y:S01]  /*7750*/  UMOV UR6, UR4 ;  /* 0x0000000400067c82 */ /* 0x000fe20008000000 */
[----:B-----5:R-:W-:-:S03]  /*7760*/  SHF.R.S32.HI R3, RZ, 0x1f, R0 ;  /* 0x0000001fff037819 */ /* 0x020fc60000011400 */
[----:B-1----:R-:W1:Y:S02]  /*7770*/  LDS R7, [R6+0x2b78] ;  /* 0x002b780006077984 */ /* 0x002e640000000800 */
[-C--:B0-----:R-:W-:Y:S02]  /*7780*/  IMAD R4, R3, R8.reuse, RZ ;  /* 0x0000000803047224 */ /* 0x081fe400078e02ff */
[----:B------:R-:W-:-:S04]  /*7790*/  IMAD.WIDE.U32 R2, R0, R8, UR6 ;  /* 0x0000000600027e25 */ /* 0x000fc8000f8e0008 */
[----:B------:R-:W-:Y:S01]  /*77a0*/  IMAD R5, R0, R9, R4 ;  /* 0x0000000900057224 */ /* 0x000fe200078e0204 */
[----:B------:R-:W-:Y:S02]  /*77b0*/  LEA R4, P0, R2, UR12, 0x2 ;  /* 0x0000000c02047c11 */ /* 0x000fe4000f8010ff */
[----:B------:R-:W-:Y:S02]  /*77c0*/  IADD3 R0, PT, PT, R0, UR10, RZ ;  /* 0x0000000a00007c10 */ /* 0x000fe4000fffe0ff */
[----:B------:R-:W-:-:S04]  /*77d0*/  IADD3 R3, PT, PT, R3, R5, RZ ;  /* 0x0000000503037210 */ /* 0x000fc80007ffe0ff */
[----:B------:R-:W-:Y:S02]  /*77e0*/  LEA.HI.X R5, R2, UR13, R3, 0x2, P0 ;  /* 0x0000000d02057c11 */ /* 0x000fe400080f1403 */
[----:B------:R-:W-:-:S03]  /*77f0*/  ISETP.GE.AND P0, PT, R0, UR11, PT ;  /* 0x0000000b00007c0c */ /* 0x000fc6000bf06270 */
[----:B-1----:R1:W-:Y:S10]  /*7800*/  REDG.E.ADD.F32.FTZ.RN.STRONG.GPU desc[UR20][R4.64], R7 ;  /* 0x00000007040079a6 */ /* 0x0023f4000c12f314 */
[----:B------:R-:W-:Y:S05]  /*7810*/  @!P0 BRA `(.L_x_7299) ;  /* 0xfffffffc00c88947 */ /* 0x000fea000383ffff */
[----:B------:R-:W-:Y:S05]  /*7820*/  EXIT ;  /* 0x000000000000794d */ /* 0x000fea0003800000 */
.L_x_7300:
        /* <DEDUP_REMOVED lines=13> */
.L_x_10484:


//--------------------- .text._Z25selective_scan_bwd_kernelI32Selective_Scan_bwd_kernel_traitsILi32ELi16ELb0ELb1ELb1ELb0ELb1EN3c104HalfEfEEv12SSMParamsBwd --------------------------
	.section	.text._Z25selective_scan_bwd_kernelI32Selective_Scan_bwd_kernel_traitsILi32ELi16ELb0ELb1ELb1ELb0ELb1EN3c104HalfEfEEv12SSMParamsBwd,"ax",@progbits
	.align	128
        .global         _Z25selective_scan_bwd_kernelI32Selective_Scan_bwd_kernel_traitsILi32ELi16ELb0ELb1ELb1ELb0ELb1EN3c104HalfEfEEv12SSMParamsBwd
        .type           _Z25selective_scan_bwd_kernelI32Selective_Scan_bwd_kernel_traitsILi32ELi16ELb0ELb1ELb1ELb0ELb1EN3c104HalfEfEEv12SSMParamsBwd,@function
        .size           _Z25selective_scan_bwd_kernelI32Selective_Scan_bwd_kernel_traitsILi32ELi16ELb0ELb1ELb1ELb0ELb1EN3c104HalfEfEEv12SSMParamsBwd,(.L_x_10485 - _Z25selective_scan_bwd_kernelI32Selective_Scan_bwd_kernel_traitsILi32ELi16ELb0ELb1ELb1ELb0ELb1EN3c104HalfEfEEv12SSMParamsBwd)
        .other          _Z25selective_scan_bwd_kernelI32Selective_Scan_bwd_kernel_traitsILi32ELi16ELb0ELb1ELb1ELb0ELb1EN3c104HalfEfEEv12SSMParamsBwd,@"STO_CUDA_ENTRY STV_DEFAULT"
_Z25selective_scan_bwd_kernelI32Selective_Scan_bwd_kernel_traitsILi32ELi16ELb0ELb1ELb1ELb0ELb1EN3c104HalfEfEEv12SSMParamsBwd:
.text._Z25selective_scan_bwd_kernelI32Selective_Scan_bwd_kernel_traitsILi32ELi16ELb0ELb1ELb1ELb0ELb1EN3c104HalfEfEEv12SSMParamsBwd:
[----:B------:R-:W-:Y:S08]  /*0000*/  LDC R1, c[0x0][0x37c] ;  /* 0x0000df00ff017b82 */ /* 0x000ff00000000800 */
[----:B------:R-:W0:Y:S01]  /*0010*/  LDC R10, c[0x0][0x398] ;  /* 0x0000e600ff0a7b82 */ /* 0x000e220000000800 */
[----:B------:R-:W1:Y:S01]  /*0020*/  LDCU.64 UR4, c[0x0][0x458] ;  /* 0x00008b00ff0477ac */ /* 0x000e620008000a00 */
[----:B------:R-:W-:Y:S01]  /*0030*/  CS2R R2, SRZ ;  /* 0x0000000000027805 */ /* 0x000fe2000001ff00 */
[----:B------:R-:W2:Y:S05]  /*0040*/  LDCU.64 UR6, c[0x0][0x470] ;  /* 0x00008e00ff0677ac */ /* 0x000eaa0008000a00 */
[----:B------:R-:W3:Y:S01]  /*0050*/  S2UR UR32, SR_CTAID.Y ;  /* 0x00000000002079c3 */ /* 0x000ee20000002600 */
[----:B------:R-:W4:Y:S01]  /*0060*/  LDCU.128 UR12, c[0x0][0x3f0] ;  /* 0x00007e00ff0c77ac */ /* 0x000f220008000c00 */
[----:B------:R-:W4:Y:S06]  /*0070*/  LDCU.128 UR20, c[0x0][0x400] ;  /* 0x00008000ff1477ac */ /* 0x000f2c0008000c00 */
[----:B------:R-:W4:Y:S01]  /*0080*/  S2UR UR33, SR_CTAID.X ;  /* 0x00000000002179c3 */ /* 0x000f220000002500 */
[----:B------:R-:W4:Y:S01]  /*0090*/  LDCU.64 UR26, c[0x0][0x358] ;  /* 0x00006b00ff1a77ac */ /* 0x000f220008000a00 */
        /* <DEDUP_REMOVED lines=8> */
[----:B------:R-:W-:Y:S01]  /*0120*/  PLOP3.LUT P0, PT, PT, PT, UP0, 0x80, 0x8 ;  /* 0x000000000008781c */ /* 0x000fe20003f0f008 */
[----:B------:R-:W2:Y:S02]  /*0130*/  LDCU.64 UR16, c[0x0][0x498] ;  /* 0x00009300ff1077ac */ /* 0x000ea40008000a00 */
[----:B------:R-:W-:Y:S01]  /*0140*/  PLOP3.LUT P1, PT, PT, PT, UP1, 0x80, 0x8 ;  /* 0x000000000008781c */ /* 0x000fe20003f2f018 */
[----:B------:R-:W0:Y:S01]  /*0150*/  LDC.64 R14, c[0x0][0x448] ;  /* 0x00011200ff0e7b82 */ /* 0x000e220000000a00 */
[----:B---3--:R-:W-:-:S03]  /*0160*/  @UP0 ULEA UR4, UP2, UR32, UR4, 0x2 ;  /* 0x0000000420040291 */ /* 0x008fc6000f8410ff */
[----:B------:R-:W-:Y:S02]  /*0170*/  @UP1 ULEA UR6, UP3, UR32, UR6, 0x2 ;  /* 0x0000000620061291 */ /* 0x000fe4000f8610ff */
[----:B------:R-:W-:Y:S01]  /*0180*/  @UP0 ULEA.HI.X UR5, UR32, UR5, URZ, 0x2, UP2 ;  /* 0x0000000520050291 */ /* 0x000fe200090f14ff */
[----:B-1----:R-:W1:Y:S01]  /*0190*/  MUFU.RCP R0, R0 ;  /* 0x0000000000007308 */ /* 0x002e620000001000 */
[----:B------:R-:W-:Y:S01]  /*01a0*/  @UP1 ULEA.HI.X UR7, UR32, UR7, URZ, 0x2, UP3 ;  /* 0x0000000720071291 */ /* 0x000fe200098f14ff */
[----:B------:R-:W-:Y:S01]  /*01b0*/  MOV R4, UR4 ;  /* 0x0000000400047c02 */ /* 0x000fe20008000f00 */
[----:B------:R-:W3:Y:S02]  /*01c0*/  LDCU.64 UR28, c[0x0][0x480] ;  /* 0x00009000ff1c77ac */ /* 0x000ee40008000a00 */
[----:B------:R-:W-:Y:S01]  /*01d0*/  MOV R5, UR5 ;  /* 0x0000000500057c02 */ /* 0x000fe20008000f00 */
[----:B------:R-:W0:Y:S01]  /*01e0*/  LDC.64 R16, c[0x0][0x450] ;  /* 0x00011400ff107b82 */ /* 0x000e220000000a00 */
[----:B------:R-:W-:Y:S01]  /*01f0*/  MOV R6, UR6 ;  /* 0x0000000600067c02 */ /* 0x000fe20008000f00 */
[----:B------:R-:W0:Y:S01]  /*0200*/  LDCU.64 UR24, c[0x0][0x4a0] ;  /* 0x00009400ff1877ac */ /* 0x000e220008000a00 */
[----:B------:R-:W-:Y:S01]  /*0210*/  MOV R7, UR7 ;  /* 0x0000000700077c02 */ /* 0x000fe20008000f00 */
[----:B----4-:R-:W5:Y:S01]  /*0220*/  @P0 LDG.E R2, desc[UR26][R4.64] ;  /* 0x0000001a04020981 */ /* 0x010f62000c1e1900 */
[----:B-1----:R-:W-:Y:S01]  /*0230*/  IADD3 R8, PT, PT, R0, 0xffffffe, RZ ;  /* 0x0ffffffe00087810 */ /* 0x002fe20007ffe0ff */
[----:B------:R-:W-:-:S02]  /*0240*/  UIMAD.WIDE.U32 UR4, UR33, UR12, URZ ;  /* 0x0000000c210472a5 */ /* 0x000fc4000f8e00ff */
[----:B------:R1:W5:Y:S01]  /*0250*/  @P1 LDG.E R3, desc[UR26][R6.64] ;  /* 0x0000001a06031981 */ /* 0x000362000c1e1900 */
[----:B------:R-:W-:Y:S01]  /*0260*/  UIMAD.WIDE.U32 UR6, UR33, UR20, URZ ;  /* 0x00000014210672a5 */ /* 0x000fe2000f8e00ff */
[----:B------:R4:W3:Y:S01]  /*0270*/  F2I.FTZ.U32.TRUNC.NTZ R9, R8 ;  /* 0x0000000800097305 */ /* 0x0008e2000021f000 */
[----:B------:R-:W-:Y:S01]  /*0280*/  UIMAD UR5, UR33, UR13, UR5 ;  /* 0x0000000d210572a4 */ /* 0x000fe2000f8e0205 */
[----:B------:R-:W-:Y:S01]  /*0290*/  IABS R0, UR32 ;  /* 0x0000002000007c13 */ /* 0x000fe20008000000 */
[----:B------:R-:W-:Y:S02]  /*02a0*/  UIMAD UR7, UR33, UR21, UR7 ;  /* 0x00000015210772a4 */ /* 0x000fe4000f8e0207 */
[----:B------:R-:W-:Y:S02]  /*02b0*/  UIMAD.WIDE.U32 UR8, UR32, UR14, UR4 ;  /* 0x0000000e200872a5 */ /* 0x000fe4000f8e0004 */
[----:B------:R-:W-:Y:S01]  /*02c0*/  UIMAD.WIDE.U32 UR10, UR32, UR22, UR6 ;  /* 0x00000016200a72a5 */ /* 0x000fe2000f8e0006 */
[----:B-1----:R-:W1:Y:S01]  /*02d0*/  LDC.64 R6, c[0x0][0x3c8] ;  /* 0x0000f200ff067b82 */ /* 0x002e620000000a00 */
[----:B----4-:R-:W-:Y:S01]  /*02e0*/  HFMA2 R8, -RZ, RZ, 0, 0 ;  /* 0x00000000ff087431 */ /* 0x010fe200000001ff */
[----:B--2---:R-:W-:-:S02]  /*02f0*/  ULEA UR19, UR18, 0xfffffe00, 0x9 ;  /* 0xfffffe0012137891 */ /* 0x004fc4000f8e48ff */
[----:B------:R-:W-:Y:S02]  /*0300*/  UIMAD.WIDE.U32 UR12, UR33, UR16, URZ ;  /* 0x00000010210c72a5 */ /* 0x000fe4000f8e00ff */
[----:B------:R-:W2:Y:S01]  /*0310*/  LDCU.128 UR4, c[0x0][0x460] ;  /* 0x00008c00ff0477ac */ /* 0x000ea20008000c00 */
[----:B---3--:R-:W-:Y:S01]  /*0320*/  IADD3 R4, PT, PT, RZ, -R9, RZ ;  /* 0x80000009ff047210 */ /* 0x008fe20007ffe0ff */
[----:B------:R-:W-:-:S04]  /*0330*/  UIADD3 UR10, UP2, UPT, UR19, UR10, URZ ;  /* 0x0000000a130a7290 */ /* 0x000fc8000ff5e0ff */
[----:B------:R-:W-:Y:S01]  /*0340*/  IMAD R5, R4, R11, RZ ;  /* 0x0000000b04057224 */ /* 0x000fe200078e02ff */
[----:B------:R-:W-:Y:S02]  /*0350*/  UIMAD UR23, UR32, UR23, UR11 ;  /* 0x00000017201772a4 */ /* 0x000fe4000f8e020b */
[----:B------:R-:W-:Y:S01]  /*0360*/  USHF.R.S32.HI UR16, URZ, 0x1f, UR19 ;  /* 0x0000001fff107899 */ /* 0x000fe20008011413 */
[----:B------:R-:W-:Y:S01]  /*0370*/  IMAD.HI.U32 R8, R9, R5, R8 ;  /* 0x0000000509087227 */ /* 0x000fe200078e0008 */
[----:B------:R-:W-:Y:S02]  /*0380*/  UIMAD UR21, UR32, UR15, UR9 ;  /* 0x0000000f201572a4 */ /* 0x000fe4000f8e0209 */
[----:B------:R-:W-:Y:S02]  /*0390*/  UIADD3.X UR23, UPT, UPT, UR16, UR23, URZ, UP2, !UPT ;  /* 0x0000001710177290 */ /* 0x000fe400097fe4ff */
[----:B------:R-:W-:Y:S01]  /*03a0*/  UIADD3 UR8, UP0, UPT, UR19, UR8, URZ ;  /* 0x0000000813087290 */ /* 0x000fe2000ff1e0ff */
[----:B------:R-:W-:Y:S01]  /*03b0*/  IMAD.HI.U32 R4, R8, R0, RZ ;  /* 0x0000000008047227 */ /* 0x000fe200078e00ff */
[----:B------:R-:W3:Y:S04]  /*03c0*/  LDCU.64 UR14, c[0x0][0x3b0] ;  /* 0x00007600ff0e77ac */ /* 0x000ee80008000a00 */
[----:B------:R-:W-:Y:S01]  /*03d0*/  IADD3 R5, PT, PT, -R4, RZ, RZ ;  /* 0x000000ff04057210 */ /* 0x000fe20007ffe1ff */
[----:B--2---:R-:W-:-:S02]  /*03e0*/  ULEA UR22, UP3, UR10, UR6, 0x1 ;  /* 0x000000060a167291 */ /* 0x004fc4000f8608ff */
[----:B------:R-:W-:Y:S02]  /*03f0*/  UIADD3.X UR21, UPT, UPT, UR16, UR21, URZ, UP0, !UPT ;  /* 0x0000001510157290 */ /* 0x000fe400087fe4ff */
[C---:B------:R-:W-:Y:S01]  /*0400*/  IMAD R0, R11.reuse, R5, R0 ;  /* 0x000000050b007224 */ /* 0x040fe200078e0200 */
[----:B------:R-:W-:Y:S01]  /*0410*/  ULEA.HI.X UR23, UR10, UR7, UR23, 0x1, UP3 ;  /* 0x000000070a177291 */ /* 0x000fe200098f0c17 */
[----:B------:R-:W2:Y:S03]  /*0420*/  LDCU.64 UR10, c[0x0][0x3d0] ;  /* 0x00007a00ff0a77ac */ /* 0x000ea60008000a00 */
[----:B------:R-:W-:Y:S01]  /*0430*/  ISETP.GT.U32.AND P1, PT, R11, R0, PT ;  /* 0x000000000b00720c */ /* 0x000fe20003f24070 */
[----:B------:R-:W-:Y:S02]  /*0440*/  UISETP.NE.U32.AND UP0, UPT, UR28, URZ, UPT ;  /* 0x000000ff1c00728c */ /* 0x000fe4000bf05070 */
[----:B------:R-:W-:-:S02]  /*0450*/  ULEA UR20, UP1, UR8, UR4, 0x1 ;  /* 0x0000000408147291 */ /* 0x000fc4000f8208ff */
[----:B------:R-:W-:Y:S02]  /*0460*/  UISETP.NE.AND.EX UP0, UPT, UR29, URZ, UPT, UP0 ;  /* 0x000000ff1d00728c */ /* 0x000fe4000bf05300 */
[----:B------:R-:W-:Y:S02]  /*0470*/  ULEA.HI.X UR21, UR8, UR5, UR21, 0x1, UP1 ;  /* 0x0000000508157291 */ /* 0x000fe400088f0c15 */
[----:B---3--:R-:W-:Y:S02]  /*0480*/  UIMAD.WIDE.U32 UR6, UR33, UR14, URZ ;  /* 0x0000000e210672a5 */ /* 0x008fe4000f8e00ff */
[----:B------:R-:W-:Y:S02]  /*0490*/  UIMAD UR5, UR33, UR17, UR13 ;  /* 0x00000011210572a4 */ /* 0x000fe4000f8e020d */
[-C--:B------:R-:W-:Y:S01]  /*04a0*/  @!P1 IADD3 R0, PT, PT, R0, -R11.reuse, RZ ;  /* 0x8000000b00009210 */ /* 0x080fe20007ffe0ff */
[----:B------:R-:W-:Y:S01]  /*04b0*/  UIMAD UR7, UR33, UR15, UR7 ;  /* 0x0000000f210772a4 */ /* 0x000fe2000f8e0207 */
[----:B------:R-:W-:Y:S01]  /*04c0*/  @!P1 IADD3 R4, PT, PT, R4, 0x1, RZ ;  /* 0x0000000104049810 */ /* 0x000fe20007ffe0ff */
[----:B--2---:R-:W-:Y:S01]  /*04d0*/  UIMAD.WIDE.U32 UR8, UR33, UR10, URZ ;  /* 0x0000000a210872a5 */ /* 0x004fe2000f8e00ff */
[----:B------:R-:W-:Y:S01]  /*04e0*/  ISETP.GE.U32.AND P0, PT, R0, R11, PT ;  /* 0x0000000b0000720c */ /* 0x000fe20003f06070 */
[----:B------:R-:W2:Y:S01]  /*04f0*/  @UP0 LDCU UR10, c[0x0][0x384] ;  /* 0x00007080ff0a07ac */ /* 0x000ea20008000800 */
[----:B------:R-:W-:-:S02]  /*0500*/  LOP3.LUT R0, R10, UR32, RZ, 0x3c, !PT ;  /* 0x000000200a007c12 */ /* 0x000fc4000f8e3cff */
[----:B------:R-:W-:Y:S01]  /*0510*/  ISETP.NE.AND P1, PT, R10, RZ, PT ;  /* 0x000000ff0a00720c */ /* 0x000fe20003f25270 */
[----:B------:R-:W3:Y:S01]  /*0520*/  LDCU.64 UR14, c[0x0][0x528] ;  /* 0x0000a500ff0e77ac */ /* 0x000ee20008000a00 */
[----:B------:R-:W-:Y:S01]  /*0530*/  ISETP.GE.AND P2, PT, R0, RZ, PT ;  /* 0x000000ff0000720c */ /* 0x000fe20003f46270 */
[----:B------:R-:W-:Y:S01]  /*0540*/  UIMAD UR9, UR33, UR11, UR9 ;  /* 0x0000000b210972a4 */ /* 0x000fe2000f8e0209 */
[----:B------:R-:W4:Y:S05]  /*0550*/  @UP0 LDCU UR11, c[0x0][0x38c] ;  /* 0x00007180ff0b07ac */ /* 0x000f2a0008000800 */
[----:B------:R-:W-:Y:S01]  /*0560*/  @P0 IADD3 R4, PT, PT, R4, 0x1, RZ ;  /* 0x0000000104040810 */ /* 0x000fe20007ffe0ff */
[----:B------:R-:W-:Y:S01]  /*0570*/  UMOV UR4, UR12 ;  /* 0x0000000c00047c82 */ /* 0x000fe20008000000 */
[----:B------:R-:W4:Y:S04]  /*0580*/  @UP0 LDCU.64 UR12, c[0x0][0x480] ;  /* 0x00009000ff0c07ac */ /* 0x000f280008000a00 */
[----:B------:R-:W-:Y:S01]  /*0590*/  @!P2 IADD3 R4, PT, PT, -R4, RZ, RZ ;  /* 0x000000ff0404a210 */ /* 0x000fe20007ffe1ff */
[----:B0-----:R-:W-:Y:S01]  /*05a0*/  UIMAD.WIDE.U32 UR4, UR32, UR24, UR4 ;  /* 0x00000018200472a5 */ /* 0x001fe2000f8e0004 */
[----:B------:R-:W-:-:S03]  /*05b0*/  @!P1 LOP3.LUT R4, RZ, R10, RZ, 0x33, !PT ;  /* 0x0000000aff049212 */ /* 0x000fc600078e33ff */
[----:B------:R-:W-:Y:S01]  /*05c0*/  UIMAD UR25, UR32, UR25, UR5 ;  /* 0x00000019201972a4 */ /* 0x000fe2000f8e0205 */
[----:B------:R-:W-:Y:S01]  /*05d0*/  SHF.R.S32.HI R5, RZ, 0x1f, R4 ;  /* 0x0000001fff057819 */ /* 0x000fe20000011404 */
[----:B------:R-:W-:Y:S01]  /*05e0*/  UIADD3 UR5, UP1, UPT, UR19, UR4, URZ ;  /* 0x0000000413057290 */ /* 0x000fe2000ff3e0ff */
[C---:B------:R-:W-:Y:S01]  /*05f0*/  IMAD.WIDE.U32 R8, R4.reuse, R12, UR8 ;  /* 0x0000000804087e25 */ /* 0x040fe2000f8e000c */
[----:B--2---:R-:W-:Y:S02]  /*0600*/  @UP0 UIMAD UR4, UR33, UR10, UR32 ;  /* 0x0000000a210402a4 */ /* 0x004fe4000f8e0220 */
[----:B------:R-:W-:Y:S01]  /*0610*/  UIADD3.X UR25, UPT, UPT, UR16, UR25, URZ, UP1, !UPT ;  /* 0x0000001910197290 */ /* 0x000fe20008ffe4ff */
[C---:B-1----:R-:W-:Y:S01]  /*0620*/  IMAD R0, R5.reuse, R6, RZ ;  /* 0x0000000605007224 */ /* 0x042fe200078e02ff */
[----:B------:R-:W-:Y:S01]  /*0630*/  @UP0 UIMAD UR4, UR4, UR18, URZ ;  /* 0x00000012040402a4 */ /* 0x000fe2000f8e02ff */
[----:B------:R-:W-:Y:S01]  /*0640*/  IMAD R5, R5, R12, RZ ;  /* 0x0000000c05057224 */ /* 0x000fe200078e02ff */
[----:B---3--:R-:W-:Y:S01]  /*0650*/  ULEA UR24, UP1, UR5, UR14, 0x1 ;  /* 0x0000000e05187291 */ /* 0x008fe2000f8208ff */
[----:B------:R-:W-:-:S02]  /*0660*/  IMAD R11, R4, R7, R0 ;  /* 0x00000007040b7224 */ /* 0x000fc400078e0200 */
[C---:B------:R-:W-:Y:S01]  /*0670*/  IMAD.WIDE.U32 R6, R4.reuse, R6, UR6 ;  /* 0x0000000604067e25 */ /* 0x040fe2000f8e0006 */
[----:B----4-:R-:W-:Y:S02]  /*0680*/  @UP0 UIMAD UR6, UR4, UR11, URZ ;  /* 0x0000000b040602a4 */ /* 0x010fe4000f8e02ff */
[----:B------:R-:W-:Y:S01]  /*0690*/  ULEA.HI.X UR25, UR5, UR15, UR25, 0x1, UP1 ;  /* 0x0000000f05197291 */ /* 0x000fe200088f0c19 */
[----:B------:R-:W-:Y:S01]  /*06a0*/  IMAD R13, R4, R13, R5 ;  /* 0x0000000d040d7224 */ /* 0x000fe200078e0205 */
[----:B------:R-:W-:Y:S01]  /*06b0*/  UMOV UR4, URZ ;  /* 0x000000ff00047c82 */ /* 0x000fe20008000000 */
[----:B------:R-:W-:Y:S01]  /*06c0*/  UMOV UR5, URZ ;  /* 0x000000ff00057c82 */ /* 0x000fe20008000000 */
[----:B------:R-:W-:Y:S01]  /*06d0*/  IADD3 R5, P0, PT, R6, UR19, RZ ;  /* 0x0000001306057c10 */ /* 0x000fe2000ff1e0ff */
[----:B------:R-:W-:Y:S01]  /*06e0*/  @UP0 UIMAD.WIDE UR4, UR6, 0x8, UR12 ;  /* 0x00000008060408a5 */ /* 0x000fe2000f8e020c */
[----:B------:R-:W-:Y:S01]  /*06f0*/  IADD3 R6, PT, PT, R7, R11, RZ ;  /* 0x0000000b07067210 */ /* 0x000fe20007ffe0ff */
[----:B------:R-:W-:Y:S01]  /*0700*/  UISETP.GE.AND UP0, UPT, UR18, 0x1, UPT ;  /* 0x000000011200788c */ /* 0x000fe2000bf06270 */
[----:B------:R-:W-:-:S02]  /*0710*/  IADD3 R11, P2, PT, R8, UR19, RZ ;  /* 0x00000013080b7c10 */ /* 0x000fc4000ff5e0ff */
[----:B------:R-:W-:Y:S02]  /*0720*/  IADD3 R0, PT, PT, R9, R13, RZ ;  /* 0x0000000d09007210 */ /* 0x000fe40007ffe0ff */
[----:B------:R-:W-:Y:S02]  /*0730*/  LEA R7, P1, R5, R14, 0x1 ;  /* 0x0000000e05077211 */ /* 0x000fe400078208ff */
[----:B------:R-:W-:Y:S02]  /*0740*/  IADD3.X R6, PT, PT, R6, UR16, RZ, P0, !PT ;  /* 0x0000001006067c10 */ /* 0x000fe400087fe4ff */
[----:B------:R-:W-:Y:S02]  /*0750*/  LEA R10, P3, R11, R16, 0x1 ;  /* 0x000000100b0a7211 */ /* 0x000fe400078608ff */
[----:B------:R-:W-:Y:S02]  /*0760*/  IADD3.X R0, PT, PT, R0, UR16, RZ, P2, !PT ;  /* 0x0000001000007c10 */ /* 0x000fe400097fe4ff */
[----:B------:R-:W-:Y:S01]  /*0770*/  LEA.HI.X R9, R5, R15, R6, 0x1, P1 ;  /* 0x0000000f05097211 */ /* 0x000fe200008f0c06 */
[----:B------:R-:W-:Y:S01]  /*0780*/  HFMA2 R5, -RZ, RZ, 0, 0 ;  /* 0x00000000ff057431 */ /* 0x000fe200000001ff */
[----:B------:R-:W-:-:S02]  /*0790*/  LEA.HI.X R11, R11, R17, R0, 0x1, P3 ;  /* 0x000000110b0b7211 */ /* 0x000fc400018f0c00 */
[----:B------:R-:W-:Y:S01]  /*07a0*/  MOV R6, RZ ;  /* 0x000000ff00067202 */ /* 0x000fe20000000f00 */
[----:B------:R-:W-:Y:S06]  /*07b0*/  BRA.U !UP0, `(.L_x_7301) ;  /* 0x00000091081c7547 */ /* 0x000fec000b800000 */
[----:B------:R-:W0:Y:S01]  /*07c0*/  S2R R8, SR_TID.X ;  /* 0x0000000000087919 */ /* 0x000e220000002100 */
[----:B------:R-:W1:Y:S01]  /*07d0*/  S2UR UR7, SR_CgaCtaId ;  /* 0x00000000000779c3 */ /* 0x000e620000008800 */
[----:B------:R-:W2:Y:S01]  /*07e0*/  LDCU.64 UR8, c[0x0][0x3a0] ;  /* 0x00007400ff0877ac */ /* 0x000ea20008000a00 */
[----:B------:R-:W-:Y:S02]  /*07f0*/  MOV R6, RZ ;  /* 0x000000ff00067202 */ /* 0x000fe40000000f00 */
[----:B------:R-:W-:Y:S01]  /*0800*/  MOV R5, RZ ;  /* 0x000000ff00057202 */ /* 0x000fe20000000f00 */
[----:B------:R-:W-:Y:S01]  /*0810*/  UMOV UR6, 0x400 ;  /* 0x0000040000067882 */ /* 0x000fe20000000000 */
[----:B------:R-:W3:Y:S01]  /*0820*/  LDCU UR19, c[0x0][0x394] ;  /* 0x00007280ff1377ac */ /* 0x000ee20008000800 */
[----:B--2---:R-:W-:-:S04]  /*0830*/  UIMAD.WIDE.U32 UR16, UR32, UR8, URZ ;  /* 0x00000008201072a5 */ /* 0x004fc8000f8e00ff */
[----:B------:R-:W-:Y:S02]  /*0840*/  UIMAD UR18, UR32, UR9, UR17 ;  /* 0x00000009201272a4 */ /* 0x000fe4000f8e0211 */
[----:B-1----:R-:W-:-:S04]  /*0850*/  ULEA UR6, UR7, UR6, 0x18 ;  /* 0x0000000607067291 */ /* 0x002fc8000f8ec0ff */
[----:B------:R-:W-:Y:S01]  /*0860*/  UIADD3 UR6, UPT, UPT, UR6, 0x840, URZ ;  /* 0x0000084006067890 */ /* 0x000fe2000fffe0ff */
[C---:B0-----:R-:W-:Y:S02]  /*0870*/  SHF.L.U32 R0, R8.reuse, 0x4, RZ ;  /* 0x0000000408007819 */ /* 0x041fe400000006ff */
[----:B------:R-:W-:Y:S02]  /*0880*/  LEA.HI R15, R8, R8, RZ, 0x1b ;  /* 0x00000008080f7211 */ /* 0x000fe400078fd8ff */
[C---:B------:R-:W-:Y:S02]  /*0890*/  LOP3.LUT R13, R0.reuse, 0x3e00, RZ, 0xc0, !PT ;  /* 0x00003e00000d7812 */ /* 0x040fe400078ec0ff */
[----:B------:R-:W-:Y:S02]  /*08a0*/  LEA.HI R14, R0, R0, RZ, 0x1b ;  /* 0x00000000000e7211 */ /* 0x000fe400078fd8ff */
[----:B------:R-:W-:Y:S02]  /*08b0*/  LOP3.LUT R12, R13, 0x1f, R8, 0xf8, !PT ;  /* 0x0000001f0d0c7812 */ /* 0x000fe400078ef808 */
[----:B------:R-:W-:-:S02]  /*08c0*/  LOP3.LUT R13, R8, 0x1f, RZ, 0xc0, !PT ;  /* 0x0000001f080d7812 */ /* 0x000fc400078ec0ff */
        /* <DEDUP_REMOVED lines=17> */
.L_x_7342:
[----:B0-----:R-:W0:Y:S01]  /*09e0*/  LDCU.128 UR12, c[0x0][0x420] ;  /* 0x00008400ff0c77ac */ /* 0x001e220008000c00 */
[----:B------:R-:W-:Y:S02]  /*09f0*/  SHF.L.U32 R54, R12, 0x1, RZ ;  /* 0x000000010c367819 */ /* 0x000fe400000006ff */
[----:B------:R-:W-:Y:S01]  /*0a00*/  PRMT R44, RZ, 0x7610, R44 ;  /* 0x00007610ff2c7816 */ /* 0x000fe2000000002c */
[----:B------:R-:W1:Y:S01]  /*0a10*/  LDCU.128 UR8, c[0x0][0x410] ;  /* 0x00008200ff0877ac */ /* 0x000e620008000c00 */
[----:B------:R-:W-:Y:S02]  /*0a20*/  IADD3 R56, P2, PT, R54, UR22, RZ ;  /* 0x0000001636387c10 */ /* 0x000fe4000ff5e0ff */
[----:B------:R-:W-:Y:S01]  /*0a30*/  PRMT R45, RZ, 0x7610, R45 ;  /* 0x00007610ff2d7816 */ /* 0x000fe2000000002d */
[----:B------:R-:W-:Y:S01]  /*0a40*/  ULEA UR6, UR19, 0xfffffe00, 0x9 ;  /* 0xfffffe0013067891 */ /* 0x000fe2000f8e48ff */
[----:B------:R-:W-:Y:S01]  /*0a50*/  IADD3.X R57, PT, PT, RZ, UR23, RZ, P2, !PT ;  /* 0x00000017ff397c10 */ /* 0x000fe200097fe4ff */
        /* <DEDUP_REMOVED lines=20> */
[----:B------:R-:W-:Y:S01]  /*0ba0*/  UIMAD UR15, UR32, UR15, UR13 ;  /* 0x0000000f200f72a4 */ /* 0x000fe2000f8e020d */
[----:B------:R-:W-:Y:S01]  /*0bb0*/  PRMT R59, RZ, 0x7610, R59 ;  /* 0x00007610ff3b7816 */ /* 0x000fe2000000003b */
[----:B------:R-:W-:Y:S01]  /*0bc0*/  UIMAD.WIDE.U32 UR8, UR32, UR10, UR8 ;  /* 0x0000000a200872a5 */ /* 0x000fe2000f8e0008 */
[----:B------:R-:W-:Y:S01]  /*0bd0*/  IADD3 R0, P1, PT, R12, UR12, RZ ;  /* 0x0000000c0c007c10 */ /* 0x000fe2000ff3e0ff */
[----:B------:R-:W0:Y:S01]  /*0be0*/  LDCU.64 UR30, c[0x0][0x490] ;  /* 0x00009200ff1e77ac */ /* 0x000e220008000a00 */
[----:B------:R-:W-:-:S02]  /*0bf0*/  PRMT R60, RZ, 0x7610, R60 ;  /* 0x00007610ff3c7816 */ /* 0x000fc4000000003c */
[----:B------:R-:W-:Y:S01]  /*0c00*/  IADD3.X R31, PT, PT, RZ, UR15, RZ, P1, !PT ;  /* 0x0000000fff1f7c10 */ /* 0x000fe20008ffe4ff */
[----:B------:R-:W1:Y:S01]  /*0c10*/  LDCU UR13, c[0x0][0x388] ;  /* 0x00007100ff0d77ac */ /* 0x000e620008000800 */
[----:B------:R-:W-:Y:S02]  /*0c20*/  IADD3 R32, P0, PT, R12, UR8, RZ ;  /* 0x000000080c207c10 */ /* 0x000fe4000ff1e0ff */
[C---:B--2---:R-:W-:Y:S01]  /*0c30*/  LEA R52, P1, R0.reuse, UR36, 0x1 ;  /* 0x0000002400347c11 */ /* 0x044fe2000f8208ff */
[----:B------:R-:W-:Y:S01]  /*0c40*/  UIMAD UR11, UR32, UR11, UR9 ;  /* 0x0000000b200b72a4 */ /* 0x000fe2000f8e0209 */
[----:B------:R-:W-:Y:S02]  /*0c50*/  BAR.SYNC.DEFER_BLOCKING 0x0 ;  /* 0x0000000000007b1d */ /* 0x000fe40000010000 */
[----:B------:R-:W-:Y:S02]  /*0c60*/  LEA.HI.X R53, R0, UR37, R31, 0x1, P1 ;  /* 0x0000002500357c11 */ /* 0x000fe400088f0c1f */
[----:B------:R-:W-:-:S02]  /*0c70*/  IADD3 R34, P1, PT, R54, UR20, RZ ;  /* 0x0000001436227c10 */ /* 0x000fc4000ff3e0ff */
[----:B------:R-:W-:Y:S01]  /*0c80*/  IADD3.X R33, PT, PT, RZ, UR11, RZ, P0, !PT ;  /* 0x0000000bff217c10 */ /* 0x000fe200087fe4ff */
[----:B------:R-:W-:Y:S01]  /*0c90*/  UMOV UR12, 0x400 ;  /* 0x00000400000c7882 */ /* 0x000fe20000000000 */
[C---:B---3--:R-:W-:Y:S01]  /*0ca0*/  LEA R50, P0, R32.reuse, UR34, 0x1 ;  /* 0x0000002220327c11 */ /* 0x048fe2000f8008ff */
[----:B------:R-:W2:Y:S01]  /*0cb0*/  LDCU.64 UR14, c[0x0][0x510] ;  /* 0x0000a200ff0e77ac */ /* 0x000ea20008000a00 */
[----:B------:R-:W-:Y:S02]  /*0cc0*/  IADD3.X R35, PT, PT, RZ, UR21, RZ, P1, !PT ;  /* 0x00000015ff237c10 */ /* 0x000fe40008ffe4ff */
[--C-:B------:R-:W-:Y:S01]  /*0cd0*/  LEA.HI.X R51, R32, UR35, R33.reuse, 0x1, P0 ;  /* 0x0000002320337c11 */ /* 0x100fe200080f0c21 */
[----:B-1----:R-:W-:Y:S01]  /*0ce0*/  UIADD3 UR28, UPT, UPT, -UR6, UR13, URZ ;  /* 0x0000000d061c7290 */ /* 0x002fe2000fffe1ff */
[----:B------:R-:W-:Y:S01]  /*0cf0*/  IADD3 R54, P0, PT, R54, UR24, RZ ;  /* 0x0000001836367c10 */ /* 0x000fe2000ff1e0ff */
[----:B------:R-:W1:Y:S01]  /*0d00*/  LDCU UR29, c[0x0][0x38c] ;  /* 0x00007180ff1d77ac */ /* 0x000e620008000800 */
[----:B------:R-:W-:-:S02]  /*0d10*/  PRMT R33, RZ, 0x7610, R33 ;  /* 0x00007610ff217816 */ /* 0x000fc40000000021 */
[----:B------:R-:W-:Y:S02]  /*0d20*/  IADD3.X R55, PT, PT, RZ, UR25, RZ, P0, !PT ;  /* 0x00000019ff377c10 */ /* 0x000fe400087fe4ff */
[----:B------:R-:W-:Y:S01]  /*0d30*/  PRMT R0, RZ, 0x7610, R0 ;  /* 0x00007610ff007816 */ /* 0x000fe20000000000 */
[----:B------:R-:W3:Y:S01]  /*0d40*/  S2R R31, SR_LANEID ;  /* 0x00000000001f7919 */ /* 0x000ee20000000000 */
[----:B------:R-:W-:Y:S01]  /*0d50*/  ISETP.GE.AND P0, PT, R12, UR28, PT ;  /* 0x0000001c0c007c0c */ /* 0x000fe2000bf06270 */
[----:B------:R-:W4:Y:S01]  /*0d60*/  S2UR UR8, SR_CgaCtaId ;  /* 0x00000000000879c3 */ /* 0x000f220000008800 */
[----:B------:R-:W-:Y:S01]  /*0d70*/  ISETP.GE.AND P1, PT, R17, UR28, PT ;  /* 0x0000001c11007c0c */ /* 0x000fe2000bf26270 */
[----:B------:R-:W0:Y:S01]  /*0d80*/  LDCU.64 UR10, c[0x0][0x508] ;  /* 0x0000a100ff0a77ac */ /* 0x000e220008000a00 */
[----:B------:R-:W-:Y:S02]  /*0d90*/  ISETP.GE.AND P2, PT, R16, UR28, PT ;  /* 0x0000001c10007c0c */ /* 0x000fe4000bf46270 */
[----:B------:R-:W-:-:S02]  /*0da0*/  ISETP.GE.AND P6, PT, R18, UR28, PT ;  /* 0x0000001c12007c0c */ /* 0x000fc4000bfc6270 */
[----:B------:R-:W-:Y:S02]  /*0db0*/  ISETP.GE.AND P5, PT, R19, UR28, PT ;  /* 0x0000001c13007c0c */ /* 0x000fe4000bfa6270 */
[----:B------:R-:W-:Y:S02]  /*0dc0*/  ISETP.GE.AND P4, PT, R20, UR28, PT ;  /* 0x0000001c14007c0c */ /* 0x000fe4000bf86270 */
[----:B------:R-:W-:Y:S01]  /*0dd0*/  ISETP.GE.AND P3, PT, R21, UR28, PT ;  /* 0x0000001c15007c0c */ /* 0x000fe2000bf66270 */
[----:B------:R-:W2:Y:S01]  /*0de0*/  @!P0 LDG.E.U16 R33, desc[UR26][R34.64] ;  /* 0x0000001a22218981 */ /* 0x000ea2000c1e1500 */
[----:B------:R-:W-:-:S03]  /*0df0*/  ISETP.GE.AND P0, PT, R22, UR28, PT ;  /* 0x0000001c16007c0c */ /* 0x000fc6000bf06270 */
[----:B------:R-:W2:Y:S04]  /*0e00*/  @!P1 LDG.E.U16 R39, desc[UR26][R34.64+0x80] ;  /* 0x0000801a22279981 */ /* 0x000ea8000c1e1500 */
[----:B------:R-:W2:Y:S04]  /*0e10*/  @!P2 LDG.E.U16 R0, desc[UR26][R34.64+0x40] ;  /* 0x0000401a2200a981 */ /* 0x000ea8000c1e1500 */
[----:B------:R-:W2:Y:S04]  /*0e20*/  @!P6 LDG.E.U16 R38, desc[UR26][R34.64+0xc0] ;  /* 0x0000c01a2226e981 */ /* 0x000ea8000c1e1500 */
[----:B------:R-:W2:Y:S01]  /*0e30*/  @!P0 LDG.E.U16 R44, desc[UR26][R34.64+0x1c0] ;  /* 0x0001c01a222c8981 */ /* 0x000ea2000c1e1500 */
[----:B------:R-:W-:-:S02]  /*0e40*/  ISETP.GE.AND P0, PT, R23, UR28, PT ;  /* 0x0000001c17007c0c */ /* 0x000fc4000bf06270 */
[----:B------:R-:W-:Y:S01]  /*0e50*/  ISETP.GE.AND P1, PT, R25, UR28, PT ;  /* 0x0000001c19007c0c */ /* 0x000fe2000bf26270 */
[----:B------:R-:W2:Y:S01]  /*0e60*/  @!P5 LDG.E.U16 R41, desc[UR26][R34.64+0x100] ;  /* 0x0001001a2229d981 */ /* 0x000ea2000c1e1500 */
[----:B------:R-:W-:-:S03]  /*0e70*/  ISETP.GE.AND P2, PT, R26, UR28, PT ;  /* 0x0000001c1a007c0c */ /* 0x000fc6000bf46270 */
[----:B------:R-:W2:Y:S04]  /*0e80*/  @!P4 LDG.E.U16 R40, desc[UR26][R34.64+0x140] ;  /* 0x0001401a2228c981 */ /* 0x000ea8000c1e1500 */
[----:B------:R-:W2:Y:S04]  /*0e90*/  @!P3 LDG.E.U16 R43, desc[UR26][R34.64+0x180] ;  /* 0x0001801a222bb981 */ /* 0x000ea8000c1e1500 */
[----:B------:R-:W2:Y:S01]  /*0ea0*/  @!P0 LDG.E.U16 R45, desc[UR26][R34.64+0x200] ;  /* 0x0002001a222d8981 */ /* 0x000ea2000c1e1500 */
[----:B------:R-:W-:Y:S02]  /*0eb0*/  ISETP.GE.AND P0, PT, R24, UR28, PT ;  /* 0x0000001c18007c0c */ /* 0x000fe4000bf06270 */
[----:B------:R-:W-:Y:S01]  /*0ec0*/  ISETP.GE.AND P3, PT, R27, UR28, PT ;  /* 0x0000001c1b007c0c */ /* 0x000fe2000bf66270 */
[----:B------:R-:W2:Y:S01]  /*0ed0*/  @!P1 LDG.E.U16 R47, desc[UR26][R34.64+0x280] ;  /* 0x0002801a222f9981 */ /* 0x000ea2000c1e1500 */
[----:B------:R-:W-:-:S02]  /*0ee0*/  ISETP.GE.AND P4, PT, R28, UR28, PT ;  /* 0x0000001c1c007c0c */ /* 0x000fc4000bf86270 */
[----:B------:R-:W-:Y:S01]  /*0ef0*/  ISETP.GE.AND P5, PT, R29, UR28, PT ;  /* 0x0000001c1d007c0c */ /* 0x000fe2000bfa6270 */
[----:B------:R-:W2:Y:S01]  /*0f00*/  @!P2 LDG.E.U16 R48, desc[UR26][R34.64+0x2c0] ;  /* 0x0002c01a2230a981 */ /* 0x000ea2000c1e1500 */
[----:B------:R-:W-:-:S05]  /*0f10*/  ISETP.GE.AND P6, PT, R30, UR28, PT ;  /* 0x0000001c1e007c0c */ /* 0x000fca000bfc6270 */
[----:B------:R-:W2:Y:S04]  /*0f20*/  @!P0 LDG.E.U16 R46, desc[UR26][R34.64+0x240] ;  /* 0x0002401a222e8981 */ /* 0x000ea8000c1e1500 */
[----:B------:R-:W2:Y:S04]  /*0f30*/  @!P3 LDG.E.U16 R49, desc[UR26][R34.64+0x300] ;  /* 0x0003001a2231b981 */ /* 0x000ea8000c1e1500 */
[----:B------:R-:W2:Y:S04]  /*0f40*/  @!P4 LDG.E.U16 R58, desc[UR26][R34.64+0x340] ;  /* 0x0003401a223ac981 */ /* 0x000ea8000c1e1500 */
[----:B------:R-:W2:Y:S04]  /*0f50*/  @!P5 LDG.E.U16 R59, desc[UR26][R34.64+0x380] ;  /* 0x0003801a223bd981 */ /* 0x000ea8000c1e1500 */
[----:B------:R1:W2:Y:S01]  /*0f60*/  @!P6 LDG.E.U16 R60, desc[UR26][R34.64+0x3c0] ;  /* 0x0003c01a223ce981 */ /* 0x0002a2000c1e1500 */
[----:B----4-:R-:W-:Y:S01]  /*0f70*/  ULEA UR12, UR8, UR12, 0x18 ;  /* 0x0000000c080c7291 */ /* 0x010fe2000f8ec0ff */
[----:B---3--:R-:W-:-:S02]  /*0f80*/  LEA.HI.SX32 R32, R31, R31, 0x1b ;  /* 0x0000001f1f207211 */ /* 0x008fc400078fdaff */
[C---:B------:R-:W-:Y:S02]  /*0f90*/  IADD3 R36, PT, PT, R31.reuse, 0x20, RZ ;  /* 0x000000201f247810 */ /* 0x040fe40007ffe0ff */
[C---:B------:R-:W-:Y:S02]  /*0fa0*/  IADD3 R42, PT, PT, R31.reuse, 0x40, RZ ;  /* 0x000000401f2a7810 */ /* 0x040fe40007ffe0ff */
[----:B------:R-:W-:Y:S02]  /*0fb0*/  LEA R32, R32, UR12, 0x1 ;  /* 0x0000000c20207c11 */ /* 0x000fe4000f8e08ff */
[C---:B------:R-:W-:Y:S02]  /*0fc0*/  IADD3 R62, PT, PT, R31.reuse, 0x60, RZ ;  /* 0x000000601f3e7810 */ /* 0x040fe40007ffe0ff */
[----:B------:R-:W-:Y:S02]  /*0fd0*/  IADD3 R64, PT, PT, R31, 0x80, RZ ;  /* 0x000000801f407810 */ /* 0x000fe40007ffe0ff */
[----:B------:R-:W-:-:S02]  /*0fe0*/  LEA.HI.SX32 R36, R36, R31, 0x1b ;  /* 0x0000001f24247211 */ /* 0x000fc400078fdaff */
[C---:B------:R-:W-:Y:S02]  /*0ff0*/  IADD3 R66, PT, PT, R31.reuse, 0xa0, RZ ;  /* 0x000000a01f427810 */ /* 0x040fe40007ffe0ff */
[-C--:B-1----:R-:W-:Y:S02]  /*1000*/  LEA.HI.SX32 R34, R42, R31.reuse, 0x1b ;  /* 0x0000001f2a227211 */ /* 0x082fe400078fdaff */
[-C--:B------:R-:W-:Y:S02]  /*1010*/  LEA.HI.SX32 R35, R62, R31.reuse, 0x1b ;  /* 0x0000001f3e237211 */ /* 0x080fe400078fdaff */
[-C--:B------:R-:W-:Y:S02]  /*1020*/  LEA.HI.SX32 R64, R64, R31.reuse, 0x1b ;  /* 0x0000001f40407211 */ /* 0x080fe400078fdaff */
[----:B------:R-:W-:Y:S02]  /*1030*/  IADD3 R42, PT, PT, R31, 0xc0, RZ ;  /* 0x000000c01f2a7810 */ /* 0x000fe40007ffe0ff */
[----:B------:R-:W-:-:S02]  /*1040*/  LEA.HI.SX32 R37, R66, R31, 0x1b ;  /* 0x0000001f42257211 */ /* 0x000fc400078fdaff */
[----:B------:R-:W-:Y:S02]  /*1050*/  LEA R34, R34, UR12, 0x1 ;  /* 0x0000000c22227c11 */ /* 0x000fe4000f8e08ff */
[----:B------:R-:W-:Y:S02]  /*1060*/  LEA R35, R35, UR12, 0x1 ;  /* 0x0000000c23237c11 */ /* 0x000fe4000f8e08ff */
[C---:B------:R-:W-:Y:S02]  /*1070*/  IADD3 R62, PT, PT, R31.reuse, 0xe0, RZ ;  /* 0x000000e01f3e7810 */ /* 0x040fe40007ffe0ff */
[----:B------:R-:W-:Y:S02]  /*1080*/  IADD3 R66, PT, PT, R31, 0x120, RZ ;  /* 0x000001201f427810 */ /* 0x000fe40007ffe0ff */
[----:B------:R-:W-:Y:S02]  /*1090*/  LEA.HI.SX32 R42, R42, R31, 0x1b ;  /* 0x0000001f2a2a7211 */ /* 0x000fe400078fdaff */
[----:B------:R-:W-:-:S02]  /*10a0*/  LEA R37, R37, UR12, 0x1 ;  /* 0x0000000c25257c11 */ /* 0x000fc4000f8e08ff */
[----:B------:R-:W-:Y:S02]  /*10b0*/  IADD3 R68, PT, PT, R31, 0x140, RZ ;  /* 0x000001401f447810 */ /* 0x000fe40007ffe0ff */
[-C--:B------:R-:W-:Y:S02]  /*10c0*/  LEA.HI.SX32 R62, R62, R31.reuse, 0x1b ;  /* 0x0000001f3e3e7211 */ /* 0x080fe400078fdaff */
[-C--:B------:R-:W-:Y:S02]  /*10d0*/  LEA.HI.SX32 R66, R66, R31.reuse, 0x1b ;  /* 0x0000001f42427211 */ /* 0x080fe400078fdaff */
[----:B------:R-:W-:Y:S02]  /*10e0*/  LEA.HI.SX32 R68, R68, R31, 0x1b ;  /* 0x0000001f44447211 */ /* 0x000fe400078fdaff */
        /* <DEDUP_REMOVED lines=16> */
[----:B--2---:R1:W-:Y:S02]  /*11f0*/  STS.U16 [R32], R33 ;  /* 0x0000002120007388 */ /* 0x0043e40000000400 */
[----:B-1----:R-:W-:Y:S02]  /*1200*/  LEA R33, R36, UR12, 0x1 ;  /* 0x0000000c24217c11 */ /* 0x002fe4000f8e08ff */
[----:B------:R-:W-:Y:S02]  /*1210*/  LEA R36, R64, UR12, 0x1 ;  /* 0x0000000c40247c11 */ /* 0x000fe4000f8e08ff */
[C---:B------:R-:W-:Y:S01]  /*1220*/  IADD3 R64, PT, PT, R31.reuse, 0x100, RZ ;  /* 0x000001001f407810 */ /* 0x040fe20007ffe0ff */
[----:B------:R1:W-:Y:S03]  /*1230*/  STS.U16 [R33+0x40], R0 ;  /* 0x0000400021007388 */ /* 0x0003e60000000400 */
[----:B------:R-:W-:Y:S01]  /*1240*/  LEA.HI.SX32 R64, R64, R31, 0x1b ;  /* 0x0000001f40407211 */ /* 0x000fe200078fdaff */
[----:B------:R2:W-:Y:S04]  /*1250*/  STS.U16 [R34+0x80], R39 ;  /* 0x0000802722007388 */ /* 0x0005e80000000400 */
[----:B------:R3:W-:Y:S01]  /*1260*/  STS.U16 [R35+0xc0], R38 ;  /* 0x0000c02623007388 */ /* 0x0007e20000000400 */
[----:B-1----:R-:W-:-:S03]  /*1270*/  IADD3 R0, PT, PT, R31, 0x160, RZ ;  /* 0x000001601f007810 */ /* 0x002fc60007ffe0ff */
[----:B------:R1:W-:Y:S01]  /*1280*/  STS.U16 [R36+0x100], R41 ;  /* 0x0001002924007388 */ /* 0x0003e20000000400 */
[----:B--2---:R-:W-:-:S03]  /*1290*/  LEA R39, R62, UR12, 0x1 ;  /* 0x0000000c3e277c11 */ /* 0x004fc6000f8e08ff */
[----:B------:R2:W-:Y:S01]  /*12a0*/  STS.U16 [R37+0x140], R40 ;  /* 0x0001402825007388 */ /* 0x0005e20000000400 */
[----:B---3--:R-:W-:Y:S02]  /*12b0*/  LEA R38, R42, UR12, 0x1 ;  /* 0x0000000c2a267c11 */ /* 0x008fe4000f8e08ff */
[----:B------:R-:W-:Y:S02]  /*12c0*/  LEA.HI.SX32 R0, R0, R31, 0x1b ;  /* 0x0000001f00007211 */ /* 0x000fe400078fdaff */
[C---:B------:R-:W-:Y:S01]  /*12d0*/  IADD3 R62, PT, PT, R31.reuse, 0x180, RZ ;  /* 0x000001801f3e7810 */ /* 0x040fe20007ffe0ff */
[----:B------:R3:W-:Y:S01]  /*12e0*/  STS.U16 [R38+0x180], R43 ;  /* 0x0001802b26007388 */ /* 0x0007e20000000400 */
[----:B-1----:R-:W-:Y:S02]  /*12f0*/  LEA R41, R66, UR12, 0x1 ;  /* 0x0000000c42297c11 */ /* 0x002fe4000f8e08ff */
[----:B--2---:R-:W-:Y:S02]  /*1300*/  LEA R40, R64, UR12, 0x1 ;  /* 0x0000000c40287c11 */ /* 0x004fe4000f8e08ff */
[----:B------:R-:W-:-:S02]  /*1310*/  IADD3 R64, PT, PT, R31, 0x1a0, RZ ;  /* 0x000001a01f407810 */ /* 0x000fc40007ffe0ff */
[----:B------:R-:W-:Y:S02]  /*1320*/  LEA R42, R68, UR12, 0x1 ;  /* 0x0000000c442a7c11 */ /* 0x000fe4000f8e08ff */
[C---:B------:R-:W-:Y:S01]  /*1330*/  IADD3 R66, PT, PT, R31.reuse, 0x1c0, RZ ;  /* 0x000001c01f427810 */ /* 0x040fe20007ffe0ff */
[----:B------:R1:W-:Y:S01]  /*1340*/  STS.U16 [R39+0x1c0], R44 ;  /* 0x0001c02c27007388 */ /* 0x0003e20000000400 */
[C---:B------:R-:W-:Y:S02]  /*1350*/  IADD3 R68, PT, PT, R31.reuse, 0x1e0, RZ ;  /* 0x000001e01f447810 */ /* 0x040fe40007ffe0ff */
[----:B---3--:R-:W-:Y:S01]  /*1360*/  LEA R43, R0, UR12, 0x1 ;  /* 0x0000000c002b7c11 */ /* 0x008fe2000f8e08ff */
        /* <DEDUP_REMOVED lines=8> */
[----:B-1----:R-:W-:Y:S01]  /*13f0*/  LEA R44, R62, UR12, 0x1 ;  /* 0x0000000c3e2c7c11 */ /* 0x002fe2000f8e08ff */
[----:B------:R1:W-:Y:S01]  /*1400*/  STS.U16 [R43+0x2c0], R48 ;  /* 0x0002c0302b007388 */ /* 0x0003e20000000400 */
[----:B--2---:R-:W-:Y:S02]  /*1410*/  LEA R45, R64, UR12, 0x1 ;  /* 0x0000000c402d7c11 */ /* 0x004fe4000f8e08ff */
[----:B---3--:R-:W-:Y:S01]  /*1420*/  LEA R46, R66, UR12, 0x1 ;  /* 0x0000000c422e7c11 */ /* 0x008fe2000f8e08ff */
[----:B------:R2:W-:Y:S01]  /*1430*/  STS.U16 [R44+0x300], R49 ;  /* 0x000300312c007388 */ /* 0x0005e20000000400 */
[----:B----4-:R-:W-:-:S02]  /*1440*/  LEA R47, R68, UR12, 0x1 ;  /* 0x0000000c442f7c11 */ /* 0x010fc4000f8e08ff */
[----:B-1----:R-:W-:Y:S01]  /*1450*/  LEA.HI.SX32 R48, R0, R0, 0x1b ;  /* 0x0000000000307211 */ /* 0x002fe200078fdaff */
        /* <DEDUP_REMOVED lines=38> */
[----:B------:R-:W-:-:S02]  /*16c0*/  ISETP.NE.AND P1, PT, R77, RZ, PT ;  /* 0x000000ff4d00720c */ /* 0x000fc40003f25270 */
[----:B------:R-:W-:Y:S01]  /*16d0*/  ISETP.NE.AND P2, PT, R75, RZ, PT ;  /* 0x000000ff4b00720c */ /* 0x000fe20003f45270 */
[----:B------:R-:W2:Y:S04]  /*16e0*/  @!P5 LDG.E.U16 R71, desc[UR26][R56.64+0x380] ;  /* 0x0003801a3847d981 */ /* 0x000ea8000c1e1500 */
[----:B------:R-:W2:Y:S01]  /*16f0*/  @!P0 LDG.E.U16 R49, desc[UR26][R56.64+0x200] ;  /* 0x0002001a38318981 */ /* 0x000ea2000c1e1500 */
[----:B------:R-:W-:-:S03]  /*1700*/  ISETP.NE.AND P0, PT, R79, RZ, PT ;  /* 0x000000ff4f00720c */ /* 0x000fc60003f05270 */
[----:B------:R-:W2:Y:S01]  /*1710*/  @!P3 LDG.E.U16 R66, desc[UR26][R56.64+0x140] ;  /* 0x0001401a3842b981 */ /* 0x000ea2000c1e1500 */
[----:B------:R-:W-:Y:S02]  /*1720*/  ISETP.NE.AND P3, PT, R73, RZ, PT ;  /* 0x000000ff4900720c */ /* 0x000fe40003f65270 */
[----:B-1----:R-:W-:Y:S01]  /*1730*/  PRMT R58, RZ, 0x7610, R58 ;  /* 0x00007610ff3a7816 */ /* 0x002fe2000000003a */
[----:B------:R-:W2:Y:S01]  /*1740*/  @!P6 LDG.E.U16 R100, desc[UR26][R56.64+0x3c0] ;  /* 0x0003c01a3864e981 */ /* 0x000ea2000c1e1500 */
[----:B---3--:R-:W-:Y:S02]  /*1750*/  PRMT R59, RZ, 0x7610, R59 ;  /* 0x00007610ff3b7816 */ /* 0x008fe4000000003b */
[----:B----4-:R-:W-:Y:S02]  /*1760*/  PRMT R60, RZ, 0x7610, R60 ;  /* 0x00007610ff3c7816 */ /* 0x010fe4000000003c */
[----:B------:R-:W-:Y:S01]  /*1770*/  PRMT R0, RZ, 0x7610, R0 ;  /* 0x00007610ff007816 */ /* 0x000fe20000000000 */
[----:B------:R-:W3:Y:S04]  /*1780*/  @!P0 LDG.E.U16 R58, desc[UR26][R56.64+0x240] ;  /* 0x0002401a383a8981 */ /* 0x000ee8000c1e1500 */
[----:B------:R-:W4:Y:S04]  /*1790*/  @!P1 LDG.E.U16 R59, desc[UR26][R56.64+0x280] ;  /* 0x0002801a383b9981 */ /* 0x000f28000c1e1500 */
[----:B------:R-:W4:Y:S04]  /*17a0*/  @!P2 LDG.E.U16 R60, desc[UR26][R56.64+0x2c0] ;  /* 0x0002c01a383ca981 */ /* 0x000f28000c1e1500 */
[----:B------:R-:W4:Y:S04]  /*17b0*/  @!P3 LDG.E.U16 R69, desc[UR26][R56.64+0x300] ;  /* 0x0003001a3845b981 */ /* 0x000f28000c1e1500 */
[----:B------:R1:W4:Y:S01]  /*17c0*/  @!P4 LDG.E.U16 R0, desc[UR26][R56.64+0x340] ;  /* 0x0003401a3800c981 */ /* 0x000322000c1e1500 */
[----:B------:R-:W-:-:S02]  /*17d0*/  P2R R79, PR, RZ, 0x1 ;  /* 0x00000001ff4f7803 */ /* 0x000fc40000000000 */
[----:B------:R-:W-:Y:S02]  /*17e0*/  ISETP.GE.AND P0, PT, R12, UR28, PT ;  /* 0x0000001c0c007c0c */ /* 0x000fe4000bf06270 */
[----:B-1----:R-:W-:Y:S02]  /*17f0*/  PRMT R57, RZ, 0x7610, R57 ;  /* 0x00007610ff397816 */ /* 0x002fe40000000039 */
[----:B------:R-:W-:Y:S02]  /*1800*/  P2R R77, PR, RZ, 0x2 ;  /* 0x00000002ff4d7803 */ /* 0x000fe40000000000 */
[----:B------:R-:W-:Y:S02]  /*1810*/  P2R R75, PR, RZ, 0x4 ;  /* 0x00000004ff4b7803 */ /* 0x000fe40000000000 */
[----:B------:R-:W-:Y:S02]  /*1820*/  ISETP.GE.AND P1, PT, R18, UR28, PT ;  /* 0x0000001c12007c0c */ /* 0x000fe4000bf26270 */
[----:B------:R-:W-:-:S02]  /*1830*/  P2R R73, PR, RZ, 0x8 ;  /* 0x00000008ff497803 */ /* 0x000fc40000000000 */
[----:B------:R-:W-:Y:S02]  /*1840*/  ISETP.GE.AND P2, PT, R17, UR28, PT ;  /* 0x0000001c11007c0c */ /* 0x000fe4000bf46270 */
[----:B------:R-:W-:Y:S02]  /*1850*/  ISETP.GE.AND P3, PT, R16, UR28, PT ;  /* 0x0000001c10007c0c */ /* 0x000fe4000bf66270 */
        /* <DEDUP_REMOVED lines=13> */
[----:B------:R2:W-:Y:S04]  /*1930*/  STS.U16 [R43+0x2c0], R60 ;  /* 0x0002c03c2b007388 */ /* 0x0005e80000000400 */
        /* <DEDUP_REMOVED lines=51> */
[----:B------:R-:W-:Y:S01]  /*1c70*/  PRMT R67, RZ, 0x7610, R67 ;  /* 0x00007610ff437816 */ /* 0x000fe20000000043 */
        /* <DEDUP_REMOVED lines=16> */
[----:B----4-:R-:W-:Y:S02]  /*1d80*/  PRMT R71, RZ, 0x7610, R71 ;  /* 0x00007610ff477816 */ /* 0x010fe40000000047 */
        /* <DEDUP_REMOVED lines=9> */
[----:B------:R1:W-:Y:S04]  /*1e20*/  STS.U16 [R34+0x80], R61 ;  /* 0x0000803d22007388 */ /* 0x0003e80000000400 */
[----:B------:R-:W-:Y:S04]  /*1e30*/  STS.U16 [R35+0xc0], R62 ;  /* 0x0000c03e23007388 */ /* 0x000fe80000000400 */
[----:B------:R-:W-:Y:S04]  /*1e40*/  STS.U16 [R36+0x100], R49 ;  /* 0x0001003124007388 */ /* 0x000fe80000000400 */
[----:B--2---:R-:W-:Y:S04]  /*1e50*/  STS.U16 [R37+0x140], R58 ;  /* 0x0001403a25007388 */ /* 0x004fe80000000400 */
[----:B------:R-:W-:Y:S04]  /*1e60*/  STS.U16 [R38+0x180], R59 ;  /* 0x0001803b26007388 */ /* 0x000fe80000000400 */
[----:B------:R-:W-:Y:S04]  /*1e70*/  STS.U16 [R39+0x1c0], R60 ;  /* 0x0001c03c27007388 */ /* 0x000fe80000000400 */
[----:B------:R2:W-:Y:S04]  /*1e80*/  STS.U16 [R40+0x200], R63 ;  /* 0x0002003f28007388 */ /* 0x0005e80000000400 */
[----:B------:R-:W-:Y:S04]  /*1e90*/  STS.U16 [R41+0x240], R64 ;  /* 0x0002404029007388 */ /* 0x000fe80000000400 */
[----:B---3--:R-:W-:Y:S04]  /*1ea0*/  STS.U16 [R42+0x280], R65 ;  /* 0x000280412a007388 */ /* 0x008fe80000000400 */
        /* <DEDUP_REMOVED lines=38> */
[----:B------:R-:W-:Y:S01]  /*2110*/  PRMT R66, RZ, 0x7610, R66 ;  /* 0x00007610ff427816 */ /* 0x000fe20000000042 */
[----:B------:R-:W3:Y:S01]  /*2120*/  @!P5 LDG.E.U16 R75, desc[UR26][R50.64+0x380] ;  /* 0x0003801a324bd981 */ /* 0x000ee2000c1e1500 */
[----:B------:R-:W-:-:S02]  /*2130*/  PRMT R65, RZ, 0x7610, R65 ;  /* 0x00007610ff417816 */ /* 0x000fc40000000041 */
[----:B----4-:R-:W-:Y:S01]  /*2140*/  PRMT R69, RZ, 0x7610, R69 ;  /* 0x00007610ff457816 */ /* 0x010fe20000000045 */
[----:B------:R-:W4:Y:S04]  /*2150*/  @!P6 LDG.E.U16 R136, desc[UR26][R50.64+0x3c0] ;  /* 0x0003c01a3288e981 */ /* 0x000f28000c1e1500 */
[----:B------:R-:W3:Y:S01]  /*2160*/  @!P0 LDG.E.U16 R67, desc[UR26][R50.64+0x200] ;  /* 0x0002001a32438981 */ /* 0x000ee2000c1e1500 */
[----:B------:R-:W-:-:S03]  /*2170*/  ISETP.NE.AND P0, PT, R83, RZ, PT ;  /* 0x000000ff5300720c */ /* 0x000fc60003f05270 */
[----:B------:R-:W4:Y:S01]  /*2180*/  @!P1 LDG.E.U16 R66, desc[UR26][R50.64+0x1c0] ;  /* 0x0001c01a32429981 */ /* 0x000f22000c1e1500 */
[----:B------:R-:W-:-:S03]  /*2190*/  ISETP.NE.AND P1, PT, R81, RZ, PT ;  /* 0x000000ff5100720c */ /* 0x000fc60003f25270 */
[----:B------:R-:W3:Y:S01]  /*21a0*/  @!P2 LDG.E.U16 R65, desc[UR26][R50.64+0x180] ;  /* 0x0001801a3241a981 */ /* 0x000ee2000c1e1500 */
[----:B------:R-:W-:-:S03]  /*21b0*/  ISETP.NE.AND P2, PT, R79, RZ, PT ;  /* 0x000000ff4f00720c */ /* 0x000fc60003f45270 */
[----:B------:R-:W4:Y:S01]  /*21c0*/  @!P3 LDG.E.U16 R124, desc[UR26][R50.64+0x140] ;  /* 0x0001401a327cb981 */ /* 0x000f22000c1e1500 */
[----:B------:R-:W-:Y:S02]  /*21d0*/  ISETP.NE.AND P3, PT, R77, RZ, PT ;  /* 0x000000ff4d00720c */ /* 0x000fe40003f65270 */
[----:B0-----:R-:W-:Y:S01]  /*21e0*/  PRMT R114, RZ, 0x7610, R114 ;  /* 0x00007610ff727816 */ /* 0x001fe20000000072 */
[----:B------:R-:W3:Y:S04]  /*21f0*/  @!P0 LDG.E.U16 R126, desc[UR26][R50.64+0x240] ;  /* 0x0002401a327e8981 */ /* 0x000ee8000c1e1500 */
        /* <DEDUP_REMOVED lines=16> */
[----:B------:R-:W-:Y:S04]  /*2300*/  STS.U16 [R33+0x40], R122 ;  /* 0x0000407a21007388 */ /* 0x000fe80000000400 */
[----:B------:R-:W-:Y:S04]  /*2310*/  STS.U16 [R34+0x80], R71 ;  /* 0x0000804722007388 */ /* 0x000fe80000000400 */
[----:B------:R-:W-:Y:S04]  /*2320*/  STS.U16 [R35+0xc0], R60 ;  /* 0x0000c03c23007388 */ /* 0x000fe80000000400 */
[----:B------:R-:W-:Y:S04]  /*2330*/  STS.U16 [R36+0x100], R63 ;  /* 0x0001003f24007388 */ /* 0x000fe80000000400 */
[----:B----4-:R-:W-:Y:S04]  /*2340*/  STS.U16 [R37+0x140], R124 ;  /* 0x0001407c25007388 */ /* 0x010fe80000000400 */
[----:B---3--:R-:W-:Y:S04]  /*2350*/  STS.U16 [R38+0x180], R65 ;  /* 0x0001804126007388 */ /* 0x008fe80000000400 */
        /* <DEDUP_REMOVED lines=10> */
[----:B------:R-:W-:Y:S04]  /*2400*/  LDS.U16 R51, [R48] ;  /* 0x0000000030337984 */ /* 0x000fe80000000400 */
[----:B------:R-:W3:Y:S04]  /*2410*/  LDS.U16 R50, [R48+0x2] ;  /* 0x0000020030327984 */ /* 0x000ee80000000400 */
[----:B------:R-:W-:Y:S04]  /*2420*/  LDS.U16 R60, [R48+0x4] ;  /* 0x00000400303c7984 */ /* 0x000fe80000000400 */
        /* <DEDUP_REMOVED lines=13> */
[----:B------:R-:W-:Y:S01]  /*2500*/  BAR.SYNC.DEFER_BLOCKING 0x0 ;  /* 0x0000000000007b1d */ /* 0x000fe20000010000 */
[----:B0-----:R-:W-:-:S02]  /*2510*/  PRMT R114, RZ, 0x7610, R114 ;  /* 0x00007610ff727816 */ /* 0x001fc40000000072 */
[----:B------:R-:W-:-:S03]  /*2520*/  PRMT R122, RZ, 0x7610, R122 ;  /* 0x00007610ff7a7816 */ /* 0x000fc6000000007a */
[----:B------:R-:W4:Y:S01]  /*2530*/  @!P0 LDG.E.U16 R85, desc[UR26][R52.64] ;  /* 0x0000001a34558981 */ /* 0x000f22000c1e1500 */
[----:B------:R-:W-:-:S03]  /*2540*/  ISETP.GE.AND P0, PT, R17, UR28, PT ;  /* 0x0000001c11007c0c */ /* 0x000fc6000bf06270 */
[----:B------:R-:W4:Y:S01]  /*2550*/  @!P1 LDG.E.U16 R114, desc[UR26][R52.64+0x40] ;  /* 0x0000401a34729981 */ /* 0x000f22000c1e1500 */
[----:B------:R-:W-:Y:S02]  /*2560*/  ISETP.GE.AND P1, PT, R18, UR28, PT ;  /* 0x0000001c12007c0c */ /* 0x000fe4000bf26270 */
[----:B------:R-:W-:Y:S01]  /*2570*/  PRMT R124, RZ, 0x7610, R124 ;  /* 0x00007610ff7c7816 */ /* 0x000fe2000000007c */
[----:B------:R-:W4:Y:S01]  /*2580*/  @!P3 LDG.E.U16 R115, desc[UR26][R52.64+0x300] ;  /* 0x0003001a3473b981 */ /* 0x000f22000c1e1500 */
[----:B------:R-:W-:Y:S02]  /*2590*/  PRMT R126, RZ, 0x7610, R126 ;  /* 0x00007610ff7e7816 */ /* 0x000fe4000000007e */
[----:B-1----:R-:W-:Y:S01]  /*25a0*/  PRMT R128, RZ, 0x7610, R128 ;  /* 0x00007610ff807816 */ /* 0x002fe20000000080 */
[----:B------:R-:W4:Y:S04]  /*25b0*/  @!P4 LDG.E.U16 R138, desc[UR26][R52.64+0x340] ;  /* 0x0003401a348ac981 */ /* 0x000f28000c1e1500 */
[----:B------:R-:W4:Y:S01]  /*25c0*/  @!P0 LDG.E.U16 R87, desc[UR26][R52.64+0x80] ;  /* 0x0000801a34578981 */ /* 0x000f22000c1e1500 */
[----:B------:R-:W-:-:S03]  /*25d0*/  ISETP.GE.AND P0, PT, R19, UR28, PT ;  /* 0x0000001c13007c0c */ /* 0x000fc6000bf06270 */
[----:B------:R-:W4:Y:S01]  /*25e0*/  @!P1 LDG.E.U16 R122, desc[UR26][R52.64+0xc0] ;  /* 0x0000c01a347a9981 */ /* 0x000f22000c1e1500 */
[----:B------:R-:W-:Y:S02]  /*25f0*/  ISETP.GE.AND P1, PT, R20, UR28, PT ;  /* 0x0000001c14007c0c */ /* 0x000fe4000bf26270 */
[----:B--2---:R-:W-:Y:S01]  /*2600*/  PRMT R136, RZ, 0x7610, R136 ;  /* 0x00007610ff887816 */ /* 0x004fe20000000088 */
        /* <DEDUP_REMOVED lines=18> */
[----:B----4-:R-:W-:Y:S02]  /*2730*/  HADD2.F32 R52, -RZ, R63.H0_H0 ;  /* 0x2000003fff347230 */ /* 0x010fe40000004100 */
[----:B------:R-:W-:-:S02]  /*2740*/  HADD2.F32 R63, -RZ, R66.H0_H0 ;  /* 0x20000042ff3f7230 */ /* 0x000fc40000004100 */
[----:B------:R-:W-:Y:S02]  /*2750*/  HADD2.F32 R66, -RZ, R69.H0_H0 ;  /* 0x20000045ff427230 */ /* 0x000fe40000004100 */
[----:B------:R-:W-:Y:S02]  /*2760*/  HADD2.F32 R69, -RZ, R73.H0_H0 ;  /* 0x20000049ff457230 */ /* 0x000fe40000004100 */
[----:B------:R-:W-:Y:S02]  /*2770*/  HADD2.F32 R73, -RZ, R77.H0_H0 ;  /* 0x2000004dff497230 */ /* 0x000fe40000004100 */
[----:B------:R-:W-:Y:S02]  /*2780*/  HADD2.F32 R77, -RZ, R81.H0_H0 ;  /* 0x20000051ff4d7230 */ /* 0x000fe40000004100 */
[----:B------:R-:W-:Y:S02]  /*2790*/  HADD2.F32 R81, -RZ, R83.H0_H0 ;  /* 0x20000053ff517230 */ /* 0x000fe40000004100 */
[----:B------:R-:W-:Y:S01]  /*27a0*/  FMUL.FTZ R121, R50, -1.4426950216293334961 ;  /* 0xbfb8aa3b32797820 */ /* 0x000fe20000410000 */
[----:B------:R-:W-:-:S02]  /*27b0*/  HADD2.F32 R60, -RZ, R60.H0_H0 ;  /* 0x2000003cff3c7230 */ /* 0x000fc40000004100 */
[----:B------:R-:W-:Y:S01]  /*27c0*/  FMUL.FTZ R83, R81, -1.4426950216293334961 ;  /* 0xbfb8aa3b51537820 */ /* 0x000fe20000410000 */
[----:B------:R-:W-:Y:S02]  /*27d0*/  HADD2.F32 R51, -RZ, R51.H0_H0 ;  /* 0x20000033ff337230 */ /* 0x000fe40000004100 */
[----:B------:R-:W-:Y:S01]  /*27e0*/  MUFU.EX2 R121, R121 ;  /* 0x0000007900797308 */ /* 0x000fe20000000800 */
[----:B------:R-:W-:Y:S02]  /*27f0*/  FMUL.FTZ R123, R60, -1.4426950216293334961 ;  /* 0xbfb8aa3b3c7b7820 */ /* 0x000fe40000410000 */
[----:B------:R-:W-:-:S05]  /*2800*/  FMUL.FTZ R119, R51, -1.4426950216293334961 ;  /* 0xbfb8aa3b33777820 */ /* 0x000fca0000410000 */
[----:B------:R-:W-:Y:S01]  /*2810*/  MUFU.EX2 R151, R83 ;  /* 0x0000005300977308 */ /* 0x000fe20000000800 */
[----:B------:R-:W-:-:S07]  /*2820*/  HADD2.F32 R61, -RZ, R61.H0_H0 ;  /* 0x2000003dff3d7230 */ /* 0x000fce0000004100 */
[----:B------:R-:W-:Y:S01]  /*2830*/  MUFU.EX2 R123, R123 ;  /* 0x0000007b007b7308 */ /* 0x000fe20000000800 */
[----:B------:R-:W-:-:S07]  /*2840*/  FMUL.FTZ R125, R61, -1.4426950216293334961 ;  /* 0xbfb8aa3b3d7d7820 */ /* 0x000fce0000410000 */
[----:B------:R-:W0:Y:S01]  /*2850*/  MUFU.EX2 R119, R119 ;  /* 0x0000007700777308 */ /* 0x000e220000000800 */
[----:B------:R-:W-:Y:S01]  /*2860*/  FMUL.FTZ R127, R52, -1.4426950216293334961 ;  /* 0xbfb8aa3b347f7820 */ /* 0x000fe20000410000 */
[----:B------:R-:W-:-:S06]  /*2870*/  HADD2.F32 R53, -RZ, R65.H0_H0 ;  /* 0x20000041ff357230 */ /* 0x000fcc0000004100 */
[----:B------:R-:W1:Y:S01]  /*2880*/  MUFU.EX2 R125, R125 ;  /* 0x0000007d007d7308 */ /* 0x000e620000000800 */
[----:B------:R-:W-:Y:S01]  /*2890*/  FMUL.FTZ R131, R63, -1.4426950216293334961 ;  /* 0xbfb8aa3b3f837820 */ /* 0x000fe20000410000 */
[----:B------:R-:W-:Y:S01]  /*28a0*/  FMUL.FTZ R129, R53, -1.4426950216293334961 ;  /* 0xbfb8aa3b35817820 */ /* 0x000fe20000410000 */
[----:B------:R-:W-:-:S05]  /*28b0*/  HADD2.F32 R65, -RZ, R67.H0_H0 ;  /* 0x20000043ff417230 */ /* 0x000fca0000004100 */
[----:B------:R-:W3:Y:S01]  /*28c0*/  MUFU.EX2 R127, R127 ;  /* 0x0000007f007f7308 */ /* 0x000ee20000000800 */
[----:B0-----:R-:W-:Y:S01]  /*28d0*/  FADD.FTZ R119, R119, 1 ;  /* 0x3f80000077777421 */ /* 0x001fe20000010000 */
[----:B------:R-:W-:Y:S02]  /*28e0*/  HADD2.F32 R67, -RZ, R71.H0_H0 ;  /* 0x20000047ff437230 */ /* 0x000fe40000004100 */
[----:B------:R-:W-:Y:S02]  /*28f0*/  HADD2.F32 R71, -RZ, R75.H0_H0 ;  /* 0x2000004bff477230 */ /* 0x000fe40000004100 */
[----:B------:R-:W-:Y:S02]  /*2900*/  HADD2.F32 R75, -RZ, R79.H0_H0 ;  /* 0x2000004fff4b7230 */ /* 0x000fe40000004100 */
[----:B------:R-:W0:Y:S01]  /*2910*/  MUFU.EX2 R131, R131 ;  /* 0x0000008300837308 */ /* 0x000e220000000800 */
[----:B------:R-:W-:Y:S02]  /*2920*/  FMUL.FTZ R133, R65, -1.4426950216293334961 ;  /* 0xbfb8aa3b41857820 */ /* 0x000fe40000410000 */
[----:B------:R-:W-:-:S05]  /*2930*/  FMUL.FTZ R79, R75, -1.4426950216293334961 ;  /* 0xbfb8aa3b4b4f7820 */ /* 0x000fca0000410000 */
[----:B------:R-:W4:Y:S01]  /*2940*/  MUFU.EX2 R129, R129 ;  /* 0x0000008100817308 */ /* 0x000f220000000800 */
[----:B------:R-:W-:Y:S02]  /*2950*/  HADD2.F32 R116, -RZ, R116.H0_H0 ;  /* 0x20000074ff747230 */ /* 0x000fe40000004100 */
[----:B------:R-:W-:Y:S02]  /*2960*/  HADD2.F32 R118, -RZ, R118.H0_H0 ;  /* 0x20000076ff767230 */ /* 0x000fe40000004100 */
[----:B------:R-:W-:-:S03]  /*2970*/  HADD2.F32 R120, -RZ, R120.H0_H0 ;  /* 0x20000078ff787230 */ /* 0x000fc60000004100 */
[----:B------:R-:W4:Y:S08]  /*2980*/  MUFU.EX2 R133, R133 ;  /* 0x0000008500857308 */ /* 0x000f300000000800 */
[----:B------:R-:W-:Y:S01]  /*2990*/  MUFU.EX2 R147, R79 ;  /* 0x0000004f00937308 */ /* 0x000fe20000000800 */
[----:B------:R-:W-:Y:S01]  /*29a0*/  FMUL.FTZ R139, R69, -1.4426950216293334961 ;  /* 0xbfb8aa3b458b7820 */ /* 0x000fe20000410000 */
[----:B------:R-:W-:-:S02]  /*29b0*/  HADD2.F32 R130, -RZ, R130.H0_H0 ;  /* 0x20000082ff827230 */ /* 0x000fc40000004100 */
[----:B------:R-:W-:-:S04]  /*29c0*/  FMUL.FTZ R142, R71, -1.4426950216293334961 ;  /* 0xbfb8aa3b478e7820 */ /* 0x000fc80000410000 */
[----:B------:R-:W-:Y:S01]  /*29d0*/  MUFU.EX2 R141, R139 ;  /* 0x0000008b008d7308 */ /* 0x000fe20000000800 */
[----:B------:R-:W-:Y:S02]  /*29e0*/  HADD2.F32 R132, -RZ, R132.H0_H0 ;  /* 0x20000084ff847230 */ /* 0x000fe40000004100 */
[----:B------:R-:W-:Y:S01]  /*29f0*/  FMUL.FTZ R135, R66, -1.4426950216293334961 ;  /* 0xbfb8aa3b42877820 */ /* 0x000fe20000410000 */
[----:B------:R-:W-:-:S04]  /*2a00*/  FMUL.FTZ R137, R67, -1.4426950216293334961 ;  /* 0xbfb8aa3b43897820 */ /* 0x000fc80000410000 */
[----:B------:R-:W-:Y:S01]  /*2a10*/  MUFU.EX2 R145, R142 ;  /* 0x0000008e00917308 */ /* 0x000fe20000000800 */
[----:B------:R-:W-:Y:S02]  /*2a20*/  HADD2.F32 R134, -RZ, R134.H0_H0 ;  /* 0x20000086ff867230 */ /* 0x000fe40000004100 */
[----:B------:R-:W-:Y:S01]  /*2a30*/  FMUL.FTZ R144, R73, -1.4426950216293334961 ;  /* 0xbfb8aa3b49907820 */ /* 0x000fe20000410000 */
[----:B------:R-:W-:-:S04]  /*2a40*/  FMUL.FTZ R148, R77, -1.4426950216293334961 ;  /* 0xbfb8aa3b4d947820 */ /* 0x000fc80000410000 */
[----:B------:R-:W-:Y:S08]  /*2a50*/  MUFU.EX2 R135, R135 ;  /* 0x0000008700877308 */ /* 0x000ff00000000800 */
[----:B------:R-:W-:Y:S01]  /*2a60*/  MUFU.EX2 R146, R144 ;  /* 0x0000009000927308 */ /* 0x000fe20000000800 */
[----:B------:R-:W-:Y:S04]  /*2a70*/  STS.U16 [R32], R85 ;  /* 0x0000005520007388 */ /* 0x000fe80000000400 */
[----:B------:R-:W-:Y:S04]  /*2a80*/  STS.U16 [R33+0x40], R114 ;  /* 0x0000407221007388 */ /* 0x000fe80000000400 */
[----:B------:R-:W-:Y:S04]  /*2a90*/  STS.U16 [R34+0x80], R87 ;  /* 0x0000805722007388 */ /* 0x000fe80000000400 */
[----:B------:R-:W-:Y:S04]  /*2aa0*/  STS.U16 [R35+0xc0], R122 ;  /* 0x0000c07a23007388 */ /* 0x000fe80000000400 */
[----:B--2---:R2:W-:Y:S04]  /*2ab0*/  STS.U16 [R36+0x100], R89 ;  /* 0x0001005924007388 */ /* 0x0045e80000000400 */
        /* <DEDUP_REMOVED lines=13> */
[----:B------:R-:W4:Y:S04]  /*2b90*/  LDS.U16 R85, [R48+0x2] ;  /* 0x0000020030557984 */ /* 0x000f280000000400 */
[----:B------:R-:W4:Y:S04]  /*2ba0*/  LDS.U16 R87, [R48+0x4] ;  /* 0x0000040030577984 */ /* 0x000f280000000400 */
[----:B------:R-:W4:Y:S01]  /*2bb0*/  LDS.U16 R113, [R48+0x6] ;  /* 0x0000060030717984 */ /* 0x000f220000000400 */
[----:B--2---:R-:W-:-:S03]  /*2bc0*/  FADD.FTZ R89, R121, 1 ;  /* 0x3f80000079597421 */ /* 0x004fc60000010000 */
[----:B------:R-:W2:Y:S01]  /*2bd0*/  LDS.U16 R115, [R48+0x8] ;  /* 0x0000080030737984 */ /* 0x000ea20000000400 */
[----:B-1----:R-:W-:Y:S02]  /*2be0*/  FADD.FTZ R91, R123, 1 ;  /* 0x3f8000007b5b7421 */ /* 0x002fe40000010000 */
[----:B------:R-:W1:Y:S01]  /*2bf0*/  MUFU.RCP R89, R89 ;  /* 0x0000005900597308 */ /* 0x000e620000001000 */
[----:B------:R-:W2:Y:S04]  /*2c00*/  LDS.U16 R121, [R48+0xc] ;  /* 0x00000c0030797984 */ /* 0x000ea80000000400 */
[----:B------:R-:W2:Y:S03]  /*2c10*/  LDS.U16 R117, [R48+0xa] ;  /* 0x00000a0030757984 */ /* 0x000ea60000000400 */
[----:B------:R1:W1:Y:S01]  /*2c20*/  MUFU.RCP R114, R119 ;  /* 0x0000007700727308 */ /* 0x0002620000001000 */
[----:B------:R-:W-:Y:S01]  /*2c30*/  FADD.FTZ R122, R125, 1 ;  /* 0x3f8000007d7a7421 */ /* 0x000fe20000010000 */
[----:B---3--:R-:W-:Y:S01]  /*2c40*/  FADD.FTZ R93, R127, 1 ;  /* 0x3f8000007f5d7421 */ /* 0x008fe20000010000 */
[----:B------:R-:W3:Y:S01]  /*2c50*/  LDS.U16 R125, [R48+0xe] ;  /* 0x00000e00307d7984 */ /* 0x000ee20000000400 */
[----:B0-----:R-:W-:Y:S01]  /*2c60*/  FADD.FTZ R126, R131, 1 ;  /* 0x3f800000837e7421 */ /* 0x001fe20000010000 */
[----:B----4-:R-:W-:Y:S01]  /*2c70*/  FADD.FTZ R124, R129, 1 ;  /* 0x3f800000817c7421 */ /* 0x010fe20000010000 */
[----:B------:R-:W-:Y:S01]  /*2c80*/  FADD.FTZ R128, R133, 1 ;  /* 0x3f80000085807421 */ /* 0x000fe20000010000 */
[----:B------:R-:W0:Y:S01]  /*2c90*/  LDS.U16 R127, [R48+0x10] ;  /* 0x00001000307f7984 */ /* 0x000e220000000400 */
[----:B------:R-:W4:Y:S01]  /*2ca0*/  MUFU.RCP R91, R91 ;  /* 0x0000005b005b7308 */ /* 0x000f220000001000 */
[----:B-1----:R-:W-:-:S02]  /*2cb0*/  FADD.FTZ R79, -R89, 1 ;  /* 0x3f800000594f7421 */ /* 0x002fc40000010100 */
[----:B------:R-:W1:Y:S01]  /*2cc0*/  LDS.U16 R150, [R48+0x16] ;  /* 0x0000160030967984 */ /* 0x000e620000000400 */
[----:B------:R-:W-:-:S04]  /*2cd0*/  HADD2.F32 R83, -RZ, R83.H0_H0 ;  /* 0x20000053ff537230 */ /* 0x000fc80000004100 */
[----:B------:R-:W2:Y:S01]  /*2ce0*/  MUFU.RCP R122, R122 ;  /* 0x0000007a007a7308 */ /* 0x000ea20000001000 */
[----:B------:R-:W-:Y:S02]  /*2cf0*/  HADD2.F32 R85, -RZ, R85.H0_H0 ;  /* 0x20000055ff557230 */ /* 0x000fe40000004100 */
[----:B------:R-:W-:Y:S01]  /*2d00*/  FFMA.FTZ R119, R50, R79, 1 ;  /* 0x3f80000032777423 */ /* 0x000fe2000001004f */
[----:B------:R-:W-:Y:S02]  /*2d10*/  HADD2.F32 R87, -RZ, R87.H0_H0 ;  /* 0x20000057ff577230 */ /* 0x000fe40000004100 */
[----:B------:R-:W-:Y:S01]  /*2d20*/  FADD.FTZ R136, -R114, 1 ;  /* 0x3f80000072887421 */ /* 0x000fe20000010100 */
[----:B------:R-:W-:Y:S01]  /*2d30*/  FMUL.FTZ R79, R116, R83 ;  /* 0x00000053744f7220 */ /* 0x000fe20000410000 */
[----:B------:R-:W3:Y:S01]  /*2d40*/  MUFU.RCP R93, R93 ;  /* 0x0000005d005d7308 */ /* 0x000ee20000001000 */
[----:B----4-:R-:W-:Y:S01]  /*2d50*/  FADD.FTZ R123, -R91, 1 ;  /* 0x3f8000005b7b7421 */ /* 0x010fe20000010100 */
[----:B------:R-:W-:Y:S01]  /*2d60*/  FMUL.FTZ R138, R118, R85 ;  /* 0x00000055768a7220 */ /* 0x000fe20000410000 */
[----:B------:R-:W-:Y:S01]  /*2d70*/  FMUL.FTZ R140, R120, R87 ;  /* 0x00000057788c7220 */ /* 0x000fe20000410000 */
[----:B------:R-:W-:Y:S01]  /*2d80*/  FFMA.FTZ R136, R51, R136, 1 ;  /* 0x3f80000033887423 */ /* 0x000fe20000010088 */
[----:B------:R-:W-:Y:S01]  /*2d90*/  FMUL.FTZ R79, R114, R79 ;  /* 0x0000004f724f7220 */ /* 0x000fe20000410000 */
[----:B------:R-:W-:Y:S01]  /*2da0*/  FMUL.FTZ R138, R89, R138 ;  /* 0x0000008a598a7220 */ /* 0x000fe20000410000 */
[----:B------:R-:W-:Y:S01]  /*2db0*/  FFMA.FTZ R123, R60, R123, 1 ;  /* 0x3f8000003c7b7423 */ /* 0x000fe2000001007b */
[----:B------:R-:W-:Y:S01]  /*2dc0*/  FMUL.FTZ R140, R91, R140 ;  /* 0x0000008c5b8c7220 */ /* 0x000fe20000410000 */
[----:B------:R-:W-:Y:S01]  /*2dd0*/  HADD2.F32 R113, -RZ, R113.H0_H0 ;  /* 0x20000071ff717230 */ /* 0x000fe20000004100 */
[----:B------:R-:W4:Y:S01]  /*2de0*/  MUFU.RCP R126, R126 ;  /* 0x0000007e007e7308 */ /* 0x000f220000001000 */
[----:B------:R-:W-:Y:S01]  /*2df0*/  FMUL.FTZ R139, R79, R136 ;  /* 0x000000884f8b7220 */ /* 0x000fe20000410000 */
[----:B------:R-:W-:Y:S01]  /*2e00*/  FMUL.FTZ R156, R138, R119 ;  /* 0x000000778a9c7220 */ /* 0x000fe20000410000 */
[----:B------:R-:W-:Y:S01]  /*2e10*/  FMUL.FTZ R79, R140, R123 ;  /* 0x0000007b8c4f7220 */ /* 0x000fe20000410000 */
[----:B--2---:R-:W-:Y:S01]  /*2e20*/  FADD.FTZ R138, -R122, 1 ;  /* 0x3f8000007a8a7421 */ /* 0x004fe20000010100 */
[----:B------:R-:W-:-:S03]  /*2e30*/  FMUL.FTZ R123, R130, R113 ;  /* 0x00000071827b7220 */ /* 0x000fc60000410000 */
[----:B------:R-:W2:Y:S01]  /*2e40*/  MUFU.RCP R124, R124 ;  /* 0x0000007c007c7308 */ /* 0x000ea20000001000 */
[----:B------:R-:W-:Y:S02]  /*2e50*/  HADD2.F32 R115, -RZ, R115.H0_H0 ;  /* 0x20000073ff737230 */ /* 0x000fe40000004100 */
[----:B------:R-:W-:Y:S01]  /*2e60*/  FFMA.FTZ R138, R61, R138, 1 ;  /* 0x3f8000003d8a7423 */ /* 0x000fe2000001008a */
[----:B------:R-:W-:Y:S01]  /*2e70*/  FMUL.FTZ R123, R122, R123 ;  /* 0x0000007b7a7b7220 */ /* 0x000fe20000410000 */
[----:B---3--:R-:W-:Y:S01]  /*2e80*/  FADD.FTZ R129, -R93, 1 ;  /* 0x3f8000005d817421 */ /* 0x008fe20000010100 */
[----:B------:R-:W-:Y:S02]  /*2e90*/  HADD2.F32 R121, -RZ, R121.H0_H0 ;  /* 0x20000079ff797230 */ /* 0x000fe40000004100 */
[----:B------:R-:W-:Y:S01]  /*2ea0*/  FMUL.FTZ R140, R132, R115 ;  /* 0x00000073848c7220 */ /* 0x000fe20000410000 */
[----:B------:R-:W-:Y:S01]  /*2eb0*/  FMUL.FTZ R160, R123, R138 ;  /* 0x0000008a7ba07220 */ /* 0x000fe20000410000 */
[----:B------:R-:W3:Y:S01]  /*2ec0*/  MUFU.RCP R128, R128 ;  /* 0x0000008000807308 */ /* 0x000ee20000001000 */
[----:B------:R-:W-:-:S02]  /*2ed0*/  HADD2.F32 R138, -RZ, R78.H0_H0 ;  /* 0x2000004eff8a7230 */ /* 0x000fc40000004100 */
[----:B------:R-:W-:Y:S01]  /*2ee0*/  FFMA.FTZ R142, R52, R129, 1 ;  /* 0x3f800000348e7423 */ /* 0x000fe20000010081 */
[----:B------:R-:W-:Y:S02]  /*2ef0*/  HADD2.F32 R117, -RZ, R117.H0_H0 ;  /* 0x20000075ff757230 */ /* 0x000fe40000004100 */
[----:B------:R-:W-:Y:S01]  /*2f00*/  FMUL.FTZ R129, R93, R140 ;  /* 0x0000008c5d817220 */ /* 0x000fe20000410000 */
[----:B----4-:R-:W-:Y:S01]  /*2f10*/  FADD.FTZ R78, -R126, 1 ;  /* 0x3f8000007e4e7421 */ /* 0x010fe20000010100 */
[----:B------:R-:W-:Y:S01]  /*2f20*/  FMUL.FTZ R123, R138, R121 ;  /* 0x000000798a7b7220 */ /* 0x000fe20000410000 */
[----:B------:R-:W-:Y:S01]  /*2f30*/  FADD.FTZ R133, R141, 1 ;  /* 0x3f8000008d857421 */ /* 0x000fe20000010000 */
[----:B------:R-:W-:Y:S01]  /*2f40*/  FMUL.FTZ R131, R134, R117 ;  /* 0x0000007586837220 */ /* 0x000fe20000410000 */
[----:B------:R-:W4:Y:S01]  /*2f50*/  MUFU.EX2 R137, R137 ;  /* 0x0000008900897308 */ /* 0x000f220000000800 */
[----:B--2---:R-:W-:Y:S01]  /*2f60*/  FADD.FTZ R144, -R124, 1 ;  /* 0x3f8000007c907421 */ /* 0x004fe20000010100 */
[----:B------:R-:W-:Y:S01]  /*2f70*/  FMUL.FTZ R141, R129, R142 ;  /* 0x0000008e818d7220 */ /* 0x000fe20000410000 */
[----:B------:R-:W-:Y:S01]  /*2f80*/  FFMA.FTZ R129, R63, R78, 1 ;  /* 0x3f8000003f817423 */ /* 0x000fe2000001004e */
[----:B------:R-:W-:Y:S01]  /*2f90*/  FMUL.FTZ R78, R126, R123 ;  /* 0x0000007b7e4e7220 */ /* 0x000fe20000410000 */
[----:B------:R-:W-:Y:S01]  /*2fa0*/  FMUL.FTZ R131, R124, R131 ;  /* 0x000000837c837220 */ /* 0x000fe20000410000 */
[----:B------:R-:W-:-:S02]  /*2fb0*/  HADD2.F32 R123, -RZ, R64.H0_H0 ;  /* 0x20000040ff7b7230 */ /* 0x000fc40000004100 */
[----:B------:R-:W-:Y:S01]  /*2fc0*/  FFMA.FTZ R144, R53, R144, 1 ;  /* 0x3f80000035907423 */ /* 0x000fe20000010090 */
[----:B------:R2:W-:Y:S01]  /*2fd0*/  MUFU.EX2 R149, R148 ;  /* 0x0000009400957308 */ /* 0x0005e20000000800 */
[----:B------:R-:W-:Y:S02]  /*2fe0*/  HADD2.F32 R64, -RZ, R125.H0_H0 ;  /* 0x2000007dff407230 */ /* 0x000fe40000004100 */
[----:B------:R-:W-:Y:S01]  /*2ff0*/  FADD.FTZ R142, R145, 1 ;  /* 0x3f800000918e7421 */ /* 0x000fe20000010000 */
[----:B------:R-:W-:Y:S01]  /*3000*/  FMUL.FTZ R145, R78, R129 ;  /* 0x000000814e917220 */ /* 0x000fe20000410000 */
[----:B------:R-:W-:Y:S01]  /*3010*/  FMUL.FTZ R162, R131, R144 ;  /* 0x0000009083a27220 */ /* 0x000fe20000410000 */
[----:B---3--:R-:W-:Y:S01]  /*3020*/  FADD.FTZ R78, -R128, 1 ;  /* 0x3f800000804e7421 */ /* 0x008fe20000010100 */
[----:B------:R-:W-:Y:S04]  /*3030*/  LDS.U16 R131, [R48+0x14] ;  /* 0x0000140030837984 */ /* 0x000fe80000000400 */
[----:B--2---:R-:W2:Y:S01]  /*3040*/  LDS.U16 R148, [R48+0x12] ;  /* 0x0000120030947984 */ /* 0x004ea20000000400 */
[----:B------:R3:W-:Y:S01]  /*3050*/  MUFU.RCP R140, R133 ;  /* 0x00000085008c7308 */ /* 0x0007e20000001000 */
[----:B------:R-:W-:Y:S01]  /*3060*/  FMUL.FTZ R129, R123, R64 ;  /* 0x000000407b817220 */ /* 0x000fe20000410000 */
[----:B------:R-:W-:Y:S01]  /*3070*/  FADD.FTZ R135, R135, 1 ;  /* 0x3f80000087877421 */ /* 0x000fe20000010000 */
[----:B------:R-:W-:-:S02]  /*3080*/  FFMA.FTZ R78, R65, R78, 1 ;  /* 0x3f800000414e7423 */ /* 0x000fc4000001004e */
[----:B------:R-:W-:Y:S01]  /*3090*/  FMUL.FTZ R129, R128, R129 ;  /* 0x0000008180817220 */ /* 0x000fe20000410000 */
[----:B---3--:R-:W3:Y:S02]  /*30a0*/  LDS.U16 R133, [R48+0x18] ;  /* 0x0000180030857984 */ /* 0x008ee40000000400 */
[----:B------:R0:W1:Y:S01]  /*30b0*/  MUFU.RCP R119, R135 ;  /* 0x0000008700777308 */ /* 0x0000620000001000 */
[----:B----4-:R-:W-:Y:S01]  /*30c0*/  FADD.FTZ R136, R137, 1 ;  /* 0x3f80000089887421 */ /* 0x010fe20000010000 */
[----:B------:R-:W-:Y:S01]  /*30d0*/  FMUL.FTZ R164, R129, R78 ;  /* 0x0000004e81a47220 */ /* 0x000fe20000410000 */
[----:B------:R-:W-:Y:S04]  /*30e0*/  LDS.U16 R137, [R48+0x1e] ;  /* 0x00001e0030897984 */ /* 0x000fe80000000400 */
[----:B------:R-:W4:Y:S04]  /*30f0*/  LDS.U16 R78, [R48+0x1a] ;  /* 0x00001a00304e7984 */ /* 0x000f280000000400 */
[----:B0-----:R-:W0:Y:S01]  /*3100*/  LDS.U16 R135, [R48+0x1c] ;  /* 0x00001c0030877984 */ /* 0x001e220000000400 */
[----:B------:R-:W-:Y:S01]  /*3110*/  HADD2.F32 R125, -RZ, R62.H0_H0 ;  /* 0x2000003eff7d7230 */ /* 0x000fe20000004100 */
[----:B------:R-:W2:Y:S01]  /*3120*/  MUFU.RCP R142, R142 ;  /* 0x0000008e008e7308 */ /* 0x000ea20000001000 */
[----:B------:R-:W-:-:S02]  /*3130*/  HADD2.F32 R62, -RZ, R127.H0_H0 ;  /* 0x2000007fff3e7230 */ /* 0x000fc40000004100 */
[----:B------:R-:W-:Y:S01]  /*3140*/  FADD.FTZ R144, R146, 1 ;  /* 0x3f80000092907421 */ /* 0x000fe20000010000 */
[----:B-1----:R-:W-:-:S04]  /*3150*/  FADD.FTZ R127, -R119, 1 ;  /* 0x3f800000777f7421 */ /* 0x002fc80000010100 */
[----:B------:R-:W1:Y:S01]  /*3160*/  MUFU.RCP R136, R136 ;  /* 0x0000008800887308 */ /* 0x000e620000001000 */
[----:B------:R-:W-:Y:S01]  /*3170*/  FMUL.FTZ R152, R125, R62 ;  /* 0x0000003e7d987220 */ /* 0x000fe20000410000 */
[----:B------:R-:W-:Y:S01]  /*3180*/  FFMA.FTZ R154, R66, R127, 1 ;  /* 0x3f800000429a7423 */ /* 0x000fe2000001007f */
[----:B------:R-:W-:Y:S02]  /*3190*/  FADD.FTZ R146, R147, 1 ;  /* 0x3f80000093927421 */ /* 0x000fe40000010000 */
[----:B------:R-:W-:-:S03]  /*31a0*/  FMUL.FTZ R127, R119, R152 ;  /* 0x00000098777f7220 */ /* 0x000fc60000410000 */
[----:B------:R-:W4:Y:S01]  /*31b0*/  MUFU.RCP R144, R144 ;  /* 0x0000009000907308 */ /* 0x000f220000001000 */
[----:B------:R-:W-:Y:S01]  /*31c0*/  FADD.FTZ R149, R149, 1 ;  /* 0x3f80000095957421 */ /* 0x000fe20000010000 */
[----:B------:R-:W-:Y:S01]  /*31d0*/  FADD.FTZ R151, R151, 1 ;  /* 0x3f80000097977421 */ /* 0x000fe20000010000 */
[----:B------:R-:W-:Y:S02]  /*31e0*/  HADD2.F32 R129, -RZ, R57.H0_H0 ;  /* 0x20000039ff817230 */ /* 0x000fe40000004100 */
[----:B------:R-:W-:Y:S01]  /*31f0*/  FMUL.FTZ R147, R127, R154 ;  /* 0x0000009a7f937220 */ /* 0x000fe20000410000 */
[----:B------:R-:W-:Y:S02]  /*3200*/  HADD2.F32 R150, -RZ, R150.H0_H0 ;  /* 0x20000096ff967230 */ /* 0x000fe40000004100 */
[----:B------:R-:W-:Y:S02]  /*3210*/  HADD2.F32 R127, -RZ, R59.H0_H0 ;  /* 0x2000003bff7f7230 */ /* 0x000fe40000004100 */
[----:B--2---:R-:W-:Y:S01]  /*3220*/  HADD2.F32 R148, -RZ, R148.H0_H0 ;  /* 0x20000094ff947230 */ /* 0x004fe20000004100 */
[----:B------:R-:W2:Y:S01]  /*3230*/  MUFU.RCP R146, R146 ;  /* 0x0000009200927308 */ /* 0x000ea20000001000 */
[----:B------:R-:W-:Y:S01]  /*3240*/  FADD.FTZ R170, -R142, 1 ;  /* 0x3f8000008eaa7421 */ /* 0x000fe20000010100 */
[----:B------:R-:W-:-:S02]  /*3250*/  HADD2.F32 R58, -RZ, R58.H0_H0 ;  /* 0x2000003aff3a7230 */ /* 0x000fc40000004100 */
[----:B-1----:R-:W-:Y:S01]  /*3260*/  FADD.FTZ R158, -R136, 1 ;  /* 0x3f800000889e7421 */ /* 0x002fe20000010100 */
[----:B------:R-:W-:Y:S02]  /*3270*/  HADD2.F32 R56, -RZ, R56.H0_H0 ;  /* 0x20000038ff387230 */ /* 0x000fe40000004100 */
[----:B------:R-:W-:Y:S01]  /*3280*/  FMUL.FTZ R57, R127, R148 ;  /* 0x000000947f397220 */ /* 0x000fe20000410000 */
[----:B------:R1:W2:Y:S01]  /*3290*/  MUFU.RCP R152, R149 ;  /* 0x0000009500987308 */ /* 0x0002a20000001000 */
[----:B------:R-:W-:Y:S02]  /*32a0*/  HADD2.F32 R131, -RZ, R131.H0_H0 ;  /* 0x20000083ff837230 */ /* 0x000fe40000004100 */
[----:B---3--:R-:W-:-:S05]  /*32b0*/  HADD2.F32 R133, -RZ, R133.H0_H0 ;  /* 0x20000085ff857230 */ /* 0x008fca0000004100 */
[----:B------:R3:W2:Y:S01]  /*32c0*/  MUFU.RCP R154, R151 ;  /* 0x00000097009a7308 */ /* 0x0006a20000001000 */
[----:B-1----:R-:W-:Y:S01]  /*32d0*/  FMUL.FTZ R149, R129, R150 ;  /* 0x0000009681957220 */ /* 0x002fe20000410000 */
[----:B------:R-:W-:Y:S01]  /*32e0*/  FFMA.FTZ R170, R71, R170, 1 ;  /* 0x3f80000047aa7423 */ /* 0x000fe200000100aa */
[----:B------:R-:W-:Y:S02]  /*32f0*/  FADD.FTZ R166, -R140, 1 ;  /* 0x3f8000008ca67421 */ /* 0x000fe40000010100 */
[----:B------:R-:W-:Y:S01]  /*3300*/  FMUL.FTZ R149, R142, R149 ;  /* 0x000000958e957220 */ /* 0x000fe20000410000 */
[----:B------:R-:W-:Y:S01]  /*3310*/  FFMA.FTZ R158, R67, R158, 1 ;  /* 0x3f800000439e7423 */ /* 0x000fe2000001009e */
[----:B------:R-:W-:Y:S01]  /*3320*/  FMUL.FTZ R57, R136, R57 ;  /* 0x0000003988397220 */ /* 0x000fe20000410000 */
[----:B----4-:R-:W-:Y:S01]  /*3330*/  FADD.FTZ R172, -R144, 1 ;  /* 0x3f80000090ac7421 */ /* 0x010fe20000010100 */
[----:B------:R-:W-:Y:S01]  /*3340*/  FMUL.FTZ R59, R58, R131 ;  /* 0x000000833a3b7220 */ /* 0x000fe20000410000 */
[----:B---3--:R-:W-:Y:S01]  /*3350*/  FMUL.FTZ R151, R56, R133 ;  /* 0x0000008538977220 */ /* 0x008fe20000410000 */
[----:B------:R-:W-:Y:S01]  /*3360*/  FMUL.FTZ R170, R149, R170 ;  /* 0x000000aa95aa7220 */ /* 0x000fe20000410000 */
[----:B------:R-:W-:Y:S01]  /*3370*/  FFMA.FTZ R168, R69, R166, 1 ;  /* 0x3f80000045a87423 */ /* 0x000fe200000100a6 */
[----:B------:R-:W-:Y:S01]  /*3380*/  F2FP.F16.F32.PACK_AB R149, R156, R139 ;  /* 0x0000008b9c95723e */ /* 0x000fe200000000ff */
[----:B------:R-:W-:Y:S01]  /*3390*/  BAR.SYNC.DEFER_BLOCKING 0x0 ;  /* 0x0000000000007b1d */ /* 0x000fe20000010000 */
[----:B------:R-:W-:Y:S01]  /*33a0*/  FMUL.FTZ R166, R57, R158 ;  /* 0x0000009e39a67220 */ /* 0x000fe20000410000 */
[----:B------:R-:W-:-:S02]  /*33b0*/  HADD2.F32 R156, -RZ, R54.H0_H0 ;  /* 0x20000036ff9c7230 */ /* 0x000fc40000004100 */
[----:B------:R-:W-:Y:S01]  /*33c0*/  FFMA.FTZ R172, R73, R172, 1 ;  /* 0x3f80000049ac7423 */ /* 0x000fe200000100ac */
[----:B------:R-:W-:Y:S01]  /*33d0*/  FMUL.FTZ R59, R140, R59 ;  /* 0x0000003b8c3b7220 */ /* 0x000fe20000410000 */
[----:B------:R-:W-:Y:S01]  /*33e0*/  FMUL.FTZ R151, R144, R151 ;  /* 0x0000009790977220 */ /* 0x000fe20000410000 */
[----:B------:R-:W-:Y:S02]  /*33f0*/  HADD2.F32 R139, -RZ, R55.H0_H0 ;  /* 0x20000037ff8b7230 */ /* 0x000fe40000004100 */
[----:B------:R-:W-:Y:S02]  /*3400*/  HADD2.F32 R158, -RZ, R49.H0_H0 ;  /* 0x20000031ff9e7230 */ /* 0x000fe40000004100 */
[----:B------:R-:W-:Y:S02]  /*3410*/  HADD2.F32 R54, -RZ, R78.H0_H0 ;  /* 0x2000004eff367230 */ /* 0x000fe40000004100 */
[----:B0-----:R-:W-:Y:S02]  /*3420*/  HADD2.F32 R135, -RZ, R135.H0_H0 ;  /* 0x20000087ff877230 */ /* 0x001fe40000004100 */
[----:B------:R-:W-:-:S02]  /*3430*/  HADD2.F32 R137, -RZ, R137.H0_H0 ;  /* 0x20000089ff897230 */ /* 0x000fc40000004100 */
[----:B------:R-:W-:Y:S01]  /*3440*/  FMUL.FTZ R59, R59, R168 ;  /* 0x000000a83b3b7220 */ /* 0x000fe20000410000 */
[----:B------:R-:W-:Y:S01]  /*3450*/  FMUL.FTZ R151, R151, R172 ;  /* 0x000000ac97977220 */ /* 0x000fe20000410000 */
[----:B--2---:R-:W-:Y:S01]  /*3460*/  FADD.FTZ R168, -R146, 1 ;  /* 0x3f80000092a87421 */ /* 0x004fe20000010100 */
[----:B------:R-:W-:Y:S01]  /*3470*/  FADD.FTZ R172, -R152, 1 ;  /* 0x3f80000098ac7421 */ /* 0x000fe20000010100 */
        /* <DEDUP_REMOVED lines=24> */
[----:B------:R0:W-:Y:S04]  /*3600*/  STS.U16 [R48+0x2], R49 ;  /* 0x0000023130007388 */ /* 0x0001e80000000400 */
[----:B------:R1:W-:Y:S04]  /*3610*/  STS.U16 [R48], R149 ;  /* 0x0000009530007388 */ /* 0x0003e80000000400 */
[----:B------:R2:W-:Y:S01]  /*3620*/  STS.U16 [R48+0x4], R79 ;  /* 0x0000044f30007388 */ /* 0x0005e20000000400 */
[----:B0-----:R-:W-:-:S03]  /*3630*/  PRMT R49, R145, 0x7632, R49 ;  /* 0x0000763291317816 */ /* 0x001fc60000000031 */
[----:B------:R0:W-:Y:S01]  /*3640*/  STS.U16 [R48+0x6], R57 ;  /* 0x0000063930007388 */ /* 0x0001e20000000400 */
[----:B-1----:R-:W-:-:S03]  /*3650*/  PRMT R149, R147, 0x7632, R149 ;  /* 0x0000763293957816 */ /* 0x002fc60000000095 */
[----:B------:R1:W-:Y:S01]  /*3660*/  STS.U16 [R48+0xa], R153 ;  /* 0x00000a9930007388 */ /* 0x0003e20000000400 */
[----:B--2---:R-:W-:-:S03]  /*3670*/  PRMT R79, R151, 0x7632, R79 ;  /* 0x00007632974f7816 */ /* 0x004fc6000000004f */
[----:B------:R2:W-:Y:S01]  /*3680*/  STS.U16 [R48+0xc], R145 ;  /* 0x00000c9130007388 */ /* 0x0005e20000000400 */
[----:B0-----:R-:W-:Y:S02]  /*3690*/  PRMT R57, R59, 0x7632, R57 ;  /* 0x000076323b397816 */ /* 0x001fe40000000039 */
[C---:B-1----:R-:W-:Y:S02]  /*36a0*/  PRMT R153, R55.reuse, 0x7632, R153 ;  /* 0x0000763237997816 */ /* 0x042fe40000000099 */
[----:B--2---:R-:W-:Y:S02]  /*36b0*/  PRMT R145, R55, 0x7610, R145 ;  /* 0x0000761037917816 */ /* 0x004fe40000000091 */
[----:B------:R-:W-:Y:S01]  /*36c0*/  MOV R78, UR28 ;  /* 0x0000001c004e7c02 */ /* 0x000fe20008000f00 */
        /* <DEDUP_REMOVED lines=93> */
[----:B-1----:R-:W-:Y:S01]  /*3ca0*/  FMUL.FTZ R55, R132, R52 ;  /* 0x0000003484377220 */ /* 0x002fe20000410000 */
[----:B--2---:R-:W-:Y:S01]  /*3cb0*/  FMUL.FTZ R57, R134, R124 ;  /* 0x0000007c86397220 */ /* 0x004fe20000410000 */
        /* <DEDUP_REMOVED lines=10> */
[----:B----4-:R-:W-:Y:S06]  /*3d60*/  BRA.U !UP0, `(.L_x_7302) ;  /* 0x0000000508c47547 */ /* 0x010fec000b800000 */
        /* <DEDUP_REMOVED lines=36> */
[----:B------:R0:W-:Y:S01]  /*3fb0*/  STS.U16 [R48+0xc], R64 ;  /* 0x00000c4030007388 */ /* 0x0001e20000000400 */
[C---:B--2---:R-:W-:Y:S01]  /*3fc0*/  PRMT R60, R54.reuse, 0x7610, R60 ;  /* 0x00007610363c7816 */ /* 0x044fe2000000003c */
[----:B------:R-:W-:Y:S01]  /*3fd0*/  UIMAD UR9, UR33, UR9, UR15 ;  /* 0x00000009210972a4 */ /* 0x000fe2000f8e020f */
[----:B---3--:R-:W-:Y:S01]  /*3fe0*/  PRMT R66, R54, 0x7632, R66 ;  /* 0x0000763236427816 */ /* 0x008fe20000000042 */
[----:B------:R-:W-:Y:S01]  /*3ff0*/  STS.U16 [R48], R83 ;  /* 0x0000005330007388 */ /* 0x000fe20000000400 */
[----:B------:R-:W-:Y:S01]  /*4000*/  MOV R54, UR28 ;  /* 0x0000001c00367c02 */ /* 0x000fe20008000f00 */
[----:B------:R-:W-:Y:S01]  /*4010*/  UMOV UR8, UR14 ;  /* 0x0000000e00087c82 */ /* 0x000fe20008000000 */
[----:B----4-:R-:W-:Y:S01]  /*4020*/  PRMT R52, R131, 0x7632, R52 ;  /* 0x0000763283347816 */ /* 0x010fe20000000034 */
[----:B------:R-:W-:Y:S01]  /*4030*/  STS.U16 [R48+0xa], R78 ;  /* 0x00000a4e30007388 */ /* 0x000fe20000000400 */
[----:B------:R-:W-:Y:S01]  /*4040*/  UIMAD.WIDE.U32 UR8, UR32, UR10, UR8 ;  /* 0x0000000a200872a5 */ /* 0x000fe2000f8e0008 */
[----:B0-----:R-:W-:-:S02]  /*4050*/  PRMT R64, R56, 0x7632, R64 ;  /* 0x0000763238407816 */ /* 0x001fc40000000040 */
[----:B------:R-:W-:Y:S01]  /*4060*/  STS.U16 [R48+0xe], R58 ;  /* 0x00000e3a30007388 */ /* 0x000fe20000000400 */
[----:B------:R-:W-:-:S03]  /*4070*/  UIMAD UR11, UR32, UR11, UR9 ;  /* 0x0000000b200b72a4 */ /* 0x000fc6000f8e0209 */
[----:B------:R-:W-:Y:S04]  /*4080*/  STS.U16 [R48+0x10], R62 ;  /* 0x0000103e30007388 */ /* 0x000fe80000000400 */
[----:B------:R-:W-:Y:S04]  /*4090*/  STS.U16 [R48+0x12], R79 ;  /* 0x0000124f30007388 */ /* 0x000fe80000000400 */
        /* <DEDUP_REMOVED lines=8> */
[----:B------:R-:W-:-:S03]  /*4120*/  NOP ;  /* 0x0000000000007918 */ /* 0x000fc60000000000 */
[----:B------:R-:W-:Y:S01]  /*4130*/  LDS.U16 R81, [R32] ;  /* 0x0000000020517984 */ /* 0x000fe20000000400 */
[----:B------:R-:W-:-:S03]  /*4140*/  LEA R78, P5, R52, UR30, 0x1 ;  /* 0x0000001e344e7c11 */ /* 0x000fc6000f8a08ff */
        /* <DEDUP_REMOVED lines=51> */
.L_x_7302:
        /* <DEDUP_REMOVED lines=9> */
[----:B------:R-:W-:Y:S01]  /*4510*/  FFMA.FTZ R122, R49, R70, R118 ;  /* 0x00000046317a7223 */ /* 0x000fe20000010076 */
        /* <DEDUP_REMOVED lines=29> */
[----:B------:R-:W-:Y:S01]  /*46f0*/  MOV R79, RZ ;  /* 0x000000ff004f7202 */ /* 0x000fe20000000f00 */
[----:B------:R-:W-:-:S02]  /*4700*/  HADD2.F32 R116, -RZ, R107.H0_H0 ;  /* 0x2000006bff747230 */ /* 0x000fc40000004100 */
[----:B------:R-:W-:Y:S01]  /*4710*/  FFMA.FTZ R130, R65, R86, R130 ;  /* 0x0000005641827223 */ /* 0x000fe20000010082 */
[----:B------:R-:W-:Y:S01]  /*4720*/  HADD2.F32 R106, -RZ, R106.H0_H0 ;  /* 0x2000006aff6a7230 */ /* 0x000fe20000004100 */
[----:B------:R-:W-:Y:S01]  /*4730*/  MOV R81, RZ ;  /* 0x000000ff00517202 */ /* 0x000fe20000000f00 */
[----:B------:R-:W-:Y:S02]  /*4740*/  HADD2.F32 R118, -RZ, R105.H0_H0 ;  /* 0x20000069ff767230 */ /* 0x000fe40000004100 */
[----:B------:R-:W-:Y:S01]  /*4750*/  FFMA.FTZ R130, R67, R88, R130 ;  /* 0x0000005843827223 */ /* 0x000fe20000010082 */
[----:B------:R-:W-:Y:S02]  /*4760*/  HADD2.F32 R120, -RZ, R103.H0_H0 ;  /* 0x20000067ff787230 */ /* 0x000fe40000004100 */
[----:B-----5:R-:W-:Y:S01]  /*4770*/  FADD.FTZ R103, R108, R3 ;  /* 0x000000036c677221 */ /* 0x020fe20000010000 */
        /* <DEDUP_REMOVED lines=32> */
[----:B------:R-:W-:Y:S01]  /*4980*/  MOV R91, RZ ;  /* 0x000000ff005b7202 */ /* 0x000fe20000000f00 */
[-C--:B------:R-:W-:Y:S01]  /*4990*/  FMUL.FTZ R102, R49, R2.reuse ;  /* 0x0000000231667220 */ /* 0x080fe20000410000 */
        /* <DEDUP_REMOVED lines=21> */
[----:B------:R-:W1:Y:S01]  /*4af0*/  LDCU UR29, c[0x0][0x394] ;  /* 0x00007280ff1d77ac */ /* 0x000e620008000800 */
[----:B------:R-:W-:Y:S02]  /*4b00*/  MOV R141, RZ ;  /* 0x000000ff008d7202 */ /* 0x000fe40000000f00 */
[----:B------:R-:W-:Y:S01]  /*4b10*/  MOV R52, RZ ;  /* 0x000000ff00347202 */ /* 0x000fe20000000f00 */
        /* <DEDUP_REMOVED lines=8> */
[----:B------:R-:W0:Y:S06]  /*4ba0*/  LDCU.64 UR14, c[0x0][0x3c0] ;  /* 0x00007800ff0e77ac */ /* 0x000e2c0008000a00 */
[----:B------:R-:W0:Y:S01]  /*4bb0*/  LDC.64 R132, c[0x0][0x4b8] ;  /* 0x00012e00ff847b82 */ /* 0x000e220000000a00 */
[----:B------:R-:W0:Y:S01]  /*4bc0*/  LDCU.64 UR30, c[0x0][0x3e0] ;  /* 0x00007c00ff1e77ac */ /* 0x000e220008000a00 */
[----:B------:R-:W0:Y:S01]  /*4bd0*/  LDCU.64 UR34, c[0x0][0x4c0] ;  /* 0x00009800ff2277ac */ /* 0x000e220008000a00 */
[----:B------:R-:W0:Y:S01]  /*4be0*/  LDCU.64 UR36, c[0x0][0x4e0] ;  /* 0x00009c00ff2477ac */ /* 0x000e220008000a00 */
[----:B------:R-:W0:Y:S01]  /*4bf0*/  LDCU.64 UR38, c[0x0][0x4f0] ;  /* 0x00009e00ff2677ac */ /* 0x000e220008000a00 */
[----:B------:R-:W0:Y:S01]  /*4c00*/  LDCU.64 UR40, c[0x0][0x538] ;  /* 0x0000a700ff2877ac */ /* 0x000e220008000a00 */
[----:B-1-3--:R-:W0:Y:S02]  /*4c10*/  LDCU.64 UR42, c[0x0][0x540] ;  /* 0x0000a800ff2a77ac */ /* 0x00ae240008000a00 */
.L_x_7341:
[----:B------:R-:W-:Y:S01]  /*4c20*/  HFMA2 R137, -RZ, RZ, 0, 0 ;  /* 0x00000000ff897431 */ /* 0x000fe200000001ff */
[----:B------:R-:W-:Y:S02]  /*4c30*/  MOV R136, R12 ;  /* 0x0000000c00887202 */ /* 0x000fe40000000f00 */
[----:B------:R-:W-:Y:S02]  /*4c40*/  ISETP.GE.AND P5, PT, R20, UR28, PT ;  /* 0x0000001c14007c0c */ /* 0x000fe4000bfa6270 */
[----:B------:R-:W-:Y:S02]  /*4c50*/  MOV R135, UR17 ;  /* 0x0000001100877c02 */ /* 0x000fe40008000f00 */
[----:B-1----:R-:W-:Y:S02]  /*4c60*/  MOV R134, UR16 ;  /* 0x0000001000867c02 */ /* 0x002fe40008000f00 */
[----:B0-----:R-:W-:Y:S01]  /*4c70*/  MOV R151, UR18 ;  /* 0x0000001200977c02 */ /* 0x001fe20008000f00 */
[----:B0-----:R-:W-:Y:S01]  /*4c80*/  IMAD.WIDE.U32 R146, R141, UR14, R136 ;  /* 0x0000000e8d927c25 */ /* 0x001fe2000f8e0088 */
[----:B------:R-:W-:-:S02]  /*4c90*/  MOV R150, R134 ;  /* 0x0000008600967202 */ /* 0x000fc40000000f00 */
[----:B------:R-:W-:Y:S01]  /*4ca0*/  P2R R164, PR, RZ, 0x1 ;  /* 0x00000001ffa47803 */ /* 0x000fe20000000000 */
[----:B------:R-:W-:Y:S01]  /*4cb0*/  IMAD.WIDE.U32 R138, R141, UR30, R136 ;  /* 0x0000001e8d8a7c25 */ /* 0x000fe2000f8e0088 */
[----:B------:R-:W-:Y:S02]  /*4cc0*/  LEA R136, P2, R146, R7, 0x1 ;  /* 0x0000000792887211 */ /* 0x000fe400078408ff */
[----:B------:R-:W-:Y:S01]  /*4cd0*/  LOP3.LUT P0, RZ, R143, 0x200, RZ, 0xc0, !PT ;  /* 0x000002008fff7812 */ /* 0x000fe2000780c0ff */
[C---:B------:R-:W-:Y:S01]  /*4ce0*/  IMAD R135, R141.reuse, UR15, R147 ;  /* 0x0000000f8d877c24 */ /* 0x040fe2000f8e0293 */
[----:B------:R-:W-:Y:S01]  /*4cf0*/  ISETP.GE.AND P4, PT, R16, UR28, PT ;  /* 0x0000001c10007c0c */ /* 0x000fe2000bf86270 */
[C---:B------:R-:W-:Y:S01]  /*4d00*/  IMAD.WIDE.U32 R150, R141.reuse, UR10, R150 ;  /* 0x0000000a8d967c25 */ /* 0x040fe2000f8e0096 */
[----:B------:R-:W-:Y:S02]  /*4d10*/  LEA R134, P3, R138, R10, 0x1 ;  /* 0x0000000a8a867211 */ /* 0x000fe400078608ff */
[----:B------:R-:W-:Y:S01]  /*4d20*/  LEA.HI.X R137, R146, R9, R135, 0x1, P2 ;  /* 0x0000000992897211 */ /* 0x000fe200010f0c87 */
[C---:B------:R-:W-:Y:S01]  /*4d30*/  IMAD R0, R141.reuse, UR31, R139 ;  /* 0x0000001f8d007c24 */ /* 0x040fe2000f8e028b */
[----:B------:R-:W-:Y:S01]  /*4d40*/  LEA R148, P1, R150, R126, 0x2 ;  /* 0x0000007e96947211 */ /* 0x000fe200078210ff */
[----:B------:R-:W-:Y:S01]  /*4d50*/  IMAD R139, R141, UR11, R151 ;  /* 0x0000000b8d8b7c24 */ /* 0x000fe2000f8e0297 */
[----:B------:R-:W-:Y:S01]  /*4d60*/  ISETP.GE.AND P2, PT, R19, UR28, PT ;  /* 0x0000001c13007c0c */ /* 0x000fe2000bf46270 */
[----:B------:R-:W3:Y:S01]  /*4d70*/  @!P5 LDG.E.U16 R152, desc[UR26][R136.64+0x140] ;  /* 0x0001401a8898d981 */ /* 0x000ee2000c1e1500 */
[----:B------:R-:W-:-:S02]  /*4d80*/  ISETP.GE.AND P5, PT, R21, UR28, PT ;  /* 0x0000001c15007c0c */ /* 0x000fc4000bfa6270 */
[----:B------:R-:W-:Y:S01]  /*4d90*/  LEA.HI.X R135, R138, R11, R0, 0x1, P3 ;  /* 0x0000000b8a877211 */ /* 0x000fe200018f0c00 */
[----:B------:R-:W5:Y:S01]  /*4da0*/  @!P0 LDG.E.U16 R165, desc[UR26][R136.64] ;  /* 0x0000001a88a58981 */ /* 0x000f62000c1e1500 */
[----:B------:R-:W-:Y:S02]  /*4db0*/  LEA.HI.X R149, R150, R127, R139, 0x2, P1 ;  /* 0x0000007f96957211 */ /* 0x000fe400008f148b */
[----:B------:R-:W-:Y:S01]  /*4dc0*/  ISETP.GE.AND P1, PT, R17, UR28, PT ;  /* 0x0000001c11007c0c */ /* 0x000fe2000bf26270 */
[----:B------:R-:W4:Y:S01]  /*4dd0*/  @!P4 LDG.E.U16 R0, desc[UR26][R136.64+0x40] ;  /* 0x0000401a8800c981 */ /* 0x000f22000c1e1500 */
[----:B------:R-:W-:-:S03]  /*4de0*/  ISETP.GE.AND P3, PT, R18, UR28, PT ;  /* 0x0000001c12007c0c */ /* 0x000fc6000bf66270 */
[----:B--2---:R-:W2:Y:S04]  /*4df0*/  @!P2 LDG.E.U16 R150, desc[UR26][R136.64+0x100] ;  /* 0x0001001a8896a981 */ /* 0x004ea8000c1e1500 */
[----:B------:R-:W3:Y:S01]  /*4e00*/  @!P5 LDG.E.U16 R151, desc[UR26][R136.64+0x180] ;  /* 0x0001801a8897d981 */ /* 0x000ee2000c1e1500 */
[----:B------:R-:W-:-:S03]  /*4e10*/  ISETP.GE.AND P5, PT, R22, UR28, PT ;  /* 0x0000001c16007c0c */ /* 0x000fc6000bfa6270 */
[----:B------:R-:W2:Y:S04]  /*4e20*/  @!P1 LDG.E.U16 R138, desc[UR26][R136.64+0x80] ;  /* 0x0000801a888a9981 */ /* 0x000ea8000c1e1500 */
[----:B------:R-:W2:Y:S01]  /*4e30*/  @!P3 LDG.E.U16 R146, desc[UR26][R136.64+0xc0] ;  /* 0x0000c01a8892b981 */ /* 0x000ea2000c1e1500 */
[----:B------:R-:W-:Y:S01]  /*4e40*/  ISETP.GE.AND P6, PT, R30, UR28, PT ;  /* 0x0000001c1e007c0c */ /* 0x000fe2000bfc6270 */
[----:B------:R-:W-:Y:S02]  /*4e50*/  HFMA2 R139, -RZ, RZ, 0, 0 ;  /* 0x00000000ff8b7431 */ /* 0x000fe400000001ff */
[----:B------:R0:W2:Y:S04]  /*4e60*/  LDG.E R145, desc[UR26][R148.64] ;  /* 0x0000001a94917981 */ /* 0x0000a8000c1e1900 */
[----:B------:R-:W2:Y:S01]  /*4e70*/  @!P5 LDG.E.U16 R154, desc[UR26][R136.64+0x1c0] ;  /* 0x0001c01a889ad981 */ /* 0x000ea2000c1e1500 */
[----:B------:R-:W-:-:S05]  /*4e80*/  ISETP.GE.AND P5, PT, R23, UR28, PT ;  /* 0x0000001c17007c0c */ /* 0x000fca000bfa6270 */
[----:B------:R-:W2:Y:S08]  /*4e90*/  @!P6 LDG.E.U16 R162, desc[UR26][R136.64+0x3c0] ;  /* 0x0003c01a88a2e981 */ /* 0x000eb0000c1e1500 */
        /* <DEDUP_REMOVED lines=12> */
[----:B------:R1:W2:Y:S01]  /*4f60*/  @!P5 LDG.E.U16 R159, desc[UR26][R136.64+0x380] ;  /* 0x0003801a889fd981 */ /* 0x0002a2000c1e1500 */
[----:B------:R-:W-:Y:S02]  /*4f70*/  P2R R161, PR, RZ, 0x40 ;  /* 0x00000040ffa17803 */ /* 0x000fe40000000000 */
[----:B------:R-:W-:Y:S02]  /*4f80*/  ISETP.GE.AND P6, PT, R21, UR28, PT ;  /* 0x0000001c15007c0c */ /* 0x000fe4000bfc6270 */
[----:B------:R-:W-:Y:S02]  /*4f90*/  P2R R163, PR, RZ, 0x20 ;  /* 0x00000020ffa37803 */ /* 0x000fe40000000000 */
[----:B------:R-:W-:Y:S02]  /*4fa0*/  ISETP.GE.AND P5, PT, R22, UR28, PT ;  /* 0x0000001c16007c0c */ /* 0x000fe4000bfa6270 */
[----:B0-----:R-:W-:Y:S02]  /*4fb0*/  MOV R149, RZ ;  /* 0x000000ff00957202 */ /* 0x001fe40000000f00 */
[----:B------:R-:W-:-:S02]  /*4fc0*/  MOV R147, RZ ;  /* 0x000000ff00937202 */ /* 0x000fc40000000f00 */
[----:B-1----:R-:W-:Y:S01]  /*4fd0*/  P2R R136, PR, RZ, 0x1 ;  /* 0x00000001ff887803 */ /* 0x002fe20000000000 */
[----:B------:R-:W-:Y:S01]  /*4fe0*/  HFMA2 R137, -RZ, RZ, 0, 0 ;  /* 0x00000000ff897431 */ /* 0x000fe200000001ff */
[----:B-----5:R-:W-:-:S04]  /*4ff0*/  @!P0 PRMT R139, R165, 0x5410, RZ ;  /* 0x00005410a58b8816 */ /* 0x020fc800000000ff */
[--C-:B----4-:R-:W-:Y:S02]  /*5000*/  @!P4 PRMT R139, R139, 0x5410, R0.reuse ;  /* 0x000054108b8bc816 */ /* 0x110fe40000000000 */
[----:B---3--:R-:W-:Y:S02]  /*5010*/  @!P6 PRMT R149, R151, 0x5410, RZ ;  /* 0x000054109795e816 */ /* 0x008fe400000000ff */
[----:B------:R-:W-:Y:S01]  /*5020*/  ISETP.GE.AND P6, PT, R23, UR28, PT ;  /* 0x0000001c17007c0c */ /* 0x000fe2000bfc6270 */
[----:B------:R0:W-:Y:S01]  /*5030*/  STS.U16 [R32], R139 ;  /* 0x0000008b20007388 */ /* 0x0001e20000000400 */
[----:B------:R-:W-:Y:S02]  /*5040*/  PRMT R0, R139, 0x7632, R0 ;  /* 0x000076328b007816 */ /* 0x000fe40000000000 */
[----:B--2---:R-:W-:Y:S02]  /*5050*/  @!P5 PRMT R149, R149, 0x5410, R154 ;  /* 0x000054109595d816 */ /* 0x004fe4000000009a */
[----:B------:R-:W-:Y:S01]  /*5060*/  ISETP.GE.AND P5, PT, R24, UR28, PT ;  /* 0x0000001c18007c0c */ /* 0x000fe2000bfa6270 */
[----:B0-----:R-:W-:Y:S01]  /*5070*/  HFMA2 R139, -RZ, RZ, 0, 0 ;  /* 0x00000000ff8b7431 */ /* 0x001fe200000001ff */
        /* <DEDUP_REMOVED lines=40> */
[----:B------:R-:W-:Y:S04]  /*5300*/  STS.U16 [R43+0x2c0], R138 ;  /* 0x0002c08a2b007388 */ /* 0x000fe80000000400 */
[----:B------:R0:W-:Y:S04]  /*5310*/  STS.U16 [R44+0x300], R137 ;  /* 0x000300892c007388 */ /* 0x0001e80000000400 */
[----:B------:R2:W-:Y:S04]  /*5320*/  STS.U16 [R45+0x340], R136 ;  /* 0x000340882d007388 */ /* 0x0005e80000000400 */
[----:B------:R-:W-:Y:S04]  /*5330*/  STS.U16 [R46+0x380], R149 ;  /* 0x000380952e007388 */ /* 0x000fe80000000400 */
[----:B------:R-:W-:Y:S01]  /*5340*/  STS.U16 [R47+0x3c0], R146 ;  /* 0x0003c0922f007388 */ /* 0x000fe20000000400 */
[----:B------:R-:W-:-:S03]  /*5350*/  NOP ;  /* 0x0000000000007918 */ /* 0x000fc60000000000 */
[----:B-1----:R-:W3:Y:S01]  /*5360*/  @!P1 LDG.E.U16 R0, desc[UR26][R134.64+0x80] ;  /* 0x0000801a86009981 */ /* 0x002ee2000c1e1500 */
[----:B------:R-:W-:Y:S01]  /*5370*/  HFMA2 R139, -RZ, RZ, 0, 0 ;  /* 0x00000000ff8b7431 */ /* 0x000fe200000001ff */
[----:B------:R-:W-:Y:S01]  /*5380*/  MOV R163, RZ ;  /* 0x000000ff00a37202 */ /* 0x000fe20000000f00 */
[----:B0-----:R-:W-:Y:S01]  /*5390*/  HFMA2 R137, -RZ, RZ, 0, 0 ;  /* 0x00000000ff897431 */ /* 0x001fe200000001ff */
[----:B--2---:R-:W2:Y:S01]  /*53a0*/  @!P4 LDG.E.U16 R136, desc[UR26][R134.64+0x40] ;  /* 0x0000401a8688c981 */ /* 0x004ea2000c1e1500 */
[----:B------:R-:W-:Y:S01]  /*53b0*/  MOV R165, RZ ;  /* 0x000000ff00a57202 */ /* 0x000fe20000000f00 */
[----:B------:R-:W-:Y:S01]  /*53c0*/  HFMA2 R167, -RZ, RZ, 0, 0 ;  /* 0x00000000ffa77431 */ /* 0x000fe200000001ff */
[----:B------:R-:W-:Y:S01]  /*53d0*/  MOV R169, RZ ;  /* 0x000000ff00a97202 */ /* 0x000fe20000000f00 */
[----:B------:R-:W4:Y:S01]  /*53e0*/  @!P5 LDG.E.U16 R162, desc[UR26][R134.64+0x380] ;  /* 0x0003801a86a2d981 */ /* 0x000f22000c1e1500 */
[----:B------:R-:W0:Y:S03]  /*53f0*/  S2UR UR9, SR_CgaCtaId ;  /* 0x00000000000979c3 */ /* 0x000e260000008800 */
[----:B------:R-:W1:Y:S04]  /*5400*/  LDS.U16 R146, [R48] ;  /* 0x0000000030927984 */ /* 0x000e680000000400 */
        /* <DEDUP_REMOVED lines=15> */
[----:B---3--:R-:W-:-:S03]  /*5500*/  @!P1 PRMT R139, R0, 0x5410, RZ ;  /* 0x00005410008b9816 */ /* 0x008fc600000000ff */
[----:B------:R-:W3:Y:S02]  /*5510*/  @!P2 LDG.E.U16 R0, desc[UR26][R134.64+0x100] ;  /* 0x0001001a8600a981 */ /* 0x000ee4000c1e1500 */
[----:B---3--:R-:W-:Y:S02]  /*5520*/  @!P2 PRMT R163, R0, 0x5410, RZ ;  /* 0x0000541000a3a816 */ /* 0x008fe400000000ff */
[----:B------:R-:W3:Y:S01]  /*5530*/  @!P0 LDG.E.U16 R0, desc[UR26][R134.64] ;  /* 0x0000001a86008981 */ /* 0x000ee2000c1e1500 */
[----:B------:R-:W-:Y:S02]  /*5540*/  ISETP.GE.AND P1, PT, R20, UR28, PT ;  /* 0x0000001c14007c0c */ /* 0x000fe4000bf26270 */
[----:B---3--:R-:W-:Y:S02]  /*5550*/  @!P0 PRMT R137, R0, 0x5410, RZ ;  /* 0x0000541000898816 */ /* 0x008fe400000000ff */
[----:B------:R-:W3:Y:S02]  /*5560*/  @!P3 LDG.E.U16 R0, desc[UR26][R134.64+0xc0] ;  /* 0x0000c01a8600b981 */ /* 0x000ee4000c1e1500 */
[----:B--2---:R-:W-:-:S02]  /*5570*/  @!P4 PRMT R137, R137, 0x5410, R136 ;  /* 0x000054108989c816 */ /* 0x004fc40000000088 */
[----:B------:R-:W-:Y:S02]  /*5580*/  ISETP.GE.AND P4, PT, R21, UR28, PT ;  /* 0x0000001c15007c0c */ /* 0x000fe4000bf86270 */
[----:B---3--:R-:W-:-:S03]  /*5590*/  @!P3 PRMT R139, R139, 0x5410, R0 ;  /* 0x000054108b8bb816 */ /* 0x008fc60000000000 */
[----:B------:R-:W2:Y:S02]  /*55a0*/  @!P1 LDG.E.U16 R0, desc[UR26][R134.64+0x140] ;  /* 0x0001401a86009981 */ /* 0x000ea4000c1e1500 */
[----:B--2---:R-:W-:-:S06]  /*55b0*/  @!P1 PRMT R163, R163, 0x5410, R0 ;  /* 0x00005410a3a39816 */ /* 0x004fcc0000000000 */
        /* <DEDUP_REMOVED lines=12> */
[----:B------:R-:W-:Y:S02]  /*5680*/  ISETP.GE.AND P4, PT, R26, UR28, PT ;  /* 0x0000001c1a007c0c */ /* 0x000fe4000bf86270 */
[----:B------:R-:W-:Y:S02]  /*5690*/  ISETP.NE.AND P0, PT, R164, RZ, PT ;  /* 0x000000ffa400720c */ /* 0x000fe40003f05270 */
[----:B------:R-:W3:Y:S07]  /*56a0*/  @!P6 LDG.E.U16 R164, desc[UR26][R134.64+0x3c0] ;  /* 0x0003c01a86a4e981 */ /* 0x000eee000c1e1500 */
[----:B------:R-:W5:Y:S01]  /*56b0*/  @!P2 LDG.E.U16 R136, desc[UR26][R134.64+0x300] ;  /* 0x0003001a8688a981 */ /* 0x000f62000c1e1500 */
[----:B--2---:R-:W-:-:S03]  /*56c0*/  @!P1 PRMT R167, R167, 0x5410, R0 ;  /* 0x00005410a7a79816 */ /* 0x004fc60000000000 */
[----:B------:R-:W2:Y:S01]  /*56d0*/  @!P3 LDG.E.U16 R0, desc[UR26][R134.64+0x280] ;  /* 0x0002801a8600b981 */ /* 0x000ea2000c1e1500 */
[----:B------:R-:W-:-:S13]  /*56e0*/  ISETP.GE.AND P1, PT, R28, UR28, PT ;  /* 0x0000001c1c007c0c */ /* 0x000fda000bf26270 */
[----:B------:R-:W3:Y:S01]  /*56f0*/  @!P1 LDG.E.U16 R138, desc[UR26][R134.64+0x340] ;  /* 0x0003401a868a9981 */ /* 0x000ee2000c1e1500 */
[----:B--2---:R-:W-:-:S03]  /*5700*/  @!P3 PRMT R169, R0, 0x5410, RZ ;  /* 0x0000541000a9b816 */ /* 0x004fc600000000ff */
[----:B------:R2:W3:Y:S04]  /*5710*/  @!P4 LDG.E.U16 R0, desc[UR26][R134.64+0x2c0] ;  /* 0x0002c01a8600c981 */ /* 0x0004e8000c1e1500 */
[----:B------:R-:W-:Y:S01]  /*5720*/  STS.U16 [R32+0x420], R137 ;  /* 0x0004208920007388 */ /* 0x000fe20000000400 */
[----:B--2---:R-:W-:Y:S02]  /*5730*/  PRMT R134, R137, 0x7632, R134 ;  /* 0x0000763289867816 */ /* 0x004fe40000000086 */
[----:B------:R-:W-:-:S03]  /*5740*/  PRMT R135, R139, 0x7632, R135 ;  /* 0x000076328b877816 */ /* 0x000fc60000000087 */
[----:B------:R-:W-:Y:S04]  /*5750*/  STS.U16 [R33+0x460], R134 ;  /* 0x0004608621007388 */ /* 0x000fe80000000400 */
[----:B------:R-:W-:Y:S04]  /*5760*/  STS.U16 [R34+0x4a0], R139 ;  /* 0x0004a08b22007388 */ /* 0x000fe80000000400 */
[----:B------:R2:W-:Y:S01]  /*5770*/  STS.U16 [R35+0x4e0], R135 ;  /* 0x0004e08723007388 */ /* 0x0005e20000000400 */
[----:B------:R-:W-:Y:S01]  /*5780*/  PRMT R168, R163, 0x7632, R168 ;  /* 0x00007632a3a87816 */ /* 0x000fe200000000a8 */
[----:B--2---:R-:W-:Y:S01]  /*5790*/  HFMA2 R135, -RZ, RZ, 0, 0 ;  /* 0x00000000ff877431 */ /* 0x004fe200000001ff */
[----:B------:R-:W-:Y:S01]  /*57a0*/  PRMT R170, R165, 0x7632, R170 ;  /* 0x00007632a5aa7816 */ /* 0x000fe200000000aa */
[----:B------:R-:W-:Y:S01]  /*57b0*/  ULEA UR8, UR19, 0xffffff00, 0x8 ;  /* 0xffffff0013087891 */ /* 0x000fe2000f8e40ff */
[----:B-----5:R-:W-:-:S02]  /*57c0*/  @!P2 PRMT R135, R136, 0x5410, RZ ;  /* 0x000054108887a816 */ /* 0x020fc400000000ff */
[----:B------:R-:W-:Y:S01]  /*57d0*/  ISETP.NE.AND P2, PT, R8, RZ, PT ;  /* 0x000000ff0800720c */ /* 0x000fe20003f45270 */
[----:B------:R-:W-:Y:S01]  /*57e0*/  STS.U16 [R36+0x520], R163 ;  /* 0x000520a324007388 */ /* 0x000fe20000000400 */
[----:B------:R-:W-:Y:S02]  /*57f0*/  MOV R137, RZ ;  /* 0x000000ff00897202 */ /* 0x000fe40000000f00 */
[----:B------:R-:W-:Y:S01]  /*5800*/  PRMT R134, R167, 0x7632, R134 ;  /* 0x00007632a7867816 */ /* 0x000fe20000000086 */
[----:B------:R-:W-:Y:S01]  /*5810*/  STS.U16 [R37+0x560], R168 ;  /* 0x000560a825007388 */ /* 0x000fe20000000400 */
[----:B----4-:R-:W-:Y:S01]  /*5820*/  @!P5 PRMT R137, R162, 0x5410, RZ ;  /* 0x00005410a289d816 */ /* 0x010fe200000000ff */
[----:B------:R-:W-:Y:S01]  /*5830*/  ULOP3.LUT UR8, UR8, 0x100, URZ, 0xc0, !UPT ;  /* 0x0000010008087892 */ /* 0x000fe2000f8ec0ff */
[----:B---3--:R-:W-:Y:S01]  /*5840*/  @!P1 PRMT R135, R135, 0x5410, R138 ;  /* 0x0000541087879816 */ /* 0x008fe2000000008a */
[----:B------:R-:W-:Y:S01]  /*5850*/  STS.U16 [R38+0x5a0], R165 ;  /* 0x0005a0a526007388 */ /* 0x000fe20000000400 */
[----:B------:R-:W-:-:S03]  /*5860*/  @!P6 PRMT R137, R137, 0x5410, R164 ;  /* 0x000054108989e816 */ /* 0x000fc600000000a4 */
[----:B------:R-:W-:Y:S01]  /*5870*/  STS.U16 [R39+0x5e0], R170 ;  /* 0x0005e0aa27007388 */ /* 0x000fe20000000400 */
[----:B------:R-:W-:Y:S01]  /*5880*/  UMOV UR12, 0x400 ;  /* 0x00000400000c7882 */ /* 0x000fe20000000000 */
[----:B------:R-:W-:Y:S02]  /*5890*/  PRMT R136, R135, 0x7632, R136 ;  /* 0x0000763287887816 */ /* 0x000fe40000000088 */
[----:B------:R2:W-:Y:S01]  /*58a0*/  STS.U16 [R40+0x620], R167 ;  /* 0x000620a728007388 */ /* 0x0005e20000000400 */
[----:B0-----:R-:W-:-:S03]  /*58b0*/  ULEA UR12, UR9, UR12, 0x18 ;  /* 0x0000000c090c7291 */ /* 0x001fc6000f8ec0ff */
[----:B------:R-:W-:Y:S01]  /*58c0*/  STS.U16 [R41+0x660], R134 ;  /* 0x0006608629007388 */ /* 0x000fe20000000400 */
[----:B------:R-:W-:Y:S01]  /*58d0*/  PRMT R139, R137, 0x7632, R139 ;  /* 0x00007632898b7816 */ /* 0x000fe2000000008b */
[----:B------:R-:W-:-:S04]  /*58e0*/  FMUL.FTZ R166, R145, 1.4426950216293334961 ;  /* 0x3fb8aa3b91a67820 */ /* 0x000fc80000410000 */
[-C--:B------:R-:W-:Y:S01]  /*58f0*/  FMUL.FTZ R211, R95, R166.reuse ;  /* 0x000000a65fd37220 */ /* 0x080fe20000410000 */
[----:B------:R-:W-:-:S05]  /*5900*/  FMUL.FTZ R220, R97, R166 ;  /* 0x000000a661dc7220 */ /* 0x000fca0000410000 */
        /* <DEDUP_REMOVED lines=13> */
[-C--:B--2---:R-:W-:Y:S01]  /*59e0*/  FMUL.FTZ R167, R123, R166.reuse ;  /* 0x000000a67ba77220 */ /* 0x084fe20000410000 */
[----:B------:R-:W-:Y:S01]  /*59f0*/  FMUL.FTZ R165, R125, R166 ;  /* 0x000000a67da57220 */ /* 0x000fe20000410000 */
[----:B------:R-:W-:Y:S01]  /*5a00*/  ISETP.NE.AND P1, PT, R8, 0x1f, PT ;  /* 0x0000001f0800780c */ /* 0x000fe20003f25270 */
[----:B------:R-:W2:Y:S08]  /*5a10*/  MUFU.EX2 R220, R220 ;  /* 0x000000dc00dc7308 */ /* 0x000eb00000000800 */
        /* <DEDUP_REMOVED lines=15> */
[----:B-1----:R-:W-:-:S02]  /*5b10*/  HADD2.F32 R146, -RZ, R146.H0_H0 ;  /* 0x20000092ff927230 */ /* 0x002fc40000004100 */
        /* <DEDUP_REMOVED lines=15> */
[----:B------:R-:W-:-:S04]  /*5c10*/  @!P4 PRMT R169, R169, 0x5410, R0 ;  /* 0x00005410a9a9c816 */ /* 0x000fc80000000000 */
[----:B------:R-:W-:Y:S01]  /*5c20*/  PRMT R0, R169, 0x7632, R0 ;  /* 0x00007632a9007816 */ /* 0x000fe20000000000 */
[----:B------:R-:W-:Y:S04]  /*5c30*/  STS.U16 [R42+0x6a0], R169 ;  /* 0x0006a0a92a007388 */ /* 0x000fe80000000400 */
[----:B------:R1:W-:Y:S04]  /*5c40*/  STS.U16 [R43+0x6e0], R0 ;  /* 0x0006e0002b007388 */ /* 0x0003e80000000400 */
[----:B------:R-:W-:Y:S01]  /*5c50*/  STS.U16 [R44+0x720], R135 ;  /* 0x000720872c007388 */ /* 0x000fe20000000400 */
[----:B-1----:R-:W-:-:S02]  /*5c60*/  IADD3 R0, PT, PT, R141, UR8, RZ ;  /* 0x000000088d007c10 */ /* 0x002fc4000fffe0ff */
[----:B------:R-:W-:Y:S01]  /*5c70*/  @P2 IADD3 R0, PT, PT, R8, 0x200, RZ ;  /* 0x0000020008002810 */ /* 0x000fe20007ffe0ff */
[----:B------:R-:W-:Y:S04]  /*5c80*/  STS.U16 [R45+0x760], R136 ;  /* 0x000760882d007388 */ /* 0x000fe80000000400 */
[----:B------:R-:W-:Y:S01]  /*5c90*/  STS.U16 [R46+0x7a0], R137 ;  /* 0x0007a0892e007388 */ /* 0x000fe20000000400 */
[----:B------:R-:W-:-:S03]  /*5ca0*/  LEA R176, R0, UR12, 0x2 ;  /* 0x0000000c00b07c11 */ /* 0x000fc6000f8e10ff */
[----:B------:R-:W-:Y:S01]  /*5cb0*/  STS.U16 [R47+0x7e0], R139 ;  /* 0x0007e08b2f007388 */ /* 0x000fe20000000400 */
[----:B------:R-:W-:-:S03]  /*5cc0*/  NOP ;  /* 0x0000000000007918 */ /* 0x000fc60000000000 */
[----:B------:R-:W1:Y:S04]  /*5cd0*/  LDS.U16 R0, [R48+0x420] ;  /* 0x0004200030007984 */ /* 0x000e680000000400 */
[----:B------:R-:W5:Y:S04]  /*5ce0*/  LDS.U16 R139, [R48+0x42c] ;  /* 0x00042c00308b7984 */ /* 0x000f680000000400 */
[----:B------:R-:W2:Y:S04]  /*5cf0*/  LDS.U16 R162, [R48+0x42e] ;  /* 0x00042e0030a27984 */ /* 0x000ea80000000400 */
        /* <DEDUP_REMOVED lines=13> */
[----:B-1----:R-:W-:-:S02]  /*5dd0*/  HADD2.F32 R193, -RZ, R0.H0_H0 ;  /* 0x20000000ffc17230 */ /* 0x002fc40000004100 */
[----:B-----5:R-:W-:Y:S01]  /*5de0*/  HADD2.F32 R166, -RZ, R139.H0_H0 ;  /* 0x2000008bffa67230 */ /* 0x020fe20000004100 */
[----:B0-----:R0:W-:Y:S01]  /*5df0*/  STS [R176+0x1af8], R211 ;  /* 0x001af8d3b0007388 */ /* 0x0011e20000000800 */
[----:B--2---:R-:W-:Y:S02]  /*5e00*/  HADD2.F32 R162, -RZ, R162.H0_H0 ;  /* 0x200000a2ffa27230 */ /* 0x004fe40000004100 */
[----:B----4-:R-:W-:Y:S02]  /*5e10*/  HADD2.F32 R164, -RZ, R164.H0_H0 ;  /* 0x200000a4ffa47230 */ /* 0x010fe40000004100 */
[----:B---3--:R-:W-:Y:S02]  /*5e20*/  HADD2.F32 R168, -RZ, R168.H0_H0 ;  /* 0x200000a8ffa87230 */ /* 0x008fe40000004100 */
[----:B------:R-:W-:Y:S02]  /*5e30*/  HADD2.F32 R134, -RZ, R134.H0_H0 ;  /* 0x20000086ff867230 */ /* 0x000fe40000004100 */
[----:B------:R-:W-:-:S02]  /*5e40*/  HADD2.F32 R188, -RZ, R135.H0_H0 ;  /* 0x20000087ffbc7230 */ /* 0x000fc40000004100 */
[----:B------:R-:W-:Y:S02]  /*5e50*/  HADD2.F32 R136, -RZ, R136.H0_H0 ;  /* 0x20000088ff887230 */ /* 0x000fe40000004100 */
[----:B------:R-:W-:Y:S02]  /*5e60*/  HADD2.F32 R0, -RZ, R137.H0_H0 ;  /* 0x20000089ff007230 */ /* 0x000fe40000004100 */
[----:B------:R-:W-:Y:S02]  /*5e70*/  HADD2.F32 R138, -RZ, R138.H0_H0 ;  /* 0x2000008aff8a7230 */ /* 0x000fe40000004100 */
[----:B0-----:R-:W-:Y:S02]  /*5e80*/  HADD2.F32 R176, -RZ, R163.H0_H0 ;  /* 0x200000a3ffb07230 */ /* 0x001fe40000004100 */
        /* <DEDUP_REMOVED lines=32> */
.L_x_7305:
[----:B------:R-:W-:-:S06]  /*6090*/  LEA R172, R8, UR12, 0x2 ;  /* 0x0000000c08ac7c11 */ /* 0x000fcc000f8e10ff */
[----:B------:R-:W0:Y:S02]  /*60a0*/  LDS R172, [R172+0x22fc] ;  /* 0x0022fc00acac7984 */ /* 0x000e240000000800 */
.L_x_7306:
[----:B------:R-:W-:Y:S05]  /*60b0*/  BSYNC.RECONVERGENT B0 ;  /* 0x0000000000007941 */ /* 0x000fea0003800200 */
.L_x_7304:
[C---:B012---:R-:W-:Y:S01]  /*60c0*/  FMUL.FTZ R0, R165.reuse, R172 ;  /* 0x000000aca5007220 */ /* 0x047fe20000410000 */
[----:B------:R-:W-:Y:S01]  /*60d0*/  FFMA.FTZ R134, R165, R162, R164 ;  /* 0x000000a2a5867223 */ /* 0x000fe200000100a4 */
[----:B------:R-:W0:Y:S01]  /*60e0*/  @P0 LDC R138, c[0x0][0x38c] ;  /* 0x0000e300ff8a0b82 */ /* 0x000e220000000800 */
[----:B------:R-:W-:Y:S01]  /*60f0*/  VOTEU.ANY UP0, P0 ;  /* 0x0000000000ff7886 */ /* 0x000fe20000000100 */
[C---:B------:R-:W-:Y:S01]  /*6100*/  FMUL.FTZ R0, R167.reuse, R0 ;  /* 0x00000000a7007220 */ /* 0x040fe20000410000 */
[----:B------:R-:W-:Y:S01]  /*6110*/  FFMA.FTZ R134, R167, R134, R166 ;  /* 0x00000086a7867223 */ /* 0x000fe200000100a6 */
[----:B------:R-:W-:Y:S02]  /*6120*/  HFMA2 R139, -RZ, RZ, 0, 4.76837158203125e-07 ;  /* 0x00000008ff8b7431 */ /* 0x000fe400000001ff */
        /* <DEDUP_REMOVED lines=13> */
[----:B0-----:R-:W-:Y:S01]  /*6200*/  @P0 IMAD R134, R138, UR8, R141 ;  /* 0x000000088a860c24 */ /* 0x001fe2000f8e028d */
[----:B------:R-:W-:Y:S01]  /*6210*/  MOV R138, RZ ;  /* 0x000000ff008a7202 */ /* 0x000fe20000000f00 */
        /* <DEDUP_REMOVED lines=16> */
[----:B------:R-:W1:Y:S04]  /*6320*/  SHFL.DOWN PT, R137, R192, 0x1, 0x1f ;  /* 0x08201f00c0897f89 */ /* 0x000e6800000e0000 */
[----:B0-----:R-:W0:Y:S01]  /*6330*/  SHFL.DOWN PT, R135, R0, 0x1, 0x1f ;  /* 0x08201f0000877f89 */ /* 0x001e2200000e0000 */
[----:B------:R-:W-:Y:S02]  /*6340*/  ISETP.NE.AND P1, PT, R13, 0x1f, PT ;  /* 0x0000001f0d00780c */ /* 0x000fe40003f25270 */
[----:B------:R-:W-:Y:S01]  /*6350*/  MOV R205, R0 ;  /* 0x0000000000cd7202 */ /* 0x000fe20000000f00 */
[----:B------:R-:W-:-:S10]  /*6360*/  FMUL.FTZ R179, R95, R68 ;  /* 0x000000445fb37220 */ /* 0x000fd40000410000 */
[----:B-1----:R-:W-:Y:S01]  /*6370*/  @P1 FMUL.FTZ R134, R137, R192 ;  /* 0x000000c089861220 */ /* 0x002fe20000410000 */
[----:B0-----:R-:W-:-:S04]  /*6380*/  @P1 FFMA.FTZ R205, R192, R135, R205 ;  /* 0x00000087c0cd1223 */ /* 0x001fc800000100cd */
[----:B------:R-:W-:-:S05]  /*6390*/  @P1 MOV R192, R134 ;  /* 0x0000008600c01202 */ /* 0x000fca0000000f00 */
[----:B------:R-:W0:Y:S01]  /*63a0*/  SHFL.DOWN PT, R135, R192, 0x2, 0x1f ;  /* 0x08401f00c0877f89 */ /* 0x000e2200000e0000 */
[----:B------:R-:W-:-:S03]  /*63b0*/  FMUL.FTZ R236, R97, R70 ;  /* 0x0000004661ec7220 */ /* 0x000fc60000410000 */
[----:B------:R-:W1:Y:S01]  /*63c0*/  SHFL.DOWN PT, R136, R205, 0x2, 0x1f ;  /* 0x08401f00cd887f89 */ /* 0x000e6200000e0000 */
[----:B------:R-:W-:Y:S01]  /*63d0*/  FMUL.FTZ R177, R99, R72 ;  /* 0x0000004863b17220 */ /* 0x000fe20000410000 */
[----:B------:R-:W-:Y:S01]  /*63e0*/  FMUL.FTZ R214, R146, R179 ;  /* 0x000000b392d67220 */ /* 0x000fe20000410000 */
[----:B------:R-:W-:Y:S01]  /*63f0*/  FMUL.FTZ R197, R147, R236 ;  /* 0x000000ec93c57220 */ /* 0x000fe20000410000 */
[----:B------:R-:W-:Y:S01]  /*6400*/  ISETP.GT.U32.AND P1, PT, R13, 0x1d, PT ;  /* 0x0000001d0d00780c */ /* 0x000fe20003f24070 */
[----:B------:R-:W-:Y:S01]  /*6410*/  FMUL.FTZ R218, R101, R74 ;  /* 0x0000004a65da7220 */ /* 0x000fe20000410000 */
[----:B------:R-:W-:Y:S01]  /*6420*/  FMUL.FTZ R232, R148, R177 ;  /* 0x000000b194e87220 */ /* 0x000fe20000410000 */
[----:B------:R-:W-:Y:S01]  /*6430*/  FFMA.FTZ R0, R220, R214, R197 ;  /* 0x000000d6dc007223 */ /* 0x000fe200000100c5 */
[----:B------:R-:W-:Y:S01]  /*6440*/  FMUL.FTZ R181, R103, R76 ;  /* 0x0000004c67b57220 */ /* 0x000fe20000410000 */
[----:B------:R-:W-:Y:S02]  /*6450*/  FMUL.FTZ R234, R149, R218 ;  /* 0x000000da95ea7220 */ /* 0x000fe40000410000 */
[----:B------:R-:W-:Y:S01]  /*6460*/  FFMA.FTZ R134, R191, R0, R232 ;  /* 0x00000000bf867223 */ /* 0x000fe200000100e8 */
[----:B------:R-:W-:Y:S01]  /*6470*/  FMUL.FTZ R208, R105, R78 ;  /* 0x0000004e69d07220 */ /* 0x000fe20000410000 */
[----:B------:R-:W-:-:S02]  /*6480*/  FMUL.FTZ R0, R150, R181 ;  /* 0x000000b596007220 */ /* 0x000fc40000410000 */
[----:B------:R-:W-:Y:S01]  /*6490*/  FFMA.FTZ R134, R189, R134, R234 ;  /* 0x00000086bd867223 */ /* 0x000fe200000100ea */
[----:B------:R-:W-:Y:S01]  /*64a0*/  FMUL.FTZ R185, R107, R80 ;  /* 0x000000506bb97220 */ /* 0x000fe20000410000 */
[----:B------:R-:W-:Y:S01]  /*64b0*/  FMUL.FTZ R175, R151, R208 ;  /* 0x000000d097af7220 */ /* 0x000fe20000410000 */
[C---:B0-----:R-:W-:Y:S01]  /*64c0*/  @!P1 FMUL.FTZ R135, R192.reuse, R135 ;  /* 0x00000087c0879220 */ /* 0x041fe20000410000 */
[----:B------:R-:W-:Y:S01]  /*64d0*/  FFMA.FTZ R134, R251, R134, R0 ;  /* 0x00000086fb867223 */ /* 0x000fe20000010000 */
[----:B------:R-:W-:Y:S01]  /*64e0*/  FMUL.FTZ R212, R109, R82 ;  /* 0x000000526dd47220 */ /* 0x000fe20000410000 */
[----:B-1----:R-:W-:Y:S02]  /*64f0*/  @!P1 FFMA.FTZ R205, R192, R136, R205 ;  /* 0x00000088c0cd9223 */ /* 0x002fe400000100cd */
[----:B------:R-:W-:Y:S01]  /*6500*/  @!P1 MOV R192, R135 ;  /* 0x0000008700c09202 */ /* 0x000fe20000000f00 */
        /* <DEDUP_REMOVED lines=32> */
[----:B------:R-:W-:Y:S01]  /*6710*/  FMUL.FTZ R202, R160, R173 ;  /* 0x000000ada0ca7220 */ /* 0x000fe20000410000 */
[----:B------:R-:W-:Y:S01]  /*6720*/  FFMA.FTZ R176, R171, R176, R200 ;  /* 0x000000b0abb07223 */ /* 0x000fe200000100c8 */
[----:B------:R-:W1:Y:S01]  /*6730*/  SHFL.DOWN PT, R180, R205, 0x4, 0x1f ;  /* 0x08801f00cdb47f89 */ /* 0x000e6200000e0000 */
[----:B------:R-:W-:Y:S01]  /*6740*/  FMUL.FTZ R135, R247, R134 ;  /* 0x00000086f7877220 */ /* 0x000fe20000410000 */
[----:B------:R-:W-:Y:S01]  /*6750*/  FMUL.FTZ R204, R161, R198 ;  /* 0x000000c6a1cc7220 */ /* 0x000fe20000410000 */
[----:B------:R-:W-:Y:S01]  /*6760*/  FFMA.FTZ R176, R167, R176, R202 ;  /* 0x000000b0a7b07223 */ /* 0x000fe200000100ca */
[----:B------:R-:W-:Y:S01]  /*6770*/  ISETP.GT.U32.AND P1, PT, R13, 0x1b, PT ;  /* 0x0000001b0d00780c */ /* 0x000fe20003f24070 */
[----:B------:R-:W-:-:S02]  /*6780*/  FMUL.FTZ R134, R224, R135 ;  /* 0x00000087e0867220 */ /* 0x000fc40000410000 */
[----:B------:R-:W-:Y:S02]  /*6790*/  FFMA.FTZ R176, R165, R176, R204 ;  /* 0x000000b0a5b07223 */ /* 0x000fe400000100cc */
[----:B------:R-:W-:-:S03]  /*67a0*/  FMUL.FTZ R135, R243, R134 ;  /* 0x00000086f3877220 */ /* 0x000fc60000410000 */
[----:B------:R-:W3:Y:S01]  /*67b0*/  SHFL.UP PT, R184, R176, 0x1, RZ ;  /* 0x04200000b0b87989 */ /* 0x000ee200000e00ff */
[----:B------:R-:W-:-:S04]  /*67c0*/  FMUL.FTZ R134, R226, R135 ;  /* 0x00000087e2867220 */ /* 0x000fc80000410000 */
[----:B------:R-:W-:Y:S01]  /*67d0*/  FMUL.FTZ R134, R245, R134 ;  /* 0x00000086f5867220 */ /* 0x000fe20000410000 */
[----:B0-----:R-:W-:-:S03]  /*67e0*/  @!P1 FMUL.FTZ R135, R192, R207 ;  /* 0x000000cfc0879220 */ /* 0x001fc60000410000 */
[----:B------:R-:W-:Y:S01]  /*67f0*/  FMUL.FTZ R134, R171, R134 ;  /* 0x00000086ab867220 */ /* 0x000fe20000410000 */
[----:B-1----:R-:W-:Y:S01]  /*6800*/  @!P1 FFMA.FTZ R205, R192, R180, R205 ;  /* 0x000000b4c0cd9223 */ /* 0x002fe200000100cd */
[----:B------:R-:W-:Y:S02]  /*6810*/  @!P1 MOV R192, R135 ;  /* 0x0000008700c09202 */ /* 0x000fe40000000f00 */
[----:B------:R-:W-:Y:S01]  /*6820*/  FMUL.FTZ R134, R167, R134 ;  /* 0x00000086a7867220 */ /* 0x000fe20000410000 */
[----:B------:R-:W-:-:S03]  /*6830*/  UISETP.GE.AND UP0, UPT, UR19, UR29, UPT ;  /* 0x0000001d1300728c */ /* 0x000fc6000bf06270 */
[----:B------:R-:W-:Y:S01]  /*6840*/  FMUL.FTZ R207, R165, R134 ;  /* 0x00000086a5cf7220 */ /* 0x000fe20000410000 */
[----:B------:R-:W0:Y:S01]  /*6850*/  SHFL.DOWN PT, R209, R192, 0x8, 0x1f ;  /* 0x09001f00c0d17f89 */ /* 0x000e2200000e0000 */
[----:B------:R-:W-:-:S03]  /*6860*/  ISETP.GE.AND P3, PT, R31, 0x1, PT ;  /* 0x000000011f00780c */ /* 0x000fc60003f66270 */
[----:B------:R-:W1:Y:S01]  /*6870*/  SHFL.DOWN PT, R215, R205, 0x8, 0x1f ;  /* 0x09001f00cdd77f89 */ /* 0x000e6200000e0000 */
[----:B---3--:R-:W-:Y:S01]  /*6880*/  FFMA.FTZ R135, R207, R184, R176 ;  /* 0x000000b8cf877223 */ /* 0x008fe200000100b0 */
[----:B------:R-:W-:Y:S02]  /*6890*/  PLOP3.LUT P1, PT, PT, PT, UP0, 0x80, 0x8 ;  /* 0x000000000008781c */ /* 0x000fe40003f2f008 */
[----:B------:R-:W3:Y:S01]  /*68a0*/  SHFL.UP PT, R180, R207, 0x1, RZ ;  /* 0x04200000cfb47989 */ /* 0x000ee200000e00ff */
[----:B------:R-:W-:Y:S02]  /*68b0*/  ISETP.GT.U32.AND P4, PT, R13, 0x17, PT ;  /* 0x000000170d00780c */ /* 0x000fe40003f84070 */
[----:B------:R-:W-:Y:S02]  /*68c0*/  ISETP.NE.OR P1, PT, R8, RZ, P1 ;  /* 0x000000ff0800720c */ /* 0x000fe40000f25670 */
[----:B------:R-:W-:Y:S01]  /*68d0*/  FSEL R176, R176, R135, !P3 ;  /* 0x00000087b0b07208 */ /* 0x000fe20005800000 */
[----:B------:R-:W-:-:S04]  /*68e0*/  HFMA2 R134, -RZ, RZ, 1.875, 0 ;  /* 0x3f800000ff867431 */ /* 0x000fc800000001ff */
[----:B------:R-:W4:Y:S01]  /*68f0*/  SHFL.UP PT, R184, R176, 0x2, RZ ;  /* 0x04400000b0b87989 */ /* 0x000f2200000e00ff */
[----:B------:R-:W-:-:S05]  /*6900*/  MOV R135, RZ ;  /* 0x000000ff00877202 */ /* 0x000fca0000000f00 */
[----:B------:R-:W-:Y:S01]  /*6910*/  @!P1 LEA R213, R141, UR12, 0x3 ;  /* 0x0000000c8dd59c11 */ /* 0x000fe2000f8e18ff */
[C---:B0-----:R-:W-:Y:S01]  /*6920*/  @!P4 FMUL.FTZ R209, R192.reuse, R209 ;  /* 0x000000d1c0d1c220 */ /* 0x041fe20000410000 */
[----:B-1----:R-:W-:-:S03]  /*6930*/  @!P4 FFMA.FTZ R205, R192, R215, R205 ;  /* 0x000000d7c0cdc223 */ /* 0x002fc600000100cd */
[----:B------:R-:W-:Y:S01]  /*6940*/  @!P1 LDS.64 R134, [R213+0x2378] ;  /* 0x00237800d5869984 */ /* 0x000fe20000000a00 */
[----:B------:R-:W-:Y:S01]  /*6950*/  @!P4 MOV R192, R209 ;  /* 0x000000d100c0c202 */ /* 0x000fe20000000f00 */
[----:B---3--:R-:W-:-:S04]  /*6960*/  @P3 FMUL.FTZ R207, R207, R180 ;  /* 0x000000b4cfcf3220 */ /* 0x008fc80000410000 */
[----:B------:R-:W0:Y:S04]  /*6970*/  SHFL.DOWN PT, R215, R192, 0x10, 0x1f ;  /* 0x0a001f00c0d77f89 */ /* 0x000e2800000e0000 */
[----:B------:R-:W1:Y:S01]  /*6980*/  SHFL.UP PT, R180, R207, 0x2, RZ ;  /* 0x04400000cfb47989 */ /* 0x000e6200000e00ff */
[----:B------:R-:W-:Y:S01]  /*6990*/  ISETP.GE.AND P1, PT, R31, 0x2, PT ;  /* 0x000000021f00780c */ /* 0x000fe20003f26270 */
[----:B----4-:R-:W-:Y:S02]  /*69a0*/  FFMA.FTZ R209, R207, R184, R176 ;  /* 0x000000b8cfd17223 */ /* 0x010fe400000100b0 */
[----:B------:R-:W3:Y:S01]  /*69b0*/  SHFL.DOWN PT, R217, R205, 0x10, 0x1f ;  /* 0x0a001f00cdd97f89 */ /* 0x000ee200000e0000 */
[----:B------:R-:W-:Y:S02]  /*69c0*/  ISETP.GT.U32.AND P3, PT, R13, 0xf, PT ;  /* 0x0000000f0d00780c */ /* 0x000fe40003f64070 */
[----:B------:R-:W-:-:S05]  /*69d0*/  FSEL R176, R176, R209, !P1 ;  /* 0x000000d1b0b07208 */ /* 0x000fca0004800000 */
[----:B------:R-:W4:Y:S06]  /*69e0*/  SHFL.UP PT, R184, R176, 0x4, RZ ;  /* 0x04800000b0b87989 */ /* 0x000f2c00000e00ff */
[C---:B0-----:R-:W-:Y:S01]  /*69f0*/  @!P3 FMUL.FTZ R209, R192.reuse, R215 ;  /* 0x000000d7c0d1b220 */ /* 0x041fe20000410000 */
[----:B-1----:R-:W-:Y:S01]  /*6a00*/  @P1 FMUL.FTZ R207, R207, R180 ;  /* 0x000000b4cfcf1220 */ /* 0x002fe20000410000 */
[----:B---3--:R-:W-:-:S04]  /*6a10*/  @!P3 FFMA.FTZ R205, R192, R217, R205 ;  /* 0x000000d9c0cdb223 */ /* 0x008fc800000100cd */
[----:B------:R-:W0:Y:S01]  /*6a20*/  SHFL.UP PT, R180, R207, 0x4, RZ ;  /* 0x04800000cfb47989 */ /* 0x000e2200000e00ff */
[----:B------:R-:W-:-:S03]  /*6a30*/  @!P3 MOV R192, R209 ;  /* 0x000000d100c0b202 */ /* 0x000fc60000000f00 */
[----:B------:R-:W-:Y:S04]  /*6a40*/  SHFL.IDX PT, R215, R135, RZ, 0x1f ;  /* 0x00001fff87d77589 */ /* 0x000fe800000e0000 */
[----:B------:R-:W-:Y:S04]  /*6a50*/  SHFL.DOWN PT, R238, R205, 0x1, 0x1f ;  /* 0x08201f00cdee7f89 */ /* 0x000fe800000e0000 */
[----:B------:R-:W1:Y:S01]  /*6a60*/  SHFL.DOWN PT, R213, R192, 0x1, 0x1f ;  /* 0x08201f00c0d57f89 */ /* 0x000e6200000e0000 */
[----:B----4-:R-:W-:Y:S01]  /*6a70*/  FFMA.FTZ R209, R207, R184, R176 ;  /* 0x000000b8cfd17223 */ /* 0x010fe200000100b0 */
[----:B------:R-:W-:-:S02]  /*6a80*/  ISETP.GE.AND P1, PT, R31, 0x4, PT ;  /* 0x000000041f00780c */ /* 0x000fc40003f26270 */
[----:B------:R-:W-:Y:S02]  /*6a90*/  ISETP.NE.AND P3, PT, R8, 0x1f, PT ;  /* 0x0000001f0800780c */ /* 0x000fe40003f65270 */
[----:B------:R-:W-:-:S05]  /*6aa0*/  FSEL R176, R176, R209, !P1 ;  /* 0x000000d1b0b07208 */ /* 0x000fca0004800000 */
[----:B------:R-:W3:Y:S04]  /*6ab0*/  SHFL.UP PT, R184, R176, 0x8, RZ ;  /* 0x05000000b0b87989 */ /* 0x000ee800000e00ff */
[----:B0-----:R-:W-:-:S05]  /*6ac0*/  @P1 FMUL.FTZ R207, R207, R180 ;  /* 0x000000b4cfcf1220 */ /* 0x001fca0000410000 */
[----:B------:R-:W0:Y:S01]  /*6ad0*/  SHFL.UP PT, R180, R207, 0x8, RZ ;  /* 0x05000000cfb47989 */ /* 0x000e2200000e00ff */
[----:B-1----:R-:W-:-:S04]  /*6ae0*/  @P3 FFMA.FTZ R215, R213, R215, R238 ;  /* 0x000000d7d5d73223 */ /* 0x002fc800000100ee */
[----:B------:R-:W-:Y:S01]  /*6af0*/  FFMA.FTZ R162, R215, R172, R162 ;  /* 0x000000acd7a27223 */ /* 0x000fe200000100a2 */
[----:B------:R-:W-:-:S03]  /*6b00*/  ISETP.GE.AND P1, PT, R31, 0x8, PT ;  /* 0x000000081f00780c */ /* 0x000fc60003f26270 */
[----:B------:R-:W-:-:S04]  /*6b10*/  FFMA.FTZ R164, R165, R162, R164 ;  /* 0x000000a2a5a47223 */ /* 0x000fc800000100a4 */
[----:B------:R-:W-:Y:S01]  /*6b20*/  FFMA.FTZ R166, R167, R164, R166 ;  /* 0x000000a4a7a67223 */ /* 0x000fe200000100a6 */
[----:B---3--:R-:W-:-:S03]  /*6b30*/  FFMA.FTZ R209, R207, R184, R176 ;  /* 0x000000b8cfd17223 */ /* 0x008fc600000100b0 */
[----:B------:R-:W-:Y:S02]  /*6b40*/  FFMA.FTZ R168, R171, R166, R168 ;  /* 0x000000a6aba87223 */ /* 0x000fe400000100a8 */
[----:B------:R-:W-:Y:S02]  /*6b50*/  FSEL R238, R176, R209, !P1 ;  /* 0x000000d1b0ee7208 */ /* 0x000fe40004800000 */
[----:B------:R-:W-:Y:S01]  /*6b60*/  FFMA.FTZ R170, R245, R168, R170 ;  /* 0x000000a8f5aa7223 */ /* 0x000fe200000100aa */
[----:B0-----:R-:W-:-:S03]  /*6b70*/  @P1 FMUL.FTZ R207, R207, R180 ;  /* 0x000000b4cfcf1220 */ /* 0x001fc60000410000 */
[----:B------:R-:W-:Y:S02]  /*6b80*/  FFMA.FTZ R172, R226, R170, R203 ;  /* 0x000000aae2ac7223 */ /* 0x000fe400000100cb */
[----:B------:R-:W0:Y:S04]  /*6b90*/  SHFL.UP PT, R203, R238, 0x10, RZ ;  /* 0x06000000eecb7989 */ /* 0x000e2800000e00ff */
[----:B------:R-:W1:Y:S01]  /*6ba0*/  SHFL.UP PT, R240, R207, 0x10, RZ ;  /* 0x06000000cff07989 */ /* 0x000e6200000e00ff */
[----:B------:R-:W-:Y:S01]  /*6bb0*/  ISETP.GE.AND P1, PT, R31, 0x10, PT ;  /* 0x000000101f00780c */ /* 0x000fe20003f26270 */
[----:B------:R-:W-:-:S04]  /*6bc0*/  FFMA.FTZ R174, R243, R172, R174 ;  /* 0x000000acf3ae7223 */ /* 0x000fc800000100ae */
[----:B------:R-:W-:Y:S01]  /*6bd0*/  FFMA.FTZ R176, R224, R174, R201 ;  /* 0x000000aee0b07223 */ /* 0x000fe200000100c9 */
[----:B0-----:R-:W-:-:S07]  /*6be0*/  FFMA.FTZ R203, R207, R203, R238 ;  /* 0x000000cbcfcb7223 */ /* 0x001fce00000100ee */
[----:B-1----:R-:W-:Y:S01]  /*6bf0*/  @P1 FMUL.FTZ R207, R207, R240 ;  /* 0x000000f0cfcf1220 */ /* 0x002fe20000410000 */
[----:B------:R-:W-:Y:S01]  /*6c00*/  FSEL R203, R238, R203, !P1 ;  /* 0x000000cbeecb7208 */ /* 0x000fe20004800000 */
[----:B--2---:R-:W-:Y:S01]  /*6c10*/  SHFL.IDX PT, R213, R138, RZ, 0x1f ;  /* 0x00001fff8ad57589 */ /* 0x004fe200000e0000 */
[----:B------:R-:W-:-:S03]  /*6c20*/  FFMA.FTZ R178, R247, R176, R178 ;  /* 0x000000b0f7b27223 */ /* 0x000fc600000100b2 */
[----:B------:R-:W-:Y:S04]  /*6c30*/  SHFL.UP PT, R207, R207, 0x1, RZ ;  /* 0x04200000cfcf7989 */ /* 0x000fe800000e00ff */
[----:B------:R-:W0:Y:S01]  /*6c40*/  SHFL.UP PT, R238, R203, 0x1, RZ ;  /* 0x04200000cbee7989 */ /* 0x000e2200000e00ff */
[----:B------:R-:W-:-:S04]  /*6c50*/  FFMA.FTZ R180, R230, R178, R199 ;  /* 0x000000b2e6b47223 */ /* 0x000fc800000100c7 */
[----:B------:R-:W-:-:S04]  /*6c60*/  FFMA.FTZ R182, R249, R180, R182 ;  /* 0x000000b4f9b67223 */ /* 0x000fc800000100b6 */
[----:B------:R-:W-:-:S04]  /*6c70*/  FFMA.FTZ R184, R228, R182, R195 ;  /* 0x000000b6e4b87223 */ /* 0x000fc800000100c3 */
[----:B------:R-:W-:Y:S01]  /*6c80*/  FFMA.FTZ R186, R251, R184, R186 ;  /* 0x000000b8fbba7223 */ /* 0x000fe200000100ba */
[----:B------:R-:W-:Y:S03]  /*6c90*/  SHFL.IDX PT, R242, R205, RZ, 0x1f ;  /* 0x00001fffcdf27589 */ /* 0x000fe600000e0000 */
[----:B------:R-:W-:Y:S01]  /*6ca0*/  FFMA.FTZ R188, R189, R186, R188 ;  /* 0x000000babdbc7223 */ /* 0x000fe200000100bc */
[----:B------:R1:W2:Y:S03]  /*6cb0*/  SHFL.IDX PT, R201, R192, RZ, 0x1f ;  /* 0x00001fffc0c97589 */ /* 0x0002a600000e0000 */
[----:B------:R-:W-:Y:S01]  /*6cc0*/  FFMA.FTZ R190, R191, R188, R190 ;  /* 0x000000bcbfbe7223 */ /* 0x000fe200000100be */
[----:B0-----:R-:W-:-:S04]  /*6cd0*/  @P2 FFMA.FTZ R213, R207, R213, R238 ;  /* 0x000000d5cfd52223 */ /* 0x001fc800000100ee */
[----:B------:R-:W-:Y:S01]  /*6ce0*/  FFMA.FTZ R211, R211, R213, R214 ;  /* 0x000000d5d3d37223 */ /* 0x000fe200000100d6 */
[----:B-1----:R-:W-:Y:S01]  /*6cf0*/  FFMA.FTZ R192, R220, R190, R193 ;  /* 0x000000bedcc07223 */ /* 0x002fe200000100c1 */
[----:B------:R-:W-:Y:S02]  /*6d00*/  ISETP.NE.AND P1, PT, R8, RZ, PT ;  /* 0x000000ff0800720c */ /* 0x000fe40003f25270 */
[----:B------:R-:W-:-:S04]  /*6d10*/  FFMA.FTZ R220, R220, R211, R197 ;  /* 0x000000d3dcdc7223 */ /* 0x000fc800000100c5 */
[----:B------:R-:W-:Y:S01]  /*6d20*/  FFMA.FTZ R232, R191, R220, R232 ;  /* 0x000000dcbfe87223 */ /* 0x000fe200000100e8 */
[----:B------:R-:W-:-:S03]  /*6d30*/  SHF.L.U32 R199, R8, 0x4, RZ ;  /* 0x0000000408c77819 */ /* 0x000fc600000006ff */
[----:B------:R-:W-:Y:S01]  /*6d40*/  FFMA.FTZ R234, R189, R232, R234 ;  /* 0x000000e8bdea7223 */ /* 0x000fe200000100ea */
[----:B------:R-:W-:-:S03]  /*6d50*/  FMUL.FTZ R209, R95, R192 ;  /* 0x000000c05fd17220 */ /* 0x000fc60000410000 */
[----:B------:R-:W-:Y:S01]  /*6d60*/  FFMA.FTZ R251, R251, R234, R0 ;  /* 0x000000eafbfb7223 */ /* 0x000fe20000010000 */
[----:B------:R-:W-:Y:S01]  /*6d70*/  FFMA.FTZ R0, R146, -R179, R211 ;  /* 0x800000b392007223 */ /* 0x000fe200000100d3 */
[C---:B--2---:R-:W-:Y:S01]  /*6d80*/  FFMA.FTZ R135, R201.reuse, R135, R242 ;  /* 0x00000087c9877223 */ /* 0x044fe200000100f2 */
[----:B------:R-:W-:Y:S01]  /*6d90*/  FMUL.FTZ R134, R201, R134 ;  /* 0x00000086c9867220 */ /* 0x000fe20000410000 */
[----:B------:R-:W-:Y:S01]  /*6da0*/  LEA.HI R193, R8, R199, RZ, 0x1f ;  /* 0x000000c708c17211 */ /* 0x000fe200078ff8ff */
[----:B------:R-:W-:Y:S01]  /*6db0*/  FMUL.FTZ R246, R115, R172 ;  /* 0x000000ac73f67220 */ /* 0x000fe20000410000 */
[----:B------:R-:W-:Y:S01]  /*6dc0*/  @!P1 LEA R223, R141, UR12, 0x3 ;  /* 0x0000000c8ddf9c11 */ /* 0x000fe2000f8e18ff */
[----:B------:R-:W-:Y:S01]  /*6dd0*/  FFMA.FTZ R228, R228, R251, R175 ;  /* 0x000000fbe4e47223 */ /* 0x000fe200000100af */
[----:B------:R-:W-:Y:S01]  /*6de0*/  FFMA.FTZ R175, R147, -R236, R220 ;  /* 0x800000ec93af7223 */ /* 0x000fe200000100dc */
[----:B------:R-:W-:Y:S01]  /*6df0*/  FMUL.FTZ R205, R97, R190 ;  /* 0x000000be61cd7220 */ /* 0x000fe20000410000 */
[-C--:B------:R-:W-:Y:S01]  /*6e00*/  FFMA.FTZ R236, R0, R209.reuse, RZ ;  /* 0x000000d100ec7223 */ /* 0x080fe200000100ff */
[----:B------:R-:W-:Y:S01]  /*6e10*/  LEA R138, R193, UR12, 0x2 ;  /* 0x0000000cc18a7c11 */ /* 0x000fe2000f8e10ff */
[----:B------:R-:W-:Y:S01]  /*6e20*/  FMUL.FTZ R215, R68, R209 ;  /* 0x000000d144d77220 */ /* 0x000fe20000410000 */
[----:B------:R0:W-:Y:S01]  /*6e30*/  @!P1 STS.64 [R223+0x2378], R134 ;  /* 0x00237886df009388 */ /* 0x0001e20000000a00 */
[----:B------:R-:W-:Y:S01]  /*6e40*/  FMUL.FTZ R179, R88, R246 ;  /* 0x000000f658b37220 */ /* 0x000fe20000410000 */
[----:B------:R-:W-:Y:S01]  /*6e50*/  FMUL.FTZ R203, R99, R188 ;  /* 0x000000bc63cb7220 */ /* 0x000fe20000410000 */
[----:B------:R-:W-:Y:S01]  /*6e60*/  FFMA.FTZ R236, R175, R205, R236 ;  /* 0x000000cdafec7223 */ /* 0x000fe200000100ec */
[----:B------:R-:W-:Y:S01]  /*6e70*/  FFMA.FTZ R177, R148, -R177, R232 ;  /* 0x800000b194b17223 */ /* 0x000fe200000100e8 */
[----:B------:R-:W-:Y:S01]  /*6e80*/  STS [R138+0x840], R215 ;  /* 0x000840d78a007388 */ /* 0x000fe20000000800 */
[----:B------:R-:W-:Y:S01]  /*6e90*/  FMUL.FTZ R201, R101, R186 ;  /* 0x000000ba65c97220 */ /* 0x000fe20000410000 */
[----:B0-----:R-:W-:-:S02]  /*6ea0*/  FMUL.FTZ R135, R113, R174 ;  /* 0x000000ae71877220 */ /* 0x001fc40000410000 */
[----:B------:R0:W-:Y:S01]  /*6eb0*/  STS [R14+0x28], R179 ;  /* 0x000028b30e007388 */ /* 0x0001e20000000800 */
[----:B------:R-:W-:Y:S01]  /*6ec0*/  FFMA.FTZ R236, R177, R203, R236 ;  /* 0x000000cbb1ec7223 */ /* 0x000fe200000100ec */
[----:B------:R-:W-:Y:S01]  /*6ed0*/  FMUL.FTZ R191, R86, R135 ;  /* 0x0000008756bf7220 */ /* 0x000fe20000410000 */
[----:B------:R-:W-:Y:S01]  /*6ee0*/  FMUL.FTZ R244, R117, R170 ;  /* 0x000000aa75f47220 */ /* 0x000fe20000410000 */
[----:B------:R-:W-:Y:S01]  /*6ef0*/  FMUL.FTZ R242, R119, R168 ;  /* 0x000000a877f27220 */ /* 0x000fe20000410000 */
[----:B------:R-:W-:Y:S01]  /*6f00*/  FFMA.FTZ R249, R249, R228, R222 ;  /* 0x000000e4f9f97223 */ /* 0x000fe200000100de */
[----:B0-----:R-:W-:Y:S01]  /*6f10*/  FFMA.FTZ R179, R149, -R218, R234 ;  /* 0x800000da95b37223 */ /* 0x001fe200000100ea */
        /* <DEDUP_REMOVED lines=10> */
[----:B------:R-:W-:Y:S01]  /*6fc0*/  LEA.HI R222, R199, R199, RZ, 0x1b ;  /* 0x000000c7c7de7211 */ /* 0x000fe200078fd8ff */
[----:B0-----:R-:W-:Y:S01]  /*6fd0*/  FMUL.FTZ R191, R92, R242 ;  /* 0x000000f25cbf7220 */ /* 0x001fe20000410000 */
[----:B------:R-:W-:Y:S01]  /*6fe0*/  FMUL.FTZ R240, R121, R166 ;  /* 0x000000a679f07220 */ /* 0x000fe20000410000 */
[----:B------:R-:W-:Y:S01]  /*6ff0*/  FFMA.FTZ R230, R230, R249, R183 ;  /* 0x000000f9e6e67223 */ /* 0x000fe200000100b7 */
[----:B------:R-:W-:Y:S01]  /*7000*/  FMUL.FTZ R238, R123, R164 ;  /* 0x000000a47bee7220 */ /* 0x000fe20000410000 */
[----:B------:R-:W-:Y:S01]  /*7010*/  FMUL.FTZ R236, R125, R162 ;  /* 0x000000a27dec7220 */ /* 0x000fe20000410000 */
[----:B------:R-:W-:Y:S01]  /*7020*/  FFMA.FTZ R218, R181, R195, R218 ;  /* 0x000000c3b5da7223 */ /* 0x000fe200000100da */
[----:B------:R-:W-:Y:S01]  /*7030*/  FFMA.FTZ R183, R151, -R208, R228 ;  /* 0x800000d097b77223 */ /* 0x000fe200000100e4 */
[----:B------:R0:W-:Y:S01]  /*7040*/  STS [R14+0x4], R217 ;  /* 0x000004d90e007388 */ /* 0x0001e20000000800 */
[----:B------:R-:W-:Y:S01]  /*7050*/  FMUL.FTZ R219, R72, R203 ;  /* 0x000000cb48db7220 */ /* 0x000fe20000410000 */
[----:B------:R-:W-:Y:S01]  /*7060*/  FMUL.FTZ R207, R74, R201 ;  /* 0x000000c94acf7220 */ /* 0x000fe20000410000 */
[----:B------:R-:W-:Y:S01]  /*7070*/  FMUL.FTZ R221, R76, R195 ;  /* 0x000000c34cdd7220 */ /* 0x000fe20000410000 */
[----:B------:R-:W-:Y:S01]  /*7080*/  FMUL.FTZ R223, R78, R193 ;  /* 0x000000c14edf7220 */ /* 0x000fe20000410000 */
[----:B------:R-:W-:Y:S01]  /*7090*/  FMUL.FTZ R213, R80, R197 ;  /* 0x000000c550d57220 */ /* 0x000fe20000410000 */
[----:B------:R-:W-:Y:S01]  /*70a0*/  FMUL.FTZ R215, R82, R214 ;  /* 0x000000d652d77220 */ /* 0x000fe20000410000 */
[----:B------:R1:W-:Y:S01]  /*70b0*/  STS [R14+0x2c], R189 ;  /* 0x00002cbd0e007388 */ /* 0x0003e20000000800 */
[----:B------:R-:W-:Y:S01]  /*70c0*/  LEA R222, R222, UR12, 0x2 ;  /* 0x0000000cdede7c11 */ /* 0x000fe2000f8e10ff */
[----:B------:R-:W-:Y:S01]  /*70d0*/  FMUL.FTZ R199, R94, R240 ;  /* 0x000000f05ec77220 */ /* 0x000fe20000410000 */
[----:B0-----:R-:W-:Y:S01]  /*70e0*/  FMUL.FTZ R217, R84, R134 ;  /* 0x0000008654d97220 */ /* 0x001fe20000410000 */
[----:B------:R0:W-:Y:S01]  /*70f0*/  STS [R14+0x30], R191 ;  /* 0x000030bf0e007388 */ /* 0x0001e20000000800 */
[----:B------:R-:W-:Y:S01]  /*7100*/  FFMA.FTZ R247, R247, R230, R210 ;  /* 0x000000e6f7f77223 */ /* 0x000fe200000100d2 */
[----:B------:R-:W-:Y:S01]  /*7110*/  FFMA.FTZ R218, R183, R193, R218 ;  /* 0x000000c1b7da7223 */ /* 0x000fe200000100da */
[----:B------:R-:W-:Y:S01]  /*7120*/  FFMA.FTZ R185, R152, -R185, R249 ;  /* 0x800000b998b97223 */ /* 0x000fe200000100f9 */
[----:B-1----:R-:W-:Y:S01]  /*7130*/  FMUL.FTZ R189, R96, R238 ;  /* 0x000000ee60bd7220 */ /* 0x002fe20000410000 */
[----:B0-----:R-:W-:Y:S01]  /*7140*/  FMUL.FTZ R191, R98, R236 ;  /* 0x000000ec62bf7220 */ /* 0x001fe20000410000 */
[----:B------:R-:W-:Y:S01]  /*7150*/  STS [R14+0x8], R219 ;  /* 0x000008db0e007388 */ /* 0x000fe20000000800 */
[----:B------:R-:W-:Y:S01]  /*7160*/  FFMA.FTZ R224, R224, R247, R187 ;  /* 0x000000f7e0e07223 */ /* 0x000fe200000100bb */
[----:B------:R-:W-:Y:S01]  /*7170*/  FFMA.FTZ R218, R185, R197, R218 ;  /* 0x000000c5b9da7223 */ /* 0x000fe200000100da */
[----:B------:R-:W-:Y:S01]  /*7180*/  FFMA.FTZ R212, R153, -R212, R230 ;  /* 0x800000d499d47223 */ /* 0x000fe200000100e6 */
[----:B------:R-:W-:Y:S04]  /*7190*/  STS [R14+0xc], R207 ;  /* 0x00000ccf0e007388 */ /* 0x000fe80000000800 */
[----:B------:R-:W-:Y:S04]  /*71a0*/  STS [R14+0x10], R221 ;  /* 0x000010dd0e007388 */ /* 0x000fe80000000800 */
[----:B------:R-:W-:Y:S04]  /*71b0*/  STS [R14+0x14], R223 ;  /* 0x000014df0e007388 */ /* 0x000fe80000000800 */
[----:B------:R-:W-:Y:S04]  /*71c0*/  STS [R14+0x18], R213 ;  /* 0x000018d50e007388 */ /* 0x000fe80000000800 */
[----:B------:R-:W-:Y:S04]  /*71d0*/  STS [R14+0x1c], R215 ;  /* 0x00001cd70e007388 */ /* 0x000fe80000000800 */
[----:B------:R-:W-:Y:S04]  /*71e0*/  STS [R14+0x20], R217 ;  /* 0x000020d90e007388 */ /* 0x000fe80000000800 */
[----:B------:R0:W-:Y:S04]  /*71f0*/  STS [R222+0x874], R199 ;  /* 0x000874c7de007388 */ /* 0x0001e80000000800 */
[----:B------:R1:W-:Y:S04]  /*7200*/  STS [R222+0x878], R189 ;  /* 0x000878bdde007388 */ /* 0x0003e80000000800 */
[----:B------:R2:W-:Y:S01]  /*7210*/  STS [R222+0x87c], R191 ;  /* 0x00087cbfde007388 */ /* 0x0005e20000000800 */
[----:B------:R-:W-:Y:S01]  /*7220*/  FFMA.FTZ R243, R243, R224, R206 ;  /* 0x000000e0f3f37223 */ /* 0x000fe200000100ce */
[----:B------:R-:W-:Y:S01]  /*7230*/  FFMA.FTZ R218, R212, R214, R218 ;  /* 0x000000d6d4da7223 */ /* 0x000fe200000100da */
[----:B------:R-:W-:Y:S01]  /*7240*/  FFMA.FTZ R214, R154, -R139, R247 ;  /* 0x8000008b9ad67223 */ /* 0x000fe200000100f7 */
[----:B------:R-:W-:Y:S01]  /*7250*/  IADD3 R193, PT, PT, R8, 0x40, RZ ;  /* 0x0000004008c17810 */ /* 0x000fe20007ffe0ff */
[----:B------:R-:W-:Y:S01]  /*7260*/  FFMA.FTZ R226, R226, R243, R137 ;  /* 0x000000f3e2e27223 */ /* 0x000fe20000010089 */
[----:B------:R-:W-:Y:S01]  /*7270*/  IADD3 R195, PT, PT, R8, 0x60, RZ ;  /* 0x0000006008c37810 */ /* 0x000fe20007ffe0ff */
[----:B------:R-:W-:Y:S01]  /*7280*/  FFMA.FTZ R137, R214, R134, R218 ;  /* 0x00000086d6897223 */ /* 0x000fe200000100da */
[C---:B------:R-:W-:Y:S01]  /*7290*/  IADD3 R197, PT, PT, R8.reuse, 0x80, RZ ;  /* 0x0000008008c57810 */ /* 0x040fe20007ffe0ff */
[----:B------:R-:W-:Y:S01]  /*72a0*/  FFMA.FTZ R216, R155, -R216, R224 ;  /* 0x800000d89bd87223 */ /* 0x000fe200000100e0 */
[----:B0-----:R-:W-:-:S02]  /*72b0*/  IADD3 R199, PT, PT, R8, 0xa0, RZ ;  /* 0x000000a008c77810 */ /* 0x001fc40007ffe0ff */
[C---:B------:R-:W-:Y:S02]  /*72c0*/  IADD3 R201, PT, PT, R8.reuse, 0xc0, RZ ;  /* 0x000000c008c97810 */ /* 0x040fe40007ffe0ff */
[C---:B------:R-:W-:Y:S02]  /*72d0*/  IADD3 R203, PT, PT, R8.reuse, 0xe0, RZ ;  /* 0x000000e008cb7810 */ /* 0x040fe40007ffe0ff */
[C---:B------:R-:W-:Y:S02]  /*72e0*/  IADD3 R205, PT, PT, R8.reuse, 0x100, RZ ;  /* 0x0000010008cd7810 */ /* 0x040fe40007ffe0ff */
[C---:B------:R-:W-:Y:S02]  /*72f0*/  IADD3 R207, PT, PT, R8.reuse, 0x120, RZ ;  /* 0x0000012008cf7810 */ /* 0x040fe40007ffe0ff */
[----:B------:R-:W-:Y:S02]  /*7300*/  IADD3 R209, PT, PT, R8, 0x140, RZ ;  /* 0x0000014008d17810 */ /* 0x000fe40007ffe0ff */
[----:B-1----:R-:W-:Y:S01]  /*7310*/  LEA.HI R189, R193, R8, RZ, 0x1b ;  /* 0x00000008c1bd7211 */ /* 0x002fe200078fd8ff */
[----:B------:R-:W-:Y:S01]  /*7320*/  FFMA.FTZ R218, R216, R135, R137 ;  /* 0x00000087d8da7223 */ /* 0x000fe20000010089 */
[----:B------:R-:W-:-:S02]  /*7330*/  IADD3 R187, PT, PT, R8, 0x20, RZ ;  /* 0x0000002008bb7810 */ /* 0x000fc40007ffe0ff */
[C---:B------:R-:W-:Y:S02]  /*7340*/  IADD3 R213, PT, PT, R8.reuse, 0x160, RZ ;  /* 0x0000016008d57810 */ /* 0x040fe40007ffe0ff */
[C---:B------:R-:W-:Y:S02]  /*7350*/  IADD3 R215, PT, PT, R8.reuse, 0x180, RZ ;  /* 0x0000018008d77810 */ /* 0x040fe40007ffe0ff */
[C---:B------:R-:W-:Y:S02]  /*7360*/  IADD3 R217, PT, PT, R8.reuse, 0x1a0, RZ ;  /* 0x000001a008d97810 */ /* 0x040fe40007ffe0ff */
[C---:B------:R-:W-:Y:S02]  /*7370*/  IADD3 R219, PT, PT, R8.reuse, 0x1c0, RZ ;  /* 0x000001c008db7810 */ /* 0x040fe40007ffe0ff */
[----:B------:R-:W-:Y:S02]  /*7380*/  IADD3 R221, PT, PT, R8, 0x1e0, RZ ;  /* 0x000001e008dd7810 */ /* 0x000fe40007ffe0ff */
[----:B--2---:R-:W-:-:S02]  /*7390*/  LEA.HI R191, R195, R8, RZ, 0x1b ;  /* 0x00000008c3bf7211 */ /* 0x004fc400078fd8ff */
[-C--:B------:R-:W-:Y:S01]  /*73a0*/  LEA.HI R193, R197, R8.reuse, RZ, 0x1b ;  /* 0x00000008c5c17211 */ /* 0x080fe200078fd8ff */
[----:B------:R-:W-:Y:S01]  /*73b0*/  HFMA2 R135, -RZ, RZ, 0, 0 ;  /* 0x00000000ff877431 */ /* 0x000fe200000001ff */
        /* <DEDUP_REMOVED lines=12> */
[----:B------:R-:W-:Y:S01]  /*7480*/  MOV R134, R8 ;  /* 0x0000000800867202 */ /* 0x000fe20000000f00 */
[----:B------:R-:W-:Y:S01]  /*7490*/  FMUL.FTZ R248, R50, R211 ;  /* 0x000000d332f87220 */ /* 0x000fe20000410000 */
        /* <DEDUP_REMOVED lines=13> */
[----:B------:R-:W-:Y:S01]  /*7570*/  FFMA.FTZ R245, R245, R226, R136 ;  /* 0x000000e2f5f57223 */ /* 0x000fe20000010088 */
[----:B------:R-:W-:Y:S02]  /*7580*/  LEA R208, R208, UR12, 0x2 ;  /* 0x0000000cd0d07c11 */ /* 0x000fe4000f8e10ff */
[----:B------:R-:W-:Y:S02]  /*7590*/  LEA R209, R209, UR12, 0x2 ;  /* 0x0000000cd1d17c11 */ /* 0x000fe4000f8e10ff */
[----:B------:R-:W-:Y:S01]  /*75a0*/  LEA R210, R210, UR12, 0x2 ;  /* 0x0000000cd2d27c11 */ /* 0x000fe2000f8e10ff */
        /* <DEDUP_REMOVED lines=33> */
[C---:B------:R-:W-:Y:S01]  /*77c0*/  IMAD R135, R141.reuse, R129, R137 ;  /* 0x000000818d877224 */ /* 0x040fe200078e0289 */
[----:B------:R-:W-:Y:S01]  /*77d0*/  LEA R134, P2, R136, UR40, 0x2 ;  /* 0x0000002888867c11 */ /* 0x000fe2000f8410ff */
[----:B------:R-:W-:-:S03]  /*77e0*/  IMAD.WIDE.U32 R138, R141, UR38, R138 ;  /* 0x000000268d8a7c25 */ /* 0x000fc6000f8e008a */
[----:B------:R-:W-:Y:S01]  /*77f0*/  LEA.HI.X R135, R136, UR41, R135, 0x2, P2 ;  /* 0x0000002988877c11 */ /* 0x000fe200090f1487 */
[----:B------:R-:W-:Y:S01]  /*7800*/  IMAD R137, R141, UR39, R139 ;  /* 0x000000278d897c24 */ /* 0x000fe2000f8e028b */
[----:B------:R-:W-:Y:S01]  /*7810*/  LEA R136, P2, R138, UR42, 0x2 ;  /* 0x0000002a8a887c11 */ /* 0x000fe2000f8410ff */
[----:B------:R-:W-:-:S03]  /*7820*/  FFMA.FTZ R169, R156, -R169, R243 ;  /* 0x800000a99ca97223 */ /* 0x000fc600000100f3 */
[----:B------:R-:W-:Y:S02]  /*7830*/  LEA.HI.X R137, R138, UR43, R137, 0x2, P2 ;  /* 0x0000002b8a897c11 */ /* 0x000fe400090f1489 */
[----:B------:R-:W-:Y:S01]  /*7840*/  MOV R138, UR13 ;  /* 0x0000000d008a7c02 */ /* 0x000fe20008000f00 */
[----:B------:R-:W-:Y:S01]  /*7850*/  FFMA.FTZ R200, R171, R245, R200 ;  /* 0x000000f5abc87223 */ /* 0x000fe200000100c8 */
[----:B------:R-:W-:Y:S01]  /*7860*/  FFMA.FTZ R218, R169, R246, R218 ;  /* 0x000000f6a9da7223 */ /* 0x000fe200000100da */
[----:B------:R-:W-:Y:S01]  /*7870*/  FFMA.FTZ R139, R157, -R194, R226 ;  /* 0x800000c29d8b7223 */ /* 0x000fe200000100e2 */
[----:B------:R-:W-:Y:S01]  /*7880*/  IADD3 R138, PT, PT, R138, -UR6, -R8 ;  /* 0x800000068a8a7c10 */ /* 0x000fe2000fffe808 */
[----:B------:R-:W-:Y:S01]  /*7890*/  FFMA.FTZ R171, R167, R200, R202 ;  /* 0x000000c8a7ab7223 */ /* 0x000fe200000100ca */
[----:B------:R-:W-:Y:S01]  /*78a0*/  FFMA.FTZ R163, R158, -R163, R245 ;  /* 0x800000a39ea37223 */ /* 0x000fe200000100f5 */
[----:B------:R-:W-:Y:S01]  /*78b0*/  FFMA.FTZ R218, R139, R244, R218 ;  /* 0x000000f48bda7223 */ /* 0x000fe200000100da */
[----:B------:R-:W-:Y:S01]  /*78c0*/  FMUL.FTZ R249, R59, R249 ;  /* 0x000000f93bf97220 */ /* 0x000fe20000410000 */
[----:B------:R-:W-:Y:S01]  /*78d0*/  FMUL.FTZ R247, R63, R247 ;  /* 0x000000f73ff77220 */ /* 0x000fe20000410000 */
[----:B------:R-:W-:Y:S01]  /*78e0*/  ISETP.GE.AND P2, PT, R138, 0x1, PT ;  /* 0x000000018a00780c */ /* 0x000fe20003f46270 */
[----:B------:R-:W-:Y:S01]  /*78f0*/  FFMA.FTZ R204, R165, R171, R204 ;  /* 0x000000aba5cc7223 */ /* 0x000fe200000100cc */
[----:B------:R-:W-:Y:S01]  /*7900*/  FFMA.FTZ R218, R163, R242, R218 ;  /* 0x000000f2a3da7223 */ /* 0x000fe200000100da */
[----:B------:R-:W-:Y:S01]  /*7910*/  FFMA.FTZ R167, R159, -R196, R200 ;  /* 0x800000c49fa77223 */ /* 0x000fe200000100c8 */
[----:B------:R-:W-:Y:S01]  /*7920*/  FFMA.FTZ R173, R160, -R173, R171 ;  /* 0x800000ada0ad7223 */ /* 0x000fe200000100ab */
[----:B------:R-:W-:Y:S01]  /*7930*/  FMUL.FTZ R220, R49, R220 ;  /* 0x000000dc31dc7220 */ /* 0x000fe20000410000 */
[----:B------:R-:W-:Y:S01]  /*7940*/  FMUL.FTZ R232, R51, R232 ;  /* 0x000000e833e87220 */ /* 0x000fe20000410000 */
        /* <DEDUP_REMOVED lines=12> */
[----:B-----5:R-:W-:Y:S01]  /*7a10*/  FMUL.FTZ R249, R73, R200 ;  /* 0x000000c849f97220 */ /* 0x020fe20000410000 */
[----:B-1----:R-:W-:Y:S01]  /*7a20*/  FMUL.FTZ R247, R77, R204 ;  /* 0x000000cc4df77220 */ /* 0x002fe20000410000 */
[----:B------:R1:W-:Y:S01]  /*7a30*/  STS [R14+0x844], R220 ;  /* 0x000844dc0e007388 */ /* 0x0003e20000000800 */
[----:B------:R-:W-:Y:S01]  /*7a40*/  FFMA.FTZ R218, R173, R238, R218 ;  /* 0x000000eeadda7223 */ /* 0x000fe200000100da */
[----:B------:R-:W-:-:S02]  /*7a50*/  FFMA.FTZ R165, R161, -R198, R204 ;  /* 0x800000c6a1a57223 */ /* 0x000fc400000100cc */
        /* <DEDUP_REMOVED lines=18> */
[----:B0-234-:R-:W-:-:S12]  /*7b80*/  @!P2 BRA `(.L_x_7308) ;  /* 0x00000000000ca947 */ /* 0x01dfd80003800000 */
[----:B-1----:R-:W0:Y:S04]  /*7b90*/  LDS R171, [R15+0x840] ;  /* 0x000840000fab7984 */ /* 0x002e280000000800 */
[----:B------:R2:W-:Y:S04]  /*7ba0*/  REDG.E.ADD.F32.FTZ.RN.STRONG.GPU desc[UR26][R134.64], R211 ;  /* 0x000000d3860079a6 */ /* 0x0005e8000c12f31a */
[----:B0-----:R2:W-:Y:S02]  /*7bb0*/  REDG.E.ADD.F32.FTZ.RN.STRONG.GPU desc[UR26][R136.64], R171 ;  /* 0x000000ab880079a6 */ /* 0x0015e4000c12f31a */
.L_x_7308:
[----:B------:R-:W-:Y:S05]  /*7bc0*/  BSYNC.RECONVERGENT B0 ;  /* 0x0000000000007941 */ /* 0x000fea0003800200 */
.L_x_7307:
[----:B------:R-:W0:Y:S01]  /*7bd0*/  LDS R187, [R187+0x1100] ;  /* 0x00110000bbbb7984 */ /* 0x000e220000000800 */
[----:B------:R-:W-:Y:S04]  /*7be0*/  BSSY.RECONVERGENT B0, `(.L_x_7309) ;  /* 0x0000004000007945 */ /* 0x000fe80003800200 */
[----:B------:R-:W-:Y:S05]  /*7bf0*/  @!P3 BRA `(.L_x_7310) ;  /* 0x000000000008b947 */ /* 0x000fea0003800000 */
[----:B------:R3:W-:Y:S04]  /*7c00*/  REDG.E.ADD.F32.FTZ.RN.STRONG.GPU desc[UR26][R134.64+0x80], R213 ;  /* 0x000080d5860079a6 */ /* 0x0007e8000c12f31a */
[----:B0-----:R3:W-:Y:S02]  /*7c10*/  REDG.E.ADD.F32.FTZ.RN.STRONG.GPU desc[UR26][R136.64+0x80], R187 ;  /* 0x000080bb880079a6 */ /* 0x0017e4000c12f31a */
.L_x_7310:
[----:B------:R-:W-:Y:S05]  /*7c20*/  BSYNC.RECONVERGENT B0 ;  /* 0x0000000000007941 */ /* 0x000fea0003800200 */
.L_x_7309:
[----:B------:R-:W4:Y:S01]  /*7c30*/  LDS R189, [R189+0x1180] ;  /* 0x00118000bdbd7984 */ /* 0x000f220000000800 */
[----:B------:R-:W-:Y:S04]  /*7c40*/  BSSY.RECONVERGENT B0, `(.L_x_7311) ;  /* 0x0000004000007945 */ /* 0x000fe80003800200 */
[----:B------:R-:W-:Y:S05]  /*7c50*/  @!P4 BRA `(.L_x_7312) ;  /* 0x000000000008c947 */ /* 0x000fea0003800000 */
[----:B------:R0:W-:Y:S04]  /*7c60*/  REDG.E.ADD.F32.FTZ.RN.STRONG.GPU desc[UR26][R134.64+0x100], R215 ;  /* 0x000100d7860079a6 */ /* 0x0001e8000c12f31a */
[----:B----4-:R4:W-:Y:S02]  /*7c70*/  REDG.E.ADD.F32.FTZ.RN.STRONG.GPU desc[UR26][R136.64+0x100], R189 ;  /* 0x000100bd880079a6 */ /* 0x0109e4000c12f31a */
.L_x_7312:
[----:B------:R-:W-:Y:S05]  /*7c80*/  BSYNC.RECONVERGENT B0 ;  /* 0x0000000000007941 */ /* 0x000fea0003800200 */
.L_x_7311:
        /* <DEDUP_REMOVED lines=9> */
.L_x_7314:
[----:B------:R-:W-:Y:S05]  /*7d20*/  BSYNC.RECONVERGENT B0 ;  /* 0x0000000000007941 */ /* 0x000fea0003800200 */
.L_x_7313:
[----:B------:R-:W0:Y:S01]  /*7d30*/  LDS R193, [R193+0x1280] ;  /* 0x00128000c1c17984 */ /* 0x000e220000000800 */
[----:B------:R-:W-:Y:S04]  /*7d40*/  BSSY.RECONVERGENT B0, `(.L_x_7315) ;  /* 0x0000004000007945 */ /* 0x000fe80003800200 */
[----:B------:R-:W-:Y:S05]  /*7d50*/  @!P2 BRA `(.L_x_7316) ;  /* 0x000000000008a947 */ /* 0x000fea0003800000 */
[----:B------:R1:W-:Y:S04]  /*7d60*/  REDG.E.ADD.F32.FTZ.RN.STRONG.GPU desc[UR26][R134.64+0x200], R219 ;  /* 0x000200db860079a6 */ /* 0x0003e8000c12f31a */
[----:B0-----:R1:W-:Y:S02]  /*7d70*/  REDG.E.ADD.F32.FTZ.RN.STRONG.GPU desc[UR26][R136.64+0x200], R193 ;  /* 0x000200c1880079a6 */ /* 0x0013e4000c12f31a */
.L_x_7316:
[----:B------:R-:W-:Y:S05]  /*7d80*/  BSYNC.RECONVERGENT B0 ;  /* 0x0000000000007941 */ /* 0x000fea0003800200 */
.L_x_7315:
[----:B------:R-:W0:Y:S01]  /*7d90*/  LDS R195, [R195+0x1300] ;  /* 0x00130000c3c37984 */ /* 0x000e220000000800 */
[----:B------:R-:W-:Y:S04]  /*7da0*/  BSSY.RECONVERGENT B0, `(.L_x_7317) ;  /* 0x0000004000007945 */ /* 0x000fe80003800200 */
[----:B------:R-:W-:Y:S05]  /*7db0*/  @!P4 BRA `(.L_x_7318) ;  /* 0x000000000008c947 */ /* 0x000fea0003800000 */
[----:B------:R1:W-:Y:S04]  /*7dc0*/  REDG.E.ADD.F32.FTZ.RN.STRONG.GPU desc[UR26][R134.64+0x280], R221 ;  /* 0x000280dd860079a6 */ /* 0x0003e8000c12f31a */
[----:B0-----:R1:W-:Y:S02]  /*7dd0*/  REDG.E.ADD.F32.FTZ.RN.STRONG.GPU desc[UR26][R136.64+0x280], R195 ;  /* 0x000280c3880079a6 */ /* 0x0013e4000c12f31a */
.L_x_7318:
[----:B------:R-:W-:Y:S05]  /*7de0*/  BSYNC.RECONVERGENT B0 ;  /* 0x0000000000007941 */ /* 0x000fea0003800200 */
.L_x_7317:
[----:B------:R-:W0:Y:S01]  /*7df0*/  LDS R197, [R197+0x1380] ;  /* 0x00138000c5c57984 */ /* 0x000e220000000800 */
[----:B------:R-:W-:Y:S04]  /*7e00*/  BSSY.RECONVERGENT B0, `(.L_x_7319) ;  /* 0x0000004000007945 */ /* 0x000fe80003800200 */
[----:B------:R-:W-:Y:S05]  /*7e10*/  @!P5 BRA `(.L_x_7320) ;  /* 0x000000000008d947 */ /* 0x000fea0003800000 */
[----:B------:R1:W-:Y:S04]  /*7e20*/  REDG.E.ADD.F32.FTZ.RN.STRONG.GPU desc[UR26][R134.64+0x300], R223 ;  /* 0x000300df860079a6 */ /* 0x0003e8000c12f31a */
[----:B0-----:R1:W-:Y:S02]  /*7e30*/  REDG.E.ADD.F32.FTZ.RN.STRONG.GPU desc[UR26][R136.64+0x300], R197 ;  /* 0x000300c5880079a6 */ /* 0x0013e4000c12f31a */
.L_x_7320:
[----:B------:R-:W-:Y:S05]  /*7e40*/  BSYNC.RECONVERGENT B0 ;  /* 0x0000000000007941 */ /* 0x000fea0003800200 */
.L_x_7319:
        /* <DEDUP_REMOVED lines=9> */
.L_x_7322:
[----:B------:R-:W-:Y:S05]  /*7ee0*/  BSYNC.RECONVERGENT B0 ;  /* 0x0000000000007941 */ /* 0x000fea0003800200 */
.L_x_7321:
[----:B------:R-:W0:Y:S01]  /*7ef0*/  LDS R201, [R201+0x1480] ;  /* 0x00148000c9c97984 */ /* 0x000e220000000800 */
[----:B------:R-:W-:Y:S04]  /*7f00*/  BSSY.RECONVERGENT B0, `(.L_x_7323) ;  /* 0x0000004000007945 */ /* 0x000fe80003800200 */
[----:B------:R-:W-:Y:S05]  /*7f10*/  @!P4 BRA `(.L_x_7324) ;  /* 0x000000000008c947 */ /* 0x000fea0003800000 */
[----:B------:R1:W-:Y:S04]  /*7f20*/  REDG.E.ADD.F32.FTZ.RN.STRONG.GPU desc[UR26][R134.64+0x400], R227 ;  /* 0x000400e3860079a6 */ /* 0x0003e8000c12f31a */
[----:B0-----:R1:W-:Y:S02]  /*7f30*/  REDG.E.ADD.F32.FTZ.RN.STRONG.GPU desc[UR26][R136.64+0x400], R201 ;  /* 0x000400c9880079a6 */ /* 0x0013e4000c12f31a */
.L_x_7324:
[----:B------:R-:W-:Y:S05]  /*7f40*/  BSYNC.RECONVERGENT B0 ;  /* 0x0000000000007941 */ /* 0x000fea0003800200 */
.L_x_7323:
[----:B------:R-:W0:Y:S01]  /*7f50*/  LDS R203, [R203+0x1500] ;  /* 0x00150000cbcb7984 */ /* 0x000e220000000800 */
[----:B------:R-:W-:Y:S04]  /*7f60*/  BSSY.RECONVERGENT B0, `(.L_x_7325) ;  /* 0x0000004000007945 */ /* 0x000fe80003800200 */
[----:B------:R-:W-:Y:S05]  /*7f70*/  @!P5 BRA `(.L_x_7326) ;  /* 0x000000000008d947 */ /* 0x000fea0003800000 */
[----:B------:R1:W-:Y:S04]  /*7f80*/  REDG.E.ADD.F32.FTZ.RN.STRONG.GPU desc[UR26][R134.64+0x480], R229 ;  /* 0x000480e5860079a6 */ /* 0x0003e8000c12f31a */
[----:B0-----:R1:W-:Y:S02]  /*7f90*/  REDG.E.ADD.F32.FTZ.RN.STRONG.GPU desc[UR26][R136.64+0x480], R203 ;  /* 0x000480cb880079a6 */ /* 0x0013e4000c12f31a */
.L_x_7326:
[----:B------:R-:W-:Y:S05]  /*7fa0*/  BSYNC.RECONVERGENT B0 ;  /* 0x0000000000007941 */ /* 0x000fea0003800200 */
.L_x_7325:
[----:B------:R-:W0:Y:S01]  /*7fb0*/  LDS R205, [R205+0x1580] ;  /* 0x00158000cdcd7984 */ /* 0x000e220000000800 */
[----:B------:R-:W-:Y:S04]  /*7fc0*/  BSSY.RECONVERGENT B0, `(.L_x_7327) ;  /* 0x0000004000007945 */ /* 0x000fe80003800200 */
[----:B------:R-:W-:Y:S05]  /*7fd0*/  @!P6 BRA `(.L_x_7328) ;  /* 0x000000000008e947 */ /* 0x000fea0003800000 */
[----:B------:R1:W-:Y:S04]  /*7fe0*/  REDG.E.ADD.F32.FTZ.RN.STRONG.GPU desc[UR26][R134.64+0x500], R231 ;  /* 0x000500e7860079a6 */ /* 0x0003e8000c12f31a */
[----:B0-----:R1:W-:Y:S02]  /*7ff0*/  REDG.E.ADD.F32.FTZ.RN.STRONG.GPU desc[UR26][R136.64+0x500], R205 ;  /* 0x000500cd880079a6 */ /* 0x0013e4000c12f31a */
.L_x_7328:
[----:B------:R-:W-:Y:S05]  /*8000*/  BSYNC.RECONVERGENT B0 ;  /* 0x0000000000007941 */ /* 0x000fea0003800200 */
.L_x_7327:
[----:B-12---:R1:W2:Y:S01]  /*8010*/  LDS R171, [R206+0x1600] ;  /* 0x00160000ceab7984 */ /* 0x0062a20000000800 */
[----:B------:R-:W-:Y:S01]  /*8020*/  BSSY.RECONVERGENT B0, `(.L_x_7329) ;  /* 0x0000008000007945 */ /* 0x000fe20003800200 */
[C---:B------:R-:W-:Y:S02]  /*8030*/  ISETP.GE.AND P3, PT, R138.reuse, 0x181, PT ;  /* 0x000001818a00780c */ /* 0x040fe40003f66270 */
[C---:B------:R-:W-:Y:S02]  /*8040*/  ISETP.GE.AND P4, PT, R138.reuse, 0x1a1, PT ;  /* 0x000001a18a00780c */ /* 0x040fe40003f86270 */
[C---:B------:R-:W-:Y:S02]  /*8050*/  ISETP.GE.AND P5, PT, R138.reuse, 0x1c1, PT ;  /* 0x000001c18a00780c */ /* 0x040fe40003fa6270 */
[----:B------:R-:W-:Y:S01]  /*8060*/  ISETP.GE.AND P6, PT, R138, 0x1e1, PT ;  /* 0x000001e18a00780c */ /* 0x000fe20003fc6270 */
[----:B-1----:R-:W-:-:S12]  /*8070*/  @!P2 BRA `(.L_x_7330) ;  /* 0x000000000008a947 */ /* 0x002fd80003800000 */
[----:B------:R1:W-:Y:S04]  /*8080*/  REDG.E.ADD.F32.FTZ.RN.STRONG.GPU desc[UR26][R134.64+0x580], R233 ;  /* 0x000580e9860079a6 */ /* 0x0003e8000c12f31a */
[----:B--2---:R1:W-:Y:S02]  /*8090*/  REDG.E.ADD.F32.FTZ.RN.STRONG.GPU desc[UR26][R136.64+0x580], R171 ;  /* 0x000580ab880079a6 */ /* 0x0043e4000c12f31a */
.L_x_7330:
[----:B------:R-:W-:Y:S05]  /*80a0*/  BSYNC.RECONVERGENT B0 ;  /* 0x0000000000007941 */ /* 0x000fea0003800200 */
.L_x_7329:
[----:B------:R-:W0:Y:S01]  /*80b0*/  LDS R207, [R207+0x1680] ;  /* 0x00168000cfcf7984 */ /* 0x000e220000000800 */
[----:B------:R-:W-:Y:S04]  /*80c0*/  BSSY.RECONVERGENT B0, `(.L_x_7331) ;  /* 0x0000004000007945 */ /* 0x000fe80003800200 */
[----:B------:R-:W-:Y:S05]  /*80d0*/  @!P3 BRA `(.L_x_7332) ;  /* 0x000000000008b947 */ /* 0x000fea0003800000 */
[----:B------:R1:W-:Y:S04]  /*80e0*/  REDG.E.ADD.F32.FTZ.RN.STRONG.GPU desc[UR26][R134.64+0x600], R235 ;  /* 0x000600eb860079a6 */ /* 0x0003e8000c12f31a */
[----:B0-----:R1:W-:Y:S02]  /*80f0*/  REDG.E.ADD.F32.FTZ.RN.STRONG.GPU desc[UR26][R136.64+0x600], R207 ;  /* 0x000600cf880079a6 */ /* 0x0013e4000c12f31a */
.L_x_7332:
[----:B------:R-:W-:Y:S05]  /*8100*/  BSYNC.RECONVERGENT B0 ;  /* 0x0000000000007941 */ /* 0x000fea0003800200 */
.L_x_7331:
[----:B-12---:R1:W2:Y:S01]  /*8110*/  LDS R171, [R208+0x1700] ;  /* 0x00170000d0ab7984 */ /* 0x0062a20000000800 */
[----:B------:R-:W-:Y:S04]  /*8120*/  BSSY.RECONVERGENT B0, `(.L_x_7333) ;  /* 0x0000004000007945 */ /* 0x000fe80003800200 */
[----:B------:R-:W-:Y:S05]  /*8130*/  @!P4 BRA `(.L_x_7334) ;  /* 0x000000000008c947 */ /* 0x000fea0003800000 */
[----:B------:R0:W-:Y:S04]  /*8140*/  REDG.E.ADD.F32.FTZ.RN.STRONG.GPU desc[UR26][R134.64+0x680], R237 ;  /* 0x000680ed860079a6 */ /* 0x0001e8000c12f31a */
[----:B--2---:R2:W-:Y:S02]  /*8150*/  REDG.E.ADD.F32.FTZ.RN.STRONG.GPU desc[UR26][R136.64+0x680], R171 ;  /* 0x000680ab880079a6 */ /* 0x0045e4000c12f31a */
.L_x_7334:
[----:B------:R-:W-:Y:S05]  /*8160*/  BSYNC.RECONVERGENT B0 ;  /* 0x0000000000007941 */ /* 0x000fea0003800200 */
.L_x_7333:
[----:B------:R-:W0:Y:S01]  /*8170*/  LDS R209, [R209+0x1780] ;  /* 0x00178000d1d17984 */ /* 0x000e220000000800 */
[----:B------:R-:W-:Y:S04]  /*8180*/  BSSY.RECONVERGENT B0, `(.L_x_7335) ;  /* 0x0000004000007945 */ /* 0x000fe80003800200 */
[----:B------:R-:W-:Y:S05]  /*8190*/  @!P5 BRA `(.L_x_7336) ;  /* 0x000000000008d947 */ /* 0x000fea0003800000 */
[----:B------:R1:W-:Y:S04]  /*81a0*/  REDG.E.ADD.F32.FTZ.RN.STRONG.GPU desc[UR26][R134.64+0x700], R239 ;  /* 0x000700ef860079a6 */ /* 0x0003e8000c12f31a */
[----:B0-----:R1:W-:Y:S02]  /*81b0*/  REDG.E.ADD.F32.FTZ.RN.STRONG.GPU desc[UR26][R136.64+0x700], R209 ;  /* 0x000700d1880079a6 */ /* 0x0013e4000c12f31a */
.L_x_7336:
[----:B------:R-:W-:Y:S05]  /*81c0*/  BSYNC.RECONVERGENT B0 ;  /* 0x0000000000007941 */ /* 0x000fea0003800200 */
.L_x_7335:
[----:B--2---:R2:W0:Y:S01]  /*81d0*/  LDS R171, [R210+0x1800] ;  /* 0x00180000d2ab7984 */ /* 0x0044220000000800 */
[----:B------:R-:W-:Y:S04]  /*81e0*/  BSSY.RECONVERGENT B0, `(.L_x_7337) ;  /* 0x0000004000007945 */ /* 0x000fe80003800200 */
[----:B------:R-:W-:Y:S05]  /*81f0*/  @!P6 BRA `(.L_x_7338) ;  /* 0x000000000008e947 */ /* 0x000fea0003800000 */
[----:B------:R1:W-:Y:S04]  /*8200*/  REDG.E.ADD.F32.FTZ.RN.STRONG.GPU desc[UR26][R134.64+0x780], R241 ;  /* 0x000780f1860079a6 */ /* 0x0003e8000c12f31a */
[----:B0-----:R1:W-:Y:S02]  /*8210*/  REDG.E.ADD.F32.FTZ.RN.STRONG.GPU desc[UR26][R136.64+0x780], R171 ;  /* 0x000780ab880079a6 */ /* 0x0013e4000c12f31a */
.L_x_7338:
[----:B------:R-:W-:Y:S05]  /*8220*/  BSYNC.RECONVERGENT B0 ;  /* 0x0000000000007941 */ /* 0x000fea0003800200 */
.L_x_7337:
[----:B01-3--:R-:W0:Y:S01]  /*8230*/  SHFL.DOWN P2, R135, R236, 0x1, 0x1f ;  /* 0x08201f00ec877f89 */ /* 0x00be220000040000 */
[----:B------:R-:W-:Y:S01]  /*8240*/  FMUL.FTZ R187, R155, R174 ;  /* 0x000000ae9bbb7220 */ /* 0x000fe20000410000 */
[-C--:B------:R-:W-:Y:S01]  /*8250*/  FMUL.FTZ R155, R152, R180.reuse ;  /* 0x000000b4989b7220 */ /* 0x080fe20000410000 */
[----:B------:R-:W-:Y:S01]  /*8260*/  FMUL.FTZ R180, R145, R180 ;  /* 0x000000b491b47220 */ /* 0x000fe20000410000 */
[----:B------:R-:W-:Y:S01]  /*8270*/  FMUL.FTZ R193, R157, R170 ;  /* 0x000000aa9dc17220 */ /* 0x000fe20000410000 */
[----:B------:R-:W-:Y:S01]  /*8280*/  FMUL.FTZ R157, R153, R178 ;  /* 0x000000b2999d7220 */ /* 0x000fe20000410000 */
[----:B------:R-:W-:Y:S01]  /*8290*/  FMUL.FTZ R153, R151, R182 ;  /* 0x000000b697997220 */ /* 0x000fe20000410000 */
[----:B------:R-:W-:Y:S01]  /*82a0*/  FMUL.FTZ R151, R150, R184 ;  /* 0x000000b896977220 */ /* 0x000fe20000410000 */
[----:B------:R-:W-:Y:S01]  /*82b0*/  FMUL.FTZ R185, R185, R180 ;  /* 0x000000b4b9b97220 */ /* 0x000fe20000410000 */
[----:B------:R-:W-:Y:S01]  /*82c0*/  FMUL.FTZ R184, R145, R184 ;  /* 0x000000b891b87220 */ /* 0x000fe20000410000 */
[-C--:B----4-:R-:W-:Y:S01]  /*82d0*/  FMUL.FTZ R137, R148, R188.reuse ;  /* 0x000000bc94897220 */ /* 0x090fe20000410000 */
[----:B------:R-:W-:Y:S01]  /*82e0*/  FFMA.FTZ R108, R103, R151, R108 ;  /* 0x00000097676c7223 */ /* 0x000fe2000001006c */
[----:B------:R-:W-:Y:S01]  /*82f0*/  FMUL.FTZ R188, R145, R188 ;  /* 0x000000bc91bc7220 */ /* 0x000fe20000410000 */
[----:B------:R-:W-:Y:S01]  /*8300*/  FMUL.FTZ R181, R181, R184 ;  /* 0x000000b8b5b57220 */ /* 0x000fe20000410000 */
[-C--:B------:R-:W-:Y:S01]  /*8310*/  FMUL.FTZ R195, R158, R168.reuse ;  /* 0x000000a89ec37220 */ /* 0x080fe20000410000 */
        /* <DEDUP_REMOVED lines=9> */
[----:B0-----:R-:W-:Y:S01]  /*83b0*/  @P2 FADD R135, R236, R135 ;  /* 0x00000087ec872221 */ /* 0x001fe20000000000 */
[----:B------:R-:W-:Y:S01]  /*83c0*/  FMUL.FTZ R147, R147, R190 ;  /* 0x000000be93937220 */ /* 0x000fe20000410000 */
        /* <DEDUP_REMOVED lines=54> */
[----:B------:R-:W-:Y:S01]  /*8730*/  FADD.FTZ R83, R136, R83 ;  /* 0x0000005388537221 */ /* 0x000fe20000010000 */
[----:B------:R-:W-:Y:S01]  /*8740*/  FFMA.FTZ R122, R117, R193, R122 ;  /* 0x000000c1757a7223 */ /* 0x000fe2000001007a */
[----:B0-----:R-:W-:Y:S01]  /*8750*/  @P2 FADD R203, R134, R203 ;  /* 0x000000cb86cb2221 */ /* 0x001fe20000000000 */
[----:B------:R-:W-:Y:S01]  /*8760*/  FFMA.FTZ R134, R80, R155, R185 ;  /* 0x0000009b50867223 */ /* 0x000fe200000100b9 */
        /* <DEDUP_REMOVED lines=8> */
[----:B------:R-:W-:Y:S01]  /*87f0*/  FFMA.FTZ R140, R121, R197, R140 ;  /* 0x000000c5798c7223 */ /* 0x000fe2000001008c */
[----:B------:R-:W-:Y:S01]  /*8800*/  FADD.FTZ R89, R134, R89 ;  /* 0x0000005986597221 */ /* 0x000fe20000010000 */
[----:B------:R-:W-:Y:S01]  /*8810*/  FFMA.FTZ R134, R72, R137, R177 ;  /* 0x0000008948867223 */ /* 0x000fe200000100b1 */
[----:B------:R-:W-:Y:S01]  /*8820*/  FFMA.FTZ R142, R123, R199, R142 ;  /* 0x000000c77b8e7223 */ /* 0x000fe2000001008e */
[----:B------:R-:W-:Y:S01]  /*8830*/  FFMA.FTZ R144, R125, R201, R144 ;  /* 0x000000c97d907223 */ /* 0x000fe20000010090 */
[----:B------:R-:W-:Y:S01]  /*8840*/  FADD.FTZ R93, R0, R93 ;  /* 0x0000005d005d7221 */ /* 0x000fe20000010000 */
[----:B------:R-:W-:Y:S01]  /*8850*/  FADD.FTZ R91, R134, R91 ;  /* 0x0000005b865b7221 */ /* 0x000fe20000010000 */
[----:B------:R-:W-:Y:S01]  /*8860*/  FFMA.FTZ R134, R92, R195, R163 ;  /* 0x000000c35c867223 */ /* 0x000fe200000100a3 */
[----:B------:R-:W-:Y:S01]  /*8870*/  FADD.FTZ R54, R167, R54 ;  /* 0x00000036a7367221 */ /* 0x000fe20000010000 */
[----:B------:R-:W-:-:S02]  /*8880*/  FADD.FTZ R52, R165, R52 ;  /* 0x00000034a5347221 */ /* 0x000fc40000010000 */
[----:B------:R-:W-:Y:S01]  /*8890*/  FADD.FTZ R81, R134, R81 ;  /* 0x0000005186517221 */ /* 0x000fe20000010000 */
[----:B------:R-:W-:-:S04]  /*88a0*/  FFMA.FTZ R134, R96, R199, R173 ;  /* 0x000000c760867223 */ /* 0x000fc800000100ad */
        /* <DEDUP_REMOVED lines=13> */
.L_x_7340:
[----:B------:R-:W-:Y:S05]  /*8980*/  BSYNC.RECONVERGENT B0 ;  /* 0x0000000000007941 */ /* 0x000fea0003800200 */
.L_x_7339:
[----:B------:R-:W-:-:S04]  /*8990*/  IADD3 R141, PT, PT, R141, 0x1, RZ ;  /* 0x000000018d8d7810 */ /* 0x000fc80007ffe0ff */
[----:B------:R-:W-:-:S13]  /*89a0*/  ISETP.GE.AND P2, PT, R141, UR44, PT ;  /* 0x0000002c8d007c0c */ /* 0x000fda000bf46270 */
[----:B------:R-:W-:Y:S05]  /*89b0*/  @!P2 BRA `(.L_x_7341) ;  /* 0xffffffc00098a947 */ /* 0x000fea000383ffff */
.L_x_7303:
[----:B------:R-:W-:Y:S01]  /*89c0*/  BAR.SYNC.DEFER_BLOCKING 0x0 ;  /* 0x0000000000007b1d */ /* 0x000fe20000010000 */
[----:B------:R-:W-:Y:S01]  /*89d0*/  F2FP.F16.F32.PACK_AB R100, R102, R100 ;  /* 0x000000646664723e */ /* 0x000fe200000000ff */
[----:B------:R-:W-:Y:S01]  /*89e0*/  UIADD3 UR13, UPT, UPT, -UR6, UR13, URZ ;  /* 0x0000000d060d7290 */ /* 0x000fe2000fffe1ff */
[----:B------:R-:W-:Y:S01]  /*89f0*/  F2FP.F16.F32.PACK_AB R104, R106, R104 ;  /* 0x000000686a68723e */ /* 0x000fe200000000ff */
[----:B------:R-:W-:Y:S01]  /*8a00*/  UIADD3 UR20, UP0, UPT, UR20, -0x400, URZ ;  /* 0xfffffc0014147890 */ /* 0x000fe2000ff1e0ff */
[----:B------:R-:W-:Y:S01]  /*8a10*/  PRMT R0, R100, 0x7632, R0 ;  /* 0x0000763264007816 */ /* 0x000fe20000000000 */
[----:B------:R-:W3:Y:S01]  /*8a20*/  LDCU.64 UR10, c[0x0][0x4f8] ;  /* 0x00009f00ff0a77ac */ /* 0x000ee20008000a00 */
[----:B------:R-:W-:Y:S02]  /*8a30*/  F2FP.F16.F32.PACK_AB R112, R114, R112 ;  /* 0x000000707270723e */ /* 0x000fe400000000ff */
[----:B------:R-:W-:Y:S01]  /*8a40*/  PRMT R31, R104, 0x7632, R31 ;  /* 0x00007632681f7816 */ /* 0x000fe2000000001f */
[----:B------:R-:W4:Y:S01]  /*8a50*/  LDCU.64 UR14, c[0x0][0x500] ;  /* 0x0000a000ff0e77ac */ /* 0x000f220008000a00 */
[----:B------:R-:W-:-:S02]  /*8a60*/  F2FP.F16.F32.PACK_AB R108, R110, R108 ;  /* 0x0000006c6e6c723e */ /* 0x000fc400000000ff */
        /* <DEDUP_REMOVED lines=8> */
[----:B------:R-:W-:Y:S01]  /*8af0*/  PRMT R49, R108, 0x7632, R49 ;  /* 0x000076326c317816 */ /* 0x000fe20000000031 */
[----:B------:R-:W-:Y:S01]  /*8b00*/  UIADD3 UR24, UP2, UPT, UR24, -0x400, URZ ;  /* 0xfffffc0018187890 */ /* 0x000fe2000ff5e0ff */
[----:B------:R-:W-:Y:S01]  /*8b10*/  PRMT R50, R116, 0x7632, R50 ;  /* 0x0000763274327816 */ /* 0x000fe20000000032 */
[----:B------:R5:W-:Y:S01]  /*8b20*/  STS.U16 [R48+0x2], R0 ;  /* 0x0000020030007388 */ /* 0x000be20000000400 */
[----:B------:R-:W-:Y:S01]  /*8b30*/  PRMT R51, R124, 0x7632, R51 ;  /* 0x000076327c337816 */ /* 0x000fe20000000033 */
[----:B---3--:R-:W-:Y:S01]  /*8b40*/  UIMAD.WIDE.U32 UR8, UR33, UR10, UR6 ;  /* 0x0000000a210872a5 */ /* 0x008fe2000f8e0006 */
[----:B------:R-:W-:Y:S01]  /*8b50*/  MOV R68, UR13 ;  /* 0x0000000d00447c02 */ /* 0x000fe20008000f00 */
[----:B------:R3:W-:Y:S01]  /*8b60*/  STS.U16 [R48+0x6], R31 ;  /* 0x0000061f30007388 */ /* 0x0007e20000000400 */
[----:B------:R-:W-:-:S02]  /*8b70*/  UIADD3.X UR23, UPT, UPT, UR23, -0x1, URZ, UP1, !UPT ;  /* 0xffffffff17177890 */ /* 0x000fc40008ffe4ff */
[----:B------:R-:W-:Y:S01]  /*8b80*/  UIMAD UR9, UR33, UR11, UR9 ;  /* 0x0000000b210972a4 */ /* 0x000fe2000f8e0209 */
[----:B------:R-:W-:Y:S01]  /*8b90*/  STS.U16 [R48], R100 ;  /* 0x0000006430007388 */ /* 0x000fe20000000400 */
[----:B------:R-:W0:Y:S01]  /*8ba0*/  LDCU.64 UR10, c[0x0][0x550] ;  /* 0x0000aa00ff0a77ac */ /* 0x000e220008000a00 */
[----:B-----5:R-:W-:Y:S02]  /*8bb0*/  PRMT R0, R112, 0x7632, R0 ;  /* 0x0000763270007816 */ /* 0x020fe40000000000 */
[----:B------:R-:W-:Y:S01]  /*8bc0*/  STS.U16 [R48+0x4], R104 ;  /* 0x0000046830007388 */ /* 0x000fe20000000400 */
[----:B----4-:R-:W-:Y:S01]  /*8bd0*/  UIMAD.WIDE.U32 UR8, UR32, UR14, UR8 ;  /* 0x0000000e200872a5 */ /* 0x010fe2000f8e0008 */
[----:B---3--:R-:W-:Y:S01]  /*8be0*/  PRMT R31, R120, 0x7632, R31 ;  /* 0x00007632781f7816 */ /* 0x008fe2000000001f */
[----:B------:R-:W-:Y:S01]  /*8bf0*/  UIADD3.X UR25, UPT, UPT, UR25, -0x1, URZ, UP2, !UPT ;  /* 0xffffffff19197890 */ /* 0x000fe200097fe4ff */
[----:B------:R3:W-:Y:S01]  /*8c00*/  STS.U16 [R48+0xe], R0 ;  /* 0x00000e0030007388 */ /* 0x0007e20000000400 */
[----:B------:R-:W-:-:S03]  /*8c10*/  UIMAD UR9, UR32, UR15, UR9 ;  /* 0x0000000f200972a4 */ /* 0x000fc6000f8e0209 */
[----:B------:R-:W-:Y:S04]  /*8c20*/  STS.U16 [R48+0x8], R108 ;  /* 0x0000086c30007388 */ /* 0x000fe80000000400 */
[----:B------:R-:W-:Y:S01]  /*8c30*/  STS.U16 [R48+0xa], R49 ;  /* 0x00000a3130007388 */ /* 0x000fe20000000400 */
[----:B---3--:R-:W-:-:S03]  /*8c40*/  PRMT R0, R142, 0x7632, R0 ;  /* 0x000076328e007816 */ /* 0x008fc60000000000 */
        /* <DEDUP_REMOVED lines=11> */
[----:B---3--:R-:W-:-:S03]  /*8d00*/  IADD3 R0, P0, PT, R12, UR8, RZ ;  /* 0x000000080c007c10 */ /* 0x008fc6000ff1e0ff */
[----:B------:R-:W-:Y:S01]  /*8d10*/  LDS.U16 R49, [R33+0x40] ;  /* 0x0000400021317984 */ /* 0x000fe20000000400 */
[----:B------:R-:W-:-:S03]  /*8d20*/  IADD3.X R51, PT, PT, RZ, UR9, RZ, P0, !PT ;  /* 0x00000009ff337c10 */ /* 0x000fc600087fe4ff */
[----:B------:R-:W-:Y:S01]  /*8d30*/  LDS.U16 R53, [R34+0x80] ;  /* 0x0000800022357984 */ /* 0x000fe20000000400 */
[C---:B0-----:R-:W-:Y:S01]  /*8d40*/  LEA R50, P3, R0.reuse, UR10, 0x1 ;  /* 0x0000000a00327c11 */ /* 0x041fe2000f8608ff */
[----:B------:R-:W0:Y:S02]  /*8d50*/  LDCU.64 UR8, c[0x0][0x518] ;  /* 0x0000a300ff0877ac */ /* 0x000e240008000a00 */
[----:B------:R-:W-:Y:S01]  /*8d60*/  LDS.U16 R55, [R35+0xc0] ;  /* 0x0000c00023377984 */ /* 0x000fe20000000400 */
[----:B------:R-:W-:Y:S01]  /*8d70*/  LEA.HI.X R51, R0, UR11, R51, 0x1, P3 ;  /* 0x0000000b00337c11 */ /* 0x000fe200098f0c33 */
[----:B------:R-:W3:Y:S01]  /*8d80*/  LDCU.64 UR10, c[0x0][0x520] ;  /* 0x0000a400ff0a77ac */ /* 0x000ee20008000a00 */
[----:B------:R-:W-:Y:S01]  /*8d90*/  F2FP.F16.F32.PACK_AB R0, R66, R93 ;  /* 0x0000005d4200723e */ /* 0x000fe200000000ff */
[----:B------:R-:W-:Y:S01]  /*8da0*/  LDS.U16 R57, [R36+0x100] ;  /* 0x0001000024397984 */ /* 0x000fe20000000400 */
[----:B------:R-:W-:-:S03]  /*8db0*/  FADD.FTZ R93, R93, R6 ;  /* 0x000000065d5d7221 */ /* 0x000fc60000010000 */
[----:B------:R-:W-:Y:S01]  /*8dc0*/  LDS.U16 R59, [R37+0x140] ;  /* 0x00014000253b7984 */ /* 0x000fe20000000400 */
[----:B------:R-:W-:-:S03]  /*8dd0*/  FADD.FTZ R66, R93, R66 ;  /* 0x000000425d427221 */ /* 0x000fc60000010000 */
[----:B------:R-:W-:Y:S04]  /*8de0*/  LDS.U16 R61, [R38+0x180] ;  /* 0x00018000263d7984 */ /* 0x000fe80000000400 */
[----:B------:R-:W-:Y:S01]  /*8df0*/  LDS.U16 R63, [R39+0x1c0] ;  /* 0x0001c000273f7984 */ /* 0x000fe20000000400 */
[----:B0-----:R-:W-:-:S03]  /*8e00*/  UIMAD.WIDE.U32 UR6, UR33, UR8, UR6 ;  /* 0x00000008210672a5 */ /* 0x001fc6000f8e0006 */
[----:B------:R-:W-:Y:S01]  /*8e10*/  LDS.U16 R65, [R40+0x200] ;  /* 0x0002000028417984 */ /* 0x000fe20000000400 */
[----:B------:R-:W-:Y:S01]  /*8e20*/  UIMAD UR7, UR33, UR9, UR7 ;  /* 0x00000009210772a4 */ /* 0x000fe2000f8e0207 */
[----:B------:R-:W0:Y:S02]  /*8e30*/  LDCU.64 UR8, c[0x0][0x560] ;  /* 0x0000ac00ff0877ac */ /* 0x000e240008000a00 */
[----:B------:R-:W-:Y:S01]  /*8e40*/  LDS.U16 R67, [R41+0x240] ;  /* 0x0002400029437984 */ /* 0x000fe20000000400 */
[----:B---3--:R-:W-:-:S03]  /*8e50*/  UIMAD.WIDE.U32 UR6, UR32, UR10, UR6 ;  /* 0x0000000a200672a5 */ /* 0x008fc6000f8e0006 */
[----:B------:R-:W-:Y:S01]  /*8e60*/  LDS.U16 R69, [R42+0x280] ;  /* 0x000280002a457984 */ /* 0x000fe20000000400 */
[----:B------:R-:W-:-:S03]  /*8e70*/  UIMAD UR7, UR32, UR11, UR7 ;  /* 0x0000000b200772a4 */ /* 0x000fc6000f8e0207 */
[----:B------:R-:W-:Y:S04]  /*8e80*/  LDS.U16 R71, [R43+0x2c0] ;  /* 0x0002c0002b477984 */ /* 0x000fe80000000400 */
[----:B------:R-:W-:Y:S04]  /*8e90*/  LDS.U16 R73, [R44+0x300] ;  /* 0x000300002c497984 */ /* 0x000fe80000000400 */
[----:B------:R-:W-:Y:S04]  /*8ea0*/  LDS.U16 R75, [R45+0x340] ;  /* 0x000340002d4b7984 */ /* 0x000fe80000000400 */
[----:B------:R-:W-:Y:S04]  /*8eb0*/  LDS.U16 R77, [R46+0x380] ;  /* 0x000380002e4d7984 */ /* 0x000fe80000000400 */
[----:B------:R-:W-:Y:S04]  /*8ec0*/  LDS.U16 R95, [R47+0x3c0] ;  /* 0x0003c0002f5f7984 */ /* 0x000fe80000000400 */
[----:B------:R-:W-:Y:S01]  /*8ed0*/  @!P1 STS [UR12+0x420], R68 ;  /* 0x00042044ff009988 */ /* 0x000fe2000800080c */
[----:B------:R-:W-:Y:S06]  /*8ee0*/  BAR.SYNC.DEFER_BLOCKING 0x0 ;  /* 0x0000000000007b1d */ /* 0x000fec0000010000 */
[----:B------:R-:W3:Y:S02]  /*8ef0*/  LDS R97, [UR12+0x420] ;  /* 0x0004200cff617984 */ /* 0x000ee40008000800 */
[----:B---3--:R-:W-:-:S02]  /*8f00*/  ISETP.GE.AND P0, PT, R12, R97, PT ;  /* 0x000000610c00720c */ /* 0x008fc40003f06270 */
        /* <DEDUP_REMOVED lines=12> */
[----:B------:R-:W-:Y:S02]  /*8fd0*/  ISETP.GE.AND P6, PT, R24, R97, PT ;  /* 0x000000611800720c */ /* 0x000fe40003fc6270 */
[----:B---3--:R-:W-:Y:S01]  /*8fe0*/  F2FP.F16.F32.PACK_AB R31, R64, R91 ;  /* 0x0000005b401f723e */ /* 0x008fe200000000ff */
[----:B------:R-:W-:Y:S01]  /*8ff0*/  @!P0 STG.E.U16 desc[UR26][R50.64+0x100], R57 ;  /* 0x0001003932008986 */ /* 0x000fe2000c10151a */
[-C--:B------:R-:W-:Y:S01]  /*9000*/  ISETP.GE.AND P0, PT, R25, R97.reuse, PT ;  /* 0x000000611900720c */ /* 0x080fe20003f06270 */
[----:B------:R-:W-:Y:S01]  /*9010*/  FADD.FTZ R91, R66, R91 ;  /* 0x0000005b425b7221 */ /* 0x000fe20000010000 */
[----:B----4-:R-:W-:Y:S01]  /*9020*/  PRMT R49, R0, 0x7610, R49 ;  /* 0x0000761000317816 */ /* 0x010fe20000000031 */
[----:B------:R-:W-:Y:S01]  /*9030*/  @!P2 STG.E.U16 desc[UR26][R50.64+0x140], R59 ;  /* 0x0001403b3200a986 */ /* 0x000fe2000c10151a */
[-C--:B------:R-:W-:Y:S01]  /*9040*/  ISETP.GE.AND P2, PT, R26, R97.reuse, PT ;  /* 0x000000611a00720c */ /* 0x080fe20003f46270 */
[----:B------:R-:W-:Y:S01]  /*9050*/  FADD.FTZ R64, R91, R64 ;  /* 0x000000405b407221 */ /* 0x000fe20000010000 */
[----:B-----5:R-:W-:Y:S01]  /*9060*/  PRMT R53, R31, 0x7610, R53 ;  /* 0x000076101f357816 */ /* 0x020fe20000000035 */
[----:B------:R3:W-:Y:S01]  /*9070*/  @!P3 STG.E.U16 desc[UR26][R50.64+0x180], R61 ;  /* 0x0001803d3200b986 */ /* 0x0007e2000c10151a */
[----:B------:R-:W-:-:S02]  /*9080*/  ISETP.GE.AND P3, PT, R29, R97, PT ;  /* 0x000000611d00720c */ /* 0x000fc40003f66270 */
[----:B-1----:R-:W-:Y:S01]  /*9090*/  PRMT R55, R31, 0x7632, R55 ;  /* 0x000076321f377816 */ /* 0x002fe20000000037 */
[----:B------:R1:W-:Y:S01]  /*90a0*/  @!P4 STG.E.U16 desc[UR26][R50.64+0x1c0], R63 ;  /* 0x0001c03f3200c986 */ /* 0x0003e2000c10151a */
[----:B------:R-:W-:Y:S02]  /*90b0*/  ISETP.GE.AND P4, PT, R28, R97, PT ;  /* 0x000000611c00720c */ /* 0x000fe40003f86270 */
[----:B------:R-:W-:Y:S01]  /*90c0*/  F2FP.F16.F32.PACK_AB R31, R58, R85 ;  /* 0x000000553a1f723e */ /* 0x000fe200000000ff */
[----:B------:R-:W-:Y:S01]  /*90d0*/  @!P5 STG.E.U16 desc[UR26][R50.64+0x200], R65 ;  /* 0x000200413200d986 */ /* 0x000fe2000c10151a */
[----:B------:R-:W-:-:S03]  /*90e0*/  ISETP.GE.AND P5, PT, R27, R97, PT ;  /* 0x000000611b00720c */ /* 0x000fc60003fa6270 */
[----:B------:R-:W-:Y:S01]  /*90f0*/  @!P6 STG.E.U16 desc[UR26][R50.64+0x240], R67 ;  /* 0x000240433200e986 */ /* 0x000fe2000c10151a */
[----:B------:R-:W-:Y:S02]  /*9100*/  ISETP.GE.AND P6, PT, R30, R97, PT ;  /* 0x000000611e00720c */ /* 0x000fe40003fc6270 */
[C---:B---3--:R-:W-:Y:S01]  /*9110*/  PRMT R61, R31.reuse, 0x7610, R61 ;  /* 0x000076101f3d7816 */ /* 0x048fe2000000003d */
[----:B------:R-:W-:Y:S01]  /*9120*/  @!P0 STG.E.U16 desc[UR26][R50.64+0x280], R69 ;  /* 0x0002804532008986 */ /* 0x000fe2000c10151a */
[----:B-1----:R-:W-:Y:S02]  /*9130*/  PRMT R63, R31, 0x7632, R63 ;  /* 0x000076321f3f7816 */ /* 0x002fe4000000003f */
[----:B------:R-:W-:Y:S01]  /*9140*/  F2FP.F16.F32.PACK_AB R31, R52, R79 ;  /* 0x0000004f341f723e */ /* 0x000fe200000000ff */
[----:B------:R-:W-:Y:S04]  /*9150*/  @!P2 STG.E.U16 desc[UR26][R50.64+0x2c0], R71 ;  /* 0x0002c0473200a986 */ /* 0x000fe8000c10151a */
[----:B------:R-:W-:Y:S04]  /*9160*/  @!P5 STG.E.U16 desc[UR26][R50.64+0x300], R73 ;  /* 0x000300493200d986 */ /* 0x000fe8000c10151a */
[----:B------:R-:W-:Y:S04]  /*9170*/  @!P4 STG.E.U16 desc[UR26][R50.64+0x340], R75 ;  /* 0x0003404b3200c986 */ /* 0x000fe8000c10151a */
[----:B------:R-:W-:Y:S04]  /*9180*/  @!P3 STG.E.U16 desc[UR26][R50.64+0x380], R77 ;  /* 0x0003804d3200b986 */ /* 0x000fe8000c10151a */
[----:B------:R1:W-:Y:S01]  /*9190*/  @!P6 STG.E.U16 desc[UR26][R50.64+0x3c0], R95 ;  /* 0x0003c05f3200e986 */ /* 0x0003e2000c10151a */
[----:B------:R-:W-:Y:S01]  /*91a0*/  BAR.SYNC.DEFER_BLOCKING 0x0 ;  /* 0x0000000000007b1d */ /* 0x000fe20000010000 */
[----:B-1----:R-:W-:-:S02]  /*91b0*/  PRMT R51, R0, 0x7632, R51 ;  /* 0x0000763200337816 */ /* 0x002fc40000000033 */
[----:B------:R-:W-:Y:S01]  /*91c0*/  F2FP.F16.F32.PACK_AB R0, R62, R89 ;  /* 0x000000593e00723e */ /* 0x000fe200000000ff */
[----:B------:R-:W-:-:S03]  /*91d0*/  FADD.FTZ R89, R64, R89 ;  /* 0x0000005940597221 */ /* 0x000fc60000010000 */
[C---:B------:R-:W-:Y:S01]  /*91e0*/  PRMT R57, R0.reuse, 0x7610, R57 ;  /* 0x0000761000397816 */ /* 0x040fe20000000039 */
        /* <DEDUP_REMOVED lines=11> */
[----:B-1----:R-:W-:-:S02]  /*92a0*/  PRMT R51, R0, 0x7632, R51 ;  /* 0x0000763200337816 */ /* 0x002fc40000000033 */
[----:B------:R-:W-:Y:S01]  /*92b0*/  F2FP.F16.F32.PACK_AB R0, R54, R81 ;  /* 0x000000513600723e */ /* 0x000fe200000000ff */
[----:B------:R1:W-:Y:S01]  /*92c0*/  STS.U16 [R48+0x6], R55 ;  /* 0x0000063730007388 */ /* 0x0003e20000000400 */
[----:B---3--:R-:W-:Y:S01]  /*92d0*/  F2FP.F16.F32.PACK_AB R49, R56, R83 ;  /* 0x000000533831723e */ /* 0x008fe200000000ff */
[----:B------:R-:W-:Y:S02]  /*92e0*/  FADD.FTZ R83, R58, R83 ;  /* 0x000000533a537221 */ /* 0x000fe40000010000 */
[----:B------:R3:W-:Y:S01]  /*92f0*/  STS.U16 [R48+0x8], R57 ;  /* 0x0000083930007388 */ /* 0x0007e20000000400 */
[----:B----4-:R-:W-:Y:S01]  /*9300*/  PRMT R53, R49, 0x7632, R53 ;  /* 0x0000763231357816 */ /* 0x010fe20000000035 */
[----:B------:R-:W-:Y:S02]  /*9310*/  FADD.FTZ R56, R83, R56 ;  /* 0x0000003853387221 */ /* 0x000fe40000010000 */
[----:B------:R4:W-:Y:S01]  /*9320*/  STS.U16 [R48+0xc], R50 ;  /* 0x00000c3230007388 */ /* 0x0009e20000000400 */
[----:B-1----:R-:W-:Y:S01]  /*9330*/  PRMT R55, R0, 0x7632, R55 ;  /* 0x0000763200377816 */ /* 0x002fe20000000037 */
[----:B------:R-:W-:-:S02]  /*9340*/  FADD.FTZ R81, R56, R81 ;  /* 0x0000005138517221 */ /* 0x000fc40000010000 */
[----:B------:R-:W-:Y:S01]  /*9350*/  STS.U16 [R48+0xa], R59 ;  /* 0x00000a3b30007388 */ /* 0x000fe20000000400 */
[----:B---3--:R-:W-:Y:S01]  /*9360*/  PRMT R57, R31, 0x7632, R57 ;  /* 0x000076321f397816 */ /* 0x008fe20000000039 */
[----:B------:R-:W-:Y:S02]  /*9370*/  FADD.FTZ R54, R81, R54 ;  /* 0x0000003651367221 */ /* 0x000fe40000010000 */
[----:B------:R-:W-:Y:S01]  /*9380*/  STS.U16 [R48+0xe], R51 ;  /* 0x00000e3330007388 */ /* 0x000fe20000000400 */
[----:B----4-:R-:W-:Y:S01]  /*9390*/  PRMT R50, R31, 0x7610, R50 ;  /* 0x000076101f327816 */ /* 0x010fe20000000032 */
        /* <DEDUP_REMOVED lines=9> */
[----:B-1----:R-:W-:Y:S01]  /*9430*/  IADD3 R0, P2, PT, R12, UR6, RZ ;  /* 0x000000060c007c10 */ /* 0x002fe2000ff5e0ff */
        /* <DEDUP_REMOVED lines=8> */
[----:B-1----:R-:W-:Y:S02]  /*94c0*/  IADD3.X R33, PT, PT, RZ, UR7, RZ, P2, !PT ;  /* 0x00000007ff217c10 */ /* 0x002fe400097fe4ff */
[C---:B0-----:R-:W-:Y:S01]  /*94d0*/  LEA R32, P2, R0.reuse, UR8, 0x1 ;  /* 0x0000000800207c11 */ /* 0x041fe2000f8408ff */
        /* <DEDUP_REMOVED lines=53> */
.L_x_7301:
[----:B------:R-:W1:Y:S01]  /*9830*/  LDCU.64 UR6, c[0x0][0x548] ;  /* 0x0000a900ff0677ac */ /* 0x000e620008000a00 */
[----:B------:R-:W3:Y:S01]  /*9840*/  S2R R10, SR_TID.X ;  /* 0x00000000000a7919 */ /* 0x000ee20000002100 */
[----:B------:R-:W4:Y:S01]  /*9850*/  LDCU UR11, c[0x0][0x38c] ;  /* 0x00007180ff0b77ac */ /* 0x000f220008000800 */
[----:B------:R-:W0:Y:S01]  /*9860*/  LDCU.64 UR8, c[0x0][0x568] ;  /* 0x0000ad00ff0877ac */ /* 0x000e220008000a00 */
[----:B-1----:R-:W-:-:S04]  /*9870*/  UISETP.NE.U32.AND UP0, UPT, UR6, URZ, UPT ;  /* 0x000000ff0600728c */ /* 0x002fc8000bf05070 */
[----:B------:R-:W-:-:S09]  /*9880*/  UISETP.NE.AND.EX UP0, UPT, UR7, URZ, UPT, UP0 ;  /* 0x000000ff0700728c */ /* 0x000fd2000bf05300 */
[----:B0---4-:R-:W-:Y:S05]  /*9890*/  BRA.U !UP0, `(.L_x_7343) ;  /* 0x00000001086c7547 */ /* 0x011fea000b800000 */
[----:B------:R-:W0:Y:S01]  /*98a0*/  SHFL.DOWN P0, R0, R5, 0x1, 0x1f ;  /* 0x08201f0005007f89 */ /* 0x000e220000000000 */
[----:B------:R-:W-:Y:S01]  /*98b0*/  BSSY.RECONVERGENT B0, `(.L_x_7343) ;  /* 0x0000019000007945 */ /* 0x000fe20003800200 */
[----:B------:R-:W1:Y:S01]  /*98c0*/  S2R R4, SR_LANEID ;  /* 0x0000000000047919 */ /* 0x000e620000000000 */
[----:B0-----:R-:W-:Y:S02]  /*98d0*/  @P0 FADD R0, R0, R5 ;  /* 0x0000000500000221 */ /* 0x001fe40000000000 */
[----:B------:R-:W0:Y:S03]  /*98e0*/  S2R R5, SR_TID.X ;  /* 0x0000000000057919 */ /* 0x000e260000002100 */
[----:B-----5:R-:W4:Y:S01]  /*98f0*/  SHFL.DOWN P0, R3, R0, 0x2, 0x1f ;  /* 0x08401f0000037f89 */ /* 0x020f220000000000 */
[----:B-1----:R-:W-:-:S13]  /*9900*/  ISETP.NE.AND P1, PT, R4, RZ, PT ;  /* 0x000000ff0400720c */ /* 0x002fda0003f25270 */
[----:B------:R-:W1:Y:S01]  /*9910*/  @!P1 S2R R9, SR_CgaCtaId ;  /* 0x0000000000099919 */ /* 0x000e620000008800 */
[----:B----4-:R-:W-:Y:S01]  /*9920*/  @P0 FADD R3, R0, R3 ;  /* 0x0000000300030221 */ /* 0x010fe20000000000 */
[----:B------:R-:W-:-:S04]  /*9930*/  @!P1 MOV R0, 0x400 ;  /* 0x0000040000009802 */ /* 0x000fc80000000f00 */
[----:B------:R-:W4:Y:S01]  /*9940*/  SHFL.DOWN P0, R2, R3, 0x4, 0x1f ;  /* 0x08801f0003027f89 */ /* 0x000f220000000000 */
[----:B-1----:R-:W-:Y:S01]  /*9950*/  @!P1 LEA R9, R9, R0, 0x18 ;  /* 0x0000000009099211 */ /* 0x002fe200078ec0ff */
[----:B----4-:R-:W-:-:S05]  /*9960*/  @P0 FADD R2, R3, R2 ;  /* 0x0000000203020221 */ /* 0x010fca0000000000 */
        /* <DEDUP_REMOVED lines=13> */
.L_x_7344:
[----:B------:R-:W-:Y:S05]  /*9a40*/  BSYNC.RECONVERGENT B0 ;  /* 0x0000000000007941 */ /* 0x000fea0003800200 */
.L_x_7343:
[----:B------:R-:W-:Y:S01]  /*9a50*/  UISETP.NE.U32.AND UP0, UPT, UR8, URZ, UPT ;  /* 0x000000ff0800728c */ /* 0x000fe2000bf05070 */
[----:B---3--:R-:W-:-:S03]  /*9a60*/  ISETP.GE.AND P0, PT, R10, UR11, PT ;  /* 0x0000000b0a007c0c */ /* 0x008fc6000bf06270 */
        /* <DEDUP_REMOVED lines=8> */
[----:B------:R-:W3:Y:S01]  /*9af0*/  SHFL.DOWN P1, R0, R3, 0x2, 0x1f ;  /* 0x08401f0003007f89 */ /* 0x000ee20000020000 */
[----:B0-----:R-:W-:-:S13]  /*9b00*/  ISETP.NE.AND P2, PT, R4, RZ, PT ;  /* 0x000000ff0400720c */ /* 0x001fda0003f45270 */
[----:B------:R-:W0:Y:S01]  /*9b10*/  @!P2 S2R R4, SR_CgaCtaId ;  /* 0x000000000004a919 */ /* 0x000e220000008800 */
[----:B---3--:R-:W-:Y:S01]  /*9b20*/  @P1 FADD R0, R3, R0 ;  /* 0x0000000003001221 */ /* 0x008fe20000000000 */
[----:B------:R-:W-:-:S04]  /*9b30*/  @!P2 MOV R3, 0x400 ;  /* 0x000004000003a802 */ /* 0x000fc80000000f00 */
[----:B------:R-:W3:Y:S01]  /*9b40*/  SHFL.DOWN P1, R5, R0, 0x4, 0x1f ;  /* 0x08801f0000057f89 */ /* 0x000ee20000020000 */
[----:B0-----:R-:W-:Y:S01]  /*9b50*/  @!P2 LEA R4, R4, R3, 0x18 ;  /* 0x000000030404a211 */ /* 0x001fe200078ec0ff */
[----:B---3--:R-:W-:-:S05]  /*9b60*/  @P1 FADD R5, R0, R5 ;  /* 0x0000000500051221 */ /* 0x008fca0000000000 */
        /* <DEDUP_REMOVED lines=13> */
.L_x_7346:
[----:B------:R-:W-:Y:S05]  /*9c40*/  BSYNC.RECONVERGENT B0 ;  /* 0x0000000000007941 */ /* 0x000fea0003800200 */
.L_x_7345:
[----:B------:R-:W-:Y:S05]  /*9c50*/  @P0 EXIT ;  /* 0x000000000000094d */ /* 0x000fea0003800000 */
[----:B------:R-:W3:Y:S01]  /*9c60*/  S2UR UR8, SR_CTAID.Y ;  /* 0x00000000000879c3 */ /* 0x000ee20000002600 */
[----:B------:R-:W3:Y:S01]  /*9c70*/  LDCU.64 UR6, c[0x0][0x4a8] ;  /* 0x00009500ff0677ac */ /* 0x000ee20008000a00 */
[----:B------:R-:W-:Y:S01]  /*9c80*/  MOV R0, R10 ;  /* 0x0000000a00007202 */ /* 0x000fe20000000f00 */
[----:B------:R-:W4:Y:S05]  /*9c90*/  LDCU UR10, c[0x0][0x360] ;  /* 0x00006c00ff0a77ac */ /* 0x000f2a0008000800 */
[----:B------:R-:W1:Y:S01]  /*9ca0*/  S2UR UR9, SR_CgaCtaId ;  /* 0x00000000000979c3 */ /* 0x000e620000008800 */
[----:B------:R-:W1:Y:S07]  /*9cb0*/  LDCU.64 UR12, c[0x0][0x530] ;  /* 0x0000a600ff0c77ac */ /* 0x000e6e0008000a00 */
[----:B0-----:R-:W0:Y:S01]  /*9cc0*/  LDC.64 R8, c[0x0][0x4b0] ;  /* 0x00012c00ff087b82 */ /* 0x001e220000000a00 */
[----:B---3--:R-:W-:-:S03]  /*9cd0*/  UIMAD.WIDE.U32 UR4, UR8, UR6, URZ ;  /* 0x00000006080472a5 */ /* 0x008fc6000f8e00ff */
[----:B------:R-:W-:Y:S01]  /*9ce0*/  UMOV UR6, 0x400 ;  /* 0x0000040000067882 */ /* 0x000fe20000000000 */
[----:B------:R-:W-:Y:S02]  /*9cf0*/  UIMAD UR7, UR8, UR7, UR5 ;  /* 0x00000007080772a4 */ /* 0x000fe4000f8e0205 */
[----:B-1--4-:R-:W-:-:S12]  /*9d00*/  ULEA UR9, UR9, UR6, 0x18 ;  /* 0x0000000609097291 */ /* 0x012fd8000f8ec0ff */
.L_x_7347:
        /* <DEDUP_REMOVED lines=15> */
.L_x_7348:
        /* <DEDUP_REMOVED lines=16> */
.L_x_10485:


//--------------------- .text._Z25selective_scan_bwd_kernelI32Selective_Scan_bwd_kernel_traitsILi32ELi16ELb0ELb1ELb1ELb1ELb0EN3c104HalfEfEEv12SSMParamsBwd --------------------------
	.section	.text._Z25selective_scan_bwd_kernelI32Selective_Scan_bwd_kernel_traitsILi32ELi16ELb0ELb1ELb1ELb1ELb0EN3c104HalfEfEEv12SSMParamsBwd,"ax",@progbits
	.align	128
        .global         _Z25selective_scan_bwd_kernelI32Selective_Scan_bwd_kernel_traitsILi32ELi16ELb0ELb1ELb1ELb1ELb0EN3c104HalfEfEEv12SSMParamsBwd
        .type           _Z25selective_scan_bwd_kernelI32Selective_Scan_bwd_kernel_traitsILi32ELi16ELb0ELb1ELb1ELb1ELb0EN3c104HalfEfEEv12SSMParamsBwd,@function
        .size           _Z25selective_scan_bwd_kernelI32Selective_Scan_bwd_kernel_traitsILi32ELi16ELb0ELb1ELb1ELb1ELb0EN3c104HalfEfEEv12SSMParamsBwd,(.L_x_10486 - _Z25selective_scan_bwd_kernelI32Selective_Scan_bwd_kernel_traitsILi32ELi16ELb0ELb1ELb1ELb1ELb0EN3c104HalfEfEEv12SSMParamsBwd)
        .other          _Z25selective_scan_bwd_kernelI32Selective_Scan_bwd_kernel_traitsILi32ELi16ELb0ELb1ELb1ELb1ELb0EN3c104HalfEfEEv12SSMParamsBwd,@"STO_CUDA_ENTRY STV_DEFAULT"
_Z25selective_scan_bwd_kernelI32Selective_Scan_bwd_kernel_traitsILi32ELi16ELb0ELb1ELb1ELb1ELb0EN3c104HalfEfEEv12SSMParamsBwd:
.text._Z25selective_scan_bwd_kernelI32Selective_Scan_bwd_kernel_traitsILi32ELi16ELb0ELb1ELb1ELb1ELb0EN3c104HalfEfEEv12SSMParamsBwd:
        /* <DEDUP_REMOVED lines=45> */
[----:B----4-:R-:W-:Y:S01]  /*02d0*/  HFMA2 R8, -RZ, RZ, 0, 0 ;  /* 0x00000000ff087431 */ /* 0x010fe200000001ff */
        /* <DEDUP_REMOVED lines=67> */
[----:B------:R-:W-:Y:S02]  /*0710*/  IADD3 R11, P2, PT, R8, UR15, RZ ;  /* 0x0000000f080b7c10 */ /* 0x000fe4000ff5e0ff */
[----:B------:R-:W-:-:S02]  /*0720*/  IADD3 R0, PT, PT, R9, R13, RZ ;  /* 0x0000000d09007210 */ /* 0x000fc40007ffe0ff */
        /* <DEDUP_REMOVED lines=49> */
.L_x_7421:
        /* <DEDUP_REMOVED lines=63> */
[C---:B-1----:R-:W-:Y:S02]  /*0e30*/  LEA.HI.SX32 R32, R31.reuse, R31, 0x1b ;  /* 0x0000001f1f207211 */ /* 0x042fe400078fdaff */
[C---:B------:R-:W-:Y:S02]  /*0e40*/  IADD3 R36, PT, PT, R31.reuse, 0x20, RZ ;  /* 0x000000201f247810 */ /* 0x040fe40007ffe0ff */
[C---:B------:R-:W-:Y:S02]  /*0e50*/  IADD3 R42, PT, PT, R31.reuse, 0x40, RZ ;  /* 0x000000401f2a7810 */ /* 0x040fe40007ffe0ff */
[----:B------:R-:W-:Y:S02]  /*0e60*/  LEA R32, R32, UR28, 0x1 ;  /* 0x0000001c20207c11 */ /* 0x000fe4000f8e08ff */
[C---:B------:R-:W-:Y:S02]  /*0e70*/  IADD3 R56, PT, PT, R31.reuse, 0x60, RZ ;  /* 0x000000601f387810 */ /* 0x040fe40007ffe0ff */
[----:B------:R-:W-:-:S02]  /*0e80*/  IADD3 R58, PT, PT, R31, 0x80, RZ ;  /* 0x000000801f3a7810 */ /* 0x000fc40007ffe0ff */
[-C--:B------:R-:W-:Y:S02]  /*0e90*/  LEA.HI.SX32 R36, R36, R31.reuse, 0x1b ;  /* 0x0000001f24247211 */ /* 0x080fe400078fdaff */
[C---:B------:R-:W-:Y:S02]  /*0ea0*/  IADD3 R60, PT, PT, R31.reuse, 0xa0, RZ ;  /* 0x000000a01f3c7810 */ /* 0x040fe40007ffe0ff */
[-C--:B------:R-:W-:Y:S02]  /*0eb0*/  LEA.HI.SX32 R34, R42, R31.reuse, 0x1b ;  /* 0x0000001f2a227211 */ /* 0x080fe400078fdaff */
[-C--:B------:R-:W-:Y:S02]  /*0ec0*/  LEA.HI.SX32 R35, R56, R31.reuse, 0x1b ;  /* 0x0000001f38237211 */ /* 0x080fe400078fdaff */
[----:B------:R-:W-:Y:S02]  /*0ed0*/  LEA.HI.SX32 R58, R58, R31, 0x1b ;  /* 0x0000001f3a3a7211 */ /* 0x000fe400078fdaff */
[----:B------:R-:W-:-:S02]  /*0ee0*/  IADD3 R42, PT, PT, R31, 0xc0, RZ ;  /* 0x000000c01f2a7810 */ /* 0x000fc40007ffe0ff */
[-C--:B------:R-:W-:Y:S02]  /*0ef0*/  LEA.HI.SX32 R37, R60, R31.reuse, 0x1b ;  /* 0x0000001f3c257211 */ /* 0x080fe400078fdaff */
[----:B------:R-:W-:Y:S02]  /*0f00*/  LEA R34, R34, UR28, 0x1 ;  /* 0x0000001c22227c11 */ /* 0x000fe4000f8e08ff */
[----:B------:R-:W-:Y:S02]  /*0f10*/  LEA R35, R35, UR28, 0x1 ;  /* 0x0000001c23237c11 */ /* 0x000fe4000f8e08ff */
[C---:B------:R-:W-:Y:S02]  /*0f20*/  IADD3 R56, PT, PT, R31.reuse, 0xe0, RZ ;  /* 0x000000e01f387810 */ /* 0x040fe40007ffe0ff */
[----:B------:R-:W-:Y:S02]  /*0f30*/  IADD3 R60, PT, PT, R31, 0x120, RZ ;  /* 0x000001201f3c7810 */ /* 0x000fe40007ffe0ff */
[----:B------:R-:W-:-:S02]  /*0f40*/  LEA.HI.SX32 R42, R42, R31, 0x1b ;  /* 0x0000001f2a2a7211 */ /* 0x000fc400078fdaff */
[----:B------:R-:W-:Y:S02]  /*0f50*/  LEA R37, R37, UR28, 0x1 ;  /* 0x0000001c25257c11 */ /* 0x000fe4000f8e08ff */
[----:B------:R-:W-:Y:S02]  /*0f60*/  IADD3 R62, PT, PT, R31, 0x140, RZ ;  /* 0x000001401f3e7810 */ /* 0x000fe40007ffe0ff */
[-C--:B------:R-:W-:Y:S02]  /*0f70*/  LEA.HI.SX32 R56, R56, R31.reuse, 0x1b ;  /* 0x0000001f38387211 */ /* 0x080fe400078fdaff */
[-C--:B------:R-:W-:Y:S02]  /*0f80*/  LEA.HI.SX32 R60, R60, R31.reuse, 0x1b ;  /* 0x0000001f3c3c7211 */ /* 0x080fe400078fdaff */
[----:B------:R-:W-:Y:S02]  /*0f90*/  LEA.HI.SX32 R62, R62, R31, 0x1b ;  /* 0x0000001f3e3e7211 */ /* 0x000fe400078fdaff */
        /* <DEDUP_REMOVED lines=13> */
[----:B------:R-:W-:Y:S02]  /*1070*/  PRMT R65, RZ, 0x7610, R65 ;  /* 0x00007610ff417816 */ /* 0x000fe40000000041 */
[----:B------:R-:W-:Y:S01]  /*1080*/  PRMT R64, RZ, 0x7610, R64 ;  /* 0x00007610ff407816 */ /* 0x000fe20000000040 */
[----:B--2---:R0:W-:Y:S02]  /*1090*/  STS.U16 [R32], R33 ;  /* 0x0000002120007388 */ /* 0x0041e40000000400 */
[----:B0-----:R-:W-:Y:S02]  /*10a0*/  LEA R33, R36, UR28, 0x1 ;  /* 0x0000001c24217c11 */ /* 0x001fe4000f8e08ff */
[----:B------:R-:W-:Y:S02]  /*10b0*/  LEA R36, R58, UR28, 0x1 ;  /* 0x0000001c3a247c11 */ /* 0x000fe4000f8e08ff */
[C---:B------:R-:W-:Y:S01]  /*10c0*/  IADD3 R58, PT, PT, R31.reuse, 0x100, RZ ;  /* 0x000001001f3a7810 */ /* 0x040fe20007ffe0ff */
[----:B---3--:R0:W-:Y:S03]  /*10d0*/  STS.U16 [R33+0x40], R0 ;  /* 0x0000400021007388 */ /* 0x0081e60000000400 */
[----:B------:R-:W-:Y:S01]  /*10e0*/  LEA.HI.SX32 R58, R58, R31, 0x1b ;  /* 0x0000001f3a3a7211 */ /* 0x000fe200078fdaff */
[----:B----4-:R1:W-:Y:S04]  /*10f0*/  STS.U16 [R34+0x80], R39 ;  /* 0x0000802722007388 */ /* 0x0103e80000000400 */
        /* <DEDUP_REMOVED lines=95> */
[----:B------:R-:W-:Y:S01]  /*16f0*/  PRMT R104, RZ, 0x7610, R104 ;  /* 0x00007610ff687816 */ /* 0x000fe20000000068 */
[----:B----4-:R0:W-:Y:S04]  /*1700*/  STS.U16 [R32], R55 ;  /* 0x0000003720007388 */ /* 0x0101e80000000400 */
        /* <DEDUP_REMOVED lines=11> */
[----:B------:R-:W-:Y:S04]  /*17c0*/  STS.U16 [R44+0x300], R63 ;  /* 0x0003003f2c007388 */ /* 0x000fe80000000400 */
[----:B------:R-:W-:Y:S04]  /*17d0*/  STS.U16 [R45+0x340], R0 ;  /* 0x000340002d007388 */ /* 0x000fe80000000400 */
[----:B------:R4:W-:Y:S04]  /*17e0*/  STS.U16 [R46+0x380], R65 ;  /* 0x000380412e007388 */ /* 0x0009e80000000400 */
[----:B------:R4:W-:Y:S01]  /*17f0*/  STS.U16 [R47+0x3c0], R64 ;  /* 0x0003c0402f007388 */ /* 0x0009e20000000400 */
[----:B------:R-:W-:-:S03]  /*1800*/  NOP ;  /* 0x0000000000007918 */ /* 0x000fc60000000000 */
[----:B------:R-:W-:Y:S04]  /*1810*/  LDS.U16 R59, [R48] ;  /* 0x00000000303b7984 */ /* 0x000fe80000000400 */
[----:B------:R-:W4:Y:S04]  /*1820*/  LDS.U16 R60, [R48+0x2] ;  /* 0x00000200303c7984 */ /* 0x000f280000000400 */
[----:B------:R-:W-:Y:S04]  /*1830*/  LDS.U16 R61, [R48+0x4] ;  /* 0x00000400303d7984 */ /* 0x000fe80000000400 */
[----:B------:R-:W4:Y:S04]  /*1840*/  LDS.U16 R62, [R48+0x6] ;  /* 0x00000600303e7984 */ /* 0x000f280000000400 */
[----:B------:R-:W4:Y:S04]  /*1850*/  LDS.U16 R66, [R48+0x8] ;  /* 0x0000080030427984 */ /* 0x000f280000000400 */
[----:B------:R-:W4:Y:S04]  /*1860*/  LDS.U16 R63, [R48+0xa] ;  /* 0x00000a00303f7984 */ /* 0x000f280000000400 */
[----:B------:R-:W4:Y:S04]  /*1870*/  LDS.U16 R67, [R48+0xc] ;  /* 0x00000c0030437984 */ /* 0x000f280000000400 */
[----:B------:R-:W3:Y:S04]  /*1880*/  LDS.U16 R70, [R48+0xe] ;  /* 0x00000e0030467984 */ /* 0x000ee80000000400 */
        /* <DEDUP_REMOVED lines=10> */
[----:B-1----:R-:W-:Y:S02]  /*1930*/  PRMT R49, RZ, 0x7610, R49 ;  /* 0x00007610ff317816 */ /* 0x002fe40000000031 */
[----:B--2---:R-:W-:Y:S02]  /*1940*/  PRMT R52, RZ, 0x7610, R52 ;  /* 0x00007610ff347816 */ /* 0x004fe40000000034 */
[----:B------:R-:W2:Y:S01]  /*1950*/  @!P0 LDG.E.U16 R55, desc[UR20][R50.64] ;  /* 0x0000001432378981 */ /* 0x000ea2000c1e1500 */
[----:B------:R-:W-:-:S03]  /*1960*/  ISETP.GE.AND P0, PT, R17, UR29, PT ;  /* 0x0000001d11007c0c */ /* 0x000fc6000bf06270 */
[----:B------:R-:W2:Y:S01]  /*1970*/  @!P1 LDG.E.U16 R52, desc[UR20][R50.64+0x40] ;  /* 0x0000401432349981 */ /* 0x000ea2000c1e1500 */
[----:B------:R-:W-:Y:S02]  /*1980*/  ISETP.GE.AND P1, PT, R18, UR29, PT ;  /* 0x0000001d12007c0c */ /* 0x000fe4000bf26270 */
[----:B---3--:R-:W-:Y:S01]  /*1990*/  PRMT R53, RZ, 0x7610, R53 ;  /* 0x00007610ff357816 */ /* 0x008fe20000000035 */
[----:B------:R-:W3:Y:S01]  /*19a0*/  @!P3 LDG.E.U16 R71, desc[UR20][R50.64+0x300] ;  /* 0x000300143247b981 */ /* 0x000ee2000c1e1500 */
[----:B----4-:R-:W-:Y:S02]  /*19b0*/  PRMT R54, RZ, 0x7610, R54 ;  /* 0x00007610ff367816 */ /* 0x010fe40000000036 */
[----:B------:R-:W-:Y:S01]  /*19c0*/  PRMT R57, RZ, 0x7610, R57 ;  /* 0x00007610ff397816 */ /* 0x000fe20000000039 */
[----:B------:R-:W4:Y:S04]  /*19d0*/  @!P4 LDG.E.U16 R72, desc[UR20][R50.64+0x340] ;  /* 0x000340143248c981 */ /* 0x000f28000c1e1500 */
[----:B------:R-:W3:Y:S01]  /*19e0*/  @!P0 LDG.E.U16 R49, desc[UR20][R50.64+0x80] ;  /* 0x0000801432318981 */ /* 0x000ee2000c1e1500 */
[----:B------:R-:W-:-:S03]  /*19f0*/  ISETP.GE.AND P0, PT, R19, UR29, PT ;  /* 0x0000001d13007c0c */ /* 0x000fc6000bf06270 */
[----:B------:R-:W4:Y:S01]  /*1a00*/  @!P1 LDG.E.U16 R54, desc[UR20][R50.64+0xc0] ;  /* 0x0000c01432369981 */ /* 0x000f22000c1e1500 */
[----:B------:R-:W-:Y:S02]  /*1a10*/  ISETP.GE.AND P1, PT, R20, UR29, PT ;  /* 0x0000001d14007c0c */ /* 0x000fe4000bf26270 */
[----:B------:R-:W-:Y:S01]  /*1a20*/  PRMT R56, RZ, 0x7610, R56 ;  /* 0x00007610ff387816 */ /* 0x000fe20000000038 */
[----:B------:R-:W4:Y:S01]  /*1a30*/  @!P5 LDG.E.U16 R73, desc[UR20][R50.64+0x380] ;  /* 0x000380143249d981 */ /* 0x000f22000c1e1500 */
[----:B------:R-:W-:Y:S02]  /*1a40*/  PRMT R65, RZ, 0x7610, R65 ;  /* 0x00007610ff417816 */ /* 0x000fe40000000041 */
[----:B------:R-:W-:Y:S01]  /*1a50*/  PRMT R58, RZ, 0x7610, R58 ;  /* 0x00007610ff3a7816 */ /* 0x000fe2000000003a */
        /* <DEDUP_REMOVED lines=11> */
[----:B------:R-:W-:Y:S02]  /*1b10*/  PRMT R64, RZ, 0x7610, R64 ;  /* 0x00007610ff407816 */ /* 0x000fe40000000040 */
[----:B------:R-:W-:Y:S02]  /*1b20*/  PRMT R69, RZ, 0x7610, R69 ;  /* 0x00007610ff457816 */ /* 0x000fe40000000045 */
[----:B------:R-:W-:-:S04]  /*1b30*/  PRMT R68, RZ, 0x7610, R68 ;  /* 0x00007610ff447816 */ /* 0x000fc80000000044 */
[----:B------:R-:W4:Y:S04]  /*1b40*/  @!P1 LDG.E.U16 R69, desc[UR20][R50.64+0x280] ;  /* 0x0002801432459981 */ /* 0x000f28000c1e1500 */
[----:B------:R-:W4:Y:S04]  /*1b50*/  @!P0 LDG.E.U16 R64, desc[UR20][R50.64+0x240] ;  /* 0x0002401432408981 */ /* 0x000f28000c1e1500 */
[----:B------:R0:W4:Y:S01]  /*1b60*/  @!P2 LDG.E.U16 R68, desc[UR20][R50.64+0x2c0] ;  /* 0x0002c0143244a981 */ /* 0x000122000c1e1500 */
[----:B------:R-:W-:Y:S02]  /*1b70*/  HADD2.F32 R60, -RZ, R60.H0_H0 ;  /* 0x2000003cff3c7230 */ /* 0x000fe40000004100 */
[----:B------:R-:W-:-:S02]  /*1b80*/  HADD2.F32 R62, -RZ, R62.H0_H0 ;  /* 0x2000003eff3e7230 */ /* 0x000fc40000004100 */
[----:B------:R-:W-:Y:S02]  /*1b90*/  HADD2.F32 R66, -RZ, R66.H0_H0 ;  /* 0x20000042ff427230 */ /* 0x000fe40000004100 */
[--C-:B-----5:R-:W-:Y:S01]  /*1ba0*/  FADD.FTZ R60, R60, R3.reuse ;  /* 0x000000033c3c7221 */ /* 0x120fe20000010000 */
[----:B------:R-:W-:Y:S01]  /*1bb0*/  FADD.FTZ R62, R62, R3 ;  /* 0x000000033e3e7221 */ /* 0x000fe20000010000 */
[----:B------:R-:W-:Y:S01]  /*1bc0*/  BSSY.RECONVERGENT B0, `(.L_x_7350) ;  /* 0x000005a000007945 */ /* 0x000fe20003800200 */
[----:B0-----:R-:W-:Y:S02]  /*1bd0*/  PRMT R50, RZ, 0x7610, R50 ;  /* 0x00007610ff327816 */ /* 0x001fe40000000032 */
[----:B------:R-:W-:Y:S02]  /*1be0*/  MOV R51, RZ ;  /* 0x000000ff00337202 */ /* 0x000fe40000000f00 */
[----:B------:R-:W-:Y:S02]  /*1bf0*/  FSETP.GTU.FTZ.AND P1, PT, R60, 20, PT ;  /* 0x41a000003c00780b */ /* 0x000fe40003f3c000 */
[----:B------:R-:W-:Y:S01]  /*1c00*/  FSETP.GTU.FTZ.AND P3, PT, R62, 20, PT ;  /* 0x41a000003e00780b */ /* 0x000fe20003f7c000 */
[----:B--2---:R-:W-:Y:S04]  /*1c10*/  STS.U16 [R32], R55 ;  /* 0x0000003720007388 */ /* 0x004fe80000000400 */
[----:B------:R-:W-:Y:S04]  /*1c20*/  STS.U16 [R33+0x40], R52 ;  /* 0x0000403421007388 */ /* 0x000fe80000000400 */
        /* <DEDUP_REMOVED lines=31> */
[----:B0-----:R-:W-:-:S05]  /*1e20*/  HADD2.F32 R64, -RZ, R59.H0_H0 ;  /* 0x2000003bff407230 */ /* 0x001fca0000004100 */
[----:B------:R-:W-:Y:S01]  /*1e30*/  FADD.FTZ R59, R64, R3 ;  /* 0x00000003403b7221 */ /* 0x000fe20000010000 */
[----:B-1----:R-:W-:-:S04]  /*1e40*/  HADD2.F32 R72, -RZ, R63.H0_H0 ;  /* 0x2000003fff487230 */ /* 0x002fc80000004100 */
[----:B------:R-:W-:Y:S01]  /*1e50*/  FSETP.GTU.FTZ.AND P0, PT, R59, 20, PT ;  /* 0x41a000003b00780b */ /* 0x000fe20003f1c000 */
[----:B------:R-:W-:Y:S02]  /*1e60*/  HADD2.F32 R68, -RZ, R61.H0_H0 ;  /* 0x2000003dff447230 */ /* 0x000fe40000004100 */
[--C-:B------:R-:W-:Y:S01]  /*1e70*/  FADD.FTZ R64, R72, R3.reuse ;  /* 0x0000000348407221 */ /* 0x100fe20000010000 */
[--C-:B------:R-:W-:Y:S01]  /*1e80*/  FADD.FTZ R63, R66, R3.reuse ;  /* 0x00000003423f7221 */ /* 0x100fe20000010000 */
[----:B------:R-:W-:Y:S02]  /*1e90*/  HADD2.F32 R72, -RZ, R67.H0_H0 ;  /* 0x20000043ff487230 */ /* 0x000fe40000004100 */
[----:B------:R-:W-:Y:S01]  /*1ea0*/  FADD.FTZ R61, R68, R3 ;  /* 0x00000003443d7221 */ /* 0x000fe20000010000 */
[----:B------:R-:W-:Y:S02]  /*1eb0*/  HFMA2 R49, -RZ, RZ, 0, 0 ;  /* 0x00000000ff317431 */ /* 0x000fe400000001ff */
[----:B------:R-:W-:-:S02]  /*1ec0*/  HFMA2 R58, -RZ, RZ, 0, 0 ;  /* 0x00000000ff3a7431 */ /* 0x000fc400000001ff */
[----:B------:R-:W-:Y:S01]  /*1ed0*/  HFMA2 R68, -RZ, RZ, 0, 0 ;  /* 0x00000000ff447431 */ /* 0x000fe200000001ff */
[----:B------:R-:W-:Y:S02]  /*1ee0*/  CS2R R52, SRZ ;  /* 0x0000000000347805 */ /* 0x000fe4000001ff00 */
[----:B------:R-:W-:Y:S02]  /*1ef0*/  CS2R R54, SRZ ;  /* 0x0000000000367805 */ /* 0x000fe4000001ff00 */
[----:B------:R-:W-:Y:S02]  /*1f00*/  CS2R R56, SRZ ;  /* 0x0000000000387805 */ /* 0x000fe4000001ff00 */
[----:B------:R-:W-:Y:S02]  /*1f10*/  FSETP.GTU.FTZ.AND P2, PT, R61, 20, PT ;  /* 0x41a000003d00780b */ /* 0x000fe40003f5c000 */
[----:B------:R-:W-:Y:S02]  /*1f20*/  CS2R R66, SRZ ;  /* 0x0000000000427805 */ /* 0x000fe4000001ff00 */
[----:B------:R-:W-:Y:S01]  /*1f30*/  FSETP.GTU.FTZ.AND P4, PT, R63, 20, PT ;  /* 0x41a000003f00780b */ /* 0x000fe20003f9c000 */
[----:B------:R-:W-:Y:S01]  /*1f40*/  FADD.FTZ R69, R72, R3 ;  /* 0x0000000348457221 */ /* 0x000fe20000010000 */
[----:B------:R-:W-:-:S02]  /*1f50*/  FSETP.GTU.FTZ.AND P5, PT, R64, 20, PT ;  /* 0x41a000004000780b */ /* 0x000fc40003fbc000 */
[----:B------:R-:W-:Y:S01]  /*1f60*/  MOV R65, RZ ;  /* 0x000000ff00417202 */ /* 0x000fe20000000f00 */
[----:B---34-:R-:W-:Y:S10]  /*1f70*/  @P0 BRA `(.L_x_7351) ;  /* 0x0000000000780947 */ /* 0x018ff40003800000 */
        /* <DEDUP_REMOVED lines=9> */
[----:B--2---:R-:W-:Y:S02]  /*2010*/  IADD3 R73, PT, PT, -R71, 0x40800000, RZ ;  /* 0x4080000047497810 */ /* 0x004fe40007ffe1ff */
        /* <DEDUP_REMOVED lines=20> */
.L_x_7351:
[----:B------:R-:W-:Y:S05]  /*2160*/  BSYNC.RECONVERGENT B0 ;  /* 0x0000000000007941 */ /* 0x000fea0003800200 */
.L_x_7350:
[----:B------:R-:W-:Y:S01]  /*2170*/  HADD2.F32 R112, -RZ, R70.H0_H0 ;  /* 0x20000046ff707230 */ /* 0x000fe20000004100 */
[----:B------:R-:W-:Y:S01]  /*2180*/  BSSY.RECONVERGENT B0, `(.L_x_7352) ;  /* 0x0000025000007945 */ /* 0x000fe20003800200 */
[----:B------:R-:W-:Y:S02]  /*2190*/  FSETP.GTU.FTZ.AND P0, PT, R69, 20, PT ;  /* 0x41a000004500780b */ /* 0x000fe40003f1c000 */
[----:B------:R-:W-:Y:S02]  /*21a0*/  CS2R R70, SRZ ;  /* 0x0000000000467805 */ /* 0x000fe4000001ff00 */
[----:B------:R-:W-:Y:S01]  /*21b0*/  MOV R72, RZ ;  /* 0x000000ff00487202 */ /* 0x000fe20000000f00 */
[----:B------:R-:W-:Y:S02]  /*21c0*/  HADD2.F32 R74, -RZ, R74.H0_H0 ;  /* 0x2000004aff4a7230 */ /* 0x000fe40000004100 */
[----:B--2---:R-:W-:Y:S01]  /*21d0*/  FADD.FTZ R73, R112, R3 ;  /* 0x0000000370497221 */ /* 0x004fe20000010000 */
        /* <DEDUP_REMOVED lines=31> */
.L_x_7353:
[----:B------:R-:W-:Y:S05]  /*23d0*/  BSYNC.RECONVERGENT B0 ;  /* 0x0000000000007941 */ /* 0x000fea0003800200 */
.L_x_7352:
        /* <DEDUP_REMOVED lines=39> */
.L_x_7355:
[----:B------:R-:W-:Y:S05]  /*2650*/  BSYNC.RECONVERGENT B0 ;  /* 0x0000000000007941 */ /* 0x000fea0003800200 */
.L_x_7354:
        /* <DEDUP_REMOVED lines=39> */
.L_x_7357:
[----:B------:R-:W-:Y:S05]  /*28d0*/  BSYNC.RECONVERGENT B0 ;  /* 0x0000000000007941 */ /* 0x000fea0003800200 */
.L_x_7356:
[----:B------:R-:W-:Y:S01]  /*28e0*/  HADD2.F32 R96, -RZ, R96.H0_H0 ;  /* 0x20000060ff607230 */ /* 0x000fe20000004100 */
[----:B------:R-:W-:Y:S01]  /*28f0*/  BSSY.RECONVERGENT B0, `(.L_x_7358) ;  /* 0x0000026000007945 */ /* 0x000fe20003800200 */
[----:B------:R-:W-:Y:S01]  /*2900*/  HADD2.F32 R114, -RZ, R88.H0_H0 ;  /* 0x20000058ff727230 */ /* 0x000fe20000004100 */
[----:B------:R-:W-:Y:S01]  /*2910*/  FSETP.GTU.FTZ.AND P3, PT, R83, 20, PT ;  /* 0x41a000005300780b */ /* 0x000fe20003f7c000 */
        /* <DEDUP_REMOVED lines=35> */
.L_x_7359:
[----:B------:R-:W-:Y:S05]  /*2b50*/  BSYNC.RECONVERGENT B0 ;  /* 0x0000000000007941 */ /* 0x000fea0003800200 */
.L_x_7358:
        /* <DEDUP_REMOVED lines=39> */
.L_x_7361:
[----:B------:R-:W-:Y:S05]  /*2dd0*/  BSYNC.RECONVERGENT B0 ;  /* 0x0000000000007941 */ /* 0x000fea0003800200 */
.L_x_7360:
[----:B------:R-:W-:Y:S02]  /*2de0*/  HADD2.F32 R93, -RZ, R93.H0_H0 ;  /* 0x2000005dff5d7230 */ /* 0x000fe40000004100 */
[----:B------:R-:W-:Y:S01]  /*2df0*/  FFMA.FTZ R112, R94, R74, R5 ;  /* 0x0000004a5e707223 */ /* 0x000fe20000010005 */
[----:B------:R-:W-:Y:S01]  /*2e00*/  BSSY.RECONVERGENT B0, `(.L_x_7362) ;  /* 0x0000025000007945 */ /* 0x000fe20003800200 */
[----:B------:R-:W-:Y:S02]  /*2e10*/  HADD2.F32 R114, -RZ, R95.H0_H0 ;  /* 0x2000005fff727230 */ /* 0x000fe40000004100 */
[----:B------:R-:W-:Y:S01]  /*2e20*/  FADD.FTZ R96, R116, R3 ;  /* 0x0000000374607221 */ /* 0x000fe20000010000 */
[----:B------:R-:W-:Y:S01]  /*2e30*/  FSETP.GTU.FTZ.AND P5, PT, R92, 20, PT ;  /* 0x41a000005c00780b */ /* 0x000fe20003fbc000 */
[----:B------:R-:W-:Y:S02]  /*2e40*/  HADD2.F32 R95, -RZ, R99.H0_H0 ;  /* 0x20000063ff5f7230 */ /* 0x000fe40000004100 */
[----:B------:R-:W-:Y:S01]  /*2e50*/  FFMA.FTZ R116, R93, R75, R112 ;  /* 0x0000004b5d747223 */ /* 0x000fe20000010070 */
        /* <DEDUP_REMOVED lines=31> */
.L_x_7363:
[----:B------:R-:W-:Y:S05]  /*3050*/  BSYNC.RECONVERGENT B0 ;  /* 0x0000000000007941 */ /* 0x000fea0003800200 */
.L_x_7362:
        /* <DEDUP_REMOVED lines=39> */
.L_x_7365:
[----:B------:R-:W-:Y:S05]  /*32d0*/  BSYNC.RECONVERGENT B0 ;  /* 0x0000000000007941 */ /* 0x000fea0003800200 */
.L_x_7364:
        /* <DEDUP_REMOVED lines=39> */
.L_x_7367:
[----:B------:R-:W-:Y:S05]  /*3550*/  BSYNC.RECONVERGENT B0 ;  /* 0x0000000000007941 */ /* 0x000fea0003800200 */
.L_x_7366:
        /* <DEDUP_REMOVED lines=39> */
.L_x_7369:
[----:B------:R-:W-:Y:S05]  /*37d0*/  BSYNC.RECONVERGENT B0 ;  /* 0x0000000000007941 */ /* 0x000fea0003800200 */
.L_x_7368:
        /* <DEDUP_REMOVED lines=44> */
.L_x_7371:
[----:B------:R-:W-:Y:S05]  /*3aa0*/  BSYNC.RECONVERGENT B0 ;  /* 0x0000000000007941 */ /* 0x000fea0003800200 */
.L_x_7370:
        /* <DEDUP_REMOVED lines=32> */
.L_x_7373:
[----:B------:R-:W-:Y:S05]  /*3cb0*/  BSYNC.RECONVERGENT B0 ;  /* 0x0000000000007941 */ /* 0x000fea0003800200 */
.L_x_7372:
        /* <DEDUP_REMOVED lines=32> */
.L_x_7375:
[----:B------:R-:W-:Y:S05]  /*3ec0*/  BSYNC.RECONVERGENT B0 ;  /* 0x0000000000007941 */ /* 0x000fea0003800200 */
.L_x_7374:
        /* <DEDUP_REMOVED lines=32> */
.L_x_7377:
[----:B------:R-:W-:Y:S05]  /*40d0*/  BSYNC.RECONVERGENT B0 ;  /* 0x0000000000007941 */ /* 0x000fea0003800200 */
.L_x_7376:
        /* <DEDUP_REMOVED lines=32> */
.L_x_7379:
[----:B------:R-:W-:Y:S05]  /*42e0*/  BSYNC.RECONVERGENT B0 ;  /* 0x0000000000007941 */ /* 0x000fea0003800200 */
.L_x_7378:
        /* <DEDUP_REMOVED lines=32> */
.L_x_7381:
[----:B------:R-:W-:Y:S05]  /*44f0*/  BSYNC.RECONVERGENT B0 ;  /* 0x0000000000007941 */ /* 0x000fea0003800200 */
.L_x_7380:
        /* <DEDUP_REMOVED lines=25> */
[----:B------:R-:W-:Y:S01]  /*4690*/  ISETP.GE.AND P1, PT, R12, UR29, PT ;  /* 0x0000001d0c007c0c */ /* 0x000fe2000bf26270 */
[----:B------:R-:W-:Y:S01]  /*46a0*/  UISETP.NE.AND UP0, UPT, UR8, 0x1, UPT ;  /* 0x000000010800788c */ /* 0x000fe2000bf05270 */
[----:B------:R-:W-:Y:S01]  /*46b0*/  LOP3.LUT R146, R146, 0xfffffdff, RZ, 0xc0, !PT ;  /* 0xfffffdff92927812 */ /* 0x000fe200078ec0ff */
[----:B------:R-:W-:Y:S01]  /*46c0*/  HFMA2 R147, -RZ, RZ, 0, 0 ;  /* 0x00000000ff937431 */ /* 0x000fe200000001ff */
        /* <DEDUP_REMOVED lines=18> */
.L_x_7420:
[----:B------:R-:W-:Y:S02]  /*47f0*/  MOV R132, R12 ;  /* 0x0000000c00847202 */ /* 0x000fe40000000f00 */
[----:B------:R-:W-:Y:S02]  /*4800*/  MOV R133, RZ ;  /* 0x000000ff00857202 */ /* 0x000fe40000000f00 */
[----:B-1----:R-:W-:Y:S02]  /*4810*/  MOV R130, UR6 ;  /* 0x0000000600827c02 */ /* 0x002fe40008000f00 */
[----:B------:R-:W-:Y:S01]  /*4820*/  MOV R131, UR7 ;  /* 0x0000000700837c02 */ /* 0x000fe20008000f00 */
[C-C-:B0-----:R-:W-:Y:S01]  /*4830*/  IMAD.WIDE.U32 R148, R147.reuse, UR26, R132.reuse ;  /* 0x0000001a93947c25 */ /* 0x141fe2000f8e0084 */
[----:B------:R-:W-:Y:S02]  /*4840*/  MOV R152, R130 ;  /* 0x0000008200987202 */ /* 0x000fe40000000f00 */
[----:B------:R-:W-:Y:S01]  /*4850*/  P2R R168, PR, RZ, 0x1 ;  /* 0x00000001ffa87803 */ /* 0x000fe20000000000 */
[----:B------:R-:W-:Y:S01]  /*4860*/  IMAD.WIDE.U32 R134, R147, UR30, R132 ;  /* 0x0000001e93867c25 */ /* 0x000fe2000f8e0084 */
[----:B------:R-:W-:-:S02]  /*4870*/  LEA R132, P2, R148, R7, 0x1 ;  /* 0x0000000794847211 */ /* 0x000fc400078408ff */
[----:B------:R-:W-:Y:S01]  /*4880*/  ISETP.GE.AND P0, PT, R17, UR29, PT ;  /* 0x0000001d11007c0c */ /* 0x000fe2000bf06270 */
[C---:B------:R-:W-:Y:S01]  /*4890*/  IMAD R131, R147.reuse, UR27, R149 ;  /* 0x0000001b93837c24 */ /* 0x040fe2000f8e0295 */
[----:B------:R-:W-:Y:S01]  /*48a0*/  LEA R130, P3, R134, R10, 0x1 ;  /* 0x0000000a86827211 */ /* 0x000fe200078608ff */
[C---:B------:R-:W-:Y:S01]  /*48b0*/  IMAD R0, R147.reuse, UR31, R135 ;  /* 0x0000001f93007c24 */ /* 0x040fe2000f8e0287 */
[----:B------:R-:W-:Y:S02]  /*48c0*/  MOV R153, UR9 ;  /* 0x0000000900997c02 */ /* 0x000fe40008000f00 */
[----:B------:R-:W-:Y:S02]  /*48d0*/  LEA.HI.X R133, R148, R9, R131, 0x1, P2 ;  /* 0x0000000994857211 */ /* 0x000fe400010f0c83 */
[----:B------:R-:W-:Y:S01]  /*48e0*/  LEA.HI.X R131, R134, R11, R0, 0x1, P3 ;  /* 0x0000000b86837211 */ /* 0x000fe200018f0c00 */
[----:B------:R-:W-:Y:S01]  /*48f0*/  IMAD.WIDE.U32 R152, R147, UR24, R152 ;  /* 0x0000001893987c25 */ /* 0x000fe2000f8e0098 */
[----:B------:R-:W-:-:S02]  /*4900*/  LOP3.LUT P3, RZ, R146, 0x200, RZ, 0xc0, !PT ;  /* 0x0000020092ff7812 */ /* 0x000fc4000786c0ff */
[----:B------:R-:W-:Y:S01]  /*4910*/  ISETP.GE.AND P2, PT, R16, UR29, PT ;  /* 0x0000001d10007c0c */ /* 0x000fe2000bf46270 */
[----:B------:R-:W-:Y:S01]  /*4920*/  IMAD R135, R147, UR25, R153 ;  /* 0x0000001993877c24 */ /* 0x000fe2000f8e0299 */
[----:B------:R-:W-:Y:S01]  /*4930*/  ISETP.GE.AND P6, PT, R18, UR29, PT ;  /* 0x0000001d12007c0c */ /* 0x000fe2000bfc6270 */
[----:B------:R-:W3:Y:S01]  /*4940*/  @!P0 LDG.E.U16 R134, desc[UR20][R132.64+0x80] ;  /* 0x0000801484868981 */ /* 0x000ee2000c1e1500 */
[C---:B------:R-:W-:Y:S02]  /*4950*/  LEA R150, P1, R152.reuse, R122, 0x2 ;  /* 0x0000007a98967211 */ /* 0x040fe400078210ff */
[----:B------:R-:W-:Y:S02]  /*4960*/  ISETP.GE.AND P5, PT, R19, UR29, PT ;  /* 0x0000001d13007c0c */ /* 0x000fe4000bfa6270 */
[----:B------:R-:W-:Y:S02]  /*4970*/  LEA.HI.X R151, R152, R123, R135, 0x2, P1 ;  /* 0x0000007b98977211 */ /* 0x000fe400008f1487 */
[----:B------:R-:W-:Y:S01]  /*4980*/  ISETP.GE.AND P4, PT, R20, UR29, PT ;  /* 0x0000001d14007c0c */ /* 0x000fe2000bf86270 */
[----:B------:R-:W5:Y:S04]  /*4990*/  @!P3 LDG.E.U16 R169, desc[UR20][R132.64] ;  /* 0x0000001484a9b981 */ /* 0x000f68000c1e1500 */
[----:B----4-:R-:W4:Y:S01]  /*49a0*/  @!P2 LDG.E.U16 R0, desc[UR20][R132.64+0x40] ;  /* 0x000040148400a981 */ /* 0x010f22000c1e1500 */
[----:B------:R-:W-:-:S03]  /*49b0*/  ISETP.GE.AND P0, PT, R21, UR29, PT ;  /* 0x0000001d15007c0c */ /* 0x000fc6000bf06270 */
[----:B------:R-:W2:Y:S04]  /*49c0*/  @!P6 LDG.E.U16 R152, desc[UR20][R132.64+0xc0] ;  /* 0x0000c0148498e981 */ /* 0x000ea8000c1e1500 */
[----:B------:R-:W2:Y:S01]  /*49d0*/  @!P5 LDG.E.U16 R153, desc[UR20][R132.64+0x100] ;  /* 0x000100148499d981 */ /* 0x000ea2000c1e1500 */
[----:B------:R-:W-:-:S03]  /*49e0*/  ISETP.GE.AND P1, PT, R25, UR29, PT ;  /* 0x0000001d19007c0c */ /* 0x000fc6000bf26270 */
[----:B------:R-:W2:Y:S04]  /*49f0*/  @!P4 LDG.E.U16 R154, desc[UR20][R132.64+0x140] ;  /* 0x00014014849ac981 */ /* 0x000ea8000c1e1500 */
[----:B------:R-:W2:Y:S01]  /*4a00*/  @!P0 LDG.E.U16 R155, desc[UR20][R132.64+0x180] ;  /* 0x00018014849b8981 */ /* 0x000ea2000c1e1500 */
[----:B------:R-:W-:Y:S02]  /*4a10*/  ISETP.GE.AND P0, PT, R22, UR29, PT ;  /* 0x0000001d16007c0c */ /* 0x000fe4000bf06270 */
[----:B------:R-:W-:Y:S01]  /*4a20*/  ISETP.GE.AND P3, PT, R27, UR29, PT ;  /* 0x0000001d1b007c0c */ /* 0x000fe2000bf66270 */
[----:B------:R-:W2:Y:S01]  /*4a30*/  LDG.E R148, desc[UR20][R150.64] ;  /* 0x0000001496947981 */ /* 0x000ea2000c1e1900 */
[----:B------:R-:W-:Y:S02]  /*4a40*/  ISETP.GE.AND P2, PT, R26, UR29, PT ;  /* 0x0000001d1a007c0c */ /* 0x000fe4000bf46270 */
[----:B------:R-:W-:Y:S01]  /*4a50*/  ISETP.GE.AND P5, PT, R29, UR29, PT ;  /* 0x0000001d1d007c0c */ /* 0x000fe2000bfa6270 */
[----:B------:R-:W2:Y:S06]  /*4a60*/  @!P1 LDG.E.U16 R159, desc[UR20][R132.64+0x280] ;  /* 0x00028014849f9981 */ /* 0x000eac000c1e1500 */
        /* <DEDUP_REMOVED lines=8> */
[----:B------:R-:W-:-:S03]  /*4af0*/  ISETP.GE.AND P0, PT, R24, UR29, PT ;  /* 0x0000001d18007c0c */ /* 0x000fc6000bf06270 */
[----:B------:R-:W2:Y:S04]  /*4b00*/  @!P4 LDG.E.U16 R162, desc[UR20][R132.64+0x340] ;  /* 0x0003401484a2c981 */ /* 0x000ea8000c1e1500 */
[----:B------:R-:W2:Y:S06]  /*4b10*/  @!P6 LDG.E.U16 R164, desc[UR20][R132.64+0x3c0] ;  /* 0x0003c01484a4e981 */ /* 0x000eac000c1e1500 */
[----:B------:R0:W2:Y:S01]  /*4b20*/  @!P0 LDG.E.U16 R158, desc[UR20][R132.64+0x240] ;  /* 0x00024014849e8981 */ /* 0x0000a2000c1e1500 */
[----:B------:R-:W-:-:S02]  /*4b30*/  P2R R166, PR, RZ, 0x2 ;  /* 0x00000002ffa67803 */ /* 0x000fc40000000000 */
[----:B------:R-:W-:Y:S02]  /*4b40*/  LOP3.LUT P1, RZ, R146, 0x200, RZ, 0xc0, !PT ;  /* 0x0000020092ff7812 */ /* 0x000fe4000782c0ff */
[----:B------:R-:W-:Y:S02]  /*4b50*/  P2R R167, PR, RZ, 0x1 ;  /* 0x00000001ffa77803 */ /* 0x000fe40000000000 */
[----:B------:R-:W-:Y:S02]  /*4b60*/  ISETP.GE.AND P0, PT, R16, UR29, PT ;  /* 0x0000001d10007c0c */ /* 0x000fe4000bf06270 */
[----:B------:R-:W-:Y:S02]  /*4b70*/  MOV R135, RZ ;  /* 0x000000ff00877202 */ /* 0x000fe40000000f00 */
[----:B------:R-:W-:Y:S02]  /*4b80*/  MOV R149, RZ ;  /* 0x000000ff00957202 */ /* 0x000fe40000000f00 */
[----:B0-----:R-:W-:-:S02]  /*4b90*/  MOV R133, RZ ;  /* 0x000000ff00857202 */ /* 0x001fc40000000f00 */
[----:B------:R-:W-:Y:S02]  /*4ba0*/  MOV R151, RZ ;  /* 0x000000ff00977202 */ /* 0x000fe40000000f00 */
[----:B------:R-:W-:Y:S02]  /*4bb0*/  P2R R165, PR, RZ, 0x4 ;  /* 0x00000004ffa57803 */ /* 0x000fe40000000000 */
[----:B------:R-:W-:Y:S02]  /*4bc0*/  ISETP.GE.AND P2, PT, R20, UR29, PT ;  /* 0x0000001d14007c0c */ /* 0x000fe4000bf46270 */
[----:B-----5:R-:W-:Y:S02]  /*4bd0*/  @!P1 PRMT R135, R169, 0x5410, RZ ;  /* 0x00005410a9879816 */ /* 0x020fe400000000ff */
[----:B------:R-:W-:Y:S02]  /*4be0*/  ISETP.GE.AND P1, PT, R17, UR29, PT ;  /* 0x0000001d11007c0c */ /* 0x000fe4000bf26270 */
[----:B----4-:R-:W-:-:S02]  /*4bf0*/  @!P0 PRMT R135, R135, 0x5410, R0 ;  /* 0x0000541087878816 */ /* 0x010fc40000000000 */
[----:B------:R-:W-:-:S09]  /*4c00*/  ISETP.GE.AND P0, PT, R18, UR29, PT ;  /* 0x0000001d12007c0c */ /* 0x000fd2000bf06270 */
[----:B---3--:R-:W-:-:S04]  /*4c10*/  @!P1 PRMT R149, R134, 0x5410, RZ ;  /* 0x0000541086959816 */ /* 0x008fc800000000ff */
[----:B--2---:R-:W-:Y:S02]  /*4c20*/  @!P0 PRMT R149, R149, 0x5410, R152 ;  /* 0x0000541095958816 */ /* 0x004fe40000000098 */
        /* <DEDUP_REMOVED lines=43> */
[----:B------:R0:W-:Y:S04]  /*4ee0*/  STS.U16 [R42+0x280], R149 ;  /* 0x000280952a007388 */ /* 0x0001e80000000400 */
[----:B------:R-:W-:Y:S04]  /*4ef0*/  STS.U16 [R43+0x2c0], R134 ;  /* 0x0002c0862b007388 */ /* 0x000fe80000000400 */
[----:B------:R-:W-:Y:S04]  /*4f00*/  STS.U16 [R44+0x300], R133 ;  /* 0x000300852c007388 */ /* 0x000fe80000000400 */
[----:B------:R-:W-:Y:S04]  /*4f10*/  STS.U16 [R45+0x340], R132 ;  /* 0x000340842d007388 */ /* 0x000fe80000000400 */
[----:B------:R-:W-:Y:S04]  /*4f20*/  STS.U16 [R46+0x380], R151 ;  /* 0x000380972e007388 */ /* 0x000fe80000000400 */
[----:B------:R2:W-:Y:S01]  /*4f30*/  STS.U16 [R47+0x3c0], R150 ;  /* 0x0003c0962f007388 */ /* 0x0005e20000000400 */
[----:B------:R-:W-:-:S03]  /*4f40*/  NOP ;  /* 0x0000000000007918 */ /* 0x000fc60000000000 */
[----:B-1----:R-:W3:Y:S01]  /*4f50*/  @!P1 LDG.E.U16 R0, desc[UR20][R130.64+0x80] ;  /* 0x0000801482009981 */ /* 0x002ee2000c1e1500 */
[----:B------:R-:W-:Y:S02]  /*4f60*/  P2R R154, PR, RZ, 0x1 ;  /* 0x00000001ff9a7803 */ /* 0x000fe40000000000 */
[----:B------:R-:W-:Y:S01]  /*4f70*/  ISETP.GE.AND P0, PT, R19, UR29, PT ;  /* 0x0000001d13007c0c */ /* 0x000fe2000bf06270 */
[----:B0-----:R-:W4:Y:S01]  /*4f80*/  @!P5 LDG.E.U16 R149, desc[UR20][R130.64+0x380] ;  /* 0x000380148295d981 */ /* 0x001f22000c1e1500 */
[----:B------:R-:W-:Y:S02]  /*4f90*/  MOV R135, RZ ;  /* 0x000000ff00877202 */ /* 0x000fe40000000f00 */
[----:B------:R-:W-:Y:S01]  /*4fa0*/  MOV R165, RZ ;  /* 0x000000ff00a57202 */ /* 0x000fe20000000f00 */
[----:B--2---:R-:W2:Y:S01]  /*4fb0*/  @!P6 LDG.E.U16 R150, desc[UR20][R130.64+0x3c0] ;  /* 0x0003c0148296e981 */ /* 0x004ea2000c1e1500 */
[----:B------:R-:W-:Y:S02]  /*4fc0*/  MOV R133, RZ ;  /* 0x000000ff00857202 */ /* 0x000fe40000000f00 */
[----:B------:R-:W-:Y:S01]  /*4fd0*/  P2R R152, PR, RZ, 0x4 ;  /* 0x00000004ff987803 */ /* 0x000fe20000000000 */
[----:B------:R-:W5:Y:S01]  /*4fe0*/  @!P4 LDG.E.U16 R134, desc[UR20][R130.64+0x340] ;  /* 0x000340148286c981 */ /* 0x000f62000c1e1500 */
[----:B------:R-:W-:-:S02]  /*4ff0*/  MOV R167, RZ ;  /* 0x000000ff00a77202 */ /* 0x000fc40000000f00 */
[----:B------:R-:W-:Y:S02]  /*5000*/  MOV R169, RZ ;  /* 0x000000ff00a97202 */ /* 0x000fe40000000f00 */
[----:B------:R-:W-:Y:S01]  /*5010*/  MOV R171, RZ ;  /* 0x000000ff00ab7202 */ /* 0x000fe20000000f00 */
[----:B------:R-:W0:Y:S01]  /*5020*/  S2UR UR17, SR_CgaCtaId ;  /* 0x00000000001179c3 */ /* 0x000e220000008800 */
[----:B------:R-:W-:Y:S01]  /*5030*/  MOV R173, RZ ;  /* 0x000000ff00ad7202 */ /* 0x000fe20000000f00 */
        /* <DEDUP_REMOVED lines=12> */
[----:B---3--:R-:W-:-:S03]  /*5100*/  @!P1 PRMT R135, R0, 0x5410, RZ ;  /* 0x0000541000879816 */ /* 0x008fc600000000ff */
[----:B------:R-:W3:Y:S01]  /*5110*/  @!P0 LDG.E.U16 R0, desc[UR20][R130.64+0x100] ;  /* 0x0001001482008981 */ /* 0x000ee2000c1e1500 */
[----:B------:R-:W-:Y:S02]  /*5120*/  ISETP.GE.AND P1, PT, R21, UR29, PT ;  /* 0x0000001d15007c0c */ /* 0x000fe4000bf26270 */
[----:B---3--:R-:W-:-:S11]  /*5130*/  @!P0 PRMT R165, R0, 0x5410, RZ ;  /* 0x0000541000a58816 */ /* 0x008fd600000000ff */
[----:B------:R-:W3:Y:S01]  /*5140*/  @!P1 LDG.E.U16 R0, desc[UR20][R130.64+0x180] ;  /* 0x0001801482009981 */ /* 0x000ee2000c1e1500 */
[----:B------:R-:W-:Y:S02]  /*5150*/  ISETP.GE.AND P0, PT, R18, UR29, PT ;  /* 0x0000001d12007c0c */ /* 0x000fe4000bf06270 */
[----:B------:R-:W-:Y:S02]  /*5160*/  ISETP.GE.AND P2, PT, R20, UR29, PT ;  /* 0x0000001d14007c0c */ /* 0x000fe4000bf46270 */
[----:B---3--:R-:W-:-:S09]  /*5170*/  @!P1 PRMT R133, R0, 0x5410, RZ ;  /* 0x0000541000859816 */ /* 0x008fd200000000ff */
[----:B------:R-:W3:Y:S01]  /*5180*/  @!P0 LDG.E.U16 R0, desc[UR20][R130.64+0xc0] ;  /* 0x0000c01482008981 */ /* 0x000ee2000c1e1500 */
[----:B------:R-:W-:Y:S02]  /*5190*/  ISETP.GE.AND P1, PT, R22, UR29, PT ;  /* 0x0000001d16007c0c */ /* 0x000fe4000bf26270 */
[----:B---3--:R-:W-:Y:S02]  /*51a0*/  @!P0 PRMT R135, R135, 0x5410, R0 ;  /* 0x0000541087878816 */ /* 0x008fe40000000000 */
[----:B------:R-:W3:Y:S01]  /*51b0*/  @!P2 LDG.E.U16 R0, desc[UR20][R130.64+0x140] ;  /* 0x000140148200a981 */ /* 0x000ee2000c1e1500 */
[----:B------:R-:W-:Y:S02]  /*51c0*/  ISETP.GE.AND P0, PT, R23, UR29, PT ;  /* 0x0000001d17007c0c */ /* 0x000fe4000bf06270 */
[----:B---3--:R-:W-:-:S06]  /*51d0*/  @!P2 PRMT R165, R165, 0x5410, R0 ;  /* 0x00005410a5a5a816 */ /* 0x008fcc0000000000 */
[----:B------:R-:W3:Y:S02]  /*51e0*/  @!P1 LDG.E.U16 R0, desc[UR20][R130.64+0x1c0] ;  /* 0x0001c01482009981 */ /* 0x000ee4000c1e1500 */
[----:B---3--:R-:W-:-:S03]  /*51f0*/  @!P1 PRMT R133, R133, 0x5410, R0 ;  /* 0x0000541085859816 */ /* 0x008fc60000000000 */
[----:B------:R-:W3:Y:S02]  /*5200*/  @!P0 LDG.E.U16 R0, desc[UR20][R130.64+0x200] ;  /* 0x0002001482008981 */ /* 0x000ee4000c1e1500 */
[----:B---3--:R-:W-:Y:S02]  /*5210*/  @!P0 PRMT R167, R0, 0x5410, RZ ;  /* 0x0000541000a78816 */ /* 0x008fe400000000ff */
[----:B------:R-:W-:Y:S02]  /*5220*/  ISETP.NE.AND P0, PT, R154, RZ, PT ;  /* 0x000000ff9a00720c */ /* 0x000fe40003f05270 */
[----:B------:R-:W-:Y:S01]  /*5230*/  ISETP.NE.AND P1, PT, R153, RZ, PT ;  /* 0x000000ff9900720c */ /* 0x000fe20003f25270 */
[----:B------:R-:W-:Y:S01]  /*5240*/  LDS.U16 R154, [R48+0xa] ;  /* 0x00000a00309a7984 */ /* 0x000fe20000000400 */
[----:B------:R-:W-:Y:S02]  /*5250*/  ISETP.NE.AND P2, PT, R152, RZ, PT ;  /* 0x000000ff9800720c */ /* 0x000fe40003f45270 */
[----:B----4-:R-:W-:Y:S01]  /*5260*/  @!P5 PRMT R173, R149, 0x5410, RZ ;  /* 0x0000541095add816 */ /* 0x010fe200000000ff */
[----:B------:R-:W-:Y:S06]  /*5270*/  LDS.U16 R152, [R48+0x6] ;  /* 0x0000060030987984 */ /* 0x000fec0000000400 */
[----:B------:R-:W3:Y:S01]  /*5280*/  @!P0 LDG.E.U16 R0, desc[UR20][R130.64+0x240] ;  /* 0x0002401482008981 */ /* 0x000ee2000c1e1500 */
[----:B------:R-:W-:-:S03]  /*5290*/  UIADD3 UR16, UPT, UPT, UR42, -0x100, URZ ;  /* 0xffffff002a107890 */ /* 0x000fc6000fffe0ff */
[----:B------:R-:W1:Y:S04]  /*52a0*/  LDS.U16 R149, [R48] ;  /* 0x0000000030957984 */ /* 0x000e680000000400 */
[----:B------:R-:W-:Y:S01]  /*52b0*/  LDS.U16 R153, [R48+0x8] ;  /* 0x0000080030997984 */ /* 0x000fe20000000400 */
[----:B---3--:R-:W-:-:S03]  /*52c0*/  @!P0 PRMT R167, R167, 0x5410, R0 ;  /* 0x00005410a7a78816 */ /* 0x008fc60000000000 */
[----:B------:R-:W3:Y:S02]  /*52d0*/  @!P1 LDG.E.U16 R0, desc[UR20][R130.64+0x280] ;  /* 0x0002801482009981 */ /* 0x000ee4000c1e1500 */
[----:B---3--:R-:W-:Y:S02]  /*52e0*/  @!P1 PRMT R169, R0, 0x5410, RZ ;  /* 0x0000541000a99816 */ /* 0x008fe400000000ff */
[----:B------:R-:W3:Y:S01]  /*52f0*/  @!P2 LDG.E.U16 R0, desc[UR20][R130.64+0x2c0] ;  /* 0x0002c0148200a981 */ /* 0x000ee2000c1e1500 */
[----:B------:R-:W-:Y:S02]  /*5300*/  ISETP.GE.AND P1, PT, R12, UR29, PT ;  /* 0x0000001d0c007c0c */ /* 0x000fe4000bf26270 */
[----:B---3--:R-:W-:Y:S02]  /*5310*/  @!P2 PRMT R169, R169, 0x5410, R0 ;  /* 0x00005410a9a9a816 */ /* 0x008fe40000000000 */
[----:B------:R-:W3:Y:S01]  /*5320*/  @!P3 LDG.E.U16 R0, desc[UR20][R130.64+0x300] ;  /* 0x000300148200b981 */ /* 0x000ee2000c1e1500 */
[----:B------:R-:W-:-:S13]  /*5330*/  ISETP.GE.AND P2, PT, R16, UR29, PT ;  /* 0x0000001d10007c0c */ /* 0x000fda000bf46270 */
[----:B------:R-:W4:Y:S01]  /*5340*/  @!P2 LDG.E.U16 R132, desc[UR20][R130.64+0x40] ;  /* 0x000040148284a981 */ /* 0x000f22000c1e1500 */
[----:B---3--:R-:W-:-:S03]  /*5350*/  @!P3 PRMT R171, R0, 0x5410, RZ ;  /* 0x0000541000abb816 */ /* 0x008fc600000000ff */
[----:B------:R3:W4:Y:S02]  /*5360*/  @!P1 LDG.E.U16 R0, desc[UR20][R130.64] ;  /* 0x0000001482009981 */ /* 0x000724000c1e1500 */
[----:B---3--:R-:W-:Y:S02]  /*5370*/  MOV R131, RZ ;  /* 0x000000ff00837202 */ /* 0x008fe40000000f00 */
[----:B--2---:R-:W-:Y:S02]  /*5380*/  @!P6 PRMT R173, R173, 0x5410, R150 ;  /* 0x00005410adade816 */ /* 0x004fe40000000096 */
[----:B------:R-:W-:Y:S01]  /*5390*/  PRMT R130, R135, 0x7632, R130 ;  /* 0x0000763287827816 */ /* 0x000fe20000000082 */
[----:B------:R-:W2:Y:S01]  /*53a0*/  LDS.U16 R150, [R48+0x2] ;  /* 0x0000020030967984 */ /* 0x000ea20000000400 */
[--C-:B-----5:R-:W-:Y:S02]  /*53b0*/  @!P4 PRMT R171, R171, 0x5410, R134.reuse ;  /* 0x00005410ababc816 */ /* 0x120fe40000000086 */
[----:B------:R-:W-:Y:S01]  /*53c0*/  PRMT R134, R133, 0x7632, R134 ;  /* 0x0000763285867816 */ /* 0x000fe20000000086 */
[----:B------:R-:W-:Y:S01]  /*53d0*/  ULOP3.LUT UR16, UR16, 0x100, URZ, 0xc0, !UPT ;  /* 0x0000010010107892 */ /* 0x000fe2000f8ec0ff */
[----:B------:R-:W-:-:S02]  /*53e0*/  UMOV UR28, 0x400 ;  /* 0x00000400001c7882 */ /* 0x000fc40000000000 */
[----:B0-----:R-:W-:Y:S01]  /*53f0*/  ULEA UR28, UR17, UR28, 0x18 ;  /* 0x0000001c111c7291 */ /* 0x001fe2000f8ec0ff */
[----:B------:R-:W-:Y:S01]  /*5400*/  ISETP.NE.AND P0, PT, R168, RZ, PT ;  /* 0x000000ffa800720c */ /* 0x000fe20003f05270 */
        /* <DEDUP_REMOVED lines=35> */
[----:B--2---:R-:W-:Y:S02]  /*5640*/  HADD2.F32 R150, -RZ, R150.H0_H0 ;  /* 0x20000096ff967230 */ /* 0x004fe40000004100 */
        /* <DEDUP_REMOVED lines=14> */
[----:B----4-:R-:W-:-:S04]  /*5730*/  @!P1 PRMT R131, R0, 0x5410, RZ ;  /* 0x0000541000839816 */ /* 0x010fc800000000ff */
[----:B------:R-:W-:-:S04]  /*5740*/  @!P2 PRMT R131, R131, 0x5410, R132 ;  /* 0x000054108383a816 */ /* 0x000fc80000000084 */
[----:B------:R-:W-:Y:S01]  /*5750*/  PRMT R0, R131, 0x7632, R0 ;  /* 0x0000763283007816 */ /* 0x000fe20000000000 */
[----:B------:R1:W-:Y:S01]  /*5760*/  STS.U16 [R32+0x420], R131 ;  /* 0x0004208320007388 */ /* 0x0003e20000000400 */
[----:B------:R-:W-:Y:S02]  /*5770*/  PRMT R132, R165, 0x7632, R132 ;  /* 0x00007632a5847816 */ /* 0x000fe40000000084 */
[----:B------:R-:W-:Y:S01]  /*5780*/  ISETP.NE.AND P2, PT, R8, RZ, PT ;  /* 0x000000ff0800720c */ /* 0x000fe20003f45270 */
[----:B------:R-:W-:Y:S04]  /*5790*/  STS.U16 [R33+0x460], R0 ;  /* 0x0004600021007388 */ /* 0x000fe80000000400 */
[----:B------:R-:W-:Y:S01]  /*57a0*/  STS.U16 [R34+0x4a0], R135 ;  /* 0x0004a08722007388 */ /* 0x000fe20000000400 */
[----:B-1----:R-:W-:-:S03]  /*57b0*/  PRMT R131, R167, 0x7632, R131 ;  /* 0x00007632a7837816 */ /* 0x002fc60000000083 */
[----:B------:R1:W-:Y:S04]  /*57c0*/  STS.U16 [R35+0x4e0], R130 ;  /* 0x0004e08223007388 */ /* 0x0003e80000000400 */
[----:B------:R-:W-:Y:S04]  /*57d0*/  STS.U16 [R36+0x520], R165 ;  /* 0x000520a524007388 */ /* 0x000fe80000000400 */
[----:B------:R-:W-:Y:S01]  /*57e0*/  STS.U16 [R37+0x560], R132 ;  /* 0x0005608425007388 */ /* 0x000fe20000000400 */
[----:B-1----:R-:W-:-:S03]  /*57f0*/  PRMT R130, R169, 0x7632, R130 ;  /* 0x00007632a9827816 */ /* 0x002fc60000000082 */
        /* <DEDUP_REMOVED lines=8> */
[----:B-1----:R-:W-:-:S03]  /*5880*/  PRMT R131, R171, 0x7632, R131 ;  /* 0x00007632ab837816 */ /* 0x002fc60000000083 */
[----:B------:R-:W-:Y:S04]  /*5890*/  STS.U16 [R43+0x6e0], R130 ;  /* 0x0006e0822b007388 */ /* 0x000fe80000000400 */
[----:B------:R-:W-:Y:S01]  /*58a0*/  STS.U16 [R44+0x720], R171 ;  /* 0x000720ab2c007388 */ /* 0x000fe20000000400 */
[----:B------:R-:W-:-:S03]  /*58b0*/  LEA R175, R0, UR28, 0x2 ;  /* 0x0000001c00af7c11 */ /* 0x000fc6000f8e10ff */
[----:B------:R-:W-:Y:S04]  /*58c0*/  STS.U16 [R45+0x760], R131 ;  /* 0x000760832d007388 */ /* 0x000fe80000000400 */
[----:B------:R-:W-:Y:S04]  /*58d0*/  STS.U16 [R46+0x7a0], R173 ;  /* 0x0007a0ad2e007388 */ /* 0x000fe80000000400 */
[----:B------:R-:W-:Y:S01]  /*58e0*/  STS.U16 [R47+0x7e0], R135 ;  /* 0x0007e0872f007388 */ /* 0x000fe20000000400 */
[----:B------:R-:W-:-:S03]  /*58f0*/  NOP ;  /* 0x0000000000007918 */ /* 0x000fc60000000000 */
[----:B------:R-:W-:Y:S04]  /*5900*/  LDS.U16 R0, [R48+0x420] ;  /* 0x0004200030007984 */ /* 0x000fe80000000400 */
[----:B------:R-:W-:Y:S04]  /*5910*/  LDS.U16 R131, [R48+0x424] ;  /* 0x0004240030837984 */ /* 0x000fe80000000400 */
[----:B------:R-:W1:Y:S04]  /*5920*/  LDS.U16 R133, [R48+0x428] ;  /* 0x0004280030857984 */ /* 0x000e680000000400 */
[----:B------:R-:W2:Y:S04]  /*5930*/  LDS.U16 R135, [R48+0x42c] ;  /* 0x00042c0030877984 */ /* 0x000ea80000000400 */
[----:B------:R-:W4:Y:S04]  /*5940*/  LDS.U16 R130, [R48+0x422] ;  /* 0x0004220030827984 */ /* 0x000f280000000400 */
[----:B------:R-:W5:Y:S04]  /*5950*/  LDS.U16 R132, [R48+0x426] ;  /* 0x0004260030847984 */ /* 0x000f680000000400 */
[----:B------:R-:W-:Y:S04]  /*5960*/  LDS.U16 R134, [R48+0x42a] ;  /* 0x00042a0030867984 */ /* 0x000fe80000000400 */
        /* <DEDUP_REMOVED lines=9> */
[----:B------:R-:W-:Y:S01]  /*5a00*/  ISETP.NE.AND P1, PT, R8, 0x1f, PT ;  /* 0x0000001f0800780c */ /* 0x000fe20003f25270 */
[----:B-1----:R-:W-:-:S02]  /*5a10*/  HADD2.F32 R166, -RZ, R133.H0_H0 ;  /* 0x20000085ffa67230 */ /* 0x002fc40000004100 */
[----:B0-----:R0:W-:Y:S01]  /*5a20*/  STS [R175+0x1af8], R216 ;  /* 0x001af8d8af007388 */ /* 0x0011e20000000800 */
[----:B--2---:R-:W-:Y:S02]  /*5a30*/  HADD2.F32 R176, -RZ, R135.H0_H0 ;  /* 0x20000087ffb07230 */ /* 0x004fe40000004100 */
[----:B----4-:R-:W-:Y:S02]  /*5a40*/  HADD2.F32 R130, -RZ, R130.H0_H0 ;  /* 0x20000082ff827230 */ /* 0x010fe40000004100 */
[----:B-----5:R-:W-:Y:S02]  /*5a50*/  HADD2.F32 R132, -RZ, R132.H0_H0 ;  /* 0x20000084ff847230 */ /* 0x020fe40000004100 */
[----:B---3--:R-:W-:Y:S02]  /*5a60*/  HADD2.F32 R178, -RZ, R165.H0_H0 ;  /* 0x200000a5ffb27230 */ /* 0x008fe40000004100 */
[----:B0-----:R-:W-:Y:S02]  /*5a70*/  HADD2.F32 R175, -RZ, R0.H0_H0 ;  /* 0x20000000ffaf7230 */ /* 0x001fe40000004100 */
        /* <DEDUP_REMOVED lines=36> */
.L_x_7384:
[----:B------:R-:W-:-:S06]  /*5cc0*/  LEA R208, R8, UR28, 0x2 ;  /* 0x0000001c08d07c11 */ /* 0x000fcc000f8e10ff */
[----:B------:R-:W0:Y:S02]  /*5cd0*/  LDS R208, [R208+0x22fc] ;  /* 0x0022fc00d0d07984 */ /* 0x000e240000000800 */
.L_x_7385:
[----:B------:R-:W-:Y:S05]  /*5ce0*/  BSYNC.RECONVERGENT B0 ;  /* 0x0000000000007941 */ /* 0x000fea0003800200 */
.L_x_7383:
[C---:B012---:R-:W-:Y:S01]  /*5cf0*/  FMUL.FTZ R0, R191.reuse, R208 ;  /* 0x000000d0bf007220 */ /* 0x047fe20000410000 */
[----:B------:R-:W-:Y:S01]  /*5d00*/  FFMA.FTZ R130, R191, R165, R206 ;  /* 0x000000a5bf827223 */ /* 0x000fe200000100ce */
[----:B------:R-:W0:Y:S01]  /*5d10*/  @P0 LDC R176, c[0x0][0x38c] ;  /* 0x0000e300ffb00b82 */ /* 0x000e220000000800 */
[----:B------:R-:W-:Y:S01]  /*5d20*/  VOTEU.ANY UP0, P0 ;  /* 0x0000000000ff7886 */ /* 0x000fe20000000100 */
[C---:B------:R-:W-:Y:S01]  /*5d30*/  FMUL.FTZ R0, R193.reuse, R0 ;  /* 0x00000000c1007220 */ /* 0x040fe20000410000 */
[----:B------:R-:W-:Y:S01]  /*5d40*/  FFMA.FTZ R130, R193, R130, R202 ;  /* 0x00000082c1827223 */ /* 0x000fe200000100ca */
[----:B------:R-:W-:Y:S01]  /*5d50*/  MOV R135, 0x8 ;  /* 0x0000000800877802 */ /* 0x000fe20000000f00 */
[----:B------:R-:W-:Y:S02]  /*5d60*/  HFMA2 R188, -RZ, RZ, 0, 0 ;  /* 0x00000000ffbc7431 */ /* 0x000fe400000001ff */
        /* <DEDUP_REMOVED lines=34> */
[----:B------:R-:W-:Y:S01]  /*5f90*/  FMUL.FTZ R213, R75, R60 ;  /* 0x0000003c4bd57220 */ /* 0x000fe20000410000 */
[----:B------:R-:W-:-:S03]  /*5fa0*/  FMUL.FTZ R186, R76, R61 ;  /* 0x0000003d4cba7220 */ /* 0x000fc60000410000 */
[----:B------:R-:W-:-:S06]  /*5fb0*/  FMUL.FTZ R184, R150, R213 ;  /* 0x000000d596b87220 */ /* 0x000fcc0000410000 */
[----:B-1----:R-:W-:Y:S01]  /*5fc0*/  @P1 FMUL.FTZ R0, R133, R204 ;  /* 0x000000cc85001220 */ /* 0x002fe20000410000 */
[----:B0-----:R-:W-:-:S04]  /*5fd0*/  @P1 FFMA.FTZ R223, R204, R130, R223 ;  /* 0x00000082ccdf1223 */ /* 0x001fc800000100df */
[----:B------:R-:W-:Y:S01]  /*5fe0*/  @P1 MOV R204, R0 ;  /* 0x0000000000cc1202 */ /* 0x000fe20000000f00 */
[----:B------:R-:W-:-:S04]  /*5ff0*/  FMUL.FTZ R0, R74, R59 ;  /* 0x0000003b4a007220 */ /* 0x000fc80000410000 */
[----:B------:R-:W0:Y:S01]  /*6000*/  SHFL.DOWN PT, R131, R204, 0x2, 0x1f ;  /* 0x08401f00cc837f89 */ /* 0x000e2200000e0000 */
[----:B------:R-:W-:Y:S01]  /*6010*/  FMUL.FTZ R219, R149, R0 ;  /* 0x0000000095db7220 */ /* 0x000fe20000410000 */
[----:B------:R-:W-:Y:S02]  /*6020*/  FMUL.FTZ R207, R77, R62 ;  /* 0x0000003e4dcf7220 */ /* 0x000fe40000410000 */
[----:B------:R-:W1:Y:S01]  /*6030*/  SHFL.DOWN PT, R133, R223, 0x2, 0x1f ;  /* 0x08401f00df857f89 */ /* 0x000e6200000e0000 */
[----:B------:R-:W-:Y:S01]  /*6040*/  FMUL.FTZ R217, R151, R186 ;  /* 0x000000ba97d97220 */ /* 0x000fe20000410000 */
        /* <DEDUP_REMOVED lines=17> */
[----:B------:R-:W-:Y:S01]  /*6160*/  FFMA.FTZ R130, R205, R130, R232 ;  /* 0x00000082cd827223 */ /* 0x000fe200000100e8 */
[----:B-1----:R-:W-:Y:S01]  /*6170*/  @!P1 FFMA.FTZ R223, R204, R133, R223 ;  /* 0x00000085ccdf9223 */ /* 0x002fe200000100df */
        /* <DEDUP_REMOVED lines=74> */
[----:B0-----:R-:W-:Y:S01]  /*6620*/  @!P3 FMUL.FTZ R175, R204, R179 ;  /* 0x000000b3ccafb220 */ /* 0x001fe20000410000 */
        /* <DEDUP_REMOVED lines=25> */
[----:B------:R-:W0:Y:S02]  /*67c0*/  SHFL.UP PT, R172, R225, 0x10, RZ ;  /* 0x06000000e1ac7989 */ /* 0x000e2400000e00ff */
[----:B------:R-:W-:Y:S02]  /*67d0*/  FFMA.FTZ R177, R218, R175, R177 ;  /* 0x000000afdab17223 */ /* 0x000fe400000100b1 */
[----:B------:R-:W1:Y:S02]  /*67e0*/  SHFL.UP PT, R227, R210, 0x10, RZ ;  /* 0x06000000d2e37989 */ /* 0x000e6400000e00ff */
[----:B------:R-:W-:Y:S01]  /*67f0*/  FFMA.FTZ R166, R249, R177, R166 ;  /* 0x000000b1f9a67223 */ /* 0x000fe200000100a6 */
[----:B------:R-:W-:-:S03]  /*6800*/  ISETP.GE.AND P1, PT, R31, 0x10, PT ;  /* 0x000000101f00780c */ /* 0x000fc60003f26270 */
[----:B------:R-:W-:-:S04]  /*6810*/  FFMA.FTZ R179, R199, R166, R168 ;  /* 0x000000a6c7b37223 */ /* 0x000fc800000100a8 */
[----:B------:R-:W-:-:S04]  /*6820*/  FFMA.FTZ R168, R228, R179, R181 ;  /* 0x000000b3e4a87223 */ /* 0x000fc800000100b5 */
[----:B------:R-:W-:-:S04]  /*6830*/  FFMA.FTZ R181, R205, R168, R170 ;  /* 0x000000a8cdb57223 */ /* 0x000fc800000100aa */
[----:B------:R-:W-:Y:S01]  /*6840*/  FFMA.FTZ R170, R230, R181, R183 ;  /* 0x000000b5e6aa7223 */ /* 0x000fe200000100b7 */
[----:B0-----:R-:W-:-:S03]  /*6850*/  FFMA.FTZ R172, R210, R172, R225 ;  /* 0x000000acd2ac7223 */ /* 0x001fc600000100e1 */
[----:B------:R-:W-:Y:S01]  /*6860*/  FFMA.FTZ R183, R211, R170, R134 ;  /* 0x000000aad3b77223 */ /* 0x000fe20000010086 */
[----:B-1----:R-:W-:Y:S01]  /*6870*/  @P1 FMUL.FTZ R210, R210, R227 ;  /* 0x000000e3d2d21220 */ /* 0x002fe20000410000 */
[----:B------:R-:W-:Y:S02]  /*6880*/  FSEL R192, R225, R172, !P1 ;  /* 0x000000ace1c07208 */ /* 0x000fe40004800000 */
[----:B------:R-:W-:Y:S01]  /*6890*/  FFMA.FTZ R172, R238, R183, R221 ;  /* 0x000000b7eeac7223 */ /* 0x000fe200000100dd */
[----:B--2---:R-:W-:Y:S04]  /*68a0*/  SHFL.IDX PT, R188, R188, RZ, 0x1f ;  /* 0x00001fffbcbc7589 */ /* 0x004fe800000e0000 */
[----:B------:R-:W-:Y:S04]  /*68b0*/  SHFL.UP PT, R210, R210, 0x1, RZ ;  /* 0x04200000d2d27989 */ /* 0x000fe800000e00ff */
[----:B------:R-:W0:Y:S01]  /*68c0*/  SHFL.UP PT, R221, R192, 0x1, RZ ;  /* 0x04200000c0dd7989 */ /* 0x000e2200000e00ff */
[----:B------:R-:W-:-:S03]  /*68d0*/  FFMA.FTZ R185, R236, R172, R185 ;  /* 0x000000acecb97223 */ /* 0x000fc600000100b9 */
[----:B------:R-:W-:Y:S01]  /*68e0*/  SHFL.IDX PT, R223, R223, RZ, 0x1f ;  /* 0x00001fffdfdf7589 */ /* 0x000fe200000e0000 */
[----:B------:R-:W-:-:S03]  /*68f0*/  FFMA.FTZ R174, R245, R185, R174 ;  /* 0x000000b9f5ae7223 */ /* 0x000fc600000100ae */
[----:B------:R-:W1:Y:S01]  /*6900*/  SHFL.IDX PT, R204, R204, RZ, 0x1f ;  /* 0x00001fffcccc7589 */ /* 0x000e6200000e0000 */
[----:B------:R-:W-:Y:S01]  /*6910*/  FMUL.FTZ R229, R174, R59 ;  /* 0x0000003baee57220 */ /* 0x000fe20000410000 */
[----:B0-----:R-:W-:-:S04]  /*6920*/  @P2 FFMA.FTZ R188, R210, R188, R221 ;  /* 0x000000bcd2bc2223 */ /* 0x001fc800000100dd */
[----:B------:R-:W-:-:S04]  /*6930*/  FFMA.FTZ R216, R216, R188, R219 ;  /* 0x000000bcd8d87223 */ /* 0x000fc800000100db */
[----:B------:R-:W-:Y:S01]  /*6940*/  FFMA.FTZ R245, R245, R216, R184 ;  /* 0x000000d8f5f57223 */ /* 0x000fe200000100b8 */
[----:B------:R-:W-:-:S03]  /*6950*/  FFMA.FTZ R0, R149, -R0, R216 ;  /* 0x8000000095007223 */ /* 0x000fc600000100d8 */
[----:B------:R-:W-:Y:S01]  /*6960*/  FFMA.FTZ R236, R236, R245, R217 ;  /* 0x000000f5ecec7223 */ /* 0x000fe200000100d9 */
[----:B------:R-:W-:Y:S01]  /*6970*/  FMUL.FTZ R231, R74, R229 ;  /* 0x000000e54ae77220 */ /* 0x000fe20000410000 */
[----:B------:R-:W-:Y:S01]  /*6980*/  ISETP.NE.AND P1, PT, R8, RZ, PT ;  /* 0x000000ff0800720c */ /* 0x000fe20003f25270 */
[----:B------:R-:W-:Y:S01]  /*6990*/  FMUL.FTZ R206, R185, R60 ;  /* 0x0000003cb9ce7220 */ /* 0x000fe20000410000 */
[----:B------:R-:W-:Y:S01]  /*69a0*/  FFMA.FTZ R238, R238, R236, R215 ;  /* 0x000000eceeee7223 */ /* 0x000fe200000100d7 */
[----:B------:R-:W-:Y:S01]  /*69b0*/  FFMA.FTZ R184, R150, -R213, R245 ;  /* 0x800000d596b87223 */ /* 0x000fe200000100f5 */
[----:B------:R-:W-:Y:S01]  /*69c0*/  FFMA.FTZ R229, R0, R229, RZ ;  /* 0x000000e500e57223 */ /* 0x000fe200000100ff */
[----:B------:R-:W-:Y:S01]  /*69d0*/  FMUL.FTZ R227, R172, R61 ;  /* 0x0000003dace37220 */ /* 0x000fe20000410000 */
[----:B------:R-:W-:Y:S01]  /*69e0*/  FFMA.FTZ R234, R211, R238, R234 ;  /* 0x000000eed3ea7223 */ /* 0x000fe200000100ea */
[----:B------:R-:W-:Y:S01]  /*69f0*/  FFMA.FTZ R186, R151, -R186, R236 ;  /* 0x800000ba97ba7223 */ /* 0x000fe200000100ec */
[----:B------:R-:W-:Y:S01]  /*6a00*/  FFMA.FTZ R229, R184, R206, R229 ;  /* 0x000000ceb8e57223 */ /* 0x000fe200000100e5 */
[----:B------:R-:W-:Y:S01]  /*6a10*/  SHF.L.U32 R225, R8, 0x4, RZ ;  /* 0x0000000408e17819 */ /* 0x000fe200000006ff */
[----:B------:R-:W-:Y:S01]  /*6a20*/  FFMA.FTZ R230, R230, R234, R209 ;  /* 0x000000eae6e67223 */ /* 0x000fe200000100d1 */
[----:B------:R-:W-:Y:S01]  /*6a30*/  FMUL.FTZ R192, R183, R62 ;  /* 0x0000003eb7c07220 */ /* 0x000fe20000410000 */
[----:B------:R-:W-:Y:S01]  /*6a40*/  FFMA.FTZ R229, R186, R227, R229 ;  /* 0x000000e3bae57223 */ /* 0x000fe200000100e5 */
[----:B------:R-:W-:Y:S01]  /*6a50*/  FFMA.FTZ R188, R152, -R207, R238 ;  /* 0x800000cf98bc7223 */ /* 0x000fe200000100ee */
[----:B-1----:R-:W-:Y:S01]  /*6a60*/  FFMA.FTZ R131, R204, R131, R223 ;  /* 0x00000083cc837223 */ /* 0x002fe200000100df */
[----:B------:R-:W-:Y:S01]  /*6a70*/  FFMA.FTZ R232, R205, R230, R232 ;  /* 0x000000e6cde87223 */ /* 0x000fe200000100e8 */
[----:B------:R-:W-:Y:S01]  /*6a80*/  LEA.HI R134, R8, R225, RZ, 0x1f ;  /* 0x000000e108867211 */ /* 0x000fe200078ff8ff */
[----:B------:R-:W-:Y:S01]  /*6a90*/  FMUL.FTZ R223, R170, R63 ;  /* 0x0000003faadf7220 */ /* 0x000fe20000410000 */
[----:B------:R-:W-:Y:S01]  /*6aa0*/  FFMA.FTZ R229, R188, R192, R229 ;  /* 0x000000c0bce57223 */ /* 0x000fe200000100e5 */
[----:B------:R-:W-:Y:S01]  /*6ab0*/  FFMA.FTZ R190, R153, -R190, R234 ;  /* 0x800000be99be7223 */ /* 0x000fe200000100ea */
[----:B------:R-:W-:Y:S01]  /*6ac0*/  FMUL.FTZ R130, R204, R130 ;  /* 0x00000082cc827220 */ /* 0x000fe20000410000 */
[----:B------:R-:W-:Y:S01]  /*6ad0*/  @!P1 LEA R202, R147, UR28, 0x3 ;  /* 0x0000001c93ca9c11 */ /* 0x000fe2000f8e18ff */
[----:B------:R-:W-:Y:S01]  /*6ae0*/  FMUL.FTZ R237, R77, R192 ;  /* 0x000000c04ded7220 */ /* 0x000fe20000410000 */
[----:B------:R-:W-:Y:S01]  /*6af0*/  FFMA.FTZ R228, R228, R232, R203 ;  /* 0x000000e8e4e47223 */ /* 0x000fe200000100cb */
[----:B------:R-:W-:Y:S01]  /*6b00*/  LEA R134, R134, UR28, 0x2 ;  /* 0x0000001c86867c11 */ /* 0x000fe2000f8e10ff */
[----:B------:R-:W-:Y:S01]  /*6b10*/  FMUL.FTZ R204, R181, R64 ;  /* 0x00000040b5cc7220 */ /* 0x000fe20000410000 */
[----:B------:R-:W-:Y:S01]  /*6b20*/  FFMA.FTZ R229, R190, R223, R229 ;  /* 0x000000dfbee57223 */ /* 0x000fe200000100e5 */
[----:B------:R-:W-:Y:S01]  /*6b30*/  FFMA.FTZ R192, R154, -R201, R230 ;  /* 0x800000c99ac07223 */ /* 0x000fe200000100e6 */
[----:B------:R-:W-:Y:S01]  /*6b40*/  FMUL.FTZ R233, R75, R206 ;  /* 0x000000ce4be97220 */ /* 0x000fe20000410000 */
[----:B------:R-:W-:Y:S01]  /*6b50*/  FMUL.FTZ R235, R76, R227 ;  /* 0x000000e34ceb7220 */ /* 0x000fe20000410000 */
[----:B------:R0:W-:Y:S01]  /*6b60*/  @!P1 STS.64 [R202+0x2378], R130 ;  /* 0x00237882ca009388 */ /* 0x0001e20000000a00 */
[----:B------:R-:W-:Y:S01]  /*6b70*/  FMUL.FTZ R221, R168, R69 ;  /* 0x00000045a8dd7220 */ /* 0x000fe20000410000 */
[----:B------:R-:W-:Y:S01]  /*6b80*/  FMUL.FTZ R219, R166, R79 ;  /* 0x0000004fa6db7220 */ /* 0x000fe20000410000 */
[----:B------:R-:W-:Y:S01]  /*6b90*/  FFMA.FTZ R226, R199, R228, R226 ;  /* 0x000000e4c7e27223 */ /* 0x000fe200000100e2 */
[----:B------:R-:W-:Y:S01]  /*6ba0*/  LEA.HI R220, R225, R225, RZ, 0x1b ;  /* 0x000000e1e1dc7211 */ /* 0x000fe200078fd8ff */
[----:B------:R-:W-:Y:S01]  /*6bb0*/  FMUL.FTZ R222, R173, R92 ;  /* 0x0000005cadde7220 */ /* 0x000fe20000410000 */
[----:B------:R-:W-:Y:S01]  /*6bc0*/  FFMA.FTZ R229, R192, R204, R229 ;  /* 0x000000ccc0e57223 */ /* 0x000fe200000100e5 */
[----:B------:R-:W-:Y:S01]  /*6bd0*/  FFMA.FTZ R194, R155, -R194, R232 ;  /* 0x800000c29bc27223 */ /* 0x000fe200000100e8 */
[----:B------:R1:W-:Y:S01]  /*6be0*/  STS [R134+0x840], R231 ;  /* 0x000840e786007388 */ /* 0x0003e20000000800 */
[----:B------:R-:W-:Y:S01]  /*6bf0*/  FMUL.FTZ R246, R171, R96 ;  /* 0x00000060abf67220 */ /* 0x000fe20000410000 */
[----:B0-----:R-:W-:Y:S01]  /*6c00*/  FMUL.FTZ R202, R179, R73 ;  /* 0x00000049b3ca7220 */ /* 0x001fe20000410000 */
        /* <DEDUP_REMOVED lines=9> */
[----:B-1----:R-:W-:Y:S01]  /*6ca0*/  FMUL.FTZ R231, R80, R221 ;  /* 0x000000dd50e77220 */ /* 0x002fe20000410000 */
[----:B------:R-:W-:Y:S01]  /*6cb0*/  FMUL.FTZ R217, R84, R219 ;  /* 0x000000db54d97220 */ /* 0x000fe20000410000 */
[----:B------:R-:W-:Y:S01]  /*6cc0*/  FMUL.FTZ R211, R85, R130 ;  /* 0x0000008255d37220 */ /* 0x000fe20000410000 */
[----:B0-----:R-:W-:Y:S01]  /*6cd0*/  FMUL.FTZ R233, R82, R202 ;  /* 0x000000ca52e97220 */ /* 0x001fe20000410000 */
[----:B------:R-:W-:Y:S01]  /*6ce0*/  FFMA.FTZ R249, R249, R226, R200 ;  /* 0x000000e2f9f97223 */ /* 0x000fe200000100c8 */
[----:B------:R-:W-:Y:S01]  /*6cf0*/  LEA R220, R220, UR28, 0x2 ;  /* 0x0000001cdcdc7c11 */ /* 0x000fe2000f8e10ff */
[----:B------:R-:W-:Y:S01]  /*6d00*/  FMUL.FTZ R213, R87, R222 ;  /* 0x000000de57d57220 */ /* 0x000fe20000410000 */
[----:B--2---:R-:W-:Y:S01]  /*6d10*/  FMUL.FTZ R235, R86, R131 ;  /* 0x0000008356eb7220 */ /* 0x004fe20000410000 */
[----:B------:R-:W-:Y:S01]  /*6d20*/  FFMA.FTZ R200, R194, R221, R229 ;  /* 0x000000ddc2c87223 */ /* 0x000fe200000100e5 */
[----:B------:R-:W-:Y:S01]  /*6d30*/  FFMA.FTZ R195, R156, -R195, R228 ;  /* 0x800000c39cc37223 */ /* 0x000fe200000100e4 */
[----:B------:R-:W-:Y:S01]  /*6d40*/  FMUL.FTZ R205, R89, R246 ;  /* 0x000000f659cd7220 */ /* 0x000fe20000410000 */
[----:B------:R-:W-:Y:S01]  /*6d50*/  FMUL.FTZ R203, R90, R244 ;  /* 0x000000f45acb7220 */ /* 0x000fe20000410000 */
[----:B------:R-:W-:Y:S01]  /*6d60*/  FMUL.FTZ R199, R91, R242 ;  /* 0x000000f25bc77220 */ /* 0x000fe20000410000 */
[----:B------:R-:W-:Y:S01]  /*6d70*/  FMUL.FTZ R201, R102, R240 ;  /* 0x000000f066c97220 */ /* 0x000fe20000410000 */
[----:B------:R-:W-:Y:S01]  /*6d80*/  FFMA.FTZ R218, R218, R249, R197 ;  /* 0x000000f9dada7223 */ /* 0x000fe200000100c5 */
[----:B------:R-:W-:Y:S01]  /*6d90*/  STS [R14+0xc], R237 ;  /* 0x00000ced0e007388 */ /* 0x000fe20000000800 */
[----:B------:R-:W-:Y:S01]  /*6da0*/  FFMA.FTZ R197, R195, R202, R200 ;  /* 0x000000cac3c57223 */ /* 0x000fe200000100c8 */
[----:B------:R-:W-:-:S02]  /*6db0*/  FFMA.FTZ R196, R157, -R196, R226 ;  /* 0x800000c49dc47223 */ /* 0x000fc400000100e2 */
[----:B------:R-:W-:Y:S04]  /*6dc0*/  STS [R14+0x10], R239 ;  /* 0x000010ef0e007388 */ /* 0x000fe80000000800 */
[----:B------:R-:W-:Y:S04]  /*6dd0*/  STS [R14+0x14], R241 ;  /* 0x000014f10e007388 */ /* 0x000fe80000000800 */
[----:B------:R-:W-:Y:S04]  /*6de0*/  STS [R14+0x18], R231 ;  /* 0x000018e70e007388 */ /* 0x000fe80000000800 */
[----:B------:R-:W-:Y:S04]  /*6df0*/  STS [R14+0x1c], R233 ;  /* 0x00001ce90e007388 */ /* 0x000fe80000000800 */
[----:B------:R-:W-:Y:S04]  /*6e00*/  STS [R14+0x20], R217 ;  /* 0x000020d90e007388 */ /* 0x000fe80000000800 */
[----:B------:R-:W-:Y:S04]  /*6e10*/  STS [R14+0x24], R235 ;  /* 0x000024eb0e007388 */ /* 0x000fe80000000800 */
[----:B------:R-:W-:Y:S01]  /*6e20*/  STS [R14+0x28], R211 ;  /* 0x000028d30e007388 */ /* 0x000fe20000000800 */
[----:B------:R-:W-:-:S03]  /*6e30*/  FFMA.FTZ R248, R196, R219, R197 ;  /* 0x000000dbc4f87223 */ /* 0x000fc600000100c5 */
[----:B------:R-:W-:Y:S01]  /*6e40*/  STS [R220+0x86c], R213 ;  /* 0x00086cd5dc007388 */ /* 0x000fe20000000800 */
[----:B------:R-:W-:-:S03]  /*6e50*/  FFMA.FTZ R212, R158, -R212, R249 ;  /* 0x800000d49ed47223 */ /* 0x000fc600000100f9 */
[----:B------:R-:W-:Y:S04]  /*6e60*/  STS [R14+0x30], R205 ;  /* 0x000030cd0e007388 */ /* 0x000fe80000000800 */
[----:B------:R0:W-:Y:S04]  /*6e70*/  STS [R220+0x874], R203 ;  /* 0x000874cbdc007388 */ /* 0x0001e80000000800 */
[----:B------:R1:W-:Y:S04]  /*6e80*/  STS [R220+0x878], R199 ;  /* 0x000878c7dc007388 */ /* 0x0003e80000000800 */
[----:B------:R2:W-:Y:S01]  /*6e90*/  STS [R220+0x87c], R201 ;  /* 0x00087cc9dc007388 */ /* 0x0005e20000000800 */
[----:B------:R-:W-:Y:S01]  /*6ea0*/  FFMA.FTZ R251, R251, R218, R198 ;  /* 0x000000dafbfb7223 */ /* 0x000fe200000100c6 */
[----:B------:R-:W-:Y:S01]  /*6eb0*/  FFMA.FTZ R131, R212, R131, R248 ;  /* 0x00000083d4837223 */ /* 0x000fe200000100f8 */
[----:B------:R-:W-:Y:S01]  /*6ec0*/  FFMA.FTZ R214, R159, -R214, R218 ;  /* 0x800000d69fd67223 */ /* 0x000fe200000100da */
[----:B------:R-:W-:Y:S01]  /*6ed0*/  FMUL.FTZ R250, R94, R216 ;  /* 0x000000d85efa7220 */ /* 0x000fe20000410000 */
[----:B------:R-:W-:-:S02]  /*6ee0*/  FFMA.FTZ R216, R160, -R133, R251 ;  /* 0x80000085a0d87223 */ /* 0x000fc400000100fb */
[----:B------:R-:W-:Y:S01]  /*6ef0*/  FFMA.FTZ R131, R214, R130, R131 ;  /* 0x00000082d6837223 */ /* 0x000fe20000010083 */
[C---:B0-----:R-:W-:Y:S02]  /*6f00*/  IADD3 R203, PT, PT, R8.reuse, 0x40, RZ ;  /* 0x0000004008cb7810 */ /* 0x041fe40007ffe0ff */
[C---:B------:R-:W-:Y:S02]  /*6f10*/  IADD3 R205, PT, PT, R8.reuse, 0x60, RZ ;  /* 0x0000006008cd7810 */ /* 0x040fe40007ffe0ff */
[C---:B------:R-:W-:Y:S02]  /*6f20*/  IADD3 R207, PT, PT, R8.reuse, 0x80, RZ ;  /* 0x0000008008cf7810 */ /* 0x040fe40007ffe0ff */
[C---:B------:R-:W-:Y:S02]  /*6f30*/  IADD3 R209, PT, PT, R8.reuse, 0xa0, RZ ;  /* 0x000000a008d17810 */ /* 0x040fe40007ffe0ff */
[----:B------:R-:W-:Y:S01]  /*6f40*/  IADD3 R211, PT, PT, R8, 0xc0, RZ ;  /* 0x000000c008d37810 */ /* 0x000fe20007ffe0ff */
[----:B------:R-:W-:Y:S01]  /*6f50*/  FFMA.FTZ R222, R216, R222, R131 ;  /* 0x000000ded8de7223 */ /* 0x000fe20000010083 */
        /* <DEDUP_REMOVED lines=9> */
[----:B------:R-:W-:Y:S01]  /*6ff0*/  IADD3 R229, PT, PT, R8, 0x1e0, RZ ;  /* 0x000001e008e57810 */ /* 0x000fe20007ffe0ff */
[----:B------:R-:W-:Y:S01]  /*7000*/  HFMA2 R131, -RZ, RZ, 0, 0 ;  /* 0x00000000ff837431 */ /* 0x000fe200000001ff */
[-C--:B------:R-:W-:Y:S02]  /*7010*/  LEA.HI R198, R203, R8.reuse, RZ, 0x1b ;  /* 0x00000008cbc67211 */ /* 0x080fe400078fd8ff */
[-C--:B-1----:R-:W-:Y:S02]  /*7020*/  LEA.HI R199, R205, R8.reuse, RZ, 0x1b ;  /* 0x00000008cdc77211 */ /* 0x082fe400078fd8ff */
[----:B------:R-:W-:-:S02]  /*7030*/  LEA.HI R200, R207, R8, RZ, 0x1b ;  /* 0x00000008cfc87211 */ /* 0x000fc400078fd8ff */
[-C--:B--2---:R-:W-:Y:S02]  /*7040*/  LEA.HI R201, R209, R8.reuse, RZ, 0x1b ;  /* 0x00000008d1c97211 */ /* 0x084fe400078fd8ff */
[-C--:B------:R-:W-:Y:S02]  /*7050*/  LEA.HI R202, R211, R8.reuse, RZ, 0x1b ;  /* 0x00000008d3ca7211 */ /* 0x080fe400078fd8ff */
[-C--:B------:R-:W-:Y:S02]  /*7060*/  LEA.HI R197, R197, R8.reuse, RZ, 0x1b ;  /* 0x00000008c5c57211 */ /* 0x080fe400078fd8ff */
[-C--:B------:R-:W-:Y:S01]  /*7070*/  LEA.HI R203, R213, R8.reuse, RZ, 0x1b ;  /* 0x00000008d5cb7211 */ /* 0x080fe200078fd8ff */
[----:B------:R-:W-:Y:S01]  /*7080*/  BAR.SYNC.DEFER_BLOCKING 0x0 ;  /* 0x0000000000007b1d */ /* 0x000fe20000010000 */
[-C--:B------:R-:W-:Y:S02]  /*7090*/  LEA.HI R204, R215, R8.reuse, RZ, 0x1b ;  /* 0x00000008d7cc7211 */ /* 0x080fe400078fd8ff */
[----:B------:R-:W-:-:S02]  /*70a0*/  LEA.HI R205, R217, R8, RZ, 0x1b ;  /* 0x00000008d9cd7211 */ /* 0x000fc400078fd8ff */
[-C--:B------:R-:W-:Y:S02]  /*70b0*/  LEA.HI R206, R219, R8.reuse, RZ, 0x1b ;  /* 0x00000008dbce7211 */ /* 0x080fe400078fd8ff */
[-C--:B------:R-:W-:Y:S02]  /*70c0*/  LEA.HI R207, R221, R8.reuse, RZ, 0x1b ;  /* 0x00000008ddcf7211 */ /* 0x080fe400078fd8ff */
[-C--:B------:R-:W-:Y:S02]  /*70d0*/  LEA.HI R208, R223, R8.reuse, RZ, 0x1b ;  /* 0x00000008dfd07211 */ /* 0x080fe400078fd8ff */
[-C--:B------:R-:W-:Y:S02]  /*70e0*/  LEA.HI R209, R225, R8.reuse, RZ, 0x1b ;  /* 0x00000008e1d17211 */ /* 0x080fe400078fd8ff */
[-C--:B------:R-:W-:Y:S02]  /*70f0*/  LEA.HI R210, R227, R8.reuse, RZ, 0x1b ;  /* 0x00000008e3d27211 */ /* 0x080fe400078fd8ff */
[-C--:B------:R-:W-:Y:S01]  /*7100*/  LEA.HI R211, R229, R8.reuse, RZ, 0x1b ;  /* 0x00000008e5d37211 */ /* 0x080fe200078fd8ff */
[----:B------:R-:W-:Y:S01]  /*7110*/  FFMA.FTZ R224, R224, R251, R135 ;  /* 0x000000fbe0e07223 */ /* 0x000fe20000010087 */
[----:B------:R-:W-:-:S02]  /*7120*/  MOV R130, R8 ;  /* 0x0000000800827202 */ /* 0x000fc40000000f00 */
[----:B------:R-:W-:Y:S02]  /*7130*/  LEA R197, R197, UR28, 0x2 ;  /* 0x0000001cc5c57c11 */ /* 0x000fe4000f8e10ff */
[----:B------:R-:W-:Y:S02]  /*7140*/  LEA R198, R198, UR28, 0x2 ;  /* 0x0000001cc6c67c11 */ /* 0x000fe4000f8e10ff */
[----:B------:R-:W-:Y:S01]  /*7150*/  LEA R199, R199, UR28, 0x2 ;  /* 0x0000001cc7c77c11 */ /* 0x000fe2000f8e10ff */
[----:B------:R-:W0:Y:S01]  /*7160*/  LDS R213, [R15] ;  /* 0x000000000fd57984 */ /* 0x000e220000000800 */
        /* <DEDUP_REMOVED lines=11> */
[----:B------:R-:W-:Y:S01]  /*7220*/  LEA R211, R211, UR28, 0x2 ;  /* 0x0000001cd3d37c11 */ /* 0x000fe2000f8e10ff */
[----:B------:R-:W-:Y:S01]  /*7230*/  FFMA.FTZ R247, R247, R224, R132 ;  /* 0x000000e0f7f77223 */ /* 0x000fe20000010084 */
[----:B------:R-:W-:Y:S01]  /*7240*/  IMAD.WIDE.U32 R132, R128, UR23, R130 ;  /* 0x0000001780847c25 */ /* 0x000fe2000f8e0082 */
[----:B------:R-:W1:Y:S04]  /*7250*/  LDS R215, [R197+0x8c0] ;  /* 0x0008c000c5d77984 */ /* 0x000e680000000800 */
[----:B------:R-:W2:Y:S01]  /*7260*/  LDS R217, [R198+0x940] ;  /* 0x00094000c6d97984 */ /* 0x000ea20000000800 */
[----:B------:R-:W-:-:S03]  /*7270*/  IMAD R133, R129, UR23, R133 ;  /* 0x0000001781857c24 */ /* 0x000fc6000f8e0285 */
        /* <DEDUP_REMOVED lines=34> */
[----:B------:R-:W-:-:S03]  /*74a0*/  UMOV UR16, UR19 ;  /* 0x0000001300107c82 */ /* 0x000fc60008000000 */
[----:B------:R-:W-:Y:S02]  /*74b0*/  LEA.HI.X R133, R134, UR41, R133, 0x2, P2 ;  /* 0x0000002986857c11 */ /* 0x000fe400090f1485 */
[----:B------:R-:W-:Y:S01]  /*74c0*/  MOV R134, UR16 ;  /* 0x0000001000867c02 */ /* 0x000fe20008000f00 */
[----:B------:R-:W-:Y:S01]  /*74d0*/  FFMA.FTZ R180, R193, R247, R180 ;  /* 0x000000f7c1b47223 */ /* 0x000fe200000100b4 */
[----:B------:R-:W-:Y:S02]  /*74e0*/  FMUL.FTZ R245, R93, R245 ;  /* 0x000000f55df57220 */ /* 0x000fe40000410000 */
[----:B------:R-:W-:Y:S01]  /*74f0*/  IADD3 R134, PT, PT, R134, -UR18, -R8 ;  /* 0x8000001286867c10 */ /* 0x000fe2000fffe808 */
[----:B------:R-:W-:Y:S01]  /*7500*/  FFMA.FTZ R135, R161, -R182, R224 ;  /* 0x800000b6a1877223 */ /* 0x000fe200000100e0 */
[----:B------:R-:W-:Y:S02]  /*7510*/  FFMA.FTZ R193, R191, R180, R176 ;  /* 0x000000b4bfc17223 */ /* 0x000fe400000100b0 */
[----:B------:R-:W-:Y:S01]  /*7520*/  ISETP.GE.AND P2, PT, R134, 0x1, PT ;  /* 0x000000018600780c */ /* 0x000fe20003f46270 */
        /* <DEDUP_REMOVED lines=13> */
[----:B------:R-:W-:Y:S01]  /*7600*/  FFMA.FTZ R191, R163, -R178, R180 ;  /* 0x800000b2a3bf7223 */ /* 0x000fe200000100b4 */
[----:B------:R-:W-:Y:S01]  /*7610*/  FFMA.FTZ R187, R164, -R187, R193 ;  /* 0x800000bba4bb7223 */ /* 0x000fe200000100c1 */
[----:B------:R-:W-:Y:S01]  /*7620*/  FMUL.FTZ R224, R108, R224 ;  /* 0x000000e06ce07220 */ /* 0x000fe20000410000 */
[----:B------:R-:W-:Y:S01]  /*7630*/  FMUL.FTZ R247, R113, R247 ;  /* 0x000000f771f77220 */ /* 0x000fe20000410000 */
[----:B------:R-:W-:Y:S01]  /*7640*/  FMUL.FTZ R180, R110, R180 ;  /* 0x000000b46eb47220 */ /* 0x000fe20000410000 */
[----:B------:R-:W-:Y:S01]  /*7650*/  FMUL.FTZ R193, R115, R193 ;  /* 0x000000c173c17220 */ /* 0x000fe20000410000 */
[----:B------:R-:W-:Y:S01]  /*7660*/  FFMA.FTZ R222, R189, R244, R222 ;  /* 0x000000f4bdde7223 */ /* 0x000fe200000100de */
[----:B------:R0:W-:Y:S04]  /*7670*/  STS [R14+0x848], R236 ;  /* 0x000848ec0e007388 */ /* 0x0001e80000000800 */
[----:B------:R0:W-:Y:S01]  /*7680*/  STS [R14+0x84c], R238 ;  /* 0x00084cee0e007388 */ /* 0x0001e20000000800 */
[----:B------:R-:W-:-:S03]  /*7690*/  FFMA.FTZ R222, R191, R242, R222 ;  /* 0x000000f2bfde7223 */ /* 0x000fc600000100de */
[----:B------:R0:W-:Y:S04]  /*76a0*/  STS [R14+0x850], R234 ;  /* 0x000850ea0e007388 */ /* 0x0001e80000000800 */
[----:B------:R0:W-:Y:S04]  /*76b0*/  STS [R14+0x854], R230 ;  /* 0x000854e60e007388 */ /* 0x0001e80000000800 */
[----:B------:R0:W-:Y:S04]  /*76c0*/  STS [R14+0x858], R232 ;  /* 0x000858e80e007388 */ /* 0x0001e80000000800 */
[----:B------:R0:W-:Y:S04]  /*76d0*/  STS [R14+0x85c], R228 ;  /* 0x00085ce40e007388 */ /* 0x0001e80000000800 */
[----:B------:R0:W-:Y:S04]  /*76e0*/  STS [R14+0x860], R226 ;  /* 0x000860e20e007388 */ /* 0x0001e80000000800 */
[----:B------:R0:W-:Y:S04]  /*76f0*/  STS [R14+0x864], R249 ;  /* 0x000864f90e007388 */ /* 0x0001e80000000800 */
[----:B------:R0:W-:Y:S01]  /*7700*/  STS [R14+0x868], R245 ;  /* 0x000868f50e007388 */ /* 0x0001e20000000800 */
[----:B------:R-:W-:Y:S03]  /*7710*/  BSSY.RECONVERGENT B0, `(.L_x_7386) ;  /* 0x000000f000007945 */ /* 0x000fe60003800200 */
        /* <DEDUP_REMOVED lines=10> */
[----:B-1234-:R-:W-:-:S12]  /*77c0*/  @!P2 BRA `(.L_x_7387) ;  /* 0x00000000000ca947 */ /* 0x01efd80003800000 */
[----:B0-----:R-:W0:Y:S04]  /*77d0*/  LDS R193, [R15+0x840] ;  /* 0x000840000fc17984 */ /* 0x001e280000000800 */
[----:B------:R1:W-:Y:S04]  /*77e0*/  REDG.E.ADD.F32.FTZ.RN.STRONG.GPU desc[UR20][R130.64], R213 ;  /* 0x000000d5820079a6 */ /* 0x0003e8000c12f314 */
[----:B0-----:R1:W-:Y:S02]  /*77f0*/  REDG.E.ADD.F32.FTZ.RN.STRONG.GPU desc[UR20][R132.64], R193 ;  /* 0x000000c1840079a6 */ /* 0x0013e4000c12f314 */
.L_x_7387:
[----:B------:R-:W-:Y:S05]  /*7800*/  BSYNC.RECONVERGENT B0 ;  /* 0x0000000000007941 */ /* 0x000fea0003800200 */
.L_x_7386:
[----:B------:R-:W2:Y:S01]  /*7810*/  LDS R197, [R197+0x1100] ;  /* 0x00110000c5c57984 */ /* 0x000ea20000000800 */
[----:B------:R-:W-:Y:S04]  /*7820*/  BSSY.RECONVERGENT B0, `(.L_x_7388) ;  /* 0x0000004000007945 */ /* 0x000fe80003800200 */
[----:B------:R-:W-:Y:S05]  /*7830*/  @!P3 BRA `(.L_x_7389) ;  /* 0x000000000008b947 */ /* 0x000fea0003800000 */
[----:B------:R3:W-:Y:S04]  /*7840*/  REDG.E.ADD.F32.FTZ.RN.STRONG.GPU desc[UR20][R130.64+0x80], R215 ;  /* 0x000080d7820079a6 */ /* 0x0007e8000c12f314 */
[----:B--2---:R3:W-:Y:S02]  /*7850*/  REDG.E.ADD.F32.FTZ.RN.STRONG.GPU desc[UR20][R132.64+0x80], R197 ;  /* 0x000080c5840079a6 */ /* 0x0047e4000c12f314 */
.L_x_7389:
[----:B------:R-:W-:Y:S05]  /*7860*/  BSYNC.RECONVERGENT B0 ;  /* 0x0000000000007941 */ /* 0x000fea0003800200 */
.L_x_7388:
[----:B01----:R0:W1:Y:S01]  /*7870*/  LDS R193, [R198+0x1180] ;  /* 0x00118000c6c17984 */ /* 0x0030620000000800 */
[----:B------:R-:W-:Y:S04]  /*7880*/  BSSY.RECONVERGENT B0, `(.L_x_7390) ;  /* 0x0000004000007945 */ /* 0x000fe80003800200 */
[----:B------:R-:W-:Y:S05]  /*7890*/  @!P4 BRA `(.L_x_7391) ;  /* 0x000000000008c947 */ /* 0x000fea0003800000 */
[----:B------:R4:W-:Y:S04]  /*78a0*/  REDG.E.ADD.F32.FTZ.RN.STRONG.GPU desc[UR20][R130.64+0x100], R217 ;  /* 0x000100d9820079a6 */ /* 0x0009e8000c12f314 */
[----:B-1----:R4:W-:Y:S02]  /*78b0*/  REDG.E.ADD.F32.FTZ.RN.STRONG.GPU desc[UR20][R132.64+0x100], R193 ;  /* 0x000100c1840079a6 */ /* 0x0029e4000c12f314 */
.L_x_7391:
[----:B------:R-:W-:Y:S05]  /*78c0*/  BSYNC.RECONVERGENT B0 ;  /* 0x0000000000007941 */ /* 0x000fea0003800200 */
.L_x_7390:
        /* <DEDUP_REMOVED lines=9> */
.L_x_7393:
[----:B------:R-:W-:Y:S05]  /*7960*/  BSYNC.RECONVERGENT B0 ;  /* 0x0000000000007941 */ /* 0x000fea0003800200 */
.L_x_7392:
[----:B-1--4-:R1:W4:Y:S01]  /*7970*/  LDS R193, [R200+0x1280] ;  /* 0x00128000c8c17984 */ /* 0x0123220000000800 */
[----:B------:R-:W-:Y:S04]  /*7980*/  BSSY.RECONVERGENT B0, `(.L_x_7394) ;  /* 0x0000004000007945 */ /* 0x000fe80003800200 */
[----:B------:R-:W-:Y:S05]  /*7990*/  @!P2 BRA `(.L_x_7395) ;  /* 0x000000000008a947 */ /* 0x000fea0003800000 */
[----:B------:R0:W-:Y:S04]  /*79a0*/  REDG.E.ADD.F32.FTZ.RN.STRONG.GPU desc[UR20][R130.64+0x200], R221 ;  /* 0x000200dd820079a6 */ /* 0x0001e8000c12f314 */
[----:B----4-:R4:W-:Y:S02]  /*79b0*/  REDG.E.ADD.F32.FTZ.RN.STRONG.GPU desc[UR20][R132.64+0x200], R193 ;  /* 0x000200c1840079a6 */ /* 0x0109e4000c12f314 */
.L_x_7395:
[----:B------:R-:W-:Y:S05]  /*79c0*/  BSYNC.RECONVERGENT B0 ;  /* 0x0000000000007941 */ /* 0x000fea0003800200 */
.L_x_7394:
[----:B------:R-:W0:Y:S01]  /*79d0*/  LDS R201, [R201+0x1300] ;  /* 0x00130000c9c97984 */ /* 0x000e220000000800 */
[----:B------:R-:W-:Y:S04]  /*79e0*/  BSSY.RECONVERGENT B0, `(.L_x_7396) ;  /* 0x0000004000007945 */ /* 0x000fe80003800200 */
[----:B------:R-:W-:Y:S05]  /*79f0*/  @!P4 BRA `(.L_x_7397) ;  /* 0x000000000008c947 */ /* 0x000fea0003800000 */
[----:B------:R1:W-:Y:S04]  /*7a00*/  REDG.E.ADD.F32.FTZ.RN.STRONG.GPU desc[UR20][R130.64+0x280], R223 ;  /* 0x000280df820079a6 */ /* 0x0003e8000c12f314 */
[----:B0-----:R1:W-:Y:S02]  /*7a10*/  REDG.E.ADD.F32.FTZ.RN.STRONG.GPU desc[UR20][R132.64+0x280], R201 ;  /* 0x000280c9840079a6 */ /* 0x0013e4000c12f314 */
.L_x_7397:
[----:B------:R-:W-:Y:S05]  /*7a20*/  BSYNC.RECONVERGENT B0 ;  /* 0x0000000000007941 */ /* 0x000fea0003800200 */
.L_x_7396:
[----:B----4-:R4:W0:Y:S01]  /*7a30*/  LDS R193, [R202+0x1380] ;  /* 0x00138000cac17984 */ /* 0x0108220000000800 */
[----:B------:R-:W-:Y:S04]  /*7a40*/  BSSY.RECONVERGENT B0, `(.L_x_7398) ;  /* 0x0000004000007945 */ /* 0x000fe80003800200 */
[----:B------:R-:W-:Y:S05]  /*7a50*/  @!P5 BRA `(.L_x_7399) ;  /* 0x000000000008d947 */ /* 0x000fea0003800000 */
[----:B------:R1:W-:Y:S04]  /*7a60*/  REDG.E.ADD.F32.FTZ.RN.STRONG.GPU desc[UR20][R130.64+0x300], R225 ;  /* 0x000300e1820079a6 */ /* 0x0003e8000c12f314 */
[----:B0-----:R1:W-:Y:S02]  /*7a70*/  REDG.E.ADD.F32.FTZ.RN.STRONG.GPU desc[UR20][R132.64+0x300], R193 ;  /* 0x000300c1840079a6 */ /* 0x0013e4000c12f314 */
.L_x_7399:
[----:B------:R-:W-:Y:S05]  /*7a80*/  BSYNC.RECONVERGENT B0 ;  /* 0x0000000000007941 */ /* 0x000fea0003800200 */
.L_x_7398:
        /* <DEDUP_REMOVED lines=9> */
.L_x_7401:
[----:B------:R-:W-:Y:S05]  /*7b20*/  BSYNC.RECONVERGENT B0 ;  /* 0x0000000000007941 */ /* 0x000fea0003800200 */
.L_x_7400:
[----:B01----:R0:W1:Y:S01]  /*7b30*/  LDS R193, [R204+0x1480] ;  /* 0x00148000ccc17984 */ /* 0x0030620000000800 */
[----:B------:R-:W-:Y:S04]  /*7b40*/  BSSY.RECONVERGENT B0, `(.L_x_7402) ;  /* 0x0000004000007945 */ /* 0x000fe80003800200 */
[----:B------:R-:W-:Y:S05]  /*7b50*/  @!P4 BRA `(.L_x_7403) ;  /* 0x000000000008c947 */ /* 0x000fea0003800000 */
[----:B------:R0:W-:Y:S04]  /*7b60*/  REDG.E.ADD.F32.FTZ.RN.STRONG.GPU desc[UR20][R130.64+0x400], R229 ;  /* 0x000400e5820079a6 */ /* 0x0001e8000c12f314 */
[----:B-1----:R0:W-:Y:S02]  /*7b70*/  REDG.E.ADD.F32.FTZ.RN.STRONG.GPU desc[UR20][R132.64+0x400], R193 ;  /* 0x000400c1840079a6 */ /* 0x0021e4000c12f314 */
.L_x_7403:
[----:B------:R-:W-:Y:S05]  /*7b80*/  BSYNC.RECONVERGENT B0 ;  /* 0x0000000000007941 */ /* 0x000fea0003800200 */
.L_x_7402:
[----:B------:R-:W0:Y:S01]  /*7b90*/  LDS R205, [R205+0x1500] ;  /* 0x00150000cdcd7984 */ /* 0x000e220000000800 */
[----:B------:R-:W-:Y:S04]  /*7ba0*/  BSSY.RECONVERGENT B0, `(.L_x_7404) ;  /* 0x0000004000007945 */ /* 0x000fe80003800200 */
[----:B------:R-:W-:Y:S05]  /*7bb0*/  @!P5 BRA `(.L_x_7405) ;  /* 0x000000000008d947 */ /* 0x000fea0003800000 */
[----:B------:R1:W-:Y:S04]  /*7bc0*/  REDG.E.ADD.F32.FTZ.RN.STRONG.GPU desc[UR20][R130.64+0x480], R231 ;  /* 0x000480e7820079a6 */ /* 0x0003e8000c12f314 */
[----:B0-----:R0:W-:Y:S02]  /*7bd0*/  REDG.E.ADD.F32.FTZ.RN.STRONG.GPU desc[UR20][R132.64+0x480], R205 ;  /* 0x000480cd840079a6 */ /* 0x0011e4000c12f314 */
.L_x_7405:
[----:B------:R-:W-:Y:S05]  /*7be0*/  BSYNC.RECONVERGENT B0 ;  /* 0x0000000000007941 */ /* 0x000fea0003800200 */
.L_x_7404:
[----:B01----:R0:W1:Y:S01]  /*7bf0*/  LDS R193, [R206+0x1580] ;  /* 0x00158000cec17984 */ /* 0x0030620000000800 */
[----:B------:R-:W-:Y:S04]  /*7c00*/  BSSY.RECONVERGENT B0, `(.L_x_7406) ;  /* 0x0000004000007945 */ /* 0x000fe80003800200 */
[----:B------:R-:W-:Y:S05]  /*7c10*/  @!P6 BRA `(.L_x_7407) ;  /* 0x000000000008e947 */ /* 0x000fea0003800000 */
[----:B------:R0:W-:Y:S04]  /*7c20*/  REDG.E.ADD.F32.FTZ.RN.STRONG.GPU desc[UR20][R130.64+0x500], R233 ;  /* 0x000500e9820079a6 */ /* 0x0001e8000c12f314 */
[----:B-1----:R0:W-:Y:S02]  /*7c30*/  REDG.E.ADD.F32.FTZ.RN.STRONG.GPU desc[UR20][R132.64+0x500], R193 ;  /* 0x000500c1840079a6 */ /* 0x0021e4000c12f314 */
.L_x_7407:
[----:B------:R-:W-:Y:S05]  /*7c40*/  BSYNC.RECONVERGENT B0 ;  /* 0x0000000000007941 */ /* 0x000fea0003800200 */
.L_x_7406:
        /* <DEDUP_REMOVED lines=9> */
.L_x_7409:
[----:B------:R-:W-:Y:S05]  /*7ce0*/  BSYNC.RECONVERGENT B0 ;  /* 0x0000000000007941 */ /* 0x000fea0003800200 */
.L_x_7408:
[----:B01----:R0:W1:Y:S01]  /*7cf0*/  LDS R193, [R208+0x1680] ;  /* 0x00168000d0c17984 */ /* 0x0030620000000800 */
[----:B------:R-:W-:Y:S04]  /*7d00*/  BSSY.RECONVERGENT B0, `(.L_x_7410) ;  /* 0x0000004000007945 */ /* 0x000fe80003800200 */
[----:B------:R-:W-:Y:S05]  /*7d10*/  @!P3 BRA `(.L_x_7411) ;  /* 0x000000000008b947 */ /* 0x000fea0003800000 */
[----:B------:R0:W-:Y:S04]  /*7d20*/  REDG.E.ADD.F32.FTZ.RN.STRONG.GPU desc[UR20][R130.64+0x600], R237 ;  /* 0x000600ed820079a6 */ /* 0x0001e8000c12f314 */
[----:B-1----:R0:W-:Y:S02]  /*7d30*/  REDG.E.ADD.F32.FTZ.RN.STRONG.GPU desc[UR20][R132.64+0x600], R193 ;  /* 0x000600c1840079a6 */ /* 0x0021e4000c12f314 */
.L_x_7411:
[----:B------:R-:W-:Y:S05]  /*7d40*/  BSYNC.RECONVERGENT B0 ;  /* 0x0000000000007941 */ /* 0x000fea0003800200 */
.L_x_7410:
[----:B------:R-:W0:Y:S01]  /*7d50*/  LDS R209, [R209+0x1700] ;  /* 0x00170000d1d17984 */ /* 0x000e220000000800 */
[----:B------:R-:W-:Y:S04]  /*7d60*/  BSSY.RECONVERGENT B0, `(.L_x_7412) ;  /* 0x0000004000007945 */ /* 0x000fe80003800200 */
[----:B------:R-:W-:Y:S05]  /*7d70*/  @!P4 BRA `(.L_x_7413) ;  /* 0x000000000008c947 */ /* 0x000fea0003800000 */
[----:B------:R1:W-:Y:S04]  /*7d80*/  REDG.E.ADD.F32.FTZ.RN.STRONG.GPU desc[UR20][R130.64+0x680], R239 ;  /* 0x000680ef820079a6 */ /* 0x0003e8000c12f314 */
[----:B0-----:R0:W-:Y:S02]  /*7d90*/  REDG.E.ADD.F32.FTZ.RN.STRONG.GPU desc[UR20][R132.64+0x680], R209 ;  /* 0x000680d1840079a6 */ /* 0x0011e4000c12f314 */
.L_x_7413:
[----:B------:R-:W-:Y:S05]  /*7da0*/  BSYNC.RECONVERGENT B0 ;  /* 0x0000000000007941 */ /* 0x000fea0003800200 */
.L_x_7412:
[----:B01----:R0:W1:Y:S01]  /*7db0*/  LDS R193, [R210+0x1780] ;  /* 0x00178000d2c17984 */ /* 0x0030620000000800 */
[----:B------:R-:W-:Y:S04]  /*7dc0*/  BSSY.RECONVERGENT B0, `(.L_x_7414) ;  /* 0x0000004000007945 */ /* 0x000fe80003800200 */
[----:B------:R-:W-:Y:S05]  /*7dd0*/  @!P5 BRA `(.L_x_7415) ;  /* 0x000000000008d947 */ /* 0x000fea0003800000 */
[----:B------:R0:W-:Y:S04]  /*7de0*/  REDG.E.ADD.F32.FTZ.RN.STRONG.GPU desc[UR20][R130.64+0x700], R241 ;  /* 0x000700f1820079a6 */ /* 0x0001e8000c12f314 */
[----:B-1----:R0:W-:Y:S02]  /*7df0*/  REDG.E.ADD.F32.FTZ.RN.STRONG.GPU desc[UR20][R132.64+0x700], R193 ;  /* 0x000700c1840079a6 */ /* 0x0021e4000c12f314 */
.L_x_7415:
[----:B------:R-:W-:Y:S05]  /*7e00*/  BSYNC.RECONVERGENT B0 ;  /* 0x0000000000007941 */ /* 0x000fea0003800200 */
.L_x_7414:
[----:B------:R-:W0:Y:S01]  /*7e10*/  LDS R211, [R211+0x1800] ;  /* 0x00180000d3d37984 */ /* 0x000e220000000800 */
[----:B------:R-:W-:Y:S04]  /*7e20*/  BSSY.RECONVERGENT B0, `(.L_x_7416) ;  /* 0x0000004000007945 */ /* 0x000fe80003800200 */
[----:B------:R-:W-:Y:S05]  /*7e30*/  @!P6 BRA `(.L_x_7417) ;  /* 0x000000000008e947 */ /* 0x000fea0003800000 */
[----:B------:R1:W-:Y:S04]  /*7e40*/  REDG.E.ADD.F32.FTZ.RN.STRONG.GPU desc[UR20][R130.64+0x780], R243 ;  /* 0x000780f3820079a6 */ /* 0x0003e8000c12f314 */
[----:B0-----:R0:W-:Y:S02]  /*7e50*/  REDG.E.ADD.F32.FTZ.RN.STRONG.GPU desc[UR20][R132.64+0x780], R211 ;  /* 0x000780d3840079a6 */ /* 0x0011e4000c12f314 */
.L_x_7417:
[----:B------:R-:W-:Y:S05]  /*7e60*/  BSYNC.RECONVERGENT B0 ;  /* 0x0000000000007941 */ /* 0x000fea0003800200 */
.L_x_7416:
[----:B0--3--:R-:W0:Y:S01]  /*7e70*/  SHFL.DOWN P2, R133, R240, 0x1, 0x1f ;  /* 0x08201f00f0857f89 */ /* 0x009e220000040000 */
[----:B------:R-:W-:Y:S01]  /*7e80*/  FMUL.FTZ R176, R163, R167 ;  /* 0x000000a7a3b07220 */ /* 0x000fe20000410000 */
[----:B------:R-:W-:Y:S01]  /*7e90*/  FMUL.FTZ R163, R156, R179 ;  /* 0x000000b39ca37220 */ /* 0x000fe20000410000 */
[----:B------:R-:W-:Y:S01]  /*7ea0*/  FMUL.FTZ R134, R161, R171 ;  /* 0x000000aba1867220 */ /* 0x000fe20000410000 */
[-C--:B------:R-:W-:Y:S01]  /*7eb0*/  FMUL.FTZ R161, R148, R168.reuse ;  /* 0x000000a894a17220 */ /* 0x080fe20000410000 */
[----:B------:R-:W-:Y:S01]  /*7ec0*/  FMUL.FTZ R132, R159, R175 ;  /* 0x000000af9f847220 */ /* 0x000fe20000410000 */
[----:B------:R-:W-:Y:S01]  /*7ed0*/  FMUL.FTZ R159, R155, R168 ;  /* 0x000000a89b9f7220 */ /* 0x000fe20000410000 */
[----:B-1----:R-:W-:Y:S01]  /*7ee0*/  FMUL.FTZ R193, R162, R169 ;  /* 0x000000a9a2c17220 */ /* 0x002fe20000410000 */
[----:B------:R-:W-:Y:S01]  /*7ef0*/  FMUL.FTZ R161, R194, R161 ;  /* 0x000000a1c2a17220 */ /* 0x000fe20000410000 */
[----:B------:R-:W-:Y:S01]  /*7f00*/  FMUL.FTZ R162, R148, R171 ;  /* 0x000000ab94a27220 */ /* 0x000fe20000410000 */
[----:B------:R-:W-:Y:S01]  /*7f10*/  FFMA.FTZ R118, R159, R69, R118 ;  /* 0x000000459f767223 */ /* 0x000fe20000010076 */
[----:B------:R-:W-:Y:S01]  /*7f20*/  ISETP.NE.AND P3, PT, R31, RZ, PT ;  /* 0x000000ff1f00720c */ /* 0x000fe20003f65270 */
[----:B------:R-:W-:Y:S01]  /*7f30*/  FFMA.FTZ R161, R80, R159, R161 ;  /* 0x0000009f50a17223 */ /* 0x000fe200000100a1 */
[-C--:B------:R-:W-:Y:S01]  /*7f40*/  FMUL.FTZ R131, R164, R165.reuse ;  /* 0x000000a5a4837220 */ /* 0x080fe20000410000 */
[C---:B------:R-:W-:Y:S01]  /*7f50*/  FMUL.FTZ R180, R148.reuse, R165 ;  /* 0x000000a594b47220 */ /* 0x040fe20000410000 */
[C---:B------:R-:W-:Y:S01]  /*7f60*/  FMUL.FTZ R164, R148.reuse, R169 ;  /* 0x000000a994a47220 */ /* 0x040fe20000410000 */
[----:B------:R-:W-:Y:S01]  /*7f70*/  FMUL.FTZ R165, R157, R166 ;  /* 0x000000a69da57220 */ /* 0x000fe20000410000 */
[----:B------:R-:W-:Y:S01]  /*7f80*/  FMUL.FTZ R178, R148, R167 ;  /* 0x000000a794b27220 */ /* 0x000fe20000410000 */
[----:B------:R-:W-:Y:S01]  /*7f90*/  FMUL.FTZ R169, R160, R173 ;  /* 0x000000ada0a97220 */ /* 0x000fe20000410000 */
[----:B------:R-:W-:Y:S01]  /*7fa0*/  FMUL.FTZ R158, R158, R177 ;  /* 0x000000b19e9e7220 */ /* 0x000fe20000410000 */
[----:B------:R-:W-:Y:S01]  /*7fb0*/  FMUL.FTZ R154, R154, R181 ;  /* 0x000000b59a9a7220 */ /* 0x000fe20000410000 */
[-C--:B------:R-:W-:Y:S01]  /*7fc0*/  FMUL.FTZ R155, R153, R170.reuse ;  /* 0x000000aa999b7220 */ /* 0x080fe20000410000 */
[----:B------:R-:W-:Y:S01]  /*7fd0*/  FMUL.FTZ R157, R148, R170 ;  /* 0x000000aa949d7220 */ /* 0x000fe20000410000 */
[----:B------:R-:W-:Y:S01]  /*7fe0*/  FMUL.FTZ R152, R152, R183 ;  /* 0x000000b798987220 */ /* 0x000fe20000410000 */
[----:B0-----:R-:W-:Y:S01]  /*7ff0*/  @P2 FADD R133, R240, R133 ;  /* 0x00000085f0852221 */ /* 0x001fe20000000000 */
[----:B------:R-:W-:Y:S01]  /*8000*/  FMUL.FTZ R150, R150, R185 ;  /* 0x000000b996967220 */ /* 0x000fe20000410000 */
[----:B------:R-:W-:Y:S01]  /*8010*/  FMUL.FTZ R162, R135, R162 ;  /* 0x000000a287a27220 */ /* 0x000fe20000410000 */
[C---:B------:R-:W-:Y:S01]  /*8020*/  FMUL.FTZ R173, R148.reuse, R173 ;  /* 0x000000ad94ad7220 */ /* 0x040fe20000410000 */
[C---:B------:R-:W-:Y:S01]  /*8030*/  FMUL.FTZ R175, R148.reuse, R175 ;  /* 0x000000af94af7220 */ /* 0x040fe20000410000 */
[----:B------:R-:W0:Y:S01]  /*8040*/  SHFL.DOWN P2, R130, R133, 0x2, 0x1f ;  /* 0x08401f0085827f89 */ /* 0x000e220000040000 */
[C---:B------:R-:W-:Y:S01]  /*8050*/  FMUL.FTZ R177, R148.reuse, R177 ;  /* 0x000000b194b17220 */ /* 0x040fe20000410000 */
[C---:B------:R-:W-:Y:S01]  /*8060*/  FMUL.FTZ R167, R148.reuse, R166 ;  /* 0x000000a694a77220 */ /* 0x040fe20000410000 */
[C---:B------:R-:W-:Y:S01]  /*8070*/  FMUL.FTZ R181, R148.reuse, R181 ;  /* 0x000000b594b57220 */ /* 0x040fe20000410000 */
[C---:B------:R-:W-:Y:S01]  /*8080*/  FMUL.FTZ R183, R148.reuse, R183 ;  /* 0x000000b794b77220 */ /* 0x040fe20000410000 */
[C---:B------:R-:W-:Y:S01]  /*8090*/  FMUL.FTZ R153, R148.reuse, R172 ;  /* 0x000000ac94997220 */ /* 0x040fe20000410000 */
        /* <DEDUP_REMOVED lines=18> */
[----:B0-----:R-:W-:Y:S01]  /*81c0*/  @P2 FADD R130, R133, R130 ;  /* 0x0000008285822221 */ /* 0x001fe20000000000 */
[----:B------:R-:W-:Y:S01]  /*81d0*/  FMUL.FTZ R133, R148, R174 ;  /* 0x000000ae94857220 */ /* 0x000fe20000410000 */
[----:B------:R-:W-:Y:S01]  /*81e0*/  FFMA.FTZ R139, R158, R83, R139 ;  /* 0x000000539e8b7223 */ /* 0x000fe2000001008b */
[----:B------:R-:W-:Y:S01]  /*81f0*/  FADD.FTZ R54, R135, R54 ;  /* 0x0000003687367221 */ /* 0x000fe20000010000 */
[----:B------:R-:W-:Y:S01]  /*8200*/  FFMA.FTZ R192, R81, R154, R192 ;  /* 0x0000009a51c07223 */ /* 0x000fe200000100c0 */
[----:B--2---:R-:W0:Y:S01]  /*8210*/  SHFL.DOWN P2, R197, R130, 0x4, 0x1f ;  /* 0x08801f0082c57f89 */ /* 0x004e220000040000 */
        /* <DEDUP_REMOVED lines=23> */
[----:B0-----:R-:W-:Y:S01]  /*8390*/  @P2 FADD R197, R130, R197 ;  /* 0x000000c582c52221 */ /* 0x001fe20000000000 */
[----:B------:R-:W-:Y:S01]  /*83a0*/  FMUL.FTZ R130, R148, R179 ;  /* 0x000000b394827220 */ /* 0x000fe20000410000 */
[----:B------:R-:W-:Y:S01]  /*83b0*/  FADD.FTZ R67, R188, R67 ;  /* 0x00000043bc437221 */ /* 0x000fe20000010000 */
[----:B------:R-:W-:Y:S01]  /*83c0*/  FADD.FTZ R56, R155, R56 ;  /* 0x000000389b387221 */ /* 0x000fe20000010000 */
[----:B------:R-:W-:Y:S01]  /*83d0*/  FFMA.FTZ R140, R169, R92, R140 ;  /* 0x0000005ca98c7223 */ /* 0x000fe2000001008c */
[----:B------:R-:W0:Y:S01]  /*83e0*/  SHFL.DOWN P2, R156, R197, 0x8, 0x1f ;  /* 0x09001f00c59c7f89 */ /* 0x000e220000040000 */
        /* <DEDUP_REMOVED lines=29> */
.L_x_7419:
[----:B------:R-:W-:Y:S05]  /*85c0*/  BSYNC.RECONVERGENT B0 ;  /* 0x0000000000007941 */ /* 0x000fea0003800200 */
.L_x_7418:
[----:B------:R-:W-:-:S04]  /*85d0*/  IADD3 R147, PT, PT, R147, 0x1, RZ ;  /* 0x0000000193937810 */ /* 0x000fc80007ffe0ff */
[----:B------:R-:W-:-:S13]  /*85e0*/  ISETP.GE.AND P1, PT, R147, UR44, PT ;  /* 0x0000002c93007c0c */ /* 0x000fda000bf26270 */
[----:B------:R-:W-:Y:S05]  /*85f0*/  @!P1 BRA `(.L_x_7420) ;  /* 0xffffffc0007c9947 */ /* 0x000fea000383ffff */
.L_x_7382:
[----:B------:R-:W-:Y:S01]  /*8600*/  BAR.SYNC.DEFER_BLOCKING 0x0 ;  /* 0x0000000000007b1d */ /* 0x000fe20000010000 */
[----:B------:R-:W-:Y:S01]  /*8610*/  UIADD3 UR16, UPT, UPT, -UR18, UR16, URZ ;  /* 0x0000001012107290 */ /* 0x000fe2000fffe1ff */
[----:B------:R-:W-:Y:S02]  /*8620*/  PRMT R31, RZ, 0x7610, R31 ;  /* 0x00007610ff1f7816 */ /* 0x000fe4000000001f */
[----:B------:R-:W-:Y:S02]  /*8630*/  PRMT R0, RZ, 0x7610, R0 ;  /* 0x00007610ff007816 */ /* 0x000fe40000000000 */
[----:B------:R-:W-:Y:S01]  /*8640*/  PRMT R59, RZ, 0x7610, R59 ;  /* 0x00007610ff3b7816 */ /* 0x000fe2000000003b */
[----:B------:R-:W2:Y:S01]  /*8650*/  LDCU.64 UR24, c[0x0][0x4f8] ;  /* 0x00009f00ff1877ac */ /* 0x000ea20008000a00 */
[----:B------:R-:W-:Y:S02]  /*8660*/  ISETP.GE.AND P2, PT, R12, UR16, PT ;  /* 0x000000100c007c0c */ /* 0x000fe4000bf46270 */
[----:B------:R-:W-:Y:S01]  /*8670*/  ISETP.GE.AND P1, PT, R16, UR16, PT ;  /* 0x0000001010007c0c */ /* 0x000fe2000bf26270 */
[----:B------:R-:W3:Y:S01]  /*8680*/  LDCU.64 UR26, c[0x0][0x500] ;  /* 0x0000a000ff1a77ac */ /* 0x000ee20008000a00 */
        /* <DEDUP_REMOVED lines=9> */
[----:B------:R-:W4:Y:S01]  /*8720*/  @!P1 LDG.E.U16 R0, desc[UR20][R120.64+0x40] ;  /* 0x0000401478009981 */ /* 0x000f22000c1e1500 */
[----:B------:R-:W-:Y:S02]  /*8730*/  ISETP.GE.AND P1, PT, R23, UR16, PT ;  /* 0x0000001017007c0c */ /* 0x000fe4000bf26270 */
[----:B------:R-:W-:Y:S01]  /*8740*/  PRMT R62, RZ, 0x7610, R62 ;  /* 0x00007610ff3e7816 */ /* 0x000fe2000000003e */
[----:B------:R-:W2:Y:S01]  /*8750*/  @!P0 LDG.E.U16 R59, desc[UR20][R120.64+0x80] ;  /* 0x00008014783b8981 */ /* 0x000ea2000c1e1500 */
[----:B------:R-:W-:Y:S02]  /*8760*/  PRMT R63, RZ, 0x7610, R63 ;  /* 0x00007610ff3f7816 */ /* 0x000fe4000000003f */
[----:B------:R-:W-:Y:S01]  /*8770*/  PRMT R64, RZ, 0x7610, R64 ;  /* 0x00007610ff407816 */ /* 0x000fe20000000040 */
[----:B------:R-:W3:Y:S01]  /*8780*/  @!P4 LDG.E.U16 R60, desc[UR20][R120.64+0xc0] ;  /* 0x0000c014783cc981 */ /* 0x000ee2000c1e1500 */
[----:B------:R-:W-:-:S02]  /*8790*/  PRMT R69, RZ, 0x7610, R69 ;  /* 0x00007610ff457816 */ /* 0x000fc40000000045 */
        /* <DEDUP_REMOVED lines=54> */
[----:B--2---:R-:W-:-:S05]  /*8b00*/  HADD2.F32 R0, -RZ, R0.H0_H0 ;  /* 0x20000000ff007230 */ /* 0x004fca0000004100 */
[--C-:B------:R-:W-:Y:S01]  /*8b10*/  FADD.FTZ R61, R0, R3.reuse ;  /* 0x00000003003d7221 */ /* 0x100fe20000010000 */
[----:B---3--:R-:W-:Y:S01]  /*8b20*/  HADD2.F32 R62, -RZ, R31.H0_H0 ;  /* 0x2000001fff3e7230 */ /* 0x008fe20000004100 */
[----:B------:R-:W2:Y:S01]  /*8b30*/  LDS.U16 R0, [R48+0x8] ;  /* 0x0000080030007984 */ /* 0x000ea20000000400 */
[----:B----4-:R-:W-:Y:S02]  /*8b40*/  HADD2.F32 R50, -RZ, R59.H0_H0 ;  /* 0x2000003bff327230 */ /* 0x010fe40000004100 */
[----:B------:R-:W-:Y:S01]  /*8b50*/  FSETP.GTU.FTZ.AND P1, PT, R61, 20, PT ;  /* 0x41a000003d00780b */ /* 0x000fe20003f3c000 */
[--C-:B------:R-:W-:Y:S01]  /*8b60*/  FADD.FTZ R63, R62, R3.reuse ;  /* 0x000000033e3f7221 */ /* 0x100fe20000010000 */
[----:B-----5:R-:W-:Y:S02]  /*8b70*/  HADD2.F32 R60, -RZ, R60.H0_H0 ;  /* 0x2000003cff3c7230 */ /* 0x020fe40000004100 */
[----:B------:R-:W-:Y:S01]  /*8b80*/  FADD.FTZ R64, R50, R3 ;  /* 0x0000000332407221 */ /* 0x000fe20000010000 */
[----:B------:R-:W-:Y:S04]  /*8b90*/  LDS.U16 R59, [R48+0xe] ;  /* 0x00000e00303b7984 */ /* 0x000fe80000000400 */
[----:B------:R-:W3:Y:S01]  /*8ba0*/  LDS.U16 R50, [R48+0xc] ;  /* 0x00000c0030327984 */ /* 0x000ee20000000400 */
[----:B------:R-:W-:-:S02]  /*8bb0*/  FSETP.GTU.FTZ.AND P6, PT, R63, 20, PT ;  /* 0x41a000003f00780b */ /* 0x000fc40003fdc000 */
[----:B------:R-:W-:Y:S01]  /*8bc0*/  FSETP.GTU.FTZ.AND P5, PT, R64, 20, PT ;  /* 0x41a000004000780b */ /* 0x000fe20003fbc000 */
[----:B------:R-:W4:Y:S01]  /*8bd0*/  LDS.U16 R31, [R48+0xa] ;  /* 0x00000a00301f7984 */ /* 0x000f220000000400 */
[----:B------:R-:W-:Y:S01]  /*8be0*/  @!P1 FMUL.FTZ R62, R61, -1.4426950216293334961 ;  /* 0xbfb8aa3b3d3e9820 */ /* 0x000fe20000410000 */
[----:B------:R-:W-:Y:S02]  /*8bf0*/  FADD.FTZ R69, R60, R3 ;  /* 0x000000033c457221 */ /* 0x000fe40000010000 */
[----:B------:R-:W5:Y:S04]  /*8c00*/  LDS.U16 R60, [R48+0x10] ;  /* 0x00001000303c7984 */ /* 0x000f680000000400 */
[----:B------:R-:W0:Y:S02]  /*8c10*/  LDS.U16 R61, [R48+0x12] ;  /* 0x00001200303d7984 */ /* 0x000e240000000400 */
[----:B------:R-:W-:-:S02]  /*8c20*/  @!P6 FMUL.FTZ R63, R63, -1.4426950216293334961 ;  /* 0xbfb8aa3b3f3fe820 */ /* 0x000fc40000410000 */
[----:B------:R-:W-:Y:S01]  /*8c30*/  @!P5 FMUL.FTZ R64, R64, -1.4426950216293334961 ;  /* 0xbfb8aa3b4040d820 */ /* 0x000fe20000410000 */
[----:B------:R-:W1:Y:S08]  /*8c40*/  @!P1 MUFU.EX2 R62, R62 ;  /* 0x0000003e003e9308 */ /* 0x000e700000000800 */
[----:B------:R-:W3:Y:S08]  /*8c50*/  @!P6 MUFU.EX2 R63, R63 ;  /* 0x0000003f003fe308 */ /* 0x000ef00000000800 */
[----:B------:R-:W4:Y:S01]  /*8c60*/  @!P5 MUFU.EX2 R64, R64 ;  /* 0x000000400040d308 */ /* 0x000f220000000800 */
[----:B--2---:R-:W-:-:S02]  /*8c70*/  HADD2.F32 R0, -RZ, R0.H0_H0 ;  /* 0x20000000ff007230 */ /* 0x004fc40000004100 */
[----:B-1----:R-:W-:-:S03]  /*8c80*/  @!P1 FADD.FTZ R62, R62, 1 ;  /* 0x3f8000003e3e9421 */ /* 0x002fc60000010000 */
[----:B------:R-:W-:Y:S01]  /*8c90*/  FADD.FTZ R76, R0, R3 ;  /* 0x00000003004c7221 */ /* 0x000fe20000010000 */
[----:B---3--:R-:W-:Y:S02]  /*8ca0*/  HADD2.F32 R50, -RZ, R50.H0_H0 ;  /* 0x20000032ff327230 */ /* 0x008fe40000004100 */
[----:B------:R-:W-:Y:S01]  /*8cb0*/  @!P6 FADD.FTZ R63, R63, 1 ;  /* 0x3f8000003f3fe421 */ /* 0x000fe20000010000 */
[----:B------:R1:W2:Y:S01]  /*8cc0*/  @!P1 MUFU.RCP R73, R62 ;  /* 0x0000003e00499308 */ /* 0x0002a20000001000 */
[----:B------:R-:W-:Y:S01]  /*8cd0*/  FSETP.GTU.FTZ.AND P4, PT, R76, 20, PT ;  /* 0x41a000004c00780b */ /* 0x000fe20003f9c000 */
[----:B----4-:R-:W-:-:S06]  /*8ce0*/  @!P5 FADD.FTZ R64, R64, 1 ;  /* 0x3f8000004040d421 */ /* 0x010fcc0000010000 */
[----:B------:R-:W3:Y:S01]  /*8cf0*/  @!P6 MUFU.RCP R74, R63 ;  /* 0x0000003f004ae308 */ /* 0x000ee20000001000 */
[----:B-1----:R-:W-:Y:S01]  /*8d00*/  FADD.FTZ R62, R50, R3 ;  /* 0x00000003323e7221 */ /* 0x002fe20000010000 */
[----:B------:R-:W-:-:S06]  /*8d10*/  HADD2.F32 R50, -RZ, R59.H0_H0 ;  /* 0x2000003bff327230 */ /* 0x000fcc0000004100 */
[----:B------:R-:W1:Y:S01]  /*8d20*/  @!P5 MUFU.RCP R75, R64 ;  /* 0x00000040004bd308 */ /* 0x000e620000001000 */
[----:B------:R-:W-:Y:S02]  /*8d30*/  HADD2.F32 R0, -RZ, R31.H0_H0 ;  /* 0x2000001fff007230 */ /* 0x000fe40000004100 */
[--C-:B------:R-:W-:Y:S01]  /*8d40*/  FADD.FTZ R59, R50, R3.reuse ;  /* 0x00000003323b7221 */ /* 0x100fe20000010000 */
[----:B-----5:R-:W-:Y:S02]  /*8d50*/  HADD2.F32 R60, -RZ, R60.H0_H0 ;  /* 0x2000003cff3c7230 */ /* 0x020fe40000004100 */
[----:B0-----:R-:W-:Y:S02]  /*8d60*/  HADD2.F32 R50, -RZ, R61.H0_H0 ;  /* 0x2000003dff327230 */ /* 0x001fe40000004100 */
[--C-:B------:R-:W-:Y:S01]  /*8d70*/  FADD.FTZ R31, R0, R3.reuse ;  /* 0x00000003001f7221 */ /* 0x100fe20000010000 */
[----:B------:R-:W-:Y:S01]  /*8d80*/  @!P4 FMUL.FTZ R0, R76, -1.4426950216293334961 ;  /* 0xbfb8aa3b4c00c820 */ /* 0x000fe20000410000 */
[--C-:B------:R-:W-:Y:S01]  /*8d90*/  FADD.FTZ R60, R60, R3.reuse ;  /* 0x000000033c3c7221 */ /* 0x100fe20000010000 */
[----:B------:R-:W-:-:S02]  /*8da0*/  FADD.FTZ R61, R50, R3 ;  /* 0x00000003323d7221 */ /* 0x000fc40000010000 */
[----:B------:R-:W-:Y:S01]  /*8db0*/  FSETP.GTU.FTZ.AND P3, PT, R31, 20, PT ;  /* 0x41a000001f00780b */ /* 0x000fe20003f7c000 */
[----:B--2---:R-:W-:Y:S01]  /*8dc0*/  @!P1 FMUL.FTZ R72, R72, R73 ;  /* 0x0000004948489220 */ /* 0x004fe20000410000 */
[----:B---3--:R-:W-:Y:S01]  /*8dd0*/  @!P6 FMUL.FTZ R71, R71, R74 ;  /* 0x0000004a4747e220 */ /* 0x008fe20000410000 */
[----:B------:R-:W-:Y:S01]  /*8de0*/  FSETP.GTU.FTZ.AND P2, PT, R62, 20, PT ;  /* 0x41a000003e00780b */ /* 0x000fe20003f5c000 */
[----:B------:R-:W0:Y:S01]  /*8df0*/  @!P4 MUFU.EX2 R0, R0 ;  /* 0x000000000000c308 */ /* 0x000e220000000800 */
[----:B------:R-:W-:Y:S01]  /*8e00*/  FSETP.GTU.FTZ.AND P1, PT, R59, 20, PT ;  /* 0x41a000003b00780b */ /* 0x000fe20003f3c000 */
[----:B-1----:R-:W-:Y:S01]  /*8e10*/  @!P5 FMUL.FTZ R70, R70, R75 ;  /* 0x0000004b4646d220 */ /* 0x002fe20000410000 */
[----:B------:R-:W-:Y:S02]  /*8e20*/  FSETP.GTU.FTZ.AND P6, PT, R60, 20, PT ;  /* 0x41a000003c00780b */ /* 0x000fe40003fdc000 */
[----:B------:R-:W-:-:S04]  /*8e30*/  FSETP.GTU.FTZ.AND P5, PT, R61, 20, PT ;  /* 0x41a000003d00780b */ /* 0x000fc80003fbc000 */
[----:B------:R-:W-:-:S03]  /*8e40*/  @!P3 FMUL.FTZ R31, R31, -1.4426950216293334961 ;  /* 0xbfb8aa3b1f1fb820 */ /* 0x000fc60000410000 */
[----:B------:R-:W-:Y:S02]  /*8e50*/  @!P2 FMUL.FTZ R50, R62, -1.4426950216293334961 ;  /* 0xbfb8aa3b3e32a820 */ /* 0x000fe40000410000 */
[----:B------:R-:W-:Y:S02]  /*8e60*/  @!P1 FMUL.FTZ R59, R59, -1.4426950216293334961 ;  /* 0xbfb8aa3b3b3b9820 */ /* 0x000fe40000410000 */
[----:B------:R-:W-:Y:S02]  /*8e70*/  @!P6 FMUL.FTZ R60, R60, -1.4426950216293334961 ;  /* 0xbfb8aa3b3c3ce820 */ /* 0x000fe40000410000 */
[----:B------:R-:W-:Y:S01]  /*8e80*/  @!P5 FMUL.FTZ R61, R61, -1.4426950216293334961 ;  /* 0xbfb8aa3b3d3dd820 */ /* 0x000fe20000410000 */
[----:B------:R-:W1:Y:S01]  /*8e90*/  @!P3 MUFU.EX2 R31, R31 ;  /* 0x0000001f001fb308 */ /* 0x000e620000000800 */
[----:B0-----:R-:W-:Y:S01]  /*8ea0*/  @!P4 FADD.FTZ R0, R0, 1 ;  /* 0x3f8000000000c421 */ /* 0x001fe20000010000 */
[----:B------:R-:W-:-:S06]  /*8eb0*/  FSETP.GTU.FTZ.AND P0, PT, R69, 20, PT ;  /* 0x41a000004500780b */ /* 0x000fcc0003f1c000 */
[----:B------:R-:W0:Y:S08]  /*8ec0*/  @!P2 MUFU.EX2 R50, R50 ;  /* 0x000000320032a308 */ /* 0x000e300000000800 */
[----:B------:R-:W2:Y:S08]  /*8ed0*/  @!P1 MUFU.EX2 R59, R59 ;  /* 0x0000003b003b9308 */ /* 0x000eb00000000800 */
[----:B------:R-:W3:Y:S08]  /*8ee0*/  @!P6 MUFU.EX2 R60, R60 ;  /* 0x0000003c003ce308 */ /* 0x000ef00000000800 */
[----:B------:R-:W4:Y:S08]  /*8ef0*/  @!P5 MUFU.EX2 R61, R61 ;  /* 0x0000003d003dd308 */ /* 0x000f300000000800 */
[----:B------:R5:W4:Y:S02]  /*8f00*/  @!P4 MUFU.RCP R63, R0 ;  /* 0x00000000003fc308 */ /* 0x000b240000001000 */
[----:B-----5:R-:W5:Y:S01]  /*8f10*/  LDS.U16 R0, [R48+0x14] ;  /* 0x0000140030007984 */ /* 0x020f620000000400 */
[----:B-1----:R-:W-:Y:S01]  /*8f20*/  @!P3 FADD.FTZ R31, R31, 1 ;  /* 0x3f8000001f1fb421 */ /* 0x002fe20000010000 */
[----:B------:R-:W-:Y:S01]  /*8f30*/  @!P0 FMUL.FTZ R69, R69, -1.4426950216293334961 ;  /* 0xbfb8aa3b45458820 */ /* 0x000fe20000410000 */
[----:B0-----:R-:W-:Y:S01]  /*8f40*/  @!P2 FADD.FTZ R50, R50, 1 ;  /* 0x3f8000003232a421 */ /* 0x001fe20000010000 */
[----:B--2---:R-:W-:Y:S01]  /*8f50*/  @!P1 FADD.FTZ R59, R59, 1 ;  /* 0x3f8000003b3b9421 */ /* 0x004fe20000010000 */
[----:B---3--:R-:W-:Y:S01]  /*8f60*/  @!P6 FADD.FTZ R60, R60, 1 ;  /* 0x3f8000003c3ce421 */ /* 0x008fe20000010000 */
[----:B----4-:R-:W-:Y:S01]  /*8f70*/  @!P5 FADD.FTZ R61, R61, 1 ;  /* 0x3f8000003d3dd421 */ /* 0x010fe20000010000 */
[----:B------:R0:W-:Y:S08]  /*8f80*/  @!P3 MUFU.RCP R64, R31 ;  /* 0x0000001f0040b308 */ /* 0x0001f00000001000 */
[----:B------:R1:W-:Y:S01]  /*8f90*/  @!P2 MUFU.RCP R73, R50 ;  /* 0x000000320049a308 */ /* 0x0003e20000001000 */
[----:B0-----:R-:W0:Y:S07]  /*8fa0*/  LDS.U16 R31, [R48+0x16] ;  /* 0x00001600301f7984 */ /* 0x001e2e0000000400 */
[----:B------:R2:W-:Y:S01]  /*8fb0*/  @!P1 MUFU.RCP R74, R59 ;  /* 0x0000003b004a9308 */ /* 0x0005e20000001000 */
[----:B-1----:R-:W1:Y:S07]  /*8fc0*/  LDS.U16 R50, [R48+0x18] ;  /* 0x0000180030327984 */ /* 0x002e6e0000000400 */
[----:B------:R3:W-:Y:S01]  /*8fd0*/  @!P6 MUFU.RCP R75, R60 ;  /* 0x0000003c004be308 */ /* 0x0007e20000001000 */
[----:B--2---:R-:W-:Y:S07]  /*8fe0*/  LDS.U16 R59, [R48+0x1a] ;  /* 0x00001a00303b7984 */ /* 0x004fee0000000400 */
[----:B------:R2:W-:Y:S01]  /*8ff0*/  @!P5 MUFU.RCP R76, R61 ;  /* 0x0000003d004cd308 */ /* 0x0005e20000001000 */
[----:B---3--:R-:W3:Y:S07]  /*9000*/  LDS.U16 R60, [R48+0x1c] ;  /* 0x00001c00303c7984 */ /* 0x008eee0000000400 */
[----:B------:R-:W4:Y:S01]  /*9010*/  @!P0 MUFU.EX2 R69, R69 ;  /* 0x0000004500458308 */ /* 0x000f220000000800 */
[----:B--2---:R-:W2:Y:S01]  /*9020*/  LDS.U16 R61, [R48+0x1e] ;  /* 0x00001e00303d7984 */ /* 0x004ea20000000400 */
[----:B------:R-:W-:Y:S01]  /*9030*/  BAR.SYNC.DEFER_BLOCKING 0x0 ;  /* 0x0000000000007b1d */ /* 0x000fe20000010000 */
[----:B------:R-:W-:Y:S01]  /*9040*/  @!P4 FMUL.FTZ R68, R68, R63 ;  /* 0x0000003f4444c220 */ /* 0x000fe20000410000 */
[----:B------:R-:W-:Y:S01]  /*9050*/  PRMT R63, R114, 0x7632, R63 ;  /* 0x00007632723f7816 */ /* 0x000fe2000000003f */
[----:B-----5:R-:W-:-:S02]  /*9060*/  HADD2.F32 R0, -RZ, R0.H0_H0 ;  /* 0x20000000ff007230 */ /* 0x020fc40000004100 */
[----:B----4-:R-:W-:-:S04]  /*9070*/  @!P0 FADD.FTZ R69, R69, 1 ;  /* 0x3f80000045458421 */ /* 0x010fc80000010000 */
[----:B------:R-:W4:Y:S01]  /*9080*/  @!P0 MUFU.RCP R62, R69 ;  /* 0x00000045003e8308 */ /* 0x000f220000001000 */
[----:B------:R-:W-:Y:S01]  /*9090*/  @!P6 FMUL.FTZ R58, R58, R75 ;  /* 0x0000004b3a3ae220 */ /* 0x000fe20000410000 */
[----:B------:R5:W-:Y:S02]  /*90a0*/  STS.U16 [R48+0x6], R63 ;  /* 0x0000063f30007388 */ /* 0x000be40000000400 */
[----:B-----5:R-:W-:-:S05]  /*90b0*/  FADD.FTZ R63, R0, R3 ;  /* 0x00000003003f7221 */ /* 0x020fca0000010000 */
[----:B------:R-:W-:Y:S01]  /*90c0*/  FSETP.GTU.FTZ.AND P6, PT, R63, 20, PT ;  /* 0x41a000003f00780b */ /* 0x000fe20003fdc000 */
[----:B----4-:R-:W-:Y:S01]  /*90d0*/  @!P0 FMUL.FTZ R67, R67, R62 ;  /* 0x0000003e43438220 */ /* 0x010fe20000410000 */
[----:B------:R-:W-:Y:S01]  /*90e0*/  @!P3 FMUL.FTZ R65, R65, R64 ;  /* 0x000000404141b220 */ /* 0x000fe20000410000 */
[----:B0-----:R-:W-:Y:S01]  /*90f0*/  HADD2.F32 R0, -RZ, R31.H0_H0 ;  /* 0x2000001fff007230 */ /* 0x001fe20000004100 */
[----:B------:R-:W-:Y:S02]  /*9100*/  PRMT R62, R112, 0x7632, R62 ;  /* 0x00007632703e7816 */ /* 0x000fe4000000003e */
[----:B------:R-:W-:Y:S02]  /*9110*/  PRMT R64, R116, 0x7632, R64 ;  /* 0x0000763274407816 */ /* 0x000fe40000000040 */
[----:B------:R-:W-:Y:S02]  /*9120*/  PRMT R69, R118, 0x7632, R69 ;  /* 0x0000763276457816 */ /* 0x000fe40000000045 */
[----:B------:R-:W-:Y:S01]  /*9130*/  ISETP.NE.AND P0, PT, R8, RZ, PT ;  /* 0x000000ff0800720c */ /* 0x000fe20003f05270 */
[----:B------:R-:W-:Y:S01]  /*9140*/  FADD.FTZ R31, R0, R3 ;  /* 0x00000003001f7221 */ /* 0x000fe20000010000 */
[----:B------:R0:W-:Y:S01]  /*9150*/  STS.U16 [R48+0x2], R62 ;  /* 0x0000023e30007388 */ /* 0x0001e20000000400 */
[----:B------:R-:W-:Y:S01]  /*9160*/  @!P6 FMUL.FTZ R0, R63, -1.4426950216293334961 ;  /* 0xbfb8aa3b3f00e820 */ /* 0x000fe20000410000 */
[----:B------:R-:W-:-:S02]  /*9170*/  PRMT R63, R144, 0x7632, R63 ;  /* 0x00007632903f7816 */ /* 0x000fc4000000003f */
[----:B------:R4:W-:Y:S01]  /*9180*/  STS.U16 [R48+0xa], R64 ;  /* 0x00000a4030007388 */ /* 0x0009e20000000400 */
[----:B------:R-:W-:-:S03]  /*9190*/  @!P1 FMUL.FTZ R57, R57, R74 ;  /* 0x0000004a39399220 */ /* 0x000fc60000410000 */
[----:B------:R5:W-:Y:S01]  /*91a0*/  STS.U16 [R48+0xe], R69 ;  /* 0x00000e4530007388 */ /* 0x000be20000000400 */
[----:B0-----:R-:W-:Y:S02]  /*91b0*/  PRMT R62, R138, 0x7632, R62 ;  /* 0x000076328a3e7816 */ /* 0x001fe4000000003e */
[----:B----4-:R-:W-:Y:S02]  /*91c0*/  PRMT R64, R140, 0x7632, R64 ;  /* 0x000076328c407816 */ /* 0x010fe40000000040 */
[----:B-----5:R-:W-:Y:S02]  /*91d0*/  PRMT R69, R142, 0x7632, R69 ;  /* 0x000076328e457816 */ /* 0x020fe40000000045 */
[----:B------:R-:W-:Y:S01]  /*91e0*/  MOV R74, UR16 ;  /* 0x00000010004a7c02 */ /* 0x000fe20008000f00 */
[----:B------:R-:W-:Y:S01]  /*91f0*/  STS.U16 [R48], R112 ;  /* 0x0000007030007388 */ /* 0x000fe20000000400 */
[----:B-1----:R-:W-:Y:S02]  /*9200*/  HADD2.F32 R50, -RZ, R50.H0_H0 ;  /* 0x20000032ff327230 */ /* 0x002fe40000004100 */
[----:B------:R-:W-:Y:S01]  /*9210*/  @!P2 FMUL.FTZ R66, R66, R73 ;  /* 0x000000494242a220 */ /* 0x000fe20000410000 */
[----:B---3--:R-:W-:Y:S01]  /*9220*/  HADD2.F32 R60, -RZ, R60.H0_H0 ;  /* 0x2000003cff3c7230 */ /* 0x008fe20000004100 */
        /* <DEDUP_REMOVED lines=12> */
[----:B------:R-:W-:Y:S01]  /*92f0*/  LDS.U16 R63, [R32] ;  /* 0x00000000203f7984 */ /* 0x000fe20000000400 */
[----:B0-----:R-:W-:-:S03]  /*9300*/  HADD2.F32 R62, -RZ, R59.H0_H0 ;  /* 0x2000003bff3e7230 */ /* 0x001fc60000004100 */
[----:B------:R-:W-:Y:S01]  /*9310*/  LDS.U16 R69, [R33+0x40] ;  /* 0x0000400021457984 */ /* 0x000fe20000000400 */
[----:B------:R-:W-:-:S03]  /*9320*/  FADD.FTZ R59, R50, R3 ;  /* 0x00000003323b7221 */ /* 0x000fc60000010000 */
[----:B------:R-:W-:Y:S01]  /*9330*/  LDS.U16 R73, [R34+0x80] ;  /* 0x0000800022497984 */ /* 0x000fe20000000400 */
        /* <DEDUP_REMOVED lines=17> */
[----:B------:R-:W-:Y:S02]  /*9450*/  FSETP.GTU.FTZ.AND P2, PT, R59, 20, PT ;  /* 0x41a000003b00780b */ /* 0x000fe40003f5c000 */
[----:B------:R-:W-:Y:S01]  /*9460*/  FSETP.GTU.FTZ.AND P1, PT, R60, 20, PT ;  /* 0x41a000003c00780b */ /* 0x000fe20003f3c000 */
[----:B--2---:R-:W-:Y:S02]  /*9470*/  HADD2.F32 R50, -RZ, R61.H0_H0 ;  /* 0x2000003dff327230 */ /* 0x004fe40000004100 */
[--C-:B------:R-:W-:Y:S01]  /*9480*/  FADD.FTZ R62, R62, R3.reuse ;  /* 0x000000033e3e7221 */ /* 0x100fe20000010000 */
[----:B------:R-:W0:Y:S02]  /*9490*/  @!P6 MUFU.EX2 R0, R0 ;  /* 0x000000000000e308 */ /* 0x000e240000000800 */
[----:B------:R-:W-:Y:S01]  /*94a0*/  FADD.FTZ R61, R50, R3 ;  /* 0x00000003323d7221 */ /* 0x000fe20000010000 */
[----:B------:R-:W-:Y:S01]  /*94b0*/  @!P5 FMUL.FTZ R55, R55, R76 ;  /* 0x0000004c3737d220 */ /* 0x000fe20000410000 */
[----:B------:R-:W-:Y:S01]  /*94c0*/  FSETP.GTU.FTZ.AND P5, PT, R62, 20, PT ;  /* 0x41a000003e00780b */ /* 0x000fe20003fbc000 */
[----:B------:R-:W-:-:S02]  /*94d0*/  @!P3 FMUL.FTZ R31, R31, -1.4426950216293334961 ;  /* 0xbfb8aa3b1f1fb820 */ /* 0x000fc40000410000 */
[----:B------:R-:W-:Y:S01]  /*94e0*/  FSETP.GTU.FTZ.AND P4, PT, R61, 20, PT ;  /* 0x41a000003d00780b */ /* 0x000fe20003f9c000 */
[----:B------:R-:W-:Y:S01]  /*94f0*/  @!P2 FMUL.FTZ R50, R59, -1.4426950216293334961 ;  /* 0xbfb8aa3b3b32a820 */ /* 0x000fe20000410000 */
[----:B------:R-:W-:Y:S02]  /*9500*/  @!P1 FMUL.FTZ R60, R60, -1.4426950216293334961 ;  /* 0xbfb8aa3b3c3c9820 */ /* 0x000fe40000410000 */
[----:B------:R-:W2:Y:S01]  /*9510*/  @!P3 MUFU.EX2 R31, R31 ;  /* 0x0000001f001fb308 */ /* 0x000ea20000000800 */
[----:B------:R-:W3:Y:S07]  /*9520*/  LDS R101, [UR28+0x420] ;  /* 0x0004201cff657984 */ /* 0x000eee0008000800 */
[----:B------:R-:W4:Y:S01]  /*9530*/  @!P2 MUFU.EX2 R50, R50 ;  /* 0x000000320032a308 */ /* 0x000f220000000800 */
[----:B------:R-:W-:Y:S01]  /*9540*/  @!P5 FMUL.FTZ R59, R62, -1.4426950216293334961 ;  /* 0xbfb8aa3b3e3bd820 */ /* 0x000fe20000410000 */
[----:B------:R-:W-:-:S06]  /*9550*/  @!P4 FMUL.FTZ R61, R61, -1.4426950216293334961 ;  /* 0xbfb8aa3b3d3dc820 */ /* 0x000fcc0000410000 */
[----:B------:R-:W5:Y:S01]  /*9560*/  @!P1 MUFU.EX2 R60, R60 ;  /* 0x0000003c003c9308 */ /* 0x000f620000000800 */
[----:B0-----:R-:W-:Y:S01]  /*9570*/  @!P6 FADD.FTZ R0, R0, 1 ;  /* 0x3f8000000000e421 */ /* 0x001fe20000010000 */
[----:B------:R-:W-:-:S04]  /*9580*/  USHF.R.S32.HI UR19, URZ, 0x1f, UR18 ;  /* 0x0000001fff137899 */ /* 0x000fc80008011412 */
[----:B------:R-:W-:Y:S02]  /*9590*/  UIMAD.WIDE.U32 UR16, UR23, UR24, UR18 ;  /* 0x00000018171072a5 */ /* 0x000fe4000f8e0012 */
[----:B------:R-:W0:Y:S01]  /*95a0*/  @!P5 MUFU.EX2 R59, R59 ;  /* 0x0000003b003bd308 */ /* 0x000e220000000800 */
[----:B--2---:R-:W-:Y:S01]  /*95b0*/  @!P3 FADD.FTZ R31, R31, 1 ;  /* 0x3f8000001f1fb421 */ /* 0x004fe20000010000 */
[----:B------:R-:W-:Y:S01]  /*95c0*/  UIMAD UR17, UR23, UR25, UR17 ;  /* 0x00000019171172a4 */ /* 0x000fe2000f8e0211 */
[----:B----4-:R-:W-:Y:S01]  /*95d0*/  @!P2 FADD.FTZ R50, R50, 1 ;  /* 0x3f8000003232a421 */ /* 0x010fe20000010000 */
[----:B------:R-:W2:Y:S04]  /*95e0*/  LDCU.64 UR24, c[0x0][0x550] ;  /* 0x0000aa00ff1877ac */ /* 0x000ea80008000a00 */
[----:B------:R-:W4:Y:S01]  /*95f0*/  @!P6 MUFU.RCP R103, R0 ;  /* 0x000000000067e308 */ /* 0x000f220000001000 */
[----:B-----5:R-:W-:-:S07]  /*9600*/  @!P1 FADD.FTZ R60, R60, 1 ;  /* 0x3f8000003c3c9421 */ /* 0x020fce0000010000 */
[----:B------:R-:W5:Y:S01]  /*9610*/  @!P4 MUFU.EX2 R61, R61 ;  /* 0x0000003d003dc308 */ /* 0x000f620000000800 */
[----:B------:R-:W-:-:S07]  /*9620*/  UIMAD.WIDE.U32 UR16, UR22, UR26, UR16 ;  /* 0x0000001a161072a5 */ /* 0x000fce000f8e0010 */
[----:B------:R-:W1:Y:S01]  /*9630*/  @!P3 MUFU.RCP R62, R31 ;  /* 0x0000001f003eb308 */ /* 0x000e620000001000 */
[----:B------:R-:W-:-:S07]  /*9640*/  UIMAD UR17, UR22, UR27, UR17 ;  /* 0x0000001b161172a4 */ /* 0x000fce000f8e0211 */
[----:B------:R3:W2:Y:S01]  /*9650*/  @!P2 MUFU.RCP R105, R50 ;  /* 0x000000320069a308 */ /* 0x0006a20000001000 */
[----:B0-----:R-:W-:Y:S01]  /*9660*/  @!P5 FADD.FTZ R59, R59, 1 ;  /* 0x3f8000003b3bd421 */ /* 0x001fe20000010000 */
[----:B----4-:R-:W-:Y:S01]  /*9670*/  @!P6 FMUL.FTZ R56, R56, R103 ;  /* 0x000000673838e220 */ /* 0x010fe20000410000 */
[----:B-----5:R-:W-:Y:S01]  /*9680*/  @!P4 FADD.FTZ R0, R61, 1 ;  /* 0x3f8000003d00c421 */ /* 0x020fe20000010000 */
[----:B------:R-:W0:Y:S04]  /*9690*/  LDCU.64 UR26, c[0x0][0x560] ;  /* 0x0000ac00ff1a77ac */ /* 0x000e280008000a00 */
[----:B------:R-:W4:Y:S01]  /*96a0*/  @!P1 MUFU.RCP R31, R60 ;  /* 0x0000003c001f9308 */ /* 0x000f220000001000 */
[----:B---3--:R-:W-:Y:S01]  /*96b0*/  IADD3 R50, P6, PT, R12, UR16, RZ ;  /* 0x000000100c327c10 */ /* 0x008fe2000ffde0ff */
[----:B-1----:R-:W-:-:S06]  /*96c0*/  @!P3 FMUL.FTZ R53, R53, R62 ;  /* 0x0000003e3535b220 */ /* 0x002fcc0000410000 */
[----:B------:R1:W3:Y:S01]  /*96d0*/  @!P5 MUFU.RCP R64, R59 ;  /* 0x0000003b0040d308 */ /* 0x0002e20000001000 */
[----:B--2---:R-:W-:Y:S01]  /*96e0*/  @!P2 FMUL.FTZ R54, R54, R105 ;  /* 0x000000693636a220 */ /* 0x004fe20000410000 */
[----:B------:R-:W-:Y:S02]  /*96f0*/  ISETP.GE.AND P2, PT, R12, R101, PT ;  /* 0x000000650c00720c */ /* 0x000fe40003f46270 */
[----:B-1----:R-:W-:-:S04]  /*9700*/  IADD3.X R59, PT, PT, RZ, UR17, RZ, P6, !PT ;  /* 0x00000011ff3b7c10 */ /* 0x002fc8000b7fe4ff */
[----:B------:R-:W1:Y:S01]  /*9710*/  @!P4 MUFU.RCP R0, R0 ;  /* 0x000000000000c308 */ /* 0x000e620000001000 */
[----:B------:R-:W-:Y:S01]  /*9720*/  LEA R60, P6, R50, UR24, 0x1 ;  /* 0x00000018323c7c11 */ /* 0x000fe2000f8c08ff */
[----:B----4-:R-:W-:Y:S01]  /*9730*/  @!P1 FMUL.FTZ R52, R52, R31 ;  /* 0x0000001f34349220 */ /* 0x010fe20000410000 */
[-C--:B------:R-:W-:Y:S01]  /*9740*/  ISETP.GE.AND P3, PT, R16, R101.reuse, PT ;  /* 0x000000651000720c */ /* 0x080fe20003f66270 */
[----:B------:R-:W2:Y:S01]  /*9750*/  LDCU.64 UR16, c[0x0][0x518] ;  /* 0x0000a300ff1077ac */ /* 0x000ea20008000a00 */
[----:B------:R-:W-:Y:S02]  /*9760*/  LEA.HI.X R61, R50, UR25, R59, 0x1, P6 ;  /* 0x00000019323d7c11 */ /* 0x000fe4000b0f0c3b */
[-C--:B------:R-:W-:Y:S01]  /*9770*/  ISETP.GE.AND P6, PT, R17, R101.reuse, PT ;  /* 0x000000651100720c */ /* 0x080fe20003fc6270 */
[----:B---3--:R-:W-:Y:S01]  /*9780*/  @!P5 FMUL.FTZ R51, R51, R64 ;  /* 0x000000403333d220 */ /* 0x008fe20000410000 */
[-C--:B------:R-:W-:Y:S01]  /*9790*/  ISETP.GE.AND P1, PT, R18, R101.reuse, PT ;  /* 0x000000651200720c */ /* 0x080fe20003f26270 */
[----:B------:R3:W-:Y:S01]  /*97a0*/  @!P2 STG.E.U16 desc[UR20][R60.64], R63 ;  /* 0x0000003f3c00a986 */ /* 0x0007e2000c101514 */
[-C--:B------:R-:W-:Y:S01]  /*97b0*/  ISETP.GE.AND P2, PT, R19, R101.reuse, PT ;  /* 0x000000651300720c */ /* 0x080fe20003f46270 */
[----:B------:R-:W4:Y:S01]  /*97c0*/  LDCU.64 UR24, c[0x0][0x520] ;  /* 0x0000a400ff1877ac */ /* 0x000f220008000a00 */
[----:B------:R-:W-:-:S03]  /*97d0*/  ISETP.GE.AND P5, PT, R22, R101, PT ;  /* 0x000000651600720c */ /* 0x000fc60003fa6270 */
[----:B------:R-:W-:Y:S01]  /*97e0*/  @!P3 STG.E.U16 desc[UR20][R60.64+0x40], R69 ;  /* 0x000040453c00b986 */ /* 0x000fe2000c101514 */
        /* <DEDUP_REMOVED lines=32> */
[----:B---3--:R-:W-:-:S02]  /*99f0*/  PRMT R63, R0, 0x7610, R63 ;  /* 0x00007610003f7816 */ /* 0x008fc4000000003f */
[----:B------:R-:W-:Y:S02]  /*9a00*/  PRMT R64, R0, 0x7632, R64 ;  /* 0x0000763200407816 */ /* 0x000fe40000000040 */
[----:B-1----:R-:W-:Y:S02]  /*9a10*/  PRMT R61, R31, 0x7610, R61 ;  /* 0x000076101f3d7816 */ /* 0x002fe4000000003d */
[----:B------:R-:W-:Y:S02]  /*9a20*/  F2FP.F16.F32.PACK_AB R0, R57, R66 ;  /* 0x000000423900723e */ /* 0x000fe400000000ff */
[----:B------:R-:W-:Y:S02]  /*9a30*/  F2FP.F16.F32.PACK_AB R31, R55, R58 ;  /* 0x0000003a371f723e */ /* 0x000fe400000000ff */
[----:B------:R-:W-:Y:S02]  /*9a40*/  PRMT R60, R0, 0x7610, R60 ;  /* 0x00007610003c7816 */ /* 0x000fe4000000003c */
[----:B------:R-:W-:-:S02]  /*9a50*/  PRMT R69, R31, 0x7610, R69 ;  /* 0x000076101f457816 */ /* 0x000fc40000000045 */
[----:B------:R-:W-:Y:S01]  /*9a60*/  PRMT R73, R31, 0x7632, R73 ;  /* 0x000076321f497816 */ /* 0x000fe20000000049 */
[----:B------:R1:W-:Y:S01]  /*9a70*/  STS.U16 [R48+0x2], R59 ;  /* 0x0000023b30007388 */ /* 0x0003e20000000400 */
[----:B------:R-:W-:-:S03]  /*9a80*/  F2FP.F16.F32.PACK_AB R31, R49, R52 ;  /* 0x00000034311f723e */ /* 0x000fc600000000ff */
[----:B------:R3:W-:Y:S01]  /*9a90*/  STS.U16 [R48], R50 ;  /* 0x0000003230007388 */ /* 0x0007e20000000400 */
[----:B------:R-:W-:Y:S02]  /*9aa0*/  PRMT R75, R31, 0x7632, R75 ;  /* 0x000076321f4b7816 */ /* 0x000fe4000000004b */
[----:B-1----:R-:W-:Y:S02]  /*9ab0*/  PRMT R59, R0, 0x7632, R59 ;  /* 0x00007632003b7816 */ /* 0x002fe4000000003b */
[----:B------:R-:W-:Y:S02]  /*9ac0*/  F2FP.F16.F32.PACK_AB R0, R51, R54 ;  /* 0x000000363300723e */ /* 0x000fe400000000ff */
[----:B---3--:R-:W-:Y:S01]  /*9ad0*/  F2FP.F16.F32.PACK_AB R50, R53, R56 ;  /* 0x000000383532723e */ /* 0x008fe200000000ff */
[----:B------:R1:W-:Y:S04]  /*9ae0*/  STS.U16 [R48+0x6], R62 ;  /* 0x0000063e30007388 */ /* 0x0003e80000000400 */
[----:B------:R3:W-:Y:S04]  /*9af0*/  STS.U16 [R48+0xa], R64 ;  /* 0x00000a4030007388 */ /* 0x0007e80000000400 */
[----:B------:R5:W-:Y:S01]  /*9b00*/  STS.U16 [R48+0xc], R60 ;  /* 0x00000c3c30007388 */ /* 0x000be20000000400 */
[----:B-1----:R-:W-:-:S02]  /*9b10*/  PRMT R62, R50, 0x7632, R62 ;  /* 0x00007632323e7816 */ /* 0x002fc4000000003e */
[----:B---3--:R-:W-:Y:S02]  /*9b20*/  PRMT R64, R0, 0x7632, R64 ;  /* 0x0000763200407816 */ /* 0x008fe40000000040 */
[----:B-----5:R-:W-:Y:S01]  /*9b30*/  PRMT R60, R31, 0x7610, R60 ;  /* 0x000076101f3c7816 */ /* 0x020fe2000000003c */
        /* <DEDUP_REMOVED lines=13> */
[----:B------:R3:W-:Y:S04]  /*9c10*/  LDS.U16 R59, [R33+0x40] ;  /* 0x00004000213b7984 */ /* 0x0007e80000000400 */
        /* <DEDUP_REMOVED lines=19> */
[----:B------:R-:W-:-:S03]  /*9d50*/  UMOV UR16, UR18 ;  /* 0x0000001200107c82 */ /* 0x000fc60008000000 */
[----:B----4-:R-:W-:Y:S01]  /*9d60*/  UIMAD.WIDE.U32 UR16, UR22, UR24, UR16 ;  /* 0x00000018161072a5 */ /* 0x010fe2000f8e0010 */
[----:B------:R-:W-:-:S03]  /*9d70*/  FADD.FTZ R6, R72, R6 ;  /* 0x0000000648067221 */ /* 0x000fc60000010000 */
[----:B------:R-:W-:Y:S01]  /*9d80*/  UIMAD UR17, UR22, UR25, UR17 ;  /* 0x00000019161172a4 */ /* 0x000fe2000f8e0211 */
[----:B------:R-:W-:Y:S01]  /*9d90*/  FADD.FTZ R71, R6, R71 ;  /* 0x0000004706477221 */ /* 0x000fe20000010000 */
[----:B-1----:R-:W-:-:S03]  /*9da0*/  IADD3 R0, P0, PT, R12, UR16, RZ ;  /* 0x000000100c007c10 */ /* 0x002fc6000ff1e0ff */
[----:B------:R-:W-:Y:S01]  /*9db0*/  FADD.FTZ R70, R71, R70 ;  /* 0x0000004647467221 */ /* 0x000fe20000010000 */
[----:B---3--:R-:W-:Y:S02]  /*9dc0*/  IADD3.X R33, PT, PT, RZ, UR17, RZ, P0, !PT ;  /* 0x00000011ff217c10 */ /* 0x008fe400087fe4ff */
[----:B0-----:R-:W-:Y:S01]  /*9dd0*/  LEA R32, P2, R0, UR26, 0x1 ;  /* 0x0000001a00207c11 */ /* 0x001fe2000f8408ff */
[----:B------:R-:W-:-:S03]  /*9de0*/  FADD.FTZ R67, R70, R67 ;  /* 0x0000004346437221 */ /* 0x000fc60000010000 */
[----:B------:R-:W-:Y:S01]  /*9df0*/  LEA.HI.X R33, R0, UR27, R33, 0x1, P2 ;  /* 0x0000001b00217c11 */ /* 0x000fe200090f0c21 */
[----:B------:R-:W-:-:S04]  /*9e00*/  FADD.FTZ R68, R67, R68 ;  /* 0x0000004443447221 */ /* 0x000fc80000010000 */
        /* <DEDUP_REMOVED lines=8> */
[----:B------:R-:W-:Y:S01]  /*9e90*/  FADD.FTZ R66, R65, R66 ;  /* 0x0000004241427221 */ /* 0x000fe20000010000 */
[----:B------:R0:W-:Y:S01]  /*9ea0*/  @!P2 STG.E.U16 desc[UR20][R32.64+0x100], R63 ;  /* 0x0001003f2000a986 */ /* 0x0001e2000c101514 */
[----:B------:R-:W-:-:S03]  /*9eb0*/  ISETP.GE.AND P2, PT, R26, R81, PT ;  /* 0x000000511a00720c */ /* 0x000fc60003f46270 */
[----:B------:R0:W-:Y:S01]  /*9ec0*/  @!P3 STG.E.U16 desc[UR20][R32.64+0x140], R37 ;  /* 0x000140252000b986 */ /* 0x0001e2000c101514 */
        /* <DEDUP_REMOVED lines=19> */
[----:B------:R0:W-:Y:S01]  /*a000*/  @!P6 STG.E.U16 desc[UR20][R32.64+0x3c0], R47 ;  /* 0x0003c02f2000e986 */ /* 0x0001e2000c101514 */
[----:B------:R-:W-:-:S03]  /*a010*/  FADD.FTZ R53, R56, R53 ;  /* 0x0000003538357221 */ /* 0x000fc60000010000 */
[----:B------:R0:W-:Y:S01]  /*a020*/  @!P0 STG.E.U16 desc[UR20][R32.64+0x80], R61 ;  /* 0x0000803d20008986 */ /* 0x0001e2000c101514 */
[----:B------:R-:W-:-:S03]  /*a030*/  ISETP.GE.AND P0, PT, R24, R81, PT ;  /* 0x000000511800720c */ /* 0x000fc60003f06270 */
[----:B------:R0:W-:Y:S01]  /*a040*/  @!P1 STG.E.U16 desc[UR20][R32.64+0xc0], R35 ;  /* 0x0000c02320009986 */ /* 0x0001e2000c101514 */
[----:B------:R-:W-:Y:S01]  /*a050*/  ISETP.GE.AND P1, PT, R25, R81, PT ;  /* 0x000000511900720c */ /* 0x000fe20003f26270 */
[----:B------:R-:W-:Y:S01]  /*a060*/  UIADD3 UR10, UP0, UPT, UR10, -0x400, URZ ;  /* 0xfffffc000a0a7890 */ /* 0x000fe2000ff1e0ff */
[----:B------:R-:W-:-:S03]  /*a070*/  FADD.FTZ R54, R53, R54 ;  /* 0x0000003635367221 */ /* 0x000fc60000010000 */
[----:B------:R-:W-:Y:S02]  /*a080*/  UIADD3.X UR11, UPT, UPT, UR11, -0x1, URZ, UP0, !UPT ;  /* 0xffffffff0b0b7890 */ /* 0x000fe400087fe4ff */
[----:B------:R-:W-:Y:S01]  /*a090*/  UISETP.GT.AND UP0, UPT, UR8, 0x1, UPT ;  /* 0x000000010800788c */ /* 0x000fe2000bf04270 */
[----:B------:R-:W-:Y:S01]  /*a0a0*/  FADD.FTZ R51, R54, R51 ;  /* 0x0000003336337221 */ /* 0x000fe20000010000 */
[----:B------:R0:W-:Y:S01]  /*a0b0*/  @!P0 STG.E.U16 desc[UR20][R32.64+0x240], R41 ;  /* 0x0002402920008986 */ /* 0x0001e2000c101514 */
[----:B------:R-:W-:Y:S01]  /*a0c0*/  UIADD3 UR16, UPT, UPT, UR8, -0x1, URZ ;  /* 0xffffffff08107890 */ /* 0x000fe2000fffe0ff */
[----:B------:R-:W-:Y:S01]  /*a0d0*/  IADD3 R7, P0, PT, R7, -0x400, RZ ;  /* 0xfffffc0007077810 */ /* 0x000fe20007f1e0ff */
[----:B------:R-:W-:Y:S01]  /*a0e0*/  FADD.FTZ R6, R51, R52 ;  /* 0x0000003433067221 */ /* 0x000fe20000010000 */
[----:B------:R0:W-:Y:S01]  /*a0f0*/  @!P1 STG.E.U16 desc[UR20][R32.64+0x280], R75 ;  /* 0x0002804b20009986 */ /* 0x0001e2000c101514 */
[----:B------:R-:W-:Y:S01]  /*a100*/  IADD3 R10, P1, PT, R10, -0x400, RZ ;  /* 0xfffffc000a0a7810 */ /* 0x000fe20007f3e0ff */
[----:B------:R-:W-:Y:S01]  /*a110*/  UIADD3 UR14, UP1, UPT, UR14, -0x400, URZ ;  /* 0xfffffc000e0e7890 */ /* 0x000fe2000ff3e0ff */
[----:B------:R-:W-:Y:S01]  /*a120*/  FADD.FTZ R6, R6, R49 ;  /* 0x0000003106067221 */ /* 0x000fe20000010000 */
[----:B------:R-:W-:Y:S01]  /*a130*/  UIADD3 UR12, UP2, UPT, UR12, -0x400, URZ ;  /* 0xfffffc000c0c7890 */ /* 0x000fe2000ff5e0ff */
[----:B------:R-:W-:-:S02]  /*a140*/  IADD3.X R9, PT, PT, R9, -0x1, RZ, P0, !PT ;  /* 0xffffffff09097810 */ /* 0x000fc400007fe4ff */
[----:B------:R-:W-:Y:S01]  /*a150*/  IADD3.X R11, PT, PT, R11, -0x1, RZ, P1, !PT ;  /* 0xffffffff0b0b7810 */ /* 0x000fe20000ffe4ff */
[----:B------:R-:W-:Y:S02]  /*a160*/  UIADD3.X UR15, UPT, UPT, UR15, -0x1, URZ, UP1, !UPT ;  /* 0xffffffff0f0f7890 */ /* 0x000fe40008ffe4ff */
[----:B------:R-:W-:Y:S01]  /*a170*/  UIADD3.X UR13, UPT, UPT, UR13, -0x1, URZ, UP2, !UPT ;  /* 0xffffffff0d0d7890 */ /* 0x000fe200097fe4ff */
[----:B------:R-:W-:Y:S01]  /*a180*/  UMOV UR8, UR16 ;  /* 0x0000001000087c82 */ /* 0x000fe20008000000 */
[----:B0-----:R-:W-:Y:S10]  /*a190*/  BRA.U UP0, `(.L_x_7421) ;  /* 0xffffff6900287547 */ /* 0x001ff4000b83ffff */
.L_x_7349:
        /* <DEDUP_REMOVED lines=10> */
[----:B0-----:R-:W-:Y:S02]  /*a240*/  @P0 FADD R0, R0, R5 ;  /* 0x0000000500000221 */ /* 0x001fe40000000000 */
[----:B------:R-:W0:Y:S03]  /*a250*/  S2R R5, SR_TID.X ;  /* 0x0000000000057919 */ /* 0x000e260000002100 */
[----:B-----5:R-:W3:Y:S01]  /*a260*/  SHFL.DOWN P0, R3, R0, 0x2, 0x1f ;  /* 0x08401f0000037f89 */ /* 0x020ee20000000000 */
[----:B--2---:R-:W-:-:S13]  /*a270*/  ISETP.NE.AND P1, PT, R4, RZ, PT ;  /* 0x000000ff0400720c */ /* 0x004fda0003f25270 */
[----:B------:R-:W2:Y:S01]  /*a280*/  @!P1 S2R R9, SR_CgaCtaId ;  /* 0x0000000000099919 */ /* 0x000ea20000008800 */
[----:B---3--:R-:W-:Y:S01]  /*a290*/  @P0 FADD R3, R0, R3 ;  /* 0x0000000300030221 */ /* 0x008fe20000000000 */
[----:B------:R-:W-:-:S04]  /*a2a0*/  @!P1 MOV R0, 0x400 ;  /* 0x0000040000009802 */ /* 0x000fc80000000f00 */
[----:B------:R-:W3:Y:S01]  /*a2b0*/  SHFL.DOWN P0, R2, R3, 0x4, 0x1f ;  /* 0x08801f0003027f89 */ /* 0x000ee20000000000 */
[----:B--2---:R-:W-:Y:S01]  /*a2c0*/  @!P1 LEA R9, R9, R0, 0x18 ;  /* 0x0000000009099211 */ /* 0x004fe200078ec0ff */
[----:B---3--:R-:W-:-:S05]  /*a2d0*/  @P0 FADD R2, R3, R2 ;  /* 0x0000000203020221 */ /* 0x008fca0000000000 */
[----:B------:R-:W2:Y:S02]  /*a2e0*/  SHFL.DOWN P0, R7, R2, 0x8, 0x1f ;  /* 0x09001f0002077f89 */ /* 0x000ea40000000000 */
[----:B--2---:R-:W-:-:S05]  /*a2f0*/  @P0 FADD R7, R2, R7 ;  /* 0x0000000702070221 */ /* 0x004fca0000000000 */
[----:B------:R-:W2:Y:S02]  /*a300*/  SHFL.DOWN P0, R4, R7, 0x10, 0x1f ;  /* 0x0a001f0007047f89 */ /* 0x000ea40000000000 */
[----:B--2---:R-:W-:Y:S01]  /*a310*/  @P0 FADD R4, R7, R4 ;  /* 0x0000000407040221 */ /* 0x004fe20000000000 */
        /* <DEDUP_REMOVED lines=9> */
.L_x_7423:
[----:B------:R-:W-:Y:S05]  /*a3b0*/  BSYNC.RECONVERGENT B0 ;  /* 0x0000000000007941 */ /* 0x000fea0003800200 */
.L_x_7422:
[----:B------:R-:W-:Y:S01]  /*a3c0*/  UISETP.NE.U32.AND UP0, UPT, UR8, URZ, UPT ;  /* 0x000000ff0800728c */ /* 0x000fe2000bf05070 */
[----:B-1----:R-:W-:-:S03]  /*a3d0*/  ISETP.GE.AND P0, PT, R10, UR11, PT ;  /* 0x0000000b0a007c0c */ /* 0x002fc6000bf06270 */
[----:B------:R-:W-:-:S09]  /*a3e0*/  UISETP.NE.AND.EX UP0, UPT, UR9, URZ, UPT, UP0 ;  /* 0x000000ff0900728c */ /* 0x000fd2000bf05300 */
[----:B------:R-:W-:Y:S05]  /*a3f0*/  BRA.U !UP0, `(.L_x_7424) ;  /* 0x0000000108707547 */ /* 0x000fea000b800000 */
[----:B------:R-:W-:Y:S06]  /*a400*/  BAR.SYNC.DEFER_BLOCKING 0x0 ;  /* 0x0000000000007b1d */ /* 0x000fec0000010000 */
[----:B------:R-:W-:Y:S01]  /*a410*/  BSSY.RECONVERGENT B0, `(.L_x_7424) ;  /* 0x000001a000007945 */ /* 0x000fe20003800200 */
[----:B--2--5:R-:W1:Y:S01]  /*a420*/  SHFL.DOWN P1, R3, R6, 0x1, 0x1f ;  /* 0x08201f0006037f89 */ /* 0x024e620000020000 */
[----:B0-----:R-:W0:Y:S01]  /*a430*/  S2R R4, SR_LANEID ;  /* 0x0000000000047919 */ /* 0x001e220000000000 */
[----:B-1----:R-:W-:Y:S02]  /*a440*/  @P1 FADD R3, R3, R6 ;  /* 0x0000000603031221 */ /* 0x002fe40000000000 */
[----:B------:R-:W1:Y:S03]  /*a450*/  S2R R6, SR_TID.X ;  /* 0x0000000000067919 */ /* 0x000e660000002100 */
[----:B------:R-:W2:Y:S01]  /*a460*/  SHFL.DOWN P1, R0, R3, 0x2, 0x1f ;  /* 0x08401f0003007f89 */ /* 0x000ea20000020000 */
[----:B0-----:R-:W-:-:S13]  /*a470*/  ISETP.NE.AND P2, PT, R4, RZ, PT ;  /* 0x000000ff0400720c */ /* 0x001fda0003f45270 */
[----:B------:R-:W0:Y:S01]  /*a480*/  @!P2 S2R R4, SR_CgaCtaId ;  /* 0x000000000004a919 */ /* 0x000e220000008800 */
[----:B--2---:R-:W-:Y:S01]  /*a490*/  @P1 FADD R0, R3, R0 ;  /* 0x0000000003001221 */ /* 0x004fe20000000000 */
[----:B------:R-:W-:-:S04]  /*a4a0*/  @!P2 MOV R3, 0x400 ;  /* 0x000004000003a802 */ /* 0x000fc80000000f00 */
[----:B------:R-:W2:Y:S01]  /*a4b0*/  SHFL.DOWN P1, R5, R0, 0x4, 0x1f ;  /* 0x08801f0000057f89 */ /* 0x000ea20000020000 */
[----:B0-----:R-:W-:Y:S01]  /*a4c0*/  @!P2 LEA R4, R4, R3, 0x18 ;  /* 0x000000030404a211 */ /* 0x001fe200078ec0ff */
[----:B--2---:R-:W-:-:S05]  /*a4d0*/  @P1 FADD R5, R0, R5 ;  /* 0x0000000500051221 */ /* 0x004fca0000000000 */
        /* <DEDUP_REMOVED lines=13> */
.L_x_7425:
[----:B------:R-:W-:Y:S05]  /*a5b0*/  BSYNC.RECONVERGENT B0 ;  /* 0x0000000000007941 */ /* 0x000fea0003800200 */
.L_x_7424:
        /* <DEDUP_REMOVED lines=12> */
.L_x_7426:
[----:B------:R-:W-:Y:S01]  /*a680*/  LEA R6, R0, UR9, 0x2 ;  /* 0x0000000900067c11 */ /* 0x000fe2000f8e10ff */
[----:B------:R-:W-:Y:S01]  /*a690*/  UMOV UR6, UR4 ;  /* 0x0000000400067c82 */ /* 0x000fe20008000000 */
[----:B--2--5:R-:W-:-:S03]  /*a6a0*/  SHF.R.S32.HI R3, RZ, 0x1f, R0 ;  /* 0x0000001fff037819 */ /* 0x024fc60000011400 */
        /* <DEDUP_REMOVED lines=12> */
.L_x_7427:
        /* <DEDUP_REMOVED lines=9> */
.L_x_10486:


//--------------------- .text._Z25selective_scan_bwd_kernelI32Selective_Scan_bwd_kernel_traitsILi32ELi16ELb0ELb1ELb1ELb1ELb1EN3c104HalfEfEEv12SSMParamsBwd --------------------------
	.section	.text._Z25selective_scan_bwd_kernelI32Selective_Scan_bwd_kernel_traitsILi32ELi16ELb0ELb1ELb1ELb1ELb1EN3c104HalfEfEEv12SSMParamsBwd,"ax",@progbits
	.align	128
        .global         _Z25selective_scan_bwd_kernelI32Selective_Scan_bwd_kernel_traitsILi32ELi16ELb0ELb1ELb1ELb1ELb1EN3c104HalfEfEEv12SSMParamsBwd
        .type           _Z25selective_scan_bwd_kernelI32Selective_Scan_bwd_kernel_traitsILi32ELi16ELb0ELb1ELb1ELb1ELb1EN3c104HalfEfEEv12SSMParamsBwd,@function
        .size           _Z25selective_scan_bwd_kernelI32Selective_Scan_bwd_kernel_traitsILi32ELi16ELb0ELb1ELb1ELb1ELb1EN3c104HalfEfEEv12SSMParamsBwd,(.L_x_10487 - _Z25selective_scan_bwd_kernelI32Selective_Scan_bwd_kernel_traitsILi32ELi16ELb0ELb1ELb1ELb1ELb1EN3c104HalfEfEEv12SSMParamsBwd)
        .other          _Z25selective_scan_bwd_kernelI32Selective_Scan_bwd_kernel_traitsILi32ELi16ELb0ELb1ELb1ELb1ELb1EN3c104HalfEfEEv12SSMParamsBwd,@"STO_CUDA_ENTRY STV_DEFAULT"
_Z25selective_scan_bwd_kernelI32Selective_Scan_bwd_kernel_traitsILi32ELi16ELb0ELb1ELb1ELb1ELb1EN3c104HalfEfEEv12SSMParamsBwd:
.text._Z25selective_scan_bwd_kernelI32Selective_Scan_bwd_kernel_traitsILi32ELi16ELb0ELb1ELb1ELb1ELb1EN3c104HalfEfEEv12SSMParamsBwd:
        /* <DEDUP_REMOVED lines=20> */
[----:B------:R-:W0:Y:S01]  /*0140*/  LDCU.64 UR30, c[0x0][0x480] ;  /* 0x00009000ff1e77ac */ /* 0x000e220008000a00 */
[----:B------:R-:W0:Y:S01]  /*0150*/  LDC.64 R14, c[0x0][0x448] ;  /* 0x00011200ff0e7b82 */ /* 0x000e220000000a00 */
[----:B---3--:R-:W-:Y:S02]  /*0160*/  @UP0 ULEA UR4, UP2, UR28, UR4, 0x2 ;  /* 0x000000041c040291 */ /* 0x008fe4000f8410ff */
[----:B------:R-:W-:Y:S02]  /*0170*/  @UP1 ULEA UR6, UP3, UR28, UR6, 0x2 ;  /* 0x000000061c061291 */ /* 0x000fe4000f8610ff */
[----:B------:R-:W-:Y:S01]  /*0180*/  @UP0 ULEA.HI.X UR5, UR28, UR5, URZ, 0x2, UP2 ;  /* 0x000000051c050291 */ /* 0x000fe200090f14ff */
[----:B-1----:R-:W1:Y:S01]  /*0190*/  MUFU.RCP R0, R0 ;  /* 0x0000000000007308 */ /* 0x002e620000001000 */
[----:B------:R-:W-:Y:S01]  /*01a0*/  @UP1 ULEA.HI.X UR7, UR28, UR7, URZ, 0x2, UP3 ;  /* 0x000000071c071291 */ /* 0x000fe200098f14ff */
[----:B------:R-:W-:Y:S01]  /*01b0*/  MOV R4, UR4 ;  /* 0x0000000400047c02 */ /* 0x000fe20008000f00 */
[----:B------:R-:W3:Y:S01]  /*01c0*/  LDCU.64 UR20, c[0x0][0x498] ;  /* 0x00009300ff1477ac */ /* 0x000ee20008000a00 */
[----:B------:R-:W-:Y:S01]  /*01d0*/  MOV R6, UR6 ;  /* 0x0000000600067c02 */ /* 0x000fe20008000f00 */
[----:B------:R-:W3:Y:S01]  /*01e0*/  LDC.64 R16, c[0x0][0x450] ;  /* 0x00011400ff107b82 */ /* 0x000ee20000000a00 */
[----:B------:R-:W-:-:S02]  /*01f0*/  MOV R5, UR5 ;  /* 0x0000000500057c02 */ /* 0x000fc40008000f00 */
[----:B-1----:R-:W-:Y:S01]  /*0200*/  IADD3 R8, PT, PT, R0, 0xffffffe, RZ ;  /* 0x0ffffffe00087810 */ /* 0x002fe20007ffe0ff */
[----:B----4-:R-:W-:Y:S01]  /*0210*/  UIMAD.WIDE.U32 UR4, UR29, UR12, URZ ;  /* 0x0000000c1d0472a5 */ /* 0x010fe2000f8e00ff */
[----:B------:R-:W-:Y:S01]  /*0220*/  MOV R7, UR7 ;  /* 0x0000000700077c02 */ /* 0x000fe20008000f00 */
[----:B------:R1:W5:Y:S01]  /*0230*/  @P0 LDG.E R2, desc[UR24][R4.64] ;  /* 0x0000001804020981 */ /* 0x000362000c1e1900 */
[----:B------:R4:W1:Y:S01]  /*0240*/  F2I.FTZ.U32.TRUNC.NTZ R9, R8 ;  /* 0x0000000800097305 */ /* 0x000862000021f000 */
[----:B------:R-:W-:Y:S02]  /*0250*/  UIMAD.WIDE.U32 UR6, UR29, UR16, URZ ;  /* 0x000000101d0672a5 */ /* 0x000fe4000f8e00ff */
[----:B------:R-:W-:Y:S01]  /*0260*/  UIMAD UR5, UR29, UR13, UR5 ;  /* 0x0000000d1d0572a4 */ /* 0x000fe2000f8e0205 */
[----:B------:R-:W-:Y:S01]  /*0270*/  IABS R0, UR28 ;  /* 0x0000001c00007c13 */ /* 0x000fe20008000000 */
[----:B------:R-:W-:Y:S01]  /*0280*/  UIMAD UR7, UR29, UR17, UR7 ;  /* 0x000000111d0772a4 */ /* 0x000fe2000f8e0207 */
[----:B------:R1:W5:Y:S01]  /*0290*/  @P1 LDG.E R3, desc[UR24][R6.64] ;  /* 0x0000001806031981 */ /* 0x000362000c1e1900 */
[----:B------:R-:W-:Y:S01]  /*02a0*/  UIMAD.WIDE.U32 UR8, UR28, UR14, UR4 ;  /* 0x0000000e1c0872a5 */ /* 0x000fe2000f8e0004 */
[----:B----4-:R-:W-:Y:S01]  /*02b0*/  HFMA2 R8, -RZ, RZ, 0, 0 ;  /* 0x00000000ff087431 */ /* 0x010fe200000001ff */
[----:B------:R-:W-:-:S02]  /*02c0*/  UIMAD.WIDE.U32 UR10, UR28, UR18, UR6 ;  /* 0x000000121c0a72a5 */ /* 0x000fc4000f8e0006 */
[----:B--2---:R-:W-:Y:S02]  /*02d0*/  ULEA UR23, UR22, 0xfffffe00, 0x9 ;  /* 0xfffffe0016177891 */ /* 0x004fe4000f8e48ff */
[----:B------:R-:W-:Y:S01]  /*02e0*/  UIMAD UR19, UR28, UR19, UR11 ;  /* 0x000000131c1372a4 */ /* 0x000fe2000f8e020b */
[----:B-1----:R-:W-:Y:S02]  /*02f0*/  IADD3 R4, PT, PT, RZ, -R9, RZ ;  /* 0x80000009ff047210 */ /* 0x002fe40007ffe0ff */
[----:B------:R-:W1:Y:S01]  /*0300*/  LDCU.128 UR4, c[0x0][0x460] ;  /* 0x00008c00ff0477ac */ /* 0x000e620008000c00 */
[----:B------:R-:W2:Y:S02]  /*0310*/  LDC.64 R6, c[0x0][0x3c8] ;  /* 0x0000f200ff067b82 */ /* 0x000ea40000000a00 */
[----:B------:R-:W-:Y:S01]  /*0320*/  IMAD R5, R4, R11, RZ ;  /* 0x0000000b04057224 */ /* 0x000fe200078e02ff */
[----:B------:R-:W-:Y:S02]  /*0330*/  UIADD3 UR10, UP2, UPT, UR23, UR10, URZ ;  /* 0x0000000a170a7290 */ /* 0x000fe4000ff5e0ff */
[----:B------:R-:W-:Y:S01]  /*0340*/  USHF.R.S32.HI UR26, URZ, 0x1f, UR23 ;  /* 0x0000001fff1a7899 */ /* 0x000fe20008011417 */
[----:B------:R-:W-:Y:S01]  /*0350*/  IMAD.HI.U32 R8, R9, R5, R8 ;  /* 0x0000000509087227 */ /* 0x000fe200078e0008 */
[----:B------:R-:W-:-:S02]  /*0360*/  UIMAD UR17, UR28, UR15, UR9 ;  /* 0x0000000f1c1172a4 */ /* 0x000fc4000f8e0209 */
[----:B------:R-:W-:Y:S02]  /*0370*/  UIADD3.X UR19, UPT, UPT, UR26, UR19, URZ, UP2, !UPT ;  /* 0x000000131a137290 */ /* 0x000fe400097fe4ff */
[----:B------:R-:W-:Y:S01]  /*0380*/  UIADD3 UR8, UP0, UPT, UR23, UR8, URZ ;  /* 0x0000000817087290 */ /* 0x000fe2000ff1e0ff */
[----:B------:R-:W-:Y:S01]  /*0390*/  IMAD.HI.U32 R4, R8, R0, RZ ;  /* 0x0000000008047227 */ /* 0x000fe200078e00ff */
[----:B------:R-:W4:Y:S04]  /*03a0*/  LDCU.64 UR14, c[0x0][0x3b0] ;  /* 0x00007600ff0e77ac */ /* 0x000f280008000a00 */
[----:B------:R-:W-:Y:S01]  /*03b0*/  IADD3 R5, PT, PT, -R4, RZ, RZ ;  /* 0x000000ff04057210 */ /* 0x000fe20007ffe1ff */
[----:B-1----:R-:W-:Y:S02]  /*03c0*/  ULEA UR18, UP3, UR10, UR6, 0x1 ;  /* 0x000000060a127291 */ /* 0x002fe4000f8608ff */
[----:B------:R-:W-:-:S02]  /*03d0*/  UIADD3.X UR17, UPT, UPT, UR26, UR17, URZ, UP0, !UPT ;  /* 0x000000111a117290 */ /* 0x000fc400087fe4ff */
[C---:B------:R-:W-:Y:S01]  /*03e0*/  IMAD R0, R11.reuse, R5, R0 ;  /* 0x000000050b007224 */ /* 0x040fe200078e0200 */
[----:B------:R-:W-:Y:S01]  /*03f0*/  ULEA.HI.X UR19, UR10, UR7, UR19, 0x1, UP3 ;  /* 0x000000070a137291 */ /* 0x000fe200098f0c13 */
[----:B------:R-:W1:Y:S03]  /*0400*/  LDCU.64 UR10, c[0x0][0x3d0] ;  /* 0x00007a00ff0a77ac */ /* 0x000e660008000a00 */
[----:B------:R-:W-:Y:S01]  /*0410*/  ISETP.GT.U32.AND P1, PT, R11, R0, PT ;  /* 0x000000000b00720c */ /* 0x000fe20003f24070 */
[----:B0-----:R-:W-:Y:S02]  /*0420*/  UISETP.NE.U32.AND UP0, UPT, UR30, URZ, UPT ;  /* 0x000000ff1e00728c */ /* 0x001fe4000bf05070 */
[----:B------:R-:W-:Y:S02]  /*0430*/  ULEA UR16, UP1, UR8, UR4, 0x1 ;  /* 0x0000000408107291 */ /* 0x000fe4000f8208ff */
[----:B---3--:R-:W-:-:S02]  /*0440*/  UIMAD.WIDE.U32 UR12, UR29, UR20, URZ ;  /* 0x000000141d0c72a5 */ /* 0x008fc4000f8e00ff */
[----:B------:R-:W-:Y:S02]  /*0450*/  UISETP.NE.AND.EX UP0, UPT, UR31, URZ, UPT, UP0 ;  /* 0x000000ff1f00728c */ /* 0x000fe4000bf05300 */
[----:B------:R-:W-:Y:S02]  /*0460*/  ULEA.HI.X UR17, UR8, UR5, UR17, 0x1, UP1 ;  /* 0x0000000508117291 */ /* 0x000fe400088f0c11 */
[----:B------:R-:W-:Y:S02]  /*0470*/  UIMAD UR5, UR29, UR21, UR13 ;  /* 0x000000151d0572a4 */ /* 0x000fe4000f8e020d */
[-C--:B------:R-:W-:Y:S01]  /*0480*/  @!P1 IADD3 R0, PT, PT, R0, -R11.reuse, RZ ;  /* 0x8000000b00009210 */ /* 0x080fe20007ffe0ff */
[----:B------:R-:W0:Y:S01]  /*0490*/  LDCU.64 UR20, c[0x0][0x4a0] ;  /* 0x00009400ff1477ac */ /* 0x000e220008000a00 */
[----:B------:R-:W-:Y:S02]  /*04a0*/  @!P1 IADD3 R4, PT, PT, R4, 0x1, RZ ;  /* 0x0000000104049810 */ /* 0x000fe40007ffe0ff */
[----:B------:R-:W-:Y:S01]  /*04b0*/  ISETP.GE.U32.AND P0, PT, R0, R11, PT ;  /* 0x0000000b0000720c */ /* 0x000fe20003f06070 */
[----:B-1----:R-:W-:Y:S01]  /*04c0*/  UIMAD.WIDE.U32 UR8, UR29, UR10, URZ ;  /* 0x0000000a1d0872a5 */ /* 0x002fe2000f8e00ff */
[C---:B------:R-:W-:Y:S01]  /*04d0*/  LOP3.LUT R0, R10.reuse, UR28, RZ, 0x3c, !PT ;  /* 0x0000001c0a007c12 */ /* 0x040fe2000f8e3cff */
[----:B------:R-:W1:Y:S01]  /*04e0*/  @UP0 LDCU UR10, c[0x0][0x384] ;  /* 0x00007080ff0a07ac */ /* 0x000e620008000800 */
[----:B------:R-:W-:-:S02]  /*04f0*/  ISETP.NE.AND P1, PT, R10, RZ, PT ;  /* 0x000000ff0a00720c */ /* 0x000fc40003f25270 */
[----:B------:R-:W-:Y:S01]  /*0500*/  ISETP.GE.AND P2, PT, R0, RZ, PT ;  /* 0x000000ff0000720c */ /* 0x000fe20003f46270 */
[----:B----4-:R-:W-:Y:S02]  /*0510*/  UIMAD.WIDE.U32 UR6, UR29, UR14, URZ ;  /* 0x0000000e1d0672a5 */ /* 0x010fe4000f8e00ff */
[----:B------:R-:W-:Y:S02]  /*0520*/  UIMAD UR9, UR29, UR11, UR9 ;  /* 0x0000000b1d0972a4 */ /* 0x000fe4000f8e0209 */
[----:B------:R-:W-:Y:S02]  /*0530*/  UIMAD UR7, UR29, UR15, UR7 ;  /* 0x0000000f1d0772a4 */ /* 0x000fe4000f8e0207 */
[----:B------:R-:W-:Y:S01]  /*0540*/  @P0 IADD3 R4, PT, PT, R4, 0x1, RZ ;  /* 0x0000000104040810 */ /* 0x000fe20007ffe0ff */
[----:B------:R-:W3:Y:S01]  /*0550*/  LDCU.64 UR14, c[0x0][0x528] ;  /* 0x0000a500ff0e77ac */ /* 0x000ee20008000a00 */
[----:B------:R-:W4:Y:S04]  /*0560*/  @UP0 LDCU UR11, c[0x0][0x38c] ;  /* 0x00007180ff0b07ac */ /* 0x000f280008000800 */
[----:B------:R-:W-:-:S02]  /*0570*/  @!P2 IADD3 R4, PT, PT, -R4, RZ, RZ ;  /* 0x000000ff0404a210 */ /* 0x000fc40007ffe1ff */
[----:B------:R-:W-:Y:S01]  /*0580*/  @!P1 LOP3.LUT R4, RZ, R10, RZ, 0x33, !PT ;  /* 0x0000000aff049212 */ /* 0x000fe200078e33ff */
[----:B------:R-:W-:Y:S01]  /*0590*/  UMOV UR4, UR12 ;  /* 0x0000000c00047c82 */ /* 0x000fe20008000000 */
[----:B------:R-:W4:Y:S02]  /*05a0*/  @UP0 LDCU.64 UR12, c[0x0][0x480] ;  /* 0x00009000ff0c07ac */ /* 0x000f240008000a00 */
[----:B------:R-:W-:Y:S01]  /*05b0*/  SHF.R.S32.HI R5, RZ, 0x1f, R4 ;  /* 0x0000001fff057819 */ /* 0x000fe20000011404 */
[----:B------:R-:W-:Y:S01]  /*05c0*/  IMAD.WIDE.U32 R8, R4, R12, UR8 ;  /* 0x0000000804087e25 */ /* 0x000fe2000f8e000c */
[----:B0-----:R-:W-:-:S03]  /*05d0*/  UIMAD.WIDE.U32 UR4, UR28, UR20, UR4 ;  /* 0x000000141c0472a5 */ /* 0x001fc6000f8e0004 */
[C---:B--2---:R-:W-:Y:S01]  /*05e0*/  IMAD R0, R5.reuse, R6, RZ ;  /* 0x0000000605007224 */ /* 0x044fe200078e02ff */
[----:B------:R-:W-:Y:S01]  /*05f0*/  UIMAD UR21, UR28, UR21, UR5 ;  /* 0x000000151c1572a4 */ /* 0x000fe2000f8e0205 */
[----:B------:R-:W-:Y:S01]  /*0600*/  IMAD R5, R5, R12, RZ ;  /* 0x0000000c05057224 */ /* 0x000fe200078e02ff */
[----:B------:R-:W-:Y:S01]  /*0610*/  UIADD3 UR5, UP1, UPT, UR23, UR4, URZ ;  /* 0x0000000417057290 */ /* 0x000fe2000ff3e0ff */
[C---:B------:R-:W-:Y:S01]  /*0620*/  IMAD R11, R4.reuse, R7, R0 ;  /* 0x00000007040b7224 */ /* 0x040fe200078e0200 */
[----:B-1----:R-:W-:Y:S01]  /*0630*/  @UP0 UIMAD UR4, UR29, UR10, UR28 ;  /* 0x0000000a1d0402a4 */ /* 0x002fe2000f8e021c */
[C---:B------:R-:W-:Y:S01]  /*0640*/  IMAD.WIDE.U32 R6, R4.reuse, R6, UR6 ;  /* 0x0000000604067e25 */ /* 0x040fe2000f8e0006 */
[----:B------:R-:W-:Y:S02]  /*0650*/  UIADD3.X UR21, UPT, UPT, UR26, UR21, URZ, UP1, !UPT ;  /* 0x000000151a157290 */ /* 0x000fe40008ffe4ff */
[----:B------:R-:W-:Y:S01]  /*0660*/  @UP0 UIMAD UR4, UR4, UR22, URZ ;  /* 0x00000016040402a4 */ /* 0x000fe2000f8e02ff */
[----:B------:R-:W-:Y:S01]  /*0670*/  IMAD R13, R4, R13, R5 ;  /* 0x0000000d040d7224 */ /* 0x000fe200078e0205 */
[----:B---3--:R-:W-:Y:S01]  /*0680*/  ULEA UR20, UP1, UR5, UR14, 0x1 ;  /* 0x0000000e05147291 */ /* 0x008fe2000f8208ff */
[----:B------:R-:W-:Y:S01]  /*0690*/  IADD3 R5, P0, PT, R6, UR23, RZ ;  /* 0x0000001706057c10 */ /* 0x000fe2000ff1e0ff */
[----:B----4-:R-:W-:Y:S01]  /*06a0*/  @UP0 UIMAD UR6, UR4, UR11, URZ ;  /* 0x0000000b040602a4 */ /* 0x010fe2000f8e02ff */
[----:B------:R-:W-:Y:S01]  /*06b0*/  IADD3 R6, PT, PT, R7, R11, RZ ;  /* 0x0000000b07067210 */ /* 0x000fe20007ffe0ff */
[----:B------:R-:W-:Y:S01]  /*06c0*/  ULEA.HI.X UR21, UR5, UR15, UR21, 0x1, UP1 ;  /* 0x0000000f05157291 */ /* 0x000fe200088f0c15 */
[----:B------:R-:W-:Y:S01]  /*06d0*/  IADD3 R11, P2, PT, R8, UR23, RZ ;  /* 0x00000017080b7c10 */ /* 0x000fe2000ff5e0ff */
[----:B------:R-:W-:Y:S01]  /*06e0*/  UMOV UR4, URZ ;  /* 0x000000ff00047c82 */ /* 0x000fe20008000000 */
[----:B------:R-:W-:Y:S01]  /*06f0*/  UMOV UR5, URZ ;  /* 0x000000ff00057c82 */ /* 0x000fe20008000000 */
[----:B------:R-:W-:Y:S01]  /*0700*/  @UP0 UIMAD.WIDE UR4, UR6, 0x8, UR12 ;  /* 0x00000008060408a5 */ /* 0x000fe2000f8e020c */
[----:B------:R-:W-:Y:S01]  /*0710*/  IADD3 R0, PT, PT, R9, R13, RZ ;  /* 0x0000000d09007210 */ /* 0x000fe20007ffe0ff */
[----:B------:R-:W-:Y:S01]  /*0720*/  UISETP.GE.AND UP0, UPT, UR22, 0x1, UPT ;  /* 0x000000011600788c */ /* 0x000fe2000bf06270 */
        /* <DEDUP_REMOVED lines=43> */
.L_x_7501:
        /* <DEDUP_REMOVED lines=29> */
[----:B------:R-:W-:Y:S02]  /*0bb0*/  ISETP.GE.AND P3, PT, R21, UR30, PT ;  /* 0x0000001e15007c0c */ /* 0x000fe4000bf66270 */
[----:B------:R-:W-:Y:S02]  /*0bc0*/  PRMT R39, RZ, 0x7610, R39 ;  /* 0x00007610ff277816 */ /* 0x000fe40000000027 */
[----:B------:R-:W-:Y:S02]  /*0bd0*/  P2R R91, PR, RZ, 0x40 ;  /* 0x00000040ff5b7803 */ /* 0x000fe40000000000 */
[----:B------:R-:W-:Y:S01]  /*0be0*/  PRMT R40, RZ, 0x7610, R40 ;  /* 0x00007610ff287816 */ /* 0x000fe20000000028 */
[----:B------:R-:W2:Y:S01]  /*0bf0*/  @!P0 LDG.E.U16 R33, desc[UR24][R34.64] ;  /* 0x0000001822218981 */ /* 0x000ea2000c1e1500 */
[----:B------:R-:W-:-:S02]  /*0c00*/  ISETP.GE.AND P0, PT, R22, UR30, PT ;  /* 0x0000001e16007c0c */ /* 0x000fc4000bf06270 */
[----:B------:R-:W-:Y:S01]  /*0c10*/  P2R R93, PR, RZ, 0x20 ;  /* 0x00000020ff5d7803 */ /* 0x000fe20000000000 */
[----:B------:R-:W3:Y:S01]  /*0c20*/  @!P6 LDG.E.U16 R38, desc[UR24][R34.64+0xc0] ;  /* 0x0000c0182226e981 */ /* 0x000ee2000c1e1500 */
[----:B------:R-:W-:Y:S02]  /*0c30*/  P2R R97, PR, RZ, 0x1 ;  /* 0x00000001ff617803 */ /* 0x000fe40000000000 */
[----:B------:R-:W-:Y:S01]  /*0c40*/  PRMT R43, RZ, 0x7610, R43 ;  /* 0x00007610ff2b7816 */ /* 0x000fe2000000002b */
[----:B------:R-:W4:Y:S01]  /*0c50*/  @!P5 LDG.E.U16 R41, desc[UR24][R34.64+0x100] ;  /* 0x000100182229d981 */ /* 0x000f22000c1e1500 */
[----:B------:R-:W-:Y:S02]  /*0c60*/  PRMT R46, RZ, 0x7610, R46 ;  /* 0x00007610ff2e7816 */ /* 0x000fe4000000002e */
[----:B------:R-:W-:Y:S01]  /*0c70*/  PRMT R47, RZ, 0x7610, R47 ;  /* 0x00007610ff2f7816 */ /* 0x000fe2000000002f */
[----:B------:R-:W3:Y:S01]  /*0c80*/  @!P1 LDG.E.U16 R0, desc[UR24][R34.64+0x40] ;  /* 0x0000401822009981 */ /* 0x000ee2000c1e1500 */
[----:B------:R-:W-:-:S02]  /*0c90*/  P2R R96, PR, RZ, 0x8 ;  /* 0x00000008ff607803 */ /* 0x000fc40000000000 */
        /* <DEDUP_REMOVED lines=8> */
[----:B------:R-:W-:-:S02]  /*0d20*/  P2R R95, PR, RZ, 0x10 ;  /* 0x00000010ff5f7803 */ /* 0x000fc40000000000 */
[----:B------:R-:W-:Y:S01]  /*0d30*/  PRMT R49, RZ, 0x7610, R49 ;  /* 0x00007610ff317816 */ /* 0x000fe20000000031 */
        /* <DEDUP_REMOVED lines=8> */
[----:B------:R-:W-:Y:S01]  /*0dc0*/  ISETP.GE.AND P3, PT, R29, UR30, PT ;  /* 0x0000001e1d007c0c */ /* 0x000fe2000bf66270 */
[----:B------:R-:W4:Y:S01]  /*0dd0*/  @!P5 LDG.E.U16 R47, desc[UR24][R34.64+0x280] ;  /* 0x00028018222fd981 */ /* 0x000f22000c1e1500 */
[----:B------:R-:W-:Y:S02]  /*0de0*/  ISETP.GE.AND P4, PT, R30, UR30, PT ;  /* 0x0000001e1e007c0c */ /* 0x000fe4000bf86270 */
        /* <DEDUP_REMOVED lines=11> */
[----:B------:R-:W-:Y:S01]  /*0ea0*/  ISETP.NE.AND P6, PT, R99, RZ, PT ;  /* 0x000000ff6300720c */ /* 0x000fe20003fc5270 */
[----:B0-----:R-:W-:Y:S01]  /*0eb0*/  ULEA UR22, UR7, UR22, 0x18 ;  /* 0x0000001607167291 */ /* 0x001fe2000f8ec0ff */
[C---:B-1----:R-:W-:Y:S02]  /*0ec0*/  LEA.HI.SX32 R32, R31.reuse, R31, 0x1b ;  /* 0x0000001f1f207211 */ /* 0x042fe400078fdaff */
[C---:B------:R-:W-:Y:S02]  /*0ed0*/  IADD3 R36, PT, PT, R31.reuse, 0x20, RZ ;  /* 0x000000201f247810 */ /* 0x040fe40007ffe0ff */
[----:B------:R-:W-:Y:S02]  /*0ee0*/  IADD3 R42, PT, PT, R31, 0x40, RZ ;  /* 0x000000401f2a7810 */ /* 0x000fe40007ffe0ff */
[----:B------:R-:W-:-:S02]  /*0ef0*/  LEA R32, R32, UR22, 0x1 ;  /* 0x0000001620207c11 */ /* 0x000fc4000f8e08ff */
[C---:B------:R-:W-:Y:S02]  /*0f00*/  IADD3 R56, PT, PT, R31.reuse, 0x60, RZ ;  /* 0x000000601f387810 */ /* 0x040fe40007ffe0ff */
[C---:B------:R-:W-:Y:S02]  /*0f10*/  IADD3 R58, PT, PT, R31.reuse, 0x80, RZ ;  /* 0x000000801f3a7810 */ /* 0x040fe40007ffe0ff */
[-C--:B------:R-:W-:Y:S02]  /*0f20*/  LEA.HI.SX32 R36, R36, R31.reuse, 0x1b ;  /* 0x0000001f24247211 */ /* 0x080fe400078fdaff */
[----:B------:R-:W-:Y:S02]  /*0f30*/  IADD3 R60, PT, PT, R31, 0xa0, RZ ;  /* 0x000000a01f3c7810 */ /* 0x000fe40007ffe0ff */
[-C--:B------:R-:W-:Y:S02]  /*0f40*/  LEA.HI.SX32 R34, R42, R31.reuse, 0x1b ;  /* 0x0000001f2a227211 */ /* 0x080fe400078fdaff */
[----:B------:R-:W-:-:S02]  /*0f50*/  LEA.HI.SX32 R35, R56, R31, 0x1b ;  /* 0x0000001f38237211 */ /* 0x000fc400078fdaff */
[-C--:B------:R-:W-:Y:S02]  /*0f60*/  LEA.HI.SX32 R58, R58, R31.reuse, 0x1b ;  /* 0x0000001f3a3a7211 */ /* 0x080fe400078fdaff */
[----:B------:R-:W-:Y:S02]  /*0f70*/  IADD3 R42, PT, PT, R31, 0xc0, RZ ;  /* 0x000000c01f2a7810 */ /* 0x000fe40007ffe0ff */
[----:B------:R-:W-:Y:S02]  /*0f80*/  LEA.HI.SX32 R37, R60, R31, 0x1b ;  /* 0x0000001f3c257211 */ /* 0x000fe400078fdaff */
[----:B------:R-:W-:Y:S02]  /*0f90*/  LEA R34, R34, UR22, 0x1 ;  /* 0x0000001622227c11 */ /* 0x000fe4000f8e08ff */
[----:B------:R-:W-:Y:S02]  /*0fa0*/  LEA R35, R35, UR22, 0x1 ;  /* 0x0000001623237c11 */ /* 0x000fe4000f8e08ff */
[----:B------:R-:W-:-:S02]  /*0fb0*/  IADD3 R56, PT, PT, R31, 0xe0, RZ ;  /* 0x000000e01f387810 */ /* 0x000fc40007ffe0ff */
[----:B------:R-:W-:Y:S02]  /*0fc0*/  IADD3 R60, PT, PT, R31, 0x120, RZ ;  /* 0x000001201f3c7810 */ /* 0x000fe40007ffe0ff */
[----:B------:R-:W-:Y:S02]  /*0fd0*/  LEA.HI.SX32 R42, R42, R31, 0x1b ;  /* 0x0000001f2a2a7211 */ /* 0x000fe400078fdaff */
[----:B------:R-:W-:Y:S02]  /*0fe0*/  P2R R76, PR, RZ, 0x40 ;  /* 0x00000040ff4c7803 */ /* 0x000fe40000000000 */
[----:B------:R-:W-:Y:S02]  /*0ff0*/  LEA R37, R37, UR22, 0x1 ;  /* 0x0000001625257c11 */ /* 0x000fe4000f8e08ff */
[----:B------:R-:W-:Y:S02]  /*1000*/  IADD3 R62, PT, PT, R31, 0x140, RZ ;  /* 0x000001401f3e7810 */ /* 0x000fe40007ffe0ff */
[----:B------:R-:W-:-:S02]  /*1010*/  ISETP.NE.AND P6, PT, R97, RZ, PT ;  /* 0x000000ff6100720c */ /* 0x000fc40003fc5270 */
[-C--:B------:R-:W-:Y:S02]  /*1020*/  LEA.HI.SX32 R56, R56, R31.reuse, 0x1b ;  /* 0x0000001f38387211 */ /* 0x080fe400078fdaff */
[-C--:B------:R-:W-:Y:S02]  /*1030*/  LEA.HI.SX32 R60, R60, R31.reuse, 0x1b ;  /* 0x0000001f3c3c7211 */ /* 0x080fe400078fdaff */
[----:B------:R-:W-:Y:S02]  /*1040*/  LEA.HI.SX32 R62, R62, R31, 0x1b ;  /* 0x0000001f3e3e7211 */ /* 0x000fe400078fdaff */
        /* <DEDUP_REMOVED lines=17> */
[----:B--2---:R0:W-:Y:S02]  /*1160*/  STS.U16 [R32], R33 ;  /* 0x0000002120007388 */ /* 0x0041e40000000400 */
[----:B0-----:R-:W-:-:S02]  /*1170*/  LEA R33, R36, UR22, 0x1 ;  /* 0x0000001624217c11 */ /* 0x001fc4000f8e08ff */
        /* <DEDUP_REMOVED lines=8> */
[----:B------:R-:W-:Y:S02]  /*1200*/  LEA.HI.SX32 R0, R0, R31, 0x1b ;  /* 0x0000001f00007211 */ /* 0x000fe400078fdaff */
[----:B-1----:R-:W-:Y:S01]  /*1210*/  LEA R39, R56, UR22, 0x1 ;  /* 0x0000001638277c11 */ /* 0x002fe2000f8e08ff */
[----:B------:R1:W-:Y:S01]  /*1220*/  STS.U16 [R37+0x140], R40 ;  /* 0x0001402825007388 */ /* 0x0003e20000000400 */
[----:B--2---:R-:W-:Y:S02]  /*1230*/  LEA R38, R42, UR22, 0x1 ;  /* 0x000000162a267c11 */ /* 0x004fe4000f8e08ff */
[----:B------:R-:W-:Y:S02]  /*1240*/  IADD3 R56, PT, PT, R31, 0x180, RZ ;  /* 0x000001801f387810 */ /* 0x000fe40007ffe0ff */
[----:B0-----:R-:W-:Y:S01]  /*1250*/  LEA R41, R60, UR22, 0x1 ;  /* 0x000000163c297c11 */ /* 0x001fe2000f8e08ff */
[----:B------:R0:W-:Y:S01]  /*1260*/  STS.U16 [R38+0x180], R43 ;  /* 0x0001802b26007388 */ /* 0x0001e20000000400 */
[----:B------:R-:W-:-:S02]  /*1270*/  LEA R42, R62, UR22, 0x1 ;  /* 0x000000163e2a7c11 */ /* 0x000fc4000f8e08ff */
[----:B-1----:R-:W-:Y:S02]  /*1280*/  LEA R40, R58, UR22, 0x1 ;  /* 0x000000163a287c11 */ /* 0x002fe4000f8e08ff */
[C---:B------:R-:W-:Y:S02]  /*1290*/  IADD3 R58, PT, PT, R31.reuse, 0x1a0, RZ ;  /* 0x000001a01f3a7810 */ /* 0x040fe40007ffe0ff */
[C---:B------:R-:W-:Y:S01]  /*12a0*/  IADD3 R60, PT, PT, R31.reuse, 0x1c0, RZ ;  /* 0x000001c01f3c7810 */ /* 0x040fe20007ffe0ff */
[----:B------:R1:W-:Y:S01]  /*12b0*/  STS.U16 [R39+0x1c0], R44 ;  /* 0x0001c02c27007388 */ /* 0x0003e20000000400 */
[----:B------:R-:W-:Y:S02]  /*12c0*/  IADD3 R62, PT, PT, R31, 0x1e0, RZ ;  /* 0x000001e01f3e7810 */ /* 0x000fe40007ffe0ff */
[----:B0-----:R-:W-:Y:S01]  /*12d0*/  LEA R43, R0, UR22, 0x1 ;  /* 0x00000016002b7c11 */ /* 0x001fe2000f8e08ff */
        /* <DEDUP_REMOVED lines=8> */
[----:B-1----:R-:W-:Y:S01]  /*1360*/  LEA R44, R56, UR22, 0x1 ;  /* 0x00000016382c7c11 */ /* 0x002fe2000f8e08ff */
[----:B------:R1:W-:Y:S01]  /*1370*/  STS.U16 [R43+0x2c0], R48 ;  /* 0x0002c0302b007388 */ /* 0x0003e20000000400 */
[----:B0-----:R-:W-:-:S02]  /*1380*/  LEA R45, R58, UR22, 0x1 ;  /* 0x000000163a2d7c11 */ /* 0x001fc4000f8e08ff */
[----:B--2---:R-:W-:Y:S01]  /*1390*/  LEA R46, R60, UR22, 0x1 ;  /* 0x000000163c2e7c11 */ /* 0x004fe2000f8e08ff */
[----:B------:R0:W-:Y:S01]  /*13a0*/  STS.U16 [R44+0x300], R49 ;  /* 0x000300312c007388 */ /* 0x0001e20000000400 */
[----:B---3--:R-:W-:Y:S02]  /*13b0*/  LEA R47, R62, UR22, 0x1 ;  /* 0x000000163e2f7c11 */ /* 0x008fe4000f8e08ff */
        /* <DEDUP_REMOVED lines=156> */
[----:B-----5:R-:W-:Y:S01]  /*1d80*/  FADD.FTZ R49, R50, R3 ;  /* 0x0000000332317221 */ /* 0x020fe20000010000 */
[----:B--2---:R-:W-:-:S04]  /*1d90*/  HADD2.F32 R52, -RZ, R52.H0_H0 ;  /* 0x20000034ff347230 */ /* 0x004fc80000004100 */
[----:B------:R-:W-:Y:S01]  /*1da0*/  FSETP.GTU.FTZ.AND P5, PT, R49, 20, PT ;  /* 0x41a000003100780b */ /* 0x000fe20003fbc000 */
[----:B---3--:R-:W-:Y:S02]  /*1db0*/  HADD2.F32 R54, -RZ, R54.H0_H0 ;  /* 0x20000036ff367230 */ /* 0x008fe40000004100 */
[----:B----4-:R-:W-:Y:S02]  /*1dc0*/  HADD2.F32 R56, -RZ, R56.H0_H0 ;  /* 0x20000038ff387230 */ /* 0x010fe40000004100 */
        /* <DEDUP_REMOVED lines=8> */
[--C-:B------:R-:W-:Y:S01]  /*1e50*/  FADD.FTZ R58, R60, R3.reuse ;  /* 0x000000033c3a7221 */ /* 0x100fe20000010000 */
        /* <DEDUP_REMOVED lines=15> */
[----:B------:R-:W-:Y:S02]  /*1f50*/  FADD.FTZ R53, R72, R3 ;  /* 0x0000000348357221 */ /* 0x000fe40000010000 */
[----:B------:R-:W-:Y:S01]  /*1f60*/  STS.U16 [R40+0x200], R77 ;  /* 0x0002004d28007388 */ /* 0x000fe20000000400 */
[----:B0-----:R-:W-:-:S03]  /*1f70*/  HADD2.F32 R80, -RZ, R61.H0_H0 ;  /* 0x2000003dff507230 */ /* 0x001fc60000004100 */
[----:B------:R0:W-:Y:S04]  /*1f80*/  STS.U16 [R41+0x240], R84 ;  /* 0x0002405429007388 */ /* 0x0001e80000000400 */
[----:B------:R-:W-:Y:S04]  /*1f90*/  STS.U16 [R42+0x280], R79 ;  /* 0x0002804f2a007388 */ /* 0x000fe80000000400 */
[----:B------:R1:W-:Y:S04]  /*1fa0*/  STS.U16 [R43+0x2c0], R68 ;  /* 0x0002c0442b007388 */ /* 0x0003e80000000400 */
[----:B------:R-:W-:Y:S01]  /*1fb0*/  STS.U16 [R44+0x300], R81 ;  /* 0x000300512c007388 */ /* 0x000fe20000000400 */
[----:B0-----:R-:W-:-:S03]  /*1fc0*/  HADD2.F32 R84, -RZ, R63.H0_H0 ;  /* 0x2000003fff547230 */ /* 0x001fc60000004100 */
[----:B------:R0:W-:Y:S01]  /*1fd0*/  STS.U16 [R45+0x340], R88 ;  /* 0x000340582d007388 */ /* 0x0001e20000000400 */
[----:B-1----:R-:W-:-:S03]  /*1fe0*/  HADD2.F32 R68, -RZ, R57.H0_H0 ;  /* 0x20000039ff447230 */ /* 0x002fc60000004100 */
[----:B------:R-:W-:Y:S04]  /*1ff0*/  STS.U16 [R46+0x380], R83 ;  /* 0x000380532e007388 */ /* 0x000fe80000000400 */
[----:B------:R1:W-:Y:S01]  /*2000*/  STS.U16 [R47+0x3c0], R92 ;  /* 0x0003c05c2f007388 */ /* 0x0003e20000000400 */
[----:B0-----:R-:W-:Y:S02]  /*2010*/  HADD2.F32 R88, -RZ, R65.H0_H0 ;  /* 0x20000041ff587230 */ /* 0x001fe40000004100 */
[--C-:B------:R-:W-:Y:S01]  /*2020*/  FADD.FTZ R55, R68, R3.reuse ;  /* 0x0000000344377221 */ /* 0x100fe20000010000 */
[--C-:B------:R-:W-:Y:S01]  /*2030*/  FADD.FTZ R57, R76, R3.reuse ;  /* 0x000000034c397221 */ /* 0x100fe20000010000 */
[----:B------:R-:W-:Y:S01]  /*2040*/  FADD.FTZ R59, R80, R3 ;  /* 0x00000003503b7221 */ /* 0x000fe20000010000 */
[----:B-1----:R-:W-:-:S02]  /*2050*/  HADD2.F32 R92, -RZ, R67.H0_H0 ;  /* 0x20000043ff5c7230 */ /* 0x002fc40000004100 */
[--C-:B------:R-:W-:Y:S01]  /*2060*/  FADD.FTZ R61, R84, R3.reuse ;  /* 0x00000003543d7221 */ /* 0x100fe20000010000 */
[--C-:B------:R-:W-:Y:S02]  /*2070*/  FADD.FTZ R63, R88, R3.reuse ;  /* 0x00000003583f7221 */ /* 0x100fe40000010000 */
        /* <DEDUP_REMOVED lines=33> */
.L_x_7430:
[----:B------:R-:W-:Y:S05]  /*2290*/  BSYNC.RECONVERGENT B0 ;  /* 0x0000000000007941 */ /* 0x000fea0003800200 */
.L_x_7429:
        /* <DEDUP_REMOVED lines=33> */
.L_x_7432:
[----:B------:R-:W-:Y:S05]  /*24b0*/  BSYNC.RECONVERGENT B0 ;  /* 0x0000000000007941 */ /* 0x000fea0003800200 */
.L_x_7431:
        /* <DEDUP_REMOVED lines=33> */
.L_x_7434:
[----:B------:R-:W-:Y:S05]  /*26d0*/  BSYNC.RECONVERGENT B0 ;  /* 0x0000000000007941 */ /* 0x000fea0003800200 */
.L_x_7433:
        /* <DEDUP_REMOVED lines=33> */
.L_x_7436:
[----:B------:R-:W-:Y:S05]  /*28f0*/  BSYNC.RECONVERGENT B0 ;  /* 0x0000000000007941 */ /* 0x000fea0003800200 */
.L_x_7435:
        /* <DEDUP_REMOVED lines=33> */
.L_x_7438:
[----:B------:R-:W-:Y:S05]  /*2b10*/  BSYNC.RECONVERGENT B0 ;  /* 0x0000000000007941 */ /* 0x000fea0003800200 */
.L_x_7437:
        /* <DEDUP_REMOVED lines=33> */
.L_x_7440:
[----:B------:R-:W-:Y:S05]  /*2d30*/  BSYNC.RECONVERGENT B0 ;  /* 0x0000000000007941 */ /* 0x000fea0003800200 */
.L_x_7439:
        /* <DEDUP_REMOVED lines=33> */
.L_x_7442:
[----:B------:R-:W-:Y:S05]  /*2f50*/  BSYNC.RECONVERGENT B0 ;  /* 0x0000000000007941 */ /* 0x000fea0003800200 */
.L_x_7441:
        /* <DEDUP_REMOVED lines=33> */
.L_x_7444:
[----:B------:R-:W-:Y:S05]  /*3170*/  BSYNC.RECONVERGENT B0 ;  /* 0x0000000000007941 */ /* 0x000fea0003800200 */
.L_x_7443:
        /* <DEDUP_REMOVED lines=33> */
.L_x_7446:
[----:B------:R-:W-:Y:S05]  /*3390*/  BSYNC.RECONVERGENT B0 ;  /* 0x0000000000007941 */ /* 0x000fea0003800200 */
.L_x_7445:
        /* <DEDUP_REMOVED lines=33> */
.L_x_7448:
[----:B------:R-:W-:Y:S05]  /*35b0*/  BSYNC.RECONVERGENT B0 ;  /* 0x0000000000007941 */ /* 0x000fea0003800200 */
.L_x_7447:
        /* <DEDUP_REMOVED lines=33> */
.L_x_7450:
[----:B------:R-:W-:Y:S05]  /*37d0*/  BSYNC.RECONVERGENT B0 ;  /* 0x0000000000007941 */ /* 0x000fea0003800200 */
.L_x_7449:
        /* <DEDUP_REMOVED lines=33> */
.L_x_7452:
[----:B------:R-:W-:Y:S05]  /*39f0*/  BSYNC.RECONVERGENT B0 ;  /* 0x0000000000007941 */ /* 0x000fea0003800200 */
.L_x_7451:
        /* <DEDUP_REMOVED lines=33> */
.L_x_7454:
[----:B------:R-:W-:Y:S05]  /*3c10*/  BSYNC.RECONVERGENT B0 ;  /* 0x0000000000007941 */ /* 0x000fea0003800200 */
.L_x_7453:
        /* <DEDUP_REMOVED lines=33> */
.L_x_7456:
[----:B------:R-:W-:Y:S05]  /*3e30*/  BSYNC.RECONVERGENT B0 ;  /* 0x0000000000007941 */ /* 0x000fea0003800200 */
.L_x_7455:
        /* <DEDUP_REMOVED lines=33> */
.L_x_7458:
[----:B------:R-:W-:Y:S05]  /*4050*/  BSYNC.RECONVERGENT B0 ;  /* 0x0000000000007941 */ /* 0x000fea0003800200 */
.L_x_7457:
        /* <DEDUP_REMOVED lines=33> */
.L_x_7460:
[----:B------:R-:W-:Y:S05]  /*4270*/  BSYNC.RECONVERGENT B0 ;  /* 0x0000000000007941 */ /* 0x000fea0003800200 */
.L_x_7459:
[----:B------:R-:W0:Y:S01]  /*4280*/  LDCU.128 UR8, c[0x0][0x410] ;  /* 0x00008200ff0877ac */ /* 0x000e220008000c00 */
[----:B------:R-:W-:Y:S01]  /*4290*/  P2R R129, PR, RZ, 0x1 ;  /* 0x00000001ff817803 */ /* 0x000fe20000000000 */
[----:B------:R-:W1:Y:S01]  /*42a0*/  LDS.U16 R107, [R48] ;  /* 0x00000000306b7984 */ /* 0x000e620000000400 */
[----:B------:R-:W-:Y:S01]  /*42b0*/  ISETP.NE.AND P0, PT, R93, RZ, PT ;  /* 0x000000ff5d00720c */ /* 0x000fe20003f05270 */
[----:B------:R-:W-:Y:S01]  /*42c0*/  UMOV UR7, URZ ;  /* 0x000000ff00077c82 */ /* 0x000fe20008000000 */
[----:B------:R-:W-:Y:S01]  /*42d0*/  PRMT R79, RZ, 0x7610, R79 ;  /* 0x00007610ff4f7816 */ /* 0x000fe2000000004f */
        /* <DEDUP_REMOVED lines=37> */
[----:B------:R-:W-:Y:S02]  /*4530*/  P2R R135, PR, RZ, 0x10 ;  /* 0x00000010ff877803 */ /* 0x000fe40000000000 */
[----:B------:R-:W-:Y:S02]  /*4540*/  ISETP.NE.AND P4, PT, R99, RZ, PT ;  /* 0x000000ff6300720c */ /* 0x000fe40003f85270 */
        /* <DEDUP_REMOVED lines=22> */
[----:B------:R-:W0:Y:S03]  /*46b0*/  LDCU.64 UR8, c[0x0][0x488] ;  /* 0x00009100ff0877ac */ /* 0x000e260008000a00 */
[----:B------:R-:W-:Y:S01]  /*46c0*/  IADD3.X R70, PT, PT, RZ, UR11, RZ, P5, !PT ;  /* 0x0000000bff467c10 */ /* 0x000fe2000affe4ff */
[----:B---3--:R-:W-:Y:S01]  /*46d0*/  HADD2.F32 R122, -RZ, R122.H0_H0 ;  /* 0x2000007aff7a7230 */ /* 0x008fe20000004100 */
[----:B------:R-:W1:Y:S01]  /*46e0*/  LDCU.64 UR10, c[0x0][0x508] ;  /* 0x0000a100ff0a77ac */ /* 0x000e620008000a00 */
[----:B----4-:R-:W-:Y:S02]  /*46f0*/  HADD2.F32 R132, -RZ, R132.H0_H0 ;  /* 0x20000084ff847230 */ /* 0x010fe40000004100 */
[----:B------:R-:W-:Y:S01]  /*4700*/  HADD2.F32 R120, -RZ, R120.H0_H0 ;  /* 0x20000078ff787230 */ /* 0x000fe20000004100 */
        /* <DEDUP_REMOVED lines=55> */
[----:B----4-:R-:W-:Y:S04]  /*4a80*/  STS.U16 [R32], R79 ;  /* 0x0000004f20007388 */ /* 0x010fe80000000400 */
[----:B-----5:R-:W-:Y:S04]  /*4a90*/  STS.U16 [R33+0x40], R88 ;  /* 0x0000405821007388 */ /* 0x020fe80000000400 */
[----:B--2---:R-:W-:Y:S04]  /*4aa0*/  STS.U16 [R34+0x80], R83 ;  /* 0x0000805322007388 */ /* 0x004fe80000000400 */
[----:B---3--:R-:W-:Y:S04]  /*4ab0*/  STS.U16 [R35+0xc0], R92 ;  /* 0x0000c05c23007388 */ /* 0x008fe80000000400 */
[----:B------:R0:W-:Y:S04]  /*4ac0*/  STS.U16 [R36+0x100], R101 ;  /* 0x0001006524007388 */ /* 0x0001e80000000400 */
        /* <DEDUP_REMOVED lines=13> */
[----:B------:R-:W1:Y:S04]  /*4ba0*/  LDS.U16 R80, [R48+0x2] ;  /* 0x0000020030507984 */ /* 0x000e680000000400 */
[----:B------:R-:W-:Y:S04]  /*4bb0*/  LDS.U16 R81, [R48+0x4] ;  /* 0x0000040030517984 */ /* 0x000fe80000000400 */
[----:B------:R-:W-:Y:S04]  /*4bc0*/  LDS.U16 R83, [R48+0x6] ;  /* 0x0000060030537984 */ /* 0x000fe80000000400 */
[----:B------:R-:W1:Y:S04]  /*4bd0*/  LDS.U16 R85, [R48+0x8] ;  /* 0x0000080030557984 */ /* 0x000e680000000400 */
        /* <DEDUP_REMOVED lines=8> */
[----:B------:R-:W1:Y:S04]  /*4c60*/  LDS.U16 R97, [R48+0x1a] ;  /* 0x00001a0030617984 */ /* 0x000e680000000400 */
[----:B------:R-:W1:Y:S04]  /*4c70*/  LDS.U16 R99, [R48+0x1c] ;  /* 0x00001c0030637984 */ /* 0x000e680000000400 */
[----:B------:R-:W1:Y:S01]  /*4c80*/  LDS.U16 R100, [R48+0x1e] ;  /* 0x00001e0030647984 */ /* 0x000e620000000400 */
[----:B------:R-:W-:Y:S01]  /*4c90*/  BAR.SYNC.DEFER_BLOCKING 0x0 ;  /* 0x0000000000007b1d */ /* 0x000fe20000010000 */
[----:B0-----:R-:W-:-:S02]  /*4ca0*/  PRMT R101, RZ, 0x7610, R101 ;  /* 0x00007610ff657816 */ /* 0x001fc40000000065 */
[----:B--2---:R-:W-:-:S04]  /*4cb0*/  PRMT R114, RZ, 0x7610, R114 ;  /* 0x00007610ff727816 */ /* 0x004fc80000000072 */
[----:B------:R-:W2:Y:S01]  /*4cc0*/  @!P5 LDG.E.U16 R101, desc[UR24][R68.64] ;  /* 0x000000184465d981 */ /* 0x000ea2000c1e1500 */
[----:B------:R-:W-:Y:S02]  /*4cd0*/  ISETP.NE.AND P5, PT, R121, RZ, PT ;  /* 0x000000ff7900720c */ /* 0x000fe40003fa5270 */
[----:B------:R-:W-:Y:S01]  /*4ce0*/  PRMT R103, RZ, 0x7610, R103 ;  /* 0x00007610ff677816 */ /* 0x000fe20000000067 */
[----:B------:R-:W2:Y:S01]  /*4cf0*/  @!P2 LDG.E.U16 R136, desc[UR24][R68.64+0x340] ;  /* 0x000340184488a981 */ /* 0x000ea2000c1e1500 */
[----:B---3--:R-:W-:Y:S02]  /*4d00*/  PRMT R116, RZ, 0x7610, R116 ;  /* 0x00007610ff747816 */ /* 0x008fe40000000074 */
[----:B------:R-:W-:Y:S01]  /*4d10*/  PRMT R105, RZ, 0x7610, R105 ;  /* 0x00007610ff697816 */ /* 0x000fe20000000069 */
[----:B------:R-:W3:Y:S06]  /*4d20*/  @!P4 LDG.E.U16 R138, desc[UR24][R68.64+0x3c0] ;  /* 0x0003c018448ac981 */ /* 0x000eec000c1e1500 */
[----:B------:R-:W3:Y:S01]  /*4d30*/  @!P5 LDG.E.U16 R114, desc[UR24][R68.64+0x40] ;  /* 0x000040184472d981 */ /* 0x000ee2000c1e1500 */
[----:B------:R-:W-:-:S13]  /*4d40*/  ISETP.NE.AND P5, PT, R123, RZ, PT ;  /* 0x000000ff7b00720c */ /* 0x000fda0003fa5270 */
[----:B------:R-:W3:Y:S01]  /*4d50*/  @!P5 LDG.E.U16 R103, desc[UR24][R68.64+0x80] ;  /* 0x000080184467d981 */ /* 0x000ee2000c1e1500 */
[----:B------:R-:W-:-:S13]  /*4d60*/  ISETP.NE.AND P5, PT, R125, RZ, PT ;  /* 0x000000ff7d00720c */ /* 0x000fda0003fa5270 */
        /* <DEDUP_REMOVED lines=14> */
[----:B-1----:R-:W-:Y:S02]  /*4e50*/  PRMT R128, RZ, 0x7610, R128 ;  /* 0x00007610ff807816 */ /* 0x002fe40000000080 */
[----:B------:R-:W-:Y:S02]  /*4e60*/  PRMT R117, RZ, 0x7610, R117 ;  /* 0x00007610ff757816 */ /* 0x000fe40000000075 */
[----:B------:R-:W-:Y:S02]  /*4e70*/  PRMT R130, RZ, 0x7610, R130 ;  /* 0x00007610ff827816 */ /* 0x000fe40000000082 */
[----:B------:R-:W-:Y:S02]  /*4e80*/  PRMT R121, RZ, 0x7610, R121 ;  /* 0x00007610ff797816 */ /* 0x000fe40000000079 */
[----:B------:R-:W-:Y:S01]  /*4e90*/  PRMT R123, RZ, 0x7610, R123 ;  /* 0x00007610ff7b7816 */ /* 0x000fe2000000007b */
[----:B------:R-:W5:Y:S04]  /*4ea0*/  @!P6 LDG.E.U16 R117, desc[UR24][R68.64+0x280] ;  /* 0x000280184475e981 */ /* 0x000f68000c1e1500 */
[----:B------:R-:W5:Y:S01]  /*4eb0*/  @!P5 LDG.E.U16 R115, desc[UR24][R68.64+0x200] ;  /* 0x000200184473d981 */ /* 0x000f62000c1e1500 */
[----:B------:R-:W-:-:S03]  /*4ec0*/  ISETP.NE.AND P5, PT, R135, RZ, PT ;  /* 0x000000ff8700720c */ /* 0x000fc60003fa5270 */
[----:B------:R-:W5:Y:S04]  /*4ed0*/  @!P0 LDG.E.U16 R130, desc[UR24][R68.64+0x2c0] ;  /* 0x0002c01844828981 */ /* 0x000f68000c1e1500 */
[----:B------:R-:W5:Y:S04]  /*4ee0*/  @!P1 LDG.E.U16 R121, desc[UR24][R68.64+0x300] ;  /* 0x0003001844799981 */ /* 0x000f68000c1e1500 */
[----:B------:R-:W5:Y:S04]  /*4ef0*/  @!P3 LDG.E.U16 R123, desc[UR24][R68.64+0x380] ;  /* 0x00038018447bb981 */ /* 0x000f68000c1e1500 */
[----:B------:R0:W5:Y:S01]  /*4f00*/  @!P5 LDG.E.U16 R128, desc[UR24][R68.64+0x240] ;  /* 0x000240184480d981 */ /* 0x000162000c1e1500 */
[----:B------:R-:W-:-:S02]  /*4f10*/  HADD2.F32 R80, -RZ, R80.H0_H0 ;  /* 0x20000050ff507230 */ /* 0x000fc40000004100 */
[----:B------:R-:W-:-:S03]  /*4f20*/  HADD2.F32 R79, -RZ, R79.H0_H0 ;  /* 0x2000004fff4f7230 */ /* 0x000fc60000004100 */
[----:B------:R-:W-:Y:S01]  /*4f30*/  FMUL.FTZ R127, R80, -1.4426950216293334961 ;  /* 0xbfb8aa3b507f7820 */ /* 0x000fe20000410000 */
[----:B0-----:R-:W-:Y:S02]  /*4f40*/  HADD2.F32 R68, -RZ, R85.H0_H0 ;  /* 0x20000055ff447230 */ /* 0x001fe40000004100 */
[----:B------:R-:W-:Y:S02]  /*4f50*/  HADD2.F32 R85, -RZ, R88.H0_H0 ;  /* 0x20000058ff557230 */ /* 0x000fe40000004100 */
[----:B------:R-:W-:Y:S02]  /*4f60*/  HADD2.F32 R88, -RZ, R91.H0_H0 ;  /* 0x2000005bff587230 */ /* 0x000fe40000004100 */
[----:B------:R-:W-:Y:S02]  /*4f70*/  HADD2.F32 R91, -RZ, R93.H0_H0 ;  /* 0x2000005dff5b7230 */ /* 0x000fe40000004100 */
[----:B------:R-:W-:Y:S02]  /*4f80*/  HADD2.F32 R93, -RZ, R96.H0_H0 ;  /* 0x20000060ff5d7230 */ /* 0x000fe40000004100 */
[----:B------:R-:W-:-:S02]  /*4f90*/  HADD2.F32 R96, -RZ, R97.H0_H0 ;  /* 0x20000061ff607230 */ /* 0x000fc40000004100 */
[----:B------:R-:W-:Y:S01]  /*4fa0*/  HADD2.F32 R97, -RZ, R99.H0_H0 ;  /* 0x20000063ff617230 */ /* 0x000fe20000004100 */
[----:B------:R-:W-:Y:S01]  /*4fb0*/  MUFU.EX2 R127, R127 ;  /* 0x0000007f007f7308 */ /* 0x000fe20000000800 */
[----:B------:R-:W-:Y:S02]  /*4fc0*/  HADD2.F32 R99, -RZ, R100.H0_H0 ;  /* 0x20000064ff637230 */ /* 0x000fe40000004100 */
[----:B------:R-:W-:Y:S01]  /*4fd0*/  FMUL.FTZ R125, R79, -1.4426950216293334961 ;  /* 0xbfb8aa3b4f7d7820 */ /* 0x000fe20000410000 */
[----:B------:R-:W-:-:S05]  /*4fe0*/  HADD2.F32 R81, -RZ, R81.H0_H0 ;  /* 0x20000051ff517230 */ /* 0x000fca0000004100 */
[----:B------:R-:W0:Y:S01]  /*4ff0*/  MUFU.EX2 R125, R125 ;  /* 0x0000007d007d7308 */ /* 0x000e220000000800 */
        /* <DEDUP_REMOVED lines=8> */
[----:B0-----:R-:W-:-:S03]  /*5080*/  FADD.FTZ R125, R125, 1 ;  /* 0x3f8000007d7d7421 */ /* 0x001fc60000010000 */
[----:B------:R-:W-:Y:S01]  /*5090*/  FMUL.FTZ R95, R92, -1.4426950216293334961 ;  /* 0xbfb8aa3b5c5f7820 */ /* 0x000fe20000410000 */
[----:B------:R-:W-:Y:S01]  /*50a0*/  MUFU.EX2 R131, R131 ;  /* 0x0000008300837308 */ /* 0x000fe20000000800 */
[----:B------:R-:W-:Y:S01]  /*50b0*/  FMUL.FTZ R135, R69, -1.4426950216293334961 ;  /* 0xbfb8aa3b45877820 */ /* 0x000fe20000410000 */
[----:B------:R-:W-:Y:S01]  /*50c0*/  FMUL.FTZ R133, R68, -1.4426950216293334961 ;  /* 0xbfb8aa3b44857820 */ /* 0x000fe20000410000 */
[----:B------:R-:W-:-:S05]  /*50d0*/  FMUL.FTZ R140, R88, -1.4426950216293334961 ;  /* 0xbfb8aa3b588c7820 */ /* 0x000fca0000410000 */
[----:B------:R0:W-:Y:S01]  /*50e0*/  MUFU.EX2 R143, R95 ;  /* 0x0000005f008f7308 */ /* 0x0001e20000000800 */
[----:B------:R-:W-:Y:S01]  /*50f0*/  FMUL.FTZ R137, R85, -1.4426950216293334961 ;  /* 0xbfb8aa3b55897820 */ /* 0x000fe20000410000 */
[----:B0-----:R-:W-:-:S06]  /*5100*/  FMUL.FTZ R95, R99, -1.4426950216293334961 ;  /* 0xbfb8aa3b635f7820 */ /* 0x001fcc0000410000 */
[----:B------:R-:W-:Y:S08]  /*5110*/  MUFU.EX2 R135, R135 ;  /* 0x0000008700877308 */ /* 0x000ff00000000800 */
[----:B------:R-:W-:Y:S01]  /*5120*/  MUFU.EX2 R155, R95 ;  /* 0x0000005f009b7308 */ /* 0x000fe20000000800 */
[----:B------:R-:W-:Y:S01]  /*5130*/  FMUL.FTZ R145, R96, -1.4426950216293334961 ;  /* 0xbfb8aa3b60917820 */ /* 0x000fe20000410000 */
[----:B------:R-:W-:-:S06]  /*5140*/  FMUL.FTZ R139, R87, -1.4426950216293334961 ;  /* 0xbfb8aa3b578b7820 */ /* 0x000fcc0000410000 */
[----:B------:R-:W-:Y:S08]  /*5150*/  MUFU.EX2 R133, R133 ;  /* 0x0000008500857308 */ /* 0x000ff00000000800 */
[----:B------:R-:W-:Y:S08]  /*5160*/  MUFU.EX2 R140, R140 ;  /* 0x0000008c008c7308 */ /* 0x000ff00000000800 */
[----:B------:R-:W-:Y:S01]  /*5170*/  MUFU.EX2 R137, R137 ;  /* 0x0000008900897308 */ /* 0x000fe20000000800 */
[----:B--2---:R-:W-:Y:S04]  /*5180*/  STS.U16 [R32], R101 ;  /* 0x0000006520007388 */ /* 0x004fe80000000400 */
[----:B---3--:R-:W-:Y:S04]  /*5190*/  STS.U16 [R33+0x40], R114 ;  /* 0x0000407221007388 */ /* 0x008fe80000000400 */
[----:B------:R-:W-:Y:S04]  /*51a0*/  STS.U16 [R34+0x80], R103 ;  /* 0x0000806722007388 */ /* 0x000fe80000000400 */
[----:B------:R-:W-:Y:S04]  /*51b0*/  STS.U16 [R35+0xc0], R116 ;  /* 0x0000c07423007388 */ /* 0x000fe80000000400 */
[----:B----4-:R0:W-:Y:S04]  /*51c0*/  STS.U16 [R36+0x100], R105 ;  /* 0x0001006924007388 */ /* 0x0101e80000000400 */
[----:B------:R-:W-:Y:S04]  /*51d0*/  STS.U16 [R37+0x140], R124 ;  /* 0x0001407c25007388 */ /* 0x000fe80000000400 */
        /* <DEDUP_REMOVED lines=11> */
[----:B------:R-:W3:Y:S01]  /*5290*/  LDS.U16 R100, [R48] ;  /* 0x0000000030647984 */ /* 0x000ee20000000400 */
[----:B0-----:R-:W-:-:S03]  /*52a0*/  FADD.FTZ R105, R127, 1 ;  /* 0x3f8000007f697421 */ /* 0x001fc60000010000 */
[----:B------:R-:W0:Y:S03]  /*52b0*/  LDS.U16 R103, [R48+0x4] ;  /* 0x0000040030677984 */ /* 0x000e260000000400 */
[----:B------:R-:W4:Y:S01]  /*52c0*/  MUFU.RCP R105, R105 ;  /* 0x0000006900697308 */ /* 0x000f220000001000 */
[----:B------:R-:W5:Y:S04]  /*52d0*/  LDS.U16 R115, [R48+0x6] ;  /* 0x0000060030737984 */ /* 0x000f680000000400 */
[----:B------:R-:W5:Y:S03]  /*52e0*/  LDS.U16 R101, [R48+0x2] ;  /* 0x0000020030657984 */ /* 0x000f660000000400 */
[----:B------:R2:W2:Y:S01]  /*52f0*/  MUFU.RCP R114, R125 ;  /* 0x0000007d00727308 */ /* 0x0004a20000001000 */
[----:B------:R-:W5:Y:S01]  /*5300*/  LDS.U16 R121, [R48+0xa] ;  /* 0x00000a0030797984 */ /* 0x000f620000000400 */
[----:B-1----:R-:W-:-:S03]  /*5310*/  FADD.FTZ R116, R129, 1 ;  /* 0x3f80000081747421 */ /* 0x002fc60000010000 */
[----:B------:R-:W1:Y:S01]  /*5320*/  LDS.U16 R117, [R48+0x8] ;  /* 0x0000080030757984 */ /* 0x000e620000000400 */
[----:B----4-:R-:W-:-:S03]  /*5330*/  FADD.FTZ R95, -R105, 1 ;  /* 0x3f800000695f7421 */ /* 0x010fc60000010100 */
[----:B--2---:R-:W2:Y:S01]  /*5340*/  LDS.U16 R125, [R48+0xc] ;  /* 0x00000c00307d7984 */ /* 0x004ea20000000400 */
[----:B------:R-:W4:Y:S01]  /*5350*/  MUFU.RCP R116, R116 ;  /* 0x0000007400747308 */ /* 0x000f220000001000 */
[----:B------:R-:W-:Y:S01]  /*5360*/  FFMA.FTZ R123, R80, R95, 1 ;  /* 0x3f800000507b7423 */ /* 0x000fe2000001005f */
[----:B------:R-:W-:Y:S01]  /*5370*/  FADD.FTZ R124, R131, 1 ;  /* 0x3f800000837c7421 */ /* 0x000fe20000010000 */
[----:B------:R-:W2:Y:S01]  /*5380*/  LDS.U16 R129, [R48+0xe] ;  /* 0x00000e0030817984 */ /* 0x000ea20000000400 */
[----:B------:R-:W-:-:S04]  /*5390*/  FADD.FTZ R136, -R114, 1 ;  /* 0x3f80000072887421 */ /* 0x000fc80000010100 */
[----:B------:R0:W-:Y:S01]  /*53a0*/  MUFU.EX2 R151, R145 ;  /* 0x0000009100977308 */ /* 0x0001e20000000800 */
[----:B------:R-:W-:Y:S01]  /*53b0*/  FADD.FTZ R126, R135, 1 ;  /* 0x3f800000877e7421 */ /* 0x000fe20000010000 */
[----:B------:R-:W-:Y:S01]  /*53c0*/  FMUL.FTZ R142, R91, -1.4426950216293334961 ;  /* 0xbfb8aa3b5b8e7820 */ /* 0x000fe20000410000 */
[----:B------:R-:W-:-:S05]  /*53d0*/  FADD.FTZ R109, R133, 1 ;  /* 0x3f800000856d7421 */ /* 0x000fca0000010000 */
[----:B------:R-:W-:Y:S01]  /*53e0*/  MUFU.EX2 R139, R139 ;  /* 0x0000008b008b7308 */ /* 0x000fe20000000800 */
[----:B---3--:R-:W-:Y:S02]  /*53f0*/  HADD2.F32 R100, -RZ, R100.H0_H0 ;  /* 0x20000064ff647230 */ /* 0x008fe40000004100 */
[----:B------:R-:W-:Y:S01]  /*5400*/  FFMA.FTZ R136, R79, R136, 1 ;  /* 0x3f8000004f887423 */ /* 0x000fe20000010088 */
[----:B------:R-:W-:Y:S01]  /*5410*/  FADD.FTZ R128, R137, 1 ;  /* 0x3f80000089807421 */ /* 0x000fe20000010000 */
[----:B------:R-:W-:Y:S01]  /*5420*/  FMUL.FTZ R144, R93, -1.4426950216293334961 ;  /* 0xbfb8aa3b5d907820 */ /* 0x000fe20000410000 */
[----:B------:R-:W-:Y:S02]  /*5430*/  HADD2.F32 R134, -RZ, R134.H0_H0 ;  /* 0x20000086ff867230 */ /* 0x000fe40000004100 */
[----:B------:R-:W-:Y:S01]  /*5440*/  FMUL.FTZ R95, R107, R100 ;  /* 0x000000646b5f7220 */ /* 0x000fe20000410000 */
[----:B------:R-:W-:Y:S01]  /*5450*/  FMUL.FTZ R141, R89, -1.4426950216293334961 ;  /* 0xbfb8aa3b598d7820 */ /* 0x000fe20000410000 */
[----:B------:R-:W-:Y:S01]  /*5460*/  FMUL.FTZ R147, R97, -1.4426950216293334961 ;  /* 0xbfb8aa3b61937820 */ /* 0x000fe20000410000 */
[----:B------:R-:W-:Y:S01]  /*5470*/  LDS.U16 R150, [R48+0x14] ;  /* 0x0000140030967984 */ /* 0x000fe20000000400 */
[----:B------:R-:W-:Y:S01]  /*5480*/  FMUL.FTZ R95, R114, R95 ;  /* 0x0000005f725f7220 */ /* 0x000fe20000410000 */
[----:B------:R-:W3:Y:S02]  /*5490*/  MUFU.RCP R124, R124 ;  /* 0x0000007c007c7308 */ /* 0x000ee40000001000 */
[----:B------:R-:W-:Y:S01]  /*54a0*/  LDS.U16 R152, [R48+0x18] ;  /* 0x0000180030987984 */ /* 0x000fe20000000400 */
[----:B0-----:R-:W-:Y:S01]  /*54b0*/  FMUL.FTZ R145, R95, R136 ;  /* 0x000000885f917220 */ /* 0x001fe20000410000 */
[----:B------:R-:W-:-:S02]  /*54c0*/  HADD2.F32 R136, -RZ, R94.H0_H0 ;  /* 0x2000005eff887230 */ /* 0x000fc40000004100 */
[----:B------:R-:W0:Y:S01]  /*54d0*/  LDS.U16 R94, [R48+0x10] ;  /* 0x00001000305e7984 */ /* 0x000e220000000400 */
[----:B------:R-:W-:Y:S02]  /*54e0*/  HADD2.F32 R103, -RZ, R103.H0_H0 ;  /* 0x20000067ff677230 */ /* 0x000fe40000004100 */
[----:B------:R-:W-:Y:S01]  /*54f0*/  FADD.FTZ R131, R140, 1 ;  /* 0x3f8000008c837421 */ /* 0x000fe20000010000 */
[----:B----4-:R-:W-:Y:S01]  /*5500*/  FADD.FTZ R140, -R116, 1 ;  /* 0x3f800000748c7421 */ /* 0x010fe20000010100 */
[----:B------:R-:W4:Y:S01]  /*5510*/  MUFU.RCP R126, R126 ;  /* 0x0000007e007e7308 */ /* 0x000f220000001000 */
[----:B------:R-:W-:Y:S02]  /*5520*/  FMUL.FTZ R127, R122, R103 ;  /* 0x000000677a7f7220 */ /* 0x000fe40000410000 */
[----:B------:R-:W-:Y:S01]  /*5530*/  FFMA.FTZ R140, R81, R140, 1 ;  /* 0x3f800000518c7423 */ /* 0x000fe2000001008c */
[----:B-----5:R-:W-:Y:S02]  /*5540*/  HADD2.F32 R115, -RZ, R115.H0_H0 ;  /* 0x20000073ff737230 */ /* 0x020fe40000004100 */
[----:B------:R-:W-:-:S02]  /*5550*/  FMUL.FTZ R127, R116, R127 ;  /* 0x0000007f747f7220 */ /* 0x000fc40000410000 */
[----:B------:R-:W5:Y:S01]  /*5560*/  MUFU.EX2 R142, R142 ;  /* 0x0000008e008e7308 */ /* 0x000f620000000800 */
[----:B------:R-:W-:Y:S02]  /*5570*/  HADD2.F32 R101, -RZ, R101.H0_H0 ;  /* 0x20000065ff657230 */ /* 0x000fe40000004100 */
[----:B------:R-:W-:Y:S01]  /*5580*/  FMUL.FTZ R95, R127, R140 ;  /* 0x0000008c7f5f7220 */ /* 0x000fe20000410000 */
[----:B---3--:R-:W-:Y:S01]  /*5590*/  FADD.FTZ R140, -R124, 1 ;  /* 0x3f8000007c8c7421 */ /* 0x008fe20000010100 */
[----:B------:R-:W-:-:S03]  /*55a0*/  FMUL.FTZ R127, R132, R115 ;  /* 0x00000073847f7220 */ /* 0x000fc60000410000 */
[----:B------:R-:W-:Y:S01]  /*55b0*/  MUFU.RCP R109, R109 ;  /* 0x0000006d006d7308 */ /* 0x000fe20000001000 */
[----:B------:R-:W-:Y:S01]  /*55c0*/  FADD.FTZ R130, R139, 1 ;  /* 0x3f8000008b827421 */ /* 0x000fe20000010000 */
[----:B------:R-:W-:-:S06]  /*55d0*/  FMUL.FTZ R138, R120, R101 ;  /* 0x00000065788a7220 */ /* 0x000fcc0000410000 */
[----:B------:R-:W3:Y:S01]  /*55e0*/  MUFU.RCP R128, R128 ;  /* 0x0000008000807308 */ /* 0x000ee20000001000 */
[----:B------:R-:W-:Y:S01]  /*55f0*/  FFMA.FTZ R140, R83, R140, 1 ;  /* 0x3f800000538c7423 */ /* 0x000fe2000001008c */
[----:B------:R-:W-:Y:S01]  /*5600*/  FMUL.FTZ R127, R124, R127 ;  /* 0x0000007f7c7f7220 */ /* 0x000fe20000410000 */
[----:B------:R-:W-:Y:S02]  /*5610*/  HADD2.F32 R121, -RZ, R121.H0_H0 ;  /* 0x20000079ff797230 */ /* 0x000fe40000004100 */
[----:B------:R-:W-:Y:S01]  /*5620*/  FMUL.FTZ R138, R105, R138 ;  /* 0x0000008a698a7220 */ /* 0x000fe20000410000 */
[----:B-1----:R-:W-:Y:S02]  /*5630*/  HADD2.F32 R117, -RZ, R117.H0_H0 ;  /* 0x20000075ff757230 */ /* 0x002fe40000004100 */
[----:B------:R-:W-:Y:S01]  /*5640*/  FMUL.FTZ R162, R127, R140 ;  /* 0x0000008c7fa27220 */ /* 0x000fe20000410000 */
[----:B------:R-:W1:Y:S01]  /*5650*/  MUFU.EX2 R149, R144 ;  /* 0x0000009000957308 */ /* 0x000e620000000800 */
[----:B------:R-:W-:-:S02]  /*5660*/  HADD2.F32 R127, -RZ, R84.H0_H0 ;  /* 0x20000054ff7f7230 */ /* 0x000fc40000004100 */
[----:B----4-:R-:W-:Y:S01]  /*5670*/  FADD.FTZ R148, -R126, 1 ;  /* 0x3f8000007e947421 */ /* 0x010fe20000010100 */
[----:B------:R-:W-:Y:S01]  /*5680*/  FMUL.FTZ R133, R136, R121 ;  /* 0x0000007988857220 */ /* 0x000fe20000410000 */
[----:B--2---:R-:W-:Y:S02]  /*5690*/  HADD2.F32 R84, -RZ, R125.H0_H0 ;  /* 0x2000007dff547230 */ /* 0x004fe40000004100 */
[----:B------:R-:W-:Y:S01]  /*56a0*/  FMUL.FTZ R158, R138, R123 ;  /* 0x0000007b8a9e7220 */ /* 0x000fe20000410000 */
[----:B-----5:R-:W-:Y:S01]  /*56b0*/  FADD.FTZ R135, R142, 1 ;  /* 0x3f8000008e877421 */ /* 0x020fe20000010000 */
[----:B------:R-:W2:Y:S01]  /*56c0*/  LDS.U16 R139, [R48+0x16] ;  /* 0x00001600308b7984 */ /* 0x000ea20000000400 */
[----:B------:R-:W4:Y:S01]  /*56d0*/  MUFU.RCP R130, R130 ;  /* 0x0000008200827308 */ /* 0x000f220000001000 */
[----:B------:R-:W-:Y:S01]  /*56e0*/  FMUL.FTZ R142, R134, R117 ;  /* 0x00000075868e7220 */ /* 0x000fe20000410000 */
[----:B------:R-:W-:Y:S01]  /*56f0*/  FFMA.FTZ R148, R69, R148, 1 ;  /* 0x3f80000045947423 */ /* 0x000fe20000010094 */
[----:B------:R-:W-:Y:S01]  /*5700*/  FMUL.FTZ R133, R126, R133 ;  /* 0x000000857e857220 */ /* 0x000fe20000410000 */
[----:B---3--:R-:W-:Y:S01]  /*5710*/  FADD.FTZ R140, -R128, 1 ;  /* 0x3f800000808c7421 */ /* 0x008fe20000010100 */
[----:B------:R-:W-:-:S03]  /*5720*/  FMUL.FTZ R125, R127, R84 ;  /* 0x000000547f7d7220 */ /* 0x000fc60000410000 */
[----:B------:R3:W-:Y:S01]  /*5730*/  MUFU.RCP R123, R131 ;  /* 0x00000083007b7308 */ /* 0x0007e20000001000 */
[----:B------:R-:W-:Y:S01]  /*5740*/  FMUL.FTZ R164, R133, R148 ;  /* 0x0000009485a47220 */ /* 0x000fe20000410000 */
[----:B------:R-:W-:Y:S01]  /*5750*/  FFMA.FTZ R154, R85, R140, 1 ;  /* 0x3f800000559a7423 */ /* 0x000fe2000001008c */
[----:B------:R-:W-:Y:S01]  /*5760*/  FMUL.FTZ R133, R128, R125 ;  /* 0x0000007d80857220 */ /* 0x000fe20000410000 */
[----:B---3--:R-:W-:-:S04]  /*5770*/  FADD.FTZ R131, -R109, 1 ;  /* 0x3f8000006d837421 */ /* 0x008fc80000010100 */
[----:B------:R-:W3:Y:S01]  /*5780*/  MUFU.EX2 R141, R141 ;  /* 0x0000008d008d7308 */ /* 0x000ee20000000800 */
[----:B------:R-:W5:Y:S01]  /*5790*/  LDS.U16 R148, [R48+0x12] ;  /* 0x0000120030947984 */ /* 0x000f620000000400 */
[----:B------:R-:W-:Y:S01]  /*57a0*/  FFMA.FTZ R144, R68, R131, 1 ;  /* 0x3f80000044907423 */ /* 0x000fe20000010083 */
[----:B------:R-:W-:Y:S01]  /*57b0*/  FMUL.FTZ R131, R109, R142 ;  /* 0x0000008e6d837220 */ /* 0x000fe20000410000 */
[----:B------:R-:W-:Y:S02]  /*57c0*/  HADD2.F32 R140, -RZ, R77.H0_H0 ;  /* 0x2000004dff8c7230 */ /* 0x000fe40000004100 */
[----:B------:R-:W-:Y:S02]  /*57d0*/  HADD2.F32 R125, -RZ, R129.H0_H0 ;  /* 0x20000081ff7d7230 */ /* 0x000fe40000004100 */
[----:B------:R1:W2:Y:S01]  /*57e0*/  MUFU.EX2 R153, R147 ;  /* 0x0000009300997308 */ /* 0x0002a20000000800 */
[----:B------:R-:W-:Y:S02]  /*57f0*/  HADD2.F32 R129, -RZ, R76.H0_H0 ;  /* 0x2000004cff817230 */ /* 0x000fe40000004100 */
[----:B0-----:R-:W-:-:S02]  /*5800*/  HADD2.F32 R76, -RZ, R94.H0_H0 ;  /* 0x2000005eff4c7230 */ /* 0x001fc40000004100 */
[----:B-1----:R-:W-:Y:S01]  /*5810*/  FMUL.FTZ R147, R131, R144 ;  /* 0x0000009083937220 */ /* 0x002fe20000410000 */
[----:B------:R-:W-:Y:S01]  /*5820*/  FADD.FTZ R144, R149, 1 ;  /* 0x3f80000095907421 */ /* 0x000fe20000010000 */
[----:B------:R-:W-:Y:S01]  /*5830*/  FMUL.FTZ R149, R133, R154 ;  /* 0x0000009a85957220 */ /* 0x000fe20000410000 */
[----:B----4-:R-:W-:Y:S01]  /*5840*/  FADD.FTZ R154, -R130, 1 ;  /* 0x3f800000829a7421 */ /* 0x010fe20000010100 */
[----:B------:R-:W-:Y:S01]  /*5850*/  FMUL.FTZ R133, R140, R125 ;  /* 0x0000007d8c857220 */ /* 0x000fe20000410000 */
[----:B------:R-:W-:Y:S02]  /*5860*/  FMUL.FTZ R94, R129, R76 ;  /* 0x0000004c815e7220 */ /* 0x000fe40000410000 */
[----:B------:R-:W-:Y:S01]  /*5870*/  FFMA.FTZ R154, R87, R154, 1 ;  /* 0x3f800000579a7423 */ /* 0x000fe2000001009a */
[----:B------:R-:W-:Y:S01]  /*5880*/  FMUL.FTZ R133, R130, R133 ;  /* 0x0000008582857220 */ /* 0x000fe20000410000 */
[----:B---3--:R-:W-:Y:S01]  /*5890*/  FADD.FTZ R138, R141, 1 ;  /* 0x3f8000008d8a7421 */ /* 0x008fe20000010000 */
[----:B------:R-:W-:Y:S01]  /*58a0*/  FADD.FTZ R131, R143, 1 ;  /* 0x3f8000008f837421 */ /* 0x000fe20000010000 */
[----:B------:R-:W-:Y:S01]  /*58b0*/  LDS.U16 R141, [R48+0x1c] ;  /* 0x00001c00308d7984 */ /* 0x000fe20000000400 */
[----:B------:R-:W-:Y:S01]  /*58c0*/  FMUL.FTZ R166, R133, R154 ;  /* 0x0000009a85a67220 */ /* 0x000fe20000410000 */
[----:B------:R-:W-:-:S02]  /*58d0*/  FMUL.FTZ R133, R123, R94 ;  /* 0x0000005e7b857220 */ /* 0x000fc40000410000 */
[----:B------:R-:W0:Y:S04]  /*58e0*/  LDS.U16 R94, [R48+0x1a] ;  /* 0x00001a00305e7984 */ /* 0x000e280000000400 */
[----:B------:R-:W1:Y:S01]  /*58f0*/  LDS.U16 R143, [R48+0x1e] ;  /* 0x00001e00308f7984 */ /* 0x000e620000000400 */
[----:B------:R3:W4:Y:S08]  /*5900*/  MUFU.RCP R142, R135 ;  /* 0x00000087008e7308 */ /* 0x0007300000001000 */
[----:B------:R-:W5:Y:S01]  /*5910*/  MUFU.RCP R131, R131 ;  /* 0x0000008300837308 */ /* 0x000f620000001000 */
[----:B---3--:R-:W-:-:S07]  /*5920*/  FADD.FTZ R135, -R123, 1 ;  /* 0x3f8000007b877421 */ /* 0x008fce0000010100 */
[----:B------:R-:W3:Y:S01]  /*5930*/  MUFU.RCP R138, R138 ;  /* 0x0000008a008a7308 */ /* 0x000ee20000001000 */
[----:B------:R-:W-:Y:S01]  /*5940*/  FFMA.FTZ R156, R88, R135, 1 ;  /* 0x3f800000589c7423 */ /* 0x000fe20000010087 */
[----:B------:R-:W-:Y:S01]  /*5950*/  FADD.FTZ R77, R151, 1 ;  /* 0x3f800000974d7421 */ /* 0x000fe20000010000 */
[----:B--2---:R-:W-:-:S05]  /*5960*/  FADD.FTZ R153, R153, 1 ;  /* 0x3f80000099997421 */ /* 0x004fca0000010000 */
[----:B------:R-:W2:Y:S01]  /*5970*/  MUFU.RCP R144, R144 ;  /* 0x0000009000907308 */ /* 0x000ea20000001000 */
[----:B------:R-:W-:Y:S01]  /*5980*/  FADD.FTZ R155, R155, 1 ;  /* 0x3f8000009b9b7421 */ /* 0x000fe20000010000 */
[----:B------:R-:W-:Y:S02]  /*5990*/  HADD2.F32 R72, -RZ, R72.H0_H0 ;  /* 0x20000048ff487230 */ /* 0x000fe40000004100 */
[----:B----4-:R-:W-:Y:S01]  /*59a0*/  FADD.FTZ R168, -R142, 1 ;  /* 0x3f8000008ea87421 */ /* 0x010fe20000010100 */
[----:B------:R-:W-:Y:S02]  /*59b0*/  HADD2.F32 R139, -RZ, R139.H0_H0 ;  /* 0x2000008bff8b7230 */ /* 0x000fe40000004100 */
[----:B------:R-:W-:Y:S01]  /*59c0*/  FMUL.FTZ R151, R133, R156 ;  /* 0x0000009c85977220 */ /* 0x000fe20000410000 */
[----:B------:R-:W-:Y:S02]  /*59d0*/  HADD2.F32 R137, -RZ, R71.H0_H0 ;  /* 0x20000047ff897230 */ /* 0x000fe40000004100 */
[----:B-----5:R-:W-:Y:S01]  /*59e0*/  FADD.FTZ R71, -R131, 1 ;  /* 0x3f80000083477421 */ /* 0x020fe20000010100 */
[----:B------:R-:W-:-:S02]  /*59f0*/  HADD2.F32 R133, -RZ, R75.H0_H0 ;  /* 0x2000004bff857230 */ /* 0x000fc40000004100 */
[----:B------:R-:W-:Y:S01]  /*5a00*/  HADD2.F32 R148, -RZ, R148.H0_H0 ;  /* 0x20000094ff947230 */ /* 0x000fe20000004100 */
[----:B------:R-:W4:Y:S01]  /*5a10*/  MUFU.RCP R77, R77 ;  /* 0x0000004d004d7308 */ /* 0x000f220000001000 */
[----:B------:R-:W-:Y:S01]  /*5a20*/  FFMA.FTZ R170, R91, R168, 1 ;  /* 0x3f8000005baa7423 */ /* 0x000fe200000100a8 */
[----:B------:R-:W-:Y:S01]  /*5a30*/  FMUL.FTZ R168, R72, R139 ;  /* 0x0000008b48a87220 */ /* 0x000fe20000410000 */
[----:B------:R-:W-:Y:S01]  /*5a40*/  FFMA.FTZ R172, R92, R71, 1 ;  /* 0x3f8000005cac7423 */ /* 0x000fe20000010047 */
[----:B------:R-:W-:Y:S02]  /*5a50*/  HADD2.F32 R135, -RZ, R73.H0_H0 ;  /* 0x20000049ff877230 */ /* 0x000fe40000004100 */
[----:B---3--:R-:W-:Y:S02]  /*5a60*/  FADD.FTZ R160, -R138, 1 ;  /* 0x3f8000008aa07421 */ /* 0x008fe40000010100 */
[----:B------:R3:W5:Y:S01]  /*5a70*/  MUFU.RCP R154, R153 ;  /* 0x00000099009a7308 */ /* 0x0007620000001000 */
[----:B------:R-:W-:-:S02]  /*5a80*/  HADD2.F32 R150, -RZ, R150.H0_H0 ;  /* 0x20000096ff967230 */ /* 0x000fc40000004100 */
[----:B------:R-:W-:Y:S01]  /*5a90*/  FMUL.FTZ R71, R133, R148 ;  /* 0x0000009485477220 */ /* 0x000fe20000410000 */
[----:B------:R-:W-:-:S04]  /*5aa0*/  HADD2.F32 R152, -RZ, R152.H0_H0 ;  /* 0x20000098ff987230 */ /* 0x000fc80000004100 */
[----:B------:R-:W5:Y:S01]  /*5ab0*/  MUFU.RCP R156, R155 ;  /* 0x0000009b009c7308 */ /* 0x000f620000001000 */
[----:B------:R-:W-:Y:S01]  /*5ac0*/  FMUL.FTZ R75, R131, R168 ;  /* 0x000000a8834b7220 */ /* 0x000fe20000410000 */
[----:B------:R-:W-:Y:S01]  /*5ad0*/  FFMA.FTZ R160, R89, R160, 1 ;  /* 0x3f80000059a07423 */ /* 0x000fe200000100a0 */
[----:B------:R-:W-:Y:S01]  /*5ae0*/  FMUL.FTZ R71, R138, R71 ;  /* 0x000000478a477220 */ /* 0x000fe20000410000 */
[----:B--2---:R-:W-:Y:S01]  /*5af0*/  FADD.FTZ R174, -R144, 1 ;  /* 0x3f80000090ae7421 */ /* 0x004fe20000010100 */
[----:B------:R-:W-:Y:S01]  /*5b00*/  FMUL.FTZ R73, R135, R150 ;  /* 0x0000009687497220 */ /* 0x000fe20000410000 */
[----:B---3--:R-:W-:Y:S01]  /*5b10*/  FMUL.FTZ R153, R137, R152 ;  /* 0x0000009889997220 */ /* 0x008fe20000410000 */
[----:B------:R-:W-:Y:S01]  /*5b20*/  FMUL.FTZ R172, R75, R172 ;  /* 0x000000ac4bac7220 */ /* 0x000fe20000410000 */
        /* <DEDUP_REMOVED lines=9> */
[----:B0-----:R-:W-:Y:S02]  /*5bc0*/  HADD2.F32 R70, -RZ, R94.H0_H0 ;  /* 0x2000005eff467230 */ /* 0x001fe40000004100 */
[----:B------:R-:W-:Y:S02]  /*5bd0*/  HADD2.F32 R141, -RZ, R141.H0_H0 ;  /* 0x2000008dff8d7230 */ /* 0x000fe40000004100 */
[----:B-1----:R-:W-:-:S02]  /*5be0*/  HADD2.F32 R143, -RZ, R143.H0_H0 ;  /* 0x2000008fff8f7230 */ /* 0x002fc40000004100 */
[----:B------:R-:W-:Y:S01]  /*5bf0*/  FMUL.FTZ R73, R73, R170 ;  /* 0x000000aa49497220 */ /* 0x000fe20000410000 */
[----:B------:R-:W-:Y:S01]  /*5c00*/  FMUL.FTZ R153, R153, R174 ;  /* 0x000000ae99997220 */ /* 0x000fe20000410000 */
[----:B----4-:R-:W-:Y:S01]  /*5c10*/  FADD.FTZ R65, -R77, 1 ;  /* 0x3f8000004d417421 */ /* 0x010fe20000010100 */
[----:B-----5:R-:W-:Y:S01]  /*5c20*/  FADD.FTZ R170, -R154, 1 ;  /* 0x3f8000009aaa7421 */ /* 0x020fe20000010100 */
        /* <DEDUP_REMOVED lines=15> */
[----:B------:R-:W-:Y:S02]  /*5d20*/  F2FP.F16.F32.PACK_AB R147, R164, R147 ;  /* 0x00000093a493723e */ /* 0x000fe400000000ff */
        /* <DEDUP_REMOVED lines=8> */
[----:B------:R-:W-:Y:S02]  /*5db0*/  PRMT R155, R147, 0x7632, R155 ;  /* 0x00007632939b7816 */ /* 0x000fe4000000009b */
[----:B------:R-:W-:Y:S01]  /*5dc0*/  PRMT R153, R67, 0x7632, R153 ;  /* 0x0000763243997816 */ /* 0x000fe20000000099 */
        /* <DEDUP_REMOVED lines=9> */
[----:B-1----:R-:W-:Y:S02]  /*5e60*/  PRMT R147, R94, 0x7632, R147 ;  /* 0x000076325e937816 */ /* 0x002fe40000000093 */
        /* <DEDUP_REMOVED lines=34> */
[----:B------:R-:W1:Y:S03]  /*6090*/  LDCU.64 UR10, c[0x0][0x558] ;  /* 0x0000ab00ff0a77ac */ /* 0x000e660008000a00 */
        /* <DEDUP_REMOVED lines=58> */
[----:B0-----:R-:W-:Y:S01]  /*6440*/  FMUL.FTZ R65, R120, R80 ;  /* 0x0000005078417220 */ /* 0x001fe20000410000 */
[----:B-1----:R-:W-:Y:S01]  /*6450*/  FMUL.FTZ R67, R122, R116 ;  /* 0x000000747a437220 */ /* 0x002fe20000410000 */
[----:B------:R-:W-:Y:S01]  /*6460*/  FMUL.FTZ R69, R132, R124 ;  /* 0x0000007c84457220 */ /* 0x000fe20000410000 */
[----:B--2---:R-:W-:Y:S01]  /*6470*/  FMUL.FTZ R71, R134, R109 ;  /* 0x0000006d86477220 */ /* 0x004fe20000410000 */
[----:B---3--:R-:W-:Y:S01]  /*6480*/  FMUL.FTZ R73, R136, R126 ;  /* 0x0000007e88497220 */ /* 0x008fe20000410000 */
        /* <DEDUP_REMOVED lines=36> */
[----:B------:R-:W-:Y:S02]  /*66d0*/  PRMT R88, R109, 0x7632, R88 ;  /* 0x000076326d587816 */ /* 0x000fe40000000058 */
[----:B------:R-:W-:Y:S01]  /*66e0*/  F2FP.F16.F32.PACK_AB R76, R95, R76 ;  /* 0x0000004c5f4c723e */ /* 0x000fe200000000ff */
[----:B------:R2:W-:Y:S01]  /*66f0*/  STS.U16 [R48+0x6], R80 ;  /* 0x0000065030007388 */ /* 0x0005e20000000400 */
        /* <DEDUP_REMOVED lines=8> */
[----:B--2---:R-:W-:Y:S01]  /*6780*/  PRMT R80, R139, 0x7632, R80 ;  /* 0x000076328b507816 */ /* 0x004fe20000000050 */
[----:B------:R0:W-:Y:S01]  /*6790*/  STS.U16 [R48+0xe], R72 ;  /* 0x00000e4830007388 */ /* 0x0001e20000000400 */
[C---:B------:R-:W-:Y:S01]  /*67a0*/  PRMT R94, R101.reuse, 0x7632, R94 ;  /* 0x00007632655e7816 */ /* 0x040fe2000000005e */
[----:B------:R-:W-:Y:S01]  /*67b0*/  UIMAD UR9, UR29, UR9, UR27 ;  /* 0x000000091d0972a4 */ /* 0x000fe2000f8e021b */
[----:B---3--:R-:W-:Y:S01]  /*67c0*/  PRMT R88, R101, 0x7610, R88 ;  /* 0x0000761065587816 */ /* 0x008fe20000000058 */
[----:B------:R-:W-:Y:S01]  /*67d0*/  STS.U16 [R48], R100 ;  /* 0x0000006430007388 */ /* 0x000fe20000000400 */
[----:B------:R-:W-:Y:S01]  /*67e0*/  UMOV UR8, UR26 ;  /* 0x0000001a00087c82 */ /* 0x000fe20008000000 */
[----:B-1----:R-:W-:Y:S01]  /*67f0*/  PRMT R84, R70, 0x7632, R84 ;  /* 0x0000763246547816 */ /* 0x002fe20000000054 */
        /* <DEDUP_REMOVED lines=14> */
[----:B------:R-:W-:Y:S01]  /*68e0*/  LDS.U16 R97, [R32] ;  /* 0x0000000020617984 */ /* 0x000fe20000000400 */
[----:B0-----:R-:W-:-:S03]  /*68f0*/  IADD3 R70, P0, PT, R12, UR8, RZ ;  /* 0x000000080c467c10 */ /* 0x001fc6000ff1e0ff */
[----:B------:R-:W-:Y:S01]  /*6900*/  LDS.U16 R99, [R33+0x40] ;  /* 0x0000400021637984 */ /* 0x000fe20000000400 */
[----:B------:R-:W-:Y:S02]  /*6910*/  IADD3.X R95, PT, PT, RZ, UR11, RZ, P0, !PT ;  /* 0x0000000bff5f7c10 */ /* 0x000fe400087fe4ff */
        /* <DEDUP_REMOVED lines=51> */
.L_x_7461:
        /* <DEDUP_REMOVED lines=10> */
[----:B0-----:R-:W-:Y:S02]  /*6cf0*/  HADD2.F32 R94, -RZ, R0.H0_H0 ;  /* 0x20000000ff5e7230 */ /* 0x001fe40000004100 */
        /* <DEDUP_REMOVED lines=19> */
[----:B------:R-:W-:Y:S01]  /*6e30*/  HFMA2 R107, -RZ, RZ, 0, 0 ;  /* 0x00000000ff6b7431 */ /* 0x000fe200000001ff */
[----:B------:R-:W-:Y:S02]  /*6e40*/  PRMT R70, RZ, 0x7610, R70 ;  /* 0x00007610ff467816 */ /* 0x000fe40000000046 */
[----:B------:R-:W-:Y:S01]  /*6e50*/  CS2R R100, SRZ ;  /* 0x0000000000647805 */ /* 0x000fe2000001ff00 */
[----:B------:R-:W-:Y:S01]  /*6e60*/  FFMA.FTZ R0, R79, R102, R0 ;  /* 0x000000664f007223 */ /* 0x000fe20000010000 */
[----:B------:R-:W-:-:S02]  /*6e70*/  MOV R95, RZ ;  /* 0x000000ff005f7202 */ /* 0x000fc40000000f00 */
[----:B------:R-:W-:Y:S02]  /*6e80*/  CS2R R96, SRZ ;  /* 0x0000000000607805 */ /* 0x000fe4000001ff00 */
        /* <DEDUP_REMOVED lines=34> */
[----:B------:R-:W-:Y:S01]  /*70b0*/  UIADD3 UR7, UPT, UPT, UR15, -0x1, URZ ;  /* 0xffffffff0f077890 */ /* 0x000fe2000fffe0ff */
[----:B------:R-:W-:Y:S01]  /*70c0*/  MOV R147, RZ ;  /* 0x000000ff00937202 */ /* 0x000fe20000000f00 */
[----:B------:R-:W1:Y:S01]  /*70d0*/  LDCU UR9, c[0x0][0x394] ;  /* 0x00007280ff0977ac */ /* 0x000e620008000800 */
[----:B------:R-:W-:Y:S01]  /*70e0*/  MOV R72, RZ ;  /* 0x000000ff00487202 */ /* 0x000fe20000000f00 */
[----:B------:R-:W2:Y:S01]  /*70f0*/  LDC.64 R122, c[0x0][0x4d0] ;  /* 0x00013400ff7a7b82 */ /* 0x000ea20000000a00 */
[----:B------:R-:W-:Y:S01]  /*7100*/  PLOP3.LUT P0, PT, PT, PT, UP0, 0x80, 0x8 ;  /* 0x000000000008781c */ /* 0x000fe20003f0f008 */
[----:B------:R-:W-:Y:S01]  /*7110*/  ULEA.HI UR8, UR7, UR7, URZ, 0x1 ;  /* 0x0000000707087291 */ /* 0x000fe2000f8f08ff */
[----:B------:R-:W3:Y:S02]  /*7120*/  LDCU UR31, c[0x0][0x38c] ;  /* 0x00007180ff1f77ac */ /* 0x000ee40008000800 */
[----:B------:R-:W-:-:S02]  /*7130*/  ISETP.EQ.AND P0, PT, R8, RZ, P0 ;  /* 0x000000ff0800720c */ /* 0x000fc40000702270 */
[----:B------:R-:W-:Y:S01]  /*7140*/  @P1 LOP3.LUT R146, R146, 0x200, RZ, 0xfc, !PT ;  /* 0x0000020092921812 */ /* 0x000fe200078efcff */
[----:B------:R-:W4:Y:S01]  /*7150*/  LDC.64 R124, c[0x0][0x4d8] ;  /* 0x00013600ff7c7b82 */ /* 0x000f220000000a00 */
[----:B------:R-:W-:Y:S01]  /*7160*/  ULOP3.LUT UR8, UR8, 0xfffffe, URZ, 0xc0, !UPT ;  /* 0x00fffffe08087892 */ /* 0x000fe2000f8ec0ff */
[----:B------:R-:W0:Y:S01]  /*7170*/  LDCU UR23, c[0x0][0x388] ;  /* 0x00007100ff1777ac */ /* 0x000e220008000800 */
[----:B------:R-:W0:Y:S05]  /*7180*/  LDCU.64 UR10, c[0x0][0x3a8] ;  /* 0x00007500ff0a77ac */ /* 0x000e2a0008000a00 */
        /* <DEDUP_REMOVED lines=8> */
[----:B-1-3--:R-:W-:-:S12]  /*7210*/  UIADD3 UR8, UPT, UPT, UR7, -UR8, URZ ;  /* 0x8000000807087290 */ /* 0x00afd8000fffe0ff */
.L_x_7500:
[----:B------:R-:W-:Y:S01]  /*7220*/  HFMA2 R131, -RZ, RZ, 0, 0 ;  /* 0x00000000ff837431 */ /* 0x000fe200000001ff */
[----:B------:R-:W-:Y:S02]  /*7230*/  MOV R130, R12 ;  /* 0x0000000c00827202 */ /* 0x000fe40000000f00 */
[----:B------:R-:W-:Y:S02]  /*7240*/  ISETP.GE.AND P5, PT, R20, UR30, PT ;  /* 0x0000001e14007c0c */ /* 0x000fe4000bfa6270 */
[----:B------:R-:W-:Y:S02]  /*7250*/  MOV R129, UR13 ;  /* 0x0000000d00817c02 */ /* 0x000fe40008000f00 */
[----:B------:R-:W-:Y:S02]  /*7260*/  P2R R167, PR, RZ, 0x1 ;  /* 0x00000001ffa77803 */ /* 0x000fe40000000000 */
[----:B------:R-:W-:Y:S01]  /*7270*/  LOP3.LUT P0, RZ, R146, 0x200, RZ, 0xc0, !PT ;  /* 0x0000020092ff7812 */ /* 0x000fe2000780c0ff */
[----:B0-----:R-:W-:Y:S01]  /*7280*/  IMAD.WIDE.U32 R148, R147, UR26, R130 ;  /* 0x0000001a93947c25 */ /* 0x001fe2000f8e0082 */
[----:B-1----:R-:W-:-:S02]  /*7290*/  MOV R128, UR12 ;  /* 0x0000000c00807c02 */ /* 0x002fc40008000f00 */
[----:B------:R-:W-:Y:S01]  /*72a0*/  MOV R153, UR14 ;  /* 0x0000000e00997c02 */ /* 0x000fe20008000f00 */
[C---:B------:R-:W-:Y:S01]  /*72b0*/  IMAD.WIDE.U32 R132, R147.reuse, UR32, R130 ;  /* 0x0000002093847c25 */ /* 0x040fe2000f8e0082 */
[----:B------:R-:W-:Y:S02]  /*72c0*/  LEA R130, P2, R148, R7, 0x1 ;  /* 0x0000000794827211 */ /* 0x000fe400078408ff */
[----:B------:R-:W-:Y:S01]  /*72d0*/  MOV R152, R128 ;  /* 0x0000008000987202 */ /* 0x000fe20000000f00 */
[C---:B------:R-:W-:Y:S01]  /*72e0*/  IMAD R129, R147.reuse, UR27, R149 ;  /* 0x0000001b93817c24 */ /* 0x040fe2000f8e0295 */
[----:B------:R-:W-:Y:S01]  /*72f0*/  ISETP.GE.AND P4, PT, R16, UR30, PT ;  /* 0x0000001e10007c0c */ /* 0x000fe2000bf86270 */
[C---:B------:R-:W-:Y:S01]  /*7300*/  IMAD R0, R147.reuse, UR33, R133 ;  /* 0x0000002193007c24 */ /* 0x040fe2000f8e0285 */
[----:B------:R-:W-:Y:S01]  /*7310*/  LEA R128, P3, R132, R10, 0x1 ;  /* 0x0000000a84807211 */ /* 0x000fe200078608ff */
[----:B------:R-:W-:Y:S01]  /*7320*/  IMAD.WIDE.U32 R152, R147, UR10, R152 ;  /* 0x0000000a93987c25 */ /* 0x000fe2000f8e0098 */
[----:B------:R-:W-:-:S02]  /*7330*/  LEA.HI.X R131, R148, R9, R129, 0x1, P2 ;  /* 0x0000000994837211 */ /* 0x000fc400010f0c81 */
[----:B------:R-:W-:Y:S01]  /*7340*/  LEA.HI.X R129, R132, R11, R0, 0x1, P3 ;  /* 0x0000000b84817211 */ /* 0x000fe200018f0c00 */
[----:B------:R-:W-:Y:S01]  /*7350*/  IMAD R133, R147, UR11, R153 ;  /* 0x0000000b93857c24 */ /* 0x000fe2000f8e0299 */
[C---:B------:R-:W-:Y:S01]  /*7360*/  LEA R150, P1, R152.reuse, R120, 0x2 ;  /* 0x0000007898967211 */ /* 0x040fe200078210ff */
[----:B------:R-:W3:Y:S01]  /*7370*/  @!P5 LDG.E.U16 R154, desc[UR24][R130.64+0x140] ;  /* 0x00014018829ad981 */ /* 0x000ee2000c1e1500 */
[----:B------:R-:W-:Y:S02]  /*7380*/  ISETP.GE.AND P5, PT, R21, UR30, PT ;  /* 0x0000001e15007c0c */ /* 0x000fe4000bfa6270 */
[----:B------:R-:W-:Y:S01]  /*7390*/  LEA.HI.X R151, R152, R121, R133, 0x2, P1 ;  /* 0x0000007998977211 */ /* 0x000fe200008f1485 */
[----:B------:R-:W5:Y:S01]  /*73a0*/  @!P0 LDG.E.U16 R168, desc[UR24][R130.64] ;  /* 0x0000001882a88981 */ /* 0x000f62000c1e1500 */
[----:B------:R-:W-:Y:S02]  /*73b0*/  ISETP.GE.AND P1, PT, R17, UR30, PT ;  /* 0x0000001e11007c0c */ /* 0x000fe4000bf26270 */
[----:B------:R-:W-:Y:S01]  /*73c0*/  ISETP.GE.AND P3, PT, R18, UR30, PT ;  /* 0x0000001e12007c0c */ /* 0x000fe2000bf66270 */
[----:B------:R-:W2:Y:S01]  /*73d0*/  @!P4 LDG.E.U16 R0, desc[UR24][R130.64+0x40] ;  /* 0x000040188200c981 */ /* 0x000ea2000c1e1500 */
[----:B------:R-:W-:-:S05]  /*73e0*/  ISETP.GE.AND P2, PT, R19, UR30, PT ;  /* 0x0000001e13007c0c */ /* 0x000fca000bf46270 */
[----:B----4-:R-:W4:Y:S01]  /*73f0*/  @!P5 LDG.E.U16 R155, desc[UR24][R130.64+0x180] ;  /* 0x00018018829bd981 */ /* 0x010f22000c1e1500 */
[----:B------:R-:W-:-:S03]  /*7400*/  ISETP.GE.AND P5, PT, R22, UR30, PT ;  /* 0x0000001e16007c0c */ /* 0x000fc6000bfa6270 */
[----:B------:R-:W3:Y:S04]  /*7410*/  @!P1 LDG.E.U16 R132, desc[UR24][R130.64+0x80] ;  /* 0x0000801882849981 */ /* 0x000ee8000c1e1500 */
[----:B------:R-:W3:Y:S04]  /*7420*/  @!P3 LDG.E.U16 R152, desc[UR24][R130.64+0xc0] ;  /* 0x0000c0188298b981 */ /* 0x000ee8000c1e1500 */
[----:B------:R-:W3:Y:S04]  /*7430*/  @!P2 LDG.E.U16 R153, desc[UR24][R130.64+0x100] ;  /* 0x000100188299a981 */ /* 0x000ee8000c1e1500 */
[----:B------:R-:W3:Y:S01]  /*7440*/  @!P5 LDG.E.U16 R156, desc[UR24][R130.64+0x1c0] ;  /* 0x0001c018829cd981 */ /* 0x000ee2000c1e1500 */
[----:B------:R-:W-:-:S02]  /*7450*/  ISETP.GE.AND P5, PT, R23, UR30, PT ;  /* 0x0000001e17007c0c */ /* 0x000fc4000bfa6270 */
[----:B------:R-:W-:Y:S01]  /*7460*/  ISETP.GE.AND P6, PT, R30, UR30, PT ;  /* 0x0000001e1e007c0c */ /* 0x000fe2000bfc6270 */
[----:B------:R-:W-:Y:S01]  /*7470*/  HFMA2 R133, -RZ, RZ, 0, 0 ;  /* 0x00000000ff857431 */ /* 0x000fe200000001ff */
[----:B------:R0:W3:Y:S09]  /*7480*/  LDG.E R148, desc[UR24][R150.64] ;  /* 0x0000001896947981 */ /* 0x0000f2000c1e1900 */
[----:B------:R-:W3:Y:S01]  /*7490*/  @!P5 LDG.E.U16 R157, desc[UR24][R130.64+0x200] ;  /* 0x00020018829dd981 */ /* 0x000ee2000c1e1500 */
[----:B------:R-:W-:-:S03]  /*74a0*/  ISETP.GE.AND P5, PT, R24, UR30, PT ;  /* 0x0000001e18007c0c */ /* 0x000fc6000bfa6270 */
[----:B------:R-:W3:Y:S10]  /*74b0*/  @!P6 LDG.E.U16 R164, desc[UR24][R130.64+0x3c0] ;  /* 0x0003c01882a4e981 */ /* 0x000ef4000c1e1500 */
[----:B------:R-:W3:Y:S01]  /*74c0*/  @!P5 LDG.E.U16 R158, desc[UR24][R130.64+0x240] ;  /* 0x00024018829ed981 */ /* 0x000ee2000c1e1500 */
[----:B------:R-:W-:-:S13]  /*74d0*/  ISETP.GE.AND P5, PT, R25, UR30, PT ;  /* 0x0000001e19007c0c */ /* 0x000fda000bfa6270 */
        /* <DEDUP_REMOVED lines=8> */
[----:B------:R1:W3:Y:S01]  /*7560*/  @!P5 LDG.E.U16 R163, desc[UR24][R130.64+0x380] ;  /* 0x0003801882a3d981 */ /* 0x0002e2000c1e1500 */
        /* <DEDUP_REMOVED lines=9> */
[--C-:B--2---:R-:W-:Y:S02]  /*7600*/  @!P4 PRMT R133, R133, 0x5410, R0.reuse ;  /* 0x000054108585c816 */ /* 0x104fe40000000000 */
[----:B----4-:R-:W-:Y:S02]  /*7610*/  @!P6 PRMT R151, R155, 0x5410, RZ ;  /* 0x000054109b97e816 */ /* 0x010fe400000000ff */
[----:B------:R-:W-:Y:S01]  /*7620*/  ISETP.GE.AND P6, PT, R23, UR30, PT ;  /* 0x0000001e17007c0c */ /* 0x000fe2000bfc6270 */
[----:B------:R0:W-:Y:S01]  /*7630*/  STS.U16 [R32], R133 ;  /* 0x0000008520007388 */ /* 0x0001e20000000400 */
[----:B------:R-:W-:Y:S02]  /*7640*/  PRMT R0, R133, 0x7632, R0 ;  /* 0x0000763285007816 */ /* 0x000fe40000000000 */
[----:B---3--:R-:W-:Y:S02]  /*7650*/  @!P5 PRMT R151, R151, 0x5410, R156 ;  /* 0x000054109797d816 */ /* 0x008fe4000000009c */
        /* <DEDUP_REMOVED lines=53> */
[----:B------:R-:W-:Y:S01]  /*79b0*/  HFMA2 R169, -RZ, RZ, 0, 0 ;  /* 0x00000000ffa97431 */ /* 0x000fe200000001ff */
[----:B------:R-:W-:Y:S02]  /*79c0*/  MOV R171, RZ ;  /* 0x000000ff00ab7202 */ /* 0x000fe40000000f00 */
[----:B------:R-:W4:Y:S04]  /*79d0*/  @!P5 LDG.E.U16 R166, desc[UR24][R128.64+0x380] ;  /* 0x0003801880a6d981 */ /* 0x000f28000c1e1500 */
[----:B------:R-:W5:Y:S01]  /*79e0*/  @!P6 LDG.E.U16 R168, desc[UR24][R128.64+0x3c0] ;  /* 0x0003c01880a8e981 */ /* 0x000f62000c1e1500 */
[----:B------:R-:W0:Y:S03]  /*79f0*/  S2UR UR7, SR_CgaCtaId ;  /* 0x00000000000779c3 */ /* 0x000e260000008800 */
        /* <DEDUP_REMOVED lines=15> */
[----:B------:R-:W-:Y:S01]  /*7af0*/  LDS.U16 R164, [R48+0x1e] ;  /* 0x00001e0030a47984 */ /* 0x000fe20000000400 */
        /* <DEDUP_REMOVED lines=10> */
[----:B------:R-:W2:Y:S01]  /*7ba0*/  @!P1 LDG.E.U16 R0, desc[UR24][R128.64+0x140] ;  /* 0x0001401880009981 */ /* 0x000ea2000c1e1500 */
[----:B------:R-:W-:Y:S02]  /*7bb0*/  ISETP.NE.AND P0, PT, R167, RZ, PT ;  /* 0x000000ffa700720c */ /* 0x000fe40003f05270 */
[----:B--2---:R-:W-:-:S05]  /*7bc0*/  @!P1 PRMT R165, R165, 0x5410, R0 ;  /* 0x00005410a5a59816 */ /* 0x004fca0000000000 */
[----:B------:R-:W2:Y:S01]  /*7bd0*/  @!P4 LDG.E.U16 R0, desc[UR24][R128.64+0x180] ;  /* 0x000180188000c981 */ /* 0x000ea2000c1e1500 */
[----:B------:R-:W-:Y:S02]  /*7be0*/  ISETP.GE.AND P1, PT, R22, UR30, PT ;  /* 0x0000001e16007c0c */ /* 0x000fe4000bf26270 */
[----:B------:R-:W-:Y:S02]  /*7bf0*/  MOV R167, RZ ;  /* 0x000000ff00a77202 */ /* 0x000fe40000000f00 */
[----:B------:R-:W-:Y:S02]  /*7c00*/  ISETP.GE.AND P2, PT, R23, UR30, PT ;  /* 0x0000001e17007c0c */ /* 0x000fe4000bf46270 */
[----:B--2---:R-:W-:-:S07]  /*7c10*/  @!P4 PRMT R167, R0, 0x5410, RZ ;  /* 0x0000541000a7c816 */ /* 0x004fce00000000ff */
        /* <DEDUP_REMOVED lines=22> */
[----:B------:R-:W-:Y:S02]  /*7d80*/  PRMT R172, R165, 0x7632, R172 ;  /* 0x00007632a5ac7816 */ /* 0x000fe400000000ac */
[----:B------:R-:W-:Y:S01]  /*7d90*/  PRMT R173, R167, 0x7632, R173 ;  /* 0x00007632a7ad7816 */ /* 0x000fe200000000ad */
[----:B--2---:R-:W-:Y:S01]  /*7da0*/  HFMA2 R129, -RZ, RZ, 0, 0 ;  /* 0x00000000ff817431 */ /* 0x004fe200000001ff */
[----:B------:R-:W-:Y:S01]  /*7db0*/  STS.U16 [R36+0x520], R165 ;  /* 0x000520a524007388 */ /* 0x000fe20000000400 */
[----:B------:R-:W-:-:S02]  /*7dc0*/  PRMT R128, R169, 0x7632, R128 ;  /* 0x00007632a9807816 */ /* 0x000fc40000000080 */
[----:B---3--:R-:W-:Y:S02]  /*7dd0*/  @!P2 PRMT R129, R130, 0x5410, RZ ;  /* 0x000054108281a816 */ /* 0x008fe400000000ff */
[----:B------:R-:W-:Y:S01]  /*7de0*/  ISETP.NE.AND P2, PT, R8, RZ, PT ;  /* 0x000000ff0800720c */ /* 0x000fe20003f45270 */
[----:B------:R-:W-:Y:S01]  /*7df0*/  STS.U16 [R37+0x560], R172 ;  /* 0x000560ac25007388 */ /* 0x000fe20000000400 */
[----:B------:R-:W-:Y:S02]  /*7e00*/  MOV R131, RZ ;  /* 0x000000ff00837202 */ /* 0x000fe40000000f00 */
[----:B----4-:R-:W-:Y:S01]  /*7e10*/  @!P5 PRMT R131, R166, 0x5410, RZ ;  /* 0x00005410a683d816 */ /* 0x010fe200000000ff */
[----:B------:R-:W-:Y:S01]  /*7e20*/  STS.U16 [R38+0x5a0], R167 ;  /* 0x0005a0a726007388 */ /* 0x000fe20000000400 */
[----:B-----5:R-:W-:-:S03]  /*7e30*/  @!P1 PRMT R129, R129, 0x5410, R132 ;  /* 0x0000541081819816 */ /* 0x020fc60000000084 */
[----:B------:R-:W-:Y:S01]  /*7e40*/  STS.U16 [R39+0x5e0], R173 ;  /* 0x0005e0ad27007388 */ /* 0x000fe20000000400 */
[----:B------:R-:W-:-:S03]  /*7e50*/  @!P6 PRMT R131, R131, 0x5410, R168 ;  /* 0x000054108383e816 */ /* 0x000fc600000000a8 */
[----:B------:R-:W-:Y:S01]  /*7e60*/  STS.U16 [R40+0x620], R169 ;  /* 0x000620a928007388 */ /* 0x000fe20000000400 */
[----:B------:R-:W-:-:S03]  /*7e70*/  UMOV UR22, 0x400 ;  /* 0x0000040000167882 */ /* 0x000fc60000000000 */
[----:B------:R2:W-:Y:S01]  /*7e80*/  STS.U16 [R41+0x660], R128 ;  /* 0x0006608029007388 */ /* 0x0005e20000000400 */
[----:B------:R-:W-:Y:S01]  /*7e90*/  PRMT R130, R129, 0x7632, R130 ;  /* 0x0000763281827816 */ /* 0x000fe20000000082 */
[----:B0-----:R-:W-:Y:S01]  /*7ea0*/  ULEA UR22, UR7, UR22, 0x18 ;  /* 0x0000001607167291 */ /* 0x001fe2000f8ec0ff */
[----:B------:R-:W-:Y:S02]  /*7eb0*/  PRMT R133, R131, 0x7632, R133 ;  /* 0x0000763283857816 */ /* 0x000fe40000000085 */
[----:B--2---:R-:W-:Y:S01]  /*7ec0*/  MOV R128, UR8 ;  /* 0x0000000800807c02 */ /* 0x004fe20008000f00 */
        /* <DEDUP_REMOVED lines=49> */
[----:B------:R-:W-:-:S04]  /*81e0*/  @!P4 PRMT R171, R171, 0x5410, R0 ;  /* 0x00005410ababc816 */ /* 0x000fc80000000000 */
[----:B------:R-:W-:Y:S01]  /*81f0*/  PRMT R0, R171, 0x7632, R0 ;  /* 0x00007632ab007816 */ /* 0x000fe20000000000 */
[----:B------:R-:W-:Y:S04]  /*8200*/  STS.U16 [R42+0x6a0], R171 ;  /* 0x0006a0ab2a007388 */ /* 0x000fe80000000400 */
[----:B------:R1:W-:Y:S04]  /*8210*/  STS.U16 [R43+0x6e0], R0 ;  /* 0x0006e0002b007388 */ /* 0x0003e80000000400 */
[----:B------:R-:W-:Y:S01]  /*8220*/  STS.U16 [R44+0x720], R129 ;  /* 0x000720812c007388 */ /* 0x000fe20000000400 */
[----:B-1----:R-:W-:-:S02]  /*8230*/  LEA R0, R128, R147, 0x8 ;  /* 0x0000009380007211 */ /* 0x002fc400078e40ff */
[----:B------:R-:W-:Y:S01]  /*8240*/  @P2 IADD3 R0, PT, PT, R8, 0x200, RZ ;  /* 0x0000020008002810 */ /* 0x000fe20007ffe0ff */
[----:B------:R-:W-:Y:S04]  /*8250*/  STS.U16 [R45+0x760], R130 ;  /* 0x000760822d007388 */ /* 0x000fe80000000400 */
[----:B------:R-:W-:Y:S01]  /*8260*/  STS.U16 [R46+0x7a0], R131 ;  /* 0x0007a0832e007388 */ /* 0x000fe20000000400 */
[----:B------:R-:W-:-:S03]  /*8270*/  LEA R175, R0, UR22, 0x2 ;  /* 0x0000001600af7c11 */ /* 0x000fc6000f8e10ff */
[----:B------:R-:W-:Y:S01]  /*8280*/  STS.U16 [R47+0x7e0], R133 ;  /* 0x0007e0852f007388 */ /* 0x000fe20000000400 */
[----:B------:R-:W-:-:S03]  /*8290*/  NOP ;  /* 0x0000000000007918 */ /* 0x000fc60000000000 */
[----:B------:R-:W-:Y:S04]  /*82a0*/  LDS.U16 R0, [R48+0x420] ;  /* 0x0004200030007984 */ /* 0x000fe80000000400 */
[----:B------:R-:W1:Y:S04]  /*82b0*/  LDS.U16 R131, [R48+0x428] ;  /* 0x0004280030837984 */ /* 0x000e680000000400 */
[----:B------:R-:W5:Y:S04]  /*82c0*/  LDS.U16 R133, [R48+0x42c] ;  /* 0x00042c0030857984 */ /* 0x000f680000000400 */
        /* <DEDUP_REMOVED lines=13> */
[----:B-1----:R-:W-:-:S03]  /*83a0*/  HADD2.F32 R170, -RZ, R131.H0_H0 ;  /* 0x20000083ffaa7230 */ /* 0x002fc60000004100 */
[----:B0-----:R0:W-:Y:S01]  /*83b0*/  STS [R175+0x1af8], R222 ;  /* 0x001af8deaf007388 */ /* 0x0011e20000000800 */
[----:B-----5:R-:W-:Y:S02]  /*83c0*/  HADD2.F32 R178, -RZ, R133.H0_H0 ;  /* 0x20000085ffb27230 */ /* 0x020fe40000004100 */
[----:B--2---:R-:W-:Y:S02]  /*83d0*/  HADD2.F32 R166, -RZ, R166.H0_H0 ;  /* 0x200000a6ffa67230 */ /* 0x004fe40000004100 */
[----:B---3--:R-:W-:Y:S02]  /*83e0*/  HADD2.F32 R168, -RZ, R168.H0_H0 ;  /* 0x200000a8ffa87230 */ /* 0x008fe40000004100 */
[----:B----4-:R-:W-:Y:S02]  /*83f0*/  HADD2.F32 R128, -RZ, R128.H0_H0 ;  /* 0x20000080ff807230 */ /* 0x010fe40000004100 */
        /* <DEDUP_REMOVED lines=8> */
[----:B------:R-:W-:Y:S01]  /*8480*/  FMUL.FTZ R188, R68, R175 ;  /* 0x000000af44bc7220 */ /* 0x000fe20000410000 */
[----:B------:R-:W-:Y:S02]  /*8490*/  HADD2.F32 R190, -RZ, R172.H0_H0 ;  /* 0x200000acffbe7230 */ /* 0x000fe40000004100 */
[----:B------:R-:W-:Y:S01]  /*84a0*/  FMUL.FTZ R177, R71, R170 ;  /* 0x000000aa47b17220 */ /* 0x000fe20000410000 */
[----:B------:R-:W-:Y:S02]  /*84b0*/  HADD2.F32 R192, -RZ, R173.H0_H0 ;  /* 0x200000adffc07230 */ /* 0x000fe40000004100 */
[----:B------:R-:W-:Y:S02]  /*84c0*/  HADD2.F32 R194, -RZ, R174.H0_H0 ;  /* 0x200000aeffc27230 */ /* 0x000fe40000004100 */
        /* <DEDUP_REMOVED lines=27> */
.L_x_7464:
[----:B------:R-:W-:-:S06]  /*8680*/  LEA R208, R8, UR22, 0x2 ;  /* 0x0000001608d07c11 */ /* 0x000fcc000f8e10ff */
[----:B------:R-:W0:Y:S02]  /*8690*/  LDS R208, [R208+0x22fc] ;  /* 0x0022fc00d0d07984 */ /* 0x000e240000000800 */
.L_x_7465:
[----:B------:R-:W-:Y:S05]  /*86a0*/  BSYNC.RECONVERGENT B0 ;  /* 0x0000000000007941 */ /* 0x000fea0003800200 */
.L_x_7463:
[C---:B012---:R-:W-:Y:S01]  /*86b0*/  FMUL.FTZ R0, R185.reuse, R208 ;  /* 0x000000d0b9007220 */ /* 0x047fe20000410000 */
[----:B------:R-:W-:Y:S01]  /*86c0*/  FFMA.FTZ R128, R185, R165, R166 ;  /* 0x000000a5b9807223 */ /* 0x000fe200000100a6 */
        /* <DEDUP_REMOVED lines=49> */
[----:B------:R-:W-:Y:S01]  /*89e0*/  FMUL.FTZ R191, R82, R52 ;  /* 0x0000003452bf7220 */ /* 0x000fe20000410000 */
[----:B------:R-:W-:Y:S01]  /*89f0*/  FMUL.FTZ R211, R151, R190 ;  /* 0x000000be97d37220 */ /* 0x000fe20000410000 */
[----:B------:R-:W1:Y:S01]  /*8a00*/  SHFL.DOWN PT, R131, R206, 0x2, 0x1f ;  /* 0x08401f00ce837f89 */ /* 0x000e6200000e0000 */
[----:B------:R-:W-:Y:S01]  /*8a10*/  FFMA.FTZ R128, R245, R215, R202 ;  /* 0x000000d7f5807223 */ /* 0x000fe200000100ca */
[----:B------:R-:W-:Y:S01]  /*8a20*/  FMUL.FTZ R192, R86, R53 ;  /* 0x0000003556c07220 */ /* 0x000fe20000410000 */
[----:B------:R-:W-:Y:S02]  /*8a30*/  FMUL.FTZ R209, R152, R191 ;  /* 0x000000bf98d17220 */ /* 0x000fe40000410000 */
[----:B------:R-:W-:Y:S01]  /*8a40*/  FFMA.FTZ R128, R236, R128, R211 ;  /* 0x00000080ec807223 */ /* 0x000fe200000100d3 */
[----:B------:R-:W-:Y:S01]  /*8a50*/  ISETP.GT.U32.AND P1, PT, R13, 0x1d, PT ;  /* 0x0000001d0d00780c */ /* 0x000fe20003f24070 */
[----:B------:R-:W-:Y:S01]  /*8a60*/  FMUL.FTZ R193, R90, R54 ;  /* 0x000000365ac17220 */ /* 0x000fe20000410000 */
[----:B------:R-:W-:Y:S01]  /*8a70*/  FMUL.FTZ R234, R153, R192 ;  /* 0x000000c099ea7220 */ /* 0x000fe20000410000 */
        /* <DEDUP_REMOVED lines=8> */
[----:B------:R-:W-:Y:S01]  /*8b00*/  FMUL.FTZ R201, R156, R195 ;  /* 0x000000c39cc97220 */ /* 0x000fe20000410000 */
[----:B0-----:R-:W-:Y:S01]  /*8b10*/  @!P1 FMUL.FTZ R129, R217, R180 ;  /* 0x000000b4d9819220 */ /* 0x001fe20000410000 */
[----:B------:R-:W-:Y:S01]  /*8b20*/  FFMA.FTZ R128, R203, R128, R232 ;  /* 0x00000080cb807223 */ /* 0x000fe200000100e8 */
[----:B------:R-:W-:Y:S01]  /*8b30*/  FMUL.FTZ R212, R104, R58 ;  /* 0x0000003a68d47220 */ /* 0x000fe20000410000 */
[----:B------:R-:W-:Y:S01]  /*8b40*/  FMUL.FTZ R226, R157, R196 ;  /* 0x000000c49de27220 */ /* 0x000fe20000410000 */
[----:B-1----:R-:W-:Y:S01]  /*8b50*/  @!P1 FFMA.FTZ R206, R217, R131, R206 ;  /* 0x00000083d9ce9223 */ /* 0x002fe200000100ce */
[----:B------:R-:W-:Y:S01]  /*8b60*/  @!P1 MOV R217, R129 ;  /* 0x0000008100d99202 */ /* 0x000fe20000000f00 */
        /* <DEDUP_REMOVED lines=28> */
[----:B------:R-:W-:Y:S01]  /*8d30*/  FMUL.FTZ R128, R199, R128 ;  /* 0x00000080c7807220 */ /* 0x000fe20000410000 */
[----:B------:R-:W0:Y:S02]  /*8d40*/  SHFL.DOWN PT, R210, R217, 0x4, 0x1f ;  /* 0x08801f00d9d27f89 */ /* 0x000e2400000e0000 */
[----:B------:R-:W-:Y:S01]  /*8d50*/  FFMA.FTZ R167, R185, R167, R180 ;  /* 0x000000a7b9a77223 */ /* 0x000fe200000100b4 */
[----:B------:R-:W-:Y:S01]  /*8d60*/  FMUL.FTZ R129, R249, R128 ;  /* 0x00000080f9817220 */ /* 0x000fe20000410000 */
[----:B------:R-:W1:Y:S03]  /*8d70*/  SHFL.DOWN PT, R216, R206, 0x4, 0x1f ;  /* 0x08801f00ced87f89 */ /* 0x000e6600000e0000 */
[----:B------:R-:W-:Y:S01]  /*8d80*/  FMUL.FTZ R128, R218, R129 ;  /* 0x00000081da807220 */ /* 0x000fe20000410000 */
[----:B------:R-:W3:Y:S01]  /*8d90*/  SHFL.UP PT, R173, R167, 0x1, RZ ;  /* 0x04200000a7ad7989 */ /* 0x000ee200000e00ff */
[----:B------:R-:W-:-:S02]  /*8da0*/  ISETP.GT.U32.AND P1, PT, R13, 0x1b, PT ;  /* 0x0000001b0d00780c */ /* 0x000fc40003f24070 */
[----:B------:R-:W-:-:S04]  /*8db0*/  FMUL.FTZ R129, R251, R128 ;  /* 0x00000080fb817220 */ /* 0x000fc80000410000 */
[----:B------:R-:W-:-:S04]  /*8dc0*/  FMUL.FTZ R128, R224, R129 ;  /* 0x00000081e0807220 */ /* 0x000fc80000410000 */
[----:B------:R-:W-:-:S04]  /*8dd0*/  FMUL.FTZ R128, R247, R128 ;  /* 0x00000080f7807220 */ /* 0x000fc80000410000 */
[----:B------:R-:W-:Y:S01]  /*8de0*/  FMUL.FTZ R128, R187, R128 ;  /* 0x00000080bb807220 */ /* 0x000fe20000410000 */
[----:B0-----:R-:W-:-:S03]  /*8df0*/  @!P1 FMUL.FTZ R129, R217, R210 ;  /* 0x000000d2d9819220 */ /* 0x001fc60000410000 */
[----:B------:R-:W-:Y:S01]  /*8e00*/  FMUL.FTZ R210, R185, R128 ;  /* 0x00000080b9d27220 */ /* 0x000fe20000410000 */
[----:B-1----:R-:W-:Y:S01]  /*8e10*/  @!P1 FFMA.FTZ R206, R217, R216, R206 ;  /* 0x000000d8d9ce9223 */ /* 0x002fe200000100ce */
[----:B------:R-:W-:Y:S02]  /*8e20*/  ISETP.GE.AND P3, PT, R31, 0x1, PT ;  /* 0x000000011f00780c */ /* 0x000fe40003f66270 */
[----:B---3--:R-:W-:Y:S02]  /*8e30*/  FFMA.FTZ R128, R210, R173, R167 ;  /* 0x000000add2807223 */ /* 0x008fe400000100a7 */
[----:B------:R-:W0:Y:S01]  /*8e40*/  SHFL.UP PT, R173, R210, 0x1, RZ ;  /* 0x04200000d2ad7989 */ /* 0x000e2200000e00ff */
[----:B------:R-:W-:Y:S01]  /*8e50*/  @!P1 MOV R217, R129 ;  /* 0x0000008100d99202 */ /* 0x000fe20000000f00 */
[----:B------:R-:W-:Y:S01]  /*8e60*/  UISETP.GE.AND UP0, UPT, UR15, UR9, UPT ;  /* 0x000000090f00728c */ /* 0x000fe2000bf06270 */
[----:B------:R-:W-:-:S03]  /*8e70*/  FSEL R167, R167, R128, !P3 ;  /* 0x00000080a7a77208 */ /* 0x000fc60005800000 */
[----:B------:R-:W1:Y:S02]  /*8e80*/  SHFL.DOWN PT, R220, R217, 0x8, 0x1f ;  /* 0x09001f00d9dc7f89 */ /* 0x000e6400000e0000 */
[----:B------:R-:W-:Y:S02]  /*8e90*/  PLOP3.LUT P1, PT, PT, PT, UP0, 0x80, 0x8 ;  /* 0x000000000008781c */ /* 0x000fe40003f2f008 */
[----:B------:R-:W3:Y:S04]  /*8ea0*/  SHFL.UP PT, R216, R167, 0x2, RZ ;  /* 0x04400000a7d87989 */ /* 0x000ee800000e00ff */
[----:B------:R-:W4:Y:S01]  /*8eb0*/  SHFL.DOWN PT, R221, R206, 0x8, 0x1f ;  /* 0x09001f00cedd7f89 */ /* 0x000f2200000e0000 */
[----:B------:R-:W-:Y:S02]  /*8ec0*/  ISETP.NE.OR P1, PT, R8, RZ, P1 ;  /* 0x000000ff0800720c */ /* 0x000fe40000f25670 */
[----:B------:R-:W-:Y:S01]  /*8ed0*/  ISETP.GT.U32.AND P4, PT, R13, 0x17, PT ;  /* 0x000000170d00780c */ /* 0x000fe20003f84070 */
[----:B------:R-:W-:Y:S01]  /*8ee0*/  HFMA2 R128, -RZ, RZ, 1.875, 0 ;  /* 0x3f800000ff807431 */ /* 0x000fe200000001ff */
[----:B------:R-:W-:Y:S01]  /*8ef0*/  MOV R129, RZ ;  /* 0x000000ff00817202 */ /* 0x000fe20000000f00 */
[----:B0-----:R-:W-:-:S08]  /*8f00*/  @P3 FMUL.FTZ R210, R210, R173 ;  /* 0x000000add2d23220 */ /* 0x001fd00000410000 */
[----:B------:R-:W-:Y:S01]  /*8f10*/  @!P1 LEA R219, R147, UR22, 0x3 ;  /* 0x0000001693db9c11 */ /* 0x000fe2000f8e18ff */
[----:B------:R-:W0:Y:S01]  /*8f20*/  SHFL.UP PT, R173, R210, 0x2, RZ ;  /* 0x04400000d2ad7989 */ /* 0x000e2200000e00ff */
[----:B-1----:R-:W-:-:S03]  /*8f30*/  @!P4 FMUL.FTZ R220, R217, R220 ;  /* 0x000000dcd9dcc220 */ /* 0x002fc60000410000 */
[----:B------:R-:W-:Y:S01]  /*8f40*/  @!P1 LDS.64 R128, [R219+0x2378] ;  /* 0x00237800db809984 */ /* 0x000fe20000000a00 */
[----:B---3--:R-:W-:Y:S01]  /*8f50*/  FFMA.FTZ R216, R210, R216, R167 ;  /* 0x000000d8d2d87223 */ /* 0x008fe200000100a7 */
[----:B------:R-:W-:Y:S01]  /*8f60*/  ISETP.GE.AND P1, PT, R31, 0x2, PT ;  /* 0x000000021f00780c */ /* 0x000fe20003f26270 */
[----:B----4-:R-:W-:Y:S01]  /*8f70*/  @!P4 FFMA.FTZ R206, R217, R221, R206 ;  /* 0x000000ddd9cec223 */ /* 0x010fe200000100ce */
[----:B------:R-:W-:Y:S02]  /*8f80*/  @!P4 MOV R217, R220 ;  /* 0x000000dc00d9c202 */ /* 0x000fe40000000f00 */
[----:B------:R-:W-:-:S03]  /*8f90*/  FSEL R167, R167, R216, !P1 ;  /* 0x000000d8a7a77208 */ /* 0x000fc60004800000 */
[----:B------:R-:W1:Y:S04]  /*8fa0*/  SHFL.DOWN PT, R220, R217, 0x10, 0x1f ;  /* 0x0a001f00d9dc7f89 */ /* 0x000e6800000e0000 */
[----:B------:R-:W3:Y:S04]  /*8fb0*/  SHFL.UP PT, R216, R167, 0x4, RZ ;  /* 0x04800000a7d87989 */ /* 0x000ee800000e00ff */
[----:B------:R-:W4:Y:S01]  /*8fc0*/  SHFL.DOWN PT, R221, R206, 0x10, 0x1f ;  /* 0x0a001f00cedd7f89 */ /* 0x000f2200000e0000 */
[----:B------:R-:W-:Y:S01]  /*8fd0*/  ISETP.GT.U32.AND P3, PT, R13, 0xf, PT ;  /* 0x0000000f0d00780c */ /* 0x000fe20003f64070 */
[----:B0-----:R-:W-:-:S05]  /*8fe0*/  @P1 FMUL.FTZ R210, R210, R173 ;  /* 0x000000add2d21220 */ /* 0x001fca0000410000 */
[----:B------:R-:W0:Y:S01]  /*8ff0*/  SHFL.UP PT, R173, R210, 0x4, RZ ;  /* 0x04800000d2ad7989 */ /* 0x000e2200000e00ff */
[----:B------:R-:W-:-:S06]  /*9000*/  ISETP.GE.AND P1, PT, R31, 0x4, PT ;  /* 0x000000041f00780c */ /* 0x000fcc0003f26270 */
[C---:B-1----:R-:W-:Y:S01]  /*9010*/  @!P3 FMUL.FTZ R219, R217.reuse, R220 ;  /* 0x000000dcd9dbb220 */ /* 0x042fe20000410000 */
[----:B---3--:R-:W-:Y:S01]  /*9020*/  FFMA.FTZ R216, R210, R216, R167 ;  /* 0x000000d8d2d87223 */ /* 0x008fe200000100a7 */
[----:B----4-:R-:W-:-:S03]  /*9030*/  @!P3 FFMA.FTZ R206, R217, R221, R206 ;  /* 0x000000ddd9ceb223 */ /* 0x010fc600000100ce */
[----:B------:R-:W-:Y:S02]  /*9040*/  @!P3 MOV R217, R219 ;  /* 0x000000db00d9b202 */ /* 0x000fe40000000f00 */
[----:B------:R-:W-:Y:S01]  /*9050*/  FSEL R219, R167, R216, !P1 ;  /* 0x000000d8a7db7208 */ /* 0x000fe20004800000 */
[----:B------:R-:W-:Y:S04]  /*9060*/  SHFL.IDX PT, R240, R129, RZ, 0x1f ;  /* 0x00001fff81f07589 */ /* 0x000fe800000e0000 */
[----:B------:R-:W-:Y:S04]  /*9070*/  SHFL.DOWN PT, R221, R206, 0x1, 0x1f ;  /* 0x08201f00cedd7f89 */ /* 0x000fe800000e0000 */
[----:B------:R-:W1:Y:S04]  /*9080*/  SHFL.DOWN PT, R220, R217, 0x1, 0x1f ;  /* 0x08201f00d9dc7f89 */ /* 0x000e6800000e0000 */
[----:B------:R-:W3:Y:S01]  /*9090*/  SHFL.UP PT, R216, R219, 0x8, RZ ;  /* 0x05000000dbd87989 */ /* 0x000ee200000e00ff */
[----:B0-----:R-:W-:Y:S01]  /*90a0*/  @P1 FMUL.FTZ R210, R210, R173 ;  /* 0x000000add2d21220 */ /* 0x001fe20000410000 */
[----:B------:R-:W-:-:S04]  /*90b0*/  ISETP.NE.AND P3, PT, R8, 0x1f, PT ;  /* 0x0000001f0800780c */ /* 0x000fc80003f65270 */
[----:B------:R-:W0:Y:S01]  /*90c0*/  SHFL.UP PT, R173, R210, 0x8, RZ ;  /* 0x05000000d2ad7989 */ /* 0x000e2200000e00ff */
[----:B------:R-:W-:-:S08]  /*90d0*/  ISETP.GE.AND P1, PT, R31, 0x8, PT ;  /* 0x000000081f00780c */ /* 0x000fd00003f26270 */
[----:B-1----:R-:W-:Y:S01]  /*90e0*/  @P3 FFMA.FTZ R240, R220, R240, R221 ;  /* 0x000000f0dcf03223 */ /* 0x002fe200000100dd */
[----:B---3--:R-:W-:-:S03]  /*90f0*/  FFMA.FTZ R216, R210, R216, R219 ;  /* 0x000000d8d2d87223 */ /* 0x008fc600000100db */
[----:B------:R-:W-:-:S04]  /*9100*/  FFMA.FTZ R165, R240, R208, R165 ;  /* 0x000000d0f0a57223 */ /* 0x000fc800000100a5 */
[----:B------:R-:W-:Y:S01]  /*9110*/  FFMA.FTZ R166, R185, R165, R166 ;  /* 0x000000a5b9a67223 */ /* 0x000fe200000100a6 */
[----:B------:R-:W-:Y:S01]  /*9120*/  FSEL R219, R219, R216, !P1 ;  /* 0x000000d8dbdb7208 */ /* 0x000fe20004800000 */
[----:B0-----:R-:W-:Y:S02]  /*9130*/  @P1 FMUL.FTZ R210, R210, R173 ;  /* 0x000000add2d21220 */ /* 0x001fe40000410000 */
[----:B------:R-:W-:Y:S02]  /*9140*/  FFMA.FTZ R167, R187, R166, R178 ;  /* 0x000000a6bba77223 */ /* 0x000fe400000100b2 */
[----:B------:R-:W0:Y:S04]  /*9150*/  SHFL.UP PT, R178, R219, 0x10, RZ ;  /* 0x06000000dbb27989 */ /* 0x000e2800000e00ff */
[----:B------:R-:W1:Y:S01]  /*9160*/  SHFL.UP PT, R221, R210, 0x10, RZ ;  /* 0x06000000d2dd7989 */ /* 0x000e6200000e00ff */
[----:B------:R-:W-:Y:S01]  /*9170*/  ISETP.GE.AND P3, PT, R31, 0x10, PT ;  /* 0x000000101f00780c */ /* 0x000fe20003f66270 */
[----:B------:R-:W-:-:S04]  /*9180*/  FFMA.FTZ R168, R247, R167, R168 ;  /* 0x000000a7f7a87223 */ /* 0x000fc800000100a8 */
[----:B------:R-:W-:-:S04]  /*9190*/  FFMA.FTZ R169, R224, R168, R169 ;  /* 0x000000a8e0a97223 */ /* 0x000fc800000100a9 */
[----:B------:R-:W-:-:S04]  /*91a0*/  FFMA.FTZ R170, R251, R169, R170 ;  /* 0x000000a9fbaa7223 */ /* 0x000fc800000100aa */
[----:B------:R-:W-:Y:S01]  /*91b0*/  FFMA.FTZ R171, R218, R170, R171 ;  /* 0x000000aadaab7223 */ /* 0x000fe200000100ab */
[C---:B0-----:R-:W-:Y:S01]  /*91c0*/  FFMA.FTZ R178, R210.reuse, R178, R219 ;  /* 0x000000b2d2b27223 */ /* 0x041fe200000100db */
[----:B-1----:R-:W-:-:S04]  /*91d0*/  @P3 FMUL.FTZ R210, R210, R221 ;  /* 0x000000ddd2d23220 */ /* 0x002fc80000410000 */
[----:B------:R-:W-:Y:S01]  /*91e0*/  FSEL R216, R219, R178, !P3 ;  /* 0x000000b2dbd87208 */ /* 0x000fe20005800000 */
[----:B------:R-:W-:Y:S01]  /*91f0*/  FFMA.FTZ R172, R249, R171, R172 ;  /* 0x000000abf9ac7223 */ /* 0x000fe200000100ac */
[----:B--2---:R-:W-:Y:S04]  /*9200*/  SHFL.IDX PT, R220, R204, RZ, 0x1f ;  /* 0x00001fffccdc7589 */ /* 0x004fe800000e0000 */
[----:B------:R-:W-:Y:S01]  /*9210*/  SHFL.UP PT, R210, R210, 0x1, RZ ;  /* 0x04200000d2d27989 */ /* 0x000fe200000e00ff */
[----:B------:R-:W-:-:S03]  /*9220*/  FFMA.FTZ R173, R199, R172, R174 ;  /* 0x000000acc7ad7223 */ /* 0x000fc600000100ae */
[----:B------:R-:W0:Y:S01]  /*9230*/  SHFL.UP PT, R223, R216, 0x1, RZ ;  /* 0x04200000d8df7989 */ /* 0x000e2200000e00ff */
[----:B------:R-:W-:-:S04]  /*9240*/  FFMA.FTZ R174, R228, R173, R175 ;  /* 0x000000ade4ae7223 */ /* 0x000fc800000100af */
[----:B------:R-:W-:-:S04]  /*9250*/  FFMA.FTZ R175, R203, R174, R176 ;  /* 0x000000aecbaf7223 */ /* 0x000fc800000100b0 */
[----:B------:R-:W-:-:S04]  /*9260*/  FFMA.FTZ R176, R230, R175, R177 ;  /* 0x000000afe6b07223 */ /* 0x000fc800000100b1 */
[----:B------:R-:W-:Y:S01]  /*9270*/  FFMA.FTZ R177, R205, R176, R132 ;  /* 0x000000b0cdb17223 */ /* 0x000fe20000010084 */
[----:B------:R-:W-:Y:S03]  /*9280*/  SHFL.IDX PT, R206, R206, RZ, 0x1f ;  /* 0x00001fffcece7589 */ /* 0x000fe600000e0000 */
[----:B------:R-:W-:Y:S01]  /*9290*/  FFMA.FTZ R178, R238, R177, R213 ;  /* 0x000000b1eeb27223 */ /* 0x000fe200000100d5 */
[----:B------:R-:W1:Y:S03]  /*92a0*/  SHFL.IDX PT, R217, R217, RZ, 0x1f ;  /* 0x00001fffd9d97589 */ /* 0x000e6600000e0000 */
[----:B------:R-:W-:Y:S01]  /*92b0*/  FFMA.FTZ R179, R236, R178, R179 ;  /* 0x000000b2ecb37223 */ /* 0x000fe200000100b3 */
[----:B0-----:R-:W-:-:S03]  /*92c0*/  @P2 FFMA.FTZ R220, R210, R220, R223 ;  /* 0x000000dcd2dc2223 */ /* 0x001fc600000100df */
[----:B------:R-:W-:Y:S01]  /*92d0*/  FFMA.FTZ R188, R245, R179, R188 ;  /* 0x000000b3f5bc7223 */ /* 0x000fe200000100bc */
[----:B------:R-:W-:-:S04]  /*92e0*/  FFMA.FTZ R222, R222, R220, R215 ;  /* 0x000000dcdede7223 */ /* 0x000fc800000100d7 */
[----:B------:R-:W-:Y:S01]  /*92f0*/  FFMA.FTZ R245, R245, R222, R202 ;  /* 0x000000def5f57223 */ /* 0x000fe200000100ca */
[----:B------:R-:W-:Y:S01]  /*9300*/  FMUL.FTZ R221, R188, R49 ;  /* 0x00000031bcdd7220 */ /* 0x000fe20000410000 */
[----:B------:R-:W-:Y:S02]  /*9310*/  FFMA.FTZ R0, R149, -R0, R222 ;  /* 0x8000000095007223 */ /* 0x000fe400000100de */
[----:B------:R-:W-:Y:S01]  /*9320*/  FFMA.FTZ R236, R236, R245, R211 ;  /* 0x000000f5ecec7223 */ /* 0x000fe200000100d3 */
[----:B------:R-:W-:Y:S01]  /*9330*/  ISETP.NE.AND P1, PT, R8, RZ, PT ;  /* 0x000000ff0800720c */ /* 0x000fe20003f25270 */
[----:B------:R-:W-:Y:S01]  /*9340*/  FMUL.FTZ R208, R179, R50 ;  /* 0x00000032b3d07220 */ /* 0x000fe20000410000 */
[----:B------:R-:W-:Y:S01]  /*9350*/  FFMA.FTZ R189, R150, -R189, R245 ;  /* 0x800000bd96bd7223 */ /* 0x000fe200000100f5 */
[----:B------:R-:W-:Y:S01]  /*9360*/  FFMA.FTZ R238, R238, R236, R209 ;  /* 0x000000eceeee7223 */ /* 0x000fe200000100d1 */
[----:B------:R-:W-:Y:S01]  /*9370*/  FFMA.FTZ R210, R0, R221, RZ ;  /* 0x000000dd00d27223 */ /* 0x000fe200000100ff */
[----:B------:R-:W-:Y:S01]  /*9380*/  FMUL.FTZ R219, R178, R51 ;  /* 0x00000033b2db7220 */ /* 0x000fe20000410000 */
[----:B------:R-:W-:Y:S01]  /*9390*/  FFMA.FTZ R190, R151, -R190, R236 ;  /* 0x800000be97be7223 */ /* 0x000fe200000100ec */
[----:B------:R-:W-:Y:S01]  /*93a0*/  FFMA.FTZ R234, R205, R238, R234 ;  /* 0x000000eecdea7223 */ /* 0x000fe200000100ea */
[-C--:B------:R-:W-:Y:S01]  /*93b0*/  FFMA.FTZ R205, R189, R208.reuse, R210 ;  /* 0x000000d0bdcd7223 */ /* 0x080fe200000100d2 */
[----:B-1----:R-:W-:Y:S01]  /*93c0*/  FFMA.FTZ R129, R217, R129, R206 ;  /* 0x00000081d9817223 */ /* 0x002fe200000100ce */
[----:B------:R-:W-:Y:S01]  /*93d0*/  SHF.L.U32 R235, R8, 0x4, RZ ;  /* 0x0000000408eb7819 */ /* 0x000fe200000006ff */
[----:B------:R-:W-:Y:S01]  /*93e0*/  FMUL.FTZ R227, R74, R208 ;  /* 0x000000d04ae37220 */ /* 0x000fe20000410000 */
[----:B------:R-:W-:Y:S01]  /*93f0*/  FFMA.FTZ R230, R230, R234, R207 ;  /* 0x000000eae6e67223 */ /* 0x000fe200000100cf */
[----:B------:R-:W-:Y:S01]  /*9400*/  FMUL.FTZ R206, R177, R52 ;  /* 0x00000034b1ce7220 */ /* 0x000fe20000410000 */
[----:B------:R-:W-:Y:S01]  /*9410*/  FFMA.FTZ R208, R190, R219, R205 ;  /* 0x000000dbbed07223 */ /* 0x000fe200000100cd */
[----:B------:R-:W-:Y:S01]  /*9420*/  FFMA.FTZ R191, R152, -R191, R238 ;  /* 0x800000bf98bf7223 */ /* 0x000fe200000100ee */
[----:B------:R-:W-:Y:S01]  /*9430*/  FMUL.FTZ R128, R217, R128 ;  /* 0x00000080d9807220 */ /* 0x000fe20000410000 */
[----:B------:R-:W-:Y:S01]  /*9440*/  @!P1 LEA R233, R147, UR22, 0x3 ;  /* 0x0000001693e99c11 */ /* 0x000fe2000f8e18ff */
[----:B------:R-:W-:Y:S01]  /*9450*/  FFMA.FTZ R232, R203, R230, R232 ;  /* 0x000000e6cbe87223 */ /* 0x000fe200000100e8 */
[----:B------:R-:W-:Y:S01]  /*9460*/  LEA.HI R132, R8, R235, RZ, 0x1f ;  /* 0x000000eb08847211 */ /* 0x000fe200078ff8ff */
[----:B------:R-:W-:Y:S01]  /*9470*/  FMUL.FTZ R217, R176, R53 ;  /* 0x00000035b0d97220 */ /* 0x000fe20000410000 */
[----:B------:R-:W-:Y:S01]  /*9480*/  FMUL.FTZ R204, R175, R54 ;  /* 0x00000036afcc7220 */ /* 0x000fe20000410000 */
[----:B------:R-:W-:Y:S01]  /*9490*/  FFMA.FTZ R203, R191, R206, R208 ;  /* 0x000000cebfcb7223 */ /* 0x000fe200000100d0 */
[----:B------:R-:W-:Y:S01]  /*94a0*/  FFMA.FTZ R192, R153, -R192, R234 ;  /* 0x800000c099c07223 */ /* 0x000fe200000100ea */
[----:B------:R-:W-:Y:S01]  /*94b0*/  LEA R132, R132, UR22, 0x2 ;  /* 0x0000001684847c11 */ /* 0x000fe2000f8e10ff */
[----:B------:R-:W-:Y:S01]  /*94c0*/  FMUL.FTZ R225, R66, R221 ;  /* 0x000000dd42e17220 */ /* 0x000fe20000410000 */
[----:B------:R0:W-:Y:S01]  /*94d0*/  @!P1 STS.64 [R233+0x2378], R128 ;  /* 0x00237880e9009388 */ /* 0x0001e20000000a00 */
[----:B------:R-:W-:Y:S01]  /*94e0*/  FMUL.FTZ R231, R82, R206 ;  /* 0x000000ce52e77220 */ /* 0x000fe20000410000 */
[----:B------:R-:W-:Y:S01]  /*94f0*/  FFMA.FTZ R228, R228, R232, R201 ;  /* 0x000000e8e4e47223 */ /* 0x000fe200000100c9 */
[----:B------:R-:W-:Y:S01]  /*9500*/  FFMA.FTZ R206, R192, R217, R203 ;  /* 0x000000d9c0ce7223 */ /* 0x000fe200000100cb */
[----:B------:R-:W-:Y:S01]  /*9510*/  FFMA.FTZ R193, R154, -R193, R230 ;  /* 0x800000c19ac17223 */ /* 0x000fe200000100e6 */
[----:B------:R-:W-:Y:S01]  /*9520*/  FMUL.FTZ R229, R78, R219 ;  /* 0x000000db4ee57220 */ /* 0x000fe20000410000 */
[----:B------:R-:W-:Y:S01]  /*9530*/  FFMA.FTZ R226, R199, R228, R226 ;  /* 0x000000e4c7e27223 */ /* 0x000fe200000100e2 */
[----:B------:R-:W-:Y:S01]  /*9540*/  STS [R132+0x840], R225 ;  /* 0x000840e184007388 */ /* 0x000fe20000000800 */
[----:B------:R-:W-:Y:S01]  /*9550*/  FMUL.FTZ R213, R174, R55 ;  /* 0x00000037aed57220 */ /* 0x000fe20000410000 */
[-C--:B0-----:R-:W-:Y:S01]  /*9560*/  FMUL.FTZ R129, R90, R204.reuse ;  /* 0x000000cc5a817220 */ /* 0x081fe20000410000 */
[----:B------:R-:W-:Y:S01]  /*9570*/  FFMA.FTZ R199, R193, R204, R206 ;  /* 0x000000ccc1c77223 */ /* 0x000fe200000100ce */
[----:B------:R-:W-:Y:S01]  /*9580*/  FFMA.FTZ R194, R155, -R194, R232 ;  /* 0x800000c29bc27223 */ /* 0x000fe200000100e8 */
[----:B------:R-:W-:Y:S01]  /*9590*/  FMUL.FTZ R202, R173, R56 ;  /* 0x00000038adca7220 */ /* 0x000fe20000410000 */
[----:B------:R-:W-:Y:S01]  /*95a0*/  FMUL.FTZ R215, R172, R57 ;  /* 0x00000039acd77220 */ /* 0x000fe20000410000 */
[----:B------:R0:W-:Y:S01]  /*95b0*/  STS [R14+0x14], R129 ;  /* 0x000014810e007388 */ /* 0x0001e20000000800 */
[----:B------:R-:W-:Y:S01]  /*95c0*/  LEA.HI R220, R235, R235, RZ, 0x1b ;  /* 0x000000ebebdc7211 */ /* 0x000fe200078fd8ff */
[----:B------:R-:W-:Y:S01]  /*95d0*/  FMUL.FTZ R216, R171, R58 ;  /* 0x0000003aabd87220 */ /* 0x000fe20000410000 */
[----:B------:R-:W-:Y:S01]  /*95e0*/  FMUL.FTZ R128, R170, R59 ;  /* 0x0000003baa807220 */ /* 0x000fe20000410000 */
[----:B------:R-:W-:Y:S01]  /*95f0*/  FMUL.FTZ R246, R168, R61 ;  /* 0x0000003da8f67220 */ /* 0x000fe20000410000 */
[----:B------:R-:W-:Y:S01]  /*9600*/  FMUL.FTZ R244, R167, R62 ;  /* 0x0000003ea7f47220 */ /* 0x000fe20000410000 */
[----:B------:R-:W-:Y:S01]  /*9610*/  FMUL.FTZ R242, R166, R63 ;  /* 0x0000003fa6f27220 */ /* 0x000fe20000410000 */
[----:B------:R-:W-:Y:S01]  /*9620*/  FMUL.FTZ R240, R165, R64 ;  /* 0x00000040a5f07220 */ /* 0x000fe20000410000 */
[----:B------:R-:W-:Y:S01]  /*9630*/  FFMA.FTZ R249, R249, R226, R200 ;  /* 0x000000e2f9f97223 */ /* 0x000fe200000100c8 */
[----:B0-----:R-:W-:Y:S01]  /*9640*/  FMUL.FTZ R129, R169, R60 ;  /* 0x0000003ca9817220 */ /* 0x001fe20000410000 */
[----:B------:R0:W-:Y:S01]  /*9650*/  STS [R14+0x4], R227 ;  /* 0x000004e30e007388 */ /* 0x0001e20000000800 */
[----:B------:R-:W-:Y:S01]  /*9660*/  FFMA.FTZ R200, R194, R213, R199 ;  /* 0x000000d5c2c87223 */ /* 0x000fe200000100c7 */
[----:B------:R-:W-:Y:S01]  /*9670*/  FFMA.FTZ R195, R156, -R195, R228 ;  /* 0x800000c39cc37223 */ /* 0x000fe200000100e4 */
[----:B------:R-:W-:Y:S01]  /*9680*/  FMUL.FTZ R223, R86, R217 ;  /* 0x000000d956df7220 */ /* 0x000fe20000410000 */
[----:B------:R1:W-:Y:S01]  /*9690*/  STS [R14+0x8], R229 ;  /* 0x000008e50e007388 */ /* 0x0003e20000000800 */
[----:B------:R-:W-:Y:S01]  /*96a0*/  FMUL.FTZ R225, R94, R213 ;  /* 0x000000d55ee17220 */ /* 0x000fe20000410000 */
[----:B------:R-:W-:Y:S01]  /*96b0*/  LEA R220, R220, UR22, 0x2 ;  /* 0x00000016dcdc7c11 */ /* 0x000fe2000f8e10ff */
[----:B------:R-:W-:Y:S01]  /*96c0*/  FMUL.FTZ R211, R104, R216 ;  /* 0x000000d868d37220 */ /* 0x000fe20000410000 */
[----:B------:R-:W-:Y:S01]  /*96d0*/  FMUL.FTZ R209, R106, R128 ;  /* 0x000000806ad17220 */ /* 0x000fe20000410000 */
[----:B------:R-:W-:Y:S01]  /*96e0*/  FMUL.FTZ R221, R108, R129 ;  /* 0x000000816cdd7220 */ /* 0x000fe20000410000 */
[----:B0-----:R-:W-:Y:S01]  /*96f0*/  FMUL.FTZ R227, R98, R202 ;  /* 0x000000ca62e37220 */ /* 0x001fe20000410000 */
[----:B------:R-:W-:Y:S01]  /*9700*/  FMUL.FTZ R205, R110, R246 ;  /* 0x000000f66ecd7220 */ /* 0x000fe20000410000 */
[----:B------:R-:W-:Y:S01]  /*9710*/  FMUL.FTZ R201, R111, R244 ;  /* 0x000000f46fc97220 */ /* 0x000fe20000410000 */
[----:B------:R-:W-:Y:S01]  /*9720*/  FMUL.FTZ R199, R112, R242 ;  /* 0x000000f270c77220 */ /* 0x000fe20000410000 */
[----:B-1----:R-:W-:Y:S01]  /*9730*/  FMUL.FTZ R229, R102, R215 ;  /* 0x000000d766e57220 */ /* 0x002fe20000410000 */
[----:B------:R-:W-:Y:S01]  /*9740*/  FMUL.FTZ R203, R113, R240 ;  /* 0x000000f071cb7220 */ /* 0x000fe20000410000 */
[----:B------:R-:W-:Y:S01]  /*9750*/  FFMA.FTZ R218, R218, R249, R197 ;  /* 0x000000f9dada7223 */ /* 0x000fe200000100c5 */
        /* <DEDUP_REMOVED lines=18> */
[----:B------:R-:W-:-:S02]  /*9880*/  FFMA.FTZ R214, R159, -R214, R218 ;  /* 0x800000d69fd67223 */ /* 0x000fc400000100da */
[----:B------:R-:W-:Y:S01]  /*9890*/  FFMA.FTZ R224, R224, R251, R133 ;  /* 0x000000fbe0e07223 */ /* 0x000fe20000010085 */
[----:B------:R-:W-:Y:S01]  /*98a0*/  FFMA.FTZ R216, R160, -R131, R251 ;  /* 0x80000083a0d87223 */ /* 0x000fe200000100fb */
[----:B------:R-:W-:Y:S01]  /*98b0*/  FFMA.FTZ R133, R214, R128, R248 ;  /* 0x00000080d6857223 */ /* 0x000fe200000100f8 */
[----:B0-----:R-:W-:Y:S01]  /*98c0*/  IADD3 R201, PT, PT, R8, 0x40, RZ ;  /* 0x0000004008c97810 */ /* 0x001fe20007ffe0ff */
[----:B------:R-:W-:Y:S01]  /*98d0*/  FMUL.FTZ R250, R68, R222 ;  /* 0x000000de44fa7220 */ /* 0x000fe20000410000 */
        /* <DEDUP_REMOVED lines=19> */
[-C--:B------:R-:W-:Y:S02]  /*9a10*/  LEA.HI R201, R209, R8.reuse, RZ, 0x1b ;  /* 0x00000008d1c97211 */ /* 0x080fe400078fd8ff */
[-C--:B------:R-:W-:Y:S02]  /*9a20*/  LEA.HI R202, R211, R8.reuse, RZ, 0x1b ;  /* 0x00000008d3ca7211 */ /* 0x080fe400078fd8ff */
[-C--:B------:R-:W-:Y:S02]  /*9a30*/  LEA.HI R197, R197, R8.reuse, RZ, 0x1b ;  /* 0x00000008c5c57211 */ /* 0x080fe400078fd8ff */
[-C--:B--2---:R-:W-:Y:S01]  /*9a40*/  LEA.HI R203, R213, R8.reuse, RZ, 0x1b ;  /* 0x00000008d5cb7211 */ /* 0x084fe200078fd8ff */
        /* <DEDUP_REMOVED lines=9> */
[----:B------:R-:W-:Y:S02]  /*9ae0*/  MOV R128, R8 ;  /* 0x0000000800807202 */ /* 0x000fe40000000f00 */
[----:B------:R-:W-:Y:S02]  /*9af0*/  LEA R197, R197, UR22, 0x2 ;  /* 0x00000016c5c57c11 */ /* 0x000fe4000f8e10ff */
[----:B------:R-:W-:Y:S02]  /*9b00*/  LEA R198, R198, UR22, 0x2 ;  /* 0x00000016c6c67c11 */ /* 0x000fe4000f8e10ff */
[----:B------:R-:W-:Y:S01]  /*9b10*/  LEA R199, R199, UR22, 0x2 ;  /* 0x00000016c7c77c11 */ /* 0x000fe2000f8e10ff */
[----:B------:R-:W-:Y:S01]  /*9b20*/  FFMA.FTZ R247, R247, R224, R130 ;  /* 0x000000e0f7f77223 */ /* 0x000fe20000010082 */
[----:B------:R-:W-:Y:S01]  /*9b30*/  LEA R200, R200, UR22, 0x2 ;  /* 0x00000016c8c87c11 */ /* 0x000fe2000f8e10ff */
[----:B------:R-:W0:Y:S01]  /*9b40*/  LDS R213, [R15] ;  /* 0x000000000fd57984 */ /* 0x000e220000000800 */
        /* <DEDUP_REMOVED lines=10> */
[----:B------:R-:W-:Y:S01]  /*9bf0*/  LEA R211, R211, UR22, 0x2 ;  /* 0x00000016d3d37c11 */ /* 0x000fe2000f8e10ff */
        /* <DEDUP_REMOVED lines=37> */
[----:B------:R-:W-:-:S04]  /*9e50*/  LEA R130, P2, R132, UR42, 0x2 ;  /* 0x0000002a84827c11 */ /* 0x000fc8000f8410ff */
[----:B------:R-:W-:Y:S02]  /*9e60*/  LEA.HI.X R131, R132, UR43, R131, 0x2, P2 ;  /* 0x0000002b84837c11 */ /* 0x000fe400090f1483 */
[----:B------:R-:W-:Y:S01]  /*9e70*/  MOV R132, UR23 ;  /* 0x0000001700847c02 */ /* 0x000fe20008000f00 */
[----:B------:R-:W-:-:S03]  /*9e80*/  FFMA.FTZ R184, R187, R247, R184 ;  /* 0x000000f7bbb87223 */ /* 0x000fc600000100b8 */
[----:B------:R-:W-:Y:S01]  /*9e90*/  IADD3 R132, PT, PT, R132, -UR6, -R8 ;  /* 0x8000000684847c10 */ /* 0x000fe2000fffe808 */
[----:B------:R-:W-:Y:S01]  /*9ea0*/  FFMA.FTZ R133, R161, -R186, R224 ;  /* 0x800000baa1857223 */ /* 0x000fe200000100e0 */
[----:B------:R-:W-:Y:S01]  /*9eb0*/  FMUL.FTZ R245, R65, R245 ;  /* 0x000000f541f57220 */ /* 0x000fe20000410000 */
[----:B------:R-:W-:Y:S01]  /*9ec0*/  FFMA.FTZ R187, R185, R184, R180 ;  /* 0x000000b8b9bb7223 */ /* 0x000fe200000100b4 */
[----:B------:R-:W-:Y:S01]  /*9ed0*/  ISETP.GE.AND P2, PT, R132, 0x1, PT ;  /* 0x000000018400780c */ /* 0x000fe20003f46270 */
[----:B------:R-:W-:Y:S01]  /*9ee0*/  FFMA.FTZ R222, R133, R246, R222 ;  /* 0x000000f685de7223 */ /* 0x000fe200000100de */
[----:B------:R-:W-:Y:S01]  /*9ef0*/  FFMA.FTZ R183, R162, -R183, R247 ;  /* 0x800000b7a2b77223 */ /* 0x000fe200000100f7 */
[----:B------:R-:W-:Y:S01]  /*9f00*/  FFMA.FTZ R185, R163, -R182, R184 ;  /* 0x800000b6a3b97223 */ /* 0x000fe200000100b8 */
[----:B------:R-:W-:Y:S01]  /*9f10*/  FFMA.FTZ R181, R164, -R181, R187 ;  /* 0x800000b5a4b57223 */ /* 0x000fe200000100bb */
[----:B------:R-:W-:Y:S01]  /*9f20*/  FMUL.FTZ R236, R67, R236 ;  /* 0x000000ec43ec7220 */ /* 0x000fe20000410000 */
[----:B------:R-:W-:Y:S01]  /*9f30*/  FMUL.FTZ R238, R69, R238 ;  /* 0x000000ee45ee7220 */ /* 0x000fe20000410000 */
        /* <DEDUP_REMOVED lines=13> */
[----:B------:R-:W-:Y:S01]  /*a010*/  FFMA.FTZ R222, R183, R244, R222 ;  /* 0x000000f4b7de7223 */ /* 0x000fe200000100de */
[----:B------:R0:W-:Y:S01]  /*a020*/  STS [R14+0x848], R236 ;  /* 0x000848ec0e007388 */ /* 0x0001e20000000800 */
[----:B------:R-:W-:Y:S02]  /*a030*/  BSSY.RECONVERGENT B0, `(.L_x_7466) ;  /* 0x0000018000007945 */ /* 0x000fe40003800200 */
[----:B------:R-:W-:Y:S01]  /*a040*/  FFMA.FTZ R222, R185, R242, R222 ;  /* 0x000000f2b9de7223 */ /* 0x000fe200000100de */
        /* <DEDUP_REMOVED lines=22> */
.L_x_7467:
[----:B------:R-:W-:Y:S05]  /*a1b0*/  BSYNC.RECONVERGENT B0 ;  /* 0x0000000000007941 */ /* 0x000fea0003800200 */
.L_x_7466:
[----:B------:R-:W2:Y:S01]  /*a1c0*/  LDS R197, [R197+0x1100] ;  /* 0x00110000c5c57984 */ /* 0x000ea20000000800 */
[----:B------:R-:W-:Y:S04]  /*a1d0*/  BSSY.RECONVERGENT B0, `(.L_x_7468) ;  /* 0x0000004000007945 */ /* 0x000fe80003800200 */
[----:B------:R-:W-:Y:S05]  /*a1e0*/  @!P3 BRA `(.L_x_7469) ;  /* 0x000000000008b947 */ /* 0x000fea0003800000 */
[----:B------:R3:W-:Y:S04]  /*a1f0*/  REDG.E.ADD.F32.FTZ.RN.STRONG.GPU desc[UR24][R128.64+0x80], R215 ;  /* 0x000080d7800079a6 */ /* 0x0007e8000c12f318 */
[----:B--2---:R3:W-:Y:S02]  /*a200*/  REDG.E.ADD.F32.FTZ.RN.STRONG.GPU desc[UR24][R130.64+0x80], R197 ;  /* 0x000080c5820079a6 */ /* 0x0047e4000c12f318 */
.L_x_7469:
[----:B------:R-:W-:Y:S05]  /*a210*/  BSYNC.RECONVERGENT B0 ;  /* 0x0000000000007941 */ /* 0x000fea0003800200 */
.L_x_7468:
[----:B01----:R0:W1:Y:S01]  /*a220*/  LDS R187, [R198+0x1180] ;  /* 0x00118000c6bb7984 */ /* 0x0030620000000800 */
[----:B------:R-:W-:Y:S04]  /*a230*/  BSSY.RECONVERGENT B0, `(.L_x_7470) ;  /* 0x0000004000007945 */ /* 0x000fe80003800200 */
[----:B------:R-:W-:Y:S05]  /*a240*/  @!P4 BRA `(.L_x_7471) ;  /* 0x000000000008c947 */ /* 0x000fea0003800000 */
[----:B------:R4:W-:Y:S04]  /*a250*/  REDG.E.ADD.F32.FTZ.RN.STRONG.GPU desc[UR24][R128.64+0x100], R217 ;  /* 0x000100d9800079a6 */ /* 0x0009e8000c12f318 */
[----:B-1----:R4:W-:Y:S02]  /*a260*/  REDG.E.ADD.F32.FTZ.RN.STRONG.GPU desc[UR24][R130.64+0x100], R187 ;  /* 0x000100bb820079a6 */ /* 0x0029e4000c12f318 */
.L_x_7471:
[----:B------:R-:W-:Y:S05]  /*a270*/  BSYNC.RECONVERGENT B0 ;  /* 0x0000000000007941 */ /* 0x000fea0003800200 */
.L_x_7470:
        /* <DEDUP_REMOVED lines=9> */
.L_x_7473:
[----:B------:R-:W-:Y:S05]  /*a310*/  BSYNC.RECONVERGENT B0 ;  /* 0x0000000000007941 */ /* 0x000fea0003800200 */
.L_x_7472:
[----:B-1--4-:R1:W4:Y:S01]  /*a320*/  LDS R187, [R200+0x1280] ;  /* 0x00128000c8bb7984 */ /* 0x0123220000000800 */
[----:B------:R-:W-:Y:S04]  /*a330*/  BSSY.RECONVERGENT B0, `(.L_x_7474) ;  /* 0x0000004000007945 */ /* 0x000fe80003800200 */
[----:B------:R-:W-:Y:S05]  /*a340*/  @!P2 BRA `(.L_x_7475) ;  /* 0x000000000008a947 */ /* 0x000fea0003800000 */
[----:B------:R0:W-:Y:S04]  /*a350*/  REDG.E.ADD.F32.FTZ.RN.STRONG.GPU desc[UR24][R128.64+0x200], R221 ;  /* 0x000200dd800079a6 */ /* 0x0001e8000c12f318 */
[----:B----4-:R4:W-:Y:S02]  /*a360*/  REDG.E.ADD.F32.FTZ.RN.STRONG.GPU desc[UR24][R130.64+0x200], R187 ;  /* 0x000200bb820079a6 */ /* 0x0109e4000c12f318 */
.L_x_7475:
[----:B------:R-:W-:Y:S05]  /*a370*/  BSYNC.RECONVERGENT B0 ;  /* 0x0000000000007941 */ /* 0x000fea0003800200 */
.L_x_7474:
[----:B------:R-:W0:Y:S01]  /*a380*/  LDS R201, [R201+0x1300] ;  /* 0x00130000c9c97984 */ /* 0x000e220000000800 */
[----:B------:R-:W-:Y:S04]  /*a390*/  BSSY.RECONVERGENT B0, `(.L_x_7476) ;  /* 0x0000004000007945 */ /* 0x000fe80003800200 */
[----:B------:R-:W-:Y:S05]  /*a3a0*/  @!P4 BRA `(.L_x_7477) ;  /* 0x000000000008c947 */ /* 0x000fea0003800000 */
[----:B------:R1:W-:Y:S04]  /*a3b0*/  REDG.E.ADD.F32.FTZ.RN.STRONG.GPU desc[UR24][R128.64+0x280], R223 ;  /* 0x000280df800079a6 */ /* 0x0003e8000c12f318 */
[----:B0-----:R1:W-:Y:S02]  /*a3c0*/  REDG.E.ADD.F32.FTZ.RN.STRONG.GPU desc[UR24][R130.64+0x280], R201 ;  /* 0x000280c9820079a6 */ /* 0x0013e4000c12f318 */
.L_x_7477:
[----:B------:R-:W-:Y:S05]  /*a3d0*/  BSYNC.RECONVERGENT B0 ;  /* 0x0000000000007941 */ /* 0x000fea0003800200 */
.L_x_7476:
[----:B----4-:R4:W0:Y:S01]  /*a3e0*/  LDS R187, [R202+0x1380] ;  /* 0x00138000cabb7984 */ /* 0x0108220000000800 */
[----:B------:R-:W-:Y:S04]  /*a3f0*/  BSSY.RECONVERGENT B0, `(.L_x_7478) ;  /* 0x0000004000007945 */ /* 0x000fe80003800200 */
[----:B------:R-:W-:Y:S05]  /*a400*/  @!P5 BRA `(.L_x_7479) ;  /* 0x000000000008d947 */ /* 0x000fea0003800000 */
[----:B------:R1:W-:Y:S04]  /*a410*/  REDG.E.ADD.F32.FTZ.RN.STRONG.GPU desc[UR24][R128.64+0x300], R225 ;  /* 0x000300e1800079a6 */ /* 0x0003e8000c12f318 */
[----:B0-----:R1:W-:Y:S02]  /*a420*/  REDG.E.ADD.F32.FTZ.RN.STRONG.GPU desc[UR24][R130.64+0x300], R187 ;  /* 0x000300bb820079a6 */ /* 0x0013e4000c12f318 */
.L_x_7479:
[----:B------:R-:W-:Y:S05]  /*a430*/  BSYNC.RECONVERGENT B0 ;  /* 0x0000000000007941 */ /* 0x000fea0003800200 */
.L_x_7478:
        /* <DEDUP_REMOVED lines=9> */
.L_x_7481:
[----:B------:R-:W-:Y:S05]  /*a4d0*/  BSYNC.RECONVERGENT B0 ;  /* 0x0000000000007941 */ /* 0x000fea0003800200 */
.L_x_7480:
[----:B01----:R0:W1:Y:S01]  /*a4e0*/  LDS R187, [R204+0x1480] ;  /* 0x00148000ccbb7984 */ /* 0x0030620000000800 */
[----:B------:R-:W-:Y:S04]  /*a4f0*/  BSSY.RECONVERGENT B0, `(.L_x_7482) ;  /* 0x0000004000007945 */ /* 0x000fe80003800200 */
[----:B------:R-:W-:Y:S05]  /*a500*/  @!P4 BRA `(.L_x_7483) ;  /* 0x000000000008c947 */ /* 0x000fea0003800000 */
[----:B------:R0:W-:Y:S04]  /*a510*/  REDG.E.ADD.F32.FTZ.RN.STRONG.GPU desc[UR24][R128.64+0x400], R229 ;  /* 0x000400e5800079a6 */ /* 0x0001e8000c12f318 */
[----:B-1----:R0:W-:Y:S02]  /*a520*/  REDG.E.ADD.F32.FTZ.RN.STRONG.GPU desc[UR24][R130.64+0x400], R187 ;  /* 0x000400bb820079a6 */ /* 0x0021e4000c12f318 */
.L_x_7483:
[----:B------:R-:W-:Y:S05]  /*a530*/  BSYNC.RECONVERGENT B0 ;  /* 0x0000000000007941 */ /* 0x000fea0003800200 */
.L_x_7482:
[----:B------:R-:W0:Y:S01]  /*a540*/  LDS R205, [R205+0x1500] ;  /* 0x00150000cdcd7984 */ /* 0x000e220000000800 */
[----:B------:R-:W-:Y:S04]  /*a550*/  BSSY.RECONVERGENT B0, `(.L_x_7484) ;  /* 0x0000004000007945 */ /* 0x000fe80003800200 */
[----:B------:R-:W-:Y:S05]  /*a560*/  @!P5 BRA `(.L_x_7485) ;  /* 0x000000000008d947 */ /* 0x000fea0003800000 */
[----:B------:R1:W-:Y:S04]  /*a570*/  REDG.E.ADD.F32.FTZ.RN.STRONG.GPU desc[UR24][R128.64+0x480], R231 ;  /* 0x000480e7800079a6 */ /* 0x0003e8000c12f318 */
[----:B0-----:R0:W-:Y:S02]  /*a580*/  REDG.E.ADD.F32.FTZ.RN.STRONG.GPU desc[UR24][R130.64+0x480], R205 ;  /* 0x000480cd820079a6 */ /* 0x0011e4000c12f318 */
.L_x_7485:
[----:B------:R-:W-:Y:S05]  /*a590*/  BSYNC.RECONVERGENT B0 ;  /* 0x0000000000007941 */ /* 0x000fea0003800200 */
.L_x_7484:
[----:B01----:R0:W1:Y:S01]  /*a5a0*/  LDS R187, [R206+0x1580] ;  /* 0x00158000cebb7984 */ /* 0x0030620000000800 */
[----:B------:R-:W-:Y:S04]  /*a5b0*/  BSSY.RECONVERGENT B0, `(.L_x_7486) ;  /* 0x0000004000007945 */ /* 0x000fe80003800200 */
[----:B------:R-:W-:Y:S05]  /*a5c0*/  @!P6 BRA `(.L_x_7487) ;  /* 0x000000000008e947 */ /* 0x000fea0003800000 */
[----:B------:R0:W-:Y:S04]  /*a5d0*/  REDG.E.ADD.F32.FTZ.RN.STRONG.GPU desc[UR24][R128.64+0x500], R233 ;  /* 0x000500e9800079a6 */ /* 0x0001e8000c12f318 */
[----:B-1----:R0:W-:Y:S02]  /*a5e0*/  REDG.E.ADD.F32.FTZ.RN.STRONG.GPU desc[UR24][R130.64+0x500], R187 ;  /* 0x000500bb820079a6 */ /* 0x0021e4000c12f318 */
.L_x_7487:
[----:B------:R-:W-:Y:S05]  /*a5f0*/  BSYNC.RECONVERGENT B0 ;  /* 0x0000000000007941 */ /* 0x000fea0003800200 */
.L_x_7486:
        /* <DEDUP_REMOVED lines=9> */
.L_x_7489:
[----:B------:R-:W-:Y:S05]  /*a690*/  BSYNC.RECONVERGENT B0 ;  /* 0x0000000000007941 */ /* 0x000fea0003800200 */
.L_x_7488:
[----:B01----:R0:W1:Y:S01]  /*a6a0*/  LDS R187, [R208+0x1680] ;  /* 0x00168000d0bb7984 */ /* 0x0030620000000800 */
[----:B------:R-:W-:Y:S04]  /*a6b0*/  BSSY.RECONVERGENT B0, `(.L_x_7490) ;  /* 0x0000004000007945 */ /* 0x000fe80003800200 */
[----:B------:R-:W-:Y:S05]  /*a6c0*/  @!P3 BRA `(.L_x_7491) ;  /* 0x000000000008b947 */ /* 0x000fea0003800000 */
[----:B------:R0:W-:Y:S04]  /*a6d0*/  REDG.E.ADD.F32.FTZ.RN.STRONG.GPU desc[UR24][R128.64+0x600], R237 ;  /* 0x000600ed800079a6 */ /* 0x0001e8000c12f318 */
[----:B-1----:R0:W-:Y:S02]  /*a6e0*/  REDG.E.ADD.F32.FTZ.RN.STRONG.GPU desc[UR24][R130.64+0x600], R187 ;  /* 0x000600bb820079a6 */ /* 0x0021e4000c12f318 */
.L_x_7491:
[----:B------:R-:W-:Y:S05]  /*a6f0*/  BSYNC.RECONVERGENT B0 ;  /* 0x0000000000007941 */ /* 0x000fea0003800200 */
.L_x_7490:
[----:B------:R-:W0:Y:S01]  /*a700*/  LDS R209, [R209+0x1700] ;  /* 0x00170000d1d17984 */ /* 0x000e220000000800 */
[----:B------:R-:W-:Y:S04]  /*a710*/  BSSY.RECONVERGENT B0, `(.L_x_7492) ;  /* 0x0000004000007945 */ /* 0x000fe80003800200 */
[----:B------:R-:W-:Y:S05]  /*a720*/  @!P4 BRA `(.L_x_7493) ;  /* 0x000000000008c947 */ /* 0x000fea0003800000 */
[----:B------:R1:W-:Y:S04]  /*a730*/  REDG.E.ADD.F32.FTZ.RN.STRONG.GPU desc[UR24][R128.64+0x680], R239 ;  /* 0x000680ef800079a6 */ /* 0x0003e8000c12f318 */
[----:B0-----:R0:W-:Y:S02]  /*a740*/  REDG.E.ADD.F32.FTZ.RN.STRONG.GPU desc[UR24][R130.64+0x680], R209 ;  /* 0x000680d1820079a6 */ /* 0x0011e4000c12f318 */
.L_x_7493:
[----:B------:R-:W-:Y:S05]  /*a750*/  BSYNC.RECONVERGENT B0 ;  /* 0x0000000000007941 */ /* 0x000fea0003800200 */
.L_x_7492:
[----:B01----:R0:W1:Y:S01]  /*a760*/  LDS R187, [R210+0x1780] ;  /* 0x00178000d2bb7984 */ /* 0x0030620000000800 */
[----:B------:R-:W-:Y:S04]  /*a770*/  BSSY.RECONVERGENT B0, `(.L_x_7494) ;  /* 0x0000004000007945 */ /* 0x000fe80003800200 */
[----:B------:R-:W-:Y:S05]  /*a780*/  @!P5 BRA `(.L_x_7495) ;  /* 0x000000000008d947 */ /* 0x000fea0003800000 */
[----:B------:R0:W-:Y:S04]  /*a790*/  REDG.E.ADD.F32.FTZ.RN.STRONG.GPU desc[UR24][R128.64+0x700], R241 ;  /* 0x000700f1800079a6 */ /* 0x0001e8000c12f318 */
[----:B-1----:R0:W-:Y:S02]  /*a7a0*/  REDG.E.ADD.F32.FTZ.RN.STRONG.GPU desc[UR24][R130.64+0x700], R187 ;  /* 0x000700bb820079a6 */ /* 0x0021e4000c12f318 */
.L_x_7495:
[----:B------:R-:W-:Y:S05]  /*a7b0*/  BSYNC.RECONVERGENT B0 ;  /* 0x0000000000007941 */ /* 0x000fea0003800200 */
.L_x_7494:
[----:B------:R-:W0:Y:S01]  /*a7c0*/  LDS R211, [R211+0x1800] ;  /* 0x00180000d3d37984 */ /* 0x000e220000000800 */
[----:B------:R-:W-:Y:S04]  /*a7d0*/  BSSY.RECONVERGENT B0, `(.L_x_7496) ;  /* 0x0000004000007945 */ /* 0x000fe80003800200 */
[----:B------:R-:W-:Y:S05]  /*a7e0*/  @!P6 BRA `(.L_x_7497) ;  /* 0x000000000008e947 */ /* 0x000fea0003800000 */
[----:B------:R1:W-:Y:S04]  /*a7f0*/  REDG.E.ADD.F32.FTZ.RN.STRONG.GPU desc[UR24][R128.64+0x780], R243 ;  /* 0x000780f3800079a6 */ /* 0x0003e8000c12f318 */
[----:B0-----:R0:W-:Y:S02]  /*a800*/  REDG.E.ADD.F32.FTZ.RN.STRONG.GPU desc[UR24][R130.64+0x780], R211 ;  /* 0x000780d3820079a6 */ /* 0x0011e4000c12f318 */
.L_x_7497:
[----:B------:R-:W-:Y:S05]  /*a810*/  BSYNC.RECONVERGENT B0 ;  /* 0x0000000000007941 */ /* 0x000fea0003800200 */
.L_x_7496:
[----:B01-3--:R-:W0:Y:S01]  /*a820*/  SHFL.DOWN P2, R129, R240, 0x1, 0x1f ;  /* 0x08201f00f0817f89 */ /* 0x00be220000040000 */
[-C--:B--2---:R-:W-:Y:S01]  /*a830*/  FMUL.FTZ R197, R163, R166.reuse ;  /* 0x000000a6a3c57220 */ /* 0x084fe20000410000 */
[----:B------:R-:W-:Y:S01]  /*a840*/  FMUL.FTZ R182, R148, R166 ;  /* 0x000000a694b67220 */ /* 0x000fe20000410000 */
[-C--:B------:R-:W-:Y:S01]  /*a850*/  FMUL.FTZ R164, R164, R165.reuse ;  /* 0x000000a5a4a47220 */ /* 0x080fe20000410000 */
[----:B------:R-:W-:Y:S01]  /*a860*/  FMUL.FTZ R184, R148, R165 ;  /* 0x000000a594b87220 */ /* 0x000fe20000410000 */
[-C--:B------:R-:W-:Y:S01]  /*a870*/  FMUL.FTZ R166, R162, R167.reuse ;  /* 0x000000a7a2a67220 */ /* 0x080fe20000410000 */
[C---:B------:R-:W-:Y:S01]  /*a880*/  FMUL.FTZ R180, R148.reuse, R167 ;  /* 0x000000a794b47220 */ /* 0x040fe20000410000 */
[-C--:B------:R-:W-:Y:S01]  /*a890*/  FMUL.FTZ R165, R159, R170.reuse ;  /* 0x000000aa9fa57220 */ /* 0x080fe20000410000 */
[C---:B------:R-:W-:Y:S01]  /*a8a0*/  FMUL.FTZ R167, R148.reuse, R170 ;  /* 0x000000aa94a77220 */ /* 0x040fe20000410000 */
[----:B------:R-:W-:Y:S01]  /*a8b0*/  FMUL.FTZ R187, R161, R168 ;  /* 0x000000a8a1bb7220 */ /* 0x000fe20000410000 */
[----:B------:R-:W-:Y:S01]  /*a8c0*/  FMUL.FTZ R161, R157, R172 ;  /* 0x000000ac9da17220 */ /* 0x000fe20000410000 */
[----:B------:R-:W-:Y:S01]  /*a8d0*/  FMUL.FTZ R157, R155, R174 ;  /* 0x000000ae9b9d7220 */ /* 0x000fe20000410000 */
[CC--:B------:R-:W-:Y:S01]  /*a8e0*/  FMUL.FTZ R155, R148.reuse, R176.reuse ;  /* 0x000000b0949b7220 */ /* 0x0c0fe20000410000 */
        /* <DEDUP_REMOVED lines=9> */
[C---:B------:R-:W-:Y:S01]  /*a980*/  FMUL.FTZ R168, R148.reuse, R168 ;  /* 0x000000a894a87220 */ /* 0x040fe20000410000 */
[----:B------:R-:W-:Y:S01]  /*a990*/  FMUL.FTZ R159, R148, R174 ;  /* 0x000000ae949f7220 */ /* 0x000fe20000410000 */
[----:B0-----:R-:W-:Y:S01]  /*a9a0*/  @P2 FADD R129, R240, R129 ;  /* 0x00000081f0812221 */ /* 0x001fe20000000000 */
[----:B------:R-:W-:Y:S01]  /*a9b0*/  ISETP.NE.AND P3, PT, R31, RZ, PT ;  /* 0x000000ff1f00720c */ /* 0x000fe20003f65270 */
[----:B------:R-:W-:Y:S01]  /*a9c0*/  FMUL.FTZ R162, R160, R169 ;  /* 0x000000a9a0a27220 */ /* 0x000fe20000410000 */
[----:B------:R-:W-:Y:S01]  /*a9d0*/  FMUL.FTZ R132, R148, R175 ;  /* 0x000000af94847220 */ /* 0x000fe20000410000 */
[----:B------:R-:W-:Y:S01]  /*a9e0*/  FMUL.FTZ R160, R158, R171 ;  /* 0x000000ab9ea07220 */ /* 0x000fe20000410000 */
[----:B------:R-:W0:Y:S01]  /*a9f0*/  SHFL.DOWN P2, R128, R129, 0x2, 0x1f ;  /* 0x08401f0081807f89 */ /* 0x000e220000040000 */
[----:B------:R-:W-:Y:S01]  /*aa00*/  FMUL.FTZ R159, R194, R159 ;  /* 0x0000009fc29f7220 */ /* 0x000fe20000410000 */
[----:B------:R-:W-:Y:S01]  /*aa10*/  FMUL.FTZ R133, R133, R168 ;  /* 0x000000a885857220 */ /* 0x000fe20000410000 */
[C---:B------:R-:W-:Y:S01]  /*aa20*/  FMUL.FTZ R169, R148.reuse, R169 ;  /* 0x000000a994a97220 */ /* 0x040fe20000410000 */
[C---:B------:R-:W-:Y:S01]  /*aa30*/  FMUL.FTZ R171, R148.reuse, R171 ;  /* 0x000000ab94ab7220 */ /* 0x040fe20000410000 */
        /* <DEDUP_REMOVED lines=17> */
[----:B------:R-:W-:Y:S01]  /*ab50*/  FADD.FTZ R103, R132, R103 ;  /* 0x0000006784677221 */ /* 0x000fe20000010000 */
[----:B------:R-:W-:Y:S01]  /*ab60*/  FADD.FTZ R105, R130, R105 ;  /* 0x0000006982697221 */ /* 0x000fe20000010000 */
[----:B0-----:R-:W-:Y:S01]  /*ab70*/  @P2 FADD R128, R129, R128 ;  /* 0x0000008081802221 */ /* 0x001fe20000000000 */
[----:B------:R-:W-:Y:S01]  /*ab80*/  FMUL.FTZ R129, R148, R188 ;  /* 0x000000bc94817220 */ /* 0x000fe20000410000 */
[----:B------:R-:W-:Y:S01]  /*ab90*/  FFMA.FTZ R195, R98, R156, R195 ;  /* 0x0000009c62c37223 */ /* 0x000fe200000100c3 */
        /* <DEDUP_REMOVED lines=27> */
[----:B------:R-:W-:Y:S01]  /*ad50*/  FMUL.FTZ R128, R148, R179 ;  /* 0x000000b394807220 */ /* 0x000fe20000410000 */
[----:B------:R-:W-:Y:S01]  /*ad60*/  FFMA.FTZ R115, R150, R50, R115 ;  /* 0x0000003296737223 */ /* 0x000fe20000010073 */
[----:B------:R-:W-:Y:S01]  /*ad70*/  FADD.FTZ R80, R169, R80 ;  /* 0x00000050a9507221 */ /* 0x000fe20000010000 */
[----:B------:R-:W-:Y:S01]  /*ad80*/  FFMA.FTZ R142, R187, R61, R142 ;  /* 0x0000003dbb8e7223 */ /* 0x000fe2000001008e */
[----:B------:R-:W0:Y:S01]  /*ad90*/  SHFL.DOWN P2, R170, R199, 0x8, 0x1f ;  /* 0x09001f00c7aa7f89 */ /* 0x000e220000040000 */
[----:B------:R-:W-:Y:S01]  /*ada0*/  FMUL.FTZ R189, R189, R128 ;  /* 0x00000080bdbd7220 */ /* 0x000fe20000410000 */
[----:B------:R-:W-:Y:S01]  /*adb0*/  FFMA.FTZ R128, R78, R151, R131 ;  /* 0x000000974e807223 */ /* 0x000fe20000010083 */
        /* <DEDUP_REMOVED lines=27> */
.L_x_7499:
[----:B------:R-:W-:Y:S05]  /*af70*/  BSYNC.RECONVERGENT B0 ;  /* 0x0000000000007941 */ /* 0x000fea0003800200 */
.L_x_7498:
[----:B------:R-:W-:-:S04]  /*af80*/  IADD3 R147, PT, PT, R147, 0x1, RZ ;  /* 0x0000000193937810 */ /* 0x000fc80007ffe0ff */
[----:B------:R-:W-:-:S13]  /*af90*/  ISETP.GE.AND P2, PT, R147, UR31, PT ;  /* 0x0000001f93007c0c */ /* 0x000fda000bf46270 */
[----:B------:R-:W-:Y:S05]  /*afa0*/  @!P2 BRA `(.L_x_7500) ;  /* 0xffffffc0009ca947 */ /* 0x000fea000383ffff */
.L_x_7462:
        /* <DEDUP_REMOVED lines=11> */
[----:B------:R-:W-:Y:S02]  /*b060*/  PRMT R50, RZ, 0x7610, R50 ;  /* 0x00007610ff327816 */ /* 0x000fe40000000032 */
        /* <DEDUP_REMOVED lines=39> */
[----:B------:R-:W-:-:S03]  /*b2e0*/  F2FP.F16.F32.PACK_AB R114, R115, R114 ;  /* 0x000000727372723e */ /* 0x000fc600000000ff */
        /* <DEDUP_REMOVED lines=23> */
[----:B---3--:R-:W-:Y:S02]  /*b460*/  HADD2.F32 R0, -RZ, R31.H0_H0 ;  /* 0x2000001fff007230 */ /* 0x008fe40000004100 */
[----:B------:R-:W-:Y:S03]  /*b470*/  LDS.U16 R31, [R48+0xa] ;  /* 0x00000a00301f7984 */ /* 0x000fe60000000400 */
[----:B------:R-:W-:Y:S02]  /*b480*/  FADD.FTZ R54, R0, R3 ;  /* 0x0000000300367221 */ /* 0x000fe40000010000 */
[----:B------:R-:W2:Y:S01]  /*b490*/  LDS.U16 R0, [R48+0x8] ;  /* 0x0000080030007984 */ /* 0x000ea20000000400 */
[----:B------:R-:W-:Y:S01]  /*b4a0*/  FSETP.GTU.FTZ.AND P5, PT, R51, 20, PT ;  /* 0x41a000003300780b */ /* 0x000fe20003fbc000 */
[----:B----4-:R-:W-:-:S02]  /*b4b0*/  HADD2.F32 R52, -RZ, R49.H0_H0 ;  /* 0x20000031ff347230 */ /* 0x010fc40000004100 */
[----:B-----5:R-:W-:Y:S01]  /*b4c0*/  HADD2.F32 R50, -RZ, R50.H0_H0 ;  /* 0x20000032ff327230 */ /* 0x020fe20000004100 */
[----:B------:R-:W-:Y:S01]  /*b4d0*/  FSETP.GTU.FTZ.AND P6, PT, R54, 20, PT ;  /* 0x41a000003600780b */ /* 0x000fe20003fdc000 */
[----:B------:R-:W3:Y:S01]  /*b4e0*/  LDS.U16 R49, [R48+0xc] ;  /* 0x00000c0030317984 */ /* 0x000ee20000000400 */
[--C-:B------:R-:W-:Y:S02]  /*b4f0*/  FADD.FTZ R55, R52, R3.reuse ;  /* 0x0000000334377221 */ /* 0x100fe40000010000 */
[----:B------:R-:W-:Y:S02]  /*b500*/  FADD.FTZ R56, R50, R3 ;  /* 0x0000000332387221 */ /* 0x000fe40000010000 */
[----:B------:R-:W4:Y:S01]  /*b510*/  LDS.U16 R50, [R48+0xe] ;  /* 0x00000e0030327984 */ /* 0x000f220000000400 */
[----:B------:R-:W-:Y:S02]  /*b520*/  FSETP.GTU.FTZ.AND P0, PT, R55, 20, PT ;  /* 0x41a000003700780b */ /* 0x000fe40003f1c000 */
[----:B------:R-:W-:Y:S01]  /*b530*/  FSETP.GTU.FTZ.AND P2, PT, R56, 20, PT ;  /* 0x41a000003800780b */ /* 0x000fe20003f5c000 */
[----:B------:R-:W-:-:S02]  /*b540*/  @!P5 FMUL.FTZ R52, R51, -1.4426950216293334961 ;  /* 0xbfb8aa3b3334d820 */ /* 0x000fc40000410000 */
[----:B------:R-:W5:Y:S02]  /*b550*/  LDS.U16 R51, [R48+0x10] ;  /* 0x0000100030337984 */ /* 0x000f640000000400 */
[----:B------:R0:W1:Y:S01]  /*b560*/  @!P5 MUFU.EX2 R53, R52 ;  /* 0x000000340035d308 */ /* 0x0000620000000800 */
[----:B------:R-:W-:Y:S01]  /*b570*/  @!P6 FMUL.FTZ R54, R54, -1.4426950216293334961 ;  /* 0xbfb8aa3b3636e820 */ /* 0x000fe20000410000 */
[----:B0-----:R-:W0:Y:S04]  /*b580*/  LDS.U16 R52, [R48+0x12] ;  /* 0x0000120030347984 */ /* 0x001e280000000400 */
[----:B------:R-:W-:Y:S02]  /*b590*/  @!P0 FMUL.FTZ R55, R55, -1.4426950216293334961 ;  /* 0xbfb8aa3b37378820 */ /* 0x000fe40000410000 */
[----:B------:R-:W-:Y:S01]  /*b5a0*/  @!P2 FMUL.FTZ R56, R56, -1.4426950216293334961 ;  /* 0xbfb8aa3b3838a820 */ /* 0x000fe20000410000 */
[----:B------:R-:W3:Y:S01]  /*b5b0*/  @!P6 MUFU.EX2 R54, R54 ;  /* 0x000000360036e308 */ /* 0x000ee20000000800 */
[----:B--2---:R-:W-:-:S07]  /*b5c0*/  HADD2.F32 R0, -RZ, R0.H0_H0 ;  /* 0x20000000ff007230 */ /* 0x004fce0000004100 */
[----:B------:R-:W2:Y:S01]  /*b5d0*/  @!P0 MUFU.EX2 R55, R55 ;  /* 0x0000003700378308 */ /* 0x000ea20000000800 */
[----:B------:R-:W-:Y:S01]  /*b5e0*/  FADD.FTZ R59, R0, R3 ;  /* 0x00000003003b7221 */ /* 0x000fe20000010000 */
[----:B------:R-:W-:-:S06]  /*b5f0*/  HADD2.F32 R0, -RZ, R31.H0_H0 ;  /* 0x2000001fff007230 */ /* 0x000fcc0000004100 */
[----:B------:R-:W4:Y:S01]  /*b600*/  @!P2 MUFU.EX2 R56, R56 ;  /* 0x000000380038a308 */ /* 0x000f220000000800 */
[----:B------:R-:W-:Y:S01]  /*b610*/  FADD.FTZ R31, R0, R3 ;  /* 0x00000003001f7221 */ /* 0x000fe20000010000 */
[----:B-1----:R-:W-:-:S04]  /*b620*/  @!P5 FADD.FTZ R53, R53, 1 ;  /* 0x3f8000003535d421 */ /* 0x002fc80000010000 */
[----:B------:R-:W-:Y:S01]  /*b630*/  FSETP.GTU.FTZ.AND P4, PT, R31, 20, PT ;  /* 0x41a000001f00780b */ /* 0x000fe20003f9c000 */
[----:B---3--:R-:W-:Y:S01]  /*b640*/  @!P6 FADD.FTZ R54, R54, 1 ;  /* 0x3f8000003636e421 */ /* 0x008fe20000010000 */
[----:B--2---:R-:W-:Y:S01]  /*b650*/  @!P0 FADD.FTZ R55, R55, 1 ;  /* 0x3f80000037378421 */ /* 0x004fe20000010000 */
[----:B------:R-:W1:Y:S01]  /*b660*/  @!P5 MUFU.RCP R58, R53 ;  /* 0x00000035003ad308 */ /* 0x000e620000001000 */
[----:B------:R-:W-:Y:S01]  /*b670*/  FSETP.GTU.FTZ.AND P3, PT, R59, 20, PT ;  /* 0x41a000003b00780b */ /* 0x000fe20003f7c000 */
[----:B----4-:R-:W-:-:S06]  /*b680*/  @!P2 FADD.FTZ R56, R56, 1 ;  /* 0x3f8000003838a421 */ /* 0x010fcc0000010000 */
[----:B------:R5:W2:Y:S01]  /*b690*/  @!P6 MUFU.RCP R57, R54 ;  /* 0x000000360039e308 */ /* 0x000aa20000001000 */
[----:B------:R-:W-:Y:S02]  /*b6a0*/  HADD2.F32 R0, -RZ, R49.H0_H0 ;  /* 0x20000031ff007230 */ /* 0x000fe40000004100 */
[----:B------:R-:W-:-:S05]  /*b6b0*/  @!P4 FMUL.FTZ R31, R31, -1.4426950216293334961 ;  /* 0xbfb8aa3b1f1fc820 */ /* 0x000fca0000410000 */
[----:B------:R-:W3:Y:S08]  /*b6c0*/  @!P0 MUFU.RCP R60, R55 ;  /* 0x00000037003c8308 */ /* 0x000ef00000001000 */
[----:B------:R-:W4:Y:S01]  /*b6d0*/  @!P2 MUFU.RCP R53, R56 ;  /* 0x000000380035a308 */ /* 0x000f220000001000 */
[----:B------:R-:W-:Y:S02]  /*b6e0*/  HADD2.F32 R50, -RZ, R50.H0_H0 ;  /* 0x20000032ff327230 */ /* 0x000fe40000004100 */
[----:B-----5:R-:W-:-:S02]  /*b6f0*/  HADD2.F32 R54, -RZ, R51.H0_H0 ;  /* 0x20000033ff367230 */ /* 0x020fc40000004100 */
[----:B0-----:R-:W-:Y:S02]  /*b700*/  HADD2.F32 R52, -RZ, R52.H0_H0 ;  /* 0x20000034ff347230 */ /* 0x001fe40000004100 */
[--C-:B------:R-:W-:Y:S01]  /*b710*/  FADD.FTZ R49, R0, R3.reuse ;  /* 0x0000000300317221 */ /* 0x100fe20000010000 */
[----:B------:R-:W-:Y:S01]  /*b720*/  @!P3 FMUL.FTZ R0, R59, -1.4426950216293334961 ;  /* 0xbfb8aa3b3b00b820 */ /* 0x000fe20000410000 */
[----:B------:R-:W0:Y:S01]  /*b730*/  @!P4 MUFU.EX2 R31, R31 ;  /* 0x0000001f001fc308 */ /* 0x000e220000000800 */
[--C-:B------:R-:W-:Y:S01]  /*b740*/  FADD.FTZ R50, R50, R3.reuse ;  /* 0x0000000332327221 */ /* 0x100fe20000010000 */
[--C-:B------:R-:W-:Y:S01]  /*b750*/  FADD.FTZ R54, R54, R3.reuse ;  /* 0x0000000336367221 */ /* 0x100fe20000010000 */
[----:B------:R-:W-:Y:S01]  /*b760*/  FADD.FTZ R52, R52, R3 ;  /* 0x0000000334347221 */ /* 0x000fe20000010000 */
[----:B-1----:R-:W-:Y:S01]  /*b770*/  @!P5 FMUL.FTZ R109, R109, R58 ;  /* 0x0000003a6d6dd220 */ /* 0x002fe20000410000 */
[----:B------:R-:W-:Y:S01]  /*b780*/  FSETP.GTU.FTZ.AND P5, PT, R49, 20, PT ;  /* 0x41a000003100780b */ /* 0x000fe20003fbc000 */
[----:B--2---:R-:W-:Y:S01]  /*b790*/  @!P6 FMUL.FTZ R100, R100, R57 ;  /* 0x000000396464e220 */ /* 0x004fe20000410000 */
[----:B---3--:R-:W-:Y:S01]  /*b7a0*/  @!P0 FMUL.FTZ R107, R107, R60 ;  /* 0x0000003c6b6b8220 */ /* 0x008fe20000410000 */
[----:B------:R-:W1:Y:S01]  /*b7b0*/  @!P3 MUFU.EX2 R0, R0 ;  /* 0x000000000000b308 */ /* 0x000e620000000800 */
[----:B----4-:R-:W-:Y:S01]  /*b7c0*/  @!P2 FMUL.FTZ R96, R96, R53 ;  /* 0x000000356060a220 */ /* 0x010fe20000410000 */
[----:B------:R-:W-:-:S02]  /*b7d0*/  FSETP.GTU.FTZ.AND P6, PT, R50, 20, PT ;  /* 0x41a000003200780b */ /* 0x000fc40003fdc000 */
[----:B------:R-:W-:Y:S02]  /*b7e0*/  FSETP.GTU.FTZ.AND P0, PT, R54, 20, PT ;  /* 0x41a000003600780b */ /* 0x000fe40003f1c000 */
[----:B------:R-:W-:Y:S01]  /*b7f0*/  FSETP.GTU.FTZ.AND P2, PT, R52, 20, PT ;  /* 0x41a000003400780b */ /* 0x000fe20003f5c000 */
[----:B0-----:R-:W-:-:S03]  /*b800*/  @!P4 FADD.FTZ R31, R31, 1 ;  /* 0x3f8000001f1fc421 */ /* 0x001fc60000010000 */
[----:B------:R-:W-:-:S05]  /*b810*/  @!P5 FMUL.FTZ R49, R49, -1.4426950216293334961 ;  /* 0xbfb8aa3b3131d820 */ /* 0x000fca0000410000 */
[----:B------:R-:W-:Y:S02]  /*b820*/  @!P6 FMUL.FTZ R50, R50, -1.4426950216293334961 ;  /* 0xbfb8aa3b3232e820 */ /* 0x000fe40000410000 */
[----:B------:R-:W-:Y:S02]  /*b830*/  @!P0 FMUL.FTZ R51, R54, -1.4426950216293334961 ;  /* 0xbfb8aa3b36338820 */ /* 0x000fe40000410000 */
[----:B------:R-:W-:Y:S01]  /*b840*/  @!P2 FMUL.FTZ R52, R52, -1.4426950216293334961 ;  /* 0xbfb8aa3b3434a820 */ /* 0x000fe20000410000 */
[----:B------:R-:W0:Y:S01]  /*b850*/  @!P4 MUFU.RCP R31, R31 ;  /* 0x0000001f001fc308 */ /* 0x000e220000001000 */
[----:B-1----:R-:W-:-:S07]  /*b860*/  @!P3 FADD.FTZ R0, R0, 1 ;  /* 0x3f8000000000b421 */ /* 0x002fce0000010000 */
[----:B------:R-:W1:Y:S08]  /*b870*/  @!P5 MUFU.EX2 R49, R49 ;  /* 0x000000310031d308 */ /* 0x000e700000000800 */
[----:B------:R-:W2:Y:S08]  /*b880*/  @!P6 MUFU.EX2 R50, R50 ;  /* 0x000000320032e308 */ /* 0x000eb00000000800 */
[----:B------:R-:W3:Y:S08]  /*b890*/  @!P0 MUFU.EX2 R51, R51 ;  /* 0x0000003300338308 */ /* 0x000ef00000000800 */
[----:B------:R-:W4:Y:S08]  /*b8a0*/  @!P2 MUFU.EX2 R52, R52 ;  /* 0x000000340034a308 */ /* 0x000f300000000800 */
[----:B------:R5:W-:Y:S02]  /*b8b0*/  @!P3 MUFU.RCP R54, R0 ;  /* 0x000000000036b308 */ /* 0x000be40000001000 */
[----:B-----5:R-:W5:Y:S01]  /*b8c0*/  LDS.U16 R0, [R48+0x14] ;  /* 0x0000140030007984 */ /* 0x020f620000000400 */
[----:B0-----:R-:W-:Y:S01]  /*b8d0*/  @!P4 FMUL.FTZ R92, R92, R31 ;  /* 0x0000001f5c5cc220 */ /* 0x001fe20000410000 */
[----:B-1----:R-:W-:-:S02]  /*b8e0*/  @!P5 FADD.FTZ R49, R49, 1 ;  /* 0x3f8000003131d421 */ /* 0x002fc40000010000 */
[----:B------:R-:W0:Y:S01]  /*b8f0*/  LDS.U16 R31, [R48+0x16] ;  /* 0x00001600301f7984 */ /* 0x000e220000000400 */
[----:B--2---:R-:W-:Y:S01]  /*b900*/  @!P6 FADD.FTZ R50, R50, 1 ;  /* 0x3f8000003232e421 */ /* 0x004fe20000010000 */
[----:B---3--:R-:W-:Y:S01]  /*b910*/  @!P0 FADD.FTZ R51, R51, 1 ;  /* 0x3f80000033338421 */ /* 0x008fe20000010000 */
[----:B----4-:R-:W-:Y:S01]  /*b920*/  @!P2 FADD.FTZ R52, R52, 1 ;  /* 0x3f8000003434a421 */ /* 0x010fe20000010000 */
[----:B------:R1:W-:Y:S08]  /*b930*/  @!P5 MUFU.RCP R56, R49 ;  /* 0x000000310038d308 */ /* 0x0003f00000001000 */
[----:B------:R2:W3:Y:S01]  /*b940*/  @!P6 MUFU.RCP R53, R50 ;  /* 0x000000320035e308 */ /* 0x0004e20000001000 */
[----:B-1----:R-:W1:Y:S07]  /*b950*/  LDS.U16 R49, [R48+0x18] ;  /* 0x0000180030317984 */ /* 0x002e6e0000000400 */
[----:B------:R4:W-:Y:S01]  /*b960*/  @!P0 MUFU.RCP R58, R51 ;  /* 0x00000033003a8308 */ /* 0x0009e20000001000 */
[----:B--2---:R-:W2:Y:S07]  /*b970*/  LDS.U16 R50, [R48+0x1a] ;  /* 0x00001a0030327984 */ /* 0x004eae0000000400 */
[----:B------:R3:W2:Y:S01]  /*b980*/  @!P2 MUFU.RCP R55, R52 ;  /* 0x000000340037a308 */ /* 0x0006a20000001000 */
[----:B----4-:R-:W4:Y:S04]  /*b990*/  LDS.U16 R51, [R48+0x1c] ;  /* 0x00001c0030337984 */ /* 0x010f280000000400 */
[----:B---3--:R-:W3:Y:S01]  /*b9a0*/  LDS.U16 R52, [R48+0x1e] ;  /* 0x00001e0030347984 */ /* 0x008ee20000000400 */
[----:B------:R-:W-:Y:S01]  /*b9b0*/  BAR.SYNC.DEFER_BLOCKING 0x0 ;  /* 0x0000000000007b1d */ /* 0x000fe20000010000 */
[----:B------:R-:W-:Y:S01]  /*b9c0*/  @!P6 FMUL.FTZ R88, R88, R53 ;  /* 0x000000355858e220 */ /* 0x000fe20000410000 */
[----:B------:R-:W-:Y:S01]  /*b9d0*/  PRMT R53, R114, 0x7632, R53 ;  /* 0x0000763272357816 */ /* 0x000fe20000000035 */
[----:B-----5:R-:W-:Y:S01]  /*b9e0*/  HADD2.F32 R0, -RZ, R0.H0_H0 ;  /* 0x20000000ff007230 */ /* 0x020fe20000004100 */
[----:B------:R-:W-:Y:S01]  /*b9f0*/  F2FP.F16.F32.PACK_AB R116, R117, R116 ;  /* 0x000000747574723e */ /* 0x000fe200000000ff */
[----:B------:R-:W-:-:S02]  /*ba00*/  @!P3 FMUL.FTZ R105, R105, R54 ;  /* 0x000000366969b220 */ /* 0x000fc40000410000 */
[----:B------:R5:W-:Y:S02]  /*ba10*/  STS.U16 [R48+0x2], R53 ;  /* 0x0000023530007388 */ /* 0x000be40000000400 */
[----:B-----5:R-:W-:Y:S01]  /*ba20*/  FADD.FTZ R53, R0, R3 ;  /* 0x0000000300357221 */ /* 0x020fe20000010000 */
[----:B0-----:R-:W-:-:S04]  /*ba30*/  HADD2.F32 R0, -RZ, R31.H0_H0 ;  /* 0x2000001fff007230 */ /* 0x001fc80000004100 */
[----:B------:R-:W-:Y:S01]  /*ba40*/  FSETP.GTU.FTZ.AND P6, PT, R53, 20, PT ;  /* 0x41a000003500780b */ /* 0x000fe20003fdc000 */
[--C-:B------:R-:W-:Y:S01]  /*ba50*/  FADD.FTZ R31, R0, R3.reuse ;  /* 0x00000003001f7221 */ /* 0x100fe20000010000 */
[----:B-1----:R-:W-:Y:S02]  /*ba60*/  HADD2.F32 R0, -RZ, R49.H0_H0 ;  /* 0x20000031ff007230 */ /* 0x002fe40000004100 */
[----:B--2---:R-:W-:Y:S01]  /*ba70*/  HADD2.F32 R50, -RZ, R50.H0_H0 ;  /* 0x20000032ff327230 */ /* 0x004fe20000004100 */
[----:B------:R-:W-:Y:S02]  /*ba80*/  PRMT R54, R116, 0x7632, R54 ;  /* 0x0000763274367816 */ /* 0x000fe40000000036 */
[----:B------:R-:W-:Y:S01]  /*ba90*/  FADD.FTZ R49, R0, R3 ;  /* 0x0000000300317221 */ /* 0x000fe20000010000 */
[----:B------:R-:W-:Y:S02]  /*baa0*/  F2FP.F16.F32.PACK_AB R134, R135, R134 ;  /* 0x000000868786723e */ /* 0x000fe400000000ff */
[----:B------:R-:W-:-:S03]  /*bab0*/  F2FP.F16.F32.PACK_AB R138, R139, R138 ;  /* 0x0000008a8b8a723e */ /* 0x000fc600000000ff */
[----:B------:R-:W-:Y:S01]  /*bac0*/  @!P6 FMUL.FTZ R0, R53, -1.4426950216293334961 ;  /* 0xbfb8aa3b3500e820 */ /* 0x000fe20000410000 */
[----:B------:R-:W-:Y:S01]  /*bad0*/  FADD.FTZ R53, R50, R3 ;  /* 0x0000000332357221 */ /* 0x000fe20000010000 */
[----:B------:R-:W-:Y:S01]  /*bae0*/  @!P5 FMUL.FTZ R103, R103, R56 ;  /* 0x000000386767d220 */ /* 0x000fe20000410000 */
[----:B------:R-:W-:Y:S01]  /*baf0*/  @!P2 FMUL.FTZ R84, R84, R55 ;  /* 0x000000375454a220 */ /* 0x000fe20000410000 */
[----:B------:R0:W-:Y:S01]  /*bb00*/  STS.U16 [R48+0x6], R54 ;  /* 0x0000063630007388 */ /* 0x0001e20000000400 */
[----:B------:R-:W-:Y:S02]  /*bb10*/  PRMT R55, R134, 0x7632, R55 ;  /* 0x0000763286377816 */ /* 0x000fe40000000037 */
[----:B------:R-:W-:Y:S02]  /*bb20*/  FSETP.GTU.FTZ.AND P5, PT, R53, 20, PT ;  /* 0x41a000003500780b */ /* 0x000fe40003fbc000 */
[----:B------:R-:W-:Y:S02]  /*bb30*/  F2FP.F16.F32.PACK_AB R136, R137, R136 ;  /* 0x000000888988723e */ /* 0x000fe400000000ff */
[----:B------:R-:W-:-:S02]  /*bb40*/  F2FP.F16.F32.PACK_AB R140, R141, R140 ;  /* 0x0000008c8d8c723e */ /* 0x000fc400000000ff */
[----:B0-----:R-:W-:Y:S02]  /*bb50*/  PRMT R54, R138, 0x7632, R54 ;  /* 0x000076328a367816 */ /* 0x001fe40000000036 */
[----:B------:R-:W-:Y:S02]  /*bb60*/  F2FP.F16.F32.PACK_AB R142, R143, R142 ;  /* 0x0000008e8f8e723e */ /* 0x000fe400000000ff */
[----:B------:R-:W-:Y:S01]  /*bb70*/  F2FP.F16.F32.PACK_AB R144, R145, R144 ;  /* 0x000000909190723e */ /* 0x000fe200000000ff */
[----:B------:R0:W-:Y:S01]  /*bb80*/  STS.U16 [R48+0xa], R55 ;  /* 0x00000a3730007388 */ /* 0x0001e20000000400 */
[----:B------:R-:W-:Y:S01]  /*bb90*/  PRMT R56, R136, 0x7632, R56 ;  /* 0x0000763288387816 */ /* 0x000fe20000000038 */
[----:B----4-:R-:W-:Y:S01]  /*bba0*/  HADD2.F32 R50, -RZ, R51.H0_H0 ;  /* 0x20000033ff327230 */ /* 0x010fe20000004100 */
[----:B------:R-:W-:Y:S01]  /*bbb0*/  PRMT R57, R140, 0x7632, R57 ;  /* 0x000076328c397816 */ /* 0x000fe20000000039 */
[----:B------:R1:W-:Y:S01]  /*bbc0*/  STS.U16 [R48+0x12], R54 ;  /* 0x0000123630007388 */ /* 0x0003e20000000400 */
[----:B------:R-:W-:Y:S01]  /*bbd0*/  @!P0 FMUL.FTZ R101, R101, R58 ;  /* 0x0000003a65658220 */ /* 0x000fe20000410000 */
[----:B------:R-:W-:-:S02]  /*bbe0*/  MOV R58, UR23 ;  /* 0x00000017003a7c02 */ /* 0x000fc40008000f00 */
[----:B0-----:R-:W-:Y:S02]  /*bbf0*/  PRMT R55, R142, 0x7632, R55 ;  /* 0x000076328e377816 */ /* 0x001fe40000000037 */
[----:B-1----:R-:W-:Y:S01]  /*bc00*/  PRMT R54, R144, 0x7632, R54 ;  /* 0x0000763290367816 */ /* 0x002fe20000000036 */
[----:B------:R-:W-:Y:S01]  /*bc10*/  STS.U16 [R48], R114 ;  /* 0x0000007230007388 */ /* 0x000fe20000000400 */
[----:B------:R-:W-:Y:S01]  /*bc20*/  FADD.FTZ R51, R50, R3 ;  /* 0x0000000332337221 */ /* 0x000fe20000010000 */
        /* <DEDUP_REMOVED lines=34> */
[----:B---3--:R-:W-:Y:S02]  /*be50*/  HADD2.F32 R52, -RZ, R52.H0_H0 ;  /* 0x20000034ff347230 */ /* 0x008fe40000004100 */
[----:B------:R-:W-:Y:S01]  /*be60*/  @!P3 FMUL.FTZ R31, R31, -1.4426950216293334961 ;  /* 0xbfb8aa3b1f1fb820 */ /* 0x000fe20000410000 */
[----:B------:R-:W1:Y:S02]  /*be70*/  @!P6 MUFU.EX2 R0, R0 ;  /* 0x000000000000e308 */ /* 0x000e640000000800 */
[----:B------:R-:W-:-:S06]  /*be80*/  FADD.FTZ R52, R52, R3 ;  /* 0x0000000334347221 */ /* 0x000fcc0000010000 */
[----:B------:R-:W2:Y:S01]  /*be90*/  @!P3 MUFU.EX2 R31, R31 ;  /* 0x0000001f001fb308 */ /* 0x000ea20000000800 */
[----:B------:R-:W-:Y:S01]  /*bea0*/  @!P2 FMUL.FTZ R49, R49, -1.4426950216293334961 ;  /* 0xbfb8aa3b3131a820 */ /* 0x000fe20000410000 */
[----:B------:R-:W-:Y:S01]  /*beb0*/  @!P0 FMUL.FTZ R51, R51, -1.4426950216293334961 ;  /* 0xbfb8aa3b33338820 */ /* 0x000fe20000410000 */
[----:B------:R-:W-:-:S05]  /*bec0*/  FSETP.GTU.FTZ.AND P4, PT, R52, 20, PT ;  /* 0x41a000003400780b */ /* 0x000fca0003f9c000 */
[----:B------:R-:W3:Y:S01]  /*bed0*/  @!P2 MUFU.EX2 R49, R49 ;  /* 0x000000310031a308 */ /* 0x000ee20000000800 */
[----:B------:R-:W4:Y:S01]  /*bee0*/  LDS R85, [UR22+0x420] ;  /* 0x00042016ff557984 */ /* 0x000f220008000800 */
[----:B-1----:R-:W-:-:S06]  /*bef0*/  @!P6 FADD.FTZ R0, R0, 1 ;  /* 0x3f8000000000e421 */ /* 0x002fcc0000010000 */
[----:B------:R-:W1:Y:S01]  /*bf00*/  @!P0 MUFU.EX2 R51, R51 ;  /* 0x0000003300338308 */ /* 0x000e620000000800 */
[----:B------:R-:W-:Y:S01]  /*bf10*/  @!P4 FMUL.FTZ R52, R52, -1.4426950216293334961 ;  /* 0xbfb8aa3b3434c820 */ /* 0x000fe20000410000 */
[----:B--2---:R-:W-:Y:S01]  /*bf20*/  @!P3 FADD.FTZ R31, R31, 1 ;  /* 0x3f8000001f1fb421 */ /* 0x004fe20000010000 */
[----:B------:R-:W-:Y:S02]  /*bf30*/  UMOV UR7, URZ ;  /* 0x000000ff00077c82 */ /* 0x000fe40008000000 */
[----:B------:R-:W-:-:S03]  /*bf40*/  UIMAD.WIDE.U32 UR8, UR29, UR10, UR6 ;  /* 0x0000000a1d0872a5 */ /* 0x000fc6000f8e0006 */
[----:B------:R-:W2:Y:S01]  /*bf50*/  @!P6 MUFU.RCP R0, R0 ;  /* 0x000000000000e308 */ /* 0x000ea20000001000 */
[----:B------:R-:W-:Y:S01]  /*bf60*/  UIMAD UR9, UR29, UR11, UR9 ;  /* 0x0000000b1d0972a4 */ /* 0x000fe2000f8e0209 */
[----:B---3--:R-:W-:Y:S01]  /*bf70*/  @!P2 FADD.FTZ R49, R49, 1 ;  /* 0x3f8000003131a421 */ /* 0x008fe20000010000 */
[----:B------:R-:W3:Y:S05]  /*bf80*/  LDCU.64 UR10, c[0x0][0x550] ;  /* 0x0000aa00ff0a77ac */ /* 0x000eea0008000a00 */
[----:B------:R-:W5:Y:S01]  /*bf90*/  @!P5 MUFU.EX2 R50, R50 ;  /* 0x000000320032d308 */ /* 0x000f620000000800 */
[----:B-1----:R-:W-:-:S07]  /*bfa0*/  @!P0 FADD.FTZ R51, R51, 1 ;  /* 0x3f80000033338421 */ /* 0x002fce0000010000 */
[----:B------:R-:W1:Y:S08]  /*bfb0*/  @!P4 MUFU.EX2 R52, R52 ;  /* 0x000000340034c308 */ /* 0x000e700000000800 */
[----:B------:R-:W3:Y:S01]  /*bfc0*/  @!P3 MUFU.RCP R31, R31 ;  /* 0x0000001f001fb308 */ /* 0x000ee20000001000 */
[----:B------:R-:W-:-:S07]  /*bfd0*/  UIMAD.WIDE.U32 UR8, UR28, UR26, UR8 ;  /* 0x0000001a1c0872a5 */ /* 0x000fce000f8e0008 */
[----:B0-----:R-:W0:Y:S01]  /*bfe0*/  @!P2 MUFU.RCP R54, R49 ;  /* 0x000000310036a308 */ /* 0x001e220000001000 */
[----:B------:R-:W-:-:S07]  /*bff0*/  UIMAD UR9, UR28, UR27, UR9 ;  /* 0x0000001b1c0972a4 */ /* 0x000fce000f8e0209 */
[----:B------:R-:W4:Y:S01]  /*c000*/  @!P0 MUFU.RCP R56, R51 ;  /* 0x0000003300388308 */ /* 0x000f220000001000 */
[----:B--2---:R-:W-:Y:S01]  /*c010*/  @!P6 FMUL.FTZ R99, R99, R0 ;  /* 0x000000006363e220 */ /* 0x004fe20000410000 */
[----:B-----5:R-:W-:Y:S01]  /*c020*/  @!P5 FADD.FTZ R50, R50, 1 ;  /* 0x3f8000003232d421 */ /* 0x020fe20000010000 */
[----:B------:R-:W-:Y:S01]  /*c030*/  IADD3 R0, P6, PT, R12, UR8, RZ ;  /* 0x000000080c007c10 */ /* 0x000fe2000ffde0ff */
[----:B-1----:R-:W-:Y:S01]  /*c040*/  @!P4 FADD.FTZ R52, R52, 1 ;  /* 0x3f8000003434c421 */ /* 0x002fe20000010000 */
[----:B---3--:R-:W-:Y:S02]  /*c050*/  @!P3 FMUL.FTZ R80, R80, R31 ;  /* 0x0000001f5050b220 */ /* 0x008fe40000410000 */
[----:B------:R-:W-:Y:S01]  /*c060*/  IADD3.X R31, PT, PT, RZ, UR9, RZ, P6, !PT ;  /* 0x00000009ff1f7c10 */ /* 0x000fe2000b7fe4ff */
[----:B------:R1:W2:Y:S01]  /*c070*/  @!P5 MUFU.RCP R87, R50 ;  /* 0x000000320057d308 */ /* 0x0002a20000001000 */
[----:B0-----:R-:W-:Y:S01]  /*c080*/  @!P2 FMUL.FTZ R97, R97, R54 ;  /* 0x000000366161a220 */ /* 0x001fe20000410000 */
[-C--:B----4-:R-:W-:Y:S01]  /*c090*/  ISETP.GE.AND P2, PT, R12, R85.reuse, PT ;  /* 0x000000550c00720c */ /* 0x090fe20003f46270 */
[----:B------:R-:W0:Y:S01]  /*c0a0*/  LDCU.64 UR8, c[0x0][0x518] ;  /* 0x0000a300ff0877ac */ /* 0x000e220008000a00 */
[----:B------:R-:W-:-:S04]  /*c0b0*/  ISETP.GE.AND P3, PT, R16, R85, PT ;  /* 0x000000551000720c */ /* 0x000fc80003f66270 */
[----:B------:R-:W3:Y:S01]  /*c0c0*/  @!P4 MUFU.RCP R49, R52 ;  /* 0x000000340031c308 */ /* 0x000ee20000001000 */
[----:B-1----:R-:W-:Y:S01]  /*c0d0*/  LEA R50, P6, R0, UR10, 0x1 ;  /* 0x0000000a00327c11 */ /* 0x002fe2000f8c08ff */
[----:B------:R-:W-:Y:S01]  /*c0e0*/  @!P0 FMUL.FTZ R95, R95, R56 ;  /* 0x000000385f5f8220 */ /* 0x000fe20000410000 */
[-C--:B------:R-:W-:Y:S02]  /*c0f0*/  ISETP.GE.AND P0, PT, R18, R85.reuse, PT ;  /* 0x000000551200720c */ /* 0x080fe40003f06270 */
[----:B------:R-:W-:Y:S01]  /*c100*/  LEA.HI.X R51, R0, UR11, R31, 0x1, P6 ;  /* 0x0000000b00337c11 */ /* 0x000fe2000b0f0c1f */
[----:B------:R-:W1:Y:S01]  /*c110*/  LDCU.64 UR10, c[0x0][0x520] ;  /* 0x0000a400ff0a77ac */ /* 0x000e620008000a00 */
[----:B------:R-:W-:Y:S01]  /*c120*/  ISETP.GE.AND P6, PT, R17, R85, PT ;  /* 0x000000551100720c */ /* 0x000fe20003fc6270 */
[----:B--2---:R-:W-:Y:S02]  /*c130*/  @!P5 FMUL.FTZ R76, R76, R87 ;  /* 0x000000574c4cd220 */ /* 0x004fe40000410000 */
[----:B------:R-:W-:Y:S01]  /*c140*/  @!P2 STG.E.U16 desc[UR24][R50.64], R53 ;  /* 0x000000353200a986 */ /* 0x000fe2000c101518 */
[----:B------:R-:W-:-:S02]  /*c150*/  ISETP.GE.AND P2, PT, R19, R85, PT ;  /* 0x000000551300720c */ /* 0x000fc40003f46270 */
[-C--:B------:R-:W-:Y:S01]  /*c160*/  ISETP.GE.AND P5, PT, R22, R85.reuse, PT ;  /* 0x000000551600720c */ /* 0x080fe20003fa6270 */
[----:B------:R-:W-:Y:S01]  /*c170*/  @!P3 STG.E.U16 desc[UR24][R50.64+0x40], R55 ;  /* 0x000040373200b986 */ /* 0x000fe2000c101518 */
[----:B------:R-:W-:Y:S01]  /*c180*/  ISETP.GE.AND P3, PT, R20, R85, PT ;  /* 0x000000551400720c */ /* 0x000fe20003f66270 */
[----:B---3--:R-:W-:Y:S02]  /*c190*/  @!P4 FMUL.FTZ R72, R72, R49 ;  /* 0x000000314848c220 */ /* 0x008fe40000410000 */
        /* <DEDUP_REMOVED lines=34> */
[----:B------:R-:W-:Y:S02]  /*c3c0*/  F2FP.F16.F32.PACK_AB R31, R84, R101 ;  /* 0x00000065541f723e */ /* 0x000fe400000000ff */
[----:B------:R-:W-:Y:S01]  /*c3d0*/  PRMT R50, R0, 0x7610, R50 ;  /* 0x0000761000327816 */ /* 0x000fe20000000032 */
[----:B------:R2:W-:Y:S01]  /*c3e0*/  STS.U16 [R48+0x2], R51 ;  /* 0x0000023330007388 */ /* 0x0005e20000000400 */
[----:B------:R-:W-:-:S02]  /*c3f0*/  PRMT R56, R31, 0x7610, R56 ;  /* 0x000076101f387816 */ /* 0x000fc40000000038 */
[----:B------:R-:W-:Y:S01]  /*c400*/  PRMT R57, R31, 0x7632, R57 ;  /* 0x000076321f397816 */ /* 0x000fe20000000039 */
[----:B------:R3:W-:Y:S01]  /*c410*/  STS.U16 [R48], R49 ;  /* 0x0000003130007388 */ /* 0x0007e20000000400 */
[----:B------:R-:W-:Y:S02]  /*c420*/  F2FP.F16.F32.PACK_AB R31, R72, R95 ;  /* 0x0000005f481f723e */ /* 0x000fe400000000ff */
[----:B--2---:R-:W-:Y:S02]  /*c430*/  PRMT R51, R0, 0x7632, R51 ;  /* 0x0000763200337816 */ /* 0x004fe40000000033 */
[----:B------:R-:W-:Y:S02]  /*c440*/  F2FP.F16.F32.PACK_AB R0, R76, R97 ;  /* 0x000000614c00723e */ /* 0x000fe400000000ff */
[----:B---3--:R-:W-:Y:S01]  /*c450*/  F2FP.F16.F32.PACK_AB R49, R80, R99 ;  /* 0x000000635031723e */ /* 0x008fe200000000ff */
[----:B------:R2:W-:Y:S01]  /*c460*/  STS.U16 [R48+0x4], R52 ;  /* 0x0000043430007388 */ /* 0x0005e20000000400 */
[----:B------:R-:W-:-:S03]  /*c470*/  PRMT R59, R31, 0x7632, R59 ;  /* 0x000076321f3b7816 */ /* 0x000fc6000000003b */
[----:B------:R3:W-:Y:S04]  /*c480*/  STS.U16 [R48+0x8], R54 ;  /* 0x0000083630007388 */ /* 0x0007e80000000400 */
[----:B------:R4:W-:Y:S01]  /*c490*/  STS.U16 [R48+0xc], R50 ;  /* 0x00000c3230007388 */ /* 0x0009e20000000400 */
[----:B--2---:R-:W-:Y:S02]  /*c4a0*/  PRMT R52, R49, 0x7632, R52 ;  /* 0x0000763231347816 */ /* 0x004fe40000000034 */
        /* <DEDUP_REMOVED lines=32> */
[----:B0-----:R-:W-:-:S04]  /*c6b0*/  UIMAD.WIDE.U32 UR6, UR29, UR8, UR6 ;  /* 0x000000081d0672a5 */ /* 0x001fc8000f8e0006 */
[----:B------:R-:W-:Y:S01]  /*c6c0*/  UIMAD UR7, UR29, UR9, UR7 ;  /* 0x000000091d0772a4 */ /* 0x000fe2000f8e0207 */
[----:B------:R-:W0:Y:S01]  /*c6d0*/  LDCU.64 UR8, c[0x0][0x560] ;  /* 0x0000ac00ff0877ac */ /* 0x000e220008000a00 */
[----:B------:R-:W4:Y:S02]  /*c6e0*/  LDS R65, [UR22+0x420] ;  /* 0x00042016ff417984 */ /* 0x000f240008000800 */
[----:B-1----:R-:W-:Y:S01]  /*c6f0*/  UIMAD.WIDE.U32 UR6, UR28, UR10, UR6 ;  /* 0x0000000a1c0672a5 */ /* 0x002fe2000f8e0006 */
[----:B------:R-:W-:-:S03]  /*c700*/  FADD.FTZ R109, R109, R6 ;  /* 0x000000066d6d7221 */ /* 0x000fc60000010000 */
[----:B------:R-:W-:Y:S01]  /*c710*/  UIMAD UR7, UR28, UR11, UR7 ;  /* 0x0000000b1c0772a4 */ /* 0x000fe2000f8e0207 */
[----:B------:R-:W-:Y:S01]  /*c720*/  FADD.FTZ R100, R109, R100 ;  /* 0x000000646d647221 */ /* 0x000fe20000010000 */
[----:B--2---:R-:W-:-:S03]  /*c730*/  IADD3 R0, P0, PT, R12, UR6, RZ ;  /* 0x000000060c007c10 */ /* 0x004fc6000ff1e0ff */
[----:B------:R-:W-:Y:S01]  /*c740*/  FADD.FTZ R107, R100, R107 ;  /* 0x0000006b646b7221 */ /* 0x000fe20000010000 */
[----:B---3--:R-:W-:Y:S02]  /*c750*/  IADD3.X R33, PT, PT, RZ, UR7, RZ, P0, !PT ;  /* 0x00000007ff217c10 */ /* 0x008fe400087fe4ff */
[----:B0-----:R-:W-:Y:S01]  /*c760*/  LEA R32, P2, R0, UR8, 0x1 ;  /* 0x0000000800207c11 */ /* 0x001fe2000f8408ff */
[----:B------:R-:W-:-:S03]  /*c770*/  FADD.FTZ R96, R107, R96 ;  /* 0x000000606b607221 */ /* 0x000fc60000010000 */
[----:B------:R-:W-:Y:S01]  /*c780*/  LEA.HI.X R33, R0, UR9, R33, 0x1, P2 ;  /* 0x0000000900217c11 */ /* 0x000fe200090f0c21 */
[----:B------:R-:W-:-:S04]  /*c790*/  FADD.FTZ R105, R96, R105 ;  /* 0x0000006960697221 */ /* 0x000fc80000010000 */
[----:B------:R-:W-:-:S04]  /*c7a0*/  FADD.FTZ R92, R105, R92 ;  /* 0x0000005c695c7221 */ /* 0x000fc80000010000 */
[----:B------:R-:W-:Y:S01]  /*c7b0*/  FADD.FTZ R103, R92, R103 ;  /* 0x000000675c677221 */ /* 0x000fe20000010000 */
[-C--:B----4-:R-:W-:Y:S02]  /*c7c0*/  ISETP.GE.AND P2, PT, R19, R65.reuse, PT ;  /* 0x000000411300720c */ /* 0x090fe40003f46270 */
[-C--:B------:R-:W-:Y:S02]  /*c7d0*/  ISETP.GE.AND P3, PT, R20, R65.reuse, PT ;  /* 0x000000411400720c */ /* 0x080fe40003f66270 */
[-C--:B------:R-:W-:Y:S02]  /*c7e0*/  ISETP.GE.AND P4, PT, R21, R65.reuse, PT ;  /* 0x000000411500720c */ /* 0x080fe40003f86270 */
[-C--:B------:R-:W-:Y:S02]  /*c7f0*/  ISETP.GE.AND P5, PT, R22, R65.reuse, PT ;  /* 0x000000411600720c */ /* 0x080fe40003fa6270 */
[-C--:B------:R-:W-:Y:S02]  /*c800*/  ISETP.GE.AND P6, PT, R23, R65.reuse, PT ;  /* 0x000000411700720c */ /* 0x080fe40003fc6270 */
[----:B------:R-:W-:-:S02]  /*c810*/  ISETP.GE.AND P0, PT, R12, R65, PT ;  /* 0x000000410c00720c */ /* 0x000fc40003f06270 */
[-C--:B------:R-:W-:Y:S01]  /*c820*/  ISETP.GE.AND P1, PT, R16, R65.reuse, PT ;  /* 0x000000411000720c */ /* 0x080fe20003f26270 */
        /* <DEDUP_REMOVED lines=48> */
.L_x_7428:
        /* <DEDUP_REMOVED lines=33> */
.L_x_7503:
[----:B------:R-:W-:Y:S05]  /*cd40*/  BSYNC.RECONVERGENT B0 ;  /* 0x0000000000007941 */ /* 0x000fea0003800200 */
.L_x_7502:
        /* <DEDUP_REMOVED lines=31> */
.L_x_7505:
[----:B------:R-:W-:Y:S05]  /*cf40*/  BSYNC.RECONVERGENT B0 ;  /* 0x0000000000007941 */ /* 0x000fea0003800200 */
.L_x_7504:
        /* <DEDUP_REMOVED lines=12> */
.L_x_7506:
        /* <DEDUP_REMOVED lines=15> */
.L_x_7507:
        /* <DEDUP_REMOVED lines=16> */
.L_x_10487:


//--------------------- .text._Z25selective_scan_bwd_kernelI32Selective_Scan_bwd_kernel_traitsILi32ELi16ELb1ELb0ELb0ELb0ELb0EN3c104HalfEfEEv12SSMParamsBwd --------------------------
	.section	.text._Z25selective_scan_bwd_kernelI32Selective_Scan_bwd_kernel_traitsILi32ELi16ELb1ELb0ELb0ELb0ELb0EN3c104HalfEfEEv12SSMParamsBwd,"ax",@progbits
	.align	128
        .global         _Z25selective_scan_bwd_kernelI32Selective_Scan_bwd_kernel_traitsILi32ELi16ELb1ELb0ELb0ELb0ELb0EN3c104HalfEfEEv12SSMParamsBwd
        .type           _Z25selective_scan_bwd_kernelI32Selective_Scan_bwd_kernel_traitsILi32ELi16ELb1ELb0ELb0ELb0ELb0EN3c104HalfEfEEv12SSMParamsBwd,@function
        .size           _Z25selective_scan_bwd_kernelI32Selective_Scan_bwd_kernel_traitsILi32ELi16ELb1ELb0ELb0ELb0ELb0EN3c104HalfEfEEv12SSMParamsBwd,(.L_x_10488 - _Z25selective_scan_bwd_kernelI32Selective_Scan_bwd_kernel_traitsILi32ELi16ELb1ELb0ELb0ELb0ELb0EN3c104HalfEfEEv12SSMParamsBwd)
        .other          _Z25selective_scan_bwd_kernelI32Selective_Scan_bwd_kernel_traitsILi32ELi16ELb1ELb0ELb0ELb0ELb0EN3c104HalfEfEEv12SSMParamsBwd,@"STO_CUDA_ENTRY STV_DEFAULT"
_Z25selective_scan_bwd_kernelI32Selective_Scan_bwd_kernel_traitsILi32ELi16ELb1ELb0ELb0ELb0ELb0EN3c104HalfEfEEv12SSMParamsBwd:
.text._Z25selective_scan_bwd_kernelI32Selective_Scan_bwd_kernel_traitsILi32ELi16ELb1ELb0ELb0ELb0ELb0EN3c104HalfEfEEv12SSMParamsBwd:
        /* <DEDUP_REMOVED lines=8> */
[----:B------:R-:W2:Y:S07]  /*0080*/  LDCU.128 UR12, c[0x0][0x400] ;  /* 0x00008000ff0c77ac */ /* 0x000eae0008000c00 */
[----:B------:R-:W2:Y:S01]  /*0090*/  LDC.64 R6, c[0x0][0x480] ;  /* 0x00012000ff067b82 */ /* 0x000ea20000000a00 */
[----:B0-----:R-:W-:-:S07]  /*00a0*/  ISETP.NE.U32.AND P0, PT, R2, RZ, PT ;  /* 0x000000ff0200720c */ /* 0x001fce0003f05070 */
[----:B------:R-:W3:Y:S01]  /*00b0*/  S2UR UR18, SR_CTAID.X ;  /* 0x00000000001279c3 */ /* 0x000ee20000002500 */
[----:B------:R-:W-:Y:S02]  /*00c0*/  ISETP.NE.AND.EX P0, PT, R3, RZ, PT, P0 ;  /* 0x000000ff0300720c */ /* 0x000fe40003f05300 */
[----:B----4-:R-:W-:-:S05]  /*00d0*/  ISETP.NE.U32.AND P1, PT, R4, RZ, PT ;  /* 0x000000ff0400720c */ /* 0x010fca0003f25070 */
[----:B------:R-:W0:Y:S01]  /*00e0*/  LDC R13, c[0x0][0x394] ;  /* 0x0000e500ff0d7b82 */ /* 0x000e220000000800 */
[----:B------:R-:W-:-:S05]  /*00f0*/  ISETP.NE.AND.EX P1, PT, R5, RZ, PT, P1 ;  /* 0x000000ff0500720c */ /* 0x000fca0003f25310 */
[C---:B-1----:R-:W-:Y:S02]  /*0100*/  @P0 LEA R2, P2, R14.reuse, R2, 0x2 ;  /* 0x000000020e020211 */ /* 0x042fe400078410ff */
[----:B------:R-:W1:Y:S02]  /*0110*/  LDC.64 R20, c[0x0][0x448] ;  /* 0x00011200ff147b82 */ /* 0x000e640000000a00 */
[----:B------:R-:W-:Y:S01]  /*0120*/  @P0 LEA.HI.X R3, R14, R3, RZ, 0x2, P2 ;  /* 0x000000030e030211 */ /* 0x000fe200010f14ff */
[----:B---3--:R-:W-:-:S04]  /*0130*/  UIMAD.WIDE.U32 UR4, UR18, UR8, URZ ;  /* 0x00000008120472a5 */ /* 0x008fc8000f8e00ff */
[----:B--2---:R-:W5:Y:S01]  /*0140*/  @P0 LDG.E R15, desc[UR16][R2.64] ;  /* 0x00000010020f0981 */ /* 0x004f62000c1e1900 */
[----:B------:R-:W-:Y:S01]  /*0150*/  ISETP.NE.U32.AND P0, PT, R6, RZ, PT ;  /* 0x000000ff0600720c */ /* 0x000fe20003f05070 */
[----:B------:R-:W-:Y:S01]  /*0160*/  UIMAD.WIDE.U32 UR6, UR18, UR12, URZ ;  /* 0x0000000c120672a5 */ /* 0x000fe2000f8e00ff */
[C---:B------:R-:W-:Y:S01]  /*0170*/  @P1 LEA R4, P3, R14.reuse, R4, 0x2 ;  /* 0x000000040e041211 */ /* 0x040fe200078610ff */
[----:B------:R-:W2:Y:S01]  /*0180*/  LDC.64 R28, c[0x0][0x4a0] ;  /* 0x00012800ff1c7b82 */ /* 0x000ea20000000a00 */
[----:B------:R-:W-:Y:S01]  /*0190*/  ISETP.NE.AND.EX P0, PT, R7, RZ, PT, P0 ;  /* 0x000000ff0700720c */ /* 0x000fe20003f05300 */
[----:B------:R-:W-:Y:S01]  /*01a0*/  UIMAD UR9, UR18, UR9, UR5 ;  /* 0x00000009120972a4 */ /* 0x000fe2000f8e0205 */
[----:B------:R-:W-:Y:S01]  /*01b0*/  @P1 LEA.HI.X R5, R14, R5, RZ, 0x2, P3 ;  /* 0x000000050e051211 */ /* 0x000fe200018f14ff */
[----:B------:R-:W-:-:S04]  /*01c0*/  UIMAD UR8, UR18, UR13, UR7 ;  /* 0x0000000d120872a4 */ /* 0x000fc8000f8e0207 */
[----:B------:R3:W5:Y:S01]  /*01d0*/  @P1 LDG.E R16, desc[UR16][R4.64] ;  /* 0x0000001004101981 */ /* 0x000762000c1e1900 */
[----:B------:R-:W4:Y:S08]  /*01e0*/  LDC.64 R32, c[0x0][0x460] ;  /* 0x00011800ff207b82 */ /* 0x000f300000000a00 */
[----:B------:R-:W0:Y:S01]  /*01f0*/  @P0 LDC R9, c[0x0][0x384] ;  /* 0x0000e100ff090b82 */ /* 0x000e220000000800 */
[----:B---3--:R-:W-:-:S02]  /*0200*/  MOV R4, UR6 ;  /* 0x0000000600047c02 */ /* 0x008fc40008000f00 */
[----:B------:R-:W-:Y:S01]  /*0210*/  MOV R5, UR7 ;  /* 0x0000000700057c02 */ /* 0x000fe20008000f00 */
[----:B------:R-:W3:Y:S01]  /*0220*/  LDCU.64 UR6, c[0x0][0x498] ;  /* 0x00009300ff0677ac */ /* 0x000ee20008000a00 */
[----:B------:R-:W-:-:S03]  /*0230*/  MOV R3, UR5 ;  /* 0x0000000500037c02 */ /* 0x000fc60008000f00 */
[----:B------:R-:W1:Y:S01]  /*0240*/  @P0 LDC R17, c[0x0][0x38c] ;  /* 0x0000e300ff110b82 */ /* 0x000e620000000800 */
[----:B------:R-:W-:Y:S02]  /*0250*/  MOV R3, UR9 ;  /* 0x0000000900037c02 */ /* 0x000fe40008000f00 */
[----:B------:R-:W-:Y:S01]  /*0260*/  MOV R5, UR8 ;  /* 0x0000000800057c02 */ /* 0x000fe20008000f00 */
[----:B------:R-:W2:Y:S01]  /*0270*/  LDCU.64 UR8, c[0x0][0x3b8] ;  /* 0x00007700ff0877ac */ /* 0x000ea20008000a00 */
[----:B------:R-:W-:-:S03]  /*0280*/  MOV R2, UR4 ;  /* 0x0000000400027c02 */ /* 0x000fc60008000f00 */
[----:B------:R-:W4:Y:S02]  /*0290*/  @P0 LDC.64 R6, c[0x0][0x480] ;  /* 0x00012000ff060b82 */ /* 0x000f240000000a00 */
[----:B------:R-:W-:-:S04]  /*02a0*/  IMAD.WIDE.U32 R2, R14, UR10, R2 ;  /* 0x0000000a0e027c25 */ /* 0x000fc8000f8e0002 */
[C---:B------:R-:W-:Y:S01]  /*02b0*/  IMAD R11, R14.reuse, UR11, R3 ;  /* 0x0000000b0e0b7c24 */ /* 0x040fe2000f8e0203 */
[----:B------:R-:W4:Y:S01]  /*02c0*/  LDCU.64 UR10, c[0x0][0x3d8] ;  /* 0x00007b00ff0a77ac */ /* 0x000f220008000a00 */
[----:B------:R-:W4:Y:S01]  /*02d0*/  LDC.64 R30, c[0x0][0x450] ;  /* 0x00011400ff1e7b82 */ /* 0x000f220000000a00 */
[----:B0-----:R-:W-:Y:S01]  /*02e0*/  @P0 IMAD R0, R9, UR18, R14 ;  /* 0x0000001209000c24 */ /* 0x001fe2000f8e020e */
[----:B---3--:R-:W-:Y:S01]  /*02f0*/  UIMAD.WIDE.U32 UR4, UR18, UR6, URZ ;  /* 0x00000006120472a5 */ /* 0x008fe2000f8e00ff */
[----:B------:R-:W-:-:S05]  /*0300*/  IMAD.WIDE.U32 R4, R14, UR14, R4 ;  /* 0x0000000e0e047c25 */ /* 0x000fca000f8e0004 */
[----:B------:R-:W0:Y:S01]  /*0310*/  LDC.64 R34, c[0x0][0x468] ;  /* 0x00011a00ff227b82 */ /* 0x000e220000000a00 */
[----:B------:R-:W-:-:S07]  /*0320*/  @P0 IMAD R0, R0, R13, RZ ;  /* 0x0000000d00000224 */ /* 0x000fce00078e02ff */
[----:B------:R-:W3:Y:S01]  /*0330*/  LDC.64 R36, c[0x0][0x528] ;  /* 0x00014a00ff247b82 */ /* 0x000ee20000000a00 */
[C---:B--2---:R-:W-:Y:S01]  /*0340*/  IMAD.WIDE.U32 R18, R14.reuse, UR8, RZ ;  /* 0x000000080e127c25 */ /* 0x044fe2000f8e00ff */
[----:B------:R-:W-:Y:S01]  /*0350*/  UIMAD UR5, UR18, UR7, UR5 ;  /* 0x00000007120572a4 */ /* 0x000fe2000f8e0205 */
[----:B------:R-:W-:Y:S02]  /*0360*/  LEA R9, R13, 0xfffffe00, 0x9 ;  /* 0xfffffe000d097811 */ /* 0x000fe400078e48ff */
[----:B------:R-:W-:Y:S02]  /*0370*/  IMAD R27, R14, UR15, R5 ;  /* 0x0000000f0e1b7c24 */ /* 0x000fe4000f8e0205 */
[----:B-1----:R-:W-:Y:S01]  /*0380*/  @P0 IMAD R5, R0, R17, RZ ;  /* 0x0000001100050224 */ /* 0x002fe200078e02ff */
[----:B------:R-:W-:Y:S01]  /*0390*/  LEA R17, P4, R18, R20, 0x2 ;  /* 0x0000001412117211 */ /* 0x000fe200078810ff */
[C---:B------:R-:W-:Y:S01]  /*03a0*/  IMAD R0, R14.reuse, UR9, R19 ;  /* 0x000000090e007c24 */ /* 0x040fe2000f8e0213 */
[----:B------:R-:W-:Y:S01]  /*03b0*/  IADD3 R25, P3, PT, R9, R2, RZ ;  /* 0x0000000209197210 */ /* 0x000fe20007f7e0ff */
[----:B------:R-:W-:Y:S01]  /*03c0*/  IMAD.WIDE.U32 R2, R14, R28, UR4 ;  /* 0x000000040e027e25 */ /* 0x000fe2000f8e001c */
[----:B------:R-:W-:-:S02]  /*03d0*/  ISETP.GE.AND P1, PT, R13, 0x1, PT ;  /* 0x000000010d00780c */ /* 0x000fc40003f26270 */
[----:B------:R-:W-:Y:S02]  /*03e0*/  CS2R R12, SRZ ;  /* 0x00000000000c7805 */ /* 0x000fe4000001ff00 */
[----:B------:R-:W-:Y:S01]  /*03f0*/  LEA.HI.X R18, R18, R21, R0, 0x2, P4 ;  /* 0x0000001512127211 */ /* 0x000fe200020f1400 */
[----:B----4-:R-:W-:Y:S01]  /*0400*/  @P0 IMAD.WIDE R12, R5, 0x8, R6 ;  /* 0x00000008050c0825 */ /* 0x010fe200078e0206 */
[C---:B------:R-:W-:Y:S02]  /*0410*/  IADD3 R4, P2, PT, R9.reuse, R4, RZ ;  /* 0x0000000409047210 */ /* 0x040fe40007f5e0ff */
[----:B------:R-:W-:Y:S01]  /*0420*/  SHF.R.S32.HI R0, RZ, 0x1f, R9 ;  /* 0x0000001fff007819 */ /* 0x000fe20000011409 */
[C---:B------:R-:W-:Y:S01]  /*0430*/  IMAD R29, R14.reuse, R29, R3 ;  /* 0x0000001d0e1d7224 */ /* 0x040fe200078e0203 */
[----:B------:R-:W-:Y:S01]  /*0440*/  IADD3 R2, P0, PT, R9, R2, RZ ;  /* 0x0000000209027210 */ /* 0x000fe20007f1e0ff */
[----:B------:R-:W-:Y:S01]  /*0450*/  IMAD.WIDE.U32 R22, R14, UR10, RZ ;  /* 0x0000000a0e167c25 */ /* 0x000fe2000f8e00ff */
[----:B------:R-:W-:-:S02]  /*0460*/  IADD3.X R27, PT, PT, R0, R27, RZ, P2, !PT ;  /* 0x0000001b001b7210 */ /* 0x000fc400017fe4ff */
[C---:B------:R-:W-:Y:S02]  /*0470*/  IADD3.X R6, PT, PT, R0.reuse, R11, RZ, P3, !PT ;  /* 0x0000000b00067210 */ /* 0x040fe40001ffe4ff */
[----:B------:R-:W-:Y:S02]  /*0480*/  LEA R24, P2, R25, R32, 0x1 ;  /* 0x0000002019187211 */ /* 0x000fe400078408ff */
[----:B------:R-:W-:Y:S01]  /*0490*/  IADD3.X R29, PT, PT, R0, R29, RZ, P0, !PT ;  /* 0x0000001d001d7210 */ /* 0x000fe200007fe4ff */
[----:B------:R-:W-:Y:S01]  /*04a0*/  IMAD R0, R14, UR11, R23 ;  /* 0x0000000b0e007c24 */ /* 0x000fe2000f8e0217 */
[----:B------:R-:W-:Y:S02]  /*04b0*/  LEA R19, P0, R22, R30, 0x2 ;  /* 0x0000001e16137211 */ /* 0x000fe400078010ff */
[----:B0-----:R-:W-:Y:S02]  /*04c0*/  LEA R26, P3, R4, R34, 0x1 ;  /* 0x00000022041a7211 */ /* 0x001fe400078608ff */
[----:B---3--:R-:W-:-:S02]  /*04d0*/  LEA R28, P4, R2, R36, 0x1 ;  /* 0x00000024021c7211 */ /* 0x008fc400078808ff */
[----:B------:R-:W-:Y:S01]  /*04e0*/  LEA.HI.X R25, R25, R33, R6, 0x1, P2 ;  /* 0x0000002119197211 */ /* 0x000fe200010f0c06 */
[----:B------:R-:W-:Y:S01]  /*04f0*/  HFMA2 R33, -RZ, RZ, 0, 0 ;  /* 0x00000000ff217431 */ /* 0x000fe200000001ff */
        /* <DEDUP_REMOVED lines=17> */
[C---:B0-----:R-:W-:Y:S02]  /*0610*/  SHF.L.U32 R0, R21.reuse, 0x1, RZ ;  /* 0x0000000115007819 */ /* 0x041fe400000006ff */
[----:B----4-:R-:W-:Y:S02]  /*0620*/  LEA R20, P0, R2, R4, 0x2 ;  /* 0x0000000402147211 */ /* 0x010fe400078010ff */
[----:B------:R-:W-:Y:S02]  /*0630*/  LOP3.LUT R0, R0, 0x7c0, RZ, 0xc0, !PT ;  /* 0x000007c000007812 */ /* 0x000fe400078ec0ff */
[----:B------:R-:W-:Y:S02]  /*0640*/  LEA.HI.X R23, R2, R5, R23, 0x2, P0 ;  /* 0x0000000502177211 */ /* 0x000fe400000f1417 */
[----:B------:R-:W-:-:S02]  /*0650*/  LOP3.LUT R179, R21, 0x1f, RZ, 0xc0, !PT ;  /* 0x0000001f15b37812 */ /* 0x000fc400078ec0ff */
[C---:B------:R-:W-:Y:S02]  /*0660*/  IADD3 R31, PT, PT, R21.reuse, 0x200, RZ ;  /* 0x00000200151f7810 */ /* 0x040fe40007ffe0ff */
[----:B------:R-:W-:Y:S02]  /*0670*/  LOP3.LUT R32, R0, 0x1f, R21, 0xf8, !PT ;  /* 0x0000001f00207812 */ /* 0x000fe400078ef815 */
[----:B---3--:R-:W-:-:S07]  /*0680*/  LEA R181, R21, R30, 0x2 ;  /* 0x0000001e15b57211 */ /* 0x008fce00078e10ff */
.L_x_7516:
[----:B------:R-:W-:Y:S01]  /*0690*/  BAR.SYNC.DEFER_BLOCKING 0x0 ;  /* 0x0000000000007b1d */ /* 0x000fe20000010000 */
[----:B0-----:R-:W-:-:S05]  /*06a0*/  IMAD.WIDE.U32 R2, R32, 0x10, R24 ;  /* 0x0000001020027825 */ /* 0x001fca00078e0018 */
[----:B------:R-:W0:Y:S01]  /*06b0*/  S2R R36, SR_LANEID ;  /* 0x0000000000247919 */ /* 0x000e220000000000 */
[----:B------:R-:W-:Y:S01]  /*06c0*/  IMAD.WIDE.U32 R38, R32, 0x10, R26 ;  /* 0x0000001020267825 */ /* 0x000fe200078e001a */
[----:B------:R-:W1:Y:S01]  /*06d0*/  LDCU UR7, c[0x0][0x38c] ;  /* 0x00007180ff0777ac */ /* 0x000e620008000800 */
[----:B------:R-:W2:Y:S04]  /*06e0*/  LDG.E.128 R4, desc[UR16][R2.64] ;  /* 0x0000001002047981 */ /* 0x000ea8000c1e1d00 */
[----:B------:R-:W3:Y:S01]  /*06f0*/  LDG.E.128 R8, desc[UR16][R2.64+0x200] ;  /* 0x0002001002087981 */ /* 0x000ee2000c1e1d00 */
[----:B0-----:R-:W-:-:S04]  /*0700*/  LEA R35, R36, R30, 0x4 ;  /* 0x0000001e24237211 */ /* 0x001fc800078e20ff */
[----:B------:R-:W-:Y:S01]  /*0710*/  LEA R37, R36, R35, 0x4 ;  /* 0x0000002324257211 */ /* 0x000fe200078e20ff */
[----:B--2---:R-:W-:Y:S04]  /*0720*/  STS.128 [R35], R4 ;  /* 0x0000000423007388 */ /* 0x004fe80000000c00 */
[----:B---3--:R-:W-:Y:S01]  /*0730*/  STS.128 [R35+0x200], R8 ;  /* 0x0002000823007388 */ /* 0x008fe20000000c00 */
[----:B------:R-:W-:-:S03]  /*0740*/  NOP ;  /* 0x0000000000007918 */ /* 0x000fc60000000000 */
[----:B------:R-:W0:Y:S04]  /*0750*/  LDS.128 R48, [R37] ;  /* 0x0000000025307984 */ /* 0x000e280000000c00 */
        /* <DEDUP_REMOVED lines=13> */
[--C-:B0-----:R-:W-:Y:S01]  /*0830*/  HADD2.F32 R38, -RZ, R48.reuse.H0_H0 ;  /* 0x20000030ff267230 */ /* 0x101fe20000004100 */
[----:B-1----:R-:W-:Y:S01]  /*0840*/  UISETP.GE.AND UP0, UPT, UR7, 0x1, UPT ;  /* 0x000000010700788c */ /* 0x002fe2000bf06270 */
[----:B------:R-:W-:Y:S01]  /*0850*/  HADD2.F32 R39, -RZ, R48.H1_H1 ;  /* 0x30000030ff277230 */ /* 0x000fe20000004100 */
[----:B------:R-:W-:Y:S01]  /*0860*/  CS2R R68, SRZ ;  /* 0x0000000000447805 */ /* 0x000fe2000001ff00 */
[--C-:B---3--:R-:W-:Y:S01]  /*0870*/  HADD2.F32 R44, -RZ, R49.reuse.H0_H0 ;  /* 0x20000031ff2c7230 */ /* 0x108fe20000004100 */
[----:B------:R-:W-:Y:S01]  /*0880*/  CS2R R74, SRZ ;  /* 0x00000000004a7805 */ /* 0x000fe2000001ff00 */
[----:B------:R-:W-:Y:S01]  /*0890*/  HADD2.F32 R45, -RZ, R49.H1_H1 ;  /* 0x30000031ff2d7230 */ /* 0x000fe20000004100 */
[----:B------:R-:W-:Y:S01]  /*08a0*/  CS2R R76, SRZ ;  /* 0x00000000004c7805 */ /* 0x000fe2000001ff00 */
[--C-:B------:R-:W-:Y:S01]  /*08b0*/  HADD2.F32 R46, -RZ, R50.reuse.H0_H0 ;  /* 0x20000032ff2e7230 */ /* 0x100fe20000004100 */
[----:B------:R-:W-:Y:S01]  /*08c0*/  UIADD3 UR9, UPT, UPT, UR8, -0x1, URZ ;  /* 0xffffffff08097890 */ /* 0x000fe2000fffe0ff */
[----:B------:R-:W-:-:S02]  /*08d0*/  HADD2.F32 R47, -RZ, R50.H1_H1 ;  /* 0x30000032ff2f7230 */ /* 0x000fc40000004100 */
[--C-:B------:R-:W-:Y:S02]  /*08e0*/  HADD2.F32 R48, -RZ, R51.reuse.H0_H0 ;  /* 0x20000033ff307230 */ /* 0x100fe40000004100 */
[----:B------:R-:W-:Y:S02]  /*08f0*/  HADD2.F32 R49, -RZ, R51.H1_H1 ;  /* 0x30000033ff317230 */ /* 0x000fe40000004100 */
[--C-:B--2---:R-:W-:Y:S02]  /*0900*/  HADD2.F32 R50, -RZ, R56.reuse.H0_H0 ;  /* 0x20000038ff327230 */ /* 0x104fe40000004100 */
[----:B------:R-:W-:Y:S01]  /*0910*/  HADD2.F32 R51, -RZ, R56.H1_H1 ;  /* 0x30000038ff337230 */ /* 0x000fe20000004100 */
[----:B------:R-:W-:Y:S01]  /*0920*/  MOV R56, RZ ;  /* 0x000000ff00387202 */ /* 0x000fe20000000f00 */
[----:B----4-:R0:W-:Y:S04]  /*0930*/  STS.128 [R35], R52 ;  /* 0x0000003423007388 */ /* 0x0101e80000000c00 */
[----:B------:R1:W-:Y:S01]  /*0940*/  STS.128 [R35+0x200], R60 ;  /* 0x0002003c23007388 */ /* 0x0003e20000000c00 */
[----:B------:R-:W-:-:S03]  /*0950*/  NOP ;  /* 0x0000000000007918 */ /* 0x000fc60000000000 */
[----:B------:R-:W2:Y:S04]  /*0960*/  LDS.128 R64, [R37] ;  /* 0x0000000025407984 */ /* 0x000ea80000000c00 */
[----:B------:R-:W3:Y:S01]  /*0970*/  LDS.128 R40, [R37+0x10] ;  /* 0x0000100025287984 */ /* 0x000ee20000000c00 */
[--C-:B0-----:R-:W-:Y:S02]  /*0980*/  HADD2.F32 R52, -RZ, R57.reuse.H0_H0 ;  /* 0x20000039ff347230 */ /* 0x101fe40000004100 */
[----:B------:R-:W-:Y:S02]  /*0990*/  HFMA2 R55, -RZ, RZ, 0, 0 ;  /* 0x00000000ff377431 */ /* 0x000fe400000001ff */
[----:B------:R-:W-:Y:S02]  /*09a0*/  HADD2.F32 R53, -RZ, R57.H1_H1 ;  /* 0x30000039ff357230 */ /* 0x000fe40000004100 */
[----:B------:R-:W-:-:S02]  /*09b0*/  HADD2.F32 R54, -RZ, R58.H0_H0 ;  /* 0x2000003aff367230 */ /* 0x000fc40000004100 */
[----:B-1----:R-:W-:Y:S02]  /*09c0*/  HFMA2 R60, -RZ, RZ, 0, 0 ;  /* 0x00000000ff3c7431 */ /* 0x002fe400000001ff */
[----:B------:R-:W-:Y:S02]  /*09d0*/  HADD2.F32 R57, -RZ, R58.H1_H1 ;  /* 0x3000003aff397230 */ /* 0x000fe40000004100 */
[--C-:B------:R-:W-:Y:S02]  /*09e0*/  HADD2.F32 R58, -RZ, R59.reuse.H0_H0 ;  /* 0x2000003bff3a7230 */ /* 0x100fe40000004100 */
[----:B------:R-:W-:Y:S02]  /*09f0*/  HADD2.F32 R59, -RZ, R59.H1_H1 ;  /* 0x3000003bff3b7230 */ /* 0x000fe40000004100 */
[--C-:B--2---:R-:W-:Y:S02]  /*0a00*/  HADD2.F32 R0, -RZ, R64.reuse.H0_H0 ;  /* 0x20000040ff007230 */ /* 0x104fe40000004100 */
[----:B------:R-:W-:-:S02]  /*0a10*/  HADD2.F32 R62, -RZ, R64.H1_H1 ;  /* 0x30000040ff3e7230 */ /* 0x000fc40000004100 */
[--C-:B------:R-:W-:Y:S02]  /*0a20*/  HADD2.F32 R61, -RZ, R65.reuse.H0_H0 ;  /* 0x20000041ff3d7230 */ /* 0x100fe40000004100 */
[----:B------:R-:W-:Y:S01]  /*0a30*/  FFMA.FTZ R33, R0, R38, R33 ;  /* 0x0000002600217223 */ /* 0x000fe20000010021 */
[----:B------:R-:W-:Y:S01]  /*0a40*/  HADD2.F32 R64, -RZ, R65.H1_H1 ;  /* 0x30000041ff407230 */ /* 0x000fe20000004100 */
[----:B------:R-:W-:Y:S01]  /*0a50*/  MOV R65, RZ ;  /* 0x000000ff00417202 */ /* 0x000fe20000000f00 */
[--C-:B------:R-:W-:Y:S02]  /*0a60*/  HADD2.F32 R63, -RZ, R66.reuse.H0_H0 ;  /* 0x20000042ff3f7230 */ /* 0x100fe40000004100 */
[----:B------:R-:W-:Y:S01]  /*0a70*/  FFMA.FTZ R2, R62, R39, R33 ;  /* 0x000000273e027223 */ /* 0x000fe20000010021 */
[----:B------:R-:W-:Y:S02]  /*0a80*/  HADD2.F32 R70, -RZ, R66.H1_H1 ;  /* 0x30000042ff467230 */ /* 0x000fe40000004100 */
[----:B-----5:R-:W-:Y:S01]  /*0a90*/  FMUL.FTZ R83, R0, R15 ;  /* 0x0000000f00537220 */ /* 0x020fe20000410000 */
[----:B------:R-:W-:-:S02]  /*0aa0*/  HADD2.F32 R71, -RZ, R67.H0_H0 ;  /* 0x20000043ff477230 */ /* 0x000fc40000004100 */
[----:B------:R-:W-:Y:S01]  /*0ab0*/  FFMA.FTZ R3, R61, R44, R2 ;  /* 0x0000002c3d037223 */ /* 0x000fe20000010002 */
[----:B------:R-:W-:Y:S01]  /*0ac0*/  HADD2.F32 R72, -RZ, R67.H1_H1 ;  /* 0x30000043ff487230 */ /* 0x000fe20000004100 */
[----:B------:R-:W-:Y:S01]  /*0ad0*/  CS2R R66, SRZ ;  /* 0x0000000000427805 */ /* 0x000fe2000001ff00 */
[--C-:B---3--:R-:W-:Y:S02]  /*0ae0*/  HADD2.F32 R73, -RZ, R40.reuse.H0_H0 ;  /* 0x20000028ff497230 */ /* 0x108fe40000004100 */
[----:B------:R-:W-:Y:S01]  /*0af0*/  FFMA.FTZ R2, R64, R45, R3 ;  /* 0x0000002d40027223 */ /* 0x000fe20000010003 */
[----:B------:R-:W-:Y:S02]  /*0b00*/  HADD2.F32 R80, -RZ, R40.H1_H1 ;  /* 0x30000028ff507230 */ /* 0x000fe40000004100 */
[----:B------:R-:W-:Y:S01]  /*0b10*/  FMUL.FTZ R88, R62, R15 ;  /* 0x0000000f3e587220 */ /* 0x000fe20000410000 */
[--C-:B------:R-:W-:Y:S02]  /*0b20*/  HADD2.F32 R78, -RZ, R41.reuse.H0_H0 ;  /* 0x20000029ff4e7230 */ /* 0x100fe40000004100 */
[----:B------:R-:W-:Y:S01]  /*0b30*/  FFMA.FTZ R3, R63, R46, R2 ;  /* 0x0000002e3f037223 */ /* 0x000fe20000010002 */
[----:B------:R-:W-:Y:S01]  /*0b40*/  HADD2.F32 R82, -RZ, R41.H1_H1 ;  /* 0x30000029ff527230 */ /* 0x000fe20000004100 */
[----:B------:R-:W-:Y:S01]  /*0b50*/  CS2R R40, SRZ ;  /* 0x0000000000287805 */ /* 0x000fe2000001ff00 */
[----:B------:R-:W-:-:S02]  /*0b60*/  HADD2.F32 R79, -RZ, R42.H0_H0 ;  /* 0x2000002aff4f7230 */ /* 0x000fc40000004100 */
[----:B------:R-:W-:Y:S01]  /*0b70*/  FFMA.FTZ R2, R70, R47, R3 ;  /* 0x0000002f46027223 */ /* 0x000fe20000010003 */
[----:B------:R-:W-:Y:S02]  /*0b80*/  HADD2.F32 R84, -RZ, R42.H1_H1 ;  /* 0x3000002aff547230 */ /* 0x000fe40000004100 */
[-C--:B------:R-:W-:Y:S01]  /*0b90*/  FMUL.FTZ R85, R61, R15.reuse ;  /* 0x0000000f3d557220 */ /* 0x080fe20000410000 */
[--C-:B------:R-:W-:Y:S02]  /*0ba0*/  HADD2.F32 R81, -RZ, R43.reuse.H0_H0 ;  /* 0x2000002bff517230 */ /* 0x100fe40000004100 */
[----:B------:R-:W-:Y:S01]  /*0bb0*/  FFMA.FTZ R3, R71, R48, R2 ;  /* 0x0000003047037223 */ /* 0x000fe20000010002 */
[----:B------:R-:W-:Y:S01]  /*0bc0*/  HADD2.F32 R86, -RZ, R43.H1_H1 ;  /* 0x3000002bff567230 */ /* 0x000fe20000004100 */
[----:B------:R-:W-:Y:S01]  /*0bd0*/  CS2R R42, SRZ ;  /* 0x00000000002a7805 */ /* 0x000fe2000001ff00 */
        /* <DEDUP_REMOVED lines=32> */
[----:B------:R-:W1:Y:S01]  /*0de0*/  LDC R183, c[0x0][0x394] ;  /* 0x0000e500ffb77b82 */ /* 0x000e620000000800 */
        /* <DEDUP_REMOVED lines=14> */
[----:B------:R-:W-:Y:S01]  /*0ed0*/  HADD2.F32 R135, -RZ, R7.H1_H1 ;  /* 0x30000007ff877230 */ /* 0x000fe20000004100 */
[----:B------:R-:W3:Y:S01]  /*0ee0*/  LDC.64 R4, c[0x0][0x3c0] ;  /* 0x0000f000ff047b82 */ /* 0x000ee20000000a00 */
[--C-:B------:R-:W-:Y:S01]  /*0ef0*/  HADD2.F32 R115, -RZ, R10.reuse.H0_H0 ;  /* 0x2000000aff737230 */ /* 0x100fe20000004100 */
[----:B0-----:R-:W-:Y:S01]  /*0f00*/  ISETP.LE.AND P0, PT, R2, UR8, PT ;  /* 0x0000000802007c0c */ /* 0x001fe2000bf03270 */
[----:B------:R-:W-:Y:S02]  /*0f10*/  HADD2.F32 R117, -RZ, R10.H1_H1 ;  /* 0x3000000aff757230 */ /* 0x000fe40000004100 */
[--C-:B------:R-:W-:Y:S01]  /*0f20*/  FADD.FTZ R120, R127, R16.reuse ;  /* 0x000000107f787221 */ /* 0x100fe20000010000 */
[--C-:B------:R-:W-:Y:S02]  /*0f30*/  HADD2.F32 R119, -RZ, R11.reuse.H0_H0 ;  /* 0x2000000bff777230 */ /* 0x100fe40000004100 */
[--C-:B------:R-:W-:Y:S01]  /*0f40*/  FADD.FTZ R113, R115, R16.reuse ;  /* 0x0000001073717221 */ /* 0x100fe20000010000 */
[----:B------:R-:W-:Y:S01]  /*0f50*/  HADD2.F32 R11, -RZ, R11.H1_H1 ;  /* 0x3000000bff0b7230 */ /* 0x000fe20000004100 */
[----:B------:R-:W0:Y:S01]  /*0f60*/  LDC.64 R6, c[0x0][0x3e0] ;  /* 0x0000f800ff067b82 */ /* 0x000e220000000a00 */
        /* <DEDUP_REMOVED lines=28> */
[----:B0-----:R-:W-:Y:S01]  /*1130*/  SHF.L.U64.HI R7, R6, 0x2, R7 ;  /* 0x0000000206077819 */ /* 0x001fe20000010207 */
[----:B------:R-:W-:Y:S01]  /*1140*/  FMUL.FTZ R134, R118, R51 ;  /* 0x0000003376867220 */ /* 0x000fe20000410000 */
[----:B---3--:R-:W-:Y:S01]  /*1150*/  SHF.L.U64.HI R5, R4, 0x2, R5 ;  /* 0x0000000204057819 */ /* 0x008fe20000010205 */
[----:B------:R-:W-:Y:S01]  /*1160*/  FMUL.FTZ R135, R119, R52 ;  /* 0x0000003477877220 */ /* 0x000fe20000410000 */
[----:B--2---:R-:W-:Y:S01]  /*1170*/  SHF.L.U64.HI R9, R8, 0x2, R9 ;  /* 0x0000000208097819 */ /* 0x004fe20000010209 */
[----:B------:R-:W-:Y:S01]  /*1180*/  FMUL.FTZ R136, R120, R53 ;  /* 0x0000003578887220 */ /* 0x000fe20000410000 */
[----:B------:R-:W-:Y:S01]  /*1190*/  ISETP.EQ.AND P0, PT, R21, RZ, !P0 ;  /* 0x000000ff1500720c */ /* 0x000fe20004702270 */
[----:B------:R-:W-:Y:S01]  /*11a0*/  FMUL.FTZ R137, R121, R54 ;  /* 0x0000003679897220 */ /* 0x000fe20000410000 */
[----:B------:R-:W-:Y:S01]  /*11b0*/  FMUL.FTZ R138, R122, R57 ;  /* 0x000000397a8a7220 */ /* 0x000fe20000410000 */
[----:B------:R-:W-:Y:S01]  /*11c0*/  FMUL.FTZ R139, R123, R58 ;  /* 0x0000003a7b8b7220 */ /* 0x000fe20000410000 */
[----:B------:R-:W-:Y:S01]  /*11d0*/  FMUL.FTZ R140, R124, R59 ;  /* 0x0000003b7c8c7220 */ /* 0x000fe20000410000 */
[----:B------:R-:W-:Y:S01]  /*11e0*/  MOV R142, UR4 ;  /* 0x00000004008e7c02 */ /* 0x000fe20008000f00 */
[----:B------:R-:W-:Y:S01]  /*11f0*/  UIADD3 UR10, UPT, UPT, -UR7, URZ, URZ ;  /* 0x000000ff070a7290 */ /* 0x000fe2000fffe1ff */
[----:B------:R-:W-:Y:S01]  /*1200*/  MOV R141, UR5 ;  /* 0x00000005008d7c02 */ /* 0x000fe20008000f00 */
[----:B------:R-:W0:Y:S01]  /*1210*/  LDCU UR11, c[0x0][0x394] ;  /* 0x00007280ff0b77ac */ /* 0x000e220008000800 */
[----:B-1----:R-:W-:-:S12]  /*1220*/  ULOP3.LUT UR6, UR6, 0x400, URZ, 0xc0, !UPT ;  /* 0x0000040006067892 */ /* 0x002fd8000f8ec0ff */
.L_x_7515:
[----:B------:R-:W-:Y:S02]  /*1230*/  MOV R2, R101 ;  /* 0x0000006500027202 */ /* 0x000fe40000000f00 */
[----:B------:R-:W-:-:S05]  /*1240*/  MOV R3, R104 ;  /* 0x0000006800037202 */ /* 0x000fca0000000f00 */
[----:B------:R1:W2:Y:S01]  /*1250*/  LDG.E R143, desc[UR16][R2.64] ;  /* 0x00000010028f7981 */ /* 0x0002a2000c1e1900 */
[----:B------:R-:W-:Y:S02]  /*1260*/  MOV R11, R108 ;  /* 0x0000006c000b7202 */ /* 0x000fe40000000f00 */
[----:B------:R-:W-:-:S05]  /*1270*/  MOV R10, R105 ;  /* 0x00000069000a7202 */ /* 0x000fca0000000f00 */
[----:B------:R-:W3:Y:S01]  /*1280*/  LDG.E R11, desc[UR16][R10.64] ;  /* 0x000000100a0b7981 */ /* 0x000ee2000c1e1900 */
[----:B-1----:R-:W-:Y:S02]  /*1290*/  MOV R2, R103 ;  /* 0x0000006700027202 */ /* 0x002fe40000000f00 */
[----:B------:R-:W-:-:S05]  /*12a0*/  MOV R3, R106 ;  /* 0x0000006a00037202 */ /* 0x000fca0000000f00 */
[----:B------:R1:W3:Y:S01]  /*12b0*/  LDG.E R152, desc[UR16][R2.64] ;  /* 0x0000001002987981 */ /* 0x0002e2000c1e1900 */
[C---:B------:R-:W-:Y:S02]  /*12c0*/  ISETP.NE.AND P2, PT, R21.reuse, RZ, PT ;  /* 0x000000ff1500720c */ /* 0x040fe40003f45270 */
[----:B------:R-:W-:Y:S02]  /*12d0*/  ISETP.NE.AND P1, PT, R21, 0x1f, PT ;  /* 0x0000001f1500780c */ /* 0x000fe40003f25270 */
[----:B-1----:R-:W-:-:S04]  /*12e0*/  SEL R3, R142, R31, !P2 ;  /* 0x0000001f8e037207 */ /* 0x002fc80005000000 */
[----:B------:R-:W-:Y:S01]  /*12f0*/  LEA R3, R3, R30, 0x2 ;  /* 0x0000001e03037211 */ /* 0x000fe200078e10ff */
[----:B------:R-:W-:Y:S01]  /*1300*/  BSSY.RECONVERGENT B0, `(.L_x_7510) ;  /* 0x000003c000007945 */ /* 0x000fe20003800200 */
[----:B--2---:R-:W-:-:S04]  /*1310*/  FMUL.FTZ R159, R143, 1.4426950216293334961 ;  /* 0x3fb8aa3b8f9f7820 */ /* 0x004fc80000410000 */
[-C--:B------:R-:W-:Y:S01]  /*1320*/  FMUL.FTZ R158, R109, R159.reuse ;  /* 0x0000009f6d9e7220 */ /* 0x080fe20000410000 */
[-C--:B------:R-:W-:Y:S01]  /*1330*/  FMUL.FTZ R145, R110, R159.reuse ;  /* 0x0000009f6e917220 */ /* 0x080fe20000410000 */
[-C--:B------:R-:W-:Y:S01]  /*1340*/  FMUL.FTZ R144, R111, R159.reuse ;  /* 0x0000009f6f907220 */ /* 0x080fe20000410000 */
[-C--:B------:R-:W-:Y:S01]  /*1350*/  FMUL.FTZ R153, R112, R159.reuse ;  /* 0x0000009f70997220 */ /* 0x080fe20000410000 */
[-C--:B------:R-:W-:Y:S02]  /*1360*/  FMUL.FTZ R154, R113, R159.reuse ;  /* 0x0000009f719a7220 */ /* 0x080fe40000410000 */
[----:B------:R-:W1:Y:S01]  /*1370*/  MUFU.EX2 R158, R158 ;  /* 0x0000009e009e7308 */ /* 0x000e620000000800 */
[-C--:B------:R-:W-:Y:S01]  /*1380*/  FMUL.FTZ R157, R114, R159.reuse ;  /* 0x0000009f729d7220 */ /* 0x080fe20000410000 */
[-C--:B------:R-:W-:Y:S01]  /*1390*/  FMUL.FTZ R156, R115, R159.reuse ;  /* 0x0000009f739c7220 */ /* 0x080fe20000410000 */
[-C--:B------:R-:W-:Y:S01]  /*13a0*/  FMUL.FTZ R155, R116, R159.reuse ;  /* 0x0000009f749b7220 */ /* 0x080fe20000410000 */
[-C--:B------:R-:W-:Y:S01]  /*13b0*/  FMUL.FTZ R150, R117, R159.reuse ;  /* 0x0000009f75967220 */ /* 0x080fe20000410000 */
[-C--:B------:R-:W-:Y:S01]  /*13c0*/  FMUL.FTZ R151, R118, R159.reuse ;  /* 0x0000009f76977220 */ /* 0x080fe20000410000 */
[----:B------:R-:W-:Y:S01]  /*13d0*/  FMUL.FTZ R148, R119, R159 ;  /* 0x0000009f77947220 */ /* 0x000fe20000410000 */
[----:B---3--:R-:W-:Y:S01]  /*13e0*/  FMUL.FTZ R11, R152, R11 ;  /* 0x0000000b980b7220 */ /* 0x008fe20000410000 */
[-C--:B------:R-:W-:Y:S01]  /*13f0*/  FMUL.FTZ R147, R120, R159.reuse ;  /* 0x0000009f78937220 */ /* 0x080fe20000410000 */
[-C--:B------:R-:W-:Y:S01]  /*1400*/  FMUL.FTZ R146, R121, R159.reuse ;  /* 0x0000009f79927220 */ /* 0x080fe20000410000 */
[-C--:B------:R-:W-:Y:S01]  /*1410*/  FMUL.FTZ R149, R122, R159.reuse ;  /* 0x0000009f7a957220 */ /* 0x080fe20000410000 */
[-C--:B------:R-:W-:Y:S01]  /*1420*/  FMUL.FTZ R152, R123, R159.reuse ;  /* 0x0000009f7b987220 */ /* 0x080fe20000410000 */
[----:B------:R-:W-:Y:S01]  /*1430*/  FMUL.FTZ R159, R124, R159 ;  /* 0x0000009f7c9f7220 */ /* 0x000fe20000410000 */
[----:B------:R-:W2:Y:S08]  /*1440*/  MUFU.EX2 R145, R145 ;  /* 0x0000009100917308 */ /* 0x000eb00000000800 */
[----:B------:R-:W3:Y:S08]  /*1450*/  MUFU.EX2 R144, R144 ;  /* 0x0000009000907308 */ /* 0x000ef00000000800 */
[----:B------:R-:W4:Y:S08]  /*1460*/  MUFU.EX2 R153, R153 ;  /* 0x0000009900997308 */ /* 0x000f300000000800 */
        /* <DEDUP_REMOVED lines=12> */
[----:B-1----:R1:W-:Y:S01]  /*1530*/  STS [R3+0x668], R158 ;  /* 0x0006689e03007388 */ /* 0x0023e20000000800 */
        /* <DEDUP_REMOVED lines=17> */
[----:B01234-:R-:W-:Y:S05]  /*1650*/  @P1 BRA `(.L_x_7511) ;  /* 0x0000000000141947 */ /* 0x01ffea0003800000 */
[----:B------:R-:W-:Y:S01]  /*1660*/  UISETP.NE.AND UP0, UPT, UR8, UR11, UPT ;  /* 0x0000000b0800728c */ /* 0x000fe2000bf05270 */
[----:B------:R-:W-:-:S08]  /*1670*/  HFMA2 R176, -RZ, RZ, 1.875, 0 ;  /* 0x3f800000ffb07431 */ /* 0x000fd000000001ff */
[----:B------:R-:W-:Y:S05]  /*1680*/  BRA.U !UP0, `(.L_x_7512) ;  /* 0x00000001080c7547 */ /* 0x000fea000b800000 */
[----:B------:R2:W3:Y:S01]  /*1690*/  LDS R176, [R107+UR6+0x668] ;  /* 0x000668066bb07984 */ /* 0x0004e20008000800 */
[----:B------:R-:W-:Y:S05]  /*16a0*/  BRA `(.L_x_7512) ;  /* 0x0000000000047947 */ /* 0x000fea0003800000 */
.L_x_7511:
[----:B------:R0:W1:Y:S02]  /*16b0*/  LDS R176, [R181+0xe6c] ;  /* 0x000e6c00b5b07984 */ /* 0x0000640000000800 */
.L_x_7512:
[----:B------:R-:W-:Y:S05]  /*16c0*/  BSYNC.RECONVERGENT B0 ;  /* 0x0000000000007941 */ /* 0x000fea0003800200 */
.L_x_7510:
[----:B------:R-:W-:Y:S01]  /*16d0*/  UISETP.NE.AND UP0, UPT, UR8, 0x1, UPT ;  /* 0x000000010800788c */ /* 0x000fe2000bf05270 */
[----:B------:R-:W-:-:S05]  /*16e0*/  MOV R175, RZ ;  /* 0x000000ff00af7202 */ /* 0x000fca0000000f00 */
[----:B------:R-:W-:-:S04]  /*16f0*/  PLOP3.LUT P1, PT, PT, PT, UP0, 0x80, 0x8 ;  /* 0x000000000008781c */ /* 0x000fc80003f2f008 */
[----:B------:R-:W-:-:S13]  /*1700*/  ISETP.NE.OR P1, PT, R21, RZ, !P1 ;  /* 0x000000ff1500720c */ /* 0x000fda0004f25670 */
[----:B------:R-:W-:-:S05]  /*1710*/  @!P1 IMAD.WIDE R2, R141, 0x8, R12 ;  /* 0x000000088d029825 */ /* 0x000fca00078e020c */
[----:B------:R4:W5:Y:S01]  /*1720*/  @!P1 LDG.E R175, desc[UR16][R2.64+0x4] ;  /* 0x0000041002af9981 */ /* 0x000962000c1e1900 */
        /* <DEDUP_REMOVED lines=9> */
[----:B------:R-:W-:-:S02]  /*17c0*/  ISETP.GT.AND P4, PT, R36, 0x17, PT ;  /* 0x000000172400780c */ /* 0x000fc40003f84270 */
[C---:B------:R-:W-:Y:S01]  /*17d0*/  FMUL.FTZ R178, R146.reuse, R11 ;  /* 0x0000000b92b27220 */ /* 0x040fe20000410000 */
[----:B------:R-:W-:-:S03]  /*17e0*/  FFMA.FTZ R10, R146, R10, R171 ;  /* 0x0000000a920a7223 */ /* 0x000fc600000100ab */
[C---:B------:R-:W-:Y:S01]  /*17f0*/  FMUL.FTZ R11, R147.reuse, R178 ;  /* 0x000000b2930b7220 */ /* 0x040fe20000410000 */
[----:B------:R-:W-:-:S03]  /*1800*/  FFMA.FTZ R10, R147, R10, R170 ;  /* 0x0000000a930a7223 */ /* 0x000fc600000100aa */
[C---:B----4-:R-:W-:Y:S01]  /*1810*/  FMUL.FTZ R2, R148.reuse, R11 ;  /* 0x0000000b94027220 */ /* 0x050fe20000410000 */
[----:B------:R-:W-:-:S03]  /*1820*/  FFMA.FTZ R10, R148, R10, R169 ;  /* 0x0000000a940a7223 */ /* 0x000fc600000100a9 */
        /* <DEDUP_REMOVED lines=26> */
[----:B------:R-:W-:Y:S01]  /*19d0*/  FMUL.FTZ R11, R153, R2 ;  /* 0x00000002990b7220 */ /* 0x000fe20000410000 */
[C---:B------:R-:W-:Y:S01]  /*19e0*/  FMUL.FTZ R3, R145.reuse, R178 ;  /* 0x000000b291037220 */ /* 0x040fe20000410000 */
[----:B------:R-:W-:Y:S01]  /*19f0*/  FFMA.FTZ R178, R145, R180, R160 ;  /* 0x000000b491b27223 */ /* 0x000fe200000100a0 */
[----:B------:R-:W-:Y:S01]  /*1a00*/  FFMA.FTZ R10, R151, R10, R134 ;  /* 0x0000000a970a7223 */ /* 0x000fe20000010086 */
[----:B------:R-:W-:Y:S02]  /*1a10*/  FMUL.FTZ R2, R154, R11 ;  /* 0x0000000b9a027220 */ /* 0x000fe40000410000 */
[----:B------:R-:W1:Y:S01]  /*1a20*/  SHFL.DOWN PT, R180, R3, 0x1, 0x1f ;  /* 0x08201f0003b47f89 */ /* 0x000e6200000e0000 */
[----:B------:R-:W-:Y:S01]  /*1a30*/  FFMA.FTZ R10, R148, R10, R135 ;  /* 0x0000000a940a7223 */ /* 0x000fe20000010087 */
[----:B------:R-:W-:-:S02]  /*1a40*/  FMUL.FTZ R11, R157, R2 ;  /* 0x000000029d0b7220 */ /* 0x000fc40000410000 */
[----:B------:R-:W3:Y:S01]  /*1a50*/  SHFL.DOWN PT, R182, R178, 0x1, 0x1f ;  /* 0x08201f00b2b67f89 */ /* 0x000ee200000e0000 */
        /* <DEDUP_REMOVED lines=10> */
[----:B-1----:R-:W-:-:S03]  /*1b00*/  @P1 FMUL.FTZ R180, R180, R3 ;  /* 0x00000003b4b41220 */ /* 0x002fc60000410000 */
[----:B------:R-:W1:Y:S01]  /*1b10*/  SHFL.UP PT, R10, R185, 0x1, RZ ;  /* 0x04200000b90a7989 */ /* 0x000e6200000e00ff */
[----:B------:R-:W-:Y:S01]  /*1b20*/  FMUL.FTZ R11, R147, R2 ;  /* 0x00000002930b7220 */ /* 0x000fe20000410000 */
[----:B---3--:R-:W-:Y:S01]  /*1b30*/  @P1 FFMA.FTZ R178, R3, R182, R178 ;  /* 0x000000b603b21223 */ /* 0x008fe200000100b2 */
[----:B------:R-:W-:Y:S02]  /*1b40*/  @P1 MOV R3, R180 ;  /* 0x000000b400031202 */ /* 0x000fe40000000f00 */
[----:B------:R-:W-:Y:S01]  /*1b50*/  FMUL.FTZ R2, R146, R11 ;  /* 0x0000000b92027220 */ /* 0x000fe20000410000 */
[----:B------:R-:W-:Y:S01]  /*1b60*/  ISETP.GE.AND P1, PT, R36, 0x1, PT ;  /* 0x000000012400780c */ /* 0x000fe20003f26270 */
[----:B------:R-:W3:Y:S02]  /*1b70*/  SHFL.DOWN PT, R182, R178, 0x2, 0x1f ;  /* 0x08401f00b2b67f89 */ /* 0x000ee400000e0000 */
[----:B------:R-:W-:Y:S02]  /*1b80*/  FMUL.FTZ R11, R149, R2 ;  /* 0x00000002950b7220 */ /* 0x000fe40000410000 */
[----:B------:R-:W4:Y:S02]  /*1b90*/  SHFL.DOWN PT, R180, R3, 0x2, 0x1f ;  /* 0x08401f0003b47f89 */ /* 0x000f2400000e0000 */
[----:B------:R-:W-:-:S04]  /*1ba0*/  FMUL.FTZ R2, R152, R11 ;  /* 0x0000000b98027220 */ /* 0x000fc80000410000 */
[----:B------:R-:W-:-:S05]  /*1bb0*/  FMUL.FTZ R2, R159, R2 ;  /* 0x000000029f027220 */ /* 0x000fca0000410000 */
[----:B------:R-:W2:Y:S01]  /*1bc0*/  SHFL.UP PT, R11, R2, 0x1, RZ ;  /* 0x04200000020b7989 */ /* 0x000ea200000e00ff */
[----:B-1----:R-:W-:-:S05]  /*1bd0*/  FFMA.FTZ R10, R2, R10, R185 ;  /* 0x0000000a020a7223 */ /* 0x002fca00000100b9 */
[----:B------:R-:W-:Y:S01]  /*1be0*/  FSEL R185, R185, R10, !P1 ;  /* 0x0000000ab9b97208 */ /* 0x000fe20004800000 */
[----:B---3--:R-:W-:-:S04]  /*1bf0*/  @!P3 FFMA.FTZ R178, R3, R182, R178 ;  /* 0x000000b603b2b223 */ /* 0x008fc800000100b2 */
[----:B------:R-:W1:Y:S01]  /*1c00*/  SHFL.UP PT, R10, R185, 0x2, RZ ;  /* 0x04400000b90a7989 */ /* 0x000e6200000e00ff */
[----:B----4-:R-:W-:-:S03]  /*1c10*/  @!P3 FMUL.FTZ R180, R3, R180 ;  /* 0x000000b403b4b220 */ /* 0x010fc60000410000 */
[----:B------:R-:W3:Y:S02]  /*1c20*/  SHFL.DOWN PT, R182, R178, 0x4, 0x1f ;  /* 0x08801f00b2b67f89 */ /* 0x000ee400000e0000 */
[----:B------:R-:W-:Y:S02]  /*1c30*/  @!P3 MOV R3, R180 ;  /* 0x000000b40003b202 */ /* 0x000fe40000000f00 */
[----:B------:R-:W-:-:S03]  /*1c40*/  ISETP.GT.U32.AND P3, PT, R179, 0x1b, PT ;  /* 0x0000001bb300780c */ /* 0x000fc60003f64070 */
[----:B------:R-:W4:Y:S01]  /*1c50*/  SHFL.DOWN PT, R180, R3, 0x4, 0x1f ;  /* 0x08801f0003b47f89 */ /* 0x000f2200000e0000 */
[----:B--2---:R-:W-:Y:S01]  /*1c60*/  @P1 FMUL.FTZ R2, R2, R11 ;  /* 0x0000000b02021220 */ /* 0x004fe20000410000 */
[----:B------:R-:W-:-:S04]  /*1c70*/  ISETP.GE.AND P1, PT, R36, 0x2, PT ;  /* 0x000000022400780c */ /* 0x000fc80003f26270 */
[----:B------:R-:W2:Y:S01]  /*1c80*/  SHFL.UP PT, R11, R2, 0x2, RZ ;  /* 0x04400000020b7989 */ /* 0x000ea200000e00ff */
[----:B-1----:R-:W-:-:S03]  /*1c90*/  FFMA.FTZ R10, R2, R10, R185 ;  /* 0x0000000a020a7223 */ /* 0x002fc600000100b9 */
[----:B---3--:R-:W-:Y:S02]  /*1ca0*/  @!P3 FFMA.FTZ R178, R3, R182, R178 ;  /* 0x000000b603b2b223 */ /* 0x008fe400000100b2 */
[----:B------:R-:W-:Y:S01]  /*1cb0*/  FSEL R187, R185, R10, !P1 ;  /* 0x0000000ab9bb7208 */ /* 0x000fe20004800000 */
[----:B------:R-:W-:Y:S02]  /*1cc0*/  HFMA2 R10, -RZ, RZ, 1.875, 0 ;  /* 0x3f800000ff0a7431 */ /* 0x000fe400000001ff */
[----:B------:R-:W1:Y:S01]  /*1cd0*/  SHFL.DOWN PT, R184, R178, 0x8, 0x1f ;  /* 0x09001f00b2b87f89 */ /* 0x000e6200000e0000 */
[----:B----4-:R-:W-:-:S05]  /*1ce0*/  @!P3 FMUL.FTZ R180, R3, R180 ;  /* 0x000000b403b4b220 */ /* 0x010fca0000410000 */
[----:B------:R-:W-:Y:S01]  /*1cf0*/  @!P3 MOV R3, R180 ;  /* 0x000000b40003b202 */ /* 0x000fe20000000f00 */
[----:B--2---:R-:W-:Y:S01]  /*1d00*/  @P1 FMUL.FTZ R2, R2, R11 ;  /* 0x0000000b02021220 */ /* 0x004fe20000410000 */
[----:B------:R-:W2:Y:S01]  /*1d10*/  SHFL.UP PT, R180, R187, 0x4, RZ ;  /* 0x04800000bbb47989 */ /* 0x000ea200000e00ff */
[----:B------:R-:W-:Y:S02]  /*1d20*/  ISETP.GT.U32.AND P3, PT, R179, 0x17, PT ;  /* 0x00000017b300780c */ /* 0x000fe40003f64070 */
[----:B------:R-:W-:Y:S01]  /*1d30*/  ISETP.GE.AND P1, PT, R36, 0x4, PT ;  /* 0x000000042400780c */ /* 0x000fe20003f26270 */
[----:B------:R-:W3:Y:S01]  /*1d40*/  SHFL.DOWN PT, R182, R3, 0x8, 0x1f ;  /* 0x09001f0003b67f89 */ /* 0x000ee200000e0000 */
[----:B------:R-:W-:-:S03]  /*1d50*/  MOV R11, RZ ;  /* 0x000000ff000b7202 */ /* 0x000fc60000000f00 */
[----:B------:R-:W4:Y:S04]  /*1d60*/  SHFL.UP PT, R185, R2, 0x4, RZ ;  /* 0x0480000002b97989 */ /* 0x000f2800000e00ff */
[----:B------:R-:W-:Y:S02]  /*1d70*/  @P0 LDS.64 R10, [R99] ;  /* 0x00000000630a0984 */ /* 0x000fe40000000a00 */
[----:B-1----:R-:W-:-:S05]  /*1d80*/  @!P3 FFMA.FTZ R178, R3, R184, R178 ;  /* 0x000000b803b2b223 */ /* 0x002fca00000100b2 */
[----:B------:R-:W1:Y:S01]  /*1d90*/  SHFL.DOWN PT, R184, R178, 0x10, 0x1f ;  /* 0x0a001f00b2b87f89 */ /* 0x000e6200000e0000 */
[----:B--2---:R-:W-:Y:S01]  /*1da0*/  FFMA.FTZ R180, R2, R180, R187 ;  /* 0x000000b402b47223 */ /* 0x004fe200000100bb */
[----:B---3--:R-:W-:-:S04]  /*1db0*/  @!P3 FMUL.FTZ R182, R3, R182 ;  /* 0x000000b603b6b220 */ /* 0x008fc80000410000 */
[----:B------:R-:W-:Y:S01]  /*1dc0*/  FSEL R187, R187, R180, !P1 ;  /* 0x000000b4bbbb7208 */ /* 0x000fe20004800000 */
[----:B----4-:R-:W-:Y:S01]  /*1dd0*/  @P1 FMUL.FTZ R2, R2, R185 ;  /* 0x000000b902021220 */ /* 0x010fe20000410000 */
[----:B------:R-:W-:-:S03]  /*1de0*/  @!P3 MOV R3, R182 ;  /* 0x000000b60003b202 */ /* 0x000fc60000000f00 */
[----:B------:R-:W2:Y:S01]  /*1df0*/  SHFL.UP PT, R180, R187, 0x8, RZ ;  /* 0x05000000bbb47989 */ /* 0x000ea200000e00ff */
[----:B------:R-:W-:Y:S02]  /*1e00*/  ISETP.GT.U32.AND P3, PT, R179, 0xf, PT ;  /* 0x0000000fb300780c */ /* 0x000fe40003f64070 */
[----:B------:R-:W-:Y:S01]  /*1e10*/  ISETP.GE.AND P1, PT, R36, 0x8, PT ;  /* 0x000000082400780c */ /* 0x000fe20003f26270 */
[----:B------:R-:W3:Y:S04]  /*1e20*/  SHFL.DOWN PT, R182, R3, 0x10, 0x1f ;  /* 0x0a001f0003b67f89 */ /* 0x000ee800000e0000 */
[----:B------:R-:W4:Y:S06]  /*1e30*/  SHFL.UP PT, R185, R2, 0x8, RZ ;  /* 0x0500000002b97989 */ /* 0x000f2c00000e00ff */
[----:B-1----:R-:W-:-:S02]  /*1e40*/  @!P3 FFMA.FTZ R178, R3, R184, R178 ;  /* 0x000000b803b2b223 */ /* 0x002fc400000100b2 */
[----:B------:R-:W-:Y:S01]  /*1e50*/  SHFL.IDX PT, R184, R11, RZ, 0x1f ;  /* 0x00001fff0bb87589 */ /* 0x000fe200000e0000 */
[----:B--2---:R-:W-:Y:S01]  /*1e60*/  FFMA.FTZ R180, R2, R180, R187 ;  /* 0x000000b402b47223 */ /* 0x004fe200000100bb */
[----:B---3--:R-:W-:-:S04]  /*1e70*/  @!P3 FMUL.FTZ R182, R3, R182 ;  /* 0x000000b603b6b220 */ /* 0x008fc80000410000 */
[----:B------:R-:W-:Y:S02]  /*1e80*/  FSEL R189, R187, R180, !P1 ;  /* 0x000000b4bbbd7208 */ /* 0x000fe40004800000 */
[----:B------:R-:W-:Y:S01]  /*1e90*/  SHFL.DOWN PT, R187, R178, 0x1, 0x1f ;  /* 0x08201f00b2bb7f89 */ /* 0x000fe200000e0000 */
[----:B----4-:R-:W-:Y:S01]  /*1ea0*/  @P1 FMUL.FTZ R2, R2, R185 ;  /* 0x000000b902021220 */ /* 0x010fe20000410000 */
[----:B------:R-:W-:Y:S02]  /*1eb0*/  @!P3 MOV R3, R182 ;  /* 0x000000b60003b202 */ /* 0x000fe40000000f00 */
[----:B------:R-:W1:Y:S01]  /*1ec0*/  SHFL.UP PT, R180, R189, 0x10, RZ ;  /* 0x06000000bdb47989 */ /* 0x000e6200000e00ff */
[----:B------:R-:W-:Y:S02]  /*1ed0*/  ISETP.GE.AND P1, PT, R36, 0x10, PT ;  /* 0x000000102400780c */ /* 0x000fe40003f26270 */
[----:B------:R-:W-:Y:S01]  /*1ee0*/  ISETP.NE.AND P3, PT, R21, 0x1f, PT ;  /* 0x0000001f1500780c */ /* 0x000fe20003f65270 */
[----:B------:R-:W2:Y:S04]  /*1ef0*/  SHFL.UP PT, R185, R2, 0x10, RZ ;  /* 0x0600000002b97989 */ /* 0x000ea800000e00ff */
[----:B------:R-:W3:Y:S04]  /*1f00*/  SHFL.DOWN PT, R182, R3, 0x1, 0x1f ;  /* 0x08201f0003b67f89 */ /* 0x000ee800000e0000 */
[----:B------:R-:W-:Y:S04]  /*1f10*/  SHFL.IDX PT, R178, R178, RZ, 0x1f ;  /* 0x00001fffb2b27589 */ /* 0x000fe800000e0000 */
[----:B------:R-:W4:Y:S01]  /*1f20*/  SHFL.IDX PT, R3, R3, RZ, 0x1f ;  /* 0x00001fff03037589 */ /* 0x000f2200000e0000 */
[C---:B-1----:R-:W-:Y:S01]  /*1f30*/  FFMA.FTZ R180, R2.reuse, R180, R189 ;  /* 0x000000b402b47223 */ /* 0x042fe200000100bd */
[----:B--2---:R-:W-:-:S04]  /*1f40*/  @P1 FMUL.FTZ R2, R2, R185 ;  /* 0x000000b902021220 */ /* 0x004fc80000410000 */
[----:B------:R-:W-:Y:S02]  /*1f50*/  FSEL R185, R189, R180, !P1 ;  /* 0x000000b4bdb97208 */ /* 0x000fe40004800000 */
[----:B------:R-:W-:Y:S01]  /*1f60*/  ISETP.GT.AND P1, PT, R36, 0x1e, PT ;  /* 0x0000001e2400780c */ /* 0x000fe20003f24270 */
[----:B---3--:R-:W-:Y:S01]  /*1f70*/  @P3 FFMA.FTZ R184, R182, R184, R187 ;  /* 0x000000b8b6b83223 */ /* 0x008fe200000100bb */
[----:B------:R-:W-:Y:S01]  /*1f80*/  ISETP.GT.AND P3, PT, R36, 0x1b, PT ;  /* 0x0000001b2400780c */ /* 0x000fe20003f64270 */
[----:B------:R1:W-:Y:S02]  /*1f90*/  SHFL.UP PT, R186, R185, 0x1, RZ ;  /* 0x04200000b9ba7989 */ /* 0x0003e400000e00ff */
[----:B------:R-:W-:Y:S02]  /*1fa0*/  FFMA.FTZ R176, R184, R176, R177 ;  /* 0x000000b0b8b07223 */ /* 0x000fe400000100b1 */
[----:B------:R-:W-:Y:S02]  /*1fb0*/  SHFL.UP PT, R177, R2, 0x1, RZ ;  /* 0x0420000002b17989 */ /* 0x000fe400000e00ff */
[----:B------:R-:W-:Y:S01]  /*1fc0*/  FFMA.FTZ R174, R159, R176, R174 ;  /* 0x000000b09fae7223 */ /* 0x000fe200000100ae */
[C---:B----4-:R-:W-:Y:S01]  /*1fd0*/  FFMA.FTZ R11, R3.reuse, R11, R178 ;  /* 0x0000000b030b7223 */ /* 0x050fe200000100b2 */
[----:B------:R-:W-:-:S02]  /*1fe0*/  FMUL.FTZ R10, R3, R10 ;  /* 0x0000000a030a7220 */ /* 0x000fc40000410000 */
[----:B------:R-:W-:-:S04]  /*1ff0*/  FFMA.FTZ R180, R152, R174, R173 ;  /* 0x000000ae98b47223 */ /* 0x000fc800000100ad */
[-C--:B------:R-:W-:Y:S01]  /*2000*/  FFMA.FTZ R172, R149, R180.reuse, R172 ;  /* 0x000000b495ac7223 */ /* 0x080fe200000100ac */
[----:B------:R-:W-:-:S03]  /*2010*/  FMUL.FTZ R195, R122, R180 ;  /* 0x000000b47ac37220 */ /* 0x000fc60000410000 */
[-C--:B------:R-:W-:Y:S01]  /*2020*/  FFMA.FTZ R182, R146, R172.reuse, R171 ;  /* 0x000000ac92b67223 */ /* 0x080fe200000100ab */
[----:B------:R-:W-:Y:S01]  /*2030*/  FMUL.FTZ R193, R121, R172 ;  /* 0x000000ac79c17220 */ /* 0x000fe20000410000 */
[----:B------:R-:W-:Y:S02]  /*2040*/  FADD.FTZ R100, R195, R100 ;  /* 0x00000064c3647221 */ /* 0x000fe40000010000 */
[-C--:B------:R-:W-:Y:S01]  /*2050*/  FFMA.FTZ R170, R147, R182.reuse, R170 ;  /* 0x000000b693aa7223 */ /* 0x080fe200000100aa */
[----:B------:R-:W-:Y:S01]  /*2060*/  FMUL.FTZ R189, R120, R182 ;  /* 0x000000b678bd7220 */ /* 0x000fe20000410000 */
[----:B------:R-:W-:Y:S02]  /*2070*/  FADD.FTZ R95, R193, R95 ;  /* 0x0000005fc15f7221 */ /* 0x000fe40000010000 */
[-C--:B------:R-:W-:Y:S01]  /*2080*/  FFMA.FTZ R184, R148, R170.reuse, R169 ;  /* 0x000000aa94b87223 */ /* 0x080fe200000100a9 */
[----:B-1----:R-:W-:Y:S01]  /*2090*/  FMUL.FTZ R185, R119, R170 ;  /* 0x000000aa77b97220 */ /* 0x002fe20000410000 */
[----:B------:R-:W-:-:S02]  /*20a0*/  FADD.FTZ R98, R189, R98 ;  /* 0x00000062bd627221 */ /* 0x000fc40000010000 */
[-C--:B------:R-:W-:Y:S01]  /*20b0*/  FFMA.FTZ R168, R151, R184.reuse, R168 ;  /* 0x000000b897a87223 */ /* 0x080fe200000100a8 */
[----:B------:R-:W-:Y:S01]  /*20c0*/  FADD.FTZ R93, R185, R93 ;  /* 0x0000005db95d7221 */ /* 0x000fe20000010000 */
[----:B-----5:R1:W2:Y:S02]  /*20d0*/  SHFL.IDX PT, R187, R175, RZ, 0x1f ;  /* 0x00001fffafbb7589 */ /* 0x0202a400000e0000 */
[----:B-1----:R-:W-:-:S04]  /*20e0*/  FMUL.FTZ R175, R118, R184 ;  /* 0x000000b876af7220 */ /* 0x002fc80000410000 */
[----:B------:R-:W-:Y:S01]  /*20f0*/  FADD.FTZ R96, R175, R96 ;  /* 0x00000060af607221 */ /* 0x000fe20000010000 */
[----:B--2---:R-:W-:Y:S01]  /*2100*/  @P2 FFMA.FTZ R187, R177, R187, R186 ;  /* 0x000000bbb1bb2223 */ /* 0x004fe200000100ba */
[----:B------:R-:W-:Y:S01]  /*2110*/  FFMA.FTZ R186, R150, R168, R167 ;  /* 0x000000a896ba7223 */ /* 0x000fe200000100a7 */
[----:B------:R-:W-:Y:S02]  /*2120*/  ISETP.GT.AND P2, PT, R36, 0x1d, PT ;  /* 0x0000001d2400780c */ /* 0x000fe40003f44270 */
[----:B------:R-:W-:Y:S01]  /*2130*/  FFMA.FTZ R187, R158, R187, R125 ;  /* 0x000000bb9ebb7223 */ /* 0x000fe2000001007d */
[-C--:B------:R-:W-:Y:S01]  /*2140*/  FFMA.FTZ R166, R155, R186.reuse, R166 ;  /* 0x000000ba9ba67223 */ /* 0x080fe200000100a6 */
[----:B------:R-:W-:Y:S02]  /*2150*/  FMUL.FTZ R178, R143, R186 ;  /* 0x000000ba8fb27220 */ /* 0x000fe40000410000 */
[-C--:B------:R-:W-:Y:S01]  /*2160*/  FFMA.FTZ R169, R145, R187.reuse, R126 ;  /* 0x000000bb91a97223 */ /* 0x080fe2000001007e */
[----:B------:R-:W-:Y:S01]  /*2170*/  FFMA.FTZ R167, R0, R187, RZ ;  /* 0x000000bb00a77223 */ /* 0x000fe200000100ff */
[----:B------:R-:W-:-:S02]  /*2180*/  FFMA.FTZ R158, R156, R166, R165 ;  /* 0x000000a69c9e7223 */ /* 0x000fc400000100a5 */
[-C--:B------:R-:W-:Y:S01]  /*2190*/  FFMA.FTZ R188, R144, R169.reuse, R127 ;  /* 0x000000a990bc7223 */ /* 0x080fe2000001007f */
[----:B------:R-:W-:Y:S01]  /*21a0*/  FFMA.FTZ R2, R62, R169, R167 ;  /* 0x000000a93e027223 */ /* 0x000fe200000100a7 */
[----:B------:R-:W-:Y:S02]  /*21b0*/  FFMA.FTZ R164, R157, R158, R164 ;  /* 0x0000009e9da47223 */ /* 0x000fe400000100a4 */
[-C--:B------:R-:W-:Y:S01]  /*21c0*/  FFMA.FTZ R167, R153, R188.reuse, R128 ;  /* 0x000000bc99a77223 */ /* 0x080fe20000010080 */
[----:B------:R-:W-:-:S03]  /*21d0*/  FFMA.FTZ R165, R61, R188, R2 ;  /* 0x000000bc3da57223 */ /* 0x000fc60000010002 */
[-C--:B------:R-:W-:Y:S01]  /*21e0*/  FFMA.FTZ R190, R154, R167.reuse, R129 ;  /* 0x000000a79abe7223 */ /* 0x080fe20000010081 */
[----:B------:R-:W-:Y:S01]  /*21f0*/  FFMA.FTZ R2, R64, R167, R165 ;  /* 0x000000a740027223 */ /* 0x000fe200000100a5 */
[----:B------:R-:W-:Y:S02]  /*2200*/  FFMA.FTZ R154, R154, R164, R163 ;  /* 0x000000a49a9a7223 */ /* 0x000fe400000100a3 */
        /* <DEDUP_REMOVED lines=21> */
[----:B------:R-:W-:Y:S01]  /*2360*/  FFMA.FTZ R156, R2, R145, RZ ;  /* 0x00000091029c7223 */ /* 0x000fe200000100ff */
[----:B------:R-:W-:Y:S01]  /*2370*/  FMUL.FTZ R148, R111, R162 ;  /* 0x000000a26f947220 */ /* 0x000fe20000410000 */
[-C--:B------:R-:W-:Y:S01]  /*2380*/  FFMA.FTZ R191, R147, R190.reuse, R136 ;  /* 0x000000be93bf7223 */ /* 0x080fe20000010088 */
[----:B------:R-:W-:Y:S01]  /*2390*/  FFMA.FTZ R157, R78, R190, R157 ;  /* 0x000000be4e9d7223 */ /* 0x000fe2000001009d */
[----:B------:R-:W-:Y:S01]  /*23a0*/  FMUL.FTZ R147, R110, R144 ;  /* 0x000000906e937220 */ /* 0x000fe20000410000 */
        /* <DEDUP_REMOVED lines=22> */
[----:B------:R-:W-:Y:S01]  /*2510*/  FMUL.FTZ R171, R117, R168 ;  /* 0x000000a875ab7220 */ /* 0x000fe20000410000 */
[----:B------:R-:W-:Y:S01]  /*2520*/  FFMA.FTZ R152, R159, R165, R152 ;  /* 0x000000a59f987223 */ /* 0x000fe20000010098 */
[----:B------:R-:W1:Y:S01]  /*2530*/  SHFL.DOWN PT, R149, R146, 0x1, 0x1f ;  /* 0x08201f0092957f89 */ /* 0x000e6200000e0000 */
[----:B------:R-:W-:Y:S01]  /*2540*/  FADD.FTZ R173, -R133, R194 ;  /* 0x000000c285ad7221 */ /* 0x000fe20000010100 */
[----:B------:R-:W-:Y:S01]  /*2550*/  FADD.FTZ R177, -R134, R177 ;  /* 0x000000b186b17221 */ /* 0x000fe20000010100 */
[----:B------:R-:W-:Y:S01]  /*2560*/  FFMA.FTZ R152, R167, R169, R152 ;  /* 0x000000a9a7987223 */ /* 0x000fe20000010098 */
[----:B------:R-:W-:Y:S01]  /*2570*/  FADD.FTZ R187, -R135, R190 ;  /* 0x000000be87bb7221 */ /* 0x000fe20000010100 */
[----:B------:R-:W-:Y:S01]  /*2580*/  FADD.FTZ R191, -R136, R191 ;  /* 0x000000bf88bf7221 */ /* 0x000fe20000010100 */
[----:B------:R-:W-:Y:S01]  /*2590*/  FADD.FTZ R192, -R137, R196 ;  /* 0x000000c489c07221 */ /* 0x000fe20000010100 */
[----:B------:R-:W-:Y:S01]  /*25a0*/  FFMA.FTZ R152, R171, R173, R152 ;  /* 0x000000adab987223 */ /* 0x000fe20000010098 */
[----:B------:R-:W-:Y:S01]  /*25b0*/  FADD.FTZ R194, -R138, R197 ;  /* 0x000000c58ac27221 */ /* 0x000fe20000010100 */
[----:B------:R-:W-:Y:S01]  /*25c0*/  FMUL.FTZ R190, R123, R174 ;  /* 0x000000ae7bbe7220 */ /* 0x000fe20000410000 */
[----:B------:R-:W-:Y:S01]  /*25d0*/  FADD.FTZ R156, -R139, R156 ;  /* 0x0000009c8b9c7221 */ /* 0x000fe20000010100 */
[----:B------:R-:W-:Y:S01]  /*25e0*/  FFMA.FTZ R152, R175, R177, R152 ;  /* 0x000000b1af987223 */ /* 0x000fe20000010098 */
[----:B------:R-:W-:Y:S01]  /*25f0*/  FMUL.FTZ R196, R124, R176 ;  /* 0x000000b07cc47220 */ /* 0x000fe20000410000 */
[----:B------:R-:W-:Y:S01]  /*2600*/  FADD.FTZ R97, R190, R97 ;  /* 0x00000061be617221 */ /* 0x000fe20000010000 */
[----:B------:R-:W-:Y:S01]  /*2610*/  FMUL.FTZ R178, R169, R178 ;  /* 0x000000b2a9b27220 */ /* 0x000fe20000410000 */
[----:B------:R-:W-:Y:S01]  /*2620*/  FFMA.FTZ R152, R185, R187, R152 ;  /* 0x000000bbb9987223 */ /* 0x000fe20000010098 */
[----:B------:R-:W-:Y:S01]  /*2630*/  FADD.FTZ R102, R196, R102 ;  /* 0x00000066c4667221 */ /* 0x000fe20000010000 */
[----:B------:R-:W-:Y:S01]  /*2640*/  FADD.FTZ R90, R157, R90 ;  /* 0x0000005a9d5a7221 */ /* 0x000fe20000010000 */
[----:B------:R-:W-:Y:S01]  /*2650*/  FFMA.FTZ R3, R49, R186, R178 ;  /* 0x000000ba31037223 */ /* 0x000fe200000100b2 */
[----:B------:R-:W-:Y:S01]  /*2660*/  FFMA.FTZ R152, R189, R191, R152 ;  /* 0x000000bfbd987223 */ /* 0x000fe20000010098 */
[----:B------:R-:W-:Y:S01]  /*2670*/  FADD.FTZ R85, R148, R85 ;  /* 0x0000005594557221 */ /* 0x000fe20000010000 */
[----:B------:R-:W-:Y:S01]  /*2680*/  FMUL.FTZ R186, R143, R170 ;  /* 0x000000aa8fba7220 */ /* 0x000fe20000410000 */
[----:B------:R-:W-:Y:S01]  /*2690*/  FADD.FTZ R66, R3, R66 ;  /* 0x0000004203427221 */ /* 0x000fe20000010000 */
[----:B------:R-:W-:Y:S01]  /*26a0*/  FFMA.FTZ R152, R193, R192, R152 ;  /* 0x000000c0c1987223 */ /* 0x000fe20000010098 */
[----:B-1----:R-:W-:Y:S01]  /*26b0*/  @!P1 FADD.FTZ R146, R146, R149 ;  /* 0x0000009592929221 */ /* 0x002fe20000010000 */
[----:B------:R-:W-:Y:S01]  /*26c0*/  FMUL.FTZ R187, R187, R186 ;  /* 0x000000babbbb7220 */ /* 0x000fe20000410000 */
[----:B------:R-:W-:Y:S01]  /*26d0*/  FADD.FTZ R88, R147, R88 ;  /* 0x0000005893587221 */ /* 0x000fe20000010000 */
[----:B------:R-:W-:Y:S01]  /*26e0*/  FFMA.FTZ R149, R195, R194, R152 ;  /* 0x000000c2c3957223 */ /* 0x000fe20000010098 */
[----:B------:R-:W-:Y:S01]  /*26f0*/  FADD.FTZ R152, -R140, R199 ;  /* 0x000000c78c987221 */ /* 0x000fe20000010100 */
[----:B------:R-:W1:Y:S01]  /*2700*/  SHFL.DOWN PT, R197, R146, 0x2, 0x1f ;  /* 0x08401f0092c57f89 */ /* 0x000e6200000e0000 */
[----:B------:R-:W-:Y:S01]  /*2710*/  FFMA.FTZ R187, R52, R170, R187 ;  /* 0x000000aa34bb7223 */ /* 0x000fe200000100bb */
[----:B------:R-:W-:Y:S01]  /*2720*/  FFMA.FTZ R149, R190, R156, R149 ;  /* 0x0000009cbe957223 */ /* 0x000fe20000010095 */
[----:B------:R-:W-:Y:S01]  /*2730*/  FMUL.FTZ R190, R143, R168 ;  /* 0x000000a88fbe7220 */ /* 0x000fe20000410000 */
[----:B------:R-:W-:Y:S01]  /*2740*/  FADD.FTZ R91, R171, R91 ;  /* 0x0000005bab5b7221 */ /* 0x000fe20000010000 */
[----:B------:R-:W-:Y:S01]  /*2750*/  FADD.FTZ R94, R167, R94 ;  /* 0x0000005ea75e7221 */ /* 0x000fe20000010000 */
[----:B------:R-:W-:Y:S01]  /*2760*/  FFMA.FTZ R149, R196, R152, R149 ;  /* 0x00000098c4957223 */ /* 0x000fe20000010095 */
[----:B------:R-:W-:Y:S01]  /*2770*/  FMUL.FTZ R173, R173, R190 ;  /* 0x000000beadad7220 */ /* 0x000fe20000410000 */
[----:B------:R-:W-:Y:S01]  /*2780*/  FMUL.FTZ R190, R143, R184 ;  /* 0x000000b88fbe7220 */ /* 0x000fe20000410000 */
        /* <DEDUP_REMOVED lines=8> */
[----:B------:R-:W-:Y:S01]  /*2810*/  FADD.FTZ R83, R2, R83 ;  /* 0x0000005302537221 */ /* 0x000fe20000010000 */
[----:B-1----:R-:W-:-:S05]  /*2820*/  @!P2 FADD.FTZ R146, R146, R197 ;  /* 0x000000c59292a221 */ /* 0x002fca0000010000 */
[----:B------:R-:W1:Y:S01]  /*2830*/  SHFL.DOWN PT, R197, R146, 0x4, 0x1f ;  /* 0x08801f0092c57f89 */ /* 0x000e6200000e0000 */
[----:B--2---:R-:W-:Y:S01]  /*2840*/  @!P1 FADD.FTZ R149, R149, R198 ;  /* 0x000000c695959221 */ /* 0x004fe20000010000 */
[----:B------:R-:W-:-:S04]  /*2850*/  ISETP.NE.AND P1, PT, R36, RZ, PT ;  /* 0x000000ff2400720c */ /* 0x000fc80003f25270 */
[----:B------:R-:W2:Y:S09]  /*2860*/  SHFL.DOWN PT, R198, R149, 0x2, 0x1f ;  /* 0x08401f0095c67f89 */ /* 0x000eb200000e0000 */
[----:B------:R-:W3:Y:S01]  /*2870*/  @!P1 S2R R200, SR_CgaCtaId ;  /* 0x0000000000c89919 */ /* 0x000ee20000008800 */
[----:B------:R-:W-:Y:S01]  /*2880*/  @!P1 MOV R199, 0x400 ;  /* 0x0000040000c79802 */ /* 0x000fe20000000f00 */
[----:B-1----:R-:W-:-:S05]  /*2890*/  @!P3 FADD.FTZ R146, R146, R197 ;  /* 0x000000c59292b221 */ /* 0x002fca0000010000 */
[----:B------:R-:W1:Y:S01]  /*28a0*/  SHFL.DOWN PT, R197, R146, 0x8, 0x1f ;  /* 0x09001f0092c57f89 */ /* 0x000e6200000e0000 */
[----:B--2---:R-:W-:Y:S01]  /*28b0*/  @!P2 FADD.FTZ R149, R149, R198 ;  /* 0x000000c69595a221 */ /* 0x004fe20000010000 */
[----:B------:R-:W-:-:S04]  /*28c0*/  ISETP.NE.AND P2, PT, R21, RZ, PT ;  /* 0x000000ff1500720c */ /* 0x000fc80003f45270 */
[----:B------:R-:W2:Y:S09]  /*28d0*/  SHFL.DOWN PT, R198, R149, 0x4, 0x1f ;  /* 0x08801f0095c67f89 */ /* 0x000eb200000e0000 */
[----:B------:R4:W-:Y:S01]  /*28e0*/  @!P2 STS.64 [R99], R10 ;  /* 0x0000000a6300a388 */ /* 0x0009e20000000a00 */
[----:B---3--:R-:W-:Y:S01]  /*28f0*/  @!P1 LEA R30, R200, R199, 0x18 ;  /* 0x000000c7c81e9211 */ /* 0x008fe200078ec0ff */
[----:B-1----:R-:W-:-:S05]  /*2900*/  @!P4 FADD.FTZ R146, R146, R197 ;  /* 0x000000c59292c221 */ /* 0x002fca0000010000 */
[----:B------:R-:W-:Y:S01]  /*2910*/  SHFL.DOWN PT, R157, R146, 0x10, 0x1f ;  /* 0x0a001f00929d7f89 */ /* 0x000fe200000e0000 */
[----:B----4-:R-:W-:Y:S01]  /*2920*/  FMUL.FTZ R10, R143, R166 ;  /* 0x000000a68f0a7220 */ /* 0x010fe20000410000 */
[----:B------:R-:W-:Y:S01]  /*2930*/  FFMA.FTZ R11, R51, R184, R190 ;  /* 0x000000b8330b7223 */ /* 0x000fe200000100be */
[----:B--2---:R-:W-:Y:S02]  /*2940*/  @!P3 FADD.FTZ R149, R149, R198 ;  /* 0x000000c69595b221 */ /* 0x004fe40000010000 */
[----:B------:R-:W-:Y:S01]  /*2950*/  FMUL.FTZ R165, R165, R10 ;  /* 0x0000000aa5a57220 */ /* 0x000fe20000410000 */
[----:B------:R-:W-:Y:S01]  /*2960*/  FMUL.FTZ R10, R143, R158 ;  /* 0x0000009e8f0a7220 */ /* 0x000fe20000410000 */
[----:B------:R-:W-:Y:S01]  /*2970*/  FADD.FTZ R60, R11, R60 ;  /* 0x0000003c0b3c7221 */ /* 0x000fe20000010000 */
[----:B------:R-:W-:Y:S01]  /*2980*/  ISETP.GT.AND P3, PT, R36, 0xf, PT ;  /* 0x0000000f2400780c */ /* 0x000fe20003f64270 */
[----:B------:R-:W1:Y:S01]  /*2990*/  SHFL.DOWN PT, R196, R149, 0x8, 0x1f ;  /* 0x09001f0095c47f89 */ /* 0x000e6200000e0000 */
[----:B------:R-:W-:Y:S01]  /*29a0*/  FMUL.FTZ R168, R161, R10 ;  /* 0x0000000aa1a87220 */ /* 0x000fe20000410000 */
[----:B------:R-:W-:Y:S01]  /*29b0*/  FMUL.FTZ R10, R143, R164 ;  /* 0x000000a48f0a7220 */ /* 0x000fe20000410000 */
[----:B------:R-:W-:-:S02]  /*29c0*/  FFMA.FTZ R166, R48, R166, R165 ;  /* 0x000000a630a67223 */ /* 0x000fc400000100a5 */
[----:B------:R-:W-:Y:S01]  /*29d0*/  FFMA.FTZ R3, R47, R158, R168 ;  /* 0x0000009e2f037223 */ /* 0x000fe200000100a8 */
[----:B------:R-:W-:Y:S01]  /*29e0*/  FMUL.FTZ R155, R155, R10 ;  /* 0x0000000a9b9b7220 */ /* 0x000fe20000410000 */
[----:B------:R-:W-:Y:S01]  /*29f0*/  FMUL.FTZ R10, R143, R182 ;  /* 0x000000b68f0a7220 */ /* 0x000fe20000410000 */
[----:B------:R-:W-:Y:S01]  /*2a00*/  FADD.FTZ R67, R166, R67 ;  /* 0x00000043a6437221 */ /* 0x000fe20000010000 */
[----:B------:R-:W-:Y:S01]  /*2a10*/  FADD.FTZ R68, R3, R68 ;  /* 0x0000004403447221 */ /* 0x000fe20000010000 */
[----:B------:R-:W-:Y:S01]  /*2a20*/  FMUL.FTZ R3, R143, R172 ;  /* 0x000000ac8f037220 */ /* 0x000fe20000410000 */
[----:B------:R-:W-:Y:S01]  /*2a30*/  FMUL.FTZ R166, R191, R10 ;  /* 0x0000000abfa67220 */ /* 0x000fe20000410000 */
[C---:B------:R-:W-:Y:S01]  /*2a40*/  FMUL.FTZ R10, R143.reuse, R154 ;  /* 0x0000009a8f0a7220 */ /* 0x040fe20000410000 */
[----:B------:R-:W-:Y:S01]  /*2a50*/  FFMA.FTZ R164, R46, R164, R155 ;  /* 0x000000a42ea47223 */ /* 0x000fe2000001009b */
[----:B------:R-:W-:Y:S01]  /*2a60*/  FMUL.FTZ R155, R143, R180 ;  /* 0x000000b48f9b7220 */ /* 0x000fe20000410000 */
        /* <DEDUP_REMOVED lines=9> */
[----:B-1----:R-:W-:Y:S01]  /*2b00*/  @!P4 FADD.FTZ R149, R149, R196 ;  /* 0x000000c49595c221 */ /* 0x002fe20000010000 */
[----:B------:R-:W-:Y:S01]  /*2b10*/  FADD.FTZ R74, R11, R74 ;  /* 0x0000004a0b4a7221 */ /* 0x000fe20000010000 */
[----:B------:R-:W-:Y:S01]  /*2b20*/  FADD.FTZ R11, R146, R157 ;  /* 0x0000009d920b7221 */ /* 0x000fe20000010000 */
[----:B------:R-:W-:Y:S01]  /*2b30*/  FMUL.FTZ R153, R153, R10 ;  /* 0x0000000a99997220 */ /* 0x000fe20000410000 */
[----:B------:R-:W-:Y:S01]  /*2b40*/  FMUL.FTZ R194, R194, R155 ;  /* 0x0000009bc2c27220 */ /* 0x000fe20000410000 */
[----:B------:R-:W1:Y:S01]  /*2b50*/  SHFL.DOWN PT, R168, R149, 0x10, 0x1f ;  /* 0x0a001f0095a87f89 */ /* 0x000e6200000e0000 */
[----:B------:R-:W-:Y:S01]  /*2b60*/  FMUL.FTZ R151, R156, R3 ;  /* 0x000000039c977220 */ /* 0x000fe20000410000 */
[----:B------:R-:W-:Y:S01]  /*2b70*/  FSEL R148, R146, R11, P3 ;  /* 0x0000000b92947208 */ /* 0x000fe20001800000 */
[C---:B------:R-:W-:Y:S01]  /*2b80*/  FMUL.FTZ R146, R143.reuse, R160 ;  /* 0x000000a08f927220 */ /* 0x040fe20000410000 */
        /* <DEDUP_REMOVED lines=16> */
[----:B-1----:R-:W-:-:S05]  /*2c90*/  FADD.FTZ R10, R149, R168 ;  /* 0x000000a8950a7221 */ /* 0x002fca0000010000 */
[----:B------:R1:W-:Y:S02]  /*2ca0*/  @!P1 STS.64 [R30+0x438], R10 ;  /* 0x0004380a1e009388 */ /* 0x0003e40000000a00 */
[----:B-1----:R-:W-:Y:S01]  /*2cb0*/  FFMA.FTZ R11, R59, R176, R152 ;  /* 0x000000b03b0b7223 */ /* 0x002fe20000010098 */
[----:B------:R-:W-:-:S03]  /*2cc0*/  FSEL R10, R149, R10, P3 ;  /* 0x0000000a950a7208 */ /* 0x000fc60001800000 */
[----:B------:R-:W-:Y:S01]  /*2cd0*/  FADD.FTZ R40, R11, R40 ;  /* 0x000000280b287221 */ /* 0x000fe20000010000 */
        /* <DEDUP_REMOVED lines=10> */
.L_x_7514:
[----:B------:R-:W-:Y:S05]  /*2d80*/  BSYNC.RECONVERGENT B0 ;  /* 0x0000000000007941 */ /* 0x000fea0003800200 */
.L_x_7513:
        /* <DEDUP_REMOVED lines=13> */
.L_x_7509:
[----:B------:R-:W-:Y:S01]  /*2e60*/  BAR.SYNC.DEFER_BLOCKING 0x0 ;  /* 0x0000000000007b1d */ /* 0x000fe20000010000 */
[----:B------:R-:W-:Y:S01]  /*2e70*/  F2FP.F16.F32.PACK_AB R7, R94, R89 ;  /* 0x000000595e07723e */ /* 0x000fe200000000ff */
[----:B------:R-:W-:Y:S01]  /*2e80*/  USHF.L.U32 UR6, UR9, 0x9, URZ ;  /* 0x0000000909067899 */ /* 0x000fe200080006ff */
[----:B------:R-:W-:Y:S01]  /*2e90*/  F2FP.F16.F32.PACK_AB R6, R92, R87 ;  /* 0x000000575c06723e */ /* 0x000fe200000000ff */
[----:B------:R-:W-:Y:S01]  /*2ea0*/  UISETP.GT.AND UP0, UPT, UR8, 0x1, UPT ;  /* 0x000000010800788c */ /* 0x000fe2000bf04270 */
[----:B------:R-:W-:Y:S01]  /*2eb0*/  F2FP.F16.F32.PACK_AB R5, R90, R85 ;  /* 0x000000555a05723e */ /* 0x000fe200000000ff */
[----:B------:R-:W1:Y:S01]  /*2ec0*/  LDCU.64 UR10, c[0x0][0x4f8] ;  /* 0x00009f00ff0a77ac */ /* 0x000e620008000a00 */
[----:B------:R-:W-:Y:S01]  /*2ed0*/  F2FP.F16.F32.PACK_AB R4, R88, R83 ;  /* 0x000000535804723e */ /* 0x000fe200000000ff */
[----:B------:R-:W2:Y:S01]  /*2ee0*/  LDC.64 R38, c[0x0][0x500] ;  /* 0x00014000ff267b82 */ /* 0x000ea20000000a00 */
[----:B------:R-:W-:Y:S01]  /*2ef0*/  F2FP.F16.F32.PACK_AB R11, R102, R97 ;  /* 0x00000061660b723e */ /* 0x000fe200000000ff */
[----:B------:R-:W-:Y:S01]  /*2f00*/  USHF.R.S32.HI UR7, URZ, 0x1f, UR6 ;  /* 0x0000001fff077899 */ /* 0x000fe20008011406 */
[----:B------:R-:W-:Y:S01]  /*2f10*/  F2FP.F16.F32.PACK_AB R10, R100, R95 ;  /* 0x0000005f640a723e */ /* 0x000fe200000000ff */
[----:B------:R-:W-:Y:S01]  /*2f20*/  UMOV UR8, UR9 ;  /* 0x0000000900087c82 */ /* 0x000fe20008000000 */
[----:B------:R-:W-:-:S02]  /*2f30*/  F2FP.F16.F32.PACK_AB R9, R98, R93 ;  /* 0x0000005d6209723e */ /* 0x000fc400000000ff */
[----:B------:R-:W-:Y:S01]  /*2f40*/  F2FP.F16.F32.PACK_AB R8, R96, R91 ;  /* 0x0000005b6008723e */ /* 0x000fe200000000ff */
[----:B------:R-:W3:Y:S01]  /*2f50*/  LDC.64 R52, c[0x0][0x550] ;  /* 0x00015400ff347b82 */ /* 0x000ee20000000a00 */
[----:B------:R-:W-:Y:S02]  /*2f60*/  IADD3 R26, P1, PT, R26, -0x400, RZ ;  /* 0xfffffc001a1a7810 */ /* 0x000fe40007f3e0ff */
[----:B------:R-:W-:Y:S02]  /*2f70*/  IADD3 R24, P2, PT, R24, -0x400, RZ ;  /* 0xfffffc0018187810 */ /* 0x000fe40007f5e0ff */
[----:B------:R-:W-:Y:S02]  /*2f80*/  IADD3.X R27, PT, PT, R27, -0x1, RZ, P1, !PT ;  /* 0xffffffff1b1b7810 */ /* 0x000fe40000ffe4ff */
[----:B------:R-:W-:Y:S01]  /*2f90*/  IADD3.X R25, PT, PT, R25, -0x1, RZ, P2, !PT ;  /* 0xffffffff19197810 */ /* 0x000fe200017fe4ff */
[----:B------:R4:W-:Y:S01]  /*2fa0*/  STS.128 [R37], R4 ;  /* 0x0000000425007388 */ /* 0x0009e20000000c00 */
[----:B-1----:R-:W-:-:S03]  /*2fb0*/  UIMAD.WIDE.U32 UR4, UR18, UR10, UR6 ;  /* 0x0000000a120472a5 */ /* 0x002fc6000f8e0006 */
[----:B------:R1:W-:Y:S01]  /*2fc0*/  STS.128 [R37+0x10], R8 ;  /* 0x0000100825007388 */ /* 0x0003e20000000c00 */
[----:B------:R-:W-:-:S03]  /*2fd0*/  NOP ;  /* 0x0000000000007918 */ /* 0x000fc60000000000 */
[----:B------:R-:W5:Y:S01]  /*2fe0*/  LDS.128 R44, [R35] ;  /* 0x00000000232c7984 */ /* 0x000f620000000c00 */
[----:B------:R-:W-:-:S03]  /*2ff0*/  UIMAD UR5, UR18, UR11, UR5 ;  /* 0x0000000b120572a4 */ /* 0x000fc6000f8e0205 */
[----:B------:R-:W0:Y:S01]  /*3000*/  LDS.128 R48, [R35+0x200] ;  /* 0x0002000023307984 */ /* 0x000e220000000c00 */
[----:B----4-:R-:W-:Y:S01]  /*3010*/  FADD.FTZ R5, R34, R77 ;  /* 0x0000004d22057221 */ /* 0x010fe20000010000 */
[----:B------:R-:W-:Y:S01]  /*3020*/  F2FP.F16.F32.PACK_AB R7, R40, R41 ;  /* 0x000000292807723e */ /* 0x000fe200000000ff */
[----:B--2---:R-:W-:Y:S01]  /*3030*/  IMAD.WIDE.U32 R2, R14, R38, UR4 ;  /* 0x000000040e027e25 */ /* 0x004fe2000f8e0026 */
[----:B------:R-:W-:-:S03]  /*3040*/  F2FP.F16.F32.PACK_AB R6, R42, R43 ;  /* 0x0000002b2a06723e */ /* 0x000fc600000000ff */
[----:B------:R-:W-:Y:S01]  /*3050*/  FADD.FTZ R0, R5, R76 ;  /* 0x0000004c05007221 */ /* 0x000fe20000010000 */
[----:B-1----:R-:W-:Y:S01]  /*3060*/  F2FP.F16.F32.PACK_AB R9, R74, R75 ;  /* 0x0000004b4a09723e */ /* 0x002fe200000000ff */
[----:B------:R-:W-:Y:S01]  /*3070*/  IMAD R5, R14, R39, R3 ;  /* 0x000000270e057224 */ /* 0x000fe200078e0203 */
[----:B---3--:R-:W-:Y:S01]  /*3080*/  LEA R4, P0, R2, R52, 0x1 ;  /* 0x0000003402047211 */ /* 0x008fe200078008ff */
[----:B------:R-:W-:Y:S01]  /*3090*/  FADD.FTZ R3, R0, R75 ;  /* 0x0000004b00037221 */ /* 0x000fe20000010000 */
[----:B------:R-:W-:Y:S01]  /*30a0*/  F2FP.F16.F32.PACK_AB R8, R76, R77 ;  /* 0x0000004d4c08723e */ /* 0x000fe200000000ff */
[----:B------:R-:W1:Y:S01]  /*30b0*/  LDCU.64 UR4, c[0x0][0x518] ;  /* 0x0000a300ff0477ac */ /* 0x000e620008000a00 */
[----:B------:R-:W-:Y:S01]  /*30c0*/  LEA.HI.X R5, R2, R53, R5, 0x1, P0 ;  /* 0x0000003502057211 */ /* 0x000fe200000f0c05 */
[----:B------:R-:W-:Y:S01]  /*30d0*/  FADD.FTZ R0, R3, R74 ;  /* 0x0000004a03007221 */ /* 0x000fe20000010000 */
[----:B------:R-:W-:Y:S01]  /*30e0*/  F2FP.F16.F32.PACK_AB R11, R66, R67 ;  /* 0x00000043420b723e */ /* 0x000fe200000000ff */
[----:B------:R-:W2:Y:S01]  /*30f0*/  LDC.64 R38, c[0x0][0x520] ;  /* 0x00014800ff267b82 */ /* 0x000ea20000000a00 */
[----:B------:R-:W-:Y:S01]  /*3100*/  F2FP.F16.F32.PACK_AB R10, R68, R69 ;  /* 0x00000045440a723e */ /* 0x000fe200000000ff */
[----:B------:R-:W-:Y:S01]  /*3110*/  IMAD.WIDE.U32 R2, R32, 0x10, R4 ;  /* 0x0000001020027825 */ /* 0x000fe200078e0004 */
[----:B------:R-:W-:-:S03]  /*3120*/  F2FP.F16.F32.PACK_AB R5, R55, R56 ;  /* 0x000000383705723e */ /* 0x000fc600000000ff */
[----:B------:R-:W-:Y:S01]  /*3130*/  FADD.FTZ R69, R0, R69 ;  /* 0x0000004500457221 */ /* 0x000fe20000010000 */
[----:B------:R-:W-:Y:S01]  /*3140*/  F2FP.F16.F32.PACK_AB R4, R60, R65 ;  /* 0x000000413c04723e */ /* 0x000fe200000000ff */
[----:B------:R-:W3:Y:S02]  /*3150*/  LDC.64 R52, c[0x0][0x560] ;  /* 0x00015800ff347b82 */ /* 0x000ee40000000a00 */
[----:B------:R-:W-:-:S04]  /*3160*/  FADD.FTZ R68, R69, R68 ;  /* 0x0000004445447221 */ /* 0x000fc80000010000 */
[----:B------:R-:W-:Y:S01]  /*3170*/  FADD.FTZ R67, R68, R67 ;  /* 0x0000004344437221 */ /* 0x000fe20000010000 */
[----:B-1----:R-:W-:-:S03]  /*3180*/  UIMAD.WIDE.U32 UR6, UR18, UR4, UR6 ;  /* 0x00000004120672a5 */ /* 0x002fc6000f8e0006 */
[----:B------:R-:W-:Y:S01]  /*3190*/  FADD.FTZ R66, R67, R66 ;  /* 0x0000004243427221 */ /* 0x000fe20000010000 */
[----:B------:R-:W-:Y:S01]  /*31a0*/  UIMAD UR7, UR18, UR5, UR7 ;  /* 0x00000005120772a4 */ /* 0x000fe2000f8e0207 */
[----:B-----5:R-:W-:Y:S02]  /*31b0*/  STG.E.128 desc[UR16][R2.64], R44 ;  /* 0x0000002c02007986 */ /* 0x020fe4000c101d10 */
[----:B------:R-:W-:Y:S02]  /*31c0*/  FADD.FTZ R65, R66, R65 ;  /* 0x0000004142417221 */ /* 0x000fe40000010000 */
[----:B0-----:R2:W-:Y:S02]  /*31d0*/  STG.E.128 desc[UR16][R2.64+0x200], R48 ;  /* 0x0002003002007986 */ /* 0x0015e4000c101d10 */
[----:B------:R-:W-:Y:S01]  /*31e0*/  FADD.FTZ R65, R65, R60 ;  /* 0x0000003c41417221 */ /* 0x000fe20000010000 */
[----:B------:R-:W-:Y:S03]  /*31f0*/  BAR.SYNC.DEFER_BLOCKING 0x0 ;  /* 0x0000000000007b1d */ /* 0x000fe60000010000 */
[----:B------:R-:W-:-:S04]  /*3200*/  FADD.FTZ R56, R65, R56 ;  /* 0x0000003841387221 */ /* 0x000fc80000010000 */
[----:B------:R-:W-:-:S04]  /*3210*/  FADD.FTZ R56, R56, R55 ;  /* 0x0000003738387221 */ /* 0x000fc80000010000 */
[----:B------:R-:W-:-:S04]  /*3220*/  FADD.FTZ R43, R56, R43 ;  /* 0x0000002b382b7221 */ /* 0x000fc80000010000 */
[----:B------:R-:W-:Y:S01]  /*3230*/  FADD.FTZ R42, R43, R42 ;  /* 0x0000002a2b2a7221 */ /* 0x000fe20000010000 */
[----:B--2---:R-:W-:-:S04]  /*3240*/  IMAD.WIDE.U32 R2, R14, R38, UR6 ;  /* 0x000000060e027e25 */ /* 0x004fc8000f8e0026 */
        /* <DEDUP_REMOVED lines=8> */
[----:B---3--:R-:W-:-:S04]  /*32d0*/  LEA R4, P0, R2, R52, 0x1 ;  /* 0x0000003402047211 */ /* 0x008fc800078008ff */
[----:B------:R-:W-:Y:S02]  /*32e0*/  LEA.HI.X R5, R2, R53, R0, 0x1, P0 ;  /* 0x0000003502057211 */ /* 0x000fe400000f0c00 */
[----:B------:R-:W-:Y:S01]  /*32f0*/  IADD3 R28, P0, PT, R28, -0x400, RZ ;  /* 0xfffffc001c1c7810 */ /* 0x000fe20007f1e0ff */
[----:B------:R-:W-:-:S03]  /*3300*/  IMAD.WIDE.U32 R2, R32, 0x10, R4 ;  /* 0x0000001020027825 */ /* 0x000fc600078e0004 */
[----:B------:R-:W-:Y:S02]  /*3310*/  IADD3.X R29, PT, PT, R29, -0x1, RZ, P0, !PT ;  /* 0xffffffff1d1d7810 */ /* 0x000fe400007fe4ff */
[----:B0-----:R0:W-:Y:S04]  /*3320*/  STG.E.128 desc[UR16][R2.64], R72 ;  /* 0x0000004802007986 */ /* 0x0011e8000c101d10 */
[----:B-1----:R0:W-:Y:S01]  /*3330*/  STG.E.128 desc[UR16][R2.64+0x200], R76 ;  /* 0x0002004c02007986 */ /* 0x0021e2000c101d10 */
[----:B------:R-:W-:Y:S05]  /*3340*/  BRA.U UP0, `(.L_x_7516) ;  /* 0xffffffd100d07547 */ /* 0x000fea000b83ffff */
.L_x_7508:
        /* <DEDUP_REMOVED lines=31> */
[----:B------:R-:W-:-:S04]  /*3540*/  LEA R2, P1, R14, R6, 0x2 ;  /* 0x000000060e027211 */ /* 0x000fc800078210ff */
[----:B------:R-:W-:-:S05]  /*3550*/  LEA.HI.X R3, R14, R7, RZ, 0x2, P1 ;  /* 0x000000070e037211 */ /* 0x000fca00008f14ff */
[----:B------:R1:W-:Y:S04]  /*3560*/  REDG.E.ADD.F32.FTZ.RN.STRONG.GPU desc[UR16][R2.64], R4 ;  /* 0x00000004020079a6 */ /* 0x0003e8000c12f310 */
.L_x_7518:
[----:B------:R-:W-:Y:S05]  /*3570*/  BSYNC.RECONVERGENT B0 ;  /* 0x0000000000007941 */ /* 0x000fea0003800200 */
.L_x_7517:
[----:B------:R-:W-:Y:S05]  /*3580*/  @!P0 BRA `(.L_x_7519) ;  /* 0x0000000000688947 */ /* 0x000fea0003800000 */
[----:B------:R-:W-:Y:S06]  /*3590*/  BAR.SYNC.DEFER_BLOCKING 0x0 ;  /* 0x0000000000007b1d */ /* 0x000fec0000010000 */
[----:B------:R-:W-:Y:S01]  /*35a0*/  BSSY.RECONVERGENT B0, `(.L_x_7519) ;  /* 0x0000018000007945 */ /* 0x000fe20003800200 */
[----:B01----:R-:W0:Y:S01]  /*35b0*/  SHFL.DOWN P0, R3, R34, 0x1, 0x1f ;  /* 0x08201f0022037f89 */ /* 0x003e220000000000 */
        /* <DEDUP_REMOVED lines=22> */
.L_x_7520:
[----:B------:R-:W-:Y:S05]  /*3720*/  BSYNC.RECONVERGENT B0 ;  /* 0x0000000000007941 */ /* 0x000fea0003800200 */
.L_x_7519:
        /* <DEDUP_REMOVED lines=22> */
.L_x_7522:
[C---:B------:R-:W-:Y:S01]  /*3890*/  LEA R0, R23.reuse, UR4, 0x2 ;  /* 0x0000000417007c11 */ /* 0x040fe2000f8e10ff */
[C---:B--2---:R-:W-:Y:S01]  /*38a0*/  IMAD.WIDE.U32 R12, R23.reuse, UR28, RZ ;  /* 0x0000001c170c7c25 */ /* 0x044fe2000f8e00ff */
[----:B-----5:R-:W-:Y:S02]  /*38b0*/  SHF.R.S32.HI R16, RZ, 0x1f, R23 ;  /* 0x0000001fff107819 */ /* 0x020fe40000011417 */
        /* <DEDUP_REMOVED lines=48> */
.L_x_7521:
[----:B------:R-:W-:Y:S05]  /*3bc0*/  EXIT ;  /* 0x000000000000794d */ /* 0x000fea0003800000 */
.L_x_7523:
        /* <DEDUP_REMOVED lines=11> */
.L_x_10488:


//--------------------- .text._Z25selective_scan_bwd_kernelI32Selective_Scan_bwd_kernel_traitsILi32ELi16ELb1ELb0ELb0ELb0ELb1EN3c104HalfEfEEv12SSMParamsBwd --------------------------
	.section	.text._Z25selective_scan_bwd_kernelI32Selective_Scan_bwd_kernel_traitsILi32ELi16ELb1ELb0ELb0ELb0ELb1EN3c104HalfEfEEv12SSMParamsBwd,"ax",@progbits
	.align	128
        .global         _Z25selective_scan_bwd_kernelI32Selective_Scan_bwd_kernel_traitsILi32ELi16ELb1ELb0ELb0ELb0ELb1EN3c104HalfEfEEv12SSMParamsBwd
        .type           _Z25selective_scan_bwd_kernelI32Selective_Scan_bwd_kernel_traitsILi32ELi16ELb1ELb0ELb0ELb0ELb1EN3c104HalfEfEEv12SSMParamsBwd,@function
        .size           _Z25selective_scan_bwd_kernelI32Selective_Scan_bwd_kernel_traitsILi32ELi16ELb1ELb0ELb0ELb0ELb1EN3c104HalfEfEEv12SSMParamsBwd,(.L_x_10489 - _Z25selective_scan_bwd_kernelI32Selective_Scan_bwd_kernel_traitsILi32ELi16ELb1ELb0ELb0ELb0ELb1EN3c104HalfEfEEv12SSMParamsBwd)
        .other          _Z25selective_scan_bwd_kernelI32Selective_Scan_bwd_kernel_traitsILi32ELi16ELb1ELb0ELb0ELb0ELb1EN3c104HalfEfEEv12SSMParamsBwd,@"STO_CUDA_ENTRY STV_DEFAULT"
_Z25selective_scan_bwd_kernelI32Selective_Scan_bwd_kernel_traitsILi32ELi16ELb1ELb0ELb0ELb0ELb1EN3c104HalfEfEEv12SSMParamsBwd:
.text._Z25selective_scan_bwd_kernelI32Selective_Scan_bwd_kernel_traitsILi32ELi16ELb1ELb0ELb0ELb0ELb1EN3c104HalfEfEEv12SSMParamsBwd:
        /* <DEDUP_REMOVED lines=100> */
[----:B------:R-:W-:Y:S02]  /*0640*/  LOP3.LUT R3, R0, 0x7c0, RZ, 0xc0, !PT ;  /* 0x000007c000037812 */ /* 0x000fe400078ec0ff */
[C---:B------:R-:W-:Y:S02]  /*0650*/  IADD3 R37, PT, PT, R46.reuse, 0x200, RZ ;  /* 0x000002002e257810 */ /* 0x040fe40007ffe0ff */
[----:B------:R-:W-:-:S02]  /*0660*/  LEA R129, R46, UR4, 0x2 ;  /* 0x000000042e817c11 */ /* 0x000fc4000f8e10ff */
[----:B---3--:R-:W-:-:S07]  /*0670*/  LOP3.LUT R36, R3, 0x1f, R46, 0xf8, !PT ;  /* 0x0000001f03247812 */ /* 0x008fce00078ef82e */
.L_x_7533:
[----:B------:R-:W-:Y:S01]  /*0680*/  BAR.SYNC.DEFER_BLOCKING 0x0 ;  /* 0x0000000000007b1d */ /* 0x000fe20000010000 */
[----:B------:R-:W-:-:S07]  /*0690*/  IMAD.WIDE.U32 R4, R36, 0x10, R42 ;  /* 0x0000001024047825 */ /* 0x000fce00078e002a */
[----:B0-----:R-:W0:Y:S01]  /*06a0*/  S2UR UR5, SR_CgaCtaId ;  /* 0x00000000000579c3 */ /* 0x001e220000008800 */
[----:B------:R-:W1:Y:S01]  /*06b0*/  S2R R19, SR_LANEID ;  /* 0x0000000000137919 */ /* 0x000e620000000000 */
[----:B------:R-:W-:Y:S01]  /*06c0*/  UMOV UR4, 0x400 ;  /* 0x0000040000047882 */ /* 0x000fe20000000000 */
[C---:B------:R-:W-:Y:S01]  /*06d0*/  IMAD.WIDE.U32 R20, R36.reuse, 0x10, R40 ;  /* 0x0000001024147825 */ /* 0x040fe200078e0028 */
[----:B------:R-:W2:Y:S03]  /*06e0*/  LDCU.128 UR12, c[0x0][0x410] ;  /* 0x00008200ff0c77ac */ /* 0x000ea60008000c00 */
[----:B------:R-:W-:Y:S01]  /*06f0*/  IMAD.WIDE.U32 R22, R36, 0x10, R38 ;  /* 0x0000001024167825 */ /* 0x000fe200078e0026 */
[----:B------:R-:W-:Y:S01]  /*0700*/  UIADD3 UR19, UPT, UPT, UR8, -0x1, URZ ;  /* 0xffffffff08137890 */ /* 0x000fe2000fffe0ff */
[----:B------:R-:W3:Y:S01]  /*0710*/  LDCU.64 UR10, c[0x0][0x508] ;  /* 0x0000a100ff0a77ac */ /* 0x000ee20008000a00 */
[----:B------:R-:W4:Y:S04]  /*0720*/  LDG.E.128 R8, desc[UR16][R4.64] ;  /* 0x0000001004087981 */ /* 0x000f28000c1e1d00 */
[----:B------:R-:W2:Y:S01]  /*0730*/  LDG.E.128 R24, desc[UR16][R4.64+0x200] ;  /* 0x0002001004187981 */ /* 0x000ea2000c1e1d00 */
[----:B0-----:R-:W-:-:S06]  /*0740*/  ULEA UR20, UR5, UR4, 0x18 ;  /* 0x0000000405147291 */ /* 0x001fcc000f8ec0ff */
[----:B-1----:R-:W-:-:S04]  /*0750*/  LEA R18, R19, UR20, 0x4 ;  /* 0x0000001413127c11 */ /* 0x002fc8000f8e20ff */
[----:B------:R-:W-:Y:S01]  /*0760*/  LEA R3, R19, R18, 0x4 ;  /* 0x0000001213037211 */ /* 0x000fe200078e20ff */
[----:B----4-:R-:W-:Y:S04]  /*0770*/  STS.128 [R18], R8 ;  /* 0x0000000812007388 */ /* 0x010fe80000000c00 */
[----:B--2---:R0:W-:Y:S01]  /*0780*/  STS.128 [R18+0x200], R24 ;  /* 0x0002001812007388 */ /* 0x0041e20000000c00 */
[----:B------:R-:W-:-:S03]  /*0790*/  NOP ;  /* 0x0000000000007918 */ /* 0x000fc60000000000 */
[----:B------:R-:W-:Y:S04]  /*07a0*/  LDS.128 R32, [R3] ;  /* 0x0000000003207984 */ /* 0x000fe80000000c00 */
[----:B------:R-:W-:Y:S01]  /*07b0*/  LDS.128 R12, [R3+0x10] ;  /* 0x00001000030c7984 */ /* 0x000fe20000000c00 */
[----:B------:R-:W-:Y:S01]  /*07c0*/  BAR.SYNC.DEFER_BLOCKING 0x0 ;  /* 0x0000000000007b1d */ /* 0x000fe20000010000 */
[----:B------:R-:W-:-:S07]  /*07d0*/  USHF.L.U32 UR4, UR19, 0x9, URZ ;  /* 0x0000000913047899 */ /* 0x000fce00080006ff */
[----:B0-----:R-:W0:Y:S01]  /*07e0*/  LDC.64 R24, c[0x0][0x488] ;  /* 0x00012200ff187b82 */ /* 0x001e220000000a00 */
[----:B------:R-:W2:Y:S04]  /*07f0*/  LDG.E.128 R28, desc[UR16][R20.64] ;  /* 0x00000010141c7981 */ /* 0x000ea8000c1e1d00 */
[----:B------:R-:W4:Y:S04]  /*0800*/  LDG.E.128 R56, desc[UR16][R20.64+0x200] ;  /* 0x0002001014387981 */ /* 0x000f28000c1e1d00 */
[----:B--2---:R-:W-:Y:S04]  /*0810*/  STS.128 [R18], R28 ;  /* 0x0000001c12007388 */ /* 0x004fe80000000c00 */
[----:B----4-:R1:W-:Y:S01]  /*0820*/  STS.128 [R18+0x200], R56 ;  /* 0x0002003812007388 */ /* 0x0103e20000000c00 */
[----:B------:R-:W-:-:S03]  /*0830*/  NOP ;  /* 0x0000000000007918 */ /* 0x000fc60000000000 */
[----:B------:R-:W-:Y:S04]  /*0840*/  LDS.128 R4, [R3] ;  /* 0x0000000003047984 */ /* 0x000fe80000000c00 */
[----:B------:R-:W-:Y:S01]  /*0850*/  LDS.128 R8, [R3+0x10] ;  /* 0x0000100003087984 */ /* 0x000fe20000000c00 */
[----:B------:R-:W-:Y:S06]  /*0860*/  BAR.SYNC.DEFER_BLOCKING 0x0 ;  /* 0x0000000000007b1d */ /* 0x000fec0000010000 */
[----:B------:R-:W-:-:S02]  /*0870*/  UMOV UR5, URZ ;  /* 0x000000ff00057c82 */ /* 0x000fc40008000000 */
[----:B-1----:R-:W1:Y:S01]  /*0880*/  LDC.64 R56, c[0x0][0x478] ;  /* 0x00011e00ff387b82 */ /* 0x002e620000000a00 */
[----:B------:R-:W2:Y:S04]  /*0890*/  LDG.E.128 R60, desc[UR16][R22.64] ;  /* 0x00000010163c7981 */ /* 0x000ea8000c1e1d00 */
[----:B------:R-:W4:Y:S01]  /*08a0*/  LDG.E.128 R64, desc[UR16][R22.64+0x200] ;  /* 0x0002001016407981 */ /* 0x000f22000c1e1d00 */
[----:B------:R-:W-:-:S04]  /*08b0*/  UIMAD.WIDE.U32 UR6, UR18, UR12, UR4 ;  /* 0x0000000c120672a5 */ /* 0x000fc8000f8e0004 */
[----:B------:R-:W-:Y:S02]  /*08c0*/  UIMAD UR9, UR18, UR13, UR7 ;  /* 0x0000000d120972a4 */ /* 0x000fe4000f8e0207 */
[----:B------:R-:W-:Y:S02]  /*08d0*/  MOV R21, UR7 ;  /* 0x0000000700157c02 */ /* 0x000fe40008000f00 */
[----:B------:R-:W-:Y:S02]  /*08e0*/  MOV R20, UR6 ;  /* 0x0000000600147c02 */ /* 0x000fe40008000f00 */
[----:B------:R-:W-:-:S03]  /*08f0*/  MOV R21, UR9 ;  /* 0x0000000900157c02 */ /* 0x000fc60008000f00 */
[----:B------:R-:W-:-:S04]  /*0900*/  IMAD.WIDE.U32 R20, R54, UR14, R20 ;  /* 0x0000000e36147c25 */ /* 0x000fc8000f8e0014 */
[----:B------:R-:W-:Y:S01]  /*0910*/  IMAD R0, R54, UR15, R21 ;  /* 0x0000000f36007c24 */ /* 0x000fe2000f8e0215 */
[C---:B0-----:R-:W-:Y:S01]  /*0920*/  LEA R24, P0, R20.reuse, R24, 0x1 ;  /* 0x0000001814187211 */ /* 0x041fe200078008ff */
[----:B------:R-:W0:Y:S03]  /*0930*/  LDCU.128 UR12, c[0x0][0x420] ;  /* 0x00008400ff0c77ac */ /* 0x000e260008000c00 */
[----:B------:R-:W-:-:S03]  /*0940*/  LEA.HI.X R25, R20, R25, R0, 0x1, P0 ;  /* 0x0000001914197211 */ /* 0x000fc600000f0c00 */
[----:B------:R-:W-:Y:S01]  /*0950*/  IMAD.WIDE.U32 R24, R36, 0x10, R24 ;  /* 0x0000001024187825 */ /* 0x000fe200078e0018 */
[----:B--2---:R2:W-:Y:S04]  /*0960*/  STS.128 [R18], R60 ;  /* 0x0000003c12007388 */ /* 0x0045e80000000c00 */
[----:B----4-:R4:W-:Y:S01]  /*0970*/  STS.128 [R18+0x200], R64 ;  /* 0x0002004012007388 */ /* 0x0109e20000000c00 */
[----:B------:R-:W-:-:S03]  /*0980*/  NOP ;  /* 0x0000000000007918 */ /* 0x000fc60000000000 */
[----:B------:R-:W3:Y:S04]  /*0990*/  LDS.128 R28, [R3] ;  /* 0x00000000031c7984 */ /* 0x000ee80000000c00 */
[----:B------:R-:W-:Y:S01]  /*09a0*/  LDS.128 R20, [R3+0x10] ;  /* 0x0000100003147984 */ /* 0x000fe20000000c00 */
[----:B------:R-:W-:Y:S06]  /*09b0*/  BAR.SYNC.DEFER_BLOCKING 0x0 ;  /* 0x0000000000007b1d */ /* 0x000fec0000010000 */
[----:B------:R-:W2:Y:S04]  /*09c0*/  LDG.E.128 R68, desc[UR16][R24.64] ;  /* 0x0000001018447981 */ /* 0x000ea8000c1e1d00 */
[----:B------:R-:W4:Y:S01]  /*09d0*/  LDG.E.128 R72, desc[UR16][R24.64+0x200] ;  /* 0x0002001018487981 */ /* 0x000f22000c1e1d00 */
[----:B0-----:R-:W-:-:S04]  /*09e0*/  UIMAD.WIDE.U32 UR6, UR18, UR12, UR4 ;  /* 0x0000000c120672a5 */ /* 0x001fc8000f8e0004 */
[----:B------:R-:W-:Y:S02]  /*09f0*/  UIMAD UR9, UR18, UR13, UR7 ;  /* 0x0000000d120972a4 */ /* 0x000fe4000f8e0207 */
[----:B------:R-:W-:Y:S02]  /*0a00*/  MOV R27, UR7 ;  /* 0x00000007001b7c02 */ /* 0x000fe40008000f00 */
[----:B------:R-:W-:Y:S02]  /*0a10*/  MOV R26, UR6 ;  /* 0x00000006001a7c02 */ /* 0x000fe40008000f00 */
[----:B------:R-:W-:-:S03]  /*0a20*/  MOV R27, UR9 ;  /* 0x00000009001b7c02 */ /* 0x000fc60008000f00 */
[----:B------:R-:W-:-:S04]  /*0a30*/  IMAD.WIDE.U32 R26, R54, UR14, R26 ;  /* 0x0000000e361a7c25 */ /* 0x000fc8000f8e001a */
[----:B------:R-:W-:Y:S01]  /*0a40*/  IMAD R0, R54, UR15, R27 ;  /* 0x0000000f36007c24 */ /* 0x000fe2000f8e021b */
[----:B-1----:R-:W-:-:S04]  /*0a50*/  LEA R56, P0, R26, R56, 0x1 ;  /* 0x000000381a387211 */ /* 0x002fc800078008ff */
        /* <DEDUP_REMOVED lines=9> */
[----:B------:R4:W2:Y:S01]  /*0af0*/  LDG.E.128 R64, desc[UR16][R56.64+0x200] ;  /* 0x0002001038407981 */ /* 0x0008a2000c1e1d00 */
[--C-:B---3--:R-:W-:Y:S01]  /*0b00*/  HADD2.F32 R104, -RZ, R28.reuse.H0_H0 ;  /* 0x2000001cff687230 */ /* 0x108fe20000004100 */
[----:B------:R-:W-:Y:S01]  /*0b10*/  UIMAD.WIDE.U32 UR6, UR18, UR10, UR4 ;  /* 0x0000000a120672a5 */ /* 0x000fe2000f8e0004 */
[----:B------:R-:W-:-:S02]  /*0b20*/  HADD2.F32 R101, -RZ, R28.H1_H1 ;  /* 0x3000001cff657230 */ /* 0x000fc40000004100 */
[--C-:B0-----:R-:W-:Y:S01]  /*0b30*/  HADD2.F32 R81, -RZ, R84.reuse.H0_H0 ;  /* 0x20000054ff517230 */ /* 0x101fe20000004100 */
[----:B------:R-:W-:Y:S01]  /*0b40*/  UIMAD UR7, UR18, UR11, UR7 ;  /* 0x0000000b120772a4 */ /* 0x000fe2000f8e0207 */
[----:B------:R-:W-:Y:S01]  /*0b50*/  HADD2.F32 R79, -RZ, R85.H0_H0 ;  /* 0x20000055ff4f7230 */ /* 0x000fe20000004100 */
[----:B------:R-:W0:Y:S01]  /*0b60*/  LDCU.64 UR10, c[0x0][0x490] ;  /* 0x00009200ff0a77ac */ /* 0x000e220008000a00 */
[----:B------:R-:W-:Y:S02]  /*0b70*/  HADD2.F32 R80, -RZ, R84.H1_H1 ;  /* 0x30000054ff507230 */ /* 0x000fe40000004100 */
[----:B------:R-:W-:Y:S01]  /*0b80*/  FMUL.FTZ R0, R81, -1.4426950216293334961 ;  /* 0xbfb8aa3b51007820 */ /* 0x000fe20000410000 */
[----:B------:R-:W-:Y:S02]  /*0b90*/  HADD2.F32 R71, -RZ, R86.H1_H1 ;  /* 0x30000056ff477230 */ /* 0x000fe40000004100 */
[----:B------:R-:W-:Y:S01]  /*0ba0*/  FMUL.FTZ R72, R79, -1.4426950216293334961 ;  /* 0xbfb8aa3b4f487820 */ /* 0x000fe20000410000 */
[----:B------:R-:W-:Y:S01]  /*0bb0*/  HADD2.F32 R68, -RZ, R87.H1_H1 ;  /* 0x30000057ff447230 */ /* 0x000fe20000004100 */
[----:B------:R3:W0:Y:S01]  /*0bc0*/  MUFU.EX2 R58, R0 ;  /* 0x00000000003a7308 */ /* 0x0006220000000800 */
[----:B------:R-:W-:Y:S01]  /*0bd0*/  FMUL.FTZ R2, R80, -1.4426950216293334961 ;  /* 0xbfb8aa3b50027820 */ /* 0x000fe20000410000 */
[----:B------:R-:W-:Y:S01]  /*0be0*/  FMUL.FTZ R73, R71, -1.4426950216293334961 ;  /* 0xbfb8aa3b47497820 */ /* 0x000fe20000410000 */
[----:B-1----:R-:W-:-:S02]  /*0bf0*/  HADD2.F32 R75, -RZ, R25.H0_H0 ;  /* 0x20000019ff4b7230 */ /* 0x002fc40000004100 */
[----:B------:R-:W-:Y:S01]  /*0c00*/  FMUL.FTZ R77, R68, -1.4426950216293334961 ;  /* 0xbfb8aa3b444d7820 */ /* 0x000fe20000410000 */
[----:B------:R-:W-:Y:S02]  /*0c10*/  HADD2.F32 R69, -RZ, R85.H1_H1 ;  /* 0x30000055ff457230 */ /* 0x000fe40000004100 */
[----:B------:R-:W-:Y:S01]  /*0c20*/  HADD2.F32 R76, -RZ, R25.H1_H1 ;  /* 0x30000019ff4c7230 */ /* 0x000fe20000004100 */
[----:B------:R1:W0:Y:S01]  /*0c30*/  MUFU.EX2 R82, R72 ;  /* 0x0000004800527308 */ /* 0x0002220000000800 */
[----:B---3--:R-:W-:Y:S02]  /*0c40*/  HADD2.F32 R0, -RZ, R87.H0_H0 ;  /* 0x20000057ff007230 */ /* 0x008fe40000004100 */
[----:B------:R-:W-:Y:S01]  /*0c50*/  FMUL.FTZ R25, R75, -1.4426950216293334961 ;  /* 0xbfb8aa3b4b197820 */ /* 0x000fe20000410000 */
[----:B------:R-:W-:Y:S02]  /*0c60*/  HADD2.F32 R70, -RZ, R86.H0_H0 ;  /* 0x20000056ff467230 */ /* 0x000fe40000004100 */
[----:B------:R-:W-:Y:S01]  /*0c70*/  FMUL.FTZ R83, R76, -1.4426950216293334961 ;  /* 0xbfb8aa3b4c537820 */ /* 0x000fe20000410000 */
[----:B----4-:R-:W-:Y:S01]  /*0c80*/  FMUL.FTZ R56, R69, -1.4426950216293334961 ;  /* 0xbfb8aa3b45387820 */ /* 0x010fe20000410000 */
[----:B------:R-:W-:Y:S01]  /*0c90*/  FMUL.FTZ R74, R0, -1.4426950216293334961 ;  /* 0xbfb8aa3b004a7820 */ /* 0x000fe20000410000 */
[----:B------:R-:W-:Y:S01]  /*0ca0*/  HADD2.F32 R95, -RZ, R20.H0_H0 ;  /* 0x20000014ff5f7230 */ /* 0x000fe20000004100 */
[----:B------:R3:W4:Y:S01]  /*0cb0*/  MUFU.EX2 R59, R2 ;  /* 0x00000002003b7308 */ /* 0x0007220000000800 */
[----:B-1----:R-:W-:-:S02]  /*0cc0*/  HADD2.F32 R72, -RZ, R24.H1_H1 ;  /* 0x30000018ff487230 */ /* 0x002fc40000004100 */
[----:B------:R-:W-:Y:S01]  /*0cd0*/  FMUL.FTZ R57, R70, -1.4426950216293334961 ;  /* 0xbfb8aa3b46397820 */ /* 0x000fe20000410000 */
[----:B0-----:R-:W-:Y:S01]  /*0ce0*/  FADD.FTZ R58, R58, 1 ;  /* 0x3f8000003a3a7421 */ /* 0x001fe20000010000 */
[----:B------:R-:W-:Y:S01]  /*0cf0*/  HADD2.F32 R96, -RZ, R20.H1_H1 ;  /* 0x30000014ff607230 */ /* 0x000fe20000004100 */
[----:B------:R-:W-:Y:S01]  /*0d00*/  UISETP.NE.U32.AND UP0, UPT, UR10, URZ, UPT ;  /* 0x000000ff0a00728c */ /* 0x000fe2000bf05070 */
[----:B------:R-:W-:Y:S01]  /*0d10*/  FMUL.FTZ R78, R72, -1.4426950216293334961 ;  /* 0xbfb8aa3b484e7820 */ /* 0x000fe20000410000 */
[----:B------:R-:W-:Y:S01]  /*0d20*/  HADD2.F32 R97, -RZ, R21.H1_H1 ;  /* 0x30000015ff617230 */ /* 0x000fe20000004100 */
[----:B------:R0:W1:Y:S01]  /*0d30*/  MUFU.EX2 R85, R73 ;  /* 0x0000004900557308 */ /* 0x0000620000000800 */
[----:B---3--:R-:W-:Y:S02]  /*0d40*/  HADD2.F32 R2, -RZ, R24.H0_H0 ;  /* 0x20000018ff027230 */ /* 0x008fe40000004100 */
[----:B------:R-:W-:Y:S01]  /*0d50*/  FADD.FTZ R86, R82, 1 ;  /* 0x3f80000052567421 */ /* 0x000fe20000010000 */
[--C-:B------:R-:W-:Y:S01]  /*0d60*/  HADD2.F32 R100, -RZ, R29.reuse.H0_H0 ;  /* 0x2000001dff647230 */ /* 0x100fe20000004100 */
[----:B------:R-:W-:Y:S01]  /*0d70*/  UISETP.NE.AND.EX UP0, UPT, UR11, URZ, UPT, UP0 ;  /* 0x000000ff0b00728c */ /* 0x000fe2000bf05300 */
[----:B------:R-:W-:-:S02]  /*0d80*/  HADD2.F32 R102, -RZ, R29.H1_H1 ;  /* 0x3000001dff667230 */ /* 0x000fc40000004100 */
[----:B------:R-:W-:Y:S01]  /*0d90*/  FMUL.FTZ R24, R2, -1.4426950216293334961 ;  /* 0xbfb8aa3b02187820 */ /* 0x000fe20000410000 */
[--C-:B------:R-:W-:Y:S01]  /*0da0*/  HADD2.F32 R92, -RZ, R30.reuse.H0_H0 ;  /* 0x2000001eff5c7230 */ /* 0x100fe20000004100 */
[----:B------:R3:W1:Y:S01]  /*0db0*/  MUFU.EX2 R87, R74 ;  /* 0x0000004a00577308 */ /* 0x0006620000000800 */
[----:B0-----:R-:W-:Y:S02]  /*0dc0*/  HADD2.F32 R73, -RZ, R27.H0_H0 ;  /* 0x2000001bff497230 */ /* 0x001fe40000004100 */
[----:B----4-:R-:W-:Y:S01]  /*0dd0*/  FADD.FTZ R59, R59, 1 ;  /* 0x3f8000003b3b7421 */ /* 0x010fe20000010000 */
[----:B------:R-:W-:Y:S02]  /*0de0*/  HADD2.F32 R103, -RZ, R30.H1_H1 ;  /* 0x3000001eff677230 */ /* 0x000fe40000004100 */
[--C-:B------:R-:W-:Y:S02]  /*0df0*/  HADD2.F32 R93, -RZ, R31.reuse.H0_H0 ;  /* 0x2000001fff5d7230 */ /* 0x100fe40000004100 */
[----:B------:R-:W-:Y:S01]  /*0e00*/  HADD2.F32 R94, -RZ, R31.H1_H1 ;  /* 0x3000001fff5e7230 */ /* 0x000fe20000004100 */
[----:B------:R0:W4:Y:S01]  /*0e10*/  MUFU.EX2 R88, R77 ;  /* 0x0000004d00587308 */ /* 0x0001220000000800 */
[----:B---3--:R-:W-:-:S02]  /*0e20*/  HADD2.F32 R74, -RZ, R26.H1_H1 ;  /* 0x3000001aff4a7230 */ /* 0x008fc40000004100 */
[----:B-1----:R-:W-:Y:S01]  /*0e30*/  FADD.FTZ R85, R85, 1 ;  /* 0x3f80000055557421 */ /* 0x002fe20000010000 */
[--C-:B------:R-:W-:Y:S02]  /*0e40*/  HADD2.F32 R142, -RZ, R4.reuse.H0_H0 ;  /* 0x20000004ff8e7230 */ /* 0x100fe40000004100 */
[----:B------:R-:W-:Y:S02]  /*0e50*/  HADD2.F32 R144, -RZ, R4.H1_H1 ;  /* 0x30000004ff907230 */ /* 0x000fe40000004100 */
[--C-:B------:R-:W-:Y:S01]  /*0e60*/  HADD2.F32 R146, -RZ, R5.reuse.H0_H0 ;  /* 0x20000005ff927230 */ /* 0x100fe20000004100 */
[----:B------:R1:W3:Y:S01]  /*0e70*/  MUFU.EX2 R90, R78 ;  /* 0x0000004e005a7308 */ /* 0x0002e20000000800 */
[----:B0-----:R-:W-:Y:S02]  /*0e80*/  HADD2.F32 R77, -RZ, R26.H0_H0 ;  /* 0x2000001aff4d7230 */ /* 0x001fe40000004100 */
[----:B------:R-:W-:Y:S01]  /*0e90*/  FMUL.FTZ R26, R74, -1.4426950216293334961 ;  /* 0xbfb8aa3b4a1a7820 */ /* 0x000fe20000410000 */
[----:B------:R-:W-:Y:S01]  /*0ea0*/  FADD.FTZ R87, R87, 1 ;  /* 0x3f80000057577421 */ /* 0x000fe20000010000 */
[----:B------:R-:W-:-:S02]  /*0eb0*/  HADD2.F32 R148, -RZ, R5.H1_H1 ;  /* 0x30000005ff947230 */ /* 0x000fc40000004100 */
[--C-:B------:R-:W-:Y:S01]  /*0ec0*/  HADD2.F32 R150, -RZ, R6.reuse.H0_H0 ;  /* 0x20000006ff967230 */ /* 0x100fe20000004100 */
[----:B------:R0:W3:Y:S01]  /*0ed0*/  MUFU.EX2 R89, R24 ;  /* 0x0000001800597308 */ /* 0x0000e20000000800 */
[----:B-1----:R-:W-:Y:S02]  /*0ee0*/  HADD2.F32 R78, -RZ, R27.H1_H1 ;  /* 0x3000001bff4e7230 */ /* 0x002fe40000004100 */
[----:B----4-:R-:W-:Y:S01]  /*0ef0*/  FADD.FTZ R88, R88, 1 ;  /* 0x3f80000058587421 */ /* 0x010fe20000010000 */
[----:B------:R-:W-:Y:S02]  /*0f00*/  HADD2.F32 R152, -RZ, R6.H1_H1 ;  /* 0x30000006ff987230 */ /* 0x000fe40000004100 */
[--C-:B------:R-:W-:Y:S02]  /*0f10*/  HADD2.F32 R154, -RZ, R7.reuse.H0_H0 ;  /* 0x20000007ff9a7230 */ /* 0x100fe40000004100 */
[----:B------:R-:W-:Y:S01]  /*0f20*/  FMUL.FTZ R27, R78, -1.4426950216293334961 ;  /* 0xbfb8aa3b4e1b7820 */ /* 0x000fe20000410000 */
[----:B------:R-:W-:Y:S01]  /*0f30*/  HADD2.F32 R156, -RZ, R7.H1_H1 ;  /* 0x30000007ff9c7230 */ /* 0x000fe20000004100 */
[----:B------:R1:W4:Y:S01]  /*0f40*/  MUFU.EX2 R91, R25 ;  /* 0x00000019005b7308 */ /* 0x0003220000000800 */
[----:B0-----:R-:W-:Y:S01]  /*0f50*/  FMUL.FTZ R24, R77, -1.4426950216293334961 ;  /* 0xbfb8aa3b4d187820 */ /* 0x001fe20000410000 */
[----:B---3--:R-:W-:Y:S01]  /*0f60*/  FADD.FTZ R119, R90, 1 ;  /* 0x3f8000005a777421 */ /* 0x008fe20000010000 */
[----:B------:R-:W-:-:S02]  /*0f70*/  HADD2.F32 R90, -RZ, R23.H1_H1 ;  /* 0x30000017ff5a7230 */ /* 0x000fc40000004100 */
[--C-:B------:R-:W-:Y:S02]  /*0f80*/  HADD2.F32 R140, -RZ, R8.reuse.H0_H0 ;  /* 0x20000008ff8c7230 */ /* 0x100fe40000004100 */
[----:B------:R-:W-:Y:S01]  /*0f90*/  HADD2.F32 R138, -RZ, R8.H1_H1 ;  /* 0x30000008ff8a7230 */ /* 0x000fe20000004100 */
[----:B------:R-:W0:Y:S01]  /*0fa0*/  MUFU.EX2 R114, R24 ;  /* 0x0000001800727308 */ /* 0x000e220000000800 */
[----:B-1----:R-:W-:Y:S01]  /*0fb0*/  FMUL.FTZ R25, R73, -1.4426950216293334961 ;  /* 0xbfb8aa3b49197820 */ /* 0x002fe20000410000 */
[----:B------:R-:W-:Y:S01]  /*0fc0*/  FADD.FTZ R89, R89, 1 ;  /* 0x3f80000059597421 */ /* 0x000fe20000010000 */
[--C-:B------:R-:W-:Y:S02]  /*0fd0*/  HADD2.F32 R134, -RZ, R9.reuse.H0_H0 ;  /* 0x20000009ff867230 */ /* 0x100fe40000004100 */
[----:B------:R-:W-:Y:S02]  /*0fe0*/  HADD2.F32 R136, -RZ, R9.H1_H1 ;  /* 0x30000009ff887230 */ /* 0x000fe40000004100 */
[--C-:B------:R-:W-:Y:S01]  /*0ff0*/  HADD2.F32 R132, -RZ, R10.reuse.H0_H0 ;  /* 0x2000000aff847230 */ /* 0x100fe20000004100 */
[----:B------:R-:W1:Y:S01]  /*1000*/  MUFU.EX2 R116, R26 ;  /* 0x0000001a00747308 */ /* 0x000e620000000800 */
[----:B----4-:R-:W-:Y:S01]  /*1010*/  FADD.FTZ R112, R91, 1 ;  /* 0x3f8000005b707421 */ /* 0x010fe20000010000 */
[----:B------:R-:W-:-:S02]  /*1020*/  HADD2.F32 R130, -RZ, R10.H1_H1 ;  /* 0x3000000aff827230 */ /* 0x000fc40000004100 */
[----:B------:R-:W-:-:S04]  /*1030*/  HADD2.F32 R128, -RZ, R11.H0_H0 ;  /* 0x2000000bff807230 */ /* 0x000fc80000004100 */
[----:B------:R-:W-:Y:S01]  /*1040*/  MUFU.EX2 R118, R25 ;  /* 0x0000001900767308 */ /* 0x000fe20000000800 */
[----:B0-----:R-:W-:-:S07]  /*1050*/  FADD.FTZ R114, R114, 1 ;  /* 0x3f80000072727421 */ /* 0x001fce0000010000 */
[----:B------:R-:W-:Y:S01]  /*1060*/  MUFU.EX2 R120, R27 ;  /* 0x0000001b00787308 */ /* 0x000fe20000000800 */
[----:B-1----:R-:W-:-:S07]  /*1070*/  FADD.FTZ R116, R116, 1 ;  /* 0x3f80000074747421 */ /* 0x002fce0000010000 */
[----:B------:R-:W0:Y:S08]  /*1080*/  MUFU.EX2 R98, R83 ;  /* 0x0000005300627308 */ /* 0x000e300000000800 */
[----:B------:R-:W1:Y:S08]  /*1090*/  MUFU.EX2 R56, R56 ;  /* 0x0000003800387308 */ /* 0x000e700000000800 */
[----:B------:R-:W3:Y:S01]  /*10a0*/  MUFU.EX2 R57, R57 ;  /* 0x0000003900397308 */ /* 0x000ee20000000800 */
[----:B0-----:R-:W-:-:S07]  /*10b0*/  FADD.FTZ R121, R98, 1 ;  /* 0x3f80000062797421 */ /* 0x001fce0000010000 */
[----:B------:R0:W4:Y:S01]  /*10c0*/  MUFU.RCP R84, R58 ;  /* 0x0000003a00547308 */ /* 0x0001220000001000 */
[----:B-1----:R-:W-:Y:S01]  /*10d0*/  FADD.FTZ R82, R56, 1 ;  /* 0x3f80000038527421 */ /* 0x002fe20000010000 */
[----:B------:R-:W-:-:S06]  /*10e0*/  HADD2.F32 R56, -RZ, R32.H0_H0 ;  /* 0x20000020ff387230 */ /* 0x000fcc0000004100 */
[----:B------:R1:W1:Y:S01]  /*10f0*/  MUFU.RCP R83, R59 ;  /* 0x0000003b00537308 */ /* 0x0002620000001000 */
[----:B---3--:R-:W-:Y:S01]  /*1100*/  FADD.FTZ R109, R57, 1 ;  /* 0x3f800000396d7421 */ /* 0x008fe20000010000 */
[----:B------:R-:W-:Y:S02]  /*1110*/  HADD2.F32 R57, -RZ, R32.H1_H1 ;  /* 0x30000020ff397230 */ /* 0x000fe40000004100 */
[--C-:B------:R-:W-:Y:S02]  /*1120*/  HADD2.F32 R32, -RZ, R33.reuse.H0_H0 ;  /* 0x20000021ff207230 */ /* 0x100fe40000004100 */
[----:B0-----:R-:W-:Y:S02]  /*1130*/  HADD2.F32 R58, -RZ, R33.H1_H1 ;  /* 0x30000021ff3a7230 */ /* 0x001fe40000004100 */
[----:B------:R0:W-:Y:S01]  /*1140*/  MUFU.RCP R110, R85 ;  /* 0x00000055006e7308 */ /* 0x0001e20000001000 */
[----:B----4-:R-:W-:Y:S01]  /*1150*/  FADD.FTZ R20, -R84, 1 ;  /* 0x3f80000054147421 */ /* 0x010fe20000010100 */
[----:B------:R-:W-:-:S02]  /*1160*/  HADD2.F32 R33, -RZ, R34.H0_H0 ;  /* 0x20000022ff217230 */ /* 0x000fc40000004100 */
[----:B-1----:R-:W-:Y:S02]  /*1170*/  HADD2.F32 R59, -RZ, R34.H1_H1 ;  /* 0x30000022ff3b7230 */ /* 0x002fe40000004100 */
[----:B------:R-:W-:Y:S02]  /*1180*/  HADD2.F32 R34, -RZ, R35.H0_H0 ;  /* 0x20000023ff227230 */ /* 0x000fe40000004100 */
[----:B------:R1:W-:Y:S01]  /*1190*/  MUFU.RCP R111, R87 ;  /* 0x00000057006f7308 */ /* 0x0003e20000001000 */
[----:B0-----:R-:W-:Y:S02]  /*11a0*/  HADD2.F32 R85, -RZ, R21.H0_H0 ;  /* 0x20000015ff557230 */ /* 0x001fe40000004100 */
[----:B------:R-:W-:-:S05]  /*11b0*/  HADD2.F32 R35, -RZ, R35.H1_H1 ;  /* 0x30000023ff237230 */ /* 0x000fca0000004100 */
[----:B------:R0:W-:Y:S01]  /*11c0*/  MUFU.RCP R115, R88 ;  /* 0x0000005800737308 */ /* 0x0001e20000001000 */
[----:B-1----:R-:W-:-:S07]  /*11d0*/  HADD2.F32 R87, -RZ, R22.H0_H0 ;  /* 0x20000016ff577230 */ /* 0x002fce0000004100 */
[----:B------:R1:W-:Y:S01]  /*11e0*/  MUFU.RCP R117, R89 ;  /* 0x0000005900757308 */ /* 0x0003e20000001000 */
[----:B0-----:R-:W-:-:S07]  /*11f0*/  HADD2.F32 R88, -RZ, R22.H1_H1 ;  /* 0x30000016ff587230 */ /* 0x001fce0000004100 */
[----:B------:R-:W-:Y:S01]  /*1200*/  MUFU.RCP R86, R86 ;  /* 0x0000005600567308 */ /* 0x000fe20000001000 */
[----:B-1----:R-:W-:Y:S02]  /*1210*/  HADD2.F32 R89, -RZ, R23.H0_H0 ;  /* 0x20000017ff597230 */ /* 0x002fe40000004100 */
[----:B------:R-:W-:-:S05]  /*1220*/  FADD.FTZ R23, -R83, 1 ;  /* 0x3f80000053177421 */ /* 0x000fca0000010100 */
[----:B------:R-:W0:Y:S08]  /*1230*/  MUFU.RCP R82, R82 ;  /* 0x0000005200527308 */ /* 0x000e300000001000 */
[----:B------:R-:W1:Y:S08]  /*1240*/  MUFU.RCP R109, R109 ;  /* 0x0000006d006d7308 */ /* 0x000e700000001000 */
[----:B------:R-:W-:Y:S01]  /*1250*/  MUFU.RCP R112, R112 ;  /* 0x0000007000707308 */ /* 0x000fe20000001000 */
[----:B0-----:R-:W-:-:S04]  /*1260*/  FADD.FTZ R28, -R82, 1 ;  /* 0x3f800000521c7421 */ /* 0x001fc80000010100 */
[----:B------:R-:W-:-:S03]  /*1270*/  FFMA.FTZ R28, R69, R28, 1 ;  /* 0x3f800000451c7423 */ /* 0x000fc6000001001c */
[----:B------:R-:W0:Y:S01]  /*1280*/  MUFU.RCP R121, R121 ;  /* 0x0000007900797308 */ /* 0x000e220000001000 */
[----:B-1----:R-:W-:-:S04]  /*1290*/  FADD.FTZ R31, -R109, 1 ;  /* 0x3f8000006d1f7421 */ /* 0x002fc80000010100 */
[----:B------:R-:W-:-:S03]  /*12a0*/  FFMA.FTZ R31, R70, R31, 1 ;  /* 0x3f800000461f7423 */ /* 0x000fc6000001001f */
[----:B------:R-:W1:Y:S08]  /*12b0*/  MUFU.RCP R119, R119 ;  /* 0x0000007700777308 */ /* 0x000e700000001000 */
[----:B------:R3:W4:Y:S08]  /*12c0*/  MUFU.RCP R133, R116 ;  /* 0x0000007400857308 */ /* 0x0007300000001000 */
[----:B------:R-:W-:Y:S01]  /*12d0*/  MUFU.RCP R114, R114 ;  /* 0x0000007200727308 */ /* 0x000fe20000001000 */
[----:B--2---:R2:W-:Y:S04]  /*12e0*/  STS.128 [R18], R60 ;  /* 0x0000003c12007388 */ /* 0x0045e80000000c00 */
[----:B------:R-:W-:Y:S01]  /*12f0*/  STS.128 [R18+0x200], R64 ;  /* 0x0002004012007388 */ /* 0x000fe20000000c00 */
[----:B------:R-:W-:-:S03]  /*1300*/  NOP ;  /* 0x0000000000007918 */ /* 0x000fc60000000000 */
[----:B------:R-:W0:Y:S01]  /*1310*/  LDS.128 R24, [R3] ;  /* 0x0000000003187984 */ /* 0x000e220000000c00 */
[----:B--2---:R-:W-:-:S04]  /*1320*/  FADD.FTZ R61, -R115, 1 ;  /* 0x3f800000733d7421 */ /* 0x004fc80000010100 */
[----:B------:R-:W-:Y:S01]  /*1330*/  FFMA.FTZ R61, R68, R61, 1 ;  /* 0x3f800000443d7423 */ /* 0x000fe2000001003d */
[--C-:B0-----:R-:W-:Y:S02]  /*1340*/  HADD2.F32 R91, -RZ, R24.reuse.H0_H0 ;  /* 0x20000018ff5b7230 */ /* 0x101fe40000004100 */
[----:B------:R-:W-:Y:S02]  /*1350*/  HADD2.F32 R98, -RZ, R24.H1_H1 ;  /* 0x30000018ff627230 */ /* 0x000fe40000004100 */
[--C-:B------:R-:W-:Y:S02]  /*1360*/  HADD2.F32 R99, -RZ, R25.reuse.H0_H0 ;  /* 0x20000019ff637230 */ /* 0x100fe40000004100 */
[----:B------:R-:W-:Y:S01]  /*1370*/  FMUL.FTZ R21, R104, R91 ;  /* 0x0000005b68157220 */ /* 0x000fe20000410000 */
[----:B------:R-:W-:Y:S02]  /*1380*/  HADD2.F32 R105, -RZ, R25.H1_H1 ;  /* 0x30000019ff697230 */ /* 0x000fe40000004100 */
        /* <DEDUP_REMOVED lines=8> */
[----:B------:R-:W-:Y:S01]  /*1410*/  FFMA.FTZ R27, R80, R23, 1 ;  /* 0x3f800000501b7423 */ /* 0x000fe20000010017 */
[----:B------:R-:W-:Y:S01]  /*1420*/  FMUL.FTZ R24, R24, R25 ;  /* 0x0000001918187220 */ /* 0x000fe20000410000 */
[----:B------:R-:W3:Y:S01]  /*1430*/  LDS.128 R20, [R3+0x10] ;  /* 0x0000100003147984 */ /* 0x000ee20000000c00 */
        /* <DEDUP_REMOVED lines=24> */
[----:B------:R-:W-:Y:S01]  /*15c0*/  FADD.FTZ R26, R118, 1 ;  /* 0x3f800000761a7421 */ /* 0x000fe20000010000 */
[----:B------:R-:W-:Y:S01]  /*15d0*/  FADD.FTZ R60, R120, 1 ;  /* 0x3f800000783c7421 */ /* 0x000fe20000010000 */
[----:B------:R-:W-:Y:S01]  /*15e0*/  FMUL.FTZ R62, R115, R62 ;  /* 0x0000003e733e7220 */ /* 0x000fe20000410000 */
[----:B------:R-:W-:Y:S01]  /*15f0*/  FMUL.FTZ R80, R80, R83 ;  /* 0x0000005350507220 */ /* 0x000fe20000410000 */
[----:B------:R0:W2:Y:S01]  /*1600*/  MUFU.RCP R158, R26 ;  /* 0x0000001a009e7308 */ /* 0x0000a20000001000 */
[----:B------:R-:W-:Y:S01]  /*1610*/  FMUL.FTZ R79, R79, R86 ;  /* 0x000000564f4f7220 */ /* 0x000fe20000410000 */
[----:B------:R-:W-:Y:S01]  /*1620*/  FMUL.FTZ R62, R62, R61 ;  /* 0x0000003d3e3e7220 */ /* 0x000fe20000410000 */
[----:B------:R-:W-:Y:S01]  /*1630*/  FADD.FTZ R61, -R121, 1 ;  /* 0x3f800000793d7421 */ /* 0x000fe20000010100 */
[----:B------:R-:W-:Y:S01]  /*1640*/  FMUL.FTZ R82, R69, R82 ;  /* 0x0000005245527220 */ /* 0x000fe20000410000 */
[----:B------:R-:W-:Y:S01]  /*1650*/  FMUL.FTZ R109, R70, R109 ;  /* 0x0000006d466d7220 */ /* 0x000fe20000410000 */
[----:B------:R-:W-:Y:S01]  /*1660*/  FMUL.FTZ R110, R71, R110 ;  /* 0x0000006e476e7220 */ /* 0x000fe20000410000 */
[----:B------:R-:W-:Y:S01]  /*1670*/  FFMA.FTZ R65, R76, R61, 1 ;  /* 0x3f8000004c417423 */ /* 0x000fe2000001003d */
[----:B------:R4:W2:Y:S01]  /*1680*/  MUFU.RCP R135, R60 ;  /* 0x0000003c00877308 */ /* 0x0008a20000001000 */
[----:B------:R-:W-:Y:S01]  /*1690*/  FMUL.FTZ R111, R0, R111 ;  /* 0x0000006f006f7220 */ /* 0x000fe20000410000 */
[----:B------:R-:W-:Y:S01]  /*16a0*/  FMUL.FTZ R115, R68, R115 ;  /* 0x0000007344737220 */ /* 0x000fe20000410000 */
[----:B---3--:R-:W-:-:S02]  /*16b0*/  HADD2.F32 R116, -RZ, R20.H0_H0 ;  /* 0x20000014ff747230 */ /* 0x008fc40000004100 */
[----:B------:R-:W-:Y:S01]  /*16c0*/  FMUL.FTZ R0, R104, R81 ;  /* 0x0000005168007220 */ /* 0x000fe20000410000 */
[----:B------:R-:W-:Y:S02]  /*16d0*/  HADD2.F32 R123, -RZ, R20.H1_H1 ;  /* 0x30000014ff7b7230 */ /* 0x000fe40000004100 */
[----:B------:R-:W-:Y:S01]  /*16e0*/  FADD.FTZ R20, -R112, 1 ;  /* 0x3f80000070147421 */ /* 0x000fe20000010100 */
[--C-:B------:R-:W-:Y:S02]  /*16f0*/  HADD2.F32 R118, -RZ, R21.reuse.H0_H0 ;  /* 0x20000015ff767230 */ /* 0x100fe40000004100 */
[----:B------:R-:W-:Y:S01]  /*1700*/  FMUL.FTZ R68, R94, R115 ;  /* 0x000000735e447220 */ /* 0x000fe20000410000 */
[----:B------:R-:W-:Y:S02]  /*1710*/  HADD2.F32 R122, -RZ, R21.H1_H1 ;  /* 0x30000015ff7a7230 */ /* 0x000fe40000004100 */
        /* <DEDUP_REMOVED lines=8> */
[----:B-1----:R-:W-:Y:S01]  /*17a0*/  FADD.FTZ R23, -R119, 1 ;  /* 0x3f80000077177421 */ /* 0x002fe20000010100 */
[----:B------:R-:W-:Y:S01]  /*17b0*/  FMUL.FTZ R61, R85, R118 ;  /* 0x00000076553d7220 */ /* 0x000fe20000410000 */
[----:B0-----:R-:W-:Y:S01]  /*17c0*/  FMUL.FTZ R26, R97, R122 ;  /* 0x0000007a611a7220 */ /* 0x001fe20000410000 */
[----:B------:R-:W-:Y:S01]  /*17d0*/  FFMA.FTZ R21, R2, R21, 1 ;  /* 0x3f80000002157423 */ /* 0x000fe20000010015 */
[----:B------:R-:W-:Y:S01]  /*17e0*/  FFMA.FTZ R23, R72, R23, 1 ;  /* 0x3f80000048177423 */ /* 0x000fe20000010017 */
[----:B------:R-:W-:Y:S01]  /*17f0*/  FMUL.FTZ R20, R117, R20 ;  /* 0x0000001475147220 */ /* 0x000fe20000410000 */
[----:B------:R-:W-:Y:S01]  /*1800*/  FMUL.FTZ R22, R119, R22 ;  /* 0x0000001677167220 */ /* 0x000fe20000410000 */
[----:B----4-:R-:W-:Y:S01]  /*1810*/  FMUL.FTZ R60, R112, R61 ;  /* 0x0000003d703c7220 */ /* 0x010fe20000410000 */
[----:B------:R-:W-:Y:S01]  /*1820*/  FMUL.FTZ R64, R121, R26 ;  /* 0x0000001a79407220 */ /* 0x000fe20000410000 */
[----:B------:R-:W-:Y:S01]  /*1830*/  FMUL.FTZ R26, R20, R21 ;  /* 0x00000015141a7220 */ /* 0x000fe20000410000 */
[----:B------:R-:W-:Y:S01]  /*1840*/  FMUL.FTZ R61, R22, R23 ;  /* 0x00000017163d7220 */ /* 0x000fe20000410000 */
[----:B------:R-:W-:Y:S01]  /*1850*/  FMUL.FTZ R60, R60, R63 ;  /* 0x0000003f3c3c7220 */ /* 0x000fe20000410000 */
[----:B------:R-:W-:Y:S01]  /*1860*/  FADD.FTZ R21, -R133, 1 ;  /* 0x3f80000085157421 */ /* 0x000fe20000010100 */
[----:B--2---:R-:W-:Y:S01]  /*1870*/  FADD.FTZ R22, -R158, 1 ;  /* 0x3f8000009e167421 */ /* 0x004fe20000010100 */
[----:B------:R-:W-:Y:S01]  /*1880*/  FADD.FTZ R63, -R135, 1 ;  /* 0x3f800000873f7421 */ /* 0x000fe20000010100 */
        /* <DEDUP_REMOVED lines=34> */
[----:B------:R-:W0:Y:S01]  /*1ab0*/  LDC.64 R66, c[0x0][0x510] ;  /* 0x00014400ff427b82 */ /* 0x000e220000000a00 */
[----:B------:R-:W-:Y:S02]  /*1ac0*/  HADD2.F32 R62, -RZ, R14.H1_H1 ;  /* 0x3000000eff3e7230 */ /* 0x000fe40000004100 */
[----:B------:R-:W-:Y:S01]  /*1ad0*/  FMUL.FTZ R119, R72, R119 ;  /* 0x0000007748777220 */ /* 0x000fe20000410000 */
[----:B------:R-:W-:Y:S02]  /*1ae0*/  HADD2.F32 R63, -RZ, R15.H1_H1 ;  /* 0x3000000fff3f7230 */ /* 0x000fe40000004100 */
[----:B------:R-:W-:Y:S01]  /*1af0*/  FMUL.FTZ R75, R75, R112 ;  /* 0x000000704b4b7220 */ /* 0x000fe20000410000 */
[----:B------:R-:W-:Y:S01]  /*1b00*/  FMUL.FTZ R121, R76, R121 ;  /* 0x000000794c797220 */ /* 0x000fe20000410000 */
[----:B------:R-:W-:Y:S01]  /*1b10*/  FMUL.FTZ R77, R77, R114 ;  /* 0x000000724d4d7220 */ /* 0x000fe20000410000 */
[----:B------:R-:W-:Y:S01]  /*1b20*/  FMUL.FTZ R133, R74, R133 ;  /* 0x000000854a857220 */ /* 0x000fe20000410000 */
[----:B------:R-:W1:Y:S01]  /*1b30*/  LDC.64 R64, c[0x0][0x558] ;  /* 0x00015600ff407b82 */ /* 0x000e620000000a00 */
[----:B------:R-:W-:Y:S01]  /*1b40*/  FMUL.FTZ R73, R73, R158 ;  /* 0x0000009e49497220 */ /* 0x000fe20000410000 */
[----:B------:R-:W-:Y:S01]  /*1b50*/  FMUL.FTZ R78, R78, R135 ;  /* 0x000000874e4e7220 */ /* 0x000fe20000410000 */
[----:B------:R-:W-:-:S02]  /*1b60*/  HADD2.F32 R126, -RZ, R11.H1_H1 ;  /* 0x3000000bff7e7230 */ /* 0x000fc40000004100 */
[----:B------:R-:W-:Y:S01]  /*1b70*/  FMUL.FTZ R70, R85, R75 ;  /* 0x0000004b55467220 */ /* 0x000fe20000410000 */
[----:B------:R-:W-:Y:S01]  /*1b80*/  FMUL.FTZ R69, R97, R121 ;  /* 0x0000007961457220 */ /* 0x000fe20000410000 */
[----:B------:R-:W-:Y:S01]  /*1b90*/  FMUL.FTZ R72, R87, R77 ;  /* 0x0000004d57487220 */ /* 0x000fe20000410000 */
[----:B------:R-:W-:Y:S01]  /*1ba0*/  FMUL.FTZ R71, R88, R133 ;  /* 0x0000008558477220 */ /* 0x000fe20000410000 */
[----:B------:R-:W-:Y:S01]  /*1bb0*/  FMUL.FTZ R74, R89, R73 ;  /* 0x00000049594a7220 */ /* 0x000fe20000410000 */
[----:B------:R-:W-:Y:S01]  /*1bc0*/  STS.128 [R3], R20 ;  /* 0x0000001403007388 */ /* 0x000fe20000000c00 */
[----:B------:R-:W-:-:S03]  /*1bd0*/  FMUL.FTZ R76, R90, R78 ;  /* 0x0000004e5a4c7220 */ /* 0x000fc60000410000 */
[----:B------:R2:W-:Y:S01]  /*1be0*/  STS.128 [R3+0x10], R24 ;  /* 0x0000101803007388 */ /* 0x0005e20000000c00 */
[----:B------:R-:W-:-:S03]  /*1bf0*/  NOP ;  /* 0x0000000000007918 */ /* 0x000fc60000000000 */
[----:B------:R-:W3:Y:S01]  /*1c00*/  LDS.128 R12, [R18] ;  /* 0x00000000120c7984 */ /* 0x000ee20000000c00 */
[----:B0-----:R-:W-:-:S04]  /*1c10*/  IMAD.WIDE.U32 R8, R54, R66, UR6 ;  /* 0x0000000636087e25 */ /* 0x001fc8000f8e0042 */
[----:B------:R-:W-:Y:S01]  /*1c20*/  FMUL.FTZ R66, R103, R110 ;  /* 0x0000006e67427220 */ /* 0x000fe20000410000 */
[----:B------:R-:W0:Y:S01]  /*1c30*/  LDS.128 R4, [R18+0x200] ;  /* 0x0002000012047984 */ /* 0x000e220000000c00 */
[----:B------:R-:W-:Y:S01]  /*1c40*/  IMAD R67, R54, R67, R9 ;  /* 0x0000004336437224 */ /* 0x000fe200078e0209 */
[----:B-1----:R-:W-:Y:S01]  /*1c50*/  LEA R64, P0, R8, R64, 0x1 ;  /* 0x0000004008407211 */ /* 0x002fe200078008ff */
[----:B--2---:R-:W-:-:S03]  /*1c60*/  FMUL.FTZ R24, R101, R80 ;  /* 0x0000005065187220 */ /* 0x004fc60000410000 */
        /* <DEDUP_REMOVED lines=54> */
.L_x_7525:
[----:B------:R-:W-:Y:S01]  /*1fd0*/  FFMA.FTZ R49, R0, R56, R49 ;  /* 0x0000003800317223 */ /* 0x000fe20000010031 */
[----:B------:R-:W2:Y:S01]  /*1fe0*/  LDCU UR10, c[0x0][0x38c] ;  /* 0x00007180ff0a77ac */ /* 0x000ea20008000800 */
[----:B------:R-:W-:Y:S01]  /*1ff0*/  HFMA2 R73, -RZ, RZ, 0, 0 ;  /* 0x00000000ff497431 */ /* 0x000fe200000001ff */
[----:B01----:R-:W-:Y:S01]  /*2000*/  CS2R R14, SRZ ;  /* 0x00000000000e7805 */ /* 0x003fe2000001ff00 */
[----:B------:R-:W-:Y:S01]  /*2010*/  FFMA.FTZ R2, R24, R57, R49 ;  /* 0x0000003918027223 */ /* 0x000fe20000010031 */
[----:B------:R-:W-:Y:S01]  /*2020*/  HFMA2 R77, -RZ, RZ, 0, 0 ;  /* 0x00000000ff4d7431 */ /* 0x000fe200000001ff */
[----:B------:R-:W-:Y:S01]  /*2030*/  CS2R R20, SRZ ;  /* 0x0000000000147805 */ /* 0x000fe2000001ff00 */
[----:B------:R-:W-:Y:S02]  /*2040*/  HFMA2 R84, -RZ, RZ, 0, 0 ;  /* 0x00000000ff547431 */ /* 0x000fe400000001ff */
[----:B------:R-:W-:Y:S01]  /*2050*/  FFMA.FTZ R5, R25, R32, R2 ;  /* 0x0000002019057223 */ /* 0x000fe20000010002 */
[----:B------:R-:W-:-:S02]  /*2060*/  CS2R R22, SRZ ;  /* 0x0000000000167805 */ /* 0x000fc4000001ff00 */
[----:B------:R-:W-:Y:S02]  /*2070*/  CS2R R78, SRZ ;  /* 0x00000000004e7805 */ /* 0x000fe4000001ff00 */
[----:B------:R-:W-:Y:S01]  /*2080*/  MOV R75, RZ ;  /* 0x000000ff004b7202 */ /* 0x000fe20000000f00 */
[----:B------:R-:W-:Y:S01]  /*2090*/  FFMA.FTZ R5, R26, R58, R5 ;  /* 0x0000003a1a057223 */ /* 0x000fe20000010005 */
[----:B------:R-:W-:Y:S02]  /*20a0*/  CS2R R80, SRZ ;  /* 0x0000000000507805 */ /* 0x000fe4000001ff00 */
[----:B------:R-:W-:Y:S01]  /*20b0*/  MOV R82, RZ ;  /* 0x000000ff00527202 */ /* 0x000fe20000000f00 */
[----:B-----5:R-:W-:Y:S01]  /*20c0*/  FADD.FTZ R85, R142, R53 ;  /* 0x000000358e557221 */ /* 0x020fe20000010000 */
[----:B------:R-:W-:Y:S01]  /*20d0*/  FFMA.FTZ R5, R64, R33, R5 ;  /* 0x0000002140057223 */ /* 0x000fe20000010005 */
[----:B------:R-:W-:Y:S01]  /*20e0*/  MOV R86, RZ ;  /* 0x000000ff00567202 */ /* 0x000fe20000000f00 */
[----:B------:R-:W-:Y:S01]  /*20f0*/  FADD.FTZ R88, R144, R53 ;  /* 0x0000003590587221 */ /* 0x000fe20000010000 */
[----:B--2---:R-:W-:Y:S01]  /*2100*/  UISETP.GE.AND UP0, UPT, UR10, 0x1, UPT ;  /* 0x000000010a00788c */ /* 0x004fe2000bf06270 */
[----:B------:R-:W-:Y:S01]  /*2110*/  FFMA.FTZ R2, R66, R59, R5 ;  /* 0x0000003b42027223 */ /* 0x000fe20000010005 */
[----:B------:R-:W-:Y:S01]  /*2120*/  MOV R83, UR20 ;  /* 0x0000001400537c02 */ /* 0x000fe20008000f00 */
        /* <DEDUP_REMOVED lines=71> */
[----:B------:R-:W-:-:S02]  /*25a0*/  MOV R14, RZ ;  /* 0x000000ff000e7202 */ /* 0x000fc40000000f00 */
[----:B------:R-:W-:Y:S01]  /*25b0*/  MOV R137, R45 ;  /* 0x0000002d00897202 */ /* 0x000fe20000000f00 */
        /* <DEDUP_REMOVED lines=8> */
[----:B------:R-:W-:Y:S02]  /*2640*/  ISETP.EQ.AND P0, PT, R46, RZ, !P0 ;  /* 0x000000ff2e00720c */ /* 0x000fe40004702270 */
[----:B--2---:R-:W-:Y:S02]  /*2650*/  SHF.L.U64.HI R7, R6, 0x2, R7 ;  /* 0x0000000206077819 */ /* 0x004fe40000010207 */
[----:B---3--:R-:W-:Y:S02]  /*2660*/  SHF.L.U64.HI R9, R8, 0x2, R9 ;  /* 0x0000000208097819 */ /* 0x008fe40000010209 */
[----:B------:R-:W-:Y:S02]  /*2670*/  MOV R144, UR6 ;  /* 0x0000000600907c02 */ /* 0x000fe40008000f00 */
[----:B0-----:R-:W-:-:S07]  /*2680*/  MOV R5, UR7 ;  /* 0x0000000700057c02 */ /* 0x001fce0008000f00 */
.L_x_7532:
[----:B------:R-:W-:Y:S01]  /*2690*/  MOV R10, R137 ;  /* 0x00000089000a7202 */ /* 0x000fe20000000f00 */
[----:B------:R-:W2:Y:S01]  /*26a0*/  LDG.E R159, desc[UR16][R12.64] ;  /* 0x000000100c9f7981 */ /* 0x000ea2000c1e1900 */
[----:B------:R-:W-:-:S05]  /*26b0*/  MOV R11, R138 ;  /* 0x0000008a000b7202 */ /* 0x000fca0000000f00 */
[----:B0-----:R0:W3:Y:S02]  /*26c0*/  LDG.E R141, desc[UR16][R10.64] ;  /* 0x000000100a8d7981 */ /* 0x0010e4000c1e1900 */
[----:B0-----:R-:W-:Y:S02]  /*26d0*/  MOV R10, R139 ;  /* 0x0000008b000a7202 */ /* 0x001fe40000000f00 */
[----:B------:R-:W-:-:S05]  /*26e0*/  MOV R11, R140 ;  /* 0x0000008c000b7202 */ /* 0x000fca0000000f00 */
[----:B------:R0:W2:Y:S01]  /*26f0*/  LDG.E R150, desc[UR16][R10.64] ;  /* 0x000000100a967981 */ /* 0x0000a2000c1e1900 */
        /* <DEDUP_REMOVED lines=8> */
[----:B---3--:R-:W-:-:S04]  /*2780*/  FMUL.FTZ R158, R141, 1.4426950216293334961 ;  /* 0x3fb8aa3b8d9e7820 */ /* 0x008fc80000410000 */
[-C--:B------:R-:W-:Y:S01]  /*2790*/  FMUL.FTZ R157, R85, R158.reuse ;  /* 0x0000009e559d7220 */ /* 0x080fe20000410000 */
[-C--:B------:R-:W-:Y:S01]  /*27a0*/  FMUL.FTZ R2, R88, R158.reuse ;  /* 0x0000009e58027220 */ /* 0x080fe20000410000 */
[-C--:B------:R-:W-:Y:S01]  /*27b0*/  FMUL.FTZ R143, R87, R158.reuse ;  /* 0x0000009e578f7220 */ /* 0x080fe20000410000 */
[-C--:B------:R-:W-:Y:S01]  /*27c0*/  FMUL.FTZ R145, R89, R158.reuse ;  /* 0x0000009e59917220 */ /* 0x080fe20000410000 */
[-C--:B------:R-:W-:Y:S02]  /*27d0*/  FMUL.FTZ R151, R90, R158.reuse ;  /* 0x0000009e5a977220 */ /* 0x080fe40000410000 */
[----:B------:R-:W0:Y:S01]  /*27e0*/  MUFU.EX2 R157, R157 ;  /* 0x0000009d009d7308 */ /* 0x000e220000000800 */
[-C--:B------:R-:W-:Y:S01]  /*27f0*/  FMUL.FTZ R156, R92, R158.reuse ;  /* 0x0000009e5c9c7220 */ /* 0x080fe20000410000 */
[-C--:B------:R-:W-:Y:S01]  /*2800*/  FMUL.FTZ R153, R91, R158.reuse ;  /* 0x0000009e5b997220 */ /* 0x080fe20000410000 */
[-C--:B------:R-:W-:Y:S01]  /*2810*/  FMUL.FTZ R154, R94, R158.reuse ;  /* 0x0000009e5e9a7220 */ /* 0x080fe20000410000 */
[-C--:B------:R-:W-:Y:S01]  /*2820*/  FMUL.FTZ R155, R93, R158.reuse ;  /* 0x0000009e5d9b7220 */ /* 0x080fe20000410000 */
[-C--:B------:R-:W-:Y:S01]  /*2830*/  FMUL.FTZ R152, R95, R158.reuse ;  /* 0x0000009e5f987220 */ /* 0x080fe20000410000 */
[-C--:B------:R-:W-:Y:S01]  /*2840*/  FMUL.FTZ R149, R134, R158.reuse ;  /* 0x0000009e86957220 */ /* 0x080fe20000410000 */
[----:B--2---:R-:W-:Y:S01]  /*2850*/  FMUL.FTZ R11, R150, R159 ;  /* 0x0000009f960b7220 */ /* 0x004fe20000410000 */
[-C--:B------:R-:W-:Y:S01]  /*2860*/  FMUL.FTZ R148, R97, R158.reuse ;  /* 0x0000009e61947220 */ /* 0x080fe20000410000 */
[-C--:B------:R-:W-:Y:S01]  /*2870*/  FMUL.FTZ R146, R132, R158.reuse ;  /* 0x0000009e84927220 */ /* 0x080fe20000410000 */
[-C--:B------:R-:W-:Y:S01]  /*2880*/  FMUL.FTZ R147, R99, R158.reuse ;  /* 0x0000009e63937220 */ /* 0x080fe20000410000 */
[-C--:B------:R-:W-:Y:S01]  /*2890*/  FMUL.FTZ R150, R128, R158.reuse ;  /* 0x0000009e80967220 */ /* 0x080fe20000410000 */
[----:B------:R-:W-:Y:S01]  /*28a0*/  FMUL.FTZ R158, R126, R158 ;  /* 0x0000009e7e9e7220 */ /* 0x000fe20000410000 */
[----:B------:R-:W1:Y:S08]  /*28b0*/  MUFU.EX2 R2, R2 ;  /* 0x0000000200027308 */ /* 0x000e700000000800 */
        /* <DEDUP_REMOVED lines=36> */
[----:B------:R2:W3:Y:S01]  /*2b00*/  LDS R175, [R83+UR9+0x668] ;  /* 0x0006680953af7984 */ /* 0x0004e20008000800 */
[----:B------:R-:W-:Y:S05]  /*2b10*/  BRA `(.L_x_7529) ;  /* 0x0000000000047947 */ /* 0x000fea0003800000 */
.L_x_7528:
[----:B------:R0:W1:Y:S02]  /*2b20*/  LDS R175, [R129+0xe6c] ;  /* 0x000e6c0081af7984 */ /* 0x0000640000000800 */
.L_x_7529:
[----:B------:R-:W-:Y:S05]  /*2b30*/  BSYNC.RECONVERGENT B0 ;  /* 0x0000000000007941 */ /* 0x000fea0003800200 */
.L_x_7527:
        /* <DEDUP_REMOVED lines=31> */
[C---:B------:R-:W-:Y:S01]  /*2d30*/  FFMA.FTZ R11, R156.reuse, R10, R119 ;  /* 0x0000000a9c0b7223 */ /* 0x040fe20000010077 */
[----:B------:R-:W-:Y:S01]  /*2d40*/  FMUL.FTZ R10, R157, R2 ;  /* 0x000000029d0a7220 */ /* 0x000fe20000410000 */
        /* <DEDUP_REMOVED lines=26> */
[----:B------:R-:W-:Y:S02]  /*2ef0*/  FMUL.FTZ R11, R155, R10 ;  /* 0x0000000a9b0b7220 */ /* 0x000fe40000410000 */
[----:B------:R1:W3:Y:S01]  /*2f00*/  SHFL.DOWN PT, R183, R181, 0x1, 0x1f ;  /* 0x08201f00b5b77f89 */ /* 0x0002e200000e0000 */
[----:B------:R-:W-:Y:S01]  /*2f10*/  FFMA.FTZ R178, R147, R178, R130 ;  /* 0x000000b293b27223 */ /* 0x000fe20000010082 */
[----:B------:R-:W-:-:S03]  /*2f20*/  FMUL.FTZ R10, R152, R11 ;  /* 0x0000000b980a7220 */ /* 0x000fc60000410000 */
[----:B------:R-:W-:Y:S01]  /*2f30*/  FFMA.FTZ R178, R150, R178, R133 ;  /* 0x000000b296b27223 */ /* 0x000fe20000010085 */
[----:B------:R-:W-:-:S03]  /*2f40*/  FMUL.FTZ R11, R149, R10 ;  /* 0x0000000a950b7220 */ /* 0x000fc60000410000 */
[----:B------:R-:W-:Y:S01]  /*2f50*/  FFMA.FTZ R180, R158, R178, R135 ;  /* 0x000000b29eb47223 */ /* 0x000fe20000010087 */
[----:B------:R-:W-:Y:S01]  /*2f60*/  MOV R178, R181 ;  /* 0x000000b500b27202 */ /* 0x000fe20000000f00 */
[----:B------:R-:W-:-:S03]  /*2f70*/  FMUL.FTZ R11, R148, R11 ;  /* 0x0000000b940b7220 */ /* 0x000fc60000410000 */
        /* <DEDUP_REMOVED lines=9> */
[----:B------:R-:W1:Y:S04]  /*3010*/  SHFL.DOWN PT, R183, R178, 0x2, 0x1f ;  /* 0x08401f00b2b77f89 */ /* 0x000e6800000e0000 */
        /* <DEDUP_REMOVED lines=10> */
[----:B------:R-:W-:Y:S02]  /*30c0*/  ISETP.GT.U32.AND P3, PT, R131, 0x1b, PT ;  /* 0x0000001b8300780c */ /* 0x000fe40003f64070 */
[----:B------:R-:W3:Y:S01]  /*30d0*/  SHFL.UP PT, R10, R181, 0x2, RZ ;  /* 0x04400000b50a7989 */ /* 0x000ee200000e00ff */
[----:B------:R-:W-:-:S03]  /*30e0*/  ISETP.GE.AND P1, PT, R19, 0x2, PT ;  /* 0x000000021300780c */ /* 0x000fc60003f26270 */
        /* <DEDUP_REMOVED lines=8> */
[----:B------:R-:W-:Y:S02]  /*3170*/  HFMA2 R10, -RZ, RZ, 1.875, 0 ;  /* 0x3f800000ff0a7431 */ /* 0x000fe400000001ff */
[----:B----4-:R-:W-:-:S05]  /*3180*/  @!P3 FMUL.FTZ R182, R177, R182 ;  /* 0x000000b6b1b6b220 */ /* 0x010fca0000410000 */
[----:B------:R-:W-:Y:S02]  /*3190*/  @!P3 MOV R177, R182 ;  /* 0x000000b600b1b202 */ /* 0x000fe40000000f00 */
[----:B------:R-:W3:Y:S01]  /*31a0*/  SHFL.UP PT, R182, R181, 0x4, RZ ;  /* 0x04800000b5b67989 */ /* 0x000ee200000e00ff */
[----:B------:R-:W-:-:S03]  /*31b0*/  ISETP.GT.U32.AND P3, PT, R131, 0x17, PT ;  /* 0x000000178300780c */ /* 0x000fc60003f64070 */
[----:B------:R-:W4:Y:S01]  /*31c0*/  SHFL.DOWN PT, R184, R177, 0x8, 0x1f ;  /* 0x09001f00b1b87f89 */ /* 0x000f2200000e0000 */
[----:B-----5:R-:W-:-:S05]  /*31d0*/  FFMA.FTZ R11, R181, R11, R180 ;  /* 0x0000000bb50b7223 */ /* 0x020fca00000100b4 */
[----:B------:R-:W-:Y:S02]  /*31e0*/  FSEL R180, R180, R11, !P1 ;  /* 0x0000000bb4b47208 */ /* 0x000fe40004800000 */
[----:B------:R-:W-:Y:S02]  /*31f0*/  MOV R11, RZ ;  /* 0x000000ff000b7202 */ /* 0x000fe40000000f00 */
[----:B-1----:R-:W-:Y:S01]  /*3200*/  @!P3 FFMA.FTZ R178, R177, R185, R178 ;  /* 0x000000b9b1b2b223 */ /* 0x002fe200000100b2 */
[----:B------:R-:W1:Y:S04]  /*3210*/  SHFL.UP PT, R183, R180, 0x8, RZ ;  /* 0x05000000b4b77989 */ /* 0x000e6800000e00ff */
[----:B------:R-:W-:Y:S04]  /*3220*/  @P0 LDS.64 R10, [R136] ;  /* 0x00000000880a0984 */ /* 0x000fe80000000a00 */
[----:B------:R-:W5:Y:S01]  /*3230*/  SHFL.DOWN PT, R185, R178, 0x10, 0x1f ;  /* 0x0a001f00b2b97f89 */ /* 0x000f6200000e0000 */
[----:B---3--:R-:W-:Y:S01]  /*3240*/  @P1 FMUL.FTZ R181, R181, R182 ;  /* 0x000000b6b5b51220 */ /* 0x008fe20000410000 */
[----:B------:R-:W-:Y:S01]  /*3250*/  ISETP.GE.AND P1, PT, R19, 0x8, PT ;  /* 0x000000081300780c */ /* 0x000fe20003f26270 */
[----:B----4-:R-:W-:-:S03]  /*3260*/  @!P3 FMUL.FTZ R184, R177, R184 ;  /* 0x000000b8b1b8b220 */ /* 0x010fc60000410000 */
[----:B------:R-:W3:Y:S02]  /*3270*/  SHFL.UP PT, R182, R181, 0x8, RZ ;  /* 0x05000000b5b67989 */ /* 0x000ee400000e00ff */
[----:B------:R-:W-:Y:S02]  /*3280*/  @!P3 MOV R177, R184 ;  /* 0x000000b800b1b202 */ /* 0x000fe40000000f00 */
[----:B------:R-:W-:-:S03]  /*3290*/  ISETP.GT.U32.AND P3, PT, R131, 0xf, PT ;  /* 0x0000000f8300780c */ /* 0x000fc60003f64070 */
[----:B------:R-:W4:Y:S01]  /*32a0*/  SHFL.DOWN PT, R184, R177, 0x10, 0x1f ;  /* 0x0a001f00b1b87f89 */ /* 0x000f2200000e0000 */
[----:B-1----:R-:W-:-:S05]  /*32b0*/  FFMA.FTZ R183, R181, R183, R180 ;  /* 0x000000b7b5b77223 */ /* 0x002fca00000100b4 */
[----:B------:R-:W-:-:S04]  /*32c0*/  FSEL R180, R180, R183, !P1 ;  /* 0x000000b7b4b47208 */ /* 0x000fc80004800000 */
[----:B-----5:R-:W-:Y:S01]  /*32d0*/  @!P3 FFMA.FTZ R178, R177, R185, R178 ;  /* 0x000000b9b1b2b223 */ /* 0x020fe200000100b2 */
[----:B------:R-:W1:Y:S01]  /*32e0*/  SHFL.UP PT, R183, R180, 0x10, RZ ;  /* 0x06000000b4b77989 */ /* 0x000e6200000e00ff */
[----:B---3--:R-:W-:-:S03]  /*32f0*/  @P1 FMUL.FTZ R181, R181, R182 ;  /* 0x000000b6b5b51220 */ /* 0x008fc60000410000 */
[----:B------:R-:W-:Y:S01]  /*3300*/  SHFL.DOWN PT, R187, R178, 0x1, 0x1f ;  /* 0x08201f00b2bb7f89 */ /* 0x000fe200000e0000 */
[----:B------:R-:W-:-:S03]  /*3310*/  ISETP.GE.AND P1, PT, R19, 0x10, PT ;  /* 0x000000101300780c */ /* 0x000fc60003f26270 */
[----:B------:R-:W3:Y:S01]  /*3320*/  SHFL.UP PT, R182, R181, 0x10, RZ ;  /* 0x06000000b5b67989 */ /* 0x000ee200000e00ff */
[----:B----4-:R-:W-:-:S03]  /*3330*/  @!P3 FMUL.FTZ R184, R177, R184 ;  /* 0x000000b8b1b8b220 */ /* 0x010fc60000410000 */
[----:B------:R-:W-:Y:S02]  /*3340*/  SHFL.IDX PT, R189, R11, RZ, 0x1f ;  /* 0x00001fff0bbd7589 */ /* 0x000fe400000e0000 */
[----:B------:R-:W-:Y:S02]  /*3350*/  @!P3 MOV R177, R184 ;  /* 0x000000b800b1b202 */ /* 0x000fe40000000f00 */
[----:B------:R-:W-:Y:S01]  /*3360*/  SHFL.IDX PT, R178, R178, RZ, 0x1f ;  /* 0x00001fffb2b27589 */ /* 0x000fe200000e0000 */
[----:B------:R-:W-:-:S03]  /*3370*/  ISETP.NE.AND P3, PT, R46, 0x1f, PT ;  /* 0x0000001f2e00780c */ /* 0x000fc60003f65270 */
[----:B------:R-:W4:Y:S01]  /*3380*/  SHFL.DOWN PT, R184, R177, 0x1, 0x1f ;  /* 0x08201f00b1b87f89 */ /* 0x000f2200000e0000 */
[----:B-1----:R-:W-:-:S03]  /*3390*/  FFMA.FTZ R183, R181, R183, R180 ;  /* 0x000000b7b5b77223 */ /* 0x002fc600000100b4 */
[----:B------:R-:W1:Y:S02]  /*33a0*/  SHFL.IDX PT, R177, R177, RZ, 0x1f ;  /* 0x00001fffb1b17589 */ /* 0x000e6400000e0000 */
[----:B------:R-:W-:Y:S01]  /*33b0*/  FSEL R183, R180, R183, !P1 ;  /* 0x000000b7b4b77208 */ /* 0x000fe20004800000 */
[----:B---3--:R-:W-:-:S04]  /*33c0*/  @P1 FMUL.FTZ R181, R181, R182 ;  /* 0x000000b6b5b51220 */ /* 0x008fc80000410000 */
[----:B------:R-:W-:Y:S01]  /*33d0*/  SHFL.UP PT, R186, R183, 0x1, RZ ;  /* 0x04200000b7ba7989 */ /* 0x000fe200000e00ff */
[----:B------:R-:W-:-:S03]  /*33e0*/  ISETP.GT.AND P1, PT, R19, 0x1d, PT ;  /* 0x0000001d1300780c */ /* 0x000fc60003f24270 */
[----:B------:R-:W-:Y:S01]  /*33f0*/  SHFL.UP PT, R181, R181, 0x1, RZ ;  /* 0x04200000b5b57989 */ /* 0x000fe200000e00ff */
[----:B----4-:R-:W-:Y:S01]  /*3400*/  @P3 FFMA.FTZ R189, R184, R189, R187 ;  /* 0x000000bdb8bd3223 */ /* 0x010fe200000100bb */
[----:B------:R-:W-:-:S03]  /*3410*/  ISETP.GT.AND P3, PT, R19, 0x1b, PT ;  /* 0x0000001b1300780c */ /* 0x000fc60003f64270 */
[----:B------:R-:W-:Y:S01]  /*3420*/  FFMA.FTZ R174, R189, R175, R174 ;  /* 0x000000afbdae7223 */ /* 0x000fe200000100ae */
[C---:B-1----:R-:W-:Y:S01]  /*3430*/  FFMA.FTZ R11, R177.reuse, R11, R178 ;  /* 0x0000000bb10b7223 */ /* 0x042fe200000100b2 */
[----:B------:R-:W-:Y:S02]  /*3440*/  FMUL.FTZ R10, R177, R10 ;  /* 0x0000000ab10a7220 */ /* 0x000fe40000410000 */
[----:B------:R-:W-:-:S04]  /*3450*/  FFMA.FTZ R180, R158, R174, R173 ;  /* 0x000000ae9eb47223 */ /* 0x000fc800000100ad */
[----:B------:R-:W-:-:S04]  /*3460*/  FFMA.FTZ R182, R150, R180, R171 ;  /* 0x000000b496b67223 */ /* 0x000fc800000100ab */
[-C--:B------:R-:W-:Y:S01]  /*3470*/  FFMA.FTZ R172, R147, R182.reuse, R172 ;  /* 0x000000b693ac7223 */ /* 0x080fe200000100ac */
[----:B------:R-:W-:-:S03]  /*3480*/  FMUL.FTZ R193, R99, R182 ;  /* 0x000000b663c17220 */ /* 0x000fc60000410000 */
[-C--:B------:R-:W-:Y:S01]  /*3490*/  FFMA.FTZ R184, R146, R172.reuse, R169 ;  /* 0x000000ac92b87223 */ /* 0x080fe200000100a9 */
[----:B------:R-:W-:Y:S01]  /*34a0*/  FMUL.FTZ R189, R132, R172 ;  /* 0x000000ac84bd7220 */ /* 0x000fe20000410000 */
[----:B------:R-:W-:-:S03]  /*34b0*/  FADD.FTZ R115, R193, R115 ;  /* 0x00000073c1737221 */ /* 0x000fc60000010000 */
[----:B------:R-:W-:Y:S01]  /*34c0*/  FADD.FTZ R108, R189, R108 ;  /* 0x0000006cbd6c7221 */ /* 0x000fe20000010000 */
[----:B--2---:R-:W1:Y:S02]  /*34d0*/  SHFL.IDX PT, R185, R176, RZ, 0x1f ;  /* 0x00001fffb0b97589 */ /* 0x004e6400000e0000 */
[----:B-1----:R-:W-:Y:S01]  /*34e0*/  @P2 FFMA.FTZ R185, R181, R185, R186 ;  /* 0x000000b9b5b92223 */ /* 0x002fe200000100ba */
[----:B------:R-:W-:Y:S01]  /*34f0*/  FFMA.FTZ R186, R148, R184, R167 ;  /* 0x000000b894ba7223 */ /* 0x000fe200000100a7 */
[----:B------:R-:W-:Y:S02]  /*3500*/  ISETP.GT.AND P2, PT, R19, 0x1e, PT ;  /* 0x0000001e1300780c */ /* 0x000fe40003f44270 */
[----:B------:R-:W-:Y:S01]  /*3510*/  FFMA.FTZ R185, R157, R185, R112 ;  /* 0x000000b99db97223 */ /* 0x000fe20000010070 */
[-C--:B------:R-:W-:Y:S01]  /*3520*/  FFMA.FTZ R170, R149, R186.reuse, R170 ;  /* 0x000000ba95aa7223 */ /* 0x080fe200000100aa */
[----:B------:R-:W-:Y:S02]  /*3530*/  FMUL.FTZ R181, R134, R186 ;  /* 0x000000ba86b57220 */ /* 0x000fe40000410000 */
[-C--:B------:R-:W-:Y:S01]  /*3540*/  FFMA.FTZ R192, R2, R185.reuse, R117 ;  /* 0x000000b902c07223 */ /* 0x080fe20000010075 */
[----:B------:R-:W-:Y:S01]  /*3550*/  FFMA.FTZ R157, R0, R185, RZ ;  /* 0x000000b9009d7223 */ /* 0x000fe200000100ff */
[-C--:B------:R-:W-:Y:S01]  /*3560*/  FFMA.FTZ R176, R152, R170.reuse, R165 ;  /* 0x000000aa98b07223 */ /* 0x080fe200000100a5 */
[----:B------:R-:W-:Y:S01]  /*3570*/  FMUL.FTZ R173, R95, R170 ;  /* 0x000000aa5fad7220 */ /* 0x000fe20000410000 */
[-C--:B------:R-:W-:Y:S01]  /*3580*/  FFMA.FTZ R165, R143, R192.reuse, R114 ;  /* 0x000000c08fa57223 */ /* 0x080fe20000010072 */
[----:B------:R-:W-:Y:S01]  /*3590*/  FFMA.FTZ R190, R24, R192, R157 ;  /* 0x000000c018be7223 */ /* 0x000fe2000001009d */
[----:B------:R-:W-:Y:S01]  /*35a0*/  FFMA.FTZ R188, R155, R176, R168 ;  /* 0x000000b09bbc7223 */ /* 0x000fe200000100a8 */
[----:B------:R-:W-:Y:S01]  /*35b0*/  FADD.FTZ R106, R181, R106 ;  /* 0x0000006ab56a7221 */ /* 0x000fe20000010000 */
[-C--:B------:R-:W-:Y:S01]  /*35c0*/  FFMA.FTZ R167, R145, R165.reuse, R116 ;  /* 0x000000a591a77223 */ /* 0x080fe20000010074 */
[----:B------:R-:W-:Y:S01]  /*35d0*/  FFMA.FTZ R157, R25, R165, R190 ;  /* 0x000000a5199d7223 */ /* 0x000fe200000100be */
        /* <DEDUP_REMOVED lines=8> */
[----:B------:R-:W-:-:S02]  /*3660*/  FFMA.FTZ R156, R156, R166, R161 ;  /* 0x000000a69c9c7223 */ /* 0x000fc400000100a1 */
        /* <DEDUP_REMOVED lines=18> */
[----:B------:R-:W-:Y:S01]  /*3790*/  FMUL.FTZ R2, R85, R152 ;  /* 0x0000009855027220 */ /* 0x000fe20000410000 */
[----:B------:R-:W-:Y:S01]  /*37a0*/  FADD.FTZ R149, -R114, R165 ;  /* 0x000000a572957221 */ /* 0x000fe20000010100 */
[-C--:B------:R-:W-:Y:S01]  /*37b0*/  FFMA.FTZ R192, R148, R183.reuse, R125 ;  /* 0x000000b794c07223 */ /* 0x080fe2000001007d */
[----:B------:R-:W-:Y:S01]  /*37c0*/  FFMA.FTZ R148, R70, R183, R151 ;  /* 0x000000b746947223 */ /* 0x000fe20000010097 */
[----:B------:R-:W-:Y:S01]  /*37d0*/  FFMA.FTZ R157, R2, R143, RZ ;  /* 0x0000008f029d7223 */ /* 0x000fe200000100ff */
        /* <DEDUP_REMOVED lines=15> */
[----:B------:R-:W-:Y:S01]  /*38d0*/  FADD.FTZ R158, -R119, R194 ;  /* 0x000000c2779e7221 */ /* 0x000fe20000010100 */
[----:B------:R-:W-:Y:S01]  /*38e0*/  FFMA.FTZ R150, R190, R153, R147 ;  /* 0x00000099be967223 */ /* 0x000fe20000010093 */
[----:B------:R-:W-:Y:S01]  /*38f0*/  FMUL.FTZ R159, R92, R166 ;  /* 0x000000a65c9f7220 */ /* 0x000fe20000410000 */
[----:B------:R-:W-:Y:S01]  /*3900*/  FFMA.FTZ R148, R76, R204, R161 ;  /* 0x000000cc4c947223 */ /* 0x000fe200000100a1 */
[----:B------:R-:W-:Y:S01]  /*3910*/  FMUL.FTZ R161, R91, R168 ;  /* 0x000000a85ba17220 */ /* 0x000fe20000410000 */
[----:B------:R-:W-:Y:S01]  /*3920*/  FFMA.FTZ R150, R157, R155, R150 ;  /* 0x0000009b9d967223 */ /* 0x000fe20000010096 */
[----:B------:R-:W-:Y:S01]  /*3930*/  FADD.FTZ R167, -R121, R196 ;  /* 0x000000c479a77221 */ /* 0x000fe20000010100 */
[----:B------:R-:W-:Y:S01]  /*3940*/  FMUL.FTZ R165, R94, R188 ;  /* 0x000000bc5ea57220 */ /* 0x000fe20000410000 */
[----:B------:R-:W1:Y:S01]  /*3950*/  SHFL.DOWN PT, R147, R148, 0x1, 0x1f ;  /* 0x08201f0094937f89 */ /* 0x000e6200000e0000 */
[----:B------:R-:W-:Y:S01]  /*3960*/  FFMA.FTZ R150, R159, R158, R150 ;  /* 0x0000009e9f967223 */ /* 0x000fe20000010096 */
[----:B------:R-:W-:Y:S01]  /*3970*/  FMUL.FTZ R169, R93, R176 ;  /* 0x000000b05da97220 */ /* 0x000fe20000410000 */
[----:B------:R-:W-:Y:S01]  /*3980*/  FADD.FTZ R171, -R122, R171 ;  /* 0x000000ab7aab7221 */ /* 0x000fe20000010100 */
[----:B------:R-:W-:Y:S01]  /*3990*/  FADD.FTZ R175, -R123, R198 ;  /* 0x000000c67baf7221 */ /* 0x000fe20000010100 */
[----:B------:R-:W-:Y:S01]  /*39a0*/  FFMA.FTZ R150, R161, R163, R150 ;  /* 0x000000a3a1967223 */ /* 0x000fe20000010096 */
[----:B------:R-:W-:Y:S01]  /*39b0*/  FADD.FTZ R183, -R124, R183 ;  /* 0x000000b77cb77221 */ /* 0x000fe20000010100 */
[----:B------:R-:W-:Y:S01]  /*39c0*/  FMUL.FTZ R185, R97, R184 ;  /* 0x000000b861b97220 */ /* 0x000fe20000410000 */
[----:B------:R-:W-:Y:S01]  /*39d0*/  FADD.FTZ R187, -R125, R192 ;  /* 0x000000c07dbb7221 */ /* 0x000fe20000010100 */
[----:B------:R-:W-:Y:S01]  /*39e0*/  FFMA.FTZ R150, R165, R167, R150 ;  /* 0x000000a7a5967223 */ /* 0x000fe20000010096 */
[----:B------:R-:W-:Y:S01]  /*39f0*/  FADD.FTZ R191, -R127, R200 ;  /* 0x000000c87fbf7221 */ /* 0x000fe20000010100 */
[----:B------:R-:W-:Y:S01]  /*3a00*/  FADD.FTZ R194, -R130, R195 ;  /* 0x000000c382c27221 */ /* 0x000fe20000010100 */
[----:B------:R-:W-:Y:S01]  /*3a10*/  FMUL.FTZ R192, R128, R180 ;  /* 0x000000b480c07220 */ /* 0x000fe20000410000 */
[----:B------:R-:W-:Y:S01]  /*3a20*/  FFMA.FTZ R150, R169, R171, R150 ;  /* 0x000000aba9967223 */ /* 0x000fe20000010096 */
[----:B------:R-:W-:Y:S01]  /*3a30*/  FADD.FTZ R154, -R133, R202 ;  /* 0x000000ca859a7221 */ /* 0x000fe20000010100 */
[----:B------:R-:W-:Y:S01]  /*3a40*/  FMUL.FTZ R196, R126, R174 ;  /* 0x000000ae7ec47220 */ /* 0x000fe20000410000 */
[----:B------:R-:W-:Y:S01]  /*3a50*/  FADD.FTZ R113, R192, R113 ;  /* 0x00000071c0717221 */ /* 0x000fe20000010000 */
[----:B------:R-:W-:Y:S01]  /*3a60*/  FFMA.FTZ R150, R173, R175, R150 ;  /* 0x000000afad967223 */ /* 0x000fe20000010096 */
[----:B------:R-:W-:Y:S01]  /*3a70*/  FADD.FTZ R96, R146, R96 ;  /* 0x0000006092607221 */ /* 0x000fe20000010000 */
[----:B------:R-:W-:Y:S01]  /*3a80*/  FMUL.FTZ R146, R141, R152 ;  /* 0x000000988d927220 */ /* 0x000fe20000410000 */
[----:B------:R-:W-:Y:S01]  /*3a90*/  FADD.FTZ R98, R151, R98 ;  /* 0x0000006297627221 */ /* 0x000fe20000010000 */
[----:B------:R-:W-:Y:S01]  /*3aa0*/  FFMA.FTZ R150, R181, R183, R150 ;  /* 0x000000b7b5967223 */ /* 0x000fe20000010096 */
[----:B------:R-:W-:Y:S01]  /*3ab0*/  FMUL.FTZ R178, R167, R178 ;  /* 0x000000b2a7b27220 */ /* 0x000fe20000410000 */
[----:B------:R-:W-:Y:S01]  /*3ac0*/  FMUL.FTZ R143, R143, R146 ;  /* 0x000000928f8f7220 */ /* 0x000fe20000410000 */
[----:B-1----:R-:W-:Y:S01]  /*3ad0*/  @!P2 FADD.FTZ R148, R148, R147 ;  /* 0x000000939494a221 */ /* 0x002fe20000010000 */
[----:B------:R-:W-:Y:S01]  /*3ae0*/  FFMA.FTZ R150, R185, R187, R150 ;  /* 0x000000bbb9967223 */ /* 0x000fe20000010096 */
[----:B------:R-:W-:Y:S01]  /*3af0*/  FFMA.FTZ R178, R35, R188, R178 ;  /* 0x000000bc23b27223 */ /* 0x000fe200000100b2 */
[----:B------:R-:W-:Y:S01]  /*3b00*/  FFMA.FTZ R143, R56, R152, R143 ;  /* 0x00000098388f7223 */ /* 0x000fe2000001008f */
[----:B------:R-:W-:Y:S01]  /*3b10*/  FADD.FTZ R110, R196, R110 ;  /* 0x0000006ec46e7221 */ /* 0x000fe20000010000 */
[----:B------:R-:W-:Y:S01]  /*3b20*/  FFMA.FTZ R150, R189, R191, R150 ;  /* 0x000000bfbd967223 */ /* 0x000fe20000010096 */
[----:B------:R-:W1:Y:S01]  /*3b30*/  SHFL.DOWN PT, R195, R148, 0x2, 0x1f ;  /* 0x08401f0094c37f89 */ /* 0x000e6200000e0000 */
[----:B------:R-:W-:Y:S01]  /*3b40*/  FADD.FTZ R111, R185, R111 ;  /* 0x0000006fb96f7221 */ /* 0x000fe20000010000 */
[----:B------:R-:W-:Y:S01]  /*3b50*/  FADD.FTZ R104, R169, R104 ;  /* 0x00000068a9687221 */ /* 0x000fe20000010000 */
[----:B------:R-:W-:Y:S01]  /*3b60*/  FFMA.FTZ R147, R193, R194, R150 ;  /* 0x000000c2c1937223 */ /* 0x000fe20000010096 */
[----:B------:R-:W-:Y:S01]  /*3b70*/  FADD.FTZ R150, -R135, R204 ;  /* 0x000000cc87967221 */ /* 0x000fe20000010100 */
[----:B------:R-:W-:Y:S01]  /*3b80*/  FADD.FTZ R107, R165, R107 ;  /* 0x0000006ba56b7221 */ /* 0x000fe20000010000 */
[----:B------:R-:W-:Y:S01]  /*3b90*/  FADD.FTZ R102, R161, R102 ;  /* 0x00000066a1667221 */ /* 0x000fe20000010000 */
[----:B------:R-:W-:Y:S01]  /*3ba0*/  FFMA.FTZ R147, R192, R154, R147 ;  /* 0x0000009ac0937223 */ /* 0x000fe20000010093 */
        /* <DEDUP_REMOVED lines=8> */
[----:B------:R-:W2:Y:S01]  /*3c30*/  SHFL.DOWN PT, R198, R147, 0x1, 0x1f ;  /* 0x08201f0093c67f89 */ /* 0x000ea200000e0000 */
[----:B------:R-:W-:Y:S01]  /*3c40*/  FFMA.FTZ R171, R28, R176, R171 ;  /* 0x000000b01cab7223 */ /* 0x000fe200000100ab */
[----:B------:R-:W-:-:S03]  /*3c50*/  FADD.FTZ R86, R143, R86 ;  /* 0x000000568f567221 */ /* 0x000fc60000010000 */
        /* <DEDUP_REMOVED lines=10> */
[----:B------:R-:W2:Y:S01]  /*3d00*/  SHFL.DOWN PT, R198, R147, 0x4, 0x1f ;  /* 0x08801f0093c67f89 */ /* 0x000ea200000e0000 */
[----:B-1----:R-:W-:-:S08]  /*3d10*/  @!P2 FADD.FTZ R148, R148, R195 ;  /* 0x000000c39494a221 */ /* 0x002fd00000010000 */
[----:B------:R1:W-:Y:S02]  /*3d20*/  @!P1 STS.64 [R136], R10 ;  /* 0x0000000a88009388 */ /* 0x0003e40000000a00 */
[C---:B-1----:R-:W-:Y:S01]  /*3d30*/  FMUL.FTZ R10, R141.reuse, R168 ;  /* 0x000000a88d0a7220 */ /* 0x042fe20000410000 */
[----:B------:R-:W-:Y:S01]  /*3d40*/  FMUL.FTZ R11, R141, R166 ;  /* 0x000000a68d0b7220 */ /* 0x000fe20000410000 */
[----:B--2---:R-:W-:Y:S02]  /*3d50*/  @!P3 FADD.FTZ R147, R147, R198 ;  /* 0x000000c69393b221 */ /* 0x004fe40000010000 */
[----:B------:R-:W-:Y:S01]  /*3d60*/  FMUL.FTZ R163, R163, R10 ;  /* 0x0000000aa3a37220 */ /* 0x000fe20000410000 */
[----:B------:R-:W-:Y:S01]  /*3d70*/  FMUL.FTZ R176, R158, R11 ;  /* 0x0000000b9eb07220 */ /* 0x000fe20000410000 */
[C---:B------:R-:W-:Y:S01]  /*3d80*/  FMUL.FTZ R10, R141.reuse, R170 ;  /* 0x000000aa8d0a7220 */ /* 0x040fe20000410000 */
[----:B------:R-:W-:Y:S01]  /*3d90*/  FMUL.FTZ R158, R141, R186 ;  /* 0x000000ba8d9e7220 */ /* 0x000fe20000410000 */
[----:B------:R-:W1:Y:S01]  /*3da0*/  SHFL.DOWN PT, R192, R147, 0x8, 0x1f ;  /* 0x09001f0093c07f89 */ /* 0x000e6200000e0000 */
        /* <DEDUP_REMOVED lines=8> */
[----:B------:R-:W-:Y:S01]  /*3e30*/  FMUL.FTZ R10, R141, R164 ;  /* 0x000000a48d0a7220 */ /* 0x000fe20000410000 */
[----:B------:R-:W2:Y:S01]  /*3e40*/  SHFL.DOWN PT, R155, R148, 0x10, 0x1f ;  /* 0x0a001f00949b7f89 */ /* 0x000ea200000e0000 */
[----:B------:R-:W-:Y:S01]  /*3e50*/  ISETP.NE.AND P3, PT, R19, RZ, PT ;  /* 0x000000ff1300720c */ /* 0x000fe20003f65270 */
[----:B------:R-:W-:Y:S01]  /*3e60*/  FFMA.FTZ R11, R33, R156, R158 ;  /* 0x0000009c210b7223 */ /* 0x000fe2000001009e */
[----:B------:R-:W-:Y:S01]  /*3e70*/  FMUL.FTZ R153, R153, R10 ;  /* 0x0000000a99997220 */ /* 0x000fe20000410000 */
[C---:B------:R-:W-:Y:S01]  /*3e80*/  FMUL.FTZ R156, R141.reuse, R172 ;  /* 0x000000ac8d9c7220 */ /* 0x040fe20000410000 */
[----:B------:R-:W-:Y:S01]  /*3e90*/  FMUL.FTZ R10, R141, R162 ;  /* 0x000000a28d0a7220 */ /* 0x000fe20000410000 */
[----:B------:R-:W-:Y:S01]  /*3ea0*/  FADD.FTZ R82, R11, R82 ;  /* 0x000000520b527221 */ /* 0x000fe20000010000 */
[----:B------:R-:W-:Y:S01]  /*3eb0*/  FMUL.FTZ R11, R141, R182 ;  /* 0x000000b68d0b7220 */ /* 0x000fe20000410000 */
[----:B------:R-:W-:Y:S01]  /*3ec0*/  FMUL.FTZ R156, R191, R156 ;  /* 0x0000009cbf9c7220 */ /* 0x000fe20000410000 */
[----:B------:R-:W-:Y:S01]  /*3ed0*/  FMUL.FTZ R149, R149, R10 ;  /* 0x0000000a95957220 */ /* 0x000fe20000410000 */
[----:B------:R-:W-:Y:S01]  /*3ee0*/  FMUL.FTZ R10, R141, R160 ;  /* 0x000000a08d0a7220 */ /* 0x000fe20000410000 */
[----:B------:R-:W-:Y:S01]  /*3ef0*/  FMUL.FTZ R151, R194, R11 ;  /* 0x0000000bc2977220 */ /* 0x000fe20000410000 */
[----:B------:R-:W-:Y:S01]  /*3f00*/  FFMA.FTZ R172, R31, R172, R156 ;  /* 0x000000ac1fac7223 */ /* 0x000fe2000001009c */
[----:B------:R-:W-:Y:S01]  /*3f10*/  FFMA.FTZ R170, R30, R170, R175 ;  /* 0x000000aa1eaa7223 */ /* 0x000fe200000100af */
[----:B-1----:R-:W-:Y:S01]  /*3f20*/  @!P2 FADD.FTZ R147, R147, R192 ;  /* 0x000000c09393a221 */ /* 0x002fe20000010000 */
[----:B------:R-:W-:Y:S01]  /*3f30*/  FMUL.FTZ R156, R145, R10 ;  /* 0x0000000a919c7220 */ /* 0x000fe20000410000 */
[C---:B------:R-:W-:Y:S01]  /*3f40*/  FMUL.FTZ R145, R141.reuse, R180 ;  /* 0x000000b48d917220 */ /* 0x040fe20000410000 */
[----:B------:R-:W-:Y:S01]  /*3f50*/  FMUL.FTZ R141, R141, R174 ;  /* 0x000000ae8d8d7220 */ /* 0x000fe20000410000 */
[----:B------:R-:W-:Y:S01]  /*3f60*/  ISETP.GT.AND P2, PT, R19, 0xf, PT ;  /* 0x0000000f1300780c */ /* 0x000fe20003f44270 */
[----:B------:R-:W1:Y:S01]  /*3f70*/  SHFL.DOWN PT, R166, R147, 0x10, 0x1f ;  /* 0x0a001f0093a67f89 */ /* 0x000e6200000e0000 */
[----:B------:R-:W-:Y:S01]  /*3f80*/  FMUL.FTZ R154, R154, R145 ;  /* 0x000000919a9a7220 */ /* 0x000fe20000410000 */
[----:B------:R-:W-:Y:S01]  /*3f90*/  FMUL.FTZ R150, R150, R141 ;  /* 0x0000008d96967220 */ /* 0x000fe20000410000 */
[----:B------:R-:W-:Y:S01]  /*3fa0*/  FFMA.FTZ R168, R29, R186, R168 ;  /* 0x000000ba1da87223 */ /* 0x000fe200000100a8 */
[----:B------:R-:W-:Y:S01]  /*3fb0*/  FFMA.FTZ R187, R60, R184, R187 ;  /* 0x000000b83cbb7223 */ /* 0x000fe200000100bb */
[----:B--2---:R-:W-:Y:S01]  /*3fc0*/  FADD.FTZ R11, R148, R155 ;  /* 0x0000009b940b7221 */ /* 0x004fe20000010000 */
[----:B------:R-:W-:Y:S01]  /*3fd0*/  FFMA.FTZ R164, R58, R164, R153 ;  /* 0x000000a43aa47223 */ /* 0x000fe20000010099 */
[----:B------:R-:W-:Y:S01]  /*3fe0*/  FFMA.FTZ R149, R32, R162, R149 ;  /* 0x000000a220957223 */ /* 0x000fe20000010095 */
[----:B------:R-:W-:Y:S01]  /*3ff0*/  FFMA.FTZ R151, R62, R182, R151 ;  /* 0x000000b63e977223 */ /* 0x000fe20000010097 */
[----:B------:R-:W-:Y:S01]  /*4000*/  FFMA.FTZ R156, R57, R160, R156 ;  /* 0x000000a0399c7223 */ /* 0x000fe2000001009c */
        /* <DEDUP_REMOVED lines=14> */
[----:B------:R1:W-:Y:S02]  /*40f0*/  @!P3 STS.64 [UR6+0x438], R10 ;  /* 0x0004380aff00b988 */ /* 0x0003e40008000a06 */
        /* <DEDUP_REMOVED lines=13> */
.L_x_7531:
[----:B------:R-:W-:Y:S05]  /*41d0*/  BSYNC.RECONVERGENT B0 ;  /* 0x0000000000007941 */ /* 0x000fea0003800200 */
.L_x_7530:
        /* <DEDUP_REMOVED lines=13> */
.L_x_7526:
[----:B------:R-:W-:Y:S01]  /*42b0*/  BAR.SYNC.DEFER_BLOCKING 0x0 ;  /* 0x0000000000007b1d */ /* 0x000fe20000010000 */
[----:B------:R-:W-:Y:S01]  /*42c0*/  F2FP.F16.F32.PACK_AB R7, R107, R102 ;  /* 0x000000666b07723e */ /* 0x000fe200000000ff */
[----:B------:R-:W-:Y:S01]  /*42d0*/  FADD.FTZ R0, R47, R86 ;  /* 0x000000562f007221 */ /* 0x000fe20000010000 */
[----:B------:R-:W-:Y:S01]  /*42e0*/  F2FP.F16.F32.PACK_AB R6, R105, R100 ;  /* 0x000000646906723e */ /* 0x000fe200000000ff */
[----:B------:R-:W-:Y:S01]  /*42f0*/  UISETP.GT.AND UP0, UPT, UR8, 0x1, UPT ;  /* 0x000000010800788c */ /* 0x000fe2000bf04270 */
[----:B------:R-:W-:Y:S01]  /*4300*/  F2FP.F16.F32.PACK_AB R5, R103, R98 ;  /* 0x000000626705723e */ /* 0x000fe200000000ff */
[----:B------:R-:W1:Y:S01]  /*4310*/  LDCU.64 UR10, c[0x0][0x4f8] ;  /* 0x00009f00ff0a77ac */ /* 0x000e620008000a00 */
[----:B------:R-:W-:Y:S01]  /*4320*/  F2FP.F16.F32.PACK_AB R4, R96, R101 ;  /* 0x000000656004723e */ /* 0x000fe200000000ff */
[----:B------:R-:W2:Y:S01]  /*4330*/  LDC.64 R12, c[0x0][0x500] ;  /* 0x00014000ff0c7b82 */ /* 0x000ea20000000a00 */
[----:B------:R-:W-:Y:S01]  /*4340*/  F2FP.F16.F32.PACK_AB R11, R110, R113 ;  /* 0x000000716e0b723e */ /* 0x000fe200000000ff */
[----:B------:R-:W-:Y:S01]  /*4350*/  UMOV UR5, URZ ;  /* 0x000000ff00057c82 */ /* 0x000fe20008000000 */
[----:B------:R-:W-:Y:S01]  /*4360*/  F2FP.F16.F32.PACK_AB R10, R115, R108 ;  /* 0x0000006c730a723e */ /* 0x000fe200000000ff */
[----:B------:R-:W-:Y:S01]  /*4370*/  UMOV UR8, UR19 ;  /* 0x0000001300087c82 */ /* 0x000fe20008000000 */
[----:B------:R-:W-:-:S02]  /*4380*/  F2FP.F16.F32.PACK_AB R9, R111, R106 ;  /* 0x0000006a6f09723e */ /* 0x000fc400000000ff */
[----:B------:R-:W-:Y:S01]  /*4390*/  F2FP.F16.F32.PACK_AB R8, R109, R104 ;  /* 0x000000686d08723e */ /* 0x000fe200000000ff */
[----:B------:R-:W3:Y:S01]  /*43a0*/  LDC.64 R32, c[0x0][0x550] ;  /* 0x00015400ff207b82 */ /* 0x000ee20000000a00 */
[----:B------:R-:W-:Y:S02]  /*43b0*/  F2FP.F16.F32.PACK_AB R35, R75, R80 ;  /* 0x000000504b23723e */ /* 0x000fe400000000ff */
[----:B------:R-:W-:Y:S02]  /*43c0*/  F2FP.F16.F32.PACK_AB R34, R77, R82 ;  /* 0x000000524d22723e */ /* 0x000fe400000000ff */
[----:B------:R-:W-:Y:S02]  /*43d0*/  F2FP.F16.F32.PACK_AB R59, R14, R15 ;  /* 0x0000000f0e3b723e */ /* 0x000fe400000000ff */
[----:B------:R-:W-:Y:S01]  /*43e0*/  F2FP.F16.F32.PACK_AB R58, R20, R21 ;  /* 0x00000015143a723e */ /* 0x000fe200000000ff */
[----:B------:R4:W-:Y:S01]  /*43f0*/  STS.128 [R3], R4 ;  /* 0x0000000403007388 */ /* 0x0009e20000000c00 */
[----:B-1----:R-:W-:Y:S01]  /*4400*/  UIMAD.WIDE.U32 UR6, UR18, UR10, UR4 ;  /* 0x0000000a120672a5 */ /* 0x002fe2000f8e0004 */
[----:B------:R-:W-:-:S02]  /*4410*/  F2FP.F16.F32.PACK_AB R57, R22, R23 ;  /* 0x000000171639723e */ /* 0x000fc400000000ff */
[----:B------:R1:W-:Y:S01]  /*4420*/  STS.128 [R3+0x10], R8 ;  /* 0x0000100803007388 */ /* 0x0003e20000000c00 */
[----:B------:R-:W-:-:S03]  /*4430*/  NOP ;  /* 0x0000000000007918 */ /* 0x000fc60000000000 */
[----:B------:R-:W5:Y:S01]  /*4440*/  LDS.128 R24, [R18] ;  /* 0x0000000012187984 */ /* 0x000f620000000c00 */
[----:B------:R-:W-:Y:S01]  /*4450*/  UIMAD UR7, UR18, UR11, UR7 ;  /* 0x0000000b120772a4 */ /* 0x000fe2000f8e0207 */
[----:B------:R-:W-:Y:S02]  /*4460*/  F2FP.F16.F32.PACK_AB R56, R73, R78 ;  /* 0x0000004e4938723e */ /* 0x000fe400000000ff */
[----:B------:R-:W0:Y:S01]  /*4470*/  LDS.128 R28, [R18+0x200] ;  /* 0x00020000121c7984 */ /* 0x000e220000000c00 */
[----:B----4-:R-:W-:Y:S01]  /*4480*/  FADD.FTZ R7, R0, R81 ;  /* 0x0000005100077221 */ /* 0x010fe20000010000 */
[----:B------:R-:W-:Y:S01]  /*4490*/  IADD3 R40, P1, PT, R40, -0x400, RZ ;  /* 0xfffffc0028287810 */ /* 0x000fe20007f3e0ff */
[----:B--2---:R-:W-:Y:S01]  /*44a0*/  IMAD.WIDE.U32 R4, R54, R12, UR6 ;  /* 0x0000000636047e25 */ /* 0x004fe2000f8e000c */
[----:B------:R-:W-:-:S03]  /*44b0*/  IADD3 R42, P2, PT, R42, -0x400, RZ ;  /* 0xfffffc002a2a7810 */ /* 0x000fc60007f5e0ff */
[----:B------:R-:W-:Y:S01]  /*44c0*/  FADD.FTZ R0, R7, R84 ;  /* 0x0000005407007221 */ /* 0x000fe20000010000 */
[----:B-1----:R-:W1:Y:S01]  /*44d0*/  LDC.64 R10, c[0x0][0x560] ;  /* 0x00015800ff0a7b82 */ /* 0x002e620000000a00 */
[----:B------:R-:W-:Y:S01]  /*44e0*/  IMAD R2, R54, R13, R5 ;  /* 0x0000000d36027224 */ /* 0x000fe200078e0205 */
[----:B---3--:R-:W-:Y:S01]  /*44f0*/  LEA R6, P0, R4, R32, 0x1 ;  /* 0x0000002004067211 */ /* 0x008fe200078008ff */
[----:B------:R-:W2:Y:S01]  /*4500*/  LDCU.64 UR6, c[0x0][0x518] ;  /* 0x0000a300ff0677ac */ /* 0x000ea20008000a00 */
[----:B------:R-:W-:Y:S01]  /*4510*/  F2FP.F16.F32.PACK_AB R32, R81, R86 ;  /* 0x000000565120723e */ /* 0x000fe200000000ff */
[----:B------:R-:W-:Y:S01]  /*4520*/  FADD.FTZ R9, R0, R79 ;  /* 0x0000004f00097221 */ /* 0x000fe20000010000 */
[----:B------:R-:W-:Y:S02]  /*4530*/  LEA.HI.X R7, R4, R33, R2, 0x1, P0 ;  /* 0x0000002104077211 */ /* 0x000fe400000f0c02 */
[----:B------:R-:W-:Y:S01]  /*4540*/  F2FP.F16.F32.PACK_AB R33, R79, R84 ;  /* 0x000000544f21723e */ /* 0x000fe200000000ff */
[----:B------:R-:W-:Y:S01]  /*4550*/  FADD.FTZ R82, R9, R82 ;  /* 0x0000005209527221 */ /* 0x000fe20000010000 */
[----:B------:R-:W-:Y:S01]  /*4560*/  IADD3.X R41, PT, PT, R41, -0x1, RZ, P1, !PT ;  /* 0xffffffff29297810 */ /* 0x000fe20000ffe4ff */
[----:B------:R-:W-:Y:S01]  /*4570*/  IMAD.WIDE.U32 R4, R36, 0x10, R6 ;  /* 0x0000001024047825 */ /* 0x000fe200078e0006 */
[----:B------:R-:W-:Y:S01]  /*4580*/  IADD3.X R43, PT, PT, R43, -0x1, RZ, P2, !PT ;  /* 0xffffffff2b2b7810 */ /* 0x000fe200017fe4ff */
[----:B------:R-:W3:Y:S02]  /*4590*/  LDC.64 R6, c[0x0][0x520] ;  /* 0x00014800ff067b82 */ /* 0x000ee40000000a00 */
[----:B------:R-:W-:-:S04]  /*45a0*/  FADD.FTZ R77, R82, R77 ;  /* 0x0000004d524d7221 */ /* 0x000fc80000010000 */
[----:B------:R-:W-:Y:S01]  /*45b0*/  FADD.FTZ R80, R77, R80 ;  /* 0x000000504d507221 */ /* 0x000fe20000010000 */
[----:B--2---:R-:W-:-:S03]  /*45c0*/  UIMAD.WIDE.U32 UR4, UR18, UR6, UR4 ;  /* 0x00000006120472a5 */ /* 0x004fc6000f8e0004 */
[----:B------:R-:W-:Y:S01]  /*45d0*/  FADD.FTZ R75, R80, R75 ;  /* 0x0000004b504b7221 */ /* 0x000fe20000010000 */
[----:B------:R-:W-:-:S03]  /*45e0*/  UIMAD UR5, UR18, UR7, UR5 ;  /* 0x00000007120572a4 */ /* 0x000fc6000f8e0205 */
[----:B------:R-:W-:Y:S01]  /*45f0*/  FADD.FTZ R78, R75, R78 ;  /* 0x0000004e4b4e7221 */ /* 0x000fe20000010000 */
[----:B-----5:R-:W-:Y:S03]  /*4600*/  STG.E.128 desc[UR16][R4.64], R24 ;  /* 0x0000001804007986 */ /* 0x020fe6000c101d10 */
[----:B------:R-:W-:Y:S01]  /*4610*/  FADD.FTZ R78, R78, R73 ;  /* 0x000000494e4e7221 */ /* 0x000fe20000010000 */
[----:B0-----:R-:W-:Y:S03]  /*4620*/  STG.E.128 desc[UR16][R4.64+0x200], R28 ;  /* 0x0002001c04007986 */ /* 0x001fe6000c101d10 */
[----:B------:R-:W-:Y:S01]  /*4630*/  FADD.FTZ R23, R78, R23 ;  /* 0x000000174e177221 */ /* 0x000fe20000010000 */
[----:B------:R-:W-:Y:S03]  /*4640*/  BAR.SYNC.DEFER_BLOCKING 0x0 ;  /* 0x0000000000007b1d */ /* 0x000fe60000010000 */
[----:B------:R-:W-:-:S04]  /*4650*/  FADD.FTZ R22, R23, R22 ;  /* 0x0000001617167221 */ /* 0x000fc80000010000 */
[----:B------:R-:W-:-:S04]  /*4660*/  FADD.FTZ R21, R22, R21 ;  /* 0x0000001516157221 */ /* 0x000fc80000010000 */
[----:B------:R-:W-:-:S04]  /*4670*/  FADD.FTZ R20, R21, R20 ;  /* 0x0000001415147221 */ /* 0x000fc80000010000 */
[----:B------:R-:W-:-:S04]  /*4680*/  FADD.FTZ R15, R20, R15 ;  /* 0x0000000f140f7221 */ /* 0x000fc80000010000 */
[----:B------:R-:W-:Y:S01]  /*4690*/  FADD.FTZ R47, R15, R14 ;  /* 0x0000000e0f2f7221 */ /* 0x000fe20000010000 */
[----:B------:R-:W-:Y:S04]  /*46a0*/  STS.128 [R3], R32 ;  /* 0x0000002003007388 */ /* 0x000fe80000000c00 */
[----:B------:R3:W-:Y:S01]  /*46b0*/  STS.128 [R3+0x10], R56 ;  /* 0x0000103803007388 */ /* 0x0007e20000000c00 */
[----:B------:R-:W-:-:S03]  /*46c0*/  NOP ;  /* 0x0000000000007918 */ /* 0x000fc60000000000 */
[----:B------:R-:W0:Y:S04]  /*46d0*/  LDS.128 R60, [R18] ;  /* 0x00000000123c7984 */ /* 0x000e280000000c00 */
[----:B------:R-:W2:Y:S01]  /*46e0*/  LDS.128 R64, [R18+0x200] ;  /* 0x0002000012407984 */ /* 0x000ea20000000c00 */
[----:B---3--:R-:W-:-:S04]  /*46f0*/  IMAD.WIDE.U32 R2, R54, R6, UR4 ;  /* 0x0000000436027e25 */ /* 0x008fc8000f8e0006 */
        /* <DEDUP_REMOVED lines=9> */
.L_x_7524:
        /* <DEDUP_REMOVED lines=34> */
.L_x_7535:
[----:B------:R-:W-:Y:S05]  /*49b0*/  BSYNC.RECONVERGENT B0 ;  /* 0x0000000000007941 */ /* 0x000fea0003800200 */
.L_x_7534:
[----:B------:R-:W-:Y:S05]  /*49c0*/  @!P0 BRA `(.L_x_7536) ;  /* 0x0000000000688947 */ /* 0x000fea0003800000 */
[----:B------:R-:W-:Y:S06]  /*49d0*/  BAR.SYNC.DEFER_BLOCKING 0x0 ;  /* 0x0000000000007b1d */ /* 0x000fec0000010000 */
[----:B------:R-:W-:Y:S01]  /*49e0*/  BSSY.RECONVERGENT B0, `(.L_x_7536) ;  /* 0x0000018000007945 */ /* 0x000fe20003800200 */
[----:B------:R-:W2:Y:S01]  /*49f0*/  SHFL.DOWN P0, R0, R47, 0x1, 0x1f ;  /* 0x08201f002f007f89 */ /* 0x000ea20000000000 */
[----:B01----:R-:W0:Y:S01]  /*4a00*/  S2R R4, SR_LANEID ;  /* 0x0000000000047919 */ /* 0x003e220000000000 */
[----:B------:R-:W1:Y:S01]  /*4a10*/  S2R R6, SR_TID.X ;  /* 0x0000000000067919 */ /* 0x000e620000002100 */
[----:B--2---:R-:W-:-:S05]  /*4a20*/  @P0 FADD R0, R0, R47 ;  /* 0x0000002f00000221 */ /* 0x004fca0000000000 */
        /* <DEDUP_REMOVED lines=16> */
[----:B------:R-:W-:-:S04]  /*4b30*/  LEA R2, P0, R54, R8, 0x2 ;  /* 0x0000000836027211 */ /* 0x000fc800078010ff */
[----:B------:R-:W-:-:S05]  /*4b40*/  LEA.HI.X R3, R54, R9, RZ, 0x2, P0 ;  /* 0x0000000936037211 */ /* 0x000fca00000f14ff */
[----:B------:R1:W-:Y:S04]  /*4b50*/  REDG.E.ADD.F32.FTZ.RN.STRONG.GPU desc[UR16][R2.64], R4 ;  /* 0x00000004020079a6 */ /* 0x0003e8000c12f310 */
.L_x_7537:
[----:B------:R-:W-:Y:S05]  /*4b60*/  BSYNC.RECONVERGENT B0 ;  /* 0x0000000000007941 */ /* 0x000fea0003800200 */
.L_x_7536:
        /* <DEDUP_REMOVED lines=22> */
.L_x_7539:
        /* <DEDUP_REMOVED lines=51> */
.L_x_7538:
[----:B------:R-:W-:Y:S05]  /*5000*/  EXIT ;  /* 0x000000000000794d */ /* 0x000fea0003800000 */
.L_x_7540:
        /* <DEDUP_REMOVED lines=15> */
.L_x_10489:


//--------------------- .text._Z25selective_scan_bwd_kernelI32Selective_Scan_bwd_kernel_traitsILi32ELi16ELb1ELb0ELb0ELb1ELb0EN3c104HalfEfEEv12SSMParamsBwd --------------------------
	.section	.text._Z25selective_scan_bwd_kernelI32Selective_Scan_bwd_kernel_traitsILi32ELi16ELb1ELb0ELb0ELb1ELb0EN3c104HalfEfEEv12SSMParamsBwd,"ax",@progbits
	.align	128
        .global         _Z25selective_scan_bwd_kernelI32Selective_Scan_bwd_kernel_traitsILi32ELi16ELb1ELb0ELb0ELb1ELb0EN3c104HalfEfEEv12SSMParamsBwd
        .type           _Z25selective_scan_bwd_kernelI32Selective_Scan_bwd_kernel_traitsILi32ELi16ELb1ELb0ELb0ELb1ELb0EN3c104HalfEfEEv12SSMParamsBwd,@function
        .size           _Z25selective_scan_bwd_kernelI32Selective_Scan_bwd_kernel_traitsILi32ELi16ELb1ELb0ELb0ELb1ELb0EN3c104HalfEfEEv12SSMParamsBwd,(.L_x_10490 - _Z25selective_scan_bwd_kernelI32Selective_Scan_bwd_kernel_traitsILi32ELi16ELb1ELb0ELb0ELb1ELb0EN3c104HalfEfEEv12SSMParamsBwd)
        .other          _Z25selective_scan_bwd_kernelI32Selective_Scan_bwd_kernel_traitsILi32ELi16ELb1ELb0ELb0ELb1ELb0EN3c104HalfEfEEv12SSMParamsBwd,@"STO_CUDA_ENTRY STV_DEFAULT"
_Z25selective_scan_bwd_kernelI32Selective_Scan_bwd_kernel_traitsILi32ELi16ELb1ELb0ELb0ELb1ELb0EN3c104HalfEfEEv12SSMParamsBwd:
.text._Z25selective_scan_bwd_kernelI32Selective_Scan_bwd_kernel_traitsILi32ELi16ELb1ELb0ELb0ELb1ELb0EN3c104HalfEfEEv12SSMParamsBwd:
        /* <DEDUP_REMOVED lines=75> */
[----:B------:R-:W-:Y:S02]  /*04b0*/  LEA R21, P0, R22, R26, 0x2 ;  /* 0x0000001a16157211 */ /* 0x000fe400078010ff */
[C---:B--2---:R-:W-:Y:S02]  /*04c0*/  LEA R30, P2, R31.reuse, R32, 0x1 ;  /* 0x000000201f1e7211 */ /* 0x044fe400078408ff */
        /* <DEDUP_REMOVED lines=20> */
[----:B0-----:R-:W-:Y:S02]  /*0610*/  SHF.L.U32 R0, R24, 0x1, RZ ;  /* 0x0000000118007819 */ /* 0x001fe400000006ff */
[----:B----4-:R-:W-:Y:S02]  /*0620*/  LEA R26, P0, R2, R4, 0x2 ;  /* 0x00000004021a7211 */ /* 0x010fe400078010ff */
[----:B------:R-:W-:Y:S02]  /*0630*/  LOP3.LUT R3, R0, 0x7c0, RZ, 0xc0, !PT ;  /* 0x000007c000037812 */ /* 0x000fe400078ec0ff */
[----:B------:R-:W-:Y:S02]  /*0640*/  LEA.HI.X R27, R2, R5, R27, 0x2, P0 ;  /* 0x00000005021b7211 */ /* 0x000fe400000f141b */
[----:B------:R-:W-:-:S02]  /*0650*/  LOP3.LUT R184, R24, 0x1f, RZ, 0xc0, !PT ;  /* 0x0000001f18b87812 */ /* 0x000fc400078ec0ff */
[C---:B------:R-:W-:Y:S02]  /*0660*/  IADD3 R32, PT, PT, R24.reuse, 0x200, RZ ;  /* 0x0000020018207810 */ /* 0x040fe40007ffe0ff */
[----:B------:R-:W-:Y:S02]  /*0670*/  LOP3.LUT R34, R3, 0x1f, R24, 0xf8, !PT ;  /* 0x0000001f03227812 */ /* 0x000fe400078ef818 */
[----:B---3--:R-:W-:-:S07]  /*0680*/  LEA R182, R24, R33, 0x2 ;  /* 0x0000002118b67211 */ /* 0x008fce00078e10ff */
.L_x_7581:
[----:B------:R-:W-:Y:S01]  /*0690*/  BAR.SYNC.DEFER_BLOCKING 0x0 ;  /* 0x0000000000007b1d */ /* 0x000fe20000010000 */
[----:B0-----:R-:W-:-:S05]  /*06a0*/  IMAD.WIDE.U32 R2, R34, 0x10, R30 ;  /* 0x0000001022027825 */ /* 0x001fca00078e001e */
[----:B------:R-:W2:Y:S04]  /*06b0*/  LDG.E.128 R4, desc[UR16][R2.64] ;  /* 0x0000001002047981 */ /* 0x000ea8000c1e1d00 */
[----:B------:R-:W3:Y:S01]  /*06c0*/  LDG.E.128 R8, desc[UR16][R2.64+0x200] ;  /* 0x0002001002087981 */ /* 0x000ee2000c1e1d00 */
[----:B------:R-:W-:Y:S01]  /*06d0*/  IMAD.WIDE.U32 R12, R34, 0x10, R28 ;  /* 0x00000010220c7825 */ /* 0x000fe200078e001c */
[----:B------:R-:W0:Y:S02]  /*06e0*/  S2R R54, SR_LANEID ;  /* 0x0000000000367919 */ /* 0x000e240000000000 */
[----:B0-----:R-:W-:-:S04]  /*06f0*/  LEA R35, R54, R33, 0x4 ;  /* 0x0000002136237211 */ /* 0x001fc800078e20ff */
        /* <DEDUP_REMOVED lines=12> */
[----:B--2---:R0:W-:Y:S04]  /*07c0*/  STS.128 [R35], R56 ;  /* 0x0000003823007388 */ /* 0x0041e80000000c00 */
[----:B---3--:R-:W-:Y:S01]  /*07d0*/  STS.128 [R35+0x200], R60 ;  /* 0x0002003c23007388 */ /* 0x008fe20000000c00 */
[----:B------:R-:W-:-:S03]  /*07e0*/  NOP ;  /* 0x0000000000007918 */ /* 0x000fc60000000000 */
[----:B------:R-:W1:Y:S04]  /*07f0*/  LDS.128 R64, [R38] ;  /* 0x0000000026407984 */ /* 0x000e680000000c00 */
[----:B------:R-:W2:Y:S01]  /*0800*/  LDS.128 R44, [R38+0x10] ;  /* 0x00001000262c7984 */ /* 0x000ea20000000c00 */
[----:B------:R-:W-:Y:S06]  /*0810*/  BAR.SYNC.DEFER_BLOCKING 0x0 ;  /* 0x0000000000007b1d */ /* 0x000fec0000010000 */
[----:B------:R-:W3:Y:S04]  /*0820*/  LDG.E.128 R68, desc[UR16][R2.64] ;  /* 0x0000001002447981 */ /* 0x000ee8000c1e1d00 */
[----:B------:R4:W2:Y:S01]  /*0830*/  LDG.E.128 R72, desc[UR16][R2.64+0x200] ;  /* 0x0002001002487981 */ /* 0x0008a2000c1e1d00 */
        /* <DEDUP_REMOVED lines=8> */
[----:B----4-:R-:W-:Y:S02]  /*08c0*/  HADD2.F32 R3, -RZ, R64.H0_H0 ;  /* 0x20000040ff037230 */ /* 0x010fe40000004100 */
[--C-:B------:R-:W-:Y:S01]  /*08d0*/  FADD.FTZ R60, R39, R18.reuse ;  /* 0x00000012273c7221 */ /* 0x100fe20000010000 */
[--C-:B------:R-:W-:Y:S02]  /*08e0*/  HADD2.F32 R63, -RZ, R66.reuse.H0_H0 ;  /* 0x20000042ff3f7230 */ /* 0x100fe40000004100 */
[----:B------:R-:W-:Y:S01]  /*08f0*/  FADD.FTZ R62, R65, R18 ;  /* 0x00000012413e7221 */ /* 0x000fe20000010000 */
[----:B------:R-:W-:Y:S01]  /*0900*/  HADD2.F32 R49, -RZ, R66.H1_H1 ;  /* 0x30000042ff317230 */ /* 0x000fe20000004100 */
[----:B------:R-:W-:Y:S01]  /*0910*/  FSETP.GTU.FTZ.AND P2, PT, R61, 20, PT ;  /* 0x41a000003d00780b */ /* 0x000fe20003f5c000 */
[----:B------:R-:W-:-:S02]  /*0920*/  HADD2.F32 R53, -RZ, R48.H0_H0 ;  /* 0x20000030ff357230 */ /* 0x000fc40000004100 */
[--C-:B------:R-:W-:Y:S01]  /*0930*/  FADD.FTZ R63, R63, R18.reuse ;  /* 0x000000123f3f7221 */ /* 0x100fe20000010000 */
[----:B------:R-:W-:Y:S02]  /*0940*/  HADD2.F32 R55, -RZ, R48.H1_H1 ;  /* 0x30000030ff377230 */ /* 0x000fe40000004100 */
[----:B------:R-:W-:Y:S01]  /*0950*/  FADD.FTZ R64, R49, R18 ;  /* 0x0000001231407221 */ /* 0x000fe20000010000 */
        /* <DEDUP_REMOVED lines=8> */
[----:B---3--:R0:W-:Y:S04]  /*09e0*/  STS.128 [R35], R68 ;  /* 0x0000004423007388 */ /* 0x0081e80000000c00 */
[----:B--2---:R1:W-:Y:S01]  /*09f0*/  STS.128 [R35+0x200], R72 ;  /* 0x0002004823007388 */ /* 0x0043e20000000c00 */
[----:B------:R-:W-:-:S03]  /*0a00*/  NOP ;  /* 0x0000000000007918 */ /* 0x000fc60000000000 */
[----:B------:R2:W3:Y:S04]  /*0a10*/  LDS.128 R4, [R38] ;  /* 0x0000000026047984 */ /* 0x0004e80000000c00 */
[----:B------:R2:W4:Y:S01]  /*0a20*/  LDS.128 R8, [R38+0x10] ;  /* 0x0000100026087984 */ /* 0x0005220000000c00 */
[----:B0-----:R-:W-:Y:S01]  /*0a30*/  FADD.FTZ R70, R3, R18 ;  /* 0x0000001203467221 */ /* 0x001fe20000010000 */
[--C-:B------:R-:W-:Y:S02]  /*0a40*/  HADD2.F32 R3, -RZ, R67.reuse.H0_H0 ;  /* 0x20000043ff037230 */ /* 0x100fe40000004100 */
[----:B-1----:R-:W-:Y:S02]  /*0a50*/  HADD2.F32 R75, -RZ, R67.H1_H1 ;  /* 0x30000043ff4b7230 */ /* 0x002fe40000004100 */
[----:B------:R-:W-:Y:S01]  /*0a60*/  FSETP.GTU.FTZ.AND P0, PT, R70, 20, PT ;  /* 0x41a000004600780b */ /* 0x000fe20003f1c000 */
[----:B------:R-:W-:-:S02]  /*0a70*/  HADD2.F32 R67, -RZ, R40.H0_H0 ;  /* 0x20000028ff437230 */ /* 0x000fc40000004100 */
[----:B------:R-:W-:-:S10]  /*0a80*/  FADD.FTZ R68, R3, R18 ;  /* 0x0000001203447221 */ /* 0x000fd40000010000 */
[----:B--2---:R-:W-:Y:S05]  /*0a90*/  @P0 BRA `(.L_x_7543) ;  /* 0x0000000000780947 */ /* 0x004fea0003800000 */
        /* <DEDUP_REMOVED lines=30> */
.L_x_7543:
[----:B------:R-:W-:Y:S05]  /*0c80*/  BSYNC.RECONVERGENT B0 ;  /* 0x0000000000007941 */ /* 0x000fea0003800200 */
.L_x_7542:
        /* <DEDUP_REMOVED lines=39> */
.L_x_7545:
[----:B------:R-:W-:Y:S05]  /*0f00*/  BSYNC.RECONVERGENT B0 ;  /* 0x0000000000007941 */ /* 0x000fea0003800200 */
.L_x_7544:
        /* <DEDUP_REMOVED lines=39> */
.L_x_7547:
[----:B------:R-:W-:Y:S05]  /*1180*/  BSYNC.RECONVERGENT B0 ;  /* 0x0000000000007941 */ /* 0x000fea0003800200 */
.L_x_7546:
        /* <DEDUP_REMOVED lines=39> */
.L_x_7549:
[----:B------:R-:W-:Y:S05]  /*1400*/  BSYNC.RECONVERGENT B0 ;  /* 0x0000000000007941 */ /* 0x000fea0003800200 */
.L_x_7548:
[----:B------:R-:W-:Y:S01]  /*1410*/  BSSY.RECONVERGENT B0, `(.L_x_7550) ;  /* 0x000002a000007945 */ /* 0x000fe20003800200 */
[----:B------:R-:W-:Y:S01]  /*1420*/  FSETP.GTU.FTZ.AND P3, PT, R80, 20, PT ;  /* 0x41a000005000780b */ /* 0x000fe20003f7c000 */
[--C-:B---3--:R-:W-:Y:S02]  /*1430*/  HADD2.F32 R0, -RZ, R4.reuse.H0_H0 ;  /* 0x20000004ff007230 */ /* 0x108fe40000004100 */
        /* <DEDUP_REMOVED lines=39> */
.L_x_7551:
[----:B------:R-:W-:Y:S05]  /*16b0*/  BSYNC.RECONVERGENT B0 ;  /* 0x0000000000007941 */ /* 0x000fea0003800200 */
.L_x_7550:
[----:B------:R-:W-:Y:S01]  /*16c0*/  BSSY.RECONVERGENT B0, `(.L_x_7552) ;  /* 0x000002c000007945 */ /* 0x000fe20003800200 */
[----:B------:R-:W-:Y:S01]  /*16d0*/  HFMA2 R39, -RZ, RZ, 0, 0 ;  /* 0x00000000ff277431 */ /* 0x000fe200000001ff */
[----:B------:R-:W-:Y:S01]  /*16e0*/  FSETP.GTU.FTZ.AND P4, PT, R90, 20, PT ;  /* 0x41a000005a00780b */ /* 0x000fe20003f9c000 */
[--C-:B----4-:R-:W-:Y:S02]  /*16f0*/  HADD2.F32 R92, -RZ, R8.reuse.H0_H0 ;  /* 0x20000008ff5c7230 */ /* 0x110fe40000004100 */
[----:B------:R-:W-:Y:S01]  /*1700*/  FADD.FTZ R91, R45, R18 ;  /* 0x000000122d5b7221 */ /* 0x000fe20000010000 */
        /* <DEDUP_REMOVED lines=39> */
.L_x_7553:
[----:B------:R-:W-:Y:S05]  /*1980*/  BSYNC.RECONVERGENT B0 ;  /* 0x0000000000007941 */ /* 0x000fea0003800200 */
.L_x_7552:
        /* <DEDUP_REMOVED lines=38> */
.L_x_7555:
[----:B------:R-:W-:Y:S05]  /*1bf0*/  BSYNC.RECONVERGENT B0 ;  /* 0x0000000000007941 */ /* 0x000fea0003800200 */
.L_x_7554:
        /* <DEDUP_REMOVED lines=38> */
.L_x_7557:
[----:B------:R-:W-:Y:S05]  /*1e60*/  BSYNC.RECONVERGENT B0 ;  /* 0x0000000000007941 */ /* 0x000fea0003800200 */
.L_x_7556:
        /* <DEDUP_REMOVED lines=38> */
.L_x_7559:
[----:B------:R-:W-:Y:S05]  /*20d0*/  BSYNC.RECONVERGENT B0 ;  /* 0x0000000000007941 */ /* 0x000fea0003800200 */
.L_x_7558:
        /* <DEDUP_REMOVED lines=38> */
.L_x_7561:
[----:B------:R-:W-:Y:S05]  /*2340*/  BSYNC.RECONVERGENT B0 ;  /* 0x0000000000007941 */ /* 0x000fea0003800200 */
.L_x_7560:
        /* <DEDUP_REMOVED lines=39> */
.L_x_7563:
[----:B------:R-:W-:Y:S05]  /*25c0*/  BSYNC.RECONVERGENT B0 ;  /* 0x0000000000007941 */ /* 0x000fea0003800200 */
.L_x_7562:
        /* <DEDUP_REMOVED lines=32> */
.L_x_7565:
[----:B------:R-:W-:Y:S05]  /*27d0*/  BSYNC.RECONVERGENT B0 ;  /* 0x0000000000007941 */ /* 0x000fea0003800200 */
.L_x_7564:
        /* <DEDUP_REMOVED lines=32> */
.L_x_7567:
[----:B------:R-:W-:Y:S05]  /*29e0*/  BSYNC.RECONVERGENT B0 ;  /* 0x0000000000007941 */ /* 0x000fea0003800200 */
.L_x_7566:
        /* <DEDUP_REMOVED lines=32> */
.L_x_7569:
[----:B------:R-:W-:Y:S05]  /*2bf0*/  BSYNC.RECONVERGENT B0 ;  /* 0x0000000000007941 */ /* 0x000fea0003800200 */
.L_x_7568:
        /* <DEDUP_REMOVED lines=32> */
.L_x_7571:
[----:B------:R-:W-:Y:S05]  /*2e00*/  BSYNC.RECONVERGENT B0 ;  /* 0x0000000000007941 */ /* 0x000fea0003800200 */
.L_x_7570:
        /* <DEDUP_REMOVED lines=32> */
.L_x_7573:
[----:B------:R-:W-:Y:S05]  /*3010*/  BSYNC.RECONVERGENT B0 ;  /* 0x0000000000007941 */ /* 0x000fea0003800200 */
.L_x_7572:
        /* <DEDUP_REMOVED lines=53> */
[----:B------:R-:W-:Y:S01]  /*3370*/  MOV R137, R26 ;  /* 0x0000001a00897202 */ /* 0x000fe20000000f00 */
[----:B------:R-:W0:Y:S01]  /*3380*/  LDCU UR11, c[0x0][0x394] ;  /* 0x00007280ff0b77ac */ /* 0x000e220008000800 */
[----:B------:R-:W-:Y:S01]  /*3390*/  MOV R136, R27 ;  /* 0x0000001b00887202 */ /* 0x000fe20000000f00 */
[----:B------:R-:W4:Y:S01]  /*33a0*/  LDC R186, c[0x0][0x394] ;  /* 0x0000e500ffba7b82 */ /* 0x000f220000000800 */
[----:B------:R-:W-:Y:S01]  /*33b0*/  MOV R139, R19 ;  /* 0x00000013008b7202 */ /* 0x000fe20000000f00 */
[----:B------:R-:W-:Y:S01]  /*33c0*/  ULOP3.LUT UR6, UR6, 0x400, URZ, 0xc0, !UPT ;  /* 0x0000040006067892 */ /* 0x000fe2000f8ec0ff */
[----:B------:R-:W-:-:S02]  /*33d0*/  MOV R138, R20 ;  /* 0x00000014008a7202 */ /* 0x000fc40000000f00 */
[----:B------:R-:W-:Y:S02]  /*33e0*/  MOV R141, R21 ;  /* 0x00000015008d7202 */ /* 0x000fe40000000f00 */
[----:B------:R-:W-:Y:S02]  /*33f0*/  MOV R140, R22 ;  /* 0x00000016008c7202 */ /* 0x000fe40000000f00 */
[----:B------:R-:W-:Y:S02]  /*3400*/  MOV R142, R33 ;  /* 0x00000021008e7202 */ /* 0x000fe40000000f00 */
[----:B------:R-:W-:Y:S02]  /*3410*/  ISETP.EQ.AND P0, PT, R24, RZ, !P0 ;  /* 0x000000ff1800720c */ /* 0x000fe40004702270 */
[----:B-1----:R-:W-:Y:S02]  /*3420*/  SHF.L.U64.HI R5, R4, 0x2, R5 ;  /* 0x0000000204057819 */ /* 0x002fe40000010205 */
[----:B--2---:R-:W-:-:S02]  /*3430*/  SHF.L.U64.HI R7, R6, 0x2, R7 ;  /* 0x0000000206077819 */ /* 0x004fc40000010207 */
[----:B---3--:R-:W-:Y:S02]  /*3440*/  SHF.L.U64.HI R9, R8, 0x2, R9 ;  /* 0x0000000208097819 */ /* 0x008fe40000010209 */
[----:B------:R-:W-:Y:S02]  /*3450*/  MOV R143, UR4 ;  /* 0x00000004008f7c02 */ /* 0x000fe40008000f00 */
[----:B0-----:R-:W-:-:S07]  /*3460*/  MOV R145, UR5 ;  /* 0x0000000500917c02 */ /* 0x001fce0008000f00 */
.L_x_7580:
[----:B------:R-:W-:Y:S02]  /*3470*/  MOV R2, R137 ;  /* 0x0000008900027202 */ /* 0x000fe40000000f00 */
[----:B------:R-:W-:-:S05]  /*3480*/  MOV R3, R136 ;  /* 0x0000008800037202 */ /* 0x000fca0000000f00 */
[----:B------:R0:W2:Y:S01]  /*3490*/  LDG.E R144, desc[UR16][R2.64] ;  /* 0x0000001002907981 */ /* 0x0000a2000c1e1900 */
[----:B------:R-:W-:Y:S02]  /*34a0*/  MOV R11, R140 ;  /* 0x0000008c000b7202 */ /* 0x000fe40000000f00 */
        /* <DEDUP_REMOVED lines=23> */
[----:B---3--:R-:W-:Y:S01]  /*3620*/  FMUL.FTZ R11, R156, R11 ;  /* 0x0000000b9c0b7220 */ /* 0x008fe20000410000 */
[C---:B------:R-:W-:Y:S01]  /*3630*/  FMUL.FTZ R149, R157.reuse, R91 ;  /* 0x0000005b9d957220 */ /* 0x040fe20000410000 */
[C---:B------:R-:W-:Y:S01]  /*3640*/  FMUL.FTZ R148, R157.reuse, R102 ;  /* 0x000000669d947220 */ /* 0x040fe20000410000 */
[C---:B------:R-:W-:Y:S01]  /*3650*/  FMUL.FTZ R151, R157.reuse, R93 ;  /* 0x0000005d9d977220 */ /* 0x040fe20000410000 */
[C---:B------:R-:W-:Y:S01]  /*3660*/  FMUL.FTZ R156, R157.reuse, R95 ;  /* 0x0000005f9d9c7220 */ /* 0x040fe20000410000 */
        /* <DEDUP_REMOVED lines=40> */
.L_x_7576:
[----:B------:R0:W1:Y:S02]  /*38f0*/  LDS R178, [R182+0xe6c] ;  /* 0x000e6c00b6b27984 */ /* 0x0000640000000800 */
.L_x_7577:
[----:B------:R-:W-:Y:S05]  /*3900*/  BSYNC.RECONVERGENT B0 ;  /* 0x0000000000007941 */ /* 0x000fea0003800200 */
.L_x_7575:
        /* <DEDUP_REMOVED lines=15> */
[----:B------:R-:W-:-:S02]  /*3a00*/  ISETP.NE.AND P4, PT, R54, RZ, PT ;  /* 0x000000ff3600720c */ /* 0x000fc40003f85270 */
[C---:B------:R-:W-:Y:S01]  /*3a10*/  FMUL.FTZ R180, R148.reuse, R11 ;  /* 0x0000000b94b47220 */ /* 0x040fe20000410000 */
[----:B------:R-:W-:-:S03]  /*3a20*/  FFMA.FTZ R10, R148, R10, R173 ;  /* 0x0000000a940a7223 */ /* 0x000fc600000100ad */
[C---:B------:R-:W-:Y:S01]  /*3a30*/  FMUL.FTZ R11, R149.reuse, R180 ;  /* 0x000000b4950b7220 */ /* 0x040fe20000410000 */
[----:B------:R-:W-:-:S03]  /*3a40*/  FFMA.FTZ R10, R149, R10, R172 ;  /* 0x0000000a950a7223 */ /* 0x000fc600000100ac */
[C---:B-----5:R-:W-:Y:S01]  /*3a50*/  FMUL.FTZ R2, R150.reuse, R11 ;  /* 0x0000000b96027220 */ /* 0x060fe20000410000 */
[----:B------:R-:W-:Y:S02]  /*3a60*/  FFMA.FTZ R10, R150, R10, R171 ;  /* 0x0000000a960a7223 */ /* 0x000fe400000100ab */
[----:B------:R-:W1:Y:S01]  /*3a70*/  @!P4 S2R R204, SR_CgaCtaId ;  /* 0x0000000000ccc919 */ /* 0x000e620000008800 */
        /* <DEDUP_REMOVED lines=13> */
[C---:B------:R-:W-:Y:S01]  /*3b50*/  FFMA.FTZ R10, R162.reuse, R10, R165 ;  /* 0x0000000aa20a7223 */ /* 0x040fe200000100a5 */
[----:B------:R-:W-:-:S02]  /*3b60*/  FFMA.FTZ R2, R162, R2, R123 ;  /* 0x00000002a2027223 */ /* 0x000fc4000001007b */
[C---:B------:R-:W-:Y:S01]  /*3b70*/  FMUL.FTZ R3, R158.reuse, R3 ;  /* 0x000000039e037220 */ /* 0x040fe20000410000 */
[----:B------:R-:W-:Y:S01]  /*3b80*/  FFMA.FTZ R10, R158, R10, R163 ;  /* 0x0000000a9e0a7223 */ /* 0x000fe200000100a3 */
[----:B------:R-:W-:Y:S02]  /*3b90*/  FFMA.FTZ R2, R160, R2, R125 ;  /* 0x00000002a0027223 */ /* 0x000fe4000001007d */
[----:B------:R-:W-:Y:S01]  /*3ba0*/  FMUL.FTZ R11, R152, R3 ;  /* 0x00000003980b7220 */ /* 0x000fe20000410000 */
[----:B------:R-:W-:Y:S01]  /*3bb0*/  FMUL.FTZ R3, R164, R147 ;  /* 0x00000093a4037220 */ /* 0x000fe20000410000 */
[----:B------:R-:W-:Y:S01]  /*3bc0*/  FFMA.FTZ R10, R152, R10, R161 ;  /* 0x0000000a980a7223 */ /* 0x000fe200000100a1 */
[----:B------:R-:W-:Y:S01]  /*3bd0*/  FFMA.FTZ R2, R155, R2, R126 ;  /* 0x000000029b027223 */ /* 0x000fe2000001007e */
[C---:B------:R-:W-:Y:S01]  /*3be0*/  FMUL.FTZ R180, R146.reuse, R11 ;  /* 0x0000000b92b47220 */ /* 0x040fe20000410000 */
[C---:B------:R-:W-:Y:S01]  /*3bf0*/  FMUL.FTZ R11, R146.reuse, R3 ;  /* 0x00000003920b7220 */ /* 0x040fe20000410000 */
[----:B------:R-:W-:Y:S01]  /*3c00*/  FFMA.FTZ R10, R146, R10, R159 ;  /* 0x0000000a920a7223 */ /* 0x000fe2000001009f */
[----:B------:R-:W-:Y:S01]  /*3c10*/  FFMA.FTZ R2, R154, R2, R127 ;  /* 0x000000029a027223 */ /* 0x000fe2000001007f */
[C---:B------:R-:W-:Y:S01]  /*3c20*/  FMUL.FTZ R3, R147.reuse, R180 ;  /* 0x000000b493037220 */ /* 0x040fe20000410000 */
[----:B------:R-:W-:Y:S01]  /*3c30*/  FMUL.FTZ R11, R152, R11 ;  /* 0x0000000b980b7220 */ /* 0x000fe20000410000 */
[----:B------:R-:W-:Y:S01]  /*3c40*/  FFMA.FTZ R180, R147, R10, R166 ;  /* 0x0000000a93b47223 */ /* 0x000fe200000100a6 */
[----:B------:R-:W-:-:S02]  /*3c50*/  FFMA.FTZ R2, R153, R2, R128 ;  /* 0x0000000299027223 */ /* 0x000fc40000010080 */
[----:B------:R-:W3:Y:S01]  /*3c60*/  SHFL.DOWN PT, R188, R3, 0x1, 0x1f ;  /* 0x08201f0003bc7f89 */ /* 0x000ee200000e0000 */
[----:B------:R-:W-:Y:S01]  /*3c70*/  FMUL.FTZ R11, R158, R11 ;  /* 0x0000000b9e0b7220 */ /* 0x000fe20000410000 */
[----:B------:R-:W-:Y:S02]  /*3c80*/  FFMA.FTZ R2, R150, R2, R129 ;  /* 0x0000000296027223 */ /* 0x000fe40000010081 */
[----:B------:R-:W5:Y:S01]  /*3c90*/  SHFL.DOWN PT, R185, R180, 0x1, 0x1f ;  /* 0x08201f00b4b97f89 */ /* 0x000f6200000e0000 */
        /* <DEDUP_REMOVED lines=10> */
[----:B---3--:R-:W-:Y:S02]  /*3d40*/  @P1 FMUL.FTZ R183, R188, R3 ;  /* 0x00000003bcb71220 */ /* 0x008fe40000410000 */
[----:B------:R-:W-:Y:S02]  /*3d50*/  FMUL.FTZ R2, R150, R11 ;  /* 0x0000000b96027220 */ /* 0x000fe40000410000 */
[----:B------:R-:W3:Y:S01]  /*3d60*/  SHFL.UP PT, R10, R181, 0x1, RZ ;  /* 0x04200000b50a7989 */ /* 0x000ee200000e00ff */
[----:B-----5:R-:W-:Y:S01]  /*3d70*/  @P1 FFMA.FTZ R180, R3, R185, R180 ;  /* 0x000000b903b41223 */ /* 0x020fe200000100b4 */
[----:B------:R-:W-:Y:S01]  /*3d80*/  @P1 MOV R3, R183 ;  /* 0x000000b700031202 */ /* 0x000fe20000000f00 */
[----:B------:R-:W-:Y:S01]  /*3d90*/  FMUL.FTZ R11, R149, R2 ;  /* 0x00000002950b7220 */ /* 0x000fe20000410000 */
[----:B------:R-:W-:-:S02]  /*3da0*/  ISETP.GE.AND P1, PT, R54, 0x1, PT ;  /* 0x000000013600780c */ /* 0x000fc40003f26270 */
[----:B------:R-:W5:Y:S01]  /*3db0*/  SHFL.DOWN PT, R185, R180, 0x2, 0x1f ;  /* 0x08401f00b4b97f89 */ /* 0x000f6200000e0000 */
[----:B------:R-:W-:-:S03]  /*3dc0*/  FMUL.FTZ R2, R148, R11 ;  /* 0x0000000b94027220 */ /* 0x000fc60000410000 */
[----:B------:R-:W4:Y:S01]  /*3dd0*/  SHFL.DOWN PT, R188, R3, 0x2, 0x1f ;  /* 0x08401f0003bc7f89 */ /* 0x000f2200000e0000 */
[----:B------:R-:W-:-:S04]  /*3de0*/  FMUL.FTZ R11, R151, R2 ;  /* 0x00000002970b7220 */ /* 0x000fc80000410000 */
[----:B------:R-:W-:-:S04]  /*3df0*/  FMUL.FTZ R2, R156, R11 ;  /* 0x0000000b9c027220 */ /* 0x000fc80000410000 */
[----:B------:R-:W-:-:S04]  /*3e00*/  FMUL.FTZ R2, R157, R2 ;  /* 0x000000029d027220 */ /* 0x000fc80000410000 */
[----:B---3--:R-:W-:Y:S01]  /*3e10*/  FFMA.FTZ R10, R2, R10, R181 ;  /* 0x0000000a020a7223 */ /* 0x008fe200000100b5 */
[----:B------:R-:W3:Y:S04]  /*3e20*/  SHFL.UP PT, R11, R2, 0x1, RZ ;  /* 0x04200000020b7989 */ /* 0x000ee800000e00ff */
[----:B------:R-:W-:Y:S01]  /*3e30*/  FSEL R181, R181, R10, !P1 ;  /* 0x0000000ab5b57208 */ /* 0x000fe20004800000 */
[C---:B-----5:R-:W-:Y:S01]  /*3e40*/  @!P3 FFMA.FTZ R180, R3.reuse, R185, R180 ;  /* 0x000000b903b4b223 */ /* 0x060fe200000100b4 */
[----:B----4-:R-:W-:-:S03]  /*3e50*/  @!P3 FMUL.FTZ R183, R3, R188 ;  /* 0x000000bc03b7b220 */ /* 0x010fc60000410000 */
[----:B------:R-:W4:Y:S02]  /*3e60*/  SHFL.UP PT, R10, R181, 0x2, RZ ;  /* 0x04400000b50a7989 */ /* 0x000f2400000e00ff */
[----:B------:R-:W-:Y:S02]  /*3e70*/  @!P3 MOV R3, R183 ;  /* 0x000000b70003b202 */ /* 0x000fe40000000f00 */
[----:B------:R-:W5:Y:S01]  /*3e80*/  SHFL.DOWN PT, R187, R180, 0x4, 0x1f ;  /* 0x08801f00b4bb7f89 */ /* 0x000f6200000e0000 */
[----:B------:R-:W-:-:S03]  /*3e90*/  ISETP.GT.U32.AND P3, PT, R184, 0x1b, PT ;  /* 0x0000001bb800780c */ /* 0x000fc60003f64070 */
[----:B------:R-:W0:Y:S01]  /*3ea0*/  SHFL.DOWN PT, R188, R3, 0x4, 0x1f ;  /* 0x08801f0003bc7f89 */ /* 0x000e2200000e0000 */
[----:B---3--:R-:W-:Y:S01]  /*3eb0*/  @P1 FMUL.FTZ R2, R2, R11 ;  /* 0x0000000b02021220 */ /* 0x008fe20000410000 */
[----:B------:R-:W-:-:S04]  /*3ec0*/  ISETP.GE.AND P1, PT, R54, 0x2, PT ;  /* 0x000000023600780c */ /* 0x000fc80003f26270 */
[----:B------:R-:W3:Y:S01]  /*3ed0*/  SHFL.UP PT, R11, R2, 0x2, RZ ;  /* 0x04400000020b7989 */ /* 0x000ee200000e00ff */
[----:B----4-:R-:W-:-:S05]  /*3ee0*/  FFMA.FTZ R10, R2, R10, R181 ;  /* 0x0000000a020a7223 */ /* 0x010fca00000100b5 */
[----:B------:R-:W-:Y:S01]  /*3ef0*/  FSEL R183, R181, R10, !P1 ;  /* 0x0000000ab5b77208 */ /* 0x000fe20004800000 */
[C---:B-----5:R-:W-:Y:S01]  /*3f00*/  @!P3 FFMA.FTZ R180, R3.reuse, R187, R180 ;  /* 0x000000bb03b4b223 */ /* 0x060fe200000100b4 */
[----:B------:R-:W-:Y:S02]  /*3f10*/  HFMA2 R10, -RZ, RZ, 1.875, 0 ;  /* 0x3f800000ff0a7431 */ /* 0x000fe400000001ff */
[----:B0-----:R-:W-:Y:S02]  /*3f20*/  @!P3 FMUL.FTZ R185, R3, R188 ;  /* 0x000000bc03b9b220 */ /* 0x001fe40000410000 */
[----:B------:R-:W0:Y:S03]  /*3f30*/  SHFL.DOWN PT, R187, R180, 0x8, 0x1f ;  /* 0x09001f00b4bb7f89 */ /* 0x000e2600000e0000 */
[----:B------:R-:W-:Y:S02]  /*3f40*/  @!P3 MOV R3, R185 ;  /* 0x000000b90003b202 */ /* 0x000fe40000000f00 */
[----:B------:R-:W4:Y:S01]  /*3f50*/  SHFL.UP PT, R185, R183, 0x4, RZ ;  /* 0x04800000b7b97989 */ /* 0x000f2200000e00ff */
[----:B------:R-:W-:Y:S01]  /*3f60*/  ISETP.GT.U32.AND P3, PT, R184, 0x17, PT ;  /* 0x00000017b800780c */ /* 0x000fe20003f64070 */
[----:B---3--:R-:W-:-:S02]  /*3f70*/  @P1 FMUL.FTZ R2, R2, R11 ;  /* 0x0000000b02021220 */ /* 0x008fc40000410000 */
[----:B------:R-:W3:Y:S01]  /*3f80*/  SHFL.DOWN PT, R190, R3, 0x8, 0x1f ;  /* 0x09001f0003be7f89 */ /* 0x000ee200000e0000 */
[----:B------:R-:W-:Y:S02]  /*3f90*/  ISETP.GE.AND P1, PT, R54, 0x4, PT ;  /* 0x000000043600780c */ /* 0x000fe40003f26270 */
[----:B------:R-:W-:Y:S01]  /*3fa0*/  MOV R11, RZ ;  /* 0x000000ff000b7202 */ /* 0x000fe20000000f00 */
[----:B------:R-:W5:Y:S05]  /*3fb0*/  SHFL.UP PT, R181, R2, 0x4, RZ ;  /* 0x0480000002b57989 */ /* 0x000f6a00000e00ff */
[----:B------:R-:W-:Y:S01]  /*3fc0*/  @P0 LDS.64 R10, [R135] ;  /* 0x00000000870a0984 */ /* 0x000fe20000000a00 */
[----:B0-----:R-:W-:Y:S01]  /*3fd0*/  @!P3 FFMA.FTZ R180, R3, R187, R180 ;  /* 0x000000bb03b4b223 */ /* 0x001fe200000100b4 */
[----:B----4-:R-:W-:-:S04]  /*3fe0*/  FFMA.FTZ R188, R2, R185, R183 ;  /* 0x000000b902bc7223 */ /* 0x010fc800000100b7 */
[----:B------:R-:W0:Y:S01]  /*3ff0*/  SHFL.DOWN PT, R189, R180, 0x10, 0x1f ;  /* 0x0a001f00b4bd7f89 */ /* 0x000e2200000e0000 */
[----:B---3--:R-:W-:Y:S01]  /*4000*/  @!P3 FMUL.FTZ R185, R3, R190 ;  /* 0x000000be03b9b220 */ /* 0x008fe20000410000 */
[----:B------:R-:W-:Y:S01]  /*4010*/  FSEL R183, R183, R188, !P1 ;  /* 0x000000bcb7b77208 */ /* 0x000fe20004800000 */
[----:B-----5:R-:W-:-:S03]  /*4020*/  @P1 FMUL.FTZ R2, R2, R181 ;  /* 0x000000b502021220 */ /* 0x020fc60000410000 */
[----:B------:R-:W-:Y:S02]  /*4030*/  @!P3 MOV R3, R185 ;  /* 0x000000b90003b202 */ /* 0x000fe40000000f00 */
[----:B------:R-:W3:Y:S01]  /*4040*/  SHFL.UP PT, R185, R183, 0x8, RZ ;  /* 0x05000000b7b97989 */ /* 0x000ee200000e00ff */
[----:B------:R-:W-:Y:S02]  /*4050*/  ISETP.GT.U32.AND P3, PT, R184, 0xf, PT ;  /* 0x0000000fb800780c */ /* 0x000fe40003f64070 */
[----:B------:R-:W-:Y:S01]  /*4060*/  ISETP.GE.AND P1, PT, R54, 0x8, PT ;  /* 0x000000083600780c */ /* 0x000fe20003f26270 */
[----:B------:R-:W4:Y:S04]  /*4070*/  SHFL.DOWN PT, R190, R3, 0x10, 0x1f ;  /* 0x0a001f0003be7f89 */ /* 0x000f2800000e0000 */
[----:B------:R-:W5:Y:S06]  /*4080*/  SHFL.UP PT, R181, R2, 0x8, RZ ;  /* 0x0500000002b57989 */ /* 0x000f6c00000e00ff */
[C---:B0-----:R-:W-:Y:S01]  /*4090*/  @!P3 FFMA.FTZ R180, R3.reuse, R189, R180 ;  /* 0x000000bd03b4b223 */ /* 0x041fe200000100b4 */
[----:B------:R-:W-:Y:S01]  /*40a0*/  SHFL.IDX PT, R192, R11, RZ, 0x1f ;  /* 0x00001fff0bc07589 */ /* 0x000fe200000e0000 */
[----:B---3--:R-:W-:Y:S01]  /*40b0*/  FFMA.FTZ R188, R2, R185, R183 ;  /* 0x000000b902bc7223 */ /* 0x008fe200000100b7 */
[----:B----4-:R-:W-:-:S04]  /*40c0*/  @!P3 FMUL.FTZ R187, R3, R190 ;  /* 0x000000be03bbb220 */ /* 0x010fc80000410000 */
[----:B------:R-:W-:Y:S01]  /*40d0*/  FSEL R185, R183, R188, !P1 ;  /* 0x000000bcb7b97208 */ /* 0x000fe20004800000 */
[----:B------:R-:W-:Y:S01]  /*40e0*/  SHFL.DOWN PT, R190, R180, 0x1, 0x1f ;  /* 0x08201f00b4be7f89 */ /* 0x000fe200000e0000 */
[----:B-----5:R-:W-:Y:S01]  /*40f0*/  @P1 FMUL.FTZ R2, R2, R181 ;  /* 0x000000b502021220 */ /* 0x020fe20000410000 */
[----:B------:R-:W-:Y:S02]  /*4100*/  @!P3 MOV R3, R187 ;  /* 0x000000bb0003b202 */ /* 0x000fe40000000f00 */
[----:B------:R-:W0:Y:S01]  /*4110*/  SHFL.UP PT, R183, R185, 0x10, RZ ;  /* 0x06000000b9b77989 */ /* 0x000e2200000e00ff */
[----:B------:R-:W-:Y:S02]  /*4120*/  ISETP.NE.AND P3, PT, R24, 0x1f, PT ;  /* 0x0000001f1800780c */ /* 0x000fe40003f65270 */
[----:B------:R-:W-:Y:S01]  /*4130*/  ISETP.GE.AND P1, PT, R54, 0x10, PT ;  /* 0x000000103600780c */ /* 0x000fe20003f26270 */
[----:B------:R-:W3:Y:S04]  /*4140*/  SHFL.DOWN PT, R187, R3, 0x1, 0x1f ;  /* 0x08201f0003bb7f89 */ /* 0x000ee800000e0000 */
[----:B------:R-:W4:Y:S04]  /*4150*/  SHFL.UP PT, R181, R2, 0x10, RZ ;  /* 0x0600000002b57989 */ /* 0x000f2800000e00ff */
[----:B------:R-:W-:Y:S04]  /*4160*/  SHFL.IDX PT, R180, R180, RZ, 0x1f ;  /* 0x00001fffb4b47589 */ /* 0x000fe800000e0000 */
[----:B------:R-:W5:Y:S01]  /*4170*/  SHFL.IDX PT, R3, R3, RZ, 0x1f ;  /* 0x00001fff03037589 */ /* 0x000f6200000e0000 */
[----:B0-----:R-:W-:Y:S01]  /*4180*/  FFMA.FTZ R188, R2, R183, R185 ;  /* 0x000000b702bc7223 */ /* 0x001fe200000100b9 */
[----:B---3--:R-:W-:-:S04]  /*4190*/  @P3 FFMA.FTZ R192, R187, R192, R190 ;  /* 0x000000c0bbc03223 */ /* 0x008fc800000100be */
[----:B------:R-:W-:Y:S02]  /*41a0*/  FSEL R188, R185, R188, !P1 ;  /* 0x000000bcb9bc7208 */ /* 0x000fe40004800000 */
[----:B------:R-:W-:Y:S01]  /*41b0*/  ISETP.NE.AND P3, PT, R24, RZ, PT ;  /* 0x000000ff1800720c */ /* 0x000fe20003f65270 */
[----:B----4-:R-:W-:Y:S01]  /*41c0*/  @P1 FMUL.FTZ R2, R2, R181 ;  /* 0x000000b502021220 */ /* 0x010fe20000410000 */
[----:B------:R-:W-:Y:S01]  /*41d0*/  FFMA.FTZ R179, R192, R178, R179 ;  /* 0x000000b2c0b37223 */ /* 0x000fe200000100b3 */
[----:B------:R0:W-:Y:S01]  /*41e0*/  SHFL.UP PT, R187, R188, 0x1, RZ ;  /* 0x04200000bcbb7989 */ /* 0x0001e200000e00ff */
[----:B------:R-:W-:Y:S02]  /*41f0*/  ISETP.GT.AND P1, PT, R54, 0x1d, PT ;  /* 0x0000001d3600780c */ /* 0x000fe40003f24270 */
[----:B------:R-:W-:Y:S01]  /*4200*/  FFMA.FTZ R181, R157, R179, R176 ;  /* 0x000000b39db57223 */ /* 0x000fe200000100b0 */
[----:B------:R-:W-:Y:S01]  /*4210*/  SHFL.UP PT, R178, R2, 0x1, RZ ;  /* 0x0420000002b27989 */ /* 0x000fe200000e00ff */
[----:B------:R-:W-:Y:S01]  /*4220*/  FMUL.FTZ R200, R179, R106 ;  /* 0x0000006ab3c87220 */ /* 0x000fe20000410000 */
[C---:B-----5:R-:W-:Y:S01]  /*4230*/  FFMA.FTZ R11, R3.reuse, R11, R180 ;  /* 0x0000000b030b7223 */ /* 0x060fe200000100b4 */
[----:B------:R-:W-:Y:S01]  /*4240*/  FFMA.FTZ R175, R156, R181, R175 ;  /* 0x000000b59caf7223 */ /* 0x000fe200000100af */
[----:B------:R-:W-:Y:S01]  /*4250*/  FMUL.FTZ R10, R3, R10 ;  /* 0x0000000a030a7220 */ /* 0x000fe20000410000 */
[----:B------:R-:W-:-:S02]  /*4260*/  FADD.FTZ R120, R200, R120 ;  /* 0x00000078c8787221 */ /* 0x000fc40000010000 */
[----:B------:R-:W-:Y:S02]  /*4270*/  FFMA.FTZ R183, R151, R175, R174 ;  /* 0x000000af97b77223 */ /* 0x000fe400000100ae */
[----:B------:R-:W-:Y:S02]  /*4280*/  @!P3 STS.64 [R135], R10 ;  /* 0x0000000a8700b388 */ /* 0x000fe40000000a00 */
[----:B------:R-:W-:Y:S01]  /*4290*/  FFMA.FTZ R173, R148, R183, R173 ;  /* 0x000000b794ad7223 */ /* 0x000fe200000100ad */
[----:B------:R-:W-:-:S03]  /*42a0*/  FMUL.FTZ R196, R183, R102 ;  /* 0x00000066b7c47220 */ /* 0x000fc60000410000 */
[----:B------:R-:W-:Y:S01]  /*42b0*/  FFMA.FTZ R185, R149, R173, R172 ;  /* 0x000000ad95b97223 */ /* 0x000fe200000100ac */
[----:B------:R-:W-:-:S03]  /*42c0*/  FADD.FTZ R107, R196, R107 ;  /* 0x0000006bc46b7221 */ /* 0x000fc60000010000 */
[----:B------:R-:W-:Y:S01]  /*42d0*/  FFMA.FTZ R171, R150, R185, R171 ;  /* 0x000000b996ab7223 */ /* 0x000fe200000100ab */
[----:B------:R-:W-:-:S03]  /*42e0*/  FMUL.FTZ R192, R185, R90 ;  /* 0x0000005ab9c07220 */ /* 0x000fc60000410000 */
[----:B0-----:R-:W-:Y:S01]  /*42f0*/  FMUL.FTZ R188, R171, R80 ;  /* 0x00000050abbc7220 */ /* 0x001fe20000410000 */
[----:B------:R-:W-:-:S03]  /*4300*/  FADD.FTZ R105, R192, R105 ;  /* 0x00000069c0697221 */ /* 0x000fc60000010000 */
[----:B------:R-:W-:Y:S01]  /*4310*/  FADD.FTZ R112, R188, R112 ;  /* 0x00000070bc707221 */ /* 0x000fe20000010000 */
[----:B--2---:R-:W0:Y:S02]  /*4320*/  SHFL.IDX PT, R189, R177, RZ, 0x1f ;  /* 0x00001fffb1bd7589 */ /* 0x004e2400000e0000 */
[----:B0-----:R-:W-:Y:S01]  /*4330*/  @P2 FFMA.FTZ R189, R178, R189, R187 ;  /* 0x000000bdb2bd2223 */ /* 0x001fe200000100bb */
[----:B------:R-:W-:Y:S01]  /*4340*/  FFMA.FTZ R187, R153, R171, R170 ;  /* 0x000000ab99bb7223 */ /* 0x000fe200000100aa */
[----:B------:R-:W-:Y:S02]  /*4350*/  ISETP.GT.AND P2, PT, R54, 0x1e, PT ;  /* 0x0000001e3600780c */ /* 0x000fe40003f44270 */
[----:B------:R-:W-:Y:S01]  /*4360*/  FFMA.FTZ R170, R164, R189, R115 ;  /* 0x000000bda4aa7223 */ /* 0x000fe20000010073 */
[----:B------:R-:W-:-:S03]  /*4370*/  FFMA.FTZ R177, R154, R187, R169 ;  /* 0x000000bb9ab17223 */ /* 0x000fc600000100a9 */
[-C--:B------:R-:W-:Y:S01]  /*4380*/  FFMA.FTZ R191, R147, R170.reuse, R124 ;  /* 0x000000aa93bf7223 */ /* 0x080fe2000001007c */
[----:B------:R-:W-:Y:S01]  /*4390*/  FFMA.FTZ R189, R0, R170, RZ ;  /* 0x000000aa00bd7223 */ /* 0x000fe200000100ff */
[-C--:B------:R-:W-:Y:S01]  /*43a0*/  FFMA.FTZ R169, R155, R177.reuse, R168 ;  /* 0x000000b19ba97223 */ /* 0x080fe200000100a8 */
[----:B------:R-:W-:Y:S01]  /*43b0*/  FMUL.FTZ R3, R144, R177 ;  /* 0x000000b190037220 */ /* 0x000fe20000410000 */
[-C--:B------:R-:W-:Y:S01]  /*43c0*/  FFMA.FTZ R168, R146, R191.reuse, R117 ;  /* 0x000000bf92a87223 */ /* 0x080fe20000010075 */
[----:B------:R-:W-:Y:S01]  /*43d0*/  FFMA.FTZ R2, R82, R191, R189 ;  /* 0x000000bf52027223 */ /* 0x000fe200000100bd */
[----:B------:R-:W-:Y:S02]  /*43e0*/  FFMA.FTZ R167, R160, R169, R167 ;  /* 0x000000a9a0a77223 */ /* 0x000fe400000100a7 */
[-C--:B------:R-:W-:Y:S01]  /*43f0*/  FFMA.FTZ R172, R152, R168.reuse, R119 ;  /* 0x000000a898ac7223 */ /* 0x080fe20000010077 */
[----:B------:R-:W-:Y:S01]  /*4400*/  FFMA.FTZ R189, R79, R168, R2 ;  /* 0x000000a84fbd7223 */ /* 0x000fe20000010002 */
[----:B------:R-:W-:-:S02]  /*4410*/  FFMA.FTZ R164, R162, R167, R165 ;  /* 0x000000a7a2a47223 */ /* 0x000fc400000100a5 */
        /* <DEDUP_REMOVED lines=17> */
[----:B------:R-:W-:Y:S01]  /*4530*/  FMUL.FTZ R2, R147, R70 ;  /* 0x0000004693027220 */ /* 0x000fe20000410000 */
[----:B------:R-:W-:Y:S01]  /*4540*/  FMUL.FTZ R160, R163, R62 ;  /* 0x0000003ea3a07220 */ /* 0x000fe20000410000 */
[-C--:B------:R-:W-:Y:S01]  /*4550*/  FFMA.FTZ R191, R153, R178.reuse, R128 ;  /* 0x000000b299bf7223 */ /* 0x080fe20000010080 */
[----:B------:R-:W-:Y:S01]  /*4560*/  FFMA.FTZ R165, R92, R178, R165 ;  /* 0x000000b25ca57223 */ /* 0x000fe200000100a5 */
[----:B------:R-:W-:Y:S01]  /*4570*/  FFMA.FTZ R154, R2, R155, RZ ;  /* 0x0000009b029a7223 */ /* 0x000fe200000100ff */
        /* <DEDUP_REMOVED lines=23> */
[----:B------:R-:W-:Y:S01]  /*46f0*/  FMUL.FTZ R176, R187, R78 ;  /* 0x0000004ebbb07220 */ /* 0x000fe20000410000 */
[----:B------:R-:W-:Y:S01]  /*4700*/  FFMA.FTZ R151, R165, R158, R148 ;  /* 0x0000009ea5977223 */ /* 0x000fe20000010094 */
[----:B------:R-:W-:Y:S01]  /*4710*/  FADD.FTZ R178, -R127, R178 ;  /* 0x000000b27fb27221 */ /* 0x000fe20000010100 */
[----:B------:R-:W-:Y:S01]  /*4720*/  FADD.FTZ R190, -R128, R191 ;  /* 0x000000bf80be7221 */ /* 0x000fe20000010100 */
[----:B------:R-:W-:Y:S01]  /*4730*/  FADD.FTZ R191, -R129, R194 ;  /* 0x000000c281bf7221 */ /* 0x000fe20000010100 */
[----:B------:R-:W-:Y:S01]  /*4740*/  FFMA.FTZ R151, R166, R162, R151 ;  /* 0x000000a2a6977223 */ /* 0x000fe20000010097 */
[----:B------:R-:W-:Y:S01]  /*4750*/  FFMA.FTZ R156, R156, R199, R133 ;  /* 0x000000c79c9c7223 */ /* 0x000fe20000010085 */
[----:B------:R-:W-:Y:S01]  /*4760*/  FMUL.FTZ R194, R173, R91 ;  /* 0x0000005badc27220 */ /* 0x000fe20000410000 */
[----:B------:R-:W-:Y:S01]  /*4770*/  FADD.FTZ R193, -R130, R195 ;  /* 0x000000c382c17221 */ /* 0x000fe20000010100 */
[----:B------:R-:W-:Y:S01]  /*4780*/  FFMA.FTZ R151, R168, R170, R151 ;  /* 0x000000aaa8977223 */ /* 0x000fe20000010097 */
[-C--:B------:R-:W-:Y:S01]  /*4790*/  FFMA.FTZ R201, R157, R156.reuse, R134 ;  /* 0x0000009c9dc97223 */ /* 0x080fe20000010086 */
[----:B------:R-:W-:Y:S01]  /*47a0*/  FFMA.FTZ R157, R89, R156, R154 ;  /* 0x0000009c599d7223 */ /* 0x000fe2000001009a */
[----:B------:R-:W-:Y:S01]  /*47b0*/  FADD.FTZ R195, -R131, R198 ;  /* 0x000000c683c37221 */ /* 0x000fe20000010100 */
[----:B------:R-:W-:Y:S01]  /*47c0*/  FFMA.FTZ R151, R172, R174, R151 ;  /* 0x000000aeac977223 */ /* 0x000fe20000010097 */
[----:B------:R-:W-:Y:S01]  /*47d0*/  FMUL.FTZ R189, R175, R93 ;  /* 0x0000005dafbd7220 */ /* 0x000fe20000410000 */
[----:B------:R-:W-:Y:S01]  /*47e0*/  FFMA.FTZ R148, R100, R201, R157 ;  /* 0x000000c964947223 */ /* 0x000fe2000001009d */
[----:B------:R-:W-:Y:S01]  /*47f0*/  FADD.FTZ R157, -R132, R199 ;  /* 0x000000c7849d7221 */ /* 0x000fe20000010100 */
[----:B------:R-:W-:Y:S01]  /*4800*/  FFMA.FTZ R151, R176, R178, R151 ;  /* 0x000000b2b0977223 */ /* 0x000fe20000010097 */
[----:B------:R-:W-:Y:S01]  /*4810*/  FMUL.FTZ R198, R181, R95 ;  /* 0x0000005fb5c67220 */ /* 0x000fe20000410000 */
[----:B------:R-:W-:Y:S01]  /*4820*/  FADD.FTZ R156, -R133, R156 ;  /* 0x0000009c859c7221 */ /* 0x000fe20000010100 */
[----:B------:R-:W0:Y:S01]  /*4830*/  SHFL.DOWN PT, R197, R148, 0x1, 0x1f ;  /* 0x08201f0094c57f89 */ /* 0x000e2200000e0000 */
[----:B------:R-:W-:Y:S01]  /*4840*/  FFMA.FTZ R151, R188, R190, R151 ;  /* 0x000000bebc977223 */ /* 0x000fe20000010097 */
[----:B------:R-:W-:Y:S01]  /*4850*/  FADD.FTZ R122, R172, R122 ;  /* 0x0000007aac7a7221 */ /* 0x000fe20000010000 */
        /* <DEDUP_REMOVED lines=9> */
[----:B------:R-:W-:Y:S01]  /*48f0*/  FMUL.FTZ R10, R144, R185 ;  /* 0x000000b9900a7220 */ /* 0x000fe20000410000 */
[----:B------:R-:W-:Y:S01]  /*4900*/  FFMA.FTZ R154, R196, R195, R151 ;  /* 0x000000c3c49a7223 */ /* 0x000fe20000010097 */
[----:B------:R-:W-:Y:S01]  /*4910*/  FADD.FTZ R109, R165, R109 ;  /* 0x0000006da56d7221 */ /* 0x000fe20000010000 */
[----:B------:R-:W-:Y:S01]  /*4920*/  FMUL.FTZ R162, R162, R3 ;  /* 0x00000003a2a27220 */ /* 0x000fe20000410000 */
[----:B------:R-:W-:Y:S01]  /*4930*/  FMUL.FTZ R10, R191, R10 ;  /* 0x0000000abf0a7220 */ /* 0x000fe20000410000 */
[----:B------:R-:W-:Y:S01]  /*4940*/  FFMA.FTZ R151, R189, R157, R154 ;  /* 0x0000009dbd977223 */ /* 0x000fe2000001009a */
[----:B------:R-:W-:Y:S01]  /*4950*/  FADD.FTZ R154, -R134, R201 ;  /* 0x000000c9869a7221 */ /* 0x000fe20000010100 */
[----:B------:R-:W-:Y:S01]  /*4960*/  FMUL.FTZ R3, R144, R164 ;  /* 0x000000a490037220 */ /* 0x000fe20000410000 */
[----:B------:R-:W-:Y:S01]  /*4970*/  FFMA.FTZ R185, R71, R185, R10 ;  /* 0x000000b947b97223 */ /* 0x000fe2000001000a */
[----:B------:R-:W-:Y:S01]  /*4980*/  FFMA.FTZ R151, R198, R156, R151 ;  /* 0x0000009cc6977223 */ /* 0x000fe20000010097 */
[----:B------:R-:W-:Y:S01]  /*4990*/  FMUL.FTZ R10, R144, R163 ;  /* 0x000000a3900a7220 */ /* 0x000fe20000410000 */
[----:B------:R-:W-:Y:S01]  /*49a0*/  FMUL.FTZ R3, R158, R3 ;  /* 0x000000039e037220 */ /* 0x000fe20000410000 */
[----:B0-----:R-:W-:Y:S01]  /*49b0*/  @!P2 FADD.FTZ R148, R148, R197 ;  /* 0x000000c59494a221 */ /* 0x001fe20000010000 */
[----:B------:R-:W-:Y:S01]  /*49c0*/  FFMA.FTZ R151, R200, R154, R151 ;  /* 0x0000009ac8977223 */ /* 0x000fe20000010097 */
[----:B------:R-:W-:Y:S01]  /*49d0*/  FMUL.FTZ R10, R153, R10 ;  /* 0x0000000a990a7220 */ /* 0x000fe20000410000 */
[----:B------:R-:W-:Y:S01]  /*49e0*/  FFMA.FTZ R153, R58, R164, R3 ;  /* 0x000000a43a997223 */ /* 0x000fe20000010003 */
[----:B------:R-:W-:Y:S01]  /*49f0*/  FMUL.FTZ R3, R144, R161 ;  /* 0x000000a190037220 */ /* 0x000fe20000410000 */
[----:B------:R-:W0:Y:S01]  /*4a00*/  SHFL.DOWN PT, R197, R148, 0x2, 0x1f ;  /* 0x08401f0094c57f89 */ /* 0x000e2200000e0000 */
[----:B------:R-:W-:Y:S01]  /*4a10*/  FADD.FTZ R101, R150, R101 ;  /* 0x0000006596657221 */ /* 0x000fe20000010000 */
[----:B------:R-:W-:Y:S01]  /*4a20*/  FADD.FTZ R118, R189, R118 ;  /* 0x00000076bd767221 */ /* 0x000fe20000010000 */
[----:B------:R-:W-:Y:S01]  /*4a30*/  FMUL.FTZ R11, R152, R3 ;  /* 0x00000003980b7220 */ /* 0x000fe20000410000 */
[----:B------:R-:W2:Y:S01]  /*4a40*/  SHFL.DOWN PT, R202, R151, 0x1, 0x1f ;  /* 0x08201f0097ca7f89 */ /* 0x000ea200000e0000 */
[C---:B------:R-:W-:Y:S01]  /*4a50*/  FMUL.FTZ R150, R144.reuse, R175 ;  /* 0x000000af90967220 */ /* 0x040fe20000410000 */
[C---:B------:R-:W-:Y:S01]  /*4a60*/  FMUL.FTZ R189, R144.reuse, R187 ;  /* 0x000000bb90bd7220 */ /* 0x040fe20000410000 */
[----:B------:R-:W-:Y:S01]  /*4a70*/  FMUL.FTZ R3, R144, R159 ;  /* 0x0000009f90037220 */ /* 0x000fe20000410000 */
[----:B------:R-:W-:Y:S01]  /*4a80*/  FFMA.FTZ R10, R57, R163, R10 ;  /* 0x000000a3390a7223 */ /* 0x000fe2000001000a */
[----:B------:R-:W-:Y:S01]  /*4a90*/  FMUL.FTZ R157, R157, R150 ;  /* 0x000000969d9d7220 */ /* 0x000fe20000410000 */
[----:B------:R-:W-:Y:S01]  /*4aa0*/  @!P4 MOV R199, 0x400 ;  /* 0x0000040000c7c802 */ /* 0x000fe20000000f00 */
[----:B------:R-:W-:Y:S01]  /*4ab0*/  FMUL.FTZ R178, R178, R189 ;  /* 0x000000bdb2b27220 */ /* 0x000fe20000410000 */
[----:B------:R-:W-:Y:S01]  /*4ac0*/  FADD.FTZ R110, R160, R110 ;  /* 0x0000006ea06e7221 */ /* 0x000fe20000010000 */
[----:B------:R-:W-:Y:S01]  /*4ad0*/  FADD.FTZ R108, R149, R108 ;  /* 0x0000006c956c7221 */ /* 0x000fe20000010000 */
[----:B------:R-:W-:Y:S01]  /*4ae0*/  FMUL.FTZ R150, R146, R3 ;  /* 0x0000000392967220 */ /* 0x000fe20000410000 */
[C---:B------:R-:W-:Y:S01]  /*4af0*/  FMUL.FTZ R189, R144.reuse, R171 ;  /* 0x000000ab90bd7220 */ /* 0x040fe20000410000 */
[C---:B------:R-:W-:Y:S01]  /*4b00*/  FMUL.FTZ R158, R144.reuse, R173 ;  /* 0x000000ad909e7220 */ /* 0x040fe20000410000 */
[C---:B------:R-:W-:Y:S01]  /*4b10*/  FMUL.FTZ R160, R144.reuse, R183 ;  /* 0x000000b790a07220 */ /* 0x040fe20000410000 */
[C---:B------:R-:W-:Y:S01]  /*4b20*/  FMUL.FTZ R3, R144.reuse, R181 ;  /* 0x000000b590037220 */ /* 0x040fe20000410000 */
[C---:B------:R-:W-:Y:S01]  /*4b30*/  FMUL.FTZ R146, R144.reuse, R147 ;  /* 0x0000009390927220 */ /* 0x040fe20000410000 */
[----:B------:R-:W-:Y:S01]  /*4b40*/  FMUL.FTZ R149, R144, R179 ;  /* 0x000000b390957220 */ /* 0x000fe20000410000 */
[----:B------:R-:W-:Y:S01]  /*4b50*/  FFMA.FTZ R161, R56, R161, R11 ;  /* 0x000000a138a17223 */ /* 0x000fe2000001000b */
[----:B------:R-:W-:Y:S01]  /*4b60*/  FADD.FTZ R47, R10, R47 ;  /* 0x0000002f0a2f7221 */ /* 0x000fe20000010000 */
[----:B-1----:R-:W-:Y:S01]  /*4b70*/  @!P4 LEA R33, R204, R199, 0x18 ;  /* 0x000000c7cc21c211 */ /* 0x002fe200078ec0ff */
[----:B0-----:R-:W-:Y:S01]  /*4b80*/  @!P1 FADD.FTZ R148, R148, R197 ;  /* 0x000000c594949221 */ /* 0x001fe20000010000 */
[----:B------:R-:W-:Y:S01]  /*4b90*/  FMUL.FTZ R190, R190, R189 ;  /* 0x000000bdbebe7220 */ /* 0x000fe20000410000 */
[----:B------:R-:W-:Y:S01]  /*4ba0*/  FMUL.FTZ R193, R193, R158 ;  /* 0x0000009ec1c17220 */ /* 0x000fe20000410000 */
[----:B------:R-:W-:Y:S01]  /*4bb0*/  FMUL.FTZ R160, R195, R160 ;  /* 0x000000a0c3a07220 */ /* 0x000fe20000410000 */
[----:B--2---:R-:W-:Y:S01]  /*4bc0*/  @!P2 FADD.FTZ R151, R151, R202 ;  /* 0x000000ca9797a221 */ /* 0x004fe20000010000 */
[----:B------:R-:W0:Y:S01]  /*4bd0*/  SHFL.DOWN PT, R197, R148, 0x4, 0x1f ;  /* 0x08801f0094c57f89 */ /* 0x000e2200000e0000 */
[----:B------:R-:W-:Y:S01]  /*4be0*/  ISETP.GT.AND P2, PT, R54, 0x1b, PT ;  /* 0x0000001b3600780c */ /* 0x000fe20003f44270 */
[----:B------:R-:W-:Y:S01]  /*4bf0*/  FMUL.FTZ R3, R156, R3 ;  /* 0x000000039c037220 */ /* 0x000fe20000410000 */
[----:B------:R-:W-:Y:S01]  /*4c00*/  FMUL.FTZ R146, R155, R146 ;  /* 0x000000929b927220 */ /* 0x000fe20000410000 */
[----:B------:R-:W1:Y:S01]  /*4c10*/  SHFL.DOWN PT, R202, R151, 0x2, 0x1f ;  /* 0x08401f0097ca7f89 */ /* 0x000e6200000e0000 */
        /* <DEDUP_REMOVED lines=23> */
[----:B-1----:R-:W-:Y:S01]  /*4d90*/  @!P1 FADD.FTZ R151, R151, R202 ;  /* 0x000000ca97979221 */ /* 0x002fe20000010000 */
[----:B------:R-:W0:Y:S01]  /*4da0*/  SHFL.DOWN PT, R197, R148, 0x8, 0x1f ;  /* 0x09001f0094c57f89 */ /* 0x000e2200000e0000 */
[----:B------:R-:W-:Y:S01]  /*4db0*/  ISETP.GT.AND P1, PT, R54, 0x17, PT ;  /* 0x000000173600780c */ /* 0x000fe20003f24270 */
        /* <DEDUP_REMOVED lines=9> */
[----:B------:R-:W-:-:S03]  /*4e50*/  FADD.FTZ R39, R154, R39 ;  /* 0x000000279a277221 */ /* 0x000fc60000010000 */
[----:B0-----:R-:W-:Y:S01]  /*4e60*/  @!P1 FADD.FTZ R148, R148, R197 ;  /* 0x000000c594949221 */ /* 0x001fe20000010000 */
[----:B-1----:R-:W-:-:S04]  /*4e70*/  @!P2 FADD.FTZ R151, R151, R202 ;  /* 0x000000ca9797a221 */ /* 0x002fc80000010000 */
[----:B------:R-:W0:Y:S04]  /*4e80*/  SHFL.DOWN PT, R165, R148, 0x10, 0x1f ;  /* 0x0a001f0094a57f89 */ /* 0x000e2800000e0000 */
[----:B------:R-:W1:Y:S01]  /*4e90*/  SHFL.DOWN PT, R172, R151, 0x8, 0x1f ;  /* 0x09001f0097ac7f89 */ /* 0x000e6200000e0000 */
[----:B0-----:R-:W-:Y:S01]  /*4ea0*/  FADD.FTZ R11, R148, R165 ;  /* 0x000000a5940b7221 */ /* 0x001fe20000010000 */
[----:B-1----:R-:W-:Y:S01]  /*4eb0*/  @!P1 FADD.FTZ R151, R151, R172 ;  /* 0x000000ac97979221 */ /* 0x002fe20000010000 */
[----:B------:R-:W-:-:S04]  /*4ec0*/  ISETP.GT.AND P1, PT, R54, 0xf, PT ;  /* 0x0000000f3600780c */ /* 0x000fc80003f24270 */
[----:B------:R-:W0:Y:S01]  /*4ed0*/  SHFL.DOWN PT, R166, R151, 0x10, 0x1f ;  /* 0x0a001f0097a67f89 */ /* 0x000e2200000e0000 */
[----:B------:R-:W-:Y:S01]  /*4ee0*/  FSEL R153, R148, R11, P1 ;  /* 0x0000000b94997208 */ /* 0x000fe20000800000 */
[----:B0-----:R-:W-:-:S05]  /*4ef0*/  FADD.FTZ R10, R151, R166 ;  /* 0x000000a6970a7221 */ /* 0x001fca0000010000 */
[----:B------:R0:W-:Y:S02]  /*4f00*/  @!P4 STS.64 [R33+0x438], R10 ;  /* 0x0004380a2100c388 */ /* 0x0001e40000000a00 */
        /* <DEDUP_REMOVED lines=11> */
.L_x_7579:
[----:B------:R-:W-:Y:S05]  /*4fc0*/  BSYNC.RECONVERGENT B0 ;  /* 0x0000000000007941 */ /* 0x000fea0003800200 */
.L_x_7578:
[----:B------:R-:W-:Y:S01]  /*4fd0*/  UIADD3 UR10, UPT, UPT, UR10, 0x1, URZ ;  /* 0x000000010a0a7890 */ /* 0x000fe2000fffe0ff */
[----:B------:R-:W-:Y:S02]  /*4fe0*/  LEA R141, P1, R4, R141, 0x2 ;  /* 0x0000008d048d7211 */ /* 0x000fe400078210ff */
[----:B------:R-:W-:Y:S01]  /*4ff0*/  LEA R139, P2, R6, R139, 0x2 ;  /* 0x0000008b068b7211 */ /* 0x000fe200078410ff */
[----:B------:R-:W-:Y:S01]  /*5000*/  UISETP.NE.AND UP0, UPT, UR10, URZ, UPT ;  /* 0x000000ff0a00728c */ /* 0x000fe2000bf05270 */
[----:B------:R-:W-:Y:S02]  /*5010*/  LEA R137, P3, R8, R137, 0x2 ;  /* 0x0000008908897211 */ /* 0x000fe400078610ff */
[----:B0-----:R-:W-:Y:S02]  /*5020*/  IADD3 R142, PT, PT, R142, 0x4, RZ ;  /* 0x000000048e8e7810 */ /* 0x001fe40007ffe0ff */
[----:B------:R-:W-:Y:S02]  /*5030*/  IADD3 R135, PT, PT, R135, 0x8, RZ ;  /* 0x0000000887877810 */ /* 0x000fe40007ffe0ff */
[----:B------:R-:W-:-:S02]  /*5040*/  IADD3 R145, PT, PT, R145, 0x1, RZ ;  /* 0x0000000191917810 */ /* 0x000fc40007ffe0ff */
[----:B------:R-:W-:Y:S02]  /*5050*/  IADD3 R143, PT, PT, R143, 0x1, RZ ;  /* 0x000000018f8f7810 */ /* 0x000fe40007ffe0ff */
[----:B------:R-:W-:Y:S02]  /*5060*/  IADD3.X R140, PT, PT, R140, R5, RZ, P1, !PT ;  /* 0x000000058c8c7210 */ /* 0x000fe40000ffe4ff */
[----:B------:R-:W-:Y:S02]  /*5070*/  IADD3.X R138, PT, PT, R138, R7, RZ, P2, !PT ;  /* 0x000000078a8a7210 */ /* 0x000fe400017fe4ff */
[----:B------:R-:W-:Y:S01]  /*5080*/  IADD3.X R136, PT, PT, R136, R9, RZ, P3, !PT ;  /* 0x0000000988887210 */ /* 0x000fe20001ffe4ff */
[----:B------:R-:W-:Y:S06]  /*5090*/  BRA.U UP0, `(.L_x_7580) ;  /* 0xffffffe100f47547 */ /* 0x000fec000b83ffff */
.L_x_7574:
[----:B------:R-:W-:Y:S01]  /*50a0*/  BAR.SYNC.DEFER_BLOCKING 0x0 ;  /* 0x0000000000007b1d */ /* 0x000fe20000010000 */
[----:B------:R-:W-:-:S05]  /*50b0*/  F2FP.F16.F32.PACK_AB R111, R120, R111 ;  /* 0x0000006f786f723e */ /* 0x000fca00000000ff */
[----:B------:R-:W0:Y:S02]  /*50c0*/  LDCU.64 UR10, c[0x0][0x4f8] ;  /* 0x00009f00ff0a77ac */ /* 0x000e240008000a00 */
[----:B------:R-:W1:Y:S01]  /*50d0*/  LDC.64 R60, c[0x0][0x500] ;  /* 0x00014000ff3c7b82 */ /* 0x000e620000000a00 */
[----:B------:R-:W-:-:S07]  /*50e0*/  USHF.L.U32 UR6, UR9, 0x9, URZ ;  /* 0x0000000909067899 */ /* 0x000fce00080006ff */
[----:B------:R-:W2:Y:S01]  /*50f0*/  LDC.64 R62, c[0x0][0x550] ;  /* 0x00015400ff3e7b82 */ /* 0x000ea20000000a00 */
[----:B------:R-:W3:Y:S04]  /*5100*/  LDG.E.128 R8, desc[UR16][R12.64] ;  /* 0x000000100c087981 */ /* 0x000ee8000c1e1d00 */
[----:B------:R-:W4:Y:S01]  /*5110*/  LDG.E.128 R56, desc[UR16][R12.64+0x200] ;  /* 0x000200100c387981 */ /* 0x000f22000c1e1d00 */
[----:B------:R-:W-:Y:S02]  /*5120*/  USHF.R.S32.HI UR7, URZ, 0x1f, UR6 ;  /* 0x0000001fff077899 */ /* 0x000fe40008011406 */
[----:B------:R-:W-:Y:S02]  /*5130*/  UISETP.GT.AND UP0, UPT, UR8, 0x1, UPT ;  /* 0x000000010800788c */ /* 0x000fe4000bf04270 */
[----:B0-----:R-:W-:Y:S01]  /*5140*/  UIMAD.WIDE.U32 UR4, UR18, UR10, UR6 ;  /* 0x0000000a120472a5 */ /* 0x001fe2000f8e0006 */
[----:B------:R-:W-:-:S03]  /*5150*/  UMOV UR8, UR9 ;  /* 0x0000000900087c82 */ /* 0x000fc60008000000 */
[----:B------:R-:W-:Y:S01]  /*5160*/  UIMAD UR5, UR18, UR11, UR5 ;  /* 0x0000000b120572a4 */ /* 0x000fe2000f8e0205 */
[----:B---3--:R-:W-:Y:S04]  /*5170*/  STS.128 [R35], R8 ;  /* 0x0000000823007388 */ /* 0x008fe80000000c00 */
[----:B----4-:R-:W-:Y:S01]  /*5180*/  STS.128 [R35+0x200], R56 ;  /* 0x0002003823007388 */ /* 0x010fe20000000c00 */
[----:B------:R-:W-:-:S03]  /*5190*/  NOP ;  /* 0x0000000000007918 */ /* 0x000fc60000000000 */
[----:B------:R-:W0:Y:S04]  /*51a0*/  LDS.128 R4, [R38] ;  /* 0x0000000026047984 */ /* 0x000e280000000c00 */
[----:B------:R-:W3:Y:S01]  /*51b0*/  LDS.128 R8, [R38+0x10] ;  /* 0x0000100026087984 */ /* 0x000ee20000000c00 */
[----:B0-----:R-:W-:Y:S02]  /*51c0*/  HADD2.F32 R3, -RZ, R4.H0_H0 ;  /* 0x20000004ff037230 */ /* 0x001fe40000004100 */
        /* <DEDUP_REMOVED lines=15> */
[----:B------:R-:W0:Y:S01]  /*52c0*/  @!P2 MUFU.EX2 R0, R0 ;  /* 0x000000000000a308 */ /* 0x000e220000000800 */
[----:B------:R-:W-:Y:S01]  /*52d0*/  @!P3 FMUL.FTZ R3, R3, -1.4426950216293334961 ;  /* 0xbfb8aa3b0303b820 */ /* 0x000fe20000410000 */
[----:B------:R-:W-:-:S06]  /*52e0*/  @!P5 FMUL.FTZ R5, R5, -1.4426950216293334961 ;  /* 0xbfb8aa3b0505d820 */ /* 0x000fcc0000410000 */
[----:B------:R-:W4:Y:S08]  /*52f0*/  @!P3 MUFU.EX2 R3, R3 ;  /* 0x000000030003b308 */ /* 0x000f300000000800 */
[----:B------:R-:W5:Y:S01]  /*5300*/  @!P4 MUFU.EX2 R4, R4 ;  /* 0x000000040004c308 */ /* 0x000f620000000800 */
[----:B0-----:R-:W-:Y:S01]  /*5310*/  @!P2 FADD.FTZ R2, R0, 1 ;  /* 0x3f8000000002a421 */ /* 0x001fe20000010000 */
[----:B------:R-:W-:Y:S01]  /*5320*/  FADD.FTZ R0, R13, R18 ;  /* 0x000000120d007221 */ /* 0x000fe20000010000 */
[----:B------:R-:W-:-:S04]  /*5330*/  HADD2.F32 R13, -RZ, R6.H1_H1 ;  /* 0x30000006ff0d7230 */ /* 0x000fc80000004100 */
[----:B------:R-:W-:Y:S01]  /*5340*/  FSETP.GTU.FTZ.AND P6, PT, R0, 20, PT ;  /* 0x41a000000000780b */ /* 0x000fe20003fdc000 */
[--C-:B------:R-:W-:Y:S01]  /*5350*/  FADD.FTZ R12, R13, R18.reuse ;  /* 0x000000120d0c7221 */ /* 0x100fe20000010000 */
[--C-:B------:R-:W-:Y:S01]  /*5360*/  HADD2.F32 R13, -RZ, R7.reuse.H0_H0 ;  /* 0x20000007ff0d7230 */ /* 0x100fe20000004100 */
[----:B------:R0:W1:Y:S01]  /*5370*/  @!P2 MUFU.RCP R53, R2 ;  /* 0x000000020035a308 */ /* 0x0000620000001000 */
[----:B----4-:R-:W-:Y:S01]  /*5380*/  @!P3 FADD.FTZ R3, R3, 1 ;  /* 0x3f8000000303b421 */ /* 0x010fe20000010000 */
[----:B------:R-:W-:Y:S01]  /*5390*/  HADD2.F32 R7, -RZ, R7.H1_H1 ;  /* 0x30000007ff077230 */ /* 0x000fe20000004100 */
[----:B------:R-:W-:Y:S01]  /*53a0*/  FSETP.GTU.FTZ.AND P0, PT, R12, 20, PT ;  /* 0x41a000000c00780b */ /* 0x000fe20003f1c000 */
[----:B------:R-:W-:-:S03]  /*53b0*/  FADD.FTZ R13, R13, R18 ;  /* 0x000000120d0d7221 */ /* 0x000fc60000010000 */
[--C-:B------:R-:W-:Y:S01]  /*53c0*/  FADD.FTZ R54, R7, R18.reuse ;  /* 0x0000001207367221 */ /* 0x100fe20000010000 */
[----:B------:R4:W2:Y:S01]  /*53d0*/  @!P3 MUFU.RCP R6, R3 ;  /* 0x000000030006b308 */ /* 0x0008a20000001000 */
[----:B------:R-:W-:Y:S01]  /*53e0*/  FSETP.GTU.FTZ.AND P1, PT, R13, 20, PT ;  /* 0x41a000000d00780b */ /* 0x000fe20003f3c000 */
[--C-:B---3--:R-:W-:Y:S02]  /*53f0*/  HADD2.F32 R7, -RZ, R8.reuse.H1_H1 ;  /* 0x30000008ff077230 */ /* 0x108fe40000004100 */
[----:B------:R-:W-:Y:S01]  /*5400*/  @!P6 FMUL.FTZ R0, R0, -1.4426950216293334961 ;  /* 0xbfb8aa3b0000e820 */ /* 0x000fe20000410000 */
[----:B-----5:R-:W-:Y:S02]  /*5410*/  @!P4 FADD.FTZ R4, R4, 1 ;  /* 0x3f8000000404c421 */ /* 0x020fe40000010000 */
[----:B------:R-:W-:Y:S01]  /*5420*/  FADD.FTZ R7, R7, R18 ;  /* 0x0000001207077221 */ /* 0x000fe20000010000 */
[----:B0-----:R-:W-:Y:S01]  /*5430*/  @!P0 FMUL.FTZ R2, R12, -1.4426950216293334961 ;  /* 0xbfb8aa3b0c028820 */ /* 0x001fe20000410000 */
[----:B----4-:R-:W-:-:S02]  /*5440*/  HADD2.F32 R3, -RZ, R8.H0_H0 ;  /* 0x20000008ff037230 */ /* 0x010fc40000004100 */
[----:B-1----:R-:W-:Y:S01]  /*5450*/  @!P2 FMUL.FTZ R104, R104, R53 ;  /* 0x000000356868a220 */ /* 0x002fe20000410000 */
[----:B------:R-:W-:Y:S01]  /*5460*/  FSETP.GTU.FTZ.AND P2, PT, R54, 20, PT ;  /* 0x41a000003600780b */ /* 0x000fe20003f5c000 */
[----:B------:R-:W0:Y:S01]  /*5470*/  @!P5 MUFU.EX2 R5, R5 ;  /* 0x000000050005d308 */ /* 0x000e220000000800 */
[--C-:B------:R-:W-:Y:S01]  /*5480*/  FADD.FTZ R8, R3, R18.reuse ;  /* 0x0000001203087221 */ /* 0x100fe20000010000 */
[----:B------:R-:W-:Y:S01]  /*5490*/  @!P1 FMUL.FTZ R3, R13, -1.4426950216293334961 ;  /* 0xbfb8aa3b0d039820 */ /* 0x000fe20000410000 */
[--C-:B------:R-:W-:Y:S02]  /*54a0*/  HADD2.F32 R13, -RZ, R9.reuse.H0_H0 ;  /* 0x20000009ff0d7230 */ /* 0x100fe40000004100 */
[----:B--2---:R-:W-:Y:S01]  /*54b0*/  @!P3 FMUL.FTZ R97, R97, R6 ;  /* 0x000000066161b220 */ /* 0x004fe20000410000 */
[----:B------:R-:W-:Y:S01]  /*54c0*/  HADD2.F32 R9, -RZ, R9.H1_H1 ;  /* 0x30000009ff097230 */ /* 0x000fe20000004100 */
[----:B------:R-:W-:Y:S01]  /*54d0*/  FSETP.GTU.FTZ.AND P3, PT, R8, 20, PT ;  /* 0x41a000000800780b */ /* 0x000fe20003f7c000 */
[----:B------:R-:W1:Y:S01]  /*54e0*/  @!P0 MUFU.EX2 R2, R2 ;  /* 0x0000000200028308 */ /* 0x000e620000000800 */
[----:B------:R-:W-:-:S07]  /*54f0*/  FADD.FTZ R13, R13, R18 ;  /* 0x000000120d0d7221 */ /* 0x000fce0000010000 */
[----:B------:R-:W2:Y:S01]  /*5500*/  @!P1 MUFU.EX2 R3, R3 ;  /* 0x0000000300039308 */ /* 0x000ea20000000800 */
[----:B0-----:R-:W-:-:S03]  /*5510*/  @!P5 FADD.FTZ R5, R5, 1 ;  /* 0x3f8000000505d421 */ /* 0x001fc60000010000 */
[----:B------:R-:W-:-:S04]  /*5520*/  @!P3 FMUL.FTZ R6, R8, -1.4426950216293334961 ;  /* 0xbfb8aa3b0806b820 */ /* 0x000fc80000410000 */
[----:B------:R0:W3:Y:S01]  /*5530*/  @!P4 MUFU.RCP R55, R4 ;  /* 0x000000040037c308 */ /* 0x0000e20000001000 */
[----:B-1----:R-:W-:-:S07]  /*5540*/  @!P0 FADD.FTZ R2, R2, 1 ;  /* 0x3f80000002028421 */ /* 0x002fce0000010000 */
[----:B------:R-:W1:Y:S01]  /*5550*/  @!P6 MUFU.EX2 R0, R0 ;  /* 0x000000000000e308 */ /* 0x000e620000000800 */
[----:B0-----:R-:W-:Y:S01]  /*5560*/  @!P2 FMUL.FTZ R4, R54, -1.4426950216293334961 ;  /* 0xbfb8aa3b3604a820 */ /* 0x001fe20000410000 */
[----:B--2---:R-:W-:-:S06]  /*5570*/  @!P1 FADD.FTZ R3, R3, 1 ;  /* 0x3f80000003039421 */ /* 0x004fcc0000010000 */
[----:B------:R-:W0:Y:S01]  /*5580*/  @!P2 MUFU.EX2 R4, R4 ;  /* 0x000000040004a308 */ /* 0x000e220000000800 */
[----:B---3--:R-:W-:Y:S01]  /*5590*/  @!P4 FMUL.FTZ R52, R52, R55 ;  /* 0x000000373434c220 */ /* 0x008fe20000410000 */
[----:B------:R-:W-:-:S06]  /*55a0*/  FSETP.GTU.FTZ.AND P4, PT, R7, 20, PT ;  /* 0x41a000000700780b */ /* 0x000fcc0003f9c000 */
[----:B------:R-:W2:Y:S01]  /*55b0*/  @!P3 MUFU.EX2 R6, R6 ;  /* 0x000000060006b308 */ /* 0x000ea20000000800 */
[----:B-1----:R-:W-:-:S06]  /*55c0*/  @!P6 FADD.FTZ R0, R0, 1 ;  /* 0x3f8000000000e421 */ /* 0x002fcc0000010000 */
[----:B------:R-:W-:Y:S01]  /*55d0*/  @!P4 FMUL.FTZ R7, R7, -1.4426950216293334961 ;  /* 0xbfb8aa3b0707c820 */ /* 0x000fe20000410000 */
[----:B------:R1:W3:Y:S01]  /*55e0*/  @!P5 MUFU.RCP R8, R5 ;  /* 0x000000050008d308 */ /* 0x0002e20000001000 */
[----:B0-----:R-:W-:-:S07]  /*55f0*/  @!P2 FADD.FTZ R4, R4, 1 ;  /* 0x3f8000000404a421 */ /* 0x001fce0000010000 */
[----:B------:R-:W0:Y:S01]  /*5600*/  @!P0 MUFU.RCP R2, R2 ;  /* 0x0000000200028308 */ /* 0x000e220000001000 */
[----:B-1----:R-:W-:Y:S02]  /*5610*/  HADD2.F32 R5, -RZ, R10.H0_H0 ;  /* 0x2000000aff057230 */ /* 0x002fe40000004100 */
[----:B--2---:R-:W-:-:S03]  /*5620*/  @!P3 FADD.FTZ R6, R6, 1 ;  /* 0x3f8000000606b421 */ /* 0x004fc60000010000 */
[--C-:B------:R-:W-:Y:S01]  /*5630*/  FADD.FTZ R12, R5, R18.reuse ;  /* 0x00000012050c7221 */ /* 0x100fe20000010000 */
[--C-:B------:R-:W-:Y:S01]  /*5640*/  HADD2.F32 R5, -RZ, R11.reuse.H0_H0 ;  /* 0x2000000bff057230 */ /* 0x100fe20000004100 */
[----:B------:R1:W2:Y:S01]  /*5650*/  @!P1 MUFU.RCP R55, R3 ;  /* 0x0000000300379308 */ /* 0x0002a20000001000 */
[----:B---3--:R-:W-:Y:S01]  /*5660*/  @!P5 FMUL.FTZ R47, R47, R8 ;  /* 0x000000082f2fd220 */ /* 0x008fe20000410000 */
[----:B------:R-:W-:Y:S01]  /*5670*/  FSETP.GTU.FTZ.AND P5, PT, R13, 20, PT ;  /* 0x41a000000d00780b */ /* 0x000fe20003fbc000 */
[----:B------:R-:W-:Y:S01]  /*5680*/  FADD.FTZ R8, R9, R18 ;  /* 0x0000001209087221 */ /* 0x000fe20000010000 */
[----:B------:R-:W-:-:S04]  /*5690*/  HADD2.F32 R11, -RZ, R11.H1_H1 ;  /* 0x3000000bff0b7230 */ /* 0x000fc80000004100 */
[----:B------:R3:W4:Y:S01]  /*56a0*/  @!P6 MUFU.RCP R53, R0 ;  /* 0x000000000035e308 */ /* 0x0007220000001000 */
[----:B-1----:R-:W-:Y:S02]  /*56b0*/  HADD2.F32 R3, -RZ, R10.H1_H1 ;  /* 0x3000000aff037230 */ /* 0x002fe40000004100 */
[----:B0-----:R-:W-:Y:S01]  /*56c0*/  @!P0 FMUL.FTZ R49, R49, R2 ;  /* 0x0000000231318220 */ /* 0x001fe20000410000 */
[----:B------:R-:W-:Y:S01]  /*56d0*/  FSETP.GTU.FTZ.AND P0, PT, R12, 20, PT ;  /* 0x41a000000c00780b */ /* 0x000fe20003f1c000 */
[--C-:B------:R-:W-:Y:S01]  /*56e0*/  FADD.FTZ R11, R11, R18.reuse ;  /* 0x000000120b0b7221 */ /* 0x100fe20000010000 */
[----:B------:R-:W-:Y:S02]  /*56f0*/  FADD.FTZ R10, R3, R18 ;  /* 0x00000012030a7221 */ /* 0x000fe40000010000 */
[----:B------:R-:W0:Y:S01]  /*5700*/  @!P2 MUFU.RCP R4, R4 ;  /* 0x000000040004a308 */ /* 0x000e220000001000 */
[----:B--2---:R-:W-:Y:S01]  /*5710*/  @!P1 FMUL.FTZ R50, R50, R55 ;  /* 0x0000003732329220 */ /* 0x004fe20000410000 */
[----:B---3--:R-:W-:Y:S01]  /*5720*/  @!P5 FMUL.FTZ R0, R13, -1.4426950216293334961 ;  /* 0xbfb8aa3b0d00d820 */ /* 0x008fe20000410000 */
[----:B------:R-:W-:-:S05]  /*5730*/  FSETP.GTU.FTZ.AND P1, PT, R10, 20, PT ;  /* 0x41a000000a00780b */ /* 0x000fca0003f3c000 */
[----:B------:R1:W2:Y:S01]  /*5740*/  @!P3 MUFU.RCP R9, R6 ;  /* 0x000000060009b308 */ /* 0x0002a20000001000 */
[----:B----4-:R-:W-:Y:S01]  /*5750*/  @!P6 FMUL.FTZ R48, R48, R53 ;  /* 0x000000353030e220 */ /* 0x010fe20000410000 */
[----:B------:R-:W-:-:S04]  /*5760*/  FSETP.GTU.FTZ.AND P6, PT, R8, 20, PT ;  /* 0x41a000000800780b */ /* 0x000fc80003fdc000 */
[----:B------:R-:W-:Y:S02]  /*5770*/  F2FP.F16.F32.PACK_AB R106, R49, R48 ;  /* 0x00000030316a723e */ /* 0x000fe400000000ff */
[----:B------:R-:W3:Y:S01]  /*5780*/  @!P4 MUFU.EX2 R7, R7 ;  /* 0x000000070007c308 */ /* 0x000ee20000000800 */
[----:B-1----:R-:W-:Y:S01]  /*5790*/  FADD.FTZ R6, R5, R18 ;  /* 0x0000001205067221 */ /* 0x002fe20000010000 */
[----:B0-----:R-:W-:Y:S01]  /*57a0*/  @!P2 FMUL.FTZ R51, R51, R4 ;  /* 0x000000043333a220 */ /* 0x001fe20000410000 */
[----:B------:R-:W-:Y:S01]  /*57b0*/  @!P0 FMUL.FTZ R4, R12, -1.4426950216293334961 ;  /* 0xbfb8aa3b0c048820 */ /* 0x000fe20000410000 */
[----:B------:R-:W-:Y:S02]  /*57c0*/  @!P1 FMUL.FTZ R5, R10, -1.4426950216293334961 ;  /* 0xbfb8aa3b0a059820 */ /* 0x000fe40000410000 */
[----:B------:R-:W-:Y:S01]  /*57d0*/  FSETP.GTU.FTZ.AND P2, PT, R6, 20, PT ;  /* 0x41a000000600780b */ /* 0x000fe20003f5c000 */
[----:B------:R-:W-:Y:S01]  /*57e0*/  @!P6 FMUL.FTZ R3, R8, -1.4426950216293334961 ;  /* 0xbfb8aa3b0803e820 */ /* 0x000fe20000410000 */
[----:B------:R3:W0:Y:S01]  /*57f0*/  @!P5 MUFU.EX2 R2, R0 ;  /* 0x000000000002d308 */ /* 0x0006220000000800 */
[----:B--2---:R-:W-:Y:S01]  /*5800*/  @!P3 FMUL.FTZ R46, R46, R9 ;  /* 0x000000092e2eb220 */ /* 0x004fe20000410000 */
[----:B------:R-:W-:-:S06]  /*5810*/  FSETP.GTU.FTZ.AND P3, PT, R11, 20, PT ;  /* 0x41a000000b00780b */ /* 0x000fcc0003f7c000 */
[----:B------:R1:W2:Y:S01]  /*5820*/  @!P0 MUFU.EX2 R8, R4 ;  /* 0x0000000400088308 */ /* 0x0002a20000000800 */
[----:B---3--:R-:W-:Y:S01]  /*5830*/  @!P4 FADD.FTZ R0, R7, 1 ;  /* 0x3f8000000700c421 */ /* 0x008fe20000010000 */
[----:B------:R-:W-:Y:S01]  /*5840*/  F2FP.F16.F32.PACK_AB R7, R122, R113 ;  /* 0x000000717a07723e */ /* 0x000fe200000000ff */
[----:B------:R-:W-:Y:S01]  /*5850*/  @!P2 FMUL.FTZ R10, R6, -1.4426950216293334961 ;  /* 0xbfb8aa3b060aa820 */ /* 0x000fe20000410000 */
[----:B------:R-:W-:Y:S02]  /*5860*/  F2FP.F16.F32.PACK_AB R6, R116, R109 ;  /* 0x0000006d7406723e */ /* 0x000fe400000000ff */
[----:B------:R-:W-:Y:S01]  /*5870*/  F2FP.F16.F32.PACK_AB R109, R114, R105 ;  /* 0x00000069726d723e */ /* 0x000fe200000000ff */
[----:B------:R-:W-:Y:S01]  /*5880*/  @!P3 FMUL.FTZ R11, R11, -1.4426950216293334961 ;  /* 0xbfb8aa3b0b0bb820 */ /* 0x000fe20000410000 */
[----:B------:R3:W4:Y:S01]  /*5890*/  @!P1 MUFU.EX2 R9, R5 ;  /* 0x0000000500099308 */ /* 0x0007220000000800 */
[----:B-1----:R-:W-:Y:S01]  /*58a0*/  F2FP.F16.F32.PACK_AB R4, R108, R99 ;  /* 0x000000636c04723e */ /* 0x002fe200000000ff */
[----:B0-----:R-:W-:Y:S01]  /*58b0*/  @!P5 FADD.FTZ R2, R2, 1 ;  /* 0x3f8000000202d421 */ /* 0x001fe20000010000 */
[----:B------:R-:W-:-:S02]  /*58c0*/  F2FP.F16.F32.PACK_AB R108, R112, R103 ;  /* 0x00000067706c723e */ /* 0x000fc400000000ff */
[----:B------:R-:W-:-:S03]  /*58d0*/  F2FP.F16.F32.PACK_AB R105, R47, R52 ;  /* 0x000000342f69723e */ /* 0x000fc600000000ff */
[----:B------:R2:W0:Y:S01]  /*58e0*/  @!P4 MUFU.RCP R54, R0 ;  /* 0x000000000036c308 */ /* 0x0004220000001000 */
[----:B---3--:R-:W-:Y:S02]  /*58f0*/  F2FP.F16.F32.PACK_AB R5, R110, R101 ;  /* 0x000000656e05723e */ /* 0x008fe400000000ff */
[----:B------:R-:W-:Y:S02]  /*5900*/  F2FP.F16.F32.PACK_AB R110, R118, R107 ;  /* 0x0000006b766e723e */ /* 0x000fe400000000ff */
[----:B------:R-:W-:Y:S01]  /*5910*/  F2FP.F16.F32.PACK_AB R107, R51, R50 ;  /* 0x00000032336b723e */ /* 0x000fe200000000ff */
[----:B------:R-:W-:Y:S02]  /*5920*/  STS.128 [R38], R4 ;  /* 0x0000000426007388 */ /* 0x000fe40000000c00 */
[----:B------:R4:W1:Y:S01]  /*5930*/  @!P5 MUFU.RCP R53, R2 ;  /* 0x000000020035d308 */ /* 0x0008620000001000 */
[----:B--2---:R-:W-:Y:S01]  /*5940*/  @!P0 FADD.FTZ R0, R8, 1 ;  /* 0x3f80000008008421 */ /* 0x004fe20000010000 */
[----:B------:R-:W-:Y:S01]  /*5950*/  STS.128 [R38+0x10], R108 ;  /* 0x0000106c26007388 */ /* 0x000fe20000000c00 */
[----:B------:R-:W-:-:S05]  /*5960*/  NOP ;  /* 0x0000000000007918 */ /* 0x000fca0000000000 */
[----:B------:R-:W2:Y:S01]  /*5970*/  @!P6 MUFU.EX2 R3, R3 ;  /* 0x000000030003e308 */ /* 0x000ea20000000800 */
[----:B----4-:R-:W-:Y:S01]  /*5980*/  @!P1 FADD.FTZ R2, R9, 1 ;  /* 0x3f80000009029421 */ /* 0x010fe20000010000 */
[----:B------:R-:W-:Y:S01]  /*5990*/  LDS.128 R4, [R35+0x200] ;  /* 0x0002000023047984 */ /* 0x000fe20000000c00 */
[----:B0-----:R-:W-:Y:S01]  /*59a0*/  @!P4 FMUL.FTZ R45, R45, R54 ;  /* 0x000000362d2dc220 */ /* 0x001fe20000410000 */
[----:B------:R-:W-:Y:S01]  /*59b0*/  FADD.FTZ R54, R104, R37 ;  /* 0x0000002568367221 */ /* 0x000fe20000010000 */
[----:B------:R-:W-:-:S03]  /*59c0*/  F2FP.F16.F32.PACK_AB R104, R97, R104 ;  /* 0x000000686168723e */ /* 0x000fc600000000ff */
[----:B------:R-:W0:Y:S01]  /*59d0*/  @!P2 MUFU.EX2 R12, R10 ;  /* 0x0000000a000ca308 */ /* 0x000e220000000800 */
[----:B-1----:R-:W-:Y:S01]  /*59e0*/  @!P5 FMUL.FTZ R44, R44, R53 ;  /* 0x000000352c2cd220 */ /* 0x002fe20000410000 */
[----:B------:R-:W-:-:S04]  /*59f0*/  FADD.FTZ R37, R54, R97 ;  /* 0x0000006136257221 */ /* 0x000fc80000010000 */
[----:B------:R-:W-:Y:S02]  /*5a00*/  FADD.FTZ R52, R37, R52 ;  /* 0x0000003425347221 */ /* 0x000fe40000010000 */
[----:B------:R1:W-:Y:S01]  /*5a10*/  @!P3 MUFU.EX2 R13, R11 ;  /* 0x0000000b000db308 */ /* 0x0003e20000000800 */
[----:B--2---:R-:W-:Y:S01]  /*5a20*/  @!P6 FADD.FTZ R3, R3, 1 ;  /* 0x3f8000000303e421 */ /* 0x004fe20000010000 */
[----:B------:R-:W-:-:S04]  /*5a30*/  FADD.FTZ R47, R52, R47 ;  /* 0x0000002f342f7221 */ /* 0x000fc80000010000 */
[----:B------:R-:W-:Y:S02]  /*5a40*/  FADD.FTZ R48, R47, R48 ;  /* 0x000000302f307221 */ /* 0x000fe40000010000 */
[----:B------:R-:W2:Y:S01]  /*5a50*/  @!P6 MUFU.RCP R56, R3 ;  /* 0x000000030038e308 */ /* 0x000ea20000001000 */
[----:B-1----:R-:W1:Y:S01]  /*5a60*/  LDS.128 R8, [R35] ;  /* 0x0000000023087984 */ /* 0x002e620000000c00 */
[----:B0-----:R-:W-:Y:S01]  /*5a70*/  @!P2 FADD.FTZ R12, R12, 1 ;  /* 0x3f8000000c0ca421 */ /* 0x001fe20000010000 */
[----:B------:R-:W-:-:S04]  /*5a80*/  FADD.FTZ R49, R48, R49 ;  /* 0x0000003130317221 */ /* 0x000fc80000010000 */
[----:B------:R-:W-:Y:S01]  /*5a90*/  FADD.FTZ R50, R49, R50 ;  /* 0x0000003231327221 */ /* 0x000fe20000010000 */
[----:B------:R0:W3:Y:S03]  /*5aa0*/  @!P1 MUFU.RCP R58, R2 ;  /* 0x00000002003a9308 */ /* 0x0000e60000001000 */
[----:B------:R-:W-:-:S05]  /*5ab0*/  FADD.FTZ R51, R50, R51 ;  /* 0x0000003332337221 */ /* 0x000fca0000010000 */
[----:B------:R4:W5:Y:S01]  /*5ac0*/  @!P2 MUFU.RCP R57, R12 ;  /* 0x0000000c0039a308 */ /* 0x0009620000001000 */
[----:B0-----:R-:W-:-:S04]  /*5ad0*/  IMAD.WIDE.U32 R2, R16, R60, UR4 ;  /* 0x0000000410027e25 */ /* 0x001fc8000f8e003c */
[----:B--2---:R-:W-:Y:S01]  /*5ae0*/  @!P6 FMUL.FTZ R43, R43, R56 ;  /* 0x000000382b2be220 */ /* 0x004fe20000410000 */
[----:B------:R-:W-:Y:S01]  /*5af0*/  F2FP.F16.F32.PACK_AB R56, R45, R46 ;  /* 0x0000002e2d38723e */ /* 0x000fe200000000ff */
[----:B------:R-:W0:Y:S01]  /*5b00*/  LDCU.64 UR4, c[0x0][0x518] ;  /* 0x0000a300ff0477ac */ /* 0x000e220008000a00 */
[----:B------:R-:W-:Y:S02]  /*5b10*/  IMAD R3, R16, R61, R3 ;  /* 0x0000003d10037224 */ /* 0x000fe400078e0203 */
[----:B------:R-:W-:Y:S01]  /*5b20*/  FADD.FTZ R46, R51, R46 ;  /* 0x0000002e332e7221 */ /* 0x000fe20000010000 */
[----:B------:R2:W1:Y:S01]  /*5b30*/  @!P0 MUFU.RCP R55, R0 ;  /* 0x0000000000378308 */ /* 0x0004620000001000 */
[----:B----4-:R-:W-:Y:S01]  /*5b40*/  LEA R12, P4, R2, R62, 0x1 ;  /* 0x0000003e020c7211 */ /* 0x010fe200078808ff */
[----:B---3--:R-:W-:Y:S01]  /*5b50*/  @!P1 FMUL.FTZ R41, R41, R58 ;  /* 0x0000003a29299220 */ /* 0x008fe20000410000 */
[----:B------:R-:W-:Y:S01]  /*5b60*/  FADD.FTZ R45, R46, R45 ;  /* 0x0000002d2e2d7221 */ /* 0x000fe20000010000 */
[----:B------:R-:W-:-:S04]  /*5b70*/  IADD3 R30, P1, PT, R30, -0x400, RZ ;  /* 0xfffffc001e1e7810 */ /* 0x000fc80007f3e0ff */
[----:B------:R-:W-:Y:S01]  /*5b80*/  IADD3.X R31, PT, PT, R31, -0x1, RZ, P1, !PT ;  /* 0xffffffff1f1f7810 */ /* 0x000fe20000ffe4ff */
[----:B--2---:R-:W-:Y:S01]  /*5b90*/  @!P3 FADD.FTZ R0, R13, 1 ;  /* 0x3f8000000d00b421 */ /* 0x004fe20000010000 */
[----:B------:R-:W-:Y:S01]  /*5ba0*/  LEA.HI.X R13, R2, R63, R3, 0x1, P4 ;  /* 0x0000003f020d7211 */ /* 0x000fe200020f0c03 */
[----:B-----5:R-:W-:Y:S01]  /*5bb0*/  @!P2 FMUL.FTZ R40, R40, R57 ;  /* 0x000000392828a220 */ /* 0x020fe20000410000 */
[----:B------:R-:W-:Y:S01]  /*5bc0*/  F2FP.F16.F32.PACK_AB R57, R43, R44 ;  /* 0x0000002c2b39723e */ /* 0x000fe200000000ff */
[----:B------:R-:W-:Y:S01]  /*5bd0*/  FADD.FTZ R44, R45, R44 ;  /* 0x0000002c2d2c7221 */ /* 0x000fe20000010000 */
[----:B0-----:R-:W-:Y:S01]  /*5be0*/  UIMAD.WIDE.U32 UR6, UR18, UR4, UR6 ;  /* 0x00000004120672a5 */ /* 0x001fe2000f8e0006 */
[----:B------:R-:W-:Y:S01]  /*5bf0*/  IMAD.WIDE.U32 R2, R34, 0x10, R12 ;  /* 0x0000001022027825 */ /* 0x000fe200078e000c */
[----:B------:R-:W0:Y:S03]  /*5c00*/  @!P3 MUFU.RCP R0, R0 ;  /* 0x000000000000b308 */ /* 0x000e260000001000 */
[----:B-1----:R-:W-:Y:S01]  /*5c10*/  @!P0 FMUL.FTZ R42, R42, R55 ;  /* 0x000000372a2a8220 */ /* 0x002fe20000410000 */
[----:B------:R-:W1:Y:S01]  /*5c20*/  LDC.64 R12, c[0x0][0x520] ;  /* 0x00014800ff0c7b82 */ /* 0x000e620000000a00 */
[----:B------:R-:W-:Y:S01]  /*5c30*/  UIMAD UR7, UR18, UR5, UR7 ;  /* 0x00000005120772a4 */ /* 0x000fe2000f8e0207 */
[----:B------:R-:W-:Y:S01]  /*5c40*/  STG.E.128 desc[UR16][R2.64], R8 ;  /* 0x0000000802007986 */ /* 0x000fe2000c101d10 */
[----:B------:R-:W-:Y:S01]  /*5c50*/  FADD.FTZ R43, R44, R43 ;  /* 0x0000002b2c2b7221 */ /* 0x000fe20000010000 */
[----:B------:R-:W-:-:S02]  /*5c60*/  F2FP.F16.F32.PACK_AB R58, R41, R42 ;  /* 0x0000002a293a723e */ /* 0x000fc400000000ff */
[----:B------:R1:W-:Y:S01]  /*5c70*/  STG.E.128 desc[UR16][R2.64+0x200], R4 ;  /* 0x0002000402007986 */ /* 0x0003e2000c101d10 */
[----:B------:R-:W-:Y:S01]  /*5c80*/  FADD.FTZ R42, R43, R42 ;  /* 0x0000002a2b2a7221 */ /* 0x000fe20000010000 */
[----:B------:R-:W2:Y:S08]  /*5c90*/  LDC.64 R54, c[0x0][0x560] ;  /* 0x00015800ff367b82 */ /* 0x000eb00000000a00 */
[----:B------:R-:W-:Y:S01]  /*5ca0*/  BAR.SYNC.DEFER_BLOCKING 0x0 ;  /* 0x0000000000007b1d */ /* 0x000fe20000010000 */
[----:B------:R-:W-:Y:S01]  /*5cb0*/  FADD.FTZ R41, R42, R41 ;  /* 0x000000292a297221 */ /* 0x000fe20000010000 */
[----:B------:R-:W-:Y:S01]  /*5cc0*/  IADD3 R28, P2, PT, R28, -0x400, RZ ;  /* 0xfffffc001c1c7810 */ /* 0x000fe20007f5e0ff */
[----:B0-----:R-:W-:-:S03]  /*5cd0*/  @!P3 FMUL.FTZ R39, R39, R0 ;  /* 0x000000002727b220 */ /* 0x001fc60000410000 */
[----:B------:R-:W-:Y:S02]  /*5ce0*/  IADD3.X R29, PT, PT, R29, -0x1, RZ, P2, !PT ;  /* 0xffffffff1d1d7810 */ /* 0x000fe400017fe4ff */
[----:B------:R-:W-:Y:S01]  /*5cf0*/  F2FP.F16.F32.PACK_AB R59, R39, R40 ;  /* 0x00000028273b723e */ /* 0x000fe200000000ff */
[----:B------:R-:W-:Y:S01]  /*5d00*/  FADD.FTZ R40, R41, R40 ;  /* 0x0000002829287221 */ /* 0x000fe20000010000 */
[----:B-1----:R-:W-:-:S04]  /*5d10*/  IMAD.WIDE.U32 R2, R16, R12, UR6 ;  /* 0x0000000610027e25 */ /* 0x002fc8000f8e000c */
[----:B------:R-:W-:Y:S01]  /*5d20*/  FADD.FTZ R37, R40, R39 ;  /* 0x0000002728257221 */ /* 0x000fe20000010000 */
[----:B------:R-:W-:Y:S01]  /*5d30*/  IMAD R0, R16, R13, R3 ;  /* 0x0000000d10007224 */ /* 0x000fe200078e0203 */
[C---:B--2---:R-:W-:Y:S01]  /*5d40*/  LEA R4, P0, R2.reuse, R54, 0x1 ;  /* 0x0000003602047211 */ /* 0x044fe200078008ff */
[----:B------:R-:W-:Y:S03]  /*5d50*/  STS.128 [R38], R104 ;  /* 0x0000006826007388 */ /* 0x000fe60000000c00 */
[----:B------:R-:W-:Y:S01]  /*5d60*/  LEA.HI.X R5, R2, R55, R0, 0x1, P0 ;  /* 0x0000003702057211 */ /* 0x000fe200000f0c00 */
[----:B------:R-:W-:Y:S01]  /*5d70*/  STS.128 [R38+0x10], R56 ;  /* 0x0000103826007388 */ /* 0x000fe20000000c00 */
[----:B------:R-:W-:-:S03]  /*5d80*/  NOP ;  /* 0x0000000000007918 */ /* 0x000fc60000000000 */
[----:B------:R-:W0:Y:S01]  /*5d90*/  LDS.128 R60, [R35] ;  /* 0x00000000233c7984 */ /* 0x000e220000000c00 */
[----:B------:R-:W-:Y:S01]  /*5da0*/  IMAD.WIDE.U32 R2, R34, 0x10, R4 ;  /* 0x0000001022027825 */ /* 0x000fe200078e0004 */
[----:B------:R-:W-:Y:S02]  /*5db0*/  IADD3 R36, P0, PT, R36, -0x400, RZ ;  /* 0xfffffc0024247810 */ /* 0x000fe40007f1e0ff */
[----:B------:R-:W1:Y:S02]  /*5dc0*/  LDS.128 R8, [R35+0x200] ;  /* 0x0002000023087984 */ /* 0x000e640000000c00 */
[----:B------:R-:W-:Y:S02]  /*5dd0*/  IADD3.X R25, PT, PT, R25, -0x1, RZ, P0, !PT ;  /* 0xffffffff19197810 */ /* 0x000fe400007fe4ff */
[----:B0-----:R0:W-:Y:S04]  /*5de0*/  STG.E.128 desc[UR16][R2.64], R60 ;  /* 0x0000003c02007986 */ /* 0x0011e8000c101d10 */
[----:B-1----:R0:W-:Y:S01]  /*5df0*/  STG.E.128 desc[UR16][R2.64+0x200], R8 ;  /* 0x0002000802007986 */ /* 0x0021e2000c101d10 */
[----:B------:R-:W-:Y:S05]  /*5e00*/  BRA.U UP0, `(.L_x_7581) ;  /* 0xffffffa900207547 */ /* 0x000fea000b83ffff */
.L_x_7541:
[----:B------:R-:W1:Y:S01]  /*5e10*/  LDC.64 R6, c[0x0][0x548] ;  /* 0x00015200ff067b82 */ /* 0x000e620000000a00 */
[----:B------:R-:W2:Y:S01]  /*5e20*/  S2R R12, SR_TID.X ;  /* 0x00000000000c7919 */ /* 0x000ea20000002100 */
[----:B------:R-:W2:Y:S06]  /*5e30*/  LDCU UR7, c[0x0][0x38c] ;  /* 0x00007180ff0777ac */ /* 0x000eac0008000800 */
[----:B0-----:R-:W0:Y:S01]  /*5e40*/  LDC.64 R8, c[0x0][0x568] ;  /* 0x00015a00ff087b82 */ /* 0x001e220000000a00 */
[----:B-1----:R-:W-:-:S04]  /*5e50*/  ISETP.NE.U32.AND P1, PT, R6, RZ, PT ;  /* 0x000000ff0600720c */ /* 0x002fc80003f25070 */
[----:B------:R-:W-:Y:S02]  /*5e60*/  ISETP.NE.AND.EX P1, PT, R7, RZ, PT, P1 ;  /* 0x000000ff0700720c */ /* 0x000fe40003f25310 */
[----:B0-----:R-:W-:Y:S02]  /*5e70*/  ISETP.NE.U32.AND P0, PT, R8, RZ, PT ;  /* 0x000000ff0800720c */ /* 0x001fe40003f05070 */
[----:B--2---:R-:W-:Y:S02]  /*5e80*/  ISETP.GE.AND P2, PT, R12, UR7, PT ;  /* 0x000000070c007c0c */ /* 0x004fe4000bf46270 */
        /* <DEDUP_REMOVED lines=26> */
.L_x_7583:
[----:B------:R-:W-:Y:S05]  /*6030*/  BSYNC.RECONVERGENT B0 ;  /* 0x0000000000007941 */ /* 0x000fea0003800200 */
.L_x_7582:
        /* <DEDUP_REMOVED lines=26> */
.L_x_7585:
[----:B------:R-:W-:Y:S05]  /*61e0*/  BSYNC.RECONVERGENT B0 ;  /* 0x0000000000007941 */ /* 0x000fea0003800200 */
.L_x_7584:
[----:B------:R-:W-:Y:S05]  /*61f0*/  @P2 EXIT ;  /* 0x000000000000294d */ /* 0x000fea0003800000 */
[----:B------:R-:W1:Y:S01]  /*6200*/  LDCU.64 UR8, c[0x0][0x4e8] ;  /* 0x00009d00ff0877ac */ /* 0x000e620008000a00 */
[----:B------:R-:W2:Y:S01]  /*6210*/  S2UR UR5, SR_CgaCtaId ;  /* 0x00000000000579c3 */ /* 0x000ea20000008800 */
[----:B------:R-:W-:Y:S01]  /*6220*/  BSSY.RECONVERGENT B0, `(.L_x_7586) ;  /* 0x0000046000007945 */ /* 0x000fe20003800200 */
[----:B------:R-:W-:Y:S01]  /*6230*/  MOV R23, R12 ;  /* 0x0000000c00177202 */ /* 0x000fe20000000f00 */
        /* <DEDUP_REMOVED lines=18> */
.L_x_7587:
[C---:B------:R-:W-:Y:S01]  /*6360*/  LEA R0, R23.reuse, UR4, 0x2 ;  /* 0x0000000417007c11 */ /* 0x040fe2000f8e10ff */
[C---:B-1----:R-:W-:Y:S01]  /*6370*/  IMAD.WIDE.U32 R12, R23.reuse, UR28, RZ ;  /* 0x0000001c170c7c25 */ /* 0x042fe2000f8e00ff */
[----:B-----5:R-:W-:Y:S02]  /*6380*/  SHF.R.S32.HI R18, RZ, 0x1f, R23 ;  /* 0x0000001fff127819 */ /* 0x020fe40000011417 */
        /* <DEDUP_REMOVED lines=48> */
.L_x_7586:
[----:B------:R-:W-:Y:S05]  /*6690*/  EXIT ;  /* 0x000000000000794d */ /* 0x000fea0003800000 */
.L_x_7588:
        /* <DEDUP_REMOVED lines=14> */
.L_x_10490:


//--------------------- .text._Z25selective_scan_bwd_kernelI32Selective_Scan_bwd_kernel_traitsILi32ELi16ELb1ELb0ELb0ELb1ELb1EN3c104HalfEfEEv12SSMParamsBwd --------------------------
	.section	.text._Z25selective_scan_bwd_kernelI32Selective_Scan_bwd_kernel_traitsILi32ELi16ELb1ELb0ELb0ELb1ELb1EN3c104HalfEfEEv12SSMParamsBwd,"ax",@progbits
	.align	128
        .global         _Z25selective_scan_bwd_kernelI32Selective_Scan_bwd_kernel_traitsILi32ELi16ELb1ELb0ELb0ELb1ELb1EN3c104HalfEfEEv12SSMParamsBwd
        .type           _Z25selective_scan_bwd_kernelI32Selective_Scan_bwd_kernel_traitsILi32ELi16ELb1ELb0ELb0ELb1ELb1EN3c104HalfEfEEv12SSMParamsBwd,@function
        .size           _Z25selective_scan_bwd_kernelI32Selective_Scan_bwd_kernel_traitsILi32ELi16ELb1ELb0ELb0ELb1ELb1EN3c104HalfEfEEv12SSMParamsBwd,(.L_x_10491 - _Z25selective_scan_bwd_kernelI32Selective_Scan_bwd_kernel_traitsILi32ELi16ELb1ELb0ELb0ELb1ELb1EN3c104HalfEfEEv12SSMParamsBwd)
        .other          _Z25selective_scan_bwd_kernelI32Selective_Scan_bwd_kernel_traitsILi32ELi16ELb1ELb0ELb0ELb1ELb1EN3c104HalfEfEEv12SSMParamsBwd,@"STO_CUDA_ENTRY STV_DEFAULT"
_Z25selective_scan_bwd_kernelI32Selective_Scan_bwd_kernel_traitsILi32ELi16ELb1ELb0ELb0ELb1ELb1EN3c104HalfEfEEv12SSMParamsBwd:
.text._Z25selective_scan_bwd_kernelI32Selective_Scan_bwd_kernel_traitsILi32ELi16ELb1ELb0ELb0ELb1ELb1EN3c104HalfEfEEv12SSMParamsBwd:
        /* <DEDUP_REMOVED lines=8> */
[----:B------:R-:W2:Y:S01]  /*0080*/  LDC.64 R4, c[0x0][0x470] ;  /* 0x00011c00ff047b82 */ /* 0x000ea20000000a00 */
[----:B0-----:R-:W-:-:S07]  /*0090*/  ISETP.NE.U32.AND P0, PT, R2, RZ, PT ;  /* 0x000000ff0200720c */ /* 0x001fce0003f05070 */
[----:B------:R-:W3:Y:S01]  /*00a0*/  S2UR UR18, SR_CTAID.X ;  /* 0x00000000001279c3 */ /* 0x000ee20000002500 */
[----:B------:R-:W-:-:S07]  /*00b0*/  ISETP.NE.AND.EX P0, PT, R3, RZ, PT, P0 ;  /* 0x000000ff0300720c */ /* 0x000fce0003f05300 */
[----:B------:R-:W0:Y:S01]  /*00c0*/  LDC R17, c[0x0][0x394] ;  /* 0x0000e500ff117b82 */ /* 0x000e220000000800 */
[----:B--2---:R-:W-:-:S07]  /*00d0*/  ISETP.NE.U32.AND P1, PT, R4, RZ, PT ;  /* 0x000000ff0400720c */ /* 0x004fce0003f25070 */
[----:B------:R-:W2:Y:S01]  /*00e0*/  LDC.64 R12, c[0x0][0x448] ;  /* 0x00011200ff0c7b82 */ /* 0x000ea20000000a00 */
[C---:B-1----:R-:W-:Y:S02]  /*00f0*/  @P0 LEA R2, P2, R58.reuse, R2, 0x2 ;  /* 0x000000023a020211 */ /* 0x042fe400078410ff */
[----:B------:R-:W-:Y:S02]  /*0100*/  ISETP.NE.AND.EX P1, PT, R5, RZ, PT, P1 ;  /* 0x000000ff0500720c */ /* 0x000fe40003f25310 */
[----:B------:R-:W-:-:S03]  /*0110*/  @P0 LEA.HI.X R3, R58, R3, RZ, 0x2, P2 ;  /* 0x000000033a030211 */ /* 0x000fc600010f14ff */
[----:B------:R-:W1:Y:S02]  /*0120*/  LDC.64 R42, c[0x0][0x4a0] ;  /* 0x00012800ff2a7b82 */ /* 0x000e640000000a00 */
[----:B------:R0:W5:Y:S01]  /*0130*/  @P0 LDG.E R57, desc[UR16][R2.64] ;  /* 0x0000001002390981 */ /* 0x000162000c1e1900 */
[----:B----4-:R-:W-:-:S04]  /*0140*/  ISETP.NE.U32.AND P0, PT, R6, RZ, PT ;  /* 0x000000ff0600720c */ /* 0x010fc80003f05070 */
[----:B------:R-:W-:Y:S01]  /*0150*/  ISETP.NE.AND.EX P0, PT, R7, RZ, PT, P0 ;  /* 0x000000ff0700720c */ /* 0x000fe20003f05300 */
[----:B---3--:R-:W-:Y:S01]  /*0160*/  UIMAD.WIDE.U32 UR6, UR18, UR12, URZ ;  /* 0x0000000c120672a5 */ /* 0x008fe2000f8e00ff */
[C---:B------:R-:W-:Y:S01]  /*0170*/  @P1 LEA R4, P3, R58.reuse, R4, 0x2 ;  /* 0x000000043a041211 */ /* 0x040fe200078610ff */
[----:B------:R-:W-:Y:S01]  /*0180*/  UIMAD.WIDE.U32 UR4, UR18, UR8, URZ ;  /* 0x00000008120472a5 */ /* 0x000fe2000f8e00ff */
[----:B------:R-:W3:Y:S01]  /*0190*/  LDC.64 R14, c[0x0][0x450] ;  /* 0x00011400ff0e7b82 */ /* 0x000ee20000000a00 */
[----:B------:R-:W-:Y:S01]  /*01a0*/  UIMAD UR8, UR18, UR13, UR7 ;  /* 0x0000000d120872a4 */ /* 0x000fe2000f8e0207 */
[----:B------:R-:W-:-:S06]  /*01b0*/  @P1 LEA.HI.X R5, R58, R5, RZ, 0x2, P3 ;  /* 0x000000053a051211 */ /* 0x000fcc00018f14ff */
[----:B------:R-:W4:Y:S08]  /*01c0*/  LDC.64 R20, c[0x0][0x460] ;  /* 0x00011800ff147b82 */ /* 0x000f300000000a00 */
[----:B------:R-:W2:Y:S01]  /*01d0*/  @P0 LDC R9, c[0x0][0x384] ;  /* 0x0000e100ff090b82 */ /* 0x000ea20000000800 */
[----:B------:R-:W-:Y:S01]  /*01e0*/  UIMAD UR9, UR18, UR9, UR5 ;  /* 0x00000009120972a4 */ /* 0x000fe2000f8e0205 */
[----:B------:R0:W5:Y:S02]  /*01f0*/  @P1 LDG.E R56, desc[UR16][R4.64] ;  /* 0x0000001004381981 */ /* 0x000164000c1e1900 */
[----:B0-----:R-:W-:-:S04]  /*0200*/  MOV R3, UR5 ;  /* 0x0000000500037c02 */ /* 0x001fc80008000f00 */
[----:B------:R-:W0:Y:S01]  /*0210*/  @P0 LDC R19, c[0x0][0x38c] ;  /* 0x0000e300ff130b82 */ /* 0x000e220000000800 */
[----:B------:R-:W-:Y:S02]  /*0220*/  MOV R4, UR6 ;  /* 0x0000000600047c02 */ /* 0x000fe40008000f00 */
[----:B------:R-:W-:Y:S01]  /*0230*/  MOV R5, UR7 ;  /* 0x0000000700057c02 */ /* 0x000fe20008000f00 */
[----:B------:R-:W1:Y:S01]  /*0240*/  LDCU.64 UR6, c[0x0][0x498] ;  /* 0x00009300ff0677ac */ /* 0x000e620008000a00 */
[----:B------:R-:W-:-:S03]  /*0250*/  MOV R3, UR9 ;  /* 0x0000000900037c02 */ /* 0x000fc60008000f00 */
[----:B------:R-:W3:Y:S01]  /*0260*/  @P0 LDC.64 R6, c[0x0][0x480] ;  /* 0x00012000ff060b82 */ /* 0x000ee20000000a00 */
[----:B------:R-:W-:Y:S01]  /*0270*/  MOV R5, UR8 ;  /* 0x0000000800057c02 */ /* 0x000fe20008000f00 */
[----:B------:R-:W4:Y:S01]  /*0280*/  LDCU.64 UR8, c[0x0][0x3b8] ;  /* 0x00007700ff0877ac */ /* 0x000f220008000a00 */
[----:B------:R-:W-:Y:S01]  /*0290*/  MOV R2, UR4 ;  /* 0x0000000400027c02 */ /* 0x000fe20008000f00 */
[----:B--2---:R-:W-:-:S04]  /*02a0*/  @P0 IMAD R0, R9, UR18, R58 ;  /* 0x0000001209000c24 */ /* 0x004fc8000f8e023a */
[----:B------:R-:W2:Y:S01]  /*02b0*/  LDC.64 R24, c[0x0][0x528] ;  /* 0x00014a00ff187b82 */ /* 0x000ea20000000a00 */
[----:B------:R-:W-:Y:S01]  /*02c0*/  IMAD.WIDE.U32 R2, R58, UR10, R2 ;  /* 0x0000000a3a027c25 */ /* 0x000fe2000f8e0002 */
[C---:B------:R-:W-:Y:S02]  /*02d0*/  ISETP.GE.AND P1, PT, R17.reuse, 0x1, PT ;  /* 0x000000011100780c */ /* 0x040fe40003f26270 */
[----:B------:R-:W-:Y:S01]  /*02e0*/  LEA R9, R17, 0xfffffe00, 0x9 ;  /* 0xfffffe0011097811 */ /* 0x000fe200078e48ff */
[----:B------:R-:W-:Y:S02]  /*02f0*/  @P0 IMAD R0, R0, R17, RZ ;  /* 0x0000001100000224 */ /* 0x000fe400078e02ff */
[C---:B------:R-:W-:Y:S01]  /*0300*/  IMAD R11, R58.reuse, UR11, R3 ;  /* 0x0000000b3a0b7c24 */ /* 0x040fe2000f8e0203 */
[----:B------:R-:W2:Y:S01]  /*0310*/  LDC.64 R16, c[0x0][0x468] ;  /* 0x00011a00ff107b82 */ /* 0x000ea20000000a00 */
[----:B------:R-:W3:Y:S01]  /*0320*/  LDCU.64 UR10, c[0x0][0x3d8] ;  /* 0x00007b00ff0a77ac */ /* 0x000ee20008000a00 */
[----:B------:R-:W-:Y:S01]  /*0330*/  IMAD.WIDE.U32 R4, R58, UR14, R4 ;  /* 0x0000000e3a047c25 */ /* 0x000fe2000f8e0004 */
[----:B-1----:R-:W-:-:S03]  /*0340*/  UIMAD.WIDE.U32 UR4, UR18, UR6, URZ ;  /* 0x00000006120472a5 */ /* 0x002fc6000f8e00ff */
[----:B----4-:R-:W-:Y:S01]  /*0350*/  IMAD.WIDE.U32 R54, R58, UR8, RZ ;  /* 0x000000083a367c25 */ /* 0x010fe2000f8e00ff */
[----:B------:R-:W-:-:S03]  /*0360*/  UIMAD UR5, UR18, UR7, UR5 ;  /* 0x00000007120572a4 */ /* 0x000fc6000f8e0205 */
[----:B------:R-:W-:Y:S01]  /*0370*/  IMAD R45, R58, UR15, R5 ;  /* 0x0000000f3a2d7c24 */ /* 0x000fe2000f8e0205 */
[C---:B------:R-:W-:Y:S01]  /*0380*/  IADD3 R47, P3, PT, R9.reuse, R2, RZ ;  /* 0x00000002092f7210 */ /* 0x040fe20007f7e0ff */
[----:B0-----:R-:W-:Y:S02]  /*0390*/  @P0 IMAD R5, R0, R19, RZ ;  /* 0x0000001300050224 */ /* 0x001fe400078e02ff */
        /* <DEDUP_REMOVED lines=18> */
[----:B------:R-:W-:Y:S01]  /*04c0*/  LEA R42, P4, R2, R24, 0x1 ;  /* 0x00000018022a7211 */ /* 0x000fe200078808ff */
        /* <DEDUP_REMOVED lines=26> */
.L_x_7630:
[----:B------:R-:W-:Y:S01]  /*0670*/  BAR.SYNC.DEFER_BLOCKING 0x0 ;  /* 0x0000000000007b1d */ /* 0x000fe20000010000 */
[----:B0-----:R-:W-:-:S05]  /*0680*/  IMAD.WIDE.U32 R2, R40, 0x10, R46 ;  /* 0x0000001028027825 */ /* 0x001fca00078e002e */
[----:B------:R-:W2:Y:S04]  /*0690*/  LDG.E.128 R12, desc[UR16][R2.64] ;  /* 0x00000010020c7981 */ /* 0x000ea8000c1e1d00 */
[----:B------:R-:W3:Y:S01]  /*06a0*/  LDG.E.128 R16, desc[UR16][R2.64+0x200] ;  /* 0x0002001002107981 */ /* 0x000ee2000c1e1d00 */
[----:B------:R-:W0:Y:S01]  /*06b0*/  S2UR UR5, SR_CgaCtaId ;  /* 0x00000000000579c3 */ /* 0x000e220000008800 */
[----:B------:R-:W-:Y:S01]  /*06c0*/  UMOV UR4, 0x400 ;  /* 0x0000040000047882 */ /* 0x000fe20000000000 */
[----:B------:R-:W-:Y:S01]  /*06d0*/  IMAD.WIDE.U32 R20, R40, 0x10, R44 ;  /* 0x0000001028147825 */ /* 0x000fe200078e002c */
[----:B------:R-:W1:Y:S01]  /*06e0*/  S2R R39, SR_LANEID ;  /* 0x0000000000277919 */ /* 0x000e620000000000 */
[----:B0-----:R-:W-:-:S06]  /*06f0*/  ULEA UR4, UR5, UR4, 0x18 ;  /* 0x0000000405047291 */ /* 0x001fcc000f8ec0ff */
[----:B-1----:R-:W-:-:S04]  /*0700*/  LEA R38, R39, UR4, 0x4 ;  /* 0x0000000427267c11 */ /* 0x002fc8000f8e20ff */
        /* <DEDUP_REMOVED lines=74> */
.L_x_7591:
[----:B------:R-:W-:Y:S05]  /*0bb0*/  BSYNC.RECONVERGENT B0 ;  /* 0x0000000000007941 */ /* 0x000fea0003800200 */
.L_x_7590:
        /* <DEDUP_REMOVED lines=35> */
.L_x_7593:
[----:B------:R-:W-:Y:S05]  /*0df0*/  BSYNC.RECONVERGENT B0 ;  /* 0x0000000000007941 */ /* 0x000fea0003800200 */
.L_x_7592:
        /* <DEDUP_REMOVED lines=35> */
.L_x_7595:
[----:B------:R-:W-:Y:S05]  /*1030*/  BSYNC.RECONVERGENT B0 ;  /* 0x0000000000007941 */ /* 0x000fea0003800200 */
.L_x_7594:
[----:B-1----:R-:W-:Y:S01]  /*1040*/  HADD2.F32 R69, -RZ, R12.H1_H1 ;  /* 0x3000000cff457230 */ /* 0x002fe20000004100 */
        /* <DEDUP_REMOVED lines=34> */
.L_x_7597:
[----:B------:R-:W-:Y:S05]  /*1270*/  BSYNC.RECONVERGENT B0 ;  /* 0x0000000000007941 */ /* 0x000fea0003800200 */
.L_x_7596:
        /* <DEDUP_REMOVED lines=35> */
.L_x_7599:
[----:B------:R-:W-:Y:S05]  /*14b0*/  BSYNC.RECONVERGENT B0 ;  /* 0x0000000000007941 */ /* 0x000fea0003800200 */
.L_x_7598:
        /* <DEDUP_REMOVED lines=35> */
.L_x_7601:
[----:B------:R-:W-:Y:S05]  /*16f0*/  BSYNC.RECONVERGENT B0 ;  /* 0x0000000000007941 */ /* 0x000fea0003800200 */
.L_x_7600:
        /* <DEDUP_REMOVED lines=35> */
.L_x_7603:
[----:B------:R-:W-:Y:S05]  /*1930*/  BSYNC.RECONVERGENT B0 ;  /* 0x0000000000007941 */ /* 0x000fea0003800200 */
.L_x_7602:
        /* <DEDUP_REMOVED lines=35> */
.L_x_7605:
[----:B------:R-:W-:Y:S05]  /*1b70*/  BSYNC.RECONVERGENT B0 ;  /* 0x0000000000007941 */ /* 0x000fea0003800200 */
.L_x_7604:
        /* <DEDUP_REMOVED lines=35> */
.L_x_7607:
[----:B------:R-:W-:Y:S05]  /*1db0*/  BSYNC.RECONVERGENT B0 ;  /* 0x0000000000007941 */ /* 0x000fea0003800200 */
.L_x_7606:
        /* <DEDUP_REMOVED lines=35> */
.L_x_7609:
[----:B------:R-:W-:Y:S05]  /*1ff0*/  BSYNC.RECONVERGENT B0 ;  /* 0x0000000000007941 */ /* 0x000fea0003800200 */
.L_x_7608:
        /* <DEDUP_REMOVED lines=33> */
.L_x_7611:
[----:B------:R-:W-:Y:S05]  /*2210*/  BSYNC.RECONVERGENT B0 ;  /* 0x0000000000007941 */ /* 0x000fea0003800200 */
.L_x_7610:
        /* <DEDUP_REMOVED lines=32> */
.L_x_7613:
[----:B------:R-:W-:Y:S05]  /*2420*/  BSYNC.RECONVERGENT B0 ;  /* 0x0000000000007941 */ /* 0x000fea0003800200 */
.L_x_7612:
        /* <DEDUP_REMOVED lines=32> */
.L_x_7615:
[----:B------:R-:W-:Y:S05]  /*2630*/  BSYNC.RECONVERGENT B0 ;  /* 0x0000000000007941 */ /* 0x000fea0003800200 */
.L_x_7614:
        /* <DEDUP_REMOVED lines=32> */
.L_x_7617:
[----:B------:R-:W-:Y:S05]  /*2840*/  BSYNC.RECONVERGENT B0 ;  /* 0x0000000000007941 */ /* 0x000fea0003800200 */
.L_x_7616:
        /* <DEDUP_REMOVED lines=32> */
.L_x_7619:
[----:B------:R-:W-:Y:S05]  /*2a50*/  BSYNC.RECONVERGENT B0 ;  /* 0x0000000000007941 */ /* 0x000fea0003800200 */
.L_x_7618:
        /* <DEDUP_REMOVED lines=32> */
.L_x_7621:
[----:B------:R-:W-:Y:S05]  /*2c60*/  BSYNC.RECONVERGENT B0 ;  /* 0x0000000000007941 */ /* 0x000fea0003800200 */
.L_x_7620:
[----:B------:R-:W0:Y:S01]  /*2c70*/  LDCU.128 UR12, c[0x0][0x410] ;  /* 0x00008200ff0c77ac */ /* 0x000e220008000c00 */
[----:B------:R-:W1:Y:S01]  /*2c80*/  LDC.64 R12, c[0x0][0x488] ;  /* 0x00012200ff0c7b82 */ /* 0x000e620000000a00 */
[----:B------:R-:W-:Y:S01]  /*2c90*/  LDS.128 R16, [R37+0x10] ;  /* 0x0000100025107984 */ /* 0x000fe20000000c00 */
[----:B------:R-:W-:Y:S01]  /*2ca0*/  UIADD3 UR19, UPT, UPT, UR8, -0x1, URZ ;  /* 0xffffffff08137890 */ /* 0x000fe2000fffe0ff */
[----:B------:R-:W-:Y:S01]  /*2cb0*/  UMOV UR5, URZ ;  /* 0x000000ff00057c82 */ /* 0x000fe20008000000 */
[----:B------:R-:W2:Y:S04]  /*2cc0*/  LDCU.64 UR10, c[0x0][0x508] ;  /* 0x0000a100ff0a77ac */ /* 0x000ea80008000a00 */
        /* <DEDUP_REMOVED lines=9> */
[C---:B-1----:R-:W-:Y:S01]  /*2d60*/  LEA R12, P0, R2.reuse, R12, 0x1 ;  /* 0x0000000c020c7211 */ /* 0x042fe200078008ff */
[----:B------:R-:W0:Y:S03]  /*2d70*/  LDCU.128 UR12, c[0x0][0x420] ;  /* 0x00008400ff0c77ac */ /* 0x000e260008000c00 */
[----:B------:R-:W-:-:S03]  /*2d80*/  LEA.HI.X R13, R2, R13, R0, 0x1, P0 ;  /* 0x0000000d020d7211 */ /* 0x000fc600000f0c00 */
[----:B------:R-:W-:-:S03]  /*2d90*/  IMAD.WIDE.U32 R2, R40, 0x10, R12 ;  /* 0x0000001028027825 */ /* 0x000fc600078e000c */
[----:B------:R-:W1:Y:S01]  /*2da0*/  LDS.128 R12, [R37] ;  /* 0x00000000250c7984 */ /* 0x000e620000000c00 */
        /* <DEDUP_REMOVED lines=8> */
[----:B------:R-:W-:-:S04]  /*2e30*/  IMAD.WIDE.U32 R24, R58, UR14, R24 ;  /* 0x0000000e3a187c25 */ /* 0x000fc8000f8e0018 */
[----:B------:R-:W-:Y:S01]  /*2e40*/  IMAD R0, R58, UR15, R25 ;  /* 0x0000000f3a007c24 */ /* 0x000fe2000f8e0219 */
[----:B---3--:R-:W-:-:S04]  /*2e50*/  LEA R26, P0, R24, R26, 0x1 ;  /* 0x0000001a181a7211 */ /* 0x008fc800078008ff */
[----:B------:R-:W-:-:S03]  /*2e60*/  LEA.HI.X R27, R24, R27, R0, 0x1, P0 ;  /* 0x0000001b181b7211 */ /* 0x000fc600000f0c00 */
[----:B-----5:R-:W-:Y:S01]  /*2e70*/  IMAD.WIDE.U32 R2, R40, 0x10, R26 ;  /* 0x0000001028027825 */ /* 0x020fe200078e001a */
[----:B----4-:R-:W-:Y:S04]  /*2e80*/  STS.128 [R38], R80 ;  /* 0x0000005026007388 */ /* 0x010fe80000000c00 */
[----:B--2---:R-:W-:Y:S01]  /*2e90*/  STS.128 [R38+0x200], R84 ;  /* 0x0002005426007388 */ /* 0x004fe20000000c00 */
[----:B------:R-:W-:-:S03]  /*2ea0*/  NOP ;  /* 0x0000000000007918 */ /* 0x000fc60000000000 */
[----:B------:R-:W0:Y:S04]  /*2eb0*/  LDS.128 R76, [R37] ;  /* 0x00000000254c7984 */ /* 0x000e280000000c00 */
[----:B------:R-:W2:Y:S01]  /*2ec0*/  LDS.128 R32, [R37+0x10] ;  /* 0x0000100025207984 */ /* 0x000ea20000000c00 */
[----:B------:R-:W-:Y:S06]  /*2ed0*/  BAR.SYNC.DEFER_BLOCKING 0x0 ;  /* 0x0000000000007b1d */ /* 0x000fec0000010000 */
[----:B------:R-:W3:Y:S04]  /*2ee0*/  LDG.E.128 R24, desc[UR16][R2.64] ;  /* 0x0000001002187981 */ /* 0x000ee8000c1e1d00 */
[----:B------:R4:W5:Y:S01]  /*2ef0*/  LDG.E.128 R28, desc[UR16][R2.64+0x200] ;  /* 0x00020010021c7981 */ /* 0x000962000c1e1d00 */
[--C-:B-1----:R-:W-:Y:S01]  /*2f00*/  HADD2.F32 R114, -RZ, R12.reuse.H1_H1 ;  /* 0x3000000cff727230 */ /* 0x102fe20000004100 */
[----:B------:R-:W-:Y:S01]  /*2f10*/  UIMAD.WIDE.U32 UR6, UR18, UR10, UR4 ;  /* 0x0000000a120672a5 */ /* 0x000fe2000f8e0004 */
[----:B------:R-:W-:-:S02]  /*2f20*/  HADD2.F32 R117, -RZ, R12.H0_H0 ;  /* 0x2000000cff757230 */ /* 0x000fc40000004100 */
[--C-:B0-----:R-:W-:Y:S01]  /*2f30*/  HADD2.F32 R94, -RZ, R76.reuse.H1_H1 ;  /* 0x3000004cff5e7230 */ /* 0x101fe20000004100 */
[----:B------:R-:W-:Y:S01]  /*2f40*/  UIMAD UR7, UR18, UR11, UR7 ;  /* 0x0000000b120772a4 */ /* 0x000fe2000f8e0207 */
[----:B------:R-:W-:Y:S01]  /*2f50*/  HADD2.F32 R95, -RZ, R76.H0_H0 ;  /* 0x2000004cff5f7230 */ /* 0x000fe20000004100 */
[----:B------:R-:W0:Y:S01]  /*2f60*/  LDCU.64 UR10, c[0x0][0x490] ;  /* 0x00009200ff0a77ac */ /* 0x000e220008000a00 */
[--C-:B--2---:R-:W-:Y:S02]  /*2f70*/  HADD2.F32 R84, -RZ, R32.reuse.H1_H1 ;  /* 0x30000020ff547230 */ /* 0x104fe40000004100 */
[----:B------:R-:W-:Y:S01]  /*2f80*/  FMUL.FTZ R80, R94, -1.4426950216293334961 ;  /* 0xbfb8aa3b5e507820 */ /* 0x000fe20000410000 */
[----:B------:R-:W-:Y:S02]  /*2f90*/  HADD2.F32 R82, -RZ, R32.H0_H0 ;  /* 0x20000020ff527230 */ /* 0x000fe40000004100 */
[----:B------:R-:W-:Y:S01]  /*2fa0*/  FMUL.FTZ R0, R95, -1.4426950216293334961 ;  /* 0xbfb8aa3b5f007820 */ /* 0x000fe20000410000 */
[----:B------:R-:W-:-:S02]  /*2fb0*/  HADD2.F32 R86, -RZ, R33.H0_H0 ;  /* 0x20000021ff567230 */ /* 0x000fc40000004100 */
[----:B------:R-:W-:Y:S01]  /*2fc0*/  FMUL.FTZ R88, R84, -1.4426950216293334961 ;  /* 0xbfb8aa3b54587820 */ /* 0x000fe20000410000 */
[----:B------:R-:W-:Y:S02]  /*2fd0*/  HADD2.F32 R89, -RZ, R33.H1_H1 ;  /* 0x30000021ff597230 */ /* 0x000fe40000004100 */
[----:B------:R-:W-:Y:S01]  /*2fe0*/  FMUL.FTZ R32, R82, -1.4426950216293334961 ;  /* 0xbfb8aa3b52207820 */ /* 0x000fe20000410000 */
[--C-:B------:R-:W-:Y:S01]  /*2ff0*/  HADD2.F32 R90, -RZ, R34.reuse.H0_H0 ;  /* 0x20000022ff5a7230 */ /* 0x100fe20000004100 */
[----:B------:R1:W2:Y:S01]  /*3000*/  MUFU.EX2 R98, R88 ;  /* 0x0000005800627308 */ /* 0x0002a20000000800 */
[----:B------:R-:W-:Y:S01]  /*3010*/  FMUL.FTZ R33, R86, -1.4426950216293334961 ;  /* 0xbfb8aa3b56217820 */ /* 0x000fe20000410000 */
[----:B------:R-:W-:Y:S02]  /*3020*/  HADD2.F32 R87, -RZ, R34.H1_H1 ;  /* 0x30000022ff577230 */ /* 0x000fe40000004100 */
[----:B------:R-:W-:Y:S01]  /*3030*/  FMUL.FTZ R100, R89, -1.4426950216293334961 ;  /* 0xbfb8aa3b59647820 */ /* 0x000fe20000410000 */
[----:B------:R-:W-:-:S02]  /*3040*/  HADD2.F32 R91, -RZ, R35.H1_H1 ;  /* 0x30000023ff5b7230 */ /* 0x000fc40000004100 */
[----:B------:R-:W-:Y:S02]  /*3050*/  HADD2.F32 R93, -RZ, R77.H0_H0 ;  /* 0x2000004dff5d7230 */ /* 0x000fe40000004100 */
[----:B------:R-:W-:Y:S01]  /*3060*/  FMUL.FTZ R34, R87, -1.4426950216293334961 ;  /* 0xbfb8aa3b57227820 */ /* 0x000fe20000410000 */
[----:B------:R4:W2:Y:S01]  /*3070*/  MUFU.EX2 R97, R32 ;  /* 0x0000002000617308 */ /* 0x0008a20000000800 */
[----:B-1----:R-:W-:Y:S02]  /*3080*/  HADD2.F32 R88, -RZ, R35.H0_H0 ;  /* 0x20000023ff587230 */ /* 0x002fe40000004100 */
[----:B------:R-:W-:Y:S01]  /*3090*/  FMUL.FTZ R35, R91, -1.4426950216293334961 ;  /* 0xbfb8aa3b5b237820 */ /* 0x000fe20000410000 */
[----:B------:R-:W-:Y:S02]  /*30a0*/  HADD2.F32 R96, -RZ, R77.H1_H1 ;  /* 0x3000004dff607230 */ /* 0x000fe40000004100 */
[----:B------:R-:W-:Y:S01]  /*30b0*/  FMUL.FTZ R77, R93, -1.4426950216293334961 ;  /* 0xbfb8aa3b5d4d7820 */ /* 0x000fe20000410000 */
[--C-:B------:R-:W-:Y:S01]  /*30c0*/  HADD2.F32 R92, -RZ, R78.reuse.H0_H0 ;  /* 0x2000004eff5c7230 */ /* 0x100fe20000004100 */
[----:B0-----:R-:W-:Y:S01]  /*30d0*/  UISETP.NE.U32.AND UP0, UPT, UR10, URZ, UPT ;  /* 0x000000ff0a00728c */ /* 0x001fe2000bf05070 */
[----:B------:R-:W-:Y:S01]  /*30e0*/  HADD2.F32 R85, -RZ, R78.H1_H1 ;  /* 0x3000004eff557230 */ /* 0x000fe20000004100 */
[----:B------:R0:W1:Y:S01]  /*30f0*/  MUFU.EX2 R99, R33 ;  /* 0x0000002100637308 */ /* 0x0000620000000800 */
[----:B----4-:R-:W-:Y:S01]  /*3100*/  FMUL.FTZ R32, R90, -1.4426950216293334961 ;  /* 0xbfb8aa3b5a207820 */ /* 0x010fe20000410000 */
[----:B------:R-:W-:Y:S01]  /*3110*/  FMUL.FTZ R2, R96, -1.4426950216293334961 ;  /* 0xbfb8aa3b60027820 */ /* 0x000fe20000410000 */
[----:B------:R-:W-:Y:S01]  /*3120*/  FMUL.FTZ R3, R92, -1.4426950216293334961 ;  /* 0xbfb8aa3b5c037820 */ /* 0x000fe20000410000 */
[----:B------:R-:W-:-:S02]  /*3130*/  HADD2.F32 R83, -RZ, R79.H1_H1 ;  /* 0x3000004fff537230 */ /* 0x000fc40000004100 */
[----:B------:R-:W-:Y:S01]  /*3140*/  FMUL.FTZ R78, R85, -1.4426950216293334961 ;  /* 0xbfb8aa3b554e7820 */ /* 0x000fe20000410000 */
[--C-:B------:R-:W-:Y:S02]  /*3150*/  HADD2.F32 R111, -RZ, R13.reuse.H0_H0 ;  /* 0x2000000dff6f7230 */ /* 0x100fe40000004100 */
[----:B--2---:R-:W-:Y:S01]  /*3160*/  FADD.FTZ R131, R98, 1 ;  /* 0x3f80000062837421 */ /* 0x004fe20000010000 */
[----:B------:R-:W2:Y:S01]  /*3170*/  MUFU.EX2 R132, R32 ;  /* 0x0000002000847308 */ /* 0x000ea20000000800 */
[----:B0-----:R-:W-:Y:S01]  /*3180*/  FMUL.FTZ R33, R88, -1.4426950216293334961 ;  /* 0xbfb8aa3b58217820 */ /* 0x001fe20000410000 */
[----:B------:R-:W-:Y:S01]  /*3190*/  FMUL.FTZ R81, R83, -1.4426950216293334961 ;  /* 0xbfb8aa3b53517820 */ /* 0x000fe20000410000 */
[----:B------:R-:W-:Y:S02]  /*31a0*/  HADD2.F32 R113, -RZ, R13.H1_H1 ;  /* 0x3000000dff717230 */ /* 0x000fe40000004100 */
[----:B------:R-:W-:Y:S01]  /*31b0*/  FADD.FTZ R127, R97, 1 ;  /* 0x3f800000617f7421 */ /* 0x000fe20000010000 */
[--C-:B------:R-:W-:Y:S01]  /*31c0*/  HADD2.F32 R105, -RZ, R16.reuse.H0_H0 ;  /* 0x20000010ff697230 */ /* 0x100fe20000004100 */
[----:B------:R-:W-:Y:S01]  /*31d0*/  UISETP.NE.AND.EX UP0, UPT, UR11, URZ, UPT, UP0 ;  /* 0x000000ff0b00728c */ /* 0x000fe2000bf05300 */
[----:B------:R-:W-:Y:S01]  /*31e0*/  HADD2.F32 R106, -RZ, R16.H1_H1 ;  /* 0x30000010ff6a7230 */ /* 0x000fe20000004100 */
[----:B------:R-:W0:Y:S01]  /*31f0*/  MUFU.EX2 R135, R34 ;  /* 0x0000002200877308 */ /* 0x000e220000000800 */
[----:B------:R-:W-:-:S02]  /*3200*/  HADD2.F32 R98, -RZ, R17.H0_H0 ;  /* 0x20000011ff627230 */ /* 0x000fc40000004100 */
[----:B-1----:R-:W-:Y:S01]  /*3210*/  FADD.FTZ R133, R99, 1 ;  /* 0x3f80000063857421 */ /* 0x002fe20000010000 */
[----:B------:R-:W-:Y:S02]  /*3220*/  HADD2.F32 R108, -RZ, R17.H1_H1 ;  /* 0x30000011ff6c7230 */ /* 0x000fe40000004100 */
[--C-:B------:R-:W-:Y:S02]  /*3230*/  HADD2.F32 R103, -RZ, R14.reuse.H0_H0 ;  /* 0x2000000eff677230 */ /* 0x100fe40000004100 */
[----:B------:R-:W-:Y:S01]  /*3240*/  HADD2.F32 R115, -RZ, R14.H1_H1 ;  /* 0x3000000eff737230 */ /* 0x000fe20000004100 */
[----:B------:R-:W-:Y:S01]  /*3250*/  MUFU.EX2 R137, R33 ;  /* 0x0000002100897308 */ /* 0x000fe20000000800 */
[--C-:B------:R-:W-:Y:S02]  /*3260*/  HADD2.F32 R104, -RZ, R15.reuse.H0_H0 ;  /* 0x2000000fff687230 */ /* 0x100fe40000004100 */
[----:B--2---:R-:W-:Y:S01]  /*3270*/  FADD.FTZ R132, R132, 1 ;  /* 0x3f80000084847421 */ /* 0x004fe20000010000 */
[----:B------:R-:W-:-:S02]  /*3280*/  HADD2.F32 R107, -RZ, R15.H1_H1 ;  /* 0x3000000fff6b7230 */ /* 0x000fc40000004100 */
[--C-:B------:R-:W-:Y:S02]  /*3290*/  HADD2.F32 R97, -RZ, R18.reuse.H0_H0 ;  /* 0x20000012ff617230 */ /* 0x100fe40000004100 */
[----:B------:R-:W-:Y:S01]  /*32a0*/  HADD2.F32 R101, -RZ, R18.H1_H1 ;  /* 0x30000012ff657230 */ /* 0x000fe20000004100 */
[----:B------:R-:W-:Y:S01]  /*32b0*/  MUFU.EX2 R138, R35 ;  /* 0x00000023008a7308 */ /* 0x000fe20000000800 */
[----:B------:R-:W-:Y:S02]  /*32c0*/  HADD2.F32 R99, -RZ, R19.H0_H0 ;  /* 0x20000013ff637230 */ /* 0x000fe40000004100 */
[----:B0-----:R-:W-:-:S05]  /*32d0*/  FADD.FTZ R135, R135, 1 ;  /* 0x3f80000087877421 */ /* 0x001fca0000010000 */
[----:B------:R-:W0:Y:S08]  /*32e0*/  MUFU.EX2 R80, R80 ;  /* 0x0000005000507308 */ /* 0x000e300000000800 */
[----:B------:R1:W2:Y:S08]  /*32f0*/  MUFU.EX2 R76, R0 ;  /* 0x00000000004c7308 */ /* 0x0002b00000000800 */
[----:B------:R-:W4:Y:S01]  /*3300*/  MUFU.EX2 R77, R77 ;  /* 0x0000004d004d7308 */ /* 0x000f220000000800 */
[----:B0-----:R-:W-:Y:S01]  /*3310*/  FADD.FTZ R80, R80, 1 ;  /* 0x3f80000050507421 */ /* 0x001fe20000010000 */
[----:B-1----:R-:W-:-:S05]  /*3320*/  HADD2.F32 R0, -RZ, R79.H0_H0 ;  /* 0x2000004fff007230 */ /* 0x002fca0000004100 */
[----:B------:R-:W-:Y:S01]  /*3330*/  FMUL.FTZ R79, R0, -1.4426950216293334961 ;  /* 0xbfb8aa3b004f7820 */ /* 0x000fe20000410000 */
[----:B------:R0:W1:Y:S01]  /*3340*/  MUFU.RCP R119, R80 ;  /* 0x0000005000777308 */ /* 0x0000620000001000 */
[----:B--2---:R-:W-:-:S07]  /*3350*/  FADD.FTZ R76, R76, 1 ;  /* 0x3f8000004c4c7421 */ /* 0x004fce0000010000 */
[----:B------:R-:W2:Y:S01]  /*3360*/  MUFU.EX2 R2, R2 ;  /* 0x0000000200027308 */ /* 0x000ea20000000800 */
[----:B----4-:R-:W-:Y:S01]  /*3370*/  FADD.FTZ R77, R77, 1 ;  /* 0x3f8000004d4d7421 */ /* 0x010fe20000010000 */
[----:B0-----:R-:W-:-:S06]  /*3380*/  HADD2.F32 R80, -RZ, R6.H1_H1 ;  /* 0x30000006ff507230 */ /* 0x001fcc0000004100 */
[----:B------:R-:W0:Y:S01]  /*3390*/  MUFU.EX2 R3, R3 ;  /* 0x0000000300037308 */ /* 0x000e220000000800 */
[----:B-1----:R-:W-:-:S04]  /*33a0*/  FADD.FTZ R13, -R119, 1 ;  /* 0x3f800000770d7421 */ /* 0x002fc80000010100 */
[----:B------:R-:W-:-:S03]  /*33b0*/  FFMA.FTZ R17, R94, R13, 1 ;  /* 0x3f8000005e117423 */ /* 0x000fc6000001000d */
[----:B------:R1:W4:Y:S01]  /*33c0*/  MUFU.EX2 R102, R100 ;  /* 0x0000006400667308 */ /* 0x0003220000000800 */
[----:B--2---:R-:W-:-:S07]  /*33d0*/  FADD.FTZ R2, R2, 1 ;  /* 0x3f80000002027421 */ /* 0x004fce0000010000 */
[----:B------:R-:W2:Y:S01]  /*33e0*/  MUFU.EX2 R78, R78 ;  /* 0x0000004e004e7308 */ /* 0x000ea20000000800 */
[----:B0-----:R-:W-:Y:S01]  /*33f0*/  FADD.FTZ R3, R3, 1 ;  /* 0x3f80000003037421 */ /* 0x001fe20000010000 */
[----:B-1----:R-:W-:-:S06]  /*3400*/  HADD2.F32 R100, -RZ, R19.H1_H1 ;  /* 0x30000013ff647230 */ /* 0x002fcc0000004100 */
[----:B------:R-:W0:Y:S01]  /*3410*/  MUFU.EX2 R79, R79 ;  /* 0x0000004f004f7308 */ /* 0x000e220000000800 */
[----:B----4-:R-:W-:-:S07]  /*3420*/  FADD.FTZ R130, R102, 1 ;  /* 0x3f80000066827421 */ /* 0x010fce0000010000 */
[----:B------:R1:W-:Y:S01]  /*3430*/  MUFU.RCP R112, R76 ;  /* 0x0000004c00707308 */ /* 0x0003e20000001000 */
[----:B--2---:R-:W-:-:S07]  /*3440*/  FADD.FTZ R78, R78, 1 ;  /* 0x3f8000004e4e7421 */ /* 0x004fce0000010000 */
[----:B------:R-:W2:Y:S01]  /*3450*/  MUFU.EX2 R81, R81 ;  /* 0x0000005100517308 */ /* 0x000ea20000000800 */
[----:B0-----:R-:W-:Y:S01]  /*3460*/  FADD.FTZ R79, R79, 1 ;  /* 0x3f8000004f4f7421 */ /* 0x001fe20000010000 */
[----:B-1----:R-:W-:-:S06]  /*3470*/  HADD2.F32 R76, -RZ, R4.H1_H1 ;  /* 0x30000004ff4c7230 */ /* 0x002fcc0000004100 */
[----:B------:R0:W-:Y:S08]  /*3480*/  MUFU.RCP R122, R77 ;  /* 0x0000004d007a7308 */ /* 0x0001f00000001000 */
[----:B------:R1:W4:Y:S01]  /*3490*/  MUFU.RCP R123, R2 ;  /* 0x00000002007b7308 */ /* 0x0003220000001000 */
[----:B--2---:R-:W-:Y:S01]  /*34a0*/  FADD.FTZ R81, R81, 1 ;  /* 0x3f80000051517421 */ /* 0x004fe20000010000 */
[----:B0-----:R-:W-:-:S06]  /*34b0*/  HADD2.F32 R77, -RZ, R6.H0_H0 ;  /* 0x20000006ff4d7230 */ /* 0x001fcc0000004100 */
[----:B------:R-:W0:Y:S01]  /*34c0*/  MUFU.RCP R129, R3 ;  /* 0x0000000300817308 */ /* 0x000e220000001000 */
[----:B-1----:R-:W-:-:S04]  /*34d0*/  FADD.FTZ R2, -R112, 1 ;  /* 0x3f80000070027421 */ /* 0x002fc80000010100 */
[C---:B------:R-:W-:Y:S01]  /*34e0*/  FFMA.FTZ R2, R95.reuse, R2, 1 ;  /* 0x3f8000005f027423 */ /* 0x040fe20000010002 */
[----:B------:R-:W-:Y:S02]  /*34f0*/  FMUL.FTZ R95, R95, R112 ;  /* 0x000000705f5f7220 */ /* 0x000fe40000410000 */
[----:B------:R1:W-:Y:S01]  /*3500*/  MUFU.RCP R128, R78 ;  /* 0x0000004e00807308 */ /* 0x0003e20000001000 */
[----:B----4-:R-:W-:-:S04]  /*3510*/  FADD.FTZ R19, -R123, 1 ;  /* 0x3f8000007b137421 */ /* 0x010fc80000010100 */
[----:B------:R-:W-:-:S03]  /*3520*/  FFMA.FTZ R19, R96, R19, 1 ;  /* 0x3f80000060137423 */ /* 0x000fc60000010013 */
[----:B------:R2:W-:Y:S01]  /*3530*/  MUFU.RCP R125, R79 ;  /* 0x0000004f007d7308 */ /* 0x0005e20000001000 */
[----:B-1----:R-:W-:-:S07]  /*3540*/  HADD2.F32 R78, -RZ, R5.H1_H1 ;  /* 0x30000005ff4e7230 */ /* 0x002fce0000004100 */
[----:B------:R1:W4:Y:S01]  /*3550*/  MUFU.RCP R126, R81 ;  /* 0x00000051007e7308 */ /* 0x0003220000001000 */
[----:B--2---:R-:W-:-:S07]  /*3560*/  HADD2.F32 R79, -RZ, R7.H0_H0 ;  /* 0x20000007ff4f7230 */ /* 0x004fce0000004100 */
[----:B------:R-:W2:Y:S01]  /*3570*/  MUFU.RCP R133, R133 ;  /* 0x0000008500857308 */ /* 0x000ea20000001000 */
[----:B-1----:R-:W-:-:S07]  /*3580*/  HADD2.F32 R81, -RZ, R7.H1_H1 ;  /* 0x30000007ff517230 */ /* 0x002fce0000004100 */
[----:B------:R-:W1:Y:S08]  /*3590*/  MUFU.RCP R130, R130 ;  /* 0x0000008200827308 */ /* 0x000e700000001000 */
[----:B------:R-:W1:Y:S08]  /*35a0*/  MUFU.RCP R127, R127 ;  /* 0x0000007f007f7308 */ /* 0x000e700000001000 */
[----:B------:R-:W1:Y:S08]  /*35b0*/  MUFU.RCP R131, R131 ;  /* 0x0000008300837308 */ /* 0x000e700000001000 */
[----:B------:R-:W1:Y:S08]  /*35c0*/  MUFU.RCP R144, R135 ;  /* 0x0000008700907308 */ /* 0x000e700000001000 */
[----:B------:R1:W-:Y:S01]  /*35d0*/  MUFU.RCP R143, R132 ;  /* 0x00000084008f7308 */ /* 0x0003e20000001000 */
[----:B---3--:R0:W-:Y:S04]  /*35e0*/  STS.128 [R38], R24 ;  /* 0x0000001826007388 */ /* 0x0081e80000000c00 */
[----:B-----5:R4:W-:Y:S01]  /*35f0*/  STS.128 [R38+0x200], R28 ;  /* 0x0002001c26007388 */ /* 0x0209e20000000c00 */
[----:B------:R-:W-:-:S03]  /*3600*/  NOP ;  /* 0x0000000000007918 */ /* 0x000fc60000000000 */
[----:B------:R-:W3:Y:S01]  /*3610*/  LDS.128 R32, [R37] ;  /* 0x0000000025207984 */ /* 0x000ee20000000c00 */
[----:B0-----:R-:W-:-:S04]  /*3620*/  FADD.FTZ R25, -R129, 1 ;  /* 0x3f80000081197421 */ /* 0x001fc80000010100 */
[----:B------:R-:W-:Y:S01]  /*3630*/  FFMA.FTZ R25, R92, R25, 1 ;  /* 0x3f8000005c197423 */ /* 0x000fe20000010019 */
[----:B----4-:R-:W-:-:S04]  /*3640*/  FADD.FTZ R28, -R126, 1 ;  /* 0x3f8000007e1c7421 */ /* 0x010fc80000010100 */
[----:B------:R-:W-:Y:S01]  /*3650*/  FFMA.FTZ R28, R83, R28, 1 ;  /* 0x3f800000531c7423 */ /* 0x000fe2000001001c */
[--C-:B---3--:R-:W-:Y:S02]  /*3660*/  HADD2.F32 R109, -RZ, R32.reuse.H1_H1 ;  /* 0x30000020ff6d7230 */ /* 0x108fe40000004100 */
[----:B------:R-:W-:Y:S02]  /*3670*/  HADD2.F32 R102, -RZ, R32.H0_H0 ;  /* 0x20000020ff667230 */ /* 0x000fe40000004100 */
[--C-:B------:R-:W-:Y:S02]  /*3680*/  HADD2.F32 R110, -RZ, R33.reuse.H0_H0 ;  /* 0x20000021ff6e7230 */ /* 0x100fe40000004100 */
[----:B------:R-:W-:Y:S01]  /*3690*/  FMUL.FTZ R12, R114, R109 ;  /* 0x0000006d720c7220 */ /* 0x000fe20000410000 */
[----:B------:R-:W-:Y:S02]  /*36a0*/  HADD2.F32 R118, -RZ, R33.H1_H1 ;  /* 0x30000021ff767230 */ /* 0x000fe40000004100 */
[----:B------:R-:W-:Y:S01]  /*36b0*/  FMUL.FTZ R3, R117, R102 ;  /* 0x0000006675037220 */ /* 0x000fe20000410000 */
[----:B------:R-:W-:-:S02]  /*36c0*/  HADD2.F32 R116, -RZ, R34.H0_H0 ;  /* 0x20000022ff747230 */ /* 0x000fc40000004100 */
[----:B------:R-:W-:Y:S01]  /*36d0*/  FMUL.FTZ R16, R119, R12 ;  /* 0x0000000c77107220 */ /* 0x000fe20000410000 */
[----:B------:R-:W-:Y:S01]  /*36e0*/  HADD2.F32 R120, -RZ, R34.H1_H1 ;  /* 0x30000022ff787230 */ /* 0x000fe20000004100 */
[----:B------:R-:W1:Y:S01]  /*36f0*/  LDS.128 R12, [R37+0x10] ;  /* 0x00001000250c7984 */ /* 0x000e620000000c00 */
[----:B------:R-:W-:Y:S01]  /*3700*/  FMUL.FTZ R3, R112, R3 ;  /* 0x0000000370037220 */ /* 0x000fe20000410000 */
[----:B------:R-:W-:Y:S01]  /*3710*/  FMUL.FTZ R17, R16, R17 ;  /* 0x0000001110117220 */ /* 0x000fe20000410000 */
[----:B------:R-:W-:Y:S01]  /*3720*/  FADD.FTZ R16, -R122, 1 ;  /* 0x3f8000007a107421 */ /* 0x000fe20000010100 */
[----:B------:R-:W-:Y:S01]  /*3730*/  FMUL.FTZ R18, R113, R118 ;  /* 0x0000007671127220 */ /* 0x000fe20000410000 */
[----:B------:R-:W-:Y:S01]  /*3740*/  FMUL.FTZ R2, R3, R2 ;  /* 0x0000000203027220 */ /* 0x000fe20000410000 */
        /* <DEDUP_REMOVED lines=14> */
[----:B------:R-:W-:-:S02]  /*3830*/  HADD2.F32 R124, -RZ, R35.H1_H1 ;  /* 0x30000023ff7c7230 */ /* 0x000fc40000004100 */
        /* <DEDUP_REMOVED lines=12> */
[----:B------:R0:W3:Y:S01]  /*3900*/  MUFU.RCP R145, R16 ;  /* 0x0000001000917308 */ /* 0x0000e20000001000 */
[----:B------:R-:W-:Y:S01]  /*3910*/  FMUL.FTZ R0, R117, R95 ;  /* 0x0000005f75007220 */ /* 0x000fe20000410000 */
[----:B------:R-:W-:Y:S01]  /*3920*/  FMUL.FTZ R28, R27, R28 ;  /* 0x0000001c1b1c7220 */ /* 0x000fe20000410000 */
[----:B--2---:R-:W-:Y:S01]  /*3930*/  FADD.FTZ R27, -R133, 1 ;  /* 0x3f800000851b7421 */ /* 0x004fe20000010100 */
[----:B------:R-:W-:Y:S01]  /*3940*/  FMUL.FTZ R93, R93, R122 ;  /* 0x0000007a5d5d7220 */ /* 0x000fe20000410000 */
[----:B------:R-:W-:Y:S01]  /*3950*/  FMUL.FTZ R123, R96, R123 ;  /* 0x0000007b607b7220 */ /* 0x000fe20000410000 */
[----:B------:R-:W-:Y:S01]  /*3960*/  FMUL.FTZ R129, R92, R129 ;  /* 0x000000815c817220 */ /* 0x000fe20000410000 */
[--C-:B-1----:R-:W-:Y:S01]  /*3970*/  HADD2.F32 R132, -RZ, R12.reuse.H0_H0 ;  /* 0x2000000cff847230 */ /* 0x102fe20000004100 */
[----:B------:R1:W2:Y:S01]  /*3980*/  MUFU.RCP R146, R26 ;  /* 0x0000001a00927308 */ /* 0x0002a20000001000 */
[----:B------:R-:W-:-:S02]  /*3990*/  HADD2.F32 R137, -RZ, R12.H1_H1 ;  /* 0x3000000cff897230 */ /* 0x000fc40000004100 */
[----:B------:R-:W-:Y:S01]  /*39a0*/  FADD.FTZ R12, -R130, 1 ;  /* 0x3f800000820c7421 */ /* 0x000fe20000010100 */
[--C-:B------:R-:W-:Y:S02]  /*39b0*/  HADD2.F32 R139, -RZ, R13.reuse.H1_H1 ;  /* 0x3000000dff8b7230 */ /* 0x100fe40000004100 */
[----:B------:R-:W-:Y:S01]  /*39c0*/  FFMA.FTZ R29, R86, R27, 1 ;  /* 0x3f800000561d7423 */ /* 0x000fe2000001001b */
[----:B------:R-:W-:Y:S02]  /*39d0*/  HADD2.F32 R135, -RZ, R13.H0_H0 ;  /* 0x2000000dff877230 */ /* 0x000fe40000004100 */
[----:B------:R-:W-:Y:S01]  /*39e0*/  FFMA.FTZ R31, R89, R12, 1 ;  /* 0x3f800000591f7423 */ /* 0x000fe2000001000c */
[--C-:B------:R-:W-:Y:S02]  /*39f0*/  HADD2.F32 R138, -RZ, R14.reuse.H0_H0 ;  /* 0x2000000eff8a7230 */ /* 0x100fe40000004100 */
[----:B------:R-:W-:Y:S01]  /*3a00*/  FADD.FTZ R13, -R127, 1 ;  /* 0x3f8000007f0d7421 */ /* 0x000fe20000010100 */
[----:B------:R-:W-:-:S02]  /*3a10*/  HADD2.F32 R142, -RZ, R14.H1_H1 ;  /* 0x3000000eff8e7230 */ /* 0x000fc40000004100 */
[----:B------:R-:W-:Y:S01]  /*3a20*/  FMUL.FTZ R12, R105, R132 ;  /* 0x00000084690c7220 */ /* 0x000fe20000410000 */
[--C-:B------:R-:W-:Y:S02]  /*3a30*/  HADD2.F32 R140, -RZ, R15.reuse.H0_H0 ;  /* 0x2000000fff8c7230 */ /* 0x100fe40000004100 */
[----:B------:R-:W-:Y:S01]  /*3a40*/  FMUL.FTZ R14, R106, R137 ;  /* 0x000000896a0e7220 */ /* 0x000fe20000410000 */
[----:B------:R-:W-:Y:S02]  /*3a50*/  HADD2.F32 R141, -RZ, R15.H1_H1 ;  /* 0x3000000fff8d7230 */ /* 0x000fe40000004100 */
[----:B------:R-:W-:Y:S01]  /*3a60*/  FADD.FTZ R15, -R131, 1 ;  /* 0x3f800000830f7421 */ /* 0x000fe20000010100 */
[----:B------:R-:W-:Y:S01]  /*3a70*/  FMUL.FTZ R27, R108, R139 ;  /* 0x0000008b6c1b7220 */ /* 0x000fe20000410000 */
[----:B0-----:R-:W-:Y:S01]  /*3a80*/  FMUL.FTZ R16, R98, R135 ;  /* 0x0000008762107220 */ /* 0x001fe20000410000 */
[----:B------:R-:W-:Y:S01]  /*3a90*/  FFMA.FTZ R13, R82, R13, 1 ;  /* 0x3f800000520d7423 */ /* 0x000fe2000001000d */
[----:B------:R-:W-:Y:S01]  /*3aa0*/  FFMA.FTZ R15, R84, R15, 1 ;  /* 0x3f800000540f7423 */ /* 0x000fe2000001000f */
[----:B------:R-:W-:Y:S01]  /*3ab0*/  FMUL.FTZ R12, R127, R12 ;  /* 0x0000000c7f0c7220 */ /* 0x000fe20000410000 */
[----:B------:R-:W-:Y:S01]  /*3ac0*/  FMUL.FTZ R14, R131, R14 ;  /* 0x0000000e830e7220 */ /* 0x000fe20000410000 */
[----:B------:R-:W-:Y:S01]  /*3ad0*/  FMUL.FTZ R30, R130, R27 ;  /* 0x0000001b821e7220 */ /* 0x000fe20000410000 */
[----:B-1----:R-:W-:Y:S01]  /*3ae0*/  FMUL.FTZ R26, R133, R16 ;  /* 0x00000010851a7220 */ /* 0x002fe20000410000 */
[----:B------:R-:W-:Y:S01]  /*3af0*/  FMUL.FTZ R16, R12, R13 ;  /* 0x0000000d0c107220 */ /* 0x000fe20000410000 */
[----:B------:R-:W-:Y:S01]  /*3b00*/  FMUL.FTZ R27, R14, R15 ;  /* 0x0000000f0e1b7220 */ /* 0x000fe20000410000 */
[----:B------:R-:W-:Y:S01]  /*3b10*/  FMUL.FTZ R31, R30, R31 ;  /* 0x0000001f1e1f7220 */ /* 0x000fe20000410000 */
[----:B------:R-:W-:Y:S01]  /*3b20*/  FADD.FTZ R12, -R144, 1 ;  /* 0x3f800000900c7421 */ /* 0x000fe20000010100 */
[----:B---3--:R-:W-:Y:S01]  /*3b30*/  FADD.FTZ R15, -R145, 1 ;  /* 0x3f800000910f7421 */ /* 0x008fe20000010100 */
[----:B--2---:R-:W-:Y:S01]  /*3b40*/  FADD.FTZ R30, -R146, 1 ;  /* 0x3f800000921e7421 */ /* 0x004fe20000010100 */
        /* <DEDUP_REMOVED lines=21> */
[----:B------:R-:W-:Y:S01]  /*3ca0*/  FMUL.FTZ R127, R82, R127 ;  /* 0x0000007f527f7220 */ /* 0x000fe20000410000 */
[----:B------:R-:W-:Y:S01]  /*3cb0*/  F2FP.F16.F32.PACK_AB R14, R19, R24 ;  /* 0x00000018130e723e */ /* 0x000fe200000000ff */
[----:B------:R-:W0:Y:S01]  /*3cc0*/  LDC.64 R2, c[0x0][0x510] ;  /* 0x00014400ff027b82 */ /* 0x000e220000000a00 */
[----:B------:R-:W-:-:S07]  /*3cd0*/  F2FP.F16.F32.PACK_AB R15, R28, R25 ;  /* 0x000000191c0f723e */ /* 0x000fce00000000ff */
[----:B------:R-:W-:Y:S01]  /*3ce0*/  BAR.SYNC.DEFER_BLOCKING 0x0 ;  /* 0x0000000000007b1d */ /* 0x000fe20000010000 */
[----:B------:R-:W-:Y:S01]  /*3cf0*/  F2FP.F16.F32.PACK_AB R16, R27, R16 ;  /* 0x000000101b10723e */ /* 0x000fe200000000ff */
[--C-:B------:R-:W-:Y:S01]  /*3d00*/  HADD2.F32 R27, -RZ, R8.reuse.H1_H1 ;  /* 0x30000008ff1b7230 */ /* 0x100fe20000004100 */
[----:B------:R-:W-:Y:S01]  /*3d10*/  F2FP.F16.F32.PACK_AB R17, R31, R26 ;  /* 0x0000001a1f11723e */ /* 0x000fe200000000ff */
[----:B------:R-:W-:Y:S01]  /*3d20*/  HADD2.F32 R26, -RZ, R8.H0_H0 ;  /* 0x20000008ff1a7230 */ /* 0x000fe20000004100 */
[----:B------:R-:W-:-:S03]  /*3d30*/  F2FP.F16.F32.PACK_AB R18, R30, R29 ;  /* 0x0000001d1e12723e */ /* 0x000fc600000000ff */
[----:B------:R-:W1:Y:S01]  /*3d40*/  LDC.64 R24, c[0x0][0x558] ;  /* 0x00015600ff187b82 */ /* 0x000e620000000a00 */
[----:B------:R-:W-:Y:S01]  /*3d50*/  F2FP.F16.F32.PACK_AB R19, R35, R32 ;  /* 0x000000202313723e */ /* 0x000fe200000000ff */
[----:B------:R-:W-:Y:S02]  /*3d60*/  HADD2.F32 R35, -RZ, R5.H0_H0 ;  /* 0x20000005ff237230 */ /* 0x000fe40000004100 */
[----:B------:R-:W-:Y:S01]  /*3d70*/  FFMA.FTZ R75, R0, R26, R75 ;  /* 0x0000001a004b7223 */ /* 0x000fe2000001004b */
        /* <DEDUP_REMOVED lines=12> */
[----:B0-----:R-:W-:-:S04]  /*3e40*/  IMAD.WIDE.U32 R8, R58, R2, UR6 ;  /* 0x000000063a087e25 */ /* 0x001fc8000f8e0002 */
[----:B------:R-:W-:Y:S01]  /*3e50*/  FMUL.FTZ R90, R98, R133 ;  /* 0x00000085625a7220 */ /* 0x000fe20000410000 */
[----:B------:R-:W-:Y:S01]  /*3e60*/  STS.128 [R37], R12 ;  /* 0x0000000c25007388 */ /* 0x000fe20000000c00 */
[----:B------:R-:W-:Y:S01]  /*3e70*/  FMUL.FTZ R83, R103, R129 ;  /* 0x0000008167537220 */ /* 0x000fe20000410000 */
[----:B------:R-:W-:Y:S02]  /*3e80*/  IMAD R3, R58, R3, R9 ;  /* 0x000000033a037224 */ /* 0x000fe400078e0209 */
[----:B------:R-:W-:Y:S01]  /*3e90*/  FMUL.FTZ R84, R115, R128 ;  /* 0x0000008073547220 */ /* 0x000fe20000410000 */
[----:B------:R-:W-:Y:S01]  /*3ea0*/  STS.128 [R37+0x10], R16 ;  /* 0x0000101025007388 */ /* 0x000fe20000000c00 */
[----:B------:R-:W-:-:S03]  /*3eb0*/  NOP ;  /* 0x0000000000007918 */ /* 0x000fc60000000000 */
[----:B------:R-:W0:Y:S01]  /*3ec0*/  LDS.128 R12, [R38] ;  /* 0x00000000260c7984 */ /* 0x000e220000000c00 */
[----:B-1----:R-:W-:Y:S01]  /*3ed0*/  LEA R24, P0, R8, R24, 0x1 ;  /* 0x0000001808187211 */ /* 0x002fe200078008ff */
[--C-:B------:R-:W-:Y:S02]  /*3ee0*/  HADD2.F32 R30, -RZ, R10.reuse.H0_H0 ;  /* 0x2000000aff1e7230 */ /* 0x100fe40000004100 */
[----:B------:R-:W-:Y:S01]  /*3ef0*/  FMUL.FTZ R85, R104, R125 ;  /* 0x0000007d68557220 */ /* 0x000fe20000410000 */
[----:B------:R-:W1:Y:S01]  /*3f00*/  LDS.128 R4, [R38+0x200] ;  /* 0x0002000026047984 */ /* 0x000e620000000c00 */
[----:B------:R-:W-:Y:S01]  /*3f10*/  LEA.HI.X R25, R8, R25, R3, 0x1, P0 ;  /* 0x0000001908197211 */ /* 0x000fe200000f0c03 */
[----:B------:R-:W-:Y:S02]  /*3f20*/  HADD2.F32 R31, -RZ, R10.H1_H1 ;  /* 0x3000000aff1f7230 */ /* 0x000fe40000004100 */
[----:B------:R-:W-:Y:S01]  /*3f30*/  FMUL.FTZ R86, R107, R126 ;  /* 0x0000007e6b567220 */ /* 0x000fe20000410000 */
        /* <DEDUP_REMOVED lines=61> */
.L_x_7622:
[----:B01----:R-:W-:Y:S01]  /*4310*/  FFMA.FTZ R3, R83, R30, R98 ;  /* 0x0000001e53037223 */ /* 0x003fe20000010062 */
[----:B------:R-:W0:Y:S01]  /*4320*/  LDCU UR10, c[0x0][0x38c] ;  /* 0x00007180ff0a77ac */ /* 0x000e220008000800 */
[----:B------:R-:W-:Y:S01]  /*4330*/  HFMA2 R93, -RZ, RZ, 0, 0 ;  /* 0x00000000ff5d7431 */ /* 0x000fe200000001ff */
[----:B------:R-:W-:Y:S01]  /*4340*/  CS2R R12, SRZ ;  /* 0x00000000000c7805 */ /* 0x000fe2000001ff00 */
[----:B------:R-:W-:Y:S01]  /*4350*/  FFMA.FTZ R2, R84, R31, R3 ;  /* 0x0000001f54027223 */ /* 0x000fe20000010003 */
[----:B------:R-:W-:Y:S01]  /*4360*/  HFMA2 R100, -RZ, RZ, 0, 0 ;  /* 0x00000000ff647431 */ /* 0x000fe200000001ff */
[----:B------:R-:W-:Y:S01]  /*4370*/  CS2R R14, SRZ ;  /* 0x00000000000e7805 */ /* 0x000fe2000001ff00 */
[----:B------:R-:W-:Y:S02]  /*4380*/  HFMA2 R102, -RZ, RZ, 0, 0 ;  /* 0x00000000ff667431 */ /* 0x000fe400000001ff */
[----:B------:R-:W-:Y:S01]  /*4390*/  FFMA.FTZ R3, R85, R32, R2 ;  /* 0x0000002055037223 */ /* 0x000fe20000010002 */
[----:B------:R-:W-:-:S02]  /*43a0*/  CS2R R16, SRZ ;  /* 0x0000000000107805 */ /* 0x000fc4000001ff00 */
[----:B------:R-:W-:Y:S02]  /*43b0*/  CS2R R18, SRZ ;  /* 0x0000000000127805 */ /* 0x000fe4000001ff00 */
[----:B------:R-:W-:Y:S01]  /*43c0*/  CS2R R98, SRZ ;  /* 0x0000000000627805 */ /* 0x000fe2000001ff00 */
[----:B------:R-:W-:Y:S01]  /*43d0*/  FFMA.FTZ R3, R86, R34, R3 ;  /* 0x0000002256037223 */ /* 0x000fe20000010003 */
[----:B------:R-:W-:Y:S01]  /*43e0*/  MOV R95, RZ ;  /* 0x000000ff005f7202 */ /* 0x000fe20000000f00 */
[----:B------:R-:W-:Y:S01]  /*43f0*/  FMUL.FTZ R101, R0, R57 ;  /* 0x0000003900657220 */ /* 0x000fe20000410000 */
[----:B------:R-:W-:Y:S01]  /*4400*/  MOV R97, RZ ;  /* 0x000000ff00617202 */ /* 0x000fe20000000f00 */
[----:B------:R-:W-:Y:S01]  /*4410*/  FFMA.FTZ R2, R88, R33, R3 ;  /* 0x0000002158027223 */ /* 0x000fe20000010003 */
[----:B------:R-:W-:Y:S01]  /*4420*/  MOV R104, RZ ;  /* 0x000000ff00687202 */ /* 0x000fe20000000f00 */
[-C--:B------:R-:W-:Y:S01]  /*4430*/  FMUL.FTZ R106, R24, R57.reuse ;  /* 0x00000039186a7220 */ /* 0x080fe20000410000 */
[----:B0-----:R-:W-:Y:S01]  /*4440*/  UISETP.GE.AND UP0, UPT, UR10, 0x1, UPT ;  /* 0x000000010a00788c */ /* 0x001fe2000bf06270 */
        /* <DEDUP_REMOVED lines=18> */
[----:B------:R-:W-:-:S02]  /*4570*/  FMUL.FTZ R118, R96, R57 ;  /* 0x0000003960767220 */ /* 0x000fc40000410000 */
        /* <DEDUP_REMOVED lines=36> */
[----:B------:R-:W-:Y:S01]  /*47c0*/  MOV R138, R48 ;  /* 0x00000030008a7202 */ /* 0x000fe20000000f00 */
[----:B------:R-:W-:Y:S01]  /*47d0*/  ULOP3.LUT UR9, UR9, 0x400, URZ, 0xc0, !UPT ;  /* 0x0000040009097892 */ /* 0x000fe2000f8ec0ff */
[----:B------:R-:W-:Y:S02]  /*47e0*/  MOV R141, R55 ;  /* 0x00000037008d7202 */ /* 0x000fe40000000f00 */
[----:B------:R-:W-:Y:S02]  /*47f0*/  MOV R140, R54 ;  /* 0x00000036008c7202 */ /* 0x000fe40000000f00 */
[----:B------:R-:W-:Y:S02]  /*4800*/  MOV R143, R53 ;  /* 0x00000035008f7202 */ /* 0x000fe40000000f00 */
[----:B------:R-:W-:-:S02]  /*4810*/  MOV R142, R52 ;  /* 0x00000034008e7202 */ /* 0x000fc40000000f00 */
[----:B------:R-:W-:Y:S02]  /*4820*/  ISETP.EQ.AND P0, PT, R50, RZ, !P0 ;  /* 0x000000ff3200720c */ /* 0x000fe40004702270 */
[----:B-1----:R-:W-:Y:S02]  /*4830*/  SHF.L.U64.HI R5, R4, 0x2, R5 ;  /* 0x0000000204057819 */ /* 0x002fe40000010205 */
[----:B--2---:R-:W-:Y:S02]  /*4840*/  SHF.L.U64.HI R7, R6, 0x2, R7 ;  /* 0x0000000206077819 */ /* 0x004fe40000010207 */
[----:B---3--:R-:W-:Y:S02]  /*4850*/  SHF.L.U64.HI R9, R8, 0x2, R9 ;  /* 0x0000000208097819 */ /* 0x008fe40000010209 */
[----:B------:R-:W-:Y:S02]  /*4860*/  MOV R144, UR6 ;  /* 0x0000000600907c02 */ /* 0x000fe40008000f00 */
[----:B0-----:R-:W-:-:S07]  /*4870*/  MOV R145, UR7 ;  /* 0x0000000700917c02 */ /* 0x001fce0008000f00 */
.L_x_7629:
        /* <DEDUP_REMOVED lines=75> */
.L_x_7625:
[----:B------:R0:W1:Y:S02]  /*4d30*/  LDS R177, [R134+0xe6c] ;  /* 0x000e6c0086b17984 */ /* 0x0000640000000800 */
.L_x_7626:
[----:B------:R-:W-:Y:S05]  /*4d40*/  BSYNC.RECONVERGENT B0 ;  /* 0x0000000000007941 */ /* 0x000fea0003800200 */
.L_x_7624:
        /* <DEDUP_REMOVED lines=36> */
[----:B------:R-:W-:Y:S02]  /*4f90*/  FMUL.FTZ R3, R166, R147 ;  /* 0x00000093a6037220 */ /* 0x000fe40000410000 */
[C---:B------:R-:W-:Y:S01]  /*4fa0*/  FMUL.FTZ R11, R157.reuse, R182 ;  /* 0x000000b69d0b7220 */ /* 0x040fe20000410000 */
[----:B------:R-:W-:Y:S01]  /*4fb0*/  FFMA.FTZ R10, R157, R10, R170 ;  /* 0x0000000a9d0a7223 */ /* 0x000fe200000100aa */
[----:B------:R-:W-:Y:S02]  /*4fc0*/  FMUL.FTZ R3, R148, R3 ;  /* 0x0000000394037220 */ /* 0x000fe40000410000 */
        /* <DEDUP_REMOVED lines=57> */
[----:B------:R-:W-:Y:S02]  /*5360*/  ISETP.GE.AND P1, PT, R39, 0x4, PT ;  /* 0x000000042700780c */ /* 0x000fe40003f26270 */
[----:B------:R-:W-:Y:S01]  /*5370*/  MOV R11, RZ ;  /* 0x000000ff000b7202 */ /* 0x000fe20000000f00 */
[----:B----4-:R-:W-:-:S05]  /*5380*/  @!P3 FMUL.FTZ R183, R3, R186 ;  /* 0x000000ba03b7b220 */ /* 0x010fca0000410000 */
[----:B------:R-:W-:Y:S02]  /*5390*/  @!P3 MOV R3, R183 ;  /* 0x000000b70003b202 */ /* 0x000fe40000000f00 */
[----:B------:R-:W3:Y:S01]  /*53a0*/  SHFL.UP PT, R183, R2, 0x4, RZ ;  /* 0x0480000002b77989 */ /* 0x000ee200000e00ff */
[----:B------:R-:W-:-:S03]  /*53b0*/  ISETP.GT.U32.AND P3, PT, R136, 0x17, PT ;  /* 0x000000178800780c */ /* 0x000fc60003f64070 */
[----:B------:R-:W4:Y:S01]  /*53c0*/  SHFL.DOWN PT, R186, R3, 0x8, 0x1f ;  /* 0x09001f0003ba7f89 */ /* 0x000f2200000e0000 */
[----:B-----5:R-:W-:-:S05]  /*53d0*/  FFMA.FTZ R10, R2, R10, R181 ;  /* 0x0000000a020a7223 */ /* 0x020fca00000100b5 */
[----:B------:R-:W-:Y:S01]  /*53e0*/  FSEL R181, R181, R10, !P1 ;  /* 0x0000000ab5b57208 */ /* 0x000fe20004800000 */
[----:B------:R-:W-:-:S03]  /*53f0*/  HFMA2 R10, -RZ, RZ, 1.875, 0 ;  /* 0x3f800000ff0a7431 */ /* 0x000fc600000001ff */
[----:B-1----:R-:W-:Y:S01]  /*5400*/  @!P3 FFMA.FTZ R182, R3, R187, R182 ;  /* 0x000000bb03b6b223 */ /* 0x002fe200000100b6 */
[----:B------:R-:W1:Y:S04]  /*5410*/  SHFL.UP PT, R185, R181, 0x8, RZ ;  /* 0x05000000b5b97989 */ /* 0x000e6800000e00ff */
[----:B------:R-:W5:Y:S04]  /*5420*/  SHFL.DOWN PT, R187, R182, 0x10, 0x1f ;  /* 0x0a001f00b6bb7f89 */ /* 0x000f6800000e0000 */
[----:B------:R-:W-:Y:S01]  /*5430*/  @P0 LDS.64 R10, [R137] ;  /* 0x00000000890a0984 */ /* 0x000fe20000000a00 */
        /* <DEDUP_REMOVED lines=11> */
[----:B---3--:R-:W-:Y:S01]  /*54f0*/  @P1 FMUL.FTZ R2, R2, R183 ;  /* 0x000000b702021220 */ /* 0x008fe20000410000 */
[----:B------:R-:W-:-:S04]  /*5500*/  ISETP.GE.AND P1, PT, R39, 0x10, PT ;  /* 0x000000102700780c */ /* 0x000fc80003f26270 */
[----:B------:R-:W3:Y:S01]  /*5510*/  SHFL.UP PT, R183, R2, 0x10, RZ ;  /* 0x0600000002b77989 */ /* 0x000ee200000e00ff */
[----:B----4-:R-:W-:-:S03]  /*5520*/  @!P3 FMUL.FTZ R186, R3, R188 ;  /* 0x000000bc03bab220 */ /* 0x010fc60000410000 */
[----:B------:R-:W-:Y:S02]  /*5530*/  SHFL.IDX PT, R189, R11, RZ, 0x1f ;  /* 0x00001fff0bbd7589 */ /* 0x000fe400000e0000 */
[----:B------:R-:W-:Y:S02]  /*5540*/  @!P3 MOV R3, R186 ;  /* 0x000000ba0003b202 */ /* 0x000fe40000000f00 */
[----:B------:R-:W-:Y:S01]  /*5550*/  SHFL.DOWN PT, R188, R182, 0x1, 0x1f ;  /* 0x08201f00b6bc7f89 */ /* 0x000fe200000e0000 */
[----:B------:R-:W-:-:S03]  /*5560*/  ISETP.NE.AND P3, PT, R50, 0x1f, PT ;  /* 0x0000001f3200780c */ /* 0x000fc60003f65270 */
[----:B------:R-:W4:Y:S01]  /*5570*/  SHFL.DOWN PT, R187, R3, 0x1, 0x1f ;  /* 0x08201f0003bb7f89 */ /* 0x000f2200000e0000 */
[----:B-1----:R-:W-:-:S03]  /*5580*/  FFMA.FTZ R186, R2, R185, R181 ;  /* 0x000000b902ba7223 */ /* 0x002fc600000100b5 */
[----:B------:R-:W-:Y:S02]  /*5590*/  SHFL.IDX PT, R182, R182, RZ, 0x1f ;  /* 0x00001fffb6b67589 */ /* 0x000fe400000e0000 */
[----:B------:R-:W-:Y:S02]  /*55a0*/  FSEL R186, R181, R186, !P1 ;  /* 0x000000bab5ba7208 */ /* 0x000fe40004800000 */
[----:B------:R-:W1:Y:S01]  /*55b0*/  SHFL.IDX PT, R3, R3, RZ, 0x1f ;  /* 0x00001fff03037589 */ /* 0x000e6200000e0000 */
[----:B---3--:R-:W-:Y:S01]  /*55c0*/  @P1 FMUL.FTZ R2, R2, R183 ;  /* 0x000000b702021220 */ /* 0x008fe20000410000 */
[----:B------:R-:W-:Y:S02]  /*55d0*/  ISETP.GT.AND P1, PT, R39, 0x1d, PT ;  /* 0x0000001d2700780c */ /* 0x000fe40003f24270 */
[----:B------:R-:W-:Y:S04]  /*55e0*/  SHFL.UP PT, R183, R186, 0x1, RZ ;  /* 0x04200000bab77989 */ /* 0x000fe800000e00ff */
[----:B------:R-:W-:Y:S01]  /*55f0*/  SHFL.UP PT, R2, R2, 0x1, RZ ;  /* 0x0420000002027989 */ /* 0x000fe200000e00ff */
[----:B----4-:R-:W-:Y:S01]  /*5600*/  @P3 FFMA.FTZ R189, R187, R189, R188 ;  /* 0x000000bdbbbd3223 */ /* 0x010fe200000100bc */
[----:B------:R-:W-:-:S03]  /*5610*/  ISETP.NE.AND P3, PT, R50, RZ, PT ;  /* 0x000000ff3200720c */ /* 0x000fc60003f65270 */
[----:B------:R-:W-:-:S04]  /*5620*/  FFMA.FTZ R177, R189, R177, R180 ;  /* 0x000000b1bdb17223 */ /* 0x000fc800000100b4 */
[----:B------:R-:W-:Y:S01]  /*5630*/  FFMA.FTZ R175, R164, R177, R175 ;  /* 0x000000b1a4af7223 */ /* 0x000fe200000100af */
[----:B------:R-:W-:Y:S01]  /*5640*/  FMUL.FTZ R200, R177, R74 ;  /* 0x0000004ab1c87220 */ /* 0x000fe20000410000 */
[C---:B-1----:R-:W-:Y:S01]  /*5650*/  FFMA.FTZ R11, R3.reuse, R11, R182 ;  /* 0x0000000b030b7223 */ /* 0x042fe200000100b6 */
[----:B------:R-:W-:Y:S01]  /*5660*/  FMUL.FTZ R10, R3, R10 ;  /* 0x0000000a030a7220 */ /* 0x000fe20000410000 */
[----:B------:R-:W-:Y:S01]  /*5670*/  FFMA.FTZ R173, R158, R175, R173 ;  /* 0x000000af9ead7223 */ /* 0x000fe200000100ad */
[----:B------:R-:W-:Y:S01]  /*5680*/  FMUL.FTZ R198, R175, R72 ;  /* 0x00000048afc67220 */ /* 0x000fe20000410000 */
[----:B------:R-:W-:Y:S02]  /*5690*/  FADD.FTZ R118, R200, R118 ;  /* 0x00000076c8767221 */ /* 0x000fe40000010000 */
[----:B------:R-:W-:Y:S01]  /*56a0*/  FFMA.FTZ R181, R149, R173, R178 ;  /* 0x000000ad95b57223 */ /* 0x000fe200000100b2 */
[----:B------:R-:W-:Y:S01]  /*56b0*/  @!P3 STS.64 [R137], R10 ;  /* 0x0000000a8900b388 */ /* 0x000fe20000000a00 */
[----:B------:R-:W-:-:S02]  /*56c0*/  FADD.FTZ R113, R198, R113 ;  /* 0x00000071c6717221 */ /* 0x000fc40000010000 */
[----:B------:R-:W-:Y:S01]  /*56d0*/  FFMA.FTZ R171, R152, R181, R171 ;  /* 0x000000b598ab7223 */ /* 0x000fe200000100ab */
[----:B------:R-:W-:-:S04]  /*56e0*/  FMUL.FTZ R194, R181, R70 ;  /* 0x00000046b5c27220 */ /* 0x000fc80000410000 */
[----:B------:R-:W-:Y:S01]  /*56f0*/  FADD.FTZ R111, R194, R111 ;  /* 0x0000006fc26f7221 */ /* 0x000fe20000010000 */
[----:B--2---:R-:W1:Y:S02]  /*5700*/  SHFL.IDX PT, R185, R179, RZ, 0x1f ;  /* 0x00001fffb3b97589 */ /* 0x004e6400000e0000 */
[----:B-1----:R-:W-:Y:S01]  /*5710*/  @P2 FFMA.FTZ R185, R2, R185, R183 ;  /* 0x000000b902b92223 */ /* 0x002fe200000100b7 */
[----:B------:R-:W-:Y:S01]  /*5720*/  FFMA.FTZ R183, R151, R171, R176 ;  /* 0x000000ab97b77223 */ /* 0x000fe200000100b0 */
[----:B------:R-:W-:Y:S02]  /*5730*/  ISETP.GT.AND P2, PT, R39, 0x1e, PT ;  /* 0x0000001e2700780c */ /* 0x000fe40003f44270 */
[----:B------:R-:W-:Y:S01]  /*5740*/  FFMA.FTZ R166, R166, R185, R117 ;  /* 0x000000b9a6a67223 */ /* 0x000fe20000010075 */
[----:B------:R-:W-:Y:S01]  /*5750*/  FFMA.FTZ R169, R154, R183, R169 ;  /* 0x000000b79aa97223 */ /* 0x000fe200000100a9 */
[----:B------:R-:W-:Y:S02]  /*5760*/  FMUL.FTZ R190, R183, R68 ;  /* 0x00000044b7be7220 */ /* 0x000fe40000410000 */
[-C--:B------:R-:W-:Y:S01]  /*5770*/  FFMA.FTZ R189, R147, R166.reuse, R122 ;  /* 0x000000a693bd7223 */ /* 0x080fe2000001007a */
[----:B------:R-:W-:Y:S01]  /*5780*/  FFMA.FTZ R185, R0, R166, RZ ;  /* 0x000000a600b97223 */ /* 0x000fe200000100ff */
        /* <DEDUP_REMOVED lines=8> */
[-C--:B------:R-:W-:Y:S01]  /*5810*/  FFMA.FTZ R167, R155, R185.reuse, R172 ;  /* 0x000000b99ba77223 */ /* 0x080fe200000100ac */
        /* <DEDUP_REMOVED lines=32> */
[----:B------:R-:W-:Y:S01]  /*5a20*/  FMUL.FTZ R160, R163, R62 ;  /* 0x0000003ea3a07220 */ /* 0x000fe20000410000 */
[----:B------:R-:W-:Y:S01]  /*5a30*/  FFMA.FTZ R196, R152, R189, R131 ;  /* 0x000000bd98c47223 */ /* 0x000fe20000010083 */
[----:B------:R-:W-:Y:S01]  /*5a40*/  FFMA.FTZ R152, R2, R153, RZ ;  /* 0x0000009902987223 */ /* 0x000fe200000100ff */
[----:B------:R-:W-:Y:S01]  /*5a50*/  FFMA.FTZ R187, R89, R189, R154 ;  /* 0x000000bd59bb7223 */ /* 0x000fe2000001009a */
[----:B------:R-:W-:Y:S01]  /*5a60*/  FMUL.FTZ R154, R161, R63 ;  /* 0x0000003fa19a7220 */ /* 0x000fe20000410000 */
[----:B------:R-:W-:Y:S01]  /*5a70*/  FFMA.FTZ R197, R149, R196, R132 ;  /* 0x000000c495c57223 */ /* 0x000fe20000010084 */
[----:B------:R-:W-:Y:S01]  /*5a80*/  FFMA.FTZ R149, R151, R148, R152 ;  /* 0x0000009497957223 */ /* 0x000fe20000010098 */
[----:B------:R-:W-:Y:S01]  /*5a90*/  FFMA.FTZ R156, R92, R196, R187 ;  /* 0x000000c45c9c7223 */ /* 0x000fe200000100bb */
[----:B------:R-:W-:Y:S01]  /*5aa0*/  FADD.FTZ R162, -R123, R172 ;  /* 0x000000ac7ba27221 */ /* 0x000fe20000010100 */
[----:B------:R-:W-:Y:S01]  /*5ab0*/  FFMA.FTZ R158, R158, R197, R133 ;  /* 0x000000c59e9e7223 */ /* 0x000fe20000010085 */
[----:B------:R-:W-:Y:S01]  /*5ac0*/  FFMA.FTZ R149, R154, R150, R149 ;  /* 0x000000969a957223 */ /* 0x000fe20000010095 */
[----:B------:R-:W-:Y:S01]  /*5ad0*/  FMUL.FTZ R166, R157, R61 ;  /* 0x0000003d9da67220 */ /* 0x000fe20000410000 */
[----:B------:R-:W-:Y:S01]  /*5ae0*/  FFMA.FTZ R187, R91, R197, R156 ;  /* 0x000000c55bbb7223 */ /* 0x000fe2000001009c */
[----:B------:R-:W-:Y:S01]  /*5af0*/  FFMA.FTZ R156, R164, R158, R135 ;  /* 0x0000009ea49c7223 */ /* 0x000fe20000010087 */
        /* <DEDUP_REMOVED lines=21> */
[----:B------:R-:W-:Y:S01]  /*5c50*/  FADD.FTZ R197, -R132, R197 ;  /* 0x000000c584c57221 */ /* 0x000fe20000010100 */
[----:B------:R-:W1:Y:S01]  /*5c60*/  SHFL.DOWN PT, R187, R152, 0x1, 0x1f ;  /* 0x08201f0098bb7f89 */ /* 0x000e6200000e0000 */
[----:B------:R-:W-:Y:S01]  /*5c70*/  FADD.FTZ R158, -R133, R158 ;  /* 0x0000009e859e7221 */ /* 0x000fe20000010100 */
[----:B------:R-:W-:Y:S01]  /*5c80*/  FFMA.FTZ R149, R186, R188, R149 ;  /* 0x000000bcba957223 */ /* 0x000fe20000010095 */
[----:B------:R-:W-:Y:S01]  /*5c90*/  FADD.FTZ R156, -R135, R156 ;  /* 0x0000009c879c7221 */ /* 0x000fe20000010100 */
[----:B------:R-:W-:Y:S01]  /*5ca0*/  FADD.FTZ R115, R170, R115 ;  /* 0x00000073aa737221 */ /* 0x000fe20000010000 */
[----:B------:R-:W-:Y:S01]  /*5cb0*/  FMUL.FTZ R180, R180, R11 ;  /* 0x0000000bb4b47220 */ /* 0x000fe20000410000 */
[----:B------:R-:W-:Y:S01]  /*5cc0*/  FFMA.FTZ R149, R190, R191, R149 ;  /* 0x000000bfbe957223 */ /* 0x000fe20000010095 */
[----:B------:R-:W-:Y:S01]  /*5cd0*/  FADD.FTZ R114, R164, R114 ;  /* 0x00000072a4727221 */ /* 0x000fe20000010000 */
[----:B------:R-:W-:Y:S01]  /*5ce0*/  FMUL.FTZ R164, R146, R171 ;  /* 0x000000ab92a47220 */ /* 0x000fe20000410000 */
[----:B------:R-:W-:Y:S01]  /*5cf0*/  FADD.FTZ R108, R160, R108 ;  /* 0x0000006ca06c7221 */ /* 0x000fe20000010000 */
[----:B------:R-:W-:Y:S01]  /*5d00*/  FFMA.FTZ R149, R192, R193, R149 ;  /* 0x000000c1c0957223 */ /* 0x000fe20000010095 */
        /* <DEDUP_REMOVED lines=31> */
[----:B------:R-:W-:-:S03]  /*5f00*/  ISETP.GT.AND P2, PT, R39, 0x1b, PT ;  /* 0x0000001b2700780c */ /* 0x000fc60003f44270 */
[----:B------:R-:W2:Y:S10]  /*5f10*/  SHFL.DOWN PT, R202, R149, 0x2, 0x1f ;  /* 0x08401f0095ca7f89 */ /* 0x000eb400000e0000 */
[----:B-1----:R-:W-:Y:S01]  /*5f20*/  @!P2 FADD.FTZ R152, R152, R187 ;  /* 0x000000bb9898a221 */ /* 0x002fe20000010000 */
[----:B--2---:R-:W-:-:S04]  /*5f30*/  @!P1 FADD.FTZ R149, R149, R202 ;  /* 0x000000ca95959221 */ /* 0x004fc80000010000 */
[----:B------:R-:W1:Y:S01]  /*5f40*/  SHFL.DOWN PT, R187, R152, 0x8, 0x1f ;  /* 0x09001f0098bb7f89 */ /* 0x000e6200000e0000 */
[----:B------:R-:W-:-:S03]  /*5f50*/  ISETP.GT.AND P1, PT, R39, 0x17, PT ;  /* 0x000000172700780c */ /* 0x000fc60003f24270 */
[----:B------:R-:W2:Y:S10]  /*5f60*/  SHFL.DOWN PT, R202, R149, 0x4, 0x1f ;  /* 0x08801f0095ca7f89 */ /* 0x000eb400000e0000 */
[----:B-1----:R-:W-:Y:S01]  /*5f70*/  @!P1 FADD.FTZ R152, R152, R187 ;  /* 0x000000bb98989221 */ /* 0x002fe20000010000 */
[----:B------:R-:W-:Y:S01]  /*5f80*/  FMUL.FTZ R187, R176, R3 ;  /* 0x00000003b0bb7220 */ /* 0x000fe20000410000 */
[----:B------:R-:W-:Y:S01]  /*5f90*/  FMUL.FTZ R3, R146, R167 ;  /* 0x000000a792037220 */ /* 0x000fe20000410000 */
[----:B--2---:R-:W-:-:S02]  /*5fa0*/  @!P2 FADD.FTZ R149, R149, R202 ;  /* 0x000000ca9595a221 */ /* 0x004fc40000010000 */
[----:B------:R-:W-:Y:S01]  /*5fb0*/  FFMA.FTZ R10, R34, R185, R187 ;  /* 0x000000b9220a7223 */ /* 0x000fe200000100bb */
[----:B------:R-:W-:Y:S01]  /*5fc0*/  FMUL.FTZ R11, R172, R3 ;  /* 0x00000003ac0b7220 */ /* 0x000fe20000410000 */
[----:B------:R-:W-:Y:S01]  /*5fd0*/  FMUL.FTZ R3, R146, R165 ;  /* 0x000000a592037220 */ /* 0x000fe20000410000 */
[----:B------:R-:W-:Y:S01]  /*5fe0*/  ISETP.NE.AND P2, PT, R39, RZ, PT ;  /* 0x000000ff2700720c */ /* 0x000fe20003f45270 */
[----:B------:R-:W1:Y:S01]  /*5ff0*/  SHFL.DOWN PT, R170, R149, 0x8, 0x1f ;  /* 0x09001f0095aa7f89 */ /* 0x000e6200000e0000 */
[----:B------:R-:W-:Y:S01]  /*6000*/  FADD.FTZ R93, R10, R93 ;  /* 0x0000005d0a5d7221 */ /* 0x000fe20000010000 */
        /* <DEDUP_REMOVED lines=9> */
[----:B------:R-:W-:Y:S01]  /*60a0*/  FMUL.FTZ R10, R146, R163 ;  /* 0x000000a3920a7220 */ /* 0x000fe20000410000 */
[----:B------:R-:W-:Y:S01]  /*60b0*/  FFMA.FTZ R157, R30, R157, R3 ;  /* 0x0000009d1e9d7223 */ /* 0x000fe20000010003 */
[----:B------:R-:W-:Y:S01]  /*60c0*/  FMUL.FTZ R3, R146, R161 ;  /* 0x000000a192037220 */ /* 0x000fe20000410000 */
[----:B------:R-:W-:Y:S01]  /*60d0*/  FADD.FTZ R95, R168, R95 ;  /* 0x0000005fa85f7221 */ /* 0x000fe20000010000 */
[----:B------:R-:W-:Y:S01]  /*60e0*/  FMUL.FTZ R10, R155, R10 ;  /* 0x0000000a9b0a7220 */ /* 0x000fe20000410000 */
[----:B------:R-:W-:Y:S01]  /*60f0*/  FADD.FTZ R19, R162, R19 ;  /* 0x00000013a2137221 */ /* 0x000fe20000010000 */
[----:B------:R-:W2:Y:S01]  /*6100*/  SHFL.DOWN PT, R155, R152, 0x10, 0x1f ;  /* 0x0a001f00989b7f89 */ /* 0x000ea200000e0000 */
[----:B------:R-:W-:Y:S01]  /*6110*/  FMUL.FTZ R11, R150, R3 ;  /* 0x00000003960b7220 */ /* 0x000fe20000410000 */
[C---:B------:R-:W-:Y:S01]  /*6120*/  FMUL.FTZ R150, R146.reuse, R173 ;  /* 0x000000ad92967220 */ /* 0x040fe20000410000 */
[----:B------:R-:W-:Y:S01]  /*6130*/  FMUL.FTZ R3, R146, R159 ;  /* 0x0000009f92037220 */ /* 0x000fe20000410000 */
[----:B------:R-:W-:Y:S01]  /*6140*/  FFMA.FTZ R10, R29, R163, R10 ;  /* 0x000000a31d0a7223 */ /* 0x000fe2000001000a */
[----:B------:R-:W-:Y:S01]  /*6150*/  FFMA.FTZ R161, R28, R161, R11 ;  /* 0x000000a11ca17223 */ /* 0x000fe2000001000b */
[----:B------:R-:W-:Y:S01]  /*6160*/  FMUL.FTZ R197, R197, R150 ;  /* 0x00000096c5c57220 */ /* 0x000fe20000410000 */
[----:B-1----:R-:W-:Y:S01]  /*6170*/  @!P1 FADD.FTZ R149, R149, R170 ;  /* 0x000000aa95959221 */ /* 0x002fe20000010000 */
[----:B------:R-:W-:Y:S01]  /*6180*/  FMUL.FTZ R150, R148, R3 ;  /* 0x0000000394967220 */ /* 0x000fe20000410000 */
[C---:B------:R-:W-:Y:S01]  /*6190*/  FMUL.FTZ R3, R146.reuse, R175 ;  /* 0x000000af92037220 */ /* 0x040fe20000410000 */
[----:B------:R-:W-:Y:S01]  /*61a0*/  FMUL.FTZ R148, R146, R147 ;  /* 0x0000009392947220 */ /* 0x000fe20000410000 */
[----:B------:R-:W-:Y:S01]  /*61b0*/  FADD.FTZ R97, R10, R97 ;  /* 0x000000610a617221 */ /* 0x000fe20000010000 */
[----:B------:R-:W1:Y:S01]  /*61c0*/  SHFL.DOWN PT, R164, R149, 0x10, 0x1f ;  /* 0x0a001f0095a47f89 */ /* 0x000e6200000e0000 */
[----:B------:R-:W-:Y:S01]  /*61d0*/  FMUL.FTZ R158, R158, R3 ;  /* 0x000000039e9e7220 */ /* 0x000fe20000410000 */
[----:B------:R-:W-:Y:S01]  /*61e0*/  FMUL.FTZ R3, R146, R177 ;  /* 0x000000b192037220 */ /* 0x000fe20000410000 */
[----:B------:R-:W-:Y:S01]  /*61f0*/  FMUL.FTZ R153, R153, R148 ;  /* 0x0000009499997220 */ /* 0x000fe20000410000 */
[----:B------:R-:W-:Y:S01]  /*6200*/  ISETP.GT.AND P1, PT, R39, 0xf, PT ;  /* 0x0000000f2700780c */ /* 0x000fe20003f24270 */
[----:B------:R-:W-:Y:S01]  /*6210*/  FFMA.FTZ R197, R80, R173, R197 ;  /* 0x000000ad50c57223 */ /* 0x000fe200000100c5 */
[----:B------:R-:W-:Y:S01]  /*6220*/  FMUL.FTZ R156, R156, R3 ;  /* 0x000000039c9c7220 */ /* 0x000fe20000410000 */
[----:B------:R-:W-:Y:S01]  /*6230*/  FFMA.FTZ R150, R27, R159, R150 ;  /* 0x0000009f1b967223 */ /* 0x000fe20000010096 */
[----:B------:R-:W-:Y:S01]  /*6240*/  FFMA.FTZ R158, R79, R175, R158 ;  /* 0x000000af4f9e7223 */ /* 0x000fe2000001009e */
[----:B------:R-:W-:Y:S01]  /*6250*/  FFMA.FTZ R153, R26, R147, R153 ;  /* 0x000000931a997223 */ /* 0x000fe20000010099 */
[----:B------:R-:W-:Y:S01]  /*6260*/  FFMA.FTZ R177, R81, R177, R156 ;  /* 0x000000b151b17223 */ /* 0x000fe2000001009c */
[----:B------:R-:W-:Y:S01]  /*6270*/  FADD.FTZ R100, R157, R100 ;  /* 0x000000649d647221 */ /* 0x000fe20000010000 */
[----:B--2---:R-:W-:Y:S01]  /*6280*/  FADD.FTZ R11, R152, R155 ;  /* 0x0000009b980b7221 */ /* 0x004fe20000010000 */
[----:B------:R-:W-:Y:S01]  /*6290*/  FADD.FTZ R102, R161, R102 ;  /* 0x00000066a1667221 */ /* 0x000fe20000010000 */
[----:B------:R-:W-:Y:S01]  /*62a0*/  FADD.FTZ R14, R197, R14 ;  /* 0x0000000ec50e7221 */ /* 0x000fe20000010000 */
[----:B------:R-:W-:Y:S01]  /*62b0*/  FADD.FTZ R99, R150, R99 ;  /* 0x0000006396637221 */ /* 0x000fe20000010000 */
[----:B------:R-:W-:Y:S01]  /*62c0*/  FADD.FTZ R13, R158, R13 ;  /* 0x0000000d9e0d7221 */ /* 0x000fe20000010000 */
[----:B------:R-:W-:Y:S01]  /*62d0*/  FSEL R151, R152, R11, P1 ;  /* 0x0000000b98977208 */ /* 0x000fe20000800000 */
        /* <DEDUP_REMOVED lines=15> */
.L_x_7628:
[----:B------:R-:W-:Y:S05]  /*63d0*/  BSYNC.RECONVERGENT B0 ;  /* 0x0000000000007941 */ /* 0x000fea0003800200 */
.L_x_7627:
        /* <DEDUP_REMOVED lines=13> */
.L_x_7623:
[----:B------:R-:W-:Y:S01]  /*64b0*/  BAR.SYNC.DEFER_BLOCKING 0x0 ;  /* 0x0000000000007b1d */ /* 0x000fe20000010000 */
[----:B------:R-:W-:Y:S02]  /*64c0*/  F2FP.F16.F32.PACK_AB R35, R118, R113 ;  /* 0x000000717623723e */ /* 0x000fe400000000ff */
[----:B------:R-:W-:Y:S02]  /*64d0*/  F2FP.F16.F32.PACK_AB R34, R116, R111 ;  /* 0x0000006f7422723e */ /* 0x000fe400000000ff */
[----:B------:R-:W-:Y:S01]  /*64e0*/  F2FP.F16.F32.PACK_AB R33, R112, R107 ;  /* 0x0000006b7021723e */ /* 0x000fe200000000ff */
[----:B------:R-:W1:Y:S01]  /*64f0*/  LDCU.64 UR10, c[0x0][0x4f8] ;  /* 0x00009f00ff0a77ac */ /* 0x000e620008000a00 */
[----:B------:R-:W-:Y:S01]  /*6500*/  F2FP.F16.F32.PACK_AB R32, R110, R105 ;  /* 0x000000696e20723e */ /* 0x000fe200000000ff */
[----:B------:R-:W2:Y:S08]  /*6510*/  LDC.64 R60, c[0x0][0x500] ;  /* 0x00014000ff3c7b82 */ /* 0x000eb00000000a00 */
[----:B------:R-:W3:Y:S01]  /*6520*/  LDC.64 R62, c[0x0][0x550] ;  /* 0x00015400ff3e7b82 */ /* 0x000ee20000000a00 */
[----:B------:R-:W4:Y:S04]  /*6530*/  LDG.E.128 R8, desc[UR16][R20.64] ;  /* 0x0000001014087981 */ /* 0x000f28000c1e1d00 */
[----:B------:R-:W5:Y:S01]  /*6540*/  LDG.E.128 R24, desc[UR16][R20.64+0x200] ;  /* 0x0002001014187981 */ /* 0x000f62000c1e1d00 */
[----:B------:R-:W-:Y:S01]  /*6550*/  UMOV UR5, URZ ;  /* 0x000000ff00057c82 */ /* 0x000fe20008000000 */
[----:B------:R-:W-:-:S02]  /*6560*/  UISETP.GT.AND UP0, UPT, UR8, 0x1, UPT ;  /* 0x000000010800788c */ /* 0x000fc4000bf04270 */
[----:B-1----:R-:W-:Y:S01]  /*6570*/  UIMAD.WIDE.U32 UR6, UR18, UR10, UR4 ;  /* 0x0000000a120672a5 */ /* 0x002fe2000f8e0004 */
[----:B------:R-:W-:-:S03]  /*6580*/  UMOV UR8, UR19 ;  /* 0x0000001300087c82 */ /* 0x000fc60008000000 */
[----:B------:R-:W-:Y:S01]  /*6590*/  UIMAD UR7, UR18, UR11, UR7 ;  /* 0x0000000b120772a4 */ /* 0x000fe2000f8e0207 */
[----:B----4-:R-:W-:Y:S04]  /*65a0*/  STS.128 [R38], R8 ;  /* 0x0000000826007388 */ /* 0x010fe80000000c00 */
[----:B-----5:R-:W-:Y:S01]  /*65b0*/  STS.128 [R38+0x200], R24 ;  /* 0x0002001826007388 */ /* 0x020fe20000000c00 */
[----:B------:R-:W-:-:S03]  /*65c0*/  NOP ;  /* 0x0000000000007918 */ /* 0x000fc60000000000 */
[----:B------:R-:W1:Y:S04]  /*65d0*/  LDS.128 R4, [R37] ;  /* 0x0000000025047984 */ /* 0x000e680000000c00 */
[----:B------:R-:W4:Y:S01]  /*65e0*/  LDS.128 R8, [R37+0x10] ;  /* 0x0000100025087984 */ /* 0x000f220000000c00 */
[----:B------:R-:W-:Y:S06]  /*65f0*/  BAR.SYNC.DEFER_BLOCKING 0x0 ;  /* 0x0000000000007b1d */ /* 0x000fec0000010000 */
[----:B------:R-:W-:Y:S01]  /*6600*/  STS.128 [R37+0x10], R32 ;  /* 0x0000102025007388 */ /* 0x000fe20000000c00 */
[----:B-1----:R-:W-:-:S02]  /*6610*/  HADD2.F32 R3, -RZ, R4.H0_H0 ;  /* 0x20000004ff037230 */ /* 0x002fc40000004100 */
[--C-:B------:R-:W-:Y:S02]  /*6620*/  HADD2.F32 R29, -RZ, R5.reuse.H0_H0 ;  /* 0x20000005ff1d7230 */ /* 0x100fe40000004100 */
[----:B------:R-:W-:Y:S02]  /*6630*/  HADD2.F32 R21, -RZ, R6.H0_H0 ;  /* 0x20000006ff157230 */ /* 0x000fe40000004100 */
[--C-:B------:R-:W-:Y:S01]  /*6640*/  FADD.FTZ R0, R3, R56.reuse ;  /* 0x0000003803007221 */ /* 0x100fe20000010000 */
[----:B------:R-:W-:Y:S02]  /*6650*/  HADD2.F32 R3, -RZ, R4.H1_H1 ;  /* 0x30000004ff037230 */ /* 0x000fe40000004100 */
[--C-:B------:R-:W-:Y:S01]  /*6660*/  FADD.FTZ R29, R29, R56.reuse ;  /* 0x000000381d1d7221 */ /* 0x100fe20000010000 */
[----:B------:R-:W-:Y:S01]  /*6670*/  HADD2.F32 R5, -RZ, R5.H1_H1 ;  /* 0x30000005ff057230 */ /* 0x000fe20000004100 */
[----:B------:R-:W-:Y:S01]  /*6680*/  FSETP.GTU.FTZ.AND P2, PT, R0, 20, PT ;  /* 0x41a000000000780b */ /* 0x000fe20003f5c000 */
[----:B------:R-:W-:-:S02]  /*6690*/  FADD.FTZ R3, R3, R56 ;  /* 0x0000003803037221 */ /* 0x000fc40000010000 */
[----:B------:R-:W-:Y:S01]  /*66a0*/  FSETP.GTU.FTZ.AND P4, PT, R29, 20, PT ;  /* 0x41a000001d00780b */ /* 0x000fe20003f9c000 */
[----:B------:R-:W-:Y:S02]  /*66b0*/  FADD.FTZ R5, R5, R56 ;  /* 0x0000003805057221 */ /* 0x000fe40000010000 */
[----:B------:R-:W-:-:S03]  /*66c0*/  FSETP.GTU.FTZ.AND P3, PT, R3, 20, PT ;  /* 0x41a000000300780b */ /* 0x000fc60003f7c000 */
[----:B------:R-:W-:-:S04]  /*66d0*/  FSETP.GTU.FTZ.AND P5, PT, R5, 20, PT ;  /* 0x41a000000500780b */ /* 0x000fc80003fbc000 */
[----:B------:R-:W-:-:S03]  /*66e0*/  @!P2 FMUL.FTZ R0, R0, -1.4426950216293334961 ;  /* 0xbfb8aa3b0000a820 */ /* 0x000fc60000410000 */
[----:B------:R-:W-:-:S03]  /*66f0*/  @!P4 FMUL.FTZ R4, R29, -1.4426950216293334961 ;  /* 0xbfb8aa3b1d04c820 */ /* 0x000fc60000410000 */
[----:B------:R-:W1:Y:S01]  /*6700*/  @!P2 MUFU.EX2 R0, R0 ;  /* 0x000000000000a308 */ /* 0x000e620000000800 */
[----:B------:R-:W-:Y:S02]  /*6710*/  @!P3 FMUL.FTZ R3, R3, -1.4426950216293334961 ;  /* 0xbfb8aa3b0303b820 */ /* 0x000fe40000410000 */
[----:B------:R-:W-:-:S05]  /*6720*/  @!P5 FMUL.FTZ R5, R5, -1.4426950216293334961 ;  /* 0xbfb8aa3b0505d820 */ /* 0x000fca0000410000 */
[----:B------:R-:W5:Y:S08]  /*6730*/  @!P3 MUFU.EX2 R3, R3 ;  /* 0x000000030003b308 */ /* 0x000f700000000800 */
[----:B------:R-:W0:Y:S01]  /*6740*/  @!P4 MUFU.EX2 R4, R4 ;  /* 0x000000040004c308 */ /* 0x000e220000000800 */
[----:B-1----:R-:W-:Y:S01]  /*6750*/  @!P2 FADD.FTZ R2, R0, 1 ;  /* 0x3f8000000002a421 */ /* 0x002fe20000010000 */
[----:B------:R-:W-:Y:S01]  /*6760*/  FADD.FTZ R0, R21, R56 ;  /* 0x0000003815007221 */ /* 0x000fe20000010000 */
[----:B------:R-:W-:-:S04]  /*6770*/  HADD2.F32 R21, -RZ, R6.H1_H1 ;  /* 0x30000006ff157230 */ /* 0x000fc80000004100 */
[----:B------:R-:W-:Y:S01]  /*6780*/  FSETP.GTU.FTZ.AND P6, PT, R0, 20, PT ;  /* 0x41a000000000780b */ /* 0x000fe20003fdc000 */
[--C-:B------:R-:W-:Y:S01]  /*6790*/  FADD.FTZ R20, R21, R56.reuse ;  /* 0x0000003815147221 */ /* 0x100fe20000010000 */
[--C-:B------:R-:W-:Y:S02]  /*67a0*/  HADD2.F32 R21, -RZ, R7.reuse.H0_H0 ;  /* 0x20000007ff157230 */ /* 0x100fe40000004100 */
[----:B-----5:R-:W-:Y:S01]  /*67b0*/  @!P3 FADD.FTZ R3, R3, 1 ;  /* 0x3f8000000303b421 */ /* 0x020fe20000010000 */
[----:B------:R1:W5:Y:S01]  /*67c0*/  @!P2 MUFU.RCP R25, R2 ;  /* 0x000000020019a308 */ /* 0x0003620000001000 */
[----:B------:R-:W-:Y:S01]  /*67d0*/  HADD2.F32 R7, -RZ, R7.H1_H1 ;  /* 0x30000007ff077230 */ /* 0x000fe20000004100 */
[----:B------:R-:W-:Y:S01]  /*67e0*/  FSETP.GTU.FTZ.AND P0, PT, R20, 20, PT ;  /* 0x41a000001400780b */ /* 0x000fe20003f1c000 */
[----:B------:R-:W-:-:S03]  /*67f0*/  FADD.FTZ R21, R21, R56 ;  /* 0x0000003815157221 */ /* 0x000fc60000010000 */
[--C-:B------:R-:W-:Y:S01]  /*6800*/  FADD.FTZ R24, R7, R56.reuse ;  /* 0x0000003807187221 */ /* 0x100fe20000010000 */
[----:B----4-:R-:W-:Y:S01]  /*6810*/  HADD2.F32 R7, -RZ, R8.H1_H1 ;  /* 0x30000008ff077230 */ /* 0x010fe20000004100 */
[----:B------:R4:W2:Y:S01]  /*6820*/  @!P3 MUFU.RCP R6, R3 ;  /* 0x000000030006b308 */ /* 0x0008a20000001000 */
[----:B------:R-:W-:Y:S01]  /*6830*/  FSETP.GTU.FTZ.AND P1, PT, R21, 20, PT ;  /* 0x41a000001500780b */ /* 0x000fe20003f3c000 */
[----:B------:R-:W-:Y:S01]  /*6840*/  @!P6 FMUL.FTZ R0, R0, -1.4426950216293334961 ;  /* 0xbfb8aa3b0000e820 */ /* 0x000fe20000410000 */
[----:B0-----:R-:W-:Y:S01]  /*6850*/  @!P4 FADD.FTZ R4, R4, 1 ;  /* 0x3f8000000404c421 */ /* 0x001fe20000010000 */
[----:B------:R-:W-:-:S03]  /*6860*/  FADD.FTZ R7, R7, R56 ;  /* 0x0000003807077221 */ /* 0x000fc60000010000 */
[----:B-1----:R-:W-:Y:S01]  /*6870*/  @!P0 FMUL.FTZ R2, R20, -1.4426950216293334961 ;  /* 0xbfb8aa3b14028820 */ /* 0x002fe20000410000 */
[----:B------:R-:W0:Y:S01]  /*6880*/  @!P5 MUFU.EX2 R5, R5 ;  /* 0x000000050005d308 */ /* 0x000e220000000800 */
[----:B----4-:R-:W-:Y:S02]  /*6890*/  HADD2.F32 R3, -RZ, R8.H0_H0 ;  /* 0x20000008ff037230 */ /* 0x010fe40000004100 */
[----:B-----5:R-:W-:Y:S01]  /*68a0*/  @!P2 FMUL.FTZ R104, R104, R25 ;  /* 0x000000196868a220 */ /* 0x020fe20000410000 */
[----:B------:R-:W-:Y:S02]  /*68b0*/  FSETP.GTU.FTZ.AND P2, PT, R24, 20, PT ;  /* 0x41a000001800780b */ /* 0x000fe40003f5c000 */
[----:B------:R-:W-:Y:S01]  /*68c0*/  FADD.FTZ R8, R3, R56 ;  /* 0x0000003803087221 */ /* 0x000fe20000010000 */
[----:B------:R-:W-:Y:S01]  /*68d0*/  @!P1 FMUL.FTZ R3, R21, -1.4426950216293334961 ;  /* 0xbfb8aa3b15039820 */ /* 0x000fe20000410000 */
[----:B------:R-:W1:Y:S01]  /*68e0*/  @!P0 MUFU.EX2 R2, R2 ;  /* 0x0000000200028308 */ /* 0x000e620000000800 */
[----:B--2---:R-:W-:Y:S01]  /*68f0*/  @!P3 FMUL.FTZ R99, R99, R6 ;  /* 0x000000066363b220 */ /* 0x004fe20000410000 */
[--C-:B------:R-:W-:Y:S01]  /*6900*/  HADD2.F32 R21, -RZ, R9.reuse.H0_H0 ;  /* 0x20000009ff157230 */ /* 0x100fe20000004100 */
[----:B------:R-:W-:Y:S01]  /*6910*/  FSETP.GTU.FTZ.AND P3, PT, R8, 20, PT ;  /* 0x41a000000800780b */ /* 0x000fe20003f7c000 */
[----:B------:R-:W-:-:S03]  /*6920*/  HADD2.F32 R9, -RZ, R9.H1_H1 ;  /* 0x30000009ff097230 */ /* 0x000fc60000004100 */
[--C-:B------:R-:W-:Y:S01]  /*6930*/  FADD.FTZ R21, R21, R56.reuse ;  /* 0x0000003815157221 */ /* 0x100fe20000010000 */
[----:B------:R-:W2:Y:S01]  /*6940*/  @!P1 MUFU.EX2 R3, R3 ;  /* 0x0000000300039308 */ /* 0x000ea20000000800 */
[----:B0-----:R-:W-:Y:S01]  /*6950*/  @!P5 FADD.FTZ R5, R5, 1 ;  /* 0x3f8000000505d421 */ /* 0x001fe20000010000 */
[----:B------:R-:W-:-:S06]  /*6960*/  FADD.FTZ R9, R9, R56 ;  /* 0x0000003809097221 */ /* 0x000fcc0000010000 */
[----:B------:R0:W4:Y:S01]  /*6970*/  @!P4 MUFU.RCP R27, R4 ;  /* 0x00000004001bc308 */ /* 0x0001220000001000 */
[----:B------:R-:W-:Y:S01]  /*6980*/  @!P3 FMUL.FTZ R6, R8, -1.4426950216293334961 ;  /* 0xbfb8aa3b0806b820 */ /* 0x000fe20000410000 */
[----:B-1----:R-:W-:-:S06]  /*6990*/  @!P0 FADD.FTZ R2, R2, 1 ;  /* 0x3f80000002028421 */ /* 0x002fcc0000010000 */
[----:B------:R-:W1:Y:S01]  /*69a0*/  @!P6 MUFU.EX2 R0, R0 ;  /* 0x000000000000e308 */ /* 0x000e620000000800 */
[----:B0-----:R-:W-:Y:S01]  /*69b0*/  @!P2 FMUL.FTZ R4, R24, -1.4426950216293334961 ;  /* 0xbfb8aa3b1804a820 */ /* 0x001fe20000410000 */
[----:B--2---:R-:W-:-:S06]  /*69c0*/  @!P1 FADD.FTZ R3, R3, 1 ;  /* 0x3f80000003039421 */ /* 0x004fcc0000010000 */
[----:B------:R-:W0:Y:S01]  /*69d0*/  @!P2 MUFU.EX2 R4, R4 ;  /* 0x000000040004a308 */ /* 0x000e220000000800 */
[----:B----4-:R-:W-:Y:S01]  /*69e0*/  @!P4 FMUL.FTZ R102, R102, R27 ;  /* 0x0000001b6666c220 */ /* 0x010fe20000410000 */
[----:B------:R-:W-:-:S06]  /*69f0*/  FSETP.GTU.FTZ.AND P4, PT, R7, 20, PT ;  /* 0x41a000000700780b */ /* 0x000fcc0003f9c000 */
[----:B------:R-:W2:Y:S01]  /*6a00*/  @!P3 MUFU.EX2 R6, R6 ;  /* 0x000000060006b308 */ /* 0x000ea20000000800 */
[----:B-1----:R-:W-:-:S06]  /*6a10*/  @!P6 FADD.FTZ R0, R0, 1 ;  /* 0x3f8000000000e421 */ /* 0x002fcc0000010000 */
[----:B------:R-:W-:Y:S01]  /*6a20*/  @!P4 FMUL.FTZ R7, R7, -1.4426950216293334961 ;  /* 0xbfb8aa3b0707c820 */ /* 0x000fe20000410000 */
[----:B------:R1:W4:Y:S01]  /*6a30*/  @!P5 MUFU.RCP R8, R5 ;  /* 0x000000050008d308 */ /* 0x0003220000001000 */
[----:B0-----:R-:W-:-:S07]  /*6a40*/  @!P2 FADD.FTZ R4, R4, 1 ;  /* 0x3f8000000404a421 */ /* 0x001fce0000010000 */
[----:B------:R-:W0:Y:S01]  /*6a50*/  @!P0 MUFU.RCP R2, R2 ;  /* 0x0000000200028308 */ /* 0x000e220000001000 */
[----:B-1----:R-:W-:Y:S02]  /*6a60*/  HADD2.F32 R5, -RZ, R10.H0_H0 ;  /* 0x2000000aff057230 */ /* 0x002fe40000004100 */
[----:B--2---:R-:W-:-:S05]  /*6a70*/  @!P3 FADD.FTZ R6, R6, 1 ;  /* 0x3f8000000606b421 */ /* 0x004fca0000010000 */
[----:B------:R1:W2:Y:S01]  /*6a80*/  @!P1 MUFU.RCP R27, R3 ;  /* 0x00000003001b9308 */ /* 0x0002a20000001000 */
[----:B----4-:R-:W-:Y:S01]  /*6a90*/  @!P5 FMUL.FTZ R97, R97, R8 ;  /* 0x000000086161d220 */ /* 0x010fe20000410000 */
[--C-:B------:R-:W-:Y:S01]  /*6aa0*/  FADD.FTZ R8, R5, R56.reuse ;  /* 0x0000003805087221 */ /* 0x100fe20000010000 */
[--C-:B------:R-:W-:Y:S01]  /*6ab0*/  HADD2.F32 R5, -RZ, R11.reuse.H0_H0 ;  /* 0x2000000bff057230 */ /* 0x100fe20000004100 */
[----:B------:R-:W-:Y:S01]  /*6ac0*/  FSETP.GTU.FTZ.AND P5, PT, R21, 20, PT ;  /* 0x41a000001500780b */ /* 0x000fe20003fbc000 */
[----:B------:R-:W-:Y:S01]  /*6ad0*/  HADD2.F32 R11, -RZ, R11.H1_H1 ;  /* 0x3000000bff0b7230 */ /* 0x000fe20000004100 */
[----:B------:R-:W-:Y:S02]  /*6ae0*/  F2FP.F16.F32.PACK_AB R105, R97, R102 ;  /* 0x000000666169723e */ /* 0x000fe400000000ff */
[----:B------:R4:W5:Y:S01]  /*6af0*/  @!P6 MUFU.RCP R25, R0 ;  /* 0x000000000019e308 */ /* 0x0009620000001000 */
[----:B-1----:R-:W-:Y:S02]  /*6b00*/  HADD2.F32 R3, -RZ, R10.H1_H1 ;  /* 0x3000000aff037230 */ /* 0x002fe40000004100 */
[----:B0-----:R-:W-:Y:S01]  /*6b10*/  @!P0 FMUL.FTZ R95, R95, R2 ;  /* 0x000000025f5f8220 */ /* 0x001fe20000410000 */
[----:B------:R-:W-:Y:S01]  /*6b20*/  FSETP.GTU.FTZ.AND P0, PT, R8, 20, PT ;  /* 0x41a000000800780b */ /* 0x000fe20003f1c000 */
[--C-:B------:R-:W-:Y:S01]  /*6b30*/  FADD.FTZ R20, R5, R56.reuse ;  /* 0x0000003805147221 */ /* 0x100fe20000010000 */
[--C-:B------:R-:W-:Y:S01]  /*6b40*/  FADD.FTZ R11, R11, R56.reuse ;  /* 0x000000380b0b7221 */ /* 0x100fe20000010000 */
[----:B------:R-:W-:Y:S01]  /*6b50*/  FADD.FTZ R10, R3, R56 ;  /* 0x00000038030a7221 */ /* 0x000fe20000010000 */
[----:B------:R-:W0:Y:S01]  /*6b60*/  @!P2 MUFU.RCP R4, R4 ;  /* 0x000000040004a308 */ /* 0x000e220000001000 */
[----:B--2---:R-:W-:Y:S01]  /*6b70*/  @!P1 FMUL.FTZ R98, R98, R27 ;  /* 0x0000001b62629220 */ /* 0x004fe20000410000 */
[----:B----4-:R-:W-:-:S02]  /*6b80*/  @!P5 FMUL.FTZ R0, R21, -1.4426950216293334961 ;  /* 0xbfb8aa3b1500d820 */ /* 0x010fc40000410000 */
[----:B------:R-:W-:-:S04]  /*6b90*/  FSETP.GTU.FTZ.AND P1, PT, R10, 20, PT ;  /* 0x41a000000a00780b */ /* 0x000fc80003f3c000 */
[----:B------:R-:W1:Y:S01]  /*6ba0*/  @!P3 MUFU.RCP R6, R6 ;  /* 0x000000060006b308 */ /* 0x000e620000001000 */
[----:B-----5:R-:W-:Y:S01]  /*6bb0*/  @!P6 FMUL.FTZ R100, R100, R25 ;  /* 0x000000196464e220 */ /* 0x020fe20000410000 */
[----:B------:R-:W-:-:S06]  /*6bc0*/  FSETP.GTU.FTZ.AND P6, PT, R9, 20, PT ;  /* 0x41a000000900780b */ /* 0x000fcc0003fdc000 */
[----:B------:R-:W-:Y:S01]  /*6bd0*/  @!P4 MUFU.EX2 R7, R7 ;  /* 0x000000070007c308 */ /* 0x000fe20000000800 */
[----:B0-----:R-:W-:Y:S01]  /*6be0*/  @!P2 FMUL.FTZ R93, R93, R4 ;  /* 0x000000045d5da220 */ /* 0x001fe20000410000 */
[----:B------:R-:W-:Y:S01]  /*6bf0*/  @!P0 FMUL.FTZ R4, R8, -1.4426950216293334961 ;  /* 0xbfb8aa3b08048820 */ /* 0x000fe20000410000 */
[----:B------:R-:W-:Y:S01]  /*6c00*/  @!P1 FMUL.FTZ R5, R10, -1.4426950216293334961 ;  /* 0xbfb8aa3b0a059820 */ /* 0x000fe20000410000 */
[----:B------:R-:W-:Y:S02]  /*6c10*/  FSETP.GTU.FTZ.AND P2, PT, R20, 20, PT ;  /* 0x41a000001400780b */ /* 0x000fe40003f5c000 */
[----:B------:R-:W-:Y:S01]  /*6c20*/  F2FP.F16.F32.PACK_AB R107, R93, R98 ;  /* 0x000000625d6b723e */ /* 0x000fe200000000ff */
[----:B------:R-:W-:Y:S01]  /*6c30*/  @!P6 FMUL.FTZ R3, R9, -1.4426950216293334961 ;  /* 0xbfb8aa3b0903e820 */ /* 0x000fe20000410000 */
[----:B------:R0:W2:Y:S01]  /*6c40*/  @!P0 MUFU.EX2 R8, R4 ;  /* 0x0000000400088308 */ /* 0x0000a20000000800 */
[----:B-1----:R-:W-:Y:S01]  /*6c50*/  @!P3 FMUL.FTZ R17, R17, R6 ;  /* 0x000000061111b220 */ /* 0x002fe20000410000 */
[----:B------:R-:W-:-:S02]  /*6c60*/  FSETP.GTU.FTZ.AND P3, PT, R11, 20, PT ;  /* 0x41a000000b00780b */ /* 0x000fc40003f7c000 */
[----:B------:R-:W-:-:S04]  /*6c70*/  F2FP.F16.F32.PACK_AB R6, R114, R109 ;  /* 0x0000006d7206723e */ /* 0x000fc800000000ff */
[----:B------:R1:W4:Y:S01]  /*6c80*/  @!P1 MUFU.EX2 R9, R5 ;  /* 0x0000000500099308 */ /* 0x0003220000000800 */
[----:B0-----:R-:W-:Y:S01]  /*6c90*/  F2FP.F16.F32.PACK_AB R4, R106, R101 ;  /* 0x000000656a04723e */ /* 0x001fe200000000ff */
[----:B------:R-:W-:Y:S01]  /*6ca0*/  @!P2 FMUL.FTZ R10, R20, -1.4426950216293334961 ;  /* 0xbfb8aa3b140aa820 */ /* 0x000fe20000410000 */
[----:B------:R-:W-:-:S04]  /*6cb0*/  F2FP.F16.F32.PACK_AB R106, R95, R100 ;  /* 0x000000645f6a723e */ /* 0x000fc800000000ff */
[----:B------:R-:W-:Y:S01]  /*6cc0*/  @!P3 FMUL.FTZ R11, R11, -1.4426950216293334961 ;  /* 0xbfb8aa3b0b0bb820 */ /* 0x000fe20000410000 */
[----:B------:R0:W5:Y:S01]  /*6cd0*/  @!P5 MUFU.EX2 R2, R0 ;  /* 0x000000000002d308 */ /* 0x0001620000000800 */
[----:B-1----:R-:W-:Y:S01]  /*6ce0*/  F2FP.F16.F32.PACK_AB R5, R108, R103 ;  /* 0x000000676c05723e */ /* 0x002fe200000000ff */
[----:B--2---:R-:W-:-:S06]  /*6cf0*/  @!P0 FADD.FTZ R20, R8, 1 ;  /* 0x3f80000008148421 */ /* 0x004fcc0000010000 */
[----:B------:R-:W1:Y:S01]  /*6d00*/  @!P6 MUFU.EX2 R3, R3 ;  /* 0x000000030003e308 */ /* 0x000e620000000800 */
[----:B0-----:R-:W-:Y:S01]  /*6d10*/  @!P4 FADD.FTZ R0, R7, 1 ;  /* 0x3f8000000700c421 */ /* 0x001fe20000010000 */
[----:B------:R-:W-:-:S05]  /*6d20*/  F2FP.F16.F32.PACK_AB R7, R120, R115 ;  /* 0x000000737807723e */ /* 0x000fca00000000ff */
[----:B------:R3:W-:Y:S01]  /*6d30*/  STS.128 [R37], R4 ;  /* 0x0000000425007388 */ /* 0x0007e20000000c00 */
[----:B------:R4:W0:Y:S01]  /*6d40*/  @!P4 MUFU.RCP R29, R0 ;  /* 0x00000000001dc308 */ /* 0x0008220000001000 */
[----:B------:R-:W-:Y:S02]  /*6d50*/  NOP ;  /* 0x0000000000007918 */ /* 0x000fe40000000000 */
[----:B------:R-:W2:Y:S05]  /*6d60*/  LDS.128 R24, [R38+0x200] ;  /* 0x0002000026187984 */ /* 0x000eaa0000000c00 */
[----:B------:R-:W3:Y:S01]  /*6d70*/  @!P2 MUFU.EX2 R21, R10 ;  /* 0x0000000a0015a308 */ /* 0x000ee20000000800 */
[----:B----4-:R-:W-:Y:S01]  /*6d80*/  @!P1 FADD.FTZ R0, R9, 1 ;  /* 0x3f80000009009421 */ /* 0x010fe20000010000 */
[----:B-----5:R-:W-:Y:S01]  /*6d90*/  @!P5 FADD.FTZ R2, R2, 1 ;  /* 0x3f8000000202d421 */ /* 0x020fe20000010000 */
[----:B-1----:R-:W-:-:S05]  /*6da0*/  @!P6 FADD.FTZ R3, R3, 1 ;  /* 0x3f8000000303e421 */ /* 0x002fca0000010000 */
[----:B------:R1:W4:Y:S01]  /*6db0*/  @!P3 MUFU.EX2 R28, R11 ;  /* 0x0000000b001cb308 */ /* 0x0003220000000800 */
[----:B0-----:R-:W-:-:S07]  /*6dc0*/  @!P4 FMUL.FTZ R18, R18, R29 ;  /* 0x0000001d1212c220 */ /* 0x001fce0000410000 */
[----:B------:R-:W0:Y:S01]  /*6dd0*/  @!P5 MUFU.RCP R30, R2 ;  /* 0x00000002001ed308 */ /* 0x000e220000001000 */
[----:B-1----:R-:W1:Y:S01]  /*6de0*/  LDS.128 R8, [R38] ;  /* 0x0000000026087984 */ /* 0x002e620000000c00 */
[----:B---3--:R-:W-:-:S06]  /*6df0*/  @!P2 FADD.FTZ R21, R21, 1 ;  /* 0x3f8000001515a421 */ /* 0x008fcc0000010000 */
[----:B------:R3:W5:Y:S01]  /*6e00*/  @!P6 MUFU.RCP R31, R3 ;  /* 0x00000003001fe308 */ /* 0x0007620000001000 */
[----:B----4-:R-:W-:-:S07]  /*6e10*/  @!P3 FADD.FTZ R28, R28, 1 ;  /* 0x3f8000001c1cb421 */ /* 0x010fce0000010000 */
[----:B------:R-:W4:Y:S01]  /*6e20*/  @!P0 MUFU.RCP R20, R20 ;  /* 0x0000001400148308 */ /* 0x000f220000001000 */
[----:B---3--:R-:W-:-:S04]  /*6e30*/  IMAD.WIDE.U32 R2, R58, R60, UR6 ;  /* 0x000000063a027e25 */ /* 0x008fc8000f8e003c */
[----:B0-----:R-:W-:Y:S01]  /*6e40*/  @!P5 FMUL.FTZ R19, R19, R30 ;  /* 0x0000001e1313d220 */ /* 0x001fe20000410000 */
[----:B------:R-:W0:Y:S01]  /*6e50*/  LDCU.64 UR6, c[0x0][0x518] ;  /* 0x0000a300ff0677ac */ /* 0x000e220008000a00 */
[----:B------:R-:W-:Y:S01]  /*6e60*/  IMAD R3, R58, R61, R3 ;  /* 0x0000003d3a037224 */ /* 0x000fe200078e0203 */
[----:B------:R-:W-:Y:S01]  /*6e70*/  LEA R4, P4, R2, R62, 0x1 ;  /* 0x0000003e02047211 */ /* 0x000fe200078808ff */
[----:B------:R3:W1:Y:S01]  /*6e80*/  @!P1 MUFU.RCP R39, R0 ;  /* 0x0000000000279308 */ /* 0x0006620000001000 */
[----:B-----5:R-:W-:Y:S02]  /*6e90*/  @!P6 FMUL.FTZ R16, R16, R31 ;  /* 0x0000001f1010e220 */ /* 0x020fe40000410000 */
[----:B------:R-:W-:-:S03]  /*6ea0*/  LEA.HI.X R5, R2, R63, R3, 0x1, P4 ;  /* 0x0000003f02057211 */ /* 0x000fc600020f0c03 */
[----:B------:R-:W-:Y:S01]  /*6eb0*/  F2FP.F16.F32.PACK_AB R29, R16, R19 ;  /* 0x00000013101d723e */ /* 0x000fe200000000ff */
[----:B------:R-:W-:Y:S01]  /*6ec0*/  IMAD.WIDE.U32 R2, R40, 0x10, R4 ;  /* 0x0000001028027825 */ /* 0x000fe200078e0004 */
[----:B------:R-:W5:Y:S03]  /*6ed0*/  @!P2 MUFU.RCP R6, R21 ;  /* 0x000000150006a308 */ /* 0x000f660000001000 */
[----:B----4-:R-:W-:Y:S01]  /*6ee0*/  @!P0 FMUL.FTZ R15, R15, R20 ;  /* 0x000000140f0f8220 */ /* 0x010fe20000410000 */
[----:B---3--:R-:W-:Y:S01]  /*6ef0*/  FADD.FTZ R0, R104, R51 ;  /* 0x0000003368007221 */ /* 0x008fe20000010000 */
[----:B------:R-:W-:Y:S01]  /*6f00*/  F2FP.F16.F32.PACK_AB R104, R99, R104 ;  /* 0x000000686368723e */ /* 0x000fe200000000ff */
[----:B--2---:R-:W-:Y:S01]  /*6f10*/  STG.E.128 desc[UR16][R2.64+0x200], R24 ;  /* 0x0002001802007986 */ /* 0x004fe2000c101d10 */
[----:B------:R-:W2:Y:S01]  /*6f20*/  LDC.64 R4, c[0x0][0x520] ;  /* 0x00014800ff047b82 */ /* 0x000ea20000000a00 */
[----:B0-----:R-:W-:Y:S01]  /*6f30*/  UIMAD.WIDE.U32 UR4, UR18, UR6, UR4 ;  /* 0x00000006120472a5 */ /* 0x001fe2000f8e0004 */
[----:B------:R0:W3:Y:S01]  /*6f40*/  @!P3 MUFU.RCP R7, R28 ;  /* 0x0000001c0007b308 */ /* 0x0000e20000001000 */
[----:B-1----:R2:W-:Y:S01]  /*6f50*/  STG.E.128 desc[UR16][R2.64], R8 ;  /* 0x0000000802007986 */ /* 0x0025e2000c101d10 */
[----:B------:R-:W-:Y:S01]  /*6f60*/  @!P1 FMUL.FTZ R14, R14, R39 ;  /* 0x000000270e0e9220 */ /* 0x000fe20000410000 */
[----:B------:R-:W-:-:S03]  /*6f70*/  UIMAD UR5, UR18, UR7, UR5 ;  /* 0x00000007120572a4 */ /* 0x000fc6000f8e0205 */
[----:B------:R-:W-:Y:S01]  /*6f80*/  BAR.SYNC.DEFER_BLOCKING 0x0 ;  /* 0x0000000000007b1d */ /* 0x000fe20000010000 */
[----:B------:R-:W-:Y:S02]  /*6f90*/  IADD3 R46, P1, PT, R46, -0x400, RZ ;  /* 0xfffffc002e2e7810 */ /* 0x000fe40007f3e0ff */
[----:B------:R-:W-:Y:S01]  /*6fa0*/  F2FP.F16.F32.PACK_AB R30, R14, R15 ;  /* 0x0000000f0e1e723e */ /* 0x000fe200000000ff */
[----:B-----5:R-:W-:Y:S01]  /*6fb0*/  @!P2 FMUL.FTZ R13, R13, R6 ;  /* 0x000000060d0da220 */ /* 0x020fe20000410000 */
[----:B0-----:R-:W-:Y:S02]  /*6fc0*/  F2FP.F16.F32.PACK_AB R28, R18, R17 ;  /* 0x00000011121c723e */ /* 0x001fe400000000ff */
[----:B------:R-:W-:Y:S02]  /*6fd0*/  IADD3 R44, P2, PT, R44, -0x400, RZ ;  /* 0xfffffc002c2c7810 */ /* 0x000fe40007f5e0ff */
[----:B------:R-:W-:Y:S02]  /*6fe0*/  IADD3.X R47, PT, PT, R47, -0x1, RZ, P1, !PT ;  /* 0xffffffff2f2f7810 */ /* 0x000fe40000ffe4ff */
[----:B------:R-:W-:Y:S01]  /*6ff0*/  IADD3.X R45, PT, PT, R45, -0x1, RZ, P2, !PT ;  /* 0xffffffff2d2d7810 */ /* 0x000fe200017fe4ff */
[----:B---3--:R-:W-:Y:S01]  /*7000*/  @!P3 FMUL.FTZ R12, R12, R7 ;  /* 0x000000070c0cb220 */ /* 0x008fe20000410000 */
[----:B------:R-:W-:Y:S01]  /*7010*/  FADD.FTZ R7, R0, R99 ;  /* 0x0000006300077221 */ /* 0x000fe20000010000 */
[----:B--2---:R-:W-:-:S03]  /*7020*/  IMAD.WIDE.U32 R2, R58, R4, UR4 ;  /* 0x000000043a027e25 */ /* 0x004fc6000f8e0004 */
[----:B------:R-:W-:Y:S01]  /*7030*/  F2FP.F16.F32.PACK_AB R31, R12, R13 ;  /* 0x0000000d0c1f723e */ /* 0x000fe200000000ff */
[----:B------:R-:W-:Y:S02]  /*7040*/  FADD.FTZ R102, R7, R102 ;  /* 0x0000006607667221 */ /* 0x000fe40000010000 */
[----:B------:R-:W0:Y:S01]  /*7050*/  LDC.64 R6, c[0x0][0x560] ;  /* 0x00015800ff067b82 */ /* 0x000e220000000a00 */
[----:B------:R-:W-:Y:S02]  /*7060*/  IMAD R0, R58, R5, R3 ;  /* 0x000000053a007224 */ /* 0x000fe400078e0203 */
[----:B------:R-:W-:Y:S01]  /*7070*/  FADD.FTZ R97, R102, R97 ;  /* 0x0000006166617221 */ /* 0x000fe20000010000 */
[----:B------:R-:W-:Y:S03]  /*7080*/  STS.128 [R37], R104 ;  /* 0x0000006825007388 */ /* 0x000fe60000000c00 */
[----:B------:R-:W-:Y:S01]  /*7090*/  FADD.FTZ R100, R97, R100 ;  /* 0x0000006461647221 */ /* 0x000fe20000010000 */
[----:B------:R-:W-:Y:S01]  /*70a0*/  STS.128 [R37+0x10], R28 ;  /* 0x0000101c25007388 */ /* 0x000fe20000000c00 */
[----:B------:R-:W-:-:S03]  /*70b0*/  NOP ;  /* 0x0000000000007918 */ /* 0x000fc60000000000 */
[----:B------:R-:W1:Y:S01]  /*70c0*/  LDS.128 R32, [R38] ;  /* 0x0000000026207984 */ /* 0x000e620000000c00 */
[----:B------:R-:W-:-:S03]  /*70d0*/  FADD.FTZ R95, R100, R95 ;  /* 0x0000005f645f7221 */ /* 0x000fc60000010000 */
[----:B------:R-:W2:Y:S01]  /*70e0*/  LDS.128 R8, [R38+0x200] ;  /* 0x0002000026087984 */ /* 0x000ea20000000c00 */
[----:B------:R-:W-:Y:S01]  /*70f0*/  FADD.FTZ R98, R95, R98 ;  /* 0x000000625f627221 */ /* 0x000fe20000010000 */
[----:B0-----:R-:W-:-:S03]  /*7100*/  LEA R4, P0, R2, R6, 0x1 ;  /* 0x0000000602047211 */ /* 0x001fc600078008ff */
[----:B------:R-:W-:Y:S01]  /*7110*/  FADD.FTZ R98, R98, R93 ;  /* 0x0000005d62627221 */ /* 0x000fe20000010000 */
[----:B------:R-:W-:-:S03]  /*7120*/  LEA.HI.X R5, R2, R7, R0, 0x1, P0 ;  /* 0x0000000702057211 */ /* 0x000fc600000f0c00 */
[----:B------:R-:W-:Y:S01]  /*7130*/  FADD.FTZ R17, R98, R17 ;  /* 0x0000001162117221 */ /* 0x000fe20000010000 */
[----:B------:R-:W-:Y:S01]  /*7140*/  IADD3 R42, P0, PT, R42, -0x400, RZ ;  /* 0xfffffc002a2a7810 */ /* 0x000fe20007f1e0ff */
[----:B------:R-:W-:-:S04]  /*7150*/  IMAD.WIDE.U32 R2, R40, 0x10, R4 ;  /* 0x0000001028027825 */ /* 0x000fc800078e0004 */
[----:B------:R-:W-:Y:S01]  /*7160*/  FADD.FTZ R18, R17, R18 ;  /* 0x0000001211127221 */ /* 0x000fe20000010000 */
[----:B------:R-:W-:-:S03]  /*7170*/  IADD3.X R43, PT, PT, R43, -0x1, RZ, P0, !PT ;  /* 0xffffffff2b2b7810 */ /* 0x000fc600007fe4ff */
[----:B------:R-:W-:-:S04]  /*7180*/  FADD.FTZ R19, R18, R19 ;  /* 0x0000001312137221 */ /* 0x000fc80000010000 */
[----:B------:R-:W-:-:S04]  /*7190*/  FADD.FTZ R16, R19, R16 ;  /* 0x0000001013107221 */ /* 0x000fc80000010000 */
[----:B------:R-:W-:-:S04]  /*71a0*/  FADD.FTZ R15, R16, R15 ;  /* 0x0000000f100f7221 */ /* 0x000fc80000010000 */
[----:B------:R-:W-:-:S04]  /*71b0*/  FADD.FTZ R14, R15, R14 ;  /* 0x0000000e0f0e7221 */ /* 0x000fc80000010000 */
[----:B------:R-:W-:Y:S01]  /*71c0*/  FADD.FTZ R13, R14, R13 ;  /* 0x0000000d0e0d7221 */ /* 0x000fe20000010000 */
[----:B-1----:R0:W-:Y:S03]  /*71d0*/  STG.E.128 desc[UR16][R2.64], R32 ;  /* 0x0000002002007986 */ /* 0x0021e6000c101d10 */
[----:B------:R-:W-:Y:S01]  /*71e0*/  FADD.FTZ R51, R13, R12 ;  /* 0x0000000c0d337221 */ /* 0x000fe20000010000 */
[----:B--2---:R0:W-:Y:S01]  /*71f0*/  STG.E.128 desc[UR16][R2.64+0x200], R8 ;  /* 0x0002000802007986 */ /* 0x0041e2000c101d10 */
[----:B------:R-:W-:Y:S05]  /*7200*/  BRA.U UP0, `(.L_x_7630) ;  /* 0xffffff9500187547 */ /* 0x000fea000b83ffff */
.L_x_7589:
        /* <DEDUP_REMOVED lines=34> */
.L_x_7632:
[----:B------:R-:W-:Y:S05]  /*7430*/  BSYNC.RECONVERGENT B0 ;  /* 0x0000000000007941 */ /* 0x000fea0003800200 */
.L_x_7631:
        /* <DEDUP_REMOVED lines=26> */
.L_x_7634:
[----:B------:R-:W-:Y:S05]  /*75e0*/  BSYNC.RECONVERGENT B0 ;  /* 0x0000000000007941 */ /* 0x000fea0003800200 */
.L_x_7633:
        /* <DEDUP_REMOVED lines=22> */
.L_x_7636:
        /* <DEDUP_REMOVED lines=51> */
.L_x_7635:
[----:B------:R-:W-:Y:S05]  /*7a80*/  EXIT ;  /* 0x000000000000794d */ /* 0x000fea0003800000 */
.L_x_7637:
        /* <DEDUP_REMOVED lines=15> */
.L_x_10491:


//--------------------- .text._Z25selective_scan_bwd_kernelI32Selective_Scan_bwd_kernel_traitsILi32ELi16ELb1ELb0ELb1ELb0ELb0EN3c104HalfEfEEv12SSMParamsBwd --------------------------
	.section	.text._Z25selective_scan_bwd_kernelI32Selective_Scan_bwd_kernel_traitsILi32ELi16ELb1ELb0ELb1ELb0ELb0EN3c104HalfEfEEv12SSMParamsBwd,"ax",@progbits
	.align	128
        .global         _Z25selective_scan_bwd_kernelI32Selective_Scan_bwd_kernel_traitsILi32ELi16ELb1ELb0ELb1ELb0ELb0EN3c104HalfEfEEv12SSMParamsBwd
        .type           _Z25selective_scan_bwd_kernelI32Selective_Scan_bwd_kernel_traitsILi32ELi16ELb1ELb0ELb1ELb0ELb0EN3c104HalfEfEEv12SSMParamsBwd,@function
        .size           _Z25selective_scan_bwd_kernelI32Selective_Scan_bwd_kernel_traitsILi32ELi16ELb1ELb0ELb1ELb0ELb0EN3c104HalfEfEEv12SSMParamsBwd,(.L_x_10492 - _Z25selective_scan_bwd_kernelI32Selective_Scan_bwd_kernel_traitsILi32ELi16ELb1ELb0ELb1ELb0ELb0EN3c104HalfEfEEv12SSMParamsBwd)
        .other          _Z25selective_scan_bwd_kernelI32Selective_Scan_bwd_kernel_traitsILi32ELi16ELb1ELb0ELb1ELb0ELb0EN3c104HalfEfEEv12SSMParamsBwd,@"STO_CUDA_ENTRY STV_DEFAULT"
_Z25selective_scan_bwd_kernelI32Selective_Scan_bwd_kernel_traitsILi32ELi16ELb1ELb0ELb1ELb0ELb0EN3c104HalfEfEEv12SSMParamsBwd:
.text._Z25selective_scan_bwd_kernelI32Selective_Scan_bwd_kernel_traitsILi32ELi16ELb1ELb0ELb1ELb0ELb0EN3c104HalfEfEEv12SSMParamsBwd:
[----:B------:R-:W-:Y:S08]  /*0000*/  LDC R1, c[0x0][0x37c] ;  /* 0x0000df00ff017b82 */ /* 0x000ff00000000800 */
[----:B------:R-:W0:Y:S01]  /*0010*/  LDC R8, c[0x0][0x398] ;  /* 0x0000e600ff087b82 */ /* 0x000e220000000800 */
[----:B------:R-:W1:Y:S01]  /*0020*/  S2R R91, SR_CTAID.Y ;  /* 0x00000000005b7919 */ /* 0x000e620000002600 */
[----:B------:R-:W2:Y:S01]  /*0030*/  LDCU.64 UR16, c[0x0][0x358] ;  /* 0x00006b00ff1077ac */ /* 0x000ea20008000a00 */
[----:B------:R-:W-:Y:S01]  /*0040*/  MOV R70, RZ ;  /* 0x000000ff00467202 */ /* 0x000fe20000000f00 */
        /* <DEDUP_REMOVED lines=9> */
[----:B------:R-:W4:Y:S01]  /*00e0*/  LDC R17, c[0x0][0x394] ;  /* 0x0000e500ff117b82 */ /* 0x000f220000000800 */
[----:B------:R-:W-:Y:S02]  /*00f0*/  ISETP.NE.AND.EX P1, PT, R5, RZ, PT, P1 ;  /* 0x000000ff0500720c */ /* 0x000fe40003f25310 */
[----:B--2---:R-:W-:-:S05]  /*0100*/  ISETP.NE.U32.AND P0, PT, R2, RZ, PT ;  /* 0x000000ff0200720c */ /* 0x004fca0003f05070 */
[----:B------:R-:W2:Y:S01]  /*0110*/  LDC.64 R14, c[0x0][0x3e8] ;  /* 0x0000fa00ff0e7b82 */ /* 0x000ea20000000a00 */
        /* <DEDUP_REMOVED lines=12> */
[----:B---3--:R-:W3:Y:S01]  /*01e0*/  LDC.64 R4, c[0x0][0x480] ;  /* 0x00012000ff047b82 */ /* 0x008ee20000000a00 */
[----:B0-----:R-:W-:-:S07]  /*01f0*/  HFMA2 R6, -RZ, RZ, 0, 0 ;  /* 0x00000000ff067431 */ /* 0x001fce00000001ff */
[----:B------:R-:W0:Y:S01]  /*0200*/  LDC.64 R68, c[0x0][0x450] ;  /* 0x00011400ff447b82 */ /* 0x000e220000000a00 */
[----:B----4-:R-:W-:-:S05]  /*0210*/  IADD3 R10, PT, PT, RZ, -R7, RZ ;  /* 0x80000007ff0a7210 */ /* 0x010fca0007ffe0ff */
[----:B------:R-:W-:Y:S01]  /*0220*/  IMAD R3, R10, R9, RZ ;  /* 0x000000090a037224 */ /* 0x000fe200078e02ff */
[----:B------:R-:W-:Y:S01]  /*0230*/  IABS R2, R91 ;  /* 0x0000005b00027213 */ /* 0x000fe20000000000 */
[----:B------:R-:W4:Y:S02]  /*0240*/  LDC.64 R84, c[0x0][0x4a8] ;  /* 0x00012a00ff547b82 */ /* 0x000f240000000a00 */
[----:B------:R-:W-:-:S06]  /*0250*/  IMAD.HI.U32 R7, R7, R3, R6 ;  /* 0x0000000307077227 */ /* 0x000fcc00078e0006 */
[----:B------:R-:W-:Y:S01]  /*0260*/  IMAD.HI.U32 R0, R7, R2, RZ ;  /* 0x0000000207007227 */ /* 0x000fe200078e00ff */
[----:B---3--:R-:W-:-:S04]  /*0270*/  ISETP.NE.U32.AND P0, PT, R4, RZ, PT ;  /* 0x000000ff0400720c */ /* 0x008fc80003f05070 */
[----:B------:R-:W-:Y:S02]  /*0280*/  IADD3 R3, PT, PT, -R0, RZ, RZ ;  /* 0x000000ff00037210 */ /* 0x000fe40007ffe1ff */
[----:B------:R-:W-:-:S03]  /*0290*/  ISETP.NE.AND.EX P0, PT, R5, RZ, PT, P0 ;  /* 0x000000ff0500720c */ /* 0x000fc60003f05300 */
[----:B------:R-:W-:-:S05]  /*02a0*/  IMAD R2, R9, R3, R2 ;  /* 0x0000000309027224 */ /* 0x000fca00078e0202 */
[----:B------:R-:W-:Y:S01]  /*02b0*/  ISETP.GT.U32.AND P2, PT, R9, R2, PT ;  /* 0x000000020900720c */ /* 0x000fe20003f44070 */
[----:B------:R-:W-:-:S04]  /*02c0*/  UIMAD.WIDE.U32 UR4, UR18, UR8, URZ ;  /* 0x00000008120472a5 */ /* 0x000fc8000f8e00ff */
[----:B------:R-:W3:Y:S01]  /*02d0*/  @P0 LDC R10, c[0x0][0x384] ;  /* 0x0000e100ff0a0b82 */ /* 0x000ee20000000800 */
[----:B------:R-:W-:Y:S02]  /*02e0*/  UIMAD.WIDE.U32 UR6, UR18, UR12, URZ ;  /* 0x0000000c120672a5 */ /* 0x000fe4000f8e00ff */
[----:B------:R-:W-:-:S05]  /*02f0*/  UIMAD UR9, UR18, UR9, UR5 ;  /* 0x00000009120972a4 */ /* 0x000fca000f8e0205 */
[-C--:B------:R-:W-:Y:S01]  /*0300*/  @!P2 IADD3 R2, PT, PT, R2, -R9.reuse, RZ ;  /* 0x800000090202a210 */ /* 0x080fe20007ffe0ff */
[----:B------:R-:W-:Y:S01]  /*0310*/  UIMAD UR8, UR18, UR13, UR7 ;  /* 0x0000000d120872a4 */ /* 0x000fe2000f8e0207 */
[----:B------:R-:W2:Y:S02]  /*0320*/  @P0 LDC R19, c[0x0][0x38c] ;  /* 0x0000e300ff130b82 */ /* 0x000ea40000000800 */
[----:B------:R-:W-:Y:S02]  /*0330*/  ISETP.GE.U32.AND P1, PT, R2, R9, PT ;  /* 0x000000090200720c */ /* 0x000fe40003f26070 */
[----:B------:R-:W-:Y:S02]  /*0340*/  MOV R3, UR5 ;  /* 0x0000000500037c02 */ /* 0x000fe40008000f00 */
[----:B------:R-:W-:Y:S02]  /*0350*/  MOV R2, UR4 ;  /* 0x0000000400027c02 */ /* 0x000fe40008000f00 */
[----:B------:R-:W-:-:S02]  /*0360*/  MOV R3, UR9 ;  /* 0x0000000900037c02 */ /* 0x000fc40008000f00 */
[----:B------:R-:W-:Y:S02]  /*0370*/  @!P2 IADD3 R0, PT, PT, R0, 0x1, RZ ;  /* 0x000000010000a810 */ /* 0x000fe40007ffe0ff */
[----:B------:R-:W-:Y:S01]  /*0380*/  MOV R5, UR7 ;  /* 0x0000000700057c02 */ /* 0x000fe20008000f00 */
[C---:B------:R-:W-:Y:S01]  /*0390*/  IMAD.WIDE.U32 R2, R91.reuse, UR10, R2 ;  /* 0x0000000a5b027c25 */ /* 0x040fe2000f8e0002 */
[----:B------:R-:W-:Y:S01]  /*03a0*/  MOV R5, UR8 ;  /* 0x0000000800057c02 */ /* 0x000fe20008000f00 */
[----:B------:R-:W1:Y:S01]  /*03b0*/  LDCU.64 UR8, c[0x0][0x498] ;  /* 0x00009300ff0877ac */ /* 0x000e620008000a00 */
[C---:B------:R-:W-:Y:S02]  /*03c0*/  LOP3.LUT R6, R91.reuse, R8, RZ, 0x3c, !PT ;  /* 0x000000085b067212 */ /* 0x040fe400078e3cff */
[----:B------:R-:W-:Y:S01]  /*03d0*/  @P1 IADD3 R0, PT, PT, R0, 0x1, RZ ;  /* 0x0000000100001810 */ /* 0x000fe20007ffe0ff */
[----:B------:R-:W-:Y:S01]  /*03e0*/  IMAD R13, R91, UR11, R3 ;  /* 0x0000000b5b0d7c24 */ /* 0x000fe2000f8e0203 */
[----:B------:R-:W0:Y:S01]  /*03f0*/  LDCU.64 UR10, c[0x0][0x3d0] ;  /* 0x00007a00ff0a77ac */ /* 0x000e220008000a00 */
[----:B------:R-:W-:-:S02]  /*0400*/  ISETP.GE.AND P3, PT, R6, RZ, PT ;  /* 0x000000ff0600720c */ /* 0x000fc40003f66270 */
[----:B------:R-:W-:Y:S01]  /*0410*/  MOV R25, R0 ;  /* 0x0000000000197202 */ /* 0x000fe20000000f00 */
[----:B---3--:R-:W-:Y:S01]  /*0420*/  @P0 IMAD R0, R10, UR18, R91 ;  /* 0x000000120a000c24 */ /* 0x008fe2000f8e025b */
[----:B------:R-:W-:Y:S01]  /*0430*/  ISETP.NE.AND P2, PT, R8, RZ, PT ;  /* 0x000000ff0800720c */ /* 0x000fe20003f45270 */
[----:B------:R-:W3:Y:S02]  /*0440*/  @P0 LDC.64 R6, c[0x0][0x480] ;  /* 0x00012000ff060b82 */ /* 0x000ee40000000a00 */
[----:B------:R-:W-:Y:S01]  /*0450*/  @P0 IMAD R0, R0, R17, RZ ;  /* 0x0000001100000224 */ /* 0x000fe200078e02ff */
[C---:B------:R-:W-:Y:S02]  /*0460*/  LEA R9, R17.reuse, 0xfffffe00, 0x9 ;  /* 0xfffffe0011097811 */ /* 0x040fe400078e48ff */
[----:B------:R-:W-:Y:S01]  /*0470*/  ISETP.GE.AND P1, PT, R17, 0x1, PT ;  /* 0x000000011100780c */ /* 0x000fe20003f26270 */
[----:B--2---:R-:W-:Y:S02]  /*0480*/  @P0 IMAD R3, R0, R19, RZ ;  /* 0x0000001300030224 */ /* 0x004fe400078e02ff */
[----:B------:R-:W2:Y:S01]  /*0490*/  LDC.64 R16, c[0x0][0x460] ;  /* 0x00011800ff107b82 */ /* 0x000ea20000000a00 */
[----:B-1----:R-:W-:Y:S01]  /*04a0*/  UIMAD.WIDE.U32 UR4, UR18, UR8, URZ ;  /* 0x00000008120472a5 */ /* 0x002fe2000f8e00ff */
[----:B------:R-:W-:-:S06]  /*04b0*/  @!P3 IADD3 R25, PT, PT, -R25, RZ, RZ ;  /* 0x000000ff1919b210 */ /* 0x000fcc0007ffe1ff */
[----:B------:R-:W1:Y:S01]  /*04c0*/  LDC.64 R18, c[0x0][0x468] ;  /* 0x00011a00ff127b82 */ /* 0x000e620000000a00 */
[----:B------:R-:W-:Y:S01]  /*04d0*/  @!P2 LOP3.LUT R25, RZ, R8, RZ, 0x33, !PT ;  /* 0x00000008ff19a212 */ /* 0x000fe200078e33ff */
[----:B------:R-:W-:Y:S01]  /*04e0*/  UIMAD UR5, UR18, UR9, UR5 ;  /* 0x00000009120572a4 */ /* 0x000fe2000f8e0205 */
[----:B------:R-:W-:Y:S01]  /*04f0*/  MOV R4, UR6 ;  /* 0x0000000600047c02 */ /* 0x000fe20008000f00 */
[----:B0-----:R-:W-:Y:S01]  /*0500*/  UIMAD.WIDE.U32 UR6, UR18, UR10, URZ ;  /* 0x0000000a120672a5 */ /* 0x001fe2000f8e00ff */
[----:B------:R-:W-:Y:S01]  /*0510*/  SHF.R.S32.HI R23, RZ, 0x1f, R25 ;  /* 0x0000001fff177819 */ /* 0x000fe20000011419 */
[----:B------:R-:W0:Y:S02]  /*0520*/  LDCU.64 UR8, c[0x0][0x4c8] ;  /* 0x00009900ff0877ac */ /* 0x000e240008000a00 */
[----:B------:R-:W-:Y:S01]  /*0530*/  IMAD.WIDE.U32 R4, R91, UR14, R4 ;  /* 0x0000000e5b047c25 */ /* 0x000fe2000f8e0004 */
[----:B------:R-:W-:Y:S01]  /*0540*/  UIMAD UR7, UR18, UR11, UR7 ;  /* 0x0000000b120772a4 */ /* 0x000fe2000f8e0207 */
[----:B------:R-:W-:-:S02]  /*0550*/  CS2R R36, SRZ ;  /* 0x0000000000247805 */ /* 0x000fc4000001ff00 */
[----:B------:R-:W-:Y:S01]  /*0560*/  IMAD R0, R23, R14, RZ ;  /* 0x0000000e17007224 */ /* 0x000fe200078e02ff */
[----:B------:R-:W-:Y:S01]  /*0570*/  IADD3 R77, P2, PT, R9, R2, RZ ;  /* 0x00000002094d7210 */ /* 0x000fe20007f5e0ff */
[----:B---3--:R-:W-:Y:S01]  /*0580*/  @P0 IMAD.WIDE R36, R3, 0x8, R6 ;  /* 0x0000000803240825 */ /* 0x008fe200078e0206 */
[----:B------:R-:W-:-:S03]  /*0590*/  IADD3 R75, P3, PT, R9, R4, RZ ;  /* 0x00000004094b7210 */ /* 0x000fc60007f7e0ff */
[C---:B------:R-:W-:Y:S02]  /*05a0*/  IMAD R11, R91.reuse, UR15, R5 ;  /* 0x0000000f5b0b7c24 */ /* 0x040fe4000f8e0205 */
[----:B------:R-:W-:-:S04]  /*05b0*/  IMAD.WIDE.U32 R2, R91, R72, UR4 ;  /* 0x000000045b027e25 */ /* 0x000fc8000f8e0048 */
[----:B------:R-:W-:-:S04]  /*05c0*/  IMAD.WIDE.U32 R4, R25, R14, UR6 ;  /* 0x0000000619047e25 */ /* 0x000fc8000f8e000e */
[----:B------:R-:W-:Y:S01]  /*05d0*/  IMAD R7, R25, R15, R0 ;  /* 0x0000000f19077224 */ /* 0x000fe200078e0200 */
[----:B------:R-:W-:Y:S01]  /*05e0*/  SHF.R.S32.HI R0, RZ, 0x1f, R9 ;  /* 0x0000001fff007819 */ /* 0x000fe20000011409 */
[----:B------:R-:W-:Y:S01]  /*05f0*/  IMAD R73, R91, R73, R3 ;  /* 0x000000495b497224 */ /* 0x000fe200078e0203 */
[C---:B------:R-:W-:Y:S02]  /*0600*/  IADD3 R2, P4, PT, R9.reuse, R2, RZ ;  /* 0x0000000209027210 */ /* 0x040fe40007f9e0ff */
[----:B------:R-:W-:Y:S02]  /*0610*/  IADD3 R9, P5, PT, R9, R4, RZ ;  /* 0x0000000409097210 */ /* 0x000fe40007fbe0ff */
[C---:B------:R-:W-:Y:S02]  /*0620*/  IADD3.X R6, PT, PT, R0.reuse, R13, RZ, P2, !PT ;  /* 0x0000000d00067210 */ /* 0x040fe400017fe4ff */
[----:B------:R-:W-:Y:S02]  /*0630*/  IADD3.X R4, PT, PT, R0, R11, RZ, P3, !PT ;  /* 0x0000000b00047210 */ /* 0x000fe40001ffe4ff */
[----:B--2---:R-:W-:-:S02]  /*0640*/  LEA R76, P0, R77, R16, 0x1 ;  /* 0x000000104d4c7211 */ /* 0x004fc400078008ff */
[----:B-1----:R-:W-:Y:S01]  /*0650*/  LEA R74, P2, R75, R18, 0x1 ;  /* 0x000000124b4a7211 */ /* 0x002fe200078408ff */
[----:B0-----:R-:W-:Y:S01]  /*0660*/  IMAD.WIDE.U32 R34, R91, UR8, RZ ;  /* 0x000000085b227c25 */ /* 0x001fe2000f8e00ff */
[----:B------:R-:W-:Y:S02]  /*0670*/  IADD3 R7, PT, PT, R5, R7, RZ ;  /* 0x0000000705077210 */ /* 0x000fe40007ffe0ff */
[C---:B------:R-:W-:Y:S01]  /*0680*/  IADD3.X R73, PT, PT, R0.reuse, R73, RZ, P4, !PT ;  /* 0x0000004900497210 */ /* 0x040fe200027fe4ff */
[----:B----4-:R-:W-:Y:S01]  /*0690*/  IMAD.WIDE.U32 R32, R91, R84, RZ ;  /* 0x000000545b207225 */ /* 0x010fe200078e00ff */
[----:B------:R-:W-:Y:S02]  /*06a0*/  LEA.HI.X R77, R77, R17, R6, 0x1, P0 ;  /* 0x000000114d4d7211 */ /* 0x000fe400000f0c06 */
[----:B------:R-:W-:Y:S01]  /*06b0*/  LEA.HI.X R75, R75, R19, R4, 0x1, P2 ;  /* 0x000000134b4b7211 */ /* 0x000fe200010f0c04 */
[----:B------:R-:W-:Y:S01]  /*06c0*/  IMAD R87, R91, UR9, R35 ;  /* 0x000000095b577c24 */ /* 0x000fe2000f8e0223 */
[----:B------:R-:W-:-:S02]  /*06d0*/  IADD3.X R0, PT, PT, R0, R7, RZ, P5, !PT ;  /* 0x0000000700007210 */ /* 0x000fc40002ffe4ff */
[C---:B------:R-:W-:Y:S02]  /*06e0*/  LEA R72, P0, R2.reuse, R20, 0x1 ;  /* 0x0000001402487211 */ /* 0x040fe400078008ff */
[----:B------:R-:W-:Y:S01]  /*06f0*/  LEA R71, P2, R9, R68, 0x1 ;  /* 0x0000004409477211 */ /* 0x000fe200078408ff */
[----:B------:R-:W-:Y:S01]  /*0700*/  HFMA2 R83, -RZ, RZ, 0, 0 ;  /* 0x00000000ff537431 */ /* 0x000fe200000001ff */
[----:B------:R-:W-:Y:S01]  /*0710*/  LEA.HI.X R73, R2, R21, R73, 0x1, P0 ;  /* 0x0000001502497211 */ /* 0x000fe200000f0c49 */
[----:B------:R-:W-:Y:S01]  /*0720*/  IMAD R85, R91, R85, R33 ;  /* 0x000000555b557224 */ /* 0x000fe200078e0221 */
        /* <DEDUP_REMOVED lines=8> */
[----:B------:R-:W3:Y:S01]  /*07b0*/  LDCU.64 UR10, c[0x0][0x4e0] ;  /* 0x00009c00ff0a77ac */ /* 0x000ee20008000a00 */
[----:B------:R-:W-:Y:S02]  /*07c0*/  MOV R83, RZ ;  /* 0x000000ff00537202 */ /* 0x000fe40000000f00 */
[----:B------:R-:W4:Y:S01]  /*07d0*/  S2UR UR5, SR_CgaCtaId ;  /* 0x00000000000579c3 */ /* 0x000f220000008800 */
[----:B------:R-:W0:Y:S01]  /*07e0*/  LDCU.64 UR8, c[0x0][0x3b8] ;  /* 0x00007700ff0877ac */ /* 0x000e220008000a00 */
[----:B------:R-:W-:Y:S01]  /*07f0*/  UMOV UR4, 0x400 ;  /* 0x0000040000047882 */ /* 0x000fe20000000000 */
[----:B--2---:R-:W-:Y:S01]  /*0800*/  IMAD.WIDE.U32 R28, R91, UR6, RZ ;  /* 0x000000065b1c7c25 */ /* 0x004fe2000f8e00ff */
[----:B------:R-:W2:Y:S03]  /*0810*/  LDCU UR6, c[0x0][0x394] ;  /* 0x00007280ff0677ac */ /* 0x000ea60008000800 */
[----:B---3--:R-:W-:-:S02]  /*0820*/  IMAD R0, R23, UR10, RZ ;  /* 0x0000000a17007c24 */ /* 0x008fc4000f8e02ff */
[----:B------:R-:W-:Y:S02]  /*0830*/  IMAD R81, R91, UR7, R29 ;  /* 0x000000075b517c24 */ /* 0x000fe4000f8e021d */
[----:B------:R-:W-:Y:S02]  /*0840*/  IMAD R93, R25, UR11, R0 ;  /* 0x0000000b195d7c24 */ /* 0x000fe4000f8e0200 */
[----:B0-----:R-:W-:Y:S01]  /*0850*/  IMAD.WIDE.U32 R26, R91, UR8, RZ ;  /* 0x000000085b1a7c25 */ /* 0x001fe2000f8e00ff */
[----:B------:R-:W-:Y:S01]  /*0860*/  SHF.L.U32 R0, R30, 0x1, RZ ;  /* 0x000000011e007819 */ /* 0x000fe200000006ff */
[----:B----4-:R-:W-:Y:S02]  /*0870*/  ULEA UR4, UR5, UR4, 0x18 ;  /* 0x0000000405047291 */ /* 0x010fe4000f8ec0ff */
[----:B-1----:R-:W-:Y:S01]  /*0880*/  IMAD.WIDE.U32 R2, R4, UR18, R30 ;  /* 0x0000001204027c25 */ /* 0x002fe2000f8e001e */
[C---:B------:R-:W-:Y:S02]  /*0890*/  IADD3 R7, PT, PT, R30.reuse, 0x40, RZ ;  /* 0x000000401e077810 */ /* 0x040fe40007ffe0ff */
[C---:B------:R-:W-:Y:S01]  /*08a0*/  IADD3 R9, PT, PT, R30.reuse, 0x60, RZ ;  /* 0x000000601e097810 */ /* 0x040fe20007ffe0ff */
[----:B------:R-:W-:Y:S01]  /*08b0*/  IMAD R3, R5, UR18, R3 ;  /* 0x0000001205037c24 */ /* 0x000fe2000f8e0203 */
[C---:B------:R-:W-:Y:S01]  /*08c0*/  IADD3 R5, PT, PT, R30.reuse, 0x20, RZ ;  /* 0x000000201e057810 */ /* 0x040fe20007ffe0ff */
[----:B------:R-:W-:Y:S01]  /*08d0*/  UIADD3 UR5, UPT, UPT, UR4, 0x430, URZ ;  /* 0x0000043004057890 */ /* 0x000fe2000fffe0ff */
[C---:B------:R-:W-:Y:S01]  /*08e0*/  IADD3 R11, PT, PT, R30.reuse, 0x80, RZ ;  /* 0x000000801e0b7810 */ /* 0x040fe20007ffe0ff */
[----:B------:R-:W-:Y:S01]  /*08f0*/  IMAD.WIDE.U32 R24, R25, UR10, R2 ;  /* 0x0000000a19187c25 */ /* 0x000fe2000f8e0002 */
[----:B------:R-:W-:-:S02]  /*0900*/  SHF.L.U32 R3, R30, 0x4, RZ ;  /* 0x000000041e037819 */ /* 0x000fc400000006ff */
[C---:B------:R-:W-:Y:S01]  /*0910*/  IADD3 R13, PT, PT, R30.reuse, 0xa0, RZ ;  /* 0x000000a01e0d7810 */ /* 0x040fe20007ffe0ff */
[----:B------:R-:W-:Y:S01]  /*0920*/  IMAD R79, R91, UR9, R27 ;  /* 0x000000095b4f7c24 */ /* 0x000fe2000f8e021b */
        /* <DEDUP_REMOVED lines=10> */
[----:B------:R-:W-:-:S02]  /*09d0*/  LEA.HI R66, R30, R30, RZ, 0x1b ;  /* 0x0000001e1e427211 */ /* 0x000fc400078fd8ff */
[----:B------:R-:W-:Y:S02]  /*09e0*/  LOP3.LUT R67, R0, 0x7c0, RZ, 0xc0, !PT ;  /* 0x000007c000437812 */ /* 0x000fe400078ec0ff */
        /* <DEDUP_REMOVED lines=17> */
[----:B--2---:R-:W-:Y:S02]  /*0b00*/  MOV R68, UR6 ;  /* 0x0000000600447c02 */ /* 0x004fe40008000f00 */
[----:B------:R-:W-:Y:S02]  /*0b10*/  LOP3.LUT R178, R30, 0x1f, RZ, 0xc0, !PT ;  /* 0x0000001f1eb27812 */ /* 0x000fe400078ec0ff */
[----:B------:R-:W-:Y:S02]  /*0b20*/  LEA R66, R66, UR4, 0x2 ;  /* 0x0000000442427c11 */ /* 0x000fe4000f8e10ff */
[----:B------:R-:W-:Y:S02]  /*0b30*/  LOP3.LUT R67, R67, 0x1f, R30, 0xf8, !PT ;  /* 0x0000001f43437812 */ /* 0x000fe400078ef81e */
        /* <DEDUP_REMOVED lines=17> */
[----:B------:R-:W-:-:S07]  /*0c50*/  IADD3 R48, PT, PT, R25, R93, RZ ;  /* 0x0000005d19307210 */ /* 0x000fce0007ffe0ff */
.L_x_7678:
[----:B------:R-:W-:Y:S01]  /*0c60*/  BAR.SYNC.DEFER_BLOCKING 0x0 ;  /* 0x0000000000007b1d */ /* 0x000fe20000010000 */
[----:B0-----:R-:W-:-:S05]  /*0c70*/  IMAD.WIDE.U32 R2, R67, 0x10, R76 ;  /* 0x0000001043027825 */ /* 0x001fca00078e004c */
[----:B------:R-:W2:Y:S04]  /*0c80*/  LDG.E.128 R4, desc[UR16][R2.64] ;  /* 0x0000001002047981 */ /* 0x000ea8000c1e1d00 */
[----:B------:R0:W3:Y:S01]  /*0c90*/  LDG.E.128 R8, desc[UR16][R2.64+0x200] ;  /* 0x0002001002087981 */ /* 0x0000e2000c1e1d00 */
[----:B------:R-:W1:Y:S01]  /*0ca0*/  S2UR UR5, SR_CgaCtaId ;  /* 0x00000000000579c3 */ /* 0x000e620000008800 */
[----:B------:R-:W-:Y:S01]  /*0cb0*/  UMOV UR4, 0x400 ;  /* 0x0000040000047882 */ /* 0x000fe20000000000 */
[----:B------:R-:W-:Y:S01]  /*0cc0*/  IMAD.WIDE.U32 R12, R67, 0x10, R74 ;  /* 0x00000010430c7825 */ /* 0x000fe200078e004a */
[----:B----4-:R-:W4:Y:S01]  /*0cd0*/  S2R R112, SR_LANEID ;  /* 0x0000000000707919 */ /* 0x010f220000000000 */
[----:B-1----:R-:W-:-:S06]  /*0ce0*/  ULEA UR4, UR5, UR4, 0x18 ;  /* 0x0000000405047291 */ /* 0x002fcc000f8ec0ff */
[----:B----4-:R-:W-:Y:S01]  /*0cf0*/  LEA R47, R112, UR4, 0x4 ;  /* 0x00000004702f7c11 */ /* 0x010fe2000f8e20ff */
[----:B0-----:R-:W-:-:S04]  /*0d00*/  IMAD.WIDE.U32 R2, R67, 0x10, R72 ;  /* 0x0000001043027825 */ /* 0x001fc800078e0048 */
        /* <DEDUP_REMOVED lines=9> */
[----:B------:R-:W4:Y:S04]  /*0da0*/  LDG.E.128 R40, desc[UR16][R12.64+0x200] ;  /* 0x000200100c287981 */ /* 0x000f28000c1e1d00 */
[----:B---3--:R-:W-:Y:S04]  /*0db0*/  STS.128 [R47], R16 ;  /* 0x000000102f007388 */ /* 0x008fe80000000c00 */
[----:B----4-:R-:W-:Y:S01]  /*0dc0*/  STS.128 [R47+0x200], R40 ;  /* 0x000200282f007388 */ /* 0x010fe20000000c00 */
        /* <DEDUP_REMOVED lines=10> */
[--C-:B------:R-:W-:Y:S02]  /*0e70*/  HADD2.F32 R108, -RZ, R101.reuse.H0_H0 ;  /* 0x20000065ff6c7230 */ /* 0x100fe40000004100 */
[----:B------:R-:W-:Y:S02]  /*0e80*/  HFMA2 R80, -RZ, RZ, 0, 0 ;  /* 0x00000000ff507431 */ /* 0x000fe400000001ff */
[----:B------:R-:W-:Y:S02]  /*0e90*/  HADD2.F32 R106, -RZ, R101.H1_H1 ;  /* 0x30000065ff6a7230 */ /* 0x000fe40000004100 */
[----:B------:R-:W-:Y:S02]  /*0ea0*/  HFMA2 R101, -RZ, RZ, 0, 0 ;  /* 0x00000000ff657431 */ /* 0x000fe400000001ff */
[----:B------:R-:W-:-:S02]  /*0eb0*/  HADD2.F32 R104, -RZ, R102.H0_H0 ;  /* 0x20000066ff687230 */ /* 0x000fc40000004100 */
[----:B------:R-:W-:Y:S02]  /*0ec0*/  HFMA2 R107, -RZ, RZ, 0, 0 ;  /* 0x00000000ff6b7431 */ /* 0x000fe400000001ff */
[----:B------:R-:W-:Y:S01]  /*0ed0*/  HADD2.F32 R102, -RZ, R102.H1_H1 ;  /* 0x30000066ff667230 */ /* 0x000fe20000004100 */
[----:B------:R-:W-:Y:S01]  /*0ee0*/  MOV R90, RZ ;  /* 0x000000ff005a7202 */ /* 0x000fe20000000f00 */
[----:B------:R-:W-:Y:S01]  /*0ef0*/  HADD2.F32 R100, -RZ, R103.H0_H0 ;  /* 0x20000067ff647230 */ /* 0x000fe20000004100 */
[----:B------:R-:W-:Y:S01]  /*0f00*/  MOV R88, RZ ;  /* 0x000000ff00587202 */ /* 0x000fe20000000f00 */
[----:B--2---:R-:W-:Y:S01]  /*0f10*/  HADD2.F32 R113, -RZ, R20.H1_H1 ;  /* 0x30000014ff717230 */ /* 0x004fe20000004100 */
[----:B------:R-:W-:Y:S01]  /*0f20*/  MOV R86, RZ ;  /* 0x000000ff00567202 */ /* 0x000fe20000000f00 */
[--C-:B------:R-:W-:Y:S01]  /*0f30*/  HADD2.F32 R111, -RZ, R21.reuse.H0_H0 ;  /* 0x20000015ff6f7230 */ /* 0x100fe20000004100 */
[----:B------:R-:W-:Y:S01]  /*0f40*/  MOV R82, RZ ;  /* 0x000000ff00527202 */ /* 0x000fe20000000f00 */
[----:B------:R-:W-:Y:S01]  /*0f50*/  HADD2.F32 R115, -RZ, R21.H1_H1 ;  /* 0x30000015ff737230 */ /* 0x000fe20000004100 */
[----:B------:R-:W-:Y:S01]  /*0f60*/  MOV R105, RZ ;  /* 0x000000ff00697202 */ /* 0x000fe20000000f00 */
[----:B------:R-:W-:-:S02]  /*0f70*/  HADD2.F32 R114, -RZ, R22.H0_H0 ;  /* 0x20000016ff727230 */ /* 0x000fc40000004100 */
[----:B------:R-:W-:Y:S02]  /*0f80*/  HADD2.F32 R117, -RZ, R22.H1_H1 ;  /* 0x30000016ff757230 */ /* 0x000fe40000004100 */
[--C-:B------:R-:W-:Y:S02]  /*0f90*/  HADD2.F32 R116, -RZ, R23.reuse.H0_H0 ;  /* 0x20000017ff747230 */ /* 0x100fe40000004100 */
[----:B------:R-:W-:Y:S01]  /*0fa0*/  HADD2.F32 R118, -RZ, R23.H1_H1 ;  /* 0x30000017ff767230 */ /* 0x000fe20000004100 */
[----:B---3--:R0:W-:Y:S04]  /*0fb0*/  STS.128 [R47], R92 ;  /* 0x0000005c2f007388 */ /* 0x0081e80000000c00 */
[----:B----4-:R1:W-:Y:S01]  /*0fc0*/  STS.128 [R47+0x200], R96 ;  /* 0x000200602f007388 */ /* 0x0103e20000000c00 */
[----:B------:R-:W-:-:S03]  /*0fd0*/  NOP ;  /* 0x0000000000007918 */ /* 0x000fc60000000000 */
[----:B------:R-:W2:Y:S04]  /*0fe0*/  LDS.128 R12, [R46] ;  /* 0x000000002e0c7984 */ /* 0x000ea80000000c00 */
[----:B------:R-:W3:Y:S01]  /*0ff0*/  LDS.128 R16, [R46+0x10] ;  /* 0x000010002e107984 */ /* 0x000ee20000000c00 */
[----:B0-----:R-:W-:Y:S02]  /*1000*/  CS2R R94, SRZ ;  /* 0x00000000005e7805 */ /* 0x001fe4000001ff00 */
[----:B------:R-:W-:Y:S01]  /*1010*/  CS2R R92, SRZ ;  /* 0x00000000005c7805 */ /* 0x000fe2000001ff00 */
[----:B-1----:R-:W-:Y:S02]  /*1020*/  HADD2.F32 R98, -RZ, R103.H1_H1 ;  /* 0x30000067ff627230 */ /* 0x002fe40000004100 */
[----:B------:R-:W-:-:S02]  /*1030*/  HFMA2 R99, -RZ, RZ, 0, 0 ;  /* 0x00000000ff637431 */ /* 0x000fc400000001ff */
[----:B------:R-:W-:Y:S02]  /*1040*/  HADD2.F32 R96, -RZ, R20.H0_H0 ;  /* 0x20000014ff607230 */ /* 0x000fe40000004100 */
[----:B------:R-:W-:Y:S01]  /*1050*/  HFMA2 R97, -RZ, RZ, 0, 0 ;  /* 0x00000000ff617431 */ /* 0x000fe200000001ff */
[----:B------:R-:W-:Y:S01]  /*1060*/  MOV R103, RZ ;  /* 0x000000ff00677202 */ /* 0x000fe20000000f00 */
[--C-:B--2---:R-:W-:Y:S02]  /*1070*/  HADD2.F32 R0, -RZ, R12.reuse.H0_H0 ;  /* 0x2000000cff007230 */ /* 0x104fe40000004100 */
        /* <DEDUP_REMOVED lines=13> */
[--C-:B---3--:R-:W-:Y:S02]  /*1150*/  HADD2.F32 R135, -RZ, R16.reuse.H0_H0 ;  /* 0x20000010ff877230 */ /* 0x108fe40000004100 */
        /* <DEDUP_REMOVED lines=17> */
[CC--:B------:R-:W-:Y:S01]  /*1270*/  FMUL.FTZ R120, R135.reuse, R89.reuse ;  /* 0x0000005987787220 */ /* 0x0c0fe20000410000 */
        /* <DEDUP_REMOVED lines=18> */
[C---:B------:R-:W-:Y:S01]  /*13a0*/  IADD3 R45, PT, PT, R68.reuse, -0x1, RZ ;  /* 0xffffffff442d7810 */ /* 0x040fe20007ffe0ff */
[--C-:B------:R-:W-:Y:S01]  /*13b0*/  HADD2.F32 R179, -RZ, R11.reuse.H0_H0 ;  /* 0x2000000bffb37230 */ /* 0x100fe20000004100 */
[----:B------:R-:W-:Y:S01]  /*13c0*/  ISETP.NE.AND P0, PT, R68, 0x1, PT ;  /* 0x000000014400780c */ /* 0x000fe20003f05270 */
[----:B------:R-:W-:Y:S01]  /*13d0*/  HADD2.F32 R177, -RZ, R11.H1_H1 ;  /* 0x3000000bffb17230 */ /* 0x000fe20000004100 */
[C---:B------:R-:W-:Y:S01]  /*13e0*/  SHF.L.U32 R168, R45.reuse, 0x8, RZ ;  /* 0x000000082da87819 */ /* 0x040fe200000006ff */
[--C-:B------:R-:W-:Y:S01]  /*13f0*/  HADD2.F32 R187, -RZ, R9.reuse.H0_H0 ;  /* 0x20000009ffbb7230 */ /* 0x100fe20000004100 */
[----:B------:R-:W-:Y:S01]  /*1400*/  SHF.L.U32 R45, R45, 0x9, RZ ;  /* 0x000000092d2d7819 */ /* 0x000fe200000006ff */
[----:B------:R-:W1:Y:S01]  /*1410*/  LDC.64 R22, c[0x0][0x448] ;  /* 0x00011200ff167b82 */ /* 0x000e620000000a00 */
[----:B------:R-:W-:Y:S02]  /*1420*/  HADD2.F32 R185, -RZ, R9.H1_H1 ;  /* 0x30000009ffb97230 */ /* 0x000fe40000004100 */
[----:B------:R-:W-:Y:S01]  /*1430*/  FADD.FTZ R179, R179, R70 ;  /* 0x00000046b3b37221 */ /* 0x000fe20000010000 */
[----:B------:R-:W-:-:S02]  /*1440*/  HADD2.F32 R11, -RZ, R5.H0_H0 ;  /* 0x20000005ff0b7230 */ /* 0x000fc40000004100 */
        /* <DEDUP_REMOVED lines=13> */
[----:B------:R-:W-:Y:S02]  /*1520*/  HADD2.F32 R5, -RZ, R5.H1_H1 ;  /* 0x30000005ff057230 */ /* 0x000fe40000004100 */
[--C-:B------:R-:W-:Y:S01]  /*1530*/  FADD.FTZ R181, R181, R70.reuse ;  /* 0x00000046b5b57221 */ /* 0x100fe20000010000 */
[--C-:B------:R-:W-:Y:S02]  /*1540*/  HADD2.F32 R173, -RZ, R6.reuse.H0_H0 ;  /* 0x20000006ffad7230 */ /* 0x100fe40000004100 */
[--C-:B------:R-:W-:Y:S01]  /*1550*/  FADD.FTZ R177, R177, R70.reuse ;  /* 0x00000046b1b17221 */ /* 0x100fe20000010000 */
[----:B------:R-:W-:Y:S02]  /*1560*/  HADD2.F32 R13, -RZ, R6.H1_H1 ;  /* 0x30000006ff0d7230 */ /* 0x000fe40000004100 */
[----:B------:R-:W-:Y:S01]  /*1570*/  FADD.FTZ R175, R175, R70 ;  /* 0x00000046afaf7221 */ /* 0x000fe20000010000 */
[--C-:B------:R-:W-:Y:S01]  /*1580*/  HADD2.F32 R171, -RZ, R7.reuse.H0_H0 ;  /* 0x20000007ffab7230 */ /* 0x100fe20000004100 */
[----:B------:R-:W4:Y:S01]  /*1590*/  LDC.64 R40, c[0x0][0x3a8] ;  /* 0x0000ea00ff287b82 */ /* 0x000f220000000a00 */
[----:B------:R-:W-:-:S02]  /*15a0*/  HADD2.F32 R169, -RZ, R7.H1_H1 ;  /* 0x30000007ffa97230 */ /* 0x000fc40000004100 */
[--C-:B------:R-:W-:Y:S01]  /*15b0*/  FADD.FTZ R176, R9, R70.reuse ;  /* 0x0000004609b07221 */ /* 0x100fe20000010000 */
[--C-:B------:R-:W-:Y:S01]  /*15c0*/  FADD.FTZ R174, R11, R70.reuse ;  /* 0x000000460bae7221 */ /* 0x100fe20000010000 */
[--C-:B------:R-:W-:Y:S01]  /*15d0*/  FADD.FTZ R172, R5, R70.reuse ;  /* 0x0000004605ac7221 */ /* 0x100fe20000010000 */
[--C-:B------:R-:W-:Y:S01]  /*15e0*/  FADD.FTZ R173, R173, R70.reuse ;  /* 0x00000046adad7221 */ /* 0x100fe20000010000 */
[--C-:B------:R-:W-:Y:S01]  /*15f0*/  FADD.FTZ R170, R13, R70.reuse ;  /* 0x000000460daa7221 */ /* 0x100fe20000010000 */
[--C-:B------:R-:W-:Y:S01]  /*1600*/  FADD.FTZ R171, R171, R70.reuse ;  /* 0x00000046abab7221 */ /* 0x100fe20000010000 */
[----:B------:R-:W0:Y:S01]  /*1610*/  LDC.64 R42, c[0x0][0x4f0] ;  /* 0x00013c00ff2a7b82 */ /* 0x000e220000000a00 */
[----:B------:R-:W-:Y:S01]  /*1620*/  FADD.FTZ R169, R169, R70 ;  /* 0x00000046a9a97221 */ /* 0x000fe20000010000 */
[----:B------:R-:W-:Y:S01]  /*1630*/  IADD3 R44, P1, PT, R45, R24, RZ ;  /* 0x000000182d2c7210 */ /* 0x000fe20007f3e0ff */
[----:B------:R-:W-:Y:S01]  /*1640*/  FMUL.FTZ R167, R189, R110 ;  /* 0x0000006ebda77220 */ /* 0x000fe20000410000 */
[----:B------:R-:W-:Y:S01]  /*1650*/  IADD3 R202, PT, PT, R45, R30, RZ ;  /* 0x0000001e2dca7210 */ /* 0x000fe20007ffe0ff */
[----:B------:R-:W-:Y:S01]  /*1660*/  FMUL.FTZ R166, R180, R109 ;  /* 0x0000006db4a67220 */ /* 0x000fe20000410000 */
[----:B------:R-:W-:Y:S01]  /*1670*/  MOV R101, RZ ;  /* 0x000000ff00657202 */ /* 0x000fe20000000f00 */
[----:B------:R-:W-:Y:S01]  /*1680*/  FMUL.FTZ R165, R187, R108 ;  /* 0x0000006cbba57220 */ /* 0x000fe20000410000 */
[----:B------:R-:W-:Y:S01]  /*1690*/  ISETP.EQ.AND P0, PT, R30, RZ, P0 ;  /* 0x000000ff1e00720c */ /* 0x000fe20000702270 */
[----:B------:R-:W-:Y:S01]  /*16a0*/  FMUL.FTZ R164, R185, R106 ;  /* 0x0000006ab9a47220 */ /* 0x000fe20000410000 */
[----:B------:R-:W-:Y:S01]  /*16b0*/  LOP3.LUT R168, R168, 0x100, RZ, 0xc0, !PT ;  /* 0x00000100a8a87812 */ /* 0x000fe200078ec0ff */
        /* <DEDUP_REMOVED lines=13> */
[----:B------:R-:W0:Y:S01]  /*1790*/  LDCU UR10, c[0x0][0x394] ;  /* 0x00007280ff0a77ac */ /* 0x000e220008000800 */
[----:B------:R-:W0:Y:S01]  /*17a0*/  LDCU UR11, c[0x0][0x38c] ;  /* 0x00007180ff0b77ac */ /* 0x000e220008000800 */
[----:B------:R-:W0:Y:S01]  /*17b0*/  LDCU UR7, c[0x0][0x388] ;  /* 0x00007100ff0777ac */ /* 0x000e220008000800 */
[----:B------:R-:W0:Y:S01]  /*17c0*/  LDCU.64 UR8, c[0x0][0x540] ;  /* 0x0000a800ff0877ac */ /* 0x000e220008000a00 */
[----:B-123--:R-:W-:-:S05]  /*17d0*/  UMOV UR4, URZ ;  /* 0x000000ff00047c82 */ /* 0x00efca0008000000 */
.L_x_7677:
[----:B------:R-:W-:Y:S02]  /*17e0*/  MOV R2, R28 ;  /* 0x0000001c00027202 */ /* 0x000fe40000000f00 */
[----:B------:R-:W-:-:S03]  /*17f0*/  MOV R3, R81 ;  /* 0x0000005100037202 */ /* 0x000fc60000000f00 */
[----:B----4-:R-:W-:-:S04]  /*1800*/  IMAD.WIDE.U32 R2, R40, UR4, R2 ;  /* 0x0000000428027c25 */ /* 0x010fc8000f8e0002 */
[----:B------:R-:W-:Y:S01]  /*1810*/  IMAD R3, R41, UR4, R3 ;  /* 0x0000000429037c24 */ /* 0x000fe2000f8e0203 */
[----:B0-----:R-:W-:-:S04]  /*1820*/  LEA R12, P1, R2, R20, 0x2 ;  /* 0x00000014020c7211 */ /* 0x001fc800078210ff */
[----:B------:R-:W-:Y:S01]  /*1830*/  LEA.HI.X R13, R2, R21, R3, 0x2, P1 ;  /* 0x00000015020d7211 */ /* 0x000fe200008f1403 */
[----:B------:R-:W-:-:S04]  /*1840*/  IMAD.WIDE.U32 R2, R132, UR4, RZ ;  /* 0x0000000484027c25 */ /* 0x000fc8000f8e00ff */
[----:B------:R-:W-:Y:S01]  /*1850*/  IMAD R3, R133, UR4, R3 ;  /* 0x0000000485037c24 */ /* 0x000fe2000f8e0203 */
[C---:B------:R-:W-:Y:S01]  /*1860*/  LEA R14, P1, R2.reuse, R71, 0x1 ;  /* 0x00000047020e7211 */ /* 0x040fe200078208ff */
[----:B------:R0:W2:Y:S03]  /*1870*/  LDG.E R182, desc[UR16][R12.64] ;  /* 0x000000100cb67981 */ /* 0x0000a6000c1e1900 */
[----:B------:R-:W-:-:S03]  /*1880*/  LEA.HI.X R15, R2, R69, R3, 0x1, P1 ;  /* 0x00000045020f7211 */ /* 0x000fc600008f0c03 */
[----:B------:R-:W-:-:S05]  /*1890*/  IMAD.WIDE.U32 R14, R67, 0x10, R14 ;  /* 0x00000010430e7825 */ /* 0x000fca00078e000e */
[----:B------:R-:W3:Y:S04]  /*18a0*/  LDG.E.128 R4, desc[UR16][R14.64] ;  /* 0x000000100e047981 */ /* 0x000ee8000c1e1d00 */
[----:B------:R-:W4:Y:S01]  /*18b0*/  LDG.E.128 R8, desc[UR16][R14.64+0x200] ;  /* 0x000200100e087981 */ /* 0x000f22000c1e1d00 */
[----:B------:R-:W-:Y:S02]  /*18c0*/  MOV R2, R26 ;  /* 0x0000001a00027202 */ /* 0x000fe40000000f00 */
[----:B------:R-:W-:-:S03]  /*18d0*/  MOV R3, R79 ;  /* 0x0000004f00037202 */ /* 0x000fc60000000f00 */
[----:B------:R-:W-:-:S04]  /*18e0*/  IMAD.WIDE.U32 R2, R38, UR4, R2 ;  /* 0x0000000426027c25 */ /* 0x000fc8000f8e0002 */
[----:B------:R-:W-:Y:S01]  /*18f0*/  IMAD R3, R39, UR4, R3 ;  /* 0x0000000427037c24 */ /* 0x000fe2000f8e0203 */
[----:B0-----:R-:W-:-:S04]  /*1900*/  LEA R12, P1, R2, R22, 0x2 ;  /* 0x00000016020c7211 */ /* 0x001fc800078210ff */
[----:B------:R-:W-:-:S05]  /*1910*/  LEA.HI.X R13, R2, R23, R3, 0x2, P1 ;  /* 0x00000017020d7211 */ /* 0x000fca00008f1403 */
[----:B------:R0:W5:Y:S01]  /*1920*/  LDG.E R190, desc[UR16][R12.64] ;  /* 0x000000100cbe7981 */ /* 0x000162000c1e1900 */
[----:B-1----:R-:W1:Y:S01]  /*1930*/  S2UR UR6, SR_CgaCtaId ;  /* 0x00000000000679c3 */ /* 0x002e620000008800 */
[----:B------:R-:W-:Y:S01]  /*1940*/  ISETP.NE.AND P2, PT, R30, RZ, PT ;  /* 0x000000ff1e00720c */ /* 0x000fe20003f45270 */
[----:B------:R-:W-:Y:S01]  /*1950*/  UMOV UR5, 0x400 ;  /* 0x0000040000057882 */ /* 0x000fe20000000000 */
[----:B------:R-:W-:Y:S01]  /*1960*/  IADD3 R3, PT, PT, R168, UR4, RZ ;  /* 0x00000004a8037c10 */ /* 0x000fe2000fffe0ff */
[----:B------:R-:W-:Y:S01]  /*1970*/  BSSY.RECONVERGENT B0, `(.L_x_7640) ;  /* 0x0000069000007945 */ /* 0x000fe20003800200 */
[----:B------:R-:W-:-:S09]  /*1980*/  ISETP.NE.AND P1, PT, R30, 0x1f, PT ;  /* 0x0000001f1e00780c */ /* 0x000fd20003f25270 */
[----:B------:R-:W-:Y:S01]  /*1990*/  @P2 IADD3 R3, PT, PT, R30, 0x200, RZ ;  /* 0x000002001e032810 */ /* 0x000fe20007ffe0ff */
[----:B-1----:R-:W-:-:S06]  /*19a0*/  ULEA UR5, UR6, UR5, 0x18 ;  /* 0x0000000506057291 */ /* 0x002fcc000f8ec0ff */
        /* <DEDUP_REMOVED lines=11> */
[----:B---3--:R2:W-:Y:S01]  /*1a60*/  STS.128 [R47], R4 ;  /* 0x000000042f007388 */ /* 0x0085e20000000c00 */
[-C--:B------:R-:W-:Y:S01]  /*1a70*/  FMUL.FTZ R192, R175, R2.reuse ;  /* 0x00000002afc07220 */ /* 0x080fe20000410000 */
[-C--:B------:R-:W-:Y:S01]  /*1a80*/  FMUL.FTZ R199, R176, R2.reuse ;  /* 0x00000002b0c77220 */ /* 0x080fe20000410000 */
[----:B------:R-:W-:Y:S01]  /*1a90*/  FMUL.FTZ R194, R169, R2 ;  /* 0x00000002a9c27220 */ /* 0x000fe20000410000 */
[----:B----4-:R3:W-:Y:S01]  /*1aa0*/  STS.128 [R47+0x200], R8 ;  /* 0x000200082f007388 */ /* 0x0107e20000000c00 */
[----:B------:R-:W-:-:S03]  /*1ab0*/  NOP ;  /* 0x0000000000007918 */ /* 0x000fc60000000000 */
[----:B0-----:R-:W0:Y:S01]  /*1ac0*/  LDS.128 R12, [R46] ;  /* 0x000000002e0c7984 */ /* 0x001e220000000c00 */
[----:B------:R-:W4:Y:S03]  /*1ad0*/  MUFU.EX2 R193, R193 ;  /* 0x000000c100c17308 */ /* 0x000f260000000800 */
[----:B------:R-:W5:Y:S01]  /*1ae0*/  LDS.128 R16, [R46+0x10] ;  /* 0x000010002e107984 */ /* 0x000f620000000c00 */
[-C--:B--2---:R-:W-:Y:S01]  /*1af0*/  FMUL.FTZ R6, R174, R2.reuse ;  /* 0x00000002ae067220 */ /* 0x084fe20000410000 */
[-C--:B------:R-:W-:Y:S01]  /*1b00*/  FMUL.FTZ R7, R172, R2.reuse ;  /* 0x00000002ac077220 */ /* 0x080fe20000410000 */
[-C--:B------:R-:W-:Y:S01]  /*1b10*/  FMUL.FTZ R4, R173, R2.reuse ;  /* 0x00000002ad047220 */ /* 0x080fe20000410000 */
[-C--:B------:R-:W-:Y:S01]  /*1b20*/  FMUL.FTZ R5, R170, R2.reuse ;  /* 0x00000002aa057220 */ /* 0x080fe20000410000 */
[----:B------:R-:W2:Y:S01]  /*1b30*/  MUFU.EX2 R186, R186 ;  /* 0x000000ba00ba7308 */ /* 0x000ea20000000800 */
[----:B---3--:R-:W-:Y:S01]  /*1b40*/  FMUL.FTZ R8, R171, R2 ;  /* 0x00000002ab087220 */ /* 0x008fe20000410000 */
[----:B-1----:R1:W-:Y:S06]  /*1b50*/  STS [R3+0xea8], R196 ;  /* 0x000ea8c403007388 */ /* 0x0023ec0000000800 */
[----:B------:R-:W3:Y:S08]  /*1b60*/  MUFU.EX2 R191, R191 ;  /* 0x000000bf00bf7308 */ /* 0x000ef00000000800 */
[----:B------:R-:W1:Y:S08]  /*1b70*/  MUFU.EX2 R184, R184 ;  /* 0x000000b800b87308 */ /* 0x000e700000000800 */
[----:B------:R-:W1:Y:S01]  /*1b80*/  MUFU.EX2 R195, R195 ;  /* 0x000000c300c37308 */ /* 0x000e620000000800 */
[----:B0-----:R-:W-:-:S07]  /*1b90*/  HADD2.F32 R211, -RZ, R15.H0_H0 ;  /* 0x2000000fffd37230 */ /* 0x001fce0000004100 */
[----:B------:R-:W0:Y:S01]  /*1ba0*/  MUFU.EX2 R188, R188 ;  /* 0x000000bc00bc7308 */ /* 0x000e220000000800 */
[----:B------:R-:W-:Y:S02]  /*1bb0*/  HADD2.F32 R204, -RZ, R15.H1_H1 ;  /* 0x3000000fffcc7230 */ /* 0x000fe40000004100 */
[----:B-----5:R-:W-:Y:S02]  /*1bc0*/  HADD2.F32 R217, -RZ, R17.H0_H0 ;  /* 0x20000011ffd97230 */ /* 0x020fe40000004100 */
[----:B------:R-:W-:Y:S02]  /*1bd0*/  HADD2.F32 R9, -RZ, R19.H0_H0 ;  /* 0x20000013ff097230 */ /* 0x000fe40000004100 */
[----:B------:R-:W-:Y:S01]  /*1be0*/  FMUL.FTZ R223, R190, R204 ;  /* 0x000000ccbedf7220 */ /* 0x000fe20000410000 */
[--C-:B------:R-:W-:Y:S01]  /*1bf0*/  HADD2.F32 R205, -RZ, R12.reuse.H0_H0 ;  /* 0x2000000cffcd7230 */ /* 0x100fe20000004100 */
[----:B------:R-:W0:Y:S01]  /*1c00*/  MUFU.EX2 R197, R197 ;  /* 0x000000c500c57308 */ /* 0x000e220000000800 */
[----:B------:R-:W-:-:S02]  /*1c10*/  HADD2.F32 R208, -RZ, R12.H1_H1 ;  /* 0x3000000cffd07230 */ /* 0x000fc40000004100 */
[C---:B------:R-:W-:Y:S01]  /*1c20*/  FMUL.FTZ R215, R190.reuse, R217 ;  /* 0x000000d9bed77220 */ /* 0x040fe20000410000 */
[--C-:B------:R-:W-:Y:S02]  /*1c30*/  HADD2.F32 R207, -RZ, R13.reuse.H0_H0 ;  /* 0x2000000dffcf7230 */ /* 0x100fe40000004100 */
[C---:B-1----:R-:W-:Y:S01]  /*1c40*/  FMUL.FTZ R3, R190.reuse, R205 ;  /* 0x000000cdbe037220 */ /* 0x042fe20000410000 */
[----:B------:R-:W-:Y:S02]  /*1c50*/  HADD2.F32 R198, -RZ, R13.H1_H1 ;  /* 0x3000000dffc67230 */ /* 0x000fe40000004100 */
[C---:B------:R-:W-:Y:S01]  /*1c60*/  FMUL.FTZ R13, R190.reuse, R208 ;  /* 0x000000d0be0d7220 */ /* 0x040fe20000410000 */
[--C-:B------:R-:W-:Y:S01]  /*1c70*/  HADD2.F32 R209, -RZ, R14.reuse.H0_H0 ;  /* 0x2000000effd17230 */ /* 0x100fe20000004100 */
[----:B------:R-:W1:Y:S01]  /*1c80*/  MUFU.EX2 R192, R192 ;  /* 0x000000c000c07308 */ /* 0x000e620000000800 */
[----:B------:R-:W-:Y:S02]  /*1c90*/  HADD2.F32 R200, -RZ, R14.H1_H1 ;  /* 0x3000000effc87230 */ /* 0x000fe40000004100 */
[----:B------:R-:W-:Y:S01]  /*1ca0*/  FMUL.FTZ R11, R190, R198 ;  /* 0x000000c6be0b7220 */ /* 0x000fe20000410000 */
[----:B------:R-:W-:-:S02]  /*1cb0*/  HADD2.F32 R213, -RZ, R16.H0_H0 ;  /* 0x20000010ffd57230 */ /* 0x000fc40000004100 */
[C---:B------:R-:W-:Y:S01]  /*1cc0*/  FMUL.FTZ R14, R190.reuse, R209 ;  /* 0x000000d1be0e7220 */ /* 0x040fe20000410000 */
[----:B------:R-:W-:Y:S02]  /*1cd0*/  HADD2.F32 R206, -RZ, R16.H1_H1 ;  /* 0x30000010ffce7230 */ /* 0x000fe40000004100 */
[C---:B------:R-:W-:Y:S01]  /*1ce0*/  FMUL.FTZ R203, R190.reuse, R200 ;  /* 0x000000c8becb7220 */ /* 0x040fe20000410000 */
[----:B------:R-:W-:Y:S01]  /*1cf0*/  HADD2.F32 R17, -RZ, R17.H1_H1 ;  /* 0x30000011ff117230 */ /* 0x000fe20000004100 */
[----:B------:R-:W0:Y:S01]  /*1d00*/  MUFU.EX2 R199, R199 ;  /* 0x000000c700c77308 */ /* 0x000e220000000800 */
[--C-:B------:R-:W-:Y:S02]  /*1d10*/  HADD2.F32 R15, -RZ, R18.reuse.H0_H0 ;  /* 0x20000012ff0f7230 */ /* 0x100fe40000004100 */
[C---:B------:R-:W-:Y:S01]  /*1d20*/  FMUL.FTZ R16, R190.reuse, R211 ;  /* 0x000000d3be107220 */ /* 0x040fe20000410000 */
[----:B------:R-:W-:Y:S02]  /*1d30*/  HADD2.F32 R201, -RZ, R18.H1_H1 ;  /* 0x30000012ffc97230 */ /* 0x000fe40000004100 */
[----:B------:R-:W-:Y:S01]  /*1d40*/  FMUL.FTZ R212, R190, R213 ;  /* 0x000000d5bed47220 */ /* 0x000fe20000410000 */
[----:B------:R-:W-:-:S02]  /*1d50*/  HADD2.F32 R19, -RZ, R19.H1_H1 ;  /* 0x30000013ff137230 */ /* 0x000fc40000004100 */
[C---:B------:R-:W-:Y:S01]  /*1d60*/  FMUL.FTZ R225, R190.reuse, R206 ;  /* 0x000000cebee17220 */ /* 0x040fe20000410000 */
[C---:B------:R-:W-:Y:S01]  /*1d70*/  FMUL.FTZ R221, R190.reuse, R17 ;  /* 0x00000011bedd7220 */ /* 0x040fe20000410000 */
[----:B------:R-:W0:Y:S01]  /*1d80*/  MUFU.EX2 R6, R6 ;  /* 0x0000000600067308 */ /* 0x000e220000000800 */
[C---:B------:R-:W-:Y:S01]  /*1d90*/  FMUL.FTZ R210, R190.reuse, R15 ;  /* 0x0000000fbed27220 */ /* 0x040fe20000410000 */
[C---:B------:R-:W-:Y:S01]  /*1da0*/  FMUL.FTZ R219, R190.reuse, R201 ;  /* 0x000000c9bedb7220 */ /* 0x040fe20000410000 */
[C---:B------:R-:W-:Y:S01]  /*1db0*/  FMUL.FTZ R2, R190.reuse, R9 ;  /* 0x00000009be027220 */ /* 0x040fe20000410000 */
        /* <DEDUP_REMOVED lines=20> */
[----:B------:R5:W0:Y:S02]  /*1f00*/  MUFU.EX2 R12, R8 ;  /* 0x00000008000c7308 */ /* 0x000a240000000800 */
[----:B-----5:R-:W-:-:S04]  /*1f10*/  FMUL.FTZ R8, R190, R207 ;  /* 0x000000cfbe087220 */ /* 0x020fc80000410000 */
[----:B------:R-:W-:Y:S01]  /*1f20*/  FMUL.FTZ R8, R121, R8 ;  /* 0x0000000879087220 */ /* 0x000fe20000410000 */
[----:B------:R-:W-:Y:S06]  /*1f30*/  BAR.SYNC.DEFER_BLOCKING 0x0 ;  /* 0x0000000000007b1d */ /* 0x000fec0000010000 */
[----:B-1234-:R-:W-:Y:S05]  /*1f40*/  @P1 BRA `(.L_x_7641) ;  /* 0x0000000000241947 */ /* 0x01efea0003800000 */
[----:B------:R-:W-:Y:S01]  /*1f50*/  ISETP.NE.AND P1, PT, R68, UR10, PT ;  /* 0x0000000a44007c0c */ /* 0x000fe2000bf25270 */
[----:B------:R-:W-:-:S12]  /*1f60*/  HFMA2 R216, -RZ, RZ, 1.875, 0 ;  /* 0x3f800000ffd87431 */ /* 0x000fd800000001ff */
[----:B------:R-:W-:Y:S05]  /*1f70*/  @!P1 BRA `(.L_x_7642) ;  /* 0x0000000000209947 */ /* 0x000fea0003800000 */
[----:B------:R-:W-:-:S04]  /*1f80*/  SHF.L.U32 R2, R68, 0x8, RZ ;  /* 0x0000000844027819 */ /* 0x000fc800000006ff */
[----:B------:R-:W-:-:S04]  /*1f90*/  LOP3.LUT R2, R2, 0x100, RZ, 0xc0, !PT ;  /* 0x0000010002027812 */ /* 0x000fc800078ec0ff */
[----:B------:R-:W-:-:S04]  /*1fa0*/  IADD3 R2, PT, PT, R2, UR4, RZ ;  /* 0x0000000402027c10 */ /* 0x000fc8000fffe0ff */
[----:B------:R-:W-:-:S05]  /*1fb0*/  LEA R2, R2, UR5, 0x2 ;  /* 0x0000000502027c11 */ /* 0x000fca000f8e10ff */
[----:B------:R2:W3:Y:S01]  /*1fc0*/  LDS R216, [R2+0xea8] ;  /* 0x000ea80002d87984 */ /* 0x0004e20000000800 */
[----:B------:R-:W-:Y:S05]  /*1fd0*/  BRA `(.L_x_7642) ;  /* 0x0000000000087947 */ /* 0x000fea0003800000 */
.L_x_7641:
[----:B------:R-:W-:-:S06]  /*1fe0*/  LEA R216, R30, UR5, 0x2 ;  /* 0x000000051ed87c11 */ /* 0x000fcc000f8e10ff */
[----:B------:R-:W1:Y:S02]  /*1ff0*/  LDS R216, [R216+0x16ac] ;  /* 0x0016ac00d8d87984 */ /* 0x000e640000000800 */
.L_x_7642:
[----:B------:R-:W-:Y:S05]  /*2000*/  BSYNC.RECONVERGENT B0 ;  /* 0x0000000000007941 */ /* 0x000fea0003800200 */
.L_x_7640:
[----:B------:R-:W4:Y:S01]  /*2010*/  @P0 LDC R3, c[0x0][0x38c] ;  /* 0x0000e300ff030b82 */ /* 0x000f220000000800 */
[----:B--2---:R-:W-:Y:S02]  /*2020*/  @P0 IADD3 R2, PT, PT, R68, -0x2, RZ ;  /* 0xfffffffe44020810 */ /* 0x004fe40007ffe0ff */
[----:B------:R-:W-:-:S03]  /*2030*/  MOV R18, RZ ;  /* 0x000000ff00127202 */ /* 0x000fc60000000f00 */
[----:B----4-:R-:W-:-:S04]  /*2040*/  @P0 IMAD R3, R2, R3, UR4 ;  /* 0x0000000402030e24 */ /* 0x010fc8000f8e0203 */
[----:B------:R-:W-:-:S05]  /*2050*/  @P0 IMAD.WIDE R2, R3, 0x8, R36 ;  /* 0x0000000803020825 */ /* 0x000fca00078e0224 */
[----:B------:R2:W4:Y:S01]  /*2060*/  @P0 LDG.E R18, desc[UR16][R2.64+0x4] ;  /* 0x0000041002120981 */ /* 0x000522000c1e1900 */
[-C--:B------:R-:W-:Y:S01]  /*2070*/  FFMA.FTZ R218, R167, R193.reuse, R166 ;  /* 0x000000c1a7da7223 */ /* 0x080fe200000100a6 */
[----:B------:R-:W-:Y:S01]  /*2080*/  FMUL.FTZ R229, R196, R193 ;  /* 0x000000c1c4e57220 */ /* 0x000fe20000410000 */
[----:B01-3--:R-:W-:Y:S01]  /*2090*/  FMUL.FTZ R231, R194, R216 ;  /* 0x000000d8c2e77220 */ /* 0x00bfe20000410000 */
[----:B------:R-:W-:Y:S01]  /*20a0*/  ISETP.GE.AND P1, PT, R112, 0x1, PT ;  /* 0x000000017000780c */ /* 0x000fe20003f26270 */
[----:B------:R-:W-:Y:S01]  /*20b0*/  FFMA.FTZ R218, R186, R218, R165 ;  /* 0x000000dabada7223 */ /* 0x000fe200000100a5 */
[----:B------:R-:W-:Y:S01]  /*20c0*/  ISETP.NE.AND P3, PT, R178, 0x1f, PT ;  /* 0x0000001fb200780c */ /* 0x000fe20003f65270 */
[----:B------:R-:W-:Y:S01]  /*20d0*/  ULEA UR6, UR4, UR5, 0x3 ;  /* 0x0000000504067291 */ /* 0x000fe2000f8e18ff */
[----:B------:R-:W-:Y:S01]  /*20e0*/  ISETP.NE.AND P4, PT, R30, RZ, PT ;  /* 0x000000ff1e00720c */ /* 0x000fe20003f85270 */
[----:B------:R-:W-:Y:S01]  /*20f0*/  FFMA.FTZ R218, R191, R218, R164 ;  /* 0x000000dabfda7223 */ /* 0x000fe200000100a4 */
[----:B------:R-:W-:Y:S03]  /*2100*/  BSSY.RECONVERGENT B0, `(.L_x_7643) ;  /* 0x0000105000007945 */ /* 0x000fe60003800200 */
[----:B------:R-:W-:-:S04]  /*2110*/  FFMA.FTZ R218, R184, R218, R163 ;  /* 0x000000dab8da7223 */ /* 0x000fc800000100a3 */
[----:B------:R-:W-:-:S04]  /*2120*/  FFMA.FTZ R218, R195, R218, R162 ;  /* 0x000000dac3da7223 */ /* 0x000fc800000100a2 */
[----:B------:R-:W-:-:S04]  /*2130*/  FFMA.FTZ R218, R188, R218, R161 ;  /* 0x000000dabcda7223 */ /* 0x000fc800000100a1 */
[----:B------:R-:W-:Y:S01]  /*2140*/  FFMA.FTZ R220, R197, R218, R160 ;  /* 0x000000dac5dc7223 */ /* 0x000fe200000100a0 */
[----:B------:R-:W-:-:S03]  /*2150*/  FMUL.FTZ R218, R186, R229 ;  /* 0x000000e5bada7220 */ /* 0x000fc60000410000 */
[----:B------:R-:W-:Y:S01]  /*2160*/  FFMA.FTZ R220, R192, R220, R159 ;  /* 0x000000dcc0dc7223 */ /* 0x000fe2000001009f */
[----:B--2---:R-:W-:Y:S01]  /*2170*/  FMUL.FTZ R3, R191, R218 ;  /* 0x000000dabf037220 */ /* 0x004fe20000410000 */
        /* <DEDUP_REMOVED lines=8> */
[----:B------:R-:W-:Y:S01]  /*2200*/  FMUL.FTZ R2, R188, R3 ;  /* 0x00000003bc027220 */ /* 0x000fe20000410000 */
[C---:B------:R-:W-:Y:S02]  /*2210*/  FFMA.FTZ R222, R4.reuse, R222, R221 ;  /* 0x000000de04de7223 */ /* 0x040fe400000100dd */
        /* <DEDUP_REMOVED lines=8> */
[----:B------:R-:W-:Y:S02]  /*22a0*/  FFMA.FTZ R222, R199, R222, R212 ;  /* 0x000000dec7de7223 */ /* 0x000fe400000100d4 */
[----:B------:R-:W-:Y:S01]  /*22b0*/  FFMA.FTZ R229, R194, R220, R151 ;  /* 0x000000dcc2e57223 */ /* 0x000fe20000010097 */
[----:B------:R-:W-:Y:S01]  /*22c0*/  FMUL.FTZ R2, R6, R3 ;  /* 0x0000000306027220 */ /* 0x000fe20000410000 */
[----:B------:R-:W-:Y:S01]  /*22d0*/  FMUL.FTZ R220, R12, R231 ;  /* 0x000000e70cdc7220 */ /* 0x000fe20000410000 */
[----:B------:R-:W-:Y:S02]  /*22e0*/  FFMA.FTZ R222, R192, R222, R223 ;  /* 0x000000dec0de7223 */ /* 0x000fe400000100df */
[----:B------:R-:W0:Y:S01]  /*22f0*/  SHFL.UP PT, R218, R229, 0x1, RZ ;  /* 0x04200000e5da7989 */ /* 0x000e2200000e00ff */
[----:B------:R-:W-:Y:S01]  /*2300*/  FMUL.FTZ R3, R7, R2 ;  /* 0x0000000207037220 */ /* 0x000fe20000410000 */
[----:B------:R-:W-:Y:S01]  /*2310*/  FMUL.FTZ R231, R5, R220 ;  /* 0x000000dc05e77220 */ /* 0x000fe20000410000 */
[----:B------:R-:W-:-:S02]  /*2320*/  FFMA.FTZ R222, R197, R222, R16 ;  /* 0x000000dec5de7223 */ /* 0x000fc40000010010 */
[C---:B------:R-:W-:Y:S01]  /*2330*/  FMUL.FTZ R2, R4.reuse, R3 ;  /* 0x0000000304027220 */ /* 0x040fe20000410000 */
[----:B------:R-:W-:Y:S01]  /*2340*/  FMUL.FTZ R220, R4, R231 ;  /* 0x000000e704dc7220 */ /* 0x000fe20000410000 */
[----:B------:R-:W-:Y:S02]  /*2350*/  FFMA.FTZ R222, R188, R222, R203 ;  /* 0x000000debcde7223 */ /* 0x000fe400000100cb */
[----:B------:R-:W-:Y:S01]  /*2360*/  FMUL.FTZ R3, R5, R2 ;  /* 0x0000000205037220 */ /* 0x000fe20000410000 */
[----:B------:R-:W-:Y:S01]  /*2370*/  FMUL.FTZ R231, R7, R220 ;  /* 0x000000dc07e77220 */ /* 0x000fe20000410000 */
[----:B------:R-:W-:Y:S02]  /*2380*/  FFMA.FTZ R222, R195, R222, R14 ;  /* 0x000000dec3de7223 */ /* 0x000fe4000001000e */
[----:B------:R-:W-:Y:S01]  /*2390*/  FMUL.FTZ R3, R12, R3 ;  /* 0x000000030c037220 */ /* 0x000fe20000410000 */
[----:B------:R-:W-:Y:S01]  /*23a0*/  FMUL.FTZ R2, R6, R231 ;  /* 0x000000e706027220 */ /* 0x000fe20000410000 */
[----:B------:R-:W-:-:S02]  /*23b0*/  FFMA.FTZ R222, R184, R222, R11 ;  /* 0x000000deb8de7223 */ /* 0x000fc4000001000b */
[----:B------:R-:W-:Y:S01]  /*23c0*/  FMUL.FTZ R220, R194, R3 ;  /* 0x00000003c2dc7220 */ /* 0x000fe20000410000 */
[----:B------:R-:W-:Y:S01]  /*23d0*/  FMUL.FTZ R231, R199, R2 ;  /* 0x00000002c7e77220 */ /* 0x000fe20000410000 */
[----:B------:R-:W-:-:S03]  /*23e0*/  FFMA.FTZ R222, R191, R222, R8 ;  /* 0x000000debfde7223 */ /* 0x000fc60000010008 */
[----:B------:R-:W1:Y:S01]  /*23f0*/  SHFL.UP PT, R3, R220, 0x1, RZ ;  /* 0x04200000dc037989 */ /* 0x000e6200000e00ff */
[----:B------:R-:W-:Y:S01]  /*2400*/  FMUL.FTZ R2, R192, R231 ;  /* 0x000000e7c0027220 */ /* 0x000fe20000410000 */
[----:B0-----:R-:W-:Y:S01]  /*2410*/  FFMA.FTZ R218, R220, R218, R229 ;  /* 0x000000dadcda7223 */ /* 0x001fe200000100e5 */
[----:B------:R-:W-:Y:S02]  /*2420*/  FFMA.FTZ R222, R186, R222, R13 ;  /* 0x000000debade7223 */ /* 0x000fe4000001000d */
[----:B------:R-:W-:Y:S02]  /*2430*/  FMUL.FTZ R231, R197, R2 ;  /* 0x00000002c5e77220 */ /* 0x000fe40000410000 */
[----:B------:R-:W-:Y:S01]  /*2440*/  FSEL R229, R229, R218, !P1 ;  /* 0x000000dae5e57208 */ /* 0x000fe20004800000 */
[----:B------:R-:W-:Y:S01]  /*2450*/  FFMA.FTZ R222, R193, R222, R10 ;  /* 0x000000dec1de7223 */ /* 0x000fe2000001000a */
[----:B------:R-:W-:-:S03]  /*2460*/  FMUL.FTZ R218, R188, R231 ;  /* 0x000000e7bcda7220 */ /* 0x000fc60000410000 */
[----:B------:R-:W0:Y:S01]  /*2470*/  SHFL.UP PT, R2, R229, 0x2, RZ ;  /* 0x04400000e5027989 */ /* 0x000e2200000e00ff */
[----:B------:R-:W-:-:S03]  /*2480*/  FMUL.FTZ R231, R195, R218 ;  /* 0x000000dac3e77220 */ /* 0x000fc60000410000 */
[----:B------:R-:W2:Y:S01]  /*2490*/  SHFL.DOWN PT, R226, R222, 0x1, 0x1f ;  /* 0x08201f00dee27f89 */ /* 0x000ea200000e0000 */
[----:B------:R-:W-:-:S04]  /*24a0*/  FMUL.FTZ R218, R184, R231 ;  /* 0x000000e7b8da7220 */ /* 0x000fc80000410000 */
[----:B------:R-:W-:Y:S01]  /*24b0*/  FMUL.FTZ R231, R191, R218 ;  /* 0x000000dabfe77220 */ /* 0x000fe20000410000 */
[----:B-1----:R-:W-:-:S03]  /*24c0*/  @P1 FMUL.FTZ R220, R220, R3 ;  /* 0x00000003dcdc1220 */ /* 0x002fc60000410000 */
[----:B------:R-:W-:Y:S01]  /*24d0*/  FMUL.FTZ R218, R186, R231 ;  /* 0x000000e7bada7220 */ /* 0x000fe20000410000 */
[----:B------:R-:W-:-:S03]  /*24e0*/  ISETP.GE.AND P1, PT, R112, 0x2, PT ;  /* 0x000000027000780c */ /* 0x000fc60003f26270 */
[----:B------:R-:W-:Y:S01]  /*24f0*/  FMUL.FTZ R218, R193, R218 ;  /* 0x000000dac1da7220 */ /* 0x000fe20000410000 */
[----:B------:R-:W1:Y:S04]  /*2500*/  SHFL.UP PT, R3, R220, 0x2, RZ ;  /* 0x04400000dc037989 */ /* 0x000e6800000e00ff */
[----:B------:R-:W3:Y:S01]  /*2510*/  SHFL.DOWN PT, R233, R218, 0x1, 0x1f ;  /* 0x08201f00dae97f89 */ /* 0x000ee200000e0000 */
[----:B0-----:R-:W-:-:S05]  /*2520*/  FFMA.FTZ R2, R220, R2, R229 ;  /* 0x00000002dc027223 */ /* 0x001fca00000100e5 */
[----:B------:R-:W-:Y:S02]  /*2530*/  FSEL R231, R229, R2, !P1 ;  /* 0x00000002e5e77208 */ /* 0x000fe40004800000 */
[----:B------:R-:W-:-:S03]  /*2540*/  MOV R229, R222 ;  /* 0x000000de00e57202 */ /* 0x000fc60000000f00 */
[----:B------:R-:W0:Y:S02]  /*2550*/  SHFL.UP PT, R2, R231, 0x4, RZ ;  /* 0x04800000e7027989 */ /* 0x000e2400000e00ff */
[----:B--2---:R-:W-:Y:S01]  /*2560*/  @P3 FFMA.FTZ R229, R218, R226, R229 ;  /* 0x000000e2dae53223 */ /* 0x004fe200000100e5 */
[----:B-1----:R-:W-:Y:S01]  /*2570*/  @P1 FMUL.FTZ R220, R220, R3 ;  /* 0x00000003dcdc1220 */ /* 0x002fe20000410000 */
[----:B------:R-:W-:Y:S01]  /*2580*/  ISETP.GE.AND P1, PT, R112, 0x4, PT ;  /* 0x000000047000780c */ /* 0x000fe20003f26270 */
[----:B---3--:R-:W-:-:S03]  /*2590*/  @P3 FMUL.FTZ R224, R233, R218 ;  /* 0x000000dae9e03220 */ /* 0x008fc60000410000 */
[----:B------:R-:W1:Y:S02]  /*25a0*/  SHFL.UP PT, R3, R220, 0x4, RZ ;  /* 0x04800000dc037989 */ /* 0x000e6400000e00ff */
[----:B------:R-:W-:Y:S02]  /*25b0*/  @P3 MOV R218, R224 ;  /* 0x000000e000da3202 */ /* 0x000fe40000000f00 */
[----:B------:R-:W2:Y:S01]  /*25c0*/  SHFL.DOWN PT, R224, R229, 0x2, 0x1f ;  /* 0x08401f00e5e07f89 */ /* 0x000ea200000e0000 */
[----:B------:R-:W-:-:S03]  /*25d0*/  ISETP.GT.U32.AND P3, PT, R178, 0x1d, PT ;  /* 0x0000001db200780c */ /* 0x000fc60003f64070 */
[----:B------:R-:W3:Y:S01]  /*25e0*/  SHFL.DOWN PT, R233, R218, 0x2, 0x1f ;  /* 0x08401f00dae97f89 */ /* 0x000ee200000e0000 */
[----:B0-----:R-:W-:-:S05]  /*25f0*/  FFMA.FTZ R2, R220, R2, R231 ;  /* 0x00000002dc027223 */ /* 0x001fca00000100e7 */
[----:B------:R-:W-:-:S05]  /*2600*/  FSEL R231, R231, R2, !P1 ;  /* 0x00000002e7e77208 */ /* 0x000fca0004800000 */
[----:B------:R-:W0:Y:S01]  /*2610*/  SHFL.UP PT, R2, R231, 0x8, RZ ;  /* 0x05000000e7027989 */ /* 0x000e2200000e00ff */
[----:B-1----:R-:W-:Y:S01]  /*2620*/  @P1 FMUL.FTZ R220, R220, R3 ;  /* 0x00000003dcdc1220 */ /* 0x002fe20000410000 */
[----:B------:R-:W-:-:S04]  /*2630*/  ISETP.GE.AND P1, PT, R112, 0x8, PT ;  /* 0x000000087000780c */ /* 0x000fc80003f26270 */
[----:B------:R-:W1:Y:S01]  /*2640*/  SHFL.UP PT, R3, R220, 0x8, RZ ;  /* 0x05000000dc037989 */ /* 0x000e6200000e00ff */
[C---:B--2---:R-:W-:Y:S01]  /*2650*/  @!P3 FFMA.FTZ R229, R218.reuse, R224, R229 ;  /* 0x000000e0dae5b223 */ /* 0x044fe200000100e5 */
[----:B---3--:R-:W-:-:S04]  /*2660*/  @!P3 FMUL.FTZ R222, R218, R233 ;  /* 0x000000e9dadeb220 */ /* 0x008fc80000410000 */
[----:B------:R-:W2:Y:S01]  /*2670*/  SHFL.DOWN PT, R224, R229, 0x4, 0x1f ;  /* 0x08801f00e5e07f89 */ /* 0x000ea200000e0000 */
[----:B------:R-:W-:Y:S02]  /*2680*/  @!P3 MOV R218, R222 ;  /* 0x000000de00dab202 */ /* 0x000fe40000000f00 */
[----:B------:R-:W-:-:S03]  /*2690*/  ISETP.GE.AND P3, PT, R112, 0x10, PT ;  /* 0x000000107000780c */ /* 0x000fc60003f66270 */
[----:B------:R-:W3:Y:S01]  /*26a0*/  SHFL.DOWN PT, R235, R218, 0x4, 0x1f ;  /* 0x08801f00daeb7f89 */ /* 0x000ee200000e0000 */
[----:B0-----:R-:W-:-:S05]  /*26b0*/  FFMA.FTZ R2, R220, R2, R231 ;  /* 0x00000002dc027223 */ /* 0x001fca00000100e7 */
[----:B------:R-:W-:Y:S01]  /*26c0*/  FSEL R233, R231, R2, !P1 ;  /* 0x00000002e7e97208 */ /* 0x000fe20004800000 */
[----:B-1----:R-:W-:Y:S01]  /*26d0*/  @P1 FMUL.FTZ R220, R220, R3 ;  /* 0x00000003dcdc1220 */ /* 0x002fe20000410000 */
[----:B------:R-:W-:-:S03]  /*26e0*/  ISETP.GT.U32.AND P1, PT, R178, 0x1b, PT ;  /* 0x0000001bb200780c */ /* 0x000fc60003f24070 */
[----:B------:R-:W0:Y:S04]  /*26f0*/  SHFL.UP PT, R2, R233, 0x10, RZ ;  /* 0x06000000e9027989 */ /* 0x000e2800000e00ff */
[----:B------:R-:W1:Y:S06]  /*2700*/  SHFL.UP PT, R3, R220, 0x10, RZ ;  /* 0x06000000dc037989 */ /* 0x000e6c00000e00ff */
[C---:B--2---:R-:W-:Y:S01]  /*2710*/  @!P1 FFMA.FTZ R229, R218.reuse, R224, R229 ;  /* 0x000000e0dae59223 */ /* 0x044fe200000100e5 */
[----:B---3--:R-:W-:-:S04]  /*2720*/  @!P1 FMUL.FTZ R222, R218, R235 ;  /* 0x000000ebdade9220 */ /* 0x008fc80000410000 */
[----:B------:R-:W2:Y:S01]  /*2730*/  SHFL.DOWN PT, R224, R229, 0x8, 0x1f ;  /* 0x09001f00e5e07f89 */ /* 0x000ea200000e0000 */
[----:B------:R-:W-:Y:S02]  /*2740*/  @!P1 MOV R218, R222 ;  /* 0x000000de00da9202 */ /* 0x000fe40000000f00 */
[----:B------:R-:W-:-:S03]  /*2750*/  ISETP.GE.AND P1, PT, R68, UR10, PT ;  /* 0x0000000a44007c0c */ /* 0x000fc6000bf26270 */
[----:B------:R-:W3:Y:S01]  /*2760*/  SHFL.DOWN PT, R231, R218, 0x8, 0x1f ;  /* 0x09001f00dae77f89 */ /* 0x000ee200000e0000 */
[----:B0-----:R-:W-:Y:S01]  /*2770*/  FFMA.FTZ R2, R220, R2, R233 ;  /* 0x00000002dc027223 */ /* 0x001fe200000100e9 */
[----:B------:R-:W-:Y:S01]  /*2780*/  ISETP.NE.OR P1, PT, R30, RZ, P1 ;  /* 0x000000ff1e00720c */ /* 0x000fe20000f25670 */
[----:B-1----:R-:W-:-:S03]  /*2790*/  @P3 FMUL.FTZ R220, R220, R3 ;  /* 0x00000003dcdc3220 */ /* 0x002fc60000410000 */
[----:B------:R-:W-:Y:S01]  /*27a0*/  FSEL R233, R233, R2, !P3 ;  /* 0x00000002e9e97208 */ /* 0x000fe20005800000 */
[----:B------:R-:W-:Y:S01]  /*27b0*/  HFMA2 R2, -RZ, RZ, 1.875, 0 ;  /* 0x3f800000ff027431 */ /* 0x000fe200000001ff */
[C---:B------:R-:W-:Y:S02]  /*27c0*/  ISETP.GT.U32.AND P3, PT, R178.reuse, 0x17, PT ;  /* 0x00000017b200780c */ /* 0x040fe40003f64070 */
[----:B------:R-:W-:Y:S01]  /*27d0*/  MOV R3, RZ ;  /* 0x000000ff00037202 */ /* 0x000fe20000000f00 */
[----:B------:R-:W-:Y:S04]  /*27e0*/  SHFL.UP PT, R220, R220, 0x1, RZ ;  /* 0x04200000dcdc7989 */ /* 0x000fe800000e00ff */
[----:B------:R-:W-:Y:S04]  /*27f0*/  SHFL.UP PT, R233, R233, 0x1, RZ ;  /* 0x04200000e9e97989 */ /* 0x000fe800000e00ff */
[----:B------:R-:W-:Y:S01]  /*2800*/  @!P1 LDS.64 R2, [UR6+0x1728] ;  /* 0x00172806ff029984 */ /* 0x000fe20008000a00 */
[----:B------:R-:W-:Y:S01]  /*2810*/  ISETP.GT.U32.AND P1, PT, R178, 0xf, PT ;  /* 0x0000000fb200780c */ /* 0x000fe20003f24070 */
[C---:B--2---:R-:W-:Y:S01]  /*2820*/  @!P3 FFMA.FTZ R229, R218.reuse, R224, R229 ;  /* 0x000000e0dae5b223 */ /* 0x044fe200000100e5 */
[----:B---3--:R-:W-:-:S04]  /*2830*/  @!P3 FMUL.FTZ R222, R218, R231 ;  /* 0x000000e7dadeb220 */ /* 0x008fc80000410000 */
[----:B------:R-:W0:Y:S01]  /*2840*/  SHFL.DOWN PT, R224, R229, 0x10, 0x1f ;  /* 0x0a001f00e5e07f89 */ /* 0x000e2200000e0000 */
[----:B------:R-:W-:-:S05]  /*2850*/  @!P3 MOV R218, R222 ;  /* 0x000000de00dab202 */ /* 0x000fca0000000f00 */
[----:B------:R-:W-:Y:S01]  /*2860*/  SHFL.DOWN PT, R235, R218, 0x10, 0x1f ;  /* 0x0a001f00daeb7f89 */ /* 0x000fe200000e0000 */
[----:B0-----:R-:W-:-:S03]  /*2870*/  @!P1 FFMA.FTZ R229, R218, R224, R229 ;  /* 0x000000e0dae59223 */ /* 0x001fc600000100e5 */
[----:B----4-:R-:W0:Y:S02]  /*2880*/  SHFL.IDX PT, R18, R18, RZ, 0x1f ;  /* 0x00001fff12127589 */ /* 0x010e2400000e0000 */
[----:B0-----:R-:W-:Y:S02]  /*2890*/  @P2 FFMA.FTZ R18, R220, R18, R233 ;  /* 0x00000012dc122223 */ /* 0x001fe400000100e9 */
[----:B------:R-:W-:Y:S02]  /*28a0*/  SHFL.DOWN PT, R233, R229, 0x1, 0x1f ;  /* 0x08201f00e5e97f89 */ /* 0x000fe400000e0000 */
[----:B------:R-:W-:-:S04]  /*28b0*/  FFMA.FTZ R18, R196, R18, R167 ;  /* 0x00000012c4127223 */ /* 0x000fc800000100a7 */
[-C--:B------:R-:W-:Y:S01]  /*28c0*/  FMUL.FTZ R231, R205, R18.reuse ;  /* 0x00000012cde77220 */ /* 0x080fe20000410000 */
[----:B------:R-:W-:-:S03]  /*28d0*/  FFMA.FTZ R205, R193, R18, R166 ;  /* 0x00000012c1cd7223 */ /* 0x000fc600000100a6 */
[----:B------:R-:W-:Y:S01]  /*28e0*/  FFMA.FTZ R231, R0, R231, RZ ;  /* 0x000000e700e77223 */ /* 0x000fe200000100ff */
[-C--:B------:R-:W-:Y:S01]  /*28f0*/  FMUL.FTZ R208, R208, R205.reuse ;  /* 0x000000cdd0d07220 */ /* 0x080fe20000410000 */
[----:B------:R-:W-:-:S03]  /*2900*/  FFMA.FTZ R196, R186, R205, R165 ;  /* 0x000000cdbac47223 */ /* 0x000fc600000100a5 */
[----:B------:R-:W-:Y:S01]  /*2910*/  FFMA.FTZ R220, R122, R208, R231 ;  /* 0x000000d07adc7223 */ /* 0x000fe200000100e7 */
[----:B------:R-:W-:Y:S01]  /*2920*/  @!P1 FMUL.FTZ R208, R218, R235 ;  /* 0x000000ebdad09220 */ /* 0x000fe20000410000 */
[-C--:B------:R-:W-:Y:S01]  /*2930*/  FMUL.FTZ R222, R207, R196.reuse ;  /* 0x000000c4cfde7220 */ /* 0x080fe20000410000 */
[----:B------:R-:W-:-:S03]  /*2940*/  FFMA.FTZ R207, R191, R196, R164 ;  /* 0x000000c4bfcf7223 */ /* 0x000fc600000100a4 */
[----:B------:R-:W-:Y:S01]  /*2950*/  FFMA.FTZ R231, R121, R222, R220 ;  /* 0x000000de79e77223 */ /* 0x000fe200000100dc */
[----:B------:R-:W-:Y:S01]  /*2960*/  @!P1 MOV R218, R208 ;  /* 0x000000d000da9202 */ /* 0x000fe20000000f00 */
[-C--:B------:R-:W-:Y:S01]  /*2970*/  FMUL.FTZ R220, R198, R207.reuse ;  /* 0x000000cfc6dc7220 */ /* 0x080fe20000410000 */
[----:B------:R-:W-:Y:S01]  /*2980*/  FFMA.FTZ R198, R184, R207, R163 ;  /* 0x000000cfb8c67223 */ /* 0x000fe200000100a3 */
[----:B------:R-:W-:Y:S01]  /*2990*/  SHFL.IDX PT, R222, R3, RZ, 0x1f ;  /* 0x00001fff03de7589 */ /* 0x000fe200000e0000 */
[----:B------:R-:W-:Y:S01]  /*29a0*/  ISETP.NE.AND P1, PT, R30, 0x1f, PT ;  /* 0x0000001f1e00780c */ /* 0x000fe20003f25270 */
[----:B------:R-:W-:Y:S01]  /*29b0*/  FFMA.FTZ R220, R126, R220, R231 ;  /* 0x000000dc7edc7223 */ /* 0x000fe200000100e7 */
[-C--:B------:R-:W-:Y:S01]  /*29c0*/  FMUL.FTZ R224, R209, R198.reuse ;  /* 0x000000c6d1e07220 */ /* 0x080fe20000410000 */
[----:B------:R-:W0:Y:S01]  /*29d0*/  SHFL.DOWN PT, R208, R218, 0x1, 0x1f ;  /* 0x08201f00dad07f89 */ /* 0x000e2200000e0000 */
[----:B------:R-:W-:Y:S02]  /*29e0*/  FFMA.FTZ R209, R195, R198, R162 ;  /* 0x000000c6c3d17223 */ /* 0x000fe400000100a2 */
[----:B------:R-:W-:-:S02]  /*29f0*/  FFMA.FTZ R231, R125, R224, R220 ;  /* 0x000000e07de77223 */ /* 0x000fc400000100dc */
[-C--:B------:R-:W-:Y:S01]  /*2a00*/  FMUL.FTZ R220, R200, R209.reuse ;  /* 0x000000d1c8dc7220 */ /* 0x080fe20000410000 */
[----:B------:R-:W-:-:S03]  /*2a10*/  FFMA.FTZ R200, R188, R209, R161 ;  /* 0x000000d1bcc87223 */ /* 0x000fc600000100a1 */
[----:B------:R-:W-:Y:S01]  /*2a20*/  FFMA.FTZ R224, R130, R220, R231 ;  /* 0x000000dc82e07223 */ /* 0x000fe200000100e7 */
[-C--:B------:R-:W-:Y:S01]  /*2a30*/  FMUL.FTZ R226, R211, R200.reuse ;  /* 0x000000c8d3e27220 */ /* 0x080fe20000410000 */
[----:B------:R-:W-:Y:S01]  /*2a40*/  FFMA.FTZ R211, R197, R200, R160 ;  /* 0x000000c8c5d37223 */ /* 0x000fe200000100a0 */
[----:B------:R1:W-:Y:S02]  /*2a50*/  SHFL.IDX PT, R231, R229, RZ, 0x1f ;  /* 0x00001fffe5e77589 */ /* 0x0003e400000e0000 */
[----:B------:R-:W-:Y:S01]  /*2a60*/  FFMA.FTZ R235, R129, R226, R224 ;  /* 0x000000e281eb7223 */ /* 0x000fe200000100e0 */
[-C--:B------:R-:W-:Y:S01]  /*2a70*/  FMUL.FTZ R224, R204, R211.reuse ;  /* 0x000000d3cce07220 */ /* 0x080fe20000410000 */
[-C--:B------:R-:W-:Y:S01]  /*2a80*/  FFMA.FTZ R204, R192, R211.reuse, R159 ;  /* 0x000000d3c0cc7223 */ /* 0x080fe2000001009f */
[----:B------:R-:W2:Y:S02]  /*2a90*/  SHFL.IDX PT, R220, R218, RZ, 0x1f ;  /* 0x00001fffdadc7589 */ /* 0x000ea400000e0000 */
[----:B------:R-:W-:Y:S01]  /*2aa0*/  FFMA.FTZ R224, R136, R224, R235 ;  /* 0x000000e088e07223 */ /* 0x000fe200000100eb */
[-C--:B------:R-:W-:Y:S01]  /*2ab0*/  FMUL.FTZ R226, R213, R204.reuse ;  /* 0x000000ccd5e27220 */ /* 0x080fe20000410000 */
[----:B------:R-:W-:Y:S01]  /*2ac0*/  FFMA.FTZ R213, R199, R204, R158 ;  /* 0x000000ccc7d57223 */ /* 0x000fe2000001009e */
[----:B------:R-:W-:Y:S01]  /*2ad0*/  FMUL.FTZ R235, R190, R211 ;  /* 0x000000d3beeb7220 */ /* 0x000fe20000410000 */
[----:B0-----:R-:W-:Y:S01]  /*2ae0*/  @P1 FFMA.FTZ R222, R208, R222, R233 ;  /* 0x000000ded0de1223 */ /* 0x001fe200000100e9 */
[----:B-1----:R-:W-:Y:S01]  /*2af0*/  FFMA.FTZ R229, R135, R226, R224 ;  /* 0x000000e287e57223 */ /* 0x002fe200000100e0 */
[-C--:B------:R-:W-:Y:S01]  /*2b00*/  FMUL.FTZ R224, R206, R213.reuse ;  /* 0x000000d5cee07220 */ /* 0x080fe20000410000 */
[----:B------:R-:W-:Y:S01]  /*2b10*/  FFMA.FTZ R206, R6, R213, R157 ;  /* 0x000000d506ce7223 */ /* 0x000fe2000001009d */
[----:B------:R-:W-:Y:S01]  /*2b20*/  FFMA.FTZ R215, R222, R216, R215 ;  /* 0x000000d8ded77223 */ /* 0x000fe200000100d7 */
[----:B------:R-:W-:Y:S01]  /*2b30*/  FMUL.FTZ R233, R190, R207 ;  /* 0x000000cfbee97220 */ /* 0x000fe20000410000 */
[----:B------:R-:W-:Y:S01]  /*2b40*/  FFMA.FTZ R229, R142, R224, R229 ;  /* 0x000000e08ee57223 */ /* 0x000fe200000100e5 */
[----:B------:R-:W-:Y:S01]  /*2b50*/  FMUL.FTZ R208, R217, R206 ;  /* 0x000000ced9d07220 */ /* 0x000fe20000410000 */
[----:B------:R-:W-:Y:S01]  /*2b60*/  FFMA.FTZ R217, R194, R215, R227 ;  /* 0x000000d7c2d97223 */ /* 0x000fe200000100e3 */
[----:B------:R-:W-:Y:S01]  /*2b70*/  FMUL.FTZ R233, R126, R233 ;  /* 0x000000e97ee97220 */ /* 0x000fe20000410000 */
[----:B------:R-:W-:Y:S01]  /*2b80*/  FMUL.FTZ R235, R136, R235 ;  /* 0x000000eb88eb7220 */ /* 0x000fe20000410000 */
[----:B------:R-:W-:Y:S01]  /*2b90*/  FFMA.FTZ R227, R140, R208, R229 ;  /* 0x000000d08ce37223 */ /* 0x000fe200000100e5 */
[----:B------:R-:W-:Y:S01]  /*2ba0*/  FFMA.FTZ R208, R12, R217, R219 ;  /* 0x000000d90cd07223 */ /* 0x000fe200000100db */
[----:B------:R-:W-:Y:S01]  /*2bb0*/  FMUL.FTZ R229, R190, R18 ;  /* 0x00000012bee57220 */ /* 0x000fe20000410000 */
[----:B------:R-:W-:-:S02]  /*2bc0*/  P2R R216, PR, RZ, 0x10 ;  /* 0x00000010ffd87803 */ /* 0x000fc40000000000 */
[----:B------:R-:W-:Y:S01]  /*2bd0*/  FFMA.FTZ R219, R5, R208, R210 ;  /* 0x000000d005db7223 */ /* 0x000fe200000100d2 */
[----:B--2---:R-:W-:Y:S01]  /*2be0*/  FFMA.FTZ R3, R220, R3, R231 ;  /* 0x00000003dc037223 */ /* 0x004fe200000100e7 */
[----:B------:R-:W-:Y:S01]  /*2bf0*/  FMUL.FTZ R231, R190, R205 ;  /* 0x000000cdbee77220 */ /* 0x000fe20000410000 */
[----:B------:R-:W-:Y:S01]  /*2c00*/  FMUL.FTZ R2, R220, R2 ;  /* 0x00000002dc027220 */ /* 0x000fe20000410000 */
[----:B------:R-:W-:Y:S01]  /*2c10*/  FFMA.FTZ R210, R4, R219, R221 ;  /* 0x000000db04d27223 */ /* 0x000fe200000100dd */
[----:B------:R-:W-:Y:S01]  /*2c20*/  FMUL.FTZ R218, R0, R229 ;  /* 0x000000e500da7220 */ /* 0x000fe20000410000 */
[----:B------:R-:W-:Y:S01]  /*2c30*/  FMUL.FTZ R231, R122, R231 ;  /* 0x000000e77ae77220 */ /* 0x000fe20000410000 */
[C---:B------:R-:W-:Y:S01]  /*2c40*/  FMUL.FTZ R220, R190.reuse, R196 ;  /* 0x000000c4bedc7220 */ /* 0x040fe20000410000 */
[----:B------:R-:W-:Y:S01]  /*2c50*/  FFMA.FTZ R221, R7, R210, R214 ;  /* 0x000000d207dd7223 */ /* 0x000fe200000100d6 */
[----:B------:R0:W-:Y:S01]  /*2c60*/  @!P4 STS.64 [UR6+0x1728], R2 ;  /* 0x00172802ff00c988 */ /* 0x0001e20008000a06 */
[----:B------:R-:W-:Y:S01]  /*2c70*/  FMUL.FTZ R214, R190, R198 ;  /* 0x000000c6bed67220 */ /* 0x000fe20000410000 */
[----:B------:R-:W-:Y:S01]  /*2c80*/  FMUL.FTZ R229, R121, R220 ;  /* 0x000000dc79e57220 */ /* 0x000fe20000410000 */
[----:B------:R-:W-:Y:S01]  /*2c90*/  FFMA.FTZ R6, R6, R221, R225 ;  /* 0x000000dd06067223 */ /* 0x000fe200000100e1 */
[----:B------:R-:W-:Y:S01]  /*2ca0*/  FMUL.FTZ R225, R190, R209 ;  /* 0x000000d1bee17220 */ /* 0x000fe20000410000 */
[----:B------:R-:W-:Y:S02]  /*2cb0*/  STS [R65+0x430], R218 ;  /* 0x000430da41007388 */ /* 0x000fe40000000800 */
[----:B------:R-:W-:-:S02]  /*2cc0*/  FFMA.FTZ R199, R199, R6, R212 ;  /* 0x00000006c7c77223 */ /* 0x000fc400000100d4 */
[----:B------:R1:W-:Y:S01]  /*2cd0*/  STS [R64+0x4], R231 ;  /* 0x000004e740007388 */ /* 0x0003e20000000800 */
[----:B0-----:R-:W-:Y:S01]  /*2ce0*/  FMUL.FTZ R3, R125, R214 ;  /* 0x000000d67d037220 */ /* 0x001fe20000410000 */
[----:B------:R-:W-:Y:S01]  /*2cf0*/  FFMA.FTZ R223, R192, R199, R223 ;  /* 0x000000c7c0df7223 */ /* 0x000fe200000100df */
[----:B------:R-:W-:Y:S01]  /*2d00*/  FMUL.FTZ R2, R190, R200 ;  /* 0x000000c8be027220 */ /* 0x000fe20000410000 */
[----:B------:R0:W-:Y:S02]  /*2d10*/  STS [R64+0x8], R229 ;  /* 0x000008e540007388 */ /* 0x0001e40000000800 */
[----:B------:R-:W-:Y:S02]  /*2d20*/  FFMA.FTZ R197, R197, R223, R16 ;  /* 0x000000dfc5c57223 */ /* 0x000fe40000010010 */
[----:B------:R2:W-:Y:S01]  /*2d30*/  STS [R64+0x10], R3 ;  /* 0x0000100340007388 */ /* 0x0005e20000000800 */
[----:B-1----:R-:W-:Y:S01]  /*2d40*/  FMUL.FTZ R231, R130, R225 ;  /* 0x000000e182e77220 */ /* 0x002fe20000410000 */
[----:B------:R-:W-:Y:S01]  /*2d50*/  FFMA.FTZ R225, R7, R206, R156 ;  /* 0x000000ce07e17223 */ /* 0x000fe2000001009c */
[----:B------:R-:W-:Y:S01]  /*2d60*/  FMUL.FTZ R7, R190, R213 ;  /* 0x000000d5be077220 */ /* 0x000fe20000410000 */
[----:B------:R1:W-:Y:S01]  /*2d70*/  STS [R64+0xc], R233 ;  /* 0x00000ce940007388 */ /* 0x0003e20000000800 */
[----:B0-----:R-:W-:Y:S01]  /*2d80*/  FMUL.FTZ R229, R129, R2 ;  /* 0x0000000281e57220 */ /* 0x001fe20000410000 */
[----:B------:R-:W-:Y:S01]  /*2d90*/  FFMA.FTZ R192, R4, R225, R155 ;  /* 0x000000e104c07223 */ /* 0x000fe2000001009b */
[----:B------:R-:W-:Y:S01]  /*2da0*/  FMUL.FTZ R2, R190, R204 ;  /* 0x000000ccbe027220 */ /* 0x000fe20000410000 */
[----:B------:R0:W-:Y:S01]  /*2db0*/  STS [R64+0x14], R231 ;  /* 0x000014e740007388 */ /* 0x0001e20000000800 */
[----:B--2---:R-:W-:Y:S01]  /*2dc0*/  FMUL.FTZ R3, R142, R7 ;  /* 0x000000078e037220 */ /* 0x004fe20000410000 */
[----:B------:R-:W-:Y:S01]  /*2dd0*/  FFMA.FTZ R7, R5, R192, R154 ;  /* 0x000000c005077223 */ /* 0x000fe2000001009a */
[----:B------:R-:W-:Y:S01]  /*2de0*/  FMUL.FTZ R237, R135, R2 ;  /* 0x0000000287ed7220 */ /* 0x000fe20000410000 */
[C---:B------:R-:W-:Y:S01]  /*2df0*/  FMUL.FTZ R5, R190.reuse, R225 ;  /* 0x000000e1be057220 */ /* 0x040fe20000410000 */
[----:B------:R-:W-:Y:S01]  /*2e00*/  FMUL.FTZ R2, R190, R192 ;  /* 0x000000c0be027220 */ /* 0x000fe20000410000 */
[----:B------:R-:W-:Y:S01]  /*2e10*/  FFMA.FTZ R12, R12, R7, R153 ;  /* 0x000000070c0c7223 */ /* 0x000fe20000010099 */
[----:B-1----:R-:W-:Y:S01]  /*2e20*/  FMUL.FTZ R233, R190, R206 ;  /* 0x000000cebee97220 */ /* 0x002fe20000410000 */
[----:B------:R1:W-:Y:S01]  /*2e30*/  STS [R64+0x18], R229 ;  /* 0x000018e540007388 */ /* 0x0003e20000000800 */
[----:B------:R-:W-:Y:S01]  /*2e40*/  FMUL.FTZ R5, R146, R5 ;  /* 0x0000000592057220 */ /* 0x000fe20000410000 */
[-C--:B------:R-:W-:Y:S01]  /*2e50*/  FFMA.FTZ R194, R194, R12.reuse, R151 ;  /* 0x0000000cc2c27223 */ /* 0x080fe20000010097 */
[C---:B0-----:R-:W-:Y:S01]  /*2e60*/  FMUL.FTZ R231, R190.reuse, R7 ;  /* 0x00000007bee77220 */ /* 0x041fe20000410000 */
[C---:B------:R-:W-:Y:S01]  /*2e70*/  FMUL.FTZ R4, R190.reuse, R12 ;  /* 0x0000000cbe047220 */ /* 0x040fe20000410000 */
[----:B------:R0:W-:Y:S01]  /*2e80*/  STS [R64+0x1c], R235 ;  /* 0x00001ceb40007388 */ /* 0x0001e20000000800 */
[----:B------:R-:W-:Y:S01]  /*2e90*/  FMUL.FTZ R190, R190, R194 ;  /* 0x000000c2bebe7220 */ /* 0x000fe20000410000 */
[----:B------:R-:W-:Y:S01]  /*2ea0*/  FMUL.FTZ R233, R140, R233 ;  /* 0x000000e98ce97220 */ /* 0x000fe20000410000 */
[----:B------:R-:W-:Y:S01]  /*2eb0*/  FMUL.FTZ R231, R150, R231 ;  /* 0x000000e796e77220 */ /* 0x000fe20000410000 */
[----:B------:R2:W-:Y:S01]  /*2ec0*/  STS [R64+0x20], R237 ;  /* 0x000020ed40007388 */ /* 0x0005e20000000800 */
[----:B-1----:R-:W-:Y:S01]  /*2ed0*/  FMUL.FTZ R229, R141, R2 ;  /* 0x000000028de57220 */ /* 0x002fe20000410000 */
[----:B------:R-:W-:Y:S01]  /*2ee0*/  FMUL.FTZ R17, R17, R225 ;  /* 0x000000e111117220 */ /* 0x000fe20000410000 */
[----:B------:R-:W-:Y:S01]  /*2ef0*/  FMUL.FTZ R15, R15, R192 ;  /* 0x000000c00f0f7220 */ /* 0x000fe20000410000 */
[----:B------:R1:W-:Y:S01]  /*2f00*/  STS [R64+0x24], R3 ;  /* 0x0000240340007388 */ /* 0x0003e20000000800 */
[----:B------:R-:W-:Y:S01]  /*2f10*/  FFMA.FTZ R203, R188, R197, R203 ;  /* 0x000000c5bccb7223 */ /* 0x000fe200000100cb */
[----:B0-----:R-:W-:Y:S01]  /*2f20*/  FMUL.FTZ R235, R145, R4 ;  /* 0x0000000491eb7220 */ /* 0x001fe20000410000 */
[----:B------:R-:W-:Y:S01]  /*2f30*/  FFMA.FTZ R2, R146, R17, R227 ;  /* 0x0000001192027223 */ /* 0x000fe200000100e3 */
[----:B------:R-:W-:Y:S01]  /*2f40*/  STS [R64+0x28], R233 ;  /* 0x000028e940007388 */ /* 0x000fe20000000800 */
[----:B------:R-:W-:Y:S01]  /*2f50*/  IADD3 R188, PT, PT, -R202, UR7, RZ ;  /* 0x00000007cabc7c10 */ /* 0x000fe2000fffe1ff */
[----:B--2---:R-:W-:Y:S01]  /*2f60*/  FMUL.FTZ R237, R149, R190 ;  /* 0x000000be95ed7220 */ /* 0x004fe20000410000 */
[----:B------:R-:W-:Y:S01]  /*2f70*/  FFMA.FTZ R15, R141, R15, R2 ;  /* 0x0000000f8d0f7223 */ /* 0x000fe20000010002 */
[----:B------:R0:W-:Y:S01]  /*2f80*/  STS [R64+0x2c], R5 ;  /* 0x00002c0540007388 */ /* 0x0001e20000000800 */
[----:B------:R-:W-:Y:S01]  /*2f90*/  FFMA.FTZ R195, R195, R203, R14 ;  /* 0x000000cbc3c37223 */ /* 0x000fe2000001000e */
[----:B-1----:R-:W-:-:S04]  /*2fa0*/  IMAD.WIDE.U32 R2, R42, UR4, R44 ;  /* 0x000000042a027c25 */ /* 0x002fc8000f8e002c */
[----:B------:R-:W-:Y:S01]  /*2fb0*/  FMUL.FTZ R201, R201, R7 ;  /* 0x00000007c9c97220 */ /* 0x000fe20000410000 */
[----:B------:R1:W-:Y:S01]  /*2fc0*/  STS [R64+0x30], R229 ;  /* 0x000030e540007388 */ /* 0x0003e20000000800 */
[----:B------:R-:W-:Y:S01]  /*2fd0*/  FFMA.FTZ R11, R184, R195, R11 ;  /* 0x000000c3b80b7223 */ /* 0x000fe2000001000b */
[----:B------:R-:W-:Y:S01]  /*2fe0*/  IMAD R3, R43, UR4, R3 ;  /* 0x000000042b037c24 */ /* 0x000fe2000f8e0203 */
[----:B------:R-:W-:Y:S01]  /*2ff0*/  LEA R4, P1, R2, UR8, 0x2 ;  /* 0x0000000802047c11 */ /* 0x000fe2000f8210ff */
[----:B------:R1:W-:Y:S01]  /*3000*/  STS [R64+0x34], R231 ;  /* 0x000034e740007388 */ /* 0x0003e20000000800 */
[----:B------:R-:W-:Y:S01]  /*3010*/  FFMA.FTZ R16, R150, R201, R15 ;  /* 0x000000c996107223 */ /* 0x000fe2000001000f */
[----:B------:R-:W-:Y:S01]  /*3020*/  FMUL.FTZ R9, R9, R12 ;  /* 0x0000000c09097220 */ /* 0x000fe20000410000 */
[----:B0-----:R-:W-:Y:S01]  /*3030*/  LEA.HI.X R5, R2, UR9, R3, 0x2, P1 ;  /* 0x0000000902057c11 */ /* 0x001fe200088f1403 */
[----:B------:R1:W-:Y:S01]  /*3040*/  STS [R64+0x38], R235 ;  /* 0x000038eb40007388 */ /* 0x0003e20000000800 */
[----:B------:R-:W-:Y:S01]  /*3050*/  ISETP.GE.AND P1, PT, R188, 0x1, PT ;  /* 0x00000001bc00780c */ /* 0x000fe20003f26270 */
[----:B------:R-:W-:Y:S01]  /*3060*/  FFMA.FTZ R191, R191, R11, R8 ;  /* 0x0000000bbfbf7223 */ /* 0x000fe20000010008 */
[----:B------:R-:W-:Y:S01]  /*3070*/  FFMA.FTZ R16, R145, R9, R16 ;  /* 0x0000000991107223 */ /* 0x000fe20000010010 */
[----:B------:R1:W-:Y:S01]  /*3080*/  STS [R64+0x3c], R237 ;  /* 0x00003ced40007388 */ /* 0x0003e20000000800 */
[----:B------:R-:W-:Y:S01]  /*3090*/  FMUL.FTZ R8, R19, R194 ;  /* 0x000000c213087220 */ /* 0x000fe20000410000 */
[----:B------:R-:W-:Y:S01]  /*30a0*/  FFMA.FTZ R13, R186, R191, R13 ;  /* 0x000000bfba0d7223 */ /* 0x000fe2000001000d */
[----:B------:R-:W-:Y:S01]  /*30b0*/  BAR.SYNC.DEFER_BLOCKING 0x0 ;  /* 0x0000000000007b1d */ /* 0x000fe20000010000 */
[C---:B------:R-:W-:Y:S01]  /*30c0*/  ISETP.GE.AND P2, PT, R188.reuse, 0x21, PT ;  /* 0x00000021bc00780c */ /* 0x040fe20003f46270 */
[----:B------:R-:W-:Y:S01]  /*30d0*/  FFMA.FTZ R8, R149, R8, R16 ;  /* 0x0000000895087223 */ /* 0x000fe20000010010 */
[C---:B------:R-:W-:Y:S01]  /*30e0*/  ISETP.GE.AND P3, PT, R188.reuse, 0x41, PT ;  /* 0x00000041bc00780c */ /* 0x040fe20003f66270 */
[----:B------:R-:W-:Y:S01]  /*30f0*/  FFMA.FTZ R193, R193, R13, R10 ;  /* 0x0000000dc1c17223 */ /* 0x000fe2000001000a */
[----:B------:R-:W-:Y:S01]  /*3100*/  ISETP.GE.AND P4, PT, R188, 0x61, PT ;  /* 0x00000061bc00780c */ /* 0x000fe20003f86270 */
[----:B------:R1:W0:Y:S01]  /*3110*/  LDS R233, [R63+0x4b0] ;  /* 0x0004b0003fe97984 */ /* 0x0002220000000800 */
[----:B------:R-:W-:Y:S11]  /*3120*/  @!P1 BRA `(.L_x_7644) ;  /* 0x0000000000089947 */ /* 0x000ff60003800000 */
[----:B------:R-:W2:Y:S04]  /*3130*/  LDS R3, [R66+0x430] ;  /* 0x0004300042037984 */ /* 0x000ea80000000800 */
[----:B--2---:R2:W-:Y:S02]  /*3140*/  REDG.E.ADD.F32.FTZ.RN.STRONG.GPU desc[UR16][R4.64], R3 ;  /* 0x00000003040079a6 */ /* 0x0045e4000c12f310 */
.L_x_7644:
[----:B------:R-:W-:Y:S05]  /*3150*/  BSYNC.RECONVERGENT B0 ;  /* 0x0000000000007941 */ /* 0x000fea0003800200 */
.L_x_7643:
[----:B------:R-:W-:Y:S04]  /*3160*/  BSSY.RECONVERGENT B0, `(.L_x_7645) ;  /* 0x0000003000007945 */ /* 0x000fe80003800200 */
[----:B------:R-:W-:Y:S05]  /*3170*/  @!P2 BRA `(.L_x_7646) ;  /* 0x000000000004a947 */ /* 0x000fea0003800000 */
[----:B0-----:R3:W-:Y:S02]  /*3180*/  REDG.E.ADD.F32.FTZ.RN.STRONG.GPU desc[UR16][R4.64+0x80], R233 ;  /* 0x000080e9040079a6 */ /* 0x0017e4000c12f310 */
.L_x_7646:
[----:B------:R-:W-:Y:S05]  /*3190*/  BSYNC.RECONVERGENT B0 ;  /* 0x0000000000007941 */ /* 0x000fea0003800200 */
.L_x_7645:
[----:B--2---:R2:W4:Y:S01]  /*31a0*/  LDS R3, [R62+0x530] ;  /* 0x000530003e037984 */ /* 0x0045220000000800 */
[----:B------:R-:W-:Y:S04]  /*31b0*/  BSSY.RECONVERGENT B0, `(.L_x_7647) ;  /* 0x0000003000007945 */ /* 0x000fe80003800200 */
[----:B------:R-:W-:Y:S05]  /*31c0*/  @!P3 BRA `(.L_x_7648) ;  /* 0x000000000004b947 */ /* 0x000fea0003800000 */
[----:B----4-:R4:W-:Y:S02]  /*31d0*/  REDG.E.ADD.F32.FTZ.RN.STRONG.GPU desc[UR16][R4.64+0x100], R3 ;  /* 0x00010003040079a6 */ /* 0x0109e4000c12f310 */
.L_x_7648:
[----:B------:R-:W-:Y:S05]  /*31e0*/  BSYNC.RECONVERGENT B0 ;  /* 0x0000000000007941 */ /* 0x000fea0003800200 */
.L_x_7647:
[----:B----4-:R4:W0:Y:S01]  /*31f0*/  LDS R3, [R61+0x5b0] ;  /* 0x0005b0003d037984 */ /* 0x0108220000000800 */
[----:B------:R-:W-:Y:S04]  /*3200*/  BSSY.RECONVERGENT B0, `(.L_x_7649) ;  /* 0x0000003000007945 */ /* 0x000fe80003800200 */
[----:B------:R-:W-:Y:S05]  /*3210*/  @!P4 BRA `(.L_x_7650) ;  /* 0x000000000004c947 */ /* 0x000fea0003800000 */
[----:B0-----:R0:W-:Y:S02]  /*3220*/  REDG.E.ADD.F32.FTZ.RN.STRONG.GPU desc[UR16][R4.64+0x180], R3 ;  /* 0x00018003040079a6 */ /* 0x0011e4000c12f310 */
.L_x_7650:
[----:B------:R-:W-:Y:S05]  /*3230*/  BSYNC.RECONVERGENT B0 ;  /* 0x0000000000007941 */ /* 0x000fea0003800200 */
.L_x_7649:
        /* <DEDUP_REMOVED lines=10> */
.L_x_7652:
[----:B------:R-:W-:Y:S05]  /*32e0*/  BSYNC.RECONVERGENT B0 ;  /* 0x0000000000007941 */ /* 0x000fea0003800200 */
.L_x_7651:
[----:B------:R1:W1:Y:S01]  /*32f0*/  LDS R9, [R59+0x6b0] ;  /* 0x0006b0003b097984 */ /* 0x0002620000000800 */
[----:B------:R-:W-:Y:S01]  /*3300*/  BSSY.RECONVERGENT B0, `(.L_x_7653) ;  /* 0x0000005000007945 */ /* 0x000fe20003800200 */
[----:B0-----:R-:W-:Y:S01]  /*3310*/  FADD.FTZ R3, -R167, R18 ;  /* 0x00000012a7037221 */ /* 0x001fe20000010100 */
[----:B------:R-:W-:Y:S02]  /*3320*/  FMUL.FTZ R2, R189, R193 ;  /* 0x000000c1bd027220 */ /* 0x000fe40000410000 */
[----:B------:R-:W-:Y:S05]  /*3330*/  @!P1 BRA `(.L_x_7654) ;  /* 0x0000000000049947 */ /* 0x000fea0003800000 */
[----:B-1----:R0:W-:Y:S02]  /*3340*/  REDG.E.ADD.F32.FTZ.RN.STRONG.GPU desc[UR16][R4.64+0x280], R9 ;  /* 0x00028009040079a6 */ /* 0x0021e4000c12f310 */
.L_x_7654:
[----:B------:R-:W-:Y:S05]  /*3350*/  BSYNC.RECONVERGENT B0 ;  /* 0x0000000000007941 */ /* 0x000fea0003800200 */
.L_x_7653:
[----:B01----:R0:W1:Y:S01]  /*3360*/  LDS R9, [R58+0x730] ;  /* 0x000730003a097984 */ /* 0x0030620000000800 */
[----:B------:R-:W-:Y:S01]  /*3370*/  BSSY.RECONVERGENT B0, `(.L_x_7655) ;  /* 0x0000006000007945 */ /* 0x000fe20003800200 */
[----:B------:R-:W-:Y:S01]  /*3380*/  FADD.FTZ R205, -R166, R205 ;  /* 0x000000cda6cd7221 */ /* 0x000fe20000010100 */
[----:B------:R-:W-:Y:S01]  /*3390*/  FMUL.FTZ R10, R180, R13 ;  /* 0x0000000db40a7220 */ /* 0x000fe20000410000 */
[----:B------:R-:W-:Y:S01]  /*33a0*/  FFMA.FTZ R15, R2, R3, RZ ;  /* 0x00000003020f7223 */ /* 0x000fe200000100ff */
[----:B------:R-:W-:Y:S06]  /*33b0*/  @!P2 BRA `(.L_x_7656) ;  /* 0x000000000004a947 */ /* 0x000fec0003800000 */
[----:B-1----:R1:W-:Y:S02]  /*33c0*/  REDG.E.ADD.F32.FTZ.RN.STRONG.GPU desc[UR16][R4.64+0x300], R9 ;  /* 0x00030009040079a6 */ /* 0x0023e4000c12f310 */
.L_x_7656:
[----:B------:R-:W-:Y:S05]  /*33d0*/  BSYNC.RECONVERGENT B0 ;  /* 0x0000000000007941 */ /* 0x000fea0003800200 */
.L_x_7655:
[----:B------:R-:W-:Y:S01]  /*33e0*/  FFMA.FTZ R16, R10, R205, R15 ;  /* 0x000000cd0a107223 */ /* 0x000fe2000001000f */
[----:B------:R-:W-:Y:S01]  /*33f0*/  BSSY.RECONVERGENT B0, `(.L_x_7657) ;  /* 0x0000006000007945 */ /* 0x000fe20003800200 */
[----:B------:R0:W0:Y:S01]  /*3400*/  LDS R15, [R57+0x7b0] ;  /* 0x0007b000390f7984 */ /* 0x0000220000000800 */
[----:B------:R-:W-:Y:S01]  /*3410*/  FADD.FTZ R196, -R165, R196 ;  /* 0x000000c4a5c47221 */ /* 0x000fe20000010100 */
[----:B-1----:R-:W-:Y:S01]  /*3420*/  FMUL.FTZ R9, R187, R191 ;  /* 0x000000bfbb097220 */ /* 0x002fe20000410000 */
[----:B------:R-:W-:Y:S06]  /*3430*/  @!P3 BRA `(.L_x_7658) ;  /* 0x000000000004b947 */ /* 0x000fec0003800000 */
[----:B0-----:R1:W-:Y:S02]  /*3440*/  REDG.E.ADD.F32.FTZ.RN.STRONG.GPU desc[UR16][R4.64+0x380], R15 ;  /* 0x0003800f040079a6 */ /* 0x0013e4000c12f310 */
.L_x_7658:
[----:B------:R-:W-:Y:S05]  /*3450*/  BSYNC.RECONVERGENT B0 ;  /* 0x0000000000007941 */ /* 0x000fea0003800200 */
.L_x_7657:
[----:B01----:R0:W1:Y:S01]  /*3460*/  LDS R15, [R56+0x830] ;  /* 0x00083000380f7984 */ /* 0x0030620000000800 */
[----:B------:R-:W-:Y:S01]  /*3470*/  BSSY.RECONVERGENT B0, `(.L_x_7659) ;  /* 0x0000006000007945 */ /* 0x000fe20003800200 */
[----:B------:R-:W-:Y:S01]  /*3480*/  FADD.FTZ R207, -R164, R207 ;  /* 0x000000cfa4cf7221 */ /* 0x000fe20000010100 */
[----:B------:R-:W-:Y:S01]  /*3490*/  FMUL.FTZ R14, R185, R11 ;  /* 0x0000000bb90e7220 */ /* 0x000fe20000410000 */
[----:B------:R-:W-:Y:S01]  /*34a0*/  FFMA.FTZ R17, R9, R196, R16 ;  /* 0x000000c409117223 */ /* 0x000fe20000010010 */
[----:B------:R-:W-:Y:S06]  /*34b0*/  @!P4 BRA `(.L_x_7660) ;  /* 0x000000000004c947 */ /* 0x000fec0003800000 */
[----:B-1----:R1:W-:Y:S02]  /*34c0*/  REDG.E.ADD.F32.FTZ.RN.STRONG.GPU desc[UR16][R4.64+0x400], R15 ;  /* 0x0004000f040079a6 */ /* 0x0023e4000c12f310 */
.L_x_7660:
[----:B------:R-:W-:Y:S05]  /*34d0*/  BSYNC.RECONVERGENT B0 ;  /* 0x0000000000007941 */ /* 0x000fea0003800200 */
.L_x_7659:
[----:B------:R-:W-:Y:S01]  /*34e0*/  FFMA.FTZ R16, R14, R207, R17 ;  /* 0x000000cf0e107223 */ /* 0x000fe20000010011 */
[----:B------:R-:W-:Y:S01]  /*34f0*/  BSSY.RECONVERGENT B0, `(.L_x_7661) ;  /* 0x0000006000007945 */ /* 0x000fe20003800200 */
[----:B------:R0:W0:Y:S01]  /*3500*/  LDS R17, [R55+0x8b0] ;  /* 0x0008b00037117984 */ /* 0x0000220000000800 */
[----:B------:R-:W-:Y:S01]  /*3510*/  FADD.FTZ R198, -R163, R198 ;  /* 0x000000c6a3c67221 */ /* 0x000fe20000010100 */
[----:B-1----:R-:W-:Y:S01]  /*3520*/  FMUL.FTZ R15, R183, R195 ;  /* 0x000000c3b70f7220 */ /* 0x002fe20000410000 */
[----:B------:R-:W-:Y:S06]  /*3530*/  @!P5 BRA `(.L_x_7662) ;  /* 0x000000000004d947 */ /* 0x000fec0003800000 */
[----:B0-----:R1:W-:Y:S02]  /*3540*/  REDG.E.ADD.F32.FTZ.RN.STRONG.GPU desc[UR16][R4.64+0x480], R17 ;  /* 0x00048011040079a6 */ /* 0x0013e4000c12f310 */
.L_x_7662:
[----:B------:R-:W-:Y:S05]  /*3550*/  BSYNC.RECONVERGENT B0 ;  /* 0x0000000000007941 */ /* 0x000fea0003800200 */
.L_x_7661:
[----:B------:R2:W2:Y:S01]  /*3560*/  LDS R231, [R54+0x930] ;  /* 0x0009300036e77984 */ /* 0x0004a20000000800 */
[----:B------:R-:W-:Y:S01]  /*3570*/  FADD.FTZ R209, -R162, R209 ;  /* 0x000000d1a2d17221 */ /* 0x000fe20000010100 */
[----:B------:R-:W-:Y:S01]  /*3580*/  FMUL.FTZ R18, R181, R203 ;  /* 0x000000cbb5127220 */ /* 0x000fe20000410000 */
[----:B------:R-:W-:Y:S01]  /*3590*/  FFMA.FTZ R19, R15, R198, R16 ;  /* 0x000000c60f137223 */ /* 0x000fe20000010010 */
[----:B------:R-:W-:Y:S01]  /*35a0*/  FADD.FTZ R200, -R161, R200 ;  /* 0x000000c8a1c87221 */ /* 0x000fe20000010100 */
[----:B01----:R-:W-:Y:S01]  /*35b0*/  FMUL.FTZ R17, R179, R197 ;  /* 0x000000c5b3117220 */ /* 0x003fe20000410000 */
[----:B------:R-:W-:Y:S01]  /*35c0*/  FADD.FTZ R211, -R160, R211 ;  /* 0x000000d3a0d37221 */ /* 0x000fe20000010100 */
[----:B------:R-:W-:Y:S01]  /*35d0*/  FFMA.FTZ R16, R18, R209, R19 ;  /* 0x000000d112107223 */ /* 0x000fe20000010013 */
[----:B------:R-:W-:Y:S01]  /*35e0*/  FMUL.FTZ R184, R177, R223 ;  /* 0x000000dfb1b87220 */ /* 0x000fe20000410000 */
[----:B------:R-:W-:Y:S01]  /*35f0*/  ISETP.GE.AND P6, PT, R188, 0x141, PT ;  /* 0x00000141bc00780c */ /* 0x000fe20003fc6270 */
[----:B------:R-:W-:Y:S01]  /*3600*/  FMUL.FTZ R19, R175, R199 ;  /* 0x000000c7af137220 */ /* 0x000fe20000410000 */
[----:B------:R-:W-:Y:S01]  /*3610*/  FFMA.FTZ R201, R17, R200, R16 ;  /* 0x000000c811c97223 */ /* 0x000fe20000010010 */
[----:B------:R-:W-:Y:S01]  /*3620*/  FADD.FTZ R204, -R159, R204 ;  /* 0x000000cc9fcc7221 */ /* 0x000fe20000010100 */
[----:B------:R-:W-:Y:S01]  /*3630*/  FADD.FTZ R213, -R158, R213 ;  /* 0x000000d59ed57221 */ /* 0x000fe20000010100 */
[----:B------:R-:W-:Y:S01]  /*3640*/  FMUL.FTZ R186, R174, R221 ;  /* 0x000000ddaeba7220 */ /* 0x000fe20000410000 */
[----:B------:R-:W-:Y:S01]  /*3650*/  FFMA.FTZ R16, R184, R211, R201 ;  /* 0x000000d3b8107223 */ /* 0x000fe200000100c9 */
[----:B------:R-:W-:Y:S01]  /*3660*/  FMUL.FTZ R201, R176, R6 ;  /* 0x00000006b0c97220 */ /* 0x000fe20000410000 */
[----:B------:R-:W-:Y:S01]  /*3670*/  FADD.FTZ R206, -R157, R206 ;  /* 0x000000ce9dce7221 */ /* 0x000fe20000010100 */
[----:B------:R-:W-:Y:S01]  /*3680*/  BSSY.RECONVERGENT B0, `(.L_x_7663) ;  /* 0x000000d000007945 */ /* 0x000fe20003800200 */
[----:B------:R-:W-:Y:S01]  /*3690*/  FFMA.FTZ R16, R19, R204, R16 ;  /* 0x000000cc13107223 */ /* 0x000fe20000010010 */
[----:B------:R-:W-:Y:S01]  /*36a0*/  ISETP.GE.AND P1, PT, R188, 0x161, PT ;  /* 0x00000161bc00780c */ /* 0x000fe20003f26270 */
[----:B------:R-:W-:Y:S01]  /*36b0*/  FMUL.FTZ R229, R172, R210 ;  /* 0x000000d2ace57220 */ /* 0x000fe20000410000 */
[C---:B------:R-:W-:Y:S01]  /*36c0*/  ISETP.GE.AND P2, PT, R188.reuse, 0x181, PT ;  /* 0x00000181bc00780c */ /* 0x040fe20003f46270 */
[----:B------:R-:W-:Y:S01]  /*36d0*/  FFMA.FTZ R227, R201, R213, R16 ;  /* 0x000000d5c9e37223 */ /* 0x000fe20000010010 */
[----:B------:R-:W-:Y:S01]  /*36e0*/  ISETP.GE.AND P3, PT, R188, 0x1a1, PT ;  /* 0x000001a1bc00780c */ /* 0x000fe20003f66270 */
[----:B------:R-:W-:Y:S01]  /*36f0*/  FADD.FTZ R225, -R156, R225 ;  /* 0x000000e19ce17221 */ /* 0x000fe20000010100 */
[----:B------:R-:W-:Y:S01]  /*3700*/  ISETP.GE.AND P4, PT, R188, 0x1c1, PT ;  /* 0x000001c1bc00780c */ /* 0x000fe20003f86270 */
[----:B------:R-:W-:Y:S01]  /*3710*/  FFMA.FTZ R16, R186, R206, R227 ;  /* 0x000000ceba107223 */ /* 0x000fe200000100e3 */
[----:B------:R-:W-:Y:S01]  /*3720*/  ISETP.GE.AND P5, PT, R188, 0x1e1, PT ;  /* 0x000001e1bc00780c */ /* 0x000fe20003fa6270 */
[----:B------:R-:W-:-:S12]  /*3730*/  @!P6 BRA `(.L_x_7664) ;  /* 0x000000000004e947 */ /* 0x000fd80003800000 */
[----:B--2---:R0:W-:Y:S02]  /*3740*/  REDG.E.ADD.F32.FTZ.RN.STRONG.GPU desc[UR16][R4.64+0x500], R231 ;  /* 0x000500e7040079a6 */ /* 0x0041e4000c12f310 */
.L_x_7664:
[----:B------:R-:W-:Y:S05]  /*3750*/  BSYNC.RECONVERGENT B0 ;  /* 0x0000000000007941 */ /* 0x000fea0003800200 */
.L_x_7663:
[----:B0-2---:R0:W1:Y:S01]  /*3760*/  LDS R231, [R53+0x9b0] ;  /* 0x0009b00035e77984 */ /* 0x0050620000000800 */
[----:B------:R-:W-:Y:S01]  /*3770*/  BSSY.RECONVERGENT B0, `(.L_x_7665) ;  /* 0x0000006000007945 */ /* 0x000fe20003800200 */
[----:B------:R-:W-:Y:S01]  /*3780*/  FMUL.FTZ R188, R173, R219 ;  /* 0x000000dbadbc7220 */ /* 0x000fe20000410000 */
[----:B------:R-:W-:Y:S01]  /*3790*/  FADD.FTZ R192, -R155, R192 ;  /* 0x000000c09bc07221 */ /* 0x000fe20000010100 */
[----:B------:R-:W-:Y:S01]  /*37a0*/  FFMA.FTZ R227, R229, R225, R16 ;  /* 0x000000e1e5e37223 */ /* 0x000fe20000010010 */
[----:B------:R-:W-:Y:S06]  /*37b0*/  @!P1 BRA `(.L_x_7666) ;  /* 0x0000000000049947 */ /* 0x000fec0003800000 */
[----:B-1----:R2:W-:Y:S02]  /*37c0*/  REDG.E.ADD.F32.FTZ.RN.STRONG.GPU desc[UR16][R4.64+0x580], R231 ;  /* 0x000580e7040079a6 */ /* 0x0025e4000c12f310 */
.L_x_7666:
[----:B------:R-:W-:Y:S05]  /*37d0*/  BSYNC.RECONVERGENT B0 ;  /* 0x0000000000007941 */ /* 0x000fea0003800200 */
.L_x_7665:
[----:B------:R-:W-:Y:S01]  /*37e0*/  FADD.FTZ R16, -R154, R7 ;  /* 0x000000079a107221 */ /* 0x000fe20000010100 */
[----:B------:R-:W-:Y:S01]  /*37f0*/  BSSY.RECONVERGENT B0, `(.L_x_7667) ;  /* 0x0000006000007945 */ /* 0x000fe20003800200 */
[----:B------:R0:W0:Y:S01]  /*3800*/  LDS R7, [R52+0xa30] ;  /* 0x000a300034077984 */ /* 0x0000220000000800 */
[----:B------:R-:W-:Y:S01]  /*3810*/  FMUL.FTZ R190, R170, R208 ;  /* 0x000000d0aabe7220 */ /* 0x000fe20000410000 */
[----:B------:R-:W-:Y:S01]  /*3820*/  FFMA.FTZ R227, R188, R192, R227 ;  /* 0x000000c0bce37223 */ /* 0x000fe200000100e3 */
[----:B------:R-:W-:Y:S06]  /*3830*/  @!P2 BRA `(.L_x_7668) ;  /* 0x000000000004a947 */ /* 0x000fec0003800000 */
[----:B0-----:R0:W-:Y:S02]  /*3840*/  REDG.E.ADD.F32.FTZ.RN.STRONG.GPU desc[UR16][R4.64+0x600], R7 ;  /* 0x00060007040079a6 */ /* 0x0011e4000c12f310 */
.L_x_7668:
[----:B------:R-:W-:Y:S05]  /*3850*/  BSYNC.RECONVERGENT B0 ;  /* 0x0000000000007941 */ /* 0x000fea0003800200 */
.L_x_7667:
[----:B0-----:R0:W0:Y:S01]  /*3860*/  LDS R7, [R51+0xab0] ;  /* 0x000ab00033077984 */ /* 0x0010220000000800 */
[----:B------:R-:W-:Y:S01]  /*3870*/  BSSY.RECONVERGENT B0, `(.L_x_7669) ;  /* 0x0000006000007945 */ /* 0x000fe20003800200 */
[----:B------:R-:W-:Y:S01]  /*3880*/  FMUL.FTZ R212, R171, R217 ;  /* 0x000000d9abd47220 */ /* 0x000fe20000410000 */
[----:B------:R-:W-:Y:S01]  /*3890*/  FADD.FTZ R12, -R153, R12 ;  /* 0x0000000c990c7221 */ /* 0x000fe20000010100 */
[----:B------:R-:W-:Y:S01]  /*38a0*/  FFMA.FTZ R227, R190, R16, R227 ;  /* 0x00000010bee37223 */ /* 0x000fe200000100e3 */
[----:B------:R-:W-:Y:S06]  /*38b0*/  @!P3 BRA `(.L_x_7670) ;  /* 0x000000000004b947 */ /* 0x000fec0003800000 */
[----:B0-----:R0:W-:Y:S02]  /*38c0*/  REDG.E.ADD.F32.FTZ.RN.STRONG.GPU desc[UR16][R4.64+0x680], R7 ;  /* 0x00068007040079a6 */ /* 0x0011e4000c12f310 */
.L_x_7670:
[----:B------:R-:W-:Y:S05]  /*38d0*/  BSYNC.RECONVERGENT B0 ;  /* 0x0000000000007941 */ /* 0x000fea0003800200 */
.L_x_7669:
[----:B0-----:R0:W0:Y:S01]  /*38e0*/  LDS R7, [R50+0xb30] ;  /* 0x000b300032077984 */ /* 0x0010220000000800 */
[----:B------:R-:W-:Y:S01]  /*38f0*/  BSSY.RECONVERGENT B0, `(.L_x_7671) ;  /* 0x0000006000007945 */ /* 0x000fe20003800200 */
[----:B------:R-:W-:Y:S01]  /*3900*/  FMUL.FTZ R214, R169, R215 ;  /* 0x000000d7a9d67220 */ /* 0x000fe20000410000 */
[----:B------:R-:W-:Y:S01]  /*3910*/  FADD.FTZ R194, -R151, R194 ;  /* 0x000000c297c27221 */ /* 0x000fe20000010100 */
[----:B------:R-:W-:Y:S01]  /*3920*/  FFMA.FTZ R227, R212, R12, R227 ;  /* 0x0000000cd4e37223 */ /* 0x000fe200000100e3 */
[----:B------:R-:W-:Y:S06]  /*3930*/  @!P4 BRA `(.L_x_7672) ;  /* 0x000000000004c947 */ /* 0x000fec0003800000 */
[----:B0-----:R0:W-:Y:S02]  /*3940*/  REDG.E.ADD.F32.FTZ.RN.STRONG.GPU desc[UR16][R4.64+0x700], R7 ;  /* 0x00070007040079a6 */ /* 0x0011e4000c12f310 */
.L_x_7672:
[----:B------:R-:W-:Y:S05]  /*3950*/  BSYNC.RECONVERGENT B0 ;  /* 0x0000000000007941 */ /* 0x000fea0003800200 */
.L_x_7671:
[----:B0-----:R-:W-:Y:S01]  /*3960*/  FFMA.FTZ R7, R214, R194, R227 ;  /* 0x000000c2d6077223 */ /* 0x001fe200000100e3 */
[----:B------:R-:W-:Y:S01]  /*3970*/  BSSY.RECONVERGENT B0, `(.L_x_7673) ;  /* 0x0000004000007945 */ /* 0x000fe20003800200 */
[----:B------:R0:W0:Y:S03]  /*3980*/  LDS R227, [R49+0xbb0] ;  /* 0x000bb00031e37984 */ /* 0x0000260000000800 */
[----:B------:R-:W-:Y:S05]  /*3990*/  @!P5 BRA `(.L_x_7674) ;  /* 0x000000000004d947 */ /* 0x000fea0003800000 */
[----:B0-----:R0:W-:Y:S02]  /*39a0*/  REDG.E.ADD.F32.FTZ.RN.STRONG.GPU desc[UR16][R4.64+0x780], R227 ;  /* 0x000780e3040079a6 */ /* 0x0011e4000c12f310 */
.L_x_7674:
[----:B------:R-:W-:Y:S05]  /*39b0*/  BSYNC.RECONVERGENT B0 ;  /* 0x0000000000007941 */ /* 0x000fea0003800200 */
.L_x_7673:
[----:B0-23--:R-:W0:Y:S01]  /*39c0*/  SHFL.DOWN PT, R4, R7, 0x1, 0x1f ;  /* 0x08201f0007047f89 */ /* 0x00de2200000e0000 */
[----:B------:R-:W-:Y:S01]  /*39d0*/  ISETP.GT.AND P1, PT, R112, 0x1e, PT ;  /* 0x0000001e7000780c */ /* 0x000fe20003f24270 */
[----:B------:R-:W-:Y:S01]  /*39e0*/  FADD.FTZ R128, R188, R128 ;  /* 0x00000080bc807221 */ /* 0x000fe20000010000 */
[----:B------:R-:W-:Y:S01]  /*39f0*/  ISETP.NE.AND P2, PT, R216, RZ, PT ;  /* 0x000000ffd800720c */ /* 0x000fe20003f45270 */
[----:B------:R-:W2:Y:S01]  /*3a00*/  SHFL.DOWN PT, R5, R8, 0x1, 0x1f ;  /* 0x08201f0008057f89 */ /* 0x000ea200000e0000 */
[----:B------:R-:W-:Y:S01]  /*3a10*/  FADD.FTZ R119, R201, R119 ;  /* 0x00000077c9777221 */ /* 0x000fe20000010000 */
[----:B------:R-:W-:Y:S01]  /*3a20*/  FADD.FTZ R152, R17, R152 ;  /* 0x0000009811987221 */ /* 0x000fe20000010000 */
[----:B------:R-:W-:Y:S01]  /*3a30*/  FMUL.FTZ R17, R182, R221 ;  /* 0x000000ddb6117220 */ /* 0x000fe20000410000 */
[----:B------:R-:W-:Y:S01]  /*3a40*/  FADD.FTZ R124, R186, R124 ;  /* 0x0000007cba7c7221 */ /* 0x000fe20000010000 */
[----:B------:R-:W-:Y:S01]  /*3a50*/  FMUL.FTZ R186, R182, R6 ;  /* 0x00000006b6ba7220 */ /* 0x000fe20000410000 */
[----:B------:R-:W-:Y:S01]  /*3a60*/  FADD.FTZ R139, R14, R139 ;  /* 0x0000008b0e8b7221 */ /* 0x000fe20000010000 */
[----:B------:R-:W-:Y:S01]  /*3a70*/  FMUL.FTZ R206, R206, R17 ;  /* 0x00000011cece7220 */ /* 0x000fe20000410000 */
[----:B------:R-:W-:Y:S01]  /*3a80*/  FADD.FTZ R144, R9, R144 ;  /* 0x0000009009907221 */ /* 0x000fe20000010000 */
[----:B------:R-:W-:Y:S01]  /*3a90*/  FMUL.FTZ R186, R213, R186 ;  /* 0x000000bad5ba7220 */ /* 0x000fe20000410000 */
[C---:B------:R-:W-:Y:S01]  /*3aa0*/  FMUL.FTZ R9, R182.reuse, R208 ;  /* 0x000000d0b6097220 */ /* 0x040fe20000410000 */
[----:B------:R-:W-:Y:S01]  /*3ab0*/  FADD.FTZ R120, R19, R120 ;  /* 0x0000007813787221 */ /* 0x000fe20000010000 */
[----:B------:R-:W-:Y:S01]  /*3ac0*/  FADD.FTZ R148, R15, R148 ;  /* 0x000000940f947221 */ /* 0x000fe20000010000 */
[----:B------:R-:W-:Y:S01]  /*3ad0*/  FFMA.FTZ R186, R113, R6, R186 ;  /* 0x0000000671ba7223 */ /* 0x000fe200000100ba */
[----:B------:R-:W-:Y:S01]  /*3ae0*/  FMUL.FTZ R6, R182, R210 ;  /* 0x000000d2b6067220 */ /* 0x000fe20000410000 */
[----:B------:R-:W-:Y:S01]  /*3af0*/  FMUL.FTZ R16, R16, R9 ;  /* 0x0000000910107220 */ /* 0x000fe20000410000 */
[C---:B------:R-:W-:Y:S01]  /*3b00*/  FMUL.FTZ R19, R182.reuse, R199 ;  /* 0x000000c7b6137220 */ /* 0x040fe20000410000 */
[----:B------:R-:W-:Y:S01]  /*3b10*/  FMUL.FTZ R15, R182, R219 ;  /* 0x000000dbb60f7220 */ /* 0x000fe20000410000 */
[----:B------:R-:W-:Y:S01]  /*3b20*/  FMUL.FTZ R6, R225, R6 ;  /* 0x00000006e1067220 */ /* 0x000fe20000410000 */
[----:B------:R-:W-:Y:S01]  /*3b30*/  FADD.FTZ R137, R10, R137 ;  /* 0x000000890a897221 */ /* 0x000fe20000010000 */
[----:B0-----:R-:W-:Y:S01]  /*3b40*/  @!P1 FADD.FTZ R7, R7, R4 ;  /* 0x0000000407079221 */ /* 0x001fe20000010000 */
[----:B------:R-:W-:Y:S01]  /*3b50*/  FMUL.FTZ R9, R182, R217 ;  /* 0x000000d9b6097220 */ /* 0x000fe20000410000 */
[----:B------:R-:W-:Y:S01]  /*3b60*/  FFMA.FTZ R210, R115, R210, R6 ;  /* 0x000000d273d27223 */ /* 0x000fe20000010006 */
[----:B------:R-:W-:Y:S01]  /*3b70*/  FMUL.FTZ R19, R204, R19 ;  /* 0x00000013cc137220 */ /* 0x000fe20000410000 */
[----:B--2---:R-:W-:Y:S01]  /*3b80*/  @!P1 FADD.FTZ R8, R8, R5 ;  /* 0x0000000508089221 */ /* 0x004fe20000010000 */
[----:B------:R-:W0:Y:S01]  /*3b90*/  SHFL.DOWN PT, R4, R7, 0x2, 0x1f ;  /* 0x08401f0007047f89 */ /* 0x000e2200000e0000 */
[----:B------:R-:W-:Y:S01]  /*3ba0*/  ISETP.GT.AND P1, PT, R112, 0x1d, PT ;  /* 0x0000001d7000780c */ /* 0x000fe20003f24270 */
[----:B------:R-:W-:Y:S01]  /*3bb0*/  FMUL.FTZ R15, R192, R15 ;  /* 0x0000000fc00f7220 */ /* 0x000fe20000410000 */
[----:B------:R-:W-:Y:S01]  /*3bc0*/  FMUL.FTZ R9, R12, R9 ;  /* 0x000000090c097220 */ /* 0x000fe20000410000 */
[----:B------:R-:W2:Y:S01]  /*3bd0*/  SHFL.DOWN PT, R5, R8, 0x2, 0x1f ;  /* 0x08401f0008057f89 */ /* 0x000ea200000e0000 */
[----:B------:R-:W-:Y:S01]  /*3be0*/  FADD.FTZ R147, R184, R147 ;  /* 0x00000093b8937221 */ /* 0x000fe20000010000 */
[----:B------:R-:W-:Y:S01]  /*3bf0*/  FADD.FTZ R138, R2, R138 ;  /* 0x0000008a028a7221 */ /* 0x000fe20000010000 */
        /* <DEDUP_REMOVED lines=19> */
[----:B------:R-:W-:Y:S01]  /*3d30*/  FADD.FTZ R90, R9, R90 ;  /* 0x0000005a095a7221 */ /* 0x000fe20000010000 */
[----:B--2---:R-:W-:-:S02]  /*3d40*/  @!P1 FADD.FTZ R8, R8, R5 ;  /* 0x0000000508089221 */ /* 0x004fc40000010000 */
[----:B------:R-:W0:Y:S01]  /*3d50*/  SHFL.DOWN PT, R216, R7, 0x4, 0x1f ;  /* 0x08801f0007d87f89 */ /* 0x000e2200000e0000 */
[----:B------:R-:W-:Y:S01]  /*3d60*/  ISETP.GT.AND P1, PT, R112, 0x1b, PT ;  /* 0x0000001b7000780c */ /* 0x000fe20003f24270 */
[C---:B------:R-:W-:Y:S01]  /*3d70*/  FMUL.FTZ R5, R182.reuse, R197 ;  /* 0x000000c5b6057220 */ /* 0x040fe20000410000 */
[----:B------:R-:W-:Y:S01]  /*3d80*/  FMUL.FTZ R211, R211, R4 ;  /* 0x00000004d3d37220 */ /* 0x000fe20000410000 */
[----:B------:R-:W2:Y:S01]  /*3d90*/  SHFL.DOWN PT, R227, R8, 0x4, 0x1f ;  /* 0x08801f0008e37f89 */ /* 0x000ea200000e0000 */
[----:B------:R-:W-:Y:S01]  /*3da0*/  FMUL.FTZ R4, R182, R203 ;  /* 0x000000cbb6047220 */ /* 0x000fe20000410000 */
[----:B------:R-:W-:Y:S01]  /*3db0*/  FMUL.FTZ R5, R200, R5 ;  /* 0x00000005c8057220 */ /* 0x000fe20000410000 */
[----:B------:R-:W-:Y:S02]  /*3dc0*/  FFMA.FTZ R184, R98, R223, R211 ;  /* 0x000000df62b87223 */ /* 0x000fe400000100d3 */
[----:B------:R-:W-:Y:S01]  /*3dd0*/  FMUL.FTZ R209, R209, R4 ;  /* 0x00000004d1d17220 */ /* 0x000fe20000410000 */
[----:B------:R-:W-:Y:S01]  /*3de0*/  FFMA.FTZ R197, R100, R197, R5 ;  /* 0x000000c564c57223 */ /* 0x000fe20000010005 */
[C---:B------:R-:W-:Y:S01]  /*3df0*/  FMUL.FTZ R5, R182.reuse, R195 ;  /* 0x000000c3b6057220 */ /* 0x040fe20000410000 */
[----:B------:R-:W-:Y:S01]  /*3e00*/  FMUL.FTZ R4, R182, R11 ;  /* 0x0000000bb6047220 */ /* 0x000fe20000410000 */
[----:B------:R-:W-:Y:S01]  /*3e10*/  FFMA.FTZ R209, R102, R203, R209 ;  /* 0x000000cb66d17223 */ /* 0x000fe200000100d1 */
[----:B------:R-:W-:Y:S01]  /*3e20*/  FADD.FTZ R93, R184, R93 ;  /* 0x0000005db85d7221 */ /* 0x000fe20000010000 */
[----:B------:R-:W-:Y:S01]  /*3e30*/  FMUL.FTZ R5, R198, R5 ;  /* 0x00000005c6057220 */ /* 0x000fe20000410000 */
[----:B------:R-:W-:Y:S01]  /*3e40*/  FMUL.FTZ R207, R207, R4 ;  /* 0x00000004cfcf7220 */ /* 0x000fe20000410000 */
[----:B------:R-:W-:Y:S01]  /*3e50*/  FADD.FTZ R82, R197, R82 ;  /* 0x00000052c5527221 */ /* 0x000fe20000010000 */
[----:B------:R-:W-:Y:S01]  /*3e60*/  FADD.FTZ R80, R209, R80 ;  /* 0x00000050d1507221 */ /* 0x000fe20000010000 */
[----:B------:R-:W-:Y:S01]  /*3e70*/  FFMA.FTZ R4, R104, R195, R5 ;  /* 0x000000c368047223 */ /* 0x000fe20000010005 */
[----:B------:R-:W-:Y:S01]  /*3e80*/  FMUL.FTZ R5, R182, R191 ;  /* 0x000000bfb6057220 */ /* 0x000fe20000410000 */
[----:B------:R-:W-:Y:S01]  /*3e90*/  FFMA.FTZ R6, R106, R11, R207 ;  /* 0x0000000b6a067223 */ /* 0x000fe200000100cf */
[----:B------:R-:W-:Y:S01]  /*3ea0*/  FMUL.FTZ R11, R182, R215 ;  /* 0x000000d7b60b7220 */ /* 0x000fe20000410000 */
[----:B------:R-:W-:Y:S01]  /*3eb0*/  FADD.FTZ R103, R4, R103 ;  /* 0x0000006704677221 */ /* 0x000fe20000010000 */
[----:B0-----:R-:W-:Y:S01]  /*3ec0*/  @!P1 FADD.FTZ R7, R7, R216 ;  /* 0x000000d807079221 */ /* 0x001fe20000010000 */
[----:B------:R-:W-:Y:S01]  /*3ed0*/  FMUL.FTZ R5, R196, R5 ;  /* 0x00000005c4057220 */ /* 0x000fe20000410000 */
[----:B------:R-:W-:Y:S01]  /*3ee0*/  FMUL.FTZ R4, R182, R13 ;  /* 0x0000000db6047220 */ /* 0x000fe20000410000 */
[----:B------:R-:W-:Y:S01]  /*3ef0*/  FADD.FTZ R107, R6, R107 ;  /* 0x0000006b066b7221 */ /* 0x000fe20000010000 */
[----:B--2---:R-:W-:Y:S01]  /*3f00*/  @!P1 FADD.FTZ R8, R8, R227 ;  /* 0x000000e308089221 */ /* 0x004fe20000010000 */
[----:B------:R-:W0:Y:S01]  /*3f10*/  SHFL.DOWN PT, R188, R7, 0x8, 0x1f ;  /* 0x09001f0007bc7f89 */ /* 0x000e2200000e0000 */
[----:B------:R-:W-:Y:S01]  /*3f20*/  ISETP.GT.AND P1, PT, R112, 0x17, PT ;  /* 0x000000177000780c */ /* 0x000fe20003f24270 */
[----:B------:R-:W-:Y:S01]  /*3f30*/  FMUL.FTZ R6, R182, R193 ;  /* 0x000000c1b6067220 */ /* 0x000fe20000410000 */
[----:B------:R-:W-:Y:S01]  /*3f40*/  FMUL.FTZ R10, R205, R4 ;  /* 0x00000004cd0a7220 */ /* 0x000fe20000410000 */
[----:B------:R-:W2:Y:S01]  /*3f50*/  SHFL.DOWN PT, R201, R8, 0x8, 0x1f ;  /* 0x09001f0008c97f89 */ /* 0x000ea200000e0000 */
[----:B------:R-:W-:Y:S01]  /*3f60*/  FFMA.FTZ R191, R108, R191, R5 ;  /* 0x000000bf6cbf7223 */ /* 0x000fe20000010005 */
[----:B------:R-:W-:Y:S01]  /*3f70*/  FMUL.FTZ R3, R3, R6 ;  /* 0x0000000603037220 */ /* 0x000fe20000410000 */
[----:B------:R-:W-:Y:S01]  /*3f80*/  FMUL.FTZ R11, R194, R11 ;  /* 0x0000000bc20b7220 */ /* 0x000fe20000410000 */
[----:B------:R-:W-:Y:S01]  /*3f90*/  FFMA.FTZ R13, R109, R13, R10 ;  /* 0x0000000d6d0d7223 */ /* 0x000fe2000001000a */
[----:B------:R-:W-:Y:S01]  /*3fa0*/  FADD.FTZ R94, R191, R94 ;  /* 0x0000005ebf5e7221 */ /* 0x000fe20000010000 */
[----:B------:R-:W-:Y:S01]  /*3fb0*/  FFMA.FTZ R2, R110, R193, R3 ;  /* 0x000000c16e027223 */ /* 0x000fe20000010003 */
[----:B------:R-:W-:Y:S01]  /*3fc0*/  FFMA.FTZ R6, R118, R215, R11 ;  /* 0x000000d776067223 */ /* 0x000fe2000001000b */
[----:B------:R-:W-:-:S02]  /*3fd0*/  FADD.FTZ R92, R13, R92 ;  /* 0x0000005c0d5c7221 */ /* 0x000fc40000010000 */
[----:B------:R-:W-:Y:S01]  /*3fe0*/  FADD.FTZ R105, R2, R105 ;  /* 0x0000006902697221 */ /* 0x000fe20000010000 */
[----:B------:R-:W-:Y:S01]  /*3ff0*/  FADD.FTZ R101, R6, R101 ;  /* 0x0000006506657221 */ /* 0x000fe20000010000 */
[----:B0-----:R-:W-:Y:S01]  /*4000*/  @!P1 FADD.FTZ R7, R7, R188 ;  /* 0x000000bc07079221 */ /* 0x001fe20000010000 */
[----:B--2---:R-:W-:-:S04]  /*4010*/  @!P1 FADD.FTZ R8, R8, R201 ;  /* 0x000000c908089221 */ /* 0x004fc80000010000 */
[----:B------:R-:W0:Y:S01]  /*4020*/  SHFL.DOWN PT, R14, R7, 0x10, 0x1f ;  /* 0x0a001f00070e7f89 */ /* 0x000e2200000e0000 */
[----:B------:R-:W-:-:S03]  /*4030*/  ISETP.NE.AND P1, PT, R112, RZ, PT ;  /* 0x000000ff7000720c */ /* 0x000fc60003f25270 */
[----:B------:R-:W2:Y:S01]  /*4040*/  SHFL.DOWN PT, R17, R8, 0x10, 0x1f ;  /* 0x0a001f0008117f89 */ /* 0x000ea200000e0000 */
[----:B0-----:R-:W-:Y:S01]  /*4050*/  FADD.FTZ R4, R7, R14 ;  /* 0x0000000e07047221 */ /* 0x001fe20000010000 */
[----:B--2---:R-:W-:-:S08]  /*4060*/  FADD.FTZ R5, R8, R17 ;  /* 0x0000001108057221 */ /* 0x004fd00000010000 */
[----:B------:R0:W-:Y:S01]  /*4070*/  @!P1 STS.64 [UR5+0xc78], R4 ;  /* 0x000c7804ff009988 */ /* 0x0001e20008000a05 */
[----:B------:R-:W-:Y:S01]  /*4080*/  BAR.SYNC.DEFER_BLOCKING 0x0 ;  /* 0x0000000000007b1d */ /* 0x000fe20000010000 */
[----:B------:R-:W-:-:S04]  /*4090*/  ISETP.GT.AND P1, PT, R112, 0xf, PT ;  /* 0x0000000f7000780c */ /* 0x000fc80003f24270 */
[----:B0-----:R-:W-:Y:S02]  /*40a0*/  FSEL R4, R7, R4, P1 ;  /* 0x0000000407047208 */ /* 0x001fe40000800000 */
[----:B------:R-:W-:Y:S01]  /*40b0*/  FSEL R5, R8, R5, P1 ;  /* 0x0000000508057208 */ /* 0x000fe20000800000 */
[----:B------:R-:W-:Y:S06]  /*40c0*/  @P2 BRA `(.L_x_7676) ;  /* 0x0000000000202947 */ /* 0x000fec0003800000 */
[----:B------:R-:W-:Y:S01]  /*40d0*/  ISETP.NE.AND P1, PT, R68, UR10, PT ;  /* 0x0000000a44007c0c */ /* 0x000fe2000bf25270 */
[----:B------:R-:W-:-:S12]  /*40e0*/  ULEA UR6, UR4, UR5, 0x2 ;  /* 0x0000000504067291 */ /* 0x000fd8000f8e10ff */
[----:B------:R-:W0:Y:S04]  /*40f0*/  @P1 LDS R2, [UR6+0x2328] ;  /* 0x00232806ff021984 */ /* 0x000e280008000800 */
[----:B------:R-:W2:Y:S01]  /*4100*/  @P1 LDS R3, [UR6+0x1f28] ;  /* 0x001f2806ff031984 */ /* 0x000ea20008000800 */
[----:B0-----:R-:W-:Y:S01]  /*4110*/  @P1 FADD.FTZ R5, R5, R2 ;  /* 0x0000000205051221 */ /* 0x001fe20000010000 */
[----:B--2---:R-:W-:-:S04]  /*4120*/  @P1 FADD.FTZ R4, R4, R3 ;  /* 0x0000000304041221 */ /* 0x004fc80000010000 */
[----:B------:R0:W-:Y:S04]  /*4130*/  STS [UR6+0x2328], R5 ;  /* 0x00232805ff007988 */ /* 0x0001e80008000806 */
[----:B------:R0:W-:Y:S02]  /*4140*/  STS [UR6+0x1f28], R4 ;  /* 0x001f2804ff007988 */ /* 0x0001e40008000806 */
.L_x_7676:
[----:B------:R-:W-:Y:S05]  /*4150*/  BSYNC.RECONVERGENT B0 ;  /* 0x0000000000007941 */ /* 0x000fea0003800200 */
.L_x_7675:
[----:B------:R-:W-:-:S04]  /*4160*/  UIADD3 UR4, UPT, UPT, UR4, 0x1, URZ ;  /* 0x0000000104047890 */ /* 0x000fc8000fffe0ff */
[----:B------:R-:W-:-:S09]  /*4170*/  UISETP.GE.AND UP0, UPT, UR4, UR11, UPT ;  /* 0x0000000b0400728c */ /* 0x000fd2000bf06270 */
[----:B------:R-:W-:Y:S05]  /*4180*/  BRA.U !UP0, `(.L_x_7677) ;  /* 0xffffffd508947547 */ /* 0x000fea000b83ffff */
.L_x_7639:
[----:B------:R-:W-:Y:S01]  /*4190*/  BAR.SYNC.DEFER_BLOCKING 0x0 ;  /* 0x0000000000007b1d */ /* 0x000fe20000010000 */
[----:B------:R-:W-:Y:S02]  /*41a0*/  F2FP.F16.F32.PACK_AB R15, R147, R152 ;  /* 0x00000098930f723e */ /* 0x000fe400000000ff */
[----:B------:R-:W-:Y:S02]  /*41b0*/  F2FP.F16.F32.PACK_AB R14, R143, R148 ;  /* 0x000000948f0e723e */ /* 0x000fe400000000ff */
[----:B------:R-:W-:-:S03]  /*41c0*/  F2FP.F16.F32.PACK_AB R13, R139, R144 ;  /* 0x000000908b0d723e */ /* 0x000fc600000000ff */
[----:B------:R-:W2:Y:S01]  /*41d0*/  LDC.64 R20, c[0x0][0x4f8] ;  /* 0x00013e00ff147b82 */ /* 0x000ea20000000a00 */
[----:B------:R-:W-:Y:S01]  /*41e0*/  F2FP.F16.F32.PACK_AB R12, R137, R138 ;  /* 0x0000008a890c723e */ /* 0x000fe200000000ff */
[----:B------:R-:W3:Y:S01]  /*41f0*/  LDCU.64 UR4, c[0x0][0x500] ;  /* 0x0000a000ff0477ac */ /* 0x000ee20008000a00 */
[----:B------:R-:W-:Y:S02]  /*4200*/  F2FP.F16.F32.PACK_AB R19, R131, R134 ;  /* 0x000000868313723e */ /* 0x000fe400000000ff */
[----:B------:R-:W-:Y:S02]  /*4210*/  F2FP.F16.F32.PACK_AB R18, R127, R128 ;  /* 0x000000807f12723e */ /* 0x000fe400000000ff */
[----:B------:R-:W-:Y:S01]  /*4220*/  F2FP.F16.F32.PACK_AB R17, R123, R124 ;  /* 0x0000007c7b11723e */ /* 0x000fe200000000ff */
[----:B------:R-:W5:Y:S01]  /*4230*/  LDC.64 R22, c[0x0][0x550] ;  /* 0x00015400ff167b82 */ /* 0x000f620000000a00 */
[----:B------:R-:W-:Y:S02]  /*4240*/  F2FP.F16.F32.PACK_AB R16, R119, R120 ;  /* 0x000000787710723e */ /* 0x000fe400000000ff */
[----:B------:R-:W-:-:S02]  /*4250*/  IADD3 R44, PT, PT, R68, -0x1, RZ ;  /* 0xffffffff442c7810 */ /* 0x000fc40007ffe0ff */
[----:B------:R-:W-:Y:S02]  /*4260*/  IADD3 R71, P1, PT, R71, -0x400, RZ ;  /* 0xfffffc0047477810 */ /* 0x000fe40007f3e0ff */
[----:B------:R-:W-:Y:S02]  /*4270*/  SHF.L.U32 R38, R44, 0x9, RZ ;  /* 0x000000092c267819 */ /* 0x000fe400000006ff */
[----:B------:R-:W-:Y:S01]  /*4280*/  IADD3 R72, P2, PT, R72, -0x400, RZ ;  /* 0xfffffc0048487810 */ /* 0x000fe20007f5e0ff */
[----:B------:R1:W-:Y:S01]  /*4290*/  STS.128 [R46], R12 ;  /* 0x0000000c2e007388 */ /* 0x0003e20000000c00 */
[----:B------:R-:W-:Y:S02]  /*42a0*/  SHF.R.S32.HI R39, RZ, 0x1f, R38 ;  /* 0x0000001fff277819 */ /* 0x000fe40000011426 */
[----:B------:R-:W-:Y:S01]  /*42b0*/  IADD3 R74, P3, PT, R74, -0x400, RZ ;  /* 0xfffffc004a4a7810 */ /* 0x000fe20007f7e0ff */
[----:B------:R5:W-:Y:S01]  /*42c0*/  STS.128 [R46+0x10], R16 ;  /* 0x000010102e007388 */ /* 0x000be20000000c00 */
[----:B------:R-:W-:-:S03]  /*42d0*/  NOP ;  /* 0x0000000000007918 */ /* 0x000fc60000000000 */
[----:B0-----:R-:W0:Y:S01]  /*42e0*/  LDS.128 R4, [R47] ;  /* 0x000000002f047984 */ /* 0x001e220000000c00 */
[----:B--2---:R-:W-:Y:S01]  /*42f0*/  IMAD.WIDE.U32 R2, R20, UR18, R38 ;  /* 0x0000001214027c25 */ /* 0x004fe2000f8e0026 */
[----:B------:R-:W-:Y:S02]  /*4300*/  IADD3 R76, P4, PT, R76, -0x400, RZ ;  /* 0xfffffc004c4c7810 */ /* 0x000fe40007f9e0ff */
[----:B------:R-:W2:Y:S01]  /*4310*/  LDS.128 R8, [R47+0x200] ;  /* 0x000200002f087984 */ /* 0x000ea20000000c00 */
[----:B------:R-:W-:Y:S02]  /*4320*/  IMAD R3, R21, UR18, R3 ;  /* 0x0000001215037c24 */ /* 0x000fe4000f8e0203 */
[----:B-1----:R-:W-:Y:S01]  /*4330*/  FADD.FTZ R13, R78, R105 ;  /* 0x000000694e0d7221 */ /* 0x002fe20000010000 */
[----:B------:R-:W-:Y:S01]  /*4340*/  F2FP.F16.F32.PACK_AB R12, R92, R105 ;  /* 0x000000695c0c723e */ /* 0x000fe200000000ff */
[----:B---3--:R-:W-:-:S04]  /*4350*/  IMAD.WIDE.U32 R2, R91, UR4, R2 ;  /* 0x000000045b027c25 */ /* 0x008fc8000f8e0002 */
[----:B------:R-:W-:Y:S01]  /*4360*/  FADD.FTZ R13, R13, R92 ;  /* 0x0000005c0d0d7221 */ /* 0x000fe20000010000 */
[----:B------:R-:W1:Y:S01]  /*4370*/  LDC.64 R104, c[0x0][0x518] ;  /* 0x00014600ff687b82 */ /* 0x000e620000000a00 */
[----:B------:R-:W-:Y:S01]  /*4380*/  F2FP.F16.F32.PACK_AB R14, R80, R103 ;  /* 0x00000067500e723e */ /* 0x000fe200000000ff */
[----:B------:R-:W-:Y:S01]  /*4390*/  IMAD R3, R91, UR5, R3 ;  /* 0x000000055b037c24 */ /* 0x000fe2000f8e0203 */
[C---:B-----5:R-:W-:Y:S01]  /*43a0*/  LEA R16, P0, R2.reuse, R22, 0x1 ;  /* 0x0000001602107211 */ /* 0x060fe200078008ff */
[----:B------:R-:W-:Y:S01]  /*43b0*/  FADD.FTZ R0, R13, R94 ;  /* 0x0000005e0d007221 */ /* 0x000fe20000010000 */
[----:B------:R-:W-:Y:S01]  /*43c0*/  F2FP.F16.F32.PACK_AB R13, R107, R94 ;  /* 0x0000005e6b0d723e */ /* 0x000fe200000000ff */
[----:B------:R-:W3:Y:S01]  /*43d0*/  LDCU.64 UR4, c[0x0][0x520] ;  /* 0x0000a400ff0477ac */ /* 0x000ee20008000a00 */
[----:B------:R-:W-:Y:S01]  /*43e0*/  LEA.HI.X R17, R2, R23, R3, 0x1, P0 ;  /* 0x0000001702117211 */ /* 0x000fe200000f0c03 */
[----:B------:R-:W-:Y:S01]  /*43f0*/  FADD.FTZ R0, R0, R107 ;  /* 0x0000006b00007221 */ /* 0x000fe20000010000 */
[----:B------:R-:W-:-:S02]  /*4400*/  F2FP.F16.F32.PACK_AB R15, R93, R82 ;  /* 0x000000525d0f723e */ /* 0x000fc400000000ff */
[----:B------:R-:W-:Y:S01]  /*4410*/  F2FP.F16.F32.PACK_AB R19, R101, R90 ;  /* 0x0000005a6513723e */ /* 0x000fe200000000ff */
[----:B------:R-:W-:Y:S01]  /*4420*/  IMAD.WIDE.U32 R2, R67, 0x10, R16 ;  /* 0x0000001043027825 */ /* 0x000fe200078e0010 */
[----:B------:R-:W-:-:S03]  /*4430*/  F2FP.F16.F32.PACK_AB R18, R99, R88 ;  /* 0x000000586312723e */ /* 0x000fc600000000ff */
[----:B------:R-:W-:Y:S01]  /*4440*/  FADD.FTZ R45, R0, R103 ;  /* 0x00000067002d7221 */ /* 0x000fe20000010000 */
[----:B------:R-:W-:Y:S01]  /*4450*/  F2FP.F16.F32.PACK_AB R17, R97, R86 ;  /* 0x000000566111723e */ /* 0x000fe200000000ff */
[----:B------:R-:W5:Y:S01]  /*4460*/  LDC.64 R102, c[0x0][0x560] ;  /* 0x00015800ff667b82 */ /* 0x000f620000000a00 */
[----:B------:R-:W-:Y:S01]  /*4470*/  F2FP.F16.F32.PACK_AB R16, R95, R84 ;  /* 0x000000545f10723e */ /* 0x000fe200000000ff */
[----:B------:R-:W-:Y:S01]  /*4480*/  FADD.FTZ R45, R45, R80 ;  /* 0x000000502d2d7221 */ /* 0x000fe20000010000 */
[----:B------:R-:W-:Y:S02]  /*4490*/  IADD3.X R69, PT, PT, R69, -0x1, RZ, P1, !PT ;  /* 0xffffffff45457810 */ /* 0x000fe40000ffe4ff */
[----:B------:R-:W-:Y:S01]  /*44a0*/  IADD3.X R73, PT, PT, R73, -0x1, RZ, P2, !PT ;  /* 0xffffffff49497810 */ /* 0x000fe200017fe4ff */
[----:B------:R-:W-:Y:S01]  /*44b0*/  FADD.FTZ R82, R45, R82 ;  /* 0x000000522d527221 */ /* 0x000fe20000010000 */
[----:B------:R-:W-:Y:S01]  /*44c0*/  IADD3.X R75, PT, PT, R75, -0x1, RZ, P3, !PT ;  /* 0xffffffff4b4b7810 */ /* 0x000fe20001ffe4ff */
[----:B-1----:R-:W-:Y:S01]  /*44d0*/  IMAD.WIDE.U32 R38, R104, UR18, R38 ;  /* 0x0000001268267c25 */ /* 0x002fe2000f8e0026 */
[----:B------:R-:W-:-:S03]  /*44e0*/  IADD3.X R77, PT, PT, R77, -0x1, RZ, P4, !PT ;  /* 0xffffffff4d4d7810 */ /* 0x000fc600027fe4ff */
[----:B------:R-:W-:Y:S01]  /*44f0*/  FADD.FTZ R93, R82, R93 ;  /* 0x0000005d525d7221 */ /* 0x000fe20000010000 */
[----:B------:R-:W-:Y:S01]  /*4500*/  IMAD R39, R105, UR18, R39 ;  /* 0x0000001269277c24 */ /* 0x000fe2000f8e0227 */
[----:B0-----:R-:W-:Y:S02]  /*4510*/  STG.E.128 desc[UR16][R2.64], R4 ;  /* 0x0000000402007986 */ /* 0x001fe4000c101d10 */
[----:B------:R-:W-:Y:S02]  /*4520*/  FADD.FTZ R84, R93, R84 ;  /* 0x000000545d547221 */ /* 0x000fe40000010000 */
[----:B--2---:R3:W-:Y:S02]  /*4530*/  STG.E.128 desc[UR16][R2.64+0x200], R8 ;  /* 0x0002000802007986 */ /* 0x0047e4000c101d10 */
[----:B------:R-:W-:Y:S01]  /*4540*/  FADD.FTZ R95, R84, R95 ;  /* 0x0000005f545f7221 */ /* 0x000fe20000010000 */
[----:B------:R-:W-:Y:S03]  /*4550*/  BAR.SYNC.DEFER_BLOCKING 0x0 ;  /* 0x0000000000007b1d */ /* 0x000fe60000010000 */
[----:B------:R-:W-:-:S04]  /*4560*/  FADD.FTZ R86, R95, R86 ;  /* 0x000000565f567221 */ /* 0x000fc80000010000 */
[----:B------:R-:W-:-:S04]  /*4570*/  FADD.FTZ R97, R86, R97 ;  /* 0x0000006156617221 */ /* 0x000fc80000010000 */
[----:B------:R-:W-:-:S04]  /*4580*/  FADD.FTZ R88, R97, R88 ;  /* 0x0000005861587221 */ /* 0x000fc80000010000 */
[----:B------:R-:W-:Y:S01]  /*4590*/  FADD.FTZ R99, R88, R99 ;  /* 0x0000006358637221 */ /* 0x000fe20000010000 */
[----:B---3--:R-:W-:-:S04]  /*45a0*/  IMAD.WIDE.U32 R2, R91, UR4, R38 ;  /* 0x000000045b027c25 */ /* 0x008fc8000f8e0026 */
[----:B------:R-:W-:Y:S01]  /*45b0*/  FADD.FTZ R78, R99, R90 ;  /* 0x0000005a634e7221 */ /* 0x000fe20000010000 */
[----:B------:R-:W-:Y:S01]  /*45c0*/  IMAD R0, R91, UR5, R3 ;  /* 0x000000055b007c24 */ /* 0x000fe2000f8e0203 */
[----:B-----5:R-:W-:Y:S02]  /*45d0*/  LEA R4, P0, R2, R102, 0x1 ;  /* 0x0000006602047211 */ /* 0x020fe400078008ff */
[----:B------:R-:W-:Y:S02]  /*45e0*/  FADD.FTZ R78, R78, R101 ;  /* 0x000000654e4e7221 */ /* 0x000fe40000010000 */
[----:B------:R-:W-:Y:S01]  /*45f0*/  LEA.HI.X R5, R2, R103, R0, 0x1, P0 ;  /* 0x0000006702057211 */ /* 0x000fe200000f0c00 */
[----:B------:R-:W-:Y:S01]  /*4600*/  STS.128 [R46], R12 ;  /* 0x0000000c2e007388 */ /* 0x000fe20000000c00 */
[----:B------:R-:W-:Y:S02]  /*4610*/  ISETP.GT.AND P0, PT, R68, 0x1, PT ;  /* 0x000000014400780c */ /* 0x000fe40003f04270 */
[----:B------:R-:W-:Y:S01]  /*4620*/  MOV R68, R44 ;  /* 0x0000002c00447202 */ /* 0x000fe20000000f00 */
[----:B------:R-:W-:Y:S01]  /*4630*/  STS.128 [R46+0x10], R16 ;  /* 0x000010102e007388 */ /* 0x000fe20000000c00 */
[----:B------:R-:W-:-:S03]  /*4640*/  NOP ;  /* 0x0000000000007918 */ /* 0x000fc60000000000 */
[----:B------:R-:W0:Y:S01]  /*4650*/  LDS.128 R20, [R47] ;  /* 0x000000002f147984 */ /* 0x000e220000000c00 */
[----:B------:R-:W-:-:S03]  /*4660*/  IMAD.WIDE.U32 R2, R67, 0x10, R4 ;  /* 0x0000001043027825 */ /* 0x000fc600078e0004 */
[----:B------:R-:W1:Y:S04]  /*4670*/  LDS.128 R40, [R47+0x200] ;  /* 0x000200002f287984 */ /* 0x000e680000000c00 */
[----:B0-----:R0:W-:Y:S04]  /*4680*/  STG.E.128 desc[UR16][R2.64], R20 ;  /* 0x0000001402007986 */ /* 0x0011e8000c101d10 */
[----:B-1----:R0:W-:Y:S01]  /*4690*/  STG.E.128 desc[UR16][R2.64+0x200], R40 ;  /* 0x0002002802007986 */ /* 0x0021e2000c101d10 */
[----:B------:R-:W-:Y:S05]  /*46a0*/  @P0 BRA `(.L_x_7678) ;  /* 0xffffffc4006c0947 */ /* 0x000fea000383ffff */
.L_x_7638:
        /* <DEDUP_REMOVED lines=34> */
.L_x_7680:
[----:B------:R-:W-:Y:S05]  /*48d0*/  BSYNC.RECONVERGENT B0 ;  /* 0x0000000000007941 */ /* 0x000fea0003800200 */
.L_x_7679:
        /* <DEDUP_REMOVED lines=26> */
.L_x_7682:
[----:B------:R-:W-:Y:S05]  /*4a80*/  BSYNC.RECONVERGENT B0 ;  /* 0x0000000000007941 */ /* 0x000fea0003800200 */
.L_x_7681:
[----:B------:R-:W-:Y:S05]  /*4a90*/  @P2 EXIT ;  /* 0x000000000000294d */ /* 0x000fea0003800000 */
[----:B------:R-:W2:Y:S01]  /*4aa0*/  S2UR UR5, SR_CgaCtaId ;  /* 0x00000000000579c3 */ /* 0x000ea20000008800 */
[----:B------:R-:W-:Y:S01]  /*4ab0*/  BSSY.RECONVERGENT B0, `(.L_x_7683) ;  /* 0x000001f000007945 */ /* 0x000fe20003800200 */
[----:B0-----:R-:W-:Y:S01]  /*4ac0*/  MOV R11, R12 ;  /* 0x0000000c000b7202 */ /* 0x001fe20000000f00 */
[----:B------:R-:W-:Y:S01]  /*4ad0*/  UMOV UR4, 0x400 ;  /* 0x0000040000047882 */ /* 0x000fe20000000000 */
[----:B------:R-:W0:Y:S01]  /*4ae0*/  LDCU UR6, c[0x0][0x360] ;  /* 0x00006c00ff0677ac */ /* 0x000e220008000800 */
[----:B------:R-:W3:Y:S01]  /*4af0*/  LDCU.64 UR8, c[0x0][0x4b0] ;  /* 0x00009600ff0877ac */ /* 0x000ee20008000a00 */
[----:B------:R-:W0:Y:S01]  /*4b00*/  LDCU.64 UR10, c[0x0][0x4d0] ;  /* 0x00009a00ff0a77ac */ /* 0x000e220008000a00 */
[----:B------:R-:W0:Y:S01]  /*4b10*/  LDCU.128 UR12, c[0x0][0x530] ;  /* 0x0000a600ff0c77ac */ /* 0x000e220008000c00 */
[----:B--23--:R-:W-:-:S12]  /*4b20*/  ULEA UR4, UR5, UR4, 0x18 ;  /* 0x0000000405047291 */ /* 0x00cfd8000f8ec0ff */
.L_x_7684:
[----:B------:R-:W-:Y:S02]  /*4b30*/  LEA R0, R11, UR4, 0x2 ;  /* 0x000000040b007c11 */ /* 0x000fe4000f8e10ff */
[----:B-1----:R-:W-:Y:S02]  /*4b40*/  SHF.R.S32.HI R2, RZ, 0x1f, R11 ;  /* 0x0000001fff027819 */ /* 0x002fe4000001140b */
[----:B------:R-:W-:Y:S01]  /*4b50*/  MOV R84, R32 ;  /* 0x0000002000547202 */ /* 0x000fe20000000f00 */
[----:B---3--:R-:W1:Y:S01]  /*4b60*/  LDS R13, [R0+0x1f28] ;  /* 0x001f2800000d7984 */ /* 0x008e620000000800 */
[----:B------:R-:W-:Y:S01]  /*4b70*/  MOV R86, R34 ;  /* 0x0000002200567202 */ /* 0x000fe20000000f00 */
[C---:B------:R-:W-:Y:S02]  /*4b80*/  IMAD R4, R2.reuse, UR8, RZ ;  /* 0x0000000802047c24 */ /* 0x040fe4000f8e02ff */
[----:B------:R-:W2:Y:S01]  /*4b90*/  LDS R15, [R0+0x2328] ;  /* 0x00232800000f7984 */ /* 0x000ea20000000800 */
[----:B0-----:R-:W-:-:S02]  /*4ba0*/  IMAD R8, R2, UR10, RZ ;  /* 0x0000000a02087c24 */ /* 0x001fc4000f8e02ff */
[----:B------:R-:W-:-:S04]  /*4bb0*/  IMAD.WIDE.U32 R2, R11, UR8, R84 ;  /* 0x000000080b027c25 */ /* 0x000fc8000f8e0054 */
[C---:B------:R-:W-:Y:S01]  /*4bc0*/  IMAD R5, R11.reuse, UR9, R4 ;  /* 0x000000090b057c24 */ /* 0x040fe2000f8e0204 */
[----:B------:R-:W-:Y:S01]  /*4bd0*/  LEA R4, P0, R2, UR12, 0x2 ;  /* 0x0000000c02047c11 */ /* 0x000fe2000f8010ff */
[----:B------:R-:W-:-:S03]  /*4be0*/  IMAD.WIDE.U32 R6, R11, UR10, R86 ;  /* 0x0000000a0b067c25 */ /* 0x000fc6000f8e0056 */
[----:B------:R-:W-:Y:S01]  /*4bf0*/  IADD3 R5, PT, PT, R3, R5, RZ ;  /* 0x0000000503057210 */ /* 0x000fe20007ffe0ff */
[C---:B------:R-:W-:Y:S01]  /*4c00*/  IMAD R9, R11.reuse, UR11, R8 ;  /* 0x0000000b0b097c24 */ /* 0x040fe2000f8e0208 */
[----:B------:R-:W-:Y:S02]  /*4c10*/  IADD3 R11, PT, PT, R11, UR6, RZ ;  /* 0x000000060b0b7c10 */ /* 0x000fe4000fffe0ff */
[----:B------:R-:W-:Y:S02]  /*4c20*/  LEA.HI.X R5, R2, UR13, R5, 0x2, P0 ;  /* 0x0000000d02057c11 */ /* 0x000fe400080f1405 */
[----:B------:R-:W-:Y:S02]  /*4c30*/  ISETP.GE.AND P0, PT, R11, UR7, PT ;  /* 0x000000070b007c0c */ /* 0x000fe4000bf06270 */
[----:B------:R-:W-:Y:S02]  /*4c40*/  LEA R8, P1, R6, UR14, 0x2 ;  /* 0x0000000e06087c11 */ /* 0x000fe4000f8210ff */
[----:B------:R-:W-:-:S04]  /*4c50*/  IADD3 R3, PT, PT, R7, R9, RZ ;  /* 0x0000000907037210 */ /* 0x000fc80007ffe0ff */
[----:B------:R-:W-:Y:S01]  /*4c60*/  LEA.HI.X R9, R6, UR15, R3, 0x2, P1 ;  /* 0x0000000f06097c11 */ /* 0x000fe200088f1403 */
[----:B-1----:R3:W-:Y:S04]  /*4c70*/  REDG.E.ADD.F32.FTZ.RN.STRONG.GPU desc[UR16][R4.64], R13 ;  /* 0x0000000d040079a6 */ /* 0x0027e8000c12f310 */
[----:B--2---:R3:W-:Y:S01]  /*4c80*/  REDG.E.ADD.F32.FTZ.RN.STRONG.GPU desc[UR16][R8.64], R15 ;  /* 0x0000000f080079a6 */ /* 0x0047e2000c12f310 */
[----:B------:R-:W-:Y:S05]  /*4c90*/  @!P0 BRA `(.L_x_7684) ;  /* 0xfffffffc00a48947 */ /* 0x000fea000383ffff */
[----:B------:R-:W-:Y:S05]  /*4ca0*/  BSYNC.RECONVERGENT B0 ;  /* 0x0000000000007941 */ /* 0x000fea0003800200 */
.L_x_7683:
[----:B------:R-:W-:Y:S05]  /*4cb0*/  EXIT ;  /* 0x000000000000794d */ /* 0x000fea0003800000 */
.L_x_7685:
        /* <DEDUP_REMOVED lines=12> */
.L_x_10492:


//--------------------- .text._Z25selective_scan_bwd_kernelI32Selective_Scan_bwd_kernel_traitsILi32ELi16ELb1ELb0ELb1ELb0ELb1EN3c104HalfEfEEv12SSMParamsBwd --------------------------
	.section	.text._Z25selective_scan_bwd_kernelI32Selective_Scan_bwd_kernel_traitsILi32ELi16ELb1ELb0ELb1ELb0ELb1EN3c104HalfEfEEv12SSMParamsBwd,"ax",@progbits
	.align	128
        .global         _Z25selective_scan_bwd_kernelI32Selective_Scan_bwd_kernel_traitsILi32ELi16ELb1ELb0ELb1ELb0ELb1EN3c104HalfEfEEv12SSMParamsBwd
        .type           _Z25selective_scan_bwd_kernelI32Selective_Scan_bwd_kernel_traitsILi32ELi16ELb1ELb0ELb1ELb0ELb1EN3c104HalfEfEEv12SSMParamsBwd,@function
        .size           _Z25selective_scan_bwd_kernelI32Selective_Scan_bwd_kernel_traitsILi32ELi16ELb1ELb0ELb1ELb0ELb1EN3c104HalfEfEEv12SSMParamsBwd,(.L_x_10493 - _Z25selective_scan_bwd_kernelI32Selective_Scan_bwd_kernel_traitsILi32ELi16ELb1ELb0ELb1ELb0ELb1EN3c104HalfEfEEv12SSMParamsBwd)
        .other          _Z25selective_scan_bwd_kernelI32Selective_Scan_bwd_kernel_traitsILi32ELi16ELb1ELb0ELb1ELb0ELb1EN3c104HalfEfEEv12SSMParamsBwd,@"STO_CUDA_ENTRY STV_DEFAULT"
_Z25selective_scan_bwd_kernelI32Selective_Scan_bwd_kernel_traitsILi32ELi16ELb1ELb0ELb1ELb0ELb1EN3c104HalfEfEEv12SSMParamsBwd:
.text._Z25selective_scan_bwd_kernelI32Selective_Scan_bwd_kernel_traitsILi32ELi16ELb1ELb0ELb1ELb0ELb1EN3c104HalfEfEEv12SSMParamsBwd:
        /* <DEDUP_REMOVED lines=19> */
[----:B------:R-:W2:Y:S02]  /*0130*/  LDCU.128 UR20, c[0x0][0x4a0] ;  /* 0x00009400ff1477ac */ /* 0x000ea40008000c00 */
        /* <DEDUP_REMOVED lines=12> */
[----:B------:R-:W-:Y:S02]  /*0200*/  CS2R R30, SRZ ;  /* 0x00000000001e7805 */ /* 0x000fe4000001ff00 */
[----:B0-----:R-:W-:Y:S01]  /*0210*/  IADD3 R6, PT, PT, R0, 0xffffffe, RZ ;  /* 0x0ffffffe00067810 */ /* 0x001fe20007ffe0ff */
[----:B------:R-:W-:Y:S01]  /*0220*/  UIMAD.WIDE.U32 UR6, UR39, UR16, URZ ;  /* 0x00000010270672a5 */ /* 0x000fe2000f8e00ff */
[----:B---3--:R-:W-:-:S02]  /*0230*/  HFMA2 R2, -RZ, RZ, 0, 0 ;  /* 0x00000000ff027431 */ /* 0x008fc400000001ff */
[----:B------:R-:W0:Y:S01]  /*0240*/  F2I.FTZ.U32.TRUNC.NTZ R3, R6 ;  /* 0x0000000600037305 */ /* 0x000e22000021f000 */
[----:B------:R-:W-:Y:S02]  /*0250*/  UIMAD UR5, UR39, UR13, UR5 ;  /* 0x0000000d270572a4 */ /* 0x000fe4000f8e0205 */
[----:B------:R-:W-:Y:S01]  /*0260*/  UIMAD UR7, UR39, UR17, UR7 ;  /* 0x00000011270772a4 */ /* 0x000fe2000f8e0207 */
[----:B------:R-:W3:Y:S01]  /*0270*/  LDCU.64 UR12, c[0x0][0x498] ;  /* 0x00009300ff0c77ac */ /* 0x000ee20008000a00 */
[----:B------:R-:W1:Y:S01]  /*0280*/  LDCU.64 UR16, c[0x0][0x480] ;  /* 0x00009000ff1077ac */ /* 0x000e620008000a00 */
[----:B------:R-:W-:Y:S01]  /*0290*/  UIMAD.WIDE.U32 UR8, UR38, UR14, UR4 ;  /* 0x0000000e260872a5 */ /* 0x000fe2000f8e0004 */
[----:B0-----:R-:W-:Y:S01]  /*02a0*/  IADD3 R0, PT, PT, RZ, -R3, RZ ;  /* 0x80000003ff007210 */ /* 0x001fe20007ffe0ff */
[----:B------:R-:W-:-:S06]  /*02b0*/  UIMAD.WIDE.U32 UR10, UR38, UR18, UR6 ;  /* 0x00000012260a72a5 */ /* 0x000fcc000f8e0006 */
[----:B------:R-:W0:Y:S01]  /*02c0*/  LDCU.128 UR4, c[0x0][0x460] ;  /* 0x00008c00ff0477ac */ /* 0x000e220008000c00 */
[----:B----4-:R-:W-:Y:S01]  /*02d0*/  IMAD R5, R0, R7, RZ ;  /* 0x0000000700057224 */ /* 0x010fe200078e02ff */
[----:B------:R-:W-:Y:S01]  /*02e0*/  IABS R0, UR38 ;  /* 0x0000002600007c13 */ /* 0x000fe20008000000 */
[----:B------:R-:W-:Y:S02]  /*02f0*/  UIMAD UR26, UR38, UR15, UR9 ;  /* 0x0000000f261a72a4 */ /* 0x000fe4000f8e0209 */
[----:B------:R-:W-:Y:S01]  /*0300*/  IMAD.HI.U32 R2, R3, R5, R2 ;  /* 0x0000000503027227 */ /* 0x000fe200078e0002 */
[----:B---3--:R-:W-:Y:S01]  /*0310*/  UIMAD.WIDE.U32 UR14, UR39, UR12, URZ ;  /* 0x0000000c270e72a5 */ /* 0x008fe2000f8e00ff */
[----:B------:R-:W3:Y:S01]  /*0320*/  LDC.64 R4, c[0x0][0x3e8] ;  /* 0x0000fa00ff047b82 */ /* 0x000ee20000000a00 */
[----:B-1----:R-:W-:Y:S02]  /*0330*/  UISETP.NE.U32.AND UP0, UPT, UR16, URZ, UPT ;  /* 0x000000ff1000728c */ /* 0x002fe4000bf05070 */
[----:B------:R-:W-:Y:S01]  /*0340*/  UIMAD UR15, UR39, UR13, UR15 ;  /* 0x0000000d270f72a4 */ /* 0x000fe2000f8e020f */
[----:B------:R-:W-:Y:S01]  /*0350*/  IMAD.HI.U32 R2, R2, R0, RZ ;  /* 0x0000000002027227 */ /* 0x000fe200078e00ff */
[----:B------:R-:W-:-:S02]  /*0360*/  UISETP.NE.AND.EX UP0, UPT, UR17, URZ, UPT, UP0 ;  /* 0x000000ff1100728c */ /* 0x000fc4000bf05300 */
[----:B------:R-:W-:Y:S02]  /*0370*/  UIMAD UR28, UR38, UR19, UR11 ;  /* 0x00000013261c72a4 */ /* 0x000fe4000f8e020b */
[----:B------:R-:W-:Y:S01]  /*0380*/  IADD3 R3, PT, PT, -R2, RZ, RZ ;  /* 0x000000ff02037210 */ /* 0x000fe20007ffe1ff */
[----:B------:R-:W-:Y:S02]  /*0390*/  ULEA UR11, UR25, 0xfffffe00, 0x9 ;  /* 0xfffffe00190b7891 */ /* 0x000fe4000f8e48ff */
[----:B--2---:R-:W-:Y:S02]  /*03a0*/  UIMAD.WIDE.U32 UR18, UR38, UR20, UR14 ;  /* 0x00000014261272a5 */ /* 0x004fe4000f8e000e */
[----:B------:R-:W-:Y:S01]  /*03b0*/  IMAD R0, R7, R3, R0 ;  /* 0x0000000307007224 */ /* 0x000fe200078e0200 */
[----:B------:R-:W-:Y:S02]  /*03c0*/  UIADD3 UR10, UP3, UPT, UR11, UR10, URZ ;  /* 0x0000000a0b0a7290 */ /* 0x000fe4000ff7e0ff */
[----:B------:R-:W-:-:S02]  /*03d0*/  UIMAD UR30, UR38, UR21, UR19 ;  /* 0x00000015261e72a4 */ /* 0x000fc4000f8e0213 */
[----:B------:R-:W-:Y:S01]  /*03e0*/  ISETP.GT.U32.AND P1, PT, R7, R0, PT ;  /* 0x000000000700720c */ /* 0x000fe20003f24070 */
[----:B------:R-:W-:Y:S02]  /*03f0*/  USHF.R.S32.HI UR19, URZ, 0x1f, UR11 ;  /* 0x0000001fff137899 */ /* 0x000fe4000801140b */
[----:B0-----:R-:W-:Y:S01]  /*0400*/  ULEA UR27, UP4, UR10, UR6, 0x1 ;  /* 0x000000060a1b7291 */ /* 0x001fe2000f8808ff */
[----:B------:R-:W0:Y:S01]  /*0410*/  LDCU.64 UR14, c[0x0][0x3d0] ;  /* 0x00007a00ff0e77ac */ /* 0x000e220008000a00 */
[----:B------:R-:W1:Y:S08]  /*0420*/  @UP0 LDCU UR6, c[0x0][0x384] ;  /* 0x00007080ff0607ac */ /* 0x000e700008000800 */
[-C--:B------:R-:W-:Y:S01]  /*0430*/  @!P1 IADD3 R0, PT, PT, R0, -R7.reuse, RZ ;  /* 0x8000000700009210 */ /* 0x080fe20007ffe0ff */
[----:B------:R-:W-:Y:S01]  /*0440*/  UIADD3.X UR28, UPT, UPT, UR19, UR28, URZ, UP3, !UPT ;  /* 0x0000001c131c7290 */ /* 0x000fe20009ffe4ff */
[----:B------:R-:W-:Y:S01]  /*0450*/  @!P1 IADD3 R2, PT, PT, R2, 0x1, RZ ;  /* 0x0000000102029810 */ /* 0x000fe20007ffe0ff */
[----:B------:R-:W-:Y:S01]  /*0460*/  UIMAD.WIDE.U32 UR12, UR38, UR22, URZ ;  /* 0x00000016260c72a5 */ /* 0x000fe2000f8e00ff */
[----:B------:R-:W-:Y:S01]  /*0470*/  ISETP.GE.U32.AND P0, PT, R0, R7, PT ;  /* 0x000000070000720c */ /* 0x000fe20003f06070 */
[----:B------:R-:W-:Y:S01]  /*0480*/  ULEA.HI.X UR28, UR10, UR7, UR28, 0x1, UP4 ;  /* 0x000000070a1c7291 */ /* 0x000fe2000a0f0c1c */
[C---:B------:R-:W-:Y:S01]  /*0490*/  LOP3.LUT R0, R8.reuse, UR38, RZ, 0x3c, !PT ;  /* 0x0000002608007c12 */ /* 0x040fe2000f8e3cff */
[----:B------:R-:W2:Y:S01]  /*04a0*/  @UP0 LDCU UR7, c[0x0][0x38c] ;  /* 0x00007180ff0707ac */ /* 0x000ea20008000800 */
[----:B------:R-:W-:Y:S01]  /*04b0*/  ISETP.NE.AND P1, PT, R8, RZ, PT ;  /* 0x000000ff0800720c */ /* 0x000fe20003f25270 */
[----:B------:R-:W4:Y:S01]  /*04c0*/  LDC.64 R6, c[0x0][0x450] ;  /* 0x00011400ff067b82 */ /* 0x000f220000000a00 */
[----:B------:R-:W-:Y:S01]  /*04d0*/  ISETP.GE.AND P2, PT, R0, RZ, PT ;  /* 0x000000ff0000720c */ /* 0x000fe20003f46270 */
[----:B------:R-:W-:-:S02]  /*04e0*/  UIADD3 UR8, UP1, UPT, UR11, UR8, URZ ;  /* 0x000000080b087290 */ /* 0x000fc4000ff3e0ff */
[----:B------:R-:W-:Y:S01]  /*04f0*/  UIMAD UR16, UR38, UR23, UR13 ;  /* 0x00000017261072a4 */ /* 0x000fe2000f8e020d */
[----:B------:R-:W2:Y:S03]  /*0500*/  @UP0 LDCU.64 UR22, c[0x0][0x480] ;  /* 0x00009000ff1607ac */ /* 0x000ea60008000a00 */
[----:B------:R-:W-:Y:S01]  /*0510*/  @P0 IADD3 R2, PT, PT, R2, 0x1, RZ ;  /* 0x0000000102020810 */ /* 0x000fe20007ffe0ff */
[----:B------:R-:W-:-:S03]  /*0520*/  ULEA UR24, UP2, UR8, UR4, 0x1 ;  /* 0x0000000408187291 */ /* 0x000fc6000f8408ff */
[----:B------:R-:W-:Y:S01]  /*0530*/  MOV R21, R2 ;  /* 0x0000000200157202 */ /* 0x000fe20000000f00 */
[----:B------:R-:W-:Y:S02]  /*0540*/  UIADD3.X UR26, UPT, UPT, UR19, UR26, URZ, UP1, !UPT ;  /* 0x0000001a131a7290 */ /* 0x000fe40008ffe4ff */
[----:B-1----:R-:W-:Y:S01]  /*0550*/  @UP0 UIMAD UR6, UR39, UR6, UR38 ;  /* 0x00000006270602a4 */ /* 0x002fe2000f8e0226 */
[----:B------:R-:W-:Y:S01]  /*0560*/  @!P2 IADD3 R21, PT, PT, -R21, RZ, RZ ;  /* 0x000000ff1515a210 */ /* 0x000fe20007ffe1ff */
[----:B------:R-:W-:Y:S01]  /*0570*/  ULEA.HI.X UR26, UR8, UR5, UR26, 0x1, UP2 ;  /* 0x00000005081a7291 */ /* 0x000fe200090f0c1a */
[----:B------:R-:W-:Y:S01]  /*0580*/  @!P1 LOP3.LUT R21, RZ, R8, RZ, 0x33, !PT ;  /* 0x00000008ff159212 */ /* 0x000fe200078e33ff */
[----:B0-----:R-:W-:Y:S02]  /*0590*/  UIMAD.WIDE.U32 UR4, UR39, UR14, URZ ;  /* 0x0000000e270472a5 */ /* 0x001fe4000f8e00ff */
[----:B------:R-:W-:Y:S01]  /*05a0*/  @UP0 UIMAD UR6, UR6, UR25, URZ ;  /* 0x00000019060602a4 */ /* 0x000fe2000f8e02ff */
[----:B------:R-:W-:Y:S01]  /*05b0*/  SHF.R.S32.HI R9, RZ, 0x1f, R21 ;  /* 0x0000001fff097819 */ /* 0x000fe20000011415 */
[----:B------:R-:W-:Y:S01]  /*05c0*/  UIMAD UR5, UR39, UR15, UR5 ;  /* 0x0000000f270572a4 */ /* 0x000fe2000f8e0205 */
[----:B------:R-:W0:Y:S03]  /*05d0*/  LDCU.64 UR20, c[0x0][0x4c8] ;  /* 0x00009900ff1477ac */ /* 0x000e260008000a00 */
[-C--:B---3--:R-:W-:Y:S01]  /*05e0*/  IMAD R0, R9, R4.reuse, RZ ;  /* 0x0000000409007224 */ /* 0x088fe200078e02ff */
[----:B------:R-:W1:Y:S01]  /*05f0*/  LDCU.64 UR8, c[0x0][0x528] ;  /* 0x0000a500ff0877ac */ /* 0x000e620008000a00 */
[----:B------:R-:W-:Y:S01]  /*0600*/  IMAD.WIDE.U32 R2, R21, R4, UR4 ;  /* 0x0000000415027e25 */ /* 0x000fe2000f8e0004 */
[----:B--2---:R-:W-:-:S03]  /*0610*/  @UP0 UIMAD UR6, UR6, UR7, URZ ;  /* 0x00000007060602a4 */ /* 0x004fc6000f8e02ff */
[----:B------:R-:W-:Y:S01]  /*0620*/  IMAD R5, R21, R5, R0 ;  /* 0x0000000515057224 */ /* 0x000fe200078e0200 */
[----:B------:R-:W-:Y:S01]  /*0630*/  UMOV UR4, URZ ;  /* 0x000000ff00047c82 */ /* 0x000fe20008000000 */
[----:B------:R-:W-:Y:S01]  /*0640*/  UMOV UR5, URZ ;  /* 0x000000ff00057c82 */ /* 0x000fe20008000000 */
[----:B------:R-:W-:Y:S01]  /*0650*/  @UP0 UIMAD.WIDE UR4, UR6, 0x8, UR22 ;  /* 0x00000008060408a5 */ /* 0x000fe2000f8e0216 */
[----:B------:R-:W-:Y:S01]  /*0660*/  IADD3 R35, P0, PT, R2, UR11, RZ ;  /* 0x0000000b02237c10 */ /* 0x000fe2000ff1e0ff */
[----:B------:R-:W-:Y:S01]  /*0670*/  UISETP.GE.AND UP0, UPT, UR25, 0x1, UPT ;  /* 0x000000011900788c */ /* 0x000fe2000bf06270 */
[----:B------:R-:W-:Y:S01]  /*0680*/  IADD3 R0, PT, PT, R3, R5, RZ ;  /* 0x0000000503007210 */ /* 0x000fe20007ffe0ff */
[----:B------:R-:W-:Y:S01]  /*0690*/  UIADD3 UR18, UP1, UPT, UR11, UR18, URZ ;  /* 0x000000120b127290 */ /* 0x000fe2000ff3e0ff */
[----:B----4-:R-:W-:Y:S01]  /*06a0*/  LEA R33, P1, R35, R6, 0x1 ;  /* 0x0000000623217211 */ /* 0x010fe200078208ff */
[----:B0-----:R-:W-:Y:S01]  /*06b0*/  UIMAD.WIDE.U32 UR14, UR38, UR20, URZ ;  /* 0x00000014260e72a5 */ /* 0x001fe2000f8e00ff */
[----:B------:R-:W-:Y:S01]  /*06c0*/  IADD3.X R0, PT, PT, R0, UR19, RZ, P0, !PT ;  /* 0x0000001300007c10 */ /* 0x000fe200087fe4ff */
[----:B------:R-:W-:-:S02]  /*06d0*/  UIADD3.X UR30, UPT, UPT, UR19, UR30, URZ, UP1, !UPT ;  /* 0x0000001e131e7290 */ /* 0x000fc40008ffe4ff */
[----:B-1----:R-:W-:Y:S01]  /*06e0*/  ULEA UR29, UP1, UR18, UR8, 0x1 ;  /* 0x00000008121d7291 */ /* 0x002fe2000f8208ff */
        /* <DEDUP_REMOVED lines=20> */
[C---:B------:R-:W-:Y:S01]  /*0830*/  SHF.L.U32 R0, R22.reuse, 0x1, RZ ;  /* 0x0000000116007819 */ /* 0x040fe200000006ff */
        /* <DEDUP_REMOVED lines=22> */
[----:B------:R-:W-:Y:S02]  /*09a0*/  LOP3.LUT R37, R0, 0x7c0, RZ, 0xc0, !PT ;  /* 0x000007c000257812 */ /* 0x000fe400078ec0ff */
        /* <DEDUP_REMOVED lines=16> */
[----:B------:R-:W-:Y:S02]  /*0ab0*/  LEA.HI R52, R47, R22, RZ, 0x1b ;  /* 0x000000162f347211 */ /* 0x000fe400078fd8ff */
        /* <DEDUP_REMOVED lines=20> */
[----:B-1----:R-:W-:-:S07]  /*0c00*/  IADD3 R53, PT, PT, R21, R53, RZ ;  /* 0x0000003515357210 */ /* 0x002fce0007ffe0ff */
.L_x_7727:
[----:B------:R-:W-:Y:S01]  /*0c10*/  BAR.SYNC.DEFER_BLOCKING 0x0 ;  /* 0x0000000000007b1d */ /* 0x000fe20000010000 */
[----:B0-----:R-:W-:Y:S02]  /*0c20*/  MOV R2, UR24 ;  /* 0x0000001800027c02 */ /* 0x001fe40008000f00 */
[----:B------:R-:W-:-:S05]  /*0c30*/  MOV R3, UR26 ;  /* 0x0000001a00037c02 */ /* 0x000fca0008000f00 */
[----:B------:R-:W0:Y:S01]  /*0c40*/  S2UR UR7, SR_CgaCtaId ;  /* 0x00000000000779c3 */ /* 0x000e220000008800 */
[----:B------:R-:W1:Y:S01]  /*0c50*/  S2R R54, SR_LANEID ;  /* 0x0000000000367919 */ /* 0x000e620000000000 */
[C---:B------:R-:W-:Y:S01]  /*0c60*/  IMAD.WIDE.U32 R2, R37.reuse, 0x10, R2 ;  /* 0x0000001025027825 */ /* 0x040fe200078e0002 */
[----:B------:R-:W-:Y:S01]  /*0c70*/  UMOV UR6, 0x400 ;  /* 0x0000040000067882 */ /* 0x000fe20000000000 */
[----:B------:R-:W-:Y:S01]  /*0c80*/  MOV R16, UR27 ;  /* 0x0000001b00107c02 */ /* 0x000fe20008000f00 */
[----:B------:R-:W2:Y:S01]  /*0c90*/  LDCU.128 UR8, c[0x0][0x410] ;  /* 0x00008200ff0877ac */ /* 0x000ea20008000c00 */
[----:B------:R-:W-:Y:S01]  /*0ca0*/  MOV R17, UR28 ;  /* 0x0000001c00117c02 */ /* 0x000fe20008000f00 */
[----:B------:R-:W-:Y:S01]  /*0cb0*/  UIADD3 UR31, UPT, UPT, UR22, -0x1, URZ ;  /* 0xffffffff161f7890 */ /* 0x000fe2000fffe0ff */
[----:B------:R-:W3:Y:S01]  /*0cc0*/  LDCU.64 UR34, c[0x0][0x488] ;  /* 0x00009100ff2277ac */ /* 0x000ee20008000a00 */
[----:B------:R-:W4:Y:S04]  /*0cd0*/  LDG.E.128 R4, desc[UR36][R2.64] ;  /* 0x0000002402047981 */ /* 0x000f28000c1e1d00 */
[----:B------:R-:W2:Y:S01]  /*0ce0*/  LDG.E.128 R8, desc[UR36][R2.64+0x200] ;  /* 0x0002002402087981 */ /* 0x000ea2000c1e1d00 */
[----:B------:R-:W-:Y:S01]  /*0cf0*/  IMAD.WIDE.U32 R16, R37, 0x10, R16 ;  /* 0x0000001025107825 */ /* 0x000fe200078e0010 */
[----:B0-----:R-:W-:-:S06]  /*0d00*/  ULEA UR6, UR7, UR6, 0x18 ;  /* 0x0000000607067291 */ /* 0x001fcc000f8ec0ff */
[----:B-1----:R-:W-:-:S04]  /*0d10*/  LEA R55, R54, UR6, 0x4 ;  /* 0x0000000636377c11 */ /* 0x002fc8000f8e20ff */
        /* <DEDUP_REMOVED lines=9> */
[----:B------:R-:W-:-:S02]  /*0db0*/  MOV R2, UR29 ;  /* 0x0000001d00027c02 */ /* 0x000fc40008000f00 */
[----:B------:R-:W-:-:S03]  /*0dc0*/  MOV R3, UR30 ;  /* 0x0000001e00037c02 */ /* 0x000fc60008000f00 */
[----:B------:R-:W-:Y:S01]  /*0dd0*/  IMAD.WIDE.U32 R2, R37, 0x10, R2 ;  /* 0x0000001025027825 */ /* 0x000fe200078e0002 */
[----:B--2---:R-:W-:Y:S04]  /*0de0*/  STS.128 [R55], R24 ;  /* 0x0000001837007388 */ /* 0x004fe80000000c00 */
[----:B----4-:R-:W-:Y:S01]  /*0df0*/  STS.128 [R55+0x200], R60 ;  /* 0x0002003c37007388 */ /* 0x010fe20000000c00 */
[----:B------:R-:W-:-:S03]  /*0e00*/  NOP ;  /* 0x0000000000007918 */ /* 0x000fc60000000000 */
[----:B------:R-:W-:Y:S04]  /*0e10*/  LDS.128 R4, [R56] ;  /* 0x0000000038047984 */ /* 0x000fe80000000c00 */
[----:B------:R-:W-:Y:S01]  /*0e20*/  LDS.128 R8, [R56+0x10] ;  /* 0x0000100038087984 */ /* 0x000fe20000000c00 */
[----:B------:R-:W-:Y:S06]  /*0e30*/  BAR.SYNC.DEFER_BLOCKING 0x0 ;  /* 0x0000000000007b1d */ /* 0x000fec0000010000 */
[----:B------:R-:W2:Y:S04]  /*0e40*/  LDG.E.128 R68, desc[UR36][R2.64] ;  /* 0x0000002402447981 */ /* 0x000ea8000c1e1d00 */
[----:B------:R0:W4:Y:S01]  /*0e50*/  LDG.E.128 R72, desc[UR36][R2.64+0x200] ;  /* 0x0002002402487981 */ /* 0x000122000c1e1d00 */
        /* <DEDUP_REMOVED lines=46> */
[----:B------:R-:W-:Y:S01]  /*1140*/  HADD2.F32 R105, -RZ, R17.H1_H1 ;  /* 0x30000011ff697230 */ /* 0x000fe20000004100 */
[----:B--2---:R-:W-:Y:S01]  /*1150*/  UIMAD.WIDE.U32 UR8, UR39, UR10, UR6 ;  /* 0x0000000a270872a5 */ /* 0x004fe2000f8e0006 */
[----:B------:R-:W-:-:S02]  /*1160*/  HADD2.F32 R106, -RZ, R18.H1_H1 ;  /* 0x30000012ff6a7230 */ /* 0x000fc40000004100 */
[----:B---3--:R-:W-:Y:S01]  /*1170*/  HADD2.F32 R81, -RZ, R88.H1_H1 ;  /* 0x30000058ff517230 */ /* 0x008fe20000004100 */
[----:B------:R-:W-:Y:S01]  /*1180*/  UIMAD UR9, UR39, UR11, UR9 ;  /* 0x0000000b270972a4 */ /* 0x000fe2000f8e0209 */
[--C-:B------:R-:W-:Y:S01]  /*1190*/  HADD2.F32 R0, -RZ, R89.reuse.H0_H0 ;  /* 0x20000059ff007230 */ /* 0x100fe20000004100 */
[----:B------:R-:W2:Y:S01]  /*11a0*/  LDCU.64 UR10, c[0x0][0x510] ;  /* 0x0000a200ff0a77ac */ /* 0x000ea20008000a00 */
[----:B------:R-:W-:Y:S02]  /*11b0*/  HADD2.F32 R77, -RZ, R90.H1_H1 ;  /* 0x3000005aff4d7230 */ /* 0x000fe40000004100 */
[----:B------:R-:W-:Y:S01]  /*11c0*/  FMUL.FTZ R76, R81, -1.4426950216293334961 ;  /* 0xbfb8aa3b514c7820 */ /* 0x000fe20000410000 */
[----:B------:R-:W-:Y:S02]  /*11d0*/  HADD2.F32 R2, -RZ, R89.H1_H1 ;  /* 0x30000059ff027230 */ /* 0x000fe40000004100 */
[----:B------:R-:W-:Y:S01]  /*11e0*/  FMUL.FTZ R78, R0, -1.4426950216293334961 ;  /* 0xbfb8aa3b004e7820 */ /* 0x000fe20000410000 */
[----:B------:R-:W-:Y:S01]  /*11f0*/  HADD2.F32 R80, -RZ, R91.H1_H1 ;  /* 0x3000005bff507230 */ /* 0x000fe20000004100 */
[----:B------:R3:W0:Y:S01]  /*1200*/  MUFU.EX2 R92, R76 ;  /* 0x0000004c005c7308 */ /* 0x0006220000000800 */
[----:B------:R-:W-:Y:S01]  /*1210*/  FMUL.FTZ R83, R77, -1.4426950216293334961 ;  /* 0xbfb8aa3b4d537820 */ /* 0x000fe20000410000 */
[----:B------:R-:W-:-:S02]  /*1220*/  HADD2.F32 R82, -RZ, R88.H0_H0 ;  /* 0x20000058ff527230 */ /* 0x000fc40000004100 */
[----:B-1----:R-:W-:Y:S01]  /*1230*/  FMUL.FTZ R58, R2, -1.4426950216293334961 ;  /* 0xbfb8aa3b023a7820 */ /* 0x002fe20000410000 */
[----:B------:R-:W-:Y:S01]  /*1240*/  FMUL.FTZ R85, R80, -1.4426950216293334961 ;  /* 0xbfb8aa3b50557820 */ /* 0x000fe20000410000 */
[----:B----4-:R-:W-:Y:S02]  /*1250*/  HADD2.F32 R79, -RZ, R68.H0_H0 ;  /* 0x20000044ff4f7230 */ /* 0x010fe40000004100 */
[----:B------:R-:W-:Y:S01]  /*1260*/  HADD2.F32 R87, -RZ, R69.H1_H1 ;  /* 0x30000045ff577230 */ /* 0x000fe20000004100 */
[----:B------:R1:W4:Y:S01]  /*1270*/  MUFU.EX2 R89, R78 ;  /* 0x0000004e00597308 */ /* 0x0003220000000800 */
[----:B---3--:R-:W-:Y:S02]  /*1280*/  HADD2.F32 R76, -RZ, R91.H0_H0 ;  /* 0x2000005bff4c7230 */ /* 0x008fe40000004100 */
[----:B------:R-:W-:Y:S01]  /*1290*/  FMUL.FTZ R57, R82, -1.4426950216293334961 ;  /* 0xbfb8aa3b52397820 */ /* 0x000fe20000410000 */
[----:B------:R-:W-:Y:S01]  /*12a0*/  HADD2.F32 R86, -RZ, R70.H0_H0 ;  /* 0x20000046ff567230 */ /* 0x000fe20000004100 */
[----:B--2---:R-:W-:Y:S01]  /*12b0*/  UIMAD.WIDE.U32 UR8, UR38, UR10, UR8 ;  /* 0x0000000a260872a5 */ /* 0x004fe2000f8e0008 */
[----:B------:R-:W-:-:S02]  /*12c0*/  HADD2.F32 R3, -RZ, R90.H0_H0 ;  /* 0x2000005aff037230 */ /* 0x000fc40000004100 */
[----:B------:R-:W-:Y:S01]  /*12d0*/  FMUL.FTZ R84, R76, -1.4426950216293334961 ;  /* 0xbfb8aa3b4c547820 */ /* 0x000fe20000410000 */
[----:B------:R-:W-:Y:S01]  /*12e0*/  FMUL.FTZ R90, R87, -1.4426950216293334961 ;  /* 0xbfb8aa3b575a7820 */ /* 0x000fe20000410000 */
[----:B------:R2:W3:Y:S01]  /*12f0*/  MUFU.EX2 R94, R83 ;  /* 0x00000053005e7308 */ /* 0x0004e20000000800 */
[----:B-1----:R-:W-:Y:S02]  /*1300*/  HADD2.F32 R78, -RZ, R68.H1_H1 ;  /* 0x30000044ff4e7230 */ /* 0x002fe40000004100 */
[----:B------:R-:W-:Y:S01]  /*1310*/  FMUL.FTZ R68, R79, -1.4426950216293334961 ;  /* 0xbfb8aa3b4f447820 */ /* 0x000fe20000410000 */
[----:B------:R-:W-:Y:S01]  /*1320*/  FMUL.FTZ R59, R3, -1.4426950216293334961 ;  /* 0xbfb8aa3b033b7820 */ /* 0x000fe20000410000 */
[----:B0-----:R-:W-:Y:S01]  /*1330*/  FADD.FTZ R92, R92, 1 ;  /* 0x3f8000005c5c7421 */ /* 0x001fe20000010000 */
[----:B------:R-:W-:Y:S02]  /*1340*/  HADD2.F32 R116, -RZ, R24.H1_H1 ;  /* 0x30000018ff747230 */ /* 0x000fe40000004100 */
[----:B------:R-:W-:Y:S01]  /*1350*/  FMUL.FTZ R88, R78, -1.4426950216293334961 ;  /* 0xbfb8aa3b4e587820 */ /* 0x000fe20000410000 */
[----:B------:R-:W-:Y:S01]  /*1360*/  HADD2.F32 R110, -RZ, R25.H1_H1 ;  /* 0x30000019ff6e7230 */ /* 0x000fe20000004100 */
[----:B------:R0:W1:Y:S01]  /*1370*/  MUFU.EX2 R95, R84 ;  /* 0x00000054005f7308 */ /* 0x0000620000000800 */
[----:B--2---:R-:W-:-:S02]  /*1380*/  HADD2.F32 R83, -RZ, R69.H0_H0 ;  /* 0x20000045ff537230 */ /* 0x004fc40000004100 */
[----:B----4-:R-:W-:Y:S01]  /*1390*/  FADD.FTZ R89, R89, 1 ;  /* 0x3f80000059597421 */ /* 0x010fe20000010000 */
[----:B------:R-:W-:Y:S01]  /*13a0*/  HADD2.F32 R109, -RZ, R26.H1_H1 ;  /* 0x3000001aff6d7230 */ /* 0x000fe20000004100 */
[----:B------:R-:W-:Y:S01]  /*13b0*/  UIMAD UR10, UR38, UR11, UR9 ;  /* 0x0000000b260a72a4 */ /* 0x000fe2000f8e0209 */
[--C-:B------:R-:W-:Y:S02]  /*13c0*/  HADD2.F32 R101, -RZ, R27.reuse.H0_H0 ;  /* 0x2000001bff657230 */ /* 0x100fe40000004100 */
[----:B------:R-:W-:Y:S01]  /*13d0*/  FMUL.FTZ R69, R83, -1.4426950216293334961 ;  /* 0xbfb8aa3b53457820 */ /* 0x000fe20000410000 */
[----:B------:R-:W-:Y:S01]  /*13e0*/  HADD2.F32 R111, -RZ, R27.H1_H1 ;  /* 0x3000001bff6f7230 */ /* 0x000fe20000004100 */
[----:B------:R2:W4:Y:S01]  /*13f0*/  MUFU.EX2 R96, R85 ;  /* 0x0000005500607308 */ /* 0x0005220000000800 */
[----:B0-----:R-:W-:Y:S02]  /*1400*/  HADD2.F32 R84, -RZ, R70.H1_H1 ;  /* 0x30000046ff547230 */ /* 0x001fe40000004100 */
[----:B---3--:R-:W-:Y:S01]  /*1410*/  FADD.FTZ R94, R94, 1 ;  /* 0x3f8000005e5e7421 */ /* 0x008fe20000010000 */
[----:B------:R-:W-:Y:S01]  /*1420*/  HADD2.F32 R137, -RZ, R5.H0_H0 ;  /* 0x20000005ff897230 */ /* 0x000fe20000004100 */
[----:B------:R-:W-:Y:S01]  /*1430*/  ULEA UR9, UP0, UR8, UR32, 0x1 ;  /* 0x0000002008097291 */ /* 0x000fe2000f8008ff */
[----:B------:R-:W-:-:S02]  /*1440*/  HADD2.F32 R157, -RZ, R6.H0_H0 ;  /* 0x20000006ff9d7230 */ /* 0x000fc40000004100 */
[----:B------:R-:W-:Y:S01]  /*1450*/  FMUL.FTZ R70, R84, -1.4426950216293334961 ;  /* 0xbfb8aa3b54467820 */ /* 0x000fe20000410000 */
[----:B------:R-:W-:Y:S01]  /*1460*/  HADD2.F32 R159, -RZ, R7.H1_H1 ;  /* 0x30000007ff9f7230 */ /* 0x000fe20000004100 */
[----:B------:R0:W3:Y:S01]  /*1470*/  MUFU.EX2 R98, R88 ;  /* 0x0000005800627308 */ /* 0x0000e20000000800 */
[--C-:B--2---:R-:W-:Y:S02]  /*1480*/  HADD2.F32 R85, -RZ, R71.reuse.H0_H0 ;  /* 0x20000047ff557230 */ /* 0x104fe40000004100 */
[----:B-1----:R-:W-:Y:S01]  /*1490*/  FADD.FTZ R95, R95, 1 ;  /* 0x3f8000005f5f7421 */ /* 0x002fe20000010000 */
[----:B------:R-:W-:Y:S01]  /*14a0*/  ULEA.HI.X UR8, UR8, UR33, UR10, 0x1, UP0 ;  /* 0x0000002108087291 */ /* 0x000fe200080f0c0a */
[--C-:B------:R-:W-:Y:S01]  /*14b0*/  HADD2.F32 R161, -RZ, R8.reuse.H0_H0 ;  /* 0x20000008ffa17230 */ /* 0x100fe20000004100 */
[----:B------:R-:W-:Y:S01]  /*14c0*/  UISETP.NE.U32.AND UP0, UPT, UR34, URZ, UPT ;  /* 0x000000ff2200728c */ /* 0x000fe2000bf05070 */
[----:B------:R-:W-:Y:S01]  /*14d0*/  HADD2.F32 R163, -RZ, R8.H1_H1 ;  /* 0x30000008ffa37230 */ /* 0x000fe20000004100 */
[----:B------:R1:W2:Y:S01]  /*14e0*/  MUFU.EX2 R97, R68 ;  /* 0x0000004400617308 */ /* 0x0002a20000000800 */
[----:B0-----:R-:W-:-:S02]  /*14f0*/  HADD2.F32 R88, -RZ, R71.H1_H1 ;  /* 0x30000047ff587230 */ /* 0x001fc40000004100 */
[----:B----4-:R-:W-:Y:S01]  /*1500*/  FADD.FTZ R96, R96, 1 ;  /* 0x3f80000060607421 */ /* 0x010fe20000010000 */
[----:B------:R-:W-:Y:S01]  /*1510*/  UISETP.NE.AND.EX UP0, UPT, UR35, URZ, UPT, UP0 ;  /* 0x000000ff2300728c */ /* 0x000fe2000bf05300 */
[--C-:B------:R-:W-:Y:S02]  /*1520*/  HADD2.F32 R165, -RZ, R9.reuse.H0_H0 ;  /* 0x20000009ffa57230 */ /* 0x100fe40000004100 */
[----:B------:R-:W-:Y:S01]  /*1530*/  FMUL.FTZ R71, R88, -1.4426950216293334961 ;  /* 0xbfb8aa3b58477820 */ /* 0x000fe20000410000 */
[----:B------:R-:W-:Y:S01]  /*1540*/  HADD2.F32 R167, -RZ, R9.H1_H1 ;  /* 0x30000009ffa77230 */ /* 0x000fe20000004100 */
[----:B------:R0:W4:Y:S01]  /*1550*/  MUFU.EX2 R99, R69 ;  /* 0x0000004500637308 */ /* 0x0001220000000800 */
[----:B-1----:R-:W-:Y:S01]  /*1560*/  FMUL.FTZ R68, R86, -1.4426950216293334961 ;  /* 0xbfb8aa3b56447820 */ /* 0x002fe20000410000 */
[----:B---3--:R-:W-:Y:S01]  /*1570*/  FADD.FTZ R98, R98, 1 ;  /* 0x3f80000062627421 */ /* 0x008fe20000010000 */
[--C-:B------:R-:W-:Y:S02]  /*1580*/  HADD2.F32 R169, -RZ, R10.reuse.H0_H0 ;  /* 0x2000000affa97230 */ /* 0x100fe40000004100 */
[----:B------:R-:W-:-:S02]  /*1590*/  HADD2.F32 R171, -RZ, R10.H1_H1 ;  /* 0x3000000affab7230 */ /* 0x000fc40000004100 */
[--C-:B------:R-:W-:Y:S01]  /*15a0*/  HADD2.F32 R173, -RZ, R11.reuse.H0_H0 ;  /* 0x2000000bffad7230 */ /* 0x100fe20000004100 */
[----:B------:R-:W1:Y:S01]  /*15b0*/  MUFU.EX2 R119, R68 ;  /* 0x0000004400777308 */ /* 0x000e620000000800 */
[----:B0-----:R-:W-:Y:S01]  /*15c0*/  FMUL.FTZ R69, R85, -1.4426950216293334961 ;  /* 0xbfb8aa3b55457820 */ /* 0x001fe20000410000 */
[----:B--2---:R-:W-:Y:S01]  /*15d0*/  FADD.FTZ R97, R97, 1 ;  /* 0x3f80000061617421 */ /* 0x004fe20000010000 */
[----:B------:R-:W-:-:S05]  /*15e0*/  HADD2.F32 R175, -RZ, R11.H1_H1 ;  /* 0x3000000bffaf7230 */ /* 0x000fca0000004100 */
[----:B------:R-:W0:Y:S01]  /*15f0*/  MUFU.EX2 R121, R70 ;  /* 0x0000004600797308 */ /* 0x000e220000000800 */
[----:B----4-:R-:W-:-:S07]  /*1600*/  FADD.FTZ R99, R99, 1 ;  /* 0x3f80000063637421 */ /* 0x010fce0000010000 */
[----:B------:R-:W-:Y:S01]  /*1610*/  MUFU.EX2 R123, R69 ;  /* 0x00000045007b7308 */ /* 0x000fe20000000800 */
[----:B-1----:R-:W-:-:S07]  /*1620*/  FADD.FTZ R119, R119, 1 ;  /* 0x3f80000077777421 */ /* 0x002fce0000010000 */
[----:B------:R-:W-:Y:S01]  /*1630*/  MUFU.EX2 R131, R71 ;  /* 0x0000004700837308 */ /* 0x000fe20000000800 */
[----:B0-----:R-:W-:-:S07]  /*1640*/  FADD.FTZ R121, R121, 1 ;  /* 0x3f80000079797421 */ /* 0x001fce0000010000 */
[----:B------:R-:W0:Y:S08]  /*1650*/  MUFU.EX2 R57, R57 ;  /* 0x0000003900397308 */ /* 0x000e300000000800 */
[----:B------:R-:W1:Y:S08]  /*1660*/  MUFU.EX2 R58, R58 ;  /* 0x0000003a003a7308 */ /* 0x000e700000000800 */
[----:B------:R-:W2:Y:S01]  /*1670*/  MUFU.EX2 R59, R59 ;  /* 0x0000003b003b7308 */ /* 0x000ea20000000800 */
[----:B0-----:R-:W-:-:S07]  /*1680*/  FADD.FTZ R57, R57, 1 ;  /* 0x3f80000039397421 */ /* 0x001fce0000010000 */
[----:B------:R0:W-:Y:S01]  /*1690*/  MUFU.RCP R115, R96 ;  /* 0x0000006000737308 */ /* 0x0001e20000001000 */
[----:B-1----:R-:W-:-:S07]  /*16a0*/  FADD.FTZ R58, R58, 1 ;  /* 0x3f8000003a3a7421 */ /* 0x002fce0000010000 */
[----:B------:R1:W-:Y:S01]  /*16b0*/  MUFU.RCP R120, R97 ;  /* 0x0000006100787308 */ /* 0x0003e20000001000 */
[----:B0-----:R-:W-:Y:S02]  /*16c0*/  HADD2.F32 R96, -RZ, R18.H0_H0 ;  /* 0x20000012ff607230 */ /* 0x001fe40000004100 */
[----:B--2---:R-:W-:-:S05]  /*16d0*/  FADD.FTZ R59, R59, 1 ;  /* 0x3f8000003b3b7421 */ /* 0x004fca0000010000 */
[----:B------:R0:W-:Y:S01]  /*16e0*/  MUFU.RCP R117, R98 ;  /* 0x0000006200757308 */ /* 0x0001e20000001000 */
[----:B-1----:R-:W-:-:S07]  /*16f0*/  HADD2.F32 R97, -RZ, R19.H0_H0 ;  /* 0x20000013ff617230 */ /* 0x002fce0000004100 */
[----:B------:R1:W-:Y:S01]  /*1700*/  MUFU.RCP R93, R57 ;  /* 0x00000039005d7308 */ /* 0x0003e20000001000 */
[----:B0-----:R-:W-:-:S07]  /*1710*/  HADD2.F32 R98, -RZ, R19.H1_H1 ;  /* 0x30000013ff627230 */ /* 0x001fce0000004100 */
[----:B------:R-:W-:Y:S01]  /*1720*/  MUFU.RCP R92, R92 ;  /* 0x0000005c005c7308 */ /* 0x000fe20000001000 */
[----:B-1----:R-:W-:-:S07]  /*1730*/  HADD2.F32 R57, -RZ, R64.H0_H0 ;  /* 0x20000040ff397230 */ /* 0x002fce0000004100 */
[----:B------:R-:W0:Y:S08]  /*1740*/  MUFU.EX2 R100, R90 ;  /* 0x0000005a00647308 */ /* 0x000e300000000800 */
[----:B------:R1:W2:Y:S08]  /*1750*/  MUFU.RCP R91, R58 ;  /* 0x0000003a005b7308 */ /* 0x0002b00000001000 */
[----:B------:R3:W4:Y:S01]  /*1760*/  MUFU.RCP R90, R59 ;  /* 0x0000003b005a7308 */ /* 0x0007220000001000 */
[----:B-1----:R-:W-:-:S02]  /*1770*/  HADD2.F32 R58, -RZ, R65.H0_H0 ;  /* 0x20000041ff3a7230 */ /* 0x002fc40000004100 */
[----:B0-----:R-:W-:-:S05]  /*1780*/  FADD.FTZ R124, R100, 1 ;  /* 0x3f800000647c7421 */ /* 0x001fca0000010000 */
[----:B------:R-:W0:Y:S01]  /*1790*/  MUFU.RCP R89, R89 ;  /* 0x0000005900597308 */ /* 0x000e220000001000 */
[----:B---3--:R-:W-:-:S07]  /*17a0*/  HADD2.F32 R59, -RZ, R64.H1_H1 ;  /* 0x30000040ff3b7230 */ /* 0x008fce0000004100 */
[----:B------:R1:W3:Y:S08]  /*17b0*/  MUFU.RCP R113, R95 ;  /* 0x0000005f00717308 */ /* 0x0002f00000001000 */
[----:B------:R0:W-:Y:S08]  /*17c0*/  MUFU.RCP R122, R99 ;  /* 0x00000063007a7308 */ /* 0x0001f00000001000 */
[----:B------:R-:W3:Y:S08]  /*17d0*/  MUFU.RCP R94, R94 ;  /* 0x0000005e005e7308 */ /* 0x000ef00000001000 */
[----:B------:R3:W-:Y:S08]  /*17e0*/  MUFU.RCP R139, R121 ;  /* 0x00000079008b7308 */ /* 0x0007f00000001000 */
[----:B------:R-:W3:Y:S08]  /*17f0*/  MUFU.RCP R124, R124 ;  /* 0x0000007c007c7308 */ /* 0x000ef00000001000 */
[----:B------:R-:W3:Y:S01]  /*1800*/  MUFU.RCP R119, R119 ;  /* 0x0000007700777308 */ /* 0x000ee20000001000 */
[----:B------:R2:W-:Y:S04]  /*1810*/  STS.128 [R55], R60 ;  /* 0x0000003c37007388 */ /* 0x0005e80000000c00 */
[----:B------:R1:W-:Y:S01]  /*1820*/  STS.128 [R55+0x200], R72 ;  /* 0x0002004837007388 */ /* 0x0003e20000000c00 */
[----:B------:R-:W-:-:S03]  /*1830*/  NOP ;  /* 0x0000000000007918 */ /* 0x000fc60000000000 */
[----:B------:R-:W0:Y:S04]  /*1840*/  LDS.128 R68, [R56] ;  /* 0x0000000038447984 */ /* 0x000e280000000c00 */
[----:B------:R-:W3:Y:S01]  /*1850*/  LDS.128 R16, [R56+0x10] ;  /* 0x0000100038107984 */ /* 0x000ee20000000c00 */
[----:B--2---:R-:W-:Y:S02]  /*1860*/  HADD2.F32 R61, -RZ, R65.H1_H1 ;  /* 0x30000041ff3d7230 */ /* 0x004fe40000004100 */
[----:B------:R-:W-:Y:S01]  /*1870*/  FADD.FTZ R65, -R91, 1 ;  /* 0x3f8000005b417421 */ /* 0x000fe20000010100 */
[----:B------:R-:W-:Y:S02]  /*1880*/  HADD2.F32 R60, -RZ, R66.H0_H0 ;  /* 0x20000042ff3c7230 */ /* 0x000fe40000004100 */
[----:B-1----:R-:W-:-:S02]  /*1890*/  HADD2.F32 R74, -RZ, R24.H0_H0 ;  /* 0x20000018ff4a7230 */ /* 0x002fc40000004100 */
[----:B------:R-:W-:Y:S01]  /*18a0*/  FFMA.FTZ R65, R2, R65, 1 ;  /* 0x3f80000002417423 */ /* 0x000fe20000010041 */
[----:B------:R-:W-:Y:S02]  /*18b0*/  HADD2.F32 R73, -RZ, R25.H0_H0 ;  /* 0x20000019ff497230 */ /* 0x000fe40000004100 */
[----:B------:R-:W-:Y:S01]  /*18c0*/  FADD.FTZ R25, -R93, 1 ;  /* 0x3f8000005d197421 */ /* 0x000fe20000010100 */
[----:B------:R-:W-:Y:S02]  /*18d0*/  HADD2.F32 R75, -RZ, R26.H0_H0 ;  /* 0x2000001aff4b7230 */ /* 0x000fe40000004100 */
[----:B------:R-:W-:Y:S01]  /*18e0*/  FADD.FTZ R26, -R92, 1 ;  /* 0x3f8000005c1a7421 */ /* 0x000fe20000010100 */
[----:B------:R-:W-:Y:S02]  /*18f0*/  HADD2.F32 R63, -RZ, R66.H1_H1 ;  /* 0x30000042ff3f7230 */ /* 0x000fe40000004100 */
[----:B------:R-:W-:Y:S01]  /*1900*/  FFMA.FTZ R25, R82, R25, 1 ;  /* 0x3f80000052197423 */ /* 0x000fe20000010019 */
[----:B----4-:R-:W-:Y:S01]  /*1910*/  FADD.FTZ R66, -R90, 1 ;  /* 0x3f8000005a427421 */ /* 0x010fe20000010100 */
[----:B------:R-:W-:Y:S01]  /*1920*/  FFMA.FTZ R26, R81, R26, 1 ;  /* 0x3f800000511a7423 */ /* 0x000fe2000001001a */
[----:B------:R-:W-:Y:S01]  /*1930*/  FADD.FTZ R72, R123, 1 ;  /* 0x3f8000007b487421 */ /* 0x000fe20000010000 */
[----:B------:R-:W-:-:S02]  /*1940*/  HADD2.F32 R62, -RZ, R67.H0_H0 ;  /* 0x20000043ff3e7230 */ /* 0x000fc40000004100 */
[----:B------:R-:W-:Y:S01]  /*1950*/  FFMA.FTZ R66, R3, R66, 1 ;  /* 0x3f80000003427423 */ /* 0x000fe20000010042 */
[----:B------:R-:W-:Y:S01]  /*1960*/  HADD2.F32 R67, -RZ, R67.H1_H1 ;  /* 0x30000043ff437230 */ /* 0x000fe20000004100 */
[----:B------:R1:W2:Y:S01]  /*1970*/  MUFU.RCP R132, R72 ;  /* 0x0000004800847308 */ /* 0x0002a20000001000 */
[--C-:B0-----:R-:W-:Y:S02]  /*1980*/  HADD2.F32 R95, -RZ, R68.reuse.H0_H0 ;  /* 0x20000044ff5f7230 */ /* 0x101fe40000004100 */
[----:B------:R-:W-:Y:S02]  /*1990*/  HADD2.F32 R99, -RZ, R68.H1_H1 ;  /* 0x30000044ff637230 */ /* 0x000fe40000004100 */
[----:B------:R-:W-:Y:S02]  /*19a0*/  HADD2.F32 R107, -RZ, R69.H1_H1 ;  /* 0x30000045ff6b7230 */ /* 0x000fe40000004100 */
[----:B------:R-:W-:Y:S01]  /*19b0*/  FMUL.FTZ R24, R74, R95 ;  /* 0x0000005f4a187220 */ /* 0x000fe20000410000 */
[----:B------:R-:W-:-:S02]  /*19c0*/  HADD2.F32 R108, -RZ, R70.H0_H0 ;  /* 0x20000046ff6c7230 */ /* 0x000fc40000004100 */
[----:B------:R-:W-:Y:S01]  /*19d0*/  FMUL.FTZ R27, R116, R99 ;  /* 0x00000063741b7220 */ /* 0x000fe20000410000 */
[----:B------:R-:W-:Y:S02]  /*19e0*/  HADD2.F32 R100, -RZ, R69.H0_H0 ;  /* 0x20000045ff647230 */ /* 0x000fe40000004100 */
[----:B------:R-:W-:Y:S01]  /*19f0*/  FMUL.FTZ R24, R93, R24 ;  /* 0x000000185d187220 */ /* 0x000fe20000410000 */
[----:B------:R-:W-:Y:S01]  /*1a00*/  FMUL.FTZ R64, R110, R107 ;  /* 0x0000006b6e407220 */ /* 0x000fe20000410000 */
[----:B------:R-:W-:Y:S01]  /*1a10*/  FMUL.FTZ R27, R92, R27 ;  /* 0x0000001b5c1b7220 */ /* 0x000fe20000410000 */
[--C-:B------:R-:W-:Y:S02]  /*1a20*/  HADD2.F32 R118, -RZ, R71.reuse.H1_H1 ;  /* 0x30000047ff767230 */ /* 0x100fe40000004100 */
[----:B------:R-:W-:Y:S01]  /*1a30*/  FMUL.FTZ R24, R24, R25 ;  /* 0x0000001918187220 */ /* 0x000fe20000410000 */
[----:B------:R-:W-:Y:S01]  /*1a40*/  FMUL.FTZ R69, R75, R108 ;  /* 0x0000006c4b457220 */ /* 0x000fe20000410000 */
[----:B------:R-:W-:Y:S01]  /*1a50*/  FMUL.FTZ R27, R27, R26 ;  /* 0x0000001a1b1b7220 */ /* 0x000fe20000410000 */
[----:B------:R-:W-:Y:S01]  /*1a60*/  FMUL.FTZ R64, R91, R64 ;  /* 0x000000405b407220 */ /* 0x000fe20000410000 */
[----:B------:R-:W-:-:S02]  /*1a70*/  HADD2.F32 R112, -RZ, R71.H0_H0 ;  /* 0x20000047ff707230 */ /* 0x000fc40000004100 */
[----:B------:R-:W-:Y:S01]  /*1a80*/  FADD.FTZ R25, -R89, 1 ;  /* 0x3f80000059197421 */ /* 0x000fe20000010100 */
[----:B------:R-:W-:Y:S01]  /*1a90*/  FMUL.FTZ R26, R73, R100 ;  /* 0x00000064491a7220 */ /* 0x000fe20000410000 */
[----:B------:R-:W-:Y:S02]  /*1aa0*/  HADD2.F32 R114, -RZ, R70.H1_H1 ;  /* 0x30000046ff727230 */ /* 0x000fe40000004100 */
[----:B------:R-:W-:Y:S01]  /*1ab0*/  FMUL.FTZ R69, R90, R69 ;  /* 0x000000455a457220 */ /* 0x000fe20000410000 */
[----:B------:R-:W-:Y:S01]  /*1ac0*/  FMUL.FTZ R64, R64, R65 ;  /* 0x0000004140407220 */ /* 0x000fe20000410000 */
[----:B------:R-:W-:Y:S01]  /*1ad0*/  FADD.FTZ R71, -R115, 1 ;  /* 0x3f80000073477421 */ /* 0x000fe20000010100 */
[----:B------:R-:W-:Y:S01]  /*1ae0*/  FMUL.FTZ R70, R111, R118 ;  /* 0x000000766f467220 */ /* 0x000fe20000410000 */
[----:B------:R-:W-:Y:S01]  /*1af0*/  FFMA.FTZ R25, R0, R25, 1 ;  /* 0x3f80000000197423 */ /* 0x000fe20000010019 */
[----:B------:R-:W-:Y:S01]  /*1b00*/  FMUL.FTZ R26, R89, R26 ;  /* 0x0000001a591a7220 */ /* 0x000fe20000410000 */
[----:B---3--:R-:W-:Y:S01]  /*1b10*/  FADD.FTZ R65, -R113, 1 ;  /* 0x3f80000071417421 */ /* 0x008fe20000010100 */
[----:B------:R-:W-:Y:S01]  /*1b20*/  FMUL.FTZ R68, R101, R112 ;  /* 0x0000007065447220 */ /* 0x000fe20000410000 */
[----:B------:R-:W-:-:S02]  /*1b30*/  HADD2.F32 R121, -RZ, R16.H0_H0 ;  /* 0x20000010ff797230 */ /* 0x000fc40000004100 */
[----:B------:R-:W-:Y:S01]  /*1b40*/  FMUL.FTZ R66, R69, R66 ;  /* 0x0000004245427220 */ /* 0x000fe20000410000 */
[----:B------:R-:W-:Y:S01]  /*1b50*/  FFMA.FTZ R71, R80, R71, 1 ;  /* 0x3f80000050477423 */ /* 0x000fe20000010047 */
[----:B------:R-:W-:Y:S01]  /*1b60*/  FMUL.FTZ R70, R115, R70 ;  /* 0x0000004673467220 */ /* 0x000fe20000410000 */
[----:B------:R-:W-:Y:S01]  /*1b70*/  FMUL.FTZ R25, R26, R25 ;  /* 0x000000191a197220 */ /* 0x000fe20000410000 */
[----:B------:R-:W-:Y:S01]  /*1b80*/  FFMA.FTZ R69, R76, R65, 1 ;  /* 0x3f8000004c457423 */ /* 0x000fe20000010041 */
[----:B------:R-:W-:Y:S01]  /*1b90*/  FADD.FTZ R26, -R94, 1 ;  /* 0x3f8000005e1a7421 */ /* 0x000fe20000010100 */
[----:B------:R-:W-:Y:S01]  /*1ba0*/  FMUL.FTZ R65, R109, R114 ;  /* 0x000000726d417220 */ /* 0x000fe20000410000 */
[----:B------:R-:W-:Y:S01]  /*1bb0*/  FMUL.FTZ R68, R113, R68 ;  /* 0x0000004471447220 */ /* 0x000fe20000410000 */
[----:B------:R-:W-:Y:S02]  /*1bc0*/  HADD2.F32 R126, -RZ, R16.H1_H1 ;  /* 0x30000010ff7e7230 */ /* 0x000fe40000004100 */
[----:B------:R-:W-:Y:S01]  /*1bd0*/  FADD.FTZ R16, -R120, 1 ;  /* 0x3f80000078107421 */ /* 0x000fe20000010100 */
[----:B------:R-:W-:-:S02]  /*1be0*/  HADD2.F32 R123, -RZ, R17.H0_H0 ;  /* 0x20000011ff7b7230 */ /* 0x000fc40000004100 */
[----:B------:R-:W-:Y:S01]  /*1bf0*/  FMUL.FTZ R71, R70, R71 ;  /* 0x0000004746477220 */ /* 0x000fe20000410000 */
[----:B------:R-:W-:Y:S02]  /*1c00*/  HADD2.F32 R128, -RZ, R17.H1_H1 ;  /* 0x30000011ff807230 */ /* 0x000fe40000004100 */
[----:B------:R-:W-:Y:S01]  /*1c10*/  FMUL.FTZ R17, R102, R121 ;  /* 0x0000007966117220 */ /* 0x000fe20000410000 */
[----:B------:R-:W-:Y:S01]  /*1c20*/  FADD.FTZ R70, R131, 1 ;  /* 0x3f80000083467421 */ /* 0x000fe20000010000 */
[----:B------:R-:W-:Y:S01]  /*1c30*/  FFMA.FTZ R26, R77, R26, 1 ;  /* 0x3f8000004d1a7423 */ /* 0x000fe2000001001a */
[----:B------:R-:W-:Y:S01]  /*1c40*/  FMUL.FTZ R65, R94, R65 ;  /* 0x000000415e417220 */ /* 0x000fe20000410000 */
[----:B------:R-:W-:Y:S01]  /*1c50*/  FMUL.FTZ R68, R68, R69 ;  /* 0x0000004544447220 */ /* 0x000fe20000410000 */
[--C-:B------:R-:W-:Y:S02]  /*1c60*/  HADD2.F32 R125, -RZ, R18.reuse.H0_H0 ;  /* 0x20000012ff7d7230 */ /* 0x100fe40000004100 */
[----:B------:R-:W-:Y:S01]  /*1c70*/  FADD.FTZ R69, -R117, 1 ;  /* 0x3f80000075457421 */ /* 0x000fe20000010100 */
[----:B------:R-:W-:-:S02]  /*1c80*/  HADD2.F32 R127, -RZ, R18.H1_H1 ;  /* 0x30000012ff7f7230 */ /* 0x000fc40000004100 */
[----:B------:R-:W-:Y:S01]  /*1c90*/  FMUL.FTZ R18, R103, R126 ;  /* 0x0000007e67127220 */ /* 0x000fe20000410000 */
[----:B------:R-:W-:Y:S01]  /*1ca0*/  FFMA.FTZ R16, R79, R16, 1 ;  /* 0x3f8000004f107423 */ /* 0x000fe20000010010 */
[----:B------:R-:W-:Y:S01]  /*1cb0*/  FMUL.FTZ R17, R120, R17 ;  /* 0x0000001178117220 */ /* 0x000fe20000410000 */
[----:B------:R0:W3:Y:S01]  /*1cc0*/  MUFU.RCP R141, R70 ;  /* 0x00000046008d7308 */ /* 0x0000e20000001000 */
        /* <DEDUP_REMOVED lines=13> */
[----:B------:R-:W-:Y:S01]  /*1da0*/  FADD.FTZ R131, -R119, 1 ;  /* 0x3f80000077837421 */ /* 0x000fe20000010100 */
[----:B-1----:R-:W-:Y:S01]  /*1db0*/  FMUL.FTZ R72, R96, R125 ;  /* 0x0000007d60487220 */ /* 0x002fe20000410000 */
[----:B------:R-:W-:Y:S01]  /*1dc0*/  FFMA.FTZ R18, R87, R18, 1 ;  /* 0x3f80000057127423 */ /* 0x000fe20000010012 */
[----:B------:R-:W-:Y:S01]  /*1dd0*/  FMUL.FTZ R19, R124, R19 ;  /* 0x000000137c137220 */ /* 0x000fe20000410000 */
[----:B0-----:R-:W-:Y:S01]  /*1de0*/  FMUL.FTZ R70, R17, R16 ;  /* 0x0000001011467220 */ /* 0x001fe20000410000 */
[----:B------:R-:W-:Y:S01]  /*1df0*/  FFMA.FTZ R17, R86, R131, 1 ;  /* 0x3f80000056117423 */ /* 0x000fe20000010083 */
[----:B------:R-:W-:Y:S01]  /*1e00*/  FMUL.FTZ R72, R119, R72 ;  /* 0x0000004877487220 */ /* 0x000fe20000410000 */
[----:B--2---:R-:W-:Y:S01]  /*1e10*/  FADD.FTZ R16, -R132, 1 ;  /* 0x3f80000084107421 */ /* 0x004fe20000010100 */
[----:B------:R-:W-:Y:S01]  /*1e20*/  FMUL.FTZ R131, R19, R18 ;  /* 0x0000001213837220 */ /* 0x000fe20000410000 */
[----:B------:R-:W-:Y:S01]  /*1e30*/  FADD.FTZ R19, -R139, 1 ;  /* 0x3f8000008b137421 */ /* 0x000fe20000010100 */
[----:B------:R-:W-:Y:S01]  /*1e40*/  FMUL.FTZ R72, R72, R17 ;  /* 0x0000001148487220 */ /* 0x000fe20000410000 */
[----:B------:R-:W-:Y:S01]  /*1e50*/  FFMA.FTZ R18, R85, R16, 1 ;  /* 0x3f80000055127423 */ /* 0x000fe20000010010 */
        /* <DEDUP_REMOVED lines=18> */
[--C-:B------:R-:W-:Y:S01]  /*1f80*/  HADD2.F32 R69, -RZ, R13.reuse.H1_H1 ;  /* 0x3000000dff457230 */ /* 0x100fe20000004100 */
[----:B------:R-:W-:Y:S01]  /*1f90*/  F2FP.F16.F32.PACK_AB R18, R65, R66 ;  /* 0x000000424112723e */ /* 0x000fe200000000ff */
[----:B------:R-:W-:Y:S01]  /*1fa0*/  HADD2.F32 R66, -RZ, R12.H1_H1 ;  /* 0x3000000cff427230 */ /* 0x000fe20000004100 */
[----:B------:R-:W-:Y:S01]  /*1fb0*/  F2FP.F16.F32.PACK_AB R19, R71, R68 ;  /* 0x000000444713723e */ /* 0x000fe200000000ff */
[----:B------:R-:W-:Y:S01]  /*1fc0*/  BAR.SYNC.DEFER_BLOCKING 0x0 ;  /* 0x0000000000007b1d */ /* 0x000fe20000010000 */
[----:B------:R-:W-:Y:S01]  /*1fd0*/  F2FP.F16.F32.PACK_AB R25, R131, R70 ;  /* 0x000000468319723e */ /* 0x000fe200000000ff */
[----:B------:R-:W-:Y:S01]  /*1fe0*/  HADD2.F32 R65, -RZ, R13.H0_H0 ;  /* 0x2000000dff417230 */ /* 0x000fe20000004100 */
[----:B------:R-:W-:Y:S01]  /*1ff0*/  F2FP.F16.F32.PACK_AB R26, R133, R72 ;  /* 0x00000048851a723e */ /* 0x000fe200000000ff */
[--C-:B------:R-:W-:Y:S01]  /*2000*/  HADD2.F32 R68, -RZ, R14.reuse.H0_H0 ;  /* 0x2000000eff447230 */ /* 0x100fe20000004100 */
[----:B------:R-:W-:Y:S01]  /*2010*/  F2FP.F16.F32.PACK_AB R27, R135, R134 ;  /* 0x00000086871b723e */ /* 0x000fe200000000ff */
[----:B------:R-:W-:Y:S01]  /*2020*/  HADD2.F32 R71, -RZ, R14.H1_H1 ;  /* 0x3000000eff477230 */ /* 0x000fe20000004100 */
[----:B------:R-:W-:Y:S01]  /*2030*/  MOV R2, UR9 ;  /* 0x0000000900027c02 */ /* 0x000fe20008000f00 */
[--C-:B------:R-:W-:Y:S01]  /*2040*/  HADD2.F32 R70, -RZ, R15.reuse.H0_H0 ;  /* 0x2000000fff467230 */ /* 0x100fe20000004100 */
[----:B------:R-:W-:Y:S01]  /*2050*/  MOV R3, UR8 ;  /* 0x0000000800037c02 */ /* 0x000fe20008000f00 */
        /* <DEDUP_REMOVED lines=8> */
[----:B------:R-:W-:-:S04]  /*20e0*/  IMAD.WIDE.U32 R2, R37, 0x10, R2 ;  /* 0x0000001025027825 */ /* 0x000fc800078e0002 */
        /* <DEDUP_REMOVED lines=20> */
[----:B0-----:R-:W-:Y:S02]  /*2230*/  HADD2.F32 R25, -RZ, R6.H1_H1 ;  /* 0x30000006ff197230 */ /* 0x001fe40000004100 */
[----:B------:R-:W-:Y:S01]  /*2240*/  FMUL.FTZ R77, R101, R113 ;  /* 0x00000071654d7220 */ /* 0x000fe20000410000 */
[----:B------:R-:W-:-:S02]  /*2250*/  HADD2.F32 R27, -RZ, R7.H0_H0 ;  /* 0x20000007ff1b7230 */ /* 0x000fc40000004100 */
[----:B------:R-:W-:Y:S01]  /*2260*/  FMUL.FTZ R80, R111, R115 ;  /* 0x000000736f507220 */ /* 0x000fe20000410000 */
[----:B------:R-:W0:Y:S01]  /*2270*/  LDS.128 R4, [R55+0x200] ;  /* 0x0002000037047984 */ /* 0x000e220000000c00 */
        /* <DEDUP_REMOVED lines=54> */
.L_x_7687:
[----:B------:R-:W-:Y:S01]  /*25e0*/  FFMA.FTZ R31, R0, R57, R31 ;  /* 0x00000039001f7223 */ /* 0x000fe2000001001f */
[----:B------:R-:W2:Y:S01]  /*25f0*/  LDCU UR8, c[0x0][0x38c] ;  /* 0x00007180ff0877ac */ /* 0x000ea20008000800 */
[--C-:B-----5:R-:W-:Y:S01]  /*2600*/  FADD.FTZ R136, R131, R28.reuse ;  /* 0x0000001c83887221 */ /* 0x120fe20000010000 */
[--C-:B------:R-:W-:Y:S01]  /*2610*/  FADD.FTZ R134, R133, R28.reuse ;  /* 0x0000001c85867221 */ /* 0x100fe20000010000 */
[----:B01----:R-:W-:Y:S01]  /*2620*/  FFMA.FTZ R2, R74, R59, R31 ;  /* 0x0000003b4a027223 */ /* 0x003fe2000001001f */
[----:B------:R-:W-:Y:S01]  /*2630*/  FADD.FTZ R132, R135, R28 ;  /* 0x0000001c87847221 */ /* 0x000fe20000010000 */
        /* <DEDUP_REMOVED lines=8> */
[----:B------:R-:W-:Y:S02]  /*26c0*/  CS2R R140, SRZ ;  /* 0x00000000008c7805 */ /* 0x000fe4000001ff00 */
[----:B------:R-:W-:Y:S01]  /*26d0*/  CS2R R138, SRZ ;  /* 0x00000000008a7805 */ /* 0x000fe2000001ff00 */
[----:B------:R-:W-:Y:S01]  /*26e0*/  FFMA.FTZ R3, R75, R60, R2 ;  /* 0x0000003c4b037223 */ /* 0x000fe20000010002 */
[--C-:B------:R-:W-:Y:S01]  /*26f0*/  FADD.FTZ R137, R137, R28.reuse ;  /* 0x0000001c89897221 */ /* 0x100fe20000010000 */
[--C-:B------:R-:W-:Y:S01]  /*2700*/  FADD.FTZ R135, R157, R28.reuse ;  /* 0x0000001c9d877221 */ /* 0x100fe20000010000 */
[----:B--2---:R-:W-:Y:S01]  /*2710*/  UISETP.GE.AND UP0, UPT, UR8, 0x1, UPT ;  /* 0x000000010800788c */ /* 0x004fe2000bf06270 */
        /* <DEDUP_REMOVED lines=14> */
[----:B------:R-:W-:Y:S01]  /*2800*/  FADD.FTZ R121, R175, R28 ;  /* 0x0000001caf797221 */ /* 0x000fe20000010000 */
        /* <DEDUP_REMOVED lines=16> */
[----:B------:R-:W-:Y:S01]  /*2910*/  FMUL.FTZ R107, R83, R29 ;  /* 0x0000001d536b7220 */ /* 0x000fe20000410000 */
[C---:B------:R-:W-:Y:S01]  /*2920*/  FFMA.FTZ R2, R86.reuse, R71, R3 ;  /* 0x0000004756027223 */ /* 0x040fe20000010003 */
[-C--:B------:R-:W-:Y:S01]  /*2930*/  FMUL.FTZ R106, R86, R29.reuse ;  /* 0x0000001d566a7220 */ /* 0x080fe20000410000 */
[-C--:B------:R-:W-:Y:S01]  /*2940*/  FMUL.FTZ R105, R85, R29.reuse ;  /* 0x0000001d55697220 */ /* 0x080fe20000410000 */
[----:B------:R-:W-:Y:S01]  /*2950*/  FMUL.FTZ R104, R87, R29 ;  /* 0x0000001d57687220 */ /* 0x000fe20000410000 */
        /* <DEDUP_REMOVED lines=8> */
[----:B------:R-:W-:Y:S01]  /*29e0*/  HFMA2 R153, -RZ, RZ, 0, 0 ;  /* 0x00000000ff997431 */ /* 0x000fe200000001ff */
[----:B------:R-:W-:Y:S01]  /*29f0*/  IADD3 R188, PT, PT, R22, UR6, RZ ;  /* 0x0000000616bc7c10 */ /* 0x000fe2000fffe0ff */
        /* <DEDUP_REMOVED lines=19> */
[----:B------:R-:W-:Y:S01]  /*2b30*/  IADD3.X R27, PT, PT, RZ, R53, RZ, P1, !PT ;  /* 0x00000035ff1b7210 */ /* 0x000fe20000ffe4ff */
[----:B------:R-:W-:Y:S01]  /*2b40*/  ULOP3.LUT UR46, UR8, 0x100, URZ, 0xc0, !UPT ;  /* 0x00000100082e7892 */ /* 0x000fe2000f8ec0ff */
[----:B------:R-:W2:Y:S01]  /*2b50*/  LDCU UR48, c[0x0][0x394] ;  /* 0x00007280ff3077ac */ /* 0x000ea20008000800 */
[----:B------:R-:W3:Y:S01]  /*2b60*/  LDCU UR49, c[0x0][0x38c] ;  /* 0x00007180ff3177ac */ /* 0x000ee20008000800 */
[----:B------:R-:W4:Y:S01]  /*2b70*/  LDCU UR47, c[0x0][0x388] ;  /* 0x00007100ff2f77ac */ /* 0x000f220008000800 */
[----:B------:R-:W0:Y:S01]  /*2b80*/  LDCU.64 UR40, c[0x0][0x3c0] ;  /* 0x00007800ff2877ac */ /* 0x000e220008000a00 */
[----:B------:R-:W0:Y:S01]  /*2b90*/  LDCU.64 UR42, c[0x0][0x3a8] ;  /* 0x00007500ff2a77ac */ /* 0x000e220008000a00 */
[----:B------:R-:W0:Y:S01]  /*2ba0*/  LDCU.64 UR44, c[0x0][0x540] ;  /* 0x0000a800ff2c77ac */ /* 0x000e220008000a00 */
[----:B------:R-:W0:Y:S01]  /*2bb0*/  LDCU.128 UR32, c[0x0][0x440] ;  /* 0x00008800ff2077ac */ /* 0x000e220008000c00 */
[----:B------:R-:W-:-:S05]  /*2bc0*/  UMOV UR8, URZ ;  /* 0x000000ff00087c82 */ /* 0x000fca0008000000 */
.L_x_7726:
        /* <DEDUP_REMOVED lines=14> */
[----:B--2---:R-:W2:Y:S01]  /*2cb0*/  LDG.E.128 R8, desc[UR36][R12.64+0x200] ;  /* 0x000200240c087981 */ /* 0x004ea2000c1e1d00 */
[----:B------:R-:W-:Y:S01]  /*2cc0*/  UMOV UR10, UR20 ;  /* 0x00000014000a7c82 */ /* 0x000fe20008000000 */
[----:B------:R-:W-:Y:S02]  /*2cd0*/  UMOV UR11, UR25 ;  /* 0x00000019000b7c82 */ /* 0x000fe40008000000 */
[----:B------:R-:W3:Y:S01]  /*2ce0*/  LDG.E R154, desc[UR36][R14.64] ;  /* 0x000000240e9a7981 */ /* 0x000ee2000c1e1900 */
[----:B------:R-:W-:-:S04]  /*2cf0*/  UIMAD.WIDE.U32 UR10, UR8, UR40, UR10 ;  /* 0x00000028080a72a5 */ /* 0x000fc8000f8e000a */
[----:B------:R-:W-:Y:S02]  /*2d00*/  UIMAD UR9, UR8, UR41, UR11 ;  /* 0x00000029080972a4 */ /* 0x000fe4000f8e020b */
[----:B------:R-:W-:-:S04]  /*2d10*/  ULEA UR11, UP0, UR10, UR34, 0x2 ;  /* 0x000000220a0b7291 */ /* 0x000fc8000f8010ff */
[----:B------:R-:W-:Y:S02]  /*2d20*/  ULEA.HI.X UR10, UR10, UR35, UR9, 0x2, UP0 ;  /* 0x000000230a0a7291 */ /* 0x000fe400080f1409 */
[----:B------:R-:W-:-:S04]  /*2d30*/  MOV R2, UR11 ;  /* 0x0000000b00027c02 */ /* 0x000fc80008000f00 */
[----:B------:R-:W-:-:S05]  /*2d40*/  MOV R3, UR10 ;  /* 0x0000000a00037c02 */ /* 0x000fca0008000f00 */
[----:B----4-:R0:W4:Y:S01]  /*2d50*/  LDG.E R160, desc[UR36][R2.64] ;  /* 0x0000002402a07981 */ /* 0x010122000c1e1900 */
[----:B-1----:R-:W1:Y:S01]  /*2d60*/  S2UR UR10, SR_CgaCtaId ;  /* 0x00000000000a79c3 */ /* 0x002e620000008800 */
[C---:B------:R-:W-:Y:S01]  /*2d70*/  ISETP.NE.AND P2, PT, R22.reuse, RZ, PT ;  /* 0x000000ff1600720c */ /* 0x040fe20003f45270 */
[----:B------:R-:W-:Y:S01]  /*2d80*/  UMOV UR9, 0x400 ;  /* 0x0000040000097882 */ /* 0x000fe20000000000 */
[----:B------:R-:W-:Y:S02]  /*2d90*/  ISETP.NE.AND P1, PT, R22, 0x1f, PT ;  /* 0x0000001f1600780c */ /* 0x000fe40003f25270 */
[----:B0-----:R-:W-:-:S04]  /*2da0*/  MOV R2, UR8 ;  /* 0x0000000800027c02 */ /* 0x001fc80008000f00 */
[----:B------:R-:W-:-:S05]  /*2db0*/  IADD3 R2, PT, PT, R2, UR46, RZ ;  /* 0x0000002e02027c10 */ /* 0x000fca000fffe0ff */
[----:B------:R-:W-:Y:S01]  /*2dc0*/  @P2 IADD3 R2, PT, PT, R22, 0x200, RZ ;  /* 0x0000020016022810 */ /* 0x000fe20007ffe0ff */
[----:B-1----:R-:W-:-:S06]  /*2dd0*/  ULEA UR10, UR10, UR9, 0x18 ;  /* 0x000000090a0a7291 */ /* 0x002fcc000f8ec0ff */
[----:B------:R-:W-:Y:S01]  /*2de0*/  LEA R3, R2, UR10, 0x2 ;  /* 0x0000000a02037c11 */ /* 0x000fe2000f8e10ff */
[----:B------:R-:W-:Y:S01]  /*2df0*/  BSSY.RECONVERGENT B0, `(.L_x_7689) ;  /* 0x0000065000007945 */ /* 0x000fe20003800200 */
[----:B-----5:R0:W-:Y:S04]  /*2e00*/  STS.128 [R55], R4 ;  /* 0x0000000437007388 */ /* 0x0201e80000000c00 */
[----:B--2---:R1:W-:Y:S01]  /*2e10*/  STS.128 [R55+0x200], R8 ;  /* 0x0002000837007388 */ /* 0x0043e20000000c00 */
[----:B------:R-:W-:-:S03]  /*2e20*/  NOP ;  /* 0x0000000000007918 */ /* 0x000fc60000000000 */
[----:B------:R-:W2:Y:S04]  /*2e30*/  LDS.128 R12, [R56] ;  /* 0x00000000380c7984 */ /* 0x000ea80000000c00 */
[----:B------:R-:W5:Y:S01]  /*2e40*/  LDS.128 R16, [R56+0x10] ;  /* 0x0000100038107984 */ /* 0x000f620000000c00 */
        /* <DEDUP_REMOVED lines=11> */
[-C--:B0-----:R-:W-:Y:S01]  /*2f00*/  FMUL.FTZ R5, R127, R165.reuse ;  /* 0x000000a57f057220 */ /* 0x081fe20000410000 */
[-C--:B-1----:R-:W-:Y:S01]  /*2f10*/  FMUL.FTZ R8, R124, R165.reuse ;  /* 0x000000a57c087220 */ /* 0x082fe20000410000 */
[-C--:B------:R-:W-:Y:S01]  /*2f20*/  FMUL.FTZ R7, R122, R165.reuse ;  /* 0x000000a57a077220 */ /* 0x080fe20000410000 */
[-C--:B------:R-:W-:Y:S01]  /*2f30*/  FMUL.FTZ R4, R125, R165.reuse ;  /* 0x000000a57d047220 */ /* 0x080fe20000410000 */
[-C--:B------:R-:W-:Y:S01]  /*2f40*/  FMUL.FTZ R11, R120, R165.reuse ;  /* 0x000000a5780b7220 */ /* 0x080fe20000410000 */
[----:B------:R-:W-:Y:S01]  /*2f50*/  FMUL.FTZ R169, R121, R165 ;  /* 0x000000a579a97220 */ /* 0x000fe20000410000 */
[----:B------:R-:W0:Y:S01]  /*2f60*/  MUFU.EX2 R157, R157 ;  /* 0x0000009d009d7308 */ /* 0x000e220000000800 */
[----:B--2---:R-:W-:-:S02]  /*2f70*/  HADD2.F32 R191, -RZ, R12.H0_H0 ;  /* 0x2000000cffbf7230 */ /* 0x004fc40000004100 */
[----:B------:R-:W-:Y:S02]  /*2f80*/  HADD2.F32 R193, -RZ, R12.H1_H1 ;  /* 0x3000000cffc17230 */ /* 0x000fe40000004100 */
[----:B------:R-:W-:-:S03]  /*2f90*/  FMUL.FTZ R12, R123, R165 ;  /* 0x000000a57b0c7220 */ /* 0x000fc60000410000 */
[----:B------:R-:W1:Y:S01]  /*2fa0*/  MUFU.EX2 R156, R156 ;  /* 0x0000009c009c7308 */ /* 0x000e620000000800 */
[--C-:B------:R-:W-:Y:S02]  /*2fb0*/  HADD2.F32 R183, -RZ, R13.reuse.H1_H1 ;  /* 0x3000000dffb77230 */ /* 0x100fe40000004100 */
[----:B------:R-:W-:Y:S02]  /*2fc0*/  HADD2.F32 R173, -RZ, R14.H1_H1 ;  /* 0x3000000effad7230 */ /* 0x000fe40000004100 */
[----:B------:R-:W-:-:S03]  /*2fd0*/  HADD2.F32 R185, -RZ, R13.H0_H0 ;  /* 0x2000000dffb97230 */ /* 0x000fc60000004100 */
[----:B------:R-:W2:Y:S01]  /*2fe0*/  MUFU.EX2 R159, R159 ;  /* 0x0000009f009f7308 */ /* 0x000ea20000000800 */
[--C-:B------:R-:W-:Y:S02]  /*2ff0*/  HADD2.F32 R179, -RZ, R15.reuse.H0_H0 ;  /* 0x2000000fffb37230 */ /* 0x100fe40000004100 */
[----:B----4-:R-:W-:Y:S01]  /*3000*/  FMUL.FTZ R13, R160, R191 ;  /* 0x000000bfa00d7220 */ /* 0x010fe20000410000 */
[----:B------:R-:W-:Y:S02]  /*3010*/  HADD2.F32 R175, -RZ, R15.H1_H1 ;  /* 0x3000000fffaf7230 */ /* 0x000fe40000004100 */
[--C-:B-----5:R-:W-:Y:S02]  /*3020*/  HADD2.F32 R177, -RZ, R17.reuse.H0_H0 ;  /* 0x20000011ffb17230 */ /* 0x120fe40000004100 */
[----:B------:R-:W4:Y:S01]  /*3030*/  MUFU.EX2 R158, R158 ;  /* 0x0000009e009e7308 */ /* 0x000f220000000800 */
[----:B------:R-:W-:Y:S02]  /*3040*/  HADD2.F32 R165, -RZ, R17.H1_H1 ;  /* 0x30000011ffa57230 */ /* 0x000fe40000004100 */
[----:B------:R-:W-:-:S02]  /*3050*/  HADD2.F32 R9, -RZ, R19.H0_H0 ;  /* 0x20000013ff097230 */ /* 0x000fc40000004100 */
[----:B------:R-:W-:Y:S01]  /*3060*/  FMUL.FTZ R167, R160, R193 ;  /* 0x000000c1a0a77220 */ /* 0x000fe20000410000 */
[----:B------:R-:W-:Y:S02]  /*3070*/  HADD2.F32 R181, -RZ, R14.H0_H0 ;  /* 0x2000000effb57230 */ /* 0x000fe40000004100 */
[----:B------:R-:W0:Y:S01]  /*3080*/  MUFU.EX2 R161, R161 ;  /* 0x000000a100a17308 */ /* 0x000e220000000800 */
[--C-:B------:R-:W-:Y:S02]  /*3090*/  HADD2.F32 R187, -RZ, R16.reuse.H0_H0 ;  /* 0x20000010ffbb7230 */ /* 0x100fe40000004100 */
[----:B------:R-:W-:Y:S02]  /*30a0*/  HADD2.F32 R189, -RZ, R16.H1_H1 ;  /* 0x30000010ffbd7230 */ /* 0x000fe40000004100 */
[----:B------:R-:W-:-:S03]  /*30b0*/  HADD2.F32 R15, -RZ, R18.H0_H0 ;  /* 0x20000012ff0f7230 */ /* 0x000fc60000004100 */
[----:B------:R-:W0:Y:S01]  /*30c0*/  MUFU.EX2 R162, R162 ;  /* 0x000000a200a27308 */ /* 0x000e220000000800 */
[----:B------:R-:W-:Y:S02]  /*30d0*/  HADD2.F32 R17, -RZ, R18.H1_H1 ;  /* 0x30000012ff117230 */ /* 0x000fe40000004100 */
[----:B------:R-:W-:-:S05]  /*30e0*/  HADD2.F32 R19, -RZ, R19.H1_H1 ;  /* 0x30000013ff137230 */ /* 0x000fca0000004100 */
[----:B------:R-:W0:Y:S01]  /*30f0*/  MUFU.EX2 R163, R163 ;  /* 0x000000a300a37308 */ /* 0x000e220000000800 */
[C---:B------:R-:W-:Y:S01]  /*3100*/  FMUL.FTZ R171, R160.reuse, R183 ;  /* 0x000000b7a0ab7220 */ /* 0x040fe20000410000 */
[----:B------:R-:W-:-:S06]  /*3110*/  FMUL.FTZ R195, R160, R173 ;  /* 0x000000ada0c37220 */ /* 0x000fcc0000410000 */
[----:B------:R-:W0:Y:S01]  /*3120*/  MUFU.EX2 R164, R164 ;  /* 0x000000a400a47308 */ /* 0x000e220000000800 */
[----:B---3--:R3:W-:Y:S07]  /*3130*/  STS [R3+0xea8], R166 ;  /* 0x000ea8a603007388 */ /* 0x0087ee0000000800 */
[----:B------:R-:W0:Y:S01]  /*3140*/  MUFU.EX2 R5, R5 ;  /* 0x0000000500057308 */ /* 0x000e220000000800 */
[----:B------:R-:W-:-:S07]  /*3150*/  FMUL.FTZ R197, R160, R175 ;  /* 0x000000afa0c57220 */ /* 0x000fce0000410000 */
[----:B------:R-:W0:Y:S01]  /*3160*/  MUFU.EX2 R8, R8 ;  /* 0x0000000800087308 */ /* 0x000e220000000800 */
[----:B------:R-:W-:-:S07]  /*3170*/  FMUL.FTZ R6, R0, R13 ;  /* 0x0000000d00067220 */ /* 0x000fce0000410000 */
[----:B------:R-:W0:Y:S08]  /*3180*/  MUFU.EX2 R7, R7 ;  /* 0x0000000700077308 */ /* 0x000e300000000800 */
[----:B------:R-:W0:Y:S08]  /*3190*/  MUFU.EX2 R4, R4 ;  /* 0x0000000400047308 */ /* 0x000e300000000800 */
[----:B------:R-:W0:Y:S08]  /*31a0*/  MUFU.EX2 R11, R11 ;  /* 0x0000000b000b7308 */ /* 0x000e300000000800 */
[----:B------:R-:W0:Y:S08]  /*31b0*/  MUFU.EX2 R12, R12 ;  /* 0x0000000c000c7308 */ /* 0x000e300000000800 */
[----:B------:R-:W0:Y:S01]  /*31c0*/  MUFU.EX2 R169, R169 ;  /* 0x000000a900a97308 */ /* 0x000e220000000800 */
        /* <DEDUP_REMOVED lines=37> */
.L_x_7690:
[----:B------:R-:W-:-:S06]  /*3420*/  LEA R176, R22, UR10, 0x2 ;  /* 0x0000000a16b07c11 */ /* 0x000fcc000f8e10ff */
[----:B------:R-:W0:Y:S02]  /*3430*/  LDS R176, [R176+0x16ac] ;  /* 0x0016ac00b0b07984 */ /* 0x000e240000000800 */
.L_x_7691:
[----:B------:R-:W-:Y:S05]  /*3440*/  BSYNC.RECONVERGENT B0 ;  /* 0x0000000000007941 */ /* 0x000fea0003800200 */
.L_x_7689:
[----:B------:R-:W2:Y:S01]  /*3450*/  @P0 LDC R3, c[0x0][0x38c] ;  /* 0x0000e300ff030b82 */ /* 0x000ea20000000800 */
[----:B------:R-:W-:Y:S01]  /*3460*/  MOV R2, UR22 ;  /* 0x0000001600027c02 */ /* 0x000fe20008000f00 */
[----:B------:R-:W-:Y:S01]  /*3470*/  HFMA2 R178, -RZ, RZ, 0, 0 ;  /* 0x00000000ffb27431 */ /* 0x000fe200000001ff */
[----:B------:R-:W-:Y:S02]  /*3480*/  MOV R203, 0x8 ;  /* 0x0000000800cb7802 */ /* 0x000fe40000000f00 */
[----:B------:R-:W-:-:S05]  /*3490*/  @P0 IADD3 R2, PT, PT, R2, -0x2, RZ ;  /* 0xfffffffe02020810 */ /* 0x000fca0007ffe0ff */
[----:B--2---:R-:W-:-:S04]  /*34a0*/  @P0 IMAD R2, R2, R3, UR8 ;  /* 0x0000000802020e24 */ /* 0x004fc8000f8e0203 */
[----:B------:R-:W-:-:S05]  /*34b0*/  @P0 IMAD.WIDE R2, R2, R203, UR4 ;  /* 0x0000000402020e25 */ /* 0x000fca000f8e02cb */
[----:B------:R2:W3:Y:S01]  /*34c0*/  @P0 LDG.E R178, desc[UR36][R2.64+0x4] ;  /* 0x0000042402b20981 */ /* 0x0004e2000c1e1900 */
[-C--:B------:R-:W-:Y:S01]  /*34d0*/  FFMA.FTZ R180, R103, R157.reuse, R102 ;  /* 0x0000009d67b47223 */ /* 0x080fe20000010066 */
[----:B------:R-:W-:Y:S01]  /*34e0*/  FMUL.FTZ R203, R166, R157 ;  /* 0x0000009da6cb7220 */ /* 0x000fe20000410000 */
[----:B01----:R-:W-:Y:S01]  /*34f0*/  FMUL.FTZ R205, R169, R176 ;  /* 0x000000b0a9cd7220 */ /* 0x003fe20000410000 */
[----:B------:R-:W-:Y:S01]  /*3500*/  ISETP.GE.AND P1, PT, R54, 0x1, PT ;  /* 0x000000013600780c */ /* 0x000fe20003f26270 */
[----:B------:R-:W-:Y:S01]  /*3510*/  FFMA.FTZ R180, R156, R180, R101 ;  /* 0x000000b49cb47223 */ /* 0x000fe20000010065 */
[----:B------:R-:W-:Y:S01]  /*3520*/  ISETP.NE.AND P3, PT, R155, 0x1f, PT ;  /* 0x0000001f9b00780c */ /* 0x000fe20003f65270 */
[----:B------:R-:W-:Y:S01]  /*3530*/  FMUL.FTZ R184, R12, R205 ;  /* 0x000000cd0cb87220 */ /* 0x000fe20000410000 */
[----:B------:R-:W-:Y:S01]  /*3540*/  UISETP.GE.AND UP0, UPT, UR22, UR48, UPT ;  /* 0x000000301600728c */ /* 0x000fe2000bf06270 */
[----:B------:R-:W-:Y:S01]  /*3550*/  FFMA.FTZ R180, R159, R180, R100 ;  /* 0x000000b49fb47223 */ /* 0x000fe20000010064 */
[----:B------:R-:W-:Y:S01]  /*3560*/  ULEA UR9, UR8, UR10, 0x3 ;  /* 0x0000000a08097291 */ /* 0x000fe2000f8e18ff */
[----:B------:R-:W-:Y:S01]  /*3570*/  FMUL.FTZ R205, R11, R184 ;  /* 0x000000b80bcd7220 */ /* 0x000fe20000410000 */
[----:B------:R-:W-:Y:S01]  /*3580*/  ISETP.NE.AND P4, PT, R22, RZ, PT ;  /* 0x000000ff1600720c */ /* 0x000fe20003f85270 */
[----:B------:R-:W-:Y:S01]  /*3590*/  FFMA.FTZ R180, R158, R180, R99 ;  /* 0x000000b49eb47223 */ /* 0x000fe20000010063 */
[----:B------:R-:W-:Y:S01]  /*35a0*/  BSSY.RECONVERGENT B0, `(.L_x_7692) ;  /* 0x0000102000007945 */ /* 0x000fe20003800200 */
[----:B------:R-:W-:-:S02]  /*35b0*/  FMUL.FTZ R184, R4, R205 ;  /* 0x000000cd04b87220 */ /* 0x000fc40000410000 */
[----:B------:R-:W-:Y:S02]  /*35c0*/  FFMA.FTZ R180, R161, R180, R98 ;  /* 0x000000b4a1b47223 */ /* 0x000fe40000010062 */
[----:B------:R-:W-:Y:S02]  /*35d0*/  FMUL.FTZ R205, R7, R184 ;  /* 0x000000b807cd7220 */ /* 0x000fe40000410000 */
[----:B------:R-:W-:Y:S02]  /*35e0*/  FFMA.FTZ R180, R162, R180, R97 ;  /* 0x000000b4a2b47223 */ /* 0x000fe40000010061 */
[----:B------:R-:W-:Y:S02]  /*35f0*/  FMUL.FTZ R184, R8, R205 ;  /* 0x000000cd08b87220 */ /* 0x000fe40000410000 */
[----:B------:R-:W-:Y:S01]  /*3600*/  FFMA.FTZ R182, R163, R180, R96 ;  /* 0x000000b4a3b67223 */ /* 0x000fe20000010060 */
[----:B------:R-:W-:Y:S01]  /*3610*/  FMUL.FTZ R180, R156, R203 ;  /* 0x000000cb9cb47220 */ /* 0x000fe20000410000 */
[----:B------:R-:W-:-:S02]  /*3620*/  FMUL.FTZ R205, R5, R184 ;  /* 0x000000b805cd7220 */ /* 0x000fc40000410000 */
[C---:B------:R-:W-:Y:S01]  /*3630*/  FFMA.FTZ R182, R164.reuse, R182, R95 ;  /* 0x000000b6a4b67223 */ /* 0x040fe2000001005f */
[----:B--2---:R-:W-:Y:S01]  /*3640*/  FMUL.FTZ R3, R159, R180 ;  /* 0x000000b49f037220 */ /* 0x004fe20000410000 */
        /* <DEDUP_REMOVED lines=16> */
[----:B------:R-:W-:-:S03]  /*3750*/  FMUL.FTZ R2, R164, R3 ;  /* 0x00000003a4027220 */ /* 0x000fc60000410000 */
[----:B------:R-:W-:Y:S01]  /*3760*/  FFMA.FTZ R203, R12, R182, R89 ;  /* 0x000000b60ccb7223 */ /* 0x000fe20000010059 */
[----:B------:R-:W-:-:S03]  /*3770*/  FMUL.FTZ R3, R5, R2 ;  /* 0x0000000205037220 */ /* 0x000fc60000410000 */
[----:B------:R-:W-:Y:S01]  /*3780*/  FFMA.FTZ R203, R169, R203, R88 ;  /* 0x000000cba9cb7223 */ /* 0x000fe20000010058 */
[----:B------:R-:W-:-:S04]  /*3790*/  FMUL.FTZ R2, R8, R3 ;  /* 0x0000000308027220 */ /* 0x000fc80000410000 */
[----:B------:R-:W0:Y:S01]  /*37a0*/  SHFL.UP PT, R182, R203, 0x1, RZ ;  /* 0x04200000cbb67989 */ /* 0x000e2200000e00ff */
[----:B------:R-:W-:-:S04]  /*37b0*/  FMUL.FTZ R3, R7, R2 ;  /* 0x0000000207037220 */ /* 0x000fc80000410000 */
[----:B------:R-:W-:-:S04]  /*37c0*/  FMUL.FTZ R2, R4, R3 ;  /* 0x0000000304027220 */ /* 0x000fc80000410000 */
[----:B------:R-:W-:-:S04]  /*37d0*/  FMUL.FTZ R3, R11, R2 ;  /* 0x000000020b037220 */ /* 0x000fc80000410000 */
[----:B------:R-:W-:Y:S01]  /*37e0*/  FMUL.FTZ R2, R12, R3 ;  /* 0x000000030c027220 */ /* 0x000fe20000410000 */
[----:B------:R-:W-:-:S03]  /*37f0*/  FFMA.FTZ R3, R8, R180, R197 ;  /* 0x000000b408037223 */ /* 0x000fc600000100c5 */
[----:B------:R-:W-:Y:S01]  /*3800*/  FMUL.FTZ R180, R169, R2 ;  /* 0x00000002a9b47220 */ /* 0x000fe20000410000 */
[----:B------:R-:W-:-:S04]  /*3810*/  FFMA.FTZ R2, R5, R3, R18 ;  /* 0x0000000305027223 */ /* 0x000fc80000010012 */
[----:B------:R-:W1:Y:S01]  /*3820*/  SHFL.UP PT, R3, R180, 0x1, RZ ;  /* 0x04200000b4037989 */ /* 0x000e6200000e00ff */
[----:B------:R-:W-:Y:S01]  /*3830*/  FFMA.FTZ R2, R164, R2, R195 ;  /* 0x00000002a4027223 */ /* 0x000fe200000100c3 */
[----:B0-----:R-:W-:-:S03]  /*3840*/  FFMA.FTZ R182, R180, R182, R203 ;  /* 0x000000b6b4b67223 */ /* 0x001fc600000100cb */
[----:B------:R-:W-:Y:S02]  /*3850*/  FFMA.FTZ R2, R163, R2, R16 ;  /* 0x00000002a3027223 */ /* 0x000fe40000010010 */
[----:B------:R-:W-:Y:S01]  /*3860*/  FSEL R203, R203, R182, !P1 ;  /* 0x000000b6cbcb7208 */ /* 0x000fe20004800000 */
[C---:B------:R-:W-:Y:S01]  /*3870*/  FMUL.FTZ R182, R162.reuse, R205 ;  /* 0x000000cda2b67220 */ /* 0x040fe20000410000 */
[----:B------:R-:W-:-:S03]  /*3880*/  FFMA.FTZ R184, R162, R2, R171 ;  /* 0x00000002a2b87223 */ /* 0x000fc600000100ab */
[C---:B------:R-:W-:Y:S01]  /*3890*/  FMUL.FTZ R205, R161.reuse, R182 ;  /* 0x000000b6a1cd7220 */ /* 0x040fe20000410000 */
[----:B------:R-:W0:Y:S01]  /*38a0*/  SHFL.UP PT, R2, R203, 0x2, RZ ;  /* 0x04400000cb027989 */ /* 0x000e2200000e00ff */
[----:B------:R-:W-:Y:S02]  /*38b0*/  FFMA.FTZ R184, R161, R184, R14 ;  /* 0x000000b8a1b87223 */ /* 0x000fe4000001000e */
[C---:B------:R-:W-:Y:S02]  /*38c0*/  FMUL.FTZ R182, R158.reuse, R205 ;  /* 0x000000cd9eb67220 */ /* 0x040fe40000410000 */
[----:B------:R-:W-:Y:S02]  /*38d0*/  FFMA.FTZ R184, R158, R184, R167 ;  /* 0x000000b89eb87223 */ /* 0x000fe400000100a7 */
[C---:B------:R-:W-:Y:S02]  /*38e0*/  FMUL.FTZ R205, R159.reuse, R182 ;  /* 0x000000b69fcd7220 */ /* 0x040fe40000410000 */
[----:B------:R-:W-:Y:S01]  /*38f0*/  FFMA.FTZ R184, R159, R184, R10 ;  /* 0x000000b89fb87223 */ /* 0x000fe2000001000a */
[----:B-1----:R-:W-:Y:S01]  /*3900*/  @P1 FMUL.FTZ R180, R180, R3 ;  /* 0x00000003b4b41220 */ /* 0x002fe20000410000 */
[----:B------:R-:W-:-:S02]  /*3910*/  FMUL.FTZ R186, R156, R205 ;  /* 0x000000cd9cba7220 */ /* 0x000fc40000410000 */
[----:B------:R-:W-:Y:S01]  /*3920*/  FFMA.FTZ R184, R156, R184, R13 ;  /* 0x000000b89cb87223 */ /* 0x000fe2000001000d */
[----:B------:R-:W-:Y:S01]  /*3930*/  ISETP.GE.AND P1, PT, R54, 0x2, PT ;  /* 0x000000023600780c */ /* 0x000fe20003f26270 */
[C---:B------:R-:W-:Y:S01]  /*3940*/  FMUL.FTZ R186, R157.reuse, R186 ;  /* 0x000000ba9dba7220 */ /* 0x040fe20000410000 */
[----:B------:R-:W1:Y:S01]  /*3950*/  SHFL.UP PT, R3, R180, 0x2, RZ ;  /* 0x04400000b4037989 */ /* 0x000e6200000e00ff */
[----:B------:R-:W-:-:S03]  /*3960*/  FFMA.FTZ R184, R157, R184, R6 ;  /* 0x000000b89db87223 */ /* 0x000fc60000010006 */
[----:B------:R-:W2:Y:S02]  /*3970*/  SHFL.DOWN PT, R205, R186, 0x1, 0x1f ;  /* 0x08201f00bacd7f89 */ /* 0x000ea400000e0000 */
[----:B------:R-:W-:Y:S01]  /*3980*/  MOV R207, R184 ;  /* 0x000000b800cf7202 */ /* 0x000fe20000000f00 */
[----:B0-----:R-:W-:Y:S01]  /*3990*/  FFMA.FTZ R2, R180, R2, R203 ;  /* 0x00000002b4027223 */ /* 0x001fe200000100cb */
[----:B------:R-:W0:Y:S04]  /*39a0*/  SHFL.DOWN PT, R190, R184, 0x1, 0x1f ;  /* 0x08201f00b8be7f89 */ /* 0x000e2800000e0000 */
[----:B------:R-:W-:-:S05]  /*39b0*/  FSEL R203, R203, R2, !P1 ;  /* 0x00000002cbcb7208 */ /* 0x000fca0004800000 */
[----:B------:R-:W4:Y:S01]  /*39c0*/  SHFL.UP PT, R2, R203, 0x4, RZ ;  /* 0x04800000cb027989 */ /* 0x000f2200000e00ff */
[----:B-1----:R-:W-:Y:S01]  /*39d0*/  @P1 FMUL.FTZ R180, R180, R3 ;  /* 0x00000003b4b41220 */ /* 0x002fe20000410000 */
[----:B------:R-:W-:Y:S01]  /*39e0*/  ISETP.GE.AND P1, PT, R54, 0x4, PT ;  /* 0x000000043600780c */ /* 0x000fe20003f26270 */
[----:B--2---:R-:W-:-:S03]  /*39f0*/  @P3 FMUL.FTZ R182, R205, R186 ;  /* 0x000000bacdb63220 */ /* 0x004fc60000410000 */
[----:B------:R-:W1:Y:S01]  /*3a00*/  SHFL.UP PT, R3, R180, 0x4, RZ ;  /* 0x04800000b4037989 */ /* 0x000e6200000e00ff */
[----:B0-----:R-:W-:Y:S01]  /*3a10*/  @P3 FFMA.FTZ R207, R186, R190, R207 ;  /* 0x000000bebacf3223 */ /* 0x001fe200000100cf */
[----:B------:R-:W-:Y:S02]  /*3a20*/  @P3 MOV R186, R182 ;  /* 0x000000b600ba3202 */ /* 0x000fe40000000f00 */
[----:B------:R-:W-:Y:S02]  /*3a30*/  ISETP.GT.U32.AND P3, PT, R155, 0x1d, PT ;  /* 0x0000001d9b00780c */ /* 0x000fe40003f64070 */
[----:B------:R-:W0:Y:S04]  /*3a40*/  SHFL.DOWN PT, R184, R207, 0x2, 0x1f ;  /* 0x08401f00cfb87f89 */ /* 0x000e2800000e0000 */
[----:B------:R-:W2:Y:S01]  /*3a50*/  SHFL.DOWN PT, R205, R186, 0x2, 0x1f ;  /* 0x08401f00bacd7f89 */ /* 0x000ea200000e0000 */
[----:B----4-:R-:W-:-:S05]  /*3a60*/  FFMA.FTZ R2, R180, R2, R203 ;  /* 0x00000002b4027223 */ /* 0x010fca00000100cb */
[----:B------:R-:W-:-:S05]  /*3a70*/  FSEL R203, R203, R2, !P1 ;  /* 0x00000002cbcb7208 */ /* 0x000fca0004800000 */
[----:B------:R-:W4:Y:S01]  /*3a80*/  SHFL.UP PT, R2, R203, 0x8, RZ ;  /* 0x05000000cb027989 */ /* 0x000f2200000e00ff */
[----:B-1----:R-:W-:Y:S01]  /*3a90*/  @P1 FMUL.FTZ R180, R180, R3 ;  /* 0x00000003b4b41220 */ /* 0x002fe20000410000 */
[----:B------:R-:W-:-:S04]  /*3aa0*/  ISETP.GE.AND P1, PT, R54, 0x8, PT ;  /* 0x000000083600780c */ /* 0x000fc80003f26270 */
[----:B------:R-:W1:Y:S01]  /*3ab0*/  SHFL.UP PT, R3, R180, 0x8, RZ ;  /* 0x05000000b4037989 */ /* 0x000e6200000e00ff */
[C---:B0-----:R-:W-:Y:S01]  /*3ac0*/  @!P3 FFMA.FTZ R207, R186.reuse, R184, R207 ;  /* 0x000000b8bacfb223 */ /* 0x041fe200000100cf */
[----:B--2---:R-:W-:-:S04]  /*3ad0*/  @!P3 FMUL.FTZ R182, R186, R205 ;  /* 0x000000cdbab6b220 */ /* 0x004fc80000410000 */
[----:B------:R-:W0:Y:S01]  /*3ae0*/  SHFL.DOWN PT, R184, R207, 0x4, 0x1f ;  /* 0x08801f00cfb87f89 */ /* 0x000e2200000e0000 */
[----:B------:R-:W-:Y:S02]  /*3af0*/  @!P3 MOV R186, R182 ;  /* 0x000000b600bab202 */ /* 0x000fe40000000f00 */
[----:B------:R-:W-:-:S03]  /*3b00*/  ISETP.GE.AND P3, PT, R54, 0x10, PT ;  /* 0x000000103600780c */ /* 0x000fc60003f66270 */
[----:B------:R-:W2:Y:S01]  /*3b10*/  SHFL.DOWN PT, R209, R186, 0x4, 0x1f ;  /* 0x08801f00bad17f89 */ /* 0x000ea200000e0000 */
[----:B----4-:R-:W-:-:S05]  /*3b20*/  FFMA.FTZ R2, R180, R2, R203 ;  /* 0x00000002b4027223 */ /* 0x010fca00000100cb */
[----:B------:R-:W-:Y:S01]  /*3b30*/  FSEL R205, R203, R2, !P1 ;  /* 0x00000002cbcd7208 */ /* 0x000fe20004800000 */
[----:B-1----:R-:W-:Y:S01]  /*3b40*/  @P1 FMUL.FTZ R180, R180, R3 ;  /* 0x00000003b4b41220 */ /* 0x002fe20000410000 */
[----:B------:R-:W-:-:S03]  /*3b50*/  ISETP.GT.U32.AND P1, PT, R155, 0x1b, PT ;  /* 0x0000001b9b00780c */ /* 0x000fc60003f24070 */
[----:B------:R-:W1:Y:S04]  /*3b60*/  SHFL.UP PT, R2, R205, 0x10, RZ ;  /* 0x06000000cd027989 */ /* 0x000e6800000e00ff */
[----:B------:R-:W4:Y:S06]  /*3b70*/  SHFL.UP PT, R3, R180, 0x10, RZ ;  /* 0x06000000b4037989 */ /* 0x000f2c00000e00ff */
[C---:B0-----:R-:W-:Y:S01]  /*3b80*/  @!P1 FFMA.FTZ R207, R186.reuse, R184, R207 ;  /* 0x000000b8bacf9223 */ /* 0x041fe200000100cf */
[----:B--2---:R-:W-:-:S04]  /*3b90*/  @!P1 FMUL.FTZ R182, R186, R209 ;  /* 0x000000d1bab69220 */ /* 0x004fc80000410000 */
[----:B------:R-:W0:Y:S01]  /*3ba0*/  SHFL.DOWN PT, R184, R207, 0x8, 0x1f ;  /* 0x09001f00cfb87f89 */ /* 0x000e2200000e0000 */
[----:B------:R-:W-:Y:S02]  /*3bb0*/  @!P1 MOV R186, R182 ;  /* 0x000000b600ba9202 */ /* 0x000fe40000000f00 */
[----:B------:R-:W-:-:S03]  /*3bc0*/  PLOP3.LUT P1, PT, PT, PT, UP0, 0x80, 0x8 ;  /* 0x000000000008781c */ /* 0x000fc60003f2f008 */
[----:B------:R-:W2:Y:S01]  /*3bd0*/  SHFL.DOWN PT, R203, R186, 0x8, 0x1f ;  /* 0x09001f00bacb7f89 */ /* 0x000ea200000e0000 */
[----:B-1----:R-:W-:Y:S01]  /*3be0*/  FFMA.FTZ R2, R180, R2, R205 ;  /* 0x00000002b4027223 */ /* 0x002fe200000100cd */
[----:B------:R-:W-:Y:S01]  /*3bf0*/  ISETP.NE.OR P1, PT, R22, RZ, P1 ;  /* 0x000000ff1600720c */ /* 0x000fe20000f25670 */
[----:B----4-:R-:W-:-:S03]  /*3c00*/  @P3 FMUL.FTZ R180, R180, R3 ;  /* 0x00000003b4b43220 */ /* 0x010fc60000410000 */
        /* <DEDUP_REMOVED lines=8> */
[C---:B0-----:R-:W-:Y:S01]  /*3c90*/  @!P3 FFMA.FTZ R207, R186.reuse, R184, R207 ;  /* 0x000000b8bacfb223 */ /* 0x041fe200000100cf */
[----:B--2---:R-:W-:-:S04]  /*3ca0*/  @!P3 FMUL.FTZ R182, R186, R203 ;  /* 0x000000cbbab6b220 */ /* 0x004fc80000410000 */
[----:B------:R-:W0:Y:S01]  /*3cb0*/  SHFL.DOWN PT, R190, R207, 0x10, 0x1f ;  /* 0x0a001f00cfbe7f89 */ /* 0x000e2200000e0000 */
[----:B------:R-:W-:-:S05]  /*3cc0*/  @!P3 MOV R186, R182 ;  /* 0x000000b600bab202 */ /* 0x000fca0000000f00 */
[----:B------:R-:W1:Y:S01]  /*3cd0*/  SHFL.DOWN PT, R209, R186, 0x10, 0x1f ;  /* 0x0a001f00bad17f89 */ /* 0x000e6200000e0000 */
[C---:B0-----:R-:W-:Y:S01]  /*3ce0*/  @!P1 FFMA.FTZ R207, R186.reuse, R190, R207 ;  /* 0x000000bebacf9223 */ /* 0x041fe200000100cf */
[----:B-1----:R-:W-:-:S05]  /*3cf0*/  @!P1 FMUL.FTZ R182, R186, R209 ;  /* 0x000000d1bab69220 */ /* 0x002fca0000410000 */
[----:B------:R-:W-:Y:S02]  /*3d00*/  @!P1 MOV R186, R182 ;  /* 0x000000b600ba9202 */ /* 0x000fe40000000f00 */
[----:B------:R-:W-:-:S03]  /*3d10*/  ISETP.NE.AND P1, PT, R22, 0x1f, PT ;  /* 0x0000001f1600780c */ /* 0x000fc60003f25270 */
[----:B------:R-:W-:Y:S04]  /*3d20*/  SHFL.DOWN PT, R192, R186, 0x1, 0x1f ;  /* 0x08201f00bac07f89 */ /* 0x000fe800000e0000 */
[----:B------:R-:W0:Y:S04]  /*3d30*/  SHFL.IDX PT, R190, R186, RZ, 0x1f ;  /* 0x00001fffbabe7589 */ /* 0x000e2800000e0000 */
[----:B---3--:R-:W1:Y:S01]  /*3d40*/  SHFL.IDX PT, R178, R178, RZ, 0x1f ;  /* 0x00001fffb2b27589 */ /* 0x008e6200000e0000 */
[----:B0-----:R-:W-:Y:S01]  /*3d50*/  FMUL.FTZ R2, R190, R2 ;  /* 0x00000002be027220 */ /* 0x001fe20000410000 */
[----:B-1----:R-:W-:-:S02]  /*3d60*/  @P2 FFMA.FTZ R178, R180, R178, R205 ;  /* 0x000000b2b4b22223 */ /* 0x002fc400000100cd */
[----:B------:R-:W-:Y:S02]  /*3d70*/  SHFL.IDX PT, R205, R3, RZ, 0x1f ;  /* 0x00001fff03cd7589 */ /* 0x000fe400000e0000 */
[----:B------:R-:W-:-:S04]  /*3d80*/  FFMA.FTZ R180, R166, R178, R103 ;  /* 0x000000b2a6b47223 */ /* 0x000fc80000010067 */
[-C--:B------:R-:W-:Y:S01]  /*3d90*/  FMUL.FTZ R203, R191, R180.reuse ;  /* 0x000000b4bfcb7220 */ /* 0x080fe20000410000 */
[----:B------:R-:W-:-:S03]  /*3da0*/  FFMA.FTZ R191, R157, R180, R102 ;  /* 0x000000b49dbf7223 */ /* 0x000fc60000010066 */
[----:B------:R-:W-:Y:S01]  /*3db0*/  FFMA.FTZ R203, R0, R203, RZ ;  /* 0x000000cb00cb7223 */ /* 0x000fe200000100ff */
[-C--:B------:R-:W-:Y:S01]  /*3dc0*/  FFMA.FTZ R166, R156, R191.reuse, R101 ;  /* 0x000000bf9ca67223 */ /* 0x080fe20000010065 */
[----:B------:R-:W-:-:S03]  /*3dd0*/  FMUL.FTZ R193, R193, R191 ;  /* 0x000000bfc1c17220 */ /* 0x000fc60000410000 */
[-C--:B------:R-:W-:Y:S01]  /*3de0*/  FMUL.FTZ R184, R185, R166.reuse ;  /* 0x000000a6b9b87220 */ /* 0x080fe20000410000 */
[----:B------:R-:W-:Y:S01]  /*3df0*/  FFMA.FTZ R178, R74, R193, R203 ;  /* 0x000000c14ab27223 */ /* 0x000fe200000100cb */
[----:B------:R-:W-:Y:S01]  /*3e00*/  FFMA.FTZ R185, R159, R166, R100 ;  /* 0x000000a69fb97223 */ /* 0x000fe20000010064 */
[----:B------:R-:W0:Y:S02]  /*3e10*/  SHFL.DOWN PT, R203, R207, 0x1, 0x1f ;  /* 0x08201f00cfcb7f89 */ /* 0x000e2400000e0000 */
[----:B------:R-:W-:Y:S01]  /*3e20*/  FFMA.FTZ R193, R73, R184, R178 ;  /* 0x000000b849c17223 */ /* 0x000fe200000100b2 */
[-C--:B------:R-:W-:Y:S01]  /*3e30*/  FMUL.FTZ R183, R183, R185.reuse ;  /* 0x000000b9b7b77220 */ /* 0x080fe20000410000 */
[----:B------:R-:W-:-:S03]  /*3e40*/  FFMA.FTZ R178, R158, R185, R99 ;  /* 0x000000b99eb27223 */ /* 0x000fc60000010063 */
[----:B------:R-:W-:Y:S01]  /*3e50*/  FFMA.FTZ R182, R76, R183, R193 ;  /* 0x000000b74cb67223 */ /* 0x000fe200000100c1 */
[-C--:B------:R-:W-:Y:S01]  /*3e60*/  FMUL.FTZ R183, R181, R178.reuse ;  /* 0x000000b2b5b77220 */ /* 0x080fe20000410000 */
[----:B------:R-:W-:Y:S01]  /*3e70*/  FFMA.FTZ R181, R161, R178, R98 ;  /* 0x000000b2a1b57223 */ /* 0x000fe20000010062 */
[----:B------:R-:W1:Y:S02]  /*3e80*/  SHFL.IDX PT, R193, R207, RZ, 0x1f ;  /* 0x00001fffcfc17589 */ /* 0x000e6400000e0000 */
[----:B------:R-:W-:Y:S01]  /*3e90*/  FFMA.FTZ R183, R75, R183, R182 ;  /* 0x000000b74bb77223 */ /* 0x000fe200000100b6 */
[-C--:B------:R-:W-:Y:S01]  /*3ea0*/  FMUL.FTZ R173, R173, R181.reuse ;  /* 0x000000b5adad7220 */ /* 0x080fe20000410000 */
[-C--:B------:R-:W-:Y:S01]  /*3eb0*/  FFMA.FTZ R182, R162, R181.reuse, R97 ;  /* 0x000000b5a2b67223 */ /* 0x080fe20000010061 */
[----:B------:R-:W-:Y:S02]  /*3ec0*/  FMUL.FTZ R209, R160, R181 ;  /* 0x000000b5a0d17220 */ /* 0x000fe40000410000 */
[C---:B------:R-:W-:Y:S01]  /*3ed0*/  FFMA.FTZ R184, R78.reuse, R173, R183 ;  /* 0x000000ad4eb87223 */ /* 0x040fe200000100b7 */
[-C--:B------:R-:W-:Y:S01]  /*3ee0*/  FMUL.FTZ R173, R179, R182.reuse ;  /* 0x000000b6b3ad7220 */ /* 0x080fe20000410000 */
[----:B------:R-:W-:Y:S01]  /*3ef0*/  FFMA.FTZ R179, R163, R182, R96 ;  /* 0x000000b6a3b37223 */ /* 0x000fe20000010060 */
[----:B------:R-:W-:-:S02]  /*3f00*/  FMUL.FTZ R209, R78, R209 ;  /* 0x000000d14ed17220 */ /* 0x000fc40000410000 */
[----:B------:R-:W-:Y:S01]  /*3f10*/  FFMA.FTZ R173, R77, R173, R184 ;  /* 0x000000ad4dad7223 */ /* 0x000fe200000100b8 */
[-C--:B------:R-:W-:Y:S01]  /*3f20*/  FMUL.FTZ R175, R175, R179.reuse ;  /* 0x000000b3afaf7220 */ /* 0x080fe20000410000 */
[----:B------:R-:W-:Y:S01]  /*3f30*/  FFMA.FTZ R184, R164, R179, R95 ;  /* 0x000000b3a4b87223 */ /* 0x000fe2000001005f */
[----:B0-----:R-:W-:Y:S02]  /*3f40*/  @P1 FFMA.FTZ R205, R192, R205, R203 ;  /* 0x000000cdc0cd1223 */ /* 0x001fe400000100cb */
[----:B------:R-:W-:Y:S01]  /*3f50*/  FFMA.FTZ R194, R80, R175, R173 ;  /* 0x000000af50c27223 */ /* 0x000fe200000100ad */
[-C--:B------:R-:W-:Y:S01]  /*3f60*/  FMUL.FTZ R187, R187, R184.reuse ;  /* 0x000000b8bbbb7220 */ /* 0x080fe20000410000 */
[----:B------:R-:W-:Y:S01]  /*3f70*/  FFMA.FTZ R183, R5, R184, R94 ;  /* 0x000000b805b77223 */ /* 0x000fe2000001005e */
[----:B------:R-:W-:Y:S02]  /*3f80*/  FFMA.FTZ R173, R205, R176, R174 ;  /* 0x000000b0cdad7223 */ /* 0x000fe400000100ae */
[----:B------:R-:W-:Y:S01]  /*3f90*/  FFMA.FTZ R194, R79, R187, R194 ;  /* 0x000000bb4fc27223 */ /* 0x000fe200000100c2 */
[-C--:B------:R-:W-:Y:S01]  /*3fa0*/  FMUL.FTZ R189, R189, R183.reuse ;  /* 0x000000b7bdbd7220 */ /* 0x080fe20000410000 */
[----:B------:R-:W-:Y:S01]  /*3fb0*/  FFMA.FTZ R186, R8, R183, R93 ;  /* 0x000000b708ba7223 */ /* 0x000fe2000001005d */
[----:B------:R-:W-:Y:S01]  /*3fc0*/  FFMA.FTZ R175, R169, R173, R172 ;  /* 0x000000ada9af7223 */ /* 0x000fe200000100ac */
[----:B-1----:R-:W-:Y:S01]  /*3fd0*/  FFMA.FTZ R3, R190, R3, R193 ;  /* 0x00000003be037223 */ /* 0x002fe200000100c1 */
[----:B------:R-:W-:Y:S01]  /*3fe0*/  FFMA.FTZ R189, R81, R189, R194 ;  /* 0x000000bd51bd7223 */ /* 0x000fe200000100c2 */
[----:B------:R-:W-:Y:S01]  /*3ff0*/  FMUL.FTZ R177, R177, R186 ;  /* 0x000000bab1b17220 */ /* 0x000fe20000410000 */
[----:B------:R-:W-:Y:S01]  /*4000*/  FFMA.FTZ R201, R12, R175, R201 ;  /* 0x000000af0cc97223 */ /* 0x000fe200000100c9 */
[----:B------:R-:W-:Y:S01]  /*4010*/  FMUL.FTZ R187, R160, R191 ;  /* 0x000000bfa0bb7220 */ /* 0x000fe20000410000 */
[----:B------:R0:W-:Y:S01]  /*4020*/  @!P4 STS.64 [UR9+0x1728], R2 ;  /* 0x00172802ff00c988 */ /* 0x0001e20008000a09 */
[----:B------:R-:W-:Y:S01]  /*4030*/  FFMA.FTZ R211, R82, R177, R189 ;  /* 0x000000b152d37223 */ /* 0x000fe200000100bd */
[----:B------:R-:W-:Y:S01]  /*4040*/  FMUL.FTZ R177, R160, R180 ;  /* 0x000000b4a0b17220 */ /* 0x000fe20000410000 */
[----:B------:R-:W-:Y:S01]  /*4050*/  FMUL.FTZ R203, R74, R187 ;  /* 0x000000bb4acb7220 */ /* 0x000fe20000410000 */
[----:B------:R-:W-:Y:S01]  /*4060*/  FMUL.FTZ R189, R160, R185 ;  /* 0x000000b9a0bd7220 */ /* 0x000fe20000410000 */
[----:B------:R-:W-:Y:S01]  /*4070*/  P2R R172, PR, RZ, 0x10 ;  /* 0x00000010ffac7803 */ /* 0x000fe20000000000 */
[----:B------:R-:W-:Y:S01]  /*4080*/  FMUL.FTZ R193, R0, R177 ;  /* 0x000000b100c17220 */ /* 0x000fe20000410000 */
[----:B------:R-:W-:Y:S01]  /*4090*/  FFMA.FTZ R177, R11, R201, R170 ;  /* 0x000000c90bb17223 */ /* 0x000fe200000100aa */
[----:B------:R-:W-:Y:S01]  /*40a0*/  FMUL.FTZ R207, R76, R189 ;  /* 0x000000bd4ccf7220 */ /* 0x000fe20000410000 */
[C---:B------:R-:W-:Y:S01]  /*40b0*/  FMUL.FTZ R170, R160.reuse, R166 ;  /* 0x000000a6a0aa7220 */ /* 0x040fe20000410000 */
[----:B0-----:R-:W-:Y:S01]  /*40c0*/  FMUL.FTZ R2, R160, R182 ;  /* 0x000000b6a0027220 */ /* 0x001fe20000410000 */
[----:B------:R-:W-:Y:S01]  /*40d0*/  FFMA.FTZ R199, R4, R177, R199 ;  /* 0x000000b104c77223 */ /* 0x000fe200000100c7 */
[----:B------:R0:W-:Y:S01]  /*40e0*/  STS [R34+0x430], R193 ;  /* 0x000430c122007388 */ /* 0x0001e20000000800 */
[----:B------:R-:W-:-:S02]  /*40f0*/  FMUL.FTZ R205, R73, R170 ;  /* 0x000000aa49cd7220 */ /* 0x000fc40000410000 */
[C---:B------:R-:W-:Y:S01]  /*4100*/  FFMA.FTZ R187, R7.reuse, R199, R168 ;  /* 0x000000c707bb7223 */ /* 0x040fe200000100a8 */
[----:B------:R-:W-:Y:S01]  /*4110*/  FFMA.FTZ R7, R7, R186, R92 ;  /* 0x000000ba07077223 */ /* 0x000fe2000001005c */
[----:B------:R-:W-:Y:S01]  /*4120*/  FMUL.FTZ R168, R160, R178 ;  /* 0x000000b2a0a87220 */ /* 0x000fe20000410000 */
[----:B------:R1:W-:Y:S01]  /*4130*/  STS [R36+0x4], R203 ;  /* 0x000004cb24007388 */ /* 0x0003e20000000800 */
[----:B------:R-:W-:Y:S01]  /*4140*/  FFMA.FTZ R197, R8, R187, R197 ;  /* 0x000000bb08c57223 */ /* 0x000fe200000100c5 */
[----:B------:R-:W-:Y:S01]  /*4150*/  FMUL.FTZ R165, R165, R7 ;  /* 0x00000007a5a57220 */ /* 0x000fe20000410000 */
[----:B------:R-:W-:Y:S01]  /*4160*/  FMUL.FTZ R3, R75, R168 ;  /* 0x000000a84b037220 */ /* 0x000fe20000410000 */
[----:B0-----:R-:W-:Y:S01]  /*4170*/  FMUL.FTZ R193, R160, R179 ;  /* 0x000000b3a0c17220 */ /* 0x001fe20000410000 */
[----:B------:R-:W-:Y:S01]  /*4180*/  FFMA.FTZ R189, R5, R197, R18 ;  /* 0x000000c505bd7223 */ /* 0x000fe20000010012 */
[----:B------:R-:W-:Y:S01]  /*4190*/  FFMA.FTZ R18, R4, R7, R91 ;  /* 0x0000000704127223 */ /* 0x000fe2000001005b */
[----:B------:R-:W-:Y:S01]  /*41a0*/  FMUL.FTZ R5, R77, R2 ;  /* 0x000000024d057220 */ /* 0x000fe20000410000 */
[----:B------:R-:W-:Y:S01]  /*41b0*/  FMUL.FTZ R2, R160, R184 ;  /* 0x000000b8a0027220 */ /* 0x000fe20000410000 */
[----:B------:R0:W-:Y:S01]  /*41c0*/  STS [R36+0x10], R3 ;  /* 0x0000100324007388 */ /* 0x0001e20000000800 */
[----:B------:R-:W-:Y:S01]  /*41d0*/  FFMA.FTZ R11, R11, R18, R90 ;  /* 0x000000120b0b7223 */ /* 0x000fe2000001005a */
[----:B------:R-:W-:Y:S01]  /*41e0*/  FMUL.FTZ R193, R80, R193 ;  /* 0x000000c150c17220 */ /* 0x000fe20000410000 */
[----:B-1----:R-:W-:Y:S01]  /*41f0*/  FMUL.FTZ R203, R79, R2 ;  /* 0x000000024fcb7220 */ /* 0x002fe20000410000 */
[----:B------:R-:W-:Y:S01]  /*4200*/  FMUL.FTZ R2, R160, R183 ;  /* 0x000000b7a0027220 */ /* 0x000fe20000410000 */
[----:B------:R-:W-:Y:S01]  /*4210*/  FFMA.FTZ R12, R12, R11, R89 ;  /* 0x0000000b0c0c7223 */ /* 0x000fe20000010059 */
[----:B------:R1:W-:Y:S01]  /*4220*/  STS [R36+0x8], R205 ;  /* 0x000008cd24007388 */ /* 0x0003e20000000800 */
[----:B------:R-:W-:Y:S01]  /*4230*/  FMUL.FTZ R15, R15, R18 ;  /* 0x000000120f0f7220 */ /* 0x000fe20000410000 */
[----:B------:R-:W-:Y:S01]  /*4240*/  FFMA.FTZ R195, R164, R189, R195 ;  /* 0x000000bda4c37223 */ /* 0x000fe200000100c3 */
[----:B------:R-:W-:Y:S01]  /*4250*/  FFMA.FTZ R169, R169, R12, R88 ;  /* 0x0000000ca9a97223 */ /* 0x000fe20000010058 */
[----:B------:R2:W-:Y:S01]  /*4260*/  STS [R36+0xc], R207 ;  /* 0x00000ccf24007388 */ /* 0x0005e20000000800 */
[----:B0-----:R-:W-:Y:S01]  /*4270*/  FMUL.FTZ R3, R81, R2 ;  /* 0x0000000251037220 */ /* 0x001fe20000410000 */
[C---:B------:R-:W-:Y:S01]  /*4280*/  FMUL.FTZ R2, R160.reuse, R18 ;  /* 0x00000012a0027220 */ /* 0x040fe20000410000 */
[C---:B------:R-:W-:Y:S01]  /*4290*/  FMUL.FTZ R4, R160.reuse, R12 ;  /* 0x0000000ca0047220 */ /* 0x040fe20000410000 */
        /* <DEDUP_REMOVED lines=10> */
[C---:B0-----:R-:W-:Y:S01]  /*4340*/  FMUL.FTZ R5, R160.reuse, R7 ;  /* 0x00000007a0057220 */ /* 0x041fe20000410000 */
[----:B------:R-:W-:Y:S01]  /*4350*/  FMUL.FTZ R160, R160, R169 ;  /* 0x000000a9a0a07220 */ /* 0x000fe20000410000 */
[----:B------:R0:W-:Y:S01]  /*4360*/  STS [R36+0x20], R203 ;  /* 0x000020cb24007388 */ /* 0x0001e20000000800 */
[----:B------:R-:W-:Y:S01]  /*4370*/  FMUL.FTZ R207, R86, R207 ;  /* 0x000000cf56cf7220 */ /* 0x000fe20000410000 */
[----:B------:R-:W-:Y:S01]  /*4380*/  FMUL.FTZ R5, R84, R5 ;  /* 0x0000000554057220 */ /* 0x000fe20000410000 */
[----:B-1----:R-:W-:Y:S01]  /*4390*/  FMUL.FTZ R209, R87, R160 ;  /* 0x000000a057d17220 */ /* 0x002fe20000410000 */
[----:B------:R1:W-:Y:S01]  /*43a0*/  STS [R36+0x24], R3 ;  /* 0x0000240324007388 */ /* 0x0003e20000000800 */
[----:B------:R-:W-:Y:S01]  /*43b0*/  FFMA.FTZ R167, R158, R161, R167 ;  /* 0x000000a19ea77223 */ /* 0x000fe200000100a7 */
[----:B--2---:R-:W-:Y:S01]  /*43c0*/  FMUL.FTZ R193, R83, R2 ;  /* 0x0000000253c17220 */ /* 0x004fe20000410000 */
[----:B------:R-:W-:Y:S01]  /*43d0*/  FFMA.FTZ R2, R84, R165, R211 ;  /* 0x000000a554027223 */ /* 0x000fe200000100d3 */
[----:B------:R-:W-:Y:S01]  /*43e0*/  STS [R36+0x28], R205 ;  /* 0x000028cd24007388 */ /* 0x000fe20000000800 */
[----:B------:R-:W-:Y:S01]  /*43f0*/  IADD3 R165, PT, PT, -R188, UR47, RZ ;  /* 0x0000002fbca57c10 */ /* 0x000fe2000fffe1ff */
[----:B0-----:R-:W-:Y:S01]  /*4400*/  FMUL.FTZ R203, R85, R4 ;  /* 0x0000000455cb7220 */ /* 0x001fe20000410000 */
[----:B------:R-:W-:Y:S01]  /*4410*/  FFMA.FTZ R15, R83, R15, R2 ;  /* 0x0000000f530f7223 */ /* 0x000fe20000010002 */
[----:B------:R0:W-:Y:S01]  /*4420*/  STS [R36+0x2c], R5 ;  /* 0x00002c0524007388 */ /* 0x0001e20000000800 */
[----:B------:R-:W-:Y:S01]  /*4430*/  FMUL.FTZ R9, R9, R12 ;  /* 0x0000000c09097220 */ /* 0x000fe20000410000 */
[----:B-1----:R-:W-:-:S04]  /*4440*/  IMAD.WIDE.U32 R2, R24, UR8, R26 ;  /* 0x0000000818027c25 */ /* 0x002fc8000f8e001a */
[----:B------:R-:W-:Y:S01]  /*4450*/  FFMA.FTZ R8, R86, R17, R15 ;  /* 0x0000001156087223 */ /* 0x000fe2000001000f */
[----:B------:R1:W-:Y:S01]  /*4460*/  STS [R36+0x30], R193 ;  /* 0x000030c124007388 */ /* 0x0003e20000000800 */
[----:B------:R-:W-:Y:S01]  /*4470*/  FFMA.FTZ R159, R159, R167, R10 ;  /* 0x000000a79f9f7223 */ /* 0x000fe2000001000a */
[----:B------:R-:W-:Y:S01]  /*4480*/  IMAD R3, R25, UR8, R3 ;  /* 0x0000000819037c24 */ /* 0x000fe2000f8e0203 */
[C---:B------:R-:W-:Y:S01]  /*4490*/  LEA R4, P1, R2.reuse, UR44, 0x2 ;  /* 0x0000002c02047c11 */ /* 0x040fe2000f8210ff */
[----:B------:R1:W-:Y:S01]  /*44a0*/  STS [R36+0x34], R207 ;  /* 0x000034cf24007388 */ /* 0x0003e20000000800 */
[----:B------:R-:W-:Y:S01]  /*44b0*/  FFMA.FTZ R8, R85, R9, R8 ;  /* 0x0000000955087223 */ /* 0x000fe20000010008 */
[----:B------:R-:W-:Y:S01]  /*44c0*/  FMUL.FTZ R19, R19, R169 ;  /* 0x000000a913137220 */ /* 0x000fe20000410000 */
[----:B0-----:R-:W-:Y:S01]  /*44d0*/  LEA.HI.X R5, R2, UR45, R3, 0x2, P1 ;  /* 0x0000002d02057c11 */ /* 0x001fe200088f1403 */
[----:B------:R1:W-:Y:S01]  /*44e0*/  STS [R36+0x38], R203 ;  /* 0x000038cb24007388 */ /* 0x0003e20000000800 */
[C---:B------:R-:W-:Y:S01]  /*44f0*/  ISETP.GE.AND P1, PT, R165.reuse, 0x1, PT ;  /* 0x00000001a500780c */ /* 0x040fe20003f26270 */
[----:B------:R-:W-:Y:S01]  /*4500*/  FFMA.FTZ R13, R156, R159, R13 ;  /* 0x0000009f9c0d7223 */ /* 0x000fe2000001000d */
[C---:B------:R-:W-:Y:S01]  /*4510*/  ISETP.GE.AND P2, PT, R165.reuse, 0x21, PT ;  /* 0x00000021a500780c */ /* 0x040fe20003f46270 */
[----:B------:R1:W-:Y:S01]  /*4520*/  STS [R36+0x3c], R209 ;  /* 0x00003cd124007388 */ /* 0x0003e20000000800 */
[----:B------:R-:W-:Y:S01]  /*4530*/  BAR.SYNC.DEFER_BLOCKING 0x0 ;  /* 0x0000000000007b1d */ /* 0x000fe20000010000 */
[----:B------:R-:W-:Y:S01]  /*4540*/  ISETP.GE.AND P3, PT, R165, 0x41, PT ;  /* 0x00000041a500780c */ /* 0x000fe20003f66270 */
[----:B------:R-:W-:Y:S01]  /*4550*/  FFMA.FTZ R8, R87, R19, R8 ;  /* 0x0000001357087223 */ /* 0x000fe20000010008 */
[----:B------:R-:W-:Y:S01]  /*4560*/  ISETP.GE.AND P4, PT, R165, 0x61, PT ;  /* 0x00000061a500780c */ /* 0x000fe20003f86270 */
[----:B------:R-:W-:-:S02]  /*4570*/  FFMA.FTZ R157, R157, R13, R6 ;  /* 0x0000000d9d9d7223 */ /* 0x000fc40000010006 */
[----:B------:R1:W0:Y:S03]  /*4580*/  LDS R205, [R38+0x4b0] ;  /* 0x0004b00026cd7984 */ /* 0x0002260000000800 */
[----:B------:R-:W-:Y:S07]  /*4590*/  @!P1 BRA `(.L_x_7693) ;  /* 0x0000000000089947 */ /* 0x000fee0003800000 */
[----:B------:R-:W2:Y:S04]  /*45a0*/  LDS R3, [R32+0x430] ;  /* 0x0004300020037984 */ /* 0x000ea80000000800 */
[----:B--2---:R2:W-:Y:S02]  /*45b0*/  REDG.E.ADD.F32.FTZ.RN.STRONG.GPU desc[UR36][R4.64], R3 ;  /* 0x00000003040079a6 */ /* 0x0045e4000c12f324 */
.L_x_7693:
[----:B------:R-:W-:Y:S05]  /*45c0*/  BSYNC.RECONVERGENT B0 ;  /* 0x0000000000007941 */ /* 0x000fea0003800200 */
.L_x_7692:
[----:B------:R-:W-:Y:S04]  /*45d0*/  BSSY.RECONVERGENT B0, `(.L_x_7694) ;  /* 0x0000003000007945 */ /* 0x000fe80003800200 */
[----:B------:R-:W-:Y:S05]  /*45e0*/  @!P2 BRA `(.L_x_7695) ;  /* 0x000000000004a947 */ /* 0x000fea0003800000 */
[----:B0-----:R3:W-:Y:S02]  /*45f0*/  REDG.E.ADD.F32.FTZ.RN.STRONG.GPU desc[UR36][R4.64+0x80], R205 ;  /* 0x000080cd040079a6 */ /* 0x0017e4000c12f324 */
.L_x_7695:
[----:B------:R-:W-:Y:S05]  /*4600*/  BSYNC.RECONVERGENT B0 ;  /* 0x0000000000007941 */ /* 0x000fea0003800200 */
.L_x_7694:
[----:B--2---:R2:W4:Y:S01]  /*4610*/  LDS R3, [R39+0x530] ;  /* 0x0005300027037984 */ /* 0x0045220000000800 */
[----:B------:R-:W-:Y:S04]  /*4620*/  BSSY.RECONVERGENT B0, `(.L_x_7696) ;  /* 0x0000003000007945 */ /* 0x000fe80003800200 */
[----:B------:R-:W-:Y:S05]  /*4630*/  @!P3 BRA `(.L_x_7697) ;  /* 0x000000000004b947 */ /* 0x000fea0003800000 */
[----:B----4-:R4:W-:Y:S02]  /*4640*/  REDG.E.ADD.F32.FTZ.RN.STRONG.GPU desc[UR36][R4.64+0x100], R3 ;  /* 0x00010003040079a6 */ /* 0x0109e4000c12f324 */
.L_x_7697:
[----:B------:R-:W-:Y:S05]  /*4650*/  BSYNC.RECONVERGENT B0 ;  /* 0x0000000000007941 */ /* 0x000fea0003800200 */
.L_x_7696:
[----:B----4-:R4:W0:Y:S01]  /*4660*/  LDS R3, [R40+0x5b0] ;  /* 0x0005b00028037984 */ /* 0x0108220000000800 */
[----:B------:R-:W-:Y:S04]  /*4670*/  BSSY.RECONVERGENT B0, `(.L_x_7698) ;  /* 0x0000003000007945 */ /* 0x000fe80003800200 */
[----:B------:R-:W-:Y:S05]  /*4680*/  @!P4 BRA `(.L_x_7699) ;  /* 0x000000000004c947 */ /* 0x000fea0003800000 */
[----:B0-----:R0:W-:Y:S02]  /*4690*/  REDG.E.ADD.F32.FTZ.RN.STRONG.GPU desc[UR36][R4.64+0x180], R3 ;  /* 0x00018003040079a6 */ /* 0x0011e4000c12f324 */
.L_x_7699:
[----:B------:R-:W-:Y:S05]  /*46a0*/  BSYNC.RECONVERGENT B0 ;  /* 0x0000000000007941 */ /* 0x000fea0003800200 */
.L_x_7698:
        /* <DEDUP_REMOVED lines=10> */
.L_x_7701:
[----:B------:R-:W-:Y:S05]  /*4750*/  BSYNC.RECONVERGENT B0 ;  /* 0x0000000000007941 */ /* 0x000fea0003800200 */
.L_x_7700:
[----:B------:R1:W1:Y:S01]  /*4760*/  LDS R9, [R42+0x6b0] ;  /* 0x0006b0002a097984 */ /* 0x0002620000000800 */
[----:B------:R-:W-:Y:S01]  /*4770*/  BSSY.RECONVERGENT B0, `(.L_x_7702) ;  /* 0x0000005000007945 */ /* 0x000fe20003800200 */
[----:B0-----:R-:W-:Y:S01]  /*4780*/  FADD.FTZ R3, -R103, R180 ;  /* 0x000000b467037221 */ /* 0x001fe20000010100 */
[----:B------:R-:W-:Y:S02]  /*4790*/  FMUL.FTZ R2, R136, R157 ;  /* 0x0000009d88027220 */ /* 0x000fe40000410000 */
[----:B------:R-:W-:Y:S05]  /*47a0*/  @!P1 BRA `(.L_x_7703) ;  /* 0x0000000000049947 */ /* 0x000fea0003800000 */
[----:B-1----:R0:W-:Y:S02]  /*47b0*/  REDG.E.ADD.F32.FTZ.RN.STRONG.GPU desc[UR36][R4.64+0x280], R9 ;  /* 0x00028009040079a6 */ /* 0x0021e4000c12f324 */
.L_x_7703:
[----:B------:R-:W-:Y:S05]  /*47c0*/  BSYNC.RECONVERGENT B0 ;  /* 0x0000000000007941 */ /* 0x000fea0003800200 */
.L_x_7702:
[----:B------:R2:W2:Y:S01]  /*47d0*/  LDS R15, [R43+0x730] ;  /* 0x000730002b0f7984 */ /* 0x0004a20000000800 */
[----:B------:R-:W-:Y:S01]  /*47e0*/  BSSY.RECONVERGENT B0, `(.L_x_7704) ;  /* 0x0000006000007945 */ /* 0x000fe20003800200 */
[----:B------:R-:W-:Y:S01]  /*47f0*/  FADD.FTZ R6, -R102, R191 ;  /* 0x000000bf66067221 */ /* 0x000fe20000010100 */
[----:B01----:R-:W-:Y:S01]  /*4800*/  FMUL.FTZ R9, R134, R13 ;  /* 0x0000000d86097220 */ /* 0x003fe20000410000 */
[----:B------:R-:W-:Y:S01]  /*4810*/  FFMA.FTZ R14, R2, R3, RZ ;  /* 0x00000003020e7223 */ /* 0x000fe200000100ff */
[----:B------:R-:W-:Y:S06]  /*4820*/  @!P2 BRA `(.L_x_7705) ;  /* 0x000000000004a947 */ /* 0x000fec0003800000 */
[----:B--2---:R0:W-:Y:S02]  /*4830*/  REDG.E.ADD.F32.FTZ.RN.STRONG.GPU desc[UR36][R4.64+0x300], R15 ;  /* 0x0003000f040079a6 */ /* 0x0041e4000c12f324 */
.L_x_7705:
[----:B------:R-:W-:Y:S05]  /*4840*/  BSYNC.RECONVERGENT B0 ;  /* 0x0000000000007941 */ /* 0x000fea0003800200 */
.L_x_7704:
[----:B------:R1:W1:Y:S01]  /*4850*/  LDS R19, [R44+0x7b0] ;  /* 0x0007b0002c137984 */ /* 0x0002620000000800 */
[----:B------:R-:W-:Y:S01]  /*4860*/  BSSY.RECONVERGENT B0, `(.L_x_7706) ;  /* 0x0000006000007945 */ /* 0x000fe20003800200 */
[----:B0-2---:R-:W-:Y:S01]  /*4870*/  FADD.FTZ R15, -R101, R166 ;  /* 0x000000a6650f7221 */ /* 0x005fe20000010100 */
[----:B------:R-:W-:Y:S01]  /*4880*/  FMUL.FTZ R10, R137, R159 ;  /* 0x0000009f890a7220 */ /* 0x000fe20000410000 */
[----:B------:R-:W-:Y:S01]  /*4890*/  FFMA.FTZ R17, R9, R6, R14 ;  /* 0x0000000609117223 */ /* 0x000fe2000001000e */
[----:B------:R-:W-:Y:S06]  /*48a0*/  @!P3 BRA `(.L_x_7707) ;  /* 0x000000000004b947 */ /* 0x000fec0003800000 */
[----:B-1----:R0:W-:Y:S02]  /*48b0*/  REDG.E.ADD.F32.FTZ.RN.STRONG.GPU desc[UR36][R4.64+0x380], R19 ;  /* 0x00038013040079a6 */ /* 0x0021e4000c12f324 */
.L_x_7707:
[----:B------:R-:W-:Y:S05]  /*48c0*/  BSYNC.RECONVERGENT B0 ;  /* 0x0000000000007941 */ /* 0x000fea0003800200 */
.L_x_7706:
[----:B01----:R0:W1:Y:S01]  /*48d0*/  LDS R19, [R45+0x830] ;  /* 0x000830002d137984 */ /* 0x0030620000000800 */
[----:B------:R-:W-:Y:S01]  /*48e0*/  BSSY.RECONVERGENT B0, `(.L_x_7708) ;  /* 0x0000006000007945 */ /* 0x000fe20003800200 */
[----:B------:R-:W-:Y:S01]  /*48f0*/  FADD.FTZ R185, -R100, R185 ;  /* 0x000000b964b97221 */ /* 0x000fe20000010100 */
[----:B------:R-:W-:Y:S01]  /*4900*/  FMUL.FTZ R14, R132, R167 ;  /* 0x000000a7840e7220 */ /* 0x000fe20000410000 */
[----:B------:R-:W-:Y:S01]  /*4910*/  FFMA.FTZ R17, R10, R15, R17 ;  /* 0x0000000f0a117223 */ /* 0x000fe20000010011 */
[----:B------:R-:W-:Y:S06]  /*4920*/  @!P4 BRA `(.L_x_7709) ;  /* 0x000000000004c947 */ /* 0x000fec0003800000 */
[----:B-1----:R2:W-:Y:S02]  /*4930*/  REDG.E.ADD.F32.FTZ.RN.STRONG.GPU desc[UR36][R4.64+0x400], R19 ;  /* 0x00040013040079a6 */ /* 0x0025e4000c12f324 */
.L_x_7709:
[----:B------:R-:W-:Y:S05]  /*4940*/  BSYNC.RECONVERGENT B0 ;  /* 0x0000000000007941 */ /* 0x000fea0003800200 */
.L_x_7708:
[----:B-12---:R1:W2:Y:S01]  /*4950*/  LDS R19, [R46+0x8b0] ;  /* 0x0008b0002e137984 */ /* 0x0062a20000000800 */
[----:B------:R-:W-:Y:S01]  /*4960*/  BSSY.RECONVERGENT B0, `(.L_x_7710) ;  /* 0x0000006000007945 */ /* 0x000fe20003800200 */
[----:B------:R-:W-:Y:S01]  /*4970*/  FADD.FTZ R178, -R99, R178 ;  /* 0x000000b263b27221 */ /* 0x000fe20000010100 */
[----:B------:R-:W-:Y:S01]  /*4980*/  FMUL.FTZ R16, R135, R161 ;  /* 0x000000a187107220 */ /* 0x000fe20000410000 */
[----:B------:R-:W-:Y:S01]  /*4990*/  FFMA.FTZ R17, R14, R185, R17 ;  /* 0x000000b90e117223 */ /* 0x000fe20000010011 */
[----:B------:R-:W-:Y:S06]  /*49a0*/  @!P5 BRA `(.L_x_7711) ;  /* 0x000000000004d947 */ /* 0x000fec0003800000 */
[----:B--2---:R2:W-:Y:S02]  /*49b0*/  REDG.E.ADD.F32.FTZ.RN.STRONG.GPU desc[UR36][R4.64+0x480], R19 ;  /* 0x00048013040079a6 */ /* 0x0045e4000c12f324 */
.L_x_7711:
[----:B------:R-:W-:Y:S05]  /*49c0*/  BSYNC.RECONVERGENT B0 ;  /* 0x0000000000007941 */ /* 0x000fea0003800200 */
.L_x_7710:
[----:B--2---:R-:W-:Y:S01]  /*49d0*/  FADD.FTZ R19, -R92, R7 ;  /* 0x000000075c137221 */ /* 0x004fe20000010100 */
[----:B------:R-:W-:Y:S01]  /*49e0*/  FADD.FTZ R181, -R98, R181 ;  /* 0x000000b562b57221 */ /* 0x000fe20000010100 */
[----:B------:R2:W0:Y:S01]  /*49f0*/  LDS R7, [R47+0x930] ;  /* 0x000930002f077984 */ /* 0x0004220000000800 */
[----:B------:R-:W-:Y:S01]  /*4a00*/  FMUL.FTZ R156, R130, R171 ;  /* 0x000000ab829c7220 */ /* 0x000fe20000410000 */
[----:B------:R-:W-:Y:S01]  /*4a10*/  FFMA.FTZ R17, R16, R178, R17 ;  /* 0x000000b210117223 */ /* 0x000fe20000010011 */
[----:B------:R-:W-:Y:S01]  /*4a20*/  FADD.FTZ R182, -R97, R182 ;  /* 0x000000b661b67221 */ /* 0x000fe20000010100 */
[----:B------:R-:W-:Y:S01]  /*4a30*/  FMUL.FTZ R158, R133, R163 ;  /* 0x000000a3859e7220 */ /* 0x000fe20000410000 */
[----:B------:R-:W-:Y:S01]  /*4a40*/  FADD.FTZ R179, -R96, R179 ;  /* 0x000000b360b37221 */ /* 0x000fe20000010100 */
[----:B------:R-:W-:Y:S01]  /*4a50*/  FFMA.FTZ R17, R156, R181, R17 ;  /* 0x000000b59c117223 */ /* 0x000fe20000010011 */
[----:B------:R-:W-:Y:S01]  /*4a60*/  FMUL.FTZ R160, R126, R195 ;  /* 0x000000c37ea07220 */ /* 0x000fe20000410000 */
[----:B------:R-:W-:Y:S01]  /*4a70*/  ISETP.GE.AND P6, PT, R165, 0x141, PT ;  /* 0x00000141a500780c */ /* 0x000fe20003fc6270 */
        /* <DEDUP_REMOVED lines=8> */
[----:B------:R-:W-:Y:S01]  /*4b00*/  BSSY.RECONVERGENT B0, `(.L_x_7712) ;  /* 0x000000c000007945 */ /* 0x000fe20003800200 */
[----:B------:R-:W-:Y:S01]  /*4b10*/  FFMA.FTZ R17, R162, R184, R17 ;  /* 0x000000b8a2117223 */ /* 0x000fe20000010011 */
[C---:B------:R-:W-:Y:S01]  /*4b20*/  ISETP.GE.AND P1, PT, R165.reuse, 0x161, PT ;  /* 0x00000161a500780c */ /* 0x040fe20003f26270 */
[----:B------:R-:W-:Y:S01]  /*4b30*/  FMUL.FTZ R168, R122, R199 ;  /* 0x000000c77aa87220 */ /* 0x000fe20000410000 */
[C---:B------:R-:W-:Y:S01]  /*4b40*/  ISETP.GE.AND P2, PT, R165.reuse, 0x181, PT ;  /* 0x00000181a500780c */ /* 0x040fe20003f46270 */
[----:B------:R-:W-:Y:S01]  /*4b50*/  FFMA.FTZ R17, R164, R183, R17 ;  /* 0x000000b7a4117223 */ /* 0x000fe20000010011 */
[----:B------:R-:W-:-:S02]  /*4b60*/  ISETP.GE.AND P3, PT, R165, 0x1a1, PT ;  /* 0x000001a1a500780c */ /* 0x000fc40003f66270 */
[C---:B------:R-:W-:Y:S01]  /*4b70*/  ISETP.GE.AND P4, PT, R165.reuse, 0x1c1, PT ;  /* 0x000001c1a500780c */ /* 0x040fe20003f86270 */
[----:B------:R-:W-:Y:S01]  /*4b80*/  FFMA.FTZ R17, R166, R186, R17 ;  /* 0x000000baa6117223 */ /* 0x000fe20000010011 */
[----:B------:R-:W-:Y:S01]  /*4b90*/  ISETP.GE.AND P5, PT, R165, 0x1e1, PT ;  /* 0x000001e1a500780c */ /* 0x000fe20003fa6270 */
[----:B--2---:R-:W-:-:S12]  /*4ba0*/  @!P6 BRA `(.L_x_7713) ;  /* 0x000000000004e947 */ /* 0x004fd80003800000 */
[----:B0-----:R2:W-:Y:S02]  /*4bb0*/  REDG.E.ADD.F32.FTZ.RN.STRONG.GPU desc[UR36][R4.64+0x500], R7 ;  /* 0x00050007040079a6 */ /* 0x0015e4000c12f324 */
.L_x_7713:
[----:B------:R-:W-:Y:S05]  /*4bc0*/  BSYNC.RECONVERGENT B0 ;  /* 0x0000000000007941 */ /* 0x000fea0003800200 */
.L_x_7712:
[----:B0-2---:R0:W2:Y:S01]  /*4bd0*/  LDS R7, [R48+0x9b0] ;  /* 0x0009b00030077984 */ /* 0x0050a20000000800 */
[----:B------:R-:W-:Y:S01]  /*4be0*/  BSSY.RECONVERGENT B0, `(.L_x_7714) ;  /* 0x0000006000007945 */ /* 0x000fe20003800200 */
[----:B------:R-:W-:Y:S01]  /*4bf0*/  FMUL.FTZ R170, R125, R177 ;  /* 0x000000b17daa7220 */ /* 0x000fe20000410000 */
[----:B------:R-:W-:Y:S01]  /*4c00*/  FADD.FTZ R165, -R91, R18 ;  /* 0x000000125ba57221 */ /* 0x000fe20000010100 */
[----:B------:R-:W-:Y:S01]  /*4c10*/  FFMA.FTZ R17, R168, R19, R17 ;  /* 0x00000013a8117223 */ /* 0x000fe20000010011 */
[----:B------:R-:W-:Y:S06]  /*4c20*/  @!P1 BRA `(.L_x_7715) ;  /* 0x0000000000049947 */ /* 0x000fec0003800000 */
[----:B--2---:R2:W-:Y:S02]  /*4c30*/  REDG.E.ADD.F32.FTZ.RN.STRONG.GPU desc[UR36][R4.64+0x580], R7 ;  /* 0x00058007040079a6 */ /* 0x0045e4000c12f324 */
.L_x_7715:
[----:B------:R-:W-:Y:S05]  /*4c40*/  BSYNC.RECONVERGENT B0 ;  /* 0x0000000000007941 */ /* 0x000fea0003800200 */
.L_x_7714:
[----:B--2---:R2:W0:Y:S01]  /*4c50*/  LDS R7, [R49+0xa30] ;  /* 0x000a300031077984 */ /* 0x0044220000000800 */
[----:B------:R-:W-:Y:S01]  /*4c60*/  BSSY.RECONVERGENT B0, `(.L_x_7716) ;  /* 0x0000006000007945 */ /* 0x000fe20003800200 */
[----:B------:R-:W-:Y:S01]  /*4c70*/  FMUL.FTZ R18, R120, R201 ;  /* 0x000000c978127220 */ /* 0x000fe20000410000 */
[----:B------:R-:W-:Y:S01]  /*4c80*/  FADD.FTZ R174, -R90, R11 ;  /* 0x0000000b5aae7221 */ /* 0x000fe20000010100 */
[----:B------:R-:W-:Y:S01]  /*4c90*/  FFMA.FTZ R17, R170, R165, R17 ;  /* 0x000000a5aa117223 */ /* 0x000fe20000010011 */
[----:B------:R-:W-:Y:S06]  /*4ca0*/  @!P2 BRA `(.L_x_7717) ;  /* 0x000000000004a947 */ /* 0x000fec0003800000 */
[----:B0-----:R0:W-:Y:S02]  /*4cb0*/  REDG.E.ADD.F32.FTZ.RN.STRONG.GPU desc[UR36][R4.64+0x600], R7 ;  /* 0x00060007040079a6 */ /* 0x0011e4000c12f324 */
.L_x_7717:
[----:B------:R-:W-:Y:S05]  /*4cc0*/  BSYNC.RECONVERGENT B0 ;  /* 0x0000000000007941 */ /* 0x000fea0003800200 */
.L_x_7716:
[----:B0-----:R0:W0:Y:S01]  /*4cd0*/  LDS R7, [R50+0xab0] ;  /* 0x000ab00032077984 */ /* 0x0010220000000800 */
[----:B------:R-:W-:Y:S01]  /*4ce0*/  BSSY.RECONVERGENT B0, `(.L_x_7718) ;  /* 0x0000006000007945 */ /* 0x000fe20003800200 */
[----:B------:R-:W-:Y:S01]  /*4cf0*/  FMUL.FTZ R176, R123, R175 ;  /* 0x000000af7bb07220 */ /* 0x000fe20000410000 */
[----:B------:R-:W-:Y:S01]  /*4d00*/  FADD.FTZ R180, -R89, R12 ;  /* 0x0000000c59b47221 */ /* 0x000fe20000010100 */
[----:B------:R-:W-:Y:S01]  /*4d10*/  FFMA.FTZ R17, R18, R174, R17 ;  /* 0x000000ae12117223 */ /* 0x000fe20000010011 */
[----:B------:R-:W-:Y:S06]  /*4d20*/  @!P3 BRA `(.L_x_7719) ;  /* 0x000000000004b947 */ /* 0x000fec0003800000 */
[----:B0-----:R0:W-:Y:S02]  /*4d30*/  REDG.E.ADD.F32.FTZ.RN.STRONG.GPU desc[UR36][R4.64+0x680], R7 ;  /* 0x00068007040079a6 */ /* 0x0011e4000c12f324 */
.L_x_7719:
[----:B------:R-:W-:Y:S05]  /*4d40*/  BSYNC.RECONVERGENT B0 ;  /* 0x0000000000007941 */ /* 0x000fea0003800200 */
.L_x_7718:
[----:B0-----:R0:W0:Y:S01]  /*4d50*/  LDS R7, [R51+0xb30] ;  /* 0x000b300033077984 */ /* 0x0010220000000800 */
[----:B------:R-:W-:Y:S01]  /*4d60*/  BSSY.RECONVERGENT B0, `(.L_x_7720) ;  /* 0x0000006000007945 */ /* 0x000fe20003800200 */
[----:B------:R-:W-:Y:S01]  /*4d70*/  FMUL.FTZ R12, R121, R173 ;  /* 0x000000ad790c7220 */ /* 0x000fe20000410000 */
[----:B------:R-:W-:Y:S01]  /*4d80*/  FADD.FTZ R169, -R88, R169 ;  /* 0x000000a958a97221 */ /* 0x000fe20000010100 */
[----:B------:R-:W-:Y:S01]  /*4d90*/  FFMA.FTZ R17, R176, R180, R17 ;  /* 0x000000b4b0117223 */ /* 0x000fe20000010011 */
[----:B------:R-:W-:Y:S06]  /*4da0*/  @!P4 BRA `(.L_x_7721) ;  /* 0x000000000004c947 */ /* 0x000fec0003800000 */
[----:B0-----:R0:W-:Y:S02]  /*4db0*/  REDG.E.ADD.F32.FTZ.RN.STRONG.GPU desc[UR36][R4.64+0x700], R7 ;  /* 0x00070007040079a6 */ /* 0x0011e4000c12f324 */
.L_x_7721:
[----:B------:R-:W-:Y:S05]  /*4dc0*/  BSYNC.RECONVERGENT B0 ;  /* 0x0000000000007941 */ /* 0x000fea0003800200 */
.L_x_7720:
[----:B0-----:R0:W0:Y:S01]  /*4dd0*/  LDS R7, [R52+0xbb0] ;  /* 0x000bb00034077984 */ /* 0x0010220000000800 */
[----:B------:R-:W-:Y:S01]  /*4de0*/  BSSY.RECONVERGENT B0, `(.L_x_7722) ;  /* 0x0000004000007945 */ /* 0x000fe20003800200 */
[----:B------:R-:W-:-:S03]  /*4df0*/  FFMA.FTZ R17, R12, R169, R17 ;  /* 0x000000a90c117223 */ /* 0x000fc60000010011 */
[----:B------:R-:W-:Y:S05]  /*4e00*/  @!P5 BRA `(.L_x_7723) ;  /* 0x000000000004d947 */ /* 0x000fea0003800000 */
[----:B0-----:R0:W-:Y:S02]  /*4e10*/  REDG.E.ADD.F32.FTZ.RN.STRONG.GPU desc[UR36][R4.64+0x780], R7 ;  /* 0x00078007040079a6 */ /* 0x0011e4000c12f324 */
.L_x_7723:
[----:B------:R-:W-:Y:S05]  /*4e20*/  BSYNC.RECONVERGENT B0 ;  /* 0x0000000000007941 */ /* 0x000fea0003800200 */
.L_x_7722:
[----:B0--3--:R-:W0:Y:S01]  /*4e30*/  SHFL.DOWN PT, R4, R17, 0x1, 0x1f ;  /* 0x08201f0011047f89 */ /* 0x009e2200000e0000 */
[----:B------:R-:W-:Y:S01]  /*4e40*/  ISETP.GT.AND P1, PT, R54, 0x1e, PT ;  /* 0x0000001e3600780c */ /* 0x000fe20003f24270 */
[----:B------:R-:W-:Y:S01]  /*4e50*/  FADD.FTZ R113, R158, R113 ;  /* 0x000000719e717221 */ /* 0x000fe20000010000 */
[----:B------:R-:W-:Y:S01]  /*4e60*/  ISETP.NE.AND P2, PT, R172, RZ, PT ;  /* 0x000000ffac00720c */ /* 0x000fe20003f45270 */
[----:B------:R-:W3:Y:S01]  /*4e70*/  SHFL.DOWN PT, R5, R8, 0x1, 0x1f ;  /* 0x08201f0008057f89 */ /* 0x000ee200000e0000 */
        /* <DEDUP_REMOVED lines=12> */
[----:B------:R-:W-:Y:S01]  /*4f40*/  FFMA.FTZ R7, R64, R189, R7 ;  /* 0x000000bd40077223 */ /* 0x000fe20000010007 */
[----:B------:R-:W-:Y:S01]  /*4f50*/  BSSY.RECONVERGENT B0, `(.L_x_7724) ;  /* 0x0000068000007945 */ /* 0x000fe20003800200 */
[----:B------:R-:W-:Y:S01]  /*4f60*/  FMUL.FTZ R165, R165, R14 ;  /* 0x0000000ea5a57220 */ /* 0x000fe20000410000 */
[----:B------:R-:W-:Y:S01]  /*4f70*/  FADD.FTZ R105, R176, R105 ;  /* 0x00000069b0697221 */ /* 0x000fe20000010000 */
[----:B------:R-:W-:Y:S01]  /*4f80*/  FADD.FTZ R146, R7, R146 ;  /* 0x0000009207927221 */ /* 0x000fe20000010000 */
[----:B------:R-:W-:Y:S01]  /*4f90*/  FMUL.FTZ R7, R154, R201 ;  /* 0x000000c99a077220 */ /* 0x000fe20000410000 */
[----:B------:R-:W-:Y:S01]  /*4fa0*/  FFMA.FTZ R165, R68, R177, R165 ;  /* 0x000000b144a57223 */ /* 0x000fe200000100a5 */
[----:B0-----:R-:W-:Y:S01]  /*4fb0*/  @!P1 FADD.FTZ R17, R17, R4 ;  /* 0x0000000411119221 */ /* 0x001fe20000010000 */
[----:B------:R-:W-:Y:S01]  /*4fc0*/  FADD.FTZ R107, R170, R107 ;  /* 0x0000006baa6b7221 */ /* 0x000fe20000010000 */
        /* <DEDUP_REMOVED lines=87> */
[----:B------:R-:W-:Y:S02]  /*5540*/  UISETP.NE.AND UP0, UPT, UR22, UR48, UPT ;  /* 0x000000301600728c */ /* 0x000fe4000bf05270 */
[----:B------:R-:W-:-:S04]  /*5550*/  ULEA UR9, UR8, UR10, 0x2 ;  /* 0x0000000a08097291 */ /* 0x000fc8000f8e10ff */
[----:B------:R-:W-:-:S13]  /*5560*/  PLOP3.LUT P1, PT, PT, PT, UP0, 0x80, 0x8 ;  /* 0x000000000008781c */ /* 0x000fda0003f2f008 */
[----:B------:R-:W0:Y:S04]  /*5570*/  @P1 LDS R2, [UR9+0x2328] ;  /* 0x00232809ff021984 */ /* 0x000e280008000800 */
[----:B------:R-:W3:Y:S01]  /*5580*/  @P1 LDS R3, [UR9+0x1f28] ;  /* 0x001f2809ff031984 */ /* 0x000ee20008000800 */
[----:B0-----:R-:W-:Y:S01]  /*5590*/  @P1 FADD.FTZ R5, R5, R2 ;  /* 0x0000000205051221 */ /* 0x001fe20000010000 */
[----:B---3--:R-:W-:-:S04]  /*55a0*/  @P1 FADD.FTZ R4, R4, R3 ;  /* 0x0000000304041221 */ /* 0x008fc80000010000 */
[----:B------:R0:W-:Y:S04]  /*55b0*/  STS [UR9+0x2328], R5 ;  /* 0x00232805ff007988 */ /* 0x0001e80008000809 */
[----:B------:R0:W-:Y:S02]  /*55c0*/  STS [UR9+0x1f28], R4 ;  /* 0x001f2804ff007988 */ /* 0x0001e40008000809 */
.L_x_7725:
[----:B------:R-:W-:Y:S05]  /*55d0*/  BSYNC.RECONVERGENT B0 ;  /* 0x0000000000007941 */ /* 0x000fea0003800200 */
.L_x_7724:
[----:B------:R-:W-:-:S04]  /*55e0*/  UIADD3 UR8, UPT, UPT, UR8, 0x1, URZ ;  /* 0x0000000108087890 */ /* 0x000fc8000fffe0ff */
[----:B------:R-:W-:-:S09]  /*55f0*/  UISETP.GE.AND UP0, UPT, UR8, UR49, UPT ;  /* 0x000000310800728c */ /* 0x000fd2000bf06270 */
[----:B------:R-:W-:Y:S05]  /*5600*/  BRA.U !UP0, `(.L_x_7726) ;  /* 0xffffffd508707547 */ /* 0x000fea000b83ffff */
.L_x_7688:
[----:B------:R-:W-:Y:S01]  /*5610*/  BAR.SYNC.DEFER_BLOCKING 0x0 ;  /* 0x0000000000007b1d */ /* 0x000fe20000010000 */
[----:B------:R-:W-:Y:S01]  /*5620*/  F2FP.F16.F32.PACK_AB R7, R112, R113 ;  /* 0x000000717007723e */ /* 0x000fe200000000ff */
        /* <DEDUP_REMOVED lines=25> */
[----:B------:R-:W2:Y:S01]  /*57c0*/  LDS.128 R12, [R55] ;  /* 0x00000000370c7984 */ /* 0x000ea20000000c00 */
[----:B------:R-:W-:Y:S01]  /*57d0*/  UIMAD UR9, UR39, UR11, UR9 ;  /* 0x0000000b270972a4 */ /* 0x000fe2000f8e0209 */
[----:B------:R-:W-:Y:S02]  /*57e0*/  IADD3.X R35, PT, PT, R35, -0x1, RZ, P0, !PT ;  /* 0xffffffff23237810 */ /* 0x000fe400007fe4ff */
[----:B------:R-:W4:Y:S01]  /*57f0*/  LDS.128 R16, [R55+0x200] ;  /* 0x0002000037107984 */ /* 0x000f220000000c00 */
[----:B---3--:R-:W-:Y:S01]  /*5800*/  UIMAD.WIDE.U32 UR8, UR38, UR32, UR8 ;  /* 0x00000020260872a5 */ /* 0x008fe2000f8e0008 */
[----:B-1----:R-:W-:-:S03]  /*5810*/  FADD.FTZ R5, R3, R138 ;  /* 0x0000008a03057221 */ /* 0x002fc60000010000 */
[----:B------:R-:W-:Y:S01]  /*5820*/  UIMAD UR10, UR38, UR33, UR9 ;  /* 0x00000021260a72a4 */ /* 0x000fe2000f8e0209 */
[----:B0-----:R-:W-:Y:S01]  /*5830*/  F2FP.F16.F32.PACK_AB R9, R141, R140 ;  /* 0x0000008c8d09723e */ /* 0x001fe200000000ff */
[----:B-----5:R-:W-:Y:S01]  /*5840*/  ULEA UR9, UP0, UR8, UR34, 0x1 ;  /* 0x0000002208097291 */ /* 0x020fe2000f8008ff */
[----:B------:R-:W-:Y:S01]  /*5850*/  F2FP.F16.F32.PACK_AB R8, R138, R139 ;  /* 0x0000008b8a08723e */ /* 0x000fe200000000ff */
[----:B------:R-:W0:Y:S01]  /*5860*/  LDCU.64 UR32, c[0x0][0x560] ;  /* 0x0000ac00ff2077ac */ /* 0x000e220008000a00 */
[----:B------:R-:W-:Y:S01]  /*5870*/  F2FP.F16.F32.PACK_AB R11, R145, R144 ;  /* 0x00000090910b723e */ /* 0x000fe200000000ff */
[----:B------:R-:W-:Y:S01]  /*5880*/  FADD.FTZ R0, R5, R140 ;  /* 0x0000008c05007221 */ /* 0x000fe20000010000 */
[----:B------:R-:W-:Y:S01]  /*5890*/  F2FP.F16.F32.PACK_AB R10, R143, R142 ;  /* 0x0000008e8f0a723e */ /* 0x000fe200000000ff */
[----:B------:R-:W-:Y:S01]  /*58a0*/  ULEA.HI.X UR8, UR8, UR35, UR10, 0x1, UP0 ;  /* 0x0000002308087291 */ /* 0x000fe200080f0c0a */
[----:B------:R-:W-:Y:S01]  /*58b0*/  MOV R2, UR9 ;  /* 0x0000000900027c02 */ /* 0x000fe20008000f00 */
[----:B------:R-:W-:Y:S01]  /*58c0*/  FADD.FTZ R5, R0, R141 ;  /* 0x0000008d00057221 */ /* 0x000fe20000010000 */
[----:B------:R-:W1:Y:S03]  /*58d0*/  LDCU.64 UR10, c[0x0][0x520] ;  /* 0x0000a400ff0a77ac */ /* 0x000e660008000a00 */
[----:B------:R-:W-:Y:S01]  /*58e0*/  MOV R3, UR8 ;  /* 0x0000000800037c02 */ /* 0x000fe20008000f00 */
[----:B------:R-:W-:-:S02]  /*58f0*/  FADD.FTZ R142, R5, R142 ;  /* 0x0000008e058e7221 */ /* 0x000fc40000010000 */
[----:B------:R-:W-:Y:S02]  /*5900*/  IMAD.WIDE.U32 R2, R37, 0x10, R2 ;  /* 0x0000001025027825 */ /* 0x000fe400078e0002 */
[----:B------:R-:W3:Y:S02]  /*5910*/  LDCU.64 UR8, c[0x0][0x518] ;  /* 0x0000a300ff0877ac */ /* 0x000ee40008000a00 */
[----:B------:R-:W-:-:S04]  /*5920*/  FADD.FTZ R143, R142, R143 ;  /* 0x0000008f8e8f7221 */ /* 0x000fc80000010000 */
[----:B------:R-:W-:-:S04]  /*5930*/  FADD.FTZ R144, R143, R144 ;  /* 0x000000908f907221 */ /* 0x000fc80000010000 */
[----:B------:R-:W-:Y:S01]  /*5940*/  FADD.FTZ R145, R144, R145 ;  /* 0x0000009190917221 */ /* 0x000fe20000010000 */
[----:B--2---:R-:W-:Y:S03]  /*5950*/  STG.E.128 desc[UR36][R2.64], R12 ;  /* 0x0000000c02007986 */ /* 0x004fe6000c101d24 */
[----:B------:R-:W-:Y:S01]  /*5960*/  FADD.FTZ R146, R145, R146 ;  /* 0x0000009291927221 */ /* 0x000fe20000010000 */
[----:B----4-:R2:W-:Y:S03]  /*5970*/  STG.E.128 desc[UR36][R2.64+0x200], R16 ;  /* 0x0002001002007986 */ /* 0x0105e6000c101d24 */
[----:B------:R-:W-:Y:S01]  /*5980*/  FADD.FTZ R147, R146, R147 ;  /* 0x0000009392937221 */ /* 0x000fe20000010000 */
[----:B---3--:R-:W-:Y:S01]  /*5990*/  UIMAD.WIDE.U32 UR6, UR39, UR8, UR6 ;  /* 0x00000008270672a5 */ /* 0x008fe2000f8e0006 */
[----:B------:R-:W-:Y:S02]  /*59a0*/  BAR.SYNC.DEFER_BLOCKING 0x0 ;  /* 0x0000000000007b1d */ /* 0x000fe40000010000 */
[----:B------:R-:W-:Y:S01]  /*59b0*/  FADD.FTZ R148, R147, R148 ;  /* 0x0000009493947221 */ /* 0x000fe20000010000 */
[----:B------:R-:W-:-:S03]  /*59c0*/  UIMAD UR7, UR39, UR9, UR7 ;  /* 0x00000009270772a4 */ /* 0x000fc6000f8e0207 */
[----:B------:R-:W-:Y:S01]  /*59d0*/  FADD.FTZ R149, R148, R149 ;  /* 0x0000009594957221 */ /* 0x000fe20000010000 */
[----:B-1----:R-:W-:-:S03]  /*59e0*/  UIMAD.WIDE.U32 UR6, UR38, UR10, UR6 ;  /* 0x0000000a260672a5 */ /* 0x002fc6000f8e0006 */
[----:B------:R-:W-:Y:S01]  /*59f0*/  FADD.FTZ R150, R149, R150 ;  /* 0x0000009695967221 */ /* 0x000fe20000010000 */
[----:B------:R-:W-:Y:S02]  /*5a00*/  UIMAD UR8, UR38, UR11, UR7 ;  /* 0x0000000b260872a4 */ /* 0x000fe4000f8e0207 */
[----:B0-----:R-:W-:Y:S01]  /*5a10*/  ULEA UR7, UP0, UR6, UR32, 0x1 ;  /* 0x0000002006077291 */ /* 0x001fe2000f8008ff */
[----:B------:R-:W-:-:S03]  /*5a20*/  FADD.FTZ R151, R150, R151 ;  /* 0x0000009796977221 */ /* 0x000fc60000010000 */
[----:B------:R-:W-:Y:S01]  /*5a30*/  ULEA.HI.X UR6, UR6, UR33, UR8, 0x1, UP0 ;  /* 0x0000002106067291 */ /* 0x000fe200080f0c08 */
[----:B------:R-:W-:Y:S01]  /*5a40*/  FADD.FTZ R30, R151, R152 ;  /* 0x00000098971e7221 */ /* 0x000fe20000010000 */
[----:B--2---:R-:W-:Y:S01]  /*5a50*/  MOV R2, UR7 ;  /* 0x0000000700027c02 */ /* 0x004fe20008000f00 */
[----:B------:R-:W-:Y:S02]  /*5a60*/  UIADD3 UR29, UP0, UPT, UR29, -0x400, URZ ;  /* 0xfffffc001d1d7890 */ /* 0x000fe4000ff1e0ff */
[----:B------:R-:W-:Y:S01]  /*5a70*/  FADD.FTZ R30, R30, R153 ;  /* 0x000000991e1e7221 */ /* 0x000fe20000010000 */
[----:B------:R-:W-:Y:S01]  /*5a80*/  MOV R3, UR6 ;  /* 0x0000000600037c02 */ /* 0x000fe20008000f00 */
[----:B------:R-:W-:Y:S01]  /*5a90*/  STS.128 [R56], R8 ;  /* 0x0000000838007388 */ /* 0x000fe20000000c00 */
[----:B------:R-:W-:Y:S02]  /*5aa0*/  UIADD3.X UR30, UPT, UPT, UR30, -0x1, URZ, UP0, !UPT ;  /* 0xffffffff1e1e7890 */ /* 0x000fe400087fe4ff */
[----:B------:R-:W-:Y:S01]  /*5ab0*/  UISETP.GT.AND UP0, UPT, UR22, 0x1, UPT ;  /* 0x000000011600788c */ /* 0x000fe2000bf04270 */
[----:B------:R-:W-:Y:S01]  /*5ac0*/  STS.128 [R56+0x10], R24 ;  /* 0x0000101838007388 */ /* 0x000fe20000000c00 */
[----:B------:R-:W-:-:S03]  /*5ad0*/  NOP ;  /* 0x0000000000007918 */ /* 0x000fc60000000000 */
[----:B------:R-:W0:Y:S01]  /*5ae0*/  LDS.128 R12, [R55] ;  /* 0x00000000370c7984 */ /* 0x000e220000000c00 */
[----:B------:R-:W-:Y:S01]  /*5af0*/  IMAD.WIDE.U32 R2, R37, 0x10, R2 ;  /* 0x0000001025027825 */ /* 0x000fe200078e0002 */
[----:B------:R-:W-:Y:S02]  /*5b00*/  UMOV UR22, UR31 ;  /* 0x0000001f00167c82 */ /* 0x000fe40008000000 */
[----:B------:R-:W1:Y:S04]  /*5b10*/  LDS.128 R60, [R55+0x200] ;  /* 0x00020000373c7984 */ /* 0x000e680000000c00 */
[----:B0-----:R0:W-:Y:S04]  /*5b20*/  STG.E.128 desc[UR36][R2.64], R12 ;  /* 0x0000000c02007986 */ /* 0x0011e8000c101d24 */
[----:B-1----:R0:W-:Y:S01]  /*5b30*/  STG.E.128 desc[UR36][R2.64+0x200], R60 ;  /* 0x0002003c02007986 */ /* 0x0021e2000c101d24 */
[----:B------:R-:W-:Y:S05]  /*5b40*/  BRA.U UP0, `(.L_x_7727) ;  /* 0xffffffb100307547 */ /* 0x000fea000b83ffff */
.L_x_7686:
        /* <DEDUP_REMOVED lines=24> */
[----:B----4-:R-:W-:-:S04]  /*5cd0*/  ISETP.NE.AND P0, PT, R6, RZ, PT ;  /* 0x000000ff0600720c */ /* 0x010fc80003f05270 */
        /* <DEDUP_REMOVED lines=8> */
.L_x_7729:
[----:B------:R-:W-:Y:S05]  /*5d60*/  BSYNC.RECONVERGENT B0 ;  /* 0x0000000000007941 */ /* 0x000fea0003800200 */
.L_x_7728:
        /* <DEDUP_REMOVED lines=31> */
.L_x_7731:
[----:B------:R-:W-:Y:S05]  /*5f60*/  BSYNC.RECONVERGENT B0 ;  /* 0x0000000000007941 */ /* 0x000fea0003800200 */
.L_x_7730:
        /* <DEDUP_REMOVED lines=9> */
.L_x_7733:
[----:B------:R-:W-:Y:S02]  /*6000*/  LEA R0, R11, UR4, 0x2 ;  /* 0x000000040b007c11 */ /* 0x000fe4000f8e10ff */
[----:B0-----:R-:W-:Y:S02]  /*6010*/  MOV R5, UR13 ;  /* 0x0000000d00057c02 */ /* 0x001fe40008000f00 */
        /* <DEDUP_REMOVED lines=28> */
.L_x_7732:
[----:B------:R-:W-:Y:S05]  /*61e0*/  EXIT ;  /* 0x000000000000794d */ /* 0x000fea0003800000 */
.L_x_7734:
        /* <DEDUP_REMOVED lines=9> */
.L_x_10493:


//--------------------- .text._Z25selective_scan_bwd_kernelI32Selective_Scan_bwd_kernel_traitsILi32ELi16ELb1ELb0ELb1ELb1ELb0EN3c104HalfEfEEv12SSMParamsBwd --------------------------
	.section	.text._Z25selective_scan_bwd_kernelI32Selective_Scan_bwd_kernel_traitsILi32ELi16ELb1ELb0ELb1ELb1ELb0EN3c104HalfEfEEv12SSMParamsBwd,"ax",@progbits
	.align	128
        .global         _Z25selective_scan_bwd_kernelI32Selective_Scan_bwd_kernel_traitsILi32ELi16ELb1ELb0ELb1ELb1ELb0EN3c104HalfEfEEv12SSMParamsBwd
        .type           _Z25selective_scan_bwd_kernelI32Selective_Scan_bwd_kernel_traitsILi32ELi16ELb1ELb0ELb1ELb1ELb0EN3c104HalfEfEEv12SSMParamsBwd,@function
        .size           _Z25selective_scan_bwd_kernelI32Selective_Scan_bwd_kernel_traitsILi32ELi16ELb1ELb0ELb1ELb1ELb0EN3c104HalfEfEEv12SSMParamsBwd,(.L_x_10494 - _Z25selective_scan_bwd_kernelI32Selective_Scan_bwd_kernel_traitsILi32ELi16ELb1ELb0ELb1ELb1ELb0EN3c104HalfEfEEv12SSMParamsBwd)
        .other          _Z25selective_scan_bwd_kernelI32Selective_Scan_bwd_kernel_traitsILi32ELi16ELb1ELb0ELb1ELb1ELb0EN3c104HalfEfEEv12SSMParamsBwd,@"STO_CUDA_ENTRY STV_DEFAULT"
_Z25selective_scan_bwd_kernelI32Selective_Scan_bwd_kernel_traitsILi32ELi16ELb1ELb0ELb1ELb1ELb0EN3c104HalfEfEEv12SSMParamsBwd:
.text._Z25selective_scan_bwd_kernelI32Selective_Scan_bwd_kernel_traitsILi32ELi16ELb1ELb0ELb1ELb1ELb0EN3c104HalfEfEEv12SSMParamsBwd:
        /* <DEDUP_REMOVED lines=158> */
[----:B------:R-:W-:Y:S02]  /*09e0*/  LOP3.LUT R51, R0, 0x7c0, RZ, 0xc0, !PT ;  /* 0x000007c000337812 */ /* 0x000fe400078ec0ff */
[-C--:B------:R-:W-:Y:S02]  /*09f0*/  LEA.HI R33, R33, R22.reuse, RZ, 0x1b ;  /* 0x0000001621217211 */ /* 0x080fe400078fd8ff */
[CC--:B------:R-:W-:Y:S02]  /*0a00*/  LEA.HI R50, R22.reuse, R22.reuse, RZ, 0x1b ;  /* 0x0000001616327211 */ /* 0x0c0fe400078fd8ff */
        /* <DEDUP_REMOVED lines=15> */
[----:B------:R-:W-:Y:S02]  /*0b00*/  LEA.HI R48, R3, R3, RZ, 0x1b ;  /* 0x0000000303307211 */ /* 0x000fe400078fd8ff */
[----:B------:R-:W-:Y:S02]  /*0b10*/  LEA R35, R33, UR6, 0x2 ;  /* 0x0000000621237c11 */ /* 0x000fe4000f8e10ff */
[----:B------:R-:W-:Y:S02]  /*0b20*/  LOP3.LUT R167, R22, 0x1f, RZ, 0xc0, !PT ;  /* 0x0000001f16a77812 */ /* 0x000fe400078ec0ff */
[----:B------:R-:W-:Y:S02]  /*0b30*/  LEA R50, R50, UR6, 0x2 ;  /* 0x0000000632327c11 */ /* 0x000fe4000f8e10ff */
[----:B------:R-:W-:-:S02]  /*0b40*/  LOP3.LUT R51, R51, 0x1f, R22, 0xf8, !PT ;  /* 0x0000001f33337812 */ /* 0x000fc400078ef816 */
        /* <DEDUP_REMOVED lines=15> */
[----:B------:R-:W-:Y:S02]  /*0c40*/  IADD3 R32, PT, PT, R21, R61, RZ ;  /* 0x0000003d15207210 */ /* 0x000fe40007ffe0ff */
[----:B------:R-:W-:Y:S01]  /*0c50*/  LEA R48, R48, UR22, 0x2 ;  /* 0x0000001630307c11 */ /* 0x000fe2000f8e10ff */
[----:B------:R-:W-:Y:S01]  /*0c60*/  UMOV UR22, UR24 ;  /* 0x0000001800167c82 */ /* 0x000fe20008000000 */
[----:B------:R-:W-:-:S05]  /*0c70*/  UMOV UR24, UR26 ;  /* 0x0000001a00187c82 */ /* 0x000fca0008000000 */
.L_x_7807:
        /* <DEDUP_REMOVED lines=12> */
[----:B0-----:R-:W-:-:S06]  /*0d40*/  ULEA UR6, UR26, UR6, 0x18 ;  /* 0x000000061a067291 */ /* 0x001fcc000f8ec0ff */
[----:B-1----:R-:W-:-:S04]  /*0d50*/  LEA R31, R56, UR6, 0x4 ;  /* 0x00000006381f7c11 */ /* 0x002fc8000f8e20ff */
        /* <DEDUP_REMOVED lines=88> */
.L_x_7737:
[----:B------:R-:W-:Y:S05]  /*12e0*/  BSYNC.RECONVERGENT B0 ;  /* 0x0000000000007941 */ /* 0x000fea0003800200 */
.L_x_7736:
        /* <DEDUP_REMOVED lines=39> */
.L_x_7739:
[----:B------:R-:W-:Y:S05]  /*1560*/  BSYNC.RECONVERGENT B0 ;  /* 0x0000000000007941 */ /* 0x000fea0003800200 */
.L_x_7738:
        /* <DEDUP_REMOVED lines=39> */
.L_x_7741:
[----:B------:R-:W-:Y:S05]  /*17e0*/  BSYNC.RECONVERGENT B0 ;  /* 0x0000000000007941 */ /* 0x000fea0003800200 */
.L_x_7740:
        /* <DEDUP_REMOVED lines=39> */
.L_x_7743:
[----:B------:R-:W-:Y:S05]  /*1a60*/  BSYNC.RECONVERGENT B0 ;  /* 0x0000000000007941 */ /* 0x000fea0003800200 */
.L_x_7742:
        /* <DEDUP_REMOVED lines=42> */
.L_x_7745:
[----:B------:R-:W-:Y:S05]  /*1d10*/  BSYNC.RECONVERGENT B0 ;  /* 0x0000000000007941 */ /* 0x000fea0003800200 */
.L_x_7744:
[----:B------:R-:W-:Y:S01]  /*1d20*/  BSSY.RECONVERGENT B0, `(.L_x_7746) ;  /* 0x000002c000007945 */ /* 0x000fe20003800200 */
[----:B------:R-:W-:Y:S01]  /*1d30*/  HFMA2 R88, -RZ, RZ, 0, 0 ;  /* 0x00000000ff587431 */ /* 0x000fe200000001ff */
[----:B------:R-:W-:Y:S01]  /*1d40*/  FSETP.GTU.FTZ.AND P4, PT, R124, 20, PT ;  /* 0x41a000007c00780b */ /* 0x000fe20003f9c000 */
[--C-:B--2---:R-:W-:Y:S02]  /*1d50*/  HADD2.F32 R123, -RZ, R4.reuse.H0_H0 ;  /* 0x20000004ff7b7230 */ /* 0x104fe40000004100 */
        /* <DEDUP_REMOVED lines=40> */
.L_x_7747:
[----:B------:R-:W-:Y:S05]  /*1fe0*/  BSYNC.RECONVERGENT B0 ;  /* 0x0000000000007941 */ /* 0x000fea0003800200 */
.L_x_7746:
        /* <DEDUP_REMOVED lines=38> */
.L_x_7749:
[----:B------:R-:W-:Y:S05]  /*2250*/  BSYNC.RECONVERGENT B0 ;  /* 0x0000000000007941 */ /* 0x000fea0003800200 */
.L_x_7748:
[----:B------:R-:W-:Y:S01]  /*2260*/  FFMA.FTZ R2, R120, R63, R57 ;  /* 0x0000003f78027223 */ /* 0x000fe20000010039 */
[----:B------:R-:W-:Y:S01]  /*2270*/  BSSY.RECONVERGENT B0, `(.L_x_7750) ;  /* 0x0000025000007945 */ /* 0x000fe20003800200 */
[----:B------:R-:W-:Y:S01]  /*2280*/  HFMA2 R84, -RZ, RZ, 0, 0 ;  /* 0x00000000ff547431 */ /* 0x000fe200000001ff */
[----:B------:R-:W-:Y:S02]  /*2290*/  FSETP.GTU.FTZ.AND P0, PT, R152, 20, PT ;  /* 0x41a000009800780b */ /* 0x000fe40003f1c000 */
[----:B0-----:R-:W-:Y:S01]  /*22a0*/  CS2R R82, SRZ ;  /* 0x0000000000527805 */ /* 0x001fe2000001ff00 */
        /* <DEDUP_REMOVED lines=33> */
.L_x_7751:
[----:B------:R-:W-:Y:S05]  /*24c0*/  BSYNC.RECONVERGENT B0 ;  /* 0x0000000000007941 */ /* 0x000fea0003800200 */
.L_x_7750:
        /* <DEDUP_REMOVED lines=38> */
.L_x_7753:
[----:B------:R-:W-:Y:S05]  /*2730*/  BSYNC.RECONVERGENT B0 ;  /* 0x0000000000007941 */ /* 0x000fea0003800200 */
.L_x_7752:
        /* <DEDUP_REMOVED lines=38> */
.L_x_7755:
[----:B------:R-:W-:Y:S05]  /*29a0*/  BSYNC.RECONVERGENT B0 ;  /* 0x0000000000007941 */ /* 0x000fea0003800200 */
.L_x_7754:
        /* <DEDUP_REMOVED lines=38> */
.L_x_7757:
[----:B------:R-:W-:Y:S05]  /*2c10*/  BSYNC.RECONVERGENT B0 ;  /* 0x0000000000007941 */ /* 0x000fea0003800200 */
.L_x_7756:
        /* <DEDUP_REMOVED lines=32> */
.L_x_7759:
[----:B------:R-:W-:Y:S05]  /*2e20*/  BSYNC.RECONVERGENT B0 ;  /* 0x0000000000007941 */ /* 0x000fea0003800200 */
.L_x_7758:
        /* <DEDUP_REMOVED lines=32> */
.L_x_7761:
[----:B------:R-:W-:Y:S05]  /*3030*/  BSYNC.RECONVERGENT B0 ;  /* 0x0000000000007941 */ /* 0x000fea0003800200 */
.L_x_7760:
        /* <DEDUP_REMOVED lines=32> */
.L_x_7763:
[----:B------:R-:W-:Y:S05]  /*3240*/  BSYNC.RECONVERGENT B0 ;  /* 0x0000000000007941 */ /* 0x000fea0003800200 */
.L_x_7762:
        /* <DEDUP_REMOVED lines=32> */
.L_x_7765:
[----:B------:R-:W-:Y:S05]  /*3450*/  BSYNC.RECONVERGENT B0 ;  /* 0x0000000000007941 */ /* 0x000fea0003800200 */
.L_x_7764:
        /* <DEDUP_REMOVED lines=32> */
.L_x_7767:
[----:B------:R-:W-:Y:S05]  /*3660*/  BSYNC.RECONVERGENT B0 ;  /* 0x0000000000007941 */ /* 0x000fea0003800200 */
.L_x_7766:
        /* <DEDUP_REMOVED lines=25> */
[----:B------:R-:W-:Y:S01]  /*3800*/  USHF.L.U32 UR6, UR26, 0x8, URZ ;  /* 0x000000081a067899 */ /* 0x000fe200080006ff */
[----:B------:R-:W-:Y:S01]  /*3810*/  HFMA2 R88, -RZ, RZ, 0, 0 ;  /* 0x00000000ff587431 */ /* 0x000fe200000001ff */
[----:B------:R-:W-:Y:S01]  /*3820*/  UISETP.NE.AND UP0, UPT, UR21, 0x1, UPT ;  /* 0x000000011500788c */ /* 0x000fe2000bf05270 */
[----:B------:R-:W-:Y:S01]  /*3830*/  FMUL.FTZ R149, R58, R101 ;  /* 0x000000653a957220 */ /* 0x000fe20000410000 */
[----:B------:R-:W-:Y:S01]  /*3840*/  USHF.L.U32 UR26, UR26, 0x9, URZ ;  /* 0x000000091a1a7899 */ /* 0x000fe200080006ff */
[----:B------:R-:W-:Y:S01]  /*3850*/  FMUL.FTZ R148, R61, R96 ;  /* 0x000000603d947220 */ /* 0x000fe20000410000 */
[----:B------:R-:W-:Y:S01]  /*3860*/  FMUL.FTZ R147, R60, R99 ;  /* 0x000000633c937220 */ /* 0x000fe20000410000 */
[----:B------:R-:W1:Y:S01]  /*3870*/  LDC.64 R26, c[0x0][0x4f0] ;  /* 0x00013c00ff1a7b82 */ /* 0x000e620000000a00 */
[----:B------:R-:W-:Y:S01]  /*3880*/  PLOP3.LUT P0, PT, PT, PT, UP0, 0x80, 0x8 ;  /* 0x000000000008781c */ /* 0x000fe20003f0f008 */
[----:B------:R-:W-:Y:S01]  /*3890*/  FMUL.FTZ R146, R63, R94 ;  /* 0x0000005e3f927220 */ /* 0x000fe20000410000 */
[----:B------:R-:W-:Y:S01]  /*38a0*/  IADD3 R28, P1, PT, R20, UR26, RZ ;  /* 0x0000001a141c7c10 */ /* 0x000fe2000ff3e0ff */
        /* <DEDUP_REMOVED lines=13> */
[----:B------:R-:W-:Y:S01]  /*3980*/  IADD3 R195, PT, PT, R22, UR26, RZ ;  /* 0x0000001a16c37c10 */ /* 0x000fe2000fffe0ff */
[----:B------:R-:W-:Y:S01]  /*3990*/  ULOP3.LUT UR42, UR6, 0x100, URZ, 0xc0, !UPT ;  /* 0x00000100062a7892 */ /* 0x000fe2000f8ec0ff */
[----:B------:R-:W-:Y:S01]  /*39a0*/  IADD3.X R29, PT, PT, RZ, R32, RZ, P1, !PT ;  /* 0x00000020ff1d7210 */ /* 0x000fe20000ffe4ff */
        /* <DEDUP_REMOVED lines=8> */
.L_x_7806:
        /* <DEDUP_REMOVED lines=14> */
[----:B------:R-:W2:Y:S01]  /*3b10*/  LDG.E.128 R8, desc[UR32][R12.64+0x200] ;  /* 0x000200200c087981 */ /* 0x000ea2000c1e1d00 */
[----:B------:R-:W-:Y:S01]  /*3b20*/  UMOV UR26, UR14 ;  /* 0x0000000e001a7c82 */ /* 0x000fe20008000000 */
[----:B------:R-:W-:Y:S02]  /*3b30*/  UMOV UR27, UR23 ;  /* 0x00000017001b7c82 */ /* 0x000fe40008000000 */
[----:B---3--:R-:W3:Y:S01]  /*3b40*/  LDG.E R156, desc[UR32][R14.64] ;  /* 0x000000200e9c7981 */ /* 0x008ee2000c1e1900 */
[----:B------:R-:W-:-:S04]  /*3b50*/  UIMAD.WIDE.U32 UR26, UR6, UR36, UR26 ;  /* 0x00000024061a72a5 */ /* 0x000fc8000f8e001a */
[----:B------:R-:W-:Y:S02]  /*3b60*/  UIMAD UR27, UR6, UR37, UR27 ;  /* 0x00000025061b72a4 */ /* 0x000fe4000f8e021b */
[----:B------:R-:W-:-:S04]  /*3b70*/  ULEA UR43, UP0, UR26, UR30, 0x2 ;  /* 0x0000001e1a2b7291 */ /* 0x000fc8000f8010ff */
[----:B------:R-:W-:Y:S02]  /*3b80*/  ULEA.HI.X UR26, UR26, UR31, UR27, 0x2, UP0 ;  /* 0x0000001f1a1a7291 */ /* 0x000fe400080f141b */
[----:B------:R-:W-:-:S04]  /*3b90*/  MOV R2, UR43 ;  /* 0x0000002b00027c02 */ /* 0x000fc80008000f00 */
[----:B------:R-:W-:-:S05]  /*3ba0*/  MOV R3, UR26 ;  /* 0x0000001a00037c02 */ /* 0x000fca0008000f00 */
[----:B----4-:R0:W4:Y:S01]  /*3bb0*/  LDG.E R161, desc[UR32][R2.64] ;  /* 0x0000002002a17981 */ /* 0x010122000c1e1900 */
[----:B------:R-:W1:Y:S01]  /*3bc0*/  S2UR UR27, SR_CgaCtaId ;  /* 0x00000000001b79c3 */ /* 0x000e620000008800 */
        /* <DEDUP_REMOVED lines=15> */
[C---:B------:R-:W-:Y:S01]  /*3cc0*/  FMUL.FTZ R168, R170.reuse, R101 ;  /* 0x00000065aaa87220 */ /* 0x040fe20000410000 */
[C---:B------:R-:W-:Y:S01]  /*3cd0*/  FMUL.FTZ R157, R170.reuse, R96 ;  /* 0x00000060aa9d7220 */ /* 0x040fe20000410000 */
[----:B------:R-:W-:-:S04]  /*3ce0*/  FMUL.FTZ R158, R170, R99 ;  /* 0x00000063aa9e7220 */ /* 0x000fc80000410000 */
[----:B------:R-:W3:Y:S01]  /*3cf0*/  MUFU.EX2 R168, R168 ;  /* 0x000000a800a87308 */ /* 0x000ee20000000800 */
        /* <DEDUP_REMOVED lines=10> */
[C---:B-1----:R-:W-:Y:S01]  /*3da0*/  FMUL.FTZ R9, R170.reuse, R153 ;  /* 0x00000099aa097220 */ /* 0x042fe20000410000 */
[----:B------:R-:W0:Y:S01]  /*3db0*/  MUFU.EX2 R157, R157 ;  /* 0x0000009d009d7308 */ /* 0x000e220000000800 */
[----:B------:R-:W-:Y:S01]  /*3dc0*/  FMUL.FTZ R2, R170, R150 ;  /* 0x00000096aa027220 */ /* 0x000fe20000410000 */
[----:B--2---:R-:W-:-:S02]  /*3dd0*/  HADD2.F32 R182, -RZ, R15.H0_H0 ;  /* 0x2000000fffb67230 */ /* 0x004fc40000004100 */
[----:B------:R-:W-:Y:S02]  /*3de0*/  HADD2.F32 R178, -RZ, R15.H1_H1 ;  /* 0x3000000fffb27230 */ /* 0x000fe40000004100 */
[----:B------:R-:W-:Y:S01]  /*3df0*/  FMUL.FTZ R15, R170, R151 ;  /* 0x00000097aa0f7220 */ /* 0x000fe20000410000 */
[--C-:B------:R-:W-:Y:S01]  /*3e00*/  HADD2.F32 R194, -RZ, R12.reuse.H0_H0 ;  /* 0x2000000cffc27230 */ /* 0x100fe20000004100 */
[----:B------:R-:W1:Y:S01]  /*3e10*/  MUFU.EX2 R158, R158 ;  /* 0x0000009e009e7308 */ /* 0x000e620000000800 */
[----:B------:R-:W-:Y:S02]  /*3e20*/  HADD2.F32 R196, -RZ, R12.H1_H1 ;  /* 0x3000000cffc47230 */ /* 0x000fe40000004100 */
[----:B------:R-:W-:Y:S02]  /*3e30*/  HADD2.F32 R186, -RZ, R13.H1_H1 ;  /* 0x3000000dffba7230 */ /* 0x000fe40000004100 */
[--C-:B-----5:R-:W-:Y:S02]  /*3e40*/  HADD2.F32 R190, -RZ, R16.reuse.H0_H0 ;  /* 0x20000010ffbe7230 */ /* 0x120fe40000004100 */
[----:B------:R-:W-:Y:S01]  /*3e50*/  HADD2.F32 R192, -RZ, R16.H1_H1 ;  /* 0x30000010ffc07230 */ /* 0x000fe20000004100 */
[----:B------:R-:W2:Y:S01]  /*3e60*/  MUFU.EX2 R159, R159 ;  /* 0x0000009f009f7308 */ /* 0x000ea20000000800 */
[----:B------:R-:W-:-:S02]  /*3e70*/  HADD2.F32 R16, -RZ, R17.H1_H1 ;  /* 0x30000011ff107230 */ /* 0x000fc40000004100 */
[C---:B----4-:R-:W-:Y:S01]  /*3e80*/  FMUL.FTZ R11, R161.reuse, R194 ;  /* 0x000000c2a10b7220 */ /* 0x050fe20000410000 */
[----:B------:R-:W-:Y:S02]  /*3e90*/  HADD2.F32 R188, -RZ, R13.H0_H0 ;  /* 0x2000000dffbc7230 */ /* 0x000fe40000004100 */
[----:B------:R-:W-:Y:S02]  /*3ea0*/  HADD2.F32 R12, -RZ, R18.H0_H0 ;  /* 0x20000012ff0c7230 */ /* 0x000fe40000004100 */
[----:B------:R-:W4:Y:S01]  /*3eb0*/  MUFU.EX2 R160, R160 ;  /* 0x000000a000a07308 */ /* 0x000f220000000800 */
[----:B------:R-:W-:Y:S02]  /*3ec0*/  HADD2.F32 R8, -RZ, R19.H0_H0 ;  /* 0x20000013ff087230 */ /* 0x000fe40000004100 */
[----:B------:R-:W-:Y:S01]  /*3ed0*/  FMUL.FTZ R13, R161, R196 ;  /* 0x000000c4a10d7220 */ /* 0x000fe20000410000 */
[--C-:B------:R-:W-:Y:S02]  /*3ee0*/  HADD2.F32 R184, -RZ, R14.reuse.H0_H0 ;  /* 0x2000000effb87230 */ /* 0x100fe40000004100 */
[----:B------:R-:W-:-:S02]  /*3ef0*/  HADD2.F32 R176, -RZ, R14.H1_H1 ;  /* 0x3000000effb07230 */ /* 0x000fc40000004100 */
[----:B------:R-:W0:Y:S01]  /*3f00*/  MUFU.EX2 R163, R163 ;  /* 0x000000a300a37308 */ /* 0x000e220000000800 */
[----:B------:R-:W-:Y:S02]  /*3f10*/  HADD2.F32 R180, -RZ, R17.H0_H0 ;  /* 0x20000011ffb47230 */ /* 0x000fe40000004100 */
[----:B------:R-:W-:Y:S02]  /*3f20*/  HADD2.F32 R18, -RZ, R18.H1_H1 ;  /* 0x30000012ff127230 */ /* 0x000fe40000004100 */
[----:B------:R-:W-:-:S03]  /*3f30*/  HADD2.F32 R6, -RZ, R19.H1_H1 ;  /* 0x30000013ff067230 */ /* 0x000fc60000004100 */
[----:B------:R-:W0:Y:S01]  /*3f40*/  MUFU.EX2 R162, R162 ;  /* 0x000000a200a27308 */ /* 0x000e220000000800 */
[C---:B------:R-:W-:Y:S01]  /*3f50*/  FMUL.FTZ R19, R161.reuse, R186 ;  /* 0x000000baa1137220 */ /* 0x040fe20000410000 */
[----:B------:R-:W-:-:S06]  /*3f60*/  FMUL.FTZ R169, R161, R182 ;  /* 0x000000b6a1a97220 */ /* 0x000fcc0000410000 */
[----:B------:R-:W0:Y:S01]  /*3f70*/  MUFU.EX2 R165, R165 ;  /* 0x000000a500a57308 */ /* 0x000e220000000800 */
[C---:B------:R-:W-:Y:S01]  /*3f80*/  FMUL.FTZ R198, R161.reuse, R178 ;  /* 0x000000b2a1c67220 */ /* 0x040fe20000410000 */
[----:B------:R-:W-:-:S06]  /*3f90*/  FMUL.FTZ R202, R161, R192 ;  /* 0x000000c0a1ca7220 */ /* 0x000fcc0000410000 */
[----:B------:R-:W0:Y:S01]  /*3fa0*/  MUFU.EX2 R164, R164 ;  /* 0x000000a400a47308 */ /* 0x000e220000000800 */
[----:B------:R-:W-:-:S07]  /*3fb0*/  FMUL.FTZ R204, R161, R16 ;  /* 0x00000010a1cc7220 */ /* 0x000fce0000410000 */
[----:B------:R-:W0:Y:S01]  /*3fc0*/  MUFU.EX2 R5, R5 ;  /* 0x0000000500057308 */ /* 0x000e220000000800 */
[----:B---3--:R3:W-:Y:S07]  /*3fd0*/  STS [R3+0xea8], R168 ;  /* 0x000ea8a803007388 */ /* 0x0087ee0000000800 */
[----:B------:R-:W0:Y:S01]  /*3fe0*/  MUFU.EX2 R166, R166 ;  /* 0x000000a600a67308 */ /* 0x000e220000000800 */
[----:B------:R-:W-:-:S07]  /*3ff0*/  FMUL.FTZ R17, R161, R188 ;  /* 0x000000bca1117220 */ /* 0x000fce0000410000 */
[----:B------:R-:W0:Y:S01]  /*4000*/  MUFU.EX2 R7, R7 ;  /* 0x0000000700077308 */ /* 0x000e220000000800 */
[----:B------:R-:W-:-:S07]  /*4010*/  FMUL.FTZ R200, R161, R190 ;  /* 0x000000bea1c87220 */ /* 0x000fce0000410000 */
[----:B------:R-:W0:Y:S01]  /*4020*/  MUFU.EX2 R4, R4 ;  /* 0x0000000400047308 */ /* 0x000e220000000800 */
[----:B------:R-:W-:-:S07]  /*4030*/  FMUL.FTZ R173, R161, R12 ;  /* 0x0000000ca1ad7220 */ /* 0x000fce0000410000 */
[----:B------:R-:W0:Y:S01]  /*4040*/  MUFU.EX2 R9, R9 ;  /* 0x0000000900097308 */ /* 0x000e220000000800 */
[----:B------:R-:W-:-:S07]  /*4050*/  FMUL.FTZ R175, R161, R8 ;  /* 0x00000008a1af7220 */ /* 0x000fce0000410000 */
[----:B------:R-:W0:Y:S01]  /*4060*/  MUFU.EX2 R15, R15 ;  /* 0x0000000f000f7308 */ /* 0x000e220000000800 */
[----:B------:R-:W-:Y:S01]  /*4070*/  FMUL.FTZ R10, R0, R11 ;  /* 0x0000000b000a7220 */ /* 0x000fe20000410000 */
[C---:B------:R-:W-:Y:S01]  /*4080*/  FMUL.FTZ R172, R161.reuse, R184 ;  /* 0x000000b8a1ac7220 */ /* 0x040fe20000410000 */
[C---:B---3--:R-:W-:Y:S01]  /*4090*/  FMUL.FTZ R3, R161.reuse, R180 ;  /* 0x000000b4a1037220 */ /* 0x048fe20000410000 */
[C---:B------:R-:W-:Y:S01]  /*40a0*/  FMUL.FTZ R206, R161.reuse, R18 ;  /* 0x00000012a1ce7220 */ /* 0x040fe20000410000 */
[----:B------:R-:W-:Y:S01]  /*40b0*/  FMUL.FTZ R177, R161, R6 ;  /* 0x00000006a1b17220 */ /* 0x000fe20000410000 */
[----:B------:R-:W-:Y:S02]  /*40c0*/  FMUL.FTZ R11, R118, R13 ;  /* 0x0000000d760b7220 */ /* 0x000fe40000410000 */
[----:B------:R3:W0:Y:S01]  /*40d0*/  MUFU.EX2 R170, R2 ;  /* 0x0000000200aa7308 */ /* 0x0006220000000800 */
        /* <DEDUP_REMOVED lines=26> */
.L_x_7770:
[----:B------:R-:W-:-:S06]  /*4280*/  LEA R206, R22, UR27, 0x2 ;  /* 0x0000001b16ce7c11 */ /* 0x000fcc000f8e10ff */
[----:B------:R-:W0:Y:S02]  /*4290*/  LDS R206, [R206+0x16ac] ;  /* 0x0016ac00cece7984 */ /* 0x000e240000000800 */
.L_x_7771:
[----:B------:R-:W-:Y:S05]  /*42a0*/  BSYNC.RECONVERGENT B0 ;  /* 0x0000000000007941 */ /* 0x000fea0003800200 */
.L_x_7769:
        /* <DEDUP_REMOVED lines=8> */
[----:B------:R-:W-:Y:S01]  /*4330*/  FFMA.FTZ R179, R149, R157, R148 ;  /* 0x0000009d95b37223 */ /* 0x000fe20000010094 */
[----:B------:R-:W-:Y:S01]  /*4340*/  FFMA.FTZ R183, R15, R175, R204 ;  /* 0x000000af0fb77223 */ /* 0x000fe200000100cc */
[----:B------:R-:W-:Y:S01]  /*4350*/  ISETP.GE.AND P1, PT, R56, 0x1, PT ;  /* 0x000000013800780c */ /* 0x000fe20003f26270 */
[----:B------:R-:W-:Y:S01]  /*4360*/  UISETP.GE.AND UP0, UPT, UR21, UR45, UPT ;  /* 0x0000002d1500728c */ /* 0x000fe2000bf06270 */
[----:B------:R-:W-:Y:S01]  /*4370*/  FFMA.FTZ R179, R158, R179, R147 ;  /* 0x000000b39eb37223 */ /* 0x000fe20000010093 */
[----:B------:R-:W-:Y:S01]  /*4380*/  FFMA.FTZ R183, R170, R183, R173 ;  /* 0x000000b7aab77223 */ /* 0x000fe200000100ad */
[----:B------:R-:W-:Y:S01]  /*4390*/  ISETP.NE.AND P3, PT, R167, 0x1f, PT ;  /* 0x0000001fa700780c */ /* 0x000fe20003f65270 */
[----:B------:R-:W-:Y:S01]  /*43a0*/  ULEA UR26, UR6, UR27, 0x3 ;  /* 0x0000001b061a7291 */ /* 0x000fe2000f8e18ff */
[----:B------:R-:W-:Y:S01]  /*43b0*/  FFMA.FTZ R179, R159, R179, R146 ;  /* 0x000000b39fb37223 */ /* 0x000fe20000010092 */
[----:B------:R-:W-:Y:S01]  /*43c0*/  FFMA.FTZ R183, R9, R183, R202 ;  /* 0x000000b709b77223 */ /* 0x000fe200000100ca */
[----:B------:R-:W-:Y:S01]  /*43d0*/  ISETP.NE.AND P4, PT, R22, RZ, PT ;  /* 0x000000ff1600720c */ /* 0x000fe20003f85270 */
[----:B------:R-:W-:Y:S01]  /*43e0*/  BSSY.RECONVERGENT B0, `(.L_x_7772) ;  /* 0x0000104000007945 */ /* 0x000fe20003800200 */
[----:B------:R-:W-:Y:S01]  /*43f0*/  FFMA.FTZ R179, R160, R179, R145 ;  /* 0x000000b3a0b37223 */ /* 0x000fe20000010091 */
[----:B------:R-:W-:-:S03]  /*4400*/  FFMA.FTZ R183, R4, R183, R171 ;  /* 0x000000b704b77223 */ /* 0x000fc600000100ab */
[----:B------:R-:W-:Y:S01]  /*4410*/  FFMA.FTZ R179, R163, R179, R144 ;  /* 0x000000b3a3b37223 */ /* 0x000fe20000010090 */
[----:B------:R-:W-:-:S03]  /*4420*/  FFMA.FTZ R183, R7, R183, R200 ;  /* 0x000000b707b77223 */ /* 0x000fc600000100c8 */
[----:B------:R-:W-:Y:S01]  /*4430*/  FFMA.FTZ R181, R162, R179, R143 ;  /* 0x000000b3a2b57223 */ /* 0x000fe2000001008f */
[----:B------:R-:W-:Y:S01]  /*4440*/  FMUL.FTZ R179, R168, R157 ;  /* 0x0000009da8b37220 */ /* 0x000fe20000410000 */
[----:B------:R-:W-:Y:S02]  /*4450*/  FFMA.FTZ R183, R166, R183, R169 ;  /* 0x000000b7a6b77223 */ /* 0x000fe400000100a9 */
[----:B------:R-:W-:Y:S01]  /*4460*/  FFMA.FTZ R181, R165, R181, R142 ;  /* 0x000000b5a5b57223 */ /* 0x000fe2000001008e */
[----:B------:R-:W-:Y:S01]  /*4470*/  FMUL.FTZ R208, R158, R179 ;  /* 0x000000b39ed07220 */ /* 0x000fe20000410000 */
[----:B01----:R-:W-:Y:S01]  /*4480*/  FMUL.FTZ R179, R15, R206 ;  /* 0x000000ce0fb37220 */ /* 0x003fe20000410000 */
[----:B------:R-:W-:Y:S01]  /*4490*/  FFMA.FTZ R183, R5, R183, R198 ;  /* 0x000000b705b77223 */ /* 0x000fe200000100c6 */
[----:B------:R-:W-:Y:S01]  /*44a0*/  FFMA.FTZ R181, R164, R181, R141 ;  /* 0x000000b5a4b57223 */ /* 0x000fe2000001008d */
[----:B--2---:R-:W-:Y:S01]  /*44b0*/  FMUL.FTZ R3, R159, R208 ;  /* 0x000000d09f037220 */ /* 0x004fe20000410000 */
        /* <DEDUP_REMOVED lines=9> */
[C---:B------:R-:W-:Y:S01]  /*4550*/  FFMA.FTZ R183, R162.reuse, R183, R17 ;  /* 0x000000b7a2b77223 */ /* 0x040fe20000010011 */
[C---:B------:R-:W-:Y:S01]  /*4560*/  FFMA.FTZ R181, R7.reuse, R181, R138 ;  /* 0x000000b507b57223 */ /* 0x040fe2000001008a */
        /* <DEDUP_REMOVED lines=11> */
[----:B------:R-:W-:-:S03]  /*4620*/  FMUL.FTZ R3, R5, R2 ;  /* 0x0000000205037220 */ /* 0x000fc60000410000 */
[----:B------:R-:W-:Y:S01]  /*4630*/  FFMA.FTZ R208, R15, R181, R134 ;  /* 0x000000b50fd07223 */ /* 0x000fe20000010086 */
[----:B------:R-:W-:-:S04]  /*4640*/  FMUL.FTZ R2, R166, R3 ;  /* 0x00000003a6027220 */ /* 0x000fc80000410000 */
[----:B------:R-:W-:Y:S01]  /*4650*/  FMUL.FTZ R3, R7, R2 ;  /* 0x0000000207037220 */ /* 0x000fe20000410000 */
[----:B------:R-:W0:Y:S03]  /*4660*/  SHFL.UP PT, R181, R208, 0x1, RZ ;  /* 0x04200000d0b57989 */ /* 0x000e2600000e00ff */
[----:B------:R-:W-:-:S04]  /*4670*/  FMUL.FTZ R2, R4, R3 ;  /* 0x0000000304027220 */ /* 0x000fc80000410000 */
[----:B------:R-:W-:-:S04]  /*4680*/  FMUL.FTZ R3, R9, R2 ;  /* 0x0000000209037220 */ /* 0x000fc80000410000 */
[----:B------:R-:W-:Y:S01]  /*4690*/  FMUL.FTZ R2, R170, R3 ;  /* 0x00000003aa027220 */ /* 0x000fe20000410000 */
[----:B------:R-:W-:-:S03]  /*46a0*/  FMUL.FTZ R3, R5, R210 ;  /* 0x000000d205037220 */ /* 0x000fc60000410000 */
[----:B------:R-:W-:Y:S01]  /*46b0*/  FMUL.FTZ R179, R15, R2 ;  /* 0x000000020fb37220 */ /* 0x000fe20000410000 */
[----:B------:R-:W-:-:S04]  /*46c0*/  FMUL.FTZ R210, R164, R3 ;  /* 0x00000003a4d27220 */ /* 0x000fc80000410000 */
[----:B------:R-:W1:Y:S01]  /*46d0*/  SHFL.UP PT, R2, R179, 0x1, RZ ;  /* 0x04200000b3027989 */ /* 0x000e6200000e00ff */
[----:B------:R-:W-:Y:S01]  /*46e0*/  FMUL.FTZ R3, R165, R210 ;  /* 0x000000d2a5037220 */ /* 0x000fe20000410000 */
[----:B0-----:R-:W-:-:S03]  /*46f0*/  FFMA.FTZ R181, R179, R181, R208 ;  /* 0x000000b5b3b57223 */ /* 0x001fc600000100d0 */
[----:B------:R-:W-:Y:S02]  /*4700*/  FMUL.FTZ R210, R162, R3 ;  /* 0x00000003a2d27220 */ /* 0x000fe40000410000 */
[----:B------:R-:W-:Y:S02]  /*4710*/  FSEL R208, R208, R181, !P1 ;  /* 0x000000b5d0d07208 */ /* 0x000fe40004800000 */
[----:B------:R-:W-:-:S03]  /*4720*/  FMUL.FTZ R181, R163, R210 ;  /* 0x000000d2a3b57220 */ /* 0x000fc60000410000 */
[----:B------:R-:W0:Y:S01]  /*4730*/  SHFL.UP PT, R3, R208, 0x2, RZ ;  /* 0x04400000d0037989 */ /* 0x000e2200000e00ff */
[----:B------:R-:W-:-:S04]  /*4740*/  FMUL.FTZ R210, R160, R181 ;  /* 0x000000b5a0d27220 */ /* 0x000fc80000410000 */
[----:B------:R-:W-:Y:S01]  /*4750*/  FMUL.FTZ R181, R159, R210 ;  /* 0x000000d29fb57220 */ /* 0x000fe20000410000 */
[----:B-1----:R-:W-:-:S03]  /*4760*/  @P1 FMUL.FTZ R179, R179, R2 ;  /* 0x00000002b3b31220 */ /* 0x002fc60000410000 */
[C---:B------:R-:W-:Y:S01]  /*4770*/  FMUL.FTZ R2, R158.reuse, R181 ;  /* 0x000000b59e027220 */ /* 0x040fe20000410000 */
[----:B------:R-:W-:Y:S01]  /*4780*/  FFMA.FTZ R181, R158, R183, R11 ;  /* 0x000000b79eb57223 */ /* 0x000fe2000001000b */
[----:B------:R-:W-:Y:S02]  /*4790*/  ISETP.GE.AND P1, PT, R56, 0x2, PT ;  /* 0x000000023800780c */ /* 0x000fe40003f26270 */
[C---:B------:R-:W-:Y:S01]  /*47a0*/  FMUL.FTZ R183, R157.reuse, R2 ;  /* 0x000000029db77220 */ /* 0x040fe20000410000 */
[----:B------:R-:W-:Y:S01]  /*47b0*/  FFMA.FTZ R181, R157, R181, R10 ;  /* 0x000000b59db57223 */ /* 0x000fe2000001000a */
[----:B------:R-:W1:Y:S04]  /*47c0*/  SHFL.UP PT, R2, R179, 0x2, RZ ;  /* 0x04400000b3027989 */ /* 0x000e6800000e00ff */
[----:B------:R-:W2:Y:S01]  /*47d0*/  SHFL.DOWN PT, R210, R183, 0x1, 0x1f ;  /* 0x08201f00b7d27f89 */ /* 0x000ea200000e0000 */
[----:B------:R-:W-:Y:S01]  /*47e0*/  MOV R212, R181 ;  /* 0x000000b500d47202 */ /* 0x000fe20000000f00 */
[----:B0-----:R-:W-:-:S02]  /*47f0*/  FFMA.FTZ R3, R179, R3, R208 ;  /* 0x00000003b3037223 */ /* 0x001fc400000100d0 */
[----:B------:R-:W0:Y:S03]  /*4800*/  SHFL.DOWN PT, R187, R181, 0x1, 0x1f ;  /* 0x08201f00b5bb7f89 */ /* 0x000e2600000e0000 */
        /* <DEDUP_REMOVED lines=35> */
[C---:B-1----:R-:W-:Y:S01]  /*4a40*/  FFMA.FTZ R3, R179.reuse, R3, R210 ;  /* 0x00000003b3037223 */ /* 0x042fe200000100d2 */
        /* <DEDUP_REMOVED lines=15> */
[----:B0-----:R-:W-:-:S05]  /*4b40*/  @!P1 FFMA.FTZ R212, R183, R187, R212 ;  /* 0x000000bbb7d49223 */ /* 0x001fca00000100d4 */
[----:B------:R-:W-:Y:S01]  /*4b50*/  SHFL.DOWN PT, R191, R212, 0x1, 0x1f ;  /* 0x08201f00d4bf7f89 */ /* 0x000fe200000e0000 */
[----:B-1----:R-:W-:-:S03]  /*4b60*/  @!P1 FMUL.FTZ R181, R183, R214 ;  /* 0x000000d6b7b59220 */ /* 0x002fc60000410000 */
[----:B------:R-:W-:Y:S02]  /*4b70*/  SHFL.IDX PT, R189, R212, RZ, 0x1f ;  /* 0x00001fffd4bd7589 */ /* 0x000fe400000e0000 */
[----:B------:R-:W-:Y:S02]  /*4b80*/  @!P1 MOV R183, R181 ;  /* 0x000000b500b79202 */ /* 0x000fe40000000f00 */
[----:B------:R-:W-:Y:S01]  /*4b90*/  ISETP.NE.AND P1, PT, R22, 0x1f, PT ;  /* 0x0000001f1600780c */ /* 0x000fe20003f25270 */
[----:B---3--:R-:W0:Y:S02]  /*4ba0*/  SHFL.IDX PT, R177, R177, RZ, 0x1f ;  /* 0x00001fffb1b17589 */ /* 0x008e2400000e0000 */
[----:B0-----:R-:W-:-:S04]  /*4bb0*/  @P2 FFMA.FTZ R177, R179, R177, R210 ;  /* 0x000000b1b3b12223 */ /* 0x001fc800000100d2 */
[----:B------:R-:W-:-:S04]  /*4bc0*/  FFMA.FTZ R208, R168, R177, R149 ;  /* 0x000000b1a8d07223 */ /* 0x000fc80000010095 */
[-C--:B------:R-:W-:Y:S01]  /*4bd0*/  FMUL.FTZ R177, R194, R208.reuse ;  /* 0x000000d0c2b17220 */ /* 0x080fe20000410000 */
[----:B------:R-:W-:-:S03]  /*4be0*/  FFMA.FTZ R179, R157, R208, R148 ;  /* 0x000000d09db37223 */ /* 0x000fc60000010094 */
[----:B------:R-:W-:Y:S01]  /*4bf0*/  FFMA.FTZ R177, R0, R177, RZ ;  /* 0x000000b100b17223 */ /* 0x000fe200000100ff */
[-C--:B------:R-:W-:Y:S01]  /*4c00*/  FMUL.FTZ R196, R196, R179.reuse ;  /* 0x000000b3c4c47220 */ /* 0x080fe20000410000 */
[----:B------:R-:W-:-:S03]  /*4c10*/  FFMA.FTZ R194, R158, R179, R147 ;  /* 0x000000b39ec27223 */ /* 0x000fc60000010093 */
[----:B------:R-:W-:Y:S01]  /*4c20*/  FFMA.FTZ R185, R118, R196, R177 ;  /* 0x000000c476b97223 */ /* 0x000fe200000100b1 */
[-C--:B------:R-:W-:Y:S01]  /*4c30*/  FFMA.FTZ R177, R159, R194.reuse, R146 ;  /* 0x000000c29fb17223 */ /* 0x080fe20000010092 */
[-C--:B------:R-:W-:Y:S01]  /*4c40*/  FMUL.FTZ R188, R188, R194.reuse ;  /* 0x000000c2bcbc7220 */ /* 0x080fe20000410000 */
[----:B------:R-:W-:Y:S02]  /*4c50*/  FMUL.FTZ R193, R161, R194 ;  /* 0x000000c2a1c17220 */ /* 0x000fe40000410000 */
[-C--:B------:R-:W-:Y:S01]  /*4c60*/  FMUL.FTZ R186, R186, R177.reuse ;  /* 0x000000b1baba7220 */ /* 0x080fe20000410000 */
[----:B------:R-:W-:Y:S01]  /*4c70*/  FFMA.FTZ R185, R116, R188, R185 ;  /* 0x000000bc74b97223 */ /* 0x000fe200000100b9 */
[----:B------:R-:W-:Y:S01]  /*4c80*/  FFMA.FTZ R168, R160, R177, R145 ;  /* 0x000000b1a0a87223 */ /* 0x000fe20000010091 */
[----:B------:R-:W-:Y:S01]  /*4c90*/  SHFL.IDX PT, R188, R3, RZ, 0x1f ;  /* 0x00001fff03bc7589 */ /* 0x000fe200000e0000 */
[----:B------:R-:W-:Y:S01]  /*4ca0*/  FMUL.FTZ R199, R116, R193 ;  /* 0x000000c174c77220 */ /* 0x000fe20000410000 */
[----:B------:R-:W-:Y:S01]  /*4cb0*/  FFMA.FTZ R196, R120, R186, R185 ;  /* 0x000000ba78c47223 */ /* 0x000fe200000100b9 */
[-C--:B------:R-:W-:Y:S01]  /*4cc0*/  FMUL.FTZ R184, R184, R168.reuse ;  /* 0x000000a8b8b87220 */ /* 0x080fe20000410000 */
[----:B------:R-:W0:Y:S01]  /*4cd0*/  SHFL.DOWN PT, R186, R183, 0x1, 0x1f ;  /* 0x08201f00b7ba7f89 */ /* 0x000e2200000e0000 */
[----:B------:R-:W-:Y:S01]  /*4ce0*/  FFMA.FTZ R181, R163, R168, R144 ;  /* 0x000000a8a3b57223 */ /* 0x000fe20000010090 */
[----:B------:R-:W-:Y:S01]  /*4cf0*/  FMUL.FTZ R193, R161, R177 ;  /* 0x000000b1a1c17220 */ /* 0x000fe20000410000 */
[----:B------:R-:W-:-:S02]  /*4d00*/  FFMA.FTZ R184, R119, R184, R196 ;  /* 0x000000b877b87223 */ /* 0x000fc400000100c4 */
[-C--:B------:R-:W-:Y:S01]  /*4d10*/  FMUL.FTZ R185, R176, R181.reuse ;  /* 0x000000b5b0b97220 */ /* 0x080fe20000410000 */
[----:B------:R-:W-:Y:S01]  /*4d20*/  FFMA.FTZ R176, R162, R181, R143 ;  /* 0x000000b5a2b07223 */ /* 0x000fe2000001008f */
[----:B------:R-:W-:Y:S02]  /*4d30*/  FMUL.FTZ R201, R120, R193 ;  /* 0x000000c178c97220 */ /* 0x000fe40000410000 */
[----:B------:R-:W-:Y:S01]  /*4d40*/  FFMA.FTZ R187, R121, R185, R184 ;  /* 0x000000b979bb7223 */ /* 0x000fe200000100b8 */
[-C--:B------:R-:W-:Y:S01]  /*4d50*/  FMUL.FTZ R182, R182, R176.reuse ;  /* 0x000000b0b6b67220 */ /* 0x080fe20000410000 */
[----:B------:R1:W2:Y:S01]  /*4d60*/  SHFL.IDX PT, R184, R183, RZ, 0x1f ;  /* 0x00001fffb7b87589 */ /* 0x0002a200000e0000 */
[-C--:B------:R-:W-:Y:S01]  /*4d70*/  FFMA.FTZ R185, R165, R176.reuse, R142 ;  /* 0x000000b0a5b97223 */ /* 0x080fe2000001008e */
[----:B------:R-:W-:Y:S01]  /*4d80*/  FMUL.FTZ R203, R161, R176 ;  /* 0x000000b0a1cb7220 */ /* 0x000fe20000410000 */
[----:B------:R-:W-:Y:S02]  /*4d90*/  FFMA.FTZ R182, R122, R182, R187 ;  /* 0x000000b67ab67223 */ /* 0x000fe400000100bb */
        /* <DEDUP_REMOVED lines=10> */
[----:B------:R-:W-:Y:S01]  /*4e40*/  FFMA.FTZ R175, R188, R206, R175 ;  /* 0x000000cebcaf7223 */ /* 0x000fe200000100af */
[----:B------:R-:W-:Y:S01]  /*4e50*/  P2R R186, PR, RZ, 0x10 ;  /* 0x00000010ffba7803 */ /* 0x000fe20000000000 */
[----:B------:R-:W-:Y:S01]  /*4e60*/  FFMA.FTZ R191, R127, R192, R190 ;  /* 0x000000c07fbf7223 */ /* 0x000fe200000100be */
[----:B------:R-:W-:Y:S01]  /*4e70*/  FMUL.FTZ R180, R180, R182 ;  /* 0x000000b6b4b47220 */ /* 0x000fe20000410000 */
[----:B-1----:R-:W-:Y:S01]  /*4e80*/  FFMA.FTZ R183, R15, R175, R204 ;  /* 0x000000af0fb77223 */ /* 0x002fe200000100cc */
[----:B--2---:R-:W-:Y:S01]  /*4e90*/  FFMA.FTZ R3, R184, R3, R189 ;  /* 0x00000003b8037223 */ /* 0x004fe200000100bd */
[----:B------:R-:W-:-:S02]  /*4ea0*/  FMUL.FTZ R189, R161, R208 ;  /* 0x000000d0a1bd7220 */ /* 0x000fc40000410000 */
[----:B------:R-:W-:Y:S01]  /*4eb0*/  FFMA.FTZ R173, R170, R183, R173 ;  /* 0x000000b7aaad7223 */ /* 0x000fe200000100ad */
[----:B------:R-:W-:Y:S01]  /*4ec0*/  FFMA.FTZ R188, R126, R180, R191 ;  /* 0x000000b47ebc7223 */ /* 0x000fe200000100bf */
[----:B------:R-:W-:Y:S01]  /*4ed0*/  FMUL.FTZ R191, R161, R179 ;  /* 0x000000b3a1bf7220 */ /* 0x000fe20000410000 */
[----:B------:R-:W-:Y:S01]  /*4ee0*/  FMUL.FTZ R180, R0, R189 ;  /* 0x000000bd00b47220 */ /* 0x000fe20000410000 */
[----:B------:R-:W-:Y:S01]  /*4ef0*/  FFMA.FTZ R189, R9, R173, R202 ;  /* 0x000000ad09bd7223 */ /* 0x000fe200000100ca */
[----:B------:R-:W-:Y:S01]  /*4f00*/  FMUL.FTZ R2, R184, R2 ;  /* 0x00000002b8027220 */ /* 0x000fe20000410000 */
[----:B------:R-:W-:Y:S01]  /*4f10*/  FMUL.FTZ R197, R118, R191 ;  /* 0x000000bf76c57220 */ /* 0x000fe20000410000 */
[----:B------:R-:W-:Y:S01]  /*4f20*/  FMUL.FTZ R184, R161, R168 ;  /* 0x000000a8a1b87220 */ /* 0x000fe20000410000 */
[----:B------:R-:W-:Y:S02]  /*4f30*/  FFMA.FTZ R171, R4, R189, R171 ;  /* 0x000000bd04ab7223 */ /* 0x000fe400000100ab */
[----:B------:R0:W-:Y:S02]  /*4f40*/  @!P4 STS.64 [UR26+0x1728], R2 ;  /* 0x00172802ff00c988 */ /* 0x0001e40008000a1a */
[C---:B------:R-:W-:Y:S01]  /*4f50*/  FFMA.FTZ R191, R7.reuse, R171, R200 ;  /* 0x000000ab07bf7223 */ /* 0x040fe200000100c8 */
[----:B------:R-:W-:Y:S01]  /*4f60*/  FFMA.FTZ R7, R7, R182, R138 ;  /* 0x000000b607077223 */ /* 0x000fe2000001008a */
[----:B------:R-:W-:Y:S02]  /*4f70*/  STS [R49+0x430], R180 ;  /* 0x000430b431007388 */ /* 0x000fe40000000800 */
[----:B------:R-:W-:Y:S01]  /*4f80*/  FFMA.FTZ R169, R166, R191, R169 ;  /* 0x000000bfa6a97223 */ /* 0x000fe200000100a9 */
[----:B------:R-:W-:Y:S01]  /*4f90*/  FMUL.FTZ R16, R16, R7 ;  /* 0x0000000710107220 */ /* 0x000fe20000410000 */
[----:B------:R1:W-:Y:S02]  /*4fa0*/  STS [R48+0x8], R199 ;  /* 0x000008c730007388 */ /* 0x0003e40000000800 */
[----:B------:R-:W-:Y:S01]  /*4fb0*/  FFMA.FTZ R193, R5, R169, R198 ;  /* 0x000000a905c17223 */ /* 0x000fe200000100c6 */
[----:B0-----:R-:W-:Y:S01]  /*4fc0*/  FMUL.FTZ R2, R161, R181 ;  /* 0x000000b5a1027220 */ /* 0x001fe20000410000 */
[----:B------:R0:W-:Y:S01]  /*4fd0*/  STS [R48+0x4], R197 ;  /* 0x000004c530007388 */ /* 0x0001e20000000800 */
[----:B------:R-:W-:Y:S01]  /*4fe0*/  FMUL.FTZ R3, R119, R184 ;  /* 0x000000b877037220 */ /* 0x000fe20000410000 */
[----:B------:R-:W-:Y:S01]  /*4ff0*/  FFMA.FTZ R19, R164, R193, R19 ;  /* 0x000000c1a4137223 */ /* 0x000fe20000010013 */
[----:B------:R-:W-:Y:S01]  /*5000*/  FMUL.FTZ R164, R161, R178 ;  /* 0x000000b2a1a47220 */ /* 0x000fe20000410000 */
[----:B------:R-:W-:Y:S01]  /*5010*/  FMUL.FTZ R5, R121, R2 ;  /* 0x0000000279057220 */ /* 0x000fe20000410000 */
[----:B------:R-:W-:Y:S01]  /*5020*/  FMUL.FTZ R2, R161, R185 ;  /* 0x000000b9a1027220 */ /* 0x000fe20000410000 */
[----:B------:R2:W-:Y:S01]  /*5030*/  STS [R48+0x10], R3 ;  /* 0x0000100330007388 */ /* 0x0005e20000000800 */
[----:B-1----:R-:W-:Y:S01]  /*5040*/  FMUL.FTZ R199, R123, R164 ;  /* 0x000000a47bc77220 */ /* 0x002fe20000410000 */
[----:B------:R-:W-:Y:S01]  /*5050*/  FFMA.FTZ R164, R4, R7, R137 ;  /* 0x0000000704a47223 */ /* 0x000fe20000010089 */
[----:B------:R-:W-:Y:S01]  /*5060*/  FFMA.FTZ R165, R165, R19, R174 ;  /* 0x00000013a5a57223 */ /* 0x000fe200000100ae */
[----:B0-----:R-:W-:Y:S01]  /*5070*/  FMUL.FTZ R197, R125, R2 ;  /* 0x000000027dc57220 */ /* 0x001fe20000410000 */
[----:B------:R-:W-:Y:S01]  /*5080*/  FMUL.FTZ R2, R161, R187 ;  /* 0x000000bba1027220 */ /* 0x000fe20000410000 */
[-C--:B------:R-:W-:Y:S01]  /*5090*/  FFMA.FTZ R9, R9, R164.reuse, R136 ;  /* 0x000000a409097223 */ /* 0x080fe20000010088 */
[----:B------:R0:W-:Y:S01]  /*50a0*/  STS [R48+0x14], R5 ;  /* 0x0000140530007388 */ /* 0x0001e20000000800 */
[----:B------:R-:W-:Y:S01]  /*50b0*/  FMUL.FTZ R12, R12, R164 ;  /* 0x000000a40c0c7220 */ /* 0x000fe20000410000 */
[----:B------:R-:W-:Y:S01]  /*50c0*/  FFMA.FTZ R17, R162, R165, R17 ;  /* 0x000000a5a2117223 */ /* 0x000fe20000010011 */
[----:B------:R-:W-:Y:S01]  /*50d0*/  FFMA.FTZ R170, R170, R9, R135 ;  /* 0x00000009aaaa7223 */ /* 0x000fe20000010087 */
[----:B--2---:R-:W-:Y:S01]  /*50e0*/  FMUL.FTZ R3, R127, R2 ;  /* 0x000000027f037220 */ /* 0x004fe20000410000 */
[----:B------:R-:W-:Y:S01]  /*50f0*/  FMUL.FTZ R2, R161, R7 ;  /* 0x00000007a1027220 */ /* 0x000fe20000410000 */
[----:B------:R1:W-:Y:S01]  /*5100*/  STS [R48+0xc], R201 ;  /* 0x00000cc930007388 */ /* 0x0003e20000000800 */
[----:B------:R-:W-:Y:S01]  /*5110*/  FFMA.FTZ R15, R15, R170, R134 ;  /* 0x000000aa0f0f7223 */ /* 0x000fe20000010086 */
[----:B------:R-:W-:Y:S01]  /*5120*/  IADD3 R174, PT, PT, -R195, UR44, RZ ;  /* 0x0000002cc3ae7c10 */ /* 0x000fe2000fffe1ff */
[----:B------:R-:W-:Y:S01]  /*5130*/  FFMA.FTZ R163, R163, R17, R172 ;  /* 0x00000011a3a37223 */ /* 0x000fe200000100ac */
[----:B------:R2:W-:Y:S01]  /*5140*/  STS [R48+0x18], R203 ;  /* 0x000018cb30007388 */ /* 0x0005e20000000800 */
[----:B0-----:R-:W-:Y:S01]  /*5150*/  FMUL.FTZ R5, R131, R2 ;  /* 0x0000000283057220 */ /* 0x001fe20000410000 */
[C---:B------:R-:W-:Y:S01]  /*5160*/  FMUL.FTZ R2, R161.reuse, R9 ;  /* 0x00000009a1027220 */ /* 0x040fe20000410000 */
[C---:B------:R-:W-:Y:S01]  /*5170*/  FMUL.FTZ R205, R161.reuse, R15 ;  /* 0x0000000fa1cd7220 */ /* 0x040fe20000410000 */
[----:B------:R0:W-:Y:S01]  /*5180*/  STS [R48+0x1c], R197 ;  /* 0x00001cc530007388 */ /* 0x0001e20000000800 */
[----:B------:R-:W-:Y:S01]  /*5190*/  FMUL.FTZ R18, R18, R9 ;  /* 0x0000000912127220 */ /* 0x000fe20000410000 */
[C---:B-1----:R-:W-:Y:S01]  /*51a0*/  FMUL.FTZ R201, R161.reuse, R182 ;  /* 0x000000b6a1c97220 */ /* 0x042fe20000410000 */
[----:B------:R-:W-:Y:S01]  /*51b0*/  FMUL.FTZ R205, R154, R205 ;  /* 0x000000cd9acd7220 */ /* 0x000fe20000410000 */
[----:B------:R-:W-:Y:S01]  /*51c0*/  STS [R48+0x20], R199 ;  /* 0x000020c730007388 */ /* 0x000fe20000000800 */
[----:B------:R-:W-:Y:S01]  /*51d0*/  FFMA.FTZ R13, R160, R163, R13 ;  /* 0x000000a3a00d7223 */ /* 0x000fe2000001000d */
[CC--:B--2---:R-:W-:Y:S01]  /*51e0*/  FMUL.FTZ R203, R161.reuse, R170.reuse ;  /* 0x000000aaa1cb7220 */ /* 0x0c4fe20000410000 */
[----:B------:R-:W-:Y:S01]  /*51f0*/  FMUL.FTZ R201, R126, R201 ;  /* 0x000000c97ec97220 */ /* 0x000fe20000410000 */
[----:B------:R1:W-:Y:S01]  /*5200*/  STS [R48+0x24], R3 ;  /* 0x0000240330007388 */ /* 0x0003e20000000800 */
[----:B------:R-:W-:Y:S01]  /*5210*/  FMUL.FTZ R8, R8, R170 ;  /* 0x000000aa08087220 */ /* 0x000fe20000410000 */
[----:B0-----:R-:W-:Y:S01]  /*5220*/  FMUL.FTZ R197, R161, R164 ;  /* 0x000000a4a1c57220 */ /* 0x001fe20000410000 */
[----:B------:R-:W-:Y:S01]  /*5230*/  FMUL.FTZ R161, R133, R2 ;  /* 0x0000000285a17220 */ /* 0x000fe20000410000 */
[----:B------:R-:W-:Y:S01]  /*5240*/  FMUL.FTZ R203, R132, R203 ;  /* 0x000000cb84cb7220 */ /* 0x000fe20000410000 */
[----:B------:R-:W-:Y:S01]  /*5250*/  STS [R48+0x28], R201 ;  /* 0x000028c930007388 */ /* 0x000fe20000000800 */
[----:B------:R-:W-:Y:S01]  /*5260*/  FMUL.FTZ R197, R130, R197 ;  /* 0x000000c582c57220 */ /* 0x000fe20000410000 */
[----:B------:R-:W-:Y:S01]  /*5270*/  FFMA.FTZ R159, R159, R13, R14 ;  /* 0x0000000d9f9f7223 */ /* 0x000fe2000001000e */
[----:B------:R-:W-:Y:S01]  /*5280*/  FMUL.FTZ R6, R6, R15 ;  /* 0x0000000f06067220 */ /* 0x000fe20000410000 */
[----:B------:R0:W-:Y:S01]  /*5290*/  STS [R48+0x2c], R5 ;  /* 0x00002c0530007388 */ /* 0x0001e20000000800 */
[----:B-1----:R-:W-:Y:S01]  /*52a0*/  FFMA.FTZ R3, R131, R16, R188 ;  /* 0x0000001083037223 */ /* 0x002fe200000100bc */
[----:B------:R-:W-:Y:S01]  /*52b0*/  FFMA.FTZ R11, R158, R159, R11 ;  /* 0x0000009f9e0b7223 */ /* 0x000fe2000001000b */
[----:B------:R-:W-:Y:S01]  /*52c0*/  ISETP.GE.AND P2, PT, R174, 0x21, PT ;  /* 0x00000021ae00780c */ /* 0x000fe20003f46270 */
[----:B------:R-:W-:Y:S01]  /*52d0*/  STS [R48+0x30], R197 ;  /* 0x000030c530007388 */ /* 0x000fe20000000800 */
[----:B------:R-:W-:Y:S01]  /*52e0*/  FFMA.FTZ R12, R130, R12, R3 ;  /* 0x0000000c820c7223 */ /* 0x000fe20000010003 */
[----:B------:R-:W-:Y:S01]  /*52f0*/  IMAD.WIDE.U32 R2, R26, UR6, R28 ;  /* 0x000000061a027c25 */ /* 0x000fe2000f8e001c */
[C---:B------:R-:W-:Y:S01]  /*5300*/  ISETP.GE.AND P3, PT, R174.reuse, 0x41, PT ;  /* 0x00000041ae00780c */ /* 0x040fe20003f66270 */
[----:B------:R1:W-:Y:S01]  /*5310*/  STS [R48+0x34], R161 ;  /* 0x000034a130007388 */ /* 0x0003e20000000800 */
[----:B------:R-:W-:Y:S01]  /*5320*/  ISETP.GE.AND P4, PT, R174, 0x61, PT ;  /* 0x00000061ae00780c */ /* 0x000fe20003f86270 */
[----:B------:R-:W-:Y:S01]  /*5330*/  IMAD R3, R27, UR6, R3 ;  /* 0x000000061b037c24 */ /* 0x000fe2000f8e0203 */
[----:B------:R-:W-:Y:S01]  /*5340*/  LEA R4, P1, R2, UR40, 0x2 ;  /* 0x0000002802047c11 */ /* 0x000fe2000f8210ff */
[----:B------:R2:W-:Y:S01]  /*5350*/  STS [R48+0x38], R203 ;  /* 0x000038cb30007388 */ /* 0x0005e20000000800 */
[----:B------:R-:W-:-:S02]  /*5360*/  FFMA.FTZ R157, R157, R11, R10 ;  /* 0x0000000b9d9d7223 */ /* 0x000fc4000001000a */
[----:B0-----:R-:W-:Y:S01]  /*5370*/  LEA.HI.X R5, R2, UR41, R3, 0x2, P1 ;  /* 0x0000002902057c11 */ /* 0x001fe200088f1403 */
[----:B------:R2:W-:Y:S01]  /*5380*/  STS [R48+0x3c], R205 ;  /* 0x00003ccd30007388 */ /* 0x0005e20000000800 */
[----:B------:R-:W-:Y:S01]  /*5390*/  BAR.SYNC.DEFER_BLOCKING 0x0 ;  /* 0x0000000000007b1d */ /* 0x000fe20000010000 */
[----:B------:R-:W-:Y:S01]  /*53a0*/  ISETP.GE.AND P1, PT, R174, 0x1, PT ;  /* 0x00000001ae00780c */ /* 0x000fe20003f26270 */
[----:B-1----:R-:W-:-:S04]  /*53b0*/  FFMA.FTZ R161, R133, R18, R12 ;  /* 0x0000001285a17223 */ /* 0x002fc8000001000c */
[----:B------:R-:W-:-:S04]  /*53c0*/  FFMA.FTZ R161, R132, R8, R161 ;  /* 0x0000000884a17223 */ /* 0x000fc800000100a1 */
[----:B------:R-:W-:Y:S01]  /*53d0*/  FFMA.FTZ R6, R154, R6, R161 ;  /* 0x000000069a067223 */ /* 0x000fe200000100a1 */
[----:B------:R2:W0:Y:S03]  /*53e0*/  LDS R199, [R47+0x4b0] ;  /* 0x0004b0002fc77984 */ /* 0x0004260000000800 */
[----:B------:R-:W-:Y:S05]  /*53f0*/  @!P1 BRA `(.L_x_7773) ;  /* 0x0000000000089947 */ /* 0x000fea0003800000 */
[----:B------:R-:W1:Y:S04]  /*5400*/  LDS R3, [R50+0x430] ;  /* 0x0004300032037984 */ /* 0x000e680000000800 */
[----:B-1----:R1:W-:Y:S02]  /*5410*/  REDG.E.ADD.F32.FTZ.RN.STRONG.GPU desc[UR32][R4.64], R3 ;  /* 0x00000003040079a6 */ /* 0x0023e4000c12f320 */
.L_x_7773:
[----:B------:R-:W-:Y:S05]  /*5420*/  BSYNC.RECONVERGENT B0 ;  /* 0x0000000000007941 */ /* 0x000fea0003800200 */
.L_x_7772:
[----:B------:R-:W-:Y:S04]  /*5430*/  BSSY.RECONVERGENT B0, `(.L_x_7774) ;  /* 0x0000003000007945 */ /* 0x000fe80003800200 */
[----:B------:R-:W-:Y:S05]  /*5440*/  @!P2 BRA `(.L_x_7775) ;  /* 0x000000000004a947 */ /* 0x000fea0003800000 */
[----:B0-----:R3:W-:Y:S02]  /*5450*/  REDG.E.ADD.F32.FTZ.RN.STRONG.GPU desc[UR32][R4.64+0x80], R199 ;  /* 0x000080c7040079a6 */ /* 0x0017e4000c12f320 */
.L_x_7775:
[----:B------:R-:W-:Y:S05]  /*5460*/  BSYNC.RECONVERGENT B0 ;  /* 0x0000000000007941 */ /* 0x000fea0003800200 */
.L_x_7774:
[----:B-1----:R1:W4:Y:S01]  /*5470*/  LDS R3, [R46+0x530] ;  /* 0x000530002e037984 */ /* 0x0023220000000800 */
[----:B------:R-:W-:Y:S04]  /*5480*/  BSSY.RECONVERGENT B0, `(.L_x_7776) ;  /* 0x0000003000007945 */ /* 0x000fe80003800200 */
[----:B------:R-:W-:Y:S05]  /*5490*/  @!P3 BRA `(.L_x_7777) ;  /* 0x000000000004b947 */ /* 0x000fea0003800000 */
[----:B----4-:R4:W-:Y:S02]  /*54a0*/  REDG.E.ADD.F32.FTZ.RN.STRONG.GPU desc[UR32][R4.64+0x100], R3 ;  /* 0x00010003040079a6 */ /* 0x0109e4000c12f320 */
.L_x_7777:
[----:B------:R-:W-:Y:S05]  /*54b0*/  BSYNC.RECONVERGENT B0 ;  /* 0x0000000000007941 */ /* 0x000fea0003800200 */
.L_x_7776:
[----:B----4-:R4:W0:Y:S01]  /*54c0*/  LDS R3, [R45+0x5b0] ;  /* 0x0005b0002d037984 */ /* 0x0108220000000800 */
[----:B------:R-:W-:Y:S04]  /*54d0*/  BSSY.RECONVERGENT B0, `(.L_x_7778) ;  /* 0x0000003000007945 */ /* 0x000fe80003800200 */
[----:B------:R-:W-:Y:S05]  /*54e0*/  @!P4 BRA `(.L_x_7779) ;  /* 0x000000000004c947 */ /* 0x000fea0003800000 */
[----:B0-----:R0:W-:Y:S02]  /*54f0*/  REDG.E.ADD.F32.FTZ.RN.STRONG.GPU desc[UR32][R4.64+0x180], R3 ;  /* 0x00018003040079a6 */ /* 0x0011e4000c12f320 */
.L_x_7779:
[----:B------:R-:W-:Y:S05]  /*5500*/  BSYNC.RECONVERGENT B0 ;  /* 0x0000000000007941 */ /* 0x000fea0003800200 */
.L_x_7778:
        /* <DEDUP_REMOVED lines=10> */
.L_x_7781:
[----:B------:R-:W-:Y:S05]  /*55b0*/  BSYNC.RECONVERGENT B0 ;  /* 0x0000000000007941 */ /* 0x000fea0003800200 */
.L_x_7780:
[----:B------:R1:W1:Y:S01]  /*55c0*/  LDS R161, [R43+0x6b0] ;  /* 0x0006b0002ba17984 */ /* 0x0002620000000800 */
[----:B------:R-:W-:Y:S01]  /*55d0*/  BSSY.RECONVERGENT B0, `(.L_x_7782) ;  /* 0x0000005000007945 */ /* 0x000fe20003800200 */
[----:B0-----:R-:W-:Y:S01]  /*55e0*/  FADD.FTZ R3, -R149, R208 ;  /* 0x000000d095037221 */ /* 0x001fe20000010100 */
[----:B------:R-:W-:Y:S02]  /*55f0*/  FMUL.FTZ R2, R157, R101 ;  /* 0x000000659d027220 */ /* 0x000fe40000410000 */
[----:B------:R-:W-:Y:S05]  /*5600*/  @!P1 BRA `(.L_x_7783) ;  /* 0x0000000000049947 */ /* 0x000fea0003800000 */
[----:B-1----:R0:W-:Y:S02]  /*5610*/  REDG.E.ADD.F32.FTZ.RN.STRONG.GPU desc[UR32][R4.64+0x280], R161 ;  /* 0x000280a1040079a6 */ /* 0x0021e4000c12f320 */
.L_x_7783:
[----:B------:R-:W-:Y:S05]  /*5620*/  BSYNC.RECONVERGENT B0 ;  /* 0x0000000000007941 */ /* 0x000fea0003800200 */
.L_x_7782:
[----:B01----:R0:W1:Y:S01]  /*5630*/  LDS R161, [R42+0x730] ;  /* 0x000730002aa17984 */ /* 0x0030620000000800 */
[----:B------:R-:W-:Y:S01]  /*5640*/  BSSY.RECONVERGENT B0, `(.L_x_7784) ;  /* 0x0000006000007945 */ /* 0x000fe20003800200 */
[----:B------:R-:W-:Y:S01]  /*5650*/  FADD.FTZ R179, -R148, R179 ;  /* 0x000000b394b37221 */ /* 0x000fe20000010100 */
[----:B------:R-:W-:Y:S01]  /*5660*/  FMUL.FTZ R8, R11, R96 ;  /* 0x000000600b087220 */ /* 0x000fe20000410000 */
[----:B------:R-:W-:Y:S01]  /*5670*/  FFMA.FTZ R197, R2, R3, RZ ;  /* 0x0000000302c57223 */ /* 0x000fe200000100ff */
[----:B------:R-:W-:Y:S06]  /*5680*/  @!P2 BRA `(.L_x_7785) ;  /* 0x000000000004a947 */ /* 0x000fec0003800000 */
[----:B-1----:R1:W-:Y:S02]  /*5690*/  REDG.E.ADD.F32.FTZ.RN.STRONG.GPU desc[UR32][R4.64+0x300], R161 ;  /* 0x000300a1040079a6 */ /* 0x0023e4000c12f320 */
.L_x_7785:
[----:B------:R-:W-:Y:S05]  /*56a0*/  BSYNC.RECONVERGENT B0 ;  /* 0x0000000000007941 */ /* 0x000fea0003800200 */
.L_x_7784:
[----:B------:R-:W-:Y:S01]  /*56b0*/  FFMA.FTZ R12, R8, R179, R197 ;  /* 0x000000b3080c7223 */ /* 0x000fe200000100c5 */
[----:B------:R-:W-:Y:S01]  /*56c0*/  BSSY.RECONVERGENT B0, `(.L_x_7786) ;  /* 0x0000006000007945 */ /* 0x000fe20003800200 */
[----:B------:R0:W0:Y:S01]  /*56d0*/  LDS R197, [R41+0x7b0] ;  /* 0x0007b00029c57984 */ /* 0x0000220000000800 */
[----:B------:R-:W-:Y:S01]  /*56e0*/  FADD.FTZ R194, -R147, R194 ;  /* 0x000000c293c27221 */ /* 0x000fe20000010100 */
[----:B-1----:R-:W-:Y:S01]  /*56f0*/  FMUL.FTZ R161, R159, R99 ;  /* 0x000000639fa17220 */ /* 0x002fe20000410000 */
[----:B------:R-:W-:Y:S06]  /*5700*/  @!P3 BRA `(.L_x_7787) ;  /* 0x000000000004b947 */ /* 0x000fec0003800000 */
[----:B0-----:R1:W-:Y:S02]  /*5710*/  REDG.E.ADD.F32.FTZ.RN.STRONG.GPU desc[UR32][R4.64+0x380], R197 ;  /* 0x000380c5040079a6 */ /* 0x0013e4000c12f320 */
.L_x_7787:
[----:B------:R-:W-:Y:S05]  /*5720*/  BSYNC.RECONVERGENT B0 ;  /* 0x0000000000007941 */ /* 0x000fea0003800200 */
.L_x_7786:
[----:B---3--:R3:W2:Y:S01]  /*5730*/  LDS R199, [R40+0x830] ;  /* 0x0008300028c77984 */ /* 0x0086a20000000800 */
[----:B------:R-:W-:Y:S01]  /*5740*/  BSSY.RECONVERGENT B0, `(.L_x_7788) ;  /* 0x0000006000007945 */ /* 0x000fe20003800200 */
[----:B------:R-:W-:Y:S01]  /*5750*/  FADD.FTZ R177, -R146, R177 ;  /* 0x000000b192b17221 */ /* 0x000fe20000010100 */
[----:B------:R-:W-:Y:S01]  /*5760*/  FMUL.FTZ R10, R13, R94 ;  /* 0x0000005e0d0a7220 */ /* 0x000fe20000410000 */
[----:B01----:R-:W-:Y:S01]  /*5770*/  FFMA.FTZ R197, R161, R194, R12 ;  /* 0x000000c2a1c57223 */ /* 0x003fe2000001000c */
[----:B------:R-:W-:Y:S06]  /*5780*/  @!P4 BRA `(.L_x_7789) ;  /* 0x000000000004c947 */ /* 0x000fec0003800000 */
[----:B--2---:R0:W-:Y:S02]  /*5790*/  REDG.E.ADD.F32.FTZ.RN.STRONG.GPU desc[UR32][R4.64+0x400], R199 ;  /* 0x000400c7040079a6 */ /* 0x0041e4000c12f320 */
.L_x_7789:
[----:B------:R-:W-:Y:S05]  /*57a0*/  BSYNC.RECONVERGENT B0 ;  /* 0x0000000000007941 */ /* 0x000fea0003800200 */
.L_x_7788:
[----:B0-2---:R0:W1:Y:S01]  /*57b0*/  LDS R199, [R39+0x8b0] ;  /* 0x0008b00027c77984 */ /* 0x0050620000000800 */
[----:B------:R-:W-:Y:S01]  /*57c0*/  BSSY.RECONVERGENT B0, `(.L_x_7790) ;  /* 0x0000006000007945 */ /* 0x000fe20003800200 */
[----:B------:R-:W-:Y:S01]  /*57d0*/  FADD.FTZ R168, -R145, R168 ;  /* 0x000000a891a87221 */ /* 0x000fe20000010100 */
[----:B------:R-:W-:Y:S01]  /*57e0*/  FMUL.FTZ R12, R163, R97 ;  /* 0x00000061a30c7220 */ /* 0x000fe20000410000 */
[----:B------:R-:W-:Y:S01]  /*57f0*/  FFMA.FTZ R197, R10, R177, R197 ;  /* 0x000000b10ac57223 */ /* 0x000fe200000100c5 */
[----:B------:R-:W-:Y:S06]  /*5800*/  @!P5 BRA `(.L_x_7791) ;  /* 0x000000000004d947 */ /* 0x000fec0003800000 */
[----:B-1----:R2:W-:Y:S02]  /*5810*/  REDG.E.ADD.F32.FTZ.RN.STRONG.GPU desc[UR32][R4.64+0x480], R199 ;  /* 0x000480c7040079a6 */ /* 0x0025e4000c12f320 */
.L_x_7791:
[----:B------:R-:W-:Y:S05]  /*5820*/  BSYNC.RECONVERGENT B0 ;  /* 0x0000000000007941 */ /* 0x000fea0003800200 */
.L_x_7790:
[----:B------:R-:W-:Y:S01]  /*5830*/  FADD.FTZ R172, -R138, R7 ;  /* 0x000000078aac7221 */ /* 0x000fe20000010100 */
        /* <DEDUP_REMOVED lines=22> */
[----:B------:R-:W-:Y:S01]  /*59a0*/  ISETP.GE.AND P2, PT, R174, 0x181, PT ;  /* 0x00000181ae00780c */ /* 0x000fe20003f46270 */
[----:B------:R-:W-:Y:S01]  /*59b0*/  FFMA.FTZ R197, R160, R187, R197 ;  /* 0x000000bba0c57223 */ /* 0x000fe200000100c5 */
[----:B------:R-:W-:-:S02]  /*59c0*/  ISETP.GE.AND P3, PT, R174, 0x1a1, PT ;  /* 0x000001a1ae00780c */ /* 0x000fc40003f66270 */
[----:B------:R-:W-:Y:S01]  /*59d0*/  ISETP.GE.AND P4, PT, R174, 0x1c1, PT ;  /* 0x000001c1ae00780c */ /* 0x000fe20003f86270 */
[----:B------:R-:W-:Y:S01]  /*59e0*/  FFMA.FTZ R197, R162, R182, R197 ;  /* 0x000000b6a2c57223 */ /* 0x000fe200000100c5 */
[----:B------:R-:W-:Y:S01]  /*59f0*/  ISETP.GE.AND P5, PT, R174, 0x1e1, PT ;  /* 0x000001e1ae00780c */ /* 0x000fe20003fa6270 */
[----:B------:R-:W-:-:S12]  /*5a00*/  @!P6 BRA `(.L_x_7793) ;  /* 0x000000000004e947 */ /* 0x000fd80003800000 */
[----:B0-----:R0:W-:Y:S02]  /*5a10*/  REDG.E.ADD.F32.FTZ.RN.STRONG.GPU desc[UR32][R4.64+0x500], R7 ;  /* 0x00050007040079a6 */ /* 0x0011e4000c12f320 */
.L_x_7793:
[----:B------:R-:W-:Y:S05]  /*5a20*/  BSYNC.RECONVERGENT B0 ;  /* 0x0000000000007941 */ /* 0x000fea0003800200 */
.L_x_7792:
[----:B0-----:R0:W0:Y:S01]  /*5a30*/  LDS R7, [R37+0x9b0] ;  /* 0x0009b00025077984 */ /* 0x0010220000000800 */
[----:B------:R-:W-:Y:S01]  /*5a40*/  BSSY.RECONVERGENT B0, `(.L_x_7794) ;  /* 0x0000006000007945 */ /* 0x000fe20003800200 */
[----:B------:R-:W-:Y:S01]  /*5a50*/  FMUL.FTZ R174, R189, R152 ;  /* 0x00000098bdae7220 */ /* 0x000fe20000410000 */
[----:B------:R-:W-:Y:S01]  /*5a60*/  FADD.FTZ R164, -R137, R164 ;  /* 0x000000a489a47221 */ /* 0x000fe20000010100 */
[----:B------:R-:W-:Y:S01]  /*5a70*/  FFMA.FTZ R197, R166, R172, R197 ;  /* 0x000000aca6c57223 */ /* 0x000fe200000100c5 */
[----:B------:R-:W-:Y:S06]  /*5a80*/  @!P1 BRA `(.L_x_7795) ;  /* 0x0000000000049947 */ /* 0x000fec0003800000 */
[----:B0-----:R0:W-:Y:S02]  /*5a90*/  REDG.E.ADD.F32.FTZ.RN.STRONG.GPU desc[UR32][R4.64+0x580], R7 ;  /* 0x00058007040079a6 */ /* 0x0011e4000c12f320 */
.L_x_7795:
[----:B------:R-:W-:Y:S05]  /*5aa0*/  BSYNC.RECONVERGENT B0 ;  /* 0x0000000000007941 */ /* 0x000fea0003800200 */
.L_x_7794:
[----:B0-----:R0:W0:Y:S01]  /*5ab0*/  LDS R7, [R36+0xa30] ;  /* 0x000a300024077984 */ /* 0x0010220000000800 */
[----:B------:R-:W-:Y:S01]  /*5ac0*/  BSSY.RECONVERGENT B0, `(.L_x_7796) ;  /* 0x0000006000007945 */ /* 0x000fe20003800200 */
[----:B------:R-:W-:Y:S01]  /*5ad0*/  FMUL.FTZ R180, R173, R153 ;  /* 0x00000099adb47220 */ /* 0x000fe20000410000 */
[----:B------:R-:W-:Y:S01]  /*5ae0*/  FADD.FTZ R184, -R136, R9 ;  /* 0x0000000988b87221 */ /* 0x000fe20000010100 */
[----:B------:R-:W-:Y:S01]  /*5af0*/  FFMA.FTZ R197, R174, R164, R197 ;  /* 0x000000a4aec57223 */ /* 0x000fe200000100c5 */
[----:B------:R-:W-:Y:S06]  /*5b00*/  @!P2 BRA `(.L_x_7797) ;  /* 0x000000000004a947 */ /* 0x000fec0003800000 */
[----:B0-----:R0:W-:Y:S02]  /*5b10*/  REDG.E.ADD.F32.FTZ.RN.STRONG.GPU desc[UR32][R4.64+0x600], R7 ;  /* 0x00060007040079a6 */ /* 0x0011e4000c12f320 */
.L_x_7797:
[----:B------:R-:W-:Y:S05]  /*5b20*/  BSYNC.RECONVERGENT B0 ;  /* 0x0000000000007941 */ /* 0x000fea0003800200 */
.L_x_7796:
[----:B0-----:R0:W0:Y:S01]  /*5b30*/  LDS R7, [R35+0xab0] ;  /* 0x000ab00023077984 */ /* 0x0010220000000800 */
[----:B------:R-:W-:Y:S01]  /*5b40*/  BSSY.RECONVERGENT B0, `(.L_x_7798) ;  /* 0x0000006000007945 */ /* 0x000fe20003800200 */
[----:B------:R-:W-:Y:S01]  /*5b50*/  FMUL.FTZ R188, R183, R150 ;  /* 0x00000096b7bc7220 */ /* 0x000fe20000410000 */
[----:B------:R-:W-:Y:S01]  /*5b60*/  FADD.FTZ R170, -R135, R170 ;  /* 0x000000aa87aa7221 */ /* 0x000fe20000010100 */
[----:B------:R-:W-:Y:S01]  /*5b70*/  FFMA.FTZ R197, R180, R184, R197 ;  /* 0x000000b8b4c57223 */ /* 0x000fe200000100c5 */
[----:B------:R-:W-:Y:S06]  /*5b80*/  @!P3 BRA `(.L_x_7799) ;  /* 0x000000000004b947 */ /* 0x000fec0003800000 */
[----:B0-----:R0:W-:Y:S02]  /*5b90*/  REDG.E.ADD.F32.FTZ.RN.STRONG.GPU desc[UR32][R4.64+0x680], R7 ;  /* 0x00068007040079a6 */ /* 0x0011e4000c12f320 */
.L_x_7799:
[----:B------:R-:W-:Y:S05]  /*5ba0*/  BSYNC.RECONVERGENT B0 ;  /* 0x0000000000007941 */ /* 0x000fea0003800200 */
.L_x_7798:
[----:B0-----:R0:W0:Y:S01]  /*5bb0*/  LDS R7, [R34+0xb30] ;  /* 0x000b300022077984 */ /* 0x0010220000000800 */
[----:B------:R-:W-:Y:S01]  /*5bc0*/  BSSY.RECONVERGENT B0, `(.L_x_7800) ;  /* 0x0000006000007945 */ /* 0x000fe20003800200 */
[----:B------:R-:W-:Y:S01]  /*5bd0*/  FMUL.FTZ R9, R175, R151 ;  /* 0x00000097af097220 */ /* 0x000fe20000410000 */
[----:B------:R-:W-:Y:S01]  /*5be0*/  FADD.FTZ R15, -R134, R15 ;  /* 0x0000000f860f7221 */ /* 0x000fe20000010100 */
[----:B------:R-:W-:Y:S01]  /*5bf0*/  FFMA.FTZ R190, R188, R170, R197 ;  /* 0x000000aabcbe7223 */ /* 0x000fe200000100c5 */
[----:B------:R-:W-:Y:S06]  /*5c00*/  @!P4 BRA `(.L_x_7801) ;  /* 0x000000000004c947 */ /* 0x000fec0003800000 */
[----:B0-----:R0:W-:Y:S02]  /*5c10*/  REDG.E.ADD.F32.FTZ.RN.STRONG.GPU desc[UR32][R4.64+0x700], R7 ;  /* 0x00070007040079a6 */ /* 0x0011e4000c12f320 */
.L_x_7801:
[----:B------:R-:W-:Y:S05]  /*5c20*/  BSYNC.RECONVERGENT B0 ;  /* 0x0000000000007941 */ /* 0x000fea0003800200 */
.L_x_7800:
[----:B------:R1:W1:Y:S01]  /*5c30*/  LDS R197, [R33+0xbb0] ;  /* 0x000bb00021c57984 */ /* 0x0002620000000800 */
[----:B------:R-:W-:Y:S01]  /*5c40*/  BSSY.RECONVERGENT B0, `(.L_x_7802) ;  /* 0x0000004000007945 */ /* 0x000fe20003800200 */
[----:B0-----:R-:W-:-:S03]  /*5c50*/  FFMA.FTZ R7, R9, R15, R190 ;  /* 0x0000000f09077223 */ /* 0x001fc600000100be */
[----:B------:R-:W-:Y:S05]  /*5c60*/  @!P5 BRA `(.L_x_7803) ;  /* 0x000000000004d947 */ /* 0x000fea0003800000 */
[----:B-1----:R0:W-:Y:S02]  /*5c70*/  REDG.E.ADD.F32.FTZ.RN.STRONG.GPU desc[UR32][R4.64+0x780], R197 ;  /* 0x000780c5040079a6 */ /* 0x0021e4000c12f320 */
.L_x_7803:
[----:B------:R-:W-:Y:S05]  /*5c80*/  BSYNC.RECONVERGENT B0 ;  /* 0x0000000000007941 */ /* 0x000fea0003800200 */
.L_x_7802:
[----:B0-2---:R-:W0:Y:S01]  /*5c90*/  SHFL.DOWN PT, R4, R7, 0x1, 0x1f ;  /* 0x08201f0007047f89 */ /* 0x005e2200000e0000 */
[----:B------:R-:W-:Y:S01]  /*5ca0*/  ISETP.GT.AND P1, PT, R56, 0x1e, PT ;  /* 0x0000001e3800780c */ /* 0x000fe20003f24270 */
[----:B------:R-:W-:Y:S01]  /*5cb0*/  FADD.FTZ R72, R158, R72 ;  /* 0x000000489e487221 */ /* 0x000fe20000010000 */
[----:B------:R-:W-:Y:S01]  /*5cc0*/  ISETP.NE.AND P2, PT, R186, RZ, PT ;  /* 0x000000ffba00720c */ /* 0x000fe20003f45270 */
[----:B------:R-:W2:Y:S01]  /*5cd0*/  SHFL.DOWN PT, R5, R6, 0x1, 0x1f ;  /* 0x08201f0006057f89 */ /* 0x000ea200000e0000 */
[----:B------:R-:W-:Y:S01]  /*5ce0*/  FADD.FTZ R65, R9, R65 ;  /* 0x0000004109417221 */ /* 0x000fe20000010000 */
[----:B------:R-:W-:Y:S01]  /*5cf0*/  FMUL.FTZ R9, R156, R193 ;  /* 0x000000c19c097220 */ /* 0x000fe20000410000 */
[----:B------:R-:W-:Y:S01]  /*5d00*/  FADD.FTZ R98, R14, R98 ;  /* 0x000000620e627221 */ /* 0x000fe20000010000 */
[----:B------:R-:W-:Y:S01]  /*5d10*/  FADD.FTZ R105, R16, R105 ;  /* 0x0000006910697221 */ /* 0x000fe20000010000 */
[----:B------:R-:W-:Y:S01]  /*5d20*/  FADD.FTZ R91, R10, R91 ;  /* 0x0000005b0a5b7221 */ /* 0x000fe20000010000 */
[----:B------:R-:W-:Y:S01]  /*5d30*/  FMUL.FTZ R9, R178, R9 ;  /* 0x00000009b2097220 */ /* 0x000fe20000410000 */
[----:B------:R-:W-:Y:S01]  /*5d40*/  FADD.FTZ R102, R18, R102 ;  /* 0x0000006612667221 */ /* 0x000fe20000010000 */
[----:B------:R-:W-:Y:S01]  /*5d50*/  FADD.FTZ R89, R8, R89 ;  /* 0x0000005908597221 */ /* 0x000fe20000010000 */
[----:B------:R-:W-:Y:S01]  /*5d60*/  FMUL.FTZ R18, R156, R169 ;  /* 0x000000a99c127220 */ /* 0x000fe20000410000 */
[----:B------:R-:W-:Y:S01]  /*5d70*/  FFMA.FTZ R16, R106, R193, R9 ;  /* 0x000000c16a107223 */ /* 0x000fe20000010009 */
[C---:B------:R-:W-:Y:S01]  /*5d80*/  FMUL.FTZ R9, R156.reuse, R191 ;  /* 0x000000bf9c097220 */ /* 0x040fe20000410000 */
[----:B------:R-:W-:Y:S01]  /*5d90*/  FMUL.FTZ R8, R156, R157 ;  /* 0x0000009d9c087220 */ /* 0x000fe20000410000 */
[----:B------:R-:W-:Y:S01]  /*5da0*/  FADD.FTZ R103, R12, R103 ;  /* 0x000000670c677221 */ /* 0x000fe20000010000 */
[----:B------:R-:W-:Y:S01]  /*5db0*/  FMUL.FTZ R187, R187, R18 ;  /* 0x00000012bbbb7220 */ /* 0x000fe20000410000 */
[----:B------:R-:W-:Y:S01]  /*5dc0*/  FMUL.FTZ R182, R182, R9 ;  /* 0x00000009b6b67220 */ /* 0x000fe20000410000 */
[----:B------:R-:W-:Y:S01]  /*5dd0*/  FMUL.FTZ R9, R156, R171 ;  /* 0x000000ab9c097220 */ /* 0x000fe20000410000 */
[----:B------:R-:W-:Y:S01]  /*5de0*/  FMUL.FTZ R3, R3, R8 ;  /* 0x0000000803037220 */ /* 0x000fe20000410000 */
[----:B------:R-:W-:Y:S01]  /*5df0*/  FADD.FTZ R90, R2, R90 ;  /* 0x0000005a025a7221 */ /* 0x000fe20000010000 */
[----:B------:R-:W-:Y:S01]  /*5e00*/  FFMA.FTZ R187, R108, R169, R187 ;  /* 0x000000a96cbb7223 */ /* 0x000fe200000100bb */
[----:B0-----:R-:W-:Y:S01]  /*5e10*/  @!P1 FADD.FTZ R7, R7, R4 ;  /* 0x0000000407079221 */ /* 0x001fe20000010000 */
[----:B------:R-:W-:Y:S01]  /*5e20*/  FMUL.FTZ R9, R172, R9 ;  /* 0x00000009ac097220 */ /* 0x000fe20000410000 */
[----:B------:R-:W-:Y:S01]  /*5e30*/  FFMA.FTZ R182, R107, R191, R182 ;  /* 0x000000bf6bb67223 */ /* 0x000fe200000100b6 */
[----:B------:R-:W-:Y:S01]  /*5e40*/  FFMA.FTZ R2, R58, R157, R3 ;  /* 0x0000009d3a027223 */ /* 0x000fe20000010003 */
[----:B--2---:R-:W-:Y:S01]  /*5e50*/  @!P1 FADD.FTZ R6, R6, R5 ;  /* 0x0000000506069221 */ /* 0x004fe20000010000 */
[----:B------:R-:W0:Y:S01]  /*5e60*/  SHFL.DOWN PT, R4, R7, 0x2, 0x1f ;  /* 0x08401f0007047f89 */ /* 0x000e2200000e0000 */
[----:B------:R-:W-:Y:S01]  /*5e70*/  ISETP.GT.AND P1, PT, R56, 0x1d, PT ;  /* 0x0000001d3800780c */ /* 0x000fe20003f24270 */
[----:B------:R-:W-:Y:S01]  /*5e80*/  FFMA.FTZ R9, R110, R171, R9 ;  /* 0x000000ab6e097223 */ /* 0x000fe20000010009 */
[----:B------:R-:W-:Y:S01]  /*5e90*/  BSSY.RECONVERGENT B0, `(.L_x_7804) ;  /* 0x000005a000007945 */ /* 0x000fe20003800200 */
[----:B------:R-:W2:Y:S01]  /*5ea0*/  SHFL.DOWN PT, R5, R6, 0x2, 0x1f ;  /* 0x08401f0006057f89 */ /* 0x000ea200000e0000 */
[----:B------:R-:W-:Y:S01]  /*5eb0*/  FADD.FTZ R66, R188, R66 ;  /* 0x00000042bc427221 */ /* 0x000fe20000010000 */
        /* <DEDUP_REMOVED lines=15> */
[----:B0-----:R-:W-:Y:S01]  /*5fb0*/  @!P1 FADD.FTZ R7, R7, R4 ;  /* 0x0000000407079221 */ /* 0x001fe20000010000 */
[----:B------:R-:W-:Y:S01]  /*5fc0*/  FMUL.FTZ R4, R156, R19 ;  /* 0x000000139c047220 */ /* 0x000fe20000410000 */
[----:B--2---:R-:W-:-:S03]  /*5fd0*/  @!P1 FADD.FTZ R6, R6, R5 ;  /* 0x0000000506069221 */ /* 0x004fc60000010000 */
[----:B------:R-:W0:Y:S01]  /*5fe0*/  SHFL.DOWN PT, R186, R7, 0x4, 0x1f ;  /* 0x08801f0007ba7f89 */ /* 0x000e2200000e0000 */
[----:B------:R-:W-:Y:S01]  /*5ff0*/  ISETP.GT.AND P1, PT, R56, 0x1b, PT ;  /* 0x0000001b3800780c */ /* 0x000fe20003f24270 */
[----:B------:R-:W-:Y:S01]  /*6000*/  FMUL.FTZ R185, R185, R4 ;  /* 0x00000004b9b97220 */ /* 0x000fe20000410000 */
[C---:B------:R-:W-:Y:S01]  /*6010*/  FMUL.FTZ R5, R156.reuse, R165 ;  /* 0x000000a59c057220 */ /* 0x040fe20000410000 */
[----:B-1----:R-:W1:Y:S01]  /*6020*/  SHFL.DOWN PT, R197, R6, 0x4, 0x1f ;  /* 0x08801f0006c57f89 */ /* 0x002e6200000e0000 */
        /* <DEDUP_REMOVED lines=15> */
[----:B------:R-:W-:Y:S01]  /*6120*/  FADD.FTZ R77, R10, R77 ;  /* 0x0000004d0a4d7221 */ /* 0x000fe20000010000 */
[----:B------:R-:W-:Y:S01]  /*6130*/  FMUL.FTZ R5, R194, R5 ;  /* 0x00000005c2057220 */ /* 0x000fe20000410000 */
[----:B------:R-:W-:Y:S01]  /*6140*/  FADD.FTZ R76, R13, R76 ;  /* 0x0000004c0d4c7221 */ /* 0x000fe20000010000 */
[C---:B------:R-:W-:Y:S01]  /*6150*/  FMUL.FTZ R13, R156.reuse, R183 ;  /* 0x000000b79c0d7220 */ /* 0x040fe20000410000 */
[----:B0-----:R-:W-:Y:S01]  /*6160*/  @!P1 FADD.FTZ R7, R7, R186 ;  /* 0x000000ba07079221 */ /* 0x001fe20000010000 */
[----:B------:R-:W-:Y:S01]  /*6170*/  FMUL.FTZ R156, R156, R175 ;  /* 0x000000af9c9c7220 */ /* 0x000fe20000410000 */
[----:B------:R-:W-:Y:S01]  /*6180*/  FMUL.FTZ R10, R179, R4 ;  /* 0x00000004b30a7220 */ /* 0x000fe20000410000 */
[----:B------:R-:W-:Y:S01]  /*6190*/  FFMA.FTZ R12, R60, R159, R5 ;  /* 0x0000009f3c0c7223 */ /* 0x000fe20000010005 */
[----:B-1----:R-:W-:Y:S01]  /*61a0*/  @!P1 FADD.FTZ R6, R6, R197 ;  /* 0x000000c506069221 */ /* 0x002fe20000010000 */
        /* <DEDUP_REMOVED lines=24> */
[----:B-1----:R-:W-:-:S08]  /*6330*/  FADD.FTZ R5, R6, R19 ;  /* 0x0000001306057221 */ /* 0x002fd00000010000 */
        /* <DEDUP_REMOVED lines=10> */
[----:B------:R-:W1:Y:S01]  /*63e0*/  @P1 LDS R3, [UR26+0x1f28] ;  /* 0x001f281aff031984 */ /* 0x000e620008000800 */
[----:B0-----:R-:W-:Y:S01]  /*63f0*/  @P1 FADD.FTZ R5, R5, R2 ;  /* 0x0000000205051221 */ /* 0x001fe20000010000 */
[----:B-1----:R-:W-:-:S04]  /*6400*/  @P1 FADD.FTZ R4, R4, R3 ;  /* 0x0000000304041221 */ /* 0x002fc80000010000 */
[----:B------:R0:W-:Y:S04]  /*6410*/  STS [UR26+0x2328], R5 ;  /* 0x00232805ff007988 */ /* 0x0001e8000800081a */
[----:B------:R0:W-:Y:S02]  /*6420*/  STS [UR26+0x1f28], R4 ;  /* 0x001f2804ff007988 */ /* 0x0001e4000800081a */
.L_x_7805:
[----:B------:R-:W-:Y:S05]  /*6430*/  BSYNC.RECONVERGENT B0 ;  /* 0x0000000000007941 */ /* 0x000fea0003800200 */
.L_x_7804:
[----:B------:R-:W-:-:S04]  /*6440*/  UIADD3 UR6, UPT, UPT, UR6, 0x1, URZ ;  /* 0x0000000106067890 */ /* 0x000fc8000fffe0ff */
[----:B------:R-:W-:-:S09]  /*6450*/  UISETP.GE.AND UP0, UPT, UR6, UR46, UPT ;  /* 0x0000002e0600728c */ /* 0x000fd2000bf06270 */
[----:B------:R-:W-:Y:S05]  /*6460*/  BRA.U !UP0, `(.L_x_7806) ;  /* 0xffffffd508707547 */ /* 0x000fea000b83ffff */
.L_x_7768:
[----:B------:R-:W-:Y:S01]  /*6470*/  BAR.SYNC.DEFER_BLOCKING 0x0 ;  /* 0x0000000000007b1d */ /* 0x000fe20000010000 */
[----:B------:R-:W-:Y:S02]  /*6480*/  F2FP.F16.F32.PACK_AB R99, R102, R105 ;  /* 0x000000696663723e */ /* 0x000fe400000000ff */
[----:B------:R-:W-:-:S03]  /*6490*/  F2FP.F16.F32.PACK_AB R98, R98, R103 ;  /* 0x000000676262723e */ /* 0x000fc600000000ff */
[----:B------:R-:W1:Y:S01]  /*64a0*/  LDCU.64 UR30, c[0x0][0x4f8] ;  /* 0x00009f00ff1e77ac */ /* 0x000e620008000a00 */
[----:B------:R-:W-:Y:S02]  /*64b0*/  F2FP.F16.F32.PACK_AB R97, R91, R92 ;  /* 0x0000005c5b61723e */ /* 0x000fe400000000ff */
[----:B------:R-:W-:Y:S01]  /*64c0*/  F2FP.F16.F32.PACK_AB R96, R89, R90 ;  /* 0x0000005a5960723e */ /* 0x000fe200000000ff */
[----:B------:R-:W-:Y:S01]  /*64d0*/  UIADD3 UR40, UPT, UPT, UR21, -0x1, URZ ;  /* 0xffffffff15287890 */ /* 0x000fe2000fffe0ff */
[----:B------:R-:W2:Y:S01]  /*64e0*/  LDCU.64 UR36, c[0x0][0x500] ;  /* 0x0000a000ff2477ac */ /* 0x000ea20008000a00 */
[----:B------:R-:W5:Y:S01]  /*64f0*/  LDCU.64 UR38, c[0x0][0x550] ;  /* 0x0000aa00ff2677ac */ /* 0x000f620008000a00 */
[----:B0-----:R-:W3:Y:S04]  /*6500*/  LDG.E.128 R4, desc[UR32][R24.64] ;  /* 0x0000002018047981 */ /* 0x001ee8000c1e1d00 */
[----:B------:R-:W4:Y:S01]  /*6510*/  LDG.E.128 R8, desc[UR32][R24.64+0x200] ;  /* 0x0002002018087981 */ /* 0x000f22000c1e1d00 */
[----:B------:R-:W-:-:S02]  /*6520*/  USHF.L.U32 UR28, UR40, 0x9, URZ ;  /* 0x00000009281c7899 */ /* 0x000fc400080006ff */
[----:B------:R-:W-:Y:S02]  /*6530*/  UIADD3 UR20, UP1, UPT, UR20, -0x400, URZ ;  /* 0xfffffc0014147890 */ /* 0x000fe4000ff3e0ff */
[----:B------:R-:W-:Y:S02]  /*6540*/  USHF.R.S32.HI UR29, URZ, 0x1f, UR28 ;  /* 0x0000001fff1d7899 */ /* 0x000fe4000801141c */
[----:B------:R-:W-:Y:S02]  /*6550*/  UIADD3 UR18, UP2, UPT, UR18, -0x400, URZ ;  /* 0xfffffc0012127890 */ /* 0x000fe4000ff5e0ff */
[----:B-1----:R-:W-:Y:S02]  /*6560*/  UIMAD.WIDE.U32 UR26, UR35, UR30, UR28 ;  /* 0x0000001e231a72a5 */ /* 0x002fe4000f8e001c */
[----:B------:R-:W-:Y:S02]  /*6570*/  UIADD3.X UR19, UPT, UPT, UR19, -0x1, URZ, UP1, !UPT ;  /* 0xffffffff13137890 */ /* 0x000fe40008ffe4ff */
[----:B------:R-:W-:Y:S01]  /*6580*/  UIMAD UR27, UR35, UR31, UR27 ;  /* 0x0000001f231b72a4 */ /* 0x000fe2000f8e021b */
[----:B------:R-:W0:Y:S03]  /*6590*/  LDCU.64 UR30, c[0x0][0x520] ;  /* 0x0000a400ff1e77ac */ /* 0x000e260008000a00 */
[----:B--2---:R-:W-:-:S02]  /*65a0*/  UIMAD.WIDE.U32 UR26, UR34, UR36, UR26 ;  /* 0x00000024221a72a5 */ /* 0x004fc4000f8e001a */
[----:B------:R-:W-:Y:S02]  /*65b0*/  UIADD3.X UR17, UPT, UPT, UR17, -0x1, URZ, UP2, !UPT ;  /* 0xffffffff11117890 */ /* 0x000fe400097fe4ff */
[----:B------:R-:W-:Y:S02]  /*65c0*/  UIMAD UR27, UR34, UR37, UR27 ;  /* 0x00000025221b72a4 */ /* 0x000fe4000f8e021b */
[----:B-----5:R-:W-:Y:S01]  /*65d0*/  ULEA UR6, UP0, UR26, UR38, 0x1 ;  /* 0x000000261a067291 */ /* 0x020fe2000f8008ff */
[----:B------:R-:W1:Y:S03]  /*65e0*/  LDCU.64 UR36, c[0x0][0x560] ;  /* 0x0000ac00ff2477ac */ /* 0x000e660008000a00 */
[----:B------:R-:W-:Y:S01]  /*65f0*/  ULEA.HI.X UR26, UR26, UR39, UR27, 0x1, UP0 ;  /* 0x000000271a1a7291 */ /* 0x000fe200080f0c1b */
[----:B---3--:R-:W-:Y:S04]  /*6600*/  STS.128 [R31], R4 ;  /* 0x000000041f007388 */ /* 0x008fe80000000c00 */
[----:B----4-:R-:W-:Y:S01]  /*6610*/  STS.128 [R31+0x200], R8 ;  /* 0x000200081f007388 */ /* 0x010fe20000000c00 */
[----:B------:R-:W-:-:S03]  /*6620*/  NOP ;  /* 0x0000000000007918 */ /* 0x000fc60000000000 */
[----:B------:R-:W2:Y:S04]  /*6630*/  LDS.128 R12, [R30] ;  /* 0x000000001e0c7984 */ /* 0x000ea80000000c00 */
[----:B------:R-:W3:Y:S01]  /*6640*/  LDS.128 R4, [R30+0x10] ;  /* 0x000010001e047984 */ /* 0x000ee20000000c00 */
[----:B------:R-:W-:Y:S06]  /*6650*/  BAR.SYNC.DEFER_BLOCKING 0x0 ;  /* 0x0000000000007b1d */ /* 0x000fec0000010000 */
[----:B------:R-:W-:Y:S01]  /*6660*/  STS.128 [R30], R96 ;  /* 0x000000601e007388 */ /* 0x000fe20000000c00 */
[----:B--2---:R-:W-:-:S02]  /*6670*/  HADD2.F32 R3, -RZ, R12.H0_H0 ;  /* 0x2000000cff037230 */ /* 0x004fc40000004100 */
[--C-:B------:R-:W-:Y:S02]  /*6680*/  HADD2.F32 R17, -RZ, R13.reuse.H0_H0 ;  /* 0x2000000dff117230 */ /* 0x100fe40000004100 */
[----:B------:R-:W-:Y:S02]  /*6690*/  HADD2.F32 R13, -RZ, R13.H1_H1 ;  /* 0x3000000dff0d7230 */ /* 0x000fe40000004100 */
[--C-:B------:R-:W-:Y:S01]  /*66a0*/  FADD.FTZ R0, R3, R54.reuse ;  /* 0x0000003603007221 */ /* 0x100fe20000010000 */
[----:B------:R-:W-:Y:S02]  /*66b0*/  HADD2.F32 R3, -RZ, R12.H1_H1 ;  /* 0x3000000cff037230 */ /* 0x000fe40000004100 */
[--C-:B------:R-:W-:Y:S01]  /*66c0*/  FADD.FTZ R17, R17, R54.reuse ;  /* 0x0000003611117221 */ /* 0x100fe20000010000 */
[----:B------:R-:W-:Y:S02]  /*66d0*/  HADD2.F32 R11, -RZ, R14.H0_H0 ;  /* 0x2000000eff0b7230 */ /* 0x000fe40000004100 */
[--C-:B------:R-:W-:Y:S01]  /*66e0*/  FADD.FTZ R13, R13, R54.reuse ;  /* 0x000000360d0d7221 */ /* 0x100fe20000010000 */
[----:B------:R-:W-:Y:S01]  /*66f0*/  FSETP.GTU.FTZ.AND P2, PT, R0, 20, PT ;  /* 0x41a000000000780b */ /* 0x000fe20003f5c000 */
[----:B------:R-:W-:Y:S01]  /*6700*/  FADD.FTZ R3, R3, R54 ;  /* 0x0000003603037221 */ /* 0x000fe20000010000 */
[----:B------:R-:W-:-:S02]  /*6710*/  FSETP.GTU.FTZ.AND P0, PT, R17, 20, PT ;  /* 0x41a000001100780b */ /* 0x000fc40003f1c000 */
        /* <DEDUP_REMOVED lines=45> */
[--C-:B------:R-:W-:Y:S01]  /*69f0*/  HADD2.F32 R11, -RZ, R5.reuse.H0_H0 ;  /* 0x20000005ff0b7230 */ /* 0x100fe20000004100 */
[----:B------:R-:W3:Y:S01]  /*6a00*/  @!P2 MUFU.EX2 R4, R4 ;  /* 0x000000040004a308 */ /* 0x000ee20000000800 */
[----:B------:R-:W-:-:S02]  /*6a10*/  HADD2.F32 R5, -RZ, R5.H1_H1 ;  /* 0x30000005ff057230 */ /* 0x000fc40000004100 */
[----:B0-----:R-:W-:Y:S01]  /*6a20*/  @!P6 FADD.FTZ R0, R0, 1 ;  /* 0x3f8000000000e421 */ /* 0x001fe20000010000 */
[--C-:B------:R-:W-:Y:S02]  /*6a30*/  FADD.FTZ R11, R11, R54.reuse ;  /* 0x000000360b0b7221 */ /* 0x100fe40000010000 */
[----:B------:R-:W-:Y:S01]  /*6a40*/  FADD.FTZ R14, R5, R54 ;  /* 0x00000036050e7221 */ /* 0x000fe20000010000 */
[----:B------:R-:W-:Y:S01]  /*6a50*/  HADD2.F32 R5, -RZ, R6.H0_H0 ;  /* 0x20000006ff057230 */ /* 0x000fe20000004100 */
[----:B------:R-:W0:Y:S01]  /*6a60*/  @!P1 MUFU.EX2 R8, R8 ;  /* 0x0000000800089308 */ /* 0x000e220000000800 */
[----:B--2---:R-:W-:-:S03]  /*6a70*/  @!P3 FADD.FTZ R3, R3, 1 ;  /* 0x3f8000000303b421 */ /* 0x004fc60000010000 */
[--C-:B------:R-:W-:Y:S01]  /*6a80*/  FADD.FTZ R15, R5, R54.reuse ;  /* 0x00000036050f7221 */ /* 0x100fe20000010000 */
[--C-:B------:R-:W-:Y:S02]  /*6a90*/  HADD2.F32 R5, -RZ, R7.reuse.H0_H0 ;  /* 0x20000007ff057230 */ /* 0x100fe40000004100 */
[----:B------:R-:W-:Y:S01]  /*6aa0*/  HADD2.F32 R7, -RZ, R7.H1_H1 ;  /* 0x30000007ff077230 */ /* 0x000fe20000004100 */
[----:B------:R-:W2:Y:S01]  /*6ab0*/  @!P4 MUFU.RCP R9, R9 ;  /* 0x000000090009c308 */ /* 0x000ea20000001000 */
[----:B---3--:R-:W-:Y:S01]  /*6ac0*/  @!P2 FADD.FTZ R4, R4, 1 ;  /* 0x3f8000000404a421 */ /* 0x008fe20000010000 */
[--C-:B------:R-:W-:Y:S02]  /*6ad0*/  FADD.FTZ R5, R5, R54.reuse ;  /* 0x0000003605057221 */ /* 0x100fe40000010000 */
[----:B------:R-:W-:-:S04]  /*6ae0*/  FADD.FTZ R7, R7, R54 ;  /* 0x0000003607077221 */ /* 0x000fc80000010000 */
[----:B------:R-:W3:Y:S01]  /*6af0*/  @!P5 MUFU.EX2 R2, R2 ;  /* 0x000000020002d308 */ /* 0x000ee20000000800 */
[----:B0-----:R-:W-:-:S07]  /*6b00*/  @!P1 FADD.FTZ R8, R8, 1 ;  /* 0x3f80000008089421 */ /* 0x001fce0000010000 */
[----:B------:R0:W4:Y:S01]  /*6b10*/  @!P3 MUFU.RCP R12, R3 ;  /* 0x00000003000cb308 */ /* 0x0001220000001000 */
[----:B--2---:R-:W-:Y:S01]  /*6b20*/  @!P4 FMUL.FTZ R76, R76, R9 ;  /* 0x000000094c4cc220 */ /* 0x004fe20000410000 */
[----:B------:R-:W-:-:S06]  /*6b30*/  FSETP.GTU.FTZ.AND P4, PT, R11, 20, PT ;  /* 0x41a000000b00780b */ /* 0x000fcc0003f9c000 */
[----:B------:R2:W5:Y:S01]  /*6b40*/  @!P2 MUFU.RCP R9, R4 ;  /* 0x000000040009a308 */ /* 0x0005620000001000 */
[----:B---3--:R-:W-:Y:S01]  /*6b50*/  @!P5 FADD.FTZ R2, R2, 1 ;  /* 0x3f8000000202d421 */ /* 0x008fe20000010000 */
[----:B0-----:R-:W-:Y:S01]  /*6b60*/  HADD2.F32 R3, -RZ, R6.H1_H1 ;  /* 0x30000006ff037230 */ /* 0x001fe20000004100 */
[----:B------:R-:W-:-:S05]  /*6b70*/  F2FP.F16.F32.PACK_AB R6, R67, R68 ;  /* 0x000000444306723e */ /* 0x000fca00000000ff */
[----:B------:R-:W0:Y:S01]  /*6b80*/  @!P1 MUFU.RCP R8, R8 ;  /* 0x0000000800089308 */ /* 0x000e220000001000 */
[----:B--2---:R-:W-:Y:S01]  /*6b90*/  FADD.FTZ R4, R3, R54 ;  /* 0x0000003603047221 */ /* 0x004fe20000010000 */
[----:B----4-:R-:W-:-:S04]  /*6ba0*/  @!P3 FMUL.FTZ R79, R79, R12 ;  /* 0x0000000c4f4fb220 */ /* 0x010fc80000410000 */
[----:B------:R-:W-:Y:S02]  /*6bb0*/  FSETP.GTU.FTZ.AND P3, PT, R4, 20, PT ;  /* 0x41a000000400780b */ /* 0x000fe40003f7c000 */
[----:B------:R-:W2:Y:S01]  /*6bc0*/  @!P6 MUFU.RCP R0, R0 ;  /* 0x000000000000e308 */ /* 0x000ea20000001000 */
[----:B-----5:R-:W-:Y:S01]  /*6bd0*/  @!P2 FMUL.FTZ R80, R80, R9 ;  /* 0x000000095050a220 */ /* 0x020fe20000410000 */
[----:B------:R-:W-:-:S06]  /*6be0*/  FSETP.GTU.FTZ.AND P2, PT, R5, 20, PT ;  /* 0x41a000000500780b */ /* 0x000fcc0003f5c000 */
[----:B------:R-:W3:Y:S01]  /*6bf0*/  @!P5 MUFU.RCP R13, R2 ;  /* 0x00000002000dd308 */ /* 0x000ee20000001000 */
[----:B0-----:R-:W-:Y:S01]  /*6c00*/  @!P1 FMUL.FTZ R81, R81, R8 ;  /* 0x0000000851519220 */ /* 0x001fe20000410000 */
[----:B------:R-:W-:Y:S01]  /*6c10*/  FSETP.GTU.FTZ.AND P1, PT, R7, 20, PT ;  /* 0x41a000000700780b */ /* 0x000fe20003f3c000 */
[----:B------:R-:W-:-:S04]  /*6c20*/  @!P3 FMUL.FTZ R4, R4, -1.4426950216293334961 ;  /* 0xbfb8aa3b0404b820 */ /* 0x000fc80000410000 */
[----:B------:R-:W-:Y:S01]  /*6c30*/  @!P2 FMUL.FTZ R5, R5, -1.4426950216293334961 ;  /* 0xbfb8aa3b0505a820 */ /* 0x000fe20000410000 */
[----:B------:R-:W0:Y:S01]  /*6c40*/  @!P0 MUFU.EX2 R10, R10 ;  /* 0x0000000a000a8308 */ /* 0x000e220000000800 */
[----:B--2---:R-:W-:Y:S01]  /*6c50*/  @!P6 FMUL.FTZ R77, R77, R0 ;  /* 0x000000004d4de220 */ /* 0x004fe20000410000 */
[----:B------:R-:W-:Y:S01]  /*6c60*/  FSETP.GTU.FTZ.AND P6, PT, R14, 20, PT ;  /* 0x41a000000e00780b */ /* 0x000fe20003fdc000 */
[----:B------:R-:W-:-:S04]  /*6c70*/  @!P4 FMUL.FTZ R0, R11, -1.4426950216293334961 ;  /* 0xbfb8aa3b0b00c820 */ /* 0x000fc80000410000 */
[----:B------:R-:W-:Y:S01]  /*6c80*/  @!P1 FMUL.FTZ R8, R7, -1.4426950216293334961 ;  /* 0xbfb8aa3b07089820 */ /* 0x000fe20000410000 */
[----:B------:R2:W4:Y:S01]  /*6c90*/  @!P3 MUFU.EX2 R12, R4 ;  /* 0x00000004000cb308 */ /* 0x0005220000000800 */
[----:B---3--:R-:W-:Y:S01]  /*6ca0*/  @!P5 FMUL.FTZ R78, R78, R13 ;  /* 0x0000000d4e4ed220 */ /* 0x008fe20000410000 */
[----:B------:R-:W-:Y:S02]  /*6cb0*/  FSETP.GTU.FTZ.AND P5, PT, R15, 20, PT ;  /* 0x41a000000f00780b */ /* 0x000fe40003fbc000 */
[----:B------:R-:W-:-:S03]  /*6cc0*/  F2FP.F16.F32.PACK_AB R7, R65, R66 ;  /* 0x000000424107723e */ /* 0x000fc600000000ff */
[----:B------:R-:W-:Y:S01]  /*6cd0*/  @!P6 FMUL.FTZ R2, R14, -1.4426950216293334961 ;  /* 0xbfb8aa3b0e02e820 */ /* 0x000fe20000410000 */
[----:B------:R3:W5:Y:S01]  /*6ce0*/  @!P2 MUFU.EX2 R13, R5 ;  /* 0x00000005000da308 */ /* 0x0007620000000800 */
[----:B--2---:R-:W-:Y:S01]  /*6cf0*/  F2FP.F16.F32.PACK_AB R4, R71, R72 ;  /* 0x000000484704723e */ /* 0x004fe200000000ff */
[----:B0-----:R-:W-:-:S05]  /*6d00*/  @!P0 FADD.FTZ R10, R10, 1 ;  /* 0x3f8000000a0a8421 */ /* 0x001fca0000010000 */
[----:B------:R-:W-:Y:S01]  /*6d10*/  @!P5 FMUL.FTZ R3, R15, -1.4426950216293334961 ;  /* 0xbfb8aa3b0f03d820 */ /* 0x000fe20000410000 */
[----:B------:R-:W0:Y:S01]  /*6d20*/  @!P1 MUFU.EX2 R14, R8 ;  /* 0x00000008000e9308 */ /* 0x000e220000000800 */
[----:B---3--:R-:W-:Y:S01]  /*6d30*/  F2FP.F16.F32.PACK_AB R5, R69, R70 ;  /* 0x000000464505723e */ /* 0x008fe200000000ff */
[----:B----4-:R-:W-:-:S04]  /*6d40*/  @!P3 FADD.FTZ R12, R12, 1 ;  /* 0x3f8000000c0cb421 */ /* 0x010fc80000010000 */
[----:B------:R-:W-:Y:S01]  /*6d50*/  STS.128 [R30+0x10], R4 ;  /* 0x000010041e007388 */ /* 0x000fe20000000c00 */
[----:B------:R-:W-:Y:S01]  /*6d60*/  NOP ;  /* 0x0000000000007918 */ /* 0x000fe20000000000 */
[----:B------:R2:W3:Y:S02]  /*6d70*/  @!P0 MUFU.RCP R15, R10 ;  /* 0x0000000a000f8308 */ /* 0x0004e40000001000 */
[----:B------:R-:W-:Y:S01]  /*6d80*/  LDS.128 R4, [R31+0x200] ;  /* 0x000200001f047984 */ /* 0x000fe20000000c00 */
[----:B-----5:R-:W-:Y:S01]  /*6d90*/  @!P2 FADD.FTZ R13, R13, 1 ;  /* 0x3f8000000d0da421 */ /* 0x020fe20000010000 */
[----:B0-----:R-:W-:-:S04]  /*6da0*/  @!P1 FADD.FTZ R14, R14, 1 ;  /* 0x3f8000000e0e9421 */ /* 0x001fc80000010000 */
[----:B------:R-:W0:Y:S01]  /*6db0*/  @!P6 MUFU.EX2 R2, R2 ;  /* 0x000000020002e308 */ /* 0x000e220000000800 */
[----:B--2---:R-:W2:Y:S07]  /*6dc0*/  LDS.128 R8, [R31] ;  /* 0x000000001f087984 */ /* 0x004eae0000000c00 */
[----:B------:R-:W4:Y:S01]  /*6dd0*/  @!P5 MUFU.EX2 R3, R3 ;  /* 0x000000030003d308 */ /* 0x000f220000000800 */
[----:B---3--:R-:W-:Y:S01]  /*6de0*/  @!P0 FMUL.FTZ R82, R82, R15 ;  /* 0x0000000f52528220 */ /* 0x008fe20000410000 */
[----:B------:R-:W-:-:S04]  /*6df0*/  IADD3 R55, P0, PT, R55, -0x400, RZ ;  /* 0xfffffc0037377810 */ /* 0x000fc80007f1e0ff */
[----:B------:R-:W-:Y:S02]  /*6e00*/  F2FP.F16.F32.PACK_AB R24, R82, R81 ;  /* 0x000000515218723e */ /* 0x000fe400000000ff */
[----:B------:R-:W3:Y:S01]  /*6e10*/  @!P4 MUFU.EX2 R0, R0 ;  /* 0x000000000000c308 */ /* 0x000ee20000000800 */
[----:B0-----:R-:W-:Y:S01]  /*6e20*/  @!P6 FADD.FTZ R2, R2, 1 ;  /* 0x3f8000000202e421 */ /* 0x001fe20000010000 */
[----:B------:R-:W-:-:S06]  /*6e30*/  IADD3.X R53, PT, PT, R53, -0x1, RZ, P0, !PT ;  /* 0xffffffff35357810 */ /* 0x000fcc00007fe4ff */
[----:B------:R0:W5:Y:S01]  /*6e40*/  @!P6 MUFU.RCP R17, R2 ;  /* 0x000000020011e308 */ /* 0x0001620000001000 */
[----:B----4-:R-:W-:-:S07]  /*6e50*/  @!P5 FADD.FTZ R3, R3, 1 ;  /* 0x3f8000000303d421 */ /* 0x010fce0000010000 */
[----:B------:R4:W1:Y:S01]  /*6e60*/  @!P5 MUFU.RCP R16, R3 ;  /* 0x000000030010d308 */ /* 0x0008620000001000 */
[----:B0-----:R-:W-:Y:S01]  /*6e70*/  MOV R2, UR6 ;  /* 0x0000000600027c02 */ /* 0x001fe20008000f00 */
[----:B---3--:R-:W-:-:S06]  /*6e80*/  @!P4 FADD.FTZ R0, R0, 1 ;  /* 0x3f8000000000c421 */ /* 0x008fcc0000010000 */
[----:B------:R-:W0:Y:S01]  /*6e90*/  @!P4 MUFU.RCP R0, R0 ;  /* 0x000000000000c308 */ /* 0x000e220000001000 */
[----:B----4-:R-:W-:Y:S01]  /*6ea0*/  MOV R3, UR26 ;  /* 0x0000001a00037c02 */ /* 0x010fe20008000f00 */
[----:B-----5:R-:W-:Y:S01]  /*6eb0*/  @!P6 FMUL.FTZ R84, R84, R17 ;  /* 0x000000115454e220 */ /* 0x020fe20000410000 */
[----:B------:R-:W3:Y:S01]  /*6ec0*/  LDCU.64 UR26, c[0x0][0x518] ;  /* 0x0000a300ff1a77ac */ /* 0x000ee20008000a00 */
[----:B------:R-:W-:Y:S01]  /*6ed0*/  F2FP.F16.F32.PACK_AB R17, R76, R75 ;  /* 0x0000004b4c11723e */ /* 0x000fe200000000ff */
[----:B------:R-:W-:-:S03]  /*6ee0*/  IMAD.WIDE.U32 R2, R51, 0x10, R2 ;  /* 0x0000001033027825 */ /* 0x000fc600078e0002 */
[----:B------:R-:W4:Y:S01]  /*6ef0*/  @!P3 MUFU.RCP R19, R12 ;  /* 0x0000000c0013b308 */ /* 0x000f220000001000 */
[----:B-1----:R-:W-:Y:S01]  /*6f00*/  @!P5 FMUL.FTZ R85, R85, R16 ;  /* 0x000000105555d220 */ /* 0x002fe20000410000 */
[----:B------:R-:W-:Y:S01]  /*6f10*/  F2FP.F16.F32.PACK_AB R16, R74, R73 ;  /* 0x000000494a10723e */ /* 0x000fe200000000ff */
[----:B--2---:R-:W-:Y:S04]  /*6f20*/  STG.E.128 desc[UR32][R2.64], R8 ;  /* 0x0000000802007986 */ /* 0x004fe8000c101d20 */
[----:B------:R1:W-:Y:S01]  /*6f30*/  STG.E.128 desc[UR32][R2.64+0x200], R4 ;  /* 0x0002000402007986 */ /* 0x0003e2000c101d20 */
[----:B------:R2:W5:Y:S01]  /*6f40*/  @!P2 MUFU.RCP R18, R13 ;  /* 0x0000000d0012a308 */ /* 0x0005620000001000 */
[----:B0-----:R-:W-:Y:S01]  /*6f50*/  @!P4 FMUL.FTZ R83, R83, R0 ;  /* 0x000000005353c220 */ /* 0x001fe20000410000 */
[----:B---3--:R-:W-:-:S06]  /*6f60*/  UIMAD.WIDE.U32 UR28, UR35, UR26, UR28 ;  /* 0x0000001a231c72a5 */ /* 0x008fcc000f8e001c */
[----:B------:R-:W0:Y:S01]  /*6f70*/  @!P1 MUFU.RCP R25, R14 ;  /* 0x0000000e00199308 */ /* 0x000e220000001000 */
[----:B----4-:R-:W-:Y:S01]  /*6f80*/  @!P3 FMUL.FTZ R86, R86, R19 ;  /* 0x000000135656b220 */ /* 0x010fe20000410000 */
[----:B------:R-:W-:Y:S01]  /*6f90*/  F2FP.F16.F32.PACK_AB R19, R80, R79 ;  /* 0x0000004f5013723e */ /* 0x000fe200000000ff */
[----:B--2---:R-:W-:Y:S01]  /*6fa0*/  FADD.FTZ R13, R73, R52 ;  /* 0x00000034490d7221 */ /* 0x004fe20000010000 */
[----:B------:R-:W-:Y:S02]  /*6fb0*/  UIMAD UR27, UR35, UR27, UR29 ;  /* 0x0000001b231b72a4 */ /* 0x000fe4000f8e021d */
[----:B------:R-:W-:Y:S01]  /*6fc0*/  F2FP.F16.F32.PACK_AB R26, R86, R85 ;  /* 0x00000055561a723e */ /* 0x000fe200000000ff */
[----:B------:R-:W-:Y:S01]  /*6fd0*/  FADD.FTZ R0, R13, R74 ;  /* 0x0000004a0d007221 */ /* 0x000fe20000010000 */
[----:B------:R-:W-:Y:S01]  /*6fe0*/  UMOV UR26, UR28 ;  /* 0x0000001c001a7c82 */ /* 0x000fe20008000000 */
[----:B-----5:R-:W-:Y:S01]  /*6ff0*/  @!P2 FMUL.FTZ R87, R87, R18 ;  /* 0x000000125757a220 */ /* 0x020fe20000410000 */
[----:B------:R-:W-:Y:S01]  /*7000*/  F2FP.F16.F32.PACK_AB R18, R78, R77 ;  /* 0x0000004d4e12723e */ /* 0x000fe200000000ff */
[----:B------:R-:W-:Y:S01]  /*7010*/  BAR.SYNC.DEFER_BLOCKING 0x0 ;  /* 0x0000000000007b1d */ /* 0x000fe20000010000 */
[----:B------:R-:W-:Y:S01]  /*7020*/  FADD.FTZ R13, R0, R75 ;  /* 0x0000004b000d7221 */ /* 0x000fe20000010000 */
[----:B------:R-:W-:-:S03]  /*7030*/  UIMAD.WIDE.U32 UR26, UR34, UR30, UR26 ;  /* 0x0000001e221a72a5 */ /* 0x000fc6000f8e001a */
[----:B------:R-:W-:Y:S01]  /*7040*/  FADD.FTZ R76, R13, R76 ;  /* 0x0000004c0d4c7221 */ /* 0x000fe20000010000 */
[----:B0-----:R-:W-:Y:S01]  /*7050*/  @!P1 FMUL.FTZ R88, R88, R25 ;  /* 0x0000001958589220 */ /* 0x001fe20000410000 */
[----:B------:R-:W-:Y:S01]  /*7060*/  F2FP.F16.F32.PACK_AB R25, R84, R83 ;  /* 0x000000535419723e */ /* 0x000fe200000000ff */
[----:B------:R-:W-:Y:S01]  /*7070*/  UIMAD UR27, UR34, UR31, UR27 ;  /* 0x0000001f221b72a4 */ /* 0x000fe2000f8e021b */
[----:B------:R-:W-:Y:S01]  /*7080*/  FADD.FTZ R77, R76, R77 ;  /* 0x0000004d4c4d7221 */ /* 0x000fe20000010000 */
[----:B------:R-:W-:Y:S01]  /*7090*/  ULEA UR6, UP0, UR26, UR36, 0x1 ;  /* 0x000000241a067291 */ /* 0x000fe2000f8008ff */
[----:B------:R-:W-:Y:S02]  /*70a0*/  F2FP.F16.F32.PACK_AB R27, R88, R87 ;  /* 0x00000057581b723e */ /* 0x000fe400000000ff */
[----:B------:R-:W-:Y:S01]  /*70b0*/  FADD.FTZ R78, R77, R78 ;  /* 0x0000004e4d4e7221 */ /* 0x000fe20000010000 */
[----:B------:R-:W-:Y:S02]  /*70c0*/  ULEA.HI.X UR26, UR26, UR37, UR27, 0x1, UP0 ;  /* 0x000000251a1a7291 */ /* 0x000fe400080f0c1b */
[----:B-1----:R-:W-:Y:S01]  /*70d0*/  MOV R2, UR6 ;  /* 0x0000000600027c02 */ /* 0x002fe20008000f00 */
[----:B------:R-:W-:Y:S01]  /*70e0*/  FADD.FTZ R79, R78, R79 ;  /* 0x0000004f4e4f7221 */ /* 0x000fe20000010000 */
[----:B------:R-:W-:-:S02]  /*70f0*/  UIADD3 UR22, UP0, UPT, UR22, -0x400, URZ ;  /* 0xfffffc0016167890 */ /* 0x000fc4000ff1e0ff */
[----:B------:R-:W-:Y:S01]  /*7100*/  MOV R3, UR26 ;  /* 0x0000001a00037c02 */ /* 0x000fe20008000f00 */
[----:B------:R-:W-:Y:S01]  /*7110*/  FADD.FTZ R80, R79, R80 ;  /* 0x000000504f507221 */ /* 0x000fe20000010000 */
[----:B------:R-:W-:Y:S01]  /*7120*/  UIADD3.X UR24, UPT, UPT, UR24, -0x1, URZ, UP0, !UPT ;  /* 0xffffffff18187890 */ /* 0x000fe200087fe4ff */
[----:B------:R-:W-:Y:S02]  /*7130*/  STS.128 [R30], R16 ;  /* 0x000000101e007388 */ /* 0x000fe40000000c00 */
[----:B------:R-:W-:Y:S01]  /*7140*/  FADD.FTZ R81, R80, R81 ;  /* 0x0000005150517221 */ /* 0x000fe20000010000 */
[----:B------:R-:W-:Y:S01]  /*7150*/  IMAD.WIDE.U32 R2, R51, 0x10, R2 ;  /* 0x0000001033027825 */ /* 0x000fe200078e0002 */
[----:B------:R-:W-:Y:S01]  /*7160*/  UISETP.GT.AND UP0, UPT, UR21, 0x1, UPT ;  /* 0x000000011500788c */ /* 0x000fe2000bf04270 */
[----:B------:R-:W-:Y:S01]  /*7170*/  STS.128 [R30+0x10], R24 ;  /* 0x000010181e007388 */ /* 0x000fe20000000c00 */
[----:B------:R-:W-:-:S03]  /*7180*/  NOP ;  /* 0x0000000000007918 */ /* 0x000fc60000000000 */
[----:B------:R-:W0:Y:S01]  /*7190*/  LDS.128 R8, [R31] ;  /* 0x000000001f087984 */ /* 0x000e220000000c00 */
[----:B------:R-:W-:Y:S01]  /*71a0*/  FADD.FTZ R82, R81, R82 ;  /* 0x0000005251527221 */ /* 0x000fe20000010000 */
[----:B------:R-:W-:Y:S02]  /*71b0*/  UMOV UR21, UR40 ;  /* 0x0000002800157c82 */ /* 0x000fe40008000000 */
        /* <DEDUP_REMOVED lines=10> */
.L_x_7735:
        /* <DEDUP_REMOVED lines=33> */
.L_x_7809:
[----:B------:R-:W-:Y:S05]  /*7470*/  BSYNC.RECONVERGENT B0 ;  /* 0x0000000000007941 */ /* 0x000fea0003800200 */
.L_x_7808:
        /* <DEDUP_REMOVED lines=31> */
.L_x_7811:
[----:B------:R-:W-:Y:S05]  /*7670*/  BSYNC.RECONVERGENT B0 ;  /* 0x0000000000007941 */ /* 0x000fea0003800200 */
.L_x_7810:
        /* <DEDUP_REMOVED lines=9> */
.L_x_7813:
[----:B------:R-:W-:Y:S02]  /*7710*/  LEA R0, R11, UR4, 0x2 ;  /* 0x000000040b007c11 */ /* 0x000fe4000f8e10ff */
[----:B0-----:R-:W-:Y:S02]  /*7720*/  MOV R5, UR9 ;  /* 0x0000000900057c02 */ /* 0x001fe40008000f00 */
[----:B-12---:R-:W-:Y:S01]  /*7730*/  MOV R4, UR8 ;  /* 0x0000000800047c02 */ /* 0x006fe20008000f00 */
        /* <DEDUP_REMOVED lines=27> */
.L_x_7812:
[----:B------:R-:W-:Y:S05]  /*78f0*/  EXIT ;  /* 0x000000000000794d */ /* 0x000fea0003800000 */
.L_x_7814:
        /* <DEDUP_REMOVED lines=16> */
.L_x_10494:


//--------------------- .text._Z25selective_scan_bwd_kernelI32Selective_Scan_bwd_kernel_traitsILi32ELi16ELb1ELb0ELb1ELb1ELb1EN3c104HalfEfEEv12SSMParamsBwd --------------------------
	.section	.text._Z25selective_scan_bwd_kernelI32Selective_Scan_bwd_kernel_traitsILi32ELi16ELb1ELb0ELb1ELb1ELb1EN3c104HalfEfEEv12SSMParamsBwd,"ax",@progbits
	.align	128
        .global         _Z25selective_scan_bwd_kernelI32Selective_Scan_bwd_kernel_traitsILi32ELi16ELb1ELb0ELb1ELb1ELb1EN3c104HalfEfEEv12SSMParamsBwd
        .type           _Z25selective_scan_bwd_kernelI32Selective_Scan_bwd_kernel_traitsILi32ELi16ELb1ELb0ELb1ELb1ELb1EN3c104HalfEfEEv12SSMParamsBwd,@function
        .size           _Z25selective_scan_bwd_kernelI32Selective_Scan_bwd_kernel_traitsILi32ELi16ELb1ELb0ELb1ELb1ELb1EN3c104HalfEfEEv12SSMParamsBwd,(.L_x_10495 - _Z25selective_scan_bwd_kernelI32Selective_Scan_bwd_kernel_traitsILi32ELi16ELb1ELb0ELb1ELb1ELb1EN3c104HalfEfEEv12SSMParamsBwd)
        .other          _Z25selective_scan_bwd_kernelI32Selective_Scan_bwd_kernel_traitsILi32ELi16ELb1ELb0ELb1ELb1ELb1EN3c104HalfEfEEv12SSMParamsBwd,@"STO_CUDA_ENTRY STV_DEFAULT"
_Z25selective_scan_bwd_kernelI32Selective_Scan_bwd_kernel_traitsILi32ELi16ELb1ELb0ELb1ELb1ELb1EN3c104HalfEfEEv12SSMParamsBwd:
.text._Z25selective_scan_bwd_kernelI32Selective_Scan_bwd_kernel_traitsILi32ELi16ELb1ELb0ELb1ELb1ELb1EN3c104HalfEfEEv12SSMParamsBwd:
        /* <DEDUP_REMOVED lines=36> */
[----:B---3--:R-:W-:-:S02]  /*0240*/  HFMA2 R2, -RZ, RZ, 0, 0 ;  /* 0x00000000ff027431 */ /* 0x008fc400000001ff */
        /* <DEDUP_REMOVED lines=75> */
[----:B------:R-:W-:Y:S01]  /*0700*/  UIMAD UR17, UR38, UR21, UR15 ;  /* 0x00000015261172a4 */ /* 0x000fe2000f8e020f */
        /* <DEDUP_REMOVED lines=61> */
[----:B------:R-:W-:Y:S02]  /*0ae0*/  LEA R35, R31, UR6, 0x2 ;  /* 0x000000061f237c11 */ /* 0x000fe4000f8e10ff */
        /* <DEDUP_REMOVED lines=20> */
.L_x_7888:
[----:B------:R-:W-:Y:S01]  /*0c30*/  BAR.SYNC.DEFER_BLOCKING 0x0 ;  /* 0x0000000000007b1d */ /* 0x000fe20000010000 */
[----:B0-----:R-:W-:Y:S02]  /*0c40*/  MOV R2, UR24 ;  /* 0x0000001800027c02 */ /* 0x001fe40008000f00 */
[----:B------:R-:W-:-:S03]  /*0c50*/  MOV R3, UR26 ;  /* 0x0000001a00037c02 */ /* 0x000fc60008000f00 */
[----:B------:R-:W-:-:S05]  /*0c60*/  IMAD.WIDE.U32 R2, R49, 0x10, R2 ;  /* 0x0000001031027825 */ /* 0x000fca00078e0002 */
[----:B------:R-:W2:Y:S04]  /*0c70*/  LDG.E.128 R12, desc[UR36][R2.64] ;  /* 0x00000024020c7981 */ /* 0x000ea8000c1e1d00 */
[----:B------:R0:W3:Y:S01]  /*0c80*/  LDG.E.128 R16, desc[UR36][R2.64+0x200] ;  /* 0x0002002402107981 */ /* 0x0000e2000c1e1d00 */
[----:B------:R-:W1:Y:S01]  /*0c90*/  S2UR UR7, SR_CgaCtaId ;  /* 0x00000000000779c3 */ /* 0x000e620000008800 */
[----:B------:R-:W-:Y:S01]  /*0ca0*/  UMOV UR6, 0x400 ;  /* 0x0000040000067882 */ /* 0x000fe20000000000 */
[----:B------:R-:W-:Y:S01]  /*0cb0*/  MOV R24, UR27 ;  /* 0x0000001b00187c02 */ /* 0x000fe20008000f00 */
[----:B------:R-:W4:Y:S01]  /*0cc0*/  S2R R59, SR_LANEID ;  /* 0x00000000003b7919 */ /* 0x000f220000000000 */
[----:B------:R-:W-:-:S03]  /*0cd0*/  MOV R25, UR28 ;  /* 0x0000001c00197c02 */ /* 0x000fc60008000f00 */
[----:B------:R-:W-:Y:S01]  /*0ce0*/  IMAD.WIDE.U32 R24, R49, 0x10, R24 ;  /* 0x0000001031187825 */ /* 0x000fe200078e0018 */
[----:B-1----:R-:W-:-:S06]  /*0cf0*/  ULEA UR6, UR7, UR6, 0x18 ;  /* 0x0000000607067291 */ /* 0x002fcc000f8ec0ff */
[----:B----4-:R-:W-:-:S04]  /*0d00*/  LEA R30, R59, UR6, 0x4 ;  /* 0x000000063b1e7c11 */ /* 0x010fc8000f8e20ff */
[----:B0-----:R-:W-:Y:S01]  /*0d10*/  LEA R3, R59, R30, 0x4 ;  /* 0x0000001e3b037211 */ /* 0x001fe200078e20ff */
        /* <DEDUP_REMOVED lines=21> */
[----:B------:R-:W-:Y:S02]  /*0e70*/  HADD2.F32 R61, -RZ, R16.H1_H1 ;  /* 0x30000010ff3d7230 */ /* 0x000fe40000004100 */
[--C-:B------:R-:W-:Y:S02]  /*0e80*/  HADD2.F32 R63, -RZ, R17.reuse.H0_H0 ;  /* 0x20000011ff3f7230 */ /* 0x100fe40000004100 */
        /* <DEDUP_REMOVED lines=51> */
.L_x_7817:
[----:B------:R-:W-:Y:S05]  /*11c0*/  BSYNC.RECONVERGENT B0 ;  /* 0x0000000000007941 */ /* 0x000fea0003800200 */
.L_x_7816:
        /* <DEDUP_REMOVED lines=35> */
.L_x_7819:
[----:B------:R-:W-:Y:S05]  /*1400*/  BSYNC.RECONVERGENT B0 ;  /* 0x0000000000007941 */ /* 0x000fea0003800200 */
.L_x_7818:
        /* <DEDUP_REMOVED lines=35> */
.L_x_7821:
[----:B------:R-:W-:Y:S05]  /*1640*/  BSYNC.RECONVERGENT B0 ;  /* 0x0000000000007941 */ /* 0x000fea0003800200 */
.L_x_7820:
        /* <DEDUP_REMOVED lines=35> */
.L_x_7823:
[----:B------:R-:W-:Y:S05]  /*1880*/  BSYNC.RECONVERGENT B0 ;  /* 0x0000000000007941 */ /* 0x000fea0003800200 */
.L_x_7822:
[----:B------:R-:W-:Y:S01]  /*1890*/  HADD2.F32 R17, -RZ, R13.H0_H0 ;  /* 0x2000000dff117230 */ /* 0x000fe20000004100 */
        /* <DEDUP_REMOVED lines=34> */
.L_x_7825:
[----:B------:R-:W-:Y:S05]  /*1ac0*/  BSYNC.RECONVERGENT B0 ;  /* 0x0000000000007941 */ /* 0x000fea0003800200 */
.L_x_7824:
        /* <DEDUP_REMOVED lines=35> */
.L_x_7827:
[----:B------:R-:W-:Y:S05]  /*1d00*/  BSYNC.RECONVERGENT B0 ;  /* 0x0000000000007941 */ /* 0x000fea0003800200 */
.L_x_7826:
        /* <DEDUP_REMOVED lines=35> */
.L_x_7829:
[----:B------:R-:W-:Y:S05]  /*1f40*/  BSYNC.RECONVERGENT B0 ;  /* 0x0000000000007941 */ /* 0x000fea0003800200 */
.L_x_7828:
        /* <DEDUP_REMOVED lines=35> */
.L_x_7831:
[----:B------:R-:W-:Y:S05]  /*2180*/  BSYNC.RECONVERGENT B0 ;  /* 0x0000000000007941 */ /* 0x000fea0003800200 */
.L_x_7830:
        /* <DEDUP_REMOVED lines=35> */
.L_x_7833:
[----:B------:R-:W-:Y:S05]  /*23c0*/  BSYNC.RECONVERGENT B0 ;  /* 0x0000000000007941 */ /* 0x000fea0003800200 */
.L_x_7832:
        /* <DEDUP_REMOVED lines=35> */
.L_x_7835:
[----:B------:R-:W-:Y:S05]  /*2600*/  BSYNC.RECONVERGENT B0 ;  /* 0x0000000000007941 */ /* 0x000fea0003800200 */
.L_x_7834:
        /* <DEDUP_REMOVED lines=33> */
.L_x_7837:
[----:B------:R-:W-:Y:S05]  /*2820*/  BSYNC.RECONVERGENT B0 ;  /* 0x0000000000007941 */ /* 0x000fea0003800200 */
.L_x_7836:
        /* <DEDUP_REMOVED lines=32> */
.L_x_7839:
[----:B------:R-:W-:Y:S05]  /*2a30*/  BSYNC.RECONVERGENT B0 ;  /* 0x0000000000007941 */ /* 0x000fea0003800200 */
.L_x_7838:
        /* <DEDUP_REMOVED lines=32> */
.L_x_7841:
[----:B------:R-:W-:Y:S05]  /*2c40*/  BSYNC.RECONVERGENT B0 ;  /* 0x0000000000007941 */ /* 0x000fea0003800200 */
.L_x_7840:
        /* <DEDUP_REMOVED lines=32> */
.L_x_7843:
[----:B------:R-:W-:Y:S05]  /*2e50*/  BSYNC.RECONVERGENT B0 ;  /* 0x0000000000007941 */ /* 0x000fea0003800200 */
.L_x_7842:
        /* <DEDUP_REMOVED lines=32> */
.L_x_7845:
[----:B------:R-:W-:Y:S05]  /*3060*/  BSYNC.RECONVERGENT B0 ;  /* 0x0000000000007941 */ /* 0x000fea0003800200 */
.L_x_7844:
        /* <DEDUP_REMOVED lines=32> */
.L_x_7847:
[----:B------:R-:W-:Y:S05]  /*3270*/  BSYNC.RECONVERGENT B0 ;  /* 0x0000000000007941 */ /* 0x000fea0003800200 */
.L_x_7846:
[----:B------:R-:W0:Y:S01]  /*3280*/  LDCU.128 UR8, c[0x0][0x410] ;  /* 0x00008200ff0877ac */ /* 0x000e220008000c00 */
[----:B------:R-:W1:Y:S01]  /*3290*/  LDS.128 R12, [R3] ;  /* 0x00000000030c7984 */ /* 0x000e620000000c00 */
[----:B------:R-:W-:-:S03]  /*32a0*/  UIADD3 UR31, UPT, UPT, UR22, -0x1, URZ ;  /* 0xffffffff161f7890 */ /* 0x000fc6000fffe0ff */
[----:B------:R-:W-:Y:S01]  /*32b0*/  LDS.128 R16, [R3+0x10] ;  /* 0x0000100003107984 */ /* 0x000fe20000000c00 */
[----:B------:R-:W2:Y:S01]  /*32c0*/  LDCU.64 UR34, c[0x0][0x488] ;  /* 0x00009100ff2277ac */ /* 0x000ea20008000a00 */
[----:B------:R-:W-:Y:S01]  /*32d0*/  USHF.L.U32 UR6, UR31, 0x9, URZ ;  /* 0x000000091f067899 */ /* 0x000fe200080006ff */
[----:B------:R-:W-:Y:S01]  /*32e0*/  UMOV UR7, URZ ;  /* 0x000000ff00077c82 */ /* 0x000fe20008000000 */
[----:B------:R-:W3:Y:S02]  /*32f0*/  LDCU.64 UR40, c[0x0][0x490] ;  /* 0x00009200ff2877ac */ /* 0x000ee40008000a00 */
[----:B0-----:R-:W-:-:S04]  /*3300*/  UIMAD.WIDE.U32 UR32, UR39, UR8, UR6 ;  /* 0x00000008272072a5 */ /* 0x001fc8000f8e0006 */
[----:B------:R-:W-:-:S03]  /*3310*/  UIMAD UR9, UR39, UR9, UR33 ;  /* 0x00000009270972a4 */ /* 0x000fc6000f8e0221 */
[----:B------:R-:W-:Y:S02]  /*3320*/  UMOV UR8, UR32 ;  /* 0x0000002000087c82 */ /* 0x000fe40008000000 */
[----:B------:R-:W-:-:S04]  /*3330*/  UIMAD.WIDE.U32 UR8, UR38, UR10, UR8 ;  /* 0x0000000a260872a5 */ /* 0x000fc8000f8e0008 */
[----:B------:R-:W-:Y:S02]  /*3340*/  UIMAD UR11, UR38, UR11, UR9 ;  /* 0x0000000b260b72a4 */ /* 0x000fe4000f8e0209 */
[----:B--2---:R-:W-:-:S04]  /*3350*/  ULEA UR9, UP0, UR8, UR34, 0x1 ;  /* 0x0000002208097291 */ /* 0x004fc8000f8008ff */
[----:B------:R-:W-:Y:S02]  /*3360*/  ULEA.HI.X UR8, UR8, UR35, UR11, 0x1, UP0 ;  /* 0x0000002308087291 */ /* 0x000fe400080f0c0b */
[----:B------:R-:W-:Y:S01]  /*3370*/  MOV R26, UR9 ;  /* 0x00000009001a7c02 */ /* 0x000fe20008000f00 */
[----:B------:R-:W0:Y:S03]  /*3380*/  LDCU.64 UR34, c[0x0][0x478] ;  /* 0x00008f00ff2277ac */ /* 0x000e260008000a00 */
[----:B------:R-:W-:-:S03]  /*3390*/  MOV R27, UR8 ;  /* 0x00000008001b7c02 */ /* 0x000fc60008000f00 */
[----:B------:R-:W-:Y:S01]  /*33a0*/  IMAD.WIDE.U32 R26, R49, 0x10, R26 ;  /* 0x00000010311a7825 */ /* 0x000fe200078e001a */
[----:B------:R-:W-:Y:S06]  /*33b0*/  BAR.SYNC.DEFER_BLOCKING 0x0 ;  /* 0x0000000000007b1d */ /* 0x000fec0000010000 */
[----:B------:R-:W2:Y:S01]  /*33c0*/  LDCU.128 UR8, c[0x0][0x420] ;  /* 0x00008400ff0877ac */ /* 0x000ea20008000c00 */
[----:B------:R-:W4:Y:S04]  /*33d0*/  LDG.E.128 R96, desc[UR36][R26.64] ;  /* 0x000000241a607981 */ /* 0x000f28000c1e1d00 */
[----:B------:R5:W3:Y:S01]  /*33e0*/  LDG.E.128 R100, desc[UR36][R26.64+0x200] ;  /* 0x000200241a647981 */ /* 0x000ae2000c1e1d00 */
[----:B--2---:R-:W-:-:S04]  /*33f0*/  UIMAD.WIDE.U32 UR32, UR39, UR8, UR6 ;  /* 0x00000008272072a5 */ /* 0x004fc8000f8e0006 */
        /* <DEDUP_REMOVED lines=14> */
[----:B-----5:R-:W-:Y:S01]  /*34e0*/  IMAD.WIDE.U32 R26, R49, 0x10, R28 ;  /* 0x00000010311a7825 */ /* 0x020fe200078e001c */
[----:B----4-:R-:W-:Y:S04]  /*34f0*/  STS.128 [R30], R96 ;  /* 0x000000601e007388 */ /* 0x010fe80000000c00 */
[----:B---3--:R-:W-:Y:S01]  /*3500*/  STS.128 [R30+0x200], R100 ;  /* 0x000200641e007388 */ /* 0x008fe20000000c00 */
        /* <DEDUP_REMOVED lines=8> */
[----:B------:R-:W-:-:S02]  /*3590*/  HADD2.F32 R120, -RZ, R14.H1_H1 ;  /* 0x3000000eff787230 */ /* 0x000fc40000004100 */
[--C-:B---3--:R-:W-:Y:S01]  /*35a0*/  HADD2.F32 R92, -RZ, R89.reuse.H0_H0 ;  /* 0x20000059ff5c7230 */ /* 0x108fe20000004100 */
[----:B------:R-:W-:Y:S01]  /*35b0*/  UIMAD UR9, UR39, UR11, UR9 ;  /* 0x0000000b270972a4 */ /* 0x000fe2000f8e0209 */
[----:B------:R-:W-:Y:S02]  /*35c0*/  HADD2.F32 R95, -RZ, R90.H0_H0 ;  /* 0x2000005aff5f7230 */ /* 0x000fe40000004100 */
[----:B------:R-:W-:Y:S02]  /*35d0*/  HADD2.F32 R94, -RZ, R88.H0_H0 ;  /* 0x20000058ff5e7230 */ /* 0x000fe40000004100 */
[----:B------:R-:W-:Y:S01]  /*35e0*/  FMUL.FTZ R28, R92, -1.4426950216293334961 ;  /* 0xbfb8aa3b5c1c7820 */ /* 0x000fe20000410000 */
[----:B------:R-:W-:Y:S02]  /*35f0*/  HADD2.F32 R96, -RZ, R89.H1_H1 ;  /* 0x30000059ff607230 */ /* 0x000fe40000004100 */
[----:B-1----:R-:W-:Y:S01]  /*3600*/  FMUL.FTZ R27, R95, -1.4426950216293334961 ;  /* 0xbfb8aa3b5f1b7820 */ /* 0x002fe20000410000 */
[----:B------:R-:W-:Y:S01]  /*3610*/  HADD2.F32 R90, -RZ, R90.H1_H1 ;  /* 0x3000005aff5a7230 */ /* 0x000fe20000004100 */
[----:B------:R1:W2:Y:S01]  /*3620*/  MUFU.EX2 R89, R28 ;  /* 0x0000001c00597308 */ /* 0x0002a20000000800 */
[----:B------:R-:W-:-:S02]  /*3630*/  HADD2.F32 R93, -RZ, R88.H1_H1 ;  /* 0x30000058ff5d7230 */ /* 0x000fc40000004100 */
[----:B------:R-:W-:Y:S01]  /*3640*/  FMUL.FTZ R0, R94, -1.4426950216293334961 ;  /* 0xbfb8aa3b5e007820 */ /* 0x000fe20000410000 */
[----:B------:R-:W-:Y:S01]  /*3650*/  FMUL.FTZ R26, R96, -1.4426950216293334961 ;  /* 0xbfb8aa3b601a7820 */ /* 0x000fe20000410000 */
[----:B------:R-:W-:Y:S01]  /*3660*/  FMUL.FTZ R88, R90, -1.4426950216293334961 ;  /* 0xbfb8aa3b5a587820 */ /* 0x000fe20000410000 */
[----:B------:R-:W-:Y:S02]  /*3670*/  HADD2.F32 R29, -RZ, R91.H1_H1 ;  /* 0x3000005bff1d7230 */ /* 0x000fe40000004100 */
[----:B------:R-:W-:Y:S01]  /*3680*/  FMUL.FTZ R2, R93, -1.4426950216293334961 ;  /* 0xbfb8aa3b5d027820 */ /* 0x000fe20000410000 */
[----:B----4-:R-:W-:Y:S01]  /*3690*/  HADD2.F32 R97, -RZ, R77.H1_H1 ;  /* 0x3000004dff617230 */ /* 0x010fe20000004100 */
[----:B------:R3:W4:Y:S01]  /*36a0*/  MUFU.EX2 R74, R0 ;  /* 0x00000000004a7308 */ /* 0x0007220000000800 */
[----:B-1----:R-:W-:Y:S02]  /*36b0*/  HADD2.F32 R28, -RZ, R76.H0_H0 ;  /* 0x2000004cff1c7230 */ /* 0x002fe40000004100 */
[----:B------:R-:W-:Y:S01]  /*36c0*/  FMUL.FTZ R98, R29, -1.4426950216293334961 ;  /* 0xbfb8aa3b1d627820 */ /* 0x000fe20000410000 */
[----:B------:R-:W-:-:S02]  /*36d0*/  HADD2.F32 R99, -RZ, R79.H1_H1 ;  /* 0x3000004fff637230 */ /* 0x000fc40000004100 */
[----:B------:R-:W-:Y:S01]  /*36e0*/  FMUL.FTZ R101, R97, -1.4426950216293334961 ;  /* 0xbfb8aa3b61657820 */ /* 0x000fe20000410000 */
[--C-:B------:R-:W-:Y:S01]  /*36f0*/  HADD2.F32 R109, -RZ, R15.reuse.H0_H0 ;  /* 0x2000000fff6d7230 */ /* 0x100fe20000004100 */
[----:B------:R-:W-:Y:S01]  /*3700*/  UIMAD.WIDE.U32 UR8, UR38, UR32, UR8 ;  /* 0x00000020260872a5 */ /* 0x000fe2000f8e0008 */
[----:B------:R-:W-:Y:S01]  /*3710*/  HADD2.F32 R112, -RZ, R15.H1_H1 ;  /* 0x3000000fff707230 */ /* 0x000fe20000004100 */
[----:B------:R1:W0:Y:S01]  /*3720*/  MUFU.EX2 R100, R26 ;  /* 0x0000001a00647308 */ /* 0x0002220000000800 */
[----:B---3--:R-:W-:Y:S02]  /*3730*/  HADD2.F32 R0, -RZ, R76.H1_H1 ;  /* 0x3000004cff007230 */ /* 0x008fe40000004100 */
[----:B--2---:R-:W-:Y:S01]  /*3740*/  FADD.FTZ R89, R89, 1 ;  /* 0x3f80000059597421 */ /* 0x004fe20000010000 */
[--C-:B------:R-:W-:Y:S01]  /*3750*/  HADD2.F32 R110, -RZ, R16.reuse.H0_H0 ;  /* 0x20000010ff6e7230 */ /* 0x100fe20000004100 */
[----:B------:R-:W-:Y:S01]  /*3760*/  UIMAD UR10, UR38, UR33, UR9 ;  /* 0x00000021260a72a4 */ /* 0x000fe2000f8e0209 */
[----:B------:R-:W-:-:S02]  /*3770*/  HADD2.F32 R111, -RZ, R16.H1_H1 ;  /* 0x30000010ff6f7230 */ /* 0x000fc40000004100 */
[----:B------:R-:W-:Y:S01]  /*3780*/  FMUL.FTZ R76, R0, -1.4426950216293334961 ;  /* 0xbfb8aa3b004c7820 */ /* 0x000fe20000410000 */
[----:B------:R-:W-:Y:S01]  /*3790*/  HADD2.F32 R113, -RZ, R17.H1_H1 ;  /* 0x30000011ff717230 */ /* 0x000fe20000004100 */
[----:B------:R2:W3:Y:S01]  /*37a0*/  MUFU.EX2 R103, R88 ;  /* 0x0000005800677308 */ /* 0x0004e20000000800 */
[----:B-1----:R-:W-:Y:S01]  /*37b0*/  FMUL.FTZ R26, R28, -1.4426950216293334961 ;  /* 0xbfb8aa3b1c1a7820 */ /* 0x002fe20000410000 */
[----:B----4-:R-:W-:Y:S01]  /*37c0*/  FADD.FTZ R74, R74, 1 ;  /* 0x3f8000004a4a7421 */ /* 0x010fe20000010000 */
[----:B0-----:R-:W-:-:S04]  /*37d0*/  ULEA UR9, UP0, UR8, UR34, 0x1 ;  /* 0x0000002208097291 */ /* 0x001fc8000f8008ff */
[----:B------:R-:W-:Y:S01]  /*37e0*/  ULEA.HI.X UR8, UR8, UR35, UR10, 0x1, UP0 ;  /* 0x0000002308087291 */ /* 0x000fe200080f0c0a */
[----:B------:R0:W1:Y:S01]  /*37f0*/  MUFU.EX2 R104, R98 ;  /* 0x0000006200687308 */ /* 0x0000620000000800 */
[----:B--2---:R-:W-:Y:S02]  /*3800*/  HADD2.F32 R88, -RZ, R77.H0_H0 ;  /* 0x2000004dff587230 */ /* 0x004fe40000004100 */
[----:B------:R-:W-:Y:S01]  /*3810*/  FADD.FTZ R100, R100, 1 ;  /* 0x3f80000064647421 */ /* 0x000fe20000010000 */
[----:B------:R-:W-:Y:S02]  /*3820*/  UISETP.NE.U32.AND UP0, UPT, UR40, URZ, UPT ;  /* 0x000000ff2800728c */ /* 0x000fe4000bf05070 */
[----:B------:R-:W-:Y:S02]  /*3830*/  FMUL.FTZ R77, R88, -1.4426950216293334961 ;  /* 0xbfb8aa3b584d7820 */ /* 0x000fe40000410000 */
[----:B------:R-:W-:Y:S01]  /*3840*/  UISETP.NE.AND.EX UP0, UPT, UR41, URZ, UPT, UP0 ;  /* 0x000000ff2900728c */ /* 0x000fe2000bf05300 */
[----:B------:R2:W4:Y:S01]  /*3850*/  MUFU.EX2 R105, R26 ;  /* 0x0000001a00697308 */ /* 0x0005220000000800 */
[----:B0-----:R-:W-:-:S02]  /*3860*/  HADD2.F32 R98, -RZ, R78.H0_H0 ;  /* 0x2000004eff627230 */ /* 0x001fc40000004100 */
[----:B---3--:R-:W-:-:S05]  /*3870*/  FADD.FTZ R103, R103, 1 ;  /* 0x3f80000067677421 */ /* 0x008fca0000010000 */
[----:B------:R0:W3:Y:S01]  /*3880*/  MUFU.EX2 R102, R27 ;  /* 0x0000001b00667308 */ /* 0x0000e20000000800 */
[----:B--2---:R-:W-:Y:S02]  /*3890*/  HADD2.F32 R26, -RZ, R79.H0_H0 ;  /* 0x2000004fff1a7230 */ /* 0x004fe40000004100 */
[----:B-1----:R-:W-:-:S05]  /*38a0*/  FADD.FTZ R104, R104, 1 ;  /* 0x3f80000068687421 */ /* 0x002fca0000010000 */
[----:B------:R1:W2:Y:S01]  /*38b0*/  MUFU.EX2 R106, R76 ;  /* 0x0000004c006a7308 */ /* 0x0002a20000000800 */
[----:B0-----:R-:W-:Y:S02]  /*38c0*/  HADD2.F32 R27, -RZ, R78.H1_H1 ;  /* 0x3000004eff1b7230 */ /* 0x001fe40000004100 */
[----:B------:R-:W-:Y:S01]  /*38d0*/  FMUL.FTZ R78, R98, -1.4426950216293334961 ;  /* 0xbfb8aa3b624e7820 */ /* 0x000fe20000410000 */
[----:B----4-:R-:W-:Y:S02]  /*38e0*/  FADD.FTZ R105, R105, 1 ;  /* 0x3f80000069697421 */ /* 0x010fe40000010000 */
[----:B------:R-:W-:Y:S02]  /*38f0*/  FMUL.FTZ R107, R27, -1.4426950216293334961 ;  /* 0xbfb8aa3b1b6b7820 */ /* 0x000fe40000410000 */
[----:B------:R0:W4:Y:S01]  /*3900*/  MUFU.EX2 R114, R77 ;  /* 0x0000004d00727308 */ /* 0x0001220000000800 */
[----:B-1----:R-:W-:Y:S01]  /*3910*/  FMUL.FTZ R76, R26, -1.4426950216293334961 ;  /* 0xbfb8aa3b1a4c7820 */ /* 0x002fe20000410000 */
[----:B---3--:R-:W-:-:S06]  /*3920*/  FADD.FTZ R102, R102, 1 ;  /* 0x3f80000066667421 */ /* 0x008fcc0000010000 */
[----:B------:R-:W1:Y:S01]  /*3930*/  MUFU.EX2 R132, R78 ;  /* 0x0000004e00847308 */ /* 0x000e620000000800 */
[----:B0-----:R-:W-:Y:S01]  /*3940*/  FMUL.FTZ R77, R99, -1.4426950216293334961 ;  /* 0xbfb8aa3b634d7820 */ /* 0x001fe20000410000 */
[----:B--2---:R-:W-:-:S06]  /*3950*/  FADD.FTZ R137, R106, 1 ;  /* 0x3f8000006a897421 */ /* 0x004fcc0000010000 */
[----:B------:R-:W-:Y:S01]  /*3960*/  MUFU.EX2 R136, R76 ;  /* 0x0000004c00887308 */ /* 0x000fe20000000800 */
[----:B----4-:R-:W-:-:S07]  /*3970*/  FADD.FTZ R139, R114, 1 ;  /* 0x3f800000728b7421 */ /* 0x010fce0000010000 */
[----:B------:R-:W-:Y:S01]  /*3980*/  MUFU.EX2 R138, R77 ;  /* 0x0000004d008a7308 */ /* 0x000fe20000000800 */
[----:B-1----:R-:W-:-:S07]  /*3990*/  FADD.FTZ R132, R132, 1 ;  /* 0x3f80000084847421 */ /* 0x002fce0000010000 */
[----:B------:R0:W1:Y:S08]  /*39a0*/  MUFU.EX2 R75, R2 ;  /* 0x00000002004b7308 */ /* 0x0000700000000800 */
[----:B------:R-:W2:Y:S01]  /*39b0*/  MUFU.EX2 R115, R101 ;  /* 0x0000006500737308 */ /* 0x000ea20000000800 */
[----:B0-----:R-:W-:-:S05]  /*39c0*/  HADD2.F32 R2, -RZ, R91.H0_H0 ;  /* 0x2000005bff027230 */ /* 0x001fca0000004100 */
[----:B------:R-:W-:Y:S02]  /*39d0*/  FMUL.FTZ R91, R2, -1.4426950216293334961 ;  /* 0xbfb8aa3b025b7820 */ /* 0x000fe40000410000 */
[----:B------:R-:W0:Y:S01]  /*39e0*/  MUFU.RCP R101, R74 ;  /* 0x0000004a00657308 */ /* 0x000e220000001000 */
[----:B-1----:R-:W-:-:S07]  /*39f0*/  FADD.FTZ R75, R75, 1 ;  /* 0x3f8000004b4b7421 */ /* 0x002fce0000010000 */
[----:B------:R-:W1:Y:S01]  /*3a00*/  MUFU.RCP R108, R75 ;  /* 0x0000004b006c7308 */ /* 0x000e620000001000 */
[----:B--2---:R-:W-:-:S07]  /*3a10*/  FADD.FTZ R130, R115, 1 ;  /* 0x3f80000073827421 */ /* 0x004fce0000010000 */
[----:B------:R2:W3:Y:S01]  /*3a20*/  MUFU.EX2 R134, R107 ;  /* 0x0000006b00867308 */ /* 0x0004e20000000800 */
[----:B0-----:R-:W-:-:S07]  /*3a30*/  FADD.FTZ R13, -R101, 1 ;  /* 0x3f800000650d7421 */ /* 0x001fce0000010100 */
[----:B------:R0:W4:Y:S01]  /*3a40*/  MUFU.RCP R125, R100 ;  /* 0x00000064007d7308 */ /* 0x0001220000001000 */
[----:B--2---:R-:W-:Y:S02]  /*3a50*/  HADD2.F32 R107, -RZ, R14.H0_H0 ;  /* 0x2000000eff6b7230 */ /* 0x004fe40000004100 */
[----:B-1----:R-:W-:-:S05]  /*3a60*/  FADD.FTZ R14, -R108, 1 ;  /* 0x3f8000006c0e7421 */ /* 0x002fca0000010100 */
[----:B------:R1:W-:Y:S01]  /*3a70*/  MUFU.RCP R128, R102 ;  /* 0x0000006600807308 */ /* 0x0003e20000001000 */
[----:B0-----:R-:W-:Y:S02]  /*3a80*/  HADD2.F32 R100, -RZ, R17.H0_H0 ;  /* 0x20000011ff647230 */ /* 0x001fe40000004100 */
[----:B------:R-:W-:Y:S01]  /*3a90*/  FFMA.FTZ R17, R94, R13, 1 ;  /* 0x3f8000005e117423 */ /* 0x000fe2000001000d */
[----:B---3--:R-:W-:-:S04]  /*3aa0*/  FADD.FTZ R134, R134, 1 ;  /* 0x3f80000086867421 */ /* 0x008fc80000010000 */
[----:B------:R0:W-:Y:S01]  /*3ab0*/  MUFU.RCP R131, R103 ;  /* 0x0000006700837308 */ /* 0x0001e20000001000 */
[----:B-1----:R-:W-:Y:S02]  /*3ac0*/  HADD2.F32 R102, -RZ, R18.H0_H0 ;  /* 0x20000012ff667230 */ /* 0x002fe40000004100 */
[----:B----4-:R-:W-:-:S04]  /*3ad0*/  FADD.FTZ R75, -R125, 1 ;  /* 0x3f8000007d4b7421 */ /* 0x010fc80000010100 */
[----:B------:R-:W-:Y:S01]  /*3ae0*/  FFMA.FTZ R75, R96, R75, 1 ;  /* 0x3f800000604b7423 */ /* 0x000fe2000001004b */
[----:B------:R1:W-:Y:S01]  /*3af0*/  MUFU.RCP R126, R104 ;  /* 0x00000068007e7308 */ /* 0x0003e20000001000 */
[----:B0-----:R-:W-:-:S07]  /*3b00*/  HADD2.F32 R103, -RZ, R19.H1_H1 ;  /* 0x30000013ff677230 */ /* 0x001fce0000004100 */
[----:B------:R0:W-:Y:S01]  /*3b10*/  MUFU.RCP R135, R105 ;  /* 0x0000006900877308 */ /* 0x0001e20000001000 */
[----:B-1----:R-:W-:Y:S02]  /*3b20*/  HADD2.F32 R104, -RZ, R19.H0_H0 ;  /* 0x20000013ff687230 */ /* 0x002fe40000004100 */
[----:B------:R-:W-:-:S05]  /*3b30*/  FFMA.FTZ R19, R93, R14, 1 ;  /* 0x3f8000005d137423 */ /* 0x000fca000001000e */
[----:B------:R1:W-:Y:S01]  /*3b40*/  MUFU.RCP R117, R89 ;  /* 0x0000005900757308 */ /* 0x0003e20000001000 */
[----:B0-----:R-:W-:-:S07]  /*3b50*/  HADD2.F32 R105, -RZ, R18.H1_H1 ;  /* 0x30000012ff697230 */ /* 0x001fce0000004100 */
[----:B------:R-:W0:Y:S01]  /*3b60*/  MUFU.EX2 R91, R91 ;  /* 0x0000005b005b7308 */ /* 0x000e220000000800 */
[----:B-1----:R-:W-:-:S07]  /*3b70*/  HADD2.F32 R89, -RZ, R6.H0_H0 ;  /* 0x20000006ff597230 */ /* 0x002fce0000004100 */
[----:B------:R-:W-:Y:S08]  /*3b80*/  MUFU.RCP R137, R137 ;  /* 0x0000008900897308 */ /* 0x000ff00000001000 */
[----:B------:R-:W-:Y:S01]  /*3b90*/  MUFU.RCP R130, R130 ;  /* 0x0000008200827308 */ /* 0x000fe20000001000 */
[----:B0-----:R-:W-:-:S07]  /*3ba0*/  FADD.FTZ R91, R91, 1 ;  /* 0x3f8000005b5b7421 */ /* 0x001fce0000010000 */
[----:B------:R0:W-:Y:S08]  /*3bb0*/  MUFU.RCP R133, R91 ;  /* 0x0000005b00857308 */ /* 0x0001f00000001000 */
[----:B------:R-:W-:Y:S01]  /*3bc0*/  MUFU.RCP R139, R139 ;  /* 0x0000008b008b7308 */ /* 0x000fe20000001000 */
[----:B0-----:R-:W-:-:S07]  /*3bd0*/  HADD2.F32 R91, -RZ, R7.H0_H0 ;  /* 0x20000007ff5b7230 */ /* 0x001fce0000004100 */
[----:B------:R-:W-:Y:S08]  /*3be0*/  MUFU.RCP R140, R134 ;  /* 0x00000086008c7308 */ /* 0x000ff00000001000 */
[----:B------:R-:W-:Y:S01]  /*3bf0*/  MUFU.RCP R149, R132 ;  /* 0x0000008400957308 */ /* 0x000fe20000001000 */
[----:B-----5:R0:W-:Y:S04]  /*3c00*/  STS.128 [R30], R80 ;  /* 0x000000501e007388 */ /* 0x0201e80000000c00 */
[----:B------:R1:W-:Y:S01]  /*3c10*/  STS.128 [R30+0x200], R84 ;  /* 0x000200541e007388 */ /* 0x0003e20000000c00 */
[----:B------:R-:W-:-:S03]  /*3c20*/  NOP ;  /* 0x0000000000007918 */ /* 0x000fc60000000000 */
[----:B------:R-:W2:Y:S01]  /*3c30*/  LDS.128 R76, [R3] ;  /* 0x00000000034c7984 */ /* 0x000ea20000000c00 */
[----:B0-----:R-:W-:Y:S01]  /*3c40*/  FADD.FTZ R81, R138, 1 ;  /* 0x3f8000008a517421 */ /* 0x001fe20000010000 */
[----:B------:R-:W-:-:S03]  /*3c50*/  FADD.FTZ R80, -R126, 1 ;  /* 0x3f8000007e507421 */ /* 0x000fc60000010100 */
[----:B------:R-:W0:Y:S01]  /*3c60*/  MUFU.RCP R144, R81 ;  /* 0x0000005100907308 */ /* 0x000e220000001000 */
[C---:B------:R-:W-:Y:S01]  /*3c70*/  FFMA.FTZ R80, R29.reuse, R80, 1 ;  /* 0x3f8000001d507423 */ /* 0x040fe20000010050 */
[----:B-1----:R-:W-:Y:S02]  /*3c80*/  HADD2.F32 R87, -RZ, R5.H0_H0 ;  /* 0x20000005ff577230 */ /* 0x002fe40000004100 */
[----:B------:R-:W-:Y:S01]  /*3c90*/  FMUL.FTZ R29, R29, R126 ;  /* 0x0000007e1d1d7220 */ /* 0x000fe20000410000 */
[----:B------:R-:W-:Y:S02]  /*3ca0*/  HADD2.F32 R86, -RZ, R7.H1_H1 ;  /* 0x30000007ff567230 */ /* 0x000fe40000004100 */
[----:B0-----:R-:W-:-:S04]  /*3cb0*/  FADD.FTZ R82, -R144, 1 ;  /* 0x3f80000090527421 */ /* 0x001fc80000010100 */
[----:B------:R-:W-:Y:S01]  /*3cc0*/  FFMA.FTZ R84, R99, R82, 1 ;  /* 0x3f80000063547423 */ /* 0x000fe20000010052 */
[--C-:B--2---:R-:W-:Y:S02]  /*3cd0*/  HADD2.F32 R106, -RZ, R76.reuse.H0_H0 ;  /* 0x2000004cff6a7230 */ /* 0x104fe40000004100 */
        /* <DEDUP_REMOVED lines=36> */
[----:B------:R-:W-:Y:S01]  /*3f20*/  FADD.FTZ R76, R136, 1 ;  /* 0x3f800000884c7421 */ /* 0x000fe20000010000 */
[----:B------:R-:W-:Y:S01]  /*3f30*/  FMUL.FTZ R78, R133, R78 ;  /* 0x0000004e854e7220 */ /* 0x000fe20000410000 */
[----:B------:R-:W-:Y:S01]  /*3f40*/  FMUL.FTZ R79, R126, R79 ;  /* 0x0000004f7e4f7220 */ /* 0x000fe20000410000 */
[----:B------:R-:W-:Y:S01]  /*3f50*/  F2FP.F16.F32.PACK_AB R16, R19, R16 ;  /* 0x000000101310723e */ /* 0x000fe200000000ff */
[----:B------:R1:W2:Y:S01]  /*3f60*/  MUFU.RCP R151, R76 ;  /* 0x0000004c00977308 */ /* 0x0002a20000001000 */
[----:B------:R-:W-:Y:S01]  /*3f70*/  FMUL.FTZ R77, R78, R77 ;  /* 0x0000004d4e4d7220 */ /* 0x000fe20000410000 */
[----:B------:R-:W-:Y:S01]  /*3f80*/  FMUL.FTZ R80, R79, R80 ;  /* 0x000000504f507220 */ /* 0x000fe20000410000 */
[----:B------:R-:W-:Y:S01]  /*3f90*/  FADD.FTZ R79, -R139, 1 ;  /* 0x3f8000008b4f7421 */ /* 0x000fe20000010100 */
[----:B------:R-:W-:Y:S01]  /*3fa0*/  F2FP.F16.F32.PACK_AB R17, R74, R17 ;  /* 0x000000114a11723e */ /* 0x000fe200000000ff */
[----:B------:R-:W-:Y:S01]  /*3fb0*/  HADD2.F32 R74, -RZ, R9.H1_H1 ;  /* 0x30000009ff4a7230 */ /* 0x000fe20000004100 */
[----:B------:R-:W-:Y:S01]  /*3fc0*/  F2FP.F16.F32.PACK_AB R18, R75, R18 ;  /* 0x000000124b12723e */ /* 0x000fe200000000ff */
[----:B------:R-:W-:Y:S01]  /*3fd0*/  FFMA.FTZ R79, R88, R79, 1 ;  /* 0x3f800000584f7423 */ /* 0x000fe2000001004f */
[----:B------:R-:W-:Y:S01]  /*3fe0*/  F2FP.F16.F32.PACK_AB R19, R80, R77 ;  /* 0x0000004d5013723e */ /* 0x000fe200000000ff */
[----:B------:R-:W-:Y:S01]  /*3ff0*/  BAR.SYNC.DEFER_BLOCKING 0x0 ;  /* 0x0000000000007b1d */ /* 0x000fe20000010000 */
[----:B------:R-:W-:-:S02]  /*4000*/  HADD2.F32 R80, -RZ, R4.H1_H1 ;  /* 0x30000004ff507230 */ /* 0x000fc40000004100 */
[----:B------:R-:W-:Y:S01]  /*4010*/  FMUL.FTZ R108, R93, R108 ;  /* 0x0000006c5d6c7220 */ /* 0x000fe20000410000 */
[--C-:B0-----:R-:W-:Y:S02]  /*4020*/  HADD2.F32 R132, -RZ, R12.reuse.H1_H1 ;  /* 0x3000000cff847230 */ /* 0x101fe40000004100 */
[----:B------:R-:W-:Y:S01]  /*4030*/  FMUL.FTZ R117, R92, R117 ;  /* 0x000000755c757220 */ /* 0x000fe20000410000 */
[--C-:B------:R-:W-:Y:S02]  /*4040*/  HADD2.F32 R134, -RZ, R13.reuse.H1_H1 ;  /* 0x3000000dff867230 */ /* 0x100fe40000004100 */
[----:B------:R-:W-:Y:S01]  /*4050*/  FMUL.FTZ R131, R90, R131 ;  /* 0x000000835a837220 */ /* 0x000fe20000410000 */
[----:B------:R-:W-:Y:S02]  /*4060*/  HADD2.F32 R141, -RZ, R12.H0_H0 ;  /* 0x2000000cff8d7230 */ /* 0x000fe40000004100 */
[----:B------:R-:W-:Y:S01]  /*4070*/  FADD.FTZ R12, -R130, 1 ;  /* 0x3f800000820c7421 */ /* 0x000fe20000010100 */
[----:B------:R-:W-:-:S02]  /*4080*/  HADD2.F32 R143, -RZ, R13.H0_H0 ;  /* 0x2000000dff8f7230 */ /* 0x000fc40000004100 */
[----:B------:R-:W-:Y:S01]  /*4090*/  FMUL.FTZ R81, R113, R134 ;  /* 0x0000008671517220 */ /* 0x000fe20000410000 */
[--C-:B------:R-:W-:Y:S02]  /*40a0*/  HADD2.F32 R145, -RZ, R14.reuse.H0_H0 ;  /* 0x2000000eff917230 */ /* 0x100fe40000004100 */
[----:B------:R-:W-:Y:S01]  /*40b0*/  FFMA.FTZ R78, R97, R12, 1 ;  /* 0x3f800000614e7423 */ /* 0x000fe2000001000c */
[----:B------:R-:W-:Y:S02]  /*40c0*/  HADD2.F32 R136, -RZ, R14.H1_H1 ;  /* 0x3000000eff887230 */ /* 0x000fe40000004100 */
[----:B------:R-:W-:Y:S01]  /*40d0*/  FMUL.FTZ R14, R111, R132 ;  /* 0x000000846f0e7220 */ /* 0x000fe20000410000 */
[--C-:B------:R-:W-:Y:S02]  /*40e0*/  HADD2.F32 R147, -RZ, R15.reuse.H0_H0 ;  /* 0x2000000fff937230 */ /* 0x100fe40000004100 */
[----:B-1----:R-:W-:Y:S01]  /*40f0*/  FMUL.FTZ R76, R100, R143 ;  /* 0x0000008f644c7220 */ /* 0x002fe20000410000 */
[----:B------:R-:W-:-:S02]  /*4100*/  HADD2.F32 R138, -RZ, R15.H1_H1 ;  /* 0x3000000fff8a7230 */ /* 0x000fc40000004100 */
[C---:B------:R-:W-:Y:S01]  /*4110*/  FADD.FTZ R15, -R137.reuse, 1 ;  /* 0x3f800000890f7421 */ /* 0x040fe20000010100 */
        /* <DEDUP_REMOVED lines=10> */
[----:B------:R-:W-:Y:S01]  /*41c0*/  FADD.FTZ R14, -R140, 1 ;  /* 0x3f8000008c0e7421 */ /* 0x000fe20000010100 */
[----:B--2---:R-:W-:Y:S01]  /*41d0*/  FADD.FTZ R81, -R151, 1 ;  /* 0x3f80000097517421 */ /* 0x004fe20000010100 */
[----:B------:R-:W-:Y:S01]  /*41e0*/  FMUL.FTZ R79, R76, R79 ;  /* 0x0000004f4c4f7220 */ /* 0x000fe20000410000 */
[----:B------:R-:W-:Y:S01]  /*41f0*/  FMUL.FTZ R12, R12, R13 ;  /* 0x0000000d0c0c7220 */ /* 0x000fe20000410000 */
        /* <DEDUP_REMOVED lines=21> */
[----:B------:R-:W-:Y:S01]  /*4350*/  HADD2.F32 R75, -RZ, R8.H0_H0 ;  /* 0x20000008ff4b7230 */ /* 0x000fe20000004100 */
[----:B------:R-:W-:Y:S01]  /*4360*/  F2FP.F16.F32.PACK_AB R79, R85, R82 ;  /* 0x00000052554f723e */ /* 0x000fe200000000ff */
[----:B------:R-:W-:-:S02]  /*4370*/  HADD2.F32 R82, -RZ, R5.H1_H1 ;  /* 0x30000005ff527230 */ /* 0x000fc40000004100 */
[----:B------:R-:W-:Y:S01]  /*4380*/  FMUL.FTZ R137, R0, R137 ;  /* 0x0000008900897220 */ /* 0x000fe20000410000 */
[----:B------:R-:W-:Y:S01]  /*4390*/  HADD2.F32 R81, -RZ, R8.H1_H1 ;  /* 0x30000008ff517230 */ /* 0x000fe20000004100 */
[----:B------:R-:W-:Y:S01]  /*43a0*/  MOV R8, UR9 ;  /* 0x0000000900087c02 */ /* 0x000fe20008000f00 */
[----:B------:R0:W-:Y:S01]  /*43b0*/  STS.128 [R3+0x10], R76 ;  /* 0x0000104c03007388 */ /* 0x0001e20000000c00 */
[----:B------:R-:W-:-:S03]  /*43c0*/  NOP ;  /* 0x0000000000007918 */ /* 0x000fc60000000000 */
[----:B------:R-:W1:Y:S01]  /*43d0*/  LDS.128 R12, [R30] ;  /* 0x000000001e0c7984 */ /* 0x000e620000000c00 */
[----:B------:R-:W-:Y:S01]  /*43e0*/  HADD2.F32 R83, -RZ, R9.H0_H0 ;  /* 0x20000009ff537230 */ /* 0x000fe20000004100 */
[----:B------:R-:W-:Y:S01]  /*43f0*/  MOV R9, UR8 ;  /* 0x0000000800097c02 */ /* 0x000fe20008000f00 */
[----:B------:R-:W-:Y:S02]  /*4400*/  HADD2.F32 R85, -RZ, R10.H0_H0 ;  /* 0x2000000aff557230 */ /* 0x000fe40000004100 */
[----:B------:R-:W-:Y:S01]  /*4410*/  FMUL.FTZ R139, R88, R139 ;  /* 0x0000008b588b7220 */ /* 0x000fe20000410000 */
[----:B------:R-:W-:Y:S01]  /*4420*/  FMUL.FTZ R88, R116, R108 ;  /* 0x0000006c74587220 */ /* 0x000fe20000410000 */
[----:B------:R-:W-:Y:S01]  /*4430*/  FMUL.FTZ R125, R96, R125 ;  /* 0x0000007d607d7220 */ /* 0x000fe20000410000 */
[----:B------:R-:W-:-:S04]  /*4440*/  IMAD.WIDE.U32 R8, R49, 0x10, R8 ;  /* 0x0000001031087825 */ /* 0x000fc800078e0008 */
[----:B------:R-:W-:Y:S01]  /*4450*/  FMUL.FTZ R90, R121, R117 ;  /* 0x00000075795a7220 */ /* 0x000fe20000410000 */
[----:B------:R-:W-:Y:S01]  /*4460*/  FMUL.FTZ R128, R95, R128 ;  /* 0x000000805f807220 */ /* 0x000fe20000410000 */
[----:B------:R-:W-:Y:S01]  /*4470*/  FMUL.FTZ R2, R2, R133 ;  /* 0x0000008502027220 */ /* 0x000fe20000410000 */
[----:B0-----:R-:W-:Y:S02]  /*4480*/  HADD2.F32 R79, -RZ, R4.H0_H0 ;  /* 0x20000004ff4f7230 */ /* 0x001fe40000004100 */
        /* <DEDUP_REMOVED lines=12> */
[----:B------:R-:W-:-:S02]  /*4550*/  HADD2.F32 R77, -RZ, R11.H0_H0 ;  /* 0x2000000bff4d7230 */ /* 0x000fc40000004100 */
        /* <DEDUP_REMOVED lines=15> */
[----:B-1----:R1:W-:Y:S01]  /*4650*/  STG.E.128 desc[UR36][R8.64], R12 ;  /* 0x0000000c08007986 */ /* 0x0023e2000c101d24 */
[----:B------:R-:W-:-:S03]  /*4660*/  FFMA.FTZ R57, R92, R74, R57 ;  /* 0x0000004a5c397223 */ /* 0x000fc60000010039 */
        /* <DEDUP_REMOVED lines=45> */
.L_x_7848:
[----:B------:R-:W-:Y:S01]  /*4940*/  FFMA.FTZ R2, R94, R85, R57 ;  /* 0x000000555e027223 */ /* 0x000fe20000010039 */
[----:B------:R-:W2:Y:S01]  /*4950*/  LDCU UR8, c[0x0][0x38c] ;  /* 0x00007180ff0877ac */ /* 0x000ea20008000800 */
[----:B------:R-:W-:Y:S01]  /*4960*/  HFMA2 R130, -RZ, RZ, 0, 0 ;  /* 0x00000000ff827431 */ /* 0x000fe200000001ff */
        /* <DEDUP_REMOVED lines=12> */
[----:B------:R-:W-:Y:S01]  /*4a30*/  FMUL.FTZ R131, R88, R55 ;  /* 0x0000003758837220 */ /* 0x000fe20000410000 */
[----:B------:R-:W-:Y:S01]  /*4a40*/  FFMA.FTZ R2, R98, R79, R5 ;  /* 0x0000004f62027223 */ /* 0x000fe20000010005 */
[-C--:B------:R-:W-:Y:S01]  /*4a50*/  FMUL.FTZ R134, R90, R55.reuse ;  /* 0x000000375a867220 */ /* 0x080fe20000410000 */
[-C--:B------:R-:W-:Y:S01]  /*4a60*/  FMUL.FTZ R133, R92, R55.reuse ;  /* 0x000000375c857220 */ /* 0x080fe20000410000 */
[----:B--2---:R-:W-:Y:S01]  /*4a70*/  UISETP.GE.AND UP0, UPT, UR8, 0x1, UPT ;  /* 0x000000010800788c */ /* 0x004fe2000bf06270 */
        /* <DEDUP_REMOVED lines=54> */
[----:B------:R-:W-:Y:S01]  /*4de0*/  ULOP3.LUT UR31, UR31, 0x100, URZ, 0xc0, !UPT ;  /* 0x000001001f1f7892 */ /* 0x000fe2000f8ec0ff */
[----:B------:R-:W-:-:S11]  /*4df0*/  UMOV UR8, URZ ;  /* 0x000000ff00087c82 */ /* 0x000fd60008000000 */
.L_x_7887:
        /* <DEDUP_REMOVED lines=17> */
[----:B------:R0:W3:Y:S01]  /*4f10*/  LDG.E R156, desc[UR36][R12.64] ;  /* 0x000000240c9c7981 */ /* 0x0000e2000c1e1900 */
[----:B------:R-:W-:-:S04]  /*4f20*/  UIMAD.WIDE.U32 UR10, UR8, UR40, UR10 ;  /* 0x00000028080a72a5 */ /* 0x000fc8000f8e000a */
[----:B------:R-:W-:Y:S02]  /*4f30*/  UIMAD UR9, UR8, UR41, UR11 ;  /* 0x00000029080972a4 */ /* 0x000fe4000f8e020b */
[----:B------:R-:W-:-:S04]  /*4f40*/  ULEA UR11, UP0, UR10, UR34, 0x2 ;  /* 0x000000220a0b7291 */ /* 0x000fc8000f8010ff */
[----:B------:R-:W-:Y:S02]  /*4f50*/  ULEA.HI.X UR10, UR10, UR35, UR9, 0x2, UP0 ;  /* 0x000000230a0a7291 */ /* 0x000fe400080f1409 */
[----:B0-----:R-:W-:-:S04]  /*4f60*/  MOV R12, UR11 ;  /* 0x0000000b000c7c02 */ /* 0x001fc80008000f00 */
[----:B------:R-:W-:-:S05]  /*4f70*/  MOV R13, UR10 ;  /* 0x0000000a000d7c02 */ /* 0x000fca0008000f00 */
[----:B----4-:R0:W4:Y:S01]  /*4f80*/  LDG.E R160, desc[UR36][R12.64] ;  /* 0x000000240ca07981 */ /* 0x010122000c1e1900 */
[----:B-1----:R-:W1:Y:S01]  /*4f90*/  S2UR UR10, SR_CgaCtaId ;  /* 0x00000000000a79c3 */ /* 0x002e620000008800 */
[C---:B------:R-:W-:Y:S01]  /*4fa0*/  ISETP.NE.AND P2, PT, R22.reuse, RZ, PT ;  /* 0x000000ff1600720c */ /* 0x040fe20003f45270 */
[----:B------:R-:W-:Y:S01]  /*4fb0*/  UMOV UR9, 0x400 ;  /* 0x0000040000097882 */ /* 0x000fe20000000000 */
[----:B------:R-:W-:Y:S01]  /*4fc0*/  ISETP.NE.AND P1, PT, R22, 0x1f, PT ;  /* 0x0000001f1600780c */ /* 0x000fe20003f25270 */
[----:B------:R-:W-:Y:S01]  /*4fd0*/  BSSY.RECONVERGENT B0, `(.L_x_7850) ;  /* 0x000006a000007945 */ /* 0x000fe20003800200 */
[----:B-1----:R-:W-:Y:S01]  /*4fe0*/  ULEA UR10, UR10, UR9, 0x18 ;  /* 0x000000090a0a7291 */ /* 0x002fe2000f8ec0ff */
[----:B-----5:R1:W-:Y:S04]  /*4ff0*/  STS.128 [R30], R4 ;  /* 0x000000041e007388 */ /* 0x0203e80000000c00 */
[----:B--2---:R2:W-:Y:S01]  /*5000*/  STS.128 [R30+0x200], R8 ;  /* 0x000200081e007388 */ /* 0x0045e20000000c00 */
[----:B------:R-:W-:-:S03]  /*5010*/  NOP ;  /* 0x0000000000007918 */ /* 0x000fc60000000000 */
[----:B0-----:R-:W0:Y:S04]  /*5020*/  LDS.128 R12, [R3] ;  /* 0x00000000030c7984 */ /* 0x001e280000000c00 */
[----:B------:R-:W5:Y:S01]  /*5030*/  LDS.128 R16, [R3+0x10] ;  /* 0x0000100003107984 */ /* 0x000f620000000c00 */
[----:B---3--:R-:W-:-:S04]  /*5040*/  FMUL.FTZ R165, R156, 1.4426950216293334961 ;  /* 0x3fb8aa3b9ca57820 */ /* 0x008fc80000410000 */
[C---:B------:R-:W-:Y:S01]  /*5050*/  FMUL.FTZ R166, R165.reuse, R56 ;  /* 0x00000038a5a67220 */ /* 0x040fe20000410000 */
[----:B-1----:R-:W-:Y:S01]  /*5060*/  MOV R4, UR8 ;  /* 0x0000000800047c02 */ /* 0x002fe20008000f00 */
        /* <DEDUP_REMOVED lines=10> */
[C---:B--2---:R-:W-:Y:S01]  /*5110*/  FMUL.FTZ R10, R165.reuse, R68 ;  /* 0x00000044a50a7220 */ /* 0x044fe20000410000 */
[C---:B------:R-:W-:Y:S01]  /*5120*/  FMUL.FTZ R9, R165.reuse, R69 ;  /* 0x00000045a5097220 */ /* 0x040fe20000410000 */
[C---:B------:R-:W-:Y:S01]  /*5130*/  FMUL.FTZ R6, R165.reuse, R70 ;  /* 0x00000046a5067220 */ /* 0x040fe20000410000 */
[----:B------:R-:W-:Y:S01]  /*5140*/  FMUL.FTZ R169, R165, R72 ;  /* 0x00000048a5a97220 */ /* 0x000fe20000410000 */
[----:B------:R-:W-:-:S02]  /*5150*/  IADD3 R4, PT, PT, R4, UR31, RZ ;  /* 0x0000001f04047c10 */ /* 0x000fc4000fffe0ff */
[----:B------:R-:W-:Y:S01]  /*5160*/  @P2 IADD3 R4, PT, PT, R22, 0x200, RZ ;  /* 0x0000020016042810 */ /* 0x000fe20007ffe0ff */
[----:B------:R-:W2:Y:S01]  /*5170*/  MUFU.EX2 R157, R157 ;  /* 0x0000009d009d7308 */ /* 0x000ea20000000800 */
[----:B------:R-:W-:Y:S02]  /*5180*/  FMUL.FTZ R8, R165, R71 ;  /* 0x00000047a5087220 */ /* 0x000fe40000410000 */
[----:B------:R-:W-:-:S05]  /*5190*/  LEA R5, R4, UR10, 0x2 ;  /* 0x0000000a04057c11 */ /* 0x000fca000f8e10ff */
[----:B------:R-:W3:Y:S01]  /*51a0*/  MUFU.EX2 R2, R2 ;  /* 0x0000000200027308 */ /* 0x000ee20000000800 */
[----:B0-----:R-:W-:Y:S02]  /*51b0*/  HADD2.F32 R191, -RZ, R12.H0_H0 ;  /* 0x2000000cffbf7230 */ /* 0x001fe40000004100 */
[--C-:B------:R-:W-:Y:S02]  /*51c0*/  HADD2.F32 R181, -RZ, R14.reuse.H0_H0 ;  /* 0x2000000effb57230 */ /* 0x100fe40000004100 */
[----:B------:R-:W-:Y:S02]  /*51d0*/  HADD2.F32 R173, -RZ, R14.H1_H1 ;  /* 0x3000000effad7230 */ /* 0x000fe40000004100 */
[----:B------:R-:W-:Y:S01]  /*51e0*/  FMUL.FTZ R14, R165, R73 ;  /* 0x00000049a50e7220 */ /* 0x000fe20000410000 */
[----:B------:R-:W-:Y:S01]  /*51f0*/  HADD2.F32 R193, -RZ, R12.H1_H1 ;  /* 0x3000000cffc17230 */ /* 0x000fe20000004100 */
[----:B------:R-:W0:Y:S01]  /*5200*/  MUFU.EX2 R159, R159 ;  /* 0x0000009f009f7308 */ /* 0x000e220000000800 */
[----:B------:R-:W-:-:S02]  /*5210*/  HADD2.F32 R179, -RZ, R15.H0_H0 ;  /* 0x2000000fffb37230 */ /* 0x000fc40000004100 */
[----:B-----5:R-:W-:Y:S02]  /*5220*/  HADD2.F32 R189, -RZ, R16.H1_H1 ;  /* 0x30000010ffbd7230 */ /* 0x020fe40000004100 */
[----:B------:R-:W-:Y:S02]  /*5230*/  HADD2.F32 R183, -RZ, R13.H1_H1 ;  /* 0x3000000dffb77230 */ /* 0x000fe40000004100 */
[----:B------:R-:W-:Y:S01]  /*5240*/  HADD2.F32 R175, -RZ, R15.H1_H1 ;  /* 0x3000000fffaf7230 */ /* 0x000fe20000004100 */
[----:B------:R-:W0:Y:S01]  /*5250*/  MUFU.EX2 R158, R158 ;  /* 0x0000009e009e7308 */ /* 0x000e220000000800 */
[--C-:B------:R-:W-:Y:S02]  /*5260*/  HADD2.F32 R177, -RZ, R17.reuse.H0_H0 ;  /* 0x20000011ffb17230 */ /* 0x100fe40000004100 */
[----:B------:R-:W-:Y:S02]  /*5270*/  HADD2.F32 R165, -RZ, R17.H1_H1 ;  /* 0x30000011ffa57230 */ /* 0x000fe40000004100 */
[----:B------:R-:W-:-:S03]  /*5280*/  HADD2.F32 R185, -RZ, R13.H0_H0 ;  /* 0x2000000dffb97230 */ /* 0x000fc60000004100 */
[----:B------:R-:W0:Y:S01]  /*5290*/  MUFU.EX2 R161, R161 ;  /* 0x000000a100a17308 */ /* 0x000e220000000800 */
[--C-:B------:R-:W-:Y:S02]  /*52a0*/  HADD2.F32 R15, -RZ, R18.reuse.H0_H0 ;  /* 0x20000012ff0f7230 */ /* 0x100fe40000004100 */
[----:B------:R-:W-:Y:S02]  /*52b0*/  HADD2.F32 R17, -RZ, R18.H1_H1 ;  /* 0x30000012ff117230 */ /* 0x000fe40000004100 */
[----:B------:R-:W-:-:S03]  /*52c0*/  HADD2.F32 R11, -RZ, R19.H0_H0 ;  /* 0x20000013ff0b7230 */ /* 0x000fc60000004100 */
[----:B------:R-:W0:Y:S01]  /*52d0*/  MUFU.EX2 R162, R162 ;  /* 0x000000a200a27308 */ /* 0x000e220000000800 */
[----:B------:R-:W-:Y:S02]  /*52e0*/  HADD2.F32 R187, -RZ, R16.H0_H0 ;  /* 0x20000010ffbb7230 */ /* 0x000fe40000004100 */
[C---:B----4-:R-:W-:Y:S01]  /*52f0*/  FMUL.FTZ R13, R160.reuse, R191 ;  /* 0x000000bfa00d7220 */ /* 0x050fe20000410000 */
[----:B------:R-:W-:Y:S02]  /*5300*/  HADD2.F32 R19, -RZ, R19.H1_H1 ;  /* 0x30000013ff137230 */ /* 0x000fe40000004100 */
[C---:B------:R-:W-:Y:S02]  /*5310*/  FMUL.FTZ R197, R160.reuse, R181 ;  /* 0x000000b5a0c57220 */ /* 0x040fe40000410000 */
[----:B------:R-:W4:Y:S01]  /*5320*/  MUFU.EX2 R163, R163 ;  /* 0x000000a300a37308 */ /* 0x000f220000000800 */
[C---:B------:R-:W-:Y:S01]  /*5330*/  FMUL.FTZ R167, R160.reuse, R193 ;  /* 0x000000c1a0a77220 */ /* 0x040fe20000410000 */
[C---:B------:R-:W-:Y:S01]  /*5340*/  FMUL.FTZ R199, R160.reuse, R179 ;  /* 0x000000b3a0c77220 */ /* 0x040fe20000410000 */
[----:B------:R-:W-:-:S05]  /*5350*/  FMUL.FTZ R172, R160, R189 ;  /* 0x000000bda0ac7220 */ /* 0x000fca0000410000 */
[----:B------:R-:W0:Y:S01]  /*5360*/  MUFU.EX2 R164, R164 ;  /* 0x000000a400a47308 */ /* 0x000e220000000800 */
[C---:B------:R-:W-:Y:S01]  /*5370*/  FMUL.FTZ R195, R160.reuse, R183 ;  /* 0x000000b7a0c37220 */ /* 0x040fe20000410000 */
[----:B------:R-:W-:-:S06]  /*5380*/  FMUL.FTZ R201, R160, R177 ;  /* 0x000000b1a0c97220 */ /* 0x000fcc0000410000 */
[----:B------:R-:W0:Y:S01]  /*5390*/  MUFU.EX2 R7, R7 ;  /* 0x0000000700077308 */ /* 0x000e220000000800 */
[----:B------:R-:W-:-:S07]  /*53a0*/  FMUL.FTZ R174, R160, R165 ;  /* 0x000000a5a0ae7220 */ /* 0x000fce0000410000 */
[----:B------:R-:W0:Y:S01]  /*53b0*/  MUFU.EX2 R10, R10 ;  /* 0x0000000a000a7308 */ /* 0x000e220000000800 */
[----:B-1----:R1:W-:Y:S07]  /*53c0*/  STS [R5+0xea8], R166 ;  /* 0x000ea8a605007388 */ /* 0x0023ee0000000800 */
[----:B------:R-:W0:Y:S01]  /*53d0*/  MUFU.EX2 R9, R9 ;  /* 0x0000000900097308 */ /* 0x000e220000000800 */
[----:B------:R-:W-:-:S07]  /*53e0*/  FMUL.FTZ R171, R160, R185 ;  /* 0x000000b9a0ab7220 */ /* 0x000fce0000410000 */
[----:B------:R-:W0:Y:S01]  /*53f0*/  MUFU.EX2 R6, R6 ;  /* 0x0000000600067308 */ /* 0x000e220000000800 */
[----:B------:R-:W-:-:S07]  /*5400*/  FMUL.FTZ R170, R160, R175 ;  /* 0x000000afa0aa7220 */ /* 0x000fce0000410000 */
[----:B------:R-:W0:Y:S01]  /*5410*/  MUFU.EX2 R169, R169 ;  /* 0x000000a900a97308 */ /* 0x000e220000000800 */
[C---:B------:R-:W-:Y:S01]  /*5420*/  FMUL.FTZ R203, R160.reuse, R15 ;  /* 0x0000000fa0cb7220 */ /* 0x040fe20000410000 */
[C---:B------:R-:W-:Y:S01]  /*5430*/  FMUL.FTZ R176, R160.reuse, R17 ;  /* 0x00000011a0b07220 */ /* 0x040fe20000410000 */
[C---:B------:R-:W-:Y:S01]  /*5440*/  FMUL.FTZ R4, R160.reuse, R173 ;  /* 0x000000ada0047220 */ /* 0x040fe20000410000 */
[C---:B-1----:R-:W-:Y:S01]  /*5450*/  FMUL.FTZ R5, R160.reuse, R187 ;  /* 0x000000bba0057220 */ /* 0x042fe20000410000 */
[C---:B------:R-:W-:Y:S01]  /*5460*/  FMUL.FTZ R205, R160.reuse, R11 ;  /* 0x0000000ba0cd7220 */ /* 0x040fe20000410000 */
[----:B------:R-:W-:Y:S01]  /*5470*/  FMUL.FTZ R178, R160, R19 ;  /* 0x00000013a0b27220 */ /* 0x000fe20000410000 */
[----:B------:R-:W-:Y:S01]  /*5480*/  FMUL.FTZ R16, R94, R197 ;  /* 0x000000c55e107220 */ /* 0x000fe20000410000 */
[----:B------:R1:W0:Y:S01]  /*5490*/  MUFU.EX2 R12, R8 ;  /* 0x00000008000c7308 */ /* 0x0002220000000800 */
        /* <DEDUP_REMOVED lines=8> */
[----:B------:R1:W0:Y:S01]  /*5520*/  MUFU.EX2 R18, R14 ;  /* 0x0000000e00127308 */ /* 0x0002220000000800 */
[----:B------:R-:W-:Y:S01]  /*5530*/  FMUL.FTZ R167, R92, R195 ;  /* 0x000000c35ca77220 */ /* 0x000fe20000410000 */
[----:B------:R-:W-:Y:S01]  /*5540*/  FMUL.FTZ R195, R95, R170 ;  /* 0x000000aa5fc37220 */ /* 0x000fe20000410000 */
[----:B------:R-:W-:Y:S01]  /*5550*/  FMUL.FTZ R170, R98, R5 ;  /* 0x0000000562aa7220 */ /* 0x000fe20000410000 */
[----:B------:R-:W-:Y:S01]  /*5560*/  FMUL.FTZ R203, R104, R205 ;  /* 0x000000cd68cb7220 */ /* 0x000fe20000410000 */
[----:B------:R-:W-:Y:S01]  /*5570*/  FMUL.FTZ R176, R103, R178 ;  /* 0x000000b267b07220 */ /* 0x000fe20000410000 */
[----:B-1----:R-:W-:Y:S01]  /*5580*/  FMUL.FTZ R14, R90, R171 ;  /* 0x000000ab5a0e7220 */ /* 0x002fe20000410000 */
[----:B------:R-:W-:Y:S01]  /*5590*/  FMUL.FTZ R171, R93, R4 ;  /* 0x000000045dab7220 */ /* 0x000fe20000410000 */
[----:B------:R-:W-:Y:S06]  /*55a0*/  BAR.SYNC.DEFER_BLOCKING 0x0 ;  /* 0x0000000000007b1d */ /* 0x000fec0000010000 */
[----:B--234-:R-:W-:Y:S05]  /*55b0*/  @P1 BRA `(.L_x_7851) ;  /* 0x0000000000241947 */ /* 0x01cfea0003800000 */
[----:B------:R-:W-:Y:S01]  /*55c0*/  UISETP.NE.AND UP0, UPT, UR22, UR47, UPT ;  /* 0x0000002f1600728c */ /* 0x000fe2000bf05270 */
[----:B------:R-:W-:-:S08]  /*55d0*/  HFMA2 R205, -RZ, RZ, 1.875, 0 ;  /* 0x3f800000ffcd7431 */ /* 0x000fd000000001ff */
[----:B------:R-:W-:Y:S05]  /*55e0*/  BRA.U !UP0, `(.L_x_7852) ;  /* 0x0000000108207547 */ /* 0x000fea000b800000 */
[----:B------:R-:W-:-:S04]  /*55f0*/  USHF.L.U32 UR9, UR22, 0x8, URZ ;  /* 0x0000000816097899 */ /* 0x000fc800080006ff */
[----:B------:R-:W-:-:S04]  /*5600*/  ULOP3.LUT UR9, UR9, 0x100, URZ, 0xc0, !UPT ;  /* 0x0000010009097892 */ /* 0x000fc8000f8ec0ff */
[----:B------:R-:W-:-:S04]  /*5610*/  UIADD3 UR9, UPT, UPT, UR9, UR8, URZ ;  /* 0x0000000809097290 */ /* 0x000fc8000fffe0ff */
[----:B------:R-:W-:-:S09]  /*5620*/  ULEA UR9, UR9, UR10, 0x2 ;  /* 0x0000000a09097291 */ /* 0x000fd2000f8e10ff */
[----:B------:R-:W2:Y:S01]  /*5630*/  LDS R205, [UR9+0xea8] ;  /* 0x000ea809ffcd7984 */ /* 0x000ea20008000800 */
[----:B------:R-:W-:Y:S05]  /*5640*/  BRA `(.L_x_7852) ;  /* 0x0000000000087947 */ /* 0x000fea0003800000 */
.L_x_7851:
[----:B------:R-:W-:-:S06]  /*5650*/  LEA R205, R22, UR10, 0x2 ;  /* 0x0000000a16cd7c11 */ /* 0x000fcc000f8e10ff */
[----:B------:R-:W1:Y:S02]  /*5660*/  LDS R205, [R205+0x16ac] ;  /* 0x0016ac00cdcd7984 */ /* 0x000e640000000800 */
.L_x_7852:
[----:B------:R-:W-:Y:S05]  /*5670*/  BSYNC.RECONVERGENT B0 ;  /* 0x0000000000007941 */ /* 0x000fea0003800200 */
.L_x_7850:
[----:B------:R-:W3:Y:S01]  /*5680*/  @P0 LDC R5, c[0x0][0x38c] ;  /* 0x0000e300ff050b82 */ /* 0x000ee20000000800 */
[----:B------:R-:W-:Y:S01]  /*5690*/  MOV R4, UR22 ;  /* 0x0000001600047c02 */ /* 0x000fe20008000f00 */
[----:B------:R-:W-:Y:S01]  /*56a0*/  HFMA2 R178, -RZ, RZ, 0, 0 ;  /* 0x00000000ffb27431 */ /* 0x000fe200000001ff */
[----:B------:R-:W-:Y:S02]  /*56b0*/  MOV R207, 0x8 ;  /* 0x0000000800cf7802 */ /* 0x000fe40000000f00 */
[----:B------:R-:W-:-:S05]  /*56c0*/  @P0 IADD3 R4, PT, PT, R4, -0x2, RZ ;  /* 0xfffffffe04040810 */ /* 0x000fca0007ffe0ff */
[----:B---3--:R-:W-:-:S04]  /*56d0*/  @P0 IMAD R4, R4, R5, UR8 ;  /* 0x0000000804040e24 */ /* 0x008fc8000f8e0205 */
[----:B------:R-:W-:-:S05]  /*56e0*/  @P0 IMAD.WIDE R4, R4, R207, UR4 ;  /* 0x0000000404040e25 */ /* 0x000fca000f8e02cf */
[----:B------:R3:W4:Y:S01]  /*56f0*/  @P0 LDG.E R178, desc[UR36][R4.64+0x4] ;  /* 0x0000042404b20981 */ /* 0x000722000c1e1900 */
[-C--:B------:R-:W-:Y:S01]  /*5700*/  FFMA.FTZ R180, R155, R157.reuse, R154 ;  /* 0x0000009d9bb47223 */ /* 0x080fe2000001009a */
[----:B------:R-:W-:Y:S01]  /*5710*/  FMUL.FTZ R207, R166, R157 ;  /* 0x0000009da6cf7220 */ /* 0x000fe20000410000 */
[----:B0-----:R-:W-:Y:S01]  /*5720*/  FFMA.FTZ R184, R18, R176, R203 ;  /* 0x000000b012b87223 */ /* 0x001fe200000100cb */
[----:B------:R-:W-:Y:S01]  /*5730*/  ISETP.GE.AND P1, PT, R59, 0x1, PT ;  /* 0x000000013b00780c */ /* 0x000fe20003f26270 */
[----:B------:R-:W-:Y:S01]  /*5740*/  FFMA.FTZ R180, R2, R180, R153 ;  /* 0x000000b402b47223 */ /* 0x000fe20000010099 */
[----:B------:R-:W-:Y:S01]  /*5750*/  ISETP.NE.AND P3, PT, R142, 0x1f, PT ;  /* 0x0000001f8e00780c */ /* 0x000fe20003f65270 */
[----:B------:R-:W-:Y:S01]  /*5760*/  FFMA.FTZ R184, R169, R184, R174 ;  /* 0x000000b8a9b87223 */ /* 0x000fe200000100ae */
[----:B------:R-:W-:Y:S01]  /*5770*/  UISETP.GE.AND UP0, UPT, UR22, UR47, UPT ;  /* 0x0000002f1600728c */ /* 0x000fe2000bf06270 */
[----:B------:R-:W-:Y:S01]  /*5780*/  FFMA.FTZ R180, R159, R180, R152 ;  /* 0x000000b49fb47223 */ /* 0x000fe20000010098 */
[----:B------:R-:W-:Y:S01]  /*5790*/  ULEA UR9, UR8, UR10, 0x3 ;  /* 0x0000000a08097291 */ /* 0x000fe2000f8e18ff */
[----:B------:R-:W-:Y:S01]  /*57a0*/  FFMA.FTZ R184, R12, R184, R201 ;  /* 0x000000b80cb87223 */ /* 0x000fe200000100c9 */
[----:B------:R-:W-:Y:S01]  /*57b0*/  ISETP.NE.AND P4, PT, R22, RZ, PT ;  /* 0x000000ff1600720c */ /* 0x000fe20003f85270 */
[----:B------:R-:W-:Y:S01]  /*57c0*/  FFMA.FTZ R180, R158, R180, R151 ;  /* 0x000000b49eb47223 */ /* 0x000fe20000010097 */
[----:B------:R-:W-:Y:S01]  /*57d0*/  BSSY.RECONVERGENT B0, `(.L_x_7853) ;  /* 0x0000102000007945 */ /* 0x000fe20003800200 */
[----:B------:R-:W-:-:S02]  /*57e0*/  FFMA.FTZ R184, R6, R184, R199 ;  /* 0x000000b806b87223 */ /* 0x000fc400000100c7 */
[----:B------:R-:W-:Y:S02]  /*57f0*/  FFMA.FTZ R180, R161, R180, R150 ;  /* 0x000000b4a1b47223 */ /* 0x000fe40000010096 */
[----:B------:R-:W-:Y:S02]  /*5800*/  FFMA.FTZ R184, R9, R184, R172 ;  /* 0x000000b809b87223 */ /* 0x000fe400000100ac */
[----:B------:R-:W-:Y:S02]  /*5810*/  FFMA.FTZ R180, R162, R180, R149 ;  /* 0x000000b4a2b47223 */ /* 0x000fe40000010095 */
[----:B------:R-:W-:Y:S02]  /*5820*/  FFMA.FTZ R184, R10, R184, R197 ;  /* 0x000000b80ab87223 */ /* 0x000fe400000100c5 */
[----:B------:R-:W-:Y:S01]  /*5830*/  FFMA.FTZ R182, R163, R180, R148 ;  /* 0x000000b4a3b67223 */ /* 0x000fe20000010094 */
[----:B------:R-:W-:Y:S01]  /*5840*/  FMUL.FTZ R180, R2, R207 ;  /* 0x000000cf02b47220 */ /* 0x000fe20000410000 */
[----:B------:R-:W-:-:S02]  /*5850*/  FFMA.FTZ R184, R7, R184, R170 ;  /* 0x000000b807b87223 */ /* 0x000fc400000100aa */
[----:B------:R-:W-:Y:S01]  /*5860*/  FFMA.FTZ R182, R164, R182, R147 ;  /* 0x000000b6a4b67223 */ /* 0x000fe20000010093 */
[----:B---3--:R-:W-:Y:S01]  /*5870*/  FMUL.FTZ R5, R159, R180 ;  /* 0x000000b49f057220 */ /* 0x008fe20000410000 */
[----:B-12---:R-:W-:Y:S01]  /*5880*/  FMUL.FTZ R180, R18, R205 ;  /* 0x000000cd12b47220 */ /* 0x006fe20000410000 */
        /* <DEDUP_REMOVED lines=21> */
[----:B------:R-:W-:Y:S02]  /*59e0*/  FMUL.FTZ R5, R7, R4 ;  /* 0x0000000407057220 */ /* 0x000fe40000410000 */
[----:B------:R-:W-:Y:S01]  /*59f0*/  FFMA.FTZ R184, R2, R184, R13 ;  /* 0x000000b802b87223 */ /* 0x000fe2000001000d */
[----:B------:R-:W-:Y:S01]  /*5a00*/  FFMA.FTZ R207, R18, R182, R139 ;  /* 0x000000b612cf7223 */ /* 0x000fe2000001008b */
[----:B------:R-:W-:Y:S02]  /*5a10*/  FMUL.FTZ R4, R10, R5 ;  /* 0x000000050a047220 */ /* 0x000fe40000410000 */
[----:B------:R-:W-:Y:S02]  /*5a20*/  FFMA.FTZ R184, R157, R184, R8 ;  /* 0x000000b89db87223 */ /* 0x000fe40000010008 */
[----:B------:R-:W0:Y:S01]  /*5a30*/  SHFL.UP PT, R182, R207, 0x1, RZ ;  /* 0x04200000cfb67989 */ /* 0x000e2200000e00ff */
[----:B------:R-:W-:-:S02]  /*5a40*/  FMUL.FTZ R5, R9, R4 ;  /* 0x0000000409057220 */ /* 0x000fc40000410000 */
[----:B------:R-:W-:Y:S01]  /*5a50*/  MOV R211, R184 ;  /* 0x000000b800d37202 */ /* 0x000fe20000000f00 */
[----:B------:R-:W-:Y:S01]  /*5a60*/  SHFL.DOWN PT, R190, R184, 0x1, 0x1f ;  /* 0x08201f00b8be7f89 */ /* 0x000fe200000e0000 */
        /* <DEDUP_REMOVED lines=14> */
[----:B------:R-:W-:-:S04]  /*5b50*/  FMUL.FTZ R182, R158, R209 ;  /* 0x000000d19eb67220 */ /* 0x000fc80000410000 */
[----:B------:R-:W-:Y:S01]  /*5b60*/  FMUL.FTZ R209, R159, R182 ;  /* 0x000000b69fd17220 */ /* 0x000fe20000410000 */
[----:B-1----:R-:W-:-:S03]  /*5b70*/  @P1 FMUL.FTZ R180, R180, R5 ;  /* 0x00000005b4b41220 */ /* 0x002fc60000410000 */
[----:B------:R-:W-:Y:S01]  /*5b80*/  FMUL.FTZ R186, R2, R209 ;  /* 0x000000d102ba7220 */ /* 0x000fe20000410000 */
[----:B------:R-:W-:-:S03]  /*5b90*/  ISETP.GE.AND P1, PT, R59, 0x2, PT ;  /* 0x000000023b00780c */ /* 0x000fc60003f26270 */
[----:B------:R-:W-:Y:S01]  /*5ba0*/  FMUL.FTZ R186, R157, R186 ;  /* 0x000000ba9dba7220 */ /* 0x000fe20000410000 */
[----:B------:R-:W1:Y:S03]  /*5bb0*/  SHFL.UP PT, R5, R180, 0x2, RZ ;  /* 0x04400000b4057989 */ /* 0x000e6600000e00ff */
[----:B------:R-:W-:Y:S01]  /*5bc0*/  @P3 FFMA.FTZ R211, R186, R190, R211 ;  /* 0x000000bebad33223 */ /* 0x000fe200000100d3 */
[----:B------:R-:W2:Y:S01]  /*5bd0*/  SHFL.DOWN PT, R209, R186, 0x1, 0x1f ;  /* 0x08201f00bad17f89 */ /* 0x000ea200000e0000 */
[----:B0-----:R-:W-:-:S03]  /*5be0*/  FFMA.FTZ R4, R180, R4, R207 ;  /* 0x00000004b4047223 */ /* 0x001fc600000100cf */
[----:B------:R-:W-:Y:S02]  /*5bf0*/  SHFL.DOWN PT, R184, R211, 0x2, 0x1f ;  /* 0x08401f00d3b87f89 */ /* 0x000fe400000e0000 */
[----:B------:R-:W-:-:S05]  /*5c00*/  FSEL R207, R207, R4, !P1 ;  /* 0x00000004cfcf7208 */ /* 0x000fca0004800000 */
[----:B------:R-:W0:Y:S01]  /*5c10*/  SHFL.UP PT, R4, R207, 0x4, RZ ;  /* 0x04800000cf047989 */ /* 0x000e2200000e00ff */
[----:B-1----:R-:W-:Y:S01]  /*5c20*/  @P1 FMUL.FTZ R180, R180, R5 ;  /* 0x00000005b4b41220 */ /* 0x002fe20000410000 */
[----:B------:R-:W-:Y:S01]  /*5c30*/  ISETP.GE.AND P1, PT, R59, 0x4, PT ;  /* 0x000000043b00780c */ /* 0x000fe20003f26270 */
[----:B--2---:R-:W-:-:S03]  /*5c40*/  @P3 FMUL.FTZ R182, R209, R186 ;  /* 0x000000bad1b63220 */ /* 0x004fc60000410000 */
[----:B------:R-:W1:Y:S02]  /*5c50*/  SHFL.UP PT, R5, R180, 0x4, RZ ;  /* 0x04800000b4057989 */ /* 0x000e6400000e00ff */
[----:B------:R-:W-:Y:S02]  /*5c60*/  @P3 MOV R186, R182 ;  /* 0x000000b600ba3202 */ /* 0x000fe40000000f00 */
[----:B------:R-:W-:-:S03]  /*5c70*/  ISETP.GT.U32.AND P3, PT, R142, 0x1d, PT ;  /* 0x0000001d8e00780c */ /* 0x000fc60003f64070 */
[----:B------:R-:W2:Y:S01]  /*5c80*/  SHFL.DOWN PT, R209, R186, 0x2, 0x1f ;  /* 0x08401f00bad17f89 */ /* 0x000ea200000e0000 */
[----:B0-----:R-:W-:-:S05]  /*5c90*/  FFMA.FTZ R4, R180, R4, R207 ;  /* 0x00000004b4047223 */ /* 0x001fca00000100cf */
[----:B------:R-:W-:-:S04]  /*5ca0*/  FSEL R207, R207, R4, !P1 ;  /* 0x00000004cfcf7208 */ /* 0x000fc80004800000 */
[----:B------:R-:W-:Y:S01]  /*5cb0*/  @!P3 FFMA.FTZ R211, R186, R184, R211 ;  /* 0x000000b8bad3b223 */ /* 0x000fe200000100d3 */
[----:B------:R-:W0:Y:S01]  /*5cc0*/  SHFL.UP PT, R4, R207, 0x8, RZ ;  /* 0x05000000cf047989 */ /* 0x000e2200000e00ff */
[----:B-1----:R-:W-:Y:S01]  /*5cd0*/  @P1 FMUL.FTZ R180, R180, R5 ;  /* 0x00000005b4b41220 */ /* 0x002fe20000410000 */
[----:B------:R-:W-:Y:S02]  /*5ce0*/  ISETP.GE.AND P1, PT, R59, 0x8, PT ;  /* 0x000000083b00780c */ /* 0x000fe40003f26270 */
[----:B------:R-:W-:Y:S04]  /*5cf0*/  SHFL.DOWN PT, R184, R211, 0x4, 0x1f ;  /* 0x08801f00d3b87f89 */ /* 0x000fe800000e0000 */
[----:B------:R-:W1:Y:S01]  /*5d00*/  SHFL.UP PT, R5, R180, 0x8, RZ ;  /* 0x05000000b4057989 */ /* 0x000e6200000e00ff */
[----:B--2---:R-:W-:-:S05]  /*5d10*/  @!P3 FMUL.FTZ R182, R186, R209 ;  /* 0x000000d1bab6b220 */ /* 0x004fca0000410000 */
[----:B------:R-:W-:Y:S02]  /*5d20*/  @!P3 MOV R186, R182 ;  /* 0x000000b600bab202 */ /* 0x000fe40000000f00 */
[----:B------:R-:W-:-:S03]  /*5d30*/  ISETP.GE.AND P3, PT, R59, 0x10, PT ;  /* 0x000000103b00780c */ /* 0x000fc60003f66270 */
[----:B------:R-:W2:Y:S01]  /*5d40*/  SHFL.DOWN PT, R213, R186, 0x4, 0x1f ;  /* 0x08801f00bad57f89 */ /* 0x000ea200000e0000 */
[----:B0-----:R-:W-:-:S05]  /*5d50*/  FFMA.FTZ R4, R180, R4, R207 ;  /* 0x00000004b4047223 */ /* 0x001fca00000100cf */
[----:B------:R-:W-:Y:S01]  /*5d60*/  FSEL R209, R207, R4, !P1 ;  /* 0x00000004cfd17208 */ /* 0x000fe20004800000 */
[----:B-1----:R-:W-:Y:S01]  /*5d70*/  @P1 FMUL.FTZ R180, R180, R5 ;  /* 0x00000005b4b41220 */ /* 0x002fe20000410000 */
[----:B------:R-:W-:-:S03]  /*5d80*/  ISETP.GT.U32.AND P1, PT, R142, 0x1b, PT ;  /* 0x0000001b8e00780c */ /* 0x000fc60003f24070 */
[----:B------:R-:W0:Y:S04]  /*5d90*/  SHFL.UP PT, R4, R209, 0x10, RZ ;  /* 0x06000000d1047989 */ /* 0x000e2800000e00ff */
[----:B------:R-:W1:Y:S06]  /*5da0*/  SHFL.UP PT, R5, R180, 0x10, RZ ;  /* 0x06000000b4057989 */ /* 0x000e6c00000e00ff */
[C---:B--2---:R-:W-:Y:S01]  /*5db0*/  @!P1 FMUL.FTZ R182, R186.reuse, R213 ;  /* 0x000000d5bab69220 */ /* 0x044fe20000410000 */
[----:B------:R-:W-:-:S04]  /*5dc0*/  @!P1 FFMA.FTZ R211, R186, R184, R211 ;  /* 0x000000b8bad39223 */ /* 0x000fc800000100d3 */
[----:B------:R-:W-:Y:S01]  /*5dd0*/  @!P1 MOV R186, R182 ;  /* 0x000000b600ba9202 */ /* 0x000fe20000000f00 */
[----:B------:R-:W2:Y:S01]  /*5de0*/  SHFL.DOWN PT, R184, R211, 0x8, 0x1f ;  /* 0x09001f00d3b87f89 */ /* 0x000ea200000e0000 */
[----:B------:R-:W-:-:S03]  /*5df0*/  PLOP3.LUT P1, PT, PT, PT, UP0, 0x80, 0x8 ;  /* 0x000000000008781c */ /* 0x000fc60003f2f008 */
[----:B------:R-:W3:Y:S01]  /*5e00*/  SHFL.DOWN PT, R207, R186, 0x8, 0x1f ;  /* 0x09001f00bacf7f89 */ /* 0x000ee200000e0000 */
[----:B------:R-:W-:Y:S01]  /*5e10*/  ISETP.NE.OR P1, PT, R22, RZ, P1 ;  /* 0x000000ff1600720c */ /* 0x000fe20000f25670 */
[C---:B0-----:R-:W-:Y:S01]  /*5e20*/  FFMA.FTZ R4, R180.reuse, R4, R209 ;  /* 0x00000004b4047223 */ /* 0x041fe200000100d1 */
[----:B-1----:R-:W-:-:S04]  /*5e30*/  @P3 FMUL.FTZ R180, R180, R5 ;  /* 0x00000005b4b43220 */ /* 0x002fc80000410000 */
        /* <DEDUP_REMOVED lines=12> */
[----:B------:R-:W1:Y:S01]  /*5f00*/  SHFL.DOWN PT, R213, R186, 0x10, 0x1f ;  /* 0x0a001f00bad57f89 */ /* 0x000e6200000e0000 */
[----:B0-----:R-:W-:-:S05]  /*5f10*/  @!P1 FFMA.FTZ R211, R186, R184, R211 ;  /* 0x000000b8bad39223 */ /* 0x001fca00000100d3 */
[----:B------:R-:W-:Y:S01]  /*5f20*/  SHFL.IDX PT, R190, R211, RZ, 0x1f ;  /* 0x00001fffd3be7589 */ /* 0x000fe200000e0000 */
[----:B-1----:R-:W-:-:S05]  /*5f30*/  @!P1 FMUL.FTZ R182, R186, R213 ;  /* 0x000000d5bab69220 */ /* 0x002fca0000410000 */
[----:B------:R-:W-:Y:S02]  /*5f40*/  @!P1 MOV R186, R182 ;  /* 0x000000b600ba9202 */ /* 0x000fe40000000f00 */
[----:B------:R-:W-:-:S03]  /*5f50*/  ISETP.NE.AND P1, PT, R22, 0x1f, PT ;  /* 0x0000001f1600780c */ /* 0x000fc60003f25270 */
[----:B------:R-:W-:Y:S04]  /*5f60*/  SHFL.DOWN PT, R192, R186, 0x1, 0x1f ;  /* 0x08201f00bac07f89 */ /* 0x000fe800000e0000 */
[----:B----4-:R-:W0:Y:S02]  /*5f70*/  SHFL.IDX PT, R178, R178, RZ, 0x1f ;  /* 0x00001fffb2b27589 */ /* 0x010e2400000e0000 */
        /* <DEDUP_REMOVED lines=8> */
[-C--:B------:R-:W-:Y:S01]  /*6000*/  FMUL.FTZ R166, R185, R178.reuse ;  /* 0x000000b2b9a67220 */ /* 0x080fe20000410000 */
[----:B------:R-:W-:Y:S01]  /*6010*/  FFMA.FTZ R185, R159, R178, R152 ;  /* 0x000000b29fb97223 */ /* 0x000fe20000010098 */
[----:B------:R-:W-:Y:S02]  /*6020*/  SHFL.IDX PT, R207, R5, RZ, 0x1f ;  /* 0x00001fff05cf7589 */ /* 0x000fe400000e0000 */
[----:B------:R-:W-:Y:S01]  /*6030*/  FFMA.FTZ R193, R90, R166, R193 ;  /* 0x000000a65ac17223 */ /* 0x000fe200000100c1 */
[-C--:B------:R-:W-:Y:S01]  /*6040*/  FMUL.FTZ R183, R183, R185.reuse ;  /* 0x000000b9b7b77220 */ /* 0x080fe20000410000 */
[----:B------:R-:W-:-:S03]  /*6050*/  FFMA.FTZ R166, R158, R185, R151 ;  /* 0x000000b99ea67223 */ /* 0x000fc60000010097 */
[----:B------:R-:W-:Y:S01]  /*6060*/  FFMA.FTZ R183, R92, R183, R193 ;  /* 0x000000b75cb77223 */ /* 0x000fe200000100c1 */
[-C--:B------:R-:W-:Y:S01]  /*6070*/  FMUL.FTZ R182, R181, R166.reuse ;  /* 0x000000a6b5b67220 */ /* 0x080fe20000410000 */
[----:B------:R-:W0:Y:S01]  /*6080*/  SHFL.DOWN PT, R193, R211, 0x1, 0x1f ;  /* 0x08201f00d3c17f89 */ /* 0x000e2200000e0000 */
[----:B------:R-:W-:Y:S02]  /*6090*/  FFMA.FTZ R181, R161, R166, R150 ;  /* 0x000000a6a1b57223 */ /* 0x000fe40000010096 */
[----:B------:R-:W-:Y:S02]  /*60a0*/  FFMA.FTZ R184, R94, R182, R183 ;  /* 0x000000b65eb87223 */ /* 0x000fe400000100b7 */
[-C--:B------:R-:W-:Y:S01]  /*60b0*/  FMUL.FTZ R173, R173, R181.reuse ;  /* 0x000000b5adad7220 */ /* 0x080fe20000410000 */
[----:B------:R-:W-:Y:S01]  /*60c0*/  FFMA.FTZ R182, R162, R181, R149 ;  /* 0x000000b5a2b67223 */ /* 0x000fe20000010095 */
[----:B------:R1:W2:Y:S02]  /*60d0*/  SHFL.IDX PT, R183, R186, RZ, 0x1f ;  /* 0x00001fffbab77589 */ /* 0x0002a400000e0000 */
        /* <DEDUP_REMOVED lines=9> */
[----:B0-----:R-:W-:Y:S02]  /*6170*/  @P1 FFMA.FTZ R207, R192, R207, R193 ;  /* 0x000000cfc0cf1223 */ /* 0x001fe400000100c1 */
[----:B------:R-:W-:Y:S01]  /*6180*/  FFMA.FTZ R194, R98, R187, R173 ;  /* 0x000000bb62c27223 */ /* 0x000fe200000100ad */
[-C--:B------:R-:W-:Y:S01]  /*6190*/  FMUL.FTZ R189, R189, R175.reuse ;  /* 0x000000afbdbd7220 */ /* 0x080fe20000410000 */
[----:B-1----:R-:W-:Y:S01]  /*61a0*/  FFMA.FTZ R186, R10, R175, R145 ;  /* 0x000000af0aba7223 */ /* 0x002fe20000010091 */
[----:B------:R-:W-:Y:S02]  /*61b0*/  FFMA.FTZ R205, R207, R205, R176 ;  /* 0x000000cdcfcd7223 */ /* 0x000fe400000100b0 */
[----:B------:R-:W-:Y:S01]  /*61c0*/  FFMA.FTZ R189, R97, R189, R194 ;  /* 0x000000bd61bd7223 */ /* 0x000fe200000100c2 */
[----:B------:R-:W-:Y:S01]  /*61d0*/  FMUL.FTZ R177, R177, R186 ;  /* 0x000000bab1b17220 */ /* 0x000fe20000410000 */
[----:B------:R-:W-:Y:S01]  /*61e0*/  FFMA.FTZ R203, R18, R205, R203 ;  /* 0x000000cd12cb7223 */ /* 0x000fe200000100cb */
[C---:B--2---:R-:W-:Y:S01]  /*61f0*/  FFMA.FTZ R5, R183.reuse, R5, R190 ;  /* 0x00000005b7057223 */ /* 0x044fe200000100be */
[----:B------:R-:W-:Y:S01]  /*6200*/  FMUL.FTZ R4, R183, R4 ;  /* 0x00000004b7047220 */ /* 0x000fe20000410000 */
[----:B------:R-:W-:Y:S01]  /*6210*/  FFMA.FTZ R192, R100, R177, R189 ;  /* 0x000000b164c07223 */ /* 0x000fe200000100bd */
[----:B------:R-:W-:Y:S01]  /*6220*/  FFMA.FTZ R173, R169, R203, R174 ;  /* 0x000000cba9ad7223 */ /* 0x000fe200000100ae */
[C---:B------:R-:W-:Y:S01]  /*6230*/  FMUL.FTZ R177, R160.reuse, R180 ;  /* 0x000000b4a0b17220 */ /* 0x040fe20000410000 */
        /* <DEDUP_REMOVED lines=9> */
[----:B------:R-:W-:Y:S01]  /*62d0*/  STS [R48+0x430], R187 ;  /* 0x000430bb30007388 */ /* 0x000fe20000000800 */
[C---:B------:R-:W-:Y:S01]  /*62e0*/  FFMA.FTZ R177, R9.reuse, R199, R172 ;  /* 0x000000c709b17223 */ /* 0x040fe200000100ac */
[----:B------:R-:W-:Y:S01]  /*62f0*/  FFMA.FTZ R9, R9, R186, R144 ;  /* 0x000000ba09097223 */ /* 0x000fe20000010090 */
[C---:B0-----:R-:W-:Y:S01]  /*6300*/  FMUL.FTZ R5, R160.reuse, R182 ;  /* 0x000000b6a0057220 */ /* 0x041fe20000410000 */
[----:B------:R-:W-:Y:S01]  /*6310*/  FMUL.FTZ R189, R160, R166 ;  /* 0x000000a6a0bd7220 */ /* 0x000fe20000410000 */
        /* <DEDUP_REMOVED lines=10> */
[----:B------:R-:W-:Y:S01]  /*63c0*/  FMUL.FTZ R4, R94, R189 ;  /* 0x000000bd5e047220 */ /* 0x000fe20000410000 */
[----:B------:R-:W-:Y:S01]  /*63d0*/  FMUL.FTZ R172, R93, R172 ;  /* 0x000000ac5dac7220 */ /* 0x000fe20000410000 */
[----:B------:R2:W-:Y:S01]  /*63e0*/  STS [R47+0x8], R176 ;  /* 0x000008b02f007388 */ /* 0x0005e20000000800 */
[----:B------:R-:W-:Y:S01]  /*63f0*/  FMUL.FTZ R164, R95, R164 ;  /* 0x000000a45fa47220 */ /* 0x000fe20000410000 */
[----:B0-----:R-:W-:Y:S01]  /*6400*/  FMUL.FTZ R174, R98, R5 ;  /* 0x0000000562ae7220 */ /* 0x001fe20000410000 */
[----:B------:R-:W-:Y:S01]  /*6410*/  FMUL.FTZ R5, R160, R186 ;  /* 0x000000baa0057220 */ /* 0x000fe20000410000 */
[----:B------:R0:W-:Y:S01]  /*6420*/  STS [R47+0x10], R4 ;  /* 0x000010042f007388 */ /* 0x0001e20000000800 */
[-C--:B-1----:R-:W-:Y:S01]  /*6430*/  FFMA.FTZ R10, R6, R9.reuse, R143 ;  /* 0x00000009060a7223 */ /* 0x082fe2000001008f */
        /* <DEDUP_REMOVED lines=11> */
[-C--:B------:R-:W-:Y:S01]  /*64f0*/  FFMA.FTZ R18, R18, R169.reuse, R139 ;  /* 0x000000a912127223 */ /* 0x080fe2000001008b */
[C---:B------:R-:W-:Y:S01]  /*6500*/  FMUL.FTZ R7, R160.reuse, R169 ;  /* 0x000000a9a0077220 */ /* 0x040fe20000410000 */
[----:B------:R-:W-:Y:S01]  /*6510*/  FMUL.FTZ R176, R97, R176 ;  /* 0x000000b061b07220 */ /* 0x000fe20000410000 */
[----:B------:R-:W-:Y:S01]  /*6520*/  STS [R47+0x20], R174 ;  /* 0x000020ae2f007388 */ /* 0x000fe20000000800 */
[C---:B-1----:R-:W-:Y:S01]  /*6530*/  FMUL.FTZ R172, R160.reuse, R18 ;  /* 0x00000012a0ac7220 */ /* 0x042fe20000410000 */
[----:B--2---:R-:W-:Y:S01]  /*6540*/  FMUL.FTZ R164, R160, R12 ;  /* 0x0000000ca0a47220 */ /* 0x004fe20000410000 */
[----:B------:R-:W-:Y:S01]  /*6550*/  FMUL.FTZ R160, R102, R5 ;  /* 0x0000000566a07220 */ /* 0x000fe20000410000 */
[----:B------:R-:W-:Y:S01]  /*6560*/  STS [R47+0x24], R176 ;  /* 0x000024b02f007388 */ /* 0x000fe20000000800 */
[----:B------:R-:W-:Y:S01]  /*6570*/  FMUL.FTZ R172, R103, R172 ;  /* 0x000000ac67ac7220 */ /* 0x000fe20000410000 */
[----:B------:R-:W-:Y:S01]  /*6580*/  FMUL.FTZ R164, R101, R164 ;  /* 0x000000a465a47220 */ /* 0x000fe20000410000 */
[----:B0-----:R-:W-:Y:S01]  /*6590*/  FMUL.FTZ R170, R104, R7 ;  /* 0x0000000768aa7220 */ /* 0x001fe20000410000 */
        /* <DEDUP_REMOVED lines=10> */
[----:B0-----:R-:W-:Y:S01]  /*6640*/  FFMA.FTZ R4, R102, R15, R165 ;  /* 0x0000000f66047223 */ /* 0x001fe200000100a5 */
[----:B------:R-:W-:Y:S01]  /*6650*/  IADD3 R165, PT, PT, -R188, UR46, RZ ;  /* 0x0000002ebca57c10 */ /* 0x000fe2000fffe1ff */
[----:B------:R2:W-:Y:S01]  /*6660*/  STS [R47+0x34], R164 ;  /* 0x000034a42f007388 */ /* 0x0005e20000000800 */
[----:B------:R-:W-:Y:S01]  /*6670*/  FFMA.FTZ R161, R161, R171, R16 ;  /* 0x000000aba1a17223 */ /* 0x000fe20000010010 */
        /* <DEDUP_REMOVED lines=8> */
[----:B------:R-:W-:Y:S01]  /*6700*/  P2R R190, PR, RZ, 0x10 ;  /* 0x00000010ffbe7803 */ /* 0x000fe20000000000 */
[----:B------:R-:W-:Y:S01]  /*6710*/  BAR.SYNC.DEFER_BLOCKING 0x0 ;  /* 0x0000000000007b1d */ /* 0x000fe20000010000 */
[----:B------:R-:W-:Y:S01]  /*6720*/  LEA.HI.X R5, R6, UR45, R5, 0x2, P1 ;  /* 0x0000002d06057c11 */ /* 0x000fe200088f1405 */
[----:B------:R-:W-:Y:S01]  /*6730*/  FFMA.FTZ R6, R104, R11, R17 ;  /* 0x0000000b68067223 */ /* 0x000fe20000010011 */
[C---:B------:R-:W-:Y:S01]  /*6740*/  ISETP.GE.AND P1, PT, R165.reuse, 0x1, PT ;  /* 0x00000001a500780c */ /* 0x040fe20003f26270 */
[----:B------:R-:W-:Y:S01]  /*6750*/  FFMA.FTZ R13, R2, R159, R13 ;  /* 0x0000009f020d7223 */ /* 0x000fe2000001000d */
[----:B------:R-:W-:Y:S01]  /*6760*/  ISETP.GE.AND P2, PT, R165, 0x21, PT ;  /* 0x00000021a500780c */ /* 0x000fe20003f46270 */
[----:B------:R-:W-:Y:S01]  /*6770*/  FFMA.FTZ R6, R103, R19, R6 ;  /* 0x0000001367067223 */ /* 0x000fe20000010006 */
[----:B------:R-:W-:Y:S01]  /*6780*/  ISETP.GE.AND P3, PT, R165, 0x41, PT ;  /* 0x00000041a500780c */ /* 0x000fe20003f66270 */
[----:B------:R-:W-:Y:S01]  /*6790*/  FFMA.FTZ R157, R157, R13, R8 ;  /* 0x0000000d9d9d7223 */ /* 0x000fe20000010008 */
[----:B------:R-:W-:Y:S01]  /*67a0*/  ISETP.GE.AND P4, PT, R165, 0x61, PT ;  /* 0x00000061a500780c */ /* 0x000fe20003f86270 */
[----:B------:R2:W0:Y:S06]  /*67b0*/  LDS R187, [R46+0x4b0] ;  /* 0x0004b0002ebb7984 */ /* 0x00042c0000000800 */
[----:B------:R-:W-:Y:S06]  /*67c0*/  @!P1 BRA `(.L_x_7854) ;  /* 0x0000000000089947 */ /* 0x000fec0003800000 */
[----:B------:R-:W1:Y:S04]  /*67d0*/  LDS R7, [R50+0x430] ;  /* 0x0004300032077984 */ /* 0x000e680000000800 */
[----:B-1----:R1:W-:Y:S02]  /*67e0*/  REDG.E.ADD.F32.FTZ.RN.STRONG.GPU desc[UR36][R4.64], R7 ;  /* 0x00000007040079a6 */ /* 0x0023e4000c12f324 */
.L_x_7854:
[----:B------:R-:W-:Y:S05]  /*67f0*/  BSYNC.RECONVERGENT B0 ;  /* 0x0000000000007941 */ /* 0x000fea0003800200 */
.L_x_7853:
[----:B------:R-:W-:Y:S04]  /*6800*/  BSSY.RECONVERGENT B0, `(.L_x_7855) ;  /* 0x0000003000007945 */ /* 0x000fe80003800200 */
[----:B------:R-:W-:Y:S05]  /*6810*/  @!P2 BRA `(.L_x_7856) ;  /* 0x000000000004a947 */ /* 0x000fea0003800000 */
[----:B0-----:R3:W-:Y:S02]  /*6820*/  REDG.E.ADD.F32.FTZ.RN.STRONG.GPU desc[UR36][R4.64+0x80], R187 ;  /* 0x000080bb040079a6 */ /* 0x0017e4000c12f324 */
.L_x_7856:
[----:B------:R-:W-:Y:S05]  /*6830*/  BSYNC.RECONVERGENT B0 ;  /* 0x0000000000007941 */ /* 0x000fea0003800200 */
.L_x_7855:
[----:B-1----:R1:W4:Y:S01]  /*6840*/  LDS R7, [R45+0x530] ;  /* 0x000530002d077984 */ /* 0x0023220000000800 */
[----:B------:R-:W-:Y:S04]  /*6850*/  BSSY.RECONVERGENT B0, `(.L_x_7857) ;  /* 0x0000003000007945 */ /* 0x000fe80003800200 */
[----:B------:R-:W-:Y:S05]  /*6860*/  @!P3 BRA `(.L_x_7858) ;  /* 0x000000000004b947 */ /* 0x000fea0003800000 */
[----:B----4-:R4:W-:Y:S02]  /*6870*/  REDG.E.ADD.F32.FTZ.RN.STRONG.GPU desc[UR36][R4.64+0x100], R7 ;  /* 0x00010007040079a6 */ /* 0x0109e4000c12f324 */
.L_x_7858:
[----:B------:R-:W-:Y:S05]  /*6880*/  BSYNC.RECONVERGENT B0 ;  /* 0x0000000000007941 */ /* 0x000fea0003800200 */
.L_x_7857:
[----:B----4-:R4:W0:Y:S01]  /*6890*/  LDS R7, [R44+0x5b0] ;  /* 0x0005b0002c077984 */ /* 0x0108220000000800 */
[----:B------:R-:W-:Y:S04]  /*68a0*/  BSSY.RECONVERGENT B0, `(.L_x_7859) ;  /* 0x0000003000007945 */ /* 0x000fe80003800200 */
[----:B------:R-:W-:Y:S05]  /*68b0*/  @!P4 BRA `(.L_x_7860) ;  /* 0x000000000004c947 */ /* 0x000fea0003800000 */
[----:B0-----:R0:W-:Y:S02]  /*68c0*/  REDG.E.ADD.F32.FTZ.RN.STRONG.GPU desc[UR36][R4.64+0x180], R7 ;  /* 0x00018007040079a6 */ /* 0x0011e4000c12f324 */
.L_x_7860:
[----:B------:R-:W-:Y:S05]  /*68d0*/  BSYNC.RECONVERGENT B0 ;  /* 0x0000000000007941 */ /* 0x000fea0003800200 */
.L_x_7859:
        /* <DEDUP_REMOVED lines=10> */
.L_x_7862:
[----:B------:R-:W-:Y:S05]  /*6980*/  BSYNC.RECONVERGENT B0 ;  /* 0x0000000000007941 */ /* 0x000fea0003800200 */
.L_x_7861:
[----:B------:R1:W1:Y:S01]  /*6990*/  LDS R11, [R42+0x6b0] ;  /* 0x0006b0002a0b7984 */ /* 0x0002620000000800 */
[----:B------:R-:W-:Y:S01]  /*69a0*/  BSSY.RECONVERGENT B0, `(.L_x_7863) ;  /* 0x0000005000007945 */ /* 0x000fe20003800200 */
[----:B0-----:R-:W-:Y:S01]  /*69b0*/  FADD.FTZ R7, -R155, R180 ;  /* 0x000000b49b077221 */ /* 0x001fe20000010100 */
[----:B------:R-:W-:Y:S02]  /*69c0*/  FMUL.FTZ R2, R157, R56 ;  /* 0x000000389d027220 */ /* 0x000fe40000410000 */
[----:B------:R-:W-:Y:S05]  /*69d0*/  @!P1 BRA `(.L_x_7864) ;  /* 0x0000000000049947 */ /* 0x000fea0003800000 */
[----:B-1----:R0:W-:Y:S02]  /*69e0*/  REDG.E.ADD.F32.FTZ.RN.STRONG.GPU desc[UR36][R4.64+0x280], R11 ;  /* 0x0002800b040079a6 */ /* 0x0021e4000c12f324 */
.L_x_7864:
[----:B------:R-:W-:Y:S05]  /*69f0*/  BSYNC.RECONVERGENT B0 ;  /* 0x0000000000007941 */ /* 0x000fea0003800200 */
.L_x_7863:
[----:B01----:R0:W1:Y:S01]  /*6a00*/  LDS R11, [R41+0x730] ;  /* 0x00073000290b7984 */ /* 0x0030620000000800 */
[----:B------:R-:W-:Y:S01]  /*6a10*/  BSSY.RECONVERGENT B0, `(.L_x_7865) ;  /* 0x0000006000007945 */ /* 0x000fe20003800200 */
[----:B------:R-:W-:Y:S01]  /*6a20*/  FADD.FTZ R191, -R154, R191 ;  /* 0x000000bf9abf7221 */ /* 0x000fe20000010100 */
[----:B------:R-:W-:Y:S01]  /*6a30*/  FMUL.FTZ R8, R13, R58 ;  /* 0x0000003a0d087220 */ /* 0x000fe20000410000 */
[----:B------:R-:W-:Y:S01]  /*6a40*/  FFMA.FTZ R15, R2, R7, RZ ;  /* 0x00000007020f7223 */ /* 0x000fe200000100ff */
[----:B------:R-:W-:Y:S06]  /*6a50*/  @!P2 BRA `(.L_x_7866) ;  /* 0x000000000004a947 */ /* 0x000fec0003800000 */
[----:B-1----:R1:W-:Y:S02]  /*6a60*/  REDG.E.ADD.F32.FTZ.RN.STRONG.GPU desc[UR36][R4.64+0x300], R11 ;  /* 0x0003000b040079a6 */ /* 0x0023e4000c12f324 */
.L_x_7866:
[----:B------:R-:W-:Y:S05]  /*6a70*/  BSYNC.RECONVERGENT B0 ;  /* 0x0000000000007941 */ /* 0x000fea0003800200 */
.L_x_7865:
[----:B------:R-:W-:Y:S01]  /*6a80*/  FFMA.FTZ R16, R8, R191, R15 ;  /* 0x000000bf08107223 */ /* 0x000fe2000001000f */
[----:B------:R-:W-:Y:S01]  /*6a90*/  BSSY.RECONVERGENT B0, `(.L_x_7867) ;  /* 0x0000006000007945 */ /* 0x000fe20003800200 */
[----:B------:R0:W0:Y:S01]  /*6aa0*/  LDS R15, [R40+0x7b0] ;  /* 0x0007b000280f7984 */ /* 0x0000220000000800 */
[----:B------:R-:W-:Y:S01]  /*6ab0*/  FADD.FTZ R178, -R153, R178 ;  /* 0x000000b299b27221 */ /* 0x000fe20000010100 */
[----:B-1----:R-:W-:Y:S01]  /*6ac0*/  FMUL.FTZ R11, R159, R60 ;  /* 0x0000003c9f0b7220 */ /* 0x002fe20000410000 */
[----:B------:R-:W-:Y:S06]  /*6ad0*/  @!P3 BRA `(.L_x_7868) ;  /* 0x000000000004b947 */ /* 0x000fec0003800000 */
[----:B0-----:R1:W-:Y:S02]  /*6ae0*/  REDG.E.ADD.F32.FTZ.RN.STRONG.GPU desc[UR36][R4.64+0x380], R15 ;  /* 0x0003800f040079a6 */ /* 0x0013e4000c12f324 */
.L_x_7868:
[----:B------:R-:W-:Y:S05]  /*6af0*/  BSYNC.RECONVERGENT B0 ;  /* 0x0000000000007941 */ /* 0x000fea0003800200 */
.L_x_7867:
[----:B------:R2:W2:Y:S01]  /*6b00*/  LDS R17, [R39+0x830] ;  /* 0x0008300027117984 */ /* 0x0004a20000000800 */
[----:B------:R-:W-:Y:S01]  /*6b10*/  BSSY.RECONVERGENT B0, `(.L_x_7869) ;  /* 0x0000006000007945 */ /* 0x000fe20003800200 */
[----:B------:R-:W-:Y:S01]  /*6b20*/  FADD.FTZ R185, -R152, R185 ;  /* 0x000000b998b97221 */ /* 0x000fe20000010100 */
[----:B------:R-:W-:Y:S01]  /*6b30*/  FMUL.FTZ R14, R167, R61 ;  /* 0x0000003da70e7220 */ /* 0x000fe20000410000 */
[----:B01----:R-:W-:Y:S01]  /*6b40*/  FFMA.FTZ R15, R11, R178, R16 ;  /* 0x000000b20b0f7223 */ /* 0x003fe20000010010 */
[----:B------:R-:W-:Y:S06]  /*6b50*/  @!P4 BRA `(.L_x_7870) ;  /* 0x000000000004c947 */ /* 0x000fec0003800000 */
[----:B--2---:R0:W-:Y:S02]  /*6b60*/  REDG.E.ADD.F32.FTZ.RN.STRONG.GPU desc[UR36][R4.64+0x400], R17 ;  /* 0x00040011040079a6 */ /* 0x0041e4000c12f324 */
.L_x_7870:
[----:B------:R-:W-:Y:S05]  /*6b70*/  BSYNC.RECONVERGENT B0 ;  /* 0x0000000000007941 */ /* 0x000fea0003800200 */
.L_x_7869:
[----:B0-2---:R0:W1:Y:S01]  /*6b80*/  LDS R17, [R38+0x8b0] ;  /* 0x0008b00026117984 */ /* 0x0050620000000800 */
[----:B------:R-:W-:Y:S01]  /*6b90*/  BSSY.RECONVERGENT B0, `(.L_x_7871) ;  /* 0x0000006000007945 */ /* 0x000fe20003800200 */
[----:B------:R-:W-:Y:S01]  /*6ba0*/  FADD.FTZ R166, -R151, R166 ;  /* 0x000000a697a67221 */ /* 0x000fe20000010100 */
[----:B------:R-:W-:Y:S01]  /*6bb0*/  FMUL.FTZ R16, R161, R62 ;  /* 0x0000003ea1107220 */ /* 0x000fe20000410000 */
[----:B------:R-:W-:Y:S01]  /*6bc0*/  FFMA.FTZ R15, R14, R185, R15 ;  /* 0x000000b90e0f7223 */ /* 0x000fe2000001000f */
[----:B------:R-:W-:Y:S06]  /*6bd0*/  @!P5 BRA `(.L_x_7872) ;  /* 0x000000000004d947 */ /* 0x000fec0003800000 */
[----:B-1----:R2:W-:Y:S02]  /*6be0*/  REDG.E.ADD.F32.FTZ.RN.STRONG.GPU desc[UR36][R4.64+0x480], R17 ;  /* 0x00048011040079a6 */ /* 0x0025e4000c12f324 */
.L_x_7872:
[----:B------:R-:W-:Y:S05]  /*6bf0*/  BSYNC.RECONVERGENT B0 ;  /* 0x0000000000007941 */ /* 0x000fea0003800200 */
.L_x_7871:
[----:B-12---:R-:W-:Y:S01]  /*6c00*/  FADD.FTZ R17, -R144, R9 ;  /* 0x0000000990117221 */ /* 0x006fe20000010100 */
[----:B------:R-:W-:Y:S01]  /*6c10*/  FADD.FTZ R181, -R150, R181 ;  /* 0x000000b596b57221 */ /* 0x000fe20000010100 */
[----:B------:R1:W2:Y:S01]  /*6c20*/  LDS R9, [R37+0x930] ;  /* 0x0009300025097984 */ /* 0x0002a20000000800 */
        /* <DEDUP_REMOVED lines=22> */
[----:B------:R-:W-:-:S02]  /*6d90*/  ISETP.GE.AND P3, PT, R165, 0x1a1, PT ;  /* 0x000001a1a500780c */ /* 0x000fc40003f66270 */
[C---:B------:R-:W-:Y:S01]  /*6da0*/  ISETP.GE.AND P4, PT, R165.reuse, 0x1c1, PT ;  /* 0x000001c1a500780c */ /* 0x040fe20003f86270 */
[----:B------:R-:W-:Y:S01]  /*6db0*/  FFMA.FTZ R15, R170, R186, R15 ;  /* 0x000000baaa0f7223 */ /* 0x000fe2000001000f */
[----:B------:R-:W-:Y:S01]  /*6dc0*/  ISETP.GE.AND P5, PT, R165, 0x1e1, PT ;  /* 0x000001e1a500780c */ /* 0x000fe20003fa6270 */
[----:B-1----:R-:W-:-:S12]  /*6dd0*/  @!P6 BRA `(.L_x_7874) ;  /* 0x000000000004e947 */ /* 0x002fd80003800000 */
[----:B--2---:R1:W-:Y:S02]  /*6de0*/  REDG.E.ADD.F32.FTZ.RN.STRONG.GPU desc[UR36][R4.64+0x500], R9 ;  /* 0x00050009040079a6 */ /* 0x0043e4000c12f324 */
.L_x_7874:
[----:B------:R-:W-:Y:S05]  /*6df0*/  BSYNC.RECONVERGENT B0 ;  /* 0x0000000000007941 */ /* 0x000fea0003800200 */
.L_x_7873:
[----:B-12---:R1:W2:Y:S01]  /*6e00*/  LDS R9, [R36+0x9b0] ;  /* 0x0009b00024097984 */ /* 0x0062a20000000800 */
[----:B------:R-:W-:Y:S01]  /*6e10*/  BSSY.RECONVERGENT B0, `(.L_x_7875) ;  /* 0x0000006000007945 */ /* 0x000fe20003800200 */
[----:B------:R-:W-:Y:S01]  /*6e20*/  FMUL.FTZ R174, R201, R70 ;  /* 0x00000046c9ae7220 */ /* 0x000fe20000410000 */
[----:B------:R-:W-:Y:S01]  /*6e30*/  FADD.FTZ R19, -R143, R10 ;  /* 0x0000000a8f137221 */ /* 0x000fe20000010100 */
[----:B------:R-:W-:Y:S01]  /*6e40*/  FFMA.FTZ R15, R172, R17, R15 ;  /* 0x00000011ac0f7223 */ /* 0x000fe2000001000f */
[----:B------:R-:W-:Y:S06]  /*6e50*/  @!P1 BRA `(.L_x_7876) ;  /* 0x0000000000049947 */ /* 0x000fec0003800000 */
[----:B--2---:R2:W-:Y:S02]  /*6e60*/  REDG.E.ADD.F32.FTZ.RN.STRONG.GPU desc[UR36][R4.64+0x580], R9 ;  /* 0x00058009040079a6 */ /* 0x0045e4000c12f324 */
.L_x_7876:
[----:B------:R-:W-:Y:S05]  /*6e70*/  BSYNC.RECONVERGENT B0 ;  /* 0x0000000000007941 */ /* 0x000fea0003800200 */
.L_x_7875:
[----:B--2---:R2:W0:Y:S01]  /*6e80*/  LDS R9, [R35+0xa30] ;  /* 0x000a300023097984 */ /* 0x0044220000000800 */
[----:B------:R-:W-:Y:S01]  /*6e90*/  BSSY.RECONVERGENT B0, `(.L_x_7877) ;  /* 0x0000006000007945 */ /* 0x000fe20003800200 */
[----:B------:R-:W-:Y:S01]  /*6ea0*/  FMUL.FTZ R10, R173, R71 ;  /* 0x00000047ad0a7220 */ /* 0x000fe20000410000 */
[----:B------:R-:W-:Y:S01]  /*6eb0*/  FADD.FTZ R165, -R141, R12 ;  /* 0x0000000c8da57221 */ /* 0x000fe20000010100 */
[----:B------:R-:W-:Y:S01]  /*6ec0*/  FFMA.FTZ R15, R174, R19, R15 ;  /* 0x00000013ae0f7223 */ /* 0x000fe2000001000f */
[----:B------:R-:W-:Y:S06]  /*6ed0*/  @!P2 BRA `(.L_x_7878) ;  /* 0x000000000004a947 */ /* 0x000fec0003800000 */
[----:B0-----:R0:W-:Y:S02]  /*6ee0*/  REDG.E.ADD.F32.FTZ.RN.STRONG.GPU desc[UR36][R4.64+0x600], R9 ;  /* 0x00060009040079a6 */ /* 0x0011e4000c12f324 */
.L_x_7878:
[----:B------:R-:W-:Y:S05]  /*6ef0*/  BSYNC.RECONVERGENT B0 ;  /* 0x0000000000007941 */ /* 0x000fea0003800200 */
.L_x_7877:
[----:B0-----:R0:W0:Y:S01]  /*6f00*/  LDS R9, [R34+0xab0] ;  /* 0x000ab00022097984 */ /* 0x0010220000000800 */
[----:B------:R-:W-:Y:S01]  /*6f10*/  BSSY.RECONVERGENT B0, `(.L_x_7879) ;  /* 0x0000006000007945 */ /* 0x000fe20003800200 */
[----:B------:R-:W-:Y:S01]  /*6f20*/  FMUL.FTZ R12, R203, R72 ;  /* 0x00000048cb0c7220 */ /* 0x000fe20000410000 */
[----:B------:R-:W-:Y:S01]  /*6f30*/  FADD.FTZ R169, -R140, R169 ;  /* 0x000000a98ca97221 */ /* 0x000fe20000010100 */
[----:B------:R-:W-:Y:S01]  /*6f40*/  FFMA.FTZ R15, R10, R165, R15 ;  /* 0x000000a50a0f7223 */ /* 0x000fe2000001000f */
[----:B------:R-:W-:Y:S06]  /*6f50*/  @!P3 BRA `(.L_x_7880) ;  /* 0x000000000004b947 */ /* 0x000fec0003800000 */
[----:B0-----:R0:W-:Y:S02]  /*6f60*/  REDG.E.ADD.F32.FTZ.RN.STRONG.GPU desc[UR36][R4.64+0x680], R9 ;  /* 0x00068009040079a6 */ /* 0x0011e4000c12f324 */
.L_x_7880:
[----:B------:R-:W-:Y:S05]  /*6f70*/  BSYNC.RECONVERGENT B0 ;  /* 0x0000000000007941 */ /* 0x000fea0003800200 */
.L_x_7879:
[----:B0-----:R0:W0:Y:S01]  /*6f80*/  LDS R9, [R33+0xb30] ;  /* 0x000b300021097984 */ /* 0x0010220000000800 */
[----:B------:R-:W-:Y:S01]  /*6f90*/  BSSY.RECONVERGENT B0, `(.L_x_7881) ;  /* 0x0000006000007945 */ /* 0x000fe20003800200 */
[----:B------:R-:W-:Y:S01]  /*6fa0*/  FMUL.FTZ R176, R205, R73 ;  /* 0x00000049cdb07220 */ /* 0x000fe20000410000 */
[----:B------:R-:W-:Y:S01]  /*6fb0*/  FADD.FTZ R18, -R139, R18 ;  /* 0x000000128b127221 */ /* 0x000fe20000010100 */
[----:B------:R-:W-:Y:S01]  /*6fc0*/  FFMA.FTZ R15, R12, R169, R15 ;  /* 0x000000a90c0f7223 */ /* 0x000fe2000001000f */
[----:B------:R-:W-:Y:S06]  /*6fd0*/  @!P4 BRA `(.L_x_7882) ;  /* 0x000000000004c947 */ /* 0x000fec0003800000 */
[----:B0-----:R0:W-:Y:S02]  /*6fe0*/  REDG.E.ADD.F32.FTZ.RN.STRONG.GPU desc[UR36][R4.64+0x700], R9 ;  /* 0x00070009040079a6 */ /* 0x0011e4000c12f324 */
.L_x_7882:
[----:B------:R-:W-:Y:S05]  /*6ff0*/  BSYNC.RECONVERGENT B0 ;  /* 0x0000000000007941 */ /* 0x000fea0003800200 */
.L_x_7881:
[----:B0-----:R-:W-:Y:S01]  /*7000*/  FFMA.FTZ R9, R176, R18, R15 ;  /* 0x00000012b0097223 */ /* 0x001fe2000001000f */
[----:B------:R-:W-:Y:S01]  /*7010*/  BSSY.RECONVERGENT B0, `(.L_x_7883) ;  /* 0x0000004000007945 */ /* 0x000fe20003800200 */
[----:B------:R0:W0:Y:S03]  /*7020*/  LDS R15, [R32+0xbb0] ;  /* 0x000bb000200f7984 */ /* 0x0000260000000800 */
[----:B------:R-:W-:Y:S05]  /*7030*/  @!P5 BRA `(.L_x_7884) ;  /* 0x000000000004d947 */ /* 0x000fea0003800000 */
[----:B0-----:R0:W-:Y:S02]  /*7040*/  REDG.E.ADD.F32.FTZ.RN.STRONG.GPU desc[UR36][R4.64+0x780], R15 ;  /* 0x0007800f040079a6 */ /* 0x0011e4000c12f324 */
.L_x_7884:
[----:B------:R-:W-:Y:S05]  /*7050*/  BSYNC.RECONVERGENT B0 ;  /* 0x0000000000007941 */ /* 0x000fea0003800200 */
.L_x_7883:
[----:B0--3--:R-:W0:Y:S01]  /*7060*/  SHFL.DOWN PT, R4, R9, 0x1, 0x1f ;  /* 0x08201f0009047f89 */ /* 0x009e2200000e0000 */
[----:B------:R-:W-:Y:S01]  /*7070*/  ISETP.GT.AND P1, PT, R59, 0x1e, PT ;  /* 0x0000001e3b00780c */ /* 0x000fe20003f24270 */
[----:B------:R-:W-:Y:S01]  /*7080*/  FADD.FTZ R106, R12, R106 ;  /* 0x0000006a0c6a7221 */ /* 0x000fe20000010000 */
[----:B------:R-:W-:Y:S01]  /*7090*/  FMUL.FTZ R15, R156, R183 ;  /* 0x000000b79c0f7220 */ /* 0x000fe20000410000 */
[----:B------:R-:W3:Y:S01]  /*70a0*/  SHFL.DOWN PT, R5, R6, 0x1, 0x1f ;  /* 0x08201f0006057f89 */ /* 0x000ee200000e0000 */
[----:B------:R-:W-:Y:S01]  /*70b0*/  FADD.FTZ R133, R14, R133 ;  /* 0x000000850e857221 */ /* 0x000fe20000010000 */
[----:B------:R-:W-:Y:S01]  /*70c0*/  FADD.FTZ R107, R10, R107 ;  /* 0x0000006b0a6b7221 */ /* 0x000fe20000010000 */
        /* <DEDUP_REMOVED lines=8> */
[----:B------:R-:W-:Y:S01]  /*7150*/  ISETP.NE.AND P2, PT, R190, RZ, PT ;  /* 0x000000ffbe00720c */ /* 0x000fe20003f45270 */
[----:B------:R-:W-:Y:S01]  /*7160*/  FADD.FTZ R134, R11, R134 ;  /* 0x000000860b867221 */ /* 0x000fe20000010000 */
[C---:B------:R-:W-:Y:S01]  /*7170*/  FMUL.FTZ R11, R156.reuse, R205 ;  /* 0x000000cd9c0b7220 */ /* 0x040fe20000410000 */
[----:B------:R-:W-:Y:S01]  /*7180*/  FMUL.FTZ R17, R17, R10 ;  /* 0x0000000a11117220 */ /* 0x000fe20000410000 */
[----:B------:R-:W-:Y:S01]  /*7190*/  FMUL.FTZ R10, R156, R173 ;  /* 0x000000ad9c0a7220 */ /* 0x000fe20000410000 */
[----:B------:R-:W-:Y:S01]  /*71a0*/  FFMA.FTZ R184, R79, R183, R184 ;  /* 0x000000b74fb87223 */ /* 0x000fe200000100b8 */
[----:B------:R-:W-:Y:S01]  /*71b0*/  FMUL.FTZ R11, R18, R11 ;  /* 0x0000000b120b7220 */ /* 0x000fe20000410000 */
[----:B------:R-:W-:Y:S01]  /*71c0*/  FFMA.FTZ R175, R80, R197, R175 ;  /* 0x000000c550af7223 */ /* 0x000fe200000100af */
[----:B------:R-:W-:Y:S01]  /*71d0*/  FMUL.FTZ R165, R165, R10 ;  /* 0x0000000aa5a57220 */ /* 0x000fe20000410000 */
        /* <DEDUP_REMOVED lines=50> */
[----:B------:R-:W-:Y:S01]  /*7500*/  FFMA.FTZ R185, R74, R167, R185 ;  /* 0x000000a74ab97223 */ /* 0x000fe200000100b9 */
[----:B------:R-:W-:Y:S01]  /*7510*/  FADD.FTZ R120, R179, R120 ;  /* 0x00000078b3787221 */ /* 0x000fe20000010000 */
[----:B------:R-:W-:Y:S01]  /*7520*/  FADD.FTZ R119, R182, R119 ;  /* 0x00000077b6777221 */ /* 0x000fe20000010000 */
[----:B------:R-:W-:Y:S01]  /*7530*/  FFMA.FTZ R178, R83, R159, R178 ;  /* 0x0000009f53b27223 */ /* 0x000fe200000100b2 */
[----:B0-----:R-:W-:Y:S01]  /*7540*/  @!P1 FADD.FTZ R9, R9, R180 ;  /* 0x000000b409099221 */ /* 0x001fe20000010000 */
[----:B------:R-:W-:Y:S01]  /*7550*/  FADD.FTZ R118, R181, R118 ;  /* 0x00000076b5767221 */ /* 0x000fe20000010000 */
[----:B------:R-:W-:Y:S01]  /*7560*/  FADD.FTZ R117, R166, R117 ;  /* 0x00000075a6757221 */ /* 0x000fe20000010000 */
[----:B------:R-:W-:Y:S01]  /*7570*/  FADD.FTZ R116, R185, R116 ;  /* 0x00000074b9747221 */ /* 0x000fe20000010000 */
[----:B---3--:R-:W-:Y:S01]  /*7580*/  @!P1 FADD.FTZ R6, R6, R187 ;  /* 0x000000bb06069221 */ /* 0x008fe20000010000 */
[----:B------:R-:W0:Y:S01]  /*7590*/  SHFL.DOWN PT, R12, R9, 0x8, 0x1f ;  /* 0x09001f00090c7f89 */ /* 0x000e2200000e0000 */
[----:B------:R-:W-:Y:S01]  /*75a0*/  ISETP.GT.AND P1, PT, R59, 0x17, PT ;  /* 0x000000173b00780c */ /* 0x000fe20003f24270 */
[----:B------:R-:W-:-:S02]  /*75b0*/  FADD.FTZ R115, R178, R115 ;  /* 0x00000073b2737221 */ /* 0x000fc40000010000 */
[----:B------:R-:W3:Y:S10]  /*75c0*/  SHFL.DOWN PT, R187, R6, 0x8, 0x1f ;  /* 0x09001f0006bb7f89 */ /* 0x000ef400000e0000 */
[----:B0-----:R-:W-:Y:S01]  /*75d0*/  @!P1 FADD.FTZ R9, R9, R12 ;  /* 0x0000000c09099221 */ /* 0x001fe20000010000 */
[----:B------:R-:W-:Y:S01]  /*75e0*/  FFMA.FTZ R12, R89, R201, R4 ;  /* 0x000000c9590c7223 */ /* 0x000fe20000010004 */
[----:B------:R-:W-:Y:S01]  /*75f0*/  FMUL.FTZ R4, R156, R13 ;  /* 0x0000000d9c047220 */ /* 0x000fe20000410000 */
[----:B---3--:R-:W-:-:S02]  /*7600*/  @!P1 FADD.FTZ R6, R6, R187 ;  /* 0x000000bb06069221 */ /* 0x008fc40000010000 */
[----:B------:R-:W0:Y:S01]  /*7610*/  SHFL.DOWN PT, R14, R9, 0x10, 0x1f ;  /* 0x0a001f00090e7f89 */ /* 0x000e2200000e0000 */
[----:B------:R-:W-:Y:S01]  /*7620*/  ISETP.NE.AND P1, PT, R59, RZ, PT ;  /* 0x000000ff3b00720c */ /* 0x000fe20003f25270 */
[----:B------:R-:W-:Y:S01]  /*7630*/  FADD.FTZ R125, R12, R125 ;  /* 0x0000007d0c7d7221 */ /* 0x000fe20000010000 */
[----:B------:R-:W-:Y:S01]  /*7640*/  FMUL.FTZ R12, R169, R8 ;  /* 0x00000008a90c7220 */ /* 0x000fe20000410000 */
[----:B------:R-:W3:Y:S01]  /*7650*/  SHFL.DOWN PT, R15, R6, 0x10, 0x1f ;  /* 0x0a001f00060f7f89 */ /* 0x000ee200000e0000 */
[----:B------:R-:W-:Y:S01]  /*7660*/  FMUL.FTZ R8, R156, R157 ;  /* 0x0000009d9c087220 */ /* 0x000fe20000410000 */
[----:B------:R-:W-:Y:S01]  /*7670*/  FMUL.FTZ R10, R191, R4 ;  /* 0x00000004bf0a7220 */ /* 0x000fe20000410000 */
[----:B------:R-:W-:Y:S02]  /*7680*/  FFMA.FTZ R12, R91, R203, R12 ;  /* 0x000000cb5b0c7223 */ /* 0x000fe4000001000c */
[----:B------:R-:W-:Y:S01]  /*7690*/  FMUL.FTZ R8, R7, R8 ;  /* 0x0000000807087220 */ /* 0x000fe20000410000 */
[----:B------:R-:W-:Y:S01]  /*76a0*/  FFMA.FTZ R10, R81, R13, R10 ;  /* 0x0000000d510a7223 */ /* 0x000fe2000001000a */
[----:B------:R-:W-:-:S02]  /*76b0*/  FADD.FTZ R127, R12, R127 ;  /* 0x0000007f0c7f7221 */ /* 0x000fc40000010000 */
[----:B------:R-:W-:Y:S01]  /*76c0*/  FFMA.FTZ R157, R75, R157, R8 ;  /* 0x0000009d4b9d7223 */ /* 0x000fe20000010008 */
[----:B------:R-:W-:-:S03]  /*76d0*/  FADD.FTZ R113, R10, R113 ;  /* 0x000000710a717221 */ /* 0x000fc60000010000 */
[----:B------:R-:W-:Y:S01]  /*76e0*/  FADD.FTZ R114, R157, R114 ;  /* 0x000000729d727221 */ /* 0x000fe20000010000 */
[----:B0-----:R-:W-:Y:S01]  /*76f0*/  FADD.FTZ R4, R9, R14 ;  /* 0x0000000e09047221 */ /* 0x001fe20000010000 */
[----:B---3--:R-:W-:-:S05]  /*7700*/  FADD.FTZ R5, R6, R15 ;  /* 0x0000000f06057221 */ /* 0x008fca0000010000 */
        /* <DEDUP_REMOVED lines=15> */
.L_x_7886:
[----:B------:R-:W-:Y:S05]  /*7800*/  BSYNC.RECONVERGENT B0 ;  /* 0x0000000000007941 */ /* 0x000fea0003800200 */
.L_x_7885:
[----:B------:R-:W-:-:S04]  /*7810*/  UIADD3 UR8, UPT, UPT, UR8, 0x1, URZ ;  /* 0x0000000108087890 */ /* 0x000fc8000fffe0ff */
[----:B------:R-:W-:-:S09]  /*7820*/  UISETP.GE.AND UP0, UPT, UR8, UR48, UPT ;  /* 0x000000300800728c */ /* 0x000fd2000bf06270 */
[----:B------:R-:W-:Y:S05]  /*7830*/  BRA.U !UP0, `(.L_x_7887) ;  /* 0xffffffd508707547 */ /* 0x000fea000b83ffff */
.L_x_7849:
[----:B------:R-:W-:Y:S06]  /*7840*/  BAR.SYNC.DEFER_BLOCKING 0x0 ;  /* 0x0000000000007b1d */ /* 0x000fec0000010000 */
[----:B------:R-:W3:Y:S01]  /*7850*/  LDCU.64 UR10, c[0x0][0x4f8] ;  /* 0x00009f00ff0a77ac */ /* 0x000ee20008000a00 */
[----:B------:R-:W5:Y:S01]  /*7860*/  LDCU.64 UR32, c[0x0][0x500] ;  /* 0x0000a000ff2077ac */ /* 0x000f620008000a00 */
[----:B------:R-:W1:Y:S01]  /*7870*/  LDCU.64 UR34, c[0x0][0x550] ;  /* 0x0000aa00ff2277ac */ /* 0x000e620008000a00 */
[----:B0-----:R-:W2:Y:S04]  /*7880*/  LDG.E.128 R4, desc[UR36][R24.64] ;  /* 0x0000002418047981 */ /* 0x001ea8000c1e1d00 */
[----:B------:R-:W4:Y:S01]  /*7890*/  LDG.E.128 R8, desc[UR36][R24.64+0x200] ;  /* 0x0002002418087981 */ /* 0x000f22000c1e1d00 */
[----:B------:R-:W-:Y:S01]  /*78a0*/  UMOV UR7, URZ ;  /* 0x000000ff00077c82 */ /* 0x000fe20008000000 */
[----:B------:R-:W-:-:S02]  /*78b0*/  UIADD3 UR24, UP1, UPT, UR24, -0x400, URZ ;  /* 0xfffffc0018187890 */ /* 0x000fc4000ff3e0ff */
[----:B---3--:R-:W-:Y:S02]  /*78c0*/  UIMAD.WIDE.U32 UR8, UR39, UR10, UR6 ;  /* 0x0000000a270872a5 */ /* 0x008fe4000f8e0006 */
[----:B------:R-:W-:Y:S02]  /*78d0*/  UIADD3 UR27, UP2, UPT, UR27, -0x400, URZ ;  /* 0xfffffc001b1b7890 */ /* 0x000fe4000ff5e0ff */
[----:B------:R-:W-:Y:S02]  /*78e0*/  UIMAD UR9, UR39, UR11, UR9 ;  /* 0x0000000b270972a4 */ /* 0x000fe4000f8e0209 */
[----:B------:R-:W-:Y:S02]  /*78f0*/  UIADD3.X UR26, UPT, UPT, UR26, -0x1, URZ, UP1, !UPT ;  /* 0xffffffff1a1a7890 */ /* 0x000fe40008ffe4ff */
[----:B-----5:R-:W-:Y:S02]  /*7900*/  UIMAD.WIDE.U32 UR8, UR38, UR32, UR8 ;  /* 0x00000020260872a5 */ /* 0x020fe4000f8e0008 */
[----:B------:R-:W-:-:S02]  /*7910*/  UIADD3.X UR28, UPT, UPT, UR28, -0x1, URZ, UP2, !UPT ;  /* 0xffffffff1c1c7890 */ /* 0x000fc400097fe4ff */
[----:B------:R-:W-:Y:S02]  /*7920*/  UIMAD UR10, UR38, UR33, UR9 ;  /* 0x00000021260a72a4 */ /* 0x000fe4000f8e0209 */
[----:B-1----:R-:W-:Y:S01]  /*7930*/  ULEA UR9, UP0, UR8, UR34, 0x1 ;  /* 0x0000002208097291 */ /* 0x002fe2000f8008ff */
[----:B------:R-:W0:Y:S03]  /*7940*/  LDCU.64 UR32, c[0x0][0x560] ;  /* 0x0000ac00ff2077ac */ /* 0x000e260008000a00 */
[----:B------:R-:W-:-:S05]  /*7950*/  ULEA.HI.X UR8, UR8, UR35, UR10, 0x1, UP0 ;  /* 0x0000002308087291 */ /* 0x000fca00080f0c0a */
[----:B------:R-:W1:Y:S01]  /*7960*/  LDCU.64 UR10, c[0x0][0x520] ;  /* 0x0000a400ff0a77ac */ /* 0x000e620008000a00 */
[----:B--2---:R-:W-:Y:S04]  /*7970*/  STS.128 [R30], R4 ;  /* 0x000000041e007388 */ /* 0x004fe80000000c00 */
        /* <DEDUP_REMOVED lines=156> */
[----:B0-----:R-:W-:Y:S01]  /*8340*/  STG.E.128 desc[UR36][R8.64+0x200], R4 ;  /* 0x0002000408007986 */ /* 0x001fe2000c101d24 */
[----:B------:R-:W-:Y:S01]  /*8350*/  F2FP.F16.F32.PACK_AB R16, R113, R114 ;  /* 0x000000727110723e */ /* 0x000fe200000000ff */
[----:B------:R-:W-:Y:S02]  /*8360*/  UIMAD UR8, UR38, UR11, UR7 ;  /* 0x0000000b260872a4 */ /* 0x000fe4000f8e0207 */
[----:B------:R-:W-:Y:S02]  /*8370*/  ULEA UR7, UP0, UR6, UR32, 0x1 ;  /* 0x0000002006077291 */ /* 0x000fe4000f8008ff */
[----:B------:R-:W0:Y:S01]  /*8380*/  @!P1 MUFU.RCP R19, R19 ;  /* 0x0000001300139308 */ /* 0x000e220000001000 */
        /* <DEDUP_REMOVED lines=11> */
[----:B------:R-:W-:Y:S01]  /*8440*/  MOV R2, UR7 ;  /* 0x0000000700027c02 */ /* 0x000fe20008000f00 */
[----:B------:R-:W-:-:S02]  /*8450*/  UIADD3.X UR30, UPT, UPT, UR30, -0x1, URZ, UP0, !UPT ;  /* 0xffffffff1e1e7890 */ /* 0x000fc400087fe4ff */
[----:B------:R-:W-:Y:S01]  /*8460*/  FADD.FTZ R118, R117, R118 ;  /* 0x0000007675767221 */ /* 0x000fe20000010000 */
[----:B------:R-:W-:Y:S01]  /*8470*/  UISETP.GT.AND UP0, UPT, UR22, 0x1, UPT ;  /* 0x000000011600788c */ /* 0x000fe2000bf04270 */
[----:B0-----:R-:W-:Y:S01]  /*8480*/  @!P1 FMUL.FTZ R130, R130, R19 ;  /* 0x0000001382829220 */ /* 0x001fe20000410000 */
[----:B------:R-:W-:Y:S01]  /*8490*/  F2FP.F16.F32.PACK_AB R19, R120, R119 ;  /* 0x000000777813723e */ /* 0x000fe200000000ff */
[----:B------:R-:W-:-:S03]  /*84a0*/  FADD.FTZ R119, R118, R119 ;  /* 0x0000007776777221 */ /* 0x000fc60000010000 */
[----:B------:R-:W-:Y:S01]  /*84b0*/  F2FP.F16.F32.PACK_AB R27, R130, R127 ;  /* 0x0000007f821b723e */ /* 0x000fe200000000ff */
[----:B------:R-:W-:-:S04]  /*84c0*/  FADD.FTZ R120, R119, R120 ;  /* 0x0000007877787221 */ /* 0x000fc80000010000 */
[----:B------:R-:W-:Y:S01]  /*84d0*/  FADD.FTZ R121, R120, R121 ;  /* 0x0000007978797221 */ /* 0x000fe20000010000 */
[----:B------:R-:W-:Y:S03]  /*84e0*/  STS.128 [R3], R16 ;  /* 0x0000001003007388 */ /* 0x000fe60000000c00 */
[----:B------:R-:W-:Y:S01]  /*84f0*/  FADD.FTZ R122, R121, R122 ;  /* 0x0000007a797a7221 */ /* 0x000fe20000010000 */
[----:B------:R0:W-:Y:S01]  /*8500*/  STS.128 [R3+0x10], R24 ;  /* 0x0000101803007388 */ /* 0x0001e20000000c00 */
[----:B------:R-:W-:-:S03]  /*8510*/  NOP ;  /* 0x0000000000007918 */ /* 0x000fc60000000000 */
[----:B------:R-:W1:Y:S01]  /*8520*/  LDS.128 R12, [R30] ;  /* 0x000000001e0c7984 */ /* 0x000e620000000c00 */
[----:B------:R-:W-:-:S03]  /*8530*/  FADD.FTZ R123, R122, R123 ;  /* 0x0000007b7a7b7221 */ /* 0x000fc60000010000 */
[----:B------:R-:W2:Y:S01]  /*8540*/  LDS.128 R60, [R30+0x200] ;  /* 0x000200001e3c7984 */ /* 0x000ea20000000c00 */
[----:B------:R-:W-:Y:S01]  /*8550*/  FADD.FTZ R124, R123, R124 ;  /* 0x0000007c7b7c7221 */ /* 0x000fe20000010000 */
[----:B0-----:R-:W-:-:S03]  /*8560*/  MOV R3, UR6 ;  /* 0x0000000600037c02 */ /* 0x001fc60008000f00 */
[----:B------:R-:W-:Y:S01]  /*8570*/  FADD.FTZ R125, R124, R125 ;  /* 0x0000007d7c7d7221 */ /* 0x000fe20000010000 */
[----:B------:R-:W-:Y:S01]  /*8580*/  UIADD3 UR6, UPT, UPT, UR22, -0x1, URZ ;  /* 0xffffffff16067890 */ /* 0x000fe2000fffe0ff */
[----:B------:R-:W-:-:S04]  /*8590*/  IMAD.WIDE.U32 R2, R49, 0x10, R2 ;  /* 0x0000001031027825 */ /* 0x000fc800078e0002 */
[----:B------:R-:W-:Y:S02]  /*85a0*/  FADD.FTZ R126, R125, R126 ;  /* 0x0000007e7d7e7221 */ /* 0x000fe40000010000 */
[----:B------:R-:W-:Y:S02]  /*85b0*/  UMOV UR22, UR6 ;  /* 0x0000000600167c82 */ /* 0x000fe40008000000 */
[----:B------:R-:W-:-:S04]  /*85c0*/  FADD.FTZ R53, R126, R127 ;  /* 0x0000007f7e357221 */ /* 0x000fc80000010000 */
[----:B------:R-:W-:Y:S01]  /*85d0*/  FADD.FTZ R53, R53, R130 ;  /* 0x0000008235357221 */ /* 0x000fe20000010000 */
[----:B-1----:R0:W-:Y:S04]  /*85e0*/  STG.E.128 desc[UR36][R2.64], R12 ;  /* 0x0000000c02007986 */ /* 0x0021e8000c101d24 */
[----:B--2---:R0:W-:Y:S01]  /*85f0*/  STG.E.128 desc[UR36][R2.64+0x200], R60 ;  /* 0x0002003c02007986 */ /* 0x0041e2000c101d24 */
[----:B------:R-:W-:Y:S05]  /*8600*/  BRA.U UP0, `(.L_x_7888) ;  /* 0xffffff8500887547 */ /* 0x000fea000b83ffff */
.L_x_7815:
        /* <DEDUP_REMOVED lines=33> */
.L_x_7890:
[----:B------:R-:W-:Y:S05]  /*8820*/  BSYNC.RECONVERGENT B0 ;  /* 0x0000000000007941 */ /* 0x000fea0003800200 */
.L_x_7889:
[----:B------:R-:W-:Y:S01]  /*8830*/  UISETP.NE.U32.AND UP0, UPT, UR8, URZ, UPT ;  /* 0x000000ff0800728c */ /* 0x000fe2000bf05070 */
[----:B--2---:R-:W-:-:S03]  /*8840*/  ISETP.GE.AND P0, PT, R11, UR18, PT ;  /* 0x000000120b007c0c */ /* 0x004fc6000bf06270 */
[----:B------:R-:W-:-:S09]  /*8850*/  UISETP.NE.AND.EX UP0, UPT, UR9, URZ, UPT, UP0 ;  /* 0x000000ff0900728c */ /* 0x000fd2000bf05300 */
[----:B------:R-:W-:Y:S05]  /*8860*/  BRA.U !UP0, `(.L_x_7891) ;  /* 0x0000000108707547 */ /* 0x000fea000b800000 */
        /* <DEDUP_REMOVED lines=27> */
.L_x_7892:
[----:B------:R-:W-:Y:S05]  /*8a20*/  BSYNC.RECONVERGENT B0 ;  /* 0x0000000000007941 */ /* 0x000fea0003800200 */
.L_x_7891:
        /* <DEDUP_REMOVED lines=9> */
.L_x_7894:
        /* <DEDUP_REMOVED lines=30> */
.L_x_7893:
[----:B------:R-:W-:Y:S05]  /*8ca0*/  EXIT ;  /* 0x000000000000794d */ /* 0x000fea0003800000 */
.L_x_7895:
        /* <DEDUP_REMOVED lines=13> */
.L_x_10495:


//--------------------- .text._Z25selective_scan_bwd_kernelI32Selective_Scan_bwd_kernel_traitsILi32ELi16ELb1ELb1ELb0ELb0ELb0EN3c104HalfEfEEv12SSMParamsBwd --------------------------
	.section	.text._Z25selective_scan_bwd_kernelI32Selective_Scan_bwd_kernel_traitsILi32ELi16ELb1ELb1ELb0ELb0ELb0EN3c104HalfEfEEv12SSMParamsBwd,"ax",@progbits
	.align	128
        .global         _Z25selective_scan_bwd_kernelI32Selective_Scan_bwd_kernel_traitsILi32ELi16ELb1ELb1ELb0ELb0ELb0EN3c104HalfEfEEv12SSMParamsBwd
        .type           _Z25selective_scan_bwd_kernelI32Selective_Scan_bwd_kernel_traitsILi32ELi16ELb1ELb1ELb0ELb0ELb0EN3c104HalfEfEEv12SSMParamsBwd,@function
        .size           _Z25selective_scan_bwd_kernelI32Selective_Scan_bwd_kernel_traitsILi32ELi16ELb1ELb1ELb0ELb0ELb0EN3c104HalfEfEEv12SSMParamsBwd,(.L_x_10496 - _Z25selective_scan_bwd_kernelI32Selective_Scan_bwd_kernel_traitsILi32ELi16ELb1ELb1ELb0ELb0ELb0EN3c104HalfEfEEv12SSMParamsBwd)
        .other          _Z25selective_scan_bwd_kernelI32Selective_Scan_bwd_kernel_traitsILi32ELi16ELb1ELb1ELb0ELb0ELb0EN3c104HalfEfEEv12SSMParamsBwd,@"STO_CUDA_ENTRY STV_DEFAULT"
_Z25selective_scan_bwd_kernelI32Selective_Scan_bwd_kernel_traitsILi32ELi16ELb1ELb1ELb0ELb0ELb0EN3c104HalfEfEEv12SSMParamsBwd:
.text._Z25selective_scan_bwd_kernelI32Selective_Scan_bwd_kernel_traitsILi32ELi16ELb1ELb1ELb0ELb0ELb0EN3c104HalfEfEEv12SSMParamsBwd:
[----:B------:R-:W-:Y:S08]  /*0000*/  LDC R1, c[0x0][0x37c] ;  /* 0x0000df00ff017b82 */ /* 0x000ff00000000800 */
[----:B------:R-:W0:Y:S01]  /*0010*/  LDC R8, c[0x0][0x398] ;  /* 0x0000e600ff087b82 */ /* 0x000e220000000800 */
[----:B------:R-:W1:Y:S01]  /*0020*/  S2R R85, SR_CTAID.Y ;  /* 0x0000000000557919 */ /* 0x000e620000002600 */
[----:B------:R-:W2:Y:S01]  /*0030*/  LDCU.64 UR16, c[0x0][0x358] ;  /* 0x00006b00ff1077ac */ /* 0x000ea20008000a00 */
[----:B------:R-:W-:Y:S01]  /*0040*/  HFMA2 R83, -RZ, RZ, 0, 0 ;  /* 0x00000000ff537431 */ /* 0x000fe200000001ff */
[----:B------:R-:W-:Y:S01]  /*0050*/  MOV R66, RZ ;  /* 0x000000ff00427202 */ /* 0x000fe20000000f00 */
        /* <DEDUP_REMOVED lines=25> */
[----:B0-----:R-:W-:Y:S01]  /*01f0*/  HFMA2 R6, -RZ, RZ, 0, 0 ;  /* 0x00000000ff067431 */ /* 0x001fe200000001ff */
[----:B---3--:R-:W-:-:S06]  /*0200*/  IABS R2, R85 ;  /* 0x0000005500027213 */ /* 0x008fcc0000000000 */
[----:B------:R-:W0:Y:S01]  /*0210*/  LDC.64 R80, c[0x0][0x4a8] ;  /* 0x00012a00ff507b82 */ /* 0x000e220000000a00 */
[----:B----4-:R-:W-:-:S05]  /*0220*/  IADD3 R10, PT, PT, RZ, -R7, RZ ;  /* 0x80000007ff0a7210 */ /* 0x010fca0007ffe0ff */
[----:B------:R-:W-:Y:S02]  /*0230*/  IMAD R3, R10, R9, RZ ;  /* 0x000000090a037224 */ /* 0x000fe400078e02ff */
[----:B------:R-:W3:Y:S02]  /*0240*/  LDC.64 R4, c[0x0][0x480] ;  /* 0x00012000ff047b82 */ /* 0x000ee40000000a00 */
[----:B------:R-:W-:-:S06]  /*0250*/  IMAD.HI.U32 R7, R7, R3, R6 ;  /* 0x0000000307077227 */ /* 0x000fcc00078e0006 */
[----:B------:R-:W-:-:S05]  /*0260*/  IMAD.HI.U32 R7, R7, R2, RZ ;  /* 0x0000000207077227 */ /* 0x000fca00078e00ff */
[----:B------:R-:W-:-:S05]  /*0270*/  IADD3 R0, PT, PT, -R7, RZ, RZ ;  /* 0x000000ff07007210 */ /* 0x000fca0007ffe1ff */
[----:B------:R-:W-:-:S05]  /*0280*/  IMAD R0, R9, R0, R2 ;  /* 0x0000000009007224 */ /* 0x000fca00078e0202 */
[----:B------:R-:W-:Y:S02]  /*0290*/  ISETP.GT.U32.AND P2, PT, R9, R0, PT ;  /* 0x000000000900720c */ /* 0x000fe40003f44070 */
[----:B---3--:R-:W-:-:S04]  /*02a0*/  ISETP.NE.U32.AND P0, PT, R4, RZ, PT ;  /* 0x000000ff0400720c */ /* 0x008fc80003f05070 */
[----:B------:R-:W-:-:S07]  /*02b0*/  ISETP.NE.AND.EX P0, PT, R5, RZ, PT, P0 ;  /* 0x000000ff0500720c */ /* 0x000fce0003f05300 */
[----:B------:R-:W-:-:S04]  /*02c0*/  @!P2 IADD3 R0, PT, PT, R0, -R9, RZ ;  /* 0x800000090000a210 */ /* 0x000fc80007ffe0ff */
[----:B------:R-:W-:Y:S02]  /*02d0*/  ISETP.GE.U32.AND P1, PT, R0, R9, PT ;  /* 0x000000090000720c */ /* 0x000fe40003f26070 */
[----:B------:R-:W3:Y:S01]  /*02e0*/  @P0 LDC R0, c[0x0][0x384] ;  /* 0x0000e100ff000b82 */ /* 0x000ee20000000800 */
[----:B------:R-:W-:Y:S02]  /*02f0*/  UIMAD.WIDE.U32 UR6, UR18, UR12, URZ ;  /* 0x0000000c120672a5 */ /* 0x000fe4000f8e00ff */
[----:B------:R-:W-:Y:S01]  /*0300*/  UIMAD.WIDE.U32 UR4, UR18, UR8, URZ ;  /* 0x00000008120472a5 */ /* 0x000fe2000f8e00ff */
[----:B------:R-:W-:-:S03]  /*0310*/  LOP3.LUT R4, R85, R8, RZ, 0x3c, !PT ;  /* 0x0000000855047212 */ /* 0x000fc600078e3cff */
[----:B------:R-:W-:Y:S01]  /*0320*/  UIMAD UR8, UR18, UR9, UR5 ;  /* 0x00000009120872a4 */ /* 0x000fe2000f8e0205 */
[----:B------:R-:W4:Y:S01]  /*0330*/  @P0 LDC R19, c[0x0][0x38c] ;  /* 0x0000e300ff130b82 */ /* 0x000f220000000800 */
[----:B------:R-:W-:Y:S02]  /*0340*/  @!P2 IADD3 R7, PT, PT, R7, 0x1, RZ ;  /* 0x000000010707a810 */ /* 0x000fe40007ffe0ff */
[----:B------:R-:W-:Y:S01]  /*0350*/  MOV R2, UR4 ;  /* 0x0000000400027c02 */ /* 0x000fe20008000f00 */
[----:B------:R-:W-:Y:S01]  /*0360*/  UIMAD UR4, UR18, UR13, UR7 ;  /* 0x0000000d120472a4 */ /* 0x000fe2000f8e0207 */
[----:B------:R-:W-:Y:S02]  /*0370*/  ISETP.GE.AND P3, PT, R4, RZ, PT ;  /* 0x000000ff0400720c */ /* 0x000fe40003f66270 */
[----:B------:R-:W-:Y:S02]  /*0380*/  MOV R4, UR6 ;  /* 0x0000000600047c02 */ /* 0x000fe40008000f00 */
[----:B------:R-:W-:Y:S01]  /*0390*/  MOV R5, UR7 ;  /* 0x0000000700057c02 */ /* 0x000fe20008000f00 */
[----:B------:R-:W2:Y:S01]  /*03a0*/  LDCU.64 UR6, c[0x0][0x498] ;  /* 0x00009300ff0677ac */ /* 0x000ea20008000a00 */
[----:B------:R-:W-:-:S02]  /*03b0*/  @P1 IADD3 R7, PT, PT, R7, 0x1, RZ ;  /* 0x0000000107071810 */ /* 0x000fc40007ffe0ff */
[----:B------:R-:W-:Y:S02]  /*03c0*/  MOV R3, UR5 ;  /* 0x0000000500037c02 */ /* 0x000fe40008000f00 */
[----:B------:R-:W-:Y:S01]  /*03d0*/  MOV R3, UR8 ;  /* 0x0000000800037c02 */ /* 0x000fe20008000f00 */
[----:B------:R-:W1:Y:S01]  /*03e0*/  LDCU.64 UR8, c[0x0][0x3b0] ;  /* 0x00007600ff0877ac */ /* 0x000e620008000a00 */
[----:B------:R-:W-:Y:S02]  /*03f0*/  ISETP.NE.AND P2, PT, R8, RZ, PT ;  /* 0x000000ff0800720c */ /* 0x000fe40003f45270 */
[----:B------:R-:W-:Y:S01]  /*0400*/  MOV R25, R7 ;  /* 0x0000000700197202 */ /* 0x000fe20000000f00 */
[----:B---3--:R-:W-:Y:S01]  /*0410*/  @P0 IMAD R0, R0, UR18, R85 ;  /* 0x0000001200000c24 */ /* 0x008fe2000f8e0255 */
[----:B------:R-:W3:Y:S01]  /*0420*/  @P0 LDC.64 R6, c[0x0][0x480] ;  /* 0x00012000ff060b82 */ /* 0x000ee20000000a00 */
[----:B------:R-:W-:Y:S01]  /*0430*/  IMAD.WIDE.U32 R2, R85, UR10, R2 ;  /* 0x0000000a55027c25 */ /* 0x000fe2000f8e0002 */
[----:B------:R-:W-:-:S02]  /*0440*/  LEA R9, R17, 0xfffffe00, 0x9 ;  /* 0xfffffe0011097811 */ /* 0x000fc400078e48ff */
[----:B------:R-:W-:Y:S01]  /*0450*/  ISETP.GE.AND P1, PT, R17, 0x1, PT ;  /* 0x000000011100780c */ /* 0x000fe20003f26270 */
[----:B------:R-:W-:-:S03]  /*0460*/  @P0 IMAD R0, R0, R17, RZ ;  /* 0x0000001100000224 */ /* 0x000fc600078e02ff */
[----:B------:R-:W0:Y:S01]  /*0470*/  LDC.64 R16, c[0x0][0x460] ;  /* 0x00011800ff107b82 */ /* 0x000e220000000a00 */
[----:B------:R-:W-:Y:S01]  /*0480*/  IMAD R13, R85, UR11, R3 ;  /* 0x0000000b550d7c24 */ /* 0x000fe2000f8e0203 */
[----:B------:R-:W-:Y:S01]  /*0490*/  MOV R5, UR4 ;  /* 0x0000000400057c02 */ /* 0x000fe20008000f00 */
[----:B----4-:R-:W-:Y:S01]  /*04a0*/  @P0 IMAD R3, R0, R19, RZ ;  /* 0x0000001300030224 */ /* 0x010fe200078e02ff */
[----:B------:R-:W-:Y:S01]  /*04b0*/  @!P3 IADD3 R25, PT, PT, -R25, RZ, RZ ;  /* 0x000000ff1919b210 */ /* 0x000fe20007ffe1ff */
[----:B--2---:R-:W-:Y:S01]  /*04c0*/  UIMAD.WIDE.U32 UR4, UR18, UR6, URZ ;  /* 0x00000006120472a5 */ /* 0x004fe2000f8e00ff */
[----:B------:R-:W-:Y:S02]  /*04d0*/  @!P2 LOP3.LUT R25, RZ, R8, RZ, 0x33, !PT ;  /* 0x00000008ff19a212 */ /* 0x000fe400078e33ff */
[----:B------:R-:W2:Y:S01]  /*04e0*/  LDC.64 R18, c[0x0][0x468] ;  /* 0x00011a00ff127b82 */ /* 0x000ea20000000a00 */
[----:B------:R-:W-:Y:S01]  /*04f0*/  UIMAD UR5, UR18, UR7, UR5 ;  /* 0x00000007120572a4 */ /* 0x000fe2000f8e0205 */
[----:B------:R-:W-:Y:S01]  /*0500*/  SHF.R.S32.HI R23, RZ, 0x1f, R25 ;  /* 0x0000001fff177819 */ /* 0x000fe20000011419 */
[----:B-1----:R-:W-:Y:S01]  /*0510*/  UIMAD.WIDE.U32 UR6, UR18, UR8, URZ ;  /* 0x00000008120672a5 */ /* 0x002fe2000f8e00ff */
[----:B------:R-:W-:Y:S01]  /*0520*/  IMAD.WIDE.U32 R4, R85, UR14, R4 ;  /* 0x0000000e55047c25 */ /* 0x000fe2000f8e0004 */
[----:B------:R-:W-:-:S02]  /*0530*/  CS2R R34, SRZ ;  /* 0x0000000000227805 */ /* 0x000fc4000001ff00 */
[----:B------:R-:W-:Y:S01]  /*0540*/  UIMAD UR7, UR18, UR9, UR7 ;  /* 0x00000009120772a4 */ /* 0x000fe2000f8e0207 */
[----:B------:R-:W-:Y:S01]  /*0550*/  IMAD R0, R23, R14, RZ ;  /* 0x0000000e17007224 */ /* 0x000fe200078e02ff */
[----:B------:R-:W-:Y:S01]  /*0560*/  IADD3 R73, P2, PT, R9, R2, RZ ;  /* 0x0000000209497210 */ /* 0x000fe20007f5e0ff */
[----:B---3--:R-:W-:Y:S01]  /*0570*/  @P0 IMAD.WIDE R34, R3, 0x8, R6 ;  /* 0x0000000803220825 */ /* 0x008fe200078e0206 */
[----:B------:R-:W-:-:S03]  /*0580*/  IADD3 R71, P3, PT, R9, R4, RZ ;  /* 0x0000000409477210 */ /* 0x000fc60007f7e0ff */
[C---:B------:R-:W-:Y:S02]  /*0590*/  IMAD R11, R85.reuse, UR15, R5 ;  /* 0x0000000f550b7c24 */ /* 0x040fe4000f8e0205 */
[----:B------:R-:W-:-:S04]  /*05a0*/  IMAD.WIDE.U32 R2, R85, R68, UR4 ;  /* 0x0000000455027e25 */ /* 0x000fc8000f8e0044 */
[C---:B------:R-:W-:Y:S01]  /*05b0*/  IMAD R7, R25.reuse, R15, R0 ;  /* 0x0000000f19077224 */ /* 0x040fe200078e0200 */
[----:B------:R-:W-:Y:S01]  /*05c0*/  SHF.R.S32.HI R0, RZ, 0x1f, R9 ;  /* 0x0000001fff007819 */ /* 0x000fe20000011409 */
[----:B------:R-:W-:Y:S01]  /*05d0*/  IMAD.WIDE.U32 R4, R25, R14, UR6 ;  /* 0x0000000619047e25 */ /* 0x000fe2000f8e000e */
[----:B------:R-:W-:Y:S02]  /*05e0*/  IADD3 R2, P4, PT, R9, R2, RZ ;  /* 0x0000000209027210 */ /* 0x000fe40007f9e0ff */
[C---:B------:R-:W-:Y:S01]  /*05f0*/  IADD3.X R6, PT, PT, R0.reuse, R13, RZ, P2, !PT ;  /* 0x0000000d00067210 */ /* 0x040fe200017fe4ff */
[----:B------:R-:W-:Y:S01]  /*0600*/  IMAD R69, R85, R69, R3 ;  /* 0x0000004555457224 */ /* 0x000fe200078e0203 */
[----:B0-----:R-:W-:Y:S02]  /*0610*/  LEA R72, P0, R73, R16, 0x1 ;  /* 0x0000001049487211 */ /* 0x001fe400078008ff */
[----:B------:R-:W-:Y:S02]  /*0620*/  IADD3 R9, P5, PT, R9, R4, RZ ;  /* 0x0000000409097210 */ /* 0x000fe40007fbe0ff */
[----:B------:R-:W-:Y:S01]  /*0630*/  IADD3 R7, PT, PT, R5, R7, RZ ;  /* 0x0000000705077210 */ /* 0x000fe20007ffe0ff */
[----:B------:R-:W-:Y:S01]  /*0640*/  IMAD.WIDE.U32 R32, R85, R80, RZ ;  /* 0x0000005055207225 */ /* 0x000fe200078e00ff */
[----:B------:R-:W-:-:S02]  /*0650*/  IADD3.X R69, PT, PT, R0, R69, RZ, P4, !PT ;  /* 0x0000004500457210 */ /* 0x000fc400027fe4ff */
[C---:B------:R-:W-:Y:S02]  /*0660*/  IADD3.X R4, PT, PT, R0.reuse, R11, RZ, P3, !PT ;  /* 0x0000000b00047210 */ /* 0x040fe40001ffe4ff */
[----:B------:R-:W-:Y:S02]  /*0670*/  LEA.HI.X R73, R73, R17, R6, 0x1, P0 ;  /* 0x0000001149497211 */ /* 0x000fe400000f0c06 */
[----:B------:R-:W-:Y:S02]  /*0680*/  IADD3.X R0, PT, PT, R0, R7, RZ, P5, !PT ;  /* 0x0000000700007210 */ /* 0x000fe40002ffe4ff */
[----:B--2---:R-:W-:Y:S02]  /*0690*/  LEA R70, P0, R71, R18, 0x1 ;  /* 0x0000001247467211 */ /* 0x004fe400078008ff */
[C---:B------:R-:W-:Y:S02]  /*06a0*/  LEA R68, P2, R2.reuse, R20, 0x1 ;  /* 0x0000001402447211 */ /* 0x040fe400078408ff */
[----:B------:R-:W-:Y:S01]  /*06b0*/  LEA R67, P3, R9, R64, 0x1 ;  /* 0x0000004009437211 */ /* 0x000fe200078608ff */
[----:B------:R-:W-:Y:S01]  /*06c0*/  HFMA2 R79, -RZ, RZ, 0, 0 ;  /* 0x00000000ff4f7431 */ /* 0x000fe200000001ff */
[----:B------:R-:W-:Y:S01]  /*06d0*/  LEA.HI.X R71, R71, R19, R4, 0x1, P0 ;  /* 0x0000001347477211 */ /* 0x000fe200000f0c04 */
[----:B------:R-:W-:Y:S01]  /*06e0*/  IMAD R81, R85, R81, R33 ;  /* 0x0000005155517224 */ /* 0x000fe200078e0221 */
        /* <DEDUP_REMOVED lines=65> */
[----:B------:R-:W-:Y:S02]  /*0b00*/  LEA R174, R30, UR4, 0x2 ;  /* 0x000000041eae7c11 */ /* 0x000fe4000f8e10ff */
[----:B------:R-:W-:Y:S02]  /*0b10*/  LOP3.LUT R63, R63, 0x1f, R30, 0xf8, !PT ;  /* 0x0000001f3f3f7812 */ /* 0x000fe400078ef81e */
        /* <DEDUP_REMOVED lines=17> */
[----:B------:R-:W-:-:S07]  /*0c30*/  IADD3 R44, PT, PT, R25, R87, RZ ;  /* 0x00000057192c7210 */ /* 0x000fce0007ffe0ff */
.L_x_7936:
[----:B------:R-:W-:Y:S01]  /*0c40*/  BAR.SYNC.DEFER_BLOCKING 0x0 ;  /* 0x0000000000007b1d */ /* 0x000fe20000010000 */
[----:B0-----:R-:W-:-:S05]  /*0c50*/  IMAD.WIDE.U32 R2, R63, 0x10, R72 ;  /* 0x000000103f027825 */ /* 0x001fca00078e0048 */
[----:B------:R-:W2:Y:S04]  /*0c60*/  LDG.E.128 R4, desc[UR16][R2.64] ;  /* 0x0000001002047981 */ /* 0x000ea8000c1e1d00 */
[----:B---3--:R0:W3:Y:S01]  /*0c70*/  LDG.E.128 R8, desc[UR16][R2.64+0x200] ;  /* 0x0002001002087981 */ /* 0x0080e2000c1e1d00 */
[----:B------:R-:W1:Y:S01]  /*0c80*/  S2UR UR5, SR_CgaCtaId ;  /* 0x00000000000579c3 */ /* 0x000e620000008800 */
[----:B------:R-:W-:Y:S01]  /*0c90*/  UMOV UR4, 0x400 ;  /* 0x0000040000047882 */ /* 0x000fe20000000000 */
[----:B------:R-:W-:Y:S01]  /*0ca0*/  IMAD.WIDE.U32 R12, R63, 0x10, R70 ;  /* 0x000000103f0c7825 */ /* 0x000fe200078e0046 */
[----:B------:R-:W4:Y:S01]  /*0cb0*/  S2R R106, SR_LANEID ;  /* 0x00000000006a7919 */ /* 0x000f220000000000 */
        /* <DEDUP_REMOVED lines=32> */
[----:B------:R-:W-:Y:S01]  /*0ec0*/  CS2R R86, SRZ ;  /* 0x0000000000567805 */ /* 0x000fe2000001ff00 */
[----:B------:R-:W-:Y:S01]  /*0ed0*/  HADD2.F32 R96, -RZ, R99.H0_H0 ;  /* 0x20000063ff607230 */ /* 0x000fe20000004100 */
[----:B------:R-:W-:Y:S01]  /*0ee0*/  MOV R82, RZ ;  /* 0x000000ff00527202 */ /* 0x000fe20000000f00 */
[----:B--2---:R-:W-:Y:S01]  /*0ef0*/  HADD2.F32 R108, -RZ, R20.H1_H1 ;  /* 0x30000014ff6c7230 */ /* 0x004fe20000004100 */
[----:B------:R-:W-:Y:S01]  /*0f00*/  MOV R78, RZ ;  /* 0x000000ff004e7202 */ /* 0x000fe20000000f00 */
[--C-:B------:R-:W-:Y:S01]  /*0f10*/  HADD2.F32 R107, -RZ, R21.reuse.H0_H0 ;  /* 0x20000015ff6b7230 */ /* 0x100fe20000004100 */
[----:B------:R-:W-:Y:S01]  /*0f20*/  MOV R97, RZ ;  /* 0x000000ff00617202 */ /* 0x000fe20000000f00 */
[----:B------:R-:W-:-:S02]  /*0f30*/  HADD2.F32 R110, -RZ, R21.H1_H1 ;  /* 0x30000015ff6e7230 */ /* 0x000fc40000004100 */
[--C-:B------:R-:W-:Y:S02]  /*0f40*/  HADD2.F32 R109, -RZ, R22.reuse.H0_H0 ;  /* 0x20000016ff6d7230 */ /* 0x100fe40000004100 */
        /* <DEDUP_REMOVED lines=12> */
[----:B------:R-:W-:Y:S01]  /*1010*/  HADD2.F32 R92, -RZ, R20.H0_H0 ;  /* 0x20000014ff5c7230 */ /* 0x000fe20000004100 */
[----:B------:R-:W-:Y:S02]  /*1020*/  MOV R93, RZ ;  /* 0x000000ff005d7202 */ /* 0x000fe40000000f00 */
[----:B------:R-:W-:Y:S01]  /*1030*/  MOV R99, RZ ;  /* 0x000000ff00637202 */ /* 0x000fe20000000f00 */
[--C-:B--2---:R-:W-:Y:S02]  /*1040*/  HADD2.F32 R0, -RZ, R12.reuse.H0_H0 ;  /* 0x2000000cff007230 */ /* 0x104fe40000004100 */
        /* <DEDUP_REMOVED lines=58> */
[----:B------:R-:W-:Y:S01]  /*13f0*/  HADD2.F32 R157, -RZ, R11.H1_H1 ;  /* 0x3000000bff9d7230 */ /* 0x000fe20000004100 */
[----:B------:R-:W-:Y:S01]  /*1400*/  IADD3 R22, P1, PT, R147, R24, RZ ;  /* 0x0000001893167210 */ /* 0x000fe20007f3e0ff */
[----:B------:R-:W-:-:S02]  /*1410*/  HADD2.F32 R39, -RZ, R5.H0_H0 ;  /* 0x20000005ff277230 */ /* 0x000fc40000004100 */
[--C-:B------:R-:W-:Y:S01]  /*1420*/  FADD.FTZ R162, R23, R66.reuse ;  /* 0x0000004217a27221 */ /* 0x100fe20000010000 */
[----:B------:R-:W-:Y:S01]  /*1430*/  HADD2.F32 R153, -RZ, R5.H1_H1 ;  /* 0x30000005ff997230 */ /* 0x000fe20000004100 */
[----:B------:R-:W-:Y:S01]  /*1440*/  MOV R95, RZ ;  /* 0x000000ff005f7202 */ /* 0x000fe20000000f00 */
[--C-:B------:R-:W-:Y:S01]  /*1450*/  HADD2.F32 R3, -RZ, R8.reuse.H0_H0 ;  /* 0x20000008ff037230 */ /* 0x100fe20000004100 */
[----:B------:R-:W2:Y:S01]  /*1460*/  LDC.64 R14, c[0x0][0x3a8] ;  /* 0x0000ea00ff0e7b82 */ /* 0x000ea20000000a00 */
[----:B------:R-:W-:Y:S01]  /*1470*/  HADD2.F32 R163, -RZ, R8.H1_H1 ;  /* 0x30000008ffa37230 */ /* 0x000fe20000004100 */
[----:B------:R-:W-:Y:S01]  /*1480*/  ISETP.EQ.AND P0, PT, R30, RZ, P0 ;  /* 0x000000ff1e00720c */ /* 0x000fe20000702270 */
[--C-:B------:R-:W-:Y:S02]  /*1490*/  HADD2.F32 R9, -RZ, R10.reuse.H0_H0 ;  /* 0x2000000aff097230 */ /* 0x100fe40000004100 */
[----:B------:R-:W-:Y:S01]  /*14a0*/  FADD.FTZ R164, R3, R66 ;  /* 0x0000004203a47221 */ /* 0x000fe20000010000 */
[----:B------:R-:W-:-:S02]  /*14b0*/  HADD2.F32 R159, -RZ, R10.H1_H1 ;  /* 0x3000000aff9f7230 */ /* 0x000fc40000004100 */
[--C-:B------:R-:W-:Y:S01]  /*14c0*/  FADD.FTZ R163, R163, R66.reuse ;  /* 0x00000042a3a37221 */ /* 0x100fe20000010000 */
[--C-:B------:R-:W-:Y:S01]  /*14d0*/  HADD2.F32 R11, -RZ, R4.reuse.H0_H0 ;  /* 0x20000004ff0b7230 */ /* 0x100fe20000004100 */
        /* <DEDUP_REMOVED lines=17> */
[--C-:B------:R-:W-:Y:S01]  /*15f0*/  FADD.FTZ R152, R5, R66.reuse ;  /* 0x0000004205987221 */ /* 0x100fe20000010000 */
[--C-:B------:R-:W-:Y:S01]  /*1600*/  FADD.FTZ R151, R151, R66.reuse ;  /* 0x0000004297977221 */ /* 0x100fe20000010000 */
[--C-:B------:R-:W-:Y:S01]  /*1610*/  FADD.FTZ R150, R41, R66.reuse ;  /* 0x0000004229967221 */ /* 0x100fe20000010000 */
[----:B------:R-:W-:Y:S01]  /*1620*/  FADD.FTZ R149, R149, R66 ;  /* 0x0000004295957221 */ /* 0x000fe20000010000 */
[----:B------:R-:W-:Y:S01]  /*1630*/  LOP3.LUT R148, R148, 0x100, RZ, 0xc0, !PT ;  /* 0x0000010094947812 */ /* 0x000fe200078ec0ff */
[----:B------:R-:W0:Y:S01]  /*1640*/  LDCU UR10, c[0x0][0x394] ;  /* 0x00007280ff0a77ac */ /* 0x000e220008000800 */
[----:B------:R-:W-:-:S02]  /*1650*/  IADD3 R147, PT, PT, R147, R30, RZ ;  /* 0x0000001e93937210 */ /* 0x000fc40007ffe0ff */
[----:B------:R-:W-:Y:S01]  /*1660*/  IADD3.X R23, PT, PT, RZ, R44, RZ, P1, !PT ;  /* 0x0000002cff177210 */ /* 0x000fe20000ffe4ff */
[----:B------:R-:W0:Y:S01]  /*1670*/  LDCU UR11, c[0x0][0x38c] ;  /* 0x00007180ff0b77ac */ /* 0x000e220008000800 */
[----:B------:R-:W0:Y:S01]  /*1680*/  LDCU UR7, c[0x0][0x388] ;  /* 0x00007100ff0777ac */ /* 0x000e220008000800 */
[----:B------:R-:W0:Y:S01]  /*1690*/  LDCU.64 UR8, c[0x0][0x538] ;  /* 0x0000a700ff0877ac */ /* 0x000e220008000a00 */
[----:B-1----:R-:W-:-:S05]  /*16a0*/  UMOV UR4, URZ ;  /* 0x000000ff00047c82 */ /* 0x002fca0008000000 */
.L_x_7935:
[----:B0-----:R-:W-:-:S04]  /*16b0*/  IMAD.WIDE.U32 R2, R130, UR4, RZ ;  /* 0x0000000482027c25 */ /* 0x001fc8000f8e00ff */
[----:B------:R-:W-:Y:S01]  /*16c0*/  IMAD R3, R131, UR4, R3 ;  /* 0x0000000483037c24 */ /* 0x000fe2000f8e0203 */
[----:B------:R-:W-:-:S04]  /*16d0*/  LEA R40, P1, R2, R67, 0x1 ;  /* 0x0000004302287211 */ /* 0x000fc800078208ff */
[----:B------:R-:W-:-:S03]  /*16e0*/  LEA.HI.X R41, R2, R65, R3, 0x1, P1 ;  /* 0x0000004102297211 */ /* 0x000fc600008f0c03 */
[----:B------:R-:W-:-:S05]  /*16f0*/  IMAD.WIDE.U32 R40, R63, 0x10, R40 ;  /* 0x000000103f287825 */ /* 0x000fca00078e0028 */
[----:B------:R-:W5:Y:S04]  /*1700*/  LDG.E.128 R4, desc[UR16][R40.64] ;  /* 0x0000001028047981 */ /* 0x000f68000c1e1d00 */
[----:B------:R-:W5:Y:S01]  /*1710*/  LDG.E.128 R8, desc[UR16][R40.64+0x200] ;  /* 0x0002001028087981 */ /* 0x000f62000c1e1d00 */
[----:B------:R-:W-:Y:S02]  /*1720*/  MOV R2, R28 ;  /* 0x0000001c00027202 */ /* 0x000fe40000000f00 */
[----:B------:R-:W-:-:S03]  /*1730*/  MOV R3, R77 ;  /* 0x0000004d00037202 */ /* 0x000fc60000000f00 */
[----:B--2---:R-:W-:-:S04]  /*1740*/  IMAD.WIDE.U32 R2, R14, UR4, R2 ;  /* 0x000000040e027c25 */ /* 0x004fc8000f8e0002 */
[----:B------:R-:W-:Y:S01]  /*1750*/  IMAD R3, R15, UR4, R3 ;  /* 0x000000040f037c24 */ /* 0x000fe2000f8e0203 */
[----:B------:R-:W-:-:S04]  /*1760*/  LEA R36, P1, R2, R12, 0x2 ;  /* 0x0000000c02247211 */ /* 0x000fc800078210ff */
[----:B------:R-:W-:-:S05]  /*1770*/  LEA.HI.X R37, R2, R13, R3, 0x2, P1 ;  /* 0x0000000d02257211 */ /* 0x000fca00008f1403 */
[----:B------:R-:W2:Y:S01]  /*1780*/  LDG.E R36, desc[UR16][R36.64] ;  /* 0x0000001024247981 */ /* 0x000ea2000c1e1900 */
[----:B------:R-:W-:Y:S02]  /*1790*/  MOV R2, R26 ;  /* 0x0000001a00027202 */ /* 0x000fe40000000f00 */
[----:B------:R-:W-:-:S03]  /*17a0*/  MOV R3, R75 ;  /* 0x0000004b00037202 */ /* 0x000fc60000000f00 */
[----:B----4-:R-:W-:-:S04]  /*17b0*/  IMAD.WIDE.U32 R2, R18, UR4, R2 ;  /* 0x0000000412027c25 */ /* 0x010fc8000f8e0002 */
[----:B------:R-:W-:Y:S01]  /*17c0*/  IMAD R3, R19, UR4, R3 ;  /* 0x0000000413037c24 */ /* 0x000fe2000f8e0203 */
[----:B---3--:R-:W-:-:S04]  /*17d0*/  LEA R38, P1, R2, R16, 0x2 ;  /* 0x0000001002267211 */ /* 0x008fc800078210ff */
[----:B------:R-:W-:Y:S01]  /*17e0*/  LEA.HI.X R39, R2, R17, R3, 0x2, P1 ;  /* 0x0000001102277211 */ /* 0x000fe200008f1403 */
[----:B-----5:R-:W-:Y:S04]  /*17f0*/  STS.128 [R43], R4 ;  /* 0x000000042b007388 */ /* 0x020fe80000000c00 */
[----:B------:R-:W-:Y:S01]  /*1800*/  STS.128 [R43+0x200], R8 ;  /* 0x000200082b007388 */ /* 0x000fe20000000c00 */
[----:B------:R-:W-:-:S03]  /*1810*/  NOP ;  /* 0x0000000000007918 */ /* 0x000fc60000000000 */
[----:B------:R0:W3:Y:S01]  /*1820*/  LDG.E R195, desc[UR16][R38.64] ;  /* 0x0000001026c37981 */ /* 0x0000e2000c1e1900 */
[----:B-1----:R-:W1:Y:S01]  /*1830*/  S2UR UR6, SR_CgaCtaId ;  /* 0x00000000000679c3 */ /* 0x002e620000008800 */
[----:B------:R-:W-:Y:S01]  /*1840*/  ISETP.NE.AND P2, PT, R30, RZ, PT ;  /* 0x000000ff1e00720c */ /* 0x000fe20003f45270 */
[----:B------:R-:W-:Y:S01]  /*1850*/  UMOV UR5, 0x400 ;  /* 0x0000040000057882 */ /* 0x000fe20000000000 */
[----:B------:R-:W4:Y:S01]  /*1860*/  LDS.128 R8, [R42+0x10] ;  /* 0x000010002a087984 */ /* 0x000f220000000c00 */
[----:B------:R-:W-:Y:S01]  /*1870*/  IADD3 R3, PT, PT, R148, UR4, RZ ;  /* 0x0000000494037c10 */ /* 0x000fe2000fffe0ff */
[----:B------:R-:W-:Y:S01]  /*1880*/  FMUL.FTZ R184, R162, R103 ;  /* 0x00000067a2b87220 */ /* 0x000fe20000410000 */
[----:B------:R-:W-:Y:S01]  /*1890*/  ISETP.NE.AND P1, PT, R30, 0x1f, PT ;  /* 0x0000001f1e00780c */ /* 0x000fe20003f25270 */
[----:B------:R-:W5:Y:S01]  /*18a0*/  LDS.128 R4, [R42] ;  /* 0x000000002a047984 */ /* 0x000f620000000c00 */
[----:B------:R-:W-:Y:S01]  /*18b0*/  FMUL.FTZ R186, R155, R108 ;  /* 0x0000006c9bba7220 */ /* 0x000fe20000410000 */
[----:B------:R-:W-:Y:S01]  /*18c0*/  FMUL.FTZ R185, R154, R107 ;  /* 0x0000006b9ab97220 */ /* 0x000fe20000410000 */
[----:B------:R-:W-:Y:S01]  /*18d0*/  FMUL.FTZ R213, R161, R102 ;  /* 0x00000066a1d57220 */ /* 0x000fe20000410000 */
[----:B------:R-:W-:Y:S01]  /*18e0*/  FMUL.FTZ R216, R160, R100 ;  /* 0x00000064a0d87220 */ /* 0x000fe20000410000 */
[----:B------:R-:W-:Y:S01]  /*18f0*/  FMUL.FTZ R212, R159, R98 ;  /* 0x000000629fd47220 */ /* 0x000fe20000410000 */
[----:B------:R-:W-:Y:S01]  /*1900*/  FMUL.FTZ R211, R158, R96 ;  /* 0x000000609ed37220 */ /* 0x000fe20000410000 */
[----:B--2---:R-:W-:Y:S01]  /*1910*/  FMUL.FTZ R2, R36, 1.4426950216293334961 ;  /* 0x3fb8aa3b24027820 */ /* 0x004fe20000410000 */
[----:B------:R-:W-:Y:S01]  /*1920*/  @P2 IADD3 R3, PT, PT, R30, 0x200, RZ ;  /* 0x000002001e032810 */ /* 0x000fe20007ffe0ff */
        /* <DEDUP_REMOVED lines=13> */
[-C--:B0-----:R-:W-:Y:S01]  /*1a00*/  FMUL.FTZ R39, R154, R2.reuse ;  /* 0x000000029a277220 */ /* 0x081fe20000410000 */
[-C--:B------:R-:W-:Y:S01]  /*1a10*/  FMUL.FTZ R38, R153, R2.reuse ;  /* 0x0000000299267220 */ /* 0x080fe20000410000 */
[-C--:B------:R-:W-:Y:S01]  /*1a20*/  FMUL.FTZ R179, R152, R2.reuse ;  /* 0x0000000298b37220 */ /* 0x080fe20000410000 */
[-C--:B------:R-:W-:Y:S01]  /*1a30*/  FMUL.FTZ R194, R151, R2.reuse ;  /* 0x0000000297c27220 */ /* 0x080fe20000410000 */
[CC--:B------:R-:W-:Y:S01]  /*1a40*/  FMUL.FTZ R191, R150.reuse, R2.reuse ;  /* 0x0000000296bf7220 */ /* 0x0c0fe20000410000 */
[----:B------:R-:W-:Y:S01]  /*1a50*/  FMUL.FTZ R192, R149, R2 ;  /* 0x0000000295c07220 */ /* 0x000fe20000410000 */
[----:B-1----:R-:W-:Y:S01]  /*1a60*/  ULEA UR5, UR6, UR5, 0x18 ;  /* 0x0000000506057291 */ /* 0x002fe2000f8ec0ff */
[----:B------:R-:W0:Y:S01]  /*1a70*/  MUFU.EX2 R173, R173 ;  /* 0x000000ad00ad7308 */ /* 0x000e220000000800 */
[----:B------:R-:W-:Y:S01]  /*1a80*/  FMUL.FTZ R2, R151, R112 ;  /* 0x0000007097027220 */ /* 0x000fe20000410000 */
[----:B------:R-:W-:Y:S01]  /*1a90*/  FMUL.FTZ R203, R150, R111 ;  /* 0x0000006f96cb7220 */ /* 0x000fe20000410000 */
[----:B------:R-:W-:Y:S01]  /*1aa0*/  FMUL.FTZ R224, R149, R113 ;  /* 0x0000007195e07220 */ /* 0x000fe20000410000 */
[----:B------:R-:W-:Y:S01]  /*1ab0*/  BSSY.RECONVERGENT B0, `(.L_x_7898) ;  /* 0x0000051000007945 */ /* 0x000fe20003800200 */
[----:B------:R-:W-:Y:S01]  /*1ac0*/  LEA R3, R3, UR5, 0x2 ;  /* 0x0000000503037c11 */ /* 0x000fe2000f8e10ff */
[----:B----4-:R-:W-:-:S02]  /*1ad0*/  HADD2.F32 R178, -RZ, R8.H0_H0 ;  /* 0x20000008ffb27230 */ /* 0x010fc40000004100 */
[----:B------:R-:W1:Y:S01]  /*1ae0*/  MUFU.EX2 R172, R172 ;  /* 0x000000ac00ac7308 */ /* 0x000e620000000800 */
[----:B------:R-:W-:Y:S01]  /*1af0*/  HADD2.F32 R181, -RZ, R8.H1_H1 ;  /* 0x30000008ffb57230 */ /* 0x000fe20000004100 */
[----:B--2---:R2:W-:Y:S01]  /*1b00*/  STS [R3+0xea8], R206 ;  /* 0x000ea8ce03007388 */ /* 0x0045e20000000800 */
[--C-:B------:R-:W-:Y:S02]  /*1b10*/  HADD2.F32 R8, -RZ, R9.reuse.H0_H0 ;  /* 0x20000009ff087230 */ /* 0x100fe40000004100 */
[----:B------:R-:W-:Y:S02]  /*1b20*/  HADD2.F32 R182, -RZ, R9.H1_H1 ;  /* 0x30000009ffb67230 */ /* 0x000fe40000004100 */
[----:B------:R-:W-:Y:S01]  /*1b30*/  FMUL.FTZ R189, R181, R186 ;  /* 0x000000bab5bd7220 */ /* 0x000fe20000410000 */
[--C-:B------:R-:W-:Y:S01]  /*1b40*/  HADD2.F32 R9, -RZ, R10.reuse.H0_H0 ;  /* 0x2000000aff097230 */ /* 0x100fe20000004100 */
[----:B------:R-:W4:Y:S01]  /*1b50*/  MUFU.EX2 R204, R204 ;  /* 0x000000cc00cc7308 */ /* 0x000f220000000800 */
[----:B------:R-:W-:-:S02]  /*1b60*/  HADD2.F32 R183, -RZ, R10.H1_H1 ;  /* 0x3000000affb77230 */ /* 0x000fc40000004100 */
[----:B------:R-:W-:Y:S01]  /*1b70*/  FMUL.FTZ R188, R8, R185 ;  /* 0x000000b908bc7220 */ /* 0x000fe20000410000 */
[----:B-----5:R-:W-:Y:S02]  /*1b80*/  HADD2.F32 R165, -RZ, R5.H0_H0 ;  /* 0x20000005ffa57230 */ /* 0x020fe40000004100 */
[----:B--2---:R-:W-:Y:S01]  /*1b90*/  FMUL.FTZ R3, R163, R104 ;  /* 0x00000068a3037220 */ /* 0x004fe20000410000 */
[--C-:B------:R-:W-:Y:S02]  /*1ba0*/  HADD2.F32 R10, -RZ, R11.reuse.H0_H0 ;  /* 0x2000000bff0a7230 */ /* 0x100fe40000004100 */
[----:B------:R-:W-:Y:S01]  /*1bb0*/  FMUL.FTZ R187, R182, R187 ;  /* 0x000000bbb6bb7220 */ /* 0x000fe20000410000 */
[----:B------:R-:W-:Y:S01]  /*1bc0*/  HADD2.F32 R193, -RZ, R11.H1_H1 ;  /* 0x3000000bffc17230 */ /* 0x000fe20000004100 */
[----:B------:R-:W2:Y:S01]  /*1bd0*/  MUFU.EX2 R205, R205 ;  /* 0x000000cd00cd7308 */ /* 0x000ea20000000800 */
[--C-:B------:R-:W-:Y:S02]  /*1be0*/  HADD2.F32 R37, -RZ, R4.reuse.H0_H0 ;  /* 0x20000004ff257230 */ /* 0x100fe40000004100 */
[----:B------:R-:W-:Y:S01]  /*1bf0*/  FMUL.FTZ R11, R156, R92 ;  /* 0x0000005c9c0b7220 */ /* 0x000fe20000410000 */
[----:B------:R-:W-:-:S02]  /*1c00*/  HADD2.F32 R166, -RZ, R4.H1_H1 ;  /* 0x30000004ffa67230 */ /* 0x000fc40000004100 */
        /* <DEDUP_REMOVED lines=22> */
[----:B------:R-:W-:-:S06]  /*1d70*/  FMUL.FTZ R11, R193, R224 ;  /* 0x000000e0c10b7220 */ /* 0x000fcc0000410000 */
        /* <DEDUP_REMOVED lines=35> */
.L_x_7899:
[----:B------:R0:W1:Y:S02]  /*1fb0*/  LDS R198, [R174+0x16ac] ;  /* 0x0016ac00aec67984 */ /* 0x0000640000000800 */
.L_x_7900:
[----:B------:R-:W-:Y:S05]  /*1fc0*/  BSYNC.RECONVERGENT B0 ;  /* 0x0000000000007941 */ /* 0x000fea0003800200 */
.L_x_7898:
[----:B------:R-:W4:Y:S01]  /*1fd0*/  @P0 LDC R3, c[0x0][0x38c] ;  /* 0x0000e300ff030b82 */ /* 0x000f220000000800 */
[----:B--2---:R-:W-:Y:S02]  /*1fe0*/  @P0 IADD3 R2, PT, PT, R64, -0x2, RZ ;  /* 0xfffffffe40020810 */ /* 0x004fe40007ffe0ff */
[----:B------:R-:W-:-:S03]  /*1ff0*/  MOV R203, RZ ;  /* 0x000000ff00cb7202 */ /* 0x000fc60000000f00 */
[----:B----4-:R-:W-:-:S04]  /*2000*/  @P0 IMAD R3, R2, R3, UR4 ;  /* 0x0000000402030e24 */ /* 0x010fc8000f8e0203 */
[----:B------:R-:W-:-:S05]  /*2010*/  @P0 IMAD.WIDE R2, R3, 0x8, R34 ;  /* 0x0000000803020825 */ /* 0x000fca00078e0222 */
[----:B------:R2:W4:Y:S01]  /*2020*/  @P0 LDG.E R203, desc[UR16][R2.64+0x4] ;  /* 0x0000041002cb0981 */ /* 0x000522000c1e1900 */
[C---:B-1-3--:R-:W-:Y:S01]  /*2030*/  FMUL.FTZ R6, R192.reuse, R198 ;  /* 0x000000c6c0067220 */ /* 0x04afe20000410000 */
[----:B------:R-:W-:Y:S01]  /*2040*/  FFMA.FTZ R7, R192, R195, R197 ;  /* 0x000000c3c0077223 */ /* 0x000fe200000100c5 */
[----:B------:R-:W-:Y:S01]  /*2050*/  ISETP.NE.AND P1, PT, R175, 0x1f, PT ;  /* 0x0000001faf00780c */ /* 0x000fe20003f25270 */
[----:B------:R-:W-:Y:S01]  /*2060*/  ULEA UR6, UR4, UR5, 0x3 ;  /* 0x0000000504067291 */ /* 0x000fe2000f8e18ff */
[C---:B------:R-:W-:Y:S01]  /*2070*/  FMUL.FTZ R221, R191.reuse, R6 ;  /* 0x00000006bfdd7220 */ /* 0x040fe20000410000 */
[----:B------:R-:W-:Y:S01]  /*2080*/  FFMA.FTZ R7, R191, R7, R196 ;  /* 0x00000007bf077223 */ /* 0x000fe200000100c4 */
[C---:B------:R-:W-:Y:S01]  /*2090*/  ISETP.GT.U32.AND P3, PT, R175.reuse, 0x1d, PT ;  /* 0x0000001daf00780c */ /* 0x040fe20003f64070 */
[----:B------:R-:W-:Y:S01]  /*20a0*/  BSSY.RECONVERGENT B0, `(.L_x_7901) ;  /* 0x0000113000007945 */ /* 0x000fe20003800200 */
[C---:B------:R-:W-:Y:S01]  /*20b0*/  FMUL.FTZ R6, R194.reuse, R221 ;  /* 0x000000ddc2067220 */ /* 0x040fe20000410000 */
[----:B------:R-:W-:Y:S01]  /*20c0*/  FFMA.FTZ R7, R194, R7, R199 ;  /* 0x00000007c2077223 */ /* 0x000fe200000100c7 */
[----:B------:R-:W-:-:S02]  /*20d0*/  ISETP.GT.U32.AND P4, PT, R175, 0x17, PT ;  /* 0x00000017af00780c */ /* 0x000fc40003f84070 */
[C---:B------:R-:W-:Y:S01]  /*20e0*/  FMUL.FTZ R221, R179.reuse, R6 ;  /* 0x00000006b3dd7220 */ /* 0x040fe20000410000 */
[----:B------:R-:W-:Y:S01]  /*20f0*/  FFMA.FTZ R7, R179, R7, R4 ;  /* 0x00000007b3077223 */ /* 0x000fe20000010004 */
[----:B------:R-:W-:Y:S02]  /*2100*/  ISETP.NE.AND P5, PT, R30, RZ, PT ;  /* 0x000000ff1e00720c */ /* 0x000fe40003fa5270 */
[C---:B------:R-:W-:Y:S01]  /*2110*/  FMUL.FTZ R6, R38.reuse, R221 ;  /* 0x000000dd26067220 */ /* 0x040fe20000410000 */
[----:B------:R-:W-:-:S03]  /*2120*/  FFMA.FTZ R7, R38, R7, R201 ;  /* 0x0000000726077223 */ /* 0x000fc600000100c9 */
[C---:B--2---:R-:W-:Y:S01]  /*2130*/  FMUL.FTZ R3, R39.reuse, R6 ;  /* 0x0000000627037220 */ /* 0x044fe20000410000 */
[----:B------:R-:W-:-:S03]  /*2140*/  FFMA.FTZ R7, R39, R7, R202 ;  /* 0x0000000727077223 */ /* 0x000fc600000100ca */
[C---:B------:R-:W-:Y:S01]  /*2150*/  FMUL.FTZ R2, R40.reuse, R3 ;  /* 0x0000000328027220 */ /* 0x040fe20000410000 */
        /* <DEDUP_REMOVED lines=12> */
[C---:B------:R-:W-:Y:S02]  /*2220*/  FFMA.FTZ R3, R205.reuse, R2, R216 ;  /* 0x00000002cd037223 */ /* 0x040fe400000100d8 */
[C---:B------:R-:W-:Y:S01]  /*2230*/  FMUL.FTZ R221, R205.reuse, R6 ;  /* 0x00000006cddd7220 */ /* 0x040fe20000410000 */
[----:B------:R-:W-:Y:S01]  /*2240*/  FFMA.FTZ R7, R205, R7, R210 ;  /* 0x00000007cd077223 */ /* 0x000fe200000100d2 */
[----:B------:R-:W-:Y:S02]  /*2250*/  FFMA.FTZ R3, R171, R3, R212 ;  /* 0x00000003ab037223 */ /* 0x000fe400000100d4 */
        /* <DEDUP_REMOVED lines=15> */
[----:B------:R-:W2:Y:S01]  /*2350*/  SHFL.DOWN PT, R223, R224, 0x1, 0x1f ;  /* 0x08201f00e0df7f89 */ /* 0x000ea200000e0000 */
        /* <DEDUP_REMOVED lines=10> */
[----:B-1----:R-:W-:Y:S02]  /*2400*/  @P1 FMUL.FTZ R7, R226, R221 ;  /* 0x000000dde2071220 */ /* 0x002fe40000410000 */
[----:B------:R-:W-:Y:S01]  /*2410*/  FFMA.FTZ R6, R192, R6, R11 ;  /* 0x00000006c0067223 */ /* 0x000fe2000001000b */
[----:B------:R-:W-:Y:S01]  /*2420*/  FMUL.FTZ R3, R39, R2 ;  /* 0x0000000227037220 */ /* 0x000fe20000410000 */
[----:B--2---:R-:W-:Y:S01]  /*2430*/  @P1 FFMA.FTZ R224, R221, R223, R224 ;  /* 0x000000dfdde01223 */ /* 0x004fe200000100e0 */
[----:B------:R-:W-:Y:S02]  /*2440*/  @P1 MOV R221, R7 ;  /* 0x0000000700dd1202 */ /* 0x000fe40000000f00 */
[----:B------:R-:W-:Y:S01]  /*2450*/  FMUL.FTZ R2, R38, R3 ;  /* 0x0000000326027220 */ /* 0x000fe20000410000 */
[----:B------:R-:W1:Y:S01]  /*2460*/  SHFL.UP PT, R7, R6, 0x1, RZ ;  /* 0x0420000006077989 */ /* 0x000e6200000e00ff */
[----:B------:R-:W-:-:S02]  /*2470*/  ISETP.GE.AND P1, PT, R106, 0x1, PT ;  /* 0x000000016a00780c */ /* 0x000fc40003f26270 */
[----:B------:R-:W-:Y:S01]  /*2480*/  FMUL.FTZ R3, R179, R2 ;  /* 0x00000002b3037220 */ /* 0x000fe20000410000 */
[----:B------:R-:W2:Y:S03]  /*2490*/  SHFL.DOWN PT, R226, R221, 0x2, 0x1f ;  /* 0x08401f00dde27f89 */ /* 0x000ea600000e0000 */
[----:B------:R-:W-:Y:S01]  /*24a0*/  FMUL.FTZ R2, R194, R3 ;  /* 0x00000003c2027220 */ /* 0x000fe20000410000 */
[----:B------:R-:W3:Y:S03]  /*24b0*/  SHFL.DOWN PT, R225, R224, 0x2, 0x1f ;  /* 0x08401f00e0e17f89 */ /* 0x000ee600000e0000 */
[----:B------:R-:W-:-:S04]  /*24c0*/  FMUL.FTZ R223, R191, R2 ;  /* 0x00000002bfdf7220 */ /* 0x000fc80000410000 */
[----:B------:R-:W-:-:S05]  /*24d0*/  FMUL.FTZ R223, R192, R223 ;  /* 0x000000dfc0df7220 */ /* 0x000fca0000410000 */
[----:B------:R-:W5:Y:S01]  /*24e0*/  SHFL.UP PT, R2, R223, 0x1, RZ ;  /* 0x04200000df027989 */ /* 0x000f6200000e00ff */
[----:B-1----:R-:W-:Y:S01]  /*24f0*/  FFMA.FTZ R7, R223, R7, R6 ;  /* 0x00000007df077223 */ /* 0x002fe20000010006 */
[----:B--2---:R-:W-:-:S04]  /*2500*/  @!P3 FMUL.FTZ R3, R221, R226 ;  /* 0x000000e2dd03b220 */ /* 0x004fc80000410000 */
[----:B------:R-:W-:Y:S01]  /*2510*/  FSEL R6, R6, R7, !P1 ;  /* 0x0000000706067208 */ /* 0x000fe20004800000 */
[----:B---3--:R-:W-:Y:S01]  /*2520*/  @!P3 FFMA.FTZ R224, R221, R225, R224 ;  /* 0x000000e1dde0b223 */ /* 0x008fe200000100e0 */
[----:B------:R-:W-:-:S03]  /*2530*/  @!P3 MOV R221, R3 ;  /* 0x0000000300ddb202 */ /* 0x000fc60000000f00 */
[----:B------:R-:W1:Y:S01]  /*2540*/  SHFL.UP PT, R3, R6, 0x2, RZ ;  /* 0x0440000006037989 */ /* 0x000e6200000e00ff */
[----:B------:R-:W-:-:S03]  /*2550*/  ISETP.GT.U32.AND P3, PT, R175, 0x1b, PT ;  /* 0x0000001baf00780c */ /* 0x000fc60003f64070 */
[----:B------:R-:W2:Y:S04]  /*2560*/  SHFL.DOWN PT, R226, R221, 0x4, 0x1f ;  /* 0x08801f00dde27f89 */ /* 0x000ea800000e0000 */
[----:B------:R-:W3:Y:S01]  /*2570*/  SHFL.DOWN PT, R225, R224, 0x4, 0x1f ;  /* 0x08801f00e0e17f89 */ /* 0x000ee200000e0000 */
[----:B-----5:R-:W-:Y:S01]  /*2580*/  @P1 FMUL.FTZ R223, R223, R2 ;  /* 0x00000002dfdf1220 */ /* 0x020fe20000410000 */
[----:B------:R-:W-:-:S04]  /*2590*/  ISETP.GE.AND P1, PT, R106, 0x2, PT ;  /* 0x000000026a00780c */ /* 0x000fc80003f26270 */
[----:B------:R-:W5:Y:S01]  /*25a0*/  SHFL.UP PT, R2, R223, 0x2, RZ ;  /* 0x04400000df027989 */ /* 0x000f6200000e00ff */
[----:B-1----:R-:W-:Y:S01]  /*25b0*/  FFMA.FTZ R3, R223, R3, R6 ;  /* 0x00000003df037223 */ /* 0x002fe20000010006 */
[----:B--2---:R-:W-:-:S04]  /*25c0*/  @!P3 FMUL.FTZ R7, R221, R226 ;  /* 0x000000e2dd07b220 */ /* 0x004fc80000410000 */
[----:B------:R-:W-:Y:S01]  /*25d0*/  FSEL R226, R6, R3, !P1 ;  /* 0x0000000306e27208 */ /* 0x000fe20004800000 */
[----:B------:R-:W-:Y:S02]  /*25e0*/  HFMA2 R6, -RZ, RZ, 1.875, 0 ;  /* 0x3f800000ff067431 */ /* 0x000fe400000001ff */
[----:B---3--:R-:W-:Y:S01]  /*25f0*/  @!P3 FFMA.FTZ R224, R221, R225, R224 ;  /* 0x000000e1dde0b223 */ /* 0x008fe200000100e0 */
[----:B------:R-:W-:Y:S01]  /*2600*/  @!P3 MOV R221, R7 ;  /* 0x0000000700ddb202 */ /* 0x000fe20000000f00 */
[----:B------:R-:W1:Y:S01]  /*2610*/  SHFL.UP PT, R3, R226, 0x4, RZ ;  /* 0x04800000e2037989 */ /* 0x000e6200000e00ff */
[----:B------:R-:W-:Y:S02]  /*2620*/  MOV R7, RZ ;  /* 0x000000ff00077202 */ /* 0x000fe40000000f00 */
[----:B------:R-:W-:Y:S01]  /*2630*/  ISETP.GE.AND P3, PT, R106, 0x4, PT ;  /* 0x000000046a00780c */ /* 0x000fe20003f66270 */
[----:B------:R-:W2:Y:S01]  /*2640*/  SHFL.DOWN PT, R228, R221, 0x8, 0x1f ;  /* 0x09001f00dde47f89 */ /* 0x000ea200000e0000 */
[----:B-----5:R-:W-:Y:S01]  /*2650*/  @P1 FMUL.FTZ R223, R223, R2 ;  /* 0x00000002dfdf1220 */ /* 0x020fe20000410000 */
[----:B------:R-:W-:-:S02]  /*2660*/  ISETP.GE.AND P1, PT, R64, UR10, PT ;  /* 0x0000000a40007c0c */ /* 0x000fc4000bf26270 */
[----:B------:R-:W3:Y:S02]  /*2670*/  SHFL.DOWN PT, R227, R224, 0x8, 0x1f ;  /* 0x09001f00e0e37f89 */ /* 0x000ee400000e0000 */
[----:B------:R-:W-:Y:S02]  /*2680*/  ISETP.NE.OR P1, PT, R30, RZ, P1 ;  /* 0x000000ff1e00720c */ /* 0x000fe40000f25670 */
[----:B------:R-:W5:Y:S11]  /*2690*/  SHFL.UP PT, R2, R223, 0x4, RZ ;  /* 0x04800000df027989 */ /* 0x000f7600000e00ff */
[----:B------:R-:W-:Y:S01]  /*26a0*/  @!P1 LDS.64 R6, [UR6+0x1728] ;  /* 0x00172806ff069984 */ /* 0x000fe20008000a00 */
[----:B-1----:R-:W-:Y:S01]  /*26b0*/  FFMA.FTZ R3, R223, R3, R226 ;  /* 0x00000003df037223 */ /* 0x002fe200000100e2 */
[----:B------:R-:W-:Y:S01]  /*26c0*/  ISETP.GE.AND P1, PT, R106, 0x8, PT ;  /* 0x000000086a00780c */ /* 0x000fe20003f26270 */
[----:B--2---:R-:W-:-:S03]  /*26d0*/  @!P4 FMUL.FTZ R225, R221, R228 ;  /* 0x000000e4dde1c220 */ /* 0x004fc60000410000 */
[----:B------:R-:W-:Y:S01]  /*26e0*/  FSEL R226, R226, R3, !P3 ;  /* 0x00000003e2e27208 */ /* 0x000fe20005800000 */
[----:B---3--:R-:W-:Y:S01]  /*26f0*/  @!P4 FFMA.FTZ R224, R221, R227, R224 ;  /* 0x000000e3dde0c223 */ /* 0x008fe200000100e0 */
[----:B------:R-:W-:-:S03]  /*2700*/  @!P4 MOV R221, R225 ;  /* 0x000000e100ddc202 */ /* 0x000fc60000000f00 */
[----:B------:R-:W1:Y:S01]  /*2710*/  SHFL.UP PT, R3, R226, 0x8, RZ ;  /* 0x05000000e2037989 */ /* 0x000e6200000e00ff */
[----:B-----5:R-:W-:Y:S01]  /*2720*/  @P3 FMUL.FTZ R223, R223, R2 ;  /* 0x00000002dfdf3220 */ /* 0x020fe20000410000 */
[----:B------:R-:W-:Y:S02]  /*2730*/  ISETP.GT.U32.AND P3, PT, R175, 0xf, PT ;  /* 0x0000000faf00780c */ /* 0x000fe40003f64070 */
[----:B------:R-:W2:Y:S04]  /*2740*/  SHFL.DOWN PT, R228, R221, 0x10, 0x1f ;  /* 0x0a001f00dde47f89 */ /* 0x000ea800000e0000 */
[----:B------:R-:W3:Y:S04]  /*2750*/  SHFL.DOWN PT, R227, R224, 0x10, 0x1f ;  /* 0x0a001f00e0e37f89 */ /* 0x000ee800000e0000 */
[----:B------:R-:W5:Y:S01]  /*2760*/  SHFL.UP PT, R2, R223, 0x8, RZ ;  /* 0x05000000df027989 */ /* 0x000f6200000e00ff */
[----:B-1----:R-:W-:-:S02]  /*2770*/  FFMA.FTZ R3, R223, R3, R226 ;  /* 0x00000003df037223 */ /* 0x002fc400000100e2 */
[----:B--2---:R-:W-:-:S03]  /*2780*/  @!P3 FMUL.FTZ R225, R221, R228 ;  /* 0x000000e4dde1b220 */ /* 0x004fc60000410000 */
[----:B------:R-:W-:Y:S01]  /*2790*/  FSEL R228, R226, R3, !P1 ;  /* 0x00000003e2e47208 */ /* 0x000fe20004800000 */
[----:B------:R-:W-:Y:S01]  /*27a0*/  SHFL.IDX PT, R230, R7, RZ, 0x1f ;  /* 0x00001fff07e67589 */ /* 0x000fe200000e0000 */
[----:B---3--:R-:W-:Y:S01]  /*27b0*/  @!P3 FFMA.FTZ R224, R221, R227, R224 ;  /* 0x000000e3dde0b223 */ /* 0x008fe200000100e0 */
[----:B------:R-:W-:Y:S02]  /*27c0*/  @!P3 MOV R221, R225 ;  /* 0x000000e100ddb202 */ /* 0x000fe40000000f00 */
[----:B------:R-:W1:Y:S01]  /*27d0*/  SHFL.UP PT, R3, R228, 0x10, RZ ;  /* 0x06000000e4037989 */ /* 0x000e6200000e00ff */
[----:B------:R-:W-:Y:S01]  /*27e0*/  ISETP.NE.AND P3, PT, R30, 0x1f, PT ;  /* 0x0000001f1e00780c */ /* 0x000fe20003f65270 */
[----:B-----5:R-:W-:Y:S01]  /*27f0*/  @P1 FMUL.FTZ R223, R223, R2 ;  /* 0x00000002dfdf1220 */ /* 0x020fe20000410000 */
[----:B------:R-:W-:Y:S01]  /*2800*/  ISETP.GE.AND P1, PT, R106, 0x10, PT ;  /* 0x000000106a00780c */ /* 0x000fe20003f26270 */
[----:B------:R-:W-:Y:S04]  /*2810*/  SHFL.DOWN PT, R226, R224, 0x1, 0x1f ;  /* 0x08201f00e0e27f89 */ /* 0x000fe800000e0000 */
[----:B------:R-:W2:Y:S04]  /*2820*/  SHFL.DOWN PT, R225, R221, 0x1, 0x1f ;  /* 0x08201f00dde17f89 */ /* 0x000ea800000e0000 */
[----:B------:R-:W3:Y:S04]  /*2830*/  SHFL.UP PT, R2, R223, 0x10, RZ ;  /* 0x06000000df027989 */ /* 0x000ee800000e00ff */
[----:B------:R-:W-:Y:S04]  /*2840*/  SHFL.IDX PT, R224, R224, RZ, 0x1f ;  /* 0x00001fffe0e07589 */ /* 0x000fe800000e0000 */
[----:B------:R-:W5:Y:S01]  /*2850*/  SHFL.IDX PT, R221, R221, RZ, 0x1f ;  /* 0x00001fffdddd7589 */ /* 0x000f6200000e0000 */
[----:B-1----:R-:W-:Y:S01]  /*2860*/  FFMA.FTZ R3, R223, R3, R228 ;  /* 0x00000003df037223 */ /* 0x002fe200000100e4 */
[----:B--2---:R-:W-:-:S04]  /*2870*/  @P3 FFMA.FTZ R230, R225, R230, R226 ;  /* 0x000000e6e1e63223 */ /* 0x004fc800000100e2 */
[----:B------:R-:W-:Y:S01]  /*2880*/  FSEL R225, R228, R3, !P1 ;  /* 0x00000003e4e17208 */ /* 0x000fe20004800000 */
[----:B------:R-:W-:Y:S01]  /*2890*/  FFMA.FTZ R195, R230, R198, R195 ;  /* 0x000000c6e6c37223 */ /* 0x000fe200000100c3 */
[----:B---3--:R-:W-:Y:S01]  /*28a0*/  @P1 FMUL.FTZ R223, R223, R2 ;  /* 0x00000002dfdf1220 */ /* 0x008fe20000410000 */
[----:B------:R-:W-:-:S03]  /*28b0*/  IMAD.WIDE.U32 R2, R20, UR4, R22 ;  /* 0x0000000414027c25 */ /* 0x000fc6000f8e0016 */
[----:B------:R-:W-:Y:S01]  /*28c0*/  SHFL.UP PT, R225, R225, 0x1, RZ ;  /* 0x04200000e1e17989 */ /* 0x000fe200000e00ff */
[----:B------:R-:W-:Y:S01]  /*28d0*/  FFMA.FTZ R197, R192, R195, R197 ;  /* 0x000000c3c0c57223 */ /* 0x000fe200000100c5 */
[----:B------:R-:W-:Y:S02]  /*28e0*/  IMAD R229, R21, UR4, R3 ;  /* 0x0000000415e57c24 */ /* 0x000fe4000f8e0203 */
[----:B------:R-:W-:Y:S01]  /*28f0*/  SHFL.UP PT, R226, R223, 0x1, RZ ;  /* 0x04200000dfe27989 */ /* 0x000fe200000e00ff */
[----:B------:R-:W-:Y:S01]  /*2900*/  FFMA.FTZ R196, R191, R197, R196 ;  /* 0x000000c5bfc47223 */ /* 0x000fe200000100c4 */
[C---:B-----5:R-:W-:Y:S01]  /*2910*/  FFMA.FTZ R7, R221.reuse, R7, R224 ;  /* 0x00000007dd077223 */ /* 0x060fe200000100e0 */
[----:B------:R-:W-:Y:S02]  /*2920*/  FMUL.FTZ R6, R221, R6 ;  /* 0x00000006dd067220 */ /* 0x000fe40000410000 */
[----:B------:R-:W-:-:S03]  /*2930*/  FFMA.FTZ R198, R194, R196, R199 ;  /* 0x000000c4c2c67223 */ /* 0x000fc600000100c7 */
[----:B------:R1:W-:Y:S01]  /*2940*/  @!P5 STS.64 [UR6+0x1728], R6 ;  /* 0x00172806ff00d988 */ /* 0x0003e20008000a06 */
[----:B------:R-:W-:Y:S01]  /*2950*/  FFMA.FTZ R199, R179, R198, R4 ;  /* 0x000000c6b3c77223 */ /* 0x000fe20000010004 */
[----:B------:R-:W-:-:S03]  /*2960*/  LEA R4, P1, R2, UR8, 0x2 ;  /* 0x0000000802047c11 */ /* 0x000fc6000f8210ff */
[----:B------:R-:W-:-:S04]  /*2970*/  FFMA.FTZ R201, R38, R199, R201 ;  /* 0x000000c726c97223 */ /* 0x000fc800000100c9 */
[----:B------:R-:W-:Y:S01]  /*2980*/  FFMA.FTZ R202, R39, R201, R202 ;  /* 0x000000c927ca7223 */ /* 0x000fe200000100ca */
[----:B-1----:R-:W-:Y:S01]  /*2990*/  FMUL.FTZ R7, R153, R199 ;  /* 0x000000c799077220 */ /* 0x002fe20000410000 */
[----:B------:R-:W-:Y:S02]  /*29a0*/  FMUL.FTZ R6, R149, R195 ;  /* 0x000000c395067220 */ /* 0x000fe40000410000 */
[-C--:B------:R-:W-:Y:S01]  /*29b0*/  FFMA.FTZ R3, R40, R202.reuse, R5 ;  /* 0x000000ca28037223 */ /* 0x080fe20000010005 */
[----:B------:R-:W-:Y:S01]  /*29c0*/  LEA.HI.X R5, R2, UR9, R229, 0x2, P1 ;  /* 0x0000000902057c11 */ /* 0x000fe200088f14e5 */
[----:B------:R-:W-:Y:S02]  /*29d0*/  FMUL.FTZ R245, R155, R202 ;  /* 0x000000ca9bf57220 */ /* 0x000fe40000410000 */
[----:B------:R-:W-:Y:S01]  /*29e0*/  FMUL.FTZ R241, R156, R3 ;  /* 0x000000039cf17220 */ /* 0x000fe20000410000 */
[----:B----4-:R1:W2:Y:S03]  /*29f0*/  SHFL.IDX PT, R227, R203, RZ, 0x1f ;  /* 0x00001fffcbe37589 */ /* 0x0102a600000e0000 */
[----:B------:R-:W-:Y:S01]  /*2a00*/  FMUL.FTZ R243, R92, R241 ;  /* 0x000000f15cf37220 */ /* 0x000fe20000410000 */
[----:B-1----:R-:W-:-:S04]  /*2a10*/  FFMA.FTZ R203, R41, R3, R222 ;  /* 0x0000000329cb7223 */ /* 0x002fc800000100de */
[-C--:B------:R-:W-:Y:S01]  /*2a20*/  FFMA.FTZ R223, R169, R203.reuse, R220 ;  /* 0x000000cba9df7223 */ /* 0x080fe200000100dc */
[----:B------:R-:W-:-:S03]  /*2a30*/  FMUL.FTZ R237, R157, R203 ;  /* 0x000000cb9ded7220 */ /* 0x000fc60000410000 */
[----:B------:R-:W-:Y:S01]  /*2a40*/  FMUL.FTZ R235, R158, R223 ;  /* 0x000000df9eeb7220 */ /* 0x000fe20000410000 */
[----:B------:R-:W-:Y:S01]  /*2a50*/  FMUL.FTZ R239, R94, R237 ;  /* 0x000000ed5eef7220 */ /* 0x000fe20000410000 */
[----:B--2---:R-:W-:-:S04]  /*2a60*/  @P2 FFMA.FTZ R227, R226, R227, R225 ;  /* 0x000000e3e2e32223 */ /* 0x004fc800000100e1 */
[----:B------:R-:W-:-:S04]  /*2a70*/  FFMA.FTZ R206, R206, R227, R219 ;  /* 0x000000e3cece7223 */ /* 0x000fc800000100db */
[-C--:B------:R-:W-:Y:S01]  /*2a80*/  FFMA.FTZ R225, R173, R206.reuse, R218 ;  /* 0x000000ceade17223 */ /* 0x080fe200000100da */
[----:B------:R-:W-:Y:S01]  /*2a90*/  FADD.FTZ R2, -R219, R206 ;  /* 0x000000cedb027221 */ /* 0x000fe20000010100 */
[----:B------:R-:W-:Y:S01]  /*2aa0*/  FFMA.FTZ R220, R0, R206, RZ ;  /* 0x000000ce00dc7223 */ /* 0x000fe200000100ff */
[----:B------:R-:W-:Y:S01]  /*2ab0*/  FFMA.FTZ R206, R170, R223, R215 ;  /* 0x000000dfaace7223 */ /* 0x000fe200000100d7 */
[-C--:B------:R-:W-:Y:S01]  /*2ac0*/  FFMA.FTZ R222, R172, R225.reuse, R217 ;  /* 0x000000e1acde7223 */ /* 0x080fe200000100d9 */
[----:B------:R-:W-:Y:S01]  /*2ad0*/  FADD.FTZ R218, -R218, R225 ;  /* 0x000000e1dada7221 */ /* 0x000fe20000010100 */
[----:B------:R-:W-:Y:S01]  /*2ae0*/  FFMA.FTZ R219, R117, R225, R220 ;  /* 0x000000e175db7223 */ /* 0x000fe200000100dc */
[----:B------:R-:W-:Y:S01]  /*2af0*/  FFMA.FTZ R215, R171, R206, R214 ;  /* 0x000000ceabd77223 */ /* 0x000fe200000100d6 */
[-C--:B------:R-:W-:Y:S01]  /*2b00*/  FFMA.FTZ R225, R204, R222.reuse, R213 ;  /* 0x000000decce17223 */ /* 0x080fe200000100d5 */
[----:B------:R-:W-:Y:S01]  /*2b10*/  FADD.FTZ R217, -R217, R222 ;  /* 0x000000ded9d97221 */ /* 0x000fe20000010100 */
[----:B------:R-:W-:Y:S01]  /*2b20*/  FFMA.FTZ R214, R116, R222, R219 ;  /* 0x000000de74d67223 */ /* 0x000fe200000100db */
[C---:B------:R-:W-:Y:S01]  /*2b30*/  FFMA.FTZ R219, R205.reuse, R215, R210 ;  /* 0x000000d7cddb7223 */ /* 0x040fe200000100d2 */
[-C--:B------:R-:W-:Y:S01]  /*2b40*/  FFMA.FTZ R227, R205, R225.reuse, R216 ;  /* 0x000000e1cde37223 */ /* 0x080fe200000100d8 */
[----:B------:R-:W-:Y:S01]  /*2b50*/  FADD.FTZ R213, -R213, R225 ;  /* 0x000000e1d5d57221 */ /* 0x000fe20000010100 */
[----:B------:R-:W-:Y:S01]  /*2b60*/  FFMA.FTZ R205, R121, R225, R214 ;  /* 0x000000e179cd7223 */ /* 0x000fe200000100d6 */
        /* <DEDUP_REMOVED lines=8> */
[-C--:B------:R-:W-:Y:S01]  /*2bf0*/  FFMA.FTZ R173, R173, R207.reuse, R208 ;  /* 0x000000cfadad7223 */ /* 0x080fe200000100d0 */
[-C--:B------:R-:W-:Y:S01]  /*2c00*/  FFMA.FTZ R225, R169, R170.reuse, R200 ;  /* 0x000000aaa9e17223 */ /* 0x080fe200000100c8 */
[----:B------:R-:W-:Y:S01]  /*2c10*/  FMUL.FTZ R205, R163, R207 ;  /* 0x000000cfa3cd7220 */ /* 0x000fe20000410000 */
[----:B------:R-:W-:Y:S01]  /*2c20*/  FFMA.FTZ R172, R124, R170, R171 ;  /* 0x000000aa7cac7223 */ /* 0x000fe200000100ab */
[----:B------:R-:W-:Y:S01]  /*2c30*/  FMUL.FTZ R169, R164, R173 ;  /* 0x000000ada4a97220 */ /* 0x000fe20000410000 */
[----:B------:R-:W-:Y:S01]  /*2c40*/  FADD.FTZ R211, -R211, R170 ;  /* 0x000000aad3d37221 */ /* 0x000fe20000010100 */
[----:B------:R-:W-:Y:S01]  /*2c50*/  FMUL.FTZ R221, R104, R205 ;  /* 0x000000cd68dd7220 */ /* 0x000fe20000410000 */
[----:B------:R-:W-:Y:S01]  /*2c60*/  FMUL.FTZ R227, R160, R215 ;  /* 0x000000d7a0e37220 */ /* 0x000fe20000410000 */
[-C--:B------:R-:W-:Y:S01]  /*2c70*/  FFMA.FTZ R171, R2, R169.reuse, RZ ;  /* 0x000000a902ab7223 */ /* 0x080fe200000100ff */
        /* <DEDUP_REMOVED lines=12> */
[----:B------:R-:W-:Y:S01]  /*2d40*/  FMUL.FTZ R172, R154, R201 ;  /* 0x000000c99aac7220 */ /* 0x000fe20000410000 */
[----:B------:R1:W-:Y:S01]  /*2d50*/  STS [R61+0x430], R170 ;  /* 0x000430aa3d007388 */ /* 0x0003e20000000800 */
[----:B------:R-:W-:Y:S01]  /*2d60*/  FMUL.FTZ R233, R98, R231 ;  /* 0x000000e762e97220 */ /* 0x000fe20000410000 */
[----:B------:R-:W-:Y:S01]  /*2d70*/  FFMA.FTZ R205, R213, R205, R208 ;  /* 0x000000cdd5cd7223 */ /* 0x000fe200000100d0 */
[----:B------:R-:W-:Y:S01]  /*2d80*/  FMUL.FTZ R204, R152, R198 ;  /* 0x000000c698cc7220 */ /* 0x000fe20000410000 */
[----:B------:R2:W-:Y:S01]  /*2d90*/  STS [R60+0x4], R221 ;  /* 0x000004dd3c007388 */ /* 0x0005e20000000800 */
[----:B------:R-:W-:Y:S01]  /*2da0*/  FADD.FTZ R190, -R190, R41 ;  /* 0x00000029bebe7221 */ /* 0x000fe20000010100 */
[----:B------:R-:W-:Y:S01]  /*2db0*/  FFMA.FTZ R205, R216, R227, R205 ;  /* 0x000000e3d8cd7223 */ /* 0x000fe200000100cd */
[----:B------:R-:W-:Y:S01]  /*2dc0*/  P2R R210, PR, RZ, 0x20 ;  /* 0x00000020ffd27803 */ /* 0x000fe20000000000 */
[----:B------:R3:W-:Y:S01]  /*2dd0*/  STS [R60+0xc], R225 ;  /* 0x00000ce13c007388 */ /* 0x0007e20000000800 */
[----:B-1----:R-:W-:Y:S01]  /*2de0*/  FMUL.FTZ R170, R150, R197 ;  /* 0x000000c596aa7220 */ /* 0x002fe20000410000 */
[----:B------:R-:W-:-:S02]  /*2df0*/  FFMA.FTZ R208, R212, R231, R205 ;  /* 0x000000e7d4d07223 */ /* 0x000fc400000100cd */
[----:B------:R1:W-:Y:S01]  /*2e00*/  STS [R60+0x10], R229 ;  /* 0x000010e53c007388 */ /* 0x0003e20000000800 */
[-C--:B--2---:R-:W-:Y:S01]  /*2e10*/  FMUL.FTZ R221, R96, R235.reuse ;  /* 0x000000eb60dd7220 */ /* 0x084fe20000410000 */
[----:B------:R-:W-:Y:S02]  /*2e20*/  FFMA.FTZ R235, R211, R235, R208 ;  /* 0x000000ebd3eb7223 */ /* 0x000fe400000100d0 */
[----:B------:R2:W-:Y:S01]  /*2e30*/  STS [R60+0x8], R171 ;  /* 0x000008ab3c007388 */ /* 0x0005e20000000800 */
[----:B------:R-:W-:Y:S01]  /*2e40*/  FFMA.FTZ R208, R40, R41, R189 ;  /* 0x0000002928d07223 */ /* 0x000fe200000100bd */
[----:B---3--:R-:W-:Y:S01]  /*2e50*/  FMUL.FTZ R225, R108, R245 ;  /* 0x000000f56ce17220 */ /* 0x008fe20000410000 */
[----:B------:R-:W-:Y:S01]  /*2e60*/  FFMA.FTZ R40, R128, R41, R169 ;  /* 0x0000002980287223 */ /* 0x000fe200000100a9 */
[----:B------:R3:W-:Y:S01]  /*2e70*/  STS [R60+0x14], R233 ;  /* 0x000014e93c007388 */ /* 0x0007e20000000800 */
[----:B------:R-:W-:Y:S01]  /*2e80*/  FFMA.FTZ R235, R200, R237, R235 ;  /* 0x000000edc8eb7223 */ /* 0x000fe200000100eb */
[----:B-1----:R-:W-:Y:S01]  /*2e90*/  FMUL.FTZ R229, R107, R172 ;  /* 0x000000ac6be57220 */ /* 0x002fe20000410000 */
[-C--:B------:R-:W-:Y:S01]  /*2ea0*/  FFMA.FTZ R41, R39, R208.reuse, R188 ;  /* 0x000000d027297223 */ /* 0x080fe200000100bc */
[----:B------:R1:W-:Y:S01]  /*2eb0*/  STS [R60+0x18], R221 ;  /* 0x000018dd3c007388 */ /* 0x0003e20000000800 */
[----:B------:R-:W-:Y:S01]  /*2ec0*/  FFMA.FTZ R39, R135, R208, R40 ;  /* 0x000000d087277223 */ /* 0x000fe20000010028 */
[----:B--2---:R-:W-:Y:S01]  /*2ed0*/  FMUL.FTZ R171, R151, R196 ;  /* 0x000000c497ab7220 */ /* 0x004fe20000410000 */
[----:B------:R-:W-:Y:S01]  /*2ee0*/  FADD.FTZ R189, -R189, R208 ;  /* 0x000000d0bdbd7221 */ /* 0x000fe20000010100 */
[----:B------:R2:W-:Y:S01]  /*2ef0*/  STS [R60+0x24], R225 ;  /* 0x000024e13c007388 */ /* 0x0005e20000000800 */
[----:B------:R-:W-:Y:S01]  /*2f00*/  FFMA.FTZ R40, R190, R241, R235 ;  /* 0x000000f1be287223 */ /* 0x000fe200000100eb */
[----:B---3--:R-:W-:Y:S01]  /*2f10*/  FMUL.FTZ R233, R110, R7 ;  /* 0x000000076ee97220 */ /* 0x008fe20000410000 */
[----:B------:R-:W-:Y:S01]  /*2f20*/  FMUL.FTZ R227, R112, R171 ;  /* 0x000000ab70e37220 */ /* 0x000fe20000410000 */
[----:B------:R3:W-:Y:S01]  /*2f30*/  STS [R60+0x28], R229 ;  /* 0x000028e53c007388 */ /* 0x0007e20000000800 */
[----:B------:R-:W-:Y:S01]  /*2f40*/  FFMA.FTZ R208, R38, R41, R187 ;  /* 0x0000002926d07223 */ /* 0x000fe200000100bb */
[----:B-1----:R-:W-:Y:S01]  /*2f50*/  FMUL.FTZ R221, R109, R204 ;  /* 0x000000cc6ddd7220 */ /* 0x002fe20000410000 */
[----:B------:R-:W-:Y:S01]  /*2f60*/  FADD.FTZ R188, -R188, R41 ;  /* 0x00000029bcbc7221 */ /* 0x000fe20000010100 */
[----:B------:R1:W-:Y:S01]  /*2f70*/  STS [R60+0x1c], R239 ;  /* 0x00001cef3c007388 */ /* 0x0003e20000000800 */
[----:B------:R-:W-:Y:S01]  /*2f80*/  FFMA.FTZ R245, R189, R245, R40 ;  /* 0x000000f5bdf57223 */ /* 0x000fe20000010028 */
[----:B--2---:R-:W-:Y:S01]  /*2f90*/  FMUL.FTZ R225, R111, R170 ;  /* 0x000000aa6fe17220 */ /* 0x004fe20000410000 */
[----:B------:R-:W-:Y:S01]  /*2fa0*/  IADD3 R40, PT, PT, -R147, UR7, RZ ;  /* 0x0000000793287c10 */ /* 0x000fe2000fffe1ff */
[----:B------:R1:W-:Y:S01]  /*2fb0*/  STS [R60+0x20], R243 ;  /* 0x000020f33c007388 */ /* 0x0003e20000000800 */
[----:B------:R-:W-:Y:S01]  /*2fc0*/  FFMA.FTZ R38, R134, R41, R39 ;  /* 0x0000002986267223 */ /* 0x000fe20000010027 */
[----:B---3--:R-:W-:Y:S01]  /*2fd0*/  FMUL.FTZ R229, R113, R6 ;  /* 0x0000000671e57220 */ /* 0x008fe20000410000 */
[----:B------:R-:W-:Y:S01]  /*2fe0*/  FFMA.FTZ R179, R179, R208, R186 ;  /* 0x000000d0b3b37223 */ /* 0x000fe200000100ba */
[----:B------:R1:W-:Y:S01]  /*2ff0*/  STS [R60+0x2c], R233 ;  /* 0x00002ce93c007388 */ /* 0x0003e20000000800 */
[----:B------:R-:W-:Y:S01]  /*3000*/  FADD.FTZ R187, -R187, R208 ;  /* 0x000000d0bbbb7221 */ /* 0x000fe20000010100 */
[----:B------:R-:W-:Y:S01]  /*3010*/  FFMA.FTZ R172, R188, R172, R245 ;  /* 0x000000acbcac7223 */ /* 0x000fe200000100f5 */
[----:B------:R-:W-:Y:S01]  /*3020*/  ISETP.GE.AND P1, PT, R40, 0x1, PT ;  /* 0x000000012800780c */ /* 0x000fe20003f26270 */
[----:B------:R1:W-:Y:S01]  /*3030*/  STS [R60+0x30], R221 ;  /* 0x000030dd3c007388 */ /* 0x0003e20000000800 */
[----:B------:R-:W-:Y:S01]  /*3040*/  FFMA.FTZ R39, R139, R208, R38 ;  /* 0x000000d08b277223 */ /* 0x000fe20000010026 */
[----:B------:R-:W-:Y:S01]  /*3050*/  FFMA.FTZ R194, R194, R179, R185 ;  /* 0x000000b3c2c27223 */ /* 0x000fe200000100b9 */
[----:B------:R-:W-:Y:S01]  /*3060*/  FADD.FTZ R186, -R186, R179 ;  /* 0x000000b3baba7221 */ /* 0x000fe20000010100 */
[----:B------:R1:W-:Y:S01]  /*3070*/  STS [R60+0x34], R227 ;  /* 0x000034e33c007388 */ /* 0x0003e20000000800 */
[----:B------:R-:W-:Y:S01]  /*3080*/  FFMA.FTZ R7, R187, R7, R172 ;  /* 0x00000007bb077223 */ /* 0x000fe200000100ac */
[----:B------:R-:W-:Y:S01]  /*3090*/  FFMA.FTZ R38, R138, R179, R39 ;  /* 0x000000b38a267223 */ /* 0x000fe20000010027 */
[----:B------:R-:W-:Y:S01]  /*30a0*/  FFMA.FTZ R191, R191, R194, R184 ;  /* 0x000000c2bfbf7223 */ /* 0x000fe200000100b8 */
[----:B------:R1:W-:Y:S01]  /*30b0*/  STS [R60+0x38], R225 ;  /* 0x000038e13c007388 */ /* 0x0003e20000000800 */
[----:B------:R-:W-:Y:S01]  /*30c0*/  FADD.FTZ R185, -R185, R194 ;  /* 0x000000c2b9b97221 */ /* 0x000fe20000010100 */
[----:B------:R-:W-:Y:S01]  /*30d0*/  FFMA.FTZ R204, R186, R204, R7 ;  /* 0x000000ccbacc7223 */ /* 0x000fe20000010007 */
[----:B------:R-:W-:Y:S01]  /*30e0*/  FFMA.FTZ R39, R143, R194, R38 ;  /* 0x000000c28f277223 */ /* 0x000fe20000010026 */
[----:B------:R1:W-:Y:S01]  /*30f0*/  STS [R60+0x3c], R229 ;  /* 0x00003ce53c007388 */ /* 0x0003e20000000800 */
[----:B------:R-:W-:Y:S01]  /*3100*/  FADD.FTZ R184, -R184, R191 ;  /* 0x000000bfb8b87221 */ /* 0x000fe20000010100 */
[----:B------:R-:W-:Y:S01]  /*3110*/  FFMA.FTZ R171, R185, R171, R204 ;  /* 0x000000abb9ab7223 */ /* 0x000fe200000100cc */
[----:B------:R-:W-:Y:S01]  /*3120*/  BAR.SYNC.DEFER_BLOCKING 0x0 ;  /* 0x0000000000007b1d */ /* 0x000fe20000010000 */
[----:B------:R-:W-:Y:S01]  /*3130*/  ISETP.GE.AND P2, PT, R40, 0x21, PT ;  /* 0x000000212800780c */ /* 0x000fe20003f46270 */
[-C--:B------:R-:W-:Y:S01]  /*3140*/  FFMA.FTZ R192, R192, R191.reuse, R11 ;  /* 0x000000bfc0c07223 */ /* 0x080fe2000001000b */
[----:B------:R-:W-:Y:S01]  /*3150*/  ISETP.GE.AND P3, PT, R40, 0x41, PT ;  /* 0x000000412800780c */ /* 0x000fe20003f66270 */
[----:B------:R-:W-:Y:S01]  /*3160*/  FFMA.FTZ R39, R142, R191, R39 ;  /* 0x000000bf8e277223 */ /* 0x000fe20000010027 */
[----:B------:R-:W-:Y:S01]  /*3170*/  ISETP.GE.AND P4, PT, R40, 0x61, PT ;  /* 0x000000612800780c */ /* 0x000fe20003f86270 */
[----:B------:R-:W-:Y:S01]  /*3180*/  FFMA.FTZ R170, R184, R170, R171 ;  /* 0x000000aab8aa7223 */ /* 0x000fe200000100ab */
[----:B------:R1:W2:Y:S01]  /*3190*/  LDS R205, [R59+0x4b0] ;  /* 0x0004b0003bcd7984 */ /* 0x0002a20000000800 */
[----:B------:R-:W-:Y:S10]  /*31a0*/  @!P1 BRA `(.L_x_7902) ;  /* 0x0000000000089947 */ /* 0x000ff40003800000 */
[----:B------:R-:W3:Y:S04]  /*31b0*/  LDS R7, [R62+0x430] ;  /* 0x000430003e077984 */ /* 0x000ee80000000800 */
[----:B---3--:R3:W-:Y:S02]  /*31c0*/  REDG.E.ADD.F32.FTZ.RN.STRONG.GPU desc[UR16][R4.64], R7 ;  /* 0x00000007040079a6 */ /* 0x0087e4000c12f310 */
.L_x_7902:
[----:B------:R-:W-:Y:S05]  /*31d0*/  BSYNC.RECONVERGENT B0 ;  /* 0x0000000000007941 */ /* 0x000fea0003800200 */
.L_x_7901:
[----:B------:R-:W-:Y:S04]  /*31e0*/  BSSY.RECONVERGENT B0, `(.L_x_7903) ;  /* 0x0000003000007945 */ /* 0x000fe80003800200 */
[----:B------:R-:W-:Y:S05]  /*31f0*/  @!P2 BRA `(.L_x_7904) ;  /* 0x000000000004a947 */ /* 0x000fea0003800000 */
[----:B--2---:R4:W-:Y:S02]  /*3200*/  REDG.E.ADD.F32.FTZ.RN.STRONG.GPU desc[UR16][R4.64+0x80], R205 ;  /* 0x000080cd040079a6 */ /* 0x0049e4000c12f310 */
.L_x_7904:
[----:B------:R-:W-:Y:S05]  /*3210*/  BSYNC.RECONVERGENT B0 ;  /* 0x0000000000007941 */ /* 0x000fea0003800200 */
.L_x_7903:
[----:B---3--:R3:W0:Y:S01]  /*3220*/  LDS R7, [R58+0x530] ;  /* 0x000530003a077984 */ /* 0x0086220000000800 */
[----:B------:R-:W-:Y:S04]  /*3230*/  BSSY.RECONVERGENT B0, `(.L_x_7905) ;  /* 0x0000003000007945 */ /* 0x000fe80003800200 */
[----:B------:R-:W-:Y:S05]  /*3240*/  @!P3 BRA `(.L_x_7906) ;  /* 0x000000000004b947 */ /* 0x000fea0003800000 */
[----:B0-----:R0:W-:Y:S02]  /*3250*/  REDG.E.ADD.F32.FTZ.RN.STRONG.GPU desc[UR16][R4.64+0x100], R7 ;  /* 0x00010007040079a6 */ /* 0x0011e4000c12f310 */
.L_x_7906:
[----:B------:R-:W-:Y:S05]  /*3260*/  BSYNC.RECONVERGENT B0 ;  /* 0x0000000000007941 */ /* 0x000fea0003800200 */
.L_x_7905:
[----:B0-----:R0:W0:Y:S01]  /*3270*/  LDS R7, [R57+0x5b0] ;  /* 0x0005b00039077984 */ /* 0x0010220000000800 */
[----:B------:R-:W-:Y:S01]  /*3280*/  BSSY.RECONVERGENT B0, `(.L_x_7907) ;  /* 0x0000004000007945 */ /* 0x000fe20003800200 */
[----:B------:R-:W-:-:S03]  /*3290*/  FADD.FTZ R11, -R11, R192 ;  /* 0x000000c00b0b7221 */ /* 0x000fc60000010100 */
[----:B------:R-:W-:Y:S05]  /*32a0*/  @!P4 BRA `(.L_x_7908) ;  /* 0x000000000004c947 */ /* 0x000fea0003800000 */
[----:B0-----:R0:W-:Y:S02]  /*32b0*/  REDG.E.ADD.F32.FTZ.RN.STRONG.GPU desc[UR16][R4.64+0x180], R7 ;  /* 0x00018007040079a6 */ /* 0x0011e4000c12f310 */
.L_x_7908:
[----:B------:R-:W-:Y:S05]  /*32c0*/  BSYNC.RECONVERGENT B0 ;  /* 0x0000000000007941 */ /* 0x000fea0003800200 */
.L_x_7907:
[----:B------:R1:W1:Y:S01]  /*32d0*/  LDS R41, [R56+0x630] ;  /* 0x0006300038297984 */ /* 0x0002620000000800 */
        /* <DEDUP_REMOVED lines=10> */
.L_x_7910:
[----:B------:R-:W-:Y:S05]  /*3380*/  BSYNC.RECONVERGENT B0 ;  /* 0x0000000000007941 */ /* 0x000fea0003800200 */
.L_x_7909:
[----:B01----:R0:W1:Y:S01]  /*3390*/  LDS R41, [R55+0x6b0] ;  /* 0x0006b00037297984 */ /* 0x0030620000000800 */
[----:B------:R-:W-:Y:S04]  /*33a0*/  BSSY.RECONVERGENT B0, `(.L_x_7911) ;  /* 0x0000003000007945 */ /* 0x000fe80003800200 */
[----:B------:R-:W-:Y:S05]  /*33b0*/  @!P1 BRA `(.L_x_7912) ;  /* 0x0000000000049947 */ /* 0x000fea0003800000 */
[----:B-1----:R1:W-:Y:S02]  /*33c0*/  REDG.E.ADD.F32.FTZ.RN.STRONG.GPU desc[UR16][R4.64+0x280], R41 ;  /* 0x00028029040079a6 */ /* 0x0023e4000c12f310 */
.L_x_7912:
[----:B------:R-:W-:Y:S05]  /*33d0*/  BSYNC.RECONVERGENT B0 ;  /* 0x0000000000007941 */ /* 0x000fea0003800200 */
.L_x_7911:
[----:B-1----:R1:W0:Y:S01]  /*33e0*/  LDS R41, [R54+0x730] ;  /* 0x0007300036297984 */ /* 0x0022220000000800 */
[----:B------:R-:W-:Y:S04]  /*33f0*/  BSSY.RECONVERGENT B0, `(.L_x_7913) ;  /* 0x0000003000007945 */ /* 0x000fe80003800200 */
[----:B------:R-:W-:Y:S05]  /*3400*/  @!P2 BRA `(.L_x_7914) ;  /* 0x000000000004a947 */ /* 0x000fea0003800000 */
[----:B0-----:R0:W-:Y:S02]  /*3410*/  REDG.E.ADD.F32.FTZ.RN.STRONG.GPU desc[UR16][R4.64+0x300], R41 ;  /* 0x00030029040079a6 */ /* 0x0011e4000c12f310 */
.L_x_7914:
[----:B------:R-:W-:Y:S05]  /*3420*/  BSYNC.RECONVERGENT B0 ;  /* 0x0000000000007941 */ /* 0x000fea0003800200 */
.L_x_7913:
[----:B0-----:R0:W0:Y:S01]  /*3430*/  LDS R41, [R53+0x7b0] ;  /* 0x0007b00035297984 */ /* 0x0010220000000800 */
[----:B------:R-:W-:Y:S04]  /*3440*/  BSSY.RECONVERGENT B0, `(.L_x_7915) ;  /* 0x0000003000007945 */ /* 0x000fe80003800200 */
[----:B------:R-:W-:Y:S05]  /*3450*/  @!P3 BRA `(.L_x_7916) ;  /* 0x000000000004b947 */ /* 0x000fea0003800000 */
[----:B0-----:R0:W-:Y:S02]  /*3460*/  REDG.E.ADD.F32.FTZ.RN.STRONG.GPU desc[UR16][R4.64+0x380], R41 ;  /* 0x00038029040079a6 */ /* 0x0011e4000c12f310 */
.L_x_7916:
[----:B------:R-:W-:Y:S05]  /*3470*/  BSYNC.RECONVERGENT B0 ;  /* 0x0000000000007941 */ /* 0x000fea0003800200 */
.L_x_7915:
[----:B0-----:R0:W0:Y:S01]  /*3480*/  LDS R41, [R52+0x830] ;  /* 0x0008300034297984 */ /* 0x0010220000000800 */
[----:B------:R-:W-:Y:S04]  /*3490*/  BSSY.RECONVERGENT B0, `(.L_x_7917) ;  /* 0x0000003000007945 */ /* 0x000fe80003800200 */
[----:B------:R-:W-:Y:S05]  /*34a0*/  @!P4 BRA `(.L_x_7918) ;  /* 0x000000000004c947 */ /* 0x000fea0003800000 */
[----:B0-----:R0:W-:Y:S02]  /*34b0*/  REDG.E.ADD.F32.FTZ.RN.STRONG.GPU desc[UR16][R4.64+0x400], R41 ;  /* 0x00040029040079a6 */ /* 0x0011e4000c12f310 */
.L_x_7918:
[----:B------:R-:W-:Y:S05]  /*34c0*/  BSYNC.RECONVERGENT B0 ;  /* 0x0000000000007941 */ /* 0x000fea0003800200 */
.L_x_7917:
[----:B0-----:R0:W0:Y:S01]  /*34d0*/  LDS R41, [R51+0x8b0] ;  /* 0x0008b00033297984 */ /* 0x0010220000000800 */
[----:B------:R-:W-:Y:S04]  /*34e0*/  BSSY.RECONVERGENT B0, `(.L_x_7919) ;  /* 0x0000003000007945 */ /* 0x000fe80003800200 */
[----:B------:R-:W-:Y:S05]  /*34f0*/  @!P5 BRA `(.L_x_7920) ;  /* 0x000000000004d947 */ /* 0x000fea0003800000 */
[----:B0-----:R0:W-:Y:S02]  /*3500*/  REDG.E.ADD.F32.FTZ.RN.STRONG.GPU desc[UR16][R4.64+0x480], R41 ;  /* 0x00048029040079a6 */ /* 0x0011e4000c12f310 */
.L_x_7920:
[----:B------:R-:W-:Y:S05]  /*3510*/  BSYNC.RECONVERGENT B0 ;  /* 0x0000000000007941 */ /* 0x000fea0003800200 */
.L_x_7919:
        /* <DEDUP_REMOVED lines=10> */
.L_x_7922:
[----:B------:R-:W-:Y:S05]  /*35c0*/  BSYNC.RECONVERGENT B0 ;  /* 0x0000000000007941 */ /* 0x000fea0003800200 */
.L_x_7921:
[----:B0-----:R0:W0:Y:S01]  /*35d0*/  LDS R41, [R49+0x9b0] ;  /* 0x0009b00031297984 */ /* 0x0010220000000800 */
[----:B------:R-:W-:Y:S04]  /*35e0*/  BSSY.RECONVERGENT B0, `(.L_x_7923) ;  /* 0x0000003000007945 */ /* 0x000fe80003800200 */
[----:B------:R-:W-:Y:S05]  /*35f0*/  @!P1 BRA `(.L_x_7924) ;  /* 0x0000000000049947 */ /* 0x000fea0003800000 */
[----:B0-----:R0:W-:Y:S02]  /*3600*/  REDG.E.ADD.F32.FTZ.RN.STRONG.GPU desc[UR16][R4.64+0x580], R41 ;  /* 0x00058029040079a6 */ /* 0x0011e4000c12f310 */
.L_x_7924:
[----:B------:R-:W-:Y:S05]  /*3610*/  BSYNC.RECONVERGENT B0 ;  /* 0x0000000000007941 */ /* 0x000fea0003800200 */
.L_x_7923:
[----:B0-----:R0:W0:Y:S01]  /*3620*/  LDS R41, [R48+0xa30] ;  /* 0x000a300030297984 */ /* 0x0010220000000800 */
[----:B------:R-:W-:Y:S04]  /*3630*/  BSSY.RECONVERGENT B0, `(.L_x_7925) ;  /* 0x0000003000007945 */ /* 0x000fe80003800200 */
[----:B------:R-:W-:Y:S05]  /*3640*/  @!P2 BRA `(.L_x_7926) ;  /* 0x000000000004a947 */ /* 0x000fea0003800000 */
[----:B0-----:R0:W-:Y:S02]  /*3650*/  REDG.E.ADD.F32.FTZ.RN.STRONG.GPU desc[UR16][R4.64+0x600], R41 ;  /* 0x00060029040079a6 */ /* 0x0011e4000c12f310 */
.L_x_7926:
[----:B------:R-:W-:Y:S05]  /*3660*/  BSYNC.RECONVERGENT B0 ;  /* 0x0000000000007941 */ /* 0x000fea0003800200 */
.L_x_7925:
[----:B0-----:R0:W0:Y:S01]  /*3670*/  LDS R41, [R47+0xab0] ;  /* 0x000ab0002f297984 */ /* 0x0010220000000800 */
[----:B------:R-:W-:Y:S04]  /*3680*/  BSSY.RECONVERGENT B0, `(.L_x_7927) ;  /* 0x0000003000007945 */ /* 0x000fe80003800200 */
[----:B------:R-:W-:Y:S05]  /*3690*/  @!P3 BRA `(.L_x_7928) ;  /* 0x000000000004b947 */ /* 0x000fea0003800000 */
[----:B0-----:R0:W-:Y:S02]  /*36a0*/  REDG.E.ADD.F32.FTZ.RN.STRONG.GPU desc[UR16][R4.64+0x680], R41 ;  /* 0x00068029040079a6 */ /* 0x0011e4000c12f310 */
.L_x_7928:
[----:B------:R-:W-:Y:S05]  /*36b0*/  BSYNC.RECONVERGENT B0 ;  /* 0x0000000000007941 */ /* 0x000fea0003800200 */
.L_x_7927:
[----:B0-----:R0:W0:Y:S01]  /*36c0*/  LDS R41, [R46+0xb30] ;  /* 0x000b30002e297984 */ /* 0x0010220000000800 */
[----:B------:R-:W-:Y:S04]  /*36d0*/  BSSY.RECONVERGENT B0, `(.L_x_7929) ;  /* 0x0000003000007945 */ /* 0x000fe80003800200 */
[----:B------:R-:W-:Y:S05]  /*36e0*/  @!P4 BRA `(.L_x_7930) ;  /* 0x000000000004c947 */ /* 0x000fea0003800000 */
[----:B0-----:R0:W-:Y:S02]  /*36f0*/  REDG.E.ADD.F32.FTZ.RN.STRONG.GPU desc[UR16][R4.64+0x700], R41 ;  /* 0x00070029040079a6 */ /* 0x0011e4000c12f310 */
.L_x_7930:
[----:B------:R-:W-:Y:S05]  /*3700*/  BSYNC.RECONVERGENT B0 ;  /* 0x0000000000007941 */ /* 0x000fea0003800200 */
.L_x_7929:
[----:B0-----:R0:W0:Y:S01]  /*3710*/  LDS R41, [R45+0xbb0] ;  /* 0x000bb0002d297984 */ /* 0x0010220000000800 */
[----:B------:R-:W-:Y:S04]  /*3720*/  BSSY.RECONVERGENT B0, `(.L_x_7931) ;  /* 0x0000003000007945 */ /* 0x000fe80003800200 */
[----:B------:R-:W-:Y:S05]  /*3730*/  @!P5 BRA `(.L_x_7932) ;  /* 0x000000000004d947 */ /* 0x000fea0003800000 */
[----:B0-----:R0:W-:Y:S02]  /*3740*/  REDG.E.ADD.F32.FTZ.RN.STRONG.GPU desc[UR16][R4.64+0x780], R41 ;  /* 0x00078029040079a6 */ /* 0x0011e4000c12f310 */
.L_x_7932:
[----:B------:R-:W-:Y:S05]  /*3750*/  BSYNC.RECONVERGENT B0 ;  /* 0x0000000000007941 */ /* 0x000fea0003800200 */
.L_x_7931:
[----:B------:R-:W-:Y:S01]  /*3760*/  FFMA.FTZ R6, R146, R192, R39 ;  /* 0x000000c092067223 */ /* 0x000fe20000010027 */
[----:B0---4-:R-:W0:Y:S01]  /*3770*/  SHFL.DOWN PT, R4, R7, 0x1, 0x1f ;  /* 0x08201f0007047f89 */ /* 0x011e2200000e0000 */
[----:B------:R-:W-:Y:S01]  /*3780*/  ISETP.GT.AND P1, PT, R106, 0x1e, PT ;  /* 0x0000001e6a00780c */ /* 0x000fe20003f24270 */
[-C--:B------:R-:W-:Y:S01]  /*3790*/  FMUL.FTZ R41, R36, R3.reuse ;  /* 0x0000000324297220 */ /* 0x080fe20000410000 */
[----:B------:R-:W-:Y:S01]  /*37a0*/  FMUL.FTZ R39, R178, R3 ;  /* 0x00000003b2277220 */ /* 0x000fe20000410000 */
[----:B------:R-:W4:Y:S01]  /*37b0*/  SHFL.DOWN PT, R5, R6, 0x1, 0x1f ;  /* 0x08201f0006057f89 */ /* 0x000f2200000e0000 */
[----:B------:R-:W-:Y:S01]  /*37c0*/  FMUL.FTZ R3, R180, R203 ;  /* 0x000000cbb4037220 */ /* 0x000fe20000410000 */
[----:B------:R-:W-:Y:S01]  /*37d0*/  FMUL.FTZ R41, R190, R41 ;  /* 0x00000029be297220 */ /* 0x000fe20000410000 */
[----:B------:R-:W-:Y:S01]  /*37e0*/  FMUL.FTZ R203, R36, R203 ;  /* 0x000000cb24cb7220 */ /* 0x000fe20000410000 */
[-C--:B------:R-:W-:Y:S01]  /*37f0*/  FFMA.FTZ R115, R156, R39.reuse, R115 ;  /* 0x000000279c737223 */ /* 0x080fe20000010073 */
[-C--:B------:R-:W-:Y:S01]  /*3800*/  FMUL.FTZ R181, R181, R202.reuse ;  /* 0x000000cab5b57220 */ /* 0x080fe20000410000 */
[----:B------:R-:W-:Y:S01]  /*3810*/  FFMA.FTZ R41, R92, R39, R41 ;  /* 0x000000275c297223 */ /* 0x000fe20000010029 */
[----:B------:R-:W-:Y:S01]  /*3820*/  FMUL.FTZ R39, R182, R199 ;  /* 0x000000c7b6277220 */ /* 0x000fe20000410000 */
[----:B------:R-:W-:Y:S01]  /*3830*/  FMUL.FTZ R203, R200, R203 ;  /* 0x000000cbc8cb7220 */ /* 0x000fe20000410000 */
[-C--:B------:R-:W-:Y:S01]  /*3840*/  FMUL.FTZ R8, R8, R201.reuse ;  /* 0x000000c908087220 */ /* 0x080fe20000410000 */
[----:B------:R-:W-:Y:S01]  /*3850*/  FADD.FTZ R80, R41, R80 ;  /* 0x0000005029507221 */ /* 0x000fe20000010000 */
[C---:B------:R-:W-:Y:S01]  /*3860*/  FMUL.FTZ R202, R36.reuse, R202 ;  /* 0x000000ca24ca7220 */ /* 0x040fe20000410000 */
[----:B------:R-:W-:Y:S01]  /*3870*/  FMUL.FTZ R201, R36, R201 ;  /* 0x000000c924c97220 */ /* 0x000fe20000410000 */
[----:B------:R-:W-:Y:S01]  /*3880*/  FFMA.FTZ R118, R153, R39, R118 ;  /* 0x0000002799767223 */ /* 0x000fe20000010076 */
[----:B------:R-:W-:Y:S01]  /*3890*/  FFMA.FTZ R144, R157, R3, R144 ;  /* 0x000000039d907223 */ /* 0x000fe20000010090 */
[----:B------:R-:W-:Y:S01]  /*38a0*/  FMUL.FTZ R189, R189, R202 ;  /* 0x000000cabdbd7220 */ /* 0x000fe20000410000 */
[----:B------:R-:W-:Y:S01]  /*38b0*/  FMUL.FTZ R188, R188, R201 ;  /* 0x000000c9bcbc7220 */ /* 0x000fe20000410000 */
[-C--:B------:R-:W-:Y:S01]  /*38c0*/  FMUL.FTZ R167, R167, R215.reuse ;  /* 0x000000d7a7a77220 */ /* 0x080fe20000410000 */
[----:B------:R-:W-:Y:S01]  /*38d0*/  FMUL.FTZ R215, R36, R215 ;  /* 0x000000d724d77220 */ /* 0x000fe20000410000 */
[----:B------:R-:W-:Y:S01]  /*38e0*/  FMUL.FTZ R177, R177, R206 ;  /* 0x000000ceb1b17220 */ /* 0x000fe20000410000 */
[----:B0-----:R-:W-:Y:S01]  /*38f0*/  @!P1 FADD.FTZ R7, R7, R4 ;  /* 0x0000000407079221 */ /* 0x001fe20000010000 */
[----:B------:R-:W-:Y:S01]  /*3900*/  FFMA.FTZ R119, R154, R8, R119 ;  /* 0x000000089a777223 */ /* 0x000fe20000010077 */
[----:B------:R-:W-:Y:S01]  /*3910*/  FMUL.FTZ R215, R216, R215 ;  /* 0x000000d7d8d77220 */ /* 0x000fe20000410000 */
[----:B------:R-:W-:Y:S01]  /*3920*/  FFMA.FTZ R140, R159, R177, R140 ;  /* 0x000000b19f8c7223 */ /* 0x000fe2000001008c */
[----:B----4-:R-:W-:Y:S01]  /*3930*/  @!P1 FADD.FTZ R6, R6, R5 ;  /* 0x0000000506069221 */ /* 0x010fe20000010000 */
[----:B------:R-:W0:Y:S01]  /*3940*/  SHFL.DOWN PT, R4, R7, 0x2, 0x1f ;  /* 0x08401f0007047f89 */ /* 0x000e2200000e0000 */
[----:B------:R-:W-:Y:S01]  /*3950*/  ISETP.GT.AND P1, PT, R106, 0x1d, PT ;  /* 0x0000001d6a00780c */ /* 0x000fe20003f24270 */
[----:B------:R-:W-:Y:S01]  /*3960*/  FMUL.FTZ R5, R176, R223 ;  /* 0x000000dfb0057220 */ /* 0x000fe20000410000 */
[----:B------:R-:W-:Y:S01]  /*3970*/  FMUL.FTZ R172, R9, R198 ;  /* 0x000000c609ac7220 */ /* 0x000fe20000410000 */
[----:B------:R-:W4:Y:S01]  /*3980*/  SHFL.DOWN PT, R169, R6, 0x2, 0x1f ;  /* 0x08401f0006a97f89 */ /* 0x000f2200000e0000 */
        /* <DEDUP_REMOVED lines=8> */
[----:B------:R-:W-:Y:S01]  /*3a10*/  FMUL.FTZ R185, R185, R196 ;  /* 0x000000c4b9b97220 */ /* 0x000fe20000410000 */
[----:B------:R-:W-:Y:S01]  /*3a20*/  FFMA.FTZ R122, R151, R183, R122 ;  /* 0x000000b7977a7223 */ /* 0x000fe2000001007a */
[----:B0-----:R-:W-:Y:S01]  /*3a30*/  @!P1 FADD.FTZ R7, R7, R4 ;  /* 0x0000000407079221 */ /* 0x001fe20000010000 */
[----:B------:R-:W-:Y:S01]  /*3a40*/  FMUL.FTZ R4, R36, R223 ;  /* 0x000000df24047220 */ /* 0x000fe20000410000 */
[----:B----4-:R-:W-:-:S03]  /*3a50*/  @!P1 FADD.FTZ R6, R6, R169 ;  /* 0x000000a906069221 */ /* 0x010fc60000010000 */
[----:B------:R-:W0:Y:S01]  /*3a60*/  SHFL.DOWN PT, R38, R7, 0x4, 0x1f ;  /* 0x08801f0007267f89 */ /* 0x000e2200000e0000 */
[----:B------:R-:W-:Y:S01]  /*3a70*/  ISETP.GT.AND P1, PT, R106, 0x1b, PT ;  /* 0x0000001b6a00780c */ /* 0x000fe20003f24270 */
[----:B------:R-:W-:Y:S01]  /*3a80*/  FMUL.FTZ R211, R211, R4 ;  /* 0x00000004d3d37220 */ /* 0x000fe20000410000 */
[----:B------:R-:W-:Y:S01]  /*3a90*/  FFMA.FTZ R4, R94, R3, R203 ;  /* 0x000000035e047223 */ /* 0x000fe200000100cb */
[----:B------:R-:W4:Y:S01]  /*3aa0*/  SHFL.DOWN PT, R169, R6, 0x4, 0x1f ;  /* 0x08801f0006a97f89 */ /* 0x000f2200000e0000 */
[----:B------:R-:W-:Y:S01]  /*3ab0*/  FMUL.FTZ R3, R36, R206 ;  /* 0x000000ce24037220 */ /* 0x000fe20000410000 */
[----:B------:R-:W-:Y:S01]  /*3ac0*/  FFMA.FTZ R211, R96, R5, R211 ;  /* 0x0000000560d37223 */ /* 0x000fe200000100d3 */
[----:B------:R-:W-:Y:S01]  /*3ad0*/  FADD.FTZ R87, R4, R87 ;  /* 0x0000005704577221 */ /* 0x000fe20000010000 */
[----:B------:R-:W-:Y:S01]  /*3ae0*/  FFMA.FTZ R4, R108, R181, R189 ;  /* 0x000000b56c047223 */ /* 0x000fe200000100bd */
[----:B------:R-:W-:Y:S01]  /*3af0*/  FFMA.FTZ R5, R107, R8, R188 ;  /* 0x000000086b057223 */ /* 0x000fe200000100bc */
[----:B------:R-:W-:Y:S01]  /*3b00*/  FMUL.FTZ R3, R212, R3 ;  /* 0x00000003d4037220 */ /* 0x000fe20000410000 */
[----:B------:R-:W-:Y:S01]  /*3b10*/  FMUL.FTZ R8, R36, R209 ;  /* 0x000000d124087220 */ /* 0x000fe20000410000 */
[----:B------:R-:W-:Y:S01]  /*3b20*/  FADD.FTZ R89, R4, R89 ;  /* 0x0000005904597221 */ /* 0x000fe20000010000 */
[----:B------:R-:W-:Y:S01]  /*3b30*/  FADD.FTZ R82, R5, R82 ;  /* 0x0000005205527221 */ /* 0x000fe20000010000 */
        /* <DEDUP_REMOVED lines=8> */
[----:B------:R-:W-:Y:S01]  /*3bc0*/  FFMA.FTZ R136, R161, R3, R136 ;  /* 0x00000003a1887223 */ /* 0x000fe20000010088 */
[----:B------:R-:W-:Y:S01]  /*3bd0*/  FFMA.FTZ R5, R109, R172, R186 ;  /* 0x000000ac6d057223 */ /* 0x000fe200000100ba */
[----:B0-----:R-:W-:Y:S01]  /*3be0*/  @!P1 FADD.FTZ R7, R7, R38 ;  /* 0x0000002607079221 */ /* 0x001fe20000010000 */
[----:B------:R-:W-:Y:S01]  /*3bf0*/  FMUL.FTZ R38, R36, R199 ;  /* 0x000000c724267220 */ /* 0x000fe20000410000 */
[----:B------:R-:W-:Y:S01]  /*3c00*/  FADD.FTZ R97, R168, R97 ;  /* 0x00000061a8617221 */ /* 0x000fe20000010000 */
[----:B------:R-:W-:Y:S01]  /*3c10*/  FMUL.FTZ R168, R10, R197 ;  /* 0x000000c50aa87220 */ /* 0x000fe20000410000 */
[----:B----4-:R-:W-:Y:S01]  /*3c20*/  @!P1 FADD.FTZ R6, R6, R169 ;  /* 0x000000a906069221 */ /* 0x010fe20000010000 */
[----:B------:R-:W0:Y:S01]  /*3c30*/  SHFL.DOWN PT, R40, R7, 0x8, 0x1f ;  /* 0x09001f0007287f89 */ /* 0x000e2200000e0000 */
[----:B------:R-:W-:Y:S01]  /*3c40*/  ISETP.GT.AND P1, PT, R106, 0x17, PT ;  /* 0x000000176a00780c */ /* 0x000fe20003f24270 */
[----:B------:R-:W-:Y:S01]  /*3c50*/  FMUL.FTZ R187, R187, R38 ;  /* 0x00000026bbbb7220 */ /* 0x000fe20000410000 */
[----:B------:R-:W-:Y:S01]  /*3c60*/  FMUL.FTZ R38, R217, R8 ;  /* 0x00000008d9267220 */ /* 0x000fe20000410000 */
[----:B------:R-:W4:Y:S01]  /*3c70*/  SHFL.DOWN PT, R41, R6, 0x8, 0x1f ;  /* 0x09001f0006297f89 */ /* 0x000f2200000e0000 */
[----:B------:R-:W-:Y:S01]  /*3c80*/  FMUL.FTZ R8, R37, R173 ;  /* 0x000000ad25087220 */ /* 0x000fe20000410000 */
[----:B------:R-:W-:Y:S01]  /*3c90*/  FFMA.FTZ R170, R110, R39, R187 ;  /* 0x000000276eaa7223 */ /* 0x000fe200000100bb */
[C---:B------:R-:W-:Y:S01]  /*3ca0*/  FMUL.FTZ R172, R36.reuse, R195 ;  /* 0x000000c324ac7220 */ /* 0x040fe20000410000 */
[C---:B------:R-:W-:Y:S01]  /*3cb0*/  FMUL.FTZ R197, R36.reuse, R197 ;  /* 0x000000c524c57220 */ /* 0x040fe20000410000 */
[----:B------:R-:W-:Y:S01]  /*3cc0*/  FMUL.FTZ R173, R36, R173 ;  /* 0x000000ad24ad7220 */ /* 0x000fe20000410000 */
[-C--:B------:R-:W-:Y:S01]  /*3cd0*/  FFMA.FTZ R137, R162, R4.reuse, R137 ;  /* 0x00000004a2897223 */ /* 0x080fe20000010089 */
[----:B------:R-:W-:Y:S01]  /*3ce0*/  FFMA.FTZ R9, R103, R4, R38 ;  /* 0x0000000467097223 */ /* 0x000fe20000010026 */
[----:B------:R-:W-:Y:S01]  /*3cf0*/  FADD.FTZ R84, R5, R84 ;  /* 0x0000005405547221 */ /* 0x000fe20000010000 */
[----:B------:R-:W-:Y:S01]  /*3d00*/  FADD.FTZ R91, R170, R91 ;  /* 0x0000005baa5b7221 */ /* 0x000fe20000010000 */
        /* <DEDUP_REMOVED lines=8> */
[----:B------:R-:W-:Y:S01]  /*3d90*/  FADD.FTZ R76, R177, R76 ;  /* 0x0000004cb14c7221 */ /* 0x000fe20000010000 */
[----:B------:R-:W-:Y:S01]  /*3da0*/  FADD.FTZ R90, R9, R90 ;  /* 0x0000005a095a7221 */ /* 0x000fe20000010000 */
[----:B0-----:R-:W-:Y:S01]  /*3db0*/  @!P1 FADD.FTZ R7, R7, R40 ;  /* 0x0000002807079221 */ /* 0x001fe20000010000 */
[----:B------:R-:W-:Y:S01]  /*3dc0*/  FFMA.FTZ R40, R102, R3, R213 ;  /* 0x0000000366287223 */ /* 0x000fe200000100d5 */
[-C--:B------:R-:W-:Y:S01]  /*3dd0*/  FMUL.FTZ R3, R166, R207.reuse ;  /* 0x000000cfa6037220 */ /* 0x080fe20000410000 */
[----:B------:R-:W-:Y:S01]  /*3de0*/  FMUL.FTZ R207, R36, R207 ;  /* 0x000000cf24cf7220 */ /* 0x000fe20000410000 */
[----:B----4-:R-:W-:Y:S01]  /*3df0*/  @!P1 FADD.FTZ R6, R6, R41 ;  /* 0x0000002906069221 */ /* 0x010fe20000010000 */
[----:B------:R-:W0:Y:S01]  /*3e00*/  SHFL.DOWN PT, R176, R7, 0x10, 0x1f ;  /* 0x0a001f0007b07f89 */ /* 0x000e2200000e0000 */
[----:B------:R-:W-:Y:S01]  /*3e10*/  ISETP.NE.AND P1, PT, R106, RZ, PT ;  /* 0x000000ff6a00720c */ /* 0x000fe20003f25270 */
[----:B------:R-:W-:Y:S01]  /*3e20*/  FMUL.FTZ R207, R218, R207 ;  /* 0x000000cfdacf7220 */ /* 0x000fe20000410000 */
[-C--:B------:R-:W-:Y:S01]  /*3e30*/  FFMA.FTZ R132, R163, R3.reuse, R132 ;  /* 0x00000003a3847223 */ /* 0x080fe20000010084 */
[----:B------:R-:W4:Y:S01]  /*3e40*/  SHFL.DOWN PT, R39, R6, 0x10, 0x1f ;  /* 0x0a001f0006277f89 */ /* 0x000f2200000e0000 */
[----:B------:R-:W-:Y:S01]  /*3e50*/  FADD.FTZ R101, R40, R101 ;  /* 0x0000006528657221 */ /* 0x000fe20000010000 */
[----:B------:R-:W-:Y:S01]  /*3e60*/  FFMA.FTZ R207, R104, R3, R207 ;  /* 0x0000000368cf7223 */ /* 0x000fe200000100cf */
[-C--:B------:R-:W-:Y:S01]  /*3e70*/  FFMA.FTZ R3, R111, R168.reuse, R184 ;  /* 0x000000a86f037223 */ /* 0x080fe200000100b8 */
        /* <DEDUP_REMOVED lines=9> */
[----:B----4-:R-:W-:-:S05]  /*3f10*/  FADD.FTZ R5, R6, R39 ;  /* 0x0000002706057221 */ /* 0x010fca0000010000 */
        /* <DEDUP_REMOVED lines=9> */
[----:B------:R-:W4:Y:S01]  /*3fb0*/  @P1 LDS R3, [UR6+0x1f28] ;  /* 0x001f2806ff031984 */ /* 0x000f220008000800 */
[----:B0-----:R-:W-:Y:S01]  /*3fc0*/  @P1 FADD.FTZ R5, R5, R2 ;  /* 0x0000000205051221 */ /* 0x001fe20000010000 */
[----:B----4-:R-:W-:-:S04]  /*3fd0*/  @P1 FADD.FTZ R4, R4, R3 ;  /* 0x0000000304041221 */ /* 0x010fc80000010000 */
[----:B------:R0:W-:Y:S04]  /*3fe0*/  STS [UR6+0x2328], R5 ;  /* 0x00232805ff007988 */ /* 0x0001e80008000806 */
[----:B------:R0:W-:Y:S02]  /*3ff0*/  STS [UR6+0x1f28], R4 ;  /* 0x001f2804ff007988 */ /* 0x0001e40008000806 */
.L_x_7934:
[----:B------:R-:W-:Y:S05]  /*4000*/  BSYNC.RECONVERGENT B0 ;  /* 0x0000000000007941 */ /* 0x000fea0003800200 */
.L_x_7933:
[----:B------:R-:W-:-:S04]  /*4010*/  UIADD3 UR4, UPT, UPT, UR4, 0x1, URZ ;  /* 0x0000000104047890 */ /* 0x000fc8000fffe0ff */
[----:B------:R-:W-:-:S09]  /*4020*/  UISETP.GE.AND UP0, UPT, UR4, UR11, UPT ;  /* 0x0000000b0400728c */ /* 0x000fd2000bf06270 */
[----:B------:R-:W-:Y:S05]  /*4030*/  BRA.U !UP0, `(.L_x_7935) ;  /* 0xffffffd5089c7547 */ /* 0x000fea000b83ffff */
.L_x_7897:
[----:B------:R-:W-:Y:S01]  /*4040*/  BAR.SYNC.DEFER_BLOCKING 0x0 ;  /* 0x0000000000007b1d */ /* 0x000fe20000010000 */
[----:B------:R-:W-:Y:S02]  /*4050*/  F2FP.F16.F32.PACK_AB R15, R144, R145 ;  /* 0x00000091900f723e */ /* 0x000fe400000000ff */
[----:B------:R-:W-:Y:S02]  /*4060*/  F2FP.F16.F32.PACK_AB R14, R140, R141 ;  /* 0x0000008d8c0e723e */ /* 0x000fe400000000ff */
[----:B------:R-:W-:-:S03]  /*4070*/  F2FP.F16.F32.PACK_AB R13, R136, R137 ;  /* 0x00000089880d723e */ /* 0x000fc600000000ff */
[----:B------:R-:W4:Y:S01]  /*4080*/  LDC.64 R20, c[0x0][0x4f8] ;  /* 0x00013e00ff147b82 */ /* 0x000f220000000a00 */
[----:B------:R-:W-:Y:S01]  /*4090*/  F2FP.F16.F32.PACK_AB R12, R132, R133 ;  /* 0x00000085840c723e */ /* 0x000fe200000000ff */
[----:B------:R-:W5:Y:S01]  /*40a0*/  LDCU.64 UR4, c[0x0][0x500] ;  /* 0x0000a000ff0477ac */ /* 0x000f620008000a00 */
[----:B------:R-:W-:Y:S02]  /*40b0*/  F2FP.F16.F32.PACK_AB R19, R126, R127 ;  /* 0x0000007f7e13723e */ /* 0x000fe400000000ff */
[----:B------:R-:W-:Y:S02]  /*40c0*/  F2FP.F16.F32.PACK_AB R18, R122, R123 ;  /* 0x0000007b7a12723e */ /* 0x000fe400000000ff */
[----:B------:R-:W-:Y:S01]  /*40d0*/  F2FP.F16.F32.PACK_AB R17, R118, R119 ;  /* 0x000000777611723e */ /* 0x000fe200000000ff */
[----:B------:R-:W1:Y:S01]  /*40e0*/  LDC.64 R22, c[0x0][0x550] ;  /* 0x00015400ff167b82 */ /* 0x000e620000000a00 */
        /* <DEDUP_REMOVED lines=11> */
[----:B----4-:R-:W-:Y:S01]  /*41a0*/  IMAD.WIDE.U32 R2, R20, UR18, R40 ;  /* 0x0000001214027c25 */ /* 0x010fe2000f8e0028 */
[----:B------:R-:W-:Y:S02]  /*41b0*/  IADD3 R72, P4, PT, R72, -0x400, RZ ;  /* 0xfffffc0048487810 */ /* 0x000fe40007f9e0ff */
[----:B------:R-:W4:Y:S01]  /*41c0*/  LDS.128 R8, [R43+0x200] ;  /* 0x000200002b087984 */ /* 0x000f220000000c00 */
[----:B------:R-:W-:Y:S02]  /*41d0*/  IMAD R3, R21, UR18, R3 ;  /* 0x0000001215037c24 */ /* 0x000fe4000f8e0203 */
[----:B--2---:R-:W-:Y:S01]  /*41e0*/  FADD.FTZ R13, R74, R99 ;  /* 0x000000634a0d7221 */ /* 0x004fe20000010000 */
[----:B------:R-:W-:Y:S01]  /*41f0*/  F2FP.F16.F32.PACK_AB R12, R88, R99 ;  /* 0x00000063580c723e */ /* 0x000fe200000000ff */
[----:B-----5:R-:W-:-:S04]  /*4200*/  IMAD.WIDE.U32 R2, R85, UR4, R2 ;  /* 0x0000000455027c25 */ /* 0x020fc8000f8e0002 */
[----:B------:R-:W-:Y:S01]  /*4210*/  FADD.FTZ R13, R13, R88 ;  /* 0x000000580d0d7221 */ /* 0x000fe20000010000 */
[----:B------:R-:W-:Y:S01]  /*4220*/  F2FP.F16.F32.PACK_AB R14, R76, R97 ;  /* 0x000000614c0e723e */ /* 0x000fe200000000ff */
[----:B------:R-:W-:Y:S01]  /*4230*/  IMAD R3, R85, UR5, R3 ;  /* 0x0000000555037c24 */ /* 0x000fe2000f8e0203 */
[C---:B-1----:R-:W-:Y:S01]  /*4240*/  LEA R16, P0, R2.reuse, R22, 0x1 ;  /* 0x0000001602107211 */ /* 0x042fe200078008ff */
        /* <DEDUP_REMOVED lines=11> */
[----:B------:R-:W-:Y:S02]  /*4300*/  F2FP.F16.F32.PACK_AB R17, R91, R82 ;  /* 0x000000525b11723e */ /* 0x000fe400000000ff */
[----:B------:R-:W-:Y:S01]  /*4310*/  F2FP.F16.F32.PACK_AB R16, R89, R80 ;  /* 0x000000505910723e */ /* 0x000fe200000000ff */
[----:B------:R-:W5:Y:S01]  /*4320*/  LDC.64 R96, c[0x0][0x560] ;  /* 0x00015800ff607b82 */ /* 0x000f620000000a00 */
[----:B------:R-:W-:Y:S01]  /*4330*/  FADD.FTZ R99, R99, R76 ;  /* 0x0000004c63637221 */ /* 0x000fe20000010000 */
[----:B------:R-:W-:Y:S02]  /*4340*/  IADD3.X R65, PT, PT, R65, -0x1, RZ, P1, !PT ;  /* 0xffffffff41417810 */ /* 0x000fe40000ffe4ff */
[----:B------:R-:W-:Y:S01]  /*4350*/  IADD3.X R69, PT, PT, R69, -0x1, RZ, P2, !PT ;  /* 0xffffffff45457810 */ /* 0x000fe200017fe4ff */
[----:B------:R-:W-:Y:S01]  /*4360*/  FADD.FTZ R78, R99, R78 ;  /* 0x0000004e634e7221 */ /* 0x000fe20000010000 */
[----:B------:R-:W-:-:S02]  /*4370*/  IADD3.X R71, PT, PT, R71, -0x1, RZ, P3, !PT ;  /* 0xffffffff47477810 */ /* 0x000fc40001ffe4ff */
[----:B------:R-:W-:Y:S01]  /*4380*/  IADD3.X R73, PT, PT, R73, -0x1, RZ, P4, !PT ;  /* 0xffffffff49497810 */ /* 0x000fe200027fe4ff */
[----:B------:R-:W-:Y:S01]  /*4390*/  FADD.FTZ R87, R78, R87 ;  /* 0x000000574e577221 */ /* 0x000fe20000010000 */
[----:B0-----:R-:W-:Y:S03]  /*43a0*/  STG.E.128 desc[UR16][R2.64], R4 ;  /* 0x0000000402007986 */ /* 0x001fe6000c101d10 */
[----:B------:R-:W-:Y:S01]  /*43b0*/  FADD.FTZ R80, R87, R80 ;  /* 0x0000005057507221 */ /* 0x000fe20000010000 */
[----:B----4-:R1:W-:Y:S01]  /*43c0*/  STG.E.128 desc[UR16][R2.64+0x200], R8 ;  /* 0x0002000802007986 */ /* 0x0103e2000c101d10 */
[----:B--2---:R-:W-:-:S04]  /*43d0*/  IMAD.WIDE.U32 R40, R100, UR18, R40 ;  /* 0x0000001264287c25 */ /* 0x004fc8000f8e0028 */
[----:B------:R-:W-:Y:S01]  /*43e0*/  FADD.FTZ R89, R80, R89 ;  /* 0x0000005950597221 */ /* 0x000fe20000010000 */
[----:B------:R-:W-:Y:S01]  /*43f0*/  BAR.SYNC.DEFER_BLOCKING 0x0 ;  /* 0x0000000000007b1d */ /* 0x000fe20000010000 */
[----:B------:R-:W-:Y:S02]  /*4400*/  IMAD R41, R101, UR18, R41 ;  /* 0x0000001265297c24 */ /* 0x000fe4000f8e0229 */
[----:B------:R-:W-:-:S04]  /*4410*/  FADD.FTZ R82, R89, R82 ;  /* 0x0000005259527221 */ /* 0x000fc80000010000 */
[----:B------:R-:W-:-:S04]  /*4420*/  FADD.FTZ R91, R82, R91 ;  /* 0x0000005b525b7221 */ /* 0x000fc80000010000 */
[----:B------:R-:W-:Y:S01]  /*4430*/  FADD.FTZ R84, R91, R84 ;  /* 0x000000545b547221 */ /* 0x000fe20000010000 */
[----:B-1----:R-:W-:-:S04]  /*4440*/  IMAD.WIDE.U32 R2, R85, UR4, R40 ;  /* 0x0000000455027c25 */ /* 0x002fc8000f8e0028 */
[----:B------:R-:W-:Y:S01]  /*4450*/  FADD.FTZ R93, R84, R93 ;  /* 0x0000005d545d7221 */ /* 0x000fe20000010000 */
[----:B------:R-:W-:Y:S01]  /*4460*/  IMAD R0, R85, UR5, R3 ;  /* 0x0000000555007c24 */ /* 0x000fe2000f8e0203 */
[C---:B-----5:R-:W-:Y:S02]  /*4470*/  LEA R4, P0, R2.reuse, R96, 0x1 ;  /* 0x0000006002047211 */ /* 0x060fe400078008ff */
[----:B------:R-:W-:Y:S02]  /*4480*/  FADD.FTZ R74, R93, R86 ;  /* 0x000000565d4a7221 */ /* 0x000fe40000010000 */
[----:B------:R-:W-:Y:S01]  /*4490*/  LEA.HI.X R5, R2, R97, R0, 0x1, P0 ;  /* 0x0000006102057211 */ /* 0x000fe200000f0c00 */
[----:B------:R-:W-:Y:S01]  /*44a0*/  STS.128 [R42], R12 ;  /* 0x0000000c2a007388 */ /* 0x000fe20000000c00 */
[----:B------:R-:W-:Y:S01]  /*44b0*/  ISETP.GT.AND P0, PT, R64, 0x1, PT ;  /* 0x000000014000780c */ /* 0x000fe20003f04270 */
[----:B------:R-:W-:Y:S01]  /*44c0*/  FADD.FTZ R74, R74, R95 ;  /* 0x0000005f4a4a7221 */ /* 0x000fe20000010000 */
        /* <DEDUP_REMOVED lines=9> */
.L_x_7896:
[----:B------:R-:W1:Y:S01]  /*4560*/  LDC.64 R6, c[0x0][0x548] ;  /* 0x00015200ff067b82 */ /* 0x000e620000000a00 */
[----:B------:R-:W2:Y:S01]  /*4570*/  S2R R13, SR_TID.X ;  /* 0x00000000000d7919 */ /* 0x000ea20000002100 */
[----:B------:R-:W2:Y:S06]  /*4580*/  LDCU UR7, c[0x0][0x38c] ;  /* 0x00007180ff0777ac */ /* 0x000eac0008000800 */
[----:B------:R-:W4:Y:S01]  /*4590*/  LDC.64 R8, c[0x0][0x568] ;  /* 0x00015a00ff087b82 */ /* 0x000f220000000a00 */
[----:B-1----:R-:W-:-:S04]  /*45a0*/  ISETP.NE.U32.AND P1, PT, R6, RZ, PT ;  /* 0x000000ff0600720c */ /* 0x002fc80003f25070 */
[----:B------:R-:W-:Y:S02]  /*45b0*/  ISETP.NE.AND.EX P1, PT, R7, RZ, PT, P1 ;  /* 0x000000ff0700720c */ /* 0x000fe40003f25310 */
[----:B----4-:R-:W-:Y:S02]  /*45c0*/  ISETP.NE.U32.AND P0, PT, R8, RZ, PT ;  /* 0x000000ff0800720c */ /* 0x010fe40003f05070 */
[----:B--2---:R-:W-:Y:S02]  /*45d0*/  ISETP.GE.AND P2, PT, R13, UR7, PT ;  /* 0x000000070d007c0c */ /* 0x004fe4000bf46270 */
[----:B------:R-:W-:-:S07]  /*45e0*/  ISETP.NE.AND.EX P0, PT, R9, RZ, PT, P0 ;  /* 0x000000ff0900720c */ /* 0x000fce0003f05300 */
[----:B------:R-:W-:Y:S06]  /*45f0*/  @!P1 BRA `(.L_x_7937) ;  /* 0x0000000000649947 */ /* 0x000fec0003800000 */
[----:B------:R-:W1:Y:S01]  /*4600*/  SHFL.DOWN P1, R0, R79, 0x1, 0x1f ;  /* 0x08201f004f007f89 */ /* 0x000e620000020000 */
[----:B------:R-:W-:Y:S01]  /*4610*/  BSSY.RECONVERGENT B0, `(.L_x_7937) ;  /* 0x0000017000007945 */ /* 0x000fe20003800200 */
[----:B------:R-:W2:Y:S01]  /*4620*/  S2R R4, SR_LANEID ;  /* 0x0000000000047919 */ /* 0x000ea20000000000 */
[----:B------:R-:W4:Y:S01]  /*4630*/  S2R R10, SR_TID.X ;  /* 0x00000000000a7919 */ /* 0x000f220000002100 */
        /* <DEDUP_REMOVED lines=17> */
[----:B------:R-:W-:-:S04]  /*4750*/  LEA R2, P1, R85, R6, 0x2 ;  /* 0x0000000655027211 */ /* 0x000fc800078210ff */
[----:B------:R-:W-:-:S05]  /*4760*/  LEA.HI.X R3, R85, R7, RZ, 0x2, P1 ;  /* 0x0000000755037211 */ /* 0x000fca00008f14ff */
[----:B------:R1:W-:Y:S04]  /*4770*/  REDG.E.ADD.F32.FTZ.RN.STRONG.GPU desc[UR16][R2.64], R4 ;  /* 0x00000004020079a6 */ /* 0x0003e8000c12f310 */
.L_x_7938:
[----:B------:R-:W-:Y:S05]  /*4780*/  BSYNC.RECONVERGENT B0 ;  /* 0x0000000000007941 */ /* 0x000fea0003800200 */
.L_x_7937:
        /* <DEDUP_REMOVED lines=26> */
.L_x_7940:
[----:B------:R-:W-:Y:S05]  /*4930*/  BSYNC.RECONVERGENT B0 ;  /* 0x0000000000007941 */ /* 0x000fea0003800200 */
.L_x_7939:
[----:B------:R-:W-:Y:S05]  /*4940*/  @P2 EXIT ;  /* 0x000000000000294d */ /* 0x000fea0003800000 */
[----:B------:R-:W0:Y:S01]  /*4950*/  LDCU.64 UR8, c[0x0][0x4e8] ;  /* 0x00009d00ff0877ac */ /* 0x000e220008000a00 */
[----:B------:R-:W2:Y:S01]  /*4960*/  S2UR UR5, SR_CgaCtaId ;  /* 0x00000000000579c3 */ /* 0x000ea20000008800 */
[----:B------:R-:W-:Y:S01]  /*4970*/  BSSY.RECONVERGENT B0, `(.L_x_7941) ;  /* 0x0000022000007945 */ /* 0x000fe20003800200 */
[----:B------:R-:W-:Y:S01]  /*4980*/  UMOV UR4, 0x400 ;  /* 0x0000040000047882 */ /* 0x000fe20000000000 */
[----:B------:R-:W4:Y:S01]  /*4990*/  LDCU UR6, c[0x0][0x360] ;  /* 0x00006c00ff0677ac */ /* 0x000f220008000800 */
[----:B------:R-:W2:Y:S01]  /*49a0*/  LDCU.64 UR10, c[0x0][0x4b0] ;  /* 0x00009600ff0a77ac */ /* 0x000ea20008000a00 */
[----:B------:R-:W2:Y:S01]  /*49b0*/  LDCU.64 UR12, c[0x0][0x530] ;  /* 0x0000a600ff0c77ac */ /* 0x000ea20008000a00 */
[----:B------:R-:W2:Y:S01]  /*49c0*/  LDCU.64 UR14, c[0x0][0x4f0] ;  /* 0x00009e00ff0e77ac */ /* 0x000ea20008000a00 */
[C---:B01----:R-:W-:Y:S01]  /*49d0*/  IMAD.WIDE.U32 R2, R85.reuse, UR8, RZ ;  /* 0x0000000855027c25 */ /* 0x043fe2000f8e00ff */
[----:B------:R-:W0:Y:S03]  /*49e0*/  LDCU.64 UR18, c[0x0][0x540] ;  /* 0x0000a800ff1277ac */ /* 0x000e260008000a00 */
[----:B------:R-:W-:Y:S01]  /*49f0*/  IMAD R85, R85, UR9, R3 ;  /* 0x0000000955557c24 */ /* 0x000fe2000f8e0203 */
[----:B--2-4-:R-:W-:-:S12]  /*4a00*/  ULEA UR4, UR5, UR4, 0x18 ;  /* 0x0000000405047291 */ /* 0x014fd8000f8ec0ff */
.L_x_7942:
[----:B------:R-:W-:Y:S02]  /*4a10*/  LEA R0, R13, UR4, 0x2 ;  /* 0x000000040d007c11 */ /* 0x000fe4000f8e10ff */
[----:B------:R-:W-:Y:S02]  /*4a20*/  SHF.R.S32.HI R4, RZ, 0x1f, R13 ;  /* 0x0000001fff047819 */ /* 0x000fe4000001140d */
[----:B-1----:R-:W-:Y:S01]  /*4a30*/  MOV R6, R2 ;  /* 0x0000000200067202 */ /* 0x002fe20000000f00 */
[----:B------:R-:W1:Y:S01]  /*4a40*/  LDS R15, [R0+0x1f28] ;  /* 0x001f2800000f7984 */ /* 0x000e620000000800 */
[----:B------:R-:W-:Y:S01]  /*4a50*/  MOV R7, R85 ;  /* 0x0000005500077202 */ /* 0x000fe20000000f00 */
[C---:B------:R-:W-:Y:S01]  /*4a60*/  IMAD R10, R4.reuse, UR10, RZ ;  /* 0x0000000a040a7c24 */ /* 0x040fe2000f8e02ff */
[----:B------:R-:W-:Y:S01]  /*4a70*/  MOV R80, R32 ;  /* 0x0000002000507202 */ /* 0x000fe20000000f00 */
[----:B------:R-:W2:Y:S01]  /*4a80*/  LDS R17, [R0+0x2328] ;  /* 0x0023280000117984 */ /* 0x000ea20000000800 */
[----:B------:R-:W-:-:S02]  /*4a90*/  IMAD R12, R4, UR14, RZ ;  /* 0x0000000e040c7c24 */ /* 0x000fc4000f8e02ff */
[----:B------:R-:W-:-:S04]  /*4aa0*/  IMAD.WIDE.U32 R8, R13, UR14, R6 ;  /* 0x0000000e0d087c25 */ /* 0x000fc8000f8e0006 */
[----:B------:R-:W-:-:S04]  /*4ab0*/  IMAD.WIDE.U32 R4, R13, UR10, R80 ;  /* 0x0000000a0d047c25 */ /* 0x000fc8000f8e0050 */
[C---:B------:R-:W-:Y:S01]  /*4ac0*/  IMAD R7, R13.reuse, UR11, R10 ;  /* 0x0000000b0d077c24 */ /* 0x040fe2000f8e020a */
[----:B------:R-:W-:Y:S01]  /*4ad0*/  LEA R6, P0, R4, UR12, 0x2 ;  /* 0x0000000c04067c11 */ /* 0x000fe2000f8010ff */
[C---:B------:R-:W-:Y:S01]  /*4ae0*/  IMAD R11, R13.reuse, UR15, R12 ;  /* 0x0000000f0d0b7c24 */ /* 0x040fe2000f8e020c */
[----:B------:R-:W-:Y:S02]  /*4af0*/  IADD3 R13, PT, PT, R13, UR6, RZ ;  /* 0x000000060d0d7c10 */ /* 0x000fe4000fffe0ff */
[----:B------:R-:W-:Y:S02]  /*4b00*/  IADD3 R7, PT, PT, R5, R7, RZ ;  /* 0x0000000705077210 */ /* 0x000fe40007ffe0ff */
[----:B0-----:R-:W-:Y:S02]  /*4b10*/  LEA R10, P1, R8, UR18, 0x2 ;  /* 0x00000012080a7c11 */ /* 0x001fe4000f8210ff */
[----:B------:R-:W-:Y:S02]  /*4b20*/  LEA.HI.X R7, R4, UR13, R7, 0x2, P0 ;  /* 0x0000000d04077c11 */ /* 0x000fe400080f1407 */
[----:B------:R-:W-:-:S02]  /*4b30*/  ISETP.GE.AND P0, PT, R13, UR7, PT ;  /* 0x000000070d007c0c */ /* 0x000fc4000bf06270 */
[----:B------:R-:W-:-:S04]  /*4b40*/  IADD3 R5, PT, PT, R9, R11, RZ ;  /* 0x0000000b09057210 */ /* 0x000fc80007ffe0ff */
[----:B------:R-:W-:Y:S01]  /*4b50*/  LEA.HI.X R11, R8, UR19, R5, 0x2, P1 ;  /* 0x00000013080b7c11 */ /* 0x000fe200088f1405 */
[----:B-1----:R1:W-:Y:S04]  /*4b60*/  REDG.E.ADD.F32.FTZ.RN.STRONG.GPU desc[UR16][R6.64], R15 ;  /* 0x0000000f060079a6 */ /* 0x0023e8000c12f310 */
[----:B--2---:R1:W-:Y:S02]  /*4b70*/  REDG.E.ADD.F32.FTZ.RN.STRONG.GPU desc[UR16][R10.64], R17 ;  /* 0x000000110a0079a6 */ /* 0x0043e4000c12f310 */
[----:B------:R-:W-:Y:S05]  /*4b80*/  @!P0 BRA `(.L_x_7942) ;  /* 0xfffffffc00a08947 */ /* 0x000fea000383ffff */
[----:B------:R-:W-:Y:S05]  /*4b90*/  BSYNC.RECONVERGENT B0 ;  /* 0x0000000000007941 */ /* 0x000fea0003800200 */
.L_x_7941:
[----:B------:R-:W-:Y:S05]  /*4ba0*/  EXIT ;  /* 0x000000000000794d */ /* 0x000fea0003800000 */
.L_x_7943:
        /* <DEDUP_REMOVED lines=13> */
.L_x_10496:


//--------------------- .text._Z25selective_scan_bwd_kernelI32Selective_Scan_bwd_kernel_traitsILi32ELi16ELb1ELb1ELb0ELb0ELb1EN3c104HalfEfEEv12SSMParamsBwd --------------------------
	.section	.text._Z25selective_scan_bwd_kernelI32Selective_Scan_bwd_kernel_traitsILi32ELi16ELb1ELb1ELb0ELb0ELb1EN3c104HalfEfEEv12SSMParamsBwd,"ax",@progbits
	.align	128
        .global         _Z25selective_scan_bwd_kernelI32Selective_Scan_bwd_kernel_traitsILi32ELi16ELb1ELb1ELb0ELb0ELb1EN3c104HalfEfEEv12SSMParamsBwd
        .type           _Z25selective_scan_bwd_kernelI32Selective_Scan_bwd_kernel_traitsILi32ELi16ELb1ELb1ELb0ELb0ELb1EN3c104HalfEfEEv12SSMParamsBwd,@function
        .size           _Z25selective_scan_bwd_kernelI32Selective_Scan_bwd_kernel_traitsILi32ELi16ELb1ELb1ELb0ELb0ELb1EN3c104HalfEfEEv12SSMParamsBwd,(.L_x_10497 - _Z25selective_scan_bwd_kernelI32Selective_Scan_bwd_kernel_traitsILi32ELi16ELb1ELb1ELb0ELb0ELb1EN3c104HalfEfEEv12SSMParamsBwd)
        .other          _Z25selective_scan_bwd_kernelI32Selective_Scan_bwd_kernel_traitsILi32ELi16ELb1ELb1ELb0ELb0ELb1EN3c104HalfEfEEv12SSMParamsBwd,@"STO_CUDA_ENTRY STV_DEFAULT"
_Z25selective_scan_bwd_kernelI32Selective_Scan_bwd_kernel_traitsILi32ELi16ELb1ELb1ELb0ELb0ELb1EN3c104HalfEfEEv12SSMParamsBwd:
.text._Z25selective_scan_bwd_kernelI32Selective_Scan_bwd_kernel_traitsILi32ELi16ELb1ELb1ELb0ELb0ELb1EN3c104HalfEfEEv12SSMParamsBwd:
        /* <DEDUP_REMOVED lines=64> */
[----:B------:R-:W-:Y:S02]  /*0400*/  MOV R25, R7 ;  /* 0x0000000700197202 */ /* 0x000fe40000000f00 */
[----:B------:R-:W0:Y:S01]  /*0410*/  @P0 LDC.64 R6, c[0x0][0x480] ;  /* 0x00012000ff060b82 */ /* 0x000e220000000a00 */
[----:B---3--:R-:W-:Y:S02]  /*0420*/  @P0 IMAD R0, R0, UR18, R89 ;  /* 0x0000001200000c24 */ /* 0x008fe4000f8e0259 */
[----:B------:R-:W-:-:S04]  /*0430*/  IMAD.WIDE.U32 R2, R89, UR10, R2 ;  /* 0x0000000a59027c25 */ /* 0x000fc8000f8e0002 */
[----:B------:R-:W-:Y:S01]  /*0440*/  @P0 IMAD R0, R0, R17, RZ ;  /* 0x0000001100000224 */ /* 0x000fe200078e02ff */
[----:B------:R-:W-:Y:S01]  /*0450*/  MOV R5, UR4 ;  /* 0x0000000400057c02 */ /* 0x000fe20008000f00 */
[----:B------:R-:W-:Y:S01]  /*0460*/  IMAD R13, R89, UR11, R3 ;  /* 0x0000000b590d7c24 */ /* 0x000fe2000f8e0203 */
[C---:B------:R-:W-:Y:S01]  /*0470*/  LEA R9, R17.reuse, 0xfffffe00, 0x9 ;  /* 0xfffffe0011097811 */ /* 0x040fe200078e48ff */
[----:B----4-:R-:W-:Y:S01]  /*0480*/  @P0 IMAD R3, R0, R19, RZ ;  /* 0x0000001300030224 */ /* 0x010fe200078e02ff */
[----:B------:R-:W-:Y:S01]  /*0490*/  ISETP.GE.AND P1, PT, R17, 0x1, PT ;  /* 0x000000011100780c */ /* 0x000fe20003f26270 */
[----:B--2---:R-:W-:Y:S01]  /*04a0*/  UIMAD.WIDE.U32 UR4, UR18, UR6, URZ ;  /* 0x00000006120472a5 */ /* 0x004fe2000f8e00ff */
[----:B------:R-:W-:Y:S01]  /*04b0*/  @!P3 IADD3 R25, PT, PT, -R25, RZ, RZ ;  /* 0x000000ff1919b210 */ /* 0x000fe20007ffe1ff */
[----:B------:R-:W2:Y:S01]  /*04c0*/  LDC.64 R16, c[0x0][0x468] ;  /* 0x00011a00ff107b82 */ /* 0x000ea20000000a00 */
[----:B------:R-:W-:Y:S01]  /*04d0*/  @!P2 LOP3.LUT R25, RZ, R8, RZ, 0x33, !PT ;  /* 0x00000008ff19a212 */ /* 0x000fe200078e33ff */
[----:B------:R-:W-:-:S06]  /*04e0*/  UIMAD UR5, UR18, UR7, UR5 ;  /* 0x00000007120572a4 */ /* 0x000fcc000f8e0205 */
[----:B------:R-:W3:Y:S01]  /*04f0*/  LDC.64 R18, c[0x0][0x528] ;  /* 0x00014a00ff127b82 */ /* 0x000ee20000000a00 */
[----:B-1----:R-:W-:Y:S01]  /*0500*/  UIMAD.WIDE.U32 UR6, UR18, UR8, URZ ;  /* 0x00000008120672a5 */ /* 0x002fe2000f8e00ff */
[----:B------:R-:W-:Y:S01]  /*0510*/  SHF.R.S32.HI R27, RZ, 0x1f, R25 ;  /* 0x0000001fff1b7819 */ /* 0x000fe20000011419 */
[----:B------:R-:W-:Y:S02]  /*0520*/  IMAD.WIDE.U32 R4, R89, UR14, R4 ;  /* 0x0000000e59047c25 */ /* 0x000fe4000f8e0004 */
[----:B------:R-:W-:Y:S01]  /*0530*/  UIMAD UR7, UR18, UR9, UR7 ;  /* 0x00000009120772a4 */ /* 0x000fe2000f8e0207 */
[----:B------:R-:W-:Y:S01]  /*0540*/  CS2R R22, SRZ ;  /* 0x0000000000167805 */ /* 0x000fe2000001ff00 */
[----:B------:R-:W-:Y:S01]  /*0550*/  IMAD R0, R27, R14, RZ ;  /* 0x0000000e1b007224 */ /* 0x000fe200078e02ff */
[----:B------:R-:W-:Y:S01]  /*0560*/  IADD3 R77, P2, PT, R9, R2, RZ ;  /* 0x00000002094d7210 */ /* 0x000fe20007f5e0ff */
[----:B0-----:R-:W-:Y:S01]  /*0570*/  @P0 IMAD.WIDE R22, R3, 0x8, R6 ;  /* 0x0000000803160825 */ /* 0x001fe200078e0206 */
        /* <DEDUP_REMOVED lines=9> */
[----:B------:R-:W-:Y:S02]  /*0610*/  LEA R78, P0, R77, R78, 0x1 ;  /* 0x0000004e4d4e7211 */ /* 0x000fe400078008ff */
        /* <DEDUP_REMOVED lines=8> */
[----:B---3--:R-:W-:Y:S02]  /*06a0*/  LEA R74, P2, R2, R18, 0x1 ;  /* 0x00000012024a7211 */ /* 0x008fe400078408ff */
[----:B------:R-:W-:Y:S01]  /*06b0*/  LEA R72, P3, R9, R70, 0x1 ;  /* 0x0000004609487211 */ /* 0x000fe200078608ff */
[----:B------:R-:W-:Y:S01]  /*06c0*/  IMAD R85, R89, R85, R21 ;  /* 0x0000005559557224 */ /* 0x000fe200078e0215 */
[----:B------:R-:W-:-:S02]  /*06d0*/  LEA.HI.X R75, R75, R17, R4, 0x1, P0 ;  /* 0x000000114b4b7211 */ /* 0x000fc400000f0c04 */
[----:B------:R-:W-:Y:S02]  /*06e0*/  CS2R R82, SRZ ;  /* 0x0000000000527805 */ /* 0x000fe4000001ff00 */
[----:B------:R-:W-:Y:S02]  /*06f0*/  LEA.HI.X R73, R2, R19, R73, 0x1, P2 ;  /* 0x0000001302497211 */ /* 0x000fe400010f0c49 */
[----:B------:R-:W-:Y:S01]  /*0700*/  LEA.HI.X R71, R9, R71, R0, 0x1, P3 ;  /* 0x0000004709477211 */ /* 0x000fe200018f0c00 */
[----:B------:R-:W-:Y:S06]  /*0710*/  @!P1 BRA `(.L_x_7944) ;  /* 0x00000050007c9947 */ /* 0x000fec0003800000 */
[----:B------:R-:W0:Y:S01]  /*0720*/  S2R R18, SR_TID.X ;  /* 0x0000000000127919 */ /* 0x000e220000002100 */
[----:B------:R-:W1:Y:S01]  /*0730*/  LDC.64 R4, c[0x0][0x4b8] ;  /* 0x00012e00ff047b82 */ /* 0x000e620000000a00 */
[----:B------:R-:W2:Y:S01]  /*0740*/  LDCU.64 UR6, c[0x0][0x3a0] ;  /* 0x00007400ff0677ac */ /* 0x000ea20008000a00 */
[----:B------:R-:W-:Y:S02]  /*0750*/  MOV R19, RZ ;  /* 0x000000ff00137202 */ /* 0x000fe40000000f00 */
[----:B------:R-:W-:Y:S01]  /*0760*/  CS2R R82, SRZ ;  /* 0x0000000000527805 */ /* 0x000fe2000001ff00 */
[----:B------:R-:W3:Y:S03]  /*0770*/  LDCU.64 UR10, c[0x0][0x4c0] ;  /* 0x00009800ff0a77ac */ /* 0x000ee60008000a00 */
        /* <DEDUP_REMOVED lines=15> */
[C---:B------:R-:W-:Y:S01]  /*0870*/  SHF.L.U32 R5, R18.reuse, 0x4, RZ ;  /* 0x0000000412057819 */ /* 0x040fe200000006ff */
[----:B------:R-:W-:Y:S01]  /*0880*/  UIADD3 UR5, UPT, UPT, UR4, 0x430, URZ ;  /* 0x0000043004057890 */ /* 0x000fe2000fffe0ff */
[C---:B------:R-:W-:Y:S01]  /*0890*/  IADD3 R11, PT, PT, R18.reuse, 0x60, RZ ;  /* 0x00000060120b7810 */ /* 0x040fe20007ffe0ff */
[----:B------:R-:W-:Y:S01]  /*08a0*/  IMAD.WIDE.U32 R12, R25, UR10, R2 ;  /* 0x0000000a190c7c25 */ /* 0x000fe2000f8e0002 */
[----:B------:R-:W-:-:S02]  /*08b0*/  IADD3 R25, PT, PT, R18, 0x80, RZ ;  /* 0x0000008012197810 */ /* 0x000fc40007ffe0ff */
        /* <DEDUP_REMOVED lines=32> */
[C---:B------:R-:W-:Y:S02]  /*0ac0*/  LOP3.LUT R138, R18.reuse, 0x1f, RZ, 0xc0, !PT ;  /* 0x0000001f128a7812 */ /* 0x040fe400078ec0ff */
        /* <DEDUP_REMOVED lines=21> */
.L_x_7985:
[----:B------:R-:W-:Y:S01]  /*0c20*/  BAR.SYNC.DEFER_BLOCKING 0x0 ;  /* 0x0000000000007b1d */ /* 0x000fe20000010000 */
[----:B------:R-:W-:Y:S02]  /*0c30*/  MOV R2, R78 ;  /* 0x0000004e00027202 */ /* 0x000fe40000000f00 */
[----:B------:R-:W-:-:S05]  /*0c40*/  MOV R3, R77 ;  /* 0x0000004d00037202 */ /* 0x000fca0000000f00 */
[----:B0-----:R-:W0:Y:S01]  /*0c50*/  S2UR UR5, SR_CgaCtaId ;  /* 0x00000000000579c3 */ /* 0x001e220000008800 */
[----:B------:R-:W1:Y:S01]  /*0c60*/  S2R R86, SR_LANEID ;  /* 0x0000000000567919 */ /* 0x000e620000000000 */
[----:B------:R-:W-:Y:S01]  /*0c70*/  IMAD.WIDE.U32 R2, R68, 0x10, R2 ;  /* 0x0000001044027825 */ /* 0x000fe200078e0002 */
[----:B------:R-:W-:Y:S01]  /*0c80*/  UMOV UR4, 0x400 ;  /* 0x0000040000047882 */ /* 0x000fe20000000000 */
[----:B------:R-:W2:Y:S04]  /*0c90*/  LDCU.64 UR6, c[0x0][0x490] ;  /* 0x00009200ff0677ac */ /* 0x000ea80008000a00 */
[----:B------:R-:W3:Y:S08]  /*0ca0*/  LDC.64 R90, c[0x0][0x410] ;  /* 0x00010400ff5a7b82 */ /* 0x000ef00000000a00 */
[----:B------:R-:W4:Y:S01]  /*0cb0*/  LDC.64 R96, c[0x0][0x418] ;  /* 0x00010600ff607b82 */ /* 0x000f220000000a00 */
[----:B------:R-:W2:Y:S04]  /*0cc0*/  LDG.E.128 R4, desc[UR16][R2.64] ;  /* 0x0000001002047981 */ /* 0x000ea8000c1e1d00 */
[----:B------:R1:W3:Y:S01]  /*0cd0*/  LDG.E.128 R8, desc[UR16][R2.64+0x200] ;  /* 0x0002001002087981 */ /* 0x0002e2000c1e1d00 */
[----:B0-----:R-:W-:-:S02]  /*0ce0*/  ULEA UR4, UR5, UR4, 0x18 ;  /* 0x0000000405047291 */ /* 0x001fc4000f8ec0ff */
[----:B------:R-:W0:Y:S01]  /*0cf0*/  LDC.64 R98, c[0x0][0x478] ;  /* 0x00011e00ff627b82 */ /* 0x000e220000000a00 */
[----:B-1----:R-:W-:-:S03]  /*0d00*/  MOV R2, R76 ;  /* 0x0000004c00027202 */ /* 0x002fc60000000f00 */
[----:B------:R-:W-:-:S05]  /*0d10*/  LEA R49, R86, UR4, 0x4 ;  /* 0x0000000456317c11 */ /* 0x000fca000f8e20ff */
[----:B------:R-:W1:Y:S01]  /*0d20*/  LDCU.64 UR4, c[0x0][0x510] ;  /* 0x0000a200ff0477ac */ /* 0x000e620008000a00 */
[----:B------:R-:W-:Y:S02]  /*0d30*/  MOV R3, R75 ;  /* 0x0000004b00037202 */ /* 0x000fe40000000f00 */
[----:B------:R-:W-:Y:S01]  /*0d40*/  LEA R48, R86, R49, 0x4 ;  /* 0x0000003156307211 */ /* 0x000fe200078e20ff */
[----:B------:R-:W-:Y:S01]  /*0d50*/  IMAD.WIDE.U32 R28, R68, 0x10, R2 ;  /* 0x00000010441c7825 */ /* 0x000fe200078e0002 */
        /* <DEDUP_REMOVED lines=14> */
[----:B------:R-:W-:Y:S04]  /*0e40*/  LDS.128 R4, [R48] ;  /* 0x0000000030047984 */ /* 0x000fe80000000c00 */
[----:B------:R-:W-:Y:S01]  /*0e50*/  LDS.128 R8, [R48+0x10] ;  /* 0x0000100030087984 */ /* 0x000fe20000000c00 */
[----:B--2---:R-:W2:Y:S08]  /*0e60*/  LDC.64 R38, c[0x0][0x488] ;  /* 0x00012200ff267b82 */ /* 0x004eb00000000a00 */
[----:B------:R-:W-:Y:S06]  /*0e70*/  BAR.SYNC.DEFER_BLOCKING 0x0 ;  /* 0x0000000000007b1d */ /* 0x000fec0000010000 */
[----:B------:R-:W3:Y:S04]  /*0e80*/  LDG.E.128 R32, desc[UR16][R30.64] ;  /* 0x000000101e207981 */ /* 0x000ee8000c1e1d00 */
[----:B------:R2:W3:Y:S01]  /*0e90*/  LDG.E.128 R92, desc[UR16][R30.64+0x200] ;  /* 0x000200101e5c7981 */ /* 0x0004e2000c1e1d00 */
[----:B------:R-:W-:Y:S01]  /*0ea0*/  HFMA2 R29, -RZ, RZ, 0, 0 ;  /* 0x00000000ff1d7431 */ /* 0x000fe200000001ff */
[----:B------:R-:W-:-:S04]  /*0eb0*/  IADD3 R3, PT, PT, R70, -0x1, RZ ;  /* 0xffffffff46037810 */ /* 0x000fc80007ffe0ff */
[----:B------:R-:W-:-:S05]  /*0ec0*/  SHF.L.U32 R28, R3, 0x9, RZ ;  /* 0x00000009031c7819 */ /* 0x000fca00000006ff */
[----:B------:R-:W-:-:S04]  /*0ed0*/  IMAD.WIDE.U32 R36, R90, UR18, R28 ;  /* 0x000000125a247c25 */ /* 0x000fc8000f8e001c */
[----:B------:R-:W-:Y:S02]  /*0ee0*/  IMAD R37, R91, UR18, R37 ;  /* 0x000000125b257c24 */ /* 0x000fe4000f8e0225 */
[----:B------:R-:W1:Y:S01]  /*0ef0*/  LDC.64 R90, c[0x0][0x420] ;  /* 0x00010800ff5a7b82 */ /* 0x000e620000000a00 */
[----:B----4-:R-:W-:-:S04]  /*0f00*/  IMAD.WIDE.U32 R36, R89, R96, R36 ;  /* 0x0000006059247225 */ /* 0x010fc800078e0024 */
[----:B------:R-:W-:Y:S01]  /*0f10*/  IMAD R0, R89, R97, R37 ;  /* 0x0000006159007224 */ /* 0x000fe200078e0225 */
[C---:B--2---:R-:W-:Y:S02]  /*0f20*/  LEA R30, P0, R36.reuse, R38, 0x1 ;  /* 0x00000026241e7211 */ /* 0x044fe400078008ff */
[----:B------:R-:W2:Y:S02]  /*0f30*/  LDC.64 R96, c[0x0][0x428] ;  /* 0x00010a00ff607b82 */ /* 0x000ea40000000a00 */
[----:B------:R-:W-:-:S03]  /*0f40*/  LEA.HI.X R31, R36, R39, R0, 0x1, P0 ;  /* 0x00000027241f7211 */ /* 0x000fc600000f0c00 */
[----:B------:R-:W-:Y:S01]  /*0f50*/  IMAD.WIDE.U32 R30, R68, 0x10, R30 ;  /* 0x00000010441e7825 */ /* 0x000fe200078e001e */
[----:B---3--:R1:W-:Y:S04]  /*0f60*/  STS.128 [R49], R32 ;  /* 0x0000002031007388 */ /* 0x0083e80000000c00 */
[----:B------:R3:W-:Y:S01]  /*0f70*/  STS.128 [R49+0x200], R92 ;  /* 0x0002005c31007388 */ /* 0x0007e20000000c00 */
[----:B------:R-:W-:-:S03]  /*0f80*/  NOP ;  /* 0x0000000000007918 */ /* 0x000fc60000000000 */
[----:B------:R-:W4:Y:S04]  /*0f90*/  LDS.128 R36, [R48] ;  /* 0x0000000030247984 */ /* 0x000f280000000c00 */
[----:B------:R-:W-:Y:S01]  /*0fa0*/  LDS.128 R40, [R48+0x10] ;  /* 0x0000100030287984 */ /* 0x000fe20000000c00 */
[----:B------:R-:W-:Y:S06]  /*0fb0*/  BAR.SYNC.DEFER_BLOCKING 0x0 ;  /* 0x0000000000007b1d */ /* 0x000fec0000010000 */
[----:B------:R-:W3:Y:S04]  /*0fc0*/  LDG.E.128 R104, desc[UR16][R30.64] ;  /* 0x000000101e687981 */ /* 0x000ee8000c1e1d00 */
[----:B------:R0:W4:Y:S01]  /*0fd0*/  LDG.E.128 R108, desc[UR16][R30.64+0x200] ;  /* 0x000200101e6c7981 */ /* 0x000122000c1e1d00 */
[----:B-1----:R-:W-:-:S04]  /*0fe0*/  IMAD.WIDE.U32 R32, R90, UR18, R28 ;  /* 0x000000125a207c25 */ /* 0x002fc8000f8e001c */
[----:B------:R-:W-:Y:S02]  /*0ff0*/  IMAD R33, R91, UR18, R33 ;  /* 0x000000125b217c24 */ /* 0x000fe4000f8e0221 */
[----:B--2---:R-:W-:-:S04]  /*1000*/  IMAD.WIDE.U32 R32, R89, R96, R32 ;  /* 0x0000006059207225 */ /* 0x004fc800078e0020 */
[----:B------:R-:W-:Y:S01]  /*1010*/  IMAD R0, R89, R97, R33 ;  /* 0x0000006159007224 */ /* 0x000fe200078e0221 */
[----:B0-----:R-:W-:-:S04]  /*1020*/  LEA R34, P0, R32, R98, 0x1 ;  /* 0x0000006220227211 */ /* 0x001fc800078008ff */
[----:B------:R-:W-:-:S03]  /*1030*/  LEA.HI.X R35, R32, R99, R0, 0x1, P0 ;  /* 0x0000006320237211 */ /* 0x000fc600000f0c00 */
[----:B------:R-:W-:Y:S01]  /*1040*/  IMAD.WIDE.U32 R30, R68, 0x10, R34 ;  /* 0x00000010441e7825 */ /* 0x000fe200078e0022 */
        /* <DEDUP_REMOVED lines=13> */
[--C-:B------:R-:W-:Y:S02]  /*1120*/  HADD2.F32 R113, -RZ, R33.reuse.H0_H0 ;  /* 0x20000021ff717230 */ /* 0x100fe40000004100 */
[----:B------:R-:W-:Y:S02]  /*1130*/  HADD2.F32 R114, -RZ, R32.H1_H1 ;  /* 0x30000020ff727230 */ /* 0x000fe40000004100 */
[----:B------:R-:W-:Y:S01]  /*1140*/  FMUL.FTZ R0, R115, -1.4426950216293334961 ;  /* 0xbfb8aa3b73007820 */ /* 0x000fe20000410000 */
[----:B------:R-:W-:Y:S02]  /*1150*/  HADD2.F32 R2, -RZ, R33.H1_H1 ;  /* 0x30000021ff027230 */ /* 0x000fe40000004100 */
[----:B------:R-:W-:Y:S01]  /*1160*/  FMUL.FTZ R33, R113, -1.4426950216293334961 ;  /* 0xbfb8aa3b71217820 */ /* 0x000fe20000410000 */
[--C-:B------:R-:W-:Y:S01]  /*1170*/  HADD2.F32 R110, -RZ, R34.reuse.H1_H1 ;  /* 0x30000022ff6e7230 */ /* 0x100fe20000004100 */
[----:B------:R0:W0:Y:S01]  /*1180*/  MUFU.EX2 R32, R0 ;  /* 0x0000000000207308 */ /* 0x0000220000000800 */
[----:B------:R-:W-:-:S02]  /*1190*/  HADD2.F32 R104, -RZ, R34.H0_H0 ;  /* 0x20000022ff687230 */ /* 0x000fc40000004100 */
[----:B------:R-:W-:Y:S01]  /*11a0*/  FMUL.FTZ R84, R114, -1.4426950216293334961 ;  /* 0xbfb8aa3b72547820 */ /* 0x000fe20000410000 */
[----:B------:R-:W-:Y:S02]  /*11b0*/  HADD2.F32 R106, -RZ, R35.H1_H1 ;  /* 0x30000023ff6a7230 */ /* 0x000fe40000004100 */
[----:B------:R-:W-:Y:S01]  /*11c0*/  FMUL.FTZ R34, R110, -1.4426950216293334961 ;  /* 0xbfb8aa3b6e227820 */ /* 0x000fe20000410000 */
[----:B-1----:R-:W-:Y:S02]  /*11d0*/  HADD2.F32 R111, -RZ, R101.H1_H1 ;  /* 0x30000065ff6f7230 */ /* 0x002fe40000004100 */
[----:B---3--:R-:W-:Y:S01]  /*11e0*/  FMUL.FTZ R30, R2, -1.4426950216293334961 ;  /* 0xbfb8aa3b021e7820 */ /* 0x008fe20000410000 */
[----:B------:R-:W-:Y:S01]  /*11f0*/  FMUL.FTZ R31, R104, -1.4426950216293334961 ;  /* 0xbfb8aa3b681f7820 */ /* 0x000fe20000410000 */
[----:B------:R-:W1:Y:S01]  /*1200*/  MUFU.EX2 R33, R33 ;  /* 0x0000002100217308 */ /* 0x000e620000000800 */
[----:B0-----:R-:W-:Y:S02]  /*1210*/  HADD2.F32 R0, -RZ, R35.H0_H0 ;  /* 0x20000023ff007230 */ /* 0x001fe40000004100 */
[----:B------:R-:W-:Y:S01]  /*1220*/  FMUL.FTZ R116, R111, -1.4426950216293334961 ;  /* 0xbfb8aa3b6f747820 */ /* 0x000fe20000410000 */
[----:B------:R-:W-:Y:S01]  /*1230*/  FMUL.FTZ R88, R106, -1.4426950216293334961 ;  /* 0xbfb8aa3b6a587820 */ /* 0x000fe20000410000 */
[----:B------:R-:W-:-:S02]  /*1240*/  HADD2.F32 R109, -RZ, R100.H1_H1 ;  /* 0x30000064ff6d7230 */ /* 0x000fc40000004100 */
[----:B------:R-:W-:Y:S01]  /*1250*/  FMUL.FTZ R35, R0, -1.4426950216293334961 ;  /* 0xbfb8aa3b00237820 */ /* 0x000fe20000410000 */
[--C-:B------:R-:W-:Y:S01]  /*1260*/  HADD2.F32 R147, -RZ, R37.reuse.H0_H0 ;  /* 0x20000025ff937230 */ /* 0x100fe20000004100 */
[----:B------:R-:W0:Y:S01]  /*1270*/  MUFU.EX2 R34, R34 ;  /* 0x0000002200227308 */ /* 0x000e220000000800 */
[----:B------:R-:W-:Y:S01]  /*1280*/  FADD.FTZ R32, R32, 1 ;  /* 0x3f80000020207421 */ /* 0x000fe20000010000 */
[----:B------:R-:W-:Y:S02]  /*1290*/  HADD2.F32 R140, -RZ, R37.H1_H1 ;  /* 0x30000025ff8c7230 */ /* 0x000fe40000004100 */
[--C-:B------:R-:W-:Y:S02]  /*12a0*/  HADD2.F32 R141, -RZ, R38.reuse.H0_H0 ;  /* 0x20000026ff8d7230 */ /* 0x100fe40000004100 */
[----:B------:R-:W-:Y:S02]  /*12b0*/  HADD2.F32 R143, -RZ, R38.H1_H1 ;  /* 0x30000026ff8f7230 */ /* 0x000fe40000004100 */
[----:B------:R-:W3:Y:S01]  /*12c0*/  MUFU.EX2 R35, R35 ;  /* 0x0000002300237308 */ /* 0x000ee20000000800 */
[----:B-1----:R-:W-:Y:S01]  /*12d0*/  FADD.FTZ R33, R33, 1 ;  /* 0x3f80000021217421 */ /* 0x002fe20000010000 */
[----:B------:R-:W-:-:S02]  /*12e0*/  HADD2.F32 R136, -RZ, R39.H0_H0 ;  /* 0x20000027ff887230 */ /* 0x000fc40000004100 */
[----:B------:R-:W-:Y:S02]  /*12f0*/  HADD2.F32 R135, -RZ, R39.H1_H1 ;  /* 0x30000027ff877230 */ /* 0x000fe40000004100 */
[----:B------:R-:W-:Y:S02]  /*1300*/  HADD2.F32 R105, -RZ, R100.H0_H0 ;  /* 0x20000064ff697230 */ /* 0x000fe40000004100 */
[----:B------:R-:W-:Y:S01]  /*1310*/  FMUL.FTZ R100, R109, -1.4426950216293334961 ;  /* 0xbfb8aa3b6d647820 */ /* 0x000fe20000410000 */
[----:B------:R-:W1:Y:S01]  /*1320*/  MUFU.EX2 R118, R116 ;  /* 0x0000007400767308 */ /* 0x000e620000000800 */
[----:B0-----:R-:W-:Y:S01]  /*1330*/  FADD.FTZ R121, R34, 1 ;  /* 0x3f80000022797421 */ /* 0x001fe20000010000 */
[--C-:B------:R-:W-:Y:S02]  /*1340*/  HADD2.F32 R108, -RZ, R102.reuse.H1_H1 ;  /* 0x30000066ff6c7230 */ /* 0x100fe40000004100 */
[----:B------:R-:W-:Y:S01]  /*1350*/  FMUL.FTZ R90, R105, -1.4426950216293334961 ;  /* 0xbfb8aa3b695a7820 */ /* 0x000fe20000410000 */
[----:B------:R-:W-:-:S02]  /*1360*/  HADD2.F32 R112, -RZ, R102.H0_H0 ;  /* 0x20000066ff707230 */ /* 0x000fc40000004100 */
[----:B------:R-:W-:Y:S02]  /*1370*/  HADD2.F32 R107, -RZ, R101.H0_H0 ;  /* 0x20000065ff6b7230 */ /* 0x000fe40000004100 */
[----:B------:R-:W-:Y:S01]  /*1380*/  FMUL.FTZ R117, R108, -1.4426950216293334961 ;  /* 0xbfb8aa3b6c757820 */ /* 0x000fe20000410000 */
[----:B------:R-:W-:Y:S01]  /*1390*/  MUFU.RCP R116, R32 ;  /* 0x0000002000747308 */ /* 0x000fe20000001000 */
[----:B---3--:R-:W-:Y:S01]  /*13a0*/  FADD.FTZ R145, R35, 1 ;  /* 0x3f80000023917421 */ /* 0x008fe20000010000 */
[--C-:B------:R-:W-:Y:S02]  /*13b0*/  HADD2.F32 R102, -RZ, R103.reuse.H0_H0 ;  /* 0x20000067ff667230 */ /* 0x100fe40000004100 */
[----:B------:R-:W-:Y:S01]  /*13c0*/  FMUL.FTZ R101, R107, -1.4426950216293334961 ;  /* 0xbfb8aa3b6b657820 */ /* 0x000fe20000410000 */
[----:B------:R-:W-:Y:S02]  /*13d0*/  HADD2.F32 R103, -RZ, R103.H1_H1 ;  /* 0x30000067ff677230 */ /* 0x000fe40000004100 */
[----:B------:R-:W-:-:S02]  /*13e0*/  HADD2.F32 R133, -RZ, R40.H0_H0 ;  /* 0x20000028ff857230 */ /* 0x000fc40000004100 */
[----:B------:R-:W-:Y:S01]  /*13f0*/  FMUL.FTZ R119, R102, -1.4426950216293334961 ;  /* 0xbfb8aa3b66777820 */ /* 0x000fe20000410000 */
[----:B------:R-:W-:Y:S01]  /*1400*/  MUFU.RCP R130, R33 ;  /* 0x0000002100827308 */ /* 0x000fe20000001000 */
[----:B-1----:R-:W-:Y:S01]  /*1410*/  FADD.FTZ R152, R118, 1 ;  /* 0x3f80000076987421 */ /* 0x002fe20000010000 */
[----:B------:R-:W-:Y:S01]  /*1420*/  FMUL.FTZ R120, R103, -1.4426950216293334961 ;  /* 0xbfb8aa3b67787820 */ /* 0x000fe20000410000 */
[----:B------:R-:W-:Y:S02]  /*1430*/  HADD2.F32 R134, -RZ, R40.H1_H1 ;  /* 0x30000028ff867230 */ /* 0x000fe40000004100 */
[--C-:B------:R-:W-:Y:S02]  /*1440*/  HADD2.F32 R131, -RZ, R41.reuse.H0_H0 ;  /* 0x20000029ff837230 */ /* 0x100fe40000004100 */
[----:B------:R-:W-:Y:S01]  /*1450*/  HADD2.F32 R132, -RZ, R41.H1_H1 ;  /* 0x30000029ff847230 */ /* 0x000fe20000004100 */
[----:B------:R-:W0:Y:S01]  /*1460*/  MUFU.EX2 R84, R84 ;  /* 0x0000005400547308 */ /* 0x000e220000000800 */
[----:B------:R-:W-:-:S02]  /*1470*/  HADD2.F32 R126, -RZ, R42.H0_H0 ;  /* 0x2000002aff7e7230 */ /* 0x000fc40000004100 */
[----:B------:R-:W-:Y:S02]  /*1480*/  HADD2.F32 R127, -RZ, R42.H1_H1 ;  /* 0x3000002aff7f7230 */ /* 0x000fe40000004100 */
[----:B------:R-:W-:Y:S02]  /*1490*/  HADD2.F32 R122, -RZ, R43.H1_H1 ;  /* 0x3000002bff7a7230 */ /* 0x000fe40000004100 */
[--C-:B------:R-:W-:Y:S01]  /*14a0*/  HADD2.F32 R187, -RZ, R4.reuse.H0_H0 ;  /* 0x20000004ffbb7230 */ /* 0x100fe20000004100 */
[----:B------:R-:W1:Y:S01]  /*14b0*/  MUFU.EX2 R30, R30 ;  /* 0x0000001e001e7308 */ /* 0x000e620000000800 */
[----:B------:R-:W-:Y:S02]  /*14c0*/  HADD2.F32 R185, -RZ, R4.H1_H1 ;  /* 0x30000004ffb97230 */ /* 0x000fe40000004100 */
[--C-:B------:R-:W-:Y:S02]  /*14d0*/  HADD2.F32 R177, -RZ, R5.reuse.H0_H0 ;  /* 0x20000005ffb17230 */ /* 0x100fe40000004100 */
[----:B------:R-:W-:-:S02]  /*14e0*/  HADD2.F32 R175, -RZ, R5.H1_H1 ;  /* 0x30000005ffaf7230 */ /* 0x000fc40000004100 */
[--C-:B------:R-:W-:Y:S01]  /*14f0*/  HADD2.F32 R173, -RZ, R6.reuse.H0_H0 ;  /* 0x20000006ffad7230 */ /* 0x100fe20000004100 */
[----:B------:R-:W3:Y:S01]  /*1500*/  MUFU.EX2 R31, R31 ;  /* 0x0000001f001f7308 */ /* 0x000ee20000000800 */
[----:B0-----:R-:W-:Y:S01]  /*1510*/  FADD.FTZ R84, R84, 1 ;  /* 0x3f80000054547421 */ /* 0x001fe20000010000 */
[----:B------:R-:W-:Y:S02]  /*1520*/  HADD2.F32 R171, -RZ, R6.H1_H1 ;  /* 0x30000006ffab7230 */ /* 0x000fe40000004100 */
[----:B------:R-:W-:Y:S02]  /*1530*/  HADD2.F32 R163, -RZ, R7.H1_H1 ;  /* 0x30000007ffa37230 */ /* 0x000fe40000004100 */
[----:B------:R-:W-:Y:S02]  /*1540*/  HADD2.F32 R159, -RZ, R9.H0_H0 ;  /* 0x20000009ff9f7230 */ /* 0x000fe40000004100 */
[----:B------:R-:W0:Y:S01]  /*1550*/  MUFU.EX2 R88, R88 ;  /* 0x0000005800587308 */ /* 0x000e220000000800 */
[----:B-1----:R-:W-:Y:S01]  /*1560*/  FADD.FTZ R30, R30, 1 ;  /* 0x3f8000001e1e7421 */ /* 0x002fe20000010000 */
[----:B------:R-:W-:-:S02]  /*1570*/  HADD2.F32 R161, -RZ, R8.H0_H0 ;  /* 0x20000008ffa17230 */ /* 0x000fc40000004100 */
[----:B------:R-:W-:-:S04]  /*1580*/  HADD2.F32 R157, -RZ, R10.H0_H0 ;  /* 0x2000000aff9d7230 */ /* 0x000fc80000004100 */
[----:B------:R-:W1:Y:S01]  /*1590*/  MUFU.EX2 R100, R100 ;  /* 0x0000006400647308 */ /* 0x000e620000000800 */
[----:B---3--:R-:W-:-:S07]  /*15a0*/  FADD.FTZ R31, R31, 1 ;  /* 0x3f8000001f1f7421 */ /* 0x008fce0000010000 */
[----:B------:R3:W-:Y:S01]  /*15b0*/  MUFU.RCP R123, R84 ;  /* 0x00000054007b7308 */ /* 0x0007e20000001000 */
[----:B0-----:R-:W-:Y:S01]  /*15c0*/  FADD.FTZ R139, R88, 1 ;  /* 0x3f800000588b7421 */ /* 0x001fe20000010000 */
[----:B------:R-:W-:-:S06]  /*15d0*/  HADD2.F32 R88, -RZ, R45.H0_H0 ;  /* 0x2000002dff587230 */ /* 0x000fcc0000004100 */
[----:B------:R0:W0:Y:S01]  /*15e0*/  MUFU.EX2 R91, R90 ;  /* 0x0000005a005b7308 */ /* 0x0000220000000800 */
[----:B---3--:R-:W-:Y:S02]  /*15f0*/  HADD2.F32 R84, -RZ, R44.H0_H0 ;  /* 0x2000002cff547230 */ /* 0x008fe40000004100 */
[----:B-1----:R-:W-:-:S05]  /*1600*/  FADD.FTZ R100, R100, 1 ;  /* 0x3f80000064647421 */ /* 0x002fca0000010000 */
[----:B------:R-:W1:Y:S01]  /*1610*/  MUFU.EX2 R153, R117 ;  /* 0x0000007500997308 */ /* 0x000e620000000800 */
[----:B0-----:R-:W-:-:S07]  /*1620*/  FMUL.FTZ R90, R112, -1.4426950216293334961 ;  /* 0xbfb8aa3b705a7820 */ /* 0x001fce0000410000 */
[----:B------:R0:W3:Y:S01]  /*1630*/  MUFU.EX2 R151, R90 ;  /* 0x0000005a00977308 */ /* 0x0000e20000000800 */
[----:B------:R-:W-:Y:S01]  /*1640*/  FADD.FTZ R146, R91, 1 ;  /* 0x3f8000005b927421 */ /* 0x000fe20000010000 */
[----:B------:R-:W-:-:S06]  /*1650*/  HADD2.F32 R91, -RZ, R46.H0_H0 ;  /* 0x2000002eff5b7230 */ /* 0x000fcc0000004100 */
[----:B------:R3:W-:Y:S01]  /*1660*/  MUFU.RCP R117, R30 ;  /* 0x0000001e00757308 */ /* 0x0007e20000001000 */
[----:B0-----:R-:W-:Y:S02]  /*1670*/  HADD2.F32 R90, -RZ, R44.H1_H1 ;  /* 0x3000002cff5a7230 */ /* 0x001fe40000004100 */
[----:B-1----:R-:W-:-:S05]  /*1680*/  FADD.FTZ R153, R153, 1 ;  /* 0x3f80000099997421 */ /* 0x002fca0000010000 */
[----:B------:R-:W0:Y:S01]  /*1690*/  MUFU.EX2 R101, R101 ;  /* 0x0000006500657308 */ /* 0x000e220000000800 */
[----:B---3--:R-:W-:Y:S01]  /*16a0*/  FADD.FTZ R30, -R116, 1 ;  /* 0x3f800000741e7421 */ /* 0x008fe20000010100 */
[----:B------:R-:W-:-:S03]  /*16b0*/  FADD.FTZ R151, R151, 1 ;  /* 0x3f80000097977421 */ /* 0x000fc60000010000 */
[----:B------:R-:W-:-:S03]  /*16c0*/  FFMA.FTZ R30, R115, R30, 1 ;  /* 0x3f800000731e7423 */ /* 0x000fc6000001001e */
[----:B------:R-:W1:Y:S08]  /*16d0*/  MUFU.EX2 R154, R119 ;  /* 0x00000077009a7308 */ /* 0x000e700000000800 */
[----:B------:R-:W3:Y:S01]  /*16e0*/  MUFU.RCP R119, R31 ;  /* 0x0000001f00777308 */ /* 0x000ee20000001000 */
[----:B0-----:R-:W-:-:S07]  /*16f0*/  FADD.FTZ R101, R101, 1 ;  /* 0x3f80000065657421 */ /* 0x001fce0000010000 */
[----:B------:R-:W-:Y:S01]  /*1700*/  MUFU.RCP R121, R121 ;  /* 0x0000007900797308 */ /* 0x000fe20000001000 */
[----:B-1----:R-:W-:-:S07]  /*1710*/  FADD.FTZ R191, R154, 1 ;  /* 0x3f8000009abf7421 */ /* 0x002fce0000010000 */
[----:B------:R0:W-:Y:S01]  /*1720*/  MUFU.RCP R148, R100 ;  /* 0x0000006400947308 */ /* 0x0001e20000001000 */
[----:B---3--:R-:W-:-:S04]  /*1730*/  FADD.FTZ R41, -R119, 1 ;  /* 0x3f80000077297421 */ /* 0x008fc80000010100 */
[----:B------:R-:W-:-:S03]  /*1740*/  FFMA.FTZ R41, R104, R41, 1 ;  /* 0x3f80000068297423 */ /* 0x000fc60000010029 */
[----:B------:R1:W3:Y:S01]  /*1750*/  MUFU.EX2 R155, R120 ;  /* 0x00000078009b7308 */ /* 0x0002e20000000800 */
[----:B0-----:R-:W-:-:S07]  /*1760*/  HADD2.F32 R100, -RZ, R27.H0_H0 ;  /* 0x2000001bff647230 */ /* 0x001fce0000004100 */
[----:B------:R-:W0:Y:S01]  /*1770*/  MUFU.RCP R145, R145 ;  /* 0x0000009100917308 */ /* 0x000e220000001000 */
[----:B-1----:R-:W-:-:S07]  /*1780*/  HADD2.F32 R120, -RZ, R43.H0_H0 ;  /* 0x2000002bff787230 */ /* 0x002fce0000004100 */
[----:B------:R-:W1:Y:S01]  /*1790*/  MUFU.RCP R139, R139 ;  /* 0x0000008b008b7308 */ /* 0x000e620000001000 */
[----:B---3--:R-:W-:-:S07]  /*17a0*/  FADD.FTZ R155, R155, 1 ;  /* 0x3f8000009b9b7421 */ /* 0x008fce0000010000 */
[----:B------:R-:W-:Y:S01]  /*17b0*/  MUFU.RCP R146, R146 ;  /* 0x0000009200927308 */ /* 0x000fe20000001000 */
[----:B0-----:R-:W-:-:S04]  /*17c0*/  FADD.FTZ R43, -R145, 1 ;  /* 0x3f800000912b7421 */ /* 0x001fc80000010100 */
[----:B------:R-:W-:-:S03]  /*17d0*/  FFMA.FTZ R43, R0, R43, 1 ;  /* 0x3f800000002b7423 */ /* 0x000fc6000001002b */
[----:B------:R-:W-:Y:S08]  /*17e0*/  MUFU.RCP R152, R152 ;  /* 0x0000009800987308 */ /* 0x000ff00000001000 */
[----:B------:R0:W-:Y:S08]  /*17f0*/  MUFU.RCP R165, R151 ;  /* 0x0000009700a57308 */ /* 0x0001f00000001000 */
[----:B------:R3:W-:Y:S01]  /*1800*/  MUFU.RCP R150, R101 ;  /* 0x0000006500967308 */ /* 0x0007e20000001000 */
[----:B0-----:R-:W-:-:S02]  /*1810*/  HADD2.F32 R151, -RZ, R8.H1_H1 ;  /* 0x30000008ff977230 */ /* 0x001fc40000004100 */
[----:B------:R-:W-:-:S05]  /*1820*/  FMUL.FTZ R8, R115, R116 ;  /* 0x0000007473087220 */ /* 0x000fca0000410000 */
[----:B------:R0:W-:Y:S01]  /*1830*/  MUFU.RCP R183, R153 ;  /* 0x0000009900b77308 */ /* 0x0001e20000001000 */
[----:B---3--:R-:W-:-:S07]  /*1840*/  HADD2.F32 R101, -RZ, R27.H1_H1 ;  /* 0x3000001bff657230 */ /* 0x008fce0000004100 */
[----:B------:R3:W-:Y:S01]  /*1850*/  MUFU.RCP R160, R155 ;  /* 0x0000009b00a07308 */ /* 0x0007e20000001000 */
[----:B0-----:R-:W-:-:S07]  /*1860*/  HADD2.F32 R153, -RZ, R7.H0_H0 ;  /* 0x20000007ff997230 */ /* 0x001fce0000004100 */
[----:B------:R-:W0:Y:S01]  /*1870*/  MUFU.RCP R191, R191 ;  /* 0x000000bf00bf7308 */ /* 0x000e220000001000 */
[----:B---3--:R-:W-:Y:S01]  /*1880*/  HADD2.F32 R155, -RZ, R11.H0_H0 ;  /* 0x2000000bff9b7230 */ /* 0x008fe20000004100 */
[----:B--2---:R2:W-:Y:S04]  /*1890*/  STS.128 [R49], R92 ;  /* 0x0000005c31007388 */ /* 0x0045e80000000c00 */
[----:B----4-:R0:W-:Y:S01]  /*18a0*/  STS.128 [R49+0x200], R96 ;  /* 0x0002006031007388 */ /* 0x0101e20000000c00 */
[----:B------:R-:W-:-:S03]  /*18b0*/  NOP ;  /* 0x0000000000007918 */ /* 0x000fc60000000000 */
[----:B------:R-:W3:Y:S04]  /*18c0*/  LDS.128 R32, [R48] ;  /* 0x0000000030207984 */ /* 0x000ee80000000c00 */
[----:B------:R-:W4:Y:S01]  /*18d0*/  LDS.128 R36, [R48+0x10] ;  /* 0x0000100030247984 */ /* 0x000f220000000c00 */
[----:B--2---:R-:W-:Y:S02]  /*18e0*/  HADD2.F32 R92, -RZ, R45.H1_H1 ;  /* 0x3000002dff5c7230 */ /* 0x004fe40000004100 */
[----:B-1----:R-:W-:Y:S01]  /*18f0*/  FADD.FTZ R95, -R139, 1 ;  /* 0x3f8000008b5f7421 */ /* 0x002fe20000010100 */
[----:B------:R-:W-:Y:S02]  /*1900*/  HADD2.F32 R93, -RZ, R46.H1_H1 ;  /* 0x3000002eff5d7230 */ /* 0x000fe40000004100 */
[----:B0-----:R-:W-:Y:S01]  /*1910*/  FADD.FTZ R97, -R191, 1 ;  /* 0x3f800000bf617421 */ /* 0x001fe20000010100 */
[----:B------:R-:W-:Y:S01]  /*1920*/  FFMA.FTZ R95, R106, R95, 1 ;  /* 0x3f8000006a5f7423 */ /* 0x000fe2000001005f */
[----:B------:R-:W-:-:S02]  /*1930*/  HADD2.F32 R46, -RZ, R47.H0_H0 ;  /* 0x2000002fff2e7230 */ /* 0x000fc40000004100 */
[----:B------:R-:W-:Y:S01]  /*1940*/  FFMA.FTZ R97, R102, R97, 1 ;  /* 0x3f80000066617423 */ /* 0x000fe20000010061 */
[----:B------:R-:W-:Y:S02]  /*1950*/  HADD2.F32 R47, -RZ, R47.H1_H1 ;  /* 0x3000002fff2f7230 */ /* 0x000fe40000004100 */
[--C-:B---3--:R-:W-:Y:S02]  /*1960*/  HADD2.F32 R44, -RZ, R32.reuse.H0_H0 ;  /* 0x20000020ff2c7230 */ /* 0x108fe40000004100 */
[----:B------:R-:W-:Y:S02]  /*1970*/  HADD2.F32 R45, -RZ, R32.H1_H1 ;  /* 0x30000020ff2d7230 */ /* 0x000fe40000004100 */
[--C-:B------:R-:W-:Y:S02]  /*1980*/  HADD2.F32 R118, -RZ, R33.reuse.H0_H0 ;  /* 0x20000021ff767230 */ /* 0x100fe40000004100 */
[----:B------:R-:W-:Y:S01]  /*1990*/  FMUL.FTZ R31, R149, R44 ;  /* 0x0000002c951f7220 */ /* 0x000fe20000410000 */
[----:B------:R-:W-:-:S02]  /*19a0*/  HADD2.F32 R125, -RZ, R33.H1_H1 ;  /* 0x30000021ff7d7230 */ /* 0x000fc40000004100 */
[C---:B------:R-:W-:Y:S01]  /*19b0*/  FADD.FTZ R33, -R123.reuse, 1 ;  /* 0x3f8000007b217421 */ /* 0x040fe20000010100 */
[----:B------:R-:W-:Y:S01]  /*19c0*/  FMUL.FTZ R32, R144, R45 ;  /* 0x0000002d90207220 */ /* 0x000fe20000410000 */
[----:B------:R-:W-:Y:S01]  /*19d0*/  FMUL.FTZ R31, R116, R31 ;  /* 0x0000001f741f7220 */ /* 0x000fe20000410000 */
[--C-:B------:R-:W-:Y:S02]  /*19e0*/  HADD2.F32 R124, -RZ, R34.reuse.H0_H0 ;  /* 0x20000022ff7c7230 */ /* 0x100fe40000004100 */
[----:B------:R-:W-:Y:S02]  /*19f0*/  HADD2.F32 R128, -RZ, R34.H1_H1 ;  /* 0x30000022ff807230 */ /* 0x000fe40000004100 */
        /* <DEDUP_REMOVED lines=16> */
[----:B----4-:R-:W-:-:S02]  /*1b00*/  HADD2.F32 R167, -RZ, R36.H1_H1 ;  /* 0x30000024ffa77230 */ /* 0x010fc40000004100 */
[----:B------:R-:W-:Y:S01]  /*1b10*/  FADD.FTZ R31, -R121, 1 ;  /* 0x3f800000791f7421 */ /* 0x000fe20000010100 */
[----:B------:R-:W-:Y:S01]  /*1b20*/  FMUL.FTZ R30, R143, R128 ;  /* 0x000000808f1e7220 */ /* 0x000fe20000410000 */
[----:B------:R-:W-:Y:S01]  /*1b30*/  FMUL.FTZ R42, R119, R42 ;  /* 0x0000002a772a7220 */ /* 0x000fe20000410000 */
[----:B------:R-:W-:Y:S01]  /*1b40*/  FMUL.FTZ R35, R35, R40 ;  /* 0x0000002823237220 */ /* 0x000fe20000410000 */
[----:B------:R-:W-:Y:S01]  /*1b50*/  FMUL.FTZ R40, R136, R129 ;  /* 0x0000008188287220 */ /* 0x000fe20000410000 */
[----:B------:R-:W-:Y:S02]  /*1b60*/  HADD2.F32 R154, -RZ, R36.H0_H0 ;  /* 0x20000024ff9a7230 */ /* 0x000fe40000004100 */
[----:B------:R-:W-:Y:S01]  /*1b70*/  FFMA.FTZ R31, R110, R31, 1 ;  /* 0x3f8000006e1f7423 */ /* 0x000fe2000001001f */
[--C-:B------:R-:W-:Y:S02]  /*1b80*/  HADD2.F32 R156, -RZ, R37.reuse.H0_H0 ;  /* 0x20000025ff9c7230 */ /* 0x100fe40000004100 */
[----:B------:R-:W-:Y:S01]  /*1b90*/  FMUL.FTZ R30, R121, R30 ;  /* 0x0000001e791e7220 */ /* 0x000fe20000410000 */
[----:B------:R-:W-:-:S02]  /*1ba0*/  HADD2.F32 R179, -RZ, R37.H1_H1 ;  /* 0x30000025ffb37230 */ /* 0x000fc40000004100 */
[----:B------:R-:W-:Y:S01]  /*1bb0*/  FADD.FTZ R36, -R148, 1 ;  /* 0x3f80000094247421 */ /* 0x000fe20000010100 */
[----:B------:R-:W-:Y:S01]  /*1bc0*/  FMUL.FTZ R37, R134, R167 ;  /* 0x000000a786257220 */ /* 0x000fe20000410000 */
[----:B------:R-:W-:Y:S01]  /*1bd0*/  FMUL.FTZ R41, R42, R41 ;  /* 0x000000292a297220 */ /* 0x000fe20000410000 */
[----:B------:R-:W-:Y:S01]  /*1be0*/  FMUL.FTZ R42, R145, R40 ;  /* 0x00000028912a7220 */ /* 0x000fe20000410000 */
[--C-:B------:R-:W-:Y:S02]  /*1bf0*/  HADD2.F32 R169, -RZ, R38.reuse.H0_H0 ;  /* 0x20000026ffa97230 */ /* 0x100fe40000004100 */
[----:B------:R-:W-:Y:S01]  /*1c00*/  FMUL.FTZ R94, R135, R142 ;  /* 0x0000008e875e7220 */ /* 0x000fe20000410000 */
[----:B------:R-:W-:Y:S02]  /*1c10*/  HADD2.F32 R158, -RZ, R38.H1_H1 ;  /* 0x30000026ff9e7230 */ /* 0x000fe40000004100 */
[----:B------:R-:W-:Y:S01]  /*1c20*/  FMUL.FTZ R40, R30, R31 ;  /* 0x0000001f1e287220 */ /* 0x000fe20000410000 */
[----:B------:R-:W-:Y:S01]  /*1c30*/  FFMA.FTZ R38, R109, R36, 1 ;  /* 0x3f8000006d267423 */ /* 0x000fe20000010024 */
        /* <DEDUP_REMOVED lines=12> */
[----:B------:R-:W-:Y:S01]  /*1d00*/  FFMA.FTZ R94, R111, R38, 1 ;  /* 0x3f8000006f5e7423 */ /* 0x000fe20000010026 */
[----:B------:R-:W-:-:S02]  /*1d10*/  HADD2.F32 R181, -RZ, R39.H0_H0 ;  /* 0x20000027ffb57230 */ /* 0x000fc40000004100 */
[----:B------:R-:W-:Y:S01]  /*1d20*/  FADD.FTZ R30, -R150, 1 ;  /* 0x3f800000961e7421 */ /* 0x000fe20000010100 */
[----:B------:R-:W-:Y:S02]  /*1d30*/  HADD2.F32 R189, -RZ, R39.H1_H1 ;  /* 0x30000027ffbd7230 */ /* 0x000fe40000004100 */
        /* <DEDUP_REMOVED lines=25> */
[----:B------:R-:W0:Y:S01]  /*1ed0*/  LDC.64 R30, c[0x0][0x508] ;  /* 0x00014200ff1e7b82 */ /* 0x000e220000000a00 */
[----:B------:R-:W-:Y:S01]  /*1ee0*/  F2FP.F16.F32.PACK_AB R36, R37, R36 ;  /* 0x000000242524723e */ /* 0x000fe200000000ff */
[----:B------:R-:W-:Y:S01]  /*1ef0*/  HADD2.F32 R97, -RZ, R25.H1_H1 ;  /* 0x30000019ff617230 */ /* 0x000fe20000004100 */
[----:B------:R-:W-:Y:S01]  /*1f00*/  F2FP.F16.F32.PACK_AB R33, R35, R34 ;  /* 0x000000222321723e */ /* 0x000fe200000000ff */
[----:B------:R-:W-:Y:S01]  /*1f10*/  HADD2.F32 R98, -RZ, R26.H0_H0 ;  /* 0x2000001aff627230 */ /* 0x000fe20000004100 */
[----:B------:R-:W-:Y:S01]  /*1f20*/  F2FP.F16.F32.PACK_AB R37, R39, R38 ;  /* 0x000000262725723e */ /* 0x000fe200000000ff */
[----:B------:R-:W-:Y:S01]  /*1f30*/  FMUL.FTZ R123, R114, R123 ;  /* 0x0000007b727b7220 */ /* 0x000fe20000410000 */
[----:B------:R-:W-:Y:S01]  /*1f40*/  F2FP.F16.F32.PACK_AB R34, R40, R41 ;  /* 0x000000292822723e */ /* 0x000fe200000000ff */
[----:B------:R-:W-:Y:S01]  /*1f50*/  FMUL.FTZ R130, R113, R130 ;  /* 0x0000008271827220 */ /* 0x000fe20000410000 */
[----:B------:R-:W-:Y:S01]  /*1f60*/  F2FP.F16.F32.PACK_AB R35, R95, R42 ;  /* 0x0000002a5f23723e */ /* 0x000fe200000000ff */
[----:B------:R-:W-:Y:S01]  /*1f70*/  BAR.SYNC.DEFER_BLOCKING 0x0 ;  /* 0x0000000000007b1d */ /* 0x000fe20000010000 */
[----:B------:R-:W-:Y:S01]  /*1f80*/  F2FP.F16.F32.PACK_AB R38, R94, R43 ;  /* 0x0000002b5e26723e */ /* 0x000fe200000000ff */
[--C-:B------:R-:W-:Y:S01]  /*1f90*/  HADD2.F32 R94, -RZ, R24.reuse.H0_H0 ;  /* 0x20000018ff5e7230 */ /* 0x100fe20000004100 */
[----:B------:R-:W-:Y:S01]  /*1fa0*/  F2FP.F16.F32.PACK_AB R39, R99, R96 ;  /* 0x000000606327723e */ /* 0x000fe200000000ff */
[----:B------:R-:W-:-:S02]  /*1fb0*/  HADD2.F32 R95, -RZ, R24.H1_H1 ;  /* 0x30000018ff5f7230 */ /* 0x000fc40000004100 */
[----:B------:R-:W-:Y:S01]  /*1fc0*/  FMUL.FTZ R2, R2, R117 ;  /* 0x0000007502027220 */ /* 0x000fe20000410000 */
[----:B------:R-:W-:Y:S01]  /*1fd0*/  HADD2.F32 R96, -RZ, R25.H0_H0 ;  /* 0x20000019ff607230 */ /* 0x000fe20000004100 */
[----:B------:R-:W1:Y:S01]  /*1fe0*/  LDC.64 R40, c[0x0][0x558] ;  /* 0x00015600ff287b82 */ /* 0x000e620000000a00 */
[----:B------:R-:W-:Y:S02]  /*1ff0*/  HADD2.F32 R99, -RZ, R26.H1_H1 ;  /* 0x3000001aff637230 */ /* 0x000fe40000004100 */
[----:B------:R-:W-:Y:S01]  /*2000*/  FMUL.FTZ R119, R104, R119 ;  /* 0x0000007768777220 */ /* 0x000fe20000410000 */
[----:B------:R-:W-:Y:S01]  /*2010*/  FMUL.FTZ R121, R110, R121 ;  /* 0x000000796e797220 */ /* 0x000fe20000410000 */
[----:B------:R-:W-:Y:S01]  /*2020*/  FMUL.FTZ R145, R0, R145 ;  /* 0x0000009100917220 */ /* 0x000fe20000410000 */
[----:B------:R-:W-:Y:S01]  /*2030*/  FMUL.FTZ R139, R106, R139 ;  /* 0x0000008b6a8b7220 */ /* 0x000fe20000410000 */
[----:B------:R-:W-:Y:S01]  /*2040*/  FMUL.FTZ R146, R105, R146 ;  /* 0x0000009269927220 */ /* 0x000fe20000410000 */
[----:B0-----:R-:W-:-:S04]  /*2050*/  IMAD.WIDE.U32 R42, R30, UR18, R28 ;  /* 0x000000121e2a7c25 */ /* 0x001fc8000f8e001c */
[----:B------:R-:W-:Y:S01]  /*2060*/  FMUL.FTZ R148, R109, R148 ;  /* 0x000000946d947220 */ /* 0x000fe20000410000 */
[----:B------:R-:W-:Y:S01]  /*2070*/  FMUL.FTZ R150, R107, R150 ;  /* 0x000000966b967220 */ /* 0x000fe20000410000 */
[----:B------:R-:W-:Y:S01]  /*2080*/  FMUL.FTZ R152, R111, R152 ;  /* 0x000000986f987220 */ /* 0x000fe20000410000 */
[----:B------:R-:W-:Y:S02]  /*2090*/  IMAD R43, R31, UR18, R43 ;  /* 0x000000121f2b7c24 */ /* 0x000fe4000f8e022b */
[----:B------:R-:W-:Y:S01]  /*20a0*/  FMUL.FTZ R165, R112, R165 ;  /* 0x000000a570a57220 */ /* 0x000fe20000410000 */
[----:B------:R-:W-:Y:S01]  /*20b0*/  FMUL.FTZ R183, R108, R183 ;  /* 0x000000b76cb77220 */ /* 0x000fe20000410000 */
[----:B------:R-:W-:Y:S01]  /*20c0*/  FMUL.FTZ R191, R102, R191 ;  /* 0x000000bf66bf7220 */ /* 0x000fe20000410000 */
[----:B------:R-:W-:-:S04]  /*20d0*/  IMAD.WIDE.U32 R42, R89, UR4, R42 ;  /* 0x00000004592a7c25 */ /* 0x000fc8000f8e002a */
[----:B------:R-:W-:Y:S01]  /*20e0*/  FMUL.FTZ R160, R103, R160 ;  /* 0x000000a067a07220 */ /* 0x000fe20000410000 */
[----:B------:R-:W-:Y:S01]  /*20f0*/  STS.128 [R48], R32 ;  /* 0x0000002030007388 */ /* 0x000fe20000000c00 */
[----:B------:R-:W-:Y:S01]  /*2100*/  FMUL.FTZ R0, R149, R8 ;  /* 0x0000000895007220 */ /* 0x000fe20000410000 */
[----:B------:R-:W-:Y:S02]  /*2110*/  HADD2.F32 R31, -RZ, R11.H1_H1 ;  /* 0x3000000bff1f7230 */ /* 0x000fe40000004100 */
[----:B------:R-:W-:Y:S01]  /*2120*/  FMUL.FTZ R116, R144, R123 ;  /* 0x0000007b90747220 */ /* 0x000fe20000410000 */
[----:B------:R0:W-:Y:S01]  /*2130*/  STS.128 [R48+0x10], R36 ;  /* 0x0000102430007388 */ /* 0x0001e20000000c00 */
[----:B------:R-:W-:-:S03]  /*2140*/  NOP ;  /* 0x0000000000007918 */ /* 0x000fc60000000000 */
[----:B------:R-:W2:Y:S01]  /*2150*/  LDS.128 R24, [R49] ;  /* 0x0000000031187984 */ /* 0x000ea20000000c00 */
[----:B-1----:R-:W-:Y:S01]  /*2160*/  LEA R40, P0, R42, R40, 0x1 ;  /* 0x000000282a287211 */ /* 0x002fe200078008ff */
[----:B------:R-:W-:Y:S01]  /*2170*/  FMUL.FTZ R115, R147, R130 ;  /* 0x0000008293737220 */ /* 0x000fe20000410000 */
[----:B------:R-:W-:Y:S01]  /*2180*/  FMUL.FTZ R113, R140, R2 ;  /* 0x000000028c717220 */ /* 0x000fe20000410000 */
[----:B------:R-:W1:Y:S01]  /*2190*/  LDS.128 R4, [R49+0x200] ;  /* 0x0002000031047984 */ /* 0x000e620000000c00 */
[----:B------:R-:W-:Y:S01]  /*21a0*/  FMUL.FTZ R114, R141, R119 ;  /* 0x000000778d727220 */ /* 0x000fe20000410000 */
[----:B------:R-:W-:Y:S01]  /*21b0*/  FMUL.FTZ R112, R143, R121 ;  /* 0x000000798f707220 */ /* 0x000fe20000410000 */
[----:B------:R-:W-:Y:S01]  /*21c0*/  FMUL.FTZ R111, R136, R145 ;  /* 0x00000091886f7220 */ /* 0x000fe20000410000 */
[----:B------:R-:W-:Y:S01]  /*21d0*/  FMUL.FTZ R110, R135, R139 ;  /* 0x0000008b876e7220 */ /* 0x000fe20000410000 */
[----:B0-----:R-:W-:Y:S02]  /*21e0*/  HADD2.F32 R39, -RZ, R9.H1_H1 ;  /* 0x30000009ff277230 */ /* 0x001fe40000004100 */
[----:B------:R-:W-:Y:S01]  /*21f0*/  FMUL.FTZ R109, R133, R146 ;  /* 0x00000092856d7220 */ /* 0x000fe20000410000 */
[----:B------:R-:W-:-:S02]  /*2200*/  IMAD R9, R89, UR5, R43 ;  /* 0x0000000559097c24 */ /* 0x000fc4000f8e022b */
[----:B------:R-:W-:Y:S01]  /*2210*/  FMUL.FTZ R108, R134, R148 ;  /* 0x00000094866c7220 */ /* 0x000fe20000410000 */
[----:B------:R-:W-:Y:S02]  /*2220*/  HADD2.F32 R37, -RZ, R10.H1_H1 ;  /* 0x3000000aff257230 */ /* 0x000fe40000004100 */
[----:B------:R-:W-:Y:S01]  /*2230*/  FMUL.FTZ R107, R131, R150 ;  /* 0x00000096836b7220 */ /* 0x000fe20000410000 */
[----:B------:R-:W-:Y:S01]  /*2240*/  FMUL.FTZ R106, R132, R152 ;  /* 0x00000098846a7220 */ /* 0x000fe20000410000 */
[----:B------:R-:W-:Y:S01]  /*2250*/  LEA.HI.X R41, R42, R41, R9, 0x1, P0 ;  /* 0x000000292a297211 */ /* 0x000fe200000f0c09 */
[----:B------:R-:W-:Y:S01]  /*2260*/  FMUL.FTZ R105, R126, R165 ;  /* 0x000000a57e697220 */ /* 0x000fe20000410000 */
[----:B------:R-:W-:Y:S01]  /*2270*/  FMUL.FTZ R104, R127, R183 ;  /* 0x000000b77f687220 */ /* 0x000fe20000410000 */
[----:B------:R-:W-:Y:S01]  /*2280*/  FMUL.FTZ R103, R120, R191 ;  /* 0x000000bf78677220 */ /* 0x000fe20000410000 */
[----:B------:R-:W-:Y:S01]  /*2290*/  FMUL.FTZ R102, R122, R160 ;  /* 0x000000a07a667220 */ /* 0x000fe20000410000 */
[----:B------:R-:W-:-:S05]  /*22a0*/  IMAD.WIDE.U32 R40, R68, 0x10, R40 ;  /* 0x0000001044287825 */ /* 0x000fca00078e0028 */
[----:B--2---:R0:W-:Y:S04]  /*22b0*/  STG.E.128 desc[UR16][R40.64], R24 ;  /* 0x0000001828007986 */ /* 0x0041e8000c101d10 */
        /* <DEDUP_REMOVED lines=24> */
[----:B------:R-:W-:Y:S01]  /*2440*/  F2FP.F16.F32.PACK_AB R11, R160, R11 ;  /* 0x0000000ba00b723e */ /* 0x000fe200000000ff */
[----:B------:R-:W1:Y:S01]  /*2450*/  LDC.64 R44, c[0x0][0x438] ;  /* 0x00010e00ff2c7b82 */ /* 0x000e620000000a00 */
[----:B------:R-:W-:Y:S01]  /*2460*/  F2FP.F16.F32.PACK_AB R10, R183, R10 ;  /* 0x0000000ab70a723e */ /* 0x000fe200000000ff */
[----:B------:R2:W-:Y:S01]  /*2470*/  STS.128 [R48], R4 ;  /* 0x0000000430007388 */ /* 0x0005e20000000c00 */
[----:B------:R-:W-:-:S02]  /*2480*/  F2FP.F16.F32.PACK_AB R9, R152, R9 ;  /* 0x000000099809723e */ /* 0x000fc400000000ff */
[----:B------:R-:W-:-:S05]  /*2490*/  F2FP.F16.F32.PACK_AB R8, R167, R8 ;  /* 0x00000008a708723e */ /* 0x000fca00000000ff */
[----:B------:R-:W-:Y:S01]  /*24a0*/  STS.128 [R48+0x10], R8 ;  /* 0x0000100830007388 */ /* 0x000fe20000000c00 */
[----:B------:R-:W-:-:S03]  /*24b0*/  NOP ;  /* 0x0000000000007918 */ /* 0x000fc60000000000 */
[----:B------:R-:W3:Y:S01]  /*24c0*/  LDS.128 R24, [R49] ;  /* 0x0000000031187984 */ /* 0x000ee20000000c00 */
[----:B0-----:R-:W-:-:S03]  /*24d0*/  IMAD.WIDE.U32 R40, R42, UR18, R28 ;  /* 0x000000122a287c25 */ /* 0x001fc6000f8e001c */
[----:B------:R-:W0:Y:S01]  /*24e0*/  LDS.128 R32, [R49+0x200] ;  /* 0x0002000031207984 */ /* 0x000e220000000c00 */
[----:B------:R-:W-:Y:S02]  /*24f0*/  IMAD R41, R43, UR18, R41 ;  /* 0x000000122b297c24 */ /* 0x000fe4000f8e0229 */
[----:B-1----:R-:W-:-:S04]  /*2500*/  IMAD.WIDE.U32 R40, R89, R44, R40 ;  /* 0x0000002c59287225 */ /* 0x002fc800078e0028 */
[----:B------:R-:W-:Y:S01]  /*2510*/  IMAD R41, R89, R45, R41 ;  /* 0x0000002d59297224 */ /* 0x000fe200078e0229 */
[----:B--2---:R-:W-:-:S04]  /*2520*/  LEA R4, P0, R40, UR6, 0x1 ;  /* 0x0000000628047c11 */ /* 0x004fc8000f8008ff */
[----:B------:R-:W-:-:S03]  /*2530*/  LEA.HI.X R5, R40, UR7, R41, 0x1, P0 ;  /* 0x0000000728057c11 */ /* 0x000fc600080f0c29 */
[----:B------:R-:W-:-:S05]  /*2540*/  IMAD.WIDE.U32 R4, R68, 0x10, R4 ;  /* 0x0000001044047825 */ /* 0x000fca00078e0004 */
[----:B---3--:R1:W-:Y:S04]  /*2550*/  STG.E.128 desc[UR16][R4.64], R24 ;  /* 0x0000001804007986 */ /* 0x0083e8000c101d10 */
[----:B0-----:R1:W-:Y:S02]  /*2560*/  STG.E.128 desc[UR16][R4.64+0x200], R32 ;  /* 0x0002002004007986 */ /* 0x0013e4000c101d10 */
.L_x_7945:
[----:B------:R-:W-:Y:S01]  /*2570*/  FFMA.FTZ R83, R0, R84, R83 ;  /* 0x0000005400537223 */ /* 0x000fe20000010053 */
[----:B------:R-:W2:Y:S01]  /*2580*/  LDCU UR4, c[0x0][0x38c] ;  /* 0x00007180ff0477ac */ /* 0x000ea20008000800 */
[----:B-----5:R-:W-:Y:S01]  /*2590*/  FADD.FTZ R162, R153, R80 ;  /* 0x0000005099a27221 */ /* 0x020fe20000010000 */
[----:B------:R-:W-:Y:S01]  /*25a0*/  CS2R R126, SRZ ;  /* 0x00000000007e7805 */ /* 0x000fe2000001ff00 */
[----:B------:R-:W-:Y:S01]  /*25b0*/  FFMA.FTZ R2, R116, R90, R83 ;  /* 0x0000005a74027223 */ /* 0x000fe20000010053 */
[----:B------:R-:W-:Y:S02]  /*25c0*/  CS2R R124, SRZ ;  /* 0x00000000007c7805 */ /* 0x000fe4000001ff00 */
[----:B------:R-:W-:Y:S02]  /*25d0*/  CS2R R122, SRZ ;  /* 0x00000000007a7805 */ /* 0x000fe4000001ff00 */
[----:B------:R-:W-:Y:S01]  /*25e0*/  CS2R R120, SRZ ;  /* 0x0000000000787805 */ /* 0x000fe2000001ff00 */
[----:B------:R-:W-:Y:S01]  /*25f0*/  FFMA.FTZ R2, R115, R88, R2 ;  /* 0x0000005873027223 */ /* 0x000fe20000010002 */
[----:B------:R-:W-:-:S02]  /*2600*/  CS2R R118, SRZ ;  /* 0x0000000000767805 */ /* 0x000fc4000001ff00 */
[----:B------:R-:W-:Y:S02]  /*2610*/  MOV R117, RZ ;  /* 0x000000ff00757202 */ /* 0x000fe40000000f00 */
[----:B------:R-:W-:Y:S01]  /*2620*/  CS2R R128, SRZ ;  /* 0x0000000000807805 */ /* 0x000fe2000001ff00 */
[----:B01----:R-:W-:Y:S01]  /*2630*/  FFMA.FTZ R5, R113, R92, R2 ;  /* 0x0000005c71057223 */ /* 0x003fe20000010002 */
[----:B------:R-:W-:Y:S02]  /*2640*/  MOV R134, RZ ;  /* 0x000000ff00867202 */ /* 0x000fe40000000f00 */
[----:B------:R-:W-:Y:S01]  /*2650*/  CS2R R130, SRZ ;  /* 0x0000000000827805 */ /* 0x000fe2000001ff00 */
[--C-:B------:R-:W-:Y:S01]  /*2660*/  FADD.FTZ R169, R187, R80.reuse ;  /* 0x00000050bba97221 */ /* 0x100fe20000010000 */
        /* <DEDUP_REMOVED lines=46> */
[----:B------:R-:W-:Y:S01]  /*2950*/  ISETP.NE.AND P0, PT, R70, 0x1, PT ;  /* 0x000000014600780c */ /* 0x000fe20003f05270 */
[----:B------:R-:W1:Y:S01]  /*2960*/  LDCU UR10, c[0x0][0x394] ;  /* 0x00007280ff0a77ac */ /* 0x000e620008000800 */
[----:B------:R-:W-:Y:S02]  /*2970*/  IADD3 R36, P1, PT, R28, R12, RZ ;  /* 0x0000000c1c247210 */ /* 0x000fe40007f3e0ff */
[----:B------:R-:W-:Y:S01]  /*2980*/  SHF.L.U32 R151, R3, 0x8, RZ ;  /* 0x0000000803977819 */ /* 0x000fe200000006ff */
[----:B------:R-:W2:Y:S01]  /*2990*/  LDCU UR11, c[0x0][0x38c] ;  /* 0x00007180ff0b77ac */ /* 0x000ea20008000800 */
[----:B------:R-:W-:Y:S01]  /*29a0*/  ISETP.EQ.AND P0, PT, R18, RZ, P0 ;  /* 0x000000ff1200720c */ /* 0x000fe20000702270 */
[----:B------:R-:W3:Y:S01]  /*29b0*/  LDC.64 R24, c[0x0][0x440] ;  /* 0x00011000ff187b82 */ /* 0x000ee20000000a00 */
[----:B------:R-:W-:Y:S01]  /*29c0*/  IADD3 R210, PT, PT, R28, R18, RZ ;  /* 0x000000121cd27210 */ /* 0x000fe20007ffe0ff */
[----:B------:R-:W4:Y:S01]  /*29d0*/  LDCU UR7, c[0x0][0x388] ;  /* 0x00007100ff0777ac */ /* 0x000f220008000800 */
[----:B------:R-:W-:-:S02]  /*29e0*/  MOV R127, RZ ;  /* 0x000000ff007f7202 */ /* 0x000fc40000000f00 */
[----:B------:R-:W-:Y:S01]  /*29f0*/  LOP3.LUT R151, R151, 0x100, RZ, 0xc0, !PT ;  /* 0x0000010097977812 */ /* 0x000fe200078ec0ff */
[----:B------:R-:W0:Y:S01]  /*2a00*/  LDCU.64 UR8, c[0x0][0x538] ;  /* 0x0000a700ff0877ac */ /* 0x000e220008000a00 */
[----:B------:R-:W-:Y:S01]  /*2a10*/  IADD3.X R37, PT, PT, RZ, R50, RZ, P1, !PT ;  /* 0x00000032ff257210 */ /* 0x000fe20000ffe4ff */
[----:B------:R-:W0:Y:S01]  /*2a20*/  LDC.64 R26, c[0x0][0x3a8] ;  /* 0x0000ea00ff1a7b82 */ /* 0x000e220000000a00 */
[----:B------:R-:W-:-:S07]  /*2a30*/  UMOV UR4, URZ ;  /* 0x000000ff00047c82 */ /* 0x000fce0008000000 */
[----:B------:R-:W0:Y:S08]  /*2a40*/  LDC.64 R30, c[0x0][0x450] ;  /* 0x00011400ff1e7b82 */ /* 0x000e300000000a00 */
[----:B------:R-:W0:Y:S08]  /*2a50*/  LDC.64 R32, c[0x0][0x3e0] ;  /* 0x0000f800ff207b82 */ /* 0x000e300000000a00 */
[----:B-12-4-:R-:W0:Y:S02]  /*2a60*/  LDC.64 R34, c[0x0][0x4d0] ;  /* 0x00013400ff227b82 */ /* 0x016e240000000a00 */
.L_x_7984:
[----:B0-----:R-:W-:-:S04]  /*2a70*/  IMAD.WIDE.U32 R4, R132, UR4, RZ ;  /* 0x0000000484047c25 */ /* 0x001fc8000f8e00ff */
[----:B------:R-:W-:Y:S01]  /*2a80*/  IMAD R2, R133, UR4, R5 ;  /* 0x0000000485027c24 */ /* 0x000fe2000f8e0205 */
[----:B------:R-:W-:-:S04]  /*2a90*/  LEA R44, P1, R4, R72, 0x1 ;  /* 0x00000048042c7211 */ /* 0x000fc800078208ff */
[----:B------:R-:W-:-:S03]  /*2aa0*/  LEA.HI.X R45, R4, R71, R2, 0x1, P1 ;  /* 0x00000047042d7211 */ /* 0x000fc600008f0c02 */
[----:B------:R-:W-:-:S05]  /*2ab0*/  IMAD.WIDE.U32 R44, R68, 0x10, R44 ;  /* 0x00000010442c7825 */ /* 0x000fca00078e002c */
[----:B--2---:R-:W2:Y:S04]  /*2ac0*/  LDG.E.128 R4, desc[UR16][R44.64] ;  /* 0x000000102c047981 */ /* 0x004ea8000c1e1d00 */
[----:B------:R-:W4:Y:S01]  /*2ad0*/  LDG.E.128 R8, desc[UR16][R44.64+0x200] ;  /* 0x000200102c087981 */ /* 0x000f22000c1e1d00 */
[----:B------:R-:W-:Y:S02]  /*2ae0*/  MOV R38, R16 ;  /* 0x0000001000267202 */ /* 0x000fe40000000f00 */
[----:B------:R-:W-:-:S03]  /*2af0*/  MOV R39, R81 ;  /* 0x0000005100277202 */ /* 0x000fc60000000f00 */
[----:B------:R-:W-:-:S04]  /*2b00*/  IMAD.WIDE.U32 R38, R26, UR4, R38 ;  /* 0x000000041a267c25 */ /* 0x000fc8000f8e0026 */
[----:B------:R-:W-:Y:S01]  /*2b10*/  IMAD R2, R27, UR4, R39 ;  /* 0x000000041b027c24 */ /* 0x000fe2000f8e0227 */
[----:B---3--:R-:W-:-:S04]  /*2b20*/  LEA R40, P1, R38, R24, 0x2 ;  /* 0x0000001826287211 */ /* 0x008fc800078210ff */
[----:B------:R-:W-:-:S05]  /*2b30*/  LEA.HI.X R41, R38, R25, R2, 0x2, P1 ;  /* 0x0000001926297211 */ /* 0x000fca00008f1402 */
[----:B------:R-:W3:Y:S01]  /*2b40*/  LDG.E R40, desc[UR16][R40.64] ;  /* 0x0000001028287981 */ /* 0x000ee2000c1e1900 */
[----:B------:R-:W-:Y:S02]  /*2b50*/  MOV R38, R14 ;  /* 0x0000000e00267202 */ /* 0x000fe40000000f00 */
[----:B------:R-:W-:-:S03]  /*2b60*/  MOV R39, R79 ;  /* 0x0000004f00277202 */ /* 0x000fc60000000f00 */
[----:B------:R-:W-:-:S04]  /*2b70*/  IMAD.WIDE.U32 R38, R32, UR4, R38 ;  /* 0x0000000420267c25 */ /* 0x000fc8000f8e0026 */
[----:B------:R-:W-:Y:S01]  /*2b80*/  IMAD R2, R33, UR4, R39 ;  /* 0x0000000421027c24 */ /* 0x000fe2000f8e0227 */
[----:B------:R-:W-:-:S04]  /*2b90*/  LEA R42, P1, R38, R30, 0x2 ;  /* 0x0000001e262a7211 */ /* 0x000fc800078210ff */
[----:B------:R-:W-:Y:S01]  /*2ba0*/  LEA.HI.X R43, R38, R31, R2, 0x2, P1 ;  /* 0x0000001f262b7211 */ /* 0x000fe200008f1402 */
[----:B--2---:R-:W-:Y:S04]  /*2bb0*/  STS.128 [R49], R4 ;  /* 0x0000000431007388 */ /* 0x004fe80000000c00 */
[----:B----4-:R-:W-:Y:S01]  /*2bc0*/  STS.128 [R49+0x200], R8 ;  /* 0x0002000831007388 */ /* 0x010fe20000000c00 */
[----:B------:R-:W-:-:S03]  /*2bd0*/  NOP ;  /* 0x0000000000007918 */ /* 0x000fc60000000000 */
[----:B------:R0:W2:Y:S01]  /*2be0*/  LDG.E R201, desc[UR16][R42.64] ;  /* 0x000000102ac97981 */ /* 0x0000a2000c1e1900 */
        /* <DEDUP_REMOVED lines=14> */
[----:B---3--:R-:W-:Y:S01]  /*2cd0*/  FMUL.FTZ R2, R40, 1.4426950216293334961 ;  /* 0x3fb8aa3b28027820 */ /* 0x008fe20000410000 */
        /* <DEDUP_REMOVED lines=12> */
[-C--:B0-----:R-:W-:Y:S01]  /*2da0*/  FMUL.FTZ R43, R161, R2.reuse ;  /* 0x00000002a12b7220 */ /* 0x081fe20000410000 */
[-C--:B------:R-:W-:Y:S01]  /*2db0*/  FMUL.FTZ R42, R160, R2.reuse ;  /* 0x00000002a02a7220 */ /* 0x080fe20000410000 */
[-C--:B------:R-:W-:Y:S01]  /*2dc0*/  FMUL.FTZ R41, R159, R2.reuse ;  /* 0x000000029f297220 */ /* 0x080fe20000410000 */
[----:B-1----:R-:W-:Y:S01]  /*2dd0*/  ULEA UR5, UR6, UR5, 0x18 ;  /* 0x0000000506057291 */ /* 0x002fe2000f8ec0ff */
[-C--:B------:R-:W-:Y:S01]  /*2de0*/  FMUL.FTZ R39, R158, R2.reuse ;  /* 0x000000029e277220 */ /* 0x080fe20000410000 */
[-C--:B------:R-:W-:Y:S01]  /*2df0*/  FMUL.FTZ R182, R157, R2.reuse ;  /* 0x000000029db67220 */ /* 0x080fe20000410000 */
[-C--:B------:R-:W-:Y:S01]  /*2e00*/  FMUL.FTZ R197, R156, R2.reuse ;  /* 0x000000029cc57220 */ /* 0x080fe20000410000 */
[-C--:B------:R-:W-:Y:S01]  /*2e10*/  FMUL.FTZ R200, R155, R2.reuse ;  /* 0x000000029bc87220 */ /* 0x080fe20000410000 */
[----:B------:R-:W-:Y:S01]  /*2e20*/  FMUL.FTZ R198, R154, R2 ;  /* 0x000000029ac67220 */ /* 0x000fe20000410000 */
[----:B------:R-:W0:Y:S01]  /*2e30*/  MUFU.EX2 R178, R178 ;  /* 0x000000b200b27308 */ /* 0x000e220000000800 */
[----:B------:R-:W-:Y:S01]  /*2e40*/  LEA R190, R38, UR5, 0x2 ;  /* 0x0000000526be7c11 */ /* 0x000fe2000f8e10ff */
[----:B------:R-:W-:Y:S01]  /*2e50*/  FMUL.FTZ R204, R154, R101 ;  /* 0x000000659acc7220 */ /* 0x000fe20000410000 */
[----:B------:R-:W-:Y:S03]  /*2e60*/  BSSY.RECONVERGENT B0, `(.L_x_7947) ;  /* 0x0000052000007945 */ /* 0x000fe60003800200 */
[----:B---3--:R1:W-:Y:S01]  /*2e70*/  STS [R190+0xea8], R211 ;  /* 0x000ea8d3be007388 */ /* 0x0083e20000000800 */
[----:B----4-:R-:W-:Y:S01]  /*2e80*/  HADD2.F32 R185, -RZ, R8.H1_H1 ;  /* 0x30000008ffb97230 */ /* 0x010fe20000004100 */
[----:B------:R-:W3:Y:S01]  /*2e90*/  MUFU.EX2 R177, R177 ;  /* 0x000000b100b17308 */ /* 0x000ee20000000800 */
[----:B------:R-:W-:-:S02]  /*2ea0*/  HADD2.F32 R186, -RZ, R10.H0_H0 ;  /* 0x2000000affba7230 */ /* 0x000fc40000004100 */
[----:B------:R-:W-:Y:S02]  /*2eb0*/  HADD2.F32 R188, -RZ, R10.H1_H1 ;  /* 0x3000000affbc7230 */ /* 0x000fe40000004100 */
[----:B------:R-:W-:Y:S02]  /*2ec0*/  HADD2.F32 R184, -RZ, R9.H0_H0 ;  /* 0x20000009ffb87230 */ /* 0x000fe40000004100 */
[----:B------:R-:W-:Y:S01]  /*2ed0*/  FMUL.FTZ R191, R186, R191 ;  /* 0x000000bfbabf7220 */ /* 0x000fe20000410000 */
[--C-:B------:R-:W-:Y:S01]  /*2ee0*/  HADD2.F32 R10, -RZ, R11.reuse.H0_H0 ;  /* 0x2000000bff0a7230 */ /* 0x100fe20000004100 */
[----:B------:R-:W4:Y:S01]  /*2ef0*/  MUFU.EX2 R176, R176 ;  /* 0x000000b000b07308 */ /* 0x000f220000000800 */
[----:B------:R-:W-:Y:S02]  /*2f00*/  HADD2.F32 R199, -RZ, R11.H1_H1 ;  /* 0x3000000bffc77230 */ /* 0x000fe40000004100 */
[----:B-1----:R-:W-:Y:S01]  /*2f10*/  FMUL.FTZ R190, R160, R95 ;  /* 0x0000005fa0be7220 */ /* 0x002fe20000410000 */
[----:B-----5:R-:W-:-:S02]  /*2f20*/  HADD2.F32 R38, -RZ, R4.H0_H0 ;  /* 0x20000004ff267230 */ /* 0x020fc40000004100 */
[----:B------:R-:W-:Y:S01]  /*2f30*/  FMUL.FTZ R11, R159, R96 ;  /* 0x000000609f0b7220 */ /* 0x000fe20000410000 */
[----:B------:R-:W-:Y:S02]  /*2f40*/  HADD2.F32 R44, -RZ, R4.H1_H1 ;  /* 0x30000004ff2c7230 */ /* 0x000fe40000004100 */
[----:B------:R-:W-:Y:S01]  /*2f50*/  FMUL.FTZ R4, R166, R92 ;  /* 0x0000005ca6047220 */ /* 0x000fe20000410000 */
[--C-:B------:R-:W-:Y:S01]  /*2f60*/  HADD2.F32 R45, -RZ, R5.reuse.H0_H0 ;  /* 0x20000005ff2d7230 */ /* 0x100fe20000004100 */
[----:B------:R-:W1:Y:S01]  /*2f70*/  MUFU.EX2 R175, R175 ;  /* 0x000000af00af7308 */ /* 0x000e620000000800 */
[----:B------:R-:W-:Y:S02]  /*2f80*/  HADD2.F32 R171, -RZ, R5.H1_H1 ;  /* 0x30000005ffab7230 */ /* 0x000fe40000004100 */
[----:B------:R-:W-:Y:S01]  /*2f90*/  FMUL.FTZ R5, R169, R84 ;  /* 0x00000054a9057220 */ /* 0x000fe20000410000 */
[--C-:B------:R-:W-:Y:S02]  /*2fa0*/  HADD2.F32 R170, -RZ, R6.reuse.H0_H0 ;  /* 0x20000006ffaa7230 */ /* 0x100fe40000004100 */
[----:B------:R-:W-:Y:S01]  /*2fb0*/  FMUL.FTZ R193, R185, R190 ;  /* 0x000000beb9c17220 */ /* 0x000fe20000410000 */
[----:B------:R-:W-:-:S02]  /*2fc0*/  HADD2.F32 R180, -RZ, R6.H1_H1 ;  /* 0x30000006ffb47230 */ /* 0x000fc40000004100 */
[----:B------:R-:W-:Y:S01]  /*2fd0*/  FMUL.FTZ R6, R163, R47 ;  /* 0x0000002fa3067220 */ /* 0x000fe20000410000 */
[--C-:B------:R-:W-:Y:S01]  /*2fe0*/  HADD2.F32 R179, -RZ, R7.reuse.H0_H0 ;  /* 0x20000007ffb37230 */ /* 0x100fe20000004100 */
[----:B------:R-:W0:Y:S01]  /*2ff0*/  MUFU.EX2 R174, R174 ;  /* 0x000000ae00ae7308 */ /* 0x000e220000000800 */
[----:B------:R-:W-:Y:S02]  /*3000*/  HADD2.F32 R183, -RZ, R7.H1_H1 ;  /* 0x30000007ffb77230 */ /* 0x000fe40000004100 */
[----:B------:R-:W-:Y:S01]  /*3010*/  FMUL.FTZ R7, R165, R91 ;  /* 0x0000005ba5077220 */ /* 0x000fe20000410000 */
[----:B------:R-:W-:Y:S02]  /*3020*/  HADD2.F32 R181, -RZ, R8.H0_H0 ;  /* 0x20000008ffb57230 */ /* 0x000fe40000004100 */
[----:B------:R-:W-:Y:S01]  /*3030*/  FMUL.FTZ R194, R184, R11 ;  /* 0x0000000bb8c27220 */ /* 0x000fe20000410000 */
[----:B------:R-:W-:Y:S02]  /*3040*/  HADD2.F32 R187, -RZ, R9.H1_H1 ;  /* 0x30000009ffbb7230 */ /* 0x000fe40000004100 */
        /* <DEDUP_REMOVED lines=14> */
[----:B------:R-:W-:-:S04]  /*3130*/  FMUL.FTZ R11, R199, R204 ;  /* 0x000000ccc70b7220 */ /* 0x000fc80000410000 */
        /* <DEDUP_REMOVED lines=35> */
.L_x_7948:
[----:B------:R0:W1:Y:S02]  /*3370*/  LDS R204, [R137+0x16ac] ;  /* 0x0016ac0089cc7984 */ /* 0x0000640000000800 */
.L_x_7949:
[----:B------:R-:W-:Y:S05]  /*3380*/  BSYNC.RECONVERGENT B0 ;  /* 0x0000000000007941 */ /* 0x000fea0003800200 */
.L_x_7947:
        /* <DEDUP_REMOVED lines=36> */
[C---:B------:R-:W-:Y:S01]  /*35d0*/  FFMA.FTZ R6, R174.reuse, R6, R217 ;  /* 0x00000006ae067223 */ /* 0x040fe200000100d9 */
        /* <DEDUP_REMOVED lines=31> */
[----:B------:R-:W-:Y:S01]  /*37d0*/  FMUL.FTZ R4, R41, R4 ;  /* 0x0000000429047220 */ /* 0x000fe20000410000 */
[----:B--2---:R-:W-:Y:S01]  /*37e0*/  @P1 FFMA.FTZ R229, R224, R7, R229 ;  /* 0x00000007e0e51223 */ /* 0x004fe200000100e5 */
[----:B------:R-:W-:Y:S01]  /*37f0*/  FFMA.FTZ R7, R198, R6, R11 ;  /* 0x00000006c6077223 */ /* 0x000fe2000001000b */
[----:B------:R-:W-:Y:S01]  /*3800*/  @P1 MOV R224, R207 ;  /* 0x000000cf00e01202 */ /* 0x000fe20000000f00 */
[----:B------:R-:W-:Y:S01]  /*3810*/  FMUL.FTZ R5, R39, R4 ;  /* 0x0000000427057220 */ /* 0x000fe20000410000 */
[----:B------:R-:W-:Y:S01]  /*3820*/  ISETP.GE.AND P1, PT, R86, 0x1, PT ;  /* 0x000000015600780c */ /* 0x000fe20003f26270 */
[----:B------:R-:W1:Y:S02]  /*3830*/  SHFL.DOWN PT, R209, R229, 0x2, 0x1f ;  /* 0x08401f00e5d17f89 */ /* 0x000e6400000e0000 */
[----:B------:R-:W-:Y:S02]  /*3840*/  FMUL.FTZ R4, R182, R5 ;  /* 0x00000005b6047220 */ /* 0x000fe40000410000 */
[----:B------:R-:W2:Y:S02]  /*3850*/  SHFL.UP PT, R6, R7, 0x1, RZ ;  /* 0x0420000007067989 */ /* 0x000ea400000e00ff */
[----:B------:R-:W-:-:S02]  /*3860*/  FMUL.FTZ R5, R197, R4 ;  /* 0x00000004c5057220 */ /* 0x000fc40000410000 */
[----:B------:R-:W3:Y:S02]  /*3870*/  SHFL.DOWN PT, R207, R224, 0x2, 0x1f ;  /* 0x08401f00e0cf7f89 */ /* 0x000ee400000e0000 */
[----:B------:R-:W-:-:S04]  /*3880*/  FMUL.FTZ R5, R200, R5 ;  /* 0x00000005c8057220 */ /* 0x000fc80000410000 */
[----:B------:R-:W-:-:S05]  /*3890*/  FMUL.FTZ R228, R198, R5 ;  /* 0x00000005c6e47220 */ /* 0x000fca0000410000 */
[----:B------:R-:W5:Y:S01]  /*38a0*/  SHFL.UP PT, R5, R228, 0x1, RZ ;  /* 0x04200000e4057989 */ /* 0x000f6200000e00ff */
[----:B-1----:R-:W-:Y:S01]  /*38b0*/  @!P3 FFMA.FTZ R229, R224, R209, R229 ;  /* 0x000000d1e0e5b223 */ /* 0x002fe200000100e5 */
[----:B--2---:R-:W-:-:S04]  /*38c0*/  FFMA.FTZ R6, R228, R6, R7 ;  /* 0x00000006e4067223 */ /* 0x004fc80000010007 */
[----:B------:R-:W1:Y:S01]  /*38d0*/  SHFL.DOWN PT, R209, R229, 0x4, 0x1f ;  /* 0x08801f00e5d17f89 */ /* 0x000e6200000e0000 */
[----:B---3--:R-:W-:Y:S01]  /*38e0*/  @!P3 FMUL.FTZ R4, R224, R207 ;  /* 0x000000cfe004b220 */ /* 0x008fe20000410000 */
[----:B------:R-:W-:-:S04]  /*38f0*/  FSEL R7, R7, R6, !P1 ;  /* 0x0000000607077208 */ /* 0x000fc80004800000 */
[----:B------:R-:W-:Y:S02]  /*3900*/  @!P3 MOV R224, R4 ;  /* 0x0000000400e0b202 */ /* 0x000fe40000000f00 */
[----:B------:R-:W2:Y:S01]  /*3910*/  SHFL.UP PT, R4, R7, 0x2, RZ ;  /* 0x0440000007047989 */ /* 0x000ea200000e00ff */
[----:B------:R-:W-:-:S03]  /*3920*/  ISETP.GT.U32.AND P3, PT, R138, 0x1b, PT ;  /* 0x0000001b8a00780c */ /* 0x000fc60003f64070 */
[----:B------:R-:W3:Y:S01]  /*3930*/  SHFL.DOWN PT, R207, R224, 0x4, 0x1f ;  /* 0x08801f00e0cf7f89 */ /* 0x000ee200000e0000 */
[----:B-----5:R-:W-:Y:S01]  /*3940*/  @P1 FMUL.FTZ R228, R228, R5 ;  /* 0x00000005e4e41220 */ /* 0x020fe20000410000 */
[----:B------:R-:W-:-:S04]  /*3950*/  ISETP.GE.AND P1, PT, R86, 0x2, PT ;  /* 0x000000025600780c */ /* 0x000fc80003f26270 */
[----:B------:R-:W5:Y:S04]  /*3960*/  SHFL.UP PT, R5, R228, 0x2, RZ ;  /* 0x04400000e4057989 */ /* 0x000f6800000e00ff */
[----:B-1----:R-:W-:-:S05]  /*3970*/  @!P3 FFMA.FTZ R229, R224, R209, R229 ;  /* 0x000000d1e0e5b223 */ /* 0x002fca00000100e5 */
[----:B------:R-:W1:Y:S01]  /*3980*/  SHFL.DOWN PT, R230, R229, 0x8, 0x1f ;  /* 0x09001f00e5e67f89 */ /* 0x000e6200000e0000 */
[----:B--2---:R-:W-:Y:S01]  /*3990*/  FFMA.FTZ R4, R228, R4, R7 ;  /* 0x00000004e4047223 */ /* 0x004fe20000010007 */
[----:B---3--:R-:W-:-:S04]  /*39a0*/  @!P3 FMUL.FTZ R6, R224, R207 ;  /* 0x000000cfe006b220 */ /* 0x008fc80000410000 */
[----:B------:R-:W-:Y:S02]  /*39b0*/  FSEL R207, R7, R4, !P1 ;  /* 0x0000000407cf7208 */ /* 0x000fe40004800000 */
[----:B------:R-:W-:Y:S02]  /*39c0*/  MOV R7, RZ ;  /* 0x000000ff00077202 */ /* 0x000fe40000000f00 */
[----:B------:R-:W-:Y:S01]  /*39d0*/  @!P3 MOV R224, R6 ;  /* 0x0000000600e0b202 */ /* 0x000fe20000000f00 */
[----:B------:R-:W2:Y:S01]  /*39e0*/  SHFL.UP PT, R4, R207, 0x4, RZ ;  /* 0x04800000cf047989 */ /* 0x000ea200000e00ff */
[----:B-----5:R-:W-:Y:S01]  /*39f0*/  @P1 FMUL.FTZ R228, R228, R5 ;  /* 0x00000005e4e41220 */ /* 0x020fe20000410000 */
[----:B------:R-:W-:Y:S01]  /*3a00*/  ISETP.GE.AND P1, PT, R70, UR10, PT ;  /* 0x0000000a46007c0c */ /* 0x000fe2000bf26270 */
[----:B------:R-:W-:Y:S01]  /*3a10*/  HFMA2 R6, -RZ, RZ, 1.875, 0 ;  /* 0x3f800000ff067431 */ /* 0x000fe200000001ff */
[----:B------:R-:W3:Y:S01]  /*3a20*/  SHFL.DOWN PT, R209, R224, 0x8, 0x1f ;  /* 0x09001f00e0d17f89 */ /* 0x000ee200000e0000 */
[----:B------:R-:W-:-:S02]  /*3a30*/  ISETP.GE.AND P3, PT, R86, 0x4, PT ;  /* 0x000000045600780c */ /* 0x000fc40003f66270 */
[----:B------:R-:W-:Y:S01]  /*3a40*/  ISETP.NE.OR P1, PT, R18, RZ, P1 ;  /* 0x000000ff1200720c */ /* 0x000fe20000f25670 */
[----:B------:R-:W5:Y:S01]  /*3a50*/  SHFL.UP PT, R5, R228, 0x4, RZ ;  /* 0x04800000e4057989 */ /* 0x000f6200000e00ff */
[----:B-1----:R-:W-:-:S05]  /*3a60*/  @!P4 FFMA.FTZ R229, R224, R230, R229 ;  /* 0x000000e6e0e5c223 */ /* 0x002fca00000100e5 */
[----:B------:R-:W1:Y:S06]  /*3a70*/  SHFL.DOWN PT, R231, R229, 0x10, 0x1f ;  /* 0x0a001f00e5e77f89 */ /* 0x000e6c00000e0000 */
[----:B------:R-:W-:Y:S01]  /*3a80*/  @!P1 LDS.64 R6, [UR6+0x1728] ;  /* 0x00172806ff069984 */ /* 0x000fe20008000a00 */
[----:B------:R-:W-:Y:S01]  /*3a90*/  ISETP.GE.AND P1, PT, R86, 0x8, PT ;  /* 0x000000085600780c */ /* 0x000fe20003f26270 */
[----:B--2---:R-:W-:Y:S01]  /*3aa0*/  FFMA.FTZ R4, R228, R4, R207 ;  /* 0x00000004e4047223 */ /* 0x004fe200000100cf */
[----:B---3--:R-:W-:-:S04]  /*3ab0*/  @!P4 FMUL.FTZ R209, R224, R209 ;  /* 0x000000d1e0d1c220 */ /* 0x008fc80000410000 */
[----:B------:R-:W-:Y:S01]  /*3ac0*/  FSEL R207, R207, R4, !P3 ;  /* 0x00000004cfcf7208 */ /* 0x000fe20005800000 */
[----:B-----5:R-:W-:Y:S01]  /*3ad0*/  @P3 FMUL.FTZ R228, R228, R5 ;  /* 0x00000005e4e43220 */ /* 0x020fe20000410000 */
[----:B------:R-:W-:-:S03]  /*3ae0*/  @!P4 MOV R224, R209 ;  /* 0x000000d100e0c202 */ /* 0x000fc60000000f00 */
[----:B------:R-:W2:Y:S01]  /*3af0*/  SHFL.UP PT, R4, R207, 0x8, RZ ;  /* 0x05000000cf047989 */ /* 0x000ea200000e00ff */
[----:B------:R-:W-:-:S03]  /*3b00*/  ISETP.GT.U32.AND P3, PT, R138, 0xf, PT ;  /* 0x0000000f8a00780c */ /* 0x000fc60003f64070 */
[----:B------:R-:W3:Y:S04]  /*3b10*/  SHFL.DOWN PT, R209, R224, 0x10, 0x1f ;  /* 0x0a001f00e0d17f89 */ /* 0x000ee800000e0000 */
[----:B------:R-:W5:Y:S06]  /*3b20*/  SHFL.UP PT, R5, R228, 0x8, RZ ;  /* 0x05000000e4057989 */ /* 0x000f6c00000e00ff */
[----:B-1----:R-:W-:Y:S01]  /*3b30*/  @!P3 FFMA.FTZ R229, R224, R231, R229 ;  /* 0x000000e7e0e5b223 */ /* 0x002fe200000100e5 */
[----:B--2---:R-:W-:Y:S01]  /*3b40*/  FFMA.FTZ R4, R228, R4, R207 ;  /* 0x00000004e4047223 */ /* 0x004fe200000100cf */
[----:B------:R-:W-:Y:S01]  /*3b50*/  SHFL.IDX PT, R232, R7, RZ, 0x1f ;  /* 0x00001fff07e87589 */ /* 0x000fe200000e0000 */
[----:B---3--:R-:W-:-:S03]  /*3b60*/  @!P3 FMUL.FTZ R230, R224, R209 ;  /* 0x000000d1e0e6b220 */ /* 0x008fc60000410000 */
[----:B------:R-:W-:Y:S01]  /*3b70*/  FSEL R209, R207, R4, !P1 ;  /* 0x00000004cfd17208 */ /* 0x000fe20004800000 */
[----:B-----5:R-:W-:Y:S01]  /*3b80*/  @P1 FMUL.FTZ R228, R228, R5 ;  /* 0x00000005e4e41220 */ /* 0x020fe20000410000 */
[----:B------:R-:W-:-:S03]  /*3b90*/  @!P3 MOV R224, R230 ;  /* 0x000000e600e0b202 */ /* 0x000fc60000000f00 */
[----:B------:R-:W1:Y:S01]  /*3ba0*/  SHFL.UP PT, R4, R209, 0x10, RZ ;  /* 0x06000000d1047989 */ /* 0x000e6200000e00ff */
[----:B------:R-:W-:Y:S02]  /*3bb0*/  ISETP.NE.AND P3, PT, R18, 0x1f, PT ;  /* 0x0000001f1200780c */ /* 0x000fe40003f65270 */
[----:B------:R-:W-:Y:S01]  /*3bc0*/  ISETP.GE.AND P1, PT, R86, 0x10, PT ;  /* 0x000000105600780c */ /* 0x000fe20003f26270 */
[----:B------:R-:W-:Y:S04]  /*3bd0*/  SHFL.DOWN PT, R230, R229, 0x1, 0x1f ;  /* 0x08201f00e5e67f89 */ /* 0x000fe800000e0000 */
[----:B------:R-:W2:Y:S04]  /*3be0*/  SHFL.DOWN PT, R207, R224, 0x1, 0x1f ;  /* 0x08201f00e0cf7f89 */ /* 0x000ea800000e0000 */
[----:B------:R-:W3:Y:S01]  /*3bf0*/  SHFL.UP PT, R5, R228, 0x10, RZ ;  /* 0x06000000e4057989 */ /* 0x000ee200000e00ff */
[----:B-1----:R-:W-:Y:S01]  /*3c00*/  FFMA.FTZ R4, R228, R4, R209 ;  /* 0x00000004e4047223 */ /* 0x002fe200000100d1 */
[----:B--2---:R-:W-:-:S04]  /*3c10*/  @P3 FFMA.FTZ R232, R207, R232, R230 ;  /* 0x000000e8cfe83223 */ /* 0x004fc800000100e6 */
[----:B------:R-:W-:Y:S01]  /*3c20*/  FSEL R230, R209, R4, !P1 ;  /* 0x00000004d1e67208 */ /* 0x000fe20004800000 */
[----:B------:R-:W-:Y:S01]  /*3c30*/  FFMA.FTZ R201, R232, R204, R201 ;  /* 0x000000cce8c97223 */ /* 0x000fe200000100c9 */
[----:B---3--:R-:W-:-:S04]  /*3c40*/  @P1 FMUL.FTZ R228, R228, R5 ;  /* 0x00000005e4e41220 */ /* 0x008fc80000410000 */
[----:B------:R-:W-:Y:S01]  /*3c50*/  SHFL.UP PT, R230, R230, 0x1, RZ ;  /* 0x04200000e6e67989 */ /* 0x000fe200000e00ff */
[----:B------:R-:W-:-:S03]  /*3c60*/  FFMA.FTZ R203, R198, R201, R203 ;  /* 0x000000c9c6cb7223 */ /* 0x000fc600000100cb */
[----:B------:R-:W-:Y:S01]  /*3c70*/  SHFL.UP PT, R5, R228, 0x1, RZ ;  /* 0x04200000e4057989 */ /* 0x000fe200000e00ff */
[----:B------:R-:W-:-:S04]  /*3c80*/  FFMA.FTZ R205, R200, R203, R205 ;  /* 0x000000cbc8cd7223 */ /* 0x000fc800000100cd */
[----:B------:R-:W-:-:S04]  /*3c90*/  FFMA.FTZ R207, R197, R205, R8 ;  /* 0x000000cdc5cf7223 */ /* 0x000fc80000010008 */
[----:B------:R-:W-:Y:S01]  /*3ca0*/  FFMA.FTZ R204, R182, R207, R9 ;  /* 0x000000cfb6cc7223 */ /* 0x000fe20000010009 */
[----:B------:R-:W-:-:S04]  /*3cb0*/  IMAD.WIDE.U32 R8, R34, UR4, R36 ;  /* 0x0000000422087c25 */ /* 0x000fc8000f8e0024 */
[----:B------:R-:W-:Y:S01]  /*3cc0*/  FFMA.FTZ R206, R39, R204, R206 ;  /* 0x000000cc27ce7223 */ /* 0x000fe200000100ce */
[----:B------:R-:W-:Y:S01]  /*3cd0*/  IMAD R9, R35, UR4, R9 ;  /* 0x0000000423097c24 */ /* 0x000fe2000f8e0209 */
[----:B------:R-:W-:Y:S02]  /*3ce0*/  LEA R4, P1, R8, UR8, 0x2 ;  /* 0x0000000808047c11 */ /* 0x000fe4000f8210ff */
[----:B------:R-:W-:Y:S01]  /*3cf0*/  FFMA.FTZ R209, R41, R206, R208 ;  /* 0x000000ce29d17223 */ /* 0x000fe200000100d0 */
[----:B----4-:R-:W1:Y:S03]  /*3d00*/  SHFL.IDX PT, R226, R226, RZ, 0x1f ;  /* 0x00001fffe2e27589 */ /* 0x010e6600000e0000 */
[----:B------:R-:W-:Y:S02]  /*3d10*/  FFMA.FTZ R208, R42, R209, R227 ;  /* 0x000000d12ad07223 */ /* 0x000fe400000100e3 */
[----:B------:R2:W3:Y:S02]  /*3d20*/  SHFL.IDX PT, R227, R224, RZ, 0x1f ;  /* 0x00001fffe0e37589 */ /* 0x0004e400000e0000 */
[----:B------:R-:W-:Y:S01]  /*3d30*/  FMUL.FTZ R233, R161, R208 ;  /* 0x000000d0a1e97220 */ /* 0x000fe20000410000 */
[----:B--2---:R-:W-:Y:S01]  /*3d40*/  P2R R224, PR, RZ, 0x20 ;  /* 0x00000020ffe07803 */ /* 0x004fe20000000000 */
[----:B-1----:R-:W-:Y:S01]  /*3d50*/  @P2 FFMA.FTZ R226, R5, R226, R230 ;  /* 0x000000e205e22223 */ /* 0x002fe200000100e6 */
[----:B------:R-:W-:Y:S01]  /*3d60*/  LEA.HI.X R5, R8, UR9, R9, 0x2, P1 ;  /* 0x0000000908057c11 */ /* 0x000fe200088f1409 */
[----:B------:R-:W-:-:S02]  /*3d70*/  FFMA.FTZ R8, R43, R208, R214 ;  /* 0x000000d02b087223 */ /* 0x000fc400000100d6 */
[----:B------:R-:W-:Y:S01]  /*3d80*/  FFMA.FTZ R211, R211, R226, R2 ;  /* 0x000000e2d3d37223 */ /* 0x000fe20000010002 */
[----:B---3--:R-:W-:Y:S01]  /*3d90*/  FMUL.FTZ R6, R227, R6 ;  /* 0x00000006e3067220 */ /* 0x008fe20000410000 */
[----:B------:R-:W-:Y:S01]  /*3da0*/  FFMA.FTZ R9, R172, R8, R225 ;  /* 0x00000008ac097223 */ /* 0x000fe200000100e1 */
[----:B------:R-:W1:Y:S01]  /*3db0*/  SHFL.IDX PT, R226, R229, RZ, 0x1f ;  /* 0x00001fffe5e27589 */ /* 0x000e6200000e0000 */
        /* <DEDUP_REMOVED lines=11> */
[CC--:B------:R-:W-:Y:S01]  /*3e70*/  FFMA.FTZ R217, R175.reuse, R214.reuse, R220 ;  /* 0x000000d6afd97223 */ /* 0x0c0fe200000100dc */
[-C--:B------:R-:W-:Y:S01]  /*3e80*/  FFMA.FTZ R225, R175, R223.reuse, R222 ;  /* 0x000000dfafe17223 */ /* 0x080fe200000100de */
[----:B------:R-:W-:Y:S01]  /*3e90*/  FADD.FTZ R221, -R221, R223 ;  /* 0x000000dfdddd7221 */ /* 0x000fe20000010100 */
[----:B------:R-:W-:Y:S01]  /*3ea0*/  FFMA.FTZ R175, R113, R223, R228 ;  /* 0x000000df71af7223 */ /* 0x000fe200000100e4 */
[----:B------:R-:W-:Y:S01]  /*3eb0*/  FFMA.FTZ R176, R176, R217, R219 ;  /* 0x000000d9b0b07223 */ /* 0x000fe200000100db */
[-C--:B------:R-:W-:Y:S01]  /*3ec0*/  FFMA.FTZ R174, R174, R225.reuse, R215 ;  /* 0x000000e1aeae7223 */ /* 0x080fe200000100d7 */
[----:B------:R-:W-:Y:S01]  /*3ed0*/  FMUL.FTZ R220, R165, R214 ;  /* 0x000000d6a5dc7220 */ /* 0x000fe20000410000 */
        /* <DEDUP_REMOVED lines=9> */
[----:B------:R-:W-:Y:S01]  /*3f70*/  FMUL.FTZ R173, R169, R213 ;  /* 0x000000d5a9ad7220 */ /* 0x000fe20000410000 */
[----:B------:R-:W-:Y:S01]  /*3f80*/  FMUL.FTZ R219, R168, R177 ;  /* 0x000000b1a8db7220 */ /* 0x000fe20000410000 */
[----:B-1----:R-:W-:Y:S01]  /*3f90*/  FFMA.FTZ R7, R227, R7, R226 ;  /* 0x00000007e3077223 */ /* 0x002fe200000100e2 */
[-C--:B------:R-:W-:Y:S01]  /*3fa0*/  FFMA.FTZ R43, R43, R172.reuse, R196 ;  /* 0x000000ac2b2b7223 */ /* 0x080fe200000100c4 */
[-C--:B------:R-:W-:Y:S01]  /*3fb0*/  FFMA.FTZ R175, R2, R173.reuse, RZ ;  /* 0x000000ad02af7223 */ /* 0x080fe200000100ff */
[----:B------:R-:W-:Y:S01]  /*3fc0*/  FMUL.FTZ R174, R84, R173 ;  /* 0x000000ad54ae7220 */ /* 0x000fe20000410000 */
[----:B------:R-:W-:Y:S01]  /*3fd0*/  FADD.FTZ R195, -R195, R172 ;  /* 0x000000acc3c37221 */ /* 0x000fe20000010100 */
[-C--:B------:R-:W-:Y:S01]  /*3fe0*/  FMUL.FTZ R173, R90, R219.reuse ;  /* 0x000000db5aad7220 */ /* 0x080fe20000410000 */
[----:B------:R-:W-:Y:S01]  /*3ff0*/  FFMA.FTZ R175, R212, R219, R175 ;  /* 0x000000dbd4af7223 */ /* 0x000fe200000100af */
[----:B------:R-:W-:Y:S01]  /*4000*/  FFMA.FTZ R172, R110, R172, R223 ;  /* 0x000000ac6eac7223 */ /* 0x000fe200000100df */
[----:B------:R-:W-:Y:S01]  /*4010*/  FMUL.FTZ R219, R167, R176 ;  /* 0x000000b0a7db7220 */ /* 0x000fe20000410000 */
[----:B------:R-:W-:Y:S01]  /*4020*/  FMUL.FTZ R229, R162, R9 ;  /* 0x00000009a2e57220 */ /* 0x000fe20000410000 */
[----:B------:R-:W-:Y:S01]  /*4030*/  FMUL.FTZ R223, R166, R217 ;  /* 0x000000d9a6df7220 */ /* 0x000fe20000410000 */
[----:B------:R-:W-:Y:S01]  /*4040*/  FADD.FTZ R222, -R222, R225 ;  /* 0x000000e1dede7221 */ /* 0x000fe20000010100 */
[----:B------:R1:W-:Y:S01]  /*4050*/  @!P5 STS.64 [UR6+0x1728], R6 ;  /* 0x00172806ff00d988 */ /* 0x0003e20008000a06 */
[----:B------:R-:W-:Y:S01]  /*4060*/  FMUL.FTZ R225, R91, R220 ;  /* 0x000000dc5be17220 */ /* 0x000fe20000410000 */
[----:B------:R-:W-:Y:S01]  /*4070*/  FFMA.FTZ R178, R216, R219, R175 ;  /* 0x000000dbd8b27223 */ /* 0x000fe200000100af */
[----:B------:R-:W-:Y:S01]  /*4080*/  FMUL.FTZ R226, R164, R211 ;  /* 0x000000d3a4e27220 */ /* 0x000fe20000410000 */
[----:B------:R-:W-:Y:S01]  /*4090*/  STS [R67+0x430], R174 ;  /* 0x000430ae43007388 */ /* 0x000fe20000000800 */
[----:B------:R-:W-:Y:S01]  /*40a0*/  FMUL.FTZ R228, R163, R8 ;  /* 0x00000008a3e47220 */ /* 0x000fe20000410000 */
[----:B------:R-:W-:Y:S01]  /*40b0*/  FMUL.FTZ R218, R160, R209 ;  /* 0x000000d1a0da7220 */ /* 0x000fe20000410000 */
[----:B------:R-:W-:Y:S01]  /*40c0*/  FMUL.FTZ R175, R159, R206 ;  /* 0x000000ce9faf7220 */ /* 0x000fe20000410000 */
[----:B------:R2:W-:Y:S01]  /*40d0*/  STS [R66+0x4], R173 ;  /* 0x000004ad42007388 */ /* 0x0005e20000000800 */
[----:B------:R-:W-:Y:S01]  /*40e0*/  FMUL.FTZ R219, R88, R219 ;  /* 0x000000db58db7220 */ /* 0x000fe20000410000 */
[-C--:B-1----:R-:W-:Y:S01]  /*40f0*/  FMUL.FTZ R7, R92, R223.reuse ;  /* 0x000000df5c077220 */ /* 0x082fe20000410000 */
[----:B------:R-:W-:Y:S01]  /*4100*/  FMUL.FTZ R227, R93, R226 ;  /* 0x000000e25de37220 */ /* 0x000fe20000410000 */
[----:B------:R1:W-:Y:S01]  /*4110*/  STS [R66+0x10], R225 ;  /* 0x000010e142007388 */ /* 0x0003e20000000800 */
[----:B------:R-:W-:Y:S01]  /*4120*/  FMUL.FTZ R231, R47, R228 ;  /* 0x000000e42fe77220 */ /* 0x000fe20000410000 */
[----:B------:R-:W-:Y:S01]  /*4130*/  FMUL.FTZ R235, R95, R218 ;  /* 0x000000da5feb7220 */ /* 0x000fe20000410000 */
[----:B------:R-:W-:Y:S01]  /*4140*/  FFMA.FTZ R223, R221, R223, R178 ;  /* 0x000000dfdddf7223 */ /* 0x000fe200000100b2 */
[----:B------:R3:W-:Y:S01]  /*4150*/  STS [R66+0xc], R7 ;  /* 0x00000c0742007388 */ /* 0x0007e20000000800 */
[----:B------:R-:W-:Y:S01]  /*4160*/  FMUL.FTZ R6, R158, R204 ;  /* 0x000000cc9e067220 */ /* 0x000fe20000410000 */
[----:B--2---:R-:W-:Y:S01]  /*4170*/  FMUL.FTZ R173, R46, R229 ;  /* 0x000000e52ead7220 */ /* 0x004fe20000410000 */
[----:B------:R-:W-:Y:S01]  /*4180*/  FMUL.FTZ R178, R157, R207 ;  /* 0x000000cf9db27220 */ /* 0x000fe20000410000 */
[----:B------:R-:W-:Y:S01]  /*4190*/  FMUL.FTZ R174, R154, R201 ;  /* 0x000000c99aae7220 */ /* 0x000fe20000410000 */
[----:B------:R2:W-:Y:S01]  /*41a0*/  STS [R66+0x8], R219 ;  /* 0x000008db42007388 */ /* 0x0005e20000000800 */
[----:B-1----:R-:W-:Y:S01]  /*41b0*/  FMUL.FTZ R225, R96, R175 ;  /* 0x000000af60e17220 */ /* 0x002fe20000410000 */
[----:B------:R-:W-:Y:S01]  /*41c0*/  FMUL.FTZ R237, R98, R178 ;  /* 0x000000b262ed7220 */ /* 0x000fe20000410000 */
[----:B------:R-:W-:Y:S01]  /*41d0*/  FFMA.FTZ R220, R222, R220, R223 ;  /* 0x000000dcdedc7223 */ /* 0x000fe200000100df */
[----:B------:R1:W-:Y:S01]  /*41e0*/  STS [R66+0x18], R173 ;  /* 0x000018ad42007388 */ /* 0x0003e20000000800 */
[----:B---3--:R-:W-:Y:S01]  /*41f0*/  FMUL.FTZ R7, R155, R203 ;  /* 0x000000cb9b077220 */ /* 0x008fe20000410000 */
[-C--:B------:R-:W-:Y:S01]  /*4200*/  FFMA.FTZ R42, R42, R43.reuse, R193 ;  /* 0x0000002b2a2a7223 */ /* 0x080fe200000100c1 */
[----:B------:R-:W-:Y:S01]  /*4210*/  FFMA.FTZ R223, R109, R43, R172 ;  /* 0x0000002b6ddf7223 */ /* 0x000fe200000100ac */
[----:B------:R3:W-:Y:S01]  /*4220*/  STS [R66+0x14], R227 ;  /* 0x000014e342007388 */ /* 0x0007e20000000800 */
[----:B------:R-:W-:Y:S01]  /*4230*/  FADD.FTZ R196, -R196, R43 ;  /* 0x0000002bc4c47221 */ /* 0x000fe20000010100 */
[----:B--2---:R-:W-:Y:S01]  /*4240*/  FMUL.FTZ R219, R94, R233 ;  /* 0x000000e95edb7220 */ /* 0x004fe20000410000 */
[-C--:B------:R-:W-:Y:S01]  /*4250*/  FFMA.FTZ R41, R41, R42.reuse, R194 ;  /* 0x0000002a29297223 */ /* 0x080fe200000100c2 */
[----:B------:R2:W-:Y:S01]  /*4260*/  STS [R66+0x1c], R231 ;  /* 0x00001ce742007388 */ /* 0x0005e20000000800 */
[----:B------:R-:W-:Y:S01]  /*4270*/  FFMA.FTZ R172, R108, R42, R223 ;  /* 0x0000002a6cac7223 */ /* 0x000fe200000100df */
[----:B-1----:R-:W-:Y:S01]  /*4280*/  FMUL.FTZ R173, R156, R205 ;  /* 0x000000cd9cad7220 */ /* 0x002fe20000410000 */
[----:B------:R-:W-:Y:S01]  /*4290*/  FADD.FTZ R193, -R193, R42 ;  /* 0x0000002ac1c17221 */ /* 0x000fe20000010100 */
[----:B------:R1:W-:Y:S01]  /*42a0*/  STS [R66+0x24], R235 ;  /* 0x000024eb42007388 */ /* 0x0003e20000000800 */
[----:B------:R-:W-:Y:S01]  /*42b0*/  FADD.FTZ R194, -R194, R41 ;  /* 0x00000029c2c27221 */ /* 0x000fe20000010100 */
[----:B---3--:R-:W-:-:S02]  /*42c0*/  FMUL.FTZ R227, R97, R6 ;  /* 0x0000000661e37220 */ /* 0x008fc40000410000 */
[----:B------:R3:W-:Y:S01]  /*42d0*/  STS [R66+0x28], R225 ;  /* 0x000028e142007388 */ /* 0x0007e20000000800 */
[----:B--2---:R-:W-:-:S03]  /*42e0*/  FMUL.FTZ R231, R99, R173 ;  /* 0x000000ad63e77220 */ /* 0x004fc60000410000 */
[----:B------:R2:W-:Y:S01]  /*42f0*/  STS [R66+0x20], R219 ;  /* 0x000020db42007388 */ /* 0x0005e20000000800 */
[----:B-1----:R-:W-:-:S03]  /*4300*/  FMUL.FTZ R235, R100, R7 ;  /* 0x0000000764eb7220 */ /* 0x002fc60000410000 */
[----:B------:R1:W-:Y:S01]  /*4310*/  STS [R66+0x2c], R227 ;  /* 0x00002ce342007388 */ /* 0x0003e20000000800 */
[----:B---3--:R-:W-:-:S03]  /*4320*/  FMUL.FTZ R225, R101, R174 ;  /* 0x000000ae65e17220 */ /* 0x008fc60000410000 */
[----:B------:R1:W-:Y:S01]  /*4330*/  STS [R66+0x30], R237 ;  /* 0x000030ed42007388 */ /* 0x0003e20000000800 */
[----:B--2---:R-:W-:-:S03]  /*4340*/  FFMA.FTZ R219, R215, R226, R220 ;  /* 0x000000e2d7db7223 */ /* 0x004fc600000100dc */
[----:B------:R1:W-:Y:S01]  /*4350*/  STS [R66+0x34], R231 ;  /* 0x000034e742007388 */ /* 0x0003e20000000800 */
[----:B------:R-:W-:-:S03]  /*4360*/  FFMA.FTZ R220, R202, R229, R219 ;  /* 0x000000e5cadc7223 */ /* 0x000fc600000100db */
[----:B------:R1:W-:Y:S01]  /*4370*/  STS [R66+0x38], R235 ;  /* 0x000038eb42007388 */ /* 0x0003e20000000800 */
[----:B------:R-:W-:-:S03]  /*4380*/  FFMA.FTZ R43, R195, R228, R220 ;  /* 0x000000e4c32b7223 */ /* 0x000fc600000100dc */
[----:B------:R1:W-:Y:S01]  /*4390*/  STS [R66+0x3c], R225 ;  /* 0x00003ce142007388 */ /* 0x0003e20000000800 */
[----:B------:R-:W-:Y:S01]  /*43a0*/  FFMA.FTZ R42, R196, R233, R43 ;  /* 0x000000e9c42a7223 */ /* 0x000fe2000001002b */
[-C--:B------:R-:W-:Y:S01]  /*43b0*/  FFMA.FTZ R43, R39, R41.reuse, R192 ;  /* 0x00000029272b7223 */ /* 0x080fe200000100c0 */
[----:B------:R-:W-:Y:S01]  /*43c0*/  BAR.SYNC.DEFER_BLOCKING 0x0 ;  /* 0x0000000000007b1d */ /* 0x000fe20000010000 */
[----:B------:R-:W-:Y:S01]  /*43d0*/  FFMA.FTZ R41, R107, R41, R172 ;  /* 0x000000296b297223 */ /* 0x000fe200000100ac */
[----:B------:R-:W-:Y:S01]  /*43e0*/  FFMA.FTZ R39, R193, R218, R42 ;  /* 0x000000dac1277223 */ /* 0x000fe2000001002a */
[-C--:B------:R-:W-:Y:S01]  /*43f0*/  FFMA.FTZ R182, R182, R43.reuse, R191 ;  /* 0x0000002bb6b67223 */ /* 0x080fe200000100bf */
[----:B------:R-:W-:Y:S01]  /*4400*/  FADD.FTZ R192, -R192, R43 ;  /* 0x0000002bc0c07221 */ /* 0x000fe20000010100 */
[----:B------:R-:W-:Y:S01]  /*4410*/  FFMA.FTZ R42, R106, R43, R41 ;  /* 0x0000002b6a2a7223 */ /* 0x000fe20000010029 */
[----:B------:R-:W-:Y:S01]  /*4420*/  IADD3 R43, PT, PT, -R210, UR7, RZ ;  /* 0x00000007d22b7c10 */ /* 0x000fe2000fffe1ff */
[----:B------:R-:W-:Y:S01]  /*4430*/  FFMA.FTZ R39, R194, R175, R39 ;  /* 0x000000afc2277223 */ /* 0x000fe20000010027 */
[----:B------:R-:W-:Y:S01]  /*4440*/  FFMA.FTZ R197, R197, R182, R190 ;  /* 0x000000b6c5c57223 */ /* 0x000fe200000100be */
[----:B------:R-:W-:Y:S01]  /*4450*/  FADD.FTZ R191, -R191, R182 ;  /* 0x000000b6bfbf7221 */ /* 0x000fe20000010100 */
[----:B------:R-:W-:Y:S01]  /*4460*/  ISETP.GE.AND P1, PT, R43, 0x1, PT ;  /* 0x000000012b00780c */ /* 0x000fe20003f26270 */
[----:B------:R-:W-:Y:S01]  /*4470*/  FFMA.FTZ R6, R192, R6, R39 ;  /* 0x00000006c0067223 */ /* 0x000fe20000010027 */
[----:B------:R-:W-:Y:S01]  /*4480*/  FFMA.FTZ R41, R105, R182, R42 ;  /* 0x000000b669297223 */ /* 0x000fe2000001002a */
[-C--:B------:R-:W-:Y:S01]  /*4490*/  FFMA.FTZ R200, R200, R197.reuse, R189 ;  /* 0x000000c5c8c87223 */ /* 0x080fe200000100bd */
[----:B------:R-:W-:Y:S01]  /*44a0*/  FADD.FTZ R190, -R190, R197 ;  /* 0x000000c5bebe7221 */ /* 0x000fe20000010100 */
[----:B------:R-:W-:Y:S01]  /*44b0*/  FFMA.FTZ R39, R191, R178, R6 ;  /* 0x000000b2bf277223 */ /* 0x000fe20000010006 */
[----:B------:R-:W-:Y:S01]  /*44c0*/  FFMA.FTZ R42, R104, R197, R41 ;  /* 0x000000c5682a7223 */ /* 0x000fe20000010029 */
[----:B------:R-:W-:Y:S01]  /*44d0*/  FADD.FTZ R189, -R189, R200 ;  /* 0x000000c8bdbd7221 */ /* 0x000fe20000010100 */
[C---:B------:R-:W-:Y:S01]  /*44e0*/  ISETP.GE.AND P2, PT, R43.reuse, 0x21, PT ;  /* 0x000000212b00780c */ /* 0x040fe20003f46270 */
[----:B------:R-:W-:Y:S01]  /*44f0*/  FFMA.FTZ R6, R190, R173, R39 ;  /* 0x000000adbe067223 */ /* 0x000fe20000010027 */
[C---:B------:R-:W-:Y:S01]  /*4500*/  ISETP.GE.AND P3, PT, R43.reuse, 0x41, PT ;  /* 0x000000412b00780c */ /* 0x040fe20003f66270 */
[-C--:B------:R-:W-:Y:S01]  /*4510*/  FFMA.FTZ R198, R198, R200.reuse, R11 ;  /* 0x000000c8c6c67223 */ /* 0x080fe2000001000b */
[----:B------:R-:W-:Y:S01]  /*4520*/  ISETP.GE.AND P4, PT, R43, 0x61, PT ;  /* 0x000000612b00780c */ /* 0x000fe20003f86270 */
[----:B------:R-:W-:Y:S01]  /*4530*/  FFMA.FTZ R39, R103, R200, R42 ;  /* 0x000000c867277223 */ /* 0x000fe2000001002a */
[----:B------:R1:W2:Y:S01]  /*4540*/  LDS R219, [R65+0x4b0] ;  /* 0x0004b00041db7984 */ /* 0x0002a20000000800 */
[----:B------:R-:W-:Y:S01]  /*4550*/  FFMA.FTZ R6, R189, R7, R6 ;  /* 0x00000007bd067223 */ /* 0x000fe20000010006 */
[----:B------:R-:W-:Y:S09]  /*4560*/  @!P1 BRA `(.L_x_7951) ;  /* 0x0000000000089947 */ /* 0x000ff20003800000 */
[----:B------:R-:W3:Y:S04]  /*4570*/  LDS R7, [R69+0x430] ;  /* 0x0004300045077984 */ /* 0x000ee80000000800 */
[----:B---3--:R3:W-:Y:S02]  /*4580*/  REDG.E.ADD.F32.FTZ.RN.STRONG.GPU desc[UR16][R4.64], R7 ;  /* 0x00000007040079a6 */ /* 0x0087e4000c12f310 */
.L_x_7951:
[----:B------:R-:W-:Y:S05]  /*4590*/  BSYNC.RECONVERGENT B0 ;  /* 0x0000000000007941 */ /* 0x000fea0003800200 */
.L_x_7950:
[----:B------:R-:W-:Y:S04]  /*45a0*/  BSSY.RECONVERGENT B0, `(.L_x_7952) ;  /* 0x0000003000007945 */ /* 0x000fe80003800200 */
[----:B------:R-:W-:Y:S05]  /*45b0*/  @!P2 BRA `(.L_x_7953) ;  /* 0x000000000004a947 */ /* 0x000fea0003800000 */
[----:B--2---:R4:W-:Y:S02]  /*45c0*/  REDG.E.ADD.F32.FTZ.RN.STRONG.GPU desc[UR16][R4.64+0x80], R219 ;  /* 0x000080db040079a6 */ /* 0x0049e4000c12f310 */
.L_x_7953:
[----:B------:R-:W-:Y:S05]  /*45d0*/  BSYNC.RECONVERGENT B0 ;  /* 0x0000000000007941 */ /* 0x000fea0003800200 */
.L_x_7952:
[----:B---3--:R3:W0:Y:S01]  /*45e0*/  LDS R7, [R64+0x530] ;  /* 0x0005300040077984 */ /* 0x0086220000000800 */
[----:B------:R-:W-:Y:S04]  /*45f0*/  BSSY.RECONVERGENT B0, `(.L_x_7954) ;  /* 0x0000003000007945 */ /* 0x000fe80003800200 */
[----:B------:R-:W-:Y:S05]  /*4600*/  @!P3 BRA `(.L_x_7955) ;  /* 0x000000000004b947 */ /* 0x000fea0003800000 */
[----:B0-----:R0:W-:Y:S02]  /*4610*/  REDG.E.ADD.F32.FTZ.RN.STRONG.GPU desc[UR16][R4.64+0x100], R7 ;  /* 0x00010007040079a6 */ /* 0x0011e4000c12f310 */
.L_x_7955:
[----:B------:R-:W-:Y:S05]  /*4620*/  BSYNC.RECONVERGENT B0 ;  /* 0x0000000000007941 */ /* 0x000fea0003800200 */
.L_x_7954:
[----:B0-----:R0:W0:Y:S01]  /*4630*/  LDS R7, [R63+0x5b0] ;  /* 0x0005b0003f077984 */ /* 0x0010220000000800 */
[----:B------:R-:W-:Y:S01]  /*4640*/  BSSY.RECONVERGENT B0, `(.L_x_7956) ;  /* 0x0000004000007945 */ /* 0x000fe20003800200 */
[----:B------:R-:W-:-:S03]  /*4650*/  FADD.FTZ R11, -R11, R198 ;  /* 0x000000c60b0b7221 */ /* 0x000fc60000010100 */
[----:B------:R-:W-:Y:S05]  /*4660*/  @!P4 BRA `(.L_x_7957) ;  /* 0x000000000004c947 */ /* 0x000fea0003800000 */
[----:B0-----:R0:W-:Y:S02]  /*4670*/  REDG.E.ADD.F32.FTZ.RN.STRONG.GPU desc[UR16][R4.64+0x180], R7 ;  /* 0x00018007040079a6 */ /* 0x0011e4000c12f310 */
.L_x_7957:
[----:B------:R-:W-:Y:S05]  /*4680*/  BSYNC.RECONVERGENT B0 ;  /* 0x0000000000007941 */ /* 0x000fea0003800200 */
.L_x_7956:
[----:B------:R1:W1:Y:S01]  /*4690*/  LDS R41, [R62+0x630] ;  /* 0x000630003e297984 */ /* 0x0002620000000800 */
[----:B------:R-:W-:Y:S01]  /*46a0*/  ISETP.GE.AND P6, PT, R43, 0x81, PT ;  /* 0x000000812b00780c */ /* 0x000fe20003fc6270 */
        /* <DEDUP_REMOVED lines=9> */
.L_x_7959:
[----:B------:R-:W-:Y:S05]  /*4740*/  BSYNC.RECONVERGENT B0 ;  /* 0x0000000000007941 */ /* 0x000fea0003800200 */
.L_x_7958:
[----:B01----:R0:W1:Y:S01]  /*4750*/  LDS R41, [R61+0x6b0] ;  /* 0x0006b0003d297984 */ /* 0x0030620000000800 */
[----:B------:R-:W-:Y:S04]  /*4760*/  BSSY.RECONVERGENT B0, `(.L_x_7960) ;  /* 0x0000003000007945 */ /* 0x000fe80003800200 */
[----:B------:R-:W-:Y:S05]  /*4770*/  @!P1 BRA `(.L_x_7961) ;  /* 0x0000000000049947 */ /* 0x000fea0003800000 */
[----:B-1----:R1:W-:Y:S02]  /*4780*/  REDG.E.ADD.F32.FTZ.RN.STRONG.GPU desc[UR16][R4.64+0x280], R41 ;  /* 0x00028029040079a6 */ /* 0x0023e4000c12f310 */
.L_x_7961:
[----:B------:R-:W-:Y:S05]  /*4790*/  BSYNC.RECONVERGENT B0 ;  /* 0x0000000000007941 */ /* 0x000fea0003800200 */
.L_x_7960:
[----:B-1----:R1:W0:Y:S01]  /*47a0*/  LDS R41, [R60+0x730] ;  /* 0x000730003c297984 */ /* 0x0022220000000800 */
[----:B------:R-:W-:Y:S04]  /*47b0*/  BSSY.RECONVERGENT B0, `(.L_x_7962) ;  /* 0x0000003000007945 */ /* 0x000fe80003800200 */
[----:B------:R-:W-:Y:S05]  /*47c0*/  @!P2 BRA `(.L_x_7963) ;  /* 0x000000000004a947 */ /* 0x000fea0003800000 */
[----:B0-----:R0:W-:Y:S02]  /*47d0*/  REDG.E.ADD.F32.FTZ.RN.STRONG.GPU desc[UR16][R4.64+0x300], R41 ;  /* 0x00030029040079a6 */ /* 0x0011e4000c12f310 */
.L_x_7963:
[----:B------:R-:W-:Y:S05]  /*47e0*/  BSYNC.RECONVERGENT B0 ;  /* 0x0000000000007941 */ /* 0x000fea0003800200 */
.L_x_7962:
[----:B0-----:R0:W0:Y:S01]  /*47f0*/  LDS R41, [R59+0x7b0] ;  /* 0x0007b0003b297984 */ /* 0x0010220000000800 */
[----:B------:R-:W-:Y:S04]  /*4800*/  BSSY.RECONVERGENT B0, `(.L_x_7964) ;  /* 0x0000003000007945 */ /* 0x000fe80003800200 */
[----:B------:R-:W-:Y:S05]  /*4810*/  @!P3 BRA `(.L_x_7965) ;  /* 0x000000000004b947 */ /* 0x000fea0003800000 */
[----:B0-----:R0:W-:Y:S02]  /*4820*/  REDG.E.ADD.F32.FTZ.RN.STRONG.GPU desc[UR16][R4.64+0x380], R41 ;  /* 0x00038029040079a6 */ /* 0x0011e4000c12f310 */
.L_x_7965:
[----:B------:R-:W-:Y:S05]  /*4830*/  BSYNC.RECONVERGENT B0 ;  /* 0x0000000000007941 */ /* 0x000fea0003800200 */
.L_x_7964:
[----:B0-----:R0:W0:Y:S01]  /*4840*/  LDS R41, [R58+0x830] ;  /* 0x000830003a297984 */ /* 0x0010220000000800 */
[----:B------:R-:W-:Y:S04]  /*4850*/  BSSY.RECONVERGENT B0, `(.L_x_7966) ;  /* 0x0000003000007945 */ /* 0x000fe80003800200 */
[----:B------:R-:W-:Y:S05]  /*4860*/  @!P4 BRA `(.L_x_7967) ;  /* 0x000000000004c947 */ /* 0x000fea0003800000 */
[----:B0-----:R0:W-:Y:S02]  /*4870*/  REDG.E.ADD.F32.FTZ.RN.STRONG.GPU desc[UR16][R4.64+0x400], R41 ;  /* 0x00040029040079a6 */ /* 0x0011e4000c12f310 */
.L_x_7967:
[----:B------:R-:W-:Y:S05]  /*4880*/  BSYNC.RECONVERGENT B0 ;  /* 0x0000000000007941 */ /* 0x000fea0003800200 */
.L_x_7966:
[----:B0-----:R0:W0:Y:S01]  /*4890*/  LDS R41, [R57+0x8b0] ;  /* 0x0008b00039297984 */ /* 0x0010220000000800 */
[----:B------:R-:W-:Y:S04]  /*48a0*/  BSSY.RECONVERGENT B0, `(.L_x_7968) ;  /* 0x0000003000007945 */ /* 0x000fe80003800200 */
[----:B------:R-:W-:Y:S05]  /*48b0*/  @!P5 BRA `(.L_x_7969) ;  /* 0x000000000004d947 */ /* 0x000fea0003800000 */
[----:B0-----:R0:W-:Y:S02]  /*48c0*/  REDG.E.ADD.F32.FTZ.RN.STRONG.GPU desc[UR16][R4.64+0x480], R41 ;  /* 0x00048029040079a6 */ /* 0x0011e4000c12f310 */
.L_x_7969:
[----:B------:R-:W-:Y:S05]  /*48d0*/  BSYNC.RECONVERGENT B0 ;  /* 0x0000000000007941 */ /* 0x000fea0003800200 */
.L_x_7968:
        /* <DEDUP_REMOVED lines=10> */
.L_x_7971:
[----:B------:R-:W-:Y:S05]  /*4980*/  BSYNC.RECONVERGENT B0 ;  /* 0x0000000000007941 */ /* 0x000fea0003800200 */
.L_x_7970:
[----:B0-----:R0:W0:Y:S01]  /*4990*/  LDS R41, [R55+0x9b0] ;  /* 0x0009b00037297984 */ /* 0x0010220000000800 */
[----:B------:R-:W-:Y:S04]  /*49a0*/  BSSY.RECONVERGENT B0, `(.L_x_7972) ;  /* 0x0000003000007945 */ /* 0x000fe80003800200 */
[----:B------:R-:W-:Y:S05]  /*49b0*/  @!P1 BRA `(.L_x_7973) ;  /* 0x0000000000049947 */ /* 0x000fea0003800000 */
[----:B0-----:R0:W-:Y:S02]  /*49c0*/  REDG.E.ADD.F32.FTZ.RN.STRONG.GPU desc[UR16][R4.64+0x580], R41 ;  /* 0x00058029040079a6 */ /* 0x0011e4000c12f310 */
.L_x_7973:
[----:B------:R-:W-:Y:S05]  /*49d0*/  BSYNC.RECONVERGENT B0 ;  /* 0x0000000000007941 */ /* 0x000fea0003800200 */
.L_x_7972:
[----:B0-----:R0:W0:Y:S01]  /*49e0*/  LDS R41, [R54+0xa30] ;  /* 0x000a300036297984 */ /* 0x0010220000000800 */
[----:B------:R-:W-:Y:S04]  /*49f0*/  BSSY.RECONVERGENT B0, `(.L_x_7974) ;  /* 0x0000003000007945 */ /* 0x000fe80003800200 */
[----:B------:R-:W-:Y:S05]  /*4a00*/  @!P2 BRA `(.L_x_7975) ;  /* 0x000000000004a947 */ /* 0x000fea0003800000 */
[----:B0-----:R0:W-:Y:S02]  /*4a10*/  REDG.E.ADD.F32.FTZ.RN.STRONG.GPU desc[UR16][R4.64+0x600], R41 ;  /* 0x00060029040079a6 */ /* 0x0011e4000c12f310 */
.L_x_7975:
[----:B------:R-:W-:Y:S05]  /*4a20*/  BSYNC.RECONVERGENT B0 ;  /* 0x0000000000007941 */ /* 0x000fea0003800200 */
.L_x_7974:
[----:B0-----:R0:W0:Y:S01]  /*4a30*/  LDS R41, [R53+0xab0] ;  /* 0x000ab00035297984 */ /* 0x0010220000000800 */
[----:B------:R-:W-:Y:S04]  /*4a40*/  BSSY.RECONVERGENT B0, `(.L_x_7976) ;  /* 0x0000003000007945 */ /* 0x000fe80003800200 */
[----:B------:R-:W-:Y:S05]  /*4a50*/  @!P3 BRA `(.L_x_7977) ;  /* 0x000000000004b947 */ /* 0x000fea0003800000 */
[----:B0-----:R0:W-:Y:S02]  /*4a60*/  REDG.E.ADD.F32.FTZ.RN.STRONG.GPU desc[UR16][R4.64+0x680], R41 ;  /* 0x00068029040079a6 */ /* 0x0011e4000c12f310 */
.L_x_7977:
[----:B------:R-:W-:Y:S05]  /*4a70*/  BSYNC.RECONVERGENT B0 ;  /* 0x0000000000007941 */ /* 0x000fea0003800200 */
.L_x_7976:
[----:B0-----:R0:W0:Y:S01]  /*4a80*/  LDS R41, [R52+0xb30] ;  /* 0x000b300034297984 */ /* 0x0010220000000800 */
[----:B------:R-:W-:Y:S04]  /*4a90*/  BSSY.RECONVERGENT B0, `(.L_x_7978) ;  /* 0x0000003000007945 */ /* 0x000fe80003800200 */
[----:B------:R-:W-:Y:S05]  /*4aa0*/  @!P4 BRA `(.L_x_7979) ;  /* 0x000000000004c947 */ /* 0x000fea0003800000 */
[----:B0-----:R0:W-:Y:S02]  /*4ab0*/  REDG.E.ADD.F32.FTZ.RN.STRONG.GPU desc[UR16][R4.64+0x700], R41 ;  /* 0x00070029040079a6 */ /* 0x0011e4000c12f310 */
.L_x_7979:
[----:B------:R-:W-:Y:S05]  /*4ac0*/  BSYNC.RECONVERGENT B0 ;  /* 0x0000000000007941 */ /* 0x000fea0003800200 */
.L_x_7978:
[----:B0-----:R0:W0:Y:S01]  /*4ad0*/  LDS R41, [R51+0xbb0] ;  /* 0x000bb00033297984 */ /* 0x0010220000000800 */
[----:B------:R-:W-:Y:S04]  /*4ae0*/  BSSY.RECONVERGENT B0, `(.L_x_7980) ;  /* 0x0000003000007945 */ /* 0x000fe80003800200 */
[----:B------:R-:W-:Y:S05]  /*4af0*/  @!P5 BRA `(.L_x_7981) ;  /* 0x000000000004d947 */ /* 0x000fea0003800000 */
[----:B0-----:R0:W-:Y:S02]  /*4b00*/  REDG.E.ADD.F32.FTZ.RN.STRONG.GPU desc[UR16][R4.64+0x780], R41 ;  /* 0x00078029040079a6 */ /* 0x0011e4000c12f310 */
.L_x_7981:
[----:B------:R-:W-:Y:S05]  /*4b10*/  BSYNC.RECONVERGENT B0 ;  /* 0x0000000000007941 */ /* 0x000fea0003800200 */
.L_x_7980:
        /* <DEDUP_REMOVED lines=8> */
[----:B------:R-:W-:Y:S01]  /*4ba0*/  FFMA.FTZ R135, R160, R42, R135 ;  /* 0x0000002aa0877223 */ /* 0x000fe20000010087 */
[----:B------:R-:W-:Y:S01]  /*4bb0*/  FMUL.FTZ R181, R181, R208 ;  /* 0x000000d0b5b57220 */ /* 0x000fe20000410000 */
[----:B------:R-:W-:Y:S01]  /*4bc0*/  FFMA.FTZ R149, R164, R180, R149 ;  /* 0x000000b4a4957223 */ /* 0x000fe20000010095 */
[----:B------:R-:W-:Y:S01]  /*4bd0*/  FFMA.FTZ R172, R95, R42, R172 ;  /* 0x0000002a5fac7223 */ /* 0x000fe200000100ac */
[-C--:B------:R-:W-:Y:S01]  /*4be0*/  FMUL.FTZ R179, R179, R9.reuse ;  /* 0x00000009b3b37220 */ /* 0x080fe20000410000 */
[C---:B------:R-:W-:Y:S01]  /*4bf0*/  FMUL.FTZ R9, R40.reuse, R9 ;  /* 0x0000000928097220 */ /* 0x040fe20000410000 */
[----:B------:R-:W-:Y:S01]  /*4c00*/  FMUL.FTZ R41, R40, R206 ;  /* 0x000000ce28297220 */ /* 0x000fe20000410000 */
[----:B------:R-:W-:Y:S01]  /*4c10*/  FMUL.FTZ R170, R170, R214 ;  /* 0x000000d6aaaa7220 */ /* 0x000fe20000410000 */
[----:B------:R-:W-:Y:S01]  /*4c20*/  ISETP.NE.AND P2, PT, R224, RZ, PT ;  /* 0x000000ffe000720c */ /* 0x000fe20003f45270 */
[----:B------:R-:W-:Y:S01]  /*4c30*/  FMUL.FTZ R9, R202, R9 ;  /* 0x00000009ca097220 */ /* 0x000fe20000410000 */
[----:B------:R-:W-:Y:S01]  /*4c40*/  FMUL.FTZ R41, R194, R41 ;  /* 0x00000029c2297220 */ /* 0x000fe20000410000 */
[----:B------:R-:W-:Y:S01]  /*4c50*/  FMUL.FTZ R45, R45, R176 ;  /* 0x000000b02d2d7220 */ /* 0x000fe20000410000 */
[----:B------:R-:W-:Y:S01]  /*4c60*/  FFMA.FTZ R150, R165, R170, R150 ;  /* 0x000000aaa5967223 */ /* 0x000fe20000010096 */
[----:B------:R-:W-:Y:S01]  /*4c70*/  FFMA.FTZ R9, R46, R179, R9 ;  /* 0x000000b32e097223 */ /* 0x000fe20000010009 */
[-C--:B------:R-:W-:Y:S01]  /*4c80*/  FMUL.FTZ R188, R188, R205.reuse ;  /* 0x000000cdbcbc7220 */ /* 0x080fe20000410000 */
[----:B------:R-:W-:Y:S01]  /*4c90*/  FMUL.FTZ R205, R40, R205 ;  /* 0x000000cd28cd7220 */ /* 0x000fe20000410000 */
[----:B------:R-:W-:Y:S01]  /*4ca0*/  FMUL.FTZ R171, R171, R217 ;  /* 0x000000d9abab7220 */ /* 0x000fe20000410000 */
[----:B0-----:R-:W-:Y:S01]  /*4cb0*/  @!P1 FADD.FTZ R7, R7, R4 ;  /* 0x0000000407079221 */ /* 0x001fe20000010000 */
[----:B------:R-:W-:Y:S01]  /*4cc0*/  FADD.FTZ R118, R9, R118 ;  /* 0x0000007609767221 */ /* 0x000fe20000010000 */
[----:B------:R-:W-:Y:S01]  /*4cd0*/  FMUL.FTZ R190, R190, R205 ;  /* 0x000000cdbebe7220 */ /* 0x000fe20000410000 */
[----:B------:R-:W-:Y:S01]  /*4ce0*/  BSSY.RECONVERGENT B0, `(.L_x_7982) ;  /* 0x000006e000007945 */ /* 0x000fe20003800200 */
[----:B----4-:R-:W-:Y:S01]  /*4cf0*/  @!P1 FADD.FTZ R6, R6, R5 ;  /* 0x0000000506069221 */ /* 0x010fe20000010000 */
[----:B------:R-:W0:Y:S01]  /*4d00*/  SHFL.DOWN PT, R4, R7, 0x2, 0x1f ;  /* 0x08401f0007047f89 */ /* 0x000e2200000e0000 */
[----:B------:R-:W-:Y:S01]  /*4d10*/  ISETP.GT.AND P1, PT, R86, 0x1d, PT ;  /* 0x0000001d5600780c */ /* 0x000fe20003f24270 */
[----:B------:R-:W-:Y:S01]  /*4d20*/  FMUL.FTZ R5, R40, R208 ;  /* 0x000000d028057220 */ /* 0x000fe20000410000 */
[-C--:B------:R-:W-:Y:S01]  /*4d30*/  FFMA.FTZ R190, R99, R188.reuse, R190 ;  /* 0x000000bc63be7223 */ /* 0x080fe200000100be */
[----:B------:R-:W4:Y:S01]  /*4d40*/  SHFL.DOWN PT, R39, R6, 0x2, 0x1f ;  /* 0x08401f0006277f89 */ /* 0x000f2200000e0000 */
[----:B------:R-:W-:Y:S01]  /*4d50*/  FFMA.FTZ R136, R161, R181, R136 ;  /* 0x000000b5a1887223 */ /* 0x000fe20000010088 */
[----:B------:R-:W-:Y:S01]  /*4d60*/  FMUL.FTZ R5, R196, R5 ;  /* 0x00000005c4057220 */ /* 0x000fe20000410000 */
[----:B------:R-:W-:Y:S01]  /*4d70*/  FFMA.FTZ R153, R162, R179, R153 ;  /* 0x000000b3a2997223 */ /* 0x000fe20000010099 */
[----:B------:R-:W-:Y:S01]  /*4d80*/  FADD.FTZ R121, R172, R121 ;  /* 0x00000079ac797221 */ /* 0x000fe20000010000 */
[----:B------:R-:W-:Y:S01]  /*4d90*/  FFMA.FTZ R147, R166, R171, R147 ;  /* 0x000000aba6937223 */ /* 0x000fe20000010093 */
[----:B------:R-:W-:Y:S01]  /*4da0*/  FFMA.FTZ R5, R94, R181, R5 ;  /* 0x000000b55e057223 */ /* 0x000fe20000010005 */
[----:B------:R-:W-:Y:S01]  /*4db0*/  FFMA.FTZ R148, R167, R45, R148 ;  /* 0x0000002da7947223 */ /* 0x000fe20000010094 */
[----:B------:R-:W-:Y:S01]  /*4dc0*/  FFMA.FTZ R141, R156, R188, R141 ;  /* 0x000000bc9c8d7223 */ /* 0x000fe2000001008d */
[----:B------:R-:W-:Y:S01]  /*4dd0*/  FADD.FTZ R125, R190, R125 ;  /* 0x0000007dbe7d7221 */ /* 0x000fe20000010000 */
[----:B------:R-:W-:Y:S01]  /*4de0*/  FADD.FTZ R120, R5, R120 ;  /* 0x0000007805787221 */ /* 0x000fe20000010000 */
[----:B------:R-:W-:-:S04]  /*4df0*/  FMUL.FTZ R5, R40, R214 ;  /* 0x000000d628057220 */ /* 0x000fc80000410000 */
[----:B------:R-:W-:Y:S01]  /*4e00*/  FMUL.FTZ R222, R222, R5 ;  /* 0x00000005dede7220 */ /* 0x000fe20000410000 */
[----:B------:R-:W-:-:S03]  /*4e10*/  FMUL.FTZ R5, R40, R204 ;  /* 0x000000cc28057220 */ /* 0x000fc60000410000 */
[----:B------:R-:W-:Y:S01]  /*4e20*/  FFMA.FTZ R9, R91, R170, R222 ;  /* 0x000000aa5b097223 */ /* 0x000fe200000100de */
[----:B0-----:R-:W-:Y:S01]  /*4e30*/  @!P1 FADD.FTZ R7, R7, R4 ;  /* 0x0000000407079221 */ /* 0x001fe20000010000 */
[-C--:B------:R-:W-:Y:S01]  /*4e40*/  FMUL.FTZ R4, R183, R8.reuse ;  /* 0x00000008b7047220 */ /* 0x080fe20000410000 */
[----:B------:R-:W-:Y:S01]  /*4e50*/  FMUL.FTZ R8, R40, R8 ;  /* 0x0000000828087220 */ /* 0x000fe20000410000 */
[----:B------:R-:W-:Y:S01]  /*4e60*/  FMUL.FTZ R192, R192, R5 ;  /* 0x00000005c0c07220 */ /* 0x000fe20000410000 */
[----:B----4-:R-:W-:Y:S01]  /*4e70*/  @!P1 FADD.FTZ R6, R6, R39 ;  /* 0x0000002706069221 */ /* 0x010fe20000010000 */
[----:B------:R-:W0:Y:S01]  /*4e80*/  SHFL.DOWN PT, R174, R7, 0x4, 0x1f ;  /* 0x08801f0007ae7f89 */ /* 0x000e2200000e0000 */
[----:B------:R-:W-:Y:S01]  /*4e90*/  ISETP.GT.AND P1, PT, R86, 0x1b, PT ;  /* 0x0000001b5600780c */ /* 0x000fe20003f24270 */
[----:B------:R-:W-:Y:S01]  /*4ea0*/  FMUL.FTZ R8, R195, R8 ;  /* 0x00000008c3087220 */ /* 0x000fe20000410000 */
[----:B------:R-:W-:Y:S01]  /*4eb0*/  FFMA.FTZ R152, R163, R4, R152 ;  /* 0x00000004a3987223 */ /* 0x000fe20000010098 */
[----:B------:R-:W4:Y:S01]  /*4ec0*/  SHFL.DOWN PT, R43, R6, 0x4, 0x1f ;  /* 0x08801f00062b7f89 */ /* 0x000f2200000e0000 */
[----:B------:R-:W-:Y:S01]  /*4ed0*/  FMUL.FTZ R39, R184, R206 ;  /* 0x000000ceb8277220 */ /* 0x000fe20000410000 */
[----:B------:R-:W-:Y:S01]  /*4ee0*/  FFMA.FTZ R8, R47, R4, R8 ;  /* 0x000000042f087223 */ /* 0x000fe20000010008 */
[C---:B------:R-:W-:Y:S01]  /*4ef0*/  FMUL.FTZ R4, R40.reuse, R211 ;  /* 0x000000d328047220 */ /* 0x040fe20000410000 */
[----:B------:R-:W-:Y:S01]  /*4f00*/  FMUL.FTZ R5, R40, R176 ;  /* 0x000000b028057220 */ /* 0x000fe20000410000 */
[-C--:B------:R-:W-:Y:S01]  /*4f10*/  FFMA.FTZ R140, R159, R39.reuse, R140 ;  /* 0x000000279f8c7223 */ /* 0x080fe2000001008c */
[----:B------:R-:W-:Y:S01]  /*4f20*/  FFMA.FTZ R41, R96, R39, R41 ;  /* 0x0000002760297223 */ /* 0x000fe20000010029 */
[----:B------:R-:W-:Y:S01]  /*4f30*/  FMUL.FTZ R4, R215, R4 ;  /* 0x00000004d7047220 */ /* 0x000fe20000410000 */
[----:B------:R-:W-:Y:S01]  /*4f40*/  FMUL.FTZ R39, R186, R207 ;  /* 0x000000cfba277220 */ /* 0x000fe20000410000 */
[----:B------:R-:W-:Y:S01]  /*4f50*/  FADD.FTZ R119, R8, R119 ;  /* 0x0000007708777221 */ /* 0x000fe20000010000 */
[----:B------:R-:W-:Y:S01]  /*4f60*/  FMUL.FTZ R8, R187, R204 ;  /* 0x000000ccbb087220 */ /* 0x000fe20000410000 */
[----:B------:R-:W-:Y:S01]  /*4f70*/  FFMA.FTZ R180, R93, R180, R4 ;  /* 0x000000b45db47223 */ /* 0x000fe20000010004 */
[----:B------:R-:W-:Y:S01]  /*4f80*/  FMUL.FTZ R4, R40, R217 ;  /* 0x000000d928047220 */ /* 0x000fe20000410000 */
[----:B------:R-:W-:Y:S01]  /*4f90*/  FMUL.FTZ R5, R216, R5 ;  /* 0x00000005d8057220 */ /* 0x000fe20000410000 */
[----:B------:R-:W-:Y:S01]  /*4fa0*/  FADD.FTZ R122, R41, R122 ;  /* 0x0000007a297a7221 */ /* 0x000fe20000010000 */
[----:B------:R-:W-:Y:S01]  /*4fb0*/  FADD.FTZ R128, R9, R128 ;  /* 0x0000008009807221 */ /* 0x000fe20000010000 */
[----:B------:R-:W-:Y:S01]  /*4fc0*/  FMUL.FTZ R221, R221, R4 ;  /* 0x00000004dddd7220 */ /* 0x000fe20000410000 */
[----:B------:R-:W-:Y:S01]  /*4fd0*/  FMUL.FTZ R4, R40, R207 ;  /* 0x000000cf28047220 */ /* 0x000fe20000410000 */
[----:B------:R-:W-:Y:S01]  /*4fe0*/  FFMA.FTZ R142, R157, R39, R142 ;  /* 0x000000279d8e7223 */ /* 0x000fe2000001008e */
[----:B------:R-:W-:Y:S01]  /*4ff0*/  FMUL.FTZ R41, R10, R203 ;  /* 0x000000cb0a297220 */ /* 0x000fe20000410000 */
[----:B0-----:R-:W-:Y:S01]  /*5000*/  @!P1 FADD.FTZ R7, R7, R174 ;  /* 0x000000ae07079221 */ /* 0x001fe20000010000 */
[----:B------:R-:W-:Y:S01]  /*5010*/  FMUL.FTZ R191, R191, R4 ;  /* 0x00000004bfbf7220 */ /* 0x000fe20000410000 */
[----:B------:R-:W-:Y:S01]  /*5020*/  FMUL.FTZ R9, R38, R213 ;  /* 0x000000d526097220 */ /* 0x000fe20000410000 */
[-C--:B------:R-:W-:Y:S01]  /*5030*/  FFMA.FTZ R139, R158, R8.reuse, R139 ;  /* 0x000000089e8b7223 */ /* 0x080fe2000001008b */
[----:B----4-:R-:W-:Y:S01]  /*5040*/  @!P1 FADD.FTZ R6, R6, R43 ;  /* 0x0000002b06069221 */ /* 0x010fe20000010000 */
[----:B------:R-:W0:Y:S01]  /*5050*/  SHFL.DOWN PT, R42, R7, 0x8, 0x1f ;  /* 0x09001f00072a7f89 */ /* 0x000e2200000e0000 */
[----:B------:R-:W-:Y:S01]  /*5060*/  ISETP.GT.AND P1, PT, R86, 0x17, PT ;  /* 0x000000175600780c */ /* 0x000fe20003f24270 */
[----:B------:R-:W-:Y:S01]  /*5070*/  FFMA.FTZ R191, R98, R39, R191 ;  /* 0x0000002762bf7223 */ /* 0x000fe200000100bf */
[----:B------:R-:W-:Y:S01]  /*5080*/  FMUL.FTZ R39, R44, R177 ;  /* 0x000000b12c277220 */ /* 0x000fe20000410000 */
[----:B------:R-:W4:Y:S01]  /*5090*/  SHFL.DOWN PT, R43, R6, 0x8, 0x1f ;  /* 0x09001f00062b7f89 */ /* 0x000f2200000e0000 */
[----:B------:R-:W-:Y:S01]  /*50a0*/  FFMA.FTZ R192, R97, R8, R192 ;  /* 0x0000000861c07223 */ /* 0x000fe200000100c0 */
[C---:B------:R-:W-:Y:S01]  /*50b0*/  FMUL.FTZ R170, R40.reuse, R201 ;  /* 0x000000c928aa7220 */ /* 0x040fe20000410000 */
        /* <DEDUP_REMOVED lines=16> */
[----:B------:R-:W-:Y:S01]  /*51c0*/  FFMA.FTZ R145, R168, R39, R145 ;  /* 0x00000027a8917223 */ /* 0x000fe20000010091 */
[----:B0-----:R-:W-:Y:S01]  /*51d0*/  @!P1 FADD.FTZ R7, R7, R42 ;  /* 0x0000002a07079221 */ /* 0x001fe20000010000 */
[----:B------:R-:W-:Y:S01]  /*51e0*/  FMUL.FTZ R42, R199, R201 ;  /* 0x000000c9c72a7220 */ /* 0x000fe20000410000 */
[----:B------:R-:W-:Y:S01]  /*51f0*/  FADD.FTZ R131, R8, R131 ;  /* 0x0000008308837221 */ /* 0x000fe20000010000 */
[----:B------:R-:W-:Y:S01]  /*5200*/  FFMA.FTZ R144, R155, R41, R144 ;  /* 0x000000299b907223 */ /* 0x000fe20000010090 */
[----:B----4-:R-:W-:Y:S01]  /*5210*/  @!P1 FADD.FTZ R6, R6, R43 ;  /* 0x0000002b06069221 */ /* 0x010fe20000010000 */
[----:B------:R-:W0:Y:S01]  /*5220*/  SHFL.DOWN PT, R4, R7, 0x10, 0x1f ;  /* 0x0a001f0007047f89 */ /* 0x000e2200000e0000 */
[----:B------:R-:W-:Y:S01]  /*5230*/  ISETP.NE.AND P1, PT, R86, RZ, PT ;  /* 0x000000ff5600720c */ /* 0x000fe20003f25270 */
[-C--:B------:R-:W-:Y:S01]  /*5240*/  FFMA.FTZ R170, R101, R42.reuse, R170 ;  /* 0x0000002a65aa7223 */ /* 0x080fe200000100aa */
[----:B------:R-:W-:Y:S01]  /*5250*/  FFMA.FTZ R146, R169, R9, R146 ;  /* 0x00000009a9927223 */ /* 0x000fe20000010092 */
[----:B------:R-:W4:Y:S01]  /*5260*/  SHFL.DOWN PT, R43, R6, 0x10, 0x1f ;  /* 0x0a001f00062b7f89 */ /* 0x000f2200000e0000 */
        /* <DEDUP_REMOVED lines=21> */
.L_x_7983:
[----:B------:R-:W-:Y:S05]  /*53c0*/  BSYNC.RECONVERGENT B0 ;  /* 0x0000000000007941 */ /* 0x000fea0003800200 */
.L_x_7982:
[----:B------:R-:W-:-:S04]  /*53d0*/  UIADD3 UR4, UPT, UPT, UR4, 0x1, URZ ;  /* 0x0000000104047890 */ /* 0x000fc8000fffe0ff */
[----:B------:R-:W-:-:S09]  /*53e0*/  UISETP.GE.AND UP0, UPT, UR4, UR11, UPT ;  /* 0x0000000b0400728c */ /* 0x000fd2000bf06270 */
[----:B------:R-:W-:Y:S05]  /*53f0*/  BRA.U !UP0, `(.L_x_7984) ;  /* 0xffffffd5089c7547 */ /* 0x000fea000b83ffff */
.L_x_7946:
[----:B------:R-:W-:Y:S01]  /*5400*/  BAR.SYNC.DEFER_BLOCKING 0x0 ;  /* 0x0000000000007b1d */ /* 0x000fe20000010000 */
[----:B------:R-:W-:Y:S01]  /*5410*/  F2FP.F16.F32.PACK_AB R27, R152, R153 ;  /* 0x00000099981b723e */ /* 0x000fe200000000ff */
[----:B------:R-:W-:Y:S01]  /*5420*/  HFMA2 R43, -RZ, RZ, 0, 0 ;  /* 0x00000000ff2b7431 */ /* 0x000fe200000001ff */
        /* <DEDUP_REMOVED lines=10> */
[----:B------:R-:W-:-:S02]  /*54d0*/  MOV R42, R28 ;  /* 0x0000001c002a7202 */ /* 0x000fc40000000f00 */
[----:B------:R-:W-:Y:S02]  /*54e0*/  IADD3 R72, P1, PT, R72, -0x400, RZ ;  /* 0xfffffc0048487810 */ /* 0x000fe40007f3e0ff */
[----:B------:R-:W-:Y:S01]  /*54f0*/  IADD3 R74, P2, PT, R74, -0x400, RZ ;  /* 0xfffffc004a4a7810 */ /* 0x000fe20007f5e0ff */
[----:B------:R-:W2:Y:S01]  /*5500*/  LDC.64 R44, c[0x0][0x518] ;  /* 0x00014600ff2c7b82 */ /* 0x000ea20000000a00 */
[----:B------:R-:W-:Y:S01]  /*5510*/  IADD3 R76, P3, PT, R76, -0x400, RZ ;  /* 0xfffffc004c4c7810 */ /* 0x000fe20007f7e0ff */
[----:B------:R3:W-:Y:S01]  /*5520*/  STS.128 [R48], R24 ;  /* 0x0000001830007388 */ /* 0x0007e20000000c00 */
[----:B------:R-:W-:Y:S02]  /*5530*/  IADD3 R78, P4, PT, R78, -0x400, RZ ;  /* 0xfffffc004e4e7810 */ /* 0x000fe40007f9e0ff */
[----:B------:R-:W-:Y:S01]  /*5540*/  IADD3.X R71, PT, PT, R71, -0x1, RZ, P1, !PT ;  /* 0xffffffff47477810 */ /* 0x000fe20000ffe4ff */
[----:B------:R-:W-:Y:S01]  /*5550*/  STS.128 [R48+0x10], R32 ;  /* 0x0000102030007388 */ /* 0x000fe20000000c00 */
[----:B------:R-:W-:-:S03]  /*5560*/  NOP ;  /* 0x0000000000007918 */ /* 0x000fc60000000000 */
[----:B0-----:R-:W0:Y:S01]  /*5570*/  LDS.128 R4, [R49] ;  /* 0x0000000031047984 */ /* 0x001e220000000c00 */
[----:B----4-:R-:W-:Y:S01]  /*5580*/  IMAD.WIDE.U32 R28, R30, UR18, R42 ;  /* 0x000000121e1c7c25 */ /* 0x010fe2000f8e002a */
[----:B------:R-:W-:Y:S01]  /*5590*/  F2FP.F16.F32.PACK_AB R30, R125, R124 ;  /* 0x0000007c7d1e723e */ /* 0x000fe200000000ff */
[----:B------:R-:W4:Y:S01]  /*55a0*/  LDC.64 R46, c[0x0][0x560] ;  /* 0x00015800ff2e7b82 */ /* 0x000f220000000a00 */
[----:B------:R-:W2:Y:S01]  /*55b0*/  LDS.128 R8, [R49+0x200] ;  /* 0x0002000031087984 */ /* 0x000ea20000000c00 */
[----:B------:R-:W-:Y:S02]  /*55c0*/  IMAD R29, R31, UR18, R29 ;  /* 0x000000121f1d7c24 */ /* 0x000fe4000f8e021d */
[----:B------:R-:W-:Y:S01]  /*55d0*/  FADD.FTZ R31, R82, R129 ;  /* 0x00000081521f7221 */ /* 0x000fe20000010000 */
[----:B---3--:R-:W-:Y:S01]  /*55e0*/  F2FP.F16.F32.PACK_AB R26, R117, R128 ;  /* 0x00000080751a723e */ /* 0x008fe200000000ff */
[----:B-----5:R-:W-:-:S04]  /*55f0*/  IMAD.WIDE.U32 R24, R89, UR4, R28 ;  /* 0x0000000459187c25 */ /* 0x020fc8000f8e001c */
[----:B------:R-:W-:Y:S01]  /*5600*/  FADD.FTZ R0, R31, R130 ;  /* 0x000000821f007221 */ /* 0x000fe20000010000 */
[----:B------:R-:W-:Y:S01]  /*5610*/  F2FP.F16.F32.PACK_AB R31, R127, R126 ;  /* 0x0000007e7f1f723e */ /* 0x000fe200000000ff */
[----:B------:R-:W-:Y:S01]  /*5620*/  IMAD R2, R89, UR5, R25 ;  /* 0x0000000559027c24 */ /* 0x000fe2000f8e0219 */
[----:B-1----:R-:W-:Y:S01]  /*5630*/  LEA R40, P0, R24, R40, 0x1 ;  /* 0x0000002818287211 */ /* 0x002fe200078008ff */
[----:B------:R-:W-:Y:S01]  /*5640*/  FADD.FTZ R25, R0, R131 ;  /* 0x0000008300197221 */ /* 0x000fe20000010000 */
[----:B------:R-:W-:Y:S01]  /*5650*/  F2FP.F16.F32.PACK_AB R29, R123, R122 ;  /* 0x0000007a7b1d723e */ /* 0x000fe200000000ff */
[----:B------:R-:W1:Y:S01]  /*5660*/  LDCU.64 UR4, c[0x0][0x520] ;  /* 0x0000a400ff0477ac */ /* 0x000e620008000a00 */
[----:B------:R-:W-:Y:S01]  /*5670*/  LEA.HI.X R41, R24, R41, R2, 0x1, P0 ;  /* 0x0000002918297211 */ /* 0x000fe200000f0c02 */
[----:B------:R-:W-:Y:S01]  /*5680*/  FADD.FTZ R27, R25, R134 ;  /* 0x00000086191b7221 */ /* 0x000fe20000010000 */
[----:B------:R-:W-:Y:S02]  /*5690*/  F2FP.F16.F32.PACK_AB R25, R134, R131 ;  /* 0x000000838619723e */ /* 0x000fe400000000ff */
[----:B------:R-:W-:Y:S01]  /*56a0*/  F2FP.F16.F32.PACK_AB R24, R130, R129 ;  /* 0x000000818218723e */ /* 0x000fe200000000ff */
[----:B------:R-:W-:-:S04]  /*56b0*/  IMAD.WIDE.U32 R40, R68, 0x10, R40 ;  /* 0x0000001044287825 */ /* 0x000fc800078e0028 */
[----:B------:R-:W-:Y:S01]  /*56c0*/  FADD.FTZ R0, R27, R128 ;  /* 0x000000801b007221 */ /* 0x000fe20000010000 */
[----:B------:R-:W-:Y:S02]  /*56d0*/  F2FP.F16.F32.PACK_AB R27, R119, R118 ;  /* 0x00000076771b723e */ /* 0x000fe400000000ff */
[----:B------:R-:W-:Y:S01]  /*56e0*/  F2FP.F16.F32.PACK_AB R28, R121, R120 ;  /* 0x00000078791c723e */ /* 0x000fe200000000ff */
[----:B------:R-:W-:Y:S01]  /*56f0*/  FADD.FTZ R117, R0, R117 ;  /* 0x0000007500757221 */ /* 0x000fe20000010000 */
[----:B------:R-:W-:Y:S02]  /*5700*/  IADD3.X R73, PT, PT, R73, -0x1, RZ, P2, !PT ;  /* 0xffffffff49497810 */ /* 0x000fe400017fe4ff */
[----:B------:R-:W-:Y:S01]  /*5710*/  IADD3.X R75, PT, PT, R75, -0x1, RZ, P3, !PT ;  /* 0xffffffff4b4b7810 */ /* 0x000fe20001ffe4ff */
[----:B------:R-:W-:Y:S01]  /*5720*/  FADD.FTZ R118, R117, R118 ;  /* 0x0000007675767221 */ /* 0x000fe20000010000 */
[----:B------:R-:W-:-:S03]  /*5730*/  IADD3.X R77, PT, PT, R77, -0x1, RZ, P4, !PT ;  /* 0xffffffff4d4d7810 */ /* 0x000fc600027fe4ff */
[----:B------:R-:W-:Y:S01]  /*5740*/  FADD.FTZ R119, R118, R119 ;  /* 0x0000007776777221 */ /* 0x000fe20000010000 */
[----:B0-----:R0:W-:Y:S03]  /*5750*/  STG.E.128 desc[UR16][R40.64], R4 ;  /* 0x0000000428007986 */ /* 0x0011e6000c101d10 */
[----:B------:R-:W-:Y:S01]  /*5760*/  FADD.FTZ R120, R119, R120 ;  /* 0x0000007877787221 */ /* 0x000fe20000010000 */
[----:B--2---:R-:W-:Y:S03]  /*5770*/  STG.E.128 desc[UR16][R40.64+0x200], R8 ;  /* 0x0002000828007986 */ /* 0x004fe6000c101d10 */
[----:B------:R-:W-:Y:S01]  /*5780*/  FADD.FTZ R121, R120, R121 ;  /* 0x0000007978797221 */ /* 0x000fe20000010000 */
[----:B------:R-:W-:Y:S03]  /*5790*/  BAR.SYNC.DEFER_BLOCKING 0x0 ;  /* 0x0000000000007b1d */ /* 0x000fe60000010000 */
[----:B------:R-:W-:-:S04]  /*57a0*/  FADD.FTZ R122, R121, R122 ;  /* 0x0000007a797a7221 */ /* 0x000fc80000010000 */
[----:B------:R-:W-:-:S04]  /*57b0*/  FADD.FTZ R123, R122, R123 ;  /* 0x0000007b7a7b7221 */ /* 0x000fc80000010000 */
[----:B------:R-:W-:Y:S01]  /*57c0*/  FADD.FTZ R124, R123, R124 ;  /* 0x0000007c7b7c7221 */ /* 0x000fe20000010000 */
[----:B0-----:R-:W-:-:S04]  /*57d0*/  IMAD.WIDE.U32 R4, R44, UR18, R42 ;  /* 0x000000122c047c25 */ /* 0x001fc8000f8e002a */
[----:B------:R-:W-:Y:S01]  /*57e0*/  FADD.FTZ R125, R124, R125 ;  /* 0x0000007d7c7d7221 */ /* 0x000fe20000010000 */
[----:B------:R-:W-:-:S03]  /*57f0*/  IMAD R5, R45, UR18, R5 ;  /* 0x000000122d057c24 */ /* 0x000fc6000f8e0205 */
[----:B------:R-:W-:Y:S01]  /*5800*/  FADD.FTZ R82, R125, R126 ;  /* 0x0000007e7d527221 */ /* 0x000fe20000010000 */
[----:B-1----:R-:W-:-:S04]  /*5810*/  IMAD.WIDE.U32 R4, R89, UR4, R4 ;  /* 0x0000000459047c25 */ /* 0x002fc8000f8e0004 */
[----:B------:R-:W-:Y:S01]  /*5820*/  FADD.FTZ R82, R82, R127 ;  /* 0x0000007f52527221 */ /* 0x000fe20000010000 */
[----:B------:R-:W-:Y:S01]  /*5830*/  IMAD R0, R89, UR5, R5 ;  /* 0x0000000559007c24 */ /* 0x000fe2000f8e0205 */
[C---:B----4-:R-:W-:Y:S01]  /*5840*/  LEA R6, P0, R4.reuse, R46, 0x1 ;  /* 0x0000002e04067211 */ /* 0x050fe200078008ff */
[----:B------:R-:W-:Y:S03]  /*5850*/  STS.128 [R48], R24 ;  /* 0x0000001830007388 */ /* 0x000fe60000000c00 */
[----:B------:R-:W-:Y:S01]  /*5860*/  LEA.HI.X R7, R4, R47, R0, 0x1, P0 ;  /* 0x0000002f04077211 */ /* 0x000fe200000f0c00 */
[----:B------:R-:W-:Y:S01]  /*5870*/  STS.128 [R48+0x10], R28 ;  /* 0x0000101c30007388 */ /* 0x000fe20000000c00 */
[----:B------:R-:W-:-:S03]  /*5880*/  NOP ;  /* 0x0000000000007918 */ /* 0x000fc60000000000 */
[----:B------:R-:W0:Y:S01]  /*5890*/  LDS.128 R32, [R49] ;  /* 0x0000000031207984 */ /* 0x000e220000000c00 */
[----:B------:R-:W-:Y:S01]  /*58a0*/  IMAD.WIDE.U32 R4, R68, 0x10, R6 ;  /* 0x0000001044047825 */ /* 0x000fe200078e0006 */
[----:B------:R-:W-:Y:S02]  /*58b0*/  ISETP.GT.AND P0, PT, R70, 0x1, PT ;  /* 0x000000014600780c */ /* 0x000fe40003f04270 */
[----:B------:R-:W1:Y:S01]  /*58c0*/  LDS.128 R36, [R49+0x200] ;  /* 0x0002000031247984 */ /* 0x000e620000000c00 */
[----:B------:R-:W-:-:S03]  /*58d0*/  MOV R70, R3 ;  /* 0x0000000300467202 */ /* 0x000fc60000000f00 */
[----:B0-----:R0:W-:Y:S04]  /*58e0*/  STG.E.128 desc[UR16][R4.64], R32 ;  /* 0x0000002004007986 */ /* 0x0011e8000c101d10 */
[----:B-1----:R0:W-:Y:S03]  /*58f0*/  STG.E.128 desc[UR16][R4.64+0x200], R36 ;  /* 0x0002002404007986 */ /* 0x0021e6000c101d10 */
[----:B------:R-:W-:Y:S05]  /*5900*/  @P0 BRA `(.L_x_7985) ;  /* 0xffffffb000c40947 */ /* 0x000fea000383ffff */
.L_x_7944:
        /* <DEDUP_REMOVED lines=34> */
.L_x_7987:
[----:B------:R-:W-:Y:S05]  /*5b30*/  BSYNC.RECONVERGENT B0 ;  /* 0x0000000000007941 */ /* 0x000fea0003800200 */
.L_x_7986:
        /* <DEDUP_REMOVED lines=26> */
.L_x_7989:
[----:B------:R-:W-:Y:S05]  /*5ce0*/  BSYNC.RECONVERGENT B0 ;  /* 0x0000000000007941 */ /* 0x000fea0003800200 */
.L_x_7988:
[----:B------:R-:W-:Y:S05]  /*5cf0*/  @P2 EXIT ;  /* 0x000000000000294d */ /* 0x000fea0003800000 */
[----:B------:R-:W1:Y:S01]  /*5d00*/  LDCU.64 UR8, c[0x0][0x4e8] ;  /* 0x00009d00ff0877ac */ /* 0x000e620008000a00 */
[----:B------:R-:W2:Y:S01]  /*5d10*/  S2UR UR5, SR_CgaCtaId ;  /* 0x00000000000579c3 */ /* 0x000ea20000008800 */
[----:B------:R-:W-:Y:S01]  /*5d20*/  BSSY.RECONVERGENT B0, `(.L_x_7990) ;  /* 0x0000022000007945 */ /* 0x000fe20003800200 */
[----:B------:R-:W-:Y:S01]  /*5d30*/  UMOV UR4, 0x400 ;  /* 0x0000040000047882 */ /* 0x000fe20000000000 */
[----:B------:R-:W3:Y:S01]  /*5d40*/  LDCU UR6, c[0x0][0x360] ;  /* 0x00006c00ff0677ac */ /* 0x000ee20008000800 */
[----:B------:R-:W4:Y:S01]  /*5d50*/  LDCU.64 UR10, c[0x0][0x4b0] ;  /* 0x00009600ff0a77ac */ /* 0x000f220008000a00 */
[----:B------:R-:W0:Y:S01]  /*5d60*/  LDCU.64 UR12, c[0x0][0x530] ;  /* 0x0000a600ff0c77ac */ /* 0x000e220008000a00 */
[----:B------:R-:W0:Y:S01]  /*5d70*/  LDCU.64 UR14, c[0x0][0x4f0] ;  /* 0x00009e00ff0e77ac */ /* 0x000e220008000a00 */
[C---:B-1----:R-:W-:Y:S01]  /*5d80*/  IMAD.WIDE.U32 R2, R89.reuse, UR8, RZ ;  /* 0x0000000859027c25 */ /* 0x042fe2000f8e00ff */
[----:B------:R-:W1:Y:S03]  /*5d90*/  LDCU.64 UR18, c[0x0][0x540] ;  /* 0x0000a800ff1277ac */ /* 0x000e660008000a00 */
[----:B------:R-:W-:Y:S01]  /*5da0*/  IMAD R89, R89, UR9, R3 ;  /* 0x0000000959597c24 */ /* 0x000fe2000f8e0203 */
[----:B0-234-:R-:W-:-:S12]  /*5db0*/  ULEA UR4, UR5, UR4, 0x18 ;  /* 0x0000000405047291 */ /* 0x01dfd8000f8ec0ff */
.L_x_7991:
[----:B------:R-:W-:Y:S02]  /*5dc0*/  LEA R0, R13, UR4, 0x2 ;  /* 0x000000040d007c11 */ /* 0x000fe4000f8e10ff */
[----:B------:R-:W-:Y:S02]  /*5dd0*/  SHF.R.S32.HI R4, RZ, 0x1f, R13 ;  /* 0x0000001fff047819 */ /* 0x000fe4000001140d */
[----:B0-----:R-:W-:Y:S01]  /*5de0*/  MOV R6, R2 ;  /* 0x0000000200067202 */ /* 0x001fe20000000f00 */
[----:B------:R-:W0:Y:S01]  /*5df0*/  LDS R15, [R0+0x1f28] ;  /* 0x001f2800000f7984 */ /* 0x000e220000000800 */
        /* <DEDUP_REMOVED lines=12> */
[----:B-1----:R-:W-:Y:S02]  /*5ec0*/  LEA R10, P1, R8, UR18, 0x2 ;  /* 0x00000012080a7c11 */ /* 0x002fe4000f8210ff */
[----:B------:R-:W-:Y:S02]  /*5ed0*/  LEA.HI.X R7, R4, UR13, R7, 0x2, P0 ;  /* 0x0000000d04077c11 */ /* 0x000fe400080f1407 */
[----:B------:R-:W-:-:S02]  /*5ee0*/  ISETP.GE.AND P0, PT, R13, UR7, PT ;  /* 0x000000070d007c0c */ /* 0x000fc4000bf06270 */
[----:B------:R-:W-:-:S04]  /*5ef0*/  IADD3 R5, PT, PT, R9, R11, RZ ;  /* 0x0000000b09057210 */ /* 0x000fc80007ffe0ff */
[----:B------:R-:W-:Y:S01]  /*5f00*/  LEA.HI.X R11, R8, UR19, R5, 0x2, P1 ;  /* 0x00000013080b7c11 */ /* 0x000fe200088f1405 */
[----:B0-----:R0:W-:Y:S04]  /*5f10*/  REDG.E.ADD.F32.FTZ.RN.STRONG.GPU desc[UR16][R6.64], R15 ;  /* 0x0000000f060079a6 */ /* 0x0011e8000c12f310 */
[----:B--2---:R0:W-:Y:S02]  /*5f20*/  REDG.E.ADD.F32.FTZ.RN.STRONG.GPU desc[UR16][R10.64], R17 ;  /* 0x000000110a0079a6 */ /* 0x0041e4000c12f310 */
[----:B------:R-:W-:Y:S05]  /*5f30*/  @!P0 BRA `(.L_x_7991) ;  /* 0xfffffffc00a08947 */ /* 0x000fea000383ffff */
[----:B------:R-:W-:Y:S05]  /*5f40*/  BSYNC.RECONVERGENT B0 ;  /* 0x0000000000007941 */ /* 0x000fea0003800200 */
.L_x_7990:
[----:B------:R-:W-:Y:S05]  /*5f50*/  EXIT ;  /* 0x000000000000794d */ /* 0x000fea0003800000 */
.L_x_7992:
        /* <DEDUP_REMOVED lines=10> */
.L_x_10497:


//--------------------- .text._Z25selective_scan_bwd_kernelI32Selective_Scan_bwd_kernel_traitsILi32ELi16ELb1ELb1ELb0ELb1ELb0EN3c104HalfEfEEv12SSMParamsBwd --------------------------
	.section	.text._Z25selective_scan_bwd_kernelI32Selective_Scan_bwd_kernel_traitsILi32ELi16ELb1ELb1ELb0ELb1ELb0EN3c104HalfEfEEv12SSMParamsBwd,"ax",@progbits
	.align	128
        .global         _Z25selective_scan_bwd_kernelI32Selective_Scan_bwd_kernel_traitsILi32ELi16ELb1ELb1ELb0ELb1ELb0EN3c104HalfEfEEv12SSMParamsBwd
        .type           _Z25selective_scan_bwd_kernelI32Selective_Scan_bwd_kernel_traitsILi32ELi16ELb1ELb1ELb0ELb1ELb0EN3c104HalfEfEEv12SSMParamsBwd,@function
        .size           _Z25selective_scan_bwd_kernelI32Selective_Scan_bwd_kernel_traitsILi32ELi16ELb1ELb1ELb0ELb1ELb0EN3c104HalfEfEEv12SSMParamsBwd,(.L_x_10498 - _Z25selective_scan_bwd_kernelI32Selective_Scan_bwd_kernel_traitsILi32ELi16ELb1ELb1ELb0ELb1ELb0EN3c104HalfEfEEv12SSMParamsBwd)
        .other          _Z25selective_scan_bwd_kernelI32Selective_Scan_bwd_kernel_traitsILi32ELi16ELb1ELb1ELb0ELb1ELb0EN3c104HalfEfEEv12SSMParamsBwd,@"STO_CUDA_ENTRY STV_DEFAULT"
_Z25selective_scan_bwd_kernelI32Selective_Scan_bwd_kernel_traitsILi32ELi16ELb1ELb1ELb0ELb1ELb0EN3c104HalfEfEEv12SSMParamsBwd:
.text._Z25selective_scan_bwd_kernelI32Selective_Scan_bwd_kernel_traitsILi32ELi16ELb1ELb1ELb0ELb1ELb0EN3c104HalfEfEEv12SSMParamsBwd:
        /* <DEDUP_REMOVED lines=196> */
.L_x_8065:
[----:B------:R-:W-:Y:S01]  /*0c40*/  BAR.SYNC.DEFER_BLOCKING 0x0 ;  /* 0x0000000000007b1d */ /* 0x000fe20000010000 */
[----:B-1----:R-:W-:-:S05]  /*0c50*/  IMAD.WIDE.U32 R2, R65, 0x10, R74 ;  /* 0x0000001041027825 */ /* 0x002fca00078e004a */
        /* <DEDUP_REMOVED lines=27> */
[----:B------:R-:W-:Y:S01]  /*0e10*/  BSSY.RECONVERGENT B0, `(.L_x_7994) ;  /* 0x0000042000007945 */ /* 0x000fe20003800200 */
[----:B------:R-:W-:-:S02]  /*0e20*/  HADD2.F32 R108, -RZ, R37.H1_H1 ;  /* 0x30000025ff6c7230 */ /* 0x000fc40000004100 */
[--C-:B-1----:R-:W-:Y:S02]  /*0e30*/  HADD2.F32 R31, -RZ, R41.reuse.H0_H0 ;  /* 0x20000029ff1f7230 */ /* 0x102fe40000004100 */
[--C-:B------:R-:W-:Y:S02]  /*0e40*/  HADD2.F32 R123, -RZ, R40.reuse.H1_H1 ;  /* 0x30000028ff7b7230 */ /* 0x100fe40000004100 */
[----:B------:R-:W-:Y:S02]  /*0e50*/  HADD2.F32 R41, -RZ, R41.H1_H1 ;  /* 0x30000029ff297230 */ /* 0x000fe40000004100 */
[--C-:B-----5:R-:W-:Y:S01]  /*0e60*/  FADD.FTZ R122, R31, R68.reuse ;  /* 0x000000441f7a7221 */ /* 0x120fe20000010000 */
[----:B----4-:R-:W-:Y:S02]  /*0e70*/  HADD2.F32 R3, -RZ, R40.H0_H0 ;  /* 0x20000028ff037230 */ /* 0x010fe40000004100 */
[----:B------:R-:W-:Y:S01]  /*0e80*/  FADD.FTZ R123, R123, R68 ;  /* 0x000000447b7b7221 */ /* 0x000fe20000010000 */
[----:B------:R-:W-:-:S02]  /*0e90*/  HADD2.F32 R37, -RZ, R42.H1_H1 ;  /* 0x3000002aff257230 */ /* 0x000fc40000004100 */
[--C-:B------:R-:W-:Y:S01]  /*0ea0*/  FADD.FTZ R121, R41, R68.reuse ;  /* 0x0000004429797221 */ /* 0x100fe20000010000 */
[--C-:B------:R-:W-:Y:S02]  /*0eb0*/  HADD2.F32 R94, -RZ, R36.reuse.H0_H0 ;  /* 0x20000024ff5e7230 */ /* 0x100fe40000004100 */
[--C-:B------:R-:W-:Y:S01]  /*0ec0*/  FADD.FTZ R124, R3, R68.reuse ;  /* 0x00000044037c7221 */ /* 0x100fe20000010000 */
[----:B------:R-:W-:Y:S02]  /*0ed0*/  HADD2.F32 R3, -RZ, R43.H0_H0 ;  /* 0x2000002bff037230 */ /* 0x000fe40000004100 */
[----:B------:R-:W-:Y:S01]  /*0ee0*/  FADD.FTZ R120, R37, R68 ;  /* 0x0000004425787221 */ /* 0x000fe20000010000 */
[----:B------:R-:W-:Y:S01]  /*0ef0*/  HADD2.F32 R102, -RZ, R36.H1_H1 ;  /* 0x30000024ff667230 */ /* 0x000fe20000004100 */
[----:B------:R-:W-:Y:S01]  /*0f00*/  FSETP.GTU.FTZ.AND P1, PT, R123, 20, PT ;  /* 0x41a000007b00780b */ /* 0x000fe20003f3c000 */
[--C-:B------:R-:W-:Y:S01]  /*0f10*/  HADD2.F32 R106, -RZ, R38.reuse.H0_H0 ;  /* 0x20000026ff6a7230 */ /* 0x100fe20000004100 */
[----:B------:R-:W-:Y:S01]  /*0f20*/  FSETP.GTU.FTZ.AND P0, PT, R124, 20, PT ;  /* 0x41a000007c00780b */ /* 0x000fe20003f1c000 */
[----:B------:R-:W-:Y:S01]  /*0f30*/  HADD2.F32 R111, -RZ, R38.H1_H1 ;  /* 0x30000026ff6f7230 */ /* 0x000fe20000004100 */
[----:B------:R-:W-:Y:S01]  /*0f40*/  FSETP.GTU.FTZ.AND P2, PT, R122, 20, PT ;  /* 0x41a000007a00780b */ /* 0x000fe20003f5c000 */
[----:B------:R-:W-:Y:S01]  /*0f50*/  HADD2.F32 R127, -RZ, R39.H1_H1 ;  /* 0x30000027ff7f7230 */ /* 0x000fe20000004100 */
[----:B------:R-:W-:Y:S01]  /*0f60*/  FSETP.GTU.FTZ.AND P3, PT, R121, 20, PT ;  /* 0x41a000007900780b */ /* 0x000fe20003f7c000 */
[----:B------:R-:W-:Y:S01]  /*0f70*/  HADD2.F32 R43, -RZ, R43.H1_H1 ;  /* 0x3000002bff2b7230 */ /* 0x000fe20000004100 */
[----:B------:R-:W-:Y:S01]  /*0f80*/  FSETP.GTU.FTZ.AND P5, PT, R120, 20, PT ;  /* 0x41a000007800780b */ /* 0x000fe20003fbc000 */
[----:B------:R-:W-:-:S02]  /*0f90*/  HADD2.F32 R133, -RZ, R32.H0_H0 ;  /* 0x20000020ff857230 */ /* 0x000fc40000004100 */
[----:B------:R-:W-:Y:S01]  /*0fa0*/  FADD.FTZ R132, R3, R68 ;  /* 0x0000004403847221 */ /* 0x000fe20000010000 */
[----:B---3--:R-:W-:Y:S04]  /*0fb0*/  STS.128 [R45], R112 ;  /* 0x000000702d007388 */ /* 0x008fe80000000c00 */
[----:B--2---:R0:W-:Y:S01]  /*0fc0*/  STS.128 [R45+0x200], R116 ;  /* 0x000200742d007388 */ /* 0x0041e20000000c00 */
[----:B------:R-:W-:-:S03]  /*0fd0*/  NOP ;  /* 0x0000000000007918 */ /* 0x000fc60000000000 */
[----:B------:R1:W2:Y:S04]  /*0fe0*/  LDS.128 R8, [R44] ;  /* 0x000000002c087984 */ /* 0x0002a80000000c00 */
[----:B------:R1:W3:Y:S01]  /*0ff0*/  LDS.128 R4, [R44+0x10] ;  /* 0x000010002c047984 */ /* 0x0002e20000000c00 */
[----:B0-----:R-:W-:Y:S02]  /*1000*/  HADD2.F32 R119, -RZ, R42.H0_H0 ;  /* 0x2000002aff777230 */ /* 0x001fe40000004100 */
[----:B------:R-:W-:-:S03]  /*1010*/  HADD2.F32 R118, -RZ, R39.H0_H0 ;  /* 0x20000027ff767230 */ /* 0x000fc60000004100 */
        /* <DEDUP_REMOVED lines=33> */
.L_x_7995:
[----:B------:R-:W-:Y:S05]  /*1230*/  BSYNC.RECONVERGENT B0 ;  /* 0x0000000000007941 */ /* 0x000fea0003800200 */
.L_x_7994:
        /* <DEDUP_REMOVED lines=39> */
.L_x_7997:
[----:B------:R-:W-:Y:S05]  /*14b0*/  BSYNC.RECONVERGENT B0 ;  /* 0x0000000000007941 */ /* 0x000fea0003800200 */
.L_x_7996:
        /* <DEDUP_REMOVED lines=39> */
.L_x_7999:
[----:B------:R-:W-:Y:S05]  /*1730*/  BSYNC.RECONVERGENT B0 ;  /* 0x0000000000007941 */ /* 0x000fea0003800200 */
.L_x_7998:
        /* <DEDUP_REMOVED lines=39> */
.L_x_8001:
[----:B------:R-:W-:Y:S05]  /*19b0*/  BSYNC.RECONVERGENT B0 ;  /* 0x0000000000007941 */ /* 0x000fea0003800200 */
.L_x_8000:
        /* <DEDUP_REMOVED lines=42> */
.L_x_8003:
[----:B------:R-:W-:Y:S05]  /*1c60*/  BSYNC.RECONVERGENT B0 ;  /* 0x0000000000007941 */ /* 0x000fea0003800200 */
.L_x_8002:
[----:B------:R-:W-:Y:S01]  /*1c70*/  BSSY.RECONVERGENT B0, `(.L_x_8004) ;  /* 0x000002d000007945 */ /* 0x000fe20003800200 */
[----:B------:R-:W-:Y:S01]  /*1c80*/  HFMA2 R99, -RZ, RZ, 0, 0 ;  /* 0x00000000ff637431 */ /* 0x000fe200000001ff */
[----:B------:R-:W-:Y:S01]  /*1c90*/  FSETP.GTU.FTZ.AND P4, PT, R149, 20, PT ;  /* 0x41a000009500780b */ /* 0x000fe20003f9c000 */
[--C-:B---3--:R-:W-:Y:S01]  /*1ca0*/  HADD2.F32 R152, -RZ, R4.reuse.H0_H0 ;  /* 0x20000004ff987230 */ /* 0x108fe20000004100 */
[----:B------:R-:W-:Y:S01]  /*1cb0*/  IADD3 R2, PT, PT, R66, -0x1, RZ ;  /* 0xffffffff42027810 */ /* 0x000fe20007ffe0ff */
        /* <DEDUP_REMOVED lines=40> */
.L_x_8005:
[----:B------:R-:W-:Y:S05]  /*1f40*/  BSYNC.RECONVERGENT B0 ;  /* 0x0000000000007941 */ /* 0x000fea0003800200 */
.L_x_8004:
        /* <DEDUP_REMOVED lines=39> */
.L_x_8007:
[----:B------:R-:W-:Y:S05]  /*21c0*/  BSYNC.RECONVERGENT B0 ;  /* 0x0000000000007941 */ /* 0x000fea0003800200 */
.L_x_8006:
        /* <DEDUP_REMOVED lines=39> */
.L_x_8009:
[----:B------:R-:W-:Y:S05]  /*2440*/  BSYNC.RECONVERGENT B0 ;  /* 0x0000000000007941 */ /* 0x000fea0003800200 */
.L_x_8008:
        /* <DEDUP_REMOVED lines=39> */
.L_x_8011:
[----:B------:R-:W-:Y:S05]  /*26c0*/  BSYNC.RECONVERGENT B0 ;  /* 0x0000000000007941 */ /* 0x000fea0003800200 */
.L_x_8010:
        /* <DEDUP_REMOVED lines=39> */
.L_x_8013:
[----:B------:R-:W-:Y:S05]  /*2940*/  BSYNC.RECONVERGENT B0 ;  /* 0x0000000000007941 */ /* 0x000fea0003800200 */
.L_x_8012:
        /* <DEDUP_REMOVED lines=39> */
.L_x_8015:
[----:B------:R-:W-:Y:S05]  /*2bc0*/  BSYNC.RECONVERGENT B0 ;  /* 0x0000000000007941 */ /* 0x000fea0003800200 */
.L_x_8014:
        /* <DEDUP_REMOVED lines=32> */
.L_x_8017:
[----:B------:R-:W-:Y:S05]  /*2dd0*/  BSYNC.RECONVERGENT B0 ;  /* 0x0000000000007941 */ /* 0x000fea0003800200 */
.L_x_8016:
        /* <DEDUP_REMOVED lines=32> */
.L_x_8019:
[----:B------:R-:W-:Y:S05]  /*2fe0*/  BSYNC.RECONVERGENT B0 ;  /* 0x0000000000007941 */ /* 0x000fea0003800200 */
.L_x_8018:
        /* <DEDUP_REMOVED lines=32> */
.L_x_8021:
[----:B------:R-:W-:Y:S05]  /*31f0*/  BSYNC.RECONVERGENT B0 ;  /* 0x0000000000007941 */ /* 0x000fea0003800200 */
.L_x_8020:
        /* <DEDUP_REMOVED lines=32> */
.L_x_8023:
[----:B------:R-:W-:Y:S05]  /*3400*/  BSYNC.RECONVERGENT B0 ;  /* 0x0000000000007941 */ /* 0x000fea0003800200 */
.L_x_8022:
        /* <DEDUP_REMOVED lines=32> */
.L_x_8025:
[----:B------:R-:W-:Y:S05]  /*3610*/  BSYNC.RECONVERGENT B0 ;  /* 0x0000000000007941 */ /* 0x000fea0003800200 */
.L_x_8024:
        /* <DEDUP_REMOVED lines=25> */
[----:B------:R-:W-:Y:S01]  /*37b0*/  SHF.L.U32 R159, R2, 0x9, RZ ;  /* 0x00000009029f7819 */ /* 0x000fe200000006ff */
[----:B------:R-:W-:Y:S01]  /*37c0*/  HFMA2 R99, -RZ, RZ, 0, 0 ;  /* 0x00000000ff637431 */ /* 0x000fe200000001ff */
[----:B------:R-:W-:Y:S01]  /*37d0*/  ISETP.NE.AND P0, PT, R66, 0x1, PT ;  /* 0x000000014200780c */ /* 0x000fe20003f05270 */
[----:B------:R-:W1:Y:S01]  /*37e0*/  LDCU UR10, c[0x0][0x394] ;  /* 0x00007280ff0a77ac */ /* 0x000e620008000800 */
[----:B------:R-:W-:Y:S02]  /*37f0*/  SHF.L.U32 R162, R2, 0x8, RZ ;  /* 0x0000000802a27819 */ /* 0x000fe400000006ff */
[----:B------:R-:W-:Y:S01]  /*3800*/  IADD3 R36, P1, PT, R159, R16, RZ ;  /* 0x000000109f247210 */ /* 0x000fe20007f3e0ff */
[----:B------:R-:W2:Y:S01]  /*3810*/  LDC.64 R12, c[0x0][0x440] ;  /* 0x00011000ff0c7b82 */ /* 0x000ea20000000a00 */
[----:B------:R-:W-:Y:S01]  /*3820*/  ISETP.EQ.AND P0, PT, R22, RZ, P0 ;  /* 0x000000ff1600720c */ /* 0x000fe20000702270 */
[----:B------:R-:W3:Y:S01]  /*3830*/  LDCU UR11, c[0x0][0x38c] ;  /* 0x00007180ff0b77ac */ /* 0x000ee20008000800 */
[----:B------:R-:W-:-:S02]  /*3840*/  LOP3.LUT R162, R162, 0x100, RZ, 0xc0, !PT ;  /* 0x00000100a2a27812 */ /* 0x000fc400078ec0ff */
[----:B------:R-:W-:Y:S01]  /*3850*/  IADD3 R159, PT, PT, R159, R22, RZ ;  /* 0x000000169f9f7210 */ /* 0x000fe20007ffe0ff */
[----:B------:R-:W4:Y:S01]  /*3860*/  LDCU UR7, c[0x0][0x388] ;  /* 0x00007100ff0777ac */ /* 0x000f220008000800 */
[----:B------:R-:W-:Y:S01]  /*3870*/  IADD3.X R37, PT, PT, RZ, R46, RZ, P1, !PT ;  /* 0x0000002eff257210 */ /* 0x000fe20000ffe4ff */
[----:B------:R-:W0:Y:S01]  /*3880*/  LDC.64 R14, c[0x0][0x3a8] ;  /* 0x0000ea00ff0e7b82 */ /* 0x000e220000000a00 */
[----:B------:R-:W0:Y:S01]  /*3890*/  LDCU.64 UR8, c[0x0][0x538] ;  /* 0x0000a700ff0877ac */ /* 0x000e220008000a00 */
[----:B------:R-:W-:-:S06]  /*38a0*/  UMOV UR4, URZ ;  /* 0x000000ff00047c82 */ /* 0x000fcc0008000000 */
[----:B------:R-:W0:Y:S08]  /*38b0*/  LDC.64 R30, c[0x0][0x450] ;  /* 0x00011400ff1e7b82 */ /* 0x000e300000000a00 */
[----:B------:R-:W0:Y:S08]  /*38c0*/  LDC.64 R32, c[0x0][0x3e0] ;  /* 0x0000f800ff207b82 */ /* 0x000e300000000a00 */
[----:B-1-34-:R-:W0:Y:S02]  /*38d0*/  LDC.64 R34, c[0x0][0x4d0] ;  /* 0x00013400ff227b82 */ /* 0x01ae240000000a00 */
.L_x_8064:
[----:B0-----:R-:W-:-:S04]  /*38e0*/  IMAD.WIDE.U32 R2, R130, UR4, RZ ;  /* 0x0000000482027c25 */ /* 0x001fc8000f8e00ff */
[----:B------:R-:W-:Y:S01]  /*38f0*/  IMAD R3, R131, UR4, R3 ;  /* 0x0000000483037c24 */ /* 0x000fe2000f8e0203 */
[----:B------:R-:W-:-:S04]  /*3900*/  LEA R42, P1, R2, R69, 0x1 ;  /* 0x00000045022a7211 */ /* 0x000fc800078208ff */
[----:B------:R-:W-:-:S03]  /*3910*/  LEA.HI.X R43, R2, R67, R3, 0x1, P1 ;  /* 0x00000043022b7211 */ /* 0x000fc600008f0c03 */
[----:B------:R-:W-:-:S05]  /*3920*/  IMAD.WIDE.U32 R42, R65, 0x10, R42 ;  /* 0x00000010412a7825 */ /* 0x000fca00078e002a */
[----:B---3--:R-:W3:Y:S04]  /*3930*/  LDG.E.128 R4, desc[UR16][R42.64] ;  /* 0x000000102a047981 */ /* 0x008ee8000c1e1d00 */
[----:B------:R-:W4:Y:S01]  /*3940*/  LDG.E.128 R8, desc[UR16][R42.64+0x200] ;  /* 0x000200102a087981 */ /* 0x000f22000c1e1d00 */
[----:B------:R-:W-:Y:S02]  /*3950*/  MOV R2, R20 ;  /* 0x0000001400027202 */ /* 0x000fe40000000f00 */
[----:B------:R-:W-:-:S03]  /*3960*/  MOV R3, R79 ;  /* 0x0000004f00037202 */ /* 0x000fc60000000f00 */
[----:B------:R-:W-:-:S04]  /*3970*/  IMAD.WIDE.U32 R2, R14, UR4, R2 ;  /* 0x000000040e027c25 */ /* 0x000fc8000f8e0002 */
[----:B------:R-:W-:Y:S01]  /*3980*/  IMAD R3, R15, UR4, R3 ;  /* 0x000000040f037c24 */ /* 0x000fe2000f8e0203 */
[----:B--2---:R-:W-:-:S04]  /*3990*/  LEA R38, P1, R2, R12, 0x2 ;  /* 0x0000000c02267211 */ /* 0x004fc800078210ff */
[----:B------:R-:W-:-:S05]  /*39a0*/  LEA.HI.X R39, R2, R13, R3, 0x2, P1 ;  /* 0x0000000d02277211 */ /* 0x000fca00008f1403 */
[----:B------:R-:W2:Y:S01]  /*39b0*/  LDG.E R38, desc[UR16][R38.64] ;  /* 0x0000001026267981 */ /* 0x000ea2000c1e1900 */
[----:B------:R-:W-:Y:S02]  /*39c0*/  MOV R2, R18 ;  /* 0x0000001200027202 */ /* 0x000fe40000000f00 */
[----:B------:R-:W-:-:S03]  /*39d0*/  MOV R3, R77 ;  /* 0x0000004d00037202 */ /* 0x000fc60000000f00 */
[----:B------:R-:W-:-:S04]  /*39e0*/  IMAD.WIDE.U32 R2, R32, UR4, R2 ;  /* 0x0000000420027c25 */ /* 0x000fc8000f8e0002 */
[----:B------:R-:W-:Y:S01]  /*39f0*/  IMAD R3, R33, UR4, R3 ;  /* 0x0000000421037c24 */ /* 0x000fe2000f8e0203 */
[----:B------:R-:W-:-:S04]  /*3a00*/  LEA R40, P1, R2, R30, 0x2 ;  /* 0x0000001e02287211 */ /* 0x000fc800078210ff */
[----:B------:R-:W-:Y:S01]  /*3a10*/  LEA.HI.X R41, R2, R31, R3, 0x2, P1 ;  /* 0x0000001f02297211 */ /* 0x000fe200008f1403 */
[----:B---3--:R-:W-:Y:S04]  /*3a20*/  STS.128 [R45], R4 ;  /* 0x000000042d007388 */ /* 0x008fe80000000c00 */
[----:B----4-:R-:W-:Y:S01]  /*3a30*/  STS.128 [R45+0x200], R8 ;  /* 0x000200082d007388 */ /* 0x010fe20000000c00 */
        /* <DEDUP_REMOVED lines=49> */
[----:B------:R-:W-:Y:S01]  /*3d50*/  FMUL.FTZ R194, R182, R189 ;  /* 0x000000bdb6c27220 */ /* 0x000fe20000410000 */
        /* <DEDUP_REMOVED lines=8> */
[----:B------:R-:W-:Y:S02]  /*3de0*/  HADD2.F32 R171, -RZ, R6.H0_H0 ;  /* 0x20000006ffab7230 */ /* 0x000fe40000004100 */
[----:B------:R-:W-:Y:S01]  /*3df0*/  FMUL.FTZ R191, R186, R207 ;  /* 0x000000cfbabf7220 */ /* 0x000fe20000410000 */
[----:B------:R-:W-:Y:S01]  /*3e00*/  HADD2.F32 R184, -RZ, R7.H1_H1 ;  /* 0x30000007ffb87230 */ /* 0x000fe20000004100 */
[----:B------:R-:W2:Y:S01]  /*3e10*/  MUFU.EX2 R176, R176 ;  /* 0x000000b000b07308 */ /* 0x000ea20000000800 */
[--C-:B------:R-:W-:Y:S02]  /*3e20*/  HADD2.F32 R10, -RZ, R11.reuse.H0_H0 ;  /* 0x2000000bff0a7230 */ /* 0x100fe40000004100 */
[----:B------:R-:W-:Y:S01]  /*3e30*/  FMUL.FTZ R221, R169, R188 ;  /* 0x000000bca9dd7220 */ /* 0x000fe20000410000 */
[----:B------:R-:W-:-:S02]  /*3e40*/  HADD2.F32 R197, -RZ, R11.H1_H1 ;  /* 0x3000000bffc57230 */ /* 0x000fc40000004100 */
[----:B------:R-:W-:Y:S01]  /*3e50*/  FMUL.FTZ R11, R127, R139 ;  /* 0x0000008b7f0b7220 */ /* 0x000fe20000410000 */
[--C-:B------:R-:W-:Y:S02]  /*3e60*/  HADD2.F32 R39, -RZ, R4.reuse.H0_H0 ;  /* 0x20000004ff277230 */ /* 0x100fe40000004100 */
[----:B------:R-:W-:Y:S01]  /*3e70*/  FMUL.FTZ R219, R171, R190 ;  /* 0x000000beabdb7220 */ /* 0x000fe20000410000 */
[----:B------:R-:W-:Y:S01]  /*3e80*/  HADD2.F32 R170, -RZ, R4.H1_H1 ;  /* 0x30000004ffaa7230 */ /* 0x000fe20000004100 */
[----:B------:R-:W0:Y:S01]  /*3e90*/  MUFU.EX2 R175, R175 ;  /* 0x000000af00af7308 */ /* 0x000e220000000800 */
[----:B------:R-:W-:Y:S02]  /*3ea0*/  HADD2.F32 R172, -RZ, R5.H1_H1 ;  /* 0x30000005ffac7230 */ /* 0x000fe40000004100 */
[----:B------:R-:W-:Y:S01]  /*3eb0*/  FMUL.FTZ R196, R184, R11 ;  /* 0x0000000bb8c47220 */ /* 0x000fe20000410000 */
[----:B------:R-:W-:Y:S02]  /*3ec0*/  HADD2.F32 R181, -RZ, R6.H1_H1 ;  /* 0x30000006ffb57230 */ /* 0x000fe40000004100 */
[----:B------:R-:W-:Y:S01]  /*3ed0*/  FMUL.FTZ R6, R94, R124 ;  /* 0x0000007c5e067220 */ /* 0x000fe20000410000 */
[----:B------:R-:W-:-:S02]  /*3ee0*/  HADD2.F32 R180, -RZ, R7.H0_H0 ;  /* 0x20000007ffb47230 */ /* 0x000fc40000004100 */
        /* <DEDUP_REMOVED lines=47> */
.L_x_8028:
[----:B------:R0:W1:Y:S02]  /*41e0*/  LDS R204, [R160+0x16ac] ;  /* 0x0016ac00a0cc7984 */ /* 0x0000640000000800 */
.L_x_8029:
[----:B------:R-:W-:Y:S05]  /*41f0*/  BSYNC.RECONVERGENT B0 ;  /* 0x0000000000007941 */ /* 0x000fea0003800200 */
.L_x_8027:
        /* <DEDUP_REMOVED lines=26> */
[----:B------:R-:W-:Y:S01]  /*43a0*/  FMUL.FTZ R6, R43, R2 ;  /* 0x000000022b067220 */ /* 0x000fe20000410000 */
        /* <DEDUP_REMOVED lines=19> */
[----:B------:R-:W-:Y:S01]  /*44e0*/  FFMA.FTZ R6, R173, R2, R196 ;  /* 0x00000002ad067223 */ /* 0x000fe200000100c4 */
[C---:B------:R-:W-:Y:S01]  /*44f0*/  FFMA.FTZ R7, R178.reuse, R7, R215 ;  /* 0x00000007b2077223 */ /* 0x040fe200000100d7 */
[----:B------:R-:W-:Y:S01]  /*4500*/  FMUL.FTZ R2, R178, R3 ;  /* 0x00000003b2027220 */ /* 0x000fe20000410000 */
[----:B------:R-:W-:Y:S01]  /*4510*/  FMUL.FTZ R225, R179, R226 ;  /* 0x000000e2b3e17220 */ /* 0x000fe20000410000 */
        /* <DEDUP_REMOVED lines=106> */
[----:B-1----:R-:W-:-:S03]  /*4bc0*/  FMUL.FTZ R6, R199, R163 ;  /* 0x000000a3c7067220 */ /* 0x002fc60000410000 */
[----:B------:R-:W-:Y:S01]  /*4bd0*/  FFMA.FTZ R3, R42, R206, R5 ;  /* 0x000000ce2a037223 */ /* 0x000fe20000010005 */
[----:B------:R-:W-:Y:S01]  /*4be0*/  LEA.HI.X R5, R2, UR9, R231, 0x2, P1 ;  /* 0x0000000902057c11 */ /* 0x000fe200088f14e7 */
[----:B----4-:R1:W2:Y:S02]  /*4bf0*/  SHFL.IDX PT, R229, R207, RZ, 0x1f ;  /* 0x00001fffcfe57589 */ /* 0x0102a400000e0000 */
[----:B-1----:R-:W-:-:S04]  /*4c00*/  FFMA.FTZ R207, R43, R3, R224 ;  /* 0x000000032bcf7223 */ /* 0x002fc800000100e0 */
[----:B------:R-:W-:-:S04]  /*4c10*/  FFMA.FTZ R211, R173, R207, R222 ;  /* 0x000000cfadd37223 */ /* 0x000fc800000100de */
        /* <DEDUP_REMOVED lines=32> */
[----:B------:R-:W-:Y:S01]  /*4e20*/  FFMA.FTZ R43, R43, R229, R194 ;  /* 0x000000e52b2b7223 */ /* 0x000fe200000100c2 */
[----:B------:R-:W-:Y:S01]  /*4e30*/  FADD.FTZ R196, -R196, R229 ;  /* 0x000000e5c4c47221 */ /* 0x000fe20000010100 */
[-C--:B------:R-:W-:Y:S01]  /*4e40*/  FFMA.FTZ R175, R2, R173.reuse, RZ ;  /* 0x000000ad02af7223 */ /* 0x080fe200000100ff */
[----:B------:R-:W-:Y:S01]  /*4e50*/  FMUL.FTZ R174, R94, R173 ;  /* 0x000000ad5eae7220 */ /* 0x000fe20000410000 */
[----:B------:R-:W-:Y:S01]  /*4e60*/  FMUL.FTZ R225, R102, R223 ;  /* 0x000000df66e17220 */ /* 0x000fe20000410000 */
[----:B------:R-:W-:Y:S01]  /*4e70*/  FFMA.FTZ R173, R154, R229, R227 ;  /* 0x000000e59aad7223 */ /* 0x000fe200000100e3 */
[----:B------:R-:W-:Y:S01]  /*4e80*/  FFMA.FTZ R176, R212, R223, R175 ;  /* 0x000000dfd4b07223 */ /* 0x000fe200000100af */
[----:B------:R-:W-:Y:S01]  /*4e90*/  FMUL.FTZ R175, R177, R122 ;  /* 0x0000007ab1af7220 */ /* 0x000fe20000410000 */
[----:B------:R-:W-:Y:S01]  /*4ea0*/  FMUL.FTZ R229, R217, R121 ;  /* 0x00000079d9e57220 */ /* 0x000fe20000410000 */
[----:B------:R-:W-:Y:S01]  /*4eb0*/  STS [R63+0x430], R174 ;  /* 0x000430ae3f007388 */ /* 0x000fe20000000800 */
[----:B------:R-:W-:Y:S01]  /*4ec0*/  FMUL.FTZ R233, R106, R231 ;  /* 0x000000e76ae97220 */ /* 0x000fe20000410000 */
[-C--:B------:R-:W-:Y:S01]  /*4ed0*/  FFMA.FTZ R227, R221, R175.reuse, R176 ;  /* 0x000000afdde37223 */ /* 0x080fe200000100b0 */
[----:B------:R-:W-:Y:S01]  /*4ee0*/  FMUL.FTZ R208, R210, R120 ;  /* 0x00000078d2d07220 */ /* 0x000fe20000410000 */
[----:B------:R1:W-:Y:S01]  /*4ef0*/  STS [R62+0x4], R225 ;  /* 0x000004e13e007388 */ /* 0x0003e20000000800 */
        /* <DEDUP_REMOVED lines=9> */
[----:B-1----:R-:W-:Y:S01]  /*4f90*/  FMUL.FTZ R225, R118, R237 ;  /* 0x000000ed76e17220 */ /* 0x002fe20000410000 */
[----:B------:R-:W-:Y:S01]  /*4fa0*/  FADD.FTZ R220, -R220, R222 ;  /* 0x000000dedcdc7221 */ /* 0x000fe20000010100 */
[----:B------:R1:W-:Y:S01]  /*4fb0*/  STS [R62+0x8], R175 ;  /* 0x000008af3e007388 */ /* 0x0003e20000000800 */
[----:B------:R-:W-:Y:S01]  /*4fc0*/  FMUL.FTZ R174, R203, R166 ;  /* 0x000000a6cbae7220 */ /* 0x000fe20000410000 */
[----:B------:R-:W-:Y:S01]  /*4fd0*/  FMUL.FTZ R222, R206, R143 ;  /* 0x0000008fcede7220 */ /* 0x000fe20000410000 */
[----:B------:R-:W-:Y:S01]  /*4fe0*/  FFMA.FTZ R176, R220, R229, R227 ;  /* 0x000000e5dcb07223 */ /* 0x000fe200000100e3 */
[----:B--2---:R-:W-:Y:S01]  /*4ff0*/  FMUL.FTZ R233, R134, R223 ;  /* 0x000000df86e97220 */ /* 0x004fe20000410000 */
[----:B------:R2:W-:Y:S01]  /*5000*/  STS [R62+0xc], R7 ;  /* 0x00000c073e007388 */ /* 0x0005e20000000800 */
[----:B------:R-:W-:Y:S01]  /*5010*/  FMUL.FTZ R243, R135, R222 ;  /* 0x000000de87f37220 */ /* 0x000fe20000410000 */
[----:B------:R-:W-:Y:S01]  /*5020*/  FFMA.FTZ R231, R219, R231, R176 ;  /* 0x000000e7dbe77223 */ /* 0x000fe200000100b0 */
[----:B------:R-:W-:Y:S01]  /*5030*/  FFMA.FTZ R42, R42, R43, R193 ;  /* 0x0000002b2a2a7223 */ /* 0x000fe200000100c1 */
[----:B------:R3:W-:Y:S01]  /*5040*/  STS [R62+0x18], R225 ;  /* 0x000018e13e007388 */ /* 0x0007e20000000800 */
[----:B-1----:R-:W-:Y:S01]  /*5050*/  FMUL.FTZ R175, R202, R165 ;  /* 0x000000a5caaf7220 */ /* 0x002fe20000410000 */
[----:B------:R-:W-:Y:S01]  /*5060*/  FFMA.FTZ R208, R216, R208, R231 ;  /* 0x000000d0d8d07223 */ /* 0x000fe200000100e7 */
[----:B------:R-:W-:Y:S01]  /*5070*/  FFMA.FTZ R173, R152, R43, R173 ;  /* 0x0000002b98ad7223 */ /* 0x000fe200000100ad */
[----:B------:R1:W-:Y:S01]  /*5080*/  STS [R62+0x14], R235 ;  /* 0x000014eb3e007388 */ /* 0x0003e20000000800 */
[----:B------:R-:W-:Y:S01]  /*5090*/  FADD.FTZ R194, -R194, R43 ;  /* 0x0000002bc2c27221 */ /* 0x000fe20000010100 */
[----:B--2---:R-:W-:Y:S01]  /*50a0*/  FMUL.FTZ R7, R201, R164 ;  /* 0x000000a4c9077220 */ /* 0x004fe20000410000 */
[----:B------:R-:W-:Y:S01]  /*50b0*/  FFMA.FTZ R237, R209, R237, R208 ;  /* 0x000000edd1ed7223 */ /* 0x000fe200000100d0 */
[----:B------:R2:W-:Y:S01]  /*50c0*/  STS [R62+0x1c], R239 ;  /* 0x00001cef3e007388 */ /* 0x0005e20000000800 */
[----:B------:R-:W-:Y:S01]  /*50d0*/  FFMA.FTZ R41, R41, R42, R192 ;  /* 0x0000002a29297223 */ /* 0x000fe200000100c0 */
[----:B---3--:R-:W-:Y:S01]  /*50e0*/  FMUL.FTZ R225, R204, R167 ;  /* 0x000000a7cce17220 */ /* 0x008fe20000410000 */
[----:B------:R-:W-:Y:S01]  /*50f0*/  FFMA.FTZ R237, R196, R214, R237 ;  /* 0x000000d6c4ed7223 */ /* 0x000fe200000100ed */
[----:B------:R3:W-:Y:S01]  /*5100*/  STS [R62+0x20], R241 ;  /* 0x000020f13e007388 */ /* 0x0007e20000000800 */
[----:B------:R-:W-:Y:S01]  /*5110*/  FADD.FTZ R193, -R193, R42 ;  /* 0x0000002ac1c17221 */ /* 0x000fe20000010100 */
[----:B-1----:R-:W-:Y:S01]  /*5120*/  FMUL.FTZ R235, R137, R174 ;  /* 0x000000ae89eb7220 */ /* 0x002fe20000410000 */
[----:B------:R-:W-:Y:S01]  /*5130*/  FMUL.FTZ R229, R136, R225 ;  /* 0x000000e188e57220 */ /* 0x000fe20000410000 */
[----:B------:R1:W-:Y:S01]  /*5140*/  STS [R62+0x28], R233 ;  /* 0x000028e93e007388 */ /* 0x0003e20000000800 */
[----:B------:R-:W-:Y:S01]  /*5150*/  FFMA.FTZ R42, R156, R42, R173 ;  /* 0x0000002a9c2a7223 */ /* 0x000fe200000100ad */
[----:B--2---:R-:W-:Y:S01]  /*5160*/  FMUL.FTZ R239, R140, R175 ;  /* 0x000000af8cef7220 */ /* 0x004fe20000410000 */
[----:B------:R-:W-:Y:S01]  /*5170*/  FFMA.FTZ R218, R194, R218, R237 ;  /* 0x000000dac2da7223 */ /* 0x000fe200000100ed */
[----:B------:R2:W-:Y:S01]  /*5180*/  STS [R62+0x24], R243 ;  /* 0x000024f33e007388 */ /* 0x0005e20000000800 */
[----:B------:R-:W-:Y:S01]  /*5190*/  FFMA.FTZ R40, R40, R41, R191 ;  /* 0x0000002928287223 */ /* 0x000fe200000100bf */
[----:B---3--:R-:W-:Y:S01]  /*51a0*/  FMUL.FTZ R241, R138, R7 ;  /* 0x000000078af17220 */ /* 0x008fe20000410000 */
[----:B------:R-:W-:Y:S01]  /*51b0*/  FADD.FTZ R192, -R192, R41 ;  /* 0x00000029c0c07221 */ /* 0x000fe20000010100 */
[----:B------:R2:W-:Y:S01]  /*51c0*/  STS [R62+0x2c], R235 ;  /* 0x00002ceb3e007388 */ /* 0x0005e20000000800 */
[----:B------:R-:W-:Y:S01]  /*51d0*/  FFMA.FTZ R43, R151, R41, R42 ;  /* 0x00000029972b7223 */ /* 0x000fe2000001002a */
[----:B-1----:R-:W-:Y:S01]  /*51e0*/  FMUL.FTZ R233, R141, R6 ;  /* 0x000000068de97220 */ /* 0x002fe20000410000 */
[----:B------:R-:W-:Y:S01]  /*51f0*/  FFMA.FTZ R41, R193, R222, R218 ;  /* 0x000000dec1297223 */ /* 0x000fe200000100da */
[----:B------:R2:W-:Y:S01]  /*5200*/  STS [R62+0x30], R229 ;  /* 0x000030e53e007388 */ /* 0x0005e20000000800 */
[----:B------:R-:W-:Y:S01]  /*5210*/  IADD3 R173, PT, PT, -R159, UR7, RZ ;  /* 0x000000079fad7c10 */ /* 0x000fe2000fffe1ff */
[-C--:B------:R-:W-:Y:S01]  /*5220*/  FFMA.FTZ R183, R183, R40.reuse, R190 ;  /* 0x00000028b7b77223 */ /* 0x080fe200000100be */
[----:B------:R-:W-:Y:S01]  /*5230*/  FADD.FTZ R191, -R191, R40 ;  /* 0x00000028bfbf7221 */ /* 0x000fe20000010100 */
[----:B------:R2:W-:Y:S01]  /*5240*/  STS [R62+0x34], R239 ;  /* 0x000034ef3e007388 */ /* 0x0005e20000000800 */
[----:B------:R-:W-:Y:S01]  /*5250*/  FFMA.FTZ R42, R158, R40, R43 ;  /* 0x000000289e2a7223 */ /* 0x000fe2000001002b */
[----:B------:R-:W-:Y:S01]  /*5260*/  FFMA.FTZ R40, R192, R223, R41 ;  /* 0x000000dfc0287223 */ /* 0x000fe20000010029 */
[----:B------:R-:W-:Y:S01]  /*5270*/  ISETP.GE.AND P1, PT, R173, 0x1, PT ;  /* 0x00000001ad00780c */ /* 0x000fe20003f26270 */
[----:B------:R2:W-:Y:S01]  /*5280*/  STS [R62+0x38], R241 ;  /* 0x000038f13e007388 */ /* 0x0005e20000000800 */
[-C--:B------:R-:W-:Y:S01]  /*5290*/  FFMA.FTZ R200, R200, R183.reuse, R189 ;  /* 0x000000b7c8c87223 */ /* 0x080fe200000100bd */
[----:B------:R-:W-:Y:S01]  /*52a0*/  FADD.FTZ R190, -R190, R183 ;  /* 0x000000b7bebe7221 */ /* 0x000fe20000010100 */
[----:B------:R-:W-:Y:S01]  /*52b0*/  FFMA.FTZ R41, R191, R174, R40 ;  /* 0x000000aebf297223 */ /* 0x000fe20000010028 */
[----:B------:R2:W-:Y:S01]  /*52c0*/  STS [R62+0x3c], R233 ;  /* 0x00003ce93e007388 */ /* 0x0005e20000000800 */
[----:B------:R-:W-:Y:S01]  /*52d0*/  FFMA.FTZ R42, R153, R183, R42 ;  /* 0x000000b7992a7223 */ /* 0x000fe2000001002a */
[-C--:B------:R-:W-:Y:S01]  /*52e0*/  FFMA.FTZ R195, R195, R200.reuse, R188 ;  /* 0x000000c8c3c37223 */ /* 0x080fe200000100bc */
[----:B------:R-:W-:Y:S01]  /*52f0*/  FADD.FTZ R189, -R189, R200 ;  /* 0x000000c8bdbd7221 */ /* 0x000fe20000010100 */
[----:B------:R-:W-:Y:S01]  /*5300*/  BAR.SYNC.DEFER_BLOCKING 0x0 ;  /* 0x0000000000007b1d */ /* 0x000fe20000010000 */
[----:B------:R-:W-:Y:S01]  /*5310*/  FFMA.FTZ R40, R190, R225, R41 ;  /* 0x000000e1be287223 */ /* 0x000fe20000010029 */
[----:B------:R-:W-:Y:S01]  /*5320*/  FFMA.FTZ R42, R157, R200, R42 ;  /* 0x000000c89d2a7223 */ /* 0x000fe2000001002a */
[----:B------:R-:W-:Y:S01]  /*5330*/  FADD.FTZ R188, -R188, R195 ;  /* 0x000000c3bcbc7221 */ /* 0x000fe20000010100 */
[----:B------:R-:W-:Y:S01]  /*5340*/  P2R R178, PR, RZ, 0x20 ;  /* 0x00000020ffb27803 */ /* 0x000fe20000000000 */
[----:B------:R-:W-:Y:S01]  /*5350*/  FFMA.FTZ R175, R189, R175, R40 ;  /* 0x000000afbdaf7223 */ /* 0x000fe20000010028 */
[C---:B------:R-:W-:Y:S01]  /*5360*/  ISETP.GE.AND P2, PT, R173.reuse, 0x21, PT ;  /* 0x00000021ad00780c */ /* 0x040fe20003f46270 */
[-C--:B------:R-:W-:Y:S01]  /*5370*/  FFMA.FTZ R198, R198, R195.reuse, R11 ;  /* 0x000000c3c6c67223 */ /* 0x080fe2000001000b */
[----:B------:R-:W-:Y:S01]  /*5380*/  ISETP.GE.AND P3, PT, R173, 0x41, PT ;  /* 0x00000041ad00780c */ /* 0x000fe20003f66270 */
[----:B------:R-:W-:Y:S01]  /*5390*/  FFMA.FTZ R41, R155, R195, R42 ;  /* 0x000000c39b297223 */ /* 0x000fe2000001002a */
[----:B------:R-:W-:Y:S01]  /*53a0*/  ISETP.GE.AND P4, PT, R173, 0x61, PT ;  /* 0x00000061ad00780c */ /* 0x000fe20003f86270 */
[----:B------:R-:W-:Y:S01]  /*53b0*/  FFMA.FTZ R40, R188, R7, R175 ;  /* 0x00000007bc287223 */ /* 0x000fe200000100af */
[----:B------:R2:W1:Y:S01]  /*53c0*/  LDS R227, [R61+0x4b0] ;  /* 0x0004b0003de37984 */ /* 0x0004620000000800 */
[----:B------:R-:W-:Y:S10]  /*53d0*/  @!P1 BRA `(.L_x_8031) ;  /* 0x0000000000089947 */ /* 0x000ff40003800000 */
[----:B------:R-:W3:Y:S04]  /*53e0*/  LDS R7, [R64+0x430] ;  /* 0x0004300040077984 */ /* 0x000ee80000000800 */
[----:B---3--:R3:W-:Y:S02]  /*53f0*/  REDG.E.ADD.F32.FTZ.RN.STRONG.GPU desc[UR16][R4.64], R7 ;  /* 0x00000007040079a6 */ /* 0x0087e4000c12f310 */
.L_x_8031:
[----:B------:R-:W-:Y:S05]  /*5400*/  BSYNC.RECONVERGENT B0 ;  /* 0x0000000000007941 */ /* 0x000fea0003800200 */
.L_x_8030:
[----:B------:R-:W-:Y:S04]  /*5410*/  BSSY.RECONVERGENT B0, `(.L_x_8032) ;  /* 0x0000003000007945 */ /* 0x000fe80003800200 */
[----:B------:R-:W-:Y:S05]  /*5420*/  @!P2 BRA `(.L_x_8033) ;  /* 0x000000000004a947 */ /* 0x000fea0003800000 */
[----:B-1----:R4:W-:Y:S02]  /*5430*/  REDG.E.ADD.F32.FTZ.RN.STRONG.GPU desc[UR16][R4.64+0x80], R227 ;  /* 0x000080e3040079a6 */ /* 0x0029e4000c12f310 */
.L_x_8033:
[----:B------:R-:W-:Y:S05]  /*5440*/  BSYNC.RECONVERGENT B0 ;  /* 0x0000000000007941 */ /* 0x000fea0003800200 */
.L_x_8032:
[----:B---3--:R3:W0:Y:S01]  /*5450*/  LDS R7, [R60+0x530] ;  /* 0x000530003c077984 */ /* 0x0086220000000800 */
[----:B------:R-:W-:Y:S04]  /*5460*/  BSSY.RECONVERGENT B0, `(.L_x_8034) ;  /* 0x0000003000007945 */ /* 0x000fe80003800200 */
[----:B------:R-:W-:Y:S05]  /*5470*/  @!P3 BRA `(.L_x_8035) ;  /* 0x000000000004b947 */ /* 0x000fea0003800000 */
[----:B0-----:R0:W-:Y:S02]  /*5480*/  REDG.E.ADD.F32.FTZ.RN.STRONG.GPU desc[UR16][R4.64+0x100], R7 ;  /* 0x00010007040079a6 */ /* 0x0011e4000c12f310 */
.L_x_8035:
[----:B------:R-:W-:Y:S05]  /*5490*/  BSYNC.RECONVERGENT B0 ;  /* 0x0000000000007941 */ /* 0x000fea0003800200 */
.L_x_8034:
[----:B0-----:R0:W0:Y:S01]  /*54a0*/  LDS R7, [R59+0x5b0] ;  /* 0x0005b0003b077984 */ /* 0x0010220000000800 */
[----:B------:R-:W-:Y:S01]  /*54b0*/  BSSY.RECONVERGENT B0, `(.L_x_8036) ;  /* 0x0000004000007945 */ /* 0x000fe20003800200 */
[----:B------:R-:W-:-:S03]  /*54c0*/  FADD.FTZ R11, -R11, R198 ;  /* 0x000000c60b0b7221 */ /* 0x000fc60000010100 */
[----:B------:R-:W-:Y:S05]  /*54d0*/  @!P4 BRA `(.L_x_8037) ;  /* 0x000000000004c947 */ /* 0x000fea0003800000 */
[----:B0-----:R0:W-:Y:S02]  /*54e0*/  REDG.E.ADD.F32.FTZ.RN.STRONG.GPU desc[UR16][R4.64+0x180], R7 ;  /* 0x00018007040079a6 */ /* 0x0011e4000c12f310 */
.L_x_8037:
[----:B------:R-:W-:Y:S05]  /*54f0*/  BSYNC.RECONVERGENT B0 ;  /* 0x0000000000007941 */ /* 0x000fea0003800200 */
.L_x_8036:
        /* <DEDUP_REMOVED lines=11> */
.L_x_8039:
[----:B------:R-:W-:Y:S05]  /*55b0*/  BSYNC.RECONVERGENT B0 ;  /* 0x0000000000007941 */ /* 0x000fea0003800200 */
.L_x_8038:
[----:B01----:R0:W1:Y:S01]  /*55c0*/  LDS R43, [R57+0x6b0] ;  /* 0x0006b000392b7984 */ /* 0x0030620000000800 */
[----:B------:R-:W-:Y:S04]  /*55d0*/  BSSY.RECONVERGENT B0, `(.L_x_8040) ;  /* 0x0000003000007945 */ /* 0x000fe80003800200 */
[----:B------:R-:W-:Y:S05]  /*55e0*/  @!P1 BRA `(.L_x_8041) ;  /* 0x0000000000049947 */ /* 0x000fea0003800000 */
[----:B-1----:R1:W-:Y:S02]  /*55f0*/  REDG.E.ADD.F32.FTZ.RN.STRONG.GPU desc[UR16][R4.64+0x280], R43 ;  /* 0x0002802b040079a6 */ /* 0x0023e4000c12f310 */
.L_x_8041:
[----:B------:R-:W-:Y:S05]  /*5600*/  BSYNC.RECONVERGENT B0 ;  /* 0x0000000000007941 */ /* 0x000fea0003800200 */
.L_x_8040:
[----:B-1----:R1:W0:Y:S01]  /*5610*/  LDS R43, [R56+0x730] ;  /* 0x00073000382b7984 */ /* 0x0022220000000800 */
[----:B------:R-:W-:Y:S04]  /*5620*/  BSSY.RECONVERGENT B0, `(.L_x_8042) ;  /* 0x0000003000007945 */ /* 0x000fe80003800200 */
[----:B------:R-:W-:Y:S05]  /*5630*/  @!P2 BRA `(.L_x_8043) ;  /* 0x000000000004a947 */ /* 0x000fea0003800000 */
[----:B0-----:R0:W-:Y:S02]  /*5640*/  REDG.E.ADD.F32.FTZ.RN.STRONG.GPU desc[UR16][R4.64+0x300], R43 ;  /* 0x0003002b040079a6 */ /* 0x0011e4000c12f310 */
.L_x_8043:
[----:B------:R-:W-:Y:S05]  /*5650*/  BSYNC.RECONVERGENT B0 ;  /* 0x0000000000007941 */ /* 0x000fea0003800200 */
.L_x_8042:
[----:B0-----:R0:W0:Y:S01]  /*5660*/  LDS R43, [R55+0x7b0] ;  /* 0x0007b000372b7984 */ /* 0x0010220000000800 */
[----:B------:R-:W-:Y:S04]  /*5670*/  BSSY.RECONVERGENT B0, `(.L_x_8044) ;  /* 0x0000003000007945 */ /* 0x000fe80003800200 */
[----:B------:R-:W-:Y:S05]  /*5680*/  @!P3 BRA `(.L_x_8045) ;  /* 0x000000000004b947 */ /* 0x000fea0003800000 */
[----:B0-----:R0:W-:Y:S02]  /*5690*/  REDG.E.ADD.F32.FTZ.RN.STRONG.GPU desc[UR16][R4.64+0x380], R43 ;  /* 0x0003802b040079a6 */ /* 0x0011e4000c12f310 */
.L_x_8045:
[----:B------:R-:W-:Y:S05]  /*56a0*/  BSYNC.RECONVERGENT B0 ;  /* 0x0000000000007941 */ /* 0x000fea0003800200 */
.L_x_8044:
[----:B0-----:R0:W0:Y:S01]  /*56b0*/  LDS R43, [R54+0x830] ;  /* 0x00083000362b7984 */ /* 0x0010220000000800 */
[----:B------:R-:W-:Y:S04]  /*56c0*/  BSSY.RECONVERGENT B0, `(.L_x_8046) ;  /* 0x0000003000007945 */ /* 0x000fe80003800200 */
[----:B------:R-:W-:Y:S05]  /*56d0*/  @!P4 BRA `(.L_x_8047) ;  /* 0x000000000004c947 */ /* 0x000fea0003800000 */
[----:B0-----:R0:W-:Y:S02]  /*56e0*/  REDG.E.ADD.F32.FTZ.RN.STRONG.GPU desc[UR16][R4.64+0x400], R43 ;  /* 0x0004002b040079a6 */ /* 0x0011e4000c12f310 */
.L_x_8047:
[----:B------:R-:W-:Y:S05]  /*56f0*/  BSYNC.RECONVERGENT B0 ;  /* 0x0000000000007941 */ /* 0x000fea0003800200 */
.L_x_8046:
[----:B0-----:R0:W0:Y:S01]  /*5700*/  LDS R43, [R53+0x8b0] ;  /* 0x0008b000352b7984 */ /* 0x0010220000000800 */
[----:B------:R-:W-:Y:S04]  /*5710*/  BSSY.RECONVERGENT B0, `(.L_x_8048) ;  /* 0x0000003000007945 */ /* 0x000fe80003800200 */
[----:B------:R-:W-:Y:S05]  /*5720*/  @!P5 BRA `(.L_x_8049) ;  /* 0x000000000004d947 */ /* 0x000fea0003800000 */
[----:B0-----:R0:W-:Y:S02]  /*5730*/  REDG.E.ADD.F32.FTZ.RN.STRONG.GPU desc[UR16][R4.64+0x480], R43 ;  /* 0x0004802b040079a6 */ /* 0x0011e4000c12f310 */
.L_x_8049:
[----:B------:R-:W-:Y:S05]  /*5740*/  BSYNC.RECONVERGENT B0 ;  /* 0x0000000000007941 */ /* 0x000fea0003800200 */
.L_x_8048:
        /* <DEDUP_REMOVED lines=10> */
.L_x_8051:
[----:B------:R-:W-:Y:S05]  /*57f0*/  BSYNC.RECONVERGENT B0 ;  /* 0x0000000000007941 */ /* 0x000fea0003800200 */
.L_x_8050:
[----:B0-----:R0:W0:Y:S01]  /*5800*/  LDS R43, [R51+0x9b0] ;  /* 0x0009b000332b7984 */ /* 0x0010220000000800 */
[----:B------:R-:W-:Y:S04]  /*5810*/  BSSY.RECONVERGENT B0, `(.L_x_8052) ;  /* 0x0000003000007945 */ /* 0x000fe80003800200 */
[----:B------:R-:W-:Y:S05]  /*5820*/  @!P1 BRA `(.L_x_8053) ;  /* 0x0000000000049947 */ /* 0x000fea0003800000 */
[----:B0-----:R0:W-:Y:S02]  /*5830*/  REDG.E.ADD.F32.FTZ.RN.STRONG.GPU desc[UR16][R4.64+0x580], R43 ;  /* 0x0005802b040079a6 */ /* 0x0011e4000c12f310 */
.L_x_8053:
[----:B------:R-:W-:Y:S05]  /*5840*/  BSYNC.RECONVERGENT B0 ;  /* 0x0000000000007941 */ /* 0x000fea0003800200 */
.L_x_8052:
[----:B0-----:R0:W0:Y:S01]  /*5850*/  LDS R43, [R50+0xa30] ;  /* 0x000a3000322b7984 */ /* 0x0010220000000800 */
[----:B------:R-:W-:Y:S04]  /*5860*/  BSSY.RECONVERGENT B0, `(.L_x_8054) ;  /* 0x0000003000007945 */ /* 0x000fe80003800200 */
[----:B------:R-:W-:Y:S05]  /*5870*/  @!P2 BRA `(.L_x_8055) ;  /* 0x000000000004a947 */ /* 0x000fea0003800000 */
[----:B0-----:R0:W-:Y:S02]  /*5880*/  REDG.E.ADD.F32.FTZ.RN.STRONG.GPU desc[UR16][R4.64+0x600], R43 ;  /* 0x0006002b040079a6 */ /* 0x0011e4000c12f310 */
.L_x_8055:
[----:B------:R-:W-:Y:S05]  /*5890*/  BSYNC.RECONVERGENT B0 ;  /* 0x0000000000007941 */ /* 0x000fea0003800200 */
.L_x_8054:
[----:B0-----:R0:W0:Y:S01]  /*58a0*/  LDS R43, [R49+0xab0] ;  /* 0x000ab000312b7984 */ /* 0x0010220000000800 */
[----:B------:R-:W-:Y:S04]  /*58b0*/  BSSY.RECONVERGENT B0, `(.L_x_8056) ;  /* 0x0000003000007945 */ /* 0x000fe80003800200 */
[----:B------:R-:W-:Y:S05]  /*58c0*/  @!P3 BRA `(.L_x_8057) ;  /* 0x000000000004b947 */ /* 0x000fea0003800000 */
[----:B0-----:R0:W-:Y:S02]  /*58d0*/  REDG.E.ADD.F32.FTZ.RN.STRONG.GPU desc[UR16][R4.64+0x680], R43 ;  /* 0x0006802b040079a6 */ /* 0x0011e4000c12f310 */
.L_x_8057:
[----:B------:R-:W-:Y:S05]  /*58e0*/  BSYNC.RECONVERGENT B0 ;  /* 0x0000000000007941 */ /* 0x000fea0003800200 */
.L_x_8056:
[----:B0-----:R0:W0:Y:S01]  /*58f0*/  LDS R43, [R48+0xb30] ;  /* 0x000b3000302b7984 */ /* 0x0010220000000800 */
[----:B------:R-:W-:Y:S04]  /*5900*/  BSSY.RECONVERGENT B0, `(.L_x_8058) ;  /* 0x0000003000007945 */ /* 0x000fe80003800200 */
[----:B------:R-:W-:Y:S05]  /*5910*/  @!P4 BRA `(.L_x_8059) ;  /* 0x000000000004c947 */ /* 0x000fea0003800000 */
[----:B0-----:R0:W-:Y:S02]  /*5920*/  REDG.E.ADD.F32.FTZ.RN.STRONG.GPU desc[UR16][R4.64+0x700], R43 ;  /* 0x0007002b040079a6 */ /* 0x0011e4000c12f310 */
.L_x_8059:
[----:B------:R-:W-:Y:S05]  /*5930*/  BSYNC.RECONVERGENT B0 ;  /* 0x0000000000007941 */ /* 0x000fea0003800200 */
.L_x_8058:
[----:B0-----:R0:W0:Y:S01]  /*5940*/  LDS R43, [R47+0xbb0] ;  /* 0x000bb0002f2b7984 */ /* 0x0010220000000800 */
[----:B------:R-:W-:Y:S04]  /*5950*/  BSSY.RECONVERGENT B0, `(.L_x_8060) ;  /* 0x0000003000007945 */ /* 0x000fe80003800200 */
[----:B------:R-:W-:Y:S05]  /*5960*/  @!P5 BRA `(.L_x_8061) ;  /* 0x000000000004d947 */ /* 0x000fea0003800000 */
[----:B0-----:R0:W-:Y:S02]  /*5970*/  REDG.E.ADD.F32.FTZ.RN.STRONG.GPU desc[UR16][R4.64+0x780], R43 ;  /* 0x0007802b040079a6 */ /* 0x0011e4000c12f310 */
.L_x_8061:
[----:B------:R-:W-:Y:S05]  /*5980*/  BSYNC.RECONVERGENT B0 ;  /* 0x0000000000007941 */ /* 0x000fea0003800200 */
.L_x_8060:
[----:B------:R-:W-:Y:S01]  /*5990*/  FFMA.FTZ R6, R168, R198, R41 ;  /* 0x000000c6a8067223 */ /* 0x000fe20000010029 */
[----:B0---4-:R-:W0:Y:S01]  /*59a0*/  SHFL.DOWN PT, R4, R7, 0x1, 0x1f ;  /* 0x08201f0007047f89 */ /* 0x011e2200000e0000 */
[----:B------:R-:W-:Y:S01]  /*59b0*/  ISETP.GT.AND P1, PT, R96, 0x1e, PT ;  /* 0x0000001e6000780c */ /* 0x000fe20003f24270 */
[----:B------:R-:W-:Y:S01]  /*59c0*/  FMUL.FTZ R182, R182, R3 ;  /* 0x00000003b6b67220 */ /* 0x000fe20000410000 */
[----:B------:R-:W-:Y:S01]  /*59d0*/  FMUL.FTZ R40, R181, R210 ;  /* 0x000000d2b5287220 */ /* 0x000fe20000410000 */
[----:B------:R-:W4:Y:S01]  /*59e0*/  SHFL.DOWN PT, R5, R6, 0x1, 0x1f ;  /* 0x08201f0006057f89 */ /* 0x000f2200000e0000 */
[-C--:B------:R-:W-:Y:S01]  /*59f0*/  FMUL.FTZ R8, R8, R205.reuse ;  /* 0x000000cd08087220 */ /* 0x080fe20000410000 */
[----:B------:R-:W-:Y:S01]  /*5a00*/  FMUL.FTZ R205, R38, R205 ;  /* 0x000000cd26cd7220 */ /* 0x000fe20000410000 */
[----:B------:R-:W-:Y:S01]  /*5a10*/  FFMA.FTZ R125, R40, R120, R125 ;  /* 0x00000078287d7223 */ /* 0x000fe2000001007d */
[----:B------:R-:W-:Y:S01]  /*5a20*/  ISETP.NE.AND P2, PT, R178, RZ, PT ;  /* 0x000000ffb200720c */ /* 0x000fe20003f45270 */
[----:B------:R-:W-:Y:S01]  /*5a30*/  FFMA.FTZ R107, R8, R149, R107 ;  /* 0x00000095086b7223 */ /* 0x000fe2000001006b */
[----:B------:R-:W-:Y:S01]  /*5a40*/  FMUL.FTZ R205, R192, R205 ;  /* 0x000000cdc0cd7220 */ /* 0x000fe20000410000 */
[-C--:B------:R-:W-:Y:S01]  /*5a50*/  FMUL.FTZ R185, R185, R206.reuse ;  /* 0x000000ceb9b97220 */ /* 0x080fe20000410000 */
[----:B------:R-:W-:Y:S01]  /*5a60*/  FMUL.FTZ R10, R10, R201 ;  /* 0x000000c90a0a7220 */ /* 0x000fe20000410000 */
[----:B------:R-:W-:Y:S01]  /*5a70*/  FMUL.FTZ R206, R38, R206 ;  /* 0x000000ce26ce7220 */ /* 0x000fe20000410000 */
[----:B------:R-:W-:Y:S01]  /*5a80*/  FFMA.FTZ R205, R134, R8, R205 ;  /* 0x0000000886cd7223 */ /* 0x000fe200000100cd */
[C---:B------:R-:W-:Y:S01]  /*5a90*/  FMUL.FTZ R8, R38.reuse, R177 ;  /* 0x000000b126087220 */ /* 0x040fe20000410000 */
[----:B------:R-:W-:Y:S01]  /*5aa0*/  FMUL.FTZ R201, R38, R201 ;  /* 0x000000c926c97220 */ /* 0x000fe20000410000 */
[----:B------:R-:W-:Y:S01]  /*5ab0*/  FMUL.FTZ R180, R180, R211 ;  /* 0x000000d3b4b47220 */ /* 0x000fe20000410000 */
[----:B------:R-:W-:Y:S01]  /*5ac0*/  FMUL.FTZ R206, R193, R206 ;  /* 0x000000cec1ce7220 */ /* 0x000fe20000410000 */
[----:B------:R-:W-:Y:S01]  /*5ad0*/  FMUL.FTZ R221, R221, R8 ;  /* 0x00000008dddd7220 */ /* 0x000fe20000410000 */
[-C--:B------:R-:W-:Y:S01]  /*5ae0*/  FMUL.FTZ R8, R39, R179.reuse ;  /* 0x000000b327087220 */ /* 0x080fe20000410000 */
[----:B------:R-:W-:Y:S01]  /*5af0*/  FMUL.FTZ R179, R38, R179 ;  /* 0x000000b326b37220 */ /* 0x000fe20000410000 */
[----:B------:R-:W-:Y:S01]  /*5b00*/  FMUL.FTZ R171, R171, R213 ;  /* 0x000000d5abab7220 */ /* 0x000fe20000410000 */
[----:B------:R-:W-:Y:S01]  /*5b10*/  FMUL.FTZ R9, R9, R204 ;  /* 0x000000cc09097220 */ /* 0x000fe20000410000 */
[----:B0-----:R-:W-:Y:S01]  /*5b20*/  @!P1 FADD.FTZ R7, R7, R4 ;  /* 0x0000000407079221 */ /* 0x001fe20000010000 */
[----:B------:R-:W-:Y:S01]  /*5b30*/  FMUL.FTZ R197, R197, R199 ;  /* 0x000000c7c5c57220 */ /* 0x000fe20000410000 */
[----:B------:R-:W-:Y:S01]  /*5b40*/  FMUL.FTZ R201, R188, R201 ;  /* 0x000000c9bcc97220 */ /* 0x000fe20000410000 */
[----:B------:R-:W-:Y:S01]  /*5b50*/  FMUL.FTZ R179, R2, R179 ;  /* 0x000000b302b37220 */ /* 0x000fe20000410000 */
[----:B----4-:R-:W-:Y:S01]  /*5b60*/  @!P1 FADD.FTZ R6, R6, R5 ;  /* 0x0000000506069221 */ /* 0x010fe20000010000 */
[----:B------:R-:W0:Y:S01]  /*5b70*/  SHFL.DOWN PT, R4, R7, 0x2, 0x1f ;  /* 0x08401f0007047f89 */ /* 0x000e2200000e0000 */
[----:B------:R-:W-:Y:S01]  /*5b80*/  ISETP.GT.AND P1, PT, R96, 0x1d, PT ;  /* 0x0000001d6000780c */ /* 0x000fe20003f24270 */
[----:B------:R-:W-:Y:S01]  /*5b90*/  FMUL.FTZ R5, R38, R3 ;  /* 0x0000000326057220 */ /* 0x000fe20000410000 */
[-C--:B------:R-:W-:Y:S01]  /*5ba0*/  FMUL.FTZ R3, R184, R207.reuse ;  /* 0x000000cfb8037220 */ /* 0x080fe20000410000 */
[----:B------:R-:W4:Y:S01]  /*5bb0*/  SHFL.DOWN PT, R41, R6, 0x2, 0x1f ;  /* 0x08401f0006297f89 */ /* 0x000f2200000e0000 */
[----:B------:R-:W-:Y:S01]  /*5bc0*/  FMUL.FTZ R207, R38, R207 ;  /* 0x000000cf26cf7220 */ /* 0x000fe20000410000 */
[----:B------:R-:W-:Y:S01]  /*5bd0*/  FMUL.FTZ R194, R194, R5 ;  /* 0x00000005c2c27220 */ /* 0x000fe20000410000 */
[----:B------:R-:W-:Y:S01]  /*5be0*/  FFMA.FTZ R128, R3, R139, R128 ;  /* 0x0000008b03807223 */ /* 0x000fe20000010080 */
        /* <DEDUP_REMOVED lines=8> */
[----:B------:R-:W-:Y:S01]  /*5c70*/  FMUL.FTZ R5, R186, R203 ;  /* 0x000000cbba057220 */ /* 0x000fe20000410000 */
[----:B------:R-:W-:Y:S01]  /*5c80*/  FFMA.FTZ R8, R94, R8, R179 ;  /* 0x000000085e087223 */ /* 0x000fe200000100b3 */
[----:B------:R-:W-:Y:S01]  /*5c90*/  FMUL.FTZ R216, R216, R3 ;  /* 0x00000003d8d87220 */ /* 0x000fe20000410000 */
[-C--:B------:R-:W-:Y:S01]  /*5ca0*/  FMUL.FTZ R3, R172, R217.reuse ;  /* 0x000000d9ac037220 */ /* 0x080fe20000410000 */
[----:B------:R-:W-:Y:S01]  /*5cb0*/  FFMA.FTZ R104, R5, R166, R104 ;  /* 0x000000a605687223 */ /* 0x000fe20000010068 */
[C---:B------:R-:W-:Y:S01]  /*5cc0*/  FMUL.FTZ R217, R38.reuse, R217 ;  /* 0x000000d926d97220 */ /* 0x040fe20000410000 */
[----:B------:R-:W-:Y:S01]  /*5cd0*/  FFMA.FTZ R216, R111, R40, R216 ;  /* 0x000000286fd87223 */ /* 0x000fe200000100d8 */
[----:B------:R-:W-:Y:S01]  /*5ce0*/  FFMA.FTZ R116, R3, R121, R116 ;  /* 0x0000007903747223 */ /* 0x000fe20000010074 */
        /* <DEDUP_REMOVED lines=8> */
[C---:B------:R-:W-:Y:S01]  /*5d70*/  FMUL.FTZ R4, R38.reuse, R213 ;  /* 0x000000d526047220 */ /* 0x040fe20000410000 */
[----:B------:R-:W4:Y:S01]  /*5d80*/  SHFL.DOWN PT, R41, R6, 0x4, 0x1f ;  /* 0x08801f0006297f89 */ /* 0x000f2200000e0000 */
        /* <DEDUP_REMOVED lines=19> */
[----:B0-----:R-:W-:Y:S01]  /*5ec0*/  @!P1 FADD.FTZ R7, R7, R42 ;  /* 0x0000002a07079221 */ /* 0x001fe20000010000 */
[----:B------:R-:W-:Y:S01]  /*5ed0*/  FFMA.FTZ R42, R137, R5, R4 ;  /* 0x00000005892a7223 */ /* 0x000fe20000010004 */
[----:B------:R-:W-:Y:S01]  /*5ee0*/  FMUL.FTZ R4, R169, R177 ;  /* 0x000000b1a9047220 */ /* 0x000fe20000410000 */
[----:B------:R-:W-:Y:S01]  /*5ef0*/  FADD.FTZ R78, R219, R78 ;  /* 0x0000004edb4e7221 */ /* 0x000fe20000010000 */
[----:B----4-:R-:W-:Y:S01]  /*5f00*/  @!P1 FADD.FTZ R6, R6, R41 ;  /* 0x0000002906069221 */ /* 0x010fe20000010000 */
[----:B------:R-:W0:Y:S01]  /*5f10*/  SHFL.DOWN PT, R40, R7, 0x8, 0x1f ;  /* 0x09001f0007287f89 */ /* 0x000e2200000e0000 */
[----:B------:R-:W-:Y:S01]  /*5f20*/  ISETP.GT.AND P1, PT, R96, 0x17, PT ;  /* 0x000000176000780c */ /* 0x000fe20003f24270 */
[----:B------:R-:W-:Y:S01]  /*5f30*/  FADD.FTZ R95, R42, R95 ;  /* 0x0000005f2a5f7221 */ /* 0x000fe20000010000 */
[C---:B------:R-:W-:Y:S01]  /*5f40*/  FMUL.FTZ R41, R38.reuse, R204 ;  /* 0x000000cc26297220 */ /* 0x040fe20000410000 */
[----:B------:R-:W4:Y:S01]  /*5f50*/  SHFL.DOWN PT, R43, R6, 0x8, 0x1f ;  /* 0x09001f00062b7f89 */ /* 0x000f2200000e0000 */
[----:B------:R-:W-:Y:S01]  /*5f60*/  FMUL.FTZ R42, R38, R199 ;  /* 0x000000c7262a7220 */ /* 0x000fe20000410000 */
        /* <DEDUP_REMOVED lines=23> */
[----:B------:R-:W-:Y:S01]  /*60e0*/  FADD.FTZ R103, R40, R103 ;  /* 0x0000006728677221 */ /* 0x000fe20000010000 */
[----:B------:R-:W4:Y:S01]  /*60f0*/  SHFL.DOWN PT, R5, R6, 0x10, 0x1f ;  /* 0x0a001f0006057f89 */ /* 0x000f2200000e0000 */
[----:B------:R-:W-:Y:S01]  /*6100*/  FFMA.FTZ R114, R3, R123, R114 ;  /* 0x0000007b03727223 */ /* 0x000fe20000010072 */
[----:B------:R-:W-:-:S04]  /*6110*/  FFMA.FTZ R215, R102, R3, R215 ;  /* 0x0000000366d77223 */ /* 0x000fc800000100d7 */
        /* <DEDUP_REMOVED lines=17> */
.L_x_8063:
[----:B------:R-:W-:Y:S05]  /*6230*/  BSYNC.RECONVERGENT B0 ;  /* 0x0000000000007941 */ /* 0x000fea0003800200 */
.L_x_8062:
[----:B------:R-:W-:-:S04]  /*6240*/  UIADD3 UR4, UPT, UPT, UR4, 0x1, URZ ;  /* 0x0000000104047890 */ /* 0x000fc8000fffe0ff */
[----:B------:R-:W-:-:S09]  /*6250*/  UISETP.GE.AND UP0, UPT, UR4, UR11, UPT ;  /* 0x0000000b0400728c */ /* 0x000fd2000bf06270 */
[----:B------:R-:W-:Y:S05]  /*6260*/  BRA.U !UP0, `(.L_x_8064) ;  /* 0xffffffd5089c7547 */ /* 0x000fea000b83ffff */
.L_x_8026:
[----:B------:R-:W-:Y:S08]  /*6270*/  BAR.SYNC.DEFER_BLOCKING 0x0 ;  /* 0x0000000000007b1d */ /* 0x000ff00000010000 */
[----:B------:R-:W4:Y:S01]  /*6280*/  LDC.64 R34, c[0x0][0x4f8] ;  /* 0x00013e00ff227b82 */ /* 0x000f220000000a00 */
[----:B------:R-:W-:Y:S01]  /*6290*/  IADD3 R42, PT, PT, R66, -0x1, RZ ;  /* 0xffffffff422a7810 */ /* 0x000fe20007ffe0ff */
[----:B------:R-:W5:Y:S06]  /*62a0*/  LDCU.64 UR4, c[0x0][0x500] ;  /* 0x0000a000ff0477ac */ /* 0x000f6c0008000a00 */
[----:B------:R-:W1:Y:S01]  /*62b0*/  LDC.64 R36, c[0x0][0x550] ;  /* 0x00015400ff247b82 */ /* 0x000e620000000a00 */
[----:B0-----:R-:W2:Y:S04]  /*62c0*/  LDG.E.128 R4, desc[UR16][R28.64] ;  /* 0x000000101c047981 */ /* 0x001ea8000c1e1d00 */
[----:B------:R-:W3:Y:S01]  /*62d0*/  LDG.E.128 R8, desc[UR16][R28.64+0x200] ;  /* 0x000200101c087981 */ /* 0x000ee2000c1e1d00 */
[----:B------:R-:W-:-:S04]  /*62e0*/  SHF.L.U32 R40, R42, 0x9, RZ ;  /* 0x000000092a287819 */ /* 0x000fc800000006ff */
[----:B------:R-:W-:Y:S01]  /*62f0*/  SHF.R.S32.HI R41, RZ, 0x1f, R40 ;  /* 0x0000001fff297819 */ /* 0x000fe20000011428 */
[----:B--2---:R-:W-:Y:S04]  /*6300*/  STS.128 [R45], R4 ;  /* 0x000000042d007388 */ /* 0x004fe80000000c00 */
[----:B---3--:R-:W-:Y:S01]  /*6310*/  STS.128 [R45+0x200], R8 ;  /* 0x000200082d007388 */ /* 0x008fe20000000c00 */
[----:B------:R-:W-:-:S03]  /*6320*/  NOP ;  /* 0x0000000000007918 */ /* 0x000fc60000000000 */
[----:B------:R-:W0:Y:S04]  /*6330*/  LDS.128 R12, [R44] ;  /* 0x000000002c0c7984 */ /* 0x000e280000000c00 */
[----:B------:R-:W2:Y:S01]  /*6340*/  LDS.128 R4, [R44+0x10] ;  /* 0x000010002c047984 */ /* 0x000ea20000000c00 */
[--C-:B0-----:R-:W-:Y:S02]  /*6350*/  HADD2.F32 R3, -RZ, R12.reuse.H0_H0 ;  /* 0x2000000cff037230 */ /* 0x101fe40000004100 */
        /* <DEDUP_REMOVED lines=16> */
[----:B------:R-:W0:Y:S01]  /*6460*/  @!P2 MUFU.EX2 R0, R0 ;  /* 0x000000000000a308 */ /* 0x000e220000000800 */
[----:B------:R-:W-:-:S07]  /*6470*/  @!P3 FMUL.FTZ R3, R3, -1.4426950216293334961 ;  /* 0xbfb8aa3b0303b820 */ /* 0x000fce0000410000 */
[----:B------:R-:W3:Y:S08]  /*6480*/  @!P3 MUFU.EX2 R3, R3 ;  /* 0x000000030003b308 */ /* 0x000ef00000000800 */
[----:B------:R-:W5:Y:S01]  /*6490*/  @!P4 MUFU.EX2 R8, R8 ;  /* 0x000000080008c308 */ /* 0x000f620000000800 */
[----:B0-----:R-:W-:Y:S01]  /*64a0*/  @!P2 FADD.FTZ R2, R0, 1 ;  /* 0x3f8000000002a421 */ /* 0x001fe20000010000 */
[----:B------:R-:W-:Y:S01]  /*64b0*/  FADD.FTZ R0, R11, R68 ;  /* 0x000000440b007221 */ /* 0x000fe20000010000 */
[----:B------:R-:W-:Y:S01]  /*64c0*/  HADD2.F32 R11, -RZ, R14.H1_H1 ;  /* 0x3000000eff0b7230 */ /* 0x000fe20000004100 */
[----:B------:R-:W-:-:S03]  /*64d0*/  F2FP.F16.F32.PACK_AB R14, R109, R110 ;  /* 0x0000006e6d0e723e */ /* 0x000fc600000000ff */
[----:B------:R-:W-:Y:S01]  /*64e0*/  FSETP.GTU.FTZ.AND P6, PT, R0, 20, PT ;  /* 0x41a000000000780b */ /* 0x000fe20003fdc000 */
[----:B------:R-:W0:Y:S01]  /*64f0*/  @!P2 MUFU.RCP R2, R2 ;  /* 0x000000020002a308 */ /* 0x000e220000001000 */
[--C-:B------:R-:W-:Y:S01]  /*6500*/  FADD.FTZ R10, R11, R68.reuse ;  /* 0x000000440b0a7221 */ /* 0x100fe20000010000 */
[--C-:B------:R-:W-:Y:S02]  /*6510*/  HADD2.F32 R11, -RZ, R15.reuse.H0_H0 ;  /* 0x2000000fff0b7230 */ /* 0x100fe40000004100 */
[----:B---3--:R-:W-:Y:S01]  /*6520*/  @!P3 FADD.FTZ R3, R3, 1 ;  /* 0x3f8000000303b421 */ /* 0x008fe20000010000 */
[----:B------:R-:W-:Y:S01]  /*6530*/  HADD2.F32 R15, -RZ, R15.H1_H1 ;  /* 0x3000000fff0f7230 */ /* 0x000fe20000004100 */
[----:B------:R-:W-:Y:S01]  /*6540*/  FSETP.GTU.FTZ.AND P0, PT, R10, 20, PT ;  /* 0x41a000000a00780b */ /* 0x000fe20003f1c000 */
[--C-:B------:R-:W-:Y:S01]  /*6550*/  FADD.FTZ R12, R11, R68.reuse ;  /* 0x000000440b0c7221 */ /* 0x100fe20000010000 */
[----:B------:R3:W4:Y:S02]  /*6560*/  @!P3 MUFU.RCP R13, R3 ;  /* 0x00000003000db308 */ /* 0x0007240000001000 */
[----:B------:R-:W-:Y:S01]  /*6570*/  FADD.FTZ R15, R15, R68 ;  /* 0x000000440f0f7221 */ /* 0x000fe20000010000 */
[----:B-----5:R-:W-:Y:S01]  /*6580*/  @!P4 FADD.FTZ R8, R8, 1 ;  /* 0x3f8000000808c421 */ /* 0x020fe20000010000 */
[----:B--2---:R-:W-:-:S02]  /*6590*/  HADD2.F32 R11, -RZ, R4.H1_H1 ;  /* 0x30000004ff0b7230 */ /* 0x004fc40000004100 */
[----:B------:R-:W-:Y:S01]  /*65a0*/  @!P6 FMUL.FTZ R0, R0, -1.4426950216293334961 ;  /* 0xbfb8aa3b0000e820 */ /* 0x000fe20000410000 */
[----:B------:R-:W-:Y:S01]  /*65b0*/  FSETP.GTU.FTZ.AND P1, PT, R12, 20, PT ;  /* 0x41a000000c00780b */ /* 0x000fe20003f3c000 */
[----:B------:R-:W2:Y:S01]  /*65c0*/  @!P5 MUFU.EX2 R9, R9 ;  /* 0x000000090009d308 */ /* 0x000ea20000000800 */
[----:B0-----:R-:W-:Y:S01]  /*65d0*/  @!P2 FMUL.FTZ R101, R101, R2 ;  /* 0x000000026565a220 */ /* 0x001fe20000410000 */
[----:B------:R-:W-:Y:S01]  /*65e0*/  FSETP.GTU.FTZ.AND P2, PT, R15, 20, PT ;  /* 0x41a000000f00780b */ /* 0x000fe20003f5c000 */
[----:B---3--:R-:W-:Y:S02]  /*65f0*/  HADD2.F32 R3, -RZ, R4.H0_H0 ;  /* 0x20000004ff037230 */ /* 0x008fe40000004100 */
[----:B------:R-:W-:Y:S01]  /*6600*/  @!P0 FMUL.FTZ R2, R10, -1.4426950216293334961 ;  /* 0xbfb8aa3b0a028820 */ /* 0x000fe20000410000 */
[----:B------:R-:W-:Y:S02]  /*6610*/  FADD.FTZ R11, R11, R68 ;  /* 0x000000440b0b7221 */ /* 0x000fe40000010000 */
[----:B------:R0:W3:Y:S01]  /*6620*/  @!P4 MUFU.RCP R29, R8 ;  /* 0x00000008001dc308 */ /* 0x0000e20000001000 */
[----:B----4-:R-:W-:-:S06]  /*6630*/  @!P3 FMUL.FTZ R90, R90, R13 ;  /* 0x0000000d5a5ab220 */ /* 0x010fcc0000410000 */
[----:B------:R-:W-:Y:S01]  /*6640*/  @!P2 FMUL.FTZ R4, R15, -1.4426950216293334961 ;  /* 0xbfb8aa3b0f04a820 */ /* 0x000fe20000410000 */
[----:B------:R-:W4:Y:S01]  /*6650*/  @!P6 MUFU.EX2 R0, R0 ;  /* 0x000000000000e308 */ /* 0x000f220000000800 */
[----:B0-----:R-:W-:Y:S01]  /*6660*/  FADD.FTZ R8, R3, R68 ;  /* 0x0000004403087221 */ /* 0x001fe20000010000 */
[----:B------:R-:W-:Y:S01]  /*6670*/  @!P1 FMUL.FTZ R3, R12, -1.4426950216293334961 ;  /* 0xbfb8aa3b0c039820 */ /* 0x000fe20000410000 */
[----:B--2---:R-:W-:-:S03]  /*6680*/  @!P5 FADD.FTZ R9, R9, 1 ;  /* 0x3f8000000909d421 */ /* 0x004fc60000010000 */
[----:B------:R-:W-:Y:S02]  /*6690*/  FSETP.GTU.FTZ.AND P3, PT, R8, 20, PT ;  /* 0x41a000000800780b */ /* 0x000fe40003f7c000 */
[----:B------:R-:W0:Y:S01]  /*66a0*/  @!P2 MUFU.EX2 R4, R4 ;  /* 0x000000040004a308 */ /* 0x000e220000000800 */
[----:B---3--:R-:W-:Y:S01]  /*66b0*/  @!P4 FMUL.FTZ R92, R92, R29 ;  /* 0x0000001d5c5cc220 */ /* 0x008fe20000410000 */
[----:B------:R-:W-:-:S06]  /*66c0*/  FSETP.GTU.FTZ.AND P4, PT, R11, 20, PT ;  /* 0x41a000000b00780b */ /* 0x000fcc0003f9c000 */
[----:B------:R-:W2:Y:S01]  /*66d0*/  @!P1 MUFU.EX2 R3, R3 ;  /* 0x0000000300039308 */ /* 0x000ea20000000800 */
[----:B----4-:R-:W-:Y:S02]  /*66e0*/  @!P6 FADD.FTZ R0, R0, 1 ;  /* 0x3f8000000000e421 */ /* 0x010fe40000010000 */
[----:B------:R-:W-:-:S04]  /*66f0*/  @!P3 FMUL.FTZ R8, R8, -1.4426950216293334961 ;  /* 0xbfb8aa3b0808b820 */ /* 0x000fc80000410000 */
[----:B------:R-:W-:Y:S01]  /*6700*/  @!P4 FMUL.FTZ R10, R11, -1.4426950216293334961 ;  /* 0xbfb8aa3b0b0ac820 */ /* 0x000fe20000410000 */
[----:B------:R-:W3:Y:S01]  /*6710*/  @!P0 MUFU.EX2 R2, R2 ;  /* 0x0000000200028308 */ /* 0x000ee20000000800 */
[----:B0-----:R-:W-:Y:S01]  /*6720*/  @!P2 FADD.FTZ R4, R4, 1 ;  /* 0x3f8000000404a421 */ /* 0x001fe20000010000 */
[--C-:B------:R-:W-:Y:S02]  /*6730*/  HADD2.F32 R11, -RZ, R5.reuse.H0_H0 ;  /* 0x20000005ff0b7230 */ /* 0x100fe40000004100 */
[----:B------:R-:W-:-:S03]  /*6740*/  HADD2.F32 R5, -RZ, R5.H1_H1 ;  /* 0x30000005ff057230 */ /* 0x000fc60000004100 */
[----:B------:R-:W-:Y:S01]  /*6750*/  FADD.FTZ R11, R11, R68 ;  /* 0x000000440b0b7221 */ /* 0x000fe20000010000 */
[----:B------:R-:W0:Y:S01]  /*6760*/  @!P5 MUFU.RCP R12, R9 ;  /* 0x00000009000cd308 */ /* 0x000e220000001000 */
[----:B--2---:R-:W-:-:S07]  /*6770*/  @!P1 FADD.FTZ R3, R3, 1 ;  /* 0x3f80000003039421 */ /* 0x004fce0000010000 */
[----:B------:R-:W2:Y:S01]  /*6780*/  @!P6 MUFU.RCP R13, R0 ;  /* 0x00000000000de308 */ /* 0x000ea20000001000 */
[----:B---3--:R-:W-:-:S07]  /*6790*/  @!P0 FADD.FTZ R2, R2, 1 ;  /* 0x3f80000002028421 */ /* 0x008fce0000010000 */
[----:B------:R-:W3:Y:S01]  /*67a0*/  @!P3 MUFU.EX2 R8, R8 ;  /* 0x000000080008b308 */ /* 0x000ee20000000800 */
[----:B0-----:R-:W-:Y:S01]  /*67b0*/  @!P5 FMUL.FTZ R103, R103, R12 ;  /* 0x0000000c6767d220 */ /* 0x001fe20000410000 */
[----:B------:R-:W-:Y:S01]  /*67c0*/  FADD.FTZ R12, R5, R68 ;  /* 0x00000044050c7221 */ /* 0x000fe20000010000 */
[----:B------:R-:W-:Y:S01]  /*67d0*/  HADD2.F32 R5, -RZ, R6.H0_H0 ;  /* 0x20000006ff057230 */ /* 0x000fe20000004100 */
[----:B------:R-:W-:-:S04]  /*67e0*/  FSETP.GTU.FTZ.AND P5, PT, R11, 20, PT ;  /* 0x41a000000b00780b */ /* 0x000fc80003fbc000 */
[----:B------:R-:W0:Y:S01]  /*67f0*/  @!P2 MUFU.RCP R4, R4 ;  /* 0x000000040004a308 */ /* 0x000e220000001000 */
[----:B--2---:R-:W-:Y:S01]  /*6800*/  @!P6 FMUL.FTZ R78, R78, R13 ;  /* 0x0000000d4e4ee220 */ /* 0x004fe20000410000 */
[----:B------:R-:W-:Y:S01]  /*6810*/  FADD.FTZ R13, R5, R68 ;  /* 0x00000044050d7221 */ /* 0x000fe20000010000 */
[--C-:B------:R-:W-:Y:S01]  /*6820*/  HADD2.F32 R5, -RZ, R7.reuse.H0_H0 ;  /* 0x20000007ff057230 */ /* 0x100fe20000004100 */
[----:B------:R-:W-:Y:S01]  /*6830*/  FSETP.GTU.FTZ.AND P6, PT, R12, 20, PT ;  /* 0x41a000000c00780b */ /* 0x000fe20003fdc000 */
[----:B------:R-:W-:-:S03]  /*6840*/  HADD2.F32 R7, -RZ, R7.H1_H1 ;  /* 0x30000007ff077230 */ /* 0x000fc60000004100 */
[----:B------:R2:W4:Y:S01]  /*6850*/  @!P1 MUFU.RCP R15, R3 ;  /* 0x00000003000f9308 */ /* 0x0005220000001000 */
[----:B---3--:R-:W-:Y:S01]  /*6860*/  @!P3 FADD.FTZ R8, R8, 1 ;  /* 0x3f8000000808b421 */ /* 0x008fe20000010000 */
[--C-:B------:R-:W-:Y:S01]  /*6870*/  FADD.FTZ R5, R5, R68.reuse ;  /* 0x0000004405057221 */ /* 0x100fe20000010000 */
[----:B------:R-:W-:Y:S01]  /*6880*/  @!P5 FMUL.FTZ R0, R11, -1.4426950216293334961 ;  /* 0xbfb8aa3b0b00d820 */ /* 0x000fe20000410000 */
[----:B------:R-:W-:-:S04]  /*6890*/  FADD.FTZ R7, R7, R68 ;  /* 0x0000004407077221 */ /* 0x000fc80000010000 */
[----:B------:R-:W3:Y:S01]  /*68a0*/  @!P0 MUFU.RCP R2, R2 ;  /* 0x0000000200028308 */ /* 0x000ee20000001000 */
[----:B--2---:R-:W-:Y:S02]  /*68b0*/  HADD2.F32 R3, -RZ, R6.H1_H1 ;  /* 0x30000006ff037230 */ /* 0x004fe40000004100 */
[----:B0-----:R-:W-:Y:S01]  /*68c0*/  @!P2 FMUL.FTZ R91, R91, R4 ;  /* 0x000000045b5ba220 */ /* 0x001fe20000410000 */
[----:B------:R-:W-:Y:S02]  /*68d0*/  FSETP.GTU.FTZ.AND P2, PT, R5, 20, PT ;  /* 0x41a000000500780b */ /* 0x000fe40003f5c000 */
[----:B------:R-:W-:Y:S02]  /*68e0*/  FADD.FTZ R6, R3, R68 ;  /* 0x0000004403067221 */ /* 0x000fe40000010000 */
[----:B------:R-:W0:Y:S01]  /*68f0*/  @!P3 MUFU.RCP R9, R8 ;  /* 0x000000080009b308 */ /* 0x000e220000001000 */
[----:B----4-:R-:W-:Y:S01]  /*6900*/  @!P1 FMUL.FTZ R80, R80, R15 ;  /* 0x0000000f50509220 */ /* 0x010fe20000410000 */
[----:B------:R-:W-:-:S02]  /*6910*/  F2FP.F16.F32.PACK_AB R15, R112, R113 ;  /* 0x00000071700f723e */ /* 0x000fc400000000ff */
[----:B------:R-:W-:-:S04]  /*6920*/  FSETP.GTU.FTZ.AND P1, PT, R6, 20, PT ;  /* 0x41a000000600780b */ /* 0x000fc80003f3c000 */
[----:B------:R-:W2:Y:S01]  /*6930*/  @!P4 MUFU.EX2 R10, R10 ;  /* 0x0000000a000ac308 */ /* 0x000ea20000000800 */
[----:B---3--:R-:W-:Y:S01]  /*6940*/  @!P0 FMUL.FTZ R89, R89, R2 ;  /* 0x0000000259598220 */ /* 0x008fe20000410000 */
[----:B------:R-:W-:Y:S01]  /*6950*/  FSETP.GTU.FTZ.AND P0, PT, R13, 20, PT ;  /* 0x41a000000d00780b */ /* 0x000fe20003f1c000 */
[----:B------:R-:W-:Y:S01]  /*6960*/  @!P6 FMUL.FTZ R2, R12, -1.4426950216293334961 ;  /* 0xbfb8aa3b0c02e820 */ /* 0x000fe20000410000 */
[----:B------:R-:W-:-:S04]  /*6970*/  F2FP.F16.F32.PACK_AB R12, R98, R105 ;  /* 0x00000069620c723e */ /* 0x000fc800000000ff */
[----:B------:R-:W3:Y:S01]  /*6980*/  @!P5 MUFU.EX2 R0, R0 ;  /* 0x000000000000d308 */ /* 0x000ee20000000800 */
[----:B0-----:R-:W-:Y:S01]  /*6990*/  @!P3 FMUL.FTZ R82, R82, R9 ;  /* 0x000000095252b220 */ /* 0x001fe20000410000 */
[----:B------:R-:W-:Y:S01]  /*69a0*/  @!P2 FMUL.FTZ R9, R5, -1.4426950216293334961 ;  /* 0xbfb8aa3b0509a820 */ /* 0x000fe20000410000 */
[----:B------:R-:W-:Y:S01]  /*69b0*/  @!P1 FMUL.FTZ R4, R6, -1.4426950216293334961 ;  /* 0xbfb8aa3b06049820 */ /* 0x000fe20000410000 */
[----:B------:R-:W-:Y:S02]  /*69c0*/  FSETP.GTU.FTZ.AND P3, PT, R7, 20, PT ;  /* 0x41a000000700780b */ /* 0x000fe40003f7c000 */
[----:B------:R-:W-:Y:S01]  /*69d0*/  F2FP.F16.F32.PACK_AB R6, R125, R126 ;  /* 0x0000007e7d06723e */ /* 0x000fe200000000ff */
[----:B------:R-:W-:Y:S01]  /*69e0*/  @!P0 FMUL.FTZ R3, R13, -1.4426950216293334961 ;  /* 0xbfb8aa3b0d038820 */ /* 0x000fe20000410000 */
[----:B------:R0:W-:Y:S01]  /*69f0*/  @!P1 MUFU.EX2 R8, R4 ;  /* 0x0000000400089308 */ /* 0x0001e20000000800 */
[----:B------:R-:W-:Y:S01]  /*6a00*/  F2FP.F16.F32.PACK_AB R5, R116, R117 ;  /* 0x000000757405723e */ /* 0x000fe200000000ff */
[----:B--2---:R-:W-:Y:S01]  /*6a10*/  @!P4 FADD.FTZ R10, R10, 1 ;  /* 0x3f8000000a0ac421 */ /* 0x004fe20000010000 */
[----:B------:R-:W-:-:S05]  /*6a20*/  F2FP.F16.F32.PACK_AB R13, R104, R107 ;  /* 0x0000006b680d723e */ /* 0x000fca00000000ff */
[----:B------:R-:W2:Y:S01]  /*6a30*/  @!P2 MUFU.EX2 R9, R9 ;  /* 0x000000090009a308 */ /* 0x000ea20000000800 */
[----:B------:R-:W-:Y:S01]  /*6a40*/  @!P3 FMUL.FTZ R11, R7, -1.4426950216293334961 ;  /* 0xbfb8aa3b070bb820 */ /* 0x000fe20000410000 */
[----:B------:R-:W-:Y:S01]  /*6a50*/  F2FP.F16.F32.PACK_AB R7, R128, R129 ;  /* 0x000000818007723e */ /* 0x000fe200000000ff */
[----:B---3--:R-:W-:Y:S01]  /*6a60*/  @!P5 FADD.FTZ R0, R0, 1 ;  /* 0x3f8000000000d421 */ /* 0x008fe20000010000 */
[----:B0-----:R-:W-:Y:S01]  /*6a70*/  F2FP.F16.F32.PACK_AB R4, R114, R115 ;  /* 0x000000737204723e */ /* 0x001fe200000000ff */
[----:B------:R0:W-:Y:S03]  /*6a80*/  STS.128 [R44+0x10], R12 ;  /* 0x0000100c2c007388 */ /* 0x0001e60000000c00 */
[----:B------:R-:W3:Y:S01]  /*6a90*/  @!P0 MUFU.EX2 R3, R3 ;  /* 0x0000000300038308 */ /* 0x000ee20000000800 */
[----:B------:R-:W-:Y:S01]  /*6aa0*/  STS.128 [R44], R4 ;  /* 0x000000042c007388 */ /* 0x000fe20000000c00 */
[----:B------:R-:W-:-:S06]  /*6ab0*/  NOP ;  /* 0x0000000000007918 */ /* 0x000fcc0000000000 */
[----:B------:R-:W4:Y:S01]  /*6ac0*/  @!P6 MUFU.EX2 R2, R2 ;  /* 0x000000020002e308 */ /* 0x000f220000000800 */
[----:B--2---:R-:W-:Y:S01]  /*6ad0*/  @!P2 FADD.FTZ R28, R9, 1 ;  /* 0x3f800000091ca421 */ /* 0x004fe20000010000 */
[----:B------:R-:W2:Y:S01]  /*6ae0*/  LDS.128 R4, [R45] ;  /* 0x000000002d047984 */ /* 0x000ea20000000c00 */
[----:B0-----:R-:W-:-:S05]  /*6af0*/  FADD.FTZ R13, R101, R76 ;  /* 0x0000004c650d7221 */ /* 0x001fca0000010000 */
[----:B------:R0:W5:Y:S01]  /*6b00*/  @!P5 MUFU.RCP R31, R0 ;  /* 0x00000000001fd308 */ /* 0x0001620000001000 */
[----:B---3--:R-:W-:Y:S01]  /*6b10*/  @!P0 FADD.FTZ R3, R3, 1 ;  /* 0x3f80000003038421 */ /* 0x008fe20000010000 */
[----:B------:R-:W-:-:S06]  /*6b20*/  FADD.FTZ R13, R13, R90 ;  /* 0x0000005a0d0d7221 */ /* 0x000fcc0000010000 */
[----:B------:R-:W3:Y:S01]  /*6b30*/  @!P3 MUFU.EX2 R29, R11 ;  /* 0x0000000b001db308 */ /* 0x000ee20000000800 */
[----:B0-----:R-:W-:Y:S01]  /*6b40*/  @!P1 FADD.FTZ R0, R8, 1 ;  /* 0x3f80000008009421 */ /* 0x001fe20000010000 */
[----:B----4-:R-:W-:-:S06]  /*6b50*/  @!P6 FADD.FTZ R2, R2, 1 ;  /* 0x3f8000000202e421 */ /* 0x010fcc0000010000 */
[----:B------:R0:W4:Y:S01]  /*6b60*/  @!P4 MUFU.RCP R30, R10 ;  /* 0x0000000a001ec308 */ /* 0x0001220000001000 */
[----:B-----5:R-:W-:-:S07]  /*6b70*/  @!P5 FMUL.FTZ R84, R84, R31 ;  /* 0x0000001f5454d220 */ /* 0x020fce0000410000 */
[----:B------:R-:W5:Y:S01]  /*6b80*/  @!P0 MUFU.RCP R33, R3 ;  /* 0x0000000300218308 */ /* 0x000f620000001000 */
[----:B0-----:R-:W0:Y:S01]  /*6b90*/  LDS.128 R8, [R45+0x200] ;  /* 0x000200002d087984 */ /* 0x001e220000000c00 */
[----:B---3--:R-:W-:-:S06]  /*6ba0*/  @!P3 FADD.FTZ R29, R29, 1 ;  /* 0x3f8000001d1db421 */ /* 0x008fcc0000010000 */
[----:B------:R3:W1:Y:S01]  /*6bb0*/  @!P6 MUFU.RCP R32, R2 ;  /* 0x000000020020e308 */ /* 0x0006620000001000 */
[----:B----4-:R-:W-:Y:S01]  /*6bc0*/  @!P4 FMUL.FTZ R93, R93, R30 ;  /* 0x0000001e5d5dc220 */ /* 0x010fe20000410000 */
[----:B------:R-:W-:-:S04]  /*6bd0*/  IADD3 R72, P4, PT, R72, -0x400, RZ ;  /* 0xfffffc0048487810 */ /* 0x000fc80007f9e0ff */
[----:B------:R-:W-:Y:S02]  /*6be0*/  IADD3.X R73, PT, PT, R73, -0x1, RZ, P4, !PT ;  /* 0xffffffff49497810 */ /* 0x000fe400027fe4ff */
[----:B------:R4:W2:Y:S01]  /*6bf0*/  @!P2 MUFU.RCP R15, R28 ;  /* 0x0000001c000fa308 */ /* 0x0008a20000001000 */
[----:B---3--:R-:W-:-:S04]  /*6c00*/  IMAD.WIDE.U32 R2, R34, UR18, R40 ;  /* 0x0000001222027c25 */ /* 0x008fc8000f8e0028 */
[----:B-----5:R-:W-:Y:S01]  /*6c10*/  @!P0 FMUL.FTZ R86, R86, R33 ;  /* 0x0000002156568220 */ /* 0x020fe20000410000 */
[----:B------:R-:W-:Y:S02]  /*6c20*/  IMAD R3, R35, UR18, R3 ;  /* 0x0000001223037c24 */ /* 0x000fe4000f8e0203 */
[----:B------:R3:W5:Y:S01]  /*6c30*/  @!P3 MUFU.RCP R12, R29 ;  /* 0x0000001d000cb308 */ /* 0x0007620000001000 */
[----:B------:R-:W-:-:S04]  /*6c40*/  IMAD.WIDE.U32 R2, R87, UR4, R2 ;  /* 0x0000000457027c25 */ /* 0x000fc8000f8e0002 */
[----:B-1----:R-:W-:Y:S01]  /*6c50*/  @!P6 FMUL.FTZ R95, R95, R32 ;  /* 0x000000205f5fe220 */ /* 0x002fe20000410000 */
[----:B----4-:R-:W-:Y:S01]  /*6c60*/  F2FP.F16.F32.PACK_AB R28, R93, R82 ;  /* 0x000000525d1c723e */ /* 0x010fe200000000ff */
[----:B------:R-:W-:Y:S01]  /*6c70*/  IMAD R3, R87, UR5, R3 ;  /* 0x0000000557037c24 */ /* 0x000fe2000f8e0203 */
[----:B------:R-:W-:Y:S01]  /*6c80*/  LEA R14, P0, R2, R36, 0x1 ;  /* 0x00000024020e7211 */ /* 0x000fe200078008ff */
[----:B------:R-:W1:Y:S01]  /*6c90*/  LDCU.64 UR4, c[0x0][0x520] ;  /* 0x0000a400ff0477ac */ /* 0x000e620008000a00 */
[----:B------:R-:W4:Y:S01]  /*6ca0*/  @!P1 MUFU.RCP R0, R0 ;  /* 0x0000000000009308 */ /* 0x000f220000001000 */
[----:B--2---:R-:W-:Y:S01]  /*6cb0*/  @!P2 FMUL.FTZ R88, R88, R15 ;  /* 0x0000000f5858a220 */ /* 0x004fe20000410000 */
[----:B------:R-:W-:Y:S02]  /*6cc0*/  LEA.HI.X R15, R2, R37, R3, 0x1, P0 ;  /* 0x00000025020f7211 */ /* 0x000fe400000f0c03 */
[----:B---3--:R-:W-:Y:S02]  /*6cd0*/  F2FP.F16.F32.PACK_AB R29, R95, R84 ;  /* 0x000000545f1d723e */ /* 0x008fe400000000ff */
[----:B------:R-:W-:Y:S01]  /*6ce0*/  IADD3 R70, P2, PT, R70, -0x400, RZ ;  /* 0xfffffc0046467810 */ /* 0x000fe20007f5e0ff */
[----:B------:R-:W-:Y:S01]  /*6cf0*/  IMAD.WIDE.U32 R2, R65, 0x10, R14 ;  /* 0x0000001041027825 */ /* 0x000fe200078e000e */
[----:B------:R-:W-:-:S03]  /*6d00*/  F2FP.F16.F32.PACK_AB R15, R91, R80 ;  /* 0x000000505b0f723e */ /* 0x000fc600000000ff */
[----:B-----5:R-:W-:Y:S01]  /*6d10*/  @!P3 FMUL.FTZ R99, R99, R12 ;  /* 0x0000000c6363b220 */ /* 0x020fe20000410000 */
[----:B------:R-:W-:Y:S01]  /*6d20*/  F2FP.F16.F32.PACK_AB R12, R90, R101 ;  /* 0x000000655a0c723e */ /* 0x000fe200000000ff */
[----:B------:R-:W-:Y:S01]  /*6d30*/  STG.E.128 desc[UR16][R2.64], R4 ;  /* 0x0000000402007986 */ /* 0x000fe2000c101d10 */
[----:B------:R-:W2:Y:S01]  /*6d40*/  LDC.64 R100, c[0x0][0x518] ;  /* 0x00014600ff647b82 */ /* 0x000ea20000000a00 */
[----:B------:R-:W-:Y:S02]  /*6d50*/  F2FP.F16.F32.PACK_AB R14, R89, R78 ;  /* 0x0000004e590e723e */ /* 0x000fe400000000ff */
[----:B0-----:R1:W-:Y:S01]  /*6d60*/  STG.E.128 desc[UR16][R2.64+0x200], R8 ;  /* 0x0002000802007986 */ /* 0x0013e2000c101d10 */
[----:B----4-:R-:W-:Y:S01]  /*6d70*/  @!P1 FMUL.FTZ R97, R97, R0 ;  /* 0x0000000061619220 */ /* 0x010fe20000410000 */
[----:B------:R-:W-:Y:S01]  /*6d80*/  FADD.FTZ R0, R13, R92 ;  /* 0x0000005c0d007221 */ /* 0x000fe20000010000 */
[----:B------:R-:W-:Y:S02]  /*6d90*/  F2FP.F16.F32.PACK_AB R13, R103, R92 ;  /* 0x0000005c670d723e */ /* 0x000fe400000000ff */
[----:B------:R-:W-:Y:S01]  /*6da0*/  BAR.SYNC.DEFER_BLOCKING 0x0 ;  /* 0x0000000000007b1d */ /* 0x000fe20000010000 */
[----:B------:R-:W-:Y:S01]  /*6db0*/  F2FP.F16.F32.PACK_AB R31, R99, R88 ;  /* 0x00000058631f723e */ /* 0x000fe200000000ff */
[----:B------:R-:W-:Y:S01]  /*6dc0*/  FADD.FTZ R43, R0, R103 ;  /* 0x00000067002b7221 */ /* 0x000fe20000010000 */
[----:B------:R-:W-:-:S02]  /*6dd0*/  F2FP.F16.F32.PACK_AB R30, R97, R86 ;  /* 0x00000056611e723e */ /* 0x000fc400000000ff */
[----:B------:R-:W-:-:S03]  /*6de0*/  IADD3 R69, P1, PT, R69, -0x400, RZ ;  /* 0xfffffc0045457810 */ /* 0x000fc60007f3e0ff */
[----:B------:R-:W0:Y:S01]  /*6df0*/  LDC.64 R102, c[0x0][0x560] ;  /* 0x00015800ff667b82 */ /* 0x000e220000000a00 */
[----:B------:R-:W-:Y:S01]  /*6e00*/  FADD.FTZ R78, R43, R78 ;  /* 0x0000004e2b4e7221 */ /* 0x000fe20000010000 */
[----:B------:R-:W-:Y:S02]  /*6e10*/  IADD3 R74, P3, PT, R74, -0x400, RZ ;  /* 0xfffffc004a4a7810 */ /* 0x000fe40007f7e0ff */
[----:B------:R-:W-:Y:S01]  /*6e20*/  IADD3.X R67, PT, PT, R67, -0x1, RZ, P1, !PT ;  /* 0xffffffff43437810 */ /* 0x000fe20000ffe4ff */
[----:B------:R-:W-:Y:S01]  /*6e30*/  FADD.FTZ R89, R78, R89 ;  /* 0x000000594e597221 */ /* 0x000fe20000010000 */
[----:B------:R-:W-:Y:S02]  /*6e40*/  IADD3.X R71, PT, PT, R71, -0x1, RZ, P2, !PT ;  /* 0xffffffff47477810 */ /* 0x000fe400017fe4ff */
[----:B------:R-:W-:Y:S01]  /*6e50*/  IADD3.X R75, PT, PT, R75, -0x1, RZ, P3, !PT ;  /* 0xffffffff4b4b7810 */ /* 0x000fe20001ffe4ff */
[----:B------:R-:W-:Y:S01]  /*6e60*/  FADD.FTZ R80, R89, R80 ;  /* 0x0000005059507221 */ /* 0x000fe20000010000 */
[----:B--2---:R-:W-:-:S04]  /*6e70*/  IMAD.WIDE.U32 R40, R100, UR18, R40 ;  /* 0x0000001264287c25 */ /* 0x004fc8000f8e0028 */
[----:B------:R-:W-:Y:S01]  /*6e80*/  FADD.FTZ R91, R80, R91 ;  /* 0x0000005b505b7221 */ /* 0x000fe20000010000 */
[----:B------:R-:W-:-:S03]  /*6e90*/  IMAD R41, R101, UR18, R41 ;  /* 0x0000001265297c24 */ /* 0x000fc6000f8e0229 */
[----:B------:R-:W-:Y:S01]  /*6ea0*/  FADD.FTZ R82, R91, R82 ;  /* 0x000000525b527221 */ /* 0x000fe20000010000 */
[----:B------:R-:W-:Y:S01]  /*6eb0*/  STS.128 [R44], R12 ;  /* 0x0000000c2c007388 */ /* 0x000fe20000000c00 */
[----:B-1----:R-:W-:-:S04]  /*6ec0*/  IMAD.WIDE.U32 R2, R87, UR4, R40 ;  /* 0x0000000457027c25 */ /* 0x002fc8000f8e0028 */
[----:B------:R-:W-:Y:S01]  /*6ed0*/  FADD.FTZ R93, R82, R93 ;  /* 0x0000005d525d7221 */ /* 0x000fe20000010000 */
[----:B------:R-:W-:Y:S01]  /*6ee0*/  STS.128 [R44+0x10], R28 ;  /* 0x0000101c2c007388 */ /* 0x000fe20000000c00 */
[----:B------:R-:W-:-:S03]  /*6ef0*/  NOP ;  /* 0x0000000000007918 */ /* 0x000fc60000000000 */
[----:B------:R-:W1:Y:S01]  /*6f00*/  LDS.128 R32, [R45] ;  /* 0x000000002d207984 */ /* 0x000e620000000c00 */
[----:B------:R-:W-:Y:S01]  /*6f10*/  IMAD R0, R87, UR5, R3 ;  /* 0x0000000557007c24 */ /* 0x000fe2000f8e0203 */
[C---:B0-----:R-:W-:Y:S01]  /*6f20*/  LEA R4, P0, R2.reuse, R102, 0x1 ;  /* 0x0000006602047211 */ /* 0x041fe200078008ff */
[----:B------:R-:W-:Y:S01]  /*6f30*/  FADD.FTZ R84, R93, R84 ;  /* 0x000000545d547221 */ /* 0x000fe20000010000 */
[----:B------:R-:W0:Y:S02]  /*6f40*/  LDS.128 R36, [R45+0x200] ;  /* 0x000200002d247984 */ /* 0x000e240000000c00 */
[----:B------:R-:W-:Y:S01]  /*6f50*/  LEA.HI.X R5, R2, R103, R0, 0x1, P0 ;  /* 0x0000006702057211 */ /* 0x000fe200000f0c00 */
[----:B------:R-:W-:Y:S01]  /*6f60*/  FADD.FTZ R95, R84, R95 ;  /* 0x0000005f545f7221 */ /* 0x000fe20000010000 */
[----:B------:R-:W-:Y:S02]  /*6f70*/  ISETP.GT.AND P0, PT, R66, 0x1, PT ;  /* 0x000000014200780c */ /* 0x000fe40003f04270 */
[----:B------:R-:W-:Y:S01]  /*6f80*/  MOV R66, R42 ;  /* 0x0000002a00427202 */ /* 0x000fe20000000f00 */
[----:B------:R-:W-:-:S04]  /*6f90*/  IMAD.WIDE.U32 R2, R65, 0x10, R4 ;  /* 0x0000001041027825 */ /* 0x000fc800078e0004 */
[----:B------:R-:W-:-:S04]  /*6fa0*/  FADD.FTZ R86, R95, R86 ;  /* 0x000000565f567221 */ /* 0x000fc80000010000 */
[----:B------:R-:W-:-:S04]  /*6fb0*/  FADD.FTZ R97, R86, R97 ;  /* 0x0000006156617221 */ /* 0x000fc80000010000 */
[----:B------:R-:W-:-:S04]  /*6fc0*/  FADD.FTZ R76, R97, R88 ;  /* 0x00000058614c7221 */ /* 0x000fc80000010000 */
[----:B------:R-:W-:Y:S01]  /*6fd0*/  FADD.FTZ R76, R76, R99 ;  /* 0x000000634c4c7221 */ /* 0x000fe20000010000 */
[----:B-1----:R1:W-:Y:S04]  /*6fe0*/  STG.E.128 desc[UR16][R2.64], R32 ;  /* 0x0000002002007986 */ /* 0x0023e8000c101d10 */
[----:B0-----:R1:W-:Y:S01]  /*6ff0*/  STG.E.128 desc[UR16][R2.64+0x200], R36 ;  /* 0x0002002402007986 */ /* 0x0013e2000c101d10 */
[----:B------:R-:W-:Y:S05]  /*7000*/  @P0 BRA `(.L_x_8065) ;  /* 0xffffff9c000c0947 */ /* 0x000fea000383ffff */
.L_x_7993:
[----:B------:R-:W0:Y:S01]  /*7010*/  LDC.64 R6, c[0x0][0x548] ;  /* 0x00015200ff067b82 */ /* 0x000e220000000a00 */
[----:B------:R-:W2:Y:S01]  /*7020*/  S2R R13, SR_TID.X ;  /* 0x00000000000d7919 */ /* 0x000ea20000002100 */
[----:B------:R-:W2:Y:S06]  /*7030*/  LDCU UR7, c[0x0][0x38c] ;  /* 0x00007180ff0777ac */ /* 0x000eac0008000800 */
[----:B------:R-:W3:Y:S01]  /*7040*/  LDC.64 R8, c[0x0][0x568] ;  /* 0x00015a00ff087b82 */ /* 0x000ee20000000a00 */
[----:B0-----:R-:W-:-:S04]  /*7050*/  ISETP.NE.U32.AND P1, PT, R6, RZ, PT ;  /* 0x000000ff0600720c */ /* 0x001fc80003f25070 */
[----:B------:R-:W-:Y:S02]  /*7060*/  ISETP.NE.AND.EX P1, PT, R7, RZ, PT, P1 ;  /* 0x000000ff0700720c */ /* 0x000fe40003f25310 */
[----:B---3--:R-:W-:Y:S02]  /*7070*/  ISETP.NE.U32.AND P0, PT, R8, RZ, PT ;  /* 0x000000ff0800720c */ /* 0x008fe40003f05070 */
[----:B--2---:R-:W-:Y:S02]  /*7080*/  ISETP.GE.AND P2, PT, R13, UR7, PT ;  /* 0x000000070d007c0c */ /* 0x004fe4000bf46270 */
[----:B------:R-:W-:-:S07]  /*7090*/  ISETP.NE.AND.EX P0, PT, R9, RZ, PT, P0 ;  /* 0x000000ff0900720c */ /* 0x000fce0003f05300 */
[----:B------:R-:W-:Y:S06]  /*70a0*/  @!P1 BRA `(.L_x_8066) ;  /* 0x0000000000649947 */ /* 0x000fec0003800000 */
[----:B------:R-:W0:Y:S01]  /*70b0*/  SHFL.DOWN P1, R0, R81, 0x1, 0x1f ;  /* 0x08201f0051007f89 */ /* 0x000e220000020000 */
[----:B------:R-:W-:Y:S01]  /*70c0*/  BSSY.RECONVERGENT B0, `(.L_x_8066) ;  /* 0x0000017000007945 */ /* 0x000fe20003800200 */
[----:B------:R-:W2:Y:S01]  /*70d0*/  S2R R4, SR_LANEID ;  /* 0x0000000000047919 */ /* 0x000ea20000000000 */
[----:B------:R-:W3:Y:S01]  /*70e0*/  S2R R10, SR_TID.X ;  /* 0x00000000000a7919 */ /* 0x000ee20000002100 */
[----:B0-----:R-:W-:-:S05]  /*70f0*/  @P1 FADD R0, R0, R81 ;  /* 0x0000005100001221 */ /* 0x001fca0000000000 */
[----:B-1----:R-:W0:Y:S01]  /*7100*/  SHFL.DOWN P1, R3, R0, 0x2, 0x1f ;  /* 0x08401f0000037f89 */ /* 0x002e220000020000 */
        /* <DEDUP_REMOVED lines=18> */
.L_x_8067:
[----:B------:R-:W-:Y:S05]  /*7230*/  BSYNC.RECONVERGENT B0 ;  /* 0x0000000000007941 */ /* 0x000fea0003800200 */
.L_x_8066:
        /* <DEDUP_REMOVED lines=26> */
.L_x_8069:
[----:B------:R-:W-:Y:S05]  /*73e0*/  BSYNC.RECONVERGENT B0 ;  /* 0x0000000000007941 */ /* 0x000fea0003800200 */
.L_x_8068:
        /* <DEDUP_REMOVED lines=13> */
.L_x_8071:
        /* <DEDUP_REMOVED lines=25> */
.L_x_8070:
[----:B------:R-:W-:Y:S05]  /*7650*/  EXIT ;  /* 0x000000000000794d */ /* 0x000fea0003800000 */
.L_x_8072:
        /* <DEDUP_REMOVED lines=10> */
.L_x_10498:


//--------------------- .text._Z25selective_scan_bwd_kernelI32Selective_Scan_bwd_kernel_traitsILi32ELi16ELb1ELb1ELb0ELb1ELb1EN3c104HalfEfEEv12SSMParamsBwd --------------------------
	.section	.text._Z25selective_scan_bwd_kernelI32Selective_Scan_bwd_kernel_traitsILi32ELi16ELb1ELb1ELb0ELb1ELb1EN3c104HalfEfEEv12SSMParamsBwd,"ax",@progbits
	.align	128
        .global         _Z25selective_scan_bwd_kernelI32Selective_Scan_bwd_kernel_traitsILi32ELi16ELb1ELb1ELb0ELb1ELb1EN3c104HalfEfEEv12SSMParamsBwd
        .type           _Z25selective_scan_bwd_kernelI32Selective_Scan_bwd_kernel_traitsILi32ELi16ELb1ELb1ELb0ELb1ELb1EN3c104HalfEfEEv12SSMParamsBwd,@function
        .size           _Z25selective_scan_bwd_kernelI32Selective_Scan_bwd_kernel_traitsILi32ELi16ELb1ELb1ELb0ELb1ELb1EN3c104HalfEfEEv12SSMParamsBwd,(.L_x_10499 - _Z25selective_scan_bwd_kernelI32Selective_Scan_bwd_kernel_traitsILi32ELi16ELb1ELb1ELb0ELb1ELb1EN3c104HalfEfEEv12SSMParamsBwd)
        .other          _Z25selective_scan_bwd_kernelI32Selective_Scan_bwd_kernel_traitsILi32ELi16ELb1ELb1ELb0ELb1ELb1EN3c104HalfEfEEv12SSMParamsBwd,@"STO_CUDA_ENTRY STV_DEFAULT"
_Z25selective_scan_bwd_kernelI32Selective_Scan_bwd_kernel_traitsILi32ELi16ELb1ELb1ELb0ELb1ELb1EN3c104HalfEfEEv12SSMParamsBwd:
.text._Z25selective_scan_bwd_kernelI32Selective_Scan_bwd_kernel_traitsILi32ELi16ELb1ELb1ELb0ELb1ELb1EN3c104HalfEfEEv12SSMParamsBwd:
[----:B------:R-:W-:Y:S08]  /*0000*/  LDC R1, c[0x0][0x37c] ;  /* 0x0000df00ff017b82 */ /* 0x000ff00000000800 */
[----:B------:R-:W0:Y:S01]  /*0010*/  LDC R2, c[0x0][0x398] ;  /* 0x0000e600ff027b82 */ /* 0x000e220000000800 */
[----:B------:R-:W1:Y:S01]  /*0020*/  S2R R3, SR_CTAID.Y ;  /* 0x0000000000037919 */ /* 0x000e620000002600 */
[----:B------:R-:W2:Y:S01]  /*0030*/  LDCU.64 UR16, c[0x0][0x358] ;  /* 0x00006b00ff1077ac */ /* 0x000ea20008000a00 */
[----:B------:R-:W-:Y:S01]  /*0040*/  CS2R R58, SRZ ;  /* 0x00000000003a7805 */ /* 0x000fe2000001ff00 */
[----:B------:R-:W3:Y:S04]  /*0050*/  LDCU.128 UR12, c[0x0][0x400] ;  /* 0x00008000ff0c77ac */ /* 0x000ee80008000c00 */
        /* <DEDUP_REMOVED lines=35> */
[----:B------:R-:W-:Y:S02]  /*0290*/  ISETP.GT.U32.AND P2, PT, R11, R0, PT ;  /* 0x000000000b00720c */ /* 0x000fe40003f44070 */
[----:B---3--:R-:W-:-:S04]  /*02a0*/  ISETP.NE.U32.AND P0, PT, R6, RZ, PT ;  /* 0x000000ff0600720c */ /* 0x008fc80003f05070 */
[----:B------:R-:W-:Y:S01]  /*02b0*/  ISETP.NE.AND.EX P0, PT, R7, RZ, PT, P0 ;  /* 0x000000ff0700720c */ /* 0x000fe20003f05300 */
[----:B------:R-:W-:-:S06]  /*02c0*/  UIMAD.WIDE.U32 UR6, UR18, UR12, URZ ;  /* 0x0000000c120672a5 */ /* 0x000fcc000f8e00ff */
[----:B------:R-:W-:Y:S01]  /*02d0*/  @!P2 IADD3 R0, PT, PT, R0, -R11, RZ ;  /* 0x8000000b0000a210 */ /* 0x000fe20007ffe0ff */
[----:B------:R-:W-:-:S03]  /*02e0*/  UIMAD.WIDE.U32 UR4, UR18, UR8, URZ ;  /* 0x00000008120472a5 */ /* 0x000fc6000f8e00ff */
[----:B------:R-:W-:Y:S02]  /*02f0*/  ISETP.GE.U32.AND P1, PT, R0, R11, PT ;  /* 0x0000000b0000720c */ /* 0x000fe40003f26070 */
[----:B------:R-:W3:Y:S01]  /*0300*/  @P0 LDC R0, c[0x0][0x384] ;  /* 0x0000e100ff000b82 */ /* 0x000ee20000000800 */
[----:B------:R-:W-:Y:S01]  /*0310*/  UIMAD UR8, UR18, UR9, UR5 ;  /* 0x00000009120872a4 */ /* 0x000fe2000f8e0205 */
[----:B------:R-:W-:Y:S02]  /*0320*/  LOP3.LUT R6, R3, R2, RZ, 0x3c, !PT ;  /* 0x0000000203067212 */ /* 0x000fe400078e3cff */
[----:B------:R-:W-:Y:S02]  /*0330*/  @!P2 IADD3 R9, PT, PT, R9, 0x1, RZ ;  /* 0x000000010909a810 */ /* 0x000fe40007ffe0ff */
[----:B------:R-:W-:Y:S01]  /*0340*/  MOV R4, UR4 ;  /* 0x0000000400047c02 */ /* 0x000fe20008000f00 */
[----:B------:R-:W-:Y:S01]  /*0350*/  UIMAD UR4, UR18, UR13, UR7 ;  /* 0x0000000d120472a4 */ /* 0x000fe2000f8e0207 */
[----:B------:R-:W-:Y:S01]  /*0360*/  ISETP.GE.AND P3, PT, R6, RZ, PT ;  /* 0x000000ff0600720c */ /* 0x000fe20003f66270 */
[----:B------:R-:W2:Y:S01]  /*0370*/  @P0 LDC R21, c[0x0][0x38c] ;  /* 0x0000e300ff150b82 */ /* 0x000ea20000000800 */
[----:B------:R-:W-:-:S02]  /*0380*/  MOV R6, UR6 ;  /* 0x0000000600067c02 */ /* 0x000fc40008000f00 */
[----:B------:R-:W-:Y:S01]  /*0390*/  MOV R7, UR7 ;  /* 0x0000000700077c02 */ /* 0x000fe20008000f00 */
[----:B------:R-:W1:Y:S01]  /*03a0*/  LDCU.64 UR6, c[0x0][0x498] ;  /* 0x00009300ff0677ac */ /* 0x000e620008000a00 */
[----:B------:R-:W-:Y:S02]  /*03b0*/  @P1 IADD3 R9, PT, PT, R9, 0x1, RZ ;  /* 0x0000000109091810 */ /* 0x000fe40007ffe0ff */
[----:B------:R-:W-:Y:S02]  /*03c0*/  MOV R5, UR5 ;  /* 0x0000000500057c02 */ /* 0x000fe40008000f00 */
[----:B------:R-:W-:Y:S01]  /*03d0*/  MOV R5, UR8 ;  /* 0x0000000800057c02 */ /* 0x000fe20008000f00 */
[----:B------:R-:W0:Y:S01]  /*03e0*/  LDCU.64 UR8, c[0x0][0x3b0] ;  /* 0x00007600ff0877ac */ /* 0x000e220008000a00 */
[----:B------:R-:W-:Y:S02]  /*03f0*/  MOV R27, R9 ;  /* 0x00000009001b7202 */ /* 0x000fe40000000f00 */
[----:B------:R-:W4:Y:S01]  /*0400*/  @P0 LDC.64 R8, c[0x0][0x480] ;  /* 0x00012000ff080b82 */ /* 0x000f220000000a00 */
[----:B------:R-:W-:Y:S01]  /*0410*/  ISETP.NE.AND P2, PT, R2, RZ, PT ;  /* 0x000000ff0200720c */ /* 0x000fe20003f45270 */
[----:B---3--:R-:W-:Y:S01]  /*0420*/  @P0 IMAD R0, R0, UR18, R3 ;  /* 0x0000001200000c24 */ /* 0x008fe2000f8e0203 */
[----:B------:R-:W-:-:S02]  /*0430*/  MOV R7, UR4 ;  /* 0x0000000400077c02 */ /* 0x000fc40008000f00 */
[C---:B------:R-:W-:Y:S01]  /*0440*/  LEA R11, R19.reuse, 0xfffffe00, 0x9 ;  /* 0xfffffe00130b7811 */ /* 0x040fe200078e48ff */
[----:B------:R-:W-:Y:S01]  /*0450*/  @P0 IMAD R0, R0, R19, RZ ;  /* 0x0000001300000224 */ /* 0x000fe200078e02ff */
[----:B------:R-:W-:Y:S01]  /*0460*/  ISETP.GE.AND P1, PT, R19, 0x1, PT ;  /* 0x000000011300780c */ /* 0x000fe20003f26270 */
[----:B-1----:R-:W-:Y:S01]  /*0470*/  UIMAD.WIDE.U32 UR4, UR18, UR6, URZ ;  /* 0x00000006120472a5 */ /* 0x002fe2000f8e00ff */
[----:B------:R-:W-:Y:S01]  /*0480*/  @!P3 IADD3 R27, PT, PT, -R27, RZ, RZ ;  /* 0x000000ff1b1bb210 */ /* 0x000fe20007ffe1ff */
[----:B------:R-:W1:Y:S01]  /*0490*/  LDC.64 R18, c[0x0][0x4a8] ;  /* 0x00012a00ff127b82 */ /* 0x000e620000000a00 */
[C---:B------:R-:W-:Y:S01]  /*04a0*/  IMAD.WIDE.U32 R4, R3.reuse, UR10, R4 ;  /* 0x0000000a03047c25 */ /* 0x040fe2000f8e0004 */
[----:B------:R-:W-:Y:S02]  /*04b0*/  UIMAD UR5, UR18, UR7, UR5 ;  /* 0x00000007120572a4 */ /* 0x000fe4000f8e0205 */
[----:B------:R-:W-:Y:S01]  /*04c0*/  @!P2 LOP3.LUT R27, RZ, R2, RZ, 0x33, !PT ;  /* 0x00000002ff1ba212 */ /* 0x000fe200078e33ff */
[----:B0-----:R-:W-:Y:S01]  /*04d0*/  UIMAD.WIDE.U32 UR6, UR18, UR8, URZ ;  /* 0x00000008120672a5 */ /* 0x001fe2000f8e00ff */
[----:B------:R-:W-:-:S02]  /*04e0*/  IMAD R15, R3, UR11, R5 ;  /* 0x0000000b030f7c24 */ /* 0x000fc4000f8e0205 */
[----:B------:R-:W-:Y:S01]  /*04f0*/  SHF.R.S32.HI R29, RZ, 0x1f, R27 ;  /* 0x0000001fff1d7819 */ /* 0x000fe2000001141b */
[----:B------:R-:W-:Y:S01]  /*0500*/  IMAD.WIDE.U32 R6, R3, UR14, R6 ;  /* 0x0000000e03067c25 */ /* 0x000fe2000f8e0006 */
[----:B------:R-:W-:Y:S01]  /*0510*/  UIMAD UR7, UR18, UR9, UR7 ;  /* 0x00000009120772a4 */ /* 0x000fe2000f8e0207 */
[----:B------:R-:W-:Y:S02]  /*0520*/  CS2R R22, SRZ ;  /* 0x0000000000167805 */ /* 0x000fe4000001ff00 */
[----:B--2---:R-:W-:Y:S01]  /*0530*/  @P0 IMAD R5, R0, R21, RZ ;  /* 0x0000001500050224 */ /* 0x004fe200078e02ff */
[----:B------:R-:W-:Y:S01]  /*0540*/  IADD3 R67, P2, PT, R11, R4, RZ ;  /* 0x000000040b437210 */ /* 0x000fe20007f5e0ff */
[----:B------:R-:W-:Y:S01]  /*0550*/  IMAD R0, R29, R16, RZ ;  /* 0x000000101d007224 */ /* 0x000fe200078e02ff */
[----:B------:R-:W-:Y:S01]  /*0560*/  IADD3 R69, P3, PT, R11, R6, RZ ;  /* 0x000000060b457210 */ /* 0x000fe20007f7e0ff */
[----:B----4-:R-:W-:-:S04]  /*0570*/  @P0 IMAD.WIDE R22, R5, 0x8, R8 ;  /* 0x0000000805160825 */ /* 0x010fc800078e0208 */
[C---:B------:R-:W-:Y:S02]  /*0580*/  IMAD R13, R3.reuse, UR15, R7 ;  /* 0x0000000f030d7c24 */ /* 0x040fe4000f8e0207 */
[----:B------:R-:W-:-:S04]  /*0590*/  IMAD.WIDE.U32 R4, R3, R70, UR4 ;  /* 0x0000000403047e25 */ /* 0x000fc8000f8e0046 */
[----:B------:R-:W-:Y:S01]  /*05a0*/  IMAD.WIDE.U32 R6, R27, R16, UR6 ;  /* 0x000000061b067e25 */ /* 0x000fe2000f8e0010 */
[----:B------:R-:W-:-:S03]  /*05b0*/  IADD3 R4, P4, PT, R11, R4, RZ ;  /* 0x000000040b047210 */ /* 0x000fc60007f9e0ff */
[----:B------:R-:W-:Y:S01]  /*05c0*/  IMAD R9, R27, R17, R0 ;  /* 0x000000111b097224 */ /* 0x000fe200078e0200 */
[----:B------:R-:W-:Y:S01]  /*05d0*/  SHF.R.S32.HI R0, RZ, 0x1f, R11 ;  /* 0x0000001fff007819 */ /* 0x000fe2000001140b */
[----:B------:R-:W-:Y:S01]  /*05e0*/  IMAD R71, R3, R71, R5 ;  /* 0x0000004703477224 */ /* 0x000fe200078e0205 */
[----:B------:R-:W-:Y:S02]  /*05f0*/  IADD3 R11, P5, PT, R11, R6, RZ ;  /* 0x000000060b0b7210 */ /* 0x000fe40007fbe0ff */
[C---:B------:R-:W-:Y:S02]  /*0600*/  IADD3.X R6, PT, PT, R0.reuse, R15, RZ, P2, !PT ;  /* 0x0000000f00067210 */ /* 0x040fe400017fe4ff */
[----:B------:R-:W-:Y:S02]  /*0610*/  LEA R60, P0, R67, R60, 0x1 ;  /* 0x0000003c433c7211 */ /* 0x000fe400078008ff */
[----:B------:R-:W-:Y:S01]  /*0620*/  IADD3 R9, PT, PT, R7, R9, RZ ;  /* 0x0000000907097210 */ /* 0x000fe20007ffe0ff */
[----:B-1----:R-:W-:Y:S01]  /*0630*/  IMAD.WIDE.U32 R20, R3, R18, RZ ;  /* 0x0000001203147225 */ /* 0x002fe200078e00ff */
[----:B------:R-:W-:-:S02]  /*0640*/  IADD3.X R2, PT, PT, R0, R13, RZ, P3, !PT ;  /* 0x0000000d00027210 */ /* 0x000fc40001ffe4ff */
[----:B------:R-:W-:Y:S02]  /*0650*/  LEA.HI.X R67, R67, R61, R6, 0x1, P0 ;  /* 0x0000003d43437211 */ /* 0x000fe400000f0c06 */
[C---:B------:R-:W-:Y:S02]  /*0660*/  IADD3.X R71, PT, PT, R0.reuse, R71, RZ, P4, !PT ;  /* 0x0000004700477210 */ /* 0x040fe400027fe4ff */
[----:B------:R-:W-:Y:S02]  /*0670*/  IADD3.X R68, PT, PT, R0, R9, RZ, P5, !PT ;  /* 0x0000000900447210 */ /* 0x000fe40002ffe4ff */
[----:B------:R-:W-:Y:S02]  /*0680*/  LEA R62, P0, R69, R62, 0x1 ;  /* 0x0000003e453e7211 */ /* 0x000fe400078008ff */
        /* <DEDUP_REMOVED lines=90> */
.L_x_8146:
[----:B------:R-:W-:Y:S01]  /*0c30*/  BAR.SYNC.DEFER_BLOCKING 0x0 ;  /* 0x0000000000007b1d */ /* 0x000fe20000010000 */
[----:B0-----:R-:W-:Y:S02]  /*0c40*/  MOV R4, R60 ;  /* 0x0000003c00047202 */ /* 0x001fe40000000f00 */
[----:B------:R-:W-:-:S05]  /*0c50*/  MOV R5, R67 ;  /* 0x0000004300057202 */ /* 0x000fca0000000f00 */
[----:B------:R-:W0:Y:S01]  /*0c60*/  S2UR UR5, SR_CgaCtaId ;  /* 0x00000000000579c3 */ /* 0x000e220000008800 */
[----:B------:R-:W-:Y:S01]  /*0c70*/  IMAD.WIDE.U32 R4, R73, 0x10, R4 ;  /* 0x0000001049047825 */ /* 0x000fe200078e0004 */
[----:B------:R-:W1:Y:S01]  /*0c80*/  S2R R109, SR_LANEID ;  /* 0x00000000006d7919 */ /* 0x000e620000000000 */
[----:B------:R-:W-:-:S05]  /*0c90*/  UMOV UR4, 0x400 ;  /* 0x0000040000047882 */ /* 0x000fca0000000000 */
[----:B------:R-:W2:Y:S01]  /*0ca0*/  LDC.64 R44, c[0x0][0x410] ;  /* 0x00010400ff2c7b82 */ /* 0x000ea20000000a00 */
[----:B------:R-:W3:Y:S04]  /*0cb0*/  LDG.E.128 R24, desc[UR16][R4.64] ;  /* 0x0000001004187981 */ /* 0x000ee8000c1e1d00 */
[----:B------:R4:W2:Y:S01]  /*0cc0*/  LDG.E.128 R28, desc[UR16][R4.64+0x200] ;  /* 0x00020010041c7981 */ /* 0x0008a2000c1e1d00 */
[----:B0-----:R-:W-:Y:S01]  /*0cd0*/  ULEA UR4, UR5, UR4, 0x18 ;  /* 0x0000000405047291 */ /* 0x001fe2000f8ec0ff */
[----:B----4-:R-:W-:Y:S02]  /*0ce0*/  MOV R4, R62 ;  /* 0x0000003e00047202 */ /* 0x010fe40000000f00 */
[----:B------:R-:W-:-:S03]  /*0cf0*/  MOV R5, R69 ;  /* 0x0000004500057202 */ /* 0x000fc60000000f00 */
[----:B-1----:R-:W-:Y:S01]  /*0d00*/  LEA R92, R109, UR4, 0x4 ;  /* 0x000000046d5c7c11 */ /* 0x002fe2000f8e20ff */
[----:B------:R-:W-:-:S03]  /*0d10*/  IMAD.WIDE.U32 R56, R73, 0x10, R4 ;  /* 0x0000001049387825 */ /* 0x000fc600078e0004 */
[----:B------:R-:W-:Y:S01]  /*0d20*/  LEA R93, R109, R92, 0x4 ;  /* 0x0000005c6d5d7211 */ /* 0x000fe200078e20ff */
[----:B---3--:R0:W-:Y:S04]  /*0d30*/  STS.128 [R92], R24 ;  /* 0x000000185c007388 */ /* 0x0081e80000000c00 */
[----:B--2---:R-:W-:Y:S01]  /*0d40*/  STS.128 [R92+0x200], R28 ;  /* 0x0002001c5c007388 */ /* 0x004fe20000000c00 */
        /* <DEDUP_REMOVED lines=9> */
[----:B--2---:R0:W-:Y:S04]  /*0de0*/  STS.128 [R92], R40 ;  /* 0x000000285c007388 */ /* 0x0041e80000000c00 */
[----:B---3--:R-:W-:Y:S01]  /*0df0*/  STS.128 [R92+0x200], R48 ;  /* 0x000200305c007388 */ /* 0x008fe20000000c00 */
[----:B------:R-:W-:-:S03]  /*0e00*/  NOP ;  /* 0x0000000000007918 */ /* 0x000fc60000000000 */
[----:B------:R-:W1:Y:S04]  /*0e10*/  LDS.128 R36, [R93] ;  /* 0x000000005d247984 */ /* 0x000e680000000c00 */
[----:B------:R-:W2:Y:S01]  /*0e20*/  LDS.128 R32, [R93+0x10] ;  /* 0x000010005d207984 */ /* 0x000ea20000000c00 */
[----:B0-----:R-:W0:Y:S08]  /*0e30*/  LDC.64 R42, c[0x0][0x418] ;  /* 0x00010600ff2a7b82 */ /* 0x001e300000000a00 */
[----:B------:R-:W-:Y:S08]  /*0e40*/  BAR.SYNC.DEFER_BLOCKING 0x0 ;  /* 0x0000000000007b1d */ /* 0x000ff00000010000 */
[----:B------:R-:W3:Y:S01]  /*0e50*/  LDC.64 R40, c[0x0][0x488] ;  /* 0x00012200ff287b82 */ /* 0x000ee20000000a00 */
[----:B------:R-:W4:Y:S04]  /*0e60*/  LDG.E.128 R52, desc[UR16][R46.64] ;  /* 0x000000102e347981 */ /* 0x000f28000c1e1d00 */
[----:B------:R2:W3:Y:S01]  /*0e70*/  LDG.E.128 R100, desc[UR16][R46.64+0x200] ;  /* 0x000200102e647981 */ /* 0x0004e2000c1e1d00 */
[----:B------:R-:W-:Y:S01]  /*0e80*/  BSSY.RECONVERGENT B0, `(.L_x_8074) ;  /* 0x0000039000007945 */ /* 0x000fe20003800200 */
[----:B-1----:R-:W-:-:S02]  /*0e90*/  HADD2.F32 R49, -RZ, R36.H0_H0 ;  /* 0x20000024ff317230 */ /* 0x002fc40000004100 */
[----:B------:R-:W-:Y:S02]  /*0ea0*/  HADD2.F32 R107, -RZ, R36.H1_H1 ;  /* 0x30000024ff6b7230 */ /* 0x000fe40000004100 */
[----:B------:R-:W-:Y:S02]  /*0eb0*/  HADD2.F32 R51, -RZ, R38.H0_H0 ;  /* 0x20000026ff337230 */ /* 0x000fe40000004100 */
[--C-:B-----5:R-:W-:Y:S01]  /*0ec0*/  FADD.FTZ R108, R49, R58.reuse ;  /* 0x0000003a316c7221 */ /* 0x120fe20000010000 */
[--C-:B--2---:R-:W-:Y:S02]  /*0ed0*/  HADD2.F32 R47, -RZ, R37.reuse.H0_H0 ;  /* 0x20000025ff2f7230 */ /* 0x104fe40000004100 */
[--C-:B------:R-:W-:Y:S01]  /*0ee0*/  FADD.FTZ R107, R107, R58.reuse ;  /* 0x0000003a6b6b7221 */ /* 0x100fe20000010000 */
[----:B------:R-:W-:Y:S02]  /*0ef0*/  HADD2.F32 R37, -RZ, R37.H1_H1 ;  /* 0x30000025ff257230 */ /* 0x000fe40000004100 */
[--C-:B------:R-:W-:Y:S01]  /*0f00*/  FADD.FTZ R104, R51, R58.reuse ;  /* 0x0000003a33687221 */ /* 0x100fe20000010000 */
[----:B------:R-:W-:Y:S01]  /*0f10*/  FSETP.GTU.FTZ.AND P0, PT, R108, 20, PT ;  /* 0x41a000006c00780b */ /* 0x000fe20003f1c000 */
[--C-:B------:R-:W-:Y:S01]  /*0f20*/  FADD.FTZ R106, R47, R58.reuse ;  /* 0x0000003a2f6a7221 */ /* 0x100fe20000010000 */
[----:B------:R-:W-:Y:S01]  /*0f30*/  FSETP.GTU.FTZ.AND P1, PT, R107, 20, PT ;  /* 0x41a000006b00780b */ /* 0x000fe20003f3c000 */
[----:B------:R-:W-:Y:S01]  /*0f40*/  FADD.FTZ R105, R37, R58 ;  /* 0x0000003a25697221 */ /* 0x000fe20000010000 */
[----:B------:R-:W-:Y:S01]  /*0f50*/  HADD2.F32 R37, -RZ, R39.H0_H0 ;  /* 0x20000027ff257230 */ /* 0x000fe20000004100 */
[----:B------:R-:W-:-:S02]  /*0f60*/  FSETP.GTU.FTZ.AND P4, PT, R104, 20, PT ;  /* 0x41a000006800780b */ /* 0x000fc40003f9c000 */
[----:B------:R-:W-:Y:S02]  /*0f70*/  FSETP.GTU.FTZ.AND P2, PT, R106, 20, PT ;  /* 0x41a000006a00780b */ /* 0x000fe40003f5c000 */
[----:B------:R-:W-:Y:S01]  /*0f80*/  FSETP.GTU.FTZ.AND P3, PT, R105, 20, PT ;  /* 0x41a000006900780b */ /* 0x000fe20003f7c000 */
[----:B----4-:R-:W-:Y:S04]  /*0f90*/  STS.128 [R92], R52 ;  /* 0x000000345c007388 */ /* 0x010fe80000000c00 */
[----:B---3--:R1:W-:Y:S01]  /*0fa0*/  STS.128 [R92+0x200], R100 ;  /* 0x000200645c007388 */ /* 0x0083e20000000c00 */
[----:B------:R-:W-:-:S03]  /*0fb0*/  NOP ;  /* 0x0000000000007918 */ /* 0x000fc60000000000 */
[----:B------:R2:W3:Y:S04]  /*0fc0*/  LDS.128 R28, [R93] ;  /* 0x000000005d1c7984 */ /* 0x0004e80000000c00 */
[----:B------:R2:W4:Y:S01]  /*0fd0*/  LDS.128 R24, [R93+0x10] ;  /* 0x000010005d187984 */ /* 0x0005220000000c00 */
[----:B-1----:R-:W-:Y:S02]  /*0fe0*/  HADD2.F32 R103, -RZ, R38.H1_H1 ;  /* 0x30000026ff677230 */ /* 0x002fe40000004100 */
[----:B------:R-:W-:-:S03]  /*0ff0*/  FADD.FTZ R102, R37, R58 ;  /* 0x0000003a25667221 */ /* 0x000fc60000010000 */
[----:B------:R-:W-:-:S05]  /*1000*/  FADD.FTZ R103, R103, R58 ;  /* 0x0000003a67677221 */ /* 0x000fca0000010000 */
[----:B------:R-:W-:Y:S01]  /*1010*/  FSETP.GTU.FTZ.AND P5, PT, R103, 20, PT ;  /* 0x41a000006700780b */ /* 0x000fe20003fbc000 */
[----:B0-2---:R-:W-:-:S12]  /*1020*/  @P0 BRA `(.L_x_8075) ;  /* 0x0000000000780947 */ /* 0x005fd80003800000 */
        /* <DEDUP_REMOVED lines=30> */
.L_x_8075:
[----:B------:R-:W-:Y:S05]  /*1210*/  BSYNC.RECONVERGENT B0 ;  /* 0x0000000000007941 */ /* 0x000fea0003800200 */
.L_x_8074:
        /* <DEDUP_REMOVED lines=35> */
.L_x_8077:
[----:B------:R-:W-:Y:S05]  /*1450*/  BSYNC.RECONVERGENT B0 ;  /* 0x0000000000007941 */ /* 0x000fea0003800200 */
.L_x_8076:
        /* <DEDUP_REMOVED lines=35> */
.L_x_8079:
[----:B------:R-:W-:Y:S05]  /*1690*/  BSYNC.RECONVERGENT B0 ;  /* 0x0000000000007941 */ /* 0x000fea0003800200 */
.L_x_8078:
[----:B------:R-:W-:Y:S01]  /*16a0*/  HADD2.F32 R111, -RZ, R32.H1_H1 ;  /* 0x30000020ff6f7230 */ /* 0x000fe20000004100 */
[----:B------:R-:W-:Y:S01]  /*16b0*/  BSSY.RECONVERGENT B0, `(.L_x_8080) ;  /* 0x0000023000007945 */ /* 0x000fe20003800200 */
[----:B------:R-:W-:Y:S02]  /*16c0*/  FSETP.GTU.FTZ.AND P2, PT, R100, 20, PT ;  /* 0x41a000006400780b */ /* 0x000fe40003f5c000 */
[----:B------:R-:W-:Y:S01]  /*16d0*/  IADD3 R94, PT, PT, R70, -0x1, RZ ;  /* 0xffffffff465e7810 */ /* 0x000fe20007ffe0ff */
        /* <DEDUP_REMOVED lines=32> */
.L_x_8081:
[----:B------:R-:W-:Y:S05]  /*18e0*/  BSYNC.RECONVERGENT B0 ;  /* 0x0000000000007941 */ /* 0x000fea0003800200 */
.L_x_8080:
[----:B------:R-:W-:Y:S01]  /*18f0*/  HADD2.F32 R37, -RZ, R33.H0_H0 ;  /* 0x20000021ff257230 */ /* 0x000fe20000004100 */
[----:B------:R-:W-:Y:S01]  /*1900*/  BSSY.RECONVERGENT B0, `(.L_x_8082) ;  /* 0x0000023000007945 */ /* 0x000fe20003800200 */
[----:B------:R-:W-:Y:S02]  /*1910*/  FSETP.GTU.FTZ.AND P3, PT, R111, 20, PT ;  /* 0x41a000006f00780b */ /* 0x000fe40003f7c000 */
[----:B------:R-:W-:Y:S01]  /*1920*/  SHF.L.U32 R96, R94, 0x9, RZ ;  /* 0x000000095e607819 */ /* 0x000fe200000006ff */
        /* <DEDUP_REMOVED lines=32> */
.L_x_8083:
[----:B------:R-:W-:Y:S05]  /*1b30*/  BSYNC.RECONVERGENT B0 ;  /* 0x0000000000007941 */ /* 0x000fea0003800200 */
.L_x_8082:
[----:B------:R-:W-:Y:S02]  /*1b40*/  HFMA2 R99, -RZ, RZ, 0, 0 ;  /* 0x00000000ff637431 */ /* 0x000fe400000001ff */
[----:B------:R-:W-:Y:S01]  /*1b50*/  HADD2.F32 R113, -RZ, R33.H1_H1 ;  /* 0x30000021ff717230 */ /* 0x000fe20000004100 */
[----:B------:R-:W-:Y:S01]  /*1b60*/  MOV R98, R96 ;  /* 0x0000006000627202 */ /* 0x000fe20000000f00 */
[----:B------:R-:W-:Y:S01]  /*1b70*/  BSSY.RECONVERGENT B0, `(.L_x_8084) ;  /* 0x0000023000007945 */ /* 0x000fe20003800200 */
[----:B------:R-:W-:Y:S02]  /*1b80*/  FSETP.GTU.FTZ.AND P4, PT, R110, 20, PT ;  /* 0x41a000006e00780b */ /* 0x000fe40003f9c000 */
[----:B------:R-:W-:Y:S01]  /*1b90*/  FADD.FTZ R113, R113, R58 ;  /* 0x0000003a71717221 */ /* 0x000fe20000010000 */
[----:B------:R-:W-:Y:S01]  /*1ba0*/  IMAD.WIDE.U32 R32, R44, UR18, R98 ;  /* 0x000000122c207c25 */ /* 0x000fe2000f8e0062 */
[----:B------:R-:W-:Y:S09]  /*1bb0*/  @P5 BRA `(.L_x_8085) ;  /* 0x0000000000785947 */ /* 0x000ff20003800000 */
        /* <DEDUP_REMOVED lines=30> */
.L_x_8085:
[----:B------:R-:W-:Y:S05]  /*1da0*/  BSYNC.RECONVERGENT B0 ;  /* 0x0000000000007941 */ /* 0x000fea0003800200 */
.L_x_8084:
[----:B------:R-:W-:Y:S01]  /*1db0*/  HADD2.F32 R37, -RZ, R34.H0_H0 ;  /* 0x20000022ff257230 */ /* 0x000fe20000004100 */
[----:B------:R-:W-:Y:S01]  /*1dc0*/  BSSY.RECONVERGENT B0, `(.L_x_8086) ;  /* 0x0000023000007945 */ /* 0x000fe20003800200 */
[----:B------:R-:W-:Y:S01]  /*1dd0*/  FSETP.GTU.FTZ.AND P5, PT, R113, 20, PT ;  /* 0x41a000007100780b */ /* 0x000fe20003fbc000 */
[----:B------:R-:W-:Y:S02]  /*1de0*/  IMAD R45, R45, UR18, R33 ;  /* 0x000000122d2d7c24 */ /* 0x000fe4000f8e0221 */
[----:B------:R-:W-:Y:S01]  /*1df0*/  FADD.FTZ R112, R37, R58 ;  /* 0x0000003a25707221 */ /* 0x000fe20000010000 */
        /* <DEDUP_REMOVED lines=31> */
.L_x_8087:
[----:B------:R-:W-:Y:S05]  /*1ff0*/  BSYNC.RECONVERGENT B0 ;  /* 0x0000000000007941 */ /* 0x000fea0003800200 */
.L_x_8086:
[----:B------:R-:W-:Y:S01]  /*2000*/  HADD2.F32 R37, -RZ, R34.H1_H1 ;  /* 0x30000022ff257230 */ /* 0x000fe20000004100 */
[----:B------:R-:W-:Y:S01]  /*2010*/  MOV R33, R45 ;  /* 0x0000002d00217202 */ /* 0x000fe20000000f00 */
[----:B------:R-:W-:Y:S01]  /*2020*/  BSSY.RECONVERGENT B0, `(.L_x_8088) ;  /* 0x0000023000007945 */ /* 0x000fe20003800200 */
[----:B------:R-:W-:Y:S02]  /*2030*/  FSETP.GTU.FTZ.AND P0, PT, R112, 20, PT ;  /* 0x41a000007000780b */ /* 0x000fe40003f1c000 */
[----:B------:R-:W-:Y:S01]  /*2040*/  FADD.FTZ R114, R37, R58 ;  /* 0x0000003a25727221 */ /* 0x000fe20000010000 */
[----:B------:R-:W-:Y:S01]  /*2050*/  IMAD.WIDE.U32 R32, R3, R42, R32 ;  /* 0x0000002a03207225 */ /* 0x000fe200078e0020 */
        /* <DEDUP_REMOVED lines=31> */
.L_x_8089:
[----:B------:R-:W-:Y:S05]  /*2250*/  BSYNC.RECONVERGENT B0 ;  /* 0x0000000000007941 */ /* 0x000fea0003800200 */
.L_x_8088:
[--C-:B------:R-:W-:Y:S01]  /*2260*/  HADD2.F32 R37, -RZ, R35.reuse.H0_H0 ;  /* 0x20000023ff257230 */ /* 0x100fe20000004100 */
[----:B------:R-:W-:Y:S01]  /*2270*/  BSSY.RECONVERGENT B0, `(.L_x_8090) ;  /* 0x0000024000007945 */ /* 0x000fe20003800200 */
[----:B------:R-:W-:Y:S01]  /*2280*/  FSETP.GTU.FTZ.AND P1, PT, R114, 20, PT ;  /* 0x41a000007200780b */ /* 0x000fe20003f3c000 */
[----:B------:R-:W-:Y:S02]  /*2290*/  HADD2.F32 R115, -RZ, R35.H1_H1 ;  /* 0x30000023ff737230 */ /* 0x000fe40000004100 */
[----:B------:R-:W-:Y:S02]  /*22a0*/  IMAD R43, R3, R43, R33 ;  /* 0x0000002b032b7224 */ /* 0x000fe400078e0221 */
[----:B------:R-:W-:Y:S01]  /*22b0*/  FADD.FTZ R116, R37, R58 ;  /* 0x0000003a25747221 */ /* 0x000fe20000010000 */
[----:B------:R-:W-:Y:S07]  /*22c0*/  @P2 BRA `(.L_x_8091) ;  /* 0x0000000000782947 */ /* 0x000fee0003800000 */
        /* <DEDUP_REMOVED lines=30> */
.L_x_8091:
[----:B------:R-:W-:Y:S05]  /*24b0*/  BSYNC.RECONVERGENT B0 ;  /* 0x0000000000007941 */ /* 0x000fea0003800200 */
.L_x_8090:
[----:B------:R-:W-:Y:S01]  /*24c0*/  LEA R40, P6, R32, R40, 0x1 ;  /* 0x0000002820287211 */ /* 0x000fe200078c08ff */
[----:B------:R-:W-:Y:S01]  /*24d0*/  BSSY.RECONVERGENT B0, `(.L_x_8092) ;  /* 0x0000023000007945 */ /* 0x000fe20003800200 */
[----:B------:R-:W-:Y:S01]  /*24e0*/  FSETP.GTU.FTZ.AND P2, PT, R116, 20, PT ;  /* 0x41a000007400780b */ /* 0x000fe20003f5c000 */
[----:B------:R-:W-:Y:S01]  /*24f0*/  FADD.FTZ R115, R115, R58 ;  /* 0x0000003a73737221 */ /* 0x000fe20000010000 */
[----:B------:R-:W-:Y:S01]  /*2500*/  LEA.HI.X R41, R32, R41, R43, 0x1, P6 ;  /* 0x0000002920297211 */ /* 0x000fe200030f0c2b */
        /* <DEDUP_REMOVED lines=31> */
.L_x_8093:
[----:B------:R-:W-:Y:S05]  /*2700*/  BSYNC.RECONVERGENT B0 ;  /* 0x0000000000007941 */ /* 0x000fea0003800200 */
.L_x_8092:
[----:B------:R-:W-:Y:S01]  /*2710*/  BSSY.RECONVERGENT B0, `(.L_x_8094) ;  /* 0x0000022000007945 */ /* 0x000fe20003800200 */
[----:B------:R-:W-:Y:S01]  /*2720*/  FSETP.GTU.FTZ.AND P3, PT, R115, 20, PT ;  /* 0x41a000007300780b */ /* 0x000fe20003f7c000 */
[----:B------:R-:W-:Y:S02]  /*2730*/  IMAD.WIDE.U32 R32, R73, 0x10, R40 ;  /* 0x0000001049207825 */ /* 0x000fe400078e0028 */
        /* <DEDUP_REMOVED lines=31> */
.L_x_8095:
[----:B------:R-:W-:Y:S05]  /*2930*/  BSYNC.RECONVERGENT B0 ;  /* 0x0000000000007941 */ /* 0x000fea0003800200 */
.L_x_8094:
        /* <DEDUP_REMOVED lines=32> */
.L_x_8097:
[----:B------:R-:W-:Y:S05]  /*2b40*/  BSYNC.RECONVERGENT B0 ;  /* 0x0000000000007941 */ /* 0x000fea0003800200 */
.L_x_8096:
        /* <DEDUP_REMOVED lines=32> */
.L_x_8099:
[----:B------:R-:W-:Y:S05]  /*2d50*/  BSYNC.RECONVERGENT B0 ;  /* 0x0000000000007941 */ /* 0x000fea0003800200 */
.L_x_8098:
        /* <DEDUP_REMOVED lines=32> */
.L_x_8101:
[----:B------:R-:W-:Y:S05]  /*2f60*/  BSYNC.RECONVERGENT B0 ;  /* 0x0000000000007941 */ /* 0x000fea0003800200 */
.L_x_8100:
        /* <DEDUP_REMOVED lines=32> */
.L_x_8103:
[----:B------:R-:W-:Y:S05]  /*3170*/  BSYNC.RECONVERGENT B0 ;  /* 0x0000000000007941 */ /* 0x000fea0003800200 */
.L_x_8102:
        /* <DEDUP_REMOVED lines=32> */
.L_x_8105:
[----:B------:R-:W-:Y:S05]  /*3380*/  BSYNC.RECONVERGENT B0 ;  /* 0x0000000000007941 */ /* 0x000fea0003800200 */
.L_x_8104:
[----:B------:R-:W-:Y:S08]  /*3390*/  BAR.SYNC.DEFER_BLOCKING 0x0 ;  /* 0x0000000000007b1d */ /* 0x000ff00000010000 */
[----:B------:R-:W0:Y:S08]  /*33a0*/  LDC.64 R36, c[0x0][0x420] ;  /* 0x00010800ff247b82 */ /* 0x000e300000000a00 */
[----:B------:R-:W1:Y:S08]  /*33b0*/  LDC.64 R38, c[0x0][0x428] ;  /* 0x00010a00ff267b82 */ /* 0x000e700000000a00 */
[----:B------:R-:W2:Y:S01]  /*33c0*/  LDC.64 R120, c[0x0][0x478] ;  /* 0x00011e00ff787b82 */ /* 0x000ea20000000a00 */
[--C-:B---3--:R-:W-:Y:S01]  /*33d0*/  HADD2.F32 R157, -RZ, R28.reuse.H0_H0 ;  /* 0x2000001cff9d7230 */ /* 0x108fe20000004100 */
[----:B------:R-:W3:Y:S01]  /*33e0*/  LDG.E.128 R48, desc[UR16][R32.64] ;  /* 0x0000001020307981 */ /* 0x000ee2000c1e1d00 */
[----:B------:R-:W-:Y:S01]  /*33f0*/  HADD2.F32 R154, -RZ, R28.H1_H1 ;  /* 0x3000001cff9a7230 */ /* 0x000fe20000004100 */
[----:B------:R-:W5:Y:S02]  /*3400*/  LDCU.64 UR4, c[0x0][0x510] ;  /* 0x0000a200ff0477ac */ /* 0x000f640008000a00 */
[----:B------:R-:W4:Y:S01]  /*3410*/  LDG.E.128 R52, desc[UR16][R32.64+0x200] ;  /* 0x0002001020347981 */ /* 0x000f22000c1e1d00 */
[----:B0-----:R-:W-:Y:S01]  /*3420*/  IMAD.WIDE.U32 R34, R36, UR18, R98 ;  /* 0x0000001224227c25 */ /* 0x001fe2000f8e0062 */
[----:B------:R-:W0:Y:S03]  /*3430*/  LDCU.64 UR6, c[0x0][0x490] ;  /* 0x00009200ff0677ac */ /* 0x000e260008000a00 */
[----:B------:R-:W-:-:S02]  /*3440*/  IMAD R35, R37, UR18, R35 ;  /* 0x0000001225237c24 */ /* 0x000fc4000f8e0223 */
[----:B-1----:R-:W-:-:S04]  /*3450*/  IMAD.WIDE.U32 R34, R3, R38, R34 ;  /* 0x0000002603227225 */ /* 0x002fc800078e0022 */
[----:B------:R-:W-:Y:S01]  /*3460*/  IMAD R0, R3, R39, R35 ;  /* 0x0000002703007224 */ /* 0x000fe200078e0223 */
[----:B--2---:R-:W-:-:S04]  /*3470*/  LEA R120, P0, R34, R120, 0x1 ;  /* 0x0000007822787211 */ /* 0x004fc800078008ff */
        /* <DEDUP_REMOVED lines=13> */
[----:B-1----:R-:W-:Y:S01]  /*3550*/  HADD2.F32 R134, -RZ, R32.H0_H0 ;  /* 0x20000020ff867230 */ /* 0x002fe20000004100 */
[----:B------:R-:W-:Y:S01]  /*3560*/  UISETP.NE.AND.EX UP0, UPT, UR7, URZ, UPT, UP0 ;  /* 0x000000ff0700728c */ /* 0x000fe2000bf05300 */
[--C-:B------:R-:W-:Y:S02]  /*3570*/  HADD2.F32 R132, -RZ, R33.reuse.H0_H0 ;  /* 0x20000021ff847230 */ /* 0x100fe40000004100 */
[--C-:B------:R-:W-:Y:S02]  /*3580*/  HADD2.F32 R129, -RZ, R34.reuse.H0_H0 ;  /* 0x20000022ff817230 */ /* 0x100fe40000004100 */
[----:B------:R-:W-:Y:S01]  /*3590*/  FMUL.FTZ R0, R134, -1.4426950216293334961 ;  /* 0xbfb8aa3b86007820 */ /* 0x000fe20000410000 */
[----:B------:R-:W-:Y:S02]  /*35a0*/  HADD2.F32 R136, -RZ, R33.H1_H1 ;  /* 0x30000021ff887230 */ /* 0x000fe40000004100 */
[----:B------:R-:W-:Y:S01]  /*35b0*/  FMUL.FTZ R33, R132, -1.4426950216293334961 ;  /* 0xbfb8aa3b84217820 */ /* 0x000fe20000410000 */
[----:B------:R-:W-:-:S02]  /*35c0*/  HADD2.F32 R2, -RZ, R34.H1_H1 ;  /* 0x30000022ff027230 */ /* 0x000fc40000004100 */
[----:B------:R-:W-:Y:S01]  /*35d0*/  FMUL.FTZ R34, R129, -1.4426950216293334961 ;  /* 0xbfb8aa3b81227820 */ /* 0x000fe20000410000 */
[----:B------:R-:W-:Y:S02]  /*35e0*/  HADD2.F32 R133, -RZ, R32.H1_H1 ;  /* 0x30000020ff857230 */ /* 0x000fe40000004100 */
[----:B------:R-:W-:Y:S01]  /*35f0*/  FMUL.FTZ R49, R136, -1.4426950216293334961 ;  /* 0xbfb8aa3b88317820 */ /* 0x000fe20000410000 */
[----:B------:R0:W1:Y:S01]  /*3600*/  MUFU.EX2 R32, R0 ;  /* 0x0000000000207308 */ /* 0x0000620000000800 */
[----:B----4-:R-:W-:Y:S02]  /*3610*/  HADD2.F32 R120, -RZ, R35.H1_H1 ;  /* 0x30000023ff787230 */ /* 0x010fe40000004100 */
[----:B------:R-:W-:Y:S01]  /*3620*/  FMUL.FTZ R50, R2, -1.4426950216293334961 ;  /* 0xbfb8aa3b02327820 */ /* 0x000fe20000410000 */
[----:B--2---:R-:W-:Y:S02]  /*3630*/  HADD2.F32 R122, -RZ, R37.H0_H0 ;  /* 0x20000025ff7a7230 */ /* 0x004fe40000004100 */
[----:B------:R-:W-:Y:S01]  /*3640*/  FMUL.FTZ R48, R133, -1.4426950216293334961 ;  /* 0xbfb8aa3b85307820 */ /* 0x000fe20000410000 */
[----:B------:R-:W-:-:S02]  /*3650*/  HADD2.F32 R125, -RZ, R39.H0_H0 ;  /* 0x20000027ff7d7230 */ /* 0x000fc40000004100 */
[----:B------:R-:W-:Y:S01]  /*3660*/  FMUL.FTZ R52, R120, -1.4426950216293334961 ;  /* 0xbfb8aa3b78347820 */ /* 0x000fe20000410000 */
[----:B------:R-:W-:Y:S01]  /*3670*/  HADD2.F32 R126, -RZ, R37.H1_H1 ;  /* 0x30000025ff7e7230 */ /* 0x000fe20000004100 */
[----:B------:R-:W2:Y:S01]  /*3680*/  MUFU.EX2 R33, R33 ;  /* 0x0000002100217308 */ /* 0x000ea20000000800 */
[----:B0-----:R-:W-:Y:S02]  /*3690*/  HADD2.F32 R0, -RZ, R35.H0_H0 ;  /* 0x20000023ff007230 */ /* 0x001fe40000004100 */
[----:B------:R-:W-:Y:S02]  /*36a0*/  HADD2.F32 R128, -RZ, R39.H1_H1 ;  /* 0x30000027ff807230 */ /* 0x000fe40000004100 */
[----:B------:R-:W-:Y:S01]  /*36b0*/  FMUL.FTZ R54, R126, -1.4426950216293334961 ;  /* 0xbfb8aa3b7e367820 */ /* 0x000fe20000410000 */
[--C-:B------:R-:W-:Y:S02]  /*36c0*/  HADD2.F32 R146, -RZ, R25.reuse.H0_H0 ;  /* 0x20000019ff927230 */ /* 0x100fe40000004100 */
[----:B------:R-:W-:Y:S01]  /*36d0*/  FMUL.FTZ R35, R0, -1.4426950216293334961 ;  /* 0xbfb8aa3b00237820 */ /* 0x000fe20000410000 */
[----:B------:R-:W-:Y:S01]  /*36e0*/  HADD2.F32 R141, -RZ, R25.H1_H1 ;  /* 0x30000019ff8d7230 */ /* 0x000fe20000004100 */
[----:B------:R-:W0:Y:S01]  /*36f0*/  MUFU.EX2 R34, R34 ;  /* 0x0000002200227308 */ /* 0x000e220000000800 */
[----:B-1----:R-:W-:Y:S01]  /*3700*/  FADD.FTZ R32, R32, 1 ;  /* 0x3f80000020207421 */ /* 0x002fe20000010000 */
[----:B------:R-:W-:-:S02]  /*3710*/  HADD2.F32 R144, -RZ, R26.H0_H0 ;  /* 0x2000001aff907230 */ /* 0x000fc40000004100 */
[----:B------:R-:W-:Y:S01]  /*3720*/  FMUL.FTZ R119, R128, -1.4426950216293334961 ;  /* 0xbfb8aa3b80777820 */ /* 0x000fe20000410000 */
[----:B------:R-:W-:Y:S02]  /*3730*/  HADD2.F32 R142, -RZ, R26.H1_H1 ;  /* 0x3000001aff8e7230 */ /* 0x000fe40000004100 */
[--C-:B------:R-:W-:Y:S01]  /*3740*/  HADD2.F32 R140, -RZ, R27.reuse.H0_H0 ;  /* 0x2000001bff8c7230 */ /* 0x100fe20000004100 */
[----:B------:R1:W4:Y:S01]  /*3750*/  MUFU.EX2 R51, R35 ;  /* 0x0000002300337308 */ /* 0x0003220000000800 */
[----:B--2---:R-:W-:Y:S01]  /*3760*/  FADD.FTZ R147, R33, 1 ;  /* 0x3f80000021937421 */ /* 0x004fe20000010000 */
[----:B------:R-:W-:Y:S02]  /*3770*/  HADD2.F32 R138, -RZ, R27.H1_H1 ;  /* 0x3000001bff8a7230 */ /* 0x000fe40000004100 */
[--C-:B------:R-:W-:Y:S02]  /*3780*/  HADD2.F32 R121, -RZ, R36.reuse.H0_H0 ;  /* 0x20000024ff797230 */ /* 0x100fe40000004100 */
[----:B------:R-:W-:-:S02]  /*3790*/  HADD2.F32 R123, -RZ, R36.H1_H1 ;  /* 0x30000024ff7b7230 */ /* 0x000fc40000004100 */
[----:B------:R-:W2:Y:S01]  /*37a0*/  MUFU.RCP R145, R32 ;  /* 0x0000002000917308 */ /* 0x000ea20000001000 */
[----:B-1----:R-:W-:Y:S01]  /*37b0*/  FMUL.FTZ R35, R122, -1.4426950216293334961 ;  /* 0xbfb8aa3b7a237820 */ /* 0x002fe20000410000 */
[----:B0-----:R-:W-:Y:S01]  /*37c0*/  FADD.FTZ R166, R34, 1 ;  /* 0x3f80000022a67421 */ /* 0x001fe20000010000 */
[--C-:B------:R-:W-:Y:S02]  /*37d0*/  HADD2.F32 R149, -RZ, R29.reuse.H0_H0 ;  /* 0x2000001dff957230 */ /* 0x100fe40000004100 */
[----:B------:R-:W-:Y:S01]  /*37e0*/  FMUL.FTZ R36, R121, -1.4426950216293334961 ;  /* 0xbfb8aa3b79247820 */ /* 0x000fe20000410000 */
[----:B------:R-:W-:Y:S02]  /*37f0*/  HADD2.F32 R162, -RZ, R29.H1_H1 ;  /* 0x3000001dffa27230 */ /* 0x000fe40000004100 */
[----:B------:R-:W-:Y:S01]  /*3800*/  FMUL.FTZ R53, R123, -1.4426950216293334961 ;  /* 0xbfb8aa3b7b357820 */ /* 0x000fe20000410000 */
[--C-:B------:R-:W-:Y:S01]  /*3810*/  HADD2.F32 R158, -RZ, R30.reuse.H0_H0 ;  /* 0x2000001eff9e7230 */ /* 0x100fe20000004100 */
[----:B------:R0:W1:Y:S01]  /*3820*/  MUFU.EX2 R37, R35 ;  /* 0x0000002300257308 */ /* 0x0000620000000800 */
[----:B------:R-:W-:-:S02]  /*3830*/  HADD2.F32 R160, -RZ, R30.H1_H1 ;  /* 0x3000001effa07230 */ /* 0x000fc40000004100 */
[----:B----4-:R-:W-:Y:S01]  /*3840*/  FADD.FTZ R51, R51, 1 ;  /* 0x3f80000033337421 */ /* 0x010fe20000010000 */
[--C-:B------:R-:W-:Y:S02]  /*3850*/  HADD2.F32 R150, -RZ, R31.reuse.H0_H0 ;  /* 0x2000001fff967230 */ /* 0x100fe40000004100 */
[----:B------:R-:W-:Y:S02]  /*3860*/  HADD2.F32 R156, -RZ, R31.H1_H1 ;  /* 0x3000001fff9c7230 */ /* 0x000fe40000004100 */
[--C-:B------:R-:W-:Y:S01]  /*3870*/  HADD2.F32 R124, -RZ, R38.reuse.H1_H1 ;  /* 0x30000026ff7c7230 */ /* 0x100fe20000004100 */
[----:B------:R-:W4:Y:S01]  /*3880*/  MUFU.EX2 R48, R48 ;  /* 0x0000003000307308 */ /* 0x000f220000000800 */
[----:B0-----:R-:W-:Y:S01]  /*3890*/  FMUL.FTZ R35, R125, -1.4426950216293334961 ;  /* 0xbfb8aa3b7d237820 */ /* 0x001fe20000410000 */
[----:B--2---:R-:W-:Y:S01]  /*38a0*/  FADD.FTZ R25, -R145, 1 ;  /* 0x3f80000091197421 */ /* 0x004fe20000010100 */
[----:B------:R-:W-:Y:S02]  /*38b0*/  HADD2.F32 R127, -RZ, R38.H0_H0 ;  /* 0x20000026ff7f7230 */ /* 0x000fe40000004100 */
[----:B------:R-:W-:Y:S01]  /*38c0*/  FMUL.FTZ R55, R124, -1.4426950216293334961 ;  /* 0xbfb8aa3b7c377820 */ /* 0x000fe20000410000 */
[----:B------:R-:W-:-:S02]  /*38d0*/  HADD2.F32 R135, -RZ, R6.H1_H1 ;  /* 0x30000006ff877230 */ /* 0x000fc40000004100 */
[C---:B------:R-:W-:Y:S01]  /*38e0*/  FFMA.FTZ R29, R134.reuse, R25, 1 ;  /* 0x3f800000861d7423 */ /* 0x040fe20000010019 */
[--C-:B------:R-:W-:Y:S01]  /*38f0*/  HADD2.F32 R131, -RZ, R7.reuse.H0_H0 ;  /* 0x20000007ff837230 */ /* 0x100fe20000004100 */
[----:B------:R-:W0:Y:S01]  /*3900*/  MUFU.EX2 R39, R35 ;  /* 0x0000002300277308 */ /* 0x000e220000000800 */
[----:B------:R-:W-:Y:S01]  /*3910*/  FMUL.FTZ R38, R127, -1.4426950216293334961 ;  /* 0xbfb8aa3b7f267820 */ /* 0x000fe20000410000 */
[----:B-1----:R-:W-:Y:S01]  /*3920*/  FADD.FTZ R37, R37, 1 ;  /* 0x3f80000025257421 */ /* 0x002fe20000010000 */
[----:B------:R-:W-:Y:S02]  /*3930*/  HADD2.F32 R130, -RZ, R7.H1_H1 ;  /* 0x30000007ff827230 */ /* 0x000fe40000004100 */
[----:B------:R-:W-:-:S03]  /*3940*/  FMUL.FTZ R134, R134, R145 ;  /* 0x0000009186867220 */ /* 0x000fc60000410000 */
[----:B------:R-:W1:Y:S01]  /*3950*/  MUFU.EX2 R49, R49 ;  /* 0x0000003100317308 */ /* 0x000e620000000800 */
[----:B----4-:R-:W-:-:S07]  /*3960*/  FADD.FTZ R48, R48, 1 ;  /* 0x3f80000030307421 */ /* 0x010fce0000010000 */
[----:B------:R-:W2:Y:S01]  /*3970*/  MUFU.RCP R152, R48 ;  /* 0x0000003000987308 */ /* 0x000ea20000001000 */
[----:B0-----:R-:W-:-:S07]  /*3980*/  FADD.FTZ R39, R39, 1 ;  /* 0x3f80000027277421 */ /* 0x001fce0000010000 */
[----:B------:R-:W0:Y:S01]  /*3990*/  MUFU.EX2 R50, R50 ;  /* 0x0000003200327308 */ /* 0x000e220000000800 */
[----:B-1----:R-:W-:-:S07]  /*39a0*/  FADD.FTZ R49, R49, 1 ;  /* 0x3f80000031317421 */ /* 0x002fce0000010000 */
[----:B------:R-:W1:Y:S01]  /*39b0*/  MUFU.EX2 R54, R54 ;  /* 0x0000003600367308 */ /* 0x000e620000000800 */
[----:B--2---:R-:W-:-:S04]  /*39c0*/  FADD.FTZ R26, -R152, 1 ;  /* 0x3f800000981a7421 */ /* 0x004fc80000010100 */
[C---:B------:R-:W-:Y:S01]  /*39d0*/  FFMA.FTZ R31, R133.reuse, R26, 1 ;  /* 0x3f800000851f7423 */ /* 0x040fe2000001001a */
[----:B------:R-:W-:Y:S02]  /*39e0*/  FMUL.FTZ R133, R133, R152 ;  /* 0x0000009885857220 */ /* 0x000fe40000410000 */
[----:B------:R-:W2:Y:S01]  /*39f0*/  MUFU.EX2 R52, R52 ;  /* 0x0000003400347308 */ /* 0x000ea20000000800 */
[----:B0-----:R-:W-:-:S07]  /*3a00*/  FADD.FTZ R50, R50, 1 ;  /* 0x3f80000032327421 */ /* 0x001fce0000010000 */
[----:B------:R-:W0:Y:S01]  /*3a10*/  MUFU.EX2 R36, R36 ;  /* 0x0000002400247308 */ /* 0x000e220000000800 */
[----:B-1----:R-:W-:-:S07]  /*3a20*/  FADD.FTZ R54, R54, 1 ;  /* 0x3f80000036367421 */ /* 0x002fce0000010000 */
[----:B------:R-:W1:Y:S01]  /*3a30*/  MUFU.EX2 R53, R53 ;  /* 0x0000003500357308 */ /* 0x000e620000000800 */
[----:B--2---:R-:W-:-:S07]  /*3a40*/  FADD.FTZ R52, R52, 1 ;  /* 0x3f80000034347421 */ /* 0x004fce0000010000 */
[----:B------:R-:W-:Y:S01]  /*3a50*/  MUFU.RCP R147, R147 ;  /* 0x0000009300937308 */ /* 0x000fe20000001000 */
[----:B0-----:R-:W-:-:S07]  /*3a60*/  FADD.FTZ R36, R36, 1 ;  /* 0x3f80000024247421 */ /* 0x001fce0000010000 */
[----:B------:R-:W-:Y:S01]  /*3a70*/  MUFU.RCP R151, R49 ;  /* 0x0000003100977308 */ /* 0x000fe20000001000 */
[----:B-1----:R-:W-:-:S07]  /*3a80*/  FADD.FTZ R53, R53, 1 ;  /* 0x3f80000035357421 */ /* 0x002fce0000010000 */
[----:B------:R-:W0:Y:S08]  /*3a90*/  MUFU.EX2 R55, R55 ;  /* 0x0000003700377308 */ /* 0x000e300000000800 */
[----:B------:R-:W-:Y:S08]  /*3aa0*/  MUFU.RCP R166, R166 ;  /* 0x000000a600a67308 */ /* 0x000ff00000001000 */
[----:B------:R-:W1:Y:S01]  /*3ab0*/  MUFU.EX2 R119, R119 ;  /* 0x0000007700777308 */ /* 0x000e620000000800 */
[----:B0-----:R-:W-:-:S07]  /*3ac0*/  FADD.FTZ R55, R55, 1 ;  /* 0x3f80000037377421 */ /* 0x001fce0000010000 */
[----:B------:R-:W0:Y:S08]  /*3ad0*/  MUFU.EX2 R38, R38 ;  /* 0x0000002600267308 */ /* 0x000e300000000800 */
[----:B------:R2:W-:Y:S01]  /*3ae0*/  MUFU.RCP R163, R50 ;  /* 0x0000003200a37308 */ /* 0x0005e20000001000 */
[----:B-1----:R-:W-:-:S07]  /*3af0*/  FADD.FTZ R119, R119, 1 ;  /* 0x3f80000077777421 */ /* 0x002fce0000010000 */
[----:B------:R-:W-:Y:S01]  /*3b00*/  MUFU.RCP R165, R37 ;  /* 0x0000002500a57308 */ /* 0x000fe20000001000 */
[----:B0-----:R-:W-:Y:S01]  /*3b10*/  FADD.FTZ R38, R38, 1 ;  /* 0x3f80000026267421 */ /* 0x001fe20000010000 */
[----:B--2---:R-:W-:-:S06]  /*3b20*/  HADD2.F32 R50, -RZ, R11.H1_H1 ;  /* 0x3000000bff327230 */ /* 0x004fcc0000004100 */
[----:B------:R0:W-:Y:S08]  /*3b30*/  MUFU.RCP R167, R54 ;  /* 0x0000003600a77308 */ /* 0x0001f00000001000 */
[----:B------:R1:W-:Y:S01]  /*3b40*/  MUFU.RCP R159, R51 ;  /* 0x00000033009f7308 */ /* 0x0003e20000001000 */
[----:B0-----:R-:W-:-:S07]  /*3b50*/  HADD2.F32 R54, -RZ, R5.H1_H1 ;  /* 0x30000005ff367230 */ /* 0x001fce0000004100 */
[----:B------:R0:W2:Y:S01]  /*3b60*/  MUFU.RCP R161, R52 ;  /* 0x0000003400a17308 */ /* 0x0000a20000001000 */
[----:B-1----:R-:W-:-:S07]  /*3b70*/  HADD2.F32 R51, -RZ, R11.H0_H0 ;  /* 0x2000000bff337230 */ /* 0x002fce0000004100 */
[----:B------:R-:W1:Y:S01]  /*3b80*/  MUFU.RCP R164, R36 ;  /* 0x0000002400a47308 */ /* 0x000e620000001000 */
[----:B0-----:R-:W-:-:S07]  /*3b90*/  HADD2.F32 R52, -RZ, R4.H1_H1 ;  /* 0x30000004ff347230 */ /* 0x001fce0000004100 */
[----:B------:R0:W4:Y:S01]  /*3ba0*/  MUFU.RCP R168, R53 ;  /* 0x0000003500a87308 */ /* 0x0001220000001000 */
[----:B--2---:R-:W-:-:S04]  /*3bb0*/  FADD.FTZ R37, -R161, 1 ;  /* 0x3f800000a1257421 */ /* 0x004fc80000010100 */
[C---:B------:R-:W-:Y:S01]  /*3bc0*/  FFMA.FTZ R37, R120.reuse, R37, 1 ;  /* 0x3f80000078257423 */ /* 0x040fe20000010025 */
[----:B------:R-:W-:Y:S02]  /*3bd0*/  FMUL.FTZ R120, R120, R161 ;  /* 0x000000a178787220 */ /* 0x000fe40000410000 */
[----:B------:R2:W4:Y:S01]  /*3be0*/  MUFU.RCP R181, R55 ;  /* 0x0000003700b57308 */ /* 0x0005220000001000 */
[----:B0-----:R-:W-:-:S07]  /*3bf0*/  HADD2.F32 R53, -RZ, R4.H0_H0 ;  /* 0x20000004ff357230 */ /* 0x001fce0000004100 */
[----:B------:R-:W0:Y:S01]  /*3c00*/  MUFU.RCP R176, R39 ;  /* 0x0000002700b07308 */ /* 0x000e220000001000 */
[----:B--2---:R-:W-:-:S07]  /*3c10*/  HADD2.F32 R55, -RZ, R5.H0_H0 ;  /* 0x20000005ff377230 */ /* 0x004fce0000004100 */
[----:B------:R2:W0:Y:S08]  /*3c20*/  MUFU.RCP R183, R119 ;  /* 0x0000007700b77308 */ /* 0x0004300000001000 */
[----:B------:R1:W0:Y:S01]  /*3c30*/  MUFU.RCP R170, R38 ;  /* 0x0000002600aa7308 */ /* 0x0002220000001000 */
[----:B--2---:R-:W-:Y:S01]  /*3c40*/  HADD2.F32 R119, -RZ, R6.H0_H0 ;  /* 0x20000006ff777230 */ /* 0x004fe20000004100 */
[----:B---3--:R-:W-:Y:S04]  /*3c50*/  STS.128 [R92], R40 ;  /* 0x000000285c007388 */ /* 0x008fe80000000c00 */
[----:B-----5:R-:W-:Y:S01]  /*3c60*/  STS.128 [R92+0x200], R44 ;  /* 0x0002002c5c007388 */ /* 0x020fe20000000c00 */
[----:B------:R-:W-:-:S03]  /*3c70*/  NOP ;  /* 0x0000000000007918 */ /* 0x000fc60000000000 */
[----:B------:R-:W2:Y:S02]  /*3c80*/  LDS.128 R32, [R93] ;  /* 0x000000005d207984 */ /* 0x000ea40000000c00 */
[--C-:B--2---:R-:W-:Y:S02]  /*3c90*/  HADD2.F32 R40, -RZ, R32.reuse.H0_H0 ;  /* 0x20000020ff287230 */ /* 0x104fe40000004100 */
[----:B------:R-:W-:Y:S02]  /*3ca0*/  HADD2.F32 R41, -RZ, R32.H1_H1 ;  /* 0x30000020ff297230 */ /* 0x000fe40000004100 */
[--C-:B------:R-:W-:Y:S02]  /*3cb0*/  HADD2.F32 R42, -RZ, R33.reuse.H0_H0 ;  /* 0x20000021ff2a7230 */ /* 0x100fe40000004100 */
[----:B------:R-:W-:Y:S01]  /*3cc0*/  FMUL.FTZ R24, R157, R40 ;  /* 0x000000289d187220 */ /* 0x000fe20000410000 */
[----:B------:R-:W-:Y:S02]  /*3cd0*/  HADD2.F32 R137, -RZ, R33.H1_H1 ;  /* 0x30000021ff897230 */ /* 0x000fe40000004100 */
[----:B------:R-:W-:Y:S01]  /*3ce0*/  FMUL.FTZ R27, R154, R41 ;  /* 0x000000299a1b7220 */ /* 0x000fe20000410000 */
[----:B------:R-:W-:-:S02]  /*3cf0*/  HADD2.F32 R43, -RZ, R34.H0_H0 ;  /* 0x20000022ff2b7230 */ /* 0x000fc40000004100 */
[----:B------:R-:W-:Y:S01]  /*3d00*/  FMUL.FTZ R28, R145, R24 ;  /* 0x00000018911c7220 */ /* 0x000fe20000410000 */
[----:B------:R-:W-:Y:S01]  /*3d10*/  FADD.FTZ R33, -R151, 1 ;  /* 0x3f80000097217421 */ /* 0x000fe20000010100 */
[----:B------:R-:W-:Y:S01]  /*3d20*/  FMUL.FTZ R30, R152, R27 ;  /* 0x0000001b981e7220 */ /* 0x000fe20000410000 */
[----:B------:R-:W-:Y:S01]  /*3d30*/  FMUL.FTZ R32, R162, R137 ;  /* 0x00000089a2207220 */ /* 0x000fe20000410000 */
[----:B------:R-:W2:Y:S01]  /*3d40*/  LDS.128 R24, [R93+0x10] ;  /* 0x000010005d187984 */ /* 0x000ea20000000c00 */
[----:B------:R-:W-:Y:S01]  /*3d50*/  FMUL.FTZ R28, R28, R29 ;  /* 0x0000001d1c1c7220 */ /* 0x000fe20000410000 */
[----:B------:R-:W-:Y:S01]  /*3d60*/  FMUL.FTZ R31, R30, R31 ;  /* 0x0000001f1e1f7220 */ /* 0x000fe20000410000 */
[----:B------:R-:W-:Y:S01]  /*3d70*/  FADD.FTZ R29, -R147, 1 ;  /* 0x3f800000931d7421 */ /* 0x000fe20000010100 */
[----:B------:R-:W-:Y:S01]  /*3d80*/  FMUL.FTZ R30, R149, R42 ;  /* 0x0000002a951e7220 */ /* 0x000fe20000410000 */
[----:B------:R-:W-:Y:S02]  /*3d90*/  HADD2.F32 R139, -RZ, R34.H1_H1 ;  /* 0x30000022ff8b7230 */ /* 0x000fe40000004100 */
[----:B------:R-:W-:Y:S01]  /*3da0*/  FADD.FTZ R34, -R166, 1 ;  /* 0x3f800000a6227421 */ /* 0x000fe20000010100 */
[----:B------:R-:W-:-:S02]  /*3db0*/  HADD2.F32 R153, -RZ, R35.H0_H0 ;  /* 0x20000023ff997230 */ /* 0x000fc40000004100 */
[----:B------:R-:W-:Y:S01]  /*3dc0*/  FFMA.FTZ R29, R132, R29, 1 ;  /* 0x3f800000841d7423 */ /* 0x000fe2000001001d */
[----:B------:R-:W-:Y:S02]  /*3dd0*/  HADD2.F32 R155, -RZ, R35.H1_H1 ;  /* 0x30000023ff9b7230 */ /* 0x000fe40000004100 */
        /* <DEDUP_REMOVED lines=14> */
[----:B------:R-:W-:Y:S01]  /*3ec0*/  FMUL.FTZ R30, R163, R30 ;  /* 0x0000001ea31e7220 */ /* 0x000fe20000410000 */
[----:B-1----:R-:W-:Y:S01]  /*3ed0*/  FMUL.FTZ R38, R156, R155 ;  /* 0x0000009b9c267220 */ /* 0x002fe20000410000 */
        /* <DEDUP_REMOVED lines=21> */
[----:B------:R-:W-:Y:S01]  /*4030*/  FADD.FTZ R27, -R167, 1 ;  /* 0x3f800000a71b7421 */ /* 0x000fe20000010100 */
[----:B------:R-:W-:-:S02]  /*4040*/  HADD2.F32 R169, -RZ, R24.H0_H0 ;  /* 0x20000018ffa97230 */ /* 0x000fc40000004100 */
[----:B------:R-:W-:Y:S01]  /*4050*/  FFMA.FTZ R39, R122, R25, 1 ;  /* 0x3f8000007a277423 */ /* 0x000fe20000010019 */
[----:B------:R-:W-:Y:S02]  /*4060*/  HADD2.F32 R172, -RZ, R24.H1_H1 ;  /* 0x30000018ffac7230 */ /* 0x000fe40000004100 */
[----:B------:R-:W-:Y:S01]  /*4070*/  FFMA.FTZ R45, R126, R27, 1 ;  /* 0x3f8000007e2d7423 */ /* 0x000fe2000001001b */
[--C-:B------:R-:W-:Y:S02]  /*4080*/  HADD2.F32 R173, -RZ, R26.reuse.H0_H0 ;  /* 0x2000001affad7230 */ /* 0x100fe40000004100 */
[----:B------:R-:W-:Y:S01]  /*4090*/  FADD.FTZ R24, -R164, 1 ;  /* 0x3f800000a4187421 */ /* 0x000fe20000010100 */
[----:B------:R-:W-:Y:S02]  /*40a0*/  HADD2.F32 R175, -RZ, R26.H1_H1 ;  /* 0x3000001affaf7230 */ /* 0x000fe40000004100 */
[----:B----4-:R-:W-:Y:S01]  /*40b0*/  FADD.FTZ R26, -R168, 1 ;  /* 0x3f800000a81a7421 */ /* 0x010fe20000010100 */
        /* <DEDUP_REMOVED lines=11> */
[----:B0-----:R-:W-:Y:S01]  /*4170*/  FADD.FTZ R26, -R176, 1 ;  /* 0x3f800000b01a7421 */ /* 0x001fe20000010100 */
[----:B------:R-:W-:Y:S01]  /*4180*/  FMUL.FTZ R36, R36, R39 ;  /* 0x0000002724247220 */ /* 0x000fe20000410000 */
[----:B------:R-:W-:Y:S01]  /*4190*/  FMUL.FTZ R44, R167, R44 ;  /* 0x0000002ca72c7220 */ /* 0x000fe20000410000 */
[----:B------:R-:W-:Y:S01]  /*41a0*/  FADD.FTZ R39, -R183, 1 ;  /* 0x3f800000b7277421 */ /* 0x000fe20000010100 */
[----:B------:R-:W-:Y:S01]  /*41b0*/  FFMA.FTZ R27, R124, R25, 1 ;  /* 0x3f8000007c1b7423 */ /* 0x000fe20000010019 */
[----:B------:R-:W-:Y:S01]  /*41c0*/  FFMA.FTZ R47, R125, R26, 1 ;  /* 0x3f8000007d2f7423 */ /* 0x000fe2000001001a */
        /* <DEDUP_REMOVED lines=19> */
[----:B------:R-:W-:Y:S01]  /*4300*/  HADD2.F32 R47, -RZ, R9.H0_H0 ;  /* 0x20000009ff2f7230 */ /* 0x000fe20000004100 */
[----:B------:R-:W-:Y:S01]  /*4310*/  F2FP.F16.F32.PACK_AB R30, R44, R39 ;  /* 0x000000272c1e723e */ /* 0x000fe200000000ff */
[----:B------:R-:W-:Y:S01]  /*4320*/  HADD2.F32 R44, -RZ, R8.H1_H1 ;  /* 0x30000008ff2c7230 */ /* 0x000fe20000004100 */
[----:B------:R-:W0:Y:S01]  /*4330*/  LDC.64 R38, c[0x0][0x508] ;  /* 0x00014200ff267b82 */ /* 0x000e220000000a00 */
[----:B------:R-:W-:Y:S01]  /*4340*/  F2FP.F16.F32.PACK_AB R25, R32, R29 ;  /* 0x0000001d2019723e */ /* 0x000fe200000000ff */
[----:B------:R-:W-:Y:S01]  /*4350*/  HADD2.F32 R48, -RZ, R10.H1_H1 ;  /* 0x3000000aff307230 */ /* 0x000fe20000004100 */
[----:B------:R-:W-:-:S05]  /*4360*/  F2FP.F16.F32.PACK_AB R26, R33, R34 ;  /* 0x00000022211a723e */ /* 0x000fca00000000ff */
[----:B------:R-:W-:Y:S01]  /*4370*/  BAR.SYNC.DEFER_BLOCKING 0x0 ;  /* 0x0000000000007b1d */ /* 0x000fe20000010000 */
[----:B------:R-:W-:Y:S01]  /*4380*/  F2FP.F16.F32.PACK_AB R29, R45, R36 ;  /* 0x000000242d1d723e */ /* 0x000fe200000000ff */
[----:B------:R-:W-:Y:S01]  /*4390*/  HADD2.F32 R45, -RZ, R8.H0_H0 ;  /* 0x20000008ff2d7230 */ /* 0x000fe20000004100 */
[----:B------:R-:W-:Y:S01]  /*43a0*/  F2FP.F16.F32.PACK_AB R31, R49, R46 ;  /* 0x0000002e311f723e */ /* 0x000fe200000000ff */
[----:B------:R-:W-:Y:S02]  /*43b0*/  HADD2.F32 R46, -RZ, R9.H1_H1 ;  /* 0x30000009ff2e7230 */ /* 0x000fe40000004100 */
[----:B------:R-:W-:Y:S02]  /*43c0*/  FMUL.FTZ R121, R121, R164 ;  /* 0x000000a479797220 */ /* 0x000fe40000410000 */
[----:B------:R-:W1:Y:S01]  /*43d0*/  LDC.64 R36, c[0x0][0x558] ;  /* 0x00015600ff247b82 */ /* 0x000e620000000a00 */
[----:B------:R-:W-:Y:S02]  /*43e0*/  HADD2.F32 R49, -RZ, R10.H0_H0 ;  /* 0x2000000aff317230 */ /* 0x000fe40000004100 */
        /* <DEDUP_REMOVED lines=12> */
[----:B0-----:R-:W-:-:S04]  /*44b0*/  IMAD.WIDE.U32 R8, R38, UR18, R98 ;  /* 0x0000001226087c25 */ /* 0x001fc8000f8e0062 */
[----:B------:R-:W-:Y:S01]  /*44c0*/  FMUL.FTZ R150, R150, R159 ;  /* 0x0000009f96967220 */ /* 0x000fe20000410000 */
[----:B------:R-:W-:Y:S01]  /*44d0*/  FMUL.FTZ R145, R156, R120 ;  /* 0x000000789c917220 */ /* 0x000fe20000410000 */
[----:B------:R-:W-:Y:S01]  /*44e0*/  FMUL.FTZ R148, R148, R121 ;  /* 0x0000007994947220 */ /* 0x000fe20000410000 */
[----:B------:R-:W-:Y:S01]  /*44f0*/  STS.128 [R93], R24 ;  /* 0x000000185d007388 */ /* 0x000fe20000000c00 */
[----:B------:R-:W-:Y:S02]  /*4500*/  IMAD R9, R39, UR18, R9 ;  /* 0x0000001227097c24 */ /* 0x000fe4000f8e0209 */
[----:B------:R-:W-:Y:S01]  /*4510*/  FMUL.FTZ R143, R143, R123 ;  /* 0x0000007b8f8f7220 */ /* 0x000fe20000410000 */
[----:B------:R-:W-:Y:S01]  /*4520*/  FMUL.FTZ R146, R146, R122 ;  /* 0x0000007a92927220 */ /* 0x000fe20000410000 */
[----:B------:R-:W-:Y:S01]  /*4530*/  STS.128 [R93+0x10], R28 ;  /* 0x0000101c5d007388 */ /* 0x000fe20000000c00 */
[----:B------:R-:W-:-:S03]  /*4540*/  NOP ;  /* 0x0000000000007918 */ /* 0x000fc60000000000 */
[----:B------:R-:W0:Y:S01]  /*4550*/  LDS.128 R4, [R92+0x200] ;  /* 0x000200005c047984 */ /* 0x000e220000000c00 */
[----:B------:R-:W-:-:S04]  /*4560*/  IMAD.WIDE.U32 R8, R3, UR4, R8 ;  /* 0x0000000403087c25 */ /* 0x000fc8000f8e0008 */
[----:B------:R-:W-:Y:S01]  /*4570*/  FMUL.FTZ R141, R141, R126 ;  /* 0x0000007e8d8d7220 */ /* 0x000fe20000410000 */
[----:B------:R-:W-:Y:S01]  /*4580*/  FMUL.FTZ R144, R144, R127 ;  /* 0x0000007f90907220 */ /* 0x000fe20000410000 */
[----:B------:R-:W2:Y:S01]  /*4590*/  LDS.128 R32, [R92] ;  /* 0x000000005c207984 */ /* 0x000ea20000000c00 */
[----:B------:R-:W-:Y:S01]  /*45a0*/  IMAD R9, R3, UR5, R9 ;  /* 0x0000000503097c24 */ /* 0x000fe2000f8e0209 */
[----:B-1----:R-:W-:Y:S01]  /*45b0*/  LEA R36, P0, R8, R36, 0x1 ;  /* 0x0000002408247211 */ /* 0x002fe200078008ff */
[----:B------:R-:W-:Y:S01]  /*45c0*/  FMUL.FTZ R142, R142, R124 ;  /* 0x0000007c8e8e7220 */ /* 0x000fe20000410000 */
[----:B------:R-:W-:Y:S01]  /*45d0*/  FMUL.FTZ R140, R140, R125 ;  /* 0x0000007d8c8c7220 */ /* 0x000fe20000410000 */
[----:B------:R-:W-:Y:S01]  /*45e0*/  FMUL.FTZ R138, R138, R128 ;  /* 0x000000808a8a7220 */ /* 0x000fe20000410000 */
[----:B------:R-:W-:-:S03]  /*45f0*/  LEA.HI.X R37, R8, R37, R9, 0x1, P0 ;  /* 0x0000002508257211 */ /* 0x000fc600000f0c09 */
[----:B------:R-:W-:-:S05]  /*4600*/  IMAD.WIDE.U32 R8, R73, 0x10, R36 ;  /* 0x0000001049087825 */ /* 0x000fca00078e0024 */
[----:B0-----:R-:W-:Y:S04]  /*4610*/  STG.E.128 desc[UR16][R8.64+0x200], R4 ;  /* 0x0002000408007986 */ /* 0x001fe8000c101d10 */
[----:B--2---:R0:W-:Y:S02]  /*4620*/  STG.E.128 desc[UR16][R8.64], R32 ;  /* 0x0000002008007986 */ /* 0x0041e4000c101d10 */
[----:B0-----:R-:W-:Y:S01]  /*4630*/  FFMA.FTZ R35, R149, R46, R10 ;  /* 0x0000002e95237223 */ /* 0x001fe2000001000a */
        /* <DEDUP_REMOVED lines=42> */
.L_x_8106:
[----:B------:R-:W-:Y:S01]  /*48e0*/  FFMA.FTZ R2, R152, R49, R35 ;  /* 0x0000003198027223 */ /* 0x000fe20000010023 */
[----:B------:R-:W0:Y:S01]  /*48f0*/  LDCU UR4, c[0x0][0x38c] ;  /* 0x00007180ff0477ac */ /* 0x000e220008000800 */
[----:B------:R-:W-:Y:S01]  /*4900*/  HFMA2 R139, -RZ, RZ, 0, 0 ;  /* 0x00000000ff8b7431 */ /* 0x000fe200000001ff */
[----:B------:R-:W-:Y:S01]  /*4910*/  CS2R R128, SRZ ;  /* 0x0000000000807805 */ /* 0x000fe2000001ff00 */
[----:B-1----:R-:W-:Y:S01]  /*4920*/  FFMA.FTZ R5, R147, R48, R2 ;  /* 0x0000003093057223 */ /* 0x002fe20000010002 */
        /* <DEDUP_REMOVED lines=55> */
.L_x_8145:
        /* <DEDUP_REMOVED lines=25> */
[C---:B------:R-:W-:Y:S01]  /*4e30*/  ISETP.NE.AND P2, PT, R18.reuse, RZ, PT ;  /* 0x000000ff1200720c */ /* 0x040fe20003f45270 */
[----:B------:R-:W-:Y:S01]  /*4e40*/  UMOV UR5, 0x400 ;  /* 0x0000040000057882 */ /* 0x000fe20000000000 */
[----:B------:R-:W4:Y:S01]  /*4e50*/  LDS.128 R8, [R93+0x10] ;  /* 0x000010005d087984 */ /* 0x000f220000000c00 */
[----:B------:R-:W-:Y:S01]  /*4e60*/  ISETP.NE.AND P1, PT, R18, 0x1f, PT ;  /* 0x0000001f1200780c */ /* 0x000fe20003f25270 */
[----:B------:R-:W-:Y:S01]  /*4e70*/  FMUL.FTZ R193, R51, R102 ;  /* 0x0000006633c17220 */ /* 0x000fe20000410000 */
[----:B------:R-:W-:Y:S01]  /*4e80*/  IADD3 R2, PT, PT, R170, UR4, RZ ;  /* 0x00000004aa027c10 */ /* 0x000fe2000fffe0ff */
        /* <DEDUP_REMOVED lines=17> */
[----:B------:R-:W3:Y:S01]  /*4fa0*/  MUFU.EX2 R215, R215 ;  /* 0x000000d700d77308 */ /* 0x000ee20000000800 */
        /* <DEDUP_REMOVED lines=8> */
[CC--:B------:R-:W-:Y:S01]  /*5030*/  FMUL.FTZ R197, R191.reuse, R116.reuse ;  /* 0x00000074bfc57220 */ /* 0x0c0fe20000410000 */
[-C--:B------:R-:W-:Y:S01]  /*5040*/  FMUL.FTZ R200, R191, R115.reuse ;  /* 0x00000073bfc87220 */ /* 0x080fe20000410000 */
[----:B-1----:R-:W-:Y:S01]  /*5050*/  ULEA UR5, UR6, UR5, 0x18 ;  /* 0x0000000506057291 */ /* 0x002fe2000f8ec0ff */
[----:B------:R-:W0:Y:S01]  /*5060*/  MUFU.EX2 R178, R178 ;  /* 0x000000b200b27308 */ /* 0x000e220000000800 */
[----:B------:R-:W-:Y:S01]  /*5070*/  FMUL.FTZ R225, R131, R116 ;  /* 0x0000007483e17220 */ /* 0x000fe20000410000 */
[----:B------:R-:W-:Y:S01]  /*5080*/  FMUL.FTZ R230, R130, R115 ;  /* 0x0000007382e67220 */ /* 0x000fe20000410000 */
[----:B------:R-:W-:Y:S02]  /*5090*/  BSSY.RECONVERGENT B0, `(.L_x_8108) ;  /* 0x0000052000007945 */ /* 0x000fe40003800200 */
[----:B------:R-:W-:Y:S01]  /*50a0*/  LEA R2, R2, UR5, 0x2 ;  /* 0x0000000502027c11 */ /* 0x000fe2000f8e10ff */
[----:B----4-:R-:W-:-:S02]  /*50b0*/  HADD2.F32 R187, -RZ, R10.H0_H0 ;  /* 0x2000000affbb7230 */ /* 0x010fc40000004100 */
[----:B------:R-:W1:Y:S01]  /*50c0*/  MUFU.EX2 R179, R179 ;  /* 0x000000b300b37308 */ /* 0x000e620000000800 */
[----:B------:R-:W-:Y:S01]  /*50d0*/  HADD2.F32 R189, -RZ, R10.H1_H1 ;  /* 0x3000000affbd7230 */ /* 0x000fe20000004100 */
[----:B---3--:R3:W-:Y:S01]  /*50e0*/  STS [R2+0xea8], R215 ;  /* 0x000ea8d702007388 */ /* 0x0087e20000000800 */
[----:B-----5:R-:W-:Y:S02]  /*50f0*/  HADD2.F32 R172, -RZ, R6.H0_H0 ;  /* 0x20000006ffac7230 */ /* 0x020fe40000004100 */
[----:B------:R-:W-:Y:S01]  /*5100*/  FMUL.FTZ R192, R187, R192 ;  /* 0x000000c0bbc07220 */ /* 0x000fe20000410000 */
[----:B------:R-:W-:Y:S02]  /*5110*/  HADD2.F32 R180, -RZ, R7.H0_H0 ;  /* 0x20000007ffb47230 */ /* 0x000fe40000004100 */
[----:B------:R-:W-:Y:S01]  /*5120*/  FMUL.FTZ R191, R189, R190 ;  /* 0x000000bebdbf7220 */ /* 0x000fe20000410000 */
[--C-:B------:R-:W-:Y:S01]  /*5130*/  HADD2.F32 R10, -RZ, R11.reuse.H0_H0 ;  /* 0x2000000bff0a7230 */ /* 0x100fe20000004100 */
[----:B------:R-:W4:Y:S01]  /*5140*/  MUFU.EX2 R177, R177 ;  /* 0x000000b100b17308 */ /* 0x000f220000000800 */
[----:B------:R-:W-:-:S02]  /*5150*/  HADD2.F32 R199, -RZ, R11.H1_H1 ;  /* 0x3000000bffc77230 */ /* 0x000fc40000004100 */
[----:B------:R-:W-:Y:S01]  /*5160*/  FMUL.FTZ R11, R49, R104 ;  /* 0x00000068310b7220 */ /* 0x000fe20000410000 */
[--C-:B------:R-:W-:Y:S02]  /*5170*/  HADD2.F32 R36, -RZ, R4.reuse.H0_H0 ;  /* 0x20000004ff247230 */ /* 0x100fe40000004100 */
[----:B------:R-:W-:Y:S01]  /*5180*/  FMUL.FTZ R204, R180, R193 ;  /* 0x000000c1b4cc7220 */ /* 0x000fe20000410000 */
[----:B------:R-:W-:Y:S02]  /*5190*/  HADD2.F32 R43, -RZ, R4.H1_H1 ;  /* 0x30000004ff2b7230 */ /* 0x000fe40000004100 */
[----:B------:R-:W-:Y:S01]  /*51a0*/  FMUL.FTZ R4, R44, R107 ;  /* 0x0000006b2c047220 */ /* 0x000fe20000410000 */
[--C-:B------:R-:W-:Y:S01]  /*51b0*/  HADD2.F32 R42, -RZ, R5.reuse.H0_H0 ;  /* 0x20000005ff2a7230 */ /* 0x100fe20000004100 */
[----:B------:R-:W0:Y:S01]  /*51c0*/  MUFU.EX2 R173, R173 ;  /* 0x000000ad00ad7308 */ /* 0x000e220000000800 */
[----:B------:R-:W-:Y:S02]  /*51d0*/  HADD2.F32 R171, -RZ, R5.H1_H1 ;  /* 0x30000005ffab7230 */ /* 0x000fe40000004100 */
        /* <DEDUP_REMOVED lines=10> */
[----:B---3--:R-:W-:Y:S01]  /*5280*/  FMUL.FTZ R2, R36, R5 ;  /* 0x0000000524027220 */ /* 0x008fe20000410000 */
[----:B------:R-:W-:-:S02]  /*5290*/  HADD2.F32 R188, -RZ, R9.H1_H1 ;  /* 0x30000009ffbc7230 */ /* 0x000fc40000004100 */
[----:B------:R-:W-:Y:S01]  /*52a0*/  FMUL.FTZ R221, R43, R4 ;  /* 0x000000042bdd7220 */ /* 0x000fe20000410000 */
[----:B------:R-:W-:Y:S01]  /*52b0*/  FMUL.FTZ R214, R42, R7 ;  /* 0x000000072ad67220 */ /* 0x000fe20000410000 */
[----:B------:R-:W3:Y:S01]  /*52c0*/  MUFU.EX2 R175, R175 ;  /* 0x000000af00af7308 */ /* 0x000ee20000000800 */
        /* <DEDUP_REMOVED lines=45> */
.L_x_8109:
[----:B------:R0:W1:Y:S02]  /*55a0*/  LDS R207, [R118+0x16ac] ;  /* 0x0016ac0076cf7984 */ /* 0x0000640000000800 */
.L_x_8110:
[----:B------:R-:W-:Y:S05]  /*55b0*/  BSYNC.RECONVERGENT B0 ;  /* 0x0000000000007941 */ /* 0x000fea0003800200 */
.L_x_8108:
        /* <DEDUP_REMOVED lines=137> */
[----:B-1----:R-:W-:-:S05]  /*5e50*/  FFMA.FTZ R5, R229, R5, R234 ;  /* 0x00000005e5057223 */ /* 0x002fca00000100ea */
[----:B------:R-:W-:Y:S01]  /*5e60*/  FSEL R231, R234, R5, !P1 ;  /* 0x00000005eae77208 */ /* 0x000fe20004800000 */
[----:B--2---:R-:W-:-:S04]  /*5e70*/  @P3 FFMA.FTZ R236, R209, R236, R232 ;  /* 0x000000ecd1ec3223 */ /* 0x004fc800000100e8 */
[----:B------:R-:W-:Y:S01]  /*5e80*/  SHFL.UP PT, R232, R231, 0x1, RZ ;  /* 0x04200000e7e87989 */ /* 0x000fe200000e00ff */
[----:B------:R-:W-:Y:S01]  /*5e90*/  FFMA.FTZ R203, R236, R207, R203 ;  /* 0x000000cfeccb7223 */ /* 0x000fe200000100cb */
[----:B---3--:R-:W-:-:S03]  /*5ea0*/  @P1 FMUL.FTZ R229, R229, R4 ;  /* 0x00000004e5e51220 */ /* 0x008fc60000410000 */
[----:B------:R-:W-:Y:S02]  /*5eb0*/  FFMA.FTZ R205, R200, R203, R205 ;  /* 0x000000cbc8cd7223 */ /* 0x000fe400000100cd */
[----:B------:R-:W-:Y:S02]  /*5ec0*/  SHFL.UP PT, R5, R229, 0x1, RZ ;  /* 0x04200000e5057989 */ /* 0x000fe400000e00ff */
[----:B------:R-:W-:Y:S01]  /*5ed0*/  FFMA.FTZ R207, R197, R205, R206 ;  /* 0x000000cdc5cf7223 */ /* 0x000fe200000100ce */
[C---:B-----5:R-:W-:Y:S01]  /*5ee0*/  FFMA.FTZ R7, R225.reuse, R7, R230 ;  /* 0x00000007e1077223 */ /* 0x060fe200000100e6 */
[----:B------:R-:W-:Y:S02]  /*5ef0*/  FMUL.FTZ R6, R225, R6 ;  /* 0x00000006e1067220 */ /* 0x000fe40000410000 */
[----:B------:R-:W-:-:S03]  /*5f00*/  FFMA.FTZ R206, R202, R207, R9 ;  /* 0x000000cfcace7223 */ /* 0x000fc60000010009 */
[----:B------:R1:W-:Y:S01]  /*5f10*/  @!P5 STS.64 [UR6+0x1728], R6 ;  /* 0x00172806ff00d988 */ /* 0x0003e20008000a06 */
[----:B------:R-:W-:-:S04]  /*5f20*/  FFMA.FTZ R208, R183, R206, R208 ;  /* 0x000000ceb7d07223 */ /* 0x000fc800000100d0 */
[----:B------:R-:W-:Y:S01]  /*5f30*/  FFMA.FTZ R209, R37, R208, R8 ;  /* 0x000000d025d17223 */ /* 0x000fe20000010008 */
[----:B------:R-:W-:-:S04]  /*5f40*/  IMAD.WIDE.U32 R8, R32, UR4, R34 ;  /* 0x0000000420087c25 */ /* 0x000fc8000f8e0022 */
[----:B------:R-:W-:Y:S01]  /*5f50*/  FFMA.FTZ R211, R39, R209, R228 ;  /* 0x000000d127d37223 */ /* 0x000fe200000100e4 */
[----:B------:R-:W-:Y:S01]  /*5f60*/  IMAD R233, R33, UR4, R9 ;  /* 0x0000000421e97c24 */ /* 0x000fe2000f8e0209 */
[----:B------:R-:W-:Y:S01]  /*5f70*/  LEA R4, P1, R8, UR8, 0x2 ;  /* 0x0000000808047c11 */ /* 0x000fe2000f8210ff */
[----:B-1----:R-:W-:Y:S01]  /*5f80*/  FMUL.FTZ R7, R208, R113 ;  /* 0x00000071d0077220 */ /* 0x002fe20000410000 */
[----:B------:R-:W-:-:S04]  /*5f90*/  FFMA.FTZ R9, R40, R211, R213 ;  /* 0x000000d328097223 */ /* 0x000fc800000100d5 */
[----:B------:R-:W-:Y:S01]  /*5fa0*/  FFMA.FTZ R213, R41, R9, R226 ;  /* 0x0000000929d57223 */ /* 0x000fe200000100e2 */
[----:B------:R-:W-:Y:S01]  /*5fb0*/  FMUL.FTZ R234, R9, R100 ;  /* 0x0000006409ea7220 */ /* 0x000fe20000410000 */
[----:B----4-:R-:W1:Y:S03]  /*5fc0*/  SHFL.IDX PT, R227, R227, RZ, 0x1f ;  /* 0x00001fffe3e37589 */ /* 0x010e6600000e0000 */
[----:B------:R-:W-:Y:S01]  /*5fd0*/  FMUL.FTZ R236, R53, R234 ;  /* 0x000000ea35ec7220 */ /* 0x000fe20000410000 */
[----:B-1----:R-:W-:Y:S01]  /*5fe0*/  @P2 FFMA.FTZ R227, R5, R227, R232 ;  /* 0x000000e305e32223 */ /* 0x002fe200000100e8 */
[----:B------:R-:W-:-:S03]  /*5ff0*/  LEA.HI.X R5, R8, UR9, R233, 0x2, P1 ;  /* 0x0000000908057c11 */ /* 0x000fc600088f14e9 */
[----:B------:R-:W-:Y:S01]  /*6000*/  FFMA.FTZ R227, R215, R227, R2 ;  /* 0x000000e3d7e37223 */ /* 0x000fe20000010002 */
[----:B------:R-:W-:-:S03]  /*6010*/  FFMA.FTZ R215, R176, R213, R223 ;  /* 0x000000d5b0d77223 */ /* 0x000fc600000100df */
[-C--:B------:R-:W-:Y:S01]  /*6020*/  FFMA.FTZ R228, R178, R227.reuse, R221 ;  /* 0x000000e3b2e47223 */ /* 0x080fe200000100dd */
[----:B------:R-:W-:Y:S01]  /*6030*/  FFMA.FTZ R226, R0, R227, RZ ;  /* 0x000000e300e27223 */ /* 0x000fe200000100ff */
[----:B------:R-:W-:Y:S01]  /*6040*/  FFMA.FTZ R8, R175, R215, R212 ;  /* 0x000000d7af087223 */ /* 0x000fe200000100d4 */
[----:B------:R-:W-:Y:S01]  /*6050*/  FADD.FTZ R2, -R2, R227 ;  /* 0x000000e302027221 */ /* 0x000fe20000010100 */
        /* <DEDUP_REMOVED lines=23> */
[----:B------:R-:W-:Y:S01]  /*61d0*/  FMUL.FTZ R173, R201, R108 ;  /* 0x0000006cc9ad7220 */ /* 0x000fe20000410000 */
[----:B------:R-:W-:Y:S01]  /*61e0*/  FMUL.FTZ R221, R216, R107 ;  /* 0x0000006bd8dd7220 */ /* 0x000fe20000410000 */
[----:B------:R-:W-:Y:S01]  /*61f0*/  FMUL.FTZ R226, R217, R104 ;  /* 0x00000068d9e27220 */ /* 0x000fe20000410000 */
[----:B------:R-:W-:Y:S01]  /*6200*/  FADD.FTZ R224, -R224, R227 ;  /* 0x000000e3e0e07221 */ /* 0x000fe20000010100 */
[-C--:B------:R-:W-:Y:S01]  /*6210*/  FFMA.FTZ R175, R2, R173.reuse, RZ ;  /* 0x000000ad02af7223 */ /* 0x080fe200000100ff */
[----:B------:R-:W-:Y:S01]  /*6220*/  FMUL.FTZ R179, R45, R173 ;  /* 0x000000ad2db37220 */ /* 0x000fe20000410000 */
[-C--:B------:R-:W-:Y:S01]  /*6230*/  FMUL.FTZ R174, R44, R221.reuse ;  /* 0x000000dd2cae7220 */ /* 0x080fe20000410000 */
[----:B------:R-:W-:Y:S01]  /*6240*/  FFMA.FTZ R173, R145, R178, R176 ;  /* 0x000000b291ad7223 */ /* 0x000fe200000100b0 */
[----:B------:R-:W-:Y:S01]  /*6250*/  FFMA.FTZ R175, R212, R221, R175 ;  /* 0x000000ddd4af7223 */ /* 0x000fe200000100af */
[----:B------:R-:W-:Y:S01]  /*6260*/  FMUL.FTZ R176, R177, R106 ;  /* 0x0000006ab1b07220 */ /* 0x000fe20000410000 */
[----:B------:R1:W-:Y:S01]  /*6270*/  STS [R74+0x430], R179 ;  /* 0x000430b34a007388 */ /* 0x0003e20000000800 */
[----:B------:R-:W-:Y:S01]  /*6280*/  FFMA.FTZ R41, R41, R178, R198 ;  /* 0x000000b229297223 */ /* 0x000fe200000100c6 */
[----:B------:R-:W-:Y:S01]  /*6290*/  FADD.FTZ R195, -R195, R178 ;  /* 0x000000b2c3c37221 */ /* 0x000fe20000010100 */
[-C--:B------:R-:W-:Y:S01]  /*62a0*/  FFMA.FTZ R221, R214, R176.reuse, R175 ;  /* 0x000000b0d6dd7223 */ /* 0x080fe200000100af */
[----:B------:R2:W-:Y:S01]  /*62b0*/  STS [R75+0x4], R174 ;  /* 0x000004ae4b007388 */ /* 0x0005e20000000800 */
[----:B------:R-:W-:Y:S01]  /*62c0*/  FMUL.FTZ R225, R8, R103 ;  /* 0x0000006708e17220 */ /* 0x000fe20000410000 */
[----:B------:R-:W-:Y:S01]  /*62d0*/  FMUL.FTZ R176, R47, R176 ;  /* 0x000000b02fb07220 */ /* 0x000fe20000410000 */
[----:B------:R-:W-:Y:S01]  /*62e0*/  FMUL.FTZ R6, R46, R223 ;  /* 0x000000df2e067220 */ /* 0x000fe20000410000 */
[----:B------:R-:W-:Y:S01]  /*62f0*/  FMUL.FTZ R178, R49, R226 ;  /* 0x000000e231b27220 */ /* 0x000fe20000410000 */
[----:B------:R-:W-:Y:S01]  /*6300*/  FMUL.FTZ R227, R213, R101 ;  /* 0x00000065d5e37220 */ /* 0x000fe20000410000 */
[----:B-1----:R-:W-:Y:S01]  /*6310*/  FMUL.FTZ R179, R211, R111 ;  /* 0x0000006fd3b37220 */ /* 0x002fe20000410000 */
[----:B------:R-:W-:Y:S01]  /*6320*/  FMUL.FTZ R228, R48, R225 ;  /* 0x000000e130e47220 */ /* 0x000fe20000410000 */
[----:B------:R1:W-:Y:S01]  /*6330*/  STS [R75+0x8], R176 ;  /* 0x000008b04b007388 */ /* 0x0003e20000000800 */
[----:B------:R-:W-:Y:S01]  /*6340*/  FMUL.FTZ R232, R50, R227 ;  /* 0x000000e332e87220 */ /* 0x000fe20000410000 */
[----:B--2---:R-:W-:Y:S01]  /*6350*/  FMUL.FTZ R174, R51, R230 ;  /* 0x000000e633ae7220 */ /* 0x004fe20000410000 */
[----:B------:R-:W-:Y:S01]  /*6360*/  FMUL.FTZ R238, R52, R179 ;  /* 0x000000b334ee7220 */ /* 0x000fe20000410000 */
[----:B------:R2:W-:Y:S01]  /*6370*/  STS [R75+0xc], R6 ;  /* 0x00000c064b007388 */ /* 0x0005e20000000800 */
[----:B------:R-:W-:Y:S01]  /*6380*/  FMUL.FTZ R175, R209, R110 ;  /* 0x0000006ed1af7220 */ /* 0x000fe20000410000 */
[----:B------:R-:W-:Y:S01]  /*6390*/  FFMA.FTZ R221, R224, R223, R221 ;  /* 0x000000dfe0dd7223 */ /* 0x000fe200000100dd */
[----:B------:R-:W-:Y:S01]  /*63a0*/  FADD.FTZ R219, -R219, R220 ;  /* 0x000000dcdbdb7221 */ /* 0x000fe20000010100 */
[----:B------:R3:W-:Y:S01]  /*63b0*/  STS [R75+0x10], R178 ;  /* 0x000010b24b007388 */ /* 0x0007e20000000800 */
[----:B------:R-:W-:Y:S01]  /*63c0*/  FMUL.FTZ R240, R55, R175 ;  /* 0x000000af37f07220 */ /* 0x000fe20000410000 */
[----:B-1----:R-:W-:Y:S01]  /*63d0*/  FMUL.FTZ R176, R207, R114 ;  /* 0x00000072cfb07220 */ /* 0x002fe20000410000 */
[----:B------:R-:W-:Y:S01]  /*63e0*/  FFMA.FTZ R226, R222, R226, R221 ;  /* 0x000000e2dee27223 */ /* 0x000fe200000100dd */
[----:B------:R1:W-:Y:S01]  /*63f0*/  STS [R75+0x18], R174 ;  /* 0x000018ae4b007388 */ /* 0x0003e20000000800 */
[----:B------:R-:W-:Y:S01]  /*6400*/  FADD.FTZ R198, -R198, R41 ;  /* 0x00000029c6c67221 */ /* 0x000fe20000010100 */
[----:B--2---:R-:W-:Y:S01]  /*6410*/  FMUL.FTZ R6, R203, R115 ;  /* 0x00000073cb067220 */ /* 0x004fe20000410000 */
[----:B------:R-:W-:Y:S01]  /*6420*/  FFMA.FTZ R225, R219, R225, R226 ;  /* 0x000000e1dbe17223 */ /* 0x000fe200000100e2 */
[----:B------:R2:W-:Y:S01]  /*6430*/  STS [R75+0x14], R228 ;  /* 0x000014e44b007388 */ /* 0x0005e20000000800 */
[-C--:B------:R-:W-:Y:S01]  /*6440*/  FFMA.FTZ R226, R40, R41.reuse, R193 ;  /* 0x0000002928e27223 */ /* 0x080fe200000100c1 */
[----:B---3--:R-:W-:Y:S01]  /*6450*/  FMUL.FTZ R178, R206, R112 ;  /* 0x00000070ceb27220 */ /* 0x008fe20000410000 */
[----:B------:R-:W-:Y:S01]  /*6460*/  FFMA.FTZ R230, R204, R230, R225 ;  /* 0x000000e6cce67223 */ /* 0x000fe200000100e1 */
[----:B------:R3:W-:Y:S01]  /*6470*/  STS [R75+0x1c], R232 ;  /* 0x00001ce84b007388 */ /* 0x0007e20000000800 */
[----:B------:R-:W-:Y:S01]  /*6480*/  FFMA.FTZ R40, R148, R41, R173 ;  /* 0x0000002994287223 */ /* 0x000fe200000100ad */
[----:B-1----:R-:W-:Y:S01]  /*6490*/  FMUL.FTZ R174, R205, R116 ;  /* 0x00000074cdae7220 */ /* 0x002fe20000410000 */
[----:B------:R-:W-:Y:S01]  /*64a0*/  FMUL.FTZ R242, R119, R178 ;  /* 0x000000b277f27220 */ /* 0x000fe20000410000 */
[----:B------:R1:W-:Y:S01]  /*64b0*/  STS [R75+0x20], R236 ;  /* 0x000020ec4b007388 */ /* 0x0003e20000000800 */
[-C--:B------:R-:W-:Y:S01]  /*64c0*/  FFMA.FTZ R41, R39, R226.reuse, R196 ;  /* 0x000000e227297223 */ /* 0x080fe200000100c4 */
[----:B--2---:R-:W-:Y:S01]  /*64d0*/  FMUL.FTZ R228, R54, R7 ;  /* 0x0000000736e47220 */ /* 0x004fe20000410000 */
[----:B------:R-:W-:Y:S01]  /*64e0*/  FFMA.FTZ R227, R195, R227, R230 ;  /* 0x000000e3c3e37223 */ /* 0x000fe200000100e6 */
[----:B------:R2:W-:Y:S01]  /*64f0*/  STS [R75+0x24], R238 ;  /* 0x000024ee4b007388 */ /* 0x0005e20000000800 */
[----:B------:R-:W-:Y:S01]  /*6500*/  FFMA.FTZ R39, R143, R226, R40 ;  /* 0x000000e28f277223 */ /* 0x000fe20000010028 */
[----:B---3--:R-:W-:Y:S01]  /*6510*/  FMUL.FTZ R232, R135, R176 ;  /* 0x000000b087e87220 */ /* 0x008fe20000410000 */
[-C--:B------:R-:W-:Y:S01]  /*6520*/  FFMA.FTZ R37, R37, R41.reuse, R194 ;  /* 0x0000002925257223 */ /* 0x080fe200000100c2 */
[----:B------:R3:W-:Y:S01]  /*6530*/  STS [R75+0x28], R240 ;  /* 0x000028f04b007388 */ /* 0x0007e20000000800 */
[----:B------:R-:W-:Y:S01]  /*6540*/  FADD.FTZ R193, -R193, R226 ;  /* 0x000000e2c1c17221 */ /* 0x000fe20000010100 */
[----:B-1----:R-:W-:Y:S01]  /*6550*/  FMUL.FTZ R236, R131, R174 ;  /* 0x000000ae83ec7220 */ /* 0x002fe20000410000 */
[----:B------:R-:W-:Y:S01]  /*6560*/  FFMA.FTZ R234, R198, R234, R227 ;  /* 0x000000eac6ea7223 */ /* 0x000fe200000100e3 */
[----:B------:R3:W-:Y:S01]  /*6570*/  STS [R75+0x2c], R228 ;  /* 0x00002ce44b007388 */ /* 0x0007e20000000800 */
[----:B------:R-:W-:Y:S01]  /*6580*/  FFMA.FTZ R40, R146, R41, R39 ;  /* 0x0000002992287223 */ /* 0x000fe20000010027 */
[----:B--2---:R-:W-:Y:S01]  /*6590*/  FMUL.FTZ R238, R130, R6 ;  /* 0x0000000682ee7220 */ /* 0x004fe20000410000 */
[----:B------:R-:W-:Y:S01]  /*65a0*/  FFMA.FTZ R183, R183, R37, R192 ;  /* 0x00000025b7b77223 */ /* 0x000fe200000100c0 */
[----:B------:R3:W-:Y:S01]  /*65b0*/  STS [R75+0x30], R242 ;  /* 0x000030f24b007388 */ /* 0x0007e20000000800 */
[----:B------:R-:W-:Y:S01]  /*65c0*/  FADD.FTZ R194, -R194, R37 ;  /* 0x00000025c2c27221 */ /* 0x000fe20000010100 */
[----:B------:R-:W-:Y:S01]  /*65d0*/  FADD.FTZ R196, -R196, R41 ;  /* 0x00000029c4c47221 */ /* 0x000fe20000010100 */
[----:B------:R-:W-:Y:S01]  /*65e0*/  FFMA.FTZ R179, R193, R179, R234 ;  /* 0x000000b3c1b37223 */ /* 0x000fe200000100ea */
[----:B------:R3:W-:Y:S01]  /*65f0*/  STS [R75+0x34], R232 ;  /* 0x000034e84b007388 */ /* 0x0007e20000000800 */
[----:B------:R-:W-:Y:S01]  /*6600*/  FFMA.FTZ R37, R141, R37, R40 ;  /* 0x000000258d257223 */ /* 0x000fe20000010028 */
[----:B------:R-:W-:Y:S01]  /*6610*/  IADD3 R40, PT, PT, -R210, UR7, RZ ;  /* 0x00000007d2287c10 */ /* 0x000fe2000fffe1ff */
[----:B------:R-:W-:Y:S01]  /*6620*/  FFMA.FTZ R179, R196, R175, R179 ;  /* 0x000000afc4b37223 */ /* 0x000fe200000100b3 */
[----:B------:R3:W-:Y:S01]  /*6630*/  STS [R75+0x38], R236 ;  /* 0x000038ec4b007388 */ /* 0x0007e20000000800 */
[----:B------:R-:W-:Y:S01]  /*6640*/  FFMA.FTZ R202, R202, R183, R191 ;  /* 0x000000b7caca7223 */ /* 0x000fe200000100bf */
[----:B------:R-:W-:Y:S01]  /*6650*/  ISETP.GE.AND P1, PT, R40, 0x1, PT ;  /* 0x000000012800780c */ /* 0x000fe20003f26270 */
[----:B------:R-:W-:Y:S01]  /*6660*/  FADD.FTZ R192, -R192, R183 ;  /* 0x000000b7c0c07221 */ /* 0x000fe20000010100 */
[----:B------:R3:W-:Y:S01]  /*6670*/  STS [R75+0x3c], R238 ;  /* 0x00003cee4b007388 */ /* 0x0007e20000000800 */
[----:B------:R-:W-:Y:S01]  /*6680*/  FFMA.FTZ R179, R194, R7, R179 ;  /* 0x00000007c2b37223 */ /* 0x000fe200000100b3 */
[----:B------:R-:W-:Y:S01]  /*6690*/  FFMA.FTZ R37, R144, R183, R37 ;  /* 0x000000b790257223 */ /* 0x000fe20000010025 */
[----:B------:R-:W-:Y:S01]  /*66a0*/  FFMA.FTZ R197, R197, R202, R190 ;  /* 0x000000cac5c57223 */ /* 0x000fe200000100be */
[----:B------:R-:W-:Y:S01]  /*66b0*/  BAR.SYNC.DEFER_BLOCKING 0x0 ;  /* 0x0000000000007b1d */ /* 0x000fe20000010000 */
[----:B------:R-:W-:Y:S01]  /*66c0*/  FADD.FTZ R191, -R191, R202 ;  /* 0x000000cabfbf7221 */ /* 0x000fe20000010100 */
[----:B------:R-:W-:Y:S01]  /*66d0*/  FFMA.FTZ R178, R192, R178, R179 ;  /* 0x000000b2c0b27223 */ /* 0x000fe200000100b3 */
[----:B------:R-:W-:Y:S01]  /*66e0*/  FFMA.FTZ R37, R142, R202, R37 ;  /* 0x000000ca8e257223 */ /* 0x000fe20000010025 */
[----:B------:R-:W-:Y:S01]  /*66f0*/  FADD.FTZ R190, -R190, R197 ;  /* 0x000000c5bebe7221 */ /* 0x000fe20000010100 */
[----:B------:R-:W-:Y:S01]  /*6700*/  P2R R220, PR, RZ, 0x20 ;  /* 0x00000020ffdc7803 */ /* 0x000fe20000000000 */
[----:B------:R-:W-:Y:S01]  /*6710*/  FFMA.FTZ R7, R191, R176, R178 ;  /* 0x000000b0bf077223 */ /* 0x000fe200000100b2 */
[----:B------:R-:W-:Y:S01]  /*6720*/  ISETP.GE.AND P2, PT, R40, 0x21, PT ;  /* 0x000000212800780c */ /* 0x000fe20003f46270 */
[-C--:B------:R-:W-:Y:S01]  /*6730*/  FFMA.FTZ R200, R200, R197.reuse, R11 ;  /* 0x000000c5c8c87223 */ /* 0x080fe2000001000b */
[----:B------:R-:W-:Y:S01]  /*6740*/  ISETP.GE.AND P3, PT, R40, 0x41, PT ;  /* 0x000000412800780c */ /* 0x000fe20003f66270 */
[----:B------:R-:W-:Y:S01]  /*6750*/  FFMA.FTZ R37, R140, R197, R37 ;  /* 0x000000c58c257223 */ /* 0x000fe20000010025 */
[----:B------:R-:W-:Y:S01]  /*6760*/  ISETP.GE.AND P4, PT, R40, 0x61, PT ;  /* 0x000000612800780c */ /* 0x000fe20003f86270 */
[----:B------:R-:W-:Y:S01]  /*6770*/  FFMA.FTZ R174, R190, R174, R7 ;  /* 0x000000aebeae7223 */ /* 0x000fe20000010007 */
[----:B------:R3:W1:Y:S01]  /*6780*/  LDS R221, [R76+0x4b0] ;  /* 0x0004b0004cdd7984 */ /* 0x0006620000000800 */
[----:B------:R-:W-:Y:S10]  /*6790*/  @!P1 BRA `(.L_x_8112) ;  /* 0x0000000000089947 */ /* 0x000ff40003800000 */
[----:B------:R-:W2:Y:S04]  /*67a0*/  LDS R7, [R72+0x430] ;  /* 0x0004300048077984 */ /* 0x000ea80000000800 */
[----:B--2---:R2:W-:Y:S02]  /*67b0*/  REDG.E.ADD.F32.FTZ.RN.STRONG.GPU desc[UR16][R4.64], R7 ;  /* 0x00000007040079a6 */ /* 0x0045e4000c12f310 */
.L_x_8112:
[----:B------:R-:W-:Y:S05]  /*67c0*/  BSYNC.RECONVERGENT B0 ;  /* 0x0000000000007941 */ /* 0x000fea0003800200 */
.L_x_8111:
[----:B------:R-:W-:Y:S04]  /*67d0*/  BSSY.RECONVERGENT B0, `(.L_x_8113) ;  /* 0x0000003000007945 */ /* 0x000fe80003800200 */
[----:B------:R-:W-:Y:S05]  /*67e0*/  @!P2 BRA `(.L_x_8114) ;  /* 0x000000000004a947 */ /* 0x000fea0003800000 */
[----:B-1----:R4:W-:Y:S02]  /*67f0*/  REDG.E.ADD.F32.FTZ.RN.STRONG.GPU desc[UR16][R4.64+0x80], R221 ;  /* 0x000080dd040079a6 */ /* 0x0029e4000c12f310 */
.L_x_8114:
[----:B------:R-:W-:Y:S05]  /*6800*/  BSYNC.RECONVERGENT B0 ;  /* 0x0000000000007941 */ /* 0x000fea0003800200 */
.L_x_8113:
[----:B--2---:R2:W0:Y:S01]  /*6810*/  LDS R7, [R77+0x530] ;  /* 0x000530004d077984 */ /* 0x0044220000000800 */
[----:B------:R-:W-:Y:S04]  /*6820*/  BSSY.RECONVERGENT B0, `(.L_x_8115) ;  /* 0x0000003000007945 */ /* 0x000fe80003800200 */
[----:B------:R-:W-:Y:S05]  /*6830*/  @!P3 BRA `(.L_x_8116) ;  /* 0x000000000004b947 */ /* 0x000fea0003800000 */
[----:B0-----:R0:W-:Y:S02]  /*6840*/  REDG.E.ADD.F32.FTZ.RN.STRONG.GPU desc[UR16][R4.64+0x100], R7 ;  /* 0x00010007040079a6 */ /* 0x0011e4000c12f310 */
.L_x_8116:
[----:B------:R-:W-:Y:S05]  /*6850*/  BSYNC.RECONVERGENT B0 ;  /* 0x0000000000007941 */ /* 0x000fea0003800200 */
.L_x_8115:
[----:B0-----:R0:W0:Y:S01]  /*6860*/  LDS R7, [R78+0x5b0] ;  /* 0x0005b0004e077984 */ /* 0x0010220000000800 */
[----:B------:R-:W-:Y:S01]  /*6870*/  BSSY.RECONVERGENT B0, `(.L_x_8117) ;  /* 0x0000004000007945 */ /* 0x000fe20003800200 */
[----:B------:R-:W-:-:S03]  /*6880*/  FADD.FTZ R11, -R11, R200 ;  /* 0x000000c80b0b7221 */ /* 0x000fc60000010100 */
[----:B------:R-:W-:Y:S05]  /*6890*/  @!P4 BRA `(.L_x_8118) ;  /* 0x000000000004c947 */ /* 0x000fea0003800000 */
[----:B0-----:R0:W-:Y:S02]  /*68a0*/  REDG.E.ADD.F32.FTZ.RN.STRONG.GPU desc[UR16][R4.64+0x180], R7 ;  /* 0x00018007040079a6 */ /* 0x0011e4000c12f310 */
.L_x_8118:
[----:B------:R-:W-:Y:S05]  /*68b0*/  BSYNC.RECONVERGENT B0 ;  /* 0x0000000000007941 */ /* 0x000fea0003800200 */
.L_x_8117:
        /* <DEDUP_REMOVED lines=11> */
.L_x_8120:
[----:B------:R-:W-:Y:S05]  /*6970*/  BSYNC.RECONVERGENT B0 ;  /* 0x0000000000007941 */ /* 0x000fea0003800200 */
.L_x_8119:
[----:B01----:R0:W1:Y:S01]  /*6980*/  LDS R39, [R80+0x6b0] ;  /* 0x0006b00050277984 */ /* 0x0030620000000800 */
[----:B------:R-:W-:Y:S04]  /*6990*/  BSSY.RECONVERGENT B0, `(.L_x_8121) ;  /* 0x0000003000007945 */ /* 0x000fe80003800200 */
[----:B------:R-:W-:Y:S05]  /*69a0*/  @!P1 BRA `(.L_x_8122) ;  /* 0x0000000000049947 */ /* 0x000fea0003800000 */
[----:B-1----:R1:W-:Y:S02]  /*69b0*/  REDG.E.ADD.F32.FTZ.RN.STRONG.GPU desc[UR16][R4.64+0x280], R39 ;  /* 0x00028027040079a6 */ /* 0x0023e4000c12f310 */
.L_x_8122:
[----:B------:R-:W-:Y:S05]  /*69c0*/  BSYNC.RECONVERGENT B0 ;  /* 0x0000000000007941 */ /* 0x000fea0003800200 */
.L_x_8121:
[----:B-1----:R1:W0:Y:S01]  /*69d0*/  LDS R39, [R81+0x730] ;  /* 0x0007300051277984 */ /* 0x0022220000000800 */
[----:B------:R-:W-:Y:S04]  /*69e0*/  BSSY.RECONVERGENT B0, `(.L_x_8123) ;  /* 0x0000003000007945 */ /* 0x000fe80003800200 */
[----:B------:R-:W-:Y:S05]  /*69f0*/  @!P2 BRA `(.L_x_8124) ;  /* 0x000000000004a947 */ /* 0x000fea0003800000 */
[----:B0-----:R0:W-:Y:S02]  /*6a00*/  REDG.E.ADD.F32.FTZ.RN.STRONG.GPU desc[UR16][R4.64+0x300], R39 ;  /* 0x00030027040079a6 */ /* 0x0011e4000c12f310 */
.L_x_8124:
[----:B------:R-:W-:Y:S05]  /*6a10*/  BSYNC.RECONVERGENT B0 ;  /* 0x0000000000007941 */ /* 0x000fea0003800200 */
.L_x_8123:
[----:B0-----:R0:W0:Y:S01]  /*6a20*/  LDS R39, [R82+0x7b0] ;  /* 0x0007b00052277984 */ /* 0x0010220000000800 */
[----:B------:R-:W-:Y:S04]  /*6a30*/  BSSY.RECONVERGENT B0, `(.L_x_8125) ;  /* 0x0000003000007945 */ /* 0x000fe80003800200 */
[----:B------:R-:W-:Y:S05]  /*6a40*/  @!P3 BRA `(.L_x_8126) ;  /* 0x000000000004b947 */ /* 0x000fea0003800000 */
[----:B0-----:R0:W-:Y:S02]  /*6a50*/  REDG.E.ADD.F32.FTZ.RN.STRONG.GPU desc[UR16][R4.64+0x380], R39 ;  /* 0x00038027040079a6 */ /* 0x0011e4000c12f310 */
.L_x_8126:
[----:B------:R-:W-:Y:S05]  /*6a60*/  BSYNC.RECONVERGENT B0 ;  /* 0x0000000000007941 */ /* 0x000fea0003800200 */
.L_x_8125:
[----:B0-----:R0:W0:Y:S01]  /*6a70*/  LDS R39, [R83+0x830] ;  /* 0x0008300053277984 */ /* 0x0010220000000800 */
[----:B------:R-:W-:Y:S04]  /*6a80*/  BSSY.RECONVERGENT B0, `(.L_x_8127) ;  /* 0x0000003000007945 */ /* 0x000fe80003800200 */
[----:B------:R-:W-:Y:S05]  /*6a90*/  @!P4 BRA `(.L_x_8128) ;  /* 0x000000000004c947 */ /* 0x000fea0003800000 */
[----:B0-----:R0:W-:Y:S02]  /*6aa0*/  REDG.E.ADD.F32.FTZ.RN.STRONG.GPU desc[UR16][R4.64+0x400], R39 ;  /* 0x00040027040079a6 */ /* 0x0011e4000c12f310 */
.L_x_8128:
[----:B------:R-:W-:Y:S05]  /*6ab0*/  BSYNC.RECONVERGENT B0 ;  /* 0x0000000000007941 */ /* 0x000fea0003800200 */
.L_x_8127:
[----:B0-----:R0:W0:Y:S01]  /*6ac0*/  LDS R39, [R84+0x8b0] ;  /* 0x0008b00054277984 */ /* 0x0010220000000800 */
[----:B------:R-:W-:Y:S04]  /*6ad0*/  BSSY.RECONVERGENT B0, `(.L_x_8129) ;  /* 0x0000003000007945 */ /* 0x000fe80003800200 */
[----:B------:R-:W-:Y:S05]  /*6ae0*/  @!P5 BRA `(.L_x_8130) ;  /* 0x000000000004d947 */ /* 0x000fea0003800000 */
[----:B0-----:R0:W-:Y:S02]  /*6af0*/  REDG.E.ADD.F32.FTZ.RN.STRONG.GPU desc[UR16][R4.64+0x480], R39 ;  /* 0x00048027040079a6 */ /* 0x0011e4000c12f310 */
.L_x_8130:
[----:B------:R-:W-:Y:S05]  /*6b00*/  BSYNC.RECONVERGENT B0 ;  /* 0x0000000000007941 */ /* 0x000fea0003800200 */
.L_x_8129:
        /* <DEDUP_REMOVED lines=10> */
.L_x_8132:
[----:B------:R-:W-:Y:S05]  /*6bb0*/  BSYNC.RECONVERGENT B0 ;  /* 0x0000000000007941 */ /* 0x000fea0003800200 */
.L_x_8131:
[----:B0-----:R0:W0:Y:S01]  /*6bc0*/  LDS R39, [R86+0x9b0] ;  /* 0x0009b00056277984 */ /* 0x0010220000000800 */
[----:B------:R-:W-:Y:S04]  /*6bd0*/  BSSY.RECONVERGENT B0, `(.L_x_8133) ;  /* 0x0000003000007945 */ /* 0x000fe80003800200 */
[----:B------:R-:W-:Y:S05]  /*6be0*/  @!P1 BRA `(.L_x_8134) ;  /* 0x0000000000049947 */ /* 0x000fea0003800000 */
[----:B0-----:R0:W-:Y:S02]  /*6bf0*/  REDG.E.ADD.F32.FTZ.RN.STRONG.GPU desc[UR16][R4.64+0x580], R39 ;  /* 0x00058027040079a6 */ /* 0x0011e4000c12f310 */
.L_x_8134:
[----:B------:R-:W-:Y:S05]  /*6c00*/  BSYNC.RECONVERGENT B0 ;  /* 0x0000000000007941 */ /* 0x000fea0003800200 */
.L_x_8133:
[----:B0-----:R0:W0:Y:S01]  /*6c10*/  LDS R39, [R87+0xa30] ;  /* 0x000a300057277984 */ /* 0x0010220000000800 */
[----:B------:R-:W-:Y:S04]  /*6c20*/  BSSY.RECONVERGENT B0, `(.L_x_8135) ;  /* 0x0000003000007945 */ /* 0x000fe80003800200 */
[----:B------:R-:W-:Y:S05]  /*6c30*/  @!P2 BRA `(.L_x_8136) ;  /* 0x000000000004a947 */ /* 0x000fea0003800000 */
[----:B0-----:R0:W-:Y:S02]  /*6c40*/  REDG.E.ADD.F32.FTZ.RN.STRONG.GPU desc[UR16][R4.64+0x600], R39 ;  /* 0x00060027040079a6 */ /* 0x0011e4000c12f310 */
.L_x_8136:
[----:B------:R-:W-:Y:S05]  /*6c50*/  BSYNC.RECONVERGENT B0 ;  /* 0x0000000000007941 */ /* 0x000fea0003800200 */
.L_x_8135:
[----:B0-----:R0:W0:Y:S01]  /*6c60*/  LDS R39, [R88+0xab0] ;  /* 0x000ab00058277984 */ /* 0x0010220000000800 */
[----:B------:R-:W-:Y:S04]  /*6c70*/  BSSY.RECONVERGENT B0, `(.L_x_8137) ;  /* 0x0000003000007945 */ /* 0x000fe80003800200 */
[----:B------:R-:W-:Y:S05]  /*6c80*/  @!P3 BRA `(.L_x_8138) ;  /* 0x000000000004b947 */ /* 0x000fea0003800000 */
[----:B0-----:R0:W-:Y:S02]  /*6c90*/  REDG.E.ADD.F32.FTZ.RN.STRONG.GPU desc[UR16][R4.64+0x680], R39 ;  /* 0x00068027040079a6 */ /* 0x0011e4000c12f310 */
.L_x_8138:
[----:B------:R-:W-:Y:S05]  /*6ca0*/  BSYNC.RECONVERGENT B0 ;  /* 0x0000000000007941 */ /* 0x000fea0003800200 */
.L_x_8137:
[----:B0-----:R0:W0:Y:S01]  /*6cb0*/  LDS R39, [R89+0xb30] ;  /* 0x000b300059277984 */ /* 0x0010220000000800 */
[----:B------:R-:W-:Y:S04]  /*6cc0*/  BSSY.RECONVERGENT B0, `(.L_x_8139) ;  /* 0x0000003000007945 */ /* 0x000fe80003800200 */
[----:B------:R-:W-:Y:S05]  /*6cd0*/  @!P4 BRA `(.L_x_8140) ;  /* 0x000000000004c947 */ /* 0x000fea0003800000 */
[----:B0-----:R0:W-:Y:S02]  /*6ce0*/  REDG.E.ADD.F32.FTZ.RN.STRONG.GPU desc[UR16][R4.64+0x700], R39 ;  /* 0x00070027040079a6 */ /* 0x0011e4000c12f310 */
.L_x_8140:
[----:B------:R-:W-:Y:S05]  /*6cf0*/  BSYNC.RECONVERGENT B0 ;  /* 0x0000000000007941 */ /* 0x000fea0003800200 */
.L_x_8139:
[----:B0-----:R0:W0:Y:S01]  /*6d00*/  LDS R39, [R90+0xbb0] ;  /* 0x000bb0005a277984 */ /* 0x0010220000000800 */
[----:B------:R-:W-:Y:S04]  /*6d10*/  BSSY.RECONVERGENT B0, `(.L_x_8141) ;  /* 0x0000003000007945 */ /* 0x000fe80003800200 */
[----:B------:R-:W-:Y:S05]  /*6d20*/  @!P5 BRA `(.L_x_8142) ;  /* 0x000000000004d947 */ /* 0x000fea0003800000 */
[----:B0-----:R0:W-:Y:S02]  /*6d30*/  REDG.E.ADD.F32.FTZ.RN.STRONG.GPU desc[UR16][R4.64+0x780], R39 ;  /* 0x00078027040079a6 */ /* 0x0011e4000c12f310 */
.L_x_8142:
[----:B------:R-:W-:Y:S05]  /*6d40*/  BSYNC.RECONVERGENT B0 ;  /* 0x0000000000007941 */ /* 0x000fea0003800200 */
.L_x_8141:
[----:B------:R-:W-:Y:S01]  /*6d50*/  FFMA.FTZ R6, R138, R200, R37 ;  /* 0x000000c88a067223 */ /* 0x000fe20000010025 */
[----:B0---4-:R-:W0:Y:S01]  /*6d60*/  SHFL.DOWN PT, R4, R7, 0x1, 0x1f ;  /* 0x08201f0007047f89 */ /* 0x011e2200000e0000 */
[----:B------:R-:W-:Y:S01]  /*6d70*/  ISETP.GT.AND P1, PT, R109, 0x1e, PT ;  /* 0x0000001e6d00780c */ /* 0x000fe20003f24270 */
[-C--:B------:R-:W-:Y:S01]  /*6d80*/  FMUL.FTZ R182, R182, R9.reuse ;  /* 0x00000009b6b67220 */ /* 0x080fe20000410000 */
[C---:B------:R-:W-:Y:S01]  /*6d90*/  FMUL.FTZ R9, R38.reuse, R9 ;  /* 0x0000000926097220 */ /* 0x040fe20000410000 */
[----:B------:R-:W4:Y:S01]  /*6da0*/  SHFL.DOWN PT, R5, R6, 0x1, 0x1f ;  /* 0x08201f0006057f89 */ /* 0x000f2200000e0000 */
[----:B------:R-:W-:Y:S01]  /*6db0*/  FMUL.FTZ R40, R38, R211 ;  /* 0x000000d326287220 */ /* 0x000fe20000410000 */
[-C--:B------:R-:W-:Y:S01]  /*6dc0*/  FMUL.FTZ R181, R181, R8.reuse ;  /* 0x00000008b5b57220 */ /* 0x080fe20000410000 */
[----:B------:R-:W-:Y:S01]  /*6dd0*/  FMUL.FTZ R198, R198, R9 ;  /* 0x00000009c6c67220 */ /* 0x000fe20000410000 */
[----:B------:R-:W-:Y:S01]  /*6de0*/  FMUL.FTZ R8, R38, R8 ;  /* 0x0000000826087220 */ /* 0x000fe20000410000 */
[----:B------:R-:W-:Y:S01]  /*6df0*/  FMUL.FTZ R193, R193, R40 ;  /* 0x00000028c1c17220 */ /* 0x000fe20000410000 */
[-C--:B------:R-:W-:Y:S01]  /*6e00*/  FMUL.FTZ R180, R180, R215.reuse ;  /* 0x000000d7b4b47220 */ /* 0x080fe20000410000 */
[----:B------:R-:W-:Y:S01]  /*6e10*/  FFMA.FTZ R9, R53, R182, R198 ;  /* 0x000000b635097223 */ /* 0x000fe200000100c6 */
[----:B------:R-:W-:Y:S01]  /*6e20*/  FMUL.FTZ R219, R219, R8 ;  /* 0x00000008dbdb7220 */ /* 0x000fe20000410000 */
[C---:B------:R-:W-:Y:S01]  /*6e30*/  FMUL.FTZ R215, R38.reuse, R215 ;  /* 0x000000d726d77220 */ /* 0x040fe20000410000 */
[-C--:B------:R-:W-:Y:S01]  /*6e40*/  FMUL.FTZ R40, R185, R209.reuse ;  /* 0x000000d1b9287220 */ /* 0x080fe20000410000 */
[----:B------:R-:W-:Y:S01]  /*6e50*/  FADD.FTZ R122, R9, R122 ;  /* 0x0000007a097a7221 */ /* 0x000fe20000010000 */
        /* <DEDUP_REMOVED lines=9> */
[----:B------:R-:W-:Y:S01]  /*6ef0*/  FFMA.FTZ R155, R40, R110, R155 ;  /* 0x0000006e289b7223 */ /* 0x000fe2000001009b */
[----:B------:R-:W-:Y:S01]  /*6f00*/  FMUL.FTZ R222, R222, R217 ;  /* 0x000000d9dede7220 */ /* 0x000fe20000410000 */
[----:B------:R-:W-:Y:S01]  /*6f10*/  FMUL.FTZ R42, R42, R177 ;  /* 0x000000b12a2a7220 */ /* 0x000fe20000410000 */
[----:B----4-:R-:W-:Y:S01]  /*6f20*/  @!P1 FADD.FTZ R6, R6, R5 ;  /* 0x0000000506069221 */ /* 0x010fe20000010000 */
[----:B------:R-:W0:Y:S01]  /*6f30*/  SHFL.DOWN PT, R4, R7, 0x2, 0x1f ;  /* 0x08401f0007047f89 */ /* 0x000e2200000e0000 */
[----:B------:R-:W-:Y:S01]  /*6f40*/  ISETP.GT.AND P1, PT, R109, 0x1d, PT ;  /* 0x0000001d6d00780c */ /* 0x000fe20003f24270 */
[----:B------:R-:W-:Y:S01]  /*6f50*/  FMUL.FTZ R5, R184, R213 ;  /* 0x000000d5b8057220 */ /* 0x000fe20000410000 */
[----:B------:R-:W-:Y:S01]  /*6f60*/  FMUL.FTZ R177, R38, R177 ;  /* 0x000000b126b17220 */ /* 0x000fe20000410000 */
[----:B------:R-:W4:Y:S01]  /*6f70*/  SHFL.DOWN PT, R37, R6, 0x2, 0x1f ;  /* 0x08401f0006257f89 */ /* 0x000f2200000e0000 */
[----:B------:R-:W-:Y:S01]  /*6f80*/  FFMA.FTZ R9, R49, R172, R222 ;  /* 0x000000ac31097223 */ /* 0x000fe200000100de */
[----:B------:R-:W-:Y:S01]  /*6f90*/  FFMA.FTZ R168, R5, R101, R168 ;  /* 0x0000006505a87223 */ /* 0x000fe200000100a8 */
[----:B------:R-:W-:Y:S01]  /*6fa0*/  ISETP.NE.AND P2, PT, R220, RZ, PT ;  /* 0x000000ffdc00720c */ /* 0x000fe20003f45270 */
[----:B------:R-:W-:Y:S01]  /*6fb0*/  FMUL.FTZ R36, R36, R201 ;  /* 0x000000c924247220 */ /* 0x000fe20000410000 */
[----:B------:R-:W-:Y:S01]  /*6fc0*/  FMUL.FTZ R214, R214, R177 ;  /* 0x000000b1d6d67220 */ /* 0x000fe20000410000 */
[----:B------:R-:W-:Y:S01]  /*6fd0*/  FMUL.FTZ R10, R10, R205 ;  /* 0x000000cd0a0a7220 */ /* 0x000fe20000410000 */
[C---:B------:R-:W-:Y:S01]  /*6fe0*/  FMUL.FTZ R201, R38.reuse, R201 ;  /* 0x000000c926c97220 */ /* 0x040fe20000410000 */
[----:B------:R-:W-:Y:S01]  /*6ff0*/  FADD.FTZ R98, R9, R98 ;  /* 0x0000006209627221 */ /* 0x000fe20000010000 */
[----:B------:R-:W-:Y:S01]  /*7000*/  FMUL.FTZ R205, R38, R205 ;  /* 0x000000cd26cd7220 */ /* 0x000fe20000410000 */
[----:B------:R-:W-:Y:S01]  /*7010*/  FMUL.FTZ R43, R43, R216 ;  /* 0x000000d82b2b7220 */ /* 0x000fe20000410000 */
[----:B------:R-:W-:Y:S01]  /*7020*/  FFMA.FTZ R167, R172, R104, R167 ;  /* 0x00000068aca77223 */ /* 0x000fe200000100a7 */
[----:B------:R-:W-:Y:S01]  /*7030*/  FMUL.FTZ R2, R2, R201 ;  /* 0x000000c902027220 */ /* 0x000fe20000410000 */
[----:B------:R-:W-:Y:S01]  /*7040*/  FMUL.FTZ R172, R189, R207 ;  /* 0x000000cfbdac7220 */ /* 0x000fe20000410000 */
[----:B------:R-:W-:Y:S01]  /*7050*/  FMUL.FTZ R199, R199, R203 ;  /* 0x000000cbc7c77220 */ /* 0x000fe20000410000 */
[----:B------:R-:W-:Y:S01]  /*7060*/  FMUL.FTZ R190, R190, R205 ;  /* 0x000000cdbebe7220 */ /* 0x000fe20000410000 */
[----:B------:R-:W-:Y:S01]  /*7070*/  BSSY.RECONVERGENT B0, `(.L_x_8143) ;  /* 0x0000058000007945 */ /* 0x000fe20003800200 */
[----:B------:R-:W-:Y:S01]  /*7080*/  FFMA.FTZ R153, R182, R100, R153 ;  /* 0x00000064b6997223 */ /* 0x000fe20000010099 */
[----:B------:R-:W-:Y:S01]  /*7090*/  FFMA.FTZ R169, R180, R102, R169 ;  /* 0x00000066b4a97223 */ /* 0x000fe200000100a9 */
[----:B------:R-:W-:Y:S01]  /*70a0*/  FFMA.FTZ R166, R181, R103, R166 ;  /* 0x00000067b5a67223 */ /* 0x000fe200000100a6 */
[----:B0-----:R-:W-:Y:S01]  /*70b0*/  @!P1 FADD.FTZ R7, R7, R4 ;  /* 0x0000000407079221 */ /* 0x001fe20000010000 */
[----:B------:R-:W-:Y:S01]  /*70c0*/  FMUL.FTZ R4, R38, R213 ;  /* 0x000000d526047220 */ /* 0x000fe20000410000 */
[----:B------:R-:W-:Y:S01]  /*70d0*/  FFMA.FTZ R164, R171, R105, R164 ;  /* 0x00000069aba47223 */ /* 0x000fe200000100a4 */
[----:B------:R-:W-:Y:S01]  /*70e0*/  FFMA.FTZ R165, R42, R106, R165 ;  /* 0x0000006a2aa57223 */ /* 0x000fe200000100a5 */
        /* <DEDUP_REMOVED lines=8> */
[----:B------:R-:W-:Y:S01]  /*7170*/  FFMA.FTZ R4, R50, R5, R195 ;  /* 0x0000000532047223 */ /* 0x000fe200000100c3 */
[----:B------:R-:W-:Y:S01]  /*7180*/  FFMA.FTZ R5, R51, R180, R204 ;  /* 0x000000b433057223 */ /* 0x000fe200000100cc */
[----:B------:R-:W-:Y:S01]  /*7190*/  FFMA.FTZ R156, R37, R111, R156 ;  /* 0x0000006f259c7223 */ /* 0x000fe2000001009c */
[----:B------:R-:W-:Y:S01]  /*71a0*/  FADD.FTZ R123, R8, R123 ;  /* 0x0000007b087b7221 */ /* 0x000fe20000010000 */
[----:B------:R-:W-:Y:S01]  /*71b0*/  FFMA.FTZ R37, R55, R40, R196 ;  /* 0x0000002837257223 */ /* 0x000fe200000100c4 */
[----:B------:R-:W-:Y:S01]  /*71c0*/  FADD.FTZ R120, R5, R120 ;  /* 0x0000007805787221 */ /* 0x000fe20000010000 */
[----:B------:R-:W-:Y:S01]  /*71d0*/  FMUL.FTZ R5, R38, R218 ;  /* 0x000000da26057220 */ /* 0x000fe20000410000 */
[----:B------:R-:W-:Y:S01]  /*71e0*/  FADD.FTZ R121, R4, R121 ;  /* 0x0000007904797221 */ /* 0x000fe20000010000 */
        /* <DEDUP_REMOVED lines=8> */
[----:B------:R-:W-:Y:S01]  /*7270*/  FMUL.FTZ R5, R38, R216 ;  /* 0x000000d826057220 */ /* 0x000fe20000410000 */
[----:B0-----:R-:W-:Y:S01]  /*7280*/  @!P1 FADD.FTZ R7, R7, R174 ;  /* 0x000000ae07079221 */ /* 0x001fe20000010000 */
[----:B------:R-:W-:Y:S01]  /*7290*/  FFMA.FTZ R159, R40, R112, R159 ;  /* 0x00000070289f7223 */ /* 0x000fe2000001009f */
[----:B------:R-:W-:Y:S01]  /*72a0*/  FADD.FTZ R139, R4, R139 ;  /* 0x0000008b048b7221 */ /* 0x000fe20000010000 */
[----:B------:R-:W-:Y:S01]  /*72b0*/  FMUL.FTZ R9, R212, R5 ;  /* 0x00000005d4097220 */ /* 0x000fe20000410000 */
[----:B----4-:R-:W-:Y:S01]  /*72c0*/  @!P1 FADD.FTZ R6, R6, R39 ;  /* 0x0000002706069221 */ /* 0x010fe20000010000 */
[----:B------:R-:W0:Y:S01]  /*72d0*/  SHFL.DOWN PT, R174, R7, 0x8, 0x1f ;  /* 0x09001f0007ae7f89 */ /* 0x000e2200000e0000 */
[----:B------:R-:W-:Y:S01]  /*72e0*/  ISETP.GT.AND P1, PT, R109, 0x17, PT ;  /* 0x000000176d00780c */ /* 0x000fe20003f24270 */
[----:B------:R-:W-:Y:S01]  /*72f0*/  FMUL.FTZ R39, R188, R208 ;  /* 0x000000d0bc277220 */ /* 0x000fe20000410000 */
[----:B------:R-:W-:Y:S01]  /*7300*/  FFMA.FTZ R37, R47, R42, R214 ;  /* 0x0000002a2f257223 */ /* 0x000fe200000100d6 */
[----:B------:R-:W4:Y:S01]  /*7310*/  SHFL.DOWN PT, R173, R6, 0x8, 0x1f ;  /* 0x09001f0006ad7f89 */ /* 0x000f2200000e0000 */
        /* <DEDUP_REMOVED lines=20> */
[----:B------:R-:W-:Y:S01]  /*7460*/  FMUL.FTZ R174, R38, R207 ;  /* 0x000000cf26ae7220 */ /* 0x000fe20000410000 */
[----:B------:R-:W-:Y:S01]  /*7470*/  FADD.FTZ R129, R2, R129 ;  /* 0x0000008102817221 */ /* 0x000fe20000010000 */
[----:B----4-:R-:W-:-:S02]  /*7480*/  @!P1 FADD.FTZ R6, R6, R173 ;  /* 0x000000ad06069221 */ /* 0x010fc40000010000 */
[----:B------:R-:W0:Y:S01]  /*7490*/  SHFL.DOWN PT, R176, R7, 0x10, 0x1f ;  /* 0x0a001f0007b07f89 */ /* 0x000e2200000e0000 */
[----:B------:R-:W-:Y:S01]  /*74a0*/  ISETP.NE.AND P1, PT, R109, RZ, PT ;  /* 0x000000ff6d00720c */ /* 0x000fe20003f25270 */
[----:B------:R-:W-:Y:S02]  /*74b0*/  FMUL.FTZ R174, R191, R174 ;  /* 0x000000aebfae7220 */ /* 0x000fe40000410000 */
[----:B------:R-:W4:Y:S02]  /*74c0*/  SHFL.DOWN PT, R41, R6, 0x10, 0x1f ;  /* 0x0a001f0006297f89 */ /* 0x000f2400000e0000 */
        /* <DEDUP_REMOVED lines=18> */
.L_x_8144:
[----:B------:R-:W-:Y:S05]  /*75f0*/  BSYNC.RECONVERGENT B0 ;  /* 0x0000000000007941 */ /* 0x000fea0003800200 */
.L_x_8143:
[----:B------:R-:W-:-:S04]  /*7600*/  UIADD3 UR4, UPT, UPT, UR4, 0x1, URZ ;  /* 0x0000000104047890 */ /* 0x000fc8000fffe0ff */
[----:B------:R-:W-:-:S09]  /*7610*/  UISETP.GE.AND UP0, UPT, UR4, UR11, UPT ;  /* 0x0000000b0400728c */ /* 0x000fd2000bf06270 */
[----:B------:R-:W-:Y:S05]  /*7620*/  BRA.U !UP0, `(.L_x_8145) ;  /* 0xffffffd5089c7547 */ /* 0x000fea000b83ffff */
.L_x_8107:
[----:B------:R-:W-:Y:S01]  /*7630*/  BAR.SYNC.DEFER_BLOCKING 0x0 ;  /* 0x0000000000007b1d */ /* 0x000fe20000010000 */
[----:B------:R-:W-:-:S07]  /*7640*/  F2FP.F16.F32.PACK_AB R30, R157, R159 ;  /* 0x0000009f9d1e723e */ /* 0x000fce00000000ff */
[----:B------:R-:W4:Y:S01]  /*7650*/  LDC.64 R40, c[0x0][0x4f8] ;  /* 0x00013e00ff287b82 */ /* 0x000f220000000a00 */
[----:B------:R-:W-:Y:S01]  /*7660*/  F2FP.F16.F32.PACK_AB R28, R156, R153 ;  /* 0x000000999c1c723e */ /* 0x000fe200000000ff */
[----:B------:R-:W5:Y:S06]  /*7670*/  LDCU.64 UR4, c[0x0][0x500] ;  /* 0x0000a000ff0477ac */ /* 0x000f6c0008000a00 */
[----:B------:R-:W1:Y:S01]  /*7680*/  LDC.64 R44, c[0x0][0x550] ;  /* 0x00015400ff2c7b82 */ /* 0x000e620000000a00 */
[----:B------:R-:W-:Y:S02]  /*7690*/  MOV R42, R96 ;  /* 0x00000060002a7202 */ /* 0x000fe40000000f00 */
[----:B------:R-:W-:-:S05]  /*76a0*/  MOV R43, RZ ;  /* 0x000000ff002b7202 */ /* 0x000fca0000000f00 */
[----:B------:R-:W2:Y:S01]  /*76b0*/  LDC.64 R46, c[0x0][0x518] ;  /* 0x00014600ff2e7b82 */ /* 0x000ea20000000a00 */
[----:B0-----:R-:W3:Y:S04]  /*76c0*/  LDG.E.128 R4, desc[UR16][R56.64] ;  /* 0x0000001038047981 */ /* 0x001ee8000c1e1d00 */
[----:B------:R-:W5:Y:S03]  /*76d0*/  LDG.E.128 R8, desc[UR16][R56.64+0x200] ;  /* 0x0002001038087981 */ /* 0x000f66000c1e1d00 */
[----:B------:R-:W0:Y:S01]  /*76e0*/  LDC.64 R48, c[0x0][0x560] ;  /* 0x00015800ff307b82 */ /* 0x000e220000000a00 */
[----:B---3--:R-:W-:Y:S04]  /*76f0*/  STS.128 [R92], R4 ;  /* 0x000000045c007388 */ /* 0x008fe80000000c00 */
[----:B-----5:R-:W-:Y:S01]  /*7700*/  STS.128 [R92+0x200], R8 ;  /* 0x000200085c007388 */ /* 0x020fe20000000c00 */
[----:B------:R-:W-:-:S03]  /*7710*/  NOP ;  /* 0x0000000000007918 */ /* 0x000fc60000000000 */
[----:B------:R-:W3:Y:S04]  /*7720*/  LDS.128 R24, [R93] ;  /* 0x000000005d187984 */ /* 0x000ee80000000c00 */
[----:B------:R-:W5:Y:S01]  /*7730*/  LDS.128 R4, [R93+0x10] ;  /* 0x000010005d047984 */ /* 0x000f620000000c00 */
[--C-:B---3--:R-:W-:Y:S02]  /*7740*/  HADD2.F32 R29, -RZ, R24.reuse.H0_H0 ;  /* 0x20000018ff1d7230 */ /* 0x108fe40000004100 */
        /* <DEDUP_REMOVED lines=14> */
[----:B------:R-:W-:Y:S01]  /*7830*/  @!P4 FMUL.FTZ R9, R31, -1.4426950216293334961 ;  /* 0xbfb8aa3b1f09c820 */ /* 0x000fe20000410000 */
[----:B------:R-:W-:Y:S01]  /*7840*/  F2FP.F16.F32.PACK_AB R31, R160, R161 ;  /* 0x000000a1a01f723e */ /* 0x000fe200000000ff */
[----:B------:R-:W-:Y:S02]  /*7850*/  @!P5 FMUL.FTZ R10, R25, -1.4426950216293334961 ;  /* 0xbfb8aa3b190ad820 */ /* 0x000fe40000410000 */
[----:B------:R-:W3:Y:S01]  /*7860*/  @!P2 MUFU.EX2 R0, R0 ;  /* 0x000000000000a308 */ /* 0x000ee20000000800 */
[----:B------:R-:W-:-:S07]  /*7870*/  @!P3 FMUL.FTZ R8, R29, -1.4426950216293334961 ;  /* 0xbfb8aa3b1d08b820 */ /* 0x000fce0000410000 */
[----:B------:R-:W4:Y:S08]  /*7880*/  @!P3 MUFU.EX2 R8, R8 ;  /* 0x000000080008b308 */ /* 0x000f300000000800 */
[----:B------:R-:W1:Y:S01]  /*7890*/  @!P4 MUFU.EX2 R9, R9 ;  /* 0x000000090009c308 */ /* 0x000e620000000800 */
[----:B---3--:R-:W-:Y:S01]  /*78a0*/  @!P2 FADD.FTZ R2, R0, 1 ;  /* 0x3f8000000002a421 */ /* 0x008fe20000010000 */
[----:B------:R-:W-:Y:S01]  /*78b0*/  FADD.FTZ R0, R11, R58 ;  /* 0x0000003a0b007221 */ /* 0x000fe20000010000 */
[----:B------:R-:W-:-:S04]  /*78c0*/  HADD2.F32 R11, -RZ, R26.H1_H1 ;  /* 0x3000001aff0b7230 */ /* 0x000fc80000004100 */
[----:B------:R-:W-:Y:S01]  /*78d0*/  FSETP.GTU.FTZ.AND P6, PT, R0, 20, PT ;  /* 0x41a000000000780b */ /* 0x000fe20003fdc000 */
[----:B------:R-:W3:Y:S01]  /*78e0*/  @!P2 MUFU.RCP R25, R2 ;  /* 0x000000020019a308 */ /* 0x000ee20000001000 */
[----:B----4-:R-:W-:Y:S01]  /*78f0*/  @!P3 FADD.FTZ R8, R8, 1 ;  /* 0x3f8000000808b421 */ /* 0x010fe20000010000 */
[--C-:B------:R-:W-:Y:S01]  /*7900*/  FADD.FTZ R24, R11, R58.reuse ;  /* 0x0000003a0b187221 */ /* 0x100fe20000010000 */
[--C-:B------:R-:W-:Y:S02]  /*7910*/  HADD2.F32 R11, -RZ, R27.reuse.H0_H0 ;  /* 0x2000001bff0b7230 */ /* 0x100fe40000004100 */
[----:B------:R-:W-:Y:S02]  /*7920*/  HADD2.F32 R27, -RZ, R27.H1_H1 ;  /* 0x3000001bff1b7230 */ /* 0x000fe40000004100 */
[----:B------:R-:W-:Y:S01]  /*7930*/  FSETP.GTU.FTZ.AND P0, PT, R24, 20, PT ;  /* 0x41a000001800780b */ /* 0x000fe20003f1c000 */
[----:B------:R-:W4:Y:S01]  /*7940*/  @!P3 MUFU.RCP R8, R8 ;  /* 0x000000080008b308 */ /* 0x000f220000001000 */
[----:B-1----:R-:W-:Y:S01]  /*7950*/  @!P4 FADD.FTZ R9, R9, 1 ;  /* 0x3f8000000909c421 */ /* 0x002fe20000010000 */
[--C-:B------:R-:W-:Y:S01]  /*7960*/  FADD.FTZ R26, R11, R58.reuse ;  /* 0x0000003a0b1a7221 */ /* 0x100fe20000010000 */
[----:B------:R-:W-:Y:S01]  /*7970*/  FADD.FTZ R27, R27, R58 ;  /* 0x0000003a1b1b7221 */ /* 0x000fe20000010000 */
[----:B-----5:R-:W-:-:S02]  /*7980*/  HADD2.F32 R11, -RZ, R4.H0_H0 ;  /* 0x20000004ff0b7230 */ /* 0x020fc40000004100 */
[----:B------:R-:W-:Y:S01]  /*7990*/  @!P6 FMUL.FTZ R0, R0, -1.4426950216293334961 ;  /* 0xbfb8aa3b0000e820 */ /* 0x000fe20000410000 */
[----:B------:R-:W-:Y:S01]  /*79a0*/  FSETP.GTU.FTZ.AND P1, PT, R26, 20, PT ;  /* 0x41a000001a00780b */ /* 0x000fe20003f3c000 */
[----:B------:R-:W1:Y:S01]  /*79b0*/  @!P4 MUFU.RCP R9, R9 ;  /* 0x000000090009c308 */ /* 0x000e620000001000 */
[----:B---3--:R-:W-:Y:S01]  /*79c0*/  @!P2 FMUL.FTZ R134, R134, R25 ;  /* 0x000000198686a220 */ /* 0x008fe20000410000 */
[----:B------:R-:W-:Y:S01]  /*79d0*/  FSETP.GTU.FTZ.AND P2, PT, R27, 20, PT ;  /* 0x41a000001b00780b */ /* 0x000fe20003f5c000 */
[----:B------:R-:W-:Y:S02]  /*79e0*/  HADD2.F32 R25, -RZ, R4.H1_H1 ;  /* 0x30000004ff197230 */ /* 0x000fe40000004100 */
[----:B------:R-:W-:Y:S01]  /*79f0*/  @!P0 FMUL.FTZ R2, R24, -1.4426950216293334961 ;  /* 0xbfb8aa3b18028820 */ /* 0x000fe20000410000 */
[--C-:B------:R-:W-:Y:S01]  /*7a00*/  FADD.FTZ R11, R11, R58.reuse ;  /* 0x0000003a0b0b7221 */ /* 0x100fe20000010000 */
[----:B------:R-:W-:Y:S01]  /*7a10*/  F2FP.F16.F32.PACK_AB R24, R162, R163 ;  /* 0x000000a3a218723e */ /* 0x000fe200000000ff */
[----:B------:R-:W3:Y:S01]  /*7a20*/  @!P5 MUFU.EX2 R10, R10 ;  /* 0x0000000a000ad308 */ /* 0x000ee20000000800 */
[----:B------:R-:W-:Y:S01]  /*7a30*/  FADD.FTZ R25, R25, R58 ;  /* 0x0000003a19197221 */ /* 0x000fe20000010000 */
[----:B----4-:R-:W-:Y:S01]  /*7a40*/  @!P3 FMUL.FTZ R137, R137, R8 ;  /* 0x000000088989b220 */ /* 0x010fe20000410000 */
[----:B------:R-:W-:Y:S01]  /*7a50*/  FSETP.GTU.FTZ.AND P3, PT, R11, 20, PT ;  /* 0x41a000000b00780b */ /* 0x000fe20003f7c000 */
[----:B------:R-:W-:Y:S01]  /*7a60*/  @!P1 FMUL.FTZ R4, R26, -1.4426950216293334961 ;  /* 0xbfb8aa3b1a049820 */ /* 0x000fe20000410000 */
[----:B------:R-:W-:-:S02]  /*7a70*/  F2FP.F16.F32.PACK_AB R26, R166, R167 ;  /* 0x000000a7a61a723e */ /* 0x000fc400000000ff */
[----:B------:R-:W-:Y:S01]  /*7a80*/  @!P2 FMUL.FTZ R8, R27, -1.4426950216293334961 ;  /* 0xbfb8aa3b1b08a820 */ /* 0x000fe20000410000 */
[----:B------:R-:W4:Y:S01]  /*7a90*/  @!P0 MUFU.EX2 R2, R2 ;  /* 0x0000000200028308 */ /* 0x000f220000000800 */
[----:B-1----:R-:W-:Y:S01]  /*7aa0*/  @!P4 FMUL.FTZ R136, R136, R9 ;  /* 0x000000098888c220 */ /* 0x002fe20000410000 */
[----:B------:R-:W-:-:S06]  /*7ab0*/  FSETP.GTU.FTZ.AND P4, PT, R25, 20, PT ;  /* 0x41a000001900780b */ /* 0x000fcc0003f9c000 */
[----:B------:R-:W1:Y:S01]  /*7ac0*/  @!P6 MUFU.EX2 R0, R0 ;  /* 0x000000000000e308 */ /* 0x000e620000000800 */
[----:B---3--:R-:W-:Y:S01]  /*7ad0*/  @!P5 FADD.FTZ R10, R10, 1 ;  /* 0x3f8000000a0ad421 */ /* 0x008fe20000010000 */
[----:B------:R-:W-:-:S05]  /*7ae0*/  @!P3 FMUL.FTZ R9, R11, -1.4426950216293334961 ;  /* 0xbfb8aa3b0b09b820 */ /* 0x000fca0000410000 */
[----:B------:R-:W-:Y:S01]  /*7af0*/  @!P4 FMUL.FTZ R11, R25, -1.4426950216293334961 ;  /* 0xbfb8aa3b190bc820 */ /* 0x000fe20000410000 */
[----:B------:R-:W3:Y:S01]  /*7b00*/  @!P5 MUFU.RCP R10, R10 ;  /* 0x0000000a000ad308 */ /* 0x000ee20000001000 */
[--C-:B------:R-:W-:Y:S02]  /*7b10*/  HADD2.F32 R25, -RZ, R5.reuse.H0_H0 ;  /* 0x20000005ff197230 */ /* 0x100fe40000004100 */
[----:B----4-:R-:W-:Y:S01]  /*7b20*/  @!P0 FADD.FTZ R2, R2, 1 ;  /* 0x3f80000002028421 */ /* 0x010fe20000010000 */
[----:B------:R-:W-:Y:S02]  /*7b30*/  HADD2.F32 R5, -RZ, R5.H1_H1 ;  /* 0x30000005ff057230 */ /* 0x000fe40000004100 */
[----:B------:R-:W-:Y:S02]  /*7b40*/  FADD.FTZ R25, R25, R58 ;  /* 0x0000003a19197221 */ /* 0x000fe40000010000 */
[----:B------:R-:W4:Y:S01]  /*7b50*/  @!P1 MUFU.EX2 R4, R4 ;  /* 0x0000000400049308 */ /* 0x000f220000000800 */
[----:B-1----:R-:W-:-:S07]  /*7b60*/  @!P6 FADD.FTZ R0, R0, 1 ;  /* 0x3f8000000000e421 */ /* 0x002fce0000010000 */
[----:B------:R-:W1:Y:S01]  /*7b70*/  @!P2 MUFU.EX2 R8, R8 ;  /* 0x000000080008a308 */ /* 0x000e620000000800 */
[----:B---3--:R-:W-:Y:S01]  /*7b80*/  @!P5 FMUL.FTZ R139, R139, R10 ;  /* 0x0000000a8b8bd220 */ /* 0x008fe20000410000 */
[----:B------:R-:W-:Y:S01]  /*7b90*/  FSETP.GTU.FTZ.AND P5, PT, R25, 20, PT ;  /* 0x41a000001900780b */ /* 0x000fe20003fbc000 */
[----:B------:R-:W-:Y:S01]  /*7ba0*/  FADD.FTZ R10, R5, R58 ;  /* 0x0000003a050a7221 */ /* 0x000fe20000010000 */
[----:B------:R-:W-:-:S04]  /*7bb0*/  HADD2.F32 R5, -RZ, R6.H0_H0 ;  /* 0x20000006ff057230 */ /* 0x000fc80000004100 */
[----:B------:R-:W3:Y:S01]  /*7bc0*/  @!P3 MUFU.EX2 R9, R9 ;  /* 0x000000090009b308 */ /* 0x000ee20000000800 */
[----:B----4-:R-:W-:-:S07]  /*7bd0*/  @!P1 FADD.FTZ R4, R4, 1 ;  /* 0x3f80000004049421 */ /* 0x010fce0000010000 */
[----:B------:R4:W5:Y:S01]  /*7be0*/  @!P6 MUFU.RCP R27, R0 ;  /* 0x00000000001be308 */ /* 0x0009620000001000 */
[----:B-1----:R-:W-:-:S07]  /*7bf0*/  @!P2 FADD.FTZ R8, R8, 1 ;  /* 0x3f8000000808a421 */ /* 0x002fce0000010000 */
[----:B------:R-:W1:Y:S01]  /*7c00*/  @!P0 MUFU.RCP R2, R2 ;  /* 0x0000000200028308 */ /* 0x000e620000001000 */
[----:B----4-:R-:W-:Y:S01]  /*7c10*/  @!P5 FMUL.FTZ R0, R25, -1.4426950216293334961 ;  /* 0xbfb8aa3b1900d820 */ /* 0x010fe20000410000 */
[--C-:B------:R-:W-:Y:S02]  /*7c20*/  HADD2.F32 R25, -RZ, R7.reuse.H0_H0 ;  /* 0x20000007ff197230 */ /* 0x100fe40000004100 */
[----:B---3--:R-:W-:Y:S01]  /*7c30*/  @!P3 FADD.FTZ R9, R9, 1 ;  /* 0x3f8000000909b421 */ /* 0x008fe20000010000 */
[----:B------:R-:W-:Y:S02]  /*7c40*/  HADD2.F32 R7, -RZ, R7.H1_H1 ;  /* 0x30000007ff077230 */ /* 0x000fe40000004100 */
[--C-:B------:R-:W-:Y:S01]  /*7c50*/  FADD.FTZ R25, R25, R58.reuse ;  /* 0x0000003a19197221 */ /* 0x100fe20000010000 */
[----:B------:R3:W4:Y:S01]  /*7c60*/  @!P1 MUFU.RCP R29, R4 ;  /* 0x00000004001d9308 */ /* 0x0007220000001000 */
[----:B-----5:R-:W-:Y:S01]  /*7c70*/  @!P6 FMUL.FTZ R98, R98, R27 ;  /* 0x0000001b6262e220 */ /* 0x020fe20000410000 */
[----:B------:R-:W-:Y:S01]  /*7c80*/  FSETP.GTU.FTZ.AND P6, PT, R10, 20, PT ;  /* 0x41a000000a00780b */ /* 0x000fe20003fdc000 */
[----:B------:R-:W-:Y:S01]  /*7c90*/  FADD.FTZ R7, R7, R58 ;  /* 0x0000003a07077221 */ /* 0x000fe20000010000 */
[----:B------:R-:W-:-:S04]  /*7ca0*/  F2FP.F16.F32.PACK_AB R27, R168, R169 ;  /* 0x000000a9a81b723e */ /* 0x000fc800000000ff */
[----:B------:R-:W5:Y:S01]  /*7cb0*/  @!P2 MUFU.RCP R8, R8 ;  /* 0x000000080008a308 */ /* 0x000f620000001000 */
[--C-:B---3--:R-:W-:Y:S01]  /*7cc0*/  FADD.FTZ R4, R5, R58.reuse ;  /* 0x0000003a05047221 */ /* 0x108fe20000010000 */
[----:B------:R-:W-:Y:S02]  /*7cd0*/  HADD2.F32 R5, -RZ, R6.H1_H1 ;  /* 0x30000006ff057230 */ /* 0x000fe40000004100 */
[----:B-1----:R-:W-:Y:S02]  /*7ce0*/  @!P0 FMUL.FTZ R99, R99, R2 ;  /* 0x0000000263638220 */ /* 0x002fe40000410000 */
[----:B------:R-:W-:Y:S01]  /*7cf0*/  FSETP.GTU.FTZ.AND P0, PT, R4, 20, PT ;  /* 0x41a000000400780b */ /* 0x000fe20003f1c000 */
[----:B------:R-:W-:Y:S01]  /*7d00*/  FADD.FTZ R5, R5, R58 ;  /* 0x0000003a05057221 */ /* 0x000fe20000010000 */
[----:B------:R-:W1:Y:S01]  /*7d10*/  @!P3 MUFU.RCP R9, R9 ;  /* 0x000000090009b308 */ /* 0x000e620000001000 */
[----:B----4-:R-:W-:Y:S01]  /*7d20*/  @!P1 FMUL.FTZ R120, R120, R29 ;  /* 0x0000001d78789220 */ /* 0x010fe20000410000 */
[----:B------:R-:W-:Y:S01]  /*7d30*/  @!P6 FMUL.FTZ R2, R10, -1.4426950216293334961 ;  /* 0xbfb8aa3b0a02e820 */ /* 0x000fe20000410000 */
[----:B------:R-:W-:-:S02]  /*7d40*/  F2FP.F16.F32.PACK_AB R29, R158, R155 ;  /* 0x0000009b9e1d723e */ /* 0x000fc400000000ff */
[----:B------:R-:W-:-:S03]  /*7d50*/  FSETP.GTU.FTZ.AND P1, PT, R5, 20, PT ;  /* 0x41a000000500780b */ /* 0x000fc60003f3c000 */
[----:B------:R-:W3:Y:S01]  /*7d60*/  @!P4 MUFU.EX2 R11, R11 ;  /* 0x0000000b000bc308 */ /* 0x000ee20000000800 */
[----:B-----5:R-:W-:Y:S01]  /*7d70*/  @!P2 FMUL.FTZ R121, R121, R8 ;  /* 0x000000087979a220 */ /* 0x020fe20000410000 */
[----:B------:R-:W-:Y:S01]  /*7d80*/  FSETP.GTU.FTZ.AND P2, PT, R25, 20, PT ;  /* 0x41a000001900780b */ /* 0x000fe20003f5c000 */
[----:B------:R-:W-:Y:S01]  /*7d90*/  @!P0 FMUL.FTZ R4, R4, -1.4426950216293334961 ;  /* 0xbfb8aa3b04048820 */ /* 0x000fe20000410000 */
[----:B------:R-:W-:Y:S04]  /*7da0*/  STS.128 [R93+0x10], R28 ;  /* 0x0000101c5d007388 */ /* 0x000fe80000000c00 */
[----:B------:R-:W4:Y:S01]  /*7db0*/  @!P5 MUFU.EX2 R0, R0 ;  /* 0x000000000000d308 */ /* 0x000f220000000800 */
[----:B-1----:R-:W-:Y:S01]  /*7dc0*/  @!P3 FMUL.FTZ R122, R122, R9 ;  /* 0x000000097a7ab220 */ /* 0x002fe20000410000 */
[----:B------:R-:W-:Y:S01]  /*7dd0*/  @!P1 FMUL.FTZ R5, R5, -1.4426950216293334961 ;  /* 0xbfb8aa3b05059820 */ /* 0x000fe20000410000 */
[----:B------:R-:W-:-:S04]  /*7de0*/  FSETP.GTU.FTZ.AND P3, PT, R7, 20, PT ;  /* 0x41a000000700780b */ /* 0x000fc80003f7c000 */
[----:B------:R-:W-:Y:S01]  /*7df0*/  @!P2 FMUL.FTZ R6, R25, -1.4426950216293334961 ;  /* 0xbfb8aa3b1906a820 */ /* 0x000fe20000410000 */
[----:B------:R-:W1:Y:S01]  /*7e00*/  @!P6 MUFU.EX2 R2, R2 ;  /* 0x000000020002e308 */ /* 0x000e620000000800 */
[----:B------:R-:W-:Y:S01]  /*7e10*/  F2FP.F16.F32.PACK_AB R25, R164, R165 ;  /* 0x000000a5a419723e */ /* 0x000fe200000000ff */
[----:B---3--:R-:W-:-:S04]  /*7e20*/  @!P4 FADD.FTZ R11, R11, 1 ;  /* 0x3f8000000b0bc421 */ /* 0x008fc80000010000 */
[----:B------:R3:W-:Y:S02]  /*7e30*/  STS.128 [R93], R24 ;  /* 0x000000185d007388 */ /* 0x0007e40000000c00 */
[----:B------:R-:W5:Y:S01]  /*7e40*/  @!P0 MUFU.EX2 R4, R4 ;  /* 0x0000000400048308 */ /* 0x000f620000000800 */
[----:B------:R-:W-:Y:S01]  /*7e50*/  @!P3 FMUL.FTZ R7, R7, -1.4426950216293334961 ;  /* 0xbfb8aa3b0707b820 */ /* 0x000fe20000410000 */
[----:B----4-:R-:W-:-:S06]  /*7e60*/  @!P5 FADD.FTZ R0, R0, 1 ;  /* 0x3f8000000000d421 */ /* 0x010fcc0000010000 */
[----:B------:R-:W4:Y:S01]  /*7e70*/  @!P1 MUFU.EX2 R5, R5 ;  /* 0x0000000500059308 */ /* 0x000f220000000800 */
[----:B-1----:R-:W-:Y:S01]  /*7e80*/  @!P6 FADD.FTZ R2, R2, 1 ;  /* 0x3f8000000202e421 */ /* 0x002fe20000010000 */
[----:B---3--:R-:W-:Y:S01]  /*7e90*/  IMAD.WIDE.U32 R24, R40, UR18, R42 ;  /* 0x0000001228187c25 */ /* 0x008fe2000f8e002a */
[----:B------:R-:W-:-:S05]  /*7ea0*/  F2FP.F16.F32.PACK_AB R26, R99, R98 ;  /* 0x00000062631a723e */ /* 0x000fca00000000ff */
[----:B------:R-:W1:Y:S01]  /*7eb0*/  @!P2 MUFU.EX2 R9, R6 ;  /* 0x000000060009a308 */ /* 0x000e620000000800 */
[----:B-----5:R-:W-:Y:S01]  /*7ec0*/  @!P0 FADD.FTZ R8, R4, 1 ;  /* 0x3f80000004088421 */ /* 0x020fe20000010000 */
[----:B------:R-:W-:Y:S02]  /*7ed0*/  IMAD R25, R41, UR18, R25 ;  /* 0x0000001229197c24 */ /* 0x000fe4000f8e0219 */
[----:B------:R-:W-:-:S04]  /*7ee0*/  IMAD.WIDE.U32 R24, R3, UR4, R24 ;  /* 0x0000000403187c25 */ /* 0x000fc8000f8e0018 */
[----:B------:R4:W3:Y:S08]  /*7ef0*/  @!P5 MUFU.RCP R33, R0 ;  /* 0x000000000021d308 */ /* 0x0008f00000001000 */
[----:B------:R1:W5:Y:S01]  /*7f00*/  @!P6 MUFU.RCP R36, R2 ;  /* 0x000000020024e308 */ /* 0x0003620000001000 */
[----:B----4-:R-:W-:-:S07]  /*7f10*/  @!P1 FADD.FTZ R0, R5, 1 ;  /* 0x3f80000005009421 */ /* 0x010fce0000010000 */
[----:B------:R4:W2:Y:S01]  /*7f20*/  @!P3 MUFU.EX2 R32, R7 ;  /* 0x000000070020b308 */ /* 0x0008a20000000800 */
[----:B------:R-:W-:Y:S01]  /*7f30*/  NOP ;  /* 0x0000000000007918 */ /* 0x000fe20000000000 */
[----:B-1----:R-:W-:-:S06]  /*7f40*/  @!P2 FADD.FTZ R2, R9, 1 ;  /* 0x3f8000000902a421 */ /* 0x002fcc0000010000 */
[----:B------:R-:W1:Y:S01]  /*7f50*/  @!P4 MUFU.RCP R34, R11 ;  /* 0x0000000b0022c308 */ /* 0x000e620000001000 */
[----:B----4-:R-:W4:Y:S01]  /*7f60*/  LDS.128 R4, [R92] ;  /* 0x000000005c047984 */ /* 0x010f220000000c00 */
[----:B---3--:R-:W-:Y:S01]  /*7f70*/  @!P5 FMUL.FTZ R124, R124, R33 ;  /* 0x000000217c7cd220 */ /* 0x008fe20000410000 */
[----:B-----5:R-:W-:-:S05]  /*7f80*/  @!P6 FMUL.FTZ R125, R125, R36 ;  /* 0x000000247d7de220 */ /* 0x020fca0000410000 */
[----:B------:R3:W5:Y:S01]  /*7f90*/  @!P0 MUFU.RCP R35, R8 ;  /* 0x0000000800238308 */ /* 0x0007620000001000 */
[----:B--2---:R-:W-:Y:S01]  /*7fa0*/  @!P3 FADD.FTZ R32, R32, 1 ;  /* 0x3f8000002020b421 */ /* 0x004fe20000010000 */
[----:B------:R-:W-:-:S06]  /*7fb0*/  F2FP.F16.F32.PACK_AB R29, R125, R124 ;  /* 0x0000007c7d1d723e */ /* 0x000fcc00000000ff */
[----:B------:R2:W0:Y:S01]  /*7fc0*/  @!P2 MUFU.RCP R37, R2 ;  /* 0x000000020025a308 */ /* 0x0004220000001000 */
[----:B---3--:R-:W3:Y:S01]  /*7fd0*/  LDS.128 R8, [R92+0x200] ;  /* 0x000200005c087984 */ /* 0x008ee20000000c00 */
[----:B-1----:R-:W-:Y:S01]  /*7fe0*/  @!P4 FMUL.FTZ R123, R123, R34 ;  /* 0x000000227b7bc220 */ /* 0x002fe20000410000 */
[----:B------:R-:W-:-:S04]  /*7ff0*/  IADD3 R62, P4, PT, R62, -0x400, RZ ;  /* 0xfffffc003e3e7810 */ /* 0x000fc80007f9e0ff */
[----:B------:R-:W-:Y:S01]  /*8000*/  F2FP.F16.F32.PACK_AB R28, R123, R122 ;  /* 0x0000007a7b1c723e */ /* 0x000fe200000000ff */
[----:B------:R1:W4:Y:S01]  /*8010*/  @!P1 MUFU.RCP R38, R0 ;  /* 0x0000000000269308 */ /* 0x0003220000001000 */
[----:B-----5:R-:W-:Y:S01]  /*8020*/  @!P0 FMUL.FTZ R126, R126, R35 ;  /* 0x000000237e7e8220 */ /* 0x020fe20000410000 */
[----:B--2---:R-:W-:Y:S01]  /*8030*/  IMAD R2, R3, UR5, R25 ;  /* 0x0000000503027c24 */ /* 0x004fe2000f8e0219 */
[C---:B------:R-:W-:Y:S01]  /*8040*/  LEA R40, P0, R24.reuse, R44, 0x1 ;  /* 0x0000002c18287211 */ /* 0x040fe200078008ff */
[----:B------:R-:W2:Y:S01]  /*8050*/  LDCU.64 UR4, c[0x0][0x520] ;  /* 0x0000a400ff0477ac */ /* 0x000ea20008000a00 */
[----:B------:R-:W-:Y:S02]  /*8060*/  F2FP.F16.F32.PACK_AB R25, R139, R136 ;  /* 0x000000888b19723e */ /* 0x000fe400000000ff */
[----:B------:R-:W-:Y:S01]  /*8070*/  LEA.HI.X R41, R24, R45, R2, 0x1, P0 ;  /* 0x0000002d18297211 */ /* 0x000fe200000f0c02 */
[----:B------:R-:W5:Y:S01]  /*8080*/  @!P3 MUFU.RCP R32, R32 ;  /* 0x000000200020b308 */ /* 0x000f620000001000 */
[----:B-1----:R-:W-:Y:S01]  /*8090*/  FADD.FTZ R0, R134, R95 ;  /* 0x0000005f86007221 */ /* 0x002fe20000010000 */
[----:B0-----:R-:W-:Y:S01]  /*80a0*/  @!P2 FMUL.FTZ R128, R128, R37 ;  /* 0x000000258080a220 */ /* 0x001fe20000410000 */
[----:B------:R-:W-:Y:S01]  /*80b0*/  F2FP.F16.F32.PACK_AB R24, R137, R134 ;  /* 0x000000868918723e */ /* 0x000fe200000000ff */
[----:B------:R-:W-:-:S04]  /*80c0*/  IMAD.WIDE.U32 R40, R73, 0x10, R40 ;  /* 0x0000001049287825 */ /* 0x000fc800078e0028 */
[----:B------:R-:W-:Y:S01]  /*80d0*/  FADD.FTZ R27, R0, R137 ;  /* 0x00000089001b7221 */ /* 0x000fe20000010000 */
[----:B------:R-:W-:Y:S02]  /*80e0*/  IADD3 R64, P2, PT, R64, -0x400, RZ ;  /* 0xfffffc0040407810 */ /* 0x000fe40007f5e0ff */
[----:B------:R-:W-:Y:S01]  /*80f0*/  IADD3.X R69, PT, PT, R69, -0x1, RZ, P4, !PT ;  /* 0xffffffff45457810 */ /* 0x000fe200027fe4ff */
[----:B----4-:R0:W-:Y:S01]  /*8100*/  STG.E.128 desc[UR16][R40.64], R4 ;  /* 0x0000000428007986 */ /* 0x0101e2000c101d10 */
[----:B------:R-:W-:Y:S01]  /*8110*/  @!P1 FMUL.FTZ R127, R127, R38 ;  /* 0x000000267f7f9220 */ /* 0x000fe20000410000 */
[----:B------:R-:W-:Y:S01]  /*8120*/  FADD.FTZ R0, R27, R136 ;  /* 0x000000881b007221 */ /* 0x000fe20000010000 */
[----:B------:R-:W-:Y:S02]  /*8130*/  F2FP.F16.F32.PACK_AB R27, R121, R120 ;  /* 0x00000078791b723e */ /* 0x000fe400000000ff */
[----:B------:R-:W-:Y:S01]  /*8140*/  IADD3 R66, P1, PT, R66, -0x400, RZ ;  /* 0xfffffc0042427810 */ /* 0x000fe20007f3e0ff */
[----:B------:R-:W-:Y:S01]  /*8150*/  FADD.FTZ R45, R0, R139 ;  /* 0x0000008b002d7221 */ /* 0x000fe20000010000 */
[----:B------:R-:W-:Y:S01]  /*8160*/  F2FP.F16.F32.PACK_AB R30, R127, R126 ;  /* 0x0000007e7f1e723e */ /* 0x000fe200000000ff */
[----:B-----5:R-:W-:Y:S01]  /*8170*/  @!P3 FMUL.FTZ R129, R129, R32 ;  /* 0x000000208181b220 */ /* 0x020fe20000410000 */
[----:B------:R-:W-:Y:S01]  /*8180*/  IADD3 R60, P3, PT, R60, -0x400, RZ ;  /* 0xfffffc003c3c7810 */ /* 0x000fe20007f7e0ff */
[----:B------:R-:W-:Y:S01]  /*8190*/  FADD.FTZ R98, R45, R98 ;  /* 0x000000622d627221 */ /* 0x000fe20000010000 */
[----:B------:R-:W-:-:S02]  /*81a0*/  IADD3.X R68, PT, PT, R68, -0x1, RZ, P1, !PT ;  /* 0xffffffff44447810 */ /* 0x000fc40000ffe4ff */
[----:B------:R-:W-:Y:S01]  /*81b0*/  F2FP.F16.F32.PACK_AB R31, R129, R128 ;  /* 0x00000080811f723e */ /* 0x000fe200000000ff */
[----:B------:R-:W-:Y:S01]  /*81c0*/  FADD.FTZ R99, R98, R99 ;  /* 0x0000006362637221 */ /* 0x000fe20000010000 */
[----:B------:R-:W-:Y:S01]  /*81d0*/  IADD3.X R71, PT, PT, R71, -0x1, RZ, P2, !PT ;  /* 0xffffffff47477810 */ /* 0x000fe200017fe4ff */
[----:B---3--:R-:W-:Y:S01]  /*81e0*/  STG.E.128 desc[UR16][R40.64+0x200], R8 ;  /* 0x0002000828007986 */ /* 0x008fe2000c101d10 */
[----:B------:R-:W-:Y:S01]  /*81f0*/  IADD3.X R67, PT, PT, R67, -0x1, RZ, P3, !PT ;  /* 0xffffffff43437810 */ /* 0x000fe20001ffe4ff */
[----:B0-----:R-:W-:-:S04]  /*8200*/  IMAD.WIDE.U32 R4, R46, UR18, R42 ;  /* 0x000000122e047c25 */ /* 0x001fc8000f8e002a */
[----:B------:R-:W-:Y:S01]  /*8210*/  FADD.FTZ R120, R99, R120 ;  /* 0x0000007863787221 */ /* 0x000fe20000010000 */
[----:B------:R-:W-:Y:S01]  /*8220*/  BAR.SYNC.DEFER_BLOCKING 0x0 ;  /* 0x0000000000007b1d */ /* 0x000fe20000010000 */
[----:B------:R-:W-:Y:S02]  /*8230*/  IMAD R5, R47, UR18, R5 ;  /* 0x000000122f057c24 */ /* 0x000fe4000f8e0205 */
[----:B------:R-:W-:Y:S01]  /*8240*/  FADD.FTZ R121, R120, R121 ;  /* 0x0000007978797221 */ /* 0x000fe20000010000 */
[----:B--2---:R-:W-:-:S04]  /*8250*/  IMAD.WIDE.U32 R4, R3, UR4, R4 ;  /* 0x0000000403047c25 */ /* 0x004fc8000f8e0004 */
[----:B------:R-:W-:Y:S01]  /*8260*/  FADD.FTZ R122, R121, R122 ;  /* 0x0000007a797a7221 */ /* 0x000fe20000010000 */
[----:B------:R-:W-:Y:S01]  /*8270*/  IMAD R0, R3, UR5, R5 ;  /* 0x0000000503007c24 */ /* 0x000fe2000f8e0205 */
[----:B------:R-:W-:Y:S02]  /*8280*/  LEA R6, P0, R4, R48, 0x1 ;  /* 0x0000003004067211 */ /* 0x000fe400078008ff */
[----:B------:R-:W-:Y:S02]  /*8290*/  FADD.FTZ R123, R122, R123 ;  /* 0x0000007b7a7b7221 */ /* 0x000fe40000010000 */
[----:B------:R-:W-:Y:S02]  /*82a0*/  LEA.HI.X R7, R4, R49, R0, 0x1, P0 ;  /* 0x0000003104077211 */ /* 0x000fe400000f0c00 */
[----:B------:R-:W-:Y:S01]  /*82b0*/  FADD.FTZ R124, R123, R124 ;  /* 0x0000007c7b7c7221 */ /* 0x000fe20000010000 */
[----:B------:R-:W-:Y:S02]  /*82c0*/  ISETP.GT.AND P0, PT, R70, 0x1, PT ;  /* 0x000000014600780c */ /* 0x000fe40003f04270 */
[----:B------:R-:W-:Y:S01]  /*82d0*/  MOV R70, R94 ;  /* 0x0000005e00467202 */ /* 0x000fe20000000f00 */
[----:B------:R-:W-:-:S04]  /*82e0*/  IMAD.WIDE.U32 R4, R73, 0x10, R6 ;  /* 0x0000001049047825 */ /* 0x000fc800078e0006 */
        /* <DEDUP_REMOVED lines=9> */
[----:B------:R-:W-:Y:S01]  /*8380*/  FADD.FTZ R95, R128, R129 ;  /* 0x00000081805f7221 */ /* 0x000fe20000010000 */
[----:B0-----:R0:W-:Y:S04]  /*8390*/  STG.E.128 desc[UR16][R4.64], R32 ;  /* 0x0000002004007986 */ /* 0x0011e8000c101d10 */
[----:B-1----:R0:W-:Y:S01]  /*83a0*/  STG.E.128 desc[UR16][R4.64+0x200], R36 ;  /* 0x0002002404007986 */ /* 0x0021e2000c101d10 */
[----:B------:R-:W-:Y:S05]  /*83b0*/  @P0 BRA `(.L_x_8146) ;  /* 0xffffff88001c0947 */ /* 0x000fea000383ffff */
.L_x_8073:
        /* <DEDUP_REMOVED lines=13> */
[----:B-1----:R-:W-:-:S05]  /*8490*/  @P1 FADD R0, R0, R97 ;  /* 0x0000006100001221 */ /* 0x002fca0000000000 */
[----:B------:R-:W1:Y:S01]  /*84a0*/  SHFL.DOWN P1, R5, R0, 0x2, 0x1f ;  /* 0x08401f0000057f89 */ /* 0x000e620000020000 */
[----:B0-----:R-:W-:Y:S02]  /*84b0*/  ISETP.NE.AND P3, PT, R4, RZ, PT ;  /* 0x000000ff0400720c */ /* 0x001fe40003f65270 */
[----:B------:R-:W0:Y:S11]  /*84c0*/  S2R R4, SR_TID.X ;  /* 0x0000000000047919 */ /* 0x000e360000002100 */
        /* <DEDUP_REMOVED lines=14> */
[----:B------:R-:W-:-:S04]  /*85b0*/  LEA R4, P1, R3, R8, 0x2 ;  /* 0x0000000803047211 */ /* 0x000fc800078210ff */
[----:B------:R-:W-:-:S05]  /*85c0*/  LEA.HI.X R5, R3, R9, RZ, 0x2, P1 ;  /* 0x0000000903057211 */ /* 0x000fca00008f14ff */
[----:B------:R1:W-:Y:S04]  /*85d0*/  REDG.E.ADD.F32.FTZ.RN.STRONG.GPU desc[UR16][R4.64], R6 ;  /* 0x00000006040079a6 */ /* 0x0003e8000c12f310 */
.L_x_8148:
[----:B------:R-:W-:Y:S05]  /*85e0*/  BSYNC.RECONVERGENT B0 ;  /* 0x0000000000007941 */ /* 0x000fea0003800200 */
.L_x_8147:
[----:B------:R-:W-:Y:S05]  /*85f0*/  @!P0 BRA `(.L_x_8149) ;  /* 0x0000000000688947 */ /* 0x000fea0003800000 */
[----:B------:R-:W-:Y:S06]  /*8600*/  BAR.SYNC.DEFER_BLOCKING 0x0 ;  /* 0x0000000000007b1d */ /* 0x000fec0000010000 */
[----:B------:R-:W-:Y:S01]  /*8610*/  BSSY.RECONVERGENT B0, `(.L_x_8149) ;  /* 0x0000018000007945 */ /* 0x000fe20003800200 */
[----:B------:R-:W2:Y:S01]  /*8620*/  SHFL.DOWN P0, R0, R95, 0x1, 0x1f ;  /* 0x08201f005f007f89 */ /* 0x000ea20000000000 */
[----:B01----:R-:W0:Y:S01]  /*8630*/  S2R R4, SR_LANEID ;  /* 0x0000000000047919 */ /* 0x003e220000000000 */
[----:B--2---:R-:W-:-:S05]  /*8640*/  @P0 FADD R0, R0, R95 ;  /* 0x0000005f00000221 */ /* 0x004fca0000000000 */
        /* <DEDUP_REMOVED lines=20> */
.L_x_8150:
[----:B------:R-:W-:Y:S05]  /*8790*/  BSYNC.RECONVERGENT B0 ;  /* 0x0000000000007941 */ /* 0x000fea0003800200 */
.L_x_8149:
[----:B------:R-:W-:Y:S05]  /*87a0*/  @P2 EXIT ;  /* 0x000000000000294d */ /* 0x000fea0003800000 */
[----:B------:R-:W1:Y:S01]  /*87b0*/  LDCU.64 UR8, c[0x0][0x4e8] ;  /* 0x00009d00ff0877ac */ /* 0x000e620008000a00 */
[----:B------:R-:W2:Y:S01]  /*87c0*/  S2UR UR5, SR_CgaCtaId ;  /* 0x00000000000579c3 */ /* 0x000ea20000008800 */
[----:B------:R-:W-:Y:S01]  /*87d0*/  BSSY.RECONVERGENT B0, `(.L_x_8151) ;  /* 0x0000023000007945 */ /* 0x000fe20003800200 */
[----:B0-----:R-:W-:Y:S01]  /*87e0*/  MOV R13, R12 ;  /* 0x0000000c000d7202 */ /* 0x001fe20000000f00 */
[----:B------:R-:W-:Y:S01]  /*87f0*/  UMOV UR4, 0x400 ;  /* 0x0000040000047882 */ /* 0x000fe20000000000 */
[----:B------:R-:W0:Y:S01]  /*8800*/  LDCU UR6, c[0x0][0x360] ;  /* 0x00006c00ff0677ac */ /* 0x000e220008000800 */
[----:B------:R-:W3:Y:S01]  /*8810*/  LDCU.64 UR10, c[0x0][0x4b0] ;  /* 0x00009600ff0a77ac */ /* 0x000ee20008000a00 */
[----:B------:R-:W4:Y:S01]  /*8820*/  LDCU.64 UR12, c[0x0][0x530] ;  /* 0x0000a600ff0c77ac */ /* 0x000f220008000a00 */
[----:B------:R-:W0:Y:S01]  /*8830*/  LDCU.64 UR14, c[0x0][0x4f0] ;  /* 0x00009e00ff0e77ac */ /* 0x000e220008000a00 */
[C---:B-1----:R-:W-:Y:S01]  /*8840*/  IMAD.WIDE.U32 R4, R3.reuse, UR8, RZ ;  /* 0x0000000803047c25 */ /* 0x042fe2000f8e00ff */
[----:B------:R-:W1:Y:S03]  /*8850*/  LDCU.64 UR18, c[0x0][0x540] ;  /* 0x0000a800ff1277ac */ /* 0x000e660008000a00 */
[----:B------:R-:W-:Y:S01]  /*8860*/  IMAD R19, R3, UR9, R5 ;  /* 0x0000000903137c24 */ /* 0x000fe2000f8e0205 */
[----:B--234-:R-:W-:-:S12]  /*8870*/  ULEA UR4, UR5, UR4, 0x18 ;  /* 0x0000000405047291 */ /* 0x01cfd8000f8ec0ff */
.L_x_8152:
[----:B------:R-:W-:Y:S02]  /*8880*/  LEA R0, R13, UR4, 0x2 ;  /* 0x000000040d007c11 */ /* 0x000fe4000f8e10ff */
[----:B------:R-:W-:Y:S02]  /*8890*/  SHF.R.S32.HI R2, RZ, 0x1f, R13 ;  /* 0x0000001fff027819 */ /* 0x000fe4000001140d */
[----:B--2---:R-:W-:Y:S01]  /*88a0*/  MOV R6, R4 ;  /* 0x0000000400067202 */ /* 0x004fe20000000f00 */
[----:B------:R-:W2:Y:S01]  /*88b0*/  LDS R15, [R0+0x1f28] ;  /* 0x001f2800000f7984 */ /* 0x000ea20000000800 */
[----:B------:R-:W-:Y:S01]  /*88c0*/  MOV R7, R19 ;  /* 0x0000001300077202 */ /* 0x000fe20000000f00 */
[C---:B------:R-:W-:Y:S01]  /*88d0*/  IMAD R10, R2.reuse, UR10, RZ ;  /* 0x0000000a020a7c24 */ /* 0x040fe2000f8e02ff */
[----:B------:R-:W-:Y:S01]  /*88e0*/  MOV R60, R20 ;  /* 0x00000014003c7202 */ /* 0x000fe20000000f00 */
[----:B------:R-:W3:Y:S01]  /*88f0*/  LDS R17, [R0+0x2328] ;  /* 0x0023280000117984 */ /* 0x000ee20000000800 */
[----:B0-----:R-:W-:-:S02]  /*8900*/  IMAD R12, R2, UR14, RZ ;  /* 0x0000000e020c7c24 */ /* 0x001fc4000f8e02ff */
        /* <DEDUP_REMOVED lines=12> */
[----:B--2---:R2:W-:Y:S04]  /*89d0*/  REDG.E.ADD.F32.FTZ.RN.STRONG.GPU desc[UR16][R6.64], R15 ;  /* 0x0000000f060079a6 */ /* 0x0045e8000c12f310 */
[----:B---3--:R2:W-:Y:S02]  /*89e0*/  REDG.E.ADD.F32.FTZ.RN.STRONG.GPU desc[UR16][R10.64], R17 ;  /* 0x000000110a0079a6 */ /* 0x0085e4000c12f310 */
[----:B------:R-:W-:Y:S05]  /*89f0*/  @!P0 BRA `(.L_x_8152) ;  /* 0xfffffffc00a08947 */ /* 0x000fea000383ffff */
[----:B------:R-:W-:Y:S05]  /*8a00*/  BSYNC.RECONVERGENT B0 ;  /* 0x0000000000007941 */ /* 0x000fea0003800200 */
.L_x_8151:
[----:B------:R-:W-:Y:S05]  /*8a10*/  EXIT ;  /* 0x000000000000794d */ /* 0x000fea0003800000 */
.L_x_8153:
        /* <DEDUP_REMOVED lines=14> */
.L_x_10499:


//--------------------- .text._Z25selective_scan_bwd_kernelI32Selective_Scan_bwd_kernel_traitsILi32ELi16ELb1ELb1ELb1ELb0ELb0EN3c104HalfEfEEv12SSMParamsBwd --------------------------
	.section	.text._Z25selective_scan_bwd_kernelI32Selective_Scan_bwd_kernel_traitsILi32ELi16ELb1ELb1ELb1ELb0ELb0EN3c104HalfEfEEv12SSMParamsBwd,"ax",@progbits
	.align	128
        .global         _Z25selective_scan_bwd_kernelI32Selective_Scan_bwd_kernel_traitsILi32ELi16ELb1ELb1ELb1ELb0ELb0EN3c104HalfEfEEv12SSMParamsBwd
        .type           _Z25selective_scan_bwd_kernelI32Selective_Scan_bwd_kernel_traitsILi32ELi16ELb1ELb1ELb1ELb0ELb0EN3c104HalfEfEEv12SSMParamsBwd,@function
        .size           _Z25selective_scan_bwd_kernelI32Selective_Scan_bwd_kernel_traitsILi32ELi16ELb1ELb1ELb1ELb0ELb0EN3c104HalfEfEEv12SSMParamsBwd,(.L_x_10500 - _Z25selective_scan_bwd_kernelI32Selective_Scan_bwd_kernel_traitsILi32ELi16ELb1ELb1ELb1ELb0ELb0EN3c104HalfEfEEv12SSMParamsBwd)
        .other          _Z25selective_scan_bwd_kernelI32Selective_Scan_bwd_kernel_traitsILi32ELi16ELb1ELb1ELb1ELb0ELb0EN3c104HalfEfEEv12SSMParamsBwd,@"STO_CUDA_ENTRY STV_DEFAULT"
_Z25selective_scan_bwd_kernelI32Selective_Scan_bwd_kernel_traitsILi32ELi16ELb1ELb1ELb1ELb0ELb0EN3c104HalfEfEEv12SSMParamsBwd:
.text._Z25selective_scan_bwd_kernelI32Selective_Scan_bwd_kernel_traitsILi32ELi16ELb1ELb1ELb1ELb0ELb0EN3c104HalfEfEEv12SSMParamsBwd:
        /* <DEDUP_REMOVED lines=25> */
[----:B------:R-:W-:Y:S02]  /*0190*/  CS2R R36, SRZ ;  /* 0x0000000000247805 */ /* 0x000fe4000001ff00 */
[----:B0-----:R-:W-:Y:S01]  /*01a0*/  IADD3 R6, PT, PT, R0, 0xffffffe, RZ ;  /* 0x0ffffffe00067810 */ /* 0x001fe20007ffe0ff */
[----:B------:R-:W0:Y:S01]  /*01b0*/  LDC.64 R22, c[0x0][0x468] ;  /* 0x00011a00ff167b82 */ /* 0x000e220000000a00 */
[----:B------:R-:W-:Y:S02]  /*01c0*/  @P0 LEA.HI.X R3, R93, R3, RZ, 0x2, P2 ;  /* 0x000000035d030211 */ /* 0x000fe400010f14ff */
[----:B------:R3:W4:Y:S03]  /*01d0*/  F2I.FTZ.U32.TRUNC.NTZ R7, R6 ;  /* 0x0000000600077305 */ /* 0x000726000021f000 */
[----:B------:R4:W5:Y:S02]  /*01e0*/  @P0 LDG.E R78, desc[UR16][R2.64] ;  /* 0x00000010024e0981 */ /* 0x000964000c1e1900 */
[----:B---3--:R-:W3:Y:S01]  /*01f0*/  LDC.64 R4, c[0x0][0x480] ;  /* 0x00012000ff047b82 */ /* 0x008ee20000000a00 */
[----:B------:R-:W-:-:S07]  /*0200*/  HFMA2 R6, -RZ, RZ, 0, 0 ;  /* 0x00000000ff067431 */ /* 0x000fce00000001ff */
[----:B------:R-:W0:Y:S01]  /*0210*/  LDC.64 R24, c[0x0][0x528] ;  /* 0x00014a00ff187b82 */ /* 0x000e220000000a00 */
[----:B----4-:R-:W-:-:S05]  /*0220*/  IADD3 R10, PT, PT, RZ, -R7, RZ ;  /* 0x80000007ff0a7210 */ /* 0x010fca0007ffe0ff */
[----:B------:R-:W-:Y:S01]  /*0230*/  IMAD R3, R10, R9, RZ ;  /* 0x000000090a037224 */ /* 0x000fe200078e02ff */
[----:B------:R-:W-:Y:S01]  /*0240*/  IABS R2, R93 ;  /* 0x0000005d00027213 */ /* 0x000fe20000000000 */
[----:B------:R-:W4:Y:S02]  /*0250*/  LDC.64 R26, c[0x0][0x448] ;  /* 0x00011200ff1a7b82 */ /* 0x000f240000000a00 */
[----:B------:R-:W-:-:S06]  /*0260*/  IMAD.HI.U32 R7, R7, R3, R6 ;  /* 0x0000000307077227 */ /* 0x000fcc00078e0006 */
[----:B------:R-:W-:Y:S01]  /*0270*/  IMAD.HI.U32 R0, R7, R2, RZ ;  /* 0x0000000207007227 */ /* 0x000fe200078e00ff */
[----:B---3--:R-:W-:Y:S01]  /*0280*/  ISETP.NE.U32.AND P0, PT, R4, RZ, PT ;  /* 0x000000ff0400720c */ /* 0x008fe20003f05070 */
[----:B------:R-:W3:Y:S03]  /*0290*/  LDC.64 R74, c[0x0][0x450] ;  /* 0x00011400ff4a7b82 */ /* 0x000ee60000000a00 */
[----:B------:R-:W-:Y:S02]  /*02a0*/  IADD3 R3, PT, PT, -R0, RZ, RZ ;  /* 0x000000ff00037210 */ /* 0x000fe40007ffe1ff */
[----:B------:R-:W-:-:S03]  /*02b0*/  ISETP.NE.AND.EX P0, PT, R5, RZ, PT, P0 ;  /* 0x000000ff0500720c */ /* 0x000fc60003f05300 */
[C---:B------:R-:W-:Y:S01]  /*02c0*/  IMAD R2, R9.reuse, R3, R2 ;  /* 0x0000000309027224 */ /* 0x040fe200078e0202 */
[----:B------:R-:W0:Y:S04]  /*02d0*/  LDC.64 R90, c[0x0][0x4a8] ;  /* 0x00012a00ff5a7b82 */ /* 0x000e280000000a00 */
[----:B------:R-:W-:-:S05]  /*02e0*/  ISETP.GT.U32.AND P2, PT, R9, R2, PT ;  /* 0x000000020900720c */ /* 0x000fca0003f44070 */
[----:B------:R-:W2:Y:S01]  /*02f0*/  @P0 LDC R10, c[0x0][0x384] ;  /* 0x0000e100ff0a0b82 */ /* 0x000ea20000000800 */
[----:B------:R-:W-:-:S07]  /*0300*/  UIMAD.WIDE.U32 UR6, UR18, UR12, URZ ;  /* 0x0000000c120672a5 */ /* 0x000fce000f8e00ff */
[-C--:B------:R-:W-:Y:S01]  /*0310*/  @!P2 IADD3 R2, PT, PT, R2, -R9.reuse, RZ ;  /* 0x800000090202a210 */ /* 0x080fe20007ffe0ff */
[----:B------:R-:W-:Y:S01]  /*0320*/  UIMAD.WIDE.U32 UR4, UR18, UR8, URZ ;  /* 0x00000008120472a5 */ /* 0x000fe2000f8e00ff */
[----:B------:R-:W-:Y:S01]  /*0330*/  LOP3.LUT R4, R93, R8, RZ, 0x3c, !PT ;  /* 0x000000085d047212 */ /* 0x000fe200078e3cff */
[----:B------:R-:W1:Y:S01]  /*0340*/  @P0 LDC R21, c[0x0][0x38c] ;  /* 0x0000e300ff150b82 */ /* 0x000e620000000800 */
[----:B------:R-:W-:Y:S01]  /*0350*/  ISETP.GE.U32.AND P1, PT, R2, R9, PT ;  /* 0x000000090200720c */ /* 0x000fe20003f26070 */
[----:B------:R-:W-:Y:S01]  /*0360*/  UIMAD UR8, UR18, UR9, UR5 ;  /* 0x00000009120872a4 */ /* 0x000fe2000f8e0205 */
[----:B------:R-:W-:Y:S02]  /*0370*/  @!P2 IADD3 R0, PT, PT, R0, 0x1, RZ ;  /* 0x000000010000a810 */ /* 0x000fe40007ffe0ff */
[----:B------:R-:W-:Y:S01]  /*0380*/  MOV R2, UR4 ;  /* 0x0000000400027c02 */ /* 0x000fe20008000f00 */
[----:B------:R-:W-:Y:S01]  /*0390*/  UIMAD UR4, UR18, UR13, UR7 ;  /* 0x0000000d120472a4 */ /* 0x000fe2000f8e0207 */
[----:B------:R-:W-:Y:S01]  /*03a0*/  ISETP.GE.AND P3, PT, R4, RZ, PT ;  /* 0x000000ff0400720c */ /* 0x000fe20003f66270 */
[----:B------:R-:W4:Y:S01]  /*03b0*/  @P0 LDC.64 R6, c[0x0][0x480] ;  /* 0x00012000ff060b82 */ /* 0x000f220000000a00 */
[----:B------:R-:W-:-:S02]  /*03c0*/  MOV R4, UR6 ;  /* 0x0000000600047c02 */ /* 0x000fc40008000f00 */
[----:B------:R-:W-:Y:S01]  /*03d0*/  MOV R5, UR7 ;  /* 0x0000000700057c02 */ /* 0x000fe20008000f00 */
[----:B------:R-:W3:Y:S01]  /*03e0*/  LDCU.64 UR6, c[0x0][0x498] ;  /* 0x00009300ff0677ac */ /* 0x000ee20008000a00 */
[----:B------:R-:W-:Y:S02]  /*03f0*/  MOV R3, UR5 ;  /* 0x0000000500037c02 */ /* 0x000fe40008000f00 */
[----:B------:R-:W-:Y:S02]  /*0400*/  @P1 IADD3 R0, PT, PT, R0, 0x1, RZ ;  /* 0x0000000100001810 */ /* 0x000fe40007ffe0ff */
[----:B------:R-:W-:Y:S01]  /*0410*/  MOV R3, UR8 ;  /* 0x0000000800037c02 */ /* 0x000fe20008000f00 */
[----:B------:R-:W0:Y:S01]  /*0420*/  LDCU.64 UR8, c[0x0][0x3b0] ;  /* 0x00007600ff0877ac */ /* 0x000e220008000a00 */
[----:B------:R-:W-:Y:S01]  /*0430*/  MOV R39, R0 ;  /* 0x0000000000277202 */ /* 0x000fe20000000f00 */
[----:B--2---:R-:W-:Y:S01]  /*0440*/  @P0 IMAD R0, R10, UR18, R93 ;  /* 0x000000120a000c24 */ /* 0x004fe2000f8e025d */
[----:B------:R-:W-:Y:S01]  /*0450*/  ISETP.NE.AND P2, PT, R8, RZ, PT ;  /* 0x000000ff0800720c */ /* 0x000fe20003f45270 */
[----:B------:R-:W-:Y:S01]  /*0460*/  IMAD.WIDE.U32 R2, R93, UR10, R2 ;  /* 0x0000000a5d027c25 */ /* 0x000fe2000f8e0002 */
[----:B------:R-:W-:-:S02]  /*0470*/  LEA R9, R19, 0xfffffe00, 0x9 ;  /* 0xfffffe0013097811 */ /* 0x000fc400078e48ff */
[----:B------:R-:W-:Y:S01]  /*0480*/  ISETP.GE.AND P1, PT, R19, 0x1, PT ;  /* 0x000000011300780c */ /* 0x000fe20003f26270 */
[----:B------:R-:W-:Y:S02]  /*0490*/  @P0 IMAD R0, R0, R19, RZ ;  /* 0x0000001300000224 */ /* 0x000fe400078e02ff */
[----:B------:R-:W-:Y:S01]  /*04a0*/  IMAD R13, R93, UR11, R3 ;  /* 0x0000000b5d0d7c24 */ /* 0x000fe2000f8e0203 */
[----:B------:R-:W2:Y:S01]  /*04b0*/  LDC.64 R18, c[0x0][0x3e8] ;  /* 0x0000fa00ff127b82 */ /* 0x000ea20000000a00 */
[----:B------:R-:W0:Y:S01]  /*04c0*/  LDCU.64 UR10, c[0x0][0x3d0] ;  /* 0x00007a00ff0a77ac */ /* 0x000e220008000a00 */
[----:B------:R-:W-:Y:S01]  /*04d0*/  MOV R5, UR4 ;  /* 0x0000000400057c02 */ /* 0x000fe20008000f00 */
[----:B-1----:R-:W-:Y:S01]  /*04e0*/  @P0 IMAD R3, R0, R21, RZ ;  /* 0x0000001500030224 */ /* 0x002fe200078e02ff */
[----:B------:R-:W-:Y:S01]  /*04f0*/  @!P3 IADD3 R39, PT, PT, -R39, RZ, RZ ;  /* 0x000000ff2727b210 */ /* 0x000fe20007ffe1ff */
[----:B---3--:R-:W-:Y:S01]  /*0500*/  UIMAD.WIDE.U32 UR4, UR18, UR6, URZ ;  /* 0x00000006120472a5 */ /* 0x008fe2000f8e00ff */
[----:B------:R-:W-:-:S02]  /*0510*/  @!P2 LOP3.LUT R39, RZ, R8, RZ, 0x33, !PT ;  /* 0x00000008ff27a212 */ /* 0x000fc400078e33ff */
[----:B------:R-:W1:Y:S01]  /*0520*/  LDC.64 R20, c[0x0][0x460] ;  /* 0x00011800ff147b82 */ /* 0x000e620000000a00 */
[----:B------:R-:W-:Y:S01]  /*0530*/  UIMAD UR5, UR18, UR7, UR5 ;  /* 0x00000007120572a4 */ /* 0x000fe2000f8e0205 */
[----:B------:R-:W-:Y:S01]  /*0540*/  SHF.R.S32.HI R29, RZ, 0x1f, R39 ;  /* 0x0000001fff1d7819 */ /* 0x000fe20000011427 */
[----:B----4-:R-:W-:Y:S01]  /*0550*/  @P0 IMAD.WIDE R36, R3, 0x8, R6 ;  /* 0x0000000803240825 */ /* 0x010fe200078e0206 */
[----:B------:R-:W-:Y:S01]  /*0560*/  IADD3 R87, P3, PT, R9, R2, RZ ;  /* 0x0000000209577210 */ /* 0x000fe20007f7e0ff */
[----:B0-----:R-:W-:Y:S02]  /*0570*/  UIMAD.WIDE.U32 UR6, UR18, UR8, URZ ;  /* 0x00000008120672a5 */ /* 0x001fe4000f8e00ff */
[----:B------:R-:W-:-:S04]  /*0580*/  IMAD.WIDE.U32 R2, R93, R16, UR4 ;  /* 0x000000045d027e25 */ /* 0x000fc8000f8e0010 */
[----:B------:R-:W-:Y:S01]  /*0590*/  IMAD R0, R29, R14, RZ ;  /* 0x0000000e1d007224 */ /* 0x000fe200078e02ff */
[----:B------:R-:W-:Y:S01]  /*05a0*/  UIMAD.WIDE.U32 UR4, UR18, UR10, URZ ;  /* 0x0000000a120472a5 */ /* 0x000fe2000f8e00ff */
[----:B------:R-:W-:Y:S01]  /*05b0*/  IMAD.WIDE.U32 R4, R93, UR14, R4 ;  /* 0x0000000e5d047c25 */ /* 0x000fe2000f8e0004 */
[----:B------:R-:W-:Y:S02]  /*05c0*/  UIMAD UR7, UR18, UR9, UR7 ;  /* 0x00000009120772a4 */ /* 0x000fe4000f8e0207 */
[----:B------:R-:W-:Y:S01]  /*05d0*/  UIMAD UR5, UR18, UR11, UR5 ;  /* 0x0000000b120572a4 */ /* 0x000fe2000f8e0205 */
[----:B------:R-:W-:Y:S02]  /*05e0*/  IMAD R15, R39, R15, R0 ;  /* 0x0000000f270f7224 */ /* 0x000fe400078e0200 */
[----:B--2---:R-:W-:Y:S01]  /*05f0*/  IMAD R0, R29, R18, RZ ;  /* 0x000000121d007224 */ /* 0x004fe200078e02ff */
[----:B------:R-:W-:Y:S01]  /*0600*/  IADD3 R83, P5, PT, R9, R2, RZ ;  /* 0x0000000209537210 */ /* 0x000fe20007fbe0ff */
[----:B------:R-:W-:Y:S01]  /*0610*/  IMAD R7, R93, R17, R3 ;  /* 0x000000115d077224 */ /* 0x000fe200078e0203 */
[----:B------:R-:W-:Y:S01]  /*0620*/  IADD3 R85, P4, PT, R9, R4, RZ ;  /* 0x0000000409557210 */ /* 0x000fe20007f9e0ff */
[----:B------:R-:W-:-:S02]  /*0630*/  IMAD R11, R93, UR15, R5 ;  /* 0x0000000f5d0b7c24 */ /* 0x000fc4000f8e0205 */
[----:B------:R-:W-:-:S04]  /*0640*/  IMAD.WIDE.U32 R2, R39, R14, UR6 ;  /* 0x0000000627027e25 */ /* 0x000fc8000f8e000e */
[C---:B------:R-:W-:Y:S01]  /*0650*/  IMAD R17, R39.reuse, R19, R0 ;  /* 0x0000001327117224 */ /* 0x040fe200078e0200 */
[----:B------:R-:W-:Y:S01]  /*0660*/  SHF.R.S32.HI R0, RZ, 0x1f, R9 ;  /* 0x0000001fff007819 */ /* 0x000fe20000011409 */
[----:B------:R-:W-:Y:S01]  /*0670*/  IMAD.WIDE.U32 R4, R39, R18, UR4 ;  /* 0x0000000427047e25 */ /* 0x000fe2000f8e0012 */
[----:B------:R-:W-:Y:S02]  /*0680*/  IADD3 R79, P0, PT, R9, R2, RZ ;  /* 0x00000002094f7210 */ /* 0x000fe40007f1e0ff */
[----:B------:R-:W-:Y:S02]  /*0690*/  IADD3 R15, PT, PT, R3, R15, RZ ;  /* 0x0000000f030f7210 */ /* 0x000fe40007ffe0ff */
[----:B------:R-:W-:Y:S02]  /*06a0*/  IADD3.X R8, PT, PT, R0, R13, RZ, P3, !PT ;  /* 0x0000000d00087210 */ /* 0x000fe40001ffe4ff */
[----:B------:R-:W-:Y:S02]  /*06b0*/  IADD3 R9, P2, PT, R9, R4, RZ ;  /* 0x0000000409097210 */ /* 0x000fe40007f5e0ff */
[----:B------:R-:W-:-:S02]  /*06c0*/  IADD3 R17, PT, PT, R5, R17, RZ ;  /* 0x0000001105117210 */ /* 0x000fc40007ffe0ff */
[----:B-1----:R-:W-:Y:S02]  /*06d0*/  LEA R86, P3, R87, R20, 0x1 ;  /* 0x0000001457567211 */ /* 0x002fe400078608ff */
[C---:B------:R-:W-:Y:S02]  /*06e0*/  IADD3.X R4, PT, PT, R0.reuse, R7, RZ, P5, !PT ;  /* 0x0000000700047210 */ /* 0x040fe40002ffe4ff */
[C---:B------:R-:W-:Y:S02]  /*06f0*/  IADD3.X R6, PT, PT, R0.reuse, R11, RZ, P4, !PT ;  /* 0x0000000b00067210 */ /* 0x040fe400027fe4ff */
[C---:B------:R-:W-:Y:S01]  /*0700*/  IADD3.X R2, PT, PT, R0.reuse, R15, RZ, P0, !PT ;  /* 0x0000000f00027210 */ /* 0x040fe200007fe4ff */
[----:B------:R-:W-:Y:S01]  /*0710*/  IMAD.WIDE.U32 R34, R93, R90, RZ ;  /* 0x0000005a5d227225 */ /* 0x000fe200078e00ff */
[----:B------:R-:W-:Y:S02]  /*0720*/  IADD3.X R0, PT, PT, R0, R17, RZ, P2, !PT ;  /* 0x0000001100007210 */ /* 0x000fe400017fe4ff */
[----:B------:R-:W-:-:S02]  /*0730*/  LEA.HI.X R87, R87, R21, R8, 0x1, P3 ;  /* 0x0000001557577211 */ /* 0x000fc400018f0c08 */
[----:B------:R-:W-:Y:S02]  /*0740*/  LEA R84, P4, R85, R22, 0x1 ;  /* 0x0000001655547211 */ /* 0x000fe400078808ff */
[----:B------:R-:W-:Y:S02]  /*0750*/  LEA R82, P0, R83, R24, 0x1 ;  /* 0x0000001853527211 */ /* 0x000fe400078008ff */
[----:B------:R-:W-:Y:S02]  /*0760*/  LEA R81, P2, R79, R26, 0x1 ;  /* 0x0000001a4f517211 */ /* 0x000fe400078408ff */
[----:B------:R-:W-:Y:S01]  /*0770*/  LEA R77, P3, R9, R74, 0x1 ;  /* 0x0000004a094d7211 */ /* 0x000fe200078608ff */
[----:B------:R-:W-:Y:S01]  /*0780*/  HFMA2 R74, -RZ, RZ, 0, 0 ;  /* 0x00000000ff4a7431 */ /* 0x000fe200000001ff */
[----:B------:R-:W-:Y:S01]  /*0790*/  LEA.HI.X R85, R85, R23, R6, 0x1, P4 ;  /* 0x0000001755557211 */ /* 0x000fe200020f0c06 */
[----:B------:R-:W-:Y:S01]  /*07a0*/  IMAD R91, R93, R91, R35 ;  /* 0x0000005b5d5b7224 */ /* 0x000fe200078e0223 */
[----:B------:R-:W-:-:S02]  /*07b0*/  LEA.HI.X R83, R83, R25, R4, 0x1, P0 ;  /* 0x0000001953537211 */ /* 0x000fc400000f0c04 */
[----:B------:R-:W-:Y:S02]  /*07c0*/  LEA.HI.X R79, R79, R27, R2, 0x1, P2 ;  /* 0x0000001b4f4f7211 */ /* 0x000fe400010f0c02 */
[----:B------:R-:W-:Y:S02]  /*07d0*/  LEA.HI.X R75, R9, R75, R0, 0x1, P3 ;  /* 0x0000004b094b7211 */ /* 0x000fe400018f0c00 */
[----:B------:R-:W-:Y:S01]  /*07e0*/  MOV R80, RZ ;  /* 0x000000ff00507202 */ /* 0x000fe20000000f00 */
[----:B------:R-:W-:Y:S06]  /*07f0*/  @!P1 BRA `(.L_x_8154) ;  /* 0x0000004000889947 */ /* 0x000fec0003800000 */
        /* <DEDUP_REMOVED lines=10> */
[----:B------:R-:W4:Y:S01]  /*08a0*/  S2UR UR5, SR_CgaCtaId ;  /* 0x00000000000579c3 */ /* 0x000f220000008800 */
[----:B-1----:R-:W-:Y:S01]  /*08b0*/  IMAD.WIDE.U32 R30, R93, UR6, RZ ;  /* 0x000000065d1e7c25 */ /* 0x002fe2000f8e00ff */
[----:B------:R-:W1:Y:S03]  /*08c0*/  LDCU UR6, c[0x0][0x394] ;  /* 0x00007280ff0677ac */ /* 0x000e660008000800 */
[----:B--2---:R-:W-:Y:S02]  /*08d0*/  IMAD R0, R29, UR8, RZ ;  /* 0x000000081d007c24 */ /* 0x004fe4000f8e02ff */
[----:B------:R-:W-:Y:S02]  /*08e0*/  IMAD R89, R93, UR7, R31 ;  /* 0x000000075d597c24 */ /* 0x000fe4000f8e021f */
[----:B------:R-:W-:Y:S02]  /*08f0*/  IMAD R53, R39, UR9, R0 ;  /* 0x0000000927357c24 */ /* 0x000fe4000f8e0200 */
[----:B0-----:R-:W-:Y:S01]  /*0900*/  IMAD.WIDE.U32 R2, R6, UR18, R32 ;  /* 0x0000001206027c25 */ /* 0x001fe2000f8e0020 */
[----:B------:R-:W-:-:S02]  /*0910*/  SHF.L.U32 R0, R32, 0x1, RZ ;  /* 0x0000000120007819 */ /* 0x000fc400000006ff */
[----:B------:R-:W-:Y:S01]  /*0920*/  IADD3 R11, PT, PT, R32, 0x60, RZ ;  /* 0x00000060200b7810 */ /* 0x000fe20007ffe0ff */
[----:B---3--:R-:W-:Y:S01]  /*0930*/  IMAD.WIDE.U32 R4, R8, UR18, R32 ;  /* 0x0000001208047c25 */ /* 0x008fe2000f8e0020 */
[C---:B------:R-:W-:Y:S02]  /*0940*/  IADD3 R13, PT, PT, R32.reuse, 0x80, RZ ;  /* 0x00000080200d7810 */ /* 0x040fe40007ffe0ff */
[C---:B------:R-:W-:Y:S01]  /*0950*/  IADD3 R15, PT, PT, R32.reuse, 0xa0, RZ ;  /* 0x000000a0200f7810 */ /* 0x040fe20007ffe0ff */
[----:B------:R-:W-:Y:S01]  /*0960*/  IMAD R3, R7, UR18, R3 ;  /* 0x0000001207037c24 */ /* 0x000fe2000f8e0203 */
[----:B----4-:R-:W-:Y:S01]  /*0970*/  ULEA UR4, UR5, UR4, 0x18 ;  /* 0x0000000405047291 */ /* 0x010fe2000f8ec0ff */
        /* <DEDUP_REMOVED lines=19> */
[-C--:B------:R-:W-:Y:S02]  /*0ab0*/  LEA.HI R54, R32, R32.reuse, RZ, 0x1b ;  /* 0x0000002020367211 */ /* 0x080fe400078fd8ff */
[----:B------:R-:W-:Y:S02]  /*0ac0*/  LOP3.LUT R73, R0, 0x7c0, RZ, 0xc0, !PT ;  /* 0x000007c000497812 */ /* 0x000fe400078ec0ff */
        /* <DEDUP_REMOVED lines=17> */
[----:B-1----:R-:W-:Y:S02]  /*0be0*/  MOV R72, UR6 ;  /* 0x0000000600487c02 */ /* 0x002fe40008000f00 */
[C---:B------:R-:W-:Y:S02]  /*0bf0*/  LOP3.LUT R166, R32.reuse, 0x1f, RZ, 0xc0, !PT ;  /* 0x0000001f20a67812 */ /* 0x040fe400078ec0ff */
        /* <DEDUP_REMOVED lines=20> */
[----:B------:R-:W-:Y:S02]  /*0d40*/  IADD3 R53, PT, PT, R29, R53, RZ ;  /* 0x000000351d357210 */ /* 0x000fe40007ffe0ff */
[----:B------:R-:W-:-:S07]  /*0d50*/  IADD3 R52, PT, PT, R3, R47, RZ ;  /* 0x0000002f03347210 */ /* 0x000fce0007ffe0ff */
.L_x_8194:
        /* <DEDUP_REMOVED lines=9> */
[----:B-1----:R-:W-:Y:S01]  /*0df0*/  LEA R51, R104, UR4, 0x4 ;  /* 0x0000000468337c11 */ /* 0x002fe2000f8e20ff */
[----:B------:R-:W-:-:S04]  /*0e00*/  IMAD.WIDE.U32 R38, R73, 0x10, R82 ;  /* 0x0000001049267825 */ /* 0x000fc800078e0052 */
        /* <DEDUP_REMOVED lines=26> */
[--C-:B------:R-:W-:Y:S01]  /*0fb0*/  HADD2.F32 R110, -RZ, R26.reuse.H0_H0 ;  /* 0x2000001aff6e7230 */ /* 0x100fe20000004100 */
[----:B------:R-:W-:Y:S01]  /*0fc0*/  CS2R R94, SRZ ;  /* 0x00000000005e7805 */ /* 0x000fe2000001ff00 */
[----:B------:R-:W-:Y:S01]  /*0fd0*/  HADD2.F32 R114, -RZ, R26.H1_H1 ;  /* 0x3000001aff727230 */ /* 0x000fe20000004100 */
[----:B------:R-:W-:Y:S01]  /*0fe0*/  MOV R90, RZ ;  /* 0x000000ff005a7202 */ /* 0x000fe20000000f00 */
[----:B------:R-:W-:Y:S01]  /*0ff0*/  HADD2.F32 R113, -RZ, R27.H0_H0 ;  /* 0x2000001bff717230 */ /* 0x000fe20000004100 */
[----:B------:R-:W-:Y:S01]  /*1000*/  MOV R109, RZ ;  /* 0x000000ff006d7202 */ /* 0x000fe20000000f00 */
[--C-:B--2---:R-:W-:Y:S01]  /*1010*/  HADD2.F32 R117, -RZ, R13.reuse.H0_H0 ;  /* 0x2000000dff757230 */ /* 0x104fe20000004100 */
[----:B------:R-:W-:Y:S01]  /*1020*/  MOV R105, RZ ;  /* 0x000000ff00697202 */ /* 0x000fe20000000f00 */
[----:B------:R-:W-:-:S02]  /*1030*/  HADD2.F32 R120, -RZ, R13.H1_H1 ;  /* 0x3000000dff787230 */ /* 0x000fc40000004100 */
[----:B------:R-:W-:Y:S02]  /*1040*/  HADD2.F32 R116, -RZ, R27.H1_H1 ;  /* 0x3000001bff747230 */ /* 0x000fe40000004100 */
[--C-:B------:R-:W-:Y:S02]  /*1050*/  HADD2.F32 R115, -RZ, R12.reuse.H0_H0 ;  /* 0x2000000cff737230 */ /* 0x100fe40000004100 */
[----:B------:R-:W-:Y:S02]  /*1060*/  HADD2.F32 R118, -RZ, R12.H1_H1 ;  /* 0x3000000cff767230 */ /* 0x000fe40000004100 */
[--C-:B------:R-:W-:Y:S02]  /*1070*/  HADD2.F32 R119, -RZ, R14.reuse.H0_H0 ;  /* 0x2000000eff777230 */ /* 0x100fe40000004100 */
[----:B------:R-:W-:Y:S02]  /*1080*/  HADD2.F32 R122, -RZ, R14.H1_H1 ;  /* 0x3000000eff7a7230 */ /* 0x000fe40000004100 */
[----:B------:R-:W-:-:S02]  /*1090*/  HADD2.F32 R121, -RZ, R15.H0_H0 ;  /* 0x2000000fff797230 */ /* 0x000fc40000004100 */
[----:B------:R-:W-:Y:S01]  /*10a0*/  HADD2.F32 R124, -RZ, R15.H1_H1 ;  /* 0x3000000fff7c7230 */ /* 0x000fe20000004100 */
[----:B---3--:R0:W-:Y:S04]  /*10b0*/  STS.128 [R51], R96 ;  /* 0x0000006033007388 */ /* 0x0081e80000000c00 */
[----:B----4-:R1:W-:Y:S01]  /*10c0*/  STS.128 [R51+0x200], R100 ;  /* 0x0002006433007388 */ /* 0x0103e20000000c00 */
[----:B------:R-:W-:-:S03]  /*10d0*/  NOP ;  /* 0x0000000000007918 */ /* 0x000fc60000000000 */
[----:B------:R-:W2:Y:S04]  /*10e0*/  LDS.128 R16, [R50] ;  /* 0x0000000032107984 */ /* 0x000ea80000000c00 */
[----:B------:R-:W3:Y:S01]  /*10f0*/  LDS.128 R20, [R50+0x10] ;  /* 0x0000100032147984 */ /* 0x000ee20000000c00 */
[----:B0-----:R-:W-:Y:S02]  /*1100*/  CS2R R96, SRZ ;  /* 0x0000000000607805 */ /* 0x001fe4000001ff00 */
[----:B------:R-:W-:Y:S02]  /*1110*/  CS2R R98, SRZ ;  /* 0x0000000000627805 */ /* 0x000fe4000001ff00 */
[----:B-1----:R-:W-:Y:S02]  /*1120*/  CS2R R102, SRZ ;  /* 0x0000000000667805 */ /* 0x002fe4000001ff00 */
[----:B------:R-:W-:Y:S01]  /*1130*/  CS2R R100, SRZ ;  /* 0x0000000000647805 */ /* 0x000fe2000001ff00 */
[----:B--2---:R-:W-:-:S02]  /*1140*/  HADD2.F32 R123, -RZ, R16.H0_H0 ;  /* 0x20000010ff7b7230 */ /* 0x004fc40000004100 */
[----:B------:R-:W-:Y:S02]  /*1150*/  HADD2.F32 R133, -RZ, R16.H1_H1 ;  /* 0x30000010ff857230 */ /* 0x000fe40000004100 */
[--C-:B------:R-:W-:Y:S02]  /*1160*/  HADD2.F32 R127, -RZ, R17.reuse.H0_H0 ;  /* 0x20000011ff7f7230 */ /* 0x100fe40000004100 */
[C---:B------:R-:W-:Y:S01]  /*1170*/  FFMA.FTZ R74, R123.reuse, R111, R74 ;  /* 0x0000006f7b4a7223 */ /* 0x040fe2000001004a */
[----:B------:R-:W-:Y:S02]  /*1180*/  HADD2.F32 R139, -RZ, R17.H1_H1 ;  /* 0x30000011ff8b7230 */ /* 0x000fe40000004100 */
[----:B-----5:R-:W-:Y:S01]  /*1190*/  FMUL.FTZ R149, R123, R78 ;  /* 0x0000004e7b957220 */ /* 0x020fe20000410000 */
        /* <DEDUP_REMOVED lines=8> */
[--C-:B---3--:R-:W-:Y:S02]  /*1220*/  HADD2.F32 R140, -RZ, R20.reuse.H0_H0 ;  /* 0x20000014ff8c7230 */ /* 0x108fe40000004100 */
        /* <DEDUP_REMOVED lines=45> */
[C---:B------:R-:W-:Y:S01]  /*1500*/  IADD3 R46, P1, PT, R7.reuse, R28, RZ ;  /* 0x0000001c072e7210 */ /* 0x040fe20007f3e0ff */
[--C-:B------:R-:W-:Y:S01]  /*1510*/  HADD2.F32 R17, -RZ, R11.reuse.H0_H0 ;  /* 0x2000000bff117230 */ /* 0x100fe20000004100 */
[----:B------:R-:W-:Y:S01]  /*1520*/  IADD3 R48, P2, PT, R7, R2, RZ ;  /* 0x0000000207307210 */ /* 0x000fe20007f5e0ff */
[----:B------:R-:W-:Y:S01]  /*1530*/  HADD2.F32 R173, -RZ, R11.H1_H1 ;  /* 0x3000000bffad7230 */ /* 0x000fe20000004100 */
[----:B------:R-:W-:Y:S01]  /*1540*/  MOV R103, RZ ;  /* 0x000000ff00677202 */ /* 0x000fe20000000f00 */
[--C-:B------:R-:W-:Y:S01]  /*1550*/  HADD2.F32 R19, -RZ, R5.reuse.H0_H0 ;  /* 0x20000005ff137230 */ /* 0x100fe20000004100 */
[----:B------:R-:W2:Y:S01]  /*1560*/  LDC.64 R40, c[0x0][0x3a8] ;  /* 0x0000ea00ff287b82 */ /* 0x000ea20000000a00 */
[----:B------:R-:W-:Y:S01]  /*1570*/  HADD2.F32 R169, -RZ, R5.H1_H1 ;  /* 0x30000005ffa97230 */ /* 0x000fe20000004100 */
[----:B------:R-:W-:Y:S01]  /*1580*/  ISETP.EQ.AND P0, PT, R32, RZ, P0 ;  /* 0x000000ff2000720c */ /* 0x000fe20000702270 */
[----:B------:R-:W-:-:S02]  /*1590*/  HADD2.F32 R13, -RZ, R8.H0_H0 ;  /* 0x20000008ff0d7230 */ /* 0x000fc40000004100 */
[--C-:B------:R-:W-:Y:S01]  /*15a0*/  FADD.FTZ R176, R15, R76.reuse ;  /* 0x0000004c0fb07221 */ /* 0x100fe20000010000 */
[----:B------:R-:W-:Y:S02]  /*15b0*/  HADD2.F32 R179, -RZ, R8.H1_H1 ;  /* 0x30000008ffb37230 */ /* 0x000fe40000004100 */
[--C-:B------:R-:W-:Y:S01]  /*15c0*/  FADD.FTZ R177, R177, R76.reuse ;  /* 0x0000004cb1b17221 */ /* 0x100fe20000010000 */
[--C-:B------:R-:W-:Y:S01]  /*15d0*/  HADD2.F32 R9, -RZ, R10.reuse.H0_H0 ;  /* 0x2000000aff097230 */ /* 0x100fe20000004100 */
[----:B------:R-:W3:Y:S01]  /*15e0*/  LDC.64 R130, c[0x0][0x3e0] ;  /* 0x0000f800ff827b82 */ /* 0x000ee20000000a00 */
[----:B------:R-:W-:Y:S02]  /*15f0*/  HADD2.F32 R175, -RZ, R10.H1_H1 ;  /* 0x3000000affaf7230 */ /* 0x000fe40000004100 */
[--C-:B------:R-:W-:Y:S01]  /*1600*/  FADD.FTZ R178, R13, R76.reuse ;  /* 0x0000004c0db27221 */ /* 0x100fe20000010000 */
[--C-:B------:R-:W-:Y:S02]  /*1610*/  HADD2.F32 R171, -RZ, R4.reuse.H0_H0 ;  /* 0x20000004ffab7230 */ /* 0x100fe40000004100 */
[----:B------:R-:W-:Y:S01]  /*1620*/  FADD.FTZ R179, R179, R76 ;  /* 0x0000004cb3b37221 */ /* 0x000fe20000010000 */
[----:B------:R-:W-:-:S02]  /*1630*/  HADD2.F32 R11, -RZ, R4.H1_H1 ;  /* 0x30000004ff0b7230 */ /* 0x000fc40000004100 */
        /* <DEDUP_REMOVED lines=21> */
[----:B------:R-:W-:Y:S01]  /*1790*/  IADD3.X R49, PT, PT, RZ, R52, RZ, P2, !PT ;  /* 0x00000034ff317210 */ /* 0x000fe200017fe4ff */
[----:B------:R-:W0:Y:S01]  /*17a0*/  LDCU UR7, c[0x0][0x388] ;  /* 0x00007100ff0777ac */ /* 0x000e220008000800 */
[----:B------:R-:W0:Y:S01]  /*17b0*/  LDCU.64 UR8, c[0x0][0x538] ;  /* 0x0000a700ff0877ac */ /* 0x000e220008000a00 */
[----:B------:R-:W0:Y:S01]  /*17c0*/  LDCU.64 UR10, c[0x0][0x540] ;  /* 0x0000a800ff0a77ac */ /* 0x000e220008000a00 */
[----:B-1----:R-:W-:-:S05]  /*17d0*/  UMOV UR4, URZ ;  /* 0x000000ff00047c82 */ /* 0x002fca0008000000 */
.L_x_8193:
[----:B0-----:R-:W-:-:S04]  /*17e0*/  IMAD.WIDE.U32 R4, R128, UR4, RZ ;  /* 0x0000000480047c25 */ /* 0x001fc8000f8e00ff */
[----:B------:R-:W-:Y:S01]  /*17f0*/  IMAD R0, R129, UR4, R5 ;  /* 0x0000000481007c24 */ /* 0x000fe2000f8e0205 */
[----:B------:R-:W-:-:S04]  /*1800*/  LEA R16, P1, R4, R81, 0x1 ;  /* 0x0000005104107211 */ /* 0x000fc800078208ff */
[----:B------:R-:W-:-:S03]  /*1810*/  LEA.HI.X R17, R4, R79, R0, 0x1, P1 ;  /* 0x0000004f04117211 */ /* 0x000fc600008f0c00 */
[----:B------:R-:W-:-:S05]  /*1820*/  IMAD.WIDE.U32 R16, R73, 0x10, R16 ;  /* 0x0000001049107825 */ /* 0x000fca00078e0010 */
[----:B------:R-:W5:Y:S04]  /*1830*/  LDG.E.128 R4, desc[UR16][R16.64] ;  /* 0x0000001010047981 */ /* 0x000f68000c1e1d00 */
[----:B------:R-:W4:Y:S01]  /*1840*/  LDG.E.128 R8, desc[UR16][R16.64+0x200] ;  /* 0x0002001010087981 */ /* 0x000f22000c1e1d00 */
[----:B------:R-:W-:Y:S02]  /*1850*/  MOV R12, R30 ;  /* 0x0000001e000c7202 */ /* 0x000fe40000000f00 */
[----:B------:R-:W-:-:S03]  /*1860*/  MOV R13, R89 ;  /* 0x00000059000d7202 */ /* 0x000fc60000000f00 */
[----:B--2---:R-:W-:-:S04]  /*1870*/  IMAD.WIDE.U32 R12, R40, UR4, R12 ;  /* 0x00000004280c7c25 */ /* 0x004fc8000f8e000c */
[----:B------:R-:W-:Y:S01]  /*1880*/  IMAD R0, R41, UR4, R13 ;  /* 0x0000000429007c24 */ /* 0x000fe2000f8e020d */
[----:B------:R-:W-:-:S04]  /*1890*/  LEA R20, P1, R12, R38, 0x2 ;  /* 0x000000260c147211 */ /* 0x000fc800078210ff */
[----:B------:R-:W-:Y:S01]  /*18a0*/  LEA.HI.X R21, R12, R39, R0, 0x2, P1 ;  /* 0x000000270c157211 */ /* 0x000fe200008f1400 */
[----:B---3--:R-:W-:-:S04]  /*18b0*/  IMAD.WIDE.U32 R12, R130, UR4, RZ ;  /* 0x00000004820c7c25 */ /* 0x008fc8000f8e00ff */
[----:B------:R-:W-:Y:S01]  /*18c0*/  IMAD R0, R131, UR4, R13 ;  /* 0x0000000483007c24 */ /* 0x000fe2000f8e020d */
[C---:B------:R-:W-:Y:S01]  /*18d0*/  LEA R14, P1, R12.reuse, R77, 0x1 ;  /* 0x0000004d0c0e7211 */ /* 0x040fe200078208ff */
[----:B------:R-:W2:Y:S03]  /*18e0*/  LDG.E R180, desc[UR16][R20.64] ;  /* 0x0000001014b47981 */ /* 0x000ea6000c1e1900 */
[----:B-1----:R-:W-:-:S03]  /*18f0*/  LEA.HI.X R15, R12, R75, R0, 0x1, P1 ;  /* 0x0000004b0c0f7211 */ /* 0x002fc600008f0c00 */
[----:B------:R-:W-:Y:S01]  /*1900*/  IMAD.WIDE.U32 R22, R73, 0x10, R14 ;  /* 0x0000001049167825 */ /* 0x000fe200078e000e */
[----:B-----5:R-:W-:Y:S04]  /*1910*/  STS.128 [R51], R4 ;  /* 0x0000000433007388 */ /* 0x020fe80000000c00 */
[----:B----4-:R-:W-:Y:S01]  /*1920*/  STS.128 [R51+0x200], R8 ;  /* 0x0002000833007388 */ /* 0x010fe20000000c00 */
[----:B------:R-:W-:-:S03]  /*1930*/  NOP ;  /* 0x0000000000007918 */ /* 0x000fc60000000000 */
[----:B------:R-:W3:Y:S04]  /*1940*/  LDG.E.128 R12, desc[UR16][R22.64] ;  /* 0x00000010160c7981 */ /* 0x000ee8000c1e1d00 */
[----:B------:R-:W4:Y:S01]  /*1950*/  LDG.E.128 R16, desc[UR16][R22.64+0x200] ;  /* 0x0002001016107981 */ /* 0x000f22000c1e1d00 */
[----:B------:R-:W0:Y:S01]  /*1960*/  S2UR UR6, SR_CgaCtaId ;  /* 0x00000000000679c3 */ /* 0x000e220000008800 */
[C---:B------:R-:W-:Y:S01]  /*1970*/  ISETP.NE.AND P2, PT, R32.reuse, RZ, PT ;  /* 0x000000ff2000720c */ /* 0x040fe20003f45270 */
[----:B------:R-:W-:Y:S01]  /*1980*/  UMOV UR5, 0x400 ;  /* 0x0000040000057882 */ /* 0x000fe20000000000 */
[----:B------:R-:W1:Y:S01]  /*1990*/  LDS.128 R4, [R50] ;  /* 0x0000000032047984 */ /* 0x000e620000000c00 */
[----:B------:R-:W-:Y:S01]  /*19a0*/  ISETP.NE.AND P1, PT, R32, 0x1f, PT ;  /* 0x0000001f2000780c */ /* 0x000fe20003f25270 */
[----:B------:R-:W-:Y:S01]  /*19b0*/  FMUL.FTZ R214, R162, R119 ;  /* 0x00000077a2d67220 */ /* 0x000fe20000410000 */
[----:B------:R-:W-:Y:S01]  /*19c0*/  FMUL.FTZ R216, R167, R122 ;  /* 0x0000007aa7d87220 */ /* 0x000fe20000410000 */
[----:B------:R-:W5:Y:S01]  /*19d0*/  LDS.128 R8, [R50+0x10] ;  /* 0x0000100032087984 */ /* 0x000f620000000c00 */
[----:B------:R-:W-:Y:S01]  /*19e0*/  FMUL.FTZ R205, R165, R124 ;  /* 0x0000007ca5cd7220 */ /* 0x000fe20000410000 */
[----:B------:R-:W-:Y:S01]  /*19f0*/  FMUL.FTZ R225, R179, R108 ;  /* 0x0000006cb3e17220 */ /* 0x000fe20000410000 */
[----:B------:R-:W-:Y:S01]  /*1a00*/  FMUL.FTZ R224, R176, R106 ;  /* 0x0000006ab0e07220 */ /* 0x000fe20000410000 */
[----:B------:R-:W-:Y:S01]  /*1a10*/  FMUL.FTZ R223, R177, R112 ;  /* 0x00000070b1df7220 */ /* 0x000fe20000410000 */
[----:B--2---:R-:W-:Y:S01]  /*1a20*/  FMUL.FTZ R201, R180, 1.4426950216293334961 ;  /* 0x3fb8aa3bb4c97820 */ /* 0x004fe20000410000 */
[----:B------:R-:W-:Y:S01]  /*1a30*/  FMUL.FTZ R222, R174, R110 ;  /* 0x0000006eaede7220 */ /* 0x000fe20000410000 */
[----:B------:R-:W-:Y:S01]  /*1a40*/  FMUL.FTZ R217, R171, R115 ;  /* 0x00000073abd97220 */ /* 0x000fe20000410000 */
[----:B------:R-:W-:Y:S01]  /*1a50*/  BSSY.RECONVERGENT B0, `(.L_x_8156) ;  /* 0x000007f000007945 */ /* 0x000fe20003800200 */
        /* <DEDUP_REMOVED lines=8> */
[----:B0-----:R-:W-:Y:S01]  /*1ae0*/  ULEA UR5, UR6, UR5, 0x18 ;  /* 0x0000000506057291 */ /* 0x001fe2000f8ec0ff */
[-C--:B------:R-:W-:Y:S01]  /*1af0*/  FMUL.FTZ R187, R173, R201.reuse ;  /* 0x000000c9adbb7220 */ /* 0x080fe20000410000 */
[-C--:B------:R-:W-:Y:S01]  /*1b00*/  FMUL.FTZ R186, R171, R201.reuse ;  /* 0x000000c9abba7220 */ /* 0x080fe20000410000 */
[-C--:B------:R-:W-:Y:S01]  /*1b10*/  FMUL.FTZ R191, R168, R201.reuse ;  /* 0x000000c9a8bf7220 */ /* 0x080fe20000410000 */
[-C--:B------:R-:W-:Y:S01]  /*1b20*/  FMUL.FTZ R199, R169, R201.reuse ;  /* 0x000000c9a9c77220 */ /* 0x080fe20000410000 */
[-C--:B------:R-:W-:Y:S01]  /*1b30*/  FMUL.FTZ R206, R167, R201.reuse ;  /* 0x000000c9a7ce7220 */ /* 0x080fe20000410000 */
[-C--:B------:R-:W-:Y:S01]  /*1b40*/  FMUL.FTZ R204, R165, R201.reuse ;  /* 0x000000c9a5cc7220 */ /* 0x080fe20000410000 */
[----:B------:R-:W0:Y:S01]  /*1b50*/  MUFU.EX2 R0, R0 ;  /* 0x0000000000007308 */ /* 0x000e220000000800 */
[----:B------:R-:W-:-:S07]  /*1b60*/  FMUL.FTZ R190, R170, R201 ;  /* 0x000000c9aabe7220 */ /* 0x000fce0000410000 */
[----:B------:R-:W0:Y:S01]  /*1b70*/  MUFU.EX2 R185, R185 ;  /* 0x000000b900b97308 */ /* 0x000e220000000800 */
[----:B-1----:R-:W-:Y:S02]  /*1b80*/  HADD2.F32 R189, -RZ, R6.H1_H1 ;  /* 0x30000006ffbd7230 */ /* 0x002fe40000004100 */
[----:B------:R-:W-:Y:S02]  /*1b90*/  HADD2.F32 R188, -RZ, R7.H0_H0 ;  /* 0x20000007ffbc7230 */ /* 0x000fe40000004100 */
[----:B-----5:R-:W-:-:S03]  /*1ba0*/  HADD2.F32 R198, -RZ, R11.H0_H0 ;  /* 0x2000000bffc67230 */ /* 0x020fc60000004100 */
[----:B------:R-:W1:Y:S01]  /*1bb0*/  MUFU.EX2 R184, R184 ;  /* 0x000000b800b87308 */ /* 0x000e620000000800 */
[----:B------:R-:W-:Y:S02]  /*1bc0*/  HADD2.F32 R200, -RZ, R11.H1_H1 ;  /* 0x3000000bffc87230 */ /* 0x000fe40000004100 */
[----:B------:R-:W-:Y:S01]  /*1bd0*/  FMUL.FTZ R11, R162, R201 ;  /* 0x000000c9a20b7220 */ /* 0x000fe20000410000 */
[--C-:B------:R-:W-:Y:S02]  /*1be0*/  HADD2.F32 R195, -RZ, R10.reuse.H0_H0 ;  /* 0x2000000affc37230 */ /* 0x100fe40000004100 */
[----:B------:R-:W-:Y:S02]  /*1bf0*/  HADD2.F32 R197, -RZ, R10.H1_H1 ;  /* 0x3000000affc57230 */ /* 0x000fe40000004100 */
[----:B------:R-:W-:Y:S01]  /*1c00*/  HADD2.F32 R192, -RZ, R7.H1_H1 ;  /* 0x30000007ffc07230 */ /* 0x000fe20000004100 */
[----:B------:R-:W0:Y:S01]  /*1c10*/  MUFU.EX2 R183, R183 ;  /* 0x000000b700b77308 */ /* 0x000e220000000800 */
[----:B------:R-:W-:-:S02]  /*1c20*/  HADD2.F32 R194, -RZ, R9.H0_H0 ;  /* 0x20000009ffc27230 */ /* 0x000fc40000004100 */
[----:B------:R-:W-:Y:S01]  /*1c30*/  FMUL.FTZ R7, R178, R111 ;  /* 0x0000006fb2077220 */ /* 0x000fe20000410000 */
[----:B------:R-:W-:Y:S02]  /*1c40*/  HADD2.F32 R196, -RZ, R9.H1_H1 ;  /* 0x30000009ffc47230 */ /* 0x000fe40000004100 */
[----:B------:R-:W-:Y:S02]  /*1c50*/  HADD2.F32 R193, -RZ, R8.H1_H1 ;  /* 0x30000008ffc17230 */ /* 0x000fe40000004100 */
        /* <DEDUP_REMOVED lines=8> */
[----:B---3--:R3:W-:Y:S04]  /*1ce0*/  STS.128 [R51+0x420], R12 ;  /* 0x0004200c33007388 */ /* 0x0087e80000000c00 */
[----:B----4-:R4:W-:Y:S01]  /*1cf0*/  STS.128 [R51+0x620], R16 ;  /* 0x0006201033007388 */ /* 0x0109e20000000c00 */
[----:B------:R-:W-:-:S03]  /*1d00*/  NOP ;  /* 0x0000000000007918 */ /* 0x000fc60000000000 */
[----:B------:R-:W5:Y:S04]  /*1d10*/  LDS.128 R24, [R50+0x430] ;  /* 0x0004300032187984 */ /* 0x000f680000000c00 */
[----:B------:R-:W1:Y:S01]  /*1d20*/  LDS.128 R20, [R50+0x420] ;  /* 0x0004200032147984 */ /* 0x000e620000000c00 */
[--C-:B---3--:R-:W-:Y:S01]  /*1d30*/  HADD2.F32 R14, -RZ, R4.reuse.H0_H0 ;  /* 0x20000004ff0e7230 */ /* 0x108fe20000004100 */
[----:B------:R3:W0:Y:S01]  /*1d40*/  MUFU.EX2 R15, R190 ;  /* 0x000000be000f7308 */ /* 0x0006220000000800 */
[----:B----4-:R-:W-:Y:S01]  /*1d50*/  HADD2.F32 R16, -RZ, R4.H1_H1 ;  /* 0x30000004ff107230 */ /* 0x010fe20000004100 */
[----:B------:R-:W-:Y:S01]  /*1d60*/  IADD3 R4, PT, PT, R158, UR4, RZ ;  /* 0x000000049e047c10 */ /* 0x000fe2000fffe0ff */
[--C-:B------:R-:W-:Y:S01]  /*1d70*/  HADD2.F32 R17, -RZ, R5.reuse.H0_H0 ;  /* 0x20000005ff117230 */ /* 0x100fe20000004100 */
[----:B------:R-:W-:Y:S01]  /*1d80*/  @P2 IADD3 R4, PT, PT, R32, 0x200, RZ ;  /* 0x0000020020042810 */ /* 0x000fe20007ffe0ff */
[----:B------:R-:W-:-:S02]  /*1d90*/  HADD2.F32 R18, -RZ, R5.H1_H1 ;  /* 0x30000005ff127230 */ /* 0x000fc40000004100 */
[----:B------:R-:W-:Y:S01]  /*1da0*/  FMUL.FTZ R226, R14, R7 ;  /* 0x000000070ee27220 */ /* 0x000fe20000410000 */
[----:B------:R-:W-:Y:S01]  /*1db0*/  HADD2.F32 R19, -RZ, R6.H0_H0 ;  /* 0x20000006ff137230 */ /* 0x000fe20000004100 */
[----:B------:R-:W-:Y:S01]  /*1dc0*/  LEA R202, R4, UR5, 0x2 ;  /* 0x0000000504ca7c11 */ /* 0x000fe2000f8e10ff */
[----:B---3--:R-:W-:Y:S02]  /*1dd0*/  HADD2.F32 R190, -RZ, R8.H0_H0 ;  /* 0x20000008ffbe7230 */ /* 0x008fe40000004100 */
[----:B------:R-:W-:Y:S01]  /*1de0*/  FMUL.FTZ R225, R16, R225 ;  /* 0x000000e110e17220 */ /* 0x000fe20000410000 */
[----:B------:R-:W-:Y:S01]  /*1df0*/  FMUL.FTZ R224, R17, R224 ;  /* 0x000000e011e07220 */ /* 0x000fe20000410000 */
[----:B------:R-:W-:Y:S01]  /*1e00*/  FMUL.FTZ R223, R18, R223 ;  /* 0x000000df12df7220 */ /* 0x000fe20000410000 */
[----:B--2---:R2:W-:Y:S01]  /*1e10*/  STS [R202+0x1af8], R219 ;  /* 0x001af8dbca007388 */ /* 0x0045e20000000800 */
[----:B------:R-:W-:Y:S01]  /*1e20*/  FMUL.FTZ R222, R19, R222 ;  /* 0x000000de13de7220 */ /* 0x000fe20000410000 */
[----:B------:R-:W-:Y:S01]  /*1e30*/  FMUL.FTZ R217, R190, R217 ;  /* 0x000000d9bed97220 */ /* 0x000fe20000410000 */
[----:B--2---:R-:W-:-:S04]  /*1e40*/  FMUL.FTZ R202, R170, R118 ;  /* 0x00000076aaca7220 */ /* 0x004fc80000410000 */
[----:B------:R-:W-:Y:S01]  /*1e50*/  FMUL.FTZ R202, R193, R202 ;  /* 0x000000cac1ca7220 */ /* 0x000fe20000410000 */
[--C-:B-----5:R-:W-:Y:S02]  /*1e60*/  HADD2.F32 R5, -RZ, R27.reuse.H0_H0 ;  /* 0x2000001bff057230 */ /* 0x120fe40000004100 */
[----:B------:R-:W-:Y:S02]  /*1e70*/  HADD2.F32 R4, -RZ, R27.H1_H1 ;  /* 0x3000001bff047230 */ /* 0x000fe40000004100 */
[C---:B------:R-:W-:Y:S01]  /*1e80*/  FMUL.FTZ R27, R160.reuse, R201 ;  /* 0x000000c9a01b7220 */ /* 0x040fe20000410000 */
[--C-:B-1----:R-:W-:Y:S02]  /*1e90*/  HADD2.F32 R6, -RZ, R20.reuse.H0_H0 ;  /* 0x20000014ff067230 */ /* 0x102fe40000004100 */
[----:B------:R-:W-:Y:S01]  /*1ea0*/  FMUL.FTZ R201, R160, R121 ;  /* 0x00000079a0c97220 */ /* 0x000fe20000410000 */
[----:B------:R-:W-:Y:S02]  /*1eb0*/  HADD2.F32 R228, -RZ, R20.H1_H1 ;  /* 0x30000014ffe47230 */ /* 0x000fe40000004100 */
[----:B------:R-:W-:Y:S01]  /*1ec0*/  FMUL.FTZ R213, R152, R5 ;  /* 0x0000000598d57220 */ /* 0x000fe20000410000 */
[----:B------:R1:W2:Y:S01]  /*1ed0*/  MUFU.EX2 R20, R11 ;  /* 0x0000000b00147308 */ /* 0x0002a20000000800 */
[----:B------:R-:W-:-:S02]  /*1ee0*/  HADD2.F32 R10, -RZ, R21.H0_H0 ;  /* 0x20000015ff0a7230 */ /* 0x000fc40000004100 */
[----:B------:R-:W-:Y:S01]  /*1ef0*/  FMUL.FTZ R227, R123, R6 ;  /* 0x000000067be37220 */ /* 0x000fe20000410000 */
[----:B------:R-:W-:Y:S02]  /*1f00*/  HADD2.F32 R12, -RZ, R21.H1_H1 ;  /* 0x30000015ff0c7230 */ /* 0x000fe40000004100 */
[----:B------:R-:W-:Y:S01]  /*1f10*/  FMUL.FTZ R21, R173, R116 ;  /* 0x00000074ad157220 */ /* 0x000fe20000410000 */
[--C-:B------:R-:W-:Y:S02]  /*1f20*/  HADD2.F32 R208, -RZ, R22.reuse.H0_H0 ;  /* 0x20000016ffd07230 */ /* 0x100fe40000004100 */
[----:B------:R-:W-:Y:S01]  /*1f30*/  FMUL.FTZ R7, R127, R10 ;  /* 0x0000000a7f077220 */ /* 0x000fe20000410000 */
[----:B------:R-:W-:Y:S01]  /*1f40*/  HADD2.F32 R210, -RZ, R22.H1_H1 ;  /* 0x30000016ffd27230 */ /* 0x000fe20000004100 */
[----:B------:R-:W3:Y:S01]  /*1f50*/  MUFU.EX2 R27, R27 ;  /* 0x0000001b001b7308 */ /* 0x000ee20000000800 */
[--C-:B------:R-:W-:Y:S02]  /*1f60*/  HADD2.F32 R13, -RZ, R23.reuse.H0_H0 ;  /* 0x20000017ff0d7230 */ /* 0x100fe40000004100 */
[----:B-1----:R-:W-:Y:S01]  /*1f70*/  FMUL.FTZ R11, R172, R113 ;  /* 0x00000071ac0b7220 */ /* 0x002fe20000410000 */
[----:B------:R-:W-:-:S02]  /*1f80*/  HADD2.F32 R212, -RZ, R23.H1_H1 ;  /* 0x30000017ffd47230 */ /* 0x000fc40000004100 */
[----:B------:R-:W-:Y:S01]  /*1f90*/  FMUL.FTZ R22, R175, R114 ;  /* 0x00000072af167220 */ /* 0x000fe20000410000 */
[--C-:B------:R-:W-:Y:S02]  /*1fa0*/  HADD2.F32 R207, -RZ, R25.reuse.H0_H0 ;  /* 0x20000019ffcf7230 */ /* 0x100fe40000004100 */
[----:B------:R-:W-:Y:S01]  /*1fb0*/  FMUL.FTZ R23, R168, R117 ;  /* 0x00000075a8177220 */ /* 0x000fe20000410000 */
[----:B------:R-:W-:Y:S02]  /*1fc0*/  HADD2.F32 R232, -RZ, R25.H1_H1 ;  /* 0x30000019ffe87230 */ /* 0x000fe40000004100 */
[----:B------:R-:W-:Y:S01]  /*1fd0*/  FMUL.FTZ R25, R169, R120 ;  /* 0x00000078a9197220 */ /* 0x000fe20000410000 */
[--C-:B------:R-:W-:Y:S02]  /*1fe0*/  HADD2.F32 R230, -RZ, R24.reuse.H1_H1 ;  /* 0x30000018ffe67230 */ /* 0x100fe40000004100 */
[----:B------:R-:W-:Y:S01]  /*1ff0*/  FMUL.FTZ R220, R188, R11 ;  /* 0x0000000bbcdc7220 */ /* 0x000fe20000410000 */
[----:B------:R-:W-:-:S02]  /*2000*/  HADD2.F32 R203, -RZ, R24.H0_H0 ;  /* 0x20000018ffcb7230 */ /* 0x000fc40000004100 */
        /* <DEDUP_REMOVED lines=24> */
[----:B0-23--:R-:W-:Y:S05]  /*2190*/  @P1 BRA `(.L_x_8157) ;  /* 0x0000000000241947 */ /* 0x00dfea0003800000 */
        /* <DEDUP_REMOVED lines=9> */
.L_x_8157:
[----:B------:R0:W1:Y:S02]  /*2230*/  LDS R203, [R164+0x22fc] ;  /* 0x0022fc00a4cb7984 */ /* 0x0000640000000800 */
.L_x_8158:
[----:B------:R-:W-:Y:S05]  /*2240*/  BSYNC.RECONVERGENT B0 ;  /* 0x0000000000007941 */ /* 0x000fea0003800200 */
.L_x_8156:
        /* <DEDUP_REMOVED lines=8> */
[C---:B------:R-:W-:Y:S01]  /*22d0*/  ISETP.NE.AND P1, PT, R166.reuse, 0x1f, PT ;  /* 0x0000001fa600780c */ /* 0x040fe20003f25270 */
[----:B------:R-:W-:Y:S01]  /*22e0*/  ULEA UR6, UR4, UR5, 0x3 ;  /* 0x0000000504067291 */ /* 0x000fe2000f8e18ff */
[C---:B------:R-:W-:Y:S01]  /*22f0*/  FMUL.FTZ R207, R27.reuse, R12 ;  /* 0x0000000c1bcf7220 */ /* 0x040fe20000410000 */
[----:B------:R-:W-:Y:S01]  /*2300*/  FFMA.FTZ R13, R27, R13, R8 ;  /* 0x0000000d1b0d7223 */ /* 0x000fe20000010008 */
[----:B------:R-:W-:Y:S01]  /*2310*/  ISETP.GT.U32.AND P3, PT, R166, 0x1b, PT ;  /* 0x0000001ba600780c */ /* 0x000fe20003f64070 */
        /* <DEDUP_REMOVED lines=9> */
[C---:B------:R-:W-:Y:S01]  /*23b0*/  FMUL.FTZ R12, R191.reuse, R12 ;  /* 0x0000000cbf0c7220 */ /* 0x040fe20000410000 */
[----:B------:R-:W-:-:S03]  /*23c0*/  FFMA.FTZ R13, R191, R13, R208 ;  /* 0x0000000dbf0d7223 */ /* 0x000fc600000100d0 */
[C---:B--2---:R-:W-:Y:S01]  /*23d0*/  FMUL.FTZ R5, R15.reuse, R12 ;  /* 0x0000000c0f057220 */ /* 0x044fe20000410000 */
[----:B------:R-:W-:-:S03]  /*23e0*/  FFMA.FTZ R13, R15, R13, R216 ;  /* 0x0000000d0f0d7223 */ /* 0x000fc600000100d8 */
        /* <DEDUP_REMOVED lines=32> */
[----:B------:R-:W-:Y:S01]  /*25f0*/  FMUL.FTZ R12, R182, R5 ;  /* 0x00000005b60c7220 */ /* 0x000fe20000410000 */
[----:B------:R-:W-:Y:S02]  /*2600*/  MOV R5, R207 ;  /* 0x000000cf00057202 */ /* 0x000fe40000000f00 */
[----:B------:R-:W-:Y:S01]  /*2610*/  FFMA.FTZ R13, R199, R13, R24 ;  /* 0x0000000dc70d7223 */ /* 0x000fe20000010018 */
[----:B------:R-:W-:-:S03]  /*2620*/  FMUL.FTZ R12, R181, R12 ;  /* 0x0000000cb50c7220 */ /* 0x000fc60000410000 */
[----:B--2---:R-:W-:Y:S01]  /*2630*/  FFMA.FTZ R207, R20, R13, R25 ;  /* 0x0000000d14cf7223 */ /* 0x004fe20000010019 */
[----:B------:R-:W-:Y:S01]  /*2640*/  FMUL.FTZ R13, R187, R12 ;  /* 0x0000000cbb0d7220 */ /* 0x000fe20000410000 */
[----:B-1----:R-:W-:Y:S02]  /*2650*/  @P1 FMUL.FTZ R209, R209, R4 ;  /* 0x00000004d1d11220 */ /* 0x002fe40000410000 */
[----:B------:R-:W-:Y:S01]  /*2660*/  FFMA.FTZ R207, R206, R207, R23 ;  /* 0x000000cfcecf7223 */ /* 0x000fe20000010017 */
[----:B------:R-:W-:Y:S01]  /*2670*/  FMUL.FTZ R12, R186, R13 ;  /* 0x0000000dba0c7220 */ /* 0x000fe20000410000 */
[----:B---3--:R-:W-:Y:S01]  /*2680*/  @P1 FFMA.FTZ R5, R4, R210, R5 ;  /* 0x000000d204051223 */ /* 0x008fe20000010005 */
[----:B------:R-:W-:Y:S01]  /*2690*/  @P1 MOV R4, R209 ;  /* 0x000000d100041202 */ /* 0x000fe20000000f00 */
[----:B------:R-:W-:Y:S01]  /*26a0*/  FFMA.FTZ R207, R27, R207, R22 ;  /* 0x000000cf1bcf7223 */ /* 0x000fe20000010016 */
[----:B------:R-:W-:Y:S01]  /*26b0*/  FMUL.FTZ R12, R15, R12 ;  /* 0x0000000c0f0c7220 */ /* 0x000fe20000410000 */
[----:B------:R-:W-:Y:S01]  /*26c0*/  ISETP.GT.U32.AND P1, PT, R166, 0x1d, PT ;  /* 0x0000001da600780c */ /* 0x000fe20003f24070 */
[----:B------:R-:W1:Y:S01]  /*26d0*/  SHFL.DOWN PT, R211, R5, 0x2, 0x1f ;  /* 0x08401f0005d37f89 */ /* 0x000e6200000e0000 */
[----:B------:R-:W-:Y:S01]  /*26e0*/  FFMA.FTZ R210, R204, R207, R21 ;  /* 0x000000cfccd27223 */ /* 0x000fe20000010015 */
[----:B------:R-:W-:-:S02]  /*26f0*/  FMUL.FTZ R12, R191, R12 ;  /* 0x0000000cbf0c7220 */ /* 0x000fc40000410000 */
[----:B------:R-:W2:Y:S02]  /*2700*/  SHFL.DOWN PT, R209, R4, 0x2, 0x1f ;  /* 0x08401f0004d17f89 */ /* 0x000ea400000e0000 */
[----:B------:R-:W-:Y:S02]  /*2710*/  FMUL.FTZ R13, R199, R12 ;  /* 0x0000000cc70d7220 */ /* 0x000fe40000410000 */
[----:B------:R-:W3:Y:S02]  /*2720*/  SHFL.UP PT, R207, R210, 0x1, RZ ;  /* 0x04200000d2cf7989 */ /* 0x000ee400000e00ff */
[----:B------:R-:W-:-:S04]  /*2730*/  FMUL.FTZ R13, R20, R13 ;  /* 0x0000000d140d7220 */ /* 0x000fc80000410000 */
[----:B------:R-:W-:-:S04]  /*2740*/  FMUL.FTZ R12, R206, R13 ;  /* 0x0000000dce0c7220 */ /* 0x000fc80000410000 */
[----:B------:R-:W-:-:S04]  /*2750*/  FMUL.FTZ R231, R27, R12 ;  /* 0x0000000c1be77220 */ /* 0x000fc80000410000 */
[----:B------:R-:W-:Y:S01]  /*2760*/  FMUL.FTZ R231, R204, R231 ;  /* 0x000000e7cce77220 */ /* 0x000fe20000410000 */
[C---:B-1----:R-:W-:Y:S01]  /*2770*/  @!P1 FFMA.FTZ R5, R4.reuse, R211, R5 ;  /* 0x000000d304059223 */ /* 0x042fe20000010005 */
[----:B--2---:R-:W-:-:S04]  /*2780*/  @!P1 FMUL.FTZ R12, R4, R209 ;  /* 0x000000d1040c9220 */ /* 0x004fc80000410000 */
[----:B------:R-:W1:Y:S01]  /*2790*/  SHFL.DOWN PT, R211, R5, 0x4, 0x1f ;  /* 0x08801f0005d37f89 */ /* 0x000e6200000e0000 */
[----:B---3--:R-:W-:Y:S01]  /*27a0*/  FFMA.FTZ R207, R231, R207, R210 ;  /* 0x000000cfe7cf7223 */ /* 0x008fe200000100d2 */
[----:B------:R-:W-:Y:S02]  /*27b0*/  @!P1 MOV R4, R12 ;  /* 0x0000000c00049202 */ /* 0x000fe40000000f00 */
[----:B------:R-:W2:Y:S01]  /*27c0*/  SHFL.UP PT, R12, R231, 0x1, RZ ;  /* 0x04200000e70c7989 */ /* 0x000ea200000e00ff */
[----:B------:R-:W-:-:S03]  /*27d0*/  ISETP.GE.AND P1, PT, R104, 0x1, PT ;  /* 0x000000016800780c */ /* 0x000fc60003f26270 */
[----:B------:R-:W3:Y:S01]  /*27e0*/  SHFL.DOWN PT, R209, R4, 0x4, 0x1f ;  /* 0x08801f0004d17f89 */ /* 0x000ee200000e0000 */
[----:B------:R-:W-:-:S05]  /*27f0*/  FSEL R210, R210, R207, !P1 ;  /* 0x000000cfd2d27208 */ /* 0x000fca0004800000 */
[----:B------:R-:W5:Y:S01]  /*2800*/  SHFL.UP PT, R13, R210, 0x2, RZ ;  /* 0x04400000d20d7989 */ /* 0x000f6200000e00ff */
[----:B-1----:R-:W-:-:S05]  /*2810*/  @!P3 FFMA.FTZ R5, R4, R211, R5 ;  /* 0x000000d30405b223 */ /* 0x002fca0000010005 */
[----:B------:R-:W1:Y:S01]  /*2820*/  SHFL.DOWN PT, R211, R5, 0x8, 0x1f ;  /* 0x09001f0005d37f89 */ /* 0x000e6200000e0000 */
[----:B--2---:R-:W-:Y:S01]  /*2830*/  @P1 FMUL.FTZ R231, R231, R12 ;  /* 0x0000000ce7e71220 */ /* 0x004fe20000410000 */
[----:B------:R-:W-:Y:S01]  /*2840*/  ISETP.GE.AND P1, PT, R72, UR12, PT ;  /* 0x0000000c48007c0c */ /* 0x000fe2000bf26270 */
[----:B---3--:R-:W-:-:S03]  /*2850*/  @!P3 FMUL.FTZ R207, R4, R209 ;  /* 0x000000d104cfb220 */ /* 0x008fc60000410000 */
[----:B------:R-:W2:Y:S01]  /*2860*/  SHFL.UP PT, R12, R231, 0x2, RZ ;  /* 0x04400000e70c7989 */ /* 0x000ea200000e00ff */
[----:B------:R-:W-:Y:S02]  /*2870*/  ISETP.NE.OR P1, PT, R32, RZ, P1 ;  /* 0x000000ff2000720c */ /* 0x000fe40000f25670 */
[----:B------:R-:W-:Y:S01]  /*2880*/  @!P3 MOV R4, R207 ;  /* 0x000000cf0004b202 */ /* 0x000fe20000000f00 */
[----:B-----5:R-:W-:Y:S01]  /*2890*/  FFMA.FTZ R13, R231, R13, R210 ;  /* 0x0000000de70d7223 */ /* 0x020fe200000100d2 */
[----:B------:R-:W-:-:S03]  /*28a0*/  ISETP.GE.AND P3, PT, R104, 0x2, PT ;  /* 0x000000026800780c */ /* 0x000fc60003f66270 */
[----:B------:R-:W3:Y:S01]  /*28b0*/  SHFL.DOWN PT, R209, R4, 0x8, 0x1f ;  /* 0x09001f0004d17f89 */ /* 0x000ee200000e0000 */
[----:B------:R-:W-:Y:S02]  /*28c0*/  FSEL R212, R210, R13, !P3 ;  /* 0x0000000dd2d47208 */ /* 0x000fe40005800000 */
[----:B------:R-:W-:-:S03]  /*28d0*/  MOV R13, RZ ;  /* 0x000000ff000d7202 */ /* 0x000fc60000000f00 */
[----:B------:R-:W5:Y:S01]  /*28e0*/  SHFL.UP PT, R207, R212, 0x4, RZ ;  /* 0x04800000d4cf7989 */ /* 0x000f6200000e00ff */
[----:B-1----:R-:W-:-:S05]  /*28f0*/  @!P4 FFMA.FTZ R5, R4, R211, R5 ;  /* 0x000000d30405c223 */ /* 0x002fca0000010005 */
[----:B------:R-:W1:Y:S01]  /*2900*/  SHFL.DOWN PT, R211, R5, 0x10, 0x1f ;  /* 0x0a001f0005d37f89 */ /* 0x000e6200000e0000 */
[----:B--2---:R-:W-:Y:S01]  /*2910*/  @P3 FMUL.FTZ R231, R231, R12 ;  /* 0x0000000ce7e73220 */ /* 0x004fe20000410000 */
[----:B------:R-:W-:Y:S01]  /*2920*/  HFMA2 R12, -RZ, RZ, 1.875, 0 ;  /* 0x3f800000ff0c7431 */ /* 0x000fe200000001ff */
[----:B------:R-:W-:-:S03]  /*2930*/  ISETP.GT.U32.AND P3, PT, R166, 0xf, PT ;  /* 0x0000000fa600780c */ /* 0x000fc60003f64070 */
[----:B------:R-:W2:Y:S01]  /*2940*/  SHFL.UP PT, R210, R231, 0x4, RZ ;  /* 0x04800000e7d27989 */ /* 0x000ea200000e00ff */
[----:B---3--:R-:W-:-:S03]  /*2950*/  @!P4 FMUL.FTZ R209, R4, R209 ;  /* 0x000000d104d1c220 */ /* 0x008fc60000410000 */
[----:B------:R-:W-:Y:S01]  /*2960*/  @!P1 LDS.64 R12, [UR6+0x2378] ;  /* 0x00237806ff0c9984 */ /* 0x000fe20008000a00 */
[----:B------:R-:W-:Y:S02]  /*2970*/  ISETP.GE.AND P1, PT, R104, 0x4, PT ;  /* 0x000000046800780c */ /* 0x000fe40003f26270 */
[----:B------:R-:W-:Y:S01]  /*2980*/  @!P4 MOV R4, R209 ;  /* 0x000000d10004c202 */ /* 0x000fe20000000f00 */
[----:B-----5:R-:W-:-:S04]  /*2990*/  FFMA.FTZ R207, R231, R207, R212 ;  /* 0x000000cfe7cf7223 */ /* 0x020fc800000100d4 */
[----:B------:R-:W3:Y:S01]  /*29a0*/  SHFL.DOWN PT, R209, R4, 0x10, 0x1f ;  /* 0x0a001f0004d17f89 */ /* 0x000ee200000e0000 */
[----:B------:R-:W-:Y:S01]  /*29b0*/  FSEL R212, R212, R207, !P1 ;  /* 0x000000cfd4d47208 */ /* 0x000fe20004800000 */
[----:B-1----:R-:W-:-:S04]  /*29c0*/  @!P3 FFMA.FTZ R5, R4, R211, R5 ;  /* 0x000000d30405b223 */ /* 0x002fc80000010005 */
[----:B------:R-:W1:Y:S01]  /*29d0*/  SHFL.UP PT, R207, R212, 0x8, RZ ;  /* 0x05000000d4cf7989 */ /* 0x000e6200000e00ff */
[----:B--2---:R-:W-:Y:S01]  /*29e0*/  @P1 FMUL.FTZ R231, R231, R210 ;  /* 0x000000d2e7e71220 */ /* 0x004fe20000410000 */
[----:B------:R-:W-:Y:S02]  /*29f0*/  ISETP.GE.AND P1, PT, R104, 0x8, PT ;  /* 0x000000086800780c */ /* 0x000fe40003f26270 */
[----:B------:R-:W-:Y:S04]  /*2a00*/  SHFL.DOWN PT, R234, R5, 0x1, 0x1f ;  /* 0x08201f0005ea7f89 */ /* 0x000fe800000e0000 */
[----:B------:R-:W2:Y:S04]  /*2a10*/  SHFL.UP PT, R210, R231, 0x8, RZ ;  /* 0x05000000e7d27989 */ /* 0x000ea800000e00ff */
[----:B------:R-:W-:Y:S01]  /*2a20*/  SHFL.IDX PT, R5, R5, RZ, 0x1f ;  /* 0x00001fff05057589 */ /* 0x000fe200000e0000 */
[----:B---3--:R-:W-:-:S05]  /*2a30*/  @!P3 FMUL.FTZ R209, R4, R209 ;  /* 0x000000d104d1b220 */ /* 0x008fca0000410000 */
[----:B------:R-:W-:Y:S01]  /*2a40*/  @!P3 MOV R4, R209 ;  /* 0x000000d10004b202 */ /* 0x000fe20000000f00 */
[C---:B-1----:R-:W-:Y:S01]  /*2a50*/  FFMA.FTZ R207, R231.reuse, R207, R212 ;  /* 0x000000cfe7cf7223 */ /* 0x042fe200000100d4 */
[----:B------:R-:W-:Y:S04]  /*2a60*/  SHFL.IDX PT, R236, R13, RZ, 0x1f ;  /* 0x00001fff0dec7589 */ /* 0x000fe800000e0000 */
[----:B------:R-:W-:Y:S01]  /*2a70*/  FSEL R232, R212, R207, !P1 ;  /* 0x000000cfd4e87208 */ /* 0x000fe20004800000 */
[----:B------:R-:W1:Y:S01]  /*2a80*/  SHFL.DOWN PT, R209, R4, 0x1, 0x1f ;  /* 0x08201f0004d17f89 */ /* 0x000e6200000e0000 */
[----:B--2---:R-:W-:Y:S01]  /*2a90*/  @P1 FMUL.FTZ R231, R231, R210 ;  /* 0x000000d2e7e71220 */ /* 0x004fe20000410000 */
[----:B------:R-:W-:Y:S02]  /*2aa0*/  ISETP.NE.AND P1, PT, R32, 0x1f, PT ;  /* 0x0000001f2000780c */ /* 0x000fe40003f25270 */
[----:B------:R-:W2:Y:S04]  /*2ab0*/  SHFL.UP PT, R207, R232, 0x10, RZ ;  /* 0x06000000e8cf7989 */ /* 0x000ea800000e00ff */
[----:B------:R-:W3:Y:S07]  /*2ac0*/  SHFL.UP PT, R210, R231, 0x10, RZ ;  /* 0x06000000e7d27989 */ /* 0x000eee00000e00ff */
[----:B-1----:R-:W-:Y:S01]  /*2ad0*/  @P1 FFMA.FTZ R236, R209, R236, R234 ;  /* 0x000000ecd1ec1223 */ /* 0x002fe200000100ea */
[----:B------:R-:W-:-:S03]  /*2ae0*/  ISETP.GE.AND P1, PT, R104, 0x10, PT ;  /* 0x000000106800780c */ /* 0x000fc60003f26270 */
[----:B------:R-:W-:Y:S01]  /*2af0*/  FFMA.FTZ R215, R236, R203, R215 ;  /* 0x000000cbecd77223 */ /* 0x000fe200000100d7 */
[----:B--2---:R-:W-:-:S03]  /*2b00*/  FFMA.FTZ R207, R231, R207, R232 ;  /* 0x000000cfe7cf7223 */ /* 0x004fc600000100e8 */
[-C--:B------:R-:W-:Y:S01]  /*2b10*/  FFMA.FTZ R213, R204, R215.reuse, R213 ;  /* 0x000000d7ccd57223 */ /* 0x080fe200000100d5 */
[----:B------:R-:W-:-:S03]  /*2b20*/  FMUL.FTZ R241, R165, R215 ;  /* 0x000000d7a5f17220 */ /* 0x000fc60000410000 */
[----:B------:R-:W-:Y:S01]  /*2b30*/  FFMA.FTZ R212, R27, R213, R8 ;  /* 0x000000d51bd47223 */ /* 0x000fe20000010008 */
[----:B------:R-:W-:Y:S01]  /*2b40*/  FSEL R8, R232, R207, !P1 ;  /* 0x000000cfe8087208 */ /* 0x000fe20004800000 */
[----:B---3--:R-:W-:Y:S01]  /*2b50*/  @P1 FMUL.FTZ R231, R231, R210 ;  /* 0x000000d2e7e71220 */ /* 0x008fe20000410000 */
[----:B------:R-:W1:Y:S01]  /*2b60*/  SHFL.IDX PT, R232, R4, RZ, 0x1f ;  /* 0x00001fff04e87589 */ /* 0x000e6200000e0000 */
[----:B------:R-:W-:Y:S01]  /*2b70*/  FFMA.FTZ R211, R206, R212, R9 ;  /* 0x000000d4ced37223 */ /* 0x000fe20000010009 */
[----:B------:R-:W-:Y:S02]  /*2b80*/  FMUL.FTZ R243, R124, R241 ;  /* 0x000000f17cf37220 */ /* 0x000fe40000410000 */
[----:B------:R-:W-:Y:S01]  /*2b90*/  SHFL.UP PT, R8, R8, 0x1, RZ ;  /* 0x0420000008087989 */ /* 0x000fe200000e00ff */
[----:B------:R-:W-:-:S03]  /*2ba0*/  FFMA.FTZ R210, R20, R211, R201 ;  /* 0x000000d314d27223 */ /* 0x000fc600000100c9 */
[----:B------:R-:W-:Y:S01]  /*2bb0*/  SHFL.UP PT, R231, R231, 0x1, RZ ;  /* 0x04200000e7e77989 */ /* 0x000fe200000e00ff */
[----:B------:R-:W-:-:S04]  /*2bc0*/  FFMA.FTZ R209, R199, R210, R230 ;  /* 0x000000d2c7d17223 */ /* 0x000fc800000100e6 */
[----:B------:R-:W-:-:S04]  /*2bd0*/  FFMA.FTZ R208, R191, R209, R208 ;  /* 0x000000d1bfd07223 */ /* 0x000fc800000100d0 */
[----:B------:R-:W-:-:S04]  /*2be0*/  FFMA.FTZ R207, R15, R208, R216 ;  /* 0x000000d00fcf7223 */ /* 0x000fc800000100d8 */
[----:B------:R-:W-:Y:S01]  /*2bf0*/  FFMA.FTZ R205, R186, R207, R205 ;  /* 0x000000cfbacd7223 */ /* 0x000fe200000100cd */
[----:B----4-:R-:W2:Y:S01]  /*2c00*/  SHFL.IDX PT, R229, R229, RZ, 0x1f ;  /* 0x00001fffe5e57589 */ /* 0x010ea200000e0000 */
[C---:B-1----:R-:W-:Y:S02]  /*2c10*/  FFMA.FTZ R13, R232.reuse, R13, R5 ;  /* 0x0000000de80d7223 */ /* 0x042fe40000010005 */
[----:B------:R-:W-:Y:S01]  /*2c20*/  FFMA.FTZ R203, R187, R205, R214 ;  /* 0x000000cdbbcb7223 */ /* 0x000fe200000100d6 */
[----:B------:R-:W-:-:S03]  /*2c30*/  FMUL.FTZ R12, R232, R12 ;  /* 0x0000000ce80c7220 */ /* 0x000fc60000410000 */
[----:B------:R-:W-:Y:S02]  /*2c40*/  FFMA.FTZ R201, R181, R203, R10 ;  /* 0x000000cbb5c97223 */ /* 0x000fe4000001000a */
[----:B------:R1:W-:Y:S02]  /*2c50*/  @!P5 STS.64 [UR6+0x2378], R12 ;  /* 0x0023780cff00d988 */ /* 0x0003e40008000a06 */
[----:B------:R-:W-:Y:S01]  /*2c60*/  FFMA.FTZ R214, R182, R201, R11 ;  /* 0x000000c9b6d67223 */ /* 0x000fe2000001000b */
[----:B------:R-:W-:-:S04]  /*2c70*/  IMAD.WIDE.U32 R10, R44, UR4, R48 ;  /* 0x000000042c0a7c25 */ /* 0x000fc8000f8e0030 */
[----:B------:R-:W-:-:S04]  /*2c80*/  FMUL.FTZ R237, R174, R214 ;  /* 0x000000d6aeed7220 */ /* 0x000fc80000410000 */
[----:B------:R-:W-:Y:S01]  /*2c90*/  FMUL.FTZ R239, R110, R237 ;  /* 0x000000ed6eef7220 */ /* 0x000fe20000410000 */
[----:B--2---:R-:W-:Y:S01]  /*2ca0*/  @P2 FFMA.FTZ R229, R231, R229, R8 ;  /* 0x000000e5e7e52223 */ /* 0x004fe20000010008 */
[----:B------:R-:W-:-:S04]  /*2cb0*/  IMAD.WIDE.U32 R8, R42, UR4, R46 ;  /* 0x000000042a087c25 */ /* 0x000fc8000f8e002e */
[----:B------:R-:W-:Y:S01]  /*2cc0*/  FFMA.FTZ R216, R219, R229, R226 ;  /* 0x000000e5dbd87223 */ /* 0x000fe200000100e2 */
[----:B------:R-:W-:Y:S01]  /*2cd0*/  FFMA.FTZ R219, R183, R214, R6 ;  /* 0x000000d6b7db7223 */ /* 0x000fe20000010006 */
[----:B------:R-:W-:Y:S01]  /*2ce0*/  IMAD R5, R43, UR4, R9 ;  /* 0x000000042b057c24 */ /* 0x000fe2000f8e0209 */
[----:B------:R-:W-:Y:S02]  /*2cf0*/  LEA R4, P1, R8, UR8, 0x2 ;  /* 0x0000000808047c11 */ /* 0x000fe4000f8210ff */
[----:B------:R-:W-:Y:S01]  /*2d00*/  FFMA.FTZ R9, R184, R219, R7 ;  /* 0x000000dbb8097223 */ /* 0x000fe20000010007 */
[----:B------:R-:W-:Y:S01]  /*2d10*/  IMAD R7, R45, UR4, R11 ;  /* 0x000000042d077c24 */ /* 0x000fe2000f8e020b */
[----:B------:R-:W-:Y:S02]  /*2d20*/  LEA R6, P2, R10, UR10, 0x2 ;  /* 0x0000000a0a067c11 */ /* 0x000fe4000f8410ff */
[C---:B------:R-:W-:Y:S01]  /*2d30*/  FFMA.FTZ R11, R185.reuse, R9, R228 ;  /* 0x00000009b90b7223 */ /* 0x040fe200000100e4 */
[----:B------:R-:W-:Y:S01]  /*2d40*/  LEA.HI.X R5, R8, UR9, R5, 0x2, P1 ;  /* 0x0000000908057c11 */ /* 0x000fe200088f1405 */
[----:B------:R-:W-:Y:S01]  /*2d50*/  FFMA.FTZ R8, R0, R216, R225 ;  /* 0x000000d800087223 */ /* 0x000fe200000100e1 */
[----:B------:R-:W-:Y:S01]  /*2d60*/  LEA.HI.X R7, R10, UR11, R7, 0x2, P2 ;  /* 0x0000000b0a077c11 */ /* 0x000fe200090f1407 */
[----:B------:R-:W-:Y:S01]  /*2d70*/  FFMA.FTZ R227, R0, R11, R227 ;  /* 0x0000000b00e37223 */ /* 0x000fe200000100e3 */
[----:B------:R-:W-:Y:S01]  /*2d80*/  FADD.FTZ R0, -R226, R216 ;  /* 0x000000d8e2007221 */ /* 0x000fe20000010100 */
[----:B------:R-:W-:Y:S01]  /*2d90*/  FFMA.FTZ R185, R185, R8, R224 ;  /* 0x00000008b9b97223 */ /* 0x000fe200000100e0 */
[----:B------:R-:W-:Y:S01]  /*2da0*/  FADD.FTZ R225, -R225, R8 ;  /* 0x00000008e1e17221 */ /* 0x000fe20000010100 */
[----:B------:R-:W-:Y:S01]  /*2db0*/  FMUL.FTZ R10, R178, R227 ;  /* 0x000000e3b20a7220 */ /* 0x000fe20000410000 */
[----:B------:R-:W-:Y:S01]  /*2dc0*/  FMUL.FTZ R231, R179, R11 ;  /* 0x0000000bb3e77220 */ /* 0x000fe20000410000 */
[----:B------:R-:W-:Y:S01]  /*2dd0*/  FMUL.FTZ R235, R176, R9 ;  /* 0x00000009b0eb7220 */ /* 0x000fe20000410000 */
[----:B------:R-:W-:Y:S01]  /*2de0*/  FADD.FTZ R224, -R224, R185 ;  /* 0x000000b9e0e07221 */ /* 0x000fe20000010100 */
[-C--:B------:R-:W-:Y:S01]  /*2df0*/  FFMA.FTZ R226, R0, R10.reuse, RZ ;  /* 0x0000000a00e27223 */ /* 0x080fe200000100ff */
[----:B------:R-:W-:Y:S01]  /*2e00*/  FFMA.FTZ R184, R184, R185, R223 ;  /* 0x000000b9b8b87223 */ /* 0x000fe200000100df */
[----:B------:R-:W-:Y:S01]  /*2e10*/  FMUL.FTZ R10, R111, R10 ;  /* 0x0000000a6f0a7220 */ /* 0x000fe20000410000 */
[----:B-1----:R-:W-:Y:S01]  /*2e20*/  FMUL.FTZ R13, R106, R235 ;  /* 0x000000eb6a0d7220 */ /* 0x002fe20000410000 */
[-C--:B------:R-:W-:Y:S01]  /*2e30*/  FFMA.FTZ R233, R225, R231.reuse, R226 ;  /* 0x000000e7e1e97223 */ /* 0x080fe200000100e2 */
[----:B------:R-:W-:Y:S01]  /*2e40*/  FADD.FTZ R223, -R223, R184 ;  /* 0x000000b8dfdf7221 */ /* 0x000fe20000010100 */
[----:B------:R-:W-:Y:S01]  /*2e50*/  FFMA.FTZ R183, R183, R184, R222 ;  /* 0x000000b8b7b77223 */ /* 0x000fe200000100de */
[----:B------:R-:W-:Y:S01]  /*2e60*/  FMUL.FTZ R231, R108, R231 ;  /* 0x000000e76ce77220 */ /* 0x000fe20000410000 */
[----:B------:R-:W-:Y:S01]  /*2e70*/  FFMA.FTZ R12, R224, R235, R233 ;  /* 0x000000ebe00c7223 */ /* 0x000fe200000100e9 */
[----:B------:R-:W-:Y:S01]  /*2e80*/  FMUL.FTZ R233, R177, R219 ;  /* 0x000000dbb1e97220 */ /* 0x000fe20000410000 */
[----:B------:R-:W-:Y:S01]  /*2e90*/  FADD.FTZ R222, -R222, R183 ;  /* 0x000000b7dede7221 */ /* 0x000fe20000010100 */
[----:B------:R-:W-:Y:S01]  /*2ea0*/  FFMA.FTZ R182, R182, R183, R221 ;  /* 0x000000b7b6b67223 */ /* 0x000fe200000100dd */
[----:B------:R1:W-:Y:S01]  /*2eb0*/  STS [R71], R10 ;  /* 0x0000000a47007388 */ /* 0x0003e20000000800 */
[-C--:B------:R-:W-:Y:S01]  /*2ec0*/  FMUL.FTZ R235, R112, R233.reuse ;  /* 0x000000e970eb7220 */ /* 0x080fe20000410000 */
[----:B------:R-:W-:Y:S01]  /*2ed0*/  FFMA.FTZ R233, R223, R233, R12 ;  /* 0x000000e9dfe97223 */ /* 0x000fe2000001000c */
[----:B------:R-:W-:Y:S01]  /*2ee0*/  FADD.FTZ R221, -R221, R182 ;  /* 0x000000b6dddd7221 */ /* 0x000fe20000010100 */
[----:B------:R2:W-:Y:S01]  /*2ef0*/  STS [R70+0x8], R13 ;  /* 0x0000080d46007388 */ /* 0x0005e20000000800 */
[----:B------:R-:W-:Y:S01]  /*2f00*/  FFMA.FTZ R181, R181, R182, R220 ;  /* 0x000000b6b5b57223 */ /* 0x000fe200000100dc */
[----:B------:R-:W-:Y:S01]  /*2f10*/  FMUL.FTZ R12, R172, R203 ;  /* 0x000000cbac0c7220 */ /* 0x000fe20000410000 */
[----:B------:R-:W-:Y:S01]  /*2f20*/  FMUL.FTZ R228, R123, R216 ;  /* 0x000000d87be47220 */ /* 0x000fe20000410000 */
[----:B------:R3:W-:Y:S01]  /*2f30*/  STS [R70+0x4], R231 ;  /* 0x000004e746007388 */ /* 0x0007e20000000800 */
[----:B------:R-:W-:Y:S01]  /*2f40*/  FFMA.FTZ R187, R187, R181, R218 ;  /* 0x000000b5bbbb7223 */ /* 0x000fe200000100da */
[----:B-1----:R-:W-:Y:S01]  /*2f50*/  FFMA.FTZ R10, R222, R237, R233 ;  /* 0x000000edde0a7223 */ /* 0x002fe200000100e9 */
[----:B------:R-:W-:Y:S01]  /*2f60*/  FADD.FTZ R220, -R220, R181 ;  /* 0x000000b5dcdc7221 */ /* 0x000fe20000010100 */
[----:B------:R-:W-:Y:S01]  /*2f70*/  FMUL.FTZ R237, R173, R205 ;  /* 0x000000cdaded7220 */ /* 0x000fe20000410000 */
[----:B------:R-:W-:Y:S01]  /*2f80*/  FADD.FTZ R218, -R218, R187 ;  /* 0x000000bbdada7221 */ /* 0x000fe20000010100 */
[----:B--2---:R-:W-:Y:S01]  /*2f90*/  FMUL.FTZ R13, R175, R201 ;  /* 0x000000c9af0d7220 */ /* 0x004fe20000410000 */
[----:B------:R-:W-:Y:S01]  /*2fa0*/  FFMA.FTZ R186, R186, R187, R217 ;  /* 0x000000bbbaba7223 */ /* 0x000fe200000100d9 */
[----:B------:R-:W-:Y:S01]  /*2fb0*/  FMUL.FTZ R233, R113, R12 ;  /* 0x0000000c71e97220 */ /* 0x000fe20000410000 */
[----:B------:R1:W-:Y:S01]  /*2fc0*/  STS [R70+0xc], R235 ;  /* 0x00000ceb46007388 */ /* 0x0003e20000000800 */
[-C--:B---3--:R-:W-:Y:S01]  /*2fd0*/  FFMA.FTZ R231, R221, R13.reuse, R10 ;  /* 0x0000000ddde77223 */ /* 0x088fe2000001000a */
[----:B------:R-:W-:Y:S01]  /*2fe0*/  FMUL.FTZ R13, R114, R13 ;  /* 0x0000000d720d7220 */ /* 0x000fe20000410000 */
[----:B------:R-:W-:Y:S01]  /*2ff0*/  FADD.FTZ R217, -R217, R186 ;  /* 0x000000bad9d97221 */ /* 0x000fe20000010100 */
[----:B------:R-:W-:Y:S01]  /*3000*/  FFMA.FTZ R15, R15, R186, R202 ;  /* 0x000000ba0f0f7223 */ /* 0x000fe200000100ca */
[----:B------:R-:W-:Y:S01]  /*3010*/  FFMA.FTZ R231, R220, R12, R231 ;  /* 0x0000000cdce77223 */ /* 0x000fe200000100e7 */
[----:B------:R-:W-:Y:S01]  /*3020*/  FMUL.FTZ R12, R171, R207 ;  /* 0x000000cfab0c7220 */ /* 0x000fe20000410000 */
[----:B------:R2:W-:Y:S01]  /*3030*/  STS [R70+0x14], R13 ;  /* 0x0000140d46007388 */ /* 0x0005e20000000800 */
[----:B------:R-:W-:Y:S01]  /*3040*/  FADD.FTZ R202, -R202, R15 ;  /* 0x0000000fcaca7221 */ /* 0x000fe20000010100 */
[-C--:B------:R-:W-:Y:S01]  /*3050*/  FFMA.FTZ R10, R218, R237.reuse, R231 ;  /* 0x000000edda0a7223 */ /* 0x080fe200000100e7 */
[----:B-1----:R-:W-:Y:S01]  /*3060*/  FMUL.FTZ R235, R116, R237 ;  /* 0x000000ed74eb7220 */ /* 0x002fe20000410000 */
[----:B------:R-:W-:Y:S01]  /*3070*/  FMUL.FTZ R237, R170, R208 ;  /* 0x000000d0aaed7220 */ /* 0x000fe20000410000 */
[----:B------:R-:W-:Y:S01]  /*3080*/  FFMA.FTZ R191, R191, R15, R26 ;  /* 0x0000000fbfbf7223 */ /* 0x000fe2000001001a */
[----:B------:R1:W-:Y:S01]  /*3090*/  STS [R70+0x18], R233 ;  /* 0x000018e946007388 */ /* 0x0003e20000000800 */
[-C--:B------:R-:W-:Y:S01]  /*30a0*/  FMUL.FTZ R231, R115, R12.reuse ;  /* 0x0000000c73e77220 */ /* 0x080fe20000410000 */
[----:B------:R-:W-:Y:S01]  /*30b0*/  FMUL.FTZ R183, R137, R183 ;  /* 0x000000b789b77220 */ /* 0x000fe20000410000 */
[----:B------:R-:W-:Y:S01]  /*30c0*/  FADD.FTZ R26, -R26, R191 ;  /* 0x000000bf1a1a7221 */ /* 0x000fe20000010100 */
[----:B--2---:R-:W-:Y:S01]  /*30d0*/  FFMA.FTZ R13, R217, R12, R10 ;  /* 0x0000000cd90d7223 */ /* 0x004fe2000001000a */
[----:B------:R-:W-:Y:S01]  /*30e0*/  FMUL.FTZ R10, R168, R209 ;  /* 0x000000d1a80a7220 */ /* 0x000fe20000410000 */
[----:B------:R-:W-:Y:S01]  /*30f0*/  FFMA.FTZ R199, R199, R191, R24 ;  /* 0x000000bfc7c77223 */ /* 0x000fe20000010018 */
[----:B------:R2:W-:Y:S01]  /*3100*/  STS [R70+0x1c], R235 ;  /* 0x00001ceb46007388 */ /* 0x0005e20000000800 */
[----:B------:R-:W-:Y:S01]  /*3110*/  FFMA.FTZ R13, R202, R237, R13 ;  /* 0x000000edca0d7223 */ /* 0x000fe2000001000d */
[----:B------:R-:W-:Y:S01]  /*3120*/  FMUL.FTZ R12, R162, R211 ;  /* 0x000000d3a20c7220 */ /* 0x000fe20000410000 */
[----:B-1----:R-:W-:Y:S01]  /*3130*/  FMUL.FTZ R233, R118, R237 ;  /* 0x000000ed76e97220 */ /* 0x002fe20000410000 */
[----:B------:R-:W-:Y:S01]  /*3140*/  FMUL.FTZ R237, R169, R210 ;  /* 0x000000d2a9ed7220 */ /* 0x000fe20000410000 */
[----:B------:R-:W-:Y:S01]  /*3150*/  FFMA.FTZ R13, R26, R10, R13 ;  /* 0x0000000a1a0d7223 */ /* 0x000fe2000001000d */
[----:B------:R-:W-:Y:S01]  /*3160*/  FADD.FTZ R24, -R24, R199 ;  /* 0x000000c718187221 */ /* 0x000fe20000010100 */
[----:B------:R-:W-:Y:S01]  /*3170*/  FFMA.FTZ R20, R20, R199, R25 ;  /* 0x000000c714147223 */ /* 0x000fe20000010019 */
[----:B------:R1:W-:Y:S01]  /*3180*/  STS [R70+0x10], R239 ;  /* 0x000010ef46007388 */ /* 0x0003e20000000800 */
[----:B------:R-:W-:Y:S01]  /*3190*/  FMUL.FTZ R230, R133, R8 ;  /* 0x0000000885e67220 */ /* 0x000fe20000410000 */
[----:B--2---:R-:W-:Y:S01]  /*31a0*/  FMUL.FTZ R235, R117, R10 ;  /* 0x0000000a75eb7220 */ /* 0x004fe20000410000 */
[-C--:B------:R-:W-:Y:S01]  /*31b0*/  FFMA.FTZ R10, R24, R237.reuse, R13 ;  /* 0x000000ed180a7223 */ /* 0x080fe2000001000d */
[----:B------:R-:W-:Y:S01]  /*31c0*/  FADD.FTZ R25, -R25, R20 ;  /* 0x0000001419197221 */ /* 0x000fe20000010100 */
[----:B------:R2:W-:Y:S01]  /*31d0*/  STS [R70+0x20], R231 ;  /* 0x000020e746007388 */ /* 0x0005e20000000800 */
[----:B------:R-:W-:Y:S01]  /*31e0*/  FMUL.FTZ R13, R167, R212 ;  /* 0x000000d4a70d7220 */ /* 0x000fe20000410000 */
[----:B------:R-:W-:Y:S01]  /*31f0*/  FFMA.FTZ R206, R206, R20, R23 ;  /* 0x00000014cece7223 */ /* 0x000fe20000010017 */
[----:B------:R-:W-:Y:S01]  /*3200*/  FFMA.FTZ R10, R25, R12, R10 ;  /* 0x0000000c190a7223 */ /* 0x000fe2000001000a */
[----:B------:R3:W-:Y:S01]  /*3210*/  STS [R70+0x24], R233 ;  /* 0x000024e946007388 */ /* 0x0007e20000000800 */
[----:B-1----:R-:W-:Y:S01]  /*3220*/  FMUL.FTZ R239, R120, R237 ;  /* 0x000000ed78ef7220 */ /* 0x002fe20000410000 */
[----:B------:R-:W-:Y:S01]  /*3230*/  FMUL.FTZ R237, R122, R13 ;  /* 0x0000000d7aed7220 */ /* 0x000fe20000410000 */
[----:B------:R-:W-:Y:S01]  /*3240*/  FADD.FTZ R23, -R23, R206 ;  /* 0x000000ce17177221 */ /* 0x000fe20000010100 */
[----:B------:R-:W-:Y:S01]  /*3250*/  STS [R70+0x28], R235 ;  /* 0x000028eb46007388 */ /* 0x000fe20000000800 */
[----:B------:R-:W-:Y:S01]  /*3260*/  FFMA.FTZ R27, R27, R206, R22 ;  /* 0x000000ce1b1b7223 */ /* 0x000fe20000010016 */
[----:B--2---:R-:W-:Y:S01]  /*3270*/  FMUL.FTZ R231, R119, R12 ;  /* 0x0000000c77e77220 */ /* 0x004fe20000410000 */
[----:B------:R-:W-:Y:S01]  /*3280*/  FMUL.FTZ R12, R160, R213 ;  /* 0x000000d5a00c7220 */ /* 0x000fe20000410000 */
[----:B------:R1:W-:Y:S01]  /*3290*/  STS [R70+0x2c], R239 ;  /* 0x00002cef46007388 */ /* 0x0003e20000000800 */
[----:B------:R-:W-:Y:S01]  /*32a0*/  FADD.FTZ R22, -R22, R27 ;  /* 0x0000001b16167221 */ /* 0x000fe20000010100 */
[----:B---3--:R-:W-:Y:S01]  /*32b0*/  FFMA.FTZ R233, R23, R13, R10 ;  /* 0x0000000d17e97223 */ /* 0x008fe2000001000a */
[----:B------:R-:W-:Y:S01]  /*32c0*/  FFMA.FTZ R204, R204, R27, R21 ;  /* 0x0000001bcccc7223 */ /* 0x000fe20000010015 */
[----:B------:R-:W-:Y:S01]  /*32d0*/  STS [R70+0x30], R231 ;  /* 0x000030e746007388 */ /* 0x000fe20000000800 */
[----:B------:R-:W-:Y:S01]  /*32e0*/  FMUL.FTZ R185, R127, R185 ;  /* 0x000000b97fb97220 */ /* 0x000fe20000410000 */
[-C--:B------:R-:W-:Y:S01]  /*32f0*/  FFMA.FTZ R10, R22, R12.reuse, R233 ;  /* 0x0000000c160a7223 */ /* 0x080fe200000100e9 */
[----:B------:R-:W-:Y:S01]  /*3300*/  FADD.FTZ R21, -R21, R204 ;  /* 0x000000cc15157221 */ /* 0x000fe20000010100 */
[----:B------:R-:W-:Y:S01]  /*3310*/  STS [R70+0x34], R237 ;  /* 0x000034ed46007388 */ /* 0x000fe20000000800 */
[----:B------:R-:W-:Y:S01]  /*3320*/  FMUL.FTZ R181, R136, R181 ;  /* 0x000000b588b57220 */ /* 0x000fe20000410000 */
[----:B-1----:R-:W-:Y:S01]  /*3330*/  FMUL.FTZ R239, R121, R12 ;  /* 0x0000000c79ef7220 */ /* 0x002fe20000410000 */
[----:B------:R-:W-:Y:S01]  /*3340*/  FFMA.FTZ R10, R21, R241, R10 ;  /* 0x000000f1150a7223 */ /* 0x000fe2000001000a */
[----:B------:R-:W-:Y:S01]  /*3350*/  STS [R70+0x3c], R243 ;  /* 0x00003cf346007388 */ /* 0x000fe20000000800 */
[----:B------:R-:W-:Y:S01]  /*3360*/  FMUL.FTZ R184, R139, R184 ;  /* 0x000000b88bb87220 */ /* 0x000fe20000410000 */
[----:B------:R-:W-:Y:S01]  /*3370*/  FMUL.FTZ R182, R143, R182 ;  /* 0x000000b68fb67220 */ /* 0x000fe20000410000 */
[----:B------:R-:W-:Y:S01]  /*3380*/  FMUL.FTZ R187, R147, R187 ;  /* 0x000000bb93bb7220 */ /* 0x000fe20000410000 */
[----:B------:R-:W-:Y:S01]  /*3390*/  STS [R70+0x38], R239 ;  /* 0x000038ef46007388 */ /* 0x000fe20000000800 */
[----:B------:R-:W-:Y:S01]  /*33a0*/  FMUL.FTZ R186, R140, R186 ;  /* 0x000000ba8cba7220 */ /* 0x000fe20000410000 */
[----:B------:R-:W-:Y:S01]  /*33b0*/  FMUL.FTZ R15, R151, R15 ;  /* 0x0000000f970f7220 */ /* 0x000fe20000410000 */
[----:B------:R-:W-:Y:S01]  /*33c0*/  FMUL.FTZ R191, R144, R191 ;  /* 0x000000bf90bf7220 */ /* 0x000fe20000410000 */
[----:B------:R-:W-:Y:S01]  /*33d0*/  BAR.SYNC.DEFER_BLOCKING 0x0 ;  /* 0x0000000000007b1d */ /* 0x000fe20000010000 */
[----:B------:R-:W-:Y:S01]  /*33e0*/  FMUL.FTZ R199, R155, R199 ;  /* 0x000000c79bc77220 */ /* 0x000fe20000410000 */
[----:B------:R-:W-:Y:S01]  /*33f0*/  FMUL.FTZ R27, R152, R27 ;  /* 0x0000001b981b7220 */ /* 0x000fe20000410000 */
[----:B------:R-:W-:-:S03]  /*3400*/  P2R R229, PR, RZ, 0x20 ;  /* 0x00000020ffe57803 */ /* 0x000fc60000000000 */
[----:B------:R-:W1:Y:S04]  /*3410*/  LDS R13, [R54] ;  /* 0x00000000360d7984 */ /* 0x000e680000000800 */
        /* <DEDUP_REMOVED lines=19> */
[----:B-----5:R-:W-:Y:S01]  /*3550*/  FMUL.FTZ R183, R148, R20 ;  /* 0x0000001494b77220 */ /* 0x020fe20000410000 */
[----:B------:R-:W-:-:S02]  /*3560*/  IADD3 R20, PT, PT, -R156, UR7, RZ ;  /* 0x000000079c147c10 */ /* 0x000fc4000fffe1ff */
[----:B------:R0:W-:Y:S01]  /*3570*/  STS [R70+0x844], R230 ;  /* 0x000844e646007388 */ /* 0x0001e20000000800 */
[----:B-1----:R-:W-:Y:S01]  /*3580*/  FMUL.FTZ R185, R163, R204 ;  /* 0x000000cca3b97220 */ /* 0x002fe20000410000 */
[C---:B------:R-:W-:Y:S02]  /*3590*/  ISETP.GE.AND P6, PT, R20.reuse, 0x1, PT ;  /* 0x000000011400780c */ /* 0x040fe40003fc6270 */
[----:B------:R1:W-:Y:S01]  /*35a0*/  STS [R70+0x84c], R184 ;  /* 0x00084cb846007388 */ /* 0x0003e20000000800 */
[C---:B------:R-:W-:Y:S01]  /*35b0*/  ISETP.GE.AND P1, PT, R20.reuse, 0x21, PT ;  /* 0x000000211400780c */ /* 0x040fe20003f26270 */
[----:B--2---:R-:W-:Y:S01]  /*35c0*/  FMUL.FTZ R181, R159, R206 ;  /* 0x000000ce9fb57220 */ /* 0x004fe20000410000 */
[C---:B------:R-:W-:Y:S01]  /*35d0*/  ISETP.GE.AND P3, PT, R20.reuse, 0x41, PT ;  /* 0x000000411400780c */ /* 0x040fe20003f66270 */
[----:B------:R1:W-:Y:S01]  /*35e0*/  STS [R70+0x854], R182 ;  /* 0x000854b646007388 */ /* 0x0003e20000000800 */
[C---:B------:R-:W-:Y:S02]  /*35f0*/  ISETP.GE.AND P4, PT, R20.reuse, 0x61, PT ;  /* 0x000000611400780c */ /* 0x040fe40003f86270 */
        /* <DEDUP_REMOVED lines=16> */
.L_x_8160:
[----:B------:R-:W-:Y:S05]  /*3700*/  BSYNC.RECONVERGENT B0 ;  /* 0x0000000000007941 */ /* 0x000fea0003800200 */
.L_x_8159:
[----:B--2---:R0:W2:Y:S01]  /*3710*/  LDS R13, [R69+0x8c0] ;  /* 0x0008c000450d7984 */ /* 0x0040a20000000800 */
[----:B------:R-:W-:Y:S04]  /*3720*/  BSSY.RECONVERGENT B0, `(.L_x_8161) ;  /* 0x0000004000007945 */ /* 0x000fe80003800200 */
[----:B------:R-:W-:Y:S05]  /*3730*/  @!P1 BRA `(.L_x_8162) ;  /* 0x0000000000089947 */ /* 0x000fea0003800000 */
[----:B------:R3:W-:Y:S04]  /*3740*/  REDG.E.ADD.F32.FTZ.RN.STRONG.GPU desc[UR16][R4.64+0x80], R231 ;  /* 0x000080e7040079a6 */ /* 0x0007e8000c12f310 */
[----:B--2---:R3:W-:Y:S02]  /*3750*/  REDG.E.ADD.F32.FTZ.RN.STRONG.GPU desc[UR16][R6.64+0x80], R13 ;  /* 0x0000800d060079a6 */ /* 0x0047e4000c12f310 */
.L_x_8162:
[----:B------:R-:W-:Y:S05]  /*3760*/  BSYNC.RECONVERGENT B0 ;  /* 0x0000000000007941 */ /* 0x000fea0003800200 */
.L_x_8161:
[----:B--23--:R2:W3:Y:S01]  /*3770*/  LDS R13, [R68+0x940] ;  /* 0x00094000440d7984 */ /* 0x00c4e20000000800 */
[----:B------:R-:W-:Y:S04]  /*3780*/  BSSY.RECONVERGENT B0, `(.L_x_8163) ;  /* 0x0000004000007945 */ /* 0x000fe80003800200 */
[----:B------:R-:W-:Y:S05]  /*3790*/  @!P3 BRA `(.L_x_8164) ;  /* 0x000000000008b947 */ /* 0x000fea0003800000 */
[----:B------:R4:W-:Y:S04]  /*37a0*/  REDG.E.ADD.F32.FTZ.RN.STRONG.GPU desc[UR16][R4.64+0x100], R233 ;  /* 0x000100e9040079a6 */ /* 0x0009e8000c12f310 */
[----:B---3--:R4:W-:Y:S02]  /*37b0*/  REDG.E.ADD.F32.FTZ.RN.STRONG.GPU desc[UR16][R6.64+0x100], R13 ;  /* 0x0001000d060079a6 */ /* 0x0089e4000c12f310 */
.L_x_8164:
[----:B------:R-:W-:Y:S05]  /*37c0*/  BSYNC.RECONVERGENT B0 ;  /* 0x0000000000007941 */ /* 0x000fea0003800200 */
.L_x_8163:
[----:B---34-:R3:W4:Y:S01]  /*37d0*/  LDS R13, [R67+0x9c0] ;  /* 0x0009c000430d7984 */ /* 0x0187220000000800 */
[----:B------:R-:W-:Y:S04]  /*37e0*/  BSSY.RECONVERGENT B0, `(.L_x_8165) ;  /* 0x0000004000007945 */ /* 0x000fe80003800200 */
[----:B------:R-:W-:Y:S05]  /*37f0*/  @!P4 BRA `(.L_x_8166) ;  /* 0x000000000008c947 */ /* 0x000fea0003800000 */
[----:B------:R0:W-:Y:S04]  /*3800*/  REDG.E.ADD.F32.FTZ.RN.STRONG.GPU desc[UR16][R4.64+0x180], R235 ;  /* 0x000180eb040079a6 */ /* 0x0001e8000c12f310 */
[----:B----4-:R0:W-:Y:S02]  /*3810*/  REDG.E.ADD.F32.FTZ.RN.STRONG.GPU desc[UR16][R6.64+0x180], R13 ;  /* 0x0001800d060079a6 */ /* 0x0101e4000c12f310 */
.L_x_8166:
[----:B------:R-:W-:Y:S05]  /*3820*/  BSYNC.RECONVERGENT B0 ;  /* 0x0000000000007941 */ /* 0x000fea0003800200 */
.L_x_8165:
[----:B0---4-:R0:W4:Y:S01]  /*3830*/  LDS R13, [R66+0xa40] ;  /* 0x000a4000420d7984 */ /* 0x0111220000000800 */
[----:B------:R-:W-:Y:S04]  /*3840*/  BSSY.RECONVERGENT B0, `(.L_x_8167) ;  /* 0x0000004000007945 */ /* 0x000fe80003800200 */
[----:B------:R-:W-:Y:S05]  /*3850*/  @!P5 BRA `(.L_x_8168) ;  /* 0x000000000008d947 */ /* 0x000fea0003800000 */
[----:B------:R0:W-:Y:S04]  /*3860*/  REDG.E.ADD.F32.FTZ.RN.STRONG.GPU desc[UR16][R4.64+0x200], R237 ;  /* 0x000200ed040079a6 */ /* 0x0001e8000c12f310 */
[----:B----4-:R0:W-:Y:S02]  /*3870*/  REDG.E.ADD.F32.FTZ.RN.STRONG.GPU desc[UR16][R6.64+0x200], R13 ;  /* 0x0002000d060079a6 */ /* 0x0101e4000c12f310 */
.L_x_8168:
[----:B------:R-:W-:Y:S05]  /*3880*/  BSYNC.RECONVERGENT B0 ;  /* 0x0000000000007941 */ /* 0x000fea0003800200 */
.L_x_8167:
        /* <DEDUP_REMOVED lines=10> */
.L_x_8170:
[----:B------:R-:W-:Y:S05]  /*3930*/  BSYNC.RECONVERGENT B0 ;  /* 0x0000000000007941 */ /* 0x000fea0003800200 */
.L_x_8169:
[----:B0---4-:R0:W4:Y:S01]  /*3940*/  LDS R13, [R64+0xb40] ;  /* 0x000b4000400d7984 */ /* 0x0111220000000800 */
[----:B------:R-:W-:Y:S04]  /*3950*/  BSSY.RECONVERGENT B0, `(.L_x_8171) ;  /* 0x0000004000007945 */ /* 0x000fe80003800200 */
[----:B------:R-:W-:Y:S05]  /*3960*/  @!P3 BRA `(.L_x_8172) ;  /* 0x000000000008b947 */ /* 0x000fea0003800000 */
[----:B------:R0:W-:Y:S04]  /*3970*/  REDG.E.ADD.F32.FTZ.RN.STRONG.GPU desc[UR16][R4.64+0x300], R241 ;  /* 0x000300f1040079a6 */ /* 0x0001e8000c12f310 */
[----:B----4-:R0:W-:Y:S02]  /*3980*/  REDG.E.ADD.F32.FTZ.RN.STRONG.GPU desc[UR16][R6.64+0x300], R13 ;  /* 0x0003000d060079a6 */ /* 0x0101e4000c12f310 */
.L_x_8172:
[----:B------:R-:W-:Y:S05]  /*3990*/  BSYNC.RECONVERGENT B0 ;  /* 0x0000000000007941 */ /* 0x000fea0003800200 */
.L_x_8171:
[----:B0---4-:R0:W4:Y:S01]  /*39a0*/  LDS R13, [R63+0xbc0] ;  /* 0x000bc0003f0d7984 */ /* 0x0111220000000800 */
[----:B------:R-:W-:Y:S04]  /*39b0*/  BSSY.RECONVERGENT B0, `(.L_x_8173) ;  /* 0x0000004000007945 */ /* 0x000fe80003800200 */
[----:B------:R-:W-:Y:S05]  /*39c0*/  @!P4 BRA `(.L_x_8174) ;  /* 0x000000000008c947 */ /* 0x000fea0003800000 */
[----:B------:R0:W-:Y:S04]  /*39d0*/  REDG.E.ADD.F32.FTZ.RN.STRONG.GPU desc[UR16][R4.64+0x380], R243 ;  /* 0x000380f3040079a6 */ /* 0x0001e8000c12f310 */
[----:B----4-:R0:W-:Y:S02]  /*39e0*/  REDG.E.ADD.F32.FTZ.RN.STRONG.GPU desc[UR16][R6.64+0x380], R13 ;  /* 0x0003800d060079a6 */ /* 0x0101e4000c12f310 */
.L_x_8174:
[----:B------:R-:W-:Y:S05]  /*39f0*/  BSYNC.RECONVERGENT B0 ;  /* 0x0000000000007941 */ /* 0x000fea0003800200 */
.L_x_8173:
[----:B0---4-:R0:W4:Y:S01]  /*3a00*/  LDS R13, [R62+0xc40] ;  /* 0x000c40003e0d7984 */ /* 0x0111220000000800 */
[----:B------:R-:W-:Y:S04]  /*3a10*/  BSSY.RECONVERGENT B0, `(.L_x_8175) ;  /* 0x0000004000007945 */ /* 0x000fe80003800200 */
[----:B------:R-:W-:Y:S05]  /*3a20*/  @!P5 BRA `(.L_x_8176) ;  /* 0x000000000008d947 */ /* 0x000fea0003800000 */
[----:B------:R0:W-:Y:S04]  /*3a30*/  REDG.E.ADD.F32.FTZ.RN.STRONG.GPU desc[UR16][R4.64+0x400], R245 ;  /* 0x000400f5040079a6 */ /* 0x0001e8000c12f310 */
[----:B----4-:R0:W-:Y:S02]  /*3a40*/  REDG.E.ADD.F32.FTZ.RN.STRONG.GPU desc[UR16][R6.64+0x400], R13 ;  /* 0x0004000d060079a6 */ /* 0x0101e4000c12f310 */
.L_x_8176:
[----:B------:R-:W-:Y:S05]  /*3a50*/  BSYNC.RECONVERGENT B0 ;  /* 0x0000000000007941 */ /* 0x000fea0003800200 */
.L_x_8175:
[----:B0---4-:R0:W4:Y:S01]  /*3a60*/  LDS R13, [R61+0xcc0] ;  /* 0x000cc0003d0d7984 */ /* 0x0111220000000800 */
[----:B------:R-:W-:Y:S04]  /*3a70*/  BSSY.RECONVERGENT B0, `(.L_x_8177) ;  /* 0x0000004000007945 */ /* 0x000fe80003800200 */
[----:B------:R-:W-:Y:S05]  /*3a80*/  @!P6 BRA `(.L_x_8178) ;  /* 0x000000000008e947 */ /* 0x000fea0003800000 */
[----:B------:R0:W-:Y:S04]  /*3a90*/  REDG.E.ADD.F32.FTZ.RN.STRONG.GPU desc[UR16][R4.64+0x480], R247 ;  /* 0x000480f7040079a6 */ /* 0x0001e8000c12f310 */
[----:B----4-:R0:W-:Y:S02]  /*3aa0*/  REDG.E.ADD.F32.FTZ.RN.STRONG.GPU desc[UR16][R6.64+0x480], R13 ;  /* 0x0004800d060079a6 */ /* 0x0101e4000c12f310 */
.L_x_8178:
[----:B------:R-:W-:Y:S05]  /*3ab0*/  BSYNC.RECONVERGENT B0 ;  /* 0x0000000000007941 */ /* 0x000fea0003800200 */
.L_x_8177:
        /* <DEDUP_REMOVED lines=10> */
.L_x_8180:
[----:B------:R-:W-:Y:S05]  /*3b60*/  BSYNC.RECONVERGENT B0 ;  /* 0x0000000000007941 */ /* 0x000fea0003800200 */
.L_x_8179:
[----:B0---4-:R0:W4:Y:S01]  /*3b70*/  LDS R13, [R59+0xdc0] ;  /* 0x000dc0003b0d7984 */ /* 0x0111220000000800 */
[----:B------:R-:W-:Y:S04]  /*3b80*/  BSSY.RECONVERGENT B0, `(.L_x_8181) ;  /* 0x0000004000007945 */ /* 0x000fe80003800200 */
[----:B------:R-:W-:Y:S05]  /*3b90*/  @!P2 BRA `(.L_x_8182) ;  /* 0x000000000008a947 */ /* 0x000fea0003800000 */
[----:B------:R0:W-:Y:S04]  /*3ba0*/  REDG.E.ADD.F32.FTZ.RN.STRONG.GPU desc[UR16][R4.64+0x580], R251 ;  /* 0x000580fb040079a6 */ /* 0x0001e8000c12f310 */
[----:B----4-:R0:W-:Y:S02]  /*3bb0*/  REDG.E.ADD.F32.FTZ.RN.STRONG.GPU desc[UR16][R6.64+0x580], R13 ;  /* 0x0005800d060079a6 */ /* 0x0101e4000c12f310 */
.L_x_8182:
[----:B------:R-:W-:Y:S05]  /*3bc0*/  BSYNC.RECONVERGENT B0 ;  /* 0x0000000000007941 */ /* 0x000fea0003800200 */
.L_x_8181:
[----:B0---4-:R0:W4:Y:S01]  /*3bd0*/  LDS R13, [R58+0xe40] ;  /* 0x000e40003a0d7984 */ /* 0x0111220000000800 */
[----:B------:R-:W-:Y:S04]  /*3be0*/  BSSY.RECONVERGENT B0, `(.L_x_8183) ;  /* 0x0000004000007945 */ /* 0x000fe80003800200 */
[----:B------:R-:W-:Y:S05]  /*3bf0*/  @!P3 BRA `(.L_x_8184) ;  /* 0x000000000008b947 */ /* 0x000fea0003800000 */
[----:B------:R0:W-:Y:S04]  /*3c00*/  REDG.E.ADD.F32.FTZ.RN.STRONG.GPU desc[UR16][R4.64+0x600], R8 ;  /* 0x00060008040079a6 */ /* 0x0001e8000c12f310 */
[----:B----4-:R0:W-:Y:S02]  /*3c10*/  REDG.E.ADD.F32.FTZ.RN.STRONG.GPU desc[UR16][R6.64+0x600], R13 ;  /* 0x0006000d060079a6 */ /* 0x0101e4000c12f310 */
.L_x_8184:
[----:B------:R-:W-:Y:S05]  /*3c20*/  BSYNC.RECONVERGENT B0 ;  /* 0x0000000000007941 */ /* 0x000fea0003800200 */
.L_x_8183:
[----:B0---4-:R0:W4:Y:S01]  /*3c30*/  LDS R13, [R57+0xec0] ;  /* 0x000ec000390d7984 */ /* 0x0111220000000800 */
[----:B------:R-:W-:Y:S04]  /*3c40*/  BSSY.RECONVERGENT B0, `(.L_x_8185) ;  /* 0x0000004000007945 */ /* 0x000fe80003800200 */
[----:B------:R-:W-:Y:S05]  /*3c50*/  @!P4 BRA `(.L_x_8186) ;  /* 0x000000000008c947 */ /* 0x000fea0003800000 */
[----:B------:R0:W-:Y:S04]  /*3c60*/  REDG.E.ADD.F32.FTZ.RN.STRONG.GPU desc[UR16][R4.64+0x680], R12 ;  /* 0x0006800c040079a6 */ /* 0x0001e8000c12f310 */
[----:B----4-:R0:W-:Y:S02]  /*3c70*/  REDG.E.ADD.F32.FTZ.RN.STRONG.GPU desc[UR16][R6.64+0x680], R13 ;  /* 0x0006800d060079a6 */ /* 0x0101e4000c12f310 */
.L_x_8186:
[----:B------:R-:W-:Y:S05]  /*3c80*/  BSYNC.RECONVERGENT B0 ;  /* 0x0000000000007941 */ /* 0x000fea0003800200 */
.L_x_8185:
[----:B0---4-:R0:W4:Y:S01]  /*3c90*/  LDS R13, [R56+0xf40] ;  /* 0x000f4000380d7984 */ /* 0x0111220000000800 */
[----:B------:R-:W-:Y:S04]  /*3ca0*/  BSSY.RECONVERGENT B0, `(.L_x_8187) ;  /* 0x0000004000007945 */ /* 0x000fe80003800200 */
[----:B------:R-:W-:Y:S05]  /*3cb0*/  @!P5 BRA `(.L_x_8188) ;  /* 0x000000000008d947 */ /* 0x000fea0003800000 */
[----:B------:R0:W-:Y:S04]  /*3cc0*/  REDG.E.ADD.F32.FTZ.RN.STRONG.GPU desc[UR16][R4.64+0x700], R216 ;  /* 0x000700d8040079a6 */ /* 0x0001e8000c12f310 */
[----:B----4-:R0:W-:Y:S02]  /*3cd0*/  REDG.E.ADD.F32.FTZ.RN.STRONG.GPU desc[UR16][R6.64+0x700], R13 ;  /* 0x0007000d060079a6 */ /* 0x0101e4000c12f310 */
.L_x_8188:
[----:B------:R-:W-:Y:S05]  /*3ce0*/  BSYNC.RECONVERGENT B0 ;  /* 0x0000000000007941 */ /* 0x000fea0003800200 */
.L_x_8187:
[----:B0---4-:R0:W4:Y:S01]  /*3cf0*/  LDS R13, [R55+0xfc0] ;  /* 0x000fc000370d7984 */ /* 0x0111220000000800 */
[----:B------:R-:W-:Y:S04]  /*3d00*/  BSSY.RECONVERGENT B0, `(.L_x_8189) ;  /* 0x0000004000007945 */ /* 0x000fe80003800200 */
[----:B------:R-:W-:Y:S05]  /*3d10*/  @!P6 BRA `(.L_x_8190) ;  /* 0x000000000008e947 */ /* 0x000fea0003800000 */
[----:B------:R0:W-:Y:S04]  /*3d20*/  REDG.E.ADD.F32.FTZ.RN.STRONG.GPU desc[UR16][R4.64+0x780], R226 ;  /* 0x000780e2040079a6 */ /* 0x0001e8000c12f310 */
[----:B----4-:R0:W-:Y:S02]  /*3d30*/  REDG.E.ADD.F32.FTZ.RN.STRONG.GPU desc[UR16][R6.64+0x780], R13 ;  /* 0x0007800d060079a6 */ /* 0x0101e4000c12f310 */
.L_x_8190:
[----:B------:R-:W-:Y:S05]  /*3d40*/  BSYNC.RECONVERGENT B0 ;  /* 0x0000000000007941 */ /* 0x000fea0003800200 */
.L_x_8189:
[----:B0---4-:R-:W0:Y:S01]  /*3d50*/  SHFL.DOWN P1, R13, R10, 0x1, 0x1f ;  /* 0x08201f000a0d7f89 */ /* 0x011e220000020000 */
[-C--:B------:R-:W-:Y:S01]  /*3d60*/  FMUL.FTZ R7, R192, R205.reuse ;  /* 0x000000cdc0077220 */ /* 0x080fe20000410000 */
[C---:B------:R-:W-:Y:S01]  /*3d70*/  FMUL.FTZ R205, R180.reuse, R205 ;  /* 0x000000cdb4cd7220 */ /* 0x040fe20000410000 */
[----:B------:R-:W-:Y:S01]  /*3d80*/  FMUL.FTZ R4, R180, R207 ;  /* 0x000000cfb4047220 */ /* 0x000fe20000410000 */
[----:B------:R-:W-:Y:S01]  /*3d90*/  FMUL.FTZ R193, R193, R208 ;  /* 0x000000d0c1c17220 */ /* 0x000fe20000410000 */
[----:B------:R-:W-:Y:S01]  /*3da0*/  FFMA.FTZ R154, R173, R7, R154 ;  /* 0x00000007ad9a7223 */ /* 0x000fe2000001009a */
[----:B------:R-:W-:Y:S01]  /*3db0*/  FMUL.FTZ R205, R218, R205 ;  /* 0x000000cddacd7220 */ /* 0x000fe20000410000 */
[----:B------:R-:W-:Y:S01]  /*3dc0*/  FMUL.FTZ R8, R217, R4 ;  /* 0x00000004d9087220 */ /* 0x000fe20000410000 */
[C---:B------:R-:W-:Y:S01]  /*3dd0*/  FMUL.FTZ R4, R180.reuse, R201 ;  /* 0x000000c9b4047220 */ /* 0x040fe20000410000 */
[----:B-1----:R-:W-:Y:S01]  /*3de0*/  FMUL.FTZ R27, R180, R210 ;  /* 0x000000d2b41b7220 */ /* 0x002fe20000410000 */
        /* <DEDUP_REMOVED lines=14> */
[----:B0-----:R-:W-:Y:S01]  /*3ed0*/  @P1 FADD R13, R10, R13 ;  /* 0x0000000d0a0d1221 */ /* 0x001fe20000000000 */
[----:B------:R-:W-:Y:S01]  /*3ee0*/  FMUL.FTZ R4, R180, R219 ;  /* 0x000000dbb4047220 */ /* 0x000fe20000410000 */
[----:B------:R-:W-:Y:S01]  /*3ef0*/  FADD.FTZ R95, R6, R95 ;  /* 0x0000005f065f7221 */ /* 0x000fe20000010000 */
[----:B------:R-:W-:Y:S01]  /*3f00*/  FADD.FTZ R90, R5, R90 ;  /* 0x0000005a055a7221 */ /* 0x000fe20000010000 */
[----:B------:R-:W-:Y:S01]  /*3f10*/  FMUL.FTZ R5, R180, R214 ;  /* 0x000000d6b4057220 */ /* 0x000fe20000410000 */
[----:B------:R-:W0:Y:S01]  /*3f20*/  SHFL.DOWN P1, R12, R13, 0x2, 0x1f ;  /* 0x08401f000d0c7f89 */ /* 0x000e220000020000 */
[----:B------:R-:W-:Y:S01]  /*3f30*/  FMUL.FTZ R223, R223, R4 ;  /* 0x00000004dfdf7220 */ /* 0x000fe20000410000 */
[----:B------:R-:W-:Y:S01]  /*3f40*/  FFMA.FTZ R4, R120, R15, R27 ;  /* 0x0000000f78047223 */ /* 0x000fe2000001001b */
[----:B------:R-:W-:Y:S01]  /*3f50*/  FFMA.FTZ R6, R114, R189, R221 ;  /* 0x000000bd72067223 */ /* 0x000fe200000100dd */
[----:B------:R-:W-:Y:S01]  /*3f60*/  FMUL.FTZ R188, R188, R203 ;  /* 0x000000cbbcbc7220 */ /* 0x000fe20000410000 */
[----:B------:R-:W-:Y:S01]  /*3f70*/  FMUL.FTZ R194, R194, R209 ;  /* 0x000000d1c2c27220 */ /* 0x000fe20000410000 */
[----:B------:R-:W-:Y:S01]  /*3f80*/  FMUL.FTZ R19, R19, R214 ;  /* 0x000000d613137220 */ /* 0x000fe20000410000 */
[----:B------:R-:W-:Y:S01]  /*3f90*/  FMUL.FTZ R7, R222, R5 ;  /* 0x00000005de077220 */ /* 0x000fe20000410000 */
[----:B------:R-:W-:Y:S01]  /*3fa0*/  FADD.FTZ R109, R6, R109 ;  /* 0x0000006d066d7221 */ /* 0x000fe20000010000 */
[C---:B------:R-:W-:Y:S01]  /*3fb0*/  FMUL.FTZ R209, R180.reuse, R209 ;  /* 0x000000d1b4d17220 */ /* 0x040fe20000410000 */
[----:B------:R-:W-:Y:S01]  /*3fc0*/  FMUL.FTZ R6, R180, R211 ;  /* 0x000000d3b4067220 */ /* 0x000fe20000410000 */
[----:B------:R-:W-:Y:S01]  /*3fd0*/  FFMA.FTZ R7, R110, R19, R7 ;  /* 0x000000136e077223 */ /* 0x000fe20000010007 */
[----:B------:R-:W-:Y:S01]  /*3fe0*/  FMUL.FTZ R197, R197, R212 ;  /* 0x000000d4c5c57220 */ /* 0x000fe20000410000 */
[----:B------:R-:W-:Y:S01]  /*3ff0*/  FMUL.FTZ R26, R26, R209 ;  /* 0x000000d11a1a7220 */ /* 0x000fe20000410000 */
[----:B------:R-:W-:Y:S01]  /*4000*/  FMUL.FTZ R8, R195, R211 ;  /* 0x000000d3c3087220 */ /* 0x000fe20000410000 */
[----:B------:R-:W-:Y:S01]  /*4010*/  FMUL.FTZ R10, R25, R6 ;  /* 0x00000006190a7220 */ /* 0x000fe20000410000 */
[----:B------:R-:W-:Y:S01]  /*4020*/  FMUL.FTZ R212, R180, R212 ;  /* 0x000000d4b4d47220 */ /* 0x000fe20000410000 */
[----:B------:R-:W-:Y:S01]  /*4030*/  ISETP.NE.AND P2, PT, R104, RZ, PT ;  /* 0x000000ff6800720c */ /* 0x000fe20003f45270 */
[----:B------:R-:W-:Y:S01]  /*4040*/  FADD.FTZ R99, R4, R99 ;  /* 0x0000006304637221 */ /* 0x000fe20000010000 */
[----:B------:R-:W-:Y:S01]  /*4050*/  ISETP.NE.AND P3, PT, R229, RZ, PT ;  /* 0x000000ffe500720c */ /* 0x000fe20003f65270 */
[----:B------:R-:W-:Y:S01]  /*4060*/  FMUL.FTZ R5, R18, R219 ;  /* 0x000000db12057220 */ /* 0x000fe20000410000 */
[----:B------:R-:W-:Y:S01]  /*4070*/  FADD.FTZ R102, R7, R102 ;  /* 0x0000006607667221 */ /* 0x000fe20000010000 */
[----:B------:R-:W-:Y:S01]  /*4080*/  FMUL.FTZ R4, R180, R11 ;  /* 0x0000000bb4047220 */ /* 0x000fe20000410000 */
[----:B------:R-:W-:Y:S01]  /*4090*/  FMUL.FTZ R17, R17, R9 ;  /* 0x0000000911117220 */ /* 0x000fe20000410000 */
[----:B0-----:R-:W-:Y:S01]  /*40a0*/  @P1 FADD R12, R13, R12 ;  /* 0x0000000c0d0c1221 */ /* 0x001fe20000000000 */
[----:B------:R-:W-:Y:S01]  /*40b0*/  FFMA.FTZ R13, R113, R188, R220 ;  /* 0x000000bc710d7223 */ /* 0x000fe200000100dc */
[-C--:B------:R-:W-:Y:S01]  /*40c0*/  FFMA.FTZ R141, R162, R8.reuse, R141 ;  /* 0x00000008a28d7223 */ /* 0x080fe2000001008d */
[----:B------:R-:W-:Y:S01]  /*40d0*/  FFMA.FTZ R7, R119, R8, R10 ;  /* 0x0000000877077223 */ /* 0x000fe2000001000a */
[----:B------:R-:W-:Y:S01]  /*40e0*/  FMUL.FTZ R23, R23, R212 ;  /* 0x000000d417177220 */ /* 0x000fe20000410000 */
[----:B------:R-:W0:Y:S01]  /*40f0*/  SHFL.DOWN P1, R181, R12, 0x4, 0x1f ;  /* 0x08801f000cb57f89 */ /* 0x000e220000020000 */
[----:B------:R-:W-:Y:S01]  /*4100*/  FADD.FTZ R88, R13, R88 ;  /* 0x000000580d587221 */ /* 0x000fe20000010000 */
[----:B------:R-:W-:Y:S01]  /*4110*/  FFMA.FTZ R13, R117, R194, R26 ;  /* 0x000000c2750d7223 */ /* 0x000fe2000001001a */
[----:B------:R-:W-:Y:S01]  /*4120*/  FMUL.FTZ R198, R198, R213 ;  /* 0x000000d5c6c67220 */ /* 0x000fe20000410000 */
[----:B------:R-:W-:Y:S01]  /*4130*/  FMUL.FTZ R14, R14, R227 ;  /* 0x000000e30e0e7220 */ /* 0x000fe20000410000 */
[C---:B------:R-:W-:Y:S01]  /*4140*/  FMUL.FTZ R9, R180.reuse, R9 ;  /* 0x00000009b4097220 */ /* 0x040fe20000410000 */
[C---:B------:R-:W-:Y:S01]  /*4150*/  FMUL.FTZ R8, R180.reuse, R215 ;  /* 0x000000d7b4087220 */ /* 0x040fe20000410000 */
[C---:B------:R-:W-:Y:S01]  /*4160*/  FMUL.FTZ R213, R180.reuse, R213 ;  /* 0x000000d5b4d57220 */ /* 0x040fe20000410000 */
[----:B------:R-:W-:Y:S01]  /*4170*/  FMUL.FTZ R227, R180, R227 ;  /* 0x000000e3b4e37220 */ /* 0x000fe20000410000 */
[-C--:B------:R-:W-:Y:S01]  /*4180*/  FFMA.FTZ R146, R177, R5.reuse, R146 ;  /* 0x00000005b1927223 */ /* 0x080fe20000010092 */
[----:B------:R-:W-:Y:S01]  /*4190*/  FFMA.FTZ R6, R112, R5, R223 ;  /* 0x0000000570067223 */ /* 0x000fe200000100df */
        /* <DEDUP_REMOVED lines=14> */
[----:B------:R-:W-:Y:S01]  /*4280*/  FFMA.FTZ R5, R121, R198, R22 ;  /* 0x000000c679057223 */ /* 0x000fe20000010016 */
[----:B------:R-:W-:Y:S01]  /*4290*/  FFMA.FTZ R0, R111, R14, R0 ;  /* 0x0000000e6f007223 */ /* 0x000fe20000010000 */
[----:B------:R-:W-:Y:S01]  /*42a0*/  FFMA.FTZ R4, R124, R13, R21 ;  /* 0x0000000d7c047223 */ /* 0x000fe20000010015 */
[----:B------:R-:W-:Y:S01]  /*42b0*/  BSSY.RECONVERGENT B0, `(.L_x_8191) ;  /* 0x000001f000007945 */ /* 0x000fe20003800200 */
        /* <DEDUP_REMOVED lines=25> */
[----:B------:R-:W-:Y:S01]  /*4450*/  ISETP.NE.AND P1, PT, R72, UR12, PT ;  /* 0x0000000c48007c0c */ /* 0x000fe2000bf25270 */
[----:B------:R-:W-:-:S12]  /*4460*/  ULEA UR6, UR4, UR5, 0x2 ;  /* 0x0000000504067291 */ /* 0x000fd8000f8e10ff */
[----:B------:R-:W0:Y:S02]  /*4470*/  @P1 LDS R0, [UR6+0x2b78] ;  /* 0x002b7806ff001984 */ /* 0x000e240008000800 */
[----:B0-----:R-:W-:-:S05]  /*4480*/  @P1 FADD.FTZ R15, R15, R0 ;  /* 0x000000000f0f1221 */ /* 0x001fca0000010000 */
[----:B------:R1:W-:Y:S02]  /*4490*/  STS [UR6+0x2b78], R15 ;  /* 0x002b780fff007988 */ /* 0x0003e40008000806 */
.L_x_8192:
[----:B------:R-:W-:Y:S05]  /*44a0*/  BSYNC.RECONVERGENT B0 ;  /* 0x0000000000007941 */ /* 0x000fea0003800200 */
.L_x_8191:
[----:B------:R-:W-:-:S04]  /*44b0*/  UIADD3 UR4, UPT, UPT, UR4, 0x1, URZ ;  /* 0x0000000104047890 */ /* 0x000fc8000fffe0ff */
[----:B------:R-:W-:-:S09]  /*44c0*/  UISETP.GE.AND UP0, UPT, UR4, UR13, UPT ;  /* 0x0000000d0400728c */ /* 0x000fd2000bf06270 */
[----:B------:R-:W-:Y:S05]  /*44d0*/  BRA.U !UP0, `(.L_x_8193) ;  /* 0xffffffd108c07547 */ /* 0x000fea000b83ffff */
.L_x_8155:
[----:B------:R-:W-:Y:S01]  /*44e0*/  BAR.SYNC.DEFER_BLOCKING 0x0 ;  /* 0x0000000000007b1d */ /* 0x000fe20000010000 */
[----:B01----:R-:W-:Y:S02]  /*44f0*/  F2FP.F16.F32.PACK_AB R15, R154, R161 ;  /* 0x000000a19a0f723e */ /* 0x003fe400000000ff */
[----:B------:R-:W-:Y:S02]  /*4500*/  F2FP.F16.F32.PACK_AB R14, R150, R157 ;  /* 0x0000009d960e723e */ /* 0x000fe400000000ff */
[----:B------:R-:W-:-:S03]  /*4510*/  F2FP.F16.F32.PACK_AB R13, R146, R153 ;  /* 0x00000099920d723e */ /* 0x000fc600000000ff */
[----:B------:R-:W0:Y:S01]  /*4520*/  LDC.64 R22, c[0x0][0x4f8] ;  /* 0x00013e00ff167b82 */ /* 0x000e220000000a00 */
[----:B------:R-:W-:Y:S01]  /*4530*/  F2FP.F16.F32.PACK_AB R12, R142, R149 ;  /* 0x000000958e0c723e */ /* 0x000fe200000000ff */
[----:B------:R-:W1:Y:S01]  /*4540*/  LDCU.64 UR4, c[0x0][0x500] ;  /* 0x0000a000ff0477ac */ /* 0x000e620008000a00 */
[----:B------:R-:W-:Y:S02]  /*4550*/  F2FP.F16.F32.PACK_AB R19, R138, R145 ;  /* 0x000000918a13723e */ /* 0x000fe400000000ff */
[----:B------:R-:W-:Y:S02]  /*4560*/  F2FP.F16.F32.PACK_AB R18, R134, R141 ;  /* 0x0000008d8612723e */ /* 0x000fe400000000ff */
[----:B------:R-:W-:Y:S01]  /*4570*/  F2FP.F16.F32.PACK_AB R17, R132, R135 ;  /* 0x000000878411723e */ /* 0x000fe200000000ff */
[----:B------:R-:W4:Y:S01]  /*4580*/  LDC.64 R38, c[0x0][0x550] ;  /* 0x00015400ff267b82 */ /* 0x000f220000000a00 */
[----:B------:R-:W-:Y:S02]  /*4590*/  F2FP.F16.F32.PACK_AB R16, R125, R126 ;  /* 0x0000007e7d10723e */ /* 0x000fe400000000ff */
[----:B------:R-:W-:-:S02]  /*45a0*/  IADD3 R42, PT, PT, R72, -0x1, RZ ;  /* 0xffffffff482a7810 */ /* 0x000fc40007ffe0ff */
[----:B------:R-:W-:Y:S02]  /*45b0*/  IADD3 R81, P1, PT, R81, -0x400, RZ ;  /* 0xfffffc0051517810 */ /* 0x000fe40007f3e0ff */
[----:B------:R-:W-:Y:S01]  /*45c0*/  SHF.L.U32 R40, R42, 0x9, RZ ;  /* 0x000000092a287819 */ /* 0x000fe200000006ff */
[----:B------:R-:W5:Y:S01]  /*45d0*/  LDC.64 R44, c[0x0][0x518] ;  /* 0x00014600ff2c7b82 */ /* 0x000f620000000a00 */
[----:B------:R-:W-:Y:S01]  /*45e0*/  IADD3 R77, P2, PT, R77, -0x400, RZ ;  /* 0xfffffc004d4d7810 */ /* 0x000fe20007f5e0ff */
[----:B------:R2:W-:Y:S01]  /*45f0*/  STS.128 [R50], R12 ;  /* 0x0000000c32007388 */ /* 0x0005e20000000c00 */
[----:B------:R-:W-:Y:S02]  /*4600*/  SHF.R.S32.HI R41, RZ, 0x1f, R40 ;  /* 0x0000001fff297819 */ /* 0x000fe40000011428 */
[----:B------:R-:W-:Y:S01]  /*4610*/  IADD3 R82, P3, PT, R82, -0x400, RZ ;  /* 0xfffffc0052527810 */ /* 0x000fe20007f7e0ff */
[----:B------:R3:W-:Y:S01]  /*4620*/  STS.128 [R50+0x10], R16 ;  /* 0x0000101032007388 */ /* 0x0007e20000000c00 */
[----:B------:R-:W-:-:S03]  /*4630*/  NOP ;  /* 0x0000000000007918 */ /* 0x000fc60000000000 */
[----:B------:R-:W4:Y:S01]  /*4640*/  LDS.128 R4, [R51] ;  /* 0x0000000033047984 */ /* 0x000f220000000c00 */
[----:B0-----:R-:W-:Y:S01]  /*4650*/  IMAD.WIDE.U32 R20, R22, UR18, R40 ;  /* 0x0000001216147c25 */ /* 0x001fe2000f8e0028 */
[----:B------:R-:W0:Y:S01]  /*4660*/  LDC.64 R46, c[0x0][0x560] ;  /* 0x00015800ff2e7b82 */ /* 0x000e220000000a00 */
[----:B------:R-:W-:Y:S01]  /*4670*/  IADD3 R84, P4, PT, R84, -0x400, RZ ;  /* 0xfffffc0054547810 */ /* 0x000fe20007f9e0ff */
[----:B------:R-:W0:Y:S01]  /*4680*/  LDS.128 R8, [R51+0x200] ;  /* 0x0002000033087984 */ /* 0x000e220000000c00 */
[----:B--2---:R-:W-:Y:S01]  /*4690*/  FADD.FTZ R13, R80, R105 ;  /* 0x00000069500d7221 */ /* 0x004fe20000010000 */
[----:B------:R-:W-:Y:S01]  /*46a0*/  IMAD R21, R23, UR18, R21 ;  /* 0x0000001217157c24 */ /* 0x000fe2000f8e0215 */
[----:B------:R-:W-:Y:S02]  /*46b0*/  F2FP.F16.F32.PACK_AB R14, R109, R102 ;  /* 0x000000666d0e723e */ /* 0x000fe400000000ff */
[----:B------:R-:W-:Y:S01]  /*46c0*/  FADD.FTZ R13, R13, R98 ;  /* 0x000000620d0d7221 */ /* 0x000fe20000010000 */
[----:B---3--:R-:W-:Y:S01]  /*46d0*/  F2FP.F16.F32.PACK_AB R19, R103, R96 ;  /* 0x000000606713723e */ /* 0x008fe200000000ff */
[----:B-----5:R-:W-:Y:S01]  /*46e0*/  IMAD.WIDE.U32 R40, R44, UR18, R40 ;  /* 0x000000122c287c25 */ /* 0x020fe2000f8e0028 */
[----:B------:R-:W-:-:S03]  /*46f0*/  F2FP.F16.F32.PACK_AB R18, R101, R94 ;  /* 0x0000005e6512723e */ /* 0x000fc600000000ff */
[----:B------:R-:W-:Y:S01]  /*4700*/  FADD.FTZ R0, R13, R100 ;  /* 0x000000640d007221 */ /* 0x000fe20000010000 */
[----:B------:R-:W-:Y:S01]  /*4710*/  F2FP.F16.F32.PACK_AB R17, R99, R92 ;  /* 0x0000005c6311723e */ /* 0x000fe200000000ff */
[----:B-1----:R-:W-:Y:S01]  /*4720*/  IMAD.WIDE.U32 R12, R93, UR4, R20 ;  /* 0x000000045d0c7c25 */ /* 0x002fe2000f8e0014 */
[----:B------:R-:W-:-:S03]  /*4730*/  F2FP.F16.F32.PACK_AB R16, R97, R90 ;  /* 0x0000005a6110723e */ /* 0x000fc600000000ff */
[----:B------:R-:W-:Y:S01]  /*4740*/  FADD.FTZ R15, R0, R107 ;  /* 0x0000006b000f7221 */ /* 0x000fe20000010000 */
[----:B------:R-:W-:Y:S01]  /*4750*/  IADD3 R86, P5, PT, R86, -0x400, RZ ;  /* 0xfffffc0056567810 */ /* 0x000fe20007fbe0ff */
[----:B------:R-:W-:Y:S01]  /*4760*/  IMAD R13, R93, UR5, R13 ;  /* 0x000000055d0d7c24 */ /* 0x000fe2000f8e020d */
[C---:B----4-:R-:W-:Y:S01]  /*4770*/  LEA R38, P0, R12.reuse, R38, 0x1 ;  /* 0x000000260c267211 */ /* 0x050fe200078008ff */
[----:B------:R-:W-:Y:S01]  /*4780*/  FADD.FTZ R0, R15, R102 ;  /* 0x000000660f007221 */ /* 0x000fe20000010000 */
[----:B------:R-:W-:Y:S01]  /*4790*/  F2FP.F16.F32.PACK_AB R15, R95, R88 ;  /* 0x000000585f0f723e */ /* 0x000fe200000000ff */
[----:B------:R-:W1:Y:S01]  /*47a0*/  LDCU.64 UR4, c[0x0][0x520] ;  /* 0x0000a400ff0477ac */ /* 0x000e620008000a00 */
[----:B------:R-:W-:Y:S01]  /*47b0*/  LEA.HI.X R39, R12, R39, R13, 0x1, P0 ;  /* 0x000000270c277211 */ /* 0x000fe200000f0c0d */
[----:B------:R-:W-:Y:S01]  /*47c0*/  IMAD R41, R45, UR18, R41 ;  /* 0x000000122d297c24 */ /* 0x000fe2000f8e0229 */
[----:B------:R-:W-:Y:S01]  /*47d0*/  F2FP.F16.F32.PACK_AB R13, R107, R100 ;  /* 0x000000646b0d723e */ /* 0x000fe200000000ff */
[----:B------:R-:W-:Y:S01]  /*47e0*/  FADD.FTZ R43, R0, R109 ;  /* 0x0000006d002b7221 */ /* 0x000fe20000010000 */
[----:B------:R-:W-:Y:S01]  /*47f0*/  F2FP.F16.F32.PACK_AB R12, R98, R105 ;  /* 0x00000069620c723e */ /* 0x000fe200000000ff */
[----:B------:R-:W-:Y:S01]  /*4800*/  IMAD.WIDE.U32 R38, R73, 0x10, R38 ;  /* 0x0000001049267825 */ /* 0x000fe200078e0026 */
[----:B------:R-:W-:-:S03]  /*4810*/  IADD3.X R79, PT, PT, R79, -0x1, RZ, P1, !PT ;  /* 0xffffffff4f4f7810 */ /* 0x000fc60000ffe4ff */
[----:B------:R-:W-:Y:S01]  /*4820*/  FADD.FTZ R88, R43, R88 ;  /* 0x000000582b587221 */ /* 0x000fe20000010000 */
[----:B------:R-:W-:Y:S02]  /*4830*/  IADD3.X R75, PT, PT, R75, -0x1, RZ, P2, !PT ;  /* 0xffffffff4b4b7810 */ /* 0x000fe400017fe4ff */
[----:B------:R-:W-:Y:S01]  /*4840*/  IADD3.X R83, PT, PT, R83, -0x1, RZ, P3, !PT ;  /* 0xffffffff53537810 */ /* 0x000fe20001ffe4ff */
[----:B------:R-:W-:Y:S01]  /*4850*/  FADD.FTZ R95, R88, R95 ;  /* 0x0000005f585f7221 */ /* 0x000fe20000010000 */
[----:B------:R-:W-:Y:S02]  /*4860*/  IADD3.X R85, PT, PT, R85, -0x1, RZ, P4, !PT ;  /* 0xffffffff55557810 */ /* 0x000fe400027fe4ff */
[----:B------:R-:W-:Y:S01]  /*4870*/  IADD3.X R87, PT, PT, R87, -0x1, RZ, P5, !PT ;  /* 0xffffffff57577810 */ /* 0x000fe20002ffe4ff */
[----:B------:R-:W-:Y:S01]  /*4880*/  FADD.FTZ R90, R95, R90 ;  /* 0x0000005a5f5a7221 */ /* 0x000fe20000010000 */
[----:B------:R1:W-:Y:S03]  /*4890*/  STG.E.128 desc[UR16][R38.64], R4 ;  /* 0x0000000426007986 */ /* 0x0003e6000c101d10 */
[----:B------:R-:W-:Y:S01]  /*48a0*/  FADD.FTZ R97, R90, R97 ;  /* 0x000000615a617221 */ /* 0x000fe20000010000 */
[----:B0-----:R-:W-:Y:S03]  /*48b0*/  STG.E.128 desc[UR16][R38.64+0x200], R8 ;  /* 0x0002000826007986 */ /* 0x001fe6000c101d10 */
[----:B------:R-:W-:Y:S01]  /*48c0*/  FADD.FTZ R92, R97, R92 ;  /* 0x0000005c615c7221 */ /* 0x000fe20000010000 */
[----:B------:R-:W-:Y:S03]  /*48d0*/  BAR.SYNC.DEFER_BLOCKING 0x0 ;  /* 0x0000000000007b1d */ /* 0x000fe60000010000 */
[----:B------:R-:W-:-:S04]  /*48e0*/  FADD.FTZ R99, R92, R99 ;  /* 0x000000635c637221 */ /* 0x000fc80000010000 */
[----:B------:R-:W-:Y:S01]  /*48f0*/  FADD.FTZ R94, R99, R94 ;  /* 0x0000005e635e7221 */ /* 0x000fe20000010000 */
[----:B-1----:R-:W-:-:S04]  /*4900*/  IMAD.WIDE.U32 R4, R93, UR4, R40 ;  /* 0x000000045d047c25 */ /* 0x002fc8000f8e0028 */
[----:B------:R-:W-:Y:S01]  /*4910*/  FADD.FTZ R101, R94, R101 ;  /* 0x000000655e657221 */ /* 0x000fe20000010000 */
[----:B------:R-:W-:Y:S01]  /*4920*/  IMAD R0, R93, UR5, R5 ;  /* 0x000000055d007c24 */ /* 0x000fe2000f8e0205 */
[C---:B------:R-:W-:Y:S02]  /*4930*/  LEA R6, P0, R4.reuse, R46, 0x1 ;  /* 0x0000002e04067211 */ /* 0x040fe400078008ff */
[----:B------:R-:W-:Y:S02]  /*4940*/  FADD.FTZ R80, R101, R96 ;  /* 0x0000006065507221 */ /* 0x000fe40000010000 */
[----:B------:R-:W-:Y:S02]  /*4950*/  LEA.HI.X R7, R4, R47, R0, 0x1, P0 ;  /* 0x0000002f04077211 */ /* 0x000fe400000f0c00 */
[----:B------:R-:W-:Y:S01]  /*4960*/  FADD.FTZ R80, R80, R103 ;  /* 0x0000006750507221 */ /* 0x000fe20000010000 */
[----:B------:R-:W-:Y:S02]  /*4970*/  ISETP.GT.AND P0, PT, R72, 0x1, PT ;  /* 0x000000014800780c */ /* 0x000fe40003f04270 */
[----:B------:R-:W-:Y:S01]  /*4980*/  MOV R72, R42 ;  /* 0x0000002a00487202 */ /* 0x000fe20000000f00 */
[----:B------:R-:W-:Y:S01]  /*4990*/  STS.128 [R50], R12 ;  /* 0x0000000c32007388 */ /* 0x000fe20000000c00 */
[----:B------:R-:W-:-:S03]  /*49a0*/  IMAD.WIDE.U32 R4, R73, 0x10, R6 ;  /* 0x0000001049047825 */ /* 0x000fc600078e0006 */
[----:B------:R-:W-:Y:S01]  /*49b0*/  STS.128 [R50+0x10], R16 ;  /* 0x0000101032007388 */ /* 0x000fe20000000c00 */
[----:B------:R-:W-:-:S03]  /*49c0*/  NOP ;  /* 0x0000000000007918 */ /* 0x000fc60000000000 */
[----:B------:R-:W0:Y:S04]  /*49d0*/  LDS.128 R20, [R51] ;  /* 0x0000000033147984 */ /* 0x000e280000000c00 */
[----:B------:R-:W1:Y:S04]  /*49e0*/  LDS.128 R24, [R51+0x200] ;  /* 0x0002000033187984 */ /* 0x000e680000000c00 */
[----:B0-----:R0:W-:Y:S04]  /*49f0*/  STG.E.128 desc[UR16][R4.64], R20 ;  /* 0x0000001404007986 */ /* 0x0011e8000c101d10 */
[----:B-1----:R0:W-:Y:S01]  /*4a00*/  STG.E.128 desc[UR16][R4.64+0x200], R24 ;  /* 0x0002001804007986 */ /* 0x0021e2000c101d10 */
[----:B------:R-:W-:Y:S05]  /*4a10*/  @P0 BRA `(.L_x_8194) ;  /* 0xffffffc000d00947 */ /* 0x000fea000383ffff */
.L_x_8154:
        /* <DEDUP_REMOVED lines=34> */
.L_x_8196:
[----:B------:R-:W-:Y:S05]  /*4c40*/  BSYNC.RECONVERGENT B0 ;  /* 0x0000000000007941 */ /* 0x000fea0003800200 */
.L_x_8195:
        /* <DEDUP_REMOVED lines=26> */
.L_x_8198:
[----:B------:R-:W-:Y:S05]  /*4df0*/  BSYNC.RECONVERGENT B0 ;  /* 0x0000000000007941 */ /* 0x000fea0003800200 */
.L_x_8197:
        /* <DEDUP_REMOVED lines=8> */
.L_x_8199:
[C---:B------:R-:W-:Y:S02]  /*4e80*/  LEA R0, R7.reuse, UR4, 0x2 ;  /* 0x0000000407007c11 */ /* 0x040fe4000f8e10ff */
[----:B------:R-:W-:Y:S02]  /*4e90*/  SHF.R.S32.HI R2, RZ, 0x1f, R7 ;  /* 0x0000001fff027819 */ /* 0x000fe40000011407 */
[----:B------:R-:W-:Y:S01]  /*4ea0*/  MOV R90, R34 ;  /* 0x00000022005a7202 */ /* 0x000fe20000000f00 */
[----:B0-----:R-:W0:Y:S02]  /*4eb0*/  LDS R9, [R0+0x2b78] ;  /* 0x002b780000097984 */ /* 0x001e240000000800 */
[----:B------:R-:W-:Y:S02]  /*4ec0*/  IMAD R4, R2, UR8, RZ ;  /* 0x0000000802047c24 */ /* 0x000fe4000f8e02ff */
[----:B------:R-:W-:-:S04]  /*4ed0*/  IMAD.WIDE.U32 R2, R7, UR8, R90 ;  /* 0x0000000807027c25 */ /* 0x000fc8000f8e005a */
[C---:B------:R-:W-:Y:S01]  /*4ee0*/  IMAD R5, R7.reuse, UR9, R4 ;  /* 0x0000000907057c24 */ /* 0x040fe2000f8e0204 */
        /* <DEDUP_REMOVED lines=8> */
.L_x_8200:
        /* <DEDUP_REMOVED lines=9> */
.L_x_10500:


//--------------------- .text._Z25selective_scan_bwd_kernelI32Selective_Scan_bwd_kernel_traitsILi32ELi16ELb1ELb1ELb1ELb0ELb1EN3c104HalfEfEEv12SSMParamsBwd --------------------------
	.section	.text._Z25selective_scan_bwd_kernelI32Selective_Scan_bwd_kernel_traitsILi32ELi16ELb1ELb1ELb1ELb0ELb1EN3c104HalfEfEEv12SSMParamsBwd,"ax",@progbits
	.align	128
        .global         _Z25selective_scan_bwd_kernelI32Selective_Scan_bwd_kernel_traitsILi32ELi16ELb1ELb1ELb1ELb0ELb1EN3c104HalfEfEEv12SSMParamsBwd
        .type           _Z25selective_scan_bwd_kernelI32Selective_Scan_bwd_kernel_traitsILi32ELi16ELb1ELb1ELb1ELb0ELb1EN3c104HalfEfEEv12SSMParamsBwd,@function
        .size           _Z25selective_scan_bwd_kernelI32Selective_Scan_bwd_kernel_traitsILi32ELi16ELb1ELb1ELb1ELb0ELb1EN3c104HalfEfEEv12SSMParamsBwd,(.L_x_10501 - _Z25selective_scan_bwd_kernelI32Selective_Scan_bwd_kernel_traitsILi32ELi16ELb1ELb1ELb1ELb0ELb1EN3c104HalfEfEEv12SSMParamsBwd)
        .other          _Z25selective_scan_bwd_kernelI32Selective_Scan_bwd_kernel_traitsILi32ELi16ELb1ELb1ELb1ELb0ELb1EN3c104HalfEfEEv12SSMParamsBwd,@"STO_CUDA_ENTRY STV_DEFAULT"
_Z25selective_scan_bwd_kernelI32Selective_Scan_bwd_kernel_traitsILi32ELi16ELb1ELb1ELb1ELb0ELb1EN3c104HalfEfEEv12SSMParamsBwd:
.text._Z25selective_scan_bwd_kernelI32Selective_Scan_bwd_kernel_traitsILi32ELi16ELb1ELb1ELb1ELb0ELb1EN3c104HalfEfEEv12SSMParamsBwd:
        /* <DEDUP_REMOVED lines=119> */
[----:B------:R-:W-:Y:S01]  /*0770*/  LEA.HI.X R47, R47, R13, R2, 0x1, P1 ;  /* 0x0000000d2f2f7211 */ /* 0x000fe200008f0c02 */
[----:B0-----:R-:W-:Y:S01]  /*0780*/  ULEA UR24, UP1, UR18, UR16, 0x1 ;  /* 0x0000001012187291 */ /* 0x001fe2000f8208ff */
[----:B------:R-:W-:-:S02]  /*0790*/  LEA.HI.X R51, R51, R15, R0, 0x1, P3 ;  /* 0x0000000f33337211 */ /* 0x000fc400018f0c00 */
[----:B------:R-:W-:Y:S01]  /*07a0*/  CS2R R42, SRZ ;  /* 0x00000000002a7805 */ /* 0x000fe2000001ff00 */
        /* <DEDUP_REMOVED lines=17> */
[C---:B------:R-:W-:Y:S02]  /*08c0*/  SHF.L.U32 R0, R26.reuse, 0x1, RZ ;  /* 0x000000011a007819 */ /* 0x040fe400000006ff */
        /* <DEDUP_REMOVED lines=66> */
[----:B------:R-:W-:-:S02]  /*0cf0*/  IADD3 R67, PT, PT, R25, R67, RZ ;  /* 0x0000004319437210 */ /* 0x000fc40007ffe0ff */
[----:B------:R-:W-:-:S07]  /*0d00*/  IADD3 R68, PT, PT, R3, R69, RZ ;  /* 0x0000004503447210 */ /* 0x000fce0007ffe0ff */
.L_x_8242:
        /* <DEDUP_REMOVED lines=85> */
[----:B------:R-:W-:-:S02]  /*1260*/  HADD2.F32 R115, -RZ, R20.H0_H0 ;  /* 0x20000014ff737230 */ /* 0x000fc40000004100 */
[--C-:B---3--:R-:W-:Y:S01]  /*1270*/  HADD2.F32 R100, -RZ, R80.reuse.H0_H0 ;  /* 0x20000050ff647230 */ /* 0x108fe20000004100 */
[----:B------:R-:W-:Y:S01]  /*1280*/  UIMAD UR13, UR32, UR15, UR13 ;  /* 0x0000000f200d72a4 */ /* 0x000fe2000f8e020d */
[----:B------:R-:W-:Y:S01]  /*1290*/  HADD2.F32 R99, -RZ, R80.H1_H1 ;  /* 0x30000050ff637230 */ /* 0x000fe20000004100 */
[----:B------:R-:W2:Y:S01]  /*12a0*/  LDCU.64 UR14, c[0x0][0x510] ;  /* 0x0000a200ff0e77ac */ /* 0x000ea20008000a00 */
[--C-:B----4-:R-:W-:Y:S02]  /*12b0*/  HADD2.F32 R93, -RZ, R32.reuse.H0_H0 ;  /* 0x20000020ff5d7230 */ /* 0x110fe40000004100 */
[----:B------:R-:W-:Y:S01]  /*12c0*/  FMUL.FTZ R71, R100, -1.4426950216293334961 ;  /* 0xbfb8aa3b64477820 */ /* 0x000fe20000410000 */
[----:B------:R-:W-:Y:S02]  /*12d0*/  HADD2.F32 R95, -RZ, R33.H0_H0 ;  /* 0x20000021ff5f7230 */ /* 0x000fe40000004100 */
[----:B------:R-:W-:Y:S01]  /*12e0*/  FMUL.FTZ R79, R99, -1.4426950216293334961 ;  /* 0xbfb8aa3b634f7820 */ /* 0x000fe20000410000 */
[----:B------:R-:W-:-:S02]  /*12f0*/  HADD2.F32 R94, -RZ, R32.H1_H1 ;  /* 0x30000020ff5e7230 */ /* 0x000fc40000004100 */
[----:B------:R-:W-:Y:S01]  /*1300*/  FMUL.FTZ R32, R93, -1.4426950216293334961 ;  /* 0xbfb8aa3b5d207820 */ /* 0x000fe20000410000 */
[----:B------:R-:W-:Y:S02]  /*1310*/  HADD2.F32 R102, -RZ, R33.H1_H1 ;  /* 0x30000021ff667230 */ /* 0x000fe40000004100 */
[----:B------:R-:W-:Y:S01]  /*1320*/  FMUL.FTZ R33, R95, -1.4426950216293334961 ;  /* 0xbfb8aa3b5f217820 */ /* 0x000fe20000410000 */
[--C-:B------:R-:W-:Y:S01]  /*1330*/  HADD2.F32 R101, -RZ, R34.reuse.H0_H0 ;  /* 0x20000022ff657230 */ /* 0x100fe20000004100 */
[----:B------:R3:W4:Y:S01]  /*1340*/  MUFU.EX2 R84, R32 ;  /* 0x0000002000547308 */ /* 0x0007220000000800 */
[----:B------:R-:W-:Y:S02]  /*1350*/  HADD2.F32 R96, -RZ, R34.H1_H1 ;  /* 0x30000022ff607230 */ /* 0x000fe40000004100 */
[----:B------:R-:W-:Y:S01]  /*1360*/  FMUL.FTZ R85, R94, -1.4426950216293334961 ;  /* 0xbfb8aa3b5e557820 */ /* 0x000fe20000410000 */
[--C-:B------:R-:W-:Y:S02]  /*1370*/  HADD2.F32 R97, -RZ, R35.reuse.H0_H0 ;  /* 0x20000023ff617230 */ /* 0x100fe40000004100 */
[----:B------:R-:W-:Y:S01]  /*1380*/  FMUL.FTZ R87, R102, -1.4426950216293334961 ;  /* 0xbfb8aa3b66577820 */ /* 0x000fe20000410000 */
[----:B------:R-:W-:-:S02]  /*1390*/  HADD2.F32 R98, -RZ, R35.H1_H1 ;  /* 0x30000023ff627230 */ /* 0x000fc40000004100 */
[----:B------:R-:W-:Y:S01]  /*13a0*/  FMUL.FTZ R34, R96, -1.4426950216293334961 ;  /* 0xbfb8aa3b60227820 */ /* 0x000fe20000410000 */
[--C-:B------:R-:W-:Y:S01]  /*13b0*/  HADD2.F32 R89, -RZ, R81.reuse.H1_H1 ;  /* 0x30000051ff597230 */ /* 0x100fe20000004100 */
[----:B------:R0:W4:Y:S01]  /*13c0*/  MUFU.EX2 R86, R33 ;  /* 0x0000002100567308 */ /* 0x0001220000000800 */
[----:B---3--:R-:W-:Y:S01]  /*13d0*/  FMUL.FTZ R32, R101, -1.4426950216293334961 ;  /* 0xbfb8aa3b65207820 */ /* 0x008fe20000410000 */
[----:B------:R-:W-:Y:S01]  /*13e0*/  FMUL.FTZ R35, R98, -1.4426950216293334961 ;  /* 0xbfb8aa3b62237820 */ /* 0x000fe20000410000 */
[----:B------:R-:W-:Y:S02]  /*13f0*/  HADD2.F32 R0, -RZ, R81.H0_H0 ;  /* 0x20000051ff007230 */ /* 0x000fe40000004100 */
[----:B-1----:R-:W-:Y:S01]  /*1400*/  FMUL.FTZ R76, R89, -1.4426950216293334961 ;  /* 0xbfb8aa3b594c7820 */ /* 0x002fe20000410000 */
[--C-:B------:R-:W-:Y:S01]  /*1410*/  HADD2.F32 R88, -RZ, R82.reuse.H0_H0 ;  /* 0x20000052ff587230 */ /* 0x100fe20000004100 */
[----:B--2---:R-:W-:Y:S01]  /*1420*/  UIMAD.WIDE.U32 UR12, UR27, UR14, UR12 ;  /* 0x0000000e1b0c72a5 */ /* 0x004fe2000f8e000c */
[----:B------:R-:W-:Y:S01]  /*1430*/  HADD2.F32 R90, -RZ, R83.H0_H0 ;  /* 0x20000053ff5a7230 */ /* 0x000fe20000004100 */
[----:B------:R-:W1:Y:S01]  /*1440*/  MUFU.EX2 R126, R32 ;  /* 0x00000020007e7308 */ /* 0x000e620000000800 */
[----:B0-----:R-:W-:Y:S01]  /*1450*/  FMUL.FTZ R33, R97, -1.4426950216293334961 ;  /* 0xbfb8aa3b61217820 */ /* 0x001fe20000410000 */
[----:B------:R-:W-:Y:S01]  /*1460*/  FMUL.FTZ R80, R0, -1.4426950216293334961 ;  /* 0xbfb8aa3b00507820 */ /* 0x000fe20000410000 */
[----:B------:R-:W-:Y:S01]  /*1470*/  FMUL.FTZ R77, R88, -1.4426950216293334961 ;  /* 0xbfb8aa3b584d7820 */ /* 0x000fe20000410000 */
[----:B------:R-:W-:-:S02]  /*1480*/  HADD2.F32 R91, -RZ, R82.H1_H1 ;  /* 0x30000052ff5b7230 */ /* 0x000fc40000004100 */
[----:B------:R-:W-:Y:S01]  /*1490*/  FMUL.FTZ R82, R90, -1.4426950216293334961 ;  /* 0xbfb8aa3b5a527820 */ /* 0x000fe20000410000 */
[----:B------:R-:W-:Y:S02]  /*14a0*/  HADD2.F32 R92, -RZ, R83.H1_H1 ;  /* 0x30000053ff5c7230 */ /* 0x000fe40000004100 */
[----:B----4-:R-:W-:Y:S01]  /*14b0*/  FADD.FTZ R84, R84, 1 ;  /* 0x3f80000054547421 */ /* 0x010fe20000010000 */
[----:B------:R-:W0:Y:S01]  /*14c0*/  MUFU.EX2 R128, R34 ;  /* 0x0000002200807308 */ /* 0x000e220000000800 */
[----:B------:R-:W-:Y:S01]  /*14d0*/  FMUL.FTZ R81, R91, -1.4426950216293334961 ;  /* 0xbfb8aa3b5b517820 */ /* 0x000fe20000410000 */
[----:B------:R-:W-:Y:S02]  /*14e0*/  HADD2.F32 R121, -RZ, R20.H1_H1 ;  /* 0x30000014ff797230 */ /* 0x000fe40000004100 */
[----:B------:R-:W-:Y:S01]  /*14f0*/  FMUL.FTZ R83, R92, -1.4426950216293334961 ;  /* 0xbfb8aa3b5c537820 */ /* 0x000fe20000410000 */
[--C-:B------:R-:W-:Y:S02]  /*1500*/  HADD2.F32 R114, -RZ, R21.reuse.H0_H0 ;  /* 0x20000015ff727230 */ /* 0x100fe40000004100 */
[----:B------:R-:W-:Y:S01]  /*1510*/  FADD.FTZ R86, R86, 1 ;  /* 0x3f80000056567421 */ /* 0x000fe20000010000 */
[----:B------:R-:W-:Y:S01]  /*1520*/  HADD2.F32 R116, -RZ, R21.H1_H1 ;  /* 0x30000015ff747230 */ /* 0x000fe20000004100 */
[----:B------:R-:W-:Y:S01]  /*1530*/  UIMAD UR13, UR27, UR15, UR13 ;  /* 0x0000000f1b0d72a4 */ /* 0x000fe2000f8e020d */
[----:B------:R-:W-:Y:S01]  /*1540*/  MUFU.EX2 R130, R33 ;  /* 0x0000002100827308 */ /* 0x000fe20000000800 */
[----:B------:R-:W-:-:S02]  /*1550*/  HADD2.F32 R117, -RZ, R22.H0_H0 ;  /* 0x20000016ff757230 */ /* 0x000fc40000004100 */
[----:B-1----:R-:W-:Y:S01]  /*1560*/  FADD.FTZ R126, R126, 1 ;  /* 0x3f8000007e7e7421 */ /* 0x002fe20000010000 */
[----:B------:R-:W-:Y:S01]  /*1570*/  HADD2.F32 R118, -RZ, R22.H1_H1 ;  /* 0x30000016ff767230 */ /* 0x000fe20000004100 */
[----:B------:R-:W-:Y:S01]  /*1580*/  ULEA UR8, UP0, UR12, UR30, 0x1 ;  /* 0x0000001e0c087291 */ /* 0x000fe2000f8008ff */
[----:B------:R-:W-:Y:S02]  /*1590*/  HADD2.F32 R113, -RZ, R23.H1_H1 ;  /* 0x30000017ff717230 */ /* 0x000fe40000004100 */
[----:B------:R-:W-:Y:S01]  /*15a0*/  HADD2.F32 R154, -RZ, R4.H0_H0 ;  /* 0x20000004ff9a7230 */ /* 0x000fe20000004100 */
[----:B------:R-:W-:Y:S01]  /*15b0*/  MUFU.EX2 R136, R35 ;  /* 0x0000002300887308 */ /* 0x000fe20000000800 */
[----:B0-----:R-:W-:Y:S01]  /*15c0*/  FADD.FTZ R128, R128, 1 ;  /* 0x3f80000080807421 */ /* 0x001fe20000010000 */
[--C-:B------:R-:W-:Y:S01]  /*15d0*/  HADD2.F32 R152, -RZ, R5.reuse.H0_H0 ;  /* 0x20000005ff987230 */ /* 0x100fe20000004100 */
[----:B------:R-:W-:Y:S01]  /*15e0*/  ULEA.HI.X UR12, UR12, UR31, UR13, 0x1, UP0 ;  /* 0x0000001f0c0c7291 */ /* 0x000fe200080f0c0d */
[----:B------:R-:W-:Y:S01]  /*15f0*/  HADD2.F32 R146, -RZ, R5.H1_H1 ;  /* 0x30000005ff927230 */ /* 0x000fe20000004100 */
[----:B------:R-:W-:Y:S01]  /*1600*/  UISETP.NE.U32.AND UP0, UPT, UR34, URZ, UPT ;  /* 0x000000ff2200728c */ /* 0x000fe2000bf05070 */
[----:B------:R-:W-:-:S02]  /*1610*/  HADD2.F32 R150, -RZ, R6.H0_H0 ;  /* 0x20000006ff967230 */ /* 0x000fc40000004100 */
[----:B------:R-:W0:Y:S01]  /*1620*/  MUFU.EX2 R71, R71 ;  /* 0x0000004700477308 */ /* 0x000e220000000800 */
[----:B------:R-:W-:Y:S01]  /*1630*/  HADD2.F32 R148, -RZ, R6.H1_H1 ;  /* 0x30000006ff947230 */ /* 0x000fe20000004100 */
[----:B------:R-:W-:Y:S01]  /*1640*/  UISETP.NE.AND.EX UP0, UPT, UR35, URZ, UPT, UP0 ;  /* 0x000000ff2300728c */ /* 0x000fe2000bf05300 */
[--C-:B------:R-:W-:Y:S02]  /*1650*/  HADD2.F32 R158, -RZ, R7.reuse.H0_H0 ;  /* 0x20000007ff9e7230 */ /* 0x100fe40000004100 */
[----:B------:R-:W-:Y:S02]  /*1660*/  HADD2.F32 R160, -RZ, R7.H1_H1 ;  /* 0x30000007ffa07230 */ /* 0x000fe40000004100 */
[--C-:B------:R-:W-:Y:S01]  /*1670*/  HADD2.F32 R162, -RZ, R8.reuse.H0_H0 ;  /* 0x20000008ffa27230 */ /* 0x100fe20000004100 */
[----:B------:R-:W1:Y:S01]  /*1680*/  MUFU.EX2 R79, R79 ;  /* 0x0000004f004f7308 */ /* 0x000e620000000800 */
[----:B------:R-:W-:Y:S01]  /*1690*/  HADD2.F32 R164, -RZ, R8.H1_H1 ;  /* 0x30000008ffa47230 */ /* 0x000fe20000004100 */
[----:B------:R-:W-:Y:S01]  /*16a0*/  MOV R8, UR8 ;  /* 0x0000000800087c02 */ /* 0x000fe20008000f00 */
[----:B------:R-:W-:-:S02]  /*16b0*/  HADD2.F32 R144, -RZ, R9.H0_H0 ;  /* 0x20000009ff907230 */ /* 0x000fc40000004100 */
[----:B------:R-:W-:-:S03]  /*16c0*/  HADD2.F32 R142, -RZ, R10.H0_H0 ;  /* 0x2000000aff8e7230 */ /* 0x000fc60000004100 */
[----:B------:R-:W2:Y:S01]  /*16d0*/  MUFU.EX2 R76, R76 ;  /* 0x0000004c004c7308 */ /* 0x000ea20000000800 */
[----:B0-----:R-:W-:-:S07]  /*16e0*/  FADD.FTZ R71, R71, 1 ;  /* 0x3f80000047477421 */ /* 0x001fce0000010000 */
[----:B------:R-:W0:Y:S01]  /*16f0*/  MUFU.EX2 R80, R80 ;  /* 0x0000005000507308 */ /* 0x000e220000000800 */
[----:B-1----:R-:W-:-:S07]  /*1700*/  FADD.FTZ R79, R79, 1 ;  /* 0x3f8000004f4f7421 */ /* 0x002fce0000010000 */
[----:B------:R-:W1:Y:S01]  /*1710*/  MUFU.EX2 R77, R77 ;  /* 0x0000004d004d7308 */ /* 0x000e620000000800 */
[----:B--2---:R-:W-:-:S07]  /*1720*/  FADD.FTZ R76, R76, 1 ;  /* 0x3f8000004c4c7421 */ /* 0x004fce0000010000 */
[----:B------:R-:W2:Y:S01]  /*1730*/  MUFU.EX2 R82, R82 ;  /* 0x0000005200527308 */ /* 0x000ea20000000800 */
[----:B0-----:R-:W-:-:S07]  /*1740*/  FADD.FTZ R80, R80, 1 ;  /* 0x3f80000050507421 */ /* 0x001fce0000010000 */
[----:B------:R-:W0:Y:S01]  /*1750*/  MUFU.EX2 R81, R81 ;  /* 0x0000005100517308 */ /* 0x000e220000000800 */
[----:B-1----:R-:W-:-:S07]  /*1760*/  FADD.FTZ R77, R77, 1 ;  /* 0x3f8000004d4d7421 */ /* 0x002fce0000010000 */
[----:B------:R1:W3:Y:S01]  /*1770*/  MUFU.RCP R105, R71 ;  /* 0x0000004700697308 */ /* 0x0002e20000001000 */
[----:B--2---:R-:W-:-:S07]  /*1780*/  FADD.FTZ R82, R82, 1 ;  /* 0x3f80000052527421 */ /* 0x004fce0000010000 */
[----:B------:R2:W4:Y:S01]  /*1790*/  MUFU.RCP R106, R79 ;  /* 0x0000004f006a7308 */ /* 0x0005220000001000 */
[----:B-1----:R-:W-:Y:S02]  /*17a0*/  HADD2.F32 R71, -RZ, R31.H1_H1 ;  /* 0x3000001fff477230 */ /* 0x002fe40000004100 */
[----:B0-----:R-:W-:-:S05]  /*17b0*/  FADD.FTZ R81, R81, 1 ;  /* 0x3f80000051517421 */ /* 0x001fca0000010000 */
[----:B------:R0:W1:Y:S01]  /*17c0*/  MUFU.RCP R104, R76 ;  /* 0x0000004c00687308 */ /* 0x0000620000001000 */
[----:B--2---:R-:W-:Y:S02]  /*17d0*/  HADD2.F32 R79, -RZ, R28.H0_H0 ;  /* 0x2000001cff4f7230 */ /* 0x004fe40000004100 */
[----:B---3--:R-:W-:-:S04]  /*17e0*/  FADD.FTZ R21, -R105, 1 ;  /* 0x3f80000069157421 */ /* 0x008fc80000010100 */
[----:B------:R-:W-:Y:S01]  /*17f0*/  FFMA.FTZ R21, R100, R21, 1 ;  /* 0x3f80000064157423 */ /* 0x000fe20000010015 */
[----:B------:R1:W-:Y:S01]  /*1800*/  MUFU.RCP R103, R80 ;  /* 0x0000005000677308 */ /* 0x0003e20000001000 */
[----:B0-----:R-:W-:Y:S02]  /*1810*/  HADD2.F32 R76, -RZ, R29.H0_H0 ;  /* 0x2000001dff4c7230 */ /* 0x001fe40000004100 */
[----:B----4-:R-:W-:-:S04]  /*1820*/  FADD.FTZ R22, -R106, 1 ;  /* 0x3f8000006a167421 */ /* 0x010fc80000010100 */
[----:B------:R-:W-:Y:S01]  /*1830*/  FFMA.FTZ R22, R99, R22, 1 ;  /* 0x3f80000063167423 */ /* 0x000fe20000010016 */
[----:B------:R0:W-:Y:S01]  /*1840*/  MUFU.RCP R107, R77 ;  /* 0x0000004d006b7308 */ /* 0x0001e20000001000 */
[----:B-1----:R-:W-:-:S04]  /*1850*/  FADD.FTZ R80, -R104, 1 ;  /* 0x3f80000068507421 */ /* 0x002fc80000010100 */
[----:B------:R-:W-:-:S03]  /*1860*/  FFMA.FTZ R80, R89, R80, 1 ;  /* 0x3f80000059507423 */ /* 0x000fc60000010050 */
[----:B------:R-:W1:Y:S01]  /*1870*/  MUFU.EX2 R85, R85 ;  /* 0x0000005500557308 */ /* 0x000e620000000800 */
[----:B0-----:R-:W-:-:S07]  /*1880*/  HADD2.F32 R77, -RZ, R28.H1_H1 ;  /* 0x3000001cff4d7230 */ /* 0x001fce0000004100 */
[----:B------:R-:W0:Y:S08]  /*1890*/  MUFU.EX2 R83, R83 ;  /* 0x0000005300537308 */ /* 0x000e300000000800 */
[----:B------:R-:W-:Y:S01]  /*18a0*/  MUFU.RCP R123, R82 ;  /* 0x00000052007b7308 */ /* 0x000fe20000001000 */
[----:B-1----:R-:W-:-:S07]  /*18b0*/  FADD.FTZ R85, R85, 1 ;  /* 0x3f80000055557421 */ /* 0x002fce0000010000 */
[----:B------:R1:W-:Y:S01]  /*18c0*/  MUFU.RCP R108, R81 ;  /* 0x00000051006c7308 */ /* 0x0003e20000001000 */
[----:B0-----:R-:W-:-:S07]  /*18d0*/  FADD.FTZ R83, R83, 1 ;  /* 0x3f80000053537421 */ /* 0x001fce0000010000 */
[----:B------:R-:W0:Y:S01]  /*18e0*/  MUFU.EX2 R87, R87 ;  /* 0x0000005700577308 */ /* 0x000e220000000800 */
[----:B-1----:R-:W-:-:S04]  /*18f0*/  FADD.FTZ R81, -R107, 1 ;  /* 0x3f8000006b517421 */ /* 0x002fc80000010100 */
[----:B------:R-:W-:-:S03]  /*1900*/  FFMA.FTZ R81, R88, R81, 1 ;  /* 0x3f80000058517423 */ /* 0x000fc60000010051 */
[----:B------:R-:W-:Y:S08]  /*1910*/  MUFU.RCP R122, R84 ;  /* 0x00000054007a7308 */ /* 0x000ff00000001000 */
[----:B------:R-:W-:Y:S01]  /*1920*/  MUFU.RCP R127, R85 ;  /* 0x00000055007f7308 */ /* 0x000fe20000001000 */
[----:B0-----:R-:W-:-:S07]  /*1930*/  FADD.FTZ R87, R87, 1 ;  /* 0x3f80000057577421 */ /* 0x001fce0000010000 */
[----:B------:R-:W0:Y:S08]  /*1940*/  MUFU.RCP R125, R83 ;  /* 0x00000053007d7308 */ /* 0x000e300000001000 */
[----:B------:R1:W-:Y:S08]  /*1950*/  MUFU.RCP R124, R86 ;  /* 0x00000056007c7308 */ /* 0x0003f00000001000 */
[----:B------:R-:W-:Y:S01]  /*1960*/  MUFU.RCP R137, R128 ;  /* 0x0000008000897308 */ /* 0x000fe20000001000 */
[----:B-1----:R-:W-:Y:S01]  /*1970*/  FADD.FTZ R86, R130, 1 ;  /* 0x3f80000082567421 */ /* 0x002fe20000010000 */
[----:B0-----:R-:W-:-:S04]  /*1980*/  FADD.FTZ R85, -R125, 1 ;  /* 0x3f8000007d557421 */ /* 0x001fc80000010100 */
[----:B------:R-:W-:Y:S02]  /*1990*/  FFMA.FTZ R85, R92, R85, 1 ;  /* 0x3f8000005c557423 */ /* 0x000fe40000010055 */
[----:B------:R-:W-:Y:S08]  /*19a0*/  MUFU.RCP R129, R87 ;  /* 0x0000005700817308 */ /* 0x000ff00000001000 */
[----:B------:R-:W0:Y:S08]  /*19b0*/  MUFU.RCP R126, R126 ;  /* 0x0000007e007e7308 */ /* 0x000e300000001000 */
[----:B------:R1:W-:Y:S02]  /*19c0*/  MUFU.RCP R166, R86 ;  /* 0x0000005600a67308 */ /* 0x0003e40000001000 */
[----:B-1----:R-:W-:Y:S01]  /*19d0*/  FADD.FTZ R86, R136, 1 ;  /* 0x3f80000088567421 */ /* 0x002fe20000010000 */
[----:B0-----:R-:W-:-:S05]  /*19e0*/  FADD.FTZ R136, -R126, 1 ;  /* 0x3f8000007e887421 */ /* 0x001fca0000010100 */
[----:B------:R-:W0:Y:S02]  /*19f0*/  MUFU.RCP R141, R86 ;  /* 0x00000056008d7308 */ /* 0x000e240000001000 */
[----:B0-----:R-:W-:-:S04]  /*1a00*/  FADD.FTZ R139, -R141, 1 ;  /* 0x3f8000008d8b7421 */ /* 0x001fc80000010100 */
[----:B------:R-:W-:Y:S01]  /*1a10*/  FFMA.FTZ R143, R98, R139, 1 ;  /* 0x3f800000628f7423 */ /* 0x000fe2000001008b */
[----:B------:R0:W-:Y:S04]  /*1a20*/  STS.128 [R69], R72 ;  /* 0x0000004845007388 */ /* 0x0001e80000000c00 */
[----:B------:R1:W-:Y:S01]  /*1a30*/  STS.128 [R69+0x200], R36 ;  /* 0x0002002445007388 */ /* 0x0003e20000000c00 */
[----:B------:R-:W-:-:S03]  /*1a40*/  NOP ;  /* 0x0000000000007918 */ /* 0x000fc60000000000 */
[----:B------:R-:W2:Y:S01]  /*1a50*/  LDS.128 R32, [R70] ;  /* 0x0000000046207984 */ /* 0x000ea20000000c00 */
[--C-:B0-----:R-:W-:Y:S02]  /*1a60*/  HADD2.F32 R74, -RZ, R30.reuse.H0_H0 ;  /* 0x2000001eff4a7230 */ /* 0x101fe40000004100 */
[----:B------:R-:W-:Y:S02]  /*1a70*/  HADD2.F32 R73, -RZ, R30.H1_H1 ;  /* 0x3000001eff497230 */ /* 0x000fe40000004100 */
[----:B------:R-:W-:Y:S02]  /*1a80*/  HADD2.F32 R72, -RZ, R31.H0_H0 ;  /* 0x2000001fff487230 */ /* 0x000fe40000004100 */
[--C-:B-1----:R-:W-:Y:S02]  /*1a90*/  HADD2.F32 R37, -RZ, R18.reuse.H0_H0 ;  /* 0x20000012ff257230 */ /* 0x102fe40000004100 */
[----:B------:R-:W-:Y:S02]  /*1aa0*/  HADD2.F32 R38, -RZ, R18.H1_H1 ;  /* 0x30000012ff267230 */ /* 0x000fe40000004100 */
[----:B------:R-:W-:-:S02]  /*1ab0*/  HADD2.F32 R30, -RZ, R19.H0_H0 ;  /* 0x20000013ff1e7230 */ /* 0x000fc40000004100 */
[----:B------:R-:W-:Y:S02]  /*1ac0*/  HADD2.F32 R31, -RZ, R19.H1_H1 ;  /* 0x30000013ff1f7230 */ /* 0x000fe40000004100 */
[----:B------:R-:W0:Y:S01]  /*1ad0*/  LDS.128 R16, [R70+0x10] ;  /* 0x0000100046107984 */ /* 0x000e220000000c00 */
[----:B------:R-:W-:Y:S02]  /*1ae0*/  HADD2.F32 R75, -RZ, R29.H1_H1 ;  /* 0x3000001dff4b7230 */ /* 0x000fe40000004100 */
[----:B------:R-:W-:Y:S02]  /*1af0*/  HADD2.F32 R39, -RZ, R23.H0_H0 ;  /* 0x20000017ff277230 */ /* 0x000fe40000004100 */
[--C-:B--2---:R-:W-:Y:S02]  /*1b00*/  HADD2.F32 R28, -RZ, R32.reuse.H0_H0 ;  /* 0x20000020ff1c7230 */ /* 0x104fe40000004100 */
[----:B------:R-:W-:Y:S02]  /*1b10*/  HADD2.F32 R32, -RZ, R32.H1_H1 ;  /* 0x30000020ff207230 */ /* 0x000fe40000004100 */
        /* <DEDUP_REMOVED lines=27> */
[----:B------:R-:W-:Y:S01]  /*1cd0*/  FFMA.FTZ R22, R91, R22, 1 ;  /* 0x3f8000005b167423 */ /* 0x000fe20000010016 */
[----:B------:R-:W-:Y:S01]  /*1ce0*/  FMUL.FTZ R82, R39, R34 ;  /* 0x0000002227527220 */ /* 0x000fe20000410000 */
[----:B------:R-:W-:Y:S01]  /*1cf0*/  FMUL.FTZ R35, R108, R35 ;  /* 0x000000236c237220 */ /* 0x000fe20000410000 */
[----:B0-----:R-:W-:-:S02]  /*1d00*/  HADD2.F32 R128, -RZ, R16.H0_H0 ;  /* 0x20000010ff807230 */ /* 0x001fc40000004100 */
[----:B------:R-:W-:Y:S01]  /*1d10*/  FMUL.FTZ R84, R113, R120 ;  /* 0x0000007871547220 */ /* 0x000fe20000410000 */
[----:B------:R-:W-:Y:S01]  /*1d20*/  FMUL.FTZ R82, R123, R82 ;  /* 0x000000527b527220 */ /* 0x000fe20000410000 */
[----:B------:R-:W-:Y:S01]  /*1d30*/  FMUL.FTZ R22, R35, R22 ;  /* 0x0000001623167220 */ /* 0x000fe20000410000 */
[----:B------:R-:W-:Y:S02]  /*1d40*/  HADD2.F32 R35, -RZ, R16.H1_H1 ;  /* 0x30000010ff237230 */ /* 0x000fe40000004100 */
[----:B------:R-:W-:Y:S01]  /*1d50*/  FADD.FTZ R16, -R122, 1 ;  /* 0x3f8000007a107421 */ /* 0x000fe20000010100 */
[--C-:B------:R-:W-:Y:S02]  /*1d60*/  HADD2.F32 R130, -RZ, R17.reuse.H0_H0 ;  /* 0x20000011ff827230 */ /* 0x100fe40000004100 */
[----:B------:R-:W-:Y:S01]  /*1d70*/  FMUL.FTZ R82, R82, R83 ;  /* 0x0000005352527220 */ /* 0x000fe20000410000 */
[----:B------:R-:W-:Y:S02]  /*1d80*/  HADD2.F32 R131, -RZ, R17.H1_H1 ;  /* 0x30000011ff837230 */ /* 0x000fe40000004100 */
[----:B------:R-:W-:Y:S01]  /*1d90*/  FMUL.FTZ R17, R109, R128 ;  /* 0x000000806d117220 */ /* 0x000fe20000410000 */
[----:B------:R-:W-:Y:S01]  /*1da0*/  FADD.FTZ R83, -R127, 1 ;  /* 0x3f8000007f537421 */ /* 0x000fe20000010100 */
[----:B------:R-:W-:-:S02]  /*1db0*/  HADD2.F32 R132, -RZ, R18.H0_H0 ;  /* 0x20000012ff847230 */ /* 0x000fc40000004100 */
[----:B------:R-:W-:Y:S01]  /*1dc0*/  FFMA.FTZ R16, R93, R16, 1 ;  /* 0x3f8000005d107423 */ /* 0x000fe20000010010 */
[----:B------:R-:W-:Y:S02]  /*1dd0*/  HADD2.F32 R135, -RZ, R18.H1_H1 ;  /* 0x30000012ff877230 */ /* 0x000fe40000004100 */
        /* <DEDUP_REMOVED lines=9> */
[----:B------:R-:W-:-:S02]  /*1e70*/  HADD2.F32 R133, -RZ, R19.H0_H0 ;  /* 0x20000013ff857230 */ /* 0x000fc40000004100 */
[----:B------:R-:W-:Y:S01]  /*1e80*/  FMUL.FTZ R84, R18, R87 ;  /* 0x0000005712547220 */ /* 0x000fe20000410000 */
[----:B------:R-:W-:Y:S02]  /*1e90*/  HADD2.F32 R134, -RZ, R19.H1_H1 ;  /* 0x30000013ff867230 */ /* 0x000fe40000004100 */
        /* <DEDUP_REMOVED lines=31> */
[--C-:B------:R-:W-:Y:S01]  /*2090*/  HADD2.F32 R81, -RZ, R13.reuse.H0_H0 ;  /* 0x2000000dff517230 */ /* 0x100fe20000004100 */
[----:B------:R-:W-:Y:S01]  /*20a0*/  F2FP.F16.F32.PACK_AB R19, R85, R82 ;  /* 0x000000525513723e */ /* 0x000fe200000000ff */
[----:B------:R-:W-:Y:S01]  /*20b0*/  BAR.SYNC.DEFER_BLOCKING 0x0 ;  /* 0x0000000000007b1d */ /* 0x000fe20000010000 */
[----:B------:R-:W-:Y:S01]  /*20c0*/  F2FP.F16.F32.PACK_AB R20, R84, R83 ;  /* 0x000000535414723e */ /* 0x000fe200000000ff */
[----:B------:R-:W-:Y:S01]  /*20d0*/  HADD2.F32 R82, -RZ, R12.H1_H1 ;  /* 0x3000000cff527230 */ /* 0x000fe20000004100 */
[----:B------:R-:W-:Y:S01]  /*20e0*/  F2FP.F16.F32.PACK_AB R21, R87, R86 ;  /* 0x000000565715723e */ /* 0x000fe200000000ff */
[----:B------:R-:W-:Y:S01]  /*20f0*/  HADD2.F32 R84, -RZ, R13.H1_H1 ;  /* 0x3000000dff547230 */ /* 0x000fe20000004100 */
[----:B------:R-:W-:Y:S01]  /*2100*/  F2FP.F16.F32.PACK_AB R22, R139, R136 ;  /* 0x000000888b16723e */ /* 0x000fe200000000ff */
[--C-:B------:R-:W-:Y:S01]  /*2110*/  HADD2.F32 R83, -RZ, R14.reuse.H0_H0 ;  /* 0x2000000eff537230 */ /* 0x100fe20000004100 */
[----:B------:R-:W-:Y:S01]  /*2120*/  F2FP.F16.F32.PACK_AB R23, R143, R138 ;  /* 0x0000008a8f17723e */ /* 0x000fe200000000ff */
        /* <DEDUP_REMOVED lines=8> */
[----:B------:R-:W-:Y:S01]  /*21b0*/  HADD2.F32 R136, -RZ, R9.H1_H1 ;  /* 0x30000009ff887230 */ /* 0x000fe20000004100 */
        /* <DEDUP_REMOVED lines=15> */
[----:B------:R-:W-:Y:S02]  /*22b0*/  HADD2.F32 R140, -RZ, R11.H0_H0 ;  /* 0x2000000bff8c7230 */ /* 0x000fe40000004100 */
[----:B------:R-:W-:Y:S01]  /*22c0*/  FMUL.FTZ R103, R114, R0 ;  /* 0x0000000072677220 */ /* 0x000fe20000410000 */
[----:B------:R-:W2:Y:S01]  /*22d0*/  LDS.128 R4, [R69+0x200] ;  /* 0x0002000045047984 */ /* 0x000ea20000000c00 */
[----:B------:R-:W-:Y:S01]  /*22e0*/  FMUL.FTZ R98, R116, R104 ;  /* 0x0000006874627220 */ /* 0x000fe20000410000 */
[----:B------:R-:W-:Y:S01]  /*22f0*/  FMUL.FTZ R101, R117, R107 ;  /* 0x0000006b75657220 */ /* 0x000fe20000410000 */
[----:B------:R-:W-:Y:S01]  /*2300*/  FMUL.FTZ R96, R118, R108 ;  /* 0x0000006c76607220 */ /* 0x000fe20000410000 */
[----:B------:R-:W-:Y:S01]  /*2310*/  FMUL.FTZ R99, R39, R123 ;  /* 0x0000007b27637220 */ /* 0x000fe20000410000 */
[----:B0-----:R-:W-:-:S02]  /*2320*/  HADD2.F32 R22, -RZ, R10.H1_H1 ;  /* 0x3000000aff167230 */ /* 0x001fc40000004100 */
        /* <DEDUP_REMOVED lines=59> */
.L_x_8202:
[----:B01----:R-:W-:Y:S01]  /*26e0*/  FFMA.FTZ R5, R105, R79, R42 ;  /* 0x0000004f69057223 */ /* 0x003fe2000001002a */
[----:B------:R-:W0:Y:S01]  /*26f0*/  LDCU UR8, c[0x0][0x38c] ;  /* 0x00007180ff0877ac */ /* 0x000e220008000800 */
[----:B------:R-:W-:Y:S02]  /*2700*/  HFMA2 R112, -RZ, RZ, 0, 0 ;  /* 0x00000000ff707431 */ /* 0x000fe400000001ff */
[----:B-----5:R-:W-:Y:S01]  /*2710*/  FADD.FTZ R155, R138, R41 ;  /* 0x000000298a9b7221 */ /* 0x020fe20000010000 */
[----:B------:R-:W-:Y:S01]  /*2720*/  FFMA.FTZ R0, R100, R77, R5 ;  /* 0x0000004d64007223 */ /* 0x000fe20000010005 */
[--C-:B------:R-:W-:Y:S01]  /*2730*/  FADD.FTZ R153, R146, R41.reuse ;  /* 0x0000002992997221 */ /* 0x100fe20000010000 */
[--C-:B------:R-:W-:Y:S01]  /*2740*/  FADD.FTZ R151, R148, R41.reuse ;  /* 0x0000002994977221 */ /* 0x100fe20000010000 */
[----:B------:R-:W-:Y:S01]  /*2750*/  FADD.FTZ R145, R136, R41 ;  /* 0x0000002988917221 */ /* 0x000fe20000010000 */
        /* <DEDUP_REMOVED lines=9> */
[----:B------:R-:W-:-:S02]  /*27f0*/  CS2R R114, SRZ ;  /* 0x0000000000727805 */ /* 0x000fc4000001ff00 */
[----:B------:R-:W-:Y:S01]  /*2800*/  MOV R110, RZ ;  /* 0x000000ff006e7202 */ /* 0x000fe20000000f00 */
[----:B0-----:R-:W-:Y:S01]  /*2810*/  UISETP.GE.AND UP0, UPT, UR8, 0x1, UPT ;  /* 0x000000010800788c */ /* 0x001fe2000bf06270 */
        /* <DEDUP_REMOVED lines=45> */
[----:B------:R-:W-:Y:S01]  /*2af0*/  IADD3 R38, P2, PT, R2, UR6, RZ ;  /* 0x0000000602267c10 */ /* 0x000fe2000ff5e0ff */
[----:B------:R-:W1:Y:S01]  /*2b00*/  LDCU UR33, c[0x0][0x394] ;  /* 0x00007280ff2177ac */ /* 0x000e620008000800 */
[C---:B------:R-:W-:Y:S02]  /*2b10*/  IADD3 R192, PT, PT, R26.reuse, UR6, RZ ;  /* 0x000000061ac07c10 */ /* 0x040fe4000fffe0ff */
[----:B------:R-:W2:Y:S01]  /*2b20*/  LDC.64 R28, c[0x0][0x440] ;  /* 0x00011000ff1c7b82 */ /* 0x000ea20000000a00 */
[----:B------:R-:W-:Y:S01]  /*2b30*/  PLOP3.LUT P0, PT, PT, PT, UP0, 0x80, 0x8 ;  /* 0x000000000008781c */ /* 0x000fe20003f0f008 */
[----:B------:R-:W-:Y:S01]  /*2b40*/  ULOP3.LUT UR13, UR8, 0x100, URZ, 0xc0, !UPT ;  /* 0x00000100080d7892 */ /* 0x000fe2000f8ec0ff */
[----:B------:R-:W-:Y:S01]  /*2b50*/  MOV R130, RZ ;  /* 0x000000ff00827202 */ /* 0x000fe20000000f00 */
[----:B------:R-:W3:Y:S01]  /*2b60*/  LDCU UR36, c[0x0][0x38c] ;  /* 0x00007180ff2477ac */ /* 0x000ee20008000800 */
[----:B------:R-:W-:-:S02]  /*2b70*/  ISETP.EQ.AND P0, PT, R26, RZ, P0 ;  /* 0x000000ff1a00720c */ /* 0x000fc40000702270 */
[----:B------:R-:W-:Y:S01]  /*2b80*/  IADD3.X R37, PT, PT, RZ, R67, RZ, P1, !PT ;  /* 0x00000043ff257210 */ /* 0x000fe20000ffe4ff */
[----:B------:R-:W4:Y:S01]  /*2b90*/  LDC.64 R30, c[0x0][0x3a8] ;  /* 0x0000ea00ff1e7b82 */ /* 0x000f220000000a00 */
[----:B------:R-:W-:Y:S01]  /*2ba0*/  IADD3.X R39, PT, PT, RZ, R68, RZ, P2, !PT ;  /* 0x00000044ff277210 */ /* 0x000fe200017fe4ff */
[----:B------:R-:W0:Y:S01]  /*2bb0*/  LDCU UR15, c[0x0][0x388] ;  /* 0x00007100ff0f77ac */ /* 0x000e220008000800 */
[----:B------:R-:W0:Y:S05]  /*2bc0*/  LDCU.64 UR30, c[0x0][0x538] ;  /* 0x0000a700ff1e77ac */ /* 0x000e2a0008000a00 */
[----:B------:R-:W0:Y:S01]  /*2bd0*/  LDC.64 R124, c[0x0][0x3e0] ;  /* 0x0000f800ff7c7b82 */ /* 0x000e220000000a00 */
[----:B------:R-:W0:Y:S01]  /*2be0*/  LDCU.64 UR34, c[0x0][0x540] ;  /* 0x0000a800ff2277ac */ /* 0x000e220008000a00 */
[----:B------:R-:W-:-:S06]  /*2bf0*/  UMOV UR8, URZ ;  /* 0x000000ff00087c82 */ /* 0x000fcc0008000000 */
[----:B------:R-:W0:Y:S08]  /*2c00*/  LDC.64 R32, c[0x0][0x4d0] ;  /* 0x00013400ff207b82 */ /* 0x000e300000000a00 */
[----:B-1-3--:R-:W0:Y:S02]  /*2c10*/  LDC.64 R34, c[0x0][0x4f0] ;  /* 0x00013c00ff227b82 */ /* 0x00ae240000000a00 */
.L_x_8241:
[----:B0-----:R-:W-:-:S04]  /*2c20*/  IMAD.WIDE.U32 R4, R122, UR8, RZ ;  /* 0x000000087a047c25 */ /* 0x001fc8000f8e00ff */
[----:B------:R-:W-:Y:S01]  /*2c30*/  IMAD R0, R123, UR8, R5 ;  /* 0x000000087b007c24 */ /* 0x000fe2000f8e0205 */
[----:B------:R-:W-:-:S04]  /*2c40*/  LEA R16, P1, R4, R45, 0x1 ;  /* 0x0000002d04107211 */ /* 0x000fc800078208ff */
[----:B----4-:R-:W-:-:S03]  /*2c50*/  LEA.HI.X R17, R4, R47, R0, 0x1, P1 ;  /* 0x0000002f04117211 */ /* 0x010fc600008f0c00 */
[----:B------:R-:W-:-:S05]  /*2c60*/  IMAD.WIDE.U32 R16, R53, 0x10, R16 ;  /* 0x0000001035107825 */ /* 0x000fca00078e0010 */
[----:B---3--:R-:W3:Y:S04]  /*2c70*/  LDG.E.128 R4, desc[UR28][R16.64] ;  /* 0x0000001c10047981 */ /* 0x008ee8000c1e1d00 */
[----:B------:R-:W5:Y:S01]  /*2c80*/  LDG.E.128 R8, desc[UR28][R16.64+0x200] ;  /* 0x0002001c10087981 */ /* 0x000f62000c1e1d00 */
[----:B------:R-:W-:Y:S02]  /*2c90*/  MOV R14, UR16 ;  /* 0x00000010000e7c02 */ /* 0x000fe40008000f00 */
[----:B-1----:R-:W-:Y:S02]  /*2ca0*/  MOV R13, UR18 ;  /* 0x00000012000d7c02 */ /* 0x002fe40008000f00 */
[----:B------:R-:W-:Y:S02]  /*2cb0*/  MOV R12, R14 ;  /* 0x0000000e000c7202 */ /* 0x000fe40000000f00 */
[----:B------:R-:W-:-:S03]  /*2cc0*/  MOV R15, UR17 ;  /* 0x00000011000f7c02 */ /* 0x000fc60008000f00 */
[----:B----4-:R-:W-:-:S04]  /*2cd0*/  IMAD.WIDE.U32 R12, R30, UR8, R12 ;  /* 0x000000081e0c7c25 */ /* 0x010fc8000f8e000c */
[----:B------:R-:W-:Y:S01]  /*2ce0*/  IMAD R0, R31, UR8, R13 ;  /* 0x000000081f007c24 */ /* 0x000fe2000f8e020d */
        /* <DEDUP_REMOVED lines=9> */
[----:B-----5:R-:W-:Y:S01]  /*2d80*/  STS.128 [R69+0x200], R8 ;  /* 0x0002000845007388 */ /* 0x020fe20000000c00 */
[----:B------:R-:W-:-:S03]  /*2d90*/  NOP ;  /* 0x0000000000007918 */ /* 0x000fc60000000000 */
[----:B------:R-:W3:Y:S04]  /*2da0*/  LDG.E.128 R12, desc[UR28][R22.64] ;  /* 0x0000001c160c7981 */ /* 0x000ee8000c1e1d00 */
[----:B------:R-:W4:Y:S01]  /*2db0*/  LDG.E.128 R16, desc[UR28][R22.64+0x200] ;  /* 0x0002001c16107981 */ /* 0x000f22000c1e1d00 */
[----:B------:R-:W0:Y:S01]  /*2dc0*/  S2UR UR14, SR_CgaCtaId ;  /* 0x00000000000e79c3 */ /* 0x000e220000008800 */
[----:B------:R-:W-:Y:S01]  /*2dd0*/  ISETP.NE.AND P2, PT, R26, RZ, PT ;  /* 0x000000ff1a00720c */ /* 0x000fe20003f45270 */
[----:B------:R-:W-:Y:S01]  /*2de0*/  UMOV UR12, 0x400 ;  /* 0x00000400000c7882 */ /* 0x000fe20000000000 */
[----:B------:R-:W1:Y:S01]  /*2df0*/  LDS.128 R4, [R70] ;  /* 0x0000000046047984 */ /* 0x000e620000000c00 */
[----:B------:R-:W-:Y:S01]  /*2e00*/  MOV R179, UR8 ;  /* 0x0000000800b37c02 */ /* 0x000fe20008000f00 */
[----:B------:R-:W-:Y:S01]  /*2e10*/  FMUL.FTZ R186, R148, R72 ;  /* 0x0000004894ba7220 */ /* 0x000fe20000410000 */
[----:B------:R-:W-:Y:S01]  /*2e20*/  ISETP.NE.AND P1, PT, R26, 0x1f, PT ;  /* 0x0000001f1a00780c */ /* 0x000fe20003f25270 */
[----:B------:R-:W5:Y:S01]  /*2e30*/  LDS.128 R8, [R70+0x10] ;  /* 0x0000100046087984 */ /* 0x000f620000000c00 */
[----:B------:R-:W-:Y:S01]  /*2e40*/  IADD3 R179, PT, PT, R179, UR13, RZ ;  /* 0x0000000db3b37c10 */ /* 0x000fe2000fffe0ff */
        /* <DEDUP_REMOVED lines=16> */
[----:B0-----:R-:W-:Y:S01]  /*2f50*/  ULEA UR14, UR14, UR12, 0x18 ;  /* 0x0000000c0e0e7291 */ /* 0x001fe2000f8ec0ff */
[-C--:B------:R-:W-:Y:S01]  /*2f60*/  FMUL.FTZ R159, R151, R181.reuse ;  /* 0x000000b5979f7220 */ /* 0x080fe20000410000 */
[-C--:B------:R-:W-:Y:S01]  /*2f70*/  FMUL.FTZ R164, R148, R181.reuse ;  /* 0x000000b594a47220 */ /* 0x080fe20000410000 */
[-C--:B------:R-:W-:Y:S01]  /*2f80*/  FMUL.FTZ R163, R149, R181.reuse ;  /* 0x000000b595a37220 */ /* 0x080fe20000410000 */
[-C--:B------:R-:W-:Y:S01]  /*2f90*/  FMUL.FTZ R168, R147, R181.reuse ;  /* 0x000000b593a87220 */ /* 0x080fe20000410000 */
[-C--:B------:R-:W-:Y:S01]  /*2fa0*/  FMUL.FTZ R174, R144, R181.reuse ;  /* 0x000000b590ae7220 */ /* 0x080fe20000410000 */
[----:B------:R-:W-:Y:S01]  /*2fb0*/  LEA R182, R179, UR14, 0x2 ;  /* 0x0000000eb3b67c11 */ /* 0x000fe2000f8e10ff */
[----:B------:R-:W0:Y:S01]  /*2fc0*/  MUFU.EX2 R0, R0 ;  /* 0x0000000000007308 */ /* 0x000e220000000800 */
[CC--:B------:R-:W-:Y:S01]  /*2fd0*/  FMUL.FTZ R184, R142.reuse, R181.reuse ;  /* 0x000000b58eb87220 */ /* 0x0c0fe20000410000 */
[----:B------:R-:W-:Y:S01]  /*2fe0*/  FMUL.FTZ R183, R145, R181 ;  /* 0x000000b591b77220 */ /* 0x000fe20000410000 */
[----:B------:R-:W-:Y:S01]  /*2ff0*/  FMUL.FTZ R210, R142, R83 ;  /* 0x000000538ed27220 */ /* 0x000fe20000410000 */
[----:B------:R-:W-:Y:S01]  /*3000*/  FMUL.FTZ R212, R140, R85 ;  /* 0x000000558cd47220 */ /* 0x000fe20000410000 */
[----:B------:R-:W-:Y:S03]  /*3010*/  BSSY.RECONVERGENT B0, `(.L_x_8204) ;  /* 0x000006a000007945 */ /* 0x000fe60003800200 */
[----:B------:R-:W0:Y:S01]  /*3020*/  MUFU.EX2 R162, R162 ;  /* 0x000000a200a27308 */ /* 0x000e220000000800 */
[----:B-1----:R-:W-:-:S02]  /*3030*/  HADD2.F32 R167, -RZ, R7.H0_H0 ;  /* 0x20000007ffa77230 */ /* 0x002fc40000004100 */
[----:B------:R-:W-:Y:S02]  /*3040*/  HADD2.F32 R170, -RZ, R7.H1_H1 ;  /* 0x30000007ffaa7230 */ /* 0x000fe40000004100 */
[----:B-----5:R-:W-:-:S03]  /*3050*/  HADD2.F32 R172, -RZ, R8.H1_H1 ;  /* 0x30000008ffac7230 */ /* 0x020fc60000004100 */
[----:B------:R-:W1:Y:S01]  /*3060*/  MUFU.EX2 R161, R161 ;  /* 0x000000a100a17308 */ /* 0x000e620000000800 */
[--C-:B------:R-:W-:Y:S02]  /*3070*/  HADD2.F32 R173, -RZ, R9.reuse.H0_H0 ;  /* 0x20000009ffad7230 */ /* 0x100fe40000004100 */
[----:B------:R-:W-:Y:S01]  /*3080*/  FMUL.FTZ R201, R167, R186 ;  /* 0x000000baa7c97220 */ /* 0x000fe20000410000 */
[----:B------:R-:W-:Y:S02]  /*3090*/  HADD2.F32 R176, -RZ, R9.H1_H1 ;  /* 0x30000009ffb07230 */ /* 0x000fe40000004100 */
[----:B------:R-:W-:Y:S01]  /*30a0*/  FMUL.FTZ R193, R172, R193 ;  /* 0x000000c1acc17220 */ /* 0x000fe20000410000 */
[----:B------:R-:W-:Y:S02]  /*30b0*/  HADD2.F32 R166, -RZ, R5.H1_H1 ;  /* 0x30000005ffa67230 */ /* 0x000fe40000004100 */
[----:B------:R-:W-:Y:S01]  /*30c0*/  FMUL.FTZ R189, R173, R194 ;  /* 0x000000c2adbd7220 */ /* 0x000fe20000410000 */
[--C-:B------:R-:W-:Y:S01]  /*30d0*/  HADD2.F32 R175, -RZ, R10.reuse.H0_H0 ;  /* 0x2000000affaf7230 */ /* 0x100fe20000004100 */
[----:B------:R-:W0:Y:S01]  /*30e0*/  MUFU.EX2 R160, R160 ;  /* 0x000000a000a07308 */ /* 0x000e220000000800 */
[----:B------:R-:W-:-:S02]  /*30f0*/  HADD2.F32 R178, -RZ, R10.H1_H1 ;  /* 0x3000000affb27230 */ /* 0x000fc40000004100 */
[--C-:B------:R-:W-:Y:S02]  /*3100*/  HADD2.F32 R165, -RZ, R6.reuse.H0_H0 ;  /* 0x20000006ffa57230 */ /* 0x100fe40000004100 */
[----:B------:R-:W-:Y:S02]  /*3110*/  HADD2.F32 R169, -RZ, R6.H1_H1 ;  /* 0x30000006ffa97230 */ /* 0x000fe40000004100 */
[--C-:B------:R-:W-:Y:S01]  /*3120*/  HADD2.F32 R177, -RZ, R11.reuse.H0_H0 ;  /* 0x2000000bffb17230 */ /* 0x100fe20000004100 */
[----:B------:R-:W0:Y:S01]  /*3130*/  MUFU.EX2 R159, R159 ;  /* 0x0000009f009f7308 */ /* 0x000e220000000800 */
[----:B------:R-:W-:Y:S02]  /*3140*/  HADD2.F32 R180, -RZ, R11.H1_H1 ;  /* 0x3000000bffb47230 */ /* 0x000fe40000004100 */
[----:B------:R-:W-:-:S05]  /*3150*/  FMUL.FTZ R200, R169, R200 ;  /* 0x000000c8a9c87220 */ /* 0x000fca0000410000 */
[----:B------:R-:W0:Y:S08]  /*3160*/  MUFU.EX2 R164, R164 ;  /* 0x000000a400a47308 */ /* 0x000e300000000800 */
[----:B------:R-:W0:Y:S08]  /*3170*/  MUFU.EX2 R163, R163 ;  /* 0x000000a300a37308 */ /* 0x000e300000000800 */
[----:B------:R-:W0:Y:S08]  /*3180*/  MUFU.EX2 R168, R168 ;  /* 0x000000a800a87308 */ /* 0x000e300000000800 */
[----:B------:R-:W0:Y:S08]  /*3190*/  MUFU.EX2 R174, R174 ;  /* 0x000000ae00ae7308 */ /* 0x000e300000000800 */
[----:B------:R5:W0:Y:S02]  /*31a0*/  MUFU.EX2 R179, R183 ;  /* 0x000000b700b37308 */ /* 0x000a240000000800 */
[----:B-----5:R-:W-:-:S04]  /*31b0*/  FMUL.FTZ R183, R149, R71 ;  /* 0x0000004795b77220 */ /* 0x020fc80000410000 */
[----:B------:R-:W-:Y:S01]  /*31c0*/  FMUL.FTZ R198, R170, R183 ;  /* 0x000000b7aac67220 */ /* 0x000fe20000410000 */
[----:B------:R-:W-:Y:S01]  /*31d0*/  FMUL.FTZ R183, R175, R210 ;  /* 0x000000d2afb77220 */ /* 0x000fe20000410000 */
[----:B---3--:R-:W-:Y:S04]  /*31e0*/  STS.128 [R69+0x420], R12 ;  /* 0x0004200c45007388 */ /* 0x008fe80000000c00 */
[----:B----4-:R3:W-:Y:S01]  /*31f0*/  STS.128 [R69+0x620], R16 ;  /* 0x0006201045007388 */ /* 0x0107e20000000c00 */
[----:B------:R-:W-:-:S03]  /*3200*/  NOP ;  /* 0x0000000000007918 */ /* 0x000fc60000000000 */
[----:B------:R-:W4:Y:S04]  /*3210*/  LDS.128 R12, [R70+0x430] ;  /* 0x00043000460c7984 */ /* 0x000f280000000c00 */
[----:B------:R-:W5:Y:S04]  /*3220*/  LDS.128 R20, [R70+0x420] ;  /* 0x0004200046147984 */ /* 0x000f680000000c00 */
[----:B--2---:R2:W-:Y:S01]  /*3230*/  STS [R182+0x1af8], R203 ;  /* 0x001af8cbb6007388 */ /* 0x0045e20000000800 */
[----:B---3--:R3:W0:Y:S01]  /*3240*/  MUFU.EX2 R17, R171 ;  /* 0x000000ab00117308 */ /* 0x0086220000000800 */
[----:B------:R-:W-:-:S02]  /*3250*/  HADD2.F32 R16, -RZ, R4.H0_H0 ;  /* 0x20000004ff107230 */ /* 0x000fc40000004100 */
[----:B------:R-:W-:Y:S02]  /*3260*/  HADD2.F32 R19, -RZ, R4.H1_H1 ;  /* 0x30000004ff137230 */ /* 0x000fe40000004100 */
[----:B------:R-:W-:Y:S02]  /*3270*/  HADD2.F32 R18, -RZ, R5.H0_H0 ;  /* 0x20000005ff127230 */ /* 0x000fe40000004100 */
[----:B---3--:R-:W-:Y:S02]  /*3280*/  HADD2.F32 R171, -RZ, R8.H0_H0 ;  /* 0x20000008ffab7230 */ /* 0x008fe40000004100 */
[----:B--2---:R-:W-:Y:S01]  /*3290*/  FMUL.FTZ R182, R143, R181 ;  /* 0x000000b58fb67220 */ /* 0x004fe20000410000 */
[----:B------:R-:W-:Y:S02]  /*32a0*/  FMUL.FTZ R207, R18, R207 ;  /* 0x000000cf12cf7220 */ /* 0x000fe40000410000 */
[----:B------:R-:W-:-:S03]  /*32b0*/  FMUL.FTZ R186, R171, R190 ;  /* 0x000000beabba7220 */ /* 0x000fc60000410000 */
[----:B------:R-:W2:Y:S01]  /*32c0*/  MUFU.EX2 R182, R182 ;  /* 0x000000b600b67308 */ /* 0x000ea20000000800 */
[--C-:B----4-:R-:W-:Y:S02]  /*32d0*/  HADD2.F32 R185, -RZ, R13.reuse.H0_H0 ;  /* 0x2000000dffb97230 */ /* 0x110fe40000004100 */
[----:B------:R-:W-:Y:S02]  /*32e0*/  HADD2.F32 R196, -RZ, R13.H1_H1 ;  /* 0x3000000dffc47230 */ /* 0x000fe40000004100 */
[--C-:B-----5:R-:W-:Y:S02]  /*32f0*/  HADD2.F32 R8, -RZ, R22.reuse.H0_H0 ;  /* 0x20000016ff087230 */ /* 0x120fe40000004100 */
[----:B------:R-:W-:Y:S01]  /*3300*/  FMUL.FTZ R190, R92, R185 ;  /* 0x000000b95cbe7220 */ /* 0x000fe20000410000 */
[----:B------:R-:W-:Y:S02]  /*3310*/  HADD2.F32 R9, -RZ, R22.H1_H1 ;  /* 0x30000016ff097230 */ /* 0x000fe40000004100 */
[----:B------:R-:W-:Y:S01]  /*3320*/  FMUL.FTZ R22, R140, R181 ;  /* 0x000000b58c167220 */ /* 0x000fe20000410000 */
[----:B------:R-:W-:-:S02]  /*3330*/  HADD2.F32 R208, -RZ, R15.H0_H0 ;  /* 0x2000000fffd07230 */ /* 0x000fc40000004100 */
[----:B------:R-:W-:Y:S01]  /*3340*/  FMUL.FTZ R8, R101, R8 ;  /* 0x0000000865087220 */ /* 0x000fe20000410000 */
[----:B------:R-:W-:Y:S02]  /*3350*/  HADD2.F32 R13, -RZ, R15.H1_H1 ;  /* 0x3000000fff0d7230 */ /* 0x000fe40000004100 */
[----:B------:R-:W-:Y:S01]  /*3360*/  FMUL.FTZ R15, R141, R181 ;  /* 0x000000b58d0f7220 */ /* 0x000fe20000410000 */
[--C-:B------:R-:W-:Y:S01]  /*3370*/  HADD2.F32 R4, -RZ, R20.reuse.H0_H0 ;  /* 0x20000014ff047230 */ /* 0x100fe20000004100 */
[----:B------:R-:W3:Y:S01]  /*3380*/  MUFU.EX2 R22, R22 ;  /* 0x0000001600167308 */ /* 0x000ee20000000800 */
[----:B------:R-:W-:Y:S02]  /*3390*/  HADD2.F32 R7, -RZ, R20.H1_H1 ;  /* 0x30000014ff077230 */ /* 0x000fe40000004100 */
[----:B------:R-:W-:Y:S01]  /*33a0*/  FMUL.FTZ R181, R143, R86 ;  /* 0x000000568fb57220 */ /* 0x000fe20000410000 */
[--C-:B------:R-:W-:Y:S02]  /*33b0*/  HADD2.F32 R10, -RZ, R23.reuse.H0_H0 ;  /* 0x20000017ff0a7230 */ /* 0x100fe40000004100 */
[----:B------:R-:W-:Y:S01]  /*33c0*/  FMUL.FTZ R211, R105, R4 ;  /* 0x0000000469d37220 */ /* 0x000fe20000410000 */
[----:B------:R-:W-:-:S02]  /*33d0*/  HADD2.F32 R5, -RZ, R23.H1_H1 ;  /* 0x30000017ff057230 */ /* 0x000fc40000004100 */
[----:B------:R-:W-:Y:S01]  /*33e0*/  FMUL.FTZ R23, R153, R75 ;  /* 0x0000004b99177220 */ /* 0x000fe20000410000 */
[--C-:B------:R-:W-:Y:S01]  /*33f0*/  HADD2.F32 R191, -RZ, R14.reuse.H0_H0 ;  /* 0x2000000effbf7230 */ /* 0x100fe20000004100 */
[----:B------:R-:W4:Y:S01]  /*3400*/  MUFU.EX2 R15, R15 ;  /* 0x0000000f000f7308 */ /* 0x000f220000000800 */
[----:B------:R-:W-:Y:S02]  /*3410*/  HADD2.F32 R206, -RZ, R14.H1_H1 ;  /* 0x3000000effce7230 */ /* 0x000fe40000004100 */
[----:B------:R-:W-:Y:S01]  /*3420*/  FMUL.FTZ R14, R155, R77 ;  /* 0x0000004d9b0e7220 */ /* 0x000fe20000410000 */
[--C-:B------:R-:W-:Y:S02]  /*3430*/  HADD2.F32 R6, -RZ, R21.reuse.H0_H0 ;  /* 0x20000015ff067230 */ /* 0x100fe40000004100 */
[----:B------:R-:W-:Y:S01]  /*3440*/  FMUL.FTZ R202, R166, R23 ;  /* 0x00000017a6ca7220 */ /* 0x000fe20000410000 */
[----:B------:R-:W-:Y:S02]  /*3450*/  HADD2.F32 R11, -RZ, R21.H1_H1 ;  /* 0x30000015ff0b7230 */ /* 0x000fe40000004100 */
[----:B------:R-:W-:Y:S01]  /*3460*/  FMUL.FTZ R21, R154, R79 ;  /* 0x0000004f9a157220 */ /* 0x000fe20000410000 */
[--C-:B------:R-:W-:Y:S01]  /*3470*/  HADD2.F32 R188, -RZ, R12.reuse.H0_H0 ;  /* 0x2000000cffbc7230 */ /* 0x100fe20000004100 */
[----:B------:R5:W0:Y:S01]  /*3480*/  MUFU.EX2 R20, R184 ;  /* 0x000000b800147308 */ /* 0x000a220000000800 */
        /* <DEDUP_REMOVED lines=23> */
[----:B01234-:R-:W-:Y:S05]  /*3600*/  @P1 BRA `(.L_x_8205) ;  /* 0x0000000000241947 */ /* 0x01ffea0003800000 */
        /* <DEDUP_REMOVED lines=9> */
.L_x_8205:
[----:B------:R0:W1:Y:S02]  /*36a0*/  LDS R206, [R157+0x22fc] ;  /* 0x0022fc009dce7984 */ /* 0x0000640000000800 */
.L_x_8206:
[----:B------:R-:W-:Y:S05]  /*36b0*/  BSYNC.RECONVERGENT B0 ;  /* 0x0000000000007941 */ /* 0x000fea0003800200 */
.L_x_8204:
        /* <DEDUP_REMOVED lines=8> */
[C---:B-12---:R-:W-:Y:S01]  /*3740*/  FMUL.FTZ R13, R15.reuse, R206 ;  /* 0x000000ce0f0d7220 */ /* 0x046fe20000410000 */
[----:B------:R-:W-:Y:S01]  /*3750*/  FFMA.FTZ R12, R15, R181, R188 ;  /* 0x000000b50f0c7223 */ /* 0x000fe200000100bc */
[----:B------:R-:W-:Y:S01]  /*3760*/  ISETP.NE.AND P1, PT, R156, 0x1f, PT ;  /* 0x0000001f9c00780c */ /* 0x000fe20003f25270 */
[----:B------:R-:W-:Y:S01]  /*3770*/  UISETP.GE.AND UP0, UPT, UR19, UR33, UPT ;  /* 0x000000211300728c */ /* 0x000fe2000bf06270 */
[C---:B------:R-:W-:Y:S01]  /*3780*/  FMUL.FTZ R13, R22.reuse, R13 ;  /* 0x0000000d160d7220 */ /* 0x040fe20000410000 */
[----:B------:R-:W-:Y:S01]  /*3790*/  FFMA.FTZ R12, R22, R12, R187 ;  /* 0x0000000c160c7223 */ /* 0x000fe200000100bb */
[----:B------:R-:W-:Y:S01]  /*37a0*/  ISETP.GT.U32.AND P3, PT, R156, 0x1b, PT ;  /* 0x0000001b9c00780c */ /* 0x000fe20003f64070 */
[----:B------:R-:W-:Y:S01]  /*37b0*/  ULEA UR12, UR8, UR14, 0x3 ;  /* 0x0000000e080c7291 */ /* 0x000fe2000f8e18ff */
[C---:B------:R-:W-:Y:S01]  /*37c0*/  FMUL.FTZ R13, R182.reuse, R13 ;  /* 0x0000000db60d7220 */ /* 0x040fe20000410000 */
[----:B------:R-:W-:Y:S01]  /*37d0*/  FFMA.FTZ R12, R182, R12, R191 ;  /* 0x0000000cb60c7223 */ /* 0x000fe200000100bf */
[----:B------:R-:W-:Y:S01]  /*37e0*/  ISETP.GT.U32.AND P4, PT, R156, 0x17, PT ;  /* 0x000000179c00780c */ /* 0x000fe20003f84070 */
[----:B------:R-:W-:Y:S01]  /*37f0*/  BSSY.RECONVERGENT B0, `(.L_x_8207) ;  /* 0x000013b000007945 */ /* 0x000fe20003800200 */
[C---:B------:R-:W-:Y:S01]  /*3800*/  FMUL.FTZ R208, R20.reuse, R13 ;  /* 0x0000000d14d07220 */ /* 0x040fe20000410000 */
[----:B------:R-:W-:Y:S01]  /*3810*/  FFMA.FTZ R12, R20, R12, R195 ;  /* 0x0000000c140c7223 */ /* 0x000fe200000100c3 */
[----:B------:R-:W-:-:S02]  /*3820*/  ISETP.NE.AND P5, PT, R26, RZ, PT ;  /* 0x000000ff1a00720c */ /* 0x000fc40003fa5270 */
[C---:B------:R-:W-:Y:S01]  /*3830*/  FMUL.FTZ R13, R179.reuse, R208 ;  /* 0x000000d0b30d7220 */ /* 0x040fe20000410000 */
[----:B------:R-:W-:-:S03]  /*3840*/  FFMA.FTZ R12, R179, R12, R190 ;  /* 0x0000000cb30c7223 */ /* 0x000fc600000100be */
[C---:B------:R-:W-:Y:S01]  /*3850*/  FMUL.FTZ R13, R174.reuse, R13 ;  /* 0x0000000dae0d7220 */ /* 0x040fe20000410000 */
[----:B------:R-:W-:-:S03]  /*3860*/  FFMA.FTZ R12, R174, R12, R197 ;  /* 0x0000000cae0c7223 */ /* 0x000fc600000100c5 */
[C---:B---3--:R-:W-:Y:S01]  /*3870*/  FMUL.FTZ R4, R168.reuse, R13 ;  /* 0x0000000da8047220 */ /* 0x048fe20000410000 */
        /* <DEDUP_REMOVED lines=14> */
[----:B------:R-:W-:Y:S02]  /*3960*/  FFMA.FTZ R4, R160, R4, R205 ;  /* 0x00000004a0047223 */ /* 0x000fe400000100cd */
[C---:B------:R-:W-:Y:S01]  /*3970*/  FMUL.FTZ R13, R161.reuse, R208 ;  /* 0x000000d0a10d7220 */ /* 0x040fe20000410000 */
[----:B------:R-:W-:-:S03]  /*3980*/  FFMA.FTZ R5, R161, R5, R6 ;  /* 0x00000005a1057223 */ /* 0x000fc60000010006 */
[C---:B------:R-:W-:Y:S01]  /*3990*/  FMUL.FTZ R13, R162.reuse, R13 ;  /* 0x0000000da20d7220 */ /* 0x040fe20000410000 */
[----:B------:R-:W-:Y:S01]  /*39a0*/  FFMA.FTZ R12, R162, R5, R7 ;  /* 0x00000005a20c7223 */ /* 0x000fe20000010007 */
[----:B------:R-:W-:Y:S02]  /*39b0*/  FFMA.FTZ R5, R159, R4, R200 ;  /* 0x000000049f057223 */ /* 0x000fe400000100c8 */
[C---:B------:R-:W-:Y:S01]  /*39c0*/  FMUL.FTZ R4, R0.reuse, R13 ;  /* 0x0000000d00047220 */ /* 0x040fe20000410000 */
[----:B------:R-:W-:Y:S01]  /*39d0*/  FFMA.FTZ R208, R0, R12, R211 ;  /* 0x0000000c00d07223 */ /* 0x000fe200000100d3 */
[----:B------:R-:W-:Y:S01]  /*39e0*/  FFMA.FTZ R12, R164, R5, R201 ;  /* 0x00000005a40c7223 */ /* 0x000fe200000100c9 */
[----:B------:R-:W-:Y:S02]  /*39f0*/  FMUL.FTZ R5, R203, R0 ;  /* 0x00000000cb057220 */ /* 0x000fe40000410000 */
[----:B------:R-:W1:Y:S01]  /*3a00*/  SHFL.DOWN PT, R213, R4, 0x1, 0x1f ;  /* 0x08201f0004d57f89 */ /* 0x000e6200000e0000 */
[----:B------:R-:W-:Y:S01]  /*3a10*/  FFMA.FTZ R13, R163, R12, R198 ;  /* 0x0000000ca30d7223 */ /* 0x000fe200000100c6 */
[----:B------:R-:W-:-:S02]  /*3a20*/  FMUL.FTZ R12, R162, R5 ;  /* 0x00000005a20c7220 */ /* 0x000fc40000410000 */
        /* <DEDUP_REMOVED lines=8> */
[----:B------:R-:W-:Y:S01]  /*3ab0*/  MOV R5, R208 ;  /* 0x000000d000057202 */ /* 0x000fe20000000f00 */
[----:B------:R-:W-:Y:S02]  /*3ac0*/  FMUL.FTZ R12, R164, R13 ;  /* 0x0000000da40c7220 */ /* 0x000fe40000410000 */
[----:B------:R-:W-:Y:S02]  /*3ad0*/  FFMA.FTZ R185, R20, R185, R183 ;  /* 0x000000b914b97223 */ /* 0x000fe400000100b7 */
[----:B------:R-:W-:Y:S01]  /*3ae0*/  FMUL.FTZ R12, R163, R12 ;  /* 0x0000000ca30c7220 */ /* 0x000fe20000410000 */
[----:B-1----:R-:W-:Y:S01]  /*3af0*/  @P1 FMUL.FTZ R13, R213, R4 ;  /* 0x00000004d50d1220 */ /* 0x002fe20000410000 */
[----:B------:R-:W-:Y:S01]  /*3b00*/  FFMA.FTZ R185, R182, R185, R23 ;  /* 0x000000b9b6b97223 */ /* 0x000fe20000010017 */
[----:B--2---:R-:W-:-:S03]  /*3b10*/  @P1 FFMA.FTZ R5, R4, R210, R5 ;  /* 0x000000d204051223 */ /* 0x004fc60000010005 */
[----:B------:R-:W-:Y:S01]  /*3b20*/  @P1 MOV R4, R13 ;  /* 0x0000000d00041202 */ /* 0x000fe20000000f00 */
[----:B------:R-:W-:Y:S01]  /*3b30*/  FMUL.FTZ R13, R17, R12 ;  /* 0x0000000c110d7220 */ /* 0x000fe20000410000 */
[----:B------:R-:W-:Y:S01]  /*3b40*/  FFMA.FTZ R185, R22, R185, R21 ;  /* 0x000000b916b97223 */ /* 0x000fe20000010015 */
[----:B------:R-:W-:Y:S01]  /*3b50*/  ISETP.GT.U32.AND P1, PT, R156, 0x1d, PT ;  /* 0x0000001d9c00780c */ /* 0x000fe20003f24070 */
[----:B------:R-:W1:Y:S01]  /*3b60*/  SHFL.DOWN PT, R212, R5, 0x2, 0x1f ;  /* 0x08401f0005d47f89 */ /* 0x000e6200000e0000 */
[----:B------:R-:W-:Y:S01]  /*3b70*/  FMUL.FTZ R13, R168, R13 ;  /* 0x0000000da80d7220 */ /* 0x000fe20000410000 */
[----:B------:R-:W-:Y:S02]  /*3b80*/  FFMA.FTZ R185, R15, R185, R14 ;  /* 0x000000b90fb97223 */ /* 0x000fe4000001000e */
[----:B------:R-:W2:Y:S01]  /*3b90*/  SHFL.DOWN PT, R213, R4, 0x2, 0x1f ;  /* 0x08401f0004d57f89 */ /* 0x000ea200000e0000 */
[----:B------:R-:W-:-:S03]  /*3ba0*/  FMUL.FTZ R12, R174, R13 ;  /* 0x0000000dae0c7220 */ /* 0x000fc60000410000 */
[----:B------:R-:W3:Y:S01]  /*3bb0*/  SHFL.UP PT, R210, R185, 0x1, RZ ;  /* 0x04200000b9d27989 */ /* 0x000ee200000e00ff */
[----:B------:R-:W-:-:S04]  /*3bc0*/  FMUL.FTZ R13, R179, R12 ;  /* 0x0000000cb30d7220 */ /* 0x000fc80000410000 */
[----:B------:R-:W-:-:S04]  /*3bd0*/  FMUL.FTZ R13, R20, R13 ;  /* 0x0000000d140d7220 */ /* 0x000fc80000410000 */
[----:B------:R-:W-:-:S04]  /*3be0*/  FMUL.FTZ R13, R182, R13 ;  /* 0x0000000db60d7220 */ /* 0x000fc80000410000 */
[----:B------:R-:W-:Y:S01]  /*3bf0*/  FMUL.FTZ R12, R22, R13 ;  /* 0x0000000d160c7220 */ /* 0x000fe20000410000 */
[----:B-1----:R-:W-:-:S03]  /*3c00*/  @!P1 FFMA.FTZ R5, R4, R212, R5 ;  /* 0x000000d404059223 */ /* 0x002fc60000010005 */
[----:B------:R-:W-:Y:S01]  /*3c10*/  FMUL.FTZ R208, R15, R12 ;  /* 0x0000000c0fd07220 */ /* 0x000fe20000410000 */
[----:B--2---:R-:W-:Y:S01]  /*3c20*/  @!P1 FMUL.FTZ R13, R4, R213 ;  /* 0x000000d5040d9220 */ /* 0x004fe20000410000 */
[----:B------:R-:W1:Y:S02]  /*3c30*/  SHFL.DOWN PT, R212, R5, 0x4, 0x1f ;  /* 0x08801f0005d47f89 */ /* 0x000e6400000e0000 */
[----:B---3--:R-:W-:Y:S02]  /*3c40*/  FFMA.FTZ R210, R208, R210, R185 ;  /* 0x000000d2d0d27223 */ /* 0x008fe400000100b9 */
        /* <DEDUP_REMOVED lines=9> */
[----:B------:R-:W-:Y:S01]  /*3ce0*/  PLOP3.LUT P1, PT, PT, PT, UP0, 0x80, 0x8 ;  /* 0x000000000008781c */ /* 0x000fe20003f2f008 */
[----:B---3--:R-:W-:-:S03]  /*3cf0*/  @!P3 FMUL.FTZ R210, R4, R213 ;  /* 0x000000d504d2b220 */ /* 0x008fc60000410000 */
[----:B------:R-:W2:Y:S01]  /*3d00*/  SHFL.UP PT, R13, R208, 0x2, RZ ;  /* 0x04400000d00d7989 */ /* 0x000ea200000e00ff */
[----:B------:R-:W-:Y:S02]  /*3d10*/  ISETP.NE.OR P1, PT, R26, RZ, P1 ;  /* 0x000000ff1a00720c */ /* 0x000fe40000f25670 */
[----:B------:R-:W-:Y:S01]  /*3d20*/  @!P3 MOV R4, R210 ;  /* 0x000000d20004b202 */ /* 0x000fe20000000f00 */
[----:B-----5:R-:W-:Y:S01]  /*3d30*/  FFMA.FTZ R12, R208, R12, R185 ;  /* 0x0000000cd00c7223 */ /* 0x020fe200000100b9 */
[----:B------:R-:W-:-:S03]  /*3d40*/  ISETP.GE.AND P3, PT, R78, 0x2, PT ;  /* 0x000000024e00780c */ /* 0x000fc60003f66270 */
[----:B------:R-:W3:Y:S01]  /*3d50*/  SHFL.DOWN PT, R215, R4, 0x8, 0x1f ;  /* 0x09001f0004d77f89 */ /* 0x000ee200000e0000 */
[----:B------:R-:W-:Y:S01]  /*3d60*/  FSEL R185, R185, R12, !P3 ;  /* 0x0000000cb9b97208 */ /* 0x000fe20005800000 */
[----:B------:R-:W-:-:S04]  /*3d70*/  HFMA2 R12, -RZ, RZ, 1.875, 0 ;  /* 0x3f800000ff0c7431 */ /* 0x000fc800000001ff */
[----:B------:R-:W5:Y:S01]  /*3d80*/  SHFL.UP PT, R210, R185, 0x4, RZ ;  /* 0x04800000b9d27989 */ /* 0x000f6200000e00ff */
[----:B-1----:R-:W-:-:S05]  /*3d90*/  @!P4 FFMA.FTZ R5, R4, R214, R5 ;  /* 0x000000d60405c223 */ /* 0x002fca0000010005 */
[----:B------:R-:W1:Y:S01]  /*3da0*/  SHFL.DOWN PT, R214, R5, 0x10, 0x1f ;  /* 0x0a001f0005d67f89 */ /* 0x000e6200000e0000 */
[----:B--2---:R-:W-:Y:S01]  /*3db0*/  @P3 FMUL.FTZ R208, R208, R13 ;  /* 0x0000000dd0d03220 */ /* 0x004fe20000410000 */
[----:B------:R-:W-:Y:S02]  /*3dc0*/  MOV R13, RZ ;  /* 0x000000ff000d7202 */ /* 0x000fe40000000f00 */
[----:B------:R-:W-:Y:S02]  /*3dd0*/  ISETP.GT.U32.AND P3, PT, R156, 0xf, PT ;  /* 0x0000000f9c00780c */ /* 0x000fe40003f64070 */
        /* <DEDUP_REMOVED lines=19> */
[----:B------:R-:W1:Y:S01]  /*3f10*/  SHFL.DOWN PT, R212, R4, 0x1, 0x1f ;  /* 0x08201f0004d47f89 */ /* 0x000e6200000e0000 */
[----:B------:R-:W-:Y:S01]  /*3f20*/  FSEL R215, R185, R210, !P1 ;  /* 0x000000d2b9d77208 */ /* 0x000fe20004800000 */
[----:B--2---:R-:W-:-:S04]  /*3f30*/  @P1 FMUL.FTZ R208, R208, R213 ;  /* 0x000000d5d0d01220 */ /* 0x004fc80000410000 */
[----:B------:R-:W2:Y:S01]  /*3f40*/  SHFL.UP PT, R210, R215, 0x10, RZ ;  /* 0x06000000d7d27989 */ /* 0x000ea200000e00ff */
[----:B------:R-:W-:-:S03]  /*3f50*/  ISETP.NE.AND P1, PT, R26, 0x1f, PT ;  /* 0x0000001f1a00780c */ /* 0x000fc60003f25270 */
[----:B------:R-:W3:Y:S10]  /*3f60*/  SHFL.UP PT, R213, R208, 0x10, RZ ;  /* 0x06000000d0d57989 */ /* 0x000ef400000e00ff */
[----:B-1----:R-:W-:Y:S01]  /*3f70*/  @P1 FFMA.FTZ R214, R212, R214, R217 ;  /* 0x000000d6d4d61223 */ /* 0x002fe200000100d9 */
[----:B------:R-:W-:Y:S01]  /*3f80*/  ISETP.GE.AND P1, PT, R78, 0x10, PT ;  /* 0x000000104e00780c */ /* 0x000fe20003f26270 */
[----:B------:R-:W1:Y:S02]  /*3f90*/  SHFL.IDX PT, R212, R4, RZ, 0x1f ;  /* 0x00001fff04d47589 */ /* 0x000e6400000e0000 */
[----:B------:R-:W-:Y:S01]  /*3fa0*/  FFMA.FTZ R181, R214, R206, R181 ;  /* 0x000000ced6b57223 */ /* 0x000fe200000100b5 */
[----:B--2---:R-:W-:-:S03]  /*3fb0*/  FFMA.FTZ R210, R208, R210, R215 ;  /* 0x000000d2d0d27223 */ /* 0x004fc600000100d7 */
[----:B------:R-:W-:Y:S02]  /*3fc0*/  FFMA.FTZ R185, R15, R181, R188 ;  /* 0x000000b50fb97223 */ /* 0x000fe400000100bc */
[----:B------:R-:W-:Y:S02]  /*3fd0*/  FSEL R210, R215, R210, !P1 ;  /* 0x000000d2d7d27208 */ /* 0x000fe40004800000 */
[----:B------:R-:W-:Y:S02]  /*3fe0*/  FFMA.FTZ R187, R22, R185, R187 ;  /* 0x000000b916bb7223 */ /* 0x000fe400000100bb */
[----:B---3--:R-:W-:Y:S02]  /*3ff0*/  @P1 FMUL.FTZ R208, R208, R213 ;  /* 0x000000d5d0d01220 */ /* 0x008fe40000410000 */
[----:B------:R-:W-:Y:S01]  /*4000*/  FFMA.FTZ R191, R182, R187, R191 ;  /* 0x000000bbb6bf7223 */ /* 0x000fe200000100bf */
[----:B------:R2:W-:Y:S03]  /*4010*/  SHFL.UP PT, R213, R210, 0x1, RZ ;  /* 0x04200000d2d57989 */ /* 0x0005e600000e00ff */
[----:B------:R-:W-:Y:S01]  /*4020*/  FFMA.FTZ R188, R20, R191, R195 ;  /* 0x000000bf14bc7223 */ /* 0x000fe200000100c3 */
[----:B------:R-:W-:Y:S03]  /*4030*/  SHFL.UP PT, R208, R208, 0x1, RZ ;  /* 0x04200000d0d07989 */ /* 0x000fe600000e00ff */
[----:B------:R-:W-:Y:S01]  /*4040*/  FFMA.FTZ R195, R179, R188, R190 ;  /* 0x000000bcb3c37223 */ /* 0x000fe200000100be */
[----:B--2---:R-:W-:Y:S01]  /*4050*/  P2R R210, PR, RZ, 0x20 ;  /* 0x00000020ffd27803 */ /* 0x004fe20000000000 */
[C---:B-1----:R-:W-:Y:S01]  /*4060*/  FFMA.FTZ R13, R212.reuse, R13, R5 ;  /* 0x0000000dd40d7223 */ /* 0x042fe20000010005 */
[----:B------:R-:W-:Y:S01]  /*4070*/  FMUL.FTZ R12, R212, R12 ;  /* 0x0000000cd40c7220 */ /* 0x000fe20000410000 */
[----:B------:R-:W-:-:S04]  /*4080*/  FFMA.FTZ R197, R174, R195, R197 ;  /* 0x000000c3aec57223 */ /* 0x000fc800000100c5 */
[----:B------:R-:W-:Y:S01]  /*4090*/  FFMA.FTZ R190, R168, R197, R199 ;  /* 0x000000c5a8be7223 */ /* 0x000fe200000100c7 */
[----:B------:R-:W-:Y:S03]  /*40a0*/  @!P5 STS.64 [UR12+0x2378], R12 ;  /* 0x0023780cff00d988 */ /* 0x000fe60008000a0c */
[----:B------:R-:W-:Y:S01]  /*40b0*/  FFMA.FTZ R194, R17, R190, R194 ;  /* 0x000000be11c27223 */ /* 0x000fe200000100c2 */
[----:B----4-:R1:W2:Y:S03]  /*40c0*/  SHFL.IDX PT, R206, R196, RZ, 0x1f ;  /* 0x00001fffc4ce7589 */ /* 0x0102a600000e0000 */
[----:B------:R-:W-:-:S04]  /*40d0*/  FFMA.FTZ R199, R163, R194, R10 ;  /* 0x000000c2a3c77223 */ /* 0x000fc8000001000a */
[----:B-1----:R-:W-:Y:S01]  /*40e0*/  FFMA.FTZ R196, R164, R199, R9 ;  /* 0x000000c7a4c47223 */ /* 0x002fe20000010009 */
[----:B--2---:R-:W-:-:S04]  /*40f0*/  @P2 FFMA.FTZ R206, R208, R206, R213 ;  /* 0x000000ced0ce2223 */ /* 0x004fc800000100d5 */
[----:B------:R-:W-:Y:S01]  /*4100*/  FFMA.FTZ R206, R203, R206, R204 ;  /* 0x000000cecbce7223 */ /* 0x000fe200000100cc */
[----:B------:R-:W-:Y:S01]  /*4110*/  FFMA.FTZ R203, R159, R196, R8 ;  /* 0x000000c49fcb7223 */ /* 0x000fe20000010008 */
[----:B------:R-:W-:-:S04]  /*4120*/  IMAD.WIDE.U32 R8, R32, UR8, R36 ;  /* 0x0000000820087c25 */ /* 0x000fc8000f8e0024 */
[----:B------:R-:W-:Y:S01]  /*4130*/  FFMA.FTZ R213, R160, R203, R11 ;  /* 0x000000cba0d57223 */ /* 0x000fe2000001000b */
[----:B------:R-:W-:Y:S01]  /*4140*/  IMAD R5, R33, UR8, R9 ;  /* 0x0000000821057c24 */ /* 0x000fe2000f8e0209 */
[----:B------:R-:W-:Y:S01]  /*4150*/  LEA R4, P1, R8, UR30, 0x2 ;  /* 0x0000001e08047c11 */ /* 0x000fe2000f8210ff */
[----:B------:R-:W-:-:S04]  /*4160*/  IMAD.WIDE.U32 R10, R34, UR8, R38 ;  /* 0x00000008220a7c25 */ /* 0x000fc8000f8e0026 */
[----:B------:R-:W-:Y:S01]  /*4170*/  FFMA.FTZ R9, R161, R213, R6 ;  /* 0x000000d5a1097223 */ /* 0x000fe20000010006 */
[----:B------:R-:W-:Y:S01]  /*4180*/  FMUL.FTZ R221, R150, R203 ;  /* 0x000000cb96dd7220 */ /* 0x000fe20000410000 */
[----:B------:R-:W-:Y:S01]  /*4190*/  LEA.HI.X R5, R8, UR31, R5, 0x2, P1 ;  /* 0x0000001f08057c11 */ /* 0x000fe200088f1405 */
[----:B------:R-:W-:Y:S02]  /*41a0*/  IMAD R11, R35, UR8, R11 ;  /* 0x00000008230b7c24 */ /* 0x000fe4000f8e020b */
[-C--:B------:R-:W-:Y:S01]  /*41b0*/  FFMA.FTZ R208, R162, R9.reuse, R7 ;  /* 0x00000009a2d07223 */ /* 0x080fe20000010007 */
[----:B------:R-:W-:Y:S01]  /*41c0*/  LEA R6, P2, R10, UR34, 0x2 ;  /* 0x000000220a067c11 */ /* 0x000fe2000f8410ff */
[----:B------:R-:W-:Y:S01]  /*41d0*/  FFMA.FTZ R8, R0, R206, R209 ;  /* 0x000000ce00087223 */ /* 0x000fe200000100d1 */
[----:B------:R-:W-:Y:S01]  /*41e0*/  FMUL.FTZ R215, R152, R9 ;  /* 0x0000000998d77220 */ /* 0x000fe20000410000 */
[----:B------:R-:W-:Y:S01]  /*41f0*/  FFMA.FTZ R211, R0, R208, R211 ;  /* 0x000000d000d37223 */ /* 0x000fe200000100d3 */
[----:B------:R-:W-:Y:S01]  /*4200*/  LEA.HI.X R7, R10, UR35, R11, 0x2, P2 ;  /* 0x000000230a077c11 */ /* 0x000fe200090f140b */
[----:B------:R-:W-:Y:S01]  /*4210*/  FADD.FTZ R0, -R204, R206 ;  /* 0x000000cecc007221 */ /* 0x000fe20000010100 */
[----:B------:R-:W-:Y:S01]  /*4220*/  FFMA.FTZ R162, R162, R8, R207 ;  /* 0x00000008a2a27223 */ /* 0x000fe200000100cf */
[----:B------:R-:W-:Y:S01]  /*4230*/  FMUL.FTZ R10, R154, R211 ;  /* 0x000000d39a0a7220 */ /* 0x000fe20000410000 */
[----:B------:R-:W-:Y:S01]  /*4240*/  FADD.FTZ R209, -R209, R8 ;  /* 0x00000008d1d17221 */ /* 0x000fe20000010100 */
[----:B------:R-:W-:Y:S01]  /*4250*/  FMUL.FTZ R212, R155, R208 ;  /* 0x000000d09bd47220 */ /* 0x000fe20000410000 */
[----:B------:R-:W-:Y:S01]  /*4260*/  FADD.FTZ R207, -R207, R162 ;  /* 0x000000a2cfcf7221 */ /* 0x000fe20000010100 */
[----:B------:R-:W-:Y:S01]  /*4270*/  FFMA.FTZ R204, R0, R10, RZ ;  /* 0x0000000a00cc7223 */ /* 0x000fe200000100ff */
[----:B------:R-:W-:Y:S01]  /*4280*/  FFMA.FTZ R161, R161, R162, R202 ;  /* 0x000000a2a1a17223 */ /* 0x000fe200000100ca */
[----:B------:R-:W-:Y:S01]  /*4290*/  FMUL.FTZ R11, R79, R10 ;  /* 0x0000000a4f0b7220 */ /* 0x000fe20000410000 */
[----:B------:R-:W-:Y:S01]  /*42a0*/  FMUL.FTZ R217, R76, R215 ;  /* 0x000000d74cd97220 */ /* 0x000fe20000410000 */
[----:B------:R-:W-:Y:S01]  /*42b0*/  FFMA.FTZ R204, R209, R212, R204 ;  /* 0x000000d4d1cc7223 */ /* 0x000fe200000100cc */
[----:B------:R-:W-:Y:S01]  /*42c0*/  FMUL.FTZ R10, R153, R213 ;  /* 0x000000d5990a7220 */ /* 0x000fe20000410000 */
[----:B------:R-:W-:Y:S01]  /*42d0*/  FADD.FTZ R202, -R202, R161 ;  /* 0x000000a1caca7221 */ /* 0x000fe20000010100 */
[----:B------:R-:W-:Y:S01]  /*42e0*/  FFMA.FTZ R160, R160, R161, R205 ;  /* 0x000000a1a0a07223 */ /* 0x000fe200000100cd */
[----:B------:R-:W-:Y:S01]  /*42f0*/  FFMA.FTZ R215, R207, R215, R204 ;  /* 0x000000d7cfd77223 */ /* 0x000fe200000100cc */
[-C--:B------:R-:W-:Y:S01]  /*4300*/  FMUL.FTZ R219, R75, R10.reuse ;  /* 0x0000000a4bdb7220 */ /* 0x080fe20000410000 */
[----:B------:R1:W-:Y:S01]  /*4310*/  STS [R44], R11 ;  /* 0x0000000b2c007388 */ /* 0x0003e20000000800 */
[----:B------:R-:W-:Y:S01]  /*4320*/  FADD.FTZ R205, -R205, R160 ;  /* 0x000000a0cdcd7221 */ /* 0x000fe20000010100 */
[----:B------:R-:W-:Y:S01]  /*4330*/  FFMA.FTZ R10, R202, R10, R215 ;  /* 0x0000000aca0a7223 */ /* 0x000fe200000100d7 */
[----:B------:R-:W-:Y:S01]  /*4340*/  FFMA.FTZ R159, R159, R160, R200 ;  /* 0x000000a09f9f7223 */ /* 0x000fe200000100c8 */
[----:B------:R-:W-:Y:S01]  /*4350*/  FMUL.FTZ R13, R77, R212 ;  /* 0x000000d44d0d7220 */ /* 0x000fe20000410000 */
[----:B------:R-:W-:Y:S01]  /*4360*/  FMUL.FTZ R215, R148, R199 ;  /* 0x000000c794d77220 */ /* 0x000fe20000410000 */
[----:B------:R2:W-:Y:S01]  /*4370*/  STS [R46+0x8], R217 ;  /* 0x000008d92e007388 */ /* 0x0005e20000000800 */
[----:B------:R-:W-:Y:S01]  /*4380*/  FADD.FTZ R200, -R200, R159 ;  /* 0x0000009fc8c87221 */ /* 0x000fe20000010100 */
[----:B------:R-:W-:Y:S01]  /*4390*/  FFMA.FTZ R164, R164, R159, R201 ;  /* 0x0000009fa4a47223 */ /* 0x000fe200000100c9 */
[----:B------:R-:W-:Y:S01]  /*43a0*/  FMUL.FTZ R204, R141, R181 ;  /* 0x000000b58dcc7220 */ /* 0x000fe20000410000 */
[-C--:B-1----:R-:W-:Y:S01]  /*43b0*/  FMUL.FTZ R11, R74, R221.reuse ;  /* 0x000000dd4a0b7220 */ /* 0x082fe20000410000 */
[----:B------:R-:W-:Y:S01]  /*43c0*/  FFMA.FTZ R221, R205, R221, R10 ;  /* 0x000000ddcddd7223 */ /* 0x000fe2000001000a */
[----:B------:R-:W-:Y:S01]  /*43d0*/  FMUL.FTZ R10, R151, R196 ;  /* 0x000000c4970a7220 */ /* 0x000fe20000410000 */
[----:B------:R-:W-:Y:S01]  /*43e0*/  FFMA.FTZ R163, R163, R164, R198 ;  /* 0x000000a4a3a37223 */ /* 0x000fe200000100c6 */
[----:B------:R-:W-:Y:S01]  /*43f0*/  FADD.FTZ R201, -R201, R164 ;  /* 0x000000a4c9c97221 */ /* 0x000fe20000010100 */
[----:B------:R1:W-:Y:S01]  /*4400*/  STS [R46+0x4], R13 ;  /* 0x0000040d2e007388 */ /* 0x0003e20000000800 */
[-C--:B------:R-:W-:Y:S01]  /*4410*/  FFMA.FTZ R12, R200, R10.reuse, R221 ;  /* 0x0000000ac80c7223 */ /* 0x080fe200000100dd */
[----:B--2---:R-:W-:Y:S01]  /*4420*/  FMUL.FTZ R217, R72, R215 ;  /* 0x000000d748d97220 */ /* 0x004fe20000410000 */
[----:B------:R-:W-:Y:S01]  /*4430*/  FADD.FTZ R198, -R198, R163 ;  /* 0x000000a3c6c67221 */ /* 0x000fe20000010100 */
[----:B------:R-:W-:Y:S01]  /*4440*/  FFMA.FTZ R17, R17, R163, R186 ;  /* 0x000000a311117223 */ /* 0x000fe200000100ba */
[----:B------:R-:W-:Y:S01]  /*4450*/  FFMA.FTZ R215, R201, R215, R12 ;  /* 0x000000d7c9d77223 */ /* 0x000fe2000001000c */
[----:B------:R2:W-:Y:S01]  /*4460*/  STS [R46+0x10], R11 ;  /* 0x0000100b2e007388 */ /* 0x0005e20000000800 */
[----:B------:R-:W-:Y:S01]  /*4470*/  FMUL.FTZ R221, R147, R197 ;  /* 0x000000c593dd7220 */ /* 0x000fe20000410000 */
[----:B------:R-:W-:Y:S01]  /*4480*/  FADD.FTZ R186, -R186, R17 ;  /* 0x00000011baba7221 */ /* 0x000fe20000010100 */
[----:B------:R-:W-:Y:S01]  /*4490*/  FFMA.FTZ R168, R168, R17, R193 ;  /* 0x00000011a8a87223 */ /* 0x000fe200000100c1 */
[----:B-1----:R-:W-:Y:S01]  /*44a0*/  FMUL.FTZ R13, R73, R10 ;  /* 0x0000000a490d7220 */ /* 0x002fe20000410000 */
[----:B------:R-:W-:Y:S01]  /*44b0*/  FMUL.FTZ R10, R149, R194 ;  /* 0x000000c2950a7220 */ /* 0x000fe20000410000 */
[----:B------:R1:W-:Y:S01]  /*44c0*/  STS [R46+0xc], R219 ;  /* 0x00000cdb2e007388 */ /* 0x0003e20000000800 */
[----:B------:R-:W-:Y:S01]  /*44d0*/  FADD.FTZ R193, -R193, R168 ;  /* 0x000000a8c1c17221 */ /* 0x000fe20000010100 */
[----:B------:R-:W-:Y:S01]  /*44e0*/  FFMA.FTZ R174, R174, R168, R189 ;  /* 0x000000a8aeae7223 */ /* 0x000fe200000100bd */
[----:B------:R-:W-:Y:S01]  /*44f0*/  FFMA.FTZ R215, R198, R10, R215 ;  /* 0x0000000ac6d77223 */ /* 0x000fe200000100d7 */
[----:B--2---:R-:W-:Y:S01]  /*4500*/  FMUL.FTZ R11, R146, R190 ;  /* 0x000000be920b7220 */ /* 0x004fe20000410000 */
[----:B------:R-:W-:Y:S01]  /*4510*/  FMUL.FTZ R12, R144, R195 ;  /* 0x000000c3900c7220 */ /* 0x000fe20000410000 */
[----:B------:R-:W-:Y:S01]  /*4520*/  FADD.FTZ R189, -R189, R174 ;  /* 0x000000aebdbd7221 */ /* 0x000fe20000010100 */
[----:B------:R-:W-:Y:S01]  /*4530*/  FFMA.FTZ R179, R179, R174, R184 ;  /* 0x000000aeb3b37223 */ /* 0x000fe200000100b8 */
[----:B------:R2:W-:Y:S01]  /*4540*/  STS [R46+0x14], R13 ;  /* 0x0000140d2e007388 */ /* 0x0005e20000000800 */
[----:B------:R-:W-:Y:S01]  /*4550*/  FMUL.FTZ R161, R98, R161 ;  /* 0x000000a162a17220 */ /* 0x000fe20000410000 */
[----:B-1----:R-:W-:Y:S01]  /*4560*/  FMUL.FTZ R219, R71, R10 ;  /* 0x0000000a47db7220 */ /* 0x002fe20000410000 */
[----:B------:R-:W-:Y:S01]  /*4570*/  FFMA.FTZ R10, R186, R11, R215 ;  /* 0x0000000bba0a7223 */ /* 0x000fe200000100d7 */
[----:B------:R-:W-:Y:S01]  /*4580*/  FADD.FTZ R184, -R184, R179 ;  /* 0x000000b3b8b87221 */ /* 0x000fe20000010100 */
[----:B------:R-:W-:Y:S01]  /*4590*/  FFMA.FTZ R20, R20, R179, R183 ;  /* 0x000000b314147223 */ /* 0x000fe200000100b7 */
[----:B------:R1:W-:Y:S01]  /*45a0*/  STS [R46+0x18], R217 ;  /* 0x000018d92e007388 */ /* 0x0003e20000000800 */
[----:B------:R-:W-:Y:S01]  /*45b0*/  FFMA.FTZ R10, R193, R221, R10 ;  /* 0x000000ddc10a7223 */ /* 0x000fe2000001000a */
[----:B------:R-:W-:Y:S01]  /*45c0*/  FMUL.FTZ R159, R96, R159 ;  /* 0x0000009f609f7220 */ /* 0x000fe20000410000 */
[----:B------:R-:W-:Y:S01]  /*45d0*/  FADD.FTZ R183, -R183, R20 ;  /* 0x00000014b7b77221 */ /* 0x000fe20000010100 */
[----:B------:R3:W-:Y:S01]  /*45e0*/  STS [R46+0x1c], R219 ;  /* 0x00001cdb2e007388 */ /* 0x0007e20000000800 */
[----:B------:R-:W-:Y:S01]  /*45f0*/  FFMA.FTZ R215, R189, R12, R10 ;  /* 0x0000000cbdd77223 */ /* 0x000fe2000001000a */
[----:B--2---:R-:W-:Y:S01]  /*4600*/  FMUL.FTZ R13, R80, R11 ;  /* 0x0000000b500d7220 */ /* 0x004fe20000410000 */
[----:B------:R-:W-:Y:S01]  /*4610*/  FMUL.FTZ R11, R82, R221 ;  /* 0x000000dd520b7220 */ /* 0x000fe20000410000 */
[----:B------:R-:W-:Y:S01]  /*4620*/  FFMA.FTZ R182, R182, R20, R23 ;  /* 0x00000014b6b67223 */ /* 0x000fe20000010017 */
[----:B------:R-:W-:Y:S01]  /*4630*/  FMUL.FTZ R223, R99, R164 ;  /* 0x000000a463df7220 */ /* 0x000fe20000410000 */
[----:B-1----:R-:W-:Y:S01]  /*4640*/  FMUL.FTZ R217, R81, R12 ;  /* 0x0000000c51d97220 */ /* 0x002fe20000410000 */
[----:B------:R-:W-:Y:S01]  /*4650*/  FMUL.FTZ R12, R142, R191 ;  /* 0x000000bf8e0c7220 */ /* 0x000fe20000410000 */
[----:B------:R1:W-:Y:S01]  /*4660*/  STS [R46+0x20], R13 ;  /* 0x0000200d2e007388 */ /* 0x0003e20000000800 */
[----:B------:R-:W-:Y:S01]  /*4670*/  FADD.FTZ R23, -R23, R182 ;  /* 0x000000b617177221 */ /* 0x000fe20000010100 */
[----:B---3--:R-:W-:Y:S01]  /*4680*/  FMUL.FTZ R219, R145, R188 ;  /* 0x000000bc91db7220 */ /* 0x008fe20000410000 */
[----:B------:R-:W-:Y:S01]  /*4690*/  FFMA.FTZ R22, R22, R182, R21 ;  /* 0x000000b616167223 */ /* 0x000fe20000010015 */
[----:B------:R2:W-:Y:S01]  /*46a0*/  STS [R46+0x24], R11 ;  /* 0x0000240b2e007388 */ /* 0x0005e20000000800 */
[----:B------:R-:W-:Y:S01]  /*46b0*/  FMUL.FTZ R163, R94, R163 ;  /* 0x000000a35ea37220 */ /* 0x000fe20000410000 */
[-C--:B------:R-:W-:Y:S01]  /*46c0*/  FFMA.FTZ R10, R184, R219.reuse, R215 ;  /* 0x000000dbb80a7223 */ /* 0x080fe200000100d7 */
[----:B------:R-:W-:Y:S01]  /*46d0*/  FMUL.FTZ R221, R84, R219 ;  /* 0x000000db54dd7220 */ /* 0x000fe20000410000 */
[----:B------:R-:W-:Y:S01]  /*46e0*/  FFMA.FTZ R251, R15, R22, R14 ;  /* 0x000000160ffb7223 */ /* 0x000fe2000001000e */
[----:B------:R-:W-:Y:S01]  /*46f0*/  FMUL.FTZ R219, R87, R204 ;  /* 0x000000cc57db7220 */ /* 0x000fe20000410000 */
[-C--:B-1----:R-:W-:Y:S01]  /*4700*/  FMUL.FTZ R13, R83, R12.reuse ;  /* 0x0000000c530d7220 */ /* 0x082fe20000410000 */
[----:B------:R-:W-:Y:S01]  /*4710*/  FFMA.FTZ R10, R183, R12, R10 ;  /* 0x0000000cb70a7223 */ /* 0x000fe2000001000a */
[----:B------:R-:W-:Y:S01]  /*4720*/  FMUL.FTZ R12, R140, R185 ;  /* 0x000000b98c0c7220 */ /* 0x000fe20000410000 */
[----:B------:R1:W-:Y:S01]  /*4730*/  STS [R46+0x28], R217 ;  /* 0x000028d92e007388 */ /* 0x0003e20000000800 */
[----:B--2---:R-:W-:Y:S01]  /*4740*/  FMUL.FTZ R11, R143, R187 ;  /* 0x000000bb8f0b7220 */ /* 0x004fe20000410000 */
[----:B------:R-:W-:Y:S01]  /*4750*/  FADD.FTZ R21, -R21, R22 ;  /* 0x0000001615157221 */ /* 0x000fe20000010100 */
[----:B------:R-:W-:Y:S01]  /*4760*/  FMUL.FTZ R15, R85, R12 ;  /* 0x0000000c550f7220 */ /* 0x000fe20000410000 */
[----:B------:R2:W-:Y:S01]  /*4770*/  STS [R46+0x2c], R221 ;  /* 0x00002cdd2e007388 */ /* 0x0005e20000000800 */
[-C--:B------:R-:W-:Y:S01]  /*4780*/  FFMA.FTZ R10, R23, R11.reuse, R10 ;  /* 0x0000000b170a7223 */ /* 0x080fe2000001000a */
[----:B------:R-:W-:Y:S01]  /*4790*/  FMUL.FTZ R11, R86, R11 ;  /* 0x0000000b560b7220 */ /* 0x000fe20000410000 */
[----:B------:R-:W-:Y:S01]  /*47a0*/  FADD.FTZ R14, -R14, R251 ;  /* 0x000000fb0e0e7221 */ /* 0x000fe20000010100 */
[----:B------:R3:W-:Y:S01]  /*47b0*/  STS [R46+0x30], R13 ;  /* 0x0000300d2e007388 */ /* 0x0007e20000000800 */
[----:B------:R-:W-:Y:S01]  /*47c0*/  FMUL.FTZ R215, R105, R206 ;  /* 0x000000ce69d77220 */ /* 0x000fe20000410000 */
[----:B-1----:R-:W-:Y:S01]  /*47d0*/  FMUL.FTZ R217, R100, R8 ;  /* 0x0000000864d97220 */ /* 0x002fe20000410000 */
[----:B------:R-:W-:Y:S01]  /*47e0*/  IADD3 R8, PT, PT, -R192, UR15, RZ ;  /* 0x0000000fc0087c10 */ /* 0x000fe2000fffe1ff */
[----:B------:R-:W-:Y:S01]  /*47f0*/  STS [R46+0x34], R11 ;  /* 0x0000340b2e007388 */ /* 0x000fe20000000800 */
[----:B------:R-:W-:Y:S01]  /*4800*/  FMUL.FTZ R17, R97, R17 ;  /* 0x0000001161117220 */ /* 0x000fe20000410000 */
[----:B--2---:R-:W-:Y:S01]  /*4810*/  FMUL.FTZ R221, R101, R160 ;  /* 0x000000a065dd7220 */ /* 0x004fe20000410000 */
[C---:B------:R-:W-:Y:S01]  /*4820*/  ISETP.GE.AND P6, PT, R8.reuse, 0x1, PT ;  /* 0x000000010800780c */ /* 0x040fe20003fc6270 */
[----:B------:R-:W-:Y:S01]  /*4830*/  STS [R46+0x38], R15 ;  /* 0x0000380f2e007388 */ /* 0x000fe20000000800 */
[----:B------:R-:W-:Y:S01]  /*4840*/  FMUL.FTZ R179, R93, R179 ;  /* 0x000000b35db37220 */ /* 0x000fe20000410000 */
[----:B---3--:R-:W-:Y:S01]  /*4850*/  FFMA.FTZ R13, R21, R12, R10 ;  /* 0x0000000c150d7223 */ /* 0x008fe2000001000a */
[----:B------:R-:W-:Y:S01]  /*4860*/  ISETP.GE.AND P1, PT, R8, 0x21, PT ;  /* 0x000000210800780c */ /* 0x000fe20003f26270 */
[----:B------:R1:W-:Y:S01]  /*4870*/  STS [R46+0x3c], R219 ;  /* 0x00003cdb2e007388 */ /* 0x0003e20000000800 */
[----:B------:R-:W-:Y:S01]  /*4880*/  BAR.SYNC.DEFER_BLOCKING 0x0 ;  /* 0x0000000000007b1d */ /* 0x000fe20000010000 */
[----:B------:R-:W-:Y:S01]  /*4890*/  FFMA.FTZ R10, R14, R204, R13 ;  /* 0x000000cc0e0a7223 */ /* 0x000fe2000001000d */
[----:B------:R-:W-:-:S02]  /*48a0*/  ISETP.GE.AND P3, PT, R8, 0x41, PT ;  /* 0x000000410800780c */ /* 0x000fc40003f66270 */
[C---:B------:R-:W-:Y:S01]  /*48b0*/  ISETP.GE.AND P4, PT, R8.reuse, 0x61, PT ;  /* 0x000000610800780c */ /* 0x040fe20003f86270 */
[----:B-1----:R-:W-:Y:S01]  /*48c0*/  FMUL.FTZ R219, R103, R162 ;  /* 0x000000a267db7220 */ /* 0x002fe20000410000 */
[C---:B------:R-:W-:Y:S02]  /*48d0*/  ISETP.GE.AND P5, PT, R8.reuse, 0x81, PT ;  /* 0x000000810800780c */ /* 0x040fe40003fa6270 */
[----:B------:R-:W-:Y:S01]  /*48e0*/  ISETP.GE.AND P2, PT, R8, 0xa1, PT ;  /* 0x000000a10800780c */ /* 0x000fe20003f46270 */
        /* <DEDUP_REMOVED lines=43> */
.L_x_8208:
[----:B------:R-:W-:Y:S05]  /*4ba0*/  BSYNC.RECONVERGENT B0 ;  /* 0x0000000000007941 */ /* 0x000fea0003800200 */
.L_x_8207:
[----:B-12---:R0:W1:Y:S01]  /*4bb0*/  LDS R17, [R48+0x8c0] ;  /* 0x0008c00030117984 */ /* 0x0060620000000800 */
[----:B------:R-:W-:Y:S04]  /*4bc0*/  BSSY.RECONVERGENT B0, `(.L_x_8209) ;  /* 0x0000004000007945 */ /* 0x000fe80003800200 */
[----:B------:R-:W-:Y:S05]  /*4bd0*/  @!P1 BRA `(.L_x_8210) ;  /* 0x0000000000089947 */ /* 0x000fea0003800000 */
[----:B------:R2:W-:Y:S04]  /*4be0*/  REDG.E.ADD.F32.FTZ.RN.STRONG.GPU desc[UR28][R4.64+0x80], R227 ;  /* 0x000080e3040079a6 */ /* 0x0005e8000c12f31c */
[----:B-1----:R2:W-:Y:S02]  /*4bf0*/  REDG.E.ADD.F32.FTZ.RN.STRONG.GPU desc[UR28][R6.64+0x80], R17 ;  /* 0x00008011060079a6 */ /* 0x0025e4000c12f31c */
.L_x_8210:
[----:B------:R-:W-:Y:S05]  /*4c00*/  BSYNC.RECONVERGENT B0 ;  /* 0x0000000000007941 */ /* 0x000fea0003800200 */
.L_x_8209:
[----:B-12---:R1:W2:Y:S01]  /*4c10*/  LDS R17, [R50+0x940] ;  /* 0x0009400032117984 */ /* 0x0062a20000000800 */
[----:B------:R-:W-:Y:S04]  /*4c20*/  BSSY.RECONVERGENT B0, `(.L_x_8211) ;  /* 0x0000004000007945 */ /* 0x000fe80003800200 */
[----:B------:R-:W-:Y:S05]  /*4c30*/  @!P3 BRA `(.L_x_8212) ;  /* 0x000000000008b947 */ /* 0x000fea0003800000 */
[----:B------:R3:W-:Y:S04]  /*4c40*/  REDG.E.ADD.F32.FTZ.RN.STRONG.GPU desc[UR28][R4.64+0x100], R229 ;  /* 0x000100e5040079a6 */ /* 0x0007e8000c12f31c */
[----:B--2---:R3:W-:Y:S02]  /*4c50*/  REDG.E.ADD.F32.FTZ.RN.STRONG.GPU desc[UR28][R6.64+0x100], R17 ;  /* 0x00010011060079a6 */ /* 0x0047e4000c12f31c */
.L_x_8212:
[----:B------:R-:W-:Y:S05]  /*4c60*/  BSYNC.RECONVERGENT B0 ;  /* 0x0000000000007941 */ /* 0x000fea0003800200 */
.L_x_8211:
[----:B--23--:R2:W3:Y:S01]  /*4c70*/  LDS R17, [R52+0x9c0] ;  /* 0x0009c00034117984 */ /* 0x00c4e20000000800 */
[----:B------:R-:W-:Y:S04]  /*4c80*/  BSSY.RECONVERGENT B0, `(.L_x_8213) ;  /* 0x0000004000007945 */ /* 0x000fe80003800200 */
[----:B------:R-:W-:Y:S05]  /*4c90*/  @!P4 BRA `(.L_x_8214) ;  /* 0x000000000008c947 */ /* 0x000fea0003800000 */
[----:B------:R4:W-:Y:S04]  /*4ca0*/  REDG.E.ADD.F32.FTZ.RN.STRONG.GPU desc[UR28][R4.64+0x180], R231 ;  /* 0x000180e7040079a6 */ /* 0x0009e8000c12f31c */
[----:B---3--:R4:W-:Y:S02]  /*4cb0*/  REDG.E.ADD.F32.FTZ.RN.STRONG.GPU desc[UR28][R6.64+0x180], R17 ;  /* 0x00018011060079a6 */ /* 0x0089e4000c12f31c */
.L_x_8214:
[----:B------:R-:W-:Y:S05]  /*4cc0*/  BSYNC.RECONVERGENT B0 ;  /* 0x0000000000007941 */ /* 0x000fea0003800200 */
.L_x_8213:
[----:B---34-:R3:W4:Y:S01]  /*4cd0*/  LDS R17, [R54+0xa40] ;  /* 0x000a400036117984 */ /* 0x0187220000000800 */
[----:B------:R-:W-:Y:S04]  /*4ce0*/  BSSY.RECONVERGENT B0, `(.L_x_8215) ;  /* 0x0000004000007945 */ /* 0x000fe80003800200 */
[----:B------:R-:W-:Y:S05]  /*4cf0*/  @!P5 BRA `(.L_x_8216) ;  /* 0x000000000008d947 */ /* 0x000fea0003800000 */
[----:B------:R0:W-:Y:S04]  /*4d00*/  REDG.E.ADD.F32.FTZ.RN.STRONG.GPU desc[UR28][R4.64+0x200], R233 ;  /* 0x000200e9040079a6 */ /* 0x0001e8000c12f31c */
[----:B----4-:R0:W-:Y:S02]  /*4d10*/  REDG.E.ADD.F32.FTZ.RN.STRONG.GPU desc[UR28][R6.64+0x200], R17 ;  /* 0x00020011060079a6 */ /* 0x0101e4000c12f31c */
.L_x_8216:
[----:B------:R-:W-:Y:S05]  /*4d20*/  BSYNC.RECONVERGENT B0 ;  /* 0x0000000000007941 */ /* 0x000fea0003800200 */
.L_x_8215:
        /* <DEDUP_REMOVED lines=10> */
.L_x_8218:
[----:B------:R-:W-:Y:S05]  /*4dd0*/  BSYNC.RECONVERGENT B0 ;  /* 0x0000000000007941 */ /* 0x000fea0003800200 */
.L_x_8217:
[----:B0---4-:R0:W4:Y:S01]  /*4de0*/  LDS R17, [R56+0xb40] ;  /* 0x000b400038117984 */ /* 0x0111220000000800 */
[----:B------:R-:W-:Y:S04]  /*4df0*/  BSSY.RECONVERGENT B0, `(.L_x_8219) ;  /* 0x0000004000007945 */ /* 0x000fe80003800200 */
[----:B------:R-:W-:Y:S05]  /*4e00*/  @!P3 BRA `(.L_x_8220) ;  /* 0x000000000008b947 */ /* 0x000fea0003800000 */
[----:B------:R0:W-:Y:S04]  /*4e10*/  REDG.E.ADD.F32.FTZ.RN.STRONG.GPU desc[UR28][R4.64+0x300], R237 ;  /* 0x000300ed040079a6 */ /* 0x0001e8000c12f31c */
[----:B----4-:R0:W-:Y:S02]  /*4e20*/  REDG.E.ADD.F32.FTZ.RN.STRONG.GPU desc[UR28][R6.64+0x300], R17 ;  /* 0x00030011060079a6 */ /* 0x0101e4000c12f31c */
.L_x_8220:
[----:B------:R-:W-:Y:S05]  /*4e30*/  BSYNC.RECONVERGENT B0 ;  /* 0x0000000000007941 */ /* 0x000fea0003800200 */
.L_x_8219:
[----:B0---4-:R0:W4:Y:S01]  /*4e40*/  LDS R17, [R57+0xbc0] ;  /* 0x000bc00039117984 */ /* 0x0111220000000800 */
[----:B------:R-:W-:Y:S04]  /*4e50*/  BSSY.RECONVERGENT B0, `(.L_x_8221) ;  /* 0x0000004000007945 */ /* 0x000fe80003800200 */
[----:B------:R-:W-:Y:S05]  /*4e60*/  @!P4 BRA `(.L_x_8222) ;  /* 0x000000000008c947 */ /* 0x000fea0003800000 */
[----:B------:R0:W-:Y:S04]  /*4e70*/  REDG.E.ADD.F32.FTZ.RN.STRONG.GPU desc[UR28][R4.64+0x380], R239 ;  /* 0x000380ef040079a6 */ /* 0x0001e8000c12f31c */
[----:B----4-:R0:W-:Y:S02]  /*4e80*/  REDG.E.ADD.F32.FTZ.RN.STRONG.GPU desc[UR28][R6.64+0x380], R17 ;  /* 0x00038011060079a6 */ /* 0x0101e4000c12f31c */
.L_x_8222:
[----:B------:R-:W-:Y:S05]  /*4e90*/  BSYNC.RECONVERGENT B0 ;  /* 0x0000000000007941 */ /* 0x000fea0003800200 */
.L_x_8221:
[----:B0---4-:R0:W4:Y:S01]  /*4ea0*/  LDS R17, [R58+0xc40] ;  /* 0x000c40003a117984 */ /* 0x0111220000000800 */
[----:B------:R-:W-:Y:S04]  /*4eb0*/  BSSY.RECONVERGENT B0, `(.L_x_8223) ;  /* 0x0000004000007945 */ /* 0x000fe80003800200 */
[----:B------:R-:W-:Y:S05]  /*4ec0*/  @!P5 BRA `(.L_x_8224) ;  /* 0x000000000008d947 */ /* 0x000fea0003800000 */
[----:B------:R0:W-:Y:S04]  /*4ed0*/  REDG.E.ADD.F32.FTZ.RN.STRONG.GPU desc[UR28][R4.64+0x400], R241 ;  /* 0x000400f1040079a6 */ /* 0x0001e8000c12f31c */
[----:B----4-:R0:W-:Y:S02]  /*4ee0*/  REDG.E.ADD.F32.FTZ.RN.STRONG.GPU desc[UR28][R6.64+0x400], R17 ;  /* 0x00040011060079a6 */ /* 0x0101e4000c12f31c */
.L_x_8224:
[----:B------:R-:W-:Y:S05]  /*4ef0*/  BSYNC.RECONVERGENT B0 ;  /* 0x0000000000007941 */ /* 0x000fea0003800200 */
.L_x_8223:
[----:B0---4-:R0:W4:Y:S01]  /*4f00*/  LDS R17, [R59+0xcc0] ;  /* 0x000cc0003b117984 */ /* 0x0111220000000800 */
[----:B------:R-:W-:Y:S04]  /*4f10*/  BSSY.RECONVERGENT B0, `(.L_x_8225) ;  /* 0x0000004000007945 */ /* 0x000fe80003800200 */
[----:B------:R-:W-:Y:S05]  /*4f20*/  @!P6 BRA `(.L_x_8226) ;  /* 0x000000000008e947 */ /* 0x000fea0003800000 */
[----:B------:R0:W-:Y:S04]  /*4f30*/  REDG.E.ADD.F32.FTZ.RN.STRONG.GPU desc[UR28][R4.64+0x480], R243 ;  /* 0x000480f3040079a6 */ /* 0x0001e8000c12f31c */
[----:B----4-:R0:W-:Y:S02]  /*4f40*/  REDG.E.ADD.F32.FTZ.RN.STRONG.GPU desc[UR28][R6.64+0x480], R17 ;  /* 0x00048011060079a6 */ /* 0x0101e4000c12f31c */
.L_x_8226:
[----:B------:R-:W-:Y:S05]  /*4f50*/  BSYNC.RECONVERGENT B0 ;  /* 0x0000000000007941 */ /* 0x000fea0003800200 */
.L_x_8225:
        /* <DEDUP_REMOVED lines=10> */
.L_x_8228:
[----:B------:R-:W-:Y:S05]  /*5000*/  BSYNC.RECONVERGENT B0 ;  /* 0x0000000000007941 */ /* 0x000fea0003800200 */
.L_x_8227:
[----:B0---4-:R0:W4:Y:S01]  /*5010*/  LDS R17, [R61+0xdc0] ;  /* 0x000dc0003d117984 */ /* 0x0111220000000800 */
[----:B------:R-:W-:Y:S04]  /*5020*/  BSSY.RECONVERGENT B0, `(.L_x_8229) ;  /* 0x0000004000007945 */ /* 0x000fe80003800200 */
[----:B------:R-:W-:Y:S05]  /*5030*/  @!P2 BRA `(.L_x_8230) ;  /* 0x000000000008a947 */ /* 0x000fea0003800000 */
[----:B------:R0:W-:Y:S04]  /*5040*/  REDG.E.ADD.F32.FTZ.RN.STRONG.GPU desc[UR28][R4.64+0x580], R247 ;  /* 0x000580f7040079a6 */ /* 0x0001e8000c12f31c */
[----:B----4-:R0:W-:Y:S02]  /*5050*/  REDG.E.ADD.F32.FTZ.RN.STRONG.GPU desc[UR28][R6.64+0x580], R17 ;  /* 0x00058011060079a6 */ /* 0x0101e4000c12f31c */
.L_x_8230:
[----:B------:R-:W-:Y:S05]  /*5060*/  BSYNC.RECONVERGENT B0 ;  /* 0x0000000000007941 */ /* 0x000fea0003800200 */
.L_x_8229:
[----:B0---4-:R0:W4:Y:S01]  /*5070*/  LDS R17, [R62+0xe40] ;  /* 0x000e40003e117984 */ /* 0x0111220000000800 */
[----:B------:R-:W-:Y:S04]  /*5080*/  BSSY.RECONVERGENT B0, `(.L_x_8231) ;  /* 0x0000004000007945 */ /* 0x000fe80003800200 */
[----:B------:R-:W-:Y:S05]  /*5090*/  @!P3 BRA `(.L_x_8232) ;  /* 0x000000000008b947 */ /* 0x000fea0003800000 */
[----:B------:R0:W-:Y:S04]  /*50a0*/  REDG.E.ADD.F32.FTZ.RN.STRONG.GPU desc[UR28][R4.64+0x600], R249 ;  /* 0x000600f9040079a6 */ /* 0x0001e8000c12f31c */
[----:B----4-:R0:W-:Y:S02]  /*50b0*/  REDG.E.ADD.F32.FTZ.RN.STRONG.GPU desc[UR28][R6.64+0x600], R17 ;  /* 0x00060011060079a6 */ /* 0x0101e4000c12f31c */
.L_x_8232:
[----:B------:R-:W-:Y:S05]  /*50c0*/  BSYNC.RECONVERGENT B0 ;  /* 0x0000000000007941 */ /* 0x000fea0003800200 */
.L_x_8231:
[----:B0---4-:R0:W4:Y:S01]  /*50d0*/  LDS R17, [R63+0xec0] ;  /* 0x000ec0003f117984 */ /* 0x0111220000000800 */
[----:B------:R-:W-:Y:S04]  /*50e0*/  BSSY.RECONVERGENT B0, `(.L_x_8233) ;  /* 0x0000004000007945 */ /* 0x000fe80003800200 */
[----:B------:R-:W-:Y:S05]  /*50f0*/  @!P4 BRA `(.L_x_8234) ;  /* 0x000000000008c947 */ /* 0x000fea0003800000 */
[----:B------:R0:W-:Y:S04]  /*5100*/  REDG.E.ADD.F32.FTZ.RN.STRONG.GPU desc[UR28][R4.64+0x680], R15 ;  /* 0x0006800f040079a6 */ /* 0x0001e8000c12f31c */
[----:B----4-:R0:W-:Y:S02]  /*5110*/  REDG.E.ADD.F32.FTZ.RN.STRONG.GPU desc[UR28][R6.64+0x680], R17 ;  /* 0x00068011060079a6 */ /* 0x0101e4000c12f31c */
.L_x_8234:
[----:B------:R-:W-:Y:S05]  /*5120*/  BSYNC.RECONVERGENT B0 ;  /* 0x0000000000007941 */ /* 0x000fea0003800200 */
.L_x_8233:
[----:B0-----:R0:W0:Y:S01]  /*5130*/  LDS R15, [R64+0xf40] ;  /* 0x000f4000400f7984 */ /* 0x0010220000000800 */
[----:B------:R-:W-:Y:S04]  /*5140*/  BSSY.RECONVERGENT B0, `(.L_x_8235) ;  /* 0x0000004000007945 */ /* 0x000fe80003800200 */
[----:B------:R-:W-:Y:S05]  /*5150*/  @!P5 BRA `(.L_x_8236) ;  /* 0x000000000008d947 */ /* 0x000fea0003800000 */
[----:B------:R1:W-:Y:S04]  /*5160*/  REDG.E.ADD.F32.FTZ.RN.STRONG.GPU desc[UR28][R4.64+0x700], R13 ;  /* 0x0007000d040079a6 */ /* 0x0003e8000c12f31c */
[----:B0-----:R1:W-:Y:S02]  /*5170*/  REDG.E.ADD.F32.FTZ.RN.STRONG.GPU desc[UR28][R6.64+0x700], R15 ;  /* 0x0007000f060079a6 */ /* 0x0013e4000c12f31c */
.L_x_8236:
[----:B------:R-:W-:Y:S05]  /*5180*/  BSYNC.RECONVERGENT B0 ;  /* 0x0000000000007941 */ /* 0x000fea0003800200 */
.L_x_8235:
[----:B-1----:R1:W0:Y:S01]  /*5190*/  LDS R13, [R65+0xfc0] ;  /* 0x000fc000410d7984 */ /* 0x0022220000000800 */
[----:B------:R-:W-:Y:S04]  /*51a0*/  BSSY.RECONVERGENT B0, `(.L_x_8237) ;  /* 0x0000004000007945 */ /* 0x000fe80003800200 */
[----:B------:R-:W-:Y:S05]  /*51b0*/  @!P6 BRA `(.L_x_8238) ;  /* 0x000000000008e947 */ /* 0x000fea0003800000 */
[----:B------:R1:W-:Y:S04]  /*51c0*/  REDG.E.ADD.F32.FTZ.RN.STRONG.GPU desc[UR28][R4.64+0x780], R11 ;  /* 0x0007800b040079a6 */ /* 0x0003e8000c12f31c */
[----:B0-----:R1:W-:Y:S02]  /*51d0*/  REDG.E.ADD.F32.FTZ.RN.STRONG.GPU desc[UR28][R6.64+0x780], R13 ;  /* 0x0007800d060079a6 */ /* 0x0013e4000c12f31c */
.L_x_8238:
[----:B------:R-:W-:Y:S05]  /*51e0*/  BSYNC.RECONVERGENT B0 ;  /* 0x0000000000007941 */ /* 0x000fea0003800200 */
.L_x_8237:
[----:B01----:R-:W0:Y:S01]  /*51f0*/  SHFL.DOWN P1, R13, R10, 0x1, 0x1f ;  /* 0x08201f000a0d7f89 */ /* 0x003e220000020000 */
[C---:B------:R-:W-:Y:S01]  /*5200*/  FMUL.FTZ R8, R158.reuse, R197 ;  /* 0x000000c59e087220 */ /* 0x040fe20000410000 */
[CC--:B------:R-:W-:Y:S01]  /*5210*/  FMUL.FTZ R7, R158.reuse, R190.reuse ;  /* 0x000000be9e077220 */ /* 0x0c0fe20000410000 */
[----:B------:R-:W-:Y:S01]  /*5220*/  FMUL.FTZ R4, R158, R199 ;  /* 0x000000c79e047220 */ /* 0x000fe20000410000 */
[----:B------:R-:W-:Y:S01]  /*5230*/  FMUL.FTZ R171, R171, R190 ;  /* 0x000000beabab7220 */ /* 0x000fe20000410000 */
[----:B------:R-:W-:Y:S01]  /*5240*/  FMUL.FTZ R193, R193, R8 ;  /* 0x00000008c1c17220 */ /* 0x000fe20000410000 */
[----:B------:R-:W-:Y:S01]  /*5250*/  FMUL.FTZ R11, R186, R7 ;  /* 0x00000007ba0b7220 */ /* 0x000fe20000410000 */
[----:B------:R-:W-:Y:S01]  /*5260*/  FMUL.FTZ R201, R201, R4 ;  /* 0x00000004c9c97220 */ /* 0x000fe20000410000 */
[-C--:B------:R-:W-:Y:S01]  /*5270*/  FMUL.FTZ R5, R158, R194.reuse ;  /* 0x000000c29e057220 */ /* 0x080fe20000410000 */
[----:B------:R-:W-:Y:S01]  /*5280*/  FMUL.FTZ R170, R170, R194 ;  /* 0x000000c2aaaa7220 */ /* 0x000fe20000410000 */
        /* <DEDUP_REMOVED lines=14> */
[----:B0-----:R-:W-:Y:S01]  /*5370*/  @P1 FADD R13, R10, R13 ;  /* 0x0000000d0a0d1221 */ /* 0x001fe20000000000 */
[----:B------:R-:W-:Y:S01]  /*5380*/  FMUL.FTZ R10, R173, R195 ;  /* 0x000000c3ad0a7220 */ /* 0x000fe20000410000 */
[----:B------:R-:W-:Y:S01]  /*5390*/  FMUL.FTZ R207, R207, R4 ;  /* 0x00000004cfcf7220 */ /* 0x000fe20000410000 */
[C---:B------:R-:W-:Y:S01]  /*53a0*/  FMUL.FTZ R4, R158.reuse, R187 ;  /* 0x000000bb9e047220 */ /* 0x040fe20000410000 */
[----:B------:R-:W-:Y:S01]  /*53b0*/  FMUL.FTZ R213, R158, R213 ;  /* 0x000000d59ed57220 */ /* 0x000fe20000410000 */
[----:B------:R-:W0:Y:S01]  /*53c0*/  SHFL.DOWN P1, R12, R13, 0x2, 0x1f ;  /* 0x08401f000d0c7f89 */ /* 0x000e220000020000 */
[----:B------:R-:W-:Y:S01]  /*53d0*/  FFMA.FTZ R111, R144, R10, R111 ;  /* 0x0000000a906f7223 */ /* 0x000fe2000001006f */
[----:B------:R-:W-:Y:S01]  /*53e0*/  ISETP.NE.AND P2, PT, R78, RZ, PT ;  /* 0x000000ff4e00720c */ /* 0x000fe20003f45270 */
[----:B------:R-:W-:Y:S01]  /*53f0*/  FADD.FTZ R118, R7, R118 ;  /* 0x0000007607767221 */ /* 0x000fe20000010000 */
[----:B------:R-:W-:Y:S01]  /*5400*/  ISETP.NE.AND P3, PT, R210, RZ, PT ;  /* 0x000000ffd200720c */ /* 0x000fe20003f65270 */
[----:B------:R-:W-:Y:S01]  /*5410*/  FFMA.FTZ R5, R73, R6, R200 ;  /* 0x0000000649057223 */ /* 0x000fe200000100c8 */
[----:B------:R-:W-:Y:S01]  /*5420*/  FMUL.FTZ R165, R165, R203 ;  /* 0x000000cba5a57220 */ /* 0x000fe20000410000 */
[----:B------:R-:W-:Y:S01]  /*5430*/  FADD.FTZ R127, R8, R127 ;  /* 0x0000007f087f7221 */ /* 0x000fe20000010000 */
[----:B------:R-:W-:Y:S01]  /*5440*/  FMUL.FTZ R7, R176, R188 ;  /* 0x000000bcb0077220 */ /* 0x000fe20000410000 */
[----:B------:R-:W-:Y:S01]  /*5450*/  FMUL.FTZ R11, R184, R11 ;  /* 0x0000000bb80b7220 */ /* 0x000fe20000410000 */
[----:B------:R-:W-:Y:S01]  /*5460*/  FMUL.FTZ R23, R23, R4 ;  /* 0x0000000417177220 */ /* 0x000fe20000410000 */
[----:B------:R-:W-:Y:S01]  /*5470*/  FMUL.FTZ R202, R202, R213 ;  /* 0x000000d5caca7220 */ /* 0x000fe20000410000 */
[----:B------:R-:W-:Y:S01]  /*5480*/  FMUL.FTZ R8, R175, R191 ;  /* 0x000000bfaf087220 */ /* 0x000fe20000410000 */
[----:B------:R-:W-:Y:S01]  /*5490*/  FMUL.FTZ R180, R180, R181 ;  /* 0x000000b5b4b47220 */ /* 0x000fe20000410000 */
[-C--:B------:R-:W-:Y:S01]  /*54a0*/  FMUL.FTZ R4, R19, R208.reuse ;  /* 0x000000d013047220 */ /* 0x080fe20000410000 */
[----:B------:R-:W-:Y:S01]  /*54b0*/  FMUL.FTZ R16, R16, R211 ;  /* 0x000000d310107220 */ /* 0x000fe20000410000 */
[C---:B------:R-:W-:Y:S01]  /*54c0*/  FMUL.FTZ R181, R158.reuse, R181 ;  /* 0x000000b59eb57220 */ /* 0x040fe20000410000 */
[C---:B------:R-:W-:Y:S01]  /*54d0*/  FMUL.FTZ R208, R158.reuse, R208 ;  /* 0x000000d09ed07220 */ /* 0x040fe20000410000 */
[----:B------:R-:W-:Y:S01]  /*54e0*/  FMUL.FTZ R211, R158, R211 ;  /* 0x000000d39ed37220 */ /* 0x000fe20000410000 */
[----:B------:R-:W-:Y:S01]  /*54f0*/  FFMA.FTZ R136, R151, R6, R136 ;  /* 0x0000000697887223 */ /* 0x000fe20000010088 */
[----:B------:R-:W-:Y:S01]  /*5500*/  FADD.FTZ R120, R5, R120 ;  /* 0x0000007805787221 */ /* 0x000fe20000010000 */
[----:B------:R-:W-:Y:S01]  /*5510*/  FFMA.FTZ R6, R74, R165, R205 ;  /* 0x000000a54a067223 */ /* 0x000fe200000100cd */
[----:B------:R-:W-:Y:S01]  /*5520*/  FFMA.FTZ R106, R145, R7, R106 ;  /* 0x00000007916a7223 */ /* 0x000fe2000001006a */
[----:B------:R-:W-:Y:S01]  /*5530*/  FMUL.FTZ R5, R18, R9 ;  /* 0x0000000912057220 */ /* 0x000fe20000410000 */
[----:B0-----:R-:W-:Y:S01]  /*5540*/  @P1 FADD R12, R13, R12 ;  /* 0x0000000c0d0c1221 */ /* 0x001fe20000000000 */
[----:B------:R-:W-:Y:S01]  /*5550*/  FMUL.FTZ R13, R172, R197 ;  /* 0x000000c5ac0d7220 */ /* 0x000fe20000410000 */
[----:B------:R-:W-:Y:S01]  /*5560*/  FFMA.FTZ R11, R84, R7, R11 ;  /* 0x00000007540b7223 */ /* 0x000fe2000001000b */
[----:B------:R-:W-:Y:S01]  /*5570*/  FFMA.FTZ R7, R75, R166, R202 ;  /* 0x000000a64b077223 */ /* 0x000fe200000100ca */
[----:B------:R-:W-:Y:S01]  /*5580*/  FMUL.FTZ R9, R178, R187 ;  /* 0x000000bbb2097220 */ /* 0x000fe20000410000 */
[----:B------:R-:W0:Y:S01]  /*5590*/  SHFL.DOWN P1, R15, R12, 0x4, 0x1f ;  /* 0x08801f000c0f7f89 */ /* 0x000e220000020000 */
[-C--:B------:R-:W-:Y:S01]  /*55a0*/  FFMA.FTZ R108, R147, R13.reuse, R108 ;  /* 0x0000000d936c7223 */ /* 0x080fe2000001006c */
        /* <DEDUP_REMOVED lines=22> */
[----:B0-----:R-:W-:Y:S01]  /*5710*/  @P1 FADD R15, R12, R15 ;  /* 0x0000000f0c0f1221 */ /* 0x001fe20000000000 */
[----:B------:R-:W-:Y:S01]  /*5720*/  FMUL.FTZ R12, R158, R195 ;  /* 0x000000c39e0c7220 */ /* 0x000fe20000410000 */
[----:B------:R-:W-:Y:S01]  /*5730*/  FFMA.FTZ R132, R155, R4, R132 ;  /* 0x000000049b847223 */ /* 0x000fe20000010084 */
[----:B------:R-:W-:Y:S01]  /*5740*/  FADD.FTZ R131, R6, R131 ;  /* 0x0000008306837221 */ /* 0x000fe20000010000 */
[----:B------:R-:W-:Y:S01]  /*5750*/  FADD.FTZ R112, R23, R112 ;  /* 0x0000007017707221 */ /* 0x000fe20000010000 */
[----:B------:R-:W0:Y:S01]  /*5760*/  SHFL.DOWN P1, R20, R15, 0x8, 0x1f ;  /* 0x09001f000f147f89 */ /* 0x000e220000020000 */
[----:B------:R-:W-:Y:S01]  /*5770*/  FMUL.FTZ R12, R189, R12 ;  /* 0x0000000cbd0c7220 */ /* 0x000fe20000410000 */
[----:B------:R-:W-:Y:S01]  /*5780*/  FFMA.FTZ R133, R154, R16, R133 ;  /* 0x000000109a857223 */ /* 0x000fe20000010085 */
[----:B------:R-:W-:Y:S01]  /*5790*/  FFMA.FTZ R102, R141, R180, R102 ;  /* 0x000000b48d667223 */ /* 0x000fe20000010066 */
[----:B------:R-:W-:Y:S01]  /*57a0*/  FADD.FTZ R128, R7, R128 ;  /* 0x0000008007807221 */ /* 0x000fe20000010000 */
[----:B------:R-:W-:Y:S01]  /*57b0*/  FFMA.FTZ R12, R81, R10, R12 ;  /* 0x0000000a510c7223 */ /* 0x000fe2000001000c */
[----:B------:R-:W-:Y:S01]  /*57c0*/  FMUL.FTZ R10, R158, R191 ;  /* 0x000000bf9e0a7220 */ /* 0x000fe20000410000 */
[----:B------:R-:W-:Y:S01]  /*57d0*/  FADD.FTZ R130, R5, R130 ;  /* 0x0000008205827221 */ /* 0x000fe20000010000 */
[----:B------:R-:W-:Y:S01]  /*57e0*/  FADD.FTZ R110, R9, R110 ;  /* 0x0000006e096e7221 */ /* 0x000fe20000010000 */
[----:B------:R-:W-:Y:S01]  /*57f0*/  FADD.FTZ R119, R12, R119 ;  /* 0x000000770c777221 */ /* 0x000fe20000010000 */
[----:B------:R-:W-:Y:S01]  /*5800*/  FMUL.FTZ R10, R183, R10 ;  /* 0x0000000ab70a7220 */ /* 0x000fe20000410000 */
[----:B------:R-:W-:-:S03]  /*5810*/  FMUL.FTZ R12, R158, R185 ;  /* 0x000000b99e0c7220 */ /* 0x000fc60000410000 */
[----:B------:R-:W-:Y:S01]  /*5820*/  FFMA.FTZ R10, R83, R8, R10 ;  /* 0x00000008530a7223 */ /* 0x000fe2000001000a */
[----:B------:R-:W-:Y:S01]  /*5830*/  FMUL.FTZ R8, R177, R185 ;  /* 0x000000b9b1087220 */ /* 0x000fe20000410000 */
[----:B------:R-:W-:Y:S02]  /*5840*/  FMUL.FTZ R12, R21, R12 ;  /* 0x0000000c150c7220 */ /* 0x000fe40000410000 */
[----:B------:R-:W-:Y:S01]  /*5850*/  FADD.FTZ R117, R10, R117 ;  /* 0x000000750a757221 */ /* 0x000fe20000010000 */
[-C--:B------:R-:W-:Y:S01]  /*5860*/  FFMA.FTZ R107, R140, R8.reuse, R107 ;  /* 0x000000088c6b7223 */ /* 0x080fe2000001006b */
[----:B------:R-:W-:Y:S01]  /*5870*/  FFMA.FTZ R12, R85, R8, R12 ;  /* 0x00000008550c7223 */ /* 0x000fe2000001000c */
[----:B0-----:R-:W-:-:S03]  /*5880*/  @P1 FADD R20, R15, R20 ;  /* 0x000000140f141221 */ /* 0x001fc60000000000 */
[----:B------:R-:W-:Y:S02]  /*5890*/  FADD.FTZ R115, R12, R115 ;  /* 0x000000730c737221 */ /* 0x000fe40000010000 */
[----:B------:R-:W0:Y:S02]  /*58a0*/  SHFL.DOWN P1, R13, R20, 0x10, 0x1f ;  /* 0x0a001f00140d7f89 */ /* 0x000e240000020000 */
[----:B0-----:R-:W-:-:S05]  /*58b0*/  @P1 FADD R13, R20, R13 ;  /* 0x0000000d140d1221 */ /* 0x001fca0000000000 */
[----:B------:R0:W-:Y:S01]  /*58c0*/  @!P2 STS [UR14+0x18c4], R13 ;  /* 0x0018c40dff00a988 */ /* 0x0001e2000800080e */
[----:B------:R-:W-:Y:S06]  /*58d0*/  BAR.SYNC.DEFER_BLOCKING 0x0 ;  /* 0x0000000000007b1d */ /* 0x000fec0000010000 */
[----:B------:R-:W-:Y:S05]  /*58e0*/  @P3 BRA `(.L_x_8240) ;  /* 0x0000000000183947 */ /* 0x000fea0003800000 */
[----:B------:R-:W-:Y:S02]  /*58f0*/  UISETP.NE.AND UP0, UPT, UR19, UR33, UPT ;  /* 0x000000211300728c */ /* 0x000fe4000bf05270 */
[----:B------:R-:W-:-:S04]  /*5900*/  ULEA UR12, UR8, UR14, 0x2 ;  /* 0x0000000e080c7291 */ /* 0x000fc8000f8e10ff */
[----:B------:R-:W-:-:S13]  /*5910*/  PLOP3.LUT P1, PT, PT, PT, UP0, 0x80, 0x8 ;  /* 0x000000000008781c */ /* 0x000fda0003f2f008 */
[----:B------:R-:W0:Y:S02]  /*5920*/  @P1 LDS R0, [UR12+0x2b78] ;  /* 0x002b780cff001984 */ /* 0x000e240008000800 */
[----:B0-----:R-:W-:-:S05]  /*5930*/  @P1 FADD.FTZ R13, R13, R0 ;  /* 0x000000000d0d1221 */ /* 0x001fca0000010000 */
[----:B------:R1:W-:Y:S02]  /*5940*/  STS [UR12+0x2b78], R13 ;  /* 0x002b780dff007988 */ /* 0x0003e4000800080c */
.L_x_8240:
[----:B------:R-:W-:Y:S05]  /*5950*/  BSYNC.RECONVERGENT B0 ;  /* 0x0000000000007941 */ /* 0x000fea0003800200 */
.L_x_8239:
[----:B------:R-:W-:-:S04]  /*5960*/  UIADD3 UR8, UPT, UPT, UR8, 0x1, URZ ;  /* 0x0000000108087890 */ /* 0x000fc8000fffe0ff */
[----:B------:R-:W-:-:S09]  /*5970*/  UISETP.GE.AND UP0, UPT, UR8, UR36, UPT ;  /* 0x000000240800728c */ /* 0x000fd2000bf06270 */
[----:B------:R-:W-:Y:S05]  /*5980*/  BRA.U !UP0, `(.L_x_8241) ;  /* 0xffffffd108a47547 */ /* 0x000fea000b83ffff */
.L_x_8203:
[----:B------:R-:W-:Y:S01]  /*5990*/  BAR.SYNC.DEFER_BLOCKING 0x0 ;  /* 0x0000000000007b1d */ /* 0x000fe20000010000 */
[----:B------:R-:W-:Y:S01]  /*59a0*/  F2FP.F16.F32.PACK_AB R7, R138, R139 ;  /* 0x0000008b8a07723e */ /* 0x000fe200000000ff */
[----:B------:R-:W-:Y:S01]  /*59b0*/  FADD.FTZ R43, R43, R130 ;  /* 0x000000822b2b7221 */ /* 0x000fe20000010000 */
[----:B------:R-:W-:Y:S01]  /*59c0*/  F2FP.F16.F32.PACK_AB R6, R136, R137 ;  /* 0x000000898806723e */ /* 0x000fe200000000ff */
[----:B------:R-:W-:Y:S01]  /*59d0*/  UIADD3 UR22, UP1, UPT, UR22, -0x400, URZ ;  /* 0xfffffc0016167890 */ /* 0x000fe2000ff3e0ff */
[----:B------:R-:W-:Y:S01]  /*59e0*/  F2FP.F16.F32.PACK_AB R5, R134, R135 ;  /* 0x000000878605723e */ /* 0x000fe200000000ff */
[----:B------:R-:W5:Y:S01]  /*59f0*/  LDCU.64 UR14, c[0x0][0x4f8] ;  /* 0x00009f00ff0e77ac */ /* 0x000f620008000a00 */
[----:B------:R-:W-:Y:S01]  /*5a00*/  F2FP.F16.F32.PACK_AB R4, R132, R133 ;  /* 0x000000858404723e */ /* 0x000fe200000000ff */
[----:B------:R-:W-:Y:S01]  /*5a10*/  FADD.FTZ R0, R43, R128 ;  /* 0x000000802b007221 */ /* 0x000fe20000010000 */
[----:B------:R-:W-:Y:S01]  /*5a20*/  F2FP.F16.F32.PACK_AB R15, R102, R107 ;  /* 0x0000006b660f723e */ /* 0x000fe200000000ff */
[----:B------:R-:W2:Y:S01]  /*5a30*/  LDCU.64 UR30, c[0x0][0x500] ;  /* 0x0000a000ff1e77ac */ /* 0x000ea20008000a00 */
[----:B------:R-:W-:-:S02]  /*5a40*/  F2FP.F16.F32.PACK_AB R14, R104, R109 ;  /* 0x0000006d680e723e */ /* 0x000fc400000000ff */
[----:B01----:R-:W-:Y:S01]  /*5a50*/  F2FP.F16.F32.PACK_AB R13, R106, R111 ;  /* 0x0000006f6a0d723e */ /* 0x003fe200000000ff */
[----:B------:R-:W0:Y:S01]  /*5a60*/  LDCU.64 UR34, c[0x0][0x550] ;  /* 0x0000aa00ff2277ac */ /* 0x000e220008000a00 */
        /* <DEDUP_REMOVED lines=9> */
[----:B-----5:R-:W-:Y:S01]  /*5b00*/  UIMAD.WIDE.U32 UR12, UR32, UR14, UR6 ;  /* 0x0000000e200c72a5 */ /* 0x020fe2000f8e0006 */
[----:B------:R-:W-:Y:S01]  /*5b10*/  IADD3 R45, P0, PT, R45, -0x400, RZ ;  /* 0xfffffc002d2d7810 */ /* 0x000fe20007f1e0ff */
[----:B------:R-:W-:Y:S01]  /*5b20*/  UIADD3.X UR21, UPT, UPT, UR21, -0x1, URZ, UP2, !UPT ;  /* 0xffffffff15157890 */ /* 0x000fe200097fe4ff */
[----:B------:R5:W-:Y:S01]  /*5b30*/  STS.128 [R70+0x10], R12 ;  /* 0x0000100c46007388 */ /* 0x000be20000000c00 */
[----:B------:R-:W-:-:S03]  /*5b40*/  NOP ;  /* 0x0000000000007918 */ /* 0x000fc60000000000 */
[----:B----4-:R-:W4:Y:S01]  /*5b50*/  LDS.128 R16, [R69] ;  /* 0x0000000045107984 */ /* 0x010f220000000c00 */
[----:B------:R-:W-:Y:S01]  /*5b60*/  UIMAD UR13, UR32, UR15, UR13 ;  /* 0x0000000f200d72a4 */ /* 0x000fe2000f8e020d */
[----:B------:R-:W-:Y:S01]  /*5b70*/  IADD3 R49, P1, PT, R49, -0x400, RZ ;  /* 0xfffffc0031317810 */ /* 0x000fe20007f3e0ff */
[----:B------:R-:W3:Y:S01]  /*5b80*/  LDCU.64 UR14, c[0x0][0x520] ;  /* 0x0000a400ff0e77ac */ /* 0x000ee20008000a00 */
[----:B------:R-:W3:Y:S01]  /*5b90*/  LDS.128 R8, [R69+0x200] ;  /* 0x0002000045087984 */ /* 0x000ee20000000c00 */
[----:B-1----:R-:W-:Y:S01]  /*5ba0*/  FADD.FTZ R7, R0, R131 ;  /* 0x0000008300077221 */ /* 0x002fe20000010000 */
[----:B------:R-:W-:Y:S01]  /*5bb0*/  IADD3.X R47, PT, PT, R47, -0x1, RZ, P0, !PT ;  /* 0xffffffff2f2f7810 */ /* 0x000fe200007fe4ff */
[----:B--2---:R-:W-:Y:S01]  /*5bc0*/  UIMAD.WIDE.U32 UR12, UR27, UR30, UR12 ;  /* 0x0000001e1b0c72a5 */ /* 0x004fe2000f8e000c */
        /* <DEDUP_REMOVED lines=19> */
[----:B----4-:R-:W-:Y:S03]  /*5d00*/  STG.E.128 desc[UR28][R4.64], R16 ;  /* 0x0000001004007986 */ /* 0x010fe6000c101d1c */
[----:B------:R-:W-:Y:S01]  /*5d10*/  FADD.FTZ R116, R121, R116 ;  /* 0x0000007479747221 */ /* 0x000fe20000010000 */
[----:B---3--:R2:W-:Y:S03]  /*5d20*/  STG.E.128 desc[UR28][R4.64+0x200], R8 ;  /* 0x0002000804007986 */ /* 0x0085e6000c101d1c */
        /* <DEDUP_REMOVED lines=28> */
.L_x_8201:
        /* <DEDUP_REMOVED lines=33> */
.L_x_8244:
[----:B------:R-:W-:Y:S05]  /*6100*/  BSYNC.RECONVERGENT B0 ;  /* 0x0000000000007941 */ /* 0x000fea0003800200 */
.L_x_8243:
        /* <DEDUP_REMOVED lines=31> */
.L_x_8246:
[----:B------:R-:W-:Y:S05]  /*6300*/  BSYNC.RECONVERGENT B0 ;  /* 0x0000000000007941 */ /* 0x000fea0003800200 */
.L_x_8245:
        /* <DEDUP_REMOVED lines=8> */
.L_x_8247:
        /* <DEDUP_REMOVED lines=18> */
.L_x_8248:
        /* <DEDUP_REMOVED lines=13> */
.L_x_10501:


//--------------------- .text._Z25selective_scan_bwd_kernelI32Selective_Scan_bwd_kernel_traitsILi32ELi16ELb1ELb1ELb1ELb1ELb0EN3c104HalfEfEEv12SSMParamsBwd --------------------------
	.section	.text._Z25selective_scan_bwd_kernelI32Selective_Scan_bwd_kernel_traitsILi32ELi16ELb1ELb1ELb1ELb1ELb0EN3c104HalfEfEEv12SSMParamsBwd,"ax",@progbits
	.align	128
        .global         _Z25selective_scan_bwd_kernelI32Selective_Scan_bwd_kernel_traitsILi32ELi16ELb1ELb1ELb1ELb1ELb0EN3c104HalfEfEEv12SSMParamsBwd
        .type           _Z25selective_scan_bwd_kernelI32Selective_Scan_bwd_kernel_traitsILi32ELi16ELb1ELb1ELb1ELb1ELb0EN3c104HalfEfEEv12SSMParamsBwd,@function
        .size           _Z25selective_scan_bwd_kernelI32Selective_Scan_bwd_kernel_traitsILi32ELi16ELb1ELb1ELb1ELb1ELb0EN3c104HalfEfEEv12SSMParamsBwd,(.L_x_10502 - _Z25selective_scan_bwd_kernelI32Selective_Scan_bwd_kernel_traitsILi32ELi16ELb1ELb1ELb1ELb1ELb0EN3c104HalfEfEEv12SSMParamsBwd)
        .other          _Z25selective_scan_bwd_kernelI32Selective_Scan_bwd_kernel_traitsILi32ELi16ELb1ELb1ELb1ELb1ELb0EN3c104HalfEfEEv12SSMParamsBwd,@"STO_CUDA_ENTRY STV_DEFAULT"
_Z25selective_scan_bwd_kernelI32Selective_Scan_bwd_kernel_traitsILi32ELi16ELb1ELb1ELb1ELb1ELb0EN3c104HalfEfEEv12SSMParamsBwd:
.text._Z25selective_scan_bwd_kernelI32Selective_Scan_bwd_kernel_traitsILi32ELi16ELb1ELb1ELb1ELb1ELb0EN3c104HalfEfEEv12SSMParamsBwd:
        /* <DEDUP_REMOVED lines=31> */
[----:B0-----:R-:W-:Y:S01]  /*01f0*/  HFMA2 R6, -RZ, RZ, 0, 0 ;  /* 0x00000000ff067431 */ /* 0x001fe200000001ff */
[----:B------:R-:W-:-:S06]  /*0200*/  CS2R R36, SRZ ;  /* 0x0000000000247805 */ /* 0x000fcc000001ff00 */
        /* <DEDUP_REMOVED lines=12> */
[----:B------:R-:W3:Y:S04]  /*02d0*/  LDC.64 R30, c[0x0][0x450] ;  /* 0x00011400ff1e7b82 */ /* 0x000ee80000000a00 */
        /* <DEDUP_REMOVED lines=13> */
[----:B------:R-:W0:Y:S01]  /*03b0*/  @P0 LDC.64 R6, c[0x0][0x480] ;  /* 0x00012000ff060b82 */ /* 0x000e220000000a00 */
[----:B------:R-:W-:-:S02]  /*03c0*/  MOV R4, UR6 ;  /* 0x0000000600047c02 */ /* 0x000fc40008000f00 */
[----:B------:R-:W-:Y:S01]  /*03d0*/  MOV R5, UR7 ;  /* 0x0000000700057c02 */ /* 0x000fe20008000f00 */
[----:B------:R-:W4:Y:S01]  /*03e0*/  LDCU.64 UR6, c[0x0][0x498] ;  /* 0x00009300ff0677ac */ /* 0x000f220008000a00 */
[----:B------:R-:W-:Y:S02]  /*03f0*/  MOV R3, UR5 ;  /* 0x0000000500037c02 */ /* 0x000fe40008000f00 */
[----:B------:R-:W-:Y:S02]  /*0400*/  @P1 IADD3 R0, PT, PT, R0, 0x1, RZ ;  /* 0x0000000100001810 */ /* 0x000fe40007ffe0ff */
[----:B------:R-:W-:Y:S01]  /*0410*/  MOV R3, UR8 ;  /* 0x0000000800037c02 */ /* 0x000fe20008000f00 */
[----:B------:R-:W3:Y:S01]  /*0420*/  LDCU.64 UR8, c[0x0][0x3b0] ;  /* 0x00007600ff0877ac */ /* 0x000ee20008000a00 */
        /* <DEDUP_REMOVED lines=9> */
[----:B------:R-:W3:Y:S01]  /*04c0*/  LDCU.64 UR10, c[0x0][0x3d0] ;  /* 0x00007a00ff0a77ac */ /* 0x000ee20008000a00 */
[----:B------:R-:W-:Y:S02]  /*04d0*/  MOV R5, UR4 ;  /* 0x0000000400057c02 */ /* 0x000fe40008000f00 */
[----:B------:R-:W-:Y:S01]  /*04e0*/  @!P3 IADD3 R39, PT, PT, -R39, RZ, RZ ;  /* 0x000000ff2727b210 */ /* 0x000fe20007ffe1ff */
[----:B----4-:R-:W-:Y:S01]  /*04f0*/  UIMAD.WIDE.U32 UR4, UR18, UR6, URZ ;  /* 0x00000006120472a5 */ /* 0x010fe2000f8e00ff */
[----:B------:R-:W-:Y:S01]  /*0500*/  @!P2 LOP3.LUT R39, RZ, R8, RZ, 0x33, !PT ;  /* 0x00000008ff27a212 */ /* 0x000fe200078e33ff */
[----:B-1----:R-:W-:-:S02]  /*0510*/  @P0 IMAD R3, R0, R21, RZ ;  /* 0x0000001500030224 */ /* 0x002fc400078e02ff */
[----:B------:R-:W-:Y:S01]  /*0520*/  UIMAD UR5, UR18, UR7, UR5 ;  /* 0x00000007120572a4 */ /* 0x000fe2000f8e0205 */
[----:B------:R-:W-:Y:S01]  /*0530*/  SHF.R.S32.HI R41, RZ, 0x1f, R39 ;  /* 0x0000001fff297819 */ /* 0x000fe20000011427 */
[----:B------:R-:W1:Y:S01]  /*0540*/  LDC.64 R20, c[0x0][0x4a8] ;  /* 0x00012a00ff147b82 */ /* 0x000e620000000a00 */
[----:B------:R-:W-:Y:S01]  /*0550*/  IADD3 R85, P3, PT, R9, R2, RZ ;  /* 0x0000000209557210 */ /* 0x000fe20007f7e0ff */
[----:B0-----:R-:W-:Y:S01]  /*0560*/  @P0 IMAD.WIDE R36, R3, 0x8, R6 ;  /* 0x0000000803240825 */ /* 0x001fe200078e0206 */
[----:B---3--:R-:W-:-:S03]  /*0570*/  UIMAD.WIDE.U32 UR6, UR18, UR8, URZ ;  /* 0x00000008120672a5 */ /* 0x008fc6000f8e00ff */
[----:B------:R-:W-:Y:S01]  /*0580*/  IMAD.WIDE.U32 R2, R91, R16, UR4 ;  /* 0x000000045b027e25 */ /* 0x000fe2000f8e0010 */
[----:B------:R-:W-:-:S03]  /*0590*/  UIMAD.WIDE.U32 UR4, UR18, UR10, URZ ;  /* 0x0000000a120472a5 */ /* 0x000fc6000f8e00ff */
[----:B------:R-:W-:Y:S01]  /*05a0*/  IMAD R0, R41, R14, RZ ;  /* 0x0000000e29007224 */ /* 0x000fe200078e02ff */
[----:B------:R-:W-:Y:S01]  /*05b0*/  UIMAD UR7, UR18, UR9, UR7 ;  /* 0x00000009120772a4 */ /* 0x000fe2000f8e0207 */
[----:B------:R-:W-:Y:S01]  /*05c0*/  IMAD.WIDE.U32 R4, R91, UR14, R4 ;  /* 0x0000000e5b047c25 */ /* 0x000fe2000f8e0004 */
[----:B------:R-:W-:-:S03]  /*05d0*/  UIMAD UR5, UR18, UR11, UR5 ;  /* 0x0000000b120572a4 */ /* 0x000fc6000f8e0205 */
[----:B------:R-:W-:Y:S02]  /*05e0*/  IMAD R15, R39, R15, R0 ;  /* 0x0000000f270f7224 */ /* 0x000fe400078e0200 */
[----:B--2---:R-:W-:Y:S01]  /*05f0*/  IMAD R0, R41, R18, RZ ;  /* 0x0000001229007224 */ /* 0x004fe200078e02ff */
[----:B------:R-:W-:Y:S01]  /*0600*/  IADD3 R81, P5, PT, R9, R2, RZ ;  /* 0x0000000209517210 */ /* 0x000fe20007fbe0ff */
[----:B------:R-:W-:Y:S01]  /*0610*/  IMAD R7, R91, R17, R3 ;  /* 0x000000115b077224 */ /* 0x000fe200078e0203 */
[----:B------:R-:W-:Y:S01]  /*0620*/  IADD3 R83, P4, PT, R9, R4, RZ ;  /* 0x0000000409537210 */ /* 0x000fe20007f9e0ff */
[----:B------:R-:W-:Y:S02]  /*0630*/  IMAD R11, R91, UR15, R5 ;  /* 0x0000000f5b0b7c24 */ /* 0x000fe4000f8e0205 */
[----:B------:R-:W-:-:S04]  /*0640*/  IMAD.WIDE.U32 R2, R39, R14, UR6 ;  /* 0x0000000627027e25 */ /* 0x000fc8000f8e000e */
[C---:B------:R-:W-:Y:S01]  /*0650*/  IMAD R17, R39.reuse, R19, R0 ;  /* 0x0000001327117224 */ /* 0x040fe200078e0200 */
[----:B------:R-:W-:Y:S01]  /*0660*/  SHF.R.S32.HI R0, RZ, 0x1f, R9 ;  /* 0x0000001fff007819 */ /* 0x000fe20000011409 */
[----:B------:R-:W-:Y:S01]  /*0670*/  IMAD.WIDE.U32 R4, R39, R18, UR4 ;  /* 0x0000000427047e25 */ /* 0x000fe2000f8e0012 */
[----:B------:R-:W-:Y:S02]  /*0680*/  IADD3 R78, P0, PT, R9, R2, RZ ;  /* 0x00000002094e7210 */ /* 0x000fe40007f1e0ff */
[----:B------:R-:W-:Y:S02]  /*0690*/  IADD3.X R8, PT, PT, R0, R13, RZ, P3, !PT ;  /* 0x0000000d00087210 */ /* 0x000fe40001ffe4ff */
[----:B------:R-:W-:Y:S02]  /*06a0*/  IADD3 R15, PT, PT, R3, R15, RZ ;  /* 0x0000000f030f7210 */ /* 0x000fe40007ffe0ff */
[----:B------:R-:W-:Y:S02]  /*06b0*/  IADD3 R9, P2, PT, R9, R4, RZ ;  /* 0x0000000409097210 */ /* 0x000fe40007f5e0ff */
[----:B------:R-:W-:-:S02]  /*06c0*/  IADD3 R17, PT, PT, R5, R17, RZ ;  /* 0x0000001105117210 */ /* 0x000fc40007ffe0ff */
[----:B------:R-:W-:Y:S01]  /*06d0*/  LEA R84, P3, R85, R22, 0x1 ;  /* 0x0000001655547211 */ /* 0x000fe200078608ff */
[----:B-1----:R-:W-:Y:S01]  /*06e0*/  IMAD.WIDE.U32 R34, R91, R20, RZ ;  /* 0x000000145b227225 */ /* 0x002fe200078e00ff */
[C---:B------:R-:W-:Y:S02]  /*06f0*/  IADD3.X R6, PT, PT, R0.reuse, R11, RZ, P4, !PT ;  /* 0x0000000b00067210 */ /* 0x040fe400027fe4ff */
[C---:B------:R-:W-:Y:S02]  /*0700*/  IADD3.X R2, PT, PT, R0.reuse, R15, RZ, P0, !PT ;  /* 0x0000000f00027210 */ /* 0x040fe400007fe4ff */
[C---:B------:R-:W-:Y:S02]  /*0710*/  IADD3.X R76, PT, PT, R0.reuse, R17, RZ, P2, !PT ;  /* 0x00000011004c7210 */ /* 0x040fe400017fe4ff */
[----:B------:R-:W-:Y:S02]  /*0720*/  LEA.HI.X R85, R85, R23, R8, 0x1, P3 ;  /* 0x0000001755557211 */ /* 0x000fe400018f0c08 */
[----:B------:R-:W-:-:S02]  /*0730*/  IADD3.X R4, PT, PT, R0, R7, RZ, P5, !PT ;  /* 0x0000000700047210 */ /* 0x000fc40002ffe4ff */
        /* <DEDUP_REMOVED lines=37> */
[C---:B------:R-:W-:Y:S01]  /*0990*/  SHF.L.U32 R7, R32.reuse, 0x4, RZ ;  /* 0x0000000420077819 */ /* 0x040fe200000006ff */
        /* <DEDUP_REMOVED lines=37> */
[----:B------:R-:W-:Y:S02]  /*0bf0*/  LOP3.LUT R152, R32, 0x1f, RZ, 0xc0, !PT ;  /* 0x0000001f20987812 */ /* 0x000fe400078ec0ff */
        /* <DEDUP_REMOVED lines=21> */
.L_x_8321:
        /* <DEDUP_REMOVED lines=29> */
[----:B------:R-:W-:Y:S01]  /*0f20*/  BSSY.RECONVERGENT B0, `(.L_x_8250) ;  /* 0x0000042000007945 */ /* 0x000fe20003800200 */
[----:B------:R-:W-:-:S02]  /*0f30*/  HADD2.F32 R118, -RZ, R21.H1_H1 ;  /* 0x30000015ff767230 */ /* 0x000fc40000004100 */
[--C-:B-1----:R-:W-:Y:S02]  /*0f40*/  HADD2.F32 R21, -RZ, R24.reuse.H0_H0 ;  /* 0x20000018ff157230 */ /* 0x102fe40000004100 */
[----:B------:R-:W-:Y:S02]  /*0f50*/  HADD2.F32 R135, -RZ, R24.H1_H1 ;  /* 0x30000018ff877230 */ /* 0x000fe40000004100 */
[----:B------:R-:W-:Y:S02]  /*0f60*/  HADD2.F32 R43, -RZ, R26.H0_H0 ;  /* 0x2000001aff2b7230 */ /* 0x000fe40000004100 */
[--C-:B-----5:R-:W-:Y:S01]  /*0f70*/  FADD.FTZ R140, R21, R88.reuse ;  /* 0x00000058158c7221 */ /* 0x120fe20000010000 */
[--C-:B--2---:R-:W-:Y:S02]  /*0f80*/  HADD2.F32 R41, -RZ, R25.reuse.H0_H0 ;  /* 0x20000019ff297230 */ /* 0x104fe40000004100 */
[----:B------:R-:W-:Y:S01]  /*0f90*/  FADD.FTZ R135, R135, R88 ;  /* 0x0000005887877221 */ /* 0x000fe20000010000 */
[----:B------:R-:W-:-:S02]  /*0fa0*/  HADD2.F32 R25, -RZ, R25.H1_H1 ;  /* 0x30000019ff197230 */ /* 0x000fc40000004100 */
        /* <DEDUP_REMOVED lines=16> */
[----:B------:R-:W-:-:S02]  /*10b0*/  HADD2.F32 R128, -RZ, R23.H0_H0 ;  /* 0x20000017ff807230 */ /* 0x000fc40000004100 */
[----:B------:R-:W-:Y:S01]  /*10c0*/  FADD.FTZ R144, R21, R88 ;  /* 0x0000005815907221 */ /* 0x000fe20000010000 */
        /* <DEDUP_REMOVED lines=39> */
.L_x_8251:
[----:B------:R-:W-:Y:S05]  /*1340*/  BSYNC.RECONVERGENT B0 ;  /* 0x0000000000007941 */ /* 0x000fea0003800200 */
.L_x_8250:
        /* <DEDUP_REMOVED lines=39> */
.L_x_8253:
[----:B------:R-:W-:Y:S05]  /*15c0*/  BSYNC.RECONVERGENT B0 ;  /* 0x0000000000007941 */ /* 0x000fea0003800200 */
.L_x_8252:
        /* <DEDUP_REMOVED lines=39> */
.L_x_8255:
[----:B------:R-:W-:Y:S05]  /*1840*/  BSYNC.RECONVERGENT B0 ;  /* 0x0000000000007941 */ /* 0x000fea0003800200 */
.L_x_8254:
[----:B------:R-:W-:Y:S01]  /*1850*/  BSSY.RECONVERGENT B0, `(.L_x_8256) ;  /* 0x0000027000007945 */ /* 0x000fe20003800200 */
[----:B------:R-:W-:Y:S01]  /*1860*/  HADD2.F32 R21, -RZ, R13.H1_H1 ;  /* 0x3000000dff157230 */ /* 0x000fe20000004100 */
[----:B------:R-:W-:Y:S01]  /*1870*/  FSETP.GTU.FTZ.AND P2, PT, R155, 20, PT ;  /* 0x41a000009b00780b */ /* 0x000fe20003f5c000 */
[--C-:B------:R-:W-:Y:S02]  /*1880*/  HADD2.F32 R13, -RZ, R15.reuse.H0_H0 ;  /* 0x2000000fff0d7230 */ /* 0x100fe40000004100 */
        /* <DEDUP_REMOVED lines=35> */
.L_x_8257:
[----:B------:R-:W-:Y:S05]  /*1ac0*/  BSYNC.RECONVERGENT B0 ;  /* 0x0000000000007941 */ /* 0x000fea0003800200 */
.L_x_8256:
        /* <DEDUP_REMOVED lines=42> */
.L_x_8259:
[----:B------:R-:W-:Y:S05]  /*1d70*/  BSYNC.RECONVERGENT B0 ;  /* 0x0000000000007941 */ /* 0x000fea0003800200 */
.L_x_8258:
[----:B------:R-:W-:Y:S01]  /*1d80*/  BSSY.RECONVERGENT B0, `(.L_x_8260) ;  /* 0x000002d000007945 */ /* 0x000fe20003800200 */
[----:B0-----:R-:W-:Y:S01]  /*1d90*/  HFMA2 R99, -RZ, RZ, 0, 0 ;  /* 0x00000000ff637431 */ /* 0x001fe200000001ff */
[----:B------:R-:W-:Y:S01]  /*1da0*/  FSETP.GTU.FTZ.AND P4, PT, R165, 20, PT ;  /* 0x41a00000a500780b */ /* 0x000fe20003f9c000 */
[--C-:B--2---:R-:W-:Y:S01]  /*1db0*/  HADD2.F32 R164, -RZ, R4.reuse.H0_H0 ;  /* 0x20000004ffa47230 */ /* 0x104fe20000004100 */
        /* <DEDUP_REMOVED lines=41> */
.L_x_8261:
[----:B------:R-:W-:Y:S05]  /*2050*/  BSYNC.RECONVERGENT B0 ;  /* 0x0000000000007941 */ /* 0x000fea0003800200 */
.L_x_8260:
        /* <DEDUP_REMOVED lines=38> */
.L_x_8263:
[----:B------:R-:W-:Y:S05]  /*22c0*/  BSYNC.RECONVERGENT B0 ;  /* 0x0000000000007941 */ /* 0x000fea0003800200 */
.L_x_8262:
        /* <DEDUP_REMOVED lines=38> */
.L_x_8265:
[----:B------:R-:W-:Y:S05]  /*2530*/  BSYNC.RECONVERGENT B0 ;  /* 0x0000000000007941 */ /* 0x000fea0003800200 */
.L_x_8264:
        /* <DEDUP_REMOVED lines=38> */
.L_x_8267:
[----:B------:R-:W-:Y:S05]  /*27a0*/  BSYNC.RECONVERGENT B0 ;  /* 0x0000000000007941 */ /* 0x000fea0003800200 */
.L_x_8266:
        /* <DEDUP_REMOVED lines=39> */
.L_x_8269:
[----:B------:R-:W-:Y:S05]  /*2a20*/  BSYNC.RECONVERGENT B0 ;  /* 0x0000000000007941 */ /* 0x000fea0003800200 */
.L_x_8268:
        /* <DEDUP_REMOVED lines=39> */
.L_x_8271:
[----:B------:R-:W-:Y:S05]  /*2ca0*/  BSYNC.RECONVERGENT B0 ;  /* 0x0000000000007941 */ /* 0x000fea0003800200 */
.L_x_8270:
        /* <DEDUP_REMOVED lines=32> */
.L_x_8273:
[----:B------:R-:W-:Y:S05]  /*2eb0*/  BSYNC.RECONVERGENT B0 ;  /* 0x0000000000007941 */ /* 0x000fea0003800200 */
.L_x_8272:
        /* <DEDUP_REMOVED lines=32> */
.L_x_8275:
[----:B------:R-:W-:Y:S05]  /*30c0*/  BSYNC.RECONVERGENT B0 ;  /* 0x0000000000007941 */ /* 0x000fea0003800200 */
.L_x_8274:
        /* <DEDUP_REMOVED lines=32> */
.L_x_8277:
[----:B------:R-:W-:Y:S05]  /*32d0*/  BSYNC.RECONVERGENT B0 ;  /* 0x0000000000007941 */ /* 0x000fea0003800200 */
.L_x_8276:
        /* <DEDUP_REMOVED lines=32> */
.L_x_8279:
[----:B------:R-:W-:Y:S05]  /*34e0*/  BSYNC.RECONVERGENT B0 ;  /* 0x0000000000007941 */ /* 0x000fea0003800200 */
.L_x_8278:
        /* <DEDUP_REMOVED lines=32> */
.L_x_8281:
[----:B------:R-:W-:Y:S05]  /*36f0*/  BSYNC.RECONVERGENT B0 ;  /* 0x0000000000007941 */ /* 0x000fea0003800200 */
.L_x_8280:
        /* <DEDUP_REMOVED lines=25> */
[C---:B------:R-:W-:Y:S01]  /*3890*/  SHF.L.U32 R173, R0.reuse, 0x9, RZ ;  /* 0x0000000900ad7819 */ /* 0x040fe200000006ff */
[----:B------:R-:W-:Y:S01]  /*38a0*/  HFMA2 R99, -RZ, RZ, 0, 0 ;  /* 0x00000000ff637431 */ /* 0x000fe200000001ff */
[----:B------:R-:W-:Y:S01]  /*38b0*/  ISETP.NE.AND P0, PT, R75, 0x1, PT ;  /* 0x000000014b00780c */ /* 0x000fe20003f05270 */
[----:B------:R-:W1:Y:S01]  /*38c0*/  LDCU UR12, c[0x0][0x394] ;  /* 0x00007280ff0c77ac */ /* 0x000e620008000800 */
[----:B------:R-:W-:Y:S02]  /*38d0*/  SHF.L.U32 R174, R0, 0x8, RZ ;  /* 0x0000000800ae7819 */ /* 0x000fe400000006ff */
[C---:B------:R-:W-:Y:S01]  /*38e0*/  IADD3 R48, P1, PT, R173.reuse, R28, RZ ;  /* 0x0000001cad307210 */ /* 0x040fe20007f3e0ff */
[----:B------:R-:W2:Y:S01]  /*38f0*/  LDC.64 R40, c[0x0][0x440] ;  /* 0x00011000ff287b82 */ /* 0x000ea20000000a00 */
[----:B------:R-:W-:Y:S01]  /*3900*/  IADD3 R50, P2, PT, R173, R2, RZ ;  /* 0x00000002ad327210 */ /* 0x000fe20007f5e0ff */
[----:B------:R-:W3:Y:S01]  /*3910*/  LDCU UR13, c[0x0][0x38c] ;  /* 0x00007180ff0d77ac */ /* 0x000ee20008000800 */
[----:B------:R-:W-:-:S02]  /*3920*/  ISETP.EQ.AND P0, PT, R32, RZ, P0 ;  /* 0x000000ff2000720c */ /* 0x000fc40000702270 */
[----:B------:R-:W-:Y:S01]  /*3930*/  LOP3.LUT R174, R174, 0x100, RZ, 0xc0, !PT ;  /* 0x00000100aeae7812 */ /* 0x000fe200078ec0ff */
[----:B------:R-:W4:Y:S01]  /*3940*/  LDCU UR7, c[0x0][0x388] ;  /* 0x00007100ff0777ac */ /* 0x000f220008000800 */
[----:B------:R-:W-:Y:S01]  /*3950*/  IADD3 R173, PT, PT, R173, R32, RZ ;  /* 0x00000020adad7210 */ /* 0x000fe20007ffe0ff */
[----:B------:R-:W0:Y:S01]  /*3960*/  LDC.64 R42, c[0x0][0x3a8] ;  /* 0x0000ea00ff2a7b82 */ /* 0x000e220000000a00 */
[----:B------:R-:W-:Y:S01]  /*3970*/  IADD3.X R49, PT, PT, RZ, R55, RZ, P1, !PT ;  /* 0x00000037ff317210 */ /* 0x000fe20000ffe4ff */
[----:B------:R-:W0:Y:S01]  /*3980*/  LDCU.64 UR8, c[0x0][0x538] ;  /* 0x0000a700ff0877ac */ /* 0x000e220008000a00 */
[----:B------:R-:W-:Y:S01]  /*3990*/  IADD3.X R51, PT, PT, RZ, R54, RZ, P2, !PT ;  /* 0x00000036ff337210 */ /* 0x000fe200017fe4ff */
[----:B------:R-:W0:Y:S04]  /*39a0*/  LDCU.64 UR10, c[0x0][0x540] ;  /* 0x0000a800ff0a77ac */ /* 0x000e280008000a00 */
[----:B------:R-:W0:Y:S01]  /*39b0*/  LDC.64 R132, c[0x0][0x3e0] ;  /* 0x0000f800ff847b82 */ /* 0x000e220000000a00 */
[----:B------:R-:W-:-:S07]  /*39c0*/  UMOV UR4, URZ ;  /* 0x000000ff00047c82 */ /* 0x000fce0008000000 */
[----:B------:R-:W0:Y:S08]  /*39d0*/  LDC.64 R44, c[0x0][0x4d0] ;  /* 0x00013400ff2c7b82 */ /* 0x000e300000000a00 */
[----:B-1-34-:R-:W0:Y:S02]  /*39e0*/  LDC.64 R46, c[0x0][0x4f0] ;  /* 0x00013c00ff2e7b82 */ /* 0x01ae240000000a00 */
.L_x_8320:
[----:B0-----:R-:W-:-:S04]  /*39f0*/  IMAD.WIDE.U32 R4, R130, UR4, RZ ;  /* 0x0000000482047c25 */ /* 0x001fc8000f8e00ff */
[----:B------:R-:W-:Y:S01]  /*3a00*/  IMAD R5, R131, UR4, R5 ;  /* 0x0000000483057c24 */ /* 0x000fe2000f8e0205 */
[----:B------:R-:W-:-:S04]  /*3a10*/  LEA R16, P1, R4, R79, 0x1 ;  /* 0x0000004f04107211 */ /* 0x000fc800078208ff */
[----:B------:R-:W-:-:S03]  /*3a20*/  LEA.HI.X R17, R4, R78, R5, 0x1, P1 ;  /* 0x0000004e04117211 */ /* 0x000fc600008f0c05 */
[----:B------:R-:W-:-:S05]  /*3a30*/  IMAD.WIDE.U32 R16, R74, 0x10, R16 ;  /* 0x000000104a107825 */ /* 0x000fca00078e0010 */
[----:B---3--:R-:W3:Y:S04]  /*3a40*/  LDG.E.128 R4, desc[UR16][R16.64] ;  /* 0x0000001010047981 */ /* 0x008ee8000c1e1d00 */
[----:B-1----:R-:W4:Y:S01]  /*3a50*/  LDG.E.128 R8, desc[UR16][R16.64+0x200] ;  /* 0x0002001010087981 */ /* 0x002f22000c1e1d00 */
[----:B------:R-:W-:Y:S02]  /*3a60*/  MOV R12, R30 ;  /* 0x0000001e000c7202 */ /* 0x000fe40000000f00 */
[----:B------:R-:W-:-:S03]  /*3a70*/  MOV R13, R87 ;  /* 0x00000057000d7202 */ /* 0x000fc60000000f00 */
[----:B------:R-:W-:-:S04]  /*3a80*/  IMAD.WIDE.U32 R12, R42, UR4, R12 ;  /* 0x000000042a0c7c25 */ /* 0x000fc8000f8e000c */
        /* <DEDUP_REMOVED lines=47> */
[----:B------:R-:W0:Y:S08]  /*3d80*/  MUFU.EX2 R0, R0 ;  /* 0x0000000000007308 */ /* 0x000e300000000800 */
[----:B------:R-:W0:Y:S01]  /*3d90*/  MUFU.EX2 R186, R186 ;  /* 0x000000ba00ba7308 */ /* 0x000e220000000800 */
[----:B-1----:R-:W-:-:S02]  /*3da0*/  HADD2.F32 R190, -RZ, R6.H1_H1 ;  /* 0x30000006ffbe7230 */ /* 0x002fc40000004100 */
[----:B------:R-:W-:Y:S02]  /*3db0*/  HADD2.F32 R189, -RZ, R7.H0_H0 ;  /* 0x20000007ffbd7230 */ /* 0x000fe40000004100 */
[----:B-----5:R-:W-:-:S03]  /*3dc0*/  HADD2.F32 R194, -RZ, R8.H1_H1 ;  /* 0x30000008ffc27230 */ /* 0x020fc60000004100 */
[----:B------:R-:W1:Y:S01]  /*3dd0*/  MUFU.EX2 R185, R185 ;  /* 0x000000b900b97308 */ /* 0x000e620000000800 */
[--C-:B------:R-:W-:Y:S02]  /*3de0*/  HADD2.F32 R198, -RZ, R11.reuse.H0_H0 ;  /* 0x2000000bffc67230 */ /* 0x100fe40000004100 */
[----:B------:R-:W-:Y:S02]  /*3df0*/  HADD2.F32 R200, -RZ, R11.H1_H1 ;  /* 0x3000000bffc87230 */ /* 0x000fe40000004100 */
[--C-:B------:R-:W-:Y:S02]  /*3e00*/  HADD2.F32 R195, -RZ, R9.reuse.H0_H0 ;  /* 0x20000009ffc37230 */ /* 0x100fe40000004100 */
[----:B------:R-:W-:Y:S01]  /*3e10*/  HADD2.F32 R197, -RZ, R9.H1_H1 ;  /* 0x30000009ffc57230 */ /* 0x000fe20000004100 */
[----:B------:R-:W0:Y:S01]  /*3e20*/  MUFU.EX2 R184, R184 ;  /* 0x000000b800b87308 */ /* 0x000e220000000800 */
[----:B------:R-:W-:Y:S02]  /*3e30*/  HADD2.F32 R191, -RZ, R7.H1_H1 ;  /* 0x30000007ffbf7230 */ /* 0x000fe40000004100 */
[----:B------:R-:W-:Y:S01]  /*3e40*/  FMUL.FTZ R7, R109, R140 ;  /* 0x0000008c6d077220 */ /* 0x000fe20000410000 */
[----:B------:R-:W-:-:S02]  /*3e50*/  HADD2.F32 R196, -RZ, R10.H0_H0 ;  /* 0x2000000affc47230 */ /* 0x000fc40000004100 */
        /* <DEDUP_REMOVED lines=14> */
[----:B---3--:R3:W0:Y:S01]  /*3f40*/  MUFU.EX2 R15, R192 ;  /* 0x000000c0000f7308 */ /* 0x0086220000000800 */
[----:B------:R-:W-:Y:S02]  /*3f50*/  HADD2.F32 R14, -RZ, R4.H0_H0 ;  /* 0x20000004ff0e7230 */ /* 0x000fe40000004100 */
[----:B----4-:R-:W-:Y:S02]  /*3f60*/  HADD2.F32 R18, -RZ, R6.H0_H0 ;  /* 0x20000006ff127230 */ /* 0x010fe40000004100 */
[----:B------:R-:W-:Y:S01]  /*3f70*/  HADD2.F32 R17, -RZ, R4.H1_H1 ;  /* 0x30000004ff117230 */ /* 0x000fe20000004100 */
[----:B------:R-:W-:Y:S01]  /*3f80*/  IADD3 R4, PT, PT, R174, UR4, RZ ;  /* 0x00000004ae047c10 */ /* 0x000fe2000fffe0ff */
[----:B------:R-:W-:Y:S01]  /*3f90*/  HADD2.F32 R16, -RZ, R5.H0_H0 ;  /* 0x20000005ff107230 */ /* 0x000fe20000004100 */
[----:B------:R-:W-:Y:S01]  /*3fa0*/  @P2 IADD3 R4, PT, PT, R32, 0x200, RZ ;  /* 0x0000020020042810 */ /* 0x000fe20007ffe0ff */
[----:B---3--:R-:W-:-:S02]  /*3fb0*/  HADD2.F32 R192, -RZ, R8.H0_H0 ;  /* 0x20000008ffc07230 */ /* 0x008fc40000004100 */
[----:B------:R-:W-:Y:S01]  /*3fc0*/  FMUL.FTZ R230, R14, R7 ;  /* 0x000000070ee67220 */ /* 0x000fe20000410000 */
[----:B------:R-:W-:Y:S01]  /*3fd0*/  HADD2.F32 R19, -RZ, R5.H1_H1 ;  /* 0x30000005ff137230 */ /* 0x000fe20000004100 */
[----:B------:R-:W-:Y:S01]  /*3fe0*/  LEA R202, R4, UR5, 0x2 ;  /* 0x0000000504ca7c11 */ /* 0x000fe2000f8e10ff */
[----:B------:R-:W-:Y:S01]  /*3ff0*/  FMUL.FTZ R223, R16, R223 ;  /* 0x000000df10df7220 */ /* 0x000fe20000410000 */
[----:B------:R-:W-:Y:S02]  /*4000*/  FMUL.FTZ R221, R18, R221 ;  /* 0x000000dd12dd7220 */ /* 0x000fe40000410000 */
[----:B------:R-:W-:Y:S01]  /*4010*/  FMUL.FTZ R228, R19, R228 ;  /* 0x000000e413e47220 */ /* 0x000fe20000410000 */
[----:B--2---:R2:W-:Y:S01]  /*4020*/  STS [R202+0x1af8], R217 ;  /* 0x001af8d9ca007388 */ /* 0x0045e20000000800 */
[--C-:B-----5:R-:W-:Y:S02]  /*4030*/  HADD2.F32 R6, -RZ, R20.reuse.H0_H0 ;  /* 0x20000014ff067230 */ /* 0x120fe40000004100 */
[----:B------:R-:W-:-:S02]  /*4040*/  HADD2.F32 R8, -RZ, R20.H1_H1 ;  /* 0x30000014ff087230 */ /* 0x000fc40000004100 */
[----:B------:R3:W4:Y:S01]  /*4050*/  MUFU.EX2 R20, R203 ;  /* 0x000000cb00147308 */ /* 0x0007220000000800 */
[--C-:B------:R-:W-:Y:S02]  /*4060*/  HADD2.F32 R11, -RZ, R21.reuse.H0_H0 ;  /* 0x20000015ff0b7230 */ /* 0x100fe40000004100 */
[----:B------:R-:W-:Y:S02]  /*4070*/  HADD2.F32 R214, -RZ, R21.H1_H1 ;  /* 0x30000015ffd67230 */ /* 0x000fe40000004100 */
[----:B------:R-:W-:Y:S01]  /*4080*/  FMUL.FTZ R21, R121, R134 ;  /* 0x0000008679157220 */ /* 0x000fe20000410000 */
[--C-:B------:R-:W-:Y:S02]  /*4090*/  HADD2.F32 R210, -RZ, R23.reuse.H0_H0 ;  /* 0x20000017ffd27230 */ /* 0x100fe40000004100 */
[----:B------:R-:W-:Y:S01]  /*40a0*/  FMUL.FTZ R7, R159, R8 ;  /* 0x000000089f077220 */ /* 0x000fe20000410000 */
[----:B------:R-:W-:Y:S02]  /*40b0*/  HADD2.F32 R9, -RZ, R23.H1_H1 ;  /* 0x30000017ff097230 */ /* 0x000fe40000004100 */
[----:B------:R-:W-:Y:S01]  /*40c0*/  FMUL.FTZ R23, R145, R155 ;  /* 0x0000009b91177220 */ /* 0x000fe20000410000 */
[----:B---3--:R-:W-:Y:S01]  /*40d0*/  FMUL.FTZ R203, R205, R176 ;  /* 0x000000b0cdcb7220 */ /* 0x008fe20000410000 */
[----:B-1----:R-:W-:-:S02]  /*40e0*/  HADD2.F32 R209, -RZ, R24.H0_H0 ;  /* 0x20000018ffd17230 */ /* 0x002fc40000004100 */
        /* <DEDUP_REMOVED lines=19> */
[----:B--2---:R-:W-:Y:S01]  /*4220*/  FMUL.FTZ R202, R194, R25 ;  /* 0x00000019c2ca7220 */ /* 0x004fe20000410000 */
        /* <DEDUP_REMOVED lines=24> */
[----:B------:R-:W-:Y:S01]  /*43b0*/  ISETP.NE.AND P1, PT, R75, UR12, PT ;  /* 0x0000000c4b007c0c */ /* 0x000fe2000bf25270 */
[----:B------:R-:W-:-:S12]  /*43c0*/  HFMA2 R205, -RZ, RZ, 1.875, 0 ;  /* 0x3f800000ffcd7431 */ /* 0x000fd800000001ff */
[----:B------:R-:W-:Y:S05]  /*43d0*/  @!P1 BRA `(.L_x_8285) ;  /* 0x0000000000209947 */ /* 0x000fea0003800000 */
[----:B------:R-:W-:-:S04]  /*43e0*/  SHF.L.U32 R4, R75, 0x8, RZ ;  /* 0x000000084b047819 */ /* 0x000fc800000006ff */
[----:B------:R-:W-:-:S04]  /*43f0*/  LOP3.LUT R4, R4, 0x100, RZ, 0xc0, !PT ;  /* 0x0000010004047812 */ /* 0x000fc800078ec0ff */
[----:B------:R-:W-:-:S04]  /*4400*/  IADD3 R4, PT, PT, R4, UR4, RZ ;  /* 0x0000000404047c10 */ /* 0x000fc8000fffe0ff */
[----:B------:R-:W-:-:S05]  /*4410*/  LEA R4, R4, UR5, 0x2 ;  /* 0x0000000504047c11 */ /* 0x000fca000f8e10ff */
[----:B------:R1:W2:Y:S01]  /*4420*/  LDS R205, [R4+0x1af8] ;  /* 0x001af80004cd7984 */ /* 0x0002a20000000800 */
[----:B------:R-:W-:Y:S05]  /*4430*/  BRA `(.L_x_8285) ;  /* 0x0000000000087947 */ /* 0x000fea0003800000 */
.L_x_8284:
[----:B------:R-:W-:-:S06]  /*4440*/  LEA R205, R32, UR5, 0x2 ;  /* 0x0000000520cd7c11 */ /* 0x000fcc000f8e10ff */
[----:B------:R-:W0:Y:S02]  /*4450*/  LDS R205, [R205+0x22fc] ;  /* 0x0022fc00cdcd7984 */ /* 0x000e240000000800 */
.L_x_8285:
[----:B------:R-:W-:Y:S05]  /*4460*/  BSYNC.RECONVERGENT B0 ;  /* 0x0000000000007941 */ /* 0x000fea0003800200 */
.L_x_8283:
[----:B------:R-:W3:Y:S01]  /*4470*/  @P0 LDC R5, c[0x0][0x38c] ;  /* 0x0000e300ff050b82 */ /* 0x000ee20000000800 */
[----:B-1----:R-:W-:Y:S02]  /*4480*/  @P0 IADD3 R4, PT, PT, R75, -0x2, RZ ;  /* 0xfffffffe4b040810 */ /* 0x002fe40007ffe0ff */
[----:B------:R-:W-:-:S03]  /*4490*/  MOV R222, RZ ;  /* 0x000000ff00de7202 */ /* 0x000fc60000000f00 */
[----:B---3--:R-:W-:-:S04]  /*44a0*/  @P0 IMAD R5, R4, R5, UR4 ;  /* 0x0000000404050e24 */ /* 0x008fc8000f8e0205 */
[----:B------:R-:W-:-:S05]  /*44b0*/  @P0 IMAD.WIDE R4, R5, 0x8, R36 ;  /* 0x0000000805040825 */ /* 0x000fca00078e0224 */
[----:B------:R1:W3:Y:S01]  /*44c0*/  @P0 LDG.E R222, desc[UR16][R4.64+0x4] ;  /* 0x0000041004de0981 */ /* 0x0002e2000c1e1900 */
[C---:B0-2---:R-:W-:Y:S01]  /*44d0*/  FMUL.FTZ R12, R206.reuse, R205 ;  /* 0x000000cdce0c7220 */ /* 0x045fe20000410000 */
        /* <DEDUP_REMOVED lines=9> */
[----:B-1----:R-:W-:Y:S01]  /*4570*/  FFMA.FTZ R4, R230, R0, R225 ;  /* 0x00000000e6047223 */ /* 0x002fe200000100e1 */
[----:B------:R-:W-:Y:S01]  /*4580*/  ISETP.GT.U32.AND P4, PT, R152, 0x17, PT ;  /* 0x000000179800780c */ /* 0x000fe20003f84070 */
[C---:B------:R-:W-:Y:S01]  /*4590*/  FMUL.FTZ R12, R20.reuse, R209 ;  /* 0x000000d1140c7220 */ /* 0x040fe20000410000 */
[----:B------:R-:W-:Y:S01]  /*45a0*/  FFMA.FTZ R13, R20, R13, R9 ;  /* 0x0000000d140d7223 */ /* 0x000fe20000010009 */
[----:B------:R-:W-:Y:S01]  /*45b0*/  FFMA.FTZ R4, R186, R4, R223 ;  /* 0x00000004ba047223 */ /* 0x000fe200000100df */
[----:B------:R-:W-:Y:S01]  /*45c0*/  ISETP.NE.AND P5, PT, R32, RZ, PT ;  /* 0x000000ff2000720c */ /* 0x000fe20003fa5270 */
[C---:B------:R-:W-:Y:S01]  /*45d0*/  FMUL.FTZ R12, R201.reuse, R12 ;  /* 0x0000000cc90c7220 */ /* 0x040fe20000410000 */
[----:B------:R-:W-:Y:S01]  /*45e0*/  FFMA.FTZ R13, R201, R13, R214 ;  /* 0x0000000dc90d7223 */ /* 0x000fe200000100d6 */
[----:B------:R-:W-:-:S02]  /*45f0*/  FFMA.FTZ R4, R185, R4, R228 ;  /* 0x00000004b9047223 */ /* 0x000fc400000100e4 */
        /* <DEDUP_REMOVED lines=20> */
[----:B------:R-:W-:Y:S01]  /*4740*/  FMUL.FTZ R4, R0, R209 ;  /* 0x000000d100047220 */ /* 0x000fe20000410000 */
[----:B------:R-:W-:Y:S01]  /*4750*/  FFMA.FTZ R12, R182, R5, R219 ;  /* 0x00000005b60c7223 */ /* 0x000fe200000100db */
[----:B------:R-:W-:Y:S01]  /*4760*/  FFMA.FTZ R209, R0, R13, R227 ;  /* 0x0000000d00d17223 */ /* 0x000fe200000100e3 */
[----:B------:R-:W-:Y:S02]  /*4770*/  FMUL.FTZ R5, R217, R0 ;  /* 0x00000000d9057220 */ /* 0x000fe40000410000 */
[----:B------:R-:W0:Y:S01]  /*4780*/  SHFL.DOWN PT, R229, R4, 0x1, 0x1f ;  /* 0x08201f0004e57f89 */ /* 0x000e2200000e0000 */
[----:B------:R-:W-:Y:S01]  /*4790*/  FFMA.FTZ R13, R188, R12, R27 ;  /* 0x0000000cbc0d7223 */ /* 0x000fe2000001001b */
[----:B------:R-:W-:-:S02]  /*47a0*/  FMUL.FTZ R12, R186, R5 ;  /* 0x00000005ba0c7220 */ /* 0x000fc40000410000 */
[----:B------:R1:W2:Y:S01]  /*47b0*/  SHFL.DOWN PT, R224, R209, 0x1, 0x1f ;  /* 0x08201f00d1e07f89 */ /* 0x0002a200000e0000 */
        /* <DEDUP_REMOVED lines=9> */
[----:B-1----:R-:W-:Y:S02]  /*4850*/  FFMA.FTZ R209, R20, R12, R25 ;  /* 0x0000000c14d17223 */ /* 0x002fe40000010019 */
[----:B------:R-:W-:Y:S01]  /*4860*/  FMUL.FTZ R12, R188, R13 ;  /* 0x0000000dbc0c7220 */ /* 0x000fe20000410000 */
[----:B0-----:R-:W-:Y:S01]  /*4870*/  @P1 FMUL.FTZ R212, R229, R4 ;  /* 0x00000004e5d41220 */ /* 0x001fe20000410000 */
[----:B------:R-:W-:Y:S02]  /*4880*/  FFMA.FTZ R209, R208, R209, R23 ;  /* 0x000000d1d0d17223 */ /* 0x000fe40000010017 */
[----:B------:R-:W-:Y:S01]  /*4890*/  FMUL.FTZ R12, R187, R12 ;  /* 0x0000000cbb0c7220 */ /* 0x000fe20000410000 */
[----:B--2---:R-:W-:Y:S01]  /*48a0*/  @P1 FFMA.FTZ R5, R4, R224, R5 ;  /* 0x000000e004051223 */ /* 0x004fe20000010005 */
[----:B------:R-:W-:Y:S01]  /*48b0*/  @P1 MOV R4, R212 ;  /* 0x000000d400041202 */ /* 0x000fe20000000f00 */
[----:B------:R-:W-:Y:S01]  /*48c0*/  FFMA.FTZ R209, R203, R209, R22 ;  /* 0x000000d1cbd17223 */ /* 0x000fe20000010016 */
[----:B------:R-:W-:Y:S01]  /*48d0*/  FMUL.FTZ R12, R15, R12 ;  /* 0x0000000c0f0c7220 */ /* 0x000fe20000410000 */
[----:B------:R-:W-:Y:S01]  /*48e0*/  ISETP.GT.U32.AND P1, PT, R152, 0x1d, PT ;  /* 0x0000001d9800780c */ /* 0x000fe20003f24070 */
[----:B------:R-:W0:Y:S01]  /*48f0*/  SHFL.DOWN PT, R231, R5, 0x2, 0x1f ;  /* 0x08401f0005e77f89 */ /* 0x000e2200000e0000 */
[----:B------:R-:W-:Y:S01]  /*4900*/  FFMA.FTZ R209, R206, R209, R21 ;  /* 0x000000d1ced17223 */ /* 0x000fe20000010015 */
[----:B------:R-:W-:-:S02]  /*4910*/  FMUL.FTZ R12, R193, R12 ;  /* 0x0000000cc10c7220 */ /* 0x000fc40000410000 */
[----:B------:R-:W1:Y:S02]  /*4920*/  SHFL.DOWN PT, R229, R4, 0x2, 0x1f ;  /* 0x08401f0004e57f89 */ /* 0x000e6400000e0000 */
[----:B------:R-:W-:Y:S02]  /*4930*/  FMUL.FTZ R13, R201, R12 ;  /* 0x0000000cc90d7220 */ /* 0x000fe40000410000 */
[----:B------:R-:W2:Y:S02]  /*4940*/  SHFL.UP PT, R212, R209, 0x1, RZ ;  /* 0x04200000d1d47989 */ /* 0x000ea400000e00ff */
[----:B------:R-:W-:-:S04]  /*4950*/  FMUL.FTZ R13, R20, R13 ;  /* 0x0000000d140d7220 */ /* 0x000fc80000410000 */
[----:B------:R-:W-:-:S04]  /*4960*/  FMUL.FTZ R12, R208, R13 ;  /* 0x0000000dd00c7220 */ /* 0x000fc80000410000 */
[----:B------:R-:W-:-:S04]  /*4970*/  FMUL.FTZ R13, R203, R12 ;  /* 0x0000000ccb0d7220 */ /* 0x000fc80000410000 */
[----:B------:R-:W-:Y:S01]  /*4980*/  FMUL.FTZ R224, R206, R13 ;  /* 0x0000000dcee07220 */ /* 0x000fe20000410000 */
[----:B0-----:R-:W-:-:S04]  /*4990*/  @!P1 FFMA.FTZ R5, R4, R231, R5 ;  /* 0x000000e704059223 */ /* 0x001fc80000010005 */
[----:B------:R-:W0:Y:S01]  /*49a0*/  SHFL.UP PT, R13, R224, 0x1, RZ ;  /* 0x04200000e00d7989 */ /* 0x000e2200000e00ff */
[----:B-1----:R-:W-:-:S03]  /*49b0*/  @!P1 FMUL.FTZ R12, R4, R229 ;  /* 0x000000e5040c9220 */ /* 0x002fc60000410000 */
[----:B------:R-:W1:Y:S01]  /*49c0*/  SHFL.DOWN PT, R231, R5, 0x4, 0x1f ;  /* 0x08801f0005e77f89 */ /* 0x000e6200000e0000 */
[----:B--2---:R-:W-:Y:S01]  /*49d0*/  FFMA.FTZ R212, R224, R212, R209 ;  /* 0x000000d4e0d47223 */ /* 0x004fe200000100d1 */
[----:B------:R-:W-:Y:S02]  /*49e0*/  @!P1 MOV R4, R12 ;  /* 0x0000000c00049202 */ /* 0x000fe40000000f00 */
[----:B------:R-:W-:-:S03]  /*49f0*/  ISETP.GE.AND P1, PT, R110, 0x1, PT ;  /* 0x000000016e00780c */ /* 0x000fc60003f26270 */
[----:B------:R-:W2:Y:S01]  /*4a00*/  SHFL.DOWN PT, R229, R4, 0x4, 0x1f ;  /* 0x08801f0004e57f89 */ /* 0x000ea200000e0000 */
[----:B------:R-:W-:-:S05]  /*4a10*/  FSEL R209, R209, R212, !P1 ;  /* 0x000000d4d1d17208 */ /* 0x000fca0004800000 */
[----:B------:R-:W4:Y:S04]  /*4a20*/  SHFL.UP PT, R12, R209, 0x2, RZ ;  /* 0x04400000d10c7989 */ /* 0x000f2800000e00ff */
[----:B0-----:R-:W-:Y:S01]  /*4a30*/  @P1 FMUL.FTZ R224, R224, R13 ;  /* 0x0000000de0e01220 */ /* 0x001fe20000410000 */
[----:B------:R-:W-:Y:S01]  /*4a40*/  ISETP.GE.AND P1, PT, R75, UR12, PT ;  /* 0x0000000c4b007c0c */ /* 0x000fe2000bf26270 */
[----:B-1----:R-:W-:-:S03]  /*4a50*/  @!P3 FFMA.FTZ R5, R4, R231, R5 ;  /* 0x000000e70405b223 */ /* 0x002fc60000010005 */
[----:B------:R-:W0:Y:S01]  /*4a60*/  SHFL.UP PT, R13, R224, 0x2, RZ ;  /* 0x04400000e00d7989 */ /* 0x000e2200000e00ff */
[----:B------:R-:W-:-:S03]  /*4a70*/  ISETP.NE.OR P1, PT, R32, RZ, P1 ;  /* 0x000000ff2000720c */ /* 0x000fc60000f25670 */
[----:B------:R-:W1:Y:S01]  /*4a80*/  SHFL.DOWN PT, R232, R5, 0x8, 0x1f ;  /* 0x09001f0005e87f89 */ /* 0x000e6200000e0000 */
[----:B--2---:R-:W-:-:S05]  /*4a90*/  @!P3 FMUL.FTZ R212, R4, R229 ;  /* 0x000000e504d4b220 */ /* 0x004fca0000410000 */
[----:B------:R-:W-:Y:S01]  /*4aa0*/  @!P3 MOV R4, R212 ;  /* 0x000000d40004b202 */ /* 0x000fe20000000f00 */
[----:B----4-:R-:W-:Y:S01]  /*4ab0*/  FFMA.FTZ R12, R224, R12, R209 ;  /* 0x0000000ce00c7223 */ /* 0x010fe200000100d1 */
[----:B------:R-:W-:-:S03]  /*4ac0*/  ISETP.GE.AND P3, PT, R110, 0x2, PT ;  /* 0x000000026e00780c */ /* 0x000fc60003f66270 */
[----:B------:R-:W2:Y:S01]  /*4ad0*/  SHFL.DOWN PT, R231, R4, 0x8, 0x1f ;  /* 0x09001f0004e77f89 */ /* 0x000ea200000e0000 */
[----:B------:R-:W-:Y:S01]  /*4ae0*/  FSEL R229, R209, R12, !P3 ;  /* 0x0000000cd1e57208 */ /* 0x000fe20005800000 */
[----:B------:R-:W-:-:S04]  /*4af0*/  HFMA2 R12, -RZ, RZ, 1.875, 0 ;  /* 0x3f800000ff0c7431 */ /* 0x000fc800000001ff */
[----:B------:R-:W4:Y:S04]  /*4b00*/  SHFL.UP PT, R212, R229, 0x4, RZ ;  /* 0x04800000e5d47989 */ /* 0x000f2800000e00ff */
[----:B0-----:R-:W-:Y:S01]  /*4b10*/  @P3 FMUL.FTZ R224, R224, R13 ;  /* 0x0000000de0e03220 */ /* 0x001fe20000410000 */
[----:B------:R-:W-:Y:S01]  /*4b20*/  MOV R13, RZ ;  /* 0x000000ff000d7202 */ /* 0x000fe20000000f00 */
[----:B-1----:R-:W-:Y:S01]  /*4b30*/  @!P4 FFMA.FTZ R5, R4, R232, R5 ;  /* 0x000000e80405c223 */ /* 0x002fe20000010005 */
[----:B------:R-:W-:Y:S02]  /*4b40*/  ISETP.GT.U32.AND P3, PT, R152, 0xf, PT ;  /* 0x0000000f9800780c */ /* 0x000fe40003f64070 */
[----:B------:R-:W0:Y:S04]  /*4b50*/  SHFL.UP PT, R209, R224, 0x4, RZ ;  /* 0x04800000e0d17989 */ /* 0x000e2800000e00ff */
[----:B------:R-:W-:Y:S01]  /*4b60*/  @!P1 LDS.64 R12, [UR6+0x2378] ;  /* 0x00237806ff0c9984 */ /* 0x000fe20008000a00 */
[----:B------:R-:W-:-:S03]  /*4b70*/  ISETP.GE.AND P1, PT, R110, 0x4, PT ;  /* 0x000000046e00780c */ /* 0x000fc60003f26270 */
[----:B------:R-:W1:Y:S01]  /*4b80*/  SHFL.DOWN PT, R232, R5, 0x10, 0x1f ;  /* 0x0a001f0005e87f89 */ /* 0x000e6200000e0000 */
[----:B--2---:R-:W-:-:S05]  /*4b90*/  @!P4 FMUL.FTZ R231, R4, R231 ;  /* 0x000000e704e7c220 */ /* 0x004fca0000410000 */
[----:B------:R-:W-:Y:S01]  /*4ba0*/  @!P4 MOV R4, R231 ;  /* 0x000000e70004c202 */ /* 0x000fe20000000f00 */
[----:B----4-:R-:W-:-:S04]  /*4bb0*/  FFMA.FTZ R212, R224, R212, R229 ;  /* 0x000000d4e0d47223 */ /* 0x010fc800000100e5 */
[----:B------:R-:W2:Y:S01]  /*4bc0*/  SHFL.DOWN PT, R231, R4, 0x10, 0x1f ;  /* 0x0a001f0004e77f89 */ /* 0x000ea200000e0000 */
[----:B------:R-:W-:Y:S01]  /*4bd0*/  FSEL R229, R229, R212, !P1 ;  /* 0x000000d4e5e57208 */ /* 0x000fe20004800000 */
[----:B0-----:R-:W-:-:S04]  /*4be0*/  @P1 FMUL.FTZ R224, R224, R209 ;  /* 0x000000d1e0e01220 */ /* 0x001fc80000410000 */
[----:B------:R-:W0:Y:S01]  /*4bf0*/  SHFL.UP PT, R212, R229, 0x8, RZ ;  /* 0x05000000e5d47989 */ /* 0x000e2200000e00ff */
[----:B------:R-:W-:-:S03]  /*4c00*/  ISETP.GE.AND P1, PT, R110, 0x8, PT ;  /* 0x000000086e00780c */ /* 0x000fc60003f26270 */
[----:B------:R-:W4:Y:S01]  /*4c10*/  SHFL.UP PT, R209, R224, 0x8, RZ ;  /* 0x05000000e0d17989 */ /* 0x000f2200000e00ff */
[----:B-1----:R-:W-:-:S05]  /*4c20*/  @!P3 FFMA.FTZ R5, R4, R232, R5 ;  /* 0x000000e80405b223 */ /* 0x002fca0000010005 */
[----:B------:R-:W-:Y:S01]  /*4c30*/  SHFL.DOWN PT, R233, R5, 0x1, 0x1f ;  /* 0x08201f0005e97f89 */ /* 0x000fe200000e0000 */
[----:B--2---:R-:W-:-:S03]  /*4c40*/  @!P3 FMUL.FTZ R231, R4, R231 ;  /* 0x000000e704e7b220 */ /* 0x004fc60000410000 */
[----:B------:R-:W-:Y:S02]  /*4c50*/  SHFL.IDX PT, R235, R13, RZ, 0x1f ;  /* 0x00001fff0deb7589 */ /* 0x000fe400000e0000 */
[----:B------:R-:W-:Y:S01]  /*4c60*/  @!P3 MOV R4, R231 ;  /* 0x000000e70004b202 */ /* 0x000fe20000000f00 */
[----:B0-----:R-:W-:-:S04]  /*4c70*/  FFMA.FTZ R212, R224, R212, R229 ;  /* 0x000000d4e0d47223 */ /* 0x001fc800000100e5 */
[----:B------:R-:W0:Y:S01]  /*4c80*/  SHFL.DOWN PT, R232, R4, 0x1, 0x1f ;  /* 0x08201f0004e87f89 */ /* 0x000e2200000e0000 */
[----:B------:R-:W-:Y:S01]  /*4c90*/  FSEL R229, R229, R212, !P1 ;  /* 0x000000d4e5e57208 */ /* 0x000fe20004800000 */
[----:B----4-:R-:W-:Y:S01]  /*4ca0*/  @P1 FMUL.FTZ R224, R224, R209 ;  /* 0x000000d1e0e01220 */ /* 0x010fe20000410000 */
[----:B------:R-:W-:-:S03]  /*4cb0*/  ISETP.NE.AND P1, PT, R32, 0x1f, PT ;  /* 0x0000001f2000780c */ /* 0x000fc60003f25270 */
[----:B------:R-:W1:Y:S04]  /*4cc0*/  SHFL.UP PT, R209, R229, 0x10, RZ ;  /* 0x06000000e5d17989 */ /* 0x000e6800000e00ff */
[----:B------:R-:W2:Y:S06]  /*4cd0*/  SHFL.UP PT, R231, R224, 0x10, RZ ;  /* 0x06000000e0e77989 */ /* 0x000eac00000e00ff */
[----:B0-----:R-:W-:Y:S01]  /*4ce0*/  @P1 FFMA.FTZ R235, R232, R235, R233 ;  /* 0x000000ebe8eb1223 */ /* 0x001fe200000100e9 */
[----:B------:R-:W-:Y:S01]  /*4cf0*/  ISETP.GE.AND P1, PT, R110, 0x10, PT ;  /* 0x000000106e00780c */ /* 0x000fe20003f26270 */
[----:B------:R-:W-:Y:S02]  /*4d00*/  SHFL.IDX PT, R232, R5, RZ, 0x1f ;  /* 0x00001fff05e87589 */ /* 0x000fe400000e0000 */
[----:B------:R-:W-:Y:S01]  /*4d10*/  FFMA.FTZ R205, R235, R205, R10 ;  /* 0x000000cdebcd7223 */ /* 0x000fe2000001000a */
[----:B-1----:R-:W-:-:S03]  /*4d20*/  FFMA.FTZ R10, R224, R209, R229 ;  /* 0x000000d1e00a7223 */ /* 0x002fc600000100e5 */
[----:B------:R-:W-:Y:S01]  /*4d30*/  FFMA.FTZ R207, R206, R205, R207 ;  /* 0x000000cdcecf7223 */ /* 0x000fe200000100cf */
[----:B------:R-:W-:Y:S01]  /*4d40*/  FMUL.FTZ R241, R205, R175 ;  /* 0x000000afcdf17220 */ /* 0x000fe20000410000 */
[----:B------:R-:W-:Y:S02]  /*4d50*/  FSEL R10, R229, R10, !P1 ;  /* 0x0000000ae50a7208 */ /* 0x000fe40004800000 */
[----:B------:R-:W-:Y:S01]  /*4d60*/  FFMA.FTZ R209, R203, R207, R210 ;  /* 0x000000cfcbd17223 */ /* 0x000fe200000100d2 */
[----:B------:R-:W-:Y:S01]  /*4d70*/  FMUL.FTZ R243, R154, R241 ;  /* 0x000000f19af37220 */ /* 0x000fe20000410000 */
[----:B--2---:R-:W-:Y:S02]  /*4d80*/  @P1 FMUL.FTZ R224, R224, R231 ;  /* 0x000000e7e0e01220 */ /* 0x004fe40000410000 */
[----:B------:R-:W-:Y:S01]  /*4d90*/  FFMA.FTZ R210, R208, R209, R211 ;  /* 0x000000d1d0d27223 */ /* 0x000fe200000100d3 */
[----:B------:R-:W-:Y:S03]  /*4da0*/  SHFL.UP PT, R229, R10, 0x1, RZ ;  /* 0x042000000ae57989 */ /* 0x000fe600000e00ff */
[----:B------:R-:W-:Y:S01]  /*4db0*/  FFMA.FTZ R212, R20, R210, R9 ;  /* 0x000000d214d47223 */ /* 0x000fe20000010009 */
[----:B------:R-:W-:Y:S01]  /*4dc0*/  SHFL.UP PT, R224, R224, 0x1, RZ ;  /* 0x04200000e0e07989 */ /* 0x000fe200000e00ff */
[----:B------:R-:W-:-:S02]  /*4dd0*/  FMUL.FTZ R237, R210, R177 ;  /* 0x000000b1d2ed7220 */ /* 0x000fc40000410000 */
[----:B------:R-:W-:Y:S01]  /*4de0*/  FFMA.FTZ R214, R201, R212, R214 ;  /* 0x000000d4c9d67223 */ /* 0x000fe200000100d6 */
[----:B------:R-:W0:Y:S03]  /*4df0*/  SHFL.IDX PT, R231, R4, RZ, 0x1f ;  /* 0x00001fff04e77589 */ /* 0x000e2600000e0000 */
[----:B------:R-:W-:-:S04]  /*4e00*/  FFMA.FTZ R211, R193, R214, R220 ;  /* 0x000000d6c1d37223 */ /* 0x000fc800000100dc */
[----:B------:R-:W-:-:S04]  /*4e10*/  FFMA.FTZ R216, R15, R211, R216 ;  /* 0x000000d30fd87223 */ /* 0x000fc800000100d8 */
[----:B------:R-:W-:-:S04]  /*4e20*/  FFMA.FTZ R218, R187, R216, R218 ;  /* 0x000000d8bbda7223 */ /* 0x000fc800000100da */
[----:B------:R-:W-:Y:S01]  /*4e30*/  FFMA.FTZ R213, R188, R218, R213 ;  /* 0x000000dabcd57223 */ /* 0x000fe200000100d5 */
[----:B---3--:R-:W1:Y:S03]  /*4e40*/  SHFL.IDX PT, R222, R222, RZ, 0x1f ;  /* 0x00001fffdede7589 */ /* 0x008e6600000e0000 */
[----:B------:R-:W-:Y:S01]  /*4e50*/  FFMA.FTZ R215, R182, R213, R215 ;  /* 0x000000d5b6d77223 */ /* 0x000fe200000100d7 */
[C---:B0-----:R-:W-:Y:S01]  /*4e60*/  FFMA.FTZ R13, R231.reuse, R13, R232 ;  /* 0x0000000de70d7223 */ /* 0x041fe200000100e8 */
[----:B------:R-:W-:-:S05]  /*4e70*/  FMUL.FTZ R12, R231, R12 ;  /* 0x0000000ce70c7220 */ /* 0x000fca0000410000 */
[----:B------:R0:W-:Y:S01]  /*4e80*/  @!P5 STS.64 [UR6+0x2378], R12 ;  /* 0x0023780cff00d988 */ /* 0x0001e20008000a06 */
[----:B-1----:R-:W-:Y:S01]  /*4e90*/  @P2 FFMA.FTZ R222, R224, R222, R229 ;  /* 0x000000dee0de2223 */ /* 0x002fe200000100e5 */
[----:B------:R-:W-:-:S03]  /*4ea0*/  P2R R229, PR, RZ, 0x20 ;  /* 0x00000020ffe57803 */ /* 0x000fc60000000000 */
        /* <DEDUP_REMOVED lines=11> */
[----:B------:R-:W-:Y:S01]  /*4f60*/  FFMA.FTZ R224, R186, R9, R7 ;  /* 0x00000009bae07223 */ /* 0x000fe20000010007 */
[----:B------:R-:W-:Y:S01]  /*4f70*/  LEA R6, P2, R10, UR10, 0x2 ;  /* 0x0000000a0a067c11 */ /* 0x000fe2000f8410ff */
[C---:B------:R-:W-:Y:S01]  /*4f80*/  FFMA.FTZ R8, R0.reuse, R220, R225 ;  /* 0x000000dc00087223 */ /* 0x040fe200000100e1 */
        /* <DEDUP_REMOVED lines=12> */
[-C--:B------:R-:W-:Y:S01]  /*5050*/  FMUL.FTZ R231, R113, R232.reuse ;  /* 0x000000e871e77220 */ /* 0x080fe20000410000 */
[----:B------:R-:W-:Y:S01]  /*5060*/  FFMA.FTZ R230, R225, R11, R230 ;  /* 0x0000000be1e67223 */ /* 0x000fe200000100e6 */
[----:B------:R-:W-:Y:S01]  /*5070*/  FADD.FTZ R228, -R228, R185 ;  /* 0x000000b9e4e47221 */ /* 0x000fe20000010100 */
[----:B------:R-:W-:Y:S01]  /*5080*/  FFMA.FTZ R184, R184, R185, R221 ;  /* 0x000000b9b8b87223 */ /* 0x000fe200000100dd */
[----:B------:R-:W-:Y:S01]  /*5090*/  FMUL.FTZ R11, R114, R11 ;  /* 0x0000000b720b7220 */ /* 0x000fe20000410000 */
[----:B0-----:R-:W-:Y:S01]  /*50a0*/  FFMA.FTZ R13, R223, R232, R230 ;  /* 0x000000e8df0d7223 */ /* 0x001fe200000100e6 */
[----:B------:R-:W-:Y:S01]  /*50b0*/  FMUL.FTZ R230, R217, R136 ;  /* 0x00000088d9e67220 */ /* 0x000fe20000410000 */
[----:B------:R-:W-:Y:S01]  /*50c0*/  FADD.FTZ R221, -R221, R184 ;  /* 0x000000b8dddd7221 */ /* 0x000fe20000010100 */
[----:B------:R-:W-:Y:S01]  /*50d0*/  FFMA.FTZ R183, R183, R184, R226 ;  /* 0x000000b8b7b77223 */ /* 0x000fe200000100e2 */
[-C--:B------:R-:W-:Y:S01]  /*50e0*/  FFMA.FTZ R12, R228, R233.reuse, R13 ;  /* 0x000000e9e40c7223 */ /* 0x080fe2000001000d */
[----:B------:R0:W-:Y:S01]  /*50f0*/  STS [R73], R10 ;  /* 0x0000000a49007388 */ /* 0x0001e20000000800 */
[----:B------:R-:W-:Y:S01]  /*5100*/  FMUL.FTZ R235, R118, R233 ;  /* 0x000000e976eb7220 */ /* 0x000fe20000410000 */
[----:B------:R-:W-:Y:S01]  /*5110*/  FADD.FTZ R226, -R226, R183 ;  /* 0x000000b7e2e27221 */ /* 0x000fe20000010100 */
[----:B------:R-:W-:Y:S01]  /*5120*/  FFMA.FTZ R182, R182, R183, R219 ;  /* 0x000000b7b6b67223 */ /* 0x000fe200000100db */
[----:B------:R1:W-:Y:S01]  /*5130*/  STS [R72+0x4], R11 ;  /* 0x0000040b48007388 */ /* 0x0003e20000000800 */
[----:B------:R-:W-:Y:S01]  /*5140*/  FMUL.FTZ R13, R117, R230 ;  /* 0x000000e6750d7220 */ /* 0x000fe20000410000 */
[----:B------:R-:W-:Y:S01]  /*5150*/  FMUL.FTZ R232, R157, R220 ;  /* 0x000000dc9de87220 */ /* 0x000fe20000410000 */
[----:B------:R-:W-:Y:S01]  /*5160*/  FFMA.FTZ R188, R188, R182, R27 ;  /* 0x000000b6bcbc7223 */ /* 0x000fe2000001001b */
[----:B------:R2:W-:Y:S01]  /*5170*/  STS [R72+0x8], R231 ;  /* 0x000008e748007388 */ /* 0x0005e20000000800 */
[----:B------:R-:W-:Y:S01]  /*5180*/  FADD.FTZ R219, -R219, R182 ;  /* 0x000000b6dbdb7221 */ /* 0x000fe20000010100 */
[----:B0-----:R-:W-:Y:S01]  /*5190*/  FMUL.FTZ R10, R215, R134 ;  /* 0x00000086d70a7220 */ /* 0x001fe20000410000 */
[----:B------:R-:W-:Y:S01]  /*51a0*/  FADD.FTZ R27, -R27, R188 ;  /* 0x000000bc1b1b7221 */ /* 0x000fe20000010100 */
[----:B------:R-:W-:Y:S01]  /*51b0*/  FFMA.FTZ R187, R187, R188, R204 ;  /* 0x000000bcbbbb7223 */ /* 0x000fe200000100cc */
[----:B------:R0:W-:Y:S01]  /*51c0*/  STS [R72+0xc], R235 ;  /* 0x00000ceb48007388 */ /* 0x0001e20000000800 */
[----:B-1----:R-:W-:Y:S01]  /*51d0*/  FFMA.FTZ R11, R221, R230, R12 ;  /* 0x000000e6dd0b7223 */ /* 0x002fe2000001000c */
[----:B------:R-:W-:Y:S01]  /*51e0*/  FMUL.FTZ R8, R159, R8 ;  /* 0x000000089f087220 */ /* 0x000fe20000410000 */
[----:B------:R-:W-:Y:S01]  /*51f0*/  FADD.FTZ R204, -R204, R187 ;  /* 0x000000bbcccc7221 */ /* 0x000fe20000010100 */
[----:B------:R1:W-:Y:S01]  /*5200*/  STS [R72+0x10], R13 ;  /* 0x0000100d48007388 */ /* 0x0003e20000000800 */
[----:B--2---:R-:W-:Y:S01]  /*5210*/  FMUL.FTZ R231, R213, R144 ;  /* 0x00000090d5e77220 */ /* 0x004fe20000410000 */
[-C--:B------:R-:W-:Y:S01]  /*5220*/  FFMA.FTZ R12, R226, R10.reuse, R11 ;  /* 0x0000000ae20c7223 */ /* 0x080fe2000001000b */
[----:B------:R-:W-:Y:S01]  /*5230*/  FMUL.FTZ R11, R121, R10 ;  /* 0x0000000a790b7220 */ /* 0x000fe20000410000 */
[----:B------:R-:W-:Y:S01]  /*5240*/  FMUL.FTZ R10, R218, R151 ;  /* 0x00000097da0a7220 */ /* 0x000fe20000410000 */
[----:B------:R-:W-:Y:S01]  /*5250*/  FFMA.FTZ R15, R15, R187, R202 ;  /* 0x000000bb0f0f7223 */ /* 0x000fe200000100ca */
[-C--:B------:R-:W-:Y:S01]  /*5260*/  FFMA.FTZ R12, R219, R231.reuse, R12 ;  /* 0x000000e7db0c7223 */ /* 0x080fe2000001000c */
[----:B------:R-:W-:Y:S01]  /*5270*/  FMUL.FTZ R233, R128, R231 ;  /* 0x000000e780e97220 */ /* 0x000fe20000410000 */
[-C--:B0-----:R-:W-:Y:S01]  /*5280*/  FMUL.FTZ R235, R141, R10.reuse ;  /* 0x0000000a8deb7220 */ /* 0x081fe20000410000 */
[----:B------:R-:W-:Y:S01]  /*5290*/  FADD.FTZ R202, -R202, R15 ;  /* 0x0000000fcaca7221 */ /* 0x000fe20000010100 */
[----:B-1----:R-:W-:Y:S01]  /*52a0*/  FFMA.FTZ R13, R27, R10, R12 ;  /* 0x0000000a1b0d7223 */ /* 0x002fe2000001000c */
[----:B------:R-:W-:Y:S01]  /*52b0*/  FMUL.FTZ R10, R216, R155 ;  /* 0x0000009bd80a7220 */ /* 0x000fe20000410000 */
[----:B------:R-:W-:Y:S01]  /*52c0*/  FMUL.FTZ R12, R211, R156 ;  /* 0x0000009cd30c7220 */ /* 0x000fe20000410000 */
[----:B------:R-:W-:Y:S01]  /*52d0*/  FFMA.FTZ R193, R193, R15, R26 ;  /* 0x0000000fc1c17223 */ /* 0x000fe2000001001a */
[----:B------:R0:W-:Y:S01]  /*52e0*/  STS [R72+0x18], R233 ;  /* 0x000018e948007388 */ /* 0x0001e20000000800 */
[----:B------:R-:W-:Y:S01]  /*52f0*/  FFMA.FTZ R13, R204, R10, R13 ;  /* 0x0000000acc0d7223 */ /* 0x000fe2000001000d */
[-C--:B------:R-:W-:Y:S01]  /*5300*/  FMUL.FTZ R231, R147, R12.reuse ;  /* 0x0000000c93e77220 */ /* 0x080fe20000410000 */
[----:B------:R-:W-:Y:S01]  /*5310*/  FADD.FTZ R26, -R26, R193 ;  /* 0x000000c11a1a7221 */ /* 0x000fe20000010100 */
[----:B------:R-:W-:Y:S01]  /*5320*/  FFMA.FTZ R201, R201, R193, R24 ;  /* 0x000000c1c9c97223 */ /* 0x000fe20000010018 */
[----:B------:R-:W-:Y:S01]  /*5330*/  FFMA.FTZ R13, R202, R12, R13 ;  /* 0x0000000cca0d7223 */ /* 0x000fe2000001000d */
[----:B------:R1:W-:Y:S01]  /*5340*/  STS [R72+0x14], R11 ;  /* 0x0000140b48007388 */ /* 0x0003e20000000800 */
[----:B------:R-:W-:Y:S01]  /*5350*/  FMUL.FTZ R12, R209, R178 ;  /* 0x000000b2d10c7220 */ /* 0x000fe20000410000 */
[----:B------:R-:W-:Y:S01]  /*5360*/  FADD.FTZ R24, -R24, R201 ;  /* 0x000000c918187221 */ /* 0x000fe20000010100 */
[----:B------:R-:W-:Y:S01]  /*5370*/  FFMA.FTZ R20, R20, R201, R25 ;  /* 0x000000c914147223 */ /* 0x000fe20000010019 */
[----:B0-----:R-:W-:Y:S01]  /*5380*/  FMUL.FTZ R233, R214, R165 ;  /* 0x000000a5d6e97220 */ /* 0x001fe20000410000 */
[----:B------:R0:W-:Y:S01]  /*5390*/  STS [R72+0x1c], R235 ;  /* 0x00001ceb48007388 */ /* 0x0001e20000000800 */
[----:B------:R-:W-:Y:S01]  /*53a0*/  FMUL.FTZ R185, R161, R185 ;  /* 0x000000b9a1b97220 */ /* 0x000fe20000410000 */
[----:B------:R-:W-:Y:S01]  /*53b0*/  FADD.FTZ R25, -R25, R20 ;  /* 0x0000001419197221 */ /* 0x000fe20000010100 */
[-C--:B------:R-:W-:Y:S01]  /*53c0*/  FFMA.FTZ R13, R26, R233.reuse, R13 ;  /* 0x000000e91a0d7223 */ /* 0x080fe2000001000d */
[----:B------:R2:W-:Y:S01]  /*53d0*/  STS [R72+0x24], R231 ;  /* 0x000024e748007388 */ /* 0x0005e20000000800 */
[----:B-1----:R-:W-:Y:S01]  /*53e0*/  FMUL.FTZ R11, R145, R10 ;  /* 0x0000000a910b7220 */ /* 0x002fe20000410000 */
[----:B------:R-:W-:Y:S01]  /*53f0*/  FMUL.FTZ R10, R212, R180 ;  /* 0x000000b4d40a7220 */ /* 0x000fe20000410000 */
[----:B------:R-:W-:Y:S01]  /*5400*/  FMUL.FTZ R233, R146, R233 ;  /* 0x000000e992e97220 */ /* 0x000fe20000410000 */
[----:B------:R-:W-:Y:S01]  /*5410*/  STS [R72+0x3c], R243 ;  /* 0x00003cf348007388 */ /* 0x000fe20000000800 */
[----:B------:R-:W-:Y:S01]  /*5420*/  FFMA.FTZ R208, R208, R20, R23 ;  /* 0x00000014d0d07223 */ /* 0x000fe20000010017 */
[-C--:B0-----:R-:W-:Y:S01]  /*5430*/  FMUL.FTZ R235, R149, R10.reuse ;  /* 0x0000000a95eb7220 */ /* 0x081fe20000410000 */
[----:B------:R-:W-:Y:S01]  /*5440*/  FFMA.FTZ R10, R24, R10, R13 ;  /* 0x0000000a180a7223 */ /* 0x000fe2000001000d */
[----:B------:R0:W-:Y:S01]  /*5450*/  STS [R72+0x20], R11 ;  /* 0x0000200b48007388 */ /* 0x0001e20000000800 */
[----:B------:R-:W-:Y:S01]  /*5460*/  FADD.FTZ R23, -R23, R208 ;  /* 0x000000d017177221 */ /* 0x000fe20000010100 */
[----:B--2---:R-:W-:Y:S01]  /*5470*/  FMUL.FTZ R231, R207, R176 ;  /* 0x000000b0cfe77220 */ /* 0x004fe20000410000 */
[----:B------:R-:W-:Y:S01]  /*5480*/  FFMA.FTZ R10, R25, R237, R10 ;  /* 0x000000ed190a7223 */ /* 0x000fe2000001000a */
[----:B------:R-:W-:Y:S01]  /*5490*/  STS [R72+0x28], R233 ;  /* 0x000028e948007388 */ /* 0x000fe20000000800 */
[----:B------:R-:W-:Y:S01]  /*54a0*/  FFMA.FTZ R203, R203, R208, R22 ;  /* 0x000000d0cbcb7223 */ /* 0x000fe20000010016 */
[----:B------:R-:W-:Y:S01]  /*54b0*/  FMUL.FTZ R239, R150, R231 ;  /* 0x000000e796ef7220 */ /* 0x000fe20000410000 */
[-C--:B------:R-:W-:Y:S01]  /*54c0*/  FFMA.FTZ R13, R23, R12.reuse, R10 ;  /* 0x0000000c170d7223 */ /* 0x080fe2000001000a */
[----:B------:R-:W-:Y:S01]  /*54d0*/  STS [R72+0x2c], R235 ;  /* 0x00002ceb48007388 */ /* 0x000fe20000000800 */
[----:B------:R-:W-:Y:S01]  /*54e0*/  FADD.FTZ R22, -R22, R203 ;  /* 0x000000cb16167221 */ /* 0x000fe20000010100 */
[----:B0-----:R-:W-:Y:S01]  /*54f0*/  FMUL.FTZ R11, R148, R237 ;  /* 0x000000ed940b7220 */ /* 0x001fe20000410000 */
[----:B------:R-:W-:Y:S01]  /*5500*/  FMUL.FTZ R237, R153, R12 ;  /* 0x0000000c99ed7220 */ /* 0x000fe20000410000 */
[----:B------:R-:W-:Y:S01]  /*5510*/  STS [R72+0x38], R239 ;  /* 0x000038ef48007388 */ /* 0x000fe20000000800 */
[----:B------:R-:W-:Y:S01]  /*5520*/  FFMA.FTZ R206, R206, R203, R21 ;  /* 0x000000cbcece7223 */ /* 0x000fe20000010015 */
[----:B------:R-:W-:Y:S01]  /*5530*/  FFMA.FTZ R10, R22, R231, R13 ;  /* 0x000000e7160a7223 */ /* 0x000fe2000001000d */
[----:B------:R-:W-:Y:S01]  /*5540*/  FMUL.FTZ R183, R162, R183 ;  /* 0x000000b7a2b77220 */ /* 0x000fe20000410000 */
[----:B------:R-:W-:Y:S01]  /*5550*/  STS [R72+0x30], R11 ;  /* 0x0000300b48007388 */ /* 0x000fe20000000800 */
[----:B------:R-:W-:Y:S01]  /*5560*/  FADD.FTZ R21, -R21, R206 ;  /* 0x000000ce15157221 */ /* 0x000fe20000010100 */
[----:B------:R-:W-:Y:S01]  /*5570*/  FMUL.FTZ R186, R158, R186 ;  /* 0x000000ba9eba7220 */ /* 0x000fe20000410000 */
[----:B------:R-:W-:Y:S01]  /*5580*/  FMUL.FTZ R184, R160, R184 ;  /* 0x000000b8a0b87220 */ /* 0x000fe20000410000 */
[----:B------:R-:W-:Y:S01]  /*5590*/  STS [R72+0x34], R237 ;  /* 0x000034ed48007388 */ /* 0x000fe20000000800 */
[----:B------:R-:W-:Y:S01]  /*55a0*/  FFMA.FTZ R10, R21, R241, R10 ;  /* 0x000000f1150a7223 */ /* 0x000fe2000001000a */
[----:B------:R-:W-:Y:S01]  /*55b0*/  FMUL.FTZ R182, R163, R182 ;  /* 0x000000b6a3b67220 */ /* 0x000fe20000410000 */
[----:B------:R-:W-:Y:S01]  /*55c0*/  FMUL.FTZ R188, R166, R188 ;  /* 0x000000bca6bc7220 */ /* 0x000fe20000410000 */
[----:B------:R-:W-:Y:S01]  /*55d0*/  BAR.SYNC.DEFER_BLOCKING 0x0 ;  /* 0x0000000000007b1d */ /* 0x000fe20000010000 */
[----:B------:R-:W-:Y:S01]  /*55e0*/  FMUL.FTZ R187, R164, R187 ;  /* 0x000000bba4bb7220 */ /* 0x000fe20000410000 */
[----:B------:R-:W-:Y:S01]  /*55f0*/  FMUL.FTZ R15, R168, R15 ;  /* 0x0000000fa80f7220 */ /* 0x000fe20000410000 */
[----:B------:R-:W-:Y:S01]  /*5600*/  FMUL.FTZ R193, R167, R193 ;  /* 0x000000c1a7c17220 */ /* 0x000fe20000410000 */
[----:B------:R-:W-:Y:S01]  /*5610*/  FMUL.FTZ R201, R170, R201 ;  /* 0x000000c9aac97220 */ /* 0x000fe20000410000 */
[----:B------:R-:W-:Y:S01]  /*5620*/  FMUL.FTZ R203, R171, R203 ;  /* 0x000000cbabcb7220 */ /* 0x000fe20000410000 */
[----:B------:R-:W-:Y:S01]  /*5630*/  FMUL.FTZ R206, R179, R206 ;  /* 0x000000ceb3ce7220 */ /* 0x000fe20000410000 */
        /* <DEDUP_REMOVED lines=20> */
[----:B-----5:R-:W-:-:S03]  /*5780*/  IADD3 R8, PT, PT, -R173, UR7, RZ ;  /* 0x00000007ad087c10 */ /* 0x020fc6000fffe1ff */
[----:B------:R0:W-:Y:S01]  /*5790*/  STS [R72+0x848], R186 ;  /* 0x000848ba48007388 */ /* 0x0001e20000000800 */
[----:B------:R-:W-:Y:S01]  /*57a0*/  ISETP.GE.AND P6, PT, R8, 0x1, PT ;  /* 0x000000010800780c */ /* 0x000fe20003fc6270 */
[----:B-1----:R-:W-:Y:S02]  /*57b0*/  FMUL.FTZ R185, R172, R208 ;  /* 0x000000d0acb97220 */ /* 0x002fe40000410000 */
        /* <DEDUP_REMOVED lines=22> */
.L_x_8287:
[----:B------:R-:W-:Y:S05]  /*5920*/  BSYNC.RECONVERGENT B0 ;  /* 0x0000000000007941 */ /* 0x000fea0003800200 */
.L_x_8286:
[----:B--2---:R0:W2:Y:S01]  /*5930*/  LDS R11, [R71+0x8c0] ;  /* 0x0008c000470b7984 */ /* 0x0040a20000000800 */
[----:B------:R-:W-:Y:S04]  /*5940*/  BSSY.RECONVERGENT B0, `(.L_x_8288) ;  /* 0x0000004000007945 */ /* 0x000fe80003800200 */
[----:B------:R-:W-:Y:S05]  /*5950*/  @!P1 BRA `(.L_x_8289) ;  /* 0x0000000000089947 */ /* 0x000fea0003800000 */
[----:B------:R3:W-:Y:S04]  /*5960*/  REDG.E.ADD.F32.FTZ.RN.STRONG.GPU desc[UR16][R4.64+0x80], R13 ;  /* 0x0000800d040079a6 */ /* 0x0007e8000c12f310 */
[----:B--2---:R3:W-:Y:S02]  /*5970*/  REDG.E.ADD.F32.FTZ.RN.STRONG.GPU desc[UR16][R6.64+0x80], R11 ;  /* 0x0000800b060079a6 */ /* 0x0047e4000c12f310 */
.L_x_8289:
[----:B------:R-:W-:Y:S05]  /*5980*/  BSYNC.RECONVERGENT B0 ;  /* 0x0000000000007941 */ /* 0x000fea0003800200 */
.L_x_8288:
[----:B--23--:R2:W3:Y:S01]  /*5990*/  LDS R11, [R70+0x940] ;  /* 0x00094000460b7984 */ /* 0x00c4e20000000800 */
[----:B------:R-:W-:Y:S04]  /*59a0*/  BSSY.RECONVERGENT B0, `(.L_x_8290) ;  /* 0x0000004000007945 */ /* 0x000fe80003800200 */
[----:B------:R-:W-:Y:S05]  /*59b0*/  @!P3 BRA `(.L_x_8291) ;  /* 0x000000000008b947 */ /* 0x000fea0003800000 */
[----:B------:R4:W-:Y:S04]  /*59c0*/  REDG.E.ADD.F32.FTZ.RN.STRONG.GPU desc[UR16][R4.64+0x100], R231 ;  /* 0x000100e7040079a6 */ /* 0x0009e8000c12f310 */
[----:B---3--:R4:W-:Y:S02]  /*59d0*/  REDG.E.ADD.F32.FTZ.RN.STRONG.GPU desc[UR16][R6.64+0x100], R11 ;  /* 0x0001000b060079a6 */ /* 0x0089e4000c12f310 */
.L_x_8291:
[----:B------:R-:W-:Y:S05]  /*59e0*/  BSYNC.RECONVERGENT B0 ;  /* 0x0000000000007941 */ /* 0x000fea0003800200 */
.L_x_8290:
[----:B---34-:R3:W4:Y:S01]  /*59f0*/  LDS R11, [R69+0x9c0] ;  /* 0x0009c000450b7984 */ /* 0x0187220000000800 */
[----:B------:R-:W-:Y:S04]  /*5a00*/  BSSY.RECONVERGENT B0, `(.L_x_8292) ;  /* 0x0000004000007945 */ /* 0x000fe80003800200 */
[----:B------:R-:W-:Y:S05]  /*5a10*/  @!P4 BRA `(.L_x_8293) ;  /* 0x000000000008c947 */ /* 0x000fea0003800000 */
[----:B------:R0:W-:Y:S04]  /*5a20*/  REDG.E.ADD.F32.FTZ.RN.STRONG.GPU desc[UR16][R4.64+0x180], R233 ;  /* 0x000180e9040079a6 */ /* 0x0001e8000c12f310 */
[----:B----4-:R0:W-:Y:S02]  /*5a30*/  REDG.E.ADD.F32.FTZ.RN.STRONG.GPU desc[UR16][R6.64+0x180], R11 ;  /* 0x0001800b060079a6 */ /* 0x0101e4000c12f310 */
.L_x_8293:
[----:B------:R-:W-:Y:S05]  /*5a40*/  BSYNC.RECONVERGENT B0 ;  /* 0x0000000000007941 */ /* 0x000fea0003800200 */
.L_x_8292:
[----:B0---4-:R0:W4:Y:S01]  /*5a50*/  LDS R11, [R68+0xa40] ;  /* 0x000a4000440b7984 */ /* 0x0111220000000800 */
[----:B------:R-:W-:Y:S04]  /*5a60*/  BSSY.RECONVERGENT B0, `(.L_x_8294) ;  /* 0x0000004000007945 */ /* 0x000fe80003800200 */
[----:B------:R-:W-:Y:S05]  /*5a70*/  @!P5 BRA `(.L_x_8295) ;  /* 0x000000000008d947 */ /* 0x000fea0003800000 */
[----:B------:R0:W-:Y:S04]  /*5a80*/  REDG.E.ADD.F32.FTZ.RN.STRONG.GPU desc[UR16][R4.64+0x200], R235 ;  /* 0x000200eb040079a6 */ /* 0x0001e8000c12f310 */
[----:B----4-:R0:W-:Y:S02]  /*5a90*/  REDG.E.ADD.F32.FTZ.RN.STRONG.GPU desc[UR16][R6.64+0x200], R11 ;  /* 0x0002000b060079a6 */ /* 0x0101e4000c12f310 */
.L_x_8295:
[----:B------:R-:W-:Y:S05]  /*5aa0*/  BSYNC.RECONVERGENT B0 ;  /* 0x0000000000007941 */ /* 0x000fea0003800200 */
.L_x_8294:
        /* <DEDUP_REMOVED lines=10> */
.L_x_8297:
[----:B------:R-:W-:Y:S05]  /*5b50*/  BSYNC.RECONVERGENT B0 ;  /* 0x0000000000007941 */ /* 0x000fea0003800200 */
.L_x_8296:
[----:B0---4-:R0:W4:Y:S01]  /*5b60*/  LDS R11, [R66+0xb40] ;  /* 0x000b4000420b7984 */ /* 0x0111220000000800 */
[----:B------:R-:W-:Y:S04]  /*5b70*/  BSSY.RECONVERGENT B0, `(.L_x_8298) ;  /* 0x0000004000007945 */ /* 0x000fe80003800200 */
[----:B------:R-:W-:Y:S05]  /*5b80*/  @!P3 BRA `(.L_x_8299) ;  /* 0x000000000008b947 */ /* 0x000fea0003800000 */
[----:B------:R0:W-:Y:S04]  /*5b90*/  REDG.E.ADD.F32.FTZ.RN.STRONG.GPU desc[UR16][R4.64+0x300], R239 ;  /* 0x000300ef040079a6 */ /* 0x0001e8000c12f310 */
[----:B----4-:R0:W-:Y:S02]  /*5ba0*/  REDG.E.ADD.F32.FTZ.RN.STRONG.GPU desc[UR16][R6.64+0x300], R11 ;  /* 0x0003000b060079a6 */ /* 0x0101e4000c12f310 */
.L_x_8299:
[----:B------:R-:W-:Y:S05]  /*5bb0*/  BSYNC.RECONVERGENT B0 ;  /* 0x0000000000007941 */ /* 0x000fea0003800200 */
.L_x_8298:
[----:B0---4-:R0:W4:Y:S01]  /*5bc0*/  LDS R11, [R65+0xbc0] ;  /* 0x000bc000410b7984 */ /* 0x0111220000000800 */
[----:B------:R-:W-:Y:S04]  /*5bd0*/  BSSY.RECONVERGENT B0, `(.L_x_8300) ;  /* 0x0000004000007945 */ /* 0x000fe80003800200 */
[----:B------:R-:W-:Y:S05]  /*5be0*/  @!P4 BRA `(.L_x_8301) ;  /* 0x000000000008c947 */ /* 0x000fea0003800000 */
[----:B------:R0:W-:Y:S04]  /*5bf0*/  REDG.E.ADD.F32.FTZ.RN.STRONG.GPU desc[UR16][R4.64+0x380], R241 ;  /* 0x000380f1040079a6 */ /* 0x0001e8000c12f310 */
[----:B----4-:R0:W-:Y:S02]  /*5c00*/  REDG.E.ADD.F32.FTZ.RN.STRONG.GPU desc[UR16][R6.64+0x380], R11 ;  /* 0x0003800b060079a6 */ /* 0x0101e4000c12f310 */
.L_x_8301:
[----:B------:R-:W-:Y:S05]  /*5c10*/  BSYNC.RECONVERGENT B0 ;  /* 0x0000000000007941 */ /* 0x000fea0003800200 */
.L_x_8300:
[----:B0---4-:R0:W4:Y:S01]  /*5c20*/  LDS R11, [R64+0xc40] ;  /* 0x000c4000400b7984 */ /* 0x0111220000000800 */
[----:B------:R-:W-:Y:S04]  /*5c30*/  BSSY.RECONVERGENT B0, `(.L_x_8302) ;  /* 0x0000004000007945 */ /* 0x000fe80003800200 */
[----:B------:R-:W-:Y:S05]  /*5c40*/  @!P5 BRA `(.L_x_8303) ;  /* 0x000000000008d947 */ /* 0x000fea0003800000 */
[----:B------:R0:W-:Y:S04]  /*5c50*/  REDG.E.ADD.F32.FTZ.RN.STRONG.GPU desc[UR16][R4.64+0x400], R243 ;  /* 0x000400f3040079a6 */ /* 0x0001e8000c12f310 */
[----:B----4-:R0:W-:Y:S02]  /*5c60*/  REDG.E.ADD.F32.FTZ.RN.STRONG.GPU desc[UR16][R6.64+0x400], R11 ;  /* 0x0004000b060079a6 */ /* 0x0101e4000c12f310 */
.L_x_8303:
[----:B------:R-:W-:Y:S05]  /*5c70*/  BSYNC.RECONVERGENT B0 ;  /* 0x0000000000007941 */ /* 0x000fea0003800200 */
.L_x_8302:
[----:B0---4-:R0:W4:Y:S01]  /*5c80*/  LDS R11, [R63+0xcc0] ;  /* 0x000cc0003f0b7984 */ /* 0x0111220000000800 */
[----:B------:R-:W-:Y:S04]  /*5c90*/  BSSY.RECONVERGENT B0, `(.L_x_8304) ;  /* 0x0000004000007945 */ /* 0x000fe80003800200 */
[----:B------:R-:W-:Y:S05]  /*5ca0*/  @!P6 BRA `(.L_x_8305) ;  /* 0x000000000008e947 */ /* 0x000fea0003800000 */
[----:B------:R0:W-:Y:S04]  /*5cb0*/  REDG.E.ADD.F32.FTZ.RN.STRONG.GPU desc[UR16][R4.64+0x480], R245 ;  /* 0x000480f5040079a6 */ /* 0x0001e8000c12f310 */
[----:B----4-:R0:W-:Y:S02]  /*5cc0*/  REDG.E.ADD.F32.FTZ.RN.STRONG.GPU desc[UR16][R6.64+0x480], R11 ;  /* 0x0004800b060079a6 */ /* 0x0101e4000c12f310 */
.L_x_8305:
[----:B------:R-:W-:Y:S05]  /*5cd0*/  BSYNC.RECONVERGENT B0 ;  /* 0x0000000000007941 */ /* 0x000fea0003800200 */
.L_x_8304:
        /* <DEDUP_REMOVED lines=10> */
.L_x_8307:
[----:B------:R-:W-:Y:S05]  /*5d80*/  BSYNC.RECONVERGENT B0 ;  /* 0x0000000000007941 */ /* 0x000fea0003800200 */
.L_x_8306:
[----:B0---4-:R0:W4:Y:S01]  /*5d90*/  LDS R11, [R61+0xdc0] ;  /* 0x000dc0003d0b7984 */ /* 0x0111220000000800 */
[----:B------:R-:W-:Y:S04]  /*5da0*/  BSSY.RECONVERGENT B0, `(.L_x_8308) ;  /* 0x0000004000007945 */ /* 0x000fe80003800200 */
[----:B------:R-:W-:Y:S05]  /*5db0*/  @!P2 BRA `(.L_x_8309) ;  /* 0x000000000008a947 */ /* 0x000fea0003800000 */
[----:B------:R0:W-:Y:S04]  /*5dc0*/  REDG.E.ADD.F32.FTZ.RN.STRONG.GPU desc[UR16][R4.64+0x580], R249 ;  /* 0x000580f9040079a6 */ /* 0x0001e8000c12f310 */
[----:B----4-:R0:W-:Y:S02]  /*5dd0*/  REDG.E.ADD.F32.FTZ.RN.STRONG.GPU desc[UR16][R6.64+0x580], R11 ;  /* 0x0005800b060079a6 */ /* 0x0101e4000c12f310 */
.L_x_8309:
[----:B------:R-:W-:Y:S05]  /*5de0*/  BSYNC.RECONVERGENT B0 ;  /* 0x0000000000007941 */ /* 0x000fea0003800200 */
.L_x_8308:
[----:B0---4-:R0:W4:Y:S01]  /*5df0*/  LDS R11, [R60+0xe40] ;  /* 0x000e40003c0b7984 */ /* 0x0111220000000800 */
[----:B------:R-:W-:Y:S04]  /*5e00*/  BSSY.RECONVERGENT B0, `(.L_x_8310) ;  /* 0x0000004000007945 */ /* 0x000fe80003800200 */
[----:B------:R-:W-:Y:S05]  /*5e10*/  @!P3 BRA `(.L_x_8311) ;  /* 0x000000000008b947 */ /* 0x000fea0003800000 */
[----:B------:R0:W-:Y:S04]  /*5e20*/  REDG.E.ADD.F32.FTZ.RN.STRONG.GPU desc[UR16][R4.64+0x600], R251 ;  /* 0x000600fb040079a6 */ /* 0x0001e8000c12f310 */
[----:B----4-:R0:W-:Y:S02]  /*5e30*/  REDG.E.ADD.F32.FTZ.RN.STRONG.GPU desc[UR16][R6.64+0x600], R11 ;  /* 0x0006000b060079a6 */ /* 0x0101e4000c12f310 */
.L_x_8311:
[----:B------:R-:W-:Y:S05]  /*5e40*/  BSYNC.RECONVERGENT B0 ;  /* 0x0000000000007941 */ /* 0x000fea0003800200 */
.L_x_8310:
[----:B0---4-:R0:W4:Y:S01]  /*5e50*/  LDS R11, [R59+0xec0] ;  /* 0x000ec0003b0b7984 */ /* 0x0111220000000800 */
[----:B------:R-:W-:Y:S04]  /*5e60*/  BSSY.RECONVERGENT B0, `(.L_x_8312) ;  /* 0x0000004000007945 */ /* 0x000fe80003800200 */
[----:B------:R-:W-:Y:S05]  /*5e70*/  @!P4 BRA `(.L_x_8313) ;  /* 0x000000000008c947 */ /* 0x000fea0003800000 */
[----:B------:R0:W-:Y:S04]  /*5e80*/  REDG.E.ADD.F32.FTZ.RN.STRONG.GPU desc[UR16][R4.64+0x680], R12 ;  /* 0x0006800c040079a6 */ /* 0x0001e8000c12f310 */
[----:B----4-:R0:W-:Y:S02]  /*5e90*/  REDG.E.ADD.F32.FTZ.RN.STRONG.GPU desc[UR16][R6.64+0x680], R11 ;  /* 0x0006800b060079a6 */ /* 0x0101e4000c12f310 */
.L_x_8313:
[----:B------:R-:W-:Y:S05]  /*5ea0*/  BSYNC.RECONVERGENT B0 ;  /* 0x0000000000007941 */ /* 0x000fea0003800200 */
.L_x_8312:
[----:B0---4-:R0:W4:Y:S01]  /*5eb0*/  LDS R11, [R58+0xf40] ;  /* 0x000f40003a0b7984 */ /* 0x0111220000000800 */
[----:B------:R-:W-:Y:S04]  /*5ec0*/  BSSY.RECONVERGENT B0, `(.L_x_8314) ;  /* 0x0000004000007945 */ /* 0x000fe80003800200 */
[----:B------:R-:W-:Y:S05]  /*5ed0*/  @!P5 BRA `(.L_x_8315) ;  /* 0x000000000008d947 */ /* 0x000fea0003800000 */
[----:B------:R0:W-:Y:S04]  /*5ee0*/  REDG.E.ADD.F32.FTZ.RN.STRONG.GPU desc[UR16][R4.64+0x700], R220 ;  /* 0x000700dc040079a6 */ /* 0x0001e8000c12f310 */
[----:B----4-:R0:W-:Y:S02]  /*5ef0*/  REDG.E.ADD.F32.FTZ.RN.STRONG.GPU desc[UR16][R6.64+0x700], R11 ;  /* 0x0007000b060079a6 */ /* 0x0101e4000c12f310 */
.L_x_8315:
[----:B------:R-:W-:Y:S05]  /*5f00*/  BSYNC.RECONVERGENT B0 ;  /* 0x0000000000007941 */ /* 0x000fea0003800200 */
.L_x_8314:
[----:B0---4-:R0:W4:Y:S01]  /*5f10*/  LDS R11, [R57+0xfc0] ;  /* 0x000fc000390b7984 */ /* 0x0111220000000800 */
[----:B------:R-:W-:Y:S04]  /*5f20*/  BSSY.RECONVERGENT B0, `(.L_x_8316) ;  /* 0x0000004000007945 */ /* 0x000fe80003800200 */
[----:B------:R-:W-:Y:S05]  /*5f30*/  @!P6 BRA `(.L_x_8317) ;  /* 0x000000000008e947 */ /* 0x000fea0003800000 */
[----:B------:R0:W-:Y:S04]  /*5f40*/  REDG.E.ADD.F32.FTZ.RN.STRONG.GPU desc[UR16][R4.64+0x780], R230 ;  /* 0x000780e6040079a6 */ /* 0x0001e8000c12f310 */
[----:B----4-:R0:W-:Y:S02]  /*5f50*/  REDG.E.ADD.F32.FTZ.RN.STRONG.GPU desc[UR16][R6.64+0x780], R11 ;  /* 0x0007800b060079a6 */ /* 0x0101e4000c12f310 */
.L_x_8317:
[----:B------:R-:W-:Y:S05]  /*5f60*/  BSYNC.RECONVERGENT B0 ;  /* 0x0000000000007941 */ /* 0x000fea0003800200 */
.L_x_8316:
[----:B0---4-:R-:W0:Y:S01]  /*5f70*/  SHFL.DOWN P1, R11, R10, 0x1, 0x1f ;  /* 0x08201f000a0b7f89 */ /* 0x011e220000020000 */
[-C--:B------:R-:W-:Y:S01]  /*5f80*/  FMUL.FTZ R6, R181, R213.reuse ;  /* 0x000000d5b5067220 */ /* 0x080fe20000410000 */
[----:B------:R-:W-:Y:S01]  /*5f90*/  FMUL.FTZ R4, R189, R213 ;  /* 0x000000d5bd047220 */ /* 0x000fe20000410000 */
[-C--:B------:R-:W-:Y:S01]  /*5fa0*/  FMUL.FTZ R18, R18, R217.reuse ;  /* 0x000000d912127220 */ /* 0x080fe20000410000 */
[----:B------:R-:W-:Y:S01]  /*5fb0*/  FMUL.FTZ R7, R181, R216 ;  /* 0x000000d8b5077220 */ /* 0x000fe20000410000 */
        /* <DEDUP_REMOVED lines=8> */
[-C--:B------:R-:W-:Y:S01]  /*6040*/  FMUL.FTZ R190, R190, R215.reuse ;  /* 0x000000d7bebe7220 */ /* 0x080fe20000410000 */
[----:B------:R-:W-:Y:S01]  /*6050*/  FMUL.FTZ R4, R221, R4 ;  /* 0x00000004dd047220 */ /* 0x000fe20000410000 */
[----:B------:R-:W-:Y:S01]  /*6060*/  FMUL.FTZ R215, R181, R215 ;  /* 0x000000d7b5d77220 */ /* 0x000fe20000410000 */
[----:B------:R-:W-:Y:S01]  /*6070*/  FFMA.FTZ R112, R5, R155, R112 ;  /* 0x0000009b05707223 */ /* 0x000fe20000010070 */
[----:B------:R-:W-:Y:S01]  /*6080*/  FFMA.FTZ R5, R145, R5, R204 ;  /* 0x0000000591057223 */ /* 0x000fe200000100cc */
[----:B------:R-:W-:Y:S01]  /*6090*/  FFMA.FTZ R18, R117, R18, R4 ;  /* 0x0000001275127223 */ /* 0x000fe20000010004 */
[----:B------:R-:W-:Y:S01]  /*60a0*/  FMUL.FTZ R4, R181, R9 ;  /* 0x00000009b5047220 */ /* 0x000fe20000410000 */
[----:B------:R-:W-:Y:S01]  /*60b0*/  FMUL.FTZ R226, R226, R215 ;  /* 0x000000d7e2e27220 */ /* 0x000fe20000410000 */
[----:B------:R-:W-:Y:S01]  /*60c0*/  FADD.FTZ R100, R5, R100 ;  /* 0x0000006405647221 */ /* 0x000fe20000010000 */
[C---:B------:R-:W-:Y:S01]  /*60d0*/  FMUL.FTZ R5, R181.reuse, R214 ;  /* 0x000000d6b5057220 */ /* 0x040fe20000410000 */
[----:B------:R-:W-:Y:S01]  /*60e0*/  FMUL.FTZ R13, R181, R212 ;  /* 0x000000d4b50d7220 */ /* 0x000fe20000410000 */
[----:B0-----:R-:W-:Y:S01]  /*60f0*/  @P1 FADD R11, R10, R11 ;  /* 0x0000000b0a0b1221 */ /* 0x001fe20000000000 */
[----:B------:R-:W-:Y:S01]  /*6100*/  FFMA.FTZ R7, R121, R190, R226 ;  /* 0x000000be79077223 */ /* 0x000fe200000100e2 */
[----:B------:R-:W-:Y:S01]  /*6110*/  ISETP.NE.AND P2, PT, R110, RZ, PT ;  /* 0x000000ff6e00720c */ /* 0x000fe20003f45270 */
[----:B------:R-:W-:Y:S01]  /*6120*/  FMUL.FTZ R6, R197, R212 ;  /* 0x000000d4c5067220 */ /* 0x000fe20000410000 */
[----:B------:R-:W-:Y:S01]  /*6130*/  FMUL.FTZ R24, R24, R13 ;  /* 0x0000000d18187220 */ /* 0x000fe20000410000 */
[----:B------:R-:W0:Y:S01]  /*6140*/  SHFL.DOWN P1, R8, R11, 0x2, 0x1f ;  /* 0x08401f000b087f89 */ /* 0x000e220000020000 */
[----:B------:R-:W-:Y:S01]  /*6150*/  FADD.FTZ R108, R7, R108 ;  /* 0x0000006c076c7221 */ /* 0x000fe20000010000 */
[-C--:B------:R-:W-:Y:S01]  /*6160*/  FMUL.FTZ R7, R196, R210.reuse ;  /* 0x000000d2c4077220 */ /* 0x080fe20000410000 */
[----:B------:R-:W-:Y:S01]  /*6170*/  FMUL.FTZ R210, R181, R210 ;  /* 0x000000d2b5d27220 */ /* 0x000fe20000410000 */
[----:B------:R-:W-:Y:S01]  /*6180*/  ISETP.NE.AND P3, PT, R229, RZ, PT ;  /* 0x000000ffe500720c */ /* 0x000fe20003f65270 */
[----:B------:R-:W-:Y:S01]  /*6190*/  FMUL.FTZ R191, R191, R218 ;  /* 0x000000dabfbf7220 */ /* 0x000fe20000410000 */
[----:B------:R-:W-:Y:S01]  /*61a0*/  FMUL.FTZ R194, R194, R211 ;  /* 0x000000d3c2c27220 */ /* 0x000fe20000410000 */
[----:B------:R-:W-:Y:S01]  /*61b0*/  FMUL.FTZ R19, R19, R222 ;  /* 0x000000de13137220 */ /* 0x000fe20000410000 */
[----:B------:R-:W-:Y:S01]  /*61c0*/  FMUL.FTZ R198, R198, R207 ;  /* 0x000000cfc6c67220 */ /* 0x000fe20000410000 */
[----:B------:R-:W-:Y:S01]  /*61d0*/  FMUL.FTZ R17, R17, R224 ;  /* 0x000000e011117220 */ /* 0x000fe20000410000 */
[C---:B------:R-:W-:Y:S01]  /*61e0*/  FMUL.FTZ R218, R181.reuse, R218 ;  /* 0x000000dab5da7220 */ /* 0x040fe20000410000 */
[----:B------:R-:W-:Y:S01]  /*61f0*/  FMUL.FTZ R211, R181, R211 ;  /* 0x000000d3b5d37220 */ /* 0x000fe20000410000 */
[----:B------:R-:W-:Y:S01]  /*6200*/  FMUL.FTZ R4, R223, R4 ;  /* 0x00000004df047220 */ /* 0x000fe20000410000 */
[C---:B------:R-:W-:Y:S01]  /*6210*/  FMUL.FTZ R10, R181.reuse, R209 ;  /* 0x000000d1b50a7220 */ /* 0x040fe20000410000 */
[C---:B------:R-:W-:Y:S01]  /*6220*/  FMUL.FTZ R12, R181.reuse, R205 ;  /* 0x000000cdb50c7220 */ /* 0x040fe20000410000 */
[C---:B------:R-:W-:Y:S01]  /*6230*/  FMUL.FTZ R224, R181.reuse, R224 ;  /* 0x000000e0b5e07220 */ /* 0x040fe20000410000 */
[----:B------:R-:W-:Y:S01]  /*6240*/  FMUL.FTZ R207, R181, R207 ;  /* 0x000000cfb5cf7220 */ /* 0x000fe20000410000 */
[----:B------:R-:W-:Y:S01]  /*6250*/  FMUL.FTZ R25, R25, R210 ;  /* 0x000000d219197220 */ /* 0x000fe20000410000 */
[----:B------:R-:W-:Y:S01]  /*6260*/  FFMA.FTZ R115, R6, R180, R115 ;  /* 0x000000b406737223 */ /* 0x000fe20000010073 */
[----:B------:R-:W-:Y:S01]  /*6270*/  FFMA.FTZ R24, R149, R6, R24 ;  /* 0x0000000695187223 */ /* 0x000fe20000010018 */
[----:B------:R-:W-:Y:S01]  /*6280*/  FFMA.FTZ R120, R7, R177, R120 ;  /* 0x000000b107787223 */ /* 0x000fe20000010078 */
[----:B------:R-:W-:Y:S01]  /*6290*/  FFMA.FTZ R25, R148, R7, R25 ;  /* 0x0000000794197223 */ /* 0x000fe20000010019 */
[----:B------:R-:W-:Y:S01]  /*62a0*/  FMUL.FTZ R14, R14, R227 ;  /* 0x000000e30e0e7220 */ /* 0x000fe20000410000 */
[----:B------:R-:W-:Y:S01]  /*62b0*/  FMUL.FTZ R218, R27, R218 ;  /* 0x000000da1bda7220 */ /* 0x000fe20000410000 */
[----:B0-----:R-:W-:Y:S01]  /*62c0*/  @P1 FADD R8, R11, R8 ;  /* 0x000000080b081221 */ /* 0x001fe20000000000 */
[----:B------:R-:W-:Y:S01]  /*62d0*/  FMUL.FTZ R11, R26, R5 ;  /* 0x000000051a0b7220 */ /* 0x000fe20000410000 */
[C---:B------:R-:W-:Y:S01]  /*62e0*/  FMUL.FTZ R5, R181.reuse, R222 ;  /* 0x000000deb5057220 */ /* 0x040fe20000410000 */
[----:B------:R-:W-:Y:S01]  /*62f0*/  FMUL.FTZ R181, R181, R227 ;  /* 0x000000e3b5b57220 */ /* 0x000fe20000410000 */
[----:B------:R-:W-:Y:S01]  /*6300*/  FMUL.FTZ R202, R202, R211 ;  /* 0x000000d3caca7220 */ /* 0x000fe20000410000 */
[----:B-1----:R-:W0:Y:S01]  /*6310*/  SHFL.DOWN P1, R15, R8, 0x4, 0x1f ;  /* 0x08801f00080f7f89 */ /* 0x002e220000020000 */
        /* <DEDUP_REMOVED lines=58> */
.L_x_8319:
[----:B------:R-:W-:Y:S05]  /*66c0*/  BSYNC.RECONVERGENT B0 ;  /* 0x0000000000007941 */ /* 0x000fea0003800200 */
.L_x_8318:
[----:B------:R-:W-:-:S04]  /*66d0*/  UIADD3 UR4, UPT, UPT, UR4, 0x1, URZ ;  /* 0x0000000104047890 */ /* 0x000fc8000fffe0ff */
[----:B------:R-:W-:-:S09]  /*66e0*/  UISETP.GE.AND UP0, UPT, UR4, UR13, UPT ;  /* 0x0000000d0400728c */ /* 0x000fd2000bf06270 */
[----:B------:R-:W-:Y:S05]  /*66f0*/  BRA.U !UP0, `(.L_x_8320) ;  /* 0xffffffd108bc7547 */ /* 0x000fea000b83ffff */
.L_x_8282:
[----:B------:R-:W-:Y:S08]  /*6700*/  BAR.SYNC.DEFER_BLOCKING 0x0 ;  /* 0x0000000000007b1d */ /* 0x000ff00000010000 */
[----:B------:R-:W4:Y:S01]  /*6710*/  LDC.64 R24, c[0x0][0x4f8] ;  /* 0x00013e00ff187b82 */ /* 0x000f220000000a00 */
[----:B------:R-:W-:Y:S01]  /*6720*/  IADD3 R42, PT, PT, R75, -0x1, RZ ;  /* 0xffffffff4b2a7810 */ /* 0x000fe20007ffe0ff */
[----:B------:R-:W5:Y:S06]  /*6730*/  LDCU.64 UR4, c[0x0][0x500] ;  /* 0x0000a000ff0477ac */ /* 0x000f6c0008000a00 */
[----:B------:R-:W2:Y:S08]  /*6740*/  LDC.64 R44, c[0x0][0x518] ;  /* 0x00014600ff2c7b82 */ /* 0x000eb00000000a00 */
[----:B------:R-:W3:Y:S01]  /*6750*/  LDC.64 R46, c[0x0][0x560] ;  /* 0x00015800ff2e7b82 */ /* 0x000ee20000000a00 */
[----:B------:R-:W5:Y:S04]  /*6760*/  LDG.E.128 R4, desc[UR16][R38.64] ;  /* 0x0000001026047981 */ /* 0x000f68000c1e1d00 */
[----:B01----:R0:W4:Y:S01]  /*6770*/  LDG.E.128 R8, desc[UR16][R38.64+0x200] ;  /* 0x0002001026087981 */ /* 0x003122000c1e1d00 */
[----:B------:R-:W-:-:S04]  /*6780*/  SHF.L.U32 R40, R42, 0x9, RZ ;  /* 0x000000092a287819 */ /* 0x000fc800000006ff */
[----:B------:R-:W-:Y:S01]  /*6790*/  SHF.R.S32.HI R41, RZ, 0x1f, R40 ;  /* 0x0000001fff297819 */ /* 0x000fe20000011428 */
[----:B0-----:R-:W0:Y:S01]  /*67a0*/  LDC.64 R38, c[0x0][0x550] ;  /* 0x00015400ff267b82 */ /* 0x001e220000000a00 */
[----:B-----5:R-:W-:Y:S04]  /*67b0*/  STS.128 [R53], R4 ;  /* 0x0000000435007388 */ /* 0x020fe80000000c00 */
[----:B----4-:R-:W-:Y:S01]  /*67c0*/  STS.128 [R53+0x200], R8 ;  /* 0x0002000835007388 */ /* 0x010fe20000000c00 */
[----:B------:R-:W-:-:S03]  /*67d0*/  NOP ;  /* 0x0000000000007918 */ /* 0x000fc60000000000 */
[----:B------:R-:W1:Y:S04]  /*67e0*/  LDS.128 R12, [R52] ;  /* 0x00000000340c7984 */ /* 0x000e680000000c00 */
[----:B------:R-:W4:Y:S01]  /*67f0*/  LDS.128 R4, [R52+0x10] ;  /* 0x0000100034047984 */ /* 0x000f220000000c00 */
[--C-:B-1----:R-:W-:Y:S02]  /*6800*/  HADD2.F32 R17, -RZ, R12.reuse.H0_H0 ;  /* 0x2000000cff117230 */ /* 0x102fe40000004100 */
        /* <DEDUP_REMOVED lines=16> */
[----:B------:R-:W1:Y:S01]  /*6910*/  @!P2 MUFU.EX2 R0, R0 ;  /* 0x000000000000a308 */ /* 0x000e620000000800 */
[----:B------:R-:W-:-:S07]  /*6920*/  @!P3 FMUL.FTZ R9, R17, -1.4426950216293334961 ;  /* 0xbfb8aa3b1109b820 */ /* 0x000fce0000410000 */
[----:B------:R-:W5:Y:S08]  /*6930*/  @!P3 MUFU.EX2 R9, R9 ;  /* 0x000000090009b308 */ /* 0x000f700000000800 */
[----:B------:R-:W2:Y:S01]  /*6940*/  @!P4 MUFU.EX2 R10, R10 ;  /* 0x0000000a000ac308 */ /* 0x000ea20000000800 */
[----:B-1----:R-:W-:Y:S01]  /*6950*/  @!P2 FADD.FTZ R8, R0, 1 ;  /* 0x3f8000000008a421 */ /* 0x002fe20000010000 */
[----:B------:R-:W-:Y:S01]  /*6960*/  FADD.FTZ R0, R13, R88 ;  /* 0x000000580d007221 */ /* 0x000fe20000010000 */
[----:B------:R-:W-:-:S04]  /*6970*/  HADD2.F32 R13, -RZ, R14.H1_H1 ;  /* 0x3000000eff0d7230 */ /* 0x000fc80000004100 */
[----:B------:R-:W-:Y:S01]  /*6980*/  FSETP.GTU.FTZ.AND P6, PT, R0, 20, PT ;  /* 0x41a000000000780b */ /* 0x000fe20003fdc000 */
[--C-:B------:R-:W-:Y:S01]  /*6990*/  FADD.FTZ R14, R13, R88.reuse ;  /* 0x000000580d0e7221 */ /* 0x100fe20000010000 */
[----:B-----5:R-:W-:Y:S01]  /*69a0*/  @!P3 FADD.FTZ R9, R9, 1 ;  /* 0x3f8000000909b421 */ /* 0x020fe20000010000 */
[--C-:B------:R-:W-:Y:S01]  /*69b0*/  HADD2.F32 R13, -RZ, R15.reuse.H0_H0 ;  /* 0x2000000fff0d7230 */ /* 0x100fe20000004100 */
[----:B------:R1:W5:Y:S01]  /*69c0*/  @!P2 MUFU.RCP R17, R8 ;  /* 0x000000080011a308 */ /* 0x0003620000001000 */
[----:B------:R-:W-:Y:S01]  /*69d0*/  HADD2.F32 R15, -RZ, R15.H1_H1 ;  /* 0x3000000fff0f7230 */ /* 0x000fe20000004100 */
[----:B------:R-:W-:Y:S02]  /*69e0*/  FSETP.GTU.FTZ.AND P0, PT, R14, 20, PT ;  /* 0x41a000000e00780b */ /* 0x000fe40003f1c000 */
[--C-:B------:R-:W-:Y:S01]  /*69f0*/  FADD.FTZ R16, R13, R88.reuse ;  /* 0x000000580d107221 */ /* 0x100fe20000010000 */
[----:B----4-:R-:W-:Y:S02]  /*6a00*/  HADD2.F32 R13, -RZ, R4.H1_H1 ;  /* 0x30000004ff0d7230 */ /* 0x010fe40000004100 */
[----:B--2---:R-:W-:Y:S01]  /*6a10*/  @!P4 FADD.FTZ R10, R10, 1 ;  /* 0x3f8000000a0ac421 */ /* 0x004fe20000010000 */
[--C-:B------:R-:W-:Y:S01]  /*6a20*/  FADD.FTZ R15, R15, R88.reuse ;  /* 0x000000580f0f7221 */ /* 0x100fe20000010000 */
[----:B------:R2:W4:Y:S01]  /*6a30*/  @!P3 MUFU.RCP R12, R9 ;  /* 0x00000009000cb308 */ /* 0x0005220000001000 */
[----:B------:R-:W-:Y:S01]  /*6a40*/  FSETP.GTU.FTZ.AND P1, PT, R16, 20, PT ;  /* 0x41a000001000780b */ /* 0x000fe20003f3c000 */
[----:B------:R-:W-:Y:S01]  /*6a50*/  @!P6 FMUL.FTZ R0, R0, -1.4426950216293334961 ;  /* 0xbfb8aa3b0000e820 */ /* 0x000fe20000410000 */
[----:B------:R-:W-:-:S03]  /*6a60*/  FADD.FTZ R13, R13, R88 ;  /* 0x000000580d0d7221 */ /* 0x000fc60000010000 */
[----:B-1----:R-:W-:Y:S02]  /*6a70*/  @!P0 FMUL.FTZ R8, R14, -1.4426950216293334961 ;  /* 0xbfb8aa3b0e088820 */ /* 0x002fe40000410000 */
[----:B------:R1:W3:Y:S01]  /*6a80*/  @!P4 MUFU.RCP R19, R10 ;  /* 0x0000000a0013c308 */ /* 0x0002e20000001000 */
[----:B--2---:R-:W-:Y:S02]  /*6a90*/  HADD2.F32 R9, -RZ, R4.H0_H0 ;  /* 0x20000004ff097230 */ /* 0x004fe40000004100 */
[----:B-----5:R-:W-:Y:S01]  /*6aa0*/  @!P2 FMUL.FTZ R104, R104, R17 ;  /* 0x000000116868a220 */ /* 0x020fe20000410000 */
[----:B------:R-:W-:Y:S02]  /*6ab0*/  FSETP.GTU.FTZ.AND P2, PT, R15, 20, PT ;  /* 0x41a000000f00780b */ /* 0x000fe40003f5c000 */
[----:B------:R-:W-:Y:S01]  /*6ac0*/  @!P1 FMUL.FTZ R4, R16, -1.4426950216293334961 ;  /* 0xbfb8aa3b10049820 */ /* 0x000fe20000410000 */
[----:B------:R-:W-:Y:S01]  /*6ad0*/  FADD.FTZ R92, R104, R92 ;  /* 0x0000005c685c7221 */ /* 0x000fe20000010000 */
[----:B------:R-:W2:Y:S01]  /*6ae0*/  @!P5 MUFU.EX2 R11, R11 ;  /* 0x0000000b000bd308 */ /* 0x000ea20000000800 */
[----:B-1----:R-:W-:Y:S01]  /*6af0*/  FADD.FTZ R10, R9, R88 ;  /* 0x00000058090a7221 */ /* 0x002fe20000010000 */
[----:B----4-:R-:W-:-:S04]  /*6b00*/  @!P3 FMUL.FTZ R103, R103, R12 ;  /* 0x0000000c6767b220 */ /* 0x010fc80000410000 */
[----:B------:R-:W-:Y:S02]  /*6b10*/  FSETP.GTU.FTZ.AND P3, PT, R10, 20, PT ;  /* 0x41a000000a00780b */ /* 0x000fe40003f7c000 */
[----:B------:R-:W1:Y:S01]  /*6b20*/  @!P6 MUFU.EX2 R0, R0 ;  /* 0x000000000000e308 */ /* 0x000e620000000800 */
[----:B---3--:R-:W-:Y:S01]  /*6b30*/  @!P4 FMUL.FTZ R106, R106, R19 ;  /* 0x000000136a6ac220 */ /* 0x008fe20000410000 */
[----:B------:R-:W-:Y:S01]  /*6b40*/  FSETP.GTU.FTZ.AND P4, PT, R13, 20, PT ;  /* 0x41a000000d00780b */ /* 0x000fe20003f9c000 */
[----:B------:R-:W-:-:S05]  /*6b50*/  @!P2 FMUL.FTZ R9, R15, -1.4426950216293334961 ;  /* 0xbfb8aa3b0f09a820 */ /* 0x000fca0000410000 */
[----:B------:R-:W3:Y:S01]  /*6b60*/  @!P0 MUFU.EX2 R8, R8 ;  /* 0x0000000800088308 */ /* 0x000ee20000000800 */
[----:B--2---:R-:W-:Y:S02]  /*6b70*/  @!P5 FADD.FTZ R11, R11, 1 ;  /* 0x3f8000000b0bd421 */ /* 0x004fe40000010000 */
[----:B------:R-:W-:-:S04]  /*6b80*/  @!P3 FMUL.FTZ R10, R10, -1.4426950216293334961 ;  /* 0xbfb8aa3b0a0ab820 */ /* 0x000fc80000410000 */
[----:B------:R-:W-:Y:S01]  /*6b90*/  @!P4 FMUL.FTZ R12, R13, -1.4426950216293334961 ;  /* 0xbfb8aa3b0d0cc820 */ /* 0x000fe20000410000 */
[----:B------:R-:W2:Y:S01]  /*6ba0*/  @!P1 MUFU.EX2 R4, R4 ;  /* 0x0000000400049308 */ /* 0x000ea20000000800 */
[----:B-1----:R-:W-:Y:S01]  /*6bb0*/  @!P6 FADD.FTZ R0, R0, 1 ;  /* 0x3f8000000000e421 */ /* 0x002fe20000010000 */
[--C-:B------:R-:W-:Y:S02]  /*6bc0*/  HADD2.F32 R13, -RZ, R5.reuse.H0_H0 ;  /* 0x20000005ff0d7230 */ /* 0x100fe40000004100 */
[----:B------:R-:W-:-:S03]  /*6bd0*/  HADD2.F32 R5, -RZ, R5.H1_H1 ;  /* 0x30000005ff057230 */ /* 0x000fc60000004100 */
[--C-:B------:R-:W-:Y:S01]  /*6be0*/  FADD.FTZ R13, R13, R88.reuse ;  /* 0x000000580d0d7221 */ /* 0x100fe20000010000 */
[----:B------:R-:W1:Y:S01]  /*6bf0*/  @!P3 MUFU.EX2 R10, R10 ;  /* 0x0000000a000ab308 */ /* 0x000e620000000800 */
[----:B---3--:R-:W-:Y:S01]  /*6c00*/  @!P0 FADD.FTZ R8, R8, 1 ;  /* 0x3f80000008088421 */ /* 0x008fe20000010000 */
[----:B------:R-:W-:Y:S01]  /*6c10*/  FADD.FTZ R16, R5, R88 ;  /* 0x0000005805107221 */ /* 0x000fe20000010000 */
[----:B------:R-:W-:-:S05]  /*6c20*/  HADD2.F32 R5, -RZ, R6.H0_H0 ;  /* 0x20000006ff057230 */ /* 0x000fca0000004100 */
[----:B------:R-:W3:Y:S01]  /*6c30*/  @!P5 MUFU.RCP R14, R11 ;  /* 0x0000000b000ed308 */ /* 0x000ee20000001000 */
[----:B--2---:R-:W-:-:S07]  /*6c40*/  @!P1 FADD.FTZ R4, R4, 1 ;  /* 0x3f80000004049421 */ /* 0x004fce0000010000 */
[----:B------:R-:W2:Y:S01]  /*6c50*/  @!P2 MUFU.EX2 R9, R9 ;  /* 0x000000090009a308 */ /* 0x000ea20000000800 */
[----:B-1----:R-:W-:-:S07]  /*6c60*/  @!P3 FADD.FTZ R10, R10, 1 ;  /* 0x3f8000000a0ab421 */ /* 0x002fce0000010000 */
[----:B------:R-:W1:Y:S01]  /*6c70*/  @!P6 MUFU.RCP R0, R0 ;  /* 0x000000000000e308 */ /* 0x000e620000001000 */
[----:B---3--:R-:W-:Y:S01]  /*6c80*/  @!P5 FMUL.FTZ R105, R105, R14 ;  /* 0x0000000e6969d220 */ /* 0x008fe20000410000 */
[----:B------:R-:W-:-:S06]  /*6c90*/  FSETP.GTU.FTZ.AND P5, PT, R13, 20, PT ;  /* 0x41a000000d00780b */ /* 0x000fcc0003fbc000 */
[----:B------:R3:W4:Y:S01]  /*6ca0*/  @!P0 MUFU.RCP R15, R8 ;  /* 0x00000008000f8308 */ /* 0x0007220000001000 */
[----:B--2---:R-:W-:-:S07]  /*6cb0*/  @!P2 FADD.FTZ R9, R9, 1 ;  /* 0x3f8000000909a421 */ /* 0x004fce0000010000 */
[----:B------:R-:W2:Y:S01]  /*6cc0*/  @!P1 MUFU.RCP R17, R4 ;  /* 0x0000000400119308 */ /* 0x000ea20000001000 */
[--C-:B---3--:R-:W-:Y:S01]  /*6cd0*/  FADD.FTZ R8, R5, R88.reuse ;  /* 0x0000005805087221 */ /* 0x108fe20000010000 */
[----:B------:R-:W-:Y:S02]  /*6ce0*/  HADD2.F32 R5, -RZ, R6.H1_H1 ;  /* 0x30000006ff057230 */ /* 0x000fe40000004100 */
[----:B-1----:R-:W-:Y:S01]  /*6cf0*/  @!P6 FMUL.FTZ R107, R107, R0 ;  /* 0x000000006b6be220 */ /* 0x002fe20000410000 */
[----:B------:R-:W-:Y:S01]  /*6d00*/  FSETP.GTU.FTZ.AND P6, PT, R16, 20, PT ;  /* 0x41a000001000780b */ /* 0x000fe20003fdc000 */
[----:B------:R-:W-:Y:S01]  /*6d10*/  @!P5 FMUL.FTZ R0, R13, -1.4426950216293334961 ;  /* 0xbfb8aa3b0d00d820 */ /* 0x000fe20000410000 */
[----:B------:R-:W-:Y:S01]  /*6d20*/  FADD.FTZ R6, R5, R88 ;  /* 0x0000005805067221 */ /* 0x000fe20000010000 */
[----:B------:R1:W3:Y:S01]  /*6d30*/  @!P3 MUFU.RCP R11, R10 ;  /* 0x0000000a000bb308 */ /* 0x0002e20000001000 */
[----:B----4-:R-:W-:Y:S01]  /*6d40*/  @!P0 FMUL.FTZ R108, R108, R15 ;  /* 0x0000000f6c6c8220 */ /* 0x010fe20000410000 */
[----:B------:R-:W-:-:S02]  /*6d50*/  FSETP.GTU.FTZ.AND P0, PT, R8, 20, PT ;  /* 0x41a000000800780b */ /* 0x000fc40003f1c000 */
[----:B------:R-:W-:-:S04]  /*6d60*/  F2FP.F16.F32.PACK_AB R15, R122, R123 ;  /* 0x0000007b7a0f723e */ /* 0x000fc800000000ff */
[----:B------:R4:W5:Y:S01]  /*6d70*/  @!P2 MUFU.RCP R14, R9 ;  /* 0x00000009000ea308 */ /* 0x0009620000001000 */
[----:B--2---:R-:W-:Y:S01]  /*6d80*/  @!P1 FMUL.FTZ R102, R102, R17 ;  /* 0x0000001166669220 */ /* 0x004fe20000410000 */
[----:B------:R-:W-:Y:S01]  /*6d90*/  FSETP.GTU.FTZ.AND P1, PT, R6, 20, PT ;  /* 0x41a000000600780b */ /* 0x000fe20003f3c000 */
[----:B------:R-:W-:Y:S01]  /*6da0*/  @!P6 FMUL.FTZ R4, R16, -1.4426950216293334961 ;  /* 0xbfb8aa3b1004e820 */ /* 0x000fe20000410000 */
[----:B-1----:R-:W-:-:S03]  /*6db0*/  F2FP.F16.F32.PACK_AB R10, R137, R139 ;  /* 0x0000008b890a723e */ /* 0x002fc600000000ff */
[----:B------:R-:W-:Y:S01]  /*6dc0*/  @!P0 FMUL.FTZ R5, R8, -1.4426950216293334961 ;  /* 0xbfb8aa3b08058820 */ /* 0x000fe20000410000 */
[----:B------:R-:W1:Y:S01]  /*6dd0*/  @!P4 MUFU.EX2 R12, R12 ;  /* 0x0000000c000cc308 */ /* 0x000e620000000800 */
[--C-:B----4-:R-:W-:Y:S02]  /*6de0*/  HADD2.F32 R9, -RZ, R7.reuse.H0_H0 ;  /* 0x20000007ff097230 */ /* 0x110fe40000004100 */
[----:B---3--:R-:W-:Y:S01]  /*6df0*/  @!P3 FMUL.FTZ R100, R100, R11 ;  /* 0x0000000b6464b220 */ /* 0x008fe20000410000 */
[----:B------:R-:W-:Y:S01]  /*6e00*/  HADD2.F32 R7, -RZ, R7.H1_H1 ;  /* 0x30000007ff077230 */ /* 0x000fe20000004100 */
[----:B------:R-:W-:Y:S01]  /*6e10*/  F2FP.F16.F32.PACK_AB R11, R142, R143 ;  /* 0x0000008f8e0b723e */ /* 0x000fe200000000ff */
[--C-:B------:R-:W-:Y:S01]  /*6e20*/  FADD.FTZ R9, R9, R88.reuse ;  /* 0x0000005809097221 */ /* 0x100fe20000010000 */
[----:B------:R-:W-:Y:S02]  /*6e30*/  @!P1 FMUL.FTZ R6, R6, -1.4426950216293334961 ;  /* 0xbfb8aa3b06069820 */ /* 0x000fe40000410000 */
[----:B------:R-:W-:Y:S01]  /*6e40*/  FADD.FTZ R13, R7, R88 ;  /* 0x00000058070d7221 */ /* 0x000fe20000010000 */
[----:B------:R-:W2:Y:S01]  /*6e50*/  @!P5 MUFU.EX2 R0, R0 ;  /* 0x000000000000d308 */ /* 0x000ea20000000800 */
[----:B-----5:R-:W-:Y:S01]  /*6e60*/  @!P2 FMUL.FTZ R101, R101, R14 ;  /* 0x0000000e6565a220 */ /* 0x020fe20000410000 */
[----:B------:R-:W-:-:S02]  /*6e70*/  FSETP.GTU.FTZ.AND P2, PT, R9, 20, PT ;  /* 0x41a000000900780b */ /* 0x000fc40003f5c000 */
[----:B------:R-:W-:Y:S02]  /*6e80*/  FSETP.GTU.FTZ.AND P3, PT, R13, 20, PT ;  /* 0x41a000000d00780b */ /* 0x000fe40003f7c000 */
[----:B------:R-:W-:Y:S02]  /*6e90*/  F2FP.F16.F32.PACK_AB R8, R124, R125 ;  /* 0x0000007d7c08723e */ /* 0x000fe400000000ff */
[----:B------:R-:W3:Y:S01]  /*6ea0*/  @!P6 MUFU.EX2 R4, R4 ;  /* 0x000000040004e308 */ /* 0x000ee20000000800 */
[----:B-1----:R-:W-:Y:S01]  /*6eb0*/  @!P4 FADD.FTZ R12, R12, 1 ;  /* 0x3f8000000c0cc421 */ /* 0x002fe20000010000 */
[----:B------:R-:W-:-:S05]  /*6ec0*/  F2FP.F16.F32.PACK_AB R14, R119, R120 ;  /* 0x00000078770e723e */ /* 0x000fca00000000ff */
[----:B------:R-:W-:Y:S01]  /*6ed0*/  @!P2 FMUL.FTZ R7, R9, -1.4426950216293334961 ;  /* 0xbfb8aa3b0907a820 */ /* 0x000fe20000410000 */
[----:B------:R-:W-:Y:S01]  /*6ee0*/  @!P0 MUFU.EX2 R5, R5 ;  /* 0x0000000500058308 */ /* 0x000fe20000000800 */
[----:B------:R-:W-:Y:S01]  /*6ef0*/  @!P3 FMUL.FTZ R13, R13, -1.4426950216293334961 ;  /* 0xbfb8aa3b0d0db820 */ /* 0x000fe20000410000 */
[----:B------:R-:W-:Y:S01]  /*6f00*/  F2FP.F16.F32.PACK_AB R9, R126, R127 ;  /* 0x0000007f7e09723e */ /* 0x000fe200000000ff */
[----:B--2---:R-:W-:-:S04]  /*6f10*/  @!P5 FADD.FTZ R0, R0, 1 ;  /* 0x3f8000000000d421 */ /* 0x004fc80000010000 */
[----:B------:R-:W-:Y:S01]  /*6f20*/  STS.128 [R52], R8 ;  /* 0x0000000834007388 */ /* 0x000fe20000000c00 */
[----:B------:R-:W1:Y:S01]  /*6f30*/  @!P1 MUFU.EX2 R6, R6 ;  /* 0x0000000600069308 */ /* 0x000e620000000800 */
[----:B---3--:R-:W-:-:S07]  /*6f40*/  @!P6 FADD.FTZ R4, R4, 1 ;  /* 0x3f8000000404e421 */ /* 0x008fce0000010000 */
[----:B------:R2:W3:Y:S08]  /*6f50*/  @!P3 MUFU.EX2 R18, R13 ;  /* 0x0000000d0012b308 */ /* 0x0004f00000000800 */
[----:B------:R4:W5:Y:S01]  /*6f60*/  @!P4 MUFU.RCP R20, R12 ;  /* 0x0000000c0014c308 */ /* 0x0009620000001000 */
[----:B--2---:R-:W-:Y:S01]  /*6f70*/  F2FP.F16.F32.PACK_AB R13, R115, R116 ;  /* 0x00000074730d723e */ /* 0x004fe200000000ff */
[----:B-1----:R-:W-:-:S06]  /*6f80*/  @!P1 FADD.FTZ R16, R6, 1 ;  /* 0x3f80000006109421 */ /* 0x002fcc0000010000 */
[----:B------:R1:W2:Y:S01]  /*6f90*/  @!P5 MUFU.RCP R19, R0 ;  /* 0x000000000013d308 */ /* 0x0002a20000001000 */
[----:B----4-:R-:W-:Y:S01]  /*6fa0*/  F2FP.F16.F32.PACK_AB R12, R111, R112 ;  /* 0x000000706f0c723e */ /* 0x010fe200000000ff */
[----:B---3--:R-:W-:-:S04]  /*6fb0*/  @!P3 FADD.FTZ R18, R18, 1 ;  /* 0x3f8000001212b421 */ /* 0x008fc80000010000 */
[----:B------:R3:W-:Y:S01]  /*6fc0*/  STS.128 [R52+0x10], R12 ;  /* 0x0000100c34007388 */ /* 0x0007e20000000c00 */
[----:B------:R-:W-:Y:S01]  /*6fd0*/  NOP ;  /* 0x0000000000007918 */ /* 0x000fe20000000000 */
[----:B------:R-:W4:Y:S01]  /*6fe0*/  @!P2 MUFU.EX2 R17, R7 ;  /* 0x000000070011a308 */ /* 0x000f220000000800 */
[----:B-1----:R-:W-:Y:S01]  /*6ff0*/  @!P0 FADD.FTZ R0, R5, 1 ;  /* 0x3f80000005008421 */ /* 0x002fe20000010000 */
[----:B------:R-:W1:Y:S01]  /*7000*/  LDS.128 R8, [R53+0x200] ;  /* 0x0002000035087984 */ /* 0x000e620000000c00 */
[----:B-----5:R-:W-:Y:S01]  /*7010*/  @!P4 FMUL.FTZ R93, R93, R20 ;  /* 0x000000145d5dc220 */ /* 0x020fe20000410000 */
[----:B--2---:R-:W-:Y:S01]  /*7020*/  @!P5 FMUL.FTZ R94, R94, R19 ;  /* 0x000000135e5ed220 */ /* 0x004fe20000410000 */
[----:B------:R-:W-:Y:S02]  /*7030*/  IADD3 R84, P4, PT, R84, -0x400, RZ ;  /* 0xfffffc0054547810 */ /* 0x000fe40007f9e0ff */
[----:B------:R-:W-:Y:S01]  /*7040*/  IADD3 R82, P5, PT, R82, -0x400, RZ ;  /* 0xfffffc0052527810 */ /* 0x000fe20007fbe0ff */
[----:B------:R2:W5:Y:S01]  /*7050*/  @!P6 MUFU.RCP R22, R4 ;  /* 0x000000040016e308 */ /* 0x0005620000001000 */
[----:B---3--:R-:W-:-:S04]  /*7060*/  IMAD.WIDE.U32 R12, R24, UR18, R40 ;  /* 0x00000012180c7c25 */ /* 0x008fc8000f8e0028 */
[----:B------:R-:W-:Y:S01]  /*7070*/  FADD.FTZ R15, R92, R103 ;  /* 0x000000675c0f7221 */ /* 0x000fe20000010000 */
[----:B------:R-:W-:Y:S01]  /*7080*/  IADD3.X R85, PT, PT, R85, -0x1, RZ, P4, !PT ;  /* 0xffffffff55557810 */ /* 0x000fe200027fe4ff */
[----:B------:R-:W-:Y:S01]  /*7090*/  IMAD R13, R25, UR18, R13 ;  /* 0x00000012190d7c24 */ /* 0x000fe2000f8e020d */
[----:B------:R-:W-:Y:S01]  /*70a0*/  IADD3.X R83, PT, PT, R83, -0x1, RZ, P5, !PT ;  /* 0xffffffff53537810 */ /* 0x000fe20002ffe4ff */
[----:B------:R-:W-:Y:S01]  /*70b0*/  IMAD.WIDE.U32 R40, R44, UR18, R40 ;  /* 0x000000122c287c25 */ /* 0x000fe2000f8e0028 */
[----:B------:R3:W0:Y:S01]  /*70c0*/  @!P0 MUFU.RCP R21, R0 ;  /* 0x0000000000158308 */ /* 0x0006220000001000 */
[----:B--2---:R-:W2:Y:S02]  /*70d0*/  LDS.128 R4, [R53] ;  /* 0x0000000035047984 */ /* 0x004ea40000000c00 */
[----:B----4-:R-:W-:Y:S01]  /*70e0*/  @!P2 FADD.FTZ R17, R17, 1 ;  /* 0x3f8000001111a421 */ /* 0x010fe20000010000 */
[----:B------:R-:W-:-:S04]  /*70f0*/  IMAD.WIDE.U32 R12, R91, UR4, R12 ;  /* 0x000000045b0c7c25 */ /* 0x000fc8000f8e000c */
[----:B------:R-:W-:Y:S01]  /*7100*/  IMAD R14, R91, UR5, R13 ;  /* 0x000000055b0e7c24 */ /* 0x000fe2000f8e020d */
[----:B------:R-:W4:Y:S01]  /*7110*/  @!P1 MUFU.RCP R16, R16 ;  /* 0x0000001000109308 */ /* 0x000f220000001000 */
[----:B---3--:R-:W-:Y:S01]  /*7120*/  FADD.FTZ R0, R15, R106 ;  /* 0x0000006a0f007221 */ /* 0x008fe20000010000 */
[----:B-----5:R-:W-:Y:S01]  /*7130*/  @!P6 FMUL.FTZ R95, R95, R22 ;  /* 0x000000165f5fe220 */ /* 0x020fe20000410000 */
[----:B------:R-:W-:Y:S01]  /*7140*/  F2FP.F16.F32.PACK_AB R15, R101, R102 ;  /* 0x00000066650f723e */ /* 0x000fe200000000ff */
[----:B------:R-:W3:Y:S01]  /*7150*/  LDCU.64 UR4, c[0x0][0x520] ;  /* 0x0000a400ff0477ac */ /* 0x000ee20008000a00 */
[----:B------:R-:W-:Y:S01]  /*7160*/  FADD.FTZ R0, R0, R105 ;  /* 0x0000006900007221 */ /* 0x000fe20000010000 */
[----:B------:R-:W-:Y:S02]  /*7170*/  IMAD R41, R45, UR18, R41 ;  /* 0x000000122d297c24 */ /* 0x000fe4000f8e0229 */
[----:B------:R-:W5:Y:S01]  /*7180*/  @!P2 MUFU.RCP R17, R17 ;  /* 0x000000110011a308 */ /* 0x000f620000001000 */
[----:B0-----:R-:W-:Y:S01]  /*7190*/  @!P0 FMUL.FTZ R96, R96, R21 ;  /* 0x0000001560608220 */ /* 0x001fe20000410000 */
[----:B------:R-:W-:Y:S01]  /*71a0*/  LEA R38, P0, R12, R38, 0x1 ;  /* 0x000000260c267211 */ /* 0x000fe200078008ff */
[----:B------:R-:W-:-:S03]  /*71b0*/  FADD.FTZ R13, R0, R107 ;  /* 0x0000006b000d7221 */ /* 0x000fc60000010000 */
[----:B------:R-:W-:Y:S01]  /*71c0*/  LEA.HI.X R39, R12, R39, R14, 0x1, P0 ;  /* 0x000000270c277211 */ /* 0x000fe200000f0c0e */
[----:B------:R-:W-:Y:S01]  /*71d0*/  FADD.FTZ R43, R13, R108 ;  /* 0x0000006c0d2b7221 */ /* 0x000fe20000010000 */
[----:B------:R-:W0:Y:S01]  /*71e0*/  @!P3 MUFU.RCP R18, R18 ;  /* 0x000000120012b308 */ /* 0x000e220000001000 */
[----:B----4-:R-:W-:Y:S01]  /*71f0*/  @!P1 FMUL.FTZ R97, R97, R16 ;  /* 0x0000001061619220 */ /* 0x010fe20000410000 */
[----:B------:R-:W-:Y:S01]  /*7200*/  F2FP.F16.F32.PACK_AB R14, R108, R107 ;  /* 0x0000006b6c0e723e */ /* 0x000fe200000000ff */
[----:B------:R-:W-:Y:S01]  /*7210*/  IMAD.WIDE.U32 R38, R74, 0x10, R38 ;  /* 0x000000104a267825 */ /* 0x000fe200078e0026 */
[----:B------:R-:W-:-:S03]  /*7220*/  F2FP.F16.F32.PACK_AB R13, R105, R106 ;  /* 0x0000006a690d723e */ /* 0x000fc600000000ff */
[----:B------:R-:W-:Y:S01]  /*7230*/  FADD.FTZ R102, R43, R102 ;  /* 0x000000662b667221 */ /* 0x000fe20000010000 */
[----:B------:R-:W-:Y:S01]  /*7240*/  F2FP.F16.F32.PACK_AB R12, R103, R104 ;  /* 0x00000068670c723e */ /* 0x000fe200000000ff */
[----:B-1----:R-:W-:Y:S01]  /*7250*/  STG.E.128 desc[UR16][R38.64+0x200], R8 ;  /* 0x0002000826007986 */ /* 0x002fe2000c101d10 */
[----:B-----5:R-:W-:Y:S01]  /*7260*/  @!P2 FMUL.FTZ R98, R98, R17 ;  /* 0x000000116262a220 */ /* 0x020fe20000410000 */
[----:B------:R-:W-:Y:S01]  /*7270*/  F2FP.F16.F32.PACK_AB R17, R95, R94 ;  /* 0x0000005e5f11723e */ /* 0x000fe200000000ff */
[----:B------:R-:W-:Y:S01]  /*7280*/  FADD.FTZ R101, R102, R101 ;  /* 0x0000006566657221 */ /* 0x000fe20000010000 */
[----:B------:R-:W-:Y:S02]  /*7290*/  F2FP.F16.F32.PACK_AB R16, R93, R100 ;  /* 0x000000645d10723e */ /* 0x000fe400000000ff */
[----:B------:R-:W-:Y:S01]  /*72a0*/  IADD3 R79, P1, PT, R79, -0x400, RZ ;  /* 0xfffffc004f4f7810 */ /* 0x000fe20007f3e0ff */
[----:B------:R-:W-:Y:S01]  /*72b0*/  FADD.FTZ R100, R101, R100 ;  /* 0x0000006465647221 */ /* 0x000fe20000010000 */
[----:B------:R-:W-:Y:S01]  /*72c0*/  IADD3 R77, P2, PT, R77, -0x400, RZ ;  /* 0xfffffc004d4d7810 */ /* 0x000fe20007f5e0ff */
[----:B--2---:R3:W-:Y:S01]  /*72d0*/  STG.E.128 desc[UR16][R38.64], R4 ;  /* 0x0000000426007986 */ /* 0x0047e2000c101d10 */
[----:B0-----:R-:W-:Y:S01]  /*72e0*/  @!P3 FMUL.FTZ R99, R99, R18 ;  /* 0x000000126363b220 */ /* 0x001fe20000410000 */
[----:B------:R-:W-:Y:S01]  /*72f0*/  F2FP.F16.F32.PACK_AB R18, R97, R96 ;  /* 0x000000606112723e */ /* 0x000fe200000000ff */
[----:B------:R-:W-:Y:S01]  /*7300*/  FADD.FTZ R93, R100, R93 ;  /* 0x0000005d645d7221 */ /* 0x000fe20000010000 */
[----:B------:R-:W-:Y:S01]  /*7310*/  BAR.SYNC.DEFER_BLOCKING 0x0 ;  /* 0x0000000000007b1d */ /* 0x000fe20000010000 */
[----:B------:R-:W-:-:S02]  /*7320*/  IADD3 R80, P3, PT, R80, -0x400, RZ ;  /* 0xfffffc0050507810 */ /* 0x000fc40007f7e0ff */
[----:B------:R-:W-:Y:S01]  /*7330*/  F2FP.F16.F32.PACK_AB R19, R99, R98 ;  /* 0x000000626313723e */ /* 0x000fe200000000ff */
[----:B------:R-:W-:Y:S01]  /*7340*/  FADD.FTZ R94, R93, R94 ;  /* 0x0000005e5d5e7221 */ /* 0x000fe20000010000 */
[----:B------:R-:W-:Y:S02]  /*7350*/  IADD3.X R78, PT, PT, R78, -0x1, RZ, P1, !PT ;  /* 0xffffffff4e4e7810 */ /* 0x000fe40000ffe4ff */
[----:B------:R-:W-:Y:S01]  /*7360*/  IADD3.X R76, PT, PT, R76, -0x1, RZ, P2, !PT ;  /* 0xffffffff4c4c7810 */ /* 0x000fe200017fe4ff */
[----:B------:R-:W-:Y:S01]  /*7370*/  FADD.FTZ R95, R94, R95 ;  /* 0x0000005f5e5f7221 */ /* 0x000fe20000010000 */
[----:B------:R-:W-:-:S03]  /*7380*/  IADD3.X R81, PT, PT, R81, -0x1, RZ, P3, !PT ;  /* 0xffffffff51517810 */ /* 0x000fc60001ffe4ff */
[----:B------:R-:W-:Y:S01]  /*7390*/  FADD.FTZ R96, R95, R96 ;  /* 0x000000605f607221 */ /* 0x000fe20000010000 */
[----:B---3--:R-:W-:-:S04]  /*73a0*/  IMAD.WIDE.U32 R4, R91, UR4, R40 ;  /* 0x000000045b047c25 */ /* 0x008fc8000f8e0028 */
[----:B------:R-:W-:Y:S01]  /*73b0*/  FADD.FTZ R97, R96, R97 ;  /* 0x0000006160617221 */ /* 0x000fe20000010000 */
[----:B------:R-:W-:Y:S01]  /*73c0*/  IMAD R0, R91, UR5, R5 ;  /* 0x000000055b007c24 */ /* 0x000fe2000f8e0205 */
[C---:B------:R-:W-:Y:S02]  /*73d0*/  LEA R6, P0, R4.reuse, R46, 0x1 ;  /* 0x0000002e04067211 */ /* 0x040fe400078008ff */
        /* <DEDUP_REMOVED lines=14> */
.L_x_8249:
        /* <DEDUP_REMOVED lines=34> */
.L_x_8323:
[----:B------:R-:W-:Y:S05]  /*76e0*/  BSYNC.RECONVERGENT B0 ;  /* 0x0000000000007941 */ /* 0x000fea0003800200 */
.L_x_8322:
        /* <DEDUP_REMOVED lines=26> */
.L_x_8325:
[----:B------:R-:W-:Y:S05]  /*7890*/  BSYNC.RECONVERGENT B0 ;  /* 0x0000000000007941 */ /* 0x000fea0003800200 */
.L_x_8324:
        /* <DEDUP_REMOVED lines=8> */
.L_x_8326:
[C---:B------:R-:W-:Y:S02]  /*7920*/  LEA R0, R7.reuse, UR4, 0x2 ;  /* 0x0000000407007c11 */ /* 0x040fe4000f8e10ff */
[----:B------:R-:W-:Y:S02]  /*7930*/  SHF.R.S32.HI R2, RZ, 0x1f, R7 ;  /* 0x0000001fff027819 */ /* 0x000fe40000011407 */
[----:B-----5:R-:W-:Y:S01]  /*7940*/  MOV R88, R34 ;  /* 0x0000002200587202 */ /* 0x020fe20000000f00 */
        /* <DEDUP_REMOVED lines=12> */
.L_x_8327:
        /* <DEDUP_REMOVED lines=15> */
.L_x_10502:


//--------------------- .text._Z25selective_scan_bwd_kernelI32Selective_Scan_bwd_kernel_traitsILi32ELi16ELb1ELb1ELb1ELb1ELb1EN3c104HalfEfEEv12SSMParamsBwd --------------------------
	.section	.text._Z25selective_scan_bwd_kernelI32Selective_Scan_bwd_kernel_traitsILi32ELi16ELb1ELb1ELb1ELb1ELb1EN3c104HalfEfEEv12SSMParamsBwd,"ax",@progbits
	.align	128
        .global         _Z25selective_scan_bwd_kernelI32Selective_Scan_bwd_kernel_traitsILi32ELi16ELb1ELb1ELb1ELb1ELb1EN3c104HalfEfEEv12SSMParamsBwd
        .type           _Z25selective_scan_bwd_kernelI32Selective_Scan_bwd_kernel_traitsILi32ELi16ELb1ELb1ELb1ELb1ELb1EN3c104HalfEfEEv12SSMParamsBwd,@function
        .size           _Z25selective_scan_bwd_kernelI32Selective_Scan_bwd_kernel_traitsILi32ELi16ELb1ELb1ELb1ELb1ELb1EN3c104HalfEfEEv12SSMParamsBwd,(.L_x_10503 - _Z25selective_scan_bwd_kernelI32Selective_Scan_bwd_kernel_traitsILi32ELi16ELb1ELb1ELb1ELb1ELb1EN3c104HalfEfEEv12SSMParamsBwd)
        .other          _Z25selective_scan_bwd_kernelI32Selective_Scan_bwd_kernel_traitsILi32ELi16ELb1ELb1ELb1ELb1ELb1EN3c104HalfEfEEv12SSMParamsBwd,@"STO_CUDA_ENTRY STV_DEFAULT"
_Z25selective_scan_bwd_kernelI32Selective_Scan_bwd_kernel_traitsILi32ELi16ELb1ELb1ELb1ELb1ELb1EN3c104HalfEfEEv12SSMParamsBwd:
.text._Z25selective_scan_bwd_kernelI32Selective_Scan_bwd_kernel_traitsILi32ELi16ELb1ELb1ELb1ELb1ELb1EN3c104HalfEfEEv12SSMParamsBwd:
        /* <DEDUP_REMOVED lines=188> */
[----:B------:R-:W-:Y:S02]  /*0bc0*/  LOP3.LUT R154, R26, 0x1f, RZ, 0xc0, !PT ;  /* 0x0000001f1a9a7812 */ /* 0x000fe400078ec0ff */
        /* <DEDUP_REMOVED lines=19> */
[----:B------:R-:W-:Y:S02]  /*0d00*/  IADD3 R45, PT, PT, R25, R45, RZ ;  /* 0x0000002d192d7210 */ /* 0x000fe40007ffe0ff */
[----:B------:R-:W-:-:S07]  /*0d10*/  IADD3 R44, PT, PT, R3, R41, RZ ;  /* 0x00000029032c7210 */ /* 0x000fce0007ffe0ff */
.L_x_8401:
        /* <DEDUP_REMOVED lines=49> */
[----:B------:R-:W-:Y:S01]  /*1030*/  FADD.FTZ R79, R79, R70 ;  /* 0x000000464f4f7221 */ /* 0x000fe20000010000 */
[----:B------:R-:W-:Y:S02]  /*1040*/  FSETP.GTU.FTZ.AND P2, PT, R76, 20, PT ;  /* 0x41a000004c00780b */ /* 0x000fe40003f5c000 */
[----:B------:R-:W-:Y:S02]  /*1050*/  FSETP.GTU.FTZ.AND P3, PT, R77, 20, PT ;  /* 0x41a000004d00780b */ /* 0x000fe40003f7c000 */
[----:B------:R-:W-:-:S02]  /*1060*/  FSETP.GTU.FTZ.AND P4, PT, R78, 20, PT ;  /* 0x41a000004e00780b */ /* 0x000fc40003f9c000 */
[----:B------:R-:W-:Y:S01]  /*1070*/  FSETP.GTU.FTZ.AND P5, PT, R79, 20, PT ;  /* 0x41a000004f00780b */ /* 0x000fe20003fbc000 */
[----:B---3--:R-:W-:Y:S04]  /*1080*/  STS.128 [R43], R32 ;  /* 0x000000202b007388 */ /* 0x008fe80000000c00 */
[----:B----4-:R0:W-:Y:S02]  /*1090*/  STS.128 [R43+0x200], R80 ;  /* 0x000200502b007388 */ /* 0x0101e40000000c00 */
[----:B0-----:R-:W-:Y:S01]  /*10a0*/  FADD.FTZ R80, R37, R70 ;  /* 0x0000004625507221 */ /* 0x001fe20000010000 */
[----:B------:R-:W-:Y:S01]  /*10b0*/  NOP ;  /* 0x0000000000007918 */ /* 0x000fe20000000000 */
        /* <DEDUP_REMOVED lines=31> */
.L_x_8330:
[----:B------:R-:W-:Y:S05]  /*12b0*/  BSYNC.RECONVERGENT B0 ;  /* 0x0000000000007941 */ /* 0x000fea0003800200 */
.L_x_8329:
        /* <DEDUP_REMOVED lines=35> */
.L_x_8332:
[----:B------:R-:W-:Y:S05]  /*14f0*/  BSYNC.RECONVERGENT B0 ;  /* 0x0000000000007941 */ /* 0x000fea0003800200 */
.L_x_8331:
        /* <DEDUP_REMOVED lines=35> */
.L_x_8334:
[----:B------:R-:W-:Y:S05]  /*1730*/  BSYNC.RECONVERGENT B0 ;  /* 0x0000000000007941 */ /* 0x000fea0003800200 */
.L_x_8333:
        /* <DEDUP_REMOVED lines=35> */
.L_x_8336:
[----:B------:R-:W-:Y:S05]  /*1970*/  BSYNC.RECONVERGENT B0 ;  /* 0x0000000000007941 */ /* 0x000fea0003800200 */
.L_x_8335:
        /* <DEDUP_REMOVED lines=35> */
.L_x_8338:
[----:B------:R-:W-:Y:S05]  /*1bb0*/  BSYNC.RECONVERGENT B0 ;  /* 0x0000000000007941 */ /* 0x000fea0003800200 */
.L_x_8337:
        /* <DEDUP_REMOVED lines=35> */
.L_x_8340:
[----:B------:R-:W-:Y:S05]  /*1df0*/  BSYNC.RECONVERGENT B0 ;  /* 0x0000000000007941 */ /* 0x000fea0003800200 */
.L_x_8339:
        /* <DEDUP_REMOVED lines=35> */
.L_x_8342:
[----:B------:R-:W-:Y:S05]  /*2030*/  BSYNC.RECONVERGENT B0 ;  /* 0x0000000000007941 */ /* 0x000fea0003800200 */
.L_x_8341:
        /* <DEDUP_REMOVED lines=35> */
.L_x_8344:
[----:B------:R-:W-:Y:S05]  /*2270*/  BSYNC.RECONVERGENT B0 ;  /* 0x0000000000007941 */ /* 0x000fea0003800200 */
.L_x_8343:
        /* <DEDUP_REMOVED lines=35> */
.L_x_8346:
[----:B------:R-:W-:Y:S05]  /*24b0*/  BSYNC.RECONVERGENT B0 ;  /* 0x0000000000007941 */ /* 0x000fea0003800200 */
.L_x_8345:
        /* <DEDUP_REMOVED lines=35> */
.L_x_8348:
[----:B------:R-:W-:Y:S05]  /*26f0*/  BSYNC.RECONVERGENT B0 ;  /* 0x0000000000007941 */ /* 0x000fea0003800200 */
.L_x_8347:
        /* <DEDUP_REMOVED lines=33> */
.L_x_8350:
[----:B------:R-:W-:Y:S05]  /*2910*/  BSYNC.RECONVERGENT B0 ;  /* 0x0000000000007941 */ /* 0x000fea0003800200 */
.L_x_8349:
        /* <DEDUP_REMOVED lines=32> */
.L_x_8352:
[----:B------:R-:W-:Y:S05]  /*2b20*/  BSYNC.RECONVERGENT B0 ;  /* 0x0000000000007941 */ /* 0x000fea0003800200 */
.L_x_8351:
        /* <DEDUP_REMOVED lines=32> */
.L_x_8354:
[----:B------:R-:W-:Y:S05]  /*2d30*/  BSYNC.RECONVERGENT B0 ;  /* 0x0000000000007941 */ /* 0x000fea0003800200 */
.L_x_8353:
        /* <DEDUP_REMOVED lines=32> */
.L_x_8356:
[----:B------:R-:W-:Y:S05]  /*2f40*/  BSYNC.RECONVERGENT B0 ;  /* 0x0000000000007941 */ /* 0x000fea0003800200 */
.L_x_8355:
        /* <DEDUP_REMOVED lines=32> */
.L_x_8358:
[----:B------:R-:W-:Y:S05]  /*3150*/  BSYNC.RECONVERGENT B0 ;  /* 0x0000000000007941 */ /* 0x000fea0003800200 */
.L_x_8357:
        /* <DEDUP_REMOVED lines=32> */
.L_x_8360:
[----:B------:R-:W-:Y:S05]  /*3360*/  BSYNC.RECONVERGENT B0 ;  /* 0x0000000000007941 */ /* 0x000fea0003800200 */
.L_x_8359:
[----:B------:R-:W0:Y:S01]  /*3370*/  LDCU.128 UR12, c[0x0][0x410] ;  /* 0x00008200ff0c77ac */ /* 0x000e220008000c00 */
[----:B------:R-:W1:Y:S01]  /*3380*/  LDS.128 R16, [R42] ;  /* 0x000000002a107984 */ /* 0x000e620000000c00 */
[----:B------:R-:W-:-:S03]  /*3390*/  UIADD3 UR26, UPT, UPT, UR19, -0x1, URZ ;  /* 0xffffffff131a7890 */ /* 0x000fc6000fffe0ff */
[----:B------:R-:W2:Y:S01]  /*33a0*/  LDS.128 R4, [R42+0x10] ;  /* 0x000010002a047984 */ /* 0x000ea20000000c00 */
[----:B------:R-:W3:Y:S01]  /*33b0*/  LDCU.64 UR34, c[0x0][0x488] ;  /* 0x00009100ff2277ac */ /* 0x000ee20008000a00 */
        /* <DEDUP_REMOVED lines=15> */
[----:B------:R-:W4:Y:S04]  /*34b0*/  LDG.E.128 R96, desc[UR28][R20.64] ;  /* 0x0000001c14607981 */ /* 0x000f28000c1e1d00 */
[----:B------:R-:W5:Y:S01]  /*34c0*/  LDG.E.128 R100, desc[UR28][R20.64+0x200] ;  /* 0x0002001c14647981 */ /* 0x000f62000c1e1d00 */
        /* <DEDUP_REMOVED lines=40> */
[--C-:B-1----:R-:W-:Y:S02]  /*3750*/  HADD2.F32 R30, -RZ, R23.reuse.H0_H0 ;  /* 0x20000017ff1e7230 */ /* 0x102fe40000004100 */
[----:B------:R-:W-:Y:S01]  /*3760*/  FMUL.FTZ R41, R116, -1.4426950216293334961 ;  /* 0xbfb8aa3b74297820 */ /* 0x000fe20000410000 */
[----:B------:R-:W-:Y:S02]  /*3770*/  HADD2.F32 R31, -RZ, R23.H1_H1 ;  /* 0x30000017ff1f7230 */ /* 0x000fe40000004100 */
[----:B------:R-:W-:Y:S01]  /*3780*/  FMUL.FTZ R96, R0, -1.4426950216293334961 ;  /* 0xbfb8aa3b00607820 */ /* 0x000fe20000410000 */
[----:B----4-:R-:W-:-:S02]  /*3790*/  HADD2.F32 R111, -RZ, R93.H0_H0 ;  /* 0x2000005dff6f7230 */ /* 0x010fc40000004100 */
[----:B------:R-:W-:Y:S01]  /*37a0*/  FMUL.FTZ R23, R30, -1.4426950216293334961 ;  /* 0xbfb8aa3b1e177820 */ /* 0x000fe20000410000 */
[----:B------:R-:W-:Y:S01]  /*37b0*/  HADD2.F32 R105, -RZ, R95.H0_H0 ;  /* 0x2000005fff697230 */ /* 0x000fe20000004100 */
[----:B------:R-:W1:Y:S01]  /*37c0*/  MUFU.EX2 R21, R21 ;  /* 0x0000001500157308 */ /* 0x000e620000000800 */
[----:B------:R-:W-:Y:S02]  /*37d0*/  HADD2.F32 R112, -RZ, R93.H1_H1 ;  /* 0x3000005dff707230 */ /* 0x000fe40000004100 */
[----:B------:R-:W-:Y:S01]  /*37e0*/  FMUL.FTZ R98, R31, -1.4426950216293334961 ;  /* 0xbfb8aa3b1f627820 */ /* 0x000fe20000410000 */
[----:B------:R-:W-:Y:S01]  /*37f0*/  HADD2.F32 R114, -RZ, R95.H1_H1 ;  /* 0x3000005fff727230 */ /* 0x000fe20000004100 */
[----:B------:R-:W-:Y:S01]  /*3800*/  UIMAD.WIDE.U32 UR12, UR27, UR30, UR12 ;  /* 0x0000001e1b0c72a5 */ /* 0x000fe2000f8e000c */
[----:B------:R-:W-:Y:S02]  /*3810*/  HADD2.F32 R137, -RZ, R5.H1_H1 ;  /* 0x30000005ff897230 */ /* 0x000fe40000004100 */
[----:B------:R-:W-:Y:S01]  /*3820*/  FMUL.FTZ R100, R112, -1.4426950216293334961 ;  /* 0xbfb8aa3b70647820 */ /* 0x000fe20000410000 */
[--C-:B------:R-:W-:Y:S01]  /*3830*/  HADD2.F32 R138, -RZ, R6.reuse.H0_H0 ;  /* 0x20000006ff8a7230 */ /* 0x100fe20000004100 */
[----:B------:R-:W4:Y:S01]  /*3840*/  MUFU.EX2 R22, R22 ;  /* 0x0000001600167308 */ /* 0x000f220000000800 */
[----:B---3--:R-:W-:Y:S01]  /*3850*/  FADD.FTZ R20, R20, 1 ;  /* 0x3f80000014147421 */ /* 0x008fe20000010000 */
[----:B------:R-:W-:-:S02]  /*3860*/  HADD2.F32 R135, -RZ, R6.H1_H1 ;  /* 0x30000006ff877230 */ /* 0x000fc40000004100 */
[----:B------:R-:W-:Y:S01]  /*3870*/  FMUL.FTZ R102, R114, -1.4426950216293334961 ;  /* 0xbfb8aa3b72667820 */ /* 0x000fe20000410000 */
[--C-:B------:R-:W-:Y:S01]  /*3880*/  HADD2.F32 R136, -RZ, R7.reuse.H0_H0 ;  /* 0x20000007ff887230 */ /* 0x100fe20000004100 */
[----:B------:R-:W-:Y:S01]  /*3890*/  UIMAD UR13, UR27, UR31, UR13 ;  /* 0x0000001f1b0d72a4 */ /* 0x000fe2000f8e020d */
[----:B------:R-:W-:Y:S01]  /*38a0*/  HADD2.F32 R133, -RZ, R7.H1_H1 ;  /* 0x30000007ff857230 */ /* 0x000fe20000004100 */
[----:B--2---:R-:W-:Y:S01]  /*38b0*/  ULEA UR8, UP0, UR12, UR14, 0x1 ;  /* 0x0000000e0c087291 */ /* 0x004fe2000f8008ff */
[----:B------:R2:W3:Y:S01]  /*38c0*/  MUFU.EX2 R97, R23 ;  /* 0x0000001700617308 */ /* 0x0004e20000000800 */
[----:B-1----:R-:W-:Y:S01]  /*38d0*/  FADD.FTZ R119, R21, 1 ;  /* 0x3f80000015777421 */ /* 0x002fe20000010000 */
[--C-:B------:R-:W-:Y:S01]  /*38e0*/  HADD2.F32 R148, -RZ, R17.reuse.H0_H0 ;  /* 0x20000011ff947230 */ /* 0x100fe20000004100 */
[----:B------:R-:W-:Y:S01]  /*38f0*/  ULEA.HI.X UR12, UR12, UR15, UR13, 0x1, UP0 ;  /* 0x0000000f0c0c7291 */ /* 0x000fe200080f0c0d */
[----:B------:R-:W-:Y:S01]  /*3900*/  HADD2.F32 R145, -RZ, R17.H1_H1 ;  /* 0x30000011ff917230 */ /* 0x000fe20000004100 */
[----:B0-----:R-:W-:Y:S01]  /*3910*/  UISETP.NE.U32.AND UP0, UPT, UR34, URZ, UPT ;  /* 0x000000ff2200728c */ /* 0x001fe2000bf05070 */
[----:B------:R-:W-:-:S02]  /*3920*/  HADD2.F32 R146, -RZ, R18.H0_H0 ;  /* 0x20000012ff927230 */ /* 0x000fc40000004100 */
[----:B------:R-:W0:Y:S01]  /*3930*/  MUFU.RCP R117, R20 ;  /* 0x0000001400757308 */ /* 0x000e220000001000 */
[----:B--2---:R-:W-:Y:S01]  /*3940*/  FMUL.FTZ R23, R111, -1.4426950216293334961 ;  /* 0xbfb8aa3b6f177820 */ /* 0x004fe20000410000 */
[----:B----4-:R-:W-:Y:S01]  /*3950*/  FADD.FTZ R124, R22, 1 ;  /* 0x3f800000167c7421 */ /* 0x010fe20000010000 */
[----:B------:R-:W-:Y:S01]  /*3960*/  HADD2.F32 R143, -RZ, R18.H1_H1 ;  /* 0x30000012ff8f7230 */ /* 0x000fe20000004100 */
[----:B------:R-:W-:Y:S01]  /*3970*/  UISETP.NE.AND.EX UP0, UPT, UR35, URZ, UPT, UP0 ;  /* 0x000000ff2300728c */ /* 0x000fe2000bf05300 */
[--C-:B------:R-:W-:Y:S02]  /*3980*/  HADD2.F32 R144, -RZ, R19.reuse.H0_H0 ;  /* 0x20000013ff907230 */ /* 0x100fe40000004100 */
[----:B------:R-:W-:Y:S01]  /*3990*/  HADD2.F32 R141, -RZ, R19.H1_H1 ;  /* 0x30000013ff8d7230 */ /* 0x000fe20000004100 */
[----:B------:R1:W2:Y:S01]  /*39a0*/  MUFU.EX2 R93, R23 ;  /* 0x00000017005d7308 */ /* 0x0002a20000000800 */
[--C-:B------:R-:W-:Y:S02]  /*39b0*/  HADD2.F32 R113, -RZ, R94.reuse.H0_H0 ;  /* 0x2000005eff717230 */ /* 0x100fe40000004100 */
[----:B---3--:R-:W-:Y:S01]  /*39c0*/  FADD.FTZ R97, R97, 1 ;  /* 0x3f80000061617421 */ /* 0x008fe20000010000 */
[----:B------:R-:W-:-:S02]  /*39d0*/  HADD2.F32 R107, -RZ, R94.H1_H1 ;  /* 0x3000005eff6b7230 */ /* 0x000fc40000004100 */
[----:B------:R-:W-:Y:S02]  /*39e0*/  HADD2.F32 R104, -RZ, R10.H1_H1 ;  /* 0x3000000aff687230 */ /* 0x000fe40000004100 */
[----:B------:R-:W-:Y:S01]  /*39f0*/  FMUL.FTZ R94, R113, -1.4426950216293334961 ;  /* 0xbfb8aa3b715e7820 */ /* 0x000fe20000410000 */
[--C-:B------:R-:W-:Y:S01]  /*3a00*/  HADD2.F32 R103, -RZ, R11.reuse.H0_H0 ;  /* 0x2000000bff677230 */ /* 0x100fe20000004100 */
[----:B------:R3:W4:Y:S01]  /*3a10*/  MUFU.EX2 R90, R40 ;  /* 0x00000028005a7308 */ /* 0x0007220000000800 */
[----:B-1----:R-:W-:Y:S01]  /*3a20*/  FMUL.FTZ R23, R105, -1.4426950216293334961 ;  /* 0xbfb8aa3b69177820 */ /* 0x002fe20000410000 */
[----:B0-----:R-:W-:Y:S01]  /*3a30*/  FADD.FTZ R5, -R117, 1 ;  /* 0x3f80000075057421 */ /* 0x001fe20000010100 */
[----:B------:R-:W-:Y:S01]  /*3a40*/  FMUL.FTZ R101, R107, -1.4426950216293334961 ;  /* 0xbfb8aa3b6b657820 */ /* 0x000fe20000410000 */
[----:B------:R-:W-:Y:S02]  /*3a50*/  HADD2.F32 R106, -RZ, R11.H1_H1 ;  /* 0x3000000bff6a7230 */ /* 0x000fe40000004100 */
[C---:B------:R-:W-:Y:S01]  /*3a60*/  FFMA.FTZ R17, R110.reuse, R5, 1 ;  /* 0x3f8000006e117423 */ /* 0x040fe20000010005 */
[----:B------:R-:W-:Y:S01]  /*3a70*/  FMUL.FTZ R110, R110, R117 ;  /* 0x000000756e6e7220 */ /* 0x000fe20000410000 */
[----:B------:R-:W0:Y:S01]  /*3a80*/  MUFU.EX2 R95, R23 ;  /* 0x00000017005f7308 */ /* 0x000e220000000800 */
[----:B---3--:R-:W-:-:S02]  /*3a90*/  HADD2.F32 R40, -RZ, R92.H0_H0 ;  /* 0x2000005cff287230 */ /* 0x008fc40000004100 */
[----:B--2---:R-:W-:-:S05]  /*3aa0*/  FADD.FTZ R93, R93, 1 ;  /* 0x3f8000005d5d7421 */ /* 0x004fca0000010000 */
[----:B------:R1:W2:Y:S01]  /*3ab0*/  MUFU.EX2 R91, R41 ;  /* 0x00000029005b7308 */ /* 0x0002a20000000800 */
[----:B----4-:R-:W-:-:S07]  /*3ac0*/  FADD.FTZ R90, R90, 1 ;  /* 0x3f8000005a5a7421 */ /* 0x010fce0000010000 */
[----:B------:R-:W3:Y:S01]  /*3ad0*/  MUFU.RCP R118, R90 ;  /* 0x0000005a00767308 */ /* 0x000ee20000001000 */
[----:B-1----:R-:W-:Y:S02]  /*3ae0*/  HADD2.F32 R41, -RZ, R92.H1_H1 ;  /* 0x3000005cff297230 */ /* 0x002fe40000004100 */
[----:B------:R-:W-:Y:S01]  /*3af0*/  FMUL.FTZ R92, R40, -1.4426950216293334961 ;  /* 0xbfb8aa3b285c7820 */ /* 0x000fe20000410000 */
[----:B0-----:R-:W-:Y:S02]  /*3b00*/  FADD.FTZ R95, R95, 1 ;  /* 0x3f8000005f5f7421 */ /* 0x001fe40000010000 */
[----:B------:R-:W-:Y:S02]  /*3b10*/  FMUL.FTZ R99, R41, -1.4426950216293334961 ;  /* 0xbfb8aa3b29637820 */ /* 0x000fe40000410000 */
[----:B------:R-:W0:Y:S01]  /*3b20*/  MUFU.EX2 R96, R96 ;  /* 0x0000006000607308 */ /* 0x000e220000000800 */
[----:B--2---:R-:W-:-:S07]  /*3b30*/  FADD.FTZ R91, R91, 1 ;  /* 0x3f8000005b5b7421 */ /* 0x004fce0000010000 */
[----:B------:R-:W1:Y:S01]  /*3b40*/  MUFU.EX2 R99, R99 ;  /* 0x0000006300637308 */ /* 0x000e620000000800 */
[----:B---3--:R-:W-:-:S04]  /*3b50*/  FADD.FTZ R6, -R118, 1 ;  /* 0x3f80000076067421 */ /* 0x008fc80000010100 */
[C---:B------:R-:W-:Y:S01]  /*3b60*/  FFMA.FTZ R19, R109.reuse, R6, 1 ;  /* 0x3f8000006d137423 */ /* 0x040fe20000010006 */
[----:B------:R-:W-:Y:S02]  /*3b70*/  FMUL.FTZ R109, R109, R118 ;  /* 0x000000766d6d7220 */ /* 0x000fe40000410000 */
[----:B------:R-:W2:Y:S01]  /*3b80*/  MUFU.EX2 R98, R98 ;  /* 0x0000006200627308 */ /* 0x000ea20000000800 */
[----:B0-----:R-:W-:-:S07]  /*3b90*/  FADD.FTZ R96, R96, 1 ;  /* 0x3f80000060607421 */ /* 0x001fce0000010000 */
[----:B------:R-:W-:Y:S01]  /*3ba0*/  MUFU.EX2 R92, R92 ;  /* 0x0000005c005c7308 */ /* 0x000fe20000000800 */
[----:B-1----:R-:W-:-:S07]  /*3bb0*/  FADD.FTZ R99, R99, 1 ;  /* 0x3f80000063637421 */ /* 0x002fce0000010000 */
[----:B------:R-:W0:Y:S01]  /*3bc0*/  MUFU.EX2 R100, R100 ;  /* 0x0000006400647308 */ /* 0x000e220000000800 */
[----:B--2---:R-:W-:-:S07]  /*3bd0*/  FADD.FTZ R98, R98, 1 ;  /* 0x3f80000062627421 */ /* 0x004fce0000010000 */
[----:B------:R-:W-:Y:S08]  /*3be0*/  MUFU.RCP R119, R119 ;  /* 0x0000007700777308 */ /* 0x000ff00000001000 */
[----:B------:R-:W-:Y:S01]  /*3bf0*/  MUFU.RCP R121, R91 ;  /* 0x0000005b00797308 */ /* 0x000fe20000001000 */
[----:B0-----:R-:W-:-:S07]  /*3c00*/  FADD.FTZ R100, R100, 1 ;  /* 0x3f80000064647421 */ /* 0x001fce0000010000 */
[----:B------:R-:W-:Y:S08]  /*3c10*/  MUFU.RCP R124, R124 ;  /* 0x0000007c007c7308 */ /* 0x000ff00000001000 */
[----:B------:R-:W0:Y:S08]  /*3c20*/  MUFU.EX2 R102, R102 ;  /* 0x0000006600667308 */ /* 0x000e300000000800 */
[----:B------:R-:W1:Y:S08]  /*3c30*/  MUFU.EX2 R94, R94 ;  /* 0x0000005e005e7308 */ /* 0x000e700000000800 */
[----:B------:R-:W2:Y:S01]  /*3c40*/  MUFU.EX2 R101, R101 ;  /* 0x0000006500657308 */ /* 0x000ea20000000800 */
[----:B0-----:R-:W-:-:S07]  /*3c50*/  FADD.FTZ R102, R102, 1 ;  /* 0x3f80000066667421 */ /* 0x001fce0000010000 */
[----:B------:R0:W-:Y:S01]  /*3c60*/  MUFU.RCP R126, R99 ;  /* 0x00000063007e7308 */ /* 0x0001e20000001000 */
[----:B-1----:R-:W-:-:S07]  /*3c70*/  FADD.FTZ R94, R94, 1 ;  /* 0x3f8000005e5e7421 */ /* 0x002fce0000010000 */
[----:B------:R-:W-:Y:S01]  /*3c80*/  MUFU.RCP R123, R96 ;  /* 0x00000060007b7308 */ /* 0x000fe20000001000 */
[----:B--2---:R-:W-:Y:S01]  /*3c90*/  FADD.FTZ R101, R101, 1 ;  /* 0x3f80000065657421 */ /* 0x004fe20000010000 */
[----:B0-----:R-:W-:-:S06]  /*3ca0*/  HADD2.F32 R99, -RZ, R9.H0_H0 ;  /* 0x20000009ff637230 */ /* 0x001fcc0000004100 */
[----:B------:R-:W-:Y:S08]  /*3cb0*/  MUFU.RCP R125, R97 ;  /* 0x00000061007d7308 */ /* 0x000ff00000001000 */
[----:B------:R0:W-:Y:S08]  /*3cc0*/  MUFU.RCP R122, R98 ;  /* 0x00000062007a7308 */ /* 0x0001f00000001000 */
[----:B------:R1:W-:Y:S01]  /*3cd0*/  MUFU.RCP R127, R100 ;  /* 0x00000064007f7308 */ /* 0x0003e20000001000 */
[----:B0-----:R-:W-:-:S07]  /*3ce0*/  HADD2.F32 R98, -RZ, R15.H1_H1 ;  /* 0x3000000fff627230 */ /* 0x001fce0000004100 */
[----:B------:R-:W-:Y:S01]  /*3cf0*/  MUFU.RCP R128, R93 ;  /* 0x0000005d00807308 */ /* 0x000fe20000001000 */
[----:B-1----:R-:W-:-:S07]  /*3d00*/  HADD2.F32 R100, -RZ, R8.H1_H1 ;  /* 0x30000008ff647230 */ /* 0x002fce0000004100 */
[----:B------:R0:W-:Y:S08]  /*3d10*/  MUFU.RCP R155, R102 ;  /* 0x00000066009b7308 */ /* 0x0001f00000001000 */
[----:B------:R-:W-:Y:S01]  /*3d20*/  MUFU.RCP R130, R94 ;  /* 0x0000005e00827308 */ /* 0x000fe20000001000 */
[----:B0-----:R-:W-:-:S07]  /*3d30*/  HADD2.F32 R102, -RZ, R9.H1_H1 ;  /* 0x30000009ff667230 */ /* 0x001fce0000004100 */
[----:B------:R0:W-:Y:S08]  /*3d40*/  MUFU.RCP R156, R101 ;  /* 0x00000065009c7308 */ /* 0x0001f00000001000 */
[----:B------:R-:W1:Y:S01]  /*3d50*/  MUFU.RCP R158, R95 ;  /* 0x0000005f009e7308 */ /* 0x000e620000001000 */
[----:B0-----:R-:W-:Y:S02]  /*3d60*/  HADD2.F32 R101, -RZ, R10.H0_H0 ;  /* 0x2000000aff657230 */ /* 0x001fe40000004100 */
[----:B-1----:R-:W-:-:S04]  /*3d70*/  FADD.FTZ R94, -R158, 1 ;  /* 0x3f8000009e5e7421 */ /* 0x002fc80000010100 */
[C---:B------:R-:W-:Y:S01]  /*3d80*/  FFMA.FTZ R94, R105.reuse, R94, 1 ;  /* 0x3f800000695e7423 */ /* 0x040fe2000001005e */
[----:B------:R-:W-:Y:S01]  /*3d90*/  FMUL.FTZ R105, R105, R158 ;  /* 0x0000009e69697220 */ /* 0x000fe20000410000 */
[----:B-----5:R-:W-:Y:S04]  /*3da0*/  STS.128 [R43], R32 ;  /* 0x000000202b007388 */ /* 0x020fe80000000c00 */
[----:B------:R0:W-:Y:S01]  /*3db0*/  STS.128 [R43+0x200], R36 ;  /* 0x000200242b007388 */ /* 0x0001e20000000c00 */
[----:B------:R-:W-:-:S03]  /*3dc0*/  NOP ;  /* 0x0000000000007918 */ /* 0x000fc60000000000 */
[----:B------:R-:W1:Y:S01]  /*3dd0*/  LDS.128 R20, [R42] ;  /* 0x000000002a147984 */ /* 0x000e620000000c00 */
[----:B0-----:R-:W-:Y:S01]  /*3de0*/  FADD.FTZ R39, R92, 1 ;  /* 0x3f8000005c277421 */ /* 0x001fe20000010000 */
[----:B------:R-:W-:-:S04]  /*3df0*/  FADD.FTZ R92, -R122, 1 ;  /* 0x3f8000007a5c7421 */ /* 0x000fc80000010100 */
[C---:B------:R-:W-:Y:S01]  /*3e00*/  FFMA.FTZ R92, R31.reuse, R92, 1 ;  /* 0x3f8000001f5c7423 */ /* 0x040fe2000001005c */
[----:B------:R-:W0:Y:S01]  /*3e10*/  MUFU.RCP R39, R39 ;  /* 0x0000002700277308 */ /* 0x000e220000001000 */
[----:B------:R-:W-:Y:S01]  /*3e20*/  FMUL.FTZ R31, R31, R122 ;  /* 0x0000007a1f1f7220 */ /* 0x000fe20000410000 */
[--C-:B-1----:R-:W-:Y:S02]  /*3e30*/  HADD2.F32 R32, -RZ, R20.reuse.H0_H0 ;  /* 0x20000014ff207230 */ /* 0x102fe40000004100 */
        /* <DEDUP_REMOVED lines=9> */
[--C-:B------:R-:W-:Y:S01]  /*3ed0*/  HADD2.F32 R37, -RZ, R23.reuse.H0_H0 ;  /* 0x20000017ff257230 */ /* 0x100fe20000004100 */
[----:B------:R-:W1:Y:S01]  /*3ee0*/  LDS.128 R4, [R42+0x10] ;  /* 0x000010002a047984 */ /* 0x000e620000000c00 */
[----:B------:R-:W-:Y:S01]  /*3ef0*/  FMUL.FTZ R16, R16, R17 ;  /* 0x0000001110107220 */ /* 0x000fe20000410000 */
[----:B------:R-:W-:Y:S01]  /*3f00*/  FMUL.FTZ R19, R18, R19 ;  /* 0x0000001312137220 */ /* 0x000fe20000410000 */
[----:B------:R-:W-:-:S02]  /*3f10*/  HADD2.F32 R120, -RZ, R23.H1_H1 ;  /* 0x30000017ff787230 */ /* 0x000fc40000004100 */
[----:B------:R-:W-:Y:S01]  /*3f20*/  FADD.FTZ R17, -R119, 1 ;  /* 0x3f80000077117421 */ /* 0x000fe20000010100 */
        /* <DEDUP_REMOVED lines=44> */
[----:B------:R-:W-:Y:S01]  /*41f0*/  FMUL.FTZ R4, R142, R129 ;  /* 0x000000818e047220 */ /* 0x000fe20000410000 */
[----:B------:R-:W-:Y:S02]  /*4200*/  HADD2.F32 R134, -RZ, R5.H1_H1 ;  /* 0x30000005ff867230 */ /* 0x000fe40000004100 */
[C---:B0-----:R-:W-:Y:S01]  /*4210*/  FADD.FTZ R5, -R39.reuse, 1 ;  /* 0x3f80000027057421 */ /* 0x041fe20000010100 */
[--C-:B------:R-:W-:Y:S02]  /*4220*/  HADD2.F32 R153, -RZ, R7.reuse.H0_H0 ;  /* 0x20000007ff997230 */ /* 0x100fe40000004100 */
[----:B------:R-:W-:Y:S01]  /*4230*/  FMUL.FTZ R4, R39, R4 ;  /* 0x0000000427047220 */ /* 0x000fe20000410000 */
[----:B------:R-:W-:Y:S02]  /*4240*/  HADD2.F32 R152, -RZ, R7.H1_H1 ;  /* 0x30000007ff987230 */ /* 0x000fe40000004100 */
[----:B------:R-:W-:Y:S01]  /*4250*/  FADD.FTZ R7, -R127, 1 ;  /* 0x3f8000007f077421 */ /* 0x000fe20000010100 */
        /* <DEDUP_REMOVED lines=35> */
[----:B------:R-:W-:Y:S01]  /*4490*/  HADD2.F32 R90, -RZ, R12.H0_H0 ;  /* 0x2000000cff5a7230 */ /* 0x000fe20000004100 */
[----:B------:R-:W-:Y:S01]  /*44a0*/  F2FP.F16.F32.PACK_AB R23, R97, R94 ;  /* 0x0000005e6117723e */ /* 0x000fe200000000ff */
[----:B------:R-:W-:Y:S01]  /*44b0*/  HADD2.F32 R97, -RZ, R8.H0_H0 ;  /* 0x20000008ff617230 */ /* 0x000fe20000004100 */
[----:B------:R-:W-:Y:S01]  /*44c0*/  MOV R12, UR8 ;  /* 0x00000008000c7c02 */ /* 0x000fe20008000f00 */
[----:B------:R-:W-:-:S02]  /*44d0*/  HADD2.F32 R91, -RZ, R13.H0_H0 ;  /* 0x2000000dff5b7230 */ /* 0x000fc40000004100 */
[----:B------:R-:W-:Y:S01]  /*44e0*/  FFMA.FTZ R72, R149, R90, R72 ;  /* 0x0000005a95487223 */ /* 0x000fe20000010048 */
[----:B------:R-:W-:Y:S01]  /*44f0*/  STS.128 [R42+0x10], R20 ;  /* 0x000010142a007388 */ /* 0x000fe20000000c00 */
[----:B------:R-:W-:-:S03]  /*4500*/  NOP ;  /* 0x0000000000007918 */ /* 0x000fc60000000000 */
[----:B------:R-:W0:Y:S01]  /*4510*/  LDS.128 R8, [R43+0x200] ;  /* 0x000200002b087984 */ /* 0x000e220000000c00 */
[----:B------:R-:W-:Y:S01]  /*4520*/  HADD2.F32 R94, -RZ, R13.H1_H1 ;  /* 0x3000000dff5e7230 */ /* 0x000fe20000004100 */
[----:B------:R-:W-:Y:S01]  /*4530*/  MOV R13, UR12 ;  /* 0x0000000c000d7c02 */ /* 0x000fe20008000f00 */
[----:B------:R-:W-:Y:S01]  /*4540*/  FMUL.FTZ R116, R116, R121 ;  /* 0x0000007974747220 */ /* 0x000fe20000410000 */
[----:B------:R-:W1:Y:S01]  /*4550*/  LDS.128 R4, [R43] ;  /* 0x000000002b047984 */ /* 0x000e620000000c00 */
        /* <DEDUP_REMOVED lines=28> */
[----:B0-----:R-:W-:Y:S04]  /*4720*/  STG.E.128 desc[UR28][R12.64+0x200], R8 ;  /* 0x000200080c007986 */ /* 0x001fe8000c101d1c */
[----:B-1----:R0:W-:Y:S02]  /*4730*/  STG.E.128 desc[UR28][R12.64], R4 ;  /* 0x000000040c007986 */ /* 0x0021e4000c101d1c */
        /* <DEDUP_REMOVED lines=47> */
.L_x_8361:
[----:B------:R-:W-:Y:S01]  /*4a30*/  FFMA.FTZ R0, R146, R93, R21 ;  /* 0x0000005d92007223 */ /* 0x000fe20000010015 */
[----:B------:R-:W1:Y:S01]  /*4a40*/  LDCU UR8, c[0x0][0x38c] ;  /* 0x00007180ff0877ac */ /* 0x000e620008000800 */
[----:B------:R-:W-:Y:S01]  /*4a50*/  HFMA2 R134, -RZ, RZ, 0, 0 ;  /* 0x00000000ff867431 */ /* 0x000fe200000001ff */
[----:B------:R-:W-:Y:S01]  /*4a60*/  CS2R R130, SRZ ;  /* 0x0000000000827805 */ /* 0x000fe2000001ff00 */
[----:B0-----:R-:W-:Y:S01]  /*4a70*/  FFMA.FTZ R5, R143, R96, R0 ;  /* 0x000000608f057223 */ /* 0x001fe20000010000 */
[----:B------:R-:W-:Y:S01]  /*4a80*/  HFMA2 R115, -RZ, RZ, 0, 0 ;  /* 0x00000000ff737431 */ /* 0x000fe200000001ff */
[----:B------:R-:W-:Y:S02]  /*4a90*/  MOV R132, RZ ;  /* 0x000000ff00847202 */ /* 0x000fe40000000f00 */
        /* <DEDUP_REMOVED lines=8> */
[----:B------:R-:W-:Y:S01]  /*4b20*/  FMUL.FTZ R151, R149, R71 ;  /* 0x0000004795977220 */ /* 0x000fe20000410000 */
[----:B------:R-:W-:Y:S01]  /*4b30*/  FFMA.FTZ R0, R142, R97, R5 ;  /* 0x000000618e007223 */ /* 0x000fe20000010005 */
[-C--:B------:R-:W-:Y:S01]  /*4b40*/  FMUL.FTZ R150, R147, R71.reuse ;  /* 0x0000004793967220 */ /* 0x080fe20000410000 */
[-C--:B------:R-:W-:Y:S01]  /*4b50*/  FMUL.FTZ R153, R148, R71.reuse ;  /* 0x0000004794997220 */ /* 0x080fe20000410000 */
[----:B-1----:R-:W-:Y:S01]  /*4b60*/  UISETP.GE.AND UP0, UPT, UR8, 0x1, UPT ;  /* 0x000000010800788c */ /* 0x002fe2000bf06270 */
        /* <DEDUP_REMOVED lines=17> */
[----:B------:R-:W-:-:S03]  /*4c80*/  FMUL.FTZ R108, R133, R71 ;  /* 0x00000047856c7220 */ /* 0x000fc60000410000 */
        /* <DEDUP_REMOVED lines=27> */
.L_x_8400:
        /* <DEDUP_REMOVED lines=8> */
[----:B------:R-:W-:Y:S02]  /*4ec0*/  MOV R13, UR18 ;  /* 0x00000012000d7c02 */ /* 0x000fe40008000f00 */
[----:B-1----:R-:W-:Y:S02]  /*4ed0*/  MOV R12, R14 ;  /* 0x0000000e000c7202 */ /* 0x002fe40000000f00 */
        /* <DEDUP_REMOVED lines=17> */
[C---:B------:R-:W-:Y:S01]  /*4ff0*/  ISETP.NE.AND P2, PT, R26.reuse, RZ, PT ;  /* 0x000000ff1a00720c */ /* 0x040fe20003f45270 */
        /* <DEDUP_REMOVED lines=14> */
[-C--:B------:R-:W-:Y:S01]  /*50e0*/  FMUL.FTZ R192, R97, R82.reuse ;  /* 0x0000005261c07220 */ /* 0x080fe20000410000 */
        /* <DEDUP_REMOVED lines=8> */
[----:B0-----:R-:W-:Y:S01]  /*5170*/  ULEA UR14, UR14, UR12, 0x18 ;  /* 0x0000000c0e0e7291 */ /* 0x001fe2000f8ec0ff */
[C---:B------:R-:W-:Y:S01]  /*5180*/  FMUL.FTZ R162, R184.reuse, R79 ;  /* 0x0000004fb8a27220 */ /* 0x040fe20000410000 */
[C---:B------:R-:W-:Y:S01]  /*5190*/  FMUL.FTZ R165, R184.reuse, R80 ;  /* 0x00000050b8a57220 */ /* 0x040fe20000410000 */
[C---:B------:R-:W-:Y:S01]  /*51a0*/  FMUL.FTZ R164, R184.reuse, R81 ;  /* 0x00000051b8a47220 */ /* 0x040fe20000410000 */
[C---:B------:R-:W-:Y:S01]  /*51b0*/  FMUL.FTZ R169, R184.reuse, R83 ;  /* 0x00000053b8a97220 */ /* 0x040fe20000410000 */
[----:B------:R-:W-:Y:S01]  /*51c0*/  FMUL.FTZ R175, R184, R84 ;  /* 0x00000054b8af7220 */ /* 0x000fe20000410000 */
[----:B------:R-:W-:Y:S01]  /*51d0*/  LEA R182, R180, UR14, 0x2 ;  /* 0x0000000eb4b67c11 */ /* 0x000fe2000f8e10ff */
[----:B------:R-:W0:Y:S01]  /*51e0*/  MUFU.EX2 R0, R0 ;  /* 0x0000000000007308 */ /* 0x000e220000000800 */
[----:B------:R-:W-:Y:S01]  /*51f0*/  FMUL.FTZ R183, R184, R86 ;  /* 0x00000056b8b77220 */ /* 0x000fe20000410000 */
[----:B------:R-:W-:Y:S01]  /*5200*/  FMUL.FTZ R187, R102, R85 ;  /* 0x0000005566bb7220 */ /* 0x000fe20000410000 */
[----:B------:R-:W-:Y:S01]  /*5210*/  FMUL.FTZ R210, R106, R89 ;  /* 0x000000596ad27220 */ /* 0x000fe20000410000 */
[----:B------:R-:W-:Y:S04]  /*5220*/  BSSY.RECONVERGENT B0, `(.L_x_8363) ;  /* 0x000006c000007945 */ /* 0x000fe80003800200 */
[----:B------:R-:W0:Y:S01]  /*5230*/  MUFU.EX2 R160, R160 ;  /* 0x000000a000a07308 */ /* 0x000e220000000800 */
[----:B-1----:R-:W-:-:S02]  /*5240*/  HADD2.F32 R168, -RZ, R7.H0_H0 ;  /* 0x20000007ffa87230 */ /* 0x002fc40000004100 */
[----:B------:R-:W-:Y:S02]  /*5250*/  HADD2.F32 R172, -RZ, R7.H1_H1 ;  /* 0x30000007ffac7230 */ /* 0x000fe40000004100 */
[----:B------:R-:W-:Y:S01]  /*5260*/  FMUL.FTZ R7, R184, R85 ;  /* 0x00000055b8077220 */ /* 0x000fe20000410000 */
[----:B-----5:R-:W-:Y:S02]  /*5270*/  HADD2.F32 R173, -RZ, R8.H1_H1 ;  /* 0x30000008ffad7230 */ /* 0x020fe40000004100 */
[----:B------:R-:W1:Y:S01]  /*5280*/  MUFU.EX2 R163, R163 ;  /* 0x000000a300a37308 */ /* 0x000e620000000800 */
[--C-:B------:R-:W-:Y:S02]  /*5290*/  HADD2.F32 R174, -RZ, R9.reuse.H0_H0 ;  /* 0x20000009ffae7230 */ /* 0x100fe40000004100 */
[----:B------:R-:W-:Y:S01]  /*52a0*/  FMUL.FTZ R201, R172, R201 ;  /* 0x000000c9acc97220 */ /* 0x000fe20000410000 */
[----:B------:R-:W-:Y:S02]  /*52b0*/  HADD2.F32 R176, -RZ, R9.H1_H1 ;  /* 0x30000009ffb07230 */ /* 0x000fe40000004100 */
[----:B------:R-:W-:Y:S01]  /*52c0*/  FMUL.FTZ R190, R173, R190 ;  /* 0x000000beadbe7220 */ /* 0x000fe20000410000 */
[----:B------:R-:W-:-:S02]  /*52d0*/  HADD2.F32 R166, -RZ, R6.H0_H0 ;  /* 0x20000006ffa67230 */ /* 0x000fc40000004100 */
[----:B------:R-:W-:Y:S01]  /*52e0*/  HADD2.F32 R170, -RZ, R6.H1_H1 ;  /* 0x30000006ffaa7230 */ /* 0x000fe20000004100 */
[----:B------:R-:W0:Y:S01]  /*52f0*/  MUFU.EX2 R161, R161 ;  /* 0x000000a100a17308 */ /* 0x000e220000000800 */
[----:B------:R-:W-:Y:S02]  /*5300*/  HADD2.F32 R167, -RZ, R5.H1_H1 ;  /* 0x30000005ffa77230 */ /* 0x000fe40000004100 */
[----:B------:R-:W-:Y:S01]  /*5310*/  FMUL.FTZ R187, R176, R187 ;  /* 0x000000bbb0bb7220 */ /* 0x000fe20000410000 */
[--C-:B------:R-:W-:Y:S02]  /*5320*/  HADD2.F32 R177, -RZ, R10.reuse.H0_H0 ;  /* 0x2000000affb17230 */ /* 0x100fe40000004100 */
[----:B------:R-:W-:Y:S01]  /*5330*/  FMUL.FTZ R203, R170, R203 ;  /* 0x000000cbaacb7220 */ /* 0x000fe20000410000 */
[----:B------:R-:W-:Y:S02]  /*5340*/  HADD2.F32 R179, -RZ, R10.H1_H1 ;  /* 0x3000000affb37230 */ /* 0x000fe40000004100 */
[----:B------:R-:W-:Y:S01]  /*5350*/  FMUL.FTZ R204, R167, R204 ;  /* 0x000000cca7cc7220 */ /* 0x000fe20000410000 */
[--C-:B------:R-:W-:Y:S01]  /*5360*/  HADD2.F32 R178, -RZ, R11.reuse.H0_H0 ;  /* 0x2000000bffb27230 */ /* 0x100fe20000004100 */
[----:B------:R-:W0:Y:S01]  /*5370*/  MUFU.EX2 R162, R162 ;  /* 0x000000a200a27308 */ /* 0x000e220000000800 */
[----:B------:R-:W-:-:S07]  /*5380*/  HADD2.F32 R181, -RZ, R11.H1_H1 ;  /* 0x3000000bffb57230 */ /* 0x000fce0000004100 */
[----:B------:R-:W0:Y:S08]  /*5390*/  MUFU.EX2 R165, R165 ;  /* 0x000000a500a57308 */ /* 0x000e300000000800 */
[----:B------:R-:W0:Y:S08]  /*53a0*/  MUFU.EX2 R164, R164 ;  /* 0x000000a400a47308 */ /* 0x000e300000000800 */
[----:B------:R-:W0:Y:S08]  /*53b0*/  MUFU.EX2 R169, R169 ;  /* 0x000000a900a97308 */ /* 0x000e300000000800 */
[----:B------:R-:W0:Y:S08]  /*53c0*/  MUFU.EX2 R175, R175 ;  /* 0x000000af00af7308 */ /* 0x000e300000000800 */
[----:B------:R5:W0:Y:S02]  /*53d0*/  MUFU.EX2 R180, R7 ;  /* 0x0000000700b47308 */ /* 0x000a240000000800 */
[----:B-----5:R-:W-:Y:S01]  /*53e0*/  FMUL.FTZ R7, R90, R73 ;  /* 0x000000495a077220 */ /* 0x020fe20000410000 */
        /* <DEDUP_REMOVED lines=10> */
[----:B------:R-:W-:Y:S01]  /*5490*/  FMUL.FTZ R206, R16, R7 ;  /* 0x0000000710ce7220 */ /* 0x000fe20000410000 */
[----:B------:R-:W-:Y:S01]  /*54a0*/  FMUL.FTZ R209, R18, R209 ;  /* 0x000000d112d17220 */ /* 0x000fe20000410000 */
[----:B---3--:R-:W-:Y:S02]  /*54b0*/  HADD2.F32 R171, -RZ, R8.H0_H0 ;  /* 0x20000008ffab7230 */ /* 0x008fe40000004100 */
[----:B--2---:R-:W-:-:S03]  /*54c0*/  FMUL.FTZ R182, R184, R87 ;  /* 0x00000057b8b67220 */ /* 0x004fc60000410000 */
[----:B------:R-:W-:-:S03]  /*54d0*/  FMUL.FTZ R192, R171, R192 ;  /* 0x000000c0abc07220 */ /* 0x000fc60000410000 */
[----:B------:R-:W2:Y:S01]  /*54e0*/  MUFU.EX2 R182, R182 ;  /* 0x000000b600b67308 */ /* 0x000ea20000000800 */
[--C-:B----4-:R-:W-:Y:S02]  /*54f0*/  HADD2.F32 R185, -RZ, R12.reuse.H0_H0 ;  /* 0x2000000cffb97230 */ /* 0x110fe40000004100 */
[----:B------:R-:W-:Y:S02]  /*5500*/  HADD2.F32 R194, -RZ, R12.H1_H1 ;  /* 0x3000000cffc27230 */ /* 0x000fe40000004100 */
[--C-:B------:R-:W-:Y:S02]  /*5510*/  HADD2.F32 R193, -RZ, R13.reuse.H0_H0 ;  /* 0x2000000dffc17230 */ /* 0x100fe40000004100 */
[----:B------:R-:W-:Y:S02]  /*5520*/  HADD2.F32 R12, -RZ, R13.H1_H1 ;  /* 0x3000000dff0c7230 */ /* 0x000fe40000004100 */
[----:B------:R-:W-:Y:S01]  /*5530*/  FMUL.FTZ R194, R139, R194 ;  /* 0x000000c28bc27220 */ /* 0x000fe20000410000 */
[----:B-----5:R-:W-:-:S02]  /*5540*/  HADD2.F32 R9, -RZ, R22.H0_H0 ;  /* 0x20000016ff097230 */ /* 0x020fc40000004100 */
[----:B------:R-:W-:Y:S01]  /*5550*/  FMUL.FTZ R193, R140, R193 ;  /* 0x000000c18cc17220 */ /* 0x000fe20000410000 */
[----:B------:R-:W-:Y:S02]  /*5560*/  HADD2.F32 R8, -RZ, R22.H1_H1 ;  /* 0x30000016ff087230 */ /* 0x000fe40000004100 */
[----:B------:R-:W-:Y:S01]  /*5570*/  FMUL.FTZ R22, R184, R88 ;  /* 0x00000058b8167220 */ /* 0x000fe20000410000 */
[--C-:B------:R-:W-:Y:S02]  /*5580*/  HADD2.F32 R13, -RZ, R15.reuse.H0_H0 ;  /* 0x2000000fff0d7230 */ /* 0x100fe40000004100 */
        /* <DEDUP_REMOVED lines=8> */
[----:B------:R-:W-:Y:S01]  /*5610*/  FMUL.FTZ R211, R149, R4 ;  /* 0x0000000495d37220 */ /* 0x000fe20000410000 */
[----:B------:R-:W-:Y:S02]  /*5620*/  HADD2.F32 R10, -RZ, R21.H1_H1 ;  /* 0x30000015ff0a7230 */ /* 0x000fe40000004100 */
[----:B------:R-:W-:Y:S01]  /*5630*/  FMUL.FTZ R21, R93, R78 ;  /* 0x0000004e5d157220 */ /* 0x000fe20000410000 */
[--C-:B------:R-:W-:Y:S01]  /*5640*/  HADD2.F32 R11, -RZ, R23.reuse.H0_H0 ;  /* 0x20000017ff0b7230 */ /* 0x100fe20000004100 */
[----:B------:R-:W4:Y:S01]  /*5650*/  MUFU.EX2 R15, R15 ;  /* 0x0000000f000f7308 */ /* 0x000f220000000800 */
[----:B------:R-:W-:Y:S02]  /*5660*/  HADD2.F32 R198, -RZ, R23.H1_H1 ;  /* 0x30000017ffc67230 */ /* 0x000fe40000004100 */
[----:B------:R-:W-:Y:S01]  /*5670*/  FMUL.FTZ R23, R95, R80 ;  /* 0x000000505f177220 */ /* 0x000fe20000410000 */
[----:B------:R-:W-:-:S02]  /*5680*/  HADD2.F32 R189, -RZ, R14.H0_H0 ;  /* 0x2000000effbd7230 */ /* 0x000fc40000004100 */
[----:B------:R-:W-:Y:S01]  /*5690*/  FMUL.FTZ R202, R166, R21 ;  /* 0x00000015a6ca7220 */ /* 0x000fe20000410000 */
[----:B------:R-:W-:Y:S02]  /*56a0*/  HADD2.F32 R186, -RZ, R14.H1_H1 ;  /* 0x3000000effba7230 */ /* 0x000fe40000004100 */
        /* <DEDUP_REMOVED lines=33> */
.L_x_8364:
[----:B------:R-:W-:-:S06]  /*58c0*/  LEA R185, R26, UR14, 0x2 ;  /* 0x0000000e1ab97c11 */ /* 0x000fcc000f8e10ff */
[----:B------:R-:W0:Y:S02]  /*58d0*/  LDS R185, [R185+0x22fc] ;  /* 0x0022fc00b9b97984 */ /* 0x000e240000000800 */
.L_x_8365:
[----:B------:R-:W-:Y:S05]  /*58e0*/  BSYNC.RECONVERGENT B0 ;  /* 0x0000000000007941 */ /* 0x000fea0003800200 */
.L_x_8363:
        /* <DEDUP_REMOVED lines=8> */
[C---:B01----:R-:W-:Y:S01]  /*5970*/  FMUL.FTZ R13, R15.reuse, R185 ;  /* 0x000000b90f0d7220 */ /* 0x043fe20000410000 */
        /* <DEDUP_REMOVED lines=43> */
[----:B------:R-:W0:Y:S01]  /*5c30*/  SHFL.DOWN PT, R213, R4, 0x1, 0x1f ;  /* 0x08201f0004d57f89 */ /* 0x000e2200000e0000 */
[----:B------:R-:W-:Y:S01]  /*5c40*/  FFMA.FTZ R13, R164, R12, R201 ;  /* 0x0000000ca40d7223 */ /* 0x000fe200000100c9 */
[----:B------:R-:W-:Y:S02]  /*5c50*/  FMUL.FTZ R12, R160, R5 ;  /* 0x00000005a00c7220 */ /* 0x000fe40000410000 */
[----:B------:R0:W1:Y:S01]  /*5c60*/  SHFL.DOWN PT, R212, R210, 0x1, 0x1f ;  /* 0x08201f00d2d47f89 */ /* 0x00006200000e0000 */
        /* <DEDUP_REMOVED lines=9> */
[----:B------:R-:W-:Y:S01]  /*5d00*/  FFMA.FTZ R208, R20, R208, R183 ;  /* 0x000000d014d07223 */ /* 0x000fe200000100b7 */
[----:B------:R-:W-:Y:S01]  /*5d10*/  FMUL.FTZ R12, R164, R13 ;  /* 0x0000000da40c7220 */ /* 0x000fe20000410000 */
[----:B0-----:R-:W-:Y:S02]  /*5d20*/  @P1 FMUL.FTZ R210, R213, R4 ;  /* 0x00000004d5d21220 */ /* 0x001fe40000410000 */
[----:B------:R-:W-:Y:S01]  /*5d30*/  FFMA.FTZ R208, R182, R208, R23 ;  /* 0x000000d0b6d07223 */ /* 0x000fe20000010017 */
[----:B------:R-:W-:Y:S01]  /*5d40*/  FMUL.FTZ R12, R17, R12 ;  /* 0x0000000c110c7220 */ /* 0x000fe20000410000 */
[----:B-1----:R-:W-:Y:S01]  /*5d50*/  @P1 FFMA.FTZ R5, R4, R212, R5 ;  /* 0x000000d404051223 */ /* 0x002fe20000010005 */
        /* <DEDUP_REMOVED lines=14> */
[C---:B0-----:R-:W-:Y:S01]  /*5e40*/  @!P1 FFMA.FTZ R5, R4.reuse, R212, R5 ;  /* 0x000000d404059223 */ /* 0x041fe20000010005 */
[----:B-1----:R-:W-:-:S04]  /*5e50*/  @!P1 FMUL.FTZ R13, R4, R215 ;  /* 0x000000d7040d9220 */ /* 0x002fc80000410000 */
[----:B------:R-:W0:Y:S01]  /*5e60*/  SHFL.DOWN PT, R212, R5, 0x4, 0x1f ;  /* 0x08801f0005d47f89 */ /* 0x000e2200000e0000 */
[----:B--2---:R-:W-:Y:S01]  /*5e70*/  FFMA.FTZ R210, R208, R210, R213 ;  /* 0x000000d2d0d27223 */ /* 0x004fe200000100d5 */
[----:B------:R-:W-:Y:S02]  /*5e80*/  @!P1 MOV R4, R13 ;  /* 0x0000000d00049202 */ /* 0x000fe40000000f00 */
[----:B------:R-:W1:Y:S01]  /*5e90*/  SHFL.UP PT, R13, R208, 0x1, RZ ;  /* 0x04200000d00d7989 */ /* 0x000e6200000e00ff */
[----:B------:R-:W-:-:S03]  /*5ea0*/  ISETP.GE.AND P1, PT, R74, 0x1, PT ;  /* 0x000000014a00780c */ /* 0x000fc60003f26270 */
[----:B------:R-:W2:Y:S01]  /*5eb0*/  SHFL.DOWN PT, R215, R4, 0x4, 0x1f ;  /* 0x08801f0004d77f89 */ /* 0x000ea200000e0000 */
[----:B------:R-:W-:-:S05]  /*5ec0*/  FSEL R213, R213, R210, !P1 ;  /* 0x000000d2d5d57208 */ /* 0x000fca0004800000 */
[----:B------:R-:W4:Y:S01]  /*5ed0*/  SHFL.UP PT, R12, R213, 0x2, RZ ;  /* 0x04400000d50c7989 */ /* 0x000f2200000e00ff */
[----:B0-----:R-:W-:-:S05]  /*5ee0*/  @!P3 FFMA.FTZ R5, R4, R212, R5 ;  /* 0x000000d40405b223 */ /* 0x001fca0000010005 */
[----:B------:R-:W0:Y:S01]  /*5ef0*/  SHFL.DOWN PT, R214, R5, 0x8, 0x1f ;  /* 0x09001f0005d67f89 */ /* 0x000e2200000e0000 */
[----:B-1----:R-:W-:Y:S01]  /*5f00*/  @P1 FMUL.FTZ R208, R208, R13 ;  /* 0x0000000dd0d01220 */ /* 0x002fe20000410000 */
[----:B------:R-:W-:Y:S01]  /*5f10*/  PLOP3.LUT P1, PT, PT, PT, UP0, 0x80, 0x8 ;  /* 0x000000000008781c */ /* 0x000fe20003f2f008 */
[----:B--2---:R-:W-:-:S03]  /*5f20*/  @!P3 FMUL.FTZ R210, R4, R215 ;  /* 0x000000d704d2b220 */ /* 0x004fc60000410000 */
[----:B------:R-:W1:Y:S01]  /*5f30*/  SHFL.UP PT, R13, R208, 0x2, RZ ;  /* 0x04400000d00d7989 */ /* 0x000e6200000e00ff */
[----:B------:R-:W-:Y:S02]  /*5f40*/  ISETP.NE.OR P1, PT, R26, RZ, P1 ;  /* 0x000000ff1a00720c */ /* 0x000fe40000f25670 */
[----:B------:R-:W-:Y:S01]  /*5f50*/  @!P3 MOV R4, R210 ;  /* 0x000000d20004b202 */ /* 0x000fe20000000f00 */
[----:B----4-:R-:W-:Y:S01]  /*5f60*/  FFMA.FTZ R12, R208, R12, R213 ;  /* 0x0000000cd00c7223 */ /* 0x010fe200000100d5 */
[----:B------:R-:W-:-:S03]  /*5f70*/  ISETP.GE.AND P3, PT, R74, 0x2, PT ;  /* 0x000000024a00780c */ /* 0x000fc60003f66270 */
[----:B------:R-:W2:Y:S01]  /*5f80*/  SHFL.DOWN PT, R217, R4, 0x8, 0x1f ;  /* 0x09001f0004d97f89 */ /* 0x000ea200000e0000 */
[----:B------:R-:W-:Y:S01]  /*5f90*/  FSEL R213, R213, R12, !P3 ;  /* 0x0000000cd5d57208 */ /* 0x000fe20005800000 */
[----:B------:R-:W-:-:S04]  /*5fa0*/  HFMA2 R12, -RZ, RZ, 1.875, 0 ;  /* 0x3f800000ff0c7431 */ /* 0x000fc800000001ff */
[----:B------:R-:W4:Y:S01]  /*5fb0*/  SHFL.UP PT, R210, R213, 0x4, RZ ;  /* 0x04800000d5d27989 */ /* 0x000f2200000e00ff */
[----:B0-----:R-:W-:-:S05]  /*5fc0*/  @!P4 FFMA.FTZ R5, R4, R214, R5 ;  /* 0x000000d60405c223 */ /* 0x001fca0000010005 */
[----:B------:R-:W0:Y:S01]  /*5fd0*/  SHFL.DOWN PT, R214, R5, 0x10, 0x1f ;  /* 0x0a001f0005d67f89 */ /* 0x000e2200000e0000 */
[----:B-1----:R-:W-:Y:S01]  /*5fe0*/  @P3 FMUL.FTZ R208, R208, R13 ;  /* 0x0000000dd0d03220 */ /* 0x002fe20000410000 */
[----:B------:R-:W-:Y:S02]  /*5ff0*/  MOV R13, RZ ;  /* 0x000000ff000d7202 */ /* 0x000fe40000000f00 */
[----:B------:R-:W-:Y:S02]  /*6000*/  ISETP.GT.U32.AND P3, PT, R154, 0xf, PT ;  /* 0x0000000f9a00780c */ /* 0x000fe40003f64070 */
[----:B------:R-:W1:Y:S01]  /*6010*/  SHFL.UP PT, R215, R208, 0x4, RZ ;  /* 0x04800000d0d77989 */ /* 0x000e6200000e00ff */
[----:B--2---:R-:W-:-:S03]  /*6020*/  @!P4 FMUL.FTZ R212, R4, R217 ;  /* 0x000000d904d4c220 */ /* 0x004fc60000410000 */
[----:B------:R-:W-:Y:S01]  /*6030*/  @!P1 LDS.64 R12, [UR12+0x2378] ;  /* 0x0023780cff0c9984 */ /* 0x000fe20008000a00 */
[----:B------:R-:W-:Y:S02]  /*6040*/  ISETP.GE.AND P1, PT, R74, 0x4, PT ;  /* 0x000000044a00780c */ /* 0x000fe40003f26270 */
[----:B------:R-:W-:Y:S01]  /*6050*/  @!P4 MOV R4, R212 ;  /* 0x000000d40004c202 */ /* 0x000fe20000000f00 */
[----:B----4-:R-:W-:-:S04]  /*6060*/  FFMA.FTZ R210, R208, R210, R213 ;  /* 0x000000d2d0d27223 */ /* 0x010fc800000100d5 */
[----:B------:R-:W2:Y:S01]  /*6070*/  SHFL.DOWN PT, R217, R4, 0x10, 0x1f ;  /* 0x0a001f0004d97f89 */ /* 0x000ea200000e0000 */
[----:B------:R-:W-:Y:S01]  /*6080*/  FSEL R213, R213, R210, !P1 ;  /* 0x000000d2d5d57208 */ /* 0x000fe20004800000 */
[----:B0-----:R-:W-:-:S04]  /*6090*/  @!P3 FFMA.FTZ R5, R4, R214, R5 ;  /* 0x000000d60405b223 */ /* 0x001fc80000010005 */
[----:B------:R-:W0:Y:S01]  /*60a0*/  SHFL.UP PT, R210, R213, 0x8, RZ ;  /* 0x05000000d5d27989 */ /* 0x000e2200000e00ff */
[----:B-1----:R-:W-:Y:S01]  /*60b0*/  @P1 FMUL.FTZ R208, R208, R215 ;  /* 0x000000d7d0d01220 */ /* 0x002fe20000410000 */
[----:B------:R-:W-:-:S04]  /*60c0*/  ISETP.GE.AND P1, PT, R74, 0x8, PT ;  /* 0x000000084a00780c */ /* 0x000fc80003f26270 */
[----:B------:R-:W1:Y:S01]  /*60d0*/  SHFL.UP PT, R215, R208, 0x8, RZ ;  /* 0x05000000d0d77989 */ /* 0x000e6200000e00ff */
[----:B--2---:R-:W-:-:S03]  /*60e0*/  @!P3 FMUL.FTZ R212, R4, R217 ;  /* 0x000000d904d4b220 */ /* 0x004fc60000410000 */
[----:B------:R-:W-:Y:S02]  /*60f0*/  SHFL.DOWN PT, R217, R5, 0x1, 0x1f ;  /* 0x08201f0005d97f89 */ /* 0x000fe400000e0000 */
[----:B------:R-:W-:Y:S01]  /*6100*/  @!P3 MOV R4, R212 ;  /* 0x000000d40004b202 */ /* 0x000fe20000000f00 */
[C---:B0-----:R-:W-:Y:S01]  /*6110*/  FFMA.FTZ R210, R208.reuse, R210, R213 ;  /* 0x000000d2d0d27223 */ /* 0x041fe200000100d5 */
[----:B------:R-:W-:Y:S04]  /*6120*/  SHFL.IDX PT, R219, R13, RZ, 0x1f ;  /* 0x00001fff0ddb7589 */ /* 0x000fe800000e0000 */
[----:B------:R-:W0:Y:S01]  /*6130*/  SHFL.DOWN PT, R212, R4, 0x1, 0x1f ;  /* 0x08201f0004d47f89 */ /* 0x000e2200000e0000 */
[----:B------:R-:W-:Y:S01]  /*6140*/  FSEL R213, R213, R210, !P1 ;  /* 0x000000d2d5d57208 */ /* 0x000fe20004800000 */
[----:B-1----:R-:W-:Y:S01]  /*6150*/  @P1 FMUL.FTZ R208, R208, R215 ;  /* 0x000000d7d0d01220 */ /* 0x002fe20000410000 */
        /* <DEDUP_REMOVED lines=8> */
[----:B------:R-:W-:Y:S02]  /*61e0*/  FFMA.FTZ R185, R15, R184, R186 ;  /* 0x000000b80fb97223 */ /* 0x000fe400000100ba */
[----:B------:R-:W-:Y:S02]  /*61f0*/  FSEL R210, R213, R210, !P1 ;  /* 0x000000d2d5d27208 */ /* 0x000fe40004800000 */
[----:B------:R-:W-:Y:S02]  /*6200*/  FFMA.FTZ R186, R22, R185, R197 ;  /* 0x000000b916ba7223 */ /* 0x000fe400000100c5 */
[----:B--2---:R-:W-:Y:S02]  /*6210*/  @P1 FMUL.FTZ R208, R208, R215 ;  /* 0x000000d7d0d01220 */ /* 0x004fe40000410000 */
[----:B------:R-:W-:Y:S01]  /*6220*/  FFMA.FTZ R189, R182, R186, R189 ;  /* 0x000000bab6bd7223 */ /* 0x000fe200000100bd */
[----:B------:R-:W-:Y:S03]  /*6230*/  SHFL.UP PT, R213, R210, 0x1, RZ ;  /* 0x04200000d2d57989 */ /* 0x000fe600000e00ff */
[----:B------:R-:W-:Y:S01]  /*6240*/  FFMA.FTZ R191, R20, R189, R191 ;  /* 0x000000bd14bf7223 */ /* 0x000fe200000100bf */
[----:B------:R-:W-:Y:S03]  /*6250*/  SHFL.UP PT, R208, R208, 0x1, RZ ;  /* 0x04200000d0d07989 */ /* 0x000fe600000e00ff */
[----:B------:R-:W-:Y:S01]  /*6260*/  FFMA.FTZ R193, R180, R191, R193 ;  /* 0x000000bfb4c17223 */ /* 0x000fe200000100c1 */
[----:B------:R-:W0:Y:S03]  /*6270*/  SHFL.IDX PT, R215, R4, RZ, 0x1f ;  /* 0x00001fff04d77589 */ /* 0x000e2600000e0000 */
[----:B------:R-:W-:-:S04]  /*6280*/  FFMA.FTZ R194, R175, R193, R194 ;  /* 0x000000c1afc27223 */ /* 0x000fc800000100c2 */
[----:B------:R-:W-:-:S04]  /*6290*/  FFMA.FTZ R196, R169, R194, R196 ;  /* 0x000000c2a9c47223 */ /* 0x000fc800000100c4 */
[----:B------:R-:W-:Y:S01]  /*62a0*/  FFMA.FTZ R197, R17, R196, R198 ;  /* 0x000000c411c57223 */ /* 0x000fe200000100c6 */
[----:B---3--:R1:W2:Y:S03]  /*62b0*/  SHFL.IDX PT, R214, R199, RZ, 0x1f ;  /* 0x00001fffc7d67589 */ /* 0x0082a600000e0000 */
[----:B------:R-:W-:Y:S01]  /*62c0*/  FFMA.FTZ R198, R164, R197, R11 ;  /* 0x000000c5a4c67223 */ /* 0x000fe2000001000b */
[----:B------:R-:W-:-:S03]  /*62d0*/  FMUL.FTZ R217, R197, R81 ;  /* 0x00000051c5d97220 */ /* 0x000fc60000410000 */
[----:B-1----:R-:W-:Y:S01]  /*62e0*/  FFMA.FTZ R199, R165, R198, R8 ;  /* 0x000000c6a5c77223 */ /* 0x002fe20000010008 */
[C---:B0-----:R-:W-:Y:S01]  /*62f0*/  FFMA.FTZ R13, R215.reuse, R13, R212 ;  /* 0x0000000dd70d7223 */ /* 0x041fe200000100d4 */
[----:B------:R-:W-:-:S05]  /*6300*/  FMUL.FTZ R12, R215, R12 ;  /* 0x0000000cd70c7220 */ /* 0x000fca0000410000 */
[----:B------:R0:W-:Y:S01]  /*6310*/  @!P5 STS.64 [UR12+0x2378], R12 ;  /* 0x0023780cff00d988 */ /* 0x0001e20008000a0c */
[----:B--2---:R-:W-:Y:S01]  /*6320*/  @P2 FFMA.FTZ R214, R208, R214, R213 ;  /* 0x000000d6d0d62223 */ /* 0x004fe200000100d5 */
[----:B------:R-:W-:-:S03]  /*6330*/  P2R R213, PR, RZ, 0x20 ;  /* 0x00000020ffd57803 */ /* 0x000fc60000000000 */
[----:B------:R-:W-:Y:S01]  /*6340*/  FFMA.FTZ R214, R205, R214, R206 ;  /* 0x000000d6cdd67223 */ /* 0x000fe200000100ce */
[----:B------:R-:W-:Y:S01]  /*6350*/  FFMA.FTZ R205, R162, R199, R9 ;  /* 0x000000c7a2cd7223 */ /* 0x000fe20000010009 */
[----:B------:R-:W-:-:S04]  /*6360*/  IMAD.WIDE.U32 R8, R34, UR8, R38 ;  /* 0x0000000822087c25 */ /* 0x000fc8000f8e0026 */
[----:B------:R-:W-:Y:S01]  /*6370*/  FFMA.FTZ R208, R161, R205, R10 ;  /* 0x000000cda1d07223 */ /* 0x000fe2000001000a */
[----:B------:R-:W-:Y:S01]  /*6380*/  IMAD.WIDE.U32 R10, R36, UR8, R40 ;  /* 0x00000008240a7c25 */ /* 0x000fe2000f8e0028 */
[----:B------:R-:W-:-:S03]  /*6390*/  LEA R4, P1, R8, UR30, 0x2 ;  /* 0x0000001e08047c11 */ /* 0x000fc6000f8210ff */
[----:B0-----:R-:W-:Y:S01]  /*63a0*/  FMUL.FTZ R12, R205, R78 ;  /* 0x0000004ecd0c7220 */ /* 0x001fe20000410000 */
[----:B------:R-:W-:Y:S01]  /*63b0*/  FFMA.FTZ R210, R163, R208, R6 ;  /* 0x000000d0a3d27223 */ /* 0x000fe20000010006 */
[----:B------:R-:W-:Y:S01]  /*63c0*/  IMAD R5, R35, UR8, R9 ;  /* 0x0000000823057c24 */ /* 0x000fe2000f8e0209 */
[----:B------:R-:W-:Y:S01]  /*63d0*/  LEA R6, P2, R10, UR34, 0x2 ;  /* 0x000000220a067c11 */ /* 0x000fe2000f8410ff */
[----:B------:R-:W-:Y:S02]  /*63e0*/  IMAD R9, R37, UR8, R11 ;  /* 0x0000000825097c24 */ /* 0x000fe4000f8e020b */
[----:B------:R-:W-:Y:S01]  /*63f0*/  FFMA.FTZ R212, R160, R210, R7 ;  /* 0x000000d2a0d47223 */ /* 0x000fe20000010007 */
[----:B------:R-:W-:Y:S01]  /*6400*/  FMUL.FTZ R218, R210, R76 ;  /* 0x0000004cd2da7220 */ /* 0x000fe20000410000 */
[----:B------:R-:W-:Y:S02]  /*6410*/  LEA.HI.X R5, R8, UR31, R5, 0x2, P1 ;  /* 0x0000001f08057c11 */ /* 0x000fe400088f1405 */
[----:B------:R-:W-:Y:S01]  /*6420*/  FFMA.FTZ R8, R0, R212, R211 ;  /* 0x000000d400087223 */ /* 0x000fe200000100d3 */
[----:B------:R-:W-:Y:S01]  /*6430*/  LEA.HI.X R7, R10, UR35, R9, 0x2, P2 ;  /* 0x000000230a077c11 */ /* 0x000fe200090f1409 */
[----:B------:R-:W-:Y:S01]  /*6440*/  FFMA.FTZ R10, R0, R214, R209 ;  /* 0x000000d6000a7223 */ /* 0x000fe200000100d1 */
[----:B------:R-:W-:Y:S01]  /*6450*/  FADD.FTZ R0, -R206, R214 ;  /* 0x000000d6ce007221 */ /* 0x000fe20000010100 */
[----:B------:R-:W-:Y:S01]  /*6460*/  FMUL.FTZ R9, R8, R73 ;  /* 0x0000004908097220 */ /* 0x000fe20000410000 */
[----:B------:R-:W-:Y:S01]  /*6470*/  FMUL.FTZ R11, R212, R75 ;  /* 0x0000004bd40b7220 */ /* 0x000fe20000410000 */
[----:B------:R-:W-:Y:S01]  /*6480*/  FFMA.FTZ R160, R160, R10, R207 ;  /* 0x0000000aa0a07223 */ /* 0x000fe200000100cf */
[----:B------:R-:W-:Y:S01]  /*6490*/  FADD.FTZ R209, -R209, R10 ;  /* 0x0000000ad1d17221 */ /* 0x000fe20000010100 */
[-C--:B------:R-:W-:Y:S01]  /*64a0*/  FFMA.FTZ R206, R0, R9.reuse, RZ ;  /* 0x0000000900ce7223 */ /* 0x080fe200000100ff */
[----:B------:R-:W-:Y:S01]  /*64b0*/  FMUL.FTZ R216, R90, R9 ;  /* 0x000000095ad87220 */ /* 0x000fe20000410000 */
[----:B------:R-:W-:Y:S01]  /*64c0*/  FADD.FTZ R207, -R207, R160 ;  /* 0x000000a0cfcf7221 */ /* 0x000fe20000010100 */
[----:B------:R-:W-:Y:S01]  /*64d0*/  FFMA.FTZ R163, R163, R160, R204 ;  /* 0x000000a0a3a37223 */ /* 0x000fe200000100cc */
[----:B------:R-:W-:Y:S01]  /*64e0*/  FFMA.FTZ R206, R209, R11, R206 ;  /* 0x0000000bd1ce7223 */ /* 0x000fe200000100ce */
[----:B------:R-:W-:Y:S01]  /*64f0*/  FMUL.FTZ R211, R208, R77 ;  /* 0x0000004dd0d37220 */ /* 0x000fe20000410000 */
[----:B------:R-:W-:Y:S01]  /*6500*/  FMUL.FTZ R11, R92, R11 ;  /* 0x0000000b5c0b7220 */ /* 0x000fe20000410000 */
[----:B------:R-:W-:Y:S01]  /*6510*/  FADD.FTZ R204, -R204, R163 ;  /* 0x000000a3cccc7221 */ /* 0x000fe20000010100 */
[-C--:B------:R-:W-:Y:S01]  /*6520*/  FFMA.FTZ R9, R207, R218.reuse, R206 ;  /* 0x000000dacf097223 */ /* 0x080fe200000100ce */
[----:B------:R-:W-:Y:S01]  /*6530*/  FFMA.FTZ R161, R161, R163, R202 ;  /* 0x000000a3a1a17223 */ /* 0x000fe200000100ca */
[-C--:B------:R-:W-:Y:S01]  /*6540*/  FMUL.FTZ R215, R94, R211.reuse ;  /* 0x000000d35ed77220 */ /* 0x080fe20000410000 */
[----:B------:R-:W-:Y:S01]  /*6550*/  FMUL.FTZ R13, R91, R218 ;  /* 0x000000da5b0d7220 */ /* 0x000fe20000410000 */
[----:B------:R-:W-:Y:S01]  /*6560*/  FFMA.FTZ R9, R204, R211, R9 ;  /* 0x000000d3cc097223 */ /* 0x000fe20000010009 */
[----:B------:R-:W-:Y:S01]  /*6570*/  FADD.FTZ R202, -R202, R161 ;  /* 0x000000a1caca7221 */ /* 0x000fe20000010100 */
[----:B------:R-:W-:Y:S01]  /*6580*/  FFMA.FTZ R162, R162, R161, R203 ;  /* 0x000000a1a2a27223 */ /* 0x000fe200000100cb */
[-C--:B------:R-:W-:Y:S01]  /*6590*/  FMUL.FTZ R211, R93, R12.reuse ;  /* 0x0000000c5dd37220 */ /* 0x080fe20000410000 */
[----:B------:R-:W-:Y:S01]  /*65a0*/  STS [R63], R216 ;  /* 0x000000d83f007388 */ /* 0x000fe20000000800 */
[----:B------:R-:W-:Y:S01]  /*65b0*/  FFMA.FTZ R12, R202, R12, R9 ;  /* 0x0000000cca0c7223 */ /* 0x000fe20000010009 */
[----:B------:R-:W-:Y:S01]  /*65c0*/  FADD.FTZ R203, -R203, R162 ;  /* 0x000000a2cbcb7221 */ /* 0x000fe20000010100 */
[----:B------:R-:W-:Y:S01]  /*65d0*/  FMUL.FTZ R9, R199, R79 ;  /* 0x0000004fc7097220 */ /* 0x000fe20000410000 */
[----:B------:R-:W-:Y:S01]  /*65e0*/  FFMA.FTZ R165, R165, R162, R200 ;  /* 0x000000a2a5a57223 */ /* 0x000fe200000100c8 */
[----:B------:R0:W-:Y:S01]  /*65f0*/  STS [R62+0x4], R11 ;  /* 0x0000040b3e007388 */ /* 0x0001e20000000800 */
[----:B------:R-:W-:Y:S01]  /*6600*/  FMUL.FTZ R206, R198, R80 ;  /* 0x00000050c6ce7220 */ /* 0x000fe20000410000 */
[----:B------:R-:W-:Y:S01]  /*6610*/  FMUL.FTZ R214, R149, R214 ;  /* 0x000000d695d67220 */ /* 0x000fe20000410000 */
[----:B------:R-:W-:Y:S01]  /*6620*/  FFMA.FTZ R164, R164, R165, R201 ;  /* 0x000000a5a4a47223 */ /* 0x000fe200000100c9 */
[----:B------:R-:W-:Y:S01]  /*6630*/  FADD.FTZ R200, -R200, R165 ;  /* 0x000000a5c8c87221 */ /* 0x000fe20000010100 */
[----:B------:R1:W-:Y:S01]  /*6640*/  STS [R62+0x8], R13 ;  /* 0x0000080d3e007388 */ /* 0x0003e20000000800 */
[----:B------:R-:W-:Y:S01]  /*6650*/  FMUL.FTZ R163, R145, R163 ;  /* 0x000000a391a37220 */ /* 0x000fe20000410000 */
[----:B------:R-:W-:Y:S01]  /*6660*/  FADD.FTZ R201, -R201, R164 ;  /* 0x000000a4c9c97221 */ /* 0x000fe20000010100 */
[----:B------:R-:W-:Y:S01]  /*6670*/  FFMA.FTZ R17, R17, R164, R192 ;  /* 0x000000a411117223 */ /* 0x000fe200000100c0 */
[----:B------:R2:W-:Y:S01]  /*6680*/  STS [R62+0xc], R215 ;  /* 0x00000cd73e007388 */ /* 0x0005e20000000800 */
[----:B0-----:R-:W-:Y:S01]  /*6690*/  FFMA.FTZ R11, R203, R9, R12 ;  /* 0x00000009cb0b7223 */ /* 0x001fe2000001000c */
[----:B------:R-:W-:Y:S01]  /*66a0*/  FMUL.FTZ R12, R196, R82 ;  /* 0x00000052c40c7220 */ /* 0x000fe20000410000 */
[----:B------:R-:W-:Y:S01]  /*66b0*/  FADD.FTZ R192, -R192, R17 ;  /* 0x00000011c0c07221 */ /* 0x000fe20000010100 */
[----:B------:R-:W-:Y:S01]  /*66c0*/  FFMA.FTZ R169, R169, R17, R190 ;  /* 0x00000011a9a97223 */ /* 0x000fe200000100be */
[----:B------:R-:W-:Y:S01]  /*66d0*/  FMUL.FTZ R9, R96, R9 ;  /* 0x0000000960097220 */ /* 0x000fe20000410000 */
[-C--:B-1----:R-:W-:Y:S01]  /*66e0*/  FMUL.FTZ R13, R95, R206.reuse ;  /* 0x000000ce5f0d7220 */ /* 0x082fe20000410000 */
[----:B------:R-:W-:Y:S01]  /*66f0*/  FFMA.FTZ R206, R200, R206, R11 ;  /* 0x000000cec8ce7223 */ /* 0x000fe2000001000b */
[----:B------:R-:W-:Y:S01]  /*6700*/  FMUL.FTZ R11, R194, R83 ;  /* 0x00000053c20b7220 */ /* 0x000fe20000410000 */
[----:B------:R-:W-:Y:S01]  /*6710*/  FADD.FTZ R190, -R190, R169 ;  /* 0x000000a9bebe7221 */ /* 0x000fe20000010100 */
[-C--:B--2---:R-:W-:Y:S01]  /*6720*/  FMUL.FTZ R215, R98, R217.reuse ;  /* 0x000000d962d77220 */ /* 0x084fe20000410000 */
[----:B------:R-:W-:Y:S01]  /*6730*/  FFMA.FTZ R217, R201, R217, R206 ;  /* 0x000000d9c9d97223 */ /* 0x000fe200000100ce */
[----:B------:R-:W-:Y:S01]  /*6740*/  FFMA.FTZ R175, R175, R169, R188 ;  /* 0x000000a9afaf7223 */ /* 0x000fe200000100bc */
[----:B------:R0:W-:Y:S01]  /*6750*/  STS [R62+0x14], R9 ;  /* 0x000014093e007388 */ /* 0x0001e20000000800 */
[----:B------:R-:W-:Y:S01]  /*6760*/  FMUL.FTZ R161, R146, R161 ;  /* 0x000000a192a17220 */ /* 0x000fe20000410000 */
[----:B------:R-:W-:Y:S01]  /*6770*/  FFMA.FTZ R217, R192, R12, R217 ;  /* 0x0000000cc0d97223 */ /* 0x000fe200000100d9 */
[----:B------:R-:W-:Y:S01]  /*6780*/  FADD.FTZ R188, -R188, R175 ;  /* 0x000000afbcbc7221 */ /* 0x000fe20000010100 */
[----:B------:R-:W-:Y:S01]  /*6790*/  FFMA.FTZ R180, R180, R175, R187 ;  /* 0x000000afb4b47223 */ /* 0x000fe200000100bb */
[----:B------:R1:W-:Y:S01]  /*67a0*/  STS [R62+0x10], R211 ;  /* 0x000010d33e007388 */ /* 0x0003e20000000800 */
[----:B------:R-:W-:Y:S01]  /*67b0*/  FFMA.FTZ R217, R190, R11, R217 ;  /* 0x0000000bbed97223 */ /* 0x000fe200000100d9 */
[----:B------:R-:W-:Y:S01]  /*67c0*/  FMUL.FTZ R165, R144, R165 ;  /* 0x000000a590a57220 */ /* 0x000fe20000410000 */
[----:B------:R-:W-:Y:S01]  /*67d0*/  FADD.FTZ R187, -R187, R180 ;  /* 0x000000b4bbbb7221 */ /* 0x000fe20000010100 */
[----:B------:R-:W-:Y:S01]  /*67e0*/  FFMA.FTZ R20, R20, R180, R183 ;  /* 0x000000b414147223 */ /* 0x000fe200000100b7 */
[----:B0-----:R-:W-:Y:S01]  /*67f0*/  FMUL.FTZ R9, R97, R12 ;  /* 0x0000000c61097220 */ /* 0x001fe20000410000 */
[----:B------:R-:W-:Y:S01]  /*6800*/  FMUL.FTZ R12, R193, R84 ;  /* 0x00000054c10c7220 */ /* 0x000fe20000410000 */
[----:B------:R0:W-:Y:S01]  /*6810*/  STS [R62+0x18], R13 ;  /* 0x0000180d3e007388 */ /* 0x0001e20000000800 */
[----:B------:R-:W-:Y:S01]  /*6820*/  FADD.FTZ R183, -R183, R20 ;  /* 0x00000014b7b77221 */ /* 0x000fe20000010100 */
[----:B------:R-:W-:Y:S01]  /*6830*/  FFMA.FTZ R182, R182, R20, R23 ;  /* 0x00000014b6b67223 */ /* 0x000fe20000010017 */
[----:B-1----:R-:W-:Y:S01]  /*6840*/  FMUL.FTZ R211, R191, R85 ;  /* 0x00000055bfd37220 */ /* 0x002fe20000410000 */
[----:B------:R-:W-:Y:S01]  /*6850*/  FFMA.FTZ R206, R188, R12, R217 ;  /* 0x0000000cbcce7223 */ /* 0x000fe200000100d9 */
[----:B------:R1:W-:Y:S01]  /*6860*/  STS [R62+0x1c], R215 ;  /* 0x00001cd73e007388 */ /* 0x0003e20000000800 */
[----:B------:R-:W-:Y:S01]  /*6870*/  FADD.FTZ R23, -R23, R182 ;  /* 0x000000b617177221 */ /* 0x000fe20000010100 */
[----:B------:R-:W-:Y:S01]  /*6880*/  FFMA.FTZ R22, R22, R182, R21 ;  /* 0x000000b616167223 */ /* 0x000fe20000010015 */
[----:B------:R-:W-:Y:S01]  /*6890*/  FFMA.FTZ R206, R187, R211, R206 ;  /* 0x000000d3bbce7223 */ /* 0x000fe200000100ce */
[----:B------:R2:W-:Y:S01]  /*68a0*/  STS [R62+0x20], R9 ;  /* 0x000020093e007388 */ /* 0x0005e20000000800 */
[----:B0-----:R-:W-:Y:S01]  /*68b0*/  FMUL.FTZ R13, R100, R11 ;  /* 0x0000000b640d7220 */ /* 0x001fe20000410000 */
[----:B------:R-:W-:Y:S01]  /*68c0*/  FMUL.FTZ R11, R99, R12 ;  /* 0x0000000c630b7220 */ /* 0x000fe20000410000 */
[----:B------:R-:W-:Y:S01]  /*68d0*/  FMUL.FTZ R12, R189, R86 ;  /* 0x00000056bd0c7220 */ /* 0x000fe20000410000 */
[----:B------:R-:W-:Y:S01]  /*68e0*/  FFMA.FTZ R216, R15, R22, R14 ;  /* 0x000000160fd87223 */ /* 0x000fe2000001000e */
[----:B------:R-:W-:Y:S01]  /*68f0*/  FADD.FTZ R21, -R21, R22 ;  /* 0x0000001615157221 */ /* 0x000fe20000010100 */
[----:B------:R0:W-:Y:S01]  /*6900*/  STS [R62+0x24], R13 ;  /* 0x0000240d3e007388 */ /* 0x0001e20000000800 */
[----:B-1----:R-:W-:Y:S01]  /*6910*/  FMUL.FTZ R215, R102, R211 ;  /* 0x000000d366d77220 */ /* 0x002fe20000410000 */
[-C--:B------:R-:W-:Y:S01]  /*6920*/  FFMA.FTZ R206, R183, R12.reuse, R206 ;  /* 0x0000000cb7ce7223 */ /* 0x080fe200000100ce */
[----:B------:R-:W-:Y:S01]  /*6930*/  FMUL.FTZ R211, R184, R89 ;  /* 0x00000059b8d37220 */ /* 0x000fe20000410000 */
[----:B--2---:R-:W-:Y:S01]  /*6940*/  FMUL.FTZ R9, R101, R12 ;  /* 0x0000000c65097220 */ /* 0x004fe20000410000 */
[----:B------:R-:W-:Y:S01]  /*6950*/  FMUL.FTZ R12, R185, R88 ;  /* 0x00000058b90c7220 */ /* 0x000fe20000410000 */
[----:B------:R1:W-:Y:S01]  /*6960*/  STS [R62+0x28], R11 ;  /* 0x0000280b3e007388 */ /* 0x0003e20000000800 */
[----:B------:R-:W-:Y:S01]  /*6970*/  FMUL.FTZ R15, R106, R211 ;  /* 0x000000d36a0f7220 */ /* 0x000fe20000410000 */
[----:B------:R-:W-:Y:S01]  /*6980*/  FADD.FTZ R14, -R14, R216 ;  /* 0x000000d80e0e7221 */ /* 0x000fe20000010100 */
[----:B------:R-:W-:Y:S01]  /*6990*/  FMUL.FTZ R217, R148, R160 ;  /* 0x000000a094d97220 */ /* 0x000fe20000410000 */
[----:B0-----:R-:W-:Y:S01]  /*69a0*/  FMUL.FTZ R13, R186, R87 ;  /* 0x00000057ba0d7220 */ /* 0x001fe20000410000 */
[----:B------:R0:W-:Y:S01]  /*69b0*/  STS [R62+0x2c], R215 ;  /* 0x00002cd73e007388 */ /* 0x0001e20000000800 */
[----:B------:R-:W-:Y:S01]  /*69c0*/  FMUL.FTZ R219, R143, R162 ;  /* 0x000000a28fdb7220 */ /* 0x000fe20000410000 */
[----:B------:R-:W-:Y:S01]  /*69d0*/  FMUL.FTZ R221, R141, R164 ;  /* 0x000000a48ddd7220 */ /* 0x000fe20000410000 */
[-C--:B------:R-:W-:Y:S01]  /*69e0*/  FFMA.FTZ R206, R23, R13.reuse, R206 ;  /* 0x0000000d17ce7223 */ /* 0x080fe200000100ce */
[----:B------:R-:W-:Y:S01]  /*69f0*/  FMUL.FTZ R13, R104, R13 ;  /* 0x0000000d680d7220 */ /* 0x000fe20000410000 */
[----:B-1----:R-:W-:Y:S01]  /*6a00*/  FMUL.FTZ R11, R103, R12 ;  /* 0x0000000c670b7220 */ /* 0x002fe20000410000 */
[----:B------:R1:W-:Y:S01]  /*6a10*/  STS [R62+0x30], R9 ;  /* 0x000030093e007388 */ /* 0x0003e20000000800 */
[----:B------:R-:W-:Y:S01]  /*6a20*/  FMUL.FTZ R17, R142, R17 ;  /* 0x000000118e117220 */ /* 0x000fe20000410000 */
[----:B------:R-:W-:Y:S01]  /*6a30*/  FMUL.FTZ R169, R139, R169 ;  /* 0x000000a98ba97220 */ /* 0x000fe20000410000 */
[----:B------:R-:W-:Y:S01]  /*6a40*/  FMUL.FTZ R175, R140, R175 ;  /* 0x000000af8caf7220 */ /* 0x000fe20000410000 */
[----:B------:R-:W-:Y:S01]  /*6a50*/  STS [R62+0x34], R13 ;  /* 0x0000340d3e007388 */ /* 0x000fe20000000800 */
[----:B0-----:R-:W-:Y:S01]  /*6a60*/  FMUL.FTZ R215, R147, R10 ;  /* 0x0000000a93d77220 */ /* 0x001fe20000410000 */
[----:B------:R-:W-:-:S02]  /*6a70*/  IADD3 R10, PT, PT, -R195, UR15, RZ ;  /* 0x0000000fc30a7c10 */ /* 0x000fc4000fffe1ff */
[----:B------:R-:W-:Y:S01]  /*6a80*/  STS [R62+0x38], R11 ;  /* 0x0000380b3e007388 */ /* 0x000fe20000000800 */
[----:B-1----:R-:W-:Y:S01]  /*6a90*/  FFMA.FTZ R9, R21, R12, R206 ;  /* 0x0000000c15097223 */ /* 0x002fe200000100ce */
[----:B------:R-:W-:Y:S02]  /*6aa0*/  ISETP.GE.AND P6, PT, R10, 0x1, PT ;  /* 0x000000010a00780c */ /* 0x000fe40003fc6270 */
[----:B------:R-:W-:Y:S01]  /*6ab0*/  STS [R62+0x3c], R15 ;  /* 0x00003c0f3e007388 */ /* 0x000fe20000000800 */
[----:B------:R-:W-:Y:S01]  /*6ac0*/  BAR.SYNC.DEFER_BLOCKING 0x0 ;  /* 0x0000000000007b1d */ /* 0x000fe20000010000 */
[----:B------:R-:W-:Y:S01]  /*6ad0*/  FFMA.FTZ R9, R14, R211, R9 ;  /* 0x000000d30e097223 */ /* 0x000fe20000010009 */
[C---:B------:R-:W-:Y:S02]  /*6ae0*/  ISETP.GE.AND P1, PT, R10.reuse, 0x21, PT ;  /* 0x000000210a00780c */ /* 0x040fe40003f26270 */
[C---:B------:R-:W-:Y:S02]  /*6af0*/  ISETP.GE.AND P3, PT, R10.reuse, 0x41, PT ;  /* 0x000000410a00780c */ /* 0x040fe40003f66270 */
[----:B------:R-:W-:-:S02]  /*6b00*/  ISETP.GE.AND P4, PT, R10, 0x61, PT ;  /* 0x000000610a00780c */ /* 0x000fc40003f86270 */
[C---:B------:R-:W-:Y:S02]  /*6b10*/  ISETP.GE.AND P5, PT, R10.reuse, 0x81, PT ;  /* 0x000000810a00780c */ /* 0x040fe40003fa6270 */
[----:B------:R-:W-:Y:S01]  /*6b20*/  ISETP.GE.AND P2, PT, R10, 0xa1, PT ;  /* 0x000000a10a00780c */ /* 0x000fe20003f46270 */
        /* <DEDUP_REMOVED lines=42> */
.L_x_8367:
[----:B------:R-:W-:Y:S05]  /*6dd0*/  BSYNC.RECONVERGENT B0 ;  /* 0x0000000000007941 */ /* 0x000fea0003800200 */
.L_x_8366:
[----:B-12---:R0:W1:Y:S01]  /*6de0*/  LDS R17, [R61+0x8c0] ;  /* 0x0008c0003d117984 */ /* 0x0060620000000800 */
[----:B------:R-:W-:Y:S04]  /*6df0*/  BSSY.RECONVERGENT B0, `(.L_x_8368) ;  /* 0x0000004000007945 */ /* 0x000fe80003800200 */
[----:B------:R-:W-:Y:S05]  /*6e00*/  @!P1 BRA `(.L_x_8369) ;  /* 0x0000000000089947 */ /* 0x000fea0003800000 */
[----:B------:R2:W-:Y:S04]  /*6e10*/  REDG.E.ADD.F32.FTZ.RN.STRONG.GPU desc[UR28][R4.64+0x80], R225 ;  /* 0x000080e1040079a6 */ /* 0x0005e8000c12f31c */
[----:B-1----:R2:W-:Y:S02]  /*6e20*/  REDG.E.ADD.F32.FTZ.RN.STRONG.GPU desc[UR28][R6.64+0x80], R17 ;  /* 0x00008011060079a6 */ /* 0x0025e4000c12f31c */
.L_x_8369:
[----:B------:R-:W-:Y:S05]  /*6e30*/  BSYNC.RECONVERGENT B0 ;  /* 0x0000000000007941 */ /* 0x000fea0003800200 */
.L_x_8368:
[----:B-12---:R1:W2:Y:S01]  /*6e40*/  LDS R17, [R60+0x940] ;  /* 0x000940003c117984 */ /* 0x0062a20000000800 */
[----:B------:R-:W-:Y:S04]  /*6e50*/  BSSY.RECONVERGENT B0, `(.L_x_8370) ;  /* 0x0000004000007945 */ /* 0x000fe80003800200 */
[----:B------:R-:W-:Y:S05]  /*6e60*/  @!P3 BRA `(.L_x_8371) ;  /* 0x000000000008b947 */ /* 0x000fea0003800000 */
[----:B------:R3:W-:Y:S04]  /*6e70*/  REDG.E.ADD.F32.FTZ.RN.STRONG.GPU desc[UR28][R4.64+0x100], R227 ;  /* 0x000100e3040079a6 */ /* 0x0007e8000c12f31c */
[----:B--2---:R3:W-:Y:S02]  /*6e80*/  REDG.E.ADD.F32.FTZ.RN.STRONG.GPU desc[UR28][R6.64+0x100], R17 ;  /* 0x00010011060079a6 */ /* 0x0047e4000c12f31c */
.L_x_8371:
[----:B------:R-:W-:Y:S05]  /*6e90*/  BSYNC.RECONVERGENT B0 ;  /* 0x0000000000007941 */ /* 0x000fea0003800200 */
.L_x_8370:
[----:B--23--:R2:W3:Y:S01]  /*6ea0*/  LDS R17, [R59+0x9c0] ;  /* 0x0009c0003b117984 */ /* 0x00c4e20000000800 */
[----:B------:R-:W-:Y:S04]  /*6eb0*/  BSSY.RECONVERGENT B0, `(.L_x_8372) ;  /* 0x0000004000007945 */ /* 0x000fe80003800200 */
[----:B------:R-:W-:Y:S05]  /*6ec0*/  @!P4 BRA `(.L_x_8373) ;  /* 0x000000000008c947 */ /* 0x000fea0003800000 */
[----:B------:R4:W-:Y:S04]  /*6ed0*/  REDG.E.ADD.F32.FTZ.RN.STRONG.GPU desc[UR28][R4.64+0x180], R229 ;  /* 0x000180e5040079a6 */ /* 0x0009e8000c12f31c */
[----:B---3--:R4:W-:Y:S02]  /*6ee0*/  REDG.E.ADD.F32.FTZ.RN.STRONG.GPU desc[UR28][R6.64+0x180], R17 ;  /* 0x00018011060079a6 */ /* 0x0089e4000c12f31c */
.L_x_8373:
[----:B------:R-:W-:Y:S05]  /*6ef0*/  BSYNC.RECONVERGENT B0 ;  /* 0x0000000000007941 */ /* 0x000fea0003800200 */
.L_x_8372:
[----:B---34-:R3:W4:Y:S01]  /*6f00*/  LDS R17, [R58+0xa40] ;  /* 0x000a40003a117984 */ /* 0x0187220000000800 */
[----:B------:R-:W-:Y:S04]  /*6f10*/  BSSY.RECONVERGENT B0, `(.L_x_8374) ;  /* 0x0000004000007945 */ /* 0x000fe80003800200 */
[----:B------:R-:W-:Y:S05]  /*6f20*/  @!P5 BRA `(.L_x_8375) ;  /* 0x000000000008d947 */ /* 0x000fea0003800000 */
[----:B------:R0:W-:Y:S04]  /*6f30*/  REDG.E.ADD.F32.FTZ.RN.STRONG.GPU desc[UR28][R4.64+0x200], R231 ;  /* 0x000200e7040079a6 */ /* 0x0001e8000c12f31c */
[----:B----4-:R0:W-:Y:S02]  /*6f40*/  REDG.E.ADD.F32.FTZ.RN.STRONG.GPU desc[UR28][R6.64+0x200], R17 ;  /* 0x00020011060079a6 */ /* 0x0101e4000c12f31c */
.L_x_8375:
[----:B------:R-:W-:Y:S05]  /*6f50*/  BSYNC.RECONVERGENT B0 ;  /* 0x0000000000007941 */ /* 0x000fea0003800200 */
.L_x_8374:
        /* <DEDUP_REMOVED lines=10> */
.L_x_8377:
[----:B------:R-:W-:Y:S05]  /*7000*/  BSYNC.RECONVERGENT B0 ;  /* 0x0000000000007941 */ /* 0x000fea0003800200 */
.L_x_8376:
[----:B0---4-:R0:W4:Y:S01]  /*7010*/  LDS R17, [R56+0xb40] ;  /* 0x000b400038117984 */ /* 0x0111220000000800 */
[----:B------:R-:W-:Y:S04]  /*7020*/  BSSY.RECONVERGENT B0, `(.L_x_8378) ;  /* 0x0000004000007945 */ /* 0x000fe80003800200 */
[----:B------:R-:W-:Y:S05]  /*7030*/  @!P3 BRA `(.L_x_8379) ;  /* 0x000000000008b947 */ /* 0x000fea0003800000 */
[----:B------:R0:W-:Y:S04]  /*7040*/  REDG.E.ADD.F32.FTZ.RN.STRONG.GPU desc[UR28][R4.64+0x300], R235 ;  /* 0x000300eb040079a6 */ /* 0x0001e8000c12f31c */
[----:B----4-:R0:W-:Y:S02]  /*7050*/  REDG.E.ADD.F32.FTZ.RN.STRONG.GPU desc[UR28][R6.64+0x300], R17 ;  /* 0x00030011060079a6 */ /* 0x0101e4000c12f31c */
.L_x_8379:
[----:B------:R-:W-:Y:S05]  /*7060*/  BSYNC.RECONVERGENT B0 ;  /* 0x0000000000007941 */ /* 0x000fea0003800200 */
.L_x_8378:
[----:B0---4-:R0:W4:Y:S01]  /*7070*/  LDS R17, [R55+0xbc0] ;  /* 0x000bc00037117984 */ /* 0x0111220000000800 */
[----:B------:R-:W-:Y:S04]  /*7080*/  BSSY.RECONVERGENT B0, `(.L_x_8380) ;  /* 0x0000004000007945 */ /* 0x000fe80003800200 */
[----:B------:R-:W-:Y:S05]  /*7090*/  @!P4 BRA `(.L_x_8381) ;  /* 0x000000000008c947 */ /* 0x000fea0003800000 */
[----:B------:R0:W-:Y:S04]  /*70a0*/  REDG.E.ADD.F32.FTZ.RN.STRONG.GPU desc[UR28][R4.64+0x380], R237 ;  /* 0x000380ed040079a6 */ /* 0x0001e8000c12f31c */
[----:B----4-:R0:W-:Y:S02]  /*70b0*/  REDG.E.ADD.F32.FTZ.RN.STRONG.GPU desc[UR28][R6.64+0x380], R17 ;  /* 0x00038011060079a6 */ /* 0x0101e4000c12f31c */
.L_x_8381:
[----:B------:R-:W-:Y:S05]  /*70c0*/  BSYNC.RECONVERGENT B0 ;  /* 0x0000000000007941 */ /* 0x000fea0003800200 */
.L_x_8380:
[----:B0---4-:R0:W4:Y:S01]  /*70d0*/  LDS R17, [R54+0xc40] ;  /* 0x000c400036117984 */ /* 0x0111220000000800 */
[----:B------:R-:W-:Y:S04]  /*70e0*/  BSSY.RECONVERGENT B0, `(.L_x_8382) ;  /* 0x0000004000007945 */ /* 0x000fe80003800200 */
[----:B------:R-:W-:Y:S05]  /*70f0*/  @!P5 BRA `(.L_x_8383) ;  /* 0x000000000008d947 */ /* 0x000fea0003800000 */
[----:B------:R0:W-:Y:S04]  /*7100*/  REDG.E.ADD.F32.FTZ.RN.STRONG.GPU desc[UR28][R4.64+0x400], R239 ;  /* 0x000400ef040079a6 */ /* 0x0001e8000c12f31c */
[----:B----4-:R0:W-:Y:S02]  /*7110*/  REDG.E.ADD.F32.FTZ.RN.STRONG.GPU desc[UR28][R6.64+0x400], R17 ;  /* 0x00040011060079a6 */ /* 0x0101e4000c12f31c */
.L_x_8383:
[----:B------:R-:W-:Y:S05]  /*7120*/  BSYNC.RECONVERGENT B0 ;  /* 0x0000000000007941 */ /* 0x000fea0003800200 */
.L_x_8382:
[----:B0---4-:R0:W4:Y:S01]  /*7130*/  LDS R17, [R53+0xcc0] ;  /* 0x000cc00035117984 */ /* 0x0111220000000800 */
[----:B------:R-:W-:Y:S04]  /*7140*/  BSSY.RECONVERGENT B0, `(.L_x_8384) ;  /* 0x0000004000007945 */ /* 0x000fe80003800200 */
[----:B------:R-:W-:Y:S05]  /*7150*/  @!P6 BRA `(.L_x_8385) ;  /* 0x000000000008e947 */ /* 0x000fea0003800000 */
[----:B------:R0:W-:Y:S04]  /*7160*/  REDG.E.ADD.F32.FTZ.RN.STRONG.GPU desc[UR28][R4.64+0x480], R241 ;  /* 0x000480f1040079a6 */ /* 0x0001e8000c12f31c */
[----:B----4-:R0:W-:Y:S02]  /*7170*/  REDG.E.ADD.F32.FTZ.RN.STRONG.GPU desc[UR28][R6.64+0x480], R17 ;  /* 0x00048011060079a6 */ /* 0x0101e4000c12f31c */
.L_x_8385:
[----:B------:R-:W-:Y:S05]  /*7180*/  BSYNC.RECONVERGENT B0 ;  /* 0x0000000000007941 */ /* 0x000fea0003800200 */
.L_x_8384:
        /* <DEDUP_REMOVED lines=10> */
.L_x_8387:
[----:B------:R-:W-:Y:S05]  /*7230*/  BSYNC.RECONVERGENT B0 ;  /* 0x0000000000007941 */ /* 0x000fea0003800200 */
.L_x_8386:
[----:B0---4-:R0:W4:Y:S01]  /*7240*/  LDS R17, [R51+0xdc0] ;  /* 0x000dc00033117984 */ /* 0x0111220000000800 */
[----:B------:R-:W-:Y:S04]  /*7250*/  BSSY.RECONVERGENT B0, `(.L_x_8388) ;  /* 0x0000004000007945 */ /* 0x000fe80003800200 */
[----:B------:R-:W-:Y:S05]  /*7260*/  @!P2 BRA `(.L_x_8389) ;  /* 0x000000000008a947 */ /* 0x000fea0003800000 */
[----:B------:R0:W-:Y:S04]  /*7270*/  REDG.E.ADD.F32.FTZ.RN.STRONG.GPU desc[UR28][R4.64+0x580], R245 ;  /* 0x000580f5040079a6 */ /* 0x0001e8000c12f31c */
[----:B----4-:R0:W-:Y:S02]  /*7280*/  REDG.E.ADD.F32.FTZ.RN.STRONG.GPU desc[UR28][R6.64+0x580], R17 ;  /* 0x00058011060079a6 */ /* 0x0101e4000c12f31c */
.L_x_8389:
[----:B------:R-:W-:Y:S05]  /*7290*/  BSYNC.RECONVERGENT B0 ;  /* 0x0000000000007941 */ /* 0x000fea0003800200 */
.L_x_8388:
[----:B0---4-:R0:W4:Y:S01]  /*72a0*/  LDS R17, [R50+0xe40] ;  /* 0x000e400032117984 */ /* 0x0111220000000800 */
[----:B------:R-:W-:Y:S04]  /*72b0*/  BSSY.RECONVERGENT B0, `(.L_x_8390) ;  /* 0x0000004000007945 */ /* 0x000fe80003800200 */
[----:B------:R-:W-:Y:S05]  /*72c0*/  @!P3 BRA `(.L_x_8391) ;  /* 0x000000000008b947 */ /* 0x000fea0003800000 */
[----:B------:R0:W-:Y:S04]  /*72d0*/  REDG.E.ADD.F32.FTZ.RN.STRONG.GPU desc[UR28][R4.64+0x600], R211 ;  /* 0x000600d3040079a6 */ /* 0x0001e8000c12f31c */
[----:B----4-:R0:W-:Y:S02]  /*72e0*/  REDG.E.ADD.F32.FTZ.RN.STRONG.GPU desc[UR28][R6.64+0x600], R17 ;  /* 0x00060011060079a6 */ /* 0x0101e4000c12f31c */
.L_x_8391:
[----:B------:R-:W-:Y:S05]  /*72f0*/  BSYNC.RECONVERGENT B0 ;  /* 0x0000000000007941 */ /* 0x000fea0003800200 */
.L_x_8390:
[----:B0---4-:R0:W4:Y:S01]  /*7300*/  LDS R17, [R49+0xec0] ;  /* 0x000ec00031117984 */ /* 0x0111220000000800 */
[----:B------:R-:W-:Y:S04]  /*7310*/  BSSY.RECONVERGENT B0, `(.L_x_8392) ;  /* 0x0000004000007945 */ /* 0x000fe80003800200 */
[----:B------:R-:W-:Y:S05]  /*7320*/  @!P4 BRA `(.L_x_8393) ;  /* 0x000000000008c947 */ /* 0x000fea0003800000 */
[----:B------:R0:W-:Y:S04]  /*7330*/  REDG.E.ADD.F32.FTZ.RN.STRONG.GPU desc[UR28][R4.64+0x680], R15 ;  /* 0x0006800f040079a6 */ /* 0x0001e8000c12f31c */
[----:B----4-:R0:W-:Y:S02]  /*7340*/  REDG.E.ADD.F32.FTZ.RN.STRONG.GPU desc[UR28][R6.64+0x680], R17 ;  /* 0x00068011060079a6 */ /* 0x0101e4000c12f31c */
.L_x_8393:
[----:B------:R-:W-:Y:S05]  /*7350*/  BSYNC.RECONVERGENT B0 ;  /* 0x0000000000007941 */ /* 0x000fea0003800200 */
.L_x_8392:
[----:B0-----:R0:W0:Y:S01]  /*7360*/  LDS R15, [R48+0xf40] ;  /* 0x000f4000300f7984 */ /* 0x0010220000000800 */
[----:B------:R-:W-:Y:S04]  /*7370*/  BSSY.RECONVERGENT B0, `(.L_x_8394) ;  /* 0x0000004000007945 */ /* 0x000fe80003800200 */
[----:B------:R-:W-:Y:S05]  /*7380*/  @!P5 BRA `(.L_x_8395) ;  /* 0x000000000008d947 */ /* 0x000fea0003800000 */
[----:B------:R1:W-:Y:S04]  /*7390*/  REDG.E.ADD.F32.FTZ.RN.STRONG.GPU desc[UR28][R4.64+0x700], R13 ;  /* 0x0007000d040079a6 */ /* 0x0003e8000c12f31c */
[----:B0-----:R1:W-:Y:S02]  /*73a0*/  REDG.E.ADD.F32.FTZ.RN.STRONG.GPU desc[UR28][R6.64+0x700], R15 ;  /* 0x0007000f060079a6 */ /* 0x0013e4000c12f31c */
.L_x_8395:
[----:B------:R-:W-:Y:S05]  /*73b0*/  BSYNC.RECONVERGENT B0 ;  /* 0x0000000000007941 */ /* 0x000fea0003800200 */
.L_x_8394:
[----:B-1----:R1:W0:Y:S01]  /*73c0*/  LDS R13, [R47+0xfc0] ;  /* 0x000fc0002f0d7984 */ /* 0x0022220000000800 */
[----:B------:R-:W-:Y:S04]  /*73d0*/  BSSY.RECONVERGENT B0, `(.L_x_8396) ;  /* 0x0000004000007945 */ /* 0x000fe80003800200 */
[----:B------:R-:W-:Y:S05]  /*73e0*/  @!P6 BRA `(.L_x_8397) ;  /* 0x000000000008e947 */ /* 0x000fea0003800000 */
[----:B------:R1:W-:Y:S04]  /*73f0*/  REDG.E.ADD.F32.FTZ.RN.STRONG.GPU desc[UR28][R4.64+0x780], R11 ;  /* 0x0007800b040079a6 */ /* 0x0003e8000c12f31c */
[----:B0-----:R1:W-:Y:S02]  /*7400*/  REDG.E.ADD.F32.FTZ.RN.STRONG.GPU desc[UR28][R6.64+0x780], R13 ;  /* 0x0007800d060079a6 */ /* 0x0013e4000c12f31c */
.L_x_8397:
[----:B------:R-:W-:Y:S05]  /*7410*/  BSYNC.RECONVERGENT B0 ;  /* 0x0000000000007941 */ /* 0x000fea0003800200 */
.L_x_8396:
[----:B------:R-:W5:Y:S01]  /*7420*/  SHFL.DOWN P1, R10, R9, 0x1, 0x1f ;  /* 0x08201f00090a7f89 */ /* 0x000f620000020000 */
[CC--:B-1----:R-:W-:Y:S01]  /*7430*/  FMUL.FTZ R4, R159.reuse, R197.reuse ;  /* 0x000000c59f047220 */ /* 0x0c2fe20000410000 */
[----:B------:R-:W-:Y:S01]  /*7440*/  FMUL.FTZ R7, R172, R197 ;  /* 0x000000c5ac077220 */ /* 0x000fe20000410000 */
[C---:B------:R-:W-:Y:S01]  /*7450*/  FMUL.FTZ R5, R159.reuse, R198 ;  /* 0x000000c69f057220 */ /* 0x040fe20000410000 */
[----:B------:R-:W-:Y:S01]  /*7460*/  FMUL.FTZ R11, R159, R196 ;  /* 0x000000c49f0b7220 */ /* 0x000fe20000410000 */
[----:B------:R-:W-:Y:S01]  /*7470*/  FMUL.FTZ R201, R201, R4 ;  /* 0x00000004c9c97220 */ /* 0x000fe20000410000 */
[----:B------:R-:W-:Y:S01]  /*7480*/  FFMA.FTZ R158, R7, R81, R158 ;  /* 0x00000051079e7223 */ /* 0x000fe2000001009e */
        /* <DEDUP_REMOVED lines=13> */
[CC--:B------:R-:W-:Y:S01]  /*7560*/  FMUL.FTZ R5, R159.reuse, R208.reuse ;  /* 0x000000d09f057220 */ /* 0x0c0fe20000410000 */
[----:B------:R-:W-:Y:S01]  /*7570*/  FMUL.FTZ R4, R159, R191 ;  /* 0x000000bf9f047220 */ /* 0x000fe20000410000 */
[----:B------:R-:W-:Y:S01]  /*7580*/  FMUL.FTZ R167, R167, R208 ;  /* 0x000000d0a7a77220 */ /* 0x000fe20000410000 */
[----:B------:R-:W-:Y:S01]  /*7590*/  FFMA.FTZ R111, R6, R82, R111 ;  /* 0x00000052066f7223 */ /* 0x000fe2000001006f */
[----:B-----5:R-:W-:Y:S01]  /*75a0*/  @P1 FADD R10, R9, R10 ;  /* 0x0000000a090a1221 */ /* 0x020fe20000000000 */
[----:B------:R-:W-:Y:S01]  /*75b0*/  FFMA.FTZ R192, R97, R6, R192 ;  /* 0x0000000661c07223 */ /* 0x000fe200000100c0 */
[----:B------:R-:W-:Y:S01]  /*75c0*/  FADD.FTZ R128, R7, R128 ;  /* 0x0000008007807221 */ /* 0x000fe20000010000 */
[----:B------:R-:W-:Y:S01]  /*75d0*/  FMUL.FTZ R5, R204, R5 ;  /* 0x00000005cc057220 */ /* 0x000fe20000410000 */
[----:B------:R-:W-:Y:S01]  /*75e0*/  FMUL.FTZ R7, R176, R191 ;  /* 0x000000bfb0077220 */ /* 0x000fe20000410000 */
[----:B0-----:R-:W0:Y:S01]  /*75f0*/  SHFL.DOWN P1, R13, R10, 0x2, 0x1f ;  /* 0x08401f000a0d7f89 */ /* 0x001e220000020000 */
[----:B------:R-:W-:Y:S01]  /*7600*/  FMUL.FTZ R187, R187, R4 ;  /* 0x00000004bbbb7220 */ /* 0x000fe20000410000 */
[----:B------:R-:W-:Y:S01]  /*7610*/  FMUL.FTZ R6, R177, R189 ;  /* 0x000000bdb1067220 */ /* 0x000fe20000410000 */
[----:B------:R-:W-:Y:S01]  /*7620*/  ISETP.NE.AND P2, PT, R74, RZ, PT ;  /* 0x000000ff4a00720c */ /* 0x000fe20003f45270 */
[----:B------:R-:W-:Y:S01]  /*7630*/  FFMA.FTZ R152, R167, R77, R152 ;  /* 0x0000004da7987223 */ /* 0x000fe20000010098 */
[----:B------:R-:W-:Y:S01]  /*7640*/  ISETP.NE.AND P3, PT, R213, RZ, PT ;  /* 0x000000ffd500720c */ /* 0x000fe20003f65270 */
        /* <DEDUP_REMOVED lines=26> */
[-C--:B------:R-:W-:Y:S01]  /*77f0*/  FMUL.FTZ R178, R178, R185.reuse ;  /* 0x000000b9b2b27220 */ /* 0x080fe20000410000 */
        /* <DEDUP_REMOVED lines=20> */
[----:B0-----:R-:W-:Y:S01]  /*7940*/  @P1 FADD R12, R13, R12 ;  /* 0x0000000c0d0c1221 */ /* 0x001fe20000000000 */
[----:B------:R-:W-:Y:S01]  /*7950*/  FADD.FTZ R121, R192, R121 ;  /* 0x00000079c0797221 */ /* 0x000fe20000010000 */
[----:B------:R-:W-:Y:S01]  /*7960*/  FFMA.FTZ R114, R173, R83, R114 ;  /* 0x00000053ad727223 */ /* 0x000fe20000010072 */
[----:B------:R-:W-:Y:S01]  /*7970*/  FADD.FTZ R119, R200, R119 ;  /* 0x00000077c8777221 */ /* 0x000fe20000010000 */
[----:B------:R-:W-:Y:S01]  /*7980*/  FFMA.FTZ R109, R174, R84, R109 ;  /* 0x00000054ae6d7223 */ /* 0x000fe2000001006d */
[----:B------:R-:W0:Y:S01]  /*7990*/  SHFL.DOWN P1, R9, R12, 0x8, 0x1f ;  /* 0x09001f000c097f89 */ /* 0x000e220000020000 */
[----:B------:R-:W-:Y:S01]  /*79a0*/  FFMA.FTZ R155, R166, R78, R155 ;  /* 0x0000004ea69b7223 */ /* 0x000fe2000001009b */
[----:B------:R-:W-:Y:S01]  /*79b0*/  FADD.FTZ R120, R203, R120 ;  /* 0x00000078cb787221 */ /* 0x000fe20000010000 */
[----:B------:R-:W-:Y:S01]  /*79c0*/  FADD.FTZ R127, R188, R127 ;  /* 0x0000007fbc7f7221 */ /* 0x000fe20000010000 */
        /* <DEDUP_REMOVED lines=27> */
.L_x_8399:
[----:B------:R-:W-:Y:S05]  /*7b80*/  BSYNC.RECONVERGENT B0 ;  /* 0x0000000000007941 */ /* 0x000fea0003800200 */
.L_x_8398:
[----:B------:R-:W-:-:S04]  /*7b90*/  UIADD3 UR8, UPT, UPT, UR8, 0x1, URZ ;  /* 0x0000000108087890 */ /* 0x000fc8000fffe0ff */
[----:B------:R-:W-:-:S09]  /*7ba0*/  UISETP.GE.AND UP0, UPT, UR8, UR36, UPT ;  /* 0x000000240800728c */ /* 0x000fd2000bf06270 */
[----:B------:R-:W-:Y:S05]  /*7bb0*/  BRA.U !UP0, `(.L_x_8400) ;  /* 0xffffffd108a07547 */ /* 0x000fea000b83ffff */
.L_x_8362:
[----:B------:R-:W-:Y:S06]  /*7bc0*/  BAR.SYNC.DEFER_BLOCKING 0x0 ;  /* 0x0000000000007b1d */ /* 0x000fec0000010000 */
[----:B------:R-:W5:Y:S01]  /*7bd0*/  LDCU.64 UR14, c[0x0][0x4f8] ;  /* 0x00009f00ff0e77ac */ /* 0x000f620008000a00 */
[----:B------:R-:W0:Y:S01]  /*7be0*/  LDCU.64 UR30, c[0x0][0x500] ;  /* 0x0000a000ff1e77ac */ /* 0x000e220008000a00 */
[----:B------:R-:W1:Y:S01]  /*7bf0*/  LDCU.64 UR34, c[0x0][0x550] ;  /* 0x0000aa00ff2277ac */ /* 0x000e620008000a00 */
[----:B------:R-:W2:Y:S04]  /*7c00*/  LDG.E.128 R4, desc[UR28][R28.64] ;  /* 0x0000001c1c047981 */ /* 0x000ea8000c1e1d00 */
[----:B------:R-:W3:Y:S01]  /*7c10*/  LDG.E.128 R8, desc[UR28][R28.64+0x200] ;  /* 0x0002001c1c087981 */ /* 0x000ee2000c1e1d00 */
[----:B------:R-:W-:Y:S01]  /*7c20*/  UMOV UR7, URZ ;  /* 0x000000ff00077c82 */ /* 0x000fe20008000000 */
[----:B------:R-:W-:-:S02]  /*7c30*/  UIADD3 UR20, UP1, UPT, UR20, -0x400, URZ ;  /* 0xfffffc0014147890 */ /* 0x000fc4000ff3e0ff */
[----:B-----5:R-:W-:Y:S02]  /*7c40*/  UIMAD.WIDE.U32 UR12, UR32, UR14, UR6 ;  /* 0x0000000e200c72a5 */ /* 0x020fe4000f8e0006 */
[----:B------:R-:W-:Y:S02]  /*7c50*/  UIADD3 UR22, UP2, UPT, UR22, -0x400, URZ ;  /* 0xfffffc0016167890 */ /* 0x000fe4000ff5e0ff */
[----:B------:R-:W-:Y:S01]  /*7c60*/  UIMAD UR13, UR32, UR15, UR13 ;  /* 0x0000000f200d72a4 */ /* 0x000fe2000f8e020d */
[----:B------:R-:W5:Y:S03]  /*7c70*/  LDCU.64 UR14, c[0x0][0x520] ;  /* 0x0000a400ff0e77ac */ /* 0x000f660008000a00 */
[----:B0-----:R-:W-:Y:S02]  /*7c80*/  UIMAD.WIDE.U32 UR12, UR27, UR30, UR12 ;  /* 0x0000001e1b0c72a5 */ /* 0x001fe4000f8e000c */
[----:B------:R-:W-:-:S02]  /*7c90*/  UIADD3.X UR21, UPT, UPT, UR21, -0x1, URZ, UP1, !UPT ;  /* 0xffffffff15157890 */ /* 0x000fc40008ffe4ff */
[----:B------:R-:W-:Y:S02]  /*7ca0*/  UIMAD UR13, UR27, UR31, UR13 ;  /* 0x0000001f1b0d72a4 */ /* 0x000fe4000f8e020d */
[----:B-1----:R-:W-:Y:S01]  /*7cb0*/  ULEA UR8, UP0, UR12, UR34, 0x1 ;  /* 0x000000220c087291 */ /* 0x002fe2000f8008ff */
[----:B------:R-:W0:Y:S03]  /*7cc0*/  LDCU.64 UR30, c[0x0][0x560] ;  /* 0x0000ac00ff1e77ac */ /* 0x000e260008000a00 */
[----:B------:R-:W-:Y:S02]  /*7cd0*/  ULEA.HI.X UR12, UR12, UR35, UR13, 0x1, UP0 ;  /* 0x000000230c0c7291 */ /* 0x000fe400080f0c0d */
[----:B------:R-:W-:Y:S01]  /*7ce0*/  UIADD3.X UR23, UPT, UPT, UR23, -0x1, URZ, UP2, !UPT ;  /* 0xffffffff17177890 */ /* 0x000fe200097fe4ff */
[----:B--2---:R-:W-:Y:S04]  /*7cf0*/  STS.128 [R43], R4 ;  /* 0x000000042b007388 */ /* 0x004fe80000000c00 */
[----:B---3--:R-:W-:Y:S01]  /*7d00*/  STS.128 [R43+0x200], R8 ;  /* 0x000200082b007388 */ /* 0x008fe20000000c00 */
[----:B------:R-:W-:-:S03]  /*7d10*/  NOP ;  /* 0x0000000000007918 */ /* 0x000fc60000000000 */
[----:B------:R-:W4:Y:S04]  /*7d20*/  LDS.128 R12, [R42] ;  /* 0x000000002a0c7984 */ /* 0x000f280000000c00 */
[----:B------:R-:W1:Y:S01]  /*7d30*/  LDS.128 R4, [R42+0x10] ;  /* 0x000010002a047984 */ /* 0x000e620000000c00 */
[--C-:B----4-:R-:W-:Y:S02]  /*7d40*/  HADD2.F32 R17, -RZ, R12.reuse.H0_H0 ;  /* 0x2000000cff117230 */ /* 0x110fe40000004100 */
        /* <DEDUP_REMOVED lines=18> */
[----:B------:R-:W3:Y:S08]  /*7e70*/  @!P1 MUFU.EX2 R9, R9 ;  /* 0x0000000900099308 */ /* 0x000ef00000000800 */
[----:B------:R-:W4:Y:S01]  /*7e80*/  @!P0 MUFU.EX2 R10, R10 ;  /* 0x0000000a000a8308 */ /* 0x000f220000000800 */
[----:B--2---:R-:W-:Y:S01]  /*7e90*/  @!P2 FADD.FTZ R8, R0, 1 ;  /* 0x3f8000000008a421 */ /* 0x004fe20000010000 */
[----:B------:R-:W-:Y:S01]  /*7ea0*/  FADD.FTZ R0, R13, R70 ;  /* 0x000000460d007221 */ /* 0x000fe20000010000 */
[----:B------:R-:W-:-:S04]  /*7eb0*/  HADD2.F32 R13, -RZ, R14.H1_H1 ;  /* 0x3000000eff0d7230 */ /* 0x000fc80000004100 */
[----:B------:R-:W-:Y:S01]  /*7ec0*/  FSETP.GTU.FTZ.AND P6, PT, R0, 20, PT ;  /* 0x41a000000000780b */ /* 0x000fe20003fdc000 */
[----:B------:R-:W2:Y:S01]  /*7ed0*/  @!P2 MUFU.RCP R8, R8 ;  /* 0x000000080008a308 */ /* 0x000ea20000001000 */
        /* <DEDUP_REMOVED lines=9> */
[----:B------:R-:W-:Y:S01]  /*7f70*/  @!P6 FMUL.FTZ R0, R0, -1.4426950216293334961 ;  /* 0xbfb8aa3b0000e820 */ /* 0x000fe20000410000 */
[----:B-1----:R-:W-:-:S02]  /*7f80*/  HADD2.F32 R13, -RZ, R4.H1_H1 ;  /* 0x30000004ff0d7230 */ /* 0x002fc40000004100 */
[----:B------:R-:W-:Y:S01]  /*7f90*/  FSETP.GTU.FTZ.AND P3, PT, R14, 20, PT ;  /* 0x41a000000e00780b */ /* 0x000fe20003f7c000 */
[----:B------:R-:W1:Y:S01]  /*7fa0*/  @!P0 MUFU.RCP R10, R10 ;  /* 0x0000000a000a8308 */ /* 0x000e620000001000 */
[----:B---3--:R-:W-:Y:S02]  /*7fb0*/  HADD2.F32 R9, -RZ, R4.H0_H0 ;  /* 0x20000004ff097230 */ /* 0x008fe40000004100 */
[----:B--2---:R-:W-:Y:S01]  /*7fc0*/  @!P2 FMUL.FTZ R113, R113, R8 ;  /* 0x000000087171a220 */ /* 0x004fe20000410000 */
[----:B------:R-:W-:Y:S01]  /*7fd0*/  @!P5 FMUL.FTZ R8, R12, -1.4426950216293334961 ;  /* 0xbfb8aa3b0c08d820 */ /* 0x000fe20000410000 */
[----:B------:R-:W-:Y:S01]  /*7fe0*/  FSETP.GTU.FTZ.AND P2, PT, R15, 20, PT ;  /* 0x41a000000f00780b */ /* 0x000fe20003f5c000 */
[--C-:B------:R-:W-:Y:S01]  /*7ff0*/  FADD.FTZ R13, R13, R70.reuse ;  /* 0x000000460d0d7221 */ /* 0x100fe20000010000 */
[----:B------:R-:W-:Y:S01]  /*8000*/  FADD.FTZ R12, R9, R70 ;  /* 0x00000046090c7221 */ /* 0x000fe20000010000 */
[----:B------:R-:W2:Y:S01]  /*8010*/  @!P4 MUFU.EX2 R11, R11 ;  /* 0x0000000b000bc308 */ /* 0x000ea20000000800 */
[----:B-----5:R-:W-:-:S03]  /*8020*/  @!P1 FMUL.FTZ R116, R116, R17 ;  /* 0x0000001174749220 */ /* 0x020fc60000410000 */
[----:B------:R-:W-:Y:S01]  /*8030*/  FSETP.GTU.FTZ.AND P1, PT, R12, 20, PT ;  /* 0x41a000000c00780b */ /* 0x000fe20003f3c000 */
[----:B------:R-:W-:-:S03]  /*8040*/  @!P3 FMUL.FTZ R4, R14, -1.4426950216293334961 ;  /* 0xbfb8aa3b0e04b820 */ /* 0x000fc60000410000 */
[----:B------:R-:W3:Y:S02]  /*8050*/  @!P6 MUFU.EX2 R0, R0 ;  /* 0x000000000000e308 */ /* 0x000ee40000000800 */
[----:B------:R-:W-:Y:S01]  /*8060*/  @!P2 FMUL.FTZ R9, R15, -1.4426950216293334961 ;  /* 0xbfb8aa3b0f09a820 */ /* 0x000fe20000410000 */
[----:B-1----:R-:W-:Y:S01]  /*8070*/  @!P0 FMUL.FTZ R115, R115, R10 ;  /* 0x0000000a73738220 */ /* 0x002fe20000410000 */
[----:B------:R-:W-:-:S04]  /*8080*/  FSETP.GTU.FTZ.AND P0, PT, R13, 20, PT ;  /* 0x41a000000d00780b */ /* 0x000fc80003f1c000 */
[----:B------:R-:W1:Y:S01]  /*8090*/  @!P5 MUFU.EX2 R8, R8 ;  /* 0x000000080008d308 */ /* 0x000e620000000800 */
        /* <DEDUP_REMOVED lines=8> */
[----:B-1----:R-:W-:Y:S01]  /*8120*/  @!P5 FADD.FTZ R8, R8, 1 ;  /* 0x3f8000000808d421 */ /* 0x002fe20000010000 */
[--C-:B------:R-:W-:Y:S01]  /*8130*/  FADD.FTZ R14, R5, R70.reuse ;  /* 0x00000046050e7221 */ /* 0x100fe20000010000 */
[----:B------:R-:W-:Y:S02]  /*8140*/  HADD2.F32 R5, -RZ, R6.H0_H0 ;  /* 0x20000006ff057230 */ /* 0x000fe40000004100 */
[----:B------:R-:W-:-:S03]  /*8150*/  FADD.FTZ R13, R13, R70 ;  /* 0x000000460d0d7221 */ /* 0x000fc60000010000 */
[----:B------:R-:W1:Y:S01]  /*8160*/  @!P1 MUFU.EX2 R10, R10 ;  /* 0x0000000a000a9308 */ /* 0x000e620000000800 */
[----:B--2---:R-:W-:-:S07]  /*8170*/  @!P3 FADD.FTZ R4, R4, 1 ;  /* 0x3f8000000404b421 */ /* 0x004fce0000010000 */
[----:B------:R-:W2:Y:S01]  /*8180*/  @!P4 MUFU.RCP R11, R11 ;  /* 0x0000000b000bc308 */ /* 0x000ea20000001000 */
[----:B---3--:R-:W-:-:S07]  /*8190*/  @!P2 FADD.FTZ R9, R9, 1 ;  /* 0x3f8000000909a421 */ /* 0x008fce0000010000 */
[----:B------:R-:W3:Y:S01]  /*81a0*/  @!P6 MUFU.RCP R0, R0 ;  /* 0x000000000000e308 */ /* 0x000ee20000001000 */
[----:B-1----:R-:W-:-:S07]  /*81b0*/  @!P1 FADD.FTZ R10, R10, 1 ;  /* 0x3f8000000a0a9421 */ /* 0x002fce0000010000 */
[----:B------:R1:W4:Y:S01]  /*81c0*/  @!P5 MUFU.RCP R15, R8 ;  /* 0x00000008000fd308 */ /* 0x0003220000001000 */
[----:B--2---:R-:W-:Y:S01]  /*81d0*/  @!P4 FMUL.FTZ R118, R118, R11 ;  /* 0x0000000b7676c220 */ /* 0x004fe20000410000 */
[----:B------:R-:W-:-:S06]  /*81e0*/  FSETP.GTU.FTZ.AND P4, PT, R13, 20, PT ;  /* 0x41a000000d00780b */ /* 0x000fcc0003f9c000 */
[----:B------:R-:W2:Y:S01]  /*81f0*/  @!P3 MUFU.RCP R4, R4 ;  /* 0x000000040004b308 */ /* 0x000ea20000001000 */
[----:B-1----:R-:W-:Y:S01]  /*8200*/  FADD.FTZ R8, R5, R70 ;  /* 0x0000004605087221 */ /* 0x002fe20000010000 */
[----:B---3--:R-:W-:Y:S01]  /*8210*/  @!P6 FMUL.FTZ R117, R117, R0 ;  /* 0x000000007575e220 */ /* 0x008fe20000410000 */
        /* <DEDUP_REMOVED lines=8> */
[--C-:B-1----:R-:W-:Y:S02]  /*82a0*/  HADD2.F32 R9, -RZ, R7.reuse.H0_H0 ;  /* 0x20000007ff097230 */ /* 0x102fe40000004100 */
        /* <DEDUP_REMOVED lines=8> */
[----:B------:R-:W1:Y:S01]  /*8330*/  @!P0 MUFU.EX2 R12, R12 ;  /* 0x0000000c000c8308 */ /* 0x000e620000000800 */
        /* <DEDUP_REMOVED lines=11> */
[----:B-1----:R-:W-:Y:S01]  /*83f0*/  @!P0 FADD.FTZ R12, R12, 1 ;  /* 0x3f8000000c0c8421 */ /* 0x002fe20000010000 */
[----:B------:R-:W-:Y:S01]  /*8400*/  @!P1 FMUL.FTZ R15, R7, -1.4426950216293334961 ;  /* 0xbfb8aa3b070f9820 */ /* 0x000fe20000410000 */
[----:B------:R-:W-:-:S04]  /*8410*/  F2FP.F16.F32.PACK_AB R7, R158, R157 ;  /* 0x0000009d9e07723e */ /* 0x000fc800000000ff */
[----:B------:R1:W2:Y:S01]  /*8420*/  @!P3 MUFU.EX2 R18, R8 ;  /* 0x000000080012b308 */ /* 0x0002a20000000800 */
[----:B----4-:R-:W-:Y:S01]  /*8430*/  F2FP.F16.F32.PACK_AB R5, R152, R153 ;  /* 0x000000999805723e */ /* 0x010fe200000000ff */
[----:B---3--:R-:W-:-:S04]  /*8440*/  @!P6 FADD.FTZ R16, R13, 1 ;  /* 0x3f8000000d10e421 */ /* 0x008fc80000010000 */
[----:B------:R-:W-:Y:S02]  /*8450*/  STS.128 [R42], R4 ;  /* 0x000000042a007388 */ /* 0x000fe40000000c00 */
[----:B------:R3:W4:Y:S01]  /*8460*/  @!P2 MUFU.EX2 R19, R9 ;  /* 0x000000090013a308 */ /* 0x0007220000000800 */
[----:B-1----:R-:W-:Y:S01]  /*8470*/  F2FP.F16.F32.PACK_AB R8, R114, R111 ;  /* 0x0000006f7208723e */ /* 0x002fe200000000ff */
[----:B-----5:R-:W-:-:S06]  /*8480*/  @!P5 FADD.FTZ R17, R14, 1 ;  /* 0x3f8000000e11d421 */ /* 0x020fcc0000010000 */
[----:B------:R-:W1:Y:S01]  /*8490*/  @!P1 MUFU.EX2 R20, R15 ;  /* 0x0000000f00149308 */ /* 0x000e620000000800 */
[----:B---3--:R-:W-:Y:S01]  /*84a0*/  F2FP.F16.F32.PACK_AB R9, R112, R109 ;  /* 0x0000006d7009723e */ /* 0x008fe200000000ff */
[----:B--2---:R-:W-:-:S04]  /*84b0*/  @!P3 FADD.FTZ R18, R18, 1 ;  /* 0x3f8000001212b421 */ /* 0x004fc80000010000 */
[----:B------:R2:W-:Y:S01]  /*84c0*/  STS.128 [R42+0x10], R8 ;  /* 0x000010082a007388 */ /* 0x0005e20000000c00 */
[----:B------:R-:W-:Y:S01]  /*84d0*/  NOP ;  /* 0x0000000000007918 */ /* 0x000fe20000000000 */
[----:B------:R3:W5:Y:S02]  /*84e0*/  @!P0 MUFU.RCP R21, R12 ;  /* 0x0000000c00158308 */ /* 0x0007640000001000 */
[----:B------:R-:W0:Y:S01]  /*84f0*/  LDS.128 R4, [R43+0x200] ;  /* 0x000200002b047984 */ /* 0x000e220000000c00 */
[----:B----4-:R-:W-:Y:S01]  /*8500*/  @!P2 FADD.FTZ R19, R19, 1 ;  /* 0x3f8000001313a421 */ /* 0x010fe20000010000 */
[----:B-1----:R-:W-:-:S04]  /*8510*/  @!P1 FADD.FTZ R20, R20, 1 ;  /* 0x3f80000014149421 */ /* 0x002fc80000010000 */
[----:B------:R-:W1:Y:S01]  /*8520*/  @!P4 MUFU.EX2 R0, R0 ;  /* 0x000000000000c308 */ /* 0x000e620000000800 */
[----:B---3--:R-:W3:Y:S01]  /*8530*/  LDS.128 R12, [R43] ;  /* 0x000000002b0c7984 */ /* 0x008ee20000000c00 */
[----:B--2---:R-:W-:Y:S01]  /*8540*/  MOV R8, UR8 ;  /* 0x0000000800087c02 */ /* 0x004fe20008000f00 */
[----:B------:R-:W-:Y:S01]  /*8550*/  FADD.FTZ R11, R113, R68 ;  /* 0x00000044710b7221 */ /* 0x000fe20000010000 */
[----:B------:R-:W-:Y:S01]  /*8560*/  MOV R9, UR12 ;  /* 0x0000000c00097c02 */ /* 0x000fe20008000f00 */
[----:B------:R-:W2:Y:S03]  /*8570*/  LDCU.64 UR12, c[0x0][0x518] ;  /* 0x0000a300ff0c77ac */ /* 0x000ea60008000a00 */
[----:B------:R-:W4:Y:S01]  /*8580*/  @!P5 MUFU.RCP R22, R17 ;  /* 0x000000110016d308 */ /* 0x000f220000001000 */
[----:B------:R-:W-:-:S04]  /*8590*/  IMAD.WIDE.U32 R8, R65, 0x10, R8 ;  /* 0x0000001041087825 */ /* 0x000fc800078e0008 */
[----:B-----5:R-:W-:Y:S01]  /*85a0*/  @!P0 FMUL.FTZ R128, R128, R21 ;  /* 0x0000001580808220 */ /* 0x020fe20000410000 */
[----:B------:R-:W-:-:S04]  /*85b0*/  IADD3 R66, P0, PT, R66, -0x400, RZ ;  /* 0xfffffc0042427810 */ /* 0x000fc80007f1e0ff */
[----:B------:R-:W-:Y:S01]  /*85c0*/  IADD3.X R64, PT, PT, R64, -0x1, RZ, P0, !PT ;  /* 0xffffffff40407810 */ /* 0x000fe200007fe4ff */
[----:B------:R5:W0:Y:S01]  /*85d0*/  @!P6 MUFU.RCP R23, R16 ;  /* 0x000000100017e308 */ /* 0x000a220000001000 */
[----:B-1----:R-:W-:Y:S01]  /*85e0*/  @!P4 FADD.FTZ R0, R0, 1 ;  /* 0x3f8000000000c421 */ /* 0x002fe20000010000 */
[----:B--2---:R-:W-:-:S06]  /*85f0*/  UIMAD.WIDE.U32 UR6, UR32, UR12, UR6 ;  /* 0x0000000c200672a5 */ /* 0x004fcc000f8e0006 */
[----:B------:R-:W1:Y:S01]  /*8600*/  @!P4 MUFU.RCP R0, R0 ;  /* 0x000000000000c308 */ /* 0x000e620000001000 */
[----:B----4-:R-:W-:Y:S01]  /*8610*/  @!P5 FMUL.FTZ R129, R129, R22 ;  /* 0x000000168181d220 */ /* 0x010fe20000410000 */
[----:B-----5:R-:W-:Y:S01]  /*8620*/  F2FP.F16.F32.PACK_AB R16, R116, R113 ;  /* 0x000000717410723e */ /* 0x020fe200000000ff */
[----:B------:R-:W-:-:S04]  /*8630*/  UIMAD UR7, UR32, UR13, UR7 ;  /* 0x0000000d200772a4 */ /* 0x000fc8000f8e0207 */
[----:B------:R-:W-:Y:S01]  /*8640*/  UIMAD.WIDE.U32 UR6, UR27, UR14, UR6 ;  /* 0x0000000e1b0672a5 */ /* 0x000fe2000f8e0006 */
[----:B------:R2:W4:Y:S01]  /*8650*/  @!P3 MUFU.RCP R29, R18 ;  /* 0x00000012001db308 */ /* 0x0005220000001000 */
[----:B0-----:R0:W-:Y:S01]  /*8660*/  STG.E.128 desc[UR28][R8.64+0x200], R4 ;  /* 0x0002000408007986 */ /* 0x0011e2000c101d1c */
[----:B------:R-:W-:Y:S01]  /*8670*/  @!P6 FMUL.FTZ R130, R130, R23 ;  /* 0x000000178282e220 */ /* 0x000fe20000410000 */
[----:B------:R-:W-:Y:S02]  /*8680*/  UIMAD UR8, UR27, UR15, UR7 ;  /* 0x0000000f1b0872a4 */ /* 0x000fe4000f8e0207 */
[----:B------:R-:W-:-:S03]  /*8690*/  ULEA UR7, UP0, UR6, UR30, 0x1 ;  /* 0x0000001e06077291 */ /* 0x000fc6000f8008ff */
[----:B------:R5:W0:Y:S01]  /*86a0*/  @!P2 MUFU.RCP R10, R19 ;  /* 0x00000013000aa308 */ /* 0x000a220000001000 */
[----:B---3--:R-:W-:Y:S01]  /*86b0*/  STG.E.128 desc[UR28][R8.64], R12 ;  /* 0x0000000c08007986 */ /* 0x008fe2000c101d1c */
[----:B-1----:R-:W-:Y:S01]  /*86c0*/  @!P4 FMUL.FTZ R127, R127, R0 ;  /* 0x000000007f7fc220 */ /* 0x002fe20000410000 */
[----:B--2---:R-:W-:Y:S01]  /*86d0*/  F2FP.F16.F32.PACK_AB R18, R120, R117 ;  /* 0x000000757812723e */ /* 0x004fe200000000ff */
[----:B------:R-:W-:Y:S01]  /*86e0*/  FADD.FTZ R0, R11, R116 ;  /* 0x000000740b007221 */ /* 0x000fe20000010000 */
[----:B------:R-:W-:Y:S01]  /*86f0*/  BAR.SYNC.DEFER_BLOCKING 0x0 ;  /* 0x0000000000007b1d */ /* 0x000fe20000010000 */
[----:B------:R-:W-:Y:S01]  /*8700*/  ULEA.HI.X UR6, UR6, UR31, UR8, 0x1, UP0 ;  /* 0x0000001f06067291 */ /* 0x000fe200080f0c08 */
[----:B------:R-:W-:Y:S01]  /*8710*/  F2FP.F16.F32.PACK_AB R21, R130, R127 ;  /* 0x0000007f8215723e */ /* 0x000fe200000000ff */
[----:B------:R-:W-:Y:S01]  /*8720*/  FADD.FTZ R11, R0, R115 ;  /* 0x00000073000b7221 */ /* 0x000fe20000010000 */
[----:B----4-:R-:W-:Y:S01]  /*8730*/  @!P3 FMUL.FTZ R132, R132, R29 ;  /* 0x0000001d8484b220 */ /* 0x010fe20000410000 */
[----:B-----5:R-:W-:Y:S01]  /*8740*/  F2FP.F16.F32.PACK_AB R19, R126, R119 ;  /* 0x000000777e13723e */ /* 0x020fe200000000ff */
[----:B------:R1:W2:Y:S01]  /*8750*/  @!P1 MUFU.RCP R17, R20 ;  /* 0x0000001400119308 */ /* 0x0002a20000001000 */
[----:B------:R-:W-:Y:S01]  /*8760*/  FADD.FTZ R0, R11, R118 ;  /* 0x000000760b007221 */ /* 0x000fe20000010000 */
[----:B0-----:R-:W-:Y:S01]  /*8770*/  MOV R4, UR7 ;  /* 0x0000000700047c02 */ /* 0x001fe20008000f00 */
[----:B------:R-:W-:Y:S01]  /*8780*/  UIADD3 UR24, UP0, UPT, UR24, -0x400, URZ ;  /* 0xfffffc0018187890 */ /* 0x000fe2000ff1e0ff */
[----:B------:R-:W-:Y:S01]  /*8790*/  F2FP.F16.F32.PACK_AB R22, R132, R129 ;  /* 0x000000818416723e */ /* 0x000fe200000000ff */
[----:B------:R-:W-:Y:S01]  /*87a0*/  FADD.FTZ R117, R0, R117 ;  /* 0x0000007500757221 */ /* 0x000fe20000010000 */
[----:B------:R-:W-:Y:S01]  /*87b0*/  @!P2 FMUL.FTZ R131, R131, R10 ;  /* 0x0000000a8383a220 */ /* 0x000fe20000410000 */
[----:B------:R-:W-:Y:S01]  /*87c0*/  MOV R5, UR6 ;  /* 0x0000000600057c02 */ /* 0x000fe20008000f00 */
[----:B------:R-:W-:Y:S01]  /*87d0*/  UIADD3.X UR25, UPT, UPT, UR25, -0x1, URZ, UP0, !UPT ;  /* 0xffffffff19197890 */ /* 0x000fe200087fe4ff */
[----:B-1----:R-:W-:Y:S01]  /*87e0*/  F2FP.F16.F32.PACK_AB R20, R128, R121 ;  /* 0x000000798014723e */ /* 0x002fe200000000ff */
[----:B------:R-:W-:Y:S01]  /*87f0*/  FADD.FTZ R120, R117, R120 ;  /* 0x0000007875787221 */ /* 0x000fe20000010000 */
[----:B------:R-:W-:Y:S01]  /*8800*/  UISETP.GT.AND UP0, UPT, UR19, 0x1, UPT ;  /* 0x000000011300788c */ /* 0x000fe2000bf04270 */
[----:B------:R-:W-:-:S04]  /*8810*/  IMAD.WIDE.U32 R4, R65, 0x10, R4 ;  /* 0x0000001041047825 */ /* 0x000fc800078e0004 */
[----:B------:R-:W-:Y:S01]  /*8820*/  FADD.FTZ R119, R120, R119 ;  /* 0x0000007778777221 */ /* 0x000fe20000010000 */
[----:B------:R-:W-:Y:S01]  /*8830*/  UMOV UR19, UR26 ;  /* 0x0000001a00137c82 */ /* 0x000fe20008000000 */
[----:B--2---:R-:W-:Y:S01]  /*8840*/  @!P1 FMUL.FTZ R134, R134, R17 ;  /* 0x0000001186869220 */ /* 0x004fe20000410000 */
[----:B------:R-:W-:Y:S01]  /*8850*/  F2FP.F16.F32.PACK_AB R17, R118, R115 ;  /* 0x000000737611723e */ /* 0x000fe200000000ff */
[----:B------:R-:W-:Y:S01]  /*8860*/  FADD.FTZ R126, R119, R126 ;  /* 0x0000007e777e7221 */ /* 0x000fe20000010000 */
[----:B------:R-:W-:Y:S02]  /*8870*/  IADD3 R69, P1, PT, R69, -0x400, RZ ;  /* 0xfffffc0045457810 */ /* 0x000fe40007f3e0ff */
[----:B------:R-:W-:Y:S01]  /*8880*/  F2FP.F16.F32.PACK_AB R23, R134, R131 ;  /* 0x000000838617723e */ /* 0x000fe200000000ff */
[----:B------:R-:W-:Y:S01]  /*8890*/  STS.128 [R42], R16 ;  /* 0x000000102a007388 */ /* 0x000fe20000000c00 */
[----:B------:R-:W-:Y:S01]  /*88a0*/  FADD.FTZ R121, R126, R121 ;  /* 0x000000797e797221 */ /* 0x000fe20000010000 */
[----:B------:R-:W-:-:S02]  /*88b0*/  IADD3.X R67, PT, PT, R67, -0x1, RZ, P1, !PT ;  /* 0xffffffff43437810 */ /* 0x000fc40000ffe4ff */
        /* <DEDUP_REMOVED lines=14> */
.L_x_8328:
        /* <DEDUP_REMOVED lines=33> */
.L_x_8403:
[----:B------:R-:W-:Y:S05]  /*8bb0*/  BSYNC.RECONVERGENT B0 ;  /* 0x0000000000007941 */ /* 0x000fea0003800200 */
.L_x_8402:
        /* <DEDUP_REMOVED lines=31> */
.L_x_8405:
[----:B------:R-:W-:Y:S05]  /*8db0*/  BSYNC.RECONVERGENT B0 ;  /* 0x0000000000007941 */ /* 0x000fea0003800200 */
.L_x_8404:
        /* <DEDUP_REMOVED lines=8> */
.L_x_8406:
        /* <DEDUP_REMOVED lines=18> */
.L_x_8407:
        /* <DEDUP_REMOVED lines=10> */
.L_x_10503:


//--------------------- .text._Z25selective_scan_bwd_kernelI32Selective_Scan_bwd_kernel_traitsILi32ELi8ELb0ELb0ELb0ELb0ELb0EN3c104HalfEfEEv12SSMParamsBwd --------------------------
	.section	.text._Z25selective_scan_bwd_kernelI32Selective_Scan_bwd_kernel_traitsILi32ELi8ELb0ELb0ELb0ELb0ELb0EN3c104HalfEfEEv12SSMParamsBwd,"ax",@progbits
	.align	128
        .global         _Z25selective_scan_bwd_kernelI32Selective_Scan_bwd_kernel_traitsILi32ELi8ELb0ELb0ELb0ELb0ELb0EN3c104HalfEfEEv12SSMParamsBwd
        .type           _Z25selective_scan_bwd_kernelI32Selective_Scan_bwd_kernel_traitsILi32ELi8ELb0ELb0ELb0ELb0ELb0EN3c104HalfEfEEv12SSMParamsBwd,@function
        .size           _Z25selective_scan_bwd_kernelI32Selective_Scan_bwd_kernel_traitsILi32ELi8ELb0ELb0ELb0ELb0ELb0EN3c104HalfEfEEv12SSMParamsBwd,(.L_x_10504 - _Z25selective_scan_bwd_kernelI32Selective_Scan_bwd_kernel_traitsILi32ELi8ELb0ELb0ELb0ELb0ELb0EN3c104HalfEfEEv12SSMParamsBwd)
        .other          _Z25selective_scan_bwd_kernelI32Selective_Scan_bwd_kernel_traitsILi32ELi8ELb0ELb0ELb0ELb0ELb0EN3c104HalfEfEEv12SSMParamsBwd,@"STO_CUDA_ENTRY STV_DEFAULT"
_Z25selective_scan_bwd_kernelI32Selective_Scan_bwd_kernel_traitsILi32ELi8ELb0ELb0ELb0ELb0ELb0EN3c104HalfEfEEv12SSMParamsBwd:
.text._Z25selective_scan_bwd_kernelI32Selective_Scan_bwd_kernel_traitsILi32ELi8ELb0ELb0ELb0ELb0ELb0EN3c104HalfEfEEv12SSMParamsBwd:
        /* <DEDUP_REMOVED lines=18> */
[C---:B------:R-:W-:Y:S01]  /*0120*/  @P1 LEA R4, P3, R15.reuse, R4, 0x2 ;  /* 0x000000040f041211 */ /* 0x040fe200078610ff */
        /* <DEDUP_REMOVED lines=34> */
[----:B------:R-:W-:-:S03]  /*0350*/  IMAD.WIDE.U32 R4, R15, UR14, R4 ;  /* 0x0000000e0f047c25 */ /* 0x000fc6000f8e0004 */
[----:B------:R-:W-:Y:S01]  /*0360*/  IADD3 R28, P3, PT, R13, R2, RZ ;  /* 0x000000020d1c7210 */ /* 0x000fe20007f7e0ff */
[----:B0-----:R-:W-:Y:S01]  /*0370*/  IMAD.WIDE.U32 R6, R15, UR8, RZ ;  /* 0x000000080f067c25 */ /* 0x001fe2000f8e00ff */
[----:B------:R-:W-:-:S03]  /*0380*/  IADD3 R30, P4, PT, R13, R4, RZ ;  /* 0x000000040d1e7210 */ /* 0x000fc60007f9e0ff */
[----:B-1----:R-:W-:Y:S02]  /*0390*/  @P0 IMAD R11, R0, R11, RZ ;  /* 0x0000000b000b0224 */ /* 0x002fe400078e02ff */
[----:B------:R-:W-:Y:S01]  /*03a0*/  IMAD.WIDE.U32 R2, R15, R24, UR4 ;  /* 0x000000040f027e25 */ /* 0x000fe2000f8e0018 */
[----:B------:R-:W-:-:S03]  /*03b0*/  LEA R18, P2, R6, R26, 0x2 ;  /* 0x0000001a06127211 */ /* 0x000fc600078410ff */
[C---:B------:R-:W-:Y:S01]  /*03c0*/  IMAD R21, R15.reuse, UR15, R5 ;  /* 0x0000000f0f157c24 */ /* 0x040fe2000f8e0205 */
[----:B------:R-:W-:Y:S01]  /*03d0*/  CS2R R4, SRZ ;  /* 0x0000000000047805 */ /* 0x000fe2000001ff00 */
[----:B------:R-:W-:Y:S01]  /*03e0*/  IMAD R19, R15, UR9, R7 ;  /* 0x000000090f137c24 */ /* 0x000fe2000f8e0207 */
[----:B------:R-:W-:Y:S01]  /*03f0*/  SHF.R.S32.HI R0, RZ, 0x1f, R13 ;  /* 0x0000001fff007819 */ /* 0x000fe2000001140d */
[----:B---3--:R-:W-:Y:S01]  /*0400*/  @P0 IMAD.WIDE R4, R11, 0x8, R8 ;  /* 0x000000080b040825 */ /* 0x008fe200078e0208 */
[----:B------:R-:W-:-:S03]  /*0410*/  IADD3 R13, P0, PT, R13, R2, RZ ;  /* 0x000000020d0d7210 */ /* 0x000fc60007f1e0ff */
[C---:B------:R-:W-:Y:S02]  /*0420*/  IMAD R9, R15.reuse, R25, R3 ;  /* 0x000000190f097224 */ /* 0x040fe400078e0203 */
[C---:B------:R-:W-:Y:S01]  /*0430*/  IMAD.WIDE.U32 R2, R15.reuse, UR10, RZ ;  /* 0x0000000a0f027c25 */ /* 0x040fe2000f8e00ff */
[----:B------:R-:W-:Y:S02]  /*0440*/  LEA.HI.X R19, R6, R27, R19, 0x2, P2 ;  /* 0x0000001b06137211 */ /* 0x000fe400010f1413 */
[C---:B------:R-:W-:Y:S01]  /*0450*/  IADD3.X R6, PT, PT, R0.reuse, R21, RZ, P4, !PT ;  /* 0x0000001500067210 */ /* 0x040fe200027fe4ff */
[----:B------:R-:W-:Y:S01]  /*0460*/  IMAD R21, R15, UR11, R3 ;  /* 0x0000000b0f157c24 */ /* 0x000fe2000f8e0203 */
[C---:B------:R-:W-:Y:S02]  /*0470*/  IADD3.X R7, PT, PT, R0.reuse, R23, RZ, P3, !PT ;  /* 0x0000001700077210 */ /* 0x040fe40001ffe4ff */
[----:B------:R-:W-:Y:S02]  /*0480*/  IADD3.X R32, PT, PT, R0, R9, RZ, P0, !PT ;  /* 0x0000000900207210 */ /* 0x000fe400007fe4ff */
[----:B------:R-:W-:-:S02]  /*0490*/  LEA R20, P0, R2, R34, 0x2 ;  /* 0x0000002202147211 */ /* 0x000fc400078010ff */
[----:B------:R-:W-:Y:S02]  /*04a0*/  LEA R3, P2, R28, R36, 0x1 ;  /* 0x000000241c037211 */ /* 0x000fe400078408ff */
        /* <DEDUP_REMOVED lines=9> */
[----:B------:R-:W1:Y:S01]  /*0540*/  LDC.64 R6, c[0x0][0x440] ;  /* 0x00011000ff067b82 */ /* 0x000e620000000a00 */
[----:B------:R-:W2:Y:S01]  /*0550*/  LDCU.64 UR6, c[0x0][0x3a0] ;  /* 0x00007400ff0677ac */ /* 0x000ea20008000a00 */
[----:B------:R-:W-:Y:S01]  /*0560*/  CS2R R22, SRZ ;  /* 0x0000000000167805 */ /* 0x000fe2000001ff00 */
[----:B------:R-:W-:Y:S01]  /*0570*/  UMOV UR4, 0x400 ;  /* 0x0000040000047882 */ /* 0x000fe20000000000 */
[----:B------:R-:W3:Y:S04]  /*0580*/  LDCU UR8, c[0x0][0x394] ;  /* 0x00007280ff0877ac */ /* 0x000ee80008000800 */
[----:B------:R-:W4:Y:S01]  /*0590*/  S2UR UR5, SR_CgaCtaId ;  /* 0x00000000000579c3 */ /* 0x000f220000008800 */
[----:B--2---:R-:W-:-:S04]  /*05a0*/  IMAD.WIDE.U32 R26, R15, UR6, RZ ;  /* 0x000000060f1a7c25 */ /* 0x004fc8000f8e00ff */
[----:B------:R-:W-:Y:S01]  /*05b0*/  IMAD R0, R15, UR7, R27 ;  /* 0x000000070f007c24 */ /* 0x000fe2000f8e021b */
[C---:B-1----:R-:W-:Y:S02]  /*05c0*/  LEA R24, P0, R26.reuse, R6, 0x2 ;  /* 0x000000061a187211 */ /* 0x042fe400078010ff */
[----:B------:R-:W-:Y:S02]  /*05d0*/  MOV R27, R3 ;  /* 0x00000003001b7202 */ /* 0x000fe40000000f00 */
[----:B------:R-:W-:Y:S02]  /*05e0*/  LEA.HI.X R26, R26, R7, R0, 0x2, P0 ;  /* 0x000000071a1a7211 */ /* 0x000fe400000f1400 */
[C---:B0-----:R-:W-:Y:S01]  /*05f0*/  SHF.L.U32 R0, R25.reuse, 0x3, RZ ;  /* 0x0000000319007819 */ /* 0x041fe200000006ff */
[----:B----4-:R-:W-:Y:S01]  /*0600*/  ULEA UR4, UR5, UR4, 0x18 ;  /* 0x0000000405047291 */ /* 0x010fe2000f8ec0ff */
[C---:B------:R-:W-:Y:S01]  /*0610*/  LOP3.LUT R132, R25.reuse, 0x1f, RZ, 0xc0, !PT ;  /* 0x0000001f19847812 */ /* 0x040fe200078ec0ff */
[----:B------:R-:W-:Y:S01]  /*0620*/  VIADD R34, R25, 0x200 ;  /* 0x0000020019227836 */ /* 0x000fe20000000000 */
[----:B------:R-:W-:-:S03]  /*0630*/  LOP3.LUT R0, R0, 0x1f00, RZ, 0xc0, !PT ;  /* 0x00001f0000007812 */ /* 0x000fc600078ec0ff */
[----:B------:R-:W-:Y:S02]  /*0640*/  MOV R14, UR4 ;  /* 0x00000004000e7c02 */ /* 0x000fe40008000f00 */
[----:B------:R-:W-:Y:S02]  /*0650*/  LOP3.LUT R33, R0, 0x1f, R25, 0xf8, !PT ;  /* 0x0000001f00217812 */ /* 0x000fe400078ef819 */
[----:B------:R-:W-:Y:S02]  /*0660*/  LEA R134, R25, R14, 0x2 ;  /* 0x0000000e19867211 */ /* 0x000fe400078e10ff */
[C---:B------:R-:W-:Y:S02]  /*0670*/  LOP3.LUT R35, R33.reuse, 0x20, RZ, 0xfc, !PT ;  /* 0x0000002021237812 */ /* 0x040fe400078efcff */
[C---:B------:R-:W-:Y:S02]  /*0680*/  LOP3.LUT R36, R33.reuse, 0x40, RZ, 0xfc, !PT ;  /* 0x0000004021247812 */ /* 0x040fe400078efcff */
[----:B------:R-:W-:-:S02]  /*0690*/  LOP3.LUT R37, R33, 0x60, RZ, 0xfc, !PT ;  /* 0x0000006021257812 */ /* 0x000fc400078efcff */
[C---:B------:R-:W-:Y:S02]  /*06a0*/  LOP3.LUT R38, R33.reuse, 0x80, RZ, 0xfc, !PT ;  /* 0x0000008021267812 */ /* 0x040fe400078efcff */
[C---:B------:R-:W-:Y:S02]  /*06b0*/  LOP3.LUT R39, R33.reuse, 0xa0, RZ, 0xfc, !PT ;  /* 0x000000a021277812 */ /* 0x040fe400078efcff */
[C---:B------:R-:W-:Y:S02]  /*06c0*/  LOP3.LUT R40, R33.reuse, 0xc0, RZ, 0xfc, !PT ;  /* 0x000000c021287812 */ /* 0x040fe400078efcff */
[----:B---3--:R-:W-:-:S07]  /*06d0*/  LOP3.LUT R41, R33, 0xe0, RZ, 0xfc, !PT ;  /* 0x000000e021297812 */ /* 0x008fce00078efcff */
.L_x_8416:
[----:B0-----:R-:W0:Y:S01]  /*06e0*/  LDC R42, c[0x0][0x388] ;  /* 0x0000e200ff2a7b82 */ /* 0x001e220000000800 */
[----:B------:R-:W-:Y:S01]  /*06f0*/  UIADD3 UR9, UPT, UPT, UR8, -0x1, URZ ;  /* 0xffffffff08097890 */ /* 0x000fe2000fffe0ff */
[----:B------:R-:W-:Y:S02]  /*0700*/  SHF.L.U32 R2, R33, 0x1, RZ ;  /* 0x0000000121027819 */ /* 0x000fe400000006ff */
        /* <DEDUP_REMOVED lines=11> */
[----:B------:R-:W-:-:S02]  /*07c0*/  IADD3.X R9, PT, PT, RZ, R28, RZ, P0, !PT ;  /* 0x0000001cff097210 */ /* 0x000fc400007fe4ff */
[----:B0-----:R-:W-:Y:S02]  /*07d0*/  IADD3 R42, PT, PT, R42, -UR6, RZ ;  /* 0x800000062a2a7c10 */ /* 0x001fe4000fffe0ff */
[C---:B------:R-:W-:Y:S01]  /*07e0*/  IADD3 R6, P2, PT, R2.reuse, R29, RZ ;  /* 0x0000001d02067210 */ /* 0x040fe20007f5e0ff */
[----:B------:R-:W0:Y:S01]  /*07f0*/  LDCU UR7, c[0x0][0x38c] ;  /* 0x00007180ff0777ac */ /* 0x000e220008000800 */
[-C--:B------:R-:W-:Y:S02]  /*0800*/  ISETP.GE.AND P6, PT, R33, R42.reuse, PT ;  /* 0x0000002a2100720c */ /* 0x080fe40003fc6270 */
[-C--:B------:R-:W-:Y:S02]  /*0810*/  ISETP.GE.AND P0, PT, R35, R42.reuse, PT ;  /* 0x0000002a2300720c */ /* 0x080fe40003f06270 */
[----:B------:R-:W-:Y:S02]  /*0820*/  IADD3 R2, P3, PT, R2, R31, RZ ;  /* 0x0000001f02027210 */ /* 0x000fe40007f7e0ff */
[----:B------:R-:W-:-:S02]  /*0830*/  ISETP.GE.AND P1, PT, R36, R42, PT ;  /* 0x0000002a2400720c */ /* 0x000fc40003f26270 */
[----:B------:R-:W-:Y:S02]  /*0840*/  IADD3.X R7, PT, PT, RZ, R30, RZ, P2, !PT ;  /* 0x0000001eff077210 */ /* 0x000fe400017fe4ff */
[----:B------:R-:W-:Y:S02]  /*0850*/  IADD3.X R3, PT, PT, RZ, R32, RZ, P3, !PT ;  /* 0x00000020ff037210 */ /* 0x000fe40001ffe4ff */
[-C--:B------:R-:W-:Y:S02]  /*0860*/  ISETP.GE.AND P2, PT, R37, R42.reuse, PT ;  /* 0x0000002a2500720c */ /* 0x080fe40003f46270 */
[-C--:B------:R-:W-:Y:S02]  /*0870*/  ISETP.GE.AND P3, PT, R38, R42.reuse, PT ;  /* 0x0000002a2600720c */ /* 0x080fe40003f66270 */
[-C--:B------:R-:W-:Y:S01]  /*0880*/  ISETP.GE.AND P4, PT, R39, R42.reuse, PT ;  /* 0x0000002a2700720c */ /* 0x080fe20003f86270 */
[----:B--2---:R-:W2:Y:S01]  /*0890*/  @!P6 LDG.E.U16 R11, desc[UR16][R8.64] ;  /* 0x00000010080be981 */ /* 0x004ea2000c1e1500 */
[----:B------:R-:W-:-:S02]  /*08a0*/  ISETP.GE.AND P5, PT, R40, R42, PT ;  /* 0x0000002a2800720c */ /* 0x000fc40003fa6270 */
[----:B------:R-:W-:Y:S01]  /*08b0*/  ISETP.GE.AND P6, PT, R41, R42, PT ;  /* 0x0000002a2900720c */ /* 0x000fe20003fc6270 */
[----:B------:R-:W3:Y:S04]  /*08c0*/  @!P0 LDG.E.U16 R0, desc[UR16][R8.64+0x40] ;  /* 0x0000401008008981 */ /* 0x000ee8000c1e1500 */
[----:B------:R-:W4:Y:S04]  /*08d0*/  @!P1 LDG.E.U16 R13, desc[UR16][R8.64+0x80] ;  /* 0x00008010080d9981 */ /* 0x000f28000c1e1500 */
[----:B------:R-:W4:Y:S04]  /*08e0*/  @!P2 LDG.E.U16 R10, desc[UR16][R8.64+0xc0] ;  /* 0x0000c010080aa981 */ /* 0x000f28000c1e1500 */
[----:B------:R-:W4:Y:S04]  /*08f0*/  @!P3 LDG.E.U16 R53, desc[UR16][R8.64+0x100] ;  /* 0x000100100835b981 */ /* 0x000f28000c1e1500 */
[----:B------:R-:W4:Y:S04]  /*0900*/  @!P4 LDG.E.U16 R12, desc[UR16][R8.64+0x140] ;  /* 0x00014010080cc981 */ /* 0x000f28000c1e1500 */
[----:B------:R-:W4:Y:S04]  /*0910*/  @!P5 LDG.E.U16 R55, desc[UR16][R8.64+0x180] ;  /* 0x000180100837d981 */ /* 0x000f28000c1e1500 */
[----:B------:R1:W4:Y:S01]  /*0920*/  @!P6 LDG.E.U16 R52, desc[UR16][R8.64+0x1c0] ;  /* 0x0001c0100834e981 */ /* 0x000322000c1e1500 */
[----:B------:R-:W0:Y:S02]  /*0930*/  S2R R43, SR_LANEID ;  /* 0x00000000002b7919 */ /* 0x000e240000000000 */
[----:B0-----:R-:W-:-:S02]  /*0940*/  IADD3 R44, PT, PT, R43, 0x20, RZ ;  /* 0x000000202b2c7810 */ /* 0x001fc40007ffe0ff */
[C---:B------:R-:W-:Y:S02]  /*0950*/  IADD3 R46, PT, PT, R43.reuse, 0x40, RZ ;  /* 0x000000402b2e7810 */ /* 0x040fe40007ffe0ff */
[CC--:B------:R-:W-:Y:S02]  /*0960*/  LEA.HI.SX32 R45, R43.reuse, R43.reuse, 0x1b ;  /* 0x0000002b2b2d7211 */ /* 0x0c0fe400078fdaff */
[-C--:B------:R-:W-:Y:S02]  /*0970*/  LEA.HI.SX32 R47, R44, R43.reuse, 0x1b ;  /* 0x0000002b2c2f7211 */ /* 0x080fe400078fdaff */
[----:B------:R-:W-:Y:S02]  /*0980*/  LEA.HI.SX32 R49, R46, R43, 0x1b ;  /* 0x0000002b2e317211 */ /* 0x000fe400078fdaff */
[----:B-1----:R-:W-:Y:S02]  /*0990*/  IADD3 R8, PT, PT, R43, 0x60, RZ ;  /* 0x000000602b087810 */ /* 0x002fe40007ffe0ff */
[----:B------:R-:W-:-:S02]  /*09a0*/  LEA R44, R45, R14, 0x1 ;  /* 0x0000000e2d2c7211 */ /* 0x000fc400078e08ff */
[C---:B------:R-:W-:Y:S02]  /*09b0*/  IADD3 R48, PT, PT, R43.reuse, 0x80, RZ ;  /* 0x000000802b307810 */ /* 0x040fe40007ffe0ff */
[----:B------:R-:W-:Y:S02]  /*09c0*/  IADD3 R50, PT, PT, R43, 0xa0, RZ ;  /* 0x000000a02b327810 */ /* 0x000fe40007ffe0ff */
[----:B------:R-:W-:Y:S02]  /*09d0*/  LEA R45, R47, R14, 0x1 ;  /* 0x0000000e2f2d7211 */ /* 0x000fe400078e08ff */
[----:B------:R-:W-:Y:S01]  /*09e0*/  IADD3 R54, PT, PT, R43, 0xc0, RZ ;  /* 0x000000c02b367810 */ /* 0x000fe20007ffe0ff */
[----:B------:R-:W-:Y:S01]  /*09f0*/  IMAD R46, R49, 0x2, R14 ;  /* 0x00000002312e7824 */ /* 0x000fe200078e020e */
[----:B------:R-:W-:Y:S02]  /*0a00*/  IADD3 R56, PT, PT, R43, 0xe0, RZ ;  /* 0x000000e02b387810 */ /* 0x000fe40007ffe0ff */
[----:B------:R-:W-:-:S02]  /*0a10*/  LEA.HI.SX32 R47, R8, R43, 0x1b ;  /* 0x0000002b082f7211 */ /* 0x000fc400078fdaff */
[-C--:B------:R-:W-:Y:S02]  /*0a20*/  LEA.HI.SX32 R9, R48, R43.reuse, 0x1b ;  /* 0x0000002b30097211 */ /* 0x080fe400078fdaff */
[-C--:B------:R-:W-:Y:S02]  /*0a30*/  LEA.HI.SX32 R49, R50, R43.reuse, 0x1b ;  /* 0x0000002b32317211 */ /* 0x080fe400078fdaff */
[----:B------:R-:W-:Y:S02]  /*0a40*/  LEA.HI.SX32 R51, R56, R43, 0x1b ;  /* 0x0000002b38337211 */ /* 0x000fe400078fdaff */
[-C--:B------:R-:W-:Y:S02]  /*0a50*/  LEA R47, R47, R14.reuse, 0x1 ;  /* 0x0000000e2f2f7211 */ /* 0x080fe400078e08ff */
[-C--:B------:R-:W-:Y:S02]  /*0a60*/  LEA R48, R9, R14.reuse, 0x1 ;  /* 0x0000000e09307211 */ /* 0x080fe400078e08ff */
[----:B------:R-:W-:-:S02]  /*0a70*/  LEA R49, R49, R14, 0x1 ;  /* 0x0000000e31317211 */ /* 0x000fc400078e08ff */
[----:B------:R-:W-:Y:S02]  /*0a80*/  LEA R51, R51, R14, 0x1 ;  /* 0x0000000e33337211 */ /* 0x000fe400078e08ff */
[----:B------:R-:W-:Y:S02]  /*0a90*/  P2R R58, PR, RZ, 0x1 ;  /* 0x00000001ff3a7803 */ /* 0x000fe40000000000 */
[----:B------:R-:W-:Y:S02]  /*0aa0*/  ISETP.GE.AND P0, PT, R33, R42, PT ;  /* 0x0000002a2100720c */ /* 0x000fe40003f06270 */
[----:B------:R-:W-:Y:S02]  /*0ab0*/  PRMT R8, RZ, 0x7610, R8 ;  /* 0x00007610ff087816 */ /* 0x000fe40000000008 */
[----:B------:R-:W-:Y:S01]  /*0ac0*/  PRMT R57, RZ, 0x7610, R57 ;  /* 0x00007610ff397816 */ /* 0x000fe20000000039 */
[----:B--2---:R0:W-:Y:S04]  /*0ad0*/  STS.U16 [R44], R11 ;  /* 0x0000000b2c007388 */ /* 0x0041e80000000400 */
[----:B---3--:R1:W-:Y:S01]  /*0ae0*/  STS.U16 [R45+0x40], R0 ;  /* 0x000040002d007388 */ /* 0x0083e20000000400 */
[----:B0-----:R-:W-:-:S03]  /*0af0*/  LEA.HI.SX32 R11, R54, R43, 0x1b ;  /* 0x0000002b360b7211 */ /* 0x001fc600078fdaff */
[----:B----4-:R-:W-:Y:S01]  /*0b00*/  STS.U16 [R46+0x80], R13 ;  /* 0x0000800d2e007388 */ /* 0x010fe20000000400 */
[----:B-1----:R-:W-:Y:S01]  /*0b10*/  IMAD.SHL.U32 R0, R43, 0x8, RZ ;  /* 0x000000082b007824 */ /* 0x002fe200078e00ff */
[----:B------:R-:W-:Y:S02]  /*0b20*/  LEA R50, R11, R14, 0x1 ;  /* 0x0000000e0b327211 */ /* 0x000fe400078e08ff */
[----:B------:R-:W-:Y:S02]  /*0b30*/  STS.U16 [R47+0xc0], R10 ;  /* 0x0000c00a2f007388 */ /* 0x000fe40000000400 */
[----:B------:R-:W-:Y:S02]  /*0b40*/  LEA.HI.SX32 R9, R0, R0, 0x1b ;  /* 0x0000000000097211 */ /* 0x000fe400078fdaff */
[----:B------:R-:W-:Y:S04]  /*0b50*/  STS.U16 [R48+0x100], R53 ;  /* 0x0001003530007388 */ /* 0x000fe80000000400 */
[----:B------:R-:W-:Y:S04]  /*0b60*/  STS.U16 [R49+0x140], R12 ;  /* 0x0001400c31007388 */ /* 0x000fe80000000400 */
[----:B------:R-:W-:Y:S04]  /*0b70*/  STS.U16 [R50+0x180], R55 ;  /* 0x0001803732007388 */ /* 0x000fe80000000400 */
[----:B------:R0:W-:Y:S02]  /*0b80*/  STS.U16 [R51+0x1c0], R52 ;  /* 0x0001c03433007388 */ /* 0x0001e40000000400 */
[----:B0-----:R-:W-:Y:S01]  /*0b90*/  LEA R52, R9, R14, 0x1 ;  /* 0x0000000e09347211 */ /* 0x001fe200078e08ff */
[----:B------:R-:W-:-:S04]  /*0ba0*/  NOP ;  /* 0x0000000000007918 */ /* 0x000fc80000000000 */
[----:B------:R-:W0:Y:S04]  /*0bb0*/  LDS.U16 R63, [R52] ;  /* 0x00000000343f7984 */ /* 0x000e280000000400 */
[----:B------:R-:W1:Y:S04]  /*0bc0*/  LDS.U16 R64, [R52+0x2] ;  /* 0x0000020034407984 */ /* 0x000e680000000400 */
[----:B------:R-:W2:Y:S04]  /*0bd0*/  LDS.U16 R67, [R52+0x4] ;  /* 0x0000040034437984 */ /* 0x000ea80000000400 */
[----:B------:R-:W3:Y:S04]  /*0be0*/  LDS.U16 R68, [R52+0x6] ;  /* 0x0000060034447984 */ /* 0x000ee80000000400 */
        /* <DEDUP_REMOVED lines=8> */
[----:B------:R-:W-:Y:S02]  /*0c70*/  PRMT R0, RZ, 0x7610, R0 ;  /* 0x00007610ff007816 */ /* 0x000fe40000000000 */
[----:B------:R-:W-:Y:S01]  /*0c80*/  PRMT R53, RZ, 0x7610, R53 ;  /* 0x00007610ff357816 */ /* 0x000fe20000000035 */
[----:B------:R-:W2:Y:S01]  /*0c90*/  @!P0 LDG.E.U16 R11, desc[UR16][R6.64] ;  /* 0x00000010060b8981 */ /* 0x000ea2000c1e1500 */
[----:B------:R-:W-:Y:S02]  /*0ca0*/  ISETP.NE.AND P0, PT, R58, RZ, PT ;  /* 0x000000ff3a00720c */ /* 0x000fe40003f05270 */
[----:B------:R-:W-:Y:S01]  /*0cb0*/  PRMT R10, RZ, 0x7610, R10 ;  /* 0x00007610ff0a7816 */ /* 0x000fe2000000000a */
[----:B------:R-:W3:Y:S04]  /*0cc0*/  @!P1 LDG.E.U16 R13, desc[UR16][R6.64+0x80] ;  /* 0x00008010060d9981 */ /* 0x000ee8000c1e1500 */
[----:B------:R-:W4:Y:S04]  /*0cd0*/  @!P2 LDG.E.U16 R54, desc[UR16][R6.64+0xc0] ;  /* 0x0000c0100636a981 */ /* 0x000f28000c1e1500 */
[----:B------:R-:W4:Y:S04]  /*0ce0*/  @!P3 LDG.E.U16 R57, desc[UR16][R6.64+0x100] ;  /* 0x000100100639b981 */ /* 0x000f28000c1e1500 */
[----:B------:R-:W3:Y:S04]  /*0cf0*/  @!P0 LDG.E.U16 R8, desc[UR16][R6.64+0x40] ;  /* 0x0000401006088981 */ /* 0x000ee8000c1e1500 */
[----:B------:R-:W4:Y:S04]  /*0d00*/  @!P4 LDG.E.U16 R0, desc[UR16][R6.64+0x140] ;  /* 0x000140100600c981 */ /* 0x000f28000c1e1500 */
[----:B------:R-:W4:Y:S04]  /*0d10*/  @!P5 LDG.E.U16 R53, desc[UR16][R6.64+0x180] ;  /* 0x000180100635d981 */ /* 0x000f28000c1e1500 */
[----:B------:R-:W4:Y:S01]  /*0d20*/  @!P6 LDG.E.U16 R10, desc[UR16][R6.64+0x1c0] ;  /* 0x0001c010060ae981 */ /* 0x000f22000c1e1500 */
[----:B------:R-:W-:-:S02]  /*0d30*/  P2R R56, PR, RZ, 0x1 ;  /* 0x00000001ff387803 */ /* 0x000fc40000000000 */
[----:B------:R-:W-:Y:S02]  /*0d40*/  ISETP.GE.AND P0, PT, R33, R42, PT ;  /* 0x0000002a2100720c */ /* 0x000fe40003f06270 */
[----:B------:R-:W-:Y:S02]  /*0d50*/  PRMT R55, RZ, 0x7610, R55 ;  /* 0x00007610ff377816 */ /* 0x000fe40000000037 */
[----:B------:R-:W-:Y:S01]  /*0d60*/  PRMT R59, RZ, 0x7610, R59 ;  /* 0x00007610ff3b7816 */ /* 0x000fe2000000003b */
[----:B--2---:R-:W-:Y:S04]  /*0d70*/  STS.U16 [R44], R11 ;  /* 0x0000000b2c007388 */ /* 0x004fe80000000400 */
[----:B---3--:R-:W-:Y:S04]  /*0d80*/  STS.U16 [R45+0x40], R8 ;  /* 0x000040082d007388 */ /* 0x008fe80000000400 */
[----:B------:R-:W-:Y:S04]  /*0d90*/  STS.U16 [R46+0x80], R13 ;  /* 0x0000800d2e007388 */ /* 0x000fe80000000400 */
[----:B----4-:R-:W-:Y:S04]  /*0da0*/  STS.U16 [R47+0xc0], R54 ;  /* 0x0000c0362f007388 */ /* 0x010fe80000000400 */
        /* <DEDUP_REMOVED lines=14> */
[----:B--2---:R-:W-:-:S02]  /*0e90*/  PRMT R10, RZ, 0x7610, R10 ;  /* 0x00007610ff0a7816 */ /* 0x004fc4000000000a */
        /* <DEDUP_REMOVED lines=14> */
[----:B0-----:R-:W-:-:S02]  /*0f80*/  HADD2.F32 R63, -RZ, R63.H0_H0 ;  /* 0x2000003fff3f7230 */ /* 0x001fc40000004100 */
[----:B-1----:R-:W-:Y:S02]  /*0f90*/  HADD2.F32 R64, -RZ, R64.H0_H0 ;  /* 0x20000040ff407230 */ /* 0x002fe40000004100 */
[----:B------:R-:W-:Y:S02]  /*0fa0*/  HADD2.F32 R67, -RZ, R67.H0_H0 ;  /* 0x20000043ff437230 */ /* 0x000fe40000004100 */
[----:B------:R-:W-:Y:S02]  /*0fb0*/  HADD2.F32 R68, -RZ, R68.H0_H0 ;  /* 0x20000044ff447230 */ /* 0x000fe40000004100 */
[----:B------:R-:W-:Y:S02]  /*0fc0*/  HADD2.F32 R69, -RZ, R69.H0_H0 ;  /* 0x20000045ff457230 */ /* 0x000fe40000004100 */
[----:B------:R-:W-:Y:S01]  /*0fd0*/  HADD2.F32 R71, -RZ, R71.H0_H0 ;  /* 0x20000047ff477230 */ /* 0x000fe20000004100 */
[----:B------:R-:W-:Y:S01]  /*0fe0*/  UISETP.GE.AND UP0, UPT, UR7, 0x1, UPT ;  /* 0x000000010700788c */ /* 0x000fe2000bf06270 */
[----:B------:R-:W-:-:S02]  /*0ff0*/  HADD2.F32 R73, -RZ, R73.H0_H0 ;  /* 0x20000049ff497230 */ /* 0x000fc40000004100 */
[----:B------:R-:W-:Y:S02]  /*1000*/  HADD2.F32 R75, -RZ, R75.H0_H0 ;  /* 0x2000004bff4b7230 */ /* 0x000fe40000004100 */
[----:B------:R-:W-:Y:S02]  /*1010*/  HFMA2 R65, -RZ, RZ, 0, 0 ;  /* 0x00000000ff417431 */ /* 0x000fe400000001ff */
[----:B------:R-:W-:Y:S02]  /*1020*/  HFMA2 R93, -RZ, RZ, 0, 0 ;  /* 0x00000000ff5d7431 */ /* 0x000fe400000001ff */
[----:B------:R-:W-:Y:S01]  /*1030*/  HFMA2 R95, -RZ, RZ, 0, 0 ;  /* 0x00000000ff5f7431 */ /* 0x000fe200000001ff */
[----:B------:R-:W-:Y:S02]  /*1040*/  MOV R62, RZ ;  /* 0x000000ff003e7202 */ /* 0x000fe40000000f00 */
[----:B------:R-:W-:Y:S02]  /*1050*/  MOV R104, RZ ;  /* 0x000000ff00687202 */ /* 0x000fe40000000f00 */
[----:B------:R-:W-:Y:S01]  /*1060*/  MOV R102, RZ ;  /* 0x000000ff00667202 */ /* 0x000fe20000000f00 */
[----:B--2---:R-:W-:Y:S04]  /*1070*/  STS.U16 [R44], R55 ;  /* 0x000000372c007388 */ /* 0x004fe80000000400 */
[----:B---3--:R-:W-:Y:S04]  /*1080*/  STS.U16 [R45+0x40], R10 ;  /* 0x0000400a2d007388 */ /* 0x008fe80000000400 */
        /* <DEDUP_REMOVED lines=15> */
[----:B0-----:R-:W-:-:S02]  /*1180*/  HADD2.F32 R0, -RZ, R60.H0_H0 ;  /* 0x2000003cff007230 */ /* 0x001fc40000004100 */
        /* <DEDUP_REMOVED lines=8> */
[----:B------:R-:W-:-:S03]  /*1210*/  HADD2.F32 R76, -RZ, R76.H0_H0 ;  /* 0x2000004cff4c7230 */ /* 0x000fc60000004100 */
[----:B------:R-:W-:Y:S01]  /*1220*/  FFMA.FTZ R23, R74, R69, R23 ;  /* 0x000000454a177223 */ /* 0x000fe20000010017 */
[----:B------:R-:W-:-:S03]  /*1230*/  HADD2.F32 R78, -RZ, R78.H0_H0 ;  /* 0x2000004eff4e7230 */ /* 0x000fc60000004100 */
[----:B------:R-:W-:Y:S01]  /*1240*/  FFMA.FTZ R23, R76, R71, R23 ;  /* 0x000000474c177223 */ /* 0x000fe20000010017 */
[----:B------:R-:W-:-:S03]  /*1250*/  HADD2.F32 R80, -RZ, R80.H0_H0 ;  /* 0x20000050ff507230 */ /* 0x000fc60000004100 */
[----:B------:R-:W-:Y:S01]  /*1260*/  FFMA.FTZ R23, R78, R73, R23 ;  /* 0x000000494e177223 */ /* 0x000fe20000010017 */
        /* <DEDUP_REMOVED lines=13> */
[----:B------:R-:W-:Y:S01]  /*1340*/  HADD2.F32 R3, -RZ, R6.H0_H0 ;  /* 0x20000006ff037230 */ /* 0x000fe20000004100 */
[----:B------:R-:W-:Y:S01]  /*1350*/  UIADD3 UR4, UPT, UPT, UR8, -0x2, URZ ;  /* 0xfffffffe08047890 */ /* 0x000fe2000fffe0ff */
[----:B------:R-:W-:Y:S01]  /*1360*/  HADD2.F32 R87, -RZ, R7.H0_H0 ;  /* 0x20000007ff577230 */ /* 0x000fe20000004100 */
[----:B------:R-:W-:Y:S01]  /*1370*/  ULOP3.LUT UR10, UR6, 0x100, URZ, 0xc0, !UPT ;  /* 0x00000100060a7892 */ /* 0x000fe2000f8ec0ff */
[----:B------:R-:W-:Y:S01]  /*1380*/  HADD2.F32 R89, -RZ, R8.H0_H0 ;  /* 0x20000008ff597230 */ /* 0x000fe20000004100 */
[----:B------:R-:W-:Y:S01]  /*1390*/  UIMAD UR4, UR4, UR7, URZ ;  /* 0x00000007040472a4 */ /* 0x000fe2000f8e02ff */
[----:B------:R-:W-:Y:S01]  /*13a0*/  HADD2.F32 R91, -RZ, R9.H0_H0 ;  /* 0x20000009ff5b7230 */ /* 0x000fe20000004100 */
[----:B------:R-:W1:Y:S01]  /*13b0*/  LDC.64 R6, c[0x0][0x3e0] ;  /* 0x0000f800ff067b82 */ /* 0x000e620000000a00 */
[----:B------:R-:W-:Y:S02]  /*13c0*/  HADD2.F32 R97, -RZ, R11.H0_H0 ;  /* 0x2000000bff617230 */ /* 0x000fe40000004100 */
[----:B------:R-:W-:Y:S01]  /*13d0*/  FADD.FTZ R92, R89, R16 ;  /* 0x00000010595c7221 */ /* 0x000fe20000010000 */
[----:B------:R-:W-:-:S02]  /*13e0*/  HADD2.F32 R99, -RZ, R12.H0_H0 ;  /* 0x2000000cff637230 */ /* 0x000fc40000004100 */
[--C-:B------:R-:W-:Y:S01]  /*13f0*/  FADD.FTZ R90, R3, R16.reuse ;  /* 0x00000010035a7221 */ /* 0x100fe20000010000 */
[----:B------:R-:W-:Y:S02]  /*1400*/  HADD2.F32 R13, -RZ, R13.H0_H0 ;  /* 0x2000000dff0d7230 */ /* 0x000fe40000004100 */
[--C-:B------:R-:W-:Y:S01]  /*1410*/  FADD.FTZ R87, R87, R16.reuse ;  /* 0x0000001057577221 */ /* 0x100fe20000010000 */
[----:B------:R-:W-:Y:S01]  /*1420*/  HADD2.F32 R101, -RZ, R77.H0_H0 ;  /* 0x2000004dff657230 */ /* 0x000fe20000004100 */
[----:B------:R-:W2:Y:S01]  /*1430*/  LDC.64 R8, c[0x0][0x3c0] ;  /* 0x0000f000ff087b82 */ /* 0x000ea20000000a00 */
[--C-:B------:R-:W-:Y:S01]  /*1440*/  FADD.FTZ R89, R91, R16.reuse ;  /* 0x000000105b597221 */ /* 0x100fe20000010000 */
[--C-:B------:R-:W-:Y:S01]  /*1450*/  FADD.FTZ R94, R97, R16.reuse ;  /* 0x00000010615e7221 */ /* 0x100fe20000010000 */
[--C-:B------:R-:W-:Y:S01]  /*1460*/  FADD.FTZ R96, R99, R16.reuse ;  /* 0x0000001063607221 */ /* 0x100fe20000010000 */
[--C-:B------:R-:W-:Y:S01]  /*1470*/  FADD.FTZ R98, R13, R16.reuse ;  /* 0x000000100d627221 */ /* 0x100fe20000010000 */
[----:B------:R-:W-:Y:S01]  /*1480*/  FADD.FTZ R100, R101, R16 ;  /* 0x0000001065647221 */ /* 0x000fe20000010000 */
[----:B------:R-:W-:Y:S01]  /*1490*/  USHF.L.U32 UR5, UR8, 0xa, URZ ;  /* 0x0000000a08057899 */ /* 0x000fe200080006ff */
[----:B------:R-:W-:Y:S01]  /*14a0*/  IADD3 R77, PT, PT, R14, 0xcd8, RZ ;  /* 0x00000cd80e4d7810 */ /* 0x000fe20007ffe0ff */
[----:B------:R-:W3:Y:S01]  /*14b0*/  LDC.64 R10, c[0x0][0x3a8] ;  /* 0x0000ea00ff0a7b82 */ /* 0x000ee20000000a00 */
[----:B0-----:R-:W-:Y:S01]  /*14c0*/  ISETP.LE.AND P0, PT, R2, UR8, PT ;  /* 0x0000000802007c0c */ /* 0x001fe2000bf03270 */
[----:B------:R-:W-:Y:S01]  /*14d0*/  IMAD.MOV.U32 R84, RZ, RZ, R26 ;  /* 0x000000ffff547224 */ /* 0x000fe200078e001a */
[----:B------:R-:W-:Y:S01]  /*14e0*/  MOV R65, RZ ;  /* 0x000000ff00417202 */ /* 0x000fe20000000f00 */
[----:B------:R-:W-:Y:S01]  /*14f0*/  FMUL.FTZ R97, R90, R63 ;  /* 0x0000003f5a617220 */ /* 0x000fe20000410000 */
[----:B------:R-:W-:Y:S01]  /*1500*/  MOV R79, R24 ;  /* 0x00000018004f7202 */ /* 0x000fe20000000f00 */
[----:B------:R-:W-:Y:S01]  /*1510*/  FMUL.FTZ R106, R87, R64 ;  /* 0x00000040576a7220 */ /* 0x000fe20000410000 */
[----:B------:R-:W-:Y:S01]  /*1520*/  MOV R81, R18 ;  /* 0x0000001200517202 */ /* 0x000fe20000000f00 */
[----:B------:R-:W0:Y:S01]  /*1530*/  LDC R136, c[0x0][0x394] ;  /* 0x0000e500ff887b82 */ /* 0x000e220000000800 */
        /* <DEDUP_REMOVED lines=8> */
[----:B------:R-:W-:Y:S01]  /*15c0*/  MOV R91, UR10 ;  /* 0x0000000a005b7c02 */ /* 0x000fe20008000f00 */
[----:B------:R-:W-:Y:S01]  /*15d0*/  FMUL.FTZ R107, R98, R73 ;  /* 0x00000049626b7220 */ /* 0x000fe20000410000 */
[----:B-1----:R-:W-:Y:S01]  /*15e0*/  SHF.L.U64.HI R7, R6, 0x2, R7 ;  /* 0x0000000206077819 */ /* 0x002fe20000010207 */
[----:B------:R-:W-:Y:S01]  /*15f0*/  FMUL.FTZ R108, R100, R75 ;  /* 0x0000004b646c7220 */ /* 0x000fe20000410000 */
[----:B--2---:R-:W-:Y:S01]  /*1600*/  SHF.L.U64.HI R9, R8, 0x2, R9 ;  /* 0x0000000208097819 */ /* 0x004fe20000010209 */
[----:B------:R-:W-:Y:S01]  /*1610*/  UIADD3 UR11, UPT, UPT, -UR7, URZ, URZ ;  /* 0x000000ff070b7290 */ /* 0x000fe2000fffe1ff */
[----:B------:R-:W-:Y:S01]  /*1620*/  ISETP.EQ.AND P0, PT, R25, RZ, !P0 ;  /* 0x000000ff1900720c */ /* 0x000fe20004702270 */
[----:B------:R-:W1:Y:S01]  /*1630*/  LDCU UR12, c[0x0][0x394] ;  /* 0x00007280ff0c77ac */ /* 0x000e620008000800 */
[----:B---3--:R-:W-:-:S02]  /*1640*/  SHF.L.U64.HI R11, R10, 0x2, R11 ;  /* 0x000000020a0b7819 */ /* 0x008fc4000001020b */
[----:B------:R-:W-:Y:S01]  /*1650*/  MOV R109, UR4 ;  /* 0x00000004006d7c02 */ /* 0x000fe20008000f00 */
[----:B------:R-:W-:-:S12]  /*1660*/  ULOP3.LUT UR5, UR5, 0x400, URZ, 0xc0, !UPT ;  /* 0x0000040005057892 */ /* 0x000fd8000f8ec0ff */
.L_x_8415:
[----:B------:R-:W-:Y:S02]  /*1670*/  MOV R2, R79 ;  /* 0x0000004f00027202 */ /* 0x000fe40000000f00 */
[----:B------:R-:W-:-:S05]  /*1680*/  MOV R3, R84 ;  /* 0x0000005400037202 */ /* 0x000fca0000000f00 */
[----:B--2---:R2:W3:Y:S01]  /*1690*/  LDG.E R110, desc[UR16][R2.64] ;  /* 0x00000010026e7981 */ /* 0x0044e2000c1e1900 */
[----:B------:R-:W-:Y:S02]  /*16a0*/  MOV R12, R83 ;  /* 0x00000053000c7202 */ /* 0x000fe40000000f00 */
[----:B------:R-:W-:-:S05]  /*16b0*/  MOV R13, R88 ;  /* 0x00000058000d7202 */ /* 0x000fca0000000f00 */
[----:B------:R-:W4:Y:S01]  /*16c0*/  LDG.E R12, desc[UR16][R12.64] ;  /* 0x000000100c0c7981 */ /* 0x000f22000c1e1900 */
[----:B--2---:R-:W-:Y:S01]  /*16d0*/  MOV R2, R81 ;  /* 0x0000005100027202 */ /* 0x004fe20000000f00 */
[----:B------:R-:W-:-:S05]  /*16e0*/  IMAD.MOV.U32 R3, RZ, RZ, R86 ;  /* 0x000000ffff037224 */ /* 0x000fca00078e0056 */
        /* <DEDUP_REMOVED lines=10> */
[-C--:B------:R-:W-:Y:S01]  /*1790*/  FMUL.FTZ R118, R89, R111.reuse ;  /* 0x0000006f59767220 */ /* 0x080fe20000410000 */
[-C--:B------:R-:W-:Y:S02]  /*17a0*/  FMUL.FTZ R116, R94, R111.reuse ;  /* 0x0000006f5e747220 */ /* 0x080fe40000410000 */
[----:B------:R-:W2:Y:S01]  /*17b0*/  MUFU.EX2 R122, R122 ;  /* 0x0000007a007a7308 */ /* 0x000ea20000000800 */
[-C--:B------:R-:W-:Y:S01]  /*17c0*/  FMUL.FTZ R112, R96, R111.reuse ;  /* 0x0000006f60707220 */ /* 0x080fe20000410000 */
[-C--:B------:R-:W-:Y:S01]  /*17d0*/  FMUL.FTZ R114, R98, R111.reuse ;  /* 0x0000006f62727220 */ /* 0x080fe20000410000 */
[----:B------:R-:W-:-:S05]  /*17e0*/  FMUL.FTZ R111, R100, R111 ;  /* 0x0000006f646f7220 */ /* 0x000fca0000410000 */
[----:B------:R-:W3:Y:S01]  /*17f0*/  MUFU.EX2 R113, R113 ;  /* 0x0000007100717308 */ /* 0x000ee20000000800 */
[----:B----4-:R-:W-:-:S07]  /*1800*/  FMUL.FTZ R127, R115, R12 ;  /* 0x0000000c737f7220 */ /* 0x010fce0000410000 */
[----:B------:R-:W4:Y:S08]  /*1810*/  MUFU.EX2 R120, R120 ;  /* 0x0000007800787308 */ /* 0x000f300000000800 */
[----:B------:R-:W0:Y:S08]  /*1820*/  MUFU.EX2 R118, R118 ;  /* 0x0000007600767308 */ /* 0x000e300000000800 */
[----:B------:R-:W0:Y:S08]  /*1830*/  MUFU.EX2 R116, R116 ;  /* 0x0000007400747308 */ /* 0x000e300000000800 */
[----:B------:R-:W0:Y:S08]  /*1840*/  MUFU.EX2 R112, R112 ;  /* 0x0000007000707308 */ /* 0x000e300000000800 */
[----:B------:R-:W0:Y:S08]  /*1850*/  MUFU.EX2 R114, R114 ;  /* 0x0000007200727308 */ /* 0x000e300000000800 */
[----:B------:R-:W0:Y:S01]  /*1860*/  MUFU.EX2 R111, R111 ;  /* 0x0000006f006f7308 */ /* 0x000e220000000800 */
[----:B--2---:R2:W-:Y:S01]  /*1870*/  STS [R3+0x458], R122 ;  /* 0x0004587a03007388 */ /* 0x0045e20000000800 */
        /* <DEDUP_REMOVED lines=9> */
[----:B--234-:R-:W-:Y:S05]  /*1910*/  @P1 BRA `(.L_x_8411) ;  /* 0x0000000000141947 */ /* 0x01cfea0003800000 */
[----:B-1----:R-:W-:Y:S01]  /*1920*/  UISETP.NE.AND UP0, UPT, UR8, UR12, UPT ;  /* 0x0000000c0800728c */ /* 0x002fe2000bf05270 */
[----:B------:R-:W-:-:S08]  /*1930*/  HFMA2 R130, -RZ, RZ, 1.875, 0 ;  /* 0x3f800000ff827431 */ /* 0x000fd000000001ff */
[----:B------:R-:W-:Y:S05]  /*1940*/  BRA.U !UP0, `(.L_x_8412) ;  /* 0x00000001080c7547 */ /* 0x000fea000b800000 */
[----:B------:R4:W1:Y:S01]  /*1950*/  LDS R130, [R85+UR5+0x458] ;  /* 0x0004580555827984 */ /* 0x0008620008000800 */
[----:B------:R-:W-:Y:S05]  /*1960*/  BRA `(.L_x_8412) ;  /* 0x0000000000047947 */ /* 0x000fea0003800000 */
.L_x_8411:
[----:B------:R2:W3:Y:S02]  /*1970*/  LDS R130, [R134+0xc5c] ;  /* 0x000c5c0086827984 */ /* 0x0004e40000000800 */
.L_x_8412:
[----:B-1----:R-:W-:Y:S05]  /*1980*/  BSYNC.RECONVERGENT B0 ;  /* 0x0000000000007941 */ /* 0x002fea0003800200 */
.L_x_8410:
[----:B------:R-:W-:Y:S01]  /*1990*/  UISETP.NE.AND UP0, UPT, UR8, 0x1, UPT ;  /* 0x000000010800788c */ /* 0x000fe2000bf05270 */
[----:B------:R-:W-:-:S05]  /*19a0*/  MOV R125, RZ ;  /* 0x000000ff007d7202 */ /* 0x000fca0000000f00 */
[----:B------:R-:W-:-:S04]  /*19b0*/  PLOP3.LUT P1, PT, PT, PT, UP0, 0x80, 0x8 ;  /* 0x000000000008781c */ /* 0x000fc80003f2f008 */
[----:B------:R-:W-:-:S13]  /*19c0*/  ISETP.NE.OR P1, PT, R25, RZ, !P1 ;  /* 0x000000ff1900720c */ /* 0x000fda0004f25670 */
[----:B------:R-:W-:-:S05]  /*19d0*/  @!P1 IMAD.WIDE R2, R109, 0x8, R4 ;  /* 0x000000086d029825 */ /* 0x000fca00078e0204 */
[----:B------:R1:W5:Y:S01]  /*19e0*/  @!P1 LDG.E R125, desc[UR16][R2.64+0x4] ;  /* 0x00000410027d9981 */ /* 0x000362000c1e1900 */
[C---:B0--3--:R-:W-:Y:S01]  /*19f0*/  FMUL.FTZ R13, R111.reuse, R130 ;  /* 0x000000826f0d7220 */ /* 0x049fe20000410000 */
[----:B------:R-:W-:Y:S01]  /*1a00*/  FFMA.FTZ R12, R111, R127, R128 ;  /* 0x0000007f6f0c7223 */ /* 0x000fe20000010080 */
[----:B------:R-:W-:Y:S01]  /*1a10*/  ISETP.NE.AND P1, PT, R132, 0x1f, PT ;  /* 0x0000001f8400780c */ /* 0x000fe20003f25270 */
[----:B------:R-:W-:Y:S01]  /*1a20*/  BSSY.RECONVERGENT B0, `(.L_x_8413) ;  /* 0x00000ea000007945 */ /* 0x000fe20003800200 */
[C---:B------:R-:W-:Y:S01]  /*1a30*/  FMUL.FTZ R13, R114.reuse, R13 ;  /* 0x0000000d720d7220 */ /* 0x040fe20000410000 */
[----:B------:R-:W-:Y:S01]  /*1a40*/  FFMA.FTZ R12, R114, R12, R123 ;  /* 0x0000000c720c7223 */ /* 0x000fe2000001007b */
[----:B------:R-:W-:Y:S02]  /*1a50*/  ISETP.GT.U32.AND P3, PT, R132, 0x1d, PT ;  /* 0x0000001d8400780c */ /* 0x000fe40003f64070 */
[C---:B------:R-:W-:Y:S01]  /*1a60*/  FMUL.FTZ R13, R112.reuse, R13 ;  /* 0x0000000d700d7220 */ /* 0x040fe20000410000 */
[----:B------:R-:W-:-:S03]  /*1a70*/  FFMA.FTZ R12, R112, R12, R121 ;  /* 0x0000000c700c7223 */ /* 0x000fc60000010079 */
[C---:B------:R-:W-:Y:S01]  /*1a80*/  FMUL.FTZ R13, R116.reuse, R13 ;  /* 0x0000000d740d7220 */ /* 0x040fe20000410000 */
[----:B------:R-:W-:Y:S01]  /*1a90*/  FFMA.FTZ R124, R116, R12, R119 ;  /* 0x0000000c747c7223 */ /* 0x000fe20000010077 */
[----:B------:R-:W-:Y:S02]  /*1aa0*/  FFMA.FTZ R12, R97, R113, R106 ;  /* 0x00000071610c7223 */ /* 0x000fe4000001006a */
[C---:B------:R-:W-:Y:S01]  /*1ab0*/  FMUL.FTZ R13, R118.reuse, R13 ;  /* 0x0000000d760d7220 */ /* 0x040fe20000410000 */
[----:B------:R-:W-:Y:S01]  /*1ac0*/  FFMA.FTZ R124, R118, R124, R117 ;  /* 0x0000007c767c7223 */ /* 0x000fe20000010075 */
[C---:B------:R-:W-:Y:S02]  /*1ad0*/  FFMA.FTZ R12, R120.reuse, R12, R99 ;  /* 0x0000000c780c7223 */ /* 0x040fe40000010063 */
[C---:B-1----:R-:W-:Y:S01]  /*1ae0*/  FMUL.FTZ R2, R120.reuse, R13 ;  /* 0x0000000d78027220 */ /* 0x042fe20000410000 */
        /* <DEDUP_REMOVED lines=14> */
[----:B------:R-:W-:-:S04]  /*1bd0*/  FMUL.FTZ R13, R112, R13 ;  /* 0x0000000d700d7220 */ /* 0x000fc80000410000 */
[----:B------:R-:W3:Y:S01]  /*1be0*/  SHFL.UP PT, R12, R129, 0x1, RZ ;  /* 0x04200000810c7989 */ /* 0x000ee200000e00ff */
[----:B0-----:R-:W-:Y:S01]  /*1bf0*/  @P1 FMUL.FTZ R2, R2, R3 ;  /* 0x0000000302021220 */ /* 0x001fe20000410000 */
[----:B-1----:R-:W-:-:S04]  /*1c00*/  @P1 FFMA.FTZ R124, R3, R131, R124 ;  /* 0x00000083037c1223 */ /* 0x002fc8000001007c */
[----:B------:R-:W-:Y:S01]  /*1c10*/  @P1 MOV R3, R2 ;  /* 0x0000000200031202 */ /* 0x000fe20000000f00 */
[----:B------:R-:W-:Y:S01]  /*1c20*/  FMUL.FTZ R2, R114, R13 ;  /* 0x0000000d72027220 */ /* 0x000fe20000410000 */
[----:B------:R-:W-:Y:S01]  /*1c30*/  ISETP.GE.AND P1, PT, R43, 0x1, PT ;  /* 0x000000012b00780c */ /* 0x000fe20003f26270 */
[----:B------:R-:W0:Y:S02]  /*1c40*/  SHFL.DOWN PT, R133, R124, 0x2, 0x1f ;  /* 0x08401f007c857f89 */ /* 0x000e2400000e0000 */
[----:B------:R-:W-:Y:S02]  /*1c50*/  FMUL.FTZ R2, R111, R2 ;  /* 0x000000026f027220 */ /* 0x000fe40000410000 */
[----:B------:R-:W1:Y:S02]  /*1c60*/  SHFL.DOWN PT, R138, R3, 0x2, 0x1f ;  /* 0x08401f00038a7f89 */ /* 0x000e6400000e0000 */
[----:B---3--:R-:W-:Y:S02]  /*1c70*/  FFMA.FTZ R12, R2, R12, R129 ;  /* 0x0000000c020c7223 */ /* 0x008fe40000010081 */
[----:B------:R-:W3:Y:S03]  /*1c80*/  SHFL.UP PT, R13, R2, 0x1, RZ ;  /* 0x04200000020d7989 */ /* 0x000ee600000e00ff */
[----:B------:R-:W-:-:S05]  /*1c90*/  FSEL R129, R129, R12, !P1 ;  /* 0x0000000c81817208 */ /* 0x000fca0004800000 */
[----:B------:R-:W4:Y:S01]  /*1ca0*/  SHFL.UP PT, R12, R129, 0x2, RZ ;  /* 0x04400000810c7989 */ /* 0x000f2200000e00ff */
[C---:B0-----:R-:W-:Y:S01]  /*1cb0*/  @!P3 FFMA.FTZ R124, R3.reuse, R133, R124 ;  /* 0x00000085037cb223 */ /* 0x041fe2000001007c */
[----:B-1----:R-:W-:-:S04]  /*1cc0*/  @!P3 FMUL.FTZ R131, R3, R138 ;  /* 0x0000008a0383b220 */ /* 0x002fc80000410000 */
[----:B------:R-:W0:Y:S01]  /*1cd0*/  SHFL.DOWN PT, R133, R124, 0x4, 0x1f ;  /* 0x08801f007c857f89 */ /* 0x000e2200000e0000 */
[----:B---3--:R-:W-:Y:S01]  /*1ce0*/  @P1 FMUL.FTZ R2, R2, R13 ;  /* 0x0000000d02021220 */ /* 0x008fe20000410000 */
[----:B------:R-:W-:Y:S02]  /*1cf0*/  @!P3 MOV R3, R131 ;  /* 0x000000830003b202 */ /* 0x000fe40000000f00 */
[----:B------:R-:W-:Y:S02]  /*1d00*/  ISETP.GT.U32.AND P3, PT, R132, 0x1b, PT ;  /* 0x0000001b8400780c */ /* 0x000fe40003f64070 */
[----:B------:R-:W1:Y:S01]  /*1d10*/  SHFL.UP PT, R13, R2, 0x2, RZ ;  /* 0x04400000020d7989 */ /* 0x000e6200000e00ff */
[----:B------:R-:W-:Y:S01]  /*1d20*/  ISETP.GE.AND P1, PT, R43, 0x2, PT ;  /* 0x000000022b00780c */ /* 0x000fe20003f26270 */
[----:B----4-:R-:W-:Y:S02]  /*1d30*/  FFMA.FTZ R12, R2, R12, R129 ;  /* 0x0000000c020c7223 */ /* 0x010fe40000010081 */
[----:B------:R-:W3:Y:S03]  /*1d40*/  SHFL.DOWN PT, R138, R3, 0x4, 0x1f ;  /* 0x08801f00038a7f89 */ /* 0x000ee600000e0000 */
[----:B------:R-:W-:-:S05]  /*1d50*/  FSEL R129, R129, R12, !P1 ;  /* 0x0000000c81817208 */ /* 0x000fca0004800000 */
[----:B------:R-:W4:Y:S01]  /*1d60*/  SHFL.UP PT, R12, R129, 0x4, RZ ;  /* 0x04800000810c7989 */ /* 0x000f2200000e00ff */
[----:B0-----:R-:W-:-:S05]  /*1d70*/  @!P3 FFMA.FTZ R124, R3, R133, R124 ;  /* 0x00000085037cb223 */ /* 0x001fca000001007c */
[----:B------:R-:W0:Y:S01]  /*1d80*/  SHFL.DOWN PT, R137, R124, 0x8, 0x1f ;  /* 0x09001f007c897f89 */ /* 0x000e2200000e0000 */
[----:B-1----:R-:W-:Y:S01]  /*1d90*/  @P1 FMUL.FTZ R2, R2, R13 ;  /* 0x0000000d02021220 */ /* 0x002fe20000410000 */
[----:B------:R-:W-:Y:S02]  /*1da0*/  ISETP.GE.AND P1, PT, R43, 0x4, PT ;  /* 0x000000042b00780c */ /* 0x000fe40003f26270 */
[----:B------:R-:W-:Y:S01]  /*1db0*/  MOV R13, RZ ;  /* 0x000000ff000d7202 */ /* 0x000fe20000000f00 */
[----:B---3--:R-:W-:-:S05]  /*1dc0*/  @!P3 FMUL.FTZ R131, R3, R138 ;  /* 0x0000008a0383b220 */ /* 0x008fca0000410000 */
[----:B------:R-:W-:Y:S02]  /*1dd0*/  @!P3 MOV R3, R131 ;  /* 0x000000830003b202 */ /* 0x000fe40000000f00 */
[----:B------:R-:W1:Y:S01]  /*1de0*/  SHFL.UP PT, R131, R2, 0x4, RZ ;  /* 0x0480000002837989 */ /* 0x000e6200000e00ff */
[----:B----4-:R-:W-:Y:S01]  /*1df0*/  FFMA.FTZ R12, R2, R12, R129 ;  /* 0x0000000c020c7223 */ /* 0x010fe20000010081 */
[----:B------:R-:W-:Y:S02]  /*1e00*/  ISETP.GT.U32.AND P3, PT, R132, 0x17, PT ;  /* 0x000000178400780c */ /* 0x000fe40003f64070 */
[----:B------:R-:W3:Y:S02]  /*1e10*/  SHFL.DOWN PT, R138, R3, 0x8, 0x1f ;  /* 0x09001f00038a7f89 */ /* 0x000ee400000e0000 */
[----:B------:R-:W-:Y:S01]  /*1e20*/  FSEL R129, R129, R12, !P1 ;  /* 0x0000000c81817208 */ /* 0x000fe20004800000 */
[----:B------:R-:W-:-:S04]  /*1e30*/  HFMA2 R12, -RZ, RZ, 1.875, 0 ;  /* 0x3f800000ff0c7431 */ /* 0x000fc800000001ff */
[----:B------:R-:W4:Y:S04]  /*1e40*/  SHFL.UP PT, R133, R129, 0x8, RZ ;  /* 0x0500000081857989 */ /* 0x000f2800000e00ff */
[----:B0-----:R-:W-:Y:S01]  /*1e50*/  @!P3 FFMA.FTZ R124, R3, R137, R124 ;  /* 0x00000089037cb223 */ /* 0x001fe2000001007c */
[----:B------:R-:W-:Y:S04]  /*1e60*/  @P0 LDS.64 R12, [R77] ;  /* 0x000000004d0c0984 */ /* 0x000fe80000000a00 */
[----:B------:R-:W0:Y:S01]  /*1e70*/  SHFL.DOWN PT, R137, R124, 0x10, 0x1f ;  /* 0x0a001f007c897f89 */ /* 0x000e2200000e0000 */
[----:B-1----:R-:W-:Y:S01]  /*1e80*/  @P1 FMUL.FTZ R2, R2, R131 ;  /* 0x0000008302021220 */ /* 0x002fe20000410000 */
[----:B------:R-:W-:Y:S01]  /*1e90*/  ISETP.GE.AND P1, PT, R43, 0x8, PT ;  /* 0x000000082b00780c */ /* 0x000fe20003f26270 */
[----:B---3--:R-:W-:-:S03]  /*1ea0*/  @!P3 FMUL.FTZ R135, R3, R138 ;  /* 0x0000008a0387b220 */ /* 0x008fc60000410000 */
[----:B------:R-:W1:Y:S02]  /*1eb0*/  SHFL.UP PT, R131, R2, 0x8, RZ ;  /* 0x0500000002837989 */ /* 0x000e6400000e00ff */
[----:B------:R-:W-:Y:S01]  /*1ec0*/  @!P3 MOV R3, R135 ;  /* 0x000000870003b202 */ /* 0x000fe20000000f00 */
[----:B----4-:R-:W-:Y:S01]  /*1ed0*/  FFMA.FTZ R138, R2, R133, R129 ;  /* 0x00000085028a7223 */ /* 0x010fe20000010081 */
[----:B------:R-:W-:-:S03]  /*1ee0*/  ISETP.GT.U32.AND P3, PT, R132, 0xf, PT ;  /* 0x0000000f8400780c */ /* 0x000fc60003f64070 */
[----:B------:R-:W3:Y:S01]  /*1ef0*/  SHFL.DOWN PT, R140, R3, 0x10, 0x1f ;  /* 0x0a001f00038c7f89 */ /* 0x000ee200000e0000 */
[----:B------:R-:W-:-:S05]  /*1f00*/  FSEL R129, R129, R138, !P1 ;  /* 0x0000008a81817208 */ /* 0x000fca0004800000 */
[----:B------:R-:W4:Y:S04]  /*1f10*/  SHFL.UP PT, R133, R129, 0x10, RZ ;  /* 0x0600000081857989 */ /* 0x000f2800000e00ff */
[----:B0-----:R-:W-:Y:S01]  /*1f20*/  @!P3 FFMA.FTZ R124, R3, R137, R124 ;  /* 0x00000089037cb223 */ /* 0x001fe2000001007c */
[----:B-1----:R-:W-:Y:S01]  /*1f30*/  @P1 FMUL.FTZ R2, R2, R131 ;  /* 0x0000008302021220 */ /* 0x002fe20000410000 */
[----:B------:R-:W-:Y:S01]  /*1f40*/  ISETP.GE.AND P1, PT, R43, 0x10, PT ;  /* 0x000000102b00780c */ /* 0x000fe20003f26270 */
[----:B------:R-:W-:Y:S04]  /*1f50*/  SHFL.IDX PT, R142, R13, RZ, 0x1f ;  /* 0x00001fff0d8e7589 */ /* 0x000fe800000e0000 */
[----:B------:R-:W0:Y:S01]  /*1f60*/  SHFL.UP PT, R131, R2, 0x10, RZ ;  /* 0x0600000002837989 */ /* 0x000e2200000e00ff */
[----:B---3--:R-:W-:-:S03]  /*1f70*/  @!P3 FMUL.FTZ R135, R3, R140 ;  /* 0x0000008c0387b220 */ /* 0x008fc60000410000 */
[----:B------:R-:W-:Y:S01]  /*1f80*/  SHFL.DOWN PT, R140, R124, 0x1, 0x1f ;  /* 0x08201f007c8c7f89 */ /* 0x000fe200000e0000 */
[----:B------:R-:W-:Y:S01]  /*1f90*/  @!P3 IMAD.MOV.U32 R3, RZ, RZ, R135 ;  /* 0x000000ffff03b224 */ /* 0x000fe200078e0087 */
[----:B------:R-:W-:Y:S01]  /*1fa0*/  ISETP.NE.AND P3, PT, R25, 0x1f, PT ;  /* 0x0000001f1900780c */ /* 0x000fe20003f65270 */
[----:B----4-:R-:W-:Y:S01]  /*1fb0*/  FFMA.FTZ R138, R2, R133, R129 ;  /* 0x00000085028a7223 */ /* 0x010fe20000010081 */
[----:B------:R-:W-:Y:S04]  /*1fc0*/  SHFL.IDX PT, R124, R124, RZ, 0x1f ;  /* 0x00001fff7c7c7589 */ /* 0x000fe800000e0000 */
[----:B------:R-:W1:Y:S01]  /*1fd0*/  SHFL.DOWN PT, R135, R3, 0x1, 0x1f ;  /* 0x08201f0003877f89 */ /* 0x000e6200000e0000 */
[----:B------:R-:W-:-:S03]  /*1fe0*/  FSEL R138, R129, R138, !P1 ;  /* 0x0000008a818a7208 */ /* 0x000fc60004800000 */
[----:B------:R-:W3:Y:S01]  /*1ff0*/  SHFL.IDX PT, R3, R3, RZ, 0x1f ;  /* 0x00001fff03037589 */ /* 0x000ee200000e0000 */
[----:B0-----:R-:W-:Y:S01]  /*2000*/  @P1 FMUL.FTZ R2, R2, R131 ;  /* 0x0000008302021220 */ /* 0x001fe20000410000 */
[----:B------:R-:W-:Y:S02]  /*2010*/  ISETP.GT.AND P1, PT, R43, 0x1e, PT ;  /* 0x0000001e2b00780c */ /* 0x000fe40003f24270 */
[----:B------:R-:W-:Y:S04]  /*2020*/  SHFL.UP PT, R131, R138, 0x1, RZ ;  /* 0x042000008a837989 */ /* 0x000fe800000e00ff */
[----:B------:R-:W-:Y:S01]  /*2030*/  SHFL.UP PT, R2, R2, 0x1, RZ ;  /* 0x0420000002027989 */ /* 0x000fe200000e00ff */
[----:B-1----:R-:W-:Y:S01]  /*2040*/  @P3 FFMA.FTZ R142, R135, R142, R140 ;  /* 0x0000008e878e3223 */ /* 0x002fe2000001008c */
[----:B------:R-:W-:-:S03]  /*2050*/  ISETP.NE.AND P3, PT, R43, RZ, PT ;  /* 0x000000ff2b00720c */ /* 0x000fc60003f65270 */
[----:B------:R-:W-:Y:S01]  /*2060*/  FFMA.FTZ R127, R142, R130, R127 ;  /* 0x000000828e7f7223 */ /* 0x000fe2000001007f */
[C---:B---3--:R-:W-:Y:S01]  /*2070*/  FFMA.FTZ R13, R3.reuse, R13, R124 ;  /* 0x0000000d030d7223 */ /* 0x048fe2000001007c */
[----:B------:R-:W-:Y:S02]  /*2080*/  FMUL.FTZ R12, R3, R12 ;  /* 0x0000000c030c7220 */ /* 0x000fe40000410000 */
[-C--:B------:R-:W-:Y:S01]  /*2090*/  FFMA.FTZ R129, R111, R127.reuse, R128 ;  /* 0x0000007f6f817223 */ /* 0x080fe20000010080 */
[----:B------:R-:W-:-:S03]  /*20a0*/  FMUL.FTZ R141, R100, R127 ;  /* 0x0000007f648d7220 */ /* 0x000fc60000410000 */
[----:B------:R-:W-:Y:S01]  /*20b0*/  FFMA.FTZ R123, R114, R129, R123 ;  /* 0x00000081727b7223 */ /* 0x000fe2000001007b */
[----:B------:R-:W-:Y:S01]  /*20c0*/  FADD.FTZ R57, R141, R57 ;  /* 0x000000398d397221 */ /* 0x000fe20000010000 */
[----:B------:R-:W-:Y:S02]  /*20d0*/  @!P3 MOV R142, 0x400 ;  /* 0x00000400008eb802 */ /* 0x000fe40000000f00 */
[----:B------:R-:W-:-:S04]  /*20e0*/  FFMA.FTZ R121, R112, R123, R121 ;  /* 0x0000007b70797223 */ /* 0x000fc80000010079 */
[-C--:B------:R-:W-:Y:S01]  /*20f0*/  FFMA.FTZ R119, R116, R121.reuse, R119 ;  /* 0x0000007974777223 */ /* 0x080fe20000010077 */
[----:B------:R-:W-:-:S03]  /*2100*/  FMUL.FTZ R137, R94, R121 ;  /* 0x000000795e897220 */ /* 0x000fc60000410000 */
[----:B------:R-:W-:Y:S01]  /*2110*/  FFMA.FTZ R117, R118, R119, R117 ;  /* 0x0000007776757223 */ /* 0x000fe20000010075 */
[----:B------:R-:W-:-:S03]  /*2120*/  FADD.FTZ R54, R137, R54 ;  /* 0x0000003689367221 */ /* 0x000fc60000010000 */
[-C--:B------:R-:W-:Y:S01]  /*2130*/  FFMA.FTZ R115, R120, R117.reuse, R115 ;  /* 0x0000007578737223 */ /* 0x080fe20000010073 */
[-C--:B------:R-:W-:Y:S01]  /*2140*/  FMUL.FTZ R135, R92, R117.reuse ;  /* 0x000000755c877220 */ /* 0x080fe20000410000 */
[----:B------:R-:W-:-:S03]  /*2150*/  FMUL.FTZ R3, R110, R117 ;  /* 0x000000756e037220 */ /* 0x000fc60000410000 */
[----:B------:R-:W-:Y:S01]  /*2160*/  FADD.FTZ R82, R135, R82 ;  /* 0x0000005287527221 */ /* 0x000fe20000010000 */
[----:B-----5:R-:W0:Y:S02]  /*2170*/  SHFL.IDX PT, R133, R125, RZ, 0x1f ;  /* 0x00001fff7d857589 */ /* 0x020e2400000e0000 */
[----:B0-----:R-:W-:Y:S01]  /*2180*/  @P2 FFMA.FTZ R133, R2, R133, R131 ;  /* 0x0000008502852223 */ /* 0x001fe20000010083 */
[----:B------:R-:W-:-:S03]  /*2190*/  ISETP.NE.AND P2, PT, R25, RZ, PT ;  /* 0x000000ff1900720c */ /* 0x000fc60003f45270 */
[----:B------:R-:W-:-:S04]  /*21a0*/  FFMA.FTZ R122, R122, R133, R97 ;  /* 0x000000857a7a7223 */ /* 0x000fc80000010061 */
[CC--:B------:R-:W-:Y:S01]  /*21b0*/  FFMA.FTZ R2, R113.reuse, R122.reuse, R106 ;  /* 0x0000007a71027223 */ /* 0x0c0fe2000001006a */
[----:B------:R-:W-:Y:S01]  /*21c0*/  FFMA.FTZ R125, R0, R122, RZ ;  /* 0x0000007a007d7223 */ /* 0x000fe200000100ff */
[----:B------:R-:W-:Y:S01]  /*21d0*/  FFMA.FTZ R113, R113, R115, R126 ;  /* 0x0000007371717223 */ /* 0x000fe2000001007e */
[----:B------:R-:W-:Y:S01]  /*21e0*/  FMUL.FTZ R126, R96, R123 ;  /* 0x0000007b607e7220 */ /* 0x000fe20000410000 */
[-C--:B------:R-:W-:Y:S01]  /*21f0*/  FFMA.FTZ R128, R120, R2.reuse, R99 ;  /* 0x0000000278807223 */ /* 0x080fe20000010063 */
[----:B------:R-:W-:Y:S01]  /*2200*/  FFMA.FTZ R131, R66, R2, R125 ;  /* 0x0000000242837223 */ /* 0x000fe2000001007d */
[----:B------:R-:W-:Y:S01]  /*2210*/  FADD.FTZ R120, -R106, R2 ;  /* 0x000000026a787221 */ /* 0x000fe20000010100 */
[----:B------:R-:W-:Y:S01]  /*2220*/  FADD.FTZ R125, -R97, R122 ;  /* 0x0000007a617d7221 */ /* 0x000fe20000010100 */
[----:B------:R-:W-:Y:S01]  /*2230*/  FMUL.FTZ R2, R90, R113 ;  /* 0x000000715a027220 */ /* 0x000fe20000410000 */
[-C--:B------:R-:W-:Y:S01]  /*2240*/  FFMA.FTZ R130, R118, R128.reuse, R101 ;  /* 0x0000008076827223 */ /* 0x080fe20000010065 */
[----:B------:R-:W-:Y:S01]  /*2250*/  FFMA.FTZ R133, R70, R128, R131 ;  /* 0x0000008046857223 */ /* 0x000fe20000010083 */
[----:B------:R-:W-:Y:S01]  /*2260*/  FMUL.FTZ R131, R87, R115 ;  /* 0x0000007357837220 */ /* 0x000fe20000410000 */
[----:B------:R-:W-:Y:S01]  /*2270*/  FFMA.FTZ R122, R2, R125, RZ ;  /* 0x0000007d027a7223 */ /* 0x000fe200000100ff */
[-C--:B------:R-:W-:Y:S01]  /*2280*/  FFMA.FTZ R138, R116, R130.reuse, R103 ;  /* 0x00000082748a7223 */ /* 0x080fe20000010067 */
[----:B------:R-:W-:Y:S01]  /*2290*/  FADD.FTZ R118, -R99, R128 ;  /* 0x0000008063767221 */ /* 0x000fe20000010100 */
[----:B------:R-:W-:Y:S01]  /*22a0*/  FFMA.FTZ R139, R72, R130, R133 ;  /* 0x00000082488b7223 */ /* 0x000fe20000010085 */
[----:B------:R-:W-:Y:S01]  /*22b0*/  FFMA.FTZ R116, R131, R120, R122 ;  /* 0x0000007883747223 */ /* 0x000fe2000001007a */
[----:B------:R-:W-:Y:S01]  /*22c0*/  FADD.FTZ R122, -R101, R130 ;  /* 0x00000082657a7221 */ /* 0x000fe20000010100 */
[----:B------:R-:W-:Y:S01]  /*22d0*/  FMUL.FTZ R128, R89, R119 ;  /* 0x0000007759807220 */ /* 0x000fe20000410000 */
[----:B------:R-:W-:Y:S01]  /*22e0*/  FFMA.FTZ R139, R74, R138, R139 ;  /* 0x0000008a4a8b7223 */ /* 0x000fe2000001008b */
[----:B------:R-:W-:Y:S01]  /*22f0*/  FFMA.FTZ R133, R135, R118, R116 ;  /* 0x0000007687857223 */ /* 0x000fe20000010074 */
[----:B------:R-:W-:Y:S01]  /*2300*/  FFMA.FTZ R116, R112, R138, R105 ;  /* 0x0000008a70747223 */ /* 0x000fe20000010069 */
[----:B------:R-:W-:Y:S01]  /*2310*/  FADD.FTZ R130, -R103, R138 ;  /* 0x0000008a67827221 */ /* 0x000fe20000010100 */
[----:B------:R-:W-:Y:S01]  /*2320*/  FMUL.FTZ R138, R98, R129 ;  /* 0x00000081628a7220 */ /* 0x000fe20000410000 */
        /* <DEDUP_REMOVED lines=9> */
[----:B------:R-:W-:Y:S01]  /*23c0*/  FADD.FTZ R111, -R108, R143 ;  /* 0x0000008f6c6f7221 */ /* 0x000fe20000010100 */
[----:B------:R-:W-:Y:S01]  /*23d0*/  FFMA.FTZ R114, R80, R143, R139 ;  /* 0x0000008f50727223 */ /* 0x000fe2000001008b */
[----:B------:R0:W-:Y:S01]  /*23e0*/  @!P2 STS.64 [R77], R12 ;  /* 0x0000000c4d00a388 */ /* 0x0001e20000000a00 */
[----:B------:R-:W-:Y:S01]  /*23f0*/  FFMA.FTZ R140, R138, R112, R133 ;  /* 0x000000708a8c7223 */ /* 0x000fe20000010085 */
[----:B------:R-:W-:Y:S01]  /*2400*/  FMUL.FTZ R137, R110, R119 ;  /* 0x000000776e897220 */ /* 0x000fe20000410000 */
[----:B------:R-:W-:Y:S01]  /*2410*/  FMUL.FTZ R118, R118, R3 ;  /* 0x0000000376767220 */ /* 0x000fe20000410000 */
[----:B------:R-:W1:Y:S01]  /*2420*/  SHFL.DOWN PT, R139, R114, 0x1, 0x1f ;  /* 0x08201f00728b7f89 */ /* 0x000e6200000e0000 */
[----:B------:R-:W-:Y:S01]  /*2430*/  FFMA.FTZ R133, R141, R111, R140 ;  /* 0x0000006f8d857223 */ /* 0x000fe2000001008c */
[----:B------:R-:W-:Y:S01]  /*2440*/  FMUL.FTZ R137, R122, R137 ;  /* 0x000000897a897220 */ /* 0x000fe20000410000 */
[----:B------:R-:W-:Y:S01]  /*2450*/  FFMA.FTZ R118, R67, R117, R118 ;  /* 0x0000007543767223 */ /* 0x000fe20000010076 */
[----:B------:R-:W3:Y:S01]  /*2460*/  @!P3 S2R R143, SR_CgaCtaId ;  /* 0x00000000008fb919 */ /* 0x000ee20000008800 */
[----:B------:R-:W-:Y:S01]  /*2470*/  FMUL.FTZ R3, R110, R115 ;  /* 0x000000736e037220 */ /* 0x000fe20000410000 */
[----:B------:R-:W-:Y:S01]  /*2480*/  FFMA.FTZ R137, R68, R119, R137 ;  /* 0x0000007744897223 */ /* 0x000fe20000010089 */
[C---:B------:R-:W-:Y:S01]  /*2490*/  FMUL.FTZ R117, R110.reuse, R129 ;  /* 0x000000816e757220 */ /* 0x040fe20000410000 */
[----:B------:R-:W4:Y:S01]  /*24a0*/  SHFL.DOWN PT, R140, R133, 0x1, 0x1f ;  /* 0x08201f00858c7f89 */ /* 0x000f2200000e0000 */
[----:B0-----:R-:W-:Y:S01]  /*24b0*/  FMUL.FTZ R13, R110, R123 ;  /* 0x0000007b6e0d7220 */ /* 0x001fe20000410000 */
[----:B------:R-:W-:Y:S01]  /*24c0*/  FMUL.FTZ R3, R120, R3 ;  /* 0x0000000378037220 */ /* 0x000fe20000410000 */
[----:B------:R-:W-:Y:S01]  /*24d0*/  FMUL.FTZ R112, R112, R117 ;  /* 0x0000007570707220 */ /* 0x000fe20000410000 */
[----:B------:R-:W-:Y:S01]  /*24e0*/  FADD.FTZ R56, R138, R56 ;  /* 0x000000388a387221 */ /* 0x000fe20000010000 */
        /* <DEDUP_REMOVED lines=13> */
[----:B------:R-:W-:-:S03]  /*25c0*/  FADD.FTZ R62, R129, R62 ;  /* 0x0000003e813e7221 */ /* 0x000fc60000010000 */
[----:B------:R-:W0:Y:S01]  /*25d0*/  SHFL.DOWN PT, R139, R114, 0x2, 0x1f ;  /* 0x08401f00728b7f89 */ /* 0x000e2200000e0000 */
[----:B----4-:R-:W-:Y:S01]  /*25e0*/  @!P1 FADD.FTZ R133, R133, R140 ;  /* 0x0000008c85859221 */ /* 0x010fe20000010000 */
[----:B------:R-:W-:Y:S02]  /*25f0*/  ISETP.GT.AND P1, PT, R43, 0x1d, PT ;  /* 0x0000001d2b00780c */ /* 0x000fe40003f24270 */
[----:B---3--:R-:W-:Y:S02]  /*2600*/  @!P3 LEA R14, R143, R142, 0x18 ;  /* 0x0000008e8f0eb211 */ /* 0x008fe400078ec0ff */
[----:B------:R-:W1:Y:S09]  /*2610*/  SHFL.DOWN PT, R140, R133, 0x2, 0x1f ;  /* 0x08401f00858c7f89 */ /* 0x000e7200000e0000 */
[----:B0-----:R-:W-:-:S05]  /*2620*/  @!P1 FADD.FTZ R114, R114, R139 ;  /* 0x0000008b72729221 */ /* 0x001fca0000010000 */
[----:B------:R-:W0:Y:S01]  /*2630*/  SHFL.DOWN PT, R139, R114, 0x4, 0x1f ;  /* 0x08801f00728b7f89 */ /* 0x000e2200000e0000 */
[----:B-1----:R-:W-:Y:S01]  /*2640*/  @!P1 FADD.FTZ R133, R133, R140 ;  /* 0x0000008c85859221 */ /* 0x002fe20000010000 */
[----:B------:R-:W-:-:S04]  /*2650*/  ISETP.GT.AND P1, PT, R43, 0x1b, PT ;  /* 0x0000001b2b00780c */ /* 0x000fc80003f24270 */
        /* <DEDUP_REMOVED lines=9> */
[----:B------:R-:W-:Y:S01]  /*26f0*/  FMUL.FTZ R130, R130, R139 ;  /* 0x0000008b82827220 */ /* 0x000fe20000410000 */
[----:B-1----:R-:W-:Y:S01]  /*2700*/  @!P1 FADD.FTZ R133, R133, R140 ;  /* 0x0000008c85859221 */ /* 0x002fe20000010000 */
[----:B------:R-:W-:Y:S02]  /*2710*/  ISETP.GT.AND P1, PT, R43, 0xf, PT ;  /* 0x0000000f2b00780c */ /* 0x000fe40003f24270 */
[----:B------:R-:W-:Y:S02]  /*2720*/  FFMA.FTZ R121, R69, R121, R130 ;  /* 0x0000007945797223 */ /* 0x000fe40000010082 */
[----:B------:R-:W1:Y:S02]  /*2730*/  SHFL.DOWN PT, R124, R133, 0x10, 0x1f ;  /* 0x0a001f00857c7f89 */ /* 0x000e6400000e0000 */
[----:B------:R-:W-:Y:S01]  /*2740*/  FADD.FTZ R58, R121, R58 ;  /* 0x0000003a793a7221 */ /* 0x000fe20000010000 */
[----:B0-----:R-:W-:-:S05]  /*2750*/  FADD.FTZ R13, R114, R143 ;  /* 0x0000008f720d7221 */ /* 0x001fca0000010000 */
[----:B------:R-:W-:Y:S01]  /*2760*/  FSEL R119, R114, R13, P1 ;  /* 0x0000000d72777208 */ /* 0x000fe20000800000 */
[C---:B------:R-:W-:Y:S01]  /*2770*/  FMUL.FTZ R114, R110.reuse, R113 ;  /* 0x000000716e727220 */ /* 0x040fe20000410000 */
[----:B------:R-:W-:Y:S01]  /*2780*/  FMUL.FTZ R110, R110, R127 ;  /* 0x0000007f6e6e7220 */ /* 0x000fe20000410000 */
[----:B-1----:R-:W-:Y:S02]  /*2790*/  FADD.FTZ R12, R133, R124 ;  /* 0x0000007c850c7221 */ /* 0x002fe40000010000 */
[----:B------:R-:W-:Y:S01]  /*27a0*/  FMUL.FTZ R114, R125, R114 ;  /* 0x000000727d727220 */ /* 0x000fe20000410000 */
[----:B------:R-:W-:Y:S02]  /*27b0*/  FMUL.FTZ R110, R111, R110 ;  /* 0x0000006e6f6e7220 */ /* 0x000fe40000410000 */
[----:B------:R0:W-:Y:S01]  /*27c0*/  @!P3 STS.64 [R14+0x228], R12 ;  /* 0x0002280c0e00b388 */ /* 0x0001e20000000a00 */
[----:B------:R-:W-:Y:S01]  /*27d0*/  FFMA.FTZ R114, R63, R113, R114 ;  /* 0x000000713f727223 */ /* 0x000fe20000010072 */
[----:B------:R-:W-:-:S03]  /*27e0*/  FFMA.FTZ R110, R75, R127, R110 ;  /* 0x0000007f4b6e7223 */ /* 0x000fc6000001006e */
[----:B------:R-:W-:Y:S01]  /*27f0*/  FADD.FTZ R59, R114, R59 ;  /* 0x0000003b723b7221 */ /* 0x000fe20000010000 */
[----:B------:R-:W-:Y:S01]  /*2800*/  FADD.FTZ R65, R110, R65 ;  /* 0x000000416e417221 */ /* 0x000fe20000010000 */
        /* <DEDUP_REMOVED lines=11> */
.L_x_8414:
[----:B------:R-:W-:Y:S05]  /*28c0*/  BSYNC.RECONVERGENT B0 ;  /* 0x0000000000007941 */ /* 0x000fea0003800200 */
.L_x_8413:
        /* <DEDUP_REMOVED lines=13> */
.L_x_8409:
[----:B------:R-:W0:Y:S08]  /*29a0*/  S2UR UR5, SR_CgaCtaId ;  /* 0x00000000000579c3 */ /* 0x000e300000008800 */
[----:B------:R-:W-:Y:S01]  /*29b0*/  BAR.SYNC.DEFER_BLOCKING 0x0 ;  /* 0x0000000000007b1d */ /* 0x000fe20000010000 */
[----:B------:R-:W-:Y:S01]  /*29c0*/  ISETP.NE.AND P0, PT, R25, RZ, PT ;  /* 0x000000ff1900720c */ /* 0x000fe20003f05270 */
[----:B------:R-:W-:Y:S01]  /*29d0*/  USHF.R.S32.HI UR7, URZ, 0x1f, UR6 ;  /* 0x0000001fff077899 */ /* 0x000fe20008011406 */
[----:B------:R-:W-:Y:S01]  /*29e0*/  F2FP.F16.F32.PACK_AB R60, R60, R61 ;  /* 0x0000003d3c3c723e */ /* 0x000fe200000000ff */
[----:B------:R-:W-:Y:S01]  /*29f0*/  UISETP.GT.AND UP0, UPT, UR8, 0x1, UPT ;  /* 0x000000010800788c */ /* 0x000fe2000bf04270 */
[----:B------:R-:W-:Y:S01]  /*2a00*/  F2FP.F16.F32.PACK_AB R53, R53, R82 ;  /* 0x000000523535723e */ /* 0x000fe200000000ff */
[----:B------:R-:W-:Y:S01]  /*2a10*/  UMOV UR4, 0x400 ;  /* 0x0000040000047882 */ /* 0x000fe20000000000 */
[----:B------:R-:W-:Y:S01]  /*2a20*/  F2FP.F16.F32.PACK_AB R54, R55, R54 ;  /* 0x000000363736723e */ /* 0x000fe200000000ff */
[----:B------:R-:W1:Y:S01]  /*2a30*/  LDCU.64 UR10, c[0x0][0x4f8] ;  /* 0x00009f00ff0a77ac */ /* 0x000e620008000a00 */
[----:B------:R-:W-:-:S02]  /*2a40*/  F2FP.F16.F32.PACK_AB R56, R57, R56 ;  /* 0x000000383938723e */ /* 0x000fc400000000ff */
[----:B------:R-:W-:Y:S01]  /*2a50*/  PRMT R0, R60, 0x7632, R0 ;  /* 0x000076323c007816 */ /* 0x000fe20000000000 */
[----:B------:R-:W3:Y:S01]  /*2a60*/  LDCU.64 UR12, c[0x0][0x550] ;  /* 0x0000aa00ff0c77ac */ /* 0x000ee20008000a00 */
[----:B------:R-:W-:Y:S02]  /*2a70*/  PRMT R2, R53, 0x7632, R2 ;  /* 0x0000763235027816 */ /* 0x000fe40000000002 */
[----:B------:R-:W-:Y:S01]  /*2a80*/  PRMT R3, R54, 0x7632, R3 ;  /* 0x0000763236037816 */ /* 0x000fe20000000003 */
[----:B------:R-:W-:Y:S01]  /*2a90*/  UMOV UR8, UR9 ;  /* 0x0000000900087c82 */ /* 0x000fe20008000000 */
[----:B------:R-:W-:Y:S01]  /*2aa0*/  PRMT R6, R56, 0x7632, R6 ;  /* 0x0000763238067816 */ /* 0x000fe20000000006 */
[----:B0-----:R-:W-:Y:S01]  /*2ab0*/  ULEA UR4, UR5, UR4, 0x18 ;  /* 0x0000000405047291 */ /* 0x001fe2000f8ec0ff */
[----:B------:R0:W-:Y:S04]  /*2ac0*/  STS.U16 [R52], R60 ;  /* 0x0000003c34007388 */ /* 0x0001e80000000400 */
[----:B------:R-:W-:Y:S01]  /*2ad0*/  STS.U16 [R52+0x2], R0 ;  /* 0x0000020034007388 */ /* 0x000fe20000000400 */
[----:B------:R-:W-:-:S03]  /*2ae0*/  MOV R14, UR4 ;  /* 0x00000004000e7c02 */ /* 0x000fc60008000f00 */
[----:B------:R-:W-:Y:S01]  /*2af0*/  STS.U16 [R52+0x4], R53 ;  /* 0x0000043534007388 */ /* 0x000fe20000000400 */
[----:B0-----:R-:W0:Y:S03]  /*2b00*/  LDC.64 R60, c[0x0][0x500] ;  /* 0x00014000ff3c7b82 */ /* 0x001e260000000a00 */
        /* <DEDUP_REMOVED lines=15> */
[----:B-1----:R-:W-:Y:S01]  /*2c00*/  UIMAD.WIDE.U32 UR4, UR18, UR10, UR6 ;  /* 0x0000000a120472a5 */ /* 0x002fe2000f8e0006 */
[----:B------:R-:W-:Y:S03]  /*2c10*/  BAR.SYNC.DEFER_BLOCKING 0x0 ;  /* 0x0000000000007b1d */ /* 0x000fe60000010000 */
[----:B------:R-:W-:-:S03]  /*2c20*/  UIMAD UR5, UR18, UR11, UR5 ;  /* 0x0000000b120572a4 */ /* 0x000fc6000f8e0205 */
[----:B------:R-:W1:Y:S03]  /*2c30*/  LDCU.64 UR10, c[0x0][0x560] ;  /* 0x0000ac00ff0a77ac */ /* 0x000e660008000a00 */
[----:B0-----:R-:W-:-:S04]  /*2c40*/  IMAD.WIDE.U32 R2, R15, R60, UR4 ;  /* 0x000000040f027e25 */ /* 0x001fc8000f8e003c */
[----:B----4-:R-:W-:Y:S01]  /*2c50*/  IMAD R6, R15, R61, R3 ;  /* 0x0000003d0f067224 */ /* 0x010fe200078e0203 */
[----:B------:R-:W-:Y:S01]  /*2c60*/  IADD3 R3, P1, PT, R33, R2, RZ ;  /* 0x0000000221037210 */ /* 0x000fe20007f3e0ff */
[----:B------:R-:W0:Y:S03]  /*2c70*/  LDCU.64 UR4, c[0x0][0x518] ;  /* 0x0000a300ff0477ac */ /* 0x000e260008000a00 */
[----:B------:R-:W-:Y:S02]  /*2c80*/  IADD3.X R6, PT, PT, RZ, R6, RZ, P1, !PT ;  /* 0x00000006ff067210 */ /* 0x000fe40000ffe4ff */
[----:B---3--:R-:W-:-:S04]  /*2c90*/  LEA R2, P2, R3, UR12, 0x1 ;  /* 0x0000000c03027c11 */ /* 0x008fc8000f8408ff */
[----:B------:R-:W-:Y:S01]  /*2ca0*/  LEA.HI.X R3, R3, UR13, R6, 0x1, P2 ;  /* 0x0000000d03037c11 */ /* 0x000fe200090f0c06 */
[----:B------:R-:W3:Y:S01]  /*2cb0*/  LDS R0, [R14+0x210] ;  /* 0x000210000e007984 */ /* 0x000ee20000000800 */
[----:B------:R-:W-:-:S04]  /*2cc0*/  F2FP.F16.F32.PACK_AB R6, R104, R95 ;  /* 0x0000005f6806723e */ /* 0x000fc800000000ff */
[----:B------:R-:W-:Y:S01]  /*2cd0*/  PRMT R10, R6, 0x7632, R10 ;  /* 0x00007632060a7816 */ /* 0x000fe2000000000a */
[----:B0-----:R-:W-:-:S04]  /*2ce0*/  UIMAD.WIDE.U32 UR6, UR18, UR4, UR6 ;  /* 0x00000004120672a5 */ /* 0x001fc8000f8e0006 */
        /* <DEDUP_REMOVED lines=19> */
[----:B------:R-:W-:Y:S02]  /*2e20*/  @!P4 STG.E.U16 desc[UR16][R2.64+0x100], R43 ;  /* 0x0001002b0200c986 */ /* 0x000fe4000c101510 */
[----:B------:R-:W-:Y:S01]  /*2e30*/  FADD.FTZ R95, R102, R95 ;  /* 0x0000005f665f7221 */ /* 0x000fe20000010000 */
[----:B------:R-:W-:Y:S01]  /*2e40*/  PRMT R12, R0, 0x7632, R12 ;  /* 0x00007632000c7816 */ /* 0x000fe2000000000c */
[----:B------:R-:W-:Y:S02]  /*2e50*/  @!P6 STG.E.U16 desc[UR16][R2.64+0x140], R53 ;  /* 0x000140350200e986 */ /* 0x000fe4000c101510 */
[----:B------:R-:W-:-:S02]  /*2e60*/  FADD.FTZ R95, R95, R104 ;  /* 0x000000685f5f7221 */ /* 0x000fc40000010000 */
[----:B------:R-:W-:Y:S02]  /*2e70*/  @!P5 STG.E.U16 desc[UR16][R2.64+0x180], R55 ;  /* 0x000180370200d986 */ /* 0x000fe4000c101510 */
[----:B------:R-:W-:Y:S02]  /*2e80*/  FADD.FTZ R58, R95, R58 ;  /* 0x0000003a5f3a7221 */ /* 0x000fe40000010000 */
[----:B------:R0:W-:Y:S02]  /*2e90*/  @!P1 STG.E.U16 desc[UR16][R2.64+0x1c0], R57 ;  /* 0x0001c03902009986 */ /* 0x0001e4000c101510 */
[----:B------:R-:W-:Y:S01]  /*2ea0*/  FADD.FTZ R93, R58, R93 ;  /* 0x0000005d3a5d7221 */ /* 0x000fe20000010000 */
[----:B------:R-:W-:Y:S03]  /*2eb0*/  BAR.SYNC.DEFER_BLOCKING 0x0 ;  /* 0x0000000000007b1d */ /* 0x000fe60000010000 */
[----:B------:R-:W-:-:S04]  /*2ec0*/  FADD.FTZ R22, R93, R62 ;  /* 0x0000003e5d167221 */ /* 0x000fc80000010000 */
[----:B------:R-:W-:Y:S01]  /*2ed0*/  FADD.FTZ R22, R22, R65 ;  /* 0x0000004116167221 */ /* 0x000fe20000010000 */
[----:B0-----:R-:W-:-:S04]  /*2ee0*/  F2FP.F16.F32.PACK_AB R3, R65, R62 ;  /* 0x0000003e4103723e */ /* 0x001fc800000000ff */
[----:B------:R-:W-:Y:S01]  /*2ef0*/  PRMT R2, R3, 0x7632, R2 ;  /* 0x0000763203027816 */ /* 0x000fe20000000002 */
[----:B------:R-:W-:Y:S04]  /*2f00*/  STS.U16 [R52], R7 ;  /* 0x0000000734007388 */ /* 0x000fe80000000400 */
        /* <DEDUP_REMOVED lines=9> */
[----:B0-----:R-:W0:Y:S03]  /*2fa0*/  LDC.64 R52, c[0x0][0x520] ;  /* 0x00014800ff347b82 */ /* 0x001e260000000a00 */
[----:B------:R-:W-:Y:S04]  /*2fb0*/  LDS.U16 R45, [R45+0x40] ;  /* 0x000040002d2d7984 */ /* 0x000fe80000000400 */
[----:B------:R-:W-:Y:S04]  /*2fc0*/  LDS.U16 R9, [R46+0x80] ;  /* 0x000080002e097984 */ /* 0x000fe80000000400 */
[----:B------:R-:W-:Y:S04]  /*2fd0*/  LDS.U16 R47, [R47+0xc0] ;  /* 0x0000c0002f2f7984 */ /* 0x000fe80000000400 */
[----:B------:R-:W-:Y:S04]  /*2fe0*/  LDS.U16 R11, [R48+0x100] ;  /* 0x00010000300b7984 */ /* 0x000fe80000000400 */
[----:B------:R-:W-:Y:S04]  /*2ff0*/  LDS.U16 R49, [R49+0x140] ;  /* 0x0001400031317984 */ /* 0x000fe80000000400 */
[----:B------:R-:W-:Y:S01]  /*3000*/  LDS.U16 R13, [R50+0x180] ;  /* 0x00018000320d7984 */ /* 0x000fe20000000400 */
[----:B0-----:R-:W-:-:S03]  /*3010*/  IMAD.WIDE.U32 R2, R15, R52, UR6 ;  /* 0x000000060f027e25 */ /* 0x001fc6000f8e0034 */
[----:B------:R-:W-:Y:S01]  /*3020*/  LDS.U16 R51, [R51+0x1c0] ;  /* 0x0001c00033337984 */ /* 0x000fe20000000400 */
[----:B------:R-:W-:-:S03]  /*3030*/  IMAD R6, R15, R53, R3 ;  /* 0x000000350f067224 */ /* 0x000fc600078e0203 */
[----:B------:R-:W-:Y:S01]  /*3040*/  @!P0 STS [R14+0x210], R42 ;  /* 0x0002102a0e008388 */ /* 0x000fe20000000800 */
[----:B------:R-:W-:Y:S01]  /*3050*/  BAR.SYNC.DEFER_BLOCKING 0x0 ;  /* 0x0000000000007b1d */ /* 0x000fe20000010000 */
[----:B------:R-:W-:-:S04]  /*3060*/  IADD3 R3, P0, PT, R33, R2, RZ ;  /* 0x0000000221037210 */ /* 0x000fc80007f1e0ff */
[----:B------:R-:W-:Y:S02]  /*3070*/  IADD3.X R6, PT, PT, RZ, R6, RZ, P0, !PT ;  /* 0x00000006ff067210 */ /* 0x000fe400007fe4ff */
[----:B-1----:R-:W-:-:S04]  /*3080*/  LEA R2, P0, R3, UR10, 0x1 ;  /* 0x0000000a03027c11 */ /* 0x002fc8000f8008ff */
[----:B------:R-:W-:Y:S01]  /*3090*/  LEA.HI.X R3, R3, UR11, R6, 0x1, P0 ;  /* 0x0000000b03037c11 */ /* 0x000fe200080f0c06 */
[----:B------:R-:W0:Y:S02]  /*30a0*/  LDS R0, [R14+0x210] ;  /* 0x000210000e007984 */ /* 0x000e240000000800 */
[-C--:B0-----:R-:W-:Y:S02]  /*30b0*/  ISETP.GE.AND P3, PT, R38, R0.reuse, PT ;  /* 0x000000002600720c */ /* 0x081fe40003f66270 */
[-C--:B------:R-:W-:Y:S02]  /*30c0*/  ISETP.GE.AND P4, PT, R39, R0.reuse, PT ;  /* 0x000000002700720c */ /* 0x080fe40003f86270 */
[-C--:B------:R-:W-:Y:S02]  /*30d0*/  ISETP.GE.AND P5, PT, R40, R0.reuse, PT ;  /* 0x000000002800720c */ /* 0x080fe40003fa6270 */
[-C--:B------:R-:W-:Y:S02]  /*30e0*/  ISETP.GE.AND P6, PT, R41, R0.reuse, PT ;  /* 0x000000002900720c */ /* 0x080fe40003fc6270 */
[----:B------:R-:W-:-:S02]  /*30f0*/  ISETP.GE.AND P1, PT, R33, R0, PT ;  /* 0x000000002100720c */ /* 0x000fc40003f26270 */
[-C--:B------:R-:W-:Y:S02]  /*3100*/  ISETP.GE.AND P0, PT, R35, R0.reuse, PT ;  /* 0x000000002300720c */ /* 0x080fe40003f06270 */
[-C--:B------:R-:W-:Y:S01]  /*3110*/  ISETP.GE.AND P2, PT, R37, R0.reuse, PT ;  /* 0x000000002500720c */ /* 0x080fe20003f46270 */
[----:B------:R0:W-:Y:S04]  /*3120*/  @!P3 STG.E.U16 desc[UR16][R2.64+0x100], R11 ;  /* 0x0001000b0200b986 */ /* 0x0001e8000c101510 */
[----:B------:R0:W-:Y:S04]  /*3130*/  @!P4 STG.E.U16 desc[UR16][R2.64+0x140], R49 ;  /* 0x000140310200c986 */ /* 0x0001e8000c101510 */
[----:B------:R0:W-:Y:S04]  /*3140*/  @!P5 STG.E.U16 desc[UR16][R2.64+0x180], R13 ;  /* 0x0001800d0200d986 */ /* 0x0001e8000c101510 */
[----:B------:R0:W-:Y:S04]  /*3150*/  @!P6 STG.E.U16 desc[UR16][R2.64+0x1c0], R51 ;  /* 0x0001c0330200e986 */ /* 0x0001e8000c101510 */
[----:B------:R0:W-:Y:S01]  /*3160*/  @!P1 STG.E.U16 desc[UR16][R2.64], R7 ;  /* 0x0000000702009986 */ /* 0x0001e2000c101510 */
[----:B------:R-:W-:-:S03]  /*3170*/  ISETP.GE.AND P1, PT, R36, R0, PT ;  /* 0x000000002400720c */ /* 0x000fc60003f26270 */
[----:B------:R0:W-:Y:S01]  /*3180*/  @!P0 STG.E.U16 desc[UR16][R2.64+0x40], R45 ;  /* 0x0000402d02008986 */ /* 0x0001e2000c101510 */
[----:B------:R-:W-:-:S03]  /*3190*/  IADD3 R27, P0, PT, R27, -0x200, RZ ;  /* 0xfffffe001b1b7810 */ /* 0x000fc60007f1e0ff */
[----:B------:R0:W-:Y:S01]  /*31a0*/  @!P2 STG.E.U16 desc[UR16][R2.64+0xc0], R47 ;  /* 0x0000c02f0200a986 */ /* 0x0001e2000c101510 */
[----:B------:R-:W-:Y:S02]  /*31b0*/  IADD3 R31, P2, PT, R31, -0x200, RZ ;  /* 0xfffffe001f1f7810 */ /* 0x000fe40007f5e0ff */
[----:B------:R-:W-:Y:S02]  /*31c0*/  IADD3.X R28, PT, PT, R28, -0x1, RZ, P0, !PT ;  /* 0xffffffff1c1c7810 */ /* 0x000fe400007fe4ff */
[----:B------:R-:W-:Y:S01]  /*31d0*/  IADD3.X R32, PT, PT, R32, -0x1, RZ, P2, !PT ;  /* 0xffffffff20207810 */ /* 0x000fe200017fe4ff */
[----:B------:R0:W-:Y:S01]  /*31e0*/  @!P1 STG.E.U16 desc[UR16][R2.64+0x80], R9 ;  /* 0x0000800902009986 */ /* 0x0001e2000c101510 */
[----:B------:R-:W-:-:S04]  /*31f0*/  IADD3 R29, P1, PT, R29, -0x200, RZ ;  /* 0xfffffe001d1d7810 */ /* 0x000fc80007f3e0ff */
[----:B------:R-:W-:Y:S01]  /*3200*/  IADD3.X R30, PT, PT, R30, -0x1, RZ, P1, !PT ;  /* 0xffffffff1e1e7810 */ /* 0x000fe20000ffe4ff */
[----:B------:R-:W-:Y:S08]  /*3210*/  BRA.U UP0, `(.L_x_8416) ;  /* 0xffffffd500307547 */ /* 0x000ff0000b83ffff */
.L_x_8408:
[----:B0-----:R-:W0:Y:S01]  /*3220*/  LDC.64 R6, c[0x0][0x548] ;  /* 0x00015200ff067b82 */ /* 0x001e220000000a00 */
[----:B------:R-:W1:Y:S01]  /*3230*/  S2R R12, SR_TID.X ;  /* 0x00000000000c7919 */ /* 0x000e620000002100 */
[----:B------:R-:W1:Y:S06]  /*3240*/  LDCU UR7, c[0x0][0x38c] ;  /* 0x00007180ff0777ac */ /* 0x000e6c0008000800 */
[----:B------:R-:W3:Y:S01]  /*3250*/  LDC.64 R8, c[0x0][0x568] ;  /* 0x00015a00ff087b82 */ /* 0x000ee20000000a00 */
[----:B0-----:R-:W-:-:S04]  /*3260*/  ISETP.NE.U32.AND P1, PT, R6, RZ, PT ;  /* 0x000000ff0600720c */ /* 0x001fc80003f25070 */
[----:B------:R-:W-:Y:S02]  /*3270*/  ISETP.NE.AND.EX P1, PT, R7, RZ, PT, P1 ;  /* 0x000000ff0700720c */ /* 0x000fe40003f25310 */
[----:B---3--:R-:W-:Y:S02]  /*3280*/  ISETP.NE.U32.AND P0, PT, R8, RZ, PT ;  /* 0x000000ff0800720c */ /* 0x008fe40003f05070 */
[----:B-1----:R-:W-:Y:S02]  /*3290*/  ISETP.GE.AND P2, PT, R12, UR7, PT ;  /* 0x000000070c007c0c */ /* 0x002fe4000bf46270 */
[----:B------:R-:W-:-:S07]  /*32a0*/  ISETP.NE.AND.EX P0, PT, R9, RZ, PT, P0 ;  /* 0x000000ff0900720c */ /* 0x000fce0003f05300 */
[----:B------:R-:W-:Y:S06]  /*32b0*/  @!P1 BRA `(.L_x_8417) ;  /* 0x0000000000649947 */ /* 0x000fec0003800000 */
        /* <DEDUP_REMOVED lines=24> */
.L_x_8418:
[----:B------:R-:W-:Y:S05]  /*3440*/  BSYNC.RECONVERGENT B0 ;  /* 0x0000000000007941 */ /* 0x000fea0003800200 */
.L_x_8417:
[----:B------:R-:W-:Y:S05]  /*3450*/  @!P0 BRA `(.L_x_8419) ;  /* 0x0000000000688947 */ /* 0x000fea0003800000 */
[----:B------:R-:W-:Y:S06]  /*3460*/  BAR.SYNC.DEFER_BLOCKING 0x0 ;  /* 0x0000000000007b1d */ /* 0x000fec0000010000 */
[----:B------:R-:W-:Y:S01]  /*3470*/  BSSY.RECONVERGENT B0, `(.L_x_8419) ;  /* 0x0000018000007945 */ /* 0x000fe20003800200 */
[----:B-1----:R-:W1:Y:S01]  /*3480*/  SHFL.DOWN P0, R3, R22, 0x1, 0x1f ;  /* 0x08201f0016037f89 */ /* 0x002e620000000000 */
        /* <DEDUP_REMOVED lines=22> */
.L_x_8420:
[----:B------:R-:W-:Y:S05]  /*35f0*/  BSYNC.RECONVERGENT B0 ;  /* 0x0000000000007941 */ /* 0x000fea0003800200 */
.L_x_8419:
[----:B------:R-:W-:Y:S05]  /*3600*/  @P2 EXIT ;  /* 0x000000000000294d */ /* 0x000fea0003800000 */
[----:B------:R-:W1:Y:S01]  /*3610*/  LDCU.64 UR8, c[0x0][0x4e8] ;  /* 0x00009d00ff0877ac */ /* 0x000e620008000a00 */
[----:B------:R-:W3:Y:S01]  /*3620*/  S2UR UR5, SR_CgaCtaId ;  /* 0x00000000000579c3 */ /* 0x000ee20000008800 */
[----:B------:R-:W-:Y:S01]  /*3630*/  BSSY.RECONVERGENT B0, `(.L_x_8421) ;  /* 0x0000046000007945 */ /* 0x000fe20003800200 */
[----:B------:R-:W-:Y:S01]  /*3640*/  MOV R23, R12 ;  /* 0x0000000c00177202 */ /* 0x000fe20000000f00 */
[----:B------:R-:W0:Y:S01]  /*3650*/  LDCU.64 UR10, c[0x0][0x4c8] ;  /* 0x00009900ff0a77ac */ /* 0x000e220008000a00 */
[----:B------:R-:W4:Y:S01]  /*3660*/  LDCU.64 UR12, c[0x0][0x4a8] ;  /* 0x00009500ff0c77ac */ /* 0x000f220008000a00 */
[----:B------:R-:W-:Y:S01]  /*3670*/  UMOV UR4, 0x400 ;  /* 0x0000040000047882 */ /* 0x000fe20000000000 */
[----:B------:R-:W2:Y:S01]  /*3680*/  LDCU UR6, c[0x0][0x360] ;  /* 0x00006c00ff0677ac */ /* 0x000ea20008000800 */
[----:B------:R-:W2:Y:S01]  /*3690*/  LDCU.64 UR28, c[0x0][0x3e0] ;  /* 0x00007c00ff1c77ac */ /* 0x000ea20008000a00 */
[C---:B-1----:R-:W-:Y:S01]  /*36a0*/  IMAD.WIDE.U32 R2, R15.reuse, UR8, RZ ;  /* 0x000000080f027c25 */ /* 0x042fe2000f8e00ff */
[----:B------:R-:W1:Y:S03]  /*36b0*/  LDCU.64 UR30, c[0x0][0x3c0] ;  /* 0x00007800ff1e77ac */ /* 0x000e660008000a00 */
[C---:B0-----:R-:W-:Y:S01]  /*36c0*/  IMAD.WIDE.U32 R4, R15.reuse, UR10, RZ ;  /* 0x0000000a0f047c25 */ /* 0x041fe2000f8e00ff */
[----:B------:R-:W0:Y:S03]  /*36d0*/  LDCU.64 UR14, c[0x0][0x4b0] ;  /* 0x00009600ff0e77ac */ /* 0x000e260008000a00 */
        /* <DEDUP_REMOVED lines=8> */
[----:B-123--:R-:W-:-:S12]  /*3760*/  ULEA UR4, UR5, UR4, 0x18 ;  /* 0x0000000405047291 */ /* 0x00efd8000f8ec0ff */
.L_x_8422:
[C---:B------:R-:W-:Y:S01]  /*3770*/  LEA R0, R23.reuse, UR4, 0x2 ;  /* 0x0000000417007c11 */ /* 0x040fe2000f8e10ff */
[----:B------:R-:W-:Y:S01]  /*3780*/  IMAD.MOV.U32 R8, RZ, RZ, R6 ;  /* 0x000000ffff087224 */ /* 0x000fe200078e0006 */
[----:B------:R-:W-:Y:S01]  /*3790*/  SHF.R.S32.HI R22, RZ, 0x1f, R23 ;  /* 0x0000001fff167819 */ /* 0x000fe20000011417 */
[C---:B-1----:R-:W-:Y:S01]  /*37a0*/  IMAD.WIDE.U32 R12, R23.reuse, UR28, RZ ;  /* 0x0000001c170c7c25 */ /* 0x042fe2000f8e00ff */
[----:B------:R-:W-:Y:S01]  /*37b0*/  MOV R9, R27 ;  /* 0x0000001b00097202 */ /* 0x000fe20000000f00 */
[----:B------:R-:W1:Y:S02]  /*37c0*/  LDS R25, [R0+0x14d8] ;  /* 0x0014d80000197984 */ /* 0x000e640000000800 */
        /* <DEDUP_REMOVED lines=15> */
[C---:B----45:R-:W-:Y:S01]  /*38c0*/  IMAD R16, R22.reuse, UR18, RZ ;  /* 0x0000001216107c24 */ /* 0x070fe2000f8e02ff */
        /* <DEDUP_REMOVED lines=29> */
.L_x_8421:
[----:B------:R-:W-:Y:S05]  /*3aa0*/  EXIT ;  /* 0x000000000000794d */ /* 0x000fea0003800000 */
.L_x_8423:
        /* <DEDUP_REMOVED lines=13> */
.L_x_10504:


//--------------------- .text._Z25selective_scan_bwd_kernelI32Selective_Scan_bwd_kernel_traitsILi32ELi8ELb0ELb0ELb0ELb0ELb1EN3c104HalfEfEEv12SSMParamsBwd --------------------------
	.section	.text._Z25selective_scan_bwd_kernelI32Selective_Scan_bwd_kernel_traitsILi32ELi8ELb0ELb0ELb0ELb0ELb1EN3c104HalfEfEEv12SSMParamsBwd,"ax",@progbits
	.align	128
        .global         _Z25selective_scan_bwd_kernelI32Selective_Scan_bwd_kernel_traitsILi32ELi8ELb0ELb0ELb0ELb0ELb1EN3c104HalfEfEEv12SSMParamsBwd
        .type           _Z25selective_scan_bwd_kernelI32Selective_Scan_bwd_kernel_traitsILi32ELi8ELb0ELb0ELb0ELb0ELb1EN3c104HalfEfEEv12SSMParamsBwd,@function
        .size           _Z25selective_scan_bwd_kernelI32Selective_Scan_bwd_kernel_traitsILi32ELi8ELb0ELb0ELb0ELb0ELb1EN3c104HalfEfEEv12SSMParamsBwd,(.L_x_10505 - _Z25selective_scan_bwd_kernelI32Selective_Scan_bwd_kernel_traitsILi32ELi8ELb0ELb0ELb0ELb0ELb1EN3c104HalfEfEEv12SSMParamsBwd)
        .other          _Z25selective_scan_bwd_kernelI32Selective_Scan_bwd_kernel_traitsILi32ELi8ELb0ELb0ELb0ELb0ELb1EN3c104HalfEfEEv12SSMParamsBwd,@"STO_CUDA_ENTRY STV_DEFAULT"
_Z25selective_scan_bwd_kernelI32Selective_Scan_bwd_kernel_traitsILi32ELi8ELb0ELb0ELb0ELb0ELb1EN3c104HalfEfEEv12SSMParamsBwd:
.text._Z25selective_scan_bwd_kernelI32Selective_Scan_bwd_kernel_traitsILi32ELi8ELb0ELb0ELb0ELb0ELb1EN3c104HalfEfEEv12SSMParamsBwd:
        /* <DEDUP_REMOVED lines=102> */
[C---:B------:R-:W-:Y:S02]  /*0660*/  IADD3 R33, PT, PT, R23.reuse, 0x200, RZ ;  /* 0x0000020017217810 */ /* 0x040fe40007ffe0ff */
[----:B------:R-:W-:Y:S02]  /*0670*/  LEA R112, R23, UR7, 0x2 ;  /* 0x0000000717707c11 */ /* 0x000fe4000f8e10ff */
[C---:B------:R-:W-:Y:S02]  /*0680*/  LOP3.LUT R34, R32.reuse, 0x20, RZ, 0xfc, !PT ;  /* 0x0000002020227812 */ /* 0x040fe400078efcff */
[C---:B------:R-:W-:Y:S02]  /*0690*/  LOP3.LUT R35, R32.reuse, 0x40, RZ, 0xfc, !PT ;  /* 0x0000004020237812 */ /* 0x040fe400078efcff */
[----:B------:R-:W-:-:S02]  /*06a0*/  LOP3.LUT R36, R32, 0x60, RZ, 0xfc, !PT ;  /* 0x0000006020247812 */ /* 0x000fc400078efcff */
[C---:B------:R-:W-:Y:S02]  /*06b0*/  LOP3.LUT R37, R32.reuse, 0x80, RZ, 0xfc, !PT ;  /* 0x0000008020257812 */ /* 0x040fe400078efcff */
[C---:B------:R-:W-:Y:S02]  /*06c0*/  LOP3.LUT R38, R32.reuse, 0xa0, RZ, 0xfc, !PT ;  /* 0x000000a020267812 */ /* 0x040fe400078efcff */
[C---:B------:R-:W-:Y:S02]  /*06d0*/  LOP3.LUT R39, R32.reuse, 0xc0, RZ, 0xfc, !PT ;  /* 0x000000c020277812 */ /* 0x040fe400078efcff */
[----:B---3--:R-:W-:-:S07]  /*06e0*/  LOP3.LUT R40, R32, 0xe0, RZ, 0xfc, !PT ;  /* 0x000000e020287812 */ /* 0x008fce00078efcff */
.L_x_8433:
        /* <DEDUP_REMOVED lines=10> */
[----:B------:R-:W-:Y:S01]  /*0790*/  PRMT R53, RZ, 0x7610, R53 ;  /* 0x00007610ff357816 */ /* 0x000fe20000000035 */
[----:B------:R-:W-:-:S04]  /*07a0*/  USHF.L.U32 UR4, UR22, 0x8, URZ ;  /* 0x0000000816047899 */ /* 0x000fc800080006ff */
[----:B0-----:R-:W-:Y:S02]  /*07b0*/  UIMAD.WIDE.U32 UR8, UR23, UR12, UR4 ;  /* 0x0000000c170872a5 */ /* 0x001fe4000f8e0004 */
[----:B--2---:R-:W-:Y:S02]  /*07c0*/  UIMAD.WIDE.U32 UR10, UR23, UR16, UR4 ;  /* 0x00000010170a72a5 */ /* 0x004fe4000f8e0004 */
[----:B------:R-:W-:Y:S02]  /*07d0*/  UIMAD UR13, UR23, UR13, UR9 ;  /* 0x0000000d170d72a4 */ /* 0x000fe4000f8e0209 */
[----:B------:R-:W-:Y:S01]  /*07e0*/  MOV R3, UR9 ;  /* 0x0000000900037c02 */ /* 0x000fe20008000f00 */
[----:B------:R-:W-:Y:S01]  /*07f0*/  UIMAD UR12, UR23, UR17, UR11 ;  /* 0x00000011170c72a4 */ /* 0x000fe2000f8e020b */
[----:B------:R-:W-:Y:S02]  /*0800*/  MOV R2, UR8 ;  /* 0x0000000800027c02 */ /* 0x000fe40008000f00 */
[----:B------:R-:W-:Y:S01]  /*0810*/  PRMT R54, RZ, 0x7610, R54 ;  /* 0x00007610ff367816 */ /* 0x000fe20000000036 */
[----:B------:R-:W0:Y:S01]  /*0820*/  LDCU.64 UR8, c[0x0][0x478] ;  /* 0x00008f00ff0877ac */ /* 0x000e220008000a00 */
[----:B------:R-:W-:-:S02]  /*0830*/  MOV R3, UR13 ;  /* 0x0000000d00037c02 */ /* 0x000fc40008000f00 */
[----:B------:R-:W-:Y:S02]  /*0840*/  MOV R7, UR11 ;  /* 0x0000000b00077c02 */ /* 0x000fe40008000f00 */
[----:B------:R-:W-:Y:S01]  /*0850*/  PRMT R55, RZ, 0x7610, R55 ;  /* 0x00007610ff377816 */ /* 0x000fe20000000037 */
[C---:B------:R-:W-:Y:S01]  /*0860*/  IMAD.WIDE.U32 R2, R14.reuse, UR14, R2 ;  /* 0x0000000e0e027c25 */ /* 0x040fe2000f8e0002 */
[----:B------:R-:W-:Y:S01]  /*0870*/  MOV R6, UR10 ;  /* 0x0000000a00067c02 */ /* 0x000fe20008000f00 */
[----:B------:R-:W-:Y:S01]  /*0880*/  BAR.SYNC.DEFER_BLOCKING 0x0 ;  /* 0x0000000000007b1d */ /* 0x000fe20000010000 */
[----:B------:R-:W-:Y:S01]  /*0890*/  MOV R7, UR12 ;  /* 0x0000000c00077c02 */ /* 0x000fe20008000f00 */
[----:B------:R-:W-:Y:S01]  /*08a0*/  IMAD R9, R14, UR15, R3 ;  /* 0x0000000f0e097c24 */ /* 0x000fe2000f8e0203 */
[----:B------:R-:W-:Y:S02]  /*08b0*/  IADD3 R8, P0, PT, R32, R2, RZ ;  /* 0x0000000220087210 */ /* 0x000fe40007f1e0ff */
[----:B-1----:R-:W-:Y:S01]  /*08c0*/  IADD3 R41, PT, PT, R41, -UR4, RZ ;  /* 0x8000000429297c10 */ /* 0x002fe2000fffe0ff */
[----:B------:R-:W-:Y:S01]  /*08d0*/  IMAD.WIDE.U32 R6, R14, UR18, R6 ;  /* 0x000000120e067c25 */ /* 0x000fe2000f8e0006 */
[----:B------:R-:W1:Y:S02]  /*08e0*/  S2R R42, SR_LANEID ;  /* 0x00000000002a7919 */ /* 0x000e640000000000 */
[----:B------:R-:W-:Y:S01]  /*08f0*/  ISETP.GE.AND P6, PT, R32, R41, PT ;  /* 0x000000292000720c */ /* 0x000fe20003fc6270 */
[----:B------:R-:W-:Y:S01]  /*0900*/  IMAD R3, R14, UR19, R7 ;  /* 0x000000130e037c24 */ /* 0x000fe2000f8e0207 */
[----:B------:R-:W-:Y:S01]  /*0910*/  IADD3 R0, P1, PT, R32, R6, RZ ;  /* 0x0000000620007210 */ /* 0x000fe20007f3e0ff */
[----:B------:R-:W2:Y:S01]  /*0920*/  LDCU.64 UR10, c[0x0][0x508] ;  /* 0x0000a100ff0a77ac */ /* 0x000ea20008000a00 */
[----:B------:R-:W-:-:S02]  /*0930*/  IADD3.X R7, PT, PT, RZ, R9, RZ, P0, !PT ;  /* 0x00000009ff077210 */ /* 0x000fc400007fe4ff */
[----:B---3--:R-:W-:Y:S01]  /*0940*/  LEA R6, P0, R8, UR24, 0x1 ;  /* 0x0000001808067c11 */ /* 0x008fe2000f8008ff */
[----:B------:R-:W3:Y:S01]  /*0950*/  LDCU.64 UR12, c[0x0][0x558] ;  /* 0x0000ab00ff0c77ac */ /* 0x000ee20008000a00 */
[----:B------:R-:W-:Y:S02]  /*0960*/  SHF.L.U32 R9, R32, 0x1, RZ ;  /* 0x0000000120097819 */ /* 0x000fe400000006ff */
[----:B------:R-:W-:Y:S01]  /*0970*/  LEA.HI.X R7, R8, UR25, R7, 0x1, P0 ;  /* 0x0000001908077c11 */ /* 0x000fe200080f0c07 */
[----:B------:R-:W4:Y:S01]  /*0980*/  LDCU.64 UR16, c[0x0][0x490] ;  /* 0x00009200ff1077ac */ /* 0x000f220008000a00 */
[----:B------:R-:W-:Y:S02]  /*0990*/  IADD3.X R3, PT, PT, RZ, R3, RZ, P1, !PT ;  /* 0x00000003ff037210 */ /* 0x000fe40000ffe4ff */
[----:B------:R-:W-:Y:S02]  /*09a0*/  IADD3 R12, P0, PT, R9, R26, RZ ;  /* 0x0000001a090c7210 */ /* 0x000fe40007f1e0ff */
[----:B0-----:R-:W-:-:S02]  /*09b0*/  LEA R2, P1, R0, UR8, 0x1 ;  /* 0x0000000800027c11 */ /* 0x001fc4000f8208ff */
[----:B------:R-:W-:Y:S02]  /*09c0*/  IADD3.X R13, PT, PT, RZ, R27, RZ, P0, !PT ;  /* 0x0000001bff0d7210 */ /* 0x000fe400007fe4ff */
[----:B------:R-:W-:Y:S02]  /*09d0*/  LEA.HI.X R3, R0, UR9, R3, 0x1, P1 ;  /* 0x0000000900037c11 */ /* 0x000fe400088f0c03 */
[-C--:B------:R-:W-:Y:S02]  /*09e0*/  ISETP.GE.AND P0, PT, R34, R41.reuse, PT ;  /* 0x000000292200720c */ /* 0x080fe40003f06270 */
[----:B------:R-:W-:Y:S02]  /*09f0*/  ISETP.GE.AND P1, PT, R35, R41, PT ;  /* 0x000000292300720c */ /* 0x000fe40003f26270 */
[----:B------:R-:W-:Y:S02]  /*0a00*/  IADD3 R10, P2, PT, R9, R28, RZ ;  /* 0x0000001c090a7210 */ /* 0x000fe40007f5e0ff */
[----:B------:R-:W-:-:S02]  /*0a10*/  PRMT R0, RZ, 0x7610, R0 ;  /* 0x00007610ff007816 */ /* 0x000fc40000000000 */
[----:B------:R-:W-:Y:S02]  /*0a20*/  IADD3.X R11, PT, PT, RZ, R29, RZ, P2, !PT ;  /* 0x0000001dff0b7210 */ /* 0x000fe400017fe4ff */
[----:B------:R-:W-:Y:S02]  /*0a30*/  IADD3 R8, P3, PT, R9, R30, RZ ;  /* 0x0000001e09087210 */ /* 0x000fe40007f7e0ff */
[----:B------:R-:W-:Y:S01]  /*0a40*/  ISETP.GE.AND P2, PT, R36, R41, PT ;  /* 0x000000292400720c */ /* 0x000fe20003f46270 */
[----:B------:R-:W2:Y:S01]  /*0a50*/  @!P6 LDG.E.U16 R0, desc[UR20][R12.64] ;  /* 0x000000140c00e981 */ /* 0x000ea2000c1e1500 */
[----:B------:R-:W-:Y:S02]  /*0a60*/  IADD3.X R9, PT, PT, RZ, R31, RZ, P3, !PT ;  /* 0x0000001fff097210 */ /* 0x000fe40001ffe4ff */
[-C--:B------:R-:W-:Y:S01]  /*0a70*/  ISETP.GE.AND P3, PT, R37, R41.reuse, PT ;  /* 0x000000292500720c */ /* 0x080fe20003f66270 */
[----:B------:R-:W3:Y:S01]  /*0a80*/  @!P0 LDG.E.U16 R47, desc[UR20][R12.64+0x40] ;  /* 0x000040140c2f8981 */ /* 0x000ee2000c1e1500 */
[----:B------:R-:W-:-:S02]  /*0a90*/  ISETP.GE.AND P4, PT, R38, R41, PT ;  /* 0x000000292600720c */ /* 0x000fc40003f86270 */
[-C--:B------:R-:W-:Y:S01]  /*0aa0*/  ISETP.GE.AND P5, PT, R39, R41.reuse, PT ;  /* 0x000000292700720c */ /* 0x080fe20003fa6270 */
[----:B------:R-:W4:Y:S01]  /*0ab0*/  @!P1 LDG.E.U16 R46, desc[UR20][R12.64+0x80] ;  /* 0x000080140c2e9981 */ /* 0x000f22000c1e1500 */
[----:B------:R-:W-:-:S03]  /*0ac0*/  ISETP.GE.AND P6, PT, R40, R41, PT ;  /* 0x000000292800720c */ /* 0x000fc60003fc6270 */
[----:B------:R-:W4:Y:S04]  /*0ad0*/  @!P2 LDG.E.U16 R51, desc[UR20][R12.64+0xc0] ;  /* 0x0000c0140c33a981 */ /* 0x000f28000c1e1500 */
[----:B------:R-:W4:Y:S04]  /*0ae0*/  @!P3 LDG.E.U16 R52, desc[UR20][R12.64+0x100] ;  /* 0x000100140c34b981 */ /* 0x000f28000c1e1500 */
[----:B------:R-:W4:Y:S04]  /*0af0*/  @!P4 LDG.E.U16 R53, desc[UR20][R12.64+0x140] ;  /* 0x000140140c35c981 */ /* 0x000f28000c1e1500 */
[----:B------:R-:W4:Y:S04]  /*0b00*/  @!P5 LDG.E.U16 R54, desc[UR20][R12.64+0x180] ;  /* 0x000180140c36d981 */ /* 0x000f28000c1e1500 */
[----:B------:R0:W4:Y:S01]  /*0b10*/  @!P6 LDG.E.U16 R55, desc[UR20][R12.64+0x1c0] ;  /* 0x0001c0140c37e981 */ /* 0x000122000c1e1500 */
[----:B-1----:R-:W-:-:S02]  /*0b20*/  IADD3 R45, PT, PT, R42, 0x20, RZ ;  /* 0x000000202a2d7810 */ /* 0x002fc40007ffe0ff */
[C---:B------:R-:W-:Y:S02]  /*0b30*/  IADD3 R49, PT, PT, R42.reuse, 0x40, RZ ;  /* 0x000000402a317810 */ /* 0x040fe40007ffe0ff */
[CC--:B------:R-:W-:Y:S02]  /*0b40*/  LEA.HI.SX32 R43, R42.reuse, R42.reuse, 0x1b ;  /* 0x0000002a2a2b7211 */ /* 0x0c0fe400078fdaff */
[-C--:B------:R-:W-:Y:S02]  /*0b50*/  LEA.HI.SX32 R44, R45, R42.reuse, 0x1b ;  /* 0x0000002a2d2c7211 */ /* 0x080fe400078fdaff */
[----:B------:R-:W-:Y:S02]  /*0b60*/  LEA.HI.SX32 R45, R49, R42, 0x1b ;  /* 0x0000002a312d7211 */ /* 0x000fe400078fdaff */
[----:B------:R-:W-:Y:S02]  /*0b70*/  LEA R43, R43, UR7, 0x1 ;  /* 0x000000072b2b7c11 */ /* 0x000fe4000f8e08ff */
[----:B0-----:R-:W-:-:S02]  /*0b80*/  IADD3 R13, PT, PT, R42, 0x60, RZ ;  /* 0x000000602a0d7810 */ /* 0x001fc40007ffe0ff */
[----:B------:R-:W-:Y:S02]  /*0b90*/  LEA R44, R44, UR7, 0x1 ;  /* 0x000000072c2c7c11 */ /* 0x000fe4000f8e08ff */
[----:B------:R-:W-:Y:S02]  /*0ba0*/  LEA R45, R45, UR7, 0x1 ;  /* 0x000000072d2d7c11 */ /* 0x000fe4000f8e08ff */
[----:B------:R-:W-:Y:S02]  /*0bb0*/  LEA.HI.SX32 R13, R13, R42, 0x1b ;  /* 0x0000002a0d0d7211 */ /* 0x000fe400078fdaff */
[C---:B------:R-:W-:Y:S02]  /*0bc0*/  IADD3 R49, PT, PT, R42.reuse, 0x80, RZ ;  /* 0x000000802a317810 */ /* 0x040fe40007ffe0ff */
[C---:B------:R-:W-:Y:S02]  /*0bd0*/  IADD3 R57, PT, PT, R42.reuse, 0xa0, RZ ;  /* 0x000000a02a397810 */ /* 0x040fe40007ffe0ff */
[----:B------:R-:W-:-:S02]  /*0be0*/  IADD3 R59, PT, PT, R42, 0xc0, RZ ;  /* 0x000000c02a3b7810 */ /* 0x000fc40007ffe0ff */
[----:B------:R-:W-:Y:S02]  /*0bf0*/  IADD3 R61, PT, PT, R42, 0xe0, RZ ;  /* 0x000000e02a3d7810 */ /* 0x000fe40007ffe0ff */
[-C--:B------:R-:W-:Y:S02]  /*0c00*/  LEA.HI.SX32 R49, R49, R42.reuse, 0x1b ;  /* 0x0000002a31317211 */ /* 0x080fe400078fdaff */
[-C--:B------:R-:W-:Y:S02]  /*0c10*/  LEA.HI.SX32 R48, R57, R42.reuse, 0x1b ;  /* 0x0000002a39307211 */ /* 0x080fe400078fdaff */
[-C--:B------:R-:W-:Y:S02]  /*0c20*/  LEA.HI.SX32 R59, R59, R42.reuse, 0x1b ;  /* 0x0000002a3b3b7211 */ /* 0x080fe400078fdaff */
[----:B------:R-:W-:Y:S02]  /*0c30*/  LEA.HI.SX32 R50, R61, R42, 0x1b ;  /* 0x0000002a3d327211 */ /* 0x000fe400078fdaff */
[----:B------:R-:W-:-:S02]  /*0c40*/  LEA R48, R48, UR7, 0x1 ;  /* 0x0000000730307c11 */ /* 0x000fc4000f8e08ff */
[----:B------:R-:W-:Y:S02]  /*0c50*/  LEA R50, R50, UR7, 0x1 ;  /* 0x0000000732327c11 */ /* 0x000fe4000f8e08ff */
[----:B------:R-:W-:Y:S02]  /*0c60*/  P2R R60, PR, RZ, 0x1 ;  /* 0x00000001ff3c7803 */ /* 0x000fe40000000000 */
[----:B------:R-:W-:Y:S02]  /*0c70*/  ISETP.GE.AND P0, PT, R32, R41, PT ;  /* 0x000000292000720c */ /* 0x000fe40003f06270 */
[----:B------:R-:W-:Y:S02]  /*0c80*/  PRMT R12, RZ, 0x7610, R12 ;  /* 0x00007610ff0c7816 */ /* 0x000fe4000000000c */
[----:B------:R-:W-:Y:S02]  /*0c90*/  PRMT R56, RZ, 0x7610, R56 ;  /* 0x00007610ff387816 */ /* 0x000fe40000000038 */
[----:B------:R-:W-:-:S02]  /*0ca0*/  PRMT R57, RZ, 0x7610, R57 ;  /* 0x00007610ff397816 */ /* 0x000fc40000000039 */
[----:B------:R-:W-:Y:S01]  /*0cb0*/  PRMT R58, RZ, 0x7610, R58 ;  /* 0x00007610ff3a7816 */ /* 0x000fe2000000003a */
[----:B--2---:R0:W-:Y:S04]  /*0cc0*/  STS.U16 [R43], R0 ;  /* 0x000000002b007388 */ /* 0x0041e80000000400 */
[----:B---3--:R-:W-:Y:S04]  /*0cd0*/  STS.U16 [R44+0x40], R47 ;  /* 0x0000402f2c007388 */ /* 0x008fe80000000400 */
[----:B----4-:R1:W-:Y:S01]  /*0ce0*/  STS.U16 [R45+0x80], R46 ;  /* 0x0000802e2d007388 */ /* 0x0103e20000000400 */
[----:B0-----:R-:W-:-:S02]  /*0cf0*/  SHF.L.U32 R0, R42, 0x3, RZ ;  /* 0x000000032a007819 */ /* 0x001fc400000006ff */
[----:B-1----:R-:W-:Y:S02]  /*0d00*/  LEA R46, R13, UR7, 0x1 ;  /* 0x000000070d2e7c11 */ /* 0x002fe4000f8e08ff */
[----:B------:R-:W-:-:S03]  /*0d10*/  LEA R47, R49, UR7, 0x1 ;  /* 0x00000007312f7c11 */ /* 0x000fc6000f8e08ff */
[----:B------:R0:W-:Y:S01]  /*0d20*/  STS.U16 [R46+0xc0], R51 ;  /* 0x0000c0332e007388 */ /* 0x0001e20000000400 */
[----:B------:R-:W-:-:S03]  /*0d30*/  LEA R49, R59, UR7, 0x1 ;  /* 0x000000073b317c11 */ /* 0x000fc6000f8e08ff */
[----:B------:R-:W-:Y:S01]  /*0d40*/  STS.U16 [R47+0x100], R52 ;  /* 0x000100342f007388 */ /* 0x000fe20000000400 */
[----:B0-----:R-:W-:-:S03]  /*0d50*/  LEA.HI.SX32 R51, R0, R0, 0x1b ;  /* 0x0000000000337211 */ /* 0x001fc600078fdaff */
[----:B------:R0:W-:Y:S01]  /*0d60*/  STS.U16 [R48+0x140], R53 ;  /* 0x0001403530007388 */ /* 0x0001e20000000400 */
[----:B------:R-:W-:-:S03]  /*0d70*/  LEA R51, R51, UR7, 0x1 ;  /* 0x0000000733337c11 */ /* 0x000fc6000f8e08ff */
        /* <DEDUP_REMOVED lines=15> */
[----:B0-----:R-:W-:Y:S01]  /*0e70*/  PRMT R53, RZ, 0x7610, R53 ;  /* 0x00007610ff357816 */ /* 0x001fe20000000035 */
[----:B------:R-:W2:Y:S01]  /*0e80*/  @!P0 LDG.E.U16 R12, desc[UR20][R10.64] ;  /* 0x000000140a0c8981 */ /* 0x000ea2000c1e1500 */
[----:B------:R-:W-:-:S03]  /*0e90*/  ISETP.NE.AND P0, PT, R60, RZ, PT ;  /* 0x000000ff3c00720c */ /* 0x000fc60003f05270 */
        /* <DEDUP_REMOVED lines=10> */
[----:B-1----:R-:W-:Y:S02]  /*0f40*/  PRMT R55, RZ, 0x7610, R55 ;  /* 0x00007610ff377816 */ /* 0x002fe40000000037 */
[----:B------:R-:W-:Y:S02]  /*0f50*/  PRMT R54, RZ, 0x7610, R54 ;  /* 0x00007610ff367816 */ /* 0x000fe40000000036 */
[----:B------:R-:W-:Y:S02]  /*0f60*/  PRMT R81, RZ, 0x7610, R81 ;  /* 0x00007610ff517816 */ /* 0x000fe40000000051 */
[----:B------:R-:W-:-:S02]  /*0f70*/  PRMT R60, RZ, 0x7610, R60 ;  /* 0x00007610ff3c7816 */ /* 0x000fc4000000003c */
[----:B------:R-:W-:Y:S01]  /*0f80*/  PRMT R83, RZ, 0x7610, R83 ;  /* 0x00007610ff537816 */ /* 0x000fe20000000053 */
[----:B--2---:R-:W-:Y:S04]  /*0f90*/  STS.U16 [R43], R12 ;  /* 0x0000000c2b007388 */ /* 0x004fe80000000400 */
[----:B---3--:R-:W-:Y:S04]  /*0fa0*/  STS.U16 [R44+0x40], R13 ;  /* 0x0000400d2c007388 */ /* 0x008fe80000000400 */
[----:B------:R0:W-:Y:S04]  /*0fb0*/  STS.U16 [R45+0x80], R56 ;  /* 0x000080382d007388 */ /* 0x0001e80000000400 */
        /* <DEDUP_REMOVED lines=18> */
[----:B------:R-:W-:-:S03]  /*10e0*/  ISETP.NE.AND P0, PT, R62, RZ, PT ;  /* 0x000000ff3e00720c */ /* 0x000fc60003f05270 */
[----:B------:R-:W4:Y:S04]  /*10f0*/  @!P1 LDG.E.U16 R54, desc[UR20][R8.64+0x80] ;  /* 0x0000801408369981 */ /* 0x000f28000c1e1500 */
[----:B------:R-:W4:Y:S04]  /*1100*/  @!P2 LDG.E.U16 R81, desc[UR20][R8.64+0xc0] ;  /* 0x0000c0140851a981 */ /* 0x000f28000c1e1500 */
[----:B------:R-:W4:Y:S04]  /*1110*/  @!P3 LDG.E.U16 R60, desc[UR20][R8.64+0x100] ;  /* 0x00010014083cb981 */ /* 0x000f28000c1e1500 */
[----:B------:R-:W4:Y:S04]  /*1120*/  @!P0 LDG.E.U16 R55, desc[UR20][R8.64+0x40] ;  /* 0x0000401408378981 */ /* 0x000f28000c1e1500 */
[----:B------:R-:W4:Y:S04]  /*1130*/  @!P4 LDG.E.U16 R83, desc[UR20][R8.64+0x140] ;  /* 0x000140140853c981 */ /* 0x000f28000c1e1500 */
[----:B------:R-:W4:Y:S04]  /*1140*/  @!P5 LDG.E.U16 R56, desc[UR20][R8.64+0x180] ;  /* 0x000180140838d981 */ /* 0x000f28000c1e1500 */
[----:B------:R-:W4:Y:S01]  /*1150*/  @!P6 LDG.E.U16 R57, desc[UR20][R8.64+0x1c0] ;  /* 0x0001c0140839e981 */ /* 0x000f22000c1e1500 */
[----:B------:R-:W-:-:S02]  /*1160*/  P2R R64, PR, RZ, 0x1 ;  /* 0x00000001ff407803 */ /* 0x000fc40000000000 */
[----:B------:R-:W-:Y:S02]  /*1170*/  ISETP.GE.AND P0, PT, R32, R41, PT ;  /* 0x000000292000720c */ /* 0x000fe40003f06270 */
[----:B--2---:R-:W-:Y:S02]  /*1180*/  PRMT R58, RZ, 0x7610, R58 ;  /* 0x00007610ff3a7816 */ /* 0x004fe4000000003a */
[----:B---3--:R-:W-:Y:S02]  /*1190*/  PRMT R53, RZ, 0x7610, R53 ;  /* 0x00007610ff357816 */ /* 0x008fe40000000035 */
[----:B------:R-:W-:Y:S02]  /*11a0*/  PRMT R62, RZ, 0x7610, R62 ;  /* 0x00007610ff3e7816 */ /* 0x000fe4000000003e */
[----:B------:R-:W-:Y:S02]  /*11b0*/  PRMT R59, RZ, 0x7610, R59 ;  /* 0x00007610ff3b7816 */ /* 0x000fe4000000003b */
[----:B------:R-:W-:Y:S01]  /*11c0*/  PRMT R85, RZ, 0x7610, R85 ;  /* 0x00007610ff557816 */ /* 0x000fe20000000055 */
[----:B----4-:R0:W-:Y:S04]  /*11d0*/  STS.U16 [R43], R52 ;  /* 0x000000342b007388 */ /* 0x0101e80000000400 */
        /* <DEDUP_REMOVED lines=19> */
[----:B--2---:R-:W-:Y:S01]  /*1310*/  PRMT R54, RZ, 0x7610, R54 ;  /* 0x00007610ff367816 */ /* 0x004fe20000000036 */
[----:B------:R-:W2:Y:S01]  /*1320*/  @!P0 LDG.E.U16 R58, desc[UR20][R6.64] ;  /* 0x00000014063a8981 */ /* 0x000ea2000c1e1500 */
[----:B------:R-:W-:-:S03]  /*1330*/  ISETP.NE.AND P0, PT, R64, RZ, PT ;  /* 0x000000ff4000720c */ /* 0x000fc60003f05270 */
[----:B------:R-:W4:Y:S04]  /*1340*/  @!P1 LDG.E.U16 R62, desc[UR20][R6.64+0x80] ;  /* 0x00008014063e9981 */ /* 0x000f28000c1e1500 */
[----:B------:R-:W4:Y:S04]  /*1350*/  @!P2 LDG.E.U16 R59, desc[UR20][R6.64+0xc0] ;  /* 0x0000c014063ba981 */ /* 0x000f28000c1e1500 */
[----:B------:R-:W4:Y:S04]  /*1360*/  @!P3 LDG.E.U16 R52, desc[UR20][R6.64+0x100] ;  /* 0x000100140634b981 */ /* 0x000f28000c1e1500 */
[----:B------:R-:W4:Y:S04]  /*1370*/  @!P0 LDG.E.U16 R53, desc[UR20][R6.64+0x40] ;  /* 0x0000401406358981 */ /* 0x000f28000c1e1500 */
[----:B------:R-:W4:Y:S04]  /*1380*/  @!P4 LDG.E.U16 R55, desc[UR20][R6.64+0x140] ;  /* 0x000140140637c981 */ /* 0x000f28000c1e1500 */
[----:B------:R-:W4:Y:S04]  /*1390*/  @!P5 LDG.E.U16 R54, desc[UR20][R6.64+0x180] ;  /* 0x000180140636d981 */ /* 0x000f28000c1e1500 */
[----:B------:R0:W4:Y:S01]  /*13a0*/  @!P6 LDG.E.U16 R85, desc[UR20][R6.64+0x1c0] ;  /* 0x0001c0140655e981 */ /* 0x000122000c1e1500 */
[----:B------:R-:W-:-:S02]  /*13b0*/  P2R R66, PR, RZ, 0x1 ;  /* 0x00000001ff427803 */ /* 0x000fc40000000000 */
[----:B------:R-:W-:Y:S02]  /*13c0*/  ISETP.GE.AND P0, PT, R32, R41, PT ;  /* 0x000000292000720c */ /* 0x000fe40003f06270 */
[----:B------:R-:W-:Y:S02]  /*13d0*/  PRMT R64, RZ, 0x7610, R64 ;  /* 0x00007610ff407816 */ /* 0x000fe40000000040 */
[----:B---3--:R-:W-:Y:S02]  /*13e0*/  PRMT R83, RZ, 0x7610, R83 ;  /* 0x00007610ff537816 */ /* 0x008fe40000000053 */
[----:B------:R-:W-:Y:S02]  /*13f0*/  PRMT R68, RZ, 0x7610, R68 ;  /* 0x00007610ff447816 */ /* 0x000fe40000000044 */
[----:B------:R-:W-:Y:S02]  /*1400*/  PRMT R87, RZ, 0x7610, R87 ;  /* 0x00007610ff577816 */ /* 0x000fe40000000057 */
[----:B------:R-:W-:-:S02]  /*1410*/  PRMT R82, RZ, 0x7610, R82 ;  /* 0x00007610ff527816 */ /* 0x000fc40000000052 */
[----:B0-----:R-:W-:Y:S01]  /*1420*/  PRMT R7, RZ, 0x7610, R7 ;  /* 0x00007610ff077816 */ /* 0x001fe20000000007 */
[----:B--2---:R-:W-:Y:S04]  /*1430*/  STS.U16 [R43], R58 ;  /* 0x0000003a2b007388 */ /* 0x004fe80000000400 */
[----:B----4-:R-:W-:Y:S04]  /*1440*/  STS.U16 [R44+0x40], R53 ;  /* 0x000040352c007388 */ /* 0x010fe80000000400 */
        /* <DEDUP_REMOVED lines=8> */
[----:B------:R-:W1:Y:S04]  /*14d0*/  LDS.U16 R56, [R51+0x2] ;  /* 0x0000020033387984 */ /* 0x000e680000000400 */
[----:B------:R-:W-:Y:S04]  /*14e0*/  LDS.U16 R57, [R51+0x4] ;  /* 0x0000040033397984 */ /* 0x000fe80000000400 */
[----:B------:R-:W2:Y:S04]  /*14f0*/  LDS.U16 R58, [R51+0x6] ;  /* 0x00000600333a7984 */ /* 0x000ea80000000400 */
[----:B------:R-:W3:Y:S04]  /*1500*/  LDS.U16 R59, [R51+0x8] ;  /* 0x00000800333b7984 */ /* 0x000ee80000000400 */
[----:B------:R-:W-:Y:S04]  /*1510*/  LDS.U16 R52, [R51+0xa] ;  /* 0x00000a0033347984 */ /* 0x000fe80000000400 */
[----:B------:R-:W4:Y:S04]  /*1520*/  LDS.U16 R60, [R51+0xc] ;  /* 0x00000c00333c7984 */ /* 0x000f280000000400 */
[----:B------:R-:W4:Y:S01]  /*1530*/  LDS.U16 R62, [R51+0xe] ;  /* 0x00000e00333e7984 */ /* 0x000f220000000400 */
[----:B------:R-:W-:Y:S01]  /*1540*/  BAR.SYNC.DEFER_BLOCKING 0x0 ;  /* 0x0000000000007b1d */ /* 0x000fe20000010000 */
[----:B0-----:R-:W-:-:S05]  /*1550*/  PRMT R85, RZ, 0x7610, R85 ;  /* 0x00007610ff557816 */ /* 0x001fca0000000055 */
[----:B------:R-:W4:Y:S01]  /*1560*/  @!P0 LDG.E.U16 R64, desc[UR20][R2.64] ;  /* 0x0000001402408981 */ /* 0x000f22000c1e1500 */
[----:B------:R-:W-:Y:S02]  /*1570*/  ISETP.NE.AND P0, PT, R66, RZ, PT ;  /* 0x000000ff4200720c */ /* 0x000fe40003f05270 */
[----:B------:R-:W-:Y:S01]  /*1580*/  PRMT R66, RZ, 0x7610, R66 ;  /* 0x00007610ff427816 */ /* 0x000fe20000000042 */
[----:B------:R-:W4:Y:S04]  /*1590*/  @!P2 LDG.E.U16 R85, desc[UR20][R2.64+0xc0] ;  /* 0x0000c0140255a981 */ /* 0x000f28000c1e1500 */
[----:B------:R-:W4:Y:S04]  /*15a0*/  @!P3 LDG.E.U16 R68, desc[UR20][R2.64+0x100] ;  /* 0x000100140244b981 */ /* 0x000f28000c1e1500 */
[----:B------:R-:W4:Y:S04]  /*15b0*/  @!P1 LDG.E.U16 R66, desc[UR20][R2.64+0x80] ;  /* 0x0000801402429981 */ /* 0x000f28000c1e1500 */
[----:B------:R-:W4:Y:S04]  /*15c0*/  @!P0 LDG.E.U16 R83, desc[UR20][R2.64+0x40] ;  /* 0x0000401402538981 */ /* 0x000f28000c1e1500 */
[----:B------:R-:W4:Y:S04]  /*15d0*/  @!P4 LDG.E.U16 R87, desc[UR20][R2.64+0x140] ;  /* 0x000140140257c981 */ /* 0x000f28000c1e1500 */
[----:B------:R-:W4:Y:S04]  /*15e0*/  @!P5 LDG.E.U16 R82, desc[UR20][R2.64+0x180] ;  /* 0x000180140252d981 */ /* 0x000f28000c1e1500 */
[----:B------:R0:W4:Y:S01]  /*15f0*/  @!P6 LDG.E.U16 R7, desc[UR20][R2.64+0x1c0] ;  /* 0x0001c0140207e981 */ /* 0x000122000c1e1500 */
[----:B-1----:R-:W-:-:S02]  /*1600*/  HADD2.F32 R54, -RZ, R56.H0_H0 ;  /* 0x20000038ff367230 */ /* 0x002fc40000004100 */
[----:B--2---:R-:W-:Y:S02]  /*1610*/  HADD2.F32 R56, -RZ, R58.H0_H0 ;  /* 0x2000003aff387230 */ /* 0x004fe40000004100 */
[----:B------:R-:W-:-:S03]  /*1620*/  HADD2.F32 R53, -RZ, R6.H0_H0 ;  /* 0x20000006ff357230 */ /* 0x000fc60000004100 */
[----:B0-----:R-:W-:Y:S02]  /*1630*/  FMUL.FTZ R2, R56, -1.4426950216293334961 ;  /* 0xbfb8aa3b38027820 */ /* 0x001fe40000410000 */
[----:B------:R-:W-:Y:S02]  /*1640*/  FMUL.FTZ R6, R53, -1.4426950216293334961 ;  /* 0xbfb8aa3b35067820 */ /* 0x000fe40000410000 */
[----:B------:R-:W-:Y:S08]  /*1650*/  MUFU.EX2 R3, R2 ;  /* 0x0000000200037308 */ /* 0x000ff00000000800 */
[----:B------:R-:W0:Y:S01]  /*1660*/  MUFU.EX2 R6, R6 ;  /* 0x0000000600067308 */ /* 0x000e220000000800 */
[----:B------:R-:W-:-:S02]  /*1670*/  HADD2.F32 R55, -RZ, R57.H0_H0 ;  /* 0x20000039ff377230 */ /* 0x000fc40000004100 */
[----:B---3--:R-:W-:Y:S02]  /*1680*/  HADD2.F32 R57, -RZ, R59.H0_H0 ;  /* 0x2000003bff397230 */ /* 0x008fe40000004100 */
[----:B----4-:R-:W-:Y:S02]  /*1690*/  HADD2.F32 R59, -RZ, R60.H0_H0 ;  /* 0x2000003cff3b7230 */ /* 0x010fe40000004100 */
[----:B------:R-:W-:Y:S02]  /*16a0*/  HADD2.F32 R60, -RZ, R62.H0_H0 ;  /* 0x2000003eff3c7230 */ /* 0x000fe40000004100 */
[----:B0-----:R-:W-:-:S04]  /*16b0*/  FADD.FTZ R6, R6, 1 ;  /* 0x3f80000006067421 */ /* 0x001fc80000010000 */
[----:B------:R-:W-:Y:S01]  /*16c0*/  MUFU.RCP R62, R6 ;  /* 0x00000006003e7308 */ /* 0x000fe20000001000 */
[----:B------:R-:W-:Y:S01]  /*16d0*/  FMUL.FTZ R86, R55, -1.4426950216293334961 ;  /* 0xbfb8aa3b37567820 */ /* 0x000fe20000410000 */
[----:B------:R-:W-:Y:S01]  /*16e0*/  FMUL.FTZ R84, R54, -1.4426950216293334961 ;  /* 0xbfb8aa3b36547820 */ /* 0x000fe20000410000 */
[----:B------:R-:W-:Y:S01]  /*16f0*/  FMUL.FTZ R88, R57, -1.4426950216293334961 ;  /* 0xbfb8aa3b39587820 */ /* 0x000fe20000410000 */
[----:B------:R-:W-:Y:S01]  /*1700*/  FADD.FTZ R3, R3, 1 ;  /* 0x3f80000003037421 */ /* 0x000fe20000010000 */
[----:B------:R-:W-:-:S03]  /*1710*/  HADD2.F32 R81, -RZ, R81.H0_H0 ;  /* 0x20000051ff517230 */ /* 0x000fc60000004100 */
[----:B------:R-:W-:Y:S01]  /*1720*/  MUFU.EX2 R86, R86 ;  /* 0x0000005600567308 */ /* 0x000fe20000000800 */
[----:B------:R-:W-:-:S07]  /*1730*/  HADD2.F32 R58, -RZ, R52.H0_H0 ;  /* 0x20000034ff3a7230 */ /* 0x000fce0000004100 */
[----:B------:R-:W-:Y:S01]  /*1740*/  MUFU.EX2 R84, R84 ;  /* 0x0000005400547308 */ /* 0x000fe20000000800 */
[----:B------:R-:W-:-:S07]  /*1750*/  FMUL.FTZ R52, R58, -1.4426950216293334961 ;  /* 0xbfb8aa3b3a347820 */ /* 0x000fce0000410000 */
[----:B------:R-:W-:Y:S08]  /*1760*/  MUFU.EX2 R88, R88 ;  /* 0x0000005800587308 */ /* 0x000ff00000000800 */
[----:B------:R-:W0:Y:S01]  /*1770*/  MUFU.EX2 R52, R52 ;  /* 0x0000003400347308 */ /* 0x000e220000000800 */
[----:B------:R-:W-:Y:S02]  /*1780*/  HADD2.F32 R72, -RZ, R72.H0_H0 ;  /* 0x20000048ff487230 */ /* 0x000fe40000004100 */
[----:B------:R-:W-:-:S02]  /*1790*/  HADD2.F32 R70, -RZ, R70.H0_H0 ;  /* 0x20000046ff467230 */ /* 0x000fc40000004100 */
[----:B------:R-:W-:Y:S02]  /*17a0*/  HADD2.F32 R74, -RZ, R74.H0_H0 ;  /* 0x2000004aff4a7230 */ /* 0x000fe40000004100 */
[----:B------:R-:W-:Y:S02]  /*17b0*/  HADD2.F32 R80, -RZ, R80.H0_H0 ;  /* 0x20000050ff507230 */ /* 0x000fe40000004100 */
[----:B0-----:R-:W-:Y:S01]  /*17c0*/  FADD.FTZ R52, R52, 1 ;  /* 0x3f80000034347421 */ /* 0x001fe20000010000 */
[----:B------:R-:W0:Y:S01]  /*17d0*/  S2UR UR8, SR_CgaCtaId ;  /* 0x00000000000879c3 */ /* 0x000e220000008800 */
[----:B------:R-:W-:Y:S01]  /*17e0*/  HADD2.F32 R9, -RZ, R9.H0_H0 ;  /* 0x20000009ff097230 */ /* 0x000fe20000004100 */
[----:B------:R-:W-:Y:S01]  /*17f0*/  ISETP.NE.AND P1, PT, R23, RZ, PT ;  /* 0x000000ff1700720c */ /* 0x000fe20003f25270 */
[----:B------:R-:W-:Y:S02]  /*1800*/  UMOV UR7, 0x400 ;  /* 0x0000040000077882 */ /* 0x000fe40000000000 */
[----:B0-----:R-:W-:Y:S01]  /*1810*/  ULEA UR7, UR8, UR7, 0x18 ;  /* 0x0000000708077291 */ /* 0x001fe2000f8ec0ff */
[----:B------:R-:W-:Y:S04]  /*1820*/  STS.U16 [R43], R64 ;  /* 0x000000402b007388 */ /* 0x000fe80000000400 */
        /* <DEDUP_REMOVED lines=8> */
[----:B------:R-:W1:Y:S01]  /*18b0*/  LDS.U16 R2, [R51] ;  /* 0x0000000033027984 */ /* 0x000e620000000400 */
[----:B0-----:R-:W-:-:S03]  /*18c0*/  FMUL.FTZ R68, R60, -1.4426950216293334961 ;  /* 0xbfb8aa3b3c447820 */ /* 0x001fc60000410000 */
[----:B------:R-:W0:Y:S01]  /*18d0*/  LDS.U16 R91, [R51+0x4] ;  /* 0x00000400335b7984 */ /* 0x000e220000000400 */
[----:B------:R1:W-:Y:S03]  /*18e0*/  MUFU.EX2 R92, R68 ;  /* 0x00000044005c7308 */ /* 0x0003e60000000800 */
[----:B------:R-:W2:Y:S04]  /*18f0*/  LDS.U16 R89, [R51+0x2] ;  /* 0x0000020033597984 */ /* 0x000ea80000000400 */
[----:B------:R-:W3:Y:S01]  /*1900*/  LDS.U16 R93, [R51+0x6] ;  /* 0x00000600335d7984 */ /* 0x000ee20000000400 */
[----:B------:R4:W-:Y:S03]  /*1910*/  MUFU.RCP R85, R3 ;  /* 0x0000000300557308 */ /* 0x0009e60000001000 */
[----:B------:R-:W3:Y:S01]  /*1920*/  LDS.U16 R95, [R51+0x8] ;  /* 0x00000800335f7984 */ /* 0x000ee20000000400 */
[----:B------:R-:W-:-:S03]  /*1930*/  FMUL.FTZ R66, R59, -1.4426950216293334961 ;  /* 0xbfb8aa3b3b427820 */ /* 0x000fc60000410000 */
[----:B------:R-:W-:Y:S01]  /*1940*/  LDS.U16 R6, [R51+0xe] ;  /* 0x00000e0033067984 */ /* 0x000fe20000000400 */
[----:B------:R-:W-:Y:S01]  /*1950*/  FADD.FTZ R64, R86, 1 ;  /* 0x3f80000056407421 */ /* 0x000fe20000010000 */
[----:B-1----:R-:W-:Y:S02]  /*1960*/  HADD2.F32 R68, -RZ, R2.H0_H0 ;  /* 0x20000002ff447230 */ /* 0x002fe40000004100 */
[----:B------:R-:W-:-:S03]  /*1970*/  FADD.FTZ R2, -R62, 1 ;  /* 0x3f8000003e027421 */ /* 0x000fc60000010100 */
[----:B----4-:R-:W-:Y:S01]  /*1980*/  FMUL.FTZ R3, R81, R68 ;  /* 0x0000004451037220 */ /* 0x010fe20000410000 */
[----:B------:R-:W-:-:S03]  /*1990*/  FFMA.FTZ R2, R53, R2, 1 ;  /* 0x3f80000035027423 */ /* 0x000fc60000010002 */
[----:B------:R-:W-:-:S04]  /*19a0*/  FMUL.FTZ R3, R62, R3 ;  /* 0x000000033e037220 */ /* 0x000fc80000410000 */
[----:B------:R-:W-:Y:S02]  /*19b0*/  FMUL.FTZ R7, R3, R2 ;  /* 0x0000000203077220 */ /* 0x000fe40000410000 */
[----:B------:R-:W1:Y:S04]  /*19c0*/  LDS.U16 R2, [R51+0xa] ;  /* 0x00000a0033027984 */ /* 0x000e680000000400 */
[----:B------:R-:W4:Y:S01]  /*19d0*/  LDS.U16 R3, [R51+0xc] ;  /* 0x00000c0033037984 */ /* 0x000f220000000400 */
[----:B------:R0:W2:Y:S01]  /*19e0*/  MUFU.EX2 R90, R66 ;  /* 0x00000042005a7308 */ /* 0x0000a20000000800 */
[----:B------:R-:W-:-:S07]  /*19f0*/  FADD.FTZ R83, R84, 1 ;  /* 0x3f80000054537421 */ /* 0x000fce0000010000 */
[----:B------:R-:W-:Y:S01]  /*1a00*/  MUFU.RCP R64, R64 ;  /* 0x0000004000407308 */ /* 0x000fe20000001000 */
[----:B0-----:R-:W-:-:S07]  /*1a10*/  FADD.FTZ R66, R88, 1 ;  /* 0x3f80000058427421 */ /* 0x001fce0000010000 */
[----:B------:R-:W0:Y:S08]  /*1a20*/  MUFU.RCP R83, R83 ;  /* 0x0000005300537308 */ /* 0x000e300000001000 */
[----:B------:R-:W1:Y:S01]  /*1a30*/  MUFU.RCP R66, R66 ;  /* 0x0000004200427308 */ /* 0x000e620000001000 */
[----:B--2---:R-:W-:Y:S01]  /*1a40*/  FADD.FTZ R82, R90, 1 ;  /* 0x3f8000005a527421 */ /* 0x004fe20000010000 */
[----:B------:R-:W-:Y:S01]  /*1a50*/  FADD.FTZ R92, R92, 1 ;  /* 0x3f8000005c5c7421 */ /* 0x000fe20000010000 */
[----:B------:R-:W-:Y:S01]  /*1a60*/  FADD.FTZ R101, -R85, 1 ;  /* 0x3f80000055657421 */ /* 0x000fe20000010100 */
[----:B------:R-:W-:-:S02]  /*1a70*/  HADD2.F32 R91, -RZ, R91.H0_H0 ;  /* 0x2000005bff5b7230 */ /* 0x000fc40000004100 */
[----:B------:R-:W-:Y:S02]  /*1a80*/  HADD2.F32 R89, -RZ, R89.H0_H0 ;  /* 0x20000059ff597230 */ /* 0x000fe40000004100 */
[----:B------:R2:W4:Y:S01]  /*1a90*/  MUFU.RCP R87, R52 ;  /* 0x0000003400577308 */ /* 0x0005220000001000 */
[----:B------:R-:W-:Y:S01]  /*1aa0*/  FFMA.FTZ R103, R56, R101, 1 ;  /* 0x3f80000038677423 */ /* 0x000fe20000010065 */
[----:B------:R-:W-:Y:S01]  /*1ab0*/  FMUL.FTZ R101, R72, R91 ;  /* 0x0000005b48657220 */ /* 0x000fe20000410000 */
[----:B0-----:R-:W-:Y:S01]  /*1ac0*/  FADD.FTZ R99, -R83, 1 ;  /* 0x3f80000053637421 */ /* 0x001fe20000010100 */
[----:B---3--:R-:W-:Y:S02]  /*1ad0*/  HADD2.F32 R93, -RZ, R93.H0_H0 ;  /* 0x2000005dff5d7230 */ /* 0x008fe40000004100 */
[----:B--2---:R-:W-:Y:S02]  /*1ae0*/  FADD.FTZ R52, -R64, 1 ;  /* 0x3f80000040347421 */ /* 0x004fe40000010100 */
[----:B------:R-:W0:Y:S01]  /*1af0*/  MUFU.RCP R82, R82 ;  /* 0x0000005200527308 */ /* 0x000e220000001000 */
[----:B-1----:R-:W-:Y:S01]  /*1b00*/  FADD.FTZ R86, -R66, 1 ;  /* 0x3f80000042567421 */ /* 0x002fe20000010100 */
[----:B------:R-:W-:-:S02]  /*1b10*/  HADD2.F32 R95, -RZ, R95.H0_H0 ;  /* 0x2000005fff5f7230 */ /* 0x000fc40000004100 */
[----:B------:R-:W-:Y:S01]  /*1b20*/  FFMA.FTZ R84, R55, R52, 1 ;  /* 0x3f80000037547423 */ /* 0x000fe20000010034 */
[----:B------:R-:W-:-:S03]  /*1b30*/  FMUL.FTZ R52, R70, R89 ;  /* 0x0000005946347220 */ /* 0x000fc60000410000 */
[----:B------:R4:W1:Y:S01]  /*1b40*/  MUFU.RCP R97, R92 ;  /* 0x0000005c00617308 */ /* 0x0008620000001000 */
        /* <DEDUP_REMOVED lines=8> */
[----:B------:R-:W-:Y:S02]  /*1bd0*/  HADD2.F32 R84, -RZ, R8.H0_H0 ;  /* 0x20000008ff547230 */ /* 0x000fe40000004100 */
[----:B------:R-:W-:Y:S01]  /*1be0*/  FMUL.FTZ R86, R85, R86 ;  /* 0x0000005655567220 */ /* 0x000fe20000410000 */
[----:B------:R-:W-:Y:S01]  /*1bf0*/  FMUL.FTZ R105, R66, R105 ;  /* 0x0000006942697220 */ /* 0x000fe20000410000 */
[----:B------:R-:W-:-:S02]  /*1c00*/  HADD2.F32 R99, -RZ, R0.H0_H0 ;  /* 0x20000000ff637230 */ /* 0x000fc40000004100 */
[----:B------:R-:W-:Y:S02]  /*1c10*/  HADD2.F32 R90, -RZ, R2.H0_H0 ;  /* 0x20000002ff5a7230 */ /* 0x000fe40000004100 */
[----:B----4-:R-:W-:Y:S02]  /*1c20*/  HADD2.F32 R92, -RZ, R3.H0_H0 ;  /* 0x20000003ff5c7230 */ /* 0x010fe40000004100 */
[----:B------:R-:W-:Y:S02]  /*1c30*/  HADD2.F32 R8, -RZ, R6.H0_H0 ;  /* 0x20000006ff087230 */ /* 0x000fe40000004100 */
[----:B------:R-:W-:Y:S01]  /*1c40*/  FMUL.FTZ R86, R86, R103 ;  /* 0x0000006756567220 */ /* 0x000fe20000410000 */
[----:B------:R-:W-:Y:S01]  /*1c50*/  FMUL.FTZ R88, R105, R88 ;  /* 0x0000005869587220 */ /* 0x000fe20000410000 */
[----:B------:R-:W-:Y:S01]  /*1c60*/  FADD.FTZ R103, -R87, 1 ;  /* 0x3f80000057677421 */ /* 0x000fe20000010100 */
[----:B0-----:R-:W-:Y:S01]  /*1c70*/  FADD.FTZ R94, -R82, 1 ;  /* 0x3f800000525e7421 */ /* 0x001fe20000010100 */
[----:B-1----:R-:W-:Y:S01]  /*1c80*/  FADD.FTZ R105, -R97, 1 ;  /* 0x3f80000061697421 */ /* 0x002fe20000010100 */
[----:B------:R-:W-:Y:S01]  /*1c90*/  FMUL.FTZ R0, R9, R90 ;  /* 0x0000005a09007220 */ /* 0x000fe20000410000 */
[----:B------:R-:W-:Y:S01]  /*1ca0*/  FMUL.FTZ R3, R84, R92 ;  /* 0x0000005c54037220 */ /* 0x000fe20000410000 */
[----:B------:R-:W-:Y:S01]  /*1cb0*/  FMUL.FTZ R2, R99, R8 ;  /* 0x0000000863027220 */ /* 0x000fe20000410000 */
[----:B------:R-:W-:Y:S01]  /*1cc0*/  FFMA.FTZ R103, R58, R103, 1 ;  /* 0x3f8000003a677423 */ /* 0x000fe20000010067 */
[----:B------:R-:W-:Y:S01]  /*1cd0*/  FFMA.FTZ R94, R59, R94, 1 ;  /* 0x3f8000003b5e7423 */ /* 0x000fe2000001005e */
[----:B------:R-:W-:Y:S01]  /*1ce0*/  FMUL.FTZ R0, R87, R0 ;  /* 0x0000000057007220 */ /* 0x000fe20000410000 */
[----:B------:R-:W-:Y:S01]  /*1cf0*/  FFMA.FTZ R105, R60, R105, 1 ;  /* 0x3f8000003c697423 */ /* 0x000fe20000010069 */
[----:B------:R-:W-:Y:S01]  /*1d00*/  FMUL.FTZ R3, R82, R3 ;  /* 0x0000000352037220 */ /* 0x000fe20000410000 */
[----:B------:R-:W-:Y:S01]  /*1d10*/  FMUL.FTZ R2, R97, R2 ;  /* 0x0000000261027220 */ /* 0x000fe20000410000 */
[----:B------:R-:W-:-:S02]  /*1d20*/  FMUL.FTZ R103, R0, R103 ;  /* 0x0000006700677220 */ /* 0x000fc40000410000 */
[----:B------:R-:W-:Y:S01]  /*1d30*/  FMUL.FTZ R3, R3, R94 ;  /* 0x0000005e03037220 */ /* 0x000fe20000410000 */
[----:B------:R-:W-:Y:S01]  /*1d40*/  FMUL.FTZ R2, R2, R105 ;  /* 0x0000006902027220 */ /* 0x000fe20000410000 */
[----:B------:R-:W-:Y:S01]  /*1d50*/  BAR.SYNC.DEFER_BLOCKING 0x0 ;  /* 0x0000000000007b1d */ /* 0x000fe20000010000 */
[----:B------:R-:W-:Y:S02]  /*1d60*/  F2FP.F16.F32.PACK_AB R7, R52, R7 ;  /* 0x000000073407723e */ /* 0x000fe400000000ff */
[----:B------:R-:W-:Y:S02]  /*1d70*/  F2FP.F16.F32.PACK_AB R86, R86, R101 ;  /* 0x000000655656723e */ /* 0x000fe400000000ff */
[----:B------:R-:W-:Y:S02]  /*1d80*/  F2FP.F16.F32.PACK_AB R88, R103, R88 ;  /* 0x000000586758723e */ /* 0x000fe400000000ff */
[----:B------:R-:W-:Y:S02]  /*1d90*/  F2FP.F16.F32.PACK_AB R2, R2, R3 ;  /* 0x000000030202723e */ /* 0x000fe400000000ff */
[----:B------:R-:W-:-:S02]  /*1da0*/  PRMT R0, R7, 0x7632, R0 ;  /* 0x0000763207007816 */ /* 0x000fc40000000000 */
[----:B------:R-:W-:Y:S02]  /*1db0*/  PRMT R6, R86, 0x7632, R6 ;  /* 0x0000763256067816 */ /* 0x000fe40000000006 */
[----:B------:R-:W-:Y:S02]  /*1dc0*/  PRMT R3, R88, 0x7632, R3 ;  /* 0x0000763258037816 */ /* 0x000fe40000000003 */
[----:B------:R-:W-:Y:S01]  /*1dd0*/  PRMT R94, R2, 0x7632, R94 ;  /* 0x00007632025e7816 */ /* 0x000fe2000000005e */
[----:B------:R-:W-:Y:S04]  /*1de0*/  STS.U16 [R51], R7 ;  /* 0x0000000733007388 */ /* 0x000fe80000000400 */
        /* <DEDUP_REMOVED lines=9> */
[----:B------:R-:W-:Y:S01]  /*1e80*/  MOV R52, UR7 ;  /* 0x0000000700347c02 */ /* 0x000fe20008000f00 */
[----:B0-----:R-:W0:Y:S02]  /*1e90*/  LDC.64 R2, c[0x0][0x510] ;  /* 0x00014400ff027b82 */ /* 0x001e240000000a00 */
        /* <DEDUP_REMOVED lines=10> */
[----:B------:R-:W-:Y:S02]  /*1f40*/  UIMAD UR9, UR23, UR11, UR9 ;  /* 0x0000000b170972a4 */ /* 0x000fe4000f8e0209 */
[----:B------:R-:W-:Y:S01]  /*1f50*/  UISETP.NE.U32.AND UP0, UPT, UR16, URZ, UPT ;  /* 0x000000ff1000728c */ /* 0x000fe2000bf05070 */
[----:B------:R-:W-:Y:S01]  /*1f60*/  FMUL.FTZ R53, R53, R62 ;  /* 0x0000003e35357220 */ /* 0x000fe20000410000 */
[----:B------:R-:W-:Y:S01]  /*1f70*/  FMUL.FTZ R83, R54, R83 ;  /* 0x0000005336537220 */ /* 0x000fe20000410000 */
[----:B------:R-:W-:Y:S01]  /*1f80*/  FMUL.FTZ R55, R55, R64 ;  /* 0x0000004037377220 */ /* 0x000fe20000410000 */
[----:B------:R-:W1:Y:S01]  /*1f90*/  LDS R119, [R52+0x210] ;  /* 0x0002100034777984 */ /* 0x000e620000000800 */
[----:B0-----:R-:W-:-:S04]  /*1fa0*/  IMAD.WIDE.U32 R6, R14, R2, UR8 ;  /* 0x000000080e067e25 */ /* 0x001fc8000f8e0002 */
[----:B------:R-:W-:Y:S01]  /*1fb0*/  FMUL.FTZ R85, R56, R85 ;  /* 0x0000005538557220 */ /* 0x000fe20000410000 */
[----:B------:R-:W-:Y:S01]  /*1fc0*/  FMUL.FTZ R57, R57, R66 ;  /* 0x0000004239397220 */ /* 0x000fe20000410000 */
[----:B------:R-:W-:Y:S01]  /*1fd0*/  FMUL.FTZ R59, R59, R82 ;  /* 0x000000523b3b7220 */ /* 0x000fe20000410000 */
[----:B------:R-:W-:Y:S01]  /*1fe0*/  IMAD R3, R14, R3, R7 ;  /* 0x000000030e037224 */ /* 0x000fe200078e0207 */
[----:B------:R-:W-:Y:S01]  /*1ff0*/  IADD3 R6, P0, PT, R32, R6, RZ ;  /* 0x0000000620067210 */ /* 0x000fe20007f1e0ff */
[----:B------:R-:W-:Y:S01]  /*2000*/  FMUL.FTZ R97, R60, R97 ;  /* 0x000000613c617220 */ /* 0x000fe20000410000 */
[----:B------:R-:W0:Y:S02]  /*2010*/  LDCU UR10, c[0x0][0x38c] ;  /* 0x00007180ff0a77ac */ /* 0x000e240008000800 */
[----:B------:R-:W-:Y:S02]  /*2020*/  IADD3.X R3, PT, PT, RZ, R3, RZ, P0, !PT ;  /* 0x00000003ff037210 */ /* 0x000fe400007fe4ff */
[----:B------:R-:W-:-:S04]  /*2030*/  LEA R2, P0, R6, UR12, 0x1 ;  /* 0x0000000c06027c11 */ /* 0x000fc8000f8008ff */
[----:B------:R-:W-:Y:S02]  /*2040*/  LEA.HI.X R3, R6, UR13, R3, 0x1, P0 ;  /* 0x0000000d06037c11 */ /* 0x000fe400080f0c03 */
        /* <DEDUP_REMOVED lines=38> */
[----:B------:R-:W-:-:S02]  /*22b0*/  F2FP.F16.F32.PACK_AB R55, R68, R55 ;  /* 0x000000374437723e */ /* 0x000fc400000000ff */
[----:B------:R-:W-:Y:S02]  /*22c0*/  F2FP.F16.F32.PACK_AB R6, R6, R57 ;  /* 0x000000390606723e */ /* 0x000fe400000000ff */
[----:B------:R-:W-:Y:S02]  /*22d0*/  F2FP.F16.F32.PACK_AB R8, R8, R59 ;  /* 0x0000003b0808723e */ /* 0x000fe400000000ff */
[----:B------:R-:W-:Y:S02]  /*22e0*/  PRMT R3, R2, 0x7632, R3 ;  /* 0x0000763202037816 */ /* 0x000fe40000000003 */
[----:B------:R-:W-:Y:S02]  /*22f0*/  PRMT R57, R55, 0x7632, R57 ;  /* 0x0000763237397816 */ /* 0x000fe40000000039 */
[----:B------:R-:W-:Y:S02]  /*2300*/  PRMT R68, R6, 0x7632, R68 ;  /* 0x0000763206447816 */ /* 0x000fe40000000044 */
[----:B------:R-:W-:Y:S01]  /*2310*/  PRMT R70, R8, 0x7632, R70 ;  /* 0x0000763208467816 */ /* 0x000fe20000000046 */
[----:B------:R1:W-:Y:S04]  /*2320*/  STS.U16 [R51], R2 ;  /* 0x0000000233007388 */ /* 0x0003e80000000400 */
[----:B------:R2:W-:Y:S01]  /*2330*/  STS.U16 [R51+0x2], R3 ;  /* 0x0000020333007388 */ /* 0x0005e20000000400 */
[----:B0-----:R-:W-:-:S03]  /*2340*/  UIMAD.WIDE.U32 UR8, UR23, UR12, UR4 ;  /* 0x0000000c170872a5 */ /* 0x001fc6000f8e0004 */
[----:B------:R-:W-:Y:S01]  /*2350*/  STS.U16 [R51+0x4], R55 ;  /* 0x0000043733007388 */ /* 0x000fe20000000400 */
[----:B------:R-:W-:Y:S02]  /*2360*/  UIMAD UR7, UR23, UR13, UR9 ;  /* 0x0000000d170772a4 */ /* 0x000fe4000f8e0209 */
[----:B-1----:R-:W-:Y:S01]  /*2370*/  MOV R2, UR8 ;  /* 0x0000000800027c02 */ /* 0x002fe20008000f00 */
[----:B------:R-:W-:Y:S01]  /*2380*/  STS.U16 [R51+0x6], R57 ;  /* 0x0000063933007388 */ /* 0x000fe20000000400 */
[----:B--2---:R-:W-:-:S03]  /*2390*/  MOV R3, UR9 ;  /* 0x0000000900037c02 */ /* 0x004fc60008000f00 */
[----:B------:R0:W-:Y:S01]  /*23a0*/  STS.U16 [R51+0x8], R6 ;  /* 0x0000080633007388 */ /* 0x0001e20000000400 */
[----:B------:R-:W-:-:S03]  /*23b0*/  MOV R3, UR7 ;  /* 0x0000000700037c02 */ /* 0x000fc60008000f00 */
[----:B------:R-:W-:Y:S01]  /*23c0*/  STS.U16 [R51+0xa], R68 ;  /* 0x00000a4433007388 */ /* 0x000fe20000000400 */
[----:B------:R-:W-:-:S03]  /*23d0*/  IMAD.WIDE.U32 R2, R14, UR14, R2 ;  /* 0x0000000e0e027c25 */ /* 0x000fc6000f8e0002 */
[----:B------:R-:W-:Y:S01]  /*23e0*/  STS.U16 [R51+0xc], R8 ;  /* 0x00000c0833007388 */ /* 0x000fe20000000400 */
[----:B0-----:R-:W-:Y:S01]  /*23f0*/  IMAD R6, R14, UR15, R3 ;  /* 0x0000000f0e067c24 */ /* 0x001fe2000f8e0203 */
[----:B------:R-:W-:Y:S02]  /*2400*/  IADD3 R3, P0, PT, R32, R2, RZ ;  /* 0x0000000220037210 */ /* 0x000fe40007f1e0ff */
[----:B------:R-:W-:Y:S01]  /*2410*/  STS.U16 [R51+0xe], R70 ;  /* 0x00000e4633007388 */ /* 0x000fe20000000400 */
[----:B------:R-:W-:-:S03]  /*2420*/  NOP ;  /* 0x0000000000007918 */ /* 0x000fc60000000000 */
[----:B------:R-:W-:Y:S01]  /*2430*/  LDS.U16 R7, [R43] ;  /* 0x000000002b077984 */ /* 0x000fe20000000400 */
        /* <DEDUP_REMOVED lines=10> */
[----:B------:R-:W-:Y:S01]  /*24e0*/  @!P1 STS [R52+0x210], R41 ;  /* 0x0002102934009388 */ /* 0x000fe20000000800 */
[----:B------:R-:W-:Y:S06]  /*24f0*/  BAR.SYNC.DEFER_BLOCKING 0x0 ;  /* 0x0000000000007b1d */ /* 0x000fec0000010000 */
[----:B------:R-:W0:Y:S02]  /*2500*/  LDS R85, [R52+0x210] ;  /* 0x0002100034557984 */ /* 0x000e240000000800 */
        /* <DEDUP_REMOVED lines=16> */
.L_x_8425:
        /* <DEDUP_REMOVED lines=8> */
[----:B01----:R-:W-:-:S02]  /*2690*/  HADD2.F32 R3, -RZ, R78.H0_H0 ;  /* 0x2000004eff037230 */ /* 0x003fc40000004100 */
[----:B------:R-:W-:Y:S01]  /*26a0*/  FFMA.FTZ R81, R54, R63, R21 ;  /* 0x0000003f36517223 */ /* 0x000fe20000010015 */
[----:B------:R-:W-:Y:S02]  /*26b0*/  HADD2.F32 R69, -RZ, R69.H0_H0 ;  /* 0x20000045ff457230 */ /* 0x000fe40000004100 */
[----:B------:R-:W-:Y:S02]  /*26c0*/  HFMA2 R72, -RZ, RZ, 0, 0 ;  /* 0x00000000ff487431 */ /* 0x000fe400000001ff */
[----:B------:R-:W-:Y:S02]  /*26d0*/  HADD2.F32 R71, -RZ, R71.H0_H0 ;  /* 0x20000047ff477230 */ /* 0x000fe40000004100 */
[----:B------:R-:W-:Y:S01]  /*26e0*/  FFMA.FTZ R81, R56, R65, R81 ;  /* 0x0000004138517223 */ /* 0x000fe20000010051 */
[----:B-----5:R-:W-:Y:S01]  /*26f0*/  FADD.FTZ R86, R3, R16 ;  /* 0x0000001003567221 */ /* 0x020fe20000010000 */
[----:B------:R-:W-:Y:S02]  /*2700*/  HADD2.F32 R73, -RZ, R73.H0_H0 ;  /* 0x20000049ff497230 */ /* 0x000fe40000004100 */
[----:B------:R-:W-:-:S02]  /*2710*/  HFMA2 R74, -RZ, RZ, 0, 0 ;  /* 0x00000000ff4a7431 */ /* 0x000fc400000001ff */
[----:B------:R-:W-:Y:S01]  /*2720*/  FFMA.FTZ R81, R58, R67, R81 ;  /* 0x000000433a517223 */ /* 0x000fe20000010051 */
[----:B------:R-:W-:Y:S02]  /*2730*/  HADD2.F32 R79, -RZ, R79.H0_H0 ;  /* 0x2000004fff4f7230 */ /* 0x000fe40000004100 */
[----:B------:R-:W-:Y:S02]  /*2740*/  HFMA2 R70, -RZ, RZ, 0, 0 ;  /* 0x00000000ff467431 */ /* 0x000fe400000001ff */
        /* <DEDUP_REMOVED lines=11> */
[--C-:B------:R-:W-:Y:S01]  /*2800*/  FADD.FTZ R98, R21, R16.reuse ;  /* 0x0000001015627221 */ /* 0x100fe20000010000 */
[----:B------:R-:W-:Y:S01]  /*2810*/  HADD2.F32 R11, -RZ, R11.H0_H0 ;  /* 0x2000000bff0b7230 */ /* 0x000fe20000004100 */
        /* <DEDUP_REMOVED lines=19> */
[----:B------:R-:W-:Y:S01]  /*2950*/  UIADD3 UR7, UPT, UPT, UR6, -0x2, URZ ;  /* 0xfffffffe06077890 */ /* 0x000fe2000fffe0ff */
[----:B------:R-:W-:Y:S01]  /*2960*/  FMUL.FTZ R85, R84, R61 ;  /* 0x0000003d54557220 */ /* 0x000fe20000410000 */
[----:B------:R-:W-:Y:S01]  /*2970*/  ULOP3.LUT UR9, UR4, 0x100, URZ, 0xc0, !UPT ;  /* 0x0000010004097892 */ /* 0x000fe2000f8ec0ff */
[----:B------:R-:W-:Y:S01]  /*2980*/  FMUL.FTZ R100, R86, R63 ;  /* 0x0000003f56647220 */ /* 0x000fe20000410000 */
[----:B------:R-:W-:Y:S01]  /*2990*/  UIMAD UR7, UR7, UR10, URZ ;  /* 0x0000000a070772a4 */ /* 0x000fe2000f8e02ff */
[----:B------:R-:W-:Y:S01]  /*29a0*/  FMUL.FTZ R87, R88, R65 ;  /* 0x0000004158577220 */ /* 0x000fe20000410000 */
[----:B------:R-:W-:Y:S01]  /*29b0*/  USHF.L.U32 UR8, UR6, 0xa, URZ ;  /* 0x0000000a06087899 */ /* 0x000fe200080006ff */
[----:B------:R-:W1:Y:S01]  /*29c0*/  LDC.64 R6, c[0x0][0x3e0] ;  /* 0x0000f800ff067b82 */ /* 0x000e620000000a00 */
[----:B------:R-:W-:Y:S01]  /*29d0*/  FMUL.FTZ R89, R90, R67 ;  /* 0x000000435a597220 */ /* 0x000fe20000410000 */
[----:B------:R-:W-:Y:S01]  /*29e0*/  FMUL.FTZ R91, R92, R69 ;  /* 0x000000455c5b7220 */ /* 0x000fe20000410000 */
[----:B------:R-:W-:Y:S01]  /*29f0*/  FMUL.FTZ R93, R94, R71 ;  /* 0x000000475e5d7220 */ /* 0x000fe20000410000 */
[----:B------:R-:W-:Y:S01]  /*2a00*/  FMUL.FTZ R95, R96, R73 ;  /* 0x00000049605f7220 */ /* 0x000fe20000410000 */
[----:B------:R-:W-:Y:S01]  /*2a10*/  FMUL.FTZ R97, R98, R75 ;  /* 0x0000004b62617220 */ /* 0x000fe20000410000 */
[----:B------:R-:W-:Y:S01]  /*2a20*/  IADD3 R99, PT, PT, R52, 0xcd8, RZ ;  /* 0x00000cd834637810 */ /* 0x000fe20007ffe0ff */
[----:B------:R-:W-:Y:S01]  /*2a30*/  UIADD3 UR11, UPT, UPT, -UR10, URZ, URZ ;  /* 0x000000ff0a0b7290 */ /* 0x000fe2000fffe1ff */
[----:B------:R-:W2:Y:S01]  /*2a40*/  LDC.64 R8, c[0x0][0x3c0] ;  /* 0x0000f000ff087b82 */ /* 0x000ea20000000a00 */
[----:B------:R-:W-:Y:S01]  /*2a50*/  MOV R68, RZ ;  /* 0x000000ff00447202 */ /* 0x000fe20000000f00 */
[----:B------:R-:W3:Y:S01]  /*2a60*/  LDCU UR12, c[0x0][0x394] ;  /* 0x00007280ff0c77ac */ /* 0x000ee20008000800 */
[----:B------:R-:W-:-:S02]  /*2a70*/  MOV R101, R24 ;  /* 0x0000001800657202 */ /* 0x000fc40000000f00 */
[----:B------:R-:W-:Y:S01]  /*2a80*/  MOV R102, R25 ;  /* 0x0000001900667202 */ /* 0x000fe20000000f00 */
[----:B------:R-:W-:Y:S01]  /*2a90*/  ULOP3.LUT UR8, UR8, 0x400, URZ, 0xc0, !UPT ;  /* 0x0000040008087892 */ /* 0x000fe2000f8ec0ff */
[----:B------:R-:W-:Y:S01]  /*2aa0*/  MOV R103, R17 ;  /* 0x0000001100677202 */ /* 0x000fe20000000f00 */
[----:B------:R-:W4:Y:S01]  /*2ab0*/  LDC.64 R10, c[0x0][0x3a8] ;  /* 0x0000ea00ff0a7b82 */ /* 0x000f220000000a00 */
[----:B0-----:R-:W-:Y:S02]  /*2ac0*/  ISETP.LE.AND P0, PT, R2, UR6, PT ;  /* 0x0000000602007c0c */ /* 0x001fe4000bf03270 */
[----:B------:R-:W-:Y:S02]  /*2ad0*/  MOV R104, R18 ;  /* 0x0000001200687202 */ /* 0x000fe40000000f00 */
[----:B------:R-:W-:Y:S02]  /*2ae0*/  MOV R105, R19 ;  /* 0x0000001300697202 */ /* 0x000fe40000000f00 */
[----:B------:R-:W-:Y:S01]  /*2af0*/  MOV R106, R20 ;  /* 0x00000014006a7202 */ /* 0x000fe20000000f00 */
[----:B------:R-:W0:Y:S01]  /*2b00*/  LDC R134, c[0x0][0x394] ;  /* 0x0000e500ff867b82 */ /* 0x000e220000000800 */
[----:B------:R-:W-:-:S02]  /*2b10*/  MOV R107, R52 ;  /* 0x00000034006b7202 */ /* 0x000fc40000000f00 */
[----:B------:R-:W-:Y:S02]  /*2b20*/  ISETP.EQ.AND P0, PT, R23, RZ, !P0 ;  /* 0x000000ff1700720c */ /* 0x000fe40004702270 */
[----:B------:R-:W-:Y:S02]  /*2b30*/  MOV R108, UR9 ;  /* 0x00000009006c7c02 */ /* 0x000fe40008000f00 */
[----:B-1----:R-:W-:Y:S02]  /*2b40*/  SHF.L.U64.HI R7, R6, 0x2, R7 ;  /* 0x0000000206077819 */ /* 0x002fe40000010207 */
[----:B--2---:R-:W-:Y:S02]  /*2b50*/  SHF.L.U64.HI R9, R8, 0x2, R9 ;  /* 0x0000000208097819 */ /* 0x004fe40000010209 */
[----:B------:R-:W-:Y:S02]  /*2b60*/  MOV R109, UR7 ;  /* 0x00000007006d7c02 */ /* 0x000fe40008000f00 */
[----:B---34-:R-:W-:-:S07]  /*2b70*/  SHF.L.U64.HI R11, R10, 0x2, R11 ;  /* 0x000000020a0b7819 */ /* 0x018fce000001020b */
.L_x_8432:
[----:B------:R-:W-:Y:S02]  /*2b80*/  MOV R2, R101 ;  /* 0x0000006500027202 */ /* 0x000fe40000000f00 */
[----:B------:R-:W-:-:S05]  /*2b90*/  MOV R3, R102 ;  /* 0x0000006600037202 */ /* 0x000fca0000000f00 */
[----:B-1----:R1:W2:Y:S01]  /*2ba0*/  LDG.E R110, desc[UR20][R2.64] ;  /* 0x00000014026e7981 */ /* 0x0022a2000c1e1900 */
        /* <DEDUP_REMOVED lines=20> */
[----:B------:R-:W-:-:S04]  /*2cf0*/  FMUL.FTZ R120, R98, R115 ;  /* 0x0000007362787220 */ /* 0x000fc80000410000 */
[----:B------:R-:W2:Y:S08]  /*2d00*/  MUFU.EX2 R113, R113 ;  /* 0x0000007100717308 */ /* 0x000eb00000000800 */
[----:B------:R-:W4:Y:S08]  /*2d10*/  MUFU.EX2 R124, R124 ;  /* 0x0000007c007c7308 */ /* 0x000f300000000800 */
[----:B------:R-:W0:Y:S08]  /*2d20*/  MUFU.EX2 R122, R122 ;  /* 0x0000007a007a7308 */ /* 0x000e300000000800 */
[----:B------:R-:W0:Y:S08]  /*2d30*/  MUFU.EX2 R118, R118 ;  /* 0x0000007600767308 */ /* 0x000e300000000800 */
[----:B------:R-:W0:Y:S08]  /*2d40*/  MUFU.EX2 R114, R114 ;  /* 0x0000007200727308 */ /* 0x000e300000000800 */
[----:B------:R-:W0:Y:S08]  /*2d50*/  MUFU.EX2 R116, R116 ;  /* 0x0000007400747308 */ /* 0x000e300000000800 */
[----:B------:R-:W0:Y:S01]  /*2d60*/  MUFU.EX2 R120, R120 ;  /* 0x0000007800787308 */ /* 0x000e220000000800 */
[----:B-1----:R1:W-:Y:S01]  /*2d70*/  STS [R13+0x458], R126 ;  /* 0x0004587e0d007388 */ /* 0x0023e20000000800 */
[----:B---3--:R-:W-:-:S04]  /*2d80*/  FMUL.FTZ R3, R117, R12 ;  /* 0x0000000c75037220 */ /* 0x008fc80000410000 */
        /* <DEDUP_REMOVED lines=9> */
[----:B-12-4-:R-:W-:Y:S05]  /*2e20*/  @P1 BRA `(.L_x_8428) ;  /* 0x0000000000141947 */ /* 0x016fea0003800000 */
[----:B------:R-:W-:Y:S01]  /*2e30*/  UISETP.NE.AND UP0, UPT, UR6, UR12, UPT ;  /* 0x0000000c0600728c */ /* 0x000fe2000bf05270 */
[----:B------:R-:W-:-:S08]  /*2e40*/  HFMA2 R129, -RZ, RZ, 1.875, 0 ;  /* 0x3f800000ff817431 */ /* 0x000fd000000001ff */
[----:B------:R-:W-:Y:S05]  /*2e50*/  BRA.U !UP0, `(.L_x_8429) ;  /* 0x00000001080c7547 */ /* 0x000fea000b800000 */
[----:B------:R3:W4:Y:S01]  /*2e60*/  LDS R129, [R107+UR8+0x458] ;  /* 0x000458086b817984 */ /* 0x0007220008000800 */
[----:B------:R-:W-:Y:S05]  /*2e70*/  BRA `(.L_x_8429) ;  /* 0x0000000000047947 */ /* 0x000fea0003800000 */
.L_x_8428:
[----:B------:R1:W2:Y:S02]  /*2e80*/  LDS R129, [R112+0xc5c] ;  /* 0x000c5c0070817984 */ /* 0x0002a40000000800 */
.L_x_8429:
[----:B------:R-:W-:Y:S05]  /*2e90*/  BSYNC.RECONVERGENT B0 ;  /* 0x0000000000007941 */ /* 0x000fea0003800200 */
.L_x_8427:
[----:B------:R-:W-:Y:S01]  /*2ea0*/  UISETP.NE.AND UP0, UPT, UR6, 0x1, UPT ;  /* 0x000000010600788c */ /* 0x000fe2000bf05270 */
[----:B------:R-:W-:-:S05]  /*2eb0*/  MOV R127, RZ ;  /* 0x000000ff007f7202 */ /* 0x000fca0000000f00 */
[----:B------:R-:W-:-:S04]  /*2ec0*/  PLOP3.LUT P1, PT, PT, PT, UP0, 0x80, 0x8 ;  /* 0x000000000008781c */ /* 0x000fc80003f2f008 */
[----:B------:R-:W-:-:S13]  /*2ed0*/  ISETP.NE.OR P1, PT, R23, RZ, !P1 ;  /* 0x000000ff1700720c */ /* 0x000fda0004f25670 */
[----:B------:R-:W-:-:S05]  /*2ee0*/  @!P1 IMAD.WIDE R2, R109, 0x8, R4 ;  /* 0x000000086d029825 */ /* 0x000fca00078e0204 */
[----:B------:R5:W3:Y:S01]  /*2ef0*/  @!P1 LDG.E R127, desc[UR20][R2.64+0x4] ;  /* 0x00000414027f9981 */ /* 0x000ae2000c1e1900 */
[C---:B0-2-4-:R-:W-:Y:S01]  /*2f00*/  FMUL.FTZ R13, R120.reuse, R129 ;  /* 0x00000081780d7220 */ /* 0x055fe20000410000 */
[----:B------:R-:W-:Y:S01]  /*2f10*/  FFMA.FTZ R12, R120, R132, R125 ;  /* 0x00000084780c7223 */ /* 0x000fe2000001007d */
[C---:B------:R-:W-:Y:S01]  /*2f20*/  ISETP.NE.AND P1, PT, R111.reuse, 0x1f, PT ;  /* 0x0000001f6f00780c */ /* 0x040fe20003f25270 */
        /* <DEDUP_REMOVED lines=12> */
[C---:B-----5:R-:W-:Y:S01]  /*2ff0*/  FMUL.FTZ R2, R124.reuse, R13 ;  /* 0x0000000d7c027220 */ /* 0x060fe20000410000 */
        /* <DEDUP_REMOVED lines=10> */
[----:B------:R-:W2:Y:S01]  /*30a0*/  SHFL.DOWN PT, R133, R128, 0x1, 0x1f ;  /* 0x08201f0080857f89 */ /* 0x000ea200000e0000 */
[----:B------:R-:W-:Y:S01]  /*30b0*/  FFMA.FTZ R12, R116, R12, R95 ;  /* 0x0000000c740c7223 */ /* 0x000fe2000001005f */
[----:B------:R-:W-:-:S03]  /*30c0*/  FMUL.FTZ R13, R118, R13 ;  /* 0x0000000d760d7220 */ /* 0x000fc60000410000 */
[----:B------:R-:W-:Y:S01]  /*30d0*/  FFMA.FTZ R131, R120, R12, R97 ;  /* 0x0000000c78837223 */ /* 0x000fe20000010061 */
[----:B------:R-:W-:-:S04]  /*30e0*/  FMUL.FTZ R13, R114, R13 ;  /* 0x0000000d720d7220 */ /* 0x000fc80000410000 */
[----:B------:R-:W4:Y:S01]  /*30f0*/  SHFL.UP PT, R12, R131, 0x1, RZ ;  /* 0x04200000830c7989 */ /* 0x000f2200000e00ff */
[----:B------:R-:W-:Y:S01]  /*3100*/  FMUL.FTZ R13, R116, R13 ;  /* 0x0000000d740d7220 */ /* 0x000fe20000410000 */
[----:B0-----:R-:W-:Y:S01]  /*3110*/  @P1 FMUL.FTZ R2, R2, R3 ;  /* 0x0000000302021220 */ /* 0x001fe20000410000 */
[----:B--2---:R-:W-:-:S04]  /*3120*/  @P1 FFMA.FTZ R128, R3, R133, R128 ;  /* 0x0000008503801223 */ /* 0x004fc80000010080 */
[----:B------:R-:W-:Y:S01]  /*3130*/  @P1 MOV R3, R2 ;  /* 0x0000000200031202 */ /* 0x000fe20000000f00 */
[----:B------:R-:W-:Y:S01]  /*3140*/  FMUL.FTZ R2, R120, R13 ;  /* 0x0000000d78027220 */ /* 0x000fe20000410000 */
[----:B------:R-:W-:Y:S01]  /*3150*/  ISETP.GE.AND P1, PT, R42, 0x1, PT ;  /* 0x000000012a00780c */ /* 0x000fe20003f26270 */
[----:B------:R-:W0:Y:S04]  /*3160*/  SHFL.DOWN PT, R135, R128, 0x2, 0x1f ;  /* 0x08401f0080877f89 */ /* 0x000e2800000e0000 */
[----:B------:R-:W2:Y:S01]  /*3170*/  SHFL.DOWN PT, R136, R3, 0x2, 0x1f ;  /* 0x08401f0003887f89 */ /* 0x000ea200000e0000 */
[----:B----4-:R-:W-:-:S03]  /*3180*/  FFMA.FTZ R12, R2, R12, R131 ;  /* 0x0000000c020c7223 */ /* 0x010fc60000010083 */
[----:B------:R-:W4:Y:S02]  /*3190*/  SHFL.UP PT, R13, R2, 0x1, RZ ;  /* 0x04200000020d7989 */ /* 0x000f2400000e00ff */
[----:B------:R-:W-:-:S05]  /*31a0*/  FSEL R131, R131, R12, !P1 ;  /* 0x0000000c83837208 */ /* 0x000fca0004800000 */
[----:B------:R-:W5:Y:S01]  /*31b0*/  SHFL.UP PT, R12, R131, 0x2, RZ ;  /* 0x04400000830c7989 */ /* 0x000f6200000e00ff */
[C---:B0-----:R-:W-:Y:S01]  /*31c0*/  @!P3 FFMA.FTZ R128, R3.reuse, R135, R128 ;  /* 0x000000870380b223 */ /* 0x041fe20000010080 */
[----:B--2---:R-:W-:-:S04]  /*31d0*/  @!P3 FMUL.FTZ R133, R3, R136 ;  /* 0x000000880385b220 */ /* 0x004fc80000410000 */
[----:B------:R-:W0:Y:S01]  /*31e0*/  SHFL.DOWN PT, R135, R128, 0x4, 0x1f ;  /* 0x08801f0080877f89 */ /* 0x000e2200000e0000 */
[----:B----4-:R-:W-:Y:S01]  /*31f0*/  @P1 FMUL.FTZ R2, R2, R13 ;  /* 0x0000000d02021220 */ /* 0x010fe20000410000 */
[----:B------:R-:W-:Y:S02]  /*3200*/  @!P3 MOV R3, R133 ;  /* 0x000000850003b202 */ /* 0x000fe40000000f00 */
[----:B------:R-:W-:Y:S02]  /*3210*/  ISETP.GT.U32.AND P3, PT, R111, 0x1b, PT ;  /* 0x0000001b6f00780c */ /* 0x000fe40003f64070 */
[----:B------:R-:W2:Y:S01]  /*3220*/  SHFL.UP PT, R13, R2, 0x2, RZ ;  /* 0x04400000020d7989 */ /* 0x000ea200000e00ff */
[----:B------:R-:W-:Y:S01]  /*3230*/  ISETP.GE.AND P1, PT, R42, 0x2, PT ;  /* 0x000000022a00780c */ /* 0x000fe20003f26270 */
[----:B-----5:R-:W-:Y:S02]  /*3240*/  FFMA.FTZ R12, R2, R12, R131 ;  /* 0x0000000c020c7223 */ /* 0x020fe40000010083 */
[----:B------:R-:W4:Y:S03]  /*3250*/  SHFL.DOWN PT, R136, R3, 0x4, 0x1f ;  /* 0x08801f0003887f89 */ /* 0x000f2600000e0000 */
[----:B------:R-:W-:-:S05]  /*3260*/  FSEL R131, R131, R12, !P1 ;  /* 0x0000000c83837208 */ /* 0x000fca0004800000 */
[----:B------:R-:W5:Y:S01]  /*3270*/  SHFL.UP PT, R12, R131, 0x4, RZ ;  /* 0x04800000830c7989 */ /* 0x000f6200000e00ff */
[----:B0-----:R-:W-:-:S05]  /*3280*/  @!P3 FFMA.FTZ R128, R3, R135, R128 ;  /* 0x000000870380b223 */ /* 0x001fca0000010080 */
[----:B------:R-:W0:Y:S01]  /*3290*/  SHFL.DOWN PT, R137, R128, 0x8, 0x1f ;  /* 0x09001f0080897f89 */ /* 0x000e2200000e0000 */
[----:B--2---:R-:W-:Y:S01]  /*32a0*/  @P1 FMUL.FTZ R2, R2, R13 ;  /* 0x0000000d02021220 */ /* 0x004fe20000410000 */
[----:B------:R-:W-:Y:S02]  /*32b0*/  ISETP.GE.AND P1, PT, R42, 0x4, PT ;  /* 0x000000042a00780c */ /* 0x000fe40003f26270 */
[----:B------:R-:W-:Y:S01]  /*32c0*/  MOV R13, RZ ;  /* 0x000000ff000d7202 */ /* 0x000fe20000000f00 */
[----:B----4-:R-:W-:-:S05]  /*32d0*/  @!P3 FMUL.FTZ R133, R3, R136 ;  /* 0x000000880385b220 */ /* 0x010fca0000410000 */
[----:B------:R-:W-:Y:S02]  /*32e0*/  @!P3 MOV R3, R133 ;  /* 0x000000850003b202 */ /* 0x000fe40000000f00 */
[----:B------:R-:W2:Y:S01]  /*32f0*/  SHFL.UP PT, R133, R2, 0x4, RZ ;  /* 0x0480000002857989 */ /* 0x000ea200000e00ff */
[----:B------:R-:W-:Y:S01]  /*3300*/  ISETP.GT.U32.AND P3, PT, R111, 0x17, PT ;  /* 0x000000176f00780c */ /* 0x000fe20003f64070 */
[----:B-----5:R-:W-:Y:S02]  /*3310*/  FFMA.FTZ R12, R2, R12, R131 ;  /* 0x0000000c020c7223 */ /* 0x020fe40000010083 */
[----:B------:R-:W4:Y:S03]  /*3320*/  SHFL.DOWN PT, R136, R3, 0x8, 0x1f ;  /* 0x09001f0003887f89 */ /* 0x000f2600000e0000 */
[----:B------:R-:W-:Y:S01]  /*3330*/  FSEL R131, R131, R12, !P1 ;  /* 0x0000000c83837208 */ /* 0x000fe20004800000 */
[----:B------:R-:W-:-:S04]  /*3340*/  HFMA2 R12, -RZ, RZ, 1.875, 0 ;  /* 0x3f800000ff0c7431 */ /* 0x000fc800000001ff */
[----:B------:R-:W5:Y:S02]  /*3350*/  SHFL.UP PT, R135, R131, 0x8, RZ ;  /* 0x0500000083877989 */ /* 0x000f6400000e00ff */
[C---:B0-----:R-:W-:Y:S02]  /*3360*/  @!P3 FFMA.FTZ R128, R3.reuse, R137, R128 ;  /* 0x000000890380b223 */ /* 0x041fe40000010080 */
[----:B------:R-:W-:Y:S04]  /*3370*/  @P0 LDS.64 R12, [R99] ;  /* 0x00000000630c0984 */ /* 0x000fe80000000a00 */
[----:B------:R-:W0:Y:S01]  /*3380*/  SHFL.DOWN PT, R137, R128, 0x10, 0x1f ;  /* 0x0a001f0080897f89 */ /* 0x000e2200000e0000 */
[----:B--2---:R-:W-:Y:S01]  /*3390*/  @P1 FMUL.FTZ R2, R2, R133 ;  /* 0x0000008502021220 */ /* 0x004fe20000410000 */
[----:B------:R-:W-:Y:S01]  /*33a0*/  ISETP.GE.AND P1, PT, R42, 0x8, PT ;  /* 0x000000082a00780c */ /* 0x000fe20003f26270 */
[----:B----4-:R-:W-:-:S03]  /*33b0*/  @!P3 FMUL.FTZ R136, R3, R136 ;  /* 0x000000880388b220 */ /* 0x010fc60000410000 */
[----:B------:R-:W2:Y:S02]  /*33c0*/  SHFL.UP PT, R133, R2, 0x8, RZ ;  /* 0x0500000002857989 */ /* 0x000ea400000e00ff */
[----:B------:R-:W-:Y:S02]  /*33d0*/  @!P3 MOV R3, R136 ;  /* 0x000000880003b202 */ /* 0x000fe40000000f00 */
[----:B------:R-:W-:Y:S01]  /*33e0*/  ISETP.GT.U32.AND P3, PT, R111, 0xf, PT ;  /* 0x0000000f6f00780c */ /* 0x000fe20003f64070 */
[----:B-----5:R-:W-:Y:S02]  /*33f0*/  FFMA.FTZ R136, R2, R135, R131 ;  /* 0x0000008702887223 */ /* 0x020fe40000010083 */
[----:B------:R-:W4:Y:S03]  /*3400*/  SHFL.DOWN PT, R138, R3, 0x10, 0x1f ;  /* 0x0a001f00038a7f89 */ /* 0x000f2600000e0000 */
[----:B------:R-:W-:-:S05]  /*3410*/  FSEL R131, R131, R136, !P1 ;  /* 0x0000008883837208 */ /* 0x000fca0004800000 */
[----:B------:R-:W5:Y:S02]  /*3420*/  SHFL.UP PT, R135, R131, 0x10, RZ ;  /* 0x0600000083877989 */ /* 0x000f6400000e00ff */
[----:B0-----:R-:W-:Y:S01]  /*3430*/  @!P3 FFMA.FTZ R128, R3, R137, R128 ;  /* 0x000000890380b223 */ /* 0x001fe20000010080 */
[----:B--2---:R-:W-:Y:S01]  /*3440*/  @P1 FMUL.FTZ R2, R2, R133 ;  /* 0x0000008502021220 */ /* 0x004fe20000410000 */
[----:B------:R-:W-:-:S04]  /*3450*/  ISETP.GE.AND P1, PT, R42, 0x10, PT ;  /* 0x000000102a00780c */ /* 0x000fc80003f26270 */
[----:B------:R-:W0:Y:S01]  /*3460*/  SHFL.UP PT, R133, R2, 0x10, RZ ;  /* 0x0600000002857989 */ /* 0x000e2200000e00ff */
[----:B----4-:R-:W-:-:S03]  /*3470*/  @!P3 FMUL.FTZ R136, R3, R138 ;  /* 0x0000008a0388b220 */ /* 0x010fc60000410000 */
[----:B------:R-:W-:Y:S02]  /*3480*/  SHFL.IDX PT, R139, R13, RZ, 0x1f ;  /* 0x00001fff0d8b7589 */ /* 0x000fe400000e0000 */
[----:B------:R-:W-:Y:S02]  /*3490*/  @!P3 MOV R3, R136 ;  /* 0x000000880003b202 */ /* 0x000fe40000000f00 */
[----:B------:R-:W-:Y:S01]  /*34a0*/  SHFL.DOWN PT, R138, R128, 0x1, 0x1f ;  /* 0x08201f00808a7f89 */ /* 0x000fe200000e0000 */
[----:B------:R-:W-:Y:S01]  /*34b0*/  ISETP.NE.AND P3, PT, R23, 0x1f, PT ;  /* 0x0000001f1700780c */ /* 0x000fe20003f65270 */
[C---:B-----5:R-:W-:Y:S02]  /*34c0*/  FFMA.FTZ R136, R2.reuse, R135, R131 ;  /* 0x0000008702887223 */ /* 0x060fe40000010083 */
[----:B------:R-:W2:Y:S03]  /*34d0*/  SHFL.DOWN PT, R137, R3, 0x1, 0x1f ;  /* 0x08201f0003897f89 */ /* 0x000ea600000e0000 */
[----:B------:R-:W-:Y:S01]  /*34e0*/  FSEL R136, R131, R136, !P1 ;  /* 0x0000008883887208 */ /* 0x000fe20004800000 */
[----:B------:R-:W-:Y:S04]  /*34f0*/  SHFL.IDX PT, R128, R128, RZ, 0x1f ;  /* 0x00001fff80807589 */ /* 0x000fe800000e0000 */
[----:B------:R-:W-:Y:S01]  /*3500*/  SHFL.UP PT, R131, R136, 0x1, RZ ;  /* 0x0420000088837989 */ /* 0x000fe200000e00ff */
[----:B0-----:R-:W-:Y:S01]  /*3510*/  @P1 FMUL.FTZ R2, R2, R133 ;  /* 0x0000008502021220 */ /* 0x001fe20000410000 */
[----:B------:R-:W-:-:S02]  /*3520*/  ISETP.GT.AND P1, PT, R42, 0x1e, PT ;  /* 0x0000001e2a00780c */ /* 0x000fc40003f24270 */
[----:B------:R-:W0:Y:S04]  /*3530*/  SHFL.IDX PT, R3, R3, RZ, 0x1f ;  /* 0x00001fff03037589 */ /* 0x000e2800000e0000 */
[----:B------:R-:W-:Y:S01]  /*3540*/  SHFL.UP PT, R2, R2, 0x1, RZ ;  /* 0x0420000002027989 */ /* 0x000fe200000e00ff */
[----:B--2---:R-:W-:Y:S01]  /*3550*/  @P3 FFMA.FTZ R139, R137, R139, R138 ;  /* 0x0000008b898b3223 */ /* 0x004fe2000001008a */
[----:B------:R-:W-:-:S03]  /*3560*/  ISETP.NE.AND P3, PT, R42, RZ, PT ;  /* 0x000000ff2a00720c */ /* 0x000fc60003f65270 */
[----:B------:R-:W-:-:S04]  /*3570*/  FFMA.FTZ R129, R139, R129, R132 ;  /* 0x000000818b817223 */ /* 0x000fc80000010084 */
[----:B------:R-:W-:-:S04]  /*3580*/  FFMA.FTZ R125, R120, R129, R125 ;  /* 0x00000081787d7223 */ /* 0x000fc8000001007d */
[-C--:B------:R-:W-:Y:S01]  /*3590*/  FFMA.FTZ R123, R116, R125.reuse, R123 ;  /* 0x0000007d747b7223 */ /* 0x080fe2000001007b */
[----:B------:R-:W-:Y:S01]  /*35a0*/  FMUL.FTZ R138, R96, R125 ;  /* 0x0000007d608a7220 */ /* 0x000fe20000410000 */
[----:B------:R-:W2:Y:S01]  /*35b0*/  @!P3 S2R R144, SR_CgaCtaId ;  /* 0x000000000090b919 */ /* 0x000ea20000008800 */
[----:B------:R-:W-:Y:S01]  /*35c0*/  @!P3 MOV R141, 0x400 ;  /* 0x00000400008db802 */ /* 0x000fe20000000f00 */
[-C--:B------:R-:W-:Y:S01]  /*35d0*/  FFMA.FTZ R121, R114, R123.reuse, R121 ;  /* 0x0000007b72797223 */ /* 0x080fe20000010079 */
[----:B------:R-:W-:Y:S01]  /*35e0*/  FMUL.FTZ R135, R94, R123 ;  /* 0x0000007b5e877220 */ /* 0x000fe20000410000 */
[C---:B0-----:R-:W-:Y:S01]  /*35f0*/  FFMA.FTZ R13, R3.reuse, R13, R128 ;  /* 0x0000000d030d7223 */ /* 0x041fe20000010080 */
[----:B------:R-:W-:Y:S01]  /*3600*/  FMUL.FTZ R12, R3, R12 ;  /* 0x0000000c030c7220 */ /* 0x000fe20000410000 */
[-C--:B------:R-:W-:Y:S01]  /*3610*/  FFMA.FTZ R119, R118, R121.reuse, R119 ;  /* 0x0000007976777223 */ /* 0x080fe20000010077 */
[----:B------:R-:W-:Y:S01]  /*3620*/  FMUL.FTZ R136, R92, R121 ;  /* 0x000000795c887220 */ /* 0x000fe20000410000 */
[----:B------:R-:W-:Y:S01]  /*3630*/  FADD.FTZ R78, R135, R78 ;  /* 0x0000004e874e7221 */ /* 0x000fe20000010000 */
[----:B------:R-:W-:Y:S01]  /*3640*/  FADD.FTZ R79, R138, R79 ;  /* 0x0000004f8a4f7221 */ /* 0x000fe20000010000 */
[-C--:B------:R-:W-:Y:S01]  /*3650*/  FFMA.FTZ R117, R122, R119.reuse, R117 ;  /* 0x000000777a757223 */ /* 0x080fe20000010075 */
[----:B------:R-:W-:Y:S01]  /*3660*/  FMUL.FTZ R137, R90, R119 ;  /* 0x000000775a897220 */ /* 0x000fe20000410000 */
[----:B------:R-:W-:-:S02]  /*3670*/  FADD.FTZ R77, R136, R77 ;  /* 0x0000004d884d7221 */ /* 0x000fc40000010000 */
[-C--:B------:R-:W-:Y:S01]  /*3680*/  FFMA.FTZ R115, R124, R117.reuse, R115 ;  /* 0x000000757c737223 */ /* 0x080fe20000010073 */
[----:B------:R-:W-:Y:S01]  /*3690*/  FMUL.FTZ R3, R110, R117 ;  /* 0x000000756e037220 */ /* 0x000fe20000410000 */
[----:B------:R-:W-:Y:S01]  /*36a0*/  FADD.FTZ R76, R137, R76 ;  /* 0x0000004c894c7221 */ /* 0x000fe20000010000 */
[----:B--2---:R-:W-:Y:S01]  /*36b0*/  @!P3 LEA R52, R144, R141, 0x18 ;  /* 0x0000008d9034b211 */ /* 0x004fe200078ec0ff */
[----:B---3--:R-:W0:Y:S02]  /*36c0*/  SHFL.IDX PT, R133, R127, RZ, 0x1f ;  /* 0x00001fff7f857589 */ /* 0x008e2400000e0000 */
[----:B0-----:R-:W-:Y:S01]  /*36d0*/  @P2 FFMA.FTZ R133, R2, R133, R131 ;  /* 0x0000008502852223 */ /* 0x001fe20000010083 */
[----:B------:R-:W-:-:S03]  /*36e0*/  ISETP.GT.AND P2, PT, R42, 0x17, PT ;  /* 0x000000172a00780c */ /* 0x000fc60003f44270 */
[----:B------:R-:W-:-:S04]  /*36f0*/  FFMA.FTZ R126, R126, R133, R85 ;  /* 0x000000857e7e7223 */ /* 0x000fc80000010055 */
[CC--:B------:R-:W-:Y:S01]  /*3700*/  FFMA.FTZ R2, R113.reuse, R126.reuse, R100 ;  /* 0x0000007e71027223 */ /* 0x0c0fe20000010064 */
[----:B------:R-:W-:Y:S01]  /*3710*/  FFMA.FTZ R127, R0, R126, RZ ;  /* 0x0000007e007f7223 */ /* 0x000fe200000100ff */
[----:B------:R-:W-:Y:S02]  /*3720*/  FFMA.FTZ R113, R113, R115, R130 ;  /* 0x0000007371717223 */ /* 0x000fe40000010082 */
        /* <DEDUP_REMOVED lines=9> */
[----:B------:R-:W-:Y:S01]  /*37c0*/  FADD.FTZ R122, -R87, R132 ;  /* 0x00000084577a7221 */ /* 0x000fe20000010100 */
[-C--:B------:R-:W-:Y:S01]  /*37d0*/  FFMA.FTZ R132, R118, R130.reuse, R91 ;  /* 0x0000008276847223 */ /* 0x080fe2000001005b */
[----:B------:R-:W-:Y:S01]  /*37e0*/  FFMA.FTZ R139, R58, R130, R133 ;  /* 0x000000823a8b7223 */ /* 0x000fe20000010085 */
[----:B------:R-:W-:Y:S01]  /*37f0*/  FMUL.FTZ R118, R88, R117 ;  /* 0x0000007558767220 */ /* 0x000fe20000410000 */
        /* <DEDUP_REMOVED lines=10> */
[----:B------:R-:W-:Y:S01]  /*38a0*/  FFMA.FTZ R120, R120, R140, R97 ;  /* 0x0000008c78787223 */ /* 0x000fe20000010061 */
[----:B------:R-:W-:Y:S01]  /*38b0*/  FADD.FTZ R116, -R95, R140 ;  /* 0x0000008c5f747221 */ /* 0x000fe20000010100 */
[----:B------:R-:W-:Y:S01]  /*38c0*/  FFMA.FTZ R114, R136, R132, R133 ;  /* 0x0000008488727223 */ /* 0x000fe20000010085 */
[----:B------:R-:W-:Y:S01]  /*38d0*/  FFMA.FTZ R139, R62, R140, R139 ;  /* 0x0000008c3e8b7223 */ /* 0x000fe2000001008b */
[----:B------:R-:W-:Y:S01]  /*38e0*/  FMUL.FTZ R140, R98, R129 ;  /* 0x00000081628c7220 */ /* 0x000fe20000410000 */
[----:B------:R-:W-:Y:S01]  /*38f0*/  FMUL.FTZ R122, R122, R3 ;  /* 0x000000037a7a7220 */ /* 0x000fe20000410000 */
[----:B------:R-:W-:Y:S01]  /*3900*/  FFMA.FTZ R133, R135, R126, R114 ;  /* 0x0000007e87857223 */ /* 0x000fe20000010072 */
[----:B------:R-:W-:Y:S01]  /*3910*/  FADD.FTZ R114, -R97, R120 ;  /* 0x0000007861727221 */ /* 0x000fe20000010100 */
[----:B------:R-:W-:Y:S01]  /*3920*/  FFMA.FTZ R120, R60, R120, R139 ;  /* 0x000000783c787223 */ /* 0x000fe2000001008b */
[----:B------:R-:W-:Y:S01]  /*3930*/  FMUL.FTZ R3, R110, R115 ;  /* 0x000000736e037220 */ /* 0x000fe20000410000 */
[----:B------:R-:W-:Y:S01]  /*3940*/  FFMA.FTZ R133, R138, R116, R133 ;  /* 0x000000748a857223 */ /* 0x000fe20000010085 */
[----:B------:R-:W-:Y:S01]  /*3950*/  FADD.FTZ R83, R118, R83 ;  /* 0x0000005376537221 */ /* 0x000fe20000010000 */
[----:B------:R-:W-:Y:S01]  /*3960*/  FMUL.FTZ R135, R110, R119 ;  /* 0x000000776e877220 */ /* 0x000fe20000410000 */
[----:B------:R-:W0:Y:S01]  /*3970*/  SHFL.DOWN PT, R139, R120, 0x1, 0x1f ;  /* 0x08201f00788b7f89 */ /* 0x000e2200000e0000 */
[----:B------:R-:W-:Y:S01]  /*3980*/  FFMA.FTZ R133, R140, R114, R133 ;  /* 0x000000728c857223 */ /* 0x000fe20000010085 */
[----:B------:R-:W-:Y:S01]  /*3990*/  FMUL.FTZ R124, R124, R3 ;  /* 0x000000037c7c7220 */ /* 0x000fe20000410000 */
[C---:B------:R-:W-:Y:S01]  /*39a0*/  FMUL.FTZ R3, R110.reuse, R125 ;  /* 0x0000007d6e037220 */ /* 0x040fe20000410000 */
[----:B------:R-:W-:Y:S01]  /*39b0*/  FMUL.FTZ R118, R110, R113 ;  /* 0x000000716e767220 */ /* 0x000fe20000410000 */
[----:B------:R-:W-:Y:S01]  /*39c0*/  FMUL.FTZ R130, R130, R135 ;  /* 0x0000008782827220 */ /* 0x000fe20000410000 */
[----:B------:R-:W2:Y:S01]  /*39d0*/  SHFL.DOWN PT, R142, R133, 0x1, 0x1f ;  /* 0x08201f00858e7f89 */ /* 0x000ea200000e0000 */
[----:B------:R-:W-:Y:S01]  /*39e0*/  FMUL.FTZ R116, R116, R3 ;  /* 0x0000000374747220 */ /* 0x000fe20000410000 */
        /* <DEDUP_REMOVED lines=18> */
[----:B------:R-:W-:-:S03]  /*3b10*/  FADD.FTZ R68, R129, R68 ;  /* 0x0000004481447221 */ /* 0x000fc60000010000 */
[----:B------:R-:W0:Y:S01]  /*3b20*/  SHFL.DOWN PT, R139, R120, 0x2, 0x1f ;  /* 0x08401f00788b7f89 */ /* 0x000e2200000e0000 */
[----:B--2---:R-:W-:Y:S01]  /*3b30*/  @!P1 FADD.FTZ R133, R133, R142 ;  /* 0x0000008e85859221 */ /* 0x004fe20000010000 */
[----:B------:R-:W-:-:S04]  /*3b40*/  ISETP.GT.AND P1, PT, R42, 0x1d, PT ;  /* 0x0000001d2a00780c */ /* 0x000fc80003f24270 */
[----:B------:R-:W2:Y:S09]  /*3b50*/  SHFL.DOWN PT, R142, R133, 0x2, 0x1f ;  /* 0x08401f00858e7f89 */ /* 0x000eb200000e0000 */
[----:B0-----:R-:W-:-:S05]  /*3b60*/  @!P1 FADD.FTZ R120, R120, R139 ;  /* 0x0000008b78789221 */ /* 0x001fca0000010000 */
[----:B------:R-:W0:Y:S01]  /*3b70*/  SHFL.DOWN PT, R139, R120, 0x4, 0x1f ;  /* 0x08801f00788b7f89 */ /* 0x000e2200000e0000 */
[----:B--2---:R-:W-:Y:S01]  /*3b80*/  @!P1 FADD.FTZ R133, R133, R142 ;  /* 0x0000008e85859221 */ /* 0x004fe20000010000 */
[----:B------:R-:W-:-:S04]  /*3b90*/  ISETP.GT.AND P1, PT, R42, 0x1b, PT ;  /* 0x0000001b2a00780c */ /* 0x000fc80003f24270 */
[----:B------:R-:W2:Y:S09]  /*3ba0*/  SHFL.DOWN PT, R142, R133, 0x4, 0x1f ;  /* 0x08801f00858e7f89 */ /* 0x000eb200000e0000 */
[----:B0-----:R-:W-:-:S05]  /*3bb0*/  @!P1 FADD.FTZ R120, R120, R139 ;  /* 0x0000008b78789221 */ /* 0x001fca0000010000 */
[----:B------:R-:W0:Y:S01]  /*3bc0*/  SHFL.DOWN PT, R139, R120, 0x8, 0x1f ;  /* 0x09001f00788b7f89 */ /* 0x000e2200000e0000 */
[----:B--2---:R-:W-:Y:S01]  /*3bd0*/  @!P1 FADD.FTZ R133, R133, R142 ;  /* 0x0000008e85859221 */ /* 0x004fe20000010000 */
[----:B------:R-:W-:-:S04]  /*3be0*/  ISETP.NE.AND P1, PT, R23, RZ, PT ;  /* 0x000000ff1700720c */ /* 0x000fc80003f25270 */
[----:B------:R-:W2:Y:S09]  /*3bf0*/  SHFL.DOWN PT, R142, R133, 0x8, 0x1f ;  /* 0x09001f00858e7f89 */ /* 0x000eb200000e0000 */
[----:B------:R3:W-:Y:S01]  /*3c00*/  @!P1 STS.64 [R99], R12 ;  /* 0x0000000c63009388 */ /* 0x0007e20000000a00 */
[----:B0-----:R-:W-:Y:S01]  /*3c10*/  @!P2 FADD.FTZ R120, R120, R139 ;  /* 0x0000008b7878a221 */ /* 0x001fe20000010000 */
[C---:B------:R-:W-:Y:S01]  /*3c20*/  FMUL.FTZ R139, R110.reuse, R121 ;  /* 0x000000796e8b7220 */ /* 0x040fe20000410000 */
[----:B---3--:R-:W-:-:S03]  /*3c30*/  FMUL.FTZ R13, R110, R123 ;  /* 0x0000007b6e0d7220 */ /* 0x008fc60000410000 */
[----:B------:R-:W0:Y:S01]  /*3c40*/  SHFL.DOWN PT, R141, R120, 0x10, 0x1f ;  /* 0x0a001f00788d7f89 */ /* 0x000e2200000e0000 */
[----:B--2---:R-:W-:Y:S01]  /*3c50*/  @!P2 FADD.FTZ R133, R133, R142 ;  /* 0x0000008e8585a221 */ /* 0x004fe20000010000 */
[----:B------:R-:W-:Y:S01]  /*3c60*/  FMUL.FTZ R126, R126, R13 ;  /* 0x0000000d7e7e7220 */ /* 0x000fe20000410000 */
[----:B------:R-:W-:Y:S01]  /*3c70*/  FMUL.FTZ R132, R132, R139 ;  /* 0x0000008b84847220 */ /* 0x000fe20000410000 */
[----:B------:R-:W-:Y:S02]  /*3c80*/  ISETP.GT.AND P2, PT, R42, 0xf, PT ;  /* 0x0000000f2a00780c */ /* 0x000fe40003f44270 */
[----:B------:R-:W2:Y:S01]  /*3c90*/  SHFL.DOWN PT, R128, R133, 0x10, 0x1f ;  /* 0x0a001f0085807f89 */ /* 0x000ea200000e0000 */
[----:B------:R-:W-:Y:S01]  /*3ca0*/  FFMA.FTZ R132, R69, R121, R132 ;  /* 0x0000007945847223 */ /* 0x000fe20000010084 */
[----:B------:R-:W-:-:S03]  /*3cb0*/  FFMA.FTZ R123, R71, R123, R126 ;  /* 0x0000007b477b7223 */ /* 0x000fc6000001007e */
[----:B------:R-:W-:Y:S01]  /*3cc0*/  FADD.FTZ R53, R132, R53 ;  /* 0x0000003584357221 */ /* 0x000fe20000010000 */
[----:B------:R-:W-:Y:S01]  /*3cd0*/  FADD.FTZ R72, R123, R72 ;  /* 0x000000487b487221 */ /* 0x000fe20000010000 */
[----:B0-----:R-:W-:-:S05]  /*3ce0*/  FADD.FTZ R13, R120, R141 ;  /* 0x0000008d780d7221 */ /* 0x001fca0000010000 */
[----:B------:R-:W-:Y:S01]  /*3cf0*/  FSEL R120, R120, R13, P2 ;  /* 0x0000000d78787208 */ /* 0x000fe20001000000 */
[----:B--2---:R-:W-:-:S05]  /*3d00*/  FADD.FTZ R12, R133, R128 ;  /* 0x00000080850c7221 */ /* 0x004fca0000010000 */
[----:B------:R0:W-:Y:S02]  /*3d10*/  @!P3 STS.64 [R52+0x228], R12 ;  /* 0x0002280c3400b388 */ /* 0x0001e40000000a00 */
[----:B0-----:R-:W-:Y:S01]  /*3d20*/  FSEL R12, R133, R12, P2 ;  /* 0x0000000c850c7208 */ /* 0x001fe20001000000 */
[----:B------:R-:W-:Y:S06]  /*3d30*/  BAR.SYNC.DEFER_BLOCKING 0x0 ;  /* 0x0000000000007b1d */ /* 0x000fec0000010000 */
[----:B------:R-:W-:Y:S05]  /*3d40*/  @P1 BRA `(.L_x_8431) ;  /* 0x0000000000201947 */ /* 0x000fea0003800000 */
[----:B------:R-:W-:-:S13]  /*3d50*/  ISETP.NE.AND P2, PT, R134, UR6, PT ;  /* 0x0000000686007c0c */ /* 0x000fda000bf45270 */
[----:B------:R-:W0:Y:S04]  /*3d60*/  @P2 LDS R2, [R107+0x18d8] ;  /* 0x0018d8006b022984 */ /* 0x000e280000000800 */
[----:B------:R-:W2:Y:S01]  /*3d70*/  @P2 LDS R3, [R107+0x14d8] ;  /* 0x0014d8006b032984 */ /* 0x000ea20000000800 */
[----:B0-----:R-:W-:Y:S01]  /*3d80*/  @P2 FADD.FTZ R2, R120, R2 ;  /* 0x0000000278022221 */ /* 0x001fe20000010000 */
[----:B--2---:R-:W-:-:S04]  /*3d90*/  @P2 FADD.FTZ R12, R12, R3 ;  /* 0x000000030c0c2221 */ /* 0x004fc80000010000 */
[----:B------:R0:W-:Y:S04]  /*3da0*/  @P2 STS [R107+0x18d8], R2 ;  /* 0x0018d8026b002388 */ /* 0x0001e80000000800 */
[----:B------:R0:W-:Y:S04]  /*3db0*/  STS [R107+0x14d8], R12 ;  /* 0x0014d80c6b007388 */ /* 0x0001e80000000800 */
[----:B------:R0:W-:Y:S02]  /*3dc0*/  @!P2 STS [R107+0x18d8], R120 ;  /* 0x0018d8786b00a388 */ /* 0x0001e40000000800 */
.L_x_8431:
[----:B------:R-:W-:Y:S05]  /*3dd0*/  BSYNC.RECONVERGENT B0 ;  /* 0x0000000000007941 */ /* 0x000fea0003800200 */
.L_x_8430:
        /* <DEDUP_REMOVED lines=13> */
.L_x_8426:
[----:B------:R-:W0:Y:S08]  /*3eb0*/  S2UR UR5, SR_CgaCtaId ;  /* 0x00000000000579c3 */ /* 0x000e300000008800 */
[----:B------:R-:W-:Y:S01]  /*3ec0*/  BAR.SYNC.DEFER_BLOCKING 0x0 ;  /* 0x0000000000007b1d */ /* 0x000fe20000010000 */
[----:B------:R-:W-:Y:S01]  /*3ed0*/  F2FP.F16.F32.PACK_AB R81, R82, R81 ;  /* 0x000000515251723e */ /* 0x000fe200000000ff */
[----:B------:R-:W-:Y:S01]  /*3ee0*/  UISETP.GT.AND UP0, UPT, UR6, 0x1, UPT ;  /* 0x000000010600788c */ /* 0x000fe2000bf04270 */
[----:B------:R-:W-:-:S02]  /*3ef0*/  F2FP.F16.F32.PACK_AB R76, R76, R83 ;  /* 0x000000534c4c723e */ /* 0x000fc400000000ff */
[----:B------:R-:W-:Y:S01]  /*3f00*/  F2FP.F16.F32.PACK_AB R77, R78, R77 ;  /* 0x0000004d4e4d723e */ /* 0x000fe200000000ff */
[----:B------:R-:W-:Y:S01]  /*3f10*/  UMOV UR7, 0x400 ;  /* 0x0000040000077882 */ /* 0x000fe20000000000 */
[----:B------:R-:W-:Y:S01]  /*3f20*/  F2FP.F16.F32.PACK_AB R79, R80, R79 ;  /* 0x0000004f504f723e */ /* 0x000fe200000000ff */
[----:B------:R-:W2:Y:S01]  /*3f30*/  LDCU.64 UR10, c[0x0][0x4f8] ;  /* 0x00009f00ff0a77ac */ /* 0x000ea20008000a00 */
[----:B------:R-:W-:Y:S02]  /*3f40*/  PRMT R0, R81, 0x7632, R0 ;  /* 0x0000763251007816 */ /* 0x000fe40000000000 */
[----:B------:R-:W-:Y:S01]  /*3f50*/  PRMT R2, R76, 0x7632, R2 ;  /* 0x000076324c027816 */ /* 0x000fe20000000002 */
[----:B------:R-:W3:Y:S01]  /*3f60*/  LDCU.64 UR12, c[0x0][0x550] ;  /* 0x0000aa00ff0c77ac */ /* 0x000ee20008000a00 */
[----:B------:R-:W-:Y:S02]  /*3f70*/  PRMT R3, R77, 0x7632, R3 ;  /* 0x000076324d037816 */ /* 0x000fe40000000003 */
[----:B------:R-:W-:Y:S01]  /*3f80*/  PRMT R6, R79, 0x7632, R6 ;  /* 0x000076324f067816 */ /* 0x000fe20000000006 */
[----:B------:R-:W-:Y:S01]  /*3f90*/  UMOV UR6, UR22 ;  /* 0x0000001600067c82 */ /* 0x000fe20008000000 */
[----:B0-----:R-:W-:Y:S01]  /*3fa0*/  ULEA UR7, UR5, UR7, 0x18 ;  /* 0x0000000705077291 */ /* 0x001fe2000f8ec0ff */
[----:B------:R-:W-:Y:S02]  /*3fb0*/  STS.U16 [R51], R81 ;  /* 0x0000005133007388 */ /* 0x000fe40000000400 */
[----:B------:R-:W-:-:S02]  /*3fc0*/  UMOV UR5, URZ ;  /* 0x000000ff00057c82 */ /* 0x000fc40008000000 */
[----:B------:R-:W-:Y:S01]  /*3fd0*/  STS.U16 [R51+0x2], R0 ;  /* 0x0000020033007388 */ /* 0x000fe20000000400 */
[----:B--2---:R-:W-:-:S03]  /*3fe0*/  UIMAD.WIDE.U32 UR8, UR23, UR10, UR4 ;  /* 0x0000000a170872a5 */ /* 0x004fc6000f8e0004 */
[----:B------:R-:W-:Y:S01]  /*3ff0*/  STS.U16 [R51+0x4], R76 ;  /* 0x0000044c33007388 */ /* 0x000fe20000000400 */
[----:B------:R-:W-:Y:S01]  /*4000*/  UIMAD UR9, UR23, UR11, UR9 ;  /* 0x0000000b170972a4 */ /* 0x000fe2000f8e0209 */
[----:B------:R-:W0:Y:S02]  /*4010*/  LDCU.64 UR10, c[0x0][0x560] ;  /* 0x0000ac00ff0a77ac */ /* 0x000e240008000a00 */
[----:B------:R-:W-:Y:S04]  /*4020*/  STS.U16 [R51+0x6], R2 ;  /* 0x0000060233007388 */ /* 0x000fe80000000400 */
[----:B------:R2:W-:Y:S04]  /*4030*/  STS.U16 [R51+0x8], R77 ;  /* 0x0000084d33007388 */ /* 0x0005e80000000400 */
[----:B------:R-:W-:Y:S04]  /*4040*/  STS.U16 [R51+0xa], R3 ;  /* 0x00000a0333007388 */ /* 0x000fe80000000400 */
[----:B------:R-:W-:Y:S01]  /*4050*/  STS.U16 [R51+0xc], R79 ;  /* 0x00000c4f33007388 */ /* 0x000fe20000000400 */
[----:B--2---:R-:W2:Y:S03]  /*4060*/  LDC.64 R76, c[0x0][0x500] ;  /* 0x00014000ff4c7b82 */ /* 0x004ea60000000a00 */
[----:B------:R4:W-:Y:S01]  /*4070*/  STS.U16 [R51+0xe], R6 ;  /* 0x00000e0633007388 */ /* 0x0009e20000000400 */
[----:B------:R-:W-:-:S03]  /*4080*/  NOP ;  /* 0x0000000000007918 */ /* 0x000fc60000000000 */
[----:B------:R-:W-:Y:S01]  /*4090*/  LDS.U16 R7, [R43] ;  /* 0x000000002b077984 */ /* 0x000fe20000000400 */
[----:B----4-:R-:W-:-:S03]  /*40a0*/  F2FP.F16.F32.PACK_AB R6, R74, R59 ;  /* 0x0000003b4a06723e */ /* 0x010fc600000000ff */
[----:B------:R-:W-:Y:S01]  /*40b0*/  LDS.U16 R9, [R44+0x40] ;  /* 0x000040002c097984 */ /* 0x000fe20000000400 */
[----:B------:R-:W-:-:S03]  /*40c0*/  PRMT R10, R6, 0x7632, R10 ;  /* 0x00007632060a7816 */ /* 0x000fc6000000000a */
[----:B------:R-:W-:Y:S04]  /*40d0*/  LDS.U16 R11, [R45+0x80] ;  /* 0x000080002d0b7984 */ /* 0x000fe80000000400 */
[----:B------:R-:W-:Y:S01]  /*40e0*/  LDS.U16 R13, [R46+0xc0] ;  /* 0x0000c0002e0d7984 */ /* 0x000fe20000000400 */
[----:B--2---:R-:W-:-:S03]  /*40f0*/  IMAD.WIDE.U32 R2, R14, R76, UR8 ;  /* 0x000000080e027e25 */ /* 0x004fc6000f8e004c */
[----:B------:R-:W-:Y:S01]  /*4100*/  LDS.U16 R61, [R47+0x100] ;  /* 0x000100002f3d7984 */ /* 0x000fe20000000400 */
[----:B------:R-:W2:Y:S01]  /*4110*/  LDCU.64 UR8, c[0x0][0x518] ;  /* 0x0000a300ff0877ac */ /* 0x000ea20008000a00 */
[----:B------:R-:W-:Y:S02]  /*4120*/  IMAD R0, R14, R77, R3 ;  /* 0x0000004d0e007224 */ /* 0x000fe400078e0203 */
[----:B------:R-:W-:Y:S01]  /*4130*/  LDS.U16 R63, [R48+0x140] ;  /* 0x00014000303f7984 */ /* 0x000fe20000000400 */
[----:B------:R-:W-:-:S03]  /*4140*/  IADD3 R3, P0, PT, R32, R2, RZ ;  /* 0x0000000220037210 */ /* 0x000fc60007f1e0ff */
[----:B------:R-:W-:Y:S01]  /*4150*/  LDS.U16 R65, [R49+0x180] ;  /* 0x0001800031417984 */ /* 0x000fe20000000400 */
[----:B------:R-:W-:Y:S02]  /*4160*/  IADD3.X R0, PT, PT, RZ, R0, RZ, P0, !PT ;  /* 0x00000000ff007210 */ /* 0x000fe400007fe4ff */
[C---:B---3--:R-:W-:Y:S01]  /*4170*/  LEA R2, P0, R3.reuse, UR12, 0x1 ;  /* 0x0000000c03027c11 */ /* 0x048fe2000f8008ff */
[----:B------:R-:W-:Y:S03]  /*4180*/  LDS.U16 R67, [R50+0x1c0] ;  /* 0x0001c00032437984 */ /* 0x000fe60000000400 */
[----:B------:R-:W-:Y:S01]  /*4190*/  LEA.HI.X R3, R3, UR13, R0, 0x1, P0 ;  /* 0x0000000d03037c11 */ /* 0x000fe200080f0c00 */
[----:B------:R-:W-:Y:S01]  /*41a0*/  @!P1 STS [UR7+0x210], R41 ;  /* 0x00021029ff009988 */ /* 0x000fe20008000807 */
[----:B------:R-:W-:Y:S01]  /*41b0*/  F2FP.F16.F32.PACK_AB R0, R70, R55 ;  /* 0x000000374600723e */ /* 0x000fe200000000ff */
[----:B------:R-:W-:Y:S01]  /*41c0*/  FADD.FTZ R55, R55, R22 ;  /* 0x0000001637377221 */ /* 0x000fe20000010000 */
[----:B--2---:R-:W-:Y:S01]  /*41d0*/  UIMAD.WIDE.U32 UR4, UR23, UR8, UR4 ;  /* 0x00000008170472a5 */ /* 0x004fe2000f8e0004 */
[----:B------:R-:W-:Y:S01]  /*41e0*/  BAR.SYNC.DEFER_BLOCKING 0x0 ;  /* 0x0000000000007b1d */ /* 0x000fe20000010000 */
[----:B------:R-:W-:Y:S01]  /*41f0*/  PRMT R8, R0, 0x7632, R8 ;  /* 0x0000763200087816 */ /* 0x000fe20000000008 */
[----:B------:R-:W-:Y:S01]  /*4200*/  FADD.FTZ R70, R55, R70 ;  /* 0x0000004637467221 */ /* 0x000fe20000010000 */
[----:B------:R-:W-:-:S03]  /*4210*/  UIMAD UR5, UR23, UR9, UR5 ;  /* 0x00000009170572a4 */ /* 0x000fc6000f8e0205 */
[----:B------:R-:W-:-:S04]  /*4220*/  FADD.FTZ R59, R70, R59 ;  /* 0x0000003b463b7221 */ /* 0x000fc80000010000 */
[----:B------:R-:W-:Y:S01]  /*4230*/  FADD.FTZ R74, R59, R74 ;  /* 0x0000004a3b4a7221 */ /* 0x000fe20000010000 */
[----:B------:R-:W2:Y:S02]  /*4240*/  LDS R69, [UR7+0x210] ;  /* 0x00021007ff457984 */ /* 0x000ea40008000800 */
        /* <DEDUP_REMOVED lines=10> */
[----:B------:R-:W-:Y:S04]  /*42f0*/  @!P2 STG.E.U16 desc[UR20][R2.64+0x80], R11 ;  /* 0x0000800b0200a986 */ /* 0x000fe8000c101514 */
[----:B------:R-:W-:Y:S01]  /*4300*/  @!P3 STG.E.U16 desc[UR20][R2.64+0xc0], R13 ;  /* 0x0000c00d0200b986 */ /* 0x000fe2000c101514 */
[----:B--2---:R-:W-:Y:S02]  /*4310*/  PRMT R7, R0, 0x7610, R7 ;  /* 0x0000761000077816 */ /* 0x004fe40000000007 */
[----:B------:R-:W-:Y:S01]  /*4320*/  F2FP.F16.F32.PACK_AB R0, R72, R53 ;  /* 0x000000354800723e */ /* 0x000fe200000000ff */
[----:B------:R2:W-:Y:S01]  /*4330*/  @!P4 STG.E.U16 desc[UR20][R2.64+0x100], R61 ;  /* 0x0001003d0200c986 */ /* 0x0005e2000c101514 */
[----:B------:R-:W-:Y:S02]  /*4340*/  FADD.FTZ R53, R74, R53 ;  /* 0x000000354a357221 */ /* 0x000fe40000010000 */
[----:B------:R-:W-:Y:S01]  /*4350*/  PRMT R12, R0, 0x7632, R12 ;  /* 0x00007632000c7816 */ /* 0x000fe2000000000c */
[----:B------:R-:W-:Y:S01]  /*4360*/  @!P6 STG.E.U16 desc[UR20][R2.64+0x140], R63 ;  /* 0x0001403f0200e986 */ /* 0x000fe2000c101514 */
[----:B------:R-:W-:-:S03]  /*4370*/  FADD.FTZ R72, R53, R72 ;  /* 0x0000004835487221 */ /* 0x000fc60000010000 */
[----:B------:R-:W-:Y:S04]  /*4380*/  @!P5 STG.E.U16 desc[UR20][R2.64+0x180], R65 ;  /* 0x000180410200d986 */ /* 0x000fe8000c101514 */
[----:B------:R3:W-:Y:S01]  /*4390*/  @!P0 STG.E.U16 desc[UR20][R2.64+0x1c0], R67 ;  /* 0x0001c04302008986 */ /* 0x0007e2000c101514 */
[----:B--2---:R-:W2:Y:S08]  /*43a0*/  LDC.64 R60, c[0x0][0x520] ;  /* 0x00014800ff3c7b82 */ /* 0x004eb00000000a00 */
[----:B------:R-:W-:Y:S01]  /*43b0*/  BAR.SYNC.DEFER_BLOCKING 0x0 ;  /* 0x0000000000007b1d */ /* 0x000fe20000010000 */
[----:B---3--:R-:W-:Y:S01]  /*43c0*/  F2FP.F16.F32.PACK_AB R3, R68, R57 ;  /* 0x000000394403723e */ /* 0x008fe200000000ff */
[----:B------:R-:W-:-:S03]  /*43d0*/  FADD.FTZ R57, R72, R57 ;  /* 0x0000003948397221 */ /* 0x000fc60000010000 */
[----:B------:R-:W-:Y:S01]  /*43e0*/  PRMT R2, R3, 0x7632, R2 ;  /* 0x0000763203027816 */ /* 0x000fe20000000002 */
[----:B------:R-:W-:Y:S01]  /*43f0*/  FADD.FTZ R22, R57, R68 ;  /* 0x0000004439167221 */ /* 0x000fe20000010000 */
        /* <DEDUP_REMOVED lines=10> */
[----:B--2---:R-:W-:-:S03]  /*44a0*/  IMAD.WIDE.U32 R2, R14, R60, UR4 ;  /* 0x000000040e027e25 */ /* 0x004fc6000f8e003c */
[----:B------:R-:W-:Y:S01]  /*44b0*/  LDS.U16 R7, [R44+0x40] ;  /* 0x000040002c077984 */ /* 0x000fe20000000400 */
[----:B------:R-:W-:-:S03]  /*44c0*/  IMAD R0, R14, R61, R3 ;  /* 0x0000003d0e007224 */ /* 0x000fc600078e0203 */
[----:B------:R-:W-:Y:S01]  /*44d0*/  LDS.U16 R45, [R45+0x80] ;  /* 0x000080002d2d7984 */ /* 0x000fe20000000400 */
[----:B------:R-:W-:-:S03]  /*44e0*/  IADD3 R3, P0, PT, R32, R2, RZ ;  /* 0x0000000220037210 */ /* 0x000fc60007f1e0ff */
[----:B------:R-:W-:Y:S01]  /*44f0*/  LDS.U16 R9, [R46+0xc0] ;  /* 0x0000c0002e097984 */ /* 0x000fe20000000400 */
[----:B------:R-:W-:Y:S02]  /*4500*/  IADD3.X R0, PT, PT, RZ, R0, RZ, P0, !PT ;  /* 0x00000000ff007210 */ /* 0x000fe400007fe4ff */
[C---:B0-----:R-:W-:Y:S01]  /*4510*/  LEA R2, P0, R3.reuse, UR10, 0x1 ;  /* 0x0000000a03027c11 */ /* 0x041fe2000f8008ff */
[----:B------:R-:W-:Y:S03]  /*4520*/  LDS.U16 R47, [R47+0x100] ;  /* 0x000100002f2f7984 */ /* 0x000fe60000000400 */
[----:B------:R-:W-:Y:S01]  /*4530*/  LEA.HI.X R3, R3, UR11, R0, 0x1, P0 ;  /* 0x0000000b03037c11 */ /* 0x000fe200080f0c00 */
        /* <DEDUP_REMOVED lines=29> */
.L_x_8424:
[----:B0-----:R-:W0:Y:S01]  /*4710*/  LDC.64 R6, c[0x0][0x548] ;  /* 0x00015200ff067b82 */ /* 0x001e220000000a00 */
        /* <DEDUP_REMOVED lines=33> */
.L_x_8435:
[----:B------:R-:W-:Y:S05]  /*4930*/  BSYNC.RECONVERGENT B0 ;  /* 0x0000000000007941 */ /* 0x000fea0003800200 */
.L_x_8434:
[----:B------:R-:W-:Y:S05]  /*4940*/  @!P0 BRA `(.L_x_8436) ;  /* 0x0000000000688947 */ /* 0x000fea0003800000 */
[----:B------:R-:W-:Y:S06]  /*4950*/  BAR.SYNC.DEFER_BLOCKING 0x0 ;  /* 0x0000000000007b1d */ /* 0x000fec0000010000 */
[----:B------:R-:W-:Y:S01]  /*4960*/  BSSY.RECONVERGENT B0, `(.L_x_8436) ;  /* 0x0000018000007945 */ /* 0x000fe20003800200 */
[----:B--2---:R-:W2:Y:S01]  /*4970*/  SHFL.DOWN P0, R3, R22, 0x1, 0x1f ;  /* 0x08201f0016037f89 */ /* 0x004ea20000000000 */
[----:B0-----:R-:W0:Y:S01]  /*4980*/  S2R R4, SR_LANEID ;  /* 0x0000000000047919 */ /* 0x001e220000000000 */
[----:B------:R-:W3:Y:S01]  /*4990*/  S2R R6, SR_TID.X ;  /* 0x0000000000067919 */ /* 0x000ee20000002100 */
        /* <DEDUP_REMOVED lines=20> */
.L_x_8437:
[----:B------:R-:W-:Y:S05]  /*4ae0*/  BSYNC.RECONVERGENT B0 ;  /* 0x0000000000007941 */ /* 0x000fea0003800200 */
.L_x_8436:
[----:B------:R-:W-:Y:S05]  /*4af0*/  @P2 EXIT ;  /* 0x000000000000294d */ /* 0x000fea0003800000 */
[----:B------:R-:W2:Y:S01]  /*4b00*/  LDCU.64 UR8, c[0x0][0x4e8] ;  /* 0x00009d00ff0877ac */ /* 0x000ea20008000a00 */
[----:B------:R-:W3:Y:S01]  /*4b10*/  S2UR UR5, SR_CgaCtaId ;  /* 0x00000000000579c3 */ /* 0x000ee20000008800 */
[----:B------:R-:W-:Y:S01]  /*4b20*/  BSSY.RECONVERGENT B0, `(.L_x_8438) ;  /* 0x0000046000007945 */ /* 0x000fe20003800200 */
[----:B------:R-:W-:Y:S01]  /*4b30*/  MOV R21, R12 ;  /* 0x0000000c00157202 */ /* 0x000fe20000000f00 */
[----:B------:R-:W0:Y:S01]  /*4b40*/  LDCU.64 UR10, c[0x0][0x4c8] ;  /* 0x00009900ff0a77ac */ /* 0x000e220008000a00 */
[----:B------:R-:W4:Y:S01]  /*4b50*/  LDCU.64 UR12, c[0x0][0x4a8] ;  /* 0x00009500ff0c77ac */ /* 0x000f220008000a00 */
[----:B------:R-:W-:Y:S01]  /*4b60*/  UMOV UR4, 0x400 ;  /* 0x0000040000047882 */ /* 0x000fe20000000000 */
[----:B------:R-:W1:Y:S01]  /*4b70*/  LDCU UR6, c[0x0][0x360] ;  /* 0x00006c00ff0677ac */ /* 0x000e620008000800 */
[----:B------:R-:W1:Y:S01]  /*4b80*/  LDCU.64 UR28, c[0x0][0x3e0] ;  /* 0x00007c00ff1c77ac */ /* 0x000e620008000a00 */
[C---:B--2---:R-:W-:Y:S01]  /*4b90*/  IMAD.WIDE.U32 R2, R14.reuse, UR8, RZ ;  /* 0x000000080e027c25 */ /* 0x044fe2000f8e00ff */
[----:B------:R-:W2:Y:S03]  /*4ba0*/  LDCU.64 UR30, c[0x0][0x3c0] ;  /* 0x00007800ff1e77ac */ /* 0x000ea60008000a00 */
        /* <DEDUP_REMOVED lines=11> */
.L_x_8439:
        /* <DEDUP_REMOVED lines=21> */
[C---:B----4-:R-:W-:Y:S01]  /*4db0*/  IMAD R22, R16.reuse, UR22, RZ ;  /* 0x0000001610167c24 */ /* 0x050fe2000f8e02ff */
        /* <DEDUP_REMOVED lines=29> */
.L_x_8438:
[----:B------:R-:W-:Y:S05]  /*4f90*/  EXIT ;  /* 0x000000000000794d */ /* 0x000fea0003800000 */
.L_x_8440:
        /* <DEDUP_REMOVED lines=14> */
.L_x_10505:


//--------------------- .text._Z25selective_scan_bwd_kernelI32Selective_Scan_bwd_kernel_traitsILi32ELi8ELb0ELb0ELb0ELb1ELb0EN3c104HalfEfEEv12SSMParamsBwd --------------------------
	.section	.text._Z25selective_scan_bwd_kernelI32Selective_Scan_bwd_kernel_traitsILi32ELi8ELb0ELb0ELb0ELb1ELb0EN3c104HalfEfEEv12SSMParamsBwd,"ax",@progbits
	.align	128
        .global         _Z25selective_scan_bwd_kernelI32Selective_Scan_bwd_kernel_traitsILi32ELi8ELb0ELb0ELb0ELb1ELb0EN3c104HalfEfEEv12SSMParamsBwd
        .type           _Z25selective_scan_bwd_kernelI32Selective_Scan_bwd_kernel_traitsILi32ELi8ELb0ELb0ELb0ELb1ELb0EN3c104HalfEfEEv12SSMParamsBwd,@function
        .size           _Z25selective_scan_bwd_kernelI32Selective_Scan_bwd_kernel_traitsILi32ELi8ELb0ELb0ELb0ELb1ELb0EN3c104HalfEfEEv12SSMParamsBwd,(.L_x_10506 - _Z25selective_scan_bwd_kernelI32Selective_Scan_bwd_kernel_traitsILi32ELi8ELb0ELb0ELb0ELb1ELb0EN3c104HalfEfEEv12SSMParamsBwd)
        .other          _Z25selective_scan_bwd_kernelI32Selective_Scan_bwd_kernel_traitsILi32ELi8ELb0ELb0ELb0ELb1ELb0EN3c104HalfEfEEv12SSMParamsBwd,@"STO_CUDA_ENTRY STV_DEFAULT"
_Z25selective_scan_bwd_kernelI32Selective_Scan_bwd_kernel_traitsILi32ELi8ELb0ELb0ELb0ELb1ELb0EN3c104HalfEfEEv12SSMParamsBwd:
.text._Z25selective_scan_bwd_kernelI32Selective_Scan_bwd_kernel_traitsILi32ELi8ELb0ELb0ELb0ELb1ELb0EN3c104HalfEfEEv12SSMParamsBwd:
        /* <DEDUP_REMOVED lines=54> */
[----:B------:R-:W-:Y:S01]  /*0360*/  IMAD R31, R17, UR15, R5 ;  /* 0x0000000f111f7c24 */ /* 0x000fe2000f8e0205 */
[----:B------:R-:W-:Y:S01]  /*0370*/  IADD3 R29, P3, PT, R13, R2, RZ ;  /* 0x000000020d1d7210 */ /* 0x000fe20007f7e0ff */
[----:B0-----:R-:W-:-:S04]  /*0380*/  IMAD.WIDE.U32 R8, R17, UR8, RZ ;  /* 0x0000000811087c25 */ /* 0x001fc8000f8e00ff */
[----:B-1----:R-:W-:Y:S02]  /*0390*/  @P0 IMAD R5, R0, R7, RZ ;  /* 0x0000000700050224 */ /* 0x002fe400078e02ff */
[----:B------:R-:W-:Y:S01]  /*03a0*/  IMAD.WIDE.U32 R2, R17, R22, UR4 ;  /* 0x0000000411027e25 */ /* 0x000fe2000f8e0016 */
        /* <DEDUP_REMOVED lines=8> */
[C---:B------:R-:W-:Y:S01]  /*0430*/  IMAD.WIDE.U32 R2, R17.reuse, UR10, RZ ;  /* 0x0000000a11027c25 */ /* 0x040fe2000f8e00ff */
[----:B------:R-:W-:Y:S02]  /*0440*/  LEA.HI.X R21, R8, R25, R21, 0x2, P2 ;  /* 0x0000001908157211 */ /* 0x000fe400010f1415 */
[C---:B------:R-:W-:Y:S01]  /*0450*/  IADD3.X R8, PT, PT, R0.reuse, R15, RZ, P3, !PT ;  /* 0x0000000f00087210 */ /* 0x040fe20001ffe4ff */
[----:B------:R-:W-:Y:S01]  /*0460*/  IMAD R23, R17, UR11, R3 ;  /* 0x0000000b11177c24 */ /* 0x000fe2000f8e0203 */
[C---:B------:R-:W-:Y:S02]  /*0470*/  IADD3.X R31, PT, PT, R0.reuse, R31, RZ, P4, !PT ;  /* 0x0000001f001f7210 */ /* 0x040fe400027fe4ff */
[----:B------:R-:W-:Y:S02]  /*0480*/  IADD3.X R0, PT, PT, R0, R5, RZ, P0, !PT ;  /* 0x0000000500007210 */ /* 0x000fe400007fe4ff */
        /* <DEDUP_REMOVED lines=27> */
[----:B------:R-:W-:-:S02]  /*0640*/  LOP3.LUT R34, R0, 0x1f, R25, 0xf8, !PT ;  /* 0x0000001f00227812 */ /* 0x000fc400078ef819 */
[C---:B------:R-:W-:Y:S02]  /*0650*/  LOP3.LUT R133, R25.reuse, 0x1f, RZ, 0xc0, !PT ;  /* 0x0000001f19857812 */ /* 0x040fe400078ec0ff */
[C---:B------:R-:W-:Y:S02]  /*0660*/  IADD3 R35, PT, PT, R25.reuse, 0x200, RZ ;  /* 0x0000020019237810 */ /* 0x040fe40007ffe0ff */
        /* <DEDUP_REMOVED lines=8> */
.L_x_8465:
[----:B0-----:R-:W0:Y:S01]  /*06f0*/  LDC R43, c[0x0][0x388] ;  /* 0x0000e200ff2b7b82 */ /* 0x001e220000000800 */
[----:B------:R-:W-:Y:S01]  /*0700*/  UIADD3 UR9, UPT, UPT, UR8, -0x1, URZ ;  /* 0xffffffff08097890 */ /* 0x000fe2000fffe0ff */
[----:B------:R-:W-:Y:S02]  /*0710*/  SHF.L.U32 R3, R34, 0x1, RZ ;  /* 0x0000000122037819 */ /* 0x000fe400000006ff */
[----:B------:R-:W-:Y:S01]  /*0720*/  PRMT R0, RZ, 0x7610, R0 ;  /* 0x00007610ff007816 */ /* 0x000fe20000000000 */
[----:B------:R-:W-:Y:S01]  /*0730*/  USHF.L.U32 UR6, UR9, 0x8, URZ ;  /* 0x0000000809067899 */ /* 0x000fe200080006ff */
[C---:B------:R-:W-:Y:S02]  /*0740*/  IADD3 R8, P0, PT, R3.reuse, R28, RZ ;  /* 0x0000001c03087210 */ /* 0x040fe40007f1e0ff */
[C---:B------:R-:W-:Y:S02]  /*0750*/  IADD3 R4, P2, PT, R3.reuse, R30, RZ ;  /* 0x0000001e03047210 */ /* 0x040fe40007f5e0ff */
[----:B------:R-:W-:-:S02]  /*0760*/  IADD3 R2, P3, PT, R3, R32, RZ ;  /* 0x0000002003027210 */ /* 0x000fc40007f7e0ff */
[----:B------:R-:W-:Y:S02]  /*0770*/  IADD3.X R9, PT, PT, RZ, R29, RZ, P0, !PT ;  /* 0x0000001dff097210 */ /* 0x000fe400007fe4ff */
[----:B------:R-:W-:Y:S02]  /*0780*/  IADD3.X R5, PT, PT, RZ, R31, RZ, P2, !PT ;  /* 0x0000001fff057210 */ /* 0x000fe400017fe4ff */
[----:B------:R-:W-:Y:S02]  /*0790*/  IADD3.X R3, PT, PT, RZ, R33, RZ, P3, !PT ;  /* 0x00000021ff037210 */ /* 0x000fe40001ffe4ff */
[----:B------:R-:W-:Y:S02]  /*07a0*/  PRMT R11, RZ, 0x7610, R11 ;  /* 0x00007610ff0b7816 */ /* 0x000fe4000000000b */
        /* <DEDUP_REMOVED lines=11> */
[-C--:B------:R-:W-:Y:S02]  /*0860*/  ISETP.GE.AND P5, PT, R41, R43.reuse, PT ;  /* 0x0000002b2900720c */ /* 0x080fe40003fa6270 */
[----:B------:R-:W-:Y:S02]  /*0870*/  PRMT R15, RZ, 0x7610, R15 ;  /* 0x00007610ff0f7816 */ /* 0x000fe4000000000f */
[----:B------:R-:W-:Y:S01]  /*0880*/  PRMT R14, RZ, 0x7610, R14 ;  /* 0x00007610ff0e7816 */ /* 0x000fe2000000000e */
[----:B------:R-:W2:Y:S01]  /*0890*/  @!P6 LDG.E.U16 R0, desc[UR16][R8.64] ;  /* 0x000000100800e981 */ /* 0x000ea2000c1e1500 */
[----:B------:R-:W-:-:S02]  /*08a0*/  ISETP.GE.AND P6, PT, R42, R43, PT ;  /* 0x0000002b2a00720c */ /* 0x000fc40003fc6270 */
[----:B------:R-:W-:Y:S01]  /*08b0*/  PRMT R53, RZ, 0x7610, R53 ;  /* 0x00007610ff357816 */ /* 0x000fe20000000035 */
[----:B------:R-:W3:Y:S01]  /*08c0*/  @!P0 LDG.E.U16 R11, desc[UR16][R8.64+0x40] ;  /* 0x00004010080b8981 */ /* 0x000ee2000c1e1500 */
[----:B------:R-:W-:-:S03]  /*08d0*/  P2R R56, PR, RZ, 0x1 ;  /* 0x00000001ff387803 */ /* 0x000fc60000000000 */
[----:B------:R-:W4:Y:S04]  /*08e0*/  @!P1 LDG.E.U16 R10, desc[UR16][R8.64+0x80] ;  /* 0x00008010080a9981 */ /* 0x000f28000c1e1500 */
[----:B------:R-:W4:Y:S04]  /*08f0*/  @!P2 LDG.E.U16 R13, desc[UR16][R8.64+0xc0] ;  /* 0x0000c010080da981 */ /* 0x000f28000c1e1500 */
[----:B------:R-:W4:Y:S04]  /*0900*/  @!P3 LDG.E.U16 R12, desc[UR16][R8.64+0x100] ;  /* 0x00010010080cb981 */ /* 0x000f28000c1e1500 */
[----:B------:R-:W4:Y:S04]  /*0910*/  @!P4 LDG.E.U16 R15, desc[UR16][R8.64+0x140] ;  /* 0x00014010080fc981 */ /* 0x000f28000c1e1500 */
[----:B------:R-:W4:Y:S04]  /*0920*/  @!P5 LDG.E.U16 R14, desc[UR16][R8.64+0x180] ;  /* 0x00018010080ed981 */ /* 0x000f28000c1e1500 */
[----:B------:R0:W4:Y:S01]  /*0930*/  @!P6 LDG.E.U16 R53, desc[UR16][R8.64+0x1c0] ;  /* 0x0001c0100835e981 */ /* 0x000122000c1e1500 */
[----:B------:R-:W-:-:S02]  /*0940*/  ISETP.GE.AND P0, PT, R34, R43, PT ;  /* 0x0000002b2200720c */ /* 0x000fc40003f06270 */
[----:B------:R-:W-:Y:S01]  /*0950*/  PRMT R54, RZ, 0x7610, R54 ;  /* 0x00007610ff367816 */ /* 0x000fe20000000036 */
[----:B------:R-:W1:Y:S01]  /*0960*/  S2R R44, SR_LANEID ;  /* 0x00000000002c7919 */ /* 0x000e620000000000 */
[----:B0-----:R-:W-:Y:S02]  /*0970*/  PRMT R8, RZ, 0x7610, R8 ;  /* 0x00007610ff087816 */ /* 0x001fe40000000008 */
[C---:B-1----:R-:W-:Y:S02]  /*0980*/  IADD3 R47, PT, PT, R44.reuse, 0x20, RZ ;  /* 0x000000202c2f7810 */ /* 0x042fe40007ffe0ff */
[----:B------:R-:W-:Y:S02]  /*0990*/  IADD3 R49, PT, PT, R44, 0x40, RZ ;  /* 0x000000402c317810 */ /* 0x000fe40007ffe0ff */
[-C--:B------:R-:W-:Y:S02]  /*09a0*/  LEA.HI.SX32 R47, R47, R44.reuse, 0x1b ;  /* 0x0000002c2f2f7211 */ /* 0x080fe400078fdaff */
[----:B------:R-:W-:-:S02]  /*09b0*/  LEA.HI.SX32 R49, R49, R44, 0x1b ;  /* 0x0000002c31317211 */ /* 0x000fc400078fdaff */
[----:B------:R-:W-:Y:S02]  /*09c0*/  LEA R46, R47, R16, 0x1 ;  /* 0x000000102f2e7211 */ /* 0x000fe400078e08ff */
[C---:B------:R-:W-:Y:S02]  /*09d0*/  LEA.HI.SX32 R45, R44.reuse, R44, 0x1b ;  /* 0x0000002c2c2d7211 */ /* 0x040fe400078fdaff */
[----:B------:R-:W-:Y:S02]  /*09e0*/  LEA R47, R49, R16, 0x1 ;  /* 0x00000010312f7211 */ /* 0x000fe400078e08ff */
[C---:B------:R-:W-:Y:S02]  /*09f0*/  IADD3 R9, PT, PT, R44.reuse, 0x60, RZ ;  /* 0x000000602c097810 */ /* 0x040fe40007ffe0ff */
[C---:B------:R-:W-:Y:S02]  /*0a00*/  IADD3 R49, PT, PT, R44.reuse, 0x80, RZ ;  /* 0x000000802c317810 */ /* 0x040fe40007ffe0ff */
[----:B------:R-:W-:-:S02]  /*0a10*/  IADD3 R51, PT, PT, R44, 0xa0, RZ ;  /* 0x000000a02c337810 */ /* 0x000fc40007ffe0ff */
[C---:B------:R-:W-:Y:S02]  /*0a20*/  IADD3 R57, PT, PT, R44.reuse, 0xc0, RZ ;  /* 0x000000c02c397810 */ /* 0x040fe40007ffe0ff */
[----:B------:R-:W-:Y:S02]  /*0a30*/  LEA R45, R45, R16, 0x1 ;  /* 0x000000102d2d7211 */ /* 0x000fe400078e08ff */
[----:B------:R-:W-:Y:S02]  /*0a40*/  IADD3 R59, PT, PT, R44, 0xe0, RZ ;  /* 0x000000e02c3b7810 */ /* 0x000fe40007ffe0ff */
[-C--:B------:R-:W-:Y:S02]  /*0a50*/  LEA.HI.SX32 R9, R9, R44.reuse, 0x1b ;  /* 0x0000002c09097211 */ /* 0x080fe400078fdaff */
[-C--:B------:R-:W-:Y:S02]  /*0a60*/  LEA.HI.SX32 R49, R49, R44.reuse, 0x1b ;  /* 0x0000002c31317211 */ /* 0x080fe400078fdaff */
[----:B------:R-:W-:-:S02]  /*0a70*/  LEA.HI.SX32 R51, R51, R44, 0x1b ;  /* 0x0000002c33337211 */ /* 0x000fc400078fdaff */
[-C--:B------:R-:W-:Y:S02]  /*0a80*/  LEA.HI.SX32 R57, R57, R44.reuse, 0x1b ;  /* 0x0000002c39397211 */ /* 0x080fe400078fdaff */
[----:B------:R-:W-:Y:S02]  /*0a90*/  LEA.HI.SX32 R59, R59, R44, 0x1b ;  /* 0x0000002c3b3b7211 */ /* 0x000fe400078fdaff */
[-C--:B------:R-:W-:Y:S02]  /*0aa0*/  LEA R48, R9, R16.reuse, 0x1 ;  /* 0x0000001009307211 */ /* 0x080fe400078e08ff */
[-C--:B------:R-:W-:Y:S02]  /*0ab0*/  LEA R49, R49, R16.reuse, 0x1 ;  /* 0x0000001031317211 */ /* 0x080fe400078e08ff */
[-C--:B------:R-:W-:Y:S02]  /*0ac0*/  LEA R50, R51, R16.reuse, 0x1 ;  /* 0x0000001033327211 */ /* 0x080fe400078e08ff */
[----:B------:R-:W-:-:S02]  /*0ad0*/  LEA R51, R57, R16, 0x1 ;  /* 0x0000001039337211 */ /* 0x000fc400078e08ff */
[----:B------:R-:W-:Y:S02]  /*0ae0*/  LEA R52, R59, R16, 0x1 ;  /* 0x000000103b347211 */ /* 0x000fe400078e08ff */
[----:B------:R-:W-:Y:S01]  /*0af0*/  PRMT R57, RZ, 0x7610, R57 ;  /* 0x00007610ff397816 */ /* 0x000fe20000000039 */
[----:B--2---:R0:W-:Y:S04]  /*0b00*/  STS.U16 [R45], R0 ;  /* 0x000000002d007388 */ /* 0x0041e80000000400 */
[----:B---3--:R1:W-:Y:S04]  /*0b10*/  STS.U16 [R46+0x40], R11 ;  /* 0x0000400b2e007388 */ /* 0x0083e80000000400 */
[----:B----4-:R2:W-:Y:S01]  /*0b20*/  STS.U16 [R47+0x80], R10 ;  /* 0x0000800a2f007388 */ /* 0x0105e20000000400 */
[----:B0-----:R-:W-:-:S03]  /*0b30*/  SHF.L.U32 R0, R44, 0x3, RZ ;  /* 0x000000032c007819 */ /* 0x001fc600000006ff */
[----:B------:R0:W-:Y:S01]  /*0b40*/  STS.U16 [R48+0xc0], R13 ;  /* 0x0000c00d30007388 */ /* 0x0001e20000000400 */
[----:B------:R-:W-:-:S03]  /*0b50*/  LEA.HI.SX32 R9, R0, R0, 0x1b ;  /* 0x0000000000097211 */ /* 0x000fc600078fdaff */
[----:B------:R-:W-:Y:S01]  /*0b60*/  STS.U16 [R49+0x100], R12 ;  /* 0x0001000c31007388 */ /* 0x000fe20000000400 */
[----:B-1----:R-:W-:Y:S02]  /*0b70*/  PRMT R11, RZ, 0x7610, R11 ;  /* 0x00007610ff0b7816 */ /* 0x002fe4000000000b */
[----:B--2---:R-:W-:Y:S01]  /*0b80*/  PRMT R10, RZ, 0x7610, R10 ;  /* 0x00007610ff0a7816 */ /* 0x004fe2000000000a */
[----:B------:R1:W-:Y:S01]  /*0b90*/  STS.U16 [R50+0x140], R15 ;  /* 0x0001400f32007388 */ /* 0x0003e20000000400 */
[----:B------:R-:W-:Y:S02]  /*0ba0*/  PRMT R0, RZ, 0x7610, R0 ;  /* 0x00007610ff007816 */ /* 0x000fe40000000000 */
[----:B0-----:R-:W-:Y:S01]  /*0bb0*/  PRMT R13, RZ, 0x7610, R13 ;  /* 0x00007610ff0d7816 */ /* 0x001fe2000000000d */
[----:B------:R-:W-:Y:S04]  /*0bc0*/  STS.U16 [R51+0x180], R14 ;  /* 0x0001800e33007388 */ /* 0x000fe80000000400 */
[----:B------:R0:W-:Y:S01]  /*0bd0*/  STS.U16 [R52+0x1c0], R53 ;  /* 0x0001c03534007388 */ /* 0x0001e20000000400 */
[----:B-1----:R-:W-:-:S02]  /*0be0*/  PRMT R15, RZ, 0x7610, R15 ;  /* 0x00007610ff0f7816 */ /* 0x002fc4000000000f */
[----:B0-----:R-:W-:Y:S01]  /*0bf0*/  LEA R53, R9, R16, 0x1 ;  /* 0x0000001009357211 */ /* 0x001fe200078e08ff */
        /* <DEDUP_REMOVED lines=16> */
[----:B------:R-:W-:-:S03]  /*0d00*/  P2R R58, PR, RZ, 0x1 ;  /* 0x00000001ff3a7803 */ /* 0x000fc60000000000 */
[----:B------:R-:W4:Y:S04]  /*0d10*/  @!P4 LDG.E.U16 R13, desc[UR16][R4.64+0x140] ;  /* 0x00014010040dc981 */ /* 0x000f28000c1e1500 */
[----:B------:R-:W4:Y:S04]  /*0d20*/  @!P5 LDG.E.U16 R0, desc[UR16][R4.64+0x180] ;  /* 0x000180100400d981 */ /* 0x000f28000c1e1500 */
[----:B------:R-:W4:Y:S01]  /*0d30*/  @!P6 LDG.E.U16 R15, desc[UR16][R4.64+0x1c0] ;  /* 0x0001c010040fe981 */ /* 0x000f22000c1e1500 */
[----:B------:R-:W-:Y:S02]  /*0d40*/  ISETP.GE.AND P0, PT, R34, R43, PT ;  /* 0x0000002b2200720c */ /* 0x000fe40003f06270 */
[----:B------:R-:W-:-:S02]  /*0d50*/  PRMT R56, RZ, 0x7610, R56 ;  /* 0x00007610ff387816 */ /* 0x000fc40000000038 */
[----:B------:R-:W-:Y:S02]  /*0d60*/  PRMT R59, RZ, 0x7610, R59 ;  /* 0x00007610ff3b7816 */ /* 0x000fe4000000003b */
        /* <DEDUP_REMOVED lines=18> */
[----:B------:R-:W4:Y:S01]  /*0e90*/  LDS.U16 R0, [R53+0xe] ;  /* 0x00000e0035007984 */ /* 0x000f220000000400 */
[----:B------:R-:W-:Y:S01]  /*0ea0*/  BAR.SYNC.DEFER_BLOCKING 0x0 ;  /* 0x0000000000007b1d */ /* 0x000fe20000010000 */
[----:B0-----:R-:W-:-:S02]  /*0eb0*/  PRMT R15, RZ, 0x7610, R15 ;  /* 0x00007610ff0f7816 */ /* 0x001fc4000000000f */
[----:B------:R-:W-:Y:S02]  /*0ec0*/  PRMT R54, RZ, 0x7610, R54 ;  /* 0x00007610ff367816 */ /* 0x000fe40000000036 */
[----:B------:R-:W-:Y:S01]  /*0ed0*/  PRMT R57, RZ, 0x7610, R57 ;  /* 0x00007610ff397816 */ /* 0x000fe20000000039 */
        /* <DEDUP_REMOVED lines=12> */
[----:B---3--:R-:W-:Y:S02]  /*0fa0*/  HADD2.F32 R63, -RZ, R12.H0_H0 ;  /* 0x2000000cff3f7230 */ /* 0x008fe40000004100 */
[----:B0-----:R-:W-:-:S03]  /*0fb0*/  HADD2.F32 R3, -RZ, R8.H0_H0 ;  /* 0x20000008ff037230 */ /* 0x001fc60000004100 */
[----:B-----5:R-:W-:Y:S01]  /*0fc0*/  FADD.FTZ R63, R63, R18 ;  /* 0x000000123f3f7221 */ /* 0x020fe20000010000 */
[----:B----4-:R-:W-:Y:S01]  /*0fd0*/  HADD2.F32 R13, -RZ, R13.H0_H0 ;  /* 0x2000000dff0d7230 */ /* 0x010fe20000004100 */
[----:B------:R-:W-:Y:S01]  /*0fe0*/  BSSY.RECONVERGENT B0, `(.L_x_8442) ;  /* 0x0000049000007945 */ /* 0x000fe20003800200 */
[----:B------:R-:W-:Y:S02]  /*0ff0*/  HFMA2 R66, -RZ, RZ, 0, 0 ;  /* 0x00000000ff427431 */ /* 0x000fe400000001ff */
[----:B------:R-:W-:Y:S01]  /*1000*/  HFMA2 R77, -RZ, RZ, 0, 0 ;  /* 0x00000000ff4d7431 */ /* 0x000fe200000001ff */
[----:B------:R-:W-:Y:S02]  /*1010*/  MOV R65, RZ ;  /* 0x000000ff00417202 */ /* 0x000fe40000000f00 */
[----:B------:R-:W-:Y:S02]  /*1020*/  CS2R R78, SRZ ;  /* 0x00000000004e7805 */ /* 0x000fe4000001ff00 */
[----:B------:R-:W-:Y:S01]  /*1030*/  FSETP.GTU.FTZ.AND P2, PT, R63, 20, PT ;  /* 0x41a000003f00780b */ /* 0x000fe20003f5c000 */
[----:B------:R-:W-:-:S02]  /*1040*/  HADD2.F32 R67, -RZ, R67.H0_H0 ;  /* 0x20000043ff437230 */ /* 0x000fc40000004100 */
[----:B------:R-:W-:Y:S01]  /*1050*/  FADD.FTZ R68, R13, R18 ;  /* 0x000000120d447221 */ /* 0x000fe20000010000 */
[----:B------:R-:W-:Y:S04]  /*1060*/  STS.U16 [R45], R56 ;  /* 0x000000382d007388 */ /* 0x000fe80000000400 */
        /* <DEDUP_REMOVED lines=8> */
[----:B------:R4:W3:Y:S04]  /*10f0*/  LDS.U16 R71, [R53] ;  /* 0x0000000035477984 */ /* 0x0008e80000000400 */
[----:B------:R4:W4:Y:S04]  /*1100*/  LDS.U16 R72, [R53+0x2] ;  /* 0x0000020035487984 */ /* 0x0009280000000400 */
[----:B------:R0:W4:Y:S04]  /*1110*/  LDS.U16 R73, [R53+0x4] ;  /* 0x0000040035497984 */ /* 0x0001280000000400 */
[----:B------:R0:W4:Y:S04]  /*1120*/  LDS.U16 R76, [R53+0x6] ;  /* 0x00000600354c7984 */ /* 0x0001280000000400 */
[----:B------:R0:W4:Y:S04]  /*1130*/  LDS.U16 R80, [R53+0x8] ;  /* 0x0000080035507984 */ /* 0x0001280000000400 */
[----:B------:R0:W4:Y:S04]  /*1140*/  LDS.U16 R84, [R53+0xa] ;  /* 0x00000a0035547984 */ /* 0x0001280000000400 */
[----:B------:R1:W4:Y:S04]  /*1150*/  LDS.U16 R86, [R53+0xc] ;  /* 0x00000c0035567984 */ /* 0x0003280000000400 */
[----:B------:R1:W4:Y:S01]  /*1160*/  LDS.U16 R93, [R53+0xe] ;  /* 0x00000e00355d7984 */ /* 0x0003220000000400 */
[----:B0-----:R-:W-:-:S05]  /*1170*/  FADD.FTZ R58, R9, R18 ;  /* 0x00000012093a7221 */ /* 0x001fca0000010000 */
[----:B------:R-:W-:Y:S01]  /*1180*/  FSETP.GTU.FTZ.AND P4, PT, R58, 20, PT ;  /* 0x41a000003a00780b */ /* 0x000fe20003f9c000 */
[----:B------:R-:W-:Y:S02]  /*1190*/  HADD2.F32 R15, -RZ, R10.H0_H0 ;  /* 0x2000000aff0f7230 */ /* 0x000fe40000004100 */
[----:B-1----:R-:W-:Y:S02]  /*11a0*/  HADD2.F32 R59, -RZ, R14.H0_H0 ;  /* 0x2000000eff3b7230 */ /* 0x002fe40000004100 */
[--C-:B--2---:R-:W-:Y:S01]  /*11b0*/  FADD.FTZ R60, R3, R18.reuse ;  /* 0x00000012033c7221 */ /* 0x104fe20000010000 */
[--C-:B---3--:R-:W-:Y:S01]  /*11c0*/  FADD.FTZ R61, R11, R18.reuse ;  /* 0x000000120b3d7221 */ /* 0x108fe20000010000 */
[--C-:B------:R-:W-:Y:S01]  /*11d0*/  FADD.FTZ R62, R15, R18.reuse ;  /* 0x000000120f3e7221 */ /* 0x100fe20000010000 */
[----:B------:R-:W-:Y:S01]  /*11e0*/  FADD.FTZ R64, R59, R18 ;  /* 0x000000123b407221 */ /* 0x000fe20000010000 */
[----:B------:R-:W-:Y:S01]  /*11f0*/  HFMA2 R56, -RZ, RZ, 0, 0 ;  /* 0x00000000ff387431 */ /* 0x000fe200000001ff */
[----:B------:R-:W-:Y:S01]  /*1200*/  PRMT R57, RZ, 0x7610, R57 ;  /* 0x00007610ff397816 */ /* 0x000fe20000000039 */
[----:B------:R-:W-:Y:S01]  /*1210*/  HADD2.F32 R9, -RZ, R0.H0_H0 ;  /* 0x20000000ff097230 */ /* 0x000fe20000004100 */
[----:B------:R-:W-:-:S02]  /*1220*/  MOV R54, RZ ;  /* 0x000000ff00367202 */ /* 0x000fc40000000f00 */
[----:B------:R-:W-:Y:S02]  /*1230*/  FSETP.GTU.FTZ.AND P5, PT, R60, 20, PT ;  /* 0x41a000003c00780b */ /* 0x000fe40003fbc000 */
[----:B------:R-:W-:Y:S02]  /*1240*/  FSETP.GTU.FTZ.AND P0, PT, R61, 20, PT ;  /* 0x41a000003d00780b */ /* 0x000fe40003f1c000 */
[----:B------:R-:W-:Y:S02]  /*1250*/  FSETP.GTU.FTZ.AND P1, PT, R62, 20, PT ;  /* 0x41a000003e00780b */ /* 0x000fe40003f3c000 */
[----:B------:R-:W-:Y:S02]  /*1260*/  FSETP.GTU.FTZ.AND P3, PT, R64, 20, PT ;  /* 0x41a000004000780b */ /* 0x000fe40003f7c000 */
[----:B------:R-:W-:Y:S01]  /*1270*/  MOV R59, RZ ;  /* 0x000000ff003b7202 */ /* 0x000fe20000000f00 */
[----:B------:R-:W-:Y:S10]  /*1280*/  @P4 BRA `(.L_x_8443) ;  /* 0x0000000000784947 */ /* 0x000ff40003800000 */
        /* <DEDUP_REMOVED lines=30> */
.L_x_8443:
[----:B------:R-:W-:Y:S05]  /*1470*/  BSYNC.RECONVERGENT B0 ;  /* 0x0000000000007941 */ /* 0x000fea0003800200 */
.L_x_8442:
[----:B------:R-:W-:Y:S01]  /*1480*/  HADD2.F32 R0, -RZ, R71.H0_H0 ;  /* 0x20000047ff007230 */ /* 0x000fe20000004100 */
[----:B------:R-:W-:Y:S01]  /*1490*/  BSSY.RECONVERGENT B0, `(.L_x_8444) ;  /* 0x0000026000007945 */ /* 0x000fe20003800200 */
[----:B------:R-:W-:Y:S01]  /*14a0*/  FSETP.GTU.FTZ.AND P4, PT, R68, 20, PT ;  /* 0x41a000004400780b */ /* 0x000fe20003f9c000 */
[----:B------:R-:W-:Y:S02]  /*14b0*/  HADD2.F32 R69, -RZ, R69.H0_H0 ;  /* 0x20000045ff457230 */ /* 0x000fe40000004100 */
[----:B------:R-:W-:Y:S01]  /*14c0*/  FADD.FTZ R71, R9, R18 ;  /* 0x0000001209477221 */ /* 0x000fe20000010000 */
[----:B------:R-:W-:Y:S02]  /*14d0*/  HADD2.F32 R70, -RZ, R70.H0_H0 ;  /* 0x20000046ff467230 */ /* 0x000fe40000004100 */
[----:B------:R-:W-:Y:S01]  /*14e0*/  FFMA.FTZ R55, R0, R67, R55 ;  /* 0x0000004300377223 */ /* 0x000fe20000010037 */
[----:B----4-:R-:W-:Y:S01]  /*14f0*/  HADD2.F32 R72, -RZ, R72.H0_H0 ;  /* 0x20000048ff487230 */ /* 0x010fe20000004100 */
        /* <DEDUP_REMOVED lines=31> */
.L_x_8445:
[----:B------:R-:W-:Y:S05]  /*16f0*/  BSYNC.RECONVERGENT B0 ;  /* 0x0000000000007941 */ /* 0x000fea0003800200 */
.L_x_8444:
[----:B------:R-:W-:Y:S02]  /*1700*/  HADD2.F32 R73, -RZ, R73.H0_H0 ;  /* 0x20000049ff497230 */ /* 0x000fe40000004100 */
[----:B------:R-:W-:Y:S01]  /*1710*/  FFMA.FTZ R2, R72, R69, R55 ;  /* 0x0000004548027223 */ /* 0x000fe20000010037 */
[----:B------:R-:W-:Y:S01]  /*1720*/  BSSY.RECONVERGENT B0, `(.L_x_8446) ;  /* 0x0000025000007945 */ /* 0x000fe20003800200 */
[----:B------:R-:W-:Y:S01]  /*1730*/  FSETP.GTU.FTZ.AND P5, PT, R71, 20, PT ;  /* 0x41a000004700780b */ /* 0x000fe20003fbc000 */
[----:B------:R-:W-:Y:S02]  /*1740*/  HADD2.F32 R75, -RZ, R75.H0_H0 ;  /* 0x2000004bff4b7230 */ /* 0x000fe40000004100 */
[----:B------:R-:W-:Y:S01]  /*1750*/  FFMA.FTZ R3, R73, R70, R2 ;  /* 0x0000004649037223 */ /* 0x000fe20000010002 */
        /* <DEDUP_REMOVED lines=33> */
.L_x_8447:
[----:B------:R-:W-:Y:S05]  /*1970*/  BSYNC.RECONVERGENT B0 ;  /* 0x0000000000007941 */ /* 0x000fea0003800200 */
.L_x_8446:
        /* <DEDUP_REMOVED lines=32> */
.L_x_8449:
[----:B------:R-:W-:Y:S05]  /*1b80*/  BSYNC.RECONVERGENT B0 ;  /* 0x0000000000007941 */ /* 0x000fea0003800200 */
.L_x_8448:
        /* <DEDUP_REMOVED lines=32> */
.L_x_8451:
[----:B------:R-:W-:Y:S05]  /*1d90*/  BSYNC.RECONVERGENT B0 ;  /* 0x0000000000007941 */ /* 0x000fea0003800200 */
.L_x_8450:
        /* <DEDUP_REMOVED lines=32> */
.L_x_8453:
[----:B------:R-:W-:Y:S05]  /*1fa0*/  BSYNC.RECONVERGENT B0 ;  /* 0x0000000000007941 */ /* 0x000fea0003800200 */
.L_x_8452:
        /* <DEDUP_REMOVED lines=32> */
.L_x_8455:
[----:B------:R-:W-:Y:S05]  /*21b0*/  BSYNC.RECONVERGENT B0 ;  /* 0x0000000000007941 */ /* 0x000fea0003800200 */
.L_x_8454:
        /* <DEDUP_REMOVED lines=32> */
.L_x_8457:
[----:B------:R-:W-:Y:S05]  /*23c0*/  BSYNC.RECONVERGENT B0 ;  /* 0x0000000000007941 */ /* 0x000fea0003800200 */
.L_x_8456:
[----:B------:R-:W0:Y:S01]  /*23d0*/  LDCU UR7, c[0x0][0x38c] ;  /* 0x00007180ff0777ac */ /* 0x000e220008000800 */
[----:B------:R-:W-:Y:S02]  /*23e0*/  HADD2.F32 R80, -RZ, R80.H0_H0 ;  /* 0x20000050ff507230 */ /* 0x000fe40000004100 */
[----:B------:R-:W-:Y:S01]  /*23f0*/  FFMA.FTZ R3, R76, R75, R3 ;  /* 0x0000004b4c037223 */ /* 0x000fe20000010003 */
[----:B------:R-:W-:Y:S02]  /*2400*/  HADD2.F32 R81, -RZ, R81.H0_H0 ;  /* 0x20000051ff517230 */ /* 0x000fe40000004100 */
[----:B------:R-:W-:Y:S01]  /*2410*/  FMUL.FTZ R91, R0, R19 ;  /* 0x00000013005b7220 */ /* 0x000fe20000410000 */
[----:B------:R-:W-:Y:S02]  /*2420*/  HADD2.F32 R84, -RZ, R84.H0_H0 ;  /* 0x20000054ff547230 */ /* 0x000fe40000004100 */
[----:B------:R-:W-:Y:S01]  /*2430*/  FFMA.FTZ R3, R80, R74, R3 ;  /* 0x0000004a50037223 */ /* 0x000fe20000010003 */
[----:B------:R-:W-:-:S02]  /*2440*/  HADD2.F32 R83, -RZ, R83.H0_H0 ;  /* 0x20000053ff537230 */ /* 0x000fc40000004100 */
[----:B------:R-:W-:Y:S01]  /*2450*/  FMUL.FTZ R92, R72, R19 ;  /* 0x00000013485c7220 */ /* 0x000fe20000410000 */
[----:B------:R-:W-:Y:S02]  /*2460*/  HADD2.F32 R86, -RZ, R86.H0_H0 ;  /* 0x20000056ff567230 */ /* 0x000fe40000004100 */
[----:B------:R-:W-:Y:S01]  /*2470*/  FFMA.FTZ R3, R84, R81, R3 ;  /* 0x0000005154037223 */ /* 0x000fe20000010003 */
[----:B------:R-:W-:Y:S02]  /*2480*/  HADD2.F32 R82, -RZ, R82.H0_H0 ;  /* 0x20000052ff527230 */ /* 0x000fe40000004100 */
[----:B------:R-:W-:Y:S01]  /*2490*/  FMUL.FTZ R94, R73, R19 ;  /* 0x00000013495e7220 */ /* 0x000fe20000410000 */
[----:B------:R-:W-:Y:S02]  /*24a0*/  HADD2.F32 R93, -RZ, R93.H0_H0 ;  /* 0x2000005dff5d7230 */ /* 0x000fe40000004100 */
[----:B------:R-:W-:Y:S01]  /*24b0*/  FFMA.FTZ R2, R86, R83, R3 ;  /* 0x0000005356027223 */ /* 0x000fe20000010003 */
        /* <DEDUP_REMOVED lines=10> */
[----:B------:R-:W-:Y:S01]  /*2560*/  UIADD3 UR4, UPT, UPT, UR8, -0x2, URZ ;  /* 0xfffffffe08047890 */ /* 0x000fe2000fffe0ff */
[----:B------:R-:W-:Y:S01]  /*2570*/  HFMA2 R66, -RZ, RZ, 0, 0 ;  /* 0x00000000ff427431 */ /* 0x000fe200000001ff */
        /* <DEDUP_REMOVED lines=11> */
[----:B------:R-:W-:Y:S01]  /*2630*/  FMUL.FTZ R102, R82, R71 ;  /* 0x0000004752667220 */ /* 0x000fe20000410000 */
[----:B------:R-:W-:Y:S01]  /*2640*/  IADD3 R103, PT, PT, R16, 0xcd8, RZ ;  /* 0x00000cd810677810 */ /* 0x000fe20007ffe0ff */
[----:B------:R-:W2:Y:S01]  /*2650*/  LDC.64 R10, c[0x0][0x3c0] ;  /* 0x0000f000ff0a7b82 */ /* 0x000ea20000000a00 */
[----:B------:R-:W-:Y:S01]  /*2660*/  MOV R105, R26 ;  /* 0x0000001a00697202 */ /* 0x000fe20000000f00 */
[----:B------:R-:W-:Y:S01]  /*2670*/  UIADD3 UR11, UPT, UPT, -UR7, URZ, URZ ;  /* 0x000000ff070b7290 */ /* 0x000fe2000fffe1ff */
[----:B------:R-:W-:Y:S01]  /*2680*/  MOV R104, R27 ;  /* 0x0000001b00687202 */ /* 0x000fe20000000f00 */
[----:B------:R-:W3:Y:S01]  /*2690*/  LDCU UR12, c[0x0][0x394] ;  /* 0x00007280ff0c77ac */ /* 0x000ee20008000800 */
[----:B------:R-:W-:-:S02]  /*26a0*/  MOV R107, R20 ;  /* 0x00000014006b7202 */ /* 0x000fc40000000f00 */
[----:B------:R-:W-:Y:S01]  /*26b0*/  MOV R106, R21 ;  /* 0x00000015006a7202 */ /* 0x000fe20000000f00 */
[----:B------:R-:W4:Y:S01]  /*26c0*/  LDC.64 R12, c[0x0][0x3a8] ;  /* 0x0000ea00ff0c7b82 */ /* 0x000f220000000a00 */
[----:B0-----:R-:W-:Y:S01]  /*26d0*/  ISETP.LE.AND P0, PT, R2, UR8, PT ;  /* 0x0000000802007c0c */ /* 0x001fe2000bf03270 */
[----:B------:R-:W-:Y:S01]  /*26e0*/  ULOP3.LUT UR5, UR5, 0x400, URZ, 0xc0, !UPT ;  /* 0x0000040005057892 */ /* 0x000fe2000f8ec0ff */
[----:B------:R-:W-:Y:S02]  /*26f0*/  MOV R109, R22 ;  /* 0x00000016006d7202 */ /* 0x000fe40000000f00 */
[----:B------:R-:W-:Y:S02]  /*2700*/  MOV R108, R23 ;  /* 0x00000017006c7202 */ /* 0x000fe40000000f00 */
[----:B------:R-:W-:Y:S01]  /*2710*/  MOV R110, R16 ;  /* 0x00000010006e7202 */ /* 0x000fe20000000f00 */
[----:B------:R-:W0:Y:S01]  /*2720*/  LDC R137, c[0x0][0x394] ;  /* 0x0000e500ff897b82 */ /* 0x000e220000000800 */
[----:B------:R-:W-:-:S02]  /*2730*/  ISETP.EQ.AND P0, PT, R25, RZ, !P0 ;  /* 0x000000ff1900720c */ /* 0x000fc40004702270 */
[----:B------:R-:W-:Y:S02]  /*2740*/  MOV R112, UR10 ;  /* 0x0000000a00707c02 */ /* 0x000fe40008000f00 */
[----:B-1----:R-:W-:Y:S02]  /*2750*/  SHF.L.U64.HI R9, R8, 0x2, R9 ;  /* 0x0000000208097819 */ /* 0x002fe40000010209 */
[----:B------:R-:W-:Y:S02]  /*2760*/  MOV R111, UR4 ;  /* 0x00000004006f7c02 */ /* 0x000fe40008000f00 */
[----:B--2---:R-:W-:Y:S02]  /*2770*/  SHF.L.U64.HI R11, R10, 0x2, R11 ;  /* 0x000000020a0b7819 */ /* 0x004fe4000001020b */
[----:B---34-:R-:W-:-:S07]  /*2780*/  SHF.L.U64.HI R13, R12, 0x2, R13 ;  /* 0x000000020c0d7819 */ /* 0x018fce000001020d */
.L_x_8464:
        /* <DEDUP_REMOVED lines=20> */
[----:B------:R-:W1:Y:S01]  /*28d0*/  MUFU.EX2 R120, R120 ;  /* 0x0000007800787308 */ /* 0x000e620000000800 */
[C---:B------:R-:W-:Y:S01]  /*28e0*/  FMUL.FTZ R115, R117.reuse, R64 ;  /* 0x0000004075737220 */ /* 0x040fe20000410000 */
[C---:B------:R-:W-:Y:S01]  /*28f0*/  FMUL.FTZ R114, R117.reuse, R68 ;  /* 0x0000004475727220 */ /* 0x040fe20000410000 */
[----:B------:R-:W-:-:S05]  /*2900*/  FMUL.FTZ R117, R117, R71 ;  /* 0x0000004775757220 */ /* 0x000fca0000410000 */
        /* <DEDUP_REMOVED lines=24> */
.L_x_8460:
[----:B------:R1:W2:Y:S02]  /*2a90*/  LDS R132, [R135+0xc5c] ;  /* 0x000c5c0087847984 */ /* 0x0002a40000000800 */
.L_x_8461:
[----:B------:R-:W-:Y:S05]  /*2aa0*/  BSYNC.RECONVERGENT B0 ;  /* 0x0000000000007941 */ /* 0x000fea0003800200 */
.L_x_8459:
        /* <DEDUP_REMOVED lines=19> */
[C---:B-----5:R-:W-:Y:S01]  /*2be0*/  FFMA.FTZ R2, R119.reuse, R15, R126 ;  /* 0x0000000f77027223 */ /* 0x060fe2000001007e */
        /* <DEDUP_REMOVED lines=8> */
[----:B------:R-:W-:Y:S02]  /*2c70*/  FMUL.FTZ R2, R118, R15 ;  /* 0x0000000f76027220 */ /* 0x000fe40000410000 */
        /* <DEDUP_REMOVED lines=9> */
[----:B------:R-:W-:-:S04]  /*2d10*/  FMUL.FTZ R2, R114, R15 ;  /* 0x0000000f72027220 */ /* 0x000fc80000410000 */
[----:B------:R-:W-:Y:S01]  /*2d20*/  FMUL.FTZ R2, R117, R2 ;  /* 0x0000000275027220 */ /* 0x000fe20000410000 */
[----:B0-----:R-:W-:-:S04]  /*2d30*/  @P1 FMUL.FTZ R134, R134, R3 ;  /* 0x0000000386861220 */ /* 0x001fc80000410000 */
[----:B------:R-:W0:Y:S01]  /*2d40*/  SHFL.UP PT, R15, R2, 0x1, RZ ;  /* 0x04200000020f7989 */ /* 0x000e2200000e00ff */
[----:B--2---:R-:W-:Y:S01]  /*2d50*/  @P1 FFMA.FTZ R122, R3, R136, R122 ;  /* 0x00000088037a1223 */ /* 0x004fe2000001007a */
[----:B------:R-:W-:Y:S02]  /*2d60*/  @P1 MOV R3, R134 ;  /* 0x0000008600031202 */ /* 0x000fe40000000f00 */
[----:B------:R-:W-:Y:S02]  /*2d70*/  ISETP.GE.AND P1, PT, R44, 0x1, PT ;  /* 0x000000012c00780c */ /* 0x000fe40003f26270 */
[----:B------:R-:W2:Y:S04]  /*2d80*/  SHFL.DOWN PT, R136, R122, 0x2, 0x1f ;  /* 0x08401f007a887f89 */ /* 0x000ea800000e0000 */
[----:B------:R-:W5:Y:S01]  /*2d90*/  SHFL.DOWN PT, R134, R3, 0x2, 0x1f ;  /* 0x08401f0003867f89 */ /* 0x000f6200000e0000 */
[----:B----4-:R-:W-:-:S05]  /*2da0*/  FFMA.FTZ R14, R2, R14, R139 ;  /* 0x0000000e020e7223 */ /* 0x010fca000001008b */
[----:B------:R-:W-:-:S05]  /*2db0*/  FSEL R139, R139, R14, !P1 ;  /* 0x0000000e8b8b7208 */ /* 0x000fca0004800000 */
[----:B------:R-:W4:Y:S01]  /*2dc0*/  SHFL.UP PT, R14, R139, 0x2, RZ ;  /* 0x044000008b0e7989 */ /* 0x000f2200000e00ff */
[----:B0-----:R-:W-:Y:S01]  /*2dd0*/  @P1 FMUL.FTZ R2, R2, R15 ;  /* 0x0000000f02021220 */ /* 0x001fe20000410000 */
[----:B------:R-:W-:-:S04]  /*2de0*/  ISETP.GE.AND P1, PT, R44, 0x2, PT ;  /* 0x000000022c00780c */ /* 0x000fc80003f26270 */
[----:B------:R-:W0:Y:S01]  /*2df0*/  SHFL.UP PT, R15, R2, 0x2, RZ ;  /* 0x04400000020f7989 */ /* 0x000e2200000e00ff */
[C---:B--2---:R-:W-:Y:S01]  /*2e00*/  @!P3 FFMA.FTZ R122, R3.reuse, R136, R122 ;  /* 0x00000088037ab223 */ /* 0x044fe2000001007a */
[----:B-----5:R-:W-:-:S04]  /*2e10*/  @!P3 FMUL.FTZ R134, R3, R134 ;  /* 0x000000860386b220 */ /* 0x020fc80000410000 */
[----:B------:R-:W2:Y:S01]  /*2e20*/  SHFL.DOWN PT, R136, R122, 0x4, 0x1f ;  /* 0x08801f007a887f89 */ /* 0x000ea200000e0000 */
[----:B------:R-:W-:Y:S02]  /*2e30*/  @!P3 MOV R3, R134 ;  /* 0x000000860003b202 */ /* 0x000fe40000000f00 */
[----:B------:R-:W-:-:S03]  /*2e40*/  ISETP.GT.U32.AND P3, PT, R133, 0x1b, PT ;  /* 0x0000001b8500780c */ /* 0x000fc60003f64070 */
[----:B------:R-:W5:Y:S01]  /*2e50*/  SHFL.DOWN PT, R134, R3, 0x4, 0x1f ;  /* 0x08801f0003867f89 */ /* 0x000f6200000e0000 */
[----:B----4-:R-:W-:-:S05]  /*2e60*/  FFMA.FTZ R14, R2, R14, R139 ;  /* 0x0000000e020e7223 */ /* 0x010fca000001008b */
[----:B------:R-:W-:Y:S01]  /*2e70*/  FSEL R139, R139, R14, !P1 ;  /* 0x0000000e8b8b7208 */ /* 0x000fe20004800000 */
[----:B0-----:R-:W-:Y:S01]  /*2e80*/  @P1 FMUL.FTZ R2, R2, R15 ;  /* 0x0000000f02021220 */ /* 0x001fe20000410000 */
[----:B------:R-:W-:Y:S02]  /*2e90*/  ISETP.GE.AND P1, PT, R44, 0x4, PT ;  /* 0x000000042c00780c */ /* 0x000fe40003f26270 */
[----:B------:R-:W-:Y:S01]  /*2ea0*/  MOV R15, RZ ;  /* 0x000000ff000f7202 */ /* 0x000fe20000000f00 */
[----:B------:R-:W0:Y:S01]  /*2eb0*/  SHFL.UP PT, R14, R139, 0x4, RZ ;  /* 0x048000008b0e7989 */ /* 0x000e2200000e00ff */
[----:B--2---:R-:W-:-:S03]  /*2ec0*/  @!P3 FFMA.FTZ R122, R3, R136, R122 ;  /* 0x00000088037ab223 */ /* 0x004fc6000001007a */
[----:B------:R-:W2:Y:S04]  /*2ed0*/  SHFL.UP PT, R141, R2, 0x4, RZ ;  /* 0x04800000028d7989 */ /* 0x000ea800000e00ff */
[----:B------:R-:W4:Y:S01]  /*2ee0*/  SHFL.DOWN PT, R138, R122, 0x8, 0x1f ;  /* 0x09001f007a8a7f89 */ /* 0x000f2200000e0000 */
[----:B-----5:R-:W-:-:S05]  /*2ef0*/  @!P3 FMUL.FTZ R134, R3, R134 ;  /* 0x000000860386b220 */ /* 0x020fca0000410000 */
[----:B------:R-:W-:Y:S02]  /*2f00*/  @!P3 MOV R3, R134 ;  /* 0x000000860003b202 */ /* 0x000fe40000000f00 */
[----:B------:R-:W-:-:S03]  /*2f10*/  ISETP.GT.U32.AND P3, PT, R133, 0x17, PT ;  /* 0x000000178500780c */ /* 0x000fc60003f64070 */
[----:B------:R-:W5:Y:S01]  /*2f20*/  SHFL.DOWN PT, R136, R3, 0x8, 0x1f ;  /* 0x09001f0003887f89 */ /* 0x000f6200000e0000 */
[----:B0-----:R-:W-:-:S05]  /*2f30*/  FFMA.FTZ R14, R2, R14, R139 ;  /* 0x0000000e020e7223 */ /* 0x001fca000001008b */
[----:B------:R-:W-:Y:S01]  /*2f40*/  FSEL R139, R139, R14, !P1 ;  /* 0x0000000e8b8b7208 */ /* 0x000fe20004800000 */
[----:B------:R-:W-:Y:S02]  /*2f50*/  HFMA2 R14, -RZ, RZ, 1.875, 0 ;  /* 0x3f800000ff0e7431 */ /* 0x000fe400000001ff */
[----:B--2---:R-:W-:Y:S01]  /*2f60*/  @P1 FMUL.FTZ R2, R2, R141 ;  /* 0x0000008d02021220 */ /* 0x004fe20000410000 */
[----:B------:R-:W-:Y:S01]  /*2f70*/  ISETP.GE.AND P1, PT, R44, 0x8, PT ;  /* 0x000000082c00780c */ /* 0x000fe20003f26270 */
[C---:B----4-:R-:W-:Y:S01]  /*2f80*/  @!P3 FFMA.FTZ R122, R3.reuse, R138, R122 ;  /* 0x0000008a037ab223 */ /* 0x050fe2000001007a */
[----:B------:R-:W0:Y:S04]  /*2f90*/  SHFL.UP PT, R134, R139, 0x8, RZ ;  /* 0x050000008b867989 */ /* 0x000e2800000e00ff */
[----:B------:R-:W2:Y:S04]  /*2fa0*/  SHFL.UP PT, R141, R2, 0x8, RZ ;  /* 0x05000000028d7989 */ /* 0x000ea800000e00ff */
[----:B------:R-:W-:Y:S04]  /*2fb0*/  @P0 LDS.64 R14, [R103] ;  /* 0x00000000670e0984 */ /* 0x000fe80000000a00 */
[----:B------:R-:W4:Y:S01]  /*2fc0*/  SHFL.DOWN PT, R138, R122, 0x10, 0x1f ;  /* 0x0a001f007a8a7f89 */ /* 0x000f2200000e0000 */
[----:B-----5:R-:W-:-:S05]  /*2fd0*/  @!P3 FMUL.FTZ R136, R3, R136 ;  /* 0x000000880388b220 */ /* 0x020fca0000410000 */
[----:B------:R-:W-:Y:S02]  /*2fe0*/  @!P3 MOV R3, R136 ;  /* 0x000000880003b202 */ /* 0x000fe40000000f00 */
[----:B------:R-:W-:-:S03]  /*2ff0*/  ISETP.GT.U32.AND P3, PT, R133, 0xf, PT ;  /* 0x0000000f8500780c */ /* 0x000fc60003f64070 */
[----:B------:R-:W5:Y:S01]  /*3000*/  SHFL.DOWN PT, R136, R3, 0x10, 0x1f ;  /* 0x0a001f0003887f89 */ /* 0x000f6200000e0000 */
[C---:B0-----:R-:W-:Y:S01]  /*3010*/  FFMA.FTZ R134, R2.reuse, R134, R139 ;  /* 0x0000008602867223 */ /* 0x041fe2000001008b */
[----:B--2---:R-:W-:-:S04]  /*3020*/  @P1 FMUL.FTZ R2, R2, R141 ;  /* 0x0000008d02021220 */ /* 0x004fc80000410000 */
[----:B------:R-:W-:Y:S02]  /*3030*/  FSEL R139, R139, R134, !P1 ;  /* 0x000000868b8b7208 */ /* 0x000fe40004800000 */
[----:B------:R-:W-:Y:S01]  /*3040*/  ISETP.GE.AND P1, PT, R44, 0x10, PT ;  /* 0x000000102c00780c */ /* 0x000fe20003f26270 */
[----:B------:R-:W-:Y:S01]  /*3050*/  SHFL.UP PT, R141, R2, 0x10, RZ ;  /* 0x06000000028d7989 */ /* 0x000fe200000e00ff */
[----:B----4-:R-:W-:-:S03]  /*3060*/  @!P3 FFMA.FTZ R122, R3, R138, R122 ;  /* 0x0000008a037ab223 */ /* 0x010fc6000001007a */
[----:B------:R-:W0:Y:S04]  /*3070*/  SHFL.UP PT, R134, R139, 0x10, RZ ;  /* 0x060000008b867989 */ /* 0x000e2800000e00ff */
[----:B------:R-:W-:Y:S04]  /*3080*/  SHFL.DOWN PT, R143, R122, 0x1, 0x1f ;  /* 0x08201f007a8f7f89 */ /* 0x000fe800000e0000 */
[----:B------:R-:W-:Y:S01]  /*3090*/  SHFL.IDX PT, R122, R122, RZ, 0x1f ;  /* 0x00001fff7a7a7589 */ /* 0x000fe200000e0000 */
[----:B-----5:R-:W-:-:S03]  /*30a0*/  @!P3 FMUL.FTZ R136, R3, R136 ;  /* 0x000000880388b220 */ /* 0x020fc60000410000 */
[----:B------:R-:W-:Y:S02]  /*30b0*/  SHFL.IDX PT, R140, R15, RZ, 0x1f ;  /* 0x00001fff0f8c7589 */ /* 0x000fe400000e0000 */
[----:B------:R-:W-:Y:S02]  /*30c0*/  @!P3 MOV R3, R136 ;  /* 0x000000880003b202 */ /* 0x000fe40000000f00 */
[----:B------:R-:W-:-:S03]  /*30d0*/  ISETP.NE.AND P3, PT, R25, 0x1f, PT ;  /* 0x0000001f1900780c */ /* 0x000fc60003f65270 */
[----:B------:R-:W2:Y:S01]  /*30e0*/  SHFL.DOWN PT, R136, R3, 0x1, 0x1f ;  /* 0x08201f0003887f89 */ /* 0x000ea200000e0000 */
[C---:B0-----:R-:W-:Y:S01]  /*30f0*/  FFMA.FTZ R134, R2.reuse, R134, R139 ;  /* 0x0000008602867223 */ /* 0x041fe2000001008b */
[----:B------:R-:W-:Y:S02]  /*3100*/  @P1 FMUL.FTZ R2, R2, R141 ;  /* 0x0000008d02021220 */ /* 0x000fe40000410000 */
[----:B------:R-:W0:Y:S02]  /*3110*/  SHFL.IDX PT, R3, R3, RZ, 0x1f ;  /* 0x00001fff03037589 */ /* 0x000e2400000e0000 */
[----:B------:R-:W-:Y:S02]  /*3120*/  FSEL R139, R139, R134, !P1 ;  /* 0x000000868b8b7208 */ /* 0x000fe40004800000 */
[----:B------:R-:W-:Y:S01]  /*3130*/  SHFL.UP PT, R2, R2, 0x1, RZ ;  /* 0x0420000002027989 */ /* 0x000fe200000e00ff */
[----:B------:R-:W-:-:S03]  /*3140*/  ISETP.GT.AND P1, PT, R44, 0x1e, PT ;  /* 0x0000001e2c00780c */ /* 0x000fc60003f24270 */
[----:B------:R-:W-:Y:S01]  /*3150*/  SHFL.UP PT, R139, R139, 0x1, RZ ;  /* 0x042000008b8b7989 */ /* 0x000fe200000e00ff */
[----:B--2---:R-:W-:Y:S01]  /*3160*/  @P3 FFMA.FTZ R140, R136, R140, R143 ;  /* 0x0000008c888c3223 */ /* 0x004fe2000001008f */
[----:B------:R-:W-:-:S03]  /*3170*/  ISETP.NE.AND P3, PT, R44, RZ, PT ;  /* 0x000000ff2c00720c */ /* 0x000fc60003f65270 */
[----:B------:R-:W-:Y:S01]  /*3180*/  FFMA.FTZ R132, R140, R132, R131 ;  /* 0x000000848c847223 */ /* 0x000fe20000010083 */
[C---:B0-----:R-:W-:Y:S01]  /*3190*/  FFMA.FTZ R15, R3.reuse, R15, R122 ;  /* 0x0000000f030f7223 */ /* 0x041fe2000001007a */
[----:B------:R-:W-:Y:S02]  /*31a0*/  FMUL.FTZ R14, R3, R14 ;  /* 0x0000000e030e7220 */ /* 0x000fe40000410000 */
[----:B------:R-:W-:Y:S01]  /*31b0*/  FFMA.FTZ R130, R117, R132, R130 ;  /* 0x0000008475827223 */ /* 0x000fe20000010082 */
[----:B------:R-:W-:-:S03]  /*31c0*/  FMUL.FTZ R146, R132, R71 ;  /* 0x0000004784927220 */ /* 0x000fc60000410000 */
[----:B------:R-:W-:Y:S01]  /*31d0*/  FFMA.FTZ R134, R114, R130, R127 ;  /* 0x0000008272867223 */ /* 0x000fe2000001007f */
[----:B------:R-:W-:Y:S01]  /*31e0*/  FADD.FTZ R90, R146, R90 ;  /* 0x0000005a925a7221 */ /* 0x000fe20000010000 */
[----:B------:R-:W0:Y:S02]  /*31f0*/  @!P3 S2R R148, SR_CgaCtaId ;  /* 0x000000000094b919 */ /* 0x000e240000008800 */
[----:B------:R-:W-:Y:S01]  /*3200*/  FFMA.FTZ R128, R115, R134, R128 ;  /* 0x0000008673807223 */ /* 0x000fe20000010080 */
[----:B------:R-:W-:-:S03]  /*3210*/  FMUL.FTZ R131, R134, R64 ;  /* 0x0000004086837220 */ /* 0x000fc60000410000 */
[----:B------:R-:W-:Y:S01]  /*3220*/  FFMA.FTZ R136, R116, R128, R125 ;  /* 0x0000008074887223 */ /* 0x000fe2000001007d */
[----:B------:R-:W-:-:S03]  /*3230*/  FADD.FTZ R88, R131, R88 ;  /* 0x0000005883587221 */ /* 0x000fc60000010000 */
[----:B------:R-:W-:-:S04]  /*3240*/  FFMA.FTZ R126, R119, R136, R126 ;  /* 0x00000088777e7223 */ /* 0x000fc8000001007e */
[----:B------:R-:W-:Y:S01]  /*3250*/  FMUL.FTZ R122, R113, R126 ;  /* 0x0000007e717a7220 */ /* 0x000fe20000410000 */
[----:B---3--:R-:W2:Y:S02]  /*3260*/  SHFL.IDX PT, R138, R129, RZ, 0x1f ;  /* 0x00001fff818a7589 */ /* 0x008ea400000e0000 */
[----:B--2---:R-:W-:Y:S01]  /*3270*/  @P2 FFMA.FTZ R138, R2, R138, R139 ;  /* 0x0000008a028a2223 */ /* 0x004fe2000001008b */
[----:B------:R-:W-:-:S03]  /*3280*/  ISETP.NE.AND P2, PT, R25, RZ, PT ;  /* 0x000000ff1900720c */ /* 0x000fc60003f45270 */
[----:B------:R-:W-:Y:S01]  /*3290*/  FFMA.FTZ R138, R120, R138, R95 ;  /* 0x0000008a788a7223 */ /* 0x000fe2000001005f */
[----:B------:R-:W-:-:S03]  /*32a0*/  FFMA.FTZ R120, R118, R126, R123 ;  /* 0x0000007e76787223 */ /* 0x000fc6000001007b */
[CC--:B------:R-:W-:Y:S01]  /*32b0*/  FFMA.FTZ R140, R121.reuse, R138.reuse, R96 ;  /* 0x0000008a798c7223 */ /* 0x0c0fe20000010060 */
[----:B------:R-:W-:Y:S01]  /*32c0*/  FFMA.FTZ R125, R0, R138, RZ ;  /* 0x0000008a007d7223 */ /* 0x000fe200000100ff */
        /* <DEDUP_REMOVED lines=9> */
[----:B------:R-:W-:Y:S01]  /*3360*/  FMUL.FTZ R119, R120, R60 ;  /* 0x0000003c78777220 */ /* 0x000fe20000410000 */
[----:B------:R-:W-:Y:S01]  /*3370*/  FADD.FTZ R123, -R97, R142 ;  /* 0x0000008e617b7221 */ /* 0x000fe20000010100 */
[----:B------:R-:W-:Y:S01]  /*3380*/  FFMA.FTZ R139, R76, R129, R125 ;  /* 0x000000814c8b7223 */ /* 0x000fe2000001007d */
[----:B------:R-:W-:Y:S01]  /*3390*/  FFMA.FTZ R138, R2, R121, RZ ;  /* 0x00000079028a7223 */ /* 0x000fe200000100ff */
[----:B------:R-:W-:Y:S01]  /*33a0*/  FMUL.FTZ R125, R126, R61 ;  /* 0x0000003d7e7d7220 */ /* 0x000fe20000410000 */
[----:B------:R-:W-:Y:S01]  /*33b0*/  FFMA.FTZ R116, R116, R129, R99 ;  /* 0x0000008174747223 */ /* 0x000fe20000010063 */
[----:B------:R-:W-:Y:S01]  /*33c0*/  FADD.FTZ R129, -R98, R129 ;  /* 0x0000008162817221 */ /* 0x000fe20000010100 */
        /* <DEDUP_REMOVED lines=10> */
[----:B------:R-:W-:Y:S01]  /*3470*/  FMUL.FTZ R141, R130, R68 ;  /* 0x00000044828d7220 */ /* 0x000fe20000410000 */
[-C--:B------:R-:W-:Y:S01]  /*3480*/  FFMA.FTZ R117, R117, R144.reuse, R102 ;  /* 0x0000009075757223 */ /* 0x080fe20000010066 */
[----:B------:R-:W-:Y:S01]  /*3490*/  FFMA.FTZ R114, R142, R139, R115 ;  /* 0x0000008b8e727223 */ /* 0x000fe20000010073 */
[----:B------:R-:W-:Y:S01]  /*34a0*/  FADD.FTZ R116, -R101, R144 ;  /* 0x0000009065747221 */ /* 0x000fe20000010100 */
[----:B------:R-:W-:Y:S01]  /*34b0*/  FFMA.FTZ R144, R86, R144, R143 ;  /* 0x0000009056907223 */ /* 0x000fe2000001008f */
[----:B------:R-:W-:Y:S01]  /*34c0*/  @!P3 MOV R143, 0x400 ;  /* 0x00000400008fb802 */ /* 0x000fe20000000f00 */
[----:B------:R-:W-:Y:S01]  /*34d0*/  FFMA.FTZ R138, R131, R127, R114 ;  /* 0x0000007f838a7223 */ /* 0x000fe20000010072 */
[----:B------:R-:W-:Y:S01]  /*34e0*/  FADD.FTZ R114, -R102, R117 ;  /* 0x0000007566727221 */ /* 0x000fe20000010100 */
[----:B------:R-:W-:Y:S01]  /*34f0*/  FADD.FTZ R87, R142, R87 ;  /* 0x000000578e577221 */ /* 0x000fe20000010000 */
[----:B0-----:R-:W-:Y:S01]  /*3500*/  @!P3 LEA R16, R148, R143, 0x18 ;  /* 0x0000008f9410b211 */ /* 0x001fe200078ec0ff */
[----:B------:R-:W-:Y:S01]  /*3510*/  FFMA.FTZ R115, R141, R116, R138 ;  /* 0x000000748d737223 */ /* 0x000fe2000001008a */
[----:B------:R-:W-:Y:S01]  /*3520*/  FFMA.FTZ R138, R93, R117, R144 ;  /* 0x000000755d8a7223 */ /* 0x000fe20000010090 */
[C---:B------:R-:W-:Y:S01]  /*3530*/  FMUL.FTZ R142, R113.reuse, R136 ;  /* 0x00000088718e7220 */ /* 0x040fe20000410000 */
[----:B------:R-:W-:Y:S01]  /*3540*/  FMUL.FTZ R3, R113, R120 ;  /* 0x0000007871037220 */ /* 0x000fe20000410000 */
[----:B------:R-:W-:Y:S01]  /*3550*/  FFMA.FTZ R115, R146, R114, R115 ;  /* 0x0000007292737223 */ /* 0x000fe20000010073 */
[----:B------:R0:W-:Y:S01]  /*3560*/  @!P2 STS.64 [R103], R14 ;  /* 0x0000000e6700a388 */ /* 0x0001e20000000a00 */
[----:B------:R-:W-:Y:S01]  /*3570*/  FMUL.FTZ R142, R129, R142 ;  /* 0x0000008e818e7220 */ /* 0x000fe20000410000 */
[----:B------:R-:W-:Y:S01]  /*3580*/  FMUL.FTZ R123, R123, R122 ;  /* 0x0000007a7b7b7220 */ /* 0x000fe20000410000 */
[----:B------:R-:W-:Y:S01]  /*3590*/  FMUL.FTZ R122, R118, R3 ;  /* 0x00000003767a7220 */ /* 0x000fe20000410000 */
[----:B------:R-:W2:Y:S01]  /*35a0*/  SHFL.DOWN PT, R117, R138, 0x1, 0x1f ;  /* 0x08201f008a757f89 */ /* 0x000ea200000e0000 */
[C---:B------:R-:W-:Y:S01]  /*35b0*/  FMUL.FTZ R3, R113.reuse, R130 ;  /* 0x0000008271037220 */ /* 0x040fe20000410000 */
[----:B------:R-:W-:Y:S01]  /*35c0*/  FMUL.FTZ R118, R113, R124 ;  /* 0x0000007c71767220 */ /* 0x000fe20000410000 */
[----:B------:R-:W-:Y:S01]  /*35d0*/  FFMA.FTZ R126, R70, R126, R123 ;  /* 0x0000007e467e7223 */ /* 0x000fe2000001007b */
[----:B------:R-:W3:Y:S01]  /*35e0*/  SHFL.DOWN PT, R144, R115, 0x1, 0x1f ;  /* 0x08201f0073907f89 */ /* 0x000ee200000e0000 */
[----:B------:R-:W-:Y:S01]  /*35f0*/  FMUL.FTZ R116, R116, R3 ;  /* 0x0000000374747220 */ /* 0x000fe20000410000 */
[----:B------:R-:W-:Y:S01]  /*3600*/  FMUL.FTZ R118, R121, R118 ;  /* 0x0000007679767220 */ /* 0x000fe20000410000 */
[----:B------:R-:W-:Y:S01]  /*3610*/  FFMA.FTZ R3, R69, R120, R122 ;  /* 0x0000007845037223 */ /* 0x000fe2000001007a */
[----:B0-----:R-:W-:Y:S01]  /*3620*/  FMUL.FTZ R14, R113, R134 ;  /* 0x00000086710e7220 */ /* 0x001fe20000410000 */
        /* <DEDUP_REMOVED lines=14> */
[----:B---3--:R-:W-:-:S04]  /*3710*/  @!P1 FADD.FTZ R115, R115, R144 ;  /* 0x0000009073739221 */ /* 0x008fc80000010000 */
[----:B------:R-:W0:Y:S01]  /*3720*/  SHFL.DOWN PT, R117, R138, 0x2, 0x1f ;  /* 0x08401f008a757f89 */ /* 0x000e2200000e0000 */
[----:B------:R-:W-:-:S03]  /*3730*/  ISETP.GT.AND P1, PT, R44, 0x1d, PT ;  /* 0x0000001d2c00780c */ /* 0x000fc60003f24270 */
[----:B------:R-:W2:Y:S10]  /*3740*/  SHFL.DOWN PT, R144, R115, 0x2, 0x1f ;  /* 0x08401f0073907f89 */ /* 0x000eb400000e0000 */
[----:B0-----:R-:W-:Y:S01]  /*3750*/  @!P1 FADD.FTZ R138, R138, R117 ;  /* 0x000000758a8a9221 */ /* 0x001fe20000010000 */
[----:B--2---:R-:W-:-:S04]  /*3760*/  @!P1 FADD.FTZ R115, R115, R144 ;  /* 0x0000009073739221 */ /* 0x004fc80000010000 */
        /* <DEDUP_REMOVED lines=11> */
[C---:B------:R-:W-:Y:S01]  /*3820*/  FMUL.FTZ R144, R113.reuse, R128 ;  /* 0x0000008071907220 */ /* 0x040fe20000410000 */
[----:B------:R-:W-:Y:S01]  /*3830*/  FMUL.FTZ R113, R113, R132 ;  /* 0x0000008471717220 */ /* 0x000fe20000410000 */
[----:B------:R-:W-:Y:S01]  /*3840*/  ISETP.GT.AND P1, PT, R44, 0xf, PT ;  /* 0x0000000f2c00780c */ /* 0x000fe20003f24270 */
[----:B------:R-:W2:Y:S01]  /*3850*/  SHFL.DOWN PT, R148, R115, 0x10, 0x1f ;  /* 0x0a001f0073947f89 */ /* 0x000ea200000e0000 */
[----:B------:R-:W-:Y:S01]  /*3860*/  FMUL.FTZ R139, R139, R144 ;  /* 0x000000908b8b7220 */ /* 0x000fe20000410000 */
[----:B------:R-:W-:-:S03]  /*3870*/  FMUL.FTZ R113, R114, R113 ;  /* 0x0000007172717220 */ /* 0x000fc60000410000 */
[----:B------:R-:W-:Y:S01]  /*3880*/  FFMA.FTZ R139, R74, R128, R139 ;  /* 0x000000804a8b7223 */ /* 0x000fe2000001008b */
[----:B------:R-:W-:Y:S01]  /*3890*/  FMUL.FTZ R128, R127, R14 ;  /* 0x0000000e7f807220 */ /* 0x000fe20000410000 */
[----:B------:R-:W-:Y:S02]  /*38a0*/  FFMA.FTZ R113, R82, R132, R113 ;  /* 0x0000008452717223 */ /* 0x000fe40000010071 */
[----:B------:R-:W-:Y:S01]  /*38b0*/  FADD.FTZ R54, R139, R54 ;  /* 0x000000368b367221 */ /* 0x000fe20000010000 */
[----:B------:R-:W-:Y:S01]  /*38c0*/  FFMA.FTZ R128, R81, R134, R128 ;  /* 0x0000008651807223 */ /* 0x000fe20000010080 */
[----:B------:R-:W-:-:S03]  /*38d0*/  FADD.FTZ R66, R113, R66 ;  /* 0x0000004271427221 */ /* 0x000fc60000010000 */
[----:B------:R-:W-:Y:S01]  /*38e0*/  FADD.FTZ R77, R128, R77 ;  /* 0x0000004d804d7221 */ /* 0x000fe20000010000 */
[----:B0-----:R-:W-:Y:S01]  /*38f0*/  FADD.FTZ R15, R138, R117 ;  /* 0x000000758a0f7221 */ /* 0x001fe20000010000 */
[----:B--2---:R-:W-:-:S04]  /*3900*/  FADD.FTZ R14, R115, R148 ;  /* 0x00000094730e7221 */ /* 0x004fc80000010000 */
[----:B------:R-:W-:Y:S01]  /*3910*/  FSEL R117, R138, R15, P1 ;  /* 0x0000000f8a757208 */ /* 0x000fe20000800000 */
        /* <DEDUP_REMOVED lines=12> */
.L_x_8463:
[----:B------:R-:W-:Y:S05]  /*39e0*/  BSYNC.RECONVERGENT B0 ;  /* 0x0000000000007941 */ /* 0x000fea0003800200 */
.L_x_8462:
        /* <DEDUP_REMOVED lines=13> */
.L_x_8458:
[----:B------:R-:W-:Y:S01]  /*3ac0*/  BAR.SYNC.DEFER_BLOCKING 0x0 ;  /* 0x0000000000007b1d */ /* 0x000fe20000010000 */
[-C--:B------:R-:W-:Y:S02]  /*3ad0*/  ISETP.GE.AND P6, PT, R34, R43.reuse, PT ;  /* 0x0000002b2200720c */ /* 0x080fe40003fc6270 */
[----:B------:R-:W-:Y:S02]  /*3ae0*/  PRMT R0, RZ, 0x7610, R0 ;  /* 0x00007610ff007816 */ /* 0x000fe40000000000 */
[-C--:B------:R-:W-:Y:S02]  /*3af0*/  ISETP.GE.AND P5, PT, R36, R43.reuse, PT ;  /* 0x0000002b2400720c */ /* 0x080fe40003fa6270 */
[-C--:B------:R-:W-:Y:S02]  /*3b00*/  ISETP.GE.AND P4, PT, R37, R43.reuse, PT ;  /* 0x0000002b2500720c */ /* 0x080fe40003f86270 */
[-C--:B------:R-:W-:Y:S02]  /*3b10*/  ISETP.GE.AND P3, PT, R38, R43.reuse, PT ;  /* 0x0000002b2600720c */ /* 0x080fe40003f66270 */
[----:B------:R-:W-:-:S02]  /*3b20*/  ISETP.GE.AND P2, PT, R39, R43, PT ;  /* 0x0000002b2700720c */ /* 0x000fc40003f46270 */
[-C--:B------:R-:W-:Y:S02]  /*3b30*/  ISETP.GE.AND P1, PT, R40, R43.reuse, PT ;  /* 0x0000002b2800720c */ /* 0x080fe40003f26270 */
        /* <DEDUP_REMOVED lines=9> */
[----:B------:R-:W-:Y:S01]  /*3bd0*/  PRMT R10, RZ, 0x7610, R10 ;  /* 0x00007610ff0a7816 */ /* 0x000fe2000000000a */
[----:B------:R-:W0:Y:S01]  /*3be0*/  S2UR UR5, SR_CgaCtaId ;  /* 0x00000000000579c3 */ /* 0x000e220000008800 */
[----:B------:R-:W-:Y:S01]  /*3bf0*/  F2FP.F16.F32.PACK_AB R91, R92, R91 ;  /* 0x0000005b5c5b723e */ /* 0x000fe200000000ff */
[----:B------:R-:W4:Y:S01]  /*3c00*/  @!P4 LDG.E.U16 R2, desc[UR16][R4.64+0x80] ;  /* 0x000080100402c981 */ /* 0x000f22000c1e1500 */
[----:B------:R-:W-:Y:S01]  /*3c10*/  F2FP.F16.F32.PACK_AB R85, R85, R94 ;  /* 0x0000005e5555723e */ /* 0x000fe200000000ff */
[----:B------:R-:W-:Y:S01]  /*3c20*/  UMOV UR4, 0x400 ;  /* 0x0000040000047882 */ /* 0x000fe20000000000 */
[----:B------:R-:W-:Y:S01]  /*3c30*/  F2FP.F16.F32.PACK_AB R87, R88, R87 ;  /* 0x000000575857723e */ /* 0x000fe200000000ff */
[----:B------:R-:W5:Y:S01]  /*3c40*/  @!P3 LDG.E.U16 R9, desc[UR16][R4.64+0xc0] ;  /* 0x0000c0100409b981 */ /* 0x000f62000c1e1500 */
[----:B------:R-:W-:Y:S01]  /*3c50*/  F2FP.F16.F32.PACK_AB R89, R90, R89 ;  /* 0x000000595a59723e */ /* 0x000fe200000000ff */
[----:B------:R-:W1:Y:S01]  /*3c60*/  LDCU.64 UR10, c[0x0][0x4f8] ;  /* 0x00009f00ff0a77ac */ /* 0x000e620008000a00 */
[----:B------:R-:W1:Y:S01]  /*3c70*/  LDC.64 R80, c[0x0][0x500] ;  /* 0x00014000ff507b82 */ /* 0x000e620000000a00 */
[----:B------:R-:W5:Y:S04]  /*3c80*/  @!P2 LDG.E.U16 R8, desc[UR16][R4.64+0x100] ;  /* 0x000100100408a981 */ /* 0x000f68000c1e1500 */
[----:B------:R-:W5:Y:S04]  /*3c90*/  @!P1 LDG.E.U16 R11, desc[UR16][R4.64+0x140] ;  /* 0x00014010040b9981 */ /* 0x000f68000c1e1500 */
[----:B------:R-:W5:Y:S04]  /*3ca0*/  @!P0 LDG.E.U16 R10, desc[UR16][R4.64+0x180] ;  /* 0x00018010040a8981 */ /* 0x000f68000c1e1500 */
[----:B------:R-:W5:Y:S01]  /*3cb0*/  @!P6 LDG.E.U16 R57, desc[UR16][R4.64+0x1c0] ;  /* 0x0001c0100439e981 */ /* 0x000f62000c1e1500 */
[----:B0-----:R-:W-:-:S06]  /*3cc0*/  ULEA UR4, UR5, UR4, 0x18 ;  /* 0x0000000405047291 */ /* 0x001fcc000f8ec0ff */
[----:B------:R-:W-:Y:S01]  /*3cd0*/  MOV R16, UR4 ;  /* 0x0000000400107c02 */ /* 0x000fe20008000f00 */
[----:B------:R-:W-:Y:S01]  /*3ce0*/  USHF.R.S32.HI UR7, URZ, 0x1f, UR6 ;  /* 0x0000001fff077899 */ /* 0x000fe20008011406 */
[----:B--2---:R-:W-:Y:S04]  /*3cf0*/  STS.U16 [R45], R0 ;  /* 0x000000002d007388 */ /* 0x004fe80000000400 */
[----:B---3--:R-:W-:Y:S04]  /*3d00*/  STS.U16 [R46+0x40], R3 ;  /* 0x000040032e007388 */ /* 0x008fe80000000400 */
[----:B----4-:R-:W-:Y:S04]  /*3d10*/  STS.U16 [R47+0x80], R2 ;  /* 0x000080022f007388 */ /* 0x010fe80000000400 */
[----:B-----5:R-:W-:Y:S04]  /*3d20*/  STS.U16 [R48+0xc0], R9 ;  /* 0x0000c00930007388 */ /* 0x020fe80000000400 */
[----:B------:R-:W-:Y:S04]  /*3d30*/  STS.U16 [R49+0x100], R8 ;  /* 0x0001000831007388 */ /* 0x000fe80000000400 */
[----:B------:R-:W-:Y:S04]  /*3d40*/  STS.U16 [R50+0x140], R11 ;  /* 0x0001400b32007388 */ /* 0x000fe80000000400 */
[----:B------:R-:W-:Y:S04]  /*3d50*/  STS.U16 [R51+0x180], R10 ;  /* 0x0001800a33007388 */ /* 0x000fe80000000400 */
[----:B------:R-:W-:Y:S01]  /*3d60*/  STS.U16 [R52+0x1c0], R57 ;  /* 0x0001c03934007388 */ /* 0x000fe20000000400 */
[----:B------:R-:W-:-:S03]  /*3d70*/  NOP ;  /* 0x0000000000007918 */ /* 0x000fc60000000000 */
[----:B------:R-:W0:Y:S04]  /*3d80*/  LDS.U16 R4, [R53+0x2] ;  /* 0x0000020035047984 */ /* 0x000e280000000400 */
[----:B------:R-:W2:Y:S04]  /*3d90*/  LDS.U16 R12, [R53] ;  /* 0x00000000350c7984 */ /* 0x000ea80000000400 */
[----:B------:R-:W3:Y:S04]  /*3da0*/  LDS.U16 R0, [R53+0x4] ;  /* 0x0000040035007984 */ /* 0x000ee80000000400 */
[----:B------:R-:W4:Y:S01]  /*3db0*/  LDS.U16 R2, [R53+0x6] ;  /* 0x0000060035027984 */ /* 0x000f220000000400 */
[----:B0-----:R-:W-:-:S03]  /*3dc0*/  HADD2.F32 R3, -RZ, R4.H0_H0 ;  /* 0x20000004ff037230 */ /* 0x001fc60000004100 */
[----:B------:R-:W-:Y:S02]  /*3dd0*/  LDS.U16 R4, [R53+0xa] ;  /* 0x00000a0035047984 */ /* 0x000fe40000000400 */
[----:B------:R-:W-:Y:S01]  /*3de0*/  FADD.FTZ R3, R3, R18 ;  /* 0x0000001203037221 */ /* 0x000fe20000010000 */
[----:B--2---:R-:W-:-:S04]  /*3df0*/  HADD2.F32 R5, -RZ, R12.H0_H0 ;  /* 0x2000000cff057230 */ /* 0x004fc80000004100 */
[----:B------:R-:W-:Y:S01]  /*3e00*/  FSETP.GTU.FTZ.AND P1, PT, R3, 20, PT ;  /* 0x41a000000300780b */ /* 0x000fe20003f3c000 */
[----:B------:R-:W-:-:S05]  /*3e10*/  FADD.FTZ R5, R5, R18 ;  /* 0x0000001205057221 */ /* 0x000fca0000010000 */
[----:B------:R-:W-:-:S07]  /*3e20*/  FSETP.GTU.FTZ.AND P0, PT, R5, 20, PT ;  /* 0x41a000000500780b */ /* 0x000fce0003f1c000 */
[----:B------:R-:W-:Y:S02]  /*3e30*/  @!P1 FMUL.FTZ R10, R3, -1.4426950216293334961 ;  /* 0xbfb8aa3b030a9820 */ /* 0x000fe40000410000 */
[----:B------:R-:W0:Y:S04]  /*3e40*/  LDS.U16 R3, [R53+0x8] ;  /* 0x0000080035037984 */ /* 0x000e280000000400 */
[----:B------:R-:W-:Y:S02]  /*3e50*/  @!P0 FMUL.FTZ R8, R5, -1.4426950216293334961 ;  /* 0xbfb8aa3b05088820 */ /* 0x000fe40000410000 */
[----:B------:R-:W2:Y:S04]  /*3e60*/  LDS.U16 R5, [R53+0xc] ;  /* 0x00000c0035057984 */ /* 0x000ea80000000400 */
[----:B------:R-:W5:Y:S01]  /*3e70*/  @!P0 MUFU.EX2 R8, R8 ;  /* 0x0000000800088308 */ /* 0x000f620000000800 */
[----:B---3--:R-:W-:-:S02]  /*3e80*/  HADD2.F32 R13, -RZ, R0.H0_H0 ;  /* 0x20000000ff0d7230 */ /* 0x008fc40000004100 */
[----:B------:R-:W3:Y:S01]  /*3e90*/  LDS.U16 R0, [R53+0xe] ;  /* 0x00000e0035007984 */ /* 0x000ee20000000400 */
[----:B------:R-:W-:Y:S06]  /*3ea0*/  BAR.SYNC.DEFER_BLOCKING 0x0 ;  /* 0x0000000000007b1d */ /* 0x000fec0000010000 */
[----:B------:R-:W1:Y:S01]  /*3eb0*/  @!P1 MUFU.EX2 R10, R10 ;  /* 0x0000000a000a9308 */ /* 0x000e620000000800 */
[----:B-----5:R-:W-:-:S07]  /*3ec0*/  @!P0 FADD.FTZ R9, R8, 1 ;  /* 0x3f80000008098421 */ /* 0x020fce0000010000 */
[----:B------:R4:W-:Y:S02]  /*3ed0*/  @!P0 MUFU.RCP R12, R9 ;  /* 0x00000009000c8308 */ /* 0x0009e40000001000 */
[----:B----4-:R-:W-:Y:S02]  /*3ee0*/  HADD2.F32 R9, -RZ, R2.H0_H0 ;  /* 0x20000002ff097230 */ /* 0x010fe40000004100 */
[----:B-1----:R-:W-:Y:S01]  /*3ef0*/  @!P1 FADD.FTZ R11, R10, 1 ;  /* 0x3f8000000a0b9421 */ /* 0x002fe20000010000 */
[----:B0-----:R-:W-:Y:S02]  /*3f00*/  HADD2.F32 R3, -RZ, R3.H0_H0 ;  /* 0x20000003ff037230 */ /* 0x001fe40000004100 */
[----:B------:R-:W-:-:S03]  /*3f10*/  FADD.FTZ R9, R9, R18 ;  /* 0x0000001209097221 */ /* 0x000fc60000010000 */
[----:B------:R-:W0:Y:S01]  /*3f20*/  @!P1 MUFU.RCP R11, R11 ;  /* 0x0000000b000b9308 */ /* 0x000e220000001000 */
[----:B------:R-:W-:Y:S01]  /*3f30*/  FADD.FTZ R8, R3, R18 ;  /* 0x0000001203087221 */ /* 0x000fe20000010000 */
[----:B------:R-:W-:Y:S01]  /*3f40*/  FSETP.GTU.FTZ.AND P2, PT, R9, 20, PT ;  /* 0x41a000000900780b */ /* 0x000fe20003f5c000 */
[----:B------:R-:W-:Y:S02]  /*3f50*/  HADD2.F32 R3, -RZ, R4.H0_H0 ;  /* 0x20000004ff037230 */ /* 0x000fe40000004100 */
[----:B--2---:R-:W-:-:S03]  /*3f60*/  HADD2.F32 R5, -RZ, R5.H0_H0 ;  /* 0x20000005ff057230 */ /* 0x004fc60000004100 */
[--C-:B------:R-:W-:Y:S01]  /*3f70*/  FADD.FTZ R10, R3, R18.reuse ;  /* 0x00000012030a7221 */ /* 0x100fe20000010000 */
[----:B------:R-:W-:-:S04]  /*3f80*/  FADD.FTZ R13, R13, R18 ;  /* 0x000000120d0d7221 */ /* 0x000fc80000010000 */
[----:B------:R-:W-:Y:S02]  /*3f90*/  FSETP.GTU.FTZ.AND P3, PT, R10, 20, PT ;  /* 0x41a000000a00780b */ /* 0x000fe40003f7c000 */
[----:B------:R-:W-:Y:S01]  /*3fa0*/  @!P2 FMUL.FTZ R3, R9, -1.4426950216293334961 ;  /* 0xbfb8aa3b0903a820 */ /* 0x000fe20000410000 */
[----:B------:R-:W-:Y:S01]  /*3fb0*/  FADD.FTZ R9, R5, R18 ;  /* 0x0000001205097221 */ /* 0x000fe20000010000 */
[----:B0-----:R-:W-:Y:S01]  /*3fc0*/  @!P1 FMUL.FTZ R78, R78, R11 ;  /* 0x0000000b4e4e9220 */ /* 0x001fe20000410000 */
[----:B------:R-:W-:Y:S01]  /*3fd0*/  FSETP.GTU.FTZ.AND P1, PT, R8, 20, PT ;  /* 0x41a000000800780b */ /* 0x000fe20003f3c000 */
[----:B------:R-:W-:Y:S01]  /*3fe0*/  @!P0 FMUL.FTZ R59, R59, R12 ;  /* 0x0000000c3b3b8220 */ /* 0x000fe20000410000 */
[----:B------:R-:W-:Y:S02]  /*3ff0*/  FSETP.GTU.FTZ.AND P6, PT, R13, 20, PT ;  /* 0x41a000000d00780b */ /* 0x000fe40003fdc000 */
[----:B------:R-:W-:Y:S02]  /*4000*/  FSETP.GTU.FTZ.AND P4, PT, R9, 20, PT ;  /* 0x41a000000900780b */ /* 0x000fe40003f9c000 */
[----:B------:R-:W-:-:S02]  /*4010*/  PRMT R11, R91, 0x7632, R11 ;  /* 0x000076325b0b7816 */ /* 0x000fc4000000000b */
[----:B------:R-:W-:Y:S01]  /*4020*/  ISETP.NE.AND P0, PT, R25, RZ, PT ;  /* 0x000000ff1900720c */ /* 0x000fe20003f05270 */
[----:B---3--:R-:W-:Y:S02]  /*4030*/  HADD2.F32 R5, -RZ, R0.H0_H0 ;  /* 0x20000000ff057230 */ /* 0x008fe40000004100 */
[----:B------:R-:W-:Y:S01]  /*4040*/  @!P3 FMUL.FTZ R0, R10, -1.4426950216293334961 ;  /* 0xbfb8aa3b0a00b820 */ /* 0x000fe20000410000 */
[----:B------:R0:W-:Y:S01]  /*4050*/  STS.U16 [R53+0x2], R11 ;  /* 0x0000020b35007388 */ /* 0x0001e20000000400 */
[----:B------:R-:W-:Y:S02]  /*4060*/  PRMT R12, R85, 0x7632, R12 ;  /* 0x00007632550c7816 */ /* 0x000fe4000000000c */
[----:B------:R-:W-:Y:S01]  /*4070*/  PRMT R10, R89, 0x7632, R10 ;  /* 0x00007632590a7816 */ /* 0x000fe2000000000a */
[----:B------:R-:W-:Y:S01]  /*4080*/  @!P1 FMUL.FTZ R4, R8, -1.4426950216293334961 ;  /* 0xbfb8aa3b08049820 */ /* 0x000fe20000410000 */
[----:B------:R-:W-:Y:S01]  /*4090*/  STS.U16 [R53], R91 ;  /* 0x0000005b35007388 */ /* 0x000fe20000000400 */
[----:B0-----:R-:W-:-:S03]  /*40a0*/  PRMT R11, R87, 0x7632, R11 ;  /* 0x00007632570b7816 */ /* 0x001fc6000000000b */
[----:B------:R-:W-:Y:S01]  /*40b0*/  STS.U16 [R53+0x4], R85 ;  /* 0x0000045535007388 */ /* 0x000fe20000000400 */
[----:B------:R-:W-:Y:S01]  /*40c0*/  FADD.FTZ R8, R5, R18 ;  /* 0x0000001205087221 */ /* 0x000fe20000010000 */
[----:B------:R-:W-:Y:S01]  /*40d0*/  @!P6 FMUL.FTZ R2, R13, -1.4426950216293334961 ;  /* 0xbfb8aa3b0d02e820 */ /* 0x000fe20000410000 */
[----:B------:R-:W-:Y:S01]  /*40e0*/  @!P4 FMUL.FTZ R5, R9, -1.4426950216293334961 ;  /* 0xbfb8aa3b0905c820 */ /* 0x000fe20000410000 */
        /* <DEDUP_REMOVED lines=16> */
[----:B------:R-:W-:-:S05]  /*41f0*/  FSETP.GTU.FTZ.AND P5, PT, R8, 20, PT ;  /* 0x41a000000800780b */ /* 0x000fca0003fbc000 */
[----:B------:R-:W1:Y:S08]  /*4200*/  @!P6 MUFU.EX2 R2, R2 ;  /* 0x000000020002e308 */ /* 0x000e700000000800 */
[----:B------:R-:W2:Y:S08]  /*4210*/  @!P2 MUFU.EX2 R3, R3 ;  /* 0x000000030003a308 */ /* 0x000eb00000000800 */
[----:B------:R-:W3:Y:S01]  /*4220*/  @!P1 MUFU.EX2 R4, R4 ;  /* 0x0000000400049308 */ /* 0x000ee20000000800 */
[----:B------:R-:W4:Y:S01]  /*4230*/  LDS R69, [R16+0x210] ;  /* 0x0002100010457984 */ /* 0x000f220000000800 */
[----:B------:R-:W-:Y:S01]  /*4240*/  @!P5 FMUL.FTZ R8, R8, -1.4426950216293334961 ;  /* 0xbfb8aa3b0808d820 */ /* 0x000fe20000410000 */
[----:B-1----:R-:W-:Y:S01]  /*4250*/  @!P6 FADD.FTZ R2, R2, 1 ;  /* 0x3f8000000202e421 */ /* 0x002fe20000010000 */
[----:B------:R-:W-:-:S04]  /*4260*/  UIMAD.WIDE.U32 UR4, UR18, UR10, UR6 ;  /* 0x0000000a120472a5 */ /* 0x000fc8000f8e0006 */
[----:B------:R-:W1:Y:S01]  /*4270*/  @!P3 MUFU.EX2 R0, R0 ;  /* 0x000000000000b308 */ /* 0x000e620000000800 */
[----:B--2---:R-:W-:Y:S01]  /*4280*/  @!P2 FADD.FTZ R3, R3, 1 ;  /* 0x3f8000000303a421 */ /* 0x004fe20000010000 */
[----:B------:R-:W-:Y:S01]  /*4290*/  UIMAD UR5, UR18, UR11, UR5 ;  /* 0x0000000b120572a4 */ /* 0x000fe2000f8e0205 */
[----:B------:R-:W2:Y:S05]  /*42a0*/  LDCU.64 UR10, c[0x0][0x550] ;  /* 0x0000aa00ff0a77ac */ /* 0x000eaa0008000a00 */
[----:B0-----:R-:W0:Y:S01]  /*42b0*/  @!P6 MUFU.RCP R10, R2 ;  /* 0x00000002000ae308 */ /* 0x001e220000001000 */
[----:B---3--:R-:W-:-:S07]  /*42c0*/  @!P1 FADD.FTZ R4, R4, 1 ;  /* 0x3f80000004049421 */ /* 0x008fce0000010000 */
[----:B------:R-:W3:Y:S08]  /*42d0*/  @!P4 MUFU.EX2 R5, R5 ;  /* 0x000000050005c308 */ /* 0x000ef00000000800 */
[----:B------:R-:W5:Y:S08]  /*42e0*/  @!P5 MUFU.EX2 R8, R8 ;  /* 0x000000080008d308 */ /* 0x000f700000000800 */
[----:B------:R1:W2:Y:S08]  /*42f0*/  @!P2 MUFU.RCP R71, R3 ;  /* 0x000000030047a308 */ /* 0x0002b00000001000 */
[----:B------:R4:W2:Y:S01]  /*4300*/  @!P1 MUFU.RCP R73, R4 ;  /* 0x0000000400499308 */ /* 0x0008a20000001000 */
[----:B-1----:R-:W-:-:S04]  /*4310*/  IMAD.WIDE.U32 R2, R17, R80, UR4 ;  /* 0x0000000411027e25 */ /* 0x002fc8000f8e0050 */
[----:B------:R-:W-:Y:S01]  /*4320*/  @!P3 FADD.FTZ R0, R0, 1 ;  /* 0x3f8000000000b421 */ /* 0x000fe20000010000 */
[----:B0-----:R-:W-:Y:S01]  /*4330*/  @!P6 FMUL.FTZ R79, R79, R10 ;  /* 0x0000000a4f4fe220 */ /* 0x001fe20000410000 */
[----:B---3--:R-:W-:Y:S01]  /*4340*/  @!P4 FADD.FTZ R5, R5, 1 ;  /* 0x3f8000000505c421 */ /* 0x008fe20000010000 */
[----:B-----5:R-:W-:Y:S01]  /*4350*/  @!P5 FADD.FTZ R8, R8, 1 ;  /* 0x3f8000000808d421 */ /* 0x020fe20000010000 */
[----:B------:R-:W0:Y:S01]  /*4360*/  LDCU.64 UR4, c[0x0][0x518] ;  /* 0x0000a300ff0477ac */ /* 0x000e220008000a00 */
[----:B----4-:R-:W-:Y:S01]  /*4370*/  IMAD R4, R17, R81, R3 ;  /* 0x0000005111047224 */ /* 0x010fe200078e0203 */
[----:B------:R-:W-:Y:S01]  /*4380*/  IADD3 R3, P6, PT, R34, R2, RZ ;  /* 0x0000000222037210 */ /* 0x000fe20007fde0ff */
[----:B--2---:R-:W-:Y:S01]  /*4390*/  @!P2 FMUL.FTZ R56, R56, R71 ;  /* 0x000000473838a220 */ /* 0x004fe20000410000 */
[----:B------:R-:W1:Y:S02]  /*43a0*/  @!P3 MUFU.RCP R0, R0 ;  /* 0x000000000000b308 */ /* 0x000e640000001000 */
[----:B------:R-:W-:-:S02]  /*43b0*/  IADD3.X R4, PT, PT, RZ, R4, RZ, P6, !PT ;  /* 0x00000004ff047210 */ /* 0x000fc400037fe4ff */
[----:B------:R-:W-:Y:S01]  /*43c0*/  LEA R2, P2, R3, UR10, 0x1 ;  /* 0x0000000a03027c11 */ /* 0x000fe2000f8408ff */
[----:B------:R-:W-:-:S03]  /*43d0*/  @!P1 FMUL.FTZ R54, R54, R73 ;  /* 0x0000004936369220 */ /* 0x000fc60000410000 */
[----:B------:R-:W2:Y:S01]  /*43e0*/  @!P4 MUFU.RCP R12, R5 ;  /* 0x00000005000cc308 */ /* 0x000ea20000001000 */
[----:B------:R-:W-:Y:S02]  /*43f0*/  LEA.HI.X R3, R3, UR11, R4, 0x1, P2 ;  /* 0x0000000b03037c11 */ /* 0x000fe400090f0c04 */
[----:B------:R-:W-:-:S05]  /*4400*/  ISETP.GE.AND P1, PT, R34, R69, PT ;  /* 0x000000452200720c */ /* 0x000fca0003f26270 */
[----:B------:R-:W3:Y:S01]  /*4410*/  @!P5 MUFU.RCP R75, R8 ;  /* 0x00000008004bd308 */ /* 0x000ee20000001000 */
[-C--:B------:R-:W-:Y:S01]  /*4420*/  ISETP.GE.AND P2, PT, R36, R69.reuse, PT ;  /* 0x000000452400720c */ /* 0x080fe20003f46270 */
[----:B-1----:R-:W-:Y:S01]  /*4430*/  @!P3 FMUL.FTZ R77, R77, R0 ;  /* 0x000000004d4db220 */ /* 0x002fe20000410000 */
[-C--:B------:R-:W-:Y:S02]  /*4440*/  ISETP.GE.AND P3, PT, R37, R69.reuse, PT ;  /* 0x000000452500720c */ /* 0x080fe40003f66270 */
[----:B------:R-:W-:-:S03]  /*4450*/  ISETP.GE.AND P6, PT, R40, R69, PT ;  /* 0x000000452800720c */ /* 0x000fc60003fc6270 */
[----:B------:R-:W-:Y:S01]  /*4460*/  @!P1 STG.E.U16 desc[UR16][R2.64], R9 ;  /* 0x0000000902009986 */ /* 0x000fe2000c101510 */
[----:B--2---:R-:W-:Y:S01]  /*4470*/  @!P4 FMUL.FTZ R65, R65, R12 ;  /* 0x0000000c4141c220 */ /* 0x004fe20000410000 */
[-C--:B------:R-:W-:Y:S02]  /*4480*/  ISETP.GE.AND P4, PT, R39, R69.reuse, PT ;  /* 0x000000452700720c */ /* 0x080fe40003f86270 */
[-C--:B------:R-:W-:Y:S02]  /*4490*/  ISETP.GE.AND P1, PT, R41, R69.reuse, PT ;  /* 0x000000452900720c */ /* 0x080fe40003f26270 */
[----:B------:R-:W-:Y:S01]  /*44a0*/  @!P2 STG.E.U16 desc[UR16][R2.64+0x40], R11 ;  /* 0x0000400b0200a986 */ /* 0x000fe2000c101510 */
[----:B------:R-:W-:Y:S01]  /*44b0*/  ISETP.GE.AND P2, PT, R42, R69, PT ;  /* 0x000000452a00720c */ /* 0x000fe20003f46270 */
[----:B---3--:R-:W-:Y:S01]  /*44c0*/  @!P5 FMUL.FTZ R66, R66, R75 ;  /* 0x0000004b4242d220 */ /* 0x008fe20000410000 */
[----:B------:R-:W-:Y:S01]  /*44d0*/  ISETP.GE.AND P5, PT, R38, R69, PT ;  /* 0x000000452600720c */ /* 0x000fe20003fa6270 */
[----:B------:R-:W-:Y:S05]  /*44e0*/  @!P3 STG.E.U16 desc[UR16][R2.64+0x80], R13 ;  /* 0x0000800d0200b986 */ /* 0x000fea000c101510 */
[----:B------:R-:W-:Y:S04]  /*44f0*/  @!P4 STG.E.U16 desc[UR16][R2.64+0x100], R57 ;  /* 0x000100390200c986 */ /* 0x000fe8000c101510 */
[----:B------:R1:W-:Y:S04]  /*4500*/  @!P6 STG.E.U16 desc[UR16][R2.64+0x140], R61 ;  /* 0x0001403d0200e986 */ /* 0x0003e8000c101510 */
[----:B------:R-:W-:Y:S04]  /*4510*/  @!P5 STG.E.U16 desc[UR16][R2.64+0xc0], R15 ;  /* 0x0000c00f0200d986 */ /* 0x000fe8000c101510 */
[----:B------:R-:W-:Y:S04]  /*4520*/  @!P1 STG.E.U16 desc[UR16][R2.64+0x180], R63 ;  /* 0x0001803f02009986 */ /* 0x000fe8000c101510 */
[----:B------:R2:W-:Y:S01]  /*4530*/  @!P2 STG.E.U16 desc[UR16][R2.64+0x1c0], R67 ;  /* 0x0001c0430200a986 */ /* 0x0005e2000c101510 */
[----:B------:R-:W-:Y:S01]  /*4540*/  F2FP.F16.F32.PACK_AB R0, R78, R59 ;  /* 0x0000003b4e00723e */ /* 0x000fe200000000ff */
[----:B-1----:R-:W1:Y:S01]  /*4550*/  LDC.64 R60, c[0x0][0x520] ;  /* 0x00014800ff3c7b82 */ /* 0x002e620000000a00 */
[----:B------:R-:W-:-:S07]  /*4560*/  F2FP.F16.F32.PACK_AB R4, R56, R79 ;  /* 0x0000004f3804723e */ /* 0x000fce00000000ff */
[----:B------:R-:W-:Y:S01]  /*4570*/  BAR.SYNC.DEFER_BLOCKING 0x0 ;  /* 0x0000000000007b1d */ /* 0x000fe20000010000 */
[C---:B------:R-:W-:Y:S02]  /*4580*/  PRMT R5, R0.reuse, 0x7610, R5 ;  /* 0x0000761000057816 */ /* 0x040fe40000000005 */
[----:B------:R-:W-:Y:S02]  /*4590*/  PRMT R8, R0, 0x7632, R8 ;  /* 0x0000763200087816 */ /* 0x000fe40000000008 */
[----:B------:R-:W-:Y:S02]  /*45a0*/  F2FP.F16.F32.PACK_AB R0, R77, R54 ;  /* 0x000000364d00723e */ /* 0x000fe400000000ff */
[----:B--2---:R-:W-:Y:S02]  /*45b0*/  F2FP.F16.F32.PACK_AB R3, R66, R65 ;  /* 0x000000414203723e */ /* 0x004fe400000000ff */
[----:B------:R-:W-:Y:S02]  /*45c0*/  PRMT R10, R4, 0x7632, R10 ;  /* 0x00007632040a7816 */ /* 0x000fe4000000000a */
[----:B------:R-:W-:-:S02]  /*45d0*/  PRMT R12, R0, 0x7632, R12 ;  /* 0x00007632000c7816 */ /* 0x000fc4000000000c */
        /* <DEDUP_REMOVED lines=18> */
[----:B------:R-:W-:Y:S01]  /*4700*/  @!P0 STS [R16+0x210], R43 ;  /* 0x0002102b10008388 */ /* 0x000fe20000000800 */
[----:B------:R-:W-:Y:S01]  /*4710*/  BAR.SYNC.DEFER_BLOCKING 0x0 ;  /* 0x0000000000007b1d */ /* 0x000fe20000010000 */
[----:B0-----:R-:W-:-:S05]  /*4720*/  UIMAD.WIDE.U32 UR6, UR18, UR4, UR6 ;  /* 0x00000004120672a5 */ /* 0x001fca000f8e0006 */
[----:B------:R-:W0:Y:S01]  /*4730*/  LDS R15, [R16+0x210] ;  /* 0x00021000100f7984 */ /* 0x000e220000000800 */
[----:B------:R-:W-:Y:S01]  /*4740*/  UIMAD UR7, UR18, UR5, UR7 ;  /* 0x00000005120772a4 */ /* 0x000fe2000f8e0207 */
[----:B------:R-:W2:Y:S05]  /*4750*/  LDCU.64 UR4, c[0x0][0x560] ;  /* 0x0000ac00ff0477ac */ /* 0x000eaa0008000a00 */
[----:B-1----:R-:W-:-:S04]  /*4760*/  IMAD.WIDE.U32 R2, R17, R60, UR6 ;  /* 0x0000000611027e25 */ /* 0x002fc8000f8e003c */
[----:B------:R-:W-:Y:S01]  /*4770*/  IMAD R0, R17, R61, R3 ;  /* 0x0000003d11007224 */ /* 0x000fe200078e0203 */
[----:B------:R-:W-:Y:S01]  /*4780*/  IADD3 R3, P0, PT, R34, R2, RZ ;  /* 0x0000000222037210 */ /* 0x000fe20007f1e0ff */
[----:B------:R-:W-:-:S03]  /*4790*/  FADD.FTZ R59, R59, R24 ;  /* 0x000000183b3b7221 */ /* 0x000fc60000010000 */
[----:B------:R-:W-:Y:S02]  /*47a0*/  IADD3.X R0, PT, PT, RZ, R0, RZ, P0, !PT ;  /* 0x00000000ff007210 */ /* 0x000fe400007fe4ff */
[----:B--2---:R-:W-:Y:S01]  /*47b0*/  LEA R2, P0, R3, UR4, 0x1 ;  /* 0x0000000403027c11 */ /* 0x004fe2000f8008ff */
[----:B------:R-:W-:-:S03]  /*47c0*/  FADD.FTZ R78, R59, R78 ;  /* 0x0000004e3b4e7221 */ /* 0x000fc60000010000 */
[----:B------:R-:W-:Y:S01]  /*47d0*/  LEA.HI.X R3, R3, UR5, R0, 0x1, P0 ;  /* 0x0000000503037c11 */ /* 0x000fe200080f0c00 */
[----:B------:R-:W-:Y:S01]  /*47e0*/  FADD.FTZ R79, R78, R79 ;  /* 0x0000004f4e4f7221 */ /* 0x000fe20000010000 */
        /* <DEDUP_REMOVED lines=8> */
[----:B------:R0:W-:Y:S04]  /*4870*/  @!P4 STG.E.U16 desc[UR16][R2.64+0x140], R11 ;  /* 0x0001400b0200c986 */ /* 0x0001e8000c101510 */
[----:B------:R0:W-:Y:S04]  /*4880*/  @!P5 STG.E.U16 desc[UR16][R2.64+0x180], R51 ;  /* 0x000180330200d986 */ /* 0x0001e8000c101510 */
[----:B------:R0:W-:Y:S01]  /*4890*/  @!P6 STG.E.U16 desc[UR16][R2.64+0x1c0], R13 ;  /* 0x0001c00d0200e986 */ /* 0x0001e2000c101510 */
[----:B------:R-:W-:-:S03]  /*48a0*/  FADD.FTZ R79, R79, R56 ;  /* 0x000000384f4f7221 */ /* 0x000fc60000010000 */
        /* <DEDUP_REMOVED lines=18> */
.L_x_8441:
[----:B------:R-:W1:Y:S01]  /*49d0*/  LDC.64 R6, c[0x0][0x548] ;  /* 0x00015200ff067b82 */ /* 0x000e620000000a00 */
[----:B-----5:R-:W2:Y:S01]  /*49e0*/  S2R R19, SR_TID.X ;  /* 0x0000000000137919 */ /* 0x020ea20000002100 */
        /* <DEDUP_REMOVED lines=32> */
.L_x_8467:
[----:B------:R-:W-:Y:S05]  /*4bf0*/  BSYNC.RECONVERGENT B0 ;  /* 0x0000000000007941 */ /* 0x000fea0003800200 */
.L_x_8466:
        /* <DEDUP_REMOVED lines=26> */
.L_x_8469:
[----:B------:R-:W-:Y:S05]  /*4da0*/  BSYNC.RECONVERGENT B0 ;  /* 0x0000000000007941 */ /* 0x000fea0003800200 */
.L_x_8468:
        /* <DEDUP_REMOVED lines=22> */
.L_x_8471:
        /* <DEDUP_REMOVED lines=51> */
.L_x_8470:
[----:B------:R-:W-:Y:S05]  /*5240*/  EXIT ;  /* 0x000000000000794d */ /* 0x000fea0003800000 */
.L_x_8472:
        /* <DEDUP_REMOVED lines=11> */
.L_x_10506:


//--------------------- .text._Z25selective_scan_bwd_kernelI32Selective_Scan_bwd_kernel_traitsILi32ELi8ELb0ELb0ELb0ELb1ELb1EN3c104HalfEfEEv12SSMParamsBwd --------------------------
	.section	.text._Z25selective_scan_bwd_kernelI32Selective_Scan_bwd_kernel_traitsILi32ELi8ELb0ELb0ELb0ELb1ELb1EN3c104HalfEfEEv12SSMParamsBwd,"ax",@progbits
	.align	128
        .global         _Z25selective_scan_bwd_kernelI32Selective_Scan_bwd_kernel_traitsILi32ELi8ELb0ELb0ELb0ELb1ELb1EN3c104HalfEfEEv12SSMParamsBwd
        .type           _Z25selective_scan_bwd_kernelI32Selective_Scan_bwd_kernel_traitsILi32ELi8ELb0ELb0ELb0ELb1ELb1EN3c104HalfEfEEv12SSMParamsBwd,@function
        .size           _Z25selective_scan_bwd_kernelI32Selective_Scan_bwd_kernel_traitsILi32ELi8ELb0ELb0ELb0ELb1ELb1EN3c104HalfEfEEv12SSMParamsBwd,(.L_x_10507 - _Z25selective_scan_bwd_kernelI32Selective_Scan_bwd_kernel_traitsILi32ELi8ELb0ELb0ELb0ELb1ELb1EN3c104HalfEfEEv12SSMParamsBwd)
        .other          _Z25selective_scan_bwd_kernelI32Selective_Scan_bwd_kernel_traitsILi32ELi8ELb0ELb0ELb0ELb1ELb1EN3c104HalfEfEEv12SSMParamsBwd,@"STO_CUDA_ENTRY STV_DEFAULT"
_Z25selective_scan_bwd_kernelI32Selective_Scan_bwd_kernel_traitsILi32ELi8ELb0ELb0ELb0ELb1ELb1EN3c104HalfEfEEv12SSMParamsBwd:
.text._Z25selective_scan_bwd_kernelI32Selective_Scan_bwd_kernel_traitsILi32ELi8ELb0ELb0ELb0ELb1ELb1EN3c104HalfEfEEv12SSMParamsBwd:
        /* <DEDUP_REMOVED lines=111> */
.L_x_8498:
        /* <DEDUP_REMOVED lines=23> */
[----:B------:R-:W-:Y:S02]  /*0860*/  P2R R64, PR, RZ, 0x10 ;  /* 0x00000010ff407803 */ /* 0x000fe40000000000 */
[----:B------:R-:W-:Y:S02]  /*0870*/  ISETP.GE.AND P3, PT, R41, R43, PT ;  /* 0x0000002b2900720c */ /* 0x000fe40003f66270 */
[----:B------:R-:W-:Y:S02]  /*0880*/  PRMT R15, RZ, 0x7610, R15 ;  /* 0x00007610ff0f7816 */ /* 0x000fe4000000000f */
[----:B------:R-:W-:-:S02]  /*0890*/  PRMT R14, RZ, 0x7610, R14 ;  /* 0x00007610ff0e7816 */ /* 0x000fc4000000000e */
[----:B------:R-:W-:Y:S01]  /*08a0*/  PRMT R53, RZ, 0x7610, R53 ;  /* 0x00007610ff357816 */ /* 0x000fe20000000035 */
[----:B------:R-:W0:Y:S01]  /*08b0*/  S2R R44, SR_LANEID ;  /* 0x00000000002c7919 */ /* 0x000e220000000000 */
[----:B------:R-:W-:Y:S01]  /*08c0*/  P2R R66, PR, RZ, 0x40 ;  /* 0x00000040ff427803 */ /* 0x000fe20000000000 */
[----:B------:R-:W2:Y:S01]  /*08d0*/  @!P4 LDG.E.U16 R0, desc[UR16][R8.64] ;  /* 0x000000100800c981 */ /* 0x000ea2000c1e1500 */
[----:B------:R-:W-:Y:S02]  /*08e0*/  ISETP.GE.AND P4, PT, R42, R43, PT ;  /* 0x0000002b2a00720c */ /* 0x000fe40003f86270 */
[----:B------:R-:W-:Y:S01]  /*08f0*/  P2R R56, PR, RZ, 0x40 ;  /* 0x00000040ff387803 */ /* 0x000fe20000000000 */
[----:B------:R-:W3:Y:S01]  /*0900*/  @!P6 LDG.E.U16 R11, desc[UR16][R8.64+0x40] ;  /* 0x00004010080be981 */ /* 0x000ee2000c1e1500 */
[----:B------:R-:W-:Y:S02]  /*0910*/  PRMT R54, RZ, 0x7610, R54 ;  /* 0x00007610ff367816 */ /* 0x000fe40000000036 */
[----:B------:R-:W-:Y:S01]  /*0920*/  PRMT R58, RZ, 0x7610, R58 ;  /* 0x00007610ff3a7816 */ /* 0x000fe2000000003a */
[----:B------:R-:W4:Y:S01]  /*0930*/  @!P5 LDG.E.U16 R10, desc[UR16][R8.64+0x80] ;  /* 0x00008010080ad981 */ /* 0x000f22000c1e1500 */
[----:B------:R-:W-:-:S02]  /*0940*/  PRMT R60, RZ, 0x7610, R60 ;  /* 0x00007610ff3c7816 */ /* 0x000fc4000000003c */
[----:B------:R-:W-:Y:S01]  /*0950*/  PRMT R59, RZ, 0x7610, R59 ;  /* 0x00007610ff3b7816 */ /* 0x000fe2000000003b */
[----:B------:R-:W4:Y:S01]  /*0960*/  @!P0 LDG.E.U16 R13, desc[UR16][R8.64+0xc0] ;  /* 0x0000c010080d8981 */ /* 0x000f22000c1e1500 */
[----:B------:R-:W-:Y:S02]  /*0970*/  PRMT R62, RZ, 0x7610, R62 ;  /* 0x00007610ff3e7816 */ /* 0x000fe4000000003e */
[----:B------:R-:W-:Y:S01]  /*0980*/  PRMT R61, RZ, 0x7610, R61 ;  /* 0x00007610ff3d7816 */ /* 0x000fe2000000003d */
[----:B------:R-:W4:Y:S01]  /*0990*/  @!P1 LDG.E.U16 R12, desc[UR16][R8.64+0x100] ;  /* 0x00010010080c9981 */ /* 0x000f22000c1e1500 */
[----:B------:R-:W-:-:S03]  /*09a0*/  P2R R67, PR, RZ, 0x20 ;  /* 0x00000020ff437803 */ /* 0x000fc60000000000 */
[----:B------:R-:W4:Y:S04]  /*09b0*/  @!P2 LDG.E.U16 R15, desc[UR16][R8.64+0x140] ;  /* 0x00014010080fa981 */ /* 0x000f28000c1e1500 */
[----:B------:R-:W4:Y:S04]  /*09c0*/  @!P3 LDG.E.U16 R14, desc[UR16][R8.64+0x180] ;  /* 0x00018010080eb981 */ /* 0x000f28000c1e1500 */
[----:B------:R1:W4:Y:S01]  /*09d0*/  @!P4 LDG.E.U16 R53, desc[UR16][R8.64+0x1c0] ;  /* 0x0001c0100835c981 */ /* 0x000322000c1e1500 */
[C---:B0-----:R-:W-:Y:S02]  /*09e0*/  IADD3 R47, PT, PT, R44.reuse, 0x20, RZ ;  /* 0x000000202c2f7810 */ /* 0x041fe40007ffe0ff */
[----:B------:R-:W-:-:S02]  /*09f0*/  IADD3 R49, PT, PT, R44, 0x40, RZ ;  /* 0x000000402c317810 */ /* 0x000fc40007ffe0ff */
[-C--:B------:R-:W-:Y:S02]  /*0a00*/  LEA.HI.SX32 R46, R47, R44.reuse, 0x1b ;  /* 0x0000002c2f2e7211 */ /* 0x080fe400078fdaff */
[CC--:B------:R-:W-:Y:S02]  /*0a10*/  LEA.HI.SX32 R45, R44.reuse, R44.reuse, 0x1b ;  /* 0x0000002c2c2d7211 */ /* 0x0c0fe400078fdaff */
[----:B------:R-:W-:Y:S02]  /*0a20*/  LEA.HI.SX32 R47, R49, R44, 0x1b ;  /* 0x0000002c312f7211 */ /* 0x000fe400078fdaff */
[C---:B-1----:R-:W-:Y:S02]  /*0a30*/  IADD3 R9, PT, PT, R44.reuse, 0x60, RZ ;  /* 0x000000602c097810 */ /* 0x042fe40007ffe0ff */
[C---:B------:R-:W-:Y:S02]  /*0a40*/  IADD3 R49, PT, PT, R44.reuse, 0x80, RZ ;  /* 0x000000802c317810 */ /* 0x040fe40007ffe0ff */
[----:B------:R-:W-:-:S02]  /*0a50*/  IADD3 R51, PT, PT, R44, 0xa0, RZ ;  /* 0x000000a02c337810 */ /* 0x000fc40007ffe0ff */
[C---:B------:R-:W-:Y:S02]  /*0a60*/  IADD3 R55, PT, PT, R44.reuse, 0xc0, RZ ;  /* 0x000000c02c377810 */ /* 0x040fe40007ffe0ff */
[----:B------:R-:W-:Y:S02]  /*0a70*/  LEA R45, R45, UR10, 0x1 ;  /* 0x0000000a2d2d7c11 */ /* 0x000fe4000f8e08ff */
[----:B------:R-:W-:Y:S02]  /*0a80*/  IADD3 R57, PT, PT, R44, 0xe0, RZ ;  /* 0x000000e02c397810 */ /* 0x000fe40007ffe0ff */
[-C--:B------:R-:W-:Y:S02]  /*0a90*/  LEA.HI.SX32 R9, R9, R44.reuse, 0x1b ;  /* 0x0000002c09097211 */ /* 0x080fe400078fdaff */
[----:B------:R-:W-:Y:S02]  /*0aa0*/  LEA.HI.SX32 R49, R49, R44, 0x1b ;  /* 0x0000002c31317211 */ /* 0x000fe400078fdaff */
[----:B------:R-:W-:-:S02]  /*0ab0*/  LEA R46, R46, UR10, 0x1 ;  /* 0x0000000a2e2e7c11 */ /* 0x000fc4000f8e08ff */
[-C--:B------:R-:W-:Y:S02]  /*0ac0*/  LEA.HI.SX32 R50, R51, R44.reuse, 0x1b ;  /* 0x0000002c33327211 */ /* 0x080fe400078fdaff */
[----:B------:R-:W-:Y:S02]  /*0ad0*/  LEA R47, R47, UR10, 0x1 ;  /* 0x0000000a2f2f7c11 */ /* 0x000fe4000f8e08ff */
[-C--:B------:R-:W-:Y:S02]  /*0ae0*/  LEA.HI.SX32 R51, R55, R44.reuse, 0x1b ;  /* 0x0000002c37337211 */ /* 0x080fe400078fdaff */
[----:B------:R-:W-:Y:S02]  /*0af0*/  LEA.HI.SX32 R52, R57, R44, 0x1b ;  /* 0x0000002c39347211 */ /* 0x000fe400078fdaff */
[----:B------:R-:W-:Y:S02]  /*0b00*/  LEA R48, R9, UR10, 0x1 ;  /* 0x0000000a09307c11 */ /* 0x000fe4000f8e08ff */
[----:B------:R-:W-:-:S02]  /*0b10*/  LEA R49, R49, UR10, 0x1 ;  /* 0x0000000a31317c11 */ /* 0x000fc4000f8e08ff */
[----:B------:R-:W-:Y:S02]  /*0b20*/  LEA R50, R50, UR10, 0x1 ;  /* 0x0000000a32327c11 */ /* 0x000fe4000f8e08ff */
[----:B------:R-:W-:Y:S02]  /*0b30*/  LEA R51, R51, UR10, 0x1 ;  /* 0x0000000a33337c11 */ /* 0x000fe4000f8e08ff */
[----:B------:R-:W-:Y:S02]  /*0b40*/  LEA R52, R52, UR10, 0x1 ;  /* 0x0000000a34347c11 */ /* 0x000fe4000f8e08ff */
[----:B------:R-:W-:Y:S02]  /*0b50*/  ISETP.NE.AND P6, PT, R64, RZ, PT ;  /* 0x000000ff4000720c */ /* 0x000fe40003fc5270 */
[----:B------:R-:W-:Y:S02]  /*0b60*/  PRMT R8, RZ, 0x7610, R8 ;  /* 0x00007610ff087816 */ /* 0x000fe40000000008 */
[----:B------:R-:W-:Y:S01]  /*0b70*/  PRMT R9, RZ, 0x7610, R9 ;  /* 0x00007610ff097816 */ /* 0x000fe20000000009 */
[----:B--2---:R0:W-:Y:S04]  /*0b80*/  STS.U16 [R45], R0 ;  /* 0x000000002d007388 */ /* 0x0041e80000000400 */
[----:B---3--:R-:W-:Y:S04]  /*0b90*/  STS.U16 [R46+0x40], R11 ;  /* 0x0000400b2e007388 */ /* 0x008fe80000000400 */
[----:B----4-:R-:W-:Y:S01]  /*0ba0*/  STS.U16 [R47+0x80], R10 ;  /* 0x0000800a2f007388 */ /* 0x010fe20000000400 */
[----:B0-----:R-:W-:-:S03]  /*0bb0*/  SHF.L.U32 R0, R44, 0x3, RZ ;  /* 0x000000032c007819 */ /* 0x001fc600000006ff */
[----:B------:R-:W-:Y:S01]  /*0bc0*/  STS.U16 [R48+0xc0], R13 ;  /* 0x0000c00d30007388 */ /* 0x000fe20000000400 */
[----:B------:R-:W-:-:S03]  /*0bd0*/  LEA.HI.SX32 R0, R0, R0, 0x1b ;  /* 0x0000000000007211 */ /* 0x000fc600078fdaff */
[----:B------:R-:W-:Y:S04]  /*0be0*/  STS.U16 [R49+0x100], R12 ;  /* 0x0001000c31007388 */ /* 0x000fe80000000400 */
[----:B------:R-:W-:Y:S04]  /*0bf0*/  STS.U16 [R50+0x140], R15 ;  /* 0x0001400f32007388 */ /* 0x000fe80000000400 */
[----:B------:R-:W-:Y:S04]  /*0c00*/  STS.U16 [R51+0x180], R14 ;  /* 0x0001800e33007388 */ /* 0x000fe80000000400 */
[----:B------:R0:W-:Y:S02]  /*0c10*/  STS.U16 [R52+0x1c0], R53 ;  /* 0x0001c03534007388 */ /* 0x0001e40000000400 */
[----:B0-----:R-:W-:Y:S01]  /*0c20*/  LEA R53, R0, UR10, 0x1 ;  /* 0x0000000a00357c11 */ /* 0x001fe2000f8e08ff */
        /* <DEDUP_REMOVED lines=25> */
[----:B------:R-:W-:Y:S02]  /*0dc0*/  ISETP.NE.AND P6, PT, R64, RZ, PT ;  /* 0x000000ff4000720c */ /* 0x000fe40003fc5270 */
        /* <DEDUP_REMOVED lines=20> */
[----:B------:R-:W-:Y:S06]  /*0f10*/  BAR.SYNC.DEFER_BLOCKING 0x0 ;  /* 0x0000000000007b1d */ /* 0x000fec0000010000 */
        /* <DEDUP_REMOVED lines=9> */
[----:B0-----:R-:W-:-:S05]  /*0fb0*/  HADD2.F32 R15, -RZ, R0.H0_H0 ;  /* 0x20000000ff0f7230 */ /* 0x001fca0000004100 */
[----:B-----5:R-:W-:-:S05]  /*0fc0*/  FADD.FTZ R54, R15, R18 ;  /* 0x000000120f367221 */ /* 0x020fca0000010000 */
[----:B------:R-:W-:Y:S01]  /*0fd0*/  FSETP.GTU.FTZ.AND P5, PT, R54, 20, PT ;  /* 0x41a000003600780b */ /* 0x000fe20003fbc000 */
[----:B-1----:R-:W-:Y:S02]  /*0fe0*/  HADD2.F32 R65, -RZ, R8.H0_H0 ;  /* 0x20000008ff417230 */ /* 0x002fe40000004100 */
[----:B--2---:R-:W-:Y:S02]  /*0ff0*/  HADD2.F32 R9, -RZ, R9.H0_H0 ;  /* 0x20000009ff097230 */ /* 0x004fe40000004100 */
[----:B---3--:R-:W-:Y:S02]  /*1000*/  HADD2.F32 R3, -RZ, R10.H0_H0 ;  /* 0x2000000aff037230 */ /* 0x008fe40000004100 */
[----:B----4-:R-:W-:Y:S02]  /*1010*/  HADD2.F32 R11, -RZ, R11.H0_H0 ;  /* 0x2000000bff0b7230 */ /* 0x010fe40000004100 */
[----:B------:R-:W-:Y:S02]  /*1020*/  HADD2.F32 R71, -RZ, R12.H0_H0 ;  /* 0x2000000cff477230 */ /* 0x000fe40000004100 */
[----:B------:R-:W-:-:S02]  /*1030*/  HADD2.F32 R13, -RZ, R13.H0_H0 ;  /* 0x2000000dff0d7230 */ /* 0x000fc40000004100 */
[----:B------:R-:W-:Y:S01]  /*1040*/  HADD2.F32 R73, -RZ, R14.H0_H0 ;  /* 0x2000000eff497230 */ /* 0x000fe20000004100 */
[----:B------:R-:W-:Y:S01]  /*1050*/  BSSY.RECONVERGENT B0, `(.L_x_8474) ;  /* 0x0000030000007945 */ /* 0x000fe20003800200 */
[----:B------:R-:W-:Y:S04]  /*1060*/  STS.U16 [R45], R56 ;  /* 0x000000382d007388 */ /* 0x000fe80000000400 */
[----:B------:R0:W-:Y:S04]  /*1070*/  STS.U16 [R46+0x40], R55 ;  /* 0x000040372e007388 */ /* 0x0001e80000000400 */
[----:B------:R-:W-:Y:S04]  /*1080*/  STS.U16 [R47+0x80], R58 ;  /* 0x0000803a2f007388 */ /* 0x000fe80000000400 */
[----:B------:R1:W-:Y:S04]  /*1090*/  STS.U16 [R48+0xc0], R57 ;  /* 0x0000c03930007388 */ /* 0x0003e80000000400 */
[----:B------:R-:W-:Y:S04]  /*10a0*/  STS.U16 [R49+0x100], R60 ;  /* 0x0001003c31007388 */ /* 0x000fe80000000400 */
[----:B------:R2:W-:Y:S04]  /*10b0*/  STS.U16 [R50+0x140], R59 ;  /* 0x0001403b32007388 */ /* 0x0005e80000000400 */
[----:B------:R-:W-:Y:S04]  /*10c0*/  STS.U16 [R51+0x180], R62 ;  /* 0x0001803e33007388 */ /* 0x000fe80000000400 */
[----:B------:R3:W-:Y:S01]  /*10d0*/  STS.U16 [R52+0x1c0], R61 ;  /* 0x0001c03d34007388 */ /* 0x0007e20000000400 */
[--C-:B0-----:R-:W-:Y:S01]  /*10e0*/  FADD.FTZ R55, R65, R18.reuse ;  /* 0x0000001241377221 */ /* 0x101fe20000010000 */
[--C-:B------:R-:W-:Y:S01]  /*10f0*/  FADD.FTZ R56, R9, R18.reuse ;  /* 0x0000001209387221 */ /* 0x100fe20000010000 */
[--C-:B-1----:R-:W-:Y:S01]  /*1100*/  FADD.FTZ R57, R3, R18.reuse ;  /* 0x0000001203397221 */ /* 0x102fe20000010000 */
[--C-:B------:R-:W-:Y:S01]  /*1110*/  FADD.FTZ R58, R11, R18.reuse ;  /* 0x000000120b3a7221 */ /* 0x100fe20000010000 */
[--C-:B--2---:R-:W-:Y:S01]  /*1120*/  FADD.FTZ R59, R71, R18.reuse ;  /* 0x00000012473b7221 */ /* 0x104fe20000010000 */
        /* <DEDUP_REMOVED lines=34> */
.L_x_8475:
[----:B------:R-:W-:Y:S05]  /*1350*/  BSYNC.RECONVERGENT B0 ;  /* 0x0000000000007941 */ /* 0x000fea0003800200 */
.L_x_8474:
        /* <DEDUP_REMOVED lines=33> */
.L_x_8477:
[----:B------:R-:W-:Y:S05]  /*1570*/  BSYNC.RECONVERGENT B0 ;  /* 0x0000000000007941 */ /* 0x000fea0003800200 */
.L_x_8476:
        /* <DEDUP_REMOVED lines=33> */
.L_x_8479:
[----:B------:R-:W-:Y:S05]  /*1790*/  BSYNC.RECONVERGENT B0 ;  /* 0x0000000000007941 */ /* 0x000fea0003800200 */
.L_x_8478:
        /* <DEDUP_REMOVED lines=33> */
.L_x_8481:
[----:B------:R-:W-:Y:S05]  /*19b0*/  BSYNC.RECONVERGENT B0 ;  /* 0x0000000000007941 */ /* 0x000fea0003800200 */
.L_x_8480:
        /* <DEDUP_REMOVED lines=33> */
.L_x_8483:
[----:B------:R-:W-:Y:S05]  /*1bd0*/  BSYNC.RECONVERGENT B0 ;  /* 0x0000000000007941 */ /* 0x000fea0003800200 */
.L_x_8482:
        /* <DEDUP_REMOVED lines=33> */
.L_x_8485:
[----:B------:R-:W-:Y:S05]  /*1df0*/  BSYNC.RECONVERGENT B0 ;  /* 0x0000000000007941 */ /* 0x000fea0003800200 */
.L_x_8484:
        /* <DEDUP_REMOVED lines=33> */
.L_x_8487:
[----:B------:R-:W-:Y:S05]  /*2010*/  BSYNC.RECONVERGENT B0 ;  /* 0x0000000000007941 */ /* 0x000fea0003800200 */
.L_x_8486:
        /* <DEDUP_REMOVED lines=33> */
.L_x_8489:
[----:B------:R-:W-:Y:S05]  /*2230*/  BSYNC.RECONVERGENT B0 ;  /* 0x0000000000007941 */ /* 0x000fea0003800200 */
.L_x_8488:
[----:B------:R-:W0:Y:S01]  /*2240*/  LDCU.128 UR12, c[0x0][0x410] ;  /* 0x00008200ff0c77ac */ /* 0x000e220008000c00 */
[----:B------:R-:W-:Y:S01]  /*2250*/  LDS.U16 R74, [R53+0x2] ;  /* 0x00000200354a7984 */ /* 0x000fe20000000400 */
[----:B------:R-:W-:Y:S01]  /*2260*/  P2R R70, PR, RZ, 0x10 ;  /* 0x00000010ff467803 */ /* 0x000fe20000000000 */
[----:B------:R-:W-:Y:S01]  /*2270*/  UMOV UR4, UR19 ;  /* 0x0000001300047c82 */ /* 0x000fe20008000000 */
[----:B------:R-:W-:Y:S01]  /*2280*/  UMOV UR5, URZ ;  /* 0x000000ff00057c82 */ /* 0x000fe20008000000 */
[----:B------:R-:W1:Y:S01]  /*2290*/  LDS.U16 R76, [R53+0x4] ;  /* 0x00000400354c7984 */ /* 0x000e620000000400 */
[----:B------:R-:W-:Y:S02]  /*22a0*/  ISETP.NE.AND P4, PT, R64, RZ, PT ;  /* 0x000000ff4000720c */ /* 0x000fe40003f85270 */
[----:B------:R-:W-:Y:S01]  /*22b0*/  PRMT R12, RZ, 0x7610, R12 ;  /* 0x00007610ff0c7816 */ /* 0x000fe2000000000c */
[----:B------:R-:W2:Y:S01]  /*22c0*/  LDS.U16 R78, [R53+0x6] ;  /* 0x00000600354e7984 */ /* 0x000ea20000000400 */
[----:B------:R-:W-:-:S02]  /*22d0*/  ISETP.NE.AND P6, PT, R67, RZ, PT ;  /* 0x000000ff4300720c */ /* 0x000fc40003fc5270 */
[----:B------:R-:W-:Y:S01]  /*22e0*/  PRMT R13, RZ, 0x7610, R13 ;  /* 0x00007610ff0d7816 */ /* 0x000fe2000000000d */
[----:B------:R-:W3:Y:S01]  /*22f0*/  LDS.U16 R80, [R53+0x8] ;  /* 0x0000080035507984 */ /* 0x000ee20000000400 */
[----:B------:R-:W-:Y:S02]  /*2300*/  PRMT R14, RZ, 0x7610, R14 ;  /* 0x00007610ff0e7816 */ /* 0x000fe4000000000e */
[----:B------:R-:W-:Y:S01]  /*2310*/  PRMT R15, RZ, 0x7610, R15 ;  /* 0x00007610ff0f7816 */ /* 0x000fe2000000000f */
[----:B0-----:R-:W-:Y:S01]  /*2320*/  UIMAD.WIDE.U32 UR8, UR18, UR12, UR4 ;  /* 0x0000000c120872a5 */ /* 0x001fe2000f8e0004 */
[----:B------:R-:W-:Y:S02]  /*2330*/  PRMT R62, RZ, 0x7610, R62 ;  /* 0x00007610ff3e7816 */ /* 0x000fe4000000003e */
[----:B------:R-:W-:Y:S01]  /*2340*/  PRMT R65, RZ, 0x7610, R65 ;  /* 0x00007610ff417816 */ /* 0x000fe20000000041 */
[----:B------:R-:W-:Y:S01]  /*2350*/  UIMAD UR10, UR18, UR13, UR9 ;  /* 0x0000000d120a72a4 */ /* 0x000fe2000f8e0209 */
[----:B------:R-:W-:-:S02]  /*2360*/  PRMT R68, RZ, 0x7610, R68 ;  /* 0x00007610ff447816 */ /* 0x000fc40000000044 */
[----:B------:R-:W-:Y:S02]  /*2370*/  MOV R3, UR9 ;  /* 0x0000000900037c02 */ /* 0x000fe40008000f00 */
[----:B------:R-:W-:Y:S02]  /*2380*/  MOV R2, UR8 ;  /* 0x0000000800027c02 */ /* 0x000fe40008000f00 */
[----:B------:R-:W-:Y:S02]  /*2390*/  MOV R3, UR10 ;  /* 0x0000000a00037c02 */ /* 0x000fe40008000f00 */
[----:B------:R-:W-:Y:S01]  /*23a0*/  PRMT R67, RZ, 0x7610, R67 ;  /* 0x00007610ff437816 */ /* 0x000fe20000000043 */
[----:B------:R-:W-:-:S04]  /*23b0*/  IMAD.WIDE.U32 R2, R16, UR14, R2 ;  /* 0x0000000e10027c25 */ /* 0x000fc8000f8e0002 */
[----:B------:R-:W-:Y:S01]  /*23c0*/  IMAD R9, R16, UR15, R3 ;  /* 0x0000000f10097c24 */ /* 0x000fe2000f8e0203 */
[----:B------:R-:W0:Y:S01]  /*23d0*/  LDCU.128 UR12, c[0x0][0x420] ;  /* 0x00008400ff0c77ac */ /* 0x000e220008000c00 */
[----:B------:R-:W-:-:S04]  /*23e0*/  IADD3 R8, P5, PT, R34, R2, RZ ;  /* 0x0000000222087210 */ /* 0x000fc80007fbe0ff */
[----:B------:R-:W-:Y:S01]  /*23f0*/  IADD3.X R9, PT, PT, RZ, R9, RZ, P5, !PT ;  /* 0x00000009ff097210 */ /* 0x000fe20002ffe4ff */
[----:B0-----:R-:W-:-:S04]  /*2400*/  UIMAD.WIDE.U32 UR8, UR18, UR12, UR4 ;  /* 0x0000000c120872a5 */ /* 0x001fc8000f8e0004 */
[----:B------:R-:W-:Y:S02]  /*2410*/  UIMAD UR10, UR18, UR13, UR9 ;  /* 0x0000000d120a72a4 */ /* 0x000fe4000f8e0209 */
[----:B------:R-:W-:Y:S02]  /*2420*/  MOV R2, UR8 ;  /* 0x0000000800027c02 */ /* 0x000fe40008000f00 */
[----:B------:R-:W-:Y:S02]  /*2430*/  PRMT R73, RZ, 0x7610, R73 ;  /* 0x00007610ff497816 */ /* 0x000fe40000000049 */
[----:B------:R-:W-:Y:S02]  /*2440*/  PRMT R72, RZ, 0x7610, R72 ;  /* 0x00007610ff487816 */ /* 0x000fe40000000048 */
[----:B------:R-:W-:Y:S01]  /*2450*/  PRMT R79, RZ, 0x7610, R79 ;  /* 0x00007610ff4f7816 */ /* 0x000fe2000000004f */
[----:B-1----:R-:W-:Y:S01]  /*2460*/  HADD2.F32 R76, -RZ, R76.H0_H0 ;  /* 0x2000004cff4c7230 */ /* 0x002fe20000004100 */
[----:B------:R-:W-:Y:S01]  /*2470*/  MOV R3, UR9 ;  /* 0x0000000900037c02 */ /* 0x000fe20008000f00 */
[----:B------:R-:W0:Y:S01]  /*2480*/  LDCU.64 UR8, c[0x0][0x488] ;  /* 0x00009100ff0877ac */ /* 0x000e220008000a00 */
[----:B------:R-:W-:Y:S01]  /*2490*/  MOV R3, UR10 ;  /* 0x0000000a00037c02 */ /* 0x000fe20008000f00 */
[----:B--2---:R-:W-:-:S02]  /*24a0*/  HADD2.F32 R78, -RZ, R78.H0_H0 ;  /* 0x2000004eff4e7230 */ /* 0x004fc40000004100 */
[----:B---3--:R-:W-:Y:S01]  /*24b0*/  HADD2.F32 R80, -RZ, R80.H0_H0 ;  /* 0x20000050ff507230 */ /* 0x008fe20000004100 */
[----:B------:R-:W1:Y:S01]  /*24c0*/  LDCU.64 UR10, c[0x0][0x508] ;  /* 0x0000a100ff0a77ac */ /* 0x000e620008000a00 */
[C---:B------:R-:W-:Y:S01]  /*24d0*/  IMAD.WIDE.U32 R2, R16.reuse, UR14, R2 ;  /* 0x0000000e10027c25 */ /* 0x040fe2000f8e0002 */
[----:B------:R-:W2:Y:S03]  /*24e0*/  LDCU.64 UR12, c[0x0][0x558] ;  /* 0x0000ab00ff0c77ac */ /* 0x000ea60008000a00 */
[----:B------:R-:W-:Y:S01]  /*24f0*/  IMAD R0, R16, UR15, R3 ;  /* 0x0000000f10007c24 */ /* 0x000fe2000f8e0203 */
[----:B------:R-:W-:-:S04]  /*2500*/  IADD3 R3, P5, PT, R34, R2, RZ ;  /* 0x0000000222037210 */ /* 0x000fc80007fbe0ff */
[----:B------:R-:W-:Y:S02]  /*2510*/  IADD3.X R0, PT, PT, RZ, R0, RZ, P5, !PT ;  /* 0x00000000ff007210 */ /* 0x000fe40002ffe4ff */
[----:B0-----:R-:W-:-:S04]  /*2520*/  LEA R10, P5, R8, UR8, 0x1 ;  /* 0x00000008080a7c11 */ /* 0x001fc8000f8a08ff */
[----:B------:R-:W-:Y:S01]  /*2530*/  LEA.HI.X R11, R8, UR9, R9, 0x1, P5 ;  /* 0x00000009080b7c11 */ /* 0x000fe2000a8f0c09 */
[----:B------:R-:W0:Y:S01]  /*2540*/  LDCU.64 UR8, c[0x0][0x478] ;  /* 0x00008f00ff0877ac */ /* 0x000e220008000a00 */
[----:B------:R-:W-:Y:S04]  /*2550*/  LDS.U16 R9, [R53+0xa] ;  /* 0x00000a0035097984 */ /* 0x000fe80000000400 */
[----:B------:R-:W-:Y:S01]  /*2560*/  LDS.U16 R8, [R53+0xc] ;  /* 0x00000c0035087984 */ /* 0x000fe20000000400 */
        /* <DEDUP_REMOVED lines=8> */
[----:B------:R-:W4:Y:S01]  /*25f0*/  @!P5 LDG.E.U16 R13, desc[UR16][R10.64+0x40] ;  /* 0x000040100a0dd981 */ /* 0x000f22000c1e1500 */
[----:B------:R-:W-:Y:S02]  /*2600*/  P2R R71, PR, RZ, 0x20 ;  /* 0x00000020ff477803 */ /* 0x000fe40000000000 */
[----:B------:R-:W-:Y:S01]  /*2610*/  ISETP.NE.AND P5, PT, R64, RZ, PT ;  /* 0x000000ff4000720c */ /* 0x000fe20003fa5270 */
[----:B------:R-:W5:Y:S04]  /*2620*/  @!P6 LDG.E.U16 R14, desc[UR16][R10.64+0x80] ;  /* 0x000080100a0ee981 */ /* 0x000f68000c1e1500 */
[----:B------:R-:W2:Y:S04]  /*2630*/  @!P0 LDG.E.U16 R15, desc[UR16][R10.64+0xc0] ;  /* 0x0000c0100a0f8981 */ /* 0x000ea8000c1e1500 */
[----:B------:R-:W2:Y:S04]  /*2640*/  @!P1 LDG.E.U16 R62, desc[UR16][R10.64+0x100] ;  /* 0x000100100a3e9981 */ /* 0x000ea8000c1e1500 */
[----:B------:R-:W2:Y:S04]  /*2650*/  @!P2 LDG.E.U16 R65, desc[UR16][R10.64+0x140] ;  /* 0x000140100a41a981 */ /* 0x000ea8000c1e1500 */
[----:B------:R-:W2:Y:S04]  /*2660*/  @!P3 LDG.E.U16 R68, desc[UR16][R10.64+0x180] ;  /* 0x000180100a44b981 */ /* 0x000ea8000c1e1500 */
[----:B------:R-:W2:Y:S01]  /*2670*/  @!P4 LDG.E.U16 R67, desc[UR16][R10.64+0x1c0] ;  /* 0x0001c0100a43c981 */ /* 0x000ea2000c1e1500 */
[----:B------:R-:W-:-:S03]  /*2680*/  PRMT R70, RZ, 0x7610, R70 ;  /* 0x00007610ff467816 */ /* 0x000fc60000000046 */
[----:B---3--:R-:W-:Y:S04]  /*2690*/  STS.U16 [R45], R12 ;  /* 0x0000000c2d007388 */ /* 0x008fe80000000400 */
[----:B----4-:R-:W-:Y:S04]  /*26a0*/  STS.U16 [R46+0x40], R13 ;  /* 0x0000400d2e007388 */ /* 0x010fe80000000400 */
[----:B-----5:R-:W-:Y:S04]  /*26b0*/  STS.U16 [R47+0x80], R14 ;  /* 0x0000800e2f007388 */ /* 0x020fe80000000400 */
[----:B--2---:R-:W-:Y:S04]  /*26c0*/  STS.U16 [R48+0xc0], R15 ;  /* 0x0000c00f30007388 */ /* 0x004fe80000000400 */
[----:B------:R-:W-:Y:S04]  /*26d0*/  STS.U16 [R49+0x100], R62 ;  /* 0x0001003e31007388 */ /* 0x000fe80000000400 */
[----:B------:R-:W-:Y:S04]  /*26e0*/  STS.U16 [R50+0x140], R65 ;  /* 0x0001404132007388 */ /* 0x000fe80000000400 */
[----:B------:R-:W-:Y:S04]  /*26f0*/  STS.U16 [R51+0x180], R68 ;  /* 0x0001804433007388 */ /* 0x000fe80000000400 */
[----:B------:R0:W-:Y:S01]  /*2700*/  STS.U16 [R52+0x1c0], R67 ;  /* 0x0001c04334007388 */ /* 0x0001e20000000400 */
[----:B------:R-:W-:-:S03]  /*2710*/  NOP ;  /* 0x0000000000007918 */ /* 0x000fc60000000000 */
[----:B------:R-:W2:Y:S04]  /*2720*/  LDS.U16 R10, [R53] ;  /* 0x00000000350a7984 */ /* 0x000ea80000000400 */
[----:B------:R-:W-:Y:S04]  /*2730*/  LDS.U16 R11, [R53+0x2] ;  /* 0x00000200350b7984 */ /* 0x000fe80000000400 */
[----:B------:R-:W3:Y:S04]  /*2740*/  LDS.U16 R12, [R53+0x4] ;  /* 0x00000400350c7984 */ /* 0x000ee80000000400 */
[----:B------:R-:W-:Y:S04]  /*2750*/  LDS.U16 R13, [R53+0x6] ;  /* 0x00000600350d7984 */ /* 0x000fe80000000400 */
[----:B------:R-:W-:Y:S04]  /*2760*/  LDS.U16 R14, [R53+0x8] ;  /* 0x00000800350e7984 */ /* 0x000fe80000000400 */
[----:B------:R-:W-:Y:S04]  /*2770*/  LDS.U16 R15, [R53+0xa] ;  /* 0x00000a00350f7984 */ /* 0x000fe80000000400 */
[----:B------:R-:W4:Y:S04]  /*2780*/  LDS.U16 R64, [R53+0xc] ;  /* 0x00000c0035407984 */ /* 0x000f280000000400 */
[----:B------:R-:W5:Y:S01]  /*2790*/  LDS.U16 R65, [R53+0xe] ;  /* 0x00000e0035417984 */ /* 0x000f620000000400 */
[----:B------:R-:W-:Y:S01]  /*27a0*/  BAR.SYNC.DEFER_BLOCKING 0x0 ;  /* 0x0000000000007b1d */ /* 0x000fe20000010000 */
[----:B0-----:R-:W-:-:S02]  /*27b0*/  PRMT R67, RZ, 0x7610, R67 ;  /* 0x00007610ff437816 */ /* 0x001fc40000000043 */
[----:B------:R-:W-:Y:S02]  /*27c0*/  PRMT R62, RZ, 0x7610, R62 ;  /* 0x00007610ff3e7816 */ /* 0x000fe4000000003e */
[----:B------:R-:W-:Y:S01]  /*27d0*/  PRMT R68, RZ, 0x7610, R68 ;  /* 0x00007610ff447816 */ /* 0x000fe20000000044 */
[----:B------:R-:W5:Y:S01]  /*27e0*/  @!P5 LDG.E.U16 R70, desc[UR16][R2.64] ;  /* 0x000000100246d981 */ /* 0x000f62000c1e1500 */
[----:B------:R-:W-:Y:S02]  /*27f0*/  ISETP.NE.AND P5, PT, R71, RZ, PT ;  /* 0x000000ff4700720c */ /* 0x000fe40003fa5270 */
[----:B------:R-:W-:Y:S01]  /*2800*/  PRMT R71, RZ, 0x7610, R71 ;  /* 0x00007610ff477816 */ /* 0x000fe20000000047 */
[----:B------:R-:W5:Y:S04]  /*2810*/  @!P6 LDG.E.U16 R62, desc[UR16][R2.64+0x80] ;  /* 0x00008010023ee981 */ /* 0x000f68000c1e1500 */
[----:B------:R-:W5:Y:S04]  /*2820*/  @!P1 LDG.E.U16 R68, desc[UR16][R2.64+0x100] ;  /* 0x0001001002449981 */ /* 0x000f68000c1e1500 */
[----:B------:R-:W5:Y:S04]  /*2830*/  @!P0 LDG.E.U16 R71, desc[UR16][R2.64+0xc0] ;  /* 0x0000c01002478981 */ /* 0x000f68000c1e1500 */
[----:B------:R-:W5:Y:S04]  /*2840*/  @!P5 LDG.E.U16 R67, desc[UR16][R2.64+0x40] ;  /* 0x000040100243d981 */ /* 0x000f68000c1e1500 */
[----:B------:R-:W5:Y:S04]  /*2850*/  @!P2 LDG.E.U16 R73, desc[UR16][R2.64+0x140] ;  /* 0x000140100249a981 */ /* 0x000f68000c1e1500 */
[----:B------:R-:W5:Y:S04]  /*2860*/  @!P3 LDG.E.U16 R72, desc[UR16][R2.64+0x180] ;  /* 0x000180100248b981 */ /* 0x000f68000c1e1500 */
[----:B------:R0:W5:Y:S01]  /*2870*/  @!P4 LDG.E.U16 R79, desc[UR16][R2.64+0x1c0] ;  /* 0x0001c010024fc981 */ /* 0x000162000c1e1500 */
[----:B--2---:R-:W-:-:S05]  /*2880*/  HADD2.F32 R10, -RZ, R10.H0_H0 ;  /* 0x2000000aff0a7230 */ /* 0x004fca0000004100 */
[----:B------:R-:W-:Y:S01]  /*2890*/  FMUL.FTZ R81, R10, -1.4426950216293334961 ;  /* 0xbfb8aa3b0a517820 */ /* 0x000fe20000410000 */
[----:B---3--:R-:W-:Y:S02]  /*28a0*/  HADD2.F32 R12, -RZ, R12.H0_H0 ;  /* 0x2000000cff0c7230 */ /* 0x008fe40000004100 */
[----:B----4-:R-:W-:-:S03]  /*28b0*/  HADD2.F32 R64, -RZ, R64.H0_H0 ;  /* 0x20000040ff407230 */ /* 0x010fc60000004100 */
[----:B------:R-:W-:Y:S01]  /*28c0*/  MUFU.EX2 R81, R81 ;  /* 0x0000005100517308 */ /* 0x000fe20000000800 */
[----:B------:R-:W-:Y:S02]  /*28d0*/  HADD2.F32 R14, -RZ, R14.H0_H0 ;  /* 0x2000000eff0e7230 */ /* 0x000fe40000004100 */
[----:B------:R-:W-:Y:S01]  /*28e0*/  FMUL.FTZ R86, R12, -1.4426950216293334961 ;  /* 0xbfb8aa3b0c567820 */ /* 0x000fe20000410000 */
[----:B------:R-:W-:Y:S02]  /*28f0*/  HADD2.F32 R15, -RZ, R15.H0_H0 ;  /* 0x2000000fff0f7230 */ /* 0x000fe40000004100 */
[----:B------:R-:W-:Y:S01]  /*2900*/  FMUL.FTZ R88, R64, -1.4426950216293334961 ;  /* 0xbfb8aa3b40587820 */ /* 0x000fe20000410000 */
[----:B------:R-:W-:Y:S02]  /*2910*/  HADD2.F32 R13, -RZ, R13.H0_H0 ;  /* 0x2000000dff0d7230 */ /* 0x000fe40000004100 */
[----:B0-----:R-:W-:Y:S01]  /*2920*/  FMUL.FTZ R3, R14, -1.4426950216293334961 ;  /* 0xbfb8aa3b0e037820 */ /* 0x001fe20000410000 */
[----:B------:R-:W-:Y:S01]  /*2930*/  FMUL.FTZ R87, R15, -1.4426950216293334961 ;  /* 0xbfb8aa3b0f577820 */ /* 0x000fe20000410000 */
[----:B------:R-:W-:Y:S01]  /*2940*/  MUFU.EX2 R86, R86 ;  /* 0x0000005600567308 */ /* 0x000fe20000000800 */
[----:B------:R-:W-:Y:S01]  /*2950*/  FMUL.FTZ R2, R13, -1.4426950216293334961 ;  /* 0xbfb8aa3b0d027820 */ /* 0x000fe20000410000 */
[----:B------:R-:W-:-:S06]  /*2960*/  HADD2.F32 R11, -RZ, R11.H0_H0 ;  /* 0x2000000bff0b7230 */ /* 0x000fcc0000004100 */
[----:B------:R-:W-:Y:S01]  /*2970*/  MUFU.EX2 R88, R88 ;  /* 0x0000005800587308 */ /* 0x000fe20000000800 */
[----:B-----5:R-:W-:Y:S02]  /*2980*/  HADD2.F32 R65, -RZ, R65.H0_H0 ;  /* 0x20000041ff417230 */ /* 0x020fe40000004100 */
[----:B------:R-:W-:-:S05]  /*2990*/  FMUL.FTZ R82, R11, -1.4426950216293334961 ;  /* 0xbfb8aa3b0b527820 */ /* 0x000fca0000410000 */
[----:B------:R-:W-:Y:S01]  /*29a0*/  MUFU.EX2 R3, R3 ;  /* 0x0000000300037308 */ /* 0x000fe20000000800 */
[----:B------:R-:W-:-:S07]  /*29b0*/  FMUL.FTZ R89, R65, -1.4426950216293334961 ;  /* 0xbfb8aa3b41597820 */ /* 0x000fce0000410000 */
[----:B------:R-:W0:Y:S08]  /*29c0*/  MUFU.EX2 R2, R2 ;  /* 0x0000000200027308 */ /* 0x000e300000000800 */
[----:B------:R-:W-:Y:S08]  /*29d0*/  MUFU.EX2 R82, R82 ;  /* 0x0000005200527308 */ /* 0x000ff00000000800 */
[----:B------:R2:W-:Y:S01]  /*29e0*/  MUFU.EX2 R92, R89 ;  /* 0x00000059005c7308 */ /* 0x0005e20000000800 */
[----:B0-----:R-:W-:Y:S01]  /*29f0*/  FADD.FTZ R2, R2, 1 ;  /* 0x3f80000002027421 */ /* 0x001fe20000010000 */
[----:B--2---:R-:W-:Y:S01]  /*2a00*/  FADD.FTZ R89, R88, 1 ;  /* 0x3f80000058597421 */ /* 0x004fe20000010000 */
[----:B------:R-:W-:-:S02]  /*2a10*/  HADD2.F32 R66, -RZ, R66.H0_H0 ;  /* 0x20000042ff427230 */ /* 0x000fc40000004100 */
[----:B------:R-:W-:-:S03]  /*2a20*/  HADD2.F32 R74, -RZ, R74.H0_H0 ;  /* 0x2000004aff4a7230 */ /* 0x000fc60000004100 */
[----:B------:R-:W0:Y:S01]  /*2a30*/  MUFU.RCP R89, R89 ;  /* 0x0000005900597308 */ /* 0x000e220000001000 */
[----:B------:R-:W2:Y:S01]  /*2a40*/  S2UR UR9, SR_CgaCtaId ;  /* 0x00000000000979c3 */ /* 0x000ea20000008800 */
[----:B------:R-:W-:Y:S01]  /*2a50*/  ISETP.NE.AND P1, PT, R25, RZ, PT ;  /* 0x000000ff1900720c */ /* 0x000fe20003f25270 */
[----:B------:R-:W-:Y:S01]  /*2a60*/  UMOV UR8, 0x400 ;  /* 0x0000040000087882 */ /* 0x000fe20000000000 */
[----:B0-----:R-:W-:-:S04]  /*2a70*/  FADD.FTZ R105, -R89, 1 ;  /* 0x3f80000059697421 */ /* 0x001fc80000010100 */
[----:B------:R-:W-:Y:S01]  /*2a80*/  FFMA.FTZ R105, R64, R105, 1 ;  /* 0x3f80000040697423 */ /* 0x000fe20000010069 */
[----:B--2---:R-:W-:Y:S01]  /*2a90*/  ULEA UR8, UR9, UR8, 0x18 ;  /* 0x0000000809087291 */ /* 0x004fe2000f8ec0ff */
[----:B------:R-:W-:Y:S04]  /*2aa0*/  STS.U16 [R45], R70 ;  /* 0x000000462d007388 */ /* 0x000fe80000000400 */
[----:B------:R-:W-:Y:S04]  /*2ab0*/  STS.U16 [R46+0x40], R67 ;  /* 0x000040432e007388 */ /* 0x000fe80000000400 */
[----:B------:R0:W-:Y:S04]  /*2ac0*/  STS.U16 [R47+0x80], R62 ;  /* 0x0000803e2f007388 */ /* 0x0001e80000000400 */
[----:B------:R2:W-:Y:S04]  /*2ad0*/  STS.U16 [R48+0xc0], R71 ;  /* 0x0000c04730007388 */ /* 0x0005e80000000400 */
[----:B------:R-:W-:Y:S04]  /*2ae0*/  STS.U16 [R49+0x100], R68 ;  /* 0x0001004431007388 */ /* 0x000fe80000000400 */
[----:B------:R3:W-:Y:S04]  /*2af0*/  STS.U16 [R50+0x140], R73 ;  /* 0x0001404932007388 */ /* 0x0007e80000000400 */
[----:B------:R-:W-:Y:S04]  /*2b00*/  STS.U16 [R51+0x180], R72 ;  /* 0x0001804833007388 */ /* 0x000fe80000000400 */
[----:B------:R4:W-:Y:S01]  /*2b10*/  STS.U16 [R52+0x1c0], R79 ;  /* 0x0001c04f34007388 */ /* 0x0009e20000000400 */
[----:B------:R-:W-:-:S03]  /*2b20*/  NOP ;  /* 0x0000000000007918 */ /* 0x000fc60000000000 */
[----:B------:R-:W5:Y:S01]  /*2b30*/  LDS.U16 R67, [R53] ;  /* 0x0000000035437984 */ /* 0x000f620000000400 */
[----:B0-----:R0:W-:Y:S03]  /*2b40*/  MUFU.EX2 R62, R87 ;  /* 0x00000057003e7308 */ /* 0x0011e60000000800 */
[----:B------:R-:W-:Y:S04]  /*2b50*/  LDS.U16 R91, [R53+0x6] ;  /* 0x00000600355b7984 */ /* 0x000fe80000000400 */
[----:B------:R-:W-:Y:S04]  /*2b60*/  LDS.U16 R95, [R53+0x8] ;  /* 0x00000800355f7984 */ /* 0x000fe80000000400 */
[----:B0-----:R-:W0:Y:S01]  /*2b70*/  LDS.U16 R87, [R53+0x4] ;  /* 0x0000040035577984 */ /* 0x001e220000000400 */
[----:B--2---:R-:W-:-:S03]  /*2b80*/  FADD.FTZ R71, R81, 1 ;  /* 0x3f80000051477421 */ /* 0x004fc60000010000 */
[----:B------:R-:W2:Y:S01]  /*2b90*/  LDS.U16 R81, [R53+0x2] ;  /* 0x0000020035517984 */ /* 0x000ea20000000400 */
[----:B---3--:R-:W-:-:S03]  /*2ba0*/  FADD.FTZ R73, R86, 1 ;  /* 0x3f80000056497421 */ /* 0x008fc60000010000 */
[----:B------:R-:W3:Y:S01]  /*2bb0*/  LDS.U16 R88, [R53+0xa] ;  /* 0x00000a0035587984 */ /* 0x000ee20000000400 */
[----:B----4-:R-:W-:-:S03]  /*2bc0*/  FADD.FTZ R79, R3, 1 ;  /* 0x3f800000034f7421 */ /* 0x010fc60000010000 */
[----:B------:R-:W4:Y:S04]  /*2bd0*/  LDS.U16 R90, [R53+0xc] ;  /* 0x00000c00355a7984 */ /* 0x000f280000000400 */
[----:B------:R-:W1:Y:S01]  /*2be0*/  LDS.U16 R86, [R53+0xe] ;  /* 0x00000e0035567984 */ /* 0x000e620000000400 */
[----:B------:R-:W0:Y:S01]  /*2bf0*/  MUFU.RCP R71, R71 ;  /* 0x0000004700477308 */ /* 0x000e220000001000 */
[----:B------:R-:W-:-:S07]  /*2c00*/  FADD.FTZ R68, R82, 1 ;  /* 0x3f80000052447421 */ /* 0x000fce0000010000 */
[----:B------:R0:W2:Y:S08]  /*2c10*/  MUFU.RCP R70, R2 ;  /* 0x0000000200467308 */ /* 0x0000b00000001000 */
[----:B------:R-:W3:Y:S01]  /*2c20*/  MUFU.RCP R79, R79 ;  /* 0x0000004f004f7308 */ /* 0x000ee20000001000 */
[----:B-----5:R-:W-:-:S07]  /*2c30*/  HADD2.F32 R67, -RZ, R67.H0_H0 ;  /* 0x20000043ff437230 */ /* 0x020fce0000004100 */
[----:B------:R-:W5:Y:S01]  /*2c40*/  MUFU.RCP R73, R73 ;  /* 0x0000004900497308 */ /* 0x000f620000001000 */
[----:B0-----:R-:W-:Y:S01]  /*2c50*/  FADD.FTZ R3, -R71, 1 ;  /* 0x3f80000047037421 */ /* 0x001fe20000010100 */
[----:B------:R-:W-:Y:S01]  /*2c60*/  FMUL.FTZ R2, R66, R67 ;  /* 0x0000004342027220 */ /* 0x000fe20000410000 */
[----:B------:R-:W-:-:S05]  /*2c70*/  FADD.FTZ R82, R92, 1 ;  /* 0x3f8000005c527421 */ /* 0x000fca0000010000 */
[----:B------:R-:W0:Y:S01]  /*2c80*/  MUFU.RCP R68, R68 ;  /* 0x0000004400447308 */ /* 0x000e220000001000 */
[----:B------:R-:W-:Y:S01]  /*2c90*/  FADD.FTZ R62, R62, 1 ;  /* 0x3f8000003e3e7421 */ /* 0x000fe20000010000 */
[----:B------:R-:W-:Y:S01]  /*2ca0*/  FFMA.FTZ R3, R10, R3, 1 ;  /* 0x3f8000000a037423 */ /* 0x000fe20000010003 */
[----:B------:R-:W-:Y:S01]  /*2cb0*/  FMUL.FTZ R2, R71, R2 ;  /* 0x0000000247027220 */ /* 0x000fe20000410000 */
[----:B--2---:R-:W-:Y:S01]  /*2cc0*/  FADD.FTZ R92, -R70, 1 ;  /* 0x3f800000465c7421 */ /* 0x004fe20000010100 */
[----:B---3--:R-:W-:Y:S01]  /*2cd0*/  FADD.FTZ R99, -R79, 1 ;  /* 0x3f8000004f637421 */ /* 0x008fe20000010100 */
[----:B------:R-:W-:Y:S02]  /*2ce0*/  HADD2.F32 R87, -RZ, R87.H0_H0 ;  /* 0x20000057ff577230 */ /* 0x000fe40000004100 */
[----:B------:R-:W-:Y:S02]  /*2cf0*/  HADD2.F32 R91, -RZ, R91.H0_H0 ;  /* 0x2000005bff5b7230 */ /* 0x000fe40000004100 */
[----:B------:R-:W-:Y:S01]  /*2d00*/  HADD2.F32 R95, -RZ, R95.H0_H0 ;  /* 0x2000005fff5f7230 */ /* 0x000fe20000004100 */
[----:B------:R0:W2:Y:S01]  /*2d10*/  MUFU.RCP R72, R62 ;  /* 0x0000003e00487308 */ /* 0x0000a20000001000 */
[----:B------:R-:W-:Y:S01]  /*2d20*/  FMUL.FTZ R2, R2, R3 ;  /* 0x0000000302027220 */ /* 0x000fe20000410000 */
[----:B------:R-:W-:Y:S01]  /*2d30*/  FFMA.FTZ R94, R13, R92, 1 ;  /* 0x3f8000000d5e7423 */ /* 0x000fe2000001005c */
[----:B------:R-:W-:Y:S01]  /*2d40*/  FFMA.FTZ R101, R14, R99, 1 ;  /* 0x3f8000000e657423 */ /* 0x000fe20000010063 */
[----:B-----5:R-:W-:Y:S01]  /*2d50*/  FADD.FTZ R3, -R73, 1 ;  /* 0x3f80000049037421 */ /* 0x020fe20000010100 */
[----:B------:R-:W-:-:S03]  /*2d60*/  HADD2.F32 R81, -RZ, R81.H0_H0 ;  /* 0x20000051ff517230 */ /* 0x000fc60000004100 */
[----:B------:R-:W3:Y:S01]  /*2d70*/  MUFU.RCP R82, R82 ;  /* 0x0000005200527308 */ /* 0x000ee20000001000 */
[----:B------:R-:W-:Y:S01]  /*2d80*/  FMUL.FTZ R92, R76, R87 ;  /* 0x000000574c5c7220 */ /* 0x000fe20000410000 */
[----:B------:R-:W-:Y:S01]  /*2d90*/  FMUL.FTZ R99, R78, R91 ;  /* 0x0000005b4e637220 */ /* 0x000fe20000410000 */
[----:B------:R-:W-:Y:S01]  /*2da0*/  FMUL.FTZ R96, R80, R95 ;  /* 0x0000005f50607220 */ /* 0x000fe20000410000 */
[----:B------:R-:W-:Y:S01]  /*2db0*/  FFMA.FTZ R97, R12, R3, 1 ;  /* 0x3f8000000c617423 */ /* 0x000fe20000010003 */
[----:B------:R-:W-:Y:S01]  /*2dc0*/  FMUL.FTZ R92, R73, R92 ;  /* 0x0000005c495c7220 */ /* 0x000fe20000410000 */
[----:B------:R-:W-:Y:S01]  /*2dd0*/  FMUL.FTZ R99, R70, R99 ;  /* 0x0000006346637220 */ /* 0x000fe20000410000 */
[----:B------:R-:W-:Y:S01]  /*2de0*/  FMUL.FTZ R96, R79, R96 ;  /* 0x000000604f607220 */ /* 0x000fe20000410000 */
[----:B0-----:R-:W-:Y:S01]  /*2df0*/  FADD.FTZ R62, -R68, 1 ;  /* 0x3f800000443e7421 */ /* 0x001fe20000010100 */
[----:B------:R-:W-:Y:S01]  /*2e00*/  FMUL.FTZ R3, R74, R81 ;  /* 0x000000514a037220 */ /* 0x000fe20000410000 */
[----:B------:R-:W-:Y:S01]  /*2e10*/  FMUL.FTZ R92, R92, R97 ;  /* 0x000000615c5c7220 */ /* 0x000fe20000410000 */
[----:B------:R-:W-:Y:S01]  /*2e20*/  FMUL.FTZ R103, R99, R94 ;  /* 0x0000005e63677220 */ /* 0x000fe20000410000 */
[----:B------:R-:W-:Y:S01]  /*2e30*/  FMUL.FTZ R96, R96, R101 ;  /* 0x0000006560607220 */ /* 0x000fe20000410000 */
[----:B------:R-:W-:Y:S01]  /*2e40*/  FFMA.FTZ R62, R11, R62, 1 ;  /* 0x3f8000000b3e7423 */ /* 0x000fe2000001003e */
[----:B------:R-:W-:Y:S01]  /*2e50*/  FMUL.FTZ R3, R68, R3 ;  /* 0x0000000344037220 */ /* 0x000fe20000410000 */
[----:B------:R-:W-:-:S02]  /*2e60*/  HADD2.F32 R97, -RZ, R9.H0_H0 ;  /* 0x20000009ff617230 */ /* 0x000fc40000004100 */
[----:B------:R-:W-:Y:S02]  /*2e70*/  HADD2.F32 R99, -RZ, R8.H0_H0 ;  /* 0x20000008ff637230 */ /* 0x000fe40000004100 */
[----:B------:R-:W-:Y:S02]  /*2e80*/  HADD2.F32 R101, -RZ, R0.H0_H0 ;  /* 0x20000000ff657230 */ /* 0x000fe40000004100 */
[----:B------:R-:W-:Y:S02]  /*2e90*/  HADD2.F32 R88, -RZ, R88.H0_H0 ;  /* 0x20000058ff587230 */ /* 0x000fe40000004100 */
[----:B----4-:R-:W-:Y:S02]  /*2ea0*/  HADD2.F32 R90, -RZ, R90.H0_H0 ;  /* 0x2000005aff5a7230 */ /* 0x010fe40000004100 */
[----:B-1----:R-:W-:Y:S02]  /*2eb0*/  HADD2.F32 R86, -RZ, R86.H0_H0 ;  /* 0x20000056ff567230 */ /* 0x002fe40000004100 */
[----:B------:R-:W-:Y:S01]  /*2ec0*/  FMUL.FTZ R3, R3, R62 ;  /* 0x0000003e03037220 */ /* 0x000fe20000410000 */
[----:B--2---:R-:W-:Y:S01]  /*2ed0*/  FADD.FTZ R0, -R72, 1 ;  /* 0x3f80000048007421 */ /* 0x004fe20000010100 */
[----:B---3--:R-:W-:Y:S01]  /*2ee0*/  FADD.FTZ R62, -R82, 1 ;  /* 0x3f800000523e7421 */ /* 0x008fe20000010100 */
        /* <DEDUP_REMOVED lines=8> */
[----:B------:R-:W-:-:S02]  /*2f70*/  FMUL.FTZ R9, R9, R0 ;  /* 0x0000000009097220 */ /* 0x000fc40000410000 */
[----:B------:R-:W-:Y:S01]  /*2f80*/  FMUL.FTZ R8, R8, R105 ;  /* 0x0000006908087220 */ /* 0x000fe20000410000 */
[----:B------:R-:W-:Y:S01]  /*2f90*/  BAR.SYNC.DEFER_BLOCKING 0x0 ;  /* 0x0000000000007b1d */ /* 0x000fe20000010000 */
[----:B------:R-:W-:Y:S01]  /*2fa0*/  FMUL.FTZ R107, R107, R62 ;  /* 0x0000003e6b6b7220 */ /* 0x000fe20000410000 */
        /* <DEDUP_REMOVED lines=11> */
[----:B------:R0:W-:Y:S04]  /*3060*/  STS.U16 [R53+0x6], R3 ;  /* 0x0000060335007388 */ /* 0x0001e80000000400 */
[----:B------:R-:W-:Y:S04]  /*3070*/  STS.U16 [R53+0x8], R9 ;  /* 0x0000080935007388 */ /* 0x000fe80000000400 */
[----:B------:R-:W-:Y:S01]  /*3080*/  STS.U16 [R53+0xa], R94 ;  /* 0x00000a5e35007388 */ /* 0x000fe20000000400 */
[----:B------:R-:W-:Y:S01]  /*3090*/  MOV R62, UR8 ;  /* 0x00000008003e7c02 */ /* 0x000fe20008000f00 */
[----:B0-----:R-:W0:Y:S02]  /*30a0*/  LDC.64 R2, c[0x0][0x510] ;  /* 0x00014400ff027b82 */ /* 0x001e240000000a00 */
        /* <DEDUP_REMOVED lines=15> */
[----:B------:R-:W1:Y:S05]  /*31a0*/  LDS R121, [R62+0x210] ;  /* 0x000210003e797984 */ /* 0x000e6a0000000800 */
[----:B0-----:R-:W-:-:S04]  /*31b0*/  IMAD.WIDE.U32 R8, R16, R2, UR8 ;  /* 0x0000000810087e25 */ /* 0x001fc8000f8e0002 */
[----:B------:R-:W-:Y:S01]  /*31c0*/  IMAD R3, R16, R3, R9 ;  /* 0x0000000310037224 */ /* 0x000fe200078e0209 */
[----:B------:R-:W-:-:S04]  /*31d0*/  IADD3 R8, P0, PT, R34, R8, RZ ;  /* 0x0000000822087210 */ /* 0x000fc80007f1e0ff */
[----:B------:R-:W-:Y:S02]  /*31e0*/  IADD3.X R3, PT, PT, RZ, R3, RZ, P0, !PT ;  /* 0x00000003ff037210 */ /* 0x000fe400007fe4ff */
[----:B------:R-:W-:-:S04]  /*31f0*/  LEA R2, P0, R8, UR12, 0x1 ;  /* 0x0000000c08027c11 */ /* 0x000fc8000f8008ff */
[----:B------:R-:W-:Y:S01]  /*3200*/  LEA.HI.X R3, R8, UR13, R3, 0x1, P0 ;  /* 0x0000000d08037c11 */ /* 0x000fe200080f0c03 */
[----:B------:R-:W0:Y:S01]  /*3210*/  LDCU.64 UR12, c[0x0][0x490] ;  /* 0x00009200ff0c77ac */ /* 0x000e220008000a00 */
        /* <DEDUP_REMOVED lines=54> */
[----:B------:R-:W-:Y:S04]  /*3580*/  STS.U16 [R53], R10 ;  /* 0x0000000a35007388 */ /* 0x000fe80000000400 */
[----:B------:R1:W-:Y:S01]  /*3590*/  STS.U16 [R53+0x2], R2 ;  /* 0x0000020235007388 */ /* 0x0003e20000000400 */
[----:B0-----:R-:W-:-:S03]  /*35a0*/  UIMAD.WIDE.U32 UR4, UR18, UR8, UR4 ;  /* 0x00000008120472a5 */ /* 0x001fc6000f8e0004 */
[----:B------:R-:W-:Y:S01]  /*35b0*/  STS.U16 [R53+0x4], R12 ;  /* 0x0000040c35007388 */ /* 0x000fe20000000400 */
[----:B------:R-:W-:-:S03]  /*35c0*/  UIMAD UR8, UR18, UR9, UR5 ;  /* 0x00000009120872a4 */ /* 0x000fc6000f8e0205 */
[----:B------:R0:W-:Y:S01]  /*35d0*/  STS.U16 [R53+0x6], R3 ;  /* 0x0000060335007388 */ /* 0x0001e20000000400 */
[----:B-1----:R-:W-:-:S03]  /*35e0*/  MOV R2, UR4 ;  /* 0x0000000400027c02 */ /* 0x002fc60008000f00 */
[----:B------:R-:W-:Y:S04]  /*35f0*/  STS.U16 [R53+0x8], R14 ;  /* 0x0000080e35007388 */ /* 0x000fe80000000400 */
[----:B------:R1:W-:Y:S01]  /*3600*/  STS.U16 [R53+0xa], R8 ;  /* 0x00000a0835007388 */ /* 0x0003e20000000400 */
[----:B0-----:R-:W-:-:S03]  /*3610*/  MOV R3, UR5 ;  /* 0x0000000500037c02 */ /* 0x001fc60008000f00 */
[----:B------:R-:W-:Y:S01]  /*3620*/  STS.U16 [R53+0xc], R86 ;  /* 0x00000c5635007388 */ /* 0x000fe20000000400 */
[----:B------:R-:W-:-:S03]  /*3630*/  MOV R3, UR8 ;  /* 0x0000000800037c02 */ /* 0x000fc60008000f00 */
[----:B------:R-:W-:Y:S01]  /*3640*/  STS.U16 [R53+0xe], R78 ;  /* 0x00000e4e35007388 */ /* 0x000fe20000000400 */
[----:B------:R-:W-:-:S03]  /*3650*/  NOP ;  /* 0x0000000000007918 */ /* 0x000fc60000000000 */
[----:B------:R-:W-:Y:S01]  /*3660*/  LDS.U16 R9, [R45] ;  /* 0x000000002d097984 */ /* 0x000fe20000000400 */
[----:B------:R-:W-:-:S03]  /*3670*/  IMAD.WIDE.U32 R2, R16, UR10, R2 ;  /* 0x0000000a10027c25 */ /* 0x000fc6000f8e0002 */
[----:B------:R-:W-:Y:S01]  /*3680*/  LDS.U16 R11, [R46+0x40] ;  /* 0x000040002e0b7984 */ /* 0x000fe20000000400 */
[----:B-1----:R-:W-:Y:S01]  /*3690*/  IMAD R8, R16, UR11, R3 ;  /* 0x0000000b10087c24 */ /* 0x002fe2000f8e0203 */
[----:B------:R-:W-:Y:S02]  /*36a0*/  IADD3 R3, P0, PT, R34, R2, RZ ;  /* 0x0000000222037210 */ /* 0x000fe40007f1e0ff */
[----:B------:R-:W-:Y:S02]  /*36b0*/  LDS.U16 R13, [R47+0x80] ;  /* 0x000080002f0d7984 */ /* 0x000fe40000000400 */
[----:B------:R-:W-:Y:S02]  /*36c0*/  IADD3.X R8, PT, PT, RZ, R8, RZ, P0, !PT ;  /* 0x00000008ff087210 */ /* 0x000fe400007fe4ff */
[----:B------:R-:W-:Y:S01]  /*36d0*/  LDS.U16 R15, [R48+0xc0] ;  /* 0x0000c000300f7984 */ /* 0x000fe20000000400 */
[----:B------:R-:W-:-:S03]  /*36e0*/  LEA R2, P0, R3, UR12, 0x1 ;  /* 0x0000000c03027c11 */ /* 0x000fc6000f8008ff */
[----:B------:R-:W-:Y:S01]  /*36f0*/  LDS.U16 R65, [R49+0x100] ;  /* 0x0001000031417984 */ /* 0x000fe20000000400 */
[----:B------:R-:W-:-:S03]  /*3700*/  LEA.HI.X R3, R3, UR13, R8, 0x1, P0 ;  /* 0x0000000d03037c11 */ /* 0x000fc600080f0c08 */
        /* <DEDUP_REMOVED lines=22> */
.L_x_8490:
[----:B------:R-:W-:Y:S01]  /*3870*/  HADD2.F32 R69, -RZ, R69.H0_H0 ;  /* 0x20000045ff457230 */ /* 0x000fe20000004100 */
[----:B------:R-:W1:Y:S01]  /*3880*/  LDCU UR8, c[0x0][0x38c] ;  /* 0x00007180ff0877ac */ /* 0x000e620008000800 */
[----:B------:R-:W-:Y:S01]  /*3890*/  FFMA.FTZ R23, R0, R63, R23 ;  /* 0x0000003f00177223 */ /* 0x000fe20000010017 */
[----:B------:R-:W-:Y:S02]  /*38a0*/  HADD2.F32 R75, -RZ, R75.H0_H0 ;  /* 0x2000004bff4b7230 */ /* 0x000fe40000004100 */
[----:B0-----:R-:W-:Y:S02]  /*38b0*/  HFMA2 R67, -RZ, RZ, 0, 0 ;  /* 0x00000000ff437431 */ /* 0x001fe400000001ff */
[----:B------:R-:W-:Y:S02]  /*38c0*/  HADD2.F32 R77, -RZ, R77.H0_H0 ;  /* 0x2000004dff4d7230 */ /* 0x000fe40000004100 */
[----:B------:R-:W-:Y:S01]  /*38d0*/  FFMA.FTZ R23, R64, R69, R23 ;  /* 0x0000004540177223 */ /* 0x000fe20000010017 */
[----:B------:R-:W-:-:S02]  /*38e0*/  HADD2.F32 R83, -RZ, R83.H0_H0 ;  /* 0x20000053ff537230 */ /* 0x000fc40000004100 */
[----:B------:R-:W-:Y:S02]  /*38f0*/  HFMA2 R73, -RZ, RZ, 0, 0 ;  /* 0x00000000ff497431 */ /* 0x000fe400000001ff */
[----:B------:R-:W-:Y:S02]  /*3900*/  HADD2.F32 R84, -RZ, R84.H0_H0 ;  /* 0x20000054ff547230 */ /* 0x000fe40000004100 */
[----:B------:R-:W-:Y:S01]  /*3910*/  FFMA.FTZ R23, R66, R75, R23 ;  /* 0x0000004b42177223 */ /* 0x000fe20000010017 */
[----:B------:R-:W-:Y:S01]  /*3920*/  HADD2.F32 R85, -RZ, R85.H0_H0 ;  /* 0x20000055ff557230 */ /* 0x000fe20000004100 */
[----:B------:R-:W-:Y:S01]  /*3930*/  PRMT R65, RZ, 0x7610, R65 ;  /* 0x00007610ff417816 */ /* 0x000fe20000000041 */
[----:B------:R-:W-:Y:S02]  /*3940*/  HADD2.F32 R93, -RZ, R93.H0_H0 ;  /* 0x2000005dff5d7230 */ /* 0x000fe40000004100 */
[----:B------:R-:W-:Y:S01]  /*3950*/  FFMA.FTZ R23, R68, R77, R23 ;  /* 0x0000004d44177223 */ /* 0x000fe20000010017 */
[----:B------:R-:W-:-:S02]  /*3960*/  CS2R R78, SRZ ;  /* 0x00000000004e7805 */ /* 0x000fc4000001ff00 */
[----:B------:R-:W-:Y:S02]  /*3970*/  MOV R71, RZ ;  /* 0x000000ff00477202 */ /* 0x000fe40000000f00 */
[----:B------:R-:W-:Y:S01]  /*3980*/  CS2R R80, SRZ ;  /* 0x0000000000507805 */ /* 0x000fe2000001ff00 */
[----:B------:R-:W-:Y:S01]  /*3990*/  FFMA.FTZ R23, R70, R83, R23 ;  /* 0x0000005346177223 */ /* 0x000fe20000010017 */
[----:B-1----:R-:W-:Y:S01]  /*39a0*/  UISETP.GE.AND UP0, UPT, UR8, 0x1, UPT ;  /* 0x000000010800788c */ /* 0x002fe2000bf06270 */
[----:B------:R-:W-:Y:S01]  /*39b0*/  MOV R82, RZ ;  /* 0x000000ff00527202 */ /* 0x000fe20000000f00 */
        /* <DEDUP_REMOVED lines=49> */
.L_x_8497:
        /* <DEDUP_REMOVED lines=48> */
.L_x_8493:
[----:B------:R1:W2:Y:S02]  /*3fd0*/  LDS R134, [R115+0xc5c] ;  /* 0x000c5c0073867984 */ /* 0x0002a40000000800 */
.L_x_8494:
[----:B------:R-:W-:Y:S05]  /*3fe0*/  BSYNC.RECONVERGENT B0 ;  /* 0x0000000000007941 */ /* 0x000fea0003800200 */
.L_x_8492:
        /* <DEDUP_REMOVED lines=15> */
[----:B-----5:R-:W-:-:S02]  /*40e0*/  FMUL.FTZ R2, R125, R120 ;  /* 0x000000787d027220 */ /* 0x020fc40000410000 */
[C---:B------:R-:W-:Y:S01]  /*40f0*/  FMUL.FTZ R122, R118.reuse, R15 ;  /* 0x0000000f767a7220 */ /* 0x040fe20000410000 */
[----:B------:R-:W-:Y:S01]  /*4100*/  FFMA.FTZ R15, R118, R14, R129 ;  /* 0x0000000e760f7223 */ /* 0x000fe20000010081 */
[----:B------:R-:W-:Y:S01]  /*4110*/  FFMA.FTZ R14, R94, R120, R97 ;  /* 0x000000785e0e7223 */ /* 0x000fe20000010061 */
[----:B------:R-:W-:Y:S01]  /*4120*/  FMUL.FTZ R2, R123, R2 ;  /* 0x000000027b027220 */ /* 0x000fe20000410000 */
[C---:B------:R-:W-:Y:S01]  /*4130*/  FMUL.FTZ R122, R121.reuse, R122 ;  /* 0x0000007a797a7220 */ /* 0x040fe20000410000 */
[----:B------:R-:W-:Y:S01]  /*4140*/  FFMA.FTZ R15, R121, R15, R126 ;  /* 0x0000000f790f7223 */ /* 0x000fe2000001007e */
[C---:B------:R-:W-:Y:S02]  /*4150*/  FFMA.FTZ R14, R123.reuse, R14, R96 ;  /* 0x0000000e7b0e7223 */ /* 0x040fe40000010060 */
[C---:B------:R-:W-:Y:S01]  /*4160*/  FMUL.FTZ R3, R123.reuse, R122 ;  /* 0x0000007a7b037220 */ /* 0x040fe20000410000 */
[----:B------:R-:W-:Y:S01]  /*4170*/  FFMA.FTZ R15, R123, R15, R124 ;  /* 0x0000000f7b0f7223 */ /* 0x000fe2000001007c */
[----:B------:R-:W-:-:S02]  /*4180*/  FFMA.FTZ R14, R121, R14, R98 ;  /* 0x0000000e790e7223 */ /* 0x000fc40000010062 */
[C---:B------:R-:W-:Y:S01]  /*4190*/  FMUL.FTZ R3, R120.reuse, R3 ;  /* 0x0000000378037220 */ /* 0x040fe20000410000 */
[----:B------:R-:W-:Y:S01]  /*41a0*/  FFMA.FTZ R122, R120, R15, R127 ;  /* 0x0000000f787a7223 */ /* 0x000fe2000001007f */
[C---:B------:R-:W-:Y:S01]  /*41b0*/  FFMA.FTZ R14, R118.reuse, R14, R99 ;  /* 0x0000000e760e7223 */ /* 0x040fe20000010063 */
[----:B------:R-:W-:Y:S02]  /*41c0*/  FMUL.FTZ R15, R121, R2 ;  /* 0x00000002790f7220 */ /* 0x000fe40000410000 */
[----:B------:R-:W0:Y:S01]  /*41d0*/  SHFL.DOWN PT, R136, R3, 0x1, 0x1f ;  /* 0x08201f0003887f89 */ /* 0x000e2200000e0000 */
[C---:B------:R-:W-:Y:S01]  /*41e0*/  FFMA.FTZ R14, R117.reuse, R14, R100 ;  /* 0x0000000e750e7223 */ /* 0x040fe20000010064 */
[----:B------:R-:W-:Y:S02]  /*41f0*/  FMUL.FTZ R2, R118, R15 ;  /* 0x0000000f76027220 */ /* 0x000fe40000410000 */
[----:B------:R-:W2:Y:S01]  /*4200*/  SHFL.DOWN PT, R138, R122, 0x1, 0x1f ;  /* 0x08201f007a8a7f89 */ /* 0x000ea200000e0000 */
[----:B------:R-:W-:Y:S01]  /*4210*/  FFMA.FTZ R14, R116, R14, R101 ;  /* 0x0000000e740e7223 */ /* 0x000fe20000010065 */
[----:B------:R-:W-:-:S03]  /*4220*/  FMUL.FTZ R15, R117, R2 ;  /* 0x00000002750f7220 */ /* 0x000fc60000410000 */
[----:B------:R-:W-:Y:S01]  /*4230*/  FFMA.FTZ R137, R119, R14, R102 ;  /* 0x0000000e77897223 */ /* 0x000fe20000010066 */
[----:B------:R-:W-:-:S04]  /*4240*/  FMUL.FTZ R2, R116, R15 ;  /* 0x0000000f74027220 */ /* 0x000fc80000410000 */
[----:B------:R-:W4:Y:S01]  /*4250*/  SHFL.UP PT, R14, R137, 0x1, RZ ;  /* 0x04200000890e7989 */ /* 0x000f2200000e00ff */
[----:B------:R-:W-:-:S05]  /*4260*/  FMUL.FTZ R2, R119, R2 ;  /* 0x0000000277027220 */ /* 0x000fca0000410000 */
[----:B------:R-:W5:Y:S01]  /*4270*/  SHFL.UP PT, R15, R2, 0x1, RZ ;  /* 0x04200000020f7989 */ /* 0x000f6200000e00ff */
[----:B0-----:R-:W-:Y:S01]  /*4280*/  @P1 FMUL.FTZ R136, R136, R3 ;  /* 0x0000000388881220 */ /* 0x001fe20000410000 */
[----:B--2---:R-:W-:-:S04]  /*4290*/  @P1 FFMA.FTZ R122, R3, R138, R122 ;  /* 0x0000008a037a1223 */ /* 0x004fc8000001007a */
[----:B------:R-:W-:Y:S02]  /*42a0*/  @P1 MOV R3, R136 ;  /* 0x0000008800031202 */ /* 0x000fe40000000f00 */
[----:B------:R-:W-:Y:S01]  /*42b0*/  ISETP.GE.AND P1, PT, R44, 0x1, PT ;  /* 0x000000012c00780c */ /* 0x000fe20003f26270 */
[----:B------:R-:W0:Y:S04]  /*42c0*/  SHFL.DOWN PT, R138, R122, 0x2, 0x1f ;  /* 0x08401f007a8a7f89 */ /* 0x000e2800000e0000 */
[----:B------:R-:W2:Y:S01]  /*42d0*/  SHFL.DOWN PT, R136, R3, 0x2, 0x1f ;  /* 0x08401f0003887f89 */ /* 0x000ea200000e0000 */
[----:B----4-:R-:W-:-:S05]  /*42e0*/  FFMA.FTZ R14, R2, R14, R137 ;  /* 0x0000000e020e7223 */ /* 0x010fca0000010089 */
[----:B------:R-:W-:Y:S02]  /*42f0*/  FSEL R137, R137, R14, !P1 ;  /* 0x0000000e89897208 */ /* 0x000fe40004800000 */
[----:B-----5:R-:W-:Y:S01]  /*4300*/  @P1 FMUL.FTZ R2, R2, R15 ;  /* 0x0000000f02021220 */ /* 0x020fe20000410000 */
[----:B------:R-:W-:Y:S02]  /*4310*/  ISETP.GE.AND P1, PT, R44, 0x2, PT ;  /* 0x000000022c00780c */ /* 0x000fe40003f26270 */
[----:B------:R-:W4:Y:S04]  /*4320*/  SHFL.UP PT, R14, R137, 0x2, RZ ;  /* 0x04400000890e7989 */ /* 0x000f2800000e00ff */
[----:B------:R-:W5:Y:S01]  /*4330*/  SHFL.UP PT, R15, R2, 0x2, RZ ;  /* 0x04400000020f7989 */ /* 0x000f6200000e00ff */
[C---:B0-----:R-:W-:Y:S01]  /*4340*/  @!P3 FFMA.FTZ R122, R3.reuse, R138, R122 ;  /* 0x0000008a037ab223 */ /* 0x041fe2000001007a */
[----:B--2---:R-:W-:-:S04]  /*4350*/  @!P3 FMUL.FTZ R136, R3, R136 ;  /* 0x000000880388b220 */ /* 0x004fc80000410000 */
[----:B------:R-:W0:Y:S01]  /*4360*/  SHFL.DOWN PT, R138, R122, 0x4, 0x1f ;  /* 0x08801f007a8a7f89 */ /* 0x000e2200000e0000 */
[----:B------:R-:W-:Y:S02]  /*4370*/  @!P3 MOV R3, R136 ;  /* 0x000000880003b202 */ /* 0x000fe40000000f00 */
[----:B------:R-:W-:-:S03]  /*4380*/  ISETP.GT.U32.AND P3, PT, R114, 0x1b, PT ;  /* 0x0000001b7200780c */ /* 0x000fc60003f64070 */
[----:B------:R-:W2:Y:S01]  /*4390*/  SHFL.DOWN PT, R136, R3, 0x4, 0x1f ;  /* 0x08801f0003887f89 */ /* 0x000ea200000e0000 */
[C---:B----4-:R-:W-:Y:S01]  /*43a0*/  FFMA.FTZ R14, R2.reuse, R14, R137 ;  /* 0x0000000e020e7223 */ /* 0x050fe20000010089 */
[----:B-----5:R-:W-:-:S04]  /*43b0*/  @P1 FMUL.FTZ R2, R2, R15 ;  /* 0x0000000f02021220 */ /* 0x020fc80000410000 */
[----:B------:R-:W-:Y:S02]  /*43c0*/  FSEL R137, R137, R14, !P1 ;  /* 0x0000000e89897208 */ /* 0x000fe40004800000 */
[----:B------:R-:W-:Y:S01]  /*43d0*/  ISETP.GE.AND P1, PT, R44, 0x4, PT ;  /* 0x000000042c00780c */ /* 0x000fe20003f26270 */
[----:B------:R-:W-:Y:S01]  /*43e0*/  SHFL.UP PT, R139, R2, 0x4, RZ ;  /* 0x04800000028b7989 */ /* 0x000fe200000e00ff */
[----:B------:R-:W-:-:S03]  /*43f0*/  MOV R15, RZ ;  /* 0x000000ff000f7202 */ /* 0x000fc60000000f00 */
[----:B------:R-:W4:Y:S01]  /*4400*/  SHFL.UP PT, R14, R137, 0x4, RZ ;  /* 0x04800000890e7989 */ /* 0x000f2200000e00ff */
[----:B0-----:R-:W-:-:S05]  /*4410*/  @!P3 FFMA.FTZ R122, R3, R138, R122 ;  /* 0x0000008a037ab223 */ /* 0x001fca000001007a */
[----:B------:R-:W0:Y:S01]  /*4420*/  SHFL.DOWN PT, R140, R122, 0x8, 0x1f ;  /* 0x09001f007a8c7f89 */ /* 0x000e2200000e0000 */
[----:B--2---:R-:W-:-:S05]  /*4430*/  @!P3 FMUL.FTZ R136, R3, R136 ;  /* 0x000000880388b220 */ /* 0x004fca0000410000 */
[----:B------:R-:W-:Y:S02]  /*4440*/  @!P3 MOV R3, R136 ;  /* 0x000000880003b202 */ /* 0x000fe40000000f00 */
[----:B------:R-:W-:-:S03]  /*4450*/  ISETP.GT.U32.AND P3, PT, R114, 0x17, PT ;  /* 0x000000177200780c */ /* 0x000fc60003f64070 */
[----:B------:R-:W2:Y:S01]  /*4460*/  SHFL.DOWN PT, R138, R3, 0x8, 0x1f ;  /* 0x09001f00038a7f89 */ /* 0x000ea200000e0000 */
[C---:B----4-:R-:W-:Y:S01]  /*4470*/  FFMA.FTZ R14, R2.reuse, R14, R137 ;  /* 0x0000000e020e7223 */ /* 0x050fe20000010089 */
[----:B------:R-:W-:-:S04]  /*4480*/  @P1 FMUL.FTZ R2, R2, R139 ;  /* 0x0000008b02021220 */ /* 0x000fc80000410000 */
[----:B------:R-:W-:Y:S01]  /*4490*/  FSEL R137, R137, R14, !P1 ;  /* 0x0000000e89897208 */ /* 0x000fe20004800000 */
[----:B------:R-:W-:-:S03]  /*44a0*/  HFMA2 R14, -RZ, RZ, 1.875, 0 ;  /* 0x3f800000ff0e7431 */ /* 0x000fc600000001ff */
[----:B0-----:R-:W-:Y:S01]  /*44b0*/  @!P3 FFMA.FTZ R122, R3, R140, R122 ;  /* 0x0000008c037ab223 */ /* 0x001fe2000001007a */
[----:B------:R-:W-:Y:S01]  /*44c0*/  SHFL.UP PT, R139, R2, 0x8, RZ ;  /* 0x05000000028b7989 */ /* 0x000fe200000e00ff */
[----:B------:R-:W-:-:S03]  /*44d0*/  ISETP.GE.AND P1, PT, R44, 0x8, PT ;  /* 0x000000082c00780c */ /* 0x000fc60003f26270 */
[----:B------:R-:W0:Y:S04]  /*44e0*/  SHFL.UP PT, R136, R137, 0x8, RZ ;  /* 0x0500000089887989 */ /* 0x000e2800000e00ff */
[----:B------:R-:W-:Y:S01]  /*44f0*/  @P0 LDS.64 R14, [R103] ;  /* 0x00000000670e0984 */ /* 0x000fe20000000a00 */
[----:B--2---:R-:W-:-:S03]  /*4500*/  @!P3 FMUL.FTZ R138, R3, R138 ;  /* 0x0000008a038ab220 */ /* 0x004fc60000410000 */
[----:B------:R-:W2:Y:S02]  /*4510*/  SHFL.DOWN PT, R140, R122, 0x10, 0x1f ;  /* 0x0a001f007a8c7f89 */ /* 0x000ea400000e0000 */
[----:B------:R-:W-:Y:S02]  /*4520*/  @!P3 MOV R3, R138 ;  /* 0x0000008a0003b202 */ /* 0x000fe40000000f00 */
[----:B------:R-:W-:-:S03]  /*4530*/  ISETP.GT.U32.AND P3, PT, R114, 0xf, PT ;  /* 0x0000000f7200780c */ /* 0x000fc60003f64070 */
[----:B------:R-:W4:Y:S01]  /*4540*/  SHFL.DOWN PT, R138, R3, 0x10, 0x1f ;  /* 0x0a001f00038a7f89 */ /* 0x000f2200000e0000 */
[C---:B0-----:R-:W-:Y:S01]  /*4550*/  FFMA.FTZ R136, R2.reuse, R136, R137 ;  /* 0x0000008802887223 */ /* 0x041fe20000010089 */
[----:B------:R-:W-:-:S04]  /*4560*/  @P1 FMUL.FTZ R2, R2, R139 ;  /* 0x0000008b02021220 */ /* 0x000fc80000410000 */
[----:B------:R-:W-:Y:S01]  /*4570*/  FSEL R137, R137, R136, !P1 ;  /* 0x0000008889897208 */ /* 0x000fe20004800000 */
[----:B------:R-:W-:Y:S01]  /*4580*/  SHFL.UP PT, R139, R2, 0x10, RZ ;  /* 0x06000000028b7989 */ /* 0x000fe200000e00ff */
[----:B------:R-:W-:Y:S02]  /*4590*/  ISETP.GE.AND P1, PT, R44, 0x10, PT ;  /* 0x000000102c00780c */ /* 0x000fe40003f26270 */
[C---:B--2---:R-:W-:Y:S01]  /*45a0*/  @!P3 FFMA.FTZ R122, R3.reuse, R140, R122 ;  /* 0x0000008c037ab223 */ /* 0x044fe2000001007a */
[----:B------:R-:W0:Y:S04]  /*45b0*/  SHFL.UP PT, R136, R137, 0x10, RZ ;  /* 0x0600000089887989 */ /* 0x000e2800000e00ff */
[----:B------:R-:W-:Y:S01]  /*45c0*/  SHFL.DOWN PT, R141, R122, 0x1, 0x1f ;  /* 0x08201f007a8d7f89 */ /* 0x000fe200000e0000 */
[----:B----4-:R-:W-:-:S03]  /*45d0*/  @!P3 FMUL.FTZ R138, R3, R138 ;  /* 0x0000008a038ab220 */ /* 0x010fc60000410000 */
[----:B------:R-:W-:Y:S02]  /*45e0*/  SHFL.IDX PT, R122, R122, RZ, 0x1f ;  /* 0x00001fff7a7a7589 */ /* 0x000fe400000e0000 */
[----:B------:R-:W-:Y:S02]  /*45f0*/  @!P3 MOV R3, R138 ;  /* 0x0000008a0003b202 */ /* 0x000fe40000000f00 */
[----:B------:R-:W-:Y:S01]  /*4600*/  SHFL.IDX PT, R140, R15, RZ, 0x1f ;  /* 0x00001fff0f8c7589 */ /* 0x000fe200000e0000 */
[----:B------:R-:W-:-:S03]  /*4610*/  ISETP.NE.AND P3, PT, R25, 0x1f, PT ;  /* 0x0000001f1900780c */ /* 0x000fc60003f65270 */
[----:B------:R-:W2:Y:S04]  /*4620*/  SHFL.DOWN PT, R138, R3, 0x1, 0x1f ;  /* 0x08201f00038a7f89 */ /* 0x000ea800000e0000 */
[----:B------:R-:W4:Y:S01]  /*4630*/  SHFL.IDX PT, R3, R3, RZ, 0x1f ;  /* 0x00001fff03037589 */ /* 0x000f2200000e0000 */
[C---:B0-----:R-:W-:Y:S01]  /*4640*/  FFMA.FTZ R136, R2.reuse, R136, R137 ;  /* 0x0000008802887223 */ /* 0x041fe20000010089 */
[----:B------:R-:W-:-:S04]  /*4650*/  @P1 FMUL.FTZ R2, R2, R139 ;  /* 0x0000008b02021220 */ /* 0x000fc80000410000 */
[----:B------:R-:W-:Y:S02]  /*4660*/  FSEL R137, R137, R136, !P1 ;  /* 0x0000008889897208 */ /* 0x000fe40004800000 */
[----:B------:R-:W-:Y:S01]  /*4670*/  SHFL.UP PT, R2, R2, 0x1, RZ ;  /* 0x0420000002027989 */ /* 0x000fe200000e00ff */
[----:B------:R-:W-:-:S03]  /*4680*/  ISETP.GT.AND P1, PT, R44, 0x1e, PT ;  /* 0x0000001e2c00780c */ /* 0x000fc60003f24270 */
[----:B------:R-:W-:Y:S01]  /*4690*/  SHFL.UP PT, R137, R137, 0x1, RZ ;  /* 0x0420000089897989 */ /* 0x000fe200000e00ff */
[----:B--2---:R-:W-:Y:S01]  /*46a0*/  @P3 FFMA.FTZ R140, R138, R140, R141 ;  /* 0x0000008c8a8c3223 */ /* 0x004fe2000001008d */
[----:B------:R-:W-:-:S03]  /*46b0*/  ISETP.NE.AND P3, PT, R44, RZ, PT ;  /* 0x000000ff2c00720c */ /* 0x000fc60003f65270 */
[----:B------:R-:W-:Y:S01]  /*46c0*/  FFMA.FTZ R134, R140, R134, R133 ;  /* 0x000000868c867223 */ /* 0x000fe20000010085 */
[C---:B----4-:R-:W-:Y:S01]  /*46d0*/  FFMA.FTZ R15, R3.reuse, R15, R122 ;  /* 0x0000000f030f7223 */ /* 0x050fe2000001007a */
[----:B------:R-:W-:Y:S02]  /*46e0*/  FMUL.FTZ R14, R3, R14 ;  /* 0x0000000e030e7220 */ /* 0x000fe40000410000 */
[----:B------:R-:W-:-:S04]  /*46f0*/  FFMA.FTZ R130, R119, R134, R130 ;  /* 0x0000008677827223 */ /* 0x000fc80000010082 */
[----:B------:R-:W-:Y:S02]  /*4700*/  FFMA.FTZ R136, R116, R130, R131 ;  /* 0x0000008274887223 */ /* 0x000fe40000010083 */
[----:B------:R-:W0:Y:S02]  /*4710*/  @!P3 S2R R148, SR_CgaCtaId ;  /* 0x000000000094b919 */ /* 0x000e240000008800 */
[----:B------:R-:W-:-:S04]  /*4720*/  FFMA.FTZ R128, R117, R136, R128 ;  /* 0x0000008875807223 */ /* 0x000fc80000010080 */
[----:B------:R-:W-:Y:S01]  /*4730*/  FFMA.FTZ R138, R118, R128, R129 ;  /* 0x00000080768a7223 */ /* 0x000fe20000010081 */
[----:B------:R-:W-:-:S03]  /*4740*/  FMUL.FTZ R142, R128, R58 ;  /* 0x0000003a808e7220 */ /* 0x000fc60000410000 */
[----:B------:R-:W-:Y:S01]  /*4750*/  FFMA.FTZ R126, R121, R138, R126 ;  /* 0x0000008a797e7223 */ /* 0x000fe2000001007e */
[----:B------:R-:W-:-:S03]  /*4760*/  FADD.FTZ R87, R142, R87 ;  /* 0x000000578e577221 */ /* 0x000fc60000010000 */
[-C--:B------:R-:W-:Y:S01]  /*4770*/  FFMA.FTZ R124, R123, R126.reuse, R124 ;  /* 0x0000007e7b7c7223 */ /* 0x080fe2000001007c */
[----:B------:R-:W-:Y:S01]  /*4780*/  FMUL.FTZ R122, R113, R126 ;  /* 0x0000007e717a7220 */ /* 0x000fe20000410000 */
[----:B---3--:R2:W3:Y:S02]  /*4790*/  SHFL.IDX PT, R139, R132, RZ, 0x1f ;  /* 0x00001fff848b7589 */ /* 0x0084e400000e0000 */
[----:B--2---:R-:W-:-:S04]  /*47a0*/  FMUL.FTZ R132, R126, R56 ;  /* 0x000000387e847220 */ /* 0x004fc80000410000 */
[----:B------:R-:W-:Y:S01]  /*47b0*/  FADD.FTZ R95, R132, R95 ;  /* 0x0000005f845f7221 */ /* 0x000fe20000010000 */
[----:B---3--:R-:W-:Y:S01]  /*47c0*/  @P2 FFMA.FTZ R139, R2, R139, R137 ;  /* 0x0000008b028b2223 */ /* 0x008fe20000010089 */
[----:B------:R-:W-:Y:S01]  /*47d0*/  FMUL.FTZ R137, R138, R57 ;  /* 0x000000398a897220 */ /* 0x000fe20000410000 */
[----:B------:R-:W-:Y:S02]  /*47e0*/  ISETP.GT.AND P2, PT, R44, 0x17, PT ;  /* 0x000000172c00780c */ /* 0x000fe40003f44270 */
[----:B------:R-:W-:Y:S01]  /*47f0*/  FFMA.FTZ R139, R125, R139, R94 ;  /* 0x0000008b7d8b7223 */ /* 0x000fe2000001005e */
[----:B------:R-:W-:-:S03]  /*4800*/  FADD.FTZ R86, R137, R86 ;  /* 0x0000005689567221 */ /* 0x000fc60000010000 */
[-C--:B------:R-:W-:Y:S01]  /*4810*/  FFMA.FTZ R131, R120, R139.reuse, R97 ;  /* 0x0000008b78837223 */ /* 0x080fe20000010061 */
[----:B------:R-:W-:Y:S01]  /*4820*/  FFMA.FTZ R125, R0, R139, RZ ;  /* 0x0000008b007d7223 */ /* 0x000fe200000100ff */
[----:B------:R-:W-:Y:S02]  /*4830*/  FFMA.FTZ R120, R120, R124, R127 ;  /* 0x0000007c78787223 */ /* 0x000fe4000001007f */
[-C--:B------:R-:W-:Y:S01]  /*4840*/  FFMA.FTZ R133, R123, R131.reuse, R96 ;  /* 0x000000837b857223 */ /* 0x080fe20000010060 */
[----:B------:R-:W-:Y:S01]  /*4850*/  FFMA.FTZ R129, R64, R131, R125 ;  /* 0x0000008340817223 */ /* 0x000fe2000001007d */
[----:B------:R-:W-:Y:S01]  /*4860*/  FADD.FTZ R123, -R94, R139 ;  /* 0x0000008b5e7b7221 */ /* 0x000fe20000010100 */
[----:B------:R-:W-:Y:S01]  /*4870*/  FMUL.FTZ R2, R120, R54 ;  /* 0x0000003678027220 */ /* 0x000fe20000410000 */
[----:B------:R-:W-:Y:S01]  /*4880*/  FADD.FTZ R125, -R97, R131 ;  /* 0x00000083617d7221 */ /* 0x000fe20000010100 */
[-C--:B------:R-:W-:Y:S01]  /*4890*/  FFMA.FTZ R131, R121, R133.reuse, R98 ;  /* 0x0000008579837223 */ /* 0x080fe20000010062 */
[----:B------:R-:W-:Y:S01]  /*48a0*/  FFMA.FTZ R129, R66, R133, R129 ;  /* 0x0000008542817223 */ /* 0x000fe20000010081 */
[----:B------:R-:W-:Y:S01]  /*48b0*/  FMUL.FTZ R121, R124, R55 ;  /* 0x000000377c797220 */ /* 0x000fe20000410000 */
[----:B------:R-:W-:Y:S01]  /*48c0*/  FFMA.FTZ R140, R2, R123, RZ ;  /* 0x0000007b028c7223 */ /* 0x000fe200000100ff */
        /* <DEDUP_REMOVED lines=8> */
[----:B------:R-:W-:Y:S01]  /*4950*/  FFMA.FTZ R129, R70, R144, R139 ;  /* 0x0000009046817223 */ /* 0x000fe2000001008b */
[----:B------:R-:W-:Y:S01]  /*4960*/  FADD.FTZ R139, -R99, R144 ;  /* 0x00000090638b7221 */ /* 0x000fe20000010100 */
[----:B------:R-:W-:Y:S01]  /*4970*/  FFMA.FTZ R144, R116, R141, R101 ;  /* 0x0000008d74907223 */ /* 0x000fe20000010065 */
[----:B------:R-:W-:Y:S01]  /*4980*/  FFMA.FTZ R117, R137, R131, R118 ;  /* 0x0000008389757223 */ /* 0x000fe20000010076 */
[----:B------:R-:W-:Y:S01]  /*4990*/  FFMA.FTZ R143, R72, R141, R129 ;  /* 0x0000008d488f7223 */ /* 0x000fe20000010081 */
[----:B------:R-:W-:Y:S01]  /*49a0*/  FADD.FTZ R129, -R100, R141 ;  /* 0x0000008d64817221 */ /* 0x000fe20000010100 */
[----:B------:R-:W-:Y:S01]  /*49b0*/  FMUL.FTZ R141, R130, R60 ;  /* 0x0000003c828d7220 */ /* 0x000fe20000410000 */
[----:B------:R-:W-:Y:S01]  /*49c0*/  FFMA.FTZ R116, R142, R139, R117 ;  /* 0x0000008b8e747223 */ /* 0x000fe20000010075 */
[-C--:B------:R-:W-:Y:S01]  /*49d0*/  FFMA.FTZ R119, R119, R144.reuse, R102 ;  /* 0x0000009077777223 */ /* 0x080fe20000010066 */
[----:B------:R-:W-:Y:S01]  /*49e0*/  FADD.FTZ R118, -R101, R144 ;  /* 0x0000009065767221 */ /* 0x000fe20000010100 */
[----:B------:R-:W-:Y:S01]  /*49f0*/  FFMA.FTZ R143, R74, R144, R143 ;  /* 0x000000904a8f7223 */ /* 0x000fe2000001008f */
[----:B------:R-:W-:Y:S01]  /*4a00*/  FFMA.FTZ R140, R133, R129, R116 ;  /* 0x00000081858c7223 */ /* 0x000fe20000010074 */
[----:B------:R-:W-:Y:S01]  /*4a10*/  FMUL.FTZ R144, R134, R61 ;  /* 0x0000003d86907220 */ /* 0x000fe20000410000 */
[----:B------:R-:W-:Y:S01]  /*4a20*/  FADD.FTZ R116, -R102, R119 ;  /* 0x0000007766747221 */ /* 0x000fe20000010100 */
[----:B------:R-:W-:Y:S01]  /*4a30*/  FMUL.FTZ R122, R127, R122 ;  /* 0x0000007a7f7a7220 */ /* 0x000fe20000410000 */
[----:B------:R-:W-:Y:S01]  /*4a40*/  FFMA.FTZ R117, R141, R118, R140 ;  /* 0x000000768d757223 */ /* 0x000fe2000001008c */
[----:B------:R-:W-:Y:S01]  /*4a50*/  FFMA.FTZ R140, R76, R119, R143 ;  /* 0x000000774c8c7223 */ /* 0x000fe2000001008f */
[----:B------:R-:W-:Y:S01]  /*4a60*/  @!P3 MOV R143, 0x400 ;  /* 0x00000400008fb802 */ /* 0x000fe20000000f00 */
[C---:B------:R-:W-:Y:S01]  /*4a70*/  FADD.FTZ R90, R144.reuse, R90 ;  /* 0x0000005a905a7221 */ /* 0x040fe20000010000 */
[----:B------:R-:W-:Y:S01]  /*4a80*/  FFMA.FTZ R117, R144, R116, R117 ;  /* 0x0000007490757223 */ /* 0x000fe20000010075 */
[----:B------:R-:W-:Y:S01]  /*4a90*/  FMUL.FTZ R144, R113, R128 ;  /* 0x0000008071907220 */ /* 0x000fe20000410000 */
[----:B------:R-:W2:Y:S01]  /*4aa0*/  SHFL.DOWN PT, R119, R140, 0x1, 0x1f ;  /* 0x08201f008c777f89 */ /* 0x000ea200000e0000 */
[----:B0-----:R-:W-:Y:S01]  /*4ab0*/  @!P3 LEA R62, R148, R143, 0x18 ;  /* 0x0000008f943eb211 */ /* 0x001fe200078ec0ff */
[----:B------:R-:W-:Y:S01]  /*4ac0*/  FFMA.FTZ R3, R75, R126, R122 ;  /* 0x0000007e4b037223 */ /* 0x000fe2000001007a */
[----:B------:R-:W-:Y:S01]  /*4ad0*/  FMUL.FTZ R144, R139, R144 ;  /* 0x000000908b907220 */ /* 0x000fe20000410000 */
[----:B------:R-:W0:Y:S01]  /*4ae0*/  SHFL.DOWN PT, R146, R117, 0x1, 0x1f ;  /* 0x08201f0075927f89 */ /* 0x000e2200000e0000 */
[C---:B------:R-:W-:Y:S01]  /*4af0*/  FMUL.FTZ R142, R113.reuse, R138 ;  /* 0x0000008a718e7220 */ /* 0x040fe20000410000 */
[C---:B------:R-:W-:Y:S01]  /*4b00*/  FMUL.FTZ R132, R113.reuse, R136 ;  /* 0x0000008871847220 */ /* 0x040fe20000410000 */
[----:B------:R-:W-:Y:S01]  /*4b10*/  FMUL.FTZ R122, R113, R120 ;  /* 0x00000078717a7220 */ /* 0x000fe20000410000 */
[----:B------:R-:W-:Y:S01]  /*4b20*/  FADD.FTZ R82, R3, R82 ;  /* 0x0000005203527221 */ /* 0x000fe20000010000 */
        /* <DEDUP_REMOVED lines=13> */
[----:B--2---:R-:W-:Y:S01]  /*4c00*/  @!P1 FADD.FTZ R140, R140, R119 ;  /* 0x000000778c8c9221 */ /* 0x004fe20000010000 */
[----:B0-----:R-:W-:-:S04]  /*4c10*/  @!P1 FADD.FTZ R117, R117, R146 ;  /* 0x0000009275759221 */ /* 0x001fc80000010000 */
        /* <DEDUP_REMOVED lines=11> */
[----:B------:R-:W-:-:S03]  /*4cd0*/  ISETP.NE.AND P1, PT, R25, RZ, PT ;  /* 0x000000ff1900720c */ /* 0x000fc60003f25270 */
[----:B------:R-:W2:Y:S10]  /*4ce0*/  SHFL.DOWN PT, R146, R117, 0x8, 0x1f ;  /* 0x09001f0075927f89 */ /* 0x000eb400000e0000 */
[----:B------:R3:W-:Y:S01]  /*4cf0*/  @!P1 STS.64 [R103], R14 ;  /* 0x0000000e67009388 */ /* 0x0007e20000000a00 */
[----:B0-----:R-:W-:Y:S01]  /*4d00*/  @!P2 FADD.FTZ R140, R140, R119 ;  /* 0x000000778c8ca221 */ /* 0x001fe20000010000 */
[----:B------:R-:W-:Y:S01]  /*4d10*/  FFMA.FTZ R119, R83, R128, R144 ;  /* 0x0000008053777223 */ /* 0x000fe20000010090 */
[----:B---3--:R-:W-:Y:S01]  /*4d20*/  FMUL.FTZ R14, R113, R124 ;  /* 0x0000007c710e7220 */ /* 0x008fe20000410000 */
[----:B--2---:R-:W-:-:S02]  /*4d30*/  @!P2 FADD.FTZ R117, R117, R146 ;  /* 0x000000927575a221 */ /* 0x004fc40000010000 */
[----:B------:R-:W0:Y:S01]  /*4d40*/  SHFL.DOWN PT, R143, R140, 0x10, 0x1f ;  /* 0x0a001f008c8f7f89 */ /* 0x000e2200000e0000 */
[----:B------:R-:W-:Y:S01]  /*4d50*/  FADD.FTZ R80, R119, R80 ;  /* 0x0000005077507221 */ /* 0x000fe20000010000 */
[C---:B------:R-:W-:Y:S01]  /*4d60*/  FMUL.FTZ R119, R113.reuse, R130 ;  /* 0x0000008271777220 */ /* 0x040fe20000410000 */
[----:B------:R-:W-:Y:S01]  /*4d70*/  FMUL.FTZ R113, R113, R134 ;  /* 0x0000008671717220 */ /* 0x000fe20000410000 */
[----:B------:R-:W2:Y:S01]  /*4d80*/  SHFL.DOWN PT, R146, R117, 0x10, 0x1f ;  /* 0x0a001f0075927f89 */ /* 0x000ea200000e0000 */
[----:B------:R-:W-:Y:S01]  /*4d90*/  FMUL.FTZ R128, R125, R14 ;  /* 0x0000000e7d807220 */ /* 0x000fe20000410000 */
[----:B------:R-:W-:Y:S01]  /*4da0*/  FMUL.FTZ R118, R118, R119 ;  /* 0x0000007776767220 */ /* 0x000fe20000410000 */
[----:B------:R-:W-:Y:S01]  /*4db0*/  FMUL.FTZ R116, R116, R113 ;  /* 0x0000007174747220 */ /* 0x000fe20000410000 */
[----:B------:R-:W-:Y:S01]  /*4dc0*/  ISETP.GT.AND P2, PT, R44, 0xf, PT ;  /* 0x0000000f2c00780c */ /* 0x000fe20003f44270 */
[----:B------:R-:W-:Y:S01]  /*4dd0*/  FFMA.FTZ R128, R69, R124, R128 ;  /* 0x0000007c45807223 */ /* 0x000fe20000010080 */
[----:B------:R-:W-:Y:S01]  /*4de0*/  FFMA.FTZ R3, R85, R130, R118 ;  /* 0x0000008255037223 */ /* 0x000fe20000010076 */
[----:B------:R-:W-:-:S02]  /*4df0*/  FFMA.FTZ R116, R93, R134, R116 ;  /* 0x000000865d747223 */ /* 0x000fc40000010074 */
[----:B------:R-:W-:Y:S01]  /*4e00*/  FADD.FTZ R79, R128, R79 ;  /* 0x0000004f804f7221 */ /* 0x000fe20000010000 */
[----:B------:R-:W-:Y:S01]  /*4e10*/  FADD.FTZ R78, R3, R78 ;  /* 0x0000004e034e7221 */ /* 0x000fe20000010000 */
        /* <DEDUP_REMOVED lines=16> */
.L_x_8496:
[----:B------:R-:W-:Y:S05]  /*4f20*/  BSYNC.RECONVERGENT B0 ;  /* 0x0000000000007941 */ /* 0x000fea0003800200 */
.L_x_8495:
        /* <DEDUP_REMOVED lines=13> */
.L_x_8491:
[----:B------:R-:W-:Y:S01]  /*5000*/  BAR.SYNC.DEFER_BLOCKING 0x0 ;  /* 0x0000000000007b1d */ /* 0x000fe20000010000 */
[-C--:B------:R-:W-:Y:S02]  /*5010*/  ISETP.GE.AND P6, PT, R34, R43.reuse, PT ;  /* 0x0000002b2200720c */ /* 0x080fe40003fc6270 */
[-C--:B------:R-:W-:Y:S02]  /*5020*/  ISETP.GE.AND P0, PT, R36, R43.reuse, PT ;  /* 0x0000002b2400720c */ /* 0x080fe40003f06270 */
[----:B------:R-:W-:Y:S02]  /*5030*/  PRMT R0, RZ, 0x7610, R0 ;  /* 0x00007610ff007816 */ /* 0x000fe40000000000 */
[----:B------:R-:W-:Y:S02]  /*5040*/  PRMT R3, RZ, 0x7610, R3 ;  /* 0x00007610ff037816 */ /* 0x000fe40000000003 */
        /* <DEDUP_REMOVED lines=12> */
[----:B------:R-:W-:Y:S01]  /*5110*/  ISETP.GE.AND P0, PT, R42, R43, PT ;  /* 0x0000002b2a00720c */ /* 0x000fe20003f06270 */
        /* <DEDUP_REMOVED lines=9> */
[----:B------:R-:W5:Y:S01]  /*51b0*/  LDC.64 R74, c[0x0][0x500] ;  /* 0x00014000ff4a7b82 */ /* 0x000f620000000a00 */
[----:B------:R-:W5:Y:S04]  /*51c0*/  @!P4 LDG.E.U16 R8, desc[UR16][R4.64+0x100] ;  /* 0x000100100408c981 */ /* 0x000f68000c1e1500 */
[----:B------:R-:W5:Y:S04]  /*51d0*/  @!P5 LDG.E.U16 R11, desc[UR16][R4.64+0x140] ;  /* 0x00014010040bd981 */ /* 0x000f68000c1e1500 */
[----:B------:R-:W5:Y:S04]  /*51e0*/  @!P6 LDG.E.U16 R10, desc[UR16][R4.64+0x180] ;  /* 0x00018010040ae981 */ /* 0x000f68000c1e1500 */
[----:B------:R-:W5:Y:S01]  /*51f0*/  @!P0 LDG.E.U16 R65, desc[UR16][R4.64+0x1c0] ;  /* 0x0001c01004418981 */ /* 0x000f62000c1e1500 */
[----:B------:R-:W-:Y:S01]  /*5200*/  UMOV UR5, URZ ;  /* 0x000000ff00057c82 */ /* 0x000fe20008000000 */
[----:B0-----:R-:W-:-:S02]  /*5210*/  ULEA UR10, UR4, UR10, 0x18 ;  /* 0x0000000a040a7291 */ /* 0x001fc4000f8ec0ff */
[----:B------:R-:W-:Y:S01]  /*5220*/  UISETP.GT.AND UP0, UPT, UR6, 0x1, UPT ;  /* 0x000000010600788c */ /* 0x000fe2000bf04270 */
[----:B------:R-:W-:Y:S02]  /*5230*/  UMOV UR4, UR19 ;  /* 0x0000001300047c82 */ /* 0x000fe40008000000 */
[----:B------:R-:W-:Y:S01]  /*5240*/  UMOV UR6, UR7 ;  /* 0x0000000700067c82 */ /* 0x000fe20008000000 */
[----:B-1----:R-:W-:-:S04]  /*5250*/  UIMAD.WIDE.U32 UR8, UR18, UR12, UR4 ;  /* 0x0000000c120872a5 */ /* 0x002fc8000f8e0004 */
[----:B------:R-:W-:Y:S01]  /*5260*/  UIMAD UR9, UR18, UR13, UR9 ;  /* 0x0000000d120972a4 */ /* 0x000fe2000f8e0209 */
[----:B------:R-:W0:Y:S01]  /*5270*/  LDCU.64 UR12, c[0x0][0x550] ;  /* 0x0000aa00ff0c77ac */ /* 0x000e220008000a00 */
        /* <DEDUP_REMOVED lines=9> */
[----:B------:R-:W1:Y:S04]  /*5310*/  LDS.U16 R4, [R53+0x2] ;  /* 0x0000020035047984 */ /* 0x000e680000000400 */
[----:B------:R-:W2:Y:S04]  /*5320*/  LDS.U16 R12, [R53] ;  /* 0x00000000350c7984 */ /* 0x000ea80000000400 */
[----:B------:R-:W3:Y:S04]  /*5330*/  LDS.U16 R0, [R53+0x4] ;  /* 0x0000040035007984 */ /* 0x000ee80000000400 */
[----:B------:R-:W4:Y:S01]  /*5340*/  LDS.U16 R2, [R53+0x6] ;  /* 0x0000060035027984 */ /* 0x000f220000000400 */
[----:B-1----:R-:W-:-:S03]  /*5350*/  HADD2.F32 R3, -RZ, R4.H0_H0 ;  /* 0x20000004ff037230 */ /* 0x002fc60000004100 */
[----:B------:R-:W-:Y:S01]  /*5360*/  LDS.U16 R4, [R53+0xa] ;  /* 0x00000a0035047984 */ /* 0x000fe20000000400 */
[----:B--2---:R-:W-:Y:S02]  /*5370*/  HADD2.F32 R5, -RZ, R12.H0_H0 ;  /* 0x2000000cff057230 */ /* 0x004fe40000004100 */
[--C-:B------:R-:W-:Y:S01]  /*5380*/  FADD.FTZ R3, R3, R18.reuse ;  /* 0x0000001203037221 */ /* 0x100fe20000010000 */
[----:B---3--:R-:W-:Y:S02]  /*5390*/  HADD2.F32 R13, -RZ, R0.H0_H0 ;  /* 0x20000000ff0d7230 */ /* 0x008fe40000004100 */
[----:B------:R-:W-:Y:S02]  /*53a0*/  FADD.FTZ R5, R5, R18 ;  /* 0x0000001205057221 */ /* 0x000fe40000010000 */
[----:B------:R-:W-:Y:S01]  /*53b0*/  FSETP.GTU.FTZ.AND P2, PT, R3, 20, PT ;  /* 0x41a000000300780b */ /* 0x000fe20003f5c000 */
[----:B------:R-:W-:Y:S02]  /*53c0*/  LDS.U16 R0, [R53+0xe] ;  /* 0x00000e0035007984 */ /* 0x000fe40000000400 */
[----:B------:R-:W-:-:S10]  /*53d0*/  FSETP.GTU.FTZ.AND P0, PT, R5, 20, PT ;  /* 0x41a000000500780b */ /* 0x000fd40003f1c000 */
[----:B------:R-:W-:Y:S02]  /*53e0*/  @!P2 FMUL.FTZ R10, R3, -1.4426950216293334961 ;  /* 0xbfb8aa3b030aa820 */ /* 0x000fe40000410000 */
[----:B------:R-:W1:Y:S01]  /*53f0*/  LDS.U16 R3, [R53+0x8] ;  /* 0x0000080035037984 */ /* 0x000e620000000400 */
[----:B------:R-:W-:-:S03]  /*5400*/  @!P0 FMUL.FTZ R8, R5, -1.4426950216293334961 ;  /* 0xbfb8aa3b05088820 */ /* 0x000fc60000410000 */
[----:B------:R-:W2:Y:S01]  /*5410*/  @!P2 MUFU.EX2 R10, R10 ;  /* 0x0000000a000aa308 */ /* 0x000ea20000000800 */
[----:B------:R-:W3:Y:S01]  /*5420*/  LDS.U16 R5, [R53+0xc] ;  /* 0x00000c0035057984 */ /* 0x000ee20000000400 */
[----:B------:R-:W-:Y:S06]  /*5430*/  BAR.SYNC.DEFER_BLOCKING 0x0 ;  /* 0x0000000000007b1d */ /* 0x000fec0000010000 */
[----:B------:R-:W5:Y:S01]  /*5440*/  @!P0 MUFU.EX2 R8, R8 ;  /* 0x0000000800088308 */ /* 0x000f620000000800 */
[----:B--2---:R-:W-:Y:S01]  /*5450*/  @!P2 FADD.FTZ R11, R10, 1 ;  /* 0x3f8000000a0ba421 */ /* 0x004fe20000010000 */
[----:B------:R-:W-:-:S06]  /*5460*/  PRMT R10, R91, 0x7632, R10 ;  /* 0x000076325b0a7816 */ /* 0x000fcc000000000a */
[----:B------:R2:W0:Y:S01]  /*5470*/  @!P2 MUFU.RCP R14, R11 ;  /* 0x0000000b000ea308 */ /* 0x0004220000001000 */
[----:B-----5:R-:W-:Y:S01]  /*5480*/  @!P0 FADD.FTZ R9, R8, 1 ;  /* 0x3f80000008098421 */ /* 0x020fe20000010000 */
[----:B------:R-:W-:Y:S01]  /*5490*/  FADD.FTZ R8, R13, R18 ;  /* 0x000000120d087221 */ /* 0x000fe20000010000 */
[----:B----4-:R-:W-:Y:S01]  /*54a0*/  HADD2.F32 R13, -RZ, R2.H0_H0 ;  /* 0x20000002ff0d7230 */ /* 0x010fe20000004100 */
[----:B--2---:R-:W-:-:S04]  /*54b0*/  PRMT R11, R86, 0x7632, R11 ;  /* 0x00007632560b7816 */ /* 0x004fc8000000000b */
[----:B------:R2:W4:Y:S01]  /*54c0*/  @!P0 MUFU.RCP R12, R9 ;  /* 0x00000009000c8308 */ /* 0x0005220000001000 */
[----:B------:R-:W-:Y:S01]  /*54d0*/  STS.U16 [R53], R91 ;  /* 0x0000005b35007388 */ /* 0x000fe20000000400 */
[--C-:B------:R-:W-:Y:S01]  /*54e0*/  FADD.FTZ R13, R13, R18.reuse ;  /* 0x000000120d0d7221 */ /* 0x100fe20000010000 */
[----:B-1----:R-:W-:Y:S02]  /*54f0*/  HADD2.F32 R3, -RZ, R3.H0_H0 ;  /* 0x20000003ff037230 */ /* 0x002fe40000004100 */
[----:B------:R1:W-:Y:S01]  /*5500*/  STS.U16 [R53+0x2], R10 ;  /* 0x0000020a35007388 */ /* 0x0003e20000000400 */
[----:B0-----:R-:W-:Y:S01]  /*5510*/  @!P2 FMUL.FTZ R79, R79, R14 ;  /* 0x0000000e4f4fa220 */ /* 0x001fe20000410000 */
[----:B------:R-:W-:Y:S01]  /*5520*/  FSETP.GTU.FTZ.AND P6, PT, R13, 20, PT ;  /* 0x41a000000d00780b */ /* 0x000fe20003fdc000 */
[----:B--2---:R-:W-:Y:S01]  /*5530*/  FADD.FTZ R9, R3, R18 ;  /* 0x0000001203097221 */ /* 0x004fe20000010000 */
[----:B------:R-:W-:Y:S01]  /*5540*/  HADD2.F32 R3, -RZ, R4.H0_H0 ;  /* 0x20000004ff037230 */ /* 0x000fe20000004100 */
[----:B------:R-:W-:Y:S01]  /*5550*/  STS.U16 [R53+0x4], R86 ;  /* 0x0000045635007388 */ /* 0x000fe20000000400 */
[----:B---3--:R-:W-:-:S02]  /*5560*/  HADD2.F32 R5, -RZ, R5.H0_H0 ;  /* 0x20000005ff057230 */ /* 0x008fc40000004100 */
[----:B------:R-:W-:Y:S01]  /*5570*/  FSETP.GTU.FTZ.AND P2, PT, R9, 20, PT ;  /* 0x41a000000900780b */ /* 0x000fe20003f5c000 */
[----:B------:R-:W-:Y:S01]  /*5580*/  STS.U16 [R53+0x6], R11 ;  /* 0x0000060b35007388 */ /* 0x000fe20000000400 */
[----:B----4-:R-:W-:Y:S01]  /*5590*/  @!P0 FMUL.FTZ R81, R81, R12 ;  /* 0x0000000c51518220 */ /* 0x010fe20000410000 */
[----:B------:R-:W-:Y:S02]  /*55a0*/  FSETP.GTU.FTZ.AND P0, PT, R8, 20, PT ;  /* 0x41a000000800780b */ /* 0x000fe40003f1c000 */
[----:B------:R-:W-:Y:S01]  /*55b0*/  STS.U16 [R53+0x8], R87 ;  /* 0x0000085735007388 */ /* 0x000fe20000000400 */
[----:B------:R-:W-:Y:S01]  /*55c0*/  PRMT R12, R89, 0x7632, R12 ;  /* 0x00007632590c7816 */ /* 0x000fe2000000000c */
[----:B-1----:R-:W-:Y:S01]  /*55d0*/  FADD.FTZ R10, R5, R18 ;  /* 0x00000012050a7221 */ /* 0x002fe20000010000 */
[----:B------:R-:W-:Y:S01]  /*55e0*/  HADD2.F32 R5, -RZ, R0.H0_H0 ;  /* 0x20000000ff057230 */ /* 0x000fe20000004100 */
[----:B------:R-:W-:Y:S01]  /*55f0*/  STS.U16 [R53+0xc], R89 ;  /* 0x00000c5935007388 */ /* 0x000fe20000000400 */
[----:B------:R-:W-:-:S02]  /*5600*/  FADD.FTZ R24, R81, R24 ;  /* 0x0000001851187221 */ /* 0x000fc40000010000 */
[----:B------:R-:W-:Y:S01]  /*5610*/  FSETP.GTU.FTZ.AND P4, PT, R10, 20, PT ;  /* 0x41a000000a00780b */ /* 0x000fe20003f9c000 */
[----:B------:R-:W-:Y:S01]  /*5620*/  @!P2 FMUL.FTZ R4, R9, -1.4426950216293334961 ;  /* 0xbfb8aa3b0904a820 */ /* 0x000fe20000410000 */
[----:B------:R-:W-:Y:S01]  /*5630*/  PRMT R9, R87, 0x7632, R9 ;  /* 0x0000763257097816 */ /* 0x000fe20000000009 */
[----:B------:R-:W-:Y:S01]  /*5640*/  STS.U16 [R53+0xe], R12 ;  /* 0x00000e0c35007388 */ /* 0x000fe20000000400 */
[----:B------:R-:W-:Y:S01]  /*5650*/  @!P0 FMUL.FTZ R2, R8, -1.4426950216293334961 ;  /* 0xbfb8aa3b08028820 */ /* 0x000fe20000410000 */
[--C-:B------:R-:W-:Y:S02]  /*5660*/  FADD.FTZ R8, R3, R18.reuse ;  /* 0x0000001203087221 */ /* 0x100fe40000010000 */
[----:B------:R-:W-:Y:S01]  /*5670*/  STS.U16 [R53+0xa], R9 ;  /* 0x00000a0935007388 */ /* 0x000fe20000000400 */
[----:B------:R-:W-:Y:S01]  /*5680*/  @!P6 FMUL.FTZ R3, R13, -1.4426950216293334961 ;  /* 0xbfb8aa3b0d03e820 */ /* 0x000fe20000410000 */
[----:B------:R-:W-:Y:S02]  /*5690*/  NOP ;  /* 0x0000000000007918 */ /* 0x000fe40000000000 */
[----:B------:R-:W-:Y:S01]  /*56a0*/  LDS.U16 R9, [R45] ;  /* 0x000000002d097984 */ /* 0x000fe20000000400 */
[C---:B------:R-:W-:Y:S01]  /*56b0*/  FSETP.GTU.FTZ.AND P3, PT, R8.reuse, 20, PT ;  /* 0x41a000000800780b */ /* 0x040fe20003f7c000 */
[----:B------:R-:W0:Y:S02]  /*56c0*/  @!P0 MUFU.EX2 R2, R2 ;  /* 0x0000000200028308 */ /* 0x000e240000000800 */
[----:B------:R-:W-:Y:S04]  /*56d0*/  LDS.U16 R11, [R46+0x40] ;  /* 0x000040002e0b7984 */ /* 0x000fe80000000400 */
[----:B------:R-:W-:Y:S02]  /*56e0*/  LDS.U16 R13, [R47+0x80] ;  /* 0x000080002f0d7984 */ /* 0x000fe40000000400 */
[----:B------:R-:W1:Y:S02]  /*56f0*/  @!P2 MUFU.EX2 R4, R4 ;  /* 0x000000040004a308 */ /* 0x000e640000000800 */
[----:B------:R-:W-:Y:S02]  /*5700*/  LDS.U16 R15, [R48+0xc0] ;  /* 0x0000c000300f7984 */ /* 0x000fe40000000400 */
[----:B------:R-:W-:Y:S01]  /*5710*/  @!P3 FMUL.FTZ R0, R8, -1.4426950216293334961 ;  /* 0xbfb8aa3b0800b820 */ /* 0x000fe20000410000 */
[----:B------:R-:W-:Y:S01]  /*5720*/  FADD.FTZ R8, R5, R18 ;  /* 0x0000001205087221 */ /* 0x000fe20000010000 */
[----:B------:R-:W-:Y:S01]  /*5730*/  LDS.U16 R55, [R49+0x100] ;  /* 0x0001000031377984 */ /* 0x000fe20000000400 */
[----:B------:R-:W-:Y:S01]  /*5740*/  @!P4 FMUL.FTZ R5, R10, -1.4426950216293334961 ;  /* 0xbfb8aa3b0a05c820 */ /* 0x000fe20000410000 */
[----:B------:R-:W2:Y:S01]  /*5750*/  @!P6 MUFU.EX2 R3, R3 ;  /* 0x000000030003e308 */ /* 0x000ea20000000800 */
[----:B0-----:R-:W-:Y:S01]  /*5760*/  @!P0 FADD.FTZ R2, R2, 1 ;  /* 0x3f80000002028421 */ /* 0x001fe20000010000 */
[----:B------:R-:W-:Y:S01]  /*5770*/  LDS.U16 R57, [R50+0x140] ;  /* 0x0001400032397984 */ /* 0x000fe20000000400 */
[----:B------:R-:W-:-:S03]  /*5780*/  FSETP.GTU.FTZ.AND P5, PT, R8, 20, PT ;  /* 0x41a000000800780b */ /* 0x000fc60003fbc000 */
[----:B------:R-:W-:Y:S02]  /*5790*/  LDS.U16 R59, [R51+0x180] ;  /* 0x00018000333b7984 */ /* 0x000fe40000000400 */
[----:B------:R-:W0:Y:S01]  /*57a0*/  @!P3 MUFU.EX2 R0, R0 ;  /* 0x000000000000b308 */ /* 0x000e220000000800 */
[----:B-1----:R-:W-:Y:S01]  /*57b0*/  @!P2 FADD.FTZ R4, R4, 1 ;  /* 0x3f8000000404a421 */ /* 0x002fe20000010000 */
[----:B------:R-:W-:Y:S04]  /*57c0*/  LDS.U16 R61, [R52+0x1c0] ;  /* 0x0001c000343d7984 */ /* 0x000fe80000000400 */
[----:B------:R-:W-:Y:S02]  /*57d0*/  @!P1 STS [UR10+0x210], R43 ;  /* 0x0002102bff009988 */ /* 0x000fe4000800080a */
[----:B------:R-:W-:Y:S01]  /*57e0*/  @!P5 FMUL.FTZ R8, R8, -1.4426950216293334961 ;  /* 0xbfb8aa3b0808d820 */ /* 0x000fe20000410000 */
[----:B------:R-:W1:Y:S01]  /*57f0*/  @!P4 MUFU.EX2 R5, R5 ;  /* 0x000000050005c308 */ /* 0x000e620000000800 */
[----:B------:R-:W-:Y:S01]  /*5800*/  BAR.SYNC.DEFER_BLOCKING 0x0 ;  /* 0x0000000000007b1d */ /* 0x000fe20000010000 */
[----:B--2---:R-:W-:-:S06]  /*5810*/  @!P6 FADD.FTZ R3, R3, 1 ;  /* 0x3f8000000303e421 */ /* 0x004fcc0000010000 */
[----:B------:R-:W2:Y:S01]  /*5820*/  @!P5 MUFU.EX2 R8, R8 ;  /* 0x000000080008d308 */ /* 0x000ea20000000800 */
[----:B0-----:R-:W-:-:S07]  /*5830*/  @!P3 FADD.FTZ R0, R0, 1 ;  /* 0x3f8000000000b421 */ /* 0x001fce0000010000 */
[----:B------:R-:W0:Y:S01]  /*5840*/  @!P0 MUFU.RCP R65, R2 ;  /* 0x0000000200418308 */ /* 0x000e220000001000 */
[----:B-1----:R-:W-:-:S07]  /*5850*/  @!P4 FADD.FTZ R5, R5, 1 ;  /* 0x3f8000000505c421 */ /* 0x002fce0000010000 */
[----:B------:R-:W1:Y:S01]  /*5860*/  @!P2 MUFU.RCP R69, R4 ;  /* 0x000000040045a308 */ /* 0x000e620000001000 */
[----:B------:R-:W3:Y:S01]  /*5870*/  LDS R63, [UR10+0x210] ;  /* 0x0002100aff3f7984 */ /* 0x000ee20008000800 */
[----:B--2---:R-:W-:-:S06]  /*5880*/  @!P5 FADD.FTZ R8, R8, 1 ;  /* 0x3f8000000808d421 */ /* 0x004fcc0000010000 */
[----:B------:R2:W4:Y:S01]  /*5890*/  @!P6 MUFU.RCP R10, R3 ;  /* 0x00000003000ae308 */ /* 0x0005220000001000 */
[----:B0-----:R-:W-:-:S07]  /*58a0*/  @!P0 FMUL.FTZ R82, R82, R65 ;  /* 0x0000004152528220 */ /* 0x001fce0000410000 */
[----:B------:R-:W0:Y:S01]  /*58b0*/  @!P3 MUFU.RCP R0, R0 ;  /* 0x000000000000b308 */ /* 0x000e220000001000 */
[----:B--2---:R-:W-:-:S04]  /*58c0*/  IMAD.WIDE.U32 R2, R16, R74, UR8 ;  /* 0x0000000810027e25 */ /* 0x004fc8000f8e004a */
[----:B-1----:R-:W-:Y:S01]  /*58d0*/  @!P2 FMUL.FTZ R80, R80, R69 ;  /* 0x000000455050a220 */ /* 0x002fe20000410000 */
[----:B------:R-:W1:Y:S01]  /*58e0*/  LDCU.64 UR8, c[0x0][0x518] ;  /* 0x0000a300ff0877ac */ /* 0x000e620008000a00 */
[----:B------:R-:W-:Y:S01]  /*58f0*/  IMAD R4, R16, R75, R3 ;  /* 0x0000004b10047224 */ /* 0x000fe200078e0203 */
[----:B------:R-:W-:Y:S01]  /*5900*/  IADD3 R3, P0, PT, R34, R2, RZ ;  /* 0x0000000222037210 */ /* 0x000fe20007f1e0ff */
[----:B------:R-:W2:Y:S01]  /*5910*/  @!P4 MUFU.RCP R5, R5 ;  /* 0x000000050005c308 */ /* 0x000ea20000001000 */
[----:B----4-:R-:W-:Y:S02]  /*5920*/  @!P6 FMUL.FTZ R73, R73, R10 ;  /* 0x0000000a4949e220 */ /* 0x010fe40000410000 */
[----:B------:R-:W-:Y:S02]  /*5930*/  IADD3.X R4, PT, PT, RZ, R4, RZ, P0, !PT ;  /* 0x00000004ff047210 */ /* 0x000fe400007fe4ff */
[----:B------:R-:W-:-:S03]  /*5940*/  LEA R2, P2, R3, UR12, 0x1 ;  /* 0x0000000c03027c11 */ /* 0x000fc6000f8408ff */
[----:B------:R-:W4:Y:S01]  /*5950*/  @!P5 MUFU.RCP R8, R8 ;  /* 0x000000080008d308 */ /* 0x000f220000001000 */
[----:B------:R-:W-:Y:S01]  /*5960*/  LEA.HI.X R3, R3, UR13, R4, 0x1, P2 ;  /* 0x0000000d03037c11 */ /* 0x000fe200090f0c04 */
[----:B0-----:R-:W-:Y:S01]  /*5970*/  @!P3 FMUL.FTZ R71, R71, R0 ;  /* 0x000000004747b220 */ /* 0x001fe20000410000 */
[----:B------:R-:W-:Y:S01]  /*5980*/  F2FP.F16.F32.PACK_AB R0, R79, R81 ;  /* 0x000000514f00723e */ /* 0x000fe200000000ff */
[----:B------:R-:W-:Y:S01]  /*5990*/  FADD.FTZ R79, R24, R79 ;  /* 0x0000004f184f7221 */ /* 0x000fe20000010000 */
[----:B------:R-:W-:Y:S01]  /*59a0*/  F2FP.F16.F32.PACK_AB R4, R73, R82 ;  /* 0x000000524904723e */ /* 0x000fe200000000ff */
[----:B-1----:R-:W-:Y:S02]  /*59b0*/  UIMAD.WIDE.U32 UR4, UR18, UR8, UR4 ;  /* 0x00000008120472a5 */ /* 0x002fe4000f8e0004 */
[----:B------:R-:W-:Y:S01]  /*59c0*/  FADD.FTZ R82, R79, R82 ;  /* 0x000000524f527221 */ /* 0x000fe20000010000 */
[----:B---3--:R-:W-:Y:S01]  /*59d0*/  ISETP.GE.AND P0, PT, R34, R63, PT ;  /* 0x0000003f2200720c */ /* 0x008fe20003f06270 */
[----:B--2---:R-:W-:Y:S01]  /*59e0*/  @!P4 FMUL.FTZ R78, R78, R5 ;  /* 0x000000054e4ec220 */ /* 0x004fe20000410000 */
[-C--:B------:R-:W-:Y:S01]  /*59f0*/  ISETP.GE.AND P2, PT, R36, R63.reuse, PT ;  /* 0x0000003f2400720c */ /* 0x080fe20003f46270 */
[----:B------:R-:W-:Y:S01]  /*5a00*/  UIMAD UR5, UR18, UR9, UR5 ;  /* 0x00000009120572a4 */ /* 0x000fe2000f8e0205 */
[-C--:B------:R-:W-:Y:S01]  /*5a10*/  ISETP.GE.AND P3, PT, R37, R63.reuse, PT ;  /* 0x0000003f2500720c */ /* 0x080fe20003f66270 */
[----:B------:R-:W0:Y:S01]  /*5a20*/  LDCU.64 UR8, c[0x0][0x560] ;  /* 0x0000ac00ff0877ac */ /* 0x000e220008000a00 */
[-C--:B------:R-:W-:Y:S01]  /*5a30*/  ISETP.GE.AND P4, PT, R39, R63.reuse, PT ;  /* 0x0000003f2700720c */ /* 0x080fe20003f86270 */
[----:B------:R-:W-:Y:S01]  /*5a40*/  FADD.FTZ R73, R82, R73 ;  /* 0x0000004952497221 */ /* 0x000fe20000010000 */
[----:B----4-:R-:W-:Y:S01]  /*5a50*/  @!P5 FMUL.FTZ R67, R67, R8 ;  /* 0x000000084343d220 */ /* 0x010fe20000410000 */
[----:B------:R-:W-:-:S02]  /*5a60*/  ISETP.GE.AND P5, PT, R38, R63, PT ;  /* 0x0000003f2600720c */ /* 0x000fc40003fa6270 */
[-C--:B------:R-:W-:Y:S02]  /*5a70*/  ISETP.GE.AND P6, PT, R40, R63.reuse, PT ;  /* 0x0000003f2800720c */ /* 0x080fe40003fc6270 */
[----:B------:R-:W-:Y:S01]  /*5a80*/  @!P0 STG.E.U16 desc[UR16][R2.64], R9 ;  /* 0x0000000902008986 */ /* 0x000fe2000c101510 */
[-C--:B------:R-:W-:Y:S02]  /*5a90*/  ISETP.GE.AND P0, PT, R41, R63.reuse, PT ;  /* 0x0000003f2900720c */ /* 0x080fe40003f06270 */
[----:B------:R-:W-:Y:S01]  /*5aa0*/  PRMT R5, R0, 0x7610, R5 ;  /* 0x0000761000057816 */ /* 0x000fe20000000005 */
[----:B------:R-:W-:Y:S01]  /*5ab0*/  @!P2 STG.E.U16 desc[UR16][R2.64+0x40], R11 ;  /* 0x0000400b0200a986 */ /* 0x000fe2000c101510 */
[----:B------:R-:W-:Y:S02]  /*5ac0*/  ISETP.GE.AND P2, PT, R42, R63, PT ;  /* 0x0000003f2a00720c */ /* 0x000fe40003f46270 */
[----:B------:R-:W-:Y:S01]  /*5ad0*/  PRMT R8, R0, 0x7632, R8 ;  /* 0x0000763200087816 */ /* 0x000fe20000000008 */
[----:B------:R-:W-:Y:S01]  /*5ae0*/  @!P3 STG.E.U16 desc[UR16][R2.64+0x80], R13 ;  /* 0x0000800d0200b986 */ /* 0x000fe2000c101510 */
[----:B------:R-:W-:Y:S01]  /*5af0*/  F2FP.F16.F32.PACK_AB R0, R71, R80 ;  /* 0x000000504700723e */ /* 0x000fe200000000ff */
[----:B------:R-:W-:Y:S01]  /*5b00*/  FADD.FTZ R80, R73, R80 ;  /* 0x0000005049507221 */ /* 0x000fe20000010000 */
[----:B------:R-:W-:Y:S01]  /*5b10*/  PRMT R10, R4, 0x7632, R10 ;  /* 0x00007632040a7816 */ /* 0x000fe2000000000a */
[----:B------:R-:W-:Y:S01]  /*5b20*/  @!P5 STG.E.U16 desc[UR16][R2.64+0xc0], R15 ;  /* 0x0000c00f0200d986 */ /* 0x000fe2000c101510 */
[----:B------:R-:W-:Y:S01]  /*5b30*/  PRMT R12, R0, 0x7632, R12 ;  /* 0x00007632000c7816 */ /* 0x000fe2000000000c */
[----:B------:R-:W-:-:S02]  /*5b40*/  FADD.FTZ R71, R80, R71 ;  /* 0x0000004750477221 */ /* 0x000fc40000010000 */
[----:B------:R1:W-:Y:S02]  /*5b50*/  @!P4 STG.E.U16 desc[UR16][R2.64+0x100], R55 ;  /* 0x000100370200c986 */ /* 0x0003e4000c101510 */
[----:B------:R-:W-:Y:S02]  /*5b60*/  FADD.FTZ R24, R71, R78 ;  /* 0x0000004e47187221 */ /* 0x000fe40000010000 */
[----:B------:R-:W-:Y:S02]  /*5b70*/  @!P6 STG.E.U16 desc[UR16][R2.64+0x140], R57 ;  /* 0x000140390200e986 */ /* 0x000fe4000c101510 */
[----:B------:R-:W-:Y:S02]  /*5b80*/  FADD.FTZ R24, R24, R67 ;  /* 0x0000004318187221 */ /* 0x000fe40000010000 */
[----:B------:R-:W-:Y:S04]  /*5b90*/  @!P0 STG.E.U16 desc[UR16][R2.64+0x180], R59 ;  /* 0x0001803b02008986 */ /* 0x000fe8000c101510 */
[----:B------:R2:W-:Y:S01]  /*5ba0*/  @!P2 STG.E.U16 desc[UR16][R2.64+0x1c0], R61 ;  /* 0x0001c03d0200a986 */ /* 0x0005e2000c101510 */
[----:B-1----:R-:W1:Y:S08]  /*5bb0*/  LDC.64 R54, c[0x0][0x520] ;  /* 0x00014800ff367b82 */ /* 0x002e700000000a00 */
[----:B------:R-:W-:Y:S01]  /*5bc0*/  BAR.SYNC.DEFER_BLOCKING 0x0 ;  /* 0x0000000000007b1d */ /* 0x000fe20000010000 */
[----:B--2---:R-:W-:-:S04]  /*5bd0*/  F2FP.F16.F32.PACK_AB R3, R67, R78 ;  /* 0x0000004e4303723e */ /* 0x004fc800000000ff */
        /* <DEDUP_REMOVED lines=11> */
[----:B-1----:R-:W-:-:S03]  /*5c90*/  IMAD.WIDE.U32 R2, R16, R54, UR4 ;  /* 0x0000000410027e25 */ /* 0x002fc6000f8e0036 */
        /* <DEDUP_REMOVED lines=38> */
.L_x_8473:
        /* <DEDUP_REMOVED lines=34> */
.L_x_8500:
[----:B------:R-:W-:Y:S05]  /*6120*/  BSYNC.RECONVERGENT B0 ;  /* 0x0000000000007941 */ /* 0x000fea0003800200 */
.L_x_8499:
        /* <DEDUP_REMOVED lines=26> */
.L_x_8502:
[----:B------:R-:W-:Y:S05]  /*62d0*/  BSYNC.RECONVERGENT B0 ;  /* 0x0000000000007941 */ /* 0x000fea0003800200 */
.L_x_8501:
        /* <DEDUP_REMOVED lines=23> */
.L_x_8504:
        /* <DEDUP_REMOVED lines=51> */
.L_x_8503:
[----:B------:R-:W-:Y:S05]  /*6780*/  EXIT ;  /* 0x000000000000794d */ /* 0x000fea0003800000 */
.L_x_8505:
        /* <DEDUP_REMOVED lines=15> */
.L_x_10507:


//--------------------- .text._Z25selective_scan_bwd_kernelI32Selective_Scan_bwd_kernel_traitsILi32ELi8ELb0ELb0ELb1ELb0ELb0EN3c104HalfEfEEv12SSMParamsBwd --------------------------
	.section	.text._Z25selective_scan_bwd_kernelI32Selective_Scan_bwd_kernel_traitsILi32ELi8ELb0ELb0ELb1ELb0ELb0EN3c104HalfEfEEv12SSMParamsBwd,"ax",@progbits
	.align	128
        .global         _Z25selective_scan_bwd_kernelI32Selective_Scan_bwd_kernel_traitsILi32ELi8ELb0ELb0ELb1ELb0ELb0EN3c104HalfEfEEv12SSMParamsBwd
        .type           _Z25selective_scan_bwd_kernelI32Selective_Scan_bwd_kernel_traitsILi32ELi8ELb0ELb0ELb1ELb0ELb0EN3c104HalfEfEEv12SSMParamsBwd,@function
        .size           _Z25selective_scan_bwd_kernelI32Selective_Scan_bwd_kernel_traitsILi32ELi8ELb0ELb0ELb1ELb0ELb0EN3c104HalfEfEEv12SSMParamsBwd,(.L_x_10508 - _Z25selective_scan_bwd_kernelI32Selective_Scan_bwd_kernel_traitsILi32ELi8ELb0ELb0ELb1ELb0ELb0EN3c104HalfEfEEv12SSMParamsBwd)
        .other          _Z25selective_scan_bwd_kernelI32Selective_Scan_bwd_kernel_traitsILi32ELi8ELb0ELb0ELb1ELb0ELb0EN3c104HalfEfEEv12SSMParamsBwd,@"STO_CUDA_ENTRY STV_DEFAULT"
_Z25selective_scan_bwd_kernelI32Selective_Scan_bwd_kernel_traitsILi32ELi8ELb0ELb0ELb1ELb0ELb0EN3c104HalfEfEEv12SSMParamsBwd:
.text._Z25selective_scan_bwd_kernelI32Selective_Scan_bwd_kernel_traitsILi32ELi8ELb0ELb0ELb1ELb0ELb0EN3c104HalfEfEEv12SSMParamsBwd:
[----:B------:R-:W-:Y:S08]  /*0000*/  LDC R1, c[0x0][0x37c] ;  /* 0x0000df00ff017b82 */ /* 0x000ff00000000800 */
[----:B------:R-:W0:Y:S01]  /*0010*/  LDC R8, c[0x0][0x398] ;  /* 0x0000e600ff087b82 */ /* 0x000e220000000800 */
[----:B------:R-:W1:Y:S01]  /*0020*/  S2R R37, SR_CTAID.Y ;  /* 0x0000000000257919 */ /* 0x000e620000002600 */
[----:B------:R-:W2:Y:S01]  /*0030*/  LDCU.64 UR16, c[0x0][0x358] ;  /* 0x00006b00ff1077ac */ /* 0x000ea20008000a00 */
[----:B------:R-:W-:Y:S01]  /*0040*/  HFMA2 R36, -RZ, RZ, 0, 0 ;  /* 0x00000000ff247431 */ /* 0x000fe200000001ff */
[----:B------:R-:W-:Y:S01]  /*0050*/  CS2R R38, SRZ ;  /* 0x0000000000267805 */ /* 0x000fe2000001ff00 */
        /* <DEDUP_REMOVED lines=25> */
[----:B0-----:R-:W-:-:S07]  /*01f0*/  MOV R6, RZ ;  /* 0x000000ff00067202 */ /* 0x001fce0000000f00 */
[----:B------:R-:W0:Y:S01]  /*0200*/  LDC.64 R44, c[0x0][0x468] ;  /* 0x00011a00ff2c7b82 */ /* 0x000e220000000a00 */
[----:B----4-:R-:W-:-:S05]  /*0210*/  IADD3 R10, PT, PT, RZ, -R7, RZ ;  /* 0x80000007ff0a7210 */ /* 0x010fca0007ffe0ff */
[----:B------:R-:W-:Y:S01]  /*0220*/  IMAD R3, R10, R9, RZ ;  /* 0x000000090a037224 */ /* 0x000fe200078e02ff */
[----:B------:R-:W-:Y:S01]  /*0230*/  IABS R2, R37 ;  /* 0x0000002500027213 */ /* 0x000fe20000000000 */
[----:B------:R-:W4:Y:S02]  /*0240*/  LDC.64 R50, c[0x0][0x450] ;  /* 0x00011400ff327b82 */ /* 0x000f240000000a00 */
[----:B------:R-:W-:-:S06]  /*0250*/  IMAD.HI.U32 R7, R7, R3, R6 ;  /* 0x0000000307077227 */ /* 0x000fcc00078e0006 */
[----:B------:R-:W-:-:S04]  /*0260*/  IMAD.HI.U32 R0, R7, R2, RZ ;  /* 0x0000000207007227 */ /* 0x000fc800078e00ff */
[----:B------:R-:W-:Y:S01]  /*0270*/  IMAD.MOV R3, RZ, RZ, -R0 ;  /* 0x000000ffff037224 */ /* 0x000fe200078e0a00 */
[----:B---3--:R-:W-:-:S03]  /*0280*/  ISETP.NE.U32.AND P0, PT, R4, RZ, PT ;  /* 0x000000ff0400720c */ /* 0x008fc60003f05070 */
[----:B------:R-:W-:Y:S01]  /*0290*/  IMAD R2, R9, R3, R2 ;  /* 0x0000000309027224 */ /* 0x000fe200078e0202 */
[----:B------:R-:W-:-:S04]  /*02a0*/  ISETP.NE.AND.EX P0, PT, R5, RZ, PT, P0 ;  /* 0x000000ff0500720c */ /* 0x000fc80003f05300 */
[----:B------:R-:W-:Y:S01]  /*02b0*/  ISETP.GT.U32.AND P2, PT, R9, R2, PT ;  /* 0x000000020900720c */ /* 0x000fe20003f44070 */
[----:B------:R-:W-:Y:S02]  /*02c0*/  UIMAD.WIDE.U32 UR4, UR18, UR8, URZ ;  /* 0x00000008120472a5 */ /* 0x000fe4000f8e00ff */
[----:B------:R-:W-:Y:S02]  /*02d0*/  UIMAD.WIDE.U32 UR6, UR18, UR12, URZ ;  /* 0x0000000c120672a5 */ /* 0x000fe4000f8e00ff */
[----:B------:R-:W-:Y:S02]  /*02e0*/  UIMAD UR9, UR18, UR9, UR5 ;  /* 0x00000009120972a4 */ /* 0x000fe4000f8e0205 */
[----:B------:R-:W-:Y:S02]  /*02f0*/  UIMAD UR8, UR18, UR13, UR7 ;  /* 0x0000000d120872a4 */ /* 0x000fe4000f8e0207 */
[----:B------:R-:W3:Y:S04]  /*0300*/  @P0 LDC R10, c[0x0][0x384] ;  /* 0x0000e100ff0a0b82 */ /* 0x000ee80000000800 */
[----:B------:R-:W-:-:S02]  /*0310*/  @!P2 IADD3 R2, PT, PT, R2, -R9, RZ ;  /* 0x800000090202a210 */ /* 0x000fc40007ffe0ff */
[----:B------:R-:W-:Y:S02]  /*0320*/  MOV R3, UR5 ;  /* 0x0000000500037c02 */ /* 0x000fe40008000f00 */
[----:B------:R-:W-:Y:S01]  /*0330*/  ISETP.GE.U32.AND P1, PT, R2, R9, PT ;  /* 0x000000090200720c */ /* 0x000fe20003f26070 */
[----:B------:R-:W2:Y:S01]  /*0340*/  @P0 LDC R19, c[0x0][0x38c] ;  /* 0x0000e300ff130b82 */ /* 0x000ea20000000800 */
[----:B------:R-:W-:Y:S02]  /*0350*/  MOV R2, UR4 ;  /* 0x0000000400027c02 */ /* 0x000fe40008000f00 */
[----:B------:R-:W-:Y:S02]  /*0360*/  MOV R3, UR9 ;  /* 0x0000000900037c02 */ /* 0x000fe40008000f00 */
[----:B------:R-:W-:Y:S02]  /*0370*/  MOV R5, UR7 ;  /* 0x0000000700057c02 */ /* 0x000fe40008000f00 */
[----:B------:R-:W-:Y:S01]  /*0380*/  MOV R5, UR8 ;  /* 0x0000000800057c02 */ /* 0x000fe20008000f00 */
[C---:B------:R-:W-:Y:S01]  /*0390*/  IMAD.WIDE.U32 R2, R37.reuse, UR10, R2 ;  /* 0x0000000a25027c25 */ /* 0x040fe2000f8e0002 */
[C---:B------:R-:W-:Y:S01]  /*03a0*/  LOP3.LUT R6, R37.reuse, R8, RZ, 0x3c, !PT ;  /* 0x0000000825067212 */ /* 0x040fe200078e3cff */
[----:B------:R-:W1:Y:S01]  /*03b0*/  LDCU.64 UR8, c[0x0][0x498] ;  /* 0x00009300ff0877ac */ /* 0x000e620008000a00 */
[----:B------:R-:W-:Y:S01]  /*03c0*/  @!P2 IADD3 R0, PT, PT, R0, 0x1, RZ ;  /* 0x000000010000a810 */ /* 0x000fe20007ffe0ff */
[----:B------:R-:W-:Y:S01]  /*03d0*/  IMAD R13, R37, UR11, R3 ;  /* 0x0000000b250d7c24 */ /* 0x000fe2000f8e0203 */
[----:B------:R-:W-:Y:S01]  /*03e0*/  ISETP.GE.AND P3, PT, R6, RZ, PT ;  /* 0x000000ff0600720c */ /* 0x000fe20003f66270 */
[----:B------:R-:W0:Y:S01]  /*03f0*/  LDCU.64 UR10, c[0x0][0x3d0] ;  /* 0x00007a00ff0a77ac */ /* 0x000e220008000a00 */
[----:B------:R-:W-:Y:S01]  /*0400*/  @P1 IADD3 R0, PT, PT, R0, 0x1, RZ ;  /* 0x0000000100001810 */ /* 0x000fe20007ffe0ff */
[----:B------:R-:W4:Y:S01]  /*0410*/  @P0 LDC.64 R6, c[0x0][0x480] ;  /* 0x00012000ff060b82 */ /* 0x000f220000000a00 */
[----:B------:R-:W-:-:S03]  /*0420*/  ISETP.NE.AND P2, PT, R8, RZ, PT ;  /* 0x000000ff0800720c */ /* 0x000fc60003f45270 */
[----:B------:R-:W-:Y:S02]  /*0430*/  IMAD.MOV.U32 R21, RZ, RZ, R0 ;  /* 0x000000ffff157224 */ /* 0x000fe400078e0000 */
[----:B---3--:R-:W-:-:S04]  /*0440*/  @P0 IMAD R0, R10, UR18, R37 ;  /* 0x000000120a000c24 */ /* 0x008fc8000f8e0225 */
[----:B------:R-:W-:Y:S01]  /*0450*/  @P0 IMAD R0, R0, R17, RZ ;  /* 0x0000001100000224 */ /* 0x000fe200078e02ff */
[----:B------:R-:W-:Y:S01]  /*0460*/  @!P3 IADD3 R21, PT, PT, -R21, RZ, RZ ;  /* 0x000000ff1515b210 */ /* 0x000fe20007ffe1ff */
[----:B-1----:R-:W-:Y:S01]  /*0470*/  UIMAD.WIDE.U32 UR4, UR18, UR8, URZ ;  /* 0x00000008120472a5 */ /* 0x002fe2000f8e00ff */
[C---:B------:R-:W-:Y:S01]  /*0480*/  LEA R9, R17.reuse, 0xffffff00, 0x8 ;  /* 0xffffff0011097811 */ /* 0x040fe200078e40ff */
[----:B--2---:R-:W-:Y:S01]  /*0490*/  @P0 IMAD R3, R0, R19, RZ ;  /* 0x0000001300030224 */ /* 0x004fe200078e02ff */
[----:B------:R-:W-:Y:S01]  /*04a0*/  ISETP.GE.AND P1, PT, R17, 0x1, PT ;  /* 0x000000011100780c */ /* 0x000fe20003f26270 */
[----:B------:R-:W1:Y:S01]  /*04b0*/  LDC.64 R18, c[0x0][0x528] ;  /* 0x00014a00ff127b82 */ /* 0x000e620000000a00 */
[----:B------:R-:W-:Y:S01]  /*04c0*/  @!P2 LOP3.LUT R21, RZ, R8, RZ, 0x33, !PT ;  /* 0x00000008ff15a212 */ /* 0x000fe200078e33ff */
[----:B------:R-:W-:Y:S01]  /*04d0*/  IMAD.U32 R4, RZ, RZ, UR6 ;  /* 0x00000006ff047e24 */ /* 0x000fe2000f8e00ff */
[----:B0-----:R-:W-:Y:S02]  /*04e0*/  UIMAD.WIDE.U32 UR6, UR18, UR10, URZ ;  /* 0x0000000a120672a5 */ /* 0x001fe4000f8e00ff */
[----:B------:R-:W-:-:S03]  /*04f0*/  UIMAD UR5, UR18, UR9, UR5 ;  /* 0x00000009120572a4 */ /* 0x000fc6000f8e0205 */
[----:B------:R-:W0:Y:S01]  /*0500*/  LDC.64 R16, c[0x0][0x4a8] ;  /* 0x00012a00ff107b82 */ /* 0x000e220000000a00 */
[----:B------:R-:W2:Y:S01]  /*0510*/  LDCU.64 UR8, c[0x0][0x4c8] ;  /* 0x00009900ff0877ac */ /* 0x000ea20008000a00 */
[----:B------:R-:W-:Y:S01]  /*0520*/  SHF.R.S32.HI R23, RZ, 0x1f, R21 ;  /* 0x0000001fff177819 */ /* 0x000fe20000011415 */
[----:B------:R-:W-:Y:S01]  /*0530*/  IMAD.WIDE.U32 R4, R37, UR14, R4 ;  /* 0x0000000e25047c25 */ /* 0x000fe2000f8e0004 */
[----:B------:R-:W-:Y:S01]  /*0540*/  UIMAD UR7, UR18, UR11, UR7 ;  /* 0x0000000b120772a4 */ /* 0x000fe2000f8e0207 */
[----:B------:R-:W-:Y:S02]  /*0550*/  CS2R R32, SRZ ;  /* 0x0000000000207805 */ /* 0x000fe4000001ff00 */
[----:B------:R-:W-:Y:S01]  /*0560*/  IMAD R0, R23, R14, RZ ;  /* 0x0000000e17007224 */ /* 0x000fe200078e02ff */
[----:B------:R-:W-:Y:S01]  /*0570*/  IADD3 R42, P2, PT, R9, R2, RZ ;  /* 0x00000002092a7210 */ /* 0x000fe20007f5e0ff */
[----:B----4-:R-:W-:Y:S01]  /*0580*/  @P0 IMAD.WIDE R32, R3, 0x8, R6 ;  /* 0x0000000803200825 */ /* 0x010fe200078e0206 */
[----:B------:R-:W-:-:S03]  /*0590*/  IADD3 R46, P3, PT, R9, R4, RZ ;  /* 0x00000004092e7210 */ /* 0x000fc60007f7e0ff */
        /* <DEDUP_REMOVED lines=9> */
[----:B------:R-:W-:Y:S02]  /*0630*/  IADD3.X R3, PT, PT, R0, R11, RZ, P3, !PT ;  /* 0x0000000b00037210 */ /* 0x000fe40001ffe4ff */
[----:B------:R-:W-:Y:S02]  /*0640*/  LEA R40, P0, R42, R40, 0x1 ;  /* 0x000000282a287211 */ /* 0x000fe400078008ff */
[----:B------:R-:W-:Y:S01]  /*0650*/  LEA R44, P2, R46, R44, 0x1 ;  /* 0x0000002c2e2c7211 */ /* 0x000fe200078408ff */
[----:B--2---:R-:W-:Y:S01]  /*0660*/  IMAD.WIDE.U32 R30, R37, UR8, RZ ;  /* 0x00000008251e7c25 */ /* 0x004fe2000f8e00ff */
[----:B------:R-:W-:-:S02]  /*0670*/  IADD3 R7, PT, PT, R5, R7, RZ ;  /* 0x0000000705077210 */ /* 0x000fc40007ffe0ff */
[----:B------:R-:W-:Y:S01]  /*0680*/  LEA.HI.X R42, R42, R41, R4, 0x1, P0 ;  /* 0x000000292a2a7211 */ /* 0x000fe200000f0c04 */
[----:B------:R-:W-:Y:S01]  /*0690*/  IMAD.X R49, R0, 0x1, R49, P4 ;  /* 0x0000000100317824 */ /* 0x000fe200020e0631 */
[----:B------:R-:W-:Y:S01]  /*06a0*/  LEA.HI.X R46, R46, R45, R3, 0x1, P2 ;  /* 0x0000002d2e2e7211 */ /* 0x000fe200010f0c03 */
[C---:B0-----:R-:W-:Y:S01]  /*06b0*/  IMAD.WIDE.U32 R28, R37.reuse, R16, RZ ;  /* 0x00000010251c7225 */ /* 0x041fe200078e00ff */
[----:B------:R-:W-:Y:S02]  /*06c0*/  IADD3.X R0, PT, PT, R0, R7, RZ, P5, !PT ;  /* 0x0000000700007210 */ /* 0x000fe40002ffe4ff */
[C---:B-1----:R-:W-:Y:S01]  /*06d0*/  LEA R48, P0, R2.reuse, R18, 0x1 ;  /* 0x0000001202307211 */ /* 0x042fe200078008ff */
[----:B------:R-:W-:Y:S01]  /*06e0*/  IMAD R41, R37, UR9, R31 ;  /* 0x0000000925297c24 */ /* 0x000fe2000f8e021f */
[----:B------:R-:W-:Y:S01]  /*06f0*/  LEA R50, P2, R9, R50, 0x1 ;  /* 0x0000003209327211 */ /* 0x000fe200078408ff */
[----:B------:R-:W-:Y:S01]  /*0700*/  HFMA2 R55, -RZ, RZ, 0, 0 ;  /* 0x00000000ff377431 */ /* 0x000fe200000001ff */
[----:B------:R-:W-:Y:S01]  /*0710*/  LEA.HI.X R49, R2, R19, R49, 0x1, P0 ;  /* 0x0000001302317211 */ /* 0x000fe200000f0c31 */
[----:B------:R-:W-:Y:S01]  /*0720*/  IMAD R43, R37, R17, R29 ;  /* 0x00000011252b7224 */ /* 0x000fe200078e021d */
[----:B------:R-:W-:Y:S01]  /*0730*/  LEA.HI.X R51, R9, R51, R0, 0x1, P2 ;  /* 0x0000003309337211 */ /* 0x000fe200010f0c00 */
[----:B------:R-:W-:Y:S08]  /*0740*/  @!P1 BRA `(.L_x_8506) ;  /* 0x00000038002c9947 */ /* 0x000ff00003800000 */
[----:B------:R-:W0:Y:S01]  /*0750*/  S2R R26, SR_TID.X ;  /* 0x00000000001a7919 */ /* 0x000e220000002100 */
[----:B------:R-:W1:Y:S01]  /*0760*/  LDC.64 R4, c[0x0][0x4d8] ;  /* 0x00013600ff047b82 */ /* 0x000e620000000a00 */
[----:B------:R-:W2:Y:S01]  /*0770*/  LDCU.64 UR6, c[0x0][0x3a0] ;  /* 0x00007400ff0677ac */ /* 0x000ea20008000a00 */
[----:B------:R-:W-:Y:S01]  /*0780*/  MOV R27, RZ ;  /* 0x000000ff001b7202 */ /* 0x000fe20000000f00 */
[----:B------:R-:W-:Y:S01]  /*0790*/  IMAD.MOV.U32 R55, RZ, RZ, RZ ;  /* 0x000000ffff377224 */ /* 0x000fe200078e00ff */
[----:B------:R-:W-:Y:S01]  /*07a0*/  MOV R38, RZ ;  /* 0x000000ff00267202 */ /* 0x000fe20000000f00 */
        /* <DEDUP_REMOVED lines=10> */
[----:B------:R-:W-:Y:S01]  /*0850*/  IADD3 R7, PT, PT, R26, 0x20, RZ ;  /* 0x000000201a077810 */ /* 0x000fe20007ffe0ff */
[----:B----4-:R-:W-:Y:S02]  /*0860*/  ULEA UR4, UR5, UR4, 0x18 ;  /* 0x0000000405047291 */ /* 0x010fe4000f8ec0ff */
[----:B-1----:R-:W-:Y:S01]  /*0870*/  IMAD.WIDE.U32 R2, R4, UR18, R26 ;  /* 0x0000001204027c25 */ /* 0x002fe2000f8e001a */
[C---:B------:R-:W-:Y:S02]  /*0880*/  IADD3 R9, PT, PT, R26.reuse, 0x40, RZ ;  /* 0x000000401a097810 */ /* 0x040fe40007ffe0ff */
[C---:B------:R-:W-:Y:S01]  /*0890*/  IADD3 R11, PT, PT, R26.reuse, 0x60, RZ ;  /* 0x000000601a0b7810 */ /* 0x040fe20007ffe0ff */
[----:B------:R-:W-:Y:S01]  /*08a0*/  IMAD R3, R5, UR18, R3 ;  /* 0x0000001205037c24 */ /* 0x000fe2000f8e0203 */
[C---:B------:R-:W-:Y:S01]  /*08b0*/  IADD3 R15, PT, PT, R26.reuse, 0xa0, RZ ;  /* 0x000000a01a0f7810 */ /* 0x040fe20007ffe0ff */
[C---:B------:R-:W-:Y:S01]  /*08c0*/  VIADD R13, R26.reuse, 0x80 ;  /* 0x000000801a0d7836 */ /* 0x040fe20000000000 */
[C---:B------:R-:W-:Y:S01]  /*08d0*/  IADD3 R17, PT, PT, R26.reuse, 0xc0, RZ ;  /* 0x000000c01a117810 */ /* 0x040fe20007ffe0ff */
[----:B------:R-:W-:Y:S01]  /*08e0*/  IMAD.WIDE.U32 R20, R21, UR10, R2 ;  /* 0x0000000a15147c25 */ /* 0x000fe2000f8e0002 */
[C---:B------:R-:W-:Y:S01]  /*08f0*/  SHF.L.U32 R3, R26.reuse, 0x3, RZ ;  /* 0x000000031a037819 */ /* 0x040fe200000006ff */
[----:B------:R-:W-:Y:S01]  /*0900*/  UIADD3 UR5, UPT, UPT, UR4, 0x220, URZ ;  /* 0x0000022004057890 */ /* 0x000fe2000fffe0ff */
[C---:B------:R-:W-:Y:S01]  /*0910*/  IADD3 R19, PT, PT, R26.reuse, 0xe0, RZ ;  /* 0x000000e01a137810 */ /* 0x040fe20007ffe0ff */
[----:B------:R-:W-:Y:S01]  /*0920*/  IMAD R47, R37, UR9, R23 ;  /* 0x00000009252f7c24 */ /* 0x000fe2000f8e0217 */
[----:B------:R-:W-:Y:S01]  /*0930*/  LOP3.LUT R5, R3, 0x1f00, RZ, 0xc0, !PT ;  /* 0x00001f0003057812 */ /* 0x000fe200078ec0ff */
[C---:B------:R-:W-:Y:S01]  /*0940*/  VIADD R53, R26.reuse, 0x200 ;  /* 0x000002001a357836 */ /* 0x040fe20000000000 */
[----:B------:R-:W-:-:S02]  /*0950*/  LEA.HI R54, R26, R26, RZ, 0x1b ;  /* 0x0000001a1a367211 */ /* 0x000fc400078fd8ff */
[-C--:B------:R-:W-:Y:S02]  /*0960*/  LEA.HI R57, R26, R3.reuse, RZ, 0x1e ;  /* 0x000000031a397211 */ /* 0x080fe400078ff0ff */
[----:B------:R-:W-:Y:S02]  /*0970*/  LEA.HI R58, R3, R3, RZ, 0x1b ;  /* 0x00000003033a7211 */ /* 0x000fe400078fd8ff */
[-C--:B------:R-:W-:Y:S02]  /*0980*/  LEA.HI R7, R7, R26.reuse, RZ, 0x1b ;  /* 0x0000001a07077211 */ /* 0x080fe400078fd8ff */
[-C--:B------:R-:W-:Y:S02]  /*0990*/  LEA.HI R9, R9, R26.reuse, RZ, 0x1b ;  /* 0x0000001a09097211 */ /* 0x080fe400078fd8ff */
[-C--:B------:R-:W-:Y:S02]  /*09a0*/  LEA.HI R11, R11, R26.reuse, RZ, 0x1b ;  /* 0x0000001a0b0b7211 */ /* 0x080fe400078fd8ff */
[----:B------:R-:W-:-:S02]  /*09b0*/  LEA.HI R13, R13, R26, RZ, 0x1b ;  /* 0x0000001a0d0d7211 */ /* 0x000fc400078fd8ff */
[-C--:B------:R-:W-:Y:S02]  /*09c0*/  LEA.HI R15, R15, R26.reuse, RZ, 0x1b ;  /* 0x0000001a0f0f7211 */ /* 0x080fe400078fd8ff */
[-C--:B------:R-:W-:Y:S02]  /*09d0*/  LEA.HI R17, R17, R26.reuse, RZ, 0x1b ;  /* 0x0000001a11117211 */ /* 0x080fe400078fd8ff */
[----:B------:R-:W-:Y:S02]  /*09e0*/  LEA.HI R19, R19, R26, RZ, 0x1b ;  /* 0x0000001a13137211 */ /* 0x000fe400078fd8ff */
[----:B------:R-:W-:Y:S02]  /*09f0*/  LOP3.LUT R56, R5, 0x1f, R26, 0xf8, !PT ;  /* 0x0000001f05387812 */ /* 0x000fe400078ef81a */
[----:B--2---:R-:W-:Y:S02]  /*0a00*/  MOV R52, UR6 ;  /* 0x0000000600347c02 */ /* 0x004fe40008000f00 */
        /* <DEDUP_REMOVED lines=19> */
[----:B------:R-:W-:-:S07]  /*0b40*/  IADD3 R73, PT, PT, R21, R73, RZ ;  /* 0x0000004915497210 */ /* 0x000fce0007ffe0ff */
.L_x_8530:
[----:B0-----:R-:W0:Y:S01]  /*0b50*/  LDCU UR4, c[0x0][0x388] ;  /* 0x00007100ff0477ac */ /* 0x001e220008000800 */
[----:B------:R-:W-:Y:S02]  /*0b60*/  IADD3 R74, PT, PT, R52, -0x1, RZ ;  /* 0xffffffff344a7810 */ /* 0x000fe40007ffe0ff */
[----:B------:R-:W-:Y:S02]  /*0b70*/  SHF.L.U32 R7, R56, 0x1, RZ ;  /* 0x0000000138077819 */ /* 0x000fe400000006ff */
[----:B------:R-:W-:Y:S02]  /*0b80*/  SHF.L.U32 R18, R74, 0x8, RZ ;  /* 0x000000084a127819 */ /* 0x000fe400000006ff */
[C---:B------:R-:W-:Y:S02]  /*0b90*/  IADD3 R2, P0, PT, R7.reuse, R40, RZ ;  /* 0x0000002807027210 */ /* 0x040fe40007f1e0ff */
[C---:B------:R-:W-:Y:S02]  /*0ba0*/  IADD3 R4, P2, PT, R7.reuse, R44, RZ ;  /* 0x0000002c07047210 */ /* 0x040fe40007f5e0ff */
[----:B------:R-:W-:Y:S01]  /*0bb0*/  IADD3 R6, P3, PT, R7, R48, RZ ;  /* 0x0000003007067210 */ /* 0x000fe20007f7e0ff */
[----:B------:R-:W-:Y:S01]  /*0bc0*/  IMAD.X R3, RZ, RZ, R42, P0 ;  /* 0x000000ffff037224 */ /* 0x000fe200000e062a */
[----:B------:R-:W-:-:S02]  /*0bd0*/  PRMT R9, RZ, 0x7610, R9 ;  /* 0x00007610ff097816 */ /* 0x000fc40000000009 */
[----:B------:R-:W-:Y:S02]  /*0be0*/  PRMT R0, RZ, 0x7610, R0 ;  /* 0x00007610ff007816 */ /* 0x000fe40000000000 */
[----:B------:R-:W-:Y:S02]  /*0bf0*/  IADD3.X R5, PT, PT, RZ, R46, RZ, P2, !PT ;  /* 0x0000002eff057210 */ /* 0x000fe400017fe4ff */
[----:B0-----:R-:W-:Y:S02]  /*0c00*/  IADD3 R75, PT, PT, -R18, UR4, RZ ;  /* 0x00000004124b7c10 */ /* 0x001fe4000fffe1ff */
[----:B------:R-:W-:Y:S02]  /*0c10*/  IADD3.X R7, PT, PT, RZ, R49, RZ, P3, !PT ;  /* 0x00000031ff077210 */ /* 0x000fe40001ffe4ff */
[-C--:B------:R-:W-:Y:S01]  /*0c20*/  ISETP.GE.AND P6, PT, R56, R75.reuse, PT ;  /* 0x0000004b3800720c */ /* 0x080fe20003fc6270 */
[----:B------:R-:W-:Y:S01]  /*0c30*/  BAR.SYNC.DEFER_BLOCKING 0x0 ;  /* 0x0000000000007b1d */ /* 0x000fe20000010000 */
[----:B------:R-:W-:-:S02]  /*0c40*/  ISETP.GE.AND P0, PT, R66, R75, PT ;  /* 0x0000004b4200720c */ /* 0x000fc40003f06270 */
[-C--:B------:R-:W-:Y:S02]  /*0c50*/  ISETP.GE.AND P1, PT, R67, R75.reuse, PT ;  /* 0x0000004b4300720c */ /* 0x080fe40003f26270 */
[-C--:B------:R-:W-:Y:S02]  /*0c60*/  ISETP.GE.AND P2, PT, R68, R75.reuse, PT ;  /* 0x0000004b4400720c */ /* 0x080fe40003f46270 */
[-C--:B------:R-:W-:Y:S02]  /*0c70*/  ISETP.GE.AND P3, PT, R69, R75.reuse, PT ;  /* 0x0000004b4500720c */ /* 0x080fe40003f66270 */
[-C--:B------:R-:W-:Y:S02]  /*0c80*/  ISETP.GE.AND P4, PT, R70, R75.reuse, PT ;  /* 0x0000004b4600720c */ /* 0x080fe40003f86270 */
[----:B------:R-:W-:Y:S02]  /*0c90*/  ISETP.GE.AND P5, PT, R71, R75, PT ;  /* 0x0000004b4700720c */ /* 0x000fe40003fa6270 */
[----:B------:R-:W-:-:S02]  /*0ca0*/  PRMT R11, RZ, 0x7610, R11 ;  /* 0x00007610ff0b7816 */ /* 0x000fc4000000000b */
[----:B------:R-:W-:Y:S02]  /*0cb0*/  PRMT R13, RZ, 0x7610, R13 ;  /* 0x00007610ff0d7816 */ /* 0x000fe4000000000d */
[----:B------:R-:W-:Y:S02]  /*0cc0*/  PRMT R8, RZ, 0x7610, R8 ;  /* 0x00007610ff087816 */ /* 0x000fe40000000008 */
[----:B------:R-:W-:Y:S01]  /*0cd0*/  PRMT R15, RZ, 0x7610, R15 ;  /* 0x00007610ff0f7816 */ /* 0x000fe2000000000f */
[----:B------:R-:W2:Y:S01]  /*0ce0*/  @!P6 LDG.E.U16 R9, desc[UR16][R2.64] ;  /* 0x000000100209e981 */ /* 0x000ea2000c1e1500 */
[----:B------:R-:W-:-:S03]  /*0cf0*/  ISETP.GE.AND P6, PT, R72, R75, PT ;  /* 0x0000004b4800720c */ /* 0x000fc60003fc6270 */
[----:B---3--:R-:W3:Y:S01]  /*0d00*/  @!P0 LDG.E.U16 R0, desc[UR16][R2.64+0x40] ;  /* 0x0000401002008981 */ /* 0x008ee2000c1e1500 */
[----:B------:R-:W-:Y:S02]  /*0d10*/  PRMT R10, RZ, 0x7610, R10 ;  /* 0x00007610ff0a7816 */ /* 0x000fe4000000000a */
[----:B------:R-:W-:Y:S01]  /*0d20*/  PRMT R17, RZ, 0x7610, R17 ;  /* 0x00007610ff117816 */ /* 0x000fe20000000011 */
[----:B------:R-:W4:Y:S01]  /*0d30*/  @!P1 LDG.E.U16 R11, desc[UR16][R2.64+0x80] ;  /* 0x00008010020b9981 */ /* 0x000f22000c1e1500 */
[----:B------:R-:W0:Y:S01]  /*0d40*/  S2R R79, SR_LANEID ;  /* 0x00000000004f7919 */ /* 0x000e220000000000 */
[----:B-1----:R-:W1:Y:S01]  /*0d50*/  S2UR UR5, SR_CgaCtaId ;  /* 0x00000000000579c3 */ /* 0x002e620000008800 */
[----:B------:R-:W-:Y:S01]  /*0d60*/  UMOV UR4, 0x400 ;  /* 0x0000040000047882 */ /* 0x000fe20000000000 */
[----:B------:R-:W-:Y:S01]  /*0d70*/  P2R R35, PR, RZ, 0x1 ;  /* 0x00000001ff237803 */ /* 0x000fe20000000000 */
[----:B------:R-:W4:Y:S04]  /*0d80*/  @!P2 LDG.E.U16 R13, desc[UR16][R2.64+0xc0] ;  /* 0x0000c010020da981 */ /* 0x000f28000c1e1500 */
[----:B------:R-:W4:Y:S04]  /*0d90*/  @!P3 LDG.E.U16 R8, desc[UR16][R2.64+0x100] ;  /* 0x000100100208b981 */ /* 0x000f28000c1e1500 */
[----:B------:R-:W4:Y:S04]  /*0da0*/  @!P4 LDG.E.U16 R15, desc[UR16][R2.64+0x140] ;  /* 0x00014010020fc981 */ /* 0x000f28000c1e1500 */
[----:B------:R-:W4:Y:S04]  /*0db0*/  @!P5 LDG.E.U16 R10, desc[UR16][R2.64+0x180] ;  /* 0x00018010020ad981 */ /* 0x000f28000c1e1500 */
[----:B------:R0:W4:Y:S01]  /*0dc0*/  @!P6 LDG.E.U16 R17, desc[UR16][R2.64+0x1c0] ;  /* 0x0001c0100211e981 */ /* 0x000122000c1e1500 */
[----:B-1----:R-:W-:Y:S01]  /*0dd0*/  ULEA UR5, UR5, UR4, 0x18 ;  /* 0x0000000405057291 */ /* 0x002fe2000f8ec0ff */
[----:B0-----:R-:W-:-:S02]  /*0de0*/  IADD3 R12, PT, PT, R79, 0x20, RZ ;  /* 0x000000204f0c7810 */ /* 0x001fc40007ffe0ff */
[C---:B------:R-:W-:Y:S02]  /*0df0*/  IADD3 R14, PT, PT, R79.reuse, 0x40, RZ ;  /* 0x000000404f0e7810 */ /* 0x040fe40007ffe0ff */
[CC--:B------:R-:W-:Y:S01]  /*0e00*/  LEA.HI.SX32 R76, R79.reuse, R79.reuse, 0x1b ;  /* 0x0000004f4f4c7211 */ /* 0x0c0fe200078fdaff */
[----:B------:R-:W-:Y:S01]  /*0e10*/  VIADD R2, R79, 0x60 ;  /* 0x000000604f027836 */ /* 0x000fe20000000000 */
[-C--:B------:R-:W-:Y:S01]  /*0e20*/  LEA.HI.SX32 R12, R12, R79.reuse, 0x1b ;  /* 0x0000004f0c0c7211 */ /* 0x080fe200078fdaff */
[----:B------:R-:W0:Y:S01]  /*0e30*/  LDCU UR4, c[0x0][0x38c] ;  /* 0x00007180ff0477ac */ /* 0x000e220008000800 */
[----:B------:R-:W-:Y:S02]  /*0e40*/  LEA.HI.SX32 R14, R14, R79, 0x1b ;  /* 0x0000004f0e0e7211 */ /* 0x000fe400078fdaff */
[----:B------:R-:W-:Y:S02]  /*0e50*/  LEA R76, R76, UR5, 0x1 ;  /* 0x000000054c4c7c11 */ /* 0x000fe4000f8e08ff */
[----:B------:R-:W-:-:S02]  /*0e60*/  LEA R77, R12, UR5, 0x1 ;  /* 0x000000050c4d7c11 */ /* 0x000fc4000f8e08ff */
[----:B------:R-:W-:Y:S02]  /*0e70*/  LEA R78, R14, UR5, 0x1 ;  /* 0x000000050e4e7c11 */ /* 0x000fe4000f8e08ff */
        /* <DEDUP_REMOVED lines=14> */
[----:B------:R-:W-:Y:S02]  /*0f60*/  ISETP.GE.AND P0, PT, R56, R75, PT ;  /* 0x0000004b3800720c */ /* 0x000fe40003f06270 */
[----:B------:R-:W-:Y:S02]  /*0f70*/  PRMT R3, RZ, 0x7610, R3 ;  /* 0x00007610ff037816 */ /* 0x000fe40000000003 */
[----:B------:R-:W-:-:S02]  /*0f80*/  PRMT R2, RZ, 0x7610, R2 ;  /* 0x00007610ff027816 */ /* 0x000fc40000000002 */
[----:B------:R-:W-:Y:S01]  /*0f90*/  PRMT R12, RZ, 0x7610, R12 ;  /* 0x00007610ff0c7816 */ /* 0x000fe2000000000c */
[----:B--2---:R-:W-:Y:S04]  /*0fa0*/  STS.U16 [R76], R9 ;  /* 0x000000094c007388 */ /* 0x004fe80000000400 */
[----:B---3--:R1:W-:Y:S02]  /*0fb0*/  STS.U16 [R77+0x40], R0 ;  /* 0x000040004d007388 */ /* 0x0083e40000000400 */
[----:B-1----:R-:W-:Y:S02]  /*0fc0*/  IMAD.SHL.U32 R0, R79, 0x8, RZ ;  /* 0x000000084f007824 */ /* 0x002fe400078e00ff */
[----:B----4-:R1:W-:Y:S03]  /*0fd0*/  STS.U16 [R78+0x80], R11 ;  /* 0x0000800b4e007388 */ /* 0x0103e60000000400 */
[----:B------:R-:W-:Y:S01]  /*0fe0*/  LEA.HI.SX32 R85, R0, R0, 0x1b ;  /* 0x0000000000557211 */ /* 0x000fe200078fdaff */
[----:B------:R2:W-:Y:S03]  /*0ff0*/  STS.U16 [R80+0xc0], R13 ;  /* 0x0000c00d50007388 */ /* 0x0005e60000000400 */
[----:B------:R-:W-:Y:S01]  /*1000*/  LEA R85, R85, UR5, 0x1 ;  /* 0x0000000555557c11 */ /* 0x000fe2000f8e08ff */
[----:B------:R-:W-:Y:S04]  /*1010*/  STS.U16 [R81+0x100], R8 ;  /* 0x0001000851007388 */ /* 0x000fe80000000400 */
[----:B------:R3:W-:Y:S04]  /*1020*/  STS.U16 [R82+0x140], R15 ;  /* 0x0001400f52007388 */ /* 0x0007e80000000400 */
[----:B------:R-:W-:Y:S04]  /*1030*/  STS.U16 [R83+0x180], R10 ;  /* 0x0001800a53007388 */ /* 0x000fe80000000400 */
        /* <DEDUP_REMOVED lines=12> */
[----:B-1----:R-:W-:Y:S02]  /*1100*/  PRMT R11, RZ, 0x7610, R11 ;  /* 0x00007610ff0b7816 */ /* 0x002fe4000000000b */
[----:B--2---:R-:W-:Y:S02]  /*1110*/  PRMT R13, RZ, 0x7610, R13 ;  /* 0x00007610ff0d7816 */ /* 0x004fe4000000000d */
[----:B------:R-:W-:Y:S02]  /*1120*/  PRMT R0, RZ, 0x7610, R0 ;  /* 0x00007610ff007816 */ /* 0x000fe40000000000 */
[----:B---3--:R-:W-:Y:S01]  /*1130*/  PRMT R15, RZ, 0x7610, R15 ;  /* 0x00007610ff0f7816 */ /* 0x008fe2000000000f */
[----:B------:R-:W2:Y:S01]  /*1140*/  @!P0 LDG.E.U16 R3, desc[UR16][R4.64] ;  /* 0x0000001004038981 */ /* 0x000ea2000c1e1500 */
[----:B------:R-:W-:-:S03]  /*1150*/  ISETP.NE.AND P0, PT, R35, RZ, PT ;  /* 0x000000ff2300720c */ /* 0x000fc60003f05270 */
[----:B------:R-:W3:Y:S04]  /*1160*/  @!P1 LDG.E.U16 R9, desc[UR16][R4.64+0x80] ;  /* 0x0000801004099981 */ /* 0x000ee8000c1e1500 */
[----:B------:R-:W3:Y:S04]  /*1170*/  @!P2 LDG.E.U16 R11, desc[UR16][R4.64+0xc0] ;  /* 0x0000c010040ba981 */ /* 0x000ee8000c1e1500 */
[----:B------:R-:W3:Y:S04]  /*1180*/  @!P3 LDG.E.U16 R12, desc[UR16][R4.64+0x100] ;  /* 0x00010010040cb981 */ /* 0x000ee8000c1e1500 */
[----:B------:R-:W3:Y:S04]  /*1190*/  @!P0 LDG.E.U16 R2, desc[UR16][R4.64+0x40] ;  /* 0x0000401004028981 */ /* 0x000ee8000c1e1500 */
[----:B------:R-:W3:Y:S04]  /*11a0*/  @!P4 LDG.E.U16 R13, desc[UR16][R4.64+0x140] ;  /* 0x00014010040dc981 */ /* 0x000ee8000c1e1500 */
[----:B------:R-:W3:Y:S04]  /*11b0*/  @!P5 LDG.E.U16 R0, desc[UR16][R4.64+0x180] ;  /* 0x000180100400d981 */ /* 0x000ee8000c1e1500 */
[----:B------:R-:W3:Y:S01]  /*11c0*/  @!P6 LDG.E.U16 R15, desc[UR16][R4.64+0x1c0] ;  /* 0x0001c010040fe981 */ /* 0x000ee2000c1e1500 */
[----:B------:R-:W-:-:S02]  /*11d0*/  P2R R14, PR, RZ, 0x1 ;  /* 0x00000001ff0e7803 */ /* 0x000fc40000000000 */
[----:B------:R-:W-:Y:S02]  /*11e0*/  ISETP.GE.AND P0, PT, R56, R75, PT ;  /* 0x0000004b3800720c */ /* 0x000fe40003f06270 */
[----:B----4-:R-:W-:Y:S02]  /*11f0*/  PRMT R17, RZ, 0x7610, R17 ;  /* 0x00007610ff117816 */ /* 0x010fe40000000011 */
[----:B------:R-:W-:Y:S02]  /*1200*/  PRMT R35, RZ, 0x7610, R35 ;  /* 0x00007610ff237816 */ /* 0x000fe40000000023 */
[----:B------:R-:W-:Y:S01]  /*1210*/  PRMT R87, RZ, 0x7610, R87 ;  /* 0x00007610ff577816 */ /* 0x000fe20000000057 */
[----:B--2---:R-:W-:Y:S04]  /*1220*/  STS.U16 [R76], R3 ;  /* 0x000000034c007388 */ /* 0x004fe80000000400 */
[----:B---3--:R-:W-:Y:S04]  /*1230*/  STS.U16 [R77+0x40], R2 ;  /* 0x000040024d007388 */ /* 0x008fe80000000400 */
        /* <DEDUP_REMOVED lines=18> */
[----:B--2---:R-:W-:Y:S02]  /*1360*/  PRMT R15, RZ, 0x7610, R15 ;  /* 0x00007610ff0f7816 */ /* 0x004fe4000000000f */
        /* <DEDUP_REMOVED lines=23> */
[----:B------:R-:W-:Y:S01]  /*14e0*/  CS2R R88, SRZ ;  /* 0x0000000000587805 */ /* 0x000fe2000001ff00 */
        /* <DEDUP_REMOVED lines=44> */
[----:B------:R-:W0:Y:S01]  /*17b0*/  LDC.64 R14, c[0x0][0x440] ;  /* 0x00011000ff0e7b82 */ /* 0x000e220000000a00 */
[----:B------:R-:W-:Y:S01]  /*17c0*/  HADD2.F32 R121, -RZ, R5.H0_H0 ;  /* 0x20000005ff797230 */ /* 0x000fe20000004100 */
[----:B------:R-:W-:Y:S01]  /*17d0*/  IADD3 R16, P2, PT, R18, R20, RZ ;  /* 0x0000001412107210 */ /* 0x000fe20007f5e0ff */
[----:B------:R-:W-:Y:S01]  /*17e0*/  HADD2.F32 R35, -RZ, R8.H0_H0 ;  /* 0x20000008ff237230 */ /* 0x000fe20000004100 */
[----:B------:R-:W-:Y:S01]  /*17f0*/  ISETP.NE.AND P1, PT, R52, 0x1, PT ;  /* 0x000000013400780c */ /* 0x000fe20003f25270 */
[----:B------:R-:W-:Y:S02]  /*1800*/  HADD2.F32 R87, -RZ, R9.H0_H0 ;  /* 0x20000009ff577230 */ /* 0x000fe40000004100 */
[----:B------:R-:W-:Y:S01]  /*1810*/  FADD.FTZ R119, R119, R36 ;  /* 0x0000002477777221 */ /* 0x000fe20000010000 */
[----:B------:R-:W-:Y:S01]  /*1820*/  HADD2.F32 R123, -RZ, R10.H0_H0 ;  /* 0x2000000aff7b7230 */ /* 0x000fe20000004100 */
[----:B------:R-:W1:Y:S01]  /*1830*/  LDC.64 R12, c[0x0][0x448] ;  /* 0x00011200ff0c7b82 */ /* 0x000e620000000a00 */
[----:B------:R-:W-:-:S02]  /*1840*/  HADD2.F32 R125, -RZ, R11.H0_H0 ;  /* 0x2000000bff7d7230 */ /* 0x000fc40000004100 */
[--C-:B------:R-:W-:Y:S01]  /*1850*/  FADD.FTZ R121, R121, R36.reuse ;  /* 0x0000002479797221 */ /* 0x100fe20000010000 */
[----:B------:R-:W-:Y:S02]  /*1860*/  HADD2.F32 R3, -RZ, R3.H0_H0 ;  /* 0x20000003ff037230 */ /* 0x000fe40000004100 */
[--C-:B------:R-:W-:Y:S01]  /*1870*/  FADD.FTZ R128, R35, R36.reuse ;  /* 0x0000002423807221 */ /* 0x100fe20000010000 */
[----:B------:R-:W-:Y:S01]  /*1880*/  HADD2.F32 R17, -RZ, R2.H0_H0 ;  /* 0x20000002ff117230 */ /* 0x000fe20000004100 */
[----:B------:R-:W-:Y:S01]  /*1890*/  SHF.L.U32 R2, R52, 0x8, RZ ;  /* 0x0000000834027819 */ /* 0x000fe200000006ff */
[--C-:B------:R-:W-:Y:S01]  /*18a0*/  FADD.FTZ R130, R87, R36.reuse ;  /* 0x0000002457827221 */ /* 0x100fe20000010000 */
[----:B------:R-:W2:Y:S01]  /*18b0*/  LDC.64 R10, c[0x0][0x3a8] ;  /* 0x0000ea00ff0a7b82 */ /* 0x000ea20000000a00 */
[--C-:B------:R-:W-:Y:S01]  /*18c0*/  FADD.FTZ R124, R3, R36.reuse ;  /* 0x00000024037c7221 */ /* 0x100fe20000010000 */
[--C-:B------:R-:W-:Y:S01]  /*18d0*/  FADD.FTZ R126, R17, R36.reuse ;  /* 0x00000024117e7221 */ /* 0x100fe20000010000 */
[--C-:B------:R-:W-:Y:S01]  /*18e0*/  FADD.FTZ R132, R123, R36.reuse ;  /* 0x000000247b847221 */ /* 0x100fe20000010000 */
[----:B------:R-:W-:Y:S01]  /*18f0*/  FADD.FTZ R134, R125, R36 ;  /* 0x000000247d867221 */ /* 0x000fe20000010000 */
[----:B------:R-:W-:Y:S01]  /*1900*/  ISETP.GE.AND P0, PT, R56, R75, PT ;  /* 0x0000004b3800720c */ /* 0x000fe20003f06270 */
[----:B------:R-:W-:Y:S01]  /*1910*/  IMAD.X R17, RZ, RZ, R73, P2 ;  /* 0x000000ffff117224 */ /* 0x000fe200010e0649 */
[----:B------:R-:W-:Y:S01]  /*1920*/  LOP3.LUT R164, R18, 0x100, RZ, 0xc0, !PT ;  /* 0x0000010012a47812 */ /* 0x000fe200078ec0ff */
[----:B------:R-:W3:Y:S01]  /*1930*/  LDC.64 R8, c[0x0][0x3c0] ;  /* 0x0000f000ff087b82 */ /* 0x000ee20000000a00 */
[----:B------:R-:W-:Y:S01]  /*1940*/  IADD3 R117, PT, PT, R52, -0x2, RZ ;  /* 0xfffffffe34757810 */ /* 0x000fe20007ffe0ff */
[----:B------:R-:W-:Y:S01]  /*1950*/  FMUL.FTZ R127, R119, R96 ;  /* 0x00000060777f7220 */ /* 0x000fe20000410000 */
[----:B------:R-:W-:Y:S01]  /*1960*/  IADD3 R166, PT, PT, R18, R26, RZ ;  /* 0x0000001a12a67210 */ /* 0x000fe20007ffe0ff */
[----:B------:R-:W-:Y:S01]  /*1970*/  FMUL.FTZ R136, R124, R97 ;  /* 0x000000617c887220 */ /* 0x000fe20000410000 */
[----:B------:R-:W-:Y:S01]  /*1980*/  MOV R94, RZ ;  /* 0x000000ff005e7202 */ /* 0x000fe20000000f00 */
[----:B------:R-:W-:Y:S01]  /*1990*/  FMUL.FTZ R129, R126, R99 ;  /* 0x000000637e817220 */ /* 0x000fe20000410000 */
[----:B------:R-:W-:Y:S01]  /*19a0*/  ISETP.EQ.AND P1, PT, R26, RZ, P1 ;  /* 0x000000ff1a00720c */ /* 0x000fe20000f22270 */
[----:B------:R-:W4:Y:S01]  /*19b0*/  LDC.64 R6, c[0x0][0x3e0] ;  /* 0x0000f800ff067b82 */ /* 0x000f220000000a00 */
[----:B------:R-:W-:Y:S01]  /*19c0*/  LOP3.LUT R125, R2, 0x100, RZ, 0xc0, !PT ;  /* 0x00000100027d7812 */ /* 0x000fe200078ec0ff */
[----:B------:R-:W-:Y:S01]  /*19d0*/  FMUL.FTZ R131, R121, R100 ;  /* 0x0000006479837220 */ /* 0x000fe20000410000 */
[----:B------:R-:W-:Y:S01]  /*19e0*/  FMUL.FTZ R133, R128, R101 ;  /* 0x0000006580857220 */ /* 0x000fe20000410000 */
[----:B------:R-:W-:Y:S01]  /*19f0*/  FMUL.FTZ R135, R130, R103 ;  /* 0x0000006782877220 */ /* 0x000fe20000410000 */
[----:B------:R-:W-:Y:S01]  /*1a00*/  FMUL.FTZ R137, R132, R105 ;  /* 0x0000006984897220 */ /* 0x000fe20000410000 */
[----:B------:R-:W-:Y:S01]  /*1a10*/  FMUL.FTZ R138, R134, R107 ;  /* 0x0000006b868a7220 */ /* 0x000fe20000410000 */
[----:B------:R-:W0:Y:S01]  /*1a20*/  LDCU UR7, c[0x0][0x394] ;  /* 0x00007280ff0777ac */ /* 0x000e220008000800 */
[----:B------:R-:W0:Y:S01]  /*1a30*/  LDC.64 R4, c[0x0][0x4f0] ;  /* 0x00013c00ff047b82 */ /* 0x000e220000000a00 */
[----:B------:R-:W0:Y:S01]  /*1a40*/  LDCU UR11, c[0x0][0x38c] ;  /* 0x00007180ff0b77ac */ /* 0x000e220008000800 */
[----:B------:R-:W0:Y:S01]  /*1a50*/  LDCU UR10, c[0x0][0x388] ;  /* 0x00007100ff0a77ac */ /* 0x000e220008000800 */
[----:B------:R-:W0:Y:S01]  /*1a60*/  LDCU.64 UR8, c[0x0][0x540] ;  /* 0x0000a800ff0877ac */ /* 0x000e220008000a00 */
[----:B------:R-:W-:-:S05]  /*1a70*/  UMOV UR4, URZ ;  /* 0x000000ff00047c82 */ /* 0x000fca0008000000 */
.L_x_8529:
[----:B------:R-:W-:Y:S01]  /*1a80*/  HFMA2 R3, -RZ, RZ, 0, 0 ;  /* 0x00000000ff037431 */ /* 0x000fe200000001ff */
[----:B------:R-:W-:Y:S02]  /*1a90*/  MOV R2, R56 ;  /* 0x0000003800027202 */ /* 0x000fe40000000f00 */
[-C--:B------:R-:W-:Y:S02]  /*1aa0*/  ISETP.GE.AND P5, PT, R67, R75.reuse, PT ;  /* 0x0000004b4300720c */ /* 0x080fe40003fa6270 */
[----:B------:R-:W-:Y:S01]  /*1ab0*/  ISETP.GE.AND P3, PT, R66, R75, PT ;  /* 0x0000004b4200720c */ /* 0x000fe20003f66270 */
[----:B0---4-:R-:W-:-:S04]  /*1ac0*/  IMAD.WIDE.U32 R34, R6, UR4, R2 ;  /* 0x0000000406227c25 */ /* 0x011fc8000f8e0002 */
[----:B------:R-:W-:Y:S01]  /*1ad0*/  IMAD R3, R7, UR4, R35 ;  /* 0x0000000407037c24 */ /* 0x000fe2000f8e0223 */
[----:B------:R-:W-:-:S04]  /*1ae0*/  LEA R2, P2, R34, R50, 0x1 ;  /* 0x0000003222027211 */ /* 0x000fc800078408ff */
[----:B------:R-:W-:-:S05]  /*1af0*/  LEA.HI.X R3, R34, R51, R3, 0x1, P2 ;  /* 0x0000003322037211 */ /* 0x000fca00010f0c03 */
[----:B------:R-:W4:Y:S04]  /*1b00*/  @!P0 LDG.E.U16 R142, desc[UR16][R2.64] ;  /* 0x00000010028e8981 */ /* 0x000f28000c1e1500 */
[----:B------:R-:W5:Y:S04]  /*1b10*/  @!P5 LDG.E.U16 R141, desc[UR16][R2.64+0x80] ;  /* 0x00008010028dd981 */ /* 0x000f68000c1e1500 */
[----:B------:R-:W5:Y:S01]  /*1b20*/  @!P3 LDG.E.U16 R140, desc[UR16][R2.64+0x40] ;  /* 0x00004010028cb981 */ /* 0x000f62000c1e1500 */
[----:B------:R-:W-:Y:S02]  /*1b30*/  MOV R34, R24 ;  /* 0x0000001800227202 */ /* 0x000fe40000000f00 */
[----:B------:R-:W-:Y:S01]  /*1b40*/  MOV R35, R45 ;  /* 0x0000002d00237202 */ /* 0x000fe20000000f00 */
[----:B------:R-:W-:Y:S01]  /*1b50*/  IMAD.MOV.U32 R122, RZ, RZ, R22 ;  /* 0x000000ffff7a7224 */ /* 0x000fe200078e0016 */
[----:B------:R-:W-:Y:S01]  /*1b60*/  MOV R123, R47 ;  /* 0x0000002f007b7202 */ /* 0x000fe20000000f00 */
[----:B--2---:R-:W-:-:S04]  /*1b70*/  IMAD.WIDE.U32 R86, R10, UR4, R34 ;  /* 0x000000040a567c25 */ /* 0x004fc8000f8e0022 */
[----:B---3--:R-:W-:Y:S01]  /*1b80*/  IMAD.WIDE.U32 R122, R8, UR4, R122 ;  /* 0x00000004087a7c25 */ /* 0x008fe2000f8e007a */
[----:B0-----:R-:W-:-:S03]  /*1b90*/  LEA R34, P2, R86, R14, 0x2 ;  /* 0x0000000e56227211 */ /* 0x001fc600078410ff */
[----:B------:R-:W-:Y:S02]  /*1ba0*/  IMAD R35, R11, UR4, R87 ;  /* 0x000000040b237c24 */ /* 0x000fe4000f8e0257 */
[----:B------:R-:W-:Y:S02]  /*1bb0*/  IMAD R87, R9, UR4, R123 ;  /* 0x0000000409577c24 */ /* 0x000fe4000f8e027b */
[----:B------:R-:W-:Y:S01]  /*1bc0*/  HFMA2 R123, -RZ, RZ, 0, 0 ;  /* 0x00000000ff7b7431 */ /* 0x000fe200000001ff */
[----:B------:R-:W-:Y:S02]  /*1bd0*/  LEA.HI.X R35, R86, R15, R35, 0x2, P2 ;  /* 0x0000000f56237211 */ /* 0x000fe400010f1423 */
[C---:B-1----:R-:W-:Y:S02]  /*1be0*/  LEA R86, P4, R122.reuse, R12, 0x2 ;  /* 0x0000000c7a567211 */ /* 0x042fe400078810ff */
[----:B------:R-:W-:Y:S02]  /*1bf0*/  MOV R139, RZ ;  /* 0x000000ff008b7202 */ /* 0x000fe40000000f00 */
[----:B------:R-:W-:-:S02]  /*1c00*/  LEA.HI.X R87, R122, R13, R87, 0x2, P4 ;  /* 0x0000000d7a577211 */ /* 0x000fc400020f1457 */
[-C--:B------:R-:W-:Y:S01]  /*1c10*/  ISETP.GE.AND P4, PT, R69, R75.reuse, PT ;  /* 0x0000004b4500720c */ /* 0x080fe20003f86270 */
[----:B------:R-:W2:Y:S01]  /*1c20*/  LDG.E R122, desc[UR16][R34.64] ;  /* 0x00000010227a7981 */ /* 0x000ea2000c1e1900 */
[-C--:B------:R-:W-:Y:S02]  /*1c30*/  ISETP.GE.AND P2, PT, R68, R75.reuse, PT ;  /* 0x0000004b4400720c */ /* 0x080fe40003f46270 */
[----:B------:R-:W-:Y:S01]  /*1c40*/  ISETP.GE.AND P6, PT, R72, R75, PT ;  /* 0x0000004b4800720c */ /* 0x000fe20003fc6270 */
[----:B------:R-:W3:-:S12]  /*1c50*/  LDG.E R86, desc[UR16][R86.64] ;  /* 0x0000001056567981 */ /* 0x000ed8000c1e1900 */
[----:B------:R-:W3:Y:S01]  /*1c60*/  @!P6 LDG.E.U16 R145, desc[UR16][R2.64+0x1c0] ;  /* 0x0001c0100291e981 */ /* 0x000ee2000c1e1500 */
[----:B----4-:R-:W-:Y:S02]  /*1c70*/  @!P0 PRMT R123, R142, 0x5410, RZ ;  /* 0x000054108e7b8816 */ /* 0x010fe400000000ff */
[----:B-----5:R-:W-:Y:S02]  /*1c80*/  @!P5 PRMT R139, R141, 0x5410, RZ ;  /* 0x000054108d8bd816 */ /* 0x020fe400000000ff */
[-C--:B------:R-:W-:Y:S01]  /*1c90*/  ISETP.GE.AND P5, PT, R71, R75.reuse, PT ;  /* 0x0000004b4700720c */ /* 0x080fe20003fa6270 */
[----:B------:R-:W4:Y:S01]  /*1ca0*/  @!P4 LDG.E.U16 R141, desc[UR16][R2.64+0x100] ;  /* 0x00010010028dc981 */ /* 0x000f22000c1e1500 */
[----:B------:R-:W-:Y:S02]  /*1cb0*/  @!P3 PRMT R123, R123, 0x5410, R140 ;  /* 0x000054107b7bb816 */ /* 0x000fe4000000008c */
[----:B------:R-:W-:Y:S01]  /*1cc0*/  ISETP.GE.AND P3, PT, R70, R75, PT ;  /* 0x0000004b4600720c */ /* 0x000fe20003f66270 */
[----:B------:R-:W5:Y:S08]  /*1cd0*/  @!P2 LDG.E.U16 R140, desc[UR16][R2.64+0xc0] ;  /* 0x0000c010028ca981 */ /* 0x000f70000c1e1500 */
[----:B------:R-:W3:Y:S04]  /*1ce0*/  @!P5 LDG.E.U16 R143, desc[UR16][R2.64+0x180] ;  /* 0x00018010028fd981 */ /* 0x000ee8000c1e1500 */
[----:B------:R0:W3:Y:S01]  /*1cf0*/  @!P3 LDG.E.U16 R35, desc[UR16][R2.64+0x140] ;  /* 0x000140100223b981 */ /* 0x0000e2000c1e1500 */
[----:B------:R-:W-:-:S03]  /*1d00*/  HFMA2 R142, -RZ, RZ, 0, 0 ;  /* 0x00000000ff8e7431 */ /* 0x000fc600000001ff */
[----:B------:R-:W-:Y:S01]  /*1d10*/  STS.U16 [R76], R123 ;  /* 0x0000007b4c007388 */ /* 0x000fe20000000400 */
[----:B0-----:R-:W-:Y:S01]  /*1d20*/  IMAD.MOV.U32 R2, RZ, RZ, RZ ;  /* 0x000000ffff027224 */ /* 0x001fe200078e00ff */
[----:B------:R-:W-:-:S05]  /*1d30*/  PRMT R3, R123, 0x7632, R3 ;  /* 0x000076327b037816 */ /* 0x000fca0000000003 */
[----:B------:R0:W-:Y:S01]  /*1d40*/  STS.U16 [R77+0x40], R3 ;  /* 0x000040034d007388 */ /* 0x0001e20000000400 */
[----:B------:R-:W1:Y:S01]  /*1d50*/  S2UR UR6, SR_CgaCtaId ;  /* 0x00000000000679c3 */ /* 0x000e620000008800 */
[----:B--2---:R-:W-:-:S04]  /*1d60*/  FMUL.FTZ R147, R122, 1.4426950216293334961 ;  /* 0x3fb8aa3b7a937820 */ /* 0x004fc80000410000 */
[-C--:B------:R-:W-:Y:S01]  /*1d70*/  FMUL.FTZ R34, R119, R147.reuse ;  /* 0x0000009377227220 */ /* 0x080fe20000410000 */
[-C--:B------:R-:W-:Y:S01]  /*1d80*/  FMUL.FTZ R87, R124, R147.reuse ;  /* 0x000000937c577220 */ /* 0x080fe20000410000 */
[----:B------:R-:W-:-:S04]  /*1d90*/  FMUL.FTZ R144, R128, R147 ;  /* 0x0000009380907220 */ /* 0x000fc80000410000 */
[----:B------:R-:W2:Y:S01]  /*1da0*/  MUFU.EX2 R34, R34 ;  /* 0x0000002200227308 */ /* 0x000ea20000000800 */
[-C--:B------:R-:W-:Y:S01]  /*1db0*/  FMUL.FTZ R146, R130, R147.reuse ;  /* 0x0000009382927220 */ /* 0x080fe20000410000 */
[----:B------:R-:W-:Y:S01]  /*1dc0*/  UMOV UR5, 0x400 ;  /* 0x0000040000057882 */ /* 0x000fe20000000000 */
[----:B------:R-:W-:-:S05]  /*1dd0*/  FMUL.FTZ R148, R132, R147 ;  /* 0x0000009384947220 */ /* 0x000fca0000410000 */
[----:B------:R-:W0:Y:S01]  /*1de0*/  MUFU.EX2 R87, R87 ;  /* 0x0000005700577308 */ /* 0x000e220000000800 */
[----:B-1----:R-:W-:-:S07]  /*1df0*/  ULEA UR5, UR6, UR5, 0x18 ;  /* 0x0000000506057291 */ /* 0x002fce000f8ec0ff */
[----:B------:R-:W1:Y:S08]  /*1e00*/  MUFU.EX2 R144, R144 ;  /* 0x0000009000907308 */ /* 0x000e700000000800 */
[----:B------:R-:W0:Y:S08]  /*1e10*/  MUFU.EX2 R146, R146 ;  /* 0x0000009200927308 */ /* 0x000e300000000800 */
[----:B------:R-:W0:Y:S01]  /*1e20*/  MUFU.EX2 R148, R148 ;  /* 0x0000009400947308 */ /* 0x000e220000000800 */
[----:B------:R-:W-:Y:S01]  /*1e30*/  BSSY.RECONVERGENT B0, `(.L_x_8508) ;  /* 0x0000046000007945 */ /* 0x000fe20003800200 */
[----:B----4-:R-:W-:-:S02]  /*1e40*/  @!P4 PRMT R142, R141, 0x5410, RZ ;  /* 0x000054108d8ec816 */ /* 0x010fc400000000ff */
[----:B-----5:R-:W-:-:S04]  /*1e50*/  @!P2 PRMT R139, R139, 0x5410, R140 ;  /* 0x000054108b8ba816 */ /* 0x020fc8000000008c */
[----:B------:R-:W-:Y:S02]  /*1e60*/  PRMT R140, R139, 0x7632, R140 ;  /* 0x000076328b8c7816 */ /* 0x000fe4000000008c */
[----:B---3--:R-:W-:Y:S02]  /*1e70*/  @!P5 PRMT R2, R143, 0x5410, RZ ;  /* 0x000054108f02d816 */ /* 0x008fe400000000ff */
[----:B------:R-:W-:Y:S02]  /*1e80*/  @!P3 PRMT R142, R142, 0x5410, R35 ;  /* 0x000054108e8eb816 */ /* 0x000fe40000000023 */
[----:B------:R-:W-:Y:S02]  /*1e90*/  @!P6 PRMT R2, R2, 0x5410, R145 ;  /* 0x000054100202e816 */ /* 0x000fe40000000091 */
[----:B0-----:R-:W-:Y:S01]  /*1ea0*/  PRMT R3, R142, 0x7632, R3 ;  /* 0x000076328e037816 */ /* 0x001fe20000000003 */
[----:B------:R-:W-:Y:S01]  /*1eb0*/  STS.U16 [R78+0x80], R139 ;  /* 0x0000808b4e007388 */ /* 0x000fe20000000400 */
[----:B------:R-:W-:-:S03]  /*1ec0*/  PRMT R35, R2, 0x7632, R35 ;  /* 0x0000763202237816 */ /* 0x000fc60000000023 */
[----:B------:R0:W-:Y:S04]  /*1ed0*/  STS.U16 [R80+0xc0], R140 ;  /* 0x0000c08c50007388 */ /* 0x0001e80000000400 */
[----:B------:R3:W-:Y:S04]  /*1ee0*/  STS.U16 [R81+0x100], R142 ;  /* 0x0001008e51007388 */ /* 0x0007e80000000400 */
[----:B------:R-:W-:Y:S04]  /*1ef0*/  STS.U16 [R82+0x140], R3 ;  /* 0x0001400352007388 */ /* 0x000fe80000000400 */
[----:B------:R-:W-:Y:S04]  /*1f00*/  STS.U16 [R83+0x180], R2 ;  /* 0x0001800253007388 */ /* 0x000fe80000000400 */
[----:B------:R4:W-:Y:S01]  /*1f10*/  STS.U16 [R84+0x1c0], R35 ;  /* 0x0001c02354007388 */ /* 0x0009e20000000400 */
[----:B------:R-:W-:-:S03]  /*1f20*/  NOP ;  /* 0x0000000000007918 */ /* 0x000fc60000000000 */
[----:B------:R-:W5:Y:S04]  /*1f30*/  LDS.U16 R123, [R85+0xc] ;  /* 0x00000c00557b7984 */ /* 0x000f680000000400 */
[----:B------:R-:W2:Y:S04]  /*1f40*/  LDS.U16 R161, [R85] ;  /* 0x0000000055a17984 */ /* 0x000ea80000000400 */
[----:B------:R-:W1:Y:S04]  /*1f50*/  LDS.U16 R159, [R85+0x2] ;  /* 0x00000200559f7984 */ /* 0x000e680000000400 */
[----:B------:R-:W1:Y:S04]  /*1f60*/  LDS.U16 R157, [R85+0x4] ;  /* 0x00000400559d7984 */ /* 0x000e680000000400 */
[----:B------:R-:W1:Y:S04]  /*1f70*/  LDS.U16 R139, [R85+0x6] ;  /* 0x00000600558b7984 */ /* 0x000e680000000400 */
[----:B------:R-:W1:Y:S04]  /*1f80*/  LDS.U16 R143, [R85+0x8] ;  /* 0x00000800558f7984 */ /* 0x000e680000000400 */
[----:B------:R-:W1:Y:S04]  /*1f90*/  LDS.U16 R145, [R85+0xa] ;  /* 0x00000a0055917984 */ /* 0x000e680000000400 */
[----:B------:R-:W1:Y:S01]  /*1fa0*/  LDS.U16 R141, [R85+0xe] ;  /* 0x00000e00558d7984 */ /* 0x000e620000000400 */
[-C--:B0-----:R-:W-:Y:S01]  /*1fb0*/  FMUL.FTZ R140, R126, R147.reuse ;  /* 0x000000937e8c7220 */ /* 0x081fe20000410000 */
[-C--:B---3--:R-:W-:Y:S01]  /*1fc0*/  FMUL.FTZ R142, R121, R147.reuse ;  /* 0x00000093798e7220 */ /* 0x088fe20000410000 */
[----:B------:R-:W-:Y:S01]  /*1fd0*/  ISETP.NE.AND P3, PT, R26, RZ, PT ;  /* 0x000000ff1a00720c */ /* 0x000fe20003f65270 */
[----:B----4-:R-:W-:Y:S01]  /*1fe0*/  FMUL.FTZ R35, R134, R147 ;  /* 0x0000009386237220 */ /* 0x010fe20000410000 */
[----:B------:R-:W-:-:S02]  /*1ff0*/  IADD3 R2, PT, PT, R164, UR4, RZ ;  /* 0x00000004a4027c10 */ /* 0x000fc4000fffe0ff */
[----:B------:R-:W-:Y:S02]  /*2000*/  ISETP.NE.AND P2, PT, R26, 0x1f, PT ;  /* 0x0000001f1a00780c */ /* 0x000fe40003f45270 */
[----:B------:R-:W-:Y:S01]  /*2010*/  SEL R2, R2, R53, !P3 ;  /* 0x0000003502027207 */ /* 0x000fe20005800000 */
[----:B------:R-:W0:Y:S01]  /*2020*/  MUFU.EX2 R140, R140 ;  /* 0x0000008c008c7308 */ /* 0x000e220000000800 */
[----:B-----5:R-:W-:Y:S02]  /*2030*/  HADD2.F32 R123, -RZ, R123.H0_H0 ;  /* 0x2000007bff7b7230 */ /* 0x020fe40000004100 */
[----:B------:R-:W-:-:S05]  /*2040*/  LEA R3, R2, UR5, 0x2 ;  /* 0x0000000502037c11 */ /* 0x000fca000f8e10ff */
[----:B------:R-:W3:Y:S01]  /*2050*/  MUFU.EX2 R142, R142 ;  /* 0x0000008e008e7308 */ /* 0x000ee20000000800 */
[----:B--2---:R-:W-:Y:S02]  /*2060*/  HADD2.F32 R161, -RZ, R161.H0_H0 ;  /* 0x200000a1ffa17230 */ /* 0x004fe40000004100 */
[----:B-1----:R-:W-:-:S05]  /*2070*/  HADD2.F32 R159, -RZ, R159.H0_H0 ;  /* 0x2000009fff9f7230 */ /* 0x002fca0000004100 */
[----:B------:R-:W1:Y:S01]  /*2080*/  MUFU.EX2 R35, R35 ;  /* 0x0000002300237308 */ /* 0x000e620000000800 */
        /* <DEDUP_REMOVED lines=24> */
[----:B------:R-:W-:Y:S02]  /*2210*/  ISETP.NE.AND P2, PT, R52, UR7, PT ;  /* 0x0000000734007c0c */ /* 0x000fe4000bf45270 */
[----:B------:R-:W-:-:S11]  /*2220*/  MOV R154, 0x3f800000 ;  /* 0x3f800000009a7802 */ /* 0x000fd60000000f00 */
[----:B------:R-:W-:Y:S05]  /*2230*/  @!P2 BRA `(.L_x_8510) ;  /* 0x000000000014a947 */ /* 0x000fea0003800000 */
[----:B------:R-:W-:-:S04]  /*2240*/  IADD3 R2, PT, PT, R125, UR4, RZ ;  /* 0x000000047d027c10 */ /* 0x000fc8000fffe0ff */
[----:B------:R-:W-:-:S05]  /*2250*/  LEA R2, R2, UR5, 0x2 ;  /* 0x0000000502027c11 */ /* 0x000fca000f8e10ff */
[----:B------:R2:W3:Y:S01]  /*2260*/  LDS R154, [R2+0x878] ;  /* 0x00087800029a7984 */ /* 0x0004e20000000800 */
[----:B------:R-:W-:Y:S05]  /*2270*/  BRA `(.L_x_8510) ;  /* 0x0000000000047947 */ /* 0x000fea0003800000 */
.L_x_8509:
[----:B------:R0:W1:Y:S02]  /*2280*/  LDS R154, [R158+0x107c] ;  /* 0x00107c009e9a7984 */ /* 0x0000640000000800 */
.L_x_8510:
[----:B------:R-:W-:Y:S05]  /*2290*/  BSYNC.RECONVERGENT B0 ;  /* 0x0000000000007941 */ /* 0x000fea0003800200 */
.L_x_8508:
[----:B--2---:R-:W2:Y:S01]  /*22a0*/  @P1 LDC R2, c[0x0][0x38c] ;  /* 0x0000e300ff021b82 */ /* 0x004ea20000000800 */
[----:B------:R-:W-:Y:S01]  /*22b0*/  MOV R160, RZ ;  /* 0x000000ff00a07202 */ /* 0x000fe20000000f00 */
[----:B--2---:R-:W-:-:S04]  /*22c0*/  @P1 IMAD R3, R117, R2, UR4 ;  /* 0x0000000475031e24 */ /* 0x004fc8000f8e0202 */
[----:B------:R-:W-:-:S05]  /*22d0*/  @P1 IMAD.WIDE R2, R3, 0x8, R32 ;  /* 0x0000000803021825 */ /* 0x000fca00078e0220 */
[----:B------:R2:W4:Y:S01]  /*22e0*/  @P1 LDG.E R160, desc[UR16][R2.64+0x4] ;  /* 0x0000041002a01981 */ /* 0x000522000c1e1900 */
[-C--:B------:R-:W-:Y:S01]  /*22f0*/  FFMA.FTZ R162, R127, R87.reuse, R136 ;  /* 0x000000577fa27223 */ /* 0x080fe20000010088 */
[----:B------:R-:W-:Y:S01]  /*2300*/  FMUL.FTZ R165, R34, R87 ;  /* 0x0000005722a57220 */ /* 0x000fe20000410000 */
[----:B-1-3--:R-:W-:Y:S01]  /*2310*/  FMUL.FTZ R169, R35, R154 ;  /* 0x0000009a23a97220 */ /* 0x00afe20000410000 */
[----:B------:R-:W-:Y:S01]  /*2320*/  ISETP.GE.AND P2, PT, R79, 0x1, PT ;  /* 0x000000014f00780c */ /* 0x000fe20003f46270 */
[C---:B------:R-:W-:Y:S01]  /*2330*/  FFMA.FTZ R162, R140.reuse, R162, R129 ;  /* 0x000000a28ca27223 */ /* 0x040fe20000010081 */
[----:B------:R-:W-:Y:S01]  /*2340*/  FMUL.FTZ R165, R140, R165 ;  /* 0x000000a58ca57220 */ /* 0x000fe20000410000 */
[----:B------:R-:W-:Y:S01]  /*2350*/  FMUL.FTZ R169, R148, R169 ;  /* 0x000000a994a97220 */ /* 0x000fe20000410000 */
[----:B------:R-:W-:Y:S01]  /*2360*/  ISETP.NE.AND P4, PT, R156, 0x1f, PT ;  /* 0x0000001f9c00780c */ /* 0x000fe20003f85270 */
[C---:B------:R-:W-:Y:S01]  /*2370*/  FFMA.FTZ R162, R142.reuse, R162, R131 ;  /* 0x000000a28ea27223 */ /* 0x040fe20000010083 */
[C---:B--2---:R-:W-:Y:S01]  /*2380*/  FFMA.FTZ R2, R35.reuse, R163, R152 ;  /* 0x000000a323027223 */ /* 0x044fe20000010098 */
[----:B------:R-:W-:Y:S01]  /*2390*/  FMUL.FTZ R165, R142, R165 ;  /* 0x000000a58ea57220 */ /* 0x000fe20000410000 */
[----:B------:R-:W-:Y:S01]  /*23a0*/  FMUL.FTZ R169, R146, R169 ;  /* 0x000000a992a97220 */ /* 0x000fe20000410000 */
[----:B------:R-:W-:Y:S01]  /*23b0*/  FFMA.FTZ R162, R144, R162, R133 ;  /* 0x000000a290a27223 */ /* 0x000fe20000010085 */
[----:B------:R-:W-:Y:S01]  /*23c0*/  FFMA.FTZ R2, R148, R2, R155 ;  /* 0x0000000294027223 */ /* 0x000fe2000001009b */
[C---:B------:R-:W-:Y:S01]  /*23d0*/  FMUL.FTZ R165, R144.reuse, R165 ;  /* 0x000000a590a57220 */ /* 0x040fe20000410000 */
        /* <DEDUP_REMOVED lines=13> */
[----:B------:R-:W-:Y:S01]  /*24b0*/  ISETP.GT.U32.AND P5, PT, R156, 0x17, PT ;  /* 0x000000179c00780c */ /* 0x000fe20003fa4070 */
[----:B------:R-:W1:Y:S01]  /*24c0*/  SHFL.UP PT, R168, R167, 0x1, RZ ;  /* 0x04200000a7a87989 */ /* 0x000e6200000e00ff */
[----:B------:R-:W-:Y:S01]  /*24d0*/  FFMA.FTZ R2, R140, R3, R147 ;  /* 0x000000038c027223 */ /* 0x000fe20000010093 */
[----:B------:R-:W-:Y:S01]  /*24e0*/  ULEA UR6, UR4, UR5, 0x3 ;  /* 0x0000000504067291 */ /* 0x000fe2000f8e18ff */
[----:B------:R-:W-:Y:S01]  /*24f0*/  BSSY.RECONVERGENT B0, `(.L_x_8511) ;  /* 0x0000094000007945 */ /* 0x000fe20003800200 */
[----:B------:R-:W2:Y:S01]  /*2500*/  SHFL.UP PT, R3, R162, 0x1, RZ ;  /* 0x04200000a2037989 */ /* 0x000ea200000e00ff */
[----:B------:R-:W-:-:S03]  /*2510*/  FFMA.FTZ R165, R87, R2, R150 ;  /* 0x0000000257a57223 */ /* 0x000fc60000010096 */
[----:B------:R-:W3:Y:S01]  /*2520*/  SHFL.DOWN PT, R171, R170, 0x1, 0x1f ;  /* 0x08201f00aaab7f89 */ /* 0x000ee200000e0000 */
[----:B------:R-:W-:-:S03]  /*2530*/  IMAD.MOV.U32 R169, RZ, RZ, R165 ;  /* 0x000000ffffa97224 */ /* 0x000fc600078e00a5 */
[----:B------:R-:W5:Y:S01]  /*2540*/  SHFL.DOWN PT, R172, R165, 0x1, 0x1f ;  /* 0x08201f00a5ac7f89 */ /* 0x000f6200000e0000 */
[C---:B-1----:R-:W-:Y:S01]  /*2550*/  FFMA.FTZ R168, R162.reuse, R168, R167 ;  /* 0x000000a8a2a87223 */ /* 0x042fe200000100a7 */
[----:B--2---:R-:W-:-:S04]  /*2560*/  @P2 FMUL.FTZ R162, R162, R3 ;  /* 0x00000003a2a22220 */ /* 0x004fc80000410000 */
[----:B------:R-:W-:Y:S02]  /*2570*/  FSEL R167, R167, R168, !P2 ;  /* 0x000000a8a7a77208 */ /* 0x000fe40005000000 */
[----:B------:R-:W-:Y:S01]  /*2580*/  ISETP.GE.AND P2, PT, R79, 0x2, PT ;  /* 0x000000024f00780c */ /* 0x000fe20003f46270 */
[----:B---3--:R-:W-:Y:S01]  /*2590*/  @P4 FMUL.FTZ R168, R171, R170 ;  /* 0x000000aaaba84220 */ /* 0x008fe20000410000 */
[----:B------:R-:W-:Y:S01]  /*25a0*/  SHFL.UP PT, R3, R162, 0x2, RZ ;  /* 0x04400000a2037989 */ /* 0x000fe200000e00ff */
[----:B-----5:R-:W-:-:S03]  /*25b0*/  @P4 FFMA.FTZ R169, R170, R172, R169 ;  /* 0x000000acaaa94223 */ /* 0x020fc600000100a9 */
[----:B------:R-:W1:Y:S01]  /*25c0*/  SHFL.UP PT, R2, R167, 0x2, RZ ;  /* 0x04400000a7027989 */ /* 0x000e6200000e00ff */
[----:B------:R-:W-:Y:S02]  /*25d0*/  @P4 MOV R170, R168 ;  /* 0x000000a800aa4202 */ /* 0x000fe40000000f00 */
[----:B------:R-:W-:Y:S01]  /*25e0*/  ISETP.GT.U32.AND P4, PT, R156, 0x1d, PT ;  /* 0x0000001d9c00780c */ /* 0x000fe20003f84070 */
[----:B------:R-:W2:Y:S04]  /*25f0*/  SHFL.DOWN PT, R168, R169, 0x2, 0x1f ;  /* 0x08401f00a9a87f89 */ /* 0x000ea800000e0000 */
[----:B------:R-:W3:Y:S01]  /*2600*/  SHFL.DOWN PT, R165, R170, 0x2, 0x1f ;  /* 0x08401f00aaa57f89 */ /* 0x000ee200000e0000 */
[C---:B-1----:R-:W-:Y:S01]  /*2610*/  FFMA.FTZ R2, R162.reuse, R2, R167 ;  /* 0x00000002a2027223 */ /* 0x042fe200000100a7 */
[----:B------:R-:W-:-:S06]  /*2620*/  @P2 FMUL.FTZ R162, R162, R3 ;  /* 0x00000003a2a22220 */ /* 0x000fcc0000410000 */
[C---:B--2---:R-:W-:Y:S01]  /*2630*/  @!P4 FFMA.FTZ R169, R170.reuse, R168, R169 ;  /* 0x000000a8aaa9c223 */ /* 0x044fe200000100a9 */
[----:B------:R-:W-:Y:S01]  /*2640*/  FSEL R167, R167, R2, !P2 ;  /* 0x00000002a7a77208 */ /* 0x000fe20005000000 */
[----:B------:R-:W-:Y:S01]  /*2650*/  SHFL.UP PT, R3, R162, 0x4, RZ ;  /* 0x04800000a2037989 */ /* 0x000fe200000e00ff */
[----:B------:R-:W-:Y:S01]  /*2660*/  ISETP.GE.AND P2, PT, R79, 0x4, PT ;  /* 0x000000044f00780c */ /* 0x000fe20003f46270 */
[----:B---3--:R-:W-:Y:S02]  /*2670*/  @!P4 FMUL.FTZ R165, R170, R165 ;  /* 0x000000a5aaa5c220 */ /* 0x008fe40000410000 */
[----:B------:R-:W1:Y:S03]  /*2680*/  SHFL.UP PT, R2, R167, 0x4, RZ ;  /* 0x04800000a7027989 */ /* 0x000e6600000e00ff */
[----:B------:R-:W-:Y:S01]  /*2690*/  @!P4 MOV R170, R165 ;  /* 0x000000a500aac202 */ /* 0x000fe20000000f00 */
[----:B------:R-:W2:Y:S01]  /*26a0*/  SHFL.DOWN PT, R168, R169, 0x4, 0x1f ;  /* 0x08801f00a9a87f89 */ /* 0x000ea200000e0000 */
[----:B------:R-:W-:-:S03]  /*26b0*/  ISETP.GT.U32.AND P4, PT, R156, 0x1b, PT ;  /* 0x0000001b9c00780c */ /* 0x000fc60003f84070 */
[----:B------:R-:W3:Y:S01]  /*26c0*/  SHFL.DOWN PT, R171, R170, 0x4, 0x1f ;  /* 0x08801f00aaab7f89 */ /* 0x000ee200000e0000 */
[C---:B-1----:R-:W-:Y:S01]  /*26d0*/  FFMA.FTZ R2, R162.reuse, R2, R167 ;  /* 0x00000002a2027223 */ /* 0x042fe200000100a7 */
[----:B------:R-:W-:-:S08]  /*26e0*/  @P2 FMUL.FTZ R162, R162, R3 ;  /* 0x00000003a2a22220 */ /* 0x000fd00000410000 */
[C---:B--2---:R-:W-:Y:S01]  /*26f0*/  @!P4 FFMA.FTZ R169, R170.reuse, R168, R169 ;  /* 0x000000a8aaa9c223 */ /* 0x044fe200000100a9 */
[----:B------:R-:W-:Y:S01]  /*2700*/  FSEL R165, R167, R2, !P2 ;  /* 0x00000002a7a57208 */ /* 0x000fe20005000000 */
[----:B------:R-:W-:Y:S01]  /*2710*/  SHFL.UP PT, R3, R162, 0x8, RZ ;  /* 0x05000000a2037989 */ /* 0x000fe200000e00ff */
[C---:B------:R-:W-:Y:S01]  /*2720*/  ISETP.GE.AND P2, PT, R79.reuse, 0x8, PT ;  /* 0x000000084f00780c */ /* 0x040fe20003f46270 */
[----:B---3--:R-:W-:Y:S02]  /*2730*/  @!P4 FMUL.FTZ R167, R170, R171 ;  /* 0x000000abaaa7c220 */ /* 0x008fe40000410000 */
[----:B------:R-:W1:Y:S03]  /*2740*/  SHFL.UP PT, R2, R165, 0x8, RZ ;  /* 0x05000000a5027989 */ /* 0x000e6600000e00ff */
[----:B------:R-:W-:Y:S01]  /*2750*/  @!P4 MOV R170, R167 ;  /* 0x000000a700aac202 */ /* 0x000fe20000000f00 */
[----:B------:R-:W2:Y:S01]  /*2760*/  SHFL.DOWN PT, R172, R169, 0x8, 0x1f ;  /* 0x09001f00a9ac7f89 */ /* 0x000ea200000e0000 */
[----:B------:R-:W-:-:S03]  /*2770*/  ISETP.GE.AND P4, PT, R79, 0x10, PT ;  /* 0x000000104f00780c */ /* 0x000fc60003f86270 */
[----:B------:R-:W3:Y:S01]  /*2780*/  SHFL.DOWN PT, R171, R170, 0x8, 0x1f ;  /* 0x09001f00aaab7f89 */ /* 0x000ee200000e0000 */
[C---:B-1----:R-:W-:Y:S01]  /*2790*/  FFMA.FTZ R2, R162.reuse, R2, R165 ;  /* 0x00000002a2027223 */ /* 0x042fe200000100a5 */
[----:B------:R-:W-:Y:S01]  /*27a0*/  @P2 FMUL.FTZ R162, R162, R3 ;  /* 0x00000003a2a22220 */ /* 0x000fe20000410000 */
[----:B------:R-:W-:Y:S02]  /*27b0*/  IMAD.MOV.U32 R3, RZ, RZ, RZ ;  /* 0x000000ffff037224 */ /* 0x000fe400078e00ff */
[----:B--2---:R-:W-:Y:S01]  /*27c0*/  @!P5 FFMA.FTZ R169, R170, R172, R169 ;  /* 0x000000acaaa9d223 */ /* 0x004fe200000100a9 */
[----:B------:R-:W-:Y:S01]  /*27d0*/  FSEL R167, R165, R2, !P2 ;  /* 0x00000002a5a77208 */ /* 0x000fe20005000000 */
[----:B------:R-:W-:Y:S01]  /*27e0*/  HFMA2 R2, -RZ, RZ, 1.875, 0 ;  /* 0x3f800000ff027431 */ /* 0x000fe200000001ff */
[----:B------:R-:W-:Y:S01]  /*27f0*/  ISETP.GE.AND P2, PT, R52, UR7, PT ;  /* 0x0000000734007c0c */ /* 0x000fe2000bf46270 */
[----:B------:R-:W-:Y:S01]  /*2800*/  SHFL.UP PT, R165, R162, 0x10, RZ ;  /* 0x06000000a2a57989 */ /* 0x000fe200000e00ff */
[----:B---3--:R-:W-:-:S02]  /*2810*/  @!P5 FMUL.FTZ R171, R170, R171 ;  /* 0x000000abaaabd220 */ /* 0x008fc40000410000 */
[----:B------:R-:W-:Y:S01]  /*2820*/  ISETP.NE.OR P2, PT, R26, RZ, P2 ;  /* 0x000000ff1a00720c */ /* 0x000fe20001745670 */
[----:B------:R-:W1:Y:S02]  /*2830*/  SHFL.UP PT, R168, R167, 0x10, RZ ;  /* 0x06000000a7a87989 */ /* 0x000e6400000e00ff */
[----:B------:R-:W-:Y:S02]  /*2840*/  @!P5 MOV R170, R171 ;  /* 0x000000ab00aad202 */ /* 0x000fe40000000f00 */
[----:B------:R-:W2:Y:S04]  /*2850*/  SHFL.DOWN PT, R172, R169, 0x10, 0x1f ;  /* 0x0a001f00a9ac7f89 */ /* 0x000ea800000e0000 */
[----:B------:R-:W3:Y:S04]  /*2860*/  SHFL.DOWN PT, R171, R170, 0x10, 0x1f ;  /* 0x0a001f00aaab7f89 */ /* 0x000ee800000e0000 */
[----:B------:R-:W5:Y:S01]  /*2870*/  @!P2 LDS.64 R2, [UR6+0x10f8] ;  /* 0x0010f806ff02a984 */ /* 0x000f620008000a00 */
[----:B------:R-:W-:Y:S01]  /*2880*/  ISETP.GT.U32.AND P2, PT, R156, 0xf, PT ;  /* 0x0000000f9c00780c */ /* 0x000fe20003f44070 */
[C---:B-1----:R-:W-:Y:S01]  /*2890*/  FFMA.FTZ R168, R162.reuse, R168, R167 ;  /* 0x000000a8a2a87223 */ /* 0x042fe200000100a7 */
[----:B------:R-:W-:-:S11]  /*28a0*/  @P4 FMUL.FTZ R162, R162, R165 ;  /* 0x000000a5a2a24220 */ /* 0x000fd60000410000 */
[C---:B--2---:R-:W-:Y:S01]  /*28b0*/  @!P2 FFMA.FTZ R169, R170.reuse, R172, R169 ;  /* 0x000000acaaa9a223 */ /* 0x044fe200000100a9 */
[----:B------:R-:W-:Y:S01]  /*28c0*/  FSEL R168, R167, R168, !P4 ;  /* 0x000000a8a7a87208 */ /* 0x000fe20006000000 */
[----:B------:R-:W-:Y:S01]  /*28d0*/  SHFL.UP PT, R162, R162, 0x1, RZ ;  /* 0x04200000a2a27989 */ /* 0x000fe200000e00ff */
[----:B---3--:R-:W-:-:S03]  /*28e0*/  @!P2 FMUL.FTZ R171, R170, R171 ;  /* 0x000000abaaaba220 */ /* 0x008fc60000410000 */
[----:B------:R-:W-:Y:S02]  /*28f0*/  SHFL.UP PT, R165, R168, 0x1, RZ ;  /* 0x04200000a8a57989 */ /* 0x000fe400000e00ff */
[----:B------:R-:W-:Y:S02]  /*2900*/  @!P2 MOV R170, R171 ;  /* 0x000000ab00aaa202 */ /* 0x000fe40000000f00 */
[----:B------:R-:W-:Y:S01]  /*2910*/  SHFL.DOWN PT, R172, R169, 0x1, 0x1f ;  /* 0x08201f00a9ac7f89 */ /* 0x000fe200000e0000 */
[----:B------:R-:W-:-:S03]  /*2920*/  ISETP.NE.AND P2, PT, R26, RZ, PT ;  /* 0x000000ff1a00720c */ /* 0x000fc60003f45270 */
[----:B------:R-:W-:Y:S04]  /*2930*/  SHFL.DOWN PT, R171, R170, 0x1, 0x1f ;  /* 0x08201f00aaab7f89 */ /* 0x000fe800000e0000 */
[----:B-----5:R-:W-:Y:S04]  /*2940*/  SHFL.IDX PT, R174, R3, RZ, 0x1f ;  /* 0x00001fff03ae7589 */ /* 0x020fe800000e0000 */
[----:B----4-:R-:W1:Y:S04]  /*2950*/  SHFL.IDX PT, R167, R160, RZ, 0x1f ;  /* 0x00001fffa0a77589 */ /* 0x010e6800000e0000 */
[----:B------:R-:W2:Y:S01]  /*2960*/  SHFL.IDX PT, R160, R170, RZ, 0x1f ;  /* 0x00001fffaaa07589 */ /* 0x000ea200000e0000 */
[----:B-1----:R-:W-:Y:S01]  /*2970*/  @P3 FFMA.FTZ R167, R162, R167, R165 ;  /* 0x000000a7a2a73223 */ /* 0x002fe200000100a5 */
[----:B------:R-:W-:-:S02]  /*2980*/  ISETP.NE.AND P3, PT, R26, 0x1f, PT ;  /* 0x0000001f1a00780c */ /* 0x000fc40003f65270 */
[----:B------:R-:W1:Y:S01]  /*2990*/  SHFL.IDX PT, R165, R169, RZ, 0x1f ;  /* 0x00001fffa9a57589 */ /* 0x000e6200000e0000 */
[----:B------:R-:W-:Y:S01]  /*29a0*/  FFMA.FTZ R162, R34, R167, R127 ;  /* 0x000000a722a27223 */ /* 0x000fe2000001007f */
[----:B--2---:R-:W-:-:S03]  /*29b0*/  FMUL.FTZ R2, R160, R2 ;  /* 0x00000002a0027220 */ /* 0x004fc60000410000 */
[-C--:B------:R-:W-:Y:S01]  /*29c0*/  FMUL.FTZ R161, R161, R162.reuse ;  /* 0x000000a2a1a17220 */ /* 0x080fe20000410000 */
[----:B------:R-:W-:-:S03]  /*29d0*/  FFMA.FTZ R173, R87, R162, R136 ;  /* 0x000000a257ad7223 */ /* 0x000fc60000010088 */
[----:B------:R-:W-:Y:S01]  /*29e0*/  FFMA.FTZ R161, R0, R161, RZ ;  /* 0x000000a100a17223 */ /* 0x000fe200000100ff */
[-C--:B------:R-:W-:Y:S01]  /*29f0*/  FMUL.FTZ R159, R159, R173.reuse ;  /* 0x000000ad9f9f7220 */ /* 0x080fe20000410000 */
[----:B------:R-:W-:Y:S01]  /*2a00*/  FFMA.FTZ R168, R140, R173, R129 ;  /* 0x000000ad8ca87223 */ /* 0x000fe20000010081 */
[----:B------:R-:W-:Y:S02]  /*2a10*/  @P3 FFMA.FTZ R174, R171, R174, R172 ;  /* 0x000000aeabae3223 */ /* 0x000fe400000100ac */
[----:B------:R-:W-:Y:S01]  /*2a20*/  FFMA.FTZ R159, R98, R159, R161 ;  /* 0x0000009f629f7223 */ /* 0x000fe200000100a1 */
[----:B------:R-:W-:-:S04]  /*2a30*/  FMUL.FTZ R157, R157, R168 ;  /* 0x000000a89d9d7220 */ /* 0x000fc80000410000 */
[----:B------:R-:W-:Y:S01]  /*2a40*/  FFMA.FTZ R161, R102, R157, R159 ;  /* 0x0000009d66a17223 */ /* 0x000fe2000001009f */
[----:B------:R-:W-:Y:S01]  /*2a50*/  FFMA.FTZ R157, R174, R154, R163 ;  /* 0x0000009aae9d7223 */ /* 0x000fe200000100a3 */
[C---:B------:R-:W-:Y:S01]  /*2a60*/  FMUL.FTZ R159, R86.reuse, R162 ;  /* 0x000000a2569f7220 */ /* 0x040fe20000410000 */
[-C--:B------:R-:W-:Y:S01]  /*2a70*/  FMUL.FTZ R163, R86, R168.reuse ;  /* 0x000000a856a37220 */ /* 0x080fe20000410000 */
[----:B-1----:R-:W-:Y:S01]  /*2a80*/  FFMA.FTZ R3, R160, R3, R165 ;  /* 0x00000003a0037223 */ /* 0x002fe200000100a5 */
[----:B------:R-:W-:Y:S01]  /*2a90*/  FFMA.FTZ R160, R142, R168, R131 ;  /* 0x000000a88ea07223 */ /* 0x000fe20000010083 */
[----:B------:R-:W-:Y:S01]  /*2aa0*/  FMUL.FTZ R34, R0, R159 ;  /* 0x0000009f00227220 */ /* 0x000fe20000410000 */
[----:B------:R-:W-:Y:S01]  /*2ab0*/  FMUL.FTZ R159, R86, R173 ;  /* 0x000000ad569f7220 */ /* 0x000fe20000410000 */
[----:B------:R-:W-:Y:S01]  /*2ac0*/  FMUL.FTZ R163, R102, R163 ;  /* 0x000000a366a37220 */ /* 0x000fe20000410000 */
[-C--:B------:R-:W-:Y:S01]  /*2ad0*/  FFMA.FTZ R154, R144, R160.reuse, R133 ;  /* 0x000000a0909a7223 */ /* 0x080fe20000010085 */
[----:B------:R1:W-:Y:S01]  /*2ae0*/  @!P2 STS.64 [UR6+0x10f8], R2 ;  /* 0x0010f802ff00a988 */ /* 0x0003e20008000a06 */
[----:B------:R-:W-:Y:S01]  /*2af0*/  FMUL.FTZ R165, R86, R160 ;  /* 0x000000a056a57220 */ /* 0x000fe20000410000 */
[----:B------:R-:W-:Y:S01]  /*2b00*/  FMUL.FTZ R159, R98, R159 ;  /* 0x0000009f629f7220 */ /* 0x000fe20000410000 */
[----:B------:R-:W-:Y:S01]  /*2b10*/  FFMA.FTZ R170, R146, R154, R135 ;  /* 0x0000009a92aa7223 */ /* 0x000fe20000010087 */
[----:B------:R-:W-:Y:S01]  /*2b20*/  STS [R57+0x220], R34 ;  /* 0x0002202239007388 */ /* 0x000fe20000000800 */
[----:B------:R-:W-:Y:S01]  /*2b30*/  FMUL.FTZ R165, R104, R165 ;  /* 0x000000a568a57220 */ /* 0x000fe20000410000 */
[----:B------:R-:W-:Y:S01]  /*2b40*/  FMUL.FTZ R139, R139, R160 ;  /* 0x000000a08b8b7220 */ /* 0x000fe20000410000 */
[-C--:B------:R-:W-:Y:S01]  /*2b50*/  FFMA.FTZ R172, R148, R170.reuse, R137 ;  /* 0x000000aa94ac7223 */ /* 0x080fe20000010089 */
[C---:B------:R-:W-:Y:S01]  /*2b60*/  FMUL.FTZ R167, R86.reuse, R170 ;  /* 0x000000aa56a77220 */ /* 0x040fe20000410000 */
[----:B------:R-:W-:Y:S01]  /*2b70*/  STS [R58+0x4], R159 ;  /* 0x0000049f3a007388 */ /* 0x000fe20000000800 */
[C---:B-1----:R-:W-:Y:S01]  /*2b80*/  FMUL.FTZ R3, R86.reuse, R154 ;  /* 0x0000009a56037220 */ /* 0x042fe20000410000 */
[-C--:B------:R-:W-:Y:S01]  /*2b90*/  FFMA.FTZ R175, R35, R172.reuse, R138 ;  /* 0x000000ac23af7223 */ /* 0x080fe2000001008a */
[----:B------:R-:W-:Y:S01]  /*2ba0*/  FMUL.FTZ R169, R86, R172 ;  /* 0x000000ac56a97220 */ /* 0x000fe20000410000 */
[----:B------:R-:W-:Y:S01]  /*2bb0*/  FMUL.FTZ R167, R108, R167 ;  /* 0x000000a76ca77220 */ /* 0x000fe20000410000 */
[----:B------:R-:W-:Y:S01]  /*2bc0*/  FMUL.FTZ R3, R106, R3 ;  /* 0x000000036a037220 */ /* 0x000fe20000410000 */
[----:B------:R-:W-:Y:S01]  /*2bd0*/  FMUL.FTZ R171, R86, R175 ;  /* 0x000000af56ab7220 */ /* 0x000fe20000410000 */
[----:B------:R-:W-:Y:S01]  /*2be0*/  FMUL.FTZ R169, R110, R169 ;  /* 0x000000a96ea97220 */ /* 0x000fe20000410000 */
[----:B------:R1:W-:Y:S01]  /*2bf0*/  STS [R58+0x8], R163 ;  /* 0x000008a33a007388 */ /* 0x0003e20000000800 */
[----:B------:R-:W-:Y:S01]  /*2c00*/  FFMA.FTZ R139, R104, R139, R161 ;  /* 0x0000008b688b7223 */ /* 0x000fe200000100a1 */
[----:B------:R-:W-:Y:S01]  /*2c10*/  FMUL.FTZ R171, R112, R171 ;  /* 0x000000ab70ab7220 */ /* 0x000fe20000410000 */
[----:B------:R-:W-:Y:S01]  /*2c20*/  FMUL.FTZ R143, R143, R154 ;  /* 0x0000009a8f8f7220 */ /* 0x000fe20000410000 */
[----:B------:R-:W-:Y:S01]  /*2c30*/  STS [R58+0xc], R165 ;  /* 0x00000ca53a007388 */ /* 0x000fe20000000800 */
[----:B------:R-:W-:Y:S01]  /*2c40*/  FMUL.FTZ R145, R145, R170 ;  /* 0x000000aa91917220 */ /* 0x000fe20000410000 */
[----:B------:R-:W-:Y:S01]  /*2c50*/  FMUL.FTZ R123, R123, R172 ;  /* 0x000000ac7b7b7220 */ /* 0x000fe20000410000 */
[----:B------:R-:W-:Y:S01]  /*2c60*/  FFMA.FTZ R139, R106, R143, R139 ;  /* 0x0000008f6a8b7223 */ /* 0x000fe2000001008b */
[----:B------:R2:W-:Y:S01]  /*2c70*/  STS [R58+0x10], R3 ;  /* 0x000010033a007388 */ /* 0x0005e20000000800 */
[----:B------:R-:W-:Y:S01]  /*2c80*/  FMUL.FTZ R141, R141, R175 ;  /* 0x000000af8d8d7220 */ /* 0x000fe20000410000 */
[----:B-1----:R-:W-:Y:S01]  /*2c90*/  FFMA.FTZ R163, R35, R157, R152 ;  /* 0x0000009d23a37223 */ /* 0x002fe20000010098 */
[----:B------:R-:W-:Y:S01]  /*2ca0*/  FFMA.FTZ R139, R108, R145, R139 ;  /* 0x000000916c8b7223 */ /* 0x000fe2000001008b */
[----:B------:R1:W-:Y:S02]  /*2cb0*/  STS [R58+0x14], R167 ;  /* 0x000014a73a007388 */ /* 0x0003e40000000800 */
[----:B------:R-:W-:Y:S01]  /*2cc0*/  FFMA.FTZ R155, R148, R163, R155 ;  /* 0x000000a3949b7223 */ /* 0x000fe2000001009b */
[----:B------:R-:W-:Y:S01]  /*2cd0*/  IADD3 R148, PT, PT, -R166, UR10, RZ ;  /* 0x0000000aa6947c10 */ /* 0x000fe2000fffe1ff */
[----:B------:R3:W-:Y:S01]  /*2ce0*/  STS [R58+0x18], R169 ;  /* 0x000018a93a007388 */ /* 0x0007e20000000800 */
[----:B------:R-:W-:Y:S01]  /*2cf0*/  FFMA.FTZ R123, R110, R123, R139 ;  /* 0x0000007b6e7b7223 */ /* 0x000fe2000001008b */
[----:B--2---:R-:W-:-:S04]  /*2d00*/  IMAD.WIDE.U32 R2, R4, UR4, R16 ;  /* 0x0000000404027c25 */ /* 0x004fc8000f8e0010 */
[----:B------:R-:W-:Y:S01]  /*2d10*/  FFMA.FTZ R161, R146, R155, R153 ;  /* 0x0000009b92a17223 */ /* 0x000fe20000010099 */
[----:B------:R2:W-:Y:S01]  /*2d20*/  STS [R58+0x1c], R171 ;  /* 0x00001cab3a007388 */ /* 0x0005e20000000800 */
[----:B------:R-:W-:Y:S01]  /*2d30*/  BAR.SYNC.DEFER_BLOCKING 0x0 ;  /* 0x0000000000007b1d */ /* 0x000fe20000010000 */
[----:B------:R-:W-:Y:S01]  /*2d40*/  IMAD R3, R5, UR4, R3 ;  /* 0x0000000405037c24 */ /* 0x000fe2000f8e0203 */
[----:B------:R-:W-:Y:S01]  /*2d50*/  LEA R34, P3, R2, UR8, 0x2 ;  /* 0x0000000802227c11 */ /* 0x000fe2000f8610ff */
[----:B------:R-:W-:Y:S01]  /*2d60*/  FFMA.FTZ R165, R144, R161, R151 ;  /* 0x000000a190a57223 */ /* 0x000fe20000010097 */
[----:B------:R-:W-:Y:S01]  /*2d70*/  ISETP.GE.AND P4, PT, R148, 0x21, PT ;  /* 0x000000219400780c */ /* 0x000fe20003f86270 */
[----:B------:R-:W-:Y:S01]  /*2d80*/  FFMA.FTZ R152, R112, R141, R123 ;  /* 0x0000008d70987223 */ /* 0x000fe2000001007b */
[----:B------:R-:W-:Y:S01]  /*2d90*/  LEA.HI.X R35, R2, UR9, R3, 0x2, P3 ;  /* 0x0000000902237c11 */ /* 0x000fe200098f1403 */
[----:B-1----:R-:W-:Y:S01]  /*2da0*/  FFMA.FTZ R167, R142, R165, R149 ;  /* 0x000000a58ea77223 */ /* 0x002fe20000010095 */
[----:B------:R-:W-:-:S02]  /*2db0*/  ISETP.GE.AND P3, PT, R148, 0x1, PT ;  /* 0x000000019400780c */ /* 0x000fc40003f66270 */
[----:B------:R-:W-:Y:S01]  /*2dc0*/  ISETP.GE.AND P5, PT, R148, 0x41, PT ;  /* 0x000000419400780c */ /* 0x000fe20003fa6270 */
[----:B---3--:R-:W-:-:S04]  /*2dd0*/  FFMA.FTZ R169, R140, R167, R147 ;  /* 0x000000a78ca97223 */ /* 0x008fc80000010093 */
[----:B--2---:R-:W-:Y:S01]  /*2de0*/  FFMA.FTZ R171, R87, R169, R150 ;  /* 0x000000a957ab7223 */ /* 0x004fe20000010096 */
[----:B------:R1:W2:Y:S05]  /*2df0*/  LDS R159, [R59+0x2a0] ;  /* 0x0002a0003b9f7984 */ /* 0x0002aa0000000800 */
[----:B------:R-:W-:Y:S05]  /*2e00*/  @!P3 BRA `(.L_x_8512) ;  /* 0x000000000008b947 */ /* 0x000fea0003800000 */
[----:B------:R-:W3:Y:S04]  /*2e10*/  LDS R3, [R54+0x220] ;  /* 0x0002200036037984 */ /* 0x000ee80000000800 */
[----:B---3--:R3:W-:Y:S02]  /*2e20*/  REDG.E.ADD.F32.FTZ.RN.STRONG.GPU desc[UR16][R34.64], R3 ;  /* 0x00000003220079a6 */ /* 0x0087e4000c12f310 */
.L_x_8512:
[----:B------:R-:W-:Y:S05]  /*2e30*/  BSYNC.RECONVERGENT B0 ;  /* 0x0000000000007941 */ /* 0x000fea0003800200 */
.L_x_8511:
[----:B------:R-:W-:Y:S04]  /*2e40*/  BSSY.RECONVERGENT B0, `(.L_x_8513) ;  /* 0x0000003000007945 */ /* 0x000fe80003800200 */
[----:B------:R-:W-:Y:S05]  /*2e50*/  @!P4 BRA `(.L_x_8514) ;  /* 0x000000000004c947 */ /* 0x000fea0003800000 */
[----:B--2---:R4:W-:Y:S02]  /*2e60*/  REDG.E.ADD.F32.FTZ.RN.STRONG.GPU desc[UR16][R34.64+0x80], R159 ;  /* 0x0000809f220079a6 */ /* 0x0049e4000c12f310 */
.L_x_8514:
[----:B------:R-:W-:Y:S05]  /*2e70*/  BSYNC.RECONVERGENT B0 ;  /* 0x0000000000007941 */ /* 0x000fea0003800200 */
.L_x_8513:
[----:B---3--:R3:W0:Y:S01]  /*2e80*/  LDS R3, [R60+0x320] ;  /* 0x000320003c037984 */ /* 0x0086220000000800 */
[----:B------:R-:W-:Y:S04]  /*2e90*/  BSSY.RECONVERGENT B0, `(.L_x_8515) ;  /* 0x0000003000007945 */ /* 0x000fe80003800200 */
[----:B------:R-:W-:Y:S05]  /*2ea0*/  @!P5 BRA `(.L_x_8516) ;  /* 0x000000000004d947 */ /* 0x000fea0003800000 */
[----:B0-----:R0:W-:Y:S02]  /*2eb0*/  REDG.E.ADD.F32.FTZ.RN.STRONG.GPU desc[UR16][R34.64+0x100], R3 ;  /* 0x00010003220079a6 */ /* 0x0011e4000c12f310 */
.L_x_8516:
[----:B------:R-:W-:Y:S05]  /*2ec0*/  BSYNC.RECONVERGENT B0 ;  /* 0x0000000000007941 */ /* 0x000fea0003800200 */
.L_x_8515:
[----:B------:R1:W1:Y:S01]  /*2ed0*/  LDS R145, [R61+0x3a0] ;  /* 0x0003a0003d917984 */ /* 0x0002620000000800 */
[----:B0-----:R-:W-:Y:S01]  /*2ee0*/  FADD.FTZ R3, -R127, R162 ;  /* 0x000000a27f037221 */ /* 0x001fe20000010100 */
[----:B------:R-:W-:Y:S01]  /*2ef0*/  FMUL.FTZ R2, R119, R171 ;  /* 0x000000ab77027220 */ /* 0x000fe20000410000 */
[----:B------:R-:W-:Y:S01]  /*2f00*/  ISETP.GE.AND P6, PT, R148, 0x61, PT ;  /* 0x000000619400780c */ /* 0x000fe20003fc6270 */
[----:B------:R-:W-:Y:S01]  /*2f10*/  FADD.FTZ R123, -R136, R173 ;  /* 0x000000ad887b7221 */ /* 0x000fe20000010100 */
[----:B------:R-:W-:Y:S01]  /*2f20*/  FMUL.FTZ R87, R124, R169 ;  /* 0x000000a97c577220 */ /* 0x000fe20000410000 */
[----:B------:R-:W-:Y:S01]  /*2f30*/  FFMA.FTZ R86, R2, R3, RZ ;  /* 0x0000000302567223 */ /* 0x000fe200000100ff */
[----:B------:R-:W-:Y:S01]  /*2f40*/  FADD.FTZ R140, -R129, R168 ;  /* 0x000000a8818c7221 */ /* 0x000fe20000010100 */
[----:B------:R-:W-:Y:S01]  /*2f50*/  FMUL.FTZ R139, R126, R167 ;  /* 0x000000a77e8b7220 */ /* 0x000fe20000410000 */
[----:B------:R-:W-:Y:S01]  /*2f60*/  ISETP.GE.AND P3, PT, R148, 0x81, PT ;  /* 0x000000819400780c */ /* 0x000fe20003f66270 */
[----:B------:R-:W-:Y:S01]  /*2f70*/  FFMA.FTZ R86, R87, R123, R86 ;  /* 0x0000007b57567223 */ /* 0x000fe20000010056 */
[----:B------:R-:W-:Y:S01]  /*2f80*/  FADD.FTZ R142, -R131, R160 ;  /* 0x000000a0838e7221 */ /* 0x000fe20000010100 */
[----:B------:R-:W-:Y:S01]  /*2f90*/  FMUL.FTZ R141, R121, R165 ;  /* 0x000000a5798d7220 */ /* 0x000fe20000410000 */
[----:B------:R-:W-:Y:S01]  /*2fa0*/  BSSY.RECONVERGENT B0, `(.L_x_8517) ;  /* 0x000000b000007945 */ /* 0x000fe20003800200 */
[----:B------:R-:W-:Y:S01]  /*2fb0*/  FFMA.FTZ R86, R139, R140, R86 ;  /* 0x0000008c8b567223 */ /* 0x000fe20000010056 */
[----:B------:R-:W-:Y:S01]  /*2fc0*/  P2R R146, PR, RZ, 0x8 ;  /* 0x00000008ff927803 */ /* 0x000fe20000000000 */
[----:B------:R-:W-:Y:S01]  /*2fd0*/  FMUL.FTZ R143, R128, R161 ;  /* 0x000000a1808f7220 */ /* 0x000fe20000410000 */
[C---:B------:R-:W-:Y:S01]  /*2fe0*/  ISETP.GE.AND P3, PT, R148.reuse, 0xa1, PT ;  /* 0x000000a19400780c */ /* 0x040fe20003f66270 */
[----:B------:R-:W-:Y:S01]  /*2ff0*/  FADD.FTZ R144, -R133, R154 ;  /* 0x0000009a85907221 */ /* 0x000fe20000010100 */
[C---:B------:R-:W-:Y:S01]  /*3000*/  ISETP.GE.AND P4, PT, R148.reuse, 0xc1, PT ;  /* 0x000000c19400780c */ /* 0x040fe20003f86270 */
[----:B------:R-:W-:Y:S01]  /*3010*/  FFMA.FTZ R86, R141, R142, R86 ;  /* 0x0000008e8d567223 */ /* 0x000fe20000010056 */
[----:B------:R-:W-:Y:S01]  /*3020*/  ISETP.GE.AND P5, PT, R148, 0xe1, PT ;  /* 0x000000e19400780c */ /* 0x000fe20003fa6270 */
[----:B------:R-:W-:-:S12]  /*3030*/  @!P6 BRA `(.L_x_8518) ;  /* 0x000000000004e947 */ /* 0x000fd80003800000 */
[----:B-1----:R0:W-:Y:S02]  /*3040*/  REDG.E.ADD.F32.FTZ.RN.STRONG.GPU desc[UR16][R34.64+0x180], R145 ;  /* 0x00018091220079a6 */ /* 0x0021e4000c12f310 */
.L_x_8518:
[----:B------:R-:W-:Y:S05]  /*3050*/  BSYNC.RECONVERGENT B0 ;  /* 0x0000000000007941 */ /* 0x000fea0003800200 */
.L_x_8517:
[----:B------:R2:W2:Y:S01]  /*3060*/  LDS R147, [R62+0x420] ;  /* 0x000420003e937984 */ /* 0x0004a20000000800 */
[----:B------:R-:W-:Y:S01]  /*3070*/  ISETP.NE.AND P6, PT, R146, RZ, PT ;  /* 0x000000ff9200720c */ /* 0x000fe20003fc5270 */
[----:B------:R-:W-:Y:S01]  /*3080*/  BSSY.RECONVERGENT B0, `(.L_x_8519) ;  /* 0x0000006000007945 */ /* 0x000fe20003800200 */
[----:B01----:R-:W-:Y:S01]  /*3090*/  FMUL.FTZ R145, R130, R155 ;  /* 0x0000009b82917220 */ /* 0x003fe20000410000 */
[----:B------:R-:W-:Y:S01]  /*30a0*/  FADD.FTZ R146, -R135, R170 ;  /* 0x000000aa87927221 */ /* 0x000fe20000010100 */
[----:B------:R-:W-:-:S09]  /*30b0*/  FFMA.FTZ R86, R143, R144, R86 ;  /* 0x000000908f567223 */ /* 0x000fd20000010056 */
[----:B------:R-:W-:Y:S05]  /*30c0*/  @!P6 BRA `(.L_x_8520) ;  /* 0x000000000004e947 */ /* 0x000fea0003800000 */
[----:B--2---:R0:W-:Y:S02]  /*30d0*/  REDG.E.ADD.F32.FTZ.RN.STRONG.GPU desc[UR16][R34.64+0x200], R147 ;  /* 0x00020093220079a6 */ /* 0x0041e4000c12f310 */
.L_x_8520:
[----:B------:R-:W-:Y:S05]  /*30e0*/  BSYNC.RECONVERGENT B0 ;  /* 0x0000000000007941 */ /* 0x000fea0003800200 */
.L_x_8519:
[----:B------:R1:W1:Y:S01]  /*30f0*/  LDS R149, [R63+0x4a0] ;  /* 0x0004a0003f957984 */ /* 0x0002620000000800 */
[----:B------:R-:W-:Y:S01]  /*3100*/  BSSY.RECONVERGENT B0, `(.L_x_8521) ;  /* 0x0000006000007945 */ /* 0x000fe20003800200 */
[----:B0-2---:R-:W-:Y:S01]  /*3110*/  FMUL.FTZ R147, R132, R163 ;  /* 0x000000a384937220 */ /* 0x005fe20000410000 */
[----:B------:R-:W-:Y:S01]  /*3120*/  FADD.FTZ R148, -R137, R172 ;  /* 0x000000ac89947221 */ /* 0x000fe20000010100 */
[----:B------:R-:W-:Y:S01]  /*3130*/  FFMA.FTZ R86, R145, R146, R86 ;  /* 0x0000009291567223 */ /* 0x000fe20000010056 */
[----:B------:R-:W-:Y:S06]  /*3140*/  @!P3 BRA `(.L_x_8522) ;  /* 0x000000000004b947 */ /* 0x000fec0003800000 */
[----:B-1----:R0:W-:Y:S02]  /*3150*/  REDG.E.ADD.F32.FTZ.RN.STRONG.GPU desc[UR16][R34.64+0x280], R149 ;  /* 0x00028095220079a6 */ /* 0x0021e4000c12f310 */
.L_x_8522:
[----:B------:R-:W-:Y:S05]  /*3160*/  BSYNC.RECONVERGENT B0 ;  /* 0x0000000000007941 */ /* 0x000fea0003800200 */
.L_x_8521:
[----:B------:R2:W2:Y:S01]  /*3170*/  LDS R151, [R64+0x520] ;  /* 0x0005200040977984 */ /* 0x0004a20000000800 */
[----:B------:R-:W-:Y:S01]  /*3180*/  BSSY.RECONVERGENT B0, `(.L_x_8523) ;  /* 0x0000006000007945 */ /* 0x000fe20003800200 */
[----:B01----:R-:W-:Y:S01]  /*3190*/  FMUL.FTZ R149, R134, R157 ;  /* 0x0000009d86957220 */ /* 0x003fe20000410000 */
[----:B------:R-:W-:Y:S01]  /*31a0*/  FADD.FTZ R150, -R138, R175 ;  /* 0x000000af8a967221 */ /* 0x000fe20000010100 */
[----:B------:R-:W-:Y:S01]  /*31b0*/  FFMA.FTZ R86, R147, R148, R86 ;  /* 0x0000009493567223 */ /* 0x000fe20000010056 */
[----:B------:R-:W-:Y:S06]  /*31c0*/  @!P4 BRA `(.L_x_8524) ;  /* 0x000000000004c947 */ /* 0x000fec0003800000 */
[----:B--2---:R0:W-:Y:S02]  /*31d0*/  REDG.E.ADD.F32.FTZ.RN.STRONG.GPU desc[UR16][R34.64+0x300], R151 ;  /* 0x00030097220079a6 */ /* 0x0041e4000c12f310 */
.L_x_8524:
[----:B------:R-:W-:Y:S05]  /*31e0*/  BSYNC.RECONVERGENT B0 ;  /* 0x0000000000007941 */ /* 0x000fea0003800200 */
.L_x_8523:
[----:B------:R1:W1:Y:S01]  /*31f0*/  LDS R153, [R65+0x5a0] ;  /* 0x0005a00041997984 */ /* 0x0002620000000800 */
[----:B------:R-:W-:Y:S01]  /*3200*/  BSSY.RECONVERGENT B0, `(.L_x_8525) ;  /* 0x0000004000007945 */ /* 0x000fe20003800200 */
[----:B0-2---:R-:W-:-:S03]  /*3210*/  FFMA.FTZ R151, R149, R150, R86 ;  /* 0x0000009695977223 */ /* 0x005fc60000010056 */
[----:B------:R-:W-:Y:S05]  /*3220*/  @!P5 BRA `(.L_x_8526) ;  /* 0x000000000004d947 */ /* 0x000fea0003800000 */
[----:B-1----:R0:W-:Y:S02]  /*3230*/  REDG.E.ADD.F32.FTZ.RN.STRONG.GPU desc[UR16][R34.64+0x380], R153 ;  /* 0x00038099220079a6 */ /* 0x0021e4000c12f310 */
.L_x_8526:
[----:B------:R-:W-:Y:S05]  /*3240*/  BSYNC.RECONVERGENT B0 ;  /* 0x0000000000007941 */ /* 0x000fea0003800200 */
.L_x_8525:
[----:B0---4-:R-:W0:Y:S01]  /*3250*/  SHFL.DOWN PT, R34, R151, 0x1, 0x1f ;  /* 0x08201f0097227f89 */ /* 0x011e2200000e0000 */
[----:B------:R-:W-:Y:S01]  /*3260*/  ISETP.GT.AND P3, PT, R79, 0x1e, PT ;  /* 0x0000001e4f00780c */ /* 0x000fe20003f64270 */
[----:B------:R-:W-:Y:S01]  /*3270*/  FADD.FTZ R120, R149, R120 ;  /* 0x0000007895787221 */ /* 0x000fe20000010000 */
[----:B------:R-:W-:Y:S01]  /*3280*/  FADD.FTZ R113, R143, R113 ;  /* 0x000000718f717221 */ /* 0x000fe20000010000 */
[----:B------:R-:W2:Y:S01]  /*3290*/  SHFL.DOWN PT, R35, R152, 0x1, 0x1f ;  /* 0x08201f0098237f89 */ /* 0x000ea200000e0000 */
[----:B------:R-:W-:Y:S01]  /*32a0*/  FMUL.FTZ R143, R122, R165 ;  /* 0x000000a57a8f7220 */ /* 0x000fe20000410000 */
[----:B------:R-:W-:Y:S01]  /*32b0*/  FADD.FTZ R118, R145, R118 ;  /* 0x0000007691767221 */ /* 0x000fe20000010000 */
[----:B------:R-:W-:Y:S01]  /*32c0*/  FADD.FTZ R111, R139, R111 ;  /* 0x0000006f8b6f7221 */ /* 0x000fe20000010000 */
[----:B------:R-:W-:Y:S01]  /*32d0*/  FADD.FTZ R114, R87, R114 ;  /* 0x0000007257727221 */ /* 0x000fe20000010000 */
[----:B------:R-:W-:Y:S01]  /*32e0*/  FMUL.FTZ R143, R142, R143 ;  /* 0x0000008f8e8f7220 */ /* 0x000fe20000410000 */
[C---:B------:R-:W-:Y:S01]  /*32f0*/  FMUL.FTZ R145, R122.reuse, R161 ;  /* 0x000000a17a917220 */ /* 0x040fe20000410000 */
[C---:B------:R-:W-:Y:S01]  /*3300*/  FMUL.FTZ R87, R122.reuse, R163 ;  /* 0x000000a37a577220 */ /* 0x040fe20000410000 */
[----:B------:R-:W-:Y:S01]  /*3310*/  FMUL.FTZ R139, R122, R157 ;  /* 0x0000009d7a8b7220 */ /* 0x000fe20000410000 */
[----:B------:R-:W-:Y:S01]  /*3320*/  FADD.FTZ R109, R2, R109 ;  /* 0x0000006d026d7221 */ /* 0x000fe20000010000 */
[----:B------:R-:W-:Y:S01]  /*3330*/  FMUL.FTZ R144, R144, R145 ;  /* 0x0000009190907220 */ /* 0x000fe20000410000 */
[----:B------:R-:W-:Y:S01]  /*3340*/  FMUL.FTZ R148, R148, R87 ;  /* 0x0000005794947220 */ /* 0x000fe20000410000 */
[----:B------:R-:W-:Y:S01]  /*3350*/  FMUL.FTZ R150, R150, R139 ;  /* 0x0000008b96967220 */ /* 0x000fe20000410000 */
[----:B------:R-:W-:Y:S01]  /*3360*/  FFMA.FTZ R143, R100, R165, R143 ;  /* 0x000000a5648f7223 */ /* 0x000fe2000001008f */
[----:B------:R-:W-:Y:S01]  /*3370*/  FFMA.FTZ R144, R101, R161, R144 ;  /* 0x000000a165907223 */ /* 0x000fe20000010090 */
[----:B------:R-:W-:Y:S01]  /*3380*/  FFMA.FTZ R148, R105, R163, R148 ;  /* 0x000000a369947223 */ /* 0x000fe20000010094 */
[----:B------:R-:W-:Y:S01]  /*3390*/  FFMA.FTZ R157, R107, R157, R150 ;  /* 0x0000009d6b9d7223 */ /* 0x000fe20000010096 */
[----:B------:R-:W-:Y:S01]  /*33a0*/  BSSY.RECONVERGENT B0, `(.L_x_8527) ;  /* 0x000003b000007945 */ /* 0x000fe20003800200 */
[----:B------:R-:W-:Y:S01]  /*33b0*/  FADD.FTZ R115, R147, R115 ;  /* 0x0000007393737221 */ /* 0x000fe20000010000 */
[----:B------:R-:W-:Y:S01]  /*33c0*/  FADD.FTZ R116, R141, R116 ;  /* 0x000000748d747221 */ /* 0x000fe20000010000 */
[----:B0-----:R-:W-:Y:S01]  /*33d0*/  @!P3 FADD.FTZ R151, R151, R34 ;  /* 0x000000229797b221 */ /* 0x001fe20000010000 */
[----:B------:R-:W-:Y:S01]  /*33e0*/  FADD.FTZ R90, R143, R90 ;  /* 0x0000005a8f5a7221 */ /* 0x000fe20000010000 */
[----:B------:R-:W-:Y:S01]  /*33f0*/  FADD.FTZ R91, R144, R91 ;  /* 0x0000005b905b7221 */ /* 0x000fe20000010000 */
[----:B------:R-:W-:Y:S01]  /*3400*/  FADD.FTZ R93, R148, R93 ;  /* 0x0000005d945d7221 */ /* 0x000fe20000010000 */
[----:B--2---:R-:W-:Y:S01]  /*3410*/  @!P3 FADD.FTZ R152, R152, R35 ;  /* 0x000000239898b221 */ /* 0x004fe20000010000 */
[----:B------:R-:W0:Y:S01]  /*3420*/  SHFL.DOWN PT, R34, R151, 0x2, 0x1f ;  /* 0x08401f0097227f89 */ /* 0x000e2200000e0000 */
[----:B------:R-:W-:Y:S01]  /*3430*/  ISETP.GT.AND P3, PT, R79, 0x1d, PT ;  /* 0x0000001d4f00780c */ /* 0x000fe20003f64270 */
[----:B------:R-:W-:-:S02]  /*3440*/  FADD.FTZ R94, R157, R94 ;  /* 0x0000005e9d5e7221 */ /* 0x000fc40000010000 */
        /* <DEDUP_REMOVED lines=12> */
[----:B------:R-:W-:Y:S01]  /*3510*/  FMUL.FTZ R34, R122, R169 ;  /* 0x000000a97a227220 */ /* 0x000fe20000410000 */
[----:B--2---:R-:W-:-:S03]  /*3520*/  @!P3 FADD.FTZ R152, R152, R35 ;  /* 0x000000239898b221 */ /* 0x004fc60000010000 */
[----:B------:R-:W0:Y:S01]  /*3530*/  SHFL.DOWN PT, R154, R151, 0x10, 0x1f ;  /* 0x0a001f00979a7f89 */ /* 0x000e2200000e0000 */
[----:B------:R-:W-:Y:S01]  /*3540*/  FMUL.FTZ R35, R122, R167 ;  /* 0x000000a77a237220 */ /* 0x000fe20000410000 */
[----:B------:R-:W-:Y:S02]  /*3550*/  ISETP.NE.AND P3, PT, R79, RZ, PT ;  /* 0x000000ff4f00720c */ /* 0x000fe40003f65270 */
[----:B------:R-:W2:Y:S01]  /*3560*/  SHFL.DOWN PT, R149, R152, 0x10, 0x1f ;  /* 0x0a001f0098957f89 */ /* 0x000ea200000e0000 */
[----:B------:R-:W-:Y:S01]  /*3570*/  FMUL.FTZ R86, R140, R35 ;  /* 0x000000238c567220 */ /* 0x000fe20000410000 */
[C---:B------:R-:W-:Y:S01]  /*3580*/  FMUL.FTZ R35, R122.reuse, R155 ;  /* 0x0000009b7a237220 */ /* 0x040fe20000410000 */
[----:B------:R-:W-:Y:S02]  /*3590*/  FMUL.FTZ R140, R123, R34 ;  /* 0x000000227b8c7220 */ /* 0x000fe40000410000 */
[----:B------:R-:W-:Y:S01]  /*35a0*/  FFMA.FTZ R142, R99, R167, R86 ;  /* 0x000000a7638e7223 */ /* 0x000fe20000010056 */
[----:B------:R-:W-:Y:S01]  /*35b0*/  FMUL.FTZ R86, R122, R171 ;  /* 0x000000ab7a567220 */ /* 0x000fe20000410000 */
[----:B------:R-:W-:Y:S01]  /*35c0*/  FMUL.FTZ R146, R146, R35 ;  /* 0x0000002392927220 */ /* 0x000fe20000410000 */
[----:B------:R-:W-:Y:S01]  /*35d0*/  FFMA.FTZ R87, R97, R169, R140 ;  /* 0x000000a961577223 */ /* 0x000fe2000001008c */
[----:B------:R-:W-:Y:S01]  /*35e0*/  FADD.FTZ R89, R142, R89 ;  /* 0x000000598e597221 */ /* 0x000fe20000010000 */
[----:B------:R-:W-:Y:S01]  /*35f0*/  FMUL.FTZ R3, R3, R86 ;  /* 0x0000005603037220 */ /* 0x000fe20000410000 */
[----:B------:R-:W-:Y:S01]  /*3600*/  FFMA.FTZ R123, R103, R155, R146 ;  /* 0x0000009b677b7223 */ /* 0x000fe20000010092 */
[----:B------:R-:W-:-:S02]  /*3610*/  FADD.FTZ R88, R87, R88 ;  /* 0x0000005857587221 */ /* 0x000fc40000010000 */
[----:B------:R-:W-:Y:S01]  /*3620*/  FFMA.FTZ R2, R96, R171, R3 ;  /* 0x000000ab60027223 */ /* 0x000fe20000010003 */
[----:B------:R-:W-:-:S03]  /*3630*/  FADD.FTZ R92, R123, R92 ;  /* 0x0000005c7b5c7221 */ /* 0x000fc60000010000 */
        /* <DEDUP_REMOVED lines=17> */
.L_x_8528:
[----:B------:R-:W-:Y:S05]  /*3750*/  BSYNC.RECONVERGENT B0 ;  /* 0x0000000000007941 */ /* 0x000fea0003800200 */
.L_x_8527:
[----:B------:R-:W-:-:S04]  /*3760*/  UIADD3 UR4, UPT, UPT, UR4, 0x1, URZ ;  /* 0x0000000104047890 */ /* 0x000fc8000fffe0ff */
[----:B------:R-:W-:-:S09]  /*3770*/  UISETP.GE.AND UP0, UPT, UR4, UR11, UPT ;  /* 0x0000000b0400728c */ /* 0x000fd2000bf06270 */
[----:B------:R-:W-:Y:S05]  /*3780*/  BRA.U !UP0, `(.L_x_8529) ;  /* 0xffffffe108bc7547 */ /* 0x000fea000b83ffff */
.L_x_8507:
[----:B------:R-:W-:Y:S01]  /*3790*/  BAR.SYNC.DEFER_BLOCKING 0x0 ;  /* 0x0000000000007b1d */ /* 0x000fe20000010000 */
[----:B------:R-:W-:Y:S02]  /*37a0*/  ISETP.NE.AND P0, PT, R26, RZ, PT ;  /* 0x000000ff1a00720c */ /* 0x000fe40003f05270 */
[----:B------:R-:W-:Y:S02]  /*37b0*/  F2FP.F16.F32.PACK_AB R109, R114, R109 ;  /* 0x0000006d726d723e */ /* 0x000fe400000000ff */
[----:B------:R-:W-:-:S03]  /*37c0*/  F2FP.F16.F32.PACK_AB R111, R116, R111 ;  /* 0x0000006f746f723e */ /* 0x000fc600000000ff */
[----:B------:R-:W2:Y:S01]  /*37d0*/  LDC.64 R86, c[0x0][0x4f8] ;  /* 0x00013e00ff567b82 */ /* 0x000ea20000000a00 */
[----:B------:R-:W-:Y:S01]  /*37e0*/  F2FP.F16.F32.PACK_AB R113, R118, R113 ;  /* 0x000000717671723e */ /* 0x000fe200000000ff */
[----:B------:R-:W4:Y:S01]  /*37f0*/  LDCU.64 UR6, c[0x0][0x500] ;  /* 0x0000a000ff0677ac */ /* 0x000f220008000a00 */
[----:B------:R-:W-:Y:S02]  /*3800*/  F2FP.F16.F32.PACK_AB R115, R120, R115 ;  /* 0x000000737873723e */ /* 0x000fe400000000ff */
[----:B------:R-:W-:Y:S01]  /*3810*/  PRMT R0, R109, 0x7632, R0 ;  /* 0x000076326d007816 */ /* 0x000fe20000000000 */
[----:B------:R-:W5:Y:S01]  /*3820*/  LDCU.64 UR8, c[0x0][0x550] ;  /* 0x0000aa00ff0877ac */ /* 0x000f620008000a00 */
[----:B------:R-:W-:Y:S02]  /*3830*/  PRMT R2, R111, 0x7632, R2 ;  /* 0x000076326f027816 */ /* 0x000fe40000000002 */
[----:B------:R-:W-:Y:S02]  /*3840*/  PRMT R3, R113, 0x7632, R3 ;  /* 0x0000763271037816 */ /* 0x000fe40000000003 */
[----:B------:R-:W-:-:S02]  /*3850*/  PRMT R4, R115, 0x7632, R4 ;  /* 0x0000763273047816 */ /* 0x000fc40000000004 */
[----:B------:R-:W-:Y:S01]  /*3860*/  SHF.R.S32.HI R19, RZ, 0x1f, R18 ;  /* 0x0000001fff137819 */ /* 0x000fe20000011412 */
[----:B------:R-:W-:Y:S04]  /*3870*/  STS.U16 [R85], R109 ;  /* 0x0000006d55007388 */ /* 0x000fe80000000400 */
        /* <DEDUP_REMOVED lines=9> */
[----:B--2---:R-:W-:Y:S01]  /*3910*/  IMAD.WIDE.U32 R2, R86, UR18, R18 ;  /* 0x0000001256027c25 */ /* 0x004fe2000f8e0012 */
[----:B0-----:R-:W-:Y:S02]  /*3920*/  F2FP.F16.F32.PACK_AB R4, R90, R89 ;  /* 0x000000595a04723e */ /* 0x001fe400000000ff */
[----:B------:R-:W-:Y:S01]  /*3930*/  LDS.U16 R7, [R77+0x40] ;  /* 0x000040004d077984 */ /* 0x000fe20000000400 */
[----:B------:R-:W-:Y:S01]  /*3940*/  IMAD R3, R87, UR18, R3 ;  /* 0x0000001257037c24 */ /* 0x000fe2000f8e0203 */
[----:B------:R-:W-:Y:S02]  /*3950*/  PRMT R8, R4, 0x7632, R8 ;  /* 0x0000763204087816 */ /* 0x000fe40000000008 */
[----:B------:R-:W-:Y:S01]  /*3960*/  LDS.U16 R9, [R78+0x80] ;  /* 0x000080004e097984 */ /* 0x000fe20000000400 */
[----:B----4-:R-:W-:-:S03]  /*3970*/  IMAD.WIDE.U32 R2, R37, UR6, R2 ;  /* 0x0000000625027c25 */ /* 0x010fc6000f8e0002 */
[----:B------:R-:W-:Y:S01]  /*3980*/  LDS.U16 R11, [R80+0xc0] ;  /* 0x0000c000500b7984 */ /* 0x000fe20000000400 */
[----:B------:R-:W-:Y:S01]  /*3990*/  IMAD R0, R37, UR7, R3 ;  /* 0x0000000725007c24 */ /* 0x000fe2000f8e0203 */
[----:B------:R-:W-:Y:S01]  /*39a0*/  IADD3 R3, P1, PT, R56, R2, RZ ;  /* 0x0000000238037210 */ /* 0x000fe20007f3e0ff */
[----:B------:R-:W0:Y:S01]  /*39b0*/  LDCU.64 UR6, c[0x0][0x560] ;  /* 0x0000ac00ff0677ac */ /* 0x000e220008000a00 */
[----:B------:R-:W-:Y:S02]  /*39c0*/  LDS.U16 R13, [R81+0x100] ;  /* 0x00010000510d7984 */ /* 0x000fe40000000400 */
[----:B------:R-:W-:Y:S02]  /*39d0*/  IADD3.X R0, PT, PT, RZ, R0, RZ, P1, !PT ;  /* 0x00000000ff007210 */ /* 0x000fe40000ffe4ff */
[----:B------:R-:W-:Y:S01]  /*39e0*/  LDS.U16 R15, [R82+0x140] ;  /* 0x00014000520f7984 */ /* 0x000fe20000000400 */
[----:B-----5:R-:W-:-:S03]  /*39f0*/  LEA R2, P2, R3, UR8, 0x1 ;  /* 0x0000000803027c11 */ /* 0x020fc6000f8408ff */
[----:B------:R-:W-:Y:S01]  /*3a00*/  LDS.U16 R17, [R83+0x180] ;  /* 0x0001800053117984 */ /* 0x000fe20000000400 */
[----:B------:R-:W-:Y:S02]  /*3a10*/  LEA.HI.X R3, R3, UR9, R0, 0x1, P2 ;  /* 0x0000000903037c11 */ /* 0x000fe400090f0c00 */
[----:B------:R-:W-:Y:S01]  /*3a20*/  F2FP.F16.F32.PACK_AB R0, R88, R95 ;  /* 0x0000005f5800723e */ /* 0x000fe200000000ff */
[----:B------:R-:W-:Y:S01]  /*3a30*/  LDS.U16 R35, [R84+0x1c0] ;  /* 0x0001c00054237984 */ /* 0x000fe20000000400 */
[----:B------:R-:W-:Y:S02]  /*3a40*/  FADD.FTZ R95, R95, R38 ;  /* 0x000000265f5f7221 */ /* 0x000fe40000010000 */
[----:B------:R-:W-:Y:S01]  /*3a50*/  PRMT R6, R0, 0x7632, R6 ;  /* 0x0000763200067816 */ /* 0x000fe20000000006 */
[----:B------:R-:W-:Y:S01]  /*3a60*/  @!P0 STS [UR5+0x210], R75 ;  /* 0x0002104bff008988 */ /* 0x000fe20008000805 */
[----:B------:R-:W-:Y:S01]  /*3a70*/  FADD.FTZ R88, R95, R88 ;  /* 0x000000585f587221 */ /* 0x000fe20000010000 */
[----:B------:R-:W-:Y:S03]  /*3a80*/  BAR.SYNC.DEFER_BLOCKING 0x0 ;  /* 0x0000000000007b1d */ /* 0x000fe60000010000 */
        /* <DEDUP_REMOVED lines=17> */
[----:B------:R-:W-:Y:S01]  /*3ba0*/  @!P4 STG.E.U16 desc[UR16][R2.64+0x100], R13 ;  /* 0x0001000d0200c986 */ /* 0x000fe2000c101510 */
[----:B------:R-:W-:Y:S02]  /*3bb0*/  FADD.FTZ R91, R90, R91 ;  /* 0x0000005b5a5b7221 */ /* 0x000fe40000010000 */
[----:B------:R-:W-:Y:S01]  /*3bc0*/  PRMT R10, R0, 0x7632, R10 ;  /* 0x00007632000a7816 */ /* 0x000fe2000000000a */
[----:B------:R-:W-:Y:S01]  /*3bd0*/  @!P6 STG.E.U16 desc[UR16][R2.64+0x140], R15 ;  /* 0x0001400f0200e986 */ /* 0x000fe2000c101510 */
[----:B------:R-:W-:-:S03]  /*3be0*/  FADD.FTZ R92, R91, R92 ;  /* 0x0000005c5b5c7221 */ /* 0x000fc60000010000 */
[----:B------:R-:W-:Y:S04]  /*3bf0*/  @!P5 STG.E.U16 desc[UR16][R2.64+0x180], R17 ;  /* 0x000180110200d986 */ /* 0x000fe8000c101510 */
[----:B------:R2:W-:Y:S01]  /*3c00*/  @!P1 STG.E.U16 desc[UR16][R2.64+0x1c0], R35 ;  /* 0x0001c02302009986 */ /* 0x0005e2000c101510 */
[----:B------:R-:W-:Y:S01]  /*3c10*/  BAR.SYNC.DEFER_BLOCKING 0x0 ;  /* 0x0000000000007b1d */ /* 0x000fe20000010000 */
[----:B--2---:R-:W-:Y:S01]  /*3c20*/  F2FP.F16.F32.PACK_AB R3, R94, R93 ;  /* 0x0000005d5e03723e */ /* 0x004fe200000000ff */
[----:B------:R-:W-:-:S03]  /*3c30*/  FADD.FTZ R93, R92, R93 ;  /* 0x0000005d5c5d7221 */ /* 0x000fc60000010000 */
[----:B------:R-:W-:Y:S01]  /*3c40*/  PRMT R12, R3, 0x7610, R12 ;  /* 0x00007610030c7816 */ /* 0x000fe2000000000c */
[----:B------:R-:W-:Y:S01]  /*3c50*/  FADD.FTZ R38, R93, R94 ;  /* 0x0000005e5d267221 */ /* 0x000fe20000010000 */
[----:B------:R-:W-:Y:S02]  /*3c60*/  PRMT R14, R3, 0x7632, R14 ;  /* 0x00007632030e7816 */ /* 0x000fe4000000000e */
[----:B------:R-:W2:Y:S01]  /*3c70*/  LDC.64 R2, c[0x0][0x518] ;  /* 0x00014600ff027b82 */ /* 0x000ea20000000a00 */
[----:B------:R-:W-:Y:S04]  /*3c80*/  STS.U16 [R85], R5 ;  /* 0x0000000555007388 */ /* 0x000fe80000000400 */
[----:B------:R-:W-:Y:S04]  /*3c90*/  STS.U16 [R85+0x2], R6 ;  /* 0x0000020655007388 */ /* 0x000fe80000000400 */
[----:B------:R-:W-:Y:S04]  /*3ca0*/  STS.U16 [R85+0x4], R4 ;  /* 0x0000040455007388 */ /* 0x000fe80000000400 */
[----:B------:R-:W-:Y:S04]  /*3cb0*/  STS.U16 [R85+0x6], R8 ;  /* 0x0000060855007388 */ /* 0x000fe80000000400 */
[----:B------:R4:W-:Y:S01]  /*3cc0*/  STS.U16 [R85+0x8], R0 ;  /* 0x0000080055007388 */ /* 0x0009e20000000400 */
[----:B--2---:R-:W-:-:S03]  /*3cd0*/  IMAD.WIDE.U32 R18, R2, UR18, R18 ;  /* 0x0000001202127c25 */ /* 0x004fc6000f8e0012 */
[----:B------:R-:W-:Y:S01]  /*3ce0*/  STS.U16 [R85+0xa], R10 ;  /* 0x00000a0a55007388 */ /* 0x000fe20000000400 */
[----:B------:R-:W-:-:S03]  /*3cf0*/  IMAD R19, R3, UR18, R19 ;  /* 0x0000001203137c24 */ /* 0x000fc6000f8e0213 */
        /* <DEDUP_REMOVED lines=14> */
[----:B------:R-:W5:Y:S02]  /*3de0*/  LDCU.64 UR4, c[0x0][0x520] ;  /* 0x0000a400ff0477ac */ /* 0x000f640008000a00 */
[----:B-----5:R-:W-:-:S04]  /*3df0*/  IMAD.WIDE.U32 R2, R37, UR4, R18 ;  /* 0x0000000425027c25 */ /* 0x020fc8000f8e0012 */
[----:B----4-:R-:W-:Y:S01]  /*3e00*/  IMAD R0, R37, UR5, R3 ;  /* 0x0000000525007c24 */ /* 0x010fe2000f8e0203 */
[----:B------:R-:W-:-:S04]  /*3e10*/  IADD3 R3, P0, PT, R56, R2, RZ ;  /* 0x0000000238037210 */ /* 0x000fc80007f1e0ff */
[----:B------:R-:W-:Y:S02]  /*3e20*/  IADD3.X R0, PT, PT, RZ, R0, RZ, P0, !PT ;  /* 0x00000000ff007210 */ /* 0x000fe400007fe4ff */
[----:B0-----:R-:W-:-:S04]  /*3e30*/  LEA R2, P0, R3, UR6, 0x1 ;  /* 0x0000000603027c11 */ /* 0x001fc8000f8008ff */
[----:B------:R-:W-:Y:S02]  /*3e40*/  LEA.HI.X R3, R3, UR7, R0, 0x1, P0 ;  /* 0x0000000703037c11 */ /* 0x000fe400080f0c00 */
[-C--:B--2---:R-:W-:Y:S02]  /*3e50*/  ISETP.GE.AND P5, PT, R71, R15.reuse, PT ;  /* 0x0000000f4700720c */ /* 0x084fe40003fa6270 */
        /* <DEDUP_REMOVED lines=8> */
[----:B------:R0:W-:Y:S01]  /*3ee0*/  @!P1 STG.E.U16 desc[UR16][R2.64], R5 ;  /* 0x0000000502009986 */ /* 0x0001e2000c101510 */
[----:B------:R-:W-:-:S03]  /*3ef0*/  ISETP.GE.AND P1, PT, R67, R15, PT ;  /* 0x0000000f4300720c */ /* 0x000fc60003f26270 */
[----:B------:R0:W-:Y:S01]  /*3f00*/  @!P0 STG.E.U16 desc[UR16][R2.64+0x40], R77 ;  /* 0x0000404d02008986 */ /* 0x0001e2000c101510 */
[----:B------:R-:W-:Y:S02]  /*3f10*/  ISETP.GT.AND P0, PT, R52, 0x1, PT ;  /* 0x000000013400780c */ /* 0x000fe40003f04270 */
[----:B------:R-:W-:Y:S01]  /*3f20*/  MOV R52, R74 ;  /* 0x0000004a00347202 */ /* 0x000fe20000000f00 */
[----:B------:R0:W-:Y:S01]  /*3f30*/  @!P2 STG.E.U16 desc[UR16][R2.64+0xc0], R9 ;  /* 0x0000c0090200a986 */ /* 0x0001e2000c101510 */
[----:B------:R-:W-:-:S03]  /*3f40*/  IADD3 R40, P2, PT, R40, -0x200, RZ ;  /* 0xfffffe0028287810 */ /* 0x000fc60007f5e0ff */
[----:B------:R0:W-:Y:S01]  /*3f50*/  @!P3 STG.E.U16 desc[UR16][R2.64+0x100], R81 ;  /* 0x000100510200b986 */ /* 0x0001e2000c101510 */
[----:B------:R-:W-:Y:S02]  /*3f60*/  IADD3 R44, P3, PT, R44, -0x200, RZ ;  /* 0xfffffe002c2c7810 */ /* 0x000fe40007f7e0ff */
[----:B------:R-:W-:Y:S01]  /*3f70*/  IADD3.X R42, PT, PT, R42, -0x1, RZ, P2, !PT ;  /* 0xffffffff2a2a7810 */ /* 0x000fe200017fe4ff */
[----:B------:R0:W-:Y:S01]  /*3f80*/  @!P1 STG.E.U16 desc[UR16][R2.64+0x80], R7 ;  /* 0x0000800702009986 */ /* 0x0001e2000c101510 */
[----:B------:R-:W-:Y:S02]  /*3f90*/  IADD3 R50, P1, PT, R50, -0x200, RZ ;  /* 0xfffffe0032327810 */ /* 0x000fe40007f3e0ff */
[----:B------:R-:W-:Y:S01]  /*3fa0*/  IADD3.X R46, PT, PT, R46, -0x1, RZ, P3, !PT ;  /* 0xffffffff2e2e7810 */ /* 0x000fe20001ffe4ff */
[----:B------:R0:W-:Y:S01]  /*3fb0*/  @!P4 STG.E.U16 desc[UR16][R2.64+0x140], R11 ;  /* 0x0001400b0200c986 */ /* 0x0001e2000c101510 */
[----:B------:R-:W-:Y:S02]  /*3fc0*/  IADD3 R48, P4, PT, R48, -0x200, RZ ;  /* 0xfffffe0030307810 */ /* 0x000fe40007f9e0ff */
[----:B------:R-:W-:-:S02]  /*3fd0*/  IADD3.X R51, PT, PT, R51, -0x1, RZ, P1, !PT ;  /* 0xffffffff33337810 */ /* 0x000fc40000ffe4ff */
[----:B------:R-:W-:Y:S01]  /*3fe0*/  IADD3.X R49, PT, PT, R49, -0x1, RZ, P4, !PT ;  /* 0xffffffff31317810 */ /* 0x000fe200027fe4ff */
[----:B------:R-:W-:Y:S08]  /*3ff0*/  @P0 BRA `(.L_x_8530) ;  /* 0xffffffc800d40947 */ /* 0x000ff0000383ffff */
.L_x_8506:
[----:B0-----:R-:W0:Y:S01]  /*4000*/  LDC.64 R6, c[0x0][0x548] ;  /* 0x00015200ff067b82 */ /* 0x001e220000000a00 */
[----:B------:R-:W2:Y:S01]  /*4010*/  S2R R12, SR_TID.X ;  /* 0x00000000000c7919 */ /* 0x000ea20000002100 */
[----:B------:R-:W2:Y:S06]  /*4020*/  LDCU UR7, c[0x0][0x38c] ;  /* 0x00007180ff0777ac */ /* 0x000eac0008000800 */
[----:B------:R-:W4:Y:S01]  /*4030*/  LDC.64 R8, c[0x0][0x568] ;  /* 0x00015a00ff087b82 */ /* 0x000f220000000a00 */
[----:B0-----:R-:W-:-:S04]  /*4040*/  ISETP.NE.U32.AND P1, PT, R6, RZ, PT ;  /* 0x000000ff0600720c */ /* 0x001fc80003f25070 */
[----:B------:R-:W-:Y:S02]  /*4050*/  ISETP.NE.AND.EX P1, PT, R7, RZ, PT, P1 ;  /* 0x000000ff0700720c */ /* 0x000fe40003f25310 */
[----:B----4-:R-:W-:Y:S02]  /*4060*/  ISETP.NE.U32.AND P0, PT, R8, RZ, PT ;  /* 0x000000ff0800720c */ /* 0x010fe40003f05070 */
[----:B--2---:R-:W-:Y:S02]  /*4070*/  ISETP.GE.AND P2, PT, R12, UR7, PT ;  /* 0x000000070c007c0c */ /* 0x004fe4000bf46270 */
[----:B------:R-:W-:-:S07]  /*4080*/  ISETP.NE.AND.EX P0, PT, R9, RZ, PT, P0 ;  /* 0x000000ff0900720c */ /* 0x000fce0003f05300 */
[----:B------:R-:W-:Y:S06]  /*4090*/  @!P1 BRA `(.L_x_8531) ;  /* 0x0000000000649947 */ /* 0x000fec0003800000 */
        /* <DEDUP_REMOVED lines=24> */
.L_x_8532:
[----:B------:R-:W-:Y:S05]  /*4220*/  BSYNC.RECONVERGENT B0 ;  /* 0x0000000000007941 */ /* 0x000fea0003800200 */
.L_x_8531:
[----:B------:R-:W-:Y:S05]  /*4230*/  @!P0 BRA `(.L_x_8533) ;  /* 0x0000000000688947 */ /* 0x000fea0003800000 */
[----:B------:R-:W-:Y:S06]  /*4240*/  BAR.SYNC.DEFER_BLOCKING 0x0 ;  /* 0x0000000000007b1d */ /* 0x000fec0000010000 */
[----:B------:R-:W-:Y:S01]  /*4250*/  BSSY.RECONVERGENT B0, `(.L_x_8533) ;  /* 0x0000018000007945 */ /* 0x000fe20003800200 */
[----:B--2---:R-:W2:Y:S01]  /*4260*/  SHFL.DOWN P0, R3, R38, 0x1, 0x1f ;  /* 0x08201f0026037f89 */ /* 0x004ea20000000000 */
[----:B0-----:R-:W0:Y:S01]  /*4270*/  S2R R4, SR_LANEID ;  /* 0x0000000000047919 */ /* 0x001e220000000000 */
[----:B------:R-:W4:Y:S01]  /*4280*/  S2R R6, SR_TID.X ;  /* 0x0000000000067919 */ /* 0x000f220000002100 */
        /* <DEDUP_REMOVED lines=20> */
.L_x_8534:
[----:B------:R-:W-:Y:S05]  /*43d0*/  BSYNC.RECONVERGENT B0 ;  /* 0x0000000000007941 */ /* 0x000fea0003800200 */
.L_x_8533:
[----:B------:R-:W-:Y:S05]  /*43e0*/  @P2 EXIT ;  /* 0x000000000000294d */ /* 0x000fea0003800000 */
[----:B------:R-:W4:Y:S01]  /*43f0*/  S2UR UR5, SR_CgaCtaId ;  /* 0x00000000000579c3 */ /* 0x000f220000008800 */
[----:B------:R-:W-:Y:S01]  /*4400*/  BSSY.RECONVERGENT B0, `(.L_x_8535) ;  /* 0x000001f000007945 */ /* 0x000fe20003800200 */
[----:B0-----:R-:W-:Y:S01]  /*4410*/  IMAD.MOV.U32 R11, RZ, RZ, R12 ;  /* 0x000000ffff0b7224 */ /* 0x001fe200078e000c */
[----:B------:R-:W-:Y:S01]  /*4420*/  UMOV UR4, 0x400 ;  /* 0x0000040000047882 */ /* 0x000fe20000000000 */
[----:B------:R-:W0:Y:S01]  /*4430*/  LDCU UR6, c[0x0][0x360] ;  /* 0x00006c00ff0677ac */ /* 0x000e220008000800 */
[----:B------:R-:W0:Y:S01]  /*4440*/  LDCU.64 UR8, c[0x0][0x4b0] ;  /* 0x00009600ff0877ac */ /* 0x000e220008000a00 */
[----:B------:R-:W0:Y:S01]  /*4450*/  LDCU.64 UR10, c[0x0][0x4d0] ;  /* 0x00009a00ff0a77ac */ /* 0x000e220008000a00 */
[----:B------:R-:W0:Y:S01]  /*4460*/  LDCU.128 UR12, c[0x0][0x530] ;  /* 0x0000a600ff0c77ac */ /* 0x000e220008000c00 */
[----:B----4-:R-:W-:-:S12]  /*4470*/  ULEA UR4, UR5, UR4, 0x18 ;  /* 0x0000000405047291 */ /* 0x010fd8000f8ec0ff */
.L_x_8536:
[----:B------:R-:W-:Y:S02]  /*4480*/  LEA R0, R11, UR4, 0x2 ;  /* 0x000000040b007c11 */ /* 0x000fe4000f8e10ff */
[----:B--2---:R-:W-:Y:S02]  /*4490*/  SHF.R.S32.HI R2, RZ, 0x1f, R11 ;  /* 0x0000001fff027819 */ /* 0x004fe4000001140b */
[----:B------:R-:W-:Y:S01]  /*44a0*/  MOV R42, R28 ;  /* 0x0000001c002a7202 */ /* 0x000fe20000000f00 */
[----:B----4-:R-:W2:Y:S01]  /*44b0*/  LDS R13, [R0+0x18f8] ;  /* 0x0018f800000d7984 */ /* 0x010ea20000000800 */
[----:B------:R-:W-:Y:S01]  /*44c0*/  MOV R40, R30 ;  /* 0x0000001e00287202 */ /* 0x000fe20000000f00 */
[C---:B0-----:R-:W-:Y:S02]  /*44d0*/  IMAD R4, R2.reuse, UR8, RZ ;  /* 0x0000000802047c24 */ /* 0x041fe4000f8e02ff */
[----:B------:R-:W0:Y:S01]  /*44e0*/  LDS R15, [R0+0x1cf8] ;  /* 0x001cf800000f7984 */ /* 0x000e220000000800 */
[----:B------:R-:W-:-:S02]  /*44f0*/  IMAD R8, R2, UR10, RZ ;  /* 0x0000000a02087c24 */ /* 0x000fc4000f8e02ff */
        /* <DEDUP_REMOVED lines=12> */
[----:B--2---:R4:W-:Y:S04]  /*45c0*/  REDG.E.ADD.F32.FTZ.RN.STRONG.GPU desc[UR16][R4.64], R13 ;  /* 0x0000000d040079a6 */ /* 0x0049e8000c12f310 */
[----:B0-----:R4:W-:Y:S01]  /*45d0*/  REDG.E.ADD.F32.FTZ.RN.STRONG.GPU desc[UR16][R8.64], R15 ;  /* 0x0000000f080079a6 */ /* 0x0019e2000c12f310 */
[----:B------:R-:W-:Y:S05]  /*45e0*/  @!P0 BRA `(.L_x_8536) ;  /* 0xfffffffc00a48947 */ /* 0x000fea000383ffff */
[----:B------:R-:W-:Y:S05]  /*45f0*/  BSYNC.RECONVERGENT B0 ;  /* 0x0000000000007941 */ /* 0x000fea0003800200 */
.L_x_8535:
[----:B------:R-:W-:Y:S05]  /*4600*/  EXIT ;  /* 0x000000000000794d */ /* 0x000fea0003800000 */
.L_x_8537:
        /* <DEDUP_REMOVED lines=15> */
.L_x_10508:


//--------------------- .text._Z25selective_scan_bwd_kernelI32Selective_Scan_bwd_kernel_traitsILi32ELi8ELb0ELb0ELb1ELb0ELb1EN3c104HalfEfEEv12SSMParamsBwd --------------------------
	.section	.text._Z25selective_scan_bwd_kernelI32Selective_Scan_bwd_kernel_traitsILi32ELi8ELb0ELb0ELb1ELb0ELb1EN3c104HalfEfEEv12SSMParamsBwd,"ax",@progbits
	.align	128
        .global         _Z25selective_scan_bwd_kernelI32Selective_Scan_bwd_kernel_traitsILi32ELi8ELb0ELb0ELb1ELb0ELb1EN3c104HalfEfEEv12SSMParamsBwd
        .type           _Z25selective_scan_bwd_kernelI32Selective_Scan_bwd_kernel_traitsILi32ELi8ELb0ELb0ELb1ELb0ELb1EN3c104HalfEfEEv12SSMParamsBwd,@function
        .size           _Z25selective_scan_bwd_kernelI32Selective_Scan_bwd_kernel_traitsILi32ELi8ELb0ELb0ELb1ELb0ELb1EN3c104HalfEfEEv12SSMParamsBwd,(.L_x_10509 - _Z25selective_scan_bwd_kernelI32Selective_Scan_bwd_kernel_traitsILi32ELi8ELb0ELb0ELb1ELb0ELb1EN3c104HalfEfEEv12SSMParamsBwd)
        .other          _Z25selective_scan_bwd_kernelI32Selective_Scan_bwd_kernel_traitsILi32ELi8ELb0ELb0ELb1ELb0ELb1EN3c104HalfEfEEv12SSMParamsBwd,@"STO_CUDA_ENTRY STV_DEFAULT"
_Z25selective_scan_bwd_kernelI32Selective_Scan_bwd_kernel_traitsILi32ELi8ELb0ELb0ELb1ELb0ELb1EN3c104HalfEfEEv12SSMParamsBwd:
.text._Z25selective_scan_bwd_kernelI32Selective_Scan_bwd_kernel_traitsILi32ELi8ELb0ELb0ELb1ELb0ELb1EN3c104HalfEfEEv12SSMParamsBwd:
        /* <DEDUP_REMOVED lines=43> */
[----:B------:R-:W-:-:S05]  /*02b0*/  IMAD R2, R9, R3, R2 ;  /* 0x0000000309027224 */ /* 0x000fca00078e0202 */
[----:B------:R-:W-:Y:S01]  /*02c0*/  ISETP.GT.U32.AND P2, PT, R9, R2, PT ;  /* 0x000000020900720c */ /* 0x000fe20003f44070 */
[----:B------:R-:W-:Y:S02]  /*02d0*/  UIMAD.WIDE.U32 UR4, UR18, UR8, URZ ;  /* 0x00000008120472a5 */ /* 0x000fe4000f8e00ff */
[----:B------:R-:W-:Y:S02]  /*02e0*/  UIMAD.WIDE.U32 UR6, UR18, UR12, URZ ;  /* 0x0000000c120672a5 */ /* 0x000fe4000f8e00ff */
[----:B------:R-:W2:Y:S01]  /*02f0*/  @P0 LDC R10, c[0x0][0x384] ;  /* 0x0000e100ff0a0b82 */ /* 0x000ea20000000800 */
[----:B------:R-:W-:Y:S02]  /*0300*/  UIMAD UR9, UR18, UR9, UR5 ;  /* 0x00000009120972a4 */ /* 0x000fe4000f8e0205 */
[----:B------:R-:W-:Y:S01]  /*0310*/  UIMAD UR8, UR18, UR13, UR7 ;  /* 0x0000000d120872a4 */ /* 0x000fe2000f8e0207 */
[----:B------:R-:W-:-:S04]  /*0320*/  MOV R3, UR5 ;  /* 0x0000000500037c02 */ /* 0x000fc80008000f00 */
[-C--:B------:R-:W-:Y:S01]  /*0330*/  @!P2 IADD3 R2, PT, PT, R2, -R9.reuse, RZ ;  /* 0x800000090202a210 */ /* 0x080fe20007ffe0ff */
[----:B------:R-:W1:Y:S01]  /*0340*/  @P0 LDC R21, c[0x0][0x38c] ;  /* 0x0000e300ff150b82 */ /* 0x000e620000000800 */
[----:B------:R-:W-:Y:S02]  /*0350*/  MOV R3, UR9 ;  /* 0x0000000900037c02 */ /* 0x000fe40008000f00 */
[----:B------:R-:W-:Y:S02]  /*0360*/  ISETP.GE.U32.AND P1, PT, R2, R9, PT ;  /* 0x000000090200720c */ /* 0x000fe40003f26070 */
[----:B------:R-:W-:Y:S02]  /*0370*/  MOV R2, UR4 ;  /* 0x0000000400027c02 */ /* 0x000fe40008000f00 */
[----:B------:R-:W-:Y:S02]  /*0380*/  MOV R5, UR7 ;  /* 0x0000000700057c02 */ /* 0x000fe40008000f00 */
[----:B------:R-:W-:Y:S01]  /*0390*/  MOV R5, UR8 ;  /* 0x0000000800057c02 */ /* 0x000fe20008000f00 */
[C---:B------:R-:W-:Y:S01]  /*03a0*/  IMAD.WIDE.U32 R2, R37.reuse, UR10, R2 ;  /* 0x0000000a25027c25 */ /* 0x040fe2000f8e0002 */
[C---:B------:R-:W-:Y:S01]  /*03b0*/  LOP3.LUT R6, R37.reuse, R8, RZ, 0x3c, !PT ;  /* 0x0000000825067212 */ /* 0x040fe200078e3cff */
[----:B------:R-:W0:Y:S01]  /*03c0*/  LDCU.64 UR8, c[0x0][0x498] ;  /* 0x00009300ff0877ac */ /* 0x000e220008000a00 */
[----:B------:R-:W-:Y:S01]  /*03d0*/  @!P2 IADD3 R0, PT, PT, R0, 0x1, RZ ;  /* 0x000000010000a810 */ /* 0x000fe20007ffe0ff */
[----:B------:R-:W-:Y:S01]  /*03e0*/  IMAD R13, R37, UR11, R3 ;  /* 0x0000000b250d7c24 */ /* 0x000fe2000f8e0203 */
[----:B------:R-:W-:Y:S01]  /*03f0*/  ISETP.GE.AND P3, PT, R6, RZ, PT ;  /* 0x000000ff0600720c */ /* 0x000fe20003f66270 */
[----:B------:R-:W4:Y:S01]  /*0400*/  LDCU.64 UR10, c[0x0][0x3d0] ;  /* 0x00007a00ff0a77ac */ /* 0x000f220008000a00 */
[----:B------:R-:W-:Y:S01]  /*0410*/  @P1 IADD3 R0, PT, PT, R0, 0x1, RZ ;  /* 0x0000000100001810 */ /* 0x000fe20007ffe0ff */
[----:B------:R-:W3:Y:S01]  /*0420*/  @P0 LDC.64 R6, c[0x0][0x480] ;  /* 0x00012000ff060b82 */ /* 0x000ee20000000a00 */
[----:B------:R-:W-:-:S02]  /*0430*/  ISETP.NE.AND P2, PT, R8, RZ, PT ;  /* 0x000000ff0800720c */ /* 0x000fc40003f45270 */
[----:B------:R-:W-:Y:S01]  /*0440*/  MOV R25, R0 ;  /* 0x0000000000197202 */ /* 0x000fe20000000f00 */
[----:B--2---:R-:W-:-:S04]  /*0450*/  @P0 IMAD R0, R10, UR18, R37 ;  /* 0x000000120a000c24 */ /* 0x004fc8000f8e0225 */
[----:B------:R-:W-:Y:S02]  /*0460*/  @P0 IMAD R0, R0, R19, RZ ;  /* 0x0000001300000224 */ /* 0x000fe400078e02ff */
[----:B------:R-:W-:Y:S01]  /*0470*/  @!P3 IADD3 R25, PT, PT, -R25, RZ, RZ ;  /* 0x000000ff1919b210 */ /* 0x000fe20007ffe1ff */
[----:B0-----:R-:W-:Y:S01]  /*0480*/  UIMAD.WIDE.U32 UR4, UR18, UR8, URZ ;  /* 0x00000008120472a5 */ /* 0x001fe2000f8e00ff */
[----:B-1----:R-:W-:Y:S02]  /*0490*/  @P0 IMAD R3, R0, R21, RZ ;  /* 0x0000001500030224 */ /* 0x002fe400078e02ff */
[----:B------:R-:W-:Y:S01]  /*04a0*/  @!P2 LOP3.LUT R25, RZ, R8, RZ, 0x33, !PT ;  /* 0x00000008ff19a212 */ /* 0x000fe200078e33ff */
[----:B------:R-:W0:Y:S01]  /*04b0*/  LDC.64 R20, c[0x0][0x4a8] ;  /* 0x00012a00ff147b82 */ /* 0x000e220000000a00 */
[----:B------:R-:W-:Y:S01]  /*04c0*/  MOV R4, UR6 ;  /* 0x0000000600047c02 */ /* 0x000fe20008000f00 */
[----:B----4-:R-:W-:Y:S02]  /*04d0*/  UIMAD.WIDE.U32 UR6, UR18, UR10, URZ ;  /* 0x0000000a120672a5 */ /* 0x010fe4000f8e00ff */
[----:B------:R-:W-:Y:S01]  /*04e0*/  UIMAD UR5, UR18, UR9, UR5 ;  /* 0x00000009120572a4 */ /* 0x000fe2000f8e0205 */
[----:B------:R-:W-:Y:S01]  /*04f0*/  SHF.R.S32.HI R27, RZ, 0x1f, R25 ;  /* 0x0000001fff1b7819 */ /* 0x000fe20000011419 */
[----:B------:R-:W1:Y:S01]  /*0500*/  LDCU.64 UR8, c[0x0][0x4c8] ;  /* 0x00009900ff0877ac */ /* 0x000e620008000a00 */
[----:B------:R-:W-:Y:S01]  /*0510*/  IMAD.WIDE.U32 R4, R37, UR14, R4 ;  /* 0x0000000e25047c25 */ /* 0x000fe2000f8e0004 */
[C---:B------:R-:W-:Y:S01]  /*0520*/  LEA R9, R19.reuse, 0xffffff00, 0x8 ;  /* 0xffffff0013097811 */ /* 0x040fe200078e40ff */
[----:B------:R-:W-:Y:S01]  /*0530*/  UIMAD UR7, UR18, UR11, UR7 ;  /* 0x0000000b120772a4 */ /* 0x000fe2000f8e0207 */
[----:B------:R-:W-:-:S02]  /*0540*/  ISETP.GE.AND P1, PT, R19, 0x1, PT ;  /* 0x000000011300780c */ /* 0x000fc40003f26270 */
[----:B------:R-:W-:Y:S01]  /*0550*/  CS2R R18, SRZ ;  /* 0x0000000000127805 */ /* 0x000fe2000001ff00 */
[----:B------:R-:W-:Y:S01]  /*0560*/  IMAD R0, R27, R14, RZ ;  /* 0x0000000e1b007224 */ /* 0x000fe200078e02ff */
[----:B------:R-:W-:Y:S01]  /*0570*/  IADD3 R42, P2, PT, R9, R2, RZ ;  /* 0x00000002092a7210 */ /* 0x000fe20007f5e0ff */
[----:B---3--:R-:W-:Y:S01]  /*0580*/  @P0 IMAD.WIDE R18, R3, 0x8, R6 ;  /* 0x0000000803120825 */ /* 0x008fe200078e0206 */
        /* <DEDUP_REMOVED lines=10> */
[----:B------:R-:W-:Y:S02]  /*0630*/  IADD3 R15, PT, PT, R5, R15, RZ ;  /* 0x0000000f050f7210 */ /* 0x000fe40007ffe0ff */
[----:B------:R-:W-:Y:S02]  /*0640*/  IADD3.X R3, PT, PT, R0, R11, RZ, P3, !PT ;  /* 0x0000000b00037210 */ /* 0x000fe40001ffe4ff */
[----:B------:R-:W-:-:S02]  /*0650*/  LEA R40, P0, R42, R40, 0x1 ;  /* 0x000000282a287211 */ /* 0x000fc400078008ff */
[----:B------:R-:W-:Y:S01]  /*0660*/  LEA R44, P2, R46, R44, 0x1 ;  /* 0x0000002c2e2c7211 */ /* 0x000fe200078408ff */
[C---:B-1----:R-:W-:Y:S01]  /*0670*/  IMAD.WIDE.U32 R16, R37.reuse, UR8, RZ ;  /* 0x0000000825107c25 */ /* 0x042fe2000f8e00ff */
[----:B------:R-:W-:Y:S02]  /*0680*/  IADD3.X R52, PT, PT, R0, R15, RZ, P5, !PT ;  /* 0x0000000f00347210 */ /* 0x000fe40002ffe4ff */
[----:B------:R-:W-:Y:S01]  /*0690*/  LEA.HI.X R42, R42, R41, R4, 0x1, P0 ;  /* 0x000000292a2a7211 */ /* 0x000fe200000f0c04 */
[C---:B0-----:R-:W-:Y:S01]  /*06a0*/  IMAD.WIDE.U32 R14, R37.reuse, R20, RZ ;  /* 0x00000014250e7225 */ /* 0x041fe200078e00ff */
[----:B------:R-:W-:Y:S02]  /*06b0*/  LEA.HI.X R46, R46, R45, R3, 0x1, P2 ;  /* 0x0000002d2e2e7211 */ /* 0x000fe400010f0c03 */
[----:B------:R-:W-:Y:S01]  /*06c0*/  IADD3.X R50, PT, PT, R0, R7, RZ, P4, !PT ;  /* 0x0000000700327210 */ /* 0x000fe200027fe4ff */
[----:B------:R-:W-:Y:S01]  /*06d0*/  IMAD R41, R37, UR9, R17 ;  /* 0x0000000925297c24 */ /* 0x000fe2000f8e0211 */
[----:B------:R-:W-:-:S02]  /*06e0*/  LEA R48, P0, R2, R48, 0x1 ;  /* 0x0000003002307211 */ /* 0x000fc400078008ff */
        /* <DEDUP_REMOVED lines=36> */
[C---:B------:R-:W-:Y:S02]  /*0930*/  LOP3.LUT R5, R3.reuse, 0x1f00, RZ, 0xc0, !PT ;  /* 0x00001f0003057812 */ /* 0x040fe400078ec0ff */
        /* <DEDUP_REMOVED lines=10> */
[----:B------:R-:W-:Y:S02]  /*09e0*/  LOP3.LUT R56, R5, 0x1f, R12, 0xf8, !PT ;  /* 0x0000001f05387812 */ /* 0x000fe400078ef80c */
[----:B--2---:R-:W-:Y:S02]  /*09f0*/  MOV R53, UR6 ;  /* 0x0000000600357c02 */ /* 0x004fe40008000f00 */
[C---:B------:R-:W-:Y:S02]  /*0a00*/  LOP3.LUT R156, R12.reuse, 0x1f, RZ, 0xc0, !PT ;  /* 0x0000001f0c9c7812 */ /* 0x040fe400078ec0ff */
[----:B------:R-:W-:Y:S02]  /*0a10*/  IADD3 R54, PT, PT, R12, 0x200, RZ ;  /* 0x000002000c367810 */ /* 0x000fe40007ffe0ff */
        /* <DEDUP_REMOVED lines=17> */
[----:B------:R-:W-:Y:S02]  /*0b30*/  LOP3.LUT R72, R56, 0xe0, RZ, 0xfc, !PT ;  /* 0x000000e038487812 */ /* 0x000fe400078efcff */
[----:B------:R-:W-:-:S07]  /*0b40*/  IADD3 R73, PT, PT, R7, R73, RZ ;  /* 0x0000004907497210 */ /* 0x000fce0007ffe0ff */
.L_x_8563:
[----:B0-----:R-:W0:Y:S01]  /*0b50*/  LDC.64 R22, c[0x0][0x410] ;  /* 0x00010400ff167b82 */ /* 0x001e220000000a00 */
[----:B------:R-:W-:Y:S01]  /*0b60*/  IADD3 R74, PT, PT, R53, -0x1, RZ ;  /* 0xffffffff354a7810 */ /* 0x000fe20007ffe0ff */
[----:B------:R-:W1:Y:S01]  /*0b70*/  LDCU.64 UR6, c[0x0][0x488] ;  /* 0x00009100ff0677ac */ /* 0x000e620008000a00 */
[----:B------:R-:W-:Y:S02]  /*0b80*/  MOV R5, RZ ;  /* 0x000000ff00057202 */ /* 0x000fe40000000f00 */
[----:B------:R-:W-:Y:S01]  /*0b90*/  SHF.L.U32 R4, R74, 0x8, RZ ;  /* 0x000000084a047819 */ /* 0x000fe200000006ff */
[----:B--2---:R-:W2:Y:S01]  /*0ba0*/  LDCU UR4, c[0x0][0x388] ;  /* 0x00007100ff0477ac */ /* 0x004ea20008000800 */
[----:B------:R-:W-:Y:S01]  /*0bb0*/  SHF.L.U32 R89, R56, 0x1, RZ ;  /* 0x0000000138597819 */ /* 0x000fe200000006ff */
[----:B------:R-:W3:Y:S01]  /*0bc0*/  LDC.64 R26, c[0x0][0x420] ;  /* 0x00010800ff1a7b82 */ /* 0x000ee20000000a00 */
[----:B------:R-:W-:Y:S01]  /*0bd0*/  PRMT R31, RZ, 0x7610, R31 ;  /* 0x00007610ff1f7816 */ /* 0x000fe2000000001f */
[----:B----4-:R-:W4:Y:S01]  /*0be0*/  LDCU.64 UR8, c[0x0][0x478] ;  /* 0x00008f00ff0877ac */ /* 0x010f220008000a00 */
[----:B------:R-:W-:-:S02]  /*0bf0*/  IADD3 R86, P2, PT, R89, R44, RZ ;  /* 0x0000002c59567210 */ /* 0x000fc40007f5e0ff */
[----:B------:R-:W-:Y:S02]  /*0c00*/  IADD3 R88, P3, PT, R89, R48, RZ ;  /* 0x0000003059587210 */ /* 0x000fe40007f7e0ff */
[----:B------:R-:W-:Y:S01]  /*0c10*/  IADD3.X R87, PT, PT, RZ, R46, RZ, P2, !PT ;  /* 0x0000002eff577210 */ /* 0x000fe200017fe4ff */
[----:B------:R-:W1:Y:S08]  /*0c20*/  LDC.64 R24, c[0x0][0x418] ;  /* 0x00010600ff187b82 */ /* 0x000e700000000a00 */
[----:B------:R-:W4:Y:S01]  /*0c30*/  LDC.64 R28, c[0x0][0x428] ;  /* 0x00010a00ff1c7b82 */ /* 0x000f220000000a00 */
[----:B0-----:R-:W-:Y:S01]  /*0c40*/  IMAD.WIDE.U32 R2, R22, UR18, R4 ;  /* 0x0000001216027c25 */ /* 0x001fe2000f8e0004 */
[----:B--2---:R-:W-:-:S03]  /*0c50*/  IADD3 R75, PT, PT, -R4, UR4, RZ ;  /* 0x00000004044b7c10 */ /* 0x004fc6000fffe1ff */
[----:B------:R-:W-:Y:S01]  /*0c60*/  IMAD R3, R23, UR18, R3 ;  /* 0x0000001217037c24 */ /* 0x000fe2000f8e0203 */
[-C--:B------:R-:W-:Y:S01]  /*0c70*/  ISETP.GE.AND P6, PT, R56, R75.reuse, PT ;  /* 0x0000004b3800720c */ /* 0x080fe20003fc6270 */
[----:B---3--:R-:W-:Y:S01]  /*0c80*/  IMAD.WIDE.U32 R20, R26, UR18, R4 ;  /* 0x000000121a147c25 */ /* 0x008fe2000f8e0004 */
[-C--:B------:R-:W-:Y:S02]  /*0c90*/  ISETP.GE.AND P2, PT, R68, R75.reuse, PT ;  /* 0x0000004b4400720c */ /* 0x080fe40003f46270 */
[----:B------:R-:W-:Y:S01]  /*0ca0*/  PRMT R33, RZ, 0x7610, R33 ;  /* 0x00007610ff217816 */ /* 0x000fe20000000021 */
[----:B------:R-:W-:Y:S01]  /*0cb0*/  IMAD R21, R27, UR18, R21 ;  /* 0x000000121b157c24 */ /* 0x000fe2000f8e0215 */
[-C--:B------:R-:W-:Y:S01]  /*0cc0*/  ISETP.GE.AND P4, PT, R70, R75.reuse, PT ;  /* 0x0000004b4600720c */ /* 0x080fe20003f86270 */
[----:B------:R-:W-:Y:S01]  /*0cd0*/  BAR.SYNC.DEFER_BLOCKING 0x0 ;  /* 0x0000000000007b1d */ /* 0x000fe20000010000 */
[----:B------:R-:W-:Y:S01]  /*0ce0*/  ISETP.GE.AND P5, PT, R71, R75, PT ;  /* 0x0000004b4700720c */ /* 0x000fe20003fa6270 */
[----:B-1----:R-:W-:Y:S01]  /*0cf0*/  IMAD.WIDE.U32 R2, R37, R24, R2 ;  /* 0x0000001825027225 */ /* 0x002fe200078e0002 */
[----:B------:R-:W-:-:S02]  /*0d00*/  PRMT R27, RZ, 0x7610, R27 ;  /* 0x00007610ff1b7816 */ /* 0x000fc4000000001b */
[----:B------:R-:W-:Y:S01]  /*0d10*/  PRMT R24, RZ, 0x7610, R24 ;  /* 0x00007610ff187816 */ /* 0x000fe20000000018 */
[C---:B------:R-:W-:Y:S01]  /*0d20*/  IMAD R23, R37.reuse, R25, R3 ;  /* 0x0000001925177224 */ /* 0x040fe200078e0203 */
[C---:B------:R-:W-:Y:S01]  /*0d30*/  IADD3 R22, P0, PT, R56.reuse, R2, RZ ;  /* 0x0000000238167210 */ /* 0x040fe20007f1e0ff */
[----:B------:R-:W0:Y:S01]  /*0d40*/  S2R R79, SR_LANEID ;  /* 0x00000000004f7919 */ /* 0x000e220000000000 */
[----:B------:R-:W-:Y:S01]  /*0d50*/  PRMT R25, RZ, 0x7610, R25 ;  /* 0x00007610ff197816 */ /* 0x000fe20000000019 */
[C---:B----4-:R-:W-:Y:S01]  /*0d60*/  IMAD.WIDE.U32 R20, R37.reuse, R28, R20 ;  /* 0x0000001c25147225 */ /* 0x050fe200078e0014 */
[----:B------:R-:W1:Y:S03]  /*0d70*/  S2UR UR5, SR_CgaCtaId ;  /* 0x00000000000579c3 */ /* 0x000e660000008800 */
[----:B------:R-:W-:Y:S01]  /*0d80*/  IMAD R3, R37, R29, R21 ;  /* 0x0000001d25037224 */ /* 0x000fe200078e0215 */
[----:B------:R-:W-:-:S02]  /*0d90*/  IADD3 R0, P1, PT, R56, R20, RZ ;  /* 0x0000001438007210 */ /* 0x000fc40007f3e0ff */
[----:B------:R-:W-:Y:S02]  /*0da0*/  IADD3.X R21, PT, PT, RZ, R23, RZ, P0, !PT ;  /* 0x00000017ff157210 */ /* 0x000fe400007fe4ff */
[C---:B------:R-:W-:Y:S01]  /*0db0*/  LEA R20, P0, R22.reuse, UR6, 0x1 ;  /* 0x0000000616147c11 */ /* 0x040fe2000f8008ff */
[----:B------:R-:W2:Y:S01]  /*0dc0*/  LDC.64 R134, c[0x0][0x508] ;  /* 0x00014200ff867b82 */ /* 0x000ea20000000a00 */
[----:B------:R-:W-:Y:S02]  /*0dd0*/  IADD3.X R3, PT, PT, RZ, R3, RZ, P1, !PT ;  /* 0x00000003ff037210 */ /* 0x000fe40000ffe4ff */
[----:B------:R-:W-:Y:S01]  /*0de0*/  LEA.HI.X R21, R22, UR7, R21, 0x1, P0 ;  /* 0x0000000716157c11 */ /* 0x000fe200080f0c15 */
[----:B------:R-:W-:Y:S01]  /*0df0*/  UMOV UR4, 0x400 ;  /* 0x0000040000047882 */ /* 0x000fe20000000000 */
[----:B------:R-:W-:Y:S01]  /*0e00*/  IADD3 R22, P0, PT, R89, R40, RZ ;  /* 0x0000002859167210 */ /* 0x000fe20007f1e0ff */
[----:B------:R-:W3:Y:S01]  /*0e10*/  LDCU.64 UR6, c[0x0][0x510] ;  /* 0x0000a200ff0677ac */ /* 0x000ee20008000a00 */
[----:B------:R-:W-:-:S02]  /*0e20*/  LEA R2, P1, R0, UR8, 0x1 ;  /* 0x0000000800027c11 */ /* 0x000fc4000f8208ff */
[----:B------:R-:W-:Y:S02]  /*0e30*/  IADD3.X R23, PT, PT, RZ, R42, RZ, P0, !PT ;  /* 0x0000002aff177210 */ /* 0x000fe400007fe4ff */
[-C--:B------:R-:W-:Y:S02]  /*0e40*/  ISETP.GE.AND P0, PT, R66, R75.reuse, PT ;  /* 0x0000004b4200720c */ /* 0x080fe40003f06270 */
[----:B------:R-:W-:Y:S01]  /*0e50*/  LEA.HI.X R3, R0, UR9, R3, 0x1, P1 ;  /* 0x0000000900037c11 */ /* 0x000fe200088f0c03 */
[----:B------:R-:W4:Y:S01]  /*0e60*/  @!P6 LDG.E.U16 R25, desc[UR16][R22.64] ;  /* 0x000000101619e981 */ /* 0x000f22000c1e1500 */
[----:B------:R-:W-:Y:S02]  /*0e70*/  PRMT R0, RZ, 0x7610, R0 ;  /* 0x00007610ff007816 */ /* 0x000fe40000000000 */
[----:B------:R-:W-:Y:S01]  /*0e80*/  PRMT R29, RZ, 0x7610, R29 ;  /* 0x00007610ff1d7816 */ /* 0x000fe2000000001d */
[----:B------:R-:W3:Y:S01]  /*0e90*/  @!P4 LDG.E.U16 R31, desc[UR16][R22.64+0x140] ;  /* 0x00014010161fc981 */ /* 0x000ee2000c1e1500 */
[----:B------:R-:W-:-:S02]  /*0ea0*/  ISETP.GE.AND P1, PT, R67, R75, PT ;  /* 0x0000004b4300720c */ /* 0x000fc40003f26270 */
[----:B------:R-:W-:Y:S01]  /*0eb0*/  PRMT R26, RZ, 0x7610, R26 ;  /* 0x00007610ff1a7816 */ /* 0x000fe2000000001a */
[----:B-1----:R-:W-:Y:S01]  /*0ec0*/  ULEA UR5, UR5, UR4, 0x18 ;  /* 0x0000000405057291 */ /* 0x002fe2000f8ec0ff */
[----:B------:R-:W-:Y:S01]  /*0ed0*/  IADD3.X R89, PT, PT, RZ, R50, RZ, P3, !PT ;  /* 0x00000032ff597210 */ /* 0x000fe20001ffe4ff */
[----:B------:R-:W2:Y:S01]  /*0ee0*/  @!P0 LDG.E.U16 R0, desc[UR16][R22.64+0x40] ;  /* 0x0000401016008981 */ /* 0x000ea2000c1e1500 */
[-C--:B------:R-:W-:Y:S01]  /*0ef0*/  ISETP.GE.AND P3, PT, R69, R75.reuse, PT ;  /* 0x0000004b4500720c */ /* 0x080fe20003f66270 */
[----:B------:R-:W1:Y:S01]  /*0f00*/  LDCU.64 UR8, c[0x0][0x558] ;  /* 0x0000ab00ff0877ac */ /* 0x000e620008000a00 */
[----:B------:R-:W-:Y:S01]  /*0f10*/  ISETP.GE.AND P6, PT, R72, R75, PT ;  /* 0x0000004b4800720c */ /* 0x000fe20003fc6270 */
[----:B------:R-:W3:Y:S01]  /*0f20*/  @!P2 LDG.E.U16 R29, desc[UR16][R22.64+0xc0] ;  /* 0x0000c010161da981 */ /* 0x000ee2000c1e1500 */
[C---:B0-----:R-:W-:Y:S01]  /*0f30*/  IADD3 R28, PT, PT, R79.reuse, 0x20, RZ ;  /* 0x000000204f1c7810 */ /* 0x041fe20007ffe0ff */
[----:B------:R-:W0:Y:S02]  /*0f40*/  LDCU UR4, c[0x0][0x38c] ;  /* 0x00007180ff0477ac */ /* 0x000e240008000800 */
[----:B------:R-:W3:Y:S04]  /*0f50*/  @!P1 LDG.E.U16 R27, desc[UR16][R22.64+0x80] ;  /* 0x00008010161b9981 */ /* 0x000ee8000c1e1500 */
[----:B------:R-:W3:Y:S04]  /*0f60*/  @!P5 LDG.E.U16 R26, desc[UR16][R22.64+0x180] ;  /* 0x00018010161ad981 */ /* 0x000ee8000c1e1500 */
[----:B------:R-:W3:Y:S04]  /*0f70*/  @!P3 LDG.E.U16 R24, desc[UR16][R22.64+0x100] ;  /* 0x000100101618b981 */ /* 0x000ee8000c1e1500 */
[----:B------:R1:W3:Y:S01]  /*0f80*/  @!P6 LDG.E.U16 R33, desc[UR16][R22.64+0x1c0] ;  /* 0x0001c0101621e981 */ /* 0x0002e2000c1e1500 */
[----:B------:R-:W-:-:S02]  /*0f90*/  IADD3 R30, PT, PT, R79, 0x40, RZ ;  /* 0x000000404f1e7810 */ /* 0x000fc40007ffe0ff */
[CC--:B------:R-:W-:Y:S02]  /*0fa0*/  LEA.HI.SX32 R76, R79.reuse, R79.reuse, 0x1b ;  /* 0x0000004f4f4c7211 */ /* 0x0c0fe400078fdaff */
[-C--:B------:R-:W-:Y:S02]  /*0fb0*/  LEA.HI.SX32 R28, R28, R79.reuse, 0x1b ;  /* 0x0000004f1c1c7211 */ /* 0x080fe400078fdaff */
[----:B------:R-:W-:Y:S02]  /*0fc0*/  LEA.HI.SX32 R30, R30, R79, 0x1b ;  /* 0x0000004f1e1e7211 */ /* 0x000fe400078fdaff */
[----:B------:R-:W-:Y:S02]  /*0fd0*/  LEA R76, R76, UR5, 0x1 ;  /* 0x000000054c4c7c11 */ /* 0x000fe4000f8e08ff */
[----:B------:R-:W-:Y:S02]  /*0fe0*/  LEA R77, R28, UR5, 0x1 ;  /* 0x000000051c4d7c11 */ /* 0x000fe4000f8e08ff */
[----:B-1----:R-:W-:-:S02]  /*0ff0*/  IADD3 R22, PT, PT, R79, 0x60, RZ ;  /* 0x000000604f167810 */ /* 0x002fc40007ffe0ff */
        /* <DEDUP_REMOVED lines=15> */
[----:B------:R-:W-:Y:S02]  /*10f0*/  P2R R91, PR, RZ, 0x1 ;  /* 0x00000001ff5b7803 */ /* 0x000fe40000000000 */
[----:B------:R-:W-:Y:S02]  /*1100*/  ISETP.GE.AND P0, PT, R56, R75, PT ;  /* 0x0000004b3800720c */ /* 0x000fe40003f06270 */
[----:B------:R-:W-:-:S02]  /*1110*/  PRMT R90, RZ, 0x7610, R90 ;  /* 0x00007610ff5a7816 */ /* 0x000fc4000000005a */
[----:B------:R-:W-:Y:S02]  /*1120*/  PRMT R35, RZ, 0x7610, R35 ;  /* 0x00007610ff237816 */ /* 0x000fe40000000023 */
[----:B------:R-:W-:Y:S01]  /*1130*/  PRMT R92, RZ, 0x7610, R92 ;  /* 0x00007610ff5c7816 */ /* 0x000fe2000000005c */
[----:B----4-:R-:W-:Y:S04]  /*1140*/  STS.U16 [R76], R25 ;  /* 0x000000194c007388 */ /* 0x010fe80000000400 */
[----:B--2---:R1:W-:Y:S02]  /*1150*/  STS.U16 [R77+0x40], R0 ;  /* 0x000040004d007388 */ /* 0x0043e40000000400 */
[----:B-1----:R-:W-:Y:S02]  /*1160*/  SHF.L.U32 R0, R79, 0x3, RZ ;  /* 0x000000034f007819 */ /* 0x002fe400000006ff */
[----:B---3--:R1:W-:Y:S02]  /*1170*/  STS.U16 [R78+0x80], R27 ;  /* 0x0000801b4e007388 */ /* 0x0083e40000000400 */
[----:B------:R-:W-:-:S02]  /*1180*/  LEA.HI.SX32 R85, R0, R0, 0x1b ;  /* 0x0000000000557211 */ /* 0x000fc400078fdaff */
[----:B------:R2:W-:Y:S02]  /*1190*/  STS.U16 [R80+0xc0], R29 ;  /* 0x0000c01d50007388 */ /* 0x0005e40000000400 */
[----:B------:R-:W-:Y:S02]  /*11a0*/  LEA R85, R85, UR5, 0x1 ;  /* 0x0000000555557c11 */ /* 0x000fe4000f8e08ff */
        /* <DEDUP_REMOVED lines=38> */
[----:B---3--:R1:W-:Y:S04]  /*1410*/  STS.U16 [R77+0x40], R90 ;  /* 0x0000405a4d007388 */ /* 0x0083e80000000400 */
[----:B------:R-:W-:Y:S04]  /*1420*/  STS.U16 [R78+0x80], R27 ;  /* 0x0000801b4e007388 */ /* 0x000fe80000000400 */
[----:B----4-:R-:W-:Y:S04]  /*1430*/  STS.U16 [R80+0xc0], R35 ;  /* 0x0000c02350007388 */ /* 0x010fe80000000400 */
        /* <DEDUP_REMOVED lines=35> */
[----:B------:R-:W-:Y:S04]  /*1670*/  STS.U16 [R78+0x80], R93 ;  /* 0x0000805d4e007388 */ /* 0x000fe80000000400 */
[----:B----4-:R1:W-:Y:S04]  /*1680*/  STS.U16 [R80+0xc0], R95 ;  /* 0x0000c05f50007388 */ /* 0x0103e80000000400 */
        /* <DEDUP_REMOVED lines=41> */
[----:B------:R-:W3:Y:S04]  /*1920*/  LDS.U16 R98, [R85+0x8] ;  /* 0x0000080055627984 */ /* 0x000ee80000000400 */
[----:B------:R-:W4:Y:S04]  /*1930*/  LDS.U16 R99, [R85+0xa] ;  /* 0x00000a0055637984 */ /* 0x000f280000000400 */
[----:B------:R-:W0:Y:S04]  /*1940*/  LDS.U16 R100, [R85+0xc] ;  /* 0x00000c0055647984 */ /* 0x000e280000000400 */
[----:B------:R-:W0:Y:S01]  /*1950*/  LDS.U16 R101, [R85+0xe] ;  /* 0x00000e0055657984 */ /* 0x000e220000000400 */
[----:B------:R-:W-:Y:S01]  /*1960*/  BAR.SYNC.DEFER_BLOCKING 0x0 ;  /* 0x0000000000007b1d */ /* 0x000fe20000010000 */
[----:B-1----:R-:W-:-:S02]  /*1970*/  PRMT R102, RZ, 0x7610, R102 ;  /* 0x00007610ff667816 */ /* 0x002fc40000000066 */
[----:B--2---:R-:W-:Y:S02]  /*1980*/  PRMT R95, RZ, 0x7610, R95 ;  /* 0x00007610ff5f7816 */ /* 0x004fe4000000005f */
[----:B------:R-:W-:Y:S02]  /*1990*/  PRMT R103, RZ, 0x7610, R103 ;  /* 0x00007610ff677816 */ /* 0x000fe40000000067 */
[----:B------:R-:W-:Y:S02]  /*19a0*/  PRMT R105, RZ, 0x7610, R105 ;  /* 0x00007610ff697816 */ /* 0x000fe40000000069 */
[----:B------:R-:W-:Y:S01]  /*19b0*/  PRMT R107, RZ, 0x7610, R107 ;  /* 0x00007610ff6b7816 */ /* 0x000fe2000000006b */
[----:B------:R-:W2:Y:S01]  /*19c0*/  @!P0 LDG.E.U16 R109, desc[UR16][R2.64] ;  /* 0x00000010026d8981 */ /* 0x000ea2000c1e1500 */
[----:B------:R-:W-:Y:S02]  /*19d0*/  ISETP.NE.AND P0, PT, R104, RZ, PT ;  /* 0x000000ff6800720c */ /* 0x000fe40003f05270 */
[----:B------:R-:W-:Y:S01]  /*19e0*/  PRMT R104, RZ, 0x7610, R104 ;  /* 0x00007610ff687816 */ /* 0x000fe20000000068 */
[----:B------:R-:W2:Y:S04]  /*19f0*/  @!P1 LDG.E.U16 R95, desc[UR16][R2.64+0x80] ;  /* 0x00008010025f9981 */ /* 0x000ea8000c1e1500 */
[----:B------:R-:W2:Y:S04]  /*1a00*/  @!P2 LDG.E.U16 R103, desc[UR16][R2.64+0xc0] ;  /* 0x0000c0100267a981 */ /* 0x000ea8000c1e1500 */
[----:B------:R-:W2:Y:S04]  /*1a10*/  @!P3 LDG.E.U16 R104, desc[UR16][R2.64+0x100] ;  /* 0x000100100268b981 */ /* 0x000ea8000c1e1500 */
[----:B------:R-:W2:Y:S04]  /*1a20*/  @!P0 LDG.E.U16 R102, desc[UR16][R2.64+0x40] ;  /* 0x0000401002668981 */ /* 0x000ea8000c1e1500 */
[----:B------:R-:W2:Y:S04]  /*1a30*/  @!P4 LDG.E.U16 R105, desc[UR16][R2.64+0x140] ;  /* 0x000140100269c981 */ /* 0x000ea8000c1e1500 */
[----:B------:R-:W2:Y:S04]  /*1a40*/  @!P5 LDG.E.U16 R106, desc[UR16][R2.64+0x180] ;  /* 0x00018010026ad981 */ /* 0x000ea8000c1e1500 */
[----:B------:R1:W2:Y:S01]  /*1a50*/  @!P6 LDG.E.U16 R107, desc[UR16][R2.64+0x1c0] ;  /* 0x0001c010026be981 */ /* 0x0002a2000c1e1500 */
[----:B---3--:R-:W-:-:S02]  /*1a60*/  HADD2.F32 R114, -RZ, R98.H0_H0 ;  /* 0x20000062ff727230 */ /* 0x008fc40000004100 */
[----:B------:R-:W-:Y:S02]  /*1a70*/  HADD2.F32 R108, -RZ, R20.H0_H0 ;  /* 0x20000014ff6c7230 */ /* 0x000fe40000004100 */
[----:B------:R-:W-:Y:S02]  /*1a80*/  HADD2.F32 R112, -RZ, R97.H0_H0 ;  /* 0x20000061ff707230 */ /* 0x000fe40000004100 */
[----:B-1----:R-:W-:Y:S01]  /*1a90*/  FMUL.FTZ R3, R114, -1.4426950216293334961 ;  /* 0xbfb8aa3b72037820 */ /* 0x002fe20000410000 */
[----:B------:R-:W-:Y:S02]  /*1aa0*/  FMUL.FTZ R20, R108, -1.4426950216293334961 ;  /* 0xbfb8aa3b6c147820 */ /* 0x000fe40000410000 */
[----:B------:R-:W-:Y:S01]  /*1ab0*/  FMUL.FTZ R2, R112, -1.4426950216293334961 ;  /* 0xbfb8aa3b70027820 */ /* 0x000fe20000410000 */
[----:B------:R-:W-:Y:S01]  /*1ac0*/  MUFU.EX2 R115, R3 ;  /* 0x0000000300737308 */ /* 0x000fe20000000800 */
[----:B------:R-:W-:-:S07]  /*1ad0*/  HADD2.F32 R111, -RZ, R96.H0_H0 ;  /* 0x20000060ff6f7230 */ /* 0x000fce0000004100 */
[----:B------:R-:W1:Y:S01]  /*1ae0*/  MUFU.EX2 R20, R20 ;  /* 0x0000001400147308 */ /* 0x000e620000000800 */
[----:B------:R-:W-:Y:S02]  /*1af0*/  HADD2.F32 R110, -RZ, R21.H0_H0 ;  /* 0x20000015ff6e7230 */ /* 0x000fe40000004100 */
[----:B------:R-:W-:-:S05]  /*1b00*/  FMUL.FTZ R96, R111, -1.4426950216293334961 ;  /* 0xbfb8aa3b6f607820 */ /* 0x000fca0000410000 */
[----:B------:R-:W-:Y:S01]  /*1b10*/  MUFU.EX2 R113, R2 ;  /* 0x0000000200717308 */ /* 0x000fe20000000800 */
[----:B------:R-:W-:-:S07]  /*1b20*/  FMUL.FTZ R21, R110, -1.4426950216293334961 ;  /* 0xbfb8aa3b6e157820 */ /* 0x000fce0000410000 */
[----:B------:R-:W-:Y:S01]  /*1b30*/  MUFU.EX2 R96, R96 ;  /* 0x0000006000607308 */ /* 0x000fe20000000800 */
[----:B-1----:R-:W-:Y:S01]  /*1b40*/  FADD.FTZ R20, R20, 1 ;  /* 0x3f80000014147421 */ /* 0x002fe20000010000 */
[----:B----4-:R-:W-:-:S06]  /*1b50*/  HADD2.F32 R116, -RZ, R99.H0_H0 ;  /* 0x20000063ff747230 */ /* 0x010fcc0000004100 */
[----:B------:R-:W1:Y:S01]  /*1b60*/  MUFU.EX2 R21, R21 ;  /* 0x0000001500157308 */ /* 0x000e620000000800 */
[----:B------:R-:W-:Y:S01]  /*1b70*/  FMUL.FTZ R98, R116, -1.4426950216293334961 ;  /* 0xbfb8aa3b74627820 */ /* 0x000fe20000410000 */
[----:B0-----:R-:W-:-:S06]  /*1b80*/  HADD2.F32 R118, -RZ, R100.H0_H0 ;  /* 0x20000064ff767230 */ /* 0x001fcc0000004100 */
[----:B------:R-:W-:Y:S01]  /*1b90*/  MUFU.RCP R99, R20 ;  /* 0x0000001400637308 */ /* 0x000fe20000001000 */
[----:B------:R-:W-:-:S07]  /*1ba0*/  HADD2.F32 R122, -RZ, R101.H0_H0 ;  /* 0x20000065ff7a7230 */ /* 0x000fce0000004100 */
[----:B------:R0:W3:Y:S01]  /*1bb0*/  MUFU.EX2 R100, R98 ;  /* 0x0000006200647308 */ /* 0x0000e20000000800 */
[----:B-1----:R-:W-:Y:S01]  /*1bc0*/  FADD.FTZ R97, R21, 1 ;  /* 0x3f80000015617421 */ /* 0x002fe20000010000 */
[----:B0-----:R-:W-:Y:S01]  /*1bd0*/  FADD.FTZ R98, R96, 1 ;  /* 0x3f80000060627421 */ /* 0x001fe20000010000 */
[----:B------:R-:W-:Y:S01]  /*1be0*/  FMUL.FTZ R101, R118, -1.4426950216293334961 ;  /* 0xbfb8aa3b76657820 */ /* 0x000fe20000410000 */
[----:B------:R-:W-:Y:S01]  /*1bf0*/  FADD.FTZ R113, R113, 1 ;  /* 0x3f80000071717421 */ /* 0x000fe20000010000 */
[----:B------:R-:W-:Y:S01]  /*1c00*/  FADD.FTZ R115, R115, 1 ;  /* 0x3f80000073737421 */ /* 0x000fe20000010000 */
[----:B------:R-:W-:-:S04]  /*1c10*/  HADD2.F32 R0, -RZ, R0.H0_H0 ;  /* 0x20000000ff007230 */ /* 0x000fc80000004100 */
[----:B------:R-:W-:Y:S01]  /*1c20*/  MUFU.RCP R113, R113 ;  /* 0x0000007100717308 */ /* 0x000fe20000001000 */
[----:B------:R-:W-:-:S07]  /*1c30*/  HADD2.F32 R88, -RZ, R88.H0_H0 ;  /* 0x20000058ff587230 */ /* 0x000fce0000004100 */
[----:B------:R-:W0:Y:S01]  /*1c40*/  MUFU.RCP R115, R115 ;  /* 0x0000007300737308 */ /* 0x000e220000001000 */
[----:B---3--:R-:W-:Y:S01]  /*1c50*/  FADD.FTZ R100, R100, 1 ;  /* 0x3f80000064647421 */ /* 0x008fe20000010000 */
[----:B------:R-:W-:Y:S02]  /*1c60*/  HADD2.F32 R91, -RZ, R91.H0_H0 ;  /* 0x2000005bff5b7230 */ /* 0x000fe40000004100 */
[----:B------:R-:W-:-:S04]  /*1c70*/  HADD2.F32 R89, -RZ, R89.H0_H0 ;  /* 0x20000059ff597230 */ /* 0x000fc80000004100 */
[----:B------:R-:W-:Y:S01]  /*1c80*/  MUFU.RCP R119, R100 ;  /* 0x0000006400777308 */ /* 0x000fe20000001000 */
[----:B0-----:R-:W-:-:S04]  /*1c90*/  FADD.FTZ R117, -R115, 1 ;  /* 0x3f80000073757421 */ /* 0x001fc80000010100 */
[----:B------:R-:W-:Y:S01]  /*1ca0*/  FFMA.FTZ R117, R114, R117, 1 ;  /* 0x3f80000072757423 */ /* 0x000fe20000010075 */
[----:B------:R-:W-:Y:S01]  /*1cb0*/  HADD2.F32 R93, -RZ, R93.H0_H0 ;  /* 0x2000005dff5d7230 */ /* 0x000fe20000004100 */
[----:B------:R-:W-:Y:S01]  /*1cc0*/  ISETP.NE.AND P0, PT, R12, RZ, PT ;  /* 0x000000ff0c00720c */ /* 0x000fe20003f05270 */
[----:B--2---:R-:W-:Y:S04]  /*1cd0*/  STS.U16 [R76], R109 ;  /* 0x0000006d4c007388 */ /* 0x004fe80000000400 */
        /* <DEDUP_REMOVED lines=8> */
[----:B------:R-:W2:Y:S04]  /*1d60*/  LDS.U16 R3, [R85+0x2] ;  /* 0x0000020055037984 */ /* 0x000ea80000000400 */
[----:B------:R-:W3:Y:S01]  /*1d70*/  LDS.U16 R2, [R85] ;  /* 0x0000000055027984 */ /* 0x000ee20000000400 */
[----:B0-----:R-:W-:-:S03]  /*1d80*/  FMUL.FTZ R102, R122, -1.4426950216293334961 ;  /* 0xbfb8aa3b7a667820 */ /* 0x001fc60000410000 */
[----:B------:R-:W0:Y:S04]  /*1d90*/  LDS.U16 R95, [R85+0x6] ;  /* 0x00000600555f7984 */ /* 0x000e280000000400 */
[----:B------:R-:W4:Y:S01]  /*1da0*/  LDS.U16 R96, [R85+0x8] ;  /* 0x0000080055607984 */ /* 0x000f220000000400 */
[----:B-1----:R-:W-:Y:S03]  /*1db0*/  MUFU.EX2 R106, R102 ;  /* 0x00000066006a7308 */ /* 0x002fe60000000800 */
[----:B------:R-:W1:Y:S05]  /*1dc0*/  LDS.U16 R21, [R85+0x4] ;  /* 0x0000040055157984 */ /* 0x000e6a0000000400 */
[----:B------:R-:W-:Y:S08]  /*1dd0*/  MUFU.EX2 R109, R101 ;  /* 0x00000065006d7308 */ /* 0x000ff00000000800 */
[----:B------:R2:W0:Y:S02]  /*1de0*/  MUFU.RCP R105, R97 ;  /* 0x0000006100697308 */ /* 0x0004240000001000 */
[----:B--2---:R-:W2:Y:S01]  /*1df0*/  LDS.U16 R97, [R85+0xa] ;  /* 0x00000a0055617984 */ /* 0x004ea20000000400 */
[----:B------:R-:W-:-:S02]  /*1e00*/  HADD2.F32 R102, -RZ, R3.H0_H0 ;  /* 0x20000003ff667230 */ /* 0x000fc40000004100 */
[----:B------:R-:W-:Y:S01]  /*1e10*/  FADD.FTZ R3, -R99, 1 ;  /* 0x3f80000063037421 */ /* 0x000fe20000010100 */
[----:B---3--:R-:W-:-:S03]  /*1e20*/  HADD2.F32 R101, -RZ, R2.H0_H0 ;  /* 0x20000002ff657230 */ /* 0x008fc60000004100 */
[----:B------:R-:W-:Y:S01]  /*1e30*/  FFMA.FTZ R103, R108, R3, 1 ;  /* 0x3f8000006c677423 */ /* 0x000fe20000010003 */
[----:B------:R-:W3:Y:S04]  /*1e40*/  LDS.U16 R2, [R85+0xc] ;  /* 0x00000c0055027984 */ /* 0x000ee80000000400 */
[----:B------:R-:W3:Y:S01]  /*1e50*/  LDS.U16 R3, [R85+0xe] ;  /* 0x00000e0055037984 */ /* 0x000ee20000000400 */
[----:B------:R-:W-:Y:S01]  /*1e60*/  FMUL.FTZ R20, R0, R101 ;  /* 0x0000006500147220 */ /* 0x000fe20000410000 */
[----:B------:R4:W2:Y:S01]  /*1e70*/  MUFU.RCP R104, R98 ;  /* 0x0000006200687308 */ /* 0x0008a20000001000 */
[----:B0-----:R-:W-:Y:S02]  /*1e80*/  FADD.FTZ R107, -R105, 1 ;  /* 0x3f800000696b7421 */ /* 0x001fe40000010100 */
[----:B------:R-:W-:Y:S01]  /*1e90*/  FMUL.FTZ R20, R99, R20 ;  /* 0x0000001463147220 */ /* 0x000fe20000410000 */
[----:B------:R-:W-:Y:S01]  /*1ea0*/  FADD.FTZ R120, R109, 1 ;  /* 0x3f8000006d787421 */ /* 0x000fe20000010000 */
[----:B------:R-:W-:Y:S01]  /*1eb0*/  FADD.FTZ R124, R106, 1 ;  /* 0x3f8000006a7c7421 */ /* 0x000fe20000010000 */
[----:B----4-:R-:W-:Y:S01]  /*1ec0*/  FMUL.FTZ R98, R88, R102 ;  /* 0x0000006658627220 */ /* 0x010fe20000410000 */
[----:B------:R-:W-:Y:S01]  /*1ed0*/  FMUL.FTZ R103, R20, R103 ;  /* 0x0000006714677220 */ /* 0x000fe20000410000 */
[----:B------:R-:W-:Y:S01]  /*1ee0*/  FFMA.FTZ R107, R110, R107, 1 ;  /* 0x3f8000006e6b7423 */ /* 0x000fe2000001006b */
[----:B------:R-:W-:-:S02]  /*1ef0*/  HADD2.F32 R20, -RZ, R90.H0_H0 ;  /* 0x2000005aff147230 */ /* 0x000fc40000004100 */
[----:B------:R-:W-:Y:S01]  /*1f00*/  FMUL.FTZ R98, R105, R98 ;  /* 0x0000006269627220 */ /* 0x000fe20000410000 */
[----:B------:R-:W-:Y:S02]  /*1f10*/  HADD2.F32 R106, -RZ, R95.H0_H0 ;  /* 0x2000005fff6a7230 */ /* 0x000fe40000004100 */
[----:B------:R-:W-:Y:S01]  /*1f20*/  HADD2.F32 R109, -RZ, R96.H0_H0 ;  /* 0x20000060ff6d7230 */ /* 0x000fe20000004100 */
[----:B------:R3:W0:Y:S01]  /*1f30*/  MUFU.RCP R121, R120 ;  /* 0x0000007800797308 */ /* 0x0006220000001000 */
[----:B------:R-:W-:Y:S01]  /*1f40*/  FMUL.FTZ R98, R98, R107 ;  /* 0x0000006b62627220 */ /* 0x000fe20000410000 */
[----:B------:R-:W-:Y:S01]  /*1f50*/  FADD.FTZ R107, -R113, 1 ;  /* 0x3f800000716b7421 */ /* 0x000fe20000010100 */
[----:B-1----:R-:W-:Y:S02]  /*1f60*/  HADD2.F32 R21, -RZ, R21.H0_H0 ;  /* 0x20000015ff157230 */ /* 0x002fe40000004100 */
[----:B------:R-:W-:Y:S01]  /*1f70*/  FMUL.FTZ R96, R20, R106 ;  /* 0x0000006a14607220 */ /* 0x000fe20000410000 */
[----:B------:R-:W-:-:S02]  /*1f80*/  FMUL.FTZ R100, R91, R109 ;  /* 0x0000006d5b647220 */ /* 0x000fc40000410000 */
[----:B------:R1:W4:Y:S01]  /*1f90*/  MUFU.RCP R125, R124 ;  /* 0x0000007c007d7308 */ /* 0x0003220000001000 */
[----:B------:R-:W-:Y:S01]  /*1fa0*/  FFMA.FTZ R107, R112, R107, 1 ;  /* 0x3f800000706b7423 */ /* 0x000fe2000001006b */
[----:B------:R-:W-:Y:S01]  /*1fb0*/  FMUL.FTZ R96, R113, R96 ;  /* 0x0000006071607220 */ /* 0x000fe20000410000 */
[----:B------:R-:W-:Y:S01]  /*1fc0*/  FMUL.FTZ R100, R115, R100 ;  /* 0x0000006473647220 */ /* 0x000fe20000410000 */
[----:B--2---:R-:W-:Y:S01]  /*1fd0*/  FADD.FTZ R90, -R104, 1 ;  /* 0x3f800000685a7421 */ /* 0x004fe20000010100 */
[----:B------:R-:W-:Y:S01]  /*1fe0*/  FMUL.FTZ R95, R89, R21 ;  /* 0x00000015595f7220 */ /* 0x000fe20000410000 */
[----:B------:R-:W-:Y:S01]  /*1ff0*/  FMUL.FTZ R107, R96, R107 ;  /* 0x0000006b606b7220 */ /* 0x000fe20000410000 */
[----:B------:R-:W-:Y:S01]  /*2000*/  FMUL.FTZ R117, R100, R117 ;  /* 0x0000007564757220 */ /* 0x000fe20000410000 */
[----:B------:R-:W-:Y:S01]  /*2010*/  FFMA.FTZ R90, R111, R90, 1 ;  /* 0x3f8000006f5a7423 */ /* 0x000fe2000001005a */
[----:B------:R-:W-:Y:S01]  /*2020*/  FMUL.FTZ R95, R104, R95 ;  /* 0x0000005f685f7220 */ /* 0x000fe20000410000 */
[----:B------:R-:W-:-:S02]  /*2030*/  HADD2.F32 R96, -RZ, R92.H0_H0 ;  /* 0x2000005cff607230 */ /* 0x000fc40000004100 */
[----:B------:R-:W-:Y:S02]  /*2040*/  HADD2.F32 R97, -RZ, R97.H0_H0 ;  /* 0x20000061ff617230 */ /* 0x000fe40000004100 */
[----:B---3--:R-:W-:Y:S02]  /*2050*/  HADD2.F32 R120, -RZ, R2.H0_H0 ;  /* 0x20000002ff787230 */ /* 0x008fe40000004100 */
[----:B------:R-:W-:Y:S02]  /*2060*/  HADD2.F32 R100, -RZ, R94.H0_H0 ;  /* 0x2000005eff647230 */ /* 0x000fe40000004100 */
[----:B-1----:R-:W-:Y:S02]  /*2070*/  HADD2.F32 R124, -RZ, R3.H0_H0 ;  /* 0x20000003ff7c7230 */ /* 0x002fe40000004100 */
[----:B------:R-:W-:Y:S01]  /*2080*/  FMUL.FTZ R90, R95, R90 ;  /* 0x0000005a5f5a7220 */ /* 0x000fe20000410000 */
[----:B------:R-:W-:Y:S01]  /*2090*/  FADD.FTZ R95, -R119, 1 ;  /* 0x3f800000775f7421 */ /* 0x000fe20000010100 */
[----:B------:R-:W-:Y:S01]  /*20a0*/  FMUL.FTZ R2, R96, R97 ;  /* 0x0000006160027220 */ /* 0x000fe20000410000 */
[----:B0-----:R-:W-:Y:S01]  /*20b0*/  FADD.FTZ R123, -R121, 1 ;  /* 0x3f800000797b7421 */ /* 0x001fe20000010100 */
[----:B------:R-:W-:Y:S01]  /*20c0*/  FMUL.FTZ R92, R93, R120 ;  /* 0x000000785d5c7220 */ /* 0x000fe20000410000 */
[----:B----4-:R-:W-:Y:S01]  /*20d0*/  FADD.FTZ R3, -R125, 1 ;  /* 0x3f8000007d037421 */ /* 0x010fe20000010100 */
[----:B------:R-:W-:Y:S01]  /*20e0*/  FMUL.FTZ R94, R100, R124 ;  /* 0x0000007c645e7220 */ /* 0x000fe20000410000 */
        /* <DEDUP_REMOVED lines=8> */
[----:B------:R-:W-:Y:S01]  /*2170*/  BAR.SYNC.DEFER_BLOCKING 0x0 ;  /* 0x0000000000007b1d */ /* 0x000fe20000010000 */
[----:B------:R-:W-:Y:S01]  /*2180*/  FMUL.FTZ R3, R94, R3 ;  /* 0x000000035e037220 */ /* 0x000fe20000410000 */
[----:B------:R-:W-:-:S02]  /*2190*/  F2FP.F16.F32.PACK_AB R98, R98, R103 ;  /* 0x000000676262723e */ /* 0x000fc400000000ff */
[----:B------:R-:W-:Y:S02]  /*21a0*/  F2FP.F16.F32.PACK_AB R90, R107, R90 ;  /* 0x0000005a6b5a723e */ /* 0x000fe400000000ff */
[----:B------:R-:W-:Y:S02]  /*21b0*/  F2FP.F16.F32.PACK_AB R2, R2, R117 ;  /* 0x000000750202723e */ /* 0x000fe400000000ff */
[----:B------:R-:W-:Y:S02]  /*21c0*/  F2FP.F16.F32.PACK_AB R3, R3, R92 ;  /* 0x0000005c0303723e */ /* 0x000fe400000000ff */
[----:B------:R-:W-:Y:S02]  /*21d0*/  PRMT R95, R98, 0x7632, R95 ;  /* 0x00007632625f7816 */ /* 0x000fe4000000005f */
        /* <DEDUP_REMOVED lines=22> */
[----:B0-----:R-:W-:-:S05]  /*2340*/  IMAD.WIDE.U32 R2, R134, UR18, R4 ;  /* 0x0000001286027c25 */ /* 0x001fca000f8e0004 */
[----:B------:R-:W0:Y:S01]  /*2350*/  LDS R133, [UR5+0x210] ;  /* 0x00021005ff857984 */ /* 0x000e220008000800 */
[----:B------:R-:W-:Y:S02]  /*2360*/  IMAD R3, R135, UR18, R3 ;  /* 0x0000001287037c24 */ /* 0x000fe4000f8e0203 */
[----:B------:R-:W-:-:S04]  /*2370*/  IMAD.WIDE.U32 R2, R37, UR6, R2 ;  /* 0x0000000625027c25 */ /* 0x000fc8000f8e0002 */
[----:B------:R-:W-:Y:S01]  /*2380*/  IMAD R90, R37, UR7, R3 ;  /* 0x00000007255a7c24 */ /* 0x000fe2000f8e0203 */
[----:B------:R-:W-:Y:S01]  /*2390*/  IADD3 R3, P1, PT, R56, R2, RZ ;  /* 0x0000000238037210 */ /* 0x000fe20007f3e0ff */
[----:B------:R-:W1:Y:S03]  /*23a0*/  LDCU.64 UR6, c[0x0][0x490] ;  /* 0x00009200ff0677ac */ /* 0x000e660008000a00 */
[----:B------:R-:W-:Y:S02]  /*23b0*/  IADD3.X R90, PT, PT, RZ, R90, RZ, P1, !PT ;  /* 0x0000005aff5a7210 */ /* 0x000fe40000ffe4ff */
[----:B------:R-:W-:-:S04]  /*23c0*/  LEA R2, P1, R3, UR8, 0x1 ;  /* 0x0000000803027c11 */ /* 0x000fc8000f8208ff */
[----:B------:R-:W-:Y:S02]  /*23d0*/  LEA.HI.X R3, R3, UR9, R90, 0x1, P1 ;  /* 0x0000000903037c11 */ /* 0x000fe400088f0c5a */
        /* <DEDUP_REMOVED lines=45> */
[----:B------:R-:W0:Y:S01]  /*26b0*/  LDC.64 R104, c[0x0][0x430] ;  /* 0x00010c00ff687b82 */ /* 0x000e220000000a00 */
[----:B------:R-:W-:-:S02]  /*26c0*/  F2FP.F16.F32.PACK_AB R21, R106, R21 ;  /* 0x000000156a15723e */ /* 0x000fc400000000ff */
[----:B------:R-:W-:Y:S02]  /*26d0*/  F2FP.F16.F32.PACK_AB R2, R2, R109 ;  /* 0x0000006d0202723e */ /* 0x000fe400000000ff */
[----:B------:R-:W-:Y:S02]  /*26e0*/  F2FP.F16.F32.PACK_AB R118, R125, R118 ;  /* 0x000000767d76723e */ /* 0x000fe400000000ff */
[----:B------:R-:W-:Y:S01]  /*26f0*/  PRMT R3, R99, 0x7632, R3 ;  /* 0x0000763263037816 */ /* 0x000fe20000000003 */
[----:B------:R-:W1:Y:S01]  /*2700*/  LDC.64 R106, c[0x0][0x438] ;  /* 0x00010e00ff6a7b82 */ /* 0x000e620000000a00 */
[----:B------:R-:W-:Y:S02]  /*2710*/  PRMT R20, R21, 0x7632, R20 ;  /* 0x0000763215147816 */ /* 0x000fe40000000014 */
[----:B------:R-:W-:Y:S02]  /*2720*/  PRMT R101, R2, 0x7632, R101 ;  /* 0x0000763202657816 */ /* 0x000fe40000000065 */
[----:B------:R-:W-:Y:S01]  /*2730*/  PRMT R102, R118, 0x7632, R102 ;  /* 0x0000763276667816 */ /* 0x000fe20000000066 */
[----:B------:R-:W-:Y:S04]  /*2740*/  STS.U16 [R85], R99 ;  /* 0x0000006355007388 */ /* 0x000fe80000000400 */
[----:B------:R-:W-:Y:S04]  /*2750*/  STS.U16 [R85+0x2], R3 ;  /* 0x0000020355007388 */ /* 0x000fe80000000400 */
[----:B------:R-:W-:Y:S04]  /*2760*/  STS.U16 [R85+0x4], R21 ;  /* 0x0000041555007388 */ /* 0x000fe80000000400 */
[----:B------:R-:W-:Y:S04]  /*2770*/  STS.U16 [R85+0x6], R20 ;  /* 0x0000061455007388 */ /* 0x000fe80000000400 */
[----:B------:R0:W-:Y:S04]  /*2780*/  STS.U16 [R85+0x8], R2 ;  /* 0x0000080255007388 */ /* 0x0001e80000000400 */
[----:B------:R-:W-:Y:S04]  /*2790*/  STS.U16 [R85+0xa], R101 ;  /* 0x00000a6555007388 */ /* 0x000fe80000000400 */
[----:B------:R-:W-:Y:S01]  /*27a0*/  STS.U16 [R85+0xc], R118 ;  /* 0x00000c7655007388 */ /* 0x000fe20000000400 */
[----:B0-----:R-:W-:-:S03]  /*27b0*/  IMAD.WIDE.U32 R2, R104, UR18, R4 ;  /* 0x0000001268027c25 */ /* 0x001fc6000f8e0004 */
[----:B------:R-:W-:Y:S01]  /*27c0*/  STS.U16 [R85+0xe], R102 ;  /* 0x00000e6655007388 */ /* 0x000fe20000000400 */
[----:B------:R-:W-:-:S03]  /*27d0*/  NOP ;  /* 0x0000000000007918 */ /* 0x000fc60000000000 */
[----:B------:R-:W-:Y:S01]  /*27e0*/  LDS.U16 R21, [R76] ;  /* 0x000000004c157984 */ /* 0x000fe20000000400 */
[----:B------:R-:W-:-:S03]  /*27f0*/  IMAD R3, R105, UR18, R3 ;  /* 0x0000001269037c24 */ /* 0x000fc6000f8e0203 */
[----:B------:R-:W-:Y:S01]  /*2800*/  LDS.U16 R89, [R77+0x40] ;  /* 0x000040004d597984 */ /* 0x000fe20000000400 */
[----:B-1----:R-:W-:-:S03]  /*2810*/  IMAD.WIDE.U32 R2, R37, R106, R2 ;  /* 0x0000006a25027225 */ /* 0x002fc600078e0002 */
[----:B------:R-:W-:Y:S01]  /*2820*/  LDS.U16 R91, [R78+0x80] ;  /* 0x000080004e5b7984 */ /* 0x000fe20000000400 */
[----:B------:R-:W-:Y:S01]  /*2830*/  IMAD R20, R37, R107, R3 ;  /* 0x0000006b25147224 */ /* 0x000fe200078e0203 */
        /* <DEDUP_REMOVED lines=28> */
.L_x_8539:
[----:B0-----:R-:W-:Y:S01]  /*2a00*/  HADD2.F32 R99, -RZ, R34.H0_H0 ;  /* 0x20000022ff637230 */ /* 0x001fe20000004100 */
        /* <DEDUP_REMOVED lines=29> */
[----:B------:R-:W-:Y:S01]  /*2be0*/  HADD2.F32 R25, -RZ, R25.H0_H0 ;  /* 0x20000019ff197230 */ /* 0x000fe20000004100 */
[----:B------:R-:W-:Y:S01]  /*2bf0*/  MOV R106, RZ ;  /* 0x000000ff006a7202 */ /* 0x000fe20000000f00 */
[--C-:B-----5:R-:W-:Y:S01]  /*2c00*/  FADD.FTZ R108, R87, R36.reuse ;  /* 0x00000024576c7221 */ /* 0x120fe20000010000 */
        /* <DEDUP_REMOVED lines=19> */
[C---:B------:R-:W-:Y:S01]  /*2d40*/  ISETP.NE.AND P2, PT, R53.reuse, 0x1, PT ;  /* 0x000000013500780c */ /* 0x040fe20003f45270 */
[----:B------:R-:W-:Y:S01]  /*2d50*/  FMUL.FTZ R125, R108, R99 ;  /* 0x000000636c7d7220 */ /* 0x000fe20000410000 */
[C---:B------:R-:W-:Y:S01]  /*2d60*/  SHF.L.U32 R138, R53.reuse, 0x8, RZ ;  /* 0x00000008358a7819 */ /* 0x040fe200000006ff */
[----:B------:R-:W-:Y:S01]  /*2d70*/  FMUL.FTZ R134, R110, R101 ;  /* 0x000000656e867220 */ /* 0x000fe20000410000 */
[----:B------:R-:W-:Y:S01]  /*2d80*/  IADD3 R20, P0, PT, R4, R6, RZ ;  /* 0x0000000604147210 */ /* 0x000fe20007f1e0ff */
[----:B------:R-:W-:Y:S01]  /*2d90*/  FMUL.FTZ R127, R112, R103 ;  /* 0x00000067707f7220 */ /* 0x000fe20000410000 */
[----:B------:R-:W-:Y:S01]  /*2da0*/  ISETP.GE.AND P1, PT, R56, R75, PT ;  /* 0x0000004b3800720c */ /* 0x000fe20003f26270 */
[----:B------:R-:W1:Y:S01]  /*2db0*/  LDC.64 R30, c[0x0][0x448] ;  /* 0x00011200ff1e7b82 */ /* 0x000e620000000a00 */
[----:B------:R-:W-:Y:S01]  /*2dc0*/  LOP3.LUT R164, R4, 0x100, RZ, 0xc0, !PT ;  /* 0x0000010004a47812 */ /* 0x000fe200078ec0ff */
[----:B------:R-:W-:Y:S01]  /*2dd0*/  FMUL.FTZ R131, R114, R105 ;  /* 0x0000006972837220 */ /* 0x000fe20000410000 */
[----:B------:R-:W-:Y:S01]  /*2de0*/  IADD3 R123, PT, PT, R53, -0x2, RZ ;  /* 0xfffffffe357b7810 */ /* 0x000fe20007ffe0ff */
[----:B------:R-:W-:Y:S01]  /*2df0*/  FMUL.FTZ R133, R116, R107 ;  /* 0x0000006b74857220 */ /* 0x000fe20000410000 */
[----:B------:R-:W-:Y:S01]  /*2e00*/  IADD3 R166, PT, PT, R4, R12, RZ ;  /* 0x0000000c04a67210 */ /* 0x000fe20007ffe0ff */
[----:B------:R-:W-:Y:S01]  /*2e10*/  FMUL.FTZ R135, R118, R109 ;  /* 0x0000006d76877220 */ /* 0x000fe20000410000 */
[----:B------:R-:W-:Y:S01]  /*2e20*/  ISETP.EQ.AND P2, PT, R12, RZ, P2 ;  /* 0x000000ff0c00720c */ /* 0x000fe20001742270 */
[----:B------:R-:W2:Y:S01]  /*2e30*/  LDC.64 R28, c[0x0][0x3a8] ;  /* 0x0000ea00ff1c7b82 */ /* 0x000ea20000000a00 */
[----:B------:R-:W-:Y:S01]  /*2e40*/  FMUL.FTZ R136, R120, R111 ;  /* 0x0000006f78887220 */ /* 0x000fe20000410000 */
[----:B------:R-:W-:Y:S01]  /*2e50*/  FMUL.FTZ R137, R122, R113 ;  /* 0x000000717a897220 */ /* 0x000fe20000410000 */
[----:B------:R-:W-:Y:S01]  /*2e60*/  MOV R89, RZ ;  /* 0x000000ff00597202 */ /* 0x000fe20000000f00 */
[----:B------:R-:W3:Y:S01]  /*2e70*/  LDCU UR7, c[0x0][0x394] ;  /* 0x00007280ff0777ac */ /* 0x000ee20008000800 */
[----:B------:R-:W-:-:S02]  /*2e80*/  LOP3.LUT R138, R138, 0x100, RZ, 0xc0, !PT ;  /* 0x000001008a8a7812 */ /* 0x000fc400078ec0ff */
[----:B------:R-:W-:Y:S01]  /*2e90*/  IADD3.X R21, PT, PT, RZ, R73, RZ, P0, !PT ;  /* 0x00000049ff157210 */ /* 0x000fe200007fe4ff */
[----:B------:R-:W4:Y:S01]  /*2ea0*/  LDC.64 R26, c[0x0][0x3c0] ;  /* 0x0000f000ff1a7b82 */ /* 0x000f220000000a00 */
[----:B------:R-:W0:Y:S01]  /*2eb0*/  LDCU UR11, c[0x0][0x38c] ;  /* 0x00007180ff0b77ac */ /* 0x000e220008000800 */
[----:B------:R-:W0:Y:S06]  /*2ec0*/  LDCU UR10, c[0x0][0x388] ;  /* 0x00007100ff0a77ac */ /* 0x000e2c0008000800 */
[----:B------:R-:W0:Y:S01]  /*2ed0*/  LDC.64 R24, c[0x0][0x3e0] ;  /* 0x0000f800ff187b82 */ /* 0x000e220000000a00 */
[----:B------:R-:W0:Y:S01]  /*2ee0*/  LDCU.64 UR8, c[0x0][0x540] ;  /* 0x0000a800ff0877ac */ /* 0x000e220008000a00 */
[----:B------:R-:W-:-:S06]  /*2ef0*/  UMOV UR4, URZ ;  /* 0x000000ff00047c82 */ /* 0x000fcc0008000000 */
[----:B---3--:R-:W0:Y:S02]  /*2f00*/  LDC.64 R22, c[0x0][0x4f0] ;  /* 0x00013c00ff167b82 */ /* 0x008e240000000a00 */
.L_x_8562:
[----:B------:R-:W-:Y:S01]  /*2f10*/  HFMA2 R3, -RZ, RZ, 0, 0 ;  /* 0x00000000ff037431 */ /* 0x000fe200000001ff */
[----:B------:R-:W-:Y:S02]  /*2f20*/  MOV R2, R56 ;  /* 0x0000003800027202 */ /* 0x000fe40000000f00 */
[-C--:B------:R-:W-:Y:S02]  /*2f30*/  ISETP.GE.AND P5, PT, R67, R75.reuse, PT ;  /* 0x0000004b4300720c */ /* 0x080fe40003fa6270 */
[----:B------:R-:W-:Y:S01]  /*2f40*/  ISETP.GE.AND P3, PT, R66, R75, PT ;  /* 0x0000004b4200720c */ /* 0x000fe20003f66270 */
[----:B0-----:R-:W-:-:S04]  /*2f50*/  IMAD.WIDE.U32 R34, R24, UR4, R2 ;  /* 0x0000000418227c25 */ /* 0x001fc8000f8e0002 */
[----:B------:R-:W-:Y:S01]  /*2f60*/  IMAD R3, R25, UR4, R35 ;  /* 0x0000000419037c24 */ /* 0x000fe2000f8e0223 */
[----:B------:R-:W-:-:S04]  /*2f70*/  LEA R2, P0, R34, R51, 0x1 ;  /* 0x0000003322027211 */ /* 0x000fc800078008ff */
[----:B------:R-:W-:-:S05]  /*2f80*/  LEA.HI.X R3, R34, R52, R3, 0x1, P0 ;  /* 0x0000003422037211 */ /* 0x000fca00000f0c03 */
[----:B------:R-:W3:Y:S04]  /*2f90*/  @!P1 LDG.E.U16 R142, desc[UR16][R2.64] ;  /* 0x00000010028e9981 */ /* 0x000ee8000c1e1500 */
[----:B------:R-:W5:Y:S04]  /*2fa0*/  @!P5 LDG.E.U16 R141, desc[UR16][R2.64+0x80] ;  /* 0x00008010028dd981 */ /* 0x000f68000c1e1500 */
[----:B------:R-:W5:Y:S01]  /*2fb0*/  @!P3 LDG.E.U16 R140, desc[UR16][R2.64+0x40] ;  /* 0x00004010028cb981 */ /* 0x000f62000c1e1500 */
[----:B------:R-:W-:Y:S02]  /*2fc0*/  MOV R34, R10 ;  /* 0x0000000a00227202 */ /* 0x000fe40000000f00 */
[----:B------:R-:W-:-:S02]  /*2fd0*/  MOV R35, R47 ;  /* 0x0000002f00237202 */ /* 0x000fc40000000f00 */
[----:B------:R-:W-:Y:S02]  /*2fe0*/  MOV R128, R8 ;  /* 0x0000000800807202 */ /* 0x000fe40000000f00 */
[----:B------:R-:W-:Y:S01]  /*2ff0*/  MOV R129, R49 ;  /* 0x0000003100817202 */ /* 0x000fe20000000f00 */
[----:B--2---:R-:W-:-:S04]  /*3000*/  IMAD.WIDE.U32 R86, R28, UR4, R34 ;  /* 0x000000041c567c25 */ /* 0x004fc8000f8e0022 */
[----:B----4-:R-:W-:Y:S01]  /*3010*/  IMAD.WIDE.U32 R128, R26, UR4, R128 ;  /* 0x000000041a807c25 */ /* 0x010fe2000f8e0080 */
[----:B------:R-:W-:-:S03]  /*3020*/  LEA R34, P0, R86, R32, 0x2 ;  /* 0x0000002056227211 */ /* 0x000fc600078010ff */
        /* <DEDUP_REMOVED lines=11> */
[----:B------:R-:W4:-:S12]  /*30e0*/  LDG.E R86, desc[UR16][R86.64] ;  /* 0x0000001056567981 */ /* 0x000f18000c1e1900 */
[----:B------:R-:W4:Y:S01]  /*30f0*/  @!P6 LDG.E.U16 R145, desc[UR16][R2.64+0x1c0] ;  /* 0x0001c0100291e981 */ /* 0x000f22000c1e1500 */
[----:B---3--:R-:W-:Y:S02]  /*3100*/  @!P1 PRMT R129, R142, 0x5410, RZ ;  /* 0x000054108e819816 */ /* 0x008fe400000000ff */
[----:B-----5:R-:W-:Y:S02]  /*3110*/  @!P5 PRMT R139, R141, 0x5410, RZ ;  /* 0x000054108d8bd816 */ /* 0x020fe400000000ff */
[-C--:B------:R-:W-:Y:S01]  /*3120*/  ISETP.GE.AND P5, PT, R71, R75.reuse, PT ;  /* 0x0000004b4700720c */ /* 0x080fe20003fa6270 */
[----:B------:R-:W3:Y:S01]  /*3130*/  @!P4 LDG.E.U16 R141, desc[UR16][R2.64+0x100] ;  /* 0x00010010028dc981 */ /* 0x000ee2000c1e1500 */
[----:B------:R-:W-:Y:S02]  /*3140*/  @!P3 PRMT R129, R129, 0x5410, R140 ;  /* 0x000054108181b816 */ /* 0x000fe4000000008c */
[----:B------:R-:W-:Y:S01]  /*3150*/  ISETP.GE.AND P3, PT, R70, R75, PT ;  /* 0x0000004b4600720c */ /* 0x000fe20003f66270 */
[----:B------:R-:W5:Y:S08]  /*3160*/  @!P0 LDG.E.U16 R140, desc[UR16][R2.64+0xc0] ;  /* 0x0000c010028c8981 */ /* 0x000f70000c1e1500 */
[----:B------:R-:W4:Y:S04]  /*3170*/  @!P5 LDG.E.U16 R143, desc[UR16][R2.64+0x180] ;  /* 0x00018010028fd981 */ /* 0x000f28000c1e1500 */
[----:B------:R0:W4:Y:S01]  /*3180*/  @!P3 LDG.E.U16 R35, desc[UR16][R2.64+0x140] ;  /* 0x000140100223b981 */ /* 0x000122000c1e1500 */
[----:B------:R-:W-:-:S03]  /*3190*/  HFMA2 R142, -RZ, RZ, 0, 0 ;  /* 0x00000000ff8e7431 */ /* 0x000fc600000001ff */
[----:B------:R-:W-:Y:S01]  /*31a0*/  STS.U16 [R76], R129 ;  /* 0x000000814c007388 */ /* 0x000fe20000000400 */
[----:B0-----:R-:W-:Y:S02]  /*31b0*/  MOV R2, RZ ;  /* 0x000000ff00027202 */ /* 0x001fe40000000f00 */
        /* <DEDUP_REMOVED lines=17> */
[----:B---3--:R-:W-:-:S02]  /*32d0*/  @!P4 PRMT R142, R141, 0x5410, RZ ;  /* 0x000054108d8ec816 */ /* 0x008fc400000000ff */
[----:B-----5:R-:W-:-:S04]  /*32e0*/  @!P0 PRMT R139, R139, 0x5410, R140 ;  /* 0x000054108b8b8816 */ /* 0x020fc8000000008c */
[----:B------:R-:W-:Y:S02]  /*32f0*/  PRMT R140, R139, 0x7632, R140 ;  /* 0x000076328b8c7816 */ /* 0x000fe4000000008c */
[----:B----4-:R-:W-:Y:S02]  /*3300*/  @!P5 PRMT R2, R143, 0x5410, RZ ;  /* 0x000054108f02d816 */ /* 0x010fe400000000ff */
        /* <DEDUP_REMOVED lines=64> */
.L_x_8542:
[----:B------:R0:W1:Y:S02]  /*3710*/  LDS R163, [R158+0x107c] ;  /* 0x00107c009ea37984 */ /* 0x0000640000000800 */
.L_x_8543:
[----:B------:R-:W-:Y:S05]  /*3720*/  BSYNC.RECONVERGENT B0 ;  /* 0x0000000000007941 */ /* 0x000fea0003800200 */
.L_x_8541:
[----:B--2---:R-:W2:Y:S01]  /*3730*/  @P2 LDC R2, c[0x0][0x38c] ;  /* 0x0000e300ff022b82 */ /* 0x004ea20000000800 */
[----:B------:R-:W-:Y:S02]  /*3740*/  HFMA2 R160, -RZ, RZ, 0, 0 ;  /* 0x00000000ffa07431 */ /* 0x000fe400000001ff */
[----:B--2---:R-:W-:-:S04]  /*3750*/  @P2 IMAD R3, R123, R2, UR4 ;  /* 0x000000047b032e24 */ /* 0x004fc8000f8e0202 */
[----:B------:R-:W-:-:S05]  /*3760*/  @P2 IMAD.WIDE R2, R3, 0x8, R18 ;  /* 0x0000000803022825 */ /* 0x000fca00078e0212 */
[----:B------:R2:W4:Y:S01]  /*3770*/  @P2 LDG.E R160, desc[UR16][R2.64+0x4] ;  /* 0x0000041002a02981 */ /* 0x000522000c1e1900 */
[-C--:B------:R-:W-:Y:S01]  /*3780*/  FFMA.FTZ R162, R125, R87.reuse, R134 ;  /* 0x000000577da27223 */ /* 0x080fe20000010086 */
[----:B------:R-:W-:Y:S01]  /*3790*/  FMUL.FTZ R165, R34, R87 ;  /* 0x0000005722a57220 */ /* 0x000fe20000410000 */
[----:B------:R-:W-:Y:S01]  /*37a0*/  ISETP.GE.AND P0, PT, R79, 0x1, PT ;  /* 0x000000014f00780c */ /* 0x000fe20003f06270 */
[----:B------:R-:W-:Y:S01]  /*37b0*/  ULEA UR6, UR4, UR5, 0x3 ;  /* 0x0000000504067291 */ /* 0x000fe2000f8e18ff */
[C---:B------:R-:W-:Y:S01]  /*37c0*/  FFMA.FTZ R162, R140.reuse, R162, R127 ;  /* 0x000000a28ca27223 */ /* 0x040fe2000001007f */
[----:B------:R-:W-:Y:S01]  /*37d0*/  FMUL.FTZ R165, R140, R165 ;  /* 0x000000a58ca57220 */ /* 0x000fe20000410000 */
[----:B------:R-:W-:Y:S01]  /*37e0*/  ISETP.NE.AND P4, PT, R156, 0x1f, PT ;  /* 0x0000001f9c00780c */ /* 0x000fe20003f85270 */
[----:B------:R-:W-:Y:S01]  /*37f0*/  BSSY.RECONVERGENT B0, `(.L_x_8544) ;  /* 0x00000ad000007945 */ /* 0x000fe20003800200 */
[----:B------:R-:W-:Y:S01]  /*3800*/  FFMA.FTZ R162, R142, R162, R131 ;  /* 0x000000a28ea27223 */ /* 0x000fe20000010083 */
[----:B--2---:R-:W-:Y:S01]  /*3810*/  FFMA.FTZ R2, R148, R154, R155 ;  /* 0x0000009a94027223 */ /* 0x004fe2000001009b */
[----:B------:R-:W-:Y:S01]  /*3820*/  FMUL.FTZ R165, R142, R165 ;  /* 0x000000a58ea57220 */ /* 0x000fe20000410000 */
[----:B------:R-:W-:Y:S01]  /*3830*/  ISETP.GT.U32.AND P5, PT, R156, 0x17, PT ;  /* 0x000000179c00780c */ /* 0x000fe20003fa4070 */
[C---:B------:R-:W-:Y:S01]  /*3840*/  FFMA.FTZ R162, R144.reuse, R162, R133 ;  /* 0x000000a290a27223 */ /* 0x040fe20000010085 */
[----:B------:R-:W-:Y:S01]  /*3850*/  FFMA.FTZ R2, R35, R2, R152 ;  /* 0x0000000223027223 */ /* 0x000fe20000010098 */
[----:B------:R-:W-:-:S02]  /*3860*/  FMUL.FTZ R165, R144, R165 ;  /* 0x000000a590a57220 */ /* 0x000fc40000410000 */
[----:B------:R-:W-:-:S04]  /*3870*/  FFMA.FTZ R162, R146, R162, R135 ;  /* 0x000000a292a27223 */ /* 0x000fc80000010087 */
[----:B------:R-:W-:-:S04]  /*3880*/  FFMA.FTZ R162, R35, R162, R136 ;  /* 0x000000a223a27223 */ /* 0x000fc80000010088 */
[C---:B------:R-:W-:Y:S01]  /*3890*/  FFMA.FTZ R167, R148.reuse, R162, R137 ;  /* 0x000000a294a77223 */ /* 0x040fe20000010089 */
[----:B-1-3--:R-:W-:-:S04]  /*38a0*/  FMUL.FTZ R162, R148, R163 ;  /* 0x000000a394a27220 */ /* 0x00afc80000410000 */
[----:B------:R-:W1:Y:S01]  /*38b0*/  SHFL.UP PT, R168, R167, 0x1, RZ ;  /* 0x04200000a7a87989 */ /* 0x000e6200000e00ff */
[----:B------:R-:W-:Y:S01]  /*38c0*/  FMUL.FTZ R3, R35, R162 ;  /* 0x000000a223037220 */ /* 0x000fe20000410000 */
[C---:B------:R-:W-:Y:S01]  /*38d0*/  FFMA.FTZ R162, R146.reuse, R2, R153 ;  /* 0x0000000292a27223 */ /* 0x040fe20000010099 */
[C---:B------:R-:W-:Y:S02]  /*38e0*/  FMUL.FTZ R2, R146.reuse, R165 ;  /* 0x000000a592027220 */ /* 0x040fe40000410000 */
[----:B------:R-:W-:Y:S01]  /*38f0*/  FMUL.FTZ R3, R146, R3 ;  /* 0x0000000392037220 */ /* 0x000fe20000410000 */
[----:B------:R-:W-:-:S03]  /*3900*/  FFMA.FTZ R162, R144, R162, R151 ;  /* 0x000000a290a27223 */ /* 0x000fc60000010097 */
[----:B------:R-:W-:-:S04]  /*3910*/  FMUL.FTZ R3, R144, R3 ;  /* 0x0000000390037220 */ /* 0x000fc80000410000 */
[C---:B------:R-:W-:Y:S01]  /*3920*/  FMUL.FTZ R165, R142.reuse, R3 ;  /* 0x000000038ea57220 */ /* 0x040fe20000410000 */
[----:B------:R-:W-:Y:S01]  /*3930*/  FMUL.FTZ R3, R35, R2 ;  /* 0x0000000223037220 */ /* 0x000fe20000410000 */
[----:B------:R-:W-:Y:S02]  /*3940*/  FFMA.FTZ R2, R142, R162, R149 ;  /* 0x000000a28e027223 */ /* 0x000fe40000010095 */
[----:B------:R-:W-:Y:S01]  /*3950*/  FMUL.FTZ R170, R140, R165 ;  /* 0x000000a58caa7220 */ /* 0x000fe20000410000 */
[----:B------:R-:W-:Y:S01]  /*3960*/  FMUL.FTZ R162, R148, R3 ;  /* 0x0000000394a27220 */ /* 0x000fe20000410000 */
[----:B------:R-:W-:Y:S02]  /*3970*/  FFMA.FTZ R2, R140, R2, R147 ;  /* 0x000000028c027223 */ /* 0x000fe40000010093 */
[C---:B------:R-:W-:Y:S02]  /*3980*/  FMUL.FTZ R170, R87.reuse, R170 ;  /* 0x000000aa57aa7220 */ /* 0x040fe40000410000 */
[----:B------:R-:W2:Y:S01]  /*3990*/  SHFL.UP PT, R3, R162, 0x1, RZ ;  /* 0x04200000a2037989 */ /* 0x000ea200000e00ff */
[----:B-1----:R-:W-:Y:S01]  /*39a0*/  FFMA.FTZ R168, R162, R168, R167 ;  /* 0x000000a8a2a87223 */ /* 0x002fe200000100a7 */
[----:B------:R-:W-:-:S02]  /*39b0*/  FFMA.FTZ R165, R87, R2, R150 ;  /* 0x0000000257a57223 */ /* 0x000fc40000010096 */
[----:B------:R-:W1:Y:S02]  /*39c0*/  SHFL.DOWN PT, R171, R170, 0x1, 0x1f ;  /* 0x08201f00aaab7f89 */ /* 0x000e6400000e0000 */
[----:B------:R-:W-:Y:S02]  /*39d0*/  FSEL R167, R167, R168, !P0 ;  /* 0x000000a8a7a77208 */ /* 0x000fe40004000000 */
[----:B------:R-:W3:Y:S01]  /*39e0*/  SHFL.DOWN PT, R172, R165, 0x1, 0x1f ;  /* 0x08201f00a5ac7f89 */ /* 0x000ee200000e0000 */
[----:B------:R-:W-:-:S03]  /*39f0*/  MOV R169, R165 ;  /* 0x000000a500a97202 */ /* 0x000fc60000000f00 */
[----:B------:R-:W5:Y:S01]  /*3a00*/  SHFL.UP PT, R2, R167, 0x2, RZ ;  /* 0x04400000a7027989 */ /* 0x000f6200000e00ff */
[----:B--2---:R-:W-:Y:S01]  /*3a10*/  @P0 FMUL.FTZ R162, R162, R3 ;  /* 0x00000003a2a20220 */ /* 0x004fe20000410000 */
[----:B------:R-:W-:Y:S01]  /*3a20*/  ISETP.GE.AND P0, PT, R79, 0x2, PT ;  /* 0x000000024f00780c */ /* 0x000fe20003f06270 */
[----:B-1----:R-:W-:-:S03]  /*3a30*/  @P4 FMUL.FTZ R168, R171, R170 ;  /* 0x000000aaaba84220 */ /* 0x002fc60000410000 */
[----:B------:R-:W1:Y:S01]  /*3a40*/  SHFL.UP PT, R3, R162, 0x2, RZ ;  /* 0x04400000a2037989 */ /* 0x000e6200000e00ff */
[----:B---3--:R-:W-:Y:S01]  /*3a50*/  @P4 FFMA.FTZ R169, R170, R172, R169 ;  /* 0x000000acaaa94223 */ /* 0x008fe200000100a9 */
[----:B------:R-:W-:Y:S02]  /*3a60*/  @P4 MOV R170, R168 ;  /* 0x000000a800aa4202 */ /* 0x000fe40000000f00 */
[----:B------:R-:W-:Y:S01]  /*3a70*/  ISETP.GT.U32.AND P4, PT, R156, 0x1d, PT ;  /* 0x0000001d9c00780c */ /* 0x000fe20003f84070 */
[----:B-----5:R-:W-:Y:S01]  /*3a80*/  FFMA.FTZ R2, R162, R2, R167 ;  /* 0x00000002a2027223 */ /* 0x020fe200000100a7 */
[----:B------:R-:W2:Y:S04]  /*3a90*/  SHFL.DOWN PT, R168, R169, 0x2, 0x1f ;  /* 0x08401f00a9a87f89 */ /* 0x000ea800000e0000 */
[----:B------:R-:W3:Y:S01]  /*3aa0*/  SHFL.DOWN PT, R165, R170, 0x2, 0x1f ;  /* 0x08401f00aaa57f89 */ /* 0x000ee200000e0000 */
[----:B------:R-:W-:-:S05]  /*3ab0*/  FSEL R167, R167, R2, !P0 ;  /* 0x00000002a7a77208 */ /* 0x000fca0004000000 */
[----:B------:R-:W5:Y:S01]  /*3ac0*/  SHFL.UP PT, R2, R167, 0x4, RZ ;  /* 0x04800000a7027989 */ /* 0x000f6200000e00ff */
[----:B-1----:R-:W-:Y:S01]  /*3ad0*/  @P0 FMUL.FTZ R162, R162, R3 ;  /* 0x00000003a2a20220 */ /* 0x002fe20000410000 */
[----:B------:R-:W-:-:S04]  /*3ae0*/  ISETP.GE.AND P0, PT, R79, 0x4, PT ;  /* 0x000000044f00780c */ /* 0x000fc80003f06270 */
[----:B------:R-:W1:Y:S01]  /*3af0*/  SHFL.UP PT, R3, R162, 0x4, RZ ;  /* 0x04800000a2037989 */ /* 0x000e6200000e00ff */
[C---:B--2---:R-:W-:Y:S01]  /*3b00*/  @!P4 FFMA.FTZ R169, R170.reuse, R168, R169 ;  /* 0x000000a8aaa9c223 */ /* 0x044fe200000100a9 */
[----:B---3--:R-:W-:-:S04]  /*3b10*/  @!P4 FMUL.FTZ R165, R170, R165 ;  /* 0x000000a5aaa5c220 */ /* 0x008fc80000410000 */
[----:B------:R-:W2:Y:S01]  /*3b20*/  SHFL.DOWN PT, R168, R169, 0x4, 0x1f ;  /* 0x08801f00a9a87f89 */ /* 0x000ea200000e0000 */
[----:B------:R-:W-:Y:S01]  /*3b30*/  @!P4 MOV R170, R165 ;  /* 0x000000a500aac202 */ /* 0x000fe20000000f00 */
[----:B-----5:R-:W-:Y:S01]  /*3b40*/  FFMA.FTZ R2, R162, R2, R167 ;  /* 0x00000002a2027223 */ /* 0x020fe200000100a7 */
[----:B------:R-:W-:-:S03]  /*3b50*/  ISETP.GT.U32.AND P4, PT, R156, 0x1b, PT ;  /* 0x0000001b9c00780c */ /* 0x000fc60003f84070 */
[----:B------:R-:W3:Y:S01]  /*3b60*/  SHFL.DOWN PT, R171, R170, 0x4, 0x1f ;  /* 0x08801f00aaab7f89 */ /* 0x000ee200000e0000 */
[----:B------:R-:W-:-:S05]  /*3b70*/  FSEL R165, R167, R2, !P0 ;  /* 0x00000002a7a57208 */ /* 0x000fca0004000000 */
[----:B------:R-:W5:Y:S01]  /*3b80*/  SHFL.UP PT, R2, R165, 0x8, RZ ;  /* 0x05000000a5027989 */ /* 0x000f6200000e00ff */
[----:B-1----:R-:W-:Y:S01]  /*3b90*/  @P0 FMUL.FTZ R162, R162, R3 ;  /* 0x00000003a2a20220 */ /* 0x002fe20000410000 */
[----:B------:R-:W-:-:S04]  /*3ba0*/  ISETP.GE.AND P0, PT, R79, 0x8, PT ;  /* 0x000000084f00780c */ /* 0x000fc80003f06270 */
[----:B------:R-:W1:Y:S01]  /*3bb0*/  SHFL.UP PT, R3, R162, 0x8, RZ ;  /* 0x05000000a2037989 */ /* 0x000e6200000e00ff */
[----:B--2---:R-:W-:-:S05]  /*3bc0*/  @!P4 FFMA.FTZ R169, R170, R168, R169 ;  /* 0x000000a8aaa9c223 */ /* 0x004fca00000100a9 */
[----:B------:R-:W2:Y:S01]  /*3bd0*/  SHFL.DOWN PT, R172, R169, 0x8, 0x1f ;  /* 0x09001f00a9ac7f89 */ /* 0x000ea200000e0000 */
[----:B---3--:R-:W-:-:S05]  /*3be0*/  @!P4 FMUL.FTZ R167, R170, R171 ;  /* 0x000000abaaa7c220 */ /* 0x008fca0000410000 */
[----:B------:R-:W-:Y:S01]  /*3bf0*/  @!P4 MOV R170, R167 ;  /* 0x000000a700aac202 */ /* 0x000fe20000000f00 */
[----:B-----5:R-:W-:Y:S01]  /*3c00*/  FFMA.FTZ R2, R162, R2, R165 ;  /* 0x00000002a2027223 */ /* 0x020fe200000100a5 */
[----:B------:R-:W-:-:S03]  /*3c10*/  ISETP.GE.AND P4, PT, R79, 0x10, PT ;  /* 0x000000104f00780c */ /* 0x000fc60003f86270 */
[----:B------:R-:W3:Y:S01]  /*3c20*/  SHFL.DOWN PT, R171, R170, 0x8, 0x1f ;  /* 0x09001f00aaab7f89 */ /* 0x000ee200000e0000 */
[----:B------:R-:W-:Y:S01]  /*3c30*/  FSEL R167, R165, R2, !P0 ;  /* 0x00000002a5a77208 */ /* 0x000fe20004000000 */
[----:B-1----:R-:W-:Y:S01]  /*3c40*/  @P0 FMUL.FTZ R162, R162, R3 ;  /* 0x00000003a2a20220 */ /* 0x002fe20000410000 */
[----:B------:R-:W-:Y:S01]  /*3c50*/  ISETP.GE.AND P0, PT, R53, UR7, PT ;  /* 0x0000000735007c0c */ /* 0x000fe2000bf06270 */
[----:B------:R-:W-:Y:S01]  /*3c60*/  HFMA2 R2, -RZ, RZ, 1.875, 0 ;  /* 0x3f800000ff027431 */ /* 0x000fe200000001ff */
[----:B------:R-:W-:Y:S01]  /*3c70*/  MOV R3, RZ ;  /* 0x000000ff00037202 */ /* 0x000fe20000000f00 */
[----:B------:R-:W1:Y:S01]  /*3c80*/  SHFL.UP PT, R168, R167, 0x10, RZ ;  /* 0x06000000a7a87989 */ /* 0x000e6200000e00ff */
[----:B------:R-:W-:-:S03]  /*3c90*/  ISETP.NE.OR P0, PT, R12, RZ, P0 ;  /* 0x000000ff0c00720c */ /* 0x000fc60000705670 */
[----:B------:R-:W5:Y:S01]  /*3ca0*/  SHFL.UP PT, R165, R162, 0x10, RZ ;  /* 0x06000000a2a57989 */ /* 0x000f6200000e00ff */
[----:B--2---:R-:W-:-:S05]  /*3cb0*/  @!P5 FFMA.FTZ R169, R170, R172, R169 ;  /* 0x000000acaaa9d223 */ /* 0x004fca00000100a9 */
[----:B------:R-:W2:Y:S04]  /*3cc0*/  SHFL.DOWN PT, R172, R169, 0x10, 0x1f ;  /* 0x0a001f00a9ac7f89 */ /* 0x000ea800000e0000 */
[----:B------:R-:W-:Y:S01]  /*3cd0*/  @!P0 LDS.64 R2, [UR6+0x10f8] ;  /* 0x0010f806ff028984 */ /* 0x000fe20008000a00 */
[----:B------:R-:W-:Y:S01]  /*3ce0*/  ISETP.GT.U32.AND P0, PT, R156, 0xf, PT ;  /* 0x0000000f9c00780c */ /* 0x000fe20003f04070 */
[----:B---3--:R-:W-:-:S05]  /*3cf0*/  @!P5 FMUL.FTZ R171, R170, R171 ;  /* 0x000000abaaabd220 */ /* 0x008fca0000410000 */
[----:B------:R-:W-:Y:S01]  /*3d00*/  @!P5 MOV R170, R171 ;  /* 0x000000ab00aad202 */ /* 0x000fe20000000f00 */
[----:B-1----:R-:W-:-:S04]  /*3d10*/  FFMA.FTZ R168, R162, R168, R167 ;  /* 0x000000a8a2a87223 */ /* 0x002fc800000100a7 */
[----:B------:R-:W1:Y:S01]  /*3d20*/  SHFL.DOWN PT, R171, R170, 0x10, 0x1f ;  /* 0x0a001f00aaab7f89 */ /* 0x000e6200000e0000 */
[----:B-----5:R-:W-:Y:S01]  /*3d30*/  @P4 FMUL.FTZ R162, R162, R165 ;  /* 0x000000a5a2a24220 */ /* 0x020fe20000410000 */
[----:B------:R-:W-:Y:S01]  /*3d40*/  FSEL R168, R167, R168, !P4 ;  /* 0x000000a8a7a87208 */ /* 0x000fe20006000000 */
[----:B--2---:R-:W-:-:S04]  /*3d50*/  @!P0 FFMA.FTZ R169, R170, R172, R169 ;  /* 0x000000acaaa98223 */ /* 0x004fc800000100a9 */
[----:B------:R-:W-:Y:S04]  /*3d60*/  SHFL.UP PT, R162, R162, 0x1, RZ ;  /* 0x04200000a2a27989 */ /* 0x000fe800000e00ff */
[----:B------:R-:W-:Y:S04]  /*3d70*/  SHFL.UP PT, R165, R168, 0x1, RZ ;  /* 0x04200000a8a57989 */ /* 0x000fe800000e00ff */
[----:B------:R-:W-:Y:S01]  /*3d80*/  SHFL.DOWN PT, R172, R169, 0x1, 0x1f ;  /* 0x08201f00a9ac7f89 */ /* 0x000fe200000e0000 */
[----:B-1----:R-:W-:-:S03]  /*3d90*/  @!P0 FMUL.FTZ R171, R170, R171 ;  /* 0x000000abaaab8220 */ /* 0x002fc60000410000 */
[----:B------:R-:W-:Y:S02]  /*3da0*/  SHFL.IDX PT, R173, R3, RZ, 0x1f ;  /* 0x00001fff03ad7589 */ /* 0x000fe400000e0000 */
[----:B------:R-:W-:Y:S02]  /*3db0*/  @!P0 MOV R170, R171 ;  /* 0x000000ab00aa8202 */ /* 0x000fe40000000f00 */
[----:B------:R-:W-:-:S03]  /*3dc0*/  ISETP.NE.AND P0, PT, R12, RZ, PT ;  /* 0x000000ff0c00720c */ /* 0x000fc60003f05270 */
[----:B------:R-:W-:Y:S04]  /*3dd0*/  SHFL.DOWN PT, R171, R170, 0x1, 0x1f ;  /* 0x08201f00aaab7f89 */ /* 0x000fe800000e0000 */
        /* <DEDUP_REMOVED lines=32> */
[CC--:B------:R-:W-:Y:S01]  /*3fe0*/  FFMA.FTZ R173, R35.reuse, R170.reuse, R136 ;  /* 0x000000aa23ad7223 */ /* 0x0c0fe20000010088 */
[C---:B------:R-:W-:Y:S01]  /*3ff0*/  FMUL.FTZ R167, R86.reuse, R170 ;  /* 0x000000aa56a77220 */ /* 0x040fe20000410000 */
[----:B------:R-:W-:Y:S01]  /*4000*/  STS [R58+0x4], R159 ;  /* 0x0000049f3a007388 */ /* 0x000fe20000000800 */
[----:B-1----:R-:W-:Y:S01]  /*4010*/  FMUL.FTZ R3, R86, R154 ;  /* 0x0000009a56037220 */ /* 0x002fe20000410000 */
        /* <DEDUP_REMOVED lines=9> */
[----:B------:R-:W-:Y:S01]  /*40b0*/  FFMA.FTZ R139, R92, R139, R161 ;  /* 0x0000008b5c8b7223 */ /* 0x000fe200000100a1 */
[----:B------:R2:W-:Y:S01]  /*40c0*/  STS [R58+0xc], R165 ;  /* 0x00000ca53a007388 */ /* 0x0005e20000000800 */
[----:B------:R-:W-:Y:S01]  /*40d0*/  FFMA.FTZ R161, R35, R155, R152 ;  /* 0x0000009b23a17223 */ /* 0x000fe20000010098 */
[----:B------:R-:W-:Y:S01]  /*40e0*/  IADD3 R148, PT, PT, -R166, UR10, RZ ;  /* 0x0000000aa6947c10 */ /* 0x000fe2000fffe1ff */
[----:B------:R-:W-:Y:S01]  /*40f0*/  FMUL.FTZ R143, R143, R154 ;  /* 0x0000009a8f8f7220 */ /* 0x000fe20000410000 */
[----:B------:R3:W-:Y:S01]  /*4100*/  STS [R58+0x10], R3 ;  /* 0x000010033a007388 */ /* 0x0007e20000000800 */
[----:B------:R-:W-:Y:S01]  /*4110*/  FMUL.FTZ R145, R145, R170 ;  /* 0x000000aa91917220 */ /* 0x000fe20000410000 */
[----:B-1----:R-:W-:Y:S01]  /*4120*/  FFMA.FTZ R163, R146, R161, R153 ;  /* 0x000000a192a37223 */ /* 0x002fe20000010099 */
[----:B------:R-:W-:Y:S01]  /*4130*/  FFMA.FTZ R139, R94, R143, R139 ;  /* 0x0000008f5e8b7223 */ /* 0x000fe2000001008b */
[----:B------:R1:W-:Y:S01]  /*4140*/  STS [R58+0x14], R167 ;  /* 0x000014a73a007388 */ /* 0x0003e20000000800 */
[----:B------:R-:W-:Y:S01]  /*4150*/  FMUL.FTZ R129, R129, R173 ;  /* 0x000000ad81817220 */ /* 0x000fe20000410000 */
[----:B--2---:R-:W-:Y:S01]  /*4160*/  FFMA.FTZ R165, R144, R163, R151 ;  /* 0x000000a390a57223 */ /* 0x004fe20000010097 */
[----:B------:R-:W-:Y:S01]  /*4170*/  FFMA.FTZ R139, R96, R145, R139 ;  /* 0x00000091608b7223 */ /* 0x000fe2000001008b */
[----:B------:R2:W-:Y:S01]  /*4180*/  STS [R58+0x18], R169 ;  /* 0x000018a93a007388 */ /* 0x0005e20000000800 */
[----:B------:R-:W-:Y:S01]  /*4190*/  FMUL.FTZ R141, R141, R172 ;  /* 0x000000ac8d8d7220 */ /* 0x000fe20000410000 */
[----:B---3--:R-:W-:-:S04]  /*41a0*/  IMAD.WIDE.U32 R2, R22, UR4, R20 ;  /* 0x0000000416027c25 */ /* 0x008fc8000f8e0014 */
[----:B------:R-:W-:Y:S01]  /*41b0*/  FFMA.FTZ R129, R98, R129, R139 ;  /* 0x0000008162817223 */ /* 0x000fe2000001008b */
[----:B------:R3:W-:Y:S01]  /*41c0*/  STS [R58+0x1c], R171 ;  /* 0x00001cab3a007388 */ /* 0x0007e20000000800 */
[----:B------:R-:W-:Y:S01]  /*41d0*/  BAR.SYNC.DEFER_BLOCKING 0x0 ;  /* 0x0000000000007b1d */ /* 0x000fe20000010000 */
[----:B------:R-:W-:Y:S01]  /*41e0*/  IMAD R3, R23, UR4, R3 ;  /* 0x0000000417037c24 */ /* 0x000fe2000f8e0203 */
[----:B------:R-:W-:Y:S01]  /*41f0*/  LEA R34, P3, R2, UR8, 0x2 ;  /* 0x0000000802227c11 */ /* 0x000fe2000f8610ff */
[----:B-1----:R-:W-:Y:S01]  /*4200*/  FFMA.FTZ R167, R142, R165, R149 ;  /* 0x000000a58ea77223 */ /* 0x002fe20000010095 */
[----:B------:R-:W-:Y:S01]  /*4210*/  ISETP.GE.AND P4, PT, R148, 0x21, PT ;  /* 0x000000219400780c */ /* 0x000fe20003f86270 */
[----:B------:R-:W-:Y:S01]  /*4220*/  FFMA.FTZ R152, R100, R141, R129 ;  /* 0x0000008d64987223 */ /* 0x000fe20000010081 */
[----:B------:R-:W-:Y:S01]  /*4230*/  LEA.HI.X R35, R2, UR9, R3, 0x2, P3 ;  /* 0x0000000902237c11 */ /* 0x000fe200098f1403 */
[----:B--2---:R-:W-:Y:S01]  /*4240*/  FFMA.FTZ R169, R140, R167, R147 ;  /* 0x000000a78ca97223 */ /* 0x004fe20000010093 */
[----:B------:R-:W-:-:S02]  /*4250*/  ISETP.GE.AND P3, PT, R148, 0x1, PT ;  /* 0x000000019400780c */ /* 0x000fc40003f66270 */
[----:B------:R-:W-:Y:S01]  /*4260*/  ISETP.GE.AND P5, PT, R148, 0x41, PT ;  /* 0x000000419400780c */ /* 0x000fe20003fa6270 */
[----:B---3--:R-:W-:Y:S01]  /*4270*/  FFMA.FTZ R171, R87, R169, R150 ;  /* 0x000000a957ab7223 */ /* 0x008fe20000010096 */
[----:B------:R1:W2:Y:S09]  /*4280*/  LDS R159, [R59+0x2a0] ;  /* 0x0002a0003b9f7984 */ /* 0x0002b20000000800 */
[----:B-1----:R-:W-:Y:S05]  /*4290*/  @!P3 BRA `(.L_x_8545) ;  /* 0x000000000008b947 */ /* 0x002fea0003800000 */
[----:B------:R-:W1:Y:S04]  /*42a0*/  LDS R3, [R55+0x220] ;  /* 0x0002200037037984 */ /* 0x000e680000000800 */
[----:B-1----:R1:W-:Y:S02]  /*42b0*/  REDG.E.ADD.F32.FTZ.RN.STRONG.GPU desc[UR16][R34.64], R3 ;  /* 0x00000003220079a6 */ /* 0x0023e4000c12f310 */
.L_x_8545:
[----:B------:R-:W-:Y:S05]  /*42c0*/  BSYNC.RECONVERGENT B0 ;  /* 0x0000000000007941 */ /* 0x000fea0003800200 */
.L_x_8544:
[----:B------:R-:W-:Y:S04]  /*42d0*/  BSSY.RECONVERGENT B0, `(.L_x_8546) ;  /* 0x0000003000007945 */ /* 0x000fe80003800200 */
[----:B------:R-:W-:Y:S05]  /*42e0*/  @!P4 BRA `(.L_x_8547) ;  /* 0x000000000004c947 */ /* 0x000fea0003800000 */
[----:B--2---:R3:W-:Y:S02]  /*42f0*/  REDG.E.ADD.F32.FTZ.RN.STRONG.GPU desc[UR16][R34.64+0x80], R159 ;  /* 0x0000809f220079a6 */ /* 0x0047e4000c12f310 */
.L_x_8547:
[----:B------:R-:W-:Y:S05]  /*4300*/  BSYNC.RECONVERGENT B0 ;  /* 0x0000000000007941 */ /* 0x000fea0003800200 */
.L_x_8546:
[----:B-1----:R1:W4:Y:S01]  /*4310*/  LDS R3, [R60+0x320] ;  /* 0x000320003c037984 */ /* 0x0023220000000800 */
[----:B------:R-:W-:Y:S04]  /*4320*/  BSSY.RECONVERGENT B0, `(.L_x_8548) ;  /* 0x0000003000007945 */ /* 0x000fe80003800200 */
[----:B------:R-:W-:Y:S05]  /*4330*/  @!P5 BRA `(.L_x_8549) ;  /* 0x000000000004d947 */ /* 0x000fea0003800000 */
[----:B----4-:R4:W-:Y:S02]  /*4340*/  REDG.E.ADD.F32.FTZ.RN.STRONG.GPU desc[UR16][R34.64+0x100], R3 ;  /* 0x00010003220079a6 */ /* 0x0109e4000c12f310 */
.L_x_8549:
[----:B------:R-:W-:Y:S05]  /*4350*/  BSYNC.RECONVERGENT B0 ;  /* 0x0000000000007941 */ /* 0x000fea0003800200 */
.L_x_8548:
[----:B------:R0:W0:Y:S01]  /*4360*/  LDS R145, [R61+0x3a0] ;  /* 0x0003a0003d917984 */ /* 0x0000220000000800 */
[----:B----4-:R-:W-:Y:S01]  /*4370*/  FADD.FTZ R3, -R125, R162 ;  /* 0x000000a27d037221 */ /* 0x010fe20000010100 */
        /* <DEDUP_REMOVED lines=21> */
[----:B0-----:R4:W-:Y:S02]  /*44d0*/  REDG.E.ADD.F32.FTZ.RN.STRONG.GPU desc[UR16][R34.64+0x180], R145 ;  /* 0x00018091220079a6 */ /* 0x0019e4000c12f310 */
.L_x_8551:
[----:B------:R-:W-:Y:S05]  /*44e0*/  BSYNC.RECONVERGENT B0 ;  /* 0x0000000000007941 */ /* 0x000fea0003800200 */
.L_x_8550:
[----:B------:R1:W1:Y:S01]  /*44f0*/  LDS R147, [R62+0x420] ;  /* 0x000420003e937984 */ /* 0x0002620000000800 */
[----:B------:R-:W-:Y:S01]  /*4500*/  ISETP.NE.AND P6, PT, R146, RZ, PT ;  /* 0x000000ff9200720c */ /* 0x000fe20003fc5270 */
[----:B------:R-:W-:Y:S01]  /*4510*/  BSSY.RECONVERGENT B0, `(.L_x_8552) ;  /* 0x0000006000007945 */ /* 0x000fe20003800200 */
[----:B0---4-:R-:W-:Y:S01]  /*4520*/  FMUL.FTZ R145, R118, R161 ;  /* 0x000000a176917220 */ /* 0x011fe20000410000 */
[----:B------:R-:W-:Y:S01]  /*4530*/  FADD.FTZ R146, -R135, R170 ;  /* 0x000000aa87927221 */ /* 0x000fe20000010100 */
[----:B------:R-:W-:-:S09]  /*4540*/  FFMA.FTZ R86, R143, R144, R86 ;  /* 0x000000908f567223 */ /* 0x000fd20000010056 */
[----:B------:R-:W-:Y:S05]  /*4550*/  @!P6 BRA `(.L_x_8553) ;  /* 0x000000000004e947 */ /* 0x000fea0003800000 */
[----:B-1----:R0:W-:Y:S02]  /*4560*/  REDG.E.ADD.F32.FTZ.RN.STRONG.GPU desc[UR16][R34.64+0x200], R147 ;  /* 0x00020093220079a6 */ /* 0x0021e4000c12f310 */
.L_x_8553:
[----:B------:R-:W-:Y:S05]  /*4570*/  BSYNC.RECONVERGENT B0 ;  /* 0x0000000000007941 */ /* 0x000fea0003800200 */
.L_x_8552:
[----:B------:R4:W2:Y:S01]  /*4580*/  LDS R149, [R63+0x4a0] ;  /* 0x0004a0003f957984 */ /* 0x0008a20000000800 */
[----:B------:R-:W-:Y:S01]  /*4590*/  BSSY.RECONVERGENT B0, `(.L_x_8554) ;  /* 0x0000006000007945 */ /* 0x000fe20003800200 */
[----:B01----:R-:W-:Y:S01]  /*45a0*/  FMUL.FTZ R147, R120, R155 ;  /* 0x0000009b78937220 */ /* 0x003fe20000410000 */
[----:B------:R-:W-:Y:S01]  /*45b0*/  FADD.FTZ R148, -R136, R173 ;  /* 0x000000ad88947221 */ /* 0x000fe20000010100 */
[----:B------:R-:W-:Y:S01]  /*45c0*/  FFMA.FTZ R86, R145, R146, R86 ;  /* 0x0000009291567223 */ /* 0x000fe20000010056 */
[----:B------:R-:W-:Y:S06]  /*45d0*/  @!P3 BRA `(.L_x_8555) ;  /* 0x000000000004b947 */ /* 0x000fec0003800000 */
[----:B--2---:R0:W-:Y:S02]  /*45e0*/  REDG.E.ADD.F32.FTZ.RN.STRONG.GPU desc[UR16][R34.64+0x280], R149 ;  /* 0x00028095220079a6 */ /* 0x0041e4000c12f310 */
.L_x_8555:
[----:B------:R-:W-:Y:S05]  /*45f0*/  BSYNC.RECONVERGENT B0 ;  /* 0x0000000000007941 */ /* 0x000fea0003800200 */
.L_x_8554:
[----:B------:R1:W1:Y:S01]  /*4600*/  LDS R151, [R64+0x520] ;  /* 0x0005200040977984 */ /* 0x0002620000000800 */
[----:B------:R-:W-:Y:S01]  /*4610*/  BSSY.RECONVERGENT B0, `(.L_x_8556) ;  /* 0x0000006000007945 */ /* 0x000fe20003800200 */
[----:B0-2---:R-:W-:Y:S01]  /*4620*/  FMUL.FTZ R149, R122, R157 ;  /* 0x0000009d7a957220 */ /* 0x005fe20000410000 */
[----:B------:R-:W-:Y:S01]  /*4630*/  FADD.FTZ R150, -R137, R172 ;  /* 0x000000ac89967221 */ /* 0x000fe20000010100 */
[----:B------:R-:W-:Y:S01]  /*4640*/  FFMA.FTZ R86, R147, R148, R86 ;  /* 0x0000009493567223 */ /* 0x000fe20000010056 */
[----:B------:R-:W-:Y:S06]  /*4650*/  @!P4 BRA `(.L_x_8557) ;  /* 0x000000000004c947 */ /* 0x000fec0003800000 */
[----:B-1----:R0:W-:Y:S02]  /*4660*/  REDG.E.ADD.F32.FTZ.RN.STRONG.GPU desc[UR16][R34.64+0x300], R151 ;  /* 0x00030097220079a6 */ /* 0x0021e4000c12f310 */
.L_x_8557:
[----:B------:R-:W-:Y:S05]  /*4670*/  BSYNC.RECONVERGENT B0 ;  /* 0x0000000000007941 */ /* 0x000fea0003800200 */
.L_x_8556:
[----:B------:R2:W2:Y:S01]  /*4680*/  LDS R153, [R65+0x5a0] ;  /* 0x0005a00041997984 */ /* 0x0004a20000000800 */
[----:B------:R-:W-:Y:S01]  /*4690*/  BSSY.RECONVERGENT B0, `(.L_x_8558) ;  /* 0x0000004000007945 */ /* 0x000fe20003800200 */
[----:B01----:R-:W-:-:S03]  /*46a0*/  FFMA.FTZ R151, R149, R150, R86 ;  /* 0x0000009695977223 */ /* 0x003fc60000010056 */
[----:B------:R-:W-:Y:S05]  /*46b0*/  @!P5 BRA `(.L_x_8559) ;  /* 0x000000000004d947 */ /* 0x000fea0003800000 */
[----:B--2---:R0:W-:Y:S02]  /*46c0*/  REDG.E.ADD.F32.FTZ.RN.STRONG.GPU desc[UR16][R34.64+0x380], R153 ;  /* 0x00038099220079a6 */ /* 0x0041e4000c12f310 */
.L_x_8559:
[----:B------:R-:W-:Y:S05]  /*46d0*/  BSYNC.RECONVERGENT B0 ;  /* 0x0000000000007941 */ /* 0x000fea0003800200 */
.L_x_8558:
[----:B0--3--:R-:W0:Y:S01]  /*46e0*/  SHFL.DOWN PT, R34, R151, 0x1, 0x1f ;  /* 0x08201f0097227f89 */ /* 0x009e2200000e0000 */
[----:B------:R-:W-:Y:S01]  /*46f0*/  ISETP.GT.AND P3, PT, R79, 0x1e, PT ;  /* 0x0000001e4f00780c */ /* 0x000fe20003f64270 */
[----:B------:R-:W-:Y:S01]  /*4700*/  FADD.FTZ R121, R149, R121 ;  /* 0x0000007995797221 */ /* 0x000fe20000010000 */
[----:B------:R-:W-:Y:S01]  /*4710*/  FADD.FTZ R124, R87, R124 ;  /* 0x0000007c577c7221 */ /* 0x000fe20000010000 */
[----:B------:R-:W1:Y:S01]  /*4720*/  SHFL.DOWN PT, R35, R152, 0x1, 0x1f ;  /* 0x08201f0098237f89 */ /* 0x000e6200000e0000 */
[----:B------:R-:W-:Y:S01]  /*4730*/  FADD.FTZ R132, R145, R132 ;  /* 0x0000008491847221 */ /* 0x000fe20000010000 */
[----:B------:R-:W-:Y:S01]  /*4740*/  FADD.FTZ R117, R143, R117 ;  /* 0x000000758f757221 */ /* 0x000fe20000010000 */
[C---:B------:R-:W-:Y:S01]  /*4750*/  FMUL.FTZ R143, R128.reuse, R165 ;  /* 0x000000a5808f7220 */ /* 0x040fe20000410000 */
[----:B------:R-:W-:Y:S01]  /*4760*/  FMUL.FTZ R145, R128, R163 ;  /* 0x000000a380917220 */ /* 0x000fe20000410000 */
[----:B------:R-:W-:Y:S01]  /*4770*/  FADD.FTZ R126, R139, R126 ;  /* 0x0000007e8b7e7221 */ /* 0x000fe20000010000 */
[----:B------:R-:W-:Y:S01]  /*4780*/  BSSY.RECONVERGENT B0, `(.L_x_8560) ;  /* 0x0000046000007945 */ /* 0x000fe20003800200 */
[----:B------:R-:W-:Y:S01]  /*4790*/  FMUL.FTZ R142, R142, R143 ;  /* 0x0000008f8e8e7220 */ /* 0x000fe20000410000 */
[----:B------:R-:W-:Y:S01]  /*47a0*/  FMUL.FTZ R144, R144, R145 ;  /* 0x0000009190907220 */ /* 0x000fe20000410000 */
[----:B------:R-:W-:Y:S01]  /*47b0*/  FADD.FTZ R130, R147, R130 ;  /* 0x0000008293827221 */ /* 0x000fe20000010000 */
[----:B------:R-:W-:Y:S01]  /*47c0*/  FADD.FTZ R119, R141, R119 ;  /* 0x000000778d777221 */ /* 0x000fe20000010000 */
[----:B------:R-:W-:Y:S01]  /*47d0*/  FFMA.FTZ R142, R105, R165, R142 ;  /* 0x000000a5698e7223 */ /* 0x000fe2000001008e */
[----:B------:R-:W-:Y:S01]  /*47e0*/  FFMA.FTZ R139, R107, R163, R144 ;  /* 0x000000a36b8b7223 */ /* 0x000fe20000010090 */
[----:B------:R-:W-:-:S02]  /*47f0*/  FADD.FTZ R115, R2, R115 ;  /* 0x0000007302737221 */ /* 0x000fc40000010000 */
        /* <DEDUP_REMOVED lines=18> */
[----:B------:R-:W-:Y:S01]  /*4920*/  FMUL.FTZ R34, R128, R169 ;  /* 0x000000a980227220 */ /* 0x000fe20000410000 */
[----:B-1----:R-:W-:-:S03]  /*4930*/  @!P3 FADD.FTZ R152, R152, R35 ;  /* 0x000000239898b221 */ /* 0x002fc60000010000 */
[----:B------:R-:W0:Y:S01]  /*4940*/  SHFL.DOWN PT, R154, R151, 0x10, 0x1f ;  /* 0x0a001f00979a7f89 */ /* 0x000e2200000e0000 */
[----:B------:R-:W-:Y:S01]  /*4950*/  FMUL.FTZ R35, R128, R167 ;  /* 0x000000a780237220 */ /* 0x000fe20000410000 */
[----:B------:R-:W-:Y:S02]  /*4960*/  ISETP.NE.AND P3, PT, R79, RZ, PT ;  /* 0x000000ff4f00720c */ /* 0x000fe40003f65270 */
[----:B------:R-:W1:Y:S01]  /*4970*/  SHFL.DOWN PT, R149, R152, 0x10, 0x1f ;  /* 0x0a001f0098957f89 */ /* 0x000e6200000e0000 */
[----:B------:R-:W-:Y:S01]  /*4980*/  FMUL.FTZ R86, R140, R35 ;  /* 0x000000238c567220 */ /* 0x000fe20000410000 */
[----:B------:R-:W-:Y:S01]  /*4990*/  FMUL.FTZ R140, R129, R34 ;  /* 0x00000022818c7220 */ /* 0x000fe20000410000 */
[C---:B------:R-:W-:Y:S01]  /*49a0*/  FMUL.FTZ R129, R128.reuse, R155 ;  /* 0x0000009b80817220 */ /* 0x040fe20000410000 */
[C---:B------:R-:W-:Y:S01]  /*49b0*/  FMUL.FTZ R35, R128.reuse, R161 ;  /* 0x000000a180237220 */ /* 0x040fe20000410000 */
[----:B------:R-:W-:Y:S01]  /*49c0*/  FFMA.FTZ R87, R103, R167, R86 ;  /* 0x000000a767577223 */ /* 0x000fe20000010056 */
[----:B------:R-:W-:Y:S01]  /*49d0*/  FMUL.FTZ R86, R128, R171 ;  /* 0x000000ab80567220 */ /* 0x000fe20000410000 */
[----:B------:R-:W-:Y:S01]  /*49e0*/  FMUL.FTZ R148, R148, R129 ;  /* 0x0000008194947220 */ /* 0x000fe20000410000 */
[----:B------:R-:W-:Y:S01]  /*49f0*/  FMUL.FTZ R129, R128, R157 ;  /* 0x0000009d80817220 */ /* 0x000fe20000410000 */
[----:B------:R-:W-:Y:S01]  /*4a00*/  FMUL.FTZ R146, R146, R35 ;  /* 0x0000002392927220 */ /* 0x000fe20000410000 */
[----:B------:R-:W-:Y:S01]  /*4a10*/  FMUL.FTZ R86, R3, R86 ;  /* 0x0000005603567220 */ /* 0x000fe20000410000 */
        /* <DEDUP_REMOVED lines=9> */
[----:B0-----:R-:W-:Y:S01]  /*4ab0*/  FADD.FTZ R34, R151, R154 ;  /* 0x0000009a97227221 */ /* 0x001fe20000010000 */
[----:B------:R-:W-:Y:S01]  /*4ac0*/  FADD.FTZ R102, R3, R102 ;  /* 0x0000006603667221 */ /* 0x000fe20000010000 */
[----:B------:R-:W-:Y:S01]  /*4ad0*/  FADD.FTZ R97, R86, R97 ;  /* 0x0000006156617221 */ /* 0x000fe20000010000 */
[----:B------:R-:W-:Y:S01]  /*4ae0*/  FADD.FTZ R89, R150, R89 ;  /* 0x0000005996597221 */ /* 0x000fe20000010000 */
[----:B-1----:R-:W-:-:S05]  /*4af0*/  FADD.FTZ R35, R152, R149 ;  /* 0x0000009598237221 */ /* 0x002fca0000010000 */
        /* <DEDUP_REMOVED lines=9> */
[----:B------:R-:W1:Y:S01]  /*4b90*/  @P3 LDS R3, [UR6+0x18f8] ;  /* 0x0018f806ff033984 */ /* 0x000e620008000800 */
[----:B0-----:R-:W-:Y:S01]  /*4ba0*/  @P3 FADD.FTZ R35, R35, R2 ;  /* 0x0000000223233221 */ /* 0x001fe20000010000 */
[----:B-1----:R-:W-:-:S04]  /*4bb0*/  @P3 FADD.FTZ R34, R34, R3 ;  /* 0x0000000322223221 */ /* 0x002fc80000010000 */
[----:B------:R0:W-:Y:S04]  /*4bc0*/  STS [UR6+0x1cf8], R35 ;  /* 0x001cf823ff007988 */ /* 0x0001e80008000806 */
[----:B------:R0:W-:Y:S02]  /*4bd0*/  STS [UR6+0x18f8], R34 ;  /* 0x0018f822ff007988 */ /* 0x0001e40008000806 */
.L_x_8561:
[----:B------:R-:W-:Y:S05]  /*4be0*/  BSYNC.RECONVERGENT B0 ;  /* 0x0000000000007941 */ /* 0x000fea0003800200 */
.L_x_8560:
[----:B------:R-:W-:-:S04]  /*4bf0*/  UIADD3 UR4, UPT, UPT, UR4, 0x1, URZ ;  /* 0x0000000104047890 */ /* 0x000fc8000fffe0ff */
[----:B------:R-:W-:-:S09]  /*4c00*/  UISETP.GE.AND UP0, UPT, UR4, UR11, UPT ;  /* 0x0000000b0400728c */ /* 0x000fd2000bf06270 */
[----:B------:R-:W-:Y:S05]  /*4c10*/  BRA.U !UP0, `(.L_x_8562) ;  /* 0xffffffe108bc7547 */ /* 0x000fea000b83ffff */
.L_x_8540:
[----:B------:R-:W-:Y:S01]  /*4c20*/  BAR.SYNC.DEFER_BLOCKING 0x0 ;  /* 0x0000000000007b1d */ /* 0x000fe20000010000 */
[----:B------:R-:W-:Y:S01]  /*4c30*/  F2FP.F16.F32.PACK_AB R115, R124, R115 ;  /* 0x000000737c73723e */ /* 0x000fe200000000ff */
[----:B------:R-:W-:Y:S01]  /*4c40*/  FADD.FTZ R38, R97, R38 ;  /* 0x0000002661267221 */ /* 0x000fe20000010000 */
[----:B------:R-:W-:Y:S02]  /*4c50*/  F2FP.F16.F32.PACK_AB R119, R119, R126 ;  /* 0x0000007e7777723e */ /* 0x000fe400000000ff */
[----:B------:R-:W-:-:S03]  /*4c60*/  F2FP.F16.F32.PACK_AB R117, R132, R117 ;  /* 0x000000758475723e */ /* 0x000fc600000000ff */
[----:B------:R-:W1:Y:S01]  /*4c70*/  LDC.64 R86, c[0x0][0x4f8] ;  /* 0x00013e00ff567b82 */ /* 0x000e620000000a00 */
[----:B------:R-:W-:Y:S01]  /*4c80*/  F2FP.F16.F32.PACK_AB R121, R121, R130 ;  /* 0x000000827979723e */ /* 0x000fe200000000ff */
[----:B------:R-:W3:Y:S01]  /*4c90*/  LDCU.64 UR6, c[0x0][0x500] ;  /* 0x0000a000ff0677ac */ /* 0x000ee20008000a00 */
[----:B------:R-:W-:Y:S02]  /*4ca0*/  PRMT R0, R115, 0x7632, R0 ;  /* 0x0000763273007816 */ /* 0x000fe40000000000 */
[----:B------:R-:W-:Y:S01]  /*4cb0*/  PRMT R2, R119, 0x7632, R2 ;  /* 0x0000763277027816 */ /* 0x000fe20000000002 */
[----:B------:R-:W5:Y:S01]  /*4cc0*/  LDCU.64 UR8, c[0x0][0x550] ;  /* 0x0000aa00ff0877ac */ /* 0x000f620008000a00 */
[----:B------:R-:W-:Y:S02]  /*4cd0*/  PRMT R3, R117, 0x7632, R3 ;  /* 0x0000763275037816 */ /* 0x000fe40000000003 */
[----:B------:R-:W-:Y:S02]  /*4ce0*/  PRMT R5, R121, 0x7632, R5 ;  /* 0x0000763279057816 */ /* 0x000fe40000000005 */
[----:B------:R-:W-:-:S04]  /*4cf0*/  F2FP.F16.F32.PACK_AB R20, R93, R106 ;  /* 0x0000006a5d14723e */ /* 0x000fc800000000ff */
        /* <DEDUP_REMOVED lines=11> */
[----:B0-----:R-:W-:-:S03]  /*4db0*/  MOV R5, RZ ;  /* 0x000000ff00057202 */ /* 0x001fc60000000f00 */
[----:B------:R-:W-:Y:S04]  /*4dc0*/  LDS.U16 R23, [R77+0x40] ;  /* 0x000040004d177984 */ /* 0x000fe80000000400 */
[----:B------:R-:W-:Y:S01]  /*4dd0*/  LDS.U16 R25, [R78+0x80] ;  /* 0x000080004e197984 */ /* 0x000fe20000000400 */
[----:B-1----:R-:W-:-:S03]  /*4de0*/  IMAD.WIDE.U32 R2, R86, UR18, R4 ;  /* 0x0000001256027c25 */ /* 0x002fc6000f8e0004 */
[----:B------:R-:W-:Y:S01]  /*4df0*/  LDS.U16 R27, [R80+0xc0] ;  /* 0x0000c000501b7984 */ /* 0x000fe20000000400 */
[----:B------:R-:W-:-:S03]  /*4e00*/  IMAD R3, R87, UR18, R3 ;  /* 0x0000001257037c24 */ /* 0x000fc6000f8e0203 */
[----:B------:R-:W-:Y:S01]  /*4e10*/  LDS.U16 R29, [R81+0x100] ;  /* 0x00010000511d7984 */ /* 0x000fe20000000400 */
[----:B---3--:R-:W-:-:S03]  /*4e20*/  IMAD.WIDE.U32 R2, R37, UR6, R2 ;  /* 0x0000000625027c25 */ /* 0x008fc6000f8e0002 */
        /* <DEDUP_REMOVED lines=8> */
[----:B------:R-:W-:Y:S01]  /*4eb0*/  @!P0 STS [UR5+0x210], R75 ;  /* 0x0002104bff008988 */ /* 0x000fe20008000805 */
[----:B------:R-:W-:Y:S02]  /*4ec0*/  LEA.HI.X R3, R3, UR9, R0, 0x1, P1 ;  /* 0x0000000903037c11 */ /* 0x000fe400088f0c00 */
[----:B------:R-:W-:Y:S01]  /*4ed0*/  F2FP.F16.F32.PACK_AB R0, R95, R97 ;  /* 0x000000615f00723e */ /* 0x000fe200000000ff */
[----:B------:R-:W-:Y:S01]  /*4ee0*/  BAR.SYNC.DEFER_BLOCKING 0x0 ;  /* 0x0000000000007b1d */ /* 0x000fe20000010000 */
[----:B------:R-:W-:Y:S02]  /*4ef0*/  FADD.FTZ R95, R38, R95 ;  /* 0x0000005f265f7221 */ /* 0x000fe40000010000 */
[----:B------:R-:W-:Y:S02]  /*4f00*/  PRMT R22, R0, 0x7632, R22 ;  /* 0x0000763200167816 */ /* 0x000fe40000000016 */
[----:B------:R-:W-:-:S04]  /*4f10*/  FADD.FTZ R106, R95, R106 ;  /* 0x0000006a5f6a7221 */ /* 0x000fc80000010000 */
[----:B------:R-:W-:Y:S01]  /*4f20*/  FADD.FTZ R93, R106, R93 ;  /* 0x0000005d6a5d7221 */ /* 0x000fe20000010000 */
        /* <DEDUP_REMOVED lines=13> */
[----:B-1----:R-:W-:Y:S02]  /*5000*/  PRMT R21, R0, 0x7610, R21 ;  /* 0x0000761000157816 */ /* 0x002fe40000000015 */
[----:B------:R-:W-:Y:S01]  /*5010*/  F2FP.F16.F32.PACK_AB R0, R91, R104 ;  /* 0x000000685b00723e */ /* 0x000fe200000000ff */
[----:B------:R-:W-:Y:S01]  /*5020*/  @!P4 STG.E.U16 desc[UR16][R2.64+0x100], R29 ;  /* 0x0001001d0200c986 */ /* 0x000fe2000c101510 */
[----:B------:R-:W-:Y:S02]  /*5030*/  FADD.FTZ R104, R93, R104 ;  /* 0x000000685d687221 */ /* 0x000fe40000010000 */
[----:B------:R-:W-:Y:S01]  /*5040*/  PRMT R26, R0, 0x7632, R26 ;  /* 0x00007632001a7816 */ /* 0x000fe2000000001a */
[----:B------:R-:W-:Y:S01]  /*5050*/  @!P6 STG.E.U16 desc[UR16][R2.64+0x140], R31 ;  /* 0x0001401f0200e986 */ /* 0x000fe2000c101510 */
[----:B------:R-:W-:-:S03]  /*5060*/  FADD.FTZ R91, R104, R91 ;  /* 0x0000005b685b7221 */ /* 0x000fc60000010000 */
[----:B------:R1:W-:Y:S01]  /*5070*/  @!P5 STG.E.U16 desc[UR16][R2.64+0x180], R33 ;  /* 0x000180210200d986 */ /* 0x0003e2000c101510 */
[----:B------:R-:W-:-:S03]  /*5080*/  FADD.FTZ R38, R91, R102 ;  /* 0x000000665b267221 */ /* 0x000fc60000010000 */
[----:B------:R3:W-:Y:S01]  /*5090*/  @!P1 STG.E.U16 desc[UR16][R2.64+0x1c0], R35 ;  /* 0x0001c02302009986 */ /* 0x0007e2000c101510 */
[----:B------:R-:W-:Y:S01]  /*50a0*/  FADD.FTZ R38, R38, R89 ;  /* 0x0000005926267221 */ /* 0x000fe20000010000 */
[----:B------:R-:W-:Y:S08]  /*50b0*/  BAR.SYNC.DEFER_BLOCKING 0x0 ;  /* 0x0000000000007b1d */ /* 0x000ff00000010000 */
[----:B-1----:R-:W1:Y:S01]  /*50c0*/  LDC.64 R32, c[0x0][0x518] ;  /* 0x00014600ff207b82 */ /* 0x002e620000000a00 */
[----:B---3--:R-:W-:-:S04]  /*50d0*/  F2FP.F16.F32.PACK_AB R3, R89, R102 ;  /* 0x000000665903723e */ /* 0x008fc800000000ff */
        /* <DEDUP_REMOVED lines=11> */
[----:B-1----:R-:W-:-:S03]  /*5190*/  IMAD.WIDE.U32 R2, R32, UR18, R4 ;  /* 0x0000001220027c25 */ /* 0x002fc6000f8e0004 */
[----:B------:R-:W-:Y:S01]  /*51a0*/  LDS.U16 R77, [R77+0x40] ;  /* 0x000040004d4d7984 */ /* 0x000fe20000000400 */
[----:B------:R-:W-:-:S03]  /*51b0*/  IMAD R3, R33, UR18, R3 ;  /* 0x0000001221037c24 */ /* 0x000fc6000f8e0203 */
        /* <DEDUP_REMOVED lines=9> */
[----:B------:R-:W3:Y:S02]  /*5250*/  LDCU.64 UR4, c[0x0][0x520] ;  /* 0x0000a400ff0477ac */ /* 0x000ee40008000a00 */
[----:B---3--:R-:W-:-:S04]  /*5260*/  IMAD.WIDE.U32 R2, R37, UR4, R2 ;  /* 0x0000000425027c25 */ /* 0x008fc8000f8e0002 */
[----:B------:R-:W-:Y:S01]  /*5270*/  IMAD R0, R37, UR5, R3 ;  /* 0x0000000525007c24 */ /* 0x000fe2000f8e0203 */
[----:B------:R-:W-:-:S04]  /*5280*/  IADD3 R3, P0, PT, R56, R2, RZ ;  /* 0x0000000238037210 */ /* 0x000fc80007f1e0ff */
[----:B------:R-:W-:Y:S02]  /*5290*/  IADD3.X R0, PT, PT, RZ, R0, RZ, P0, !PT ;  /* 0x00000000ff007210 */ /* 0x000fe400007fe4ff */
[----:B0-----:R-:W-:-:S04]  /*52a0*/  LEA R2, P0, R3, UR6, 0x1 ;  /* 0x0000000603027c11 */ /* 0x001fc8000f8008ff */
[----:B------:R-:W-:Y:S02]  /*52b0*/  LEA.HI.X R3, R3, UR7, R0, 0x1, P0 ;  /* 0x0000000703037c11 */ /* 0x000fe400080f0c00 */
[-C--:B-1----:R-:W-:Y:S02]  /*52c0*/  ISETP.GE.AND P5, PT, R71, R31.reuse, PT ;  /* 0x0000001f4700720c */ /* 0x082fe40003fa6270 */
        /* <DEDUP_REMOVED lines=26> */
.L_x_8538:
[----:B------:R-:W1:Y:S01]  /*5470*/  LDC.64 R6, c[0x0][0x548] ;  /* 0x00015200ff067b82 */ /* 0x000e620000000a00 */
[----:B------:R-:W3:Y:S01]  /*5480*/  S2R R12, SR_TID.X ;  /* 0x00000000000c7919 */ /* 0x000ee20000002100 */
[----:B------:R-:W3:Y:S06]  /*5490*/  LDCU UR7, c[0x0][0x38c] ;  /* 0x00007180ff0777ac */ /* 0x000eec0008000800 */
[----:B------:R-:W0:Y:S01]  /*54a0*/  LDC.64 R8, c[0x0][0x568] ;  /* 0x00015a00ff087b82 */ /* 0x000e220000000a00 */
[----:B-1----:R-:W-:-:S04]  /*54b0*/  ISETP.NE.U32.AND P1, PT, R6, RZ, PT ;  /* 0x000000ff0600720c */ /* 0x002fc80003f25070 */
[----:B------:R-:W-:Y:S02]  /*54c0*/  ISETP.NE.AND.EX P1, PT, R7, RZ, PT, P1 ;  /* 0x000000ff0700720c */ /* 0x000fe40003f25310 */
[----:B0-----:R-:W-:Y:S02]  /*54d0*/  ISETP.NE.U32.AND P0, PT, R8, RZ, PT ;  /* 0x000000ff0800720c */ /* 0x001fe40003f05070 */
[----:B---3--:R-:W-:Y:S02]  /*54e0*/  ISETP.GE.AND P2, PT, R12, UR7, PT ;  /* 0x000000070c007c0c */ /* 0x008fe4000bf46270 */
        /* <DEDUP_REMOVED lines=26> */
.L_x_8565:
[----:B------:R-:W-:Y:S05]  /*5690*/  BSYNC.RECONVERGENT B0 ;  /* 0x0000000000007941 */ /* 0x000fea0003800200 */
.L_x_8564:
        /* <DEDUP_REMOVED lines=26> */
.L_x_8567:
[----:B------:R-:W-:Y:S05]  /*5840*/  BSYNC.RECONVERGENT B0 ;  /* 0x0000000000007941 */ /* 0x000fea0003800200 */
.L_x_8566:
[----:B------:R-:W-:Y:S05]  /*5850*/  @P2 EXIT ;  /* 0x000000000000294d */ /* 0x000fea0003800000 */
[----:B------:R-:W3:Y:S01]  /*5860*/  S2UR UR5, SR_CgaCtaId ;  /* 0x00000000000579c3 */ /* 0x000ee20000008800 */
[----:B------:R-:W-:Y:S01]  /*5870*/  BSSY.RECONVERGENT B0, `(.L_x_8568) ;  /* 0x000001f000007945 */ /* 0x000fe20003800200 */
[----:B0-----:R-:W-:Y:S01]  /*5880*/  MOV R11, R12 ;  /* 0x0000000c000b7202 */ /* 0x001fe20000000f00 */
[----:B------:R-:W-:Y:S01]  /*5890*/  UMOV UR4, 0x400 ;  /* 0x0000040000047882 */ /* 0x000fe20000000000 */
[----:B------:R-:W0:Y:S01]  /*58a0*/  LDCU UR6, c[0x0][0x360] ;  /* 0x00006c00ff0677ac */ /* 0x000e220008000800 */
[----:B------:R-:W0:Y:S01]  /*58b0*/  LDCU.64 UR8, c[0x0][0x4b0] ;  /* 0x00009600ff0877ac */ /* 0x000e220008000a00 */
[----:B------:R-:W0:Y:S01]  /*58c0*/  LDCU.64 UR10, c[0x0][0x4d0] ;  /* 0x00009a00ff0a77ac */ /* 0x000e220008000a00 */
[----:B------:R-:W0:Y:S01]  /*58d0*/  LDCU.128 UR12, c[0x0][0x530] ;  /* 0x0000a600ff0c77ac */ /* 0x000e220008000c00 */
[----:B---3--:R-:W-:-:S12]  /*58e0*/  ULEA UR4, UR5, UR4, 0x18 ;  /* 0x0000000405047291 */ /* 0x008fd8000f8ec0ff */
.L_x_8569:
[----:B------:R-:W-:Y:S02]  /*58f0*/  LEA R0, R11, UR4, 0x2 ;  /* 0x000000040b007c11 */ /* 0x000fe4000f8e10ff */
[----:B-1----:R-:W-:Y:S02]  /*5900*/  SHF.R.S32.HI R2, RZ, 0x1f, R11 ;  /* 0x0000001fff027819 */ /* 0x002fe4000001140b */
[----:B------:R-:W-:Y:S01]  /*5910*/  MOV R42, R14 ;  /* 0x0000000e002a7202 */ /* 0x000fe20000000f00 */
[----:B---3--:R-:W1:Y:S01]  /*5920*/  LDS R13, [R0+0x18f8] ;  /* 0x0018f800000d7984 */ /* 0x008e620000000800 */
        /* <DEDUP_REMOVED lines=17> */
[----:B0-----:R3:W-:Y:S01]  /*5a40*/  REDG.E.ADD.F32.FTZ.RN.STRONG.GPU desc[UR16][R8.64], R19 ;  /* 0x00000013080079a6 */ /* 0x0017e2000c12f310 */
[----:B------:R-:W-:Y:S05]  /*5a50*/  @!P0 BRA `(.L_x_8569) ;  /* 0xfffffffc00a48947 */ /* 0x000fea000383ffff */
[----:B------:R-:W-:Y:S05]  /*5a60*/  BSYNC.RECONVERGENT B0 ;  /* 0x0000000000007941 */ /* 0x000fea0003800200 */
.L_x_8568:
[----:B------:R-:W-:Y:S05]  /*5a70*/  EXIT ;  /* 0x000000000000794d */ /* 0x000fea0003800000 */
.L_x_8570:
        /* <DEDUP_REMOVED lines=16> */
.L_x_10509:


//--------------------- .text._Z25selective_scan_bwd_kernelI32Selective_Scan_bwd_kernel_traitsILi32ELi8ELb0ELb0ELb1ELb1ELb0EN3c104HalfEfEEv12SSMParamsBwd --------------------------
	.section	.text._Z25selective_scan_bwd_kernelI32Selective_Scan_bwd_kernel_traitsILi32ELi8ELb0ELb0ELb1ELb1ELb0EN3c104HalfEfEEv12SSMParamsBwd,"ax",@progbits
	.align	128
        .global         _Z25selective_scan_bwd_kernelI32Selective_Scan_bwd_kernel_traitsILi32ELi8ELb0ELb0ELb1ELb1ELb0EN3c104HalfEfEEv12SSMParamsBwd
        .type           _Z25selective_scan_bwd_kernelI32Selective_Scan_bwd_kernel_traitsILi32ELi8ELb0ELb0ELb1ELb1ELb0EN3c104HalfEfEEv12SSMParamsBwd,@function
        .size           _Z25selective_scan_bwd_kernelI32Selective_Scan_bwd_kernel_traitsILi32ELi8ELb0ELb0ELb1ELb1ELb0EN3c104HalfEfEEv12SSMParamsBwd,(.L_x_10510 - _Z25selective_scan_bwd_kernelI32Selective_Scan_bwd_kernel_traitsILi32ELi8ELb0ELb0ELb1ELb1ELb0EN3c104HalfEfEEv12SSMParamsBwd)
        .other          _Z25selective_scan_bwd_kernelI32Selective_Scan_bwd_kernel_traitsILi32ELi8ELb0ELb0ELb1ELb1ELb0EN3c104HalfEfEEv12SSMParamsBwd,@"STO_CUDA_ENTRY STV_DEFAULT"
_Z25selective_scan_bwd_kernelI32Selective_Scan_bwd_kernel_traitsILi32ELi8ELb0ELb0ELb1ELb1ELb0EN3c104HalfEfEEv12SSMParamsBwd:
.text._Z25selective_scan_bwd_kernelI32Selective_Scan_bwd_kernel_traitsILi32ELi8ELb0ELb0ELb1ELb1ELb0EN3c104HalfEfEEv12SSMParamsBwd:
        /* <DEDUP_REMOVED lines=28> */
[----:B------:R0:W3:Y:S03]  /*01c0*/  F2I.FTZ.U32.TRUNC.NTZ R7, R6 ;  /* 0x0000000600077305 */ /* 0x0000e6000021f000 */
[----:B------:R4:W5:Y:S01]  /*01d0*/  @P1 LDG.E R38, desc[UR16][R4.64] ;  /* 0x0000001004261981 */ /* 0x000962000c1e1900 */
[----:B------:R-:W1:Y:S01]  /*01e0*/  LDC.64 R46, c[0x0][0x468] ;  /* 0x00011a00ff2e7b82 */ /* 0x000e620000000a00 */
[----:B0-----:R-:W-:-:S07]  /*01f0*/  MOV R6, RZ ;  /* 0x000000ff00067202 */ /* 0x001fce0000000f00 */
[----:B------:R-:W0:Y:S01]  /*0200*/  LDC.64 R50, c[0x0][0x528] ;  /* 0x00014a00ff327b82 */ /* 0x000e220000000a00 */
[----:B---3--:R-:W-:-:S05]  /*0210*/  IADD3 R10, PT, PT, RZ, -R7, RZ ;  /* 0x80000007ff0a7210 */ /* 0x008fca0007ffe0ff */
[----:B------:R-:W-:Y:S02]  /*0220*/  IMAD R3, R10, R9, RZ ;  /* 0x000000090a037224 */ /* 0x000fe400078e02ff */
[----:B----4-:R-:W3:Y:S01]  /*0230*/  LDC.64 R4, c[0x0][0x480] ;  /* 0x00012000ff047b82 */ /* 0x010ee20000000a00 */
[----:B------:R-:W-:Y:S01]  /*0240*/  IABS R2, R39 ;  /* 0x0000002700027213 */ /* 0x000fe20000000000 */
[----:B------:R-:W-:-:S06]  /*0250*/  IMAD.HI.U32 R7, R7, R3, R6 ;  /* 0x0000000307077227 */ /* 0x000fcc00078e0006 */
[----:B------:R-:W4:Y:S01]  /*0260*/  LDC.64 R24, c[0x0][0x450] ;  /* 0x00011400ff187b82 */ /* 0x000f220000000a00 */
[----:B------:R-:W-:-:S05]  /*0270*/  IMAD.HI.U32 R0, R7, R2, RZ ;  /* 0x0000000207007227 */ /* 0x000fca00078e00ff */
[----:B------:R-:W-:Y:S02]  /*0280*/  IADD3 R3, PT, PT, -R0, RZ, RZ ;  /* 0x000000ff00037210 */ /* 0x000fe40007ffe1ff */
[----:B------:R-:W0:Y:S03]  /*0290*/  LDC.64 R22, c[0x0][0x4a8] ;  /* 0x00012a00ff167b82 */ /* 0x000e260000000a00 */
[----:B------:R-:W-:-:S05]  /*02a0*/  IMAD R2, R9, R3, R2 ;  /* 0x0000000309027224 */ /* 0x000fca00078e0202 */
[----:B------:R-:W-:Y:S02]  /*02b0*/  ISETP.GT.U32.AND P2, PT, R9, R2, PT ;  /* 0x000000020900720c */ /* 0x000fe40003f44070 */
[----:B---3--:R-:W-:Y:S01]  /*02c0*/  ISETP.NE.U32.AND P0, PT, R4, RZ, PT ;  /* 0x000000ff0400720c */ /* 0x008fe20003f05070 */
[----:B------:R-:W-:-:S03]  /*02d0*/  UIMAD.WIDE.U32 UR4, UR18, UR8, URZ ;  /* 0x00000008120472a5 */ /* 0x000fc6000f8e00ff */
[----:B------:R-:W-:Y:S01]  /*02e0*/  ISETP.NE.AND.EX P0, PT, R5, RZ, PT, P0 ;  /* 0x000000ff0500720c */ /* 0x000fe20003f05300 */
[----:B------:R-:W-:Y:S02]  /*02f0*/  UIMAD.WIDE.U32 UR6, UR18, UR12, URZ ;  /* 0x0000000c120672a5 */ /* 0x000fe4000f8e00ff */
[----:B------:R-:W-:Y:S02]  /*0300*/  UIMAD UR9, UR18, UR9, UR5 ;  /* 0x00000009120972a4 */ /* 0x000fe4000f8e0205 */
[----:B------:R-:W-:Y:S02]  /*0310*/  UIMAD UR8, UR18, UR13, UR7 ;  /* 0x0000000d120872a4 */ /* 0x000fe4000f8e0207 */
[-C--:B------:R-:W-:Y:S02]  /*0320*/  @!P2 IADD3 R2, PT, PT, R2, -R9.reuse, RZ ;  /* 0x800000090202a210 */ /* 0x080fe40007ffe0ff */
[----:B------:R-:W-:Y:S02]  /*0330*/  MOV R3, UR5 ;  /* 0x0000000500037c02 */ /* 0x000fe40008000f00 */
[----:B------:R-:W-:-:S02]  /*0340*/  ISETP.GE.U32.AND P1, PT, R2, R9, PT ;  /* 0x000000090200720c */ /* 0x000fc40003f26070 */
[----:B------:R-:W3:Y:S01]  /*0350*/  @P0 LDC R10, c[0x0][0x384] ;  /* 0x0000e100ff0a0b82 */ /* 0x000ee20000000800 */
[----:B------:R-:W-:Y:S02]  /*0360*/  MOV R2, UR4 ;  /* 0x0000000400027c02 */ /* 0x000fe40008000f00 */
[----:B------:R-:W-:Y:S02]  /*0370*/  MOV R3, UR9 ;  /* 0x0000000900037c02 */ /* 0x000fe40008000f00 */
[----:B------:R-:W-:Y:S02]  /*0380*/  MOV R5, UR7 ;  /* 0x0000000700057c02 */ /* 0x000fe40008000f00 */
[----:B------:R-:W-:Y:S01]  /*0390*/  MOV R5, UR8 ;  /* 0x0000000800057c02 */ /* 0x000fe20008000f00 */
[C---:B------:R-:W-:Y:S01]  /*03a0*/  IMAD.WIDE.U32 R2, R39.reuse, UR10, R2 ;  /* 0x0000000a27027c25 */ /* 0x040fe2000f8e0002 */
[C---:B------:R-:W-:Y:S01]  /*03b0*/  LOP3.LUT R6, R39.reuse, R8, RZ, 0x3c, !PT ;  /* 0x0000000827067212 */ /* 0x040fe200078e3cff */
[----:B------:R-:W2:Y:S01]  /*03c0*/  LDCU.64 UR8, c[0x0][0x498] ;  /* 0x00009300ff0877ac */ /* 0x000ea20008000a00 */
[----:B------:R-:W1:Y:S01]  /*03d0*/  @P0 LDC R21, c[0x0][0x38c] ;  /* 0x0000e300ff150b82 */ /* 0x000e620000000800 */
[----:B------:R-:W-:Y:S01]  /*03e0*/  IMAD R13, R39, UR11, R3 ;  /* 0x0000000b270d7c24 */ /* 0x000fe2000f8e0203 */
[----:B------:R-:W-:Y:S01]  /*03f0*/  ISETP.GE.AND P3, PT, R6, RZ, PT ;  /* 0x000000ff0600720c */ /* 0x000fe20003f66270 */
[----:B------:R-:W4:Y:S01]  /*0400*/  LDCU.64 UR10, c[0x0][0x3d0] ;  /* 0x00007a00ff0a77ac */ /* 0x000f220008000a00 */
[----:B------:R-:W-:-:S02]  /*0410*/  @!P2 IADD3 R0, PT, PT, R0, 0x1, RZ ;  /* 0x000000010000a810 */ /* 0x000fc40007ffe0ff */
[----:B------:R-:W-:Y:S02]  /*0420*/  ISETP.NE.AND P2, PT, R8, RZ, PT ;  /* 0x000000ff0800720c */ /* 0x000fe40003f45270 */
[----:B------:R-:W0:Y:S01]  /*0430*/  @P0 LDC.64 R6, c[0x0][0x480] ;  /* 0x00012000ff060b82 */ /* 0x000e220000000a00 */
[----:B------:R-:W-:-:S04]  /*0440*/  @P1 IADD3 R0, PT, PT, R0, 0x1, RZ ;  /* 0x0000000100001810 */ /* 0x000fc80007ffe0ff */
[----:B------:R-:W-:Y:S01]  /*0450*/  MOV R27, R0 ;  /* 0x00000000001b7202 */ /* 0x000fe20000000f00 */
[----:B---3--:R-:W-:Y:S01]  /*0460*/  @P0 IMAD R0, R10, UR18, R39 ;  /* 0x000000120a000c24 */ /* 0x008fe2000f8e0227 */
[----:B--2---:R-:W-:Y:S02]  /*0470*/  UIMAD.WIDE.U32 UR4, UR18, UR8, URZ ;  /* 0x00000008120472a5 */ /* 0x004fe4000f8e00ff */
[----:B------:R-:W-:Y:S02]  /*0480*/  @!P3 IADD3 R27, PT, PT, -R27, RZ, RZ ;  /* 0x000000ff1b1bb210 */ /* 0x000fe40007ffe1ff */
[----:B------:R-:W-:Y:S01]  /*0490*/  @!P2 LOP3.LUT R27, RZ, R8, RZ, 0x33, !PT ;  /* 0x00000008ff1ba212 */ /* 0x000fe200078e33ff */
[----:B------:R-:W-:Y:S01]  /*04a0*/  @P0 IMAD R0, R0, R19, RZ ;  /* 0x0000001300000224 */ /* 0x000fe200078e02ff */
[----:B------:R-:W-:Y:S01]  /*04b0*/  MOV R4, UR6 ;  /* 0x0000000600047c02 */ /* 0x000fe20008000f00 */
[----:B----4-:R-:W-:Y:S02]  /*04c0*/  UIMAD.WIDE.U32 UR6, UR18, UR10, URZ ;  /* 0x0000000a120672a5 */ /* 0x010fe4000f8e00ff */
[----:B------:R-:W-:Y:S01]  /*04d0*/  UIMAD UR5, UR18, UR9, UR5 ;  /* 0x00000009120572a4 */ /* 0x000fe2000f8e0205 */
[----:B------:R-:W-:Y:S01]  /*04e0*/  SHF.R.S32.HI R29, RZ, 0x1f, R27 ;  /* 0x0000001fff1d7819 */ /* 0x000fe2000001141b */
[----:B------:R-:W2:Y:S01]  /*04f0*/  LDCU.64 UR8, c[0x0][0x4c8] ;  /* 0x00009900ff0877ac */ /* 0x000ea20008000a00 */
[----:B------:R-:W-:Y:S01]  /*0500*/  IMAD.WIDE.U32 R4, R39, UR14, R4 ;  /* 0x0000000e27047c25 */ /* 0x000fe2000f8e0004 */
[----:B------:R-:W-:Y:S01]  /*0510*/  LEA R9, R19, 0xffffff00, 0x8 ;  /* 0xffffff0013097811 */ /* 0x000fe200078e40ff */
[----:B------:R-:W-:-:S02]  /*0520*/  UIMAD UR7, UR18, UR11, UR7 ;  /* 0x0000000b120772a4 */ /* 0x000fc4000f8e0207 */
[----:B-1----:R-:W-:Y:S01]  /*0530*/  @P0 IMAD R3, R0, R21, RZ ;  /* 0x0000001500030224 */ /* 0x002fe200078e02ff */
[----:B------:R-:W-:Y:S01]  /*0540*/  CS2R R20, SRZ ;  /* 0x0000000000147805 */ /* 0x000fe2000001ff00 */
[----:B------:R-:W-:Y:S01]  /*0550*/  IMAD R0, R29, R14, RZ ;  /* 0x0000000e1d007224 */ /* 0x000fe200078e02ff */
[----:B------:R-:W-:Y:S01]  /*0560*/  IADD3 R44, P2, PT, R9, R2, RZ ;  /* 0x00000002092c7210 */ /* 0x000fe20007f5e0ff */
[----:B0-----:R-:W-:Y:S01]  /*0570*/  @P0 IMAD.WIDE R20, R3, 0x8, R6 ;  /* 0x0000000803140825 */ /* 0x001fe200078e0206 */
[----:B------:R-:W-:-:S03]  /*0580*/  IADD3 R48, P3, PT, R9, R4, RZ ;  /* 0x0000000409307210 */ /* 0x000fc60007f7e0ff */
[C---:B------:R-:W-:Y:S02]  /*0590*/  IMAD R11, R39.reuse, UR15, R5 ;  /* 0x0000000f270b7c24 */ /* 0x040fe4000f8e0205 */
[----:B------:R-:W-:Y:S01]  /*05a0*/  IMAD.WIDE.U32 R2, R39, R16, UR4 ;  /* 0x0000000427027e25 */ /* 0x000fe2000f8e0010 */
[----:B------:R-:W-:-:S03]  /*05b0*/  ISETP.GE.AND P1, PT, R19, 0x1, PT ;  /* 0x000000011300780c */ /* 0x000fc60003f26270 */
        /* <DEDUP_REMOVED lines=13> */
[C---:B------:R-:W-:Y:S01]  /*0690*/  IMAD.WIDE.U32 R16, R39.reuse, R22, RZ ;  /* 0x0000001627107225 */ /* 0x040fe200078e00ff */
[----:B------:R-:W-:Y:S02]  /*06a0*/  LEA.HI.X R48, R48, R47, R3, 0x1, P2 ;  /* 0x0000002f30307211 */ /* 0x000fe400010f0c03 */
[C---:B------:R-:W-:Y:S01]  /*06b0*/  IADD3.X R52, PT, PT, R0.reuse, R7, RZ, P4, !PT ;  /* 0x0000000700347210 */ /* 0x040fe200027fe4ff */
[----:B------:R-:W-:Y:S01]  /*06c0*/  IMAD R43, R39, UR9, R19 ;  /* 0x00000009272b7c24 */ /* 0x000fe2000f8e0213 */
[----:B------:R-:W-:Y:S02]  /*06d0*/  IADD3.X R54, PT, PT, R0, R15, RZ, P5, !PT ;  /* 0x0000000f00367210 */ /* 0x000fe40002ffe4ff */
[C---:B------:R-:W-:Y:S02]  /*06e0*/  LEA R50, P0, R2.reuse, R50, 0x1 ;  /* 0x0000003202327211 */ /* 0x040fe400078008ff */
        /* <DEDUP_REMOVED lines=70> */
.L_x_8611:
[----:B------:R-:W0:Y:S01]  /*0b50*/  LDCU UR4, c[0x0][0x388] ;  /* 0x00007100ff0477ac */ /* 0x000e220008000800 */
[----:B------:R-:W-:Y:S02]  /*0b60*/  IADD3 R76, PT, PT, R55, -0x1, RZ ;  /* 0xffffffff374c7810 */ /* 0x000fe40007ffe0ff */
[----:B------:R-:W-:Y:S02]  /*0b70*/  SHF.L.U32 R25, R58, 0x1, RZ ;  /* 0x000000013a197819 */ /* 0x000fe400000006ff */
[----:B------:R-:W-:Y:S02]  /*0b80*/  SHF.L.U32 R6, R76, 0x8, RZ ;  /* 0x000000084c067819 */ /* 0x000fe400000006ff */
[C---:B------:R-:W-:Y:S02]  /*0b90*/  IADD3 R2, P0, PT, R25.reuse, R42, RZ ;  /* 0x0000002a19027210 */ /* 0x040fe40007f1e0ff */
[----:B------:R-:W-:Y:S02]  /*0ba0*/  IADD3 R4, P2, PT, R25, R46, RZ ;  /* 0x0000002e19047210 */ /* 0x000fe40007f5e0ff */
[----:B------:R-:W-:-:S02]  /*0bb0*/  IADD3.X R3, PT, PT, RZ, R44, RZ, P0, !PT ;  /* 0x0000002cff037210 */ /* 0x000fc400007fe4ff */
[----:B------:R-:W-:Y:S02]  /*0bc0*/  IADD3 R24, P3, PT, R25, R50, RZ ;  /* 0x0000003219187210 */ /* 0x000fe40007f7e0ff */
[----:B------:R-:W-:Y:S02]  /*0bd0*/  PRMT R23, RZ, 0x7610, R23 ;  /* 0x00007610ff177816 */ /* 0x000fe40000000017 */
[----:B------:R-:W-:Y:S02]  /*0be0*/  PRMT R0, RZ, 0x7610, R0 ;  /* 0x00007610ff007816 */ /* 0x000fe40000000000 */
[----:B0-----:R-:W-:Y:S02]  /*0bf0*/  IADD3 R77, PT, PT, -R6, UR4, RZ ;  /* 0x00000004064d7c10 */ /* 0x001fe4000fffe1ff */
[----:B------:R-:W-:Y:S02]  /*0c00*/  IADD3.X R5, PT, PT, RZ, R48, RZ, P2, !PT ;  /* 0x00000030ff057210 */ /* 0x000fe400017fe4ff */
[-C--:B------:R-:W-:Y:S01]  /*0c10*/  ISETP.GE.AND P6, PT, R58, R77.reuse, PT ;  /* 0x0000004d3a00720c */ /* 0x080fe20003fc6270 */
[----:B------:R-:W-:Y:S01]  /*0c20*/  BAR.SYNC.DEFER_BLOCKING 0x0 ;  /* 0x0000000000007b1d */ /* 0x000fe20000010000 */
[----:B------:R-:W-:-:S02]  /*0c30*/  ISETP.GE.AND P0, PT, R68, R77, PT ;  /* 0x0000004d4400720c */ /* 0x000fc40003f06270 */
[-C--:B------:R-:W-:Y:S02]  /*0c40*/  ISETP.GE.AND P1, PT, R69, R77.reuse, PT ;  /* 0x0000004d4500720c */ /* 0x080fe40003f26270 */
[----:B------:R-:W-:Y:S02]  /*0c50*/  IADD3.X R25, PT, PT, RZ, R52, RZ, P3, !PT ;  /* 0x00000034ff197210 */ /* 0x000fe40001ffe4ff */
[-C--:B------:R-:W-:Y:S02]  /*0c60*/  ISETP.GE.AND P2, PT, R70, R77.reuse, PT ;  /* 0x0000004d4600720c */ /* 0x080fe40003f46270 */
[-C--:B------:R-:W-:Y:S02]  /*0c70*/  ISETP.GE.AND P3, PT, R71, R77.reuse, PT ;  /* 0x0000004d4700720c */ /* 0x080fe40003f66270 */
[-C--:B------:R-:W-:Y:S02]  /*0c80*/  ISETP.GE.AND P4, PT, R72, R77.reuse, PT ;  /* 0x0000004d4800720c */ /* 0x080fe40003f86270 */
[----:B------:R-:W-:-:S02]  /*0c90*/  ISETP.GE.AND P5, PT, R73, R77, PT ;  /* 0x0000004d4900720c */ /* 0x000fc40003fa6270 */
[----:B------:R-:W-:Y:S02]  /*0ca0*/  PRMT R27, RZ, 0x7610, R27 ;  /* 0x00007610ff1b7816 */ /* 0x000fe4000000001b */
[----:B------:R-:W-:Y:S02]  /*0cb0*/  PRMT R29, RZ, 0x7610, R29 ;  /* 0x00007610ff1d7816 */ /* 0x000fe4000000001d */
[----:B------:R-:W-:Y:S02]  /*0cc0*/  PRMT R22, RZ, 0x7610, R22 ;  /* 0x00007610ff167816 */ /* 0x000fe40000000016 */
[----:B------:R-:W-:Y:S01]  /*0cd0*/  PRMT R31, RZ, 0x7610, R31 ;  /* 0x00007610ff1f7816 */ /* 0x000fe2000000001f */
[----:B------:R-:W2:Y:S01]  /*0ce0*/  @!P6 LDG.E.U16 R23, desc[UR16][R2.64] ;  /* 0x000000100217e981 */ /* 0x000ea2000c1e1500 */
[----:B------:R-:W-:-:S03]  /*0cf0*/  ISETP.GE.AND P6, PT, R74, R77, PT ;  /* 0x0000004d4a00720c */ /* 0x000fc60003fc6270 */
[----:B------:R-:W3:Y:S01]  /*0d00*/  @!P0 LDG.E.U16 R0, desc[UR16][R2.64+0x40] ;  /* 0x0000401002008981 */ /* 0x000ee2000c1e1500 */
[----:B------:R-:W-:Y:S02]  /*0d10*/  PRMT R26, RZ, 0x7610, R26 ;  /* 0x00007610ff1a7816 */ /* 0x000fe4000000001a */
[----:B------:R-:W-:Y:S01]  /*0d20*/  PRMT R33, RZ, 0x7610, R33 ;  /* 0x00007610ff217816 */ /* 0x000fe20000000021 */
[----:B------:R-:W4:Y:S01]  /*0d30*/  @!P1 LDG.E.U16 R27, desc[UR16][R2.64+0x80] ;  /* 0x00008010021b9981 */ /* 0x000f22000c1e1500 */
[----:B------:R-:W0:Y:S01]  /*0d40*/  S2R R81, SR_LANEID ;  /* 0x0000000000517919 */ /* 0x000e220000000000 */
[----:B------:R-:W1:Y:S01]  /*0d50*/  S2UR UR5, SR_CgaCtaId ;  /* 0x00000000000579c3 */ /* 0x000e620000008800 */
        /* <DEDUP_REMOVED lines=10> */
[-C--:B------:R-:W-:Y:S02]  /*0e00*/  LEA.HI.SX32 R78, R81, R81.reuse, 0x1b ;  /* 0x00000051514e7211 */ /* 0x080fe400078fdaff */
[-C--:B------:R-:W-:Y:S02]  /*0e10*/  LEA.HI.SX32 R28, R28, R81.reuse, 0x1b ;  /* 0x000000511c1c7211 */ /* 0x080fe400078fdaff */
[----:B------:R-:W-:Y:S02]  /*0e20*/  LEA.HI.SX32 R30, R30, R81, 0x1b ;  /* 0x000000511e1e7211 */ /* 0x000fe400078fdaff */
[----:B------:R-:W-:Y:S02]  /*0e30*/  LEA R78, R78, UR5, 0x1 ;  /* 0x000000054e4e7c11 */ /* 0x000fe4000f8e08ff */
[----:B------:R-:W-:-:S02]  /*0e40*/  LEA R79, R28, UR5, 0x1 ;  /* 0x000000051c4f7c11 */ /* 0x000fc4000f8e08ff */
[C---:B------:R-:W-:Y:S02]  /*0e50*/  IADD3 R2, PT, PT, R81.reuse, 0x60, RZ ;  /* 0x0000006051027810 */ /* 0x040fe40007ffe0ff */
[----:B------:R-:W-:Y:S02]  /*0e60*/  LEA R80, R30, UR5, 0x1 ;  /* 0x000000051e507c11 */ /* 0x000fe4000f8e08ff */
        /* <DEDUP_REMOVED lines=14> */
[----:B------:R-:W-:Y:S02]  /*0f50*/  ISETP.GE.AND P0, PT, R58, R77, PT ;  /* 0x0000004d3a00720c */ /* 0x000fe40003f06270 */
[----:B------:R-:W-:-:S02]  /*0f60*/  PRMT R28, RZ, 0x7610, R28 ;  /* 0x00007610ff1c7816 */ /* 0x000fc4000000001c */
[----:B------:R-:W-:Y:S02]  /*0f70*/  PRMT R35, RZ, 0x7610, R35 ;  /* 0x00007610ff237816 */ /* 0x000fe40000000023 */
[----:B------:R-:W-:Y:S01]  /*0f80*/  PRMT R30, RZ, 0x7610, R30 ;  /* 0x00007610ff1e7816 */ /* 0x000fe2000000001e */
[----:B--2---:R-:W-:Y:S04]  /*0f90*/  STS.U16 [R78], R23 ;  /* 0x000000174e007388 */ /* 0x004fe80000000400 */
[----:B---3--:R0:W-:Y:S04]  /*0fa0*/  STS.U16 [R79+0x40], R0 ;  /* 0x000040004f007388 */ /* 0x0081e80000000400 */
[----:B----4-:R1:W-:Y:S01]  /*0fb0*/  STS.U16 [R80+0x80], R27 ;  /* 0x0000801b50007388 */ /* 0x0103e20000000400 */
[----:B0-----:R-:W-:-:S04]  /*0fc0*/  SHF.L.U32 R0, R81, 0x3, RZ ;  /* 0x0000000351007819 */ /* 0x001fc800000006ff */
[----:B------:R-:W-:Y:S01]  /*0fd0*/  LEA.HI.SX32 R87, R0, R0, 0x1b ;  /* 0x0000000000577211 */ /* 0x000fe200078fdaff */
[----:B------:R0:W-:Y:S03]  /*0fe0*/  STS.U16 [R82+0xc0], R29 ;  /* 0x0000c01d52007388 */ /* 0x0001e60000000400 */
[----:B------:R-:W-:Y:S01]  /*0ff0*/  LEA R87, R87, UR5, 0x1 ;  /* 0x0000000557577c11 */ /* 0x000fe2000f8e08ff */
[----:B------:R-:W-:Y:S04]  /*1000*/  STS.U16 [R83+0x100], R22 ;  /* 0x0001001653007388 */ /* 0x000fe80000000400 */
        /* <DEDUP_REMOVED lines=15> */
[----:B0-----:R-:W-:Y:S02]  /*1100*/  PRMT R29, RZ, 0x7610, R29 ;  /* 0x00007610ff1d7816 */ /* 0x001fe4000000001d */
[----:B------:R-:W-:Y:S02]  /*1110*/  PRMT R0, RZ, 0x7610, R0 ;  /* 0x00007610ff007816 */ /* 0x000fe40000000000 */
        /* <DEDUP_REMOVED lines=10> */
[----:B---3--:R-:W-:-:S02]  /*11c0*/  P2R R26, PR, RZ, 0x1 ;  /* 0x00000001ff1a7803 */ /* 0x008fc40000000000 */
[----:B------:R-:W-:Y:S02]  /*11d0*/  ISETP.GE.AND P0, PT, R58, R77, PT ;  /* 0x0000004d3a00720c */ /* 0x000fe40003f06270 */
[----:B------:R-:W-:Y:S02]  /*11e0*/  PRMT R37, RZ, 0x7610, R37 ;  /* 0x00007610ff257816 */ /* 0x000fe40000000025 */
[----:B------:R-:W-:Y:S02]  /*11f0*/  PRMT R36, RZ, 0x7610, R36 ;  /* 0x00007610ff247816 */ /* 0x000fe40000000024 */
[----:B------:R-:W-:Y:S02]  /*1200*/  PRMT R88, RZ, 0x7610, R88 ;  /* 0x00007610ff587816 */ /* 0x000fe40000000058 */
[----:B------:R-:W-:Y:S01]  /*1210*/  PRMT R89, RZ, 0x7610, R89 ;  /* 0x00007610ff597816 */ /* 0x000fe20000000059 */
[----:B--2---:R0:W-:Y:S04]  /*1220*/  STS.U16 [R78], R23 ;  /* 0x000000174e007388 */ /* 0x0041e80000000400 */
        /* <DEDUP_REMOVED lines=11> */
[----:B------:R-:W3:Y:S04]  /*12e0*/  LDS.U16 R27, [R87+0x6] ;  /* 0x00000600571b7984 */ /* 0x000ee80000000400 */
[----:B------:R-:W4:Y:S04]  /*12f0*/  LDS.U16 R34, [R87+0x8] ;  /* 0x0000080057227984 */ /* 0x000f280000000400 */
[----:B------:R-:W-:Y:S04]  /*1300*/  LDS.U16 R30, [R87+0xa] ;  /* 0x00000a00571e7984 */ /* 0x000fe80000000400 */
[----:B------:R-:W4:Y:S04]  /*1310*/  LDS.U16 R29, [R87+0xc] ;  /* 0x00000c00571d7984 */ /* 0x000f280000000400 */
[----:B------:R-:W4:Y:S01]  /*1320*/  LDS.U16 R0, [R87+0xe] ;  /* 0x00000e0057007984 */ /* 0x000f220000000400 */
[----:B------:R-:W-:Y:S01]  /*1330*/  BAR.SYNC.DEFER_BLOCKING 0x0 ;  /* 0x0000000000007b1d */ /* 0x000fe20000010000 */
[----:B0-----:R-:W-:-:S02]  /*1340*/  PRMT R23, RZ, 0x7610, R23 ;  /* 0x00007610ff177816 */ /* 0x001fc40000000017 */
[----:B-1----:R-:W-:Y:S02]  /*1350*/  PRMT R31, RZ, 0x7610, R31 ;  /* 0x00007610ff1f7816 */ /* 0x002fe4000000001f */
        /* <DEDUP_REMOVED lines=10> */
[----:B------:R-:W4:Y:S01]  /*1400*/  @!P6 LDG.E.U16 R89, desc[UR16][R24.64+0x1c0] ;  /* 0x0001c0101859e981 */ /* 0x000f22000c1e1500 */
[----:B--2---:R-:W-:-:S02]  /*1410*/  HADD2.F32 R33, -RZ, R33.H0_H0 ;  /* 0x20000021ff217230 */ /* 0x004fc40000004100 */
[----:B---3--:R-:W-:Y:S02]  /*1420*/  HADD2.F32 R27, -RZ, R27.H0_H0 ;  /* 0x2000001bff1b7230 */ /* 0x008fe40000004100 */
[----:B----4-:R-:W-:Y:S02]  /*1430*/  HADD2.F32 R99, -RZ, R34.H0_H0 ;  /* 0x20000022ff637230 */ /* 0x010fe40000004100 */
[--C-:B-----5:R-:W-:Y:S01]  /*1440*/  FADD.FTZ R103, R33, R38.reuse ;  /* 0x0000002621677221 */ /* 0x120fe20000010000 */
[----:B------:R-:W-:Y:S02]  /*1450*/  HADD2.F32 R29, -RZ, R29.H0_H0 ;  /* 0x2000001dff1d7230 */ /* 0x000fe40000004100 */
[--C-:B------:R-:W-:Y:S01]  /*1460*/  FADD.FTZ R98, R27, R38.reuse ;  /* 0x000000261b627221 */ /* 0x100fe20000010000 */
[----:B------:R-:W-:Y:S01]  /*1470*/  FADD.FTZ R99, R99, R38 ;  /* 0x0000002663637221 */ /* 0x000fe20000010000 */
[----:B------:R-:W-:Y:S01]  /*1480*/  BSSY.RECONVERGENT B0, `(.L_x_8572) ;  /* 0x0000045000007945 */ /* 0x000fe20003800200 */
[----:B------:R-:W-:-:S02]  /*1490*/  PRMT R97, RZ, 0x7610, R97 ;  /* 0x00007610ff617816 */ /* 0x000fc40000000061 */
[----:B------:R-:W-:Y:S02]  /*14a0*/  CS2R R90, SRZ ;  /* 0x00000000005a7805 */ /* 0x000fe4000001ff00 */
[----:B------:R-:W-:Y:S02]  /*14b0*/  CS2R R92, SRZ ;  /* 0x00000000005c7805 */ /* 0x000fe4000001ff00 */
[----:B------:R-:W-:Y:S02]  /*14c0*/  FSETP.GTU.FTZ.AND P5, PT, R103, 20, PT ;  /* 0x41a000006700780b */ /* 0x000fe40003fbc000 */
[----:B------:R-:W-:Y:S02]  /*14d0*/  CS2R R94, SRZ ;  /* 0x00000000005e7805 */ /* 0x000fe4000001ff00 */
[----:B------:R-:W-:Y:S01]  /*14e0*/  FSETP.GTU.FTZ.AND P1, PT, R98, 20, PT ;  /* 0x41a000006200780b */ /* 0x000fe20003f3c000 */
[----:B------:R-:W-:Y:S01]  /*14f0*/  HADD2.F32 R101, -RZ, R101.H0_H0 ;  /* 0x20000065ff657230 */ /* 0x000fe20000004100 */
[----:B------:R-:W-:Y:S01]  /*1500*/  FSETP.GTU.FTZ.AND P2, PT, R99, 20, PT ;  /* 0x41a000006300780b */ /* 0x000fe20003f5c000 */
[----:B------:R-:W-:Y:S01]  /*1510*/  FADD.FTZ R102, R29, R38 ;  /* 0x000000261d667221 */ /* 0x000fe20000010000 */
[----:B------:R-:W-:Y:S04]  /*1520*/  STS.U16 [R78], R37 ;  /* 0x000000254e007388 */ /* 0x000fe80000000400 */
        /* <DEDUP_REMOVED lines=8> */
[----:B------:R3:W4:Y:S04]  /*15b0*/  LDS.U16 R107, [R87] ;  /* 0x00000000576b7984 */ /* 0x0007280000000400 */
[----:B------:R3:W2:Y:S04]  /*15c0*/  LDS.U16 R108, [R87+0x2] ;  /* 0x00000200576c7984 */ /* 0x0006a80000000400 */
[----:B------:R3:W2:Y:S04]  /*15d0*/  LDS.U16 R110, [R87+0x4] ;  /* 0x00000400576e7984 */ /* 0x0006a80000000400 */
[----:B------:R3:W3:Y:S04]  /*15e0*/  LDS.U16 R114, [R87+0x6] ;  /* 0x0000060057727984 */ /* 0x0006e80000000400 */
[----:B------:R0:W3:Y:S04]  /*15f0*/  LDS.U16 R26, [R87+0x8] ;  /* 0x00000800571a7984 */ /* 0x0000e80000000400 */
[----:B------:R0:W3:Y:S04]  /*1600*/  LDS.U16 R25, [R87+0xa] ;  /* 0x00000a0057197984 */ /* 0x0000e80000000400 */
[----:B------:R1:W3:Y:S04]  /*1610*/  LDS.U16 R24, [R87+0xc] ;  /* 0x00000c0057187984 */ /* 0x0002e80000000400 */
[----:B------:R1:W3:Y:S01]  /*1620*/  LDS.U16 R23, [R87+0xe] ;  /* 0x00000e0057177984 */ /* 0x0002e20000000400 */
[----:B0-----:R-:W-:-:S05]  /*1630*/  HADD2.F32 R31, -RZ, R32.H0_H0 ;  /* 0x20000020ff1f7230 */ /* 0x001fca0000004100 */
[----:B------:R-:W-:-:S05]  /*1640*/  FADD.FTZ R104, R31, R38 ;  /* 0x000000261f687221 */ /* 0x000fca0000010000 */
[----:B------:R-:W-:Y:S01]  /*1650*/  FSETP.GTU.FTZ.AND P4, PT, R104, 20, PT ;  /* 0x41a000006800780b */ /* 0x000fe20003f9c000 */
[----:B-1----:R-:W-:Y:S02]  /*1660*/  HADD2.F32 R35, -RZ, R28.H0_H0 ;  /* 0x2000001cff237230 */ /* 0x002fe40000004100 */
[----:B------:R-:W-:-:S03]  /*1670*/  HADD2.F32 R37, -RZ, R30.H0_H0 ;  /* 0x2000001eff257230 */ /* 0x000fc60000004100 */
[--C-:B------:R-:W-:Y:S02]  /*1680*/  FADD.FTZ R96, R35, R38.reuse ;  /* 0x0000002623607221 */ /* 0x100fe40000010000 */
[----:B------:R-:W-:Y:S01]  /*1690*/  FADD.FTZ R100, R37, R38 ;  /* 0x0000002625647221 */ /* 0x000fe20000010000 */
[----:B--2---:R-:W-:Y:S01]  /*16a0*/  CS2R R88, SRZ ;  /* 0x0000000000587805 */ /* 0x004fe2000001ff00 */
[----:B------:R-:W-:Y:S01]  /*16b0*/  HADD2.F32 R31, -RZ, R0.H0_H0 ;  /* 0x20000000ff1f7230 */ /* 0x000fe20000004100 */
[----:B------:R-:W-:Y:S02]  /*16c0*/  FSETP.GTU.FTZ.AND P0, PT, R96, 20, PT ;  /* 0x41a000006000780b */ /* 0x000fe40003f1c000 */
[----:B------:R-:W-:Y:S01]  /*16d0*/  FSETP.GTU.FTZ.AND P3, PT, R100, 20, PT ;  /* 0x41a000006400780b */ /* 0x000fe20003f7c000 */
[----:B----4-:R-:W-:-:S12]  /*16e0*/  @P4 BRA `(.L_x_8573) ;  /* 0x0000000000784947 */ /* 0x010fd80003800000 */
        /* <DEDUP_REMOVED lines=30> */
.L_x_8573:
[----:B------:R-:W-:Y:S05]  /*18d0*/  BSYNC.RECONVERGENT B0 ;  /* 0x0000000000007941 */ /* 0x000fea0003800200 */
.L_x_8572:
[----:B------:R-:W-:Y:S01]  /*18e0*/  HADD2.F32 R0, -RZ, R107.H0_H0 ;  /* 0x2000006bff007230 */ /* 0x000fe20000004100 */
[----:B------:R-:W-:Y:S01]  /*18f0*/  BSSY.RECONVERGENT B0, `(.L_x_8574) ;  /* 0x0000026000007945 */ /* 0x000fe20003800200 */
[----:B------:R-:W-:Y:S01]  /*1900*/  FSETP.GTU.FTZ.AND P4, PT, R102, 20, PT ;  /* 0x41a000006600780b */ /* 0x000fe20003f9c000 */
[----:B------:R-:W-:Y:S02]  /*1910*/  HADD2.F32 R106, -RZ, R106.H0_H0 ;  /* 0x2000006aff6a7230 */ /* 0x000fe40000004100 */
[----:B------:R-:W-:Y:S01]  /*1920*/  FADD.FTZ R107, R31, R38 ;  /* 0x000000261f6b7221 */ /* 0x000fe20000010000 */
[----:B------:R-:W-:Y:S02]  /*1930*/  HADD2.F32 R105, -RZ, R105.H0_H0 ;  /* 0x20000069ff697230 */ /* 0x000fe40000004100 */
[----:B------:R-:W-:Y:S01]  /*1940*/  FFMA.FTZ R47, R0, R101, R47 ;  /* 0x00000065002f7223 */ /* 0x000fe2000001002f */
        /* <DEDUP_REMOVED lines=32> */
.L_x_8575:
[----:B------:R-:W-:Y:S05]  /*1b50*/  BSYNC.RECONVERGENT B0 ;  /* 0x0000000000007941 */ /* 0x000fea0003800200 */
.L_x_8574:
[----:B------:R-:W-:Y:S02]  /*1b60*/  HADD2.F32 R110, -RZ, R110.H0_H0 ;  /* 0x2000006eff6e7230 */ /* 0x000fe40000004100 */
[----:B------:R-:W-:Y:S01]  /*1b70*/  FFMA.FTZ R47, R108, R106, R47 ;  /* 0x0000006a6c2f7223 */ /* 0x000fe2000001002f */
[----:B------:R-:W-:Y:S01]  /*1b80*/  BSSY.RECONVERGENT B0, `(.L_x_8576) ;  /* 0x0000025000007945 */ /* 0x000fe20003800200 */
[----:B------:R-:W-:Y:S01]  /*1b90*/  FSETP.GTU.FTZ.AND P5, PT, R107, 20, PT ;  /* 0x41a000006b00780b */ /* 0x000fe20003fbc000 */
[----:B------:R-:W-:Y:S02]  /*1ba0*/  HADD2.F32 R109, -RZ, R109.H0_H0 ;  /* 0x2000006dff6d7230 */ /* 0x000fe40000004100 */
[----:B------:R-:W-:Y:S01]  /*1bb0*/  FFMA.FTZ R47, R110, R105, R47 ;  /* 0x000000696e2f7223 */ /* 0x000fe2000001002f */
[----:B------:R-:W-:Y:S02]  /*1bc0*/  HADD2.F32 R112, -RZ, R112.H0_H0 ;  /* 0x20000070ff707230 */ /* 0x000fe40000004100 */
[----:B---3--:R-:W-:Y:S01]  /*1bd0*/  HADD2.F32 R114, -RZ, R114.H0_H0 ;  /* 0x20000072ff727230 */ /* 0x008fe20000004100 */
        /* <DEDUP_REMOVED lines=31> */
.L_x_8577:
[----:B------:R-:W-:Y:S05]  /*1dd0*/  BSYNC.RECONVERGENT B0 ;  /* 0x0000000000007941 */ /* 0x000fea0003800200 */
.L_x_8576:
        /* <DEDUP_REMOVED lines=32> */
.L_x_8579:
[----:B------:R-:W-:Y:S05]  /*1fe0*/  BSYNC.RECONVERGENT B0 ;  /* 0x0000000000007941 */ /* 0x000fea0003800200 */
.L_x_8578:
        /* <DEDUP_REMOVED lines=32> */
.L_x_8581:
[----:B------:R-:W-:Y:S05]  /*21f0*/  BSYNC.RECONVERGENT B0 ;  /* 0x0000000000007941 */ /* 0x000fea0003800200 */
.L_x_8580:
        /* <DEDUP_REMOVED lines=32> */
.L_x_8583:
[----:B------:R-:W-:Y:S05]  /*2400*/  BSYNC.RECONVERGENT B0 ;  /* 0x0000000000007941 */ /* 0x000fea0003800200 */
.L_x_8582:
        /* <DEDUP_REMOVED lines=32> */
.L_x_8585:
[----:B------:R-:W-:Y:S05]  /*2610*/  BSYNC.RECONVERGENT B0 ;  /* 0x0000000000007941 */ /* 0x000fea0003800200 */
.L_x_8584:
        /* <DEDUP_REMOVED lines=32> */
.L_x_8587:
[----:B------:R-:W-:Y:S05]  /*2820*/  BSYNC.RECONVERGENT B0 ;  /* 0x0000000000007941 */ /* 0x000fea0003800200 */
.L_x_8586:
[----:B------:R-:W0:Y:S01]  /*2830*/  LDCU UR4, c[0x0][0x38c] ;  /* 0x00007180ff0477ac */ /* 0x000e220008000800 */
[----:B------:R-:W-:Y:S02]  /*2840*/  HADD2.F32 R111, -RZ, R22.H0_H0 ;  /* 0x20000016ff6f7230 */ /* 0x000fe40000004100 */
[----:B------:R-:W-:Y:S01]  /*2850*/  FFMA.FTZ R22, R114, R109, R47 ;  /* 0x0000006d72167223 */ /* 0x000fe2000001002f */
[----:B------:R-:W-:Y:S02]  /*2860*/  HADD2.F32 R115, -RZ, R26.H0_H0 ;  /* 0x2000001aff737230 */ /* 0x000fe40000004100 */
[-C--:B------:R-:W-:Y:S01]  /*2870*/  FMUL.FTZ R123, R0, R41.reuse ;  /* 0x00000029007b7220 */ /* 0x080fe20000410000 */
[----:B------:R-:W-:Y:S02]  /*2880*/  HADD2.F32 R113, -RZ, R3.H0_H0 ;  /* 0x20000003ff717230 */ /* 0x000fe40000004100 */
[----:B------:R-:W-:Y:S01]  /*2890*/  FMUL.FTZ R126, R108, R41 ;  /* 0x000000296c7e7220 */ /* 0x000fe20000410000 */
[----:B------:R-:W-:-:S02]  /*28a0*/  HADD2.F32 R122, -RZ, R25.H0_H0 ;  /* 0x20000019ff7a7230 */ /* 0x000fc40000004100 */
[C---:B------:R-:W-:Y:S01]  /*28b0*/  FFMA.FTZ R3, R115.reuse, R112, R22 ;  /* 0x0000007073037223 */ /* 0x040fe20000010016 */
[----:B------:R-:W-:Y:S02]  /*28c0*/  HADD2.F32 R124, -RZ, R24.H0_H0 ;  /* 0x20000018ff7c7230 */ /* 0x000fe40000004100 */
[----:B------:R-:W-:Y:S01]  /*28d0*/  FMUL.FTZ R128, R110, R41 ;  /* 0x000000296e807220 */ /* 0x000fe20000410000 */
[----:B------:R-:W-:Y:S02]  /*28e0*/  HADD2.F32 R120, -RZ, R2.H0_H0 ;  /* 0x20000002ff787230 */ /* 0x000fe40000004100 */
[----:B------:R-:W-:Y:S01]  /*28f0*/  FFMA.FTZ R3, R122, R111, R3 ;  /* 0x0000006f7a037223 */ /* 0x000fe20000010003 */
[----:B------:R-:W-:Y:S02]  /*2900*/  HADD2.F32 R121, -RZ, R23.H0_H0 ;  /* 0x20000017ff797230 */ /* 0x000fe40000004100 */
[-C--:B------:R-:W-:Y:S01]  /*2910*/  FMUL.FTZ R127, R114, R41.reuse ;  /* 0x00000029727f7220 */ /* 0x080fe20000410000 */
[----:B------:R-:W-:Y:S01]  /*2920*/  FMUL.FTZ R125, R115, R41 ;  /* 0x00000029737d7220 */ /* 0x000fe20000410000 */
[----:B------:R-:W-:Y:S01]  /*2930*/  FFMA.FTZ R2, R124, R113, R3 ;  /* 0x000000717c027223 */ /* 0x000fe20000010003 */
        /* <DEDUP_REMOVED lines=8> */
[C---:B------:R-:W-:Y:S01]  /*29c0*/  ISETP.NE.AND P1, PT, R55.reuse, 0x1, PT ;  /* 0x000000013700780c */ /* 0x040fe20003f25270 */
[----:B------:R-:W-:Y:S01]  /*29d0*/  HFMA2 R88, -RZ, RZ, 0, 0 ;  /* 0x00000000ff587431 */ /* 0x000fe200000001ff */
[----:B------:R-:W-:Y:S01]  /*29e0*/  SHF.L.U32 R141, R55, 0x8, RZ ;  /* 0x00000008378d7819 */ /* 0x000fe200000006ff */
[----:B------:R-:W-:Y:S01]  /*29f0*/  FMUL.FTZ R133, R101, R104 ;  /* 0x0000006865857220 */ /* 0x000fe20000410000 */
[----:B------:R-:W-:Y:S01]  /*2a00*/  IADD3 R22, P2, PT, R6, R8, RZ ;  /* 0x0000000806167210 */ /* 0x000fe20007f5e0ff */
[----:B------:R-:W-:Y:S01]  /*2a10*/  FMUL.FTZ R134, R106, R103 ;  /* 0x000000676a867220 */ /* 0x000fe20000410000 */
[----:B------:R-:W-:Y:S01]  /*2a20*/  ISETP.GE.AND P0, PT, R58, R77, PT ;  /* 0x0000004d3a00720c */ /* 0x000fe20003f06270 */
[----:B------:R-:W1:Y:S01]  /*2a30*/  LDC.64 R32, c[0x0][0x448] ;  /* 0x00011200ff207b82 */ /* 0x000e620000000a00 */
[C---:B------:R-:W-:Y:S01]  /*2a40*/  LOP3.LUT R166, R6.reuse, 0x100, RZ, 0xc0, !PT ;  /* 0x0000010006a67812 */ /* 0x040fe200078ec0ff */
        /* <DEDUP_REMOVED lines=9> */
[----:B------:R-:W-:Y:S01]  /*2ae0*/  FMUL.FTZ R140, R120, R107 ;  /* 0x0000006b788c7220 */ /* 0x000fe20000410000 */
[----:B------:R-:W-:Y:S01]  /*2af0*/  LOP3.LUT R141, R141, 0x100, RZ, 0xc0, !PT ;  /* 0x000001008d8d7812 */ /* 0x000fe200078ec0ff */
[----:B------:R-:W3:Y:S01]  /*2b00*/  LDCU UR7, c[0x0][0x394] ;  /* 0x00007280ff0777ac */ /* 0x000ee20008000800 */
[----:B------:R-:W-:-:S02]  /*2b10*/  IADD3.X R23, PT, PT, RZ, R75, RZ, P2, !PT ;  /* 0x0000004bff177210 */ /* 0x000fc400017fe4ff */
[----:B------:R-:W4:Y:S01]  /*2b20*/  LDC.64 R28, c[0x0][0x3c0] ;  /* 0x0000f000ff1c7b82 */ /* 0x000f220000000a00 */
[----:B------:R-:W0:Y:S01]  /*2b30*/  LDCU UR11, c[0x0][0x38c] ;  /* 0x00007180ff0b77ac */ /* 0x000e220008000800 */
[----:B------:R-:W0:Y:S06]  /*2b40*/  LDCU UR10, c[0x0][0x388] ;  /* 0x00007100ff0a77ac */ /* 0x000e2c0008000800 */
[----:B------:R-:W0:Y:S01]  /*2b50*/  LDC.64 R26, c[0x0][0x3e0] ;  /* 0x0000f800ff1a7b82 */ /* 0x000e220000000a00 */
[----:B------:R-:W0:Y:S01]  /*2b60*/  LDCU.64 UR8, c[0x0][0x540] ;  /* 0x0000a800ff0877ac */ /* 0x000e220008000a00 */
[----:B------:R-:W-:-:S06]  /*2b70*/  UMOV UR4, URZ ;  /* 0x000000ff00047c82 */ /* 0x000fcc0008000000 */
[----:B---3--:R-:W0:Y:S02]  /*2b80*/  LDC.64 R24, c[0x0][0x4f0] ;  /* 0x00013c00ff187b82 */ /* 0x008e240000000a00 */
.L_x_8610:
[----:B------:R-:W-:Y:S02]  /*2b90*/  MOV R2, R58 ;  /* 0x0000003a00027202 */ /* 0x000fe40000000f00 */
[----:B------:R-:W-:Y:S02]  /*2ba0*/  MOV R3, RZ ;  /* 0x000000ff00037202 */ /* 0x000fe40000000f00 */
[-C--:B------:R-:W-:Y:S02]  /*2bb0*/  ISETP.GE.AND P5, PT, R69, R77.reuse, PT ;  /* 0x0000004d4500720c */ /* 0x080fe40003fa6270 */
[----:B------:R-:W-:Y:S01]  /*2bc0*/  ISETP.GE.AND P3, PT, R68, R77, PT ;  /* 0x0000004d4400720c */ /* 0x000fe20003f66270 */
[----:B01----:R-:W-:-:S04]  /*2bd0*/  IMAD.WIDE.U32 R36, R26, UR4, R2 ;  /* 0x000000041a247c25 */ /* 0x003fc8000f8e0002 */
[----:B------:R-:W-:Y:S01]  /*2be0*/  IMAD R3, R27, UR4, R37 ;  /* 0x000000041b037c24 */ /* 0x000fe2000f8e0225 */
[----:B------:R-:W-:-:S04]  /*2bf0*/  LEA R2, P2, R36, R53, 0x1 ;  /* 0x0000003524027211 */ /* 0x000fc800078408ff */
[----:B------:R-:W-:-:S05]  /*2c00*/  LEA.HI.X R3, R36, R54, R3, 0x1, P2 ;  /* 0x0000003624037211 */ /* 0x000fca00010f0c03 */
[----:B---3--:R-:W3:Y:S04]  /*2c10*/  @!P0 LDG.E.U16 R145, desc[UR16][R2.64] ;  /* 0x0000001002918981 */ /* 0x008ee8000c1e1500 */
[----:B------:R-:W5:Y:S04]  /*2c20*/  @!P5 LDG.E.U16 R144, desc[UR16][R2.64+0x80] ;  /* 0x000080100290d981 */ /* 0x000f68000c1e1500 */
[----:B------:R-:W5:Y:S01]  /*2c30*/  @!P3 LDG.E.U16 R142, desc[UR16][R2.64+0x40] ;  /* 0x00004010028eb981 */ /* 0x000f62000c1e1500 */
[----:B------:R-:W-:Y:S02]  /*2c40*/  MOV R36, R12 ;  /* 0x0000000c00247202 */ /* 0x000fe40000000f00 */
[----:B------:R-:W-:-:S02]  /*2c50*/  MOV R37, R49 ;  /* 0x0000003100257202 */ /* 0x000fc40000000f00 */
[----:B------:R-:W-:Y:S02]  /*2c60*/  MOV R116, R10 ;  /* 0x0000000a00747202 */ /* 0x000fe40000000f00 */
[----:B------:R-:W-:Y:S01]  /*2c70*/  MOV R117, R51 ;  /* 0x0000003300757202 */ /* 0x000fe20000000f00 */
[----:B--2---:R-:W-:-:S04]  /*2c80*/  IMAD.WIDE.U32 R118, R30, UR4, R36 ;  /* 0x000000041e767c25 */ /* 0x004fc8000f8e0024 */
[----:B------:R-:W-:Y:S01]  /*2c90*/  IMAD R37, R31, UR4, R119 ;  /* 0x000000041f257c24 */ /* 0x000fe2000f8e0277 */
[----:B------:R-:W-:Y:S01]  /*2ca0*/  LEA R36, P2, R118, R34, 0x2 ;  /* 0x0000002276247211 */ /* 0x000fe200078410ff */
[----:B----4-:R-:W-:-:S03]  /*2cb0*/  IMAD.WIDE.U32 R116, R28, UR4, R116 ;  /* 0x000000041c747c25 */ /* 0x010fc6000f8e0074 */
[----:B------:R-:W-:Y:S01]  /*2cc0*/  LEA.HI.X R37, R118, R35, R37, 0x2, P2 ;  /* 0x0000002376257211 */ /* 0x000fe200010f1425 */
[----:B------:R-:W-:Y:S01]  /*2cd0*/  IMAD R119, R29, UR4, R117 ;  /* 0x000000041d777c24 */ /* 0x000fe2000f8e0275 */
[C---:B-1----:R-:W-:Y:S02]  /*2ce0*/  LEA R118, P4, R116.reuse, R32, 0x2 ;  /* 0x0000002074767211 */ /* 0x042fe400078810ff */
[----:B------:R-:W-:Y:S02]  /*2cf0*/  MOV R117, RZ ;  /* 0x000000ff00757202 */ /* 0x000fe40000000f00 */
[----:B------:R-:W-:Y:S02]  /*2d00*/  LEA.HI.X R119, R116, R33, R119, 0x2, P4 ;  /* 0x0000002174777211 */ /* 0x000fe400020f1477 */
[----:B------:R-:W-:Y:S01]  /*2d10*/  MOV R143, RZ ;  /* 0x000000ff008f7202 */ /* 0x000fe20000000f00 */
[----:B------:R-:W2:Y:S01]  /*2d20*/  LDG.E R116, desc[UR16][R36.64] ;  /* 0x0000001024747981 */ /* 0x000ea2000c1e1900 */
[----:B------:R-:W-:-:S02]  /*2d30*/  ISETP.GE.AND P4, PT, R71, R77, PT ;  /* 0x0000004d4700720c */ /* 0x000fc40003f86270 */
[-C--:B------:R-:W-:Y:S01]  /*2d40*/  ISETP.GE.AND P2, PT, R70, R77.reuse, PT ;  /* 0x0000004d4600720c */ /* 0x080fe20003f46270 */
[----:B------:R-:W4:Y:S01]  /*2d50*/  LDG.E R118, desc[UR16][R118.64] ;  /* 0x0000001076767981 */ /* 0x000f22000c1e1900 */
[----:B------:R-:W-:-:S13]  /*2d60*/  ISETP.GE.AND P6, PT, R74, R77, PT ;  /* 0x0000004d4a00720c */ /* 0x000fda0003fc6270 */
[----:B------:R-:W4:Y:S01]  /*2d70*/  @!P6 LDG.E.U16 R147, desc[UR16][R2.64+0x1c0] ;  /* 0x0001c0100293e981 */ /* 0x000f22000c1e1500 */
[----:B---3--:R-:W-:-:S03]  /*2d80*/  @!P0 PRMT R117, R145, 0x5410, RZ ;  /* 0x0000541091758816 */ /* 0x008fc600000000ff */
[----:B------:R-:W3:Y:S01]  /*2d90*/  @!P4 LDG.E.U16 R145, desc[UR16][R2.64+0x100] ;  /* 0x000100100291c981 */ /* 0x000ee2000c1e1500 */
[----:B-----5:R-:W-:Y:S02]  /*2da0*/  @!P5 PRMT R143, R144, 0x5410, RZ ;  /* 0x00005410908fd816 */ /* 0x020fe400000000ff */
[-C--:B------:R-:W-:Y:S02]  /*2db0*/  ISETP.GE.AND P5, PT, R73, R77.reuse, PT ;  /* 0x0000004d4900720c */ /* 0x080fe40003fa6270 */
[----:B------:R-:W-:Y:S02]  /*2dc0*/  @!P3 PRMT R117, R117, 0x5410, R142 ;  /* 0x000054107575b816 */ /* 0x000fe4000000008e */
[----:B------:R-:W-:Y:S01]  /*2dd0*/  ISETP.GE.AND P3, PT, R72, R77, PT ;  /* 0x0000004d4800720c */ /* 0x000fe20003f66270 */
[----:B------:R-:W5:Y:S08]  /*2de0*/  @!P2 LDG.E.U16 R142, desc[UR16][R2.64+0xc0] ;  /* 0x0000c010028ea981 */ /* 0x000f70000c1e1500 */
[----:B------:R-:W4:Y:S04]  /*2df0*/  @!P5 LDG.E.U16 R146, desc[UR16][R2.64+0x180] ;  /* 0x000180100292d981 */ /* 0x000f28000c1e1500 */
[----:B------:R0:W4:Y:S01]  /*2e00*/  @!P3 LDG.E.U16 R37, desc[UR16][R2.64+0x140] ;  /* 0x000140100225b981 */ /* 0x000122000c1e1500 */
[----:B------:R-:W-:-:S03]  /*2e10*/  MOV R144, RZ ;  /* 0x000000ff00907202 */ /* 0x000fc60000000f00 */
[----:B------:R1:W-:Y:S01]  /*2e20*/  STS.U16 [R78], R117 ;  /* 0x000000754e007388 */ /* 0x0003e20000000400 */
[----:B0-----:R-:W-:Y:S02]  /*2e30*/  MOV R2, RZ ;  /* 0x000000ff00027202 */ /* 0x001fe40000000f00 */
[----:B------:R-:W-:-:S05]  /*2e40*/  PRMT R3, R117, 0x7632, R3 ;  /* 0x0000763275037816 */ /* 0x000fca0000000003 */
[----:B------:R-:W-:Y:S01]  /*2e50*/  STS.U16 [R79+0x40], R3 ;  /* 0x000040034f007388 */ /* 0x000fe20000000400 */
[----:B------:R-:W0:Y:S01]  /*2e60*/  S2UR UR6, SR_CgaCtaId ;  /* 0x00000000000679c3 */ /* 0x000e220000008800 */
[----:B--2---:R-:W-:Y:S01]  /*2e70*/  FMUL.FTZ R149, R116, 1.4426950216293334961 ;  /* 0x3fb8aa3b74957820 */ /* 0x004fe20000410000 */
[----:B------:R-:W-:-:S03]  /*2e80*/  UMOV UR5, 0x400 ;  /* 0x0000040000057882 */ /* 0x000fc60000000000 */
[C---:B------:R-:W-:Y:S01]  /*2e90*/  FMUL.FTZ R36, R149.reuse, R104 ;  /* 0x0000006895247220 */ /* 0x040fe20000410000 */
[----:B-1----:R-:W-:-:S05]  /*2ea0*/  FMUL.FTZ R117, R149, R103 ;  /* 0x0000006795757220 */ /* 0x002fca0000410000 */
[----:B------:R-:W1:Y:S01]  /*2eb0*/  MUFU.EX2 R36, R36 ;  /* 0x0000002400247308 */ /* 0x000e620000000800 */
[----:B0-----:R-:W-:-:S07]  /*2ec0*/  ULEA UR5, UR6, UR5, 0x18 ;  /* 0x0000000506057291 */ /* 0x001fce000f8ec0ff */
[----:B------:R-:W0:Y:S01]  /*2ed0*/  MUFU.EX2 R117, R117 ;  /* 0x0000007500757308 */ /* 0x000e220000000800 */
[----:B------:R-:W-:Y:S01]  /*2ee0*/  BSSY.RECONVERGENT B0, `(.L_x_8589) ;  /* 0x000004c000007945 */ /* 0x000fe20003800200 */
[----:B---3--:R-:W-:Y:S02]  /*2ef0*/  @!P4 PRMT R144, R145, 0x5410, RZ ;  /* 0x000054109190c816 */ /* 0x008fe400000000ff */
[----:B-----5:R-:W-:-:S04]  /*2f00*/  @!P2 PRMT R143, R143, 0x5410, R142 ;  /* 0x000054108f8fa816 */ /* 0x020fc8000000008e */
[----:B------:R-:W-:Y:S02]  /*2f10*/  PRMT R119, R143, 0x7632, R119 ;  /* 0x000076328f777816 */ /* 0x000fe40000000077 */
[----:B----4-:R-:W-:Y:S02]  /*2f20*/  @!P5 PRMT R2, R146, 0x5410, RZ ;  /* 0x000054109202d816 */ /* 0x010fe400000000ff */
[----:B------:R-:W-:Y:S02]  /*2f30*/  @!P3 PRMT R144, R144, 0x5410, R37 ;  /* 0x000054109090b816 */ /* 0x000fe40000000025 */
[----:B------:R-:W-:Y:S01]  /*2f40*/  @!P6 PRMT R2, R2, 0x5410, R147 ;  /* 0x000054100202e816 */ /* 0x000fe20000000093 */
[----:B------:R2:W-:Y:S01]  /*2f50*/  STS.U16 [R80+0x80], R143 ;  /* 0x0000808f50007388 */ /* 0x0005e20000000400 */
[----:B------:R-:W-:-:S03]  /*2f60*/  PRMT R37, R144, 0x7632, R37 ;  /* 0x0000763290257816 */ /* 0x000fc60000000025 */
[----:B------:R-:W-:Y:S04]  /*2f70*/  STS.U16 [R82+0xc0], R119 ;  /* 0x0000c07752007388 */ /* 0x000fe80000000400 */
[----:B------:R-:W-:Y:S01]  /*2f80*/  STS.U16 [R83+0x100], R144 ;  /* 0x0001009053007388 */ /* 0x000fe20000000400 */
[----:B--2---:R-:W-:-:S03]  /*2f90*/  PRMT R143, R2, 0x7632, R143 ;  /* 0x00007632028f7816 */ /* 0x004fc6000000008f */
[----:B------:R-:W-:Y:S04]  /*2fa0*/  STS.U16 [R84+0x140], R37 ;  /* 0x0001402554007388 */ /* 0x000fe80000000400 */
[----:B------:R-:W-:Y:S04]  /*2fb0*/  STS.U16 [R85+0x180], R2 ;  /* 0x0001800255007388 */ /* 0x000fe80000000400 */
[----:B------:R2:W-:Y:S01]  /*2fc0*/  STS.U16 [R86+0x1c0], R143 ;  /* 0x0001c08f56007388 */ /* 0x0005e20000000400 */
[----:B------:R-:W-:-:S03]  /*2fd0*/  NOP ;  /* 0x0000000000007918 */ /* 0x000fc60000000000 */
[----:B------:R-:W3:Y:S04]  /*2fe0*/  LDS.U16 R161, [R87+0x4] ;  /* 0x0000040057a17984 */ /* 0x000ee80000000400 */
[----:B------:R-:W4:Y:S04]  /*2ff0*/  LDS.U16 R3, [R87+0x6] ;  /* 0x0000060057037984 */ /* 0x000f280000000400 */
[----:B------:R-:W5:Y:S04]  /*3000*/  LDS.U16 R153, [R87+0xa] ;  /* 0x00000a0057997984 */ /* 0x000f680000000400 */
[----:B------:R-:W1:Y:S04]  /*3010*/  LDS.U16 R165, [R87] ;  /* 0x0000000057a57984 */ /* 0x000e680000000400 */
[----:B------:R-:W0:Y:S04]  /*3020*/  LDS.U16 R163, [R87+0x2] ;  /* 0x0000020057a37984 */ /* 0x000e280000000400 */
[----:B------:R-:W0:Y:S04]  /*3030*/  LDS.U16 R151, [R87+0x8] ;  /* 0x0000080057977984 */ /* 0x000e280000000400 */
[----:B------:R-:W0:Y:S04]  /*3040*/  LDS.U16 R145, [R87+0xc] ;  /* 0x00000c0057917984 */ /* 0x000e280000000400 */
[----:B------:R-:W0:Y:S01]  /*3050*/  LDS.U16 R147, [R87+0xe] ;  /* 0x00000e0057937984 */ /* 0x000e220000000400 */
[----:B------:R-:W-:-:S02]  /*3060*/  ISETP.NE.AND P3, PT, R14, RZ, PT ;  /* 0x000000ff0e00720c */ /* 0x000fc40003f65270 */
[----:B--2---:R-:W-:-:S04]  /*3070*/  IADD3 R143, PT, PT, R166, UR4, RZ ;  /* 0x00000004a68f7c10 */ /* 0x004fc8000fffe0ff */
[----:B------:R-:W-:Y:S01]  /*3080*/  SEL R143, R143, R56, !P3 ;  /* 0x000000388f8f7207 */ /* 0x000fe20005800000 */
[C---:B------:R-:W-:Y:S01]  /*3090*/  FMUL.FTZ R142, R149.reuse, R96 ;  /* 0x00000060958e7220 */ /* 0x040fe20000410000 */
[C---:B------:R-:W-:Y:S01]  /*30a0*/  FMUL.FTZ R119, R149.reuse, R98 ;  /* 0x0000006295777220 */ /* 0x040fe20000410000 */
[----:B------:R-:W-:Y:S01]  /*30b0*/  FMUL.FTZ R144, R149, R99 ;  /* 0x0000006395907220 */ /* 0x000fe20000410000 */
[----:B------:R-:W-:Y:S01]  /*30c0*/  LEA R155, R143, UR5, 0x2 ;  /* 0x000000058f9b7c11 */ /* 0x000fe2000f8e10ff */
[C---:B------:R-:W-:Y:S01]  /*30d0*/  FMUL.FTZ R37, R149.reuse, R100 ;  /* 0x0000006495257220 */ /* 0x040fe20000410000 */
[C---:B------:R-:W-:Y:S01]  /*30e0*/  FMUL.FTZ R146, R149.reuse, R102 ;  /* 0x0000006695927220 */ /* 0x040fe20000410000 */
[----:B------:R-:W-:Y:S01]  /*30f0*/  FMUL.FTZ R143, R149, R107 ;  /* 0x0000006b958f7220 */ /* 0x000fe20000410000 */
[----:B------:R-:W-:Y:S01]  /*3100*/  ISETP.NE.AND P2, PT, R14, 0x1f, PT ;  /* 0x0000001f0e00780c */ /* 0x000fe20003f45270 */
[----:B------:R-:W2:Y:S01]  /*3110*/  MUFU.EX2 R142, R142 ;  /* 0x0000008e008e7308 */ /* 0x000ea20000000800 */
[----:B---3--:R-:W-:-:S02]  /*3120*/  HADD2.F32 R161, -RZ, R161.H0_H0 ;  /* 0x200000a1ffa17230 */ /* 0x008fc40000004100 */
[----:B----4-:R-:W-:Y:S02]  /*3130*/  HADD2.F32 R149, -RZ, R3.H0_H0 ;  /* 0x20000003ff957230 */ /* 0x010fe40000004100 */
[----:B-----5:R-:W-:-:S03]  /*3140*/  HADD2.F32 R153, -RZ, R153.H0_H0 ;  /* 0x20000099ff997230 */ /* 0x020fc60000004100 */
[----:B------:R-:W3:Y:S01]  /*3150*/  MUFU.EX2 R119, R119 ;  /* 0x0000007700777308 */ /* 0x000ee20000000800 */
[----:B-1----:R-:W-:Y:S02]  /*3160*/  HADD2.F32 R165, -RZ, R165.H0_H0 ;  /* 0x200000a5ffa57230 */ /* 0x002fe40000004100 */
[----:B------:R-:W-:Y:S01]  /*3170*/  FMUL.FTZ R157, R118, R161 ;  /* 0x000000a1769d7220 */ /* 0x000fe20000410000 */
[----:B0-----:R-:W-:-:S04]  /*3180*/  HADD2.F32 R163, -RZ, R163.H0_H0 ;  /* 0x200000a3ffa37230 */ /* 0x001fc80000004100 */
[----:B------:R-:W0:Y:S01]  /*3190*/  MUFU.EX2 R144, R144 ;  /* 0x0000009000907308 */ /* 0x000e220000000800 */
[----:B------:R-:W-:Y:S02]  /*31a0*/  HADD2.F32 R151, -RZ, R151.H0_H0 ;  /* 0x20000097ff977230 */ /* 0x000fe40000004100 */
[----:B------:R-:W-:-:S05]  /*31b0*/  HADD2.F32 R145, -RZ, R145.H0_H0 ;  /* 0x20000091ff917230 */ /* 0x000fca0000004100 */
[----:B------:R-:W1:Y:S01]  /*31c0*/  MUFU.EX2 R37, R37 ;  /* 0x0000002500257308 */ /* 0x000e620000000800 */
[----:B------:R-:W-:Y:S02]  /*31d0*/  HADD2.F32 R147, -RZ, R147.H0_H0 ;  /* 0x20000093ff937230 */ /* 0x000fe40000004100 */
[----:B------:R-:W-:-:S05]  /*31e0*/  FMUL.FTZ R159, R118, R149 ;  /* 0x00000095769f7220 */ /* 0x000fca0000410000 */
[----:B------:R-:W4:Y:S01]  /*31f0*/  MUFU.EX2 R146, R146 ;  /* 0x0000009200927308 */ /* 0x000f220000000800 */
[----:B------:R5:W-:Y:S07]  /*3200*/  STS [R155+0x878], R36 ;  /* 0x000878249b007388 */ /* 0x000bee0000000800 */
[----:B------:R-:W0:Y:S01]  /*3210*/  MUFU.EX2 R143, R143 ;  /* 0x0000008f008f7308 */ /* 0x000e220000000800 */
[C---:B------:R-:W-:Y:S01]  /*3220*/  FMUL.FTZ R167, R118.reuse, R153 ;  /* 0x0000009976a77220 */ /* 0x040fe20000410000 */
[C---:B------:R-:W-:Y:S01]  /*3230*/  FMUL.FTZ R3, R118.reuse, R165 ;  /* 0x000000a576037220 */ /* 0x040fe20000410000 */
[C---:B-----5:R-:W-:Y:S01]  /*3240*/  FMUL.FTZ R155, R118.reuse, R163 ;  /* 0x000000a3769b7220 */ /* 0x060fe20000410000 */
        /* <DEDUP_REMOVED lines=12> */
[----:B-1234-:R-:W-:Y:S05]  /*3310*/  @P2 BRA `(.L_x_8590) ;  /* 0x00000000001c2947 */ /* 0x01efea0003800000 */
[----:B------:R-:W-:Y:S01]  /*3320*/  ISETP.NE.AND P2, PT, R55, UR7, PT ;  /* 0x0000000737007c0c */ /* 0x000fe2000bf45270 */
[----:B------:R-:W-:-:S12]  /*3330*/  HFMA2 R156, -RZ, RZ, 1.875, 0 ;  /* 0x3f800000ff9c7431 */ /* 0x000fd800000001ff */
[----:B------:R-:W-:Y:S05]  /*3340*/  @!P2 BRA `(.L_x_8591) ;  /* 0x000000000014a947 */ /* 0x000fea0003800000 */
[----:B------:R-:W-:-:S04]  /*3350*/  IADD3 R2, PT, PT, R141, UR4, RZ ;  /* 0x000000048d027c10 */ /* 0x000fc8000fffe0ff */
[----:B------:R-:W-:-:S05]  /*3360*/  LEA R2, R2, UR5, 0x2 ;  /* 0x0000000502027c11 */ /* 0x000fca000f8e10ff */
[----:B------:R3:W4:Y:S01]  /*3370*/  LDS R156, [R2+0x878] ;  /* 0x00087800029c7984 */ /* 0x0007220000000800 */
[----:B------:R-:W-:Y:S05]  /*3380*/  BRA `(.L_x_8591) ;  /* 0x0000000000047947 */ /* 0x000fea0003800000 */
.L_x_8590:
[----:B------:R1:W2:Y:S02]  /*3390*/  LDS R156, [R160+0x107c] ;  /* 0x00107c00a09c7984 */ /* 0x0002a40000000800 */
.L_x_8591:
[----:B------:R-:W-:Y:S05]  /*33a0*/  BSYNC.RECONVERGENT B0 ;  /* 0x0000000000007941 */ /* 0x000fea0003800200 */
.L_x_8589:
[----:B---3--:R-:W3:Y:S01]  /*33b0*/  @P1 LDC R2, c[0x0][0x38c] ;  /* 0x0000e300ff021b82 */ /* 0x008ee20000000800 */
[----:B------:R-:W-:Y:S01]  /*33c0*/  MOV R162, RZ ;  /* 0x000000ff00a27202 */ /* 0x000fe20000000f00 */
[----:B---3--:R-:W-:-:S04]  /*33d0*/  @P1 IMAD R3, R131, R2, UR4 ;  /* 0x0000000483031e24 */ /* 0x008fc8000f8e0202 */
[----:B------:R-:W-:-:S05]  /*33e0*/  @P1 IMAD.WIDE R2, R3, 0x8, R20 ;  /* 0x0000000803021825 */ /* 0x000fca00078e0214 */
[----:B------:R3:W5:Y:S01]  /*33f0*/  @P1 LDG.E R162, desc[UR16][R2.64+0x4] ;  /* 0x0000041002a21981 */ /* 0x000762000c1e1900 */
[-C--:B------:R-:W-:Y:S01]  /*3400*/  FFMA.FTZ R164, R133, R117.reuse, R134 ;  /* 0x0000007585a47223 */ /* 0x080fe20000010086 */
[----:B------:R-:W-:Y:S01]  /*3410*/  FMUL.FTZ R169, R36, R117 ;  /* 0x0000007524a97220 */ /* 0x000fe20000410000 */
[----:B0-2-4-:R-:W-:Y:S01]  /*3420*/  FMUL.FTZ R173, R143, R156 ;  /* 0x0000009c8fad7220 */ /* 0x015fe20000410000 */
[----:B------:R-:W-:Y:S01]  /*3430*/  ISETP.GE.AND P2, PT, R81, 0x1, PT ;  /* 0x000000015100780c */ /* 0x000fe20003f46270 */
[----:B------:R-:W-:Y:S01]  /*3440*/  FFMA.FTZ R164, R142, R164, R135 ;  /* 0x000000a48ea47223 */ /* 0x000fe20000010087 */
[----:B------:R-:W-:Y:S01]  /*3450*/  ISETP.NE.AND P4, PT, R158, 0x1f, PT ;  /* 0x0000001f9e00780c */ /* 0x000fe20003f85270 */
[----:B------:R-:W-:Y:S01]  /*3460*/  FMUL.FTZ R170, R146, R173 ;  /* 0x000000ad92aa7220 */ /* 0x000fe20000410000 */
[----:B------:R-:W-:Y:S01]  /*3470*/  ISETP.GT.U32.AND P5, PT, R158, 0x17, PT ;  /* 0x000000179e00780c */ /* 0x000fe20003fa4070 */
[----:B------:R-:W-:Y:S01]  /*3480*/  FFMA.FTZ R164, R119, R164, R136 ;  /* 0x000000a477a47223 */ /* 0x000fe20000010088 */
[----:B---3--:R-:W-:Y:S01]  /*3490*/  FFMA.FTZ R2, R143, R167, R154 ;  /* 0x000000a78f027223 */ /* 0x008fe2000001009a */
[----:B------:R-:W-:Y:S01]  /*34a0*/  FMUL.FTZ R173, R37, R170 ;  /* 0x000000aa25ad7220 */ /* 0x000fe20000410000 */
[----:B------:R-:W-:Y:S01]  /*34b0*/  ULEA UR6, UR4, UR5, 0x3 ;  /* 0x0000000504067291 */ /* 0x000fe2000f8e18ff */
[C---:B------:R-:W-:Y:S01]  /*34c0*/  FFMA.FTZ R164, R144.reuse, R164, R137 ;  /* 0x000000a490a47223 */ /* 0x040fe20000010089 */
[----:B------:R-:W-:Y:S01]  /*34d0*/  BSSY.RECONVERGENT B0, `(.L_x_8592) ;  /* 0x00000a7000007945 */ /* 0x000fe20003800200 */
[----:B------:R-:W-:-:S02]  /*34e0*/  FMUL.FTZ R170, R144, R173 ;  /* 0x000000ad90aa7220 */ /* 0x000fc40000410000 */
[----:B------:R-:W-:Y:S02]  /*34f0*/  FFMA.FTZ R164, R37, R164, R138 ;  /* 0x000000a425a47223 */ /* 0x000fe4000001008a */
[----:B------:R-:W-:Y:S02]  /*3500*/  FMUL.FTZ R173, R119, R170 ;  /* 0x000000aa77ad7220 */ /* 0x000fe40000410000 */
[----:B------:R-:W-:Y:S02]  /*3510*/  FFMA.FTZ R164, R146, R164, R139 ;  /* 0x000000a492a47223 */ /* 0x000fe4000001008b */
[C---:B------:R-:W-:Y:S02]  /*3520*/  FMUL.FTZ R170, R142.reuse, R173 ;  /* 0x000000ad8eaa7220 */ /* 0x040fe40000410000 */
[----:B------:R-:W-:Y:S01]  /*3530*/  FFMA.FTZ R171, R143, R164, R140 ;  /* 0x000000a48fab7223 */ /* 0x000fe2000001008c */
[----:B------:R-:W-:Y:S01]  /*3540*/  FMUL.FTZ R164, R142, R169 ;  /* 0x000000a98ea47220 */ /* 0x000fe20000410000 */
[----:B------:R-:W-:-:S03]  /*3550*/  FMUL.FTZ R173, R117, R170 ;  /* 0x000000aa75ad7220 */ /* 0x000fc60000410000 */
[----:B------:R-:W0:Y:S01]  /*3560*/  SHFL.UP PT, R169, R171, 0x1, RZ ;  /* 0x04200000aba97989 */ /* 0x000e2200000e00ff */
[----:B------:R-:W-:Y:S01]  /*3570*/  FMUL.FTZ R3, R119, R164 ;  /* 0x000000a477037220 */ /* 0x000fe20000410000 */
[----:B------:R-:W-:Y:S02]  /*3580*/  FFMA.FTZ R164, R146, R2, R159 ;  /* 0x0000000292a47223 */ /* 0x000fe4000001009f */
[----:B------:R-:W2:Y:S01]  /*3590*/  SHFL.DOWN PT, R170, R173, 0x1, 0x1f ;  /* 0x08201f00adaa7f89 */ /* 0x000ea200000e0000 */
[----:B------:R-:W-:Y:S01]  /*35a0*/  FMUL.FTZ R2, R144, R3 ;  /* 0x0000000390027220 */ /* 0x000fe20000410000 */
[----:B------:R-:W-:-:S03]  /*35b0*/  FFMA.FTZ R164, R37, R164, R152 ;  /* 0x000000a425a47223 */ /* 0x000fc60000010098 */
[----:B------:R-:W-:Y:S01]  /*35c0*/  FMUL.FTZ R3, R37, R2 ;  /* 0x0000000225037220 */ /* 0x000fe20000410000 */
[----:B------:R-:W-:-:S03]  /*35d0*/  FFMA.FTZ R164, R144, R164, R157 ;  /* 0x000000a490a47223 */ /* 0x000fc6000001009d */
[----:B------:R-:W-:Y:S01]  /*35e0*/  FMUL.FTZ R2, R146, R3 ;  /* 0x0000000392027220 */ /* 0x000fe20000410000 */
[----:B------:R-:W-:-:S03]  /*35f0*/  FFMA.FTZ R3, R119, R164, R150 ;  /* 0x000000a477037223 */ /* 0x000fc60000010096 */
[----:B------:R-:W-:Y:S01]  /*3600*/  FMUL.FTZ R164, R143, R2 ;  /* 0x000000028fa47220 */ /* 0x000fe20000410000 */
[----:B------:R-:W-:-:S04]  /*3610*/  FFMA.FTZ R172, R142, R3, R155 ;  /* 0x000000038eac7223 */ /* 0x000fc8000001009b */
[----:B------:R-:W-:Y:S01]  /*3620*/  FFMA.FTZ R172, R117, R172, R148 ;  /* 0x000000ac75ac7223 */ /* 0x000fe20000010094 */
[----:B------:R-:W3:Y:S01]  /*3630*/  SHFL.UP PT, R3, R164, 0x1, RZ ;  /* 0x04200000a4037989 */ /* 0x000ee200000e00ff */
[----:B0-----:R-:W-:-:S03]  /*3640*/  FFMA.FTZ R2, R164, R169, R171 ;  /* 0x000000a9a4027223 */ /* 0x001fc600000100ab */
[----:B------:R-:W0:Y:S01]  /*3650*/  SHFL.DOWN PT, R175, R172, 0x1, 0x1f ;  /* 0x08201f00acaf7f89 */ /* 0x000e2200000e0000 */
[----:B------:R-:W-:Y:S01]  /*3660*/  MOV R174, R172 ;  /* 0x000000ac00ae7202 */ /* 0x000fe20000000f00 */
[----:B--2---:R-:W-:Y:S01]  /*3670*/  @P4 FMUL.FTZ R169, R170, R173 ;  /* 0x000000adaaa94220 */ /* 0x004fe20000410000 */
[----:B------:R-:W-:-:S05]  /*3680*/  FSEL R171, R171, R2, !P2 ;  /* 0x00000002abab7208 */ /* 0x000fca0005000000 */
[----:B------:R-:W2:Y:S01]  /*3690*/  SHFL.UP PT, R2, R171, 0x2, RZ ;  /* 0x04400000ab027989 */ /* 0x000ea200000e00ff */
[----:B---3--:R-:W-:Y:S01]  /*36a0*/  @P2 FMUL.FTZ R164, R164, R3 ;  /* 0x00000003a4a42220 */ /* 0x008fe20000410000 */
[----:B------:R-:W-:Y:S01]  /*36b0*/  ISETP.GE.AND P2, PT, R81, 0x2, PT ;  /* 0x000000025100780c */ /* 0x000fe20003f46270 */
[----:B0-----:R-:W-:Y:S01]  /*36c0*/  @P4 FFMA.FTZ R174, R173, R175, R174 ;  /* 0x000000afadae4223 */ /* 0x001fe200000100ae */
[----:B------:R-:W-:Y:S02]  /*36d0*/  @P4 MOV R173, R169 ;  /* 0x000000a900ad4202 */ /* 0x000fe40000000f00 */
[----:B------:R-:W0:Y:S01]  /*36e0*/  SHFL.UP PT, R3, R164, 0x2, RZ ;  /* 0x04400000a4037989 */ /* 0x000e2200000e00ff */
[----:B------:R-:W-:-:S03]  /*36f0*/  ISETP.GT.U32.AND P4, PT, R158, 0x1d, PT ;  /* 0x0000001d9e00780c */ /* 0x000fc60003f84070 */
[----:B------:R-:W3:Y:S01]  /*3700*/  SHFL.DOWN PT, R170, R173, 0x2, 0x1f ;  /* 0x08401f00adaa7f89 */ /* 0x000ee200000e0000 */
[----:B--2---:R-:W-:-:S03]  /*3710*/  FFMA.FTZ R2, R164, R2, R171 ;  /* 0x00000002a4027223 */ /* 0x004fc600000100ab */
[----:B------:R-:W2:Y:S02]  /*3720*/  SHFL.DOWN PT, R172, R174, 0x2, 0x1f ;  /* 0x08401f00aeac7f89 */ /* 0x000ea400000e0000 */
[----:B------:R-:W-:-:S05]  /*3730*/  FSEL R171, R171, R2, !P2 ;  /* 0x00000002abab7208 */ /* 0x000fca0005000000 */
[----:B------:R-:W4:Y:S01]  /*3740*/  SHFL.UP PT, R2, R171, 0x4, RZ ;  /* 0x04800000ab027989 */ /* 0x000f2200000e00ff */
[----:B0-----:R-:W-:Y:S01]  /*3750*/  @P2 FMUL.FTZ R164, R164, R3 ;  /* 0x00000003a4a42220 */ /* 0x001fe20000410000 */
[----:B------:R-:W-:Y:S01]  /*3760*/  ISETP.GE.AND P2, PT, R81, 0x4, PT ;  /* 0x000000045100780c */ /* 0x000fe20003f46270 */
[----:B---3--:R-:W-:-:S03]  /*3770*/  @!P4 FMUL.FTZ R169, R173, R170 ;  /* 0x000000aaada9c220 */ /* 0x008fc60000410000 */
[----:B------:R-:W0:Y:S01]  /*3780*/  SHFL.UP PT, R3, R164, 0x4, RZ ;  /* 0x04800000a4037989 */ /* 0x000e2200000e00ff */
[----:B--2---:R-:W-:Y:S01]  /*3790*/  @!P4 FFMA.FTZ R174, R173, R172, R174 ;  /* 0x000000acadaec223 */ /* 0x004fe200000100ae */
[----:B------:R-:W-:Y:S02]  /*37a0*/  @!P4 MOV R173, R169 ;  /* 0x000000a900adc202 */ /* 0x000fe40000000f00 */
[----:B------:R-:W-:-:S03]  /*37b0*/  ISETP.GT.U32.AND P4, PT, R158, 0x1b, PT ;  /* 0x0000001b9e00780c */ /* 0x000fc60003f84070 */
[----:B------:R-:W2:Y:S01]  /*37c0*/  SHFL.DOWN PT, R170, R173, 0x4, 0x1f ;  /* 0x08801f00adaa7f89 */ /* 0x000ea200000e0000 */
[----:B----4-:R-:W-:-:S05]  /*37d0*/  FFMA.FTZ R2, R164, R2, R171 ;  /* 0x00000002a4027223 */ /* 0x010fca00000100ab */
[----:B------:R-:W-:Y:S02]  /*37e0*/  FSEL R169, R171, R2, !P2 ;  /* 0x00000002aba97208 */ /* 0x000fe40005000000 */
[----:B------:R-:W3:Y:S04]  /*37f0*/  SHFL.DOWN PT, R171, R174, 0x4, 0x1f ;  /* 0x08801f00aeab7f89 */ /* 0x000ee800000e0000 */
[----:B------:R-:W4:Y:S01]  /*3800*/  SHFL.UP PT, R2, R169, 0x8, RZ ;  /* 0x05000000a9027989 */ /* 0x000f2200000e00ff */
[----:B0-----:R-:W-:Y:S01]  /*3810*/  @P2 FMUL.FTZ R164, R164, R3 ;  /* 0x00000003a4a42220 */ /* 0x001fe20000410000 */
[----:B------:R-:W-:-:S04]  /*3820*/  ISETP.GE.AND P2, PT, R81, 0x8, PT ;  /* 0x000000085100780c */ /* 0x000fc80003f46270 */
[----:B------:R-:W0:Y:S01]  /*3830*/  SHFL.UP PT, R3, R164, 0x8, RZ ;  /* 0x05000000a4037989 */ /* 0x000e2200000e00ff */
[C---:B--2---:R-:W-:Y:S01]  /*3840*/  @!P4 FMUL.FTZ R170, R173.reuse, R170 ;  /* 0x000000aaadaac220 */ /* 0x044fe20000410000 */
[----:B---3--:R-:W-:-:S04]  /*3850*/  @!P4 FFMA.FTZ R174, R173, R171, R174 ;  /* 0x000000abadaec223 */ /* 0x008fc800000100ae */
[----:B------:R-:W-:Y:S02]  /*3860*/  @!P4 MOV R173, R170 ;  /* 0x000000aa00adc202 */ /* 0x000fe40000000f00 */
[----:B------:R-:W-:Y:S01]  /*3870*/  ISETP.GE.AND P4, PT, R81, 0x10, PT ;  /* 0x000000105100780c */ /* 0x000fe20003f86270 */
[C---:B----4-:R-:W-:Y:S01]  /*3880*/  FFMA.FTZ R2, R164.reuse, R2, R169 ;  /* 0x00000002a4027223 */ /* 0x050fe200000100a9 */
[----:B------:R-:W2:Y:S04]  /*3890*/  SHFL.DOWN PT, R175, R174, 0x8, 0x1f ;  /* 0x09001f00aeaf7f89 */ /* 0x000ea800000e0000 */
[----:B------:R-:W3:Y:S01]  /*38a0*/  SHFL.DOWN PT, R172, R173, 0x8, 0x1f ;  /* 0x09001f00adac7f89 */ /* 0x000ee200000e0000 */
[----:B------:R-:W-:Y:S01]  /*38b0*/  FSEL R171, R169, R2, !P2 ;  /* 0x00000002a9ab7208 */ /* 0x000fe20005000000 */
[----:B0-----:R-:W-:Y:S01]  /*38c0*/  @P2 FMUL.FTZ R164, R164, R3 ;  /* 0x00000003a4a42220 */ /* 0x001fe20000410000 */
[----:B------:R-:W-:Y:S01]  /*38d0*/  ISETP.GE.AND P2, PT, R55, UR7, PT ;  /* 0x0000000737007c0c */ /* 0x000fe2000bf46270 */
[----:B------:R-:W-:Y:S01]  /*38e0*/  HFMA2 R2, -RZ, RZ, 1.875, 0 ;  /* 0x3f800000ff027431 */ /* 0x000fe200000001ff */
[----:B------:R-:W-:Y:S01]  /*38f0*/  MOV R3, RZ ;  /* 0x000000ff00037202 */ /* 0x000fe20000000f00 */
[----:B------:R-:W0:Y:S01]  /*3900*/  SHFL.UP PT, R170, R171, 0x10, RZ ;  /* 0x06000000abaa7989 */ /* 0x000e2200000e00ff */
[----:B------:R-:W-:-:S03]  /*3910*/  ISETP.NE.OR P2, PT, R14, RZ, P2 ;  /* 0x000000ff0e00720c */ /* 0x000fc60001745670 */
[----:B------:R-:W4:Y:S10]  /*3920*/  SHFL.UP PT, R169, R164, 0x10, RZ ;  /* 0x06000000a4a97989 */ /* 0x000f3400000e00ff */
[----:B------:R-:W-:Y:S01]  /*3930*/  @!P2 LDS.64 R2, [UR6+0x10f8] ;  /* 0x0010f806ff02a984 */ /* 0x000fe20008000a00 */
[C---:B--2---:R-:W-:Y:S01]  /*3940*/  @!P5 FFMA.FTZ R174, R173.reuse, R175, R174 ;  /* 0x000000afadaed223 */ /* 0x044fe200000100ae */
[----:B------:R-:W-:Y:S01]  /*3950*/  ISETP.GT.U32.AND P2, PT, R158, 0xf, PT ;  /* 0x0000000f9e00780c */ /* 0x000fe20003f44070 */
[----:B---3--:R-:W-:-:S03]  /*3960*/  @!P5 FMUL.FTZ R172, R173, R172 ;  /* 0x000000acadacd220 */ /* 0x008fc60000410000 */
[----:B------:R-:W2:Y:S02]  /*3970*/  SHFL.DOWN PT, R175, R174, 0x10, 0x1f ;  /* 0x0a001f00aeaf7f89 */ /* 0x000ea400000e0000 */
[----:B------:R-:W-:Y:S01]  /*3980*/  @!P5 MOV R173, R172 ;  /* 0x000000ac00add202 */ /* 0x000fe20000000f00 */
[----:B0-----:R-:W-:-:S04]  /*3990*/  FFMA.FTZ R170, R164, R170, R171 ;  /* 0x000000aaa4aa7223 */ /* 0x001fc800000100ab */
[----:B------:R-:W0:Y:S01]  /*39a0*/  SHFL.DOWN PT, R172, R173, 0x10, 0x1f ;  /* 0x0a001f00adac7f89 */ /* 0x000e2200000e0000 */
[----:B----4-:R-:W-:Y:S01]  /*39b0*/  @P4 FMUL.FTZ R164, R164, R169 ;  /* 0x000000a9a4a44220 */ /* 0x010fe20000410000 */
[----:B------:R-:W-:-:S05]  /*39c0*/  FSEL R170, R171, R170, !P4 ;  /* 0x000000aaabaa7208 */ /* 0x000fca0006000000 */
[----:B------:R-:W-:Y:S04]  /*39d0*/  SHFL.UP PT, R164, R164, 0x1, RZ ;  /* 0x04200000a4a47989 */ /* 0x000fe800000e00ff */
[----:B------:R-:W-:Y:S01]  /*39e0*/  SHFL.UP PT, R169, R170, 0x1, RZ ;  /* 0x04200000aaa97989 */ /* 0x000fe200000e00ff */
[----:B--2---:R-:W-:-:S05]  /*39f0*/  @!P2 FFMA.FTZ R174, R173, R175, R174 ;  /* 0x000000afadaea223 */ /* 0x004fca00000100ae */
[----:B------:R-:W-:Y:S01]  /*3a00*/  SHFL.DOWN PT, R175, R174, 0x1, 0x1f ;  /* 0x08201f00aeaf7f89 */ /* 0x000fe200000e0000 */
[----:B0-----:R-:W-:-:S03]  /*3a10*/  @!P2 FMUL.FTZ R172, R173, R172 ;  /* 0x000000acadaca220 */ /* 0x001fc60000410000 */
[----:B------:R-:W-:Y:S02]  /*3a20*/  SHFL.IDX PT, R176, R3, RZ, 0x1f ;  /* 0x00001fff03b07589 */ /* 0x000fe400000e0000 */
[----:B------:R-:W-:Y:S02]  /*3a30*/  @!P2 MOV R173, R172 ;  /* 0x000000ac00ada202 */ /* 0x000fe40000000f00 */
[----:B------:R-:W-:-:S03]  /*3a40*/  ISETP.NE.AND P2, PT, R14, RZ, PT ;  /* 0x000000ff0e00720c */ /* 0x000fc60003f45270 */
[----:B------:R-:W-:Y:S04]  /*3a50*/  SHFL.DOWN PT, R172, R173, 0x1, 0x1f ;  /* 0x08201f00adac7f89 */ /* 0x000fe800000e0000 */
[----:B-----5:R-:W0:Y:S04]  /*3a60*/  SHFL.IDX PT, R171, R162, RZ, 0x1f ;  /* 0x00001fffa2ab7589 */ /* 0x020e2800000e0000 */
[----:B------:R-:W2:Y:S01]  /*3a70*/  SHFL.IDX PT, R162, R173, RZ, 0x1f ;  /* 0x00001fffada27589 */ /* 0x000ea200000e0000 */
[----:B0-----:R-:W-:Y:S01]  /*3a80*/  @P3 FFMA.FTZ R171, R164, R171, R169 ;  /* 0x000000aba4ab3223 */ /* 0x001fe200000100a9 */
[----:B------:R-:W-:-:S02]  /*3a90*/  ISETP.NE.AND P3, PT, R14, 0x1f, PT ;  /* 0x0000001f0e00780c */ /* 0x000fc40003f65270 */
[----:B------:R-:W0:Y:S01]  /*3aa0*/  SHFL.IDX PT, R169, R174, RZ, 0x1f ;  /* 0x00001fffaea97589 */ /* 0x000e2200000e0000 */
[----:B------:R-:W-:Y:S01]  /*3ab0*/  FFMA.FTZ R164, R36, R171, R133 ;  /* 0x000000ab24a47223 */ /* 0x000fe20000010085 */
[----:B--2---:R-:W-:-:S03]  /*3ac0*/  FMUL.FTZ R2, R162, R2 ;  /* 0x00000002a2027220 */ /* 0x004fc60000410000 */
[-C--:B------:R-:W-:Y:S01]  /*3ad0*/  FFMA.FTZ R177, R117, R164.reuse, R134 ;  /* 0x000000a475b17223 */ /* 0x080fe20000010086 */
[----:B------:R-:W-:-:S03]  /*3ae0*/  FMUL.FTZ R165, R165, R164 ;  /* 0x000000a4a5a57220 */ /* 0x000fc60000410000 */
[----:B------:R-:W-:Y:S01]  /*3af0*/  FFMA.FTZ R170, R142, R177, R135 ;  /* 0x000000b18eaa7223 */ /* 0x000fe20000010087 */
[----:B------:R-:W-:Y:S01]  /*3b00*/  FFMA.FTZ R165, R0, R165, RZ ;  /* 0x000000a500a57223 */ /* 0x000fe200000100ff */
[----:B------:R-:W-:Y:S01]  /*3b10*/  @P3 FFMA.FTZ R176, R172, R176, R175 ;  /* 0x000000b0acb03223 */ /* 0x000fe200000100af */
[----:B------:R-:W-:Y:S01]  /*3b20*/  FMUL.FTZ R163, R163, R177 ;  /* 0x000000b1a3a37220 */ /* 0x000fe20000410000 */
[-C--:B------:R-:W-:Y:S01]  /*3b30*/  FFMA.FTZ R175, R119, R170.reuse, R136 ;  /* 0x000000aa77af7223 */ /* 0x080fe20000010088 */
[----:B------:R-:W-:Y:S02]  /*3b40*/  FMUL.FTZ R161, R161, R170 ;  /* 0x000000aaa1a17220 */ /* 0x000fe40000410000 */
[----:B------:R-:W-:Y:S01]  /*3b50*/  FFMA.FTZ R163, R108, R163, R165 ;  /* 0x000000a36ca37223 */ /* 0x000fe200000100a5 */
[----:B------:R-:W-:-:S03]  /*3b60*/  FMUL.FTZ R149, R149, R175 ;  /* 0x000000af95957220 */ /* 0x000fc60000410000 */
[----:B------:R-:W-:Y:S01]  /*3b70*/  FFMA.FTZ R165, R110, R161, R163 ;  /* 0x000000a16ea57223 */ /* 0x000fe200000100a3 */
[----:B------:R-:W-:Y:S01]  /*3b80*/  FMUL.FTZ R163, R118, R164 ;  /* 0x000000a476a37220 */ /* 0x000fe20000410000 */
[----:B------:R-:W-:Y:S01]  /*3b90*/  FFMA.FTZ R161, R176, R156, R167 ;  /* 0x0000009cb0a17223 */ /* 0x000fe200000100a7 */
[----:B0-----:R-:W-:Y:S01]  /*3ba0*/  FFMA.FTZ R3, R162, R3, R169 ;  /* 0x00000003a2037223 */ /* 0x001fe200000100a9 */
[----:B------:R-:W-:Y:S01]  /*3bb0*/  FFMA.FTZ R162, R144, R175, R137 ;  /* 0x000000af90a27223 */ /* 0x000fe20000010089 */
[----:B------:R-:W-:Y:S01]  /*3bc0*/  FMUL.FTZ R36, R0, R163 ;  /* 0x000000a300247220 */ /* 0x000fe20000410000 */
[C---:B------:R-:W-:Y:S01]  /*3bd0*/  FMUL.FTZ R163, R118.reuse, R177 ;  /* 0x000000b176a37220 */ /* 0x040fe20000410000 */
[----:B------:R-:W-:Y:S01]  /*3be0*/  FMUL.FTZ R167, R118, R170 ;  /* 0x000000aa76a77220 */ /* 0x000fe20000410000 */
[----:B------:R-:W-:Y:S01]  /*3bf0*/  FFMA.FTZ R179, R37, R162, R138 ;  /* 0x000000a225b37223 */ /* 0x000fe2000001008a */
[----:B------:R0:W-:Y:S01]  /*3c00*/  @!P2 STS.64 [UR6+0x10f8], R2 ;  /* 0x0010f802ff00a988 */ /* 0x0001e20008000a06 */
[----:B------:R-:W-:Y:S01]  /*3c10*/  FMUL.FTZ R163, R108, R163 ;  /* 0x000000a36ca37220 */ /* 0x000fe20000410000 */
[----:B------:R-:W-:Y:S01]  /*3c20*/  FMUL.FTZ R169, R118, R175 ;  /* 0x000000af76a97220 */ /* 0x000fe20000410000 */
[-C--:B------:R-:W-:Y:S01]  /*3c30*/  FFMA.FTZ R172, R146, R179.reuse, R139 ;  /* 0x000000b392ac7223 */ /* 0x080fe2000001008b */
[----:B------:R-:W-:Y:S01]  /*3c40*/  FMUL.FTZ R171, R118, R179 ;  /* 0x000000b376ab7220 */ /* 0x000fe20000410000 */
[----:B------:R-:W-:Y:S01]  /*3c50*/  STS [R59+0x220], R36 ;  /* 0x000220243b007388 */ /* 0x000fe20000000800 */
[----:B------:R-:W-:Y:S01]  /*3c60*/  FMUL.FTZ R167, R110, R167 ;  /* 0x000000a76ea77220 */ /* 0x000fe20000410000 */
[-C--:B------:R-:W-:Y:S01]  /*3c70*/  FFMA.FTZ R181, R143, R172.reuse, R140 ;  /* 0x000000ac8fb57223 */ /* 0x080fe2000001008c */
[C---:B------:R-:W-:Y:S01]  /*3c80*/  FMUL.FTZ R173, R118.reuse, R172 ;  /* 0x000000ac76ad7220 */ /* 0x040fe20000410000 */
[----:B------:R2:W-:Y:S01]  /*3c90*/  STS [R60+0x4], R163 ;  /* 0x000004a33c007388 */ /* 0x0005e20000000800 */
[C---:B0-----:R-:W-:Y:S01]  /*3ca0*/  FMUL.FTZ R2, R118.reuse, R162 ;  /* 0x000000a276027220 */ /* 0x041fe20000410000 */
[----:B------:R-:W-:Y:S01]  /*3cb0*/  FMUL.FTZ R118, R118, R181 ;  /* 0x000000b576767220 */ /* 0x000fe20000410000 */
[----:B------:R-:W-:Y:S01]  /*3cc0*/  FMUL.FTZ R169, R114, R169 ;  /* 0x000000a972a97220 */ /* 0x000fe20000410000 */
[----:B------:R-:W-:Y:S01]  /*3cd0*/  FMUL.FTZ R171, R122, R171 ;  /* 0x000000ab7aab7220 */ /* 0x000fe20000410000 */
[----:B------:R-:W-:Y:S01]  /*3ce0*/  FMUL.FTZ R3, R115, R2 ;  /* 0x0000000273037220 */ /* 0x000fe20000410000 */
[----:B------:R-:W-:Y:S01]  /*3cf0*/  FMUL.FTZ R173, R124, R173 ;  /* 0x000000ad7cad7220 */ /* 0x000fe20000410000 */
[----:B------:R-:W-:Y:S01]  /*3d00*/  STS [R60+0x8], R167 ;  /* 0x000008a73c007388 */ /* 0x000fe20000000800 */
[----:B------:R-:W-:Y:S01]  /*3d10*/  FFMA.FTZ R2, R114, R149, R165 ;  /* 0x0000009572027223 */ /* 0x000fe200000100a5 */
[----:B------:R-:W-:Y:S01]  /*3d20*/  FMUL.FTZ R151, R151, R162 ;  /* 0x000000a297977220 */ /* 0x000fe20000410000 */
[----:B--2---:R-:W-:Y:S01]  /*3d30*/  FMUL.FTZ R163, R121, R118 ;  /* 0x0000007679a37220 */ /* 0x004fe20000410000 */
[----:B------:R-:W-:Y:S01]  /*3d40*/  STS [R60+0xc], R169 ;  /* 0x00000ca93c007388 */ /* 0x000fe20000000800 */
[----:B------:R-:W-:Y:S01]  /*3d50*/  FFMA.FTZ R143, R143, R161, R154 ;  /* 0x000000a18f8f7223 */ /* 0x000fe2000001009a */
[----:B------:R-:W-:Y:S01]  /*3d60*/  FFMA.FTZ R151, R115, R151, R2 ;  /* 0x0000009773977223 */ /* 0x000fe20000010002 */
[----:B------:R-:W-:Y:S01]  /*3d70*/  FMUL.FTZ R153, R153, R179 ;  /* 0x000000b399997220 */ /* 0x000fe20000410000 */
[----:B------:R0:W-:Y:S01]  /*3d80*/  STS [R60+0x10], R3 ;  /* 0x000010033c007388 */ /* 0x0001e20000000800 */
[----:B------:R-:W-:Y:S01]  /*3d90*/  FFMA.FTZ R159, R146, R143, R159 ;  /* 0x0000008f929f7223 */ /* 0x000fe2000001009f */
[----:B------:R-:W-:Y:S01]  /*3da0*/  FMUL.FTZ R145, R145, R172 ;  /* 0x000000ac91917220 */ /* 0x000fe20000410000 */
[----:B------:R-:W-:Y:S01]  /*3db0*/  FFMA.FTZ R151, R122, R153, R151 ;  /* 0x000000997a977223 */ /* 0x000fe20000010097 */
[----:B------:R-:W-:Y:S01]  /*3dc0*/  STS [R60+0x14], R171 ;  /* 0x000014ab3c007388 */ /* 0x000fe20000000800 */
[----:B------:R-:W-:-:S03]  /*3dd0*/  FMUL.FTZ R147, R147, R181 ;  /* 0x000000b593937220 */ /* 0x000fc60000410000 */
[----:B------:R-:W-:Y:S01]  /*3de0*/  STS [R60+0x18], R173 ;  /* 0x000018ad3c007388 */ /* 0x000fe20000000800 */
[----:B0-----:R-:W-:-:S03]  /*3df0*/  IMAD.WIDE.U32 R2, R24, UR4, R22 ;  /* 0x0000000418027c25 */ /* 0x001fc6000f8e0016 */
[----:B------:R0:W-:Y:S01]  /*3e00*/  STS [R60+0x1c], R163 ;  /* 0x00001ca33c007388 */ /* 0x0001e20000000800 */
[----:B------:R-:W-:Y:S01]  /*3e10*/  IMAD R3, R25, UR4, R3 ;  /* 0x0000000419037c24 */ /* 0x000fe2000f8e0203 */
[----:B------:R-:W-:Y:S01]  /*3e20*/  BAR.SYNC.DEFER_BLOCKING 0x0 ;  /* 0x0000000000007b1d */ /* 0x000fe20000010000 */
[----:B------:R-:W-:Y:S01]  /*3e30*/  LEA R36, P3, R2, UR8, 0x2 ;  /* 0x0000000802247c11 */ /* 0x000fe2000f8610ff */
[----:B0-----:R-:W-:Y:S01]  /*3e40*/  FFMA.FTZ R163, R37, R159, R152 ;  /* 0x0000009f25a37223 */ /* 0x001fe20000010098 */
[----:B------:R-:W-:Y:S02]  /*3e50*/  IADD3 R152, PT, PT, -R168, UR10, RZ ;  /* 0x0000000aa8987c10 */ /* 0x000fe4000fffe1ff */
[----:B------:R-:W-:Y:S01]  /*3e60*/  LEA.HI.X R37, R2, UR9, R3, 0x2, P3 ;  /* 0x0000000902257c11 */ /* 0x000fe200098f1403 */
[----:B------:R-:W-:Y:S01]  /*3e70*/  FFMA.FTZ R157, R144, R163, R157 ;  /* 0x000000a3909d7223 */ /* 0x000fe2000001009d */
[----:B------:R-:W-:Y:S01]  /*3e80*/  ISETP.GE.AND P3, PT, R152, 0x1, PT ;  /* 0x000000019800780c */ /* 0x000fe20003f66270 */
[----:B------:R-:W-:Y:S01]  /*3e90*/  FFMA.FTZ R2, R124, R145, R151 ;  /* 0x000000917c027223 */ /* 0x000fe20000010097 */
[C---:B------:R-:W-:Y:S01]  /*3ea0*/  ISETP.GE.AND P4, PT, R152.reuse, 0x21, PT ;  /* 0x000000219800780c */ /* 0x040fe20003f86270 */
[----:B------:R-:W-:Y:S01]  /*3eb0*/  FFMA.FTZ R165, R119, R157, R150 ;  /* 0x0000009d77a57223 */ /* 0x000fe20000010096 */
[----:B------:R-:W-:Y:S01]  /*3ec0*/  ISETP.GE.AND P5, PT, R152, 0x41, PT ;  /* 0x000000419800780c */ /* 0x000fe20003fa6270 */
[----:B------:R-:W-:-:S02]  /*3ed0*/  FFMA.FTZ R156, R121, R147, R2 ;  /* 0x00000093799c7223 */ /* 0x000fc40000010002 */
[----:B------:R-:W-:-:S04]  /*3ee0*/  FFMA.FTZ R169, R142, R165, R155 ;  /* 0x000000a58ea97223 */ /* 0x000fc8000001009b */
[----:B------:R-:W-:Y:S01]  /*3ef0*/  FFMA.FTZ R171, R117, R169, R148 ;  /* 0x000000a975ab7223 */ /* 0x000fe20000010094 */
[----:B------:R0:W2:Y:S01]  /*3f00*/  LDS R167, [R61+0x2a0] ;  /* 0x0002a0003da77984 */ /* 0x0000a20000000800 */
[----:B------:R-:W-:Y:S05]  /*3f10*/  @!P3 BRA `(.L_x_8593) ;  /* 0x000000000008b947 */ /* 0x000fea0003800000 */
[----:B------:R-:W3:Y:S04]  /*3f20*/  LDS R3, [R57+0x220] ;  /* 0x0002200039037984 */ /* 0x000ee80000000800 */
[----:B---3--:R3:W-:Y:S02]  /*3f30*/  REDG.E.ADD.F32.FTZ.RN.STRONG.GPU desc[UR16][R36.64], R3 ;  /* 0x00000003240079a6 */ /* 0x0087e4000c12f310 */
.L_x_8593:
[----:B------:R-:W-:Y:S05]  /*3f40*/  BSYNC.RECONVERGENT B0 ;  /* 0x0000000000007941 */ /* 0x000fea0003800200 */
.L_x_8592:
[----:B------:R-:W-:Y:S04]  /*3f50*/  BSSY.RECONVERGENT B0, `(.L_x_8594) ;  /* 0x0000003000007945 */ /* 0x000fe80003800200 */
[----:B------:R-:W-:Y:S05]  /*3f60*/  @!P4 BRA `(.L_x_8595) ;  /* 0x000000000004c947 */ /* 0x000fea0003800000 */
[----:B--2---:R4:W-:Y:S02]  /*3f70*/  REDG.E.ADD.F32.FTZ.RN.STRONG.GPU desc[UR16][R36.64+0x80], R167 ;  /* 0x000080a7240079a6 */ /* 0x0049e4000c12f310 */
.L_x_8595:
[----:B------:R-:W-:Y:S05]  /*3f80*/  BSYNC.RECONVERGENT B0 ;  /* 0x0000000000007941 */ /* 0x000fea0003800200 */
.L_x_8594:
[----:B---3--:R3:W0:Y:S01]  /*3f90*/  LDS R3, [R62+0x320] ;  /* 0x000320003e037984 */ /* 0x0086220000000800 */
[----:B------:R-:W-:Y:S04]  /*3fa0*/  BSSY.RECONVERGENT B0, `(.L_x_8596) ;  /* 0x0000003000007945 */ /* 0x000fe80003800200 */
[----:B------:R-:W-:Y:S05]  /*3fb0*/  @!P5 BRA `(.L_x_8597) ;  /* 0x000000000004d947 */ /* 0x000fea0003800000 */
[----:B0-----:R0:W-:Y:S02]  /*3fc0*/  REDG.E.ADD.F32.FTZ.RN.STRONG.GPU desc[UR16][R36.64+0x100], R3 ;  /* 0x00010003240079a6 */ /* 0x0011e4000c12f310 */
.L_x_8597:
[----:B------:R-:W-:Y:S05]  /*3fd0*/  BSYNC.RECONVERGENT B0 ;  /* 0x0000000000007941 */ /* 0x000fea0003800200 */
.L_x_8596:
        /* <DEDUP_REMOVED lines=19> */
[----:B------:R-:W-:Y:S01]  /*4110*/  ISETP.GE.AND P4, PT, R152, 0xc1, PT ;  /* 0x000000c19800780c */ /* 0x000fe20003f86270 */
[----:B------:R-:W-:Y:S01]  /*4120*/  FFMA.FTZ R117, R146, R145, R117 ;  /* 0x0000009192757223 */ /* 0x000fe20000010075 */
[----:B------:R-:W-:Y:S01]  /*4130*/  ISETP.GE.AND P5, PT, R152, 0xe1, PT ;  /* 0x000000e19800780c */ /* 0x000fe20003fa6270 */
[----:B------:R-:W-:-:S12]  /*4140*/  @!P6 BRA `(.L_x_8599) ;  /* 0x000000000004e947 */ /* 0x000fd80003800000 */
[----:B-1----:R0:W-:Y:S02]  /*4150*/  REDG.E.ADD.F32.FTZ.RN.STRONG.GPU desc[UR16][R36.64+0x180], R149 ;  /* 0x00018095240079a6 */ /* 0x0021e4000c12f310 */
.L_x_8599:
[----:B------:R-:W-:Y:S05]  /*4160*/  BSYNC.RECONVERGENT B0 ;  /* 0x0000000000007941 */ /* 0x000fea0003800200 */
.L_x_8598:
[----:B------:R2:W2:Y:S01]  /*4170*/  LDS R151, [R64+0x420] ;  /* 0x0004200040977984 */ /* 0x0004a20000000800 */
[----:B------:R-:W-:Y:S01]  /*4180*/  ISETP.NE.AND P6, PT, R150, RZ, PT ;  /* 0x000000ff9600720c */ /* 0x000fe20003fc5270 */
[----:B------:R-:W-:Y:S01]  /*4190*/  BSSY.RECONVERGENT B0, `(.L_x_8600) ;  /* 0x0000006000007945 */ /* 0x000fe20003800200 */
[----:B------:R-:W-:Y:S01]  /*41a0*/  FMUL.FTZ R150, R159, R100 ;  /* 0x000000649f967220 */ /* 0x000fe20000410000 */
[----:B01----:R-:W-:Y:S01]  /*41b0*/  FADD.FTZ R149, -R138, R179 ;  /* 0x000000b38a957221 */ /* 0x003fe20000010100 */
[----:B------:R-:W-:-:S09]  /*41c0*/  FFMA.FTZ R117, R148, R147, R117 ;  /* 0x0000009394757223 */ /* 0x000fd20000010075 */
[----:B------:R-:W-:Y:S05]  /*41d0*/  @!P6 BRA `(.L_x_8601) ;  /* 0x000000000004e947 */ /* 0x000fea0003800000 */
[----:B--2---:R0:W-:Y:S02]  /*41e0*/  REDG.E.ADD.F32.FTZ.RN.STRONG.GPU desc[UR16][R36.64+0x200], R151 ;  /* 0x00020097240079a6 */ /* 0x0041e4000c12f310 */
.L_x_8601:
[----:B------:R-:W-:Y:S05]  /*41f0*/  BSYNC.RECONVERGENT B0 ;  /* 0x0000000000007941 */ /* 0x000fea0003800200 */
.L_x_8600:
[----:B------:R1:W1:Y:S01]  /*4200*/  LDS R153, [R65+0x4a0] ;  /* 0x0004a00041997984 */ /* 0x0002620000000800 */
[----:B------:R-:W-:Y:S01]  /*4210*/  BSSY.RECONVERGENT B0, `(.L_x_8602) ;  /* 0x0000006000007945 */ /* 0x000fe20003800200 */
[----:B------:R-:W-:Y:S01]  /*4220*/  FMUL.FTZ R152, R143, R102 ;  /* 0x000000668f987220 */ /* 0x000fe20000410000 */
[----:B0-2---:R-:W-:Y:S01]  /*4230*/  FADD.FTZ R151, -R139, R172 ;  /* 0x000000ac8b977221 */ /* 0x005fe20000010100 */
[----:B------:R-:W-:Y:S01]  /*4240*/  FFMA.FTZ R117, R150, R149, R117 ;  /* 0x0000009596757223 */ /* 0x000fe20000010075 */
[----:B------:R-:W-:Y:S06]  /*4250*/  @!P3 BRA `(.L_x_8603) ;  /* 0x000000000004b947 */ /* 0x000fec0003800000 */
[----:B-1----:R0:W-:Y:S02]  /*4260*/  REDG.E.ADD.F32.FTZ.RN.STRONG.GPU desc[UR16][R36.64+0x280], R153 ;  /* 0x00028099240079a6 */ /* 0x0021e4000c12f310 */
.L_x_8603:
[----:B------:R-:W-:Y:S05]  /*4270*/  BSYNC.RECONVERGENT B0 ;  /* 0x0000000000007941 */ /* 0x000fea0003800200 */
.L_x_8602:
[----:B------:R2:W2:Y:S01]  /*4280*/  LDS R155, [R66+0x520] ;  /* 0x00052000429b7984 */ /* 0x0004a20000000800 */
[----:B------:R-:W-:Y:S01]  /*4290*/  BSSY.RECONVERGENT B0, `(.L_x_8604) ;  /* 0x0000006000007945 */ /* 0x000fe20003800200 */
[----:B------:R-:W-:Y:S01]  /*42a0*/  FMUL.FTZ R154, R161, R107 ;  /* 0x0000006ba19a7220 */ /* 0x000fe20000410000 */
[----:B01----:R-:W-:Y:S01]  /*42b0*/  FADD.FTZ R153, -R140, R181 ;  /* 0x000000b58c997221 */ /* 0x003fe20000010100 */
[----:B------:R-:W-:Y:S01]  /*42c0*/  FFMA.FTZ R117, R152, R151, R117 ;  /* 0x0000009798757223 */ /* 0x000fe20000010075 */
[----:B------:R-:W-:Y:S06]  /*42d0*/  @!P4 BRA `(.L_x_8605) ;  /* 0x000000000004c947 */ /* 0x000fec0003800000 */
[----:B--2---:R0:W-:Y:S02]  /*42e0*/  REDG.E.ADD.F32.FTZ.RN.STRONG.GPU desc[UR16][R36.64+0x300], R155 ;  /* 0x0003009b240079a6 */ /* 0x0041e4000c12f310 */
.L_x_8605:
[----:B------:R-:W-:Y:S05]  /*42f0*/  BSYNC.RECONVERGENT B0 ;  /* 0x0000000000007941 */ /* 0x000fea0003800200 */
.L_x_8604:
[----:B0-2---:R-:W-:Y:S01]  /*4300*/  FFMA.FTZ R155, R154, R153, R117 ;  /* 0x000000999a9b7223 */ /* 0x005fe20000010075 */
[----:B------:R-:W-:Y:S01]  /*4310*/  BSSY.RECONVERGENT B0, `(.L_x_8606) ;  /* 0x0000004000007945 */ /* 0x000fe20003800200 */
[----:B------:R0:W1:Y:S03]  /*4320*/  LDS R117, [R67+0x5a0] ;  /* 0x0005a00043757984 */ /* 0x0000660000000800 */
[----:B------:R-:W-:Y:S05]  /*4330*/  @!P5 BRA `(.L_x_8607) ;  /* 0x000000000004d947 */ /* 0x000fea0003800000 */
[----:B-1----:R2:W-:Y:S02]  /*4340*/  REDG.E.ADD.F32.FTZ.RN.STRONG.GPU desc[UR16][R36.64+0x380], R117 ;  /* 0x00038075240079a6 */ /* 0x0025e4000c12f310 */
.L_x_8607:
[----:B------:R-:W-:Y:S05]  /*4350*/  BSYNC.RECONVERGENT B0 ;  /* 0x0000000000007941 */ /* 0x000fea0003800200 */
.L_x_8606:
[----:B--2-4-:R-:W2:Y:S01]  /*4360*/  SHFL.DOWN PT, R36, R155, 0x1, 0x1f ;  /* 0x08201f009b247f89 */ /* 0x014ea200000e0000 */
[----:B------:R-:W-:Y:S01]  /*4370*/  ISETP.GT.AND P3, PT, R81, 0x1e, PT ;  /* 0x0000001e5100780c */ /* 0x000fe20003f64270 */
[----:B------:R-:W-:Y:S01]  /*4380*/  FADD.FTZ R129, R154, R129 ;  /* 0x000000819a817221 */ /* 0x000fe20000010000 */
[----:B------:R-:W-:Y:S01]  /*4390*/  FADD.FTZ R125, R148, R125 ;  /* 0x0000007d947d7221 */ /* 0x000fe20000010000 */
[----:B------:R-:W4:Y:S01]  /*43a0*/  SHFL.DOWN PT, R37, R156, 0x1, 0x1f ;  /* 0x08201f009c257f89 */ /* 0x000f2200000e0000 */
[----:B------:R-:W-:Y:S01]  /*43b0*/  FMUL.FTZ R148, R116, R163 ;  /* 0x000000a374947220 */ /* 0x000fe20000410000 */
[----:B------:R-:W-:Y:S01]  /*43c0*/  FADD.FTZ R128, R142, R128 ;  /* 0x000000808e807221 */ /* 0x000fe20000010000 */
[----:B------:R-:W-:Y:S01]  /*43d0*/  FADD.FTZ R126, R118, R126 ;  /* 0x0000007e767e7221 */ /* 0x000fe20000010000 */
[----:B------:R-:W-:Y:S01]  /*43e0*/  FMUL.FTZ R118, R116, R143 ;  /* 0x0000008f74767220 */ /* 0x000fe20000410000 */
[----:B------:R-:W-:Y:S01]  /*43f0*/  FMUL.FTZ R147, R147, R148 ;  /* 0x0000009493937220 */ /* 0x000fe20000410000 */
[----:B------:R-:W-:Y:S01]  /*4400*/  FADD.FTZ R127, R146, R127 ;  /* 0x0000007f927f7221 */ /* 0x000fe20000010000 */
[----:B------:R-:W-:Y:S01]  /*4410*/  FMUL.FTZ R146, R116, R159 ;  /* 0x0000009f74927220 */ /* 0x000fe20000410000 */
[----:B------:R-:W-:Y:S01]  /*4420*/  BSSY.RECONVERGENT B0, `(.L_x_8608) ;  /* 0x0000044000007945 */ /* 0x000fe20003800200 */
[----:B------:R-:W-:Y:S01]  /*4430*/  FFMA.FTZ R142, R112, R163, R147 ;  /* 0x000000a3708e7223 */ /* 0x000fe20000010093 */
[----:B------:R-:W-:Y:S01]  /*4440*/  FADD.FTZ R130, R152, R130 ;  /* 0x0000008298827221 */ /* 0x000fe20000010000 */
[----:B------:R-:W-:Y:S01]  /*4450*/  FMUL.FTZ R146, R149, R146 ;  /* 0x0000009295927220 */ /* 0x000fe20000410000 */
[----:B------:R-:W-:Y:S01]  /*4460*/  FADD.FTZ R132, R150, R132 ;  /* 0x0000008496847221 */ /* 0x000fe20000010000 */
[----:B------:R-:W-:Y:S01]  /*4470*/  FADD.FTZ R91, R142, R91 ;  /* 0x0000005b8e5b7221 */ /* 0x000fe20000010000 */
[----:B------:R-:W-:Y:S01]  /*4480*/  FMUL.FTZ R142, R151, R118 ;  /* 0x00000076978e7220 */ /* 0x000fe20000410000 */
[----:B------:R-:W-:Y:S01]  /*4490*/  FMUL.FTZ R118, R116, R171 ;  /* 0x000000ab74767220 */ /* 0x000fe20000410000 */
[----:B------:R-:W-:-:S02]  /*44a0*/  FADD.FTZ R123, R2, R123 ;  /* 0x0000007b027b7221 */ /* 0x000fc40000010000 */
[----:B------:R-:W-:Y:S01]  /*44b0*/  FFMA.FTZ R142, R113, R143, R142 ;  /* 0x0000008f718e7223 */ /* 0x000fe2000001008e */
[----:B------:R-:W-:Y:S01]  /*44c0*/  FMUL.FTZ R118, R3, R118 ;  /* 0x0000007603767220 */ /* 0x000fe20000410000 */
[----:B--2---:R-:W-:Y:S02]  /*44d0*/  @!P3 FADD.FTZ R155, R155, R36 ;  /* 0x000000249b9bb221 */ /* 0x004fe40000010000 */
[----:B------:R-:W-:Y:S01]  /*44e0*/  FADD.FTZ R89, R142, R89 ;  /* 0x000000598e597221 */ /* 0x000fe20000010000 */
[----:B------:R-:W-:Y:S01]  /*44f0*/  FFMA.FTZ R118, R101, R171, R118 ;  /* 0x000000ab65767223 */ /* 0x000fe20000010076 */
[----:B----4-:R-:W-:Y:S01]  /*4500*/  @!P3 FADD.FTZ R156, R156, R37 ;  /* 0x000000259c9cb221 */ /* 0x010fe20000010000 */
[----:B------:R-:W2:Y:S01]  /*4510*/  SHFL.DOWN PT, R36, R155, 0x2, 0x1f ;  /* 0x08401f009b247f89 */ /* 0x000ea200000e0000 */
[----:B------:R-:W-:Y:S01]  /*4520*/  ISETP.GT.AND P3, PT, R81, 0x1d, PT ;  /* 0x0000001d5100780c */ /* 0x000fe20003f64270 */
[----:B------:R-:W-:Y:S02]  /*4530*/  FADD.FTZ R95, R118, R95 ;  /* 0x0000005f765f7221 */ /* 0x000fe40000010000 */
[----:B------:R-:W4:Y:S10]  /*4540*/  SHFL.DOWN PT, R37, R156, 0x2, 0x1f ;  /* 0x08401f009c257f89 */ /* 0x000f3400000e0000 */
[----:B--2---:R-:W-:Y:S01]  /*4550*/  @!P3 FADD.FTZ R155, R155, R36 ;  /* 0x000000249b9bb221 */ /* 0x004fe20000010000 */
[----:B----4-:R-:W-:-:S04]  /*4560*/  @!P3 FADD.FTZ R156, R156, R37 ;  /* 0x000000259c9cb221 */ /* 0x010fc80000010000 */
[----:B------:R-:W2:Y:S01]  /*4570*/  SHFL.DOWN PT, R36, R155, 0x4, 0x1f ;  /* 0x08801f009b247f89 */ /* 0x000ea200000e0000 */
[----:B------:R-:W-:-:S03]  /*4580*/  ISETP.GT.AND P3, PT, R81, 0x1b, PT ;  /* 0x0000001b5100780c */ /* 0x000fc60003f64270 */
[----:B------:R-:W4:Y:S10]  /*4590*/  SHFL.DOWN PT, R37, R156, 0x4, 0x1f ;  /* 0x08801f009c257f89 */ /* 0x000f3400000e0000 */
[----:B--2---:R-:W-:Y:S01]  /*45a0*/  @!P3 FADD.FTZ R155, R155, R36 ;  /* 0x000000249b9bb221 */ /* 0x004fe20000010000 */
[----:B----4-:R-:W-:-:S04]  /*45b0*/  @!P3 FADD.FTZ R156, R156, R37 ;  /* 0x000000259c9cb221 */ /* 0x010fc80000010000 */
[----:B------:R-:W2:Y:S01]  /*45c0*/  SHFL.DOWN PT, R36, R155, 0x8, 0x1f ;  /* 0x09001f009b247f89 */ /* 0x000ea200000e0000 */
[----:B------:R-:W-:-:S03]  /*45d0*/  ISETP.GT.AND P3, PT, R81, 0x17, PT ;  /* 0x000000175100780c */ /* 0x000fc60003f64270 */
[----:B------:R-:W4:Y:S10]  /*45e0*/  SHFL.DOWN PT, R37, R156, 0x8, 0x1f ;  /* 0x09001f009c257f89 */ /* 0x000f3400000e0000 */
[----:B--2---:R-:W-:Y:S01]  /*45f0*/  @!P3 FADD.FTZ R155, R155, R36 ;  /* 0x000000249b9bb221 */ /* 0x004fe20000010000 */
[----:B------:R-:W-:Y:S01]  /*4600*/  FMUL.FTZ R36, R116, R157 ;  /* 0x0000009d74247220 */ /* 0x000fe20000410000 */
[----:B----4-:R-:W-:-:S03]  /*4610*/  @!P3 FADD.FTZ R156, R156, R37 ;  /* 0x000000259c9cb221 */ /* 0x010fc60000010000 */
[----:B------:R-:W2:Y:S01]  /*4620*/  SHFL.DOWN PT, R154, R155, 0x10, 0x1f ;  /* 0x0a001f009b9a7f89 */ /* 0x000ea200000e0000 */
[----:B------:R-:W-:Y:S01]  /*4630*/  FMUL.FTZ R37, R116, R165 ;  /* 0x000000a574257220 */ /* 0x000fe20000410000 */
[----:B------:R-:W-:Y:S01]  /*4640*/  FMUL.FTZ R36, R145, R36 ;  /* 0x0000002491247220 */ /* 0x000fe20000410000 */
[----:B------:R-:W-:Y:S01]  /*4650*/  ISETP.NE.AND P3, PT, R81, RZ, PT ;  /* 0x000000ff5100720c */ /* 0x000fe20003f65270 */
[----:B-1----:R-:W1:Y:S01]  /*4660*/  SHFL.DOWN PT, R117, R156, 0x10, 0x1f ;  /* 0x0a001f009c757f89 */ /* 0x002e6200000e0000 */
        /* <DEDUP_REMOVED lines=8> */
[----:B------:R-:W-:-:S02]  /*46f0*/  FADD.FTZ R93, R144, R93 ;  /* 0x0000005d905d7221 */ /* 0x000fc40000010000 */
[----:B------:R-:W-:Y:S01]  /*4700*/  FFMA.FTZ R119, R106, R169, R119 ;  /* 0x000000a96a777223 */ /* 0x000fe20000010077 */
[----:B------:R-:W-:-:S03]  /*4710*/  FFMA.FTZ R153, R120, R161, R153 ;  /* 0x000000a178997223 */ /* 0x000fc60000010099 */
[----:B------:R-:W-:Y:S01]  /*4720*/  FADD.FTZ R94, R119, R94 ;  /* 0x0000005e775e7221 */ /* 0x000fe20000010000 */
[----:B------:R-:W-:Y:S01]  /*4730*/  FADD.FTZ R88, R153, R88 ;  /* 0x0000005899587221 */ /* 0x000fe20000010000 */
[----:B--2---:R-:W-:Y:S01]  /*4740*/  FADD.FTZ R36, R155, R154 ;  /* 0x0000009a9b247221 */ /* 0x004fe20000010000 */
[----:B-1----:R-:W-:Y:S01]  /*4750*/  FADD.FTZ R37, R156, R117 ;  /* 0x000000759c257221 */ /* 0x002fe20000010000 */
[----:B------:R-:W-:-:S04]  /*4760*/  FFMA.FTZ R117, R111, R159, R146 ;  /* 0x0000009f6f757223 */ /* 0x000fc80000010092 */
[----:B------:R1:W-:Y:S01]  /*4770*/  @!P3 STS.64 [UR5+0x648], R36 ;  /* 0x00064824ff00b988 */ /* 0x0003e20008000a05 */
[----:B------:R-:W-:Y:S01]  /*4780*/  BAR.SYNC.DEFER_BLOCKING 0x0 ;  /* 0x0000000000007b1d */ /* 0x000fe20000010000 */
[----:B------:R-:W-:Y:S01]  /*4790*/  ISETP.GT.AND P3, PT, R81, 0xf, PT ;  /* 0x0000000f5100780c */ /* 0x000fe20003f64270 */
[----:B------:R-:W-:-:S03]  /*47a0*/  FADD.FTZ R90, R117, R90 ;  /* 0x0000005a755a7221 */ /* 0x000fc60000010000 */
[----:B-1----:R-:W-:Y:S02]  /*47b0*/  FSEL R36, R155, R36, P3 ;  /* 0x000000249b247208 */ /* 0x002fe40001800000 */
[----:B------:R-:W-:Y:S01]  /*47c0*/  FSEL R37, R156, R37, P3 ;  /* 0x000000259c257208 */ /* 0x000fe20001800000 */
[----:B------:R-:W-:Y:S06]  /*47d0*/  @P2 BRA `(.L_x_8609) ;  /* 0x0000000000202947 */ /* 0x000fec0003800000 */
[----:B------:R-:W-:Y:S01]  /*47e0*/  ISETP.NE.AND P2, PT, R55, UR7, PT ;  /* 0x0000000737007c0c */ /* 0x000fe2000bf45270 */
[----:B------:R-:W-:-:S12]  /*47f0*/  ULEA UR6, UR4, UR5, 0x2 ;  /* 0x0000000504067291 */ /* 0x000fd8000f8e10ff */
[----:B------:R-:W1:Y:S04]  /*4800*/  @P2 LDS R2, [UR6+0x1cf8] ;  /* 0x001cf806ff022984 */ /* 0x000e680008000800 */
[----:B------:R-:W2:Y:S01]  /*4810*/  @P2 LDS R3, [UR6+0x18f8] ;  /* 0x0018f806ff032984 */ /* 0x000ea20008000800 */
[----:B-1----:R-:W-:Y:S01]  /*4820*/  @P2 FADD.FTZ R37, R37, R2 ;  /* 0x0000000225252221 */ /* 0x002fe20000010000 */
[----:B--2---:R-:W-:-:S04]  /*4830*/  @P2 FADD.FTZ R36, R36, R3 ;  /* 0x0000000324242221 */ /* 0x004fc80000010000 */
[----:B------:R1:W-:Y:S04]  /*4840*/  STS [UR6+0x1cf8], R37 ;  /* 0x001cf825ff007988 */ /* 0x0003e80008000806 */
[----:B------:R1:W-:Y:S02]  /*4850*/  STS [UR6+0x18f8], R36 ;  /* 0x0018f824ff007988 */ /* 0x0003e40008000806 */
.L_x_8609:
[----:B------:R-:W-:Y:S05]  /*4860*/  BSYNC.RECONVERGENT B0 ;  /* 0x0000000000007941 */ /* 0x000fea0003800200 */
.L_x_8608:
[----:B------:R-:W-:-:S04]  /*4870*/  UIADD3 UR4, UPT, UPT, UR4, 0x1, URZ ;  /* 0x0000000104047890 */ /* 0x000fc8000fffe0ff */
[----:B------:R-:W-:-:S09]  /*4880*/  UISETP.GE.AND UP0, UPT, UR4, UR11, UPT ;  /* 0x0000000b0400728c */ /* 0x000fd2000bf06270 */
[----:B------:R-:W-:Y:S05]  /*4890*/  BRA.U !UP0, `(.L_x_8610) ;  /* 0xffffffe108bc7547 */ /* 0x000fea000b83ffff */
.L_x_8588:
[----:B------:R-:W-:Y:S01]  /*48a0*/  BAR.SYNC.DEFER_BLOCKING 0x0 ;  /* 0x0000000000007b1d */ /* 0x000fe20000010000 */
[-C--:B------:R-:W-:Y:S02]  /*48b0*/  ISETP.GE.AND P6, PT, R58, R77.reuse, PT ;  /* 0x0000004d3a00720c */ /* 0x080fe40003fc6270 */
[----:B------:R-:W-:Y:S02]  /*48c0*/  PRMT R3, RZ, 0x7610, R3 ;  /* 0x00007610ff037816 */ /* 0x000fe40000000003 */
[----:B------:R-:W-:-:S03]  /*48d0*/  ISETP.GE.AND P5, PT, R68, R77, PT ;  /* 0x0000004d4400720c */ /* 0x000fc60003fa6270 */
[----:B------:R-:W2:Y:S01]  /*48e0*/  LDC.64 R102, c[0x0][0x4f8] ;  /* 0x00013e00ff667b82 */ /* 0x000ea20000000a00 */
[-C--:B------:R-:W-:Y:S01]  /*48f0*/  ISETP.GE.AND P4, PT, R69, R77.reuse, PT ;  /* 0x0000004d4500720c */ /* 0x080fe20003f86270 */
[----:B------:R-:W4:Y:S01]  /*4900*/  LDCU.64 UR6, c[0x0][0x500] ;  /* 0x0000a000ff0677ac */ /* 0x000f220008000a00 */
[-C--:B------:R-:W-:Y:S02]  /*4910*/  ISETP.GE.AND P3, PT, R70, R77.reuse, PT ;  /* 0x0000004d4600720c */ /* 0x080fe40003f66270 */
[-C--:B------:R-:W-:Y:S01]  /*4920*/  ISETP.GE.AND P2, PT, R71, R77.reuse, PT ;  /* 0x0000004d4700720c */ /* 0x080fe20003f46270 */
[----:B------:R-:W5:Y:S01]  /*4930*/  LDCU.64 UR8, c[0x0][0x550] ;  /* 0x0000aa00ff0877ac */ /* 0x000f620008000a00 */
[-C--:B------:R-:W-:Y:S02]  /*4940*/  ISETP.GE.AND P1, PT, R72, R77.reuse, PT ;  /* 0x0000004d4800720c */ /* 0x080fe40003f26270 */
[----:B------:R-:W-:Y:S02]  /*4950*/  ISETP.GE.AND P0, PT, R73, R77, PT ;  /* 0x0000004d4900720c */ /* 0x000fe40003f06270 */
[----:B------:R-:W-:-:S02]  /*4960*/  PRMT R0, RZ, 0x7610, R0 ;  /* 0x00007610ff007816 */ /* 0x000fc40000000000 */
[----:B------:R-:W-:Y:S01]  /*4970*/  PRMT R7, RZ, 0x7610, R7 ;  /* 0x00007610ff077816 */ /* 0x000fe20000000007 */
[----:B------:R-:W3:Y:S01]  /*4980*/  @!P6 LDG.E.U16 R3, desc[UR16][R4.64] ;  /* 0x000000100403e981 */ /* 0x000ee2000c1e1500 */
[----:B------:R-:W-:Y:S02]  /*4990*/  ISETP.GE.AND P6, PT, R74, R77, PT ;  /* 0x0000004d4a00720c */ /* 0x000fe40003fc6270 */
[----:B------:R-:W-:Y:S01]  /*49a0*/  PRMT R23, RZ, 0x7610, R23 ;  /* 0x00007610ff177816 */ /* 0x000fe20000000017 */
[----:B------:R-:W4:Y:S01]  /*49b0*/  @!P5 LDG.E.U16 R0, desc[UR16][R4.64+0x40] ;  /* 0x000040100400d981 */ /* 0x000f22000c1e1500 */
[----:B------:R-:W-:Y:S02]  /*49c0*/  PRMT R2, RZ, 0x7610, R2 ;  /* 0x00007610ff027816 */ /* 0x000fe40000000002 */
[----:B------:R-:W-:Y:S01]  /*49d0*/  PRMT R25, RZ, 0x7610, R25 ;  /* 0x00007610ff197816 */ /* 0x000fe20000000019 */
[----:B------:R-:W5:Y:S01]  /*49e0*/  @!P4 LDG.E.U16 R7, desc[UR16][R4.64+0x80] ;  /* 0x000080100407c981 */ /* 0x000f62000c1e1500 */
        /* <DEDUP_REMOVED lines=9> */
[----:B------:R-:W-:-:S04]  /*4a80*/  F2FP.F16.F32.PACK_AB R129, R129, R130 ;  /* 0x000000828181723e */ /* 0x000fc800000000ff */
[----:B------:R-:W-:Y:S01]  /*4a90*/  PRMT R28, R129, 0x7632, R28 ;  /* 0x00007632811c7816 */ /* 0x000fe2000000001c */
[----:B---3--:R-:W-:Y:S04]  /*4aa0*/  STS.U16 [R78], R3 ;  /* 0x000000034e007388 */ /* 0x008fe80000000400 */
[----:B----4-:R-:W-:Y:S04]  /*4ab0*/  STS.U16 [R79+0x40], R0 ;  /* 0x000040004f007388 */ /* 0x010fe80000000400 */
[----:B-----5:R-:W-:Y:S04]  /*4ac0*/  STS.U16 [R80+0x80], R7 ;  /* 0x0000800750007388 */ /* 0x020fe80000000400 */
[----:B--2---:R-:W-:Y:S04]  /*4ad0*/  STS.U16 [R82+0xc0], R23 ;  /* 0x0000c01752007388 */ /* 0x004fe80000000400 */
        /* <DEDUP_REMOVED lines=10> */
[----:B--2---:R-:W-:-:S05]  /*4b80*/  HADD2.F32 R3, -RZ, R24.H0_H0 ;  /* 0x20000018ff037230 */ /* 0x004fca0000004100 */
[--C-:B------:R-:W-:Y:S01]  /*4b90*/  FADD.FTZ R5, R3, R38.reuse ;  /* 0x0000002603057221 */ /* 0x100fe20000010000 */
[----:B---3--:R-:W-:Y:S02]  /*4ba0*/  HADD2.F32 R3, -RZ, R4.H0_H0 ;  /* 0x20000004ff037230 */ /* 0x008fe40000004100 */
[----:B------:R-:W-:Y:S02]  /*4bb0*/  LDS.U16 R4, [R87+0xa] ;  /* 0x00000a0057047984 */ /* 0x000fe40000000400 */
[----:B------:R-:W-:Y:S01]  /*4bc0*/  FSETP.GTU.FTZ.AND P0, PT, R5, 20, PT ;  /* 0x41a000000500780b */ /* 0x000fe20003f1c000 */
[----:B------:R-:W-:-:S05]  /*4bd0*/  FADD.FTZ R3, R3, R38 ;  /* 0x0000002603037221 */ /* 0x000fca0000010000 */
[----:B------:R-:W-:-:S07]  /*4be0*/  FSETP.GTU.FTZ.AND P2, PT, R3, 20, PT ;  /* 0x41a000000300780b */ /* 0x000fce0003f5c000 */
[----:B------:R-:W-:Y:S01]  /*4bf0*/  @!P0 FMUL.FTZ R22, R5, -1.4426950216293334961 ;  /* 0xbfb8aa3b05168820 */ /* 0x000fe20000410000 */
[----:B----4-:R-:W-:Y:S01]  /*4c00*/  HADD2.F32 R27, -RZ, R0.H0_H0 ;  /* 0x20000000ff1b7230 */ /* 0x010fe20000004100 */
[----:B------:R-:W-:Y:S04]  /*4c10*/  LDS.U16 R5, [R87+0xc] ;  /* 0x00000c0057057984 */ /* 0x000fe80000000400 */
[----:B------:R-:W2:Y:S01]  /*4c20*/  @!P0 MUFU.EX2 R22, R22 ;  /* 0x0000001600168308 */ /* 0x000ea20000000800 */
[----:B------:R-:W-:Y:S02]  /*4c30*/  @!P2 FMUL.FTZ R24, R3, -1.4426950216293334961 ;  /* 0xbfb8aa3b0318a820 */ /* 0x000fe40000410000 */
[----:B------:R-:W3:Y:S01]  /*4c40*/  LDS.U16 R3, [R87+0x8] ;  /* 0x0000080057037984 */ /* 0x000ee20000000400 */
[----:B------:R-:W-:-:S04]  /*4c50*/  FADD.FTZ R0, R27, R38 ;  /* 0x000000261b007221 */ /* 0x000fc80000010000 */
[----:B------:R-:W4:Y:S01]  /*4c60*/  @!P2 MUFU.EX2 R24, R24 ;  /* 0x000000180018a308 */ /* 0x000f220000000800 */
[----:B------:R-:W-:Y:S01]  /*4c70*/  BAR.SYNC.DEFER_BLOCKING 0x0 ;  /* 0x0000000000007b1d */ /* 0x000fe20000010000 */
[----:B--2---:R-:W-:-:S06]  /*4c80*/  @!P0 FADD.FTZ R23, R22, 1 ;  /* 0x3f80000016178421 */ /* 0x004fcc0000010000 */
[----:B------:R-:W2:Y:S01]  /*4c90*/  @!P0 MUFU.RCP R26, R23 ;  /* 0x00000017001a8308 */ /* 0x000ea20000001000 */
[----:B-----5:R-:W-:Y:S02]  /*4ca0*/  HADD2.F32 R27, -RZ, R2.H0_H0 ;  /* 0x20000002ff1b7230 */ /* 0x020fe40000004100 */
[----:B----4-:R-:W-:-:S03]  /*4cb0*/  @!P2 FADD.FTZ R25, R24, 1 ;  /* 0x3f8000001819a421 */ /* 0x010fc60000010000 */
[----:B------:R-:W-:-:S03]  /*4cc0*/  FADD.FTZ R27, R27, R38 ;  /* 0x000000261b1b7221 */ /* 0x000fc60000010000 */
[----:B------:R-:W4:Y:S02]  /*4cd0*/  @!P2 MUFU.RCP R25, R25 ;  /* 0x000000190019a308 */ /* 0x000f240000001000 */
[----:B------:R-:W-:Y:S01]  /*4ce0*/  FSETP.GTU.FTZ.AND P6, PT, R27, 20, PT ;  /* 0x41a000001b00780b */ /* 0x000fe20003fdc000 */
[----:B--2---:R-:W-:Y:S01]  /*4cf0*/  @!P0 FMUL.FTZ R95, R95, R26 ;  /* 0x0000001a5f5f8220 */ /* 0x004fe20000410000 */
[----:B------:R-:W-:Y:S02]  /*4d00*/  ISETP.NE.AND P0, PT, R14, RZ, PT ;  /* 0x000000ff0e00720c */ /* 0x000fe40003f05270 */
[----:B------:R-:W-:Y:S01]  /*4d10*/  PRMT R23, R123, 0x7632, R23 ;  /* 0x000076327b177816 */ /* 0x000fe20000000017 */
[----:B---3--:R-:W-:Y:S01]  /*4d20*/  HADD2.F32 R3, -RZ, R3.H0_H0 ;  /* 0x20000003ff037230 */ /* 0x008fe20000004100 */
[----:B------:R-:W-:Y:S02]  /*4d30*/  PRMT R24, R127, 0x7632, R24 ;  /* 0x000076327f187816 */ /* 0x000fe40000000018 */
[----:B------:R-:W-:-:S02]  /*4d40*/  PRMT R26, R125, 0x7632, R26 ;  /* 0x000076327d1a7816 */ /* 0x000fc4000000001a */
[----:B------:R-:W-:Y:S01]  /*4d50*/  FSETP.GTU.FTZ.AND P1, PT, R0, 20, PT ;  /* 0x41a000000000780b */ /* 0x000fe20003f3c000 */
[----:B------:R-:W-:Y:S01]  /*4d60*/  STS.U16 [R87], R123 ;  /* 0x0000007b57007388 */ /* 0x000fe20000000400 */
[----:B------:R-:W-:Y:S01]  /*4d70*/  FADD.FTZ R22, R3, R38 ;  /* 0x0000002603167221 */ /* 0x000fe20000010000 */
[----:B----4-:R-:W-:Y:S01]  /*4d80*/  @!P2 FMUL.FTZ R94, R94, R25 ;  /* 0x000000195e5ea220 */ /* 0x010fe20000410000 */
[----:B------:R-:W-:Y:S01]  /*4d90*/  @!P6 FMUL.FTZ R2, R27, -1.4426950216293334961 ;  /* 0xbfb8aa3b1b02e820 */ /* 0x000fe20000410000 */
        /* <DEDUP_REMOVED lines=15> */
[----:B-1----:R-:W-:Y:S04]  /*4e90*/  LDS.U16 R37, [R85+0x180] ;  /* 0x0001800055257984 */ /* 0x002fe80000000400 */
[----:B------:R-:W-:Y:S04]  /*4ea0*/  LDS.U16 R81, [R86+0x1c0] ;  /* 0x0001c00056517984 */ /* 0x000fe80000000400 */
[----:B------:R-:W-:Y:S01]  /*4eb0*/  @!P0 STS [UR5+0x210], R77 ;  /* 0x0002104dff008988 */ /* 0x000fe20008000805 */
[----:B------:R-:W-:Y:S01]  /*4ec0*/  BAR.SYNC.DEFER_BLOCKING 0x0 ;  /* 0x0000000000007b1d */ /* 0x000fe20000010000 */
[----:B------:R-:W-:Y:S01]  /*4ed0*/  @!P1 FMUL.FTZ R0, R0, -1.4426950216293334961 ;  /* 0xbfb8aa3b00009820 */ /* 0x000fe20000410000 */
[----:B------:R-:W-:-:S02]  /*4ee0*/  HADD2.F32 R3, -RZ, R4.H0_H0 ;  /* 0x20000004ff037230 */ /* 0x000fc40000004100 */
[----:B------:R-:W-:Y:S02]  /*4ef0*/  HADD2.F32 R5, -RZ, R5.H0_H0 ;  /* 0x20000005ff057230 */ /* 0x000fe40000004100 */
[----:B------:R-:W-:Y:S01]  /*4f00*/  HADD2.F32 R7, -RZ, R7.H0_H0 ;  /* 0x20000007ff077230 */ /* 0x000fe20000004100 */
[----:B------:R-:W1:Y:S01]  /*4f10*/  @!P1 MUFU.EX2 R0, R0 ;  /* 0x0000000000009308 */ /* 0x000e620000000800 */
[--C-:B------:R-:W-:Y:S01]  /*4f20*/  FADD.FTZ R4, R3, R38.reuse ;  /* 0x0000002603047221 */ /* 0x100fe20000010000 */
[--C-:B------:R-:W-:Y:S01]  /*4f30*/  FADD.FTZ R5, R5, R38.reuse ;  /* 0x0000002605057221 */ /* 0x100fe20000010000 */
[----:B------:R-:W-:Y:S01]  /*4f40*/  @!P2 FMUL.FTZ R3, R22, -1.4426950216293334961 ;  /* 0xbfb8aa3b1603a820 */ /* 0x000fe20000410000 */
[----:B------:R-:W-:-:S03]  /*4f50*/  FADD.FTZ R7, R7, R38 ;  /* 0x0000002607077221 */ /* 0x000fc60000010000 */
[----:B------:R-:W-:Y:S02]  /*4f60*/  FSETP.GTU.FTZ.AND P4, PT, R5, 20, PT ;  /* 0x41a000000500780b */ /* 0x000fe40003f9c000 */
[----:B------:R-:W-:Y:S01]  /*4f70*/  FSETP.GTU.FTZ.AND P5, PT, R7, 20, PT ;  /* 0x41a000000700780b */ /* 0x000fe20003fbc000 */
[----:B------:R-:W5:Y:S01]  /*4f80*/  @!P2 MUFU.EX2 R3, R3 ;  /* 0x000000030003a308 */ /* 0x000f620000000800 */
[----:B------:R-:W-:Y:S01]  /*4f90*/  FSETP.GTU.FTZ.AND P3, PT, R4, 20, PT ;  /* 0x41a000000400780b */ /* 0x000fe20003f7c000 */
[----:B------:R-:W0:Y:S06]  /*4fa0*/  LDS R97, [UR5+0x210] ;  /* 0x00021005ff617984 */ /* 0x000e2c0008000800 */
[----:B------:R-:W4:Y:S01]  /*4fb0*/  @!P6 MUFU.EX2 R2, R2 ;  /* 0x000000020002e308 */ /* 0x000f220000000800 */
[----:B-1----:R-:W-:Y:S01]  /*4fc0*/  @!P1 FADD.FTZ R0, R0, 1 ;  /* 0x3f80000000009421 */ /* 0x002fe20000010000 */
[----:B------:R-:W-:-:S02]  /*4fd0*/  @!P4 FMUL.FTZ R5, R5, -1.4426950216293334961 ;  /* 0xbfb8aa3b0505c820 */ /* 0x000fc40000410000 */
[----:B------:R-:W-:Y:S02]  /*4fe0*/  @!P5 FMUL.FTZ R7, R7, -1.4426950216293334961 ;  /* 0xbfb8aa3b0707d820 */ /* 0x000fe40000410000 */
[----:B------:R-:W-:Y:S02]  /*4ff0*/  @!P3 FMUL.FTZ R4, R4, -1.4426950216293334961 ;  /* 0xbfb8aa3b0404b820 */ /* 0x000fe40000410000 */
[----:B--2---:R5:W-:Y:S08]  /*5000*/  @!P4 MUFU.EX2 R23, R5 ;  /* 0x000000050017c308 */ /* 0x004bf00000000800 */
[----:B---3--:R1:W-:Y:S01]  /*5010*/  @!P5 MUFU.EX2 R24, R7 ;  /* 0x000000070018d308 */ /* 0x0083e20000000800 */
[----:B-----5:R-:W-:-:S07]  /*5020*/  @!P2 FADD.FTZ R5, R3, 1 ;  /* 0x3f8000000305a421 */ /* 0x020fce0000010000 */
[----:B------:R-:W2:Y:S01]  /*5030*/  @!P1 MUFU.RCP R0, R0 ;  /* 0x0000000000009308 */ /* 0x000ea20000001000 */
[----:B-1----:R-:W-:-:S07]  /*5040*/  SHF.R.S32.HI R7, RZ, 0x1f, R6 ;  /* 0x0000001fff077819 */ /* 0x002fce0000011406 */
[----:B------:R1:W3:Y:S08]  /*5050*/  @!P3 MUFU.EX2 R22, R4 ;  /* 0x000000040016b308 */ /* 0x0002f00000000800 */
[----:B----4-:R-:W4:Y:S01]  /*5060*/  @!P2 MUFU.RCP R26, R5 ;  /* 0x00000005001aa308 */ /* 0x010f220000001000 */
[----:B-1----:R-:W-:Y:S01]  /*5070*/  @!P6 FADD.FTZ R4, R2, 1 ;  /* 0x3f8000000204e421 */ /* 0x002fe20000010000 */
[----:B------:R-:W-:-:S04]  /*5080*/  IMAD.WIDE.U32 R2, R102, UR18, R6 ;  /* 0x0000001266027c25 */ /* 0x000fc8000f8e0006 */
[----:B------:R-:W-:Y:S02]  /*5090*/  IMAD R3, R103, UR18, R3 ;  /* 0x0000001267037c24 */ /* 0x000fe4000f8e0203 */
[----:B--2---:R-:W-:Y:S01]  /*50a0*/  @!P1 FMUL.FTZ R93, R93, R0 ;  /* 0x000000005d5d9220 */ /* 0x004fe20000410000 */
[----:B------:R-:W-:-:S04]  /*50b0*/  IMAD.WIDE.U32 R2, R39, UR6, R2 ;  /* 0x0000000627027c25 */ /* 0x000fc8000f8e0002 */
[----:B---3--:R-:W-:Y:S01]  /*50c0*/  @!P3 FADD.FTZ R22, R22, 1 ;  /* 0x3f8000001616b421 */ /* 0x008fe20000010000 */
[----:B------:R-:W-:Y:S01]  /*50d0*/  @!P4 FADD.FTZ R23, R23, 1 ;  /* 0x3f8000001717c421 */ /* 0x000fe20000010000 */
[----:B------:R-:W-:Y:S01]  /*50e0*/  IMAD R0, R39, UR7, R3 ;  /* 0x0000000727007c24 */ /* 0x000fe2000f8e0203 */
[----:B------:R-:W-:Y:S01]  /*50f0*/  IADD3 R3, P1, PT, R58, R2, RZ ;  /* 0x000000023a037210 */ /* 0x000fe20007f3e0ff */
[----:B------:R-:W-:Y:S01]  /*5100*/  @!P5 FADD.FTZ R24, R24, 1 ;  /* 0x3f8000001818d421 */ /* 0x000fe20000010000 */
[----:B----4-:R-:W-:Y:S01]  /*5110*/  @!P2 FMUL.FTZ R91, R91, R26 ;  /* 0x0000001a5b5ba220 */ /* 0x010fe20000410000 */
[----:B------:R-:W1:Y:S01]  /*5120*/  @!P6 MUFU.RCP R99, R4 ;  /* 0x000000040063e308 */ /* 0x000e620000001000 */
[----:B------:R-:W-:Y:S01]  /*5130*/  IADD3.X R0, PT, PT, RZ, R0, RZ, P1, !PT ;  /* 0x00000000ff007210 */ /* 0x000fe20000ffe4ff */
[----:B------:R-:W2:Y:S01]  /*5140*/  LDCU.64 UR6, c[0x0][0x560] ;  /* 0x0000ac00ff0677ac */ /* 0x000ea20008000a00 */
[----:B------:R-:W-:-:S05]  /*5150*/  LEA R2, P2, R3, UR8, 0x1 ;  /* 0x0000000803027c11 */ /* 0x000fca000f8408ff */
[----:B------:R-:W3:Y:S01]  /*5160*/  @!P3 MUFU.RCP R101, R22 ;  /* 0x000000160065b308 */ /* 0x000ee20000001000 */
[----:B------:R-:W-:Y:S02]  /*5170*/  LEA.HI.X R3, R3, UR9, R0, 0x1, P2 ;  /* 0x0000000903037c11 */ /* 0x000fe400090f0c00 */
[----:B0-----:R-:W-:-:S05]  /*5180*/  ISETP.GE.AND P1, PT, R58, R97, PT ;  /* 0x000000613a00720c */ /* 0x001fca0003f26270 */
[----:B------:R-:W0:Y:S01]  /*5190*/  @!P4 MUFU.RCP R4, R23 ;  /* 0x000000170004c308 */ /* 0x000e220000001000 */
[----:B------:R-:W-:-:S07]  /*51a0*/  ISETP.GE.AND P2, PT, R68, R97, PT ;  /* 0x000000614400720c */ /* 0x000fce0003f46270 */
[----:B------:R-:W4:Y:S01]  /*51b0*/  @!P5 MUFU.RCP R5, R24 ;  /* 0x000000180005d308 */ /* 0x000f220000001000 */
[----:B-1----:R-:W-:Y:S01]  /*51c0*/  @!P6 FMUL.FTZ R92, R92, R99 ;  /* 0x000000635c5ce220 */ /* 0x002fe20000410000 */
[----:B---3--:R-:W-:Y:S01]  /*51d0*/  @!P3 FMUL.FTZ R90, R90, R101 ;  /* 0x000000655a5ab220 */ /* 0x008fe20000410000 */
[----:B------:R-:W-:Y:S01]  /*51e0*/  @!P1 STG.E.U16 desc[UR16][R2.64], R25 ;  /* 0x0000001902009986 */ /* 0x000fe2000c101510 */
[-C--:B------:R-:W-:Y:S02]  /*51f0*/  ISETP.GE.AND P3, PT, R69, R97.reuse, PT ;  /* 0x000000614500720c */ /* 0x080fe40003f66270 */
[-C--:B------:R-:W-:Y:S01]  /*5200*/  ISETP.GE.AND P6, PT, R72, R97.reuse, PT ;  /* 0x000000614800720c */ /* 0x080fe20003fc6270 */
[----:B------:R-:W-:Y:S01]  /*5210*/  @!P2 STG.E.U16 desc[UR16][R2.64+0x40], R27 ;  /* 0x0000401b0200a986 */ /* 0x000fe2000c101510 */
[-C--:B------:R-:W-:Y:S01]  /*5220*/  ISETP.GE.AND P1, PT, R73, R97.reuse, PT ;  /* 0x000000614900720c */ /* 0x080fe20003f26270 */
[----:B0-----:R-:W-:Y:S01]  /*5230*/  @!P4 FMUL.FTZ R89, R89, R4 ;  /* 0x000000045959c220 */ /* 0x001fe20000410000 */
[----:B------:R-:W-:-:S02]  /*5240*/  ISETP.GE.AND P4, PT, R71, R97, PT ;  /* 0x000000614700720c */ /* 0x000fc40003f86270 */
[----:B------:R-:W-:Y:S01]  /*5250*/  ISETP.GE.AND P2, PT, R74, R97, PT ;  /* 0x000000614a00720c */ /* 0x000fe20003f46270 */
[----:B----4-:R-:W-:Y:S01]  /*5260*/  @!P5 FMUL.FTZ R88, R88, R5 ;  /* 0x000000055858d220 */ /* 0x010fe20000410000 */
[----:B------:R-:W-:-:S03]  /*5270*/  ISETP.GE.AND P5, PT, R70, R97, PT ;  /* 0x000000614600720c */ /* 0x000fc60003fa6270 */
[----:B------:R-:W-:Y:S06]  /*5280*/  @!P3 STG.E.U16 desc[UR16][R2.64+0x80], R29 ;  /* 0x0000801d0200b986 */ /* 0x000fec000c101510 */
[----:B------:R-:W-:Y:S04]  /*5290*/  @!P4 STG.E.U16 desc[UR16][R2.64+0x100], R33 ;  /* 0x000100210200c986 */ /* 0x000fe8000c101510 */
[----:B------:R-:W-:Y:S04]  /*52a0*/  @!P6 STG.E.U16 desc[UR16][R2.64+0x140], R35 ;  /* 0x000140230200e986 */ /* 0x000fe8000c101510 */
[----:B------:R-:W-:Y:S04]  /*52b0*/  @!P5 STG.E.U16 desc[UR16][R2.64+0xc0], R31 ;  /* 0x0000c01f0200d986 */ /* 0x000fe8000c101510 */
[----:B------:R-:W-:Y:S04]  /*52c0*/  @!P1 STG.E.U16 desc[UR16][R2.64+0x180], R37 ;  /* 0x0001802502009986 */ /* 0x000fe8000c101510 */
[----:B------:R0:W-:Y:S01]  /*52d0*/  @!P2 STG.E.U16 desc[UR16][R2.64+0x1c0], R81 ;  /* 0x0001c0510200a986 */ /* 0x0001e2000c101510 */
[----:B------:R-:W-:-:S02]  /*52e0*/  F2FP.F16.F32.PACK_AB R0, R94, R95 ;  /* 0x0000005f5e00723e */ /* 0x000fc400000000ff */
[----:B------:R-:W-:Y:S01]  /*52f0*/  F2FP.F16.F32.PACK_AB R4, R92, R93 ;  /* 0x0000005d5c04723e */ /* 0x000fe200000000ff */
[----:B------:R-:W-:Y:S01]  /*5300*/  BAR.SYNC.DEFER_BLOCKING 0x0 ;  /* 0x0000000000007b1d */ /* 0x000fe20000010000 */
[C---:B------:R-:W-:Y:S02]  /*5310*/  PRMT R5, R0.reuse, 0x7610, R5 ;  /* 0x0000761000057816 */ /* 0x040fe40000000005 */
[----:B------:R-:W-:Y:S02]  /*5320*/  PRMT R22, R0, 0x7632, R22 ;  /* 0x0000763200167816 */ /* 0x000fe40000000016 */
[----:B------:R-:W-:Y:S02]  /*5330*/  F2FP.F16.F32.PACK_AB R0, R90, R91 ;  /* 0x0000005b5a00723e */ /* 0x000fe400000000ff */
[----:B0-----:R-:W-:Y:S02]  /*5340*/  F2FP.F16.F32.PACK_AB R3, R88, R89 ;  /* 0x000000595803723e */ /* 0x001fe400000000ff */
[----:B------:R-:W-:-:S02]  /*5350*/  PRMT R24, R4, 0x7632, R24 ;  /* 0x0000763204187816 */ /* 0x000fc40000000018 */
[----:B------:R-:W-:Y:S02]  /*5360*/  PRMT R26, R0, 0x7632, R26 ;  /* 0x00007632001a7816 */ /* 0x000fe4000000001a */
[C---:B------:R-:W-:Y:S02]  /*5370*/  PRMT R28, R3.reuse, 0x7610, R28 ;  /* 0x00007610031c7816 */ /* 0x040fe4000000001c */
[----:B------:R-:W-:Y:S02]  /*5380*/  PRMT R30, R3, 0x7632, R30 ;  /* 0x00007632031e7816 */ /* 0x000fe4000000001e */
[----:B------:R-:W0:Y:S01]  /*5390*/  LDC.64 R2, c[0x0][0x518] ;  /* 0x00014600ff027b82 */ /* 0x000e220000000a00 */
        /* <DEDUP_REMOVED lines=21> */
[----:B------:R-:W3:Y:S01]  /*54f0*/  LDCU.64 UR4, c[0x0][0x520] ;  /* 0x0000a400ff0477ac */ /* 0x000ee20008000a00 */
[----:B------:R-:W-:Y:S02]  /*5500*/  IMAD R7, R3, UR18, R7 ;  /* 0x0000001203077c24 */ /* 0x000fe4000f8e0207 */
[----:B------:R-:W-:Y:S01]  /*5510*/  FADD.FTZ R95, R95, R40 ;  /* 0x000000285f5f7221 */ /* 0x000fe20000010000 */
[----:B---3--:R-:W-:-:S04]  /*5520*/  IMAD.WIDE.U32 R2, R39, UR4, R6 ;  /* 0x0000000427027c25 */ /* 0x008fc8000f8e0006 */
[----:B-1----:R-:W-:Y:S01]  /*5530*/  IMAD R0, R39, UR5, R3 ;  /* 0x0000000527007c24 */ /* 0x002fe2000f8e0203 */
[----:B------:R-:W-:-:S04]  /*5540*/  IADD3 R3, P0, PT, R58, R2, RZ ;  /* 0x000000023a037210 */ /* 0x000fc80007f1e0ff */
[----:B------:R-:W-:Y:S02]  /*5550*/  IADD3.X R0, PT, PT, RZ, R0, RZ, P0, !PT ;  /* 0x00000000ff007210 */ /* 0x000fe400007fe4ff */
[----:B--2---:R-:W-:-:S04]  /*5560*/  LEA R2, P0, R3, UR6, 0x1 ;  /* 0x0000000603027c11 */ /* 0x004fc8000f8008ff */
[----:B------:R-:W-:Y:S02]  /*5570*/  LEA.HI.X R3, R3, UR7, R0, 0x1, P0 ;  /* 0x0000000703037c11 */ /* 0x000fe400080f0c00 */
[-C--:B0-----:R-:W-:Y:S02]  /*5580*/  ISETP.GE.AND P5, PT, R73, R31.reuse, PT ;  /* 0x0000001f4900720c */ /* 0x081fe40003fa6270 */
[-C--:B------:R-:W-:Y:S02]  /*5590*/  ISETP.GE.AND P6, PT, R74, R31.reuse, PT ;  /* 0x0000001f4a00720c */ /* 0x080fe40003fc6270 */
[-C--:B------:R-:W-:Y:S02]  /*55a0*/  ISETP.GE.AND P1, PT, R58, R31.reuse, PT ;  /* 0x0000001f3a00720c */ /* 0x080fe40003f26270 */
[-C--:B------:R-:W-:Y:S01]  /*55b0*/  ISETP.GE.AND P0, PT, R68, R31.reuse, PT ;  /* 0x0000001f4400720c */ /* 0x080fe20003f06270 */
[----:B------:R-:W-:Y:S01]  /*55c0*/  FADD.FTZ R94, R95, R94 ;  /* 0x0000005e5f5e7221 */ /* 0x000fe20000010000 */
[----:B------:R-:W-:-:S03]  /*55d0*/  ISETP.GE.AND P2, PT, R70, R31, PT ;  /* 0x0000001f4600720c */ /* 0x000fc60003f46270 */
[----:B------:R-:W-:Y:S02]  /*55e0*/  FADD.FTZ R93, R94, R93 ;  /* 0x0000005d5e5d7221 */ /* 0x000fe40000010000 */
        /* <DEDUP_REMOVED lines=21> */
[----:B------:R-:W-:Y:S02]  /*5740*/  MOV R55, R76 ;  /* 0x0000004c00377202 */ /* 0x000fe40000000f00 */
[----:B------:R-:W-:Y:S02]  /*5750*/  IADD3.X R54, PT, PT, R54, -0x1, RZ, P1, !PT ;  /* 0xffffffff36367810 */ /* 0x000fe40000ffe4ff */
[----:B------:R-:W-:Y:S02]  /*5760*/  IADD3.X R44, PT, PT, R44, -0x1, RZ, P2, !PT ;  /* 0xffffffff2c2c7810 */ /* 0x000fe400017fe4ff */
[----:B------:R-:W-:Y:S02]  /*5770*/  IADD3.X R52, PT, PT, R52, -0x1, RZ, P3, !PT ;  /* 0xffffffff34347810 */ /* 0x000fe40001ffe4ff */
[----:B------:R-:W-:Y:S01]  /*5780*/  IADD3.X R48, PT, PT, R48, -0x1, RZ, P4, !PT ;  /* 0xffffffff30307810 */ /* 0x000fe200027fe4ff */
[----:B0-----:R-:W-:Y:S06]  /*5790*/  @P0 BRA `(.L_x_8611) ;  /* 0xffffffb000ec0947 */ /* 0x001fec000383ffff */
.L_x_8571:
        /* <DEDUP_REMOVED lines=34> */
.L_x_8613:
[----:B------:R-:W-:Y:S05]  /*59c0*/  BSYNC.RECONVERGENT B0 ;  /* 0x0000000000007941 */ /* 0x000fea0003800200 */
.L_x_8612:
        /* <DEDUP_REMOVED lines=26> */
.L_x_8615:
[----:B------:R-:W-:Y:S05]  /*5b70*/  BSYNC.RECONVERGENT B0 ;  /* 0x0000000000007941 */ /* 0x000fea0003800200 */
.L_x_8614:
[----:B------:R-:W-:Y:S05]  /*5b80*/  @P2 EXIT ;  /* 0x000000000000294d */ /* 0x000fea0003800000 */
[----:B------:R-:W2:Y:S01]  /*5b90*/  S2UR UR5, SR_CgaCtaId ;  /* 0x00000000000579c3 */ /* 0x000ea20000008800 */
[----:B------:R-:W-:Y:S01]  /*5ba0*/  BSSY.RECONVERGENT B0, `(.L_x_8616) ;  /* 0x000001f000007945 */ /* 0x000fe20003800200 */
[----:B0-----:R-:W-:Y:S01]  /*5bb0*/  MOV R11, R12 ;  /* 0x0000000c000b7202 */ /* 0x001fe20000000f00 */
[----:B------:R-:W-:Y:S01]  /*5bc0*/  UMOV UR4, 0x400 ;  /* 0x0000040000047882 */ /* 0x000fe20000000000 */
[----:B------:R-:W0:Y:S01]  /*5bd0*/  LDCU UR6, c[0x0][0x360] ;  /* 0x00006c00ff0677ac */ /* 0x000e220008000800 */
[----:B------:R-:W3:Y:S01]  /*5be0*/  LDCU.64 UR8, c[0x0][0x4b0] ;  /* 0x00009600ff0877ac */ /* 0x000ee20008000a00 */
[----:B------:R-:W4:Y:S01]  /*5bf0*/  LDCU.64 UR10, c[0x0][0x4d0] ;  /* 0x00009a00ff0a77ac */ /* 0x000f220008000a00 */
[----:B------:R-:W0:Y:S01]  /*5c00*/  LDCU.128 UR12, c[0x0][0x530] ;  /* 0x0000a600ff0c77ac */ /* 0x000e220008000c00 */
[----:B--234-:R-:W-:-:S12]  /*5c10*/  ULEA UR4, UR5, UR4, 0x18 ;  /* 0x0000000405047291 */ /* 0x01cfd8000f8ec0ff */
.L_x_8617:
[----:B------:R-:W-:Y:S02]  /*5c20*/  LEA R0, R11, UR4, 0x2 ;  /* 0x000000040b007c11 */ /* 0x000fe4000f8e10ff */
[----:B-1----:R-:W-:Y:S02]  /*5c30*/  SHF.R.S32.HI R2, RZ, 0x1f, R11 ;  /* 0x0000001fff027819 */ /* 0x002fe4000001140b */
[----:B------:R-:W-:Y:S01]  /*5c40*/  MOV R44, R16 ;  /* 0x00000010002c7202 */ /* 0x000fe20000000f00 */
[----:B---3--:R-:W1:Y:S01]  /*5c50*/  LDS R13, [R0+0x18f8] ;  /* 0x0018f800000d7984 */ /* 0x008e620000000800 */
[----:B------:R-:W-:Y:S01]  /*5c60*/  MOV R42, R18 ;  /* 0x00000012002a7202 */ /* 0x000fe20000000f00 */
[C---:B------:R-:W-:Y:S02]  /*5c70*/  IMAD R4, R2.reuse, UR8, RZ ;  /* 0x0000000802047c24 */ /* 0x040fe4000f8e02ff */
[----:B------:R-:W2:Y:S01]  /*5c80*/  LDS R15, [R0+0x1cf8] ;  /* 0x001cf800000f7984 */ /* 0x000ea20000000800 */
[----:B------:R-:W-:-:S02]  /*5c90*/  IMAD R8, R2, UR10, RZ ;  /* 0x0000000a02087c24 */ /* 0x000fc4000f8e02ff */
[----:B------:R-:W-:-:S04]  /*5ca0*/  IMAD.WIDE.U32 R2, R11, UR8, R44 ;  /* 0x000000080b027c25 */ /* 0x000fc8000f8e002c */
[C---:B------:R-:W-:Y:S01]  /*5cb0*/  IMAD R5, R11.reuse, UR9, R4 ;  /* 0x000000090b057c24 */ /* 0x040fe2000f8e0204 */
[----:B0-----:R-:W-:Y:S01]  /*5cc0*/  LEA R4, P0, R2, UR12, 0x2 ;  /* 0x0000000c02047c11 */ /* 0x001fe2000f8010ff */
        /* <DEDUP_REMOVED lines=13> */
.L_x_8616:
[----:B------:R-:W-:Y:S05]  /*5da0*/  EXIT ;  /* 0x000000000000794d */ /* 0x000fea0003800000 */
.L_x_8618:
        /* <DEDUP_REMOVED lines=13> */
.L_x_10510:


//--------------------- .text._Z25selective_scan_bwd_kernelI32Selective_Scan_bwd_kernel_traitsILi32ELi8ELb0ELb0ELb1ELb1ELb1EN3c104HalfEfEEv12SSMParamsBwd --------------------------
	.section	.text._Z25selective_scan_bwd_kernelI32Selective_Scan_bwd_kernel_traitsILi32ELi8ELb0ELb0ELb1ELb1ELb1EN3c104HalfEfEEv12SSMParamsBwd,"ax",@progbits
	.align	128
        .global         _Z25selective_scan_bwd_kernelI32Selective_Scan_bwd_kernel_traitsILi32ELi8ELb0ELb0ELb1ELb1ELb1EN3c104HalfEfEEv12SSMParamsBwd
        .type           _Z25selective_scan_bwd_kernelI32Selective_Scan_bwd_kernel_traitsILi32ELi8ELb0ELb0ELb1ELb1ELb1EN3c104HalfEfEEv12SSMParamsBwd,@function
        .size           _Z25selective_scan_bwd_kernelI32Selective_Scan_bwd_kernel_traitsILi32ELi8ELb0ELb0ELb1ELb1ELb1EN3c104HalfEfEEv12SSMParamsBwd,(.L_x_10511 - _Z25selective_scan_bwd_kernelI32Selective_Scan_bwd_kernel_traitsILi32ELi8ELb0ELb0ELb1ELb1ELb1EN3c104HalfEfEEv12SSMParamsBwd)
        .other          _Z25selective_scan_bwd_kernelI32Selective_Scan_bwd_kernel_traitsILi32ELi8ELb0ELb0ELb1ELb1ELb1EN3c104HalfEfEEv12SSMParamsBwd,@"STO_CUDA_ENTRY STV_DEFAULT"
_Z25selective_scan_bwd_kernelI32Selective_Scan_bwd_kernel_traitsILi32ELi8ELb0ELb0ELb1ELb1ELb1EN3c104HalfEfEEv12SSMParamsBwd:
.text._Z25selective_scan_bwd_kernelI32Selective_Scan_bwd_kernel_traitsILi32ELi8ELb0ELb0ELb1ELb1ELb1EN3c104HalfEfEEv12SSMParamsBwd:
        /* <DEDUP_REMOVED lines=181> */
.L_x_8660:
[----:B------:R-:W0:Y:S01]  /*0b50*/  LDC.64 R22, c[0x0][0x410] ;  /* 0x00010400ff167b82 */ /* 0x000e220000000a00 */
[----:B------:R-:W-:Y:S01]  /*0b60*/  IADD3 R76, PT, PT, R55, -0x1, RZ ;  /* 0xffffffff374c7810 */ /* 0x000fe20007ffe0ff */
[----:B------:R-:W1:Y:S01]  /*0b70*/  LDCU UR4, c[0x0][0x388] ;  /* 0x00007100ff0477ac */ /* 0x000e620008000800 */
[----:B------:R-:W-:Y:S02]  /*0b80*/  MOV R7, RZ ;  /* 0x000000ff00077202 */ /* 0x000fe40000000f00 */
[----:B------:R-:W-:Y:S02]  /*0b90*/  SHF.L.U32 R6, R76, 0x8, RZ ;  /* 0x000000084c067819 */ /* 0x000fe400000006ff */
[----:B------:R-:W-:Y:S01]  /*0ba0*/  SHF.L.U32 R29, R58, 0x1, RZ ;  /* 0x000000013a1d7819 */ /* 0x000fe200000006ff */
[----:B------:R-:W2:Y:S01]  /*0bb0*/  LDC.64 R24, c[0x0][0x420] ;  /* 0x00010800ff187b82 */ /* 0x000ea20000000a00 */
[----:B------:R-:W-:Y:S02]  /*0bc0*/  PRMT R33, RZ, 0x7610, R33 ;  /* 0x00007610ff217816 */ /* 0x000fe40000000021 */
[----:B------:R-:W-:-:S02]  /*0bd0*/  IADD3 R28, P4, PT, R29, R50, RZ ;  /* 0x000000321d1c7210 */ /* 0x000fc40007f9e0ff */
[----:B------:R-:W-:-:S03]  /*0be0*/  PRMT R35, RZ, 0x7610, R35 ;  /* 0x00007610ff237816 */ /* 0x000fc60000000023 */
[----:B------:R-:W3:Y:S01]  /*0bf0*/  LDC.64 R30, c[0x0][0x418] ;  /* 0x00010600ff1e7b82 */ /* 0x000ee20000000a00 */
[----:B-1----:R-:W-:-:S07]  /*0c00*/  IADD3 R77, PT, PT, -R6, UR4, RZ ;  /* 0x00000004064d7c10 */ /* 0x002fce000fffe1ff */
[----:B------:R-:W1:Y:S01]  /*0c10*/  LDC.64 R26, c[0x0][0x428] ;  /* 0x00010a00ff1a7b82 */ /* 0x000e620000000a00 */
[----:B0-----:R-:W-:Y:S01]  /*0c20*/  IMAD.WIDE.U32 R2, R22, UR18, R6 ;  /* 0x0000001216027c25 */ /* 0x001fe2000f8e0006 */
[-C--:B------:R-:W-:Y:S02]  /*0c30*/  ISETP.GE.AND P6, PT, R68, R77.reuse, PT ;  /* 0x0000004d4400720c */ /* 0x080fe40003fc6270 */
[----:B------:R-:W-:Y:S01]  /*0c40*/  ISETP.GE.AND P5, PT, R69, R77, PT ;  /* 0x0000004d4500720c */ /* 0x000fe20003fa6270 */
[----:B------:R-:W-:Y:S01]  /*0c50*/  IMAD R3, R23, UR18, R3 ;  /* 0x0000001217037c24 */ /* 0x000fe2000f8e0203 */
[----:B------:R-:W-:Y:S01]  /*0c60*/  PRMT R23, RZ, 0x7610, R23 ;  /* 0x00007610ff177816 */ /* 0x000fe20000000017 */
[----:B--2---:R-:W-:Y:S01]  /*0c70*/  IMAD.WIDE.U32 R4, R24, UR18, R6 ;  /* 0x0000001218047c25 */ /* 0x004fe2000f8e0006 */
[----:B------:R-:W-:Y:S02]  /*0c80*/  PRMT R22, RZ, 0x7610, R22 ;  /* 0x00007610ff167816 */ /* 0x000fe40000000016 */
[----:B------:R-:W-:Y:S01]  /*0c90*/  PRMT R24, RZ, 0x7610, R24 ;  /* 0x00007610ff187816 */ /* 0x000fe20000000018 */
[----:B------:R-:W-:Y:S01]  /*0ca0*/  IMAD R5, R25, UR18, R5 ;  /* 0x0000001219057c24 */ /* 0x000fe2000f8e0205 */
[----:B------:R-:W-:-:S02]  /*0cb0*/  PRMT R25, RZ, 0x7610, R25 ;  /* 0x00007610ff197816 */ /* 0x000fc40000000019 */
[----:B------:R-:W-:Y:S01]  /*0cc0*/  PRMT R37, RZ, 0x7610, R37 ;  /* 0x00007610ff257816 */ /* 0x000fe20000000025 */
[C---:B---3--:R-:W-:Y:S01]  /*0cd0*/  IMAD.WIDE.U32 R2, R39.reuse, R30, R2 ;  /* 0x0000001e27027225 */ /* 0x048fe200078e0002 */
[----:B------:R-:W-:Y:S01]  /*0ce0*/  BAR.SYNC.DEFER_BLOCKING 0x0 ;  /* 0x0000000000007b1d */ /* 0x000fe20000010000 */
[----:B------:R-:W-:Y:S02]  /*0cf0*/  P2R R100, PR, RZ, 0x40 ;  /* 0x00000040ff647803 */ /* 0x000fe40000000000 */
[----:B------:R-:W-:Y:S01]  /*0d00*/  IMAD R31, R39, R31, R3 ;  /* 0x0000001f271f7224 */ /* 0x000fe200078e0203 */
[----:B------:R-:W-:Y:S02]  /*0d10*/  IADD3 R0, P2, PT, R58, R2, RZ ;  /* 0x000000023a007210 */ /* 0x000fe40007f5e0ff */
[----:B------:R-:W-:Y:S01]  /*0d20*/  IADD3 R2, P0, PT, R29, R42, RZ ;  /* 0x0000002a1d027210 */ /* 0x000fe20007f1e0ff */
[----:B-1----:R-:W-:Y:S01]  /*0d30*/  IMAD.WIDE.U32 R4, R39, R26, R4 ;  /* 0x0000001a27047225 */ /* 0x002fe200078e0004 */
[----:B------:R-:W-:-:S02]  /*0d40*/  IADD3.X R31, PT, PT, RZ, R31, RZ, P2, !PT ;  /* 0x0000001fff1f7210 */ /* 0x000fc400017fe4ff */
[----:B------:R-:W-:Y:S01]  /*0d50*/  IADD3.X R3, PT, PT, RZ, R44, RZ, P0, !PT ;  /* 0x0000002cff037210 */ /* 0x000fe200007fe4ff */
[----:B------:R-:W-:Y:S01]  /*0d60*/  IMAD R30, R39, R27, R5 ;  /* 0x0000001b271e7224 */ /* 0x000fe200078e0205 */
[C---:B------:R-:W-:Y:S02]  /*0d70*/  IADD3 R27, P3, PT, R58.reuse, R4, RZ ;  /* 0x000000043a1b7210 */ /* 0x040fe40007f7e0ff */
[----:B------:R-:W-:Y:S02]  /*0d80*/  IADD3 R4, P1, PT, R29, R46, RZ ;  /* 0x0000002e1d047210 */ /* 0x000fe40007f3e0ff */
[----:B------:R-:W-:Y:S02]  /*0d90*/  IADD3.X R29, PT, PT, RZ, R52, RZ, P4, !PT ;  /* 0x00000034ff1d7210 */ /* 0x000fe400027fe4ff */
[----:B------:R-:W-:Y:S02]  /*0da0*/  ISETP.GE.AND P4, PT, R58, R77, PT ;  /* 0x0000004d3a00720c */ /* 0x000fe40003f86270 */
[----:B------:R-:W-:-:S02]  /*0db0*/  IADD3.X R5, PT, PT, RZ, R48, RZ, P1, !PT ;  /* 0x00000030ff057210 */ /* 0x000fc40000ffe4ff */
[-C--:B------:R-:W-:Y:S02]  /*0dc0*/  ISETP.GE.AND P0, PT, R70, R77.reuse, PT ;  /* 0x0000004d4600720c */ /* 0x080fe40003f06270 */
[-C--:B------:R-:W-:Y:S01]  /*0dd0*/  ISETP.GE.AND P1, PT, R71, R77.reuse, PT ;  /* 0x0000004d4700720c */ /* 0x080fe20003f26270 */
[----:B------:R-:W2:Y:S01]  /*0de0*/  @!P6 LDG.E.U16 R22, desc[UR16][R2.64+0x40] ;  /* 0x000040100216e981 */ /* 0x000ea2000c1e1500 */
[-C--:B------:R-:W-:Y:S02]  /*0df0*/  ISETP.GE.AND P2, PT, R72, R77.reuse, PT ;  /* 0x0000004d4800720c */ /* 0x080fe40003f46270 */
[----:B------:R-:W-:Y:S01]  /*0e00*/  IADD3.X R30, PT, PT, RZ, R30, RZ, P3, !PT ;  /* 0x0000001eff1e7210 */ /* 0x000fe20001ffe4ff */
[----:B------:R-:W3:Y:S01]  /*0e10*/  @!P5 LDG.E.U16 R25, desc[UR16][R2.64+0x80] ;  /* 0x000080100219d981 */ /* 0x000ee2000c1e1500 */
[----:B------:R-:W-:Y:S02]  /*0e20*/  P2R R98, PR, RZ, 0x10 ;  /* 0x00000010ff627803 */ /* 0x000fe40000000000 */
[-C--:B------:R-:W-:Y:S01]  /*0e30*/  ISETP.GE.AND P3, PT, R73, R77.reuse, PT ;  /* 0x0000004d4900720c */ /* 0x080fe20003f66270 */
[----:B------:R-:W4:Y:S01]  /*0e40*/  @!P4 LDG.E.U16 R23, desc[UR16][R2.64] ;  /* 0x000000100217c981 */ /* 0x000f22000c1e1500 */
[----:B------:R-:W-:-:S02]  /*0e50*/  ISETP.GE.AND P4, PT, R74, R77, PT ;  /* 0x0000004d4a00720c */ /* 0x000fc40003f86270 */
[----:B------:R-:W-:Y:S01]  /*0e60*/  PRMT R26, RZ, 0x7610, R26 ;  /* 0x00007610ff1a7816 */ /* 0x000fe2000000001a */
[----:B------:R-:W3:Y:S01]  /*0e70*/  @!P0 LDG.E.U16 R33, desc[UR16][R2.64+0xc0] ;  /* 0x0000c01002218981 */ /* 0x000ee2000c1e1500 */
[----:B------:R-:W0:Y:S01]  /*0e80*/  S2R R81, SR_LANEID ;  /* 0x0000000000517919 */ /* 0x000e220000000000 */
[----:B------:R-:W1:Y:S01]  /*0e90*/  S2UR UR5, SR_CgaCtaId ;  /* 0x00000000000579c3 */ /* 0x000e620000008800 */
[----:B------:R-:W-:Y:S01]  /*0ea0*/  UMOV UR4, 0x400 ;  /* 0x0000040000047882 */ /* 0x000fe20000000000 */
[----:B------:R-:W-:Y:S01]  /*0eb0*/  P2R R90, PR, RZ, 0x40 ;  /* 0x00000040ff5a7803 */ /* 0x000fe20000000000 */
[----:B------:R-:W3:Y:S01]  /*0ec0*/  @!P1 LDG.E.U16 R24, desc[UR16][R2.64+0x100] ;  /* 0x0001001002189981 */ /* 0x000ee2000c1e1500 */
[----:B------:R-:W-:Y:S02]  /*0ed0*/  PRMT R89, RZ, 0x7610, R89 ;  /* 0x00007610ff597816 */ /* 0x000fe40000000059 */
[----:B------:R-:W-:Y:S01]  /*0ee0*/  PRMT R91, RZ, 0x7610, R91 ;  /* 0x00007610ff5b7816 */ /* 0x000fe2000000005b */
[----:B------:R-:W3:Y:S01]  /*0ef0*/  @!P2 LDG.E.U16 R35, desc[UR16][R2.64+0x140] ;  /* 0x000140100223a981 */ /* 0x000ee2000c1e1500 */
[----:B------:R-:W-:-:S02]  /*0f00*/  PRMT R93, RZ, 0x7610, R93 ;  /* 0x00007610ff5d7816 */ /* 0x000fc4000000005d */
[----:B------:R-:W-:Y:S01]  /*0f10*/  PRMT R88, RZ, 0x7610, R88 ;  /* 0x00007610ff587816 */ /* 0x000fe20000000058 */
[----:B------:R-:W3:Y:S01]  /*0f20*/  @!P3 LDG.E.U16 R26, desc[UR16][R2.64+0x180] ;  /* 0x00018010021ab981 */ /* 0x000ee2000c1e1500 */
[----:B------:R-:W-:Y:S02]  /*0f30*/  PRMT R95, RZ, 0x7610, R95 ;  /* 0x00007610ff5f7816 */ /* 0x000fe4000000005f */
[----:B------:R-:W-:Y:S01]  /*0f40*/  PRMT R92, RZ, 0x7610, R92 ;  /* 0x00007610ff5c7816 */ /* 0x000fe2000000005c */
[----:B------:R0:W3:Y:S01]  /*0f50*/  @!P4 LDG.E.U16 R37, desc[UR16][R2.64+0x1c0] ;  /* 0x0001c0100225c981 */ /* 0x0000e2000c1e1500 */
[----:B------:R-:W-:Y:S02]  /*0f60*/  PRMT R97, RZ, 0x7610, R97 ;  /* 0x00007610ff617816 */ /* 0x000fe40000000061 */
[----:B------:R-:W-:Y:S02]  /*0f70*/  PRMT R99, RZ, 0x7610, R99 ;  /* 0x00007610ff637816 */ /* 0x000fe40000000063 */
[----:B------:R-:W-:-:S02]  /*0f80*/  PRMT R94, RZ, 0x7610, R94 ;  /* 0x00007610ff5e7816 */ /* 0x000fc4000000005e */
[----:B------:R-:W-:Y:S01]  /*0f90*/  PRMT R96, RZ, 0x7610, R96 ;  /* 0x00007610ff607816 */ /* 0x000fe20000000060 */
[----:B-1----:R-:W-:Y:S01]  /*0fa0*/  ULEA UR5, UR5, UR4, 0x18 ;  /* 0x0000000405057291 */ /* 0x002fe2000f8ec0ff */
[----:B------:R-:W-:Y:S02]  /*0fb0*/  P2R R102, PR, RZ, 0x20 ;  /* 0x00000020ff667803 */ /* 0x000fe40000000000 */
[C---:B0-----:R-:W-:Y:S02]  /*0fc0*/  IADD3 R32, PT, PT, R81.reuse, 0x20, RZ ;  /* 0x0000002051207810 */ /* 0x041fe40007ffe0ff */
[----:B------:R-:W-:Y:S02]  /*0fd0*/  IADD3 R34, PT, PT, R81, 0x40, RZ ;  /* 0x0000004051227810 */ /* 0x000fe40007ffe0ff */
[-C--:B------:R-:W-:Y:S02]  /*0fe0*/  LEA.HI.SX32 R32, R32, R81.reuse, 0x1b ;  /* 0x0000005120207211 */ /* 0x080fe400078fdaff */
[----:B------:R-:W-:-:S02]  /*0ff0*/  LEA.HI.SX32 R34, R34, R81, 0x1b ;  /* 0x0000005122227211 */ /* 0x000fc400078fdaff */
[C---:B------:R-:W-:Y:S02]  /*1000*/  IADD3 R2, PT, PT, R81.reuse, 0x60, RZ ;  /* 0x0000006051027810 */ /* 0x040fe40007ffe0ff */
[----:B------:R-:W-:Y:S02]  /*1010*/  LEA R79, R32, UR5, 0x1 ;  /* 0x00000005204f7c11 */ /* 0x000fe4000f8e08ff */
[C---:B------:R-:W-:Y:S02]  /*1020*/  IADD3 R82, PT, PT, R81.reuse, 0xe0, RZ ;  /* 0x000000e051527810 */ /* 0x040fe40007ffe0ff */
[C---:B------:R-:W-:Y:S02]  /*1030*/  LEA.HI.SX32 R78, R81.reuse, R81, 0x1b ;  /* 0x00000051514e7211 */ /* 0x040fe400078fdaff */
[----:B------:R-:W-:Y:S02]  /*1040*/  LEA R80, R34, UR5, 0x1 ;  /* 0x0000000522507c11 */ /* 0x000fe4000f8e08ff */
[----:B------:R-:W-:-:S02]  /*1050*/  IADD3 R32, PT, PT, R81, 0x80, RZ ;  /* 0x0000008051207810 */ /* 0x000fc40007ffe0ff */
[-C--:B------:R-:W-:Y:S02]  /*1060*/  LEA.HI.SX32 R2, R2, R81.reuse, 0x1b ;  /* 0x0000005102027211 */ /* 0x080fe400078fdaff */
[C---:B------:R-:W-:Y:S02]  /*1070*/  IADD3 R34, PT, PT, R81.reuse, 0xa0, RZ ;  /* 0x000000a051227810 */ /* 0x040fe40007ffe0ff */
[----:B------:R-:W-:Y:S02]  /*1080*/  IADD3 R36, PT, PT, R81, 0xc0, RZ ;  /* 0x000000c051247810 */ /* 0x000fe40007ffe0ff */
[-C--:B------:R-:W-:Y:S02]  /*1090*/  LEA.HI.SX32 R86, R82, R81.reuse, 0x1b ;  /* 0x0000005152567211 */ /* 0x080fe400078fdaff */
[----:B------:R-:W-:Y:S02]  /*10a0*/  LEA R78, R78, UR5, 0x1 ;  /* 0x000000054e4e7c11 */ /* 0x000fe4000f8e08ff */
[----:B------:R-:W-:-:S02]  /*10b0*/  LEA.HI.SX32 R32, R32, R81, 0x1b ;  /* 0x0000005120207211 */ /* 0x000fc400078fdaff */
[----:B------:R-:W-:Y:S02]  /*10c0*/  LEA R82, R2, UR5, 0x1 ;  /* 0x0000000502527c11 */ /* 0x000fe4000f8e08ff */
[-C--:B------:R-:W-:Y:S02]  /*10d0*/  LEA.HI.SX32 R34, R34, R81.reuse, 0x1b ;  /* 0x0000005122227211 */ /* 0x080fe400078fdaff */
[----:B------:R-:W-:Y:S02]  /*10e0*/  SHF.L.U32 R2, R81, 0x3, RZ ;  /* 0x0000000351027819 */ /* 0x000fe400000006ff */
[----:B------:R-:W-:Y:S02]  /*10f0*/  LEA.HI.SX32 R36, R36, R81, 0x1b ;  /* 0x0000005124247211 */ /* 0x000fe400078fdaff */
[----:B------:R-:W-:Y:S02]  /*1100*/  LEA R83, R32, UR5, 0x1 ;  /* 0x0000000520537c11 */ /* 0x000fe4000f8e08ff */
[----:B------:R-:W-:-:S02]  /*1110*/  LEA R84, R34, UR5, 0x1 ;  /* 0x0000000522547c11 */ /* 0x000fc4000f8e08ff */
[----:B------:R-:W-:Y:S02]  /*1120*/  LEA.HI.SX32 R87, R2, R2, 0x1b ;  /* 0x0000000202577211 */ /* 0x000fe400078fdaff */
[----:B------:R-:W-:Y:S02]  /*1130*/  LEA R85, R36, UR5, 0x1 ;  /* 0x0000000524557c11 */ /* 0x000fe4000f8e08ff */
[----:B------:R-:W-:Y:S02]  /*1140*/  LEA R86, R86, UR5, 0x1 ;  /* 0x0000000556567c11 */ /* 0x000fe4000f8e08ff */
[----:B------:R-:W-:Y:S02]  /*1150*/  LEA R87, R87, UR5, 0x1 ;  /* 0x0000000557577c11 */ /* 0x000fe4000f8e08ff */
[----:B------:R-:W-:Y:S02]  /*1160*/  ISETP.NE.AND P6, PT, R98, RZ, PT ;  /* 0x000000ff6200720c */ /* 0x000fe40003fc5270 */
[----:B------:R-:W-:-:S02]  /*1170*/  PRMT R34, RZ, 0x7610, R34 ;  /* 0x00007610ff227816 */ /* 0x000fc40000000022 */
[----:B------:R-:W-:Y:S01]  /*1180*/  PRMT R36, RZ, 0x7610, R36 ;  /* 0x00007610ff247816 */ /* 0x000fe20000000024 */
[----:B----4-:R-:W-:Y:S04]  /*1190*/  STS.U16 [R78], R23 ;  /* 0x000000174e007388 */ /* 0x010fe80000000400 */
[----:B--2---:R-:W-:Y:S04]  /*11a0*/  STS.U16 [R79+0x40], R22 ;  /* 0x000040164f007388 */ /* 0x004fe80000000400 */
[----:B---3--:R-:W-:Y:S04]  /*11b0*/  STS.U16 [R80+0x80], R25 ;  /* 0x0000801950007388 */ /* 0x008fe80000000400 */
        /* <DEDUP_REMOVED lines=27> */
[----:B------:R-:W-:Y:S01]  /*1370*/  ISETP.NE.AND P6, PT, R98, RZ, PT ;  /* 0x000000ff6200720c */ /* 0x000fe20003fc5270 */
[----:B--2---:R-:W-:Y:S04]  /*1380*/  STS.U16 [R78], R89 ;  /* 0x000000594e007388 */ /* 0x004fe80000000400 */
[----:B---3--:R-:W-:Y:S04]  /*1390*/  STS.U16 [R79+0x40], R34 ;  /* 0x000040224f007388 */ /* 0x008fe80000000400 */
[----:B------:R0:W-:Y:S04]  /*13a0*/  STS.U16 [R80+0x80], R91 ;  /* 0x0000805b50007388 */ /* 0x0001e80000000400 */
[----:B----4-:R1:W-:Y:S04]  /*13b0*/  STS.U16 [R82+0xc0], R93 ;  /* 0x0000c05d52007388 */ /* 0x0103e80000000400 */
        /* <DEDUP_REMOVED lines=8> */
[----:B------:R-:W-:Y:S04]  /*1440*/  LDS.U16 R36, [R87+0x6] ;  /* 0x0000060057247984 */ /* 0x000fe80000000400 */
[----:B------:R-:W4:Y:S04]  /*1450*/  LDS.U16 R37, [R87+0x8] ;  /* 0x0000080057257984 */ /* 0x000f280000000400 */
[----:B------:R-:W-:Y:S04]  /*1460*/  LDS.U16 R88, [R87+0xa] ;  /* 0x00000a0057587984 */ /* 0x000fe80000000400 */
[----:B------:R-:W-:Y:S04]  /*1470*/  LDS.U16 R89, [R87+0xc] ;  /* 0x00000c0057597984 */ /* 0x000fe80000000400 */
[----:B------:R-:W4:Y:S01]  /*1480*/  LDS.U16 R90, [R87+0xe] ;  /* 0x00000e00575a7984 */ /* 0x000f220000000400 */
        /* <DEDUP_REMOVED lines=12> */
[----:B--2---:R-:W-:-:S02]  /*1550*/  HADD2.F32 R33, -RZ, R33.H0_H0 ;  /* 0x20000021ff217230 */ /* 0x004fc40000004100 */
[----:B---3--:R-:W-:Y:S02]  /*1560*/  HADD2.F32 R101, -RZ, R34.H0_H0 ;  /* 0x20000022ff657230 */ /* 0x008fe40000004100 */
[----:B----4-:R-:W-:Y:S02]  /*1570*/  HADD2.F32 R35, -RZ, R35.H0_H0 ;  /* 0x20000023ff237230 */ /* 0x010fe40000004100 */
[----:B------:R-:W-:Y:S02]  /*1580*/  HADD2.F32 R37, -RZ, R37.H0_H0 ;  /* 0x20000025ff257230 */ /* 0x000fe40000004100 */
[----:B------:R-:W-:Y:S02]  /*1590*/  HADD2.F32 R103, -RZ, R90.H0_H0 ;  /* 0x2000005aff677230 */ /* 0x000fe40000004100 */
[----:B0-----:R-:W-:Y:S01]  /*15a0*/  HADD2.F32 R29, -RZ, R36.H0_H0 ;  /* 0x20000024ff1d7230 */ /* 0x001fe20000004100 */
[----:B------:R-:W-:Y:S04]  /*15b0*/  BSSY.RECONVERGENT B0, `(.L_x_8620) ;  /* 0x0000034000007945 */ /* 0x000fe80003800200 */
[--C-:B-----5:R-:W-:Y:S01]  /*15c0*/  FADD.FTZ R90, R29, R38.reuse ;  /* 0x000000261d5a7221 */ /* 0x120fe20000010000 */
[----:B------:R0:W-:Y:S02]  /*15d0*/  STS.U16 [R78], R95 ;  /* 0x0000005f4e007388 */ /* 0x0001e40000000400 */
[----:B0-----:R-:W-:-:S05]  /*15e0*/  FADD.FTZ R95, R33, R38 ;  /* 0x00000026215f7221 */ /* 0x001fca0000010000 */
[----:B------:R-:W-:Y:S01]  /*15f0*/  FSETP.GTU.FTZ.AND P5, PT, R95, 20, PT ;  /* 0x41a000005f00780b */ /* 0x000fe20003fbc000 */
[----:B------:R-:W-:Y:S04]  /*1600*/  STS.U16 [R79+0x40], R92 ;  /* 0x0000405c4f007388 */ /* 0x000fe80000000400 */
[----:B------:R0:W-:Y:S04]  /*1610*/  STS.U16 [R80+0x80], R97 ;  /* 0x0000806150007388 */ /* 0x0001e80000000400 */
[----:B------:R1:W-:Y:S04]  /*1620*/  STS.U16 [R82+0xc0], R99 ;  /* 0x0000c06352007388 */ /* 0x0003e80000000400 */
[----:B------:R-:W-:Y:S01]  /*1630*/  STS.U16 [R83+0x100], R94 ;  /* 0x0001005e53007388 */ /* 0x000fe20000000400 */
[----:B0-----:R-:W-:-:S03]  /*1640*/  HADD2.F32 R97, -RZ, R88.H0_H0 ;  /* 0x20000058ff617230 */ /* 0x001fc60000004100 */
[----:B------:R0:W-:Y:S01]  /*1650*/  STS.U16 [R84+0x140], R91 ;  /* 0x0001405b54007388 */ /* 0x0001e20000000400 */
[----:B-1----:R-:W-:-:S03]  /*1660*/  HADD2.F32 R99, -RZ, R89.H0_H0 ;  /* 0x20000059ff637230 */ /* 0x002fc60000004100 */
[----:B------:R-:W-:Y:S04]  /*1670*/  STS.U16 [R85+0x180], R96 ;  /* 0x0001806055007388 */ /* 0x000fe80000000400 */
[----:B------:R1:W-:Y:S01]  /*1680*/  STS.U16 [R86+0x1c0], R93 ;  /* 0x0001c05d56007388 */ /* 0x0003e20000000400 */
[--C-:B------:R-:W-:Y:S01]  /*1690*/  FADD.FTZ R88, R101, R38.reuse ;  /* 0x0000002665587221 */ /* 0x100fe20000010000 */
[--C-:B------:R-:W-:Y:S01]  /*16a0*/  FADD.FTZ R89, R35, R38.reuse ;  /* 0x0000002623597221 */ /* 0x100fe20000010000 */
[--C-:B0-----:R-:W-:Y:S01]  /*16b0*/  FADD.FTZ R91, R37, R38.reuse ;  /* 0x00000026255b7221 */ /* 0x101fe20000010000 */
[--C-:B------:R-:W-:Y:S01]  /*16c0*/  FADD.FTZ R92, R97, R38.reuse ;  /* 0x00000026615c7221 */ /* 0x100fe20000010000 */
[--C-:B------:R-:W-:Y:S01]  /*16d0*/  FADD.FTZ R94, R103, R38.reuse ;  /* 0x00000026675e7221 */ /* 0x100fe20000010000 */
[----:B-1----:R-:W-:Y:S01]  /*16e0*/  FADD.FTZ R93, R99, R38 ;  /* 0x00000026635d7221 */ /* 0x002fe20000010000 */
        /* <DEDUP_REMOVED lines=15> */
[----:B------:R-:W-:-:S03]  /*17e0*/  @P5 MOV R33, 0x7f800000 ;  /* 0x7f80000000215802 */ /* 0x000fc60000000f00 */
        /* <DEDUP_REMOVED lines=16> */
.L_x_8621:
[----:B------:R-:W-:Y:S05]  /*18f0*/  BSYNC.RECONVERGENT B0 ;  /* 0x0000000000007941 */ /* 0x000fea0003800200 */
.L_x_8620:
        /* <DEDUP_REMOVED lines=33> */
.L_x_8623:
[----:B------:R-:W-:Y:S05]  /*1b10*/  BSYNC.RECONVERGENT B0 ;  /* 0x0000000000007941 */ /* 0x000fea0003800200 */
.L_x_8622:
        /* <DEDUP_REMOVED lines=33> */
.L_x_8625:
[----:B------:R-:W-:Y:S05]  /*1d30*/  BSYNC.RECONVERGENT B0 ;  /* 0x0000000000007941 */ /* 0x000fea0003800200 */
.L_x_8624:
        /* <DEDUP_REMOVED lines=33> */
.L_x_8627:
[----:B------:R-:W-:Y:S05]  /*1f50*/  BSYNC.RECONVERGENT B0 ;  /* 0x0000000000007941 */ /* 0x000fea0003800200 */
.L_x_8626:
        /* <DEDUP_REMOVED lines=33> */
.L_x_8629:
[----:B------:R-:W-:Y:S05]  /*2170*/  BSYNC.RECONVERGENT B0 ;  /* 0x0000000000007941 */ /* 0x000fea0003800200 */
.L_x_8628:
        /* <DEDUP_REMOVED lines=33> */
.L_x_8631:
[----:B------:R-:W-:Y:S05]  /*2390*/  BSYNC.RECONVERGENT B0 ;  /* 0x0000000000007941 */ /* 0x000fea0003800200 */
.L_x_8630:
        /* <DEDUP_REMOVED lines=33> */
.L_x_8633:
[----:B------:R-:W-:Y:S05]  /*25b0*/  BSYNC.RECONVERGENT B0 ;  /* 0x0000000000007941 */ /* 0x000fea0003800200 */
.L_x_8632:
        /* <DEDUP_REMOVED lines=33> */
.L_x_8635:
[----:B------:R-:W-:Y:S05]  /*27d0*/  BSYNC.RECONVERGENT B0 ;  /* 0x0000000000007941 */ /* 0x000fea0003800200 */
.L_x_8634:
[----:B------:R-:W0:Y:S01]  /*27e0*/  LDCU.64 UR6, c[0x0][0x488] ;  /* 0x00009100ff0677ac */ /* 0x000e220008000a00 */
[----:B------:R-:W1:Y:S01]  /*27f0*/  LDS.U16 R33, [R87+0x8] ;  /* 0x0000080057217984 */ /* 0x000e620000000400 */
[----:B------:R-:W-:Y:S01]  /*2800*/  P2R R106, PR, RZ, 0x10 ;  /* 0x00000010ff6a7803 */ /* 0x000fe20000000000 */
[----:B------:R-:W2:Y:S01]  /*2810*/  LDC.64 R140, c[0x0][0x508] ;  /* 0x00014200ff8c7b82 */ /* 0x000ea20000000a00 */
[----:B------:R-:W-:Y:S01]  /*2820*/  ISETP.NE.AND P4, PT, R98, RZ, PT ;  /* 0x000000ff6200720c */ /* 0x000fe20003f85270 */
[----:B------:R-:W3:Y:S01]  /*2830*/  LDS.U16 R36, [R87+0xa] ;  /* 0x00000a0057247984 */ /* 0x000ee20000000400 */
[----:B------:R-:W-:Y:S01]  /*2840*/  PRMT R97, RZ, 0x7610, R97 ;  /* 0x00007610ff617816 */ /* 0x000fe20000000061 */
[----:B------:R-:W4:Y:S01]  /*2850*/  LDCU.64 UR8, c[0x0][0x558] ;  /* 0x0000ab00ff0877ac */ /* 0x000f220008000a00 */
[----:B------:R-:W-:Y:S01]  /*2860*/  ISETP.NE.AND P6, PT, R102, RZ, PT ;  /* 0x000000ff6600720c */ /* 0x000fe20003fc5270 */
[----:B------:R-:W5:Y:S01]  /*2870*/  LDS.U16 R37, [R87+0xc] ;  /* 0x00000c0057257984 */ /* 0x000f620000000400 */
[----:B------:R-:W-:-:S02]  /*2880*/  PRMT R99, RZ, 0x7610, R99 ;  /* 0x00007610ff637816 */ /* 0x000fc40000000063 */
[----:B------:R-:W-:Y:S01]  /*2890*/  PRMT R101, RZ, 0x7610, R101 ;  /* 0x00007610ff657816 */ /* 0x000fe20000000065 */
[----:B------:R-:W-:Y:S01]  /*28a0*/  LDS.U16 R96, [R87+0xe] ;  /* 0x00000e0057607984 */ /* 0x000fe20000000400 */
[----:B------:R-:W-:Y:S02]  /*28b0*/  PRMT R102, RZ, 0x7610, R102 ;  /* 0x00007610ff667816 */ /* 0x000fe40000000066 */
[----:B------:R-:W-:Y:S02]  /*28c0*/  PRMT R103, RZ, 0x7610, R103 ;  /* 0x00007610ff677816 */ /* 0x000fe40000000067 */
[C---:B0-----:R-:W-:Y:S02]  /*28d0*/  LEA R28, P5, R0.reuse, UR6, 0x1 ;  /* 0x00000006001c7c11 */ /* 0x041fe4000f8a08ff */
[----:B------:R-:W-:Y:S02]  /*28e0*/  PRMT R104, RZ, 0x7610, R104 ;  /* 0x00007610ff687816 */ /* 0x000fe40000000068 */
[----:B------:R-:W-:Y:S01]  /*28f0*/  LEA.HI.X R29, R0, UR7, R31, 0x1, P5 ;  /* 0x00000007001d7c11 */ /* 0x000fe2000a8f0c1f */
[----:B------:R-:W0:Y:S01]  /*2900*/  LDCU.64 UR6, c[0x0][0x478] ;  /* 0x00008f00ff0677ac */ /* 0x000e220008000a00 */
[----:B------:R-:W-:Y:S01]  /*2910*/  LDS.U16 R0, [R87] ;  /* 0x0000000057007984 */ /* 0x000fe20000000400 */
[----:B------:R-:W-:-:S03]  /*2920*/  PRMT R105, RZ, 0x7610, R105 ;  /* 0x00007610ff697816 */ /* 0x000fc60000000069 */
[----:B------:R-:W-:Y:S01]  /*2930*/  LDS.U16 R31, [R87+0x6] ;  /* 0x00000600571f7984 */ /* 0x000fe20000000400 */
[----:B0-----:R-:W-:-:S04]  /*2940*/  LEA R34, P5, R27, UR6, 0x1 ;  /* 0x000000061b227c11 */ /* 0x001fc8000f8a08ff */
[----:B------:R-:W-:Y:S02]  /*2950*/  LEA.HI.X R35, R27, UR7, R30, 0x1, P5 ;  /* 0x000000071b237c11 */ /* 0x000fe4000a8f0c1e */
[----:B------:R-:W-:Y:S01]  /*2960*/  PRMT R107, RZ, 0x7610, R107 ;  /* 0x00007610ff6b7816 */ /* 0x000fe2000000006b */
[----:B------:R-:W-:Y:S01]  /*2970*/  LDS.U16 R27, [R87+0x2] ;  /* 0x00000200571b7984 */ /* 0x000fe20000000400 */
[----:B------:R-:W-:Y:S02]  /*2980*/  ISETP.NE.AND P5, PT, R100, RZ, PT ;  /* 0x000000ff6400720c */ /* 0x000fe40003fa5270 */
[----:B------:R-:W-:Y:S01]  /*2990*/  PRMT R109, RZ, 0x7610, R109 ;  /* 0x00007610ff6d7816 */ /* 0x000fe2000000006d */
[----:B------:R-:W-:Y:S01]  /*29a0*/  LDS.U16 R30, [R87+0x4] ;  /* 0x00000400571e7984 */ /* 0x000fe20000000400 */
[----:B------:R-:W-:Y:S02]  /*29b0*/  PRMT R100, RZ, 0x7610, R100 ;  /* 0x00007610ff647816 */ /* 0x000fe40000000064 */
[----:B------:R-:W-:Y:S01]  /*29c0*/  PRMT R108, RZ, 0x7610, R108 ;  /* 0x00007610ff6c7816 */ /* 0x000fe2000000006c */
[----:B------:R-:W-:Y:S01]  /*29d0*/  BAR.SYNC.DEFER_BLOCKING 0x0 ;  /* 0x0000000000007b1d */ /* 0x000fe20000010000 */
[----:B------:R-:W-:Y:S01]  /*29e0*/  PRMT R111, RZ, 0x7610, R111 ;  /* 0x00007610ff6f7816 */ /* 0x000fe2000000006f */
[----:B-1----:R-:W-:-:S02]  /*29f0*/  HADD2.F32 R33, -RZ, R33.H0_H0 ;  /* 0x20000021ff217230 */ /* 0x002fc40000004100 */
[----:B---3--:R-:W-:Y:S02]  /*2a00*/  HADD2.F32 R36, -RZ, R36.H0_H0 ;  /* 0x20000024ff247230 */ /* 0x008fe40000004100 */
[----:B-----5:R-:W-:Y:S01]  /*2a10*/  HADD2.F32 R37, -RZ, R37.H0_H0 ;  /* 0x20000025ff257230 */ /* 0x020fe20000004100 */
[----:B------:R-:W0:Y:S01]  /*2a20*/  LDCU.64 UR6, c[0x0][0x510] ;  /* 0x0000a200ff0677ac */ /* 0x000e220008000a00 */
[----:B------:R-:W3:Y:S01]  /*2a30*/  @!P4 LDG.E.U16 R97, desc[UR16][R28.64] ;  /* 0x000000101c61c981 */ /* 0x000ee2000c1e1500 */
[----:B------:R-:W-:-:S03]  /*2a40*/  ISETP.NE.AND P4, PT, R106, RZ, PT ;  /* 0x000000ff6a00720c */ /* 0x000fc60003f85270 */
[----:B------:R-:W5:Y:S01]  /*2a50*/  @!P5 LDG.E.U16 R100, desc[UR16][R28.64+0x40] ;  /* 0x000040101c64d981 */ /* 0x000f62000c1e1500 */
[----:B------:R-:W-:Y:S02]  /*2a60*/  P2R R106, PR, RZ, 0x20 ;  /* 0x00000020ff6a7803 */ /* 0x000fe40000000000 */
[----:B------:R-:W-:Y:S01]  /*2a70*/  ISETP.NE.AND P5, PT, R98, RZ, PT ;  /* 0x000000ff6200720c */ /* 0x000fe20003fa5270 */
[----:B------:R-:W4:Y:S04]  /*2a80*/  @!P6 LDG.E.U16 R99, desc[UR16][R28.64+0x80] ;  /* 0x000080101c63e981 */ /* 0x000f28000c1e1500 */
[----:B------:R-:W2:Y:S04]  /*2a90*/  @!P0 LDG.E.U16 R101, desc[UR16][R28.64+0xc0] ;  /* 0x0000c0101c658981 */ /* 0x000ea8000c1e1500 */
[----:B------:R-:W2:Y:S04]  /*2aa0*/  @!P1 LDG.E.U16 R102, desc[UR16][R28.64+0x100] ;  /* 0x000100101c669981 */ /* 0x000ea8000c1e1500 */
[----:B------:R-:W2:Y:S04]  /*2ab0*/  @!P2 LDG.E.U16 R103, desc[UR16][R28.64+0x140] ;  /* 0x000140101c67a981 */ /* 0x000ea8000c1e1500 */
[----:B------:R-:W2:Y:S04]  /*2ac0*/  @!P3 LDG.E.U16 R104, desc[UR16][R28.64+0x180] ;  /* 0x000180101c68b981 */ /* 0x000ea8000c1e1500 */
[----:B------:R-:W2:Y:S04]  /*2ad0*/  @!P4 LDG.E.U16 R105, desc[UR16][R28.64+0x1c0] ;  /* 0x0001c0101c69c981 */ /* 0x000ea8000c1e1500 */
[----:B---3--:R-:W-:Y:S04]  /*2ae0*/  STS.U16 [R78], R97 ;  /* 0x000000614e007388 */ /* 0x008fe80000000400 */
[----:B-----5:R-:W-:Y:S04]  /*2af0*/  STS.U16 [R79+0x40], R100 ;  /* 0x000040644f007388 */ /* 0x020fe80000000400 */
[----:B----4-:R-:W-:Y:S04]  /*2b00*/  STS.U16 [R80+0x80], R99 ;  /* 0x0000806350007388 */ /* 0x010fe80000000400 */
[----:B--2---:R-:W-:Y:S04]  /*2b10*/  STS.U16 [R82+0xc0], R101 ;  /* 0x0000c06552007388 */ /* 0x004fe80000000400 */
        /* <DEDUP_REMOVED lines=9> */
[----:B------:R-:W-:Y:S04]  /*2bb0*/  LDS.U16 R99, [R87+0x8] ;  /* 0x0000080057637984 */ /* 0x000fe80000000400 */
[----:B------:R-:W0:Y:S04]  /*2bc0*/  LDS.U16 R100, [R87+0xa] ;  /* 0x00000a0057647984 */ /* 0x000e280000000400 */
[----:B------:R-:W0:Y:S04]  /*2bd0*/  LDS.U16 R101, [R87+0xc] ;  /* 0x00000c0057657984 */ /* 0x000e280000000400 */
[----:B------:R-:W0:Y:S01]  /*2be0*/  LDS.U16 R102, [R87+0xe] ;  /* 0x00000e0057667984 */ /* 0x000e220000000400 */
[----:B------:R-:W-:Y:S01]  /*2bf0*/  BAR.SYNC.DEFER_BLOCKING 0x0 ;  /* 0x0000000000007b1d */ /* 0x000fe20000010000 */
[----:B-1----:R-:W-:-:S02]  /*2c00*/  PRMT R104, RZ, 0x7610, R104 ;  /* 0x00007610ff687816 */ /* 0x002fc40000000068 */
[----:B------:R-:W-:Y:S02]  /*2c10*/  PRMT R103, RZ, 0x7610, R103 ;  /* 0x00007610ff677816 */ /* 0x000fe40000000067 */
[----:B--2---:R-:W-:Y:S01]  /*2c20*/  PRMT R105, RZ, 0x7610, R105 ;  /* 0x00007610ff697816 */ /* 0x004fe20000000069 */
        /* <DEDUP_REMOVED lines=11> */
[----:B------:R-:W-:-:S03]  /*2ce0*/  HADD2.F32 R112, -RZ, R28.H0_H0 ;  /* 0x2000001cff707230 */ /* 0x000fc60000004100 */
[----:B------:R-:W-:Y:S02]  /*2cf0*/  FMUL.FTZ R29, R113, -1.4426950216293334961 ;  /* 0xbfb8aa3b711d7820 */ /* 0x000fe40000410000 */
[----:B------:R-:W-:Y:S01]  /*2d00*/  FMUL.FTZ R28, R112, -1.4426950216293334961 ;  /* 0xbfb8aa3b701c7820 */ /* 0x000fe20000410000 */
[----:B----4-:R-:W-:Y:S02]  /*2d10*/  HADD2.F32 R114, -RZ, R97.H0_H0 ;  /* 0x20000061ff727230 */ /* 0x010fe40000004100 */
[----:B------:R-:W-:Y:S08]  /*2d20*/  MUFU.EX2 R97, R29 ;  /* 0x0000001d00617308 */ /* 0x000ff00000000800 */
[----:B------:R-:W3:Y:S01]  /*2d30*/  MUFU.EX2 R110, R28 ;  /* 0x0000001c006e7308 */ /* 0x000ee20000000800 */
[----:B-----5:R-:W-:-:S02]  /*2d40*/  HADD2.F32 R116, -RZ, R98.H0_H0 ;  /* 0x20000062ff747230 */ /* 0x020fc40000004100 */
[----:B0-----:R-:W-:-:S03]  /*2d50*/  HADD2.F32 R120, -RZ, R100.H0_H0 ;  /* 0x20000064ff787230 */ /* 0x001fc60000004100 */
[----:B-1----:R-:W-:-:S04]  /*2d60*/  FMUL.FTZ R34, R116, -1.4426950216293334961 ;  /* 0xbfb8aa3b74227820 */ /* 0x002fc80000410000 */
[----:B------:R0:W-:Y:S01]  /*2d70*/  MUFU.EX2 R117, R34 ;  /* 0x0000002200757308 */ /* 0x0001e20000000800 */
[----:B------:R-:W-:Y:S02]  /*2d80*/  HADD2.F32 R122, -RZ, R101.H0_H0 ;  /* 0x20000065ff7a7230 */ /* 0x000fe40000004100 */
[----:B------:R-:W-:Y:S01]  /*2d90*/  FMUL.FTZ R98, R114, -1.4426950216293334961 ;  /* 0xbfb8aa3b72627820 */ /* 0x000fe20000410000 */
[----:B------:R-:W-:Y:S02]  /*2da0*/  HADD2.F32 R118, -RZ, R99.H0_H0 ;  /* 0x20000063ff767230 */ /* 0x000fe40000004100 */
[----:B---3--:R-:W-:Y:S01]  /*2db0*/  FADD.FTZ R110, R110, 1 ;  /* 0x3f8000006e6e7421 */ /* 0x008fe20000010000 */
[----:B0-----:R-:W-:-:S03]  /*2dc0*/  FMUL.FTZ R34, R120, -1.4426950216293334961 ;  /* 0xbfb8aa3b78227820 */ /* 0x001fc60000410000 */
[----:B------:R-:W-:Y:S08]  /*2dd0*/  MUFU.RCP R99, R110 ;  /* 0x0000006e00637308 */ /* 0x000ff00000001000 */
[----:B------:R-:W-:Y:S01]  /*2de0*/  MUFU.EX2 R101, R34 ;  /* 0x0000002200657308 */ /* 0x000fe20000000800 */
[----:B------:R-:W-:-:S07]  /*2df0*/  FMUL.FTZ R35, R118, -1.4426950216293334961 ;  /* 0xbfb8aa3b76237820 */ /* 0x000fce0000410000 */
[----:B------:R0:W1:Y:S01]  /*2e00*/  MUFU.EX2 R115, R98 ;  /* 0x0000006200737308 */ /* 0x0000620000000800 */
[----:B------:R-:W-:Y:S02]  /*2e10*/  HADD2.F32 R126, -RZ, R102.H0_H0 ;  /* 0x20000066ff7e7230 */ /* 0x000fe40000004100 */
[----:B0-----:R-:W-:-:S05]  /*2e20*/  FADD.FTZ R98, R97, 1 ;  /* 0x3f80000061627421 */ /* 0x001fca0000010000 */
[----:B------:R-:W0:Y:S08]  /*2e30*/  MUFU.EX2 R100, R35 ;  /* 0x0000002300647308 */ /* 0x000e300000000800 */
[----:B------:R3:W-:Y:S01]  /*2e40*/  MUFU.RCP R102, R98 ;  /* 0x0000006200667308 */ /* 0x0007e20000001000 */
[----:B-1----:R-:W-:Y:S01]  /*2e50*/  FADD.FTZ R115, R115, 1 ;  /* 0x3f80000073737421 */ /* 0x002fe20000010000 */
[----:B------:R-:W-:-:S06]  /*2e60*/  HADD2.F32 R0, -RZ, R0.H0_H0 ;  /* 0x20000000ff007230 */ /* 0x000fcc0000004100 */
[----:B------:R-:W-:Y:S01]  /*2e70*/  MUFU.RCP R115, R115 ;  /* 0x0000007300737308 */ /* 0x000fe20000001000 */
[----:B------:R-:W-:Y:S02]  /*2e80*/  HADD2.F32 R30, -RZ, R30.H0_H0 ;  /* 0x2000001eff1e7230 */ /* 0x000fe40000004100 */
[----:B------:R-:W-:Y:S01]  /*2e90*/  FADD.FTZ R117, R117, 1 ;  /* 0x3f80000075757421 */ /* 0x000fe20000010000 */
[----:B------:R-:W-:-:S05]  /*2ea0*/  HADD2.F32 R27, -RZ, R27.H0_H0 ;  /* 0x2000001bff1b7230 */ /* 0x000fca0000004100 */
[----:B------:R-:W-:Y:S01]  /*2eb0*/  MUFU.RCP R117, R117 ;  /* 0x0000007500757308 */ /* 0x000fe20000001000 */
[----:B------:R-:W-:Y:S02]  /*2ec0*/  HADD2.F32 R31, -RZ, R31.H0_H0 ;  /* 0x2000001fff1f7230 */ /* 0x000fe40000004100 */
[----:B------:R-:W-:Y:S01]  /*2ed0*/  HADD2.F32 R110, -RZ, R96.H0_H0 ;  /* 0x20000060ff6e7230 */ /* 0x000fe20000004100 */
[----:B------:R-:W-:Y:S01]  /*2ee0*/  ISETP.NE.AND P0, PT, R14, RZ, PT ;  /* 0x000000ff0e00720c */ /* 0x000fe20003f05270 */
[----:B--2---:R-:W-:Y:S04]  /*2ef0*/  STS.U16 [R78], R107 ;  /* 0x0000006b4e007388 */ /* 0x004fe80000000400 */
        /* <DEDUP_REMOVED lines=9> */
[----:B------:R-:W4:Y:S04]  /*2f90*/  LDS.U16 R28, [R87] ;  /* 0x00000000571c7984 */ /* 0x000f280000000400 */
[----:B------:R-:W5:Y:S04]  /*2fa0*/  LDS.U16 R34, [R87+0x4] ;  /* 0x0000040057227984 */ /* 0x000f680000000400 */
[----:B------:R-:W5:Y:S01]  /*2fb0*/  LDS.U16 R97, [R87+0x8] ;  /* 0x0000080057617984 */ /* 0x000f620000000400 */
[----:B-1----:R-:W-:-:S03]  /*2fc0*/  FADD.FTZ R108, R101, 1 ;  /* 0x3f800000656c7421 */ /* 0x002fc60000010000 */
[----:B---3--:R-:W1:Y:S01]  /*2fd0*/  LDS.U16 R98, [R87+0xa] ;  /* 0x00000a0057627984 */ /* 0x008e620000000400 */
[----:B------:R-:W-:-:S03]  /*2fe0*/  FMUL.FTZ R103, R122, -1.4426950216293334961 ;  /* 0xbfb8aa3b7a677820 */ /* 0x000fc60000410000 */
[----:B------:R-:W-:Y:S01]  /*2ff0*/  LDS.U16 R35, [R87+0x6] ;  /* 0x0000060057237984 */ /* 0x000fe20000000400 */
[----:B------:R3:W5:Y:S01]  /*3000*/  MUFU.EX2 R109, R103 ;  /* 0x00000067006d7308 */ /* 0x0007620000000800 */
[----:B------:R-:W-:Y:S01]  /*3010*/  FMUL.FTZ R104, R126, -1.4426950216293334961 ;  /* 0xbfb8aa3b7e687820 */ /* 0x000fe20000410000 */
[----:B0-----:R-:W-:Y:S01]  /*3020*/  FADD.FTZ R106, R100, 1 ;  /* 0x3f800000646a7421 */ /* 0x001fe20000010000 */
[----:B--2---:R-:W-:Y:S02]  /*3030*/  HADD2.F32 R105, -RZ, R29.H0_H0 ;  /* 0x2000001dff697230 */ /* 0x004fe40000004100 */
[----:B------:R-:W-:Y:S01]  /*3040*/  FADD.FTZ R29, -R99, 1 ;  /* 0x3f800000631d7421 */ /* 0x000fe20000010100 */
[----:B----4-:R-:W-:Y:S02]  /*3050*/  HADD2.F32 R101, -RZ, R28.H0_H0 ;  /* 0x2000001cff657230 */ /* 0x010fe40000004100 */
[----:B------:R-:W0:Y:S01]  /*3060*/  LDS.U16 R28, [R87+0xc] ;  /* 0x00000c00571c7984 */ /* 0x000e220000000400 */
[----:B---3--:R-:W-:-:S03]  /*3070*/  FFMA.FTZ R103, R112, R29, 1 ;  /* 0x3f80000070677423 */ /* 0x008fc6000001001d */
[----:B------:R-:W2:Y:S01]  /*3080*/  LDS.U16 R29, [R87+0xe] ;  /* 0x00000e00571d7984 */ /* 0x000ea20000000400 */
[----:B------:R-:W3:Y:S01]  /*3090*/  MUFU.EX2 R121, R104 ;  /* 0x0000006800797308 */ /* 0x000ee20000000800 */
[----:B------:R-:W-:-:S04]  /*30a0*/  FMUL.FTZ R100, R0, R101 ;  /* 0x0000006500647220 */ /* 0x000fc80000410000 */
[----:B------:R-:W-:-:S03]  /*30b0*/  FMUL.FTZ R100, R99, R100 ;  /* 0x0000006463647220 */ /* 0x000fc60000410000 */
[----:B------:R4:W1:Y:S01]  /*30c0*/  MUFU.RCP R119, R106 ;  /* 0x0000006a00777308 */ /* 0x0008620000001000 */
[----:B------:R-:W-:Y:S01]  /*30d0*/  FMUL.FTZ R100, R100, R103 ;  /* 0x0000006764647220 */ /* 0x000fe20000410000 */
[----:B-----5:R-:W-:Y:S02]  /*30e0*/  HADD2.F32 R103, -RZ, R34.H0_H0 ;  /* 0x20000022ff677230 */ /* 0x020fe40000004100 */
[----:B------:R-:W-:-:S04]  /*30f0*/  HADD2.F32 R97, -RZ, R97.H0_H0 ;  /* 0x20000061ff617230 */ /* 0x000fc80000004100 */
[----:B------:R-:W5:Y:S01]  /*3100*/  MUFU.RCP R123, R108 ;  /* 0x0000006c007b7308 */ /* 0x000f620000001000 */
[----:B----4-:R-:W-:Y:S01]  /*3110*/  FADD.FTZ R106, R109, 1 ;  /* 0x3f8000006d6a7421 */ /* 0x010fe20000010000 */
[----:B------:R-:W-:Y:S01]  /*3120*/  FADD.FTZ R109, -R115, 1 ;  /* 0x3f800000736d7421 */ /* 0x000fe20000010100 */
[----:B------:R-:W-:Y:S01]  /*3130*/  FMUL.FTZ R34, R30, R103 ;  /* 0x000000671e227220 */ /* 0x000fe20000410000 */
[----:B---3--:R-:W-:Y:S02]  /*3140*/  FADD.FTZ R128, R121, 1 ;  /* 0x3f80000079807421 */ /* 0x008fe40000010000 */
[----:B------:R-:W-:Y:S01]  /*3150*/  FFMA.FTZ R109, R114, R109, 1 ;  /* 0x3f800000726d7423 */ /* 0x000fe2000001006d */
[----:B------:R-:W-:Y:S01]  /*3160*/  FMUL.FTZ R34, R115, R34 ;  /* 0x0000002273227220 */ /* 0x000fe20000410000 */
[----:B------:R3:W4:Y:S01]  /*3170*/  MUFU.RCP R125, R106 ;  /* 0x0000006a007d7308 */ /* 0x0007220000001000 */
[----:B-1----:R-:W-:Y:S02]  /*3180*/  FADD.FTZ R121, -R119, 1 ;  /* 0x3f80000077797421 */ /* 0x002fe40000010100 */
[----:B------:R-:W-:Y:S01]  /*3190*/  FMUL.FTZ R34, R34, R109 ;  /* 0x0000006d22227220 */ /* 0x000fe20000410000 */
[----:B------:R-:W-:-:S02]  /*31a0*/  HADD2.F32 R109, -RZ, R98.H0_H0 ;  /* 0x20000062ff6d7230 */ /* 0x000fc40000004100 */
[----:B------:R-:W-:Y:S02]  /*31b0*/  FFMA.FTZ R121, R118, R121, 1 ;  /* 0x3f80000076797423 */ /* 0x000fe40000010079 */
[----:B------:R2:W1:Y:S01]  /*31c0*/  MUFU.RCP R129, R128 ;  /* 0x0000008000817308 */ /* 0x0004620000001000 */
[----:B---3--:R-:W-:-:S04]  /*31d0*/  FMUL.FTZ R106, R33, R97 ;  /* 0x00000061216a7220 */ /* 0x008fc80000410000 */
[----:B------:R-:W-:Y:S01]  /*31e0*/  FMUL.FTZ R106, R119, R106 ;  /* 0x0000006a776a7220 */ /* 0x000fe20000410000 */
[----:B0-----:R-:W-:Y:S02]  /*31f0*/  HADD2.F32 R124, -RZ, R28.H0_H0 ;  /* 0x2000001cff7c7230 */ /* 0x001fe40000004100 */
[----:B------:R-:W-:Y:S01]  /*3200*/  FADD.FTZ R104, -R102, 1 ;  /* 0x3f80000066687421 */ /* 0x000fe20000010100 */
[----:B------:R-:W-:Y:S01]  /*3210*/  FMUL.FTZ R107, R27, R105 ;  /* 0x000000691b6b7220 */ /* 0x000fe20000410000 */
[----:B------:R-:W-:Y:S01]  /*3220*/  FMUL.FTZ R106, R106, R121 ;  /* 0x000000796a6a7220 */ /* 0x000fe20000410000 */
[----:B-----5:R-:W-:Y:S01]  /*3230*/  FADD.FTZ R121, -R123, 1 ;  /* 0x3f8000007b797421 */ /* 0x020fe20000010100 */
[----:B------:R-:W-:Y:S01]  /*3240*/  FMUL.FTZ R28, R36, R109 ;  /* 0x0000006d241c7220 */ /* 0x000fe20000410000 */
[----:B------:R-:W-:Y:S01]  /*3250*/  FFMA.FTZ R104, R113, R104, 1 ;  /* 0x3f80000071687423 */ /* 0x000fe20000010068 */
[----:B------:R-:W-:Y:S01]  /*3260*/  FMUL.FTZ R107, R102, R107 ;  /* 0x0000006b666b7220 */ /* 0x000fe20000410000 */
[----:B------:R-:W-:-:S02]  /*3270*/  HADD2.F32 R35, -RZ, R35.H0_H0 ;  /* 0x20000023ff237230 */ /* 0x000fc40000004100 */
[----:B------:R-:W-:Y:S01]  /*3280*/  FFMA.FTZ R121, R120, R121, 1 ;  /* 0x3f80000078797423 */ /* 0x000fe20000010079 */
[----:B------:R-:W-:Y:S01]  /*3290*/  FMUL.FTZ R28, R123, R28 ;  /* 0x0000001c7b1c7220 */ /* 0x000fe20000410000 */
[----:B--2---:R-:W-:Y:S02]  /*32a0*/  HADD2.F32 R128, -RZ, R29.H0_H0 ;  /* 0x2000001dff807230 */ /* 0x004fe40000004100 */
[----:B------:R-:W-:Y:S01]  /*32b0*/  FMUL.FTZ R107, R107, R104 ;  /* 0x000000686b6b7220 */ /* 0x000fe20000410000 */
[----:B------:R-:W-:Y:S01]  /*32c0*/  FADD.FTZ R111, -R117, 1 ;  /* 0x3f800000756f7421 */ /* 0x000fe20000010100 */
[----:B------:R-:W-:Y:S01]  /*32d0*/  FMUL.FTZ R121, R28, R121 ;  /* 0x000000791c797220 */ /* 0x000fe20000410000 */
[----:B------:R-:W-:Y:S01]  /*32e0*/  FMUL.FTZ R104, R31, R35 ;  /* 0x000000231f687220 */ /* 0x000fe20000410000 */
[----:B----4-:R-:W-:Y:S01]  /*32f0*/  FADD.FTZ R127, -R125, 1 ;  /* 0x3f8000007d7f7421 */ /* 0x010fe20000010100 */
[----:B------:R-:W-:Y:S01]  /*3300*/  FMUL.FTZ R96, R37, R124 ;  /* 0x0000007c25607220 */ /* 0x000fe20000410000 */
[----:B-1----:R-:W-:Y:S01]  /*3310*/  FADD.FTZ R29, -R129, 1 ;  /* 0x3f800000811d7421 */ /* 0x002fe20000010100 */
        /* <DEDUP_REMOVED lines=108> */
[----:B------:R2:W-:Y:S04]  /*39e0*/  STS.U16 [R87+0xa], R30 ;  /* 0x00000a1e57007388 */ /* 0x0005e80000000400 */
        /* <DEDUP_REMOVED lines=9> */
[----:B--2---:R-:W-:Y:S01]  /*3a80*/  IMAD R30, R39, R115, R29 ;  /* 0x00000073271e7224 */ /* 0x004fe200078e021d */
        /* <DEDUP_REMOVED lines=28> */
.L_x_8636:
        /* <DEDUP_REMOVED lines=15> */
[----:B------:R-:W-:Y:S01]  /*3d40*/  HFMA2 R103, -RZ, RZ, 0, 0 ;  /* 0x00000000ff677431 */ /* 0x000fe200000001ff */
[----:B------:R-:W-:Y:S01]  /*3d50*/  PRMT R107, RZ, 0x7610, R107 ;  /* 0x00007610ff6b7816 */ /* 0x000fe2000000006b */
[----:B------:R-:W-:Y:S01]  /*3d60*/  FMUL.FTZ R125, R0, R41 ;  /* 0x00000029007d7220 */ /* 0x000fe20000410000 */
[----:B------:R-:W-:Y:S01]  /*3d70*/  FFMA.FTZ R47, R104, R119, R47 ;  /* 0x00000077682f7223 */ /* 0x000fe2000001002f */
[----:B-1----:R-:W-:Y:S01]  /*3d80*/  UISETP.GE.AND UP0, UPT, UR4, 0x1, UPT ;  /* 0x000000010400788c */ /* 0x002fe2000bf06270 */
[----:B------:R-:W-:Y:S01]  /*3d90*/  MOV R116, RZ ;  /* 0x000000ff00747202 */ /* 0x000fe20000000f00 */
[----:B------:R-:W-:Y:S01]  /*3da0*/  FMUL.FTZ R124, R98, R41 ;  /* 0x00000029627c7220 */ /* 0x000fe20000410000 */
[----:B------:R-:W-:Y:S01]  /*3db0*/  FFMA.FTZ R47, R106, R121, R47 ;  /* 0x000000796a2f7223 */ /* 0x000fe2000001002f */
[----:B------:R-:W-:Y:S01]  /*3dc0*/  MOV R118, RZ ;  /* 0x000000ff00767202 */ /* 0x000fe20000000f00 */
[-C--:B------:R-:W-:Y:S01]  /*3dd0*/  FMUL.FTZ R128, R100, R41.reuse ;  /* 0x0000002964807220 */ /* 0x080fe20000410000 */
[----:B------:R-:W-:Y:S01]  /*3de0*/  MOV R120, RZ ;  /* 0x000000ff00787202 */ /* 0x000fe20000000f00 */
[----:B------:R-:W-:Y:S01]  /*3df0*/  FFMA.FTZ R47, R108, R122, R47 ;  /* 0x0000007a6c2f7223 */ /* 0x000fe2000001002f */
[----:B------:R-:W-:Y:S01]  /*3e00*/  MOV R105, RZ ;  /* 0x000000ff00697202 */ /* 0x000fe20000000f00 */
        /* <DEDUP_REMOVED lines=9> */
[C---:B------:R-:W-:Y:S01]  /*3ea0*/  ISETP.NE.AND P2, PT, R55.reuse, 0x1, PT ;  /* 0x000000013700780c */ /* 0x040fe20003f45270 */
[----:B------:R-:W-:Y:S01]  /*3eb0*/  FMUL.FTZ R133, R96, R95 ;  /* 0x0000005f60857220 */ /* 0x000fe20000410000 */
        /* <DEDUP_REMOVED lines=27> */
.L_x_8659:
[----:B------:R-:W-:Y:S01]  /*4070*/  HFMA2 R3, -RZ, RZ, 0, 0 ;  /* 0x00000000ff037431 */ /* 0x000fe200000001ff */
[----:B------:R-:W-:Y:S02]  /*4080*/  MOV R2, R58 ;  /* 0x0000003a00027202 */ /* 0x000fe40000000f00 */
[-C--:B------:R-:W-:Y:S02]  /*4090*/  ISETP.GE.AND P5, PT, R69, R77.reuse, PT ;  /* 0x0000004d4500720c */ /* 0x080fe40003fa6270 */
[----:B------:R-:W-:Y:S01]  /*40a0*/  ISETP.GE.AND P3, PT, R68, R77, PT ;  /* 0x0000004d4400720c */ /* 0x000fe20003f66270 */
[----:B01----:R-:W-:-:S04]  /*40b0*/  IMAD.WIDE.U32 R36, R26, UR4, R2 ;  /* 0x000000041a247c25 */ /* 0x003fc8000f8e0002 */
        /* <DEDUP_REMOVED lines=35> */
[----:B------:R-:W-:-:S03]  /*42f0*/  HFMA2 R144, -RZ, RZ, 0, 0 ;  /* 0x00000000ff907431 */ /* 0x000fc600000001ff */
[----:B------:R1:W-:Y:S01]  /*4300*/  STS.U16 [R78], R113 ;  /* 0x000000714e007388 */ /* 0x0003e20000000400 */
[----:B0-----:R-:W-:Y:S02]  /*4310*/  MOV R2, RZ ;  /* 0x000000ff00027202 */ /* 0x001fe40000000f00 */
[----:B------:R-:W-:-:S05]  /*4320*/  PRMT R3, R113, 0x7632, R3 ;  /* 0x0000763271037816 */ /* 0x000fca0000000003 */
[----:B------:R0:W-:Y:S01]  /*4330*/  STS.U16 [R79+0x40], R3 ;  /* 0x000040034f007388 */ /* 0x0001e20000000400 */
[----:B------:R-:W0:Y:S01]  /*4340*/  S2UR UR6, SR_CgaCtaId ;  /* 0x00000000000679c3 */ /* 0x000e220000008800 */
[----:B--2---:R-:W-:-:S04]  /*4350*/  FMUL.FTZ R148, R112, 1.4426950216293334961 ;  /* 0x3fb8aa3b70947820 */ /* 0x004fc80000410000 */
[C---:B------:R-:W-:Y:S01]  /*4360*/  FMUL.FTZ R36, R148.reuse, R95 ;  /* 0x0000005f94247220 */ /* 0x040fe20000410000 */
[----:B-1----:R-:W-:Y:S01]  /*4370*/  FMUL.FTZ R113, R148, R88 ;  /* 0x0000005894717220 */ /* 0x002fe20000410000 */
[----:B------:R-:W-:-:S04]  /*4380*/  UMOV UR5, 0x400 ;  /* 0x0000040000057882 */ /* 0x000fc80000000000 */
[----:B------:R-:W1:Y:S08]  /*4390*/  MUFU.EX2 R36, R36 ;  /* 0x0000002400247308 */ /* 0x000e700000000800 */
[----:B------:R-:W2:Y:S01]  /*43a0*/  MUFU.EX2 R113, R113 ;  /* 0x0000007100717308 */ /* 0x000ea20000000800 */
[----:B0-----:R-:W-:Y:S01]  /*43b0*/  ULEA UR5, UR6, UR5, 0x18 ;  /* 0x0000000506057291 */ /* 0x001fe2000f8ec0ff */
[----:B------:R-:W-:Y:S01]  /*43c0*/  BSSY.RECONVERGENT B0, `(.L_x_8638) ;  /* 0x000004c000007945 */ /* 0x000fe20003800200 */
[----:B---3--:R-:W-:-:S02]  /*43d0*/  @!P4 PRMT R144, R145, 0x5410, RZ ;  /* 0x000054109190c816 */ /* 0x008fc400000000ff */
[----:B-----5:R-:W-:-:S04]  /*43e0*/  @!P0 PRMT R143, R143, 0x5410, R142 ;  /* 0x000054108f8f8816 */ /* 0x020fc8000000008e */
[----:B------:R-:W-:Y:S02]  /*43f0*/  PRMT R115, R143, 0x7632, R115 ;  /* 0x000076328f737816 */ /* 0x000fe40000000073 */
[----:B----4-:R-:W-:Y:S02]  /*4400*/  @!P5 PRMT R2, R146, 0x5410, RZ ;  /* 0x000054109202d816 */ /* 0x010fe400000000ff */
[----:B------:R-:W-:Y:S02]  /*4410*/  @!P3 PRMT R144, R144, 0x5410, R37 ;  /* 0x000054109090b816 */ /* 0x000fe40000000025 */
[----:B------:R-:W-:Y:S02]  /*4420*/  @!P6 PRMT R2, R2, 0x5410, R147 ;  /* 0x000054100202e816 */ /* 0x000fe40000000093 */
[----:B------:R-:W-:Y:S01]  /*4430*/  PRMT R3, R144, 0x7632, R3 ;  /* 0x0000763290037816 */ /* 0x000fe20000000003 */
        /* <DEDUP_REMOVED lines=9> */
[----:B------:R-:W1:Y:S04]  /*44d0*/  LDS.U16 R149, [R87+0x6] ;  /* 0x0000060057957984 */ /* 0x000e680000000400 */
[----:B------:R-:W2:Y:S04]  /*44e0*/  LDS.U16 R151, [R87+0x8] ;  /* 0x0000080057977984 */ /* 0x000ea80000000400 */
[----:B------:R-:W2:Y:S04]  /*44f0*/  LDS.U16 R165, [R87] ;  /* 0x0000000057a57984 */ /* 0x000ea80000000400 */
[----:B------:R-:W2:Y:S04]  /*4500*/  LDS.U16 R163, [R87+0x2] ;  /* 0x0000020057a37984 */ /* 0x000ea80000000400 */
[----:B------:R-:W2:Y:S04]  /*4510*/  LDS.U16 R153, [R87+0xa] ;  /* 0x00000a0057997984 */ /* 0x000ea80000000400 */
[----:B------:R-:W2:Y:S04]  /*4520*/  LDS.U16 R145, [R87+0xc] ;  /* 0x00000c0057917984 */ /* 0x000ea80000000400 */
[----:B------:R-:W2:Y:S01]  /*4530*/  LDS.U16 R147, [R87+0xe] ;  /* 0x00000e0057937984 */ /* 0x000ea20000000400 */
[C---:B------:R-:W-:Y:S01]  /*4540*/  FMUL.FTZ R142, R148.reuse, R89 ;  /* 0x00000059948e7220 */ /* 0x040fe20000410000 */
[C---:B0-----:R-:W-:Y:S01]  /*4550*/  FMUL.FTZ R115, R148.reuse, R90 ;  /* 0x0000005a94737220 */ /* 0x041fe20000410000 */
[C---:B---3--:R-:W-:Y:S01]  /*4560*/  FMUL.FTZ R144, R148.reuse, R91 ;  /* 0x0000005b94907220 */ /* 0x048fe20000410000 */
[----:B----4-:R-:W-:Y:S01]  /*4570*/  FMUL.FTZ R37, R148, R92 ;  /* 0x0000005c94257220 */ /* 0x010fe20000410000 */
[----:B------:R-:W-:Y:S01]  /*4580*/  ISETP.NE.AND P3, PT, R14, RZ, PT ;  /* 0x000000ff0e00720c */ /* 0x000fe20003f65270 */
[----:B------:R-:W-:Y:S01]  /*4590*/  FMUL.FTZ R146, R148, R93 ;  /* 0x0000005d94927220 */ /* 0x000fe20000410000 */
[----:B------:R-:W-:Y:S01]  /*45a0*/  IADD3 R3, PT, PT, R166, UR4, RZ ;  /* 0x00000004a6037c10 */ /* 0x000fe2000fffe0ff */
[----:B------:R-:W-:Y:S01]  /*45b0*/  FMUL.FTZ R143, R148, R94 ;  /* 0x0000005e948f7220 */ /* 0x000fe20000410000 */
[----:B------:R-:W-:-:S02]  /*45c0*/  ISETP.NE.AND P0, PT, R14, 0x1f, PT ;  /* 0x0000001f0e00780c */ /* 0x000fc40003f05270 */
[----:B------:R-:W-:Y:S01]  /*45d0*/  SEL R3, R3, R56, !P3 ;  /* 0x0000003803037207 */ /* 0x000fe20005800000 */
[----:B------:R-:W0:Y:S01]  /*45e0*/  MUFU.EX2 R142, R142 ;  /* 0x0000008e008e7308 */ /* 0x000e220000000800 */
[----:B-----5:R-:W-:Y:S02]  /*45f0*/  HADD2.F32 R161, -RZ, R161.H0_H0 ;  /* 0x200000a1ffa17230 */ /* 0x020fe40000004100 */
[----:B------:R-:W-:Y:S01]  /*4600*/  LEA R3, R3, UR5, 0x2 ;  /* 0x0000000503037c11 */ /* 0x000fe2000f8e10ff */
[----:B-1----:R-:W-:-:S04]  /*4610*/  HADD2.F32 R149, -RZ, R149.H0_H0 ;  /* 0x20000095ff957230 */ /* 0x002fc80000004100 */
[----:B------:R-:W1:Y:S01]  /*4620*/  MUFU.EX2 R115, R115 ;  /* 0x0000007300737308 */ /* 0x000e620000000800 */
[----:B--2---:R-:W-:Y:S02]  /*4630*/  HADD2.F32 R151, -RZ, R151.H0_H0 ;  /* 0x20000097ff977230 */ /* 0x004fe40000004100 */
[----:B------:R-:W-:-:S05]  /*4640*/  HADD2.F32 R165, -RZ, R165.H0_H0 ;  /* 0x200000a5ffa57230 */ /* 0x000fca0000004100 */
[----:B------:R-:W2:Y:S01]  /*4650*/  MUFU.EX2 R144, R144 ;  /* 0x0000009000907308 */ /* 0x000ea20000000800 */
[----:B------:R-:W-:Y:S02]  /*4660*/  HADD2.F32 R163, -RZ, R163.H0_H0 ;  /* 0x200000a3ffa37230 */ /* 0x000fe40000004100 */
[----:B------:R-:W-:-:S05]  /*4670*/  HADD2.F32 R153, -RZ, R153.H0_H0 ;  /* 0x20000099ff997230 */ /* 0x000fca0000004100 */
[----:B------:R-:W3:Y:S01]  /*4680*/  MUFU.EX2 R37, R37 ;  /* 0x0000002500257308 */ /* 0x000ee20000000800 */
[----:B------:R-:W-:Y:S02]  /*4690*/  HADD2.F32 R145, -RZ, R145.H0_H0 ;  /* 0x20000091ff917230 */ /* 0x000fe40000004100 */
[----:B------:R-:W-:-:S05]  /*46a0*/  HADD2.F32 R147, -RZ, R147.H0_H0 ;  /* 0x20000093ff937230 */ /* 0x000fca0000004100 */
[----:B------:R-:W4:Y:S01]  /*46b0*/  MUFU.EX2 R146, R146 ;  /* 0x0000009200927308 */ /* 0x000f220000000800 */
[----:B------:R-:W-:-:S07]  /*46c0*/  FMUL.FTZ R157, R114, R161 ;  /* 0x000000a1729d7220 */ /* 0x000fce0000410000 */
[----:B------:R-:W0:Y:S01]  /*46d0*/  MUFU.EX2 R143, R143 ;  /* 0x0000008f008f7308 */ /* 0x000e220000000800 */
[----:B------:R5:W-:Y:S01]  /*46e0*/  STS [R3+0x878], R36 ;  /* 0x0008782403007388 */ /* 0x000be20000000800 */
[C---:B------:R-:W-:Y:S01]  /*46f0*/  FMUL.FTZ R159, R114.reuse, R149 ;  /* 0x00000095729f7220 */ /* 0x040fe20000410000 */
[C---:B------:R-:W-:Y:S01]  /*4700*/  FMUL.FTZ R167, R114.reuse, R151 ;  /* 0x0000009772a77220 */ /* 0x040fe20000410000 */
[C---:B------:R-:W-:Y:S01]  /*4710*/  FMUL.FTZ R155, R114.reuse, R163 ;  /* 0x000000a3729b7220 */ /* 0x040fe20000410000 */
[C---:B------:R-:W-:Y:S01]  /*4720*/  FMUL.FTZ R169, R114.reuse, R153 ;  /* 0x0000009972a97220 */ /* 0x040fe20000410000 */
[C---:B------:R-:W-:Y:S01]  /*4730*/  FMUL.FTZ R171, R114.reuse, R145 ;  /* 0x0000009172ab7220 */ /* 0x040fe20000410000 */
        /* <DEDUP_REMOVED lines=12> */
[----:B------:R-:W-:Y:S02]  /*4800*/  ISETP.NE.AND P0, PT, R55, UR7, PT ;  /* 0x0000000737007c0c */ /* 0x000fe4000bf05270 */
[----:B------:R-:W-:-:S11]  /*4810*/  MOV R156, 0x3f800000 ;  /* 0x3f800000009c7802 */ /* 0x000fd60000000f00 */
[----:B------:R-:W-:Y:S05]  /*4820*/  @!P0 BRA `(.L_x_8640) ;  /* 0x0000000000148947 */ /* 0x000fea0003800000 */
[----:B------:R-:W-:-:S04]  /*4830*/  IADD3 R2, PT, PT, R141, UR4, RZ ;  /* 0x000000048d027c10 */ /* 0x000fc8000fffe0ff */
[----:B------:R-:W-:-:S05]  /*4840*/  LEA R2, R2, UR5, 0x2 ;  /* 0x0000000502027c11 */ /* 0x000fca000f8e10ff */
[----:B------:R2:W3:Y:S01]  /*4850*/  LDS R156, [R2+0x878] ;  /* 0x00087800029c7984 */ /* 0x0004e20000000800 */
[----:B------:R-:W-:Y:S05]  /*4860*/  BRA `(.L_x_8640) ;  /* 0x0000000000047947 */ /* 0x000fea0003800000 */
.L_x_8639:
[----:B------:R0:W1:Y:S02]  /*4870*/  LDS R156, [R160+0x107c] ;  /* 0x00107c00a09c7984 */ /* 0x0000640000000800 */
.L_x_8640:
[----:B------:R-:W-:Y:S05]  /*4880*/  BSYNC.RECONVERGENT B0 ;  /* 0x0000000000007941 */ /* 0x000fea0003800200 */
.L_x_8638:
[----:B------:R-:W4:Y:S01]  /*4890*/  @P2 LDC R3, c[0x0][0x38c] ;  /* 0x0000e300ff032b82 */ /* 0x000f220000000800 */
[----:B------:R-:W-:Y:S02]  /*48a0*/  HFMA2 R162, -RZ, RZ, 0, 0 ;  /* 0x00000000ffa27431 */ /* 0x000fe400000001ff */
[----:B----4-:R-:W-:-:S04]  /*48b0*/  @P2 IMAD R3, R132, R3, UR4 ;  /* 0x0000000484032e24 */ /* 0x010fc8000f8e0203 */
[----:B--2---:R-:W-:-:S05]  /*48c0*/  @P2 IMAD.WIDE R2, R3, 0x8, R20 ;  /* 0x0000000803022825 */ /* 0x004fca00078e0214 */
[----:B------:R2:W4:Y:S01]  /*48d0*/  @P2 LDG.E R162, desc[UR16][R2.64+0x4] ;  /* 0x0000041002a22981 */ /* 0x000522000c1e1900 */
[-C--:B------:R-:W-:Y:S01]  /*48e0*/  FFMA.FTZ R164, R133, R113.reuse, R134 ;  /* 0x0000007185a47223 */ /* 0x080fe20000010086 */
[----:B------:R-:W-:Y:S01]  /*48f0*/  FMUL.FTZ R169, R36, R113 ;  /* 0x0000007124a97220 */ /* 0x000fe20000410000 */
[----:B-1-3--:R-:W-:Y:S01]  /*4900*/  FMUL.FTZ R173, R143, R156 ;  /* 0x0000009c8fad7220 */ /* 0x00afe20000410000 */
[----:B------:R-:W-:Y:S01]  /*4910*/  ISETP.GE.AND P0, PT, R81, 0x1, PT ;  /* 0x000000015100780c */ /* 0x000fe20003f06270 */
[----:B------:R-:W-:Y:S01]  /*4920*/  FFMA.FTZ R164, R142, R164, R135 ;  /* 0x000000a48ea47223 */ /* 0x000fe20000010087 */
[----:B------:R-:W-:Y:S01]  /*4930*/  ISETP.NE.AND P4, PT, R158, 0x1f, PT ;  /* 0x0000001f9e00780c */ /* 0x000fe20003f85270 */
[----:B------:R-:W-:Y:S01]  /*4940*/  FMUL.FTZ R170, R146, R173 ;  /* 0x000000ad92aa7220 */ /* 0x000fe20000410000 */
[----:B------:R-:W-:Y:S01]  /*4950*/  ISETP.GT.U32.AND P5, PT, R158, 0x17, PT ;  /* 0x000000179e00780c */ /* 0x000fe20003fa4070 */
[----:B------:R-:W-:Y:S01]  /*4960*/  FFMA.FTZ R164, R115, R164, R136 ;  /* 0x000000a473a47223 */ /* 0x000fe20000010088 */
[----:B--2---:R-:W-:Y:S01]  /*4970*/  FFMA.FTZ R2, R143, R167, R154 ;  /* 0x000000a78f027223 */ /* 0x004fe2000001009a */
        /* <DEDUP_REMOVED lines=12> */
[----:B------:R-:W1:Y:S01]  /*4a40*/  SHFL.UP PT, R169, R171, 0x1, RZ ;  /* 0x04200000aba97989 */ /* 0x000e6200000e00ff */
        /* <DEDUP_REMOVED lines=11> */
[----:B------:R-:W3:Y:S01]  /*4b00*/  SHFL.UP PT, R3, R164, 0x1, RZ ;  /* 0x04200000a4037989 */ /* 0x000ee200000e00ff */
[----:B------:R-:W-:Y:S01]  /*4b10*/  FFMA.FTZ R172, R113, R172, R148 ;  /* 0x000000ac71ac7223 */ /* 0x000fe20000010094 */
[----:B-1----:R-:W-:-:S04]  /*4b20*/  FFMA.FTZ R2, R164, R169, R171 ;  /* 0x000000a9a4027223 */ /* 0x002fc800000100ab */
[----:B------:R-:W1:Y:S01]  /*4b30*/  SHFL.DOWN PT, R175, R172, 0x1, 0x1f ;  /* 0x08201f00acaf7f89 */ /* 0x000e6200000e0000 */
[----:B------:R-:W-:Y:S01]  /*4b40*/  FSEL R171, R171, R2, !P0 ;  /* 0x00000002abab7208 */ /* 0x000fe20004000000 */
[----:B--2---:R-:W-:Y:S01]  /*4b50*/  @P4 FMUL.FTZ R169, R170, R173 ;  /* 0x000000adaaa94220 */ /* 0x004fe20000410000 */
[----:B------:R-:W-:-:S03]  /*4b60*/  MOV R174, R172 ;  /* 0x000000ac00ae7202 */ /* 0x000fc60000000f00 */
[----:B------:R-:W2:Y:S01]  /*4b70*/  SHFL.UP PT, R2, R171, 0x2, RZ ;  /* 0x04400000ab027989 */ /* 0x000ea200000e00ff */
[----:B---3--:R-:W-:Y:S01]  /*4b80*/  @P0 FMUL.FTZ R164, R164, R3 ;  /* 0x00000003a4a40220 */ /* 0x008fe20000410000 */
[----:B------:R-:W-:-:S04]  /*4b90*/  ISETP.GE.AND P0, PT, R81, 0x2, PT ;  /* 0x000000025100780c */ /* 0x000fc80003f06270 */
[----:B------:R-:W3:Y:S01]  /*4ba0*/  SHFL.UP PT, R3, R164, 0x2, RZ ;  /* 0x04400000a4037989 */ /* 0x000ee200000e00ff */
[----:B-1----:R-:W-:Y:S01]  /*4bb0*/  @P4 FFMA.FTZ R174, R173, R175, R174 ;  /* 0x000000afadae4223 */ /* 0x002fe200000100ae */
[----:B------:R-:W-:Y:S02]  /*4bc0*/  @P4 MOV R173, R169 ;  /* 0x000000a900ad4202 */ /* 0x000fe40000000f00 */
[----:B------:R-:W-:Y:S02]  /*4bd0*/  ISETP.GT.U32.AND P4, PT, R158, 0x1d, PT ;  /* 0x0000001d9e00780c */ /* 0x000fe40003f84070 */
[----:B------:R-:W1:Y:S01]  /*4be0*/  SHFL.DOWN PT, R172, R174, 0x2, 0x1f ;  /* 0x08401f00aeac7f89 */ /* 0x000e6200000e0000 */
[----:B--2---:R-:W-:-:S03]  /*4bf0*/  FFMA.FTZ R2, R164, R2, R171 ;  /* 0x00000002a4027223 */ /* 0x004fc600000100ab */
[----:B------:R-:W2:Y:S02]  /*4c00*/  SHFL.DOWN PT, R170, R173, 0x2, 0x1f ;  /* 0x08401f00adaa7f89 */ /* 0x000ea400000e0000 */
[----:B------:R-:W-:-:S05]  /*4c10*/  FSEL R171, R171, R2, !P0 ;  /* 0x00000002abab7208 */ /* 0x000fca0004000000 */
[----:B------:R-:W5:Y:S01]  /*4c20*/  SHFL.UP PT, R2, R171, 0x4, RZ ;  /* 0x04800000ab027989 */ /* 0x000f6200000e00ff */
[----:B---3--:R-:W-:Y:S01]  /*4c30*/  @P0 FMUL.FTZ R164, R164, R3 ;  /* 0x00000003a4a40220 */ /* 0x008fe20000410000 */
[----:B------:R-:W-:-:S04]  /*4c40*/  ISETP.GE.AND P0, PT, R81, 0x4, PT ;  /* 0x000000045100780c */ /* 0x000fc80003f06270 */
[----:B------:R-:W3:Y:S01]  /*4c50*/  SHFL.UP PT, R3, R164, 0x4, RZ ;  /* 0x04800000a4037989 */ /* 0x000ee200000e00ff */
[C---:B-1----:R-:W-:Y:S01]  /*4c60*/  @!P4 FFMA.FTZ R174, R173.reuse, R172, R174 ;  /* 0x000000acadaec223 */ /* 0x042fe200000100ae */
[----:B--2---:R-:W-:-:S05]  /*4c70*/  @!P4 FMUL.FTZ R169, R173, R170 ;  /* 0x000000aaada9c220 */ /* 0x004fca0000410000 */
[----:B------:R-:W-:Y:S01]  /*4c80*/  @!P4 MOV R173, R169 ;  /* 0x000000a900adc202 */ /* 0x000fe20000000f00 */
[----:B-----5:R-:W-:Y:S01]  /*4c90*/  FFMA.FTZ R2, R164, R2, R171 ;  /* 0x00000002a4027223 */ /* 0x020fe200000100ab */
[----:B------:R-:W-:-:S03]  /*4ca0*/  ISETP.GT.U32.AND P4, PT, R158, 0x1b, PT ;  /* 0x0000001b9e00780c */ /* 0x000fc60003f84070 */
[----:B------:R-:W1:Y:S01]  /*4cb0*/  SHFL.DOWN PT, R170, R173, 0x4, 0x1f ;  /* 0x08801f00adaa7f89 */ /* 0x000e6200000e0000 */
[----:B------:R-:W-:-:S03]  /*4cc0*/  FSEL R169, R171, R2, !P0 ;  /* 0x00000002aba97208 */ /* 0x000fc60004000000 */
[----:B------:R-:W2:Y:S04]  /*4cd0*/  SHFL.DOWN PT, R171, R174, 0x4, 0x1f ;  /* 0x08801f00aeab7f89 */ /* 0x000ea800000e0000 */
[----:B------:R-:W5:Y:S01]  /*4ce0*/  SHFL.UP PT, R2, R169, 0x8, RZ ;  /* 0x05000000a9027989 */ /* 0x000f6200000e00ff */
[----:B---3--:R-:W-:Y:S01]  /*4cf0*/  @P0 FMUL.FTZ R164, R164, R3 ;  /* 0x00000003a4a40220 */ /* 0x008fe20000410000 */
[----:B------:R-:W-:-:S04]  /*4d00*/  ISETP.GE.AND P0, PT, R81, 0x8, PT ;  /* 0x000000085100780c */ /* 0x000fc80003f06270 */
[----:B------:R-:W3:Y:S01]  /*4d10*/  SHFL.UP PT, R3, R164, 0x8, RZ ;  /* 0x05000000a4037989 */ /* 0x000ee200000e00ff */
[C---:B-1----:R-:W-:Y:S01]  /*4d20*/  @!P4 FMUL.FTZ R170, R173.reuse, R170 ;  /* 0x000000aaadaac220 */ /* 0x042fe20000410000 */
[----:B--2---:R-:W-:-:S04]  /*4d30*/  @!P4 FFMA.FTZ R174, R173, R171, R174 ;  /* 0x000000abadaec223 */ /* 0x004fc800000100ae */
[----:B------:R-:W-:Y:S02]  /*4d40*/  @!P4 MOV R173, R170 ;  /* 0x000000aa00adc202 */ /* 0x000fe40000000f00 */
[----:B------:R-:W-:Y:S01]  /*4d50*/  ISETP.GE.AND P4, PT, R81, 0x10, PT ;  /* 0x000000105100780c */ /* 0x000fe20003f86270 */
[C---:B-----5:R-:W-:Y:S01]  /*4d60*/  FFMA.FTZ R2, R164.reuse, R2, R169 ;  /* 0x00000002a4027223 */ /* 0x060fe200000100a9 */
[----:B------:R-:W1:Y:S04]  /*4d70*/  SHFL.DOWN PT, R175, R174, 0x8, 0x1f ;  /* 0x09001f00aeaf7f89 */ /* 0x000e6800000e0000 */
[----:B------:R-:W2:Y:S01]  /*4d80*/  SHFL.DOWN PT, R172, R173, 0x8, 0x1f ;  /* 0x09001f00adac7f89 */ /* 0x000ea200000e0000 */
[----:B------:R-:W-:Y:S01]  /*4d90*/  FSEL R171, R169, R2, !P0 ;  /* 0x00000002a9ab7208 */ /* 0x000fe20004000000 */
[----:B---3--:R-:W-:Y:S01]  /*4da0*/  @P0 FMUL.FTZ R164, R164, R3 ;  /* 0x00000003a4a40220 */ /* 0x008fe20000410000 */
[----:B------:R-:W-:Y:S01]  /*4db0*/  ISETP.GE.AND P0, PT, R55, UR7, PT ;  /* 0x0000000737007c0c */ /* 0x000fe2000bf06270 */
[----:B------:R-:W-:Y:S01]  /*4dc0*/  HFMA2 R2, -RZ, RZ, 1.875, 0 ;  /* 0x3f800000ff027431 */ /* 0x000fe200000001ff */
[----:B------:R-:W-:Y:S01]  /*4dd0*/  MOV R3, RZ ;  /* 0x000000ff00037202 */ /* 0x000fe20000000f00 */
[----:B------:R-:W3:Y:S01]  /*4de0*/  SHFL.UP PT, R170, R171, 0x10, RZ ;  /* 0x06000000abaa7989 */ /* 0x000ee200000e00ff */
[----:B------:R-:W-:-:S03]  /*4df0*/  ISETP.NE.OR P0, PT, R14, RZ, P0 ;  /* 0x000000ff0e00720c */ /* 0x000fc60000705670 */
[----:B------:R-:W5:Y:S01]  /*4e00*/  SHFL.UP PT, R169, R164, 0x10, RZ ;  /* 0x06000000a4a97989 */ /* 0x000f6200000e00ff */
[----:B-1----:R-:W-:-:S09]  /*4e10*/  @!P5 FFMA.FTZ R174, R173, R175, R174 ;  /* 0x000000afadaed223 */ /* 0x002fd200000100ae */
[----:B------:R-:W-:Y:S01]  /*4e20*/  @!P0 LDS.64 R2, [UR6+0x10f8] ;  /* 0x0010f806ff028984 */ /* 0x000fe20008000a00 */
[----:B------:R-:W-:Y:S01]  /*4e30*/  ISETP.GT.U32.AND P0, PT, R158, 0xf, PT ;  /* 0x0000000f9e00780c */ /* 0x000fe20003f04070 */
[----:B--2---:R-:W-:Y:S02]  /*4e40*/  @!P5 FMUL.FTZ R172, R173, R172 ;  /* 0x000000acadacd220 */ /* 0x004fe40000410000 */
[----:B------:R-:W1:Y:S03]  /*4e50*/  SHFL.DOWN PT, R175, R174, 0x10, 0x1f ;  /* 0x0a001f00aeaf7f89 */ /* 0x000e6600000e0000 */
[----:B------:R-:W-:Y:S01]  /*4e60*/  @!P5 MOV R173, R172 ;  /* 0x000000ac00add202 */ /* 0x000fe20000000f00 */
[----:B---3--:R-:W-:-:S04]  /*4e70*/  FFMA.FTZ R170, R164, R170, R171 ;  /* 0x000000aaa4aa7223 */ /* 0x008fc800000100ab */
[----:B------:R-:W2:Y:S01]  /*4e80*/  SHFL.DOWN PT, R172, R173, 0x10, 0x1f ;  /* 0x0a001f00adac7f89 */ /* 0x000ea200000e0000 */
[----:B-----5:R-:W-:Y:S01]  /*4e90*/  @P4 FMUL.FTZ R164, R164, R169 ;  /* 0x000000a9a4a44220 */ /* 0x020fe20000410000 */
[----:B------:R-:W-:-:S05]  /*4ea0*/  FSEL R170, R171, R170, !P4 ;  /* 0x000000aaabaa7208 */ /* 0x000fca0006000000 */
[----:B------:R-:W-:Y:S04]  /*4eb0*/  SHFL.UP PT, R164, R164, 0x1, RZ ;  /* 0x04200000a4a47989 */ /* 0x000fe800000e00ff */
[----:B------:R-:W-:Y:S01]  /*4ec0*/  SHFL.UP PT, R169, R170, 0x1, RZ ;  /* 0x04200000aaa97989 */ /* 0x000fe200000e00ff */
[----:B-1----:R-:W-:-:S05]  /*4ed0*/  @!P0 FFMA.FTZ R174, R173, R175, R174 ;  /* 0x000000afadae8223 */ /* 0x002fca00000100ae */
[----:B------:R-:W-:Y:S01]  /*4ee0*/  SHFL.DOWN PT, R175, R174, 0x1, 0x1f ;  /* 0x08201f00aeaf7f89 */ /* 0x000fe200000e0000 */
[----:B--2---:R-:W-:-:S03]  /*4ef0*/  @!P0 FMUL.FTZ R172, R173, R172 ;  /* 0x000000acadac8220 */ /* 0x004fc60000410000 */
        /* <DEDUP_REMOVED lines=11> */
[-C--:B------:R-:W-:Y:S01]  /*4fb0*/  FFMA.FTZ R177, R113, R164.reuse, R134 ;  /* 0x000000a471b17223 */ /* 0x080fe20000010086 */
[----:B------:R-:W-:-:S03]  /*4fc0*/  FMUL.FTZ R165, R165, R164 ;  /* 0x000000a4a5a57220 */ /* 0x000fc60000410000 */
[----:B------:R-:W-:Y:S01]  /*4fd0*/  FFMA.FTZ R170, R142, R177, R135 ;  /* 0x000000b18eaa7223 */ /* 0x000fe20000010087 */
[----:B------:R-:W-:Y:S01]  /*4fe0*/  FFMA.FTZ R165, R0, R165, RZ ;  /* 0x000000a500a57223 */ /* 0x000fe200000100ff */
[----:B------:R-:W-:Y:S01]  /*4ff0*/  FMUL.FTZ R163, R163, R177 ;  /* 0x000000b1a3a37220 */ /* 0x000fe20000410000 */
[----:B------:R-:W-:Y:S01]  /*5000*/  @P3 FFMA.FTZ R176, R172, R176, R175 ;  /* 0x000000b0acb03223 */ /* 0x000fe200000100af */
[-C--:B------:R-:W-:Y:S01]  /*5010*/  FFMA.FTZ R179, R115, R170.reuse, R136 ;  /* 0x000000aa73b37223 */ /* 0x080fe20000010088 */
[----:B------:R-:W-:Y:S01]  /*5020*/  FMUL.FTZ R161, R161, R170 ;  /* 0x000000aaa1a17220 */ /* 0x000fe20000410000 */
[----:B------:R-:W-:Y:S02]  /*5030*/  FFMA.FTZ R163, R98, R163, R165 ;  /* 0x000000a362a37223 */ /* 0x000fe400000100a5 */
[----:B------:R-:W-:Y:S02]  /*5040*/  FMUL.FTZ R149, R149, R179 ;  /* 0x000000b395957220 */ /* 0x000fe40000410000 */
[----:B------:R-:W-:Y:S01]  /*5050*/  FFMA.FTZ R165, R100, R161, R163 ;  /* 0x000000a164a57223 */ /* 0x000fe200000100a3 */
[----:B------:R-:W-:Y:S01]  /*5060*/  FMUL.FTZ R163, R114, R164 ;  /* 0x000000a472a37220 */ /* 0x000fe20000410000 */
[----:B------:R-:W-:Y:S01]  /*5070*/  FFMA.FTZ R161, R176, R156, R167 ;  /* 0x0000009cb0a17223 */ /* 0x000fe200000100a7 */
[----:B------:R-:W-:Y:S01]  /*5080*/  FMUL.FTZ R167, R114, R170 ;  /* 0x000000aa72a77220 */ /* 0x000fe20000410000 */
[----:B-1----:R-:W-:Y:S01]  /*5090*/  FFMA.FTZ R3, R162, R3, R169 ;  /* 0x00000003a2037223 */ /* 0x002fe200000100a9 */
        /* <DEDUP_REMOVED lines=10> */
[----:B------:R-:W-:Y:S01]  /*5140*/  FMUL.FTZ R169, R102, R169 ;  /* 0x000000a966a97220 */ /* 0x000fe20000410000 */
[----:B------:R-:W-:Y:S01]  /*5150*/  STS [R59+0x220], R36 ;  /* 0x000220243b007388 */ /* 0x000fe20000000800 */
[CC--:B------:R-:W-:Y:S01]  /*5160*/  FFMA.FTZ R183, R143.reuse, R172.reuse, R140 ;  /* 0x000000ac8fb77223 */ /* 0x0c0fe2000001008c */
[----:B------:R-:W-:Y:S01]  /*5170*/  FMUL.FTZ R173, R114, R172 ;  /* 0x000000ac72ad7220 */ /* 0x000fe20000410000 */
[----:B------:R-:W-:Y:S01]  /*5180*/  FMUL.FTZ R171, R106, R171 ;  /* 0x000000ab6aab7220 */ /* 0x000fe20000410000 */
[CC--:B-1----:R-:W-:Y:S01]  /*5190*/  FMUL.FTZ R3, R114.reuse, R162.reuse ;  /* 0x000000a272037220 */ /* 0x0c2fe20000410000 */
[----:B------:R-:W-:Y:S01]  /*51a0*/  FMUL.FTZ R175, R114, R183 ;  /* 0x000000b772af7220 */ /* 0x000fe20000410000 */
[----:B------:R-:W-:Y:S01]  /*51b0*/  FMUL.FTZ R173, R108, R173 ;  /* 0x000000ad6cad7220 */ /* 0x000fe20000410000 */
[----:B------:R-:W-:Y:S01]  /*51c0*/  STS [R60+0x4], R163 ;  /* 0x000004a33c007388 */ /* 0x000fe20000000800 */
[----:B------:R-:W-:Y:S01]  /*51d0*/  FMUL.FTZ R3, R104, R3 ;  /* 0x0000000368037220 */ /* 0x000fe20000410000 */
[----:B------:R-:W-:Y:S01]  /*51e0*/  FMUL.FTZ R175, R110, R175 ;  /* 0x000000af6eaf7220 */ /* 0x000fe20000410000 */
[----:B------:R-:W-:Y:S01]  /*51f0*/  FFMA.FTZ R143, R143, R161, R154 ;  /* 0x000000a18f8f7223 */ /* 0x000fe2000001009a */
[----:B------:R1:W-:Y:S01]  /*5200*/  STS [R60+0x8], R167 ;  /* 0x000008a73c007388 */ /* 0x0003e20000000800 */
[----:B------:R-:W-:Y:S01]  /*5210*/  FFMA.FTZ R149, R102, R149, R165 ;  /* 0x0000009566957223 */ /* 0x000fe200000100a5 */
[----:B------:R-:W-:Y:S01]  /*5220*/  FMUL.FTZ R151, R151, R162 ;  /* 0x000000a297977220 */ /* 0x000fe20000410000 */
[----:B------:R-:W-:Y:S01]  /*5230*/  FFMA.FTZ R159, R146, R143, R159 ;  /* 0x0000008f929f7223 */ /* 0x000fe2000001009f */
[----:B------:R2:W-:Y:S01]  /*5240*/  STS [R60+0xc], R169 ;  /* 0x00000ca93c007388 */ /* 0x0005e20000000800 */
[----:B------:R-:W-:Y:S01]  /*5250*/  FMUL.FTZ R153, R153, R181 ;  /* 0x000000b599997220 */ /* 0x000fe20000410000 */
[----:B------:R-:W-:Y:S01]  /*5260*/  FFMA.FTZ R149, R104, R151, R149 ;  /* 0x0000009768957223 */ /* 0x000fe20000010095 */
[----:B------:R-:W-:Y:S01]  /*5270*/  IADD3 R151, PT, PT, -R168, UR10, RZ ;  /* 0x0000000aa8977c10 */ /* 0x000fe2000fffe1ff */
[----:B------:R3:W-:Y:S01]  /*5280*/  STS [R60+0x10], R3 ;  /* 0x000010033c007388 */ /* 0x0007e20000000800 */
[----:B------:R-:W-:Y:S01]  /*5290*/  FFMA.FTZ R165, R37, R159, R152 ;  /* 0x0000009f25a57223 */ /* 0x000fe20000010098 */
[----:B------:R-:W-:Y:S01]  /*52a0*/  FFMA.FTZ R149, R106, R153, R149 ;  /* 0x000000996a957223 */ /* 0x000fe20000010095 */
[----:B------:R-:W-:Y:S01]  /*52b0*/  FMUL.FTZ R145, R145, R172 ;  /* 0x000000ac91917220 */ /* 0x000fe20000410000 */
[----:B------:R4:W-:Y:S01]  /*52c0*/  STS [R60+0x14], R171 ;  /* 0x000014ab3c007388 */ /* 0x0009e20000000800 */
[----:B-1----:R-:W-:Y:S01]  /*52d0*/  FFMA.FTZ R167, R144, R165, R157 ;  /* 0x000000a590a77223 */ /* 0x002fe2000001009d */
[----:B------:R-:W-:Y:S01]  /*52e0*/  FMUL.FTZ R147, R147, R183 ;  /* 0x000000b793937220 */ /* 0x000fe20000410000 */
[----:B------:R-:W-:Y:S01]  /*52f0*/  FFMA.FTZ R145, R108, R145, R149 ;  /* 0x000000916c917223 */ /* 0x000fe20000010095 */
[----:B------:R1:W-:Y:S01]  /*5300*/  STS [R60+0x18], R173 ;  /* 0x000018ad3c007388 */ /* 0x0003e20000000800 */
[----:B--2---:R-:W-:Y:S01]  /*5310*/  FFMA.FTZ R169, R115, R167, R150 ;  /* 0x000000a773a97223 */ /* 0x004fe20000010096 */
[----:B---3--:R-:W-:Y:S01]  /*5320*/  IMAD.WIDE.U32 R2, R24, UR4, R22 ;  /* 0x0000000418027c25 */ /* 0x008fe2000f8e0016 */
[----:B------:R-:W-:Y:S01]  /*5330*/  ISETP.GE.AND P4, PT, R151, 0x21, PT ;  /* 0x000000219700780c */ /* 0x000fe20003f86270 */
[----:B------:R2:W-:Y:S01]  /*5340*/  STS [R60+0x1c], R175 ;  /* 0x00001caf3c007388 */ /* 0x0005e20000000800 */
[----:B------:R-:W-:Y:S01]  /*5350*/  BAR.SYNC.DEFER_BLOCKING 0x0 ;  /* 0x0000000000007b1d */ /* 0x000fe20000010000 */
[----:B------:R-:W-:Y:S01]  /*5360*/  IMAD R3, R25, UR4, R3 ;  /* 0x0000000419037c24 */ /* 0x000fe2000f8e0203 */
[----:B------:R-:W-:Y:S01]  /*5370*/  LEA R36, P3, R2, UR8, 0x2 ;  /* 0x0000000802247c11 */ /* 0x000fe2000f8610ff */
[----:B----4-:R-:W-:Y:S01]  /*5380*/  FFMA.FTZ R171, R142, R169, R155 ;  /* 0x000000a98eab7223 */ /* 0x010fe2000001009b */
[----:B------:R-:W-:Y:S01]  /*5390*/  ISETP.GE.AND P5, PT, R151, 0x41, PT ;  /* 0x000000419700780c */ /* 0x000fe20003fa6270 */
[----:B------:R-:W-:Y:S01]  /*53a0*/  FFMA.FTZ R156, R110, R147, R145 ;  /* 0x000000936e9c7223 */ /* 0x000fe20000010091 */
[----:B------:R-:W-:Y:S01]  /*53b0*/  LEA.HI.X R37, R2, UR9, R3, 0x2, P3 ;  /* 0x0000000902257c11 */ /* 0x000fe200098f1403 */
[----:B-1----:R-:W-:Y:S01]  /*53c0*/  FFMA.FTZ R173, R113, R171, R148 ;  /* 0x000000ab71ad7223 */ /* 0x002fe20000010094 */
[----:B------:R-:W-:Y:S01]  /*53d0*/  ISETP.GE.AND P3, PT, R151, 0x1, PT ;  /* 0x000000019700780c */ /* 0x000fe20003f66270 */
[----:B------:R2:W1:-:S12]  /*53e0*/  LDS R163, [R61+0x2a0] ;  /* 0x0002a0003da37984 */ /* 0x0004580000000800 */
[----:B--2---:R-:W-:Y:S05]  /*53f0*/  @!P3 BRA `(.L_x_8642) ;  /* 0x000000000008b947 */ /* 0x004fea0003800000 */
[----:B------:R-:W2:Y:S04]  /*5400*/  LDS R3, [R57+0x220] ;  /* 0x0002200039037984 */ /* 0x000ea80000000800 */
[----:B--2---:R2:W-:Y:S02]  /*5410*/  REDG.E.ADD.F32.FTZ.RN.STRONG.GPU desc[UR16][R36.64], R3 ;  /* 0x00000003240079a6 */ /* 0x0045e4000c12f310 */
.L_x_8642:
[----:B------:R-:W-:Y:S05]  /*5420*/  BSYNC.RECONVERGENT B0 ;  /* 0x0000000000007941 */ /* 0x000fea0003800200 */
.L_x_8641:
[----:B------:R-:W-:Y:S04]  /*5430*/  BSSY.RECONVERGENT B0, `(.L_x_8643) ;  /* 0x0000003000007945 */ /* 0x000fe80003800200 */
[----:B------:R-:W-:Y:S05]  /*5440*/  @!P4 BRA `(.L_x_8644) ;  /* 0x000000000004c947 */ /* 0x000fea0003800000 */
[----:B-1----:R3:W-:Y:S02]  /*5450*/  REDG.E.ADD.F32.FTZ.RN.STRONG.GPU desc[UR16][R36.64+0x80], R163 ;  /* 0x000080a3240079a6 */ /* 0x0027e4000c12f310 */
.L_x_8644:
[----:B------:R-:W-:Y:S05]  /*5460*/  BSYNC.RECONVERGENT B0 ;  /* 0x0000000000007941 */ /* 0x000fea0003800200 */
.L_x_8643:
[----:B--2---:R2:W4:Y:S01]  /*5470*/  LDS R3, [R62+0x320] ;  /* 0x000320003e037984 */ /* 0x0045220000000800 */
[----:B------:R-:W-:Y:S04]  /*5480*/  BSSY.RECONVERGENT B0, `(.L_x_8645) ;  /* 0x0000003000007945 */ /* 0x000fe80003800200 */
[----:B------:R-:W-:Y:S05]  /*5490*/  @!P5 BRA `(.L_x_8646) ;  /* 0x000000000004d947 */ /* 0x000fea0003800000 */
[----:B----4-:R4:W-:Y:S02]  /*54a0*/  REDG.E.ADD.F32.FTZ.RN.STRONG.GPU desc[UR16][R36.64+0x100], R3 ;  /* 0x00010003240079a6 */ /* 0x0109e4000c12f310 */
.L_x_8646:
[----:B------:R-:W-:Y:S05]  /*54b0*/  BSYNC.RECONVERGENT B0 ;  /* 0x0000000000007941 */ /* 0x000fea0003800200 */
.L_x_8645:
        /* <DEDUP_REMOVED lines=17> */
[----:B------:R-:W-:Y:S01]  /*55d0*/  ISETP.GE.AND P3, PT, R151, 0xa1, PT ;  /* 0x000000a19700780c */ /* 0x000fe20003f66270 */
[----:B------:R-:W-:Y:S01]  /*55e0*/  FADD.FTZ R147, -R137, R162 ;  /* 0x000000a289937221 */ /* 0x000fe20000010100 */
[C---:B------:R-:W-:Y:S01]  /*55f0*/  ISETP.GE.AND P4, PT, R151.reuse, 0xc1, PT ;  /* 0x000000c19700780c */ /* 0x040fe20003f86270 */
[----:B------:R-:W-:Y:S01]  /*5600*/  FFMA.FTZ R113, R146, R145, R113 ;  /* 0x0000009192717223 */ /* 0x000fe20000010071 */
[----:B------:R-:W-:Y:S01]  /*5610*/  ISETP.GE.AND P5, PT, R151, 0xe1, PT ;  /* 0x000000e19700780c */ /* 0x000fe20003fa6270 */
[----:B------:R-:W-:-:S12]  /*5620*/  @!P6 BRA `(.L_x_8648) ;  /* 0x000000000004e947 */ /* 0x000fd80003800000 */
[----:B0-----:R4:W-:Y:S02]  /*5630*/  REDG.E.ADD.F32.FTZ.RN.STRONG.GPU desc[UR16][R36.64+0x180], R149 ;  /* 0x00018095240079a6 */ /* 0x0019e4000c12f310 */
.L_x_8648:
[----:B------:R-:W-:Y:S05]  /*5640*/  BSYNC.RECONVERGENT B0 ;  /* 0x0000000000007941 */ /* 0x000fea0003800200 */
.L_x_8647:
[----:B------:R1:W1:Y:S01]  /*5650*/  LDS R151, [R64+0x420] ;  /* 0x0004200040977984 */ /* 0x0002620000000800 */
[----:B------:R-:W-:Y:S01]  /*5660*/  ISETP.NE.AND P6, PT, R150, RZ, PT ;  /* 0x000000ff9600720c */ /* 0x000fe20003fc5270 */
[----:B------:R-:W-:Y:S01]  /*5670*/  BSSY.RECONVERGENT B0, `(.L_x_8649) ;  /* 0x0000006000007945 */ /* 0x000fe20003800200 */
[----:B------:R-:W-:Y:S01]  /*5680*/  FMUL.FTZ R150, R159, R92 ;  /* 0x0000005c9f967220 */ /* 0x000fe20000410000 */
[----:B0---4-:R-:W-:Y:S01]  /*5690*/  FADD.FTZ R149, -R138, R181 ;  /* 0x000000b58a957221 */ /* 0x011fe20000010100 */
[----:B------:R-:W-:-:S09]  /*56a0*/  FFMA.FTZ R113, R148, R147, R113 ;  /* 0x0000009394717223 */ /* 0x000fd20000010071 */
[----:B------:R-:W-:Y:S05]  /*56b0*/  @!P6 BRA `(.L_x_8650) ;  /* 0x000000000004e947 */ /* 0x000fea0003800000 */
[----:B-1----:R0:W-:Y:S02]  /*56c0*/  REDG.E.ADD.F32.FTZ.RN.STRONG.GPU desc[UR16][R36.64+0x200], R151 ;  /* 0x00020097240079a6 */ /* 0x0021e4000c12f310 */
.L_x_8650:
[----:B------:R-:W-:Y:S05]  /*56d0*/  BSYNC.RECONVERGENT B0 ;  /* 0x0000000000007941 */ /* 0x000fea0003800200 */
.L_x_8649:
[----:B------:R4:W2:Y:S01]  /*56e0*/  LDS R153, [R65+0x4a0] ;  /* 0x0004a00041997984 */ /* 0x0008a20000000800 */
[----:B------:R-:W-:Y:S01]  /*56f0*/  BSSY.RECONVERGENT B0, `(.L_x_8651) ;  /* 0x0000006000007945 */ /* 0x000fe20003800200 */
[----:B------:R-:W-:Y:S01]  /*5700*/  FMUL.FTZ R152, R143, R93 ;  /* 0x0000005d8f987220 */ /* 0x000fe20000410000 */
[----:B01----:R-:W-:Y:S01]  /*5710*/  FADD.FTZ R151, -R139, R172 ;  /* 0x000000ac8b977221 */ /* 0x003fe20000010100 */
[----:B------:R-:W-:Y:S01]  /*5720*/  FFMA.FTZ R113, R150, R149, R113 ;  /* 0x0000009596717223 */ /* 0x000fe20000010071 */
[----:B------:R-:W-:Y:S06]  /*5730*/  @!P3 BRA `(.L_x_8652) ;  /* 0x000000000004b947 */ /* 0x000fec0003800000 */
[----:B--2---:R0:W-:Y:S02]  /*5740*/  REDG.E.ADD.F32.FTZ.RN.STRONG.GPU desc[UR16][R36.64+0x280], R153 ;  /* 0x00028099240079a6 */ /* 0x0041e4000c12f310 */
.L_x_8652:
[----:B------:R-:W-:Y:S05]  /*5750*/  BSYNC.RECONVERGENT B0 ;  /* 0x0000000000007941 */ /* 0x000fea0003800200 */
.L_x_8651:
[----:B------:R1:W1:Y:S01]  /*5760*/  LDS R155, [R66+0x520] ;  /* 0x00052000429b7984 */ /* 0x0002620000000800 */
[----:B------:R-:W-:Y:S01]  /*5770*/  BSSY.RECONVERGENT B0, `(.L_x_8653) ;  /* 0x0000006000007945 */ /* 0x000fe20003800200 */
[----:B------:R-:W-:Y:S01]  /*5780*/  FMUL.FTZ R154, R161, R94 ;  /* 0x0000005ea19a7220 */ /* 0x000fe20000410000 */
[----:B0-2---:R-:W-:Y:S01]  /*5790*/  FADD.FTZ R153, -R140, R183 ;  /* 0x000000b78c997221 */ /* 0x005fe20000010100 */
[----:B------:R-:W-:Y:S01]  /*57a0*/  FFMA.FTZ R113, R152, R151, R113 ;  /* 0x0000009798717223 */ /* 0x000fe20000010071 */
[----:B------:R-:W-:Y:S06]  /*57b0*/  @!P4 BRA `(.L_x_8654) ;  /* 0x000000000004c947 */ /* 0x000fec0003800000 */
[----:B-1----:R0:W-:Y:S02]  /*57c0*/  REDG.E.ADD.F32.FTZ.RN.STRONG.GPU desc[UR16][R36.64+0x300], R155 ;  /* 0x0003009b240079a6 */ /* 0x0021e4000c12f310 */
.L_x_8654:
[----:B------:R-:W-:Y:S05]  /*57d0*/  BSYNC.RECONVERGENT B0 ;  /* 0x0000000000007941 */ /* 0x000fea0003800200 */
.L_x_8653:
[----:B01----:R-:W-:Y:S01]  /*57e0*/  FFMA.FTZ R155, R154, R153, R113 ;  /* 0x000000999a9b7223 */ /* 0x003fe20000010071 */
[----:B------:R-:W-:Y:S01]  /*57f0*/  BSSY.RECONVERGENT B0, `(.L_x_8655) ;  /* 0x0000004000007945 */ /* 0x000fe20003800200 */
[----:B------:R0:W1:Y:S03]  /*5800*/  LDS R113, [R67+0x5a0] ;  /* 0x0005a00043717984 */ /* 0x0000660000000800 */
[----:B------:R-:W-:Y:S05]  /*5810*/  @!P5 BRA `(.L_x_8656) ;  /* 0x000000000004d947 */ /* 0x000fea0003800000 */
[----:B-1----:R2:W-:Y:S02]  /*5820*/  REDG.E.ADD.F32.FTZ.RN.STRONG.GPU desc[UR16][R36.64+0x380], R113 ;  /* 0x00038071240079a6 */ /* 0x0025e4000c12f310 */
.L_x_8656:
[----:B------:R-:W-:Y:S05]  /*5830*/  BSYNC.RECONVERGENT B0 ;  /* 0x0000000000007941 */ /* 0x000fea0003800200 */
.L_x_8655:
[----:B--23--:R-:W2:Y:S01]  /*5840*/  SHFL.DOWN PT, R36, R155, 0x1, 0x1f ;  /* 0x08201f009b247f89 */ /* 0x00cea200000e0000 */
[----:B------:R-:W-:Y:S01]  /*5850*/  ISETP.GT.AND P3, PT, R81, 0x1e, PT ;  /* 0x0000001e5100780c */ /* 0x000fe20003f64270 */
[----:B------:R-:W-:Y:S01]  /*5860*/  FADD.FTZ R129, R154, R129 ;  /* 0x000000819a817221 */ /* 0x000fe20000010000 */
[----:B------:R-:W-:Y:S01]  /*5870*/  FADD.FTZ R126, R148, R126 ;  /* 0x0000007e947e7221 */ /* 0x000fe20000010000 */
[----:B------:R-:W3:Y:S01]  /*5880*/  SHFL.DOWN PT, R37, R156, 0x1, 0x1f ;  /* 0x08201f009c257f89 */ /* 0x000ee200000e0000 */
[----:B------:R-:W-:Y:S01]  /*5890*/  FMUL.FTZ R148, R112, R165 ;  /* 0x000000a570947220 */ /* 0x000fe20000410000 */
[----:B------:R-:W-:Y:S01]  /*58a0*/  FADD.FTZ R124, R114, R124 ;  /* 0x0000007c727c7221 */ /* 0x000fe20000010000 */
[----:B------:R-:W-:Y:S01]  /*58b0*/  FMUL.FTZ R114, R112, R143 ;  /* 0x0000008f70727220 */ /* 0x000fe20000410000 */
[----:B------:R-:W-:Y:S01]  /*58c0*/  FADD.FTZ R127, R146, R127 ;  /* 0x0000007f927f7221 */ /* 0x000fe20000010000 */
[----:B------:R-:W-:Y:S01]  /*58d0*/  FMUL.FTZ R148, R147, R148 ;  /* 0x0000009493947220 */ /* 0x000fe20000410000 */
[----:B------:R-:W-:Y:S01]  /*58e0*/  FADD.FTZ R128, R142, R128 ;  /* 0x000000808e807221 */ /* 0x000fe20000010000 */
[C---:B------:R-:W-:Y:S01]  /*58f0*/  FMUL.FTZ R142, R112.reuse, R159 ;  /* 0x0000009f708e7220 */ /* 0x040fe20000410000 */
[----:B------:R-:W-:Y:S01]  /*5900*/  FMUL.FTZ R151, R151, R114 ;  /* 0x0000007297977220 */ /* 0x000fe20000410000 */
[----:B------:R-:W-:Y:S01]  /*5910*/  FMUL.FTZ R114, R112, R173 ;  /* 0x000000ad70727220 */ /* 0x000fe20000410000 */
[----:B------:R-:W-:Y:S01]  /*5920*/  FADD.FTZ R125, R2, R125 ;  /* 0x0000007d027d7221 */ /* 0x000fe20000010000 */
[----:B------:R-:W-:Y:S01]  /*5930*/  BSSY.RECONVERGENT B0, `(.L_x_8657) ;  /* 0x0000041000007945 */ /* 0x000fe20003800200 */
[----:B------:R-:W-:Y:S01]  /*5940*/  FFMA.FTZ R151, R122, R143, R151 ;  /* 0x0000008f7a977223 */ /* 0x000fe20000010097 */
[----:B------:R-:W-:Y:S01]  /*5950*/  FMUL.FTZ R3, R3, R114 ;  /* 0x0000007203037220 */ /* 0x000fe20000410000 */
[----:B------:R-:W-:Y:S01]  /*5960*/  FADD.FTZ R130, R152, R130 ;  /* 0x0000008298827221 */ /* 0x000fe20000010000 */
[----:B------:R-:W-:Y:S01]  /*5970*/  FADD.FTZ R131, R150, R131 ;  /* 0x0000008396837221 */ /* 0x000fe20000010000 */
[----:B------:R-:W-:Y:S01]  /*5980*/  FADD.FTZ R116, R151, R116 ;  /* 0x0000007497747221 */ /* 0x000fe20000010000 */
[----:B------:R-:W-:Y:S01]  /*5990*/  FFMA.FTZ R2, R96, R173, R3 ;  /* 0x000000ad60027223 */ /* 0x000fe20000010003 */
[----:B--2---:R-:W-:-:S03]  /*59a0*/  @!P3 FADD.FTZ R155, R155, R36 ;  /* 0x000000249b9bb221 */ /* 0x004fc60000010000 */
[----:B------:R-:W-:Y:S01]  /*59b0*/  FADD.FTZ R105, R2, R105 ;  /* 0x0000006902697221 */ /* 0x000fe20000010000 */
[----:B---3--:R-:W-:Y:S01]  /*59c0*/  @!P3 FADD.FTZ R156, R156, R37 ;  /* 0x000000259c9cb221 */ /* 0x008fe20000010000 */
[----:B------:R-:W2:Y:S01]  /*59d0*/  SHFL.DOWN PT, R36, R155, 0x2, 0x1f ;  /* 0x08401f009b247f89 */ /* 0x000ea200000e0000 */
[----:B------:R-:W-:-:S03]  /*59e0*/  ISETP.GT.AND P3, PT, R81, 0x1d, PT ;  /* 0x0000001d5100780c */ /* 0x000fc60003f64270 */
[----:B------:R-:W3:Y:S10]  /*59f0*/  SHFL.DOWN PT, R37, R156, 0x2, 0x1f ;  /* 0x08401f009c257f89 */ /* 0x000ef400000e0000 */
[----:B--2---:R-:W-:Y:S01]  /*5a00*/  @!P3 FADD.FTZ R155, R155, R36 ;  /* 0x000000249b9bb221 */ /* 0x004fe20000010000 */
[----:B---3--:R-:W-:-:S04]  /*5a10*/  @!P3 FADD.FTZ R156, R156, R37 ;  /* 0x000000259c9cb221 */ /* 0x008fc80000010000 */
        /* <DEDUP_REMOVED lines=9> */
[----:B------:R-:W-:Y:S01]  /*5ab0*/  FMUL.FTZ R36, R112, R167 ;  /* 0x000000a770247220 */ /* 0x000fe20000410000 */
[----:B---3--:R-:W-:-:S03]  /*5ac0*/  @!P3 FADD.FTZ R156, R156, R37 ;  /* 0x000000259c9cb221 */ /* 0x008fc60000010000 */
[----:B------:R-:W2:Y:S01]  /*5ad0*/  SHFL.DOWN PT, R154, R155, 0x10, 0x1f ;  /* 0x0a001f009b9a7f89 */ /* 0x000ea200000e0000 */
[----:B------:R-:W-:Y:S01]  /*5ae0*/  FMUL.FTZ R36, R145, R36 ;  /* 0x0000002491247220 */ /* 0x000fe20000410000 */
[----:B------:R-:W-:Y:S01]  /*5af0*/  ISETP.NE.AND P3, PT, R81, RZ, PT ;  /* 0x000000ff5100720c */ /* 0x000fe20003f65270 */
[C---:B------:R-:W-:Y:S01]  /*5b00*/  FMUL.FTZ R37, R112.reuse, R169 ;  /* 0x000000a970257220 */ /* 0x040fe20000410000 */
[----:B------:R-:W3:Y:S01]  /*5b10*/  SHFL.DOWN PT, R157, R156, 0x10, 0x1f ;  /* 0x0a001f009c9d7f89 */ /* 0x000ee200000e0000 */
        /* <DEDUP_REMOVED lines=9> */
[----:B-1----:R-:W-:Y:S01]  /*5bb0*/  FFMA.FTZ R113, R111, R169, R144 ;  /* 0x000000a96f717223 */ /* 0x002fe20000010090 */
        /* <DEDUP_REMOVED lines=8> */
[----:B--2---:R-:W-:Y:S01]  /*5c40*/  FADD.FTZ R36, R155, R154 ;  /* 0x0000009a9b247221 */ /* 0x004fe20000010000 */
[----:B---3--:R-:W-:-:S05]  /*5c50*/  FADD.FTZ R37, R156, R157 ;  /* 0x0000009d9c257221 */ /* 0x008fca0000010000 */
[----:B------:R1:W-:Y:S01]  /*5c60*/  @!P3 STS.64 [UR5+0x648], R36 ;  /* 0x00064824ff00b988 */ /* 0x0003e20008000a05 */
[----:B------:R-:W-:Y:S01]  /*5c70*/  BAR.SYNC.DEFER_BLOCKING 0x0 ;  /* 0x0000000000007b1d */ /* 0x000fe20000010000 */
[----:B------:R-:W-:-:S04]  /*5c80*/  ISETP.GT.AND P3, PT, R81, 0xf, PT ;  /* 0x0000000f5100780c */ /* 0x000fc80003f64270 */
        /* <DEDUP_REMOVED lines=11> */
.L_x_8658:
[----:B------:R-:W-:Y:S05]  /*5d40*/  BSYNC.RECONVERGENT B0 ;  /* 0x0000000000007941 */ /* 0x000fea0003800200 */
.L_x_8657:
[----:B------:R-:W-:-:S04]  /*5d50*/  UIADD3 UR4, UPT, UPT, UR4, 0x1, URZ ;  /* 0x0000000104047890 */ /* 0x000fc8000fffe0ff */
[----:B------:R-:W-:-:S09]  /*5d60*/  UISETP.GE.AND UP0, UPT, UR4, UR11, UPT ;  /* 0x0000000b0400728c */ /* 0x000fd2000bf06270 */
[----:B------:R-:W-:Y:S05]  /*5d70*/  BRA.U !UP0, `(.L_x_8659) ;  /* 0xffffffe108bc7547 */ /* 0x000fea000b83ffff */
.L_x_8637:
[----:B------:R-:W-:Y:S01]  /*5d80*/  BAR.SYNC.DEFER_BLOCKING 0x0 ;  /* 0x0000000000007b1d */ /* 0x000fe20000010000 */
[-C--:B------:R-:W-:Y:S02]  /*5d90*/  ISETP.GE.AND P6, PT, R58, R77.reuse, PT ;  /* 0x0000004d3a00720c */ /* 0x080fe40003fc6270 */
[----:B------:R-:W-:Y:S02]  /*5da0*/  ISETP.GE.AND P1, PT, R68, R77, PT ;  /* 0x0000004d4400720c */ /* 0x000fe40003f26270 */
[----:B------:R-:W-:-:S03]  /*5db0*/  PRMT R3, RZ, 0x7610, R3 ;  /* 0x00007610ff037816 */ /* 0x000fc60000000003 */
[----:B------:R-:W2:Y:S01]  /*5dc0*/  LDC.64 R92, c[0x0][0x4f8] ;  /* 0x00013e00ff5c7b82 */ /* 0x000ea20000000a00 */
[----:B------:R-:W-:Y:S01]  /*5dd0*/  PRMT R0, RZ, 0x7610, R0 ;  /* 0x00007610ff007816 */ /* 0x000fe20000000000 */
[----:B------:R-:W3:Y:S01]  /*5de0*/  LDCU.64 UR6, c[0x0][0x500] ;  /* 0x0000a000ff0677ac */ /* 0x000ee20008000a00 */
[-C--:B------:R-:W-:Y:S02]  /*5df0*/  ISETP.GE.AND P2, PT, R69, R77.reuse, PT ;  /* 0x0000004d4500720c */ /* 0x080fe40003f46270 */
[-C--:B------:R-:W-:Y:S01]  /*5e00*/  ISETP.GE.AND P3, PT, R70, R77.reuse, PT ;  /* 0x0000004d4600720c */ /* 0x080fe20003f66270 */
[----:B------:R-:W5:Y:S01]  /*5e10*/  LDCU.64 UR8, c[0x0][0x550] ;  /* 0x0000aa00ff0877ac */ /* 0x000f620008000a00 */
[-C--:B------:R-:W-:Y:S02]  /*5e20*/  ISETP.GE.AND P4, PT, R71, R77.reuse, PT ;  /* 0x0000004d4700720c */ /* 0x080fe40003f86270 */
[----:B------:R-:W-:Y:S02]  /*5e30*/  ISETP.GE.AND P5, PT, R72, R77, PT ;  /* 0x0000004d4800720c */ /* 0x000fe40003fa6270 */
[----:B------:R-:W-:-:S02]  /*5e40*/  PRMT R7, RZ, 0x7610, R7 ;  /* 0x00007610ff077816 */ /* 0x000fc40000000007 */
[----:B------:R-:W-:Y:S01]  /*5e50*/  PRMT R23, RZ, 0x7610, R23 ;  /* 0x00007610ff177816 */ /* 0x000fe20000000017 */
[----:B------:R-:W4:Y:S01]  /*5e60*/  @!P6 LDG.E.U16 R3, desc[UR16][R4.64] ;  /* 0x000000100403e981 */ /* 0x000f22000c1e1500 */
[----:B------:R-:W-:-:S03]  /*5e70*/  ISETP.GE.AND P6, PT, R73, R77, PT ;  /* 0x0000004d4900720c */ /* 0x000fc60003fc6270 */
[----:B------:R-:W3:Y:S01]  /*5e80*/  @!P1 LDG.E.U16 R0, desc[UR16][R4.64+0x40] ;  /* 0x0000401004009981 */ /* 0x000ee2000c1e1500 */
[----:B------:R-:W-:Y:S02]  /*5e90*/  ISETP.GE.AND P1, PT, R74, R77, PT ;  /* 0x0000004d4a00720c */ /* 0x000fe40003f26270 */
[----:B------:R-:W-:Y:S01]  /*5ea0*/  PRMT R2, RZ, 0x7610, R2 ;  /* 0x00007610ff027816 */ /* 0x000fe20000000002 */
[----:B------:R-:W5:Y:S01]  /*5eb0*/  @!P2 LDG.E.U16 R7, desc[UR16][R4.64+0x80] ;  /* 0x000080100407a981 */ /* 0x000f62000c1e1500 */
[----:B------:R-:W-:Y:S02]  /*5ec0*/  PRMT R25, RZ, 0x7610, R25 ;  /* 0x00007610ff197816 */ /* 0x000fe40000000019 */
[----:B------:R-:W-:Y:S01]  /*5ed0*/  PRMT R22, RZ, 0x7610, R22 ;  /* 0x00007610ff167816 */ /* 0x000fe20000000016 */
        /* <DEDUP_REMOVED lines=9> */
[----:B----4-:R-:W-:Y:S04]  /*5f70*/  STS.U16 [R78], R3 ;  /* 0x000000034e007388 */ /* 0x010fe80000000400 */
[----:B---3--:R-:W-:Y:S04]  /*5f80*/  STS.U16 [R79+0x40], R0 ;  /* 0x000040004f007388 */ /* 0x008fe80000000400 */
        /* <DEDUP_REMOVED lines=15> */
[----:B------:R-:W-:Y:S03]  /*6080*/  LDS.U16 R4, [R87+0xa] ;  /* 0x00000a0057047984 */ /* 0x000fe60000000400 */
[----:B------:R-:W-:Y:S01]  /*6090*/  FADD.FTZ R3, R3, R38 ;  /* 0x0000002603037221 */ /* 0x000fe20000010000 */
[----:B------:R-:W-:-:S04]  /*60a0*/  FSETP.GTU.FTZ.AND P2, PT, R5, 20, PT ;  /* 0x41a000000500780b */ /* 0x000fc80003f5c000 */
[----:B------:R-:W-:-:S09]  /*60b0*/  FSETP.GTU.FTZ.AND P3, PT, R3, 20, PT ;  /* 0x41a000000300780b */ /* 0x000fd20003f7c000 */
[----:B------:R-:W-:Y:S01]  /*60c0*/  @!P2 FMUL.FTZ R22, R5, -1.4426950216293334961 ;  /* 0xbfb8aa3b0516a820 */ /* 0x000fe20000410000 */
[----:B----4-:R-:W-:Y:S01]  /*60d0*/  HADD2.F32 R27, -RZ, R0.H0_H0 ;  /* 0x20000000ff1b7230 */ /* 0x010fe20000004100 */
[----:B------:R-:W-:Y:S02]  /*60e0*/  LDS.U16 R5, [R87+0xc] ;  /* 0x00000c0057057984 */ /* 0x000fe40000000400 */
[----:B------:R-:W-:Y:S02]  /*60f0*/  @!P3 FMUL.FTZ R24, R3, -1.4426950216293334961 ;  /* 0xbfb8aa3b0318b820 */ /* 0x000fe40000410000 */
[----:B------:R-:W2:Y:S01]  /*6100*/  LDS.U16 R3, [R87+0x8] ;  /* 0x0000080057037984 */ /* 0x000ea20000000400 */
[----:B------:R-:W3:Y:S01]  /*6110*/  @!P2 MUFU.EX2 R22, R22 ;  /* 0x000000160016a308 */ /* 0x000ee20000000800 */
[----:B------:R-:W-:Y:S01]  /*6120*/  FADD.FTZ R0, R27, R38 ;  /* 0x000000261b007221 */ /* 0x000fe20000010000 */
[----:B------:R-:W-:Y:S06]  /*6130*/  BAR.SYNC.DEFER_BLOCKING 0x0 ;  /* 0x0000000000007b1d */ /* 0x000fec0000010000 */
[----:B------:R-:W4:Y:S01]  /*6140*/  @!P3 MUFU.EX2 R24, R24 ;  /* 0x000000180018b308 */ /* 0x000f220000000800 */
[----:B-----5:R-:W-:-:S02]  /*6150*/  HADD2.F32 R27, -RZ, R2.H0_H0 ;  /* 0x20000002ff1b7230 */ /* 0x020fc40000004100 */
[----:B---3--:R-:W-:-:S05]  /*6160*/  @!P2 FADD.FTZ R23, R22, 1 ;  /* 0x3f8000001617a421 */ /* 0x008fca0000010000 */
[----:B------:R-:W3:Y:S01]  /*6170*/  @!P2 MUFU.RCP R26, R23 ;  /* 0x00000017001aa308 */ /* 0x000ee20000001000 */
[----:B----4-:R-:W-:-:S07]  /*6180*/  @!P3 FADD.FTZ R25, R24, 1 ;  /* 0x3f8000001819b421 */ /* 0x010fce0000010000 */
[----:B------:R-:W4:Y:S01]  /*6190*/  @!P3 MUFU.RCP R28, R25 ;  /* 0x00000019001cb308 */ /* 0x000f220000001000 */
[----:B------:R-:W-:-:S05]  /*61a0*/  FADD.FTZ R27, R27, R38 ;  /* 0x000000261b1b7221 */ /* 0x000fca0000010000 */
[----:B------:R-:W-:Y:S01]  /*61b0*/  FSETP.GTU.FTZ.AND P6, PT, R27, 20, PT ;  /* 0x41a000001b00780b */ /* 0x000fe20003fdc000 */
[----:B--2---:R-:W-:Y:S02]  /*61c0*/  HADD2.F32 R3, -RZ, R3.H0_H0 ;  /* 0x20000003ff037230 */ /* 0x004fe40000004100 */
[----:B---3--:R-:W-:Y:S01]  /*61d0*/  @!P2 FMUL.FTZ R105, R105, R26 ;  /* 0x0000001a6969a220 */ /* 0x008fe20000410000 */
[----:B------:R-:W-:Y:S02]  /*61e0*/  PRMT R23, R124, 0x7632, R23 ;  /* 0x000076327c177816 */ /* 0x000fe40000000017 */
[----:B------:R-:W-:Y:S01]  /*61f0*/  PRMT R24, R127, 0x7632, R24 ;  /* 0x000076327f187816 */ /* 0x000fe20000000018 */
[----:B------:R-:W-:Y:S01]  /*6200*/  FADD.FTZ R22, R3, R38 ;  /* 0x0000002603167221 */ /* 0x000fe20000010000 */
[----:B------:R-:W-:Y:S01]  /*6210*/  PRMT R26, R126, 0x7632, R26 ;  /* 0x000076327e1a7816 */ /* 0x000fe2000000001a */
[----:B----4-:R-:W-:Y:S01]  /*6220*/  @!P3 FMUL.FTZ R103, R103, R28 ;  /* 0x0000001c6767b220 */ /* 0x010fe20000410000 */
[----:B------:R-:W-:Y:S01]  /*6230*/  PRMT R28, R129, 0x7632, R28 ;  /* 0x00007632811c7816 */ /* 0x000fe2000000001c */
[----:B------:R-:W-:Y:S01]  /*6240*/  HADD2.F32 R3, -RZ, R4.H0_H0 ;  /* 0x20000004ff037230 */ /* 0x000fe20000004100 */
[----:B------:R-:W-:Y:S01]  /*6250*/  STS.U16 [R87], R124 ;  /* 0x0000007c57007388 */ /* 0x000fe20000000400 */
[----:B------:R-:W-:Y:S01]  /*6260*/  FSETP.GTU.FTZ.AND P1, PT, R0, 20, PT ;  /* 0x41a000000000780b */ /* 0x000fe20003f3c000 */
[----:B------:R-:W-:-:S02]  /*6270*/  @!P6 FMUL.FTZ R2, R27, -1.4426950216293334961 ;  /* 0xbfb8aa3b1b02e820 */ /* 0x000fc40000410000 */
[----:B------:R2:W-:Y:S01]  /*6280*/  STS.U16 [R87+0x2], R23 ;  /* 0x0000021757007388 */ /* 0x0005e20000000400 */
[----:B------:R-:W-:-:S03]  /*6290*/  FADD.FTZ R4, R3, R38 ;  /* 0x0000002603047221 */ /* 0x000fc60000010000 */
[----:B------:R-:W-:Y:S01]  /*62a0*/  STS.U16 [R87+0x4], R127 ;  /* 0x0000047f57007388 */ /* 0x000fe20000000400 */
[----:B------:R-:W-:-:S03]  /*62b0*/  FSETP.GTU.FTZ.AND P2, PT, R22, 20, PT ;  /* 0x41a000001600780b */ /* 0x000fc60003f5c000 */
        /* <DEDUP_REMOVED lines=12> */
[----:B-1----:R-:W-:Y:S04]  /*6380*/  LDS.U16 R37, [R85+0x180] ;  /* 0x0001800055257984 */ /* 0x002fe80000000400 */
[----:B------:R-:W-:Y:S01]  /*6390*/  LDS.U16 R81, [R86+0x1c0] ;  /* 0x0001c00056517984 */ /* 0x000fe20000000400 */
[----:B------:R-:W-:-:S03]  /*63a0*/  FSETP.GTU.FTZ.AND P3, PT, R4, 20, PT ;  /* 0x41a000000400780b */ /* 0x000fc60003f7c000 */
[----:B------:R-:W-:Y:S01]  /*63b0*/  @!P0 STS [UR5+0x210], R77 ;  /* 0x0002104dff008988 */ /* 0x000fe20008000805 */
[----:B------:R-:W-:Y:S01]  /*63c0*/  BAR.SYNC.DEFER_BLOCKING 0x0 ;  /* 0x0000000000007b1d */ /* 0x000fe20000010000 */
[----:B------:R-:W-:Y:S02]  /*63d0*/  HADD2.F32 R5, -RZ, R5.H0_H0 ;  /* 0x20000005ff057230 */ /* 0x000fe40000004100 */
[----:B------:R-:W-:Y:S02]  /*63e0*/  HADD2.F32 R7, -RZ, R7.H0_H0 ;  /* 0x20000007ff077230 */ /* 0x000fe40000004100 */
[----:B------:R-:W-:Y:S01]  /*63f0*/  @!P1 FMUL.FTZ R0, R0, -1.4426950216293334961 ;  /* 0xbfb8aa3b00009820 */ /* 0x000fe20000410000 */
[----:B------:R-:W-:Y:S01]  /*6400*/  @!P2 FMUL.FTZ R3, R22, -1.4426950216293334961 ;  /* 0xbfb8aa3b1603a820 */ /* 0x000fe20000410000 */
[--C-:B------:R-:W-:Y:S01]  /*6410*/  FADD.FTZ R5, R5, R38.reuse ;  /* 0x0000002605057221 */ /* 0x100fe20000010000 */
[----:B------:R-:W-:Y:S01]  /*6420*/  FADD.FTZ R22, R7, R38 ;  /* 0x0000002607167221 */ /* 0x000fe20000010000 */
[----:B------:R-:W-:-:S02]  /*6430*/  @!P3 FMUL.FTZ R4, R4, -1.4426950216293334961 ;  /* 0xbfb8aa3b0404b820 */ /* 0x000fc40000410000 */
[----:B------:R-:W1:Y:S01]  /*6440*/  @!P1 MUFU.EX2 R0, R0 ;  /* 0x0000000000009308 */ /* 0x000e620000000800 */
[----:B------:R-:W-:Y:S02]  /*6450*/  FSETP.GTU.FTZ.AND P4, PT, R5, 20, PT ;  /* 0x41a000000500780b */ /* 0x000fe40003f9c000 */
[----:B------:R-:W-:-:S05]  /*6460*/  FSETP.GTU.FTZ.AND P5, PT, R22, 20, PT ;  /* 0x41a000001600780b */ /* 0x000fca0003fbc000 */
[----:B------:R-:W4:Y:S01]  /*6470*/  @!P2 MUFU.EX2 R3, R3 ;  /* 0x000000030003a308 */ /* 0x000f220000000800 */
[----:B------:R-:W5:Y:S07]  /*6480*/  LDS R89, [UR5+0x210] ;  /* 0x00021005ff597984 */ /* 0x000f6e0008000800 */
[----:B------:R-:W-:Y:S01]  /*6490*/  @!P3 MUFU.EX2 R7, R4 ;  /* 0x000000040007b308 */ /* 0x000fe20000000800 */
[----:B------:R-:W-:-:S07]  /*64a0*/  @!P4 FMUL.FTZ R5, R5, -1.4426950216293334961 ;  /* 0xbfb8aa3b0505c820 */ /* 0x000fce0000410000 */
[----:B------:R-:W0:Y:S01]  /*64b0*/  @!P6 MUFU.EX2 R2, R2 ;  /* 0x000000020002e308 */ /* 0x000e220000000800 */
[----:B------:R-:W-:Y:S01]  /*64c0*/  @!P5 FMUL.FTZ R22, R22, -1.4426950216293334961 ;  /* 0xbfb8aa3b1616d820 */ /* 0x000fe20000410000 */
[----:B-1----:R-:W-:-:S06]  /*64d0*/  @!P1 FADD.FTZ R0, R0, 1 ;  /* 0x3f80000000009421 */ /* 0x002fcc0000010000 */
[----:B--2---:R4:W1:Y:S08]  /*64e0*/  @!P4 MUFU.EX2 R23, R5 ;  /* 0x000000050017c308 */ /* 0x0048700000000800 */
[----:B---3--:R2:W3:Y:S01]  /*64f0*/  @!P5 MUFU.EX2 R24, R22 ;  /* 0x000000160018d308 */ /* 0x0084e20000000800 */
[----:B----4-:R-:W-:Y:S01]  /*6500*/  @!P2 FADD.FTZ R5, R3, 1 ;  /* 0x3f8000000305a421 */ /* 0x010fe20000010000 */
[----:B0-----:R-:W-:-:S06]  /*6510*/  @!P6 FADD.FTZ R4, R2, 1 ;  /* 0x3f8000000204e421 */ /* 0x001fcc0000010000 */
[----:B------:R-:W0:Y:S01]  /*6520*/  @!P1 MUFU.RCP R91, R0 ;  /* 0x00000000005b9308 */ /* 0x000e220000001000 */
[----:B--2---:R-:W-:Y:S01]  /*6530*/  @!P3 FADD.FTZ R22, R7, 1 ;  /* 0x3f8000000716b421 */ /* 0x004fe20000010000 */
[----:B------:R-:W-:-:S03]  /*6540*/  MOV R7, RZ ;  /* 0x000000ff00077202 */ /* 0x000fc60000000f00 */
[----:B------:R-:W-:-:S03]  /*6550*/  IMAD.WIDE.U32 R2, R92, UR18, R6 ;  /* 0x000000125c027c25 */ /* 0x000fc6000f8e0006 */
[----:B------:R-:W2:Y:S01]  /*6560*/  @!P2 MUFU.RCP R5, R5 ;  /* 0x000000050005a308 */ /* 0x000ea20000001000 */
[----:B------:R-:W-:Y:S02]  /*6570*/  IMAD R3, R93, UR18, R3 ;  /* 0x000000125d037c24 */ /* 0x000fe4000f8e0203 */
[----:B------:R-:W-:-:S04]  /*6580*/  IMAD.WIDE.U32 R2, R39, UR6, R2 ;  /* 0x0000000627027c25 */ /* 0x000fc8000f8e0002 */
[----:B-1----:R-:W-:Y:S01]  /*6590*/  @!P4 FADD.FTZ R23, R23, 1 ;  /* 0x3f8000001717c421 */ /* 0x002fe20000010000 */
[----:B---3--:R-:W-:Y:S01]  /*65a0*/  @!P5 FADD.FTZ R24, R24, 1 ;  /* 0x3f8000001818d421 */ /* 0x008fe20000010000 */
[----:B0-----:R-:W-:Y:S01]  /*65b0*/  @!P1 FMUL.FTZ R120, R120, R91 ;  /* 0x0000005b78789220 */ /* 0x001fe20000410000 */
[----:B------:R-:W-:Y:S01]  /*65c0*/  IMAD R0, R39, UR7, R3 ;  /* 0x0000000727007c24 */ /* 0x000fe2000f8e0203 */
[----:B------:R-:W-:Y:S01]  /*65d0*/  IADD3 R3, P1, PT, R58, R2, RZ ;  /* 0x000000023a037210 */ /* 0x000fe20007f3e0ff */
[----:B------:R-:W0:Y:S01]  /*65e0*/  @!P6 MUFU.RCP R4, R4 ;  /* 0x000000040004e308 */ /* 0x000e220000001000 */
[----:B------:R-:W1:Y:S02]  /*65f0*/  LDCU.64 UR6, c[0x0][0x560] ;  /* 0x0000ac00ff0677ac */ /* 0x000e640008000a00 */
[----:B------:R-:W-:Y:S01]  /*6600*/  IADD3.X R0, PT, PT, RZ, R0, RZ, P1, !PT ;  /* 0x00000000ff007210 */ /* 0x000fe20000ffe4ff */
[----:B--2---:R-:W-:Y:S01]  /*6610*/  @!P2 FMUL.FTZ R118, R118, R5 ;  /* 0x000000057676a220 */ /* 0x004fe20000410000 */
[----:B------:R-:W-:-:S03]  /*6620*/  LEA R2, P2, R3, UR8, 0x1 ;  /* 0x0000000803027c11 */ /* 0x000fc6000f8408ff */
[----:B------:R-:W2:Y:S01]  /*6630*/  @!P3 MUFU.RCP R22, R22 ;  /* 0x000000160016b308 */ /* 0x000ea20000001000 */
[----:B------:R-:W-:Y:S02]  /*6640*/  LEA.HI.X R3, R3, UR9, R0, 0x1, P2 ;  /* 0x0000000903037c11 */ /* 0x000fe400090f0c00 */
[----:B-----5:R-:W-:-:S05]  /*6650*/  ISETP.GE.AND P1, PT, R58, R89, PT ;  /* 0x000000593a00720c */ /* 0x020fca0003f26270 */
[----:B------:R-:W3:Y:S01]  /*6660*/  @!P4 MUFU.RCP R23, R23 ;  /* 0x000000170017c308 */ /* 0x000ee20000001000 */
[----:B------:R-:W-:-:S07]  /*6670*/  ISETP.GE.AND P2, PT, R68, R89, PT ;  /* 0x000000594400720c */ /* 0x000fce0003f46270 */
[----:B------:R-:W4:Y:S01]  /*6680*/  @!P5 MUFU.RCP R24, R24 ;  /* 0x000000180018d308 */ /* 0x000f220000001000 */
[----:B0-----:R-:W-:Y:S01]  /*6690*/  @!P6 FMUL.FTZ R101, R101, R4 ;  /* 0x000000046565e220 */ /* 0x001fe20000410000 */
[----:B--2---:R-:W-:Y:S01]  /*66a0*/  @!P3 FMUL.FTZ R99, R99, R22 ;  /* 0x000000166363b220 */ /* 0x004fe20000410000 */
[----:B------:R-:W-:Y:S01]  /*66b0*/  @!P1 STG.E.U16 desc[UR16][R2.64], R25 ;  /* 0x0000001902009986 */ /* 0x000fe2000c101510 */
[-C--:B------:R-:W-:Y:S02]  /*66c0*/  ISETP.GE.AND P3, PT, R69, R89.reuse, PT ;  /* 0x000000594500720c */ /* 0x080fe40003f66270 */
[-C--:B------:R-:W-:Y:S01]  /*66d0*/  ISETP.GE.AND P6, PT, R72, R89.reuse, PT ;  /* 0x000000594800720c */ /* 0x080fe20003fc6270 */
[----:B------:R-:W-:Y:S01]  /*66e0*/  @!P2 STG.E.U16 desc[UR16][R2.64+0x40], R27 ;  /* 0x0000401b0200a986 */ /* 0x000fe2000c101510 */
[----:B------:R-:W-:Y:S01]  /*66f0*/  ISETP.GE.AND P1, PT, R73, R89, PT ;  /* 0x000000594900720c */ /* 0x000fe20003f26270 */
[----:B---3--:R-:W-:Y:S01]  /*6700*/  @!P4 FMUL.FTZ R116, R116, R23 ;  /* 0x000000177474c220 */ /* 0x008fe20000410000 */
[----:B------:R-:W-:-:S02]  /*6710*/  ISETP.GE.AND P4, PT, R71, R89, PT ;  /* 0x000000594700720c */ /* 0x000fc40003f86270 */
[-C--:B------:R-:W-:Y:S01]  /*6720*/  ISETP.GE.AND P2, PT, R74, R89.reuse, PT ;  /* 0x000000594a00720c */ /* 0x080fe20003f46270 */
[----:B----4-:R-:W-:Y:S01]  /*6730*/  @!P5 FMUL.FTZ R97, R97, R24 ;  /* 0x000000186161d220 */ /* 0x010fe20000410000 */
[----:B------:R-:W-:-:S03]  /*6740*/  ISETP.GE.AND P5, PT, R70, R89, PT ;  /* 0x000000594600720c */ /* 0x000fc60003fa6270 */
[----:B------:R-:W-:Y:S06]  /*6750*/  @!P3 STG.E.U16 desc[UR16][R2.64+0x80], R29 ;  /* 0x0000801d0200b986 */ /* 0x000fec000c101510 */
[----:B------:R0:W-:Y:S04]  /*6760*/  @!P4 STG.E.U16 desc[UR16][R2.64+0x100], R33 ;  /* 0x000100210200c986 */ /* 0x0001e8000c101510 */
[----:B------:R-:W-:Y:S04]  /*6770*/  @!P6 STG.E.U16 desc[UR16][R2.64+0x140], R35 ;  /* 0x000140230200e986 */ /* 0x000fe8000c101510 */
[----:B------:R-:W-:Y:S04]  /*6780*/  @!P5 STG.E.U16 desc[UR16][R2.64+0xc0], R31 ;  /* 0x0000c01f0200d986 */ /* 0x000fe8000c101510 */
[----:B------:R-:W-:Y:S01]  /*6790*/  @!P1 STG.E.U16 desc[UR16][R2.64+0x180], R37 ;  /* 0x0001802502009986 */ /* 0x000fe2000c101510 */
[----:B------:R-:W-:Y:S01]  /*67a0*/  F2FP.F16.F32.PACK_AB R0, R103, R105 ;  /* 0x000000696700723e */ /* 0x000fe200000000ff */
[----:B0-----:R-:W0:Y:S02]  /*67b0*/  LDC.64 R32, c[0x0][0x518] ;  /* 0x00014600ff207b82 */ /* 0x001e240000000a00 */
[----:B------:R2:W-:Y:S01]  /*67c0*/  @!P2 STG.E.U16 desc[UR16][R2.64+0x1c0], R81 ;  /* 0x0001c0510200a986 */ /* 0x0005e2000c101510 */
[----:B------:R-:W-:-:S05]  /*67d0*/  PRMT R5, R0, 0x7610, R5 ;  /* 0x0000761000057816 */ /* 0x000fca0000000005 */
[----:B------:R-:W-:Y:S01]  /*67e0*/  BAR.SYNC.DEFER_BLOCKING 0x0 ;  /* 0x0000000000007b1d */ /* 0x000fe20000010000 */
[----:B------:R-:W-:Y:S02]  /*67f0*/  PRMT R22, R0, 0x7632, R22 ;  /* 0x0000763200167816 */ /* 0x000fe40000000016 */
[----:B------:R-:W-:Y:S02]  /*6800*/  F2FP.F16.F32.PACK_AB R4, R101, R120 ;  /* 0x000000786504723e */ /* 0x000fe400000000ff */
        /* <DEDUP_REMOVED lines=26> */
[----:B------:R-:W2:Y:S01]  /*69b0*/  LDCU.64 UR4, c[0x0][0x520] ;  /* 0x0000a400ff0477ac */ /* 0x000ea20008000a00 */
[----:B------:R-:W-:Y:S02]  /*69c0*/  IMAD R3, R33, UR18, R3 ;  /* 0x0000001221037c24 */ /* 0x000fe4000f8e0203 */
[----:B------:R-:W-:Y:S01]  /*69d0*/  FADD.FTZ R40, R105, R40 ;  /* 0x0000002869287221 */ /* 0x000fe20000010000 */
[----:B--2---:R-:W-:-:S04]  /*69e0*/  IMAD.WIDE.U32 R2, R39, UR4, R2 ;  /* 0x0000000427027c25 */ /* 0x004fc8000f8e0002 */
[----:B------:R-:W-:Y:S01]  /*69f0*/  IMAD R0, R39, UR5, R3 ;  /* 0x0000000527007c24 */ /* 0x000fe2000f8e0203 */
[----:B------:R-:W-:-:S04]  /*6a00*/  IADD3 R3, P0, PT, R58, R2, RZ ;  /* 0x000000023a037210 */ /* 0x000fc80007f1e0ff */
[----:B------:R-:W-:Y:S02]  /*6a10*/  IADD3.X R0, PT, PT, RZ, R0, RZ, P0, !PT ;  /* 0x00000000ff007210 */ /* 0x000fe400007fe4ff */
[----:B-1----:R-:W-:-:S04]  /*6a20*/  LEA R2, P0, R3, UR6, 0x1 ;  /* 0x0000000603027c11 */ /* 0x002fc8000f8008ff */
        /* <DEDUP_REMOVED lines=35> */
.L_x_8619:
        /* <DEDUP_REMOVED lines=34> */
.L_x_8662:
[----:B------:R-:W-:Y:S05]  /*6e80*/  BSYNC.RECONVERGENT B0 ;  /* 0x0000000000007941 */ /* 0x000fea0003800200 */
.L_x_8661:
        /* <DEDUP_REMOVED lines=26> */
.L_x_8664:
[----:B------:R-:W-:Y:S05]  /*7030*/  BSYNC.RECONVERGENT B0 ;  /* 0x0000000000007941 */ /* 0x000fea0003800200 */
.L_x_8663:
        /* <DEDUP_REMOVED lines=10> */
.L_x_8666:
        /* <DEDUP_REMOVED lines=24> */
.L_x_8665:
[----:B------:R-:W-:Y:S05]  /*7260*/  EXIT ;  /* 0x000000000000794d */ /* 0x000fea0003800000 */
.L_x_8667:
        /* <DEDUP_REMOVED lines=9> */
.L_x_10511:


//--------------------- .text._Z25selective_scan_bwd_kernelI32Selective_Scan_bwd_kernel_traitsILi32ELi8ELb0ELb1ELb0ELb0ELb0EN3c104HalfEfEEv12SSMParamsBwd --------------------------
	.section	.text._Z25selective_scan_bwd_kernelI32Selective_Scan_bwd_kernel_traitsILi32ELi8ELb0ELb1ELb0ELb0ELb0EN3c104HalfEfEEv12SSMParamsBwd,"ax",@progbits
	.align	128
        .global         _Z25selective_scan_bwd_kernelI32Selective_Scan_bwd_kernel_traitsILi32ELi8ELb0ELb1ELb0ELb0ELb0EN3c104HalfEfEEv12SSMParamsBwd
        .type           _Z25selective_scan_bwd_kernelI32Selective_Scan_bwd_kernel_traitsILi32ELi8ELb0ELb1ELb0ELb0ELb0EN3c104HalfEfEEv12SSMParamsBwd,@function
        .size           _Z25selective_scan_bwd_kernelI32Selective_Scan_bwd_kernel_traitsILi32ELi8ELb0ELb1ELb0ELb0ELb0EN3c104HalfEfEEv12SSMParamsBwd,(.L_x_10512 - _Z25selective_scan_bwd_kernelI32Selective_Scan_bwd_kernel_traitsILi32ELi8ELb0ELb1ELb0ELb0ELb0EN3c104HalfEfEEv12SSMParamsBwd)
        .other          _Z25selective_scan_bwd_kernelI32Selective_Scan_bwd_kernel_traitsILi32ELi8ELb0ELb1ELb0ELb0ELb0EN3c104HalfEfEEv12SSMParamsBwd,@"STO_CUDA_ENTRY STV_DEFAULT"
_Z25selective_scan_bwd_kernelI32Selective_Scan_bwd_kernel_traitsILi32ELi8ELb0ELb1ELb0ELb0ELb0EN3c104HalfEfEEv12SSMParamsBwd:
.text._Z25selective_scan_bwd_kernelI32Selective_Scan_bwd_kernel_traitsILi32ELi8ELb0ELb1ELb0ELb0ELb0EN3c104HalfEfEEv12SSMParamsBwd:
        /* <DEDUP_REMOVED lines=30> */
[----:B---3--:R-:W-:Y:S01]  /*01e0*/  IABS R2, R37 ;  /* 0x0000002500027213 */ /* 0x008fe20000000000 */
[----:B------:R-:W3:Y:S01]  /*01f0*/  LDC.64 R44, c[0x0][0x468] ;  /* 0x00011a00ff2c7b82 */ /* 0x000ee20000000a00 */
[----:B0-----:R-:W-:-:S07]  /*0200*/  IMAD.MOV.U32 R6, RZ, RZ, RZ ;  /* 0x000000ffff067224 */ /* 0x001fce00078e00ff */
[----:B----4-:R-:W0:Y:S01]  /*0210*/  LDC.64 R4, c[0x0][0x480] ;  /* 0x00012000ff047b82 */ /* 0x010e220000000a00 */
[----:B------:R-:W-:-:S05]  /*0220*/  IADD3 R10, PT, PT, RZ, -R7, RZ ;  /* 0x80000007ff0a7210 */ /* 0x000fca0007ffe0ff */
[----:B------:R-:W-:Y:S02]  /*0230*/  IMAD R3, R10, R9, RZ ;  /* 0x000000090a037224 */ /* 0x000fe400078e02ff */
[----:B------:R-:W4:Y:S02]  /*0240*/  LDC.64 R22, c[0x0][0x448] ;  /* 0x00011200ff167b82 */ /* 0x000f240000000a00 */
[----:B------:R-:W-:-:S06]  /*0250*/  IMAD.HI.U32 R7, R7, R3, R6 ;  /* 0x0000000307077227 */ /* 0x000fcc00078e0006 */
[----:B------:R-:W-:-:S05]  /*0260*/  IMAD.HI.U32 R7, R7, R2, RZ ;  /* 0x0000000207077227 */ /* 0x000fca00078e00ff */
[----:B------:R-:W-:-:S05]  /*0270*/  IADD3 R0, PT, PT, -R7, RZ, RZ ;  /* 0x000000ff07007210 */ /* 0x000fca0007ffe1ff */
[----:B------:R-:W-:Y:S01]  /*0280*/  IMAD R0, R9, R0, R2 ;  /* 0x0000000009007224 */ /* 0x000fe200078e0202 */
[----:B0-----:R-:W-:-:S04]  /*0290*/  ISETP.NE.U32.AND P0, PT, R4, RZ, PT ;  /* 0x000000ff0400720c */ /* 0x001fc80003f05070 */
[----:B------:R-:W-:Y:S02]  /*02a0*/  ISETP.GT.U32.AND P2, PT, R9, R0, PT ;  /* 0x000000000900720c */ /* 0x000fe40003f44070 */
[----:B------:R-:W-:Y:S01]  /*02b0*/  ISETP.NE.AND.EX P0, PT, R5, RZ, PT, P0 ;  /* 0x000000ff0500720c */ /* 0x000fe20003f05300 */
[----:B------:R-:W-:-:S10]  /*02c0*/  UIMAD.WIDE.U32 UR6, UR18, UR12, URZ ;  /* 0x0000000c120672a5 */ /* 0x000fd4000f8e00ff */
[-C--:B------:R-:W-:Y:S01]  /*02d0*/  @!P2 IADD3 R0, PT, PT, R0, -R9.reuse, RZ ;  /* 0x800000090000a210 */ /* 0x080fe20007ffe0ff */
[----:B------:R-:W-:Y:S01]  /*02e0*/  UIMAD.WIDE.U32 UR4, UR18, UR8, URZ ;  /* 0x00000008120472a5 */ /* 0x000fe2000f8e00ff */
[----:B------:R-:W-:Y:S01]  /*02f0*/  LOP3.LUT R4, R37, R8, RZ, 0x3c, !PT ;  /* 0x0000000825047212 */ /* 0x000fe200078e3cff */
[----:B------:R-:W0:Y:S01]  /*0300*/  @P0 LDC R21, c[0x0][0x38c] ;  /* 0x0000e300ff150b82 */ /* 0x000e220000000800 */
[----:B------:R-:W-:-:S07]  /*0310*/  ISETP.GE.U32.AND P1, PT, R0, R9, PT ;  /* 0x000000090000720c */ /* 0x000fce0003f26070 */
[----:B------:R-:W2:Y:S01]  /*0320*/  @P0 LDC R0, c[0x0][0x384] ;  /* 0x0000e100ff000b82 */ /* 0x000ea20000000800 */
[----:B------:R-:W-:Y:S01]  /*0330*/  UIMAD UR8, UR18, UR9, UR5 ;  /* 0x00000009120872a4 */ /* 0x000fe2000f8e0205 */
[----:B------:R-:W-:Y:S02]  /*0340*/  @!P2 IADD3 R7, PT, PT, R7, 0x1, RZ ;  /* 0x000000010707a810 */ /* 0x000fe40007ffe0ff */
[----:B------:R-:W-:Y:S01]  /*0350*/  MOV R2, UR4 ;  /* 0x0000000400027c02 */ /* 0x000fe20008000f00 */
[----:B------:R-:W-:Y:S01]  /*0360*/  UIMAD UR4, UR18, UR13, UR7 ;  /* 0x0000000d120472a4 */ /* 0x000fe2000f8e0207 */
[----:B------:R-:W-:Y:S02]  /*0370*/  ISETP.GE.AND P3, PT, R4, RZ, PT ;  /* 0x000000ff0400720c */ /* 0x000fe40003f66270 */
[----:B------:R-:W-:Y:S02]  /*0380*/  MOV R4, UR6 ;  /* 0x0000000600047c02 */ /* 0x000fe40008000f00 */
[----:B------:R-:W-:Y:S01]  /*0390*/  MOV R5, UR7 ;  /* 0x0000000700057c02 */ /* 0x000fe20008000f00 */
[----:B------:R-:W1:Y:S01]  /*03a0*/  LDCU.64 UR6, c[0x0][0x498] ;  /* 0x00009300ff0677ac */ /* 0x000e620008000a00 */
[----:B------:R-:W-:Y:S01]  /*03b0*/  @P1 IADD3 R7, PT, PT, R7, 0x1, RZ ;  /* 0x0000000107071810 */ /* 0x000fe20007ffe0ff */
[----:B------:R-:W-:Y:S01]  /*03c0*/  IMAD.U32 R3, RZ, RZ, UR5 ;  /* 0x00000005ff037e24 */ /* 0x000fe2000f8e00ff */
[----:B------:R-:W-:Y:S01]  /*03d0*/  MOV R3, UR8 ;  /* 0x0000000800037c02 */ /* 0x000fe20008000f00 */
[----:B------:R-:W3:Y:S01]  /*03e0*/  LDCU.64 UR8, c[0x0][0x3b0] ;  /* 0x00007600ff0877ac */ /* 0x000ee20008000a00 */
[----:B------:R-:W-:-:S02]  /*03f0*/  MOV R35, R7 ;  /* 0x0000000700237202 */ /* 0x000fc40000000f00 */
[----:B------:R-:W4:Y:S01]  /*0400*/  @P0 LDC.64 R6, c[0x0][0x480] ;  /* 0x00012000ff060b82 */ /* 0x000f220000000a00 */
[----:B------:R-:W-:Y:S01]  /*0410*/  ISETP.NE.AND P2, PT, R8, RZ, PT ;  /* 0x000000ff0800720c */ /* 0x000fe20003f45270 */
[----:B------:R-:W-:-:S04]  /*0420*/  IMAD.WIDE.U32 R2, R37, UR10, R2 ;  /* 0x0000000a25027c25 */ /* 0x000fc8000f8e0002 */
[----:B--2---:R-:W-:Y:S02]  /*0430*/  @P0 IMAD R0, R0, UR18, R37 ;  /* 0x0000001200000c24 */ /* 0x004fe4000f8e0225 */
[----:B------:R-:W-:Y:S02]  /*0440*/  IMAD.U32 R5, RZ, RZ, UR4 ;  /* 0x00000004ff057e24 */ /* 0x000fe4000f8e00ff */
[----:B------:R-:W-:Y:S01]  /*0450*/  @P0 IMAD R0, R0, R19, RZ ;  /* 0x0000001300000224 */ /* 0x000fe200078e02ff */
[----:B-1----:R-:W-:Y:S01]  /*0460*/  UIMAD.WIDE.U32 UR4, UR18, UR6, URZ ;  /* 0x00000006120472a5 */ /* 0x002fe2000f8e00ff */
[----:B------:R-:W-:Y:S01]  /*0470*/  IMAD R13, R37, UR11, R3 ;  /* 0x0000000b250d7c24 */ /* 0x000fe2000f8e0203 */
[C---:B------:R-:W-:Y:S01]  /*0480*/  LEA R9, R19.reuse, 0xffffff00, 0x8 ;  /* 0xffffff0013097811 */ /* 0x040fe200078e40ff */
[----:B0-----:R-:W-:Y:S01]  /*0490*/  @P0 IMAD R3, R0, R21, RZ ;  /* 0x0000001500030224 */ /* 0x001fe200078e02ff */
[----:B------:R-:W-:Y:S01]  /*04a0*/  ISETP.GE.AND P1, PT, R19, 0x1, PT ;  /* 0x000000011300780c */ /* 0x000fe20003f26270 */
[----:B------:R-:W-:Y:S01]  /*04b0*/  @!P3 IMAD.MOV R35, RZ, RZ, -R35 ;  /* 0x000000ffff23b224 */ /* 0x000fe200078e0a23 */
[----:B------:R-:W0:Y:S01]  /*04c0*/  LDC.64 R20, c[0x0][0x528] ;  /* 0x00014a00ff147b82 */ /* 0x000e220000000a00 */
[----:B------:R-:W-:Y:S01]  /*04d0*/  @!P2 LOP3.LUT R35, RZ, R8, RZ, 0x33, !PT ;  /* 0x00000008ff23a212 */ /* 0x000fe200078e33ff */
[----:B------:R-:W-:-:S02]  /*04e0*/  UIMAD UR5, UR18, UR7, UR5 ;  /* 0x00000007120572a4 */ /* 0x000fc4000f8e0205 */
[----:B---3--:R-:W-:-:S04]  /*04f0*/  UIMAD.WIDE.U32 UR6, UR18, UR8, URZ ;  /* 0x00000008120672a5 */ /* 0x008fc8000f8e00ff */
[----:B------:R-:W1:Y:S01]  /*0500*/  LDC.64 R18, c[0x0][0x4a8] ;  /* 0x00012a00ff127b82 */ /* 0x000e620000000a00 */
[----:B------:R-:W-:Y:S01]  /*0510*/  SHF.R.S32.HI R25, RZ, 0x1f, R35 ;  /* 0x0000001fff197819 */ /* 0x000fe20000011423 */
[----:B------:R-:W-:Y:S01]  /*0520*/  IMAD.WIDE.U32 R4, R37, UR14, R4 ;  /* 0x0000000e25047c25 */ /* 0x000fe2000f8e0004 */
[----:B------:R-:W-:Y:S01]  /*0530*/  UIMAD UR7, UR18, UR9, UR7 ;  /* 0x00000009120772a4 */ /* 0x000fe2000f8e0207 */
[----:B------:R-:W-:Y:S02]  /*0540*/  CS2R R30, SRZ ;  /* 0x00000000001e7805 */ /* 0x000fe4000001ff00 */
        /* <DEDUP_REMOVED lines=12> */
[----:B------:R-:W-:Y:S02]  /*0610*/  IADD3.X R4, PT, PT, R0, R13, RZ, P2, !PT ;  /* 0x0000000d00047210 */ /* 0x000fe400017fe4ff */
[----:B------:R-:W-:Y:S02]  /*0620*/  LEA R40, P0, R42, R40, 0x1 ;  /* 0x000000282a287211 */ /* 0x000fe400078008ff */
[----:B------:R-:W-:Y:S02]  /*0630*/  IADD3 R7, PT, PT, R5, R7, RZ ;  /* 0x0000000705077210 */ /* 0x000fe40007ffe0ff */
[C---:B------:R-:W-:Y:S01]  /*0640*/  IADD3.X R48, PT, PT, R0.reuse, R3, RZ, P4, !PT ;  /* 0x0000000300307210 */ /* 0x040fe200027fe4ff */
[----:B------:R-:W-:Y:S01]  /*0650*/  IMAD.X R3, R0, 0x1, R11, P3 ;  /* 0x0000000100037824 */ /* 0x000fe200018e060b */
[----:B------:R-:W-:Y:S01]  /*0660*/  LEA.HI.X R42, R42, R41, R4, 0x1, P0 ;  /* 0x000000292a2a7211 */ /* 0x000fe200000f0c04 */
[----:B-1----:R-:W-:Y:S01]  /*0670*/  IMAD.WIDE.U32 R28, R37, R18, RZ ;  /* 0x00000012251c7225 */ /* 0x002fe200078e00ff */
[----:B------:R-:W-:-:S02]  /*0680*/  IADD3.X R50, PT, PT, R0, R7, RZ, P5, !PT ;  /* 0x0000000700327210 */ /* 0x000fc40002ffe4ff */
[----:B------:R-:W-:Y:S02]  /*0690*/  LEA R44, P0, R46, R44, 0x1 ;  /* 0x0000002c2e2c7211 */ /* 0x000fe400078008ff */
[----:B0-----:R-:W-:Y:S02]  /*06a0*/  LEA R47, P2, R2, R20, 0x1 ;  /* 0x00000014022f7211 */ /* 0x001fe400078408ff */
[----:B------:R-:W-:Y:S01]  /*06b0*/  LEA R49, P3, R9, R22, 0x1 ;  /* 0x0000001609317211 */ /* 0x000fe200078608ff */
[----:B------:R-:W-:Y:S01]  /*06c0*/  HFMA2 R53, -RZ, RZ, 0, 0 ;  /* 0x00000000ff357431 */ /* 0x000fe200000001ff */
[----:B------:R-:W-:Y:S01]  /*06d0*/  LEA.HI.X R46, R46, R45, R3, 0x1, P0 ;  /* 0x0000002d2e2e7211 */ /* 0x000fe200000f0c03 */
[----:B------:R-:W-:Y:S01]  /*06e0*/  IMAD R41, R37, R19, R29 ;  /* 0x0000001325297224 */ /* 0x000fe200078e021d */
[----:B------:R-:W-:Y:S02]  /*06f0*/  LEA.HI.X R48, R2, R21, R48, 0x1, P2 ;  /* 0x0000001502307211 */ /* 0x000fe400010f0c30 */
[----:B------:R-:W-:Y:S01]  /*0700*/  LEA.HI.X R50, R9, R23, R50, 0x1, P3 ;  /* 0x0000001709327211 */ /* 0x000fe200018f0c32 */
[----:B------:R-:W-:Y:S06]  /*0710*/  @!P1 BRA `(.L_x_8668) ;  /* 0x0000003800109947 */ /* 0x000fec0003800000 */
[----:B------:R-:W0:Y:S01]  /*0720*/  S2R R26, SR_TID.X ;  /* 0x00000000001a7919 */ /* 0x000e220000002100 */
[----:B------:R-:W0:Y:S01]  /*0730*/  LDC.64 R4, c[0x0][0x4b8] ;  /* 0x00012e00ff047b82 */ /* 0x000e220000000a00 */
[----:B------:R-:W1:Y:S01]  /*0740*/  LDCU.64 UR10, c[0x0][0x4c0] ;  /* 0x00009800ff0a77ac */ /* 0x000e620008000a00 */
[----:B------:R-:W-:Y:S01]  /*0750*/  MOV R27, RZ ;  /* 0x000000ff001b7202 */ /* 0x000fe20000000f00 */
[----:B------:R-:W-:Y:S01]  /*0760*/  IMAD.MOV.U32 R38, RZ, RZ, RZ ;  /* 0x000000ffff267224 */ /* 0x000fe200078e00ff */
[----:B------:R-:W-:Y:S01]  /*0770*/  MOV R53, RZ ;  /* 0x000000ff00357202 */ /* 0x000fe20000000f00 */
[----:B------:R-:W2:Y:S03]  /*0780*/  LDCU.64 UR6, c[0x0][0x3a0] ;  /* 0x00007400ff0677ac */ /* 0x000ea60008000a00 */
[----:B------:R-:W3:Y:S01]  /*0790*/  S2UR UR5, SR_CgaCtaId ;  /* 0x00000000000579c3 */ /* 0x000ee20000008800 */
[----:B------:R-:W4:Y:S01]  /*07a0*/  LDCU.64 UR8, c[0x0][0x3d8] ;  /* 0x00007b00ff0877ac */ /* 0x000f220008000a00 */
[----:B------:R-:W-:Y:S01]  /*07b0*/  UMOV UR4, 0x400 ;  /* 0x0000040000047882 */ /* 0x000fe20000000000 */
[----:B-1----:R-:W-:-:S02]  /*07c0*/  IMAD R0, R25, UR10, RZ ;  /* 0x0000000a19007c24 */ /* 0x002fc4000f8e02ff */
[C---:B--2---:R-:W-:Y:S01]  /*07d0*/  IMAD.WIDE.U32 R24, R37.reuse, UR6, RZ ;  /* 0x0000000625187c25 */ /* 0x044fe2000f8e00ff */
[----:B------:R-:W1:Y:S03]  /*07e0*/  LDCU UR6, c[0x0][0x394] ;  /* 0x00007280ff0677ac */ /* 0x000e660008000800 */
[----:B----4-:R-:W-:-:S04]  /*07f0*/  IMAD.WIDE.U32 R22, R37, UR8, RZ ;  /* 0x0000000825167c25 */ /* 0x010fc8000f8e00ff */
[----:B0-----:R-:W-:Y:S01]  /*0800*/  IMAD.WIDE.U32 R2, R4, UR18, R26 ;  /* 0x0000001204027c25 */ /* 0x001fe2000f8e001a */
[----:B---3--:R-:W-:Y:S01]  /*0810*/  ULEA UR4, UR5, UR4, 0x18 ;  /* 0x0000000405047291 */ /* 0x008fe2000f8ec0ff */
[C---:B------:R-:W-:Y:S02]  /*0820*/  IADD3 R7, PT, PT, R26.reuse, 0x20, RZ ;  /* 0x000000201a077810 */ /* 0x040fe40007ffe0ff */
[----:B------:R-:W-:Y:S01]  /*0830*/  IMAD R3, R5, UR18, R3 ;  /* 0x0000001205037c24 */ /* 0x000fe2000f8e0203 */
[C---:B------:R-:W-:Y:S01]  /*0840*/  IADD3 R11, PT, PT, R26.reuse, 0x60, RZ ;  /* 0x000000601a0b7810 */ /* 0x040fe20007ffe0ff */
[C---:B------:R-:W-:Y:S01]  /*0850*/  VIADD R9, R26.reuse, 0x40 ;  /* 0x000000401a097836 */ /* 0x040fe20000000000 */
[C---:B------:R-:W-:Y:S01]  /*0860*/  IADD3 R13, PT, PT, R26.reuse, 0x80, RZ ;  /* 0x000000801a0d7810 */ /* 0x040fe20007ffe0ff */
[C---:B------:R-:W-:Y:S01]  /*0870*/  IMAD.WIDE.U32 R20, R35.reuse, UR10, R2 ;  /* 0x0000000a23147c25 */ /* 0x040fe2000f8e0002 */
[C---:B------:R-:W-:Y:S01]  /*0880*/  SHF.L.U32 R3, R26.reuse, 0x3, RZ ;  /* 0x000000031a037819 */ /* 0x040fe200000006ff */
[----:B------:R-:W-:Y:S01]  /*0890*/  UIADD3 UR5, UPT, UPT, UR4, 0x220, URZ ;  /* 0x0000022004057890 */ /* 0x000fe2000fffe0ff */
[C---:B------:R-:W-:Y:S01]  /*08a0*/  IADD3 R15, PT, PT, R26.reuse, 0xa0, RZ ;  /* 0x000000a01a0f7810 */ /* 0x040fe20007ffe0ff */
[C---:B------:R-:W-:Y:S01]  /*08b0*/  VIADD R17, R26.reuse, 0xc0 ;  /* 0x000000c01a117836 */ /* 0x040fe20000000000 */
[C---:B------:R-:W-:Y:S01]  /*08c0*/  IADD3 R19, PT, PT, R26.reuse, 0xe0, RZ ;  /* 0x000000e01a137810 */ /* 0x040fe20007ffe0ff */
[----:B------:R-:W-:Y:S01]  /*08d0*/  IMAD R33, R35, UR11, R0 ;  /* 0x0000000b23217c24 */ /* 0x000fe2000f8e0200 */
[----:B------:R-:W-:Y:S01]  /*08e0*/  LOP3.LUT R5, R3, 0x1f00, RZ, 0xc0, !PT ;  /* 0x00001f0003057812 */ /* 0x000fe200078ec0ff */
[C---:B------:R-:W-:Y:S01]  /*08f0*/  IMAD R43, R37.reuse, UR7, R25 ;  /* 0x00000007252b7c24 */ /* 0x040fe2000f8e0219 */
[C---:B------:R-:W-:Y:S01]  /*0900*/  LEA.HI R54, R26.reuse, R26, RZ, 0x1b ;  /* 0x0000001a1a367211 */ /* 0x040fe200078fd8ff */
[----:B------:R-:W-:Y:S01]  /*0910*/  IMAD R45, R37, UR9, R23 ;  /* 0x00000009252d7c24 */ /* 0x000fe2000f8e0217 */
[-C--:B------:R-:W-:Y:S01]  /*0920*/  LEA.HI R55, R26, R3.reuse, RZ, 0x1e ;  /* 0x000000031a377211 */ /* 0x080fe200078ff0ff */
[----:B------:R-:W-:Y:S01]  /*0930*/  IMAD.IADD R72, R21, 0x1, R33 ;  /* 0x0000000115487824 */ /* 0x000fe200078e0221 */
        /* <DEDUP_REMOVED lines=9> */
[----:B-1----:R-:W-:Y:S02]  /*09d0*/  MOV R51, UR6 ;  /* 0x0000000600337c02 */ /* 0x002fe40008000f00 */
        /* <DEDUP_REMOVED lines=19> */
[----:B------:R-:W-:-:S07]  /*0b10*/  LOP3.LUT R71, R56, 0xe0, RZ, 0xfc, !PT ;  /* 0x000000e038477812 */ /* 0x000fce00078efcff */
.L_x_8692:
        /* <DEDUP_REMOVED lines=9> */
[----:B------:R-:W-:Y:S02]  /*0bb0*/  IADD3.X R5, PT, PT, RZ, R46, RZ, P2, !PT ;  /* 0x0000002eff057210 */ /* 0x000fe400017fe4ff */
[----:B------:R-:W-:Y:S02]  /*0bc0*/  IADD3.X R7, PT, PT, RZ, R48, RZ, P3, !PT ;  /* 0x00000030ff077210 */ /* 0x000fe40001ffe4ff */
[----:B0-----:R-:W-:Y:S02]  /*0bd0*/  IADD3 R74, PT, PT, -R18, UR4, RZ ;  /* 0x00000004124a7c10 */ /* 0x001fe4000fffe1ff */
[----:B------:R-:W-:Y:S02]  /*0be0*/  PRMT R9, RZ, 0x7610, R9 ;  /* 0x00007610ff097816 */ /* 0x000fe40000000009 */
        /* <DEDUP_REMOVED lines=12> */
[----:B--2---:R-:W2:Y:S01]  /*0cb0*/  @!P6 LDG.E.U16 R0, desc[UR16][R2.64] ;  /* 0x000000100200e981 */ /* 0x004ea2000c1e1500 */
[-C--:B------:R-:W-:Y:S02]  /*0cc0*/  ISETP.GE.AND P6, PT, R71, R74.reuse, PT ;  /* 0x0000004a4700720c */ /* 0x080fe40003fc6270 */
[----:B------:R-:W-:Y:S01]  /*0cd0*/  PRMT R13, RZ, 0x7610, R13 ;  /* 0x00007610ff0d7816 */ /* 0x000fe2000000000d */
[----:B---3--:R-:W3:Y:S01]  /*0ce0*/  @!P0 LDG.E.U16 R9, desc[UR16][R2.64+0x40] ;  /* 0x0000401002098981 */ /* 0x008ee2000c1e1500 */
[----:B------:R-:W-:Y:S01]  /*0cf0*/  PRMT R14, RZ, 0x7610, R14 ;  /* 0x00007610ff0e7816 */ /* 0x000fe2000000000e */
        /* <DEDUP_REMOVED lines=8> */
[----:B------:R-:W4:Y:S04]  /*0d80*/  @!P5 LDG.E.U16 R13, desc[UR16][R2.64+0x180] ;  /* 0x00018010020dd981 */ /* 0x000f28000c1e1500 */
[----:B------:R0:W4:Y:S01]  /*0d90*/  @!P6 LDG.E.U16 R14, desc[UR16][R2.64+0x1c0] ;  /* 0x0001c010020ee981 */ /* 0x000122000c1e1500 */
[----:B-1----:R-:W-:Y:S01]  /*0da0*/  ULEA UR5, UR5, UR4, 0x18 ;  /* 0x0000000405057291 */ /* 0x002fe2000f8ec0ff */
[----:B------:R-:W-:Y:S01]  /*0db0*/  ISETP.GE.AND P0, PT, R56, R74, PT ;  /* 0x0000004a3800720c */ /* 0x000fe20003f06270 */
[----:B------:R-:W1:Y:S01]  /*0dc0*/  LDCU UR4, c[0x0][0x38c] ;  /* 0x00007180ff0477ac */ /* 0x000e620008000800 */
[----:B------:R-:W-:-:S02]  /*0dd0*/  PRMT R16, RZ, 0x7610, R16 ;  /* 0x00007610ff107816 */ /* 0x000fc40000000010 */
[C---:B0-----:R-:W-:Y:S01]  /*0de0*/  IADD3 R15, PT, PT, R78.reuse, 0x20, RZ ;  /* 0x000000204e0f7810 */ /* 0x041fe20007ffe0ff */
[C---:B------:R-:W-:Y:S01]  /*0df0*/  VIADD R17, R78.reuse, 0x40 ;  /* 0x000000404e117836 */ /* 0x040fe20000000000 */
[CC--:B------:R-:W-:Y:S01]  /*0e00*/  LEA.HI.SX32 R75, R78.reuse, R78.reuse, 0x1b ;  /* 0x0000004e4e4b7211 */ /* 0x0c0fe200078fdaff */
[----:B------:R-:W-:Y:S01]  /*0e10*/  VIADD R33, R78, 0xc0 ;  /* 0x000000c04e217836 */ /* 0x000fe20000000000 */
        /* <DEDUP_REMOVED lines=19> */
[----:B------:R-:W-:Y:S02]  /*0f50*/  PRMT R2, RZ, 0x7610, R2 ;  /* 0x00007610ff027816 */ /* 0x000fe40000000002 */
[----:B------:R-:W-:Y:S01]  /*0f60*/  PRMT R3, RZ, 0x7610, R3 ;  /* 0x00007610ff037816 */ /* 0x000fe20000000003 */
[----:B--2---:R0:W-:Y:S04]  /*0f70*/  STS.U16 [R75], R0 ;  /* 0x000000004b007388 */ /* 0x0041e80000000400 */
[----:B---3--:R2:W-:Y:S01]  /*0f80*/  STS.U16 [R76+0x40], R9 ;  /* 0x000040094c007388 */ /* 0x0085e20000000400 */
[----:B0-----:R-:W-:-:S03]  /*0f90*/  SHF.L.U32 R0, R78, 0x3, RZ ;  /* 0x000000034e007819 */ /* 0x001fc600000006ff */
[----:B----4-:R0:W-:Y:S01]  /*0fa0*/  STS.U16 [R77+0x80], R8 ;  /* 0x000080084d007388 */ /* 0x0101e20000000400 */
[----:B------:R-:W-:-:S03]  /*0fb0*/  LEA.HI.SX32 R84, R0, R0, 0x1b ;  /* 0x0000000000547211 */ /* 0x000fc600078fdaff */
[----:B------:R3:W-:Y:S01]  /*0fc0*/  STS.U16 [R79+0xc0], R10 ;  /* 0x0000c00a4f007388 */ /* 0x0007e20000000400 */
[----:B--2---:R-:W-:Y:S02]  /*0fd0*/  PRMT R9, RZ, 0x7610, R9 ;  /* 0x00007610ff097816 */ /* 0x004fe40000000009 */
[----:B------:R-:W-:Y:S01]  /*0fe0*/  LEA R84, R84, UR5, 0x1 ;  /* 0x0000000554547c11 */ /* 0x000fe2000f8e08ff */
[----:B------:R2:W-:Y:S01]  /*0ff0*/  STS.U16 [R80+0x100], R11 ;  /* 0x0001000b50007388 */ /* 0x0005e20000000400 */
[----:B------:R-:W-:Y:S02]  /*1000*/  PRMT R0, RZ, 0x7610, R0 ;  /* 0x00007610ff007816 */ /* 0x000fe40000000000 */
[----:B0-----:R-:W-:Y:S01]  /*1010*/  PRMT R8, RZ, 0x7610, R8 ;  /* 0x00007610ff087816 */ /* 0x001fe20000000008 */
[----:B------:R-:W-:Y:S01]  /*1020*/  STS.U16 [R81+0x140], R12 ;  /* 0x0001400c51007388 */ /* 0x000fe20000000400 */
[----:B---3--:R-:W-:-:S03]  /*1030*/  PRMT R10, RZ, 0x7610, R10 ;  /* 0x00007610ff0a7816 */ /* 0x008fc6000000000a */
[----:B------:R0:W-:Y:S01]  /*1040*/  STS.U16 [R82+0x180], R13 ;  /* 0x0001800d52007388 */ /* 0x0001e20000000400 */
[----:B--2---:R-:W-:-:S03]  /*1050*/  PRMT R11, RZ, 0x7610, R11 ;  /* 0x00007610ff0b7816 */ /* 0x004fc6000000000b */
[----:B------:R2:W-:Y:S01]  /*1060*/  STS.U16 [R83+0x1c0], R14 ;  /* 0x0001c00e53007388 */ /* 0x0005e20000000400 */
[----:B------:R-:W-:-:S03]  /*1070*/  NOP ;  /* 0x0000000000007918 */ /* 0x000fc60000000000 */
[----:B------:R-:W3:Y:S04]  /*1080*/  LDS.U16 R93, [R84] ;  /* 0x00000000545d7984 */ /* 0x000ee80000000400 */
[----:B------:R-:W4:Y:S04]  /*1090*/  LDS.U16 R94, [R84+0x2] ;  /* 0x00000200545e7984 */ /* 0x000f280000000400 */
[----:B------:R-:W1:Y:S04]  /*10a0*/  LDS.U16 R96, [R84+0x4] ;  /* 0x0000040054607984 */ /* 0x000e680000000400 */
[----:B------:R-:W1:Y:S04]  /*10b0*/  LDS.U16 R97, [R84+0x6] ;  /* 0x0000060054617984 */ /* 0x000e680000000400 */
[----:B------:R-:W1:Y:S04]  /*10c0*/  LDS.U16 R99, [R84+0x8] ;  /* 0x0000080054637984 */ /* 0x000e680000000400 */
[----:B------:R-:W1:Y:S04]  /*10d0*/  LDS.U16 R100, [R84+0xa] ;  /* 0x00000a0054647984 */ /* 0x000e680000000400 */
[----:B------:R-:W1:Y:S04]  /*10e0*/  LDS.U16 R101, [R84+0xc] ;  /* 0x00000c0054657984 */ /* 0x000e680000000400 */
[----:B------:R-:W1:Y:S01]  /*10f0*/  LDS.U16 R103, [R84+0xe] ;  /* 0x00000e0054677984 */ /* 0x000e620000000400 */
[----:B------:R-:W-:Y:S06]  /*1100*/  BAR.SYNC.DEFER_BLOCKING 0x0 ;  /* 0x0000000000007b1d */ /* 0x000fec0000010000 */
[----:B------:R-:W3:Y:S01]  /*1110*/  @!P0 LDG.E.U16 R2, desc[UR16][R4.64] ;  /* 0x0000001004028981 */ /* 0x000ee2000c1e1500 */
[----:B------:R-:W-:-:S03]  /*1120*/  ISETP.NE.AND P0, PT, R32, RZ, PT ;  /* 0x000000ff2000720c */ /* 0x000fc60003f05270 */
[----:B------:R-:W4:Y:S04]  /*1130*/  @!P1 LDG.E.U16 R8, desc[UR16][R4.64+0x80] ;  /* 0x0000801004089981 */ /* 0x000f28000c1e1500 */
[----:B------:R-:W4:Y:S04]  /*1140*/  @!P2 LDG.E.U16 R16, desc[UR16][R4.64+0xc0] ;  /* 0x0000c0100410a981 */ /* 0x000f28000c1e1500 */
[----:B------:R-:W4:Y:S04]  /*1150*/  @!P3 LDG.E.U16 R9, desc[UR16][R4.64+0x100] ;  /* 0x000100100409b981 */ /* 0x000f28000c1e1500 */
[----:B------:R-:W4:Y:S01]  /*1160*/  @!P0 LDG.E.U16 R3, desc[UR16][R4.64+0x40] ;  /* 0x0000401004038981 */ /* 0x000f22000c1e1500 */
[----:B0-----:R-:W-:-:S03]  /*1170*/  P2R R13, PR, RZ, 0x1 ;  /* 0x00000001ff0d7803 */ /* 0x001fc60000000000 */
[----:B------:R-:W4:Y:S04]  /*1180*/  @!P4 LDG.E.U16 R0, desc[UR16][R4.64+0x140] ;  /* 0x000140100400c981 */ /* 0x000f28000c1e1500 */
[----:B------:R-:W4:Y:S04]  /*1190*/  @!P5 LDG.E.U16 R11, desc[UR16][R4.64+0x180] ;  /* 0x00018010040bd981 */ /* 0x000f28000c1e1500 */
[----:B------:R-:W4:Y:S01]  /*11a0*/  @!P6 LDG.E.U16 R10, desc[UR16][R4.64+0x1c0] ;  /* 0x0001c010040ae981 */ /* 0x000f22000c1e1500 */
[----:B------:R-:W-:Y:S02]  /*11b0*/  ISETP.GE.AND P0, PT, R56, R74, PT ;  /* 0x0000004a3800720c */ /* 0x000fe40003f06270 */
[----:B--2---:R-:W-:-:S02]  /*11c0*/  PRMT R14, RZ, 0x7610, R14 ;  /* 0x00007610ff0e7816 */ /* 0x004fc4000000000e */
[----:B------:R-:W-:Y:S02]  /*11d0*/  PRMT R15, RZ, 0x7610, R15 ;  /* 0x00007610ff0f7816 */ /* 0x000fe4000000000f */
[----:B------:R-:W-:Y:S02]  /*11e0*/  PRMT R17, RZ, 0x7610, R17 ;  /* 0x00007610ff117816 */ /* 0x000fe40000000011 */
[----:B------:R-:W-:Y:S01]  /*11f0*/  PRMT R32, RZ, 0x7610, R32 ;  /* 0x00007610ff207816 */ /* 0x000fe20000000020 */
[----:B---3--:R-:W-:Y:S04]  /*1200*/  STS.U16 [R75], R2 ;  /* 0x000000024b007388 */ /* 0x008fe80000000400 */
[----:B----4-:R-:W-:Y:S04]  /*1210*/  STS.U16 [R76+0x40], R3 ;  /* 0x000040034c007388 */ /* 0x010fe80000000400 */
        /* <DEDUP_REMOVED lines=29> */
[----:B------:R-:W-:-:S02]  /*13f0*/  HADD2.F32 R93, -RZ, R93.H0_H0 ;  /* 0x2000005dff5d7230 */ /* 0x000fc40000004100 */
[----:B------:R-:W-:Y:S02]  /*1400*/  HADD2.F32 R94, -RZ, R94.H0_H0 ;  /* 0x2000005eff5e7230 */ /* 0x000fe40000004100 */
[----:B-1----:R-:W-:Y:S02]  /*1410*/  HADD2.F32 R96, -RZ, R96.H0_H0 ;  /* 0x20000060ff607230 */ /* 0x002fe40000004100 */
[----:B------:R-:W-:Y:S02]  /*1420*/  HADD2.F32 R97, -RZ, R97.H0_H0 ;  /* 0x20000061ff617230 */ /* 0x000fe40000004100 */
[----:B------:R-:W-:Y:S02]  /*1430*/  HADD2.F32 R99, -RZ, R99.H0_H0 ;  /* 0x20000063ff637230 */ /* 0x000fe40000004100 */
[----:B------:R-:W-:Y:S01]  /*1440*/  HADD2.F32 R100, -RZ, R100.H0_H0 ;  /* 0x20000064ff647230 */ /* 0x000fe20000004100 */
[----:B------:R-:W-:Y:S01]  /*1450*/  UISETP.GE.AND UP0, UPT, UR4, 0x1, UPT ;  /* 0x000000010400788c */ /* 0x000fe2000bf06270 */
[----:B------:R-:W-:-:S02]  /*1460*/  HADD2.F32 R101, -RZ, R101.H0_H0 ;  /* 0x20000065ff657230 */ /* 0x000fc40000004100 */
[----:B------:R-:W-:Y:S01]  /*1470*/  HADD2.F32 R103, -RZ, R103.H0_H0 ;  /* 0x20000067ff677230 */ /* 0x000fe20000004100 */
[----:B------:R-:W-:Y:S02]  /*1480*/  MOV R85, RZ ;  /* 0x000000ff00557202 */ /* 0x000fe40000000f00 */
[----:B------:R-:W-:Y:S02]  /*1490*/  CS2R R86, SRZ ;  /* 0x0000000000567805 */ /* 0x000fe4000001ff00 */
[----:B------:R-:W-:Y:S02]  /*14a0*/  CS2R R88, SRZ ;  /* 0x0000000000587805 */ /* 0x000fe4000001ff00 */
[----:B------:R-:W-:Y:S01]  /*14b0*/  CS2R R90, SRZ ;  /* 0x00000000005a7805 */ /* 0x000fe2000001ff00 */
[----:B------:R-:W-:Y:S01]  /*14c0*/  IMAD.MOV.U32 R92, RZ, RZ, RZ ;  /* 0x000000ffff5c7224 */ /* 0x000fe200078e00ff */
        /* <DEDUP_REMOVED lines=46> */
[C---:B------:R-:W-:Y:S01]  /*17b0*/  ISETP.NE.AND P1, PT, R51.reuse, 0x1, PT ;  /* 0x000000013300780c */ /* 0x040fe20003f25270 */
[----:B------:R-:W-:Y:S01]  /*17c0*/  HADD2.F32 R33, -RZ, R8.H0_H0 ;  /* 0x20000008ff217230 */ /* 0x000fe20000004100 */
[----:B------:R-:W-:Y:S01]  /*17d0*/  SHF.L.U32 R127, R51, 0x8, RZ ;  /* 0x00000008337f7819 */ /* 0x000fe200000006ff */
[----:B------:R-:W-:Y:S01]  /*17e0*/  HADD2.F32 R123, -RZ, R9.H0_H0 ;  /* 0x20000009ff7b7230 */ /* 0x000fe20000004100 */
[----:B------:R-:W-:Y:S01]  /*17f0*/  IADD3 R16, P2, PT, R18, R20, RZ ;  /* 0x0000001412107210 */ /* 0x000fe20007f5e0ff */
[----:B------:R-:W-:Y:S01]  /*1800*/  HADD2.F32 R35, -RZ, R12.H0_H0 ;  /* 0x2000000cff237230 */ /* 0x000fe20000004100 */
[----:B------:R-:W1:Y:S01]  /*1810*/  LDC.64 R8, c[0x0][0x450] ;  /* 0x00011400ff087b82 */ /* 0x000e620000000a00 */
[----:B------:R-:W-:-:S02]  /*1820*/  HADD2.F32 R125, -RZ, R11.H0_H0 ;  /* 0x2000000bff7d7230 */ /* 0x000fc40000004100 */
[--C-:B------:R-:W-:Y:S01]  /*1830*/  FADD.FTZ R120, R17, R36.reuse ;  /* 0x0000002411787221 */ /* 0x100fe20000010000 */
[----:B------:R-:W-:Y:S02]  /*1840*/  HADD2.F32 R117, -RZ, R2.H0_H0 ;  /* 0x20000002ff757230 */ /* 0x000fe40000004100 */
[--C-:B------:R-:W-:Y:S01]  /*1850*/  FADD.FTZ R121, R121, R36.reuse ;  /* 0x0000002479797221 */ /* 0x100fe20000010000 */
[----:B------:R-:W-:Y:S02]  /*1860*/  HADD2.F32 R3, -RZ, R3.H0_H0 ;  /* 0x20000003ff037230 */ /* 0x000fe40000004100 */
[--C-:B------:R-:W-:Y:S01]  /*1870*/  FADD.FTZ R124, R33, R36.reuse ;  /* 0x00000024217c7221 */ /* 0x100fe20000010000 */
[--C-:B------:R-:W-:Y:S01]  /*1880*/  FADD.FTZ R123, R123, R36.reuse ;  /* 0x000000247b7b7221 */ /* 0x100fe20000010000 */
[----:B------:R-:W2:Y:S01]  /*1890*/  LDC.64 R12, c[0x0][0x440] ;  /* 0x00011000ff0c7b82 */ /* 0x000ea20000000a00 */
[--C-:B------:R-:W-:Y:S01]  /*18a0*/  FADD.FTZ R117, R117, R36.reuse ;  /* 0x0000002475757221 */ /* 0x100fe20000010000 */
[--C-:B------:R-:W-:Y:S01]  /*18b0*/  FADD.FTZ R122, R3, R36.reuse ;  /* 0x00000024037a7221 */ /* 0x100fe20000010000 */
[--C-:B------:R-:W-:Y:S01]  /*18c0*/  FADD.FTZ R126, R35, R36.reuse ;  /* 0x00000024237e7221 */ /* 0x100fe20000010000 */
[----:B------:R-:W-:Y:S01]  /*18d0*/  FADD.FTZ R125, R125, R36 ;  /* 0x000000247d7d7221 */ /* 0x000fe20000010000 */
[----:B------:R-:W-:Y:S01]  /*18e0*/  ISETP.GE.AND P0, PT, R56, R74, PT ;  /* 0x0000004a3800720c */ /* 0x000fe20003f06270 */
[----:B------:R-:W-:Y:S01]  /*18f0*/  IMAD.MOV.U32 R85, RZ, RZ, RZ ;  /* 0x000000ffff557224 */ /* 0x000fe200078e00ff */
[----:B------:R-:W-:Y:S01]  /*1900*/  LOP3.LUT R170, R18, 0x100, RZ, 0xc0, !PT ;  /* 0x0000010012aa7812 */ /* 0x000fe200078ec0ff */
[----:B------:R-:W3:Y:S01]  /*1910*/  LDC.64 R10, c[0x0][0x3c0] ;  /* 0x0000f000ff0a7b82 */ /* 0x000ee20000000a00 */
[----:B------:R-:W-:Y:S01]  /*1920*/  IADD3 R115, PT, PT, R51, -0x2, RZ ;  /* 0xfffffffe33737810 */ /* 0x000fe20007ffe0ff */
[----:B------:R-:W-:Y:S01]  /*1930*/  FMUL.FTZ R128, R120, R93 ;  /* 0x0000005d78807220 */ /* 0x000fe20000410000 */
[----:B------:R-:W-:Y:S01]  /*1940*/  IADD3 R171, PT, PT, R18, R26, RZ ;  /* 0x0000001a12ab7210 */ /* 0x000fe20007ffe0ff */
[----:B------:R-:W-:Y:S01]  /*1950*/  FMUL.FTZ R129, R117, R94 ;  /* 0x0000005e75817220 */ /* 0x000fe20000410000 */
[----:B------:R-:W-:Y:S01]  /*1960*/  ISETP.EQ.AND P1, PT, R26, RZ, P1 ;  /* 0x000000ff1a00720c */ /* 0x000fe20000f22270 */
[----:B------:R-:W-:Y:S01]  /*1970*/  FMUL.FTZ R130, R122, R96 ;  /* 0x000000607a827220 */ /* 0x000fe20000410000 */
[----:B------:R-:W-:Y:S01]  /*1980*/  LOP3.LUT R127, R127, 0x100, RZ, 0xc0, !PT ;  /* 0x000001007f7f7812 */ /* 0x000fe200078ec0ff */
[----:B------:R-:W4:Y:S01]  /*1990*/  LDC.64 R6, c[0x0][0x3e0] ;  /* 0x0000f800ff067b82 */ /* 0x000f220000000a00 */
[----:B------:R-:W-:Y:S01]  /*19a0*/  IADD3.X R17, PT, PT, RZ, R72, RZ, P2, !PT ;  /* 0x00000048ff117210 */ /* 0x000fe200017fe4ff */
        /* <DEDUP_REMOVED lines=11> */
.L_x_8691:
[----:B------:R-:W-:Y:S01]  /*1a60*/  HFMA2 R3, -RZ, RZ, 0, 0 ;  /* 0x00000000ff037431 */ /* 0x000fe200000001ff */
[----:B------:R-:W-:Y:S02]  /*1a70*/  MOV R2, R56 ;  /* 0x0000003800027202 */ /* 0x000fe40000000f00 */
[-C--:B------:R-:W-:Y:S02]  /*1a80*/  ISETP.GE.AND P3, PT, R65, R74.reuse, PT ;  /* 0x0000004a4100720c */ /* 0x080fe40003f66270 */
[----:B------:R-:W-:Y:S01]  /*1a90*/  ISETP.GE.AND P5, PT, R66, R74, PT ;  /* 0x0000004a4200720c */ /* 0x000fe20003fa6270 */
[----:B0--3--:R-:W-:-:S04]  /*1aa0*/  IMAD.WIDE.U32 R32, R10, UR4, R2 ;  /* 0x000000040a207c25 */ /* 0x009fc8000f8e0002 */
[----:B------:R-:W-:Y:S01]  /*1ab0*/  IMAD R3, R11, UR4, R33 ;  /* 0x000000040b037c24 */ /* 0x000fe2000f8e0221 */
[----:B------:R-:W-:-:S04]  /*1ac0*/  LEA R2, P2, R32, R49, 0x1 ;  /* 0x0000003120027211 */ /* 0x000fc800078408ff */
[----:B------:R-:W-:-:S05]  /*1ad0*/  LEA.HI.X R3, R32, R50, R3, 0x1, P2 ;  /* 0x0000003220037211 */ /* 0x000fca00010f0c03 */
[----:B------:R-:W3:Y:S04]  /*1ae0*/  @!P0 LDG.E.U16 R136, desc[UR16][R2.64] ;  /* 0x0000001002888981 */ /* 0x000ee8000c1e1500 */
[----:B------:R-:W5:Y:S04]  /*1af0*/  @!P3 LDG.E.U16 R119, desc[UR16][R2.64+0x40] ;  /* 0x000040100277b981 */ /* 0x000f68000c1e1500 */
[----:B------:R-:W4:Y:S01]  /*1b00*/  @!P5 LDG.E.U16 R118, desc[UR16][R2.64+0x80] ;  /* 0x000080100276d981 */ /* 0x000f22000c1e1500 */
[----:B------:R-:W-:Y:S01]  /*1b10*/  MOV R33, R43 ;  /* 0x0000002b00217202 */ /* 0x000fe20000000f00 */
[----:B------:R-:W-:-:S02]  /*1b20*/  IMAD.MOV.U32 R32, RZ, RZ, R24 ;  /* 0x000000ffff207224 */ /* 0x000fc400078e0018 */
[----:B------:R-:W-:Y:S01]  /*1b30*/  HFMA2 R138, -RZ, RZ, 0, 0 ;  /* 0x00000000ff8a7431 */ /* 0x000fe200000001ff */
[----:B------:R-:W-:Y:S01]  /*1b40*/  ISETP.GE.AND P2, PT, R67, R74, PT ;  /* 0x0000004a4300720c */ /* 0x000fe20003f46270 */
[----:B0-----:R-:W-:Y:S01]  /*1b50*/  IMAD.WIDE.U32 R34, R14, UR4, R32 ;  /* 0x000000040e227c25 */ /* 0x001fe2000f8e0020 */
[----:B------:R-:W-:-:S03]  /*1b60*/  MOV R140, RZ ;  /* 0x000000ff008c7202 */ /* 0x000fc60000000f00 */
[----:B------:R-:W-:Y:S01]  /*1b70*/  IMAD R33, R15, UR4, R35 ;  /* 0x000000040f217c24 */ /* 0x000fe2000f8e0223 */
[----:B--2---:R-:W-:-:S04]  /*1b80*/  LEA R32, P4, R34, R12, 0x2 ;  /* 0x0000000c22207211 */ /* 0x004fc800078810ff */
[----:B------:R-:W-:Y:S02]  /*1b90*/  LEA.HI.X R33, R34, R13, R33, 0x2, P4 ;  /* 0x0000000d22217211 */ /* 0x000fe400020f1421 */
[-C--:B------:R-:W-:Y:S01]  /*1ba0*/  ISETP.GE.AND P4, PT, R68, R74.reuse, PT ;  /* 0x0000004a4400720c */ /* 0x080fe20003f86270 */
[----:B------:R-:W2:Y:S01]  /*1bb0*/  @!P2 LDG.E.U16 R35, desc[UR16][R2.64+0xc0] ;  /* 0x0000c0100223a981 */ /* 0x000ea2000c1e1500 */
[----:B------:R-:W-:-:S11]  /*1bc0*/  ISETP.GE.AND P6, PT, R70, R74, PT ;  /* 0x0000004a4600720c */ /* 0x000fd60003fc6270 */
[----:B------:R-:W2:Y:S04]  /*1bd0*/  @!P4 LDG.E.U16 R137, desc[UR16][R2.64+0x100] ;  /* 0x000100100289c981 */ /* 0x000ea8000c1e1500 */
[----:B------:R-:W2:Y:S01]  /*1be0*/  @!P6 LDG.E.U16 R139, desc[UR16][R2.64+0x180] ;  /* 0x00018010028be981 */ /* 0x000ea2000c1e1500 */
[----:B---3--:R-:W-:-:S03]  /*1bf0*/  @!P0 PRMT R138, R136, 0x5410, RZ ;  /* 0x00005410888a8816 */ /* 0x008fc600000000ff */
[----:B------:R-:W3:Y:S01]  /*1c00*/  LDG.E R136, desc[UR16][R32.64] ;  /* 0x0000001020887981 */ /* 0x000ee2000c1e1900 */
[----:B-----5:R-:W-:Y:S02]  /*1c10*/  @!P3 PRMT R138, R138, 0x5410, R119 ;  /* 0x000054108a8ab816 */ /* 0x020fe40000000077 */
[-C--:B------:R-:W-:Y:S02]  /*1c20*/  ISETP.GE.AND P3, PT, R69, R74.reuse, PT ;  /* 0x0000004a4500720c */ /* 0x080fe40003f66270 */
[----:B----4-:R-:W-:Y:S02]  /*1c30*/  @!P5 PRMT R140, R118, 0x5410, RZ ;  /* 0x00005410768cd816 */ /* 0x010fe400000000ff */
[----:B------:R-:W-:-:S09]  /*1c40*/  ISETP.GE.AND P5, PT, R71, R74, PT ;  /* 0x0000004a4700720c */ /* 0x000fd20003fa6270 */
[----:B------:R-:W4:Y:S04]  /*1c50*/  @!P3 LDG.E.U16 R142, desc[UR16][R2.64+0x140] ;  /* 0x00014010028eb981 */ /* 0x000f28000c1e1500 */
[----:B------:R0:W5:Y:S02]  /*1c60*/  @!P5 LDG.E.U16 R144, desc[UR16][R2.64+0x1c0] ;  /* 0x0001c0100290d981 */ /* 0x000164000c1e1500 */
[----:B0-----:R-:W-:Y:S01]  /*1c70*/  MOV R3, R45 ;  /* 0x0000002d00037202 */ /* 0x001fe20000000f00 */
[----:B------:R-:W-:-:S04]  /*1c80*/  IMAD.MOV.U32 R2, RZ, RZ, R22 ;  /* 0x000000ffff027224 */ /* 0x000fc800078e0016 */
[----:B------:R-:W-:-:S04]  /*1c90*/  IMAD.WIDE.U32 R118, R6, UR4, R2 ;  /* 0x0000000406767c25 */ /* 0x000fc8000f8e0002 */
[----:B------:R-:W-:Y:S01]  /*1ca0*/  HFMA2 R3, -RZ, RZ, 0, 0 ;  /* 0x00000000ff037431 */ /* 0x000fe200000001ff */
[----:B--2---:R-:W-:Y:S01]  /*1cb0*/  @!P2 PRMT R140, R140, 0x5410, R35 ;  /* 0x000054108c8ca816 */ /* 0x004fe20000000023 */
[--C-:B------:R-:W-:Y:S01]  /*1cc0*/  IMAD R35, R7, UR4, R119.reuse ;  /* 0x0000000407237c24 */ /* 0x100fe2000f8e0277 */
[----:B-1----:R-:W-:Y:S02]  /*1cd0*/  LEA R34, P2, R118, R8, 0x2 ;  /* 0x0000000876227211 */ /* 0x002fe400078410ff */
[----:B------:R-:W-:Y:S02]  /*1ce0*/  @!P4 PRMT R3, R137, 0x5410, RZ ;  /* 0x000054108903c816 */ /* 0x000fe400000000ff */
[----:B------:R-:W-:Y:S02]  /*1cf0*/  MOV R33, RZ ;  /* 0x000000ff00217202 */ /* 0x000fe40000000f00 */
[----:B------:R-:W-:Y:S02]  /*1d00*/  @!P6 PRMT R33, R139, 0x5410, RZ ;  /* 0x000054108b21e816 */ /* 0x000fe400000000ff */
[----:B------:R-:W-:-:S02]  /*1d10*/  PRMT R119, R138, 0x7632, R119 ;  /* 0x000076328a777816 */ /* 0x000fc40000000077 */
[----:B------:R-:W-:Y:S02]  /*1d20*/  LEA.HI.X R35, R118, R9, R35, 0x2, P2 ;  /* 0x0000000976237211 */ /* 0x000fe400010f1423 */
[----:B------:R-:W-:Y:S01]  /*1d30*/  PRMT R118, R140, 0x7632, R118 ;  /* 0x000076328c767816 */ /* 0x000fe20000000076 */
[----:B------:R-:W-:Y:S04]  /*1d40*/  STS.U16 [R75], R138 ;  /* 0x0000008a4b007388 */ /* 0x000fe80000000400 */
[----:B------:R-:W-:Y:S04]  /*1d50*/  STS.U16 [R76+0x40], R119 ;  /* 0x000040774c007388 */ /* 0x000fe80000000400 */
[----:B------:R0:W-:Y:S04]  /*1d60*/  STS.U16 [R77+0x80], R140 ;  /* 0x0000808c4d007388 */ /* 0x0001e80000000400 */
[----:B------:R1:W-:Y:S01]  /*1d70*/  STS.U16 [R79+0xc0], R118 ;  /* 0x0000c0764f007388 */ /* 0x0003e20000000400 */
[----:B----4-:R-:W-:-:S02]  /*1d80*/  @!P3 PRMT R3, R3, 0x5410, R142 ;  /* 0x000054100303b816 */ /* 0x010fc4000000008e */
[----:B-----5:R-:W-:Y:S02]  /*1d90*/  @!P5 PRMT R33, R33, 0x5410, R144 ;  /* 0x000054102121d816 */ /* 0x020fe40000000090 */
[----:B------:R-:W-:Y:S02]  /*1da0*/  PRMT R32, R3, 0x7632, R32 ;  /* 0x0000763203207816 */ /* 0x000fe40000000020 */
[----:B------:R-:W-:Y:S01]  /*1db0*/  PRMT R139, R33, 0x7632, R139 ;  /* 0x00007632218b7816 */ /* 0x000fe2000000008b */
[----:B------:R2:W-:Y:S04]  /*1dc0*/  STS.U16 [R80+0x100], R3 ;  /* 0x0001000350007388 */ /* 0x0005e80000000400 */
[----:B------:R-:W-:Y:S04]  /*1dd0*/  STS.U16 [R81+0x140], R32 ;  /* 0x0001402051007388 */ /* 0x000fe80000000400 */
[----:B------:R-:W-:Y:S04]  /*1de0*/  STS.U16 [R82+0x180], R33 ;  /* 0x0001802152007388 */ /* 0x000fe80000000400 */
[----:B------:R4:W-:Y:S01]  /*1df0*/  STS.U16 [R83+0x1c0], R139 ;  /* 0x0001c08b53007388 */ /* 0x0009e20000000400 */
[----:B------:R-:W-:-:S03]  /*1e00*/  NOP ;  /* 0x0000000000007918 */ /* 0x000fc60000000000 */
[----:B------:R5:W4:Y:S04]  /*1e10*/  LDG.E R149, desc[UR16][R34.64] ;  /* 0x0000001022957981 */ /* 0x000b28000c1e1900 */
[----:B------:R-:W4:Y:S04]  /*1e20*/  LDS.U16 R141, [R84] ;  /* 0x00000000548d7984 */ /* 0x000f280000000400 */
[----:B------:R-:W4:Y:S04]  /*1e30*/  LDS.U16 R142, [R84+0x2] ;  /* 0x00000200548e7984 */ /* 0x000f280000000400 */
[----:B------:R-:W4:Y:S04]  /*1e40*/  LDS.U16 R143, [R84+0x4] ;  /* 0x00000400548f7984 */ /* 0x000f280000000400 */
[----:B------:R-:W4:Y:S04]  /*1e50*/  LDS.U16 R144, [R84+0x6] ;  /* 0x0000060054907984 */ /* 0x000f280000000400 */
[----:B------:R-:W4:Y:S04]  /*1e60*/  LDS.U16 R145, [R84+0x8] ;  /* 0x0000080054917984 */ /* 0x000f280000000400 */
[----:B------:R-:W4:Y:S04]  /*1e70*/  LDS.U16 R146, [R84+0xa] ;  /* 0x00000a0054927984 */ /* 0x000f280000000400 */
[----:B------:R-:W4:Y:S04]  /*1e80*/  LDS.U16 R147, [R84+0xc] ;  /* 0x00000c0054937984 */ /* 0x000f280000000400 */
[----:B------:R-:W4:Y:S01]  /*1e90*/  LDS.U16 R148, [R84+0xe] ;  /* 0x00000e0054947984 */ /* 0x000f220000000400 */
[----:B------:R-:W4:Y:S01]  /*1ea0*/  S2UR UR6, SR_CgaCtaId ;  /* 0x00000000000679c3 */ /* 0x000f220000008800 */
[----:B---3--:R-:W-:-:S04]  /*1eb0*/  FMUL.FTZ R2, R136, 1.4426950216293334961 ;  /* 0x3fb8aa3b88027820 */ /* 0x008fc80000410000 */
[-C--:B0-----:R-:W-:Y:S01]  /*1ec0*/  FMUL.FTZ R140, R120, R2.reuse ;  /* 0x00000002788c7220 */ /* 0x081fe20000410000 */
[-C--:B------:R-:W-:Y:S01]  /*1ed0*/  FMUL.FTZ R137, R117, R2.reuse ;  /* 0x0000000275897220 */ /* 0x080fe20000410000 */
[-C--:B------:R-:W-:Y:S01]  /*1ee0*/  FMUL.FTZ R138, R122, R2.reuse ;  /* 0x000000027a8a7220 */ /* 0x080fe20000410000 */
[----:B-1----:R-:W-:-:S03]  /*1ef0*/  FMUL.FTZ R118, R121, R2 ;  /* 0x0000000279767220 */ /* 0x002fc60000410000 */
[----:B------:R-:W0:Y:S01]  /*1f00*/  MUFU.EX2 R140, R140 ;  /* 0x0000008c008c7308 */ /* 0x000e220000000800 */
[-C--:B-----5:R-:W-:Y:S01]  /*1f10*/  FMUL.FTZ R34, R124, R2.reuse ;  /* 0x000000027c227220 */ /* 0x0a0fe20000410000 */
[-C--:B------:R-:W-:Y:S01]  /*1f20*/  FMUL.FTZ R35, R123, R2.reuse ;  /* 0x000000027b237220 */ /* 0x080fe20000410000 */
[----:B--2---:R-:W-:Y:S02]  /*1f30*/  VIADD R3, R170, UR4 ;  /* 0x00000004aa037c36 */ /* 0x004fe40008000000 */
[-C--:B------:R-:W-:Y:S01]  /*1f40*/  FMUL.FTZ R119, R126, R2.reuse ;  /* 0x000000027e777220 */ /* 0x080fe20000410000 */
[----:B----4-:R-:W-:Y:S01]  /*1f50*/  FMUL.FTZ R139, R125, R2 ;  /* 0x000000027d8b7220 */ /* 0x010fe20000410000 */
[----:B------:R-:W-:Y:S01]  /*1f60*/  UMOV UR5, 0x400 ;  /* 0x0000040000057882 */ /* 0x000fe20000000000 */
[C---:B------:R-:W-:Y:S02]  /*1f70*/  ISETP.NE.AND P3, PT, R26.reuse, RZ, PT ;  /* 0x000000ff1a00720c */ /* 0x040fe40003f65270 */
[----:B------:R-:W-:Y:S01]  /*1f80*/  ISETP.NE.AND P2, PT, R26, 0x1f, PT ;  /* 0x0000001f1a00780c */ /* 0x000fe20003f45270 */
[----:B------:R-:W1:Y:S01]  /*1f90*/  MUFU.EX2 R137, R137 ;  /* 0x0000008900897308 */ /* 0x000e620000000800 */
[----:B------:R-:W-:Y:S01]  /*1fa0*/  SEL R3, R3, R52, !P3 ;  /* 0x0000003403037207 */ /* 0x000fe20005800000 */
[----:B------:R-:W-:-:S06]  /*1fb0*/  ULEA UR5, UR6, UR5, 0x18 ;  /* 0x0000000506057291 */ /* 0x000fcc000f8ec0ff */
[----:B------:R-:W2:Y:S01]  /*1fc0*/  MUFU.EX2 R138, R138 ;  /* 0x0000008a008a7308 */ /* 0x000ea20000000800 */
[----:B------:R-:W-:-:S07]  /*1fd0*/  LEA R3, R3, UR5, 0x2 ;  /* 0x0000000503037c11 */ /* 0x000fce000f8e10ff */
[----:B------:R-:W3:Y:S01]  /*1fe0*/  MUFU.EX2 R118, R118 ;  /* 0x0000007600767308 */ /* 0x000ee20000000800 */
[----:B------:R-:W-:-:S07]  /*1ff0*/  HADD2.F32 R141, -RZ, R141.H0_H0 ;  /* 0x2000008dff8d7230 */ /* 0x000fce0000004100 */
[----:B------:R-:W4:Y:S01]  /*2000*/  MUFU.EX2 R34, R34 ;  /* 0x0000002200227308 */ /* 0x000f220000000800 */
[----:B------:R-:W-:-:S07]  /*2010*/  HADD2.F32 R142, -RZ, R142.H0_H0 ;  /* 0x2000008eff8e7230 */ /* 0x000fce0000004100 */
[----:B------:R-:W0:Y:S01]  /*2020*/  MUFU.EX2 R35, R35 ;  /* 0x0000002300237308 */ /* 0x000e220000000800 */
[----:B------:R-:W-:-:S07]  /*2030*/  HADD2.F32 R143, -RZ, R143.H0_H0 ;  /* 0x2000008fff8f7230 */ /* 0x000fce0000004100 */
[----:B------:R-:W1:Y:S01]  /*2040*/  MUFU.EX2 R119, R119 ;  /* 0x0000007700777308 */ /* 0x000e620000000800 */
[----:B------:R-:W-:-:S07]  /*2050*/  HADD2.F32 R144, -RZ, R144.H0_H0 ;  /* 0x20000090ff907230 */ /* 0x000fce0000004100 */
[----:B------:R-:W1:Y:S01]  /*2060*/  MUFU.EX2 R139, R139 ;  /* 0x0000008b008b7308 */ /* 0x000e620000000800 */
[----:B------:R-:W-:Y:S01]  /*2070*/  HADD2.F32 R145, -RZ, R145.H0_H0 ;  /* 0x20000091ff917230 */ /* 0x000fe20000004100 */
[----:B0-----:R0:W-:Y:S01]  /*2080*/  STS [R3+0x878], R140 ;  /* 0x0008788c03007388 */ /* 0x0011e20000000800 */
[----:B------:R-:W-:Y:S02]  /*2090*/  HADD2.F32 R146, -RZ, R146.H0_H0 ;  /* 0x20000092ff927230 */ /* 0x000fe40000004100 */
[----:B------:R-:W-:Y:S02]  /*20a0*/  HADD2.F32 R147, -RZ, R147.H0_H0 ;  /* 0x20000093ff937230 */ /* 0x000fe40000004100 */
[----:B------:R-:W-:Y:S01]  /*20b0*/  HADD2.F32 R148, -RZ, R148.H0_H0 ;  /* 0x20000094ff947230 */ /* 0x000fe20000004100 */
        /* <DEDUP_REMOVED lines=26> */
.L_x_8671:
[----:B------:R0:W1:Y:S02]  /*2260*/  LDS R168, [R167+0x107c] ;  /* 0x00107c00a7a87984 */ /* 0x0000640000000800 */
.L_x_8672:
[----:B------:R-:W-:Y:S05]  /*2270*/  BSYNC.RECONVERGENT B0 ;  /* 0x0000000000007941 */ /* 0x000fea0003800200 */
.L_x_8670:
[----:B--2---:R-:W2:Y:S01]  /*2280*/  @P1 LDC R2, c[0x0][0x38c] ;  /* 0x0000e300ff021b82 */ /* 0x004ea20000000800 */
[----:B------:R-:W-:Y:S02]  /*2290*/  HFMA2 R169, -RZ, RZ, 0, 0 ;  /* 0x00000000ffa97431 */ /* 0x000fe400000001ff */
[----:B--2---:R-:W-:-:S04]  /*22a0*/  @P1 IMAD R3, R115, R2, UR4 ;  /* 0x0000000473031e24 */ /* 0x004fc8000f8e0202 */
        /* <DEDUP_REMOVED lines=12> */
[----:B--2---:R-:W-:Y:S01]  /*2370*/  FMUL.FTZ R3, R140, R137 ;  /* 0x000000898c037220 */ /* 0x004fe20000410000 */
[----:B------:R-:W-:Y:S01]  /*2380*/  ISETP.GT.U32.AND P5, PT, R166, 0x17, PT ;  /* 0x00000017a600780c */ /* 0x000fe20003fa4070 */
[C---:B------:R-:W-:Y:S01]  /*2390*/  FMUL.FTZ R155, R34.reuse, R155 ;  /* 0x0000009b229b7220 */ /* 0x040fe20000410000 */
[----:B------:R-:W-:Y:S01]  /*23a0*/  FFMA.FTZ R33, R34, R33, R159 ;  /* 0x0000002122217223 */ /* 0x000fe2000001009f */
[----:B------:R-:W-:-:S02]  /*23b0*/  FMUL.FTZ R3, R138, R3 ;  /* 0x000000038a037220 */ /* 0x000fc40000410000 */
[C---:B------:R-:W-:Y:S01]  /*23c0*/  FMUL.FTZ R155, R118.reuse, R155 ;  /* 0x0000009b769b7220 */ /* 0x040fe20000410000 */
[C---:B------:R-:W-:Y:S01]  /*23d0*/  FFMA.FTZ R33, R118.reuse, R33, R161 ;  /* 0x0000002176217223 */ /* 0x040fe200000100a1 */
[----:B------:R-:W-:Y:S02]  /*23e0*/  FMUL.FTZ R3, R118, R3 ;  /* 0x0000000376037220 */ /* 0x000fe40000410000 */
[C---:B------:R-:W-:Y:S01]  /*23f0*/  FMUL.FTZ R2, R138.reuse, R155 ;  /* 0x0000009b8a027220 */ /* 0x040fe20000410000 */
[----:B------:R-:W-:-:S03]  /*2400*/  FFMA.FTZ R33, R138, R33, R163 ;  /* 0x000000218a217223 */ /* 0x000fc600000100a3 */
[----:B------:R-:W-:Y:S01]  /*2410*/  FMUL.FTZ R174, R137, R2 ;  /* 0x0000000289ae7220 */ /* 0x000fe20000410000 */
[----:B------:R-:W-:Y:S01]  /*2420*/  FFMA.FTZ R2, R165, R137, R160 ;  /* 0x00000089a5027223 */ /* 0x000fe200000100a0 */
[----:B------:R-:W-:-:S03]  /*2430*/  FFMA.FTZ R32, R137, R33, R158 ;  /* 0x0000002189207223 */ /* 0x000fc6000001009e */
[----:B------:R-:W1:Y:S01]  /*2440*/  SHFL.DOWN PT, R155, R174, 0x1, 0x1f ;  /* 0x08201f00ae9b7f89 */ /* 0x000e6200000e0000 */
[----:B------:R-:W-:Y:S01]  /*2450*/  FFMA.FTZ R2, R138, R2, R153 ;  /* 0x000000028a027223 */ /* 0x000fe20000010099 */
[----:B------:R-:W-:Y:S02]  /*2460*/  IMAD.MOV.U32 R175, RZ, RZ, R32 ;  /* 0x000000ffffaf7224 */ /* 0x000fe400078e0020 */
[----:B------:R-:W2:Y:S01]  /*2470*/  SHFL.DOWN PT, R157, R32, 0x1, 0x1f ;  /* 0x08201f00209d7f89 */ /* 0x000ea200000e0000 */
[----:B------:R-:W-:-:S04]  /*2480*/  FFMA.FTZ R2, R118, R2, R151 ;  /* 0x0000000276027223 */ /* 0x000fc80000010097 */
[----:B------:R-:W-:-:S04]  /*2490*/  FFMA.FTZ R2, R34, R2, R149 ;  /* 0x0000000222027223 */ /* 0x000fc80000010095 */
[----:B------:R-:W-:-:S04]  /*24a0*/  FFMA.FTZ R2, R35, R2, R152 ;  /* 0x0000000223027223 */ /* 0x000fc80000010098 */
[----:B------:R-:W-:-:S04]  /*24b0*/  FFMA.FTZ R2, R119, R2, R150 ;  /* 0x0000000277027223 */ /* 0x000fc80000010096 */
[----:B------:R-:W-:Y:S01]  /*24c0*/  FFMA.FTZ R33, R139, R2, R154 ;  /* 0x000000028b217223 */ /* 0x000fe2000001009a */
[----:B-1----:R-:W-:-:S04]  /*24d0*/  @P2 FMUL.FTZ R2, R155, R174 ;  /* 0x000000ae9b022220 */ /* 0x002fc80000410000 */
[----:B------:R-:W1:Y:S01]  /*24e0*/  SHFL.UP PT, R32, R33, 0x1, RZ ;  /* 0x0420000021207989 */ /* 0x000e6200000e00ff */
[----:B--2---:R-:W-:Y:S01]  /*24f0*/  @P2 FFMA.FTZ R175, R174, R157, R175 ;  /* 0x0000009daeaf2223 */ /* 0x004fe200000100af */
[----:B------:R-:W-:Y:S01]  /*2500*/  @P2 MOV R174, R2 ;  /* 0x0000000200ae2202 */ /* 0x000fe20000000f00 */
[----:B------:R-:W-:Y:S01]  /*2510*/  FMUL.FTZ R2, R34, R3 ;  /* 0x0000000322027220 */ /* 0x000fe20000410000 */
[----:B------:R-:W-:Y:S02]  /*2520*/  ISETP.GE.AND P2, PT, R78, 0x1, PT ;  /* 0x000000014e00780c */ /* 0x000fe40003f46270 */
[----:B------:R-:W2:Y:S01]  /*2530*/  SHFL.DOWN PT, R157, R175, 0x2, 0x1f ;  /* 0x08401f00af9d7f89 */ /* 0x000ea200000e0000 */
[----:B------:R-:W-:-:S03]  /*2540*/  FMUL.FTZ R2, R35, R2 ;  /* 0x0000000223027220 */ /* 0x000fc60000410000 */
[----:B------:R-:W3:Y:S01]  /*2550*/  SHFL.DOWN PT, R155, R174, 0x2, 0x1f ;  /* 0x08401f00ae9b7f89 */ /* 0x000ee200000e0000 */
[----:B------:R-:W-:-:S04]  /*2560*/  FMUL.FTZ R2, R119, R2 ;  /* 0x0000000277027220 */ /* 0x000fc80000410000 */
[----:B------:R-:W-:-:S05]  /*2570*/  FMUL.FTZ R2, R139, R2 ;  /* 0x000000028b027220 */ /* 0x000fca0000410000 */
[----:B------:R-:W5:Y:S01]  /*2580*/  SHFL.UP PT, R3, R2, 0x1, RZ ;  /* 0x0420000002037989 */ /* 0x000f6200000e00ff */
[----:B-1----:R-:W-:-:S05]  /*2590*/  FFMA.FTZ R32, R2, R32, R33 ;  /* 0x0000002002207223 */ /* 0x002fca0000010021 */
[----:B------:R-:W-:Y:S01]  /*25a0*/  FSEL R33, R33, R32, !P2 ;  /* 0x0000002021217208 */ /* 0x000fe20005000000 */
[----:B--2---:R-:W-:-:S04]  /*25b0*/  @!P4 FFMA.FTZ R175, R174, R157, R175 ;  /* 0x0000009daeafc223 */ /* 0x004fc800000100af */
[----:B------:R-:W1:Y:S01]  /*25c0*/  SHFL.UP PT, R32, R33, 0x2, RZ ;  /* 0x0440000021207989 */ /* 0x000e6200000e00ff */
[----:B---3--:R-:W-:-:S03]  /*25d0*/  @!P4 FMUL.FTZ R155, R174, R155 ;  /* 0x0000009bae9bc220 */ /* 0x008fc60000410000 */
[----:B------:R-:W2:Y:S02]  /*25e0*/  SHFL.DOWN PT, R172, R175, 0x4, 0x1f ;  /* 0x08801f00afac7f89 */ /* 0x000ea400000e0000 */
[----:B------:R-:W-:Y:S02]  /*25f0*/  @!P4 MOV R174, R155 ;  /* 0x0000009b00aec202 */ /* 0x000fe40000000f00 */
[----:B------:R-:W-:-:S03]  /*2600*/  ISETP.GT.U32.AND P4, PT, R166, 0x1b, PT ;  /* 0x0000001ba600780c */ /* 0x000fc60003f84070 */
[----:B------:R-:W3:Y:S01]  /*2610*/  SHFL.DOWN PT, R157, R174, 0x4, 0x1f ;  /* 0x08801f00ae9d7f89 */ /* 0x000ee200000e0000 */
[----:B-----5:R-:W-:Y:S01]  /*2620*/  @P2 FMUL.FTZ R2, R2, R3 ;  /* 0x0000000302022220 */ /* 0x020fe20000410000 */
[----:B------:R-:W-:-:S04]  /*2630*/  ISETP.GE.AND P2, PT, R78, 0x2, PT ;  /* 0x000000024e00780c */ /* 0x000fc80003f46270 */
[----:B------:R-:W5:Y:S01]  /*2640*/  SHFL.UP PT, R3, R2, 0x2, RZ ;  /* 0x0440000002037989 */ /* 0x000f6200000e00ff */
[----:B-1----:R-:W-:-:S03]  /*2650*/  FFMA.FTZ R32, R2, R32, R33 ;  /* 0x0000002002207223 */ /* 0x002fc60000010021 */
[----:B--2---:R-:W-:Y:S02]  /*2660*/  @!P4 FFMA.FTZ R175, R174, R172, R175 ;  /* 0x000000acaeafc223 */ /* 0x004fe400000100af */
[----:B------:R-:W-:-:S03]  /*2670*/  FSEL R155, R33, R32, !P2 ;  /* 0x00000020219b7208 */ /* 0x000fc60005000000 */
[----:B------:R-:W1:Y:S01]  /*2680*/  SHFL.DOWN PT, R173, R175, 0x8, 0x1f ;  /* 0x09001f00afad7f89 */ /* 0x000e6200000e0000 */
[----:B---3--:R-:W-:-:S03]  /*2690*/  @!P4 FMUL.FTZ R33, R174, R157 ;  /* 0x0000009dae21c220 */ /* 0x008fc60000410000 */
[----:B------:R-:W2:Y:S02]  /*26a0*/  SHFL.UP PT, R32, R155, 0x4, RZ ;  /* 0x048000009b207989 */ /* 0x000ea400000e00ff */
[----:B------:R-:W-:Y:S01]  /*26b0*/  @!P4 MOV R174, R33 ;  /* 0x0000002100aec202 */ /* 0x000fe20000000f00 */
[----:B-----5:R-:W-:Y:S01]  /*26c0*/  @P2 FMUL.FTZ R2, R2, R3 ;  /* 0x0000000302022220 */ /* 0x020fe20000410000 */
[----:B------:R-:W-:Y:S01]  /*26d0*/  ISETP.GE.AND P2, PT, R51, UR7, PT ;  /* 0x0000000733007c0c */ /* 0x000fe2000bf46270 */
[----:B------:R-:W-:Y:S01]  /*26e0*/  HFMA2 R33, -RZ, RZ, 0, 0 ;  /* 0x00000000ff217431 */ /* 0x000fe200000001ff */
[----:B------:R-:W-:Y:S01]  /*26f0*/  ISETP.GE.AND P4, PT, R78, 0x4, PT ;  /* 0x000000044e00780c */ /* 0x000fe20003f86270 */
[----:B------:R-:W3:Y:S01]  /*2700*/  SHFL.DOWN PT, R157, R174, 0x8, 0x1f ;  /* 0x09001f00ae9d7f89 */ /* 0x000ee200000e0000 */
[----:B------:R-:W-:-:S03]  /*2710*/  ISETP.NE.OR P2, PT, R26, RZ, P2 ;  /* 0x000000ff1a00720c */ /* 0x000fc60001745670 */
[----:B------:R-:W5:Y:S01]  /*2720*/  SHFL.UP PT, R3, R2, 0x4, RZ ;  /* 0x0480000002037989 */ /* 0x000f6200000e00ff */
[----:B-1----:R-:W-:Y:S01]  /*2730*/  @!P5 FFMA.FTZ R175, R174, R173, R175 ;  /* 0x000000adaeafd223 */ /* 0x002fe200000100af */
[----:B--2---:R-:W-:Y:S01]  /*2740*/  FFMA.FTZ R172, R2, R32, R155 ;  /* 0x0000002002ac7223 */ /* 0x004fe2000001009b */
[----:B------:R-:W-:-:S03]  /*2750*/  IMAD.MOV.U32 R32, RZ, RZ, 0x3f800000 ;  /* 0x3f800000ff207424 */ /* 0x000fc600078e00ff */
[----:B------:R-:W1:Y:S01]  /*2760*/  SHFL.DOWN PT, R176, R175, 0x10, 0x1f ;  /* 0x0a001f00afb07f89 */ /* 0x000e6200000e0000 */
[----:B------:R-:W-:-:S03]  /*2770*/  FSEL R155, R155, R172, !P4 ;  /* 0x000000ac9b9b7208 */ /* 0x000fc60006000000 */
[----:B------:R-:W-:Y:S01]  /*2780*/  @!P2 LDS.64 R32, [UR6+0x10f8] ;  /* 0x0010f806ff20a984 */ /* 0x000fe20008000a00 */
[----:B---3--:R-:W-:Y:S01]  /*2790*/  @!P5 FMUL.FTZ R172, R174, R157 ;  /* 0x0000009daeacd220 */ /* 0x008fe20000410000 */
[----:B------:R-:W-:Y:S02]  /*27a0*/  ISETP.GE.AND P2, PT, R78, 0x8, PT ;  /* 0x000000084e00780c */ /* 0x000fe40003f46270 */
[----:B------:R-:W2:Y:S01]  /*27b0*/  SHFL.UP PT, R157, R155, 0x8, RZ ;  /* 0x050000009b9d7989 */ /* 0x000ea200000e00ff */
[----:B-----5:R-:W-:Y:S01]  /*27c0*/  @P4 FMUL.FTZ R2, R2, R3 ;  /* 0x0000000302024220 */ /* 0x020fe20000410000 */
[----:B------:R-:W-:Y:S02]  /*27d0*/  @!P5 MOV R174, R172 ;  /* 0x000000ac00aed202 */ /* 0x000fe40000000f00 */
[----:B------:R-:W-:Y:S02]  /*27e0*/  ISETP.GT.U32.AND P4, PT, R166, 0xf, PT ;  /* 0x0000000fa600780c */ /* 0x000fe40003f84070 */
[----:B------:R-:W3:Y:S04]  /*27f0*/  SHFL.UP PT, R3, R2, 0x8, RZ ;  /* 0x0500000002037989 */ /* 0x000ee800000e00ff */
[----:B------:R-:W5:Y:S07]  /*2800*/  SHFL.DOWN PT, R173, R174, 0x10, 0x1f ;  /* 0x0a001f00aead7f89 */ /* 0x000f6e00000e0000 */
[----:B-1----:R-:W-:-:S05]  /*2810*/  @!P4 FFMA.FTZ R175, R174, R176, R175 ;  /* 0x000000b0aeafc223 */ /* 0x002fca00000100af */
[----:B------:R-:W-:Y:S01]  /*2820*/  SHFL.DOWN PT, R176, R175, 0x1, 0x1f ;  /* 0x08201f00afb07f89 */ /* 0x000fe200000e0000 */
[----:B--2---:R-:W-:-:S03]  /*2830*/  FFMA.FTZ R172, R2, R157, R155 ;  /* 0x0000009d02ac7223 */ /* 0x004fc6000001009b */
[----:B------:R-:W-:Y:S02]  /*2840*/  SHFL.IDX PT, R175, R175, RZ, 0x1f ;  /* 0x00001fffafaf7589 */ /* 0x000fe400000e0000 */
[----:B------:R-:W-:Y:S01]  /*2850*/  FSEL R157, R155, R172, !P2 ;  /* 0x000000ac9b9d7208 */ /* 0x000fe20005000000 */
[----:B---3--:R-:W-:Y:S01]  /*2860*/  @P2 FMUL.FTZ R2, R2, R3 ;  /* 0x0000000302022220 */ /* 0x008fe20000410000 */
[----:B------:R-:W-:Y:S01]  /*2870*/  ISETP.GE.AND P2, PT, R78, 0x10, PT ;  /* 0x000000104e00780c */ /* 0x000fe20003f46270 */
[----:B-----5:R-:W-:Y:S02]  /*2880*/  @!P4 FMUL.FTZ R172, R174, R173 ;  /* 0x000000adaeacc220 */ /* 0x020fe40000410000 */
[----:B------:R-:W1:Y:S03]  /*2890*/  SHFL.UP PT, R155, R157, 0x10, RZ ;  /* 0x060000009d9b7989 */ /* 0x000e6600000e00ff */
[----:B------:R-:W-:Y:S01]  /*28a0*/  @!P4 MOV R174, R172 ;  /* 0x000000ac00aec202 */ /* 0x000fe20000000f00 */
[----:B------:R-:W2:Y:S01]  /*28b0*/  SHFL.UP PT, R3, R2, 0x10, RZ ;  /* 0x0600000002037989 */ /* 0x000ea200000e00ff */
[----:B------:R-:W-:-:S03]  /*28c0*/  ISETP.NE.AND P4, PT, R26, 0x1f, PT ;  /* 0x0000001f1a00780c */ /* 0x000fc60003f85270 */
[----:B------:R-:W-:Y:S04]  /*28d0*/  SHFL.IDX PT, R177, R33, RZ, 0x1f ;  /* 0x00001fff21b17589 */ /* 0x000fe800000e0000 */
[----:B------:R-:W3:Y:S04]  /*28e0*/  SHFL.DOWN PT, R173, R174, 0x1, 0x1f ;  /* 0x08201f00aead7f89 */ /* 0x000ee800000e0000 */
[----:B------:R-:W5:Y:S01]  /*28f0*/  SHFL.IDX PT, R174, R174, RZ, 0x1f ;  /* 0x00001fffaeae7589 */ /* 0x000f6200000e0000 */
[C---:B-1----:R-:W-:Y:S01]  /*2900*/  FFMA.FTZ R172, R2.reuse, R155, R157 ;  /* 0x0000009b02ac7223 */ /* 0x042fe2000001009d */
[----:B--2---:R-:W-:-:S04]  /*2910*/  @P2 FMUL.FTZ R2, R2, R3 ;  /* 0x0000000302022220 */ /* 0x004fc80000410000 */
[----:B------:R-:W-:Y:S02]  /*2920*/  FSEL R172, R157, R172, !P2 ;  /* 0x000000ac9dac7208 */ /* 0x000fe40005000000 */
[----:B------:R-:W-:Y:S01]  /*2930*/  ISETP.NE.AND P2, PT, R26, RZ, PT ;  /* 0x000000ff1a00720c */ /* 0x000fe20003f45270 */
[----:B------:R-:W-:Y:S01]  /*2940*/  SHFL.UP PT, R2, R2, 0x1, RZ ;  /* 0x0420000002027989 */ /* 0x000fe200000e00ff */
[----:B---3--:R-:W-:-:S03]  /*2950*/  @P4 FFMA.FTZ R177, R173, R177, R176 ;  /* 0x000000b1adb14223 */ /* 0x008fc600000100b0 */
[----:B------:R-:W-:Y:S01]  /*2960*/  SHFL.UP PT, R173, R172, 0x1, RZ ;  /* 0x04200000acad7989 */ /* 0x000fe200000e00ff */
[----:B------:R-:W-:Y:S01]  /*2970*/  FFMA.FTZ R155, R177, R168, R178 ;  /* 0x000000a8b19b7223 */ /* 0x000fe200000100b2 */
[C---:B-----5:R-:W-:Y:S01]  /*2980*/  FFMA.FTZ R33, R174.reuse, R33, R175 ;  /* 0x00000021ae217223 */ /* 0x060fe200000100af */
[----:B------:R-:W-:Y:S02]  /*2990*/  FMUL.FTZ R32, R174, R32 ;  /* 0x00000020ae207220 */ /* 0x000fe40000410000 */
[-C--:B------:R-:W-:Y:S01]  /*29a0*/  FFMA.FTZ R3, R139, R155.reuse, R164 ;  /* 0x0000009b8b037223 */ /* 0x080fe200000100a4 */
[----:B------:R-:W-:Y:S02]  /*29b0*/  FMUL.FTZ R178, R125, R155 ;  /* 0x0000009b7db27220 */ /* 0x000fe40000410000 */
[----:B------:R1:W-:Y:S01]  /*29c0*/  @!P2 STS.64 [UR6+0x10f8], R32 ;  /* 0x0010f820ff00a988 */ /* 0x0003e20008000a06 */
[-C--:B------:R-:W-:Y:S01]  /*29d0*/  FFMA.FTZ R157, R119, R3.reuse, R162 ;  /* 0x00000003779d7223 */ /* 0x080fe200000100a2 */
[----:B------:R-:W-:-:S03]  /*29e0*/  FMUL.FTZ R176, R126, R3 ;  /* 0x000000037eb07220 */ /* 0x000fc60000410000 */
[----:B------:R-:W-:-:S04]  /*29f0*/  FFMA.FTZ R177, R35, R157, R156 ;  /* 0x0000009d23b17223 */ /* 0x000fc8000001009c */
[-C--:B------:R-:W-:Y:S01]  /*2a00*/  FFMA.FTZ R179, R34, R177.reuse, R159 ;  /* 0x000000b122b37223 */ /* 0x080fe2000001009f */
[----:B------:R-:W-:Y:S01]  /*2a10*/  FMUL.FTZ R168, R124, R177 ;  /* 0x000000b17ca87220 */ /* 0x000fe20000410000 */
[----:B-1----:R-:W-:-:S04]  /*2a20*/  IMAD.WIDE.U32 R32, R4, UR4, R16 ;  /* 0x0000000404207c25 */ /* 0x002fc8000f8e0010 */
[-C--:B------:R-:W-:Y:S01]  /*2a30*/  FFMA.FTZ R181, R118, R179.reuse, R161 ;  /* 0x000000b376b57223 */ /* 0x080fe200000100a1 */
[----:B------:R-:W-:Y:S01]  /*2a40*/  FMUL.FTZ R162, R121, R179 ;  /* 0x000000b379a27220 */ /* 0x000fe20000410000 */
[----:B------:R-:W-:Y:S01]  /*2a50*/  FMUL.FTZ R172, R99, R168 ;  /* 0x000000a863ac7220 */ /* 0x000fe20000410000 */
[----:B------:R-:W-:Y:S02]  /*2a60*/  IMAD R33, R5, UR4, R33 ;  /* 0x0000000405217c24 */ /* 0x000fe4000f8e0221 */
[----:B------:R-:W-:Y:S01]  /*2a70*/  FFMA.FTZ R156, R138, R181, R163 ;  /* 0x000000b58a9c7223 */ /* 0x000fe200000100a3 */
[----:B------:R-:W-:-:S03]  /*2a80*/  FMUL.FTZ R164, R97, R162 ;  /* 0x000000a261a47220 */ /* 0x000fc60000410000 */
[-C--:B------:R-:W-:Y:S01]  /*2a90*/  FFMA.FTZ R159, R137, R156.reuse, R158 ;  /* 0x0000009c899f7223 */ /* 0x080fe2000001009e */
[----:B------:R-:W-:-:S04]  /*2aa0*/  FMUL.FTZ R161, R117, R156 ;  /* 0x0000009c75a17220 */ /* 0x000fc80000410000 */
[----:B------:R-:W-:Y:S01]  /*2ab0*/  FMUL.FTZ R158, R94, R161 ;  /* 0x000000a15e9e7220 */ /* 0x000fe20000410000 */
[----:B----4-:R-:W1:Y:S02]  /*2ac0*/  SHFL.IDX PT, R169, R169, RZ, 0x1f ;  /* 0x00001fffa9a97589 */ /* 0x010e6400000e0000 */
[----:B-1----:R-:W-:-:S04]  /*2ad0*/  @P3 FFMA.FTZ R169, R2, R169, R173 ;  /* 0x000000a902a93223 */ /* 0x002fc800000100ad */
[----:B------:R-:W-:-:S04]  /*2ae0*/  FFMA.FTZ R169, R140, R169, R165 ;  /* 0x000000a98ca97223 */ /* 0x000fc800000100a5 */
[-C--:B------:R-:W-:Y:S01]  /*2af0*/  FFMA.FTZ R163, R137, R169.reuse, R160 ;  /* 0x000000a989a37223 */ /* 0x080fe200000100a0 */
[----:B------:R-:W-:Y:S01]  /*2b00*/  FFMA.FTZ R140, R0, R169, RZ ;  /* 0x000000a9008c7223 */ /* 0x000fe200000100ff */
[----:B------:R-:W-:Y:S01]  /*2b10*/  FADD.FTZ R2, -R165, R169 ;  /* 0x000000a9a5027221 */ /* 0x000fe20000010100 */
[----:B------:R-:W-:Y:S01]  /*2b20*/  FMUL.FTZ R165, R122, R181 ;  /* 0x000000b57aa57220 */ /* 0x000fe20000410000 */
[----:B------:R-:W-:Y:S01]  /*2b30*/  FFMA.FTZ R180, R138, R163, R153 ;  /* 0x000000a38ab47223 */ /* 0x000fe20000010099 */
[----:B------:R-:W-:Y:S01]  /*2b40*/  FMUL.FTZ R138, R120, R159 ;  /* 0x0000009f788a7220 */ /* 0x000fe20000410000 */
[----:B------:R-:W-:Y:S01]  /*2b50*/  FADD.FTZ R137, -R160, R163 ;  /* 0x000000a3a0897221 */ /* 0x000fe20000010100 */
[----:B------:R-:W-:Y:S01]  /*2b60*/  FFMA.FTZ R163, R95, R163, R140 ;  /* 0x000000a35fa37223 */ /* 0x000fe2000001008c */
[----:B------:R-:W-:Y:S01]  /*2b70*/  FMUL.FTZ R169, R123, R157 ;  /* 0x0000009d7ba97220 */ /* 0x000fe20000410000 */
[-C--:B------:R-:W-:Y:S01]  /*2b80*/  FFMA.FTZ R140, R2, R138.reuse, RZ ;  /* 0x0000008a028c7223 */ /* 0x080fe200000100ff */
[----:B------:R-:W-:Y:S01]  /*2b90*/  FMUL.FTZ R138, R93, R138 ;  /* 0x0000008a5d8a7220 */ /* 0x000fe20000410000 */
[----:B------:R-:W-:Y:S01]  /*2ba0*/  FMUL.FTZ R160, R96, R165 ;  /* 0x000000a560a07220 */ /* 0x000fe20000410000 */
[----:B------:R-:W-:Y:S01]  /*2bb0*/  FMUL.FTZ R174, R100, R169 ;  /* 0x000000a964ae7220 */ /* 0x000fe20000410000 */
[----:B------:R-:W-:Y:S01]  /*2bc0*/  FFMA.FTZ R140, R137, R161, R140 ;  /* 0x000000a1898c7223 */ /* 0x000fe2000001008c */
[----:B------:R-:W-:Y:S01]  /*2bd0*/  FADD.FTZ R153, -R153, R180 ;  /* 0x000000b499997221 */ /* 0x000fe20000010100 */
[----:B------:R1:W-:Y:S01]  /*2be0*/  STS [R55+0x220], R138 ;  /* 0x0002208a37007388 */ /* 0x0003e20000000800 */
[-C--:B------:R-:W-:Y:S01]  /*2bf0*/  FFMA.FTZ R118, R118, R180.reuse, R151 ;  /* 0x000000b476767223 */ /* 0x080fe20000010097 */
[----:B------:R-:W-:Y:S01]  /*2c00*/  FFMA.FTZ R163, R98, R180, R163 ;  /* 0x000000b462a37223 */ /* 0x000fe200000100a3 */
[----:B------:R-:W-:Y:S01]  /*2c10*/  FFMA.FTZ R140, R153, R165, R140 ;  /* 0x000000a5998c7223 */ /* 0x000fe2000001008c */
[----:B------:R2:W-:Y:S01]  /*2c20*/  STS [R57+0x4], R158 ;  /* 0x0000049e39007388 */ /* 0x0005e20000000800 */
[----:B------:R-:W-:Y:S01]  /*2c30*/  FADD.FTZ R151, -R151, R118 ;  /* 0x0000007697977221 */ /* 0x000fe20000010100 */
[----:B------:R-:W-:-:S02]  /*2c40*/  FFMA.FTZ R163, R102, R118, R163 ;  /* 0x0000007666a37223 */ /* 0x000fc400000100a3 */
[----:B------:R3:W-:Y:S01]  /*2c50*/  STS [R57+0x8], R160 ;  /* 0x000008a039007388 */ /* 0x0007e20000000800 */
[----:B------:R-:W-:Y:S01]  /*2c60*/  FFMA.FTZ R140, R151, R162, R140 ;  /* 0x000000a2978c7223 */ /* 0x000fe2000001008c */
[----:B-1----:R-:W-:Y:S02]  /*2c70*/  FMUL.FTZ R138, R101, R176 ;  /* 0x000000b0658a7220 */ /* 0x002fe40000410000 */
[----:B------:R1:W-:Y:S01]  /*2c80*/  STS [R57+0xc], R164 ;  /* 0x00000ca439007388 */ /* 0x0003e20000000800 */
[----:B--2---:R-:W-:-:S03]  /*2c90*/  FMUL.FTZ R158, R103, R178 ;  /* 0x000000b2679e7220 */ /* 0x004fc60000410000 */
[----:B------:R1:W-:Y:S01]  /*2ca0*/  STS [R57+0x10], R172 ;  /* 0x000010ac39007388 */ /* 0x0003e20000000800 */
[----:B---3--:R-:W-:Y:S01]  /*2cb0*/  FFMA.FTZ R160, R34, R118, R149 ;  /* 0x0000007622a07223 */ /* 0x008fe20000010095 */
[C---:B------:R-:W-:Y:S02]  /*2cc0*/  LEA R34, P3, R32.reuse, UR8, 0x2 ;  /* 0x0000000820227c11 */ /* 0x040fe4000f8610ff */
[----:B------:R1:W-:Y:S01]  /*2cd0*/  STS [R57+0x14], R174 ;  /* 0x000014ae39007388 */ /* 0x0003e20000000800 */
[----:B------:R-:W-:Y:S01]  /*2ce0*/  IADD3 R118, PT, PT, -R171, UR10, RZ ;  /* 0x0000000aab767c10 */ /* 0x000fe2000fffe1ff */
[----:B------:R-:W-:Y:S01]  /*2cf0*/  FADD.FTZ R149, -R149, R160 ;  /* 0x000000a095957221 */ /* 0x000fe20000010100 */
[-C--:B------:R-:W-:Y:S01]  /*2d00*/  FFMA.FTZ R165, R35, R160.reuse, R152 ;  /* 0x000000a023a57223 */ /* 0x080fe20000010098 */
[----:B------:R1:W-:Y:S01]  /*2d10*/  STS [R57+0x18], R138 ;  /* 0x0000188a39007388 */ /* 0x0003e20000000800 */
[----:B------:R-:W-:Y:S01]  /*2d20*/  LEA.HI.X R35, R32, UR9, R33, 0x2, P3 ;  /* 0x0000000920237c11 */ /* 0x000fe200098f1421 */
[----:B------:R-:W-:Y:S01]  /*2d30*/  FFMA.FTZ R32, R104, R160, R163 ;  /* 0x000000a068207223 */ /* 0x000fe200000100a3 */
[----:B------:R-:W-:Y:S01]  /*2d40*/  ISETP.GE.AND P3, PT, R118, 0x1, PT ;  /* 0x000000017600780c */ /* 0x000fe20003f66270 */
[----:B------:R1:W-:Y:S01]  /*2d50*/  STS [R57+0x1c], R158 ;  /* 0x00001c9e39007388 */ /* 0x0003e20000000800 */
[----:B------:R-:W-:Y:S01]  /*2d60*/  FFMA.FTZ R140, R149, R168, R140 ;  /* 0x000000a8958c7223 */ /* 0x000fe2000001008c */
[----:B------:R-:W-:Y:S01]  /*2d70*/  FADD.FTZ R161, -R152, R165 ;  /* 0x000000a598a17221 */ /* 0x000fe20000010100 */
[-C--:B------:R-:W-:Y:S01]  /*2d80*/  FFMA.FTZ R163, R119, R165.reuse, R150 ;  /* 0x000000a577a37223 */ /* 0x080fe20000010096 */
[----:B------:R-:W-:Y:S01]  /*2d90*/  BAR.SYNC.DEFER_BLOCKING 0x0 ;  /* 0x0000000000007b1d */ /* 0x000fe20000010000 */
[----:B------:R-:W-:Y:S01]  /*2da0*/  FFMA.FTZ R33, R105, R165, R32 ;  /* 0x000000a569217223 */ /* 0x000fe20000010020 */
[----:B------:R-:W-:Y:S01]  /*2db0*/  FFMA.FTZ R140, R161, R169, R140 ;  /* 0x000000a9a18c7223 */ /* 0x000fe2000001008c */
[----:B------:R-:W-:Y:S01]  /*2dc0*/  FADD.FTZ R119, -R150, R163 ;  /* 0x000000a396777221 */ /* 0x000fe20000010100 */
[-C--:B------:R-:W-:Y:S01]  /*2dd0*/  FFMA.FTZ R169, R139, R163.reuse, R154 ;  /* 0x000000a38ba97223 */ /* 0x080fe2000001009a */
[----:B------:R-:W-:Y:S01]  /*2de0*/  FFMA.FTZ R33, R106, R163, R33 ;  /* 0x000000a36a217223 */ /* 0x000fe20000010021 */
[----:B------:R-:W-:Y:S01]  /*2df0*/  ISETP.GE.AND P4, PT, R118, 0x21, PT ;  /* 0x000000217600780c */ /* 0x000fe20003f86270 */
[----:B------:R-:W-:Y:S01]  /*2e00*/  FFMA.FTZ R140, R119, R176, R140 ;  /* 0x000000b0778c7223 */ /* 0x000fe2000001008c */
[----:B------:R-:W-:Y:S01]  /*2e10*/  FADD.FTZ R139, -R154, R169 ;  /* 0x000000a99a8b7221 */ /* 0x000fe20000010100 */
[----:B------:R-:W-:-:S03]  /*2e20*/  ISETP.GE.AND P5, PT, R118, 0x41, PT ;  /* 0x000000417600780c */ /* 0x000fc60003fa6270 */
[----:B------:R-:W-:Y:S01]  /*2e30*/  FFMA.FTZ R163, R139, R178, R140 ;  /* 0x000000b28ba37223 */ /* 0x000fe2000001008c */
[----:B------:R1:W2:Y:S01]  /*2e40*/  LDS R173, [R58+0x2a0] ;  /* 0x0002a0003aad7984 */ /* 0x0002a20000000800 */
[----:B------:R-:W-:Y:S08]  /*2e50*/  @!P3 BRA `(.L_x_8674) ;  /* 0x000000000008b947 */ /* 0x000ff00003800000 */
[----:B------:R-:W3:Y:S04]  /*2e60*/  LDS R165, [R54+0x220] ;  /* 0x0002200036a57984 */ /* 0x000ee80000000800 */
[----:B---3--:R3:W-:Y:S02]  /*2e70*/  REDG.E.ADD.F32.FTZ.RN.STRONG.GPU desc[UR16][R34.64], R165 ;  /* 0x000000a5220079a6 */ /* 0x0087e4000c12f310 */
.L_x_8674:
[----:B------:R-:W-:Y:S05]  /*2e80*/  BSYNC.RECONVERGENT B0 ;  /* 0x0000000000007941 */ /* 0x000fea0003800200 */
.L_x_8673:
[----:B------:R-:W-:Y:S04]  /*2e90*/  BSSY.RECONVERGENT B0, `(.L_x_8675) ;  /* 0x0000003000007945 */ /* 0x000fe80003800200 */
[----:B------:R-:W-:Y:S05]  /*2ea0*/  @!P4 BRA `(.L_x_8676) ;  /* 0x000000000004c947 */ /* 0x000fea0003800000 */
[----:B--2---:R4:W-:Y:S02]  /*2eb0*/  REDG.E.ADD.F32.FTZ.RN.STRONG.GPU desc[UR16][R34.64+0x80], R173 ;  /* 0x000080ad220079a6 */ /* 0x0049e4000c12f310 */
.L_x_8676:
[----:B------:R-:W-:Y:S05]  /*2ec0*/  BSYNC.RECONVERGENT B0 ;  /* 0x0000000000007941 */ /* 0x000fea0003800200 */
.L_x_8675:
[----:B---3--:R3:W0:Y:S01]  /*2ed0*/  LDS R165, [R59+0x320] ;  /* 0x000320003ba57984 */ /* 0x0086220000000800 */
[----:B------:R-:W-:Y:S04]  /*2ee0*/  BSSY.RECONVERGENT B0, `(.L_x_8677) ;  /* 0x0000003000007945 */ /* 0x000fe80003800200 */
[----:B------:R-:W-:Y:S05]  /*2ef0*/  @!P5 BRA `(.L_x_8678) ;  /* 0x000000000004d947 */ /* 0x000fea0003800000 */
[----:B0-----:R0:W-:Y:S02]  /*2f00*/  REDG.E.ADD.F32.FTZ.RN.STRONG.GPU desc[UR16][R34.64+0x100], R165 ;  /* 0x000100a5220079a6 */ /* 0x0011e4000c12f310 */
.L_x_8678:
[----:B------:R-:W-:Y:S05]  /*2f10*/  BSYNC.RECONVERGENT B0 ;  /* 0x0000000000007941 */ /* 0x000fea0003800200 */
.L_x_8677:
[----:B0-----:R0:W0:Y:S01]  /*2f20*/  LDS R165, [R60+0x3a0] ;  /* 0x0003a0003ca57984 */ /* 0x0010220000000800 */
[C---:B------:R-:W-:Y:S01]  /*2f30*/  ISETP.GE.AND P6, PT, R118.reuse, 0x61, PT ;  /* 0x000000617600780c */ /* 0x040fe20003fc6270 */
[----:B------:R-:W-:Y:S01]  /*2f40*/  BSSY.RECONVERGENT B0, `(.L_x_8679) ;  /* 0x0000008000007945 */ /* 0x000fe20003800200 */
[C---:B------:R-:W-:Y:S02]  /*2f50*/  ISETP.GE.AND P5, PT, R118.reuse, 0x81, PT ;  /* 0x000000817600780c */ /* 0x040fe40003fa6270 */
[C---:B------:R-:W-:Y:S02]  /*2f60*/  ISETP.GE.AND P3, PT, R118.reuse, 0xa1, PT ;  /* 0x000000a17600780c */ /* 0x040fe40003f66270 */
[----:B------:R-:W-:Y:S02]  /*2f70*/  P2R R32, PR, RZ, 0x20 ;  /* 0x00000020ff207803 */ /* 0x000fe40000000000 */
[C---:B------:R-:W-:Y:S02]  /*2f80*/  ISETP.GE.AND P4, PT, R118.reuse, 0xc1, PT ;  /* 0x000000c17600780c */ /* 0x040fe40003f86270 */
[----:B------:R-:W-:-:S03]  /*2f90*/  ISETP.GE.AND P5, PT, R118, 0xe1, PT ;  /* 0x000000e17600780c */ /* 0x000fc60003fa6270 */
[----:B------:R-:W-:Y:S10]  /*2fa0*/  @!P6 BRA `(.L_x_8680) ;  /* 0x000000000004e947 */ /* 0x000ff40003800000 */
[----:B0-----:R0:W-:Y:S02]  /*2fb0*/  REDG.E.ADD.F32.FTZ.RN.STRONG.GPU desc[UR16][R34.64+0x180], R165 ;  /* 0x000180a5220079a6 */ /* 0x0011e4000c12f310 */
.L_x_8680:
[----:B------:R-:W-:Y:S05]  /*2fc0*/  BSYNC.RECONVERGENT B0 ;  /* 0x0000000000007941 */ /* 0x000fea0003800200 */
.L_x_8679:
[----:B0-----:R0:W0:Y:S01]  /*2fd0*/  LDS R165, [R61+0x420] ;  /* 0x000420003da57984 */ /* 0x0010220000000800 */
[----:B------:R-:W-:Y:S01]  /*2fe0*/  ISETP.NE.AND P6, PT, R32, RZ, PT ;  /* 0x000000ff2000720c */ /* 0x000fe20003fc5270 */
[----:B------:R-:W-:-:S12]  /*2ff0*/  BSSY.RECONVERGENT B0, `(.L_x_8681) ;  /* 0x0000003000007945 */ /* 0x000fd80003800200 */
[----:B------:R-:W-:Y:S05]  /*3000*/  @!P6 BRA `(.L_x_8682) ;  /* 0x000000000004e947 */ /* 0x000fea0003800000 */
[----:B0-----:R0:W-:Y:S02]  /*3010*/  REDG.E.ADD.F32.FTZ.RN.STRONG.GPU desc[UR16][R34.64+0x200], R165 ;  /* 0x000200a5220079a6 */ /* 0x0011e4000c12f310 */
.L_x_8682:
[----:B------:R-:W-:Y:S05]  /*3020*/  BSYNC.RECONVERGENT B0 ;  /* 0x0000000000007941 */ /* 0x000fea0003800200 */
.L_x_8681:
[----:B0-----:R0:W0:Y:S01]  /*3030*/  LDS R165, [R62+0x4a0] ;  /* 0x0004a0003ea57984 */ /* 0x0010220000000800 */
[----:B------:R-:W-:Y:S04]  /*3040*/  BSSY.RECONVERGENT B0, `(.L_x_8683) ;  /* 0x0000003000007945 */ /* 0x000fe80003800200 */
[----:B------:R-:W-:Y:S05]  /*3050*/  @!P3 BRA `(.L_x_8684) ;  /* 0x000000000004b947 */ /* 0x000fea0003800000 */
[----:B0-----:R0:W-:Y:S02]  /*3060*/  REDG.E.ADD.F32.FTZ.RN.STRONG.GPU desc[UR16][R34.64+0x280], R165 ;  /* 0x000280a5220079a6 */ /* 0x0011e4000c12f310 */
.L_x_8684:
[----:B------:R-:W-:Y:S05]  /*3070*/  BSYNC.RECONVERGENT B0 ;  /* 0x0000000000007941 */ /* 0x000fea0003800200 */
.L_x_8683:
[----:B0-----:R0:W0:Y:S01]  /*3080*/  LDS R165, [R63+0x520] ;  /* 0x000520003fa57984 */ /* 0x0010220000000800 */
[----:B------:R-:W-:Y:S04]  /*3090*/  BSSY.RECONVERGENT B0, `(.L_x_8685) ;  /* 0x0000003000007945 */ /* 0x000fe80003800200 */
[----:B------:R-:W-:Y:S05]  /*30a0*/  @!P4 BRA `(.L_x_8686) ;  /* 0x000000000004c947 */ /* 0x000fea0003800000 */
[----:B0-----:R0:W-:Y:S02]  /*30b0*/  REDG.E.ADD.F32.FTZ.RN.STRONG.GPU desc[UR16][R34.64+0x300], R165 ;  /* 0x000300a5220079a6 */ /* 0x0011e4000c12f310 */
.L_x_8686:
[----:B------:R-:W-:Y:S05]  /*30c0*/  BSYNC.RECONVERGENT B0 ;  /* 0x0000000000007941 */ /* 0x000fea0003800200 */
.L_x_8685:
[----:B0-----:R0:W0:Y:S01]  /*30d0*/  LDS R165, [R64+0x5a0] ;  /* 0x0005a00040a57984 */ /* 0x0010220000000800 */
[----:B------:R-:W-:Y:S04]  /*30e0*/  BSSY.RECONVERGENT B0, `(.L_x_8687) ;  /* 0x0000003000007945 */ /* 0x000fe80003800200 */
[----:B------:R-:W-:Y:S05]  /*30f0*/  @!P5 BRA `(.L_x_8688) ;  /* 0x000000000004d947 */ /* 0x000fea0003800000 */
[----:B0-----:R0:W-:Y:S02]  /*3100*/  REDG.E.ADD.F32.FTZ.RN.STRONG.GPU desc[UR16][R34.64+0x380], R165 ;  /* 0x000380a5220079a6 */ /* 0x0011e4000c12f310 */
.L_x_8688:
[----:B------:R-:W-:Y:S05]  /*3110*/  BSYNC.RECONVERGENT B0 ;  /* 0x0000000000007941 */ /* 0x000fea0003800200 */
.L_x_8687:
[----:B------:R-:W-:Y:S01]  /*3120*/  FFMA.FTZ R150, R108, R169, R33 ;  /* 0x000000a96c967223 */ /* 0x000fe20000010021 */
[----:B------:R-:W5:Y:S01]  /*3130*/  SHFL.DOWN PT, R32, R163, 0x1, 0x1f ;  /* 0x08201f00a3207f89 */ /* 0x000f6200000e0000 */
[----:B------:R-:W-:Y:S01]  /*3140*/  ISETP.GT.AND P3, PT, R78, 0x1e, PT ;  /* 0x0000001e4e00780c */ /* 0x000fe20003f64270 */
[-C--:B------:R-:W-:Y:S01]  /*3150*/  FMUL.FTZ R118, R145, R177.reuse ;  /* 0x000000b191767220 */ /* 0x080fe20000410000 */
[C---:B-1----:R-:W-:Y:S01]  /*3160*/  FMUL.FTZ R138, R136.reuse, R177 ;  /* 0x000000b1888a7220 */ /* 0x042fe20000410000 */
[----:B------:R-:W1:Y:S01]  /*3170*/  SHFL.DOWN PT, R33, R150, 0x1, 0x1f ;  /* 0x08201f0096217f89 */ /* 0x000e6200000e0000 */
[-C--:B0---4-:R-:W-:Y:S01]  /*3180*/  FMUL.FTZ R34, R136, R179.reuse ;  /* 0x000000b388227220 */ /* 0x091fe20000410000 */
[----:B------:R-:W-:Y:S01]  /*3190*/  FMUL.FTZ R144, R144, R179 ;  /* 0x000000b390907220 */ /* 0x000fe20000410000 */
[----:B------:R-:W-:Y:S01]  /*31a0*/  FMUL.FTZ R138, R149, R138 ;  /* 0x0000008a958a7220 */ /* 0x000fe20000410000 */
[----:B------:R-:W-:Y:S01]  /*31b0*/  FFMA.FTZ R111, R124, R118, R111 ;  /* 0x000000767c6f7223 */ /* 0x000fe2000001006f */
[----:B------:R-:W-:Y:S01]  /*31c0*/  FMUL.FTZ R34, R151, R34 ;  /* 0x0000002297227220 */ /* 0x000fe20000410000 */
[-C--:B------:R-:W-:Y:S01]  /*31d0*/  FFMA.FTZ R112, R121, R144.reuse, R112 ;  /* 0x0000009079707223 */ /* 0x080fe20000010070 */
[----:B------:R-:W-:Y:S01]  /*31e0*/  FMUL.FTZ R35, R146, R157 ;  /* 0x0000009d92237220 */ /* 0x000fe20000410000 */
[C---:B------:R-:W-:Y:S01]  /*31f0*/  FMUL.FTZ R146, R136.reuse, R155 ;  /* 0x0000009b88927220 */ /* 0x040fe20000410000 */
        /* <DEDUP_REMOVED lines=11> */
[----:B-----5:R-:W-:Y:S01]  /*32b0*/  @!P3 FADD.FTZ R163, R163, R32 ;  /* 0x00000020a3a3b221 */ /* 0x020fe20000010000 */
[----:B------:R-:W-:Y:S01]  /*32c0*/  FADD.FTZ R89, R144, R89 ;  /* 0x0000005990597221 */ /* 0x000fe20000010000 */
[----:B------:R-:W-:Y:S01]  /*32d0*/  FFMA.FTZ R107, R120, R34, R107 ;  /* 0x00000022786b7223 */ /* 0x000fe2000001006b */
[----:B------:R-:W-:Y:S01]  /*32e0*/  FFMA.FTZ R116, R125, R148, R116 ;  /* 0x000000947d747223 */ /* 0x000fe20000010074 */
[----:B-1----:R-:W-:Y:S01]  /*32f0*/  @!P3 FADD.FTZ R150, R150, R33 ;  /* 0x000000219696b221 */ /* 0x002fe20000010000 */
[----:B------:R-:W0:Y:S01]  /*3300*/  SHFL.DOWN PT, R32, R163, 0x2, 0x1f ;  /* 0x08401f00a3207f89 */ /* 0x000e2200000e0000 */
[----:B------:R-:W-:Y:S01]  /*3310*/  ISETP.GT.AND P3, PT, R78, 0x1d, PT ;  /* 0x0000001d4e00780c */ /* 0x000fe20003f64270 */
[----:B------:R-:W-:-:S02]  /*3320*/  FADD.FTZ R85, R146, R85 ;  /* 0x0000005592557221 */ /* 0x000fc40000010000 */
        /* <DEDUP_REMOVED lines=19> */
[C---:B------:R-:W-:Y:S01]  /*3460*/  FMUL.FTZ R32, R136.reuse, R157 ;  /* 0x0000009d88207220 */ /* 0x040fe20000410000 */
[-C--:B------:R-:W-:Y:S01]  /*3470*/  FMUL.FTZ R138, R147, R3.reuse ;  /* 0x00000003938a7220 */ /* 0x080fe20000410000 */
[----:B------:R-:W-:Y:S01]  /*3480*/  FMUL.FTZ R118, R136, R3 ;  /* 0x0000000388767220 */ /* 0x000fe20000410000 */
[-C--:B------:R-:W-:Y:S01]  /*3490*/  FMUL.FTZ R3, R142, R156.reuse ;  /* 0x0000009c8e037220 */ /* 0x080fe20000410000 */
[----:B------:R-:W-:Y:S01]  /*34a0*/  FMUL.FTZ R156, R136, R156 ;  /* 0x0000009c889c7220 */ /* 0x000fe20000410000 */
[----:B------:R-:W-:Y:S01]  /*34b0*/  FMUL.FTZ R161, R161, R32 ;  /* 0x00000020a1a17220 */ /* 0x000fe20000410000 */
[----:B------:R-:W-:Y:S01]  /*34c0*/  FADD.FTZ R88, R33, R88 ;  /* 0x0000005821587221 */ /* 0x000fe20000010000 */
[----:B------:R-:W-:Y:S01]  /*34d0*/  FFMA.FTZ R110, R117, R3, R110 ;  /* 0x00000003756e7223 */ /* 0x000fe2000001006e */
[----:B------:R-:W-:Y:S01]  /*34e0*/  FMUL.FTZ R137, R137, R156 ;  /* 0x0000009c89897220 */ /* 0x000fe20000410000 */
[----:B------:R-:W-:Y:S01]  /*34f0*/  FFMA.FTZ R136, R100, R35, R161 ;  /* 0x0000002364887223 */ /* 0x000fe200000100a1 */
[----:B------:R-:W-:Y:S01]  /*3500*/  FFMA.FTZ R153, R96, R143, R153 ;  /* 0x0000008f60997223 */ /* 0x000fe20000010099 */
[----:B------:R-:W-:-:S02]  /*3510*/  FFMA.FTZ R113, R126, R138, R113 ;  /* 0x0000008a7e717223 */ /* 0x000fc40000010071 */
[----:B------:R-:W-:Y:S01]  /*3520*/  FADD.FTZ R87, R136, R87 ;  /* 0x0000005788577221 */ /* 0x000fe20000010000 */
[----:B------:R-:W-:Y:S01]  /*3530*/  FADD.FTZ R90, R153, R90 ;  /* 0x0000005a995a7221 */ /* 0x000fe20000010000 */
[----:B0-----:R-:W-:Y:S01]  /*3540*/  FADD.FTZ R32, R163, R140 ;  /* 0x0000008ca3207221 */ /* 0x001fe20000010000 */
[----:B------:R-:W-:Y:S01]  /*3550*/  FMUL.FTZ R140, R119, R118 ;  /* 0x00000076778c7220 */ /* 0x000fe20000410000 */
[----:B------:R-:W-:Y:S01]  /*3560*/  FFMA.FTZ R118, R94, R3, R137 ;  /* 0x000000035e767223 */ /* 0x000fe20000010089 */
[----:B------:R-:W-:Y:S01]  /*3570*/  FFMA.FTZ R3, R93, R34, R2 ;  /* 0x000000225d037223 */ /* 0x000fe20000010002 */
[----:B-1----:R-:W-:Y:S01]  /*3580*/  FADD.FTZ R33, R150, R145 ;  /* 0x0000009196217221 */ /* 0x002fe20000010000 */
[----:B------:R-:W-:Y:S01]  /*3590*/  FFMA.FTZ R35, R101, R138, R140 ;  /* 0x0000008a65237223 */ /* 0x000fe2000001008c */
[----:B------:R-:W-:Y:S01]  /*35a0*/  FADD.FTZ R91, R118, R91 ;  /* 0x0000005b765b7221 */ /* 0x000fe20000010000 */
[----:B------:R-:W-:Y:S02]  /*35b0*/  FADD.FTZ R92, R3, R92 ;  /* 0x0000005c035c7221 */ /* 0x000fe40000010000 */
[----:B------:R0:W-:Y:S01]  /*35c0*/  @!P3 STS.64 [UR5+0x648], R32 ;  /* 0x00064820ff00b988 */ /* 0x0001e20008000a05 */
[----:B------:R-:W-:Y:S01]  /*35d0*/  BAR.SYNC.DEFER_BLOCKING 0x0 ;  /* 0x0000000000007b1d */ /* 0x000fe20000010000 */
[----:B------:R-:W-:Y:S01]  /*35e0*/  ISETP.GT.AND P3, PT, R78, 0xf, PT ;  /* 0x0000000f4e00780c */ /* 0x000fe20003f64270 */
[----:B------:R-:W-:-:S03]  /*35f0*/  FADD.FTZ R86, R35, R86 ;  /* 0x0000005623567221 */ /* 0x000fc60000010000 */
        /* <DEDUP_REMOVED lines=11> */
.L_x_8690:
[----:B------:R-:W-:Y:S05]  /*36b0*/  BSYNC.RECONVERGENT B0 ;  /* 0x0000000000007941 */ /* 0x000fea0003800200 */
.L_x_8689:
[----:B------:R-:W-:-:S04]  /*36c0*/  UIADD3 UR4, UPT, UPT, UR4, 0x1, URZ ;  /* 0x0000000104047890 */ /* 0x000fc8000fffe0ff */
[----:B------:R-:W-:-:S09]  /*36d0*/  UISETP.GE.AND UP0, UPT, UR4, UR11, UPT ;  /* 0x0000000b0400728c */ /* 0x000fd2000bf06270 */
[----:B------:R-:W-:Y:S05]  /*36e0*/  BRA.U !UP0, `(.L_x_8691) ;  /* 0xffffffe108dc7547 */ /* 0x000fea000b83ffff */
.L_x_8669:
[----:B------:R-:W-:Y:S01]  /*36f0*/  BAR.SYNC.DEFER_BLOCKING 0x0 ;  /* 0x0000000000007b1d */ /* 0x000fe20000010000 */
[----:B------:R-:W-:Y:S01]  /*3700*/  ISETP.NE.AND P0, PT, R26, RZ, PT ;  /* 0x000000ff1a00720c */ /* 0x000fe20003f05270 */
[----:B------:R-:W-:Y:S01]  /*3710*/  FADD.FTZ R38, R92, R38 ;  /* 0x000000265c267221 */ /* 0x000fe20000010000 */
[----:B------:R-:W-:Y:S02]  /*3720*/  F2FP.F16.F32.PACK_AB R107, R110, R107 ;  /* 0x0000006b6e6b723e */ /* 0x000fe400000000ff */
[----:B------:R-:W-:-:S03]  /*3730*/  F2FP.F16.F32.PACK_AB R109, R112, R109 ;  /* 0x0000006d706d723e */ /* 0x000fc600000000ff */
[----:B------:R-:W1:Y:S01]  /*3740*/  LDC.64 R34, c[0x0][0x4f8] ;  /* 0x00013e00ff227b82 */ /* 0x000e620000000a00 */
        /* <DEDUP_REMOVED lines=19> */
[----:B-1----:R-:W-:-:S03]  /*3880*/  IMAD.WIDE.U32 R2, R34, UR18, R18 ;  /* 0x0000001222027c25 */ /* 0x002fc6000f8e0012 */
[----:B------:R-:W-:Y:S01]  /*3890*/  LDS.U16 R7, [R76+0x40] ;  /* 0x000040004c077984 */ /* 0x000fe20000000400 */
[----:B------:R-:W-:-:S03]  /*38a0*/  IMAD R3, R35, UR18, R3 ;  /* 0x0000001223037c24 */ /* 0x000fc6000f8e0203 */
[----:B------:R-:W-:Y:S01]  /*38b0*/  LDS.U16 R9, [R77+0x80] ;  /* 0x000080004d097984 */ /* 0x000fe20000000400 */
[----:B----4-:R-:W-:-:S03]  /*38c0*/  IMAD.WIDE.U32 R2, R37, UR6, R2 ;  /* 0x0000000625027c25 */ /* 0x010fc6000f8e0002 */
[----:B------:R-:W-:Y:S01]  /*38d0*/  LDS.U16 R11, [R79+0xc0] ;  /* 0x0000c0004f0b7984 */ /* 0x000fe20000000400 */
[----:B0-----:R-:W-:Y:S01]  /*38e0*/  IMAD R4, R37, UR7, R3 ;  /* 0x0000000725047c24 */ /* 0x001fe2000f8e0203 */
[----:B------:R-:W-:Y:S01]  /*38f0*/  IADD3 R3, P1, PT, R56, R2, RZ ;  /* 0x0000000238037210 */ /* 0x000fe20007f3e0ff */
[----:B------:R-:W0:Y:S01]  /*3900*/  LDCU.64 UR6, c[0x0][0x560] ;  /* 0x0000ac00ff0677ac */ /* 0x000e220008000a00 */
[----:B------:R-:W-:Y:S02]  /*3910*/  LDS.U16 R13, [R80+0x100] ;  /* 0x00010000500d7984 */ /* 0x000fe40000000400 */
[C---:B-----5:R-:W-:Y:S01]  /*3920*/  LEA R2, P2, R3.reuse, UR8, 0x1 ;  /* 0x0000000803027c11 */ /* 0x060fe2000f8408ff */
[----:B------:R-:W-:Y:S01]  /*3930*/  IMAD.X R4, RZ, RZ, R4, P1 ;  /* 0x000000ffff047224 */ /* 0x000fe200008e0604 */
[----:B------:R-:W-:Y:S04]  /*3940*/  LDS.U16 R15, [R81+0x140] ;  /* 0x00014000510f7984 */ /* 0x000fe80000000400 */
[----:B------:R-:W-:Y:S01]  /*3950*/  LDS.U16 R17, [R82+0x180] ;  /* 0x0001800052117984 */ /* 0x000fe20000000400 */
[----:B------:R-:W-:-:S02]  /*3960*/  LEA.HI.X R3, R3, UR9, R4, 0x1, P2 ;  /* 0x0000000903037c11 */ /* 0x000fc400090f0c04 */
[----:B------:R-:W-:Y:S01]  /*3970*/  F2FP.F16.F32.PACK_AB R4, R89, R90 ;  /* 0x0000005a5904723e */ /* 0x000fe200000000ff */
        /* <DEDUP_REMOVED lines=22> */
[----:B------:R-:W-:Y:S01]  /*3ae0*/  @!P4 STG.E.U16 desc[UR16][R2.64+0x100], R13 ;  /* 0x0001000d0200c986 */ /* 0x000fe2000c101510 */
[----:B----4-:R-:W-:Y:S01]  /*3af0*/  PRMT R7, R4, 0x7632, R7 ;  /* 0x0000763204077816 */ /* 0x010fe20000000007 */
        /* <DEDUP_REMOVED lines=9> */
[----:B------:R-:W-:Y:S01]  /*3b90*/  FADD.FTZ R38, R38, R85 ;  /* 0x0000005526267221 */ /* 0x000fe20000010000 */
[----:B-1----:R-:W-:-:S04]  /*3ba0*/  F2FP.F16.F32.PACK_AB R3, R85, R86 ;  /* 0x000000565503723e */ /* 0x002fc800000000ff */
[C---:B------:R-:W-:Y:S02]  /*3bb0*/  PRMT R10, R3.reuse, 0x7610, R10 ;  /* 0x00007610030a7816 */ /* 0x040fe4000000000a */
[----:B------:R-:W-:Y:S02]  /*3bc0*/  PRMT R11, R3, 0x7632, R11 ;  /* 0x00007632030b7816 */ /* 0x000fe4000000000b */
[----:B------:R-:W1:Y:S01]  /*3bd0*/  LDC.64 R2, c[0x0][0x518] ;  /* 0x00014600ff027b82 */ /* 0x000e620000000a00 */
[----:B------:R-:W-:Y:S04]  /*3be0*/  STS.U16 [R84], R5 ;  /* 0x0000000554007388 */ /* 0x000fe80000000400 */
[----:B------:R-:W-:Y:S04]  /*3bf0*/  STS.U16 [R84+0x2], R6 ;  /* 0x0000020654007388 */ /* 0x000fe80000000400 */
[----:B------:R4:W-:Y:S04]  /*3c00*/  STS.U16 [R84+0x4], R4 ;  /* 0x0000040454007388 */ /* 0x0009e80000000400 */
[----:B------:R-:W-:Y:S04]  /*3c10*/  STS.U16 [R84+0x6], R7 ;  /* 0x0000060754007388 */ /* 0x000fe80000000400 */
[----:B------:R-:W-:Y:S01]  /*3c20*/  STS.U16 [R84+0x8], R0 ;  /* 0x0000080054007388 */ /* 0x000fe20000000400 */
[----:B-1----:R-:W-:-:S03]  /*3c30*/  IMAD.WIDE.U32 R18, R2, UR18, R18 ;  /* 0x0000001202127c25 */ /* 0x002fc6000f8e0012 */
        /* <DEDUP_REMOVED lines=16> */
[----:B------:R-:W5:Y:S02]  /*3d40*/  LDCU.64 UR4, c[0x0][0x520] ;  /* 0x0000a400ff0477ac */ /* 0x000f640008000a00 */
[----:B-----5:R-:W-:-:S04]  /*3d50*/  IMAD.WIDE.U32 R2, R37, UR4, R18 ;  /* 0x0000000425027c25 */ /* 0x020fc8000f8e0012 */
[----:B----4-:R-:W-:Y:S01]  /*3d60*/  IMAD R4, R37, UR5, R3 ;  /* 0x0000000525047c24 */ /* 0x010fe2000f8e0203 */
        /* <DEDUP_REMOVED lines=31> */
.L_x_8668:
[----:B0-----:R-:W0:Y:S01]  /*3f60*/  LDC.64 R6, c[0x0][0x548] ;  /* 0x00015200ff067b82 */ /* 0x001e220000000a00 */
[----:B------:R-:W1:Y:S01]  /*3f70*/  S2R R13, SR_TID.X ;  /* 0x00000000000d7919 */ /* 0x000e620000002100 */
[----:B------:R-:W1:Y:S06]  /*3f80*/  LDCU UR7, c[0x0][0x38c] ;  /* 0x00007180ff0777ac */ /* 0x000e6c0008000800 */
[----:B------:R-:W4:Y:S01]  /*3f90*/  LDC.64 R8, c[0x0][0x568] ;  /* 0x00015a00ff087b82 */ /* 0x000f220000000a00 */
[----:B0-----:R-:W-:-:S04]  /*3fa0*/  ISETP.NE.U32.AND P1, PT, R6, RZ, PT ;  /* 0x000000ff0600720c */ /* 0x001fc80003f25070 */
[----:B------:R-:W-:Y:S02]  /*3fb0*/  ISETP.NE.AND.EX P1, PT, R7, RZ, PT, P1 ;  /* 0x000000ff0700720c */ /* 0x000fe40003f25310 */
[----:B----4-:R-:W-:Y:S02]  /*3fc0*/  ISETP.NE.U32.AND P0, PT, R8, RZ, PT ;  /* 0x000000ff0800720c */ /* 0x010fe40003f05070 */
[----:B-1----:R-:W-:Y:S02]  /*3fd0*/  ISETP.GE.AND P2, PT, R13, UR7, PT ;  /* 0x000000070d007c0c */ /* 0x002fe4000bf46270 */
[----:B------:R-:W-:-:S07]  /*3fe0*/  ISETP.NE.AND.EX P0, PT, R9, RZ, PT, P0 ;  /* 0x000000ff0900720c */ /* 0x000fce0003f05300 */
[----:B------:R-:W-:Y:S06]  /*3ff0*/  @!P1 BRA `(.L_x_8693) ;  /* 0x0000000000649947 */ /* 0x000fec0003800000 */
[----:B------:R-:W0:Y:S01]  /*4000*/  SHFL.DOWN P1, R0, R53, 0x1, 0x1f ;  /* 0x08201f0035007f89 */ /* 0x000e220000020000 */
[----:B------:R-:W-:Y:S01]  /*4010*/  BSSY.RECONVERGENT B0, `(.L_x_8693) ;  /* 0x0000017000007945 */ /* 0x000fe20003800200 */
[----:B------:R-:W1:Y:S01]  /*4020*/  S2R R4, SR_LANEID ;  /* 0x0000000000047919 */ /* 0x000e620000000000 */
[----:B------:R-:W4:Y:S01]  /*4030*/  S2R R10, SR_TID.X ;  /* 0x00000000000a7919 */ /* 0x000f220000002100 */
        /* <DEDUP_REMOVED lines=20> */
.L_x_8694:
[----:B------:R-:W-:Y:S05]  /*4180*/  BSYNC.RECONVERGENT B0 ;  /* 0x0000000000007941 */ /* 0x000fea0003800200 */
.L_x_8693:
[----:B------:R-:W-:Y:S05]  /*4190*/  @!P0 BRA `(.L_x_8695) ;  /* 0x0000000000688947 */ /* 0x000fea0003800000 */
[----:B------:R-:W-:Y:S06]  /*41a0*/  BAR.SYNC.DEFER_BLOCKING 0x0 ;  /* 0x0000000000007b1d */ /* 0x000fec0000010000 */
[----:B------:R-:W-:Y:S01]  /*41b0*/  BSSY.RECONVERGENT B0, `(.L_x_8695) ;  /* 0x0000018000007945 */ /* 0x000fe20003800200 */
[----:B-1----:R-:W1:Y:S01]  /*41c0*/  SHFL.DOWN P0, R3, R38, 0x1, 0x1f ;  /* 0x08201f0026037f89 */ /* 0x002e620000000000 */
[----:B0-----:R-:W0:Y:S01]  /*41d0*/  S2R R4, SR_LANEID ;  /* 0x0000000000047919 */ /* 0x001e220000000000 */
[----:B------:R-:W4:Y:S01]  /*41e0*/  S2R R6, SR_TID.X ;  /* 0x0000000000067919 */ /* 0x000f220000002100 */
        /* <DEDUP_REMOVED lines=20> */
.L_x_8696:
[----:B------:R-:W-:Y:S05]  /*4330*/  BSYNC.RECONVERGENT B0 ;  /* 0x0000000000007941 */ /* 0x000fea0003800200 */
.L_x_8695:
[----:B------:R-:W-:Y:S05]  /*4340*/  @P2 EXIT ;  /* 0x000000000000294d */ /* 0x000fea0003800000 */
[----:B------:R-:W1:Y:S01]  /*4350*/  LDCU.64 UR8, c[0x0][0x4e8] ;  /* 0x00009d00ff0877ac */ /* 0x000e620008000a00 */
[----:B------:R-:W4:Y:S01]  /*4360*/  S2UR UR5, SR_CgaCtaId ;  /* 0x00000000000579c3 */ /* 0x000f220000008800 */
[----:B------:R-:W-:Y:S01]  /*4370*/  BSSY.RECONVERGENT B0, `(.L_x_8697) ;  /* 0x0000022000007945 */ /* 0x000fe20003800200 */
[----:B------:R-:W-:Y:S01]  /*4380*/  UMOV UR4, 0x400 ;  /* 0x0000040000047882 */ /* 0x000fe20000000000 */
[----:B------:R-:W0:Y:S01]  /*4390*/  LDCU UR6, c[0x0][0x360] ;  /* 0x00006c00ff0677ac */ /* 0x000e220008000800 */
[----:B------:R-:W0:Y:S01]  /*43a0*/  LDCU.64 UR10, c[0x0][0x4b0] ;  /* 0x00009600ff0a77ac */ /* 0x000e220008000a00 */
[----:B------:R-:W0:Y:S01]  /*43b0*/  LDCU.64 UR12, c[0x0][0x530] ;  /* 0x0000a600ff0c77ac */ /* 0x000e220008000a00 */
[----:B------:R-:W0:Y:S01]  /*43c0*/  LDCU.64 UR14, c[0x0][0x4f0] ;  /* 0x00009e00ff0e77ac */ /* 0x000e220008000a00 */
[C---:B-1----:R-:W-:Y:S01]  /*43d0*/  IMAD.WIDE.U32 R2, R37.reuse, UR8, RZ ;  /* 0x0000000825027c25 */ /* 0x042fe2000f8e00ff */
[----:B------:R-:W1:Y:S03]  /*43e0*/  LDCU.64 UR18, c[0x0][0x540] ;  /* 0x0000a800ff1277ac */ /* 0x000e660008000a00 */
[----:B------:R-:W-:Y:S01]  /*43f0*/  IMAD R37, R37, UR9, R3 ;  /* 0x0000000925257c24 */ /* 0x000fe2000f8e0203 */
[----:B0---4-:R-:W-:-:S12]  /*4400*/  ULEA UR4, UR5, UR4, 0x18 ;  /* 0x0000000405047291 */ /* 0x011fd8000f8ec0ff */
.L_x_8698:
[----:B------:R-:W-:Y:S01]  /*4410*/  LEA R0, R13, UR4, 0x2 ;  /* 0x000000040d007c11 */ /* 0x000fe2000f8e10ff */
[----:B0-----:R-:W-:Y:S01]  /*4420*/  IMAD.MOV.U32 R6, RZ, RZ, R2 ;  /* 0x000000ffff067224 */ /* 0x001fe200078e0002 */
[----:B------:R-:W-:Y:S02]  /*4430*/  SHF.R.S32.HI R4, RZ, 0x1f, R13 ;  /* 0x0000001fff047819 */ /* 0x000fe4000001140d */
[----:B------:R-:W-:Y:S01]  /*4440*/  MOV R7, R37 ;  /* 0x0000002500077202 */ /* 0x000fe20000000f00 */
[----:B------:R-:W0:Y:S01]  /*4450*/  LDS R15, [R0+0x18f8] ;  /* 0x0018f800000f7984 */ /* 0x000e220000000800 */
[----:B------:R-:W-:Y:S01]  /*4460*/  MOV R40, R28 ;  /* 0x0000001c00287202 */ /* 0x000fe20000000f00 */
[C---:B------:R-:W-:Y:S02]  /*4470*/  IMAD R10, R4.reuse, UR10, RZ ;  /* 0x0000000a040a7c24 */ /* 0x040fe4000f8e02ff */
[----:B------:R-:W4:Y:S01]  /*4480*/  LDS R17, [R0+0x1cf8] ;  /* 0x001cf80000117984 */ /* 0x000f220000000800 */
        /* <DEDUP_REMOVED lines=14> */
[----:B----4-:R0:W-:Y:S02]  /*4570*/  REDG.E.ADD.F32.FTZ.RN.STRONG.GPU desc[UR16][R10.64], R17 ;  /* 0x000000110a0079a6 */ /* 0x0101e4000c12f310 */
[----:B------:R-:W-:Y:S05]  /*4580*/  @!P0 BRA `(.L_x_8698) ;  /* 0xfffffffc00a08947 */ /* 0x000fea000383ffff */
[----:B------:R-:W-:Y:S05]  /*4590*/  BSYNC.RECONVERGENT B0 ;  /* 0x0000000000007941 */ /* 0x000fea0003800200 */
.L_x_8697:
[----:B------:R-:W-:Y:S05]  /*45a0*/  EXIT ;  /* 0x000000000000794d */ /* 0x000fea0003800000 */
.L_x_8699:
        /* <DEDUP_REMOVED lines=13> */
.L_x_10512:


//--------------------- .text._Z25selective_scan_bwd_kernelI32Selective_Scan_bwd_kernel_traitsILi32ELi8ELb0ELb1ELb0ELb0ELb1EN3c104HalfEfEEv12SSMParamsBwd --------------------------
	.section	.text._Z25selective_scan_bwd_kernelI32Selective_Scan_bwd_kernel_traitsILi32ELi8ELb0ELb1ELb0ELb0ELb1EN3c104HalfEfEEv12SSMParamsBwd,"ax",@progbits
	.align	128
        .global         _Z25selective_scan_bwd_kernelI32Selective_Scan_bwd_kernel_traitsILi32ELi8ELb0ELb1ELb0ELb0ELb1EN3c104HalfEfEEv12SSMParamsBwd
        .type           _Z25selective_scan_bwd_kernelI32Selective_Scan_bwd_kernel_traitsILi32ELi8ELb0ELb1ELb0ELb0ELb1EN3c104HalfEfEEv12SSMParamsBwd,@function
        .size           _Z25selective_scan_bwd_kernelI32Selective_Scan_bwd_kernel_traitsILi32ELi8ELb0ELb1ELb0ELb0ELb1EN3c104HalfEfEEv12SSMParamsBwd,(.L_x_10513 - _Z25selective_scan_bwd_kernelI32Selective_Scan_bwd_kernel_traitsILi32ELi8ELb0ELb1ELb0ELb0ELb1EN3c104HalfEfEEv12SSMParamsBwd)
        .other          _Z25selective_scan_bwd_kernelI32Selective_Scan_bwd_kernel_traitsILi32ELi8ELb0ELb1ELb0ELb0ELb1EN3c104HalfEfEEv12SSMParamsBwd,@"STO_CUDA_ENTRY STV_DEFAULT"
_Z25selective_scan_bwd_kernelI32Selective_Scan_bwd_kernel_traitsILi32ELi8ELb0ELb1ELb0ELb0ELb1EN3c104HalfEfEEv12SSMParamsBwd:
.text._Z25selective_scan_bwd_kernelI32Selective_Scan_bwd_kernel_traitsILi32ELi8ELb0ELb1ELb0ELb0ELb1EN3c104HalfEfEEv12SSMParamsBwd:
        /* <DEDUP_REMOVED lines=44> */
[----:B------:R-:W-:-:S07]  /*02c0*/  ISETP.NE.AND.EX P0, PT, R5, RZ, PT, P0 ;  /* 0x000000ff0500720c */ /* 0x000fce0003f05300 */
[----:B------:R-:W-:Y:S01]  /*02d0*/  @!P2 IADD3 R0, PT, PT, R0, -R9, RZ ;  /* 0x800000090000a210 */ /* 0x000fe20007ffe0ff */
[----:B------:R-:W-:-:S03]  /*02e0*/  UIMAD.WIDE.U32 UR6, UR18, UR12, URZ ;  /* 0x0000000c120672a5 */ /* 0x000fc6000f8e00ff */
[----:B------:R-:W-:Y:S02]  /*02f0*/  ISETP.GE.U32.AND P1, PT, R0, R9, PT ;  /* 0x000000090000720c */ /* 0x000fe40003f26070 */
[----:B------:R-:W3:Y:S01]  /*0300*/  @P0 LDC R0, c[0x0][0x384] ;  /* 0x0000e100ff000b82 */ /* 0x000ee20000000800 */
[----:B------:R-:W-:Y:S01]  /*0310*/  UIMAD.WIDE.U32 UR4, UR18, UR8, URZ ;  /* 0x00000008120472a5 */ /* 0x000fe2000f8e00ff */
[----:B------:R-:W-:-:S03]  /*0320*/  LOP3.LUT R4, R37, R8, RZ, 0x3c, !PT ;  /* 0x0000000825047212 */ /* 0x000fc600078e3cff */
[----:B------:R-:W-:Y:S01]  /*0330*/  UIMAD UR8, UR18, UR9, UR5 ;  /* 0x00000009120872a4 */ /* 0x000fe2000f8e0205 */
[----:B------:R-:W-:Y:S02]  /*0340*/  @!P2 IADD3 R7, PT, PT, R7, 0x1, RZ ;  /* 0x000000010707a810 */ /* 0x000fe40007ffe0ff */
[----:B------:R-:W2:Y:S01]  /*0350*/  @P0 LDC R21, c[0x0][0x38c] ;  /* 0x0000e300ff150b82 */ /* 0x000ea20000000800 */
[----:B------:R-:W-:Y:S01]  /*0360*/  MOV R2, UR4 ;  /* 0x0000000400027c02 */ /* 0x000fe20008000f00 */
[----:B------:R-:W-:Y:S01]  /*0370*/  UIMAD UR4, UR18, UR13, UR7 ;  /* 0x0000000d120472a4 */ /* 0x000fe2000f8e0207 */
[----:B------:R-:W-:Y:S02]  /*0380*/  ISETP.GE.AND P3, PT, R4, RZ, PT ;  /* 0x000000ff0400720c */ /* 0x000fe40003f66270 */
[----:B------:R-:W-:Y:S02]  /*0390*/  MOV R4, UR6 ;  /* 0x0000000600047c02 */ /* 0x000fe40008000f00 */
[----:B------:R-:W-:Y:S01]  /*03a0*/  MOV R5, UR7 ;  /* 0x0000000700057c02 */ /* 0x000fe20008000f00 */
[----:B------:R-:W1:Y:S01]  /*03b0*/  LDCU.64 UR6, c[0x0][0x498] ;  /* 0x00009300ff0677ac */ /* 0x000e620008000a00 */
[----:B------:R-:W-:-:S02]  /*03c0*/  @P1 IADD3 R7, PT, PT, R7, 0x1, RZ ;  /* 0x0000000107071810 */ /* 0x000fc40007ffe0ff */
[----:B------:R-:W-:Y:S02]  /*03d0*/  MOV R3, UR5 ;  /* 0x0000000500037c02 */ /* 0x000fe40008000f00 */
[----:B------:R-:W-:Y:S01]  /*03e0*/  MOV R3, UR8 ;  /* 0x0000000800037c02 */ /* 0x000fe20008000f00 */
[----:B------:R-:W0:Y:S01]  /*03f0*/  LDCU.64 UR8, c[0x0][0x3b0] ;  /* 0x00007600ff0877ac */ /* 0x000e220008000a00 */
[----:B------:R-:W-:Y:S02]  /*0400*/  MOV R27, R7 ;  /* 0x00000007001b7202 */ /* 0x000fe40000000f00 */
[----:B------:R-:W4:Y:S01]  /*0410*/  @P0 LDC.64 R6, c[0x0][0x480] ;  /* 0x00012000ff060b82 */ /* 0x000f220000000a00 */
[----:B------:R-:W-:Y:S01]  /*0420*/  ISETP.NE.AND P2, PT, R8, RZ, PT ;  /* 0x000000ff0800720c */ /* 0x000fe20003f45270 */
[----:B---3--:R-:W-:Y:S02]  /*0430*/  @P0 IMAD R0, R0, UR18, R37 ;  /* 0x0000001200000c24 */ /* 0x008fe4000f8e0225 */
[----:B------:R-:W-:Y:S01]  /*0440*/  IMAD.WIDE.U32 R2, R37, UR10, R2 ;  /* 0x0000000a25027c25 */ /* 0x000fe2000f8e0002 */
[----:B------:R-:W-:-:S03]  /*0450*/  MOV R5, UR4 ;  /* 0x0000000400057c02 */ /* 0x000fc60008000f00 */
[----:B------:R-:W-:Y:S01]  /*0460*/  @P0 IMAD R0, R0, R17, RZ ;  /* 0x0000001100000224 */ /* 0x000fe200078e02ff */
[----:B-1----:R-:W-:Y:S01]  /*0470*/  UIMAD.WIDE.U32 UR4, UR18, UR6, URZ ;  /* 0x00000006120472a5 */ /* 0x002fe2000f8e00ff */
[----:B------:R-:W-:Y:S01]  /*0480*/  IMAD R13, R37, UR11, R3 ;  /* 0x0000000b250d7c24 */ /* 0x000fe2000f8e0203 */
[----:B------:R-:W-:Y:S01]  /*0490*/  @!P3 IADD3 R27, PT, PT, -R27, RZ, RZ ;  /* 0x000000ff1b1bb210 */ /* 0x000fe20007ffe1ff */
[----:B--2---:R-:W-:Y:S01]  /*04a0*/  @P0 IMAD R3, R0, R21, RZ ;  /* 0x0000001500030224 */ /* 0x004fe200078e02ff */
[----:B------:R-:W-:Y:S01]  /*04b0*/  UIMAD UR5, UR18, UR7, UR5 ;  /* 0x00000007120572a4 */ /* 0x000fe2000f8e0205 */
[----:B------:R-:W-:Y:S01]  /*04c0*/  @!P2 LOP3.LUT R27, RZ, R8, RZ, 0x33, !PT ;  /* 0x00000008ff1ba212 */ /* 0x000fe200078e33ff */
[----:B------:R-:W1:Y:S01]  /*04d0*/  LDC.64 R20, c[0x0][0x4a8] ;  /* 0x00012a00ff147b82 */ /* 0x000e620000000a00 */
[----:B0-----:R-:W-:Y:S02]  /*04e0*/  UIMAD.WIDE.U32 UR6, UR18, UR8, URZ ;  /* 0x00000008120672a5 */ /* 0x001fe4000f8e00ff */
[----:B------:R-:W-:Y:S01]  /*04f0*/  SHF.R.S32.HI R29, RZ, 0x1f, R27 ;  /* 0x0000001fff1d7819 */ /* 0x000fe2000001141b */
[----:B------:R-:W-:Y:S01]  /*0500*/  IMAD.WIDE.U32 R4, R37, UR14, R4 ;  /* 0x0000000e25047c25 */ /* 0x000fe2000f8e0004 */
[C---:B------:R-:W-:Y:S01]  /*0510*/  LEA R9, R17.reuse, 0xffffff00, 0x8 ;  /* 0xffffff0011097811 */ /* 0x040fe200078e40ff */
[----:B------:R-:W-:Y:S01]  /*0520*/  UIMAD UR7, UR18, UR9, UR7 ;  /* 0x00000009120772a4 */ /* 0x000fe2000f8e0207 */
[----:B------:R-:W-:-:S02]  /*0530*/  ISETP.GE.AND P1, PT, R17, 0x1, PT ;  /* 0x000000011100780c */ /* 0x000fc40003f26270 */
[----:B------:R-:W-:Y:S01]  /*0540*/  CS2R R16, SRZ ;  /* 0x0000000000107805 */ /* 0x000fe2000001ff00 */
        /* <DEDUP_REMOVED lines=15> */
[----:B------:R-:W-:-:S02]  /*0640*/  IADD3.X R46, PT, PT, R0, R3, RZ, P4, !PT ;  /* 0x00000003002e7210 */ /* 0x000fc400027fe4ff */
[----:B------:R-:W-:Y:S01]  /*0650*/  LEA.HI.X R50, R50, R23, R4, 0x1, P0 ;  /* 0x0000001732327211 */ /* 0x000fe200000f0c04 */
[----:B-1----:R-:W-:Y:S01]  /*0660*/  IMAD.WIDE.U32 R14, R37, R20, RZ ;  /* 0x00000014250e7225 */ /* 0x002fe200078e00ff */
[----:B------:R-:W-:Y:S02]  /*0670*/  IADD3.X R3, PT, PT, R0, R11, RZ, P3, !PT ;  /* 0x0000000b00037210 */ /* 0x000fe40001ffe4ff */
[----:B------:R-:W-:Y:S02]  /*0680*/  LEA R40, P0, R42, R40, 0x1 ;  /* 0x000000282a287211 */ /* 0x000fe400078008ff */
[----:B------:R-:W-:Y:S02]  /*0690*/  IADD3.X R0, PT, PT, R0, R7, RZ, P5, !PT ;  /* 0x0000000700007210 */ /* 0x000fe40002ffe4ff */
[----:B------:R-:W-:Y:S02]  /*06a0*/  LEA R44, P2, R2, R44, 0x1 ;  /* 0x0000002c022c7211 */ /* 0x000fe400078408ff */
        /* <DEDUP_REMOVED lines=72> */
.L_x_8725:
[----:B0-----:R-:W0:Y:S01]  /*0b30*/  LDC.64 R20, c[0x0][0x410] ;  /* 0x00010400ff147b82 */ /* 0x001e220000000a00 */
[----:B------:R-:W-:Y:S01]  /*0b40*/  HFMA2 R5, -RZ, RZ, 0, 0 ;  /* 0x00000000ff057431 */ /* 0x000fe200000001ff */
[----:B------:R-:W-:Y:S01]  /*0b50*/  IADD3 R38, PT, PT, R72, -0x1, RZ ;  /* 0xffffffff48267810 */ /* 0x000fe20007ffe0ff */
[----:B------:R-:W1:Y:S01]  /*0b60*/  LDCU UR4, c[0x0][0x388] ;  /* 0x00007100ff0477ac */ /* 0x000e620008000800 */
[----:B------:R-:W-:Y:S02]  /*0b70*/  SHF.L.U32 R87, R54, 0x1, RZ ;  /* 0x0000000136577819 */ /* 0x000fe400000006ff */
[----:B------:R-:W-:Y:S01]  /*0b80*/  SHF.L.U32 R4, R38, 0x8, RZ ;  /* 0x0000000826047819 */ /* 0x000fe200000006ff */
[----:B--2---:R-:W2:Y:S01]  /*0b90*/  LDCU.64 UR6, c[0x0][0x488] ;  /* 0x00009100ff0677ac */ /* 0x004ea20008000a00 */
[----:B---3--:R-:W3:Y:S01]  /*0ba0*/  LDC.64 R24, c[0x0][0x420] ;  /* 0x00010800ff187b82 */ /* 0x008ee20000000a00 */
[C---:B------:R-:W-:Y:S01]  /*0bb0*/  IADD3 R34, P2, PT, R87.reuse, R40, RZ ;  /* 0x0000002857227210 */ /* 0x040fe20007f5e0ff */
[----:B------:R-:W4:Y:S01]  /*0bc0*/  LDCU.64 UR8, c[0x0][0x478] ;  /* 0x00008f00ff0877ac */ /* 0x000f220008000a00 */
[----:B------:R-:W-:-:S02]  /*0bd0*/  IADD3 R86, P3, PT, R87, R44, RZ ;  /* 0x0000002c57567210 */ /* 0x000fc40007f7e0ff */
[----:B------:R-:W-:-:S03]  /*0be0*/  IADD3.X R35, PT, PT, RZ, R42, RZ, P2, !PT ;  /* 0x0000002aff237210 */ /* 0x000fc600017fe4ff */
[----:B------:R-:W2:Y:S01]  /*0bf0*/  LDC.64 R22, c[0x0][0x418] ;  /* 0x00010600ff167b82 */ /* 0x000ea20000000a00 */
[----:B------:R-:W-:Y:S02]  /*0c00*/  PRMT R29, RZ, 0x7610, R29 ;  /* 0x00007610ff1d7816 */ /* 0x000fe4000000001d */
[----:B-1----:R-:W-:-:S05]  /*0c10*/  IADD3 R75, PT, PT, -R4, UR4, RZ ;  /* 0x00000004044b7c10 */ /* 0x002fca000fffe1ff */
[----:B------:R-:W1:Y:S01]  /*0c20*/  LDC.64 R26, c[0x0][0x428] ;  /* 0x00010a00ff1a7b82 */ /* 0x000e620000000a00 */
[----:B0-----:R-:W-:Y:S01]  /*0c30*/  IMAD.WIDE.U32 R2, R20, UR18, R4 ;  /* 0x0000001214027c25 */ /* 0x001fe2000f8e0004 */
[-C--:B------:R-:W-:Y:S02]  /*0c40*/  ISETP.GE.AND P6, PT, R54, R75.reuse, PT ;  /* 0x0000004b3600720c */ /* 0x080fe40003fc6270 */
[-C--:B------:R-:W-:Y:S01]  /*0c50*/  ISETP.GE.AND P2, PT, R66, R75.reuse, PT ;  /* 0x0000004b4200720c */ /* 0x080fe20003f46270 */
[----:B------:R-:W-:Y:S01]  /*0c60*/  IMAD R3, R21, UR18, R3 ;  /* 0x0000001215037c24 */ /* 0x000fe2000f8e0203 */
[-C--:B------:R-:W-:Y:S01]  /*0c70*/  ISETP.GE.AND P4, PT, R68, R75.reuse, PT ;  /* 0x0000004b4400720c */ /* 0x080fe20003f86270 */
[----:B---3--:R-:W-:Y:S01]  /*0c80*/  IMAD.WIDE.U32 R18, R24, UR18, R4 ;  /* 0x0000001218127c25 */ /* 0x008fe2000f8e0004 */
[----:B------:R-:W-:Y:S02]  /*0c90*/  ISETP.GE.AND P5, PT, R69, R75, PT ;  /* 0x0000004b4500720c */ /* 0x000fe40003fa6270 */
[----:B------:R-:W-:Y:S01]  /*0ca0*/  PRMT R31, RZ, 0x7610, R31 ;  /* 0x00007610ff1f7816 */ /* 0x000fe2000000001f */
[----:B------:R-:W-:Y:S01]  /*0cb0*/  IMAD R19, R25, UR18, R19 ;  /* 0x0000001219137c24 */ /* 0x000fe2000f8e0213 */
[----:B------:R-:W-:Y:S01]  /*0cc0*/  PRMT R25, RZ, 0x7610, R25 ;  /* 0x00007610ff197816 */ /* 0x000fe20000000019 */
[----:B------:R-:W-:Y:S01]  /*0cd0*/  BAR.SYNC.DEFER_BLOCKING 0x0 ;  /* 0x0000000000007b1d */ /* 0x000fe20000010000 */
[----:B--2---:R-:W-:Y:S01]  /*0ce0*/  IMAD.WIDE.U32 R2, R37, R22, R2 ;  /* 0x0000001625027225 */ /* 0x004fe200078e0002 */
[----:B------:R-:W-:-:S03]  /*0cf0*/  PRMT R22, RZ, 0x7610, R22 ;  /* 0x00007610ff167816 */ /* 0x000fc60000000016 */
[C---:B------:R-:W-:Y:S01]  /*0d00*/  IMAD R21, R37.reuse, R23, R3 ;  /* 0x0000001725157224 */ /* 0x040fe200078e0203 */
[C---:B------:R-:W-:Y:S01]  /*0d10*/  IADD3 R20, P0, PT, R54.reuse, R2, RZ ;  /* 0x0000000236147210 */ /* 0x040fe20007f1e0ff */
[----:B------:R-:W0:Y:S01]  /*0d20*/  S2R R83, SR_LANEID ;  /* 0x0000000000537919 */ /* 0x000e220000000000 */
[----:B------:R-:W-:Y:S01]  /*0d30*/  PRMT R23, RZ, 0x7610, R23 ;  /* 0x00007610ff177816 */ /* 0x000fe20000000017 */
[C---:B-1----:R-:W-:Y:S01]  /*0d40*/  IMAD.WIDE.U32 R18, R37.reuse, R26, R18 ;  /* 0x0000001a25127225 */ /* 0x042fe200078e0012 */
[----:B------:R-:W1:Y:S03]  /*0d50*/  S2UR UR5, SR_CgaCtaId ;  /* 0x00000000000579c3 */ /* 0x000e660000008800 */
[----:B------:R-:W-:Y:S01]  /*0d60*/  IMAD R3, R37, R27, R19 ;  /* 0x0000001b25037224 */ /* 0x000fe200078e0213 */
[----:B------:R-:W-:Y:S02]  /*0d70*/  IADD3 R0, P1, PT, R54, R18, RZ ;  /* 0x0000001236007210 */ /* 0x000fe40007f3e0ff */
[----:B------:R-:W-:-:S02]  /*0d80*/  IADD3.X R19, PT, PT, RZ, R21, RZ, P0, !PT ;  /* 0x00000015ff137210 */ /* 0x000fc400007fe4ff */
[----:B------:R-:W-:Y:S01]  /*0d90*/  LEA R18, P0, R20, UR6, 0x1 ;  /* 0x0000000614127c11 */ /* 0x000fe2000f8008ff */
[----:B------:R-:W2:Y:S01]  /*0da0*/  LDC.64 R134, c[0x0][0x508] ;  /* 0x00014200ff867b82 */ /* 0x000ea20000000a00 */
[----:B------:R-:W-:Y:S02]  /*0db0*/  IADD3.X R3, PT, PT, RZ, R3, RZ, P1, !PT ;  /* 0x00000003ff037210 */ /* 0x000fe40000ffe4ff */
[----:B----4-:R-:W-:Y:S02]  /*0dc0*/  LEA R2, P1, R0, UR8, 0x1 ;  /* 0x0000000800027c11 */ /* 0x010fe4000f8208ff */
[----:B------:R-:W-:Y:S01]  /*0dd0*/  LEA.HI.X R19, R20, UR7, R19, 0x1, P0 ;  /* 0x0000000714137c11 */ /* 0x000fe200080f0c13 */
[----:B------:R-:W-:Y:S01]  /*0de0*/  UMOV UR4, 0x400 ;  /* 0x0000040000047882 */ /* 0x000fe20000000000 */
[----:B------:R-:W-:Y:S01]  /*0df0*/  IADD3 R20, P0, PT, R87, R49, RZ ;  /* 0x0000003157147210 */ /* 0x000fe20007f1e0ff */
[----:B------:R-:W3:Y:S01]  /*0e00*/  LDCU.64 UR6, c[0x0][0x510] ;  /* 0x0000a200ff0677ac */ /* 0x000ee20008000a00 */
[----:B------:R-:W-:-:S02]  /*0e10*/  LEA.HI.X R3, R0, UR9, R3, 0x1, P1 ;  /* 0x0000000900037c11 */ /* 0x000fc400088f0c03 */
[----:B------:R-:W-:Y:S01]  /*0e20*/  PRMT R0, RZ, 0x7610, R0 ;  /* 0x00007610ff007816 */ /* 0x000fe20000000000 */
[----:B------:R-:W4:Y:S01]  /*0e30*/  LDCU.64 UR8, c[0x0][0x558] ;  /* 0x0000ab00ff0877ac */ /* 0x000f220008000a00 */
[----:B------:R-:W-:Y:S02]  /*0e40*/  IADD3.X R21, PT, PT, RZ, R50, RZ, P0, !PT ;  /* 0x00000032ff157210 */ /* 0x000fe400007fe4ff */
[-C--:B------:R-:W-:Y:S02]  /*0e50*/  ISETP.GE.AND P0, PT, R64, R75.reuse, PT ;  /* 0x0000004b4000720c */ /* 0x080fe40003f06270 */
[-C--:B------:R-:W-:Y:S01]  /*0e60*/  ISETP.GE.AND P1, PT, R65, R75.reuse, PT ;  /* 0x0000004b4100720c */ /* 0x080fe20003f26270 */
[----:B------:R-:W3:Y:S01]  /*0e70*/  @!P6 LDG.E.U16 R0, desc[UR16][R20.64] ;  /* 0x000000101400e981 */ /* 0x000ee2000c1e1500 */
[----:B------:R-:W-:Y:S02]  /*0e80*/  IADD3.X R87, PT, PT, RZ, R46, RZ, P3, !PT ;  /* 0x0000002eff577210 */ /* 0x000fe40001ffe4ff */
[-C--:B------:R-:W-:Y:S01]  /*0e90*/  ISETP.GE.AND P3, PT, R67, R75.reuse, PT ;  /* 0x0000004b4300720c */ /* 0x080fe20003f66270 */
[----:B------:R-:W4:Y:S01]  /*0ea0*/  @!P4 LDG.E.U16 R29, desc[UR16][R20.64+0x140] ;  /* 0x00014010141dc981 */ /* 0x000f22000c1e1500 */
[----:B------:R-:W-:-:S02]  /*0eb0*/  ISETP.GE.AND P6, PT, R70, R75, PT ;  /* 0x0000004b4600720c */ /* 0x000fc40003fc6270 */
[----:B------:R-:W-:Y:S02]  /*0ec0*/  PRMT R27, RZ, 0x7610, R27 ;  /* 0x00007610ff1b7816 */ /* 0x000fe4000000001b */
[----:B------:R-:W-:Y:S01]  /*0ed0*/  PRMT R24, RZ, 0x7610, R24 ;  /* 0x00007610ff187816 */ /* 0x000fe20000000018 */
[----:B------:R-:W2:Y:S04]  /*0ee0*/  @!P0 LDG.E.U16 R23, desc[UR16][R20.64+0x40] ;  /* 0x0000401014178981 */ /* 0x000ea8000c1e1500 */
[----:B------:R-:W4:Y:S04]  /*0ef0*/  @!P1 LDG.E.U16 R25, desc[UR16][R20.64+0x80] ;  /* 0x0000801014199981 */ /* 0x000f28000c1e1500 */
[----:B------:R-:W4:Y:S04]  /*0f00*/  @!P2 LDG.E.U16 R27, desc[UR16][R20.64+0xc0] ;  /* 0x0000c010141ba981 */ /* 0x000f28000c1e1500 */
[----:B------:R-:W4:Y:S04]  /*0f10*/  @!P3 LDG.E.U16 R22, desc[UR16][R20.64+0x100] ;  /* 0x000100101416b981 */ /* 0x000f28000c1e1500 */
[----:B------:R-:W4:Y:S04]  /*0f20*/  @!P5 LDG.E.U16 R24, desc[UR16][R20.64+0x180] ;  /* 0x000180101418d981 */ /* 0x000f28000c1e1500 */
[----:B------:R1:W4:Y:S01]  /*0f30*/  @!P6 LDG.E.U16 R31, desc[UR16][R20.64+0x1c0] ;  /* 0x0001c010141fe981 */ /* 0x000322000c1e1500 */
[C---:B0-----:R-:W-:Y:S01]  /*0f40*/  IADD3 R26, PT, PT, R83.reuse, 0x20, RZ ;  /* 0x00000020531a7810 */ /* 0x041fe20007ffe0ff */
[----:B-1----:R-:W-:Y:S01]  /*0f50*/  ULEA UR5, UR5, UR4, 0x18 ;  /* 0x0000000405057291 */ /* 0x002fe2000f8ec0ff */
[----:B------:R-:W-:Y:S01]  /*0f60*/  IADD3 R28, PT, PT, R83, 0x40, RZ ;  /* 0x00000040531c7810 */ /* 0x000fe20007ffe0ff */
[----:B------:R-:W0:Y:S01]  /*0f70*/  LDCU UR4, c[0x0][0x38c] ;  /* 0x00007180ff0477ac */ /* 0x000e220008000800 */
[----:B------:R-:W-:-:S02]  /*0f80*/  LEA.HI.SX32 R26, R26, R83, 0x1b ;  /* 0x000000531a1a7211 */ /* 0x000fc400078fdaff */
[CC--:B------:R-:W-:Y:S02]  /*0f90*/  LEA.HI.SX32 R77, R83.reuse, R83.reuse, 0x1b ;  /* 0x00000053534d7211 */ /* 0x0c0fe400078fdaff */
[----:B------:R-:W-:Y:S02]  /*0fa0*/  LEA.HI.SX32 R28, R28, R83, 0x1b ;  /* 0x000000531c1c7211 */ /* 0x000fe400078fdaff */
[----:B------:R-:W-:Y:S01]  /*0fb0*/  LEA R76, R26, UR5, 0x1 ;  /* 0x000000051a4c7c11 */ /* 0x000fe2000f8e08ff */
[----:B------:R-:W-:Y:S01]  /*0fc0*/  VIADD R26, R83, 0x80 ;  /* 0x00000080531a7836 */ /* 0x000fe20000000000 */
[----:B------:R-:W-:Y:S02]  /*0fd0*/  LEA R77, R77, UR5, 0x1 ;  /* 0x000000054d4d7c11 */ /* 0x000fe4000f8e08ff */
[----:B------:R-:W-:Y:S02]  /*0fe0*/  IADD3 R20, PT, PT, R83, 0x60, RZ ;  /* 0x0000006053147810 */ /* 0x000fe40007ffe0ff */
[----:B------:R-:W-:-:S02]  /*0ff0*/  LEA R74, R28, UR5, 0x1 ;  /* 0x000000051c4a7c11 */ /* 0x000fc4000f8e08ff */
[C---:B------:R-:W-:Y:S02]  /*1000*/  IADD3 R28, PT, PT, R83.reuse, 0xa0, RZ ;  /* 0x000000a0531c7810 */ /* 0x040fe40007ffe0ff */
[C---:B------:R-:W-:Y:S02]  /*1010*/  IADD3 R30, PT, PT, R83.reuse, 0xc0, RZ ;  /* 0x000000c0531e7810 */ /* 0x040fe40007ffe0ff */
[----:B------:R-:W-:Y:S02]  /*1020*/  IADD3 R32, PT, PT, R83, 0xe0, RZ ;  /* 0x000000e053207810 */ /* 0x000fe40007ffe0ff */
        /* <DEDUP_REMOVED lines=16> */
[----:B---3--:R1:W-:Y:S02]  /*1130*/  STS.U16 [R77], R0 ;  /* 0x000000004d007388 */ /* 0x0083e40000000400 */
[----:B-1----:R-:W-:Y:S02]  /*1140*/  SHF.L.U32 R0, R83, 0x3, RZ ;  /* 0x0000000353007819 */ /* 0x002fe400000006ff */
[----:B--2---:R1:W-:Y:S02]  /*1150*/  STS.U16 [R76+0x40], R23 ;  /* 0x000040174c007388 */ /* 0x0043e40000000400 */
[----:B------:R-:W-:Y:S02]  /*1160*/  LEA.HI.SX32 R84, R0, R0, 0x1b ;  /* 0x0000000000547211 */ /* 0x000fe400078fdaff */
[----:B----4-:R2:W-:Y:S02]  /*1170*/  STS.U16 [R74+0x80], R25 ;  /* 0x000080194a007388 */ /* 0x0105e40000000400 */
[----:B------:R-:W-:-:S02]  /*1180*/  LEA R84, R84, UR5, 0x1 ;  /* 0x0000000554547c11 */ /* 0x000fc4000f8e08ff */
        /* <DEDUP_REMOVED lines=17> */
[----:B---3--:R-:W-:Y:S02]  /*12a0*/  PRMT R27, RZ, 0x7610, R27 ;  /* 0x00007610ff1b7816 */ /* 0x008fe4000000001b */
        /* <DEDUP_REMOVED lines=101> */
[----:B------:R-:W2:Y:S04]  /*1900*/  LDS.U16 R95, [R84+0x8] ;  /* 0x00000800545f7984 */ /* 0x000ea80000000400 */
[----:B------:R-:W3:Y:S04]  /*1910*/  LDS.U16 R96, [R84+0xa] ;  /* 0x00000a0054607984 */ /* 0x000ee80000000400 */
[----:B------:R-:W4:Y:S04]  /*1920*/  LDS.U16 R97, [R84+0xc] ;  /* 0x00000c0054617984 */ /* 0x000f280000000400 */
[----:B------:R-:W0:Y:S01]  /*1930*/  LDS.U16 R98, [R84+0xe] ;  /* 0x00000e0054627984 */ /* 0x000e220000000400 */
[----:B------:R-:W-:Y:S01]  /*1940*/  BAR.SYNC.DEFER_BLOCKING 0x0 ;  /* 0x0000000000007b1d */ /* 0x000fe20000010000 */
[----:B-1----:R-:W-:-:S02]  /*1950*/  PRMT R93, RZ, 0x7610, R93 ;  /* 0x00007610ff5d7816 */ /* 0x002fc4000000005d */
[----:B------:R-:W-:Y:S02]  /*1960*/  PRMT R99, RZ, 0x7610, R99 ;  /* 0x00007610ff637816 */ /* 0x000fe40000000063 */
[----:B------:R-:W-:Y:S02]  /*1970*/  PRMT R101, RZ, 0x7610, R101 ;  /* 0x00007610ff657816 */ /* 0x000fe40000000065 */
        /* <DEDUP_REMOVED lines=13> */
[----:B------:R-:W-:Y:S02]  /*1a50*/  HADD2.F32 R109, -RZ, R94.H0_H0 ;  /* 0x2000005eff6d7230 */ /* 0x000fe40000004100 */
[----:B------:R-:W-:Y:S02]  /*1a60*/  HADD2.F32 R106, -RZ, R18.H0_H0 ;  /* 0x20000012ff6a7230 */ /* 0x000fe40000004100 */
[----:B-1----:R-:W-:Y:S01]  /*1a70*/  FMUL.FTZ R3, R110, -1.4426950216293334961 ;  /* 0xbfb8aa3b6e037820 */ /* 0x002fe20000410000 */
[----:B------:R-:W-:Y:S02]  /*1a80*/  FMUL.FTZ R2, R109, -1.4426950216293334961 ;  /* 0xbfb8aa3b6d027820 */ /* 0x000fe40000410000 */
[----:B------:R-:W-:Y:S01]  /*1a90*/  FMUL.FTZ R18, R106, -1.4426950216293334961 ;  /* 0xbfb8aa3b6a127820 */ /* 0x000fe20000410000 */
[----:B------:R-:W-:Y:S01]  /*1aa0*/  HADD2.F32 R107, -RZ, R19.H0_H0 ;  /* 0x20000013ff6b7230 */ /* 0x000fe20000004100 */
[----:B------:R-:W-:Y:S01]  /*1ab0*/  MUFU.EX2 R111, R3 ;  /* 0x00000003006f7308 */ /* 0x000fe20000000800 */
[----:B------:R-:W-:-:S07]  /*1ac0*/  HADD2.F32 R108, -RZ, R92.H0_H0 ;  /* 0x2000005cff6c7230 */ /* 0x000fce0000004100 */
[----:B------:R-:W-:Y:S01]  /*1ad0*/  MUFU.EX2 R95, R2 ;  /* 0x00000002005f7308 */ /* 0x000fe20000000800 */
[----:B------:R-:W-:Y:S01]  /*1ae0*/  FMUL.FTZ R19, R107, -1.4426950216293334961 ;  /* 0xbfb8aa3b6b137820 */ /* 0x000fe20000410000 */
[----:B------:R-:W-:-:S06]  /*1af0*/  FMUL.FTZ R92, R108, -1.4426950216293334961 ;  /* 0xbfb8aa3b6c5c7820 */ /* 0x000fcc0000410000 */
[----:B------:R-:W1:Y:S01]  /*1b00*/  MUFU.EX2 R18, R18 ;  /* 0x0000001200127308 */ /* 0x000e620000000800 */
[----:B---3--:R-:W-:-:S07]  /*1b10*/  HADD2.F32 R114, -RZ, R96.H0_H0 ;  /* 0x20000060ff727230 */ /* 0x008fce0000004100 */
[----:B------:R-:W-:Y:S08]  /*1b20*/  MUFU.EX2 R94, R92 ;  /* 0x0000005c005e7308 */ /* 0x000ff00000000800 */
[----:B------:R-:W2:Y:S01]  /*1b30*/  MUFU.EX2 R19, R19 ;  /* 0x0000001300137308 */ /* 0x000ea20000000800 */
[----:B------:R-:W-:Y:S01]  /*1b40*/  FMUL.FTZ R96, R114, -1.4426950216293334961 ;  /* 0xbfb8aa3b72607820 */ /* 0x000fe20000410000 */
[----:B-1----:R-:W-:Y:S01]  /*1b50*/  FADD.FTZ R18, R18, 1 ;  /* 0x3f80000012127421 */ /* 0x002fe20000010000 */
[----:B----4-:R-:W-:-:S05]  /*1b60*/  HADD2.F32 R116, -RZ, R97.H0_H0 ;  /* 0x20000061ff747230 */ /* 0x010fca0000004100 */
[----:B------:R-:W-:Y:S01]  /*1b70*/  MUFU.RCP R97, R18 ;  /* 0x0000001200617308 */ /* 0x000fe20000001000 */
[----:B0-----:R-:W-:Y:S02]  /*1b80*/  HADD2.F32 R118, -RZ, R98.H0_H0 ;  /* 0x20000062ff767230 */ /* 0x001fe40000004100 */
[----:B--2---:R-:W-:-:S05]  /*1b90*/  FADD.FTZ R92, R19, 1 ;  /* 0x3f800000135c7421 */ /* 0x004fca0000010000 */
[----:B------:R-:W0:Y:S01]  /*1ba0*/  MUFU.RCP R98, R92 ;  /* 0x0000005c00627308 */ /* 0x000e220000001000 */
[----:B------:R-:W-:Y:S01]  /*1bb0*/  FADD.FTZ R111, R111, 1 ;  /* 0x3f8000006f6f7421 */ /* 0x000fe20000010000 */
[----:B------:R-:W-:Y:S02]  /*1bc0*/  HADD2.F32 R85, -RZ, R85.H0_H0 ;  /* 0x20000055ff557230 */ /* 0x000fe40000004100 */
[----:B------:R-:W-:-:S04]  /*1bd0*/  HADD2.F32 R0, -RZ, R0.H0_H0 ;  /* 0x20000000ff007230 */ /* 0x000fc80000004100 */
[----:B------:R-:W-:Y:S01]  /*1be0*/  MUFU.RCP R113, R111 ;  /* 0x0000006f00717308 */ /* 0x000fe20000001000 */
[----:B0-----:R-:W-:-:S04]  /*1bf0*/  FADD.FTZ R92, -R98, 1 ;  /* 0x3f800000625c7421 */ /* 0x001fc80000010100 */
[----:B------:R-:W-:Y:S01]  /*1c00*/  FFMA.FTZ R92, R107, R92, 1 ;  /* 0x3f8000006b5c7423 */ /* 0x000fe2000001005c */
[----:B------:R-:W-:Y:S02]  /*1c10*/  HADD2.F32 R87, -RZ, R87.H0_H0 ;  /* 0x20000057ff577230 */ /* 0x000fe40000004100 */
[----:B------:R-:W-:Y:S02]  /*1c20*/  HADD2.F32 R89, -RZ, R89.H0_H0 ;  /* 0x20000059ff597230 */ /* 0x000fe40000004100 */
[----:B------:R-:W-:Y:S01]  /*1c30*/  HADD2.F32 R91, -RZ, R91.H0_H0 ;  /* 0x2000005bff5b7230 */ /* 0x000fe20000004100 */
[----:B------:R-:W-:Y:S01]  /*1c40*/  ISETP.NE.AND P0, PT, R12, RZ, PT ;  /* 0x000000ff0c00720c */ /* 0x000fe20003f05270 */
[----:B------:R-:W-:Y:S04]  /*1c50*/  STS.U16 [R77], R100 ;  /* 0x000000644d007388 */ /* 0x000fe80000000400 */
[----:B------:R-:W-:Y:S04]  /*1c60*/  STS.U16 [R76+0x40], R93 ;  /* 0x0000405d4c007388 */ /* 0x000fe80000000400 */
[----:B------:R0:W-:Y:S04]  /*1c70*/  STS.U16 [R74+0x80], R99 ;  /* 0x000080634a007388 */ /* 0x0001e80000000400 */
[----:B------:R1:W-:Y:S04]  /*1c80*/  STS.U16 [R82+0xc0], R101 ;  /* 0x0000c06552007388 */ /* 0x0003e80000000400 */
[----:B------:R-:W-:Y:S04]  /*1c90*/  STS.U16 [R81+0x100], R102 ;  /* 0x0001006651007388 */ /* 0x000fe80000000400 */
[----:B------:R-:W-:Y:S04]  /*1ca0*/  STS.U16 [R80+0x140], R103 ;  /* 0x0001406750007388 */ /* 0x000fe80000000400 */
[----:B------:R-:W-:Y:S04]  /*1cb0*/  STS.U16 [R79+0x180], R104 ;  /* 0x000180684f007388 */ /* 0x000fe80000000400 */
[----:B------:R-:W-:Y:S01]  /*1cc0*/  STS.U16 [R78+0x1c0], R105 ;  /* 0x0001c0694e007388 */ /* 0x000fe20000000400 */
[----:B------:R-:W-:-:S03]  /*1cd0*/  NOP ;  /* 0x0000000000007918 */ /* 0x000fc60000000000 */
[----:B------:R-:W2:Y:S04]  /*1ce0*/  LDS.U16 R3, [R84+0x2] ;  /* 0x0000020054037984 */ /* 0x000ea80000000400 */
[----:B------:R-:W3:Y:S01]  /*1cf0*/  LDS.U16 R2, [R84] ;  /* 0x0000000054027984 */ /* 0x000ee20000000400 */
[----:B0-----:R0:W4:Y:S03]  /*1d00*/  MUFU.EX2 R99, R96 ;  /* 0x0000006000637308 */ /* 0x0011260000000800 */
[----:B------:R-:W3:Y:S01]  /*1d10*/  LDS.U16 R19, [R84+0x4] ;  /* 0x0000040054137984 */ /* 0x000ee20000000400 */
[----:B------:R-:W-:-:S03]  /*1d20*/  FMUL.FTZ R100, R116, -1.4426950216293334961 ;  /* 0xbfb8aa3b74647820 */ /* 0x000fc60000410000 */
[----:B------:R-:W-:Y:S01]  /*1d30*/  LDS.U16 R93, [R84+0x6] ;  /* 0x00000600545d7984 */ /* 0x000fe20000000400 */
[----:B0-----:R-:W-:-:S03]  /*1d40*/  FADD.FTZ R96, R94, 1 ;  /* 0x3f8000005e607421 */ /* 0x001fc60000010000 */
[----:B------:R-:W0:Y:S01]  /*1d50*/  LDS.U16 R94, [R84+0x8] ;  /* 0x00000800545e7984 */ /* 0x000e220000000400 */
[----:B------:R4:W0:Y:S01]  /*1d60*/  MUFU.EX2 R115, R100 ;  /* 0x0000006400737308 */ /* 0x0008220000000800 */
[----:B-1----:R-:W-:Y:S01]  /*1d70*/  FMUL.FTZ R101, R118, -1.4426950216293334961 ;  /* 0xbfb8aa3b76657820 */ /* 0x002fe20000410000 */
[----:B----4-:R-:W-:Y:S01]  /*1d80*/  FADD.FTZ R112, R99, 1 ;  /* 0x3f80000063707421 */ /* 0x010fe20000010000 */
[----:B------:R-:W-:Y:S02]  /*1d90*/  FADD.FTZ R100, R95, 1 ;  /* 0x3f8000005f647421 */ /* 0x000fe40000010000 */
[----:B------:R-:W1:Y:S03]  /*1da0*/  LDS.U16 R95, [R84+0xa] ;  /* 0x00000a00545f7984 */ /* 0x000e660000000400 */
[----:B------:R4:W0:Y:S01]  /*1db0*/  MUFU.EX2 R119, R101 ;  /* 0x0000006500777308 */ /* 0x0008220000000800 */
[----:B--2---:R-:W-:-:S02]  /*1dc0*/  HADD2.F32 R102, -RZ, R3.H0_H0 ;  /* 0x20000003ff667230 */ /* 0x004fc40000004100 */
[----:B------:R-:W-:Y:S01]  /*1dd0*/  FADD.FTZ R3, -R97, 1 ;  /* 0x3f80000061037421 */ /* 0x000fe20000010100 */
[----:B---3--:R-:W-:Y:S02]  /*1de0*/  HADD2.F32 R99, -RZ, R2.H0_H0 ;  /* 0x20000002ff637230 */ /* 0x008fe40000004100 */
[----:B------:R-:W2:Y:S01]  /*1df0*/  LDS.U16 R2, [R84+0xc] ;  /* 0x00000c0054027984 */ /* 0x000ea20000000400 */
[----:B----4-:R-:W-:-:S03]  /*1e00*/  FFMA.FTZ R101, R106, R3, 1 ;  /* 0x3f8000006a657423 */ /* 0x010fc60000010003 */
[----:B------:R-:W3:Y:S01]  /*1e10*/  LDS.U16 R3, [R84+0xe] ;  /* 0x00000e0054037984 */ /* 0x000ee20000000400 */
[----:B------:R-:W4:Y:S01]  /*1e20*/  MUFU.RCP R105, R96 ;  /* 0x0000006000697308 */ /* 0x000f220000001000 */
[----:B------:R-:W-:Y:S01]  /*1e30*/  FMUL.FTZ R103, R85, R102 ;  /* 0x0000006655677220 */ /* 0x000fe20000410000 */
[----:B------:R-:W-:-:S03]  /*1e40*/  FMUL.FTZ R18, R0, R99 ;  /* 0x0000006300127220 */ /* 0x000fc60000410000 */
[----:B------:R-:W-:Y:S01]  /*1e50*/  FMUL.FTZ R103, R98, R103 ;  /* 0x0000006762677220 */ /* 0x000fe20000410000 */
[----:B------:R-:W-:Y:S02]  /*1e60*/  FMUL.FTZ R18, R97, R18 ;  /* 0x0000001261127220 */ /* 0x000fe40000410000 */
[----:B------:R0:W2:Y:S01]  /*1e70*/  MUFU.RCP R104, R100 ;  /* 0x0000006400687308 */ /* 0x0000a20000001000 */
[----:B------:R-:W-:Y:S02]  /*1e80*/  HADD2.F32 R19, -RZ, R19.H0_H0 ;  /* 0x20000013ff137230 */ /* 0x000fe40000004100 */
[----:B------:R-:W-:Y:S01]  /*1e90*/  FMUL.FTZ R101, R18, R101 ;  /* 0x0000006512657220 */ /* 0x000fe20000410000 */
[----:B------:R-:W-:-:S04]  /*1ea0*/  HADD2.F32 R18, -RZ, R86.H0_H0 ;  /* 0x20000056ff127230 */ /* 0x000fc80000004100 */
[----:B------:R4:W2:Y:S01]  /*1eb0*/  MUFU.RCP R117, R112 ;  /* 0x0000007000757308 */ /* 0x0008a20000001000 */
[----:B0-----:R-:W-:Y:S01]  /*1ec0*/  FMUL.FTZ R100, R103, R92 ;  /* 0x0000005c67647220 */ /* 0x001fe20000410000 */
[----:B------:R-:W-:Y:S02]  /*1ed0*/  HADD2.F32 R92, -RZ, R88.H0_H0 ;  /* 0x20000058ff5c7230 */ /* 0x000fe40000004100 */
[----:B------:R-:W-:Y:S01]  /*1ee0*/  FADD.FTZ R96, R115, 1 ;  /* 0x3f80000073607421 */ /* 0x000fe20000010000 */
[----:B------:R-:W-:Y:S01]  /*1ef0*/  FADD.FTZ R120, R119, 1 ;  /* 0x3f80000077787421 */ /* 0x000fe20000010000 */
[----:B----4-:R-:W-:Y:S02]  /*1f00*/  HADD2.F32 R112, -RZ, R94.H0_H0 ;  /* 0x2000005eff707230 */ /* 0x010fe40000004100 */
[----:B------:R-:W-:Y:S01]  /*1f10*/  FADD.FTZ R115, -R113, 1 ;  /* 0x3f80000071737421 */ /* 0x000fe20000010100 */
[----:B------:R-:W-:Y:S01]  /*1f20*/  FADD.FTZ R103, -R105, 1 ;  /* 0x3f80000069677421 */ /* 0x000fe20000010100 */
[----:B------:R-:W-:Y:S01]  /*1f30*/  FMUL.FTZ R86, R18, R19 ;  /* 0x0000001312567220 */ /* 0x000fe20000410000 */
[----:B------:R-:W-:Y:S01]  /*1f40*/  FMUL.FTZ R94, R92, R112 ;  /* 0x000000705c5e7220 */ /* 0x000fe20000410000 */
[----:B------:R0:W4:Y:S01]  /*1f50*/  MUFU.RCP R119, R96 ;  /* 0x0000006000777308 */ /* 0x0001220000001000 */
[----:B------:R-:W-:Y:S01]  /*1f60*/  FFMA.FTZ R115, R110, R115, 1 ;  /* 0x3f8000006e737423 */ /* 0x000fe20000010073 */
[----:B------:R-:W-:-:S02]  /*1f70*/  HADD2.F32 R93, -RZ, R93.H0_H0 ;  /* 0x2000005dff5d7230 */ /* 0x000fc40000004100 */
[----:B------:R-:W-:Y:S01]  /*1f80*/  FMUL.FTZ R94, R113, R94 ;  /* 0x0000005e715e7220 */ /* 0x000fe20000410000 */
[----:B------:R-:W-:Y:S01]  /*1f90*/  FFMA.FTZ R103, R108, R103, 1 ;  /* 0x3f8000006c677423 */ /* 0x000fe20000010067 */
[----:B------:R-:W-:Y:S02]  /*1fa0*/  FMUL.FTZ R86, R105, R86 ;  /* 0x0000005669567220 */ /* 0x000fe40000410000 */
[----:B------:R3:W4:Y:S01]  /*1fb0*/  MUFU.RCP R123, R120 ;  /* 0x00000078007b7308 */ /* 0x0007220000001000 */
[----:B-1----:R-:W-:Y:S02]  /*1fc0*/  HADD2.F32 R95, -RZ, R95.H0_H0 ;  /* 0x2000005fff5f7230 */ /* 0x002fe40000004100 */
[----:B------:R-:W-:Y:S01]  /*1fd0*/  FMUL.FTZ R94, R94, R115 ;  /* 0x000000735e5e7220 */ /* 0x000fe20000410000 */
[----:B------:R-:W-:Y:S01]  /*1fe0*/  FMUL.FTZ R86, R86, R103 ;  /* 0x0000006756567220 */ /* 0x000fe20000410000 */
[----:B--2---:R-:W-:Y:S02]  /*1ff0*/  HADD2.F32 R115, -RZ, R2.H0_H0 ;  /* 0x20000002ff737230 */ /* 0x004fe40000004100 */
[C---:B------:R-:W-:Y:S01]  /*2000*/  FADD.FTZ R88, -R104.reuse, 1 ;  /* 0x3f80000068587421 */ /* 0x040fe20000010100 */
[----:B------:R-:W-:Y:S01]  /*2010*/  FMUL.FTZ R111, R87, R93 ;  /* 0x0000005d576f7220 */ /* 0x000fe20000410000 */
[----:B------:R-:W-:Y:S01]  /*2020*/  FADD.FTZ R103, -R117, 1 ;  /* 0x3f80000075677421 */ /* 0x000fe20000010100 */
[----:B------:R-:W-:Y:S01]  /*2030*/  FMUL.FTZ R2, R89, R95 ;  /* 0x0000005f59027220 */ /* 0x000fe20000410000 */
[----:B------:R-:W-:Y:S01]  /*2040*/  FFMA.FTZ R88, R109, R88, 1 ;  /* 0x3f8000006d587423 */ /* 0x000fe20000010058 */
[----:B------:R-:W-:Y:S01]  /*2050*/  FMUL.FTZ R111, R104, R111 ;  /* 0x0000006f686f7220 */ /* 0x000fe20000410000 */
[----:B0-----:R-:W-:-:S02]  /*2060*/  HADD2.F32 R96, -RZ, R90.H0_H0 ;  /* 0x2000005aff607230 */ /* 0x001fc40000004100 */
[----:B------:R-:W-:Y:S01]  /*2070*/  FFMA.FTZ R103, R114, R103, 1 ;  /* 0x3f80000072677423 */ /* 0x000fe20000010067 */
[----:B------:R-:W-:Y:S01]  /*2080*/  FMUL.FTZ R2, R117, R2 ;  /* 0x0000000275027220 */ /* 0x000fe20000410000 */
[----:B---3--:R-:W-:Y:S02]  /*2090*/  HADD2.F32 R120, -RZ, R3.H0_H0 ;  /* 0x20000003ff787230 */ /* 0x008fe40000004100 */
[----:B------:R-:W-:Y:S01]  /*20a0*/  FMUL.FTZ R111, R111, R88 ;  /* 0x000000586f6f7220 */ /* 0x000fe20000410000 */
[----:B----4-:R-:W-:Y:S01]  /*20b0*/  FADD.FTZ R121, -R119, 1 ;  /* 0x3f80000077797421 */ /* 0x010fe20000010100 */
[----:B------:R-:W-:Y:S01]  /*20c0*/  FMUL.FTZ R103, R2, R103 ;  /* 0x0000006702677220 */ /* 0x000fe20000410000 */
[----:B------:R-:W-:Y:S01]  /*20d0*/  FMUL.FTZ R88, R96, R115 ;  /* 0x0000007360587220 */ /* 0x000fe20000410000 */
[----:B------:R-:W-:Y:S01]  /*20e0*/  FADD.FTZ R3, -R123, 1 ;  /* 0x3f8000007b037421 */ /* 0x000fe20000010100 */
[----:B------:R-:W-:Y:S01]  /*20f0*/  FMUL.FTZ R2, R91, R120 ;  /* 0x000000785b027220 */ /* 0x000fe20000410000 */
[----:B------:R-:W-:Y:S01]  /*2100*/  FFMA.FTZ R121, R116, R121, 1 ;  /* 0x3f80000074797423 */ /* 0x000fe20000010079 */
[----:B------:R-:W-:Y:S01]  /*2110*/  FMUL.FTZ R88, R119, R88 ;  /* 0x0000005877587220 */ /* 0x000fe20000410000 */
[----:B------:R-:W-:Y:S01]  /*2120*/  FFMA.FTZ R3, R118, R3, 1 ;  /* 0x3f80000076037423 */ /* 0x000fe20000010003 */
        /* <DEDUP_REMOVED lines=100> */
[----:B------:R2:W-:Y:S01]  /*2770*/  STS.U16 [R84+0xa], R18 ;  /* 0x00000a1254007388 */ /* 0x0005e20000000400 */
[----:B-1----:R-:W-:-:S03]  /*2780*/  IMAD.WIDE.U32 R2, R100, UR18, R4 ;  /* 0x0000001264027c25 */ /* 0x002fc6000f8e0004 */
[----:B------:R-:W-:Y:S01]  /*2790*/  STS.U16 [R84+0xc], R115 ;  /* 0x00000c7354007388 */ /* 0x000fe20000000400 */
[----:B------:R-:W-:-:S03]  /*27a0*/  IMAD R3, R101, UR18, R3 ;  /* 0x0000001265037c24 */ /* 0x000fc6000f8e0203 */
[----:B------:R-:W-:Y:S01]  /*27b0*/  STS.U16 [R84+0xe], R99 ;  /* 0x00000e6354007388 */ /* 0x000fe20000000400 */
[----:B------:R-:W-:-:S03]  /*27c0*/  NOP ;  /* 0x0000000000007918 */ /* 0x000fc60000000000 */
[----:B------:R-:W-:Y:S01]  /*27d0*/  LDS.U16 R19, [R77] ;  /* 0x000000004d137984 */ /* 0x000fe20000000400 */
[----:B0-----:R-:W-:-:S03]  /*27e0*/  IMAD.WIDE.U32 R2, R37, R102, R2 ;  /* 0x0000006625027225 */ /* 0x001fc600078e0002 */
        /* <DEDUP_REMOVED lines=31> */
.L_x_8701:
[----:B0-----:R-:W-:Y:S01]  /*29e0*/  HADD2.F32 R93, -RZ, R32.H0_H0 ;  /* 0x20000020ff5d7230 */ /* 0x001fe20000004100 */
[----:B------:R-:W-:Y:S01]  /*29f0*/  BAR.SYNC.DEFER_BLOCKING 0x0 ;  /* 0x0000000000007b1d */ /* 0x000fe20000010000 */
[----:B------:R-:W-:Y:S01]  /*2a00*/  HADD2.F32 R95, -RZ, R31.H0_H0 ;  /* 0x2000001fff5f7230 */ /* 0x000fe20000004100 */
[----:B------:R-:W-:Y:S01]  /*2a10*/  UISETP.GE.AND UP0, UPT, UR4, 0x1, UPT ;  /* 0x000000010400788c */ /* 0x000fe2000bf06270 */
[----:B------:R-:W-:Y:S02]  /*2a20*/  HADD2.F32 R97, -RZ, R29.H0_H0 ;  /* 0x2000001dff617230 */ /* 0x000fe40000004100 */
[----:B------:R-:W-:Y:S01]  /*2a30*/  FFMA.FTZ R43, R0, R93, R43 ;  /* 0x0000005d002b7223 */ /* 0x000fe2000001002b */
[----:B------:R-:W-:Y:S01]  /*2a40*/  HADD2.F32 R99, -RZ, R26.H0_H0 ;  /* 0x2000001aff637230 */ /* 0x000fe20000004100 */
[----:B------:R-:W-:Y:S01]  /*2a50*/  MOV R85, RZ ;  /* 0x000000ff00557202 */ /* 0x000fe20000000f00 */
        /* <DEDUP_REMOVED lines=44> */
[----:B------:R-:W-:Y:S01]  /*2d20*/  ISETP.NE.AND P2, PT, R72, 0x1, PT ;  /* 0x000000014800780c */ /* 0x000fe20003f45270 */
[----:B------:R-:W-:Y:S01]  /*2d30*/  FMUL.FTZ R127, R108, R93 ;  /* 0x0000005d6c7f7220 */ /* 0x000fe20000410000 */
[----:B------:R-:W-:Y:S01]  /*2d40*/  SHF.L.U32 R135, R72, 0x8, RZ ;  /* 0x0000000848877819 */ /* 0x000fe200000006ff */
        /* <DEDUP_REMOVED lines=26> */
.L_x_8724:
[----:B------:R-:W-:Y:S01]  /*2ef0*/  HFMA2 R3, -RZ, RZ, 0, 0 ;  /* 0x00000000ff037431 */ /* 0x000fe200000001ff */
[----:B------:R-:W-:Y:S02]  /*2f00*/  MOV R2, R54 ;  /* 0x0000003600027202 */ /* 0x000fe40000000f00 */
[-C--:B------:R-:W-:Y:S02]  /*2f10*/  ISETP.GE.AND P3, PT, R64, R75.reuse, PT ;  /* 0x0000004b4000720c */ /* 0x080fe40003f66270 */
[----:B------:R-:W-:Y:S01]  /*2f20*/  ISETP.GE.AND P5, PT, R65, R75, PT ;  /* 0x0000004b4100720c */ /* 0x000fe20003fa6270 */
[----:B0-2---:R-:W-:-:S04]  /*2f30*/  IMAD.WIDE.U32 R32, R26, UR4, R2 ;  /* 0x000000041a207c25 */ /* 0x005fc8000f8e0002 */
[----:B------:R-:W-:Y:S01]  /*2f40*/  IMAD R3, R27, UR4, R33 ;  /* 0x000000041b037c24 */ /* 0x000fe2000f8e0221 */
[----:B------:R-:W-:-:S04]  /*2f50*/  LEA R2, P0, R32, R71, 0x1 ;  /* 0x0000004720027211 */ /* 0x000fc800078008ff */
[----:B------:R-:W-:-:S05]  /*2f60*/  LEA.HI.X R3, R32, R51, R3, 0x1, P0 ;  /* 0x0000003320037211 */ /* 0x000fca00000f0c03 */
[----:B------:R-:W2:Y:S04]  /*2f70*/  @!P1 LDG.E.U16 R136, desc[UR16][R2.64] ;  /* 0x0000001002889981 */ /* 0x000ea8000c1e1500 */
[----:B---3--:R-:W3:Y:S04]  /*2f80*/  @!P3 LDG.E.U16 R125, desc[UR16][R2.64+0x40] ;  /* 0x00004010027db981 */ /* 0x008ee8000c1e1500 */
[----:B------:R-:W5:Y:S01]  /*2f90*/  @!P5 LDG.E.U16 R124, desc[UR16][R2.64+0x80] ;  /* 0x00008010027cd981 */ /* 0x000f62000c1e1500 */
[----:B------:R-:W-:Y:S01]  /*2fa0*/  MOV R32, R10 ;  /* 0x0000000a00207202 */ /* 0x000fe20000000f00 */
[----:B------:R-:W-:Y:S01]  /*2fb0*/  HFMA2 R138, -RZ, RZ, 0, 0 ;  /* 0x00000000ff8a7431 */ /* 0x000fe200000001ff */
[----:B------:R-:W-:-:S02]  /*2fc0*/  MOV R33, R45 ;  /* 0x0000002d00217202 */ /* 0x000fc40000000f00 */
[----:B------:R-:W-:Y:S02]  /*2fd0*/  ISETP.GE.AND P0, PT, R66, R75, PT ;  /* 0x0000004b4200720c */ /* 0x000fe40003f06270 */
[----:B------:R-:W-:Y:S01]  /*2fe0*/  MOV R137, RZ ;  /* 0x000000ff00897202 */ /* 0x000fe20000000f00 */
[----:B0-----:R-:W-:-:S04]  /*2ff0*/  IMAD.WIDE.U32 R34, R30, UR4, R32 ;  /* 0x000000041e227c25 */ /* 0x001fc8000f8e0020 */
[----:B------:R-:W-:Y:S01]  /*3000*/  IMAD R33, R31, UR4, R35 ;  /* 0x000000041f217c24 */ /* 0x000fe2000f8e0223 */
[----:B-1----:R-:W-:-:S04]  /*3010*/  LEA R32, P4, R34, R28, 0x2 ;  /* 0x0000001c22207211 */ /* 0x002fc800078810ff */
[----:B------:R-:W-:Y:S02]  /*3020*/  LEA.HI.X R33, R34, R29, R33, 0x2, P4 ;  /* 0x0000001d22217211 */ /* 0x000fe400020f1421 */
[-C--:B------:R-:W-:Y:S01]  /*3030*/  ISETP.GE.AND P4, PT, R67, R75.reuse, PT ;  /* 0x0000004b4300720c */ /* 0x080fe20003f86270 */
[----:B------:R-:W4:Y:S01]  /*3040*/  @!P0 LDG.E.U16 R34, desc[UR16][R2.64+0xc0] ;  /* 0x0000c01002228981 */ /* 0x000f22000c1e1500 */
[----:B------:R-:W-:-:S11]  /*3050*/  ISETP.GE.AND P6, PT, R69, R75, PT ;  /* 0x0000004b4500720c */ /* 0x000fd60003fc6270 */
[----:B------:R-:W4:Y:S04]  /*3060*/  @!P4 LDG.E.U16 R139, desc[UR16][R2.64+0x100] ;  /* 0x00010010028bc981 */ /* 0x000f28000c1e1500 */
[----:B------:R-:W4:Y:S01]  /*3070*/  @!P6 LDG.E.U16 R140, desc[UR16][R2.64+0x180] ;  /* 0x00018010028ce981 */ /* 0x000f22000c1e1500 */
[----:B--2---:R-:W-:-:S03]  /*3080*/  @!P1 PRMT R138, R136, 0x5410, RZ ;  /* 0x00005410888a9816 */ /* 0x004fc600000000ff */
[----:B------:R-:W2:Y:S01]  /*3090*/  LDG.E R136, desc[UR16][R32.64] ;  /* 0x0000001020887981 */ /* 0x000ea2000c1e1900 */
[----:B---3--:R-:W-:Y:S02]  /*30a0*/  @!P3 PRMT R138, R138, 0x5410, R125 ;  /* 0x000054108a8ab816 */ /* 0x008fe4000000007d */
[-C--:B------:R-:W-:Y:S02]  /*30b0*/  ISETP.GE.AND P3, PT, R68, R75.reuse, PT ;  /* 0x0000004b4400720c */ /* 0x080fe40003f66270 */
[----:B-----5:R-:W-:Y:S02]  /*30c0*/  @!P5 PRMT R137, R124, 0x5410, RZ ;  /* 0x000054107c89d816 */ /* 0x020fe400000000ff */
[----:B------:R-:W-:-:S09]  /*30d0*/  ISETP.GE.AND P5, PT, R70, R75, PT ;  /* 0x0000004b4600720c */ /* 0x000fd20003fa6270 */
[----:B------:R-:W3:Y:S04]  /*30e0*/  @!P3 LDG.E.U16 R141, desc[UR16][R2.64+0x140] ;  /* 0x00014010028db981 */ /* 0x000ee8000c1e1500 */
[----:B------:R0:W5:Y:S02]  /*30f0*/  @!P5 LDG.E.U16 R143, desc[UR16][R2.64+0x1c0] ;  /* 0x0001c010028fd981 */ /* 0x000164000c1e1500 */
[----:B0-----:R-:W-:Y:S01]  /*3100*/  MOV R3, R47 ;  /* 0x0000002f00037202 */ /* 0x001fe20000000f00 */
[----:B------:R-:W-:-:S04]  /*3110*/  IMAD.MOV.U32 R2, RZ, RZ, R8 ;  /* 0x000000ffff027224 */ /* 0x000fc800078e0008 */
[----:B------:R-:W-:-:S04]  /*3120*/  IMAD.WIDE.U32 R124, R22, UR4, R2 ;  /* 0x00000004167c7c25 */ /* 0x000fc8000f8e0002 */
[----:B------:R-:W-:Y:S01]  /*3130*/  HFMA2 R2, -RZ, RZ, 0, 0 ;  /* 0x00000000ff027431 */ /* 0x000fe200000001ff */
[----:B------:R-:W-:Y:S02]  /*3140*/  MOV R32, RZ ;  /* 0x000000ff00207202 */ /* 0x000fe40000000f00 */
[----:B----4-:R-:W-:Y:S01]  /*3150*/  @!P0 PRMT R137, R137, 0x5410, R34 ;  /* 0x0000541089898816 */ /* 0x010fe20000000022 */
[----:B------:R-:W-:Y:S01]  /*3160*/  IMAD R35, R23, UR4, R125 ;  /* 0x0000000417237c24 */ /* 0x000fe2000f8e027d */
[----:B------:R-:W-:Y:S02]  /*3170*/  @!P4 PRMT R2, R139, 0x5410, RZ ;  /* 0x000054108b02c816 */ /* 0x000fe400000000ff */
[----:B------:R-:W-:Y:S02]  /*3180*/  @!P6 PRMT R32, R140, 0x5410, RZ ;  /* 0x000054108c20e816 */ /* 0x000fe400000000ff */
[----:B------:R-:W-:Y:S02]  /*3190*/  LEA R34, P0, R124, R24, 0x2 ;  /* 0x000000187c227211 */ /* 0x000fe400078010ff */
[----:B------:R-:W-:-:S02]  /*31a0*/  PRMT R3, R138, 0x7632, R3 ;  /* 0x000076328a037816 */ /* 0x000fc40000000003 */
[----:B------:R-:W-:Y:S01]  /*31b0*/  PRMT R33, R137, 0x7632, R33 ;  /* 0x0000763289217816 */ /* 0x000fe20000000021 */
[----:B------:R-:W-:Y:S01]  /*31c0*/  STS.U16 [R77], R138 ;  /* 0x0000008a4d007388 */ /* 0x000fe20000000400 */
[----:B------:R-:W-:-:S03]  /*31d0*/  LEA.HI.X R35, R124, R25, R35, 0x2, P0 ;  /* 0x000000197c237211 */ /* 0x000fc600000f1423 */
[----:B------:R-:W-:Y:S04]  /*31e0*/  STS.U16 [R76+0x40], R3 ;  /* 0x000040034c007388 */ /* 0x000fe80000000400 */
[----:B------:R-:W-:Y:S04]  /*31f0*/  STS.U16 [R74+0x80], R137 ;  /* 0x000080894a007388 */ /* 0x000fe80000000400 */
[----:B------:R0:W-:Y:S01]  /*3200*/  STS.U16 [R82+0xc0], R33 ;  /* 0x0000c02152007388 */ /* 0x0001e20000000400 */
[----:B---3--:R-:W-:Y:S02]  /*3210*/  @!P3 PRMT R2, R2, 0x5410, R141 ;  /* 0x000054100202b816 */ /* 0x008fe4000000008d */
[----:B-----5:R-:W-:-:S02]  /*3220*/  @!P5 PRMT R32, R32, 0x5410, R143 ;  /* 0x000054102020d816 */ /* 0x020fc4000000008f */
[----:B------:R-:W-:Y:S02]  /*3230*/  PRMT R124, R2, 0x7632, R124 ;  /* 0x00007632027c7816 */ /* 0x000fe4000000007c */
[----:B------:R-:W-:Y:S01]  /*3240*/  PRMT R125, R32, 0x7632, R125 ;  /* 0x00007632207d7816 */ /* 0x000fe2000000007d */
[----:B------:R-:W-:Y:S04]  /*3250*/  STS.U16 [R81+0x100], R2 ;  /* 0x0001000251007388 */ /* 0x000fe80000000400 */
[----:B------:R1:W-:Y:S04]  /*3260*/  STS.U16 [R80+0x140], R124 ;  /* 0x0001407c50007388 */ /* 0x0003e80000000400 */
[----:B------:R-:W-:Y:S04]  /*3270*/  STS.U16 [R79+0x180], R32 ;  /* 0x000180204f007388 */ /* 0x000fe80000000400 */
[----:B------:R3:W-:Y:S01]  /*3280*/  STS.U16 [R78+0x1c0], R125 ;  /* 0x0001c07d4e007388 */ /* 0x0007e20000000400 */
[----:B------:R-:W-:-:S03]  /*3290*/  NOP ;  /* 0x0000000000007918 */ /* 0x000fc60000000000 */
[----:B0-----:R0:W4:Y:S04]  /*32a0*/  LDG.E R33, desc[UR16][R34.64] ;  /* 0x0000001022217981 */ /* 0x001128000c1e1900 */
[----:B------:R-:W5:Y:S04]  /*32b0*/  LDS.U16 R142, [R84] ;  /* 0x00000000548e7984 */ /* 0x000f680000000400 */
[----:B------:R-:W5:Y:S04]  /*32c0*/  LDS.U16 R141, [R84+0x2] ;  /* 0x00000200548d7984 */ /* 0x000f680000000400 */
[----:B------:R-:W5:Y:S04]  /*32d0*/  LDS.U16 R144, [R84+0x4] ;  /* 0x0000040054907984 */ /* 0x000f680000000400 */
[----:B------:R-:W5:Y:S04]  /*32e0*/  LDS.U16 R143, [R84+0x6] ;  /* 0x00000600548f7984 */ /* 0x000f680000000400 */
[----:B------:R-:W5:Y:S04]  /*32f0*/  LDS.U16 R146, [R84+0x8] ;  /* 0x0000080054927984 */ /* 0x000f680000000400 */
[----:B------:R-:W5:Y:S04]  /*3300*/  LDS.U16 R145, [R84+0xa] ;  /* 0x00000a0054917984 */ /* 0x000f680000000400 */
[----:B------:R-:W5:Y:S04]  /*3310*/  LDS.U16 R148, [R84+0xc] ;  /* 0x00000c0054947984 */ /* 0x000f680000000400 */
[----:B------:R-:W5:Y:S01]  /*3320*/  LDS.U16 R147, [R84+0xe] ;  /* 0x00000e0054937984 */ /* 0x000f620000000400 */
[----:B------:R-:W3:Y:S01]  /*3330*/  S2UR UR6, SR_CgaCtaId ;  /* 0x00000000000679c3 */ /* 0x000ee20000008800 */
[----:B--2---:R-:W-:-:S04]  /*3340*/  FMUL.FTZ R3, R136, 1.4426950216293334961 ;  /* 0x3fb8aa3b88037820 */ /* 0x004fc80000410000 */
[-C--:B------:R-:W-:Y:S01]  /*3350*/  FMUL.FTZ R140, R108, R3.reuse ;  /* 0x000000036c8c7220 */ /* 0x080fe20000410000 */
[-C--:B------:R-:W-:Y:S01]  /*3360*/  FMUL.FTZ R137, R110, R3.reuse ;  /* 0x000000036e897220 */ /* 0x080fe20000410000 */
[-C--:B------:R-:W-:Y:S01]  /*3370*/  FMUL.FTZ R138, R112, R3.reuse ;  /* 0x00000003708a7220 */ /* 0x080fe20000410000 */
[----:B-1----:R-:W-:-:S03]  /*3380*/  FMUL.FTZ R124, R114, R3 ;  /* 0x00000003727c7220 */ /* 0x002fc60000410000 */
[----:B------:R-:W1:Y:S01]  /*3390*/  MUFU.EX2 R140, R140 ;  /* 0x0000008c008c7308 */ /* 0x000e620000000800 */
[-C--:B0-----:R-:W-:Y:S01]  /*33a0*/  FMUL.FTZ R34, R116, R3.reuse ;  /* 0x0000000374227220 */ /* 0x081fe20000410000 */
[-C--:B------:R-:W-:Y:S01]  /*33b0*/  FMUL.FTZ R35, R118, R3.reuse ;  /* 0x0000000376237220 */ /* 0x080fe20000410000 */
[----:B---3--:R-:W-:Y:S01]  /*33c0*/  IADD3 R125, PT, PT, R170, UR4, RZ ;  /* 0x00000004aa7d7c10 */ /* 0x008fe2000fffe0ff */
[-C--:B------:R-:W-:Y:S01]  /*33d0*/  FMUL.FTZ R139, R122, R3.reuse ;  /* 0x000000037a8b7220 */ /* 0x080fe20000410000 */
[----:B------:R-:W-:Y:S01]  /*33e0*/  UMOV UR5, 0x400 ;  /* 0x0000040000057882 */ /* 0x000fe20000000000 */
[----:B------:R-:W-:Y:S01]  /*33f0*/  ISETP.NE.AND P3, PT, R12, RZ, PT ;  /* 0x000000ff0c00720c */ /* 0x000fe20003f65270 */
[----:B------:R-:W-:Y:S01]  /*3400*/  FMUL.FTZ R32, R120, R3 ;  /* 0x0000000378207220 */ /* 0x000fe20000410000 */
[----:B------:R-:W-:Y:S01]  /*3410*/  ISETP.NE.AND P0, PT, R12, 0x1f, PT ;  /* 0x0000001f0c00780c */ /* 0x000fe20003f05270 */
[----:B------:R-:W0:Y:S01]  /*3420*/  MUFU.EX2 R137, R137 ;  /* 0x0000008900897308 */ /* 0x000e220000000800 */
[----:B------:R-:W-:Y:S01]  /*3430*/  SEL R2, R125, R52, !P3 ;  /* 0x000000347d027207 */ /* 0x000fe20005800000 */
[----:B------:R-:W-:-:S06]  /*3440*/  ULEA UR5, UR6, UR5, 0x18 ;  /* 0x0000000506057291 */ /* 0x000fcc000f8ec0ff */
[----:B------:R-:W2:Y:S01]  /*3450*/  MUFU.EX2 R138, R138 ;  /* 0x0000008a008a7308 */ /* 0x000ea20000000800 */
[----:B------:R-:W-:-:S07]  /*3460*/  LEA R149, R2, UR5, 0x2 ;  /* 0x0000000502957c11 */ /* 0x000fce000f8e10ff */
[----:B------:R-:W3:Y:S01]  /*3470*/  MUFU.EX2 R124, R124 ;  /* 0x0000007c007c7308 */ /* 0x000ee20000000800 */
[----:B-----5:R-:W-:-:S07]  /*3480*/  HADD2.F32 R142, -RZ, R142.H0_H0 ;  /* 0x2000008eff8e7230 */ /* 0x020fce0000004100 */
[----:B------:R-:W0:Y:S01]  /*3490*/  MUFU.EX2 R34, R34 ;  /* 0x0000002200227308 */ /* 0x000e220000000800 */
[----:B------:R-:W-:-:S07]  /*34a0*/  HADD2.F32 R141, -RZ, R141.H0_H0 ;  /* 0x2000008dff8d7230 */ /* 0x000fce0000004100 */
[----:B------:R-:W0:Y:S01]  /*34b0*/  MUFU.EX2 R35, R35 ;  /* 0x0000002300237308 */ /* 0x000e220000000800 */
[----:B------:R-:W-:-:S07]  /*34c0*/  HADD2.F32 R144, -RZ, R144.H0_H0 ;  /* 0x20000090ff907230 */ /* 0x000fce0000004100 */
[----:B------:R0:W0:Y:S01]  /*34d0*/  MUFU.EX2 R125, R32 ;  /* 0x00000020007d7308 */ /* 0x0000220000000800 */
[----:B------:R-:W-:-:S07]  /*34e0*/  HADD2.F32 R143, -RZ, R143.H0_H0 ;  /* 0x2000008fff8f7230 */ /* 0x000fce0000004100 */
[----:B------:R-:W0:Y:S01]  /*34f0*/  MUFU.EX2 R139, R139 ;  /* 0x0000008b008b7308 */ /* 0x000e220000000800 */
[----:B------:R-:W-:Y:S01]  /*3500*/  HADD2.F32 R146, -RZ, R146.H0_H0 ;  /* 0x20000092ff927230 */ /* 0x000fe20000004100 */
[----:B-1----:R1:W-:Y:S01]  /*3510*/  STS [R149+0x878], R140 ;  /* 0x0008788c95007388 */ /* 0x0023e20000000800 */
        /* <DEDUP_REMOVED lines=12> */
[-C--:B----4-:R-:W-:Y:S01]  /*35e0*/  FMUL.FTZ R158, R0, R33.reuse ;  /* 0x00000021009e7220 */ /* 0x090fe20000410000 */
        /* <DEDUP_REMOVED lines=16> */
.L_x_8704:
[----:B------:R0:W1:Y:S02]  /*36f0*/  LDS R168, [R167+0x107c] ;  /* 0x00107c00a7a87984 */ /* 0x0000640000000800 */
.L_x_8705:
[----:B------:R-:W-:Y:S05]  /*3700*/  BSYNC.RECONVERGENT B0 ;  /* 0x0000000000007941 */ /* 0x000fea0003800200 */
.L_x_8703:
[----:B------:R-:W4:Y:S01]  /*3710*/  @P2 LDC R3, c[0x0][0x38c] ;  /* 0x0000e300ff032b82 */ /* 0x000f220000000800 */
[----:B------:R-:W-:Y:S02]  /*3720*/  HFMA2 R169, -RZ, RZ, 0, 0 ;  /* 0x00000000ffa97431 */ /* 0x000fe400000001ff */
[----:B----4-:R-:W-:-:S04]  /*3730*/  @P2 IMAD R3, R126, R3, UR4 ;  /* 0x000000047e032e24 */ /* 0x010fc8000f8e0203 */
[----:B--2---:R-:W-:-:S05]  /*3740*/  @P2 IMAD.WIDE R2, R3, 0x8, R16 ;  /* 0x0000000803022825 */ /* 0x004fca00078e0210 */
        /* <DEDUP_REMOVED lines=26> */
[----:B------:R-:W-:Y:S02]  /*38f0*/  MOV R175, R32 ;  /* 0x0000002000af7202 */ /* 0x000fe40000000f00 */
        /* <DEDUP_REMOVED lines=38> */
[----:B------:R-:W-:Y:S02]  /*3b60*/  ISETP.GE.AND P0, PT, R72, UR7, PT ;  /* 0x0000000748007c0c */ /* 0x000fe4000bf06270 */
[----:B------:R-:W-:Y:S01]  /*3b70*/  ISETP.GE.AND P4, PT, R83, 0x4, PT ;  /* 0x000000045300780c */ /* 0x000fe20003f86270 */
[----:B------:R-:W3:Y:S01]  /*3b80*/  SHFL.DOWN PT, R157, R174, 0x8, 0x1f ;  /* 0x09001f00ae9d7f89 */ /* 0x000ee200000e0000 */
[----:B------:R-:W-:Y:S02]  /*3b90*/  ISETP.NE.OR P0, PT, R12, RZ, P0 ;  /* 0x000000ff0c00720c */ /* 0x000fe40000705670 */
[----:B------:R-:W-:Y:S01]  /*3ba0*/  MOV R33, RZ ;  /* 0x000000ff00217202 */ /* 0x000fe20000000f00 */
[----:B------:R-:W5:Y:S01]  /*3bb0*/  SHFL.UP PT, R3, R2, 0x4, RZ ;  /* 0x0480000002037989 */ /* 0x000f6200000e00ff */
[----:B-1----:R-:W-:Y:S01]  /*3bc0*/  @!P5 FFMA.FTZ R175, R174, R173, R175 ;  /* 0x000000adaeafd223 */ /* 0x002fe200000100af */
[----:B--2---:R-:W-:Y:S01]  /*3bd0*/  FFMA.FTZ R172, R2, R32, R155 ;  /* 0x0000002002ac7223 */ /* 0x004fe2000001009b */
[----:B------:R-:W-:-:S03]  /*3be0*/  HFMA2 R32, -RZ, RZ, 1.875, 0 ;  /* 0x3f800000ff207431 */ /* 0x000fc600000001ff */
[----:B------:R-:W1:Y:S01]  /*3bf0*/  SHFL.DOWN PT, R176, R175, 0x10, 0x1f ;  /* 0x0a001f00afb07f89 */ /* 0x000e6200000e0000 */
[----:B------:R-:W-:Y:S01]  /*3c00*/  FSEL R155, R155, R172, !P4 ;  /* 0x000000ac9b9b7208 */ /* 0x000fe20006000000 */
[----:B---3--:R-:W-:-:S04]  /*3c10*/  @!P5 FMUL.FTZ R172, R174, R157 ;  /* 0x0000009daeacd220 */ /* 0x008fc80000410000 */
[----:B------:R-:W2:Y:S01]  /*3c20*/  SHFL.UP PT, R157, R155, 0x8, RZ ;  /* 0x050000009b9d7989 */ /* 0x000ea200000e00ff */
[----:B-----5:R-:W-:Y:S01]  /*3c30*/  @P4 FMUL.FTZ R2, R2, R3 ;  /* 0x0000000302024220 */ /* 0x020fe20000410000 */
[----:B------:R-:W-:Y:S02]  /*3c40*/  @!P5 MOV R174, R172 ;  /* 0x000000ac00aed202 */ /* 0x000fe40000000f00 */
[----:B------:R-:W-:Y:S01]  /*3c50*/  @!P0 LDS.64 R32, [UR6+0x10f8] ;  /* 0x0010f806ff208984 */ /* 0x000fe20008000a00 */
[----:B------:R-:W-:Y:S02]  /*3c60*/  ISETP.GT.U32.AND P4, PT, R166, 0xf, PT ;  /* 0x0000000fa600780c */ /* 0x000fe40003f84070 */
[----:B------:R-:W-:Y:S01]  /*3c70*/  ISETP.GE.AND P0, PT, R83, 0x8, PT ;  /* 0x000000085300780c */ /* 0x000fe20003f06270 */
[----:B------:R-:W3:Y:S04]  /*3c80*/  SHFL.DOWN PT, R173, R174, 0x10, 0x1f ;  /* 0x0a001f00aead7f89 */ /* 0x000ee800000e0000 */
[----:B------:R-:W5:Y:S06]  /*3c90*/  SHFL.UP PT, R3, R2, 0x8, RZ ;  /* 0x0500000002037989 */ /* 0x000f6c00000e00ff */
[----:B-1----:R-:W-:-:S05]  /*3ca0*/  @!P4 FFMA.FTZ R175, R174, R176, R175 ;  /* 0x000000b0aeafc223 */ /* 0x002fca00000100af */
[----:B------:R-:W-:Y:S01]  /*3cb0*/  SHFL.DOWN PT, R176, R175, 0x1, 0x1f ;  /* 0x08201f00afb07f89 */ /* 0x000fe200000e0000 */
[----:B--2---:R-:W-:-:S03]  /*3cc0*/  FFMA.FTZ R172, R2, R157, R155 ;  /* 0x0000009d02ac7223 */ /* 0x004fc6000001009b */
[----:B------:R-:W-:Y:S02]  /*3cd0*/  SHFL.IDX PT, R175, R175, RZ, 0x1f ;  /* 0x00001fffafaf7589 */ /* 0x000fe400000e0000 */
[----:B------:R-:W-:Y:S01]  /*3ce0*/  FSEL R157, R155, R172, !P0 ;  /* 0x000000ac9b9d7208 */ /* 0x000fe20004000000 */
[----:B---3--:R-:W-:-:S04]  /*3cf0*/  @!P4 FMUL.FTZ R172, R174, R173 ;  /* 0x000000adaeacc220 */ /* 0x008fc80000410000 */
[----:B------:R-:W1:Y:S01]  /*3d00*/  SHFL.UP PT, R155, R157, 0x10, RZ ;  /* 0x060000009d9b7989 */ /* 0x000e6200000e00ff */
[----:B-----5:R-:W-:Y:S01]  /*3d10*/  @P0 FMUL.FTZ R2, R2, R3 ;  /* 0x0000000302020220 */ /* 0x020fe20000410000 */
[----:B------:R-:W-:Y:S02]  /*3d20*/  @!P4 MOV R174, R172 ;  /* 0x000000ac00aec202 */ /* 0x000fe40000000f00 */
[----:B------:R-:W-:Y:S02]  /*3d30*/  ISETP.GE.AND P0, PT, R83, 0x10, PT ;  /* 0x000000105300780c */ /* 0x000fe40003f06270 */
[----:B------:R-:W2:Y:S01]  /*3d40*/  SHFL.UP PT, R3, R2, 0x10, RZ ;  /* 0x0600000002037989 */ /* 0x000ea200000e00ff */
[----:B------:R-:W-:-:S03]  /*3d50*/  ISETP.NE.AND P4, PT, R12, 0x1f, PT ;  /* 0x0000001f0c00780c */ /* 0x000fc60003f85270 */
[----:B------:R-:W-:Y:S04]  /*3d60*/  SHFL.IDX PT, R177, R33, RZ, 0x1f ;  /* 0x00001fff21b17589 */ /* 0x000fe800000e0000 */
[----:B------:R-:W3:Y:S04]  /*3d70*/  SHFL.DOWN PT, R173, R174, 0x1, 0x1f ;  /* 0x08201f00aead7f89 */ /* 0x000ee800000e0000 */
[----:B------:R-:W5:Y:S01]  /*3d80*/  SHFL.IDX PT, R174, R174, RZ, 0x1f ;  /* 0x00001fffaeae7589 */ /* 0x000f6200000e0000 */
[----:B-1----:R-:W-:-:S05]  /*3d90*/  FFMA.FTZ R172, R2, R155, R157 ;  /* 0x0000009b02ac7223 */ /* 0x002fca000001009d */
[----:B------:R-:W-:Y:S01]  /*3da0*/  FSEL R172, R157, R172, !P0 ;  /* 0x000000ac9dac7208 */ /* 0x000fe20004000000 */
[----:B--2---:R-:W-:Y:S01]  /*3db0*/  @P0 FMUL.FTZ R2, R2, R3 ;  /* 0x0000000302020220 */ /* 0x004fe20000410000 */
[----:B------:R-:W-:-:S05]  /*3dc0*/  ISETP.NE.AND P0, PT, R12, RZ, PT ;  /* 0x000000ff0c00720c */ /* 0x000fca0003f05270 */
[----:B------:R-:W-:Y:S01]  /*3dd0*/  SHFL.UP PT, R2, R2, 0x1, RZ ;  /* 0x0420000002027989 */ /* 0x000fe200000e00ff */
[----:B---3--:R-:W-:-:S03]  /*3de0*/  @P4 FFMA.FTZ R177, R173, R177, R176 ;  /* 0x000000b1adb14223 */ /* 0x008fc600000100b0 */
[----:B------:R1:W-:Y:S01]  /*3df0*/  SHFL.UP PT, R173, R172, 0x1, RZ ;  /* 0x04200000acad7989 */ /* 0x0003e200000e00ff */
[----:B------:R-:W-:Y:S01]  /*3e00*/  FFMA.FTZ R155, R177, R168, R178 ;  /* 0x000000a8b19b7223 */ /* 0x000fe200000100b2 */
[C---:B-----5:R-:W-:Y:S01]  /*3e10*/  FFMA.FTZ R33, R174.reuse, R33, R175 ;  /* 0x00000021ae217223 */ /* 0x060fe200000100af */
[----:B------:R-:W-:Y:S02]  /*3e20*/  FMUL.FTZ R32, R174, R32 ;  /* 0x00000020ae207220 */ /* 0x000fe40000410000 */
[-C--:B------:R-:W-:Y:S01]  /*3e30*/  FFMA.FTZ R3, R139, R155.reuse, R164 ;  /* 0x0000009b8b037223 */ /* 0x080fe200000100a4 */
[----:B-1----:R-:W-:Y:S02]  /*3e40*/  FMUL.FTZ R172, R122, R155 ;  /* 0x0000009b7aac7220 */ /* 0x002fe40000410000 */
[----:B------:R1:W-:Y:S01]  /*3e50*/  @!P0 STS.64 [UR6+0x10f8], R32 ;  /* 0x0010f820ff008988 */ /* 0x0003e20008000a06 */
[-C--:B------:R-:W-:Y:S01]  /*3e60*/  FFMA.FTZ R157, R125, R3.reuse, R162 ;  /* 0x000000037d9d7223 */ /* 0x080fe200000100a2 */
[----:B------:R-:W-:-:S03]  /*3e70*/  FMUL.FTZ R168, R120, R3 ;  /* 0x0000000378a87220 */ /* 0x000fc60000410000 */
[-C--:B------:R-:W-:Y:S01]  /*3e80*/  FFMA.FTZ R181, R35, R157.reuse, R156 ;  /* 0x0000009d23b57223 */ /* 0x080fe2000001009c */
[----:B------:R-:W-:Y:S01]  /*3e90*/  FMUL.FTZ R164, R118, R157 ;  /* 0x0000009d76a47220 */ /* 0x000fe20000410000 */
[----:B------:R-:W-:Y:S02]  /*3ea0*/  FMUL.FTZ R177, R105, R168 ;  /* 0x000000a869b17220 */ /* 0x000fe40000410000 */
[-C--:B------:R-:W-:Y:S01]  /*3eb0*/  FFMA.FTZ R183, R34, R181.reuse, R159 ;  /* 0x000000b522b77223 */ /* 0x080fe2000001009f */
[----:B------:R-:W-:Y:S01]  /*3ec0*/  FMUL.FTZ R162, R116, R181 ;  /* 0x000000b574a27220 */ /* 0x000fe20000410000 */
[----:B------:R-:W-:Y:S01]  /*3ed0*/  FMUL.FTZ R175, R103, R164 ;  /* 0x000000a467af7220 */ /* 0x000fe20000410000 */
[----:B-1----:R-:W-:-:S04]  /*3ee0*/  IMAD.WIDE.U32 R32, R20, UR4, R18 ;  /* 0x0000000414207c25 */ /* 0x002fc8000f8e0012 */
[----:B------:R-:W-:Y:S01]  /*3ef0*/  FFMA.FTZ R185, R124, R183, R161 ;  /* 0x000000b77cb97223 */ /* 0x000fe200000100a1 */
[----:B------:R-:W-:-:S03]  /*3f00*/  IMAD R33, R21, UR4, R33 ;  /* 0x0000000415217c24 */ /* 0x000fc6000f8e0221 */
[----:B------:R-:W-:-:S04]  /*3f10*/  FFMA.FTZ R156, R138, R185, R163 ;  /* 0x000000b98a9c7223 */ /* 0x000fc800000100a3 */
[-C--:B------:R-:W-:Y:S01]  /*3f20*/  FFMA.FTZ R159, R137, R156.reuse, R158 ;  /* 0x0000009c899f7223 */ /* 0x080fe2000001009e */
[----:B------:R-:W-:Y:S01]  /*3f30*/  FMUL.FTZ R158, R110, R156 ;  /* 0x0000009c6e9e7220 */ /* 0x000fe20000410000 */
[----:B----4-:R-:W1:Y:S02]  /*3f40*/  SHFL.IDX PT, R169, R169, RZ, 0x1f ;  /* 0x00001fffa9a97589 */ /* 0x010e6400000e0000 */
[----:B-1----:R-:W-:Y:S01]  /*3f50*/  @P3 FFMA.FTZ R169, R2, R169, R173 ;  /* 0x000000a902a93223 */ /* 0x002fe200000100ad */
[----:B------:R-:W-:-:S03]  /*3f60*/  FMUL.FTZ R173, R101, R162 ;  /* 0x000000a265ad7220 */ /* 0x000fc60000410000 */
[----:B------:R-:W-:-:S04]  /*3f70*/  FFMA.FTZ R161, R140, R169, R165 ;  /* 0x000000a98ca17223 */ /* 0x000fc800000100a5 */
[-C--:B------:R-:W-:Y:S01]  /*3f80*/  FFMA.FTZ R163, R137, R161.reuse, R160 ;  /* 0x000000a189a37223 */ /* 0x080fe200000100a0 */
[----:B------:R-:W-:Y:S01]  /*3f90*/  FADD.FTZ R2, -R165, R161 ;  /* 0x000000a1a5027221 */ /* 0x000fe20000010100 */
[----:B------:R-:W-:Y:S02]  /*3fa0*/  FFMA.FTZ R161, R0, R161, RZ ;  /* 0x000000a100a17223 */ /* 0x000fe400000100ff */
        /* <DEDUP_REMOVED lines=8> */
[----:B------:R-:W-:Y:S01]  /*4030*/  FFMA.FTZ R124, R124, R176, R151 ;  /* 0x000000b07c7c7223 */ /* 0x000fe20000010097 */
[----:B------:R-:W-:Y:S01]  /*4040*/  FFMA.FTZ R140, R137, R158, R140 ;  /* 0x0000009e898c7223 */ /* 0x000fe2000001008c */
[----:B------:R-:W-:Y:S01]  /*4050*/  FMUL.FTZ R158, R114, R183 ;  /* 0x000000b7729e7220 */ /* 0x000fe20000410000 */
[----:B------:R1:W-:Y:S01]  /*4060*/  STS [R55+0x220], R138 ;  /* 0x0002208a37007388 */ /* 0x0003e20000000800 */
[----:B------:R-:W-:Y:S01]  /*4070*/  FMUL.FTZ R165, R97, R160 ;  /* 0x000000a061a57220 */ /* 0x000fe20000410000 */
[----:B------:R-:W-:Y:S01]  /*4080*/  FADD.FTZ R153, -R153, R176 ;  /* 0x000000b099997221 */ /* 0x000fe20000010100 */
[----:B------:R-:W-:Y:S01]  /*4090*/  FMUL.FTZ R169, R99, R158 ;  /* 0x0000009e63a97220 */ /* 0x000fe20000410000 */
[----:B------:R2:W-:Y:S01]  /*40a0*/  STS [R56+0x4], R163 ;  /* 0x000004a338007388 */ /* 0x0005e20000000800 */
[----:B------:R-:W-:Y:S01]  /*40b0*/  FFMA.FTZ R161, R88, R176, R161 ;  /* 0x000000b058a17223 */ /* 0x000fe200000100a1 */
[----:B------:R-:W-:Y:S01]  /*40c0*/  FFMA.FTZ R140, R153, R160, R140 ;  /* 0x000000a0998c7223 */ /* 0x000fe2000001008c */
[----:B------:R-:W-:Y:S01]  /*40d0*/  FADD.FTZ R151, -R151, R124 ;  /* 0x0000007c97977221 */ /* 0x000fe20000010100 */
[----:B------:R3:W-:Y:S01]  /*40e0*/  STS [R56+0x8], R165 ;  /* 0x000008a538007388 */ /* 0x0007e20000000800 */
[-C--:B------:R-:W-:Y:S01]  /*40f0*/  FFMA.FTZ R161, R90, R124.reuse, R161 ;  /* 0x0000007c5aa17223 */ /* 0x080fe200000100a1 */
[----:B-1----:R-:W-:Y:S01]  /*4100*/  FFMA.FTZ R138, R34, R124, R149 ;  /* 0x0000007c228a7223 */ /* 0x002fe20000010095 */
[C---:B------:R-:W-:Y:S01]  /*4110*/  LEA R34, P3, R32.reuse, UR8, 0x2 ;  /* 0x0000000820227c11 */ /* 0x040fe2000f8610ff */
[----:B------:R1:W-:Y:S01]  /*4120*/  STS [R56+0xc], R169 ;  /* 0x00000ca938007388 */ /* 0x0003e20000000800 */
[----:B------:R-:W-:Y:S01]  /*4130*/  IADD3 R124, PT, PT, -R171, UR10, RZ ;  /* 0x0000000aab7c7c10 */ /* 0x000fe2000fffe1ff */
[----:B--2---:R-:W-:Y:S01]  /*4140*/  FMUL.FTZ R163, R107, R172 ;  /* 0x000000ac6ba37220 */ /* 0x004fe20000410000 */
[----:B------:R-:W-:Y:S01]  /*4150*/  FFMA.FTZ R140, R151, R158, R140 ;  /* 0x0000009e978c7223 */ /* 0x000fe2000001008c */
[----:B------:R-:W-:Y:S01]  /*4160*/  STS [R56+0x10], R173 ;  /* 0x000010ad38007388 */ /* 0x000fe20000000800 */
[----:B------:R-:W-:Y:S01]  /*4170*/  FADD.FTZ R149, -R149, R138 ;  /* 0x0000008a95957221 */ /* 0x000fe20000010100 */
[----:B---3--:R-:W-:Y:S01]  /*4180*/  FFMA.FTZ R165, R35, R138, R152 ;  /* 0x0000008a23a57223 */ /* 0x008fe20000010098 */
[----:B------:R-:W-:Y:S01]  /*4190*/  LEA.HI.X R35, R32, UR9, R33, 0x2, P3 ;  /* 0x0000000920237c11 */ /* 0x000fe200098f1421 */
[----:B------:R-:W-:Y:S01]  /*41a0*/  STS [R56+0x14], R175 ;  /* 0x000014af38007388 */ /* 0x000fe20000000800 */
[----:B------:R-:W-:Y:S01]  /*41b0*/  ISETP.GE.AND P3, PT, R124, 0x1, PT ;  /* 0x000000017c00780c */ /* 0x000fe20003f66270 */
[----:B------:R-:W-:Y:S01]  /*41c0*/  FFMA.FTZ R140, R149, R162, R140 ;  /* 0x000000a2958c7223 */ /* 0x000fe2000001008c */
[----:B------:R-:W-:Y:S01]  /*41d0*/  FFMA.FTZ R33, R125, R165, R150 ;  /* 0x000000a57d217223 */ /* 0x000fe20000010096 */
[----:B------:R-:W-:Y:S01]  /*41e0*/  STS [R56+0x18], R177 ;  /* 0x000018b138007388 */ /* 0x000fe20000000800 */
[----:B------:R-:W-:Y:S01]  /*41f0*/  FFMA.FTZ R161, R92, R138, R161 ;  /* 0x0000008a5ca17223 */ /* 0x000fe200000100a1 */
[----:B------:R-:W-:Y:S01]  /*4200*/  ISETP.GE.AND P4, PT, R124, 0x21, PT ;  /* 0x000000217c00780c */ /* 0x000fe20003f86270 */
[----:B------:R-:W-:Y:S01]  /*4210*/  FADD.FTZ R125, -R150, R33 ;  /* 0x00000021967d7221 */ /* 0x000fe20000010100 */
[----:B------:R2:W-:Y:S01]  /*4220*/  STS [R56+0x1c], R163 ;  /* 0x00001ca338007388 */ /* 0x0005e20000000800 */
[----:B-1----:R-:W-:Y:S01]  /*4230*/  FFMA.FTZ R169, R139, R33, R154 ;  /* 0x000000218ba97223 */ /* 0x002fe2000001009a */
[----:B------:R-:W-:Y:S01]  /*4240*/  FFMA.FTZ R161, R94, R165, R161 ;  /* 0x000000a55ea17223 */ /* 0x000fe200000100a1 */
[----:B------:R-:W-:Y:S02]  /*4250*/  BAR.SYNC.DEFER_BLOCKING 0x0 ;  /* 0x0000000000007b1d */ /* 0x000fe40000010000 */
[----:B------:R-:W-:Y:S01]  /*4260*/  FADD.FTZ R139, -R154, R169 ;  /* 0x000000a99a8b7221 */ /* 0x000fe20000010100 */
[----:B------:R-:W-:Y:S01]  /*4270*/  ISETP.GE.AND P5, PT, R124, 0x41, PT ;  /* 0x000000417c00780c */ /* 0x000fe20003fa6270 */
[----:B------:R-:W-:Y:S01]  /*4280*/  FFMA.FTZ R161, R96, R33, R161 ;  /* 0x0000002160a17223 */ /* 0x000fe200000100a1 */
[----:B--2---:R-:W-:-:S04]  /*4290*/  FADD.FTZ R163, -R152, R165 ;  /* 0x000000a598a37221 */ /* 0x004fc80000010100 */
[----:B------:R-:W-:-:S04]  /*42a0*/  FFMA.FTZ R140, R163, R164, R140 ;  /* 0x000000a4a38c7223 */ /* 0x000fc8000001008c */
[----:B------:R-:W-:-:S04]  /*42b0*/  FFMA.FTZ R140, R125, R168, R140 ;  /* 0x000000a87d8c7223 */ /* 0x000fc8000001008c */
[----:B------:R-:W-:Y:S01]  /*42c0*/  FFMA.FTZ R165, R139, R172, R140 ;  /* 0x000000ac8ba57223 */ /* 0x000fe2000001008c */
[----:B------:R1:W2:Y:S01]  /*42d0*/  LDS R179, [R57+0x2a0] ;  /* 0x0002a00039b37984 */ /* 0x0002a20000000800 */
[----:B------:R-:W-:Y:S05]  /*42e0*/  @!P3 BRA `(.L_x_8707) ;  /* 0x000000000008b947 */ /* 0x000fea0003800000 */
[----:B------:R-:W3:Y:S04]  /*42f0*/  LDS R33, [R53+0x220] ;  /* 0x0002200035217984 */ /* 0x000ee80000000800 */
[----:B---3--:R3:W-:Y:S02]  /*4300*/  REDG.E.ADD.F32.FTZ.RN.STRONG.GPU desc[UR16][R34.64], R33 ;  /* 0x00000021220079a6 */ /* 0x0087e4000c12f310 */
.L_x_8707:
[----:B------:R-:W-:Y:S05]  /*4310*/  BSYNC.RECONVERGENT B0 ;  /* 0x0000000000007941 */ /* 0x000fea0003800200 */
.L_x_8706:
[----:B------:R-:W-:Y:S04]  /*4320*/  BSSY.RECONVERGENT B0, `(.L_x_8708) ;  /* 0x0000003000007945 */ /* 0x000fe80003800200 */
[----:B------:R-:W-:Y:S05]  /*4330*/  @!P4 BRA `(.L_x_8709) ;  /* 0x000000000004c947 */ /* 0x000fea0003800000 */
[----:B--2---:R4:W-:Y:S02]  /*4340*/  REDG.E.ADD.F32.FTZ.RN.STRONG.GPU desc[UR16][R34.64+0x80], R179 ;  /* 0x000080b3220079a6 */ /* 0x0049e4000c12f310 */
.L_x_8709:
[----:B------:R-:W-:Y:S05]  /*4350*/  BSYNC.RECONVERGENT B0 ;  /* 0x0000000000007941 */ /* 0x000fea0003800200 */
.L_x_8708:
[----:B---3--:R3:W0:Y:S01]  /*4360*/  LDS R33, [R58+0x320] ;  /* 0x000320003a217984 */ /* 0x0086220000000800 */
[----:B------:R-:W-:Y:S04]  /*4370*/  BSSY.RECONVERGENT B0, `(.L_x_8710) ;  /* 0x0000003000007945 */ /* 0x000fe80003800200 */
[----:B------:R-:W-:Y:S05]  /*4380*/  @!P5 BRA `(.L_x_8711) ;  /* 0x000000000004d947 */ /* 0x000fea0003800000 */
[----:B0-----:R0:W-:Y:S02]  /*4390*/  REDG.E.ADD.F32.FTZ.RN.STRONG.GPU desc[UR16][R34.64+0x100], R33 ;  /* 0x00010021220079a6 */ /* 0x0011e4000c12f310 */
.L_x_8711:
[----:B------:R-:W-:Y:S05]  /*43a0*/  BSYNC.RECONVERGENT B0 ;  /* 0x0000000000007941 */ /* 0x000fea0003800200 */
.L_x_8710:
        /* <DEDUP_REMOVED lines=10> */
.L_x_8713:
[----:B------:R-:W-:Y:S05]  /*4450*/  BSYNC.RECONVERGENT B0 ;  /* 0x0000000000007941 */ /* 0x000fea0003800200 */
.L_x_8712:
[----:B0-----:R0:W0:Y:S01]  /*4460*/  LDS R33, [R60+0x420] ;  /* 0x000420003c217984 */ /* 0x0010220000000800 */
[----:B------:R-:W-:Y:S01]  /*4470*/  ISETP.NE.AND P6, PT, R32, RZ, PT ;  /* 0x000000ff2000720c */ /* 0x000fe20003fc5270 */
[----:B------:R-:W-:-:S12]  /*4480*/  BSSY.RECONVERGENT B0, `(.L_x_8714) ;  /* 0x0000003000007945 */ /* 0x000fd80003800200 */
[----:B------:R-:W-:Y:S05]  /*4490*/  @!P6 BRA `(.L_x_8715) ;  /* 0x000000000004e947 */ /* 0x000fea0003800000 */
[----:B0-----:R0:W-:Y:S02]  /*44a0*/  REDG.E.ADD.F32.FTZ.RN.STRONG.GPU desc[UR16][R34.64+0x200], R33 ;  /* 0x00020021220079a6 */ /* 0x0011e4000c12f310 */
.L_x_8715:
[----:B------:R-:W-:Y:S05]  /*44b0*/  BSYNC.RECONVERGENT B0 ;  /* 0x0000000000007941 */ /* 0x000fea0003800200 */
.L_x_8714:
[----:B0-----:R0:W0:Y:S01]  /*44c0*/  LDS R33, [R61+0x4a0] ;  /* 0x0004a0003d217984 */ /* 0x0010220000000800 */
[----:B------:R-:W-:Y:S04]  /*44d0*/  BSSY.RECONVERGENT B0, `(.L_x_8716) ;  /* 0x0000003000007945 */ /* 0x000fe80003800200 */
[----:B------:R-:W-:Y:S05]  /*44e0*/  @!P3 BRA `(.L_x_8717) ;  /* 0x000000000004b947 */ /* 0x000fea0003800000 */
[----:B0-----:R0:W-:Y:S02]  /*44f0*/  REDG.E.ADD.F32.FTZ.RN.STRONG.GPU desc[UR16][R34.64+0x280], R33 ;  /* 0x00028021220079a6 */ /* 0x0011e4000c12f310 */
.L_x_8717:
[----:B------:R-:W-:Y:S05]  /*4500*/  BSYNC.RECONVERGENT B0 ;  /* 0x0000000000007941 */ /* 0x000fea0003800200 */
.L_x_8716:
[----:B0-----:R0:W0:Y:S01]  /*4510*/  LDS R33, [R62+0x520] ;  /* 0x000520003e217984 */ /* 0x0010220000000800 */
[----:B------:R-:W-:Y:S04]  /*4520*/  BSSY.RECONVERGENT B0, `(.L_x_8718) ;  /* 0x0000003000007945 */ /* 0x000fe80003800200 */
[----:B------:R-:W-:Y:S05]  /*4530*/  @!P4 BRA `(.L_x_8719) ;  /* 0x000000000004c947 */ /* 0x000fea0003800000 */
[----:B0-----:R0:W-:Y:S02]  /*4540*/  REDG.E.ADD.F32.FTZ.RN.STRONG.GPU desc[UR16][R34.64+0x300], R33 ;  /* 0x00030021220079a6 */ /* 0x0011e4000c12f310 */
.L_x_8719:
[----:B------:R-:W-:Y:S05]  /*4550*/  BSYNC.RECONVERGENT B0 ;  /* 0x0000000000007941 */ /* 0x000fea0003800200 */
.L_x_8718:
[----:B0-----:R0:W0:Y:S01]  /*4560*/  LDS R33, [R63+0x5a0] ;  /* 0x0005a0003f217984 */ /* 0x0010220000000800 */
[----:B------:R-:W-:Y:S04]  /*4570*/  BSSY.RECONVERGENT B0, `(.L_x_8720) ;  /* 0x0000003000007945 */ /* 0x000fe80003800200 */
[----:B------:R-:W-:Y:S05]  /*4580*/  @!P5 BRA `(.L_x_8721) ;  /* 0x000000000004d947 */ /* 0x000fea0003800000 */
[----:B0-----:R0:W-:Y:S02]  /*4590*/  REDG.E.ADD.F32.FTZ.RN.STRONG.GPU desc[UR16][R34.64+0x380], R33 ;  /* 0x00038021220079a6 */ /* 0x0011e4000c12f310 */
.L_x_8721:
[----:B------:R-:W-:Y:S05]  /*45a0*/  BSYNC.RECONVERGENT B0 ;  /* 0x0000000000007941 */ /* 0x000fea0003800200 */
.L_x_8720:
[----:B------:R-:W-:Y:S01]  /*45b0*/  FFMA.FTZ R154, R98, R169, R161 ;  /* 0x000000a9629a7223 */ /* 0x000fe200000100a1 */
[----:B------:R-:W5:Y:S01]  /*45c0*/  SHFL.DOWN PT, R32, R165, 0x1, 0x1f ;  /* 0x08201f00a5207f89 */ /* 0x000f6200000e0000 */
[----:B------:R-:W-:Y:S01]  /*45d0*/  ISETP.GT.AND P3, PT, R83, 0x1e, PT ;  /* 0x0000001e5300780c */ /* 0x000fe20003f64270 */
[C---:B------:R-:W-:Y:S01]  /*45e0*/  FMUL.FTZ R138, R136.reuse, R181 ;  /* 0x000000b5888a7220 */ /* 0x040fe20000410000 */
[----:B------:R-:W-:Y:S01]  /*45f0*/  FMUL.FTZ R124, R136, R183 ;  /* 0x000000b7887c7220 */ /* 0x000fe20000410000 */
[----:B0-----:R-:W0:Y:S01]  /*4600*/  SHFL.DOWN PT, R33, R154, 0x1, 0x1f ;  /* 0x08201f009a217f89 */ /* 0x001e2200000e0000 */
[----:B------:R-:W-:Y:S01]  /*4610*/  FMUL.FTZ R146, R146, R181 ;  /* 0x000000b592927220 */ /* 0x000fe20000410000 */
[----:B------:R-:W-:Y:S01]  /*4620*/  FMUL.FTZ R138, R149, R138 ;  /* 0x0000008a958a7220 */ /* 0x000fe20000410000 */
[----:B----4-:R-:W-:Y:S01]  /*4630*/  FMUL.FTZ R34, R143, R183 ;  /* 0x000000b78f227220 */ /* 0x010fe20000410000 */
[----:B------:R-:W-:Y:S01]  /*4640*/  FMUL.FTZ R124, R151, R124 ;  /* 0x0000007c977c7220 */ /* 0x000fe20000410000 */
[----:B------:R-:W-:Y:S01]  /*4650*/  FMUL.FTZ R144, R144, R185 ;  /* 0x000000b990907220 */ /* 0x000fe20000410000 */
[----:B------:R-:W-:Y:S01]  /*4660*/  FMUL.FTZ R142, R142, R159 ;  /* 0x0000009f8e8e7220 */ /* 0x000fe20000410000 */
[-C--:B------:R-:W-:Y:S01]  /*4670*/  FFMA.FTZ R115, R114, R34.reuse, R115 ;  /* 0x0000002272737223 */ /* 0x080fe20000010073 */
[----:B------:R-:W-:Y:S01]  /*4680*/  FFMA.FTZ R124, R99, R34, R124 ;  /* 0x00000022637c7223 */ /* 0x000fe2000001007c */
[-C--:B------:R-:W-:Y:S01]  /*4690*/  FMUL.FTZ R34, R141, R156.reuse ;  /* 0x0000009c8d227220 */ /* 0x080fe20000410000 */
[C---:B------:R-:W-:Y:S01]  /*46a0*/  FMUL.FTZ R150, R136.reuse, R157 ;  /* 0x0000009d88967220 */ /* 0x040fe20000410000 */
        /* <DEDUP_REMOVED lines=9> */
[----:B-----5:R-:W-:Y:S01]  /*4740*/  @!P3 FADD.FTZ R165, R165, R32 ;  /* 0x00000020a5a5b221 */ /* 0x020fe20000010000 */
[----:B------:R-:W-:Y:S01]  /*4750*/  FMUL.FTZ R152, R139, R152 ;  /* 0x000000988b987220 */ /* 0x000fe20000410000 */
[----:B------:R-:W-:Y:S01]  /*4760*/  FFMA.FTZ R150, R103, R140, R150 ;  /* 0x0000008c67967223 */ /* 0x000fe20000010096 */
[----:B------:R-:W-:Y:S01]  /*4770*/  FFMA.FTZ R156, R95, R34, R156 ;  /* 0x000000225f9c7223 */ /* 0x000fe2000001009c */
[----:B0-----:R-:W-:Y:S01]  /*4780*/  @!P3 FADD.FTZ R154, R154, R33 ;  /* 0x000000219a9ab221 */ /* 0x001fe20000010000 */
[----:B------:R-:W0:Y:S01]  /*4790*/  SHFL.DOWN PT, R32, R165, 0x2, 0x1f ;  /* 0x08401f00a5207f89 */ /* 0x000e2200000e0000 */
[----:B------:R-:W-:Y:S01]  /*47a0*/  ISETP.GT.AND P3, PT, R83, 0x1d, PT ;  /* 0x0000001d5300780c */ /* 0x000fe20003f64270 */
[----:B------:R-:W-:Y:S01]  /*47b0*/  BSSY.RECONVERGENT B0, `(.L_x_8722) ;  /* 0x0000039000007945 */ /* 0x000fe20003800200 */
[----:B------:R-:W-:Y:S01]  /*47c0*/  FFMA.FTZ R117, R112, R144, R117 ;  /* 0x0000009070757223 */ /* 0x000fe20000010075 */
[----:B------:R-:W4:Y:S01]  /*47d0*/  SHFL.DOWN PT, R33, R154, 0x2, 0x1f ;  /* 0x08401f009a217f89 */ /* 0x000f2200000e0000 */
[----:B------:R-:W-:Y:S01]  /*47e0*/  FADD.FTZ R89, R124, R89 ;  /* 0x000000597c597221 */ /* 0x000fe20000010000 */
[----:B------:R-:W-:Y:S01]  /*47f0*/  FFMA.FTZ R123, R118, R140, R123 ;  /* 0x0000008c767b7223 */ /* 0x000fe2000001007b */
[----:B------:R-:W-:Y:S01]  /*4800*/  FFMA.FTZ R111, R110, R34, R111 ;  /* 0x000000226e6f7223 */ /* 0x000fe2000001006f */
[----:B------:R-:W-:Y:S01]  /*4810*/  FADD.FTZ R87, R150, R87 ;  /* 0x0000005796577221 */ /* 0x000fe20000010000 */
[----:B------:R-:W-:Y:S01]  /*4820*/  FFMA.FTZ R121, R120, R148, R121 ;  /* 0x0000009478797223 */ /* 0x000fe20000010079 */
[----:B------:R-:W-:Y:S01]  /*4830*/  FFMA.FTZ R109, R108, R142, R109 ;  /* 0x0000008e6c6d7223 */ /* 0x000fe2000001006d */
[----:B------:R-:W-:-:S03]  /*4840*/  FADD.FTZ R91, R156, R91 ;  /* 0x0000005b9c5b7221 */ /* 0x000fc60000010000 */
[----:B0-----:R-:W-:Y:S01]  /*4850*/  @!P3 FADD.FTZ R165, R165, R32 ;  /* 0x00000020a5a5b221 */ /* 0x001fe20000010000 */
[----:B----4-:R-:W-:-:S04]  /*4860*/  @!P3 FADD.FTZ R154, R154, R33 ;  /* 0x000000219a9ab221 */ /* 0x010fc80000010000 */
[----:B------:R-:W0:Y:S01]  /*4870*/  SHFL.DOWN PT, R32, R165, 0x4, 0x1f ;  /* 0x08801f00a5207f89 */ /* 0x000e2200000e0000 */
[----:B------:R-:W-:-:S03]  /*4880*/  ISETP.GT.AND P3, PT, R83, 0x1b, PT ;  /* 0x0000001b5300780c */ /* 0x000fc60003f64270 */
[----:B------:R-:W4:Y:S10]  /*4890*/  SHFL.DOWN PT, R33, R154, 0x4, 0x1f ;  /* 0x08801f009a217f89 */ /* 0x000f3400000e0000 */
[----:B0-----:R-:W-:Y:S01]  /*48a0*/  @!P3 FADD.FTZ R165, R165, R32 ;  /* 0x00000020a5a5b221 */ /* 0x001fe20000010000 */
[----:B----4-:R-:W-:-:S04]  /*48b0*/  @!P3 FADD.FTZ R154, R154, R33 ;  /* 0x000000219a9ab221 */ /* 0x010fc80000010000 */
[----:B------:R-:W0:Y:S01]  /*48c0*/  SHFL.DOWN PT, R32, R165, 0x8, 0x1f ;  /* 0x09001f00a5207f89 */ /* 0x000e2200000e0000 */
[----:B------:R-:W-:-:S03]  /*48d0*/  ISETP.GT.AND P3, PT, R83, 0x17, PT ;  /* 0x000000175300780c */ /* 0x000fc60003f64270 */
[----:B------:R-:W4:Y:S10]  /*48e0*/  SHFL.DOWN PT, R33, R154, 0x8, 0x1f ;  /* 0x09001f009a217f89 */ /* 0x000f3400000e0000 */
[----:B0-----:R-:W-:Y:S01]  /*48f0*/  @!P3 FADD.FTZ R165, R165, R32 ;  /* 0x00000020a5a5b221 */ /* 0x001fe20000010000 */
[----:B------:R-:W-:Y:S01]  /*4900*/  FMUL.FTZ R32, R136, R185 ;  /* 0x000000b988207220 */ /* 0x000fe20000410000 */
[----:B----4-:R-:W-:-:S03]  /*4910*/  @!P3 FADD.FTZ R154, R154, R33 ;  /* 0x000000219a9ab221 */ /* 0x010fc60000010000 */
[----:B------:R-:W0:Y:S01]  /*4920*/  SHFL.DOWN PT, R158, R165, 0x10, 0x1f ;  /* 0x0a001f00a59e7f89 */ /* 0x000e2200000e0000 */
[----:B------:R-:W-:Y:S01]  /*4930*/  ISETP.NE.AND P3, PT, R83, RZ, PT ;  /* 0x000000ff5300720c */ /* 0x000fe20003f65270 */
[----:B------:R-:W-:Y:S01]  /*4940*/  FMUL.FTZ R32, R153, R32 ;  /* 0x0000002099207220 */ /* 0x000fe20000410000 */
[----:B------:R-:W-:Y:S01]  /*4950*/  FFMA.FTZ R33, R101, R146, R138 ;  /* 0x0000009265217223 */ /* 0x000fe2000001008a */
[----:B------:R-:W4:Y:S01]  /*4960*/  SHFL.DOWN PT, R35, R154, 0x10, 0x1f ;  /* 0x0a001f009a237f89 */ /* 0x000f2200000e0000 */
[----:B------:R-:W-:Y:S01]  /*4970*/  FMUL.FTZ R138, R136, R3 ;  /* 0x00000003888a7220 */ /* 0x000fe20000410000 */
[----:B------:R-:W-:Y:S01]  /*4980*/  FFMA.FTZ R3, R97, R144, R32 ;  /* 0x0000009061037223 */ /* 0x000fe20000010020 */
[----:B------:R-:W-:Y:S01]  /*4990*/  FADD.FTZ R102, R33, R102 ;  /* 0x0000006621667221 */ /* 0x000fe20000010000 */
[----:B------:R-:W-:Y:S01]  /*49a0*/  FMUL.FTZ R146, R147, R155 ;  /* 0x0000009b93927220 */ /* 0x000fe20000410000 */
[----:B------:R-:W-:Y:S01]  /*49b0*/  FMUL.FTZ R138, R125, R138 ;  /* 0x0000008a7d8a7220 */ /* 0x000fe20000410000 */
[----:B------:R-:W-:Y:S01]  /*49c0*/  FADD.FTZ R104, R3, R104 ;  /* 0x0000006803687221 */ /* 0x000fe20000010000 */
[----:B------:R-:W-:Y:S01]  /*49d0*/  FFMA.FTZ R3, R93, R142, R2 ;  /* 0x0000008e5d037223 */ /* 0x000fe20000010002 */
[-C--:B------:R-:W-:Y:S01]  /*49e0*/  FFMA.FTZ R152, R107, R146.reuse, R152 ;  /* 0x000000926b987223 */ /* 0x080fe20000010098 */
[----:B------:R-:W-:-:S02]  /*49f0*/  FFMA.FTZ R119, R122, R146, R119 ;  /* 0x000000927a777223 */ /* 0x000fc40000010077 */
[----:B------:R-:W-:Y:S01]  /*4a00*/  FADD.FTZ R106, R3, R106 ;  /* 0x0000006a036a7221 */ /* 0x000fe20000010000 */
[----:B------:R-:W-:Y:S01]  /*4a10*/  FADD.FTZ R85, R152, R85 ;  /* 0x0000005598557221 */ /* 0x000fe20000010000 */
[----:B0-----:R-:W-:Y:S01]  /*4a20*/  FADD.FTZ R32, R165, R158 ;  /* 0x0000009ea5207221 */ /* 0x001fe20000010000 */
[----:B----4-:R-:W-:Y:S01]  /*4a30*/  FADD.FTZ R33, R154, R35 ;  /* 0x000000239a217221 */ /* 0x010fe20000010000 */
        /* <DEDUP_REMOVED lines=16> */
.L_x_8723:
[----:B------:R-:W-:Y:S05]  /*4b40*/  BSYNC.RECONVERGENT B0 ;  /* 0x0000000000007941 */ /* 0x000fea0003800200 */
.L_x_8722:
[----:B------:R-:W-:-:S04]  /*4b50*/  UIADD3 UR4, UPT, UPT, UR4, 0x1, URZ ;  /* 0x0000000104047890 */ /* 0x000fc8000fffe0ff */
[----:B------:R-:W-:-:S09]  /*4b60*/  UISETP.GE.AND UP0, UPT, UR4, UR11, UPT ;  /* 0x0000000b0400728c */ /* 0x000fd2000bf06270 */
[----:B------:R-:W-:Y:S05]  /*4b70*/  BRA.U !UP0, `(.L_x_8724) ;  /* 0xffffffe108dc7547 */ /* 0x000fea000b83ffff */
.L_x_8702:
[----:B------:R-:W-:Y:S01]  /*4b80*/  BAR.SYNC.DEFER_BLOCKING 0x0 ;  /* 0x0000000000007b1d */ /* 0x000fe20000010000 */
[----:B------:R-:W-:Y:S02]  /*4b90*/  F2FP.F16.F32.PACK_AB R109, R111, R109 ;  /* 0x0000006d6f6d723e */ /* 0x000fe400000000ff */
[----:B------:R-:W-:Y:S02]  /*4ba0*/  F2FP.F16.F32.PACK_AB R115, R115, R117 ;  /* 0x000000757373723e */ /* 0x000fe400000000ff */
[----:B------:R-:W-:-:S03]  /*4bb0*/  F2FP.F16.F32.PACK_AB R113, R123, R113 ;  /* 0x000000717b71723e */ /* 0x000fc600000000ff */
[----:B------:R-:W4:Y:S01]  /*4bc0*/  LDC.64 R92, c[0x0][0x4f8] ;  /* 0x00013e00ff5c7b82 */ /* 0x000f220000000a00 */
[----:B------:R-:W-:Y:S01]  /*4bd0*/  F2FP.F16.F32.PACK_AB R119, R119, R121 ;  /* 0x000000797777723e */ /* 0x000fe200000000ff */
[----:B------:R-:W5:Y:S01]  /*4be0*/  LDCU.64 UR6, c[0x0][0x500] ;  /* 0x0000a000ff0677ac */ /* 0x000f620008000a00 */
[----:B------:R-:W-:Y:S02]  /*4bf0*/  PRMT R0, R109, 0x7632, R0 ;  /* 0x000076326d007816 */ /* 0x000fe40000000000 */
[----:B------:R-:W-:Y:S01]  /*4c00*/  PRMT R2, R115, 0x7632, R2 ;  /* 0x0000763273027816 */ /* 0x000fe20000000002 */
[----:B------:R-:W1:Y:S01]  /*4c10*/  LDCU.64 UR8, c[0x0][0x550] ;  /* 0x0000aa00ff0877ac */ /* 0x000e620008000a00 */
        /* <DEDUP_REMOVED lines=14> */
[----:B0-----:R-:W-:-:S03]  /*4d00*/  HFMA2 R5, -RZ, RZ, 0, 0 ;  /* 0x00000000ff057431 */ /* 0x001fc600000001ff */
[----:B------:R-:W-:Y:S04]  /*4d10*/  LDS.U16 R21, [R76+0x40] ;  /* 0x000040004c157984 */ /* 0x000fe80000000400 */
[----:B------:R-:W-:Y:S04]  /*4d20*/  LDS.U16 R23, [R74+0x80] ;  /* 0x000080004a177984 */ /* 0x000fe80000000400 */
[----:B------:R-:W-:Y:S01]  /*4d30*/  LDS.U16 R25, [R82+0xc0] ;  /* 0x0000c00052197984 */ /* 0x000fe20000000400 */
[----:B----4-:R-:W-:-:S03]  /*4d40*/  IMAD.WIDE.U32 R2, R92, UR18, R4 ;  /* 0x000000125c027c25 */ /* 0x010fc6000f8e0004 */
[----:B------:R-:W-:Y:S01]  /*4d50*/  LDS.U16 R27, [R81+0x100] ;  /* 0x00010000511b7984 */ /* 0x000fe20000000400 */
[----:B------:R-:W-:-:S03]  /*4d60*/  IMAD R3, R93, UR18, R3 ;  /* 0x000000125d037c24 */ /* 0x000fc6000f8e0203 */
[----:B------:R-:W-:Y:S01]  /*4d70*/  LDS.U16 R29, [R80+0x140] ;  /* 0x00014000501d7984 */ /* 0x000fe20000000400 */
[----:B-----5:R-:W-:-:S03]  /*4d80*/  IMAD.WIDE.U32 R2, R37, UR6, R2 ;  /* 0x0000000625027c25 */ /* 0x020fc6000f8e0002 */
[----:B------:R-:W-:Y:S01]  /*4d90*/  LDS.U16 R31, [R79+0x180] ;  /* 0x000180004f1f7984 */ /* 0x000fe20000000400 */
[----:B------:R-:W-:Y:S01]  /*4da0*/  IMAD R0, R37, UR7, R3 ;  /* 0x0000000725007c24 */ /* 0x000fe2000f8e0203 */
[----:B------:R-:W-:Y:S01]  /*4db0*/  IADD3 R3, P1, PT, R54, R2, RZ ;  /* 0x0000000236037210 */ /* 0x000fe20007f3e0ff */
[----:B------:R-:W0:Y:S01]  /*4dc0*/  LDCU.64 UR6, c[0x0][0x560] ;  /* 0x0000ac00ff0677ac */ /* 0x000e220008000a00 */
[----:B------:R-:W-:Y:S02]  /*4dd0*/  LDS.U16 R33, [R78+0x1c0] ;  /* 0x0001c0004e217984 */ /* 0x000fe40000000400 */
[----:B------:R-:W-:Y:S02]  /*4de0*/  IADD3.X R0, PT, PT, RZ, R0, RZ, P1, !PT ;  /* 0x00000000ff007210 */ /* 0x000fe40000ffe4ff */
[----:B------:R-:W-:Y:S01]  /*4df0*/  @!P0 STS [UR5+0x210], R75 ;  /* 0x0002104bff008988 */ /* 0x000fe20008000805 */
[----:B------:R-:W-:Y:S01]  /*4e00*/  BAR.SYNC.DEFER_BLOCKING 0x0 ;  /* 0x0000000000007b1d */ /* 0x000fe20000010000 */
[----:B-1----:R-:W-:-:S04]  /*4e10*/  LEA R2, P1, R3, UR8, 0x1 ;  /* 0x0000000803027c11 */ /* 0x002fc8000f8208ff */
[----:B------:R-:W-:Y:S02]  /*4e20*/  LEA.HI.X R3, R3, UR9, R0, 0x1, P1 ;  /* 0x0000000903037c11 */ /* 0x000fe400088f0c00 */
[----:B------:R-:W-:Y:S01]  /*4e30*/  F2FP.F16.F32.PACK_AB R0, R91, R106 ;  /* 0x0000006a5b00723e */ /* 0x000fe200000000ff */
[----:B------:R-:W-:-:S03]  /*4e40*/  FADD.FTZ R106, R106, R73 ;  /* 0x000000496a6a7221 */ /* 0x000fc60000010000 */
[----:B------:R-:W-:Y:S01]  /*4e50*/  PRMT R20, R0, 0x7632, R20 ;  /* 0x0000763200147816 */ /* 0x000fe20000000014 */
[----:B------:R-:W-:-:S04]  /*4e60*/  FADD.FTZ R91, R106, R91 ;  /* 0x0000005b6a5b7221 */ /* 0x000fc80000010000 */
        /* <DEDUP_REMOVED lines=22> */
[----:B------:R1:W-:Y:S04]  /*4fd0*/  @!P5 STG.E.U16 desc[UR16][R2.64+0x180], R31 ;  /* 0x0001801f0200d986 */ /* 0x0003e8000c101510 */
[----:B------:R4:W-:Y:S01]  /*4fe0*/  @!P1 STG.E.U16 desc[UR16][R2.64+0x1c0], R33 ;  /* 0x0001c02102009986 */ /* 0x0009e2000c101510 */
[----:B------:R-:W-:Y:S08]  /*4ff0*/  BAR.SYNC.DEFER_BLOCKING 0x0 ;  /* 0x0000000000007b1d */ /* 0x000ff00000010000 */
[----:B-1----:R-:W1:Y:S01]  /*5000*/  LDC.64 R30, c[0x0][0x518] ;  /* 0x00014600ff1e7b82 */ /* 0x002e620000000a00 */
[----:B----4-:R-:W-:Y:S01]  /*5010*/  F2FP.F16.F32.PACK_AB R3, R85, R100 ;  /* 0x000000645503723e */ /* 0x010fe200000000ff */
        /* <DEDUP_REMOVED lines=25> */
[----:B------:R-:W4:Y:S02]  /*51b0*/  LDCU.64 UR4, c[0x0][0x520] ;  /* 0x0000a400ff0477ac */ /* 0x000f240008000a00 */
[----:B----4-:R-:W-:-:S04]  /*51c0*/  IMAD.WIDE.U32 R2, R37, UR4, R2 ;  /* 0x0000000425027c25 */ /* 0x010fc8000f8e0002 */
        /* <DEDUP_REMOVED lines=32> */
.L_x_8700:
[----:B------:R-:W1:Y:S01]  /*53d0*/  LDC.64 R6, c[0x0][0x548] ;  /* 0x00015200ff067b82 */ /* 0x000e620000000a00 */
[----:B------:R-:W4:Y:S01]  /*53e0*/  S2R R13, SR_TID.X ;  /* 0x00000000000d7919 */ /* 0x000f220000002100 */
[----:B------:R-:W4:Y:S06]  /*53f0*/  LDCU UR7, c[0x0][0x38c] ;  /* 0x00007180ff0777ac */ /* 0x000f2c0008000800 */
[----:B------:R-:W0:Y:S01]  /*5400*/  LDC.64 R8, c[0x0][0x568] ;  /* 0x00015a00ff087b82 */ /* 0x000e220000000a00 */
[----:B-1----:R-:W-:-:S04]  /*5410*/  ISETP.NE.U32.AND P1, PT, R6, RZ, PT ;  /* 0x000000ff0600720c */ /* 0x002fc80003f25070 */
[----:B------:R-:W-:Y:S02]  /*5420*/  ISETP.NE.AND.EX P1, PT, R7, RZ, PT, P1 ;  /* 0x000000ff0700720c */ /* 0x000fe40003f25310 */
[----:B0-----:R-:W-:Y:S02]  /*5430*/  ISETP.NE.U32.AND P0, PT, R8, RZ, PT ;  /* 0x000000ff0800720c */ /* 0x001fe40003f05070 */
[----:B----4-:R-:W-:Y:S02]  /*5440*/  ISETP.GE.AND P2, PT, R13, UR7, PT ;  /* 0x000000070d007c0c */ /* 0x010fe4000bf46270 */
        /* <DEDUP_REMOVED lines=26> */
.L_x_8727:
[----:B------:R-:W-:Y:S05]  /*55f0*/  BSYNC.RECONVERGENT B0 ;  /* 0x0000000000007941 */ /* 0x000fea0003800200 */
.L_x_8726:
[----:B------:R-:W-:Y:S05]  /*5600*/  @!P0 BRA `(.L_x_8728) ;  /* 0x0000000000688947 */ /* 0x000fea0003800000 */
[----:B------:R-:W-:Y:S06]  /*5610*/  BAR.SYNC.DEFER_BLOCKING 0x0 ;  /* 0x0000000000007b1d */ /* 0x000fec0000010000 */
[----:B------:R-:W-:Y:S01]  /*5620*/  BSSY.RECONVERGENT B0, `(.L_x_8728) ;  /* 0x0000018000007945 */ /* 0x000fe20003800200 */
[----:B------:R-:W4:Y:S01]  /*5630*/  SHFL.DOWN P0, R0, R73, 0x1, 0x1f ;  /* 0x08201f0049007f89 */ /* 0x000f220000000000 */
[----:B01----:R-:W0:Y:S01]  /*5640*/  S2R R4, SR_LANEID ;  /* 0x0000000000047919 */ /* 0x003e220000000000 */
[----:B------:R-:W1:Y:S01]  /*5650*/  S2R R6, SR_TID.X ;  /* 0x0000000000067919 */ /* 0x000e620000002100 */
[----:B----4-:R-:W-:-:S05]  /*5660*/  @P0 FADD R0, R0, R73 ;  /* 0x0000004900000221 */ /* 0x010fca0000000000 */
        /* <DEDUP_REMOVED lines=19> */
.L_x_8729:
[----:B------:R-:W-:Y:S05]  /*57a0*/  BSYNC.RECONVERGENT B0 ;  /* 0x0000000000007941 */ /* 0x000fea0003800200 */
.L_x_8728:
        /* <DEDUP_REMOVED lines=13> */
.L_x_8731:
[----:B------:R-:W-:Y:S02]  /*5880*/  LEA R0, R13, UR4, 0x2 ;  /* 0x000000040d007c11 */ /* 0x000fe4000f8e10ff */
[----:B------:R-:W-:Y:S02]  /*5890*/  SHF.R.S32.HI R4, RZ, 0x1f, R13 ;  /* 0x0000001fff047819 */ /* 0x000fe4000001140d */
[----:B0-----:R-:W-:Y:S01]  /*58a0*/  MOV R6, R2 ;  /* 0x0000000200067202 */ /* 0x001fe20000000f00 */
[----:B------:R-:W0:Y:S01]  /*58b0*/  LDS R17, [R0+0x18f8] ;  /* 0x0018f80000117984 */ /* 0x000e220000000800 */
[----:B------:R-:W-:Y:S01]  /*58c0*/  MOV R7, R37 ;  /* 0x0000002500077202 */ /* 0x000fe20000000f00 */
[C---:B------:R-:W-:Y:S01]  /*58d0*/  IMAD R10, R4.reuse, UR10, RZ ;  /* 0x0000000a040a7c24 */ /* 0x040fe2000f8e02ff */
[----:B------:R-:W-:Y:S01]  /*58e0*/  MOV R40, R14 ;  /* 0x0000000e00287202 */ /* 0x000fe20000000f00 */
        /* <DEDUP_REMOVED lines=18> */
.L_x_8730:
[----:B------:R-:W-:Y:S05]  /*5a10*/  EXIT ;  /* 0x000000000000794d */ /* 0x000fea0003800000 */
.L_x_8732:
        /* <DEDUP_REMOVED lines=14> */
.L_x_10513:


//--------------------- .text._Z25selective_scan_bwd_kernelI32Selective_Scan_bwd_kernel_traitsILi32ELi8ELb0ELb1ELb0ELb1ELb0EN3c104HalfEfEEv12SSMParamsBwd --------------------------
	.section	.text._Z25selective_scan_bwd_kernelI32Selective_Scan_bwd_kernel_traitsILi32ELi8ELb0ELb1ELb0ELb1ELb0EN3c104HalfEfEEv12SSMParamsBwd,"ax",@progbits
	.align	128
        .global         _Z25selective_scan_bwd_kernelI32Selective_Scan_bwd_kernel_traitsILi32ELi8ELb0ELb1ELb0ELb1ELb0EN3c104HalfEfEEv12SSMParamsBwd
        .type           _Z25selective_scan_bwd_kernelI32Selective_Scan_bwd_kernel_traitsILi32ELi8ELb0ELb1ELb0ELb1ELb0EN3c104HalfEfEEv12SSMParamsBwd,@function
        .size           _Z25selective_scan_bwd_kernelI32Selective_Scan_bwd_kernel_traitsILi32ELi8ELb0ELb1ELb0ELb1ELb0EN3c104HalfEfEEv12SSMParamsBwd,(.L_x_10514 - _Z25selective_scan_bwd_kernelI32Selective_Scan_bwd_kernel_traitsILi32ELi8ELb0ELb1ELb0ELb1ELb0EN3c104HalfEfEEv12SSMParamsBwd)
        .other          _Z25selective_scan_bwd_kernelI32Selective_Scan_bwd_kernel_traitsILi32ELi8ELb0ELb1ELb0ELb1ELb0EN3c104HalfEfEEv12SSMParamsBwd,@"STO_CUDA_ENTRY STV_DEFAULT"
_Z25selective_scan_bwd_kernelI32Selective_Scan_bwd_kernel_traitsILi32ELi8ELb0ELb1ELb0ELb1ELb0EN3c104HalfEfEEv12SSMParamsBwd:
.text._Z25selective_scan_bwd_kernelI32Selective_Scan_bwd_kernel_traitsILi32ELi8ELb0ELb1ELb0ELb1ELb0EN3c104HalfEfEEv12SSMParamsBwd:
        /* <DEDUP_REMOVED lines=40> */
[----:B------:R-:W-:Y:S02]  /*0280*/  IADD3 R0, PT, PT, -R7, RZ, RZ ;  /* 0x000000ff07007210 */ /* 0x000fe40007ffe1ff */
[----:B------:R-:W0:Y:S03]  /*0290*/  LDC.64 R20, c[0x0][0x4a8] ;  /* 0x00012a00ff147b82 */ /* 0x000e260000000a00 */
[----:B------:R-:W-:-:S05]  /*02a0*/  IMAD R0, R9, R0, R2 ;  /* 0x0000000009007224 */ /* 0x000fca00078e0202 */
[----:B------:R-:W-:Y:S02]  /*02b0*/  ISETP.GT.U32.AND P2, PT, R9, R0, PT ;  /* 0x000000000900720c */ /* 0x000fe40003f44070 */
[----:B---3--:R-:W-:-:S04]  /*02c0*/  ISETP.NE.U32.AND P0, PT, R4, RZ, PT ;  /* 0x000000ff0400720c */ /* 0x008fc80003f05070 */
[----:B------:R-:W-:Y:S01]  /*02d0*/  ISETP.NE.AND.EX P0, PT, R5, RZ, PT, P0 ;  /* 0x000000ff0500720c */ /* 0x000fe20003f05300 */
[----:B------:R-:W-:-:S06]  /*02e0*/  UIMAD.WIDE.U32 UR6, UR18, UR12, URZ ;  /* 0x0000000c120672a5 */ /* 0x000fcc000f8e00ff */
[----:B------:R-:W-:Y:S01]  /*02f0*/  @!P2 IADD3 R0, PT, PT, R0, -R9, RZ ;  /* 0x800000090000a210 */ /* 0x000fe20007ffe0ff */
[----:B------:R-:W-:-:S03]  /*0300*/  UIMAD.WIDE.U32 UR4, UR18, UR8, URZ ;  /* 0x00000008120472a5 */ /* 0x000fc6000f8e00ff */
[----:B------:R-:W-:Y:S01]  /*0310*/  ISETP.GE.U32.AND P1, PT, R0, R9, PT ;  /* 0x000000090000720c */ /* 0x000fe20003f26070 */
[----:B------:R-:W-:Y:S01]  /*0320*/  UIMAD UR8, UR18, UR9, UR5 ;  /* 0x00000009120872a4 */ /* 0x000fe2000f8e0205 */
[----:B------:R-:W-:Y:S01]  /*0330*/  LOP3.LUT R4, R39, R8, RZ, 0x3c, !PT ;  /* 0x0000000827047212 */ /* 0x000fe200078e3cff */
[----:B------:R-:W3:Y:S01]  /*0340*/  @P0 LDC R0, c[0x0][0x384] ;  /* 0x0000e100ff000b82 */ /* 0x000ee20000000800 */
[----:B------:R-:W-:Y:S02]  /*0350*/  @!P2 IADD3 R7, PT, PT, R7, 0x1, RZ ;  /* 0x000000010707a810 */ /* 0x000fe40007ffe0ff */
[----:B------:R-:W-:Y:S01]  /*0360*/  MOV R2, UR4 ;  /* 0x0000000400027c02 */ /* 0x000fe20008000f00 */
[----:B------:R-:W-:Y:S01]  /*0370*/  UIMAD UR4, UR18, UR13, UR7 ;  /* 0x0000000d120472a4 */ /* 0x000fe2000f8e0207 */
[----:B------:R-:W-:Y:S02]  /*0380*/  ISETP.GE.AND P3, PT, R4, RZ, PT ;  /* 0x000000ff0400720c */ /* 0x000fe40003f66270 */
[----:B------:R-:W-:Y:S01]  /*0390*/  MOV R4, UR6 ;  /* 0x0000000600047c02 */ /* 0x000fe20008000f00 */
[----:B------:R-:W2:Y:S01]  /*03a0*/  @P0 LDC R19, c[0x0][0x38c] ;  /* 0x0000e300ff130b82 */ /* 0x000ea20000000800 */
[----:B------:R-:W-:Y:S01]  /*03b0*/  MOV R5, UR7 ;  /* 0x0000000700057c02 */ /* 0x000fe20008000f00 */
[----:B------:R-:W1:Y:S01]  /*03c0*/  LDCU.64 UR6, c[0x0][0x498] ;  /* 0x00009300ff0677ac */ /* 0x000e620008000a00 */
[----:B------:R-:W-:-:S02]  /*03d0*/  @P1 IADD3 R7, PT, PT, R7, 0x1, RZ ;  /* 0x0000000107071810 */ /* 0x000fc40007ffe0ff */
[----:B------:R-:W-:Y:S02]  /*03e0*/  MOV R3, UR5 ;  /* 0x0000000500037c02 */ /* 0x000fe40008000f00 */
[----:B------:R-:W-:Y:S01]  /*03f0*/  MOV R3, UR8 ;  /* 0x0000000800037c02 */ /* 0x000fe20008000f00 */
[----:B------:R-:W4:Y:S01]  /*0400*/  LDCU.64 UR8, c[0x0][0x3b0] ;  /* 0x00007600ff0877ac */ /* 0x000f220008000a00 */
[----:B------:R-:W-:Y:S02]  /*0410*/  MOV R25, R7 ;  /* 0x0000000700197202 */ /* 0x000fe40000000f00 */
[----:B------:R-:W0:Y:S01]  /*0420*/  @P0 LDC.64 R6, c[0x0][0x480] ;  /* 0x00012000ff060b82 */ /* 0x000e220000000a00 */
[----:B------:R-:W-:Y:S02]  /*0430*/  ISETP.NE.AND P2, PT, R8, RZ, PT ;  /* 0x000000ff0800720c */ /* 0x000fe40003f45270 */
[----:B------:R-:W-:Y:S01]  /*0440*/  MOV R5, UR4 ;  /* 0x0000000400057c02 */ /* 0x000fe20008000f00 */
[----:B---3--:R-:W-:Y:S01]  /*0450*/  @P0 IMAD R0, R0, UR18, R39 ;  /* 0x0000001200000c24 */ /* 0x008fe2000f8e0227 */
[----:B------:R-:W-:Y:S01]  /*0460*/  @!P3 IADD3 R25, PT, PT, -R25, RZ, RZ ;  /* 0x000000ff1919b210 */ /* 0x000fe20007ffe1ff */
[----:B-1----:R-:W-:Y:S01]  /*0470*/  UIMAD.WIDE.U32 UR4, UR18, UR6, URZ ;  /* 0x00000006120472a5 */ /* 0x002fe2000f8e00ff */
[----:B------:R-:W-:-:S03]  /*0480*/  IMAD.WIDE.U32 R2, R39, UR10, R2 ;  /* 0x0000000a27027c25 */ /* 0x000fc6000f8e0002 */
[----:B------:R-:W-:-:S04]  /*0490*/  UIMAD UR5, UR18, UR7, UR5 ;  /* 0x00000007120572a4 */ /* 0x000fc8000f8e0205 */
[----:B------:R-:W-:Y:S01]  /*04a0*/  @!P2 LOP3.LUT R25, RZ, R8, RZ, 0x33, !PT ;  /* 0x00000008ff19a212 */ /* 0x000fe200078e33ff */
[----:B------:R-:W-:Y:S01]  /*04b0*/  @P0 IMAD R0, R0, R17, RZ ;  /* 0x0000001100000224 */ /* 0x000fe200078e02ff */
[----:B----4-:R-:W-:Y:S01]  /*04c0*/  UIMAD.WIDE.U32 UR6, UR18, UR8, URZ ;  /* 0x00000008120672a5 */ /* 0x010fe2000f8e00ff */
[C---:B------:R-:W-:Y:S01]  /*04d0*/  IMAD R13, R39.reuse, UR11, R3 ;  /* 0x0000000b270d7c24 */ /* 0x040fe2000f8e0203 */
[----:B------:R-:W-:Y:S01]  /*04e0*/  SHF.R.S32.HI R27, RZ, 0x1f, R25 ;  /* 0x0000001fff1b7819 */ /* 0x000fe20000011419 */
[----:B------:R-:W-:Y:S01]  /*04f0*/  IMAD.WIDE.U32 R4, R39, UR14, R4 ;  /* 0x0000000e27047c25 */ /* 0x000fe2000f8e0004 */
[----:B------:R-:W-:Y:S01]  /*0500*/  LEA R9, R17, 0xffffff00, 0x8 ;  /* 0xffffff0011097811 */ /* 0x000fe200078e40ff */
[----:B------:R-:W-:Y:S02]  /*0510*/  UIMAD UR7, UR18, UR9, UR7 ;  /* 0x00000009120772a4 */ /* 0x000fe4000f8e0207 */
[----:B--2---:R-:W-:Y:S01]  /*0520*/  @P0 IMAD R3, R0, R19, RZ ;  /* 0x0000001300030224 */ /* 0x004fe200078e02ff */
[----:B------:R-:W-:Y:S01]  /*0530*/  CS2R R18, SRZ ;  /* 0x0000000000127805 */ /* 0x000fe2000001ff00 */
[----:B------:R-:W-:Y:S01]  /*0540*/  IMAD R0, R27, R14, RZ ;  /* 0x0000000e1b007224 */ /* 0x000fe200078e02ff */
[----:B------:R-:W-:Y:S01]  /*0550*/  IADD3 R44, P2, PT, R9, R2, RZ ;  /* 0x00000002092c7210 */ /* 0x000fe20007f5e0ff */
[----:B0-----:R-:W-:Y:S01]  /*0560*/  @P0 IMAD.WIDE R18, R3, 0x8, R6 ;  /* 0x0000000803120825 */ /* 0x001fe200078e0206 */
[----:B------:R-:W-:-:S02]  /*0570*/  IADD3 R48, P3, PT, R9, R4, RZ ;  /* 0x0000000409307210 */ /* 0x000fc40007f7e0ff */
[----:B------:R-:W-:Y:S01]  /*0580*/  ISETP.GE.AND P1, PT, R17, 0x1, PT ;  /* 0x000000011100780c */ /* 0x000fe20003f26270 */
        /* <DEDUP_REMOVED lines=10> */
[----:B------:R-:W-:Y:S01]  /*0630*/  IADD3 R7, PT, PT, R5, R7, RZ ;  /* 0x0000000705077210 */ /* 0x000fe20007ffe0ff */
[----:B------:R-:W-:Y:S01]  /*0640*/  IMAD.WIDE.U32 R16, R39, R20, RZ ;  /* 0x0000001427107225 */ /* 0x000fe200078e00ff */
[----:B------:R-:W-:-:S02]  /*0650*/  IADD3.X R51, PT, PT, R0, R51, RZ, P4, !PT ;  /* 0x0000003300337210 */ /* 0x000fc400027fe4ff */
[----:B------:R-:W-:Y:S02]  /*0660*/  IADD3.X R3, PT, PT, R0, R11, RZ, P3, !PT ;  /* 0x0000000b00037210 */ /* 0x000fe40001ffe4ff */
[----:B------:R-:W-:Y:S02]  /*0670*/  LEA.HI.X R44, R44, R43, R4, 0x1, P0 ;  /* 0x0000002b2c2c7211 */ /* 0x000fe400000f0c04 */
[----:B------:R-:W-:Y:S02]  /*0680*/  IADD3.X R0, PT, PT, R0, R7, RZ, P5, !PT ;  /* 0x0000000700007210 */ /* 0x000fe40002ffe4ff */
[----:B------:R-:W-:Y:S02]  /*0690*/  LEA R46, P0, R48, R46, 0x1 ;  /* 0x0000002e302e7211 */ /* 0x000fe400078008ff */
[----:B------:R-:W-:Y:S02]  /*06a0*/  LEA R50, P2, R2, R22, 0x1 ;  /* 0x0000001602327211 */ /* 0x000fe400078408ff */
[----:B------:R-:W-:Y:S01]  /*06b0*/  LEA R52, P3, R9, R52, 0x1 ;  /* 0x0000003409347211 */ /* 0x000fe200078608ff */
[----:B------:R-:W-:Y:S01]  /*06c0*/  HFMA2 R45, -RZ, RZ, 0, 0 ;  /* 0x00000000ff2d7431 */ /* 0x000fe200000001ff */
[----:B------:R-:W-:Y:S01]  /*06d0*/  LEA.HI.X R48, R48, R47, R3, 0x1, P0 ;  /* 0x0000002f30307211 */ /* 0x000fe200000f0c03 */
[----:B------:R-:W-:Y:S01]  /*06e0*/  IMAD R43, R39, R21, R17 ;  /* 0x00000015272b7224 */ /* 0x000fe200078e0211 */
[----:B------:R-:W-:-:S02]  /*06f0*/  LEA.HI.X R51, R2, R23, R51, 0x1, P2 ;  /* 0x0000001702337211 */ /* 0x000fc400010f0c33 */
[----:B------:R-:W-:Y:S01]  /*0700*/  LEA.HI.X R53, R9, R53, R0, 0x1, P3 ;  /* 0x0000003509357211 */ /* 0x000fe200018f0c00 */
        /* <DEDUP_REMOVED lines=65> */
.L_x_8773:
[----:B------:R-:W0:Y:S01]  /*0b20*/  LDCU UR4, c[0x0][0x388] ;  /* 0x00007100ff0477ac */ /* 0x000e220008000800 */
[----:B------:R-:W-:Y:S02]  /*0b30*/  IADD3 R75, PT, PT, R54, -0x1, RZ ;  /* 0xffffffff364b7810 */ /* 0x000fe40007ffe0ff */
[----:B------:R-:W-:Y:S02]  /*0b40*/  SHF.L.U32 R23, R58, 0x1, RZ ;  /* 0x000000013a177819 */ /* 0x000fe400000006ff */
[----:B------:R-:W-:Y:S02]  /*0b50*/  SHF.L.U32 R6, R75, 0x8, RZ ;  /* 0x000000084b067819 */ /* 0x000fe400000006ff */
[C---:B------:R-:W-:Y:S02]  /*0b60*/  IADD3 R2, P0, PT, R23.reuse, R42, RZ ;  /* 0x0000002a17027210 */ /* 0x040fe40007f1e0ff */
[C---:B------:R-:W-:Y:S02]  /*0b70*/  IADD3 R4, P2, PT, R23.reuse, R46, RZ ;  /* 0x0000002e17047210 */ /* 0x040fe40007f5e0ff */
[----:B------:R-:W-:-:S02]  /*0b80*/  IADD3 R22, P3, PT, R23, R50, RZ ;  /* 0x0000003217167210 */ /* 0x000fc40007f7e0ff */
[----:B------:R-:W-:Y:S02]  /*0b90*/  PRMT R0, RZ, 0x7610, R0 ;  /* 0x00007610ff007816 */ /* 0x000fe40000000000 */
[----:B------:R-:W-:Y:S02]  /*0ba0*/  IADD3.X R3, PT, PT, RZ, R44, RZ, P0, !PT ;  /* 0x0000002cff037210 */ /* 0x000fe400007fe4ff */
        /* <DEDUP_REMOVED lines=14> */
[----:B------:R-:W-:Y:S02]  /*0c90*/  PRMT R25, RZ, 0x7610, R25 ;  /* 0x00007610ff197816 */ /* 0x000fe40000000019 */
[----:B------:R-:W-:Y:S01]  /*0ca0*/  PRMT R26, RZ, 0x7610, R26 ;  /* 0x00007610ff1a7816 */ /* 0x000fe2000000001a */
[----:B------:R-:W2:Y:S01]  /*0cb0*/  @!P6 LDG.E.U16 R0, desc[UR16][R2.64] ;  /* 0x000000100200e981 */ /* 0x000ea2000c1e1500 */
[-C--:B------:R-:W-:Y:S02]  /*0cc0*/  ISETP.GE.AND P6, PT, R73, R76.reuse, PT ;  /* 0x0000004c4900720c */ /* 0x080fe40003fc6270 */
[----:B------:R-:W-:Y:S01]  /*0cd0*/  PRMT R27, RZ, 0x7610, R27 ;  /* 0x00007610ff1b7816 */ /* 0x000fe2000000001b */
[----:B------:R-:W3:Y:S01]  /*0ce0*/  @!P0 LDG.E.U16 R21, desc[UR16][R2.64+0x40] ;  /* 0x0000401002158981 */ /* 0x000ee2000c1e1500 */
        /* <DEDUP_REMOVED lines=12> */
[----:B------:R-:W-:-:S02]  /*0db0*/  ISETP.GE.AND P0, PT, R58, R76, PT ;  /* 0x0000004c3a00720c */ /* 0x000fc40003f06270 */
[----:B------:R-:W-:Y:S02]  /*0dc0*/  PRMT R30, RZ, 0x7610, R30 ;  /* 0x00007610ff1e7816 */ /* 0x000fe4000000001e */
[----:B------:R-:W-:Y:S02]  /*0dd0*/  PRMT R32, RZ, 0x7610, R32 ;  /* 0x00007610ff207816 */ /* 0x000fe40000000020 */
[C---:B0-----:R-:W-:Y:S02]  /*0de0*/  IADD3 R29, PT, PT, R80.reuse, 0x20, RZ ;  /* 0x00000020501d7810 */ /* 0x041fe40007ffe0ff */
[C---:B------:R-:W-:Y:S02]  /*0df0*/  IADD3 R31, PT, PT, R80.reuse, 0x40, RZ ;  /* 0x00000040501f7810 */ /* 0x040fe40007ffe0ff */
[-C--:B------:R-:W-:Y:S02]  /*0e00*/  LEA.HI.SX32 R77, R80, R80.reuse, 0x1b ;  /* 0x00000050504d7211 */ /* 0x080fe400078fdaff */
[----:B------:R-:W-:-:S02]  /*0e10*/  LEA.HI.SX32 R29, R29, R80, 0x1b ;  /* 0x000000501d1d7211 */ /* 0x000fc400078fdaff */
[----:B------:R-:W-:Y:S02]  /*0e20*/  LEA.HI.SX32 R31, R31, R80, 0x1b ;  /* 0x000000501f1f7211 */ /* 0x000fe400078fdaff */
[----:B------:R-:W-:Y:S02]  /*0e30*/  LEA R77, R77, UR5, 0x1 ;  /* 0x000000054d4d7c11 */ /* 0x000fe4000f8e08ff */
[----:B------:R-:W-:Y:S02]  /*0e40*/  LEA R78, R29, UR5, 0x1 ;  /* 0x000000051d4e7c11 */ /* 0x000fe4000f8e08ff */
[C---:B------:R-:W-:Y:S02]  /*0e50*/  IADD3 R3, PT, PT, R80.reuse, 0x60, RZ ;  /* 0x0000006050037810 */ /* 0x040fe40007ffe0ff */
[----:B------:R-:W-:Y:S02]  /*0e60*/  LEA R79, R31, UR5, 0x1 ;  /* 0x000000051f4f7c11 */ /* 0x000fe4000f8e08ff */
[----:B------:R-:W-:-:S02]  /*0e70*/  IADD3 R29, PT, PT, R80, 0x80, RZ ;  /* 0x00000080501d7810 */ /* 0x000fc40007ffe0ff */
        /* <DEDUP_REMOVED lines=13> */
[----:B------:R-:W-:Y:S02]  /*0f50*/  PRMT R34, RZ, 0x7610, R34 ;  /* 0x00007610ff227816 */ /* 0x000fe40000000022 */
[----:B------:R-:W-:Y:S01]  /*0f60*/  PRMT R29, RZ, 0x7610, R29 ;  /* 0x00007610ff1d7816 */ /* 0x000fe2000000001d */
[----:B--2---:R0:W-:Y:S04]  /*0f70*/  STS.U16 [R77], R0 ;  /* 0x000000004d007388 */ /* 0x0041e80000000400 */
[----:B---3--:R1:W-:Y:S01]  /*0f80*/  STS.U16 [R78+0x40], R21 ;  /* 0x000040154e007388 */ /* 0x0083e20000000400 */
[----:B0-----:R-:W-:-:S03]  /*0f90*/  SHF.L.U32 R0, R80, 0x3, RZ ;  /* 0x0000000350007819 */ /* 0x001fc600000006ff */
[----:B----4-:R-:W-:Y:S01]  /*0fa0*/  STS.U16 [R79+0x80], R20 ;  /* 0x000080144f007388 */ /* 0x010fe20000000400 */
[----:B------:R-:W-:-:S03]  /*0fb0*/  LEA.HI.SX32 R86, R0, R0, 0x1b ;  /* 0x0000000000567211 */ /* 0x000fc600078fdaff */
[----:B------:R0:W-:Y:S01]  /*0fc0*/  STS.U16 [R81+0xc0], R24 ;  /* 0x0000c01851007388 */ /* 0x0001e20000000400 */
[----:B-1----:R-:W-:Y:S02]  /*0fd0*/  PRMT R21, RZ, 0x7610, R21 ;  /* 0x00007610ff157816 */ /* 0x002fe40000000015 */
[----:B------:R-:W-:Y:S01]  /*0fe0*/  LEA R86, R86, UR5, 0x1 ;  /* 0x0000000556567c11 */ /* 0x000fe2000f8e08ff */
[----:B------:R1:W-:Y:S01]  /*0ff0*/  STS.U16 [R82+0x100], R25 ;  /* 0x0001001952007388 */ /* 0x0003e20000000400 */
[----:B------:R-:W-:-:S03]  /*1000*/  PRMT R0, RZ, 0x7610, R0 ;  /* 0x00007610ff007816 */ /* 0x000fc60000000000 */
[----:B------:R-:W-:Y:S01]  /*1010*/  STS.U16 [R83+0x140], R26 ;  /* 0x0001401a53007388 */ /* 0x000fe20000000400 */
[----:B0-----:R-:W-:-:S03]  /*1020*/  PRMT R24, RZ, 0x7610, R24 ;  /* 0x00007610ff187816 */ /* 0x001fc60000000018 */
[----:B------:R-:W-:Y:S01]  /*1030*/  STS.U16 [R84+0x180], R27 ;  /* 0x0001801b54007388 */ /* 0x000fe20000000400 */
[----:B-1----:R-:W-:-:S03]  /*1040*/  PRMT R25, RZ, 0x7610, R25 ;  /* 0x00007610ff197816 */ /* 0x002fc60000000019 */
        /* <DEDUP_REMOVED lines=32> */
[----:B------:R1:W-:Y:S01]  /*1250*/  STS.U16 [R85+0x1c0], R24 ;  /* 0x0001c01855007388 */ /* 0x0003e20000000400 */
[----:B------:R-:W-:-:S03]  /*1260*/  NOP ;  /* 0x0000000000007918 */ /* 0x000fc60000000000 */
[----:B------:R-:W2:Y:S04]  /*1270*/  LDS.U16 R26, [R86] ;  /* 0x00000000561a7984 */ /* 0x000ea80000000400 */
[----:B------:R-:W3:Y:S04]  /*1280*/  LDS.U16 R27, [R86+0x2] ;  /* 0x00000200561b7984 */ /* 0x000ee80000000400 */
        /* <DEDUP_REMOVED lines=21> */
[----:B--2---:R-:W-:-:S05]  /*13e0*/  HADD2.F32 R103, -RZ, R26.H0_H0 ;  /* 0x2000001aff677230 */ /* 0x004fca0000004100 */
[----:B-----5:R-:W-:-:S05]  /*13f0*/  FADD.FTZ R103, R103, R38 ;  /* 0x0000002667677221 */ /* 0x020fca0000010000 */
[----:B------:R-:W-:Y:S01]  /*1400*/  FSETP.GTU.FTZ.AND P4, PT, R103, 20, PT ;  /* 0x41a000006700780b */ /* 0x000fe20003f9c000 */
[----:B---3--:R-:W-:Y:S02]  /*1410*/  HADD2.F32 R27, -RZ, R27.H0_H0 ;  /* 0x2000001bff1b7230 */ /* 0x008fe40000004100 */
[----:B----4-:R-:W-:Y:S02]  /*1420*/  HADD2.F32 R95, -RZ, R28.H0_H0 ;  /* 0x2000001cff5f7230 */ /* 0x010fe40000004100 */
[----:B------:R-:W-:Y:S02]  /*1430*/  HADD2.F32 R97, -RZ, R30.H0_H0 ;  /* 0x2000001eff617230 */ /* 0x000fe40000004100 */
[----:B------:R-:W-:Y:S02]  /*1440*/  HADD2.F32 R31, -RZ, R31.H0_H0 ;  /* 0x2000001fff1f7230 */ /* 0x000fe40000004100 */
[----:B------:R-:W-:Y:S02]  /*1450*/  HADD2.F32 R29, -RZ, R29.H0_H0 ;  /* 0x2000001dff1d7230 */ /* 0x000fe40000004100 */
[--C-:B------:R-:W-:Y:S01]  /*1460*/  FADD.FTZ R102, R27, R38.reuse ;  /* 0x000000261b667221 */ /* 0x100fe20000010000 */
[--C-:B------:R-:W-:Y:S01]  /*1470*/  FADD.FTZ R95, R95, R38.reuse ;  /* 0x000000265f5f7221 */ /* 0x100fe20000010000 */
[--C-:B------:R-:W-:Y:S01]  /*1480*/  FADD.FTZ R97, R97, R38.reuse ;  /* 0x0000002661617221 */ /* 0x100fe20000010000 */
[--C-:B------:R-:W-:Y:S01]  /*1490*/  FADD.FTZ R98, R31, R38.reuse ;  /* 0x000000261f627221 */ /* 0x100fe20000010000 */
[----:B------:R-:W-:Y:S01]  /*14a0*/  FADD.FTZ R99, R29, R38 ;  /* 0x000000261d637221 */ /* 0x000fe20000010000 */
[----:B------:R-:W-:Y:S01]  /*14b0*/  HADD2.F32 R101, -RZ, R0.H0_H0 ;  /* 0x20000000ff657230 */ /* 0x000fe20000004100 */
[----:B------:R-:W-:Y:S01]  /*14c0*/  BSSY.RECONVERGENT B0, `(.L_x_8734) ;  /* 0x000003f000007945 */ /* 0x000fe20003800200 */
[----:B------:R-:W-:Y:S01]  /*14d0*/  HFMA2 R94, -RZ, RZ, 0, 0 ;  /* 0x00000000ff5e7431 */ /* 0x000fe200000001ff */
[----:B------:R-:W-:-:S02]  /*14e0*/  PRMT R96, RZ, 0x7610, R96 ;  /* 0x00007610ff607816 */ /* 0x000fc40000000060 */
[----:B------:R-:W-:Y:S02]  /*14f0*/  CS2R R90, SRZ ;  /* 0x00000000005a7805 */ /* 0x000fe4000001ff00 */
[----:B------:R-:W-:Y:S02]  /*1500*/  MOV R87, RZ ;  /* 0x000000ff00577202 */ /* 0x000fe40000000f00 */
[----:B------:R-:W-:Y:S02]  /*1510*/  CS2R R92, SRZ ;  /* 0x00000000005c7805 */ /* 0x000fe4000001ff00 */
[----:B------:R-:W-:Y:S01]  /*1520*/  FSETP.GTU.FTZ.AND P5, PT, R102, 20, PT ;  /* 0x41a000006600780b */ /* 0x000fe20003fbc000 */
[----:B------:R-:W-:Y:S01]  /*1530*/  HADD2.F32 R100, -RZ, R100.H0_H0 ;  /* 0x20000064ff647230 */ /* 0x000fe20000004100 */
[----:B------:R-:W-:Y:S01]  /*1540*/  FSETP.GTU.FTZ.AND P0, PT, R95, 20, PT ;  /* 0x41a000005f00780b */ /* 0x000fe20003f1c000 */
[----:B------:R-:W-:Y:S01]  /*1550*/  HADD2.F32 R27, -RZ, R25.H0_H0 ;  /* 0x20000019ff1b7230 */ /* 0x000fe20000004100 */
[----:B------:R-:W-:Y:S01]  /*1560*/  FSETP.GTU.FTZ.AND P1, PT, R97, 20, PT ;  /* 0x41a000006100780b */ /* 0x000fe20003f3c000 */
[----:B------:R-:W-:Y:S01]  /*1570*/  FADD.FTZ R101, R101, R38 ;  /* 0x0000002665657221 */ /* 0x000fe20000010000 */
[----:B------:R-:W-:-:S02]  /*1580*/  FSETP.GTU.FTZ.AND P2, PT, R98, 20, PT ;  /* 0x41a000006200780b */ /* 0x000fc40003f5c000 */
[----:B------:R-:W-:Y:S01]  /*1590*/  FSETP.GTU.FTZ.AND P3, PT, R99, 20, PT ;  /* 0x41a000006300780b */ /* 0x000fe20003f7c000 */
        /* <DEDUP_REMOVED lines=12> */
[----:B------:R1:W1:Y:S04]  /*1660*/  LDS.U16 R111, [R86+0x6] ;  /* 0x00000600566f7984 */ /* 0x0002680000000400 */
[----:B------:R0:W1:Y:S04]  /*1670*/  LDS.U16 R24, [R86+0x8] ;  /* 0x0000080056187984 */ /* 0x0000680000000400 */
[----:B------:R0:W1:Y:S04]  /*1680*/  LDS.U16 R23, [R86+0xa] ;  /* 0x00000a0056177984 */ /* 0x0000680000000400 */
[----:B------:R1:W1:Y:S04]  /*1690*/  LDS.U16 R22, [R86+0xc] ;  /* 0x00000c0056167984 */ /* 0x0002680000000400 */
[----:B------:R1:W1:Y:S01]  /*16a0*/  LDS.U16 R21, [R86+0xe] ;  /* 0x00000e0056157984 */ /* 0x0002620000000400 */
[----:B0-----:R-:W-:Y:S01]  /*16b0*/  CS2R R88, SRZ ;  /* 0x0000000000587805 */ /* 0x001fe2000001ff00 */
        /* <DEDUP_REMOVED lines=31> */
.L_x_8735:
[----:B------:R-:W-:Y:S05]  /*18b0*/  BSYNC.RECONVERGENT B0 ;  /* 0x0000000000007941 */ /* 0x000fea0003800200 */
.L_x_8734:
[----:B--2---:R-:W-:Y:S01]  /*18c0*/  HADD2.F32 R0, -RZ, R37.H0_H0 ;  /* 0x20000025ff007230 */ /* 0x004fe20000004100 */
[----:B------:R-:W-:Y:S01]  /*18d0*/  BSSY.RECONVERGENT B0, `(.L_x_8736) ;  /* 0x0000026000007945 */ /* 0x000fe20003800200 */
[----:B------:R-:W-:Y:S01]  /*18e0*/  FSETP.GTU.FTZ.AND P4, PT, R101, 20, PT ;  /* 0x41a000006500780b */ /* 0x000fe20003f9c000 */
[----:B------:R-:W-:Y:S02]  /*18f0*/  HADD2.F32 R105, -RZ, R105.H0_H0 ;  /* 0x20000069ff697230 */ /* 0x000fe40000004100 */
[----:B------:R-:W-:Y:S01]  /*1900*/  FADD.FTZ R106, R27, R38 ;  /* 0x000000261b6a7221 */ /* 0x000fe20000010000 */
[----:B------:R-:W-:Y:S02]  /*1910*/  HADD2.F32 R104, -RZ, R104.H0_H0 ;  /* 0x20000068ff687230 */ /* 0x000fe40000004100 */
[----:B------:R-:W-:Y:S01]  /*1920*/  FFMA.FTZ R45, R0, R100, R45 ;  /* 0x00000064002d7223 */ /* 0x000fe2000001002d */
[----:B---3--:R-:W-:Y:S01]  /*1930*/  HADD2.F32 R108, -RZ, R108.H0_H0 ;  /* 0x2000006cff6c7230 */ /* 0x008fe20000004100 */
        /* <DEDUP_REMOVED lines=31> */
.L_x_8737:
[----:B------:R-:W-:Y:S05]  /*1b30*/  BSYNC.RECONVERGENT B0 ;  /* 0x0000000000007941 */ /* 0x000fea0003800200 */
.L_x_8736:
[----:B----4-:R-:W-:Y:S02]  /*1b40*/  HADD2.F32 R107, -RZ, R107.H0_H0 ;  /* 0x2000006bff6b7230 */ /* 0x010fe40000004100 */
[----:B------:R-:W-:Y:S01]  /*1b50*/  FFMA.FTZ R26, R108, R105, R45 ;  /* 0x000000696c1a7223 */ /* 0x000fe2000001002d */
[----:B------:R-:W-:Y:S01]  /*1b60*/  BSSY.RECONVERGENT B0, `(.L_x_8738) ;  /* 0x0000025000007945 */ /* 0x000fe20003800200 */
[----:B------:R-:W-:Y:S01]  /*1b70*/  FSETP.GTU.FTZ.AND P5, PT, R106, 20, PT ;  /* 0x41a000006a00780b */ /* 0x000fe20003fbc000 */
[----:B------:R-:W-:Y:S02]  /*1b80*/  HADD2.F32 R110, -RZ, R110.H0_H0 ;  /* 0x2000006eff6e7230 */ /* 0x000fe40000004100 */
[----:B------:R-:W-:Y:S01]  /*1b90*/  FFMA.FTZ R28, R107, R104, R26 ;  /* 0x000000686b1c7223 */ /* 0x000fe2000001001a */
[----:B------:R-:W-:Y:S02]  /*1ba0*/  HADD2.F32 R109, -RZ, R109.H0_H0 ;  /* 0x2000006dff6d7230 */ /* 0x000fe40000004100 */
[----:B-1----:R-:W-:Y:S01]  /*1bb0*/  HADD2.F32 R111, -RZ, R111.H0_H0 ;  /* 0x2000006fff6f7230 */ /* 0x002fe20000004100 */
        /* <DEDUP_REMOVED lines=31> */
.L_x_8739:
[----:B------:R-:W-:Y:S05]  /*1db0*/  BSYNC.RECONVERGENT B0 ;  /* 0x0000000000007941 */ /* 0x000fea0003800200 */
.L_x_8738:
        /* <DEDUP_REMOVED lines=32> */
.L_x_8741:
[----:B------:R-:W-:Y:S05]  /*1fc0*/  BSYNC.RECONVERGENT B0 ;  /* 0x0000000000007941 */ /* 0x000fea0003800200 */
.L_x_8740:
        /* <DEDUP_REMOVED lines=32> */
.L_x_8743:
[----:B------:R-:W-:Y:S05]  /*21d0*/  BSYNC.RECONVERGENT B0 ;  /* 0x0000000000007941 */ /* 0x000fea0003800200 */
.L_x_8742:
        /* <DEDUP_REMOVED lines=32> */
.L_x_8745:
[----:B------:R-:W-:Y:S05]  /*23e0*/  BSYNC.RECONVERGENT B0 ;  /* 0x0000000000007941 */ /* 0x000fea0003800200 */
.L_x_8744:
        /* <DEDUP_REMOVED lines=32> */
.L_x_8747:
[----:B------:R-:W-:Y:S05]  /*25f0*/  BSYNC.RECONVERGENT B0 ;  /* 0x0000000000007941 */ /* 0x000fea0003800200 */
.L_x_8746:
        /* <DEDUP_REMOVED lines=32> */
.L_x_8749:
[----:B------:R-:W-:Y:S05]  /*2800*/  BSYNC.RECONVERGENT B0 ;  /* 0x0000000000007941 */ /* 0x000fea0003800200 */
.L_x_8748:
        /* <DEDUP_REMOVED lines=10> */
[-C--:B------:R-:W-:Y:S01]  /*28b0*/  FMUL.FTZ R125, R107, R41.reuse ;  /* 0x000000296b7d7220 */ /* 0x080fe20000410000 */
[----:B------:R-:W-:Y:S02]  /*28c0*/  HADD2.F32 R119, -RZ, R22.H0_H0 ;  /* 0x20000016ff777230 */ /* 0x000fe40000004100 */
[-C--:B------:R-:W-:Y:S01]  /*28d0*/  FMUL.FTZ R124, R111, R41.reuse ;  /* 0x000000296f7c7220 */ /* 0x080fe20000410000 */
[----:B------:R-:W-:Y:S02]  /*28e0*/  HADD2.F32 R120, -RZ, R21.H0_H0 ;  /* 0x20000015ff787230 */ /* 0x000fe40000004100 */
[C---:B------:R-:W-:Y:S01]  /*28f0*/  FFMA.FTZ R2, R117.reuse, R114, R2 ;  /* 0x0000007275027223 */ /* 0x040fe20000010002 */
[-C--:B------:R-:W-:Y:S01]  /*2900*/  FMUL.FTZ R123, R118, R41.reuse ;  /* 0x00000029767b7220 */ /* 0x080fe20000410000 */
[-C--:B------:R-:W-:Y:S01]  /*2910*/  FMUL.FTZ R128, R117, R41.reuse ;  /* 0x0000002975807220 */ /* 0x080fe20000410000 */
[CC--:B------:R-:W-:Y:S01]  /*2920*/  FMUL.FTZ R126, R119.reuse, R41.reuse ;  /* 0x00000029777e7220 */ /* 0x0c0fe20000410000 */
[----:B0-----:R-:W-:Y:S01]  /*2930*/  UISETP.GE.AND UP0, UPT, UR4, 0x1, UPT ;  /* 0x000000010400788c */ /* 0x001fe2000bf06270 */
[----:B------:R-:W-:Y:S01]  /*2940*/  FFMA.FTZ R45, R119, R116, R2 ;  /* 0x00000074772d7223 */ /* 0x000fe20000010002 */
[----:B------:R-:W-:-:S03]  /*2950*/  FMUL.FTZ R127, R120, R41 ;  /* 0x00000029787f7220 */ /* 0x000fc60000410000 */
        /* <DEDUP_REMOVED lines=33> */
.L_x_8772:
[----:B------:R-:W-:Y:S02]  /*2b70*/  MOV R2, R58 ;  /* 0x0000003a00027202 */ /* 0x000fe40000000f00 */
[----:B------:R-:W-:Y:S02]  /*2b80*/  MOV R3, RZ ;  /* 0x000000ff00037202 */ /* 0x000fe40000000f00 */
        /* <DEDUP_REMOVED lines=9> */
[----:B------:R-:W-:Y:S02]  /*2c20*/  MOV R34, R12 ;  /* 0x0000000c00227202 */ /* 0x000fe40000000f00 */
[----:B------:R-:W-:-:S02]  /*2c30*/  MOV R35, R47 ;  /* 0x0000002f00237202 */ /* 0x000fc40000000f00 */
[----:B------:R-:W-:Y:S02]  /*2c40*/  MOV R140, RZ ;  /* 0x000000ff008c7202 */ /* 0x000fe40000000f00 */
[----:B------:R-:W-:Y:S01]  /*2c50*/  ISETP.GE.AND P2, PT, R69, R76, PT ;  /* 0x0000004c4500720c */ /* 0x000fe20003f46270 */
[----:B0-----:R-:W-:Y:S01]  /*2c60*/  IMAD.WIDE.U32 R36, R32, UR4, R34 ;  /* 0x0000000420247c25 */ /* 0x001fe2000f8e0022 */
[----:B------:R-:W-:-:S03]  /*2c70*/  MOV R142, RZ ;  /* 0x000000ff008e7202 */ /* 0x000fc60000000f00 */
        /* <DEDUP_REMOVED lines=16> */
[----:B0-----:R-:W-:Y:S02]  /*2d80*/  MOV R2, R10 ;  /* 0x0000000a00027202 */ /* 0x001fe40000000f00 */
[----:B------:R-:W-:Y:S02]  /*2d90*/  MOV R3, R49 ;  /* 0x0000003100037202 */ /* 0x000fe40000000f00 */
[----:B----4-:R-:W-:Y:S01]  /*2da0*/  @!P2 PRMT R142, R142, 0x5410, R37 ;  /* 0x000054108e8ea816 */ /* 0x010fe20000000025 */
[----:B------:R-:W-:Y:S01]  /*2db0*/  IMAD.WIDE.U32 R112, R24, UR4, R2 ;  /* 0x0000000418707c25 */ /* 0x000fe2000f8e0002 */
[----:B------:R-:W-:-:S02]  /*2dc0*/  MOV R3, RZ ;  /* 0x000000ff00037202 */ /* 0x000fc40000000f00 */
[----:B------:R-:W-:Y:S01]  /*2dd0*/  @!P4 PRMT R3, R141, 0x5410, RZ ;  /* 0x000054108d03c816 */ /* 0x000fe200000000ff */
[--C-:B------:R-:W-:Y:S01]  /*2de0*/  IMAD R37, R25, UR4, R113.reuse ;  /* 0x0000000419257c24 */ /* 0x100fe2000f8e0271 */
[----:B------:R-:W-:Y:S02]  /*2df0*/  LEA R36, P2, R112, R26, 0x2 ;  /* 0x0000001a70247211 */ /* 0x000fe400078410ff */
[----:B------:R-:W-:Y:S02]  /*2e00*/  MOV R35, RZ ;  /* 0x000000ff00237202 */ /* 0x000fe40000000f00 */
[----:B------:R-:W-:Y:S02]  /*2e10*/  @!P6 PRMT R35, R143, 0x5410, RZ ;  /* 0x000054108f23e816 */ /* 0x000fe400000000ff */
[----:B------:R-:W-:Y:S02]  /*2e20*/  PRMT R113, R140, 0x7632, R113 ;  /* 0x000076328c717816 */ /* 0x000fe40000000071 */
[----:B------:R-:W-:-:S02]  /*2e30*/  LEA.HI.X R37, R112, R27, R37, 0x2, P2 ;  /* 0x0000001b70257211 */ /* 0x000fc400010f1425 */
[----:B------:R-:W-:Y:S01]  /*2e40*/  PRMT R112, R142, 0x7632, R112 ;  /* 0x000076328e707816 */ /* 0x000fe20000000070 */
[----:B------:R-:W-:Y:S04]  /*2e50*/  STS.U16 [R77], R140 ;  /* 0x0000008c4d007388 */ /* 0x000fe80000000400 */
[----:B------:R-:W-:Y:S04]  /*2e60*/  STS.U16 [R78+0x40], R113 ;  /* 0x000040714e007388 */ /* 0x000fe80000000400 */
[----:B------:R0:W-:Y:S04]  /*2e70*/  STS.U16 [R79+0x80], R142 ;  /* 0x0000808e4f007388 */ /* 0x0001e80000000400 */
[----:B------:R1:W-:Y:S01]  /*2e80*/  STS.U16 [R81+0xc0], R112 ;  /* 0x0000c07051007388 */ /* 0x0003e20000000400 */
[----:B---3--:R-:W-:-:S02]  /*2e90*/  @!P3 PRMT R3, R3, 0x5410, R144 ;  /* 0x000054100303b816 */ /* 0x008fc40000000090 */
[----:B-----5:R-:W-:Y:S02]  /*2ea0*/  @!P5 PRMT R35, R35, 0x5410, R146 ;  /* 0x000054102323d816 */ /* 0x020fe40000000092 */
[----:B------:R-:W-:Y:S02]  /*2eb0*/  PRMT R34, R3, 0x7632, R34 ;  /* 0x0000763203227816 */ /* 0x000fe40000000022 */
[----:B------:R-:W-:Y:S01]  /*2ec0*/  PRMT R143, R35, 0x7632, R143 ;  /* 0x00007632238f7816 */ /* 0x000fe2000000008f */
[----:B------:R-:W-:Y:S04]  /*2ed0*/  STS.U16 [R82+0x100], R3 ;  /* 0x0001000352007388 */ /* 0x000fe80000000400 */
[----:B------:R-:W-:Y:S04]  /*2ee0*/  STS.U16 [R83+0x140], R34 ;  /* 0x0001402253007388 */ /* 0x000fe80000000400 */
[----:B------:R-:W-:Y:S04]  /*2ef0*/  STS.U16 [R84+0x180], R35 ;  /* 0x0001802354007388 */ /* 0x000fe80000000400 */
[----:B------:R3:W-:Y:S01]  /*2f00*/  STS.U16 [R85+0x1c0], R143 ;  /* 0x0001c08f55007388 */ /* 0x0007e20000000400 */
[----:B------:R-:W-:-:S03]  /*2f10*/  NOP ;  /* 0x0000000000007918 */ /* 0x000fc60000000000 */
[----:B------:R4:W5:Y:S04]  /*2f20*/  LDG.E R167, desc[UR16][R36.64] ;  /* 0x0000001024a77981 */ /* 0x000968000c1e1900 */
[----:B------:R-:W3:Y:S04]  /*2f30*/  LDS.U16 R145, [R86] ;  /* 0x0000000056917984 */ /* 0x000ee80000000400 */
[----:B------:R-:W3:Y:S04]  /*2f40*/  LDS.U16 R144, [R86+0x2] ;  /* 0x0000020056907984 */ /* 0x000ee80000000400 */
[----:B------:R-:W3:Y:S04]  /*2f50*/  LDS.U16 R147, [R86+0x4] ;  /* 0x0000040056937984 */ /* 0x000ee80000000400 */
[----:B------:R-:W3:Y:S04]  /*2f60*/  LDS.U16 R146, [R86+0x6] ;  /* 0x0000060056927984 */ /* 0x000ee80000000400 */
[----:B------:R-:W3:Y:S04]  /*2f70*/  LDS.U16 R149, [R86+0x8] ;  /* 0x0000080056957984 */ /* 0x000ee80000000400 */
[----:B------:R-:W3:Y:S04]  /*2f80*/  LDS.U16 R148, [R86+0xa] ;  /* 0x00000a0056947984 */ /* 0x000ee80000000400 */
[----:B------:R-:W3:Y:S04]  /*2f90*/  LDS.U16 R151, [R86+0xc] ;  /* 0x00000c0056977984 */ /* 0x000ee80000000400 */
[----:B------:R-:W3:Y:S01]  /*2fa0*/  LDS.U16 R150, [R86+0xe] ;  /* 0x00000e0056967984 */ /* 0x000ee20000000400 */
[----:B------:R-:W3:Y:S01]  /*2fb0*/  S2UR UR6, SR_CgaCtaId ;  /* 0x00000000000679c3 */ /* 0x000ee20000008800 */
[----:B--2---:R-:W-:-:S04]  /*2fc0*/  FMUL.FTZ R2, R139, 1.4426950216293334961 ;  /* 0x3fb8aa3b8b027820 */ /* 0x004fc80000410000 */
[C---:B0-----:R-:W-:Y:S01]  /*2fd0*/  FMUL.FTZ R142, R2.reuse, R103 ;  /* 0x00000067028e7220 */ /* 0x041fe20000410000 */
[C---:B------:R-:W-:Y:S01]  /*2fe0*/  FMUL.FTZ R141, R2.reuse, R102 ;  /* 0x00000066028d7220 */ /* 0x040fe20000410000 */
[C---:B------:R-:W-:Y:S01]  /*2ff0*/  FMUL.FTZ R140, R2.reuse, R95 ;  /* 0x0000005f028c7220 */ /* 0x040fe20000410000 */
[----:B-1----:R-:W-:-:S03]  /*3000*/  FMUL.FTZ R112, R2, R97 ;  /* 0x0000006102707220 */ /* 0x002fc60000410000 */
[----:B------:R-:W0:Y:S01]  /*3010*/  MUFU.EX2 R142, R142 ;  /* 0x0000008e008e7308 */ /* 0x000e220000000800 */
[C---:B----4-:R-:W-:Y:S01]  /*3020*/  FMUL.FTZ R36, R2.reuse, R98 ;  /* 0x0000006202247220 */ /* 0x050fe20000410000 */
[C---:B------:R-:W-:Y:S01]  /*3030*/  FMUL.FTZ R37, R2.reuse, R99 ;  /* 0x0000006302257220 */ /* 0x040fe20000410000 */
[C---:B------:R-:W-:Y:S01]  /*3040*/  FMUL.FTZ R113, R2.reuse, R101 ;  /* 0x0000006502717220 */ /* 0x040fe20000410000 */
[----:B---3--:R-:W-:Y:S01]  /*3050*/  FMUL.FTZ R143, R2, R106 ;  /* 0x0000006a028f7220 */ /* 0x008fe20000410000 */
[----:B------:R-:W-:Y:S01]  /*3060*/  UMOV UR5, 0x400 ;  /* 0x0000040000057882 */ /* 0x000fe20000000000 */
[----:B------:R-:W-:Y:S02]  /*3070*/  ISETP.NE.AND P3, PT, R14, RZ, PT ;  /* 0x000000ff0e00720c */ /* 0x000fe40003f65270 */
[----:B------:R-:W-:Y:S02]  /*3080*/  IADD3 R34, PT, PT, R172, UR4, RZ ;  /* 0x00000004ac227c10 */ /* 0x000fe4000fffe0ff */
[----:B------:R-:W-:Y:S01]  /*3090*/  ISETP.NE.AND P2, PT, R14, 0x1f, PT ;  /* 0x0000001f0e00780c */ /* 0x000fe20003f45270 */
[----:B------:R-:W-:Y:S01]  /*30a0*/  ULEA UR5, UR6, UR5, 0x18 ;  /* 0x0000000506057291 */ /* 0x000fe2000f8ec0ff */
[----:B------:R-:W-:Y:S01]  /*30b0*/  SEL R34, R34, R55, !P3 ;  /* 0x0000003722227207 */ /* 0x000fe20005800000 */
[----:B------:R-:W1:Y:S04]  /*30c0*/  MUFU.EX2 R141, R141 ;  /* 0x0000008d008d7308 */ /* 0x000e680000000800 */
[----:B------:R-:W-:-:S04]  /*30d0*/  LEA R3, R34, UR5, 0x2 ;  /* 0x0000000522037c11 */ /* 0x000fc8000f8e10ff */
[----:B------:R-:W2:Y:S01]  /*30e0*/  MUFU.EX2 R140, R140 ;  /* 0x0000008c008c7308 */ /* 0x000ea20000000800 */
[----:B------:R-:W-:-:S07]  /*30f0*/  HADD2.F32 R145, -RZ, R145.H0_H0 ;  /* 0x20000091ff917230 */ /* 0x000fce0000004100 */
        /* <DEDUP_REMOVED lines=22> */
[-C--:B-----5:R-:W-:Y:S01]  /*3260*/  FMUL.FTZ R152, R0, R167.reuse ;  /* 0x000000a700987220 */ /* 0x0a0fe20000410000 */
        /* <DEDUP_REMOVED lines=9> */
[----:B------:R-:W-:Y:S01]  /*3300*/  ISETP.NE.AND P2, PT, R54, UR7, PT ;  /* 0x0000000736007c0c */ /* 0x000fe2000bf45270 */
[----:B------:R-:W-:-:S12]  /*3310*/  HFMA2 R168, -RZ, RZ, 1.875, 0 ;  /* 0x3f800000ffa87431 */ /* 0x000fd800000001ff */
[----:B------:R-:W-:Y:S05]  /*3320*/  @!P2 BRA `(.L_x_8753) ;  /* 0x000000000014a947 */ /* 0x000fea0003800000 */
[----:B------:R-:W-:-:S04]  /*3330*/  IADD3 R2, PT, PT, R138, UR4, RZ ;  /* 0x000000048a027c10 */ /* 0x000fc8000fffe0ff */
[----:B------:R-:W-:-:S05]  /*3340*/  LEA R2, R2, UR5, 0x2 ;  /* 0x0000000502027c11 */ /* 0x000fca000f8e10ff */
[----:B------:R2:W3:Y:S01]  /*3350*/  LDS R168, [R2+0x878] ;  /* 0x0008780002a87984 */ /* 0x0004e20000000800 */
[----:B------:R-:W-:Y:S05]  /*3360*/  BRA `(.L_x_8753) ;  /* 0x0000000000047947 */ /* 0x000fea0003800000 */
.L_x_8752:
[----:B------:R0:W1:Y:S02]  /*3370*/  LDS R168, [R170+0x107c] ;  /* 0x00107c00aaa87984 */ /* 0x0000640000000800 */
.L_x_8753:
[----:B------:R-:W-:Y:S05]  /*3380*/  BSYNC.RECONVERGENT B0 ;  /* 0x0000000000007941 */ /* 0x000fea0003800200 */
.L_x_8751:
[----:B--2---:R-:W2:Y:S01]  /*3390*/  @P1 LDC R2, c[0x0][0x38c] ;  /* 0x0000e300ff021b82 */ /* 0x004ea20000000800 */
[----:B------:R-:W-:Y:S01]  /*33a0*/  MOV R171, RZ ;  /* 0x000000ff00ab7202 */ /* 0x000fe20000000f00 */
[----:B--2---:R-:W-:-:S04]  /*33b0*/  @P1 IMAD R3, R129, R2, UR4 ;  /* 0x0000000481031e24 */ /* 0x004fc8000f8e0202 */
        /* <DEDUP_REMOVED lines=50> */
[----:B---3--:R-:W-:-:S05]  /*36e0*/  @!P4 FMUL.FTZ R174, R176, R175 ;  /* 0x000000afb0aec220 */ /* 0x008fca0000410000 */
[----:B------:R-:W-:Y:S02]  /*36f0*/  @!P4 MOV R176, R174 ;  /* 0x000000ae00b0c202 */ /* 0x000fe40000000f00 */
[----:B------:R-:W2:Y:S01]  /*3700*/  SHFL.DOWN PT, R174, R179, 0x4, 0x1f ;  /* 0x08801f00b3ae7f89 */ /* 0x000ea200000e0000 */
[----:B------:R-:W-:Y:S01]  /*3710*/  ISETP.GT.U32.AND P4, PT, R169, 0x1b, PT ;  /* 0x0000001ba900780c */ /* 0x000fe20003f84070 */
[----:B-----5:R-:W-:Y:S02]  /*3720*/  @P2 FMUL.FTZ R2, R2, R3 ;  /* 0x0000000302022220 */ /* 0x020fe40000410000 */
[----:B------:R-:W3:Y:S01]  /*3730*/  SHFL.DOWN PT, R177, R176, 0x4, 0x1f ;  /* 0x08801f00b0b17f89 */ /* 0x000ee200000e0000 */
[----:B------:R-:W-:-:S03]  /*3740*/  ISETP.GE.AND P2, PT, R80, 0x2, PT ;  /* 0x000000025000780c */ /* 0x000fc60003f46270 */
[----:B------:R-:W5:Y:S01]  /*3750*/  SHFL.UP PT, R3, R2, 0x2, RZ ;  /* 0x0440000002037989 */ /* 0x000f6200000e00ff */
[----:B-1----:R-:W-:-:S05]  /*3760*/  FFMA.FTZ R34, R2, R34, R35 ;  /* 0x0000002202227223 */ /* 0x002fca0000010023 */
[----:B------:R-:W-:Y:S01]  /*3770*/  FSEL R175, R35, R34, !P2 ;  /* 0x0000002223af7208 */ /* 0x000fe20005000000 */
[----:B--2---:R-:W-:-:S04]  /*3780*/  @!P4 FFMA.FTZ R179, R176, R174, R179 ;  /* 0x000000aeb0b3c223 */ /* 0x004fc800000100b3 */
[----:B------:R-:W1:Y:S01]  /*3790*/  SHFL.UP PT, R34, R175, 0x4, RZ ;  /* 0x04800000af227989 */ /* 0x000e6200000e00ff */
[----:B---3--:R-:W-:-:S03]  /*37a0*/  @!P4 FMUL.FTZ R35, R176, R177 ;  /* 0x000000b1b023c220 */ /* 0x008fc60000410000 */
[----:B------:R-:W2:Y:S01]  /*37b0*/  SHFL.DOWN PT, R178, R179, 0x8, 0x1f ;  /* 0x09001f00b3b27f89 */ /* 0x000ea200000e0000 */
[----:B-----5:R-:W-:Y:S01]  /*37c0*/  @P2 FMUL.FTZ R2, R2, R3 ;  /* 0x0000000302022220 */ /* 0x020fe20000410000 */
[----:B------:R-:W-:Y:S02]  /*37d0*/  @!P4 MOV R176, R35 ;  /* 0x0000002300b0c202 */ /* 0x000fe40000000f00 */
[----:B------:R-:W-:Y:S02]  /*37e0*/  ISETP.GE.AND P2, PT, R54, UR7, PT ;  /* 0x0000000736007c0c */ /* 0x000fe4000bf46270 */
[----:B------:R-:W3:Y:S01]  /*37f0*/  SHFL.UP PT, R3, R2, 0x4, RZ ;  /* 0x0480000002037989 */ /* 0x000ee200000e00ff */
[----:B------:R-:W-:Y:S02]  /*3800*/  ISETP.GE.AND P4, PT, R80, 0x4, PT ;  /* 0x000000045000780c */ /* 0x000fe40003f86270 */
[----:B------:R-:W-:Y:S01]  /*3810*/  ISETP.NE.OR P2, PT, R14, RZ, P2 ;  /* 0x000000ff0e00720c */ /* 0x000fe20001745670 */
[----:B------:R-:W5:Y:S01]  /*3820*/  SHFL.DOWN PT, R177, R176, 0x8, 0x1f ;  /* 0x09001f00b0b17f89 */ /* 0x000f6200000e0000 */
[----:B------:R-:W-:Y:S01]  /*3830*/  MOV R35, RZ ;  /* 0x000000ff00237202 */ /* 0x000fe20000000f00 */
[----:B-1----:R-:W-:Y:S01]  /*3840*/  FFMA.FTZ R174, R2, R34, R175 ;  /* 0x0000002202ae7223 */ /* 0x002fe200000100af */
[----:B------:R-:W-:-:S02]  /*3850*/  HFMA2 R34, -RZ, RZ, 1.875, 0 ;  /* 0x3f800000ff227431 */ /* 0x000fc400000001ff */
[----:B--2---:R-:W-:Y:S02]  /*3860*/  @!P5 FFMA.FTZ R179, R176, R178, R179 ;  /* 0x000000b2b0b3d223 */ /* 0x004fe400000100b3 */
[----:B------:R-:W-:-:S03]  /*3870*/  FSEL R175, R175, R174, !P4 ;  /* 0x000000aeafaf7208 */ /* 0x000fc60006000000 */
[----:B------:R-:W1:Y:S01]  /*3880*/  SHFL.DOWN PT, R178, R179, 0x10, 0x1f ;  /* 0x0a001f00b3b27f89 */ /* 0x000e6200000e0000 */
[----:B---3--:R-:W-:Y:S01]  /*3890*/  @P4 FMUL.FTZ R2, R2, R3 ;  /* 0x0000000302024220 */ /* 0x008fe20000410000 */
[----:B------:R-:W-:Y:S02]  /*38a0*/  ISETP.GT.U32.AND P4, PT, R169, 0xf, PT ;  /* 0x0000000fa900780c */ /* 0x000fe40003f84070 */
[----:B------:R-:W2:Y:S01]  /*38b0*/  SHFL.UP PT, R174, R175, 0x8, RZ ;  /* 0x05000000afae7989 */ /* 0x000ea200000e00ff */
[----:B-----5:R-:W-:-:S03]  /*38c0*/  @!P5 FMUL.FTZ R177, R176, R177 ;  /* 0x000000b1b0b1d220 */ /* 0x020fc60000410000 */
[----:B------:R-:W-:Y:S01]  /*38d0*/  @!P2 LDS.64 R34, [UR6+0x10f8] ;  /* 0x0010f806ff22a984 */ /* 0x000fe20008000a00 */
[----:B------:R-:W-:Y:S02]  /*38e0*/  ISETP.GE.AND P2, PT, R80, 0x8, PT ;  /* 0x000000085000780c */ /* 0x000fe40003f46270 */
[----:B------:R-:W-:Y:S01]  /*38f0*/  @!P5 MOV R176, R177 ;  /* 0x000000b100b0d202 */ /* 0x000fe20000000f00 */
[----:B------:R-:W3:Y:S04]  /*3900*/  SHFL.UP PT, R3, R2, 0x8, RZ ;  /* 0x0500000002037989 */ /* 0x000ee800000e00ff */
[----:B------:R-:W5:Y:S01]  /*3910*/  SHFL.DOWN PT, R181, R176, 0x10, 0x1f ;  /* 0x0a001f00b0b57f89 */ /* 0x000f6200000e0000 */
[----:B-1----:R-:W-:Y:S01]  /*3920*/  @!P4 FFMA.FTZ R179, R176, R178, R179 ;  /* 0x000000b2b0b3c223 */ /* 0x002fe200000100b3 */
[----:B--2---:R-:W-:-:S04]  /*3930*/  FFMA.FTZ R174, R2, R174, R175 ;  /* 0x000000ae02ae7223 */ /* 0x004fc800000100af */
[----:B------:R-:W-:Y:S01]  /*3940*/  SHFL.DOWN PT, R178, R179, 0x1, 0x1f ;  /* 0x08201f00b3b27f89 */ /* 0x000fe200000e0000 */
[----:B------:R-:W-:-:S03]  /*3950*/  FSEL R177, R175, R174, !P2 ;  /* 0x000000aeafb17208 */ /* 0x000fc60005000000 */
[----:B------:R-:W-:Y:S01]  /*3960*/  SHFL.IDX PT, R179, R179, RZ, 0x1f ;  /* 0x00001fffb3b37589 */ /* 0x000fe200000e0000 */
[----:B---3--:R-:W-:Y:S01]  /*3970*/  @P2 FMUL.FTZ R2, R2, R3 ;  /* 0x0000000302022220 */ /* 0x008fe20000410000 */
[----:B------:R-:W-:Y:S02]  /*3980*/  ISETP.GE.AND P2, PT, R80, 0x10, PT ;  /* 0x000000105000780c */ /* 0x000fe40003f46270 */
[----:B------:R-:W1:Y:S01]  /*3990*/  SHFL.UP PT, R174, R177, 0x10, RZ ;  /* 0x06000000b1ae7989 */ /* 0x000e6200000e00ff */
[----:B-----5:R-:W-:-:S03]  /*39a0*/  @!P4 FMUL.FTZ R175, R176, R181 ;  /* 0x000000b5b0afc220 */ /* 0x020fc60000410000 */
[----:B------:R-:W2:Y:S02]  /*39b0*/  SHFL.UP PT, R3, R2, 0x10, RZ ;  /* 0x0600000002037989 */ /* 0x000ea400000e00ff */
[----:B------:R-:W-:Y:S02]  /*39c0*/  @!P4 MOV R176, R175 ;  /* 0x000000af00b0c202 */ /* 0x000fe40000000f00 */
[----:B------:R-:W-:Y:S01]  /*39d0*/  ISETP.NE.AND P4, PT, R14, 0x1f, PT ;  /* 0x0000001f0e00780c */ /* 0x000fe20003f85270 */
        /* <DEDUP_REMOVED lines=13> */
[----:B------:R-:W-:Y:S01]  /*3ab0*/  FFMA.FTZ R160, R143, R3, R160 ;  /* 0x000000038fa07223 */ /* 0x000fe200000100a0 */
[----:B------:R-:W-:Y:S02]  /*3ac0*/  FMUL.FTZ R188, R3, R106 ;  /* 0x0000006a03bc7220 */ /* 0x000fe40000410000 */
[----:B------:R1:W-:Y:S01]  /*3ad0*/  @!P2 STS.64 [UR6+0x10f8], R34 ;  /* 0x0010f822ff00a988 */ /* 0x0003e20008000a06 */
[----:B------:R-:W-:Y:S01]  /*3ae0*/  FFMA.FTZ R162, R113, R160, R162 ;  /* 0x000000a071a27223 */ /* 0x000fe200000100a2 */
[----:B------:R-:W-:-:S03]  /*3af0*/  FMUL.FTZ R167, R160, R101 ;  /* 0x00000065a0a77220 */ /* 0x000fc60000410000 */
[----:B------:R-:W-:Y:S01]  /*3b00*/  FFMA.FTZ R192, R37, R162, R166 ;  /* 0x000000a225c07223 */ /* 0x000fe200000100a6 */
[----:B------:R-:W-:-:S03]  /*3b10*/  FMUL.FTZ R186, R116, R167 ;  /* 0x000000a774ba7220 */ /* 0x000fc60000410000 */
[----:B------:R-:W-:Y:S01]  /*3b20*/  FFMA.FTZ R168, R36, R192, R163 ;  /* 0x000000c024a87223 */ /* 0x000fe200000100a3 */
[----:B------:R-:W-:Y:S01]  /*3b30*/  FMUL.FTZ R180, R192, R98 ;  /* 0x00000062c0b47220 */ /* 0x000fe20000410000 */
[----:B-1----:R-:W-:-:S04]  /*3b40*/  IMAD.WIDE.U32 R34, R22, UR4, R20 ;  /* 0x0000000416227c25 */ /* 0x002fc8000f8e0014 */
[----:B------:R-:W-:Y:S01]  /*3b50*/  FFMA.FTZ R166, R112, R168, R161 ;  /* 0x000000a870a67223 */ /* 0x000fe200000100a1 */
[----:B------:R-:W-:Y:S01]  /*3b60*/  FMUL.FTZ R182, R109, R180 ;  /* 0x000000b46db67220 */ /* 0x000fe20000410000 */
[----:B------:R-:W-:Y:S02]  /*3b70*/  IMAD R35, R23, UR4, R35 ;  /* 0x0000000417237c24 */ /* 0x000fe4000f8e0223 */
[----:B------:R-:W-:Y:S01]  /*3b80*/  FFMA.FTZ R159, R140, R166, R159 ;  /* 0x000000a68c9f7223 */ /* 0x000fe2000001009f */
[----:B------:R-:W-:-:S03]  /*3b90*/  FMUL.FTZ R163, R166, R95 ;  /* 0x0000005fa6a37220 */ /* 0x000fc60000410000 */
[----:B------:R-:W-:Y:S01]  /*3ba0*/  FFMA.FTZ R152, R141, R159, R152 ;  /* 0x0000009f8d987223 */ /* 0x000fe20000010098 */
        /* <DEDUP_REMOVED lines=8> */
[-C--:B------:R-:W-:Y:S01]  /*3c30*/  FFMA.FTZ R190, R140, R161.reuse, R157 ;  /* 0x000000a18cbe7223 */ /* 0x080fe2000001009d */
[----:B------:R-:W-:Y:S01]  /*3c40*/  FFMA.FTZ R174, R108, R161, R141 ;  /* 0x000000a16cae7223 */ /* 0x000fe2000001008d */
[----:B------:R-:W-:Y:S01]  /*3c50*/  FADD.FTZ R140, -R164, R161 ;  /* 0x000000a1a48c7221 */ /* 0x000fe20000010100 */
[----:B------:R-:W-:Y:S01]  /*3c60*/  FMUL.FTZ R141, R152, R103 ;  /* 0x00000067988d7220 */ /* 0x000fe20000410000 */
[----:B------:R-:W-:Y:S01]  /*3c70*/  FMUL.FTZ R164, R159, R102 ;  /* 0x000000669fa47220 */ /* 0x000fe20000410000 */
[----:B------:R-:W-:Y:S01]  /*3c80*/  FMUL.FTZ R184, R114, R165 ;  /* 0x000000a572b87220 */ /* 0x000fe20000410000 */
[----:B------:R-:W-:Y:S01]  /*3c90*/  FFMA.FTZ R174, R107, R190, R174 ;  /* 0x000000be6bae7223 */ /* 0x000fe200000100ae */
[-C--:B------:R-:W-:Y:S01]  /*3ca0*/  FMUL.FTZ R142, R100, R141.reuse ;  /* 0x0000008d648e7220 */ /* 0x080fe20000410000 */
[----:B------:R-:W-:Y:S01]  /*3cb0*/  FMUL.FTZ R176, R105, R164 ;  /* 0x000000a469b07220 */ /* 0x000fe20000410000 */
[----:B------:R-:W-:Y:S01]  /*3cc0*/  FFMA.FTZ R161, R2, R141, RZ ;  /* 0x0000008d02a17223 */ /* 0x000fe200000100ff */
[----:B------:R-:W-:-:S02]  /*3cd0*/  FMUL.FTZ R141, R168, R97 ;  /* 0x00000061a88d7220 */ /* 0x000fc40000410000 */
[----:B------:R1:W-:Y:S01]  /*3ce0*/  STS [R57+0x220], R142 ;  /* 0x0002208e39007388 */ /* 0x0003e20000000800 */
[----:B------:R-:W-:Y:S01]  /*3cf0*/  FFMA.FTZ R161, R140, R164, R161 ;  /* 0x000000a48ca17223 */ /* 0x000fe200000100a1 */
[----:B------:R-:W-:Y:S02]  /*3d00*/  FMUL.FTZ R164, R110, R141 ;  /* 0x0000008d6ea47220 */ /* 0x000fe40000410000 */
[----:B------:R2:W-:Y:S04]  /*3d10*/  STS [R59+0x4], R176 ;  /* 0x000004b03b007388 */ /* 0x0005e80000000800 */
[----:B------:R3:W-:Y:S01]  /*3d20*/  STS [R59+0x8], R178 ;  /* 0x000008b23b007388 */ /* 0x0007e20000000800 */
[----:B-1----:R-:W-:-:S03]  /*3d30*/  FADD.FTZ R142, -R157, R190 ;  /* 0x000000be9d8e7221 */ /* 0x002fc60000010100 */
[----:B------:R-:W-:Y:S01]  /*3d40*/  STS [R59+0xc], R164 ;  /* 0x00000ca43b007388 */ /* 0x000fe20000000800 */
[----:B--2---:R-:W-:Y:S01]  /*3d50*/  FMUL.FTZ R176, R115, R188 ;  /* 0x000000bc73b07220 */ /* 0x004fe20000410000 */
[----:B------:R-:W-:Y:S02]  /*3d60*/  FFMA.FTZ R161, R142, R163, R161 ;  /* 0x000000a38ea17223 */ /* 0x000fe400000100a1 */
[----:B------:R1:W-:Y:S01]  /*3d70*/  STS [R59+0x10], R182 ;  /* 0x000010b63b007388 */ /* 0x0003e20000000800 */
[----:B---3--:R-:W-:-:S03]  /*3d80*/  FFMA.FTZ R178, R112, R190, R155 ;  /* 0x000000be70b27223 */ /* 0x008fc6000001009b */
[----:B------:R2:W-:Y:S01]  /*3d90*/  STS [R59+0x14], R184 ;  /* 0x000014b83b007388 */ /* 0x0005e20000000800 */
[----:B------:R-:W-:Y:S01]  /*3da0*/  FADD.FTZ R112, -R155, R178 ;  /* 0x000000b29b707221 */ /* 0x000fe20000010100 */
[-C--:B------:R-:W-:Y:S02]  /*3db0*/  FFMA.FTZ R155, R111, R178.reuse, R174 ;  /* 0x000000b26f9b7223 */ /* 0x080fe400000100ae */
[----:B------:R2:W-:Y:S01]  /*3dc0*/  STS [R59+0x18], R186 ;  /* 0x000018ba3b007388 */ /* 0x0005e20000000800 */
[----:B-1----:R-:W-:Y:S01]  /*3dd0*/  FFMA.FTZ R182, R36, R178, R153 ;  /* 0x000000b224b67223 */ /* 0x002fe20000010099 */
[----:B------:R-:W-:Y:S02]  /*3de0*/  LEA R36, P3, R34, UR8, 0x2 ;  /* 0x0000000822247c11 */ /* 0x000fe4000f8610ff */
[----:B------:R2:W-:Y:S01]  /*3df0*/  STS [R59+0x1c], R176 ;  /* 0x00001cb03b007388 */ /* 0x0005e20000000800 */
[----:B------:R-:W-:Y:S01]  /*3e00*/  FFMA.FTZ R161, R112, R141, R161 ;  /* 0x0000008d70a17223 */ /* 0x000fe200000100a1 */
[----:B------:R-:W-:Y:S01]  /*3e10*/  FADD.FTZ R164, -R153, R182 ;  /* 0x000000b699a47221 */ /* 0x000fe20000010100 */
[----:B------:R-:W-:Y:S01]  /*3e20*/  IADD3 R153, PT, PT, -R173, UR10, RZ ;  /* 0x0000000aad997c10 */ /* 0x000fe2000fffe1ff */
[----:B------:R-:W-:Y:S01]  /*3e30*/  BAR.SYNC.DEFER_BLOCKING 0x0 ;  /* 0x0000000000007b1d */ /* 0x000fe20000010000 */
[----:B------:R-:W-:Y:S01]  /*3e40*/  FFMA.FTZ R141, R37, R182, R156 ;  /* 0x000000b6258d7223 */ /* 0x000fe2000001009c */
[----:B------:R-:W-:Y:S01]  /*3e50*/  LEA.HI.X R37, R34, UR9, R35, 0x2, P3 ;  /* 0x0000000922257c11 */ /* 0x000fe200098f1423 */
[----:B------:R-:W-:Y:S01]  /*3e60*/  FFMA.FTZ R161, R164, R180, R161 ;  /* 0x000000b4a4a17223 */ /* 0x000fe200000100a1 */
[----:B------:R-:W-:Y:S01]  /*3e70*/  ISETP.GE.AND P3, PT, R153, 0x1, PT ;  /* 0x000000019900780c */ /* 0x000fe20003f66270 */
[----:B------:R-:W-:Y:S01]  /*3e80*/  FADD.FTZ R156, -R156, R141 ;  /* 0x0000008d9c9c7221 */ /* 0x000fe20000010100 */
[----:B------:R-:W-:Y:S01]  /*3e90*/  FFMA.FTZ R35, R113, R141, R154 ;  /* 0x0000008d71237223 */ /* 0x000fe2000001009a */
[----:B------:R-:W-:Y:S01]  /*3ea0*/  FFMA.FTZ R34, R118, R182, R155 ;  /* 0x000000b676227223 */ /* 0x000fe2000001009b */
[----:B------:R-:W-:Y:S01]  /*3eb0*/  ISETP.GE.AND P4, PT, R153, 0x21, PT ;  /* 0x000000219900780c */ /* 0x000fe20003f86270 */
[----:B------:R-:W-:Y:S01]  /*3ec0*/  FFMA.FTZ R161, R156, R165, R161 ;  /* 0x000000a59ca17223 */ /* 0x000fe200000100a1 */
[----:B------:R-:W-:Y:S01]  /*3ed0*/  FADD.FTZ R174, -R154, R35 ;  /* 0x000000239aae7221 */ /* 0x000fe20000010100 */
[----:B------:R-:W-:Y:S01]  /*3ee0*/  FFMA.FTZ R143, R143, R35, R158 ;  /* 0x000000238f8f7223 */ /* 0x000fe2000001009e */
[----:B------:R-:W-:Y:S01]  /*3ef0*/  FFMA.FTZ R34, R117, R141, R34 ;  /* 0x0000008d75227223 */ /* 0x000fe20000010022 */
[----:B------:R-:W-:Y:S01]  /*3f00*/  ISETP.GE.AND P5, PT, R153, 0x41, PT ;  /* 0x000000419900780c */ /* 0x000fe20003fa6270 */
[----:B------:R-:W-:Y:S01]  /*3f10*/  FFMA.FTZ R161, R174, R167, R161 ;  /* 0x000000a7aea17223 */ /* 0x000fe200000100a1 */
[----:B------:R-:W-:Y:S01]  /*3f20*/  FADD.FTZ R158, -R158, R143 ;  /* 0x0000008f9e9e7221 */ /* 0x000fe20000010100 */
[----:B------:R-:W-:-:S03]  /*3f30*/  FFMA.FTZ R35, R119, R35, R34 ;  /* 0x0000002377237223 */ /* 0x000fc60000010022 */
[----:B------:R-:W-:Y:S01]  /*3f40*/  FFMA.FTZ R161, R158, R188, R161 ;  /* 0x000000bc9ea17223 */ /* 0x000fe200000100a1 */
[----:B------:R2:W1:Y:S01]  /*3f50*/  LDS R157, [R60+0x2a0] ;  /* 0x0002a0003c9d7984 */ /* 0x0004620000000800 */
[----:B------:R-:W-:Y:S05]  /*3f60*/  @!P3 BRA `(.L_x_8755) ;  /* 0x000000000008b947 */ /* 0x000fea0003800000 */
[----:B------:R-:W3:Y:S04]  /*3f70*/  LDS R113, [R56+0x220] ;  /* 0x0002200038717984 */ /* 0x000ee80000000800 */
[----:B---3--:R3:W-:Y:S02]  /*3f80*/  REDG.E.ADD.F32.FTZ.RN.STRONG.GPU desc[UR16][R36.64], R113 ;  /* 0x00000071240079a6 */ /* 0x0087e4000c12f310 */
.L_x_8755:
[----:B------:R-:W-:Y:S05]  /*3f90*/  BSYNC.RECONVERGENT B0 ;  /* 0x0000000000007941 */ /* 0x000fea0003800200 */
.L_x_8754:
[----:B------:R-:W-:Y:S04]  /*3fa0*/  BSSY.RECONVERGENT B0, `(.L_x_8756) ;  /* 0x0000003000007945 */ /* 0x000fe80003800200 */
[----:B------:R-:W-:Y:S05]  /*3fb0*/  @!P4 BRA `(.L_x_8757) ;  /* 0x000000000004c947 */ /* 0x000fea0003800000 */
[----:B-1----:R4:W-:Y:S02]  /*3fc0*/  REDG.E.ADD.F32.FTZ.RN.STRONG.GPU desc[UR16][R36.64+0x80], R157 ;  /* 0x0000809d240079a6 */ /* 0x0029e4000c12f310 */
.L_x_8757:
[----:B------:R-:W-:Y:S05]  /*3fd0*/  BSYNC.RECONVERGENT B0 ;  /* 0x0000000000007941 */ /* 0x000fea0003800200 */
.L_x_8756:
[----:B---3--:R3:W0:Y:S01]  /*3fe0*/  LDS R113, [R61+0x320] ;  /* 0x000320003d717984 */ /* 0x0086220000000800 */
[----:B------:R-:W-:Y:S04]  /*3ff0*/  BSSY.RECONVERGENT B0, `(.L_x_8758) ;  /* 0x0000003000007945 */ /* 0x000fe80003800200 */
[----:B------:R-:W-:Y:S05]  /*4000*/  @!P5 BRA `(.L_x_8759) ;  /* 0x000000000004d947 */ /* 0x000fea0003800000 */
[----:B0-----:R0:W-:Y:S02]  /*4010*/  REDG.E.ADD.F32.FTZ.RN.STRONG.GPU desc[UR16][R36.64+0x100], R113 ;  /* 0x00010071240079a6 */ /* 0x0011e4000c12f310 */
.L_x_8759:
[----:B------:R-:W-:Y:S05]  /*4020*/  BSYNC.RECONVERGENT B0 ;  /* 0x0000000000007941 */ /* 0x000fea0003800200 */
.L_x_8758:
        /* <DEDUP_REMOVED lines=10> */
.L_x_8761:
[----:B------:R-:W-:Y:S05]  /*40d0*/  BSYNC.RECONVERGENT B0 ;  /* 0x0000000000007941 */ /* 0x000fea0003800200 */
.L_x_8760:
[----:B0-----:R0:W0:Y:S01]  /*40e0*/  LDS R113, [R63+0x420] ;  /* 0x000420003f717984 */ /* 0x0010220000000800 */
[----:B------:R-:W-:Y:S01]  /*40f0*/  ISETP.NE.AND P6, PT, R34, RZ, PT ;  /* 0x000000ff2200720c */ /* 0x000fe20003fc5270 */
[----:B------:R-:W-:-:S12]  /*4100*/  BSSY.RECONVERGENT B0, `(.L_x_8762) ;  /* 0x0000003000007945 */ /* 0x000fd80003800200 */
[----:B------:R-:W-:Y:S05]  /*4110*/  @!P6 BRA `(.L_x_8763) ;  /* 0x000000000004e947 */ /* 0x000fea0003800000 */
[----:B0-----:R0:W-:Y:S02]  /*4120*/  REDG.E.ADD.F32.FTZ.RN.STRONG.GPU desc[UR16][R36.64+0x200], R113 ;  /* 0x00020071240079a6 */ /* 0x0011e4000c12f310 */
.L_x_8763:
[----:B------:R-:W-:Y:S05]  /*4130*/  BSYNC.RECONVERGENT B0 ;  /* 0x0000000000007941 */ /* 0x000fea0003800200 */
.L_x_8762:
[----:B0-----:R0:W0:Y:S01]  /*4140*/  LDS R113, [R64+0x4a0] ;  /* 0x0004a00040717984 */ /* 0x0010220000000800 */
[----:B------:R-:W-:Y:S04]  /*4150*/  BSSY.RECONVERGENT B0, `(.L_x_8764) ;  /* 0x0000003000007945 */ /* 0x000fe80003800200 */
[----:B------:R-:W-:Y:S05]  /*4160*/  @!P3 BRA `(.L_x_8765) ;  /* 0x000000000004b947 */ /* 0x000fea0003800000 */
[----:B0-----:R0:W-:Y:S02]  /*4170*/  REDG.E.ADD.F32.FTZ.RN.STRONG.GPU desc[UR16][R36.64+0x280], R113 ;  /* 0x00028071240079a6 */ /* 0x0011e4000c12f310 */
.L_x_8765:
[----:B------:R-:W-:Y:S05]  /*4180*/  BSYNC.RECONVERGENT B0 ;  /* 0x0000000000007941 */ /* 0x000fea0003800200 */
.L_x_8764:
[----:B0-----:R0:W0:Y:S01]  /*4190*/  LDS R113, [R65+0x520] ;  /* 0x0005200041717984 */ /* 0x0010220000000800 */
[----:B------:R-:W-:Y:S04]  /*41a0*/  BSSY.RECONVERGENT B0, `(.L_x_8766) ;  /* 0x0000003000007945 */ /* 0x000fe80003800200 */
[----:B------:R-:W-:Y:S05]  /*41b0*/  @!P4 BRA `(.L_x_8767) ;  /* 0x000000000004c947 */ /* 0x000fea0003800000 */
[----:B0-----:R0:W-:Y:S02]  /*41c0*/  REDG.E.ADD.F32.FTZ.RN.STRONG.GPU desc[UR16][R36.64+0x300], R113 ;  /* 0x00030071240079a6 */ /* 0x0011e4000c12f310 */
.L_x_8767:
[----:B------:R-:W-:Y:S05]  /*41d0*/  BSYNC.RECONVERGENT B0 ;  /* 0x0000000000007941 */ /* 0x000fea0003800200 */
.L_x_8766:
[----:B0-----:R0:W0:Y:S01]  /*41e0*/  LDS R113, [R66+0x5a0] ;  /* 0x0005a00042717984 */ /* 0x0010220000000800 */
[----:B------:R-:W-:Y:S04]  /*41f0*/  BSSY.RECONVERGENT B0, `(.L_x_8768) ;  /* 0x0000003000007945 */ /* 0x000fe80003800200 */
[----:B------:R-:W-:Y:S05]  /*4200*/  @!P5 BRA `(.L_x_8769) ;  /* 0x000000000004d947 */ /* 0x000fea0003800000 */
[----:B0-----:R0:W-:Y:S02]  /*4210*/  REDG.E.ADD.F32.FTZ.RN.STRONG.GPU desc[UR16][R36.64+0x380], R113 ;  /* 0x00038071240079a6 */ /* 0x0011e4000c12f310 */
.L_x_8769:
[----:B------:R-:W-:Y:S05]  /*4220*/  BSYNC.RECONVERGENT B0 ;  /* 0x0000000000007941 */ /* 0x000fea0003800200 */
.L_x_8768:
[----:B--2---:R-:W-:Y:S01]  /*4230*/  FFMA.FTZ R176, R120, R143, R35 ;  /* 0x0000008f78b07223 */ /* 0x004fe20000010023 */
[----:B------:R-:W2:Y:S01]  /*4240*/  SHFL.DOWN PT, R34, R161, 0x1, 0x1f ;  /* 0x08201f00a1227f89 */ /* 0x000ea200000e0000 */
[----:B------:R-:W-:Y:S01]  /*4250*/  ISETP.GT.AND P3, PT, R80, 0x1e, PT ;  /* 0x0000001e5000780c */ /* 0x000fe20003f64270 */
[----:B0-----:R-:W-:Y:S01]  /*4260*/  FMUL.FTZ R113, R139, R168 ;  /* 0x000000a88b717220 */ /* 0x001fe20000410000 */
[----:B------:R-:W-:Y:S01]  /*4270*/  FMUL.FTZ R154, R149, R192 ;  /* 0x000000c0959a7220 */ /* 0x000fe20000410000 */
[----:B------:R-:W0:Y:S01]  /*4280*/  SHFL.DOWN PT, R35, R176, 0x1, 0x1f ;  /* 0x08201f00b0237f89 */ /* 0x000e2200000e0000 */
[----:B----4-:R-:W-:Y:S01]  /*4290*/  FMUL.FTZ R37, R146, R168 ;  /* 0x000000a892257220 */ /* 0x010fe20000410000 */
[----:B------:R-:W-:Y:S01]  /*42a0*/  FMUL.FTZ R113, R112, R113 ;  /* 0x0000007170717220 */ /* 0x000fe20000410000 */
[-C--:B------:R-:W-:Y:S01]  /*42b0*/  FMUL.FTZ R144, R144, R159.reuse ;  /* 0x0000009f90907220 */ /* 0x080fe20000410000 */
        /* <DEDUP_REMOVED lines=16> */
[----:B--2---:R-:W-:Y:S01]  /*43c0*/  @!P3 FADD.FTZ R161, R161, R34 ;  /* 0x00000022a1a1b221 */ /* 0x004fe20000010000 */
[----:B------:R-:W-:Y:S01]  /*43d0*/  BSSY.RECONVERGENT B0, `(.L_x_8770) ;  /* 0x000003f000007945 */ /* 0x000fe20003800200 */
[----:B------:R-:W-:Y:S01]  /*43e0*/  FFMA.FTZ R123, R154, R98, R123 ;  /* 0x000000629a7b7223 */ /* 0x000fe2000001007b */
[----:B------:R-:W-:Y:S01]  /*43f0*/  FADD.FTZ R90, R37, R90 ;  /* 0x0000005a255a7221 */ /* 0x000fe20000010000 */
[----:B0-----:R-:W-:Y:S01]  /*4400*/  @!P3 FADD.FTZ R176, R176, R35 ;  /* 0x00000023b0b0b221 */ /* 0x001fe20000010000 */
[----:B------:R-:W0:Y:S01]  /*4410*/  SHFL.DOWN PT, R34, R161, 0x2, 0x1f ;  /* 0x08401f00a1227f89 */ /* 0x000e2200000e0000 */
[----:B------:R-:W-:Y:S01]  /*4420*/  ISETP.GT.AND P3, PT, R80, 0x1d, PT ;  /* 0x0000001d5000780c */ /* 0x000fe20003f64270 */
[----:B------:R-:W-:Y:S01]  /*4430*/  FFMA.FTZ R128, R141, R99, R128 ;  /* 0x000000638d807223 */ /* 0x000fe20000010080 */
[----:B------:R-:W-:Y:S01]  /*4440*/  FFMA.FTZ R121, R144, R102, R121 ;  /* 0x0000006690797223 */ /* 0x000fe20000010079 */
[----:B------:R-:W2:Y:S01]  /*4450*/  SHFL.DOWN PT, R35, R176, 0x2, 0x1f ;  /* 0x08401f00b0237f89 */ /* 0x000ea200000e0000 */
[----:B------:R-:W-:Y:S01]  /*4460*/  FFMA.FTZ R126, R151, R101, R126 ;  /* 0x00000065977e7223 */ /* 0x000fe2000001007e */
[----:B------:R-:W-:Y:S01]  /*4470*/  FFMA.FTZ R122, R145, R103, R122 ;  /* 0x00000067917a7223 */ /* 0x000fe2000001007a */
[----:B------:R-:W-:Y:S01]  /*4480*/  FFMA.FTZ R127, R150, R106, R127 ;  /* 0x0000006a967f7223 */ /* 0x000fe2000001007f */
[----:B------:R-:W-:Y:S01]  /*4490*/  FADD.FTZ R93, R140, R93 ;  /* 0x0000005d8c5d7221 */ /* 0x000fe20000010000 */
[----:B------:R-:W-:-:S05]  /*44a0*/  FADD.FTZ R88, R113, R88 ;  /* 0x0000005871587221 */ /* 0x000fca0000010000 */
        /* <DEDUP_REMOVED lines=8> */
[----:B------:R-:W-:Y:S01]  /*4530*/  ISETP.GT.AND P3, PT, R80, 0x17, PT ;  /* 0x000000175000780c */ /* 0x000fe20003f64270 */
[----:B------:R-:W-:Y:S02]  /*4540*/  FMUL.FTZ R35, R139, R166 ;  /* 0x000000a68b237220 */ /* 0x000fe40000410000 */
[----:B------:R-:W2:Y:S02]  /*4550*/  SHFL.DOWN PT, R143, R176, 0x8, 0x1f ;  /* 0x09001f00b08f7f89 */ /* 0x000ea400000e0000 */
[----:B------:R-:W-:-:S08]  /*4560*/  FMUL.FTZ R35, R142, R35 ;  /* 0x000000238e237220 */ /* 0x000fd00000410000 */
[----:B0-----:R-:W-:Y:S01]  /*4570*/  @!P3 FADD.FTZ R161, R161, R34 ;  /* 0x00000022a1a1b221 */ /* 0x001fe20000010000 */
[----:B------:R-:W-:Y:S01]  /*4580*/  FMUL.FTZ R34, R147, R166 ;  /* 0x000000a693227220 */ /* 0x000fe20000410000 */
[C---:B------:R-:W-:Y:S01]  /*4590*/  FMUL.FTZ R147, R139.reuse, R3 ;  /* 0x000000038b937220 */ /* 0x040fe20000410000 */
[----:B--2---:R-:W-:Y:S02]  /*45a0*/  @!P3 FADD.FTZ R176, R176, R143 ;  /* 0x0000008fb0b0b221 */ /* 0x004fe40000010000 */
[----:B------:R-:W0:Y:S01]  /*45b0*/  SHFL.DOWN PT, R112, R161, 0x10, 0x1f ;  /* 0x0a001f00a1707f89 */ /* 0x000e2200000e0000 */
[----:B------:R-:W-:Y:S01]  /*45c0*/  ISETP.NE.AND P3, PT, R80, RZ, PT ;  /* 0x000000ff5000720c */ /* 0x000fe20003f65270 */
[C---:B------:R-:W-:Y:S01]  /*45d0*/  FMUL.FTZ R143, R139.reuse, R162 ;  /* 0x000000a28b8f7220 */ /* 0x040fe20000410000 */
[----:B------:R-:W-:Y:S01]  /*45e0*/  FMUL.FTZ R139, R139, R152 ;  /* 0x000000988b8b7220 */ /* 0x000fe20000410000 */
[----:B------:R-:W2:Y:S01]  /*45f0*/  SHFL.DOWN PT, R149, R176, 0x10, 0x1f ;  /* 0x0a001f00b0957f89 */ /* 0x000ea200000e0000 */
[----:B------:R-:W-:Y:S01]  /*4600*/  FFMA.FTZ R125, R34, R95, R125 ;  /* 0x0000005f227d7223 */ /* 0x000fe2000001007d */
[----:B------:R-:W-:Y:S01]  /*4610*/  FFMA.FTZ R3, R104, R34, R35 ;  /* 0x0000002268037223 */ /* 0x000fe20000010023 */
[----:B------:R-:W-:Y:S01]  /*4620*/  FMUL.FTZ R143, R156, R143 ;  /* 0x0000008f9c8f7220 */ /* 0x000fe20000410000 */
[----:B------:R-:W-:Y:S01]  /*4630*/  FMUL.FTZ R139, R2, R139 ;  /* 0x0000008b028b7220 */ /* 0x000fe20000410000 */
[----:B------:R-:W-:Y:S01]  /*4640*/  FMUL.FTZ R158, R158, R147 ;  /* 0x000000939e9e7220 */ /* 0x000fe20000410000 */
[----:B------:R-:W-:Y:S01]  /*4650*/  FADD.FTZ R92, R3, R92 ;  /* 0x0000005c035c7221 */ /* 0x000fe20000010000 */
[----:B------:R-:W-:Y:S01]  /*4660*/  FFMA.FTZ R36, R114, R141, R143 ;  /* 0x0000008d72247223 */ /* 0x000fe2000001008f */
[----:B------:R-:W-:Y:S01]  /*4670*/  FFMA.FTZ R139, R100, R145, R139 ;  /* 0x00000091648b7223 */ /* 0x000fe2000001008b */
[----:B------:R-:W-:-:S02]  /*4680*/  FFMA.FTZ R158, R115, R150, R158 ;  /* 0x00000096739e7223 */ /* 0x000fc4000001009e */
        /* <DEDUP_REMOVED lines=19> */
.L_x_8771:
[----:B------:R-:W-:Y:S05]  /*47c0*/  BSYNC.RECONVERGENT B0 ;  /* 0x0000000000007941 */ /* 0x000fea0003800200 */
.L_x_8770:
[----:B------:R-:W-:-:S04]  /*47d0*/  UIADD3 UR4, UPT, UPT, UR4, 0x1, URZ ;  /* 0x0000000104047890 */ /* 0x000fc8000fffe0ff */
[----:B------:R-:W-:-:S09]  /*47e0*/  UISETP.GE.AND UP0, UPT, UR4, UR11, UPT ;  /* 0x0000000b0400728c */ /* 0x000fd2000bf06270 */
[----:B------:R-:W-:Y:S05]  /*47f0*/  BRA.U !UP0, `(.L_x_8772) ;  /* 0xffffffe108dc7547 */ /* 0x000fea000b83ffff */
.L_x_8750:
[----:B------:R-:W-:Y:S01]  /*4800*/  BAR.SYNC.DEFER_BLOCKING 0x0 ;  /* 0x0000000000007b1d */ /* 0x000fe20000010000 */
[-C--:B------:R-:W-:Y:S02]  /*4810*/  ISETP.GE.AND P6, PT, R58, R76.reuse, PT ;  /* 0x0000004c3a00720c */ /* 0x080fe40003fc6270 */
[----:B------:R-:W-:Y:S02]  /*4820*/  PRMT R0, RZ, 0x7610, R0 ;  /* 0x00007610ff007816 */ /* 0x000fe40000000000 */
[-C--:B------:R-:W-:Y:S01]  /*4830*/  ISETP.GE.AND P5, PT, R67, R76.reuse, PT ;  /* 0x0000004c4300720c */ /* 0x080fe20003fa6270 */
[----:B------:R-:W2:Y:S01]  /*4840*/  LDCU.64 UR6, c[0x0][0x500] ;  /* 0x0000a000ff0677ac */ /* 0x000ea20008000a00 */
[-C--:B------:R-:W-:Y:S02]  /*4850*/  ISETP.GE.AND P4, PT, R68, R76.reuse, PT ;  /* 0x0000004c4400720c */ /* 0x080fe40003f86270 */
[-C--:B------:R-:W-:Y:S01]  /*4860*/  ISETP.GE.AND P3, PT, R69, R76.reuse, PT ;  /* 0x0000004c4500720c */ /* 0x080fe20003f66270 */
[----:B------:R-:W4:Y:S01]  /*4870*/  LDCU.64 UR8, c[0x0][0x550] ;  /* 0x0000aa00ff0877ac */ /* 0x000f220008000a00 */
[----:B------:R-:W-:-:S02]  /*4880*/  ISETP.GE.AND P2, PT, R70, R76, PT ;  /* 0x0000004c4600720c */ /* 0x000fc40003f46270 */
[-C--:B------:R-:W-:Y:S02]  /*4890*/  ISETP.GE.AND P1, PT, R71, R76.reuse, PT ;  /* 0x0000004c4700720c */ /* 0x080fe40003f26270 */
[-C--:B------:R-:W-:Y:S02]  /*48a0*/  ISETP.GE.AND P0, PT, R72, R76.reuse, PT ;  /* 0x0000004c4800720c */ /* 0x080fe40003f06270 */
[----:B------:R-:W-:Y:S02]  /*48b0*/  PRMT R3, RZ, 0x7610, R3 ;  /* 0x00007610ff037816 */ /* 0x000fe40000000003 */
[----:B------:R-:W-:Y:S01]  /*48c0*/  PRMT R2, RZ, 0x7610, R2 ;  /* 0x00007610ff027816 */ /* 0x000fe20000000002 */
[----:B------:R-:W5:Y:S01]  /*48d0*/  @!P6 LDG.E.U16 R0, desc[UR16][R4.64] ;  /* 0x000000100400e981 */ /* 0x000f62000c1e1500 */
[----:B------:R-:W-:Y:S02]  /*48e0*/  ISETP.GE.AND P6, PT, R73, R76, PT ;  /* 0x0000004c4900720c */ /* 0x000fe40003fc6270 */
[----:B------:R-:W-:Y:S01]  /*48f0*/  PRMT R20, RZ, 0x7610, R20 ;  /* 0x00007610ff147816 */ /* 0x000fe20000000014 */
[----:B------:R-:W3:Y:S01]  /*4900*/  @!P5 LDG.E.U16 R3, desc[UR16][R4.64+0x40] ;  /* 0x000040100403d981 */ /* 0x000ee2000c1e1500 */
[----:B------:R-:W-:-:S02]  /*4910*/  PRMT R7, RZ, 0x7610, R7 ;  /* 0x00007610ff077816 */ /* 0x000fc40000000007 */
[----:B------:R-:W-:Y:S01]  /*4920*/  PRMT R22, RZ, 0x7610, R22 ;  /* 0x00007610ff167816 */ /* 0x000fe20000000016 */
[----:B------:R-:W2:Y:S01]  /*4930*/  @!P4 LDG.E.U16 R2, desc[UR16][R4.64+0x80] ;  /* 0x000080100402c981 */ /* 0x000ea2000c1e1500 */
        /* <DEDUP_REMOVED lines=10> */
[----:B------:R-:W-:Y:S02]  /*49e0*/  PRMT R24, R123, 0x7632, R24 ;  /* 0x000076327b187816 */ /* 0x000fe40000000018 */
[----:B------:R-:W-:Y:S01]  /*49f0*/  PRMT R26, R126, 0x7632, R26 ;  /* 0x000076327e1a7816 */ /* 0x000fe2000000001a */
[----:B-----5:R-:W-:Y:S04]  /*4a00*/  STS.U16 [R77], R0 ;  /* 0x000000004d007388 */ /* 0x020fe80000000400 */
[----:B---3--:R-:W-:Y:S04]  /*4a10*/  STS.U16 [R78+0x40], R3 ;  /* 0x000040034e007388 */ /* 0x008fe80000000400 */
[----:B--2---:R-:W-:Y:S04]  /*4a20*/  STS.U16 [R79+0x80], R2 ;  /* 0x000080024f007388 */ /* 0x004fe80000000400 */
[----:B----4-:R-:W-:Y:S04]  /*4a30*/  STS.U16 [R81+0xc0], R20 ;  /* 0x0000c01451007388 */ /* 0x010fe80000000400 */
[----:B------:R-:W-:Y:S04]  /*4a40*/  STS.U16 [R82+0x100], R7 ;  /* 0x0001000752007388 */ /* 0x000fe80000000400 */
[----:B------:R-:W-:Y:S04]  /*4a50*/  STS.U16 [R83+0x140], R22 ;  /* 0x0001401653007388 */ /* 0x000fe80000000400 */
[----:B------:R-:W-:Y:S04]  /*4a60*/  STS.U16 [R84+0x180], R21 ;  /* 0x0001801554007388 */ /* 0x000fe80000000400 */
[----:B------:R2:W-:Y:S01]  /*4a70*/  STS.U16 [R85+0x1c0], R96 ;  /* 0x0001c06055007388 */ /* 0x0005e20000000400 */
[----:B------:R-:W-:-:S03]  /*4a80*/  NOP ;  /* 0x0000000000007918 */ /* 0x000fc60000000000 */
[----:B------:R-:W3:Y:S01]  /*4a90*/  LDS.U16 R23, [R86] ;  /* 0x0000000056177984 */ /* 0x000ee20000000400 */
[----:B--2---:R-:W2:Y:S03]  /*4aa0*/  LDC.64 R96, c[0x0][0x4f8] ;  /* 0x00013e00ff607b82 */ /* 0x004ea60000000a00 */
[----:B------:R-:W4:Y:S04]  /*4ab0*/  LDS.U16 R4, [R86+0x2] ;  /* 0x0000020056047984 */ /* 0x000f280000000400 */
[----:B------:R-:W5:Y:S04]  /*4ac0*/  LDS.U16 R0, [R86+0x4] ;  /* 0x0000040056007984 */ /* 0x000f680000000400 */
[----:B------:R-:W0:Y:S04]  /*4ad0*/  LDS.U16 R2, [R86+0x6] ;  /* 0x0000060056027984 */ /* 0x000e280000000400 */
[----:B------:R-:W-:Y:S04]  /*4ae0*/  LDS.U16 R5, [R86+0xc] ;  /* 0x00000c0056057984 */ /* 0x000fe80000000400 */
[----:B------:R-:W-:Y:S01]  /*4af0*/  LDS.U16 R7, [R86+0xe] ;  /* 0x00000e0056077984 */ /* 0x000fe20000000400 */
[----:B---3--:R-:W-:-:S05]  /*4b00*/  HADD2.F32 R23, -RZ, R23.H0_H0 ;  /* 0x20000017ff177230 */ /* 0x008fca0000004100 */
[--C-:B------:R-:W-:Y:S01]  /*4b10*/  FADD.FTZ R23, R23, R38.reuse ;  /* 0x0000002617177221 */ /* 0x100fe20000010000 */
[----:B----4-:R-:W-:Y:S02]  /*4b20*/  HADD2.F32 R3, -RZ, R4.H0_H0 ;  /* 0x20000004ff037230 */ /* 0x010fe40000004100 */
[----:B------:R-:W-:Y:S02]  /*4b30*/  LDS.U16 R4, [R86+0xa] ;  /* 0x00000a0056047984 */ /* 0x000fe40000000400 */
[----:B------:R-:W-:Y:S01]  /*4b40*/  FSETP.GTU.FTZ.AND P0, PT, R23, 20, PT ;  /* 0x41a000001700780b */ /* 0x000fe20003f1c000 */
[----:B------:R-:W-:-:S05]  /*4b50*/  FADD.FTZ R3, R3, R38 ;  /* 0x0000002603037221 */ /* 0x000fca0000010000 */
[----:B------:R-:W-:-:S07]  /*4b60*/  FSETP.GTU.FTZ.AND P2, PT, R3, 20, PT ;  /* 0x41a000000300780b */ /* 0x000fce0003f5c000 */
[----:B------:R-:W-:-:S06]  /*4b70*/  @!P0 FMUL.FTZ R20, R23, -1.4426950216293334961 ;  /* 0xbfb8aa3b17148820 */ /* 0x000fcc0000410000 */
[----:B------:R-:W3:Y:S01]  /*4b80*/  @!P0 MUFU.EX2 R20, R20 ;  /* 0x0000001400148308 */ /* 0x000ee20000000800 */
[----:B------:R-:W-:Y:S02]  /*4b90*/  @!P2 FMUL.FTZ R22, R3, -1.4426950216293334961 ;  /* 0xbfb8aa3b0316a820 */ /* 0x000fe40000410000 */
[----:B------:R-:W4:Y:S01]  /*4ba0*/  LDS.U16 R3, [R86+0x8] ;  /* 0x0000080056037984 */ /* 0x000f220000000400 */
[----:B-----5:R-:W-:Y:S01]  /*4bb0*/  HADD2.F32 R25, -RZ, R0.H0_H0 ;  /* 0x20000000ff197230 */ /* 0x020fe20000004100 */
[----:B------:R-:W-:Y:S06]  /*4bc0*/  BAR.SYNC.DEFER_BLOCKING 0x0 ;  /* 0x0000000000007b1d */ /* 0x000fec0000010000 */
[----:B------:R-:W5:Y:S01]  /*4bd0*/  @!P2 MUFU.EX2 R22, R22 ;  /* 0x000000160016a308 */ /* 0x000f620000000800 */
[----:B---3--:R-:W-:Y:S01]  /*4be0*/  @!P0 FADD.FTZ R21, R20, 1 ;  /* 0x3f80000014158421 */ /* 0x008fe20000010000 */
[----:B------:R-:W-:-:S06]  /*4bf0*/  FADD.FTZ R0, R25, R38 ;  /* 0x0000002619007221 */ /* 0x000fcc0000010000 */
[----:B------:R-:W3:Y:S01]  /*4c00*/  @!P0 MUFU.RCP R21, R21 ;  /* 0x0000001500158308 */ /* 0x000ee20000001000 */
[----:B0-----:R-:W-:Y:S02]  /*4c10*/  HADD2.F32 R25, -RZ, R2.H0_H0 ;  /* 0x20000002ff197230 */ /* 0x001fe40000004100 */
[----:B-----5:R-:W-:-:S03]  /*4c20*/  @!P2 FADD.FTZ R23, R22, 1 ;  /* 0x3f8000001617a421 */ /* 0x020fc60000010000 */
[----:B------:R-:W-:Y:S02]  /*4c30*/  FADD.FTZ R25, R25, R38 ;  /* 0x0000002619197221 */ /* 0x000fe40000010000 */
[----:B------:R-:W0:Y:S03]  /*4c40*/  @!P2 MUFU.RCP R20, R23 ;  /* 0x000000170014a308 */ /* 0x000e260000001000 */
[----:B------:R-:W-:Y:S01]  /*4c50*/  FSETP.GTU.FTZ.AND P6, PT, R25, 20, PT ;  /* 0x41a000001900780b */ /* 0x000fe20003fdc000 */
[----:B---3--:R-:W-:Y:S01]  /*4c60*/  @!P0 FMUL.FTZ R94, R94, R21 ;  /* 0x000000155e5e8220 */ /* 0x008fe20000410000 */
[----:B------:R-:W-:Y:S01]  /*4c70*/  ISETP.NE.AND P0, PT, R14, RZ, PT ;  /* 0x000000ff0e00720c */ /* 0x000fe20003f05270 */
[----:B----4-:R-:W-:Y:S01]  /*4c80*/  HADD2.F32 R3, -RZ, R3.H0_H0 ;  /* 0x20000003ff037230 */ /* 0x010fe20000004100 */
[----:B------:R-:W-:Y:S02]  /*4c90*/  PRMT R21, R121, 0x7632, R21 ;  /* 0x0000763279157816 */ /* 0x000fe40000000015 */
[----:B------:R-:W-:Y:S01]  /*4ca0*/  PRMT R22, R124, 0x7632, R22 ;  /* 0x000076327c167816 */ /* 0x000fe20000000016 */
[----:B------:R-:W-:Y:S01]  /*4cb0*/  STS.U16 [R86], R121 ;  /* 0x0000007956007388 */ /* 0x000fe20000000400 */
[----:B0-----:R-:W-:Y:S01]  /*4cc0*/  @!P2 FMUL.FTZ R93, R93, R20 ;  /* 0x000000145d5da220 */ /* 0x001fe20000410000 */
[----:B------:R-:W-:-:S02]  /*4cd0*/  FADD.FTZ R20, R3, R38 ;  /* 0x0000002603147221 */ /* 0x000fc40000010000 */
[----:B------:R0:W-:Y:S01]  /*4ce0*/  STS.U16 [R86+0x2], R21 ;  /* 0x0000021556007388 */ /* 0x0001e20000000400 */
[----:B------:R-:W-:Y:S01]  /*4cf0*/  FSETP.GTU.FTZ.AND P1, PT, R0, 20, PT ;  /* 0x41a000000000780b */ /* 0x000fe20003f3c000 */
[----:B------:R-:W-:Y:S02]  /*4d00*/  @!P6 FMUL.FTZ R2, R25, -1.4426950216293334961 ;  /* 0xbfb8aa3b1902e820 */ /* 0x000fe40000410000 */
        /* <DEDUP_REMOVED lines=18> */
[----:B------:R-:W-:-:S02]  /*4e30*/  HADD2.F32 R3, -RZ, R4.H0_H0 ;  /* 0x20000004ff037230 */ /* 0x000fc40000004100 */
[----:B------:R-:W-:Y:S02]  /*4e40*/  HADD2.F32 R5, -RZ, R5.H0_H0 ;  /* 0x20000005ff057230 */ /* 0x000fe40000004100 */
[----:B------:R-:W-:Y:S01]  /*4e50*/  @!P1 FMUL.FTZ R0, R0, -1.4426950216293334961 ;  /* 0xbfb8aa3b00009820 */ /* 0x000fe20000410000 */
[----:B------:R-:W-:Y:S02]  /*4e60*/  HADD2.F32 R7, -RZ, R7.H0_H0 ;  /* 0x20000007ff077230 */ /* 0x000fe40000004100 */
[--C-:B------:R-:W-:Y:S01]  /*4e70*/  FADD.FTZ R4, R3, R38.reuse ;  /* 0x0000002603047221 */ /* 0x100fe20000010000 */
[----:B------:R-:W-:Y:S01]  /*4e80*/  @!P2 FMUL.FTZ R3, R20, -1.4426950216293334961 ;  /* 0xbfb8aa3b1403a820 */ /* 0x000fe20000410000 */
[--C-:B------:R-:W-:Y:S01]  /*4e90*/  FADD.FTZ R5, R5, R38.reuse ;  /* 0x0000002605057221 */ /* 0x100fe20000010000 */
[----:B------:R-:W-:Y:S01]  /*4ea0*/  FADD.FTZ R7, R7, R38 ;  /* 0x0000002607077221 */ /* 0x000fe20000010000 */
[----:B------:R-:W4:Y:S03]  /*4eb0*/  @!P1 MUFU.EX2 R0, R0 ;  /* 0x0000000000009308 */ /* 0x000f260000000800 */
[----:B------:R-:W-:-:S02]  /*4ec0*/  FSETP.GTU.FTZ.AND P4, PT, R5, 20, PT ;  /* 0x41a000000500780b */ /* 0x000fc40003f9c000 */
[----:B------:R-:W-:Y:S02]  /*4ed0*/  FSETP.GTU.FTZ.AND P5, PT, R7, 20, PT ;  /* 0x41a000000700780b */ /* 0x000fe40003fbc000 */
[----:B------:R-:W-:Y:S01]  /*4ee0*/  FSETP.GTU.FTZ.AND P3, PT, R4, 20, PT ;  /* 0x41a000000400780b */ /* 0x000fe20003f7c000 */
[----:B------:R-:W5:Y:S01]  /*4ef0*/  @!P2 MUFU.EX2 R3, R3 ;  /* 0x000000030003a308 */ /* 0x000f620000000800 */
[----:B------:R-:W1:Y:S07]  /*4f00*/  LDS R24, [UR5+0x210] ;  /* 0x00021005ff187984 */ /* 0x000e6e0008000800 */
[----:B------:R-:W2:Y:S01]  /*4f10*/  @!P6 MUFU.EX2 R2, R2 ;  /* 0x000000020002e308 */ /* 0x000ea20000000800 */
[----:B------:R-:W-:Y:S01]  /*4f20*/  @!P4 FMUL.FTZ R5, R5, -1.4426950216293334961 ;  /* 0xbfb8aa3b0505c820 */ /* 0x000fe20000410000 */
[----:B------:R-:W-:-:S02]  /*4f30*/  @!P5 FMUL.FTZ R7, R7, -1.4426950216293334961 ;  /* 0xbfb8aa3b0707d820 */ /* 0x000fc40000410000 */
[----:B------:R-:W-:Y:S01]  /*4f40*/  @!P3 FMUL.FTZ R4, R4, -1.4426950216293334961 ;  /* 0xbfb8aa3b0404b820 */ /* 0x000fe20000410000 */
[----:B----4-:R-:W-:-:S03]  /*4f50*/  @!P1 FADD.FTZ R0, R0, 1 ;  /* 0x3f80000000009421 */ /* 0x010fc60000010000 */
[----:B0-----:R5:W-:Y:S08]  /*4f60*/  @!P4 MUFU.EX2 R21, R5 ;  /* 0x000000050015c308 */ /* 0x001bf00000000800 */
[----:B---3--:R0:W-:Y:S01]  /*4f70*/  @!P5 MUFU.EX2 R22, R7 ;  /* 0x000000070016d308 */ /* 0x0081e20000000800 */
[----:B-----5:R-:W-:-:S07]  /*4f80*/  @!P2 FADD.FTZ R5, R3, 1 ;  /* 0x3f8000000305a421 */ /* 0x020fce0000010000 */
[----:B------:R2:W3:Y:S01]  /*4f90*/  @!P3 MUFU.EX2 R20, R4 ;  /* 0x000000040014b308 */ /* 0x0004e20000000800 */
[----:B0-----:R-:W-:-:S07]  /*4fa0*/  SHF.R.S32.HI R7, RZ, 0x1f, R6 ;  /* 0x0000001fff077819 */ /* 0x001fce0000011406 */
[----:B------:R-:W0:Y:S01]  /*4fb0*/  @!P1 MUFU.RCP R95, R0 ;  /* 0x00000000005f9308 */ /* 0x000e220000001000 */
[----:B--2---:R-:W-:Y:S01]  /*4fc0*/  @!P6 FADD.FTZ R4, R2, 1 ;  /* 0x3f8000000204e421 */ /* 0x004fe20000010000 */
[----:B------:R-:W-:-:S06]  /*4fd0*/  IMAD.WIDE.U32 R2, R96, UR18, R6 ;  /* 0x0000001260027c25 */ /* 0x000fcc000f8e0006 */
[----:B------:R-:W2:Y:S01]  /*4fe0*/  @!P2 MUFU.RCP R5, R5 ;  /* 0x000000050005a308 */ /* 0x000ea20000001000 */
[----:B------:R-:W-:Y:S02]  /*4ff0*/  IMAD R3, R97, UR18, R3 ;  /* 0x0000001261037c24 */ /* 0x000fe4000f8e0203 */
[----:B------:R-:W-:-:S04]  /*5000*/  IMAD.WIDE.U32 R2, R39, UR6, R2 ;  /* 0x0000000627027c25 */ /* 0x000fc8000f8e0002 */
[----:B---3--:R-:W-:Y:S01]  /*5010*/  @!P3 FADD.FTZ R20, R20, 1 ;  /* 0x3f8000001414b421 */ /* 0x008fe20000010000 */
[----:B------:R-:W-:Y:S01]  /*5020*/  @!P4 FADD.FTZ R21, R21, 1 ;  /* 0x3f8000001515c421 */ /* 0x000fe20000010000 */
[----:B------:R-:W-:Y:S01]  /*5030*/  @!P5 FADD.FTZ R22, R22, 1 ;  /* 0x3f8000001616d421 */ /* 0x000fe20000010000 */
[----:B0-----:R-:W-:Y:S01]  /*5040*/  @!P1 FMUL.FTZ R92, R92, R95 ;  /* 0x0000005f5c5c9220 */ /* 0x001fe20000410000 */
[----:B------:R-:W-:Y:S01]  /*5050*/  IMAD R0, R39, UR7, R3 ;  /* 0x0000000727007c24 */ /* 0x000fe2000f8e0203 */
[----:B------:R-:W-:Y:S01]  /*5060*/  IADD3 R3, P1, PT, R58, R2, RZ ;  /* 0x000000023a037210 */ /* 0x000fe20007f3e0ff */
[----:B------:R-:W0:Y:S01]  /*5070*/  @!P6 MUFU.RCP R4, R4 ;  /* 0x000000040004e308 */ /* 0x000e220000001000 */
[----:B------:R-:W3:Y:S02]  /*5080*/  LDCU.64 UR6, c[0x0][0x560] ;  /* 0x0000ac00ff0677ac */ /* 0x000ee40008000a00 */
[----:B------:R-:W-:Y:S01]  /*5090*/  IADD3.X R0, PT, PT, RZ, R0, RZ, P1, !PT ;  /* 0x00000000ff007210 */ /* 0x000fe20000ffe4ff */
[----:B--2---:R-:W-:Y:S01]  /*50a0*/  @!P2 FMUL.FTZ R90, R90, R5 ;  /* 0x000000055a5aa220 */ /* 0x004fe20000410000 */
[----:B------:R-:W-:-:S03]  /*50b0*/  LEA R2, P2, R3, UR8, 0x1 ;  /* 0x0000000803027c11 */ /* 0x000fc6000f8408ff */
[----:B------:R-:W2:Y:S01]  /*50c0*/  @!P3 MUFU.RCP R20, R20 ;  /* 0x000000140014b308 */ /* 0x000ea20000001000 */
[----:B-1----:R-:W-:Y:S02]  /*50d0*/  ISETP.GE.AND P1, PT, R58, R24, PT ;  /* 0x000000183a00720c */ /* 0x002fe40003f26270 */
[----:B------:R-:W-:-:S05]  /*50e0*/  LEA.HI.X R3, R3, UR9, R0, 0x1, P2 ;  /* 0x0000000903037c11 */ /* 0x000fca00090f0c00 */
[----:B------:R-:W1:Y:S01]  /*50f0*/  @!P4 MUFU.RCP R21, R21 ;  /* 0x000000150015c308 */ /* 0x000e620000001000 */
        /* <DEDUP_REMOVED lines=8> */
[-C--:B------:R-:W-:Y:S01]  /*5180*/  ISETP.GE.AND P1, PT, R72, R24.reuse, PT ;  /* 0x000000184800720c */ /* 0x080fe20003f26270 */
[----:B-1----:R-:W-:Y:S01]  /*5190*/  @!P4 FMUL.FTZ R88, R88, R21 ;  /* 0x000000155858c220 */ /* 0x002fe20000410000 */
        /* <DEDUP_REMOVED lines=47> */
[----:B-1----:R-:W-:Y:S01]  /*5490*/  IMAD R4, R39, UR5, R3 ;  /* 0x0000000527047c24 */ /* 0x002fe2000f8e0203 */
[----:B------:R-:W-:-:S04]  /*54a0*/  IADD3 R3, P0, PT, R58, R2, RZ ;  /* 0x000000023a037210 */ /* 0x000fc80007f1e0ff */
[----:B------:R-:W-:Y:S02]  /*54b0*/  IADD3.X R4, PT, PT, RZ, R4, RZ, P0, !PT ;  /* 0x00000004ff047210 */ /* 0x000fe400007fe4ff */
[----:B---3--:R-:W-:-:S04]  /*54c0*/  LEA R2, P0, R3, UR6, 0x1 ;  /* 0x0000000603027c11 */ /* 0x008fc8000f8008ff */
        /* <DEDUP_REMOVED lines=35> */
.L_x_8733:
        /* <DEDUP_REMOVED lines=34> */
.L_x_8775:
[----:B------:R-:W-:Y:S05]  /*5920*/  BSYNC.RECONVERGENT B0 ;  /* 0x0000000000007941 */ /* 0x000fea0003800200 */
.L_x_8774:
        /* <DEDUP_REMOVED lines=26> */
.L_x_8777:
[----:B------:R-:W-:Y:S05]  /*5ad0*/  BSYNC.RECONVERGENT B0 ;  /* 0x0000000000007941 */ /* 0x000fea0003800200 */
.L_x_8776:
        /* <DEDUP_REMOVED lines=13> */
.L_x_8779:
        /* <DEDUP_REMOVED lines=25> */
.L_x_8778:
[----:B------:R-:W-:Y:S05]  /*5d40*/  EXIT ;  /* 0x000000000000794d */ /* 0x000fea0003800000 */
.L_x_8780:
        /* <DEDUP_REMOVED lines=11> */
.L_x_10514:


//--------------------- .text._Z25selective_scan_bwd_kernelI32Selective_Scan_bwd_kernel_traitsILi32ELi8ELb0ELb1ELb0ELb1ELb1EN3c104HalfEfEEv12SSMParamsBwd --------------------------
	.section	.text._Z25selective_scan_bwd_kernelI32Selective_Scan_bwd_kernel_traitsILi32ELi8ELb0ELb1ELb0ELb1ELb1EN3c104HalfEfEEv12SSMParamsBwd,"ax",@progbits
	.align	128
        .global         _Z25selective_scan_bwd_kernelI32Selective_Scan_bwd_kernel_traitsILi32ELi8ELb0ELb1ELb0ELb1ELb1EN3c104HalfEfEEv12SSMParamsBwd
        .type           _Z25selective_scan_bwd_kernelI32Selective_Scan_bwd_kernel_traitsILi32ELi8ELb0ELb1ELb0ELb1ELb1EN3c104HalfEfEEv12SSMParamsBwd,@function
        .size           _Z25selective_scan_bwd_kernelI32Selective_Scan_bwd_kernel_traitsILi32ELi8ELb0ELb1ELb0ELb1ELb1EN3c104HalfEfEEv12SSMParamsBwd,(.L_x_10515 - _Z25selective_scan_bwd_kernelI32Selective_Scan_bwd_kernel_traitsILi32ELi8ELb0ELb1ELb0ELb1ELb1EN3c104HalfEfEEv12SSMParamsBwd)
        .other          _Z25selective_scan_bwd_kernelI32Selective_Scan_bwd_kernel_traitsILi32ELi8ELb0ELb1ELb0ELb1ELb1EN3c104HalfEfEEv12SSMParamsBwd,@"STO_CUDA_ENTRY STV_DEFAULT"
_Z25selective_scan_bwd_kernelI32Selective_Scan_bwd_kernel_traitsILi32ELi8ELb0ELb1ELb0ELb1ELb1EN3c104HalfEfEEv12SSMParamsBwd:
.text._Z25selective_scan_bwd_kernelI32Selective_Scan_bwd_kernel_traitsILi32ELi8ELb0ELb1ELb0ELb1ELb1EN3c104HalfEfEEv12SSMParamsBwd:
        /* <DEDUP_REMOVED lines=74> */
[----:B--2---:R-:W-:Y:S02]  /*04a0*/  @P0 IMAD R3, R0, R21, RZ ;  /* 0x0000001500030224 */ /* 0x004fe400078e02ff */
[----:B------:R-:W1:Y:S01]  /*04b0*/  LDC.64 R20, c[0x0][0x4a8] ;  /* 0x00012a00ff147b82 */ /* 0x000e620000000a00 */
[----:B------:R-:W-:Y:S01]  /*04c0*/  @!P2 LOP3.LUT R27, RZ, R8, RZ, 0x33, !PT ;  /* 0x00000008ff1ba212 */ /* 0x000fe200078e33ff */
[----:B------:R-:W-:Y:S02]  /*04d0*/  UIMAD UR5, UR18, UR7, UR5 ;  /* 0x00000007120572a4 */ /* 0x000fe4000f8e0205 */
[----:B0-----:R-:W-:Y:S01]  /*04e0*/  UIMAD.WIDE.U32 UR6, UR18, UR8, URZ ;  /* 0x00000008120672a5 */ /* 0x001fe2000f8e00ff */
        /* <DEDUP_REMOVED lines=22> */
[----:B-1----:R-:W-:Y:S01]  /*0650*/  IMAD.WIDE.U32 R16, R39, R20, RZ ;  /* 0x0000001427107225 */ /* 0x002fe200078e00ff */
[----:B------:R-:W-:-:S02]  /*0660*/  IADD3.X R3, PT, PT, R0, R11, RZ, P3, !PT ;  /* 0x0000000b00037210 */ /* 0x000fc40001ffe4ff */
[----:B------:R-:W-:Y:S02]  /*0670*/  LEA.HI.X R52, R52, R23, R4, 0x1, P0 ;  /* 0x0000001734347211 */ /* 0x000fe400000f0c04 */
        /* <DEDUP_REMOVED lines=75> */
.L_x_8822:
[----:B------:R-:W0:Y:S01]  /*0b30*/  LDC.64 R20, c[0x0][0x410] ;  /* 0x00010400ff147b82 */ /* 0x000e220000000a00 */
[----:B------:R-:W-:Y:S01]  /*0b40*/  HFMA2 R7, -RZ, RZ, 0, 0 ;  /* 0x00000000ff077431 */ /* 0x000fe200000001ff */
[----:B------:R-:W-:Y:S01]  /*0b50*/  IADD3 R40, PT, PT, R74, -0x1, RZ ;  /* 0xffffffff4a287810 */ /* 0x000fe20007ffe0ff */
[----:B------:R-:W1:Y:S01]  /*0b60*/  LDCU UR4, c[0x0][0x388] ;  /* 0x00007100ff0477ac */ /* 0x000e620008000800 */
[----:B------:R-:W-:Y:S02]  /*0b70*/  SHF.L.U32 R31, R56, 0x1, RZ ;  /* 0x00000001381f7819 */ /* 0x000fe400000006ff */
[----:B------:R-:W-:Y:S02]  /*0b80*/  SHF.L.U32 R6, R40, 0x8, RZ ;  /* 0x0000000828067819 */ /* 0x000fe400000006ff */
[----:B------:R-:W2:Y:S01]  /*0b90*/  LDC.64 R22, c[0x0][0x420] ;  /* 0x00010800ff167b82 */ /* 0x000ea20000000a00 */
[----:B------:R-:W-:Y:S02]  /*0ba0*/  IADD3 R30, P4, PT, R31, R42, RZ ;  /* 0x0000002a1f1e7210 */ /* 0x000fe40007f9e0ff */
[----:B------:R-:W-:-:S02]  /*0bb0*/  PRMT R29, RZ, 0x7610, R29 ;  /* 0x00007610ff1d7816 */ /* 0x000fc4000000001d */
[----:B------:R-:W-:-:S03]  /*0bc0*/  PRMT R33, RZ, 0x7610, R33 ;  /* 0x00007610ff217816 */ /* 0x000fc60000000021 */
[----:B------:R-:W3:Y:S01]  /*0bd0*/  LDC.64 R26, c[0x0][0x418] ;  /* 0x00010600ff1a7b82 */ /* 0x000ee20000000a00 */
[----:B-1----:R-:W-:-:S07]  /*0be0*/  IADD3 R77, PT, PT, -R6, UR4, RZ ;  /* 0x00000004064d7c10 */ /* 0x002fce000fffe1ff */
[----:B------:R-:W1:Y:S01]  /*0bf0*/  LDC.64 R24, c[0x0][0x428] ;  /* 0x00010a00ff187b82 */ /* 0x000e620000000a00 */
[----:B0-----:R-:W-:Y:S01]  /*0c00*/  IMAD.WIDE.U32 R2, R20, UR18, R6 ;  /* 0x0000001214027c25 */ /* 0x001fe2000f8e0006 */
[----:B------:R-:W-:Y:S02]  /*0c10*/  PRMT R20, RZ, 0x7610, R20 ;  /* 0x00007610ff147816 */ /* 0x000fe40000000014 */
[-C--:B------:R-:W-:Y:S01]  /*0c20*/  ISETP.GE.AND P6, PT, R66, R77.reuse, PT ;  /* 0x0000004d4200720c */ /* 0x080fe20003fc6270 */
[----:B------:R-:W-:Y:S01]  /*0c30*/  IMAD R3, R21, UR18, R3 ;  /* 0x0000001215037c24 */ /* 0x000fe2000f8e0203 */
[----:B------:R-:W-:Y:S01]  /*0c40*/  ISETP.GE.AND P5, PT, R67, R77, PT ;  /* 0x0000004d4300720c */ /* 0x000fe20003fa6270 */
        /* <DEDUP_REMOVED lines=50> */
[----:B------:R-:W-:Y:S01]  /*0f70*/  P2R R100, PR, RZ, 0x20 ;  /* 0x00000020ff647803 */ /* 0x000fe20000000000 */
[----:B-1----:R-:W-:Y:S01]  /*0f80*/  ULEA UR5, UR5, UR4, 0x18 ;  /* 0x0000000405057291 */ /* 0x002fe2000f8ec0ff */
[C---:B0-----:R-:W-:Y:S02]  /*0f90*/  IADD3 R28, PT, PT, R85.reuse, 0x20, RZ ;  /* 0x00000020551c7810 */ /* 0x041fe40007ffe0ff */
[C---:B------:R-:W-:Y:S02]  /*0fa0*/  IADD3 R32, PT, PT, R85.reuse, 0x40, RZ ;  /* 0x0000004055207810 */ /* 0x040fe40007ffe0ff */
[-C--:B------:R-:W-:Y:S02]  /*0fb0*/  LEA.HI.SX32 R28, R28, R85.reuse, 0x1b ;  /* 0x000000551c1c7211 */ /* 0x080fe400078fdaff */
[----:B------:R-:W-:Y:S02]  /*0fc0*/  LEA.HI.SX32 R32, R32, R85, 0x1b ;  /* 0x0000005520207211 */ /* 0x000fe400078fdaff */
[----:B------:R-:W-:-:S02]  /*0fd0*/  IADD3 R2, PT, PT, R85, 0x60, RZ ;  /* 0x0000006055027810 */ /* 0x000fc40007ffe0ff */
[----:B------:R-:W-:Y:S02]  /*0fe0*/  LEA R78, R28, UR5, 0x1 ;  /* 0x000000051c4e7c11 */ /* 0x000fe4000f8e08ff */
[CC--:B------:R-:W-:Y:S02]  /*0ff0*/  LEA.HI.SX32 R79, R85.reuse, R85.reuse, 0x1b ;  /* 0x00000055554f7211 */ /* 0x0c0fe400078fdaff */
[----:B------:R-:W-:Y:S02]  /*1000*/  LEA R76, R32, UR5, 0x1 ;  /* 0x00000005204c7c11 */ /* 0x000fe4000f8e08ff */
[C---:B------:R-:W-:Y:S02]  /*1010*/  IADD3 R28, PT, PT, R85.reuse, 0x80, RZ ;  /* 0x00000080551c7810 */ /* 0x040fe40007ffe0ff */
[----:B------:R-:W-:Y:S02]  /*1020*/  LEA.HI.SX32 R2, R2, R85, 0x1b ;  /* 0x0000005502027211 */ /* 0x000fe400078fdaff */
[----:B------:R-:W-:-:S02]  /*1030*/  IADD3 R32, PT, PT, R85, 0xa0, RZ ;  /* 0x000000a055207810 */ /* 0x000fc40007ffe0ff */
[C---:B------:R-:W-:Y:S02]  /*1040*/  IADD3 R34, PT, PT, R85.reuse, 0xc0, RZ ;  /* 0x000000c055227810 */ /* 0x040fe40007ffe0ff */
[----:B------:R-:W-:Y:S02]  /*1050*/  IADD3 R36, PT, PT, R85, 0xe0, RZ ;  /* 0x000000e055247810 */ /* 0x000fe40007ffe0ff */
[----:B------:R-:W-:Y:S02]  /*1060*/  LEA R79, R79, UR5, 0x1 ;  /* 0x000000054f4f7c11 */ /* 0x000fe4000f8e08ff */
[-C--:B------:R-:W-:Y:S02]  /*1070*/  LEA.HI.SX32 R28, R28, R85.reuse, 0x1b ;  /* 0x000000551c1c7211 */ /* 0x080fe400078fdaff */
[----:B------:R-:W-:Y:S02]  /*1080*/  LEA R84, R2, UR5, 0x1 ;  /* 0x0000000502547c11 */ /* 0x000fe4000f8e08ff */
[----:B------:R-:W-:-:S02]  /*1090*/  LEA.HI.SX32 R32, R32, R85, 0x1b ;  /* 0x0000005520207211 */ /* 0x000fc400078fdaff */
[----:B------:R-:W-:Y:S02]  /*10a0*/  SHF.L.U32 R2, R85, 0x3, RZ ;  /* 0x0000000355027819 */ /* 0x000fe400000006ff */
[-C--:B------:R-:W-:Y:S02]  /*10b0*/  LEA.HI.SX32 R34, R34, R85.reuse, 0x1b ;  /* 0x0000005522227211 */ /* 0x080fe400078fdaff */
[----:B------:R-:W-:Y:S02]  /*10c0*/  LEA.HI.SX32 R36, R36, R85, 0x1b ;  /* 0x0000005524247211 */ /* 0x000fe400078fdaff */
[----:B------:R-:W-:Y:S02]  /*10d0*/  LEA R83, R28, UR5, 0x1 ;  /* 0x000000051c537c11 */ /* 0x000fe4000f8e08ff */
[----:B------:R-:W-:Y:S02]  /*10e0*/  LEA R82, R32, UR5, 0x1 ;  /* 0x0000000520527c11 */ /* 0x000fe4000f8e08ff */
[----:B------:R-:W-:-:S02]  /*10f0*/  LEA.HI.SX32 R86, R2, R2, 0x1b ;  /* 0x0000000202567211 */ /* 0x000fc400078fdaff */
[----:B------:R-:W-:Y:S02]  /*1100*/  LEA R81, R34, UR5, 0x1 ;  /* 0x0000000522517c11 */ /* 0x000fe4000f8e08ff */
[----:B------:R-:W-:Y:S02]  /*1110*/  LEA R80, R36, UR5, 0x1 ;  /* 0x0000000524507c11 */ /* 0x000fe4000f8e08ff */
[----:B------:R-:W-:Y:S02]  /*1120*/  LEA R86, R86, UR5, 0x1 ;  /* 0x0000000556567c11 */ /* 0x000fe4000f8e08ff */
[----:B------:R-:W-:Y:S02]  /*1130*/  ISETP.NE.AND P6, PT, R96, RZ, PT ;  /* 0x000000ff6000720c */ /* 0x000fe40003fc5270 */
[----:B------:R-:W-:Y:S02]  /*1140*/  PRMT R32, RZ, 0x7610, R32 ;  /* 0x00007610ff207816 */ /* 0x000fe40000000020 */
        /* <DEDUP_REMOVED lines=47> */
[----:B------:R-:W4:Y:S04]  /*1440*/  LDS.U16 R35, [R86+0x8] ;  /* 0x0000080056237984 */ /* 0x000f280000000400 */
[----:B------:R-:W-:Y:S04]  /*1450*/  LDS.U16 R36, [R86+0xa] ;  /* 0x00000a0056247984 */ /* 0x000fe80000000400 */
[----:B------:R-:W4:Y:S04]  /*1460*/  LDS.U16 R37, [R86+0xc] ;  /* 0x00000c0056257984 */ /* 0x000f280000000400 */
[----:B------:R-:W4:Y:S01]  /*1470*/  LDS.U16 R87, [R86+0xe] ;  /* 0x00000e0056577984 */ /* 0x000f220000000400 */
[----:B------:R-:W-:Y:S01]  /*1480*/  BAR.SYNC.DEFER_BLOCKING 0x0 ;  /* 0x0000000000007b1d */ /* 0x000fe20000010000 */
[----:B0-----:R-:W-:-:S05]  /*1490*/  PRMT R89, RZ, 0x7610, R89 ;  /* 0x00007610ff597816 */ /* 0x001fca0000000059 */
        /* <DEDUP_REMOVED lines=9> */
[----:B-1----:R-:W-:-:S05]  /*1530*/  HADD2.F32 R29, -RZ, R29.H0_H0 ;  /* 0x2000001dff1d7230 */ /* 0x002fca0000004100 */
[----:B-----5:R-:W-:-:S05]  /*1540*/  FADD.FTZ R94, R29, R38 ;  /* 0x000000261d5e7221 */ /* 0x020fca0000010000 */
[----:B------:R-:W-:Y:S01]  /*1550*/  FSETP.GTU.FTZ.AND P5, PT, R94, 20, PT ;  /* 0x41a000005e00780b */ /* 0x000fe20003fbc000 */
[----:B--2---:R-:W-:Y:S02]  /*1560*/  HADD2.F32 R99, -RZ, R32.H0_H0 ;  /* 0x20000020ff637230 */ /* 0x004fe40000004100 */
[----:B---3--:R-:W-:Y:S02]  /*1570*/  HADD2.F32 R33, -RZ, R33.H0_H0 ;  /* 0x20000021ff217230 */ /* 0x008fe40000004100 */
[----:B----4-:R-:W-:Y:S02]  /*1580*/  HADD2.F32 R31, -RZ, R34.H0_H0 ;  /* 0x20000022ff1f7230 */ /* 0x010fe40000004100 */
[----:B------:R-:W-:Y:S02]  /*1590*/  HADD2.F32 R35, -RZ, R35.H0_H0 ;  /* 0x20000023ff237230 */ /* 0x000fe40000004100 */
[----:B------:R-:W-:Y:S01]  /*15a0*/  HADD2.F32 R37, -RZ, R37.H0_H0 ;  /* 0x20000025ff257230 */ /* 0x000fe20000004100 */
[----:B------:R-:W-:Y:S01]  /*15b0*/  BSSY.RECONVERGENT B0, `(.L_x_8782) ;  /* 0x0000032000007945 */ /* 0x000fe20003800200 */
[----:B------:R-:W-:Y:S04]  /*15c0*/  STS.U16 [R79], R88 ;  /* 0x000000584f007388 */ /* 0x000fe80000000400 */
[----:B------:R0:W-:Y:S04]  /*15d0*/  STS.U16 [R78+0x40], R91 ;  /* 0x0000405b4e007388 */ /* 0x0001e80000000400 */
[----:B------:R1:W-:Y:S04]  /*15e0*/  STS.U16 [R76+0x80], R93 ;  /* 0x0000805d4c007388 */ /* 0x0003e80000000400 */
[----:B------:R-:W-:Y:S01]  /*15f0*/  STS.U16 [R84+0xc0], R95 ;  /* 0x0000c05f54007388 */ /* 0x000fe20000000400 */
[----:B0-----:R-:W-:-:S03]  /*1600*/  HADD2.F32 R91, -RZ, R36.H0_H0 ;  /* 0x20000024ff5b7230 */ /* 0x001fc60000004100 */
[----:B------:R0:W-:Y:S01]  /*1610*/  STS.U16 [R83+0x100], R90 ;  /* 0x0001005a53007388 */ /* 0x0001e20000000400 */
[----:B-1----:R-:W-:-:S03]  /*1620*/  HADD2.F32 R93, -RZ, R87.H0_H0 ;  /* 0x20000057ff5d7230 */ /* 0x002fc60000004100 */
[----:B------:R-:W-:Y:S04]  /*1630*/  STS.U16 [R82+0x140], R97 ;  /* 0x0001406152007388 */ /* 0x000fe80000000400 */
[----:B------:R1:W-:Y:S04]  /*1640*/  STS.U16 [R81+0x180], R92 ;  /* 0x0001805c51007388 */ /* 0x0003e80000000400 */
[----:B------:R2:W-:Y:S01]  /*1650*/  STS.U16 [R80+0x1c0], R89 ;  /* 0x0001c05950007388 */ /* 0x0005e20000000400 */
[--C-:B------:R-:W-:Y:S01]  /*1660*/  FADD.FTZ R87, R99, R38.reuse ;  /* 0x0000002663577221 */ /* 0x100fe20000010000 */
[--C-:B------:R-:W-:Y:S01]  /*1670*/  FADD.FTZ R88, R33, R38.reuse ;  /* 0x0000002621587221 */ /* 0x100fe20000010000 */
[--C-:B0-----:R-:W-:Y:S01]  /*1680*/  FADD.FTZ R90, R35, R38.reuse ;  /* 0x00000026235a7221 */ /* 0x101fe20000010000 */
[--C-:B------:R-:W-:Y:S01]  /*1690*/  FADD.FTZ R91, R91, R38.reuse ;  /* 0x000000265b5b7221 */ /* 0x100fe20000010000 */
[--C-:B------:R-:W-:Y:S01]  /*16a0*/  FADD.FTZ R93, R93, R38.reuse ;  /* 0x000000265d5d7221 */ /* 0x100fe20000010000 */
[--C-:B-1----:R-:W-:Y:S01]  /*16b0*/  FADD.FTZ R92, R37, R38.reuse ;  /* 0x00000026255c7221 */ /* 0x102fe20000010000 */
[----:B--2---:R-:W-:Y:S01]  /*16c0*/  FADD.FTZ R89, R31, R38 ;  /* 0x000000261f597221 */ /* 0x004fe20000010000 */
[----:B------:R-:W-:Y:S01]  /*16d0*/  NOP ;  /* 0x0000000000007918 */ /* 0x000fe20000000000 */
[----:B------:R-:W-:Y:S05]  /*16e0*/  @P5 BRA `(.L_x_8783) ;  /* 0x0000000000785947 */ /* 0x000fea0003800000 */
        /* <DEDUP_REMOVED lines=30> */
.L_x_8783:
[----:B------:R-:W-:Y:S05]  /*18d0*/  BSYNC.RECONVERGENT B0 ;  /* 0x0000000000007941 */ /* 0x000fea0003800200 */
.L_x_8782:
[----:B------:R-:W-:Y:S01]  /*18e0*/  FSETP.GTU.FTZ.AND P5, PT, R87, 20, PT ;  /* 0x41a000005700780b */ /* 0x000fe20003fbc000 */
[----:B------:R-:W-:-:S12]  /*18f0*/  BSSY.RECONVERGENT B0, `(.L_x_8784) ;  /* 0x0000020000007945 */ /* 0x000fd80003800200 */
        /* <DEDUP_REMOVED lines=31> */
.L_x_8785:
[----:B------:R-:W-:Y:S05]  /*1af0*/  BSYNC.RECONVERGENT B0 ;  /* 0x0000000000007941 */ /* 0x000fea0003800200 */
.L_x_8784:
        /* <DEDUP_REMOVED lines=33> */
.L_x_8787:
[----:B------:R-:W-:Y:S05]  /*1d10*/  BSYNC.RECONVERGENT B0 ;  /* 0x0000000000007941 */ /* 0x000fea0003800200 */
.L_x_8786:
        /* <DEDUP_REMOVED lines=33> */
.L_x_8789:
[----:B------:R-:W-:Y:S05]  /*1f30*/  BSYNC.RECONVERGENT B0 ;  /* 0x0000000000007941 */ /* 0x000fea0003800200 */
.L_x_8788:
        /* <DEDUP_REMOVED lines=33> */
.L_x_8791:
[----:B------:R-:W-:Y:S05]  /*2150*/  BSYNC.RECONVERGENT B0 ;  /* 0x0000000000007941 */ /* 0x000fea0003800200 */
.L_x_8790:
        /* <DEDUP_REMOVED lines=33> */
.L_x_8793:
[----:B------:R-:W-:Y:S05]  /*2370*/  BSYNC.RECONVERGENT B0 ;  /* 0x0000000000007941 */ /* 0x000fea0003800200 */
.L_x_8792:
        /* <DEDUP_REMOVED lines=33> */
.L_x_8795:
[----:B------:R-:W-:Y:S05]  /*2590*/  BSYNC.RECONVERGENT B0 ;  /* 0x0000000000007941 */ /* 0x000fea0003800200 */
.L_x_8794:
        /* <DEDUP_REMOVED lines=33> */
.L_x_8797:
[----:B------:R-:W-:Y:S05]  /*27b0*/  BSYNC.RECONVERGENT B0 ;  /* 0x0000000000007941 */ /* 0x000fea0003800200 */
.L_x_8796:
[----:B------:R-:W0:Y:S01]  /*27c0*/  LDCU.64 UR6, c[0x0][0x488] ;  /* 0x00009100ff0677ac */ /* 0x000e220008000a00 */
[----:B------:R-:W1:Y:S01]  /*27d0*/  LDS.U16 R29, [R86+0x8] ;  /* 0x00000800561d7984 */ /* 0x000e620000000400 */
[----:B------:R-:W-:Y:S01]  /*27e0*/  P2R R103, PR, RZ, 0x10 ;  /* 0x00000010ff677803 */ /* 0x000fe20000000000 */
[----:B------:R-:W2:Y:S01]  /*27f0*/  LDC.64 R134, c[0x0][0x508] ;  /* 0x00014200ff867b82 */ /* 0x000ea20000000a00 */
[----:B------:R-:W-:Y:S01]  /*2800*/  ISETP.NE.AND P4, PT, R96, RZ, PT ;  /* 0x000000ff6000720c */ /* 0x000fe20003f85270 */
[----:B------:R-:W3:Y:S01]  /*2810*/  LDS.U16 R34, [R86+0xa] ;  /* 0x00000a0056227984 */ /* 0x000ee20000000400 */
[----:B------:R-:W-:Y:S01]  /*2820*/  ISETP.NE.AND P6, PT, R100, RZ, PT ;  /* 0x000000ff6400720c */ /* 0x000fe20003fc5270 */
[----:B------:R-:W4:Y:S01]  /*2830*/  LDCU.64 UR8, c[0x0][0x558] ;  /* 0x0000ab00ff0877ac */ /* 0x000f220008000a00 */
[----:B------:R-:W-:Y:S01]  /*2840*/  PRMT R37, RZ, 0x7610, R37 ;  /* 0x00007610ff257816 */ /* 0x000fe20000000025 */
        /* <DEDUP_REMOVED lines=45> */
[----:B------:R-:W-:Y:S04]  /*2b20*/  STS.U16 [R81+0x180], R102 ;  /* 0x0001806651007388 */ /* 0x000fe80000000400 */
[----:B------:R1:W-:Y:S01]  /*2b30*/  STS.U16 [R80+0x1c0], R101 ;  /* 0x0001c06550007388 */ /* 0x0003e20000000400 */
[----:B------:R-:W-:-:S03]  /*2b40*/  NOP ;  /* 0x0000000000007918 */ /* 0x000fc60000000000 */
[----:B------:R-:W-:Y:S04]  /*2b50*/  LDS.U16 R30, [R86] ;  /* 0x00000000561e7984 */ /* 0x000fe80000000400 */
[----:B------:R-:W2:Y:S04]  /*2b60*/  LDS.U16 R31, [R86+0x2] ;  /* 0x00000200561f7984 */ /* 0x000ea80000000400 */
[----:B------:R-:W3:Y:S04]  /*2b70*/  LDS.U16 R37, [R86+0x4] ;  /* 0x0000040056257984 */ /* 0x000ee80000000400 */
[----:B------:R-:W4:Y:S04]  /*2b80*/  LDS.U16 R95, [R86+0x6] ;  /* 0x00000600565f7984 */ /* 0x000f280000000400 */
[----:B------:R-:W-:Y:S04]  /*2b90*/  LDS.U16 R96, [R86+0x8] ;  /* 0x0000080056607984 */ /* 0x000fe80000000400 */
[----:B------:R-:W5:Y:S04]  /*2ba0*/  LDS.U16 R97, [R86+0xa] ;  /* 0x00000a0056617984 */ /* 0x000f680000000400 */
[----:B------:R-:W0:Y:S04]  /*2bb0*/  LDS.U16 R98, [R86+0xc] ;  /* 0x00000c0056627984 */ /* 0x000e280000000400 */
[----:B------:R-:W0:Y:S01]  /*2bc0*/  LDS.U16 R99, [R86+0xe] ;  /* 0x00000e0056637984 */ /* 0x000e220000000400 */
[----:B------:R-:W-:Y:S01]  /*2bd0*/  BAR.SYNC.DEFER_BLOCKING 0x0 ;  /* 0x0000000000007b1d */ /* 0x000fe20000010000 */
[----:B-1----:R-:W-:-:S02]  /*2be0*/  PRMT R101, RZ, 0x7610, R101 ;  /* 0x00007610ff657816 */ /* 0x002fc40000000065 */
        /* <DEDUP_REMOVED lines=15> */
[----:B------:R-:W-:Y:S01]  /*2ce0*/  FMUL.FTZ R30, R106, -1.4426950216293334961 ;  /* 0xbfb8aa3b6a1e7820 */ /* 0x000fe20000410000 */
[----:B---3--:R-:W-:Y:S02]  /*2cf0*/  HADD2.F32 R111, -RZ, R37.H0_H0 ;  /* 0x20000025ff6f7230 */ /* 0x008fe40000004100 */
[----:B------:R-:W-:Y:S08]  /*2d00*/  MUFU.EX2 R37, R31 ;  /* 0x0000001f00257308 */ /* 0x000ff00000000800 */
[----:B------:R-:W2:Y:S01]  /*2d10*/  MUFU.EX2 R108, R30 ;  /* 0x0000001e006c7308 */ /* 0x000ea20000000800 */
[----:B----4-:R-:W-:-:S02]  /*2d20*/  HADD2.F32 R113, -RZ, R95.H0_H0 ;  /* 0x2000005fff717230 */ /* 0x010fc40000004100 */
[----:B------:R-:W-:Y:S01]  /*2d30*/  FMUL.FTZ R95, R111, -1.4426950216293334961 ;  /* 0xbfb8aa3b6f5f7820 */ /* 0x000fe20000410000 */
[----:B-----5:R-:W-:Y:S02]  /*2d40*/  HADD2.F32 R116, -RZ, R97.H0_H0 ;  /* 0x20000061ff747230 */ /* 0x020fe40000004100 */
[----:B-1----:R-:W-:Y:S01]  /*2d50*/  FMUL.FTZ R32, R113, -1.4426950216293334961 ;  /* 0xbfb8aa3b71207820 */ /* 0x002fe20000410000 */
[----:B------:R-:W-:Y:S01]  /*2d60*/  HADD2.F32 R114, -RZ, R96.H0_H0 ;  /* 0x20000060ff727230 */ /* 0x000fe20000004100 */
[----:B------:R1:W-:Y:S01]  /*2d70*/  MUFU.EX2 R112, R95 ;  /* 0x0000005f00707308 */ /* 0x0003e20000000800 */
[----:B0-----:R-:W-:-:S03]  /*2d80*/  HADD2.F32 R118, -RZ, R98.H0_H0 ;  /* 0x20000062ff767230 */ /* 0x001fc60000004100 */
[----:B------:R-:W-:Y:S01]  /*2d90*/  FMUL.FTZ R33, R114, -1.4426950216293334961 ;  /* 0xbfb8aa3b72217820 */ /* 0x000fe20000410000 */
[----:B--2---:R-:W-:-:S03]  /*2da0*/  FADD.FTZ R108, R108, 1 ;  /* 0x3f8000006c6c7421 */ /* 0x004fc60000010000 */
[----:B------:R0:W2:Y:S01]  /*2db0*/  MUFU.EX2 R96, R32 ;  /* 0x0000002000607308 */ /* 0x0000a20000000800 */
[----:B-1----:R-:W-:-:S07]  /*2dc0*/  FADD.FTZ R95, R37, 1 ;  /* 0x3f800000255f7421 */ /* 0x002fce0000010000 */
[----:B------:R-:W-:Y:S01]  /*2dd0*/  MUFU.RCP R97, R108 ;  /* 0x0000006c00617308 */ /* 0x000fe20000001000 */
[----:B0-----:R-:W-:-:S07]  /*2de0*/  FMUL.FTZ R32, R116, -1.4426950216293334961 ;  /* 0xbfb8aa3b74207820 */ /* 0x001fce0000410000 */
[----:B------:R-:W-:Y:S01]  /*2df0*/  MUFU.EX2 R98, R32 ;  /* 0x0000002000627308 */ /* 0x000fe20000000800 */
[----:B------:R-:W-:-:S07]  /*2e00*/  HADD2.F32 R121, -RZ, R99.H0_H0 ;  /* 0x20000063ff797230 */ /* 0x000fce0000004100 */
[----:B------:R-:W0:Y:S01]  /*2e10*/  MUFU.EX2 R115, R33 ;  /* 0x0000002100737308 */ /* 0x000e220000000800 */
[----:B------:R-:W-:Y:S01]  /*2e20*/  FMUL.FTZ R99, R118, -1.4426950216293334961 ;  /* 0xbfb8aa3b76637820 */ /* 0x000fe20000410000 */
[----:B--2---:R-:W-:Y:S01]  /*2e30*/  FADD.FTZ R96, R96, 1 ;  /* 0x3f80000060607421 */ /* 0x004fe20000010000 */
[----:B------:R-:W-:Y:S02]  /*2e40*/  HADD2.F32 R0, -RZ, R0.H0_H0 ;  /* 0x20000000ff007230 */ /* 0x000fe40000004100 */
[----:B------:R-:W-:Y:S01]  /*2e50*/  FADD.FTZ R112, R112, 1 ;  /* 0x3f80000070707421 */ /* 0x000fe20000010000 */
[----:B------:R-:W-:Y:S02]  /*2e60*/  HADD2.F32 R25, -RZ, R25.H0_H0 ;  /* 0x20000019ff197230 */ /* 0x000fe40000004100 */
[----:B0-----:R-:W-:-:S03]  /*2e70*/  FADD.FTZ R115, R115, 1 ;  /* 0x3f80000073737421 */ /* 0x001fc60000010000 */
[----:B------:R-:W-:Y:S01]  /*2e80*/  MUFU.RCP R112, R112 ;  /* 0x0000007000707308 */ /* 0x000fe20000001000 */
[----:B------:R-:W-:-:S07]  /*2e90*/  FADD.FTZ R108, R98, 1 ;  /* 0x3f800000626c7421 */ /* 0x000fce0000010000 */
[----:B------:R-:W-:Y:S08]  /*2ea0*/  MUFU.RCP R115, R115 ;  /* 0x0000007300737308 */ /* 0x000ff00000001000 */
[----:B------:R-:W-:Y:S01]  /*2eb0*/  MUFU.RCP R117, R108 ;  /* 0x0000006c00757308 */ /* 0x000fe20000001000 */
[----:B------:R-:W-:Y:S01]  /*2ec0*/  HADD2.F32 R36, -RZ, R36.H0_H0 ;  /* 0x20000024ff247230 */ /* 0x000fe20000004100 */
[----:B------:R-:W-:Y:S01]  /*2ed0*/  ISETP.NE.AND P0, PT, R14, RZ, PT ;  /* 0x000000ff0e00720c */ /* 0x000fe20003f05270 */
[----:B------:R-:W-:Y:S04]  /*2ee0*/  STS.U16 [R79], R104 ;  /* 0x000000684f007388 */ /* 0x000fe80000000400 */
[----:B------:R-:W-:Y:S04]  /*2ef0*/  STS.U16 [R78+0x40], R101 ;  /* 0x000040654e007388 */ /* 0x000fe80000000400 */
[----:B------:R0:W-:Y:S04]  /*2f00*/  STS.U16 [R76+0x80], R103 ;  /* 0x000080674c007388 */ /* 0x0001e80000000400 */
[----:B------:R-:W-:Y:S04]  /*2f10*/  STS.U16 [R84+0xc0], R105 ;  /* 0x0000c06954007388 */ /* 0x000fe80000000400 */
[----:B------:R1:W-:Y:S04]  /*2f20*/  STS.U16 [R83+0x100], R100 ;  /* 0x0001006453007388 */ /* 0x0003e80000000400 */
[----:B------:R-:W-:Y:S04]  /*2f30*/  STS.U16 [R82+0x140], R107 ;  /* 0x0001406b52007388 */ /* 0x000fe80000000400 */
[----:B------:R-:W-:Y:S04]  /*2f40*/  STS.U16 [R81+0x180], R102 ;  /* 0x0001806651007388 */ /* 0x000fe80000000400 */
[----:B------:R-:W-:Y:S01]  /*2f50*/  STS.U16 [R80+0x1c0], R109 ;  /* 0x0001c06d50007388 */ /* 0x000fe20000000400 */
[----:B------:R-:W-:-:S03]  /*2f60*/  NOP ;  /* 0x0000000000007918 */ /* 0x000fc60000000000 */
[----:B------:R-:W2:Y:S04]  /*2f70*/  LDS.U16 R31, [R86+0x2] ;  /* 0x00000200561f7984 */ /* 0x000ea80000000400 */
[----:B------:R-:W3:Y:S04]  /*2f80*/  LDS.U16 R30, [R86] ;  /* 0x00000000561e7984 */ /* 0x000ee80000000400 */
[----:B------:R-:W4:Y:S04]  /*2f90*/  LDS.U16 R37, [R86+0x8] ;  /* 0x0000080056257984 */ /* 0x000f280000000400 */
[----:B------:R-:W5:Y:S01]  /*2fa0*/  LDS.U16 R32, [R86+0x4] ;  /* 0x0000040056207984 */ /* 0x000f620000000400 */
[----:B0-----:R0:W3:Y:S03]  /*2fb0*/  MUFU.RCP R103, R95 ;  /* 0x0000005f00677308 */ /* 0x0010e60000001000 */
[----:B------:R-:W5:Y:S01]  /*2fc0*/  LDS.U16 R33, [R86+0x6] ;  /* 0x0000060056217984 */ /* 0x000f620000000400 */
[----:B------:R-:W-:-:S03]  /*2fd0*/  FMUL.FTZ R101, R121, -1.4426950216293334961 ;  /* 0xbfb8aa3b79657820 */ /* 0x000fc60000410000 */
[----:B0-----:R-:W0:Y:S01]  /*2fe0*/  LDS.U16 R95, [R86+0xa] ;  /* 0x00000a00565f7984 */ /* 0x001e220000000400 */
[----:B-1----:R3:W1:Y:S08]  /*2ff0*/  MUFU.EX2 R100, R99 ;  /* 0x0000006300647308 */ /* 0x0026700000000800 */
[----:B------:R1:W4:Y:S01]  /*3000*/  MUFU.EX2 R104, R101 ;  /* 0x0000006500687308 */ /* 0x0003220000000800 */
[----:B--2---:R-:W-:-:S02]  /*3010*/  HADD2.F32 R105, -RZ, R31.H0_H0 ;  /* 0x2000001fff697230 */ /* 0x004fc40000004100 */
[----:B------:R-:W-:Y:S01]  /*3020*/  FADD.FTZ R31, -R97, 1 ;  /* 0x3f800000611f7421 */ /* 0x000fe20000010100 */
[----:B---3--:R-:W-:Y:S02]  /*3030*/  HADD2.F32 R99, -RZ, R30.H0_H0 ;  /* 0x2000001eff637230 */ /* 0x008fe40000004100 */
[----:B------:R-:W2:Y:S01]  /*3040*/  LDS.U16 R30, [R86+0xc] ;  /* 0x00000c00561e7984 */ /* 0x000ea20000000400 */
[----:B-1----:R-:W-:-:S03]  /*3050*/  FFMA.FTZ R101, R106, R31, 1 ;  /* 0x3f8000006a657423 */ /* 0x002fc6000001001f */
[----:B------:R-:W1:Y:S01]  /*3060*/  LDS.U16 R31, [R86+0xe] ;  /* 0x00000e00561f7984 */ /* 0x000e620000000400 */
[----:B------:R3:W2:Y:S01]  /*3070*/  MUFU.RCP R102, R96 ;  /* 0x0000006000667308 */ /* 0x0006a20000001000 */
[----:B------:R-:W-:Y:S01]  /*3080*/  FADD.FTZ R107, -R103, 1 ;  /* 0x3f800000676b7421 */ /* 0x000fe20000010100 */
[----:B------:R-:W-:Y:S01]  /*3090*/  FMUL.FTZ R98, R25, R105 ;  /* 0x0000006919627220 */ /* 0x000fe20000410000 */
[----:B---3--:R-:W-:-:S04]  /*30a0*/  FMUL.FTZ R96, R0, R99 ;  /* 0x0000006300607220 */ /* 0x008fc80000410000 */
[----:B------:R-:W-:Y:S01]  /*30b0*/  FMUL.FTZ R96, R97, R96 ;  /* 0x0000006061607220 */ /* 0x000fe20000410000 */
[----:B------:R-:W-:Y:S01]  /*30c0*/  FFMA.FTZ R107, R110, R107, 1 ;  /* 0x3f8000006e6b7423 */ /* 0x000fe2000001006b */
[----:B------:R-:W-:Y:S02]  /*30d0*/  FMUL.FTZ R98, R103, R98 ;  /* 0x0000006267627220 */ /* 0x000fe40000410000 */
[----:B------:R-:W-:Y:S01]  /*30e0*/  FMUL.FTZ R96, R96, R101 ;  /* 0x0000006560607220 */ /* 0x000fe20000410000 */
[----:B----4-:R-:W-:Y:S02]  /*30f0*/  HADD2.F32 R101, -RZ, R37.H0_H0 ;  /* 0x20000025ff657230 */ /* 0x010fe40000004100 */
[----:B------:R-:W-:Y:S01]  /*3100*/  FMUL.FTZ R107, R98, R107 ;  /* 0x0000006b626b7220 */ /* 0x000fe20000410000 */
[----:B------:R-:W-:Y:S02]  /*3110*/  HADD2.F32 R98, -RZ, R26.H0_H0 ;  /* 0x2000001aff627230 */ /* 0x000fe40000004100 */
[----:B------:R-:W-:Y:S01]  /*3120*/  FADD.FTZ R119, R100, 1 ;  /* 0x3f80000064777421 */ /* 0x000fe20000010000 */
[----:B------:R-:W-:Y:S01]  /*3130*/  FADD.FTZ R122, R104, 1 ;  /* 0x3f800000687a7421 */ /* 0x000fe20000010000 */
[----:B-----5:R-:W-:-:S02]  /*3140*/  HADD2.F32 R32, -RZ, R32.H0_H0 ;  /* 0x20000020ff207230 */ /* 0x020fc40000004100 */
[----:B------:R-:W-:Y:S01]  /*3150*/  FADD.FTZ R109, -R115, 1 ;  /* 0x3f800000736d7421 */ /* 0x000fe20000010100 */
[----:B------:R-:W-:Y:S01]  /*3160*/  FMUL.FTZ R108, R29, R101 ;  /* 0x000000651d6c7220 */ /* 0x000fe20000410000 */
[----:B------:R-:W-:Y:S02]  /*3170*/  HADD2.F32 R100, -RZ, R27.H0_H0 ;  /* 0x2000001bff647230 */ /* 0x000fe40000004100 */
[----:B------:R-:W-:Y:S01]  /*3180*/  FADD.FTZ R26, -R112, 1 ;  /* 0x3f800000701a7421 */ /* 0x000fe20000010100 */
[----:B------:R-:W-:Y:S01]  /*3190*/  FFMA.FTZ R109, R114, R109, 1 ;  /* 0x3f800000726d7423 */ /* 0x000fe2000001006d */
[----:B------:R-:W-:Y:S01]  /*31a0*/  FMUL.FTZ R108, R115, R108 ;  /* 0x0000006c736c7220 */ /* 0x000fe20000410000 */
[----:B------:R-:W-:Y:S01]  /*31b0*/  FMUL.FTZ R27, R98, R32 ;  /* 0x00000020621b7220 */ /* 0x000fe20000410000 */
[----:B------:R-:W3:Y:S01]  /*31c0*/  MUFU.RCP R119, R119 ;  /* 0x0000007700777308 */ /* 0x000ee20000001000 */
[----:B------:R-:W-:Y:S02]  /*31d0*/  HADD2.F32 R33, -RZ, R33.H0_H0 ;  /* 0x20000021ff217230 */ /* 0x000fe40000004100 */
[----:B------:R-:W-:Y:S01]  /*31e0*/  FMUL.FTZ R108, R108, R109 ;  /* 0x0000006d6c6c7220 */ /* 0x000fe20000410000 */
[----:B------:R-:W-:Y:S01]  /*31f0*/  FFMA.FTZ R26, R111, R26, 1 ;  /* 0x3f8000006f1a7423 */ /* 0x000fe2000001001a */
[----:B------:R-:W-:Y:S01]  /*3200*/  FMUL.FTZ R27, R112, R27 ;  /* 0x0000001b701b7220 */ /* 0x000fe20000410000 */
[----:B0-----:R-:W-:-:S02]  /*3210*/  HADD2.F32 R109, -RZ, R95.H0_H0 ;  /* 0x2000005fff6d7230 */ /* 0x001fc40000004100 */
[----:B------:R-:W0:Y:S01]  /*3220*/  MUFU.RCP R122, R122 ;  /* 0x0000007a007a7308 */ /* 0x000e220000001000 */
[----:B------:R-:W-:Y:S01]  /*3230*/  FMUL.FTZ R26, R27, R26 ;  /* 0x0000001a1b1a7220 */ /* 0x000fe20000410000 */
[----:B--2---:R-:W-:Y:S02]  /*3240*/  HADD2.F32 R120, -RZ, R30.H0_H0 ;  /* 0x2000001eff787230 */ /* 0x004fe40000004100 */
        /* <DEDUP_REMOVED lines=8> */
[----:B-1----:R-:W-:-:S02]  /*32d0*/  HADD2.F32 R31, -RZ, R31.H0_H0 ;  /* 0x2000001fff1f7230 */ /* 0x002fc40000004100 */
[----:B------:R-:W-:Y:S01]  /*32e0*/  FMUL.FTZ R37, R37, R104 ;  /* 0x0000006825257220 */ /* 0x000fe20000410000 */
[----:B---3--:R-:W-:Y:S01]  /*32f0*/  FADD.FTZ R95, -R119, 1 ;  /* 0x3f800000775f7421 */ /* 0x008fe20000010100 */
[----:B------:R-:W-:Y:S01]  /*3300*/  FMUL.FTZ R27, R30, R27 ;  /* 0x0000001b1e1b7220 */ /* 0x000fe20000410000 */
[----:B------:R-:W-:Y:S01]  /*3310*/  FMUL.FTZ R104, R35, R120 ;  /* 0x0000007823687220 */ /* 0x000fe20000410000 */
[----:B------:R-:W-:Y:S01]  /*3320*/  FMUL.FTZ R123, R36, R31 ;  /* 0x0000001f247b7220 */ /* 0x000fe20000410000 */
[----:B0-----:R-:W-:Y:S01]  /*3330*/  FADD.FTZ R30, -R122, 1 ;  /* 0x3f8000007a1e7421 */ /* 0x001fe20000010100 */
[----:B------:R-:W-:Y:S01]  /*3340*/  FFMA.FTZ R95, R118, R95, 1 ;  /* 0x3f800000765f7423 */ /* 0x000fe2000001005f */
[----:B------:R-:W-:Y:S01]  /*3350*/  FMUL.FTZ R104, R119, R104 ;  /* 0x0000006877687220 */ /* 0x000fe20000410000 */
[----:B------:R-:W-:Y:S01]  /*3360*/  FMUL.FTZ R123, R122, R123 ;  /* 0x0000007b7a7b7220 */ /* 0x000fe20000410000 */
[----:B------:R-:W-:Y:S02]  /*3370*/  FFMA.FTZ R30, R121, R30, 1 ;  /* 0x3f800000791e7423 */ /* 0x000fe4000001001e */
[----:B------:R-:W-:-:S02]  /*3380*/  FMUL.FTZ R95, R104, R95 ;  /* 0x0000005f685f7220 */ /* 0x000fc40000410000 */
        /* <DEDUP_REMOVED lines=33> */
[----:B-1----:R-:W-:Y:S01]  /*35a0*/  IMAD R30, R39, UR7, R27 ;  /* 0x00000007271e7c24 */ /* 0x002fe2000f8e021b */
        /* <DEDUP_REMOVED lines=59> */
[C---:B------:R-:W-:Y:S01]  /*3960*/  PRMT R30, R31.reuse, 0x7610, R30 ;  /* 0x000076101f1e7816 */ /* 0x040fe2000000001e */
[----:B------:R-:W-:Y:S01]  /*3970*/  STS.U16 [R86], R97 ;  /* 0x0000006156007388 */ /* 0x000fe20000000400 */
[----:B------:R-:W-:-:S03]  /*3980*/  PRMT R34, R31, 0x7632, R34 ;  /* 0x000076321f227816 */ /* 0x000fc60000000022 */
[----:B------:R-:W-:Y:S04]  /*3990*/  STS.U16 [R86+0x2], R25 ;  /* 0x0000021956007388 */ /* 0x000fe80000000400 */
[----:B------:R-:W-:Y:S04]  /*39a0*/  STS.U16 [R86+0x4], R32 ;  /* 0x0000042056007388 */ /* 0x000fe80000000400 */
[----:B------:R-:W-:Y:S04]  /*39b0*/  STS.U16 [R86+0x6], R27 ;  /* 0x0000061b56007388 */ /* 0x000fe80000000400 */
[----:B------:R1:W-:Y:S04]  /*39c0*/  STS.U16 [R86+0x8], R26 ;  /* 0x0000081a56007388 */ /* 0x0003e80000000400 */
[----:B------:R2:W-:Y:S04]  /*39d0*/  STS.U16 [R86+0xa], R28 ;  /* 0x00000a1c56007388 */ /* 0x0005e80000000400 */
[----:B------:R-:W-:Y:S01]  /*39e0*/  STS.U16 [R86+0xc], R30 ;  /* 0x00000c1e56007388 */ /* 0x000fe20000000400 */
[----:B-1----:R-:W-:-:S03]  /*39f0*/  IMAD.WIDE.U32 R26, R110, UR18, R6 ;  /* 0x000000126e1a7c25 */ /* 0x002fc6000f8e0006 */
[----:B------:R-:W-:Y:S01]  /*3a00*/  STS.U16 [R86+0xe], R34 ;  /* 0x00000e2256007388 */ /* 0x000fe20000000400 */
[----:B------:R-:W-:-:S03]  /*3a10*/  NOP ;  /* 0x0000000000007918 */ /* 0x000fc60000000000 */
[----:B------:R-:W-:Y:S01]  /*3a20*/  LDS.U16 R25, [R79] ;  /* 0x000000004f197984 */ /* 0x000fe20000000400 */
[----:B------:R-:W-:-:S03]  /*3a30*/  IMAD R27, R111, UR18, R27 ;  /* 0x000000126f1b7c24 */ /* 0x000fc6000f8e021b */
[----:B------:R-:W-:Y:S01]  /*3a40*/  LDS.U16 R29, [R78+0x40] ;  /* 0x000040004e1d7984 */ /* 0x000fe20000000400 */
        /* <DEDUP_REMOVED lines=31> */
.L_x_8798:
        /* <DEDUP_REMOVED lines=66> */
.L_x_8821:
        /* <DEDUP_REMOVED lines=12> */
[----:B------:R-:W-:-:S02]  /*4120*/  CS2R R140, SRZ ;  /* 0x00000000008c7805 */ /* 0x000fc4000001ff00 */
[----:B------:R-:W-:Y:S02]  /*4130*/  MOV R35, R47 ;  /* 0x0000002f00237202 */ /* 0x000fe40000000f00 */
[----:B------:R-:W-:Y:S01]  /*4140*/  ISETP.GE.AND P0, PT, R68, R77, PT ;  /* 0x0000004d4400720c */ /* 0x000fe20003f06270 */
        /* <DEDUP_REMOVED lines=18> */
[----:B------:R-:W-:-:S03]  /*4270*/  MOV R3, R49 ;  /* 0x0000003100037202 */ /* 0x000fc60000000f00 */
        /* <DEDUP_REMOVED lines=35> */
[C---:B------:R-:W-:Y:S01]  /*44b0*/  FMUL.FTZ R142, R3.reuse, R94 ;  /* 0x0000005e038e7220 */ /* 0x040fe20000410000 */
[C---:B------:R-:W-:Y:S01]  /*44c0*/  FMUL.FTZ R141, R3.reuse, R87 ;  /* 0x00000057038d7220 */ /* 0x040fe20000410000 */
[C---:B------:R-:W-:Y:S01]  /*44d0*/  FMUL.FTZ R140, R3.reuse, R88 ;  /* 0x00000058038c7220 */ /* 0x040fe20000410000 */
[----:B-1----:R-:W-:-:S03]  /*44e0*/  FMUL.FTZ R110, R3, R89 ;  /* 0x00000059036e7220 */ /* 0x002fc60000410000 */
[----:B------:R-:W1:Y:S01]  /*44f0*/  MUFU.EX2 R142, R142 ;  /* 0x0000008e008e7308 */ /* 0x000e620000000800 */
[C---:B0-----:R-:W-:Y:S01]  /*4500*/  FMUL.FTZ R36, R3.reuse, R90 ;  /* 0x0000005a03247220 */ /* 0x041fe20000410000 */
[----:B------:R-:W-:Y:S01]  /*4510*/  FMUL.FTZ R37, R3, R91 ;  /* 0x0000005b03257220 */ /* 0x000fe20000410000 */
[----:B---3--:R-:W-:Y:S01]  /*4520*/  IADD3 R111, PT, PT, R173, UR4, RZ ;  /* 0x00000004ad6f7c10 */ /* 0x008fe2000fffe0ff */
[C---:B------:R-:W-:Y:S01]  /*4530*/  FMUL.FTZ R143, R3.reuse, R93 ;  /* 0x0000005d038f7220 */ /* 0x040fe20000410000 */
[----:B------:R-:W-:Y:S01]  /*4540*/  UMOV UR5, 0x400 ;  /* 0x0000040000057882 */ /* 0x000fe20000000000 */
[C---:B------:R-:W-:Y:S01]  /*4550*/  ISETP.NE.AND P3, PT, R14.reuse, RZ, PT ;  /* 0x000000ff0e00720c */ /* 0x040fe20003f65270 */
        /* <DEDUP_REMOVED lines=47> */
.L_x_8801:
[----:B------:R0:W1:Y:S02]  /*4850*/  LDS R170, [R169+0x107c] ;  /* 0x00107c00a9aa7984 */ /* 0x0000640000000800 */
.L_x_8802:
[----:B------:R-:W-:Y:S05]  /*4860*/  BSYNC.RECONVERGENT B0 ;  /* 0x0000000000007941 */ /* 0x000fea0003800200 */
.L_x_8800:
[----:B--2---:R-:W2:Y:S01]  /*4870*/  @P2 LDC R2, c[0x0][0x38c] ;  /* 0x0000e300ff022b82 */ /* 0x004ea20000000800 */
[----:B------:R-:W-:Y:S02]  /*4880*/  HFMA2 R171, -RZ, RZ, 0, 0 ;  /* 0x00000000ffab7431 */ /* 0x000fe400000001ff */
        /* <DEDUP_REMOVED lines=26> */
[----:B------:R-:W-:Y:S01]  /*4a30*/  FFMA.FTZ R2, R140, R2, R157 ;  /* 0x000000028c027223 */ /* 0x000fe2000001009d */
[----:B------:R-:W1:Y:S01]  /*4a40*/  SHFL.DOWN PT, R175, R176, 0x1, 0x1f ;  /* 0x08201f00b0af7f89 */ /* 0x000e6200000e0000 */
[----:B------:R-:W-:Y:S02]  /*4a50*/  MOV R179, R34 ;  /* 0x0000002200b37202 */ /* 0x000fe40000000f00 */
[----:B------:R-:W-:Y:S01]  /*4a60*/  FFMA.FTZ R2, R110, R2, R155 ;  /* 0x000000026e027223 */ /* 0x000fe2000001009b */
[----:B------:R-:W2:Y:S03]  /*4a70*/  SHFL.DOWN PT, R172, R34, 0x1, 0x1f ;  /* 0x08201f0022ac7f89 */ /* 0x000ea600000e0000 */
[----:B------:R-:W-:-:S04]  /*4a80*/  FFMA.FTZ R2, R36, R2, R153 ;  /* 0x0000000224027223 */ /* 0x000fc80000010099 */
[----:B------:R-:W-:-:S04]  /*4a90*/  FFMA.FTZ R2, R37, R2, R156 ;  /* 0x0000000225027223 */ /* 0x000fc8000001009c */
[----:B------:R-:W-:-:S04]  /*4aa0*/  FFMA.FTZ R2, R111, R2, R154 ;  /* 0x000000026f027223 */ /* 0x000fc8000001009a */
[----:B------:R-:W-:-:S05]  /*4ab0*/  FFMA.FTZ R35, R143, R2, R158 ;  /* 0x000000028f237223 */ /* 0x000fca000001009e */
[----:B------:R-:W3:Y:S01]  /*4ac0*/  SHFL.UP PT, R34, R35, 0x1, RZ ;  /* 0x0420000023227989 */ /* 0x000ee200000e00ff */
[----:B-1----:R-:W-:Y:S01]  /*4ad0*/  @P0 FMUL.FTZ R2, R175, R176 ;  /* 0x000000b0af020220 */ /* 0x002fe20000410000 */
[----:B--2---:R-:W-:-:S04]  /*4ae0*/  @P0 FFMA.FTZ R179, R176, R172, R179 ;  /* 0x000000acb0b30223 */ /* 0x004fc800000100b3 */
[----:B------:R-:W-:Y:S01]  /*4af0*/  @P0 MOV R176, R2 ;  /* 0x0000000200b00202 */ /* 0x000fe20000000f00 */
[----:B------:R-:W-:Y:S01]  /*4b00*/  FMUL.FTZ R2, R36, R3 ;  /* 0x0000000324027220 */ /* 0x000fe20000410000 */
[----:B------:R-:W-:Y:S01]  /*4b10*/  ISETP.GE.AND P0, PT, R85, 0x1, PT ;  /* 0x000000015500780c */ /* 0x000fe20003f06270 */
[----:B------:R-:W1:Y:S02]  /*4b20*/  SHFL.DOWN PT, R177, R179, 0x2, 0x1f ;  /* 0x08401f00b3b17f89 */ /* 0x000e6400000e0000 */
[----:B------:R-:W-:Y:S02]  /*4b30*/  FMUL.FTZ R2, R37, R2 ;  /* 0x0000000225027220 */ /* 0x000fe40000410000 */
[----:B------:R-:W2:Y:S02]  /*4b40*/  SHFL.DOWN PT, R175, R176, 0x2, 0x1f ;  /* 0x08401f00b0af7f89 */ /* 0x000ea400000e0000 */
[----:B------:R-:W-:-:S04]  /*4b50*/  FMUL.FTZ R2, R111, R2 ;  /* 0x000000026f027220 */ /* 0x000fc80000410000 */
[----:B------:R-:W-:-:S04]  /*4b60*/  FMUL.FTZ R2, R143, R2 ;  /* 0x000000028f027220 */ /* 0x000fc80000410000 */
[----:B---3--:R-:W-:Y:S01]  /*4b70*/  FFMA.FTZ R34, R2, R34, R35 ;  /* 0x0000002202227223 */ /* 0x008fe20000010023 */
[----:B------:R-:W3:Y:S04]  /*4b80*/  SHFL.UP PT, R3, R2, 0x1, RZ ;  /* 0x0420000002037989 */ /* 0x000ee800000e00ff */
[----:B------:R-:W-:Y:S01]  /*4b90*/  FSEL R35, R35, R34, !P0 ;  /* 0x0000002223237208 */ /* 0x000fe20004000000 */
[----:B-1----:R-:W-:-:S04]  /*4ba0*/  @!P4 FFMA.FTZ R179, R176, R177, R179 ;  /* 0x000000b1b0b3c223 */ /* 0x002fc800000100b3 */
[----:B------:R-:W1:Y:S01]  /*4bb0*/  SHFL.UP PT, R34, R35, 0x2, RZ ;  /* 0x0440000023227989 */ /* 0x000e6200000e00ff */
[----:B--2---:R-:W-:-:S05]  /*4bc0*/  @!P4 FMUL.FTZ R172, R176, R175 ;  /* 0x000000afb0acc220 */ /* 0x004fca0000410000 */
[----:B------:R-:W-:Y:S02]  /*4bd0*/  @!P4 MOV R176, R172 ;  /* 0x000000ac00b0c202 */ /* 0x000fe40000000f00 */
[----:B------:R-:W2:Y:S01]  /*4be0*/  SHFL.DOWN PT, R172, R179, 0x4, 0x1f ;  /* 0x08801f00b3ac7f89 */ /* 0x000ea200000e0000 */
[----:B------:R-:W-:-:S03]  /*4bf0*/  ISETP.GT.U32.AND P4, PT, R167, 0x1b, PT ;  /* 0x0000001ba700780c */ /* 0x000fc60003f84070 */
[----:B------:R-:W5:Y:S01]  /*4c00*/  SHFL.DOWN PT, R177, R176, 0x4, 0x1f ;  /* 0x08801f00b0b17f89 */ /* 0x000f6200000e0000 */
[----:B---3--:R-:W-:Y:S01]  /*4c10*/  @P0 FMUL.FTZ R2, R2, R3 ;  /* 0x0000000302020220 */ /* 0x008fe20000410000 */
[----:B------:R-:W-:-:S04]  /*4c20*/  ISETP.GE.AND P0, PT, R85, 0x2, PT ;  /* 0x000000025500780c */ /* 0x000fc80003f06270 */
[----:B------:R-:W3:Y:S01]  /*4c30*/  SHFL.UP PT, R3, R2, 0x2, RZ ;  /* 0x0440000002037989 */ /* 0x000ee200000e00ff */
[----:B-1----:R-:W-:-:S05]  /*4c40*/  FFMA.FTZ R34, R2, R34, R35 ;  /* 0x0000002202227223 */ /* 0x002fca0000010023 */
[----:B------:R-:W-:-:S05]  /*4c50*/  FSEL R175, R35, R34, !P0 ;  /* 0x0000002223af7208 */ /* 0x000fca0004000000 */
[----:B------:R-:W1:Y:S01]  /*4c60*/  SHFL.UP PT, R34, R175, 0x4, RZ ;  /* 0x04800000af227989 */ /* 0x000e6200000e00ff */
[C---:B--2---:R-:W-:Y:S01]  /*4c70*/  @!P4 FFMA.FTZ R179, R176.reuse, R172, R179 ;  /* 0x000000acb0b3c223 */ /* 0x044fe200000100b3 */
[----:B-----5:R-:W-:-:S04]  /*4c80*/  @!P4 FMUL.FTZ R35, R176, R177 ;  /* 0x000000b1b023c220 */ /* 0x020fc80000410000 */
[----:B------:R-:W2:Y:S01]  /*4c90*/  SHFL.DOWN PT, R178, R179, 0x8, 0x1f ;  /* 0x09001f00b3b27f89 */ /* 0x000ea200000e0000 */
[----:B------:R-:W-:Y:S01]  /*4ca0*/  @!P4 MOV R176, R35 ;  /* 0x0000002300b0c202 */ /* 0x000fe20000000f00 */
[----:B---3--:R-:W-:Y:S01]  /*4cb0*/  @P0 FMUL.FTZ R2, R2, R3 ;  /* 0x0000000302020220 */ /* 0x008fe20000410000 */
[----:B------:R-:W-:Y:S02]  /*4cc0*/  ISETP.GE.AND P0, PT, R74, UR7, PT ;  /* 0x000000074a007c0c */ /* 0x000fe4000bf06270 */
[----:B------:R-:W-:Y:S01]  /*4cd0*/  ISETP.GE.AND P4, PT, R85, 0x4, PT ;  /* 0x000000045500780c */ /* 0x000fe20003f86270 */
[----:B------:R-:W3:Y:S01]  /*4ce0*/  SHFL.DOWN PT, R177, R176, 0x8, 0x1f ;  /* 0x09001f00b0b17f89 */ /* 0x000ee200000e0000 */
[----:B------:R-:W-:Y:S02]  /*4cf0*/  ISETP.NE.OR P0, PT, R14, RZ, P0 ;  /* 0x000000ff0e00720c */ /* 0x000fe40000705670 */
[----:B------:R-:W-:Y:S01]  /*4d00*/  MOV R35, RZ ;  /* 0x000000ff00237202 */ /* 0x000fe20000000f00 */
[----:B------:R-:W5:Y:S01]  /*4d10*/  SHFL.UP PT, R3, R2, 0x4, RZ ;  /* 0x0480000002037989 */ /* 0x000f6200000e00ff */
[----:B-1----:R-:W-:Y:S01]  /*4d20*/  FFMA.FTZ R172, R2, R34, R175 ;  /* 0x0000002202ac7223 */ /* 0x002fe200000100af */
[----:B------:R-:W-:-:S04]  /*4d30*/  HFMA2 R34, -RZ, RZ, 1.875, 0 ;  /* 0x3f800000ff227431 */ /* 0x000fc800000001ff */
[----:B------:R-:W-:Y:S01]  /*4d40*/  FSEL R175, R175, R172, !P4 ;  /* 0x000000acafaf7208 */ /* 0x000fe20006000000 */
[----:B--2---:R-:W-:-:S04]  /*4d50*/  @!P5 FFMA.FTZ R179, R176, R178, R179 ;  /* 0x000000b2b0b3d223 */ /* 0x004fc800000100b3 */
[----:B------:R-:W1:Y:S01]  /*4d60*/  SHFL.UP PT, R172, R175, 0x8, RZ ;  /* 0x05000000afac7989 */ /* 0x000e6200000e00ff */
[----:B---3--:R-:W-:-:S03]  /*4d70*/  @!P5 FMUL.FTZ R177, R176, R177 ;  /* 0x000000b1b0b1d220 */ /* 0x008fc60000410000 */
[----:B------:R-:W-:Y:S01]  /*4d80*/  @!P0 LDS.64 R34, [UR6+0x10f8] ;  /* 0x0010f806ff228984 */ /* 0x000fe20008000a00 */
[----:B------:R-:W-:Y:S01]  /*4d90*/  ISETP.GE.AND P0, PT, R85, 0x8, PT ;  /* 0x000000085500780c */ /* 0x000fe20003f06270 */
[----:B-----5:R-:W-:Y:S01]  /*4da0*/  @P4 FMUL.FTZ R2, R2, R3 ;  /* 0x0000000302024220 */ /* 0x020fe20000410000 */
[----:B------:R-:W-:Y:S01]  /*4db0*/  @!P5 MOV R176, R177 ;  /* 0x000000b100b0d202 */ /* 0x000fe20000000f00 */
[----:B------:R-:W2:Y:S01]  /*4dc0*/  SHFL.DOWN PT, R178, R179, 0x10, 0x1f ;  /* 0x0a001f00b3b27f89 */ /* 0x000ea200000e0000 */
[----:B------:R-:W-:-:S03]  /*4dd0*/  ISETP.GT.U32.AND P4, PT, R167, 0xf, PT ;  /* 0x0000000fa700780c */ /* 0x000fc60003f84070 */
[----:B------:R-:W3:Y:S04]  /*4de0*/  SHFL.UP PT, R3, R2, 0x8, RZ ;  /* 0x0500000002037989 */ /* 0x000ee800000e00ff */
[----:B------:R-:W5:Y:S01]  /*4df0*/  SHFL.DOWN PT, R181, R176, 0x10, 0x1f ;  /* 0x0a001f00b0b57f89 */ /* 0x000f6200000e0000 */
[----:B-1----:R-:W-:-:S05]  /*4e00*/  FFMA.FTZ R172, R2, R172, R175 ;  /* 0x000000ac02ac7223 */ /* 0x002fca00000100af */
[----:B------:R-:W-:-:S05]  /*4e10*/  FSEL R177, R175, R172, !P0 ;  /* 0x000000acafb17208 */ /* 0x000fca0004000000 */
[----:B------:R-:W1:Y:S01]  /*4e20*/  SHFL.UP PT, R172, R177, 0x10, RZ ;  /* 0x06000000b1ac7989 */ /* 0x000e6200000e00ff */
[----:B--2---:R-:W-:Y:S01]  /*4e30*/  @!P4 FFMA.FTZ R179, R176, R178, R179 ;  /* 0x000000b2b0b3c223 */ /* 0x004fe200000100b3 */
[----:B---3--:R-:W-:Y:S01]  /*4e40*/  @P0 FMUL.FTZ R2, R2, R3 ;  /* 0x0000000302020220 */ /* 0x008fe20000410000 */
[----:B------:R-:W-:-:S03]  /*4e50*/  ISETP.GE.AND P0, PT, R85, 0x10, PT ;  /* 0x000000105500780c */ /* 0x000fc60003f06270 */
[----:B------:R-:W-:Y:S01]  /*4e60*/  SHFL.DOWN PT, R178, R179, 0x1, 0x1f ;  /* 0x08201f00b3b27f89 */ /* 0x000fe200000e0000 */
[----:B-----5:R-:W-:-:S03]  /*4e70*/  @!P4 FMUL.FTZ R175, R176, R181 ;  /* 0x000000b5b0afc220 */ /* 0x020fc60000410000 */
[----:B------:R-:W2:Y:S02]  /*4e80*/  SHFL.UP PT, R3, R2, 0x10, RZ ;  /* 0x0600000002037989 */ /* 0x000ea400000e00ff */
[----:B------:R-:W-:Y:S02]  /*4e90*/  @!P4 MOV R176, R175 ;  /* 0x000000af00b0c202 */ /* 0x000fe40000000f00 */
[----:B------:R-:W-:Y:S01]  /*4ea0*/  SHFL.IDX PT, R181, R35, RZ, 0x1f ;  /* 0x00001fff23b57589 */ /* 0x000fe200000e0000 */
[----:B------:R-:W-:-:S03]  /*4eb0*/  ISETP.NE.AND P4, PT, R14, 0x1f, PT ;  /* 0x0000001f0e00780c */ /* 0x000fc60003f85270 */
[----:B------:R-:W3:Y:S04]  /*4ec0*/  SHFL.DOWN PT, R175, R176, 0x1, 0x1f ;  /* 0x08201f00b0af7f89 */ /* 0x000ee800000e0000 */
[----:B------:R-:W-:Y:S01]  /*4ed0*/  SHFL.IDX PT, R179, R179, RZ, 0x1f ;  /* 0x00001fffb3b37589 */ /* 0x000fe200000e0000 */
[----:B-1----:R-:W-:-:S03]  /*4ee0*/  FFMA.FTZ R172, R2, R172, R177 ;  /* 0x000000ac02ac7223 */ /* 0x002fc600000100b1 */
[----:B------:R-:W1:Y:S02]  /*4ef0*/  SHFL.IDX PT, R176, R176, RZ, 0x1f ;  /* 0x00001fffb0b07589 */ /* 0x000e6400000e0000 */
[----:B------:R-:W-:Y:S01]  /*4f00*/  FSEL R177, R177, R172, !P0 ;  /* 0x000000acb1b17208 */ /* 0x000fe20004000000 */
[----:B--2---:R-:W-:-:S05]  /*4f10*/  @P0 FMUL.FTZ R2, R2, R3 ;  /* 0x0000000302020220 */ /* 0x004fca0000410000 */
[----:B------:R-:W-:Y:S01]  /*4f20*/  SHFL.UP PT, R177, R177, 0x1, RZ ;  /* 0x04200000b1b17989 */ /* 0x000fe200000e00ff */
[----:B------:R-:W-:-:S03]  /*4f30*/  ISETP.NE.AND P0, PT, R14, RZ, PT ;  /* 0x000000ff0e00720c */ /* 0x000fc60003f05270 */
[----:B------:R-:W-:Y:S01]  /*4f40*/  SHFL.UP PT, R2, R2, 0x1, RZ ;  /* 0x0420000002027989 */ /* 0x000fe200000e00ff */
[----:B---3--:R-:W-:-:S04]  /*4f50*/  @P4 FFMA.FTZ R181, R175, R181, R178 ;  /* 0x000000b5afb54223 */ /* 0x008fc800000100b2 */
[----:B------:R-:W-:-:S04]  /*4f60*/  FFMA.FTZ R162, R181, R170, R162 ;  /* 0x000000aab5a27223 */ /* 0x000fc800000100a2 */
[----:B------:R-:W-:Y:S01]  /*4f70*/  FFMA.FTZ R160, R143, R162, R160 ;  /* 0x000000a28fa07223 */ /* 0x000fe200000100a0 */
[C---:B-1----:R-:W-:Y:S01]  /*4f80*/  FFMA.FTZ R35, R176.reuse, R35, R179 ;  /* 0x00000023b0237223 */ /* 0x042fe200000100b3 */
[----:B------:R-:W-:Y:S02]  /*4f90*/  FMUL.FTZ R34, R176, R34 ;  /* 0x00000022b0227220 */ /* 0x000fe40000410000 */
[----:B------:R-:W-:Y:S01]  /*4fa0*/  FFMA.FTZ R166, R111, R160, R166 ;  /* 0x000000a06fa67223 */ /* 0x000fe200000100a6 */
[----:B------:R-:W-:Y:S02]  /*4fb0*/  FMUL.FTZ R182, R160, R92 ;  /* 0x0000005ca0b67220 */ /* 0x000fe40000410000 */
[----:B------:R1:W-:Y:S01]  /*4fc0*/  @!P0 STS.64 [UR6+0x10f8], R34 ;  /* 0x0010f822ff008988 */ /* 0x0003e20008000a06 */
[----:B------:R-:W-:Y:S01]  /*4fd0*/  FFMA.FTZ R186, R37, R166, R164 ;  /* 0x000000a625ba7223 */ /* 0x000fe200000100a4 */
[----:B------:R-:W-:Y:S01]  /*4fe0*/  FMUL.FTZ R180, R166, R91 ;  /* 0x0000005ba6b47220 */ /* 0x000fe20000410000 */
[----:B------:R-:W-:-:S02]  /*4ff0*/  FMUL.FTZ R175, R119, R182 ;  /* 0x000000b677af7220 */ /* 0x000fc40000410000 */
[----:B------:R-:W-:Y:S01]  /*5000*/  FFMA.FTZ R172, R36, R186, R163 ;  /* 0x000000ba24ac7223 */ /* 0x000fe200000100a3 */
[----:B------:R-:W-:-:S03]  /*5010*/  FMUL.FTZ R178, R186, R90 ;  /* 0x0000005abab27220 */ /* 0x000fc60000410000 */
[----:B------:R-:W-:Y:S01]  /*5020*/  FFMA.FTZ R170, R110, R172, R161 ;  /* 0x000000ac6eaa7223 */ /* 0x000fe200000100a1 */
[----:B-1----:R-:W-:-:S04]  /*5030*/  IMAD.WIDE.U32 R34, R22, UR4, R20 ;  /* 0x0000000416227c25 */ /* 0x002fc8000f8e0014 */
[----:B------:R-:W-:Y:S01]  /*5040*/  FFMA.FTZ R164, R140, R170, R159 ;  /* 0x000000aa8ca47223 */ /* 0x000fe2000001009f */
[----:B------:R-:W-:Y:S01]  /*5050*/  FMUL.FTZ R176, R170, R88 ;  /* 0x00000058aab07220 */ /* 0x000fe20000410000 */
[----:B------:R-:W-:Y:S02]  /*5060*/  IMAD R35, R23, UR4, R35 ;  /* 0x0000000417237c24 */ /* 0x000fe4000f8e0223 */
[----:B------:R-:W-:Y:S01]  /*5070*/  FFMA.FTZ R152, R141, R164, R152 ;  /* 0x000000a48d987223 */ /* 0x000fe20000010098 */
[----:B------:R-:W-:Y:S01]  /*5080*/  FMUL.FTZ R161, R109, R176 ;  /* 0x000000b06da17220 */ /* 0x000fe20000410000 */
[----:B----4-:R-:W1:Y:S02]  /*5090*/  SHFL.IDX PT, R171, R171, RZ, 0x1f ;  /* 0x00001fffabab7589 */ /* 0x010e6400000e0000 */
[----:B-1----:R-:W-:Y:S01]  /*50a0*/  @P3 FFMA.FTZ R171, R2, R171, R177 ;  /* 0x000000ab02ab3223 */ /* 0x002fe200000100b1 */
[----:B------:R-:W-:-:S03]  /*50b0*/  FMUL.FTZ R177, R162, R93 ;  /* 0x0000005da2b17220 */ /* 0x000fc60000410000 */
[----:B------:R-:W-:-:S04]  /*50c0*/  FFMA.FTZ R171, R142, R171, R165 ;  /* 0x000000ab8eab7223 */ /* 0x000fc800000100a5 */
[-C--:B------:R-:W-:Y:S01]  /*50d0*/  FFMA.FTZ R159, R141, R171.reuse, R168 ;  /* 0x000000ab8d9f7223 */ /* 0x080fe200000100a8 */
[----:B------:R-:W-:Y:S01]  /*50e0*/  FADD.FTZ R2, -R165, R171 ;  /* 0x000000aba5027221 */ /* 0x000fe20000010100 */
[----:B------:R-:W-:Y:S01]  /*50f0*/  FFMA.FTZ R141, R0, R171, RZ ;  /* 0x000000ab008d7223 */ /* 0x000fe200000100ff */
[----:B------:R-:W-:Y:S01]  /*5100*/  FMUL.FTZ R165, R115, R178 ;  /* 0x000000b273a57220 */ /* 0x000fe20000410000 */
[----:B------:R-:W-:Y:S01]  /*5110*/  FFMA.FTZ R184, R140, R159, R157 ;  /* 0x0000009f8cb87223 */ /* 0x000fe2000001009d */
[----:B------:R-:W-:Y:S01]  /*5120*/  FMUL.FTZ R140, R152, R94 ;  /* 0x0000005e988c7220 */ /* 0x000fe20000410000 */
[----:B------:R-:W-:Y:S01]  /*5130*/  FADD.FTZ R3, -R168, R159 ;  /* 0x0000009fa8037221 */ /* 0x000fe20000010100 */
[----:B------:R-:W-:Y:S01]  /*5140*/  FMUL.FTZ R168, R164, R87 ;  /* 0x00000057a4a87220 */ /* 0x000fe20000410000 */
[----:B------:R-:W-:Y:S01]  /*5150*/  FFMA.FTZ R141, R96, R159, R141 ;  /* 0x0000009f608d7223 */ /* 0x000fe2000001008d */
[-C--:B------:R-:W-:Y:S01]  /*5160*/  FFMA.FTZ R142, R2, R140.reuse, RZ ;  /* 0x0000008c028e7223 */ /* 0x080fe200000100ff */
[----:B------:R-:W-:Y:S01]  /*5170*/  FMUL.FTZ R140, R95, R140 ;  /* 0x0000008c5f8c7220 */ /* 0x000fe20000410000 */
[----:B------:R-:W-:Y:S01]  /*5180*/  FMUL.FTZ R159, R107, R168 ;  /* 0x000000a86b9f7220 */ /* 0x000fe20000410000 */
[----:B------:R-:W-:Y:S01]  /*5190*/  FMUL.FTZ R171, R117, R180 ;  /* 0x000000b475ab7220 */ /* 0x000fe20000410000 */
[----:B------:R-:W-:Y:S01]  /*51a0*/  FFMA.FTZ R142, R3, R168, R142 ;  /* 0x000000a8038e7223 */ /* 0x000fe2000001008e */
[----:B------:R-:W-:Y:S01]  /*51b0*/  FMUL.FTZ R168, R172, R89 ;  /* 0x00000059aca87220 */ /* 0x000fe20000410000 */
[----:B------:R1:W-:Y:S01]  /*51c0*/  STS [R57+0x220], R140 ;  /* 0x0002208c39007388 */ /* 0x0003e20000000800 */
[----:B------:R-:W-:Y:S01]  /*51d0*/  FFMA.FTZ R110, R110, R184, R155 ;  /* 0x000000b86e6e7223 */ /* 0x000fe2000001009b */
        /* <DEDUP_REMOVED lines=9> */
[----:B------:R-:W-:Y:S01]  /*5270*/  LEA R36, P3, R34, UR8, 0x2 ;  /* 0x0000000822247c11 */ /* 0x000fe2000f8610ff */
[----:B------:R1:W-:Y:S01]  /*5280*/  STS [R58+0xc], R163 ;  /* 0x00000ca33a007388 */ /* 0x0003e20000000800 */
[----:B------:R-:W-:Y:S01]  /*5290*/  IADD3 R110, PT, PT, -R174, UR10, RZ ;  /* 0x0000000aae6e7c10 */ /* 0x000fe2000fffe1ff */
[----:B--2---:R-:W-:Y:S01]  /*52a0*/  FMUL.FTZ R159, R120, R177 ;  /* 0x000000b1789f7220 */ /* 0x004fe20000410000 */
[----:B------:R-:W-:Y:S01]  /*52b0*/  FFMA.FTZ R142, R155, R168, R142 ;  /* 0x000000a89b8e7223 */ /* 0x000fe2000001008e */
[----:B------:R-:W-:Y:S01]  /*52c0*/  STS [R58+0x10], R165 ;  /* 0x000010a53a007388 */ /* 0x000fe20000000800 */
[----:B------:R-:W-:Y:S01]  /*52d0*/  FADD.FTZ R153, -R153, R140 ;  /* 0x0000008c99997221 */ /* 0x000fe20000010100 */
[-C--:B---3--:R-:W-:Y:S01]  /*52e0*/  FFMA.FTZ R161, R37, R140.reuse, R156 ;  /* 0x0000008c25a17223 */ /* 0x088fe2000001009c */
[----:B------:R-:W-:Y:S01]  /*52f0*/  LEA.HI.X R37, R34, UR9, R35, 0x2, P3 ;  /* 0x0000000922257c11 */ /* 0x000fe200098f1423 */
[----:B------:R-:W-:Y:S01]  /*5300*/  STS [R58+0x14], R171 ;  /* 0x000014ab3a007388 */ /* 0x000fe20000000800 */
[----:B------:R-:W-:Y:S01]  /*5310*/  ISETP.GE.AND P3, PT, R110, 0x1, PT ;  /* 0x000000016e00780c */ /* 0x000fe20003f66270 */
[----:B------:R-:W-:Y:S01]  /*5320*/  FFMA.FTZ R141, R102, R140, R141 ;  /* 0x0000008c668d7223 */ /* 0x000fe2000001008d */
[----:B------:R-:W-:Y:S01]  /*5330*/  FFMA.FTZ R142, R153, R178, R142 ;  /* 0x000000b2998e7223 */ /* 0x000fe2000001008e */
[----:B------:R-:W-:Y:S01]  /*5340*/  STS [R58+0x18], R175 ;  /* 0x000018af3a007388 */ /* 0x000fe20000000800 */
[-C--:B------:R-:W-:Y:S01]  /*5350*/  FFMA.FTZ R111, R111, R161.reuse, R154 ;  /* 0x000000a16f6f7223 */ /* 0x080fe2000001009a */
[----:B------:R-:W-:Y:S01]  /*5360*/  FFMA.FTZ R141, R104, R161, R141 ;  /* 0x000000a1688d7223 */ /* 0x000fe2000001008d */
[----:B------:R-:W-:Y:S01]  /*5370*/  ISETP.GE.AND P4, PT, R110, 0x21, PT ;  /* 0x000000216e00780c */ /* 0x000fe20003f86270 */
[----:B------:R2:W-:Y:S01]  /*5380*/  STS [R58+0x1c], R159 ;  /* 0x00001c9f3a007388 */ /* 0x0005e20000000800 */
[-C--:B-1----:R-:W-:Y:S01]  /*5390*/  FFMA.FTZ R163, R143, R111.reuse, R158 ;  /* 0x0000006f8fa37223 */ /* 0x082fe2000001009e */
[----:B------:R-:W-:Y:S03]  /*53a0*/  BAR.SYNC.DEFER_BLOCKING 0x0 ;  /* 0x0000000000007b1d */ /* 0x000fe60000010000 */
[----:B------:R-:W-:Y:S01]  /*53b0*/  FADD.FTZ R143, -R158, R163 ;  /* 0x000000a39e8f7221 */ /* 0x000fe20000010100 */
[----:B------:R-:W-:Y:S01]  /*53c0*/  ISETP.GE.AND P5, PT, R110, 0x41, PT ;  /* 0x000000416e00780c */ /* 0x000fe20003fa6270 */
[----:B------:R-:W-:Y:S01]  /*53d0*/  FFMA.FTZ R141, R106, R111, R141 ;  /* 0x0000006f6a8d7223 */ /* 0x000fe2000001008d */
[----:B--2---:R-:W-:Y:S01]  /*53e0*/  FADD.FTZ R159, -R156, R161 ;  /* 0x000000a19c9f7221 */ /* 0x004fe20000010100 */
[----:B------:R-:W-:-:S03]  /*53f0*/  FADD.FTZ R161, -R154, R111 ;  /* 0x0000006f9aa17221 */ /* 0x000fc60000010100 */
[----:B------:R-:W-:-:S04]  /*5400*/  FFMA.FTZ R142, R159, R180, R142 ;  /* 0x000000b49f8e7223 */ /* 0x000fc8000001008e */
[----:B------:R-:W-:-:S04]  /*5410*/  FFMA.FTZ R142, R161, R182, R142 ;  /* 0x000000b6a18e7223 */ /* 0x000fc8000001008e */
[----:B------:R-:W-:Y:S01]  /*5420*/  FFMA.FTZ R177, R143, R177, R142 ;  /* 0x000000b18fb17223 */ /* 0x000fe2000001008e */
[----:B------:R1:W2:Y:S01]  /*5430*/  LDS R179, [R59+0x2a0] ;  /* 0x0002a0003bb37984 */ /* 0x0002a20000000800 */
[----:B------:R-:W-:Y:S05]  /*5440*/  @!P3 BRA `(.L_x_8804) ;  /* 0x000000000008b947 */ /* 0x000fea0003800000 */
[----:B------:R-:W3:Y:S04]  /*5450*/  LDS R35, [R55+0x220] ;  /* 0x0002200037237984 */ /* 0x000ee80000000800 */
[----:B---3--:R3:W-:Y:S02]  /*5460*/  REDG.E.ADD.F32.FTZ.RN.STRONG.GPU desc[UR16][R36.64], R35 ;  /* 0x00000023240079a6 */ /* 0x0087e4000c12f310 */
.L_x_8804:
[----:B------:R-:W-:Y:S05]  /*5470*/  BSYNC.RECONVERGENT B0 ;  /* 0x0000000000007941 */ /* 0x000fea0003800200 */
.L_x_8803:
[----:B------:R-:W-:Y:S04]  /*5480*/  BSSY.RECONVERGENT B0, `(.L_x_8805) ;  /* 0x0000003000007945 */ /* 0x000fe80003800200 */
[----:B------:R-:W-:Y:S05]  /*5490*/  @!P4 BRA `(.L_x_8806) ;  /* 0x000000000004c947 */ /* 0x000fea0003800000 */
[----:B--2---:R4:W-:Y:S02]  /*54a0*/  REDG.E.ADD.F32.FTZ.RN.STRONG.GPU desc[UR16][R36.64+0x80], R179 ;  /* 0x000080b3240079a6 */ /* 0x0049e4000c12f310 */
.L_x_8806:
[----:B------:R-:W-:Y:S05]  /*54b0*/  BSYNC.RECONVERGENT B0 ;  /* 0x0000000000007941 */ /* 0x000fea0003800200 */
.L_x_8805:
[----:B---3--:R3:W0:Y:S01]  /*54c0*/  LDS R35, [R60+0x320] ;  /* 0x000320003c237984 */ /* 0x0086220000000800 */
[----:B------:R-:W-:Y:S04]  /*54d0*/  BSSY.RECONVERGENT B0, `(.L_x_8807) ;  /* 0x0000003000007945 */ /* 0x000fe80003800200 */
[----:B------:R-:W-:Y:S05]  /*54e0*/  @!P5 BRA `(.L_x_8808) ;  /* 0x000000000004d947 */ /* 0x000fea0003800000 */
[----:B0-----:R0:W-:Y:S02]  /*54f0*/  REDG.E.ADD.F32.FTZ.RN.STRONG.GPU desc[UR16][R36.64+0x100], R35 ;  /* 0x00010023240079a6 */ /* 0x0011e4000c12f310 */
.L_x_8808:
[----:B------:R-:W-:Y:S05]  /*5500*/  BSYNC.RECONVERGENT B0 ;  /* 0x0000000000007941 */ /* 0x000fea0003800200 */
.L_x_8807:
        /* <DEDUP_REMOVED lines=10> */
.L_x_8810:
[----:B------:R-:W-:Y:S05]  /*55b0*/  BSYNC.RECONVERGENT B0 ;  /* 0x0000000000007941 */ /* 0x000fea0003800200 */
.L_x_8809:
[----:B0-----:R0:W0:Y:S01]  /*55c0*/  LDS R35, [R62+0x420] ;  /* 0x000420003e237984 */ /* 0x0010220000000800 */
[----:B------:R-:W-:Y:S01]  /*55d0*/  ISETP.NE.AND P6, PT, R34, RZ, PT ;  /* 0x000000ff2200720c */ /* 0x000fe20003fc5270 */
[----:B------:R-:W-:-:S12]  /*55e0*/  BSSY.RECONVERGENT B0, `(.L_x_8811) ;  /* 0x0000003000007945 */ /* 0x000fd80003800200 */
[----:B------:R-:W-:Y:S05]  /*55f0*/  @!P6 BRA `(.L_x_8812) ;  /* 0x000000000004e947 */ /* 0x000fea0003800000 */
[----:B0-----:R0:W-:Y:S02]  /*5600*/  REDG.E.ADD.F32.FTZ.RN.STRONG.GPU desc[UR16][R36.64+0x200], R35 ;  /* 0x00020023240079a6 */ /* 0x0011e4000c12f310 */
.L_x_8812:
[----:B------:R-:W-:Y:S05]  /*5610*/  BSYNC.RECONVERGENT B0 ;  /* 0x0000000000007941 */ /* 0x000fea0003800200 */
.L_x_8811:
[----:B0-----:R0:W0:Y:S01]  /*5620*/  LDS R35, [R63+0x4a0] ;  /* 0x0004a0003f237984 */ /* 0x0010220000000800 */
[----:B------:R-:W-:Y:S04]  /*5630*/  BSSY.RECONVERGENT B0, `(.L_x_8813) ;  /* 0x0000003000007945 */ /* 0x000fe80003800200 */
[----:B------:R-:W-:Y:S05]  /*5640*/  @!P3 BRA `(.L_x_8814) ;  /* 0x000000000004b947 */ /* 0x000fea0003800000 */
[----:B0-----:R0:W-:Y:S02]  /*5650*/  REDG.E.ADD.F32.FTZ.RN.STRONG.GPU desc[UR16][R36.64+0x280], R35 ;  /* 0x00028023240079a6 */ /* 0x0011e4000c12f310 */
.L_x_8814:
[----:B------:R-:W-:Y:S05]  /*5660*/  BSYNC.RECONVERGENT B0 ;  /* 0x0000000000007941 */ /* 0x000fea0003800200 */
.L_x_8813:
[----:B0-----:R0:W0:Y:S01]  /*5670*/  LDS R35, [R64+0x520] ;  /* 0x0005200040237984 */ /* 0x0010220000000800 */
[----:B------:R-:W-:Y:S04]  /*5680*/  BSSY.RECONVERGENT B0, `(.L_x_8815) ;  /* 0x0000003000007945 */ /* 0x000fe80003800200 */
[----:B------:R-:W-:Y:S05]  /*5690*/  @!P4 BRA `(.L_x_8816) ;  /* 0x000000000004c947 */ /* 0x000fea0003800000 */
[----:B0-----:R0:W-:Y:S02]  /*56a0*/  REDG.E.ADD.F32.FTZ.RN.STRONG.GPU desc[UR16][R36.64+0x300], R35 ;  /* 0x00030023240079a6 */ /* 0x0011e4000c12f310 */
.L_x_8816:
[----:B------:R-:W-:Y:S05]  /*56b0*/  BSYNC.RECONVERGENT B0 ;  /* 0x0000000000007941 */ /* 0x000fea0003800200 */
.L_x_8815:
[----:B0-----:R0:W0:Y:S01]  /*56c0*/  LDS R35, [R65+0x5a0] ;  /* 0x0005a00041237984 */ /* 0x0010220000000800 */
[----:B------:R-:W-:Y:S04]  /*56d0*/  BSSY.RECONVERGENT B0, `(.L_x_8817) ;  /* 0x0000003000007945 */ /* 0x000fe80003800200 */
[----:B------:R-:W-:Y:S05]  /*56e0*/  @!P5 BRA `(.L_x_8818) ;  /* 0x000000000004d947 */ /* 0x000fea0003800000 */
[----:B0-----:R0:W-:Y:S02]  /*56f0*/  REDG.E.ADD.F32.FTZ.RN.STRONG.GPU desc[UR16][R36.64+0x380], R35 ;  /* 0x00038023240079a6 */ /* 0x0011e4000c12f310 */
.L_x_8818:
[----:B------:R-:W-:Y:S05]  /*5700*/  BSYNC.RECONVERGENT B0 ;  /* 0x0000000000007941 */ /* 0x000fea0003800200 */
.L_x_8817:
[----:B------:R-:W-:Y:S01]  /*5710*/  FFMA.FTZ R140, R108, R163, R141 ;  /* 0x000000a36c8c7223 */ /* 0x000fe2000001008d */
[----:B------:R-:W5:Y:S01]  /*5720*/  SHFL.DOWN PT, R34, R177, 0x1, 0x1f ;  /* 0x08201f00b1227f89 */ /* 0x000f6200000e0000 */
[----:B------:R-:W-:Y:S01]  /*5730*/  ISETP.GT.AND P3, PT, R85, 0x1e, PT ;  /* 0x0000001e5500780c */ /* 0x000fe20003f64270 */
[-C--:B------:R-:W-:Y:S01]  /*5740*/  FMUL.FTZ R110, R139, R186.reuse ;  /* 0x000000ba8b6e7220 */ /* 0x080fe20000410000 */
[----:B0---4-:R-:W-:Y:S01]  /*5750*/  FMUL.FTZ R36, R149, R186 ;  /* 0x000000ba95247220 */ /* 0x011fe20000410000 */
[----:B------:R-:W0:Y:S01]  /*5760*/  SHFL.DOWN PT, R35, R140, 0x1, 0x1f ;  /* 0x08201f008c237f89 */ /* 0x000e2200000e0000 */
[----:B------:R-:W-:Y:S01]  /*5770*/  FMUL.FTZ R111, R148, R166 ;  /* 0x000000a6946f7220 */ /* 0x000fe20000410000 */
[----:B------:R-:W-:Y:S01]  /*5780*/  FMUL.FTZ R110, R153, R110 ;  /* 0x0000006e996e7220 */ /* 0x000fe20000410000 */
[----:B------:R-:W-:Y:S01]  /*5790*/  FMUL.FTZ R141, R150, R162 ;  /* 0x000000a2968d7220 */ /* 0x000fe20000410000 */
[C---:B------:R-:W-:Y:S01]  /*57a0*/  FMUL.FTZ R166, R139.reuse, R166 ;  /* 0x000000a68ba67220 */ /* 0x040fe20000410000 */
[----:B------:R-:W-:Y:S01]  /*57b0*/  FMUL.FTZ R162, R139, R162 ;  /* 0x000000a28ba27220 */ /* 0x000fe20000410000 */
[----:B------:R-:W-:Y:S01]  /*57c0*/  FFMA.FTZ R123, R36, R90, R123 ;  /* 0x0000005a247b7223 */ /* 0x000fe2000001007b */
[----:B------:R-:W-:Y:S01]  /*57d0*/  BSSY.RECONVERGENT B0, `(.L_x_8819) ;  /* 0x000004d000007945 */ /* 0x000fe20003800200 */
[----:B------:R-:W-:Y:S01]  /*57e0*/  FMUL.FTZ R166, R159, R166 ;  /* 0x000000a69fa67220 */ /* 0x000fe20000410000 */
[----:B------:R-:W-:Y:S01]  /*57f0*/  FMUL.FTZ R143, R143, R162 ;  /* 0x000000a28f8f7220 */ /* 0x000fe20000410000 */
[----:B------:R-:W-:Y:S01]  /*5800*/  FFMA.FTZ R128, R111, R91, R128 ;  /* 0x0000005b6f807223 */ /* 0x000fe20000010080 */
[----:B------:R-:W-:Y:S01]  /*5810*/  FFMA.FTZ R126, R141, R93, R126 ;  /* 0x0000005d8d7e7223 */ /* 0x000fe2000001007e */
[----:B------:R-:W-:-:S04]  /*5820*/  FFMA.FTZ R166, R117, R111, R166 ;  /* 0x0000006f75a67223 */ /* 0x000fc800000100a6 */
[----:B------:R-:W-:Y:S01]  /*5830*/  FADD.FTZ R99, R166, R99 ;  /* 0x00000063a6637221 */ /* 0x000fe20000010000 */
[----:B-----5:R-:W-:Y:S01]  /*5840*/  @!P3 FADD.FTZ R177, R177, R34 ;  /* 0x00000022b1b1b221 */ /* 0x020fe20000010000 */
[----:B0-----:R-:W-:-:S04]  /*5850*/  @!P3 FADD.FTZ R140, R140, R35 ;  /* 0x000000238c8cb221 */ /* 0x001fc80000010000 */
        /* <DEDUP_REMOVED lines=11> */
[----:B------:R-:W-:Y:S01]  /*5910*/  ISETP.GT.AND P3, PT, R85, 0x17, PT ;  /* 0x000000175500780c */ /* 0x000fe20003f64270 */
[-C--:B------:R-:W-:Y:S01]  /*5920*/  FMUL.FTZ R35, R146, R172.reuse ;  /* 0x000000ac92237220 */ /* 0x080fe20000410000 */
[----:B------:R-:W-:Y:S01]  /*5930*/  FMUL.FTZ R172, R139, R172 ;  /* 0x000000ac8bac7220 */ /* 0x000fe20000410000 */
[----:B------:R-:W4:Y:S02]  /*5940*/  SHFL.DOWN PT, R37, R140, 0x8, 0x1f ;  /* 0x09001f008c257f89 */ /* 0x000f2400000e0000 */
[----:B------:R-:W-:Y:S01]  /*5950*/  FFMA.FTZ R124, R35, R89, R124 ;  /* 0x00000059237c7223 */ /* 0x000fe2000001007c */
[----:B------:R-:W-:-:S04]  /*5960*/  FMUL.FTZ R172, R155, R172 ;  /* 0x000000ac9bac7220 */ /* 0x000fc80000410000 */
[----:B------:R-:W-:Y:S01]  /*5970*/  FFMA.FTZ R172, R113, R35, R172 ;  /* 0x0000002371ac7223 */ /* 0x000fe200000100ac */
[----:B------:R-:W-:Y:S01]  /*5980*/  FFMA.FTZ R35, R115, R36, R110 ;  /* 0x0000002473237223 */ /* 0x000fe2000001006e */
[-C--:B------:R-:W-:Y:S01]  /*5990*/  FMUL.FTZ R110, R151, R160.reuse ;  /* 0x000000a0976e7220 */ /* 0x080fe20000410000 */
[----:B------:R-:W-:Y:S01]  /*59a0*/  FMUL.FTZ R160, R139, R160 ;  /* 0x000000a08ba07220 */ /* 0x000fe20000410000 */
[----:B------:R-:W-:Y:S01]  /*59b0*/  FMUL.FTZ R36, R145, R152 ;  /* 0x0000009891247220 */ /* 0x000fe20000410000 */
[----:B------:R-:W-:Y:S01]  /*59c0*/  FADD.FTZ R114, R35, R114 ;  /* 0x0000007223727221 */ /* 0x000fe20000010000 */
[----:B------:R-:W-:Y:S01]  /*59d0*/  FADD.FTZ R101, R172, R101 ;  /* 0x00000065ac657221 */ /* 0x000fe20000010000 */
[----:B------:R-:W-:Y:S01]  /*59e0*/  FMUL.FTZ R160, R161, R160 ;  /* 0x000000a0a1a07220 */ /* 0x000fe20000410000 */
[----:B------:R-:W-:Y:S01]  /*59f0*/  FFMA.FTZ R127, R110, R92, R127 ;  /* 0x0000005c6e7f7223 */ /* 0x000fe2000001007f */
[----:B------:R-:W-:Y:S01]  /*5a00*/  FFMA.FTZ R121, R36, R94, R121 ;  /* 0x0000005e24797223 */ /* 0x000fe20000010079 */
[----:B0-----:R-:W-:Y:S01]  /*5a10*/  @!P3 FADD.FTZ R177, R177, R34 ;  /* 0x00000022b1b1b221 */ /* 0x001fe20000010000 */
[-C--:B------:R-:W-:Y:S01]  /*5a20*/  FMUL.FTZ R34, R147, R170.reuse ;  /* 0x000000aa93227220 */ /* 0x080fe20000410000 */
[----:B------:R-:W-:Y:S01]  /*5a30*/  FMUL.FTZ R170, R139, R170 ;  /* 0x000000aa8baa7220 */ /* 0x000fe20000410000 */
[----:B----4-:R-:W-:-:S02]  /*5a40*/  @!P3 FADD.FTZ R140, R140, R37 ;  /* 0x000000258c8cb221 */ /* 0x010fc40000010000 */
[----:B------:R-:W0:Y:S01]  /*5a50*/  SHFL.DOWN PT, R142, R177, 0x10, 0x1f ;  /* 0x0a001f00b18e7f89 */ /* 0x000e2200000e0000 */
[----:B------:R-:W-:Y:S01]  /*5a60*/  ISETP.NE.AND P3, PT, R85, RZ, PT ;  /* 0x000000ff5500720c */ /* 0x000fe20003f65270 */
[-C--:B------:R-:W-:Y:S01]  /*5a70*/  FMUL.FTZ R37, R144, R164.reuse ;  /* 0x000000a490257220 */ /* 0x080fe20000410000 */
[----:B------:R-:W-:Y:S01]  /*5a80*/  FMUL.FTZ R164, R139, R164 ;  /* 0x000000a48ba47220 */ /* 0x000fe20000410000 */
[----:B------:R-:W4:Y:S01]  /*5a90*/  SHFL.DOWN PT, R147, R140, 0x10, 0x1f ;  /* 0x0a001f008c937f89 */ /* 0x000f2200000e0000 */
        /* <DEDUP_REMOVED lines=32> */
.L_x_8820:
[----:B------:R-:W-:Y:S05]  /*5ca0*/  BSYNC.RECONVERGENT B0 ;  /* 0x0000000000007941 */ /* 0x000fea0003800200 */
.L_x_8819:
[----:B------:R-:W-:-:S04]  /*5cb0*/  UIADD3 UR4, UPT, UPT, UR4, 0x1, URZ ;  /* 0x0000000104047890 */ /* 0x000fc8000fffe0ff */
[----:B------:R-:W-:-:S09]  /*5cc0*/  UISETP.GE.AND UP0, UPT, UR4, UR11, UPT ;  /* 0x0000000b0400728c */ /* 0x000fd2000bf06270 */
[----:B------:R-:W-:Y:S05]  /*5cd0*/  BRA.U !UP0, `(.L_x_8821) ;  /* 0xffffffe108e07547 */ /* 0x000fea000b83ffff */
.L_x_8799:
[----:B------:R-:W-:Y:S01]  /*5ce0*/  BAR.SYNC.DEFER_BLOCKING 0x0 ;  /* 0x0000000000007b1d */ /* 0x000fe20000010000 */
[-C--:B------:R-:W-:Y:S02]  /*5cf0*/  ISETP.GE.AND P6, PT, R56, R77.reuse, PT ;  /* 0x0000004d3800720c */ /* 0x080fe40003fc6270 */
[----:B------:R-:W-:Y:S02]  /*5d00*/  ISETP.GE.AND P1, PT, R66, R77, PT ;  /* 0x0000004d4200720c */ /* 0x000fe40003f26270 */
[----:B------:R-:W-:-:S03]  /*5d10*/  PRMT R0, RZ, 0x7610, R0 ;  /* 0x00007610ff007816 */ /* 0x000fc60000000000 */
[----:B------:R-:W4:Y:S01]  /*5d20*/  LDC.64 R88, c[0x0][0x4f8] ;  /* 0x00013e00ff587b82 */ /* 0x000f220000000a00 */
[----:B------:R-:W-:Y:S01]  /*5d30*/  PRMT R3, RZ, 0x7610, R3 ;  /* 0x00007610ff037816 */ /* 0x000fe20000000003 */
[----:B------:R-:W5:Y:S01]  /*5d40*/  LDCU.64 UR6, c[0x0][0x500] ;  /* 0x0000a000ff0677ac */ /* 0x000f620008000a00 */
[-C--:B------:R-:W-:Y:S02]  /*5d50*/  ISETP.GE.AND P2, PT, R67, R77.reuse, PT ;  /* 0x0000004d4300720c */ /* 0x080fe40003f46270 */
[-C--:B------:R-:W-:Y:S01]  /*5d60*/  ISETP.GE.AND P3, PT, R68, R77.reuse, PT ;  /* 0x0000004d4400720c */ /* 0x080fe20003f66270 */
[----:B------:R-:W1:Y:S01]  /*5d70*/  LDCU.64 UR8, c[0x0][0x550] ;  /* 0x0000aa00ff0877ac */ /* 0x000e620008000a00 */
[-C--:B------:R-:W-:Y:S02]  /*5d80*/  ISETP.GE.AND P4, PT, R69, R77.reuse, PT ;  /* 0x0000004d4500720c */ /* 0x080fe40003f86270 */
[----:B------:R-:W-:Y:S02]  /*5d90*/  ISETP.GE.AND P5, PT, R70, R77, PT ;  /* 0x0000004d4600720c */ /* 0x000fe40003fa6270 */
[----:B------:R-:W-:-:S02]  /*5da0*/  PRMT R7, RZ, 0x7610, R7 ;  /* 0x00007610ff077816 */ /* 0x000fc40000000007 */
[----:B------:R-:W-:Y:S01]  /*5db0*/  PRMT R21, RZ, 0x7610, R21 ;  /* 0x00007610ff157816 */ /* 0x000fe20000000015 */
[----:B------:R-:W2:Y:S01]  /*5dc0*/  @!P6 LDG.E.U16 R0, desc[UR16][R4.64] ;  /* 0x000000100400e981 */ /* 0x000ea2000c1e1500 */
[----:B------:R-:W-:-:S03]  /*5dd0*/  ISETP.GE.AND P6, PT, R71, R77, PT ;  /* 0x0000004d4700720c */ /* 0x000fc60003fc6270 */
[----:B------:R-:W3:Y:S01]  /*5de0*/  @!P1 LDG.E.U16 R3, desc[UR16][R4.64+0x40] ;  /* 0x0000401004039981 */ /* 0x000ee2000c1e1500 */
[----:B------:R-:W-:Y:S02]  /*5df0*/  ISETP.GE.AND P1, PT, R72, R77, PT ;  /* 0x0000004d4800720c */ /* 0x000fe40003f26270 */
[----:B------:R-:W-:Y:S01]  /*5e00*/  PRMT R2, RZ, 0x7610, R2 ;  /* 0x00007610ff027816 */ /* 0x000fe20000000002 */
[----:B------:R-:W5:Y:S01]  /*5e10*/  @!P2 LDG.E.U16 R7, desc[UR16][R4.64+0x80] ;  /* 0x000080100407a981 */ /* 0x000f62000c1e1500 */
[----:B------:R-:W-:Y:S02]  /*5e20*/  PRMT R23, RZ, 0x7610, R23 ;  /* 0x00007610ff177816 */ /* 0x000fe40000000017 */
[----:B------:R-:W-:Y:S01]  /*5e30*/  PRMT R20, RZ, 0x7610, R20 ;  /* 0x00007610ff147816 */ /* 0x000fe20000000014 */
        /* <DEDUP_REMOVED lines=8> */
[----:B------:R-:W-:-:S04]  /*5ec0*/  F2FP.F16.F32.PACK_AB R126, R126, R127 ;  /* 0x0000007f7e7e723e */ /* 0x000fc800000000ff */
[----:B------:R-:W-:Y:S01]  /*5ed0*/  PRMT R26, R126, 0x7632, R26 ;  /* 0x000076327e1a7816 */ /* 0x000fe2000000001a */
[----:B--2---:R-:W-:Y:S04]  /*5ee0*/  STS.U16 [R79], R0 ;  /* 0x000000004f007388 */ /* 0x004fe80000000400 */
[----:B---3--:R-:W-:Y:S04]  /*5ef0*/  STS.U16 [R78+0x40], R3 ;  /* 0x000040034e007388 */ /* 0x008fe80000000400 */
[----:B-----5:R-:W-:Y:S04]  /*5f00*/  STS.U16 [R76+0x80], R7 ;  /* 0x000080074c007388 */ /* 0x020fe80000000400 */
[----:B----4-:R-:W-:Y:S04]  /*5f10*/  STS.U16 [R84+0xc0], R21 ;  /* 0x0000c01554007388 */ /* 0x010fe80000000400 */
        /* <DEDUP_REMOVED lines=10> */
[----:B--2---:R-:W-:-:S02]  /*5fc0*/  HADD2.F32 R5, -RZ, R22.H0_H0 ;  /* 0x20000016ff057230 */ /* 0x004fc40000004100 */
[----:B---3--:R-:W-:-:S03]  /*5fd0*/  HADD2.F32 R3, -RZ, R4.H0_H0 ;  /* 0x20000004ff037230 */ /* 0x008fc60000004100 */
[--C-:B------:R-:W-:Y:S01]  /*5fe0*/  FADD.FTZ R5, R5, R38.reuse ;  /* 0x0000002605057221 */ /* 0x100fe20000010000 */
[----:B------:R-:W-:Y:S01]  /*5ff0*/  LDS.U16 R4, [R86+0xa] ;  /* 0x00000a0056047984 */ /* 0x000fe20000000400 */
[----:B------:R-:W-:-:S03]  /*6000*/  FADD.FTZ R3, R3, R38 ;  /* 0x0000002603037221 */ /* 0x000fc60000010000 */
[----:B------:R-:W-:Y:S02]  /*6010*/  FSETP.GTU.FTZ.AND P2, PT, R5, 20, PT ;  /* 0x41a000000500780b */ /* 0x000fe40003f5c000 */
[----:B------:R-:W-:-:S11]  /*6020*/  FSETP.GTU.FTZ.AND P3, PT, R3, 20, PT ;  /* 0x41a000000300780b */ /* 0x000fd60003f7c000 */
[----:B------:R-:W-:Y:S01]  /*6030*/  @!P2 FMUL.FTZ R20, R5, -1.4426950216293334961 ;  /* 0xbfb8aa3b0514a820 */ /* 0x000fe20000410000 */
[----:B----4-:R-:W-:Y:S01]  /*6040*/  HADD2.F32 R25, -RZ, R0.H0_H0 ;  /* 0x20000000ff197230 */ /* 0x010fe20000004100 */
[----:B------:R-:W-:Y:S01]  /*6050*/  LDS.U16 R5, [R86+0xc] ;  /* 0x00000c0056057984 */ /* 0x000fe20000000400 */
[----:B------:R-:W-:-:S03]  /*6060*/  @!P3 FMUL.FTZ R22, R3, -1.4426950216293334961 ;  /* 0xbfb8aa3b0316b820 */ /* 0x000fc60000410000 */
[----:B------:R-:W2:Y:S01]  /*6070*/  LDS.U16 R3, [R86+0x8] ;  /* 0x0000080056037984 */ /* 0x000ea20000000400 */
[----:B------:R-:W3:Y:S01]  /*6080*/  @!P2 MUFU.EX2 R20, R20 ;  /* 0x000000140014a308 */ /* 0x000ee20000000800 */
[----:B------:R-:W-:Y:S01]  /*6090*/  FADD.FTZ R0, R25, R38 ;  /* 0x0000002619007221 */ /* 0x000fe20000010000 */
[----:B------:R-:W-:Y:S06]  /*60a0*/  BAR.SYNC.DEFER_BLOCKING 0x0 ;  /* 0x0000000000007b1d */ /* 0x000fec0000010000 */
[----:B------:R-:W4:Y:S01]  /*60b0*/  @!P3 MUFU.EX2 R22, R22 ;  /* 0x000000160016b308 */ /* 0x000f220000000800 */
[----:B-----5:R-:W-:-:S02]  /*60c0*/  HADD2.F32 R25, -RZ, R2.H0_H0 ;  /* 0x20000002ff197230 */ /* 0x020fc40000004100 */
[----:B---3--:R-:W-:Y:S01]  /*60d0*/  @!P2 FADD.FTZ R21, R20, 1 ;  /* 0x3f8000001415a421 */ /* 0x008fe20000010000 */
[----:B----4-:R-:W-:-:S05]  /*60e0*/  @!P3 FADD.FTZ R23, R22, 1 ;  /* 0x3f8000001617b421 */ /* 0x010fca0000010000 */
[----:B------:R-:W3:Y:S01]  /*60f0*/  @!P2 MUFU.RCP R21, R21 ;  /* 0x000000150015a308 */ /* 0x000ee20000001000 */
[----:B------:R-:W-:-:S07]  /*6100*/  FADD.FTZ R25, R25, R38 ;  /* 0x0000002619197221 */ /* 0x000fce0000010000 */
[----:B------:R-:W4:Y:S01]  /*6110*/  @!P3 MUFU.RCP R24, R23 ;  /* 0x000000170018b308 */ /* 0x000f220000001000 */
[----:B------:R-:W-:Y:S01]  /*6120*/  FSETP.GTU.FTZ.AND P6, PT, R25, 20, PT ;  /* 0x41a000001900780b */ /* 0x000fe20003fdc000 */
[----:B--2---:R-:W-:Y:S01]  /*6130*/  HADD2.F32 R3, -RZ, R3.H0_H0 ;  /* 0x20000003ff037230 */ /* 0x004fe20000004100 */
[----:B------:R-:W-:Y:S01]  /*6140*/  PRMT R22, R124, 0x7632, R22 ;  /* 0x000076327c167816 */ /* 0x000fe20000000016 */
[----:B---3--:R-:W-:Y:S01]  /*6150*/  @!P2 FMUL.FTZ R118, R118, R21 ;  /* 0x000000157676a220 */ /* 0x008fe20000410000 */
[----:B------:R-:W-:Y:S02]  /*6160*/  PRMT R21, R121, 0x7632, R21 ;  /* 0x0000763279157816 */ /* 0x000fe40000000015 */
[----:B------:R-:W-:Y:S01]  /*6170*/  FADD.FTZ R20, R3, R38 ;  /* 0x0000002603147221 */ /* 0x000fe20000010000 */
[----:B------:R-:W-:Y:S02]  /*6180*/  HADD2.F32 R3, -RZ, R4.H0_H0 ;  /* 0x20000004ff037230 */ /* 0x000fe40000004100 */
[----:B----4-:R-:W-:Y:S01]  /*6190*/  @!P3 FMUL.FTZ R103, R103, R24 ;  /* 0x000000186767b220 */ /* 0x010fe20000410000 */
[----:B------:R-:W-:Y:S01]  /*61a0*/  PRMT R24, R123, 0x7632, R24 ;  /* 0x000076327b187816 */ /* 0x000fe20000000018 */
[----:B------:R-:W-:Y:S01]  /*61b0*/  STS.U16 [R86], R121 ;  /* 0x0000007956007388 */ /* 0x000fe20000000400 */
[----:B------:R-:W-:Y:S01]  /*61c0*/  FSETP.GTU.FTZ.AND P1, PT, R0, 20, PT ;  /* 0x41a000000000780b */ /* 0x000fe20003f3c000 */
[----:B------:R-:W-:Y:S01]  /*61d0*/  FADD.FTZ R4, R3, R38 ;  /* 0x0000002603047221 */ /* 0x000fe20000010000 */
[----:B------:R-:W-:Y:S01]  /*61e0*/  @!P6 FMUL.FTZ R2, R25, -1.4426950216293334961 ;  /* 0xbfb8aa3b1902e820 */ /* 0x000fe20000410000 */
[----:B------:R2:W-:Y:S01]  /*61f0*/  STS.U16 [R86+0x2], R21 ;  /* 0x0000021556007388 */ /* 0x0005e20000000400 */
[----:B------:R-:W-:-:S03]  /*6200*/  FSETP.GTU.FTZ.AND P2, PT, R20, 20, PT ;  /* 0x41a000001400780b */ /* 0x000fc60003f5c000 */
        /* <DEDUP_REMOVED lines=13> */
[----:B0-----:R-:W-:Y:S04]  /*62e0*/  LDS.U16 R35, [R81+0x180] ;  /* 0x0001800051237984 */ /* 0x001fe80000000400 */
        /* <DEDUP_REMOVED lines=11> */
[----:B------:R-:W0:Y:S01]  /*63a0*/  @!P1 MUFU.EX2 R0, R0 ;  /* 0x0000000000009308 */ /* 0x000e220000000800 */
[----:B------:R-:W-:Y:S02]  /*63b0*/  FSETP.GTU.FTZ.AND P4, PT, R5, 20, PT ;  /* 0x41a000000500780b */ /* 0x000fe40003f9c000 */
[----:B------:R-:W-:-:S05]  /*63c0*/  FSETP.GTU.FTZ.AND P5, PT, R20, 20, PT ;  /* 0x41a000001400780b */ /* 0x000fca0003fbc000 */
[----:B------:R-:W4:Y:S01]  /*63d0*/  @!P2 MUFU.EX2 R3, R3 ;  /* 0x000000030003a308 */ /* 0x000f220000000800 */
[----:B------:R-:W5:Y:S07]  /*63e0*/  LDS R85, [UR5+0x210] ;  /* 0x00021005ff557984 */ /* 0x000f6e0008000800 */
[----:B------:R-:W-:Y:S01]  /*63f0*/  @!P3 MUFU.EX2 R7, R4 ;  /* 0x000000040007b308 */ /* 0x000fe20000000800 */
[----:B------:R-:W-:-:S07]  /*6400*/  @!P4 FMUL.FTZ R5, R5, -1.4426950216293334961 ;  /* 0xbfb8aa3b0505c820 */ /* 0x000fce0000410000 */
[----:B------:R-:W1:Y:S01]  /*6410*/  @!P6 MUFU.EX2 R2, R2 ;  /* 0x000000020002e308 */ /* 0x000e620000000800 */
[----:B------:R-:W-:Y:S01]  /*6420*/  @!P5 FMUL.FTZ R20, R20, -1.4426950216293334961 ;  /* 0xbfb8aa3b1414d820 */ /* 0x000fe20000410000 */
[----:B0-----:R-:W-:-:S06]  /*6430*/  @!P1 FADD.FTZ R0, R0, 1 ;  /* 0x3f80000000009421 */ /* 0x001fcc0000010000 */
[----:B--2---:R4:W0:Y:S08]  /*6440*/  @!P4 MUFU.EX2 R21, R5 ;  /* 0x000000050015c308 */ /* 0x0048300000000800 */
[----:B---3--:R2:W3:Y:S01]  /*6450*/  @!P5 MUFU.EX2 R22, R20 ;  /* 0x000000140016d308 */ /* 0x0084e20000000800 */
[----:B----4-:R-:W-:Y:S01]  /*6460*/  @!P2 FADD.FTZ R5, R3, 1 ;  /* 0x3f8000000305a421 */ /* 0x010fe20000010000 */
[----:B-1----:R-:W-:-:S06]  /*6470*/  @!P6 FADD.FTZ R4, R2, 1 ;  /* 0x3f8000000204e421 */ /* 0x002fcc0000010000 */
[----:B------:R-:W1:Y:S01]  /*6480*/  @!P1 MUFU.RCP R87, R0 ;  /* 0x0000000000579308 */ /* 0x000e620000001000 */
[----:B--2---:R-:W-:Y:S01]  /*6490*/  @!P3 FADD.FTZ R20, R7, 1 ;  /* 0x3f8000000714b421 */ /* 0x004fe20000010000 */
[----:B------:R-:W-:-:S03]  /*64a0*/  MOV R7, RZ ;  /* 0x000000ff00077202 */ /* 0x000fc60000000f00 */
[----:B------:R-:W-:-:S03]  /*64b0*/  IMAD.WIDE.U32 R2, R88, UR18, R6 ;  /* 0x0000001258027c25 */ /* 0x000fc6000f8e0006 */
[----:B------:R-:W2:Y:S01]  /*64c0*/  @!P2 MUFU.RCP R5, R5 ;  /* 0x000000050005a308 */ /* 0x000ea20000001000 */
[----:B------:R-:W-:Y:S02]  /*64d0*/  IMAD R3, R89, UR18, R3 ;  /* 0x0000001259037c24 */ /* 0x000fe4000f8e0203 */
[----:B------:R-:W-:-:S04]  /*64e0*/  IMAD.WIDE.U32 R2, R39, UR6, R2 ;  /* 0x0000000627027c25 */ /* 0x000fc8000f8e0002 */
[----:B0-----:R-:W-:Y:S01]  /*64f0*/  @!P4 FADD.FTZ R21, R21, 1 ;  /* 0x3f8000001515c421 */ /* 0x001fe20000010000 */
[----:B---3--:R-:W-:Y:S01]  /*6500*/  @!P5 FADD.FTZ R22, R22, 1 ;  /* 0x3f8000001616d421 */ /* 0x008fe20000010000 */
[----:B-1----:R-:W-:Y:S01]  /*6510*/  @!P1 FMUL.FTZ R116, R116, R87 ;  /* 0x0000005774749220 */ /* 0x002fe20000410000 */
        /* <DEDUP_REMOVED lines=106> */
.L_x_8781:
        /* <DEDUP_REMOVED lines=34> */
.L_x_8824:
[----:B------:R-:W-:Y:S05]  /*6de0*/  BSYNC.RECONVERGENT B0 ;  /* 0x0000000000007941 */ /* 0x000fea0003800200 */
.L_x_8823:
        /* <DEDUP_REMOVED lines=26> */
.L_x_8826:
[----:B------:R-:W-:Y:S05]  /*6f90*/  BSYNC.RECONVERGENT B0 ;  /* 0x0000000000007941 */ /* 0x000fea0003800200 */
.L_x_8825:
        /* <DEDUP_REMOVED lines=13> */
.L_x_8828:
        /* <DEDUP_REMOVED lines=25> */
.L_x_8827:
[----:B------:R-:W-:Y:S05]  /*7200*/  EXIT ;  /* 0x000000000000794d */ /* 0x000fea0003800000 */
.L_x_8829:
        /* <DEDUP_REMOVED lines=15> */
.L_x_10515:


//--------------------- .text._Z25selective_scan_bwd_kernelI32Selective_Scan_bwd_kernel_traitsILi32ELi8ELb0ELb1ELb1ELb0ELb0EN3c104HalfEfEEv12SSMParamsBwd --------------------------
	.section	.text._Z25selective_scan_bwd_kernelI32Selective_Scan_bwd_kernel_traitsILi32ELi8ELb0ELb1ELb1ELb0ELb0EN3c104HalfEfEEv12SSMParamsBwd,"ax",@progbits
	.align	128
        .global         _Z25selective_scan_bwd_kernelI32Selective_Scan_bwd_kernel_traitsILi32ELi8ELb0ELb1ELb1ELb0ELb0EN3c104HalfEfEEv12SSMParamsBwd
        .type           _Z25selective_scan_bwd_kernelI32Selective_Scan_bwd_kernel_traitsILi32ELi8ELb0ELb1ELb1ELb0ELb0EN3c104HalfEfEEv12SSMParamsBwd,@function
        .size           _Z25selective_scan_bwd_kernelI32Selective_Scan_bwd_kernel_traitsILi32ELi8ELb0ELb1ELb1ELb0ELb0EN3c104HalfEfEEv12SSMParamsBwd,(.L_x_10516 - _Z25selective_scan_bwd_kernelI32Selective_Scan_bwd_kernel_traitsILi32ELi8ELb0ELb1ELb1ELb0ELb0EN3c104HalfEfEEv12SSMParamsBwd)
        .other          _Z25selective_scan_bwd_kernelI32Selective_Scan_bwd_kernel_traitsILi32ELi8ELb0ELb1ELb1ELb0ELb0EN3c104HalfEfEEv12SSMParamsBwd,@"STO_CUDA_ENTRY STV_DEFAULT"
_Z25selective_scan_bwd_kernelI32Selective_Scan_bwd_kernel_traitsILi32ELi8ELb0ELb1ELb1ELb0ELb0EN3c104HalfEfEEv12SSMParamsBwd:
.text._Z25selective_scan_bwd_kernelI32Selective_Scan_bwd_kernel_traitsILi32ELi8ELb0ELb1ELb1ELb0ELb0EN3c104HalfEfEEv12SSMParamsBwd:
        /* <DEDUP_REMOVED lines=26> */
[----:B0-----:R-:W-:Y:S01]  /*01a0*/  VIADD R6, R0, 0xffffffe ;  /* 0x0ffffffe00067836 */ /* 0x001fe20000000000 */
[----:B------:R-:W-:-:S03]  /*01b0*/  @P0 LEA.HI.X R3, R41, R3, RZ, 0x2, P2 ;  /* 0x0000000329030211 */ /* 0x000fc600010f14ff */
[----:B------:R0:W4:Y:S02]  /*01c0*/  F2I.FTZ.U32.TRUNC.NTZ R7, R6 ;  /* 0x0000000600077305 */ /* 0x000124000021f000 */
[----:B------:R4:W5:Y:S01]  /*01d0*/  @P0 LDG.E R40, desc[UR16][R2.64] ;  /* 0x0000001002280981 */ /* 0x000962000c1e1900 */
[----:B------:R-:W-:Y:S01]  /*01e0*/  CS2R R30, SRZ ;  /* 0x00000000001e7805 */ /* 0x000fe2000001ff00 */
        /* <DEDUP_REMOVED lines=9> */
[----:B------:R-:W4:Y:S03]  /*0280*/  LDC.64 R32, c[0x0][0x448] ;  /* 0x00011200ff207b82 */ /* 0x000f260000000a00 */
[----:B------:R-:W-:Y:S01]  /*0290*/  IMAD.MOV R3, RZ, RZ, -R0 ;  /* 0x000000ffff037224 */ /* 0x000fe200078e0a00 */
[----:B---3--:R-:W-:-:S03]  /*02a0*/  ISETP.NE.U32.AND P0, PT, R4, RZ, PT ;  /* 0x000000ff0400720c */ /* 0x008fc60003f05070 */
[----:B------:R-:W-:Y:S01]  /*02b0*/  IMAD R2, R9, R3, R2 ;  /* 0x0000000309027224 */ /* 0x000fe200078e0202 */
[----:B------:R-:W-:Y:S01]  /*02c0*/  ISETP.NE.AND.EX P0, PT, R5, RZ, PT, P0 ;  /* 0x000000ff0500720c */ /* 0x000fe20003f05300 */
[----:B------:R-:W3:Y:S03]  /*02d0*/  LDC.64 R54, c[0x0][0x450] ;  /* 0x00011400ff367b82 */ /* 0x000ee60000000a00 */
[----:B------:R-:W-:Y:S01]  /*02e0*/  ISETP.GT.U32.AND P2, PT, R9, R2, PT ;  /* 0x000000020900720c */ /* 0x000fe20003f44070 */
[----:B------:R-:W-:-:S08]  /*02f0*/  UIMAD.WIDE.U32 UR6, UR18, UR12, URZ ;  /* 0x0000000c120672a5 */ /* 0x000fd0000f8e00ff */
[----:B------:R-:W2:Y:S04]  /*0300*/  @P0 LDC R10, c[0x0][0x384] ;  /* 0x0000e100ff0a0b82 */ /* 0x000ea80000000800 */
[----:B------:R-:W-:-:S04]  /*0310*/  @!P2 IADD3 R2, PT, PT, R2, -R9, RZ ;  /* 0x800000090202a210 */ /* 0x000fc80007ffe0ff */
[----:B------:R-:W-:Y:S01]  /*0320*/  ISETP.GE.U32.AND P1, PT, R2, R9, PT ;  /* 0x000000090200720c */ /* 0x000fe20003f26070 */
[----:B------:R-:W-:Y:S01]  /*0330*/  UIMAD.WIDE.U32 UR4, UR18, UR8, URZ ;  /* 0x00000008120472a5 */ /* 0x000fe2000f8e00ff */
[----:B------:R-:W-:Y:S01]  /*0340*/  LOP3.LUT R4, R41, R8, RZ, 0x3c, !PT ;  /* 0x0000000829047212 */ /* 0x000fe200078e3cff */
[----:B------:R-:W1:Y:S01]  /*0350*/  @P0 LDC R21, c[0x0][0x38c] ;  /* 0x0000e300ff150b82 */ /* 0x000e620000000800 */
[----:B------:R-:W-:Y:S01]  /*0360*/  @!P2 IADD3 R0, PT, PT, R0, 0x1, RZ ;  /* 0x000000010000a810 */ /* 0x000fe20007ffe0ff */
[----:B------:R-:W-:Y:S01]  /*0370*/  UIMAD UR8, UR18, UR9, UR5 ;  /* 0x00000009120872a4 */ /* 0x000fe2000f8e0205 */
[----:B------:R-:W-:Y:S01]  /*0380*/  ISETP.GE.AND P3, PT, R4, RZ, PT ;  /* 0x000000ff0400720c */ /* 0x000fe20003f66270 */
[----:B------:R-:W-:Y:S01]  /*0390*/  IMAD.U32 R5, RZ, RZ, UR7 ;  /* 0x00000007ff057e24 */ /* 0x000fe2000f8e00ff */
[----:B------:R-:W-:Y:S01]  /*03a0*/  MOV R2, UR4 ;  /* 0x0000000400027c02 */ /* 0x000fe20008000f00 */
[----:B------:R-:W-:Y:S01]  /*03b0*/  UIMAD UR4, UR18, UR13, UR7 ;  /* 0x0000000d120472a4 */ /* 0x000fe2000f8e0207 */
[----:B------:R-:W-:Y:S01]  /*03c0*/  MOV R4, UR6 ;  /* 0x0000000600047c02 */ /* 0x000fe20008000f00 */
[----:B------:R-:W-:Y:S01]  /*03d0*/  IMAD.U32 R3, RZ, RZ, UR5 ;  /* 0x00000005ff037e24 */ /* 0x000fe2000f8e00ff */
[----:B------:R-:W0:Y:S01]  /*03e0*/  LDCU.64 UR6, c[0x0][0x498] ;  /* 0x00009300ff0677ac */ /* 0x000e220008000a00 */
[----:B------:R-:W-:Y:S01]  /*03f0*/  @P1 VIADD R0, R0, 0x1 ;  /* 0x0000000100001836 */ /* 0x000fe20000000000 */
[----:B------:R-:W-:Y:S01]  /*0400*/  MOV R3, UR8 ;  /* 0x0000000800037c02 */ /* 0x000fe20008000f00 */
[----:B------:R-:W4:Y:S01]  /*0410*/  @P0 LDC.64 R6, c[0x0][0x480] ;  /* 0x00012000ff060b82 */ /* 0x000f220000000a00 */
[----:B------:R-:W-:Y:S01]  /*0420*/  ISETP.NE.AND P2, PT, R8, RZ, PT ;  /* 0x000000ff0800720c */ /* 0x000fe20003f45270 */
[----:B------:R-:W3:Y:S01]  /*0430*/  LDCU.64 UR8, c[0x0][0x3b0] ;  /* 0x00007600ff0877ac */ /* 0x000ee20008000a00 */
[----:B------:R-:W-:Y:S01]  /*0440*/  MOV R35, R0 ;  /* 0x0000000000237202 */ /* 0x000fe20000000f00 */
[----:B--2---:R-:W-:-:S02]  /*0450*/  @P0 IMAD R0, R10, UR18, R41 ;  /* 0x000000120a000c24 */ /* 0x004fc4000f8e0229 */
[----:B------:R-:W-:Y:S01]  /*0460*/  IMAD.WIDE.U32 R2, R41, UR10, R2 ;  /* 0x0000000a29027c25 */ /* 0x000fe2000f8e0002 */
[C---:B------:R-:W-:Y:S02]  /*0470*/  LEA R9, R19.reuse, 0xffffff00, 0x8 ;  /* 0xffffff0013097811 */ /* 0x040fe400078e40ff */
[----:B------:R-:W-:Y:S01]  /*0480*/  ISETP.GE.AND P1, PT, R19, 0x1, PT ;  /* 0x000000011300780c */ /* 0x000fe20003f26270 */
[----:B------:R-:W-:Y:S02]  /*0490*/  @P0 IMAD R0, R0, R19, RZ ;  /* 0x0000001300000224 */ /* 0x000fe400078e02ff */
[----:B------:R-:W-:Y:S01]  /*04a0*/  IMAD R13, R41, UR11, R3 ;  /* 0x0000000b290d7c24 */ /* 0x000fe2000f8e0203 */
[----:B------:R-:W2:Y:S01]  /*04b0*/  LDC.64 R18, c[0x0][0x3e8] ;  /* 0x0000fa00ff127b82 */ /* 0x000ea20000000a00 */
[----:B------:R-:W3:Y:S01]  /*04c0*/  LDCU.64 UR10, c[0x0][0x3d0] ;  /* 0x00007a00ff0a77ac */ /* 0x000ee20008000a00 */
[----:B------:R-:W-:Y:S02]  /*04d0*/  MOV R5, UR4 ;  /* 0x0000000400057c02 */ /* 0x000fe40008000f00 */
[----:B------:R-:W-:Y:S01]  /*04e0*/  @!P3 IADD3 R35, PT, PT, -R35, RZ, RZ ;  /* 0x000000ff2323b210 */ /* 0x000fe20007ffe1ff */
[----:B0-----:R-:W-:Y:S01]  /*04f0*/  UIMAD.WIDE.U32 UR4, UR18, UR6, URZ ;  /* 0x00000006120472a5 */ /* 0x001fe2000f8e00ff */
[----:B------:R-:W-:Y:S01]  /*0500*/  @!P2 LOP3.LUT R35, RZ, R8, RZ, 0x33, !PT ;  /* 0x00000008ff23a212 */ /* 0x000fe200078e33ff */
[----:B-1----:R-:W-:-:S02]  /*0510*/  @P0 IMAD R3, R0, R21, RZ ;  /* 0x0000001500030224 */ /* 0x002fc400078e02ff */
[----:B------:R-:W-:Y:S01]  /*0520*/  UIMAD UR5, UR18, UR7, UR5 ;  /* 0x00000007120572a4 */ /* 0x000fe2000f8e0205 */
[----:B------:R-:W-:Y:S01]  /*0530*/  SHF.R.S32.HI R37, RZ, 0x1f, R35 ;  /* 0x0000001fff257819 */ /* 0x000fe20000011423 */
[----:B------:R-:W0:Y:S01]  /*0540*/  LDC.64 R20, c[0x0][0x4a8] ;  /* 0x00012a00ff147b82 */ /* 0x000e220000000a00 */
[----:B------:R-:W-:Y:S01]  /*0550*/  IADD3 R47, P3, PT, R9, R2, RZ ;  /* 0x00000002092f7210 */ /* 0x000fe20007f7e0ff */
[----:B----4-:R-:W-:Y:S01]  /*0560*/  @P0 IMAD.WIDE R30, R3, 0x8, R6 ;  /* 0x00000008031e0825 */ /* 0x010fe200078e0206 */
        /* <DEDUP_REMOVED lines=17> */
[----:B------:R-:W-:-:S03]  /*0680*/  IADD3 R53, P0, PT, R9, R2, RZ ;  /* 0x0000000209357210 */ /* 0x000fc60007f1e0ff */
[----:B------:R-:W-:Y:S01]  /*0690*/  IMAD.IADD R15, R3, 0x1, R15 ;  /* 0x00000001030f7824 */ /* 0x000fe200078e020f */
[----:B------:R-:W-:Y:S01]  /*06a0*/  IADD3 R9, P2, PT, R9, R4, RZ ;  /* 0x0000000409097210 */ /* 0x000fe20007f5e0ff */
[C---:B------:R-:W-:Y:S01]  /*06b0*/  IMAD.X R8, R0.reuse, 0x1, R13, P3 ;  /* 0x0000000100087824 */ /* 0x040fe200018e060d */
[----:B------:R-:W-:Y:S02]  /*06c0*/  IADD3 R17, PT, PT, R5, R17, RZ ;  /* 0x0000001105117210 */ /* 0x000fe40007ffe0ff */
[C---:B------:R-:W-:Y:S02]  /*06d0*/  LEA R46, P3, R47.reuse, R22, 0x1 ;  /* 0x000000162f2e7211 */ /* 0x040fe400078608ff */
[C---:B------:R-:W-:Y:S02]  /*06e0*/  IADD3.X R4, PT, PT, R0.reuse, R7, RZ, P5, !PT ;  /* 0x0000000700047210 */ /* 0x040fe40002ffe4ff */
[C---:B------:R-:W-:Y:S02]  /*06f0*/  IADD3.X R6, PT, PT, R0.reuse, R11, RZ, P4, !PT ;  /* 0x0000000b00067210 */ /* 0x040fe400027fe4ff */
[C---:B------:R-:W-:Y:S01]  /*0700*/  IADD3.X R2, PT, PT, R0.reuse, R15, RZ, P0, !PT ;  /* 0x0000000f00027210 */ /* 0x040fe200007fe4ff */
[----:B------:R-:W-:Y:S01]  /*0710*/  IMAD.X R0, R0, 0x1, R17, P2 ;  /* 0x0000000100007824 */ /* 0x000fe200010e0611 */
[----:B------:R-:W-:Y:S01]  /*0720*/  LEA.HI.X R47, R47, R23, R8, 0x1, P3 ;  /* 0x000000172f2f7211 */ /* 0x000fe200018f0c08 */
[----:B0-----:R-:W-:Y:S01]  /*0730*/  IMAD.WIDE.U32 R28, R41, R20, RZ ;  /* 0x00000014291c7225 */ /* 0x001fe200078e00ff */
[----:B------:R-:W-:-:S02]  /*0740*/  LEA R48, P4, R49, R24, 0x1 ;  /* 0x0000001831307211 */ /* 0x000fc400078808ff */
[----:B------:R-:W-:Y:S02]  /*0750*/  LEA R50, P0, R51, R26, 0x1 ;  /* 0x0000001a33327211 */ /* 0x000fe400078008ff */
[----:B------:R-:W-:Y:S02]  /*0760*/  LEA R52, P2, R53, R32, 0x1 ;  /* 0x0000002035347211 */ /* 0x000fe400078408ff */
[----:B------:R-:W-:Y:S01]  /*0770*/  LEA R54, P3, R9, R54, 0x1 ;  /* 0x0000003609367211 */ /* 0x000fe200078608ff */
[----:B------:R-:W-:Y:S01]  /*0780*/  HFMA2 R58, -RZ, RZ, 0, 0 ;  /* 0x00000000ff3a7431 */ /* 0x000fe200000001ff */
[----:B------:R-:W-:Y:S01]  /*0790*/  LEA.HI.X R49, R49, R25, R6, 0x1, P4 ;  /* 0x0000001931317211 */ /* 0x000fe200020f0c06 */
[----:B------:R-:W-:Y:S01]  /*07a0*/  IMAD R43, R41, R21, R29 ;  /* 0x00000015292b7224 */ /* 0x000fe200078e021d */
[----:B------:R-:W-:Y:S02]  /*07b0*/  LEA.HI.X R51, R51, R27, R4, 0x1, P0 ;  /* 0x0000001b33337211 */ /* 0x000fe400000f0c04 */
[----:B------:R-:W-:-:S02]  /*07c0*/  LEA.HI.X R53, R53, R33, R2, 0x1, P2 ;  /* 0x0000002135357211 */ /* 0x000fc400010f0c02 */
[----:B------:R-:W-:Y:S02]  /*07d0*/  LEA.HI.X R55, R9, R55, R0, 0x1, P3 ;  /* 0x0000003709377211 */ /* 0x000fe400018f0c00 */
[----:B------:R-:W-:Y:S01]  /*07e0*/  MOV R44, RZ ;  /* 0x000000ff002c7202 */ /* 0x000fe20000000f00 */
[----:B------:R-:W-:Y:S06]  /*07f0*/  @!P1 BRA `(.L_x_8830) ;  /* 0x0000003c00249947 */ /* 0x000fec0003800000 */
[----:B------:R-:W0:Y:S01]  /*0800*/  S2R R26, SR_TID.X ;  /* 0x00000000001a7919 */ /* 0x000e220000002100 */
[----:B------:R-:W0:Y:S01]  /*0810*/  LDC.64 R6, c[0x0][0x4b8] ;  /* 0x00012e00ff067b82 */ /* 0x000e220000000a00 */
[----:B------:R-:W1:Y:S01]  /*0820*/  LDCU.64 UR6, c[0x0][0x3a0] ;  /* 0x00007400ff0677ac */ /* 0x000e620008000a00 */
[----:B------:R-:W-:Y:S01]  /*0830*/  IMAD.MOV.U32 R27, RZ, RZ, RZ ;  /* 0x000000ffff1b7224 */ /* 0x000fe200078e00ff */
[----:B------:R-:W-:Y:S01]  /*0840*/  MOV R44, RZ ;  /* 0x000000ff002c7202 */ /* 0x000fe20000000f00 */
[----:B------:R-:W2:Y:S01]  /*0850*/  LDCU.64 UR8, c[0x0][0x4c0] ;  /* 0x00009800ff0877ac */ /* 0x000ea20008000a00 */
[----:B------:R-:W-:-:S03]  /*0860*/  MOV R58, RZ ;  /* 0x000000ff003a7202 */ /* 0x000fc60000000f00 */
        /* <DEDUP_REMOVED lines=10> */
[----:B------:R-:W-:-:S02]  /*0910*/  IADD3 R13, PT, PT, R26, 0x80, RZ ;  /* 0x000000801a0d7810 */ /* 0x000fc40007ffe0ff */
[C---:B------:R-:W-:Y:S01]  /*0920*/  IADD3 R15, PT, PT, R26.reuse, 0xa0, RZ ;  /* 0x000000a01a0f7810 */ /* 0x040fe20007ffe0ff */
[----:B------:R-:W-:Y:S01]  /*0930*/  IMAD R3, R7, UR18, R3 ;  /* 0x0000001207037c24 */ /* 0x000fe2000f8e0203 */
[----:B------:R-:W-:Y:S01]  /*0940*/  IADD3 R7, PT, PT, R26, 0x20, RZ ;  /* 0x000000201a077810 */ /* 0x000fe20007ffe0ff */
[----:B---3--:R-:W-:Y:S01]  /*0950*/  IMAD.WIDE.U32 R4, R8, UR18, R26 ;  /* 0x0000001208047c25 */ /* 0x008fe2000f8e001a */
[C---:B------:R-:W-:Y:S01]  /*0960*/  IADD3 R19, PT, PT, R26.reuse, 0xe0, RZ ;  /* 0x000000e01a137810 */ /* 0x040fe20007ffe0ff */
[----:B----4-:R-:W-:Y:S02]  /*0970*/  ULEA UR4, UR5, UR4, 0x18 ;  /* 0x0000000405047291 */ /* 0x010fe4000f8ec0ff */
[----:B------:R-:W-:Y:S01]  /*0980*/  IMAD.WIDE.U32 R22, R35, UR8, R2 ;  /* 0x0000000823167c25 */ /* 0x000fe2000f8e0002 */
[CC--:B------:R-:W-:Y:S01]  /*0990*/  LEA.HI R69, R26.reuse, R26.reuse, RZ, 0x1b ;  /* 0x0000001a1a457211 */ /* 0x0c0fe200078fd8ff */
[----:B------:R-:W-:Y:S02]  /*09a0*/  UIADD3 UR5, UPT, UPT, UR4, 0x420, URZ ;  /* 0x0000042004057890 */ /* 0x000fe4000fffe0ff */
[----:B------:R-:W-:Y:S01]  /*09b0*/  IMAD R5, R9, UR18, R5 ;  /* 0x0000001209057c24 */ /* 0x000fe2000f8e0205 */
[C---:B------:R-:W-:Y:S01]  /*09c0*/  IADD3 R9, PT, PT, R26.reuse, 0x40, RZ ;  /* 0x000000401a097810 */ /* 0x040fe20007ffe0ff */
[----:B------:R-:W-:Y:S01]  /*09d0*/  IMAD.SHL.U32 R3, R26, 0x8, RZ ;  /* 0x000000081a037824 */ /* 0x000fe200078e00ff */
[-C--:B------:R-:W-:Y:S01]  /*09e0*/  LEA.HI R7, R7, R26.reuse, RZ, 0x1b ;  /* 0x0000001a07077211 */ /* 0x080fe200078fd8ff */
[----:B------:R-:W-:Y:S01]  /*09f0*/  IMAD R6, R37, UR10, RZ ;  /* 0x0000000a25067c24 */ /* 0x000fe2000f8e02ff */
[----:B------:R-:W-:Y:S01]  /*0a00*/  LEA.HI R9, R9, R26, RZ, 0x1b ;  /* 0x0000001a09097211 */ /* 0x000fe200078fd8ff */
[----:B------:R-:W-:Y:S01]  /*0a10*/  IMAD.WIDE.U32 R20, R35, UR10, R4 ;  /* 0x0000000a23147c25 */ /* 0x000fe2000f8e0004 */
[----:B------:R-:W-:-:S02]  /*0a20*/  LOP3.LUT R5, R3, 0x1f00, RZ, 0xc0, !PT ;  /* 0x00001f0003057812 */ /* 0x000fc400078ec0ff */
[CC--:B------:R-:W-:Y:S01]  /*0a30*/  LEA.HI R59, R26.reuse, R3.reuse, RZ, 0x1e ;  /* 0x000000031a3b7211 */ /* 0x0c0fe200078ff0ff */
[C---:B------:R-:W-:Y:S01]  /*0a40*/  VIADD R11, R26.reuse, 0x60 ;  /* 0x000000601a0b7836 */ /* 0x040fe20000000000 */
[----:B------:R-:W-:Y:S01]  /*0a50*/  LEA.HI R61, R3, R3, RZ, 0x1b ;  /* 0x00000003033d7211 */ /* 0x000fe200078fd8ff */
[C---:B------:R-:W-:Y:S01]  /*0a60*/  VIADD R17, R26.reuse, 0xc0 ;  /* 0x000000c01a117836 */ /* 0x040fe20000000000 */
[-C--:B------:R-:W-:Y:S01]  /*0a70*/  LEA.HI R13, R13, R26.reuse, RZ, 0x1b ;  /* 0x0000001a0d0d7211 */ /* 0x080fe200078fd8ff */
[----:B------:R-:W-:Y:S01]  /*0a80*/  IMAD R33, R35, UR11, R6 ;  /* 0x0000000b23217c24 */ /* 0x000fe2000f8e0206 */
[-C--:B------:R-:W-:Y:S01]  /*0a90*/  LEA.HI R11, R11, R26.reuse, RZ, 0x1b ;  /* 0x0000001a0b0b7211 */ /* 0x080fe200078fd8ff */
[----:B------:R-:W-:Y:S01]  /*0aa0*/  VIADD R57, R26, 0x200 ;  /* 0x000002001a397836 */ /* 0x000fe20000000000 */
[-C--:B------:R-:W-:Y:S02]  /*0ab0*/  LEA.HI R15, R15, R26.reuse, RZ, 0x1b ;  /* 0x0000001a0f0f7211 */ /* 0x080fe400078fd8ff */
[----:B------:R-:W-:-:S02]  /*0ac0*/  LEA.HI R17, R17, R26, RZ, 0x1b ;  /* 0x0000001a11117211 */ /* 0x000fc400078fd8ff */
[----:B------:R-:W-:Y:S02]  /*0ad0*/  LEA.HI R19, R19, R26, RZ, 0x1b ;  /* 0x0000001a13137211 */ /* 0x000fe400078fd8ff */
[----:B------:R-:W-:Y:S02]  /*0ae0*/  LOP3.LUT R60, R5, 0x1f, R26, 0xf8, !PT ;  /* 0x0000001f053c7812 */ /* 0x000fe400078ef81a */
[----:B-1----:R-:W-:Y:S02]  /*0af0*/  MOV R56, UR6 ;  /* 0x0000000600387c02 */ /* 0x002fe40008000f00 */
[C---:B------:R-:W-:Y:S02]  /*0b00*/  LOP3.LUT R172, R26.reuse, 0x1f, RZ, 0xc0, !PT ;  /* 0x0000001f1aac7812 */ /* 0x040fe400078ec0ff */
        /* <DEDUP_REMOVED lines=17> */
[----:B------:R-:W-:Y:S02]  /*0c20*/  LOP3.LUT R76, R60, 0xe0, RZ, 0xfc, !PT ;  /* 0x000000e03c4c7812 */ /* 0x000fe400078efcff */
[----:B------:R-:W-:Y:S02]  /*0c30*/  IADD3 R77, PT, PT, R23, R77, RZ ;  /* 0x0000004d174d7210 */ /* 0x000fe40007ffe0ff */
[----:B------:R-:W-:-:S07]  /*0c40*/  IADD3 R78, PT, PT, R21, R33, RZ ;  /* 0x00000021154e7210 */ /* 0x000fce0007ffe0ff */
.L_x_8854:
[----:B0-----:R-:W0:Y:S01]  /*0c50*/  LDCU UR4, c[0x0][0x388] ;  /* 0x00007100ff0477ac */ /* 0x001e220008000800 */
[----:B------:R-:W-:Y:S01]  /*0c60*/  VIADD R79, R56, 0xffffffff ;  /* 0xffffffff384f7836 */ /* 0x000fe20000000000 */
[----:B------:R-:W-:Y:S02]  /*0c70*/  SHF.L.U32 R7, R60, 0x1, RZ ;  /* 0x000000013c077819 */ /* 0x000fe400000006ff */
[----:B------:R-:W-:Y:S02]  /*0c80*/  PRMT R9, RZ, 0x7610, R9 ;  /* 0x00007610ff097816 */ /* 0x000fe40000000009 */
[----:B------:R-:W-:Y:S02]  /*0c90*/  SHF.L.U32 R18, R79, 0x8, RZ ;  /* 0x000000084f127819 */ /* 0x000fe400000006ff */
[C---:B------:R-:W-:Y:S02]  /*0ca0*/  IADD3 R2, P0, PT, R7.reuse, R46, RZ ;  /* 0x0000002e07027210 */ /* 0x040fe40007f1e0ff */
[----:B------:R-:W-:-:S02]  /*0cb0*/  IADD3 R4, P2, PT, R7, R48, RZ ;  /* 0x0000003007047210 */ /* 0x000fc40007f5e0ff */
[----:B------:R-:W-:Y:S01]  /*0cc0*/  IADD3 R6, P3, PT, R7, R50, RZ ;  /* 0x0000003207067210 */ /* 0x000fe20007f7e0ff */
[----:B------:R-:W-:Y:S01]  /*0cd0*/  IMAD.X R3, RZ, RZ, R47, P0 ;  /* 0x000000ffff037224 */ /* 0x000fe200000e062f */
[----:B------:R-:W-:Y:S02]  /*0ce0*/  PRMT R11, RZ, 0x7610, R11 ;  /* 0x00007610ff0b7816 */ /* 0x000fe4000000000b */
[----:B------:R-:W-:Y:S02]  /*0cf0*/  PRMT R0, RZ, 0x7610, R0 ;  /* 0x00007610ff007816 */ /* 0x000fe40000000000 */
[----:B0-----:R-:W-:Y:S02]  /*0d00*/  IADD3 R81, PT, PT, -R18, UR4, RZ ;  /* 0x0000000412517c10 */ /* 0x001fe4000fffe1ff */
[----:B------:R-:W-:Y:S02]  /*0d10*/  IADD3.X R5, PT, PT, RZ, R49, RZ, P2, !PT ;  /* 0x00000031ff057210 */ /* 0x000fe400017fe4ff */
[-C--:B------:R-:W-:Y:S01]  /*0d20*/  ISETP.GE.AND P6, PT, R60, R81.reuse, PT ;  /* 0x000000513c00720c */ /* 0x080fe20003fc6270 */
[----:B------:R-:W-:Y:S01]  /*0d30*/  BAR.SYNC.DEFER_BLOCKING 0x0 ;  /* 0x0000000000007b1d */ /* 0x000fe20000010000 */
[----:B------:R-:W-:-:S02]  /*0d40*/  ISETP.GE.AND P0, PT, R70, R81, PT ;  /* 0x000000514600720c */ /* 0x000fc40003f06270 */
[----:B------:R-:W-:Y:S02]  /*0d50*/  ISETP.GE.AND P1, PT, R71, R81, PT ;  /* 0x000000514700720c */ /* 0x000fe40003f26270 */
[----:B------:R-:W-:Y:S02]  /*0d60*/  IADD3.X R7, PT, PT, RZ, R51, RZ, P3, !PT ;  /* 0x00000033ff077210 */ /* 0x000fe40001ffe4ff */
[-C--:B------:R-:W-:Y:S02]  /*0d70*/  ISETP.GE.AND P2, PT, R72, R81.reuse, PT ;  /* 0x000000514800720c */ /* 0x080fe40003f46270 */
[-C--:B------:R-:W-:Y:S02]  /*0d80*/  ISETP.GE.AND P3, PT, R73, R81.reuse, PT ;  /* 0x000000514900720c */ /* 0x080fe40003f66270 */
[-C--:B------:R-:W-:Y:S02]  /*0d90*/  ISETP.GE.AND P4, PT, R74, R81.reuse, PT ;  /* 0x000000514a00720c */ /* 0x080fe40003f86270 */
[----:B------:R-:W-:-:S02]  /*0da0*/  ISETP.GE.AND P5, PT, R75, R81, PT ;  /* 0x000000514b00720c */ /* 0x000fc40003fa6270 */
        /* <DEDUP_REMOVED lines=8> */
[----:B----4-:R-:W4:Y:S01]  /*0e30*/  @!P1 LDG.E.U16 R0, desc[UR16][R2.64+0x80] ;  /* 0x0000801002009981 */ /* 0x010f22000c1e1500 */
        /* <DEDUP_REMOVED lines=10> */
[C---:B0-----:R-:W-:Y:S01]  /*0ee0*/  VIADD R17, R84.reuse, 0x20 ;  /* 0x0000002054117836 */ /* 0x041fe20000000000 */
[C---:B------:R-:W-:Y:S01]  /*0ef0*/  IADD3 R33, PT, PT, R84.reuse, 0x40, RZ ;  /* 0x0000004054217810 */ /* 0x040fe20007ffe0ff */
[C---:B------:R-:W-:Y:S01]  /*0f00*/  VIADD R37, R84.reuse, 0xe0 ;  /* 0x000000e054257836 */ /* 0x040fe20000000000 */
[-C--:B------:R-:W-:Y:S01]  /*0f10*/  LEA.HI.SX32 R80, R84, R84.reuse, 0x1b ;  /* 0x0000005454507211 */ /* 0x080fe200078fdaff */
[----:B------:R-:W0:Y:S01]  /*0f20*/  LDCU UR4, c[0x0][0x38c] ;  /* 0x00007180ff0477ac */ /* 0x000e220008000800 */
[----:B------:R-:W-:-:S02]  /*0f30*/  LEA.HI.SX32 R17, R17, R84, 0x1b ;  /* 0x0000005411117211 */ /* 0x000fc400078fdaff */
[----:B------:R-:W-:Y:S02]  /*0f40*/  LEA.HI.SX32 R33, R33, R84, 0x1b ;  /* 0x0000005421217211 */ /* 0x000fe400078fdaff */
[----:B------:R-:W-:Y:S02]  /*0f50*/  LEA R80, R80, UR5, 0x1 ;  /* 0x0000000550507c11 */ /* 0x000fe4000f8e08ff */
[----:B------:R-:W-:Y:S01]  /*0f60*/  LEA R82, R17, UR5, 0x1 ;  /* 0x0000000511527c11 */ /* 0x000fe2000f8e08ff */
[C---:B------:R-:W-:Y:S01]  /*0f70*/  VIADD R17, R84.reuse, 0x80 ;  /* 0x0000008054117836 */ /* 0x040fe20000000000 */
[----:B------:R-:W-:Y:S02]  /*0f80*/  LEA R83, R33, UR5, 0x1 ;  /* 0x0000000521537c11 */ /* 0x000fe4000f8e08ff */
        /* <DEDUP_REMOVED lines=8> */
[----:B------:R-:W-:Y:S02]  /*1010*/  LEA R85, R3, UR5, 0x1 ;  /* 0x0000000503557c11 */ /* 0x000fe4000f8e08ff */
[----:B------:R-:W-:Y:S02]  /*1020*/  LEA R86, R17, UR5, 0x1 ;  /* 0x0000000511567c11 */ /* 0x000fe4000f8e08ff */
[----:B------:R-:W-:Y:S02]  /*1030*/  LEA R87, R33, UR5, 0x1 ;  /* 0x0000000521577c11 */ /* 0x000fe4000f8e08ff */
[----:B------:R-:W-:Y:S02]  /*1040*/  LEA R88, R35, UR5, 0x1 ;  /* 0x0000000523587c11 */ /* 0x000fe4000f8e08ff */
[----:B------:R-:W-:Y:S02]  /*1050*/  LEA R89, R37, UR5, 0x1 ;  /* 0x0000000525597c11 */ /* 0x000fe4000f8e08ff */
[----:B------:R-:W-:-:S02]  /*1060*/  ISETP.GE.AND P0, PT, R60, R81, PT ;  /* 0x000000513c00720c */ /* 0x000fc40003f06270 */
[----:B------:R-:W-:Y:S02]  /*1070*/  PRMT R3, RZ, 0x7610, R3 ;  /* 0x00007610ff037816 */ /* 0x000fe40000000003 */
[----:B------:R-:W-:Y:S02]  /*1080*/  PRMT R2, RZ, 0x7610, R2 ;  /* 0x00007610ff027816 */ /* 0x000fe40000000002 */
[----:B------:R-:W-:Y:S01]  /*1090*/  PRMT R14, RZ, 0x7610, R14 ;  /* 0x00007610ff0e7816 */ /* 0x000fe2000000000e */
[----:B--2---:R-:W-:Y:S04]  /*10a0*/  STS.U16 [R80], R9 ;  /* 0x0000000950007388 */ /* 0x004fe80000000400 */
[----:B---3--:R-:W-:Y:S04]  /*10b0*/  STS.U16 [R82+0x40], R11 ;  /* 0x0000400b52007388 */ /* 0x008fe80000000400 */
[----:B----4-:R1:W-:Y:S02]  /*10c0*/  STS.U16 [R83+0x80], R0 ;  /* 0x0000800053007388 */ /* 0x0103e40000000400 */
[----:B-1----:R-:W-:-:S02]  /*10d0*/  SHF.L.U32 R0, R84, 0x3, RZ ;  /* 0x0000000354007819 */ /* 0x002fc400000006ff */
[----:B------:R-:W-:Y:S02]  /*10e0*/  STS.U16 [R85+0xc0], R8 ;  /* 0x0000c00855007388 */ /* 0x000fe40000000400 */
[----:B------:R-:W-:Y:S02]  /*10f0*/  LEA.HI.SX32 R90, R0, R0, 0x1b ;  /* 0x00000000005a7211 */ /* 0x000fe400078fdaff */
[----:B------:R1:W-:Y:S02]  /*1100*/  STS.U16 [R86+0x100], R13 ;  /* 0x0001000d56007388 */ /* 0x0003e40000000400 */
[----:B------:R-:W-:Y:S02]  /*1110*/  LEA R90, R90, UR5, 0x1 ;  /* 0x000000055a5a7c11 */ /* 0x000fe4000f8e08ff */
[----:B------:R-:W-:Y:S04]  /*1120*/  STS.U16 [R87+0x140], R10 ;  /* 0x0001400a57007388 */ /* 0x000fe80000000400 */
[----:B------:R-:W-:Y:S04]  /*1130*/  STS.U16 [R88+0x180], R15 ;  /* 0x0001800f58007388 */ /* 0x000fe80000000400 */
[----:B------:R2:W-:Y:S01]  /*1140*/  STS.U16 [R89+0x1c0], R12 ;  /* 0x0001c00c59007388 */ /* 0x0005e20000000400 */
        /* <DEDUP_REMOVED lines=11> */
[----:B------:R-:W-:Y:S02]  /*1200*/  PRMT R11, RZ, 0x7610, R11 ;  /* 0x00007610ff0b7816 */ /* 0x000fe4000000000b */
[----:B------:R-:W-:Y:S02]  /*1210*/  PRMT R0, RZ, 0x7610, R0 ;  /* 0x00007610ff007816 */ /* 0x000fe40000000000 */
[----:B-1----:R-:W-:Y:S02]  /*1220*/  PRMT R13, RZ, 0x7610, R13 ;  /* 0x00007610ff0d7816 */ /* 0x002fe4000000000d */
[----:B------:R-:W-:Y:S01]  /*1230*/  PRMT R8, RZ, 0x7610, R8 ;  /* 0x00007610ff087816 */ /* 0x000fe20000000008 */
[----:B------:R-:W3:Y:S01]  /*1240*/  @!P0 LDG.E.U16 R3, desc[UR16][R4.64] ;  /* 0x0000001004038981 */ /* 0x000ee2000c1e1500 */
        /* <DEDUP_REMOVED lines=8> */
[----:B--2---:R-:W-:-:S02]  /*12d0*/  P2R R12, PR, RZ, 0x1 ;  /* 0x00000001ff0c7803 */ /* 0x004fc40000000000 */
[----:B------:R-:W-:Y:S02]  /*12e0*/  ISETP.GE.AND P0, PT, R60, R81, PT ;  /* 0x000000513c00720c */ /* 0x000fe40003f06270 */
[----:B------:R-:W-:Y:S02]  /*12f0*/  PRMT R15, RZ, 0x7610, R15 ;  /* 0x00007610ff0f7816 */ /* 0x000fe4000000000f */
        /* <DEDUP_REMOVED lines=36> */
[----:B0-----:R-:W-:Y:S02]  /*1540*/  HADD2.F32 R102, -RZ, R102.H0_H0 ;  /* 0x20000066ff667230 */ /* 0x001fe40000004100 */
[----:B------:R-:W-:Y:S02]  /*1550*/  HADD2.F32 R104, -RZ, R104.H0_H0 ;  /* 0x20000068ff687230 */ /* 0x000fe40000004100 */
[----:B------:R-:W-:Y:S02]  /*1560*/  HADD2.F32 R106, -RZ, R106.H0_H0 ;  /* 0x2000006aff6a7230 */ /* 0x000fe40000004100 */
[----:B------:R-:W-:Y:S01]  /*1570*/  HADD2.F32 R107, -RZ, R107.H0_H0 ;  /* 0x2000006bff6b7230 */ /* 0x000fe20000004100 */
[----:B------:R-:W-:Y:S01]  /*1580*/  UISETP.GE.AND UP0, UPT, UR4, 0x1, UPT ;  /* 0x000000010400788c */ /* 0x000fe2000bf06270 */
[----:B------:R-:W-:-:S02]  /*1590*/  HADD2.F32 R108, -RZ, R108.H0_H0 ;  /* 0x2000006cff6c7230 */ /* 0x000fc40000004100 */
[----:B------:R-:W-:Y:S02]  /*15a0*/  HADD2.F32 R110, -RZ, R110.H0_H0 ;  /* 0x2000006eff6e7230 */ /* 0x000fe40000004100 */
[----:B------:R-:W-:Y:S01]  /*15b0*/  HFMA2 R91, -RZ, RZ, 0, 0 ;  /* 0x00000000ff5b7431 */ /* 0x000fe200000001ff */
        /* <DEDUP_REMOVED lines=50> */
[----:B------:R-:W-:Y:S01]  /*18e0*/  ISETP.GE.AND P1, PT, R60, R81, PT ;  /* 0x000000513c00720c */ /* 0x000fe20003f26270 */
[----:B------:R-:W-:Y:S01]  /*18f0*/  HADD2.F32 R17, -RZ, R5.H0_H0 ;  /* 0x20000005ff117230 */ /* 0x000fe20000004100 */
[----:B------:R-:W-:Y:S01]  /*1900*/  ISETP.NE.AND P0, PT, R56, 0x1, PT ;  /* 0x000000013800780c */ /* 0x000fe20003f05270 */
[----:B------:R-:W-:Y:S01]  /*1910*/  HADD2.F32 R131, -RZ, R2.H0_H0 ;  /* 0x20000002ff837230 */ /* 0x000fe20000004100 */
[----:B------:R-:W-:Y:S01]  /*1920*/  P2R R176, PR, RZ, 0x2 ;  /* 0x00000002ffb07803 */ /* 0x000fe20000000000 */
[----:B------:R-:W-:Y:S01]  /*1930*/  HADD2.F32 R133, -RZ, R9.H0_H0 ;  /* 0x20000009ff857230 */ /* 0x000fe20000004100 */
[----:B------:R-:W1:Y:S01]  /*1940*/  LDC.64 R6, c[0x0][0x3e0] ;  /* 0x0000f800ff067b82 */ /* 0x000e620000000a00 */
[----:B------:R-:W-:Y:S01]  /*1950*/  HADD2.F32 R33, -RZ, R10.H0_H0 ;  /* 0x2000000aff217230 */ /* 0x000fe20000004100 */
[----:B------:R-:W-:Y:S01]  /*1960*/  IADD3 R14, P2, PT, R18, R20, RZ ;  /* 0x00000014120e7210 */ /* 0x000fe20007f5e0ff */
[----:B------:R-:W-:Y:S01]  /*1970*/  HADD2.F32 R35, -RZ, R11.H0_H0 ;  /* 0x2000000bff237230 */ /* 0x000fe20000004100 */
[----:B------:R-:W-:Y:S01]  /*1980*/  SHF.L.U32 R136, R56, 0x8, RZ ;  /* 0x0000000838887819 */ /* 0x000fe200000006ff */
[----:B------:R-:W-:Y:S01]  /*1990*/  HADD2.F32 R135, -RZ, R0.H0_H0 ;  /* 0x20000000ff877230 */ /* 0x000fe20000004100 */
[----:B------:R-:W-:Y:S01]  /*19a0*/  IADD3 R16, P1, PT, R18, R22, RZ ;  /* 0x0000001612107210 */ /* 0x000fe20007f3e0ff */
[--C-:B------:R-:W-:Y:S01]  /*19b0*/  FADD.FTZ R129, R129, R42.reuse ;  /* 0x0000002a81817221 */ /* 0x100fe20000010000 */
[----:B------:R-:W2:Y:S01]  /*19c0*/  LDC.64 R10, c[0x0][0x440] ;  /* 0x00011000ff0a7b82 */ /* 0x000ea20000000a00 */
[--C-:B------:R-:W-:Y:S01]  /*19d0*/  FADD.FTZ R128, R15, R42.reuse ;  /* 0x0000002a0f807221 */ /* 0x100fe20000010000 */
[--C-:B------:R-:W-:Y:S01]  /*19e0*/  FADD.FTZ R130, R17, R42.reuse ;  /* 0x0000002a11827221 */ /* 0x100fe20000010000 */
[--C-:B------:R-:W-:Y:S01]  /*19f0*/  FADD.FTZ R131, R131, R42.reuse ;  /* 0x0000002a83837221 */ /* 0x100fe20000010000 */
[--C-:B------:R-:W-:Y:S01]  /*1a00*/  FADD.FTZ R133, R133, R42.reuse ;  /* 0x0000002a85857221 */ /* 0x100fe20000010000 */
[--C-:B------:R-:W-:Y:S01]  /*1a10*/  FADD.FTZ R132, R33, R42.reuse ;  /* 0x0000002a21847221 */ /* 0x100fe20000010000 */
[--C-:B------:R-:W-:Y:S01]  /*1a20*/  FADD.FTZ R135, R135, R42.reuse ;  /* 0x0000002a87877221 */ /* 0x100fe20000010000 */
[----:B------:R-:W-:Y:S01]  /*1a30*/  FADD.FTZ R134, R35, R42 ;  /* 0x0000002a23867221 */ /* 0x000fe20000010000 */
[----:B------:R-:W3:Y:S01]  /*1a40*/  LDC.64 R8, c[0x0][0x3c0] ;  /* 0x0000f000ff087b82 */ /* 0x000ee20000000a00 */
[----:B------:R-:W-:Y:S01]  /*1a50*/  ISETP.EQ.AND P0, PT, R26, RZ, P0 ;  /* 0x000000ff1a00720c */ /* 0x000fe20000702270 */
[C---:B------:R-:W-:Y:S01]  /*1a60*/  IMAD.IADD R178, R18.reuse, 0x1, R26 ;  /* 0x0000000112b27824 */ /* 0x040fe200078e021a */
[----:B------:R-:W-:Y:S01]  /*1a70*/  LOP3.LUT R177, R18, 0x100, RZ, 0xc0, !PT ;  /* 0x0000010012b17812 */ /* 0x000fe200078ec0ff */
[----:B------:R-:W-:Y:S01]  /*1a80*/  IMAD.X R15, RZ, RZ, R78, P2 ;  /* 0x000000ffff0f7224 */ /* 0x000fe200010e064e */
[----:B------:R-:W-:Y:S01]  /*1a90*/  IADD3 R122, PT, PT, R56, -0x2, RZ ;  /* 0xfffffffe387a7810 */ /* 0x000fe20007ffe0ff */
[----:B------:R-:W-:Y:S01]  /*1aa0*/  FMUL.FTZ R137, R129, R99 ;  /* 0x0000006381897220 */ /* 0x000fe20000410000 */
[----:B------:R-:W-:Y:S01]  /*1ab0*/  MOV R91, RZ ;  /* 0x000000ff005b7202 */ /* 0x000fe20000000f00 */
[----:B------:R-:W4:Y:S01]  /*1ac0*/  LDC.64 R4, c[0x0][0x4d0] ;  /* 0x00013400ff047b82 */ /* 0x000f220000000a00 */
[----:B------:R-:W-:Y:S01]  /*1ad0*/  LOP3.LUT R136, R136, 0x100, RZ, 0xc0, !PT ;  /* 0x0000010088887812 */ /* 0x000fe200078ec0ff */
[----:B------:R-:W-:Y:S01]  /*1ae0*/  FMUL.FTZ R138, R128, R100 ;  /* 0x00000064808a7220 */ /* 0x000fe20000410000 */
[----:B------:R-:W-:Y:S01]  /*1af0*/  IADD3.X R17, PT, PT, RZ, R77, RZ, P1, !PT ;  /* 0x0000004dff117210 */ /* 0x000fe20000ffe4ff */
[----:B------:R-:W-:Y:S01]  /*1b00*/  FMUL.FTZ R139, R130, R102 ;  /* 0x00000066828b7220 */ /* 0x000fe20000410000 */
[----:B------:R-:W-:Y:S01]  /*1b10*/  P2R R179, PR, RZ, 0x1 ;  /* 0x00000001ffb37803 */ /* 0x000fe20000000000 */
[----:B------:R-:W-:Y:S01]  /*1b20*/  FMUL.FTZ R140, R131, R104 ;  /* 0x00000068838c7220 */ /* 0x000fe20000410000 */
[----:B------:R-:W-:Y:S01]  /*1b30*/  FMUL.FTZ R141, R133, R106 ;  /* 0x0000006a858d7220 */ /* 0x000fe20000410000 */
[----:B------:R-:W0:Y:S01]  /*1b40*/  LDC.64 R2, c[0x0][0x4f0] ;  /* 0x00013c00ff027b82 */ /* 0x000e220000000a00 */
[----:B------:R-:W-:Y:S01]  /*1b50*/  FMUL.FTZ R142, R132, R107 ;  /* 0x0000006b848e7220 */ /* 0x000fe20000410000 */
[----:B------:R-:W-:Y:S01]  /*1b60*/  FMUL.FTZ R143, R135, R108 ;  /* 0x0000006c878f7220 */ /* 0x000fe20000410000 */
[----:B------:R-:W-:Y:S01]  /*1b70*/  FMUL.FTZ R144, R134, R110 ;  /* 0x0000006e86907220 */ /* 0x000fe20000410000 */
[----:B------:R-:W0:Y:S01]  /*1b80*/  LDCU UR7, c[0x0][0x394] ;  /* 0x00007280ff0777ac */ /* 0x000e220008000800 */
[----:B------:R-:W0:Y:S01]  /*1b90*/  LDCU UR13, c[0x0][0x38c] ;  /* 0x00007180ff0d77ac */ /* 0x000e220008000800 */
[----:B------:R-:W0:Y:S01]  /*1ba0*/  LDCU UR12, c[0x0][0x388] ;  /* 0x00007100ff0c77ac */ /* 0x000e220008000800 */
[----:B------:R-:W0:Y:S01]  /*1bb0*/  LDCU.64 UR8, c[0x0][0x538] ;  /* 0x0000a700ff0877ac */ /* 0x000e220008000a00 */
[----:B------:R-:W0:Y:S01]  /*1bc0*/  LDCU.64 UR10, c[0x0][0x540] ;  /* 0x0000a800ff0a77ac */ /* 0x000e220008000a00 */
[----:B------:R-:W-:-:S05]  /*1bd0*/  UMOV UR4, URZ ;  /* 0x000000ff00047c82 */ /* 0x000fca0008000000 */
.L_x_8853:
[----:B------:R-:W-:Y:S01]  /*1be0*/  HFMA2 R37, -RZ, RZ, 0, 0 ;  /* 0x00000000ff257431 */ /* 0x000fe200000001ff */
[----:B------:R-:W-:Y:S01]  /*1bf0*/  MOV R36, R60 ;  /* 0x0000003c00247202 */ /* 0x000fe20000000f00 */
[----:B------:R-:W-:Y:S01]  /*1c00*/  IMAD.MOV.U32 R34, RZ, RZ, R24 ;  /* 0x000000ffff227224 */ /* 0x000fe200078e0018 */
[----:B01----:R-:W-:Y:S02]  /*1c10*/  MOV R35, R45 ;  /* 0x0000002d00237202 */ /* 0x003fe40000000f00 */
[----:B------:R-:W-:Y:S02]  /*1c20*/  ISETP.NE.AND P5, PT, R176, RZ, PT ;  /* 0x000000ffb000720c */ /* 0x000fe40003fa5270 */
[-C--:B------:R-:W-:Y:S01]  /*1c30*/  ISETP.GE.AND P3, PT, R73, R81.reuse, PT ;  /* 0x000000514900720c */ /* 0x080fe20003f66270 */
[----:B0-----:R-:W-:Y:S01]  /*1c40*/  IMAD.WIDE.U32 R126, R12, UR4, R34 ;  /* 0x000000040c7e7c25 */ /* 0x001fe2000f8e0022 */
[----:B------:R-:W-:-:S03]  /*1c50*/  ISETP.GE.AND P4, PT, R74, R81, PT ;  /* 0x000000514a00720c */ /* 0x000fc60003f86270 */
[----:B---3--:R-:W-:-:S04]  /*1c60*/  IMAD.WIDE.U32 R32, R8, UR4, R36 ;  /* 0x0000000408207c25 */ /* 0x008fc8000f8e0024 */
[----:B------:R-:W-:Y:S01]  /*1c70*/  IMAD R33, R9, UR4, R33 ;  /* 0x0000000409217c24 */ /* 0x000fe2000f8e0221 */
[----:B------:R-:W-:Y:S01]  /*1c80*/  LEA R38, P1, R32, R52, 0x1 ;  /* 0x0000003420267211 */ /* 0x000fe200078208ff */
[----:B-1----:R-:W-:Y:S01]  /*1c90*/  IMAD.WIDE.U32 R124, R6, UR4, R36 ;  /* 0x00000004067c7c25 */ /* 0x002fe2000f8e0024 */
[----:B--2---:R-:W-:Y:S02]  /*1ca0*/  LEA R36, P0, R126, R10, 0x2 ;  /* 0x0000000a7e247211 */ /* 0x004fe400078010ff */
[----:B------:R-:W-:Y:S01]  /*1cb0*/  LEA.HI.X R39, R32, R53, R33, 0x1, P1 ;  /* 0x0000003520277211 */ /* 0x000fe200008f0c21 */
[----:B------:R-:W-:Y:S01]  /*1cc0*/  IMAD R37, R13, UR4, R127 ;  /* 0x000000040d257c24 */ /* 0x000fe2000f8e027f */
[----:B------:R-:W-:Y:S01]  /*1cd0*/  LEA R34, P2, R124, R54, 0x1 ;  /* 0x000000367c227211 */ /* 0x000fe200078408ff */
[----:B------:R-:W-:Y:S01]  /*1ce0*/  IMAD R0, R7, UR4, R125 ;  /* 0x0000000407007c24 */ /* 0x000fe2000f8e027d */
[----:B------:R-:W-:Y:S01]  /*1cf0*/  ISETP.GE.AND P1, PT, R71, R81, PT ;  /* 0x000000514700720c */ /* 0x000fe20003f26270 */
[----:B------:R-:W2:Y:S01]  /*1d00*/  @!P5 LDG.E.U16 R149, desc[UR16][R38.64] ;  /* 0x000000102695d981 */ /* 0x000ea2000c1e1500 */
[----:B------:R-:W-:-:S02]  /*1d10*/  LEA.HI.X R37, R126, R11, R37, 0x2, P0 ;  /* 0x0000000b7e257211 */ /* 0x000fc400000f1425 */
[----:B------:R-:W-:Y:S01]  /*1d20*/  ISETP.GE.AND P0, PT, R70, R81, PT ;  /* 0x000000514600720c */ /* 0x000fe20003f06270 */
[----:B------:R-:W3:Y:S01]  /*1d30*/  @!P3 LDG.E.U16 R126, desc[UR16][R38.64+0x100] ;  /* 0x00010010267eb981 */ /* 0x000ee2000c1e1500 */
[----:B------:R-:W-:Y:S02]  /*1d40*/  LEA.HI.X R35, R124, R55, R0, 0x1, P2 ;  /* 0x000000377c237211 */ /* 0x000fe400010f0c00 */
[-C--:B------:R-:W-:Y:S01]  /*1d50*/  ISETP.GE.AND P2, PT, R72, R81.reuse, PT ;  /* 0x000000514800720c */ /* 0x080fe20003f46270 */
[----:B------:R-:W5:Y:S01]  /*1d60*/  @!P4 LDG.E.U16 R146, desc[UR16][R38.64+0x140] ;  /* 0x000140102692c981 */ /* 0x000f62000c1e1500 */
[-C--:B------:R-:W-:Y:S02]  /*1d70*/  ISETP.GE.AND P5, PT, R75, R81.reuse, PT ;  /* 0x000000514b00720c */ /* 0x080fe40003fa6270 */
[----:B------:R-:W-:Y:S01]  /*1d80*/  ISETP.GE.AND P6, PT, R76, R81, PT ;  /* 0x000000514c00720c */ /* 0x000fe20003fc6270 */
[----:B----4-:R-:W4:Y:S04]  /*1d90*/  @!P1 LDG.E.U16 R125, desc[UR16][R38.64+0x80] ;  /* 0x00008010267d9981 */ /* 0x010f28000c1e1500 */
[----:B------:R-:W5:Y:S04]  /*1da0*/  @!P0 LDG.E.U16 R0, desc[UR16][R38.64+0x40] ;  /* 0x0000401026008981 */ /* 0x000f68000c1e1500 */
[----:B------:R-:W5:Y:S04]  /*1db0*/  @!P2 LDG.E.U16 R127, desc[UR16][R38.64+0xc0] ;  /* 0x0000c010267fa981 */ /* 0x000f68000c1e1500 */
[----:B------:R-:W5:Y:S04]  /*1dc0*/  @!P5 LDG.E.U16 R145, desc[UR16][R38.64+0x180] ;  /* 0x000180102691d981 */ /* 0x000f68000c1e1500 */
[----:B------:R0:W5:Y:S01]  /*1dd0*/  @!P6 LDG.E.U16 R148, desc[UR16][R38.64+0x1c0] ;  /* 0x0001c0102694e981 */ /* 0x000162000c1e1500 */
[----:B------:R-:W-:-:S02]  /*1de0*/  P2R R147, PR, RZ, 0x1 ;  /* 0x00000001ff937803 */ /* 0x000fc40000000000 */
[----:B------:R-:W-:Y:S02]  /*1df0*/  ISETP.NE.AND P0, PT, R176, RZ, PT ;  /* 0x000000ffb000720c */ /* 0x000fe40003f05270 */
[----:B------:R-:W-:Y:S01]  /*1e00*/  CS2R R32, SRZ ;  /* 0x0000000000207805 */ /* 0x000fe2000001ff00 */
[----:B------:R1:W5:Y:S01]  /*1e10*/  LDG.E R124, desc[UR16][R36.64] ;  /* 0x00000010247c7981 */ /* 0x000362000c1e1900 */
[----:B0-----:R-:W-:Y:S01]  /*1e20*/  CS2R R38, SRZ ;  /* 0x0000000000267805 */ /* 0x001fe2000001ff00 */
[----:B-1----:R-:W-:-:S08]  /*1e30*/  HFMA2 R37, -RZ, RZ, 0, 0 ;  /* 0x00000000ff257431 */ /* 0x002fd000000001ff */
[----:B--2---:R-:W-:Y:S02]  /*1e40*/  @!P0 PRMT R33, R149, 0x5410, RZ ;  /* 0x0000541095218816 */ /* 0x004fe400000000ff */
[----:B------:R-:W-:Y:S02]  /*1e50*/  ISETP.NE.AND P0, PT, R147, RZ, PT ;  /* 0x000000ff9300720c */ /* 0x000fe40003f05270 */
[----:B---3--:R-:W-:Y:S02]  /*1e60*/  @!P3 PRMT R39, R126, 0x5410, RZ ;  /* 0x000054107e27b816 */ /* 0x008fe400000000ff */
[----:B----4-:R-:W-:-:S09]  /*1e70*/  @!P1 PRMT R32, R125, 0x5410, RZ ;  /* 0x000054107d209816 */ /* 0x010fd200000000ff */
[----:B-----5:R-:W-:Y:S02]  /*1e80*/  @!P0 PRMT R33, R33, 0x5410, R0 ;  /* 0x0000541021218816 */ /* 0x020fe40000000000 */
[----:B------:R-:W-:Y:S02]  /*1e90*/  @!P4 PRMT R39, R39, 0x5410, R146 ;  /* 0x000054102727c816 */ /* 0x000fe40000000092 */
[----:B------:R-:W-:Y:S02]  /*1ea0*/  @!P2 PRMT R32, R32, 0x5410, R127 ;  /* 0x000054102020a816 */ /* 0x000fe4000000007f */
[----:B------:R-:W-:Y:S02]  /*1eb0*/  PRMT R0, R33, 0x7632, R0 ;  /* 0x0000763221007816 */ /* 0x000fe40000000000 */
[----:B------:R-:W-:Y:S02]  /*1ec0*/  @!P5 PRMT R37, R145, 0x5410, RZ ;  /* 0x000054109125d816 */ /* 0x000fe400000000ff */
[----:B------:R-:W-:-:S02]  /*1ed0*/  PRMT R125, R32, 0x7632, R125 ;  /* 0x00007632207d7816 */ /* 0x000fc4000000007d */
[----:B------:R-:W-:Y:S01]  /*1ee0*/  @!P6 PRMT R37, R37, 0x5410, R148 ;  /* 0x000054102525e816 */ /* 0x000fe20000000094 */
[----:B------:R-:W-:Y:S01]  /*1ef0*/  STS.U16 [R80], R33 ;  /* 0x0000002150007388 */ /* 0x000fe20000000400 */
[----:B------:R-:W-:Y:S02]  /*1f00*/  PRMT R36, R39, 0x7632, R36 ;  /* 0x0000763227247816 */ /* 0x000fe40000000024 */
[----:B------:R-:W-:Y:S01]  /*1f10*/  PRMT R126, R37, 0x7632, R126 ;  /* 0x00007632257e7816 */ /* 0x000fe2000000007e */
        /* <DEDUP_REMOVED lines=8> */
[----:B0-----:R-:W3:Y:S04]  /*1fa0*/  @!P1 LDG.E.U16 R0, desc[UR16][R34.64+0x80] ;  /* 0x0000801022009981 */ /* 0x001ee8000c1e1500 */
[----:B------:R-:W4:Y:S04]  /*1fb0*/  @!P2 LDG.E.U16 R33, desc[UR16][R34.64+0xc0] ;  /* 0x0000c0102221a981 */ /* 0x000f28000c1e1500 */
[----:B-1----:R-:W5:Y:S04]  /*1fc0*/  @!P0 LDG.E.U16 R36, desc[UR16][R34.64+0x40] ;  /* 0x0000401022248981 */ /* 0x002f68000c1e1500 */
[----:B------:R-:W5:Y:S04]  /*1fd0*/  @!P5 LDG.E.U16 R127, desc[UR16][R34.64+0x180] ;  /* 0x00018010227fd981 */ /* 0x000f68000c1e1500 */
[----:B--2---:R-:W2:Y:S04]  /*1fe0*/  @!P4 LDG.E.U16 R126, desc[UR16][R34.64+0x140] ;  /* 0x00014010227ec981 */ /* 0x004ea8000c1e1500 */
[----:B------:R-:W2:Y:S01]  /*1ff0*/  @!P6 LDG.E.U16 R146, desc[UR16][R34.64+0x1c0] ;  /* 0x0001c0102292e981 */ /* 0x000ea2000c1e1500 */
[----:B------:R-:W-:Y:S01]  /*2000*/  IMAD.MOV.U32 R39, RZ, RZ, RZ ;  /* 0x000000ffff277224 */ /* 0x000fe200078e00ff */
[----:B------:R-:W-:-:S02]  /*2010*/  MOV R37, RZ ;  /* 0x000000ff00257202 */ /* 0x000fc40000000f00 */
[----:B------:R-:W0:Y:S04]  /*2020*/  LDS.U16 R150, [R90] ;  /* 0x000000005a967984 */ /* 0x000e280000000400 */
[----:B------:R-:W1:Y:S04]  /*2030*/  LDS.U16 R149, [R90+0x2] ;  /* 0x000002005a957984 */ /* 0x000e680000000400 */
[----:B------:R-:W1:Y:S04]  /*2040*/  LDS.U16 R152, [R90+0x4] ;  /* 0x000004005a987984 */ /* 0x000e680000000400 */
[----:B------:R-:W1:Y:S04]  /*2050*/  LDS.U16 R151, [R90+0x6] ;  /* 0x000006005a977984 */ /* 0x000e680000000400 */
[----:B------:R-:W1:Y:S04]  /*2060*/  LDS.U16 R154, [R90+0x8] ;  /* 0x000008005a9a7984 */ /* 0x000e680000000400 */
[----:B------:R-:W1:Y:S04]  /*2070*/  LDS.U16 R153, [R90+0xa] ;  /* 0x00000a005a997984 */ /* 0x000e680000000400 */
[----:B------:R-:W1:Y:S04]  /*2080*/  LDS.U16 R156, [R90+0xc] ;  /* 0x00000c005a9c7984 */ /* 0x000e680000000400 */
[----:B------:R-:W1:Y:S01]  /*2090*/  LDS.U16 R155, [R90+0xe] ;  /* 0x00000e005a9b7984 */ /* 0x000e620000000400 */
[----:B---3--:R-:W-:-:S02]  /*20a0*/  @!P1 PRMT R38, R0, 0x5410, RZ ;  /* 0x0000541000269816 */ /* 0x008fc400000000ff */
[----:B------:R-:W-:Y:S01]  /*20b0*/  ISETP.GE.AND P1, PT, R60, R81, PT ;  /* 0x000000513c00720c */ /* 0x000fe20003f26270 */
[----:B------:R-:W3:-:S12]  /*20c0*/  @!P3 LDG.E.U16 R0, desc[UR16][R34.64+0x100] ;  /* 0x000100102200b981 */ /* 0x000ed8000c1e1500 */
[----:B------:R0:W3:Y:S01]  /*20d0*/  @!P1 LDG.E.U16 R32, desc[UR16][R34.64] ;  /* 0x0000001022209981 */ /* 0x0000e2000c1e1500 */
[----:B----4-:R-:W-:Y:S01]  /*20e0*/  @!P2 PRMT R38, R38, 0x5410, R33 ;  /* 0x000054102626a816 */ /* 0x010fe20000000021 */
[----:B------:R-:W-:Y:S01]  /*20f0*/  HFMA2 R33, -RZ, RZ, 0, 0 ;  /* 0x00000000ff217431 */ /* 0x000fe200000001ff */
[----:B-----5:R-:W-:-:S04]  /*2100*/  @!P5 PRMT R37, R127, 0x5410, RZ ;  /* 0x000054107f25d816 */ /* 0x020fc800000000ff */
[----:B--2---:R-:W-:Y:S02]  /*2110*/  @!P6 PRMT R37, R37, 0x5410, R146 ;  /* 0x000054102525e816 */ /* 0x004fe40000000092 */
[----:B0-----:R-:W-:Y:S01]  /*2120*/  PRMT R34, R38, 0x7632, R34 ;  /* 0x0000763226227816 */ /* 0x001fe20000000022 */
[----:B------:R-:W0:Y:S01]  /*2130*/  S2UR UR6, SR_CgaCtaId ;  /* 0x00000000000679c3 */ /* 0x000e220000008800 */
[----:B------:R-:W-:-:S04]  /*2140*/  FMUL.FTZ R148, R124, 1.4426950216293334961 ;  /* 0x3fb8aa3b7c947820 */ /* 0x000fc80000410000 */
[-C--:B------:R-:W-:Y:S01]  /*2150*/  FMUL.FTZ R125, R129, R148.reuse ;  /* 0x00000094817d7220 */ /* 0x080fe20000410000 */
[-C--:B------:R-:W-:Y:S01]  /*2160*/  FMUL.FTZ R127, R131, R148.reuse ;  /* 0x00000094837f7220 */ /* 0x080fe20000410000 */
[-C--:B------:R-:W-:Y:S01]  /*2170*/  FMUL.FTZ R145, R133, R148.reuse ;  /* 0x0000009485917220 */ /* 0x080fe20000410000 */
[-C--:B------:R-:W-:Y:S01]  /*2180*/  FMUL.FTZ R146, R132, R148.reuse ;  /* 0x0000009484927220 */ /* 0x080fe20000410000 */
[----:B------:R-:W-:Y:S02]  /*2190*/  FMUL.FTZ R147, R135, R148 ;  /* 0x0000009487937220 */ /* 0x000fe40000410000 */
[----:B------:R-:W2:Y:S01]  /*21a0*/  MUFU.EX2 R125, R125 ;  /* 0x0000007d007d7308 */ /* 0x000ea20000000800 */
[----:B------:R-:W-:Y:S01]  /*21b0*/  VIADD R158, R177, UR4 ;  /* 0x00000004b19e7c36 */ /* 0x000fe20008000000 */
[----:B------:R-:W-:-:S06]  /*21c0*/  UMOV UR5, 0x400 ;  /* 0x0000040000057882 */ /* 0x000fcc0000000000 */
[----:B------:R-:W4:Y:S01]  /*21d0*/  MUFU.EX2 R127, R127 ;  /* 0x0000007f007f7308 */ /* 0x000f220000000800 */
[----:B0-----:R-:W-:-:S07]  /*21e0*/  ULEA UR5, UR6, UR5, 0x18 ;  /* 0x0000000506057291 */ /* 0x001fce000f8ec0ff */
[----:B------:R-:W0:Y:S01]  /*21f0*/  MUFU.EX2 R145, R145 ;  /* 0x0000009100917308 */ /* 0x000e220000000800 */
[----:B------:R-:W-:-:S07]  /*2200*/  HADD2.F32 R150, -RZ, R150.H0_H0 ;  /* 0x20000096ff967230 */ /* 0x000fce0000004100 */
[----:B------:R-:W0:Y:S01]  /*2210*/  MUFU.EX2 R146, R146 ;  /* 0x0000009200927308 */ /* 0x000e220000000800 */
[----:B-1----:R-:W-:-:S07]  /*2220*/  HADD2.F32 R149, -RZ, R149.H0_H0 ;  /* 0x20000095ff957230 */ /* 0x002fce0000004100 */
[----:B------:R-:W1:Y:S01]  /*2230*/  MUFU.EX2 R147, R147 ;  /* 0x0000009300937308 */ /* 0x000e620000000800 */
[----:B------:R-:W-:Y:S02]  /*2240*/  HADD2.F32 R152, -RZ, R152.H0_H0 ;  /* 0x20000098ff987230 */ /* 0x000fe40000004100 */
[----:B------:R-:W-:Y:S02]  /*2250*/  HADD2.F32 R151, -RZ, R151.H0_H0 ;  /* 0x20000097ff977230 */ /* 0x000fe40000004100 */
[----:B------:R-:W-:Y:S02]  /*2260*/  HADD2.F32 R154, -RZ, R154.H0_H0 ;  /* 0x2000009aff9a7230 */ /* 0x000fe40000004100 */
        /* <DEDUP_REMOVED lines=11> */
[----:B---3--:R-:W-:-:S04]  /*2320*/  @!P3 PRMT R39, R0, 0x5410, RZ ;  /* 0x000054100027b816 */ /* 0x008fc800000000ff */
[----:B------:R-:W-:Y:S02]  /*2330*/  @!P4 PRMT R39, R39, 0x5410, R126 ;  /* 0x000054102727c816 */ /* 0x000fe4000000007e */
[----:B------:R-:W-:-:S04]  /*2340*/  @!P1 PRMT R33, R32, 0x5410, RZ ;  /* 0x0000541020219816 */ /* 0x000fc800000000ff */
[----:B------:R-:W-:-:S04]  /*2350*/  @!P0 PRMT R33, R33, 0x5410, R36 ;  /* 0x0000541021218816 */ /* 0x000fc80000000024 */
[----:B------:R-:W-:Y:S01]  /*2360*/  PRMT R32, R33, 0x7632, R32 ;  /* 0x0000763221207816 */ /* 0x000fe20000000020 */
[----:B------:R-:W-:Y:S01]  /*2370*/  STS.U16 [R80+0x210], R33 ;  /* 0x0002102150007388 */ /* 0x000fe20000000400 */
[----:B------:R-:W-:Y:S02]  /*2380*/  PRMT R35, R39, 0x7632, R35 ;  /* 0x0000763227237816 */ /* 0x000fe40000000023 */
[----:B------:R-:W-:Y:S01]  /*2390*/  PRMT R36, R37, 0x7632, R36 ;  /* 0x0000763225247816 */ /* 0x000fe20000000024 */
        /* <DEDUP_REMOVED lines=8> */
[----:B------:R-:W3:Y:S04]  /*2420*/  LDS.U16 R33, [R90+0x212] ;  /* 0x000212005a217984 */ /* 0x000ee80000000400 */
[----:B------:R-:W5:Y:S04]  /*2430*/  LDS.U16 R34, [R90+0x214] ;  /* 0x000214005a227984 */ /* 0x000f680000000400 */
[----:B------:R-:W4:Y:S04]  /*2440*/  LDS.U16 R32, [R90+0x210] ;  /* 0x000210005a207984 */ /* 0x000f280000000400 */
[----:B------:R-:W0:Y:S04]  /*2450*/  LDS.U16 R35, [R90+0x216] ;  /* 0x000216005a237984 */ /* 0x000e280000000400 */
[----:B------:R-:W1:Y:S04]  /*2460*/  LDS.U16 R36, [R90+0x218] ;  /* 0x000218005a247984 */ /* 0x000e680000000400 */
[----:B------:R-:W1:Y:S04]  /*2470*/  LDS.U16 R37, [R90+0x21a] ;  /* 0x00021a005a257984 */ /* 0x000e680000000400 */
[----:B------:R-:W1:Y:S04]  /*2480*/  LDS.U16 R38, [R90+0x21c] ;  /* 0x00021c005a267984 */ /* 0x000e680000000400 */
[----:B------:R-:W1:Y:S01]  /*2490*/  LDS.U16 R39, [R90+0x21e] ;  /* 0x00021e005a277984 */ /* 0x000e620000000400 */
[-C--:B------:R-:W-:Y:S01]  /*24a0*/  FMUL.FTZ R0, R128, R148.reuse ;  /* 0x0000009480007220 */ /* 0x080fe20000410000 */
[-C--:B------:R-:W-:Y:S01]  /*24b0*/  FMUL.FTZ R126, R130, R148.reuse ;  /* 0x00000094827e7220 */ /* 0x080fe20000410000 */
[----:B------:R-:W-:Y:S01]  /*24c0*/  FMUL.FTZ R148, R134, R148 ;  /* 0x0000009486947220 */ /* 0x000fe20000410000 */
[----:B------:R-:W-:-:S02]  /*24d0*/  ISETP.NE.AND P1, PT, R26, RZ, PT ;  /* 0x000000ff1a00720c */ /* 0x000fc40003f25270 */
[----:B------:R-:W-:Y:S01]  /*24e0*/  ISETP.NE.AND P0, PT, R26, 0x1f, PT ;  /* 0x0000001f1a00780c */ /* 0x000fe20003f05270 */
[----:B------:R-:W0:Y:S01]  /*24f0*/  MUFU.EX2 R0, R0 ;  /* 0x0000000000007308 */ /* 0x000e220000000800 */
[----:B------:R-:W-:-:S04]  /*2500*/  SEL R158, R158, R57, !P1 ;  /* 0x000000399e9e7207 */ /* 0x000fc80004800000 */
[----:B------:R-:W-:-:S03]  /*2510*/  LEA R158, R158, UR5, 0x2 ;  /* 0x000000059e9e7c11 */ /* 0x000fc6000f8e10ff */
[----:B------:R-:W1:Y:S01]  /*2520*/  MUFU.EX2 R126, R126 ;  /* 0x0000007e007e7308 */ /* 0x000e620000000800 */
[----:B---3--:R-:W-:-:S07]  /*2530*/  HADD2.F32 R166, -RZ, R33.H0_H0 ;  /* 0x20000021ffa67230 */ /* 0x008fce0000004100 */
[----:B------:R-:W3:Y:S01]  /*2540*/  MUFU.EX2 R148, R148 ;  /* 0x0000009400947308 */ /* 0x000ee20000000800 */
[----:B-----5:R-:W-:Y:S01]  /*2550*/  HADD2.F32 R34, -RZ, R34.H0_H0 ;  /* 0x20000022ff227230 */ /* 0x020fe20000004100 */
[----:B--2---:R2:W-:Y:S01]  /*2560*/  STS [R158+0xe98], R125 ;  /* 0x000e987d9e007388 */ /* 0x0045e20000000800 */
[----:B----4-:R-:W-:Y:S02]  /*2570*/  HADD2.F32 R32, -RZ, R32.H0_H0 ;  /* 0x20000020ff207230 */ /* 0x010fe40000004100 */
[----:B0-----:R-:W-:Y:S02]  /*2580*/  HADD2.F32 R168, -RZ, R35.H0_H0 ;  /* 0x20000023ffa87230 */ /* 0x001fe40000004100 */
[----:B-1----:R-:W-:Y:S02]  /*2590*/  HADD2.F32 R36, -RZ, R36.H0_H0 ;  /* 0x20000024ff247230 */ /* 0x002fe40000004100 */
[----:B------:R-:W-:Y:S02]  /*25a0*/  HADD2.F32 R37, -RZ, R37.H0_H0 ;  /* 0x20000025ff257230 */ /* 0x000fe40000004100 */
[----:B------:R-:W-:Y:S01]  /*25b0*/  FMUL.FTZ R167, R103, R166 ;  /* 0x000000a667a77220 */ /* 0x000fe20000410000 */
[----:B------:R-:W-:-:S02]  /*25c0*/  HADD2.F32 R170, -RZ, R38.H0_H0 ;  /* 0x20000026ffaa7230 */ /* 0x000fc40000004100 */
[----:B------:R-:W-:Y:S02]  /*25d0*/  HADD2.F32 R180, -RZ, R39.H0_H0 ;  /* 0x20000027ffb47230 */ /* 0x000fe40000004100 */
        /* <DEDUP_REMOVED lines=8> */
[----:B------:R-:W-:Y:S06]  /*2660*/  BAR.SYNC.DEFER_BLOCKING 0x0 ;  /* 0x0000000000007b1d */ /* 0x000fec0000010000 */
[----:B---3--:R-:W-:Y:S05]  /*2670*/  @P0 BRA `(.L_x_8833) ;  /* 0x00000000001c0947 */ /* 0x008fea0003800000 */
[----:B------:R-:W-:Y:S02]  /*2680*/  ISETP.NE.AND P0, PT, R56, UR7, PT ;  /* 0x0000000738007c0c */ /* 0x000fe4000bf05270 */
[----:B------:R-:W-:-:S11]  /*2690*/  MOV R169, 0x3f800000 ;  /* 0x3f80000000a97802 */ /* 0x000fd60000000f00 */
[----:B------:R-:W-:Y:S05]  /*26a0*/  @!P0 BRA `(.L_x_8834) ;  /* 0x0000000000148947 */ /* 0x000fea0003800000 */
[----:B------:R-:W-:-:S04]  /*26b0*/  IADD3 R32, PT, PT, R136, UR4, RZ ;  /* 0x0000000488207c10 */ /* 0x000fc8000fffe0ff */
[----:B------:R-:W-:-:S05]  /*26c0*/  LEA R32, R32, UR5, 0x2 ;  /* 0x0000000520207c11 */ /* 0x000fca000f8e10ff */
[----:B------:R2:W3:Y:S01]  /*26d0*/  LDS R169, [R32+0xe98] ;  /* 0x000e980020a97984 */ /* 0x0004e20000000800 */
[----:B------:R-:W-:Y:S05]  /*26e0*/  BRA `(.L_x_8834) ;  /* 0x0000000000047947 */ /* 0x000fea0003800000 */
.L_x_8833:
[----:B------:R0:W1:Y:S02]  /*26f0*/  LDS R169, [R174+0x169c] ;  /* 0x00169c00aea97984 */ /* 0x0000640000000800 */
.L_x_8834:
[----:B------:R-:W-:Y:S05]  /*2700*/  BSYNC.RECONVERGENT B0 ;  /* 0x0000000000007941 */ /* 0x000fea0003800200 */
.L_x_8832:
[----:B------:R-:W-:Y:S01]  /*2710*/  ISETP.NE.AND P0, PT, R179, RZ, PT ;  /* 0x000000ffb300720c */ /* 0x000fe20003f05270 */
[----:B------:R-:W-:-:S12]  /*2720*/  IMAD.MOV.U32 R39, RZ, RZ, RZ ;  /* 0x000000ffff277224 */ /* 0x000fd800078e00ff */
[----:B------:R-:W4:Y:S02]  /*2730*/  @P0 LDC R33, c[0x0][0x38c] ;  /* 0x0000e300ff210b82 */ /* 0x000f240000000800 */
        /* <DEDUP_REMOVED lines=13> */
[-C--:B--2---:R-:W-:Y:S01]  /*2810*/  FFMA.FTZ R32, R164, R0.reuse, R163 ;  /* 0x00000000a4207223 */ /* 0x084fe200000100a3 */
[----:B------:R-:W-:Y:S01]  /*2820*/  FMUL.FTZ R33, R125, R0 ;  /* 0x000000007d217220 */ /* 0x000fe20000410000 */
[C---:B------:R-:W-:Y:S01]  /*2830*/  FMUL.FTZ R36, R145.reuse, R36 ;  /* 0x0000002491247220 */ /* 0x040fe20000410000 */
[----:B------:R-:W-:Y:S01]  /*2840*/  FFMA.FTZ R37, R145, R37, R38 ;  /* 0x0000002591257223 */ /* 0x000fe20000010026 */
[----:B------:R-:W-:Y:S01]  /*2850*/  FFMA.FTZ R32, R126, R32, R157 ;  /* 0x000000207e207223 */ /* 0x000fe2000001009d */
[----:B------:R-:W-:Y:S01]  /*2860*/  ISETP.GT.U32.AND P3, PT, R172, 0x17, PT ;  /* 0x00000017ac00780c */ /* 0x000fe20003f64070 */
[C---:B------:R-:W-:Y:S01]  /*2870*/  FMUL.FTZ R171, R127.reuse, R36 ;  /* 0x000000247fab7220 */ /* 0x040fe20000410000 */
[C---:B------:R-:W-:Y:S01]  /*2880*/  FFMA.FTZ R37, R127.reuse, R37, R166 ;  /* 0x000000257f257223 */ /* 0x040fe200000100a6 */
[----:B------:R-:W-:-:S02]  /*2890*/  FFMA.FTZ R32, R127, R32, R162 ;  /* 0x000000207f207223 */ /* 0x000fc400000100a2 */
[C---:B------:R-:W-:Y:S01]  /*28a0*/  FMUL.FTZ R171, R126.reuse, R171 ;  /* 0x000000ab7eab7220 */ /* 0x040fe20000410000 */
[----:B------:R-:W-:Y:S01]  /*28b0*/  FFMA.FTZ R37, R126, R37, R167 ;  /* 0x000000257e257223 */ /* 0x000fe200000100a7 */
[----:B------:R-:W-:Y:S02]  /*28c0*/  FFMA.FTZ R32, R145, R32, R160 ;  /* 0x0000002091207223 */ /* 0x000fe400000100a0 */
[C---:B------:R-:W-:Y:S01]  /*28d0*/  FMUL.FTZ R184, R0.reuse, R171 ;  /* 0x000000ab00b87220 */ /* 0x040fe20000410000 */
[----:B------:R-:W-:Y:S01]  /*28e0*/  FFMA.FTZ R36, R0, R37, R165 ;  /* 0x0000002500247223 */ /* 0x000fe200000100a5 */
[----:B------:R-:W-:-:S03]  /*28f0*/  FFMA.FTZ R32, R146, R32, R161 ;  /* 0x0000002092207223 */ /* 0x000fc600000100a1 */
[----:B------:R-:W1:Y:S01]  /*2900*/  SHFL.DOWN PT, R171, R184, 0x1, 0x1f ;  /* 0x08201f00b8ab7f89 */ /* 0x000e6200000e0000 */
[----:B------:R-:W-:Y:S01]  /*2910*/  FFMA.FTZ R32, R147, R32, R158 ;  /* 0x0000002093207223 */ /* 0x000fe2000001009e */
[----:B------:R-:W-:Y:S02]  /*2920*/  MOV R185, R36 ;  /* 0x0000002400b97202 */ /* 0x000fe40000000f00 */
[----:B------:R-:W2:Y:S01]  /*2930*/  SHFL.DOWN PT, R170, R36, 0x1, 0x1f ;  /* 0x08201f0024aa7f89 */ /* 0x000ea200000e0000 */
[----:B------:R-:W-:Y:S01]  /*2940*/  FFMA.FTZ R37, R148, R32, R159 ;  /* 0x0000002094257223 */ /* 0x000fe2000001009f */
[----:B------:R-:W-:-:S04]  /*2950*/  FMUL.FTZ R32, R126, R33 ;  /* 0x000000217e207220 */ /* 0x000fc80000410000 */
[----:B------:R-:W3:Y:S01]  /*2960*/  SHFL.UP PT, R36, R37, 0x1, RZ ;  /* 0x0420000025247989 */ /* 0x000ee200000e00ff */
[----:B------:R-:W-:-:S04]  /*2970*/  FMUL.FTZ R32, R127, R32 ;  /* 0x000000207f207220 */ /* 0x000fc80000410000 */
[----:B------:R-:W-:-:S04]  /*2980*/  FMUL.FTZ R33, R145, R32 ;  /* 0x0000002091217220 */ /* 0x000fc80000410000 */
[----:B------:R-:W-:-:S04]  /*2990*/  FMUL.FTZ R32, R146, R33 ;  /* 0x0000002192207220 */ /* 0x000fc80000410000 */
[----:B------:R-:W-:Y:S01]  /*29a0*/  FMUL.FTZ R33, R147, R32 ;  /* 0x0000002093217220 */ /* 0x000fe20000410000 */
[----:B-1----:R-:W-:Y:S01]  /*29b0*/  @P0 FMUL.FTZ R168, R171, R184 ;  /* 0x000000b8aba80220 */ /* 0x002fe20000410000 */
[----:B--2---:R-:W-:-:S04]  /*29c0*/  @P0 FFMA.FTZ R185, R184, R170, R185 ;  /* 0x000000aab8b90223 */ /* 0x004fc800000100b9 */
[----:B------:R-:W-:Y:S01]  /*29d0*/  @P0 MOV R184, R168 ;  /* 0x000000a800b80202 */ /* 0x000fe20000000f00 */
[----:B------:R-:W-:Y:S01]  /*29e0*/  FMUL.FTZ R170, R148, R33 ;  /* 0x0000002194aa7220 */ /* 0x000fe20000410000 */
[----:B------:R-:W-:Y:S01]  /*29f0*/  ISETP.GE.AND P0, PT, R84, 0x1, PT ;  /* 0x000000015400780c */ /* 0x000fe20003f06270 */
[----:B------:R-:W1:Y:S02]  /*2a00*/  SHFL.DOWN PT, R168, R185, 0x2, 0x1f ;  /* 0x08401f00b9a87f89 */ /* 0x000e6400000e0000 */
[----:B---3--:R-:W-:Y:S02]  /*2a10*/  FFMA.FTZ R36, R170, R36, R37 ;  /* 0x00000024aa247223 */ /* 0x008fe40000010025 */
[----:B------:R-:W2:Y:S03]  /*2a20*/  SHFL.DOWN PT, R171, R184, 0x2, 0x1f ;  /* 0x08401f00b8ab7f89 */ /* 0x000ea600000e0000 */
[----:B------:R-:W-:Y:S01]  /*2a30*/  FSEL R37, R37, R36, !P0 ;  /* 0x0000002425257208 */ /* 0x000fe20004000000 */
[----:B------:R-:W3:Y:S04]  /*2a40*/  SHFL.UP PT, R33, R170, 0x1, RZ ;  /* 0x04200000aa217989 */ /* 0x000ee800000e00ff */
[----:B------:R-:W5:Y:S01]  /*2a50*/  SHFL.UP PT, R32, R37, 0x2, RZ ;  /* 0x0440000025207989 */ /* 0x000f6200000e00ff */
[C---:B-1----:R-:W-:Y:S01]  /*2a60*/  @!P2 FFMA.FTZ R185, R184.reuse, R168, R185 ;  /* 0x000000a8b8b9a223 */ /* 0x042fe200000100b9 */
[----:B--2---:R-:W-:-:S04]  /*2a70*/  @!P2 FMUL.FTZ R36, R184, R171 ;  /* 0x000000abb824a220 */ /* 0x004fc80000410000 */
[----:B------:R-:W1:Y:S01]  /*2a80*/  SHFL.DOWN PT, R168, R185, 0x4, 0x1f ;  /* 0x08801f00b9a87f89 */ /* 0x000e6200000e0000 */
[----:B---3--:R-:W-:Y:S01]  /*2a90*/  @P0 FMUL.FTZ R170, R170, R33 ;  /* 0x00000021aaaa0220 */ /* 0x008fe20000410000 */
[----:B------:R-:W-:Y:S02]  /*2aa0*/  @!P2 MOV R184, R36 ;  /* 0x0000002400b8a202 */ /* 0x000fe40000000f00 */
[----:B------:R-:W-:Y:S01]  /*2ab0*/  ISETP.GT.U32.AND P2, PT, R172, 0x1b, PT ;  /* 0x0000001bac00780c */ /* 0x000fe20003f44070 */
[----:B-----5:R-:W-:Y:S01]  /*2ac0*/  FFMA.FTZ R32, R170, R32, R37 ;  /* 0x00000020aa207223 */ /* 0x020fe20000010025 */
[----:B------:R-:W2:Y:S01]  /*2ad0*/  SHFL.UP PT, R33, R170, 0x2, RZ ;  /* 0x04400000aa217989 */ /* 0x000ea200000e00ff */
        /* <DEDUP_REMOVED lines=8> */
[----:B------:R-:W-:Y:S01]  /*2b60*/  ISETP.GE.AND P0, PT, R56, UR7, PT ;  /* 0x0000000738007c0c */ /* 0x000fe2000bf06270 */
[----:B---3--:R-:W-:-:S03]  /*2b70*/  @!P2 FMUL.FTZ R36, R184, R173 ;  /* 0x000000adb824a220 */ /* 0x008fc60000410000 */
[----:B------:R-:W2:Y:S01]  /*2b80*/  SHFL.UP PT, R33, R170, 0x4, RZ ;  /* 0x04800000aa217989 */ /* 0x000ea200000e00ff */
[----:B------:R-:W-:Y:S01]  /*2b90*/  ISETP.NE.OR P0, PT, R26, RZ, P0 ;  /* 0x000000ff1a00720c */ /* 0x000fe20000705670 */
[----:B------:R-:W-:Y:S01]  /*2ba0*/  @!P2 IMAD.MOV.U32 R184, RZ, RZ, R36 ;  /* 0x000000ffffb8a224 */ /* 0x000fe200078e0024 */
[----:B------:R-:W-:Y:S01]  /*2bb0*/  ISETP.GE.AND P2, PT, R84, 0x4, PT ;  /* 0x000000045400780c */ /* 0x000fe20003f46270 */
[----:B-----5:R-:W-:Y:S01]  /*2bc0*/  FFMA.FTZ R32, R170, R32, R171 ;  /* 0x00000020aa207223 */ /* 0x020fe200000100ab */
[----:B------:R-:W-:Y:S02]  /*2bd0*/  HFMA2 R36, -RZ, RZ, 1.875, 0 ;  /* 0x3f800000ff247431 */ /* 0x000fe400000001ff */
[----:B------:R-:W3:Y:S02]  /*2be0*/  SHFL.DOWN PT, R173, R184, 0x8, 0x1f ;  /* 0x09001f00b8ad7f89 */ /* 0x000ee400000e0000 */
[----:B------:R-:W-:-:S05]  /*2bf0*/  FSEL R171, R171, R32, !P2 ;  /* 0x00000020abab7208 */ /* 0x000fca0005000000 */
[----:B------:R-:W5:Y:S01]  /*2c00*/  SHFL.UP PT, R32, R171, 0x8, RZ ;  /* 0x05000000ab207989 */ /* 0x000f6200000e00ff */
[----:B-1----:R-:W-:-:S03]  /*2c10*/  @!P3 FFMA.FTZ R185, R184, R181, R185 ;  /* 0x000000b5b8b9b223 */ /* 0x002fc600000100b9 */
[----:B------:R-:W-:Y:S01]  /*2c20*/  @!P0 LDS.64 R36, [UR6+0x1718] ;  /* 0x00171806ff248984 */ /* 0x000fe20008000a00 */
[----:B------:R-:W-:-:S03]  /*2c30*/  ISETP.GE.AND P0, PT, R84, 0x8, PT ;  /* 0x000000085400780c */ /* 0x000fc60003f06270 */
[----:B------:R-:W1:Y:S01]  /*2c40*/  SHFL.DOWN PT, R182, R185, 0x10, 0x1f ;  /* 0x0a001f00b9b67f89 */ /* 0x000e6200000e0000 */
[----:B--2---:R-:W-:Y:S01]  /*2c50*/  @P2 FMUL.FTZ R170, R170, R33 ;  /* 0x00000021aaaa2220 */ /* 0x004fe20000410000 */
[----:B------:R-:W-:-:S04]  /*2c60*/  ISETP.GT.U32.AND P2, PT, R172, 0xf, PT ;  /* 0x0000000fac00780c */ /* 0x000fc80003f44070 */
[----:B------:R-:W2:Y:S01]  /*2c70*/  SHFL.UP PT, R33, R170, 0x8, RZ ;  /* 0x05000000aa217989 */ /* 0x000ea200000e00ff */
[----:B---3--:R-:W-:-:S05]  /*2c80*/  @!P3 FMUL.FTZ R168, R184, R173 ;  /* 0x000000adb8a8b220 */ /* 0x008fca0000410000 */
[----:B------:R-:W-:Y:S01]  /*2c90*/  @!P3 MOV R184, R168 ;  /* 0x000000a800b8b202 */ /* 0x000fe20000000f00 */
[----:B-----5:R-:W-:-:S04]  /*2ca0*/  FFMA.FTZ R32, R170, R32, R171 ;  /* 0x00000020aa207223 */ /* 0x020fc800000100ab */
[----:B------:R-:W3:Y:S01]  /*2cb0*/  SHFL.DOWN PT, R181, R184, 0x10, 0x1f ;  /* 0x0a001f00b8b57f89 */ /* 0x000ee200000e0000 */
[----:B------:R-:W-:Y:S01]  /*2cc0*/  FSEL R173, R171, R32, !P0 ;  /* 0x00000020abad7208 */ /* 0x000fe20004000000 */
[----:B-1----:R-:W-:-:S04]  /*2cd0*/  @!P2 FFMA.FTZ R185, R184, R182, R185 ;  /* 0x000000b6b8b9a223 */ /* 0x002fc800000100b9 */
[----:B------:R-:W1:Y:S01]  /*2ce0*/  SHFL.UP PT, R32, R173, 0x10, RZ ;  /* 0x06000000ad207989 */ /* 0x000e6200000e00ff */
[----:B--2---:R-:W-:-:S03]  /*2cf0*/  @P0 FMUL.FTZ R170, R170, R33 ;  /* 0x00000021aaaa0220 */ /* 0x004fc60000410000 */
[----:B------:R-:W-:Y:S01]  /*2d00*/  SHFL.DOWN PT, R171, R185, 0x1, 0x1f ;  /* 0x08201f00b9ab7f89 */ /* 0x000fe200000e0000 */
[----:B------:R-:W-:-:S03]  /*2d10*/  ISETP.GE.AND P0, PT, R84, 0x10, PT ;  /* 0x000000105400780c */ /* 0x000fc60003f06270 */
[----:B------:R-:W2:Y:S04]  /*2d20*/  SHFL.UP PT, R33, R170, 0x10, RZ ;  /* 0x06000000aa217989 */ /* 0x000ea800000e00ff */
[----:B------:R-:W-:Y:S01]  /*2d30*/  SHFL.IDX PT, R187, R37, RZ, 0x1f ;  /* 0x00001fff25bb7589 */ /* 0x000fe200000e0000 */
[----:B---3--:R-:W-:-:S03]  /*2d40*/  @!P2 FMUL.FTZ R168, R184, R181 ;  /* 0x000000b5b8a8a220 */ /* 0x008fc60000410000 */
[----:B------:R-:W-:Y:S01]  /*2d50*/  SHFL.IDX PT, R185, R185, RZ, 0x1f ;  /* 0x00001fffb9b97589 */ /* 0x000fe200000e0000 */
[----:B------:R-:W-:Y:S01]  /*2d60*/  @!P2 IMAD.MOV.U32 R184, RZ, RZ, R168 ;  /* 0x000000ffffb8a224 */ /* 0x000fe200078e00a8 */
[----:B------:R-:W-:Y:S01]  /*2d70*/  ISETP.NE.AND P2, PT, R26, 0x1f, PT ;  /* 0x0000001f1a00780c */ /* 0x000fe20003f45270 */
[----:B-1----:R-:W-:-:S03]  /*2d80*/  FFMA.FTZ R32, R170, R32, R173 ;  /* 0x00000020aa207223 */ /* 0x002fc600000100ad */
[----:B------:R-:W1:Y:S02]  /*2d90*/  SHFL.DOWN PT, R168, R184, 0x1, 0x1f ;  /* 0x08201f00b8a87f89 */ /* 0x000e6400000e0000 */
[----:B------:R-:W-:Y:S02]  /*2da0*/  FSEL R173, R173, R32, !P0 ;  /* 0x00000020adad7208 */ /* 0x000fe40004000000 */
[----:B------:R-:W3:Y:S01]  /*2db0*/  SHFL.IDX PT, R184, R184, RZ, 0x1f ;  /* 0x00001fffb8b87589 */ /* 0x000ee200000e0000 */
[----:B--2---:R-:W-:-:S03]  /*2dc0*/  @P0 FMUL.FTZ R170, R170, R33 ;  /* 0x00000021aaaa0220 */ /* 0x004fc60000410000 */
[----:B------:R-:W-:Y:S04]  /*2dd0*/  SHFL.UP PT, R182, R173, 0x1, RZ ;  /* 0x04200000adb67989 */ /* 0x000fe800000e00ff */
[----:B------:R2:W-:Y:S01]  /*2de0*/  SHFL.UP PT, R181, R170, 0x1, RZ ;  /* 0x04200000aab57989 */ /* 0x0005e200000e00ff */
[----:B-1----:R-:W-:-:S04]  /*2df0*/  @P2 FFMA.FTZ R187, R168, R187, R171 ;  /* 0x000000bba8bb2223 */ /* 0x002fc800000100ab */
[----:B------:R-:W-:Y:S01]  /*2e00*/  FFMA.FTZ R169, R187, R169, R180 ;  /* 0x000000a9bba97223 */ /* 0x000fe200000100b4 */
[C---:B---3--:R-:W-:Y:S01]  /*2e10*/  FFMA.FTZ R37, R184.reuse, R37, R185 ;  /* 0x00000025b8257223 */ /* 0x048fe200000100b9 */
[----:B------:R-:W-:Y:S02]  /*2e20*/  FMUL.FTZ R36, R184, R36 ;  /* 0x00000024b8247220 */ /* 0x000fe40000410000 */
[----:B------:R-:W-:-:S04]  /*2e30*/  FFMA.FTZ R168, R148, R169, R35 ;  /* 0x000000a994a87223 */ /* 0x000fc80000010023 */
[----:B------:R-:W-:Y:S01]  /*2e40*/  FFMA.FTZ R171, R147, R168, R34 ;  /* 0x000000a893ab7223 */ /* 0x000fe20000010022 */
[----:B------:R-:W-:-:S04]  /*2e50*/  IMAD.WIDE.U32 R34, R4, UR4, R16 ;  /* 0x0000000404227c25 */ /* 0x000fc8000f8e0010 */
[----:B------:R-:W-:Y:S01]  /*2e60*/  FFMA.FTZ R175, R146, R171, R175 ;  /* 0x000000ab92af7223 */ /* 0x000fe200000100af */
[----:B------:R-:W-:Y:S01]  /*2e70*/  IMAD R33, R5, UR4, R35 ;  /* 0x0000000405217c24 */ /* 0x000fe2000f8e0223 */
[C---:B------:R-:W-:Y:S02]  /*2e80*/  LEA R32, P0, R34.reuse, UR8, 0x2 ;  /* 0x0000000822207c11 */ /* 0x040fe4000f8010ff */
[----:B--2---:R-:W-:Y:S02]  /*2e90*/  FFMA.FTZ R170, R145, R175, R38 ;  /* 0x000000af91aa7223 */ /* 0x004fe40000010026 */
[----:B------:R-:W-:Y:S02]  /*2ea0*/  LEA.HI.X R33, R34, UR9, R33, 0x2, P0 ;  /* 0x0000000922217c11 */ /* 0x000fe400080f1421 */
[----:B------:R-:W-:Y:S01]  /*2eb0*/  FFMA.FTZ R173, R127, R170, R166 ;  /* 0x000000aa7fad7223 */ /* 0x000fe200000100a6 */
[----:B------:R-:W-:-:S03]  /*2ec0*/  ISETP.NE.AND P0, PT, R26, RZ, PT ;  /* 0x000000ff1a00720c */ /* 0x000fc60003f05270 */
[----:B------:R-:W-:-:S04]  /*2ed0*/  FFMA.FTZ R167, R126, R173, R167 ;  /* 0x000000ad7ea77223 */ /* 0x000fc800000100a7 */
[----:B------:R-:W-:-:S06]  /*2ee0*/  FFMA.FTZ R165, R0, R167, R165 ;  /* 0x000000a700a57223 */ /* 0x000fcc00000100a5 */
[----:B------:R-:W-:Y:S04]  /*2ef0*/  @!P0 STS.64 [UR6+0x1718], R36 ;  /* 0x00171824ff008988 */ /* 0x000fe80008000a06 */
[----:B----4-:R1:W2:Y:S02]  /*2f00*/  SHFL.IDX PT, R183, R39, RZ, 0x1f ;  /* 0x00001fff27b77589 */ /* 0x0102a400000e0000 */
[----:B-1----:R-:W-:-:S04]  /*2f10*/  IMAD.WIDE.U32 R38, R2, UR4, R14 ;  /* 0x0000000402267c25 */ /* 0x002fc8000f8e000e */
[----:B------:R-:W-:Y:S02]  /*2f20*/  IMAD R35, R3, UR4, R39 ;  /* 0x0000000403237c24 */ /* 0x000fe4000f8e0227 */
[----:B------:R-:W-:Y:S01]  /*2f30*/  FMUL.FTZ R39, R128, R167 ;  /* 0x000000a780277220 */ /* 0x000fe20000410000 */
[----:B--2---:R-:W-:Y:S01]  /*2f40*/  @P1 FFMA.FTZ R183, R181, R183, R182 ;  /* 0x000000b7b5b71223 */ /* 0x004fe200000100b6 */
[----:B------:R-:W-:-:S03]  /*2f50*/  LEA R34, P1, R38, UR10, 0x2 ;  /* 0x0000000a26227c11 */ /* 0x000fc6000f8210ff */
[----:B------:R-:W-:Y:S01]  /*2f60*/  FFMA.FTZ R166, R125, R183, R164 ;  /* 0x000000b77da67223 */ /* 0x000fe200000100a4 */
[----:B------:R-:W-:Y:S01]  /*2f70*/  LEA.HI.X R35, R38, UR11, R35, 0x2, P1 ;  /* 0x0000000b26237c11 */ /* 0x000fe200088f1423 */
[----:B------:R-:W-:Y:S01]  /*2f80*/  FMUL.FTZ R38, R129, R165 ;  /* 0x000000a581267220 */ /* 0x000fe20000410000 */
[----:B------:R-:W-:Y:S01]  /*2f90*/  FMUL.FTZ R125, R131, R170 ;  /* 0x000000aa837d7220 */ /* 0x000fe20000410000 */
[----:B------:R-:W-:Y:S01]  /*2fa0*/  FFMA.FTZ R180, R0, R166, R163 ;  /* 0x000000a600b47223 */ /* 0x000fe200000100a3 */
[----:B------:R-:W-:-:S03]  /*2fb0*/  FADD.FTZ R0, -R164, R166 ;  /* 0x000000a6a4007221 */ /* 0x000fc60000010100 */
[----:B------:R-:W-:Y:S01]  /*2fc0*/  FADD.FTZ R163, -R163, R180 ;  /* 0x000000b4a3a37221 */ /* 0x000fe20000010100 */
[----:B------:R-:W-:Y:S01]  /*2fd0*/  FFMA.FTZ R164, R0, R38, RZ ;  /* 0x0000002600a47223 */ /* 0x000fe200000100ff */
[----:B------:R-:W-:Y:S01]  /*2fe0*/  FFMA.FTZ R182, R126, R180, R157 ;  /* 0x000000b47eb67223 */ /* 0x000fe2000001009d */
[-C--:B------:R-:W-:Y:S01]  /*2ff0*/  FMUL.FTZ R126, R100, R39.reuse ;  /* 0x00000027647e7220 */ /* 0x080fe20000410000 */
[----:B------:R-:W-:Y:S01]  /*3000*/  FMUL.FTZ R38, R99, R38 ;  /* 0x0000002663267220 */ /* 0x000fe20000410000 */
[----:B------:R-:W-:Y:S01]  /*3010*/  FFMA.FTZ R164, R163, R39, R164 ;  /* 0x00000027a3a47223 */ /* 0x000fe200000100a4 */
[----:B------:R-:W-:Y:S01]  /*3020*/  FADD.FTZ R157, -R157, R182 ;  /* 0x000000b69d9d7221 */ /* 0x000fe20000010100 */
[----:B------:R-:W-:Y:S01]  /*3030*/  FMUL.FTZ R39, R130, R173 ;  /* 0x000000ad82277220 */ /* 0x000fe20000410000 */
[----:B------:R-:W-:Y:S01]  /*3040*/  FFMA.FTZ R181, R127, R182, R162 ;  /* 0x000000b67fb57223 */ /* 0x000fe200000100a2 */
[----:B------:R-:W-:Y:S01]  /*3050*/  FMUL.FTZ R127, R133, R175 ;  /* 0x000000af857f7220 */ /* 0x000fe20000410000 */
[----:B------:R1:W-:Y:S01]  /*3060*/  STS [R59], R38 ;  /* 0x000000263b007388 */ /* 0x0003e20000000800 */
[----:B------:R-:W-:Y:S01]  /*3070*/  FFMA.FTZ R164, R157, R39, R164 ;  /* 0x000000279da47223 */ /* 0x000fe200000100a4 */
[----:B------:R-:W-:Y:S01]  /*3080*/  FFMA.FTZ R184, R145, R181, R160 ;  /* 0x000000b591b87223 */ /* 0x000fe200000100a0 */
[----:B------:R-:W-:Y:S01]  /*3090*/  FADD.FTZ R37, -R162, R181 ;  /* 0x000000b5a2257221 */ /* 0x000fe20000010100 */
[----:B------:R-:W-:Y:S01]  /*30a0*/  FMUL.FTZ R36, R102, R39 ;  /* 0x0000002766247220 */ /* 0x000fe20000410000 */
[----:B------:R2:W-:Y:S01]  /*30b0*/  STS [R61+0x4], R126 ;  /* 0x0000047e3d007388 */ /* 0x0005e20000000800 */
        /* <DEDUP_REMOVED lines=8> */
[----:B-1----:R-:W-:Y:S01]  /*3140*/  FMUL.FTZ R38, R104, R125 ;  /* 0x0000007d68267220 */ /* 0x002fe20000410000 */
[----:B--2---:R-:W-:Y:S01]  /*3150*/  FMUL.FTZ R126, R132, R171 ;  /* 0x000000ab847e7220 */ /* 0x004fe20000410000 */
[----:B------:R-:W-:Y:S01]  /*3160*/  FADD.FTZ R125, -R158, R188 ;  /* 0x000000bc9e7d7221 */ /* 0x000fe20000010100 */
[----:B------:R-:W-:Y:S01]  /*3170*/  FFMA.FTZ R190, R148, R188, R159 ;  /* 0x000000bc94be7223 */ /* 0x000fe2000001009f */
[----:B------:R-:W-:Y:S01]  /*3180*/  FMUL.FTZ R148, R108, R127 ;  /* 0x0000007f6c947220 */ /* 0x000fe20000410000 */
[-C--:B------:R-:W-:Y:S01]  /*3190*/  FMUL.FTZ R160, R107, R126.reuse ;  /* 0x0000007e6ba07220 */ /* 0x080fe20000410000 */
[----:B------:R-:W-:Y:S01]  /*31a0*/  FMUL.FTZ R158, R110, R145 ;  /* 0x000000916e9e7220 */ /* 0x000fe20000410000 */
[----:B------:R1:W-:Y:S01]  /*31b0*/  STS [R61+0x8], R36 ;  /* 0x000008243d007388 */ /* 0x0003e20000000800 */
[----:B------:R-:W-:Y:S01]  /*31c0*/  FADD.FTZ R161, -R161, R186 ;  /* 0x000000baa1a17221 */ /* 0x000fe20000010100 */
[----:B------:R-:W-:Y:S01]  /*31d0*/  FADD.FTZ R159, -R159, R190 ;  /* 0x000000be9f9f7221 */ /* 0x000fe20000010100 */
[----:B------:R-:W-:Y:S01]  /*31e0*/  FMUL.FTZ R146, R109, R181 ;  /* 0x000000b56d927220 */ /* 0x000fe20000410000 */
[----:B------:R2:W-:Y:S01]  /*31f0*/  STS [R61+0xc], R38 ;  /* 0x00000c263d007388 */ /* 0x0005e20000000800 */
[----:B------:R-:W-:Y:S01]  /*3200*/  FFMA.FTZ R164, R161, R126, R164 ;  /* 0x0000007ea1a47223 */ /* 0x000fe200000100a4 */
[----:B------:R-:W-:-:S02]  /*3210*/  FMUL.FTZ R126, R105, R182 ;  /* 0x000000b6697e7220 */ /* 0x000fc40000410000 */
[----:B------:R3:W-:Y:S01]  /*3220*/  STS [R61+0x10], R162 ;  /* 0x000010a23d007388 */ /* 0x0007e20000000800 */
[----:B------:R-:W-:Y:S01]  /*3230*/  FFMA.FTZ R164, R125, R127, R164 ;  /* 0x0000007f7da47223 */ /* 0x000fe200000100a4 */
[----:B-1----:R-:W-:Y:S02]  /*3240*/  FMUL.FTZ R36, R101, R166 ;  /* 0x000000a665247220 */ /* 0x002fe40000410000 */
[----:B------:R-:W-:Y:S01]  /*3250*/  STS [R61+0x14], R160 ;  /* 0x000014a03d007388 */ /* 0x000fe20000000800 */
[----:B------:R-:W-:Y:S01]  /*3260*/  FFMA.FTZ R164, R159, R145, R164 ;  /* 0x000000919fa47223 */ /* 0x000fe200000100a4 */
[----:B--2---:R-:W-:Y:S02]  /*3270*/  FMUL.FTZ R38, R103, R180 ;  /* 0x000000b467267220 */ /* 0x004fe40000410000 */
[----:B------:R1:W-:Y:S01]  /*3280*/  STS [R61+0x18], R148 ;  /* 0x000018943d007388 */ /* 0x0003e20000000800 */
[----:B---3--:R-:W-:-:S03]  /*3290*/  IADD3 R162, PT, PT, -R178, UR12, RZ ;  /* 0x0000000cb2a27c10 */ /* 0x008fc6000fffe1ff */
[----:B------:R2:W-:Y:S01]  /*32a0*/  STS [R61+0x1c], R158 ;  /* 0x00001c9e3d007388 */ /* 0x0005e20000000800 */
[----:B------:R-:W-:Y:S01]  /*32b0*/  BAR.SYNC.DEFER_BLOCKING 0x0 ;  /* 0x0000000000007b1d */ /* 0x000fe20000010000 */
[C---:B------:R-:W-:Y:S01]  /*32c0*/  ISETP.GE.AND P1, PT, R162.reuse, 0x1, PT ;  /* 0x00000001a200780c */ /* 0x040fe20003f26270 */
[----:B-1----:R-:W-:Y:S01]  /*32d0*/  FMUL.FTZ R148, R111, R184 ;  /* 0x000000b86f947220 */ /* 0x002fe20000410000 */
[----:B------:R-:W-:Y:S01]  /*32e0*/  FMUL.FTZ R160, R113, R188 ;  /* 0x000000bc71a07220 */ /* 0x000fe20000410000 */
[----:B------:R-:W-:Y:S01]  /*32f0*/  ISETP.GE.AND P2, PT, R162, 0x21, PT ;  /* 0x00000021a200780c */ /* 0x000fe20003f46270 */
[----:B--2---:R-:W-:Y:S01]  /*3300*/  FMUL.FTZ R158, R112, R186 ;  /* 0x000000ba709e7220 */ /* 0x004fe20000410000 */
        /* <DEDUP_REMOVED lines=14> */
[----:B------:R0:W-:Y:S04]  /*33f0*/  STS [R61+0x42c], R146 ;  /* 0x00042c923d007388 */ /* 0x0001e80000000800 */
[----:B------:R0:W-:Y:S04]  /*3400*/  STS [R61+0x430], R148 ;  /* 0x000430943d007388 */ /* 0x0001e80000000800 */
[----:B------:R0:W-:Y:S04]  /*3410*/  STS [R61+0x434], R158 ;  /* 0x0004349e3d007388 */ /* 0x0001e80000000800 */
[----:B------:R0:W-:Y:S04]  /*3420*/  STS [R61+0x438], R160 ;  /* 0x000438a03d007388 */ /* 0x0001e80000000800 */
[----:B------:R0:W-:Y:S01]  /*3430*/  STS [R61+0x43c], R36 ;  /* 0x00043c243d007388 */ /* 0x0001e20000000800 */
[----:B------:R-:W-:Y:S06]  /*3440*/  BAR.SYNC.DEFER_BLOCKING 0x0 ;  /* 0x0000000000007b1d */ /* 0x000fec0000010000 */
[----:B-1234-:R-:W-:Y:S05]  /*3450*/  @!P1 BRA `(.L_x_8836) ;  /* 0x00000000000c9947 */ /* 0x01efea0003800000 */
[----:B------:R-:W1:Y:S04]  /*3460*/  LDS R191, [R69+0x420] ;  /* 0x0004200045bf7984 */ /* 0x000e680000000800 */
[----:B------:R2:W-:Y:S04]  /*3470*/  REDG.E.ADD.F32.FTZ.RN.STRONG.GPU desc[UR16][R32.64], R127 ;  /* 0x0000007f200079a6 */ /* 0x0005e8000c12f310 */
[----:B-1----:R2:W-:Y:S02]  /*3480*/  REDG.E.ADD.F32.FTZ.RN.STRONG.GPU desc[UR16][R34.64], R191 ;  /* 0x000000bf220079a6 */ /* 0x0025e4000c12f310 */
.L_x_8836:
[----:B------:R-:W-:Y:S05]  /*3490*/  BSYNC.RECONVERGENT B0 ;  /* 0x0000000000007941 */ /* 0x000fea0003800200 */
.L_x_8835:
[----:B--2---:R1:W2:Y:S01]  /*34a0*/  LDS R127, [R62+0x4a0] ;  /* 0x0004a0003e7f7984 */ /* 0x0042a20000000800 */
[----:B------:R-:W-:Y:S04]  /*34b0*/  BSSY.RECONVERGENT B0, `(.L_x_8837) ;  /* 0x0000004000007945 */ /* 0x000fe80003800200 */
[----:B------:R-:W-:Y:S05]  /*34c0*/  @!P2 BRA `(.L_x_8838) ;  /* 0x000000000008a947 */ /* 0x000fea0003800000 */
[----:B------:R3:W-:Y:S04]  /*34d0*/  REDG.E.ADD.F32.FTZ.RN.STRONG.GPU desc[UR16][R32.64+0x80], R145 ;  /* 0x00008091200079a6 */ /* 0x0007e8000c12f310 */
[----:B--2---:R3:W-:Y:S02]  /*34e0*/  REDG.E.ADD.F32.FTZ.RN.STRONG.GPU desc[UR16][R34.64+0x80], R127 ;  /* 0x0000807f220079a6 */ /* 0x0047e4000c12f310 */
.L_x_8838:
[----:B------:R-:W-:Y:S05]  /*34f0*/  BSYNC.RECONVERGENT B0 ;  /* 0x0000000000007941 */ /* 0x000fea0003800200 */
.L_x_8837:
[----:B--23--:R2:W3:Y:S01]  /*3500*/  LDS R127, [R63+0x520] ;  /* 0x000520003f7f7984 */ /* 0x00c4e20000000800 */
[----:B------:R-:W-:Y:S04]  /*3510*/  BSSY.RECONVERGENT B0, `(.L_x_8839) ;  /* 0x0000004000007945 */ /* 0x000fe80003800200 */
[----:B------:R-:W-:Y:S05]  /*3520*/  @!P3 BRA `(.L_x_8840) ;  /* 0x000000000008b947 */ /* 0x000fea0003800000 */
[----:B------:R4:W-:Y:S04]  /*3530*/  REDG.E.ADD.F32.FTZ.RN.STRONG.GPU desc[UR16][R32.64+0x100], R147 ;  /* 0x00010093200079a6 */ /* 0x0009e8000c12f310 */
[----:B---3--:R4:W-:Y:S02]  /*3540*/  REDG.E.ADD.F32.FTZ.RN.STRONG.GPU desc[UR16][R34.64+0x100], R127 ;  /* 0x0001007f220079a6 */ /* 0x0089e4000c12f310 */
.L_x_8840:
[----:B------:R-:W-:Y:S05]  /*3550*/  BSYNC.RECONVERGENT B0 ;  /* 0x0000000000007941 */ /* 0x000fea0003800200 */
.L_x_8839:
[----:B---34-:R3:W4:Y:S01]  /*3560*/  LDS R127, [R64+0x5a0] ;  /* 0x0005a000407f7984 */ /* 0x0187220000000800 */
[----:B------:R-:W-:Y:S01]  /*3570*/  BSSY.RECONVERGENT B0, `(.L_x_8841) ;  /* 0x0000008000007945 */ /* 0x000fe20003800200 */
[C---:B------:R-:W-:Y:S02]  /*3580*/  ISETP.GE.AND P1, PT, R162.reuse, 0x81, PT ;  /* 0x00000081a200780c */ /* 0x040fe40003f26270 */
[C---:B------:R-:W-:Y:S02]  /*3590*/  ISETP.GE.AND P2, PT, R162.reuse, 0xa1, PT ;  /* 0x000000a1a200780c */ /* 0x040fe40003f46270 */
[C---:B------:R-:W-:Y:S02]  /*35a0*/  ISETP.GE.AND P3, PT, R162.reuse, 0xc1, PT ;  /* 0x000000c1a200780c */ /* 0x040fe40003f66270 */
[----:B------:R-:W-:Y:S01]  /*35b0*/  ISETP.GE.AND P4, PT, R162, 0xe1, PT ;  /* 0x000000e1a200780c */ /* 0x000fe20003f86270 */
[----:B------:R-:W-:-:S12]  /*35c0*/  @!P5 BRA `(.L_x_8842) ;  /* 0x000000000008d947 */ /* 0x000fd80003800000 */
[----:B------:R0:W-:Y:S04]  /*35d0*/  REDG.E.ADD.F32.FTZ.RN.STRONG.GPU desc[UR16][R32.64+0x180], R181 ;  /* 0x000180b5200079a6 */ /* 0x0001e8000c12f310 */
[----:B----4-:R4:W-:Y:S02]  /*35e0*/  REDG.E.ADD.F32.FTZ.RN.STRONG.GPU desc[UR16][R34.64+0x180], R127 ;  /* 0x0001807f220079a6 */ /* 0x0109e4000c12f310 */
.L_x_8842:
[----:B------:R-:W-:Y:S05]  /*35f0*/  BSYNC.RECONVERGENT B0 ;  /* 0x0000000000007941 */ /* 0x000fea0003800200 */
.L_x_8841:
[----:B----4-:R4:W0:Y:S01]  /*3600*/  LDS R127, [R65+0x620] ;  /* 0x00062000417f7984 */ /* 0x0108220000000800 */
[----:B------:R-:W-:Y:S04]  /*3610*/  BSSY.RECONVERGENT B0, `(.L_x_8843) ;  /* 0x0000004000007945 */ /* 0x000fe80003800200 */
[----:B------:R-:W-:Y:S05]  /*3620*/  @!P1 BRA `(.L_x_8844) ;  /* 0x0000000000089947 */ /* 0x000fea0003800000 */
[----:B0-----:R0:W-:Y:S04]  /*3630*/  REDG.E.ADD.F32.FTZ.RN.STRONG.GPU desc[UR16][R32.64+0x200], R183 ;  /* 0x000200b7200079a6 */ /* 0x0011e8000c12f310 */
[----:B------:R0:W-:Y:S02]  /*3640*/  REDG.E.ADD.F32.FTZ.RN.STRONG.GPU desc[UR16][R34.64+0x200], R127 ;  /* 0x0002007f220079a6 */ /* 0x0001e4000c12f310 */
.L_x_8844:
[----:B------:R-:W-:Y:S05]  /*3650*/  BSYNC.RECONVERGENT B0 ;  /* 0x0000000000007941 */ /* 0x000fea0003800200 */
.L_x_8843:
[----:B0-----:R0:W0:Y:S01]  /*3660*/  LDS R127, [R66+0x6a0] ;  /* 0x0006a000427f7984 */ /* 0x0010220000000800 */
[----:B------:R-:W-:Y:S04]  /*3670*/  BSSY.RECONVERGENT B0, `(.L_x_8845) ;  /* 0x0000004000007945 */ /* 0x000fe80003800200 */
[----:B------:R-:W-:Y:S05]  /*3680*/  @!P2 BRA `(.L_x_8846) ;  /* 0x000000000008a947 */ /* 0x000fea0003800000 */
[----:B------:R1:W-:Y:S04]  /*3690*/  REDG.E.ADD.F32.FTZ.RN.STRONG.GPU desc[UR16][R32.64+0x280], R185 ;  /* 0x000280b9200079a6 */ /* 0x0003e8000c12f310 */
[----:B0-----:R1:W-:Y:S02]  /*36a0*/  REDG.E.ADD.F32.FTZ.RN.STRONG.GPU desc[UR16][R34.64+0x280], R127 ;  /* 0x0002807f220079a6 */ /* 0x0013e4000c12f310 */
.L_x_8846:
[----:B------:R-:W-:Y:S05]  /*36b0*/  BSYNC.RECONVERGENT B0 ;  /* 0x0000000000007941 */ /* 0x000fea0003800200 */
.L_x_8845:
[----:B01----:R0:W1:Y:S01]  /*36c0*/  LDS R127, [R67+0x720] ;  /* 0x00072000437f7984 */ /* 0x0030620000000800 */
[----:B------:R-:W-:Y:S04]  /*36d0*/  BSSY.RECONVERGENT B0, `(.L_x_8847) ;  /* 0x0000004000007945 */ /* 0x000fe80003800200 */
[----:B------:R-:W-:Y:S05]  /*36e0*/  @!P3 BRA `(.L_x_8848) ;  /* 0x000000000008b947 */ /* 0x000fea0003800000 */
[----:B------:R0:W-:Y:S04]  /*36f0*/  REDG.E.ADD.F32.FTZ.RN.STRONG.GPU desc[UR16][R32.64+0x300], R187 ;  /* 0x000300bb200079a6 */ /* 0x0001e8000c12f310 */
[----:B-1----:R0:W-:Y:S02]  /*3700*/  REDG.E.ADD.F32.FTZ.RN.STRONG.GPU desc[UR16][R34.64+0x300], R127 ;  /* 0x0003007f220079a6 */ /* 0x0021e4000c12f310 */
.L_x_8848:
[----:B------:R-:W-:Y:S05]  /*3710*/  BSYNC.RECONVERGENT B0 ;  /* 0x0000000000007941 */ /* 0x000fea0003800200 */
.L_x_8847:
[----:B01----:R0:W1:Y:S01]  /*3720*/  LDS R127, [R68+0x7a0] ;  /* 0x0007a000447f7984 */ /* 0x0030620000000800 */
[----:B------:R-:W-:Y:S04]  /*3730*/  BSSY.RECONVERGENT B0, `(.L_x_8849) ;  /* 0x0000004000007945 */ /* 0x000fe80003800200 */
[----:B------:R-:W-:Y:S05]  /*3740*/  @!P4 BRA `(.L_x_8850) ;  /* 0x000000000008c947 */ /* 0x000fea0003800000 */
[----:B------:R0:W-:Y:S04]  /*3750*/  REDG.E.ADD.F32.FTZ.RN.STRONG.GPU desc[UR16][R32.64+0x380], R189 ;  /* 0x000380bd200079a6 */ /* 0x0001e8000c12f310 */
[----:B-1----:R0:W-:Y:S02]  /*3760*/  REDG.E.ADD.F32.FTZ.RN.STRONG.GPU desc[UR16][R34.64+0x380], R127 ;  /* 0x0003807f220079a6 */ /* 0x0021e4000c12f310 */
.L_x_8850:
[----:B------:R-:W-:Y:S05]  /*3770*/  BSYNC.RECONVERGENT B0 ;  /* 0x0000000000007941 */ /* 0x000fea0003800200 */
.L_x_8849:
[----:B0-----:R-:W0:Y:S01]  /*3780*/  SHFL.DOWN P1, R35, R164, 0x1, 0x1f ;  /* 0x08201f00a4237f89 */ /* 0x001e220000020000 */
[C---:B------:R-:W-:Y:S01]  /*3790*/  FMUL.FTZ R34, R124.reuse, R175 ;  /* 0x000000af7c227220 */ /* 0x040fe20000410000 */
[----:B------:R-:W-:Y:S01]  /*37a0*/  FMUL.FTZ R32, R124, R173 ;  /* 0x000000ad7c207220 */ /* 0x000fe20000410000 */
[----:B------:R-:W-:Y:S01]  /*37b0*/  FMUL.FTZ R33, R154, R175 ;  /* 0x000000af9a217220 */ /* 0x000fe20000410000 */
[----:B------:R-:W-:Y:S01]  /*37c0*/  ISETP.NE.AND P2, PT, R84, RZ, PT ;  /* 0x000000ff5400720c */ /* 0x000fe20003f45270 */
[----:B------:R-:W-:Y:S01]  /*37d0*/  FMUL.FTZ R39, R39, R34 ;  /* 0x0000002227277220 */ /* 0x000fe20000410000 */
[----:B------:R-:W-:Y:S01]  /*37e0*/  FMUL.FTZ R157, R157, R32 ;  /* 0x000000209d9d7220 */ /* 0x000fe20000410000 */
[----:B------:R-:W-:Y:S01]  /*37f0*/  FMUL.FTZ R32, R124, R171 ;  /* 0x000000ab7c207220 */ /* 0x000fe20000410000 */
[-C--:B------:R-:W-:Y:S01]  /*3800*/  FFMA.FTZ R116, R133, R33.reuse, R116 ;  /* 0x0000002185747223 */ /* 0x080fe20000010074 */
[----:B------:R-:W-:Y:S01]  /*3810*/  FFMA.FTZ R39, R106, R33, R39 ;  /* 0x000000216a277223 */ /* 0x000fe20000010027 */
[-C--:B------:R-:W-:Y:S01]  /*3820*/  FMUL.FTZ R33, R156, R168.reuse ;  /* 0x000000a89c217220 */ /* 0x080fe20000410000 */
[----:B------:R-:W-:Y:S01]  /*3830*/  FMUL.FTZ R168, R124, R168 ;  /* 0x000000a87ca87220 */ /* 0x000fe20000410000 */
[-C--:B------:R-:W-:Y:S01]  /*3840*/  FMUL.FTZ R150, R150, R165.reuse ;  /* 0x000000a596967220 */ /* 0x080fe20000410000 */
        /* <DEDUP_REMOVED lines=13> */
[----:B------:R-:W-:Y:S01]  /*3920*/  FMUL.FTZ R163, R163, R32 ;  /* 0x00000020a3a37220 */ /* 0x000fe20000410000 */
[----:B------:R-:W-:Y:S01]  /*3930*/  FMUL.FTZ R159, R159, R126 ;  /* 0x0000007e9f9f7220 */ /* 0x000fe20000410000 */
[-C--:B------:R-:W-:Y:S01]  /*3940*/  FFMA.FTZ R120, R135, R33.reuse, R120 ;  /* 0x0000002187787223 */ /* 0x080fe20000010078 */
[----:B------:R-:W0:Y:S01]  /*3950*/  SHFL.DOWN P1, R36, R35, 0x2, 0x1f ;  /* 0x08401f0023247f89 */ /* 0x000e220000020000 */
[----:B------:R-:W-:Y:S01]  /*3960*/  FFMA.FTZ R125, R108, R33, R125 ;  /* 0x000000216c7d7223 */ /* 0x000fe2000001007d */
        /* <DEDUP_REMOVED lines=19> */
[----:B-1----:R-:W0:Y:S02]  /*3aa0*/  SHFL.DOWN P1, R127, R36, 0x4, 0x1f ;  /* 0x08801f00247f7f89 */ /* 0x002e240000020000 */
[----:B0-----:R-:W-:Y:S01]  /*3ab0*/  @P1 FADD R127, R36, R127 ;  /* 0x0000007f247f1221 */ /* 0x001fe20000000000 */
[----:B------:R-:W-:-:S04]  /*3ac0*/  FMUL.FTZ R36, R153, R171 ;  /* 0x000000ab99247220 */ /* 0x000fc80000410000 */
[----:B------:R-:W0:Y:S01]  /*3ad0*/  SHFL.DOWN P1, R146, R127, 0x8, 0x1f ;  /* 0x09001f007f927f89 */ /* 0x000e220000020000 */
[-C--:B------:R-:W-:Y:S01]  /*3ae0*/  FFMA.FTZ R38, R107, R36.reuse, R38 ;  /* 0x000000246b267223 */ /* 0x080fe20000010026 */
[----:B------:R-:W-:-:S03]  /*3af0*/  FFMA.FTZ R121, R132, R36, R121 ;  /* 0x0000002484797223 */ /* 0x000fc60000010079 */
        /* <DEDUP_REMOVED lines=12> */
.L_x_8852:
[----:B------:R-:W-:Y:S05]  /*3bc0*/  BSYNC.RECONVERGENT B0 ;  /* 0x0000000000007941 */ /* 0x000fea0003800200 */
.L_x_8851:
[----:B------:R-:W-:-:S04]  /*3bd0*/  UIADD3 UR4, UPT, UPT, UR4, 0x1, URZ ;  /* 0x0000000104047890 */ /* 0x000fc8000fffe0ff */
[----:B------:R-:W-:-:S09]  /*3be0*/  UISETP.GE.AND UP0, UPT, UR4, UR13, UPT ;  /* 0x0000000d0400728c */ /* 0x000fd2000bf06270 */
[----:B------:R-:W-:Y:S05]  /*3bf0*/  BRA.U !UP0, `(.L_x_8853) ;  /* 0xffffffdd08f87547 */ /* 0x000fea000b83ffff */
.L_x_8831:
[----:B------:R-:W-:Y:S01]  /*3c00*/  BAR.SYNC.DEFER_BLOCKING 0x0 ;  /* 0x0000000000007b1d */ /* 0x000fe20000010000 */
[----:B------:R-:W-:Y:S01]  /*3c10*/  ISETP.NE.AND P0, PT, R26, RZ, PT ;  /* 0x000000ff1a00720c */ /* 0x000fe20003f05270 */
[----:B------:R-:W-:Y:S01]  /*3c20*/  FADD.FTZ R44, R98, R44 ;  /* 0x0000002c622c7221 */ /* 0x000fe20000010000 */
[----:B------:R-:W-:Y:S02]  /*3c30*/  F2FP.F16.F32.PACK_AB R114, R117, R114 ;  /* 0x000000727572723e */ /* 0x000fe400000000ff */
[----:B------:R-:W-:-:S03]  /*3c40*/  F2FP.F16.F32.PACK_AB R118, R118, R119 ;  /* 0x000000777676723e */ /* 0x000fc600000000ff */
[----:B------:R-:W5:Y:S01]  /*3c50*/  LDC.64 R36, c[0x0][0x4f8] ;  /* 0x00013e00ff247b82 */ /* 0x000f620000000a00 */
[----:B------:R-:W-:Y:S01]  /*3c60*/  F2FP.F16.F32.PACK_AB R116, R121, R116 ;  /* 0x000000747974723e */ /* 0x000fe200000000ff */
[----:B------:R-:W0:Y:S01]  /*3c70*/  LDCU.64 UR6, c[0x0][0x500] ;  /* 0x0000a000ff0677ac */ /* 0x000e220008000a00 */
[----:B------:R-:W-:Y:S02]  /*3c80*/  F2FP.F16.F32.PACK_AB R120, R123, R120 ;  /* 0x000000787b78723e */ /* 0x000fe400000000ff */
[----:B------:R-:W-:Y:S01]  /*3c90*/  PRMT R0, R114, 0x7632, R0 ;  /* 0x0000763272007816 */ /* 0x000fe20000000000 */
[----:B------:R-:W1:Y:S01]  /*3ca0*/  LDCU.64 UR8, c[0x0][0x550] ;  /* 0x0000aa00ff0877ac */ /* 0x000e620008000a00 */
        /* <DEDUP_REMOVED lines=14> */
[----:B-----5:R-:W-:Y:S01]  /*3d90*/  IMAD.WIDE.U32 R2, R36, UR18, R18 ;  /* 0x0000001224027c25 */ /* 0x020fe2000f8e0012 */
[----:B--2---:R-:W-:Y:S02]  /*3da0*/  F2FP.F16.F32.PACK_AB R4, R95, R96 ;  /* 0x000000605f04723e */ /* 0x004fe400000000ff */
[----:B------:R-:W-:Y:S01]  /*3db0*/  LDS.U16 R7, [R82+0x40] ;  /* 0x0000400052077984 */ /* 0x000fe20000000400 */
[----:B------:R-:W-:Y:S01]  /*3dc0*/  IMAD R3, R37, UR18, R3 ;  /* 0x0000001225037c24 */ /* 0x000fe2000f8e0203 */
[----:B------:R-:W-:Y:S02]  /*3dd0*/  PRMT R8, R4, 0x7632, R8 ;  /* 0x0000763204087816 */ /* 0x000fe40000000008 */
[----:B------:R-:W-:Y:S01]  /*3de0*/  LDS.U16 R9, [R83+0x80] ;  /* 0x0000800053097984 */ /* 0x000fe20000000400 */
[----:B0-----:R-:W-:-:S03]  /*3df0*/  IMAD.WIDE.U32 R2, R41, UR6, R2 ;  /* 0x0000000629027c25 */ /* 0x001fc6000f8e0002 */
[----:B------:R-:W-:Y:S01]  /*3e00*/  LDS.U16 R11, [R85+0xc0] ;  /* 0x0000c000550b7984 */ /* 0x000fe20000000400 */
[----:B------:R-:W-:Y:S01]  /*3e10*/  IMAD R0, R41, UR7, R3 ;  /* 0x0000000729007c24 */ /* 0x000fe2000f8e0203 */
[----:B------:R-:W-:Y:S01]  /*3e20*/  IADD3 R3, P1, PT, R60, R2, RZ ;  /* 0x000000023c037210 */ /* 0x000fe20007f3e0ff */
[----:B------:R-:W0:Y:S01]  /*3e30*/  LDCU.64 UR6, c[0x0][0x560] ;  /* 0x0000ac00ff0677ac */ /* 0x000e220008000a00 */
[----:B------:R-:W-:Y:S02]  /*3e40*/  LDS.U16 R13, [R86+0x100] ;  /* 0x00010000560d7984 */ /* 0x000fe40000000400 */
[----:B------:R-:W-:Y:S02]  /*3e50*/  IADD3.X R0, PT, PT, RZ, R0, RZ, P1, !PT ;  /* 0x00000000ff007210 */ /* 0x000fe40000ffe4ff */
[----:B------:R-:W-:Y:S01]  /*3e60*/  LDS.U16 R15, [R87+0x140] ;  /* 0x00014000570f7984 */ /* 0x000fe20000000400 */
[----:B-1----:R-:W-:-:S03]  /*3e70*/  LEA R2, P2, R3, UR8, 0x1 ;  /* 0x0000000803027c11 */ /* 0x002fc6000f8408ff */
        /* <DEDUP_REMOVED lines=9> */
[----:B------:R-:W-:-:S03]  /*3f10*/  FADD.FTZ R95, R96, R95 ;  /* 0x0000005f605f7221 */ /* 0x000fc60000010000 */
        /* <DEDUP_REMOVED lines=20> */
[----:B------:R-:W-:Y:S01]  /*4060*/  @!P5 STG.E.U16 desc[UR16][R2.64+0x180], R17 ;  /* 0x000180110200d986 */ /* 0x000fe2000c101510 */
[----:B------:R-:W-:-:S03]  /*4070*/  FADD.FTZ R44, R93, R92 ;  /* 0x0000005c5d2c7221 */ /* 0x000fc60000010000 */
[----:B------:R1:W-:Y:S01]  /*4080*/  @!P1 STG.E.U16 desc[UR16][R2.64+0x1c0], R33 ;  /* 0x0001c02102009986 */ /* 0x0003e2000c101510 */
[----:B------:R-:W-:Y:S01]  /*4090*/  FADD.FTZ R44, R44, R91 ;  /* 0x0000005b2c2c7221 */ /* 0x000fe20000010000 */
[----:B------:R-:W-:Y:S01]  /*40a0*/  BAR.SYNC.DEFER_BLOCKING 0x0 ;  /* 0x0000000000007b1d */ /* 0x000fe20000010000 */
[----:B-1----:R-:W-:-:S04]  /*40b0*/  F2FP.F16.F32.PACK_AB R3, R91, R92 ;  /* 0x0000005c5b03723e */ /* 0x002fc800000000ff */
[C---:B------:R-:W-:Y:S02]  /*40c0*/  PRMT R12, R3.reuse, 0x7610, R12 ;  /* 0x00007610030c7816 */ /* 0x040fe4000000000c */
[----:B------:R-:W-:Y:S02]  /*40d0*/  PRMT R13, R3, 0x7632, R13 ;  /* 0x00007632030d7816 */ /* 0x000fe4000000000d */
[----:B------:R-:W1:Y:S01]  /*40e0*/  LDC.64 R2, c[0x0][0x518] ;  /* 0x00014600ff027b82 */ /* 0x000e620000000a00 */
[----:B------:R-:W-:Y:S04]  /*40f0*/  STS.U16 [R90], R5 ;  /* 0x000000055a007388 */ /* 0x000fe80000000400 */
[----:B------:R-:W-:Y:S04]  /*4100*/  STS.U16 [R90+0x2], R6 ;  /* 0x000002065a007388 */ /* 0x000fe80000000400 */
[----:B------:R-:W-:Y:S04]  /*4110*/  STS.U16 [R90+0x4], R4 ;  /* 0x000004045a007388 */ /* 0x000fe80000000400 */
[----:B------:R-:W-:Y:S04]  /*4120*/  STS.U16 [R90+0x6], R8 ;  /* 0x000006085a007388 */ /* 0x000fe80000000400 */
[----:B------:R2:W-:Y:S01]  /*4130*/  STS.U16 [R90+0x8], R0 ;  /* 0x000008005a007388 */ /* 0x0005e20000000400 */
        /* <DEDUP_REMOVED lines=19> */
[----:B--2---:R-:W-:Y:S01]  /*4270*/  IMAD R0, R41, UR5, R3 ;  /* 0x0000000529007c24 */ /* 0x004fe2000f8e0203 */
        /* <DEDUP_REMOVED lines=27> */
[----:B------:R-:W-:Y:S01]  /*4430*/  IADD3.X R53, PT, PT, R53, -0x1, RZ, P1, !PT ;  /* 0xffffffff35357810 */ /* 0x000fe20000ffe4ff */
[----:B------:R0:W-:Y:S01]  /*4440*/  @!P5 STG.E.U16 desc[UR16][R2.64+0x180], R11 ;  /* 0x0001800b0200d986 */ /* 0x0001e2000c101510 */
[----:B------:R-:W-:-:S02]  /*4450*/  IADD3 R50, P5, PT, R50, -0x200, RZ ;  /* 0xfffffe0032327810 */ /* 0x000fc40007fbe0ff */
[----:B------:R-:W-:Y:S02]  /*4460*/  IADD3.X R49, PT, PT, R49, -0x1, RZ, P4, !PT ;  /* 0xffffffff31317810 */ /* 0x000fe400027fe4ff */
[----:B------:R-:W-:Y:S01]  /*4470*/  IADD3.X R51, PT, PT, R51, -0x1, RZ, P5, !PT ;  /* 0xffffffff33337810 */ /* 0x000fe20002ffe4ff */
[----:B------:R-:W-:Y:S08]  /*4480*/  @P0 BRA `(.L_x_8854) ;  /* 0xffffffc400f00947 */ /* 0x000ff0000383ffff */
.L_x_8830:
[----:B0-----:R-:W0:Y:S01]  /*4490*/  LDC.64 R8, c[0x0][0x548] ;  /* 0x00015200ff087b82 */ /* 0x001e220000000a00 */
        /* <DEDUP_REMOVED lines=33> */
.L_x_8856:
[----:B------:R-:W-:Y:S05]  /*46b0*/  BSYNC.RECONVERGENT B0 ;  /* 0x0000000000007941 */ /* 0x000fea0003800200 */
.L_x_8855:
        /* <DEDUP_REMOVED lines=26> */
.L_x_8858:
[----:B------:R-:W-:Y:S05]  /*4860*/  BSYNC.RECONVERGENT B0 ;  /* 0x0000000000007941 */ /* 0x000fea0003800200 */
.L_x_8857:
[----:B------:R-:W-:Y:S05]  /*4870*/  @P2 EXIT ;  /* 0x000000000000294d */ /* 0x000fea0003800000 */
[----:B------:R-:W2:Y:S01]  /*4880*/  S2UR UR5, SR_CgaCtaId ;  /* 0x00000000000579c3 */ /* 0x000ea20000008800 */
[----:B01----:R-:W-:Y:S01]  /*4890*/  IMAD.MOV.U32 R7, RZ, RZ, R12 ;  /* 0x000000ffff077224 */ /* 0x003fe200078e000c */
[----:B------:R-:W-:Y:S01]  /*48a0*/  UMOV UR4, 0x400 ;  /* 0x0000040000047882 */ /* 0x000fe20000000000 */
[----:B------:R-:W0:Y:S01]  /*48b0*/  LDCU UR6, c[0x0][0x360] ;  /* 0x00006c00ff0677ac */ /* 0x000e220008000800 */
[----:B------:R-:W1:Y:S01]  /*48c0*/  LDCU.64 UR8, c[0x0][0x4b0] ;  /* 0x00009600ff0877ac */ /* 0x000e620008000a00 */
[----:B------:R-:W0:Y:S02]  /*48d0*/  LDCU.64 UR10, c[0x0][0x530] ;  /* 0x0000a600ff0a77ac */ /* 0x000e240008000a00 */
[----:B012---:R-:W-:-:S12]  /*48e0*/  ULEA UR4, UR5, UR4, 0x18 ;  /* 0x0000000405047291 */ /* 0x007fd8000f8ec0ff */
.L_x_8859:
        /* <DEDUP_REMOVED lines=15> */
.L_x_8860:
        /* <DEDUP_REMOVED lines=10> */
.L_x_10516:


//--------------------- .text._Z25selective_scan_bwd_kernelI32Selective_Scan_bwd_kernel_traitsILi32ELi8ELb0ELb1ELb1ELb0ELb1EN3c104HalfEfEEv12SSMParamsBwd --------------------------
	.section	.text._Z25selective_scan_bwd_kernelI32Selective_Scan_bwd_kernel_traitsILi32ELi8ELb0ELb1ELb1ELb0ELb1EN3c104HalfEfEEv12SSMParamsBwd,"ax",@progbits
	.align	128
        .global         _Z25selective_scan_bwd_kernelI32Selective_Scan_bwd_kernel_traitsILi32ELi8ELb0ELb1ELb1ELb0ELb1EN3c104HalfEfEEv12SSMParamsBwd
        .type           _Z25selective_scan_bwd_kernelI32Selective_Scan_bwd_kernel_traitsILi32ELi8ELb0ELb1ELb1ELb0ELb1EN3c104HalfEfEEv12SSMParamsBwd,@function
        .size           _Z25selective_scan_bwd_kernelI32Selective_Scan_bwd_kernel_traitsILi32ELi8ELb0ELb1ELb1ELb0ELb1EN3c104HalfEfEEv12SSMParamsBwd,(.L_x_10517 - _Z25selective_scan_bwd_kernelI32Selective_Scan_bwd_kernel_traitsILi32ELi8ELb0ELb1ELb1ELb0ELb1EN3c104HalfEfEEv12SSMParamsBwd)
        .other          _Z25selective_scan_bwd_kernelI32Selective_Scan_bwd_kernel_traitsILi32ELi8ELb0ELb1ELb1ELb0ELb1EN3c104HalfEfEEv12SSMParamsBwd,@"STO_CUDA_ENTRY STV_DEFAULT"
_Z25selective_scan_bwd_kernelI32Selective_Scan_bwd_kernel_traitsILi32ELi8ELb0ELb1ELb1ELb0ELb1EN3c104HalfEfEEv12SSMParamsBwd:
.text._Z25selective_scan_bwd_kernelI32Selective_Scan_bwd_kernel_traitsILi32ELi8ELb0ELb1ELb1ELb0ELb1EN3c104HalfEfEEv12SSMParamsBwd:
        /* <DEDUP_REMOVED lines=45> */
[----:B------:R-:W-:Y:S01]  /*02d0*/  ISETP.GT.U32.AND P2, PT, R9, R2, PT ;  /* 0x000000020900720c */ /* 0x000fe20003f44070 */
[----:B------:R-:W-:Y:S02]  /*02e0*/  UIMAD.WIDE.U32 UR6, UR18, UR12, URZ ;  /* 0x0000000c120672a5 */ /* 0x000fe4000f8e00ff */
[----:B------:R-:W-:Y:S01]  /*02f0*/  UIMAD.WIDE.U32 UR4, UR18, UR8, URZ ;  /* 0x00000008120472a5 */ /* 0x000fe2000f8e00ff */
[----:B------:R-:W3:Y:S01]  /*0300*/  LDC.64 R30, c[0x0][0x450] ;  /* 0x00011400ff1e7b82 */ /* 0x000ee20000000a00 */
[----:B------:R-:W-:-:S02]  /*0310*/  LOP3.LUT R4, R41, R8, RZ, 0x3c, !PT ;  /* 0x0000000829047212 */ /* 0x000fc400078e3cff */
[----:B------:R-:W-:-:S05]  /*0320*/  UIMAD UR8, UR18, UR9, UR5 ;  /* 0x00000009120872a4 */ /* 0x000fca000f8e0205 */
[----:B------:R-:W2:Y:S01]  /*0330*/  @P0 LDC R10, c[0x0][0x384] ;  /* 0x0000e100ff0a0b82 */ /* 0x000ea20000000800 */
[-C--:B------:R-:W-:Y:S02]  /*0340*/  @!P2 IADD3 R2, PT, PT, R2, -R9.reuse, RZ ;  /* 0x800000090202a210 */ /* 0x080fe40007ffe0ff */
[----:B------:R-:W-:Y:S02]  /*0350*/  ISETP.GE.AND P3, PT, R4, RZ, PT ;  /* 0x000000ff0400720c */ /* 0x000fe40003f66270 */
[----:B------:R-:W-:Y:S02]  /*0360*/  ISETP.GE.U32.AND P1, PT, R2, R9, PT ;  /* 0x000000090200720c */ /* 0x000fe40003f26070 */
[----:B------:R-:W-:Y:S01]  /*0370*/  MOV R2, UR4 ;  /* 0x0000000400027c02 */ /* 0x000fe20008000f00 */
[----:B------:R-:W-:Y:S01]  /*0380*/  UIMAD UR4, UR18, UR13, UR7 ;  /* 0x0000000d120472a4 */ /* 0x000fe2000f8e0207 */
[----:B------:R-:W-:Y:S01]  /*0390*/  MOV R4, UR6 ;  /* 0x0000000600047c02 */ /* 0x000fe20008000f00 */
[----:B------:R-:W1:Y:S01]  /*03a0*/  @P0 LDC R23, c[0x0][0x38c] ;  /* 0x0000e300ff170b82 */ /* 0x000e620000000800 */
[----:B------:R-:W-:Y:S01]  /*03b0*/  MOV R5, UR7 ;  /* 0x0000000700057c02 */ /* 0x000fe20008000f00 */
[----:B------:R-:W-:Y:S01]  /*03c0*/  IMAD.U32 R3, RZ, RZ, UR5 ;  /* 0x00000005ff037e24 */ /* 0x000fe2000f8e00ff */
[----:B------:R-:W0:Y:S01]  /*03d0*/  LDCU.64 UR6, c[0x0][0x498] ;  /* 0x00009300ff0677ac */ /* 0x000e220008000a00 */
[----:B------:R-:W-:-:S04]  /*03e0*/  MOV R3, UR8 ;  /* 0x0000000800037c02 */ /* 0x000fc80008000f00 */
[----:B------:R-:W4:Y:S01]  /*03f0*/  @P0 LDC.64 R6, c[0x0][0x480] ;  /* 0x00012000ff060b82 */ /* 0x000f220000000a00 */
[----:B------:R-:W-:Y:S01]  /*0400*/  @!P2 IADD3 R0, PT, PT, R0, 0x1, RZ ;  /* 0x000000010000a810 */ /* 0x000fe20007ffe0ff */
[C---:B------:R-:W-:Y:S01]  /*0410*/  IMAD.WIDE.U32 R2, R41.reuse, UR10, R2 ;  /* 0x0000000a29027c25 */ /* 0x040fe2000f8e0002 */
[----:B------:R-:W-:Y:S01]  /*0420*/  ISETP.NE.AND P2, PT, R8, RZ, PT ;  /* 0x000000ff0800720c */ /* 0x000fe20003f45270 */
[----:B------:R-:W3:Y:S01]  /*0430*/  LDCU.64 UR8, c[0x0][0x3b0] ;  /* 0x00007600ff0877ac */ /* 0x000ee20008000a00 */
[----:B------:R-:W-:Y:S01]  /*0440*/  @P1 IADD3 R0, PT, PT, R0, 0x1, RZ ;  /* 0x0000000100001810 */ /* 0x000fe20007ffe0ff */
[----:B------:R-:W-:Y:S01]  /*0450*/  IMAD R13, R41, UR11, R3 ;  /* 0x0000000b290d7c24 */ /* 0x000fe2000f8e0203 */
[----:B------:R-:W3:Y:S02]  /*0460*/  LDCU.64 UR10, c[0x0][0x3d0] ;  /* 0x00007a00ff0a77ac */ /* 0x000ee40008000a00 */
[----:B------:R-:W-:Y:S01]  /*0470*/  MOV R35, R0 ;  /* 0x0000000000237202 */ /* 0x000fe20000000f00 */
[----:B--2---:R-:W-:Y:S01]  /*0480*/  @P0 IMAD R0, R10, UR18, R41 ;  /* 0x000000120a000c24 */ /* 0x004fe2000f8e0229 */
[----:B------:R-:W-:Y:S01]  /*0490*/  MOV R5, UR4 ;  /* 0x0000000400057c02 */ /* 0x000fe20008000f00 */
[----:B0-----:R-:W-:-:S02]  /*04a0*/  UIMAD.WIDE.U32 UR4, UR18, UR6, URZ ;  /* 0x00000006120472a5 */ /* 0x001fc4000f8e00ff */
[----:B------:R-:W-:Y:S01]  /*04b0*/  @P0 IMAD R0, R0, R15, RZ ;  /* 0x0000000f00000224 */ /* 0x000fe200078e02ff */
[----:B------:R-:W-:Y:S02]  /*04c0*/  @!P3 IADD3 R35, PT, PT, -R35, RZ, RZ ;  /* 0x000000ff2323b210 */ /* 0x000fe40007ffe1ff */
[----:B------:R-:W-:Y:S01]  /*04d0*/  @!P2 LOP3.LUT R35, RZ, R8, RZ, 0x33, !PT ;  /* 0x00000008ff23a212 */ /* 0x000fe200078e33ff */
[----:B------:R-:W-:Y:S01]  /*04e0*/  UIMAD UR5, UR18, UR7, UR5 ;  /* 0x00000007120572a4 */ /* 0x000fe2000f8e0205 */
[C---:B------:R-:W-:Y:S01]  /*04f0*/  LEA R9, R15.reuse, 0xffffff00, 0x8 ;  /* 0xffffff000f097811 */ /* 0x040fe200078e40ff */
[----:B-1----:R-:W-:Y:S01]  /*0500*/  @P0 IMAD R3, R0, R23, RZ ;  /* 0x0000001700030224 */ /* 0x002fe200078e02ff */
[----:B------:R-:W-:Y:S02]  /*0510*/  ISETP.GE.AND P1, PT, R15, 0x1, PT ;  /* 0x000000010f00780c */ /* 0x000fe40003f26270 */
[----:B------:R-:W-:Y:S02]  /*0520*/  CS2R R14, SRZ ;  /* 0x00000000000e7805 */ /* 0x000fe4000001ff00 */
[----:B------:R-:W-:Y:S01]  /*0530*/  SHF.R.S32.HI R33, RZ, 0x1f, R35 ;  /* 0x0000001fff217819 */ /* 0x000fe20000011423 */
[----:B----4-:R-:W-:Y:S01]  /*0540*/  @P0 IMAD.WIDE R14, R3, 0x8, R6 ;  /* 0x00000008030e0825 */ /* 0x010fe200078e0206 */
[----:B------:R-:W-:Y:S01]  /*0550*/  IADD3 R56, P3, PT, R9, R2, RZ ;  /* 0x0000000209387210 */ /* 0x000fe20007f7e0ff */
[----:B------:R-:W0:Y:S02]  /*0560*/  LDC.64 R22, c[0x0][0x4a8] ;  /* 0x00012a00ff167b82 */ /* 0x000e240000000a00 */
[----:B------:R-:W-:Y:S01]  /*0570*/  IMAD.WIDE.U32 R2, R41, R18, UR4 ;  /* 0x0000000429027e25 */ /* 0x000fe2000f8e0012 */
[----:B---3--:R-:W-:-:S02]  /*0580*/  UIMAD.WIDE.U32 UR4, UR18, UR10, URZ ;  /* 0x0000000a120472a5 */ /* 0x008fc4000f8e00ff */
[----:B------:R-:W-:Y:S01]  /*0590*/  UIMAD.WIDE.U32 UR6, UR18, UR8, URZ ;  /* 0x00000008120672a5 */ /* 0x000fe2000f8e00ff */
[----:B------:R-:W-:Y:S01]  /*05a0*/  IMAD R0, R33, R16, RZ ;  /* 0x0000001021007224 */ /* 0x000fe200078e02ff */
[----:B------:R-:W-:Y:S01]  /*05b0*/  UIMAD UR5, UR18, UR11, UR5 ;  /* 0x0000000b120572a4 */ /* 0x000fe2000f8e0205 */
[----:B------:R-:W-:Y:S01]  /*05c0*/  IMAD.WIDE.U32 R4, R41, UR14, R4 ;  /* 0x0000000e29047c25 */ /* 0x000fe2000f8e0004 */
[----:B------:R-:W-:-:S03]  /*05d0*/  UIMAD UR7, UR18, UR9, UR7 ;  /* 0x00000009120772a4 */ /* 0x000fc6000f8e0207 */
[----:B------:R-:W-:Y:S02]  /*05e0*/  IMAD R17, R35, R17, R0 ;  /* 0x0000001123117224 */ /* 0x000fe400078e0200 */
[----:B------:R-:W-:Y:S01]  /*05f0*/  IMAD R0, R33, R20, RZ ;  /* 0x0000001421007224 */ /* 0x000fe200078e02ff */
[----:B------:R-:W-:Y:S01]  /*0600*/  IADD3 R48, P4, PT, R9, R4, RZ ;  /* 0x0000000409307210 */ /* 0x000fe20007f9e0ff */
[----:B------:R-:W-:Y:S01]  /*0610*/  IMAD R11, R41, UR15, R5 ;  /* 0x0000000f290b7c24 */ /* 0x000fe2000f8e0205 */
[----:B------:R-:W-:Y:S01]  /*0620*/  IADD3 R50, P5, PT, R9, R2, RZ ;  /* 0x0000000209327210 */ /* 0x000fe20007fbe0ff */
[----:B------:R-:W-:Y:S02]  /*0630*/  IMAD R7, R41, R19, R3 ;  /* 0x0000001329077224 */ /* 0x000fe400078e0203 */
[----:B------:R-:W-:-:S04]  /*0640*/  IMAD.WIDE.U32 R4, R35, R20, UR4 ;  /* 0x0000000423047e25 */ /* 0x000fc8000f8e0014 */
[C---:B------:R-:W-:Y:S01]  /*0650*/  IMAD R19, R35.reuse, R21, R0 ;  /* 0x0000001523137224 */ /* 0x040fe200078e0200 */
[----:B------:R-:W-:Y:S01]  /*0660*/  SHF.R.S32.HI R0, RZ, 0x1f, R9 ;  /* 0x0000001fff007819 */ /* 0x000fe20000011409 */
[----:B------:R-:W-:-:S03]  /*0670*/  IMAD.WIDE.U32 R2, R35, R16, UR6 ;  /* 0x0000000623027e25 */ /* 0x000fc6000f8e0010 */
[----:B------:R-:W-:Y:S01]  /*0680*/  IADD3 R19, PT, PT, R5, R19, RZ ;  /* 0x0000001305137210 */ /* 0x000fe20007ffe0ff */
[----:B------:R-:W-:Y:S01]  /*0690*/  IMAD.IADD R17, R3, 0x1, R17 ;  /* 0x0000000103117824 */ /* 0x000fe200078e0211 */
[C---:B------:R-:W-:Y:S02]  /*06a0*/  IADD3 R57, P0, PT, R9.reuse, R2, RZ ;  /* 0x0000000209397210 */ /* 0x040fe40007f1e0ff */
[----:B------:R-:W-:Y:S02]  /*06b0*/  IADD3.X R5, PT, PT, R0, R13, RZ, P3, !PT ;  /* 0x0000000d00057210 */ /* 0x000fe40001ffe4ff */
[----:B------:R-:W-:Y:S02]  /*06c0*/  IADD3 R9, P2, PT, R9, R4, RZ ;  /* 0x0000000409097210 */ /* 0x000fe40007f5e0ff */
[----:B------:R-:W-:Y:S01]  /*06d0*/  LEA R55, P3, R56, R24, 0x1 ;  /* 0x0000001838377211 */ /* 0x000fe200078608ff */
[----:B0-----:R-:W-:Y:S01]  /*06e0*/  IMAD.WIDE.U32 R12, R41, R22, RZ ;  /* 0x00000016290c7225 */ /* 0x001fe200078e00ff */
[----:B------:R-:W-:-:S02]  /*06f0*/  IADD3.X R4, PT, PT, R0, R11, RZ, P4, !PT ;  /* 0x0000000b00047210 */ /* 0x000fc400027fe4ff */
[C---:B------:R-:W-:Y:S02]  /*0700*/  IADD3.X R2, PT, PT, R0.reuse, R17, RZ, P0, !PT ;  /* 0x0000001100027210 */ /* 0x040fe400007fe4ff */
[----:B------:R-:W-:Y:S02]  /*0710*/  IADD3.X R54, PT, PT, R0, R19, RZ, P2, !PT ;  /* 0x0000001300367210 */ /* 0x000fe400017fe4ff */
[----:B------:R-:W-:Y:S02]  /*0720*/  LEA.HI.X R56, R56, R25, R5, 0x1, P3 ;  /* 0x0000001938387211 */ /* 0x000fe400018f0c05 */
[----:B------:R-:W-:Y:S02]  /*0730*/  IADD3.X R3, PT, PT, R0, R7, RZ, P5, !PT ;  /* 0x0000000700037210 */ /* 0x000fe40002ffe4ff */
[----:B------:R-:W-:Y:S02]  /*0740*/  LEA R46, P4, R48, R46, 0x1 ;  /* 0x0000002e302e7211 */ /* 0x000fe400078808ff */
[----:B------:R-:W-:-:S02]  /*0750*/  LEA R49, P0, R50, R26, 0x1 ;  /* 0x0000001a32317211 */ /* 0x000fc400078008ff */
[----:B------:R-:W-:Y:S02]  /*0760*/  LEA R45, P2, R57, R28, 0x1 ;  /* 0x0000001c392d7211 */ /* 0x000fe400078408ff */
[----:B------:R-:W-:Y:S01]  /*0770*/  LEA R53, P3, R9, R30, 0x1 ;  /* 0x0000001e09357211 */ /* 0x000fe200078608ff */
[----:B------:R-:W-:Y:S01]  /*0780*/  HFMA2 R44, -RZ, RZ, 0, 0 ;  /* 0x00000000ff2c7431 */ /* 0x000fe200000001ff */
[----:B------:R-:W-:Y:S01]  /*0790*/  LEA.HI.X R48, R48, R47, R4, 0x1, P4 ;  /* 0x0000002f30307211 */ /* 0x000fe200020f0c04 */
[----:B------:R-:W-:Y:S01]  /*07a0*/  IMAD R43, R41, R23, R13 ;  /* 0x00000017292b7224 */ /* 0x000fe200078e020d */
[----:B------:R-:W-:Y:S02]  /*07b0*/  LEA.HI.X R50, R50, R27, R3, 0x1, P0 ;  /* 0x0000001b32327211 */ /* 0x000fe400000f0c03 */
[----:B------:R-:W-:Y:S02]  /*07c0*/  LEA.HI.X R57, R57, R29, R2, 0x1, P2 ;  /* 0x0000001d39397211 */ /* 0x000fe400010f0c02 */
[----:B------:R-:W-:-:S02]  /*07d0*/  LEA.HI.X R54, R9, R31, R54, 0x1, P3 ;  /* 0x0000001f09367211 */ /* 0x000fc400018f0c36 */
        /* <DEDUP_REMOVED lines=12> */
[----:B------:R-:W1:Y:S01]  /*08a0*/  S2UR UR5, SR_CgaCtaId ;  /* 0x00000000000579c3 */ /* 0x000e620000008800 */
[C---:B--2---:R-:W-:Y:S02]  /*08b0*/  IMAD R0, R33.reuse, UR8, RZ ;  /* 0x0000000821007c24 */ /* 0x044fe4000f8e02ff */
[----:B----4-:R-:W-:Y:S02]  /*08c0*/  IMAD R16, R33, UR10, RZ ;  /* 0x0000000a21107c24 */ /* 0x010fe4000f8e02ff */
[----:B------:R-:W-:Y:S02]  /*08d0*/  IMAD R77, R35, UR9, R0 ;  /* 0x00000009234d7c24 */ /* 0x000fe4000f8e0200 */
[--C-:B0-----:R-:W-:Y:S01]  /*08e0*/  IMAD.WIDE.U32 R4, R8, UR18, R10.reuse ;  /* 0x0000001208047c25 */ /* 0x101fe2000f8e000a */
[C---:B------:R-:W-:Y:S02]  /*08f0*/  IADD3 R19, PT, PT, R10.reuse, 0x20, RZ ;  /* 0x000000200a137810 */ /* 0x040fe40007ffe0ff */
[----:B------:R-:W-:Y:S01]  /*0900*/  IADD3 R21, PT, PT, R10, 0x40, RZ ;  /* 0x000000400a157810 */ /* 0x000fe20007ffe0ff */
[----:B---3--:R-:W-:Y:S01]  /*0910*/  IMAD.WIDE.U32 R2, R6, UR18, R10 ;  /* 0x0000001206027c25 */ /* 0x008fe2000f8e000a */
[----:B------:R-:W-:-:S02]  /*0920*/  IADD3 R23, PT, PT, R10, 0x60, RZ ;  /* 0x000000600a177810 */ /* 0x000fc40007ffe0ff */
[C---:B------:R-:W-:Y:S01]  /*0930*/  IADD3 R25, PT, PT, R10.reuse, 0x80, RZ ;  /* 0x000000800a197810 */ /* 0x040fe20007ffe0ff */
[----:B------:R-:W-:Y:S01]  /*0940*/  IMAD R5, R9, UR18, R5 ;  /* 0x0000001209057c24 */ /* 0x000fe2000f8e0205 */
[----:B-1----:R-:W-:Y:S01]  /*0950*/  ULEA UR4, UR5, UR4, 0x18 ;  /* 0x0000000405047291 */ /* 0x002fe2000f8ec0ff */
[----:B------:R-:W-:Y:S01]  /*0960*/  IMAD.WIDE.U32 R8, R41, UR6, RZ ;  /* 0x0000000629087c25 */ /* 0x000fe2000f8e00ff */
[----:B------:R-:W0:Y:S01]  /*0970*/  LDCU UR6, c[0x0][0x394] ;  /* 0x00007280ff0677ac */ /* 0x000e220008000800 */
[C---:B------:R-:W-:Y:S02]  /*0980*/  IADD3 R27, PT, PT, R10.reuse, 0xa0, RZ ;  /* 0x000000a00a1b7810 */ /* 0x040fe40007ffe0ff */
[----:B------:R-:W-:Y:S01]  /*0990*/  IMAD R3, R7, UR18, R3 ;  /* 0x0000001207037c24 */ /* 0x000fe2000f8e0203 */
[C---:B------:R-:W-:Y:S01]  /*09a0*/  IADD3 R31, PT, PT, R10.reuse, 0xe0, RZ ;  /* 0x000000e00a1f7810 */ /* 0x040fe20007ffe0ff */
[C---:B------:R-:W-:Y:S01]  /*09b0*/  VIADD R29, R10.reuse, 0xc0 ;  /* 0x000000c00a1d7836 */ /* 0x040fe20000000000 */
[----:B------:R-:W-:Y:S01]  /*09c0*/  UIADD3 UR5, UPT, UPT, UR4, 0x420, URZ ;  /* 0x0000042004057890 */ /* 0x000fe2000fffe0ff */
[----:B------:R-:W-:Y:S01]  /*09d0*/  IMAD.WIDE.U32 R6, R35, UR8, R2 ;  /* 0x0000000823067c25 */ /* 0x000fe2000f8e0002 */
[----:B------:R-:W-:-:S02]  /*09e0*/  SHF.L.U32 R3, R10, 0x3, RZ ;  /* 0x000000030a037819 */ /* 0x000fc400000006ff */
[CC--:B------:R-:W-:Y:S01]  /*09f0*/  LEA.HI R69, R10.reuse, R10.reuse, RZ, 0x1b ;  /* 0x0000000a0a457211 */ /* 0x0c0fe200078fd8ff */
[----:B------:R-:W-:Y:S01]  /*0a00*/  IMAD R33, R35, UR11, R16 ;  /* 0x0000000b23217c24 */ /* 0x000fe2000f8e0210 */
[----:B------:R-:W-:Y:S01]  /*0a10*/  LOP3.LUT R17, R3, 0x1f00, RZ, 0xc0, !PT ;  /* 0x00001f0003117812 */ /* 0x000fe200078ec0ff */
[----:B------:R-:W-:Y:S01]  /*0a20*/  IMAD.WIDE.U32 R4, R35, UR10, R4 ;  /* 0x0000000a23047c25 */ /* 0x000fe2000f8e0004 */
[-C--:B------:R-:W-:Y:S02]  /*0a30*/  LEA.HI R59, R10, R3.reuse, RZ, 0x1e ;  /* 0x000000030a3b7211 */ /* 0x080fe400078ff0ff */
[----:B------:R-:W-:Y:S01]  /*0a40*/  LEA.HI R61, R3, R3, RZ, 0x1b ;  /* 0x00000003033d7211 */ /* 0x000fe200078fd8ff */
[----:B------:R-:W-:Y:S01]  /*0a50*/  IMAD R47, R41, UR7, R9 ;  /* 0x00000007292f7c24 */ /* 0x000fe2000f8e0209 */
[-C--:B------:R-:W-:Y:S02]  /*0a60*/  LEA.HI R19, R19, R10.reuse, RZ, 0x1b ;  /* 0x0000000a13137211 */ /* 0x080fe400078fd8ff */
[----:B------:R-:W-:-:S02]  /*0a70*/  LEA.HI R21, R21, R10, RZ, 0x1b ;  /* 0x0000000a15157211 */ /* 0x000fc400078fd8ff */
[-C--:B------:R-:W-:Y:S02]  /*0a80*/  LEA.HI R23, R23, R10.reuse, RZ, 0x1b ;  /* 0x0000000a17177211 */ /* 0x080fe400078fd8ff */
[-C--:B------:R-:W-:Y:S02]  /*0a90*/  LEA.HI R25, R25, R10.reuse, RZ, 0x1b ;  /* 0x0000000a19197211 */ /* 0x080fe400078fd8ff */
[-C--:B------:R-:W-:Y:S02]  /*0aa0*/  LEA.HI R27, R27, R10.reuse, RZ, 0x1b ;  /* 0x0000000a1b1b7211 */ /* 0x080fe400078fd8ff */
[-C--:B------:R-:W-:Y:S02]  /*0ab0*/  LEA.HI R29, R29, R10.reuse, RZ, 0x1b ;  /* 0x0000000a1d1d7211 */ /* 0x080fe400078fd8ff */
[----:B------:R-:W-:Y:S02]  /*0ac0*/  LEA.HI R31, R31, R10, RZ, 0x1b ;  /* 0x0000000a1f1f7211 */ /* 0x000fe400078fd8ff */
[----:B------:R-:W-:-:S02]  /*0ad0*/  LOP3.LUT R60, R17, 0x1f, R10, 0xf8, !PT ;  /* 0x0000001f113c7812 */ /* 0x000fc400078ef80a */
[----:B0-----:R-:W-:Y:S02]  /*0ae0*/  MOV R78, UR6 ;  /* 0x00000006004e7c02 */ /* 0x001fe40008000f00 */
[C---:B------:R-:W-:Y:S02]  /*0af0*/  LOP3.LUT R173, R10.reuse, 0x1f, RZ, 0xc0, !PT ;  /* 0x0000001f0aad7812 */ /* 0x040fe400078ec0ff */
[C---:B------:R-:W-:Y:S02]  /*0b00*/  IADD3 R58, PT, PT, R10.reuse, 0x200, RZ ;  /* 0x000002000a3a7810 */ /* 0x040fe40007ffe0ff */
        /* <DEDUP_REMOVED lines=17> */
[----:B------:R-:W-:Y:S02]  /*0c20*/  LOP3.LUT R76, R60, 0xe0, RZ, 0xfc, !PT ;  /* 0x000000e03c4c7812 */ /* 0x000fe400078efcff */
[----:B------:R-:W-:Y:S02]  /*0c30*/  IADD3 R77, PT, PT, R7, R77, RZ ;  /* 0x0000004d074d7210 */ /* 0x000fe40007ffe0ff */
[----:B------:R-:W-:-:S07]  /*0c40*/  IADD3 R52, PT, PT, R5, R33, RZ ;  /* 0x0000002105347210 */ /* 0x000fce0007ffe0ff */
.L_x_8886:
[----:B0-----:R-:W0:Y:S01]  /*0c50*/  LDC.64 R20, c[0x0][0x410] ;  /* 0x00010400ff147b82 */ /* 0x001e220000000a00 */
[----:B------:R-:W-:Y:S01]  /*0c60*/  HFMA2 R3, -RZ, RZ, 0, 0 ;  /* 0x00000000ff037431 */ /* 0x000fe200000001ff */
[----:B------:R-:W-:Y:S01]  /*0c70*/  IADD3 R51, PT, PT, R78, -0x1, RZ ;  /* 0xffffffff4e337810 */ /* 0x000fe20007ffe0ff */
[----:B------:R-:W1:Y:S01]  /*0c80*/  LDCU.64 UR6, c[0x0][0x488] ;  /* 0x00009100ff0677ac */ /* 0x000e620008000a00 */
[----:B------:R-:W-:Y:S02]  /*0c90*/  SHF.L.U32 R36, R60, 0x1, RZ ;  /* 0x000000013c247819 */ /* 0x000fe400000006ff */
[----:B------:R-:W-:Y:S01]  /*0ca0*/  SHF.L.U32 R2, R51, 0x8, RZ ;  /* 0x0000000833027819 */ /* 0x000fe200000006ff */
[----:B------:R-:W2:Y:S01]  /*0cb0*/  LDCU UR4, c[0x0][0x388] ;  /* 0x00007100ff0477ac */ /* 0x000ea20008000800 */
[----:B------:R-:W3:Y:S01]  /*0cc0*/  LDC.64 R24, c[0x0][0x420] ;  /* 0x00010800ff187b82 */ /* 0x000ee20000000a00 */
[----:B------:R-:W-:Y:S01]  /*0cd0*/  IADD3 R30, P2, PT, R36, R46, RZ ;  /* 0x0000002e241e7210 */ /* 0x000fe20007f5e0ff */
[----:B----4-:R-:W4:Y:S01]  /*0ce0*/  LDCU.64 UR8, c[0x0][0x478] ;  /* 0x00008f00ff0877ac */ /* 0x010f220008000a00 */
[----:B------:R-:W-:-:S02]  /*0cf0*/  PRMT R29, RZ, 0x7610, R29 ;  /* 0x00007610ff1d7816 */ /* 0x000fc4000000001d */
[----:B------:R-:W-:-:S03]  /*0d00*/  IADD3.X R31, PT, PT, RZ, R48, RZ, P2, !PT ;  /* 0x00000030ff1f7210 */ /* 0x000fc600017fe4ff */
        /* <DEDUP_REMOVED lines=23> */
[----:B------:R-:W-:Y:S01]  /*0e80*/  IADD3 R0, P1, PT, R60, R18, RZ ;  /* 0x000000123c007210 */ /* 0x000fe20007f3e0ff */
[----:B------:R-:W-:Y:S01]  /*0e90*/  IMAD.X R19, RZ, RZ, R21, P0 ;  /* 0x000000ffff137224 */ /* 0x000fe200000e0615 */
[----:B------:R-:W-:-:S02]  /*0ea0*/  LEA R18, P0, R20, UR6, 0x1 ;  /* 0x0000000614127c11 */ /* 0x000fc4000f8008ff */
[----:B------:R-:W-:Y:S01]  /*0eb0*/  IADD3.X R17, PT, PT, RZ, R17, RZ, P1, !PT ;  /* 0x00000011ff117210 */ /* 0x000fe20000ffe4ff */
[----:B------:R-:W2:Y:S01]  /*0ec0*/  LDC.64 R134, c[0x0][0x508] ;  /* 0x00014200ff867b82 */ /* 0x000ea20000000a00 */
[----:B------:R-:W-:Y:S01]  /*0ed0*/  LEA.HI.X R19, R20, UR7, R19, 0x1, P0 ;  /* 0x0000000714137c11 */ /* 0x000fe200080f0c13 */
[----:B------:R-:W-:Y:S01]  /*0ee0*/  UMOV UR4, 0x400 ;  /* 0x0000040000047882 */ /* 0x000fe20000000000 */
[----:B------:R-:W-:Y:S01]  /*0ef0*/  IADD3 R20, P0, PT, R36, R55, RZ ;  /* 0x0000003724147210 */ /* 0x000fe20007f1e0ff */
[----:B------:R-:W3:Y:S01]  /*0f00*/  LDCU.64 UR6, c[0x0][0x510] ;  /* 0x0000a200ff0677ac */ /* 0x000ee20008000a00 */
[----:B------:R-:W-:Y:S02]  /*0f10*/  LEA R16, P1, R0, UR8, 0x1 ;  /* 0x0000000800107c11 */ /* 0x000fe4000f8208ff */
[----:B------:R-:W-:Y:S02]  /*0f20*/  IADD3.X R21, PT, PT, RZ, R56, RZ, P0, !PT ;  /* 0x00000038ff157210 */ /* 0x000fe400007fe4ff */
[----:B------:R-:W-:-:S02]  /*0f30*/  ISETP.GE.AND P0, PT, R70, R81, PT ;  /* 0x000000514600720c */ /* 0x000fc40003f06270 */
[----:B------:R-:W-:Y:S01]  /*0f40*/  IADD3 R36, P3, PT, R36, R49, RZ ;  /* 0x0000003124247210 */ /* 0x000fe20007f7e0ff */
[----:B------:R-:W4:Y:S01]  /*0f50*/  @!P6 LDG.E.U16 R23, desc[UR16][R20.64] ;  /* 0x000000101417e981 */ /* 0x000f22000c1e1500 */
[----:B------:R-:W-:Y:S01]  /*0f60*/  LEA.HI.X R17, R0, UR9, R17, 0x1, P1 ;  /* 0x0000000900117c11 */ /* 0x000fe200088f0c11 */
[----:B------:R-:W3:Y:S01]  /*0f70*/  LDCU.64 UR8, c[0x0][0x558] ;  /* 0x0000ab00ff0877ac */ /* 0x000ee20008000a00 */
[----:B------:R-:W-:Y:S01]  /*0f80*/  PRMT R0, RZ, 0x7610, R0 ;  /* 0x00007610ff007816 */ /* 0x000fe20000000000 */
[----:B------:R-:W3:Y:S01]  /*0f90*/  @!P4 LDG.E.U16 R29, desc[UR16][R20.64+0x140] ;  /* 0x00014010141dc981 */ /* 0x000ee2000c1e1500 */
[-C--:B------:R-:W-:Y:S02]  /*0fa0*/  ISETP.GE.AND P1, PT, R71, R81.reuse, PT ;  /* 0x000000514700720c */ /* 0x080fe40003f26270 */
[----:B------:R-:W-:Y:S02]  /*0fb0*/  IADD3.X R37, PT, PT, RZ, R50, RZ, P3, !PT ;  /* 0x00000032ff257210 */ /* 0x000fe40001ffe4ff */
[-C--:B------:R-:W-:Y:S01]  /*0fc0*/  ISETP.GE.AND P3, PT, R73, R81.reuse, PT ;  /* 0x000000514900720c */ /* 0x080fe20003f66270 */
[----:B------:R-:W2:Y:S01]  /*0fd0*/  @!P0 LDG.E.U16 R0, desc[UR16][R20.64+0x40] ;  /* 0x0000401014008981 */ /* 0x000ea2000c1e1500 */
[----:B------:R-:W-:-:S02]  /*0fe0*/  ISETP.GE.AND P6, PT, R76, R81, PT ;  /* 0x000000514c00720c */ /* 0x000fc40003fc6270 */
[----:B------:R-:W-:Y:S02]  /*0ff0*/  PRMT R27, RZ, 0x7610, R27 ;  /* 0x00007610ff1b7816 */ /* 0x000fe4000000001b */
[----:B------:R-:W-:-:S03]  /*1000*/  PRMT R24, RZ, 0x7610, R24 ;  /* 0x00007610ff187816 */ /* 0x000fc60000000018 */
[----:B------:R-:W3:Y:S04]  /*1010*/  @!P1 LDG.E.U16 R25, desc[UR16][R20.64+0x80] ;  /* 0x0000801014199981 */ /* 0x000ee8000c1e1500 */
[----:B------:R-:W3:Y:S04]  /*1020*/  @!P2 LDG.E.U16 R27, desc[UR16][R20.64+0xc0] ;  /* 0x0000c010141ba981 */ /* 0x000ee8000c1e1500 */
[----:B------:R-:W3:Y:S04]  /*1030*/  @!P3 LDG.E.U16 R22, desc[UR16][R20.64+0x100] ;  /* 0x000100101416b981 */ /* 0x000ee8000c1e1500 */
[----:B------:R-:W3:Y:S04]  /*1040*/  @!P5 LDG.E.U16 R24, desc[UR16][R20.64+0x180] ;  /* 0x000180101418d981 */ /* 0x000ee8000c1e1500 */
[----:B------:R1:W3:Y:S01]  /*1050*/  @!P6 LDG.E.U16 R33, desc[UR16][R20.64+0x1c0] ;  /* 0x0001c0101421e981 */ /* 0x0002e2000c1e1500 */
[C---:B0-----:R-:W-:Y:S01]  /*1060*/  IADD3 R35, PT, PT, R90.reuse, 0x20, RZ ;  /* 0x000000205a237810 */ /* 0x041fe20007ffe0ff */
[----:B-1----:R-:W-:Y:S01]  /*1070*/  ULEA UR5, UR5, UR4, 0x18 ;  /* 0x0000000405057291 */ /* 0x002fe2000f8ec0ff */
[C---:B------:R-:W-:Y:S01]  /*1080*/  IADD3 R39, PT, PT, R90.reuse, 0x40, RZ ;  /* 0x000000405a277810 */ /* 0x040fe20007ffe0ff */
[----:B------:R-:W0:Y:S01]  /*1090*/  LDCU UR4, c[0x0][0x38c] ;  /* 0x00007180ff0477ac */ /* 0x000e220008000800 */
[----:B------:R-:W-:-:S02]  /*10a0*/  LEA.HI.SX32 R88, R90, R90, 0x1b ;  /* 0x0000005a5a587211 */ /* 0x000fc400078fdaff */
[-C--:B------:R-:W-:Y:S02]  /*10b0*/  LEA.HI.SX32 R35, R35, R90.reuse, 0x1b ;  /* 0x0000005a23237211 */ /* 0x080fe400078fdaff */
[----:B------:R-:W-:Y:S02]  /*10c0*/  LEA.HI.SX32 R39, R39, R90, 0x1b ;  /* 0x0000005a27277211 */ /* 0x000fe400078fdaff */
[----:B------:R-:W-:Y:S02]  /*10d0*/  LEA R88, R88, UR5, 0x1 ;  /* 0x0000000558587c11 */ /* 0x000fe4000f8e08ff */
[----:B------:R-:W-:Y:S01]  /*10e0*/  LEA R87, R35, UR5, 0x1 ;  /* 0x0000000523577c11 */ /* 0x000fe2000f8e08ff */
[C---:B------:R-:W-:Y:S01]  /*10f0*/  VIADD R35, R90.reuse, 0x80 ;  /* 0x000000805a237836 */ /* 0x040fe20000000000 */
        /* <DEDUP_REMOVED lines=20> */
[----:B------:R-:W-:Y:S02]  /*1240*/  PRMT R91, RZ, 0x7610, R91 ;  /* 0x00007610ff5b7816 */ /* 0x000fe4000000005b */
[----:B------:R-:W-:Y:S02]  /*1250*/  PRMT R28, RZ, 0x7610, R28 ;  /* 0x00007610ff1c7816 */ /* 0x000fe4000000001c */
[----:B------:R-:W-:Y:S02]  /*1260*/  PRMT R93, RZ, 0x7610, R93 ;  /* 0x00007610ff5d7816 */ /* 0x000fe4000000005d */
[----:B------:R-:W-:Y:S01]  /*1270*/  PRMT R95, RZ, 0x7610, R95 ;  /* 0x00007610ff5f7816 */ /* 0x000fe2000000005f */
[----:B----4-:R-:W-:Y:S04]  /*1280*/  STS.U16 [R88], R23 ;  /* 0x0000001758007388 */ /* 0x010fe80000000400 */
[----:B--2---:R1:W-:Y:S02]  /*1290*/  STS.U16 [R87+0x40], R0 ;  /* 0x0000400057007388 */ /* 0x0043e40000000400 */
[----:B-1----:R-:W-:-:S02]  /*12a0*/  SHF.L.U32 R0, R90, 0x3, RZ ;  /* 0x000000035a007819 */ /* 0x002fc400000006ff */
[----:B---3--:R-:W-:Y:S02]  /*12b0*/  STS.U16 [R80+0x80], R25 ;  /* 0x0000801950007388 */ /* 0x008fe40000000400 */
[----:B------:R-:W-:Y:S02]  /*12c0*/  LEA.HI.SX32 R89, R0, R0, 0x1b ;  /* 0x0000000000597211 */ /* 0x000fe400078fdaff */
[----:B------:R-:W-:Y:S02]  /*12d0*/  STS.U16 [R86+0xc0], R27 ;  /* 0x0000c01b56007388 */ /* 0x000fe40000000400 */
[----:B------:R-:W-:Y:S02]  /*12e0*/  LEA R89, R89, UR5, 0x1 ;  /* 0x0000000559597c11 */ /* 0x000fe4000f8e08ff */
        /* <DEDUP_REMOVED lines=30> */
[----:B------:R-:W-:Y:S01]  /*14d0*/  PRMT R94, RZ, 0x7610, R94 ;  /* 0x00007610ff5e7816 */ /* 0x000fe2000000005e */
[----:B--2---:R1:W-:Y:S04]  /*14e0*/  STS.U16 [R88], R35 ;  /* 0x0000002358007388 */ /* 0x0043e80000000400 */
[----:B---3--:R-:W-:Y:S04]  /*14f0*/  STS.U16 [R87+0x40], R26 ;  /* 0x0000401a57007388 */ /* 0x008fe80000000400 */
[----:B------:R2:W-:Y:S04]  /*1500*/  STS.U16 [R80+0x80], R39 ;  /* 0x0000802750007388 */ /* 0x0005e80000000400 */
[----:B----4-:R3:W-:Y:S04]  /*1510*/  STS.U16 [R86+0xc0], R91 ;  /* 0x0000c05b56007388 */ /* 0x0107e80000000400 */
        /* <DEDUP_REMOVED lines=30> */
[----:B------:R-:W-:Y:S02]  /*1700*/  PRMT R101, RZ, 0x7610, R101 ;  /* 0x00007610ff657816 */ /* 0x000fe40000000065 */
[----:B------:R-:W-:Y:S02]  /*1710*/  PRMT R98, RZ, 0x7610, R98 ;  /* 0x00007610ff627816 */ /* 0x000fe40000000062 */
[----:B------:R-:W-:-:S02]  /*1720*/  PRMT R100, RZ, 0x7610, R100 ;  /* 0x00007610ff647816 */ /* 0x000fc40000000064 */
[----:B------:R-:W-:Y:S01]  /*1730*/  PRMT R103, RZ, 0x7610, R103 ;  /* 0x00007610ff677816 */ /* 0x000fe20000000067 */
[----:B--2---:R1:W-:Y:S04]  /*1740*/  STS.U16 [R88], R97 ;  /* 0x0000006158007388 */ /* 0x0043e80000000400 */
[----:B---3--:R-:W-:Y:S04]  /*1750*/  STS.U16 [R87+0x40], R38 ;  /* 0x0000402657007388 */ /* 0x008fe80000000400 */
        /* <DEDUP_REMOVED lines=67> */
[----:B------:R-:W-:Y:S02]  /*1b90*/  HADD2.F32 R111, -RZ, R95.H0_H0 ;  /* 0x2000005fff6f7230 */ /* 0x000fe40000004100 */
[----:B-1----:R-:W-:Y:S01]  /*1ba0*/  FMUL.FTZ R17, R113, -1.4426950216293334961 ;  /* 0xbfb8aa3b71117820 */ /* 0x002fe20000410000 */
[----:B------:R-:W-:Y:S01]  /*1bb0*/  FMUL.FTZ R18, R106, -1.4426950216293334961 ;  /* 0xbfb8aa3b6a127820 */ /* 0x000fe20000410000 */
[----:B------:R-:W-:Y:S02]  /*1bc0*/  HADD2.F32 R110, -RZ, R94.H0_H0 ;  /* 0x2000005eff6e7230 */ /* 0x000fe40000004100 */
[----:B------:R-:W-:Y:S01]  /*1bd0*/  FMUL.FTZ R19, R108, -1.4426950216293334961 ;  /* 0xbfb8aa3b6c137820 */ /* 0x000fe20000410000 */
[----:B------:R-:W-:Y:S01]  /*1be0*/  MUFU.EX2 R114, R17 ;  /* 0x0000001100727308 */ /* 0x000fe20000000800 */
[----:B------:R-:W-:Y:S01]  /*1bf0*/  FMUL.FTZ R16, R111, -1.4426950216293334961 ;  /* 0xbfb8aa3b6f107820 */ /* 0x000fe20000410000 */
[----:B------:R-:W-:-:S06]  /*1c00*/  FMUL.FTZ R94, R110, -1.4426950216293334961 ;  /* 0xbfb8aa3b6e5e7820 */ /* 0x000fcc0000410000 */
[----:B------:R-:W1:Y:S08]  /*1c10*/  MUFU.EX2 R18, R18 ;  /* 0x0000001200127308 */ /* 0x000e700000000800 */
[----:B------:R-:W-:Y:S08]  /*1c20*/  MUFU.EX2 R112, R16 ;  /* 0x0000001000707308 */ /* 0x000ff00000000800 */
[----:B------:R-:W3:Y:S01]  /*1c30*/  MUFU.EX2 R19, R19 ;  /* 0x0000001300137308 */ /* 0x000ee20000000800 */
[----:B----4-:R-:W-:-:S07]  /*1c40*/  HADD2.F32 R115, -RZ, R97.H0_H0 ;  /* 0x20000061ff737230 */ /* 0x010fce0000004100 */
[----:B------:R-:W4:Y:S01]  /*1c50*/  MUFU.EX2 R94, R94 ;  /* 0x0000005e005e7308 */ /* 0x000f220000000800 */
[----:B-1----:R-:W-:Y:S01]  /*1c60*/  FADD.FTZ R95, R18, 1 ;  /* 0x3f800000125f7421 */ /* 0x002fe20000010000 */
[----:B0-----:R-:W-:Y:S02]  /*1c70*/  HADD2.F32 R117, -RZ, R98.H0_H0 ;  /* 0x20000062ff757230 */ /* 0x001fe40000004100 */
[----:B------:R-:W-:Y:S01]  /*1c80*/  FMUL.FTZ R98, R115, -1.4426950216293334961 ;  /* 0xbfb8aa3b73627820 */ /* 0x000fe20000410000 */
[----:B------:R-:W-:-:S03]  /*1c90*/  HADD2.F32 R121, -RZ, R99.H0_H0 ;  /* 0x20000063ff797230 */ /* 0x000fc60000004100 */
[----:B------:R-:W-:Y:S01]  /*1ca0*/  MUFU.RCP R97, R95 ;  /* 0x0000005f00617308 */ /* 0x000fe20000001000 */
[----:B---3--:R-:W-:-:S07]  /*1cb0*/  FADD.FTZ R96, R19, 1 ;  /* 0x3f80000013607421 */ /* 0x008fce0000010000 */
[----:B------:R4:W0:Y:S02]  /*1cc0*/  MUFU.EX2 R99, R98 ;  /* 0x0000006200637308 */ /* 0x0008240000000800 */
[----:B----4-:R-:W-:Y:S01]  /*1cd0*/  FADD.FTZ R98, R94, 1 ;  /* 0x3f8000005e627421 */ /* 0x010fe20000010000 */
[----:B------:R-:W-:Y:S01]  /*1ce0*/  FADD.FTZ R112, R112, 1 ;  /* 0x3f80000070707421 */ /* 0x000fe20000010000 */
[----:B------:R-:W-:Y:S02]  /*1cf0*/  HADD2.F32 R35, -RZ, R35.H0_H0 ;  /* 0x20000023ff237230 */ /* 0x000fe40000004100 */
[----:B------:R-:W-:-:S03]  /*1d00*/  HADD2.F32 R36, -RZ, R36.H0_H0 ;  /* 0x20000024ff247230 */ /* 0x000fc60000004100 */
[----:B------:R-:W-:Y:S01]  /*1d10*/  MUFU.RCP R112, R112 ;  /* 0x0000007000707308 */ /* 0x000fe20000001000 */
[----:B------:R-:W-:Y:S01]  /*1d20*/  FADD.FTZ R114, R114, 1 ;  /* 0x3f80000072727421 */ /* 0x000fe20000010000 */
[----:B------:R-:W-:Y:S02]  /*1d30*/  HADD2.F32 R37, -RZ, R37.H0_H0 ;  /* 0x20000025ff257230 */ /* 0x000fe40000004100 */
[----:B------:R-:W-:-:S04]  /*1d40*/  HADD2.F32 R38, -RZ, R38.H0_H0 ;  /* 0x20000026ff267230 */ /* 0x000fc80000004100 */
[----:B------:R-:W-:Y:S01]  /*1d50*/  MUFU.RCP R114, R114 ;  /* 0x0000007200727308 */ /* 0x000fe20000001000 */
[----:B------:R-:W-:Y:S02]  /*1d60*/  HADD2.F32 R39, -RZ, R39.H0_H0 ;  /* 0x20000027ff277230 */ /* 0x000fe40000004100 */
[----:B------:R-:W-:Y:S01]  /*1d70*/  HADD2.F32 R92, -RZ, R92.H0_H0 ;  /* 0x2000005cff5c7230 */ /* 0x000fe20000004100 */
[----:B------:R-:W-:Y:S01]  /*1d80*/  ISETP.NE.AND P0, PT, R10, RZ, PT ;  /* 0x000000ff0a00720c */ /* 0x000fe20003f05270 */
[----:B--2---:R-:W-:Y:S04]  /*1d90*/  STS.U16 [R88], R105 ;  /* 0x0000006958007388 */ /* 0x004fe80000000400 */
        /* <DEDUP_REMOVED lines=9> */
[----:B------:R-:W4:Y:S04]  /*1e30*/  LDS.U16 R16, [R89] ;  /* 0x0000000059107984 */ /* 0x000f280000000400 */
[----:B------:R-:W4:Y:S04]  /*1e40*/  LDS.U16 R18, [R89+0x4] ;  /* 0x0000040059127984 */ /* 0x000f280000000400 */
[----:B------:R-:W4:Y:S04]  /*1e50*/  LDS.U16 R19, [R89+0x6] ;  /* 0x0000060059137984 */ /* 0x000f280000000400 */
[----:B------:R-:W4:Y:S01]  /*1e60*/  LDS.U16 R94, [R89+0x8] ;  /* 0x00000800595e7984 */ /* 0x000f220000000400 */
[----:B-1----:R-:W-:Y:S01]  /*1e70*/  FMUL.FTZ R100, R117, -1.4426950216293334961 ;  /* 0xbfb8aa3b75647820 */ /* 0x002fe20000410000 */
[----:B--2---:R-:W1:Y:S02]  /*1e80*/  MUFU.RCP R103, R96 ;  /* 0x0000006000677308 */ /* 0x004e640000001000 */
[----:B------:R-:W2:Y:S06]  /*1e90*/  LDS.U16 R95, [R89+0xa] ;  /* 0x00000a00595f7984 */ /* 0x000eac0000000400 */
[----:B------:R3:W-:Y:S01]  /*1ea0*/  MUFU.EX2 R116, R100 ;  /* 0x0000006400747308 */ /* 0x0007e20000000800 */
[----:B0-----:R-:W-:Y:S01]  /*1eb0*/  FADD.FTZ R105, R99, 1 ;  /* 0x3f80000063697421 */ /* 0x001fe20000010000 */
[----:B------:R-:W-:Y:S01]  /*1ec0*/  FMUL.FTZ R101, R121, -1.4426950216293334961 ;  /* 0xbfb8aa3b79657820 */ /* 0x000fe20000410000 */
[----:B---3--:R-:W-:-:S02]  /*1ed0*/  HADD2.F32 R100, -RZ, R17.H0_H0 ;  /* 0x20000011ff647230 */ /* 0x008fc40000004100 */
[----:B------:R-:W-:Y:S01]  /*1ee0*/  FADD.FTZ R17, -R97, 1 ;  /* 0x3f80000061117421 */ /* 0x000fe20000010100 */
[----:B----4-:R-:W-:-:S03]  /*1ef0*/  HADD2.F32 R96, -RZ, R16.H0_H0 ;  /* 0x20000010ff607230 */ /* 0x010fc60000004100 */
[----:B------:R-:W-:Y:S01]  /*1f00*/  FFMA.FTZ R99, R106, R17, 1 ;  /* 0x3f8000006a637423 */ /* 0x000fe20000010011 */
[----:B------:R-:W0:Y:S04]  /*1f10*/  LDS.U16 R16, [R89+0xc] ;  /* 0x00000c0059107984 */ /* 0x000e280000000400 */
[----:B------:R-:W3:Y:S01]  /*1f20*/  LDS.U16 R17, [R89+0xe] ;  /* 0x00000e0059117984 */ /* 0x000ee20000000400 */
[----:B------:R1:W4:Y:S01]  /*1f30*/  MUFU.EX2 R104, R101 ;  /* 0x0000006500687308 */ /* 0x0003220000000800 */
[----:B------:R-:W-:-:S07]  /*1f40*/  FMUL.FTZ R102, R36, R100 ;  /* 0x0000006424667220 */ /* 0x000fce0000410000 */
[----:B------:R2:W4:Y:S01]  /*1f50*/  MUFU.RCP R107, R98 ;  /* 0x00000062006b7308 */ /* 0x0005220000001000 */
[C---:B-1----:R-:W-:Y:S01]  /*1f60*/  FADD.FTZ R101, -R103.reuse, 1 ;  /* 0x3f80000067657421 */ /* 0x042fe20000010100 */
[----:B------:R-:W-:Y:S01]  /*1f70*/  FMUL.FTZ R102, R103, R102 ;  /* 0x0000006667667220 */ /* 0x000fe20000410000 */
[----:B--2---:R-:W-:Y:S02]  /*1f80*/  FMUL.FTZ R98, R35, R96 ;  /* 0x0000006023627220 */ /* 0x004fe40000410000 */
[----:B------:R-:W-:Y:S02]  /*1f90*/  FFMA.FTZ R101, R108, R101, 1 ;  /* 0x3f8000006c657423 */ /* 0x000fe40000010065 */
[----:B------:R-:W-:Y:S01]  /*1fa0*/  FMUL.FTZ R98, R97, R98 ;  /* 0x0000006261627220 */ /* 0x000fe20000410000 */
[----:B------:R-:W-:-:S03]  /*1fb0*/  HADD2.F32 R18, -RZ, R18.H0_H0 ;  /* 0x20000012ff127230 */ /* 0x000fc60000004100 */
[----:B------:R-:W-:Y:S01]  /*1fc0*/  FMUL.FTZ R98, R98, R99 ;  /* 0x0000006362627220 */ /* 0x000fe20000410000 */
[----:B------:R-:W-:Y:S01]  /*1fd0*/  FMUL.FTZ R99, R102, R101 ;  /* 0x0000006566637220 */ /* 0x000fe20000410000 */
[----:B------:R-:W-:Y:S01]  /*1fe0*/  HADD2.F32 R102, -RZ, R19.H0_H0 ;  /* 0x20000013ff667230 */ /* 0x000fe20000004100 */
[----:B------:R1:W2:Y:S01]  /*1ff0*/  MUFU.RCP R118, R105 ;  /* 0x0000006900767308 */ /* 0x0002a20000001000 */
[----:B----4-:R-:W-:Y:S01]  /*2000*/  FADD.FTZ R123, R104, 1 ;  /* 0x3f800000687b7421 */ /* 0x010fe20000010000 */
[----:B------:R-:W-:Y:S02]  /*2010*/  HADD2.F32 R109, -RZ, R94.H0_H0 ;  /* 0x2000005eff6d7230 */ /* 0x000fe40000004100 */
[----:B------:R-:W-:Y:S01]  /*2020*/  FADD.FTZ R101, -R107, 1 ;  /* 0x3f8000006b657421 */ /* 0x000fe20000010100 */
[----:B------:R-:W-:Y:S01]  /*2030*/  FADD.FTZ R104, -R112, 1 ;  /* 0x3f80000070687421 */ /* 0x000fe20000010100 */
[----:B------:R-:W-:Y:S01]  /*2040*/  FMUL.FTZ R94, R37, R18 ;  /* 0x00000012255e7220 */ /* 0x000fe20000410000 */
[----:B------:R-:W-:Y:S01]  /*2050*/  FMUL.FTZ R19, R38, R102 ;  /* 0x0000006626137220 */ /* 0x000fe20000410000 */
[----:B------:R-:W-:Y:S01]  /*2060*/  FADD.FTZ R119, R116, 1 ;  /* 0x3f80000074777421 */ /* 0x000fe20000010000 */
[----:B------:R-:W-:Y:S01]  /*2070*/  FFMA.FTZ R101, R110, R101, 1 ;  /* 0x3f8000006e657423 */ /* 0x000fe20000010065 */
[----:B------:R-:W-:Y:S01]  /*2080*/  FFMA.FTZ R104, R111, R104, 1 ;  /* 0x3f8000006f687423 */ /* 0x000fe20000010068 */
[----:B------:R-:W-:Y:S01]  /*2090*/  FMUL.FTZ R94, R107, R94 ;  /* 0x0000005e6b5e7220 */ /* 0x000fe20000410000 */
[----:B------:R-:W-:Y:S01]  /*20a0*/  FMUL.FTZ R19, R112, R19 ;  /* 0x0000001370137220 */ /* 0x000fe20000410000 */
[----:B------:R0:W4:Y:S01]  /*20b0*/  MUFU.RCP R122, R119 ;  /* 0x00000077007a7308 */ /* 0x0001220000001000 */
[----:B------:R-:W-:Y:S01]  /*20c0*/  FADD.FTZ R116, -R114, 1 ;  /* 0x3f80000072747421 */ /* 0x000fe20000010100 */
[----:B------:R-:W-:Y:S01]  /*20d0*/  FMUL.FTZ R94, R94, R101 ;  /* 0x000000655e5e7220 */ /* 0x000fe20000410000 */
[----:B------:R-:W-:Y:S01]  /*20e0*/  FMUL.FTZ R19, R19, R104 ;  /* 0x0000006813137220 */ /* 0x000fe20000410000 */
[----:B-1----:R-:W-:Y:S01]  /*20f0*/  FMUL.FTZ R105, R39, R109 ;  /* 0x0000006d27697220 */ /* 0x002fe20000410000 */
[----:B------:R-:W-:-:S03]  /*2100*/  HADD2.F32 R101, -RZ, R91.H0_H0 ;  /* 0x2000005bff657230 */ /* 0x000fc60000004100 */
[----:B------:R3:W1:Y:S01]  /*2110*/  MUFU.RCP R124, R123 ;  /* 0x0000007b007c7308 */ /* 0x0006620000001000 */
[----:B------:R-:W-:Y:S02]  /*2120*/  HADD2.F32 R104, -RZ, R95.H0_H0 ;  /* 0x2000005fff687230 */ /* 0x000fe40000004100 */
[----:B------:R-:W-:Y:S01]  /*2130*/  FFMA.FTZ R116, R113, R116, 1 ;  /* 0x3f80000071747423 */ /* 0x000fe20000010074 */
[----:B------:R-:W-:Y:S01]  /*2140*/  FMUL.FTZ R105, R114, R105 ;  /* 0x0000006972697220 */ /* 0x000fe20000410000 */
[----:B--2---:R-:W-:Y:S01]  /*2150*/  FADD.FTZ R120, -R118, 1 ;  /* 0x3f80000076787421 */ /* 0x004fe20000010100 */
[----:B------:R-:W-:Y:S02]  /*2160*/  FMUL.FTZ R91, R101, R104 ;  /* 0x00000068655b7220 */ /* 0x000fe40000410000 */
[----:B------:R-:W-:Y:S01]  /*2170*/  FMUL.FTZ R116, R105, R116 ;  /* 0x0000007469747220 */ /* 0x000fe20000410000 */
[----:B0-----:R-:W-:Y:S02]  /*2180*/  HADD2.F32 R119, -RZ, R16.H0_H0 ;  /* 0x20000010ff777230 */ /* 0x001fe40000004100 */
[----:B------:R-:W-:Y:S01]  /*2190*/  FFMA.FTZ R120, R115, R120, 1 ;  /* 0x3f80000073787423 */ /* 0x000fe20000010078 */
[----:B------:R-:W-:-:S02]  /*21a0*/  HADD2.F32 R105, -RZ, R93.H0_H0 ;  /* 0x2000005dff697230 */ /* 0x000fc40000004100 */
[----:B------:R-:W-:Y:S01]  /*21b0*/  FMUL.FTZ R91, R118, R91 ;  /* 0x0000005b765b7220 */ /* 0x000fe20000410000 */
[----:B---3--:R-:W-:Y:S02]  /*21c0*/  HADD2.F32 R123, -RZ, R17.H0_H0 ;  /* 0x20000011ff7b7230 */ /* 0x008fe40000004100 */
[----:B----4-:R-:W-:Y:S01]  /*21d0*/  FADD.FTZ R16, -R122, 1 ;  /* 0x3f8000007a107421 */ /* 0x010fe20000010100 */
[----:B------:R-:W-:Y:S01]  /*21e0*/  FMUL.FTZ R93, R92, R119 ;  /* 0x000000775c5d7220 */ /* 0x000fe20000410000 */
[----:B------:R-:W-:Y:S01]  /*21f0*/  FMUL.FTZ R91, R91, R120 ;  /* 0x000000785b5b7220 */ /* 0x000fe20000410000 */
[----:B-1----:R-:W-:Y:S01]  /*2200*/  FADD.FTZ R120, -R124, 1 ;  /* 0x3f8000007c787421 */ /* 0x002fe20000010100 */
[----:B------:R-:W-:Y:S01]  /*2210*/  FMUL.FTZ R17, R105, R123 ;  /* 0x0000007b69117220 */ /* 0x000fe20000410000 */
[----:B------:R-:W-:Y:S01]  /*2220*/  FFMA.FTZ R16, R117, R16, 1 ;  /* 0x3f80000075107423 */ /* 0x000fe20000010010 */
[----:B------:R-:W-:Y:S01]  /*2230*/  FMUL.FTZ R93, R122, R93 ;  /* 0x0000005d7a5d7220 */ /* 0x000fe20000410000 */
[----:B------:R-:W-:Y:S01]  /*2240*/  FFMA.FTZ R120, R121, R120, 1 ;  /* 0x3f80000079787423 */ /* 0x000fe20000010078 */
[----:B------:R-:W-:-:S02]  /*2250*/  FMUL.FTZ R17, R124, R17 ;  /* 0x000000117c117220 */ /* 0x000fc40000410000 */
[----:B------:R-:W-:Y:S02]  /*2260*/  FMUL.FTZ R16, R93, R16 ;  /* 0x000000105d107220 */ /* 0x000fe40000410000 */
[----:B------:R-:W-:Y:S01]  /*2270*/  FMUL.FTZ R17, R17, R120 ;  /* 0x0000007811117220 */ /* 0x000fe20000410000 */
[----:B------:R-:W-:Y:S01]  /*2280*/  F2FP.F16.F32.PACK_AB R98, R99, R98 ;  /* 0x000000626362723e */ /* 0x000fe200000000ff */
[----:B------:R-:W-:Y:S01]  /*2290*/  BAR.SYNC.DEFER_BLOCKING 0x0 ;  /* 0x0000000000007b1d */ /* 0x000fe20000010000 */
[----:B------:R-:W-:Y:S02]  /*22a0*/  F2FP.F16.F32.PACK_AB R19, R19, R94 ;  /* 0x0000005e1313723e */ /* 0x000fe400000000ff */
[----:B------:R-:W-:Y:S02]  /*22b0*/  F2FP.F16.F32.PACK_AB R91, R91, R116 ;  /* 0x000000745b5b723e */ /* 0x000fe400000000ff */
[----:B------:R-:W-:Y:S02]  /*22c0*/  F2FP.F16.F32.PACK_AB R16, R17, R16 ;  /* 0x000000101110723e */ /* 0x000fe400000000ff */
[----:B------:R-:W-:-:S02]  /*22d0*/  PRMT R93, R98, 0x7632, R93 ;  /* 0x00007632625d7816 */ /* 0x000fc4000000005d */
[----:B------:R-:W-:Y:S02]  /*22e0*/  PRMT R17, R19, 0x7632, R17 ;  /* 0x0000763213117816 */ /* 0x000fe40000000011 */
[C---:B------:R-:W-:Y:S02]  /*22f0*/  PRMT R94, R91.reuse, 0x7610, R94 ;  /* 0x000076105b5e7816 */ /* 0x040fe4000000005e */
        /* <DEDUP_REMOVED lines=35> */
[----:B------:R-:W-:-:S05]  /*2530*/  ISETP.GE.AND P6, PT, R74, R95, PT ;  /* 0x0000005f4a00720c */ /* 0x000fca0003fc6270 */
[----:B------:R0:W-:Y:S01]  /*2540*/  @!P5 STG.E.U16 desc[UR16][R16.64], R91 ;  /* 0x0000005b1000d986 */ /* 0x0001e2000c101510 */
[----:B------:R-:W-:-:S03]  /*2550*/  ISETP.GE.AND P5, PT, R75, R95, PT ;  /* 0x0000005f4b00720c */ /* 0x000fc60003fa6270 */
[----:B------:R2:W-:Y:S01]  /*2560*/  @!P1 STG.E.U16 desc[UR16][R16.64+0x40], R93 ;  /* 0x0000405d10009986 */ /* 0x0005e2000c101510 */
[----:B------:R-:W-:-:S03]  /*2570*/  ISETP.GE.AND P1, PT, R76, R95, PT ;  /* 0x0000005f4c00720c */ /* 0x000fc60003f26270 */
[----:B------:R-:W-:Y:S04]  /*2580*/  @!P3 STG.E.U16 desc[UR16][R16.64+0xc0], R125 ;  /* 0x0000c07d1000b986 */ /* 0x000fe8000c101510 */
[----:B------:R-:W-:Y:S04]  /*2590*/  @!P4 STG.E.U16 desc[UR16][R16.64+0x100], R127 ;  /* 0x0001007f1000c986 */ /* 0x000fe8000c101510 */
[----:B------:R-:W-:Y:S04]  /*25a0*/  @!P6 STG.E.U16 desc[UR16][R16.64+0x140], R129 ;  /* 0x000140811000e986 */ /* 0x000fe8000c101510 */
[----:B------:R-:W-:Y:S04]  /*25b0*/  @!P5 STG.E.U16 desc[UR16][R16.64+0x180], R131 ;  /* 0x000180831000d986 */ /* 0x000fe8000c101510 */
[----:B------:R-:W-:Y:S01]  /*25c0*/  @!P1 STG.E.U16 desc[UR16][R16.64+0x1c0], R133 ;  /* 0x0001c08510009986 */ /* 0x000fe2000c101510 */
[----:B-1----:R-:W-:Y:S01]  /*25d0*/  UISETP.NE.U32.AND UP0, UPT, UR6, URZ, UPT ;  /* 0x000000ff0600728c */ /* 0x002fe2000bf05070 */
[----:B------:R-:W-:-:S03]  /*25e0*/  ISETP.GE.AND P2, PT, R71, R95, PT ;  /* 0x0000005f4700720c */ /* 0x000fc60003f46270 */
        /* <DEDUP_REMOVED lines=10> */
[----:B------:R0:W-:Y:S01]  /*2690*/  @!P2 STG.E.U16 desc[UR16][R16.64+0x80], R99 ;  /* 0x000080631000a986 */ /* 0x0001e2000c101510 */
[----:B--2---:R-:W-:Y:S01]  /*26a0*/  FMUL.FTZ R93, R36, R19 ;  /* 0x00000013245d7220 */ /* 0x004fe20000410000 */
[----:B------:R-:W-:Y:S01]  /*26b0*/  FMUL.FTZ R95, R37, R110 ;  /* 0x0000006e255f7220 */ /* 0x000fe20000410000 */
[----:B------:R-:W-:Y:S01]  /*26c0*/  FMUL.FTZ R97, R38, R111 ;  /* 0x0000006f26617220 */ /* 0x000fe20000410000 */
[----:B------:R-:W-:Y:S01]  /*26d0*/  FMUL.FTZ R101, R101, R118 ;  /* 0x0000007665657220 */ /* 0x000fe20000410000 */
[----:B------:R-:W-:Y:S01]  /*26e0*/  FMUL.FTZ R103, R92, R117 ;  /* 0x000000755c677220 */ /* 0x000fe20000410000 */
[----:B------:R-:W-:Y:S01]  /*26f0*/  FMUL.FTZ R105, R105, R124 ;  /* 0x0000007c69697220 */ /* 0x000fe20000410000 */
[----:B0-----:R-:W-:Y:S01]  /*2700*/  FMUL.FTZ R99, R39, R114 ;  /* 0x0000007227637220 */ /* 0x001fe20000410000 */
        /* <DEDUP_REMOVED lines=15> */
[----:B------:R-:W-:Y:S02]  /*2800*/  PRMT R16, R19, 0x7632, R16 ;  /* 0x0000763213107816 */ /* 0x000fe40000000010 */
[----:B------:R-:W-:Y:S02]  /*2810*/  PRMT R17, R18, 0x7632, R17 ;  /* 0x0000763212117816 */ /* 0x000fe40000000011 */
[----:B------:R-:W-:Y:S02]  /*2820*/  PRMT R36, R104, 0x7632, R36 ;  /* 0x0000763268247816 */ /* 0x000fe40000000024 */
[C---:B------:R-:W-:Y:S01]  /*2830*/  PRMT R38, R117.reuse, 0x7610, R38 ;  /* 0x0000761075267816 */ /* 0x040fe20000000026 */
[----:B------:R-:W-:Y:S01]  /*2840*/  STS.U16 [R89], R19 ;  /* 0x0000001359007388 */ /* 0x000fe20000000400 */
[----:B------:R-:W-:-:S02]  /*2850*/  PRMT R92, R117, 0x7632, R92 ;  /* 0x00007632755c7816 */ /* 0x000fc4000000005c */
[----:B------:R-:W1:Y:S01]  /*2860*/  LDC.64 R116, c[0x0][0x430] ;  /* 0x00010c00ff747b82 */ /* 0x000e620000000a00 */
[----:B------:R-:W-:Y:S04]  /*2870*/  STS.U16 [R89+0x2], R16 ;  /* 0x0000021059007388 */ /* 0x000fe80000000400 */
[----:B------:R-:W-:Y:S04]  /*2880*/  STS.U16 [R89+0x4], R18 ;  /* 0x0000041259007388 */ /* 0x000fe80000000400 */
[----:B------:R1:W-:Y:S04]  /*2890*/  STS.U16 [R89+0x6], R17 ;  /* 0x0000061159007388 */ /* 0x0003e80000000400 */
[----:B------:R-:W-:Y:S04]  /*28a0*/  STS.U16 [R89+0x8], R104 ;  /* 0x0000086859007388 */ /* 0x000fe80000000400 */
[----:B------:R-:W-:Y:S04]  /*28b0*/  STS.U16 [R89+0xa], R36 ;  /* 0x00000a2459007388 */ /* 0x000fe80000000400 */
        /* <DEDUP_REMOVED lines=38> */
.L_x_8862:
[----:B------:R-:W-:Y:S01]  /*2b20*/  HADD2.F32 R102, -RZ, R32.H0_H0 ;  /* 0x20000020ff667230 */ /* 0x000fe20000004100 */
        /* <DEDUP_REMOVED lines=10> */
[----:B0-----:R-:W-:Y:S01]  /*2bd0*/  MOV R107, RZ ;  /* 0x000000ff006b7202 */ /* 0x001fe20000000f00 */
        /* <DEDUP_REMOVED lines=20> */
[----:B------:R-:W-:Y:S02]  /*2d20*/  IMAD.MOV.U32 R94, RZ, RZ, RZ ;  /* 0x000000ffff5e7224 */ /* 0x000fe400078e00ff */
[--C-:B-----5:R-:W-:Y:S01]  /*2d30*/  FADD.FTZ R113, R113, R42.reuse ;  /* 0x0000002a71717221 */ /* 0x120fe20000010000 */
        /* <DEDUP_REMOVED lines=18> */
[----:B------:R-:W-:Y:S01]  /*2e60*/  ISETP.GE.AND P1, PT, R60, R81, PT ;  /* 0x000000513c00720c */ /* 0x000fe20003f26270 */
[----:B------:R-:W-:Y:S01]  /*2e70*/  FMUL.FTZ R135, R113, R102 ;  /* 0x0000006671877220 */ /* 0x000fe20000410000 */
[C---:B------:R-:W-:Y:S01]  /*2e80*/  ISETP.NE.AND P0, PT, R78.reuse, 0x1, PT ;  /* 0x000000014e00780c */ /* 0x040fe20003f05270 */
[----:B------:R-:W-:Y:S01]  /*2e90*/  FMUL.FTZ R137, R115, R104 ;  /* 0x0000006873897220 */ /* 0x000fe20000410000 */
[----:B------:R-:W-:Y:S01]  /*2ea0*/  P2R R175, PR, RZ, 0x2 ;  /* 0x00000002ffaf7803 */ /* 0x000fe20000000000 */
[----:B------:R-:W-:Y:S01]  /*2eb0*/  FMUL.FTZ R138, R117, R106 ;  /* 0x0000006a758a7220 */ /* 0x000fe20000410000 */
[----:B------:R-:W-:Y:S01]  /*2ec0*/  SHF.L.U32 R144, R78, 0x8, RZ ;  /* 0x000000084e907819 */ /* 0x000fe200000006ff */
[----:B------:R-:W1:Y:S01]  /*2ed0*/  LDC.64 R28, c[0x0][0x440] ;  /* 0x00011000ff1c7b82 */ /* 0x000e620000000a00 */
[C---:B------:R-:W-:Y:S01]  /*2ee0*/  IADD3 R18, P1, PT, R2.reuse, R6, RZ ;  /* 0x0000000602127210 */ /* 0x040fe20007f3e0ff */
[----:B------:R-:W-:Y:S01]  /*2ef0*/  FMUL.FTZ R139, R119, R108 ;  /* 0x0000006c778b7220 */ /* 0x000fe20000410000 */
[----:B------:R-:W-:Y:S01]  /*2f00*/  IADD3 R16, P2, PT, R2, R4, RZ ;  /* 0x0000000402107210 */ /* 0x000fe20007f5e0ff */
[----:B------:R-:W-:Y:S01]  /*2f10*/  FMUL.FTZ R140, R121, R110 ;  /* 0x0000006e798c7220 */ /* 0x000fe20000410000 */
[----:B------:R-:W-:Y:S01]  /*2f20*/  ISETP.EQ.AND P0, PT, R10, RZ, P0 ;  /* 0x000000ff0a00720c */ /* 0x000fe20000702270 */
[----:B------:R-:W-:Y:S01]  /*2f30*/  FMUL.FTZ R141, R123, R112 ;  /* 0x000000707b8d7220 */ /* 0x000fe20000410000 */
[----:B------:R-:W-:Y:S01]  /*2f40*/  LOP3.LUT R176, R2, 0x100, RZ, 0xc0, !PT ;  /* 0x0000010002b07812 */ /* 0x000fe200078ec0ff */
[----:B------:R-:W2:Y:S01]  /*2f50*/  LDC.64 R26, c[0x0][0x3c0] ;  /* 0x0000f000ff1a7b82 */ /* 0x000ea20000000a00 */
[----:B------:R-:W-:Y:S01]  /*2f60*/  IADD3 R133, PT, PT, R78, -0x2, RZ ;  /* 0xfffffffe4e857810 */ /* 0x000fe20007ffe0ff */
[----:B------:R-:W-:Y:S01]  /*2f70*/  FMUL.FTZ R142, R125, R114 ;  /* 0x000000727d8e7220 */ /* 0x000fe20000410000 */
[----:B------:R-:W-:Y:S01]  /*2f80*/  IADD3 R177, PT, PT, R2, R10, RZ ;  /* 0x0000000a02b17210 */ /* 0x000fe20007ffe0ff */
[----:B------:R-:W-:Y:S01]  /*2f90*/  FMUL.FTZ R143, R129, R116 ;  /* 0x00000074818f7220 */ /* 0x000fe20000410000 */
[----:B------:R-:W-:Y:S01]  /*2fa0*/  P2R R178, PR, RZ, 0x1 ;  /* 0x00000001ffb27803 */ /* 0x000fe20000000000 */
[----:B------:R-:W-:Y:S01]  /*2fb0*/  IMAD.MOV.U32 R92, RZ, RZ, RZ ;  /* 0x000000ffff5c7224 */ /* 0x000fe200078e00ff */
[----:B------:R-:W-:Y:S01]  /*2fc0*/  LOP3.LUT R144, R144, 0x100, RZ, 0xc0, !PT ;  /* 0x0000010090907812 */ /* 0x000fe200078ec0ff */
[----:B------:R-:W3:Y:S01]  /*2fd0*/  LDC.64 R24, c[0x0][0x3e0] ;  /* 0x0000f800ff187b82 */ /* 0x000ee20000000a00 */
[----:B------:R-:W-:Y:S01]  /*2fe0*/  IADD3.X R19, PT, PT, RZ, R77, RZ, P1, !PT ;  /* 0x0000004dff137210 */ /* 0x000fe20000ffe4ff */
[----:B------:R-:W4:Y:S01]  /*2ff0*/  LDCU UR7, c[0x0][0x394] ;  /* 0x00007280ff0777ac */ /* 0x000f220008000800 */
[----:B------:R-:W-:Y:S01]  /*3000*/  IADD3.X R17, PT, PT, RZ, R52, RZ, P2, !PT ;  /* 0x00000034ff117210 */ /* 0x000fe200017fe4ff */
[----:B------:R-:W0:Y:S04]  /*3010*/  LDCU UR13, c[0x0][0x38c] ;  /* 0x00007180ff0d77ac */ /* 0x000e280008000800 */
[----:B------:R-:W0:Y:S01]  /*3020*/  LDC.64 R22, c[0x0][0x4d0] ;  /* 0x00013400ff167b82 */ /* 0x000e220000000a00 */
[----:B------:R-:W0:Y:S01]  /*3030*/  LDCU UR12, c[0x0][0x388] ;  /* 0x00007100ff0c77ac */ /* 0x000e220008000800 */
[----:B------:R-:W0:Y:S06]  /*3040*/  LDCU.64 UR8, c[0x0][0x538] ;  /* 0x0000a700ff0877ac */ /* 0x000e2c0008000a00 */
[----:B------:R-:W0:Y:S01]  /*3050*/  LDC.64 R20, c[0x0][0x4f0] ;  /* 0x00013c00ff147b82 */ /* 0x000e220000000a00 */
[----:B------:R-:W0:Y:S01]  /*3060*/  LDCU.64 UR10, c[0x0][0x540] ;  /* 0x0000a800ff0a77ac */ /* 0x000e220008000a00 */
[----:B------:R-:W-:-:S05]  /*3070*/  UMOV UR4, URZ ;  /* 0x000000ff00047c82 */ /* 0x000fca0008000000 */
.L_x_8885:
[----:B------:R-:W-:Y:S01]  /*3080*/  HFMA2 R37, -RZ, RZ, 0, 0 ;  /* 0x00000000ff257431 */ /* 0x000fe200000001ff */
[----:B------:R-:W-:Y:S02]  /*3090*/  MOV R36, R60 ;  /* 0x0000003c00247202 */ /* 0x000fe40000000f00 */
[----:B------:R-:W-:Y:S02]  /*30a0*/  MOV R34, R8 ;  /* 0x0000000800227202 */ /* 0x000fe40000000f00 */
[----:B------:R-:W-:Y:S02]  /*30b0*/  MOV R35, R47 ;  /* 0x0000002f00237202 */ /* 0x000fe40000000f00 */
[----:B------:R-:W-:Y:S02]  /*30c0*/  ISETP.NE.AND P5, PT, R175, RZ, PT ;  /* 0x000000ffaf00720c */ /* 0x000fe40003fa5270 */
[-C--:B------:R-:W-:Y:S01]  /*30d0*/  ISETP.GE.AND P3, PT, R73, R81.reuse, PT ;  /* 0x000000514900720c */ /* 0x080fe20003f66270 */
[----:B--2---:R-:W-:Y:S01]  /*30e0*/  IMAD.WIDE.U32 R32, R26, UR4, R36 ;  /* 0x000000041a207c25 */ /* 0x004fe2000f8e0024 */
[----:B------:R-:W-:-:S03]  /*30f0*/  ISETP.GE.AND P4, PT, R74, R81, PT ;  /* 0x000000514a00720c */ /* 0x000fc60003f86270 */
[----:B------:R-:W-:Y:S01]  /*3100*/  IMAD R0, R27, UR4, R33 ;  /* 0x000000041b007c24 */ /* 0x000fe2000f8e0221 */
[----:B------:R-:W-:Y:S01]  /*3110*/  LEA R38, P1, R32, R45, 0x1 ;  /* 0x0000002d20267211 */ /* 0x000fe200078208ff */
[----:B0-----:R-:W-:-:S03]  /*3120*/  IMAD.WIDE.U32 R130, R30, UR4, R34 ;  /* 0x000000041e827c25 */ /* 0x001fc6000f8e0022 */
[----:B------:R-:W-:Y:S01]  /*3130*/  LEA.HI.X R39, R32, R57, R0, 0x1, P1 ;  /* 0x0000003920277211 */ /* 0x000fe200008f0c00 */
[----:B---3--:R-:W-:Y:S01]  /*3140*/  IMAD.WIDE.U32 R126, R24, UR4, R36 ;  /* 0x00000004187e7c25 */ /* 0x008fe2000f8e0024 */
[----:B-1----:R-:W-:Y:S02]  /*3150*/  LEA R36, P0, R130, R28, 0x2 ;  /* 0x0000001c82247211 */ /* 0x002fe400078010ff */
[----:B------:R-:W-:Y:S01]  /*3160*/  ISETP.GE.AND P1, PT, R71, R81, PT ;  /* 0x000000514700720c */ /* 0x000fe20003f26270 */
[----:B------:R-:W-:Y:S01]  /*3170*/  IMAD R37, R31, UR4, R131 ;  /* 0x000000041f257c24 */ /* 0x000fe2000f8e0283 */
[----:B------:R-:W-:Y:S01]  /*3180*/  LEA R34, P2, R126, R53, 0x1 ;  /* 0x000000357e227211 */ /* 0x000fe200078408ff */
[----:B------:R-:W-:Y:S01]  /*3190*/  IMAD R33, R25, UR4, R127 ;  /* 0x0000000419217c24 */ /* 0x000fe2000f8e027f */
[----:B------:R-:W2:Y:S02]  /*31a0*/  @!P5 LDG.E.U16 R149, desc[UR16][R38.64] ;  /* 0x000000102695d981 */ /* 0x000ea4000c1e1500 */
[----:B------:R-:W-:-:S02]  /*31b0*/  LEA.HI.X R37, R130, R29, R37, 0x2, P0 ;  /* 0x0000001d82257211 */ /* 0x000fc400000f1425 */
[-C--:B------:R-:W-:Y:S01]  /*31c0*/  ISETP.GE.AND P0, PT, R70, R81.reuse, PT ;  /* 0x000000514600720c */ /* 0x080fe20003f06270 */
[----:B------:R-:W3:Y:S01]  /*31d0*/  @!P3 LDG.E.U16 R131, desc[UR16][R38.64+0x100] ;  /* 0x000100102683b981 */ /* 0x000ee2000c1e1500 */
[----:B------:R-:W-:Y:S02]  /*31e0*/  LEA.HI.X R35, R126, R54, R33, 0x1, P2 ;  /* 0x000000367e237211 */ /* 0x000fe400010f0c21 */
[-C--:B------:R-:W-:Y:S01]  /*31f0*/  ISETP.GE.AND P2, PT, R72, R81.reuse, PT ;  /* 0x000000514800720c */ /* 0x080fe20003f46270 */
[----:B------:R-:W5:Y:S01]  /*3200*/  @!P1 LDG.E.U16 R32, desc[UR16][R38.64+0x80] ;  /* 0x0000801026209981 */ /* 0x000f62000c1e1500 */
[-C--:B------:R-:W-:Y:S02]  /*3210*/  ISETP.GE.AND P5, PT, R75, R81.reuse, PT ;  /* 0x000000514b00720c */ /* 0x080fe40003fa6270 */
[----:B------:R-:W-:Y:S01]  /*3220*/  ISETP.GE.AND P6, PT, R76, R81, PT ;  /* 0x000000514c00720c */ /* 0x000fe20003fc6270 */
[----:B----4-:R-:W4:Y:S04]  /*3230*/  @!P4 LDG.E.U16 R145, desc[UR16][R38.64+0x140] ;  /* 0x000140102691c981 */ /* 0x010f28000c1e1500 */
[----:B------:R-:W3:Y:S04]  /*3240*/  @!P0 LDG.E.U16 R0, desc[UR16][R38.64+0x40] ;  /* 0x0000401026008981 */ /* 0x000ee8000c1e1500 */
[----:B------:R-:W4:Y:S04]  /*3250*/  @!P2 LDG.E.U16 R130, desc[UR16][R38.64+0xc0] ;  /* 0x0000c0102682a981 */ /* 0x000f28000c1e1500 */
[----:B------:R-:W4:Y:S04]  /*3260*/  @!P5 LDG.E.U16 R146, desc[UR16][R38.64+0x180] ;  /* 0x000180102692d981 */ /* 0x000f28000c1e1500 */
[----:B------:R-:W4:Y:S01]  /*3270*/  @!P6 LDG.E.U16 R147, desc[UR16][R38.64+0x1c0] ;  /* 0x0001c0102693e981 */ /* 0x000f22000c1e1500 */
[----:B------:R-:W-:-:S02]  /*3280*/  P2R R148, PR, RZ, 0x1 ;  /* 0x00000001ff947803 */ /* 0x000fc40000000000 */
[----:B------:R-:W-:Y:S01]  /*3290*/  ISETP.NE.AND P0, PT, R175, RZ, PT ;  /* 0x000000ffaf00720c */ /* 0x000fe20003f05270 */
[----:B------:R-:W-:Y:S01]  /*32a0*/  HFMA2 R33, -RZ, RZ, 0, 0 ;  /* 0x00000000ff217431 */ /* 0x000fe200000001ff */
[----:B------:R-:W-:Y:S01]  /*32b0*/  MOV R127, RZ ;  /* 0x000000ff007f7202 */ /* 0x000fe20000000f00 */
[----:B------:R0:W4:Y:S10]  /*32c0*/  LDG.E R126, desc[UR16][R36.64] ;  /* 0x00000010247e7981 */ /* 0x000134000c1e1900 */
[----:B--2---:R-:W-:-:S02]  /*32d0*/  @!P0 PRMT R33, R149, 0x5410, RZ ;  /* 0x0000541095218816 */ /* 0x004fc400000000ff */
[----:B------:R-:W-:Y:S02]  /*32e0*/  ISETP.NE.AND P0, PT, R148, RZ, PT ;  /* 0x000000ff9400720c */ /* 0x000fe40003f05270 */
[----:B-----5:R-:W-:Y:S01]  /*32f0*/  @!P1 PRMT R127, R32, 0x5410, RZ ;  /* 0x00005410207f9816 */ /* 0x020fe200000000ff */
[----:B------:R-:W-:-:S10]  /*3300*/  HFMA2 R32, -RZ, RZ, 0, 0 ;  /* 0x00000000ff207431 */ /* 0x000fd400000001ff */
[----:B---3--:R-:W-:Y:S01]  /*3310*/  @!P0 PRMT R33, R33, 0x5410, R0 ;  /* 0x0000541021218816 */ /* 0x008fe20000000000 */
[----:B------:R-:W-:Y:S01]  /*3320*/  IMAD.MOV.U32 R0, RZ, RZ, RZ ;  /* 0x000000ffff007224 */ /* 0x000fe200078e00ff */
[----:B------:R-:W-:Y:S02]  /*3330*/  @!P3 PRMT R0, R131, 0x5410, RZ ;  /* 0x000054108300b816 */ /* 0x000fe400000000ff */
[----:B----4-:R-:W-:Y:S02]  /*3340*/  @!P2 PRMT R127, R127, 0x5410, R130 ;  /* 0x000054107f7fa816 */ /* 0x010fe40000000082 */
[----:B0-----:R-:W-:Y:S02]  /*3350*/  PRMT R37, R33, 0x7632, R37 ;  /* 0x0000763221257816 */ /* 0x001fe40000000025 */
[----:B------:R-:W-:Y:S02]  /*3360*/  @!P5 PRMT R32, R146, 0x5410, RZ ;  /* 0x000054109220d816 */ /* 0x000fe400000000ff */
[----:B------:R-:W-:-:S02]  /*3370*/  @!P4 PRMT R0, R0, 0x5410, R145 ;  /* 0x000054100000c816 */ /* 0x000fc40000000091 */
[----:B------:R-:W-:Y:S02]  /*3380*/  PRMT R39, R127, 0x7632, R39 ;  /* 0x000076327f277816 */ /* 0x000fe40000000027 */
[----:B------:R-:W-:Y:S01]  /*3390*/  @!P6 PRMT R32, R32, 0x5410, R147 ;  /* 0x000054102020e816 */ /* 0x000fe20000000093 */
[----:B------:R0:W-:Y:S01]  /*33a0*/  STS.U16 [R88], R33 ;  /* 0x0000002158007388 */ /* 0x0001e20000000400 */
        /* <DEDUP_REMOVED lines=10> */
[----:B0-----:R-:W4:Y:S04]  /*3450*/  @!P1 LDG.E.U16 R33, desc[UR16][R34.64+0x80] ;  /* 0x0000801022219981 */ /* 0x001f28000c1e1500 */
[----:B------:R-:W5:Y:S01]  /*3460*/  @!P2 LDG.E.U16 R36, desc[UR16][R34.64+0xc0] ;  /* 0x0000c0102224a981 */ /* 0x000f62000c1e1500 */
[----:B-1----:R-:W-:-:S03]  /*3470*/  MOV R37, RZ ;  /* 0x000000ff00257202 */ /* 0x002fc60000000f00 */
[----:B--2---:R-:W2:Y:S04]  /*3480*/  @!P5 LDG.E.U16 R130, desc[UR16][R34.64+0x180] ;  /* 0x000180102282d981 */ /* 0x004ea8000c1e1500 */
[----:B------:R-:W2:Y:S04]  /*3490*/  @!P4 LDG.E.U16 R39, desc[UR16][R34.64+0x140] ;  /* 0x000140102227c981 */ /* 0x000ea8000c1e1500 */
[----:B---3--:R-:W3:Y:S01]  /*34a0*/  @!P6 LDG.E.U16 R131, desc[UR16][R34.64+0x1c0] ;  /* 0x0001c0102283e981 */ /* 0x008ee2000c1e1500 */
[----:B------:R-:W-:Y:S01]  /*34b0*/  HFMA2 R38, -RZ, RZ, 0, 0 ;  /* 0x00000000ff267431 */ /* 0x000fe200000001ff */
        /* <DEDUP_REMOVED lines=9> */
[----:B----4-:R-:W-:-:S02]  /*3550*/  @!P1 PRMT R37, R33, 0x5410, RZ ;  /* 0x0000541021259816 */ /* 0x010fc400000000ff */
[----:B------:R-:W-:Y:S01]  /*3560*/  ISETP.GE.AND P1, PT, R60, R81, PT ;  /* 0x000000513c00720c */ /* 0x000fe20003f26270 */
[----:B------:R-:W4:Y:S01]  /*3570*/  @!P3 LDG.E.U16 R33, desc[UR16][R34.64+0x100] ;  /* 0x000100102221b981 */ /* 0x000f22000c1e1500 */
[----:B-----5:R-:W-:-:S03]  /*3580*/  @!P2 PRMT R37, R37, 0x5410, R36 ;  /* 0x000054102525a816 */ /* 0x020fc60000000024 */
[----:B------:R-:W5:Y:S08]  /*3590*/  @!P0 LDG.E.U16 R36, desc[UR16][R34.64+0x40] ;  /* 0x0000401022248981 */ /* 0x000f70000c1e1500 */
[----:B------:R0:W5:Y:S01]  /*35a0*/  @!P1 LDG.E.U16 R32, desc[UR16][R34.64] ;  /* 0x0000001022209981 */ /* 0x000162000c1e1500 */
[----:B--2---:R-:W-:-:S04]  /*35b0*/  @!P5 PRMT R148, R130, 0x5410, RZ ;  /* 0x000054108294d816 */ /* 0x004fc800000000ff */
[----:B---3--:R-:W-:Y:S02]  /*35c0*/  @!P6 PRMT R148, R148, 0x5410, R131 ;  /* 0x000054109494e816 */ /* 0x008fe40000000083 */
[----:B0-----:R-:W-:Y:S01]  /*35d0*/  PRMT R34, R37, 0x7632, R34 ;  /* 0x0000763225227816 */ /* 0x001fe20000000022 */
[----:B------:R-:W0:Y:S01]  /*35e0*/  S2UR UR6, SR_CgaCtaId ;  /* 0x00000000000679c3 */ /* 0x000e220000008800 */
[----:B------:R-:W-:Y:S01]  /*35f0*/  FMUL.FTZ R160, R126, 1.4426950216293334961 ;  /* 0x3fb8aa3b7ea07820 */ /* 0x000fe20000410000 */
[----:B------:R-:W-:Y:S01]  /*3600*/  UMOV UR5, 0x400 ;  /* 0x0000040000057882 */ /* 0x000fe20000000000 */
[----:B------:R-:W-:Y:S02]  /*3610*/  IADD3 R147, PT, PT, R176, UR4, RZ ;  /* 0x00000004b0937c10 */ /* 0x000fe4000fffe0ff */
[-C--:B------:R-:W-:Y:S01]  /*3620*/  FMUL.FTZ R127, R113, R160.reuse ;  /* 0x000000a0717f7220 */ /* 0x080fe20000410000 */
[-C--:B------:R-:W-:Y:S01]  /*3630*/  FMUL.FTZ R0, R115, R160.reuse ;  /* 0x000000a073007220 */ /* 0x080fe20000410000 */
[-C--:B------:R-:W-:Y:S01]  /*3640*/  FMUL.FTZ R130, R117, R160.reuse ;  /* 0x000000a075827220 */ /* 0x080fe20000410000 */
[----:B------:R-:W-:-:S03]  /*3650*/  FMUL.FTZ R131, R119, R160 ;  /* 0x000000a077837220 */ /* 0x000fc60000410000 */
[----:B------:R-:W2:Y:S01]  /*3660*/  MUFU.EX2 R127, R127 ;  /* 0x0000007f007f7308 */ /* 0x000ea20000000800 */
[-C--:B------:R-:W-:Y:S01]  /*3670*/  FMUL.FTZ R145, R121, R160.reuse ;  /* 0x000000a079917220 */ /* 0x080fe20000410000 */
[----:B------:R-:W-:Y:S01]  /*3680*/  FMUL.FTZ R146, R123, R160 ;  /* 0x000000a07b927220 */ /* 0x000fe20000410000 */
[----:B0-----:R-:W-:-:S05]  /*3690*/  ULEA UR5, UR6, UR5, 0x18 ;  /* 0x0000000506057291 */ /* 0x001fca000f8ec0ff */
[----:B------:R-:W0:Y:S01]  /*36a0*/  MUFU.EX2 R0, R0 ;  /* 0x0000000000007308 */ /* 0x000e220000000800 */
[----:B------:R-:W-:-:S07]  /*36b0*/  FMUL.FTZ R155, R125, R160 ;  /* 0x000000a07d9b7220 */ /* 0x000fce0000410000 */
[----:B------:R-:W3:Y:S01]  /*36c0*/  MUFU.EX2 R130, R130 ;  /* 0x0000008200827308 */ /* 0x000ee20000000800 */
[----:B------:R-:W-:-:S07]  /*36d0*/  HADD2.F32 R150, -RZ, R150.H0_H0 ;  /* 0x20000096ff967230 */ /* 0x000fce0000004100 */
[----:B------:R-:W0:Y:S01]  /*36e0*/  MUFU.EX2 R131, R131 ;  /* 0x0000008300837308 */ /* 0x000e220000000800 */
[----:B-1----:R-:W-:-:S07]  /*36f0*/  HADD2.F32 R152, -RZ, R152.H0_H0 ;  /* 0x20000098ff987230 */ /* 0x002fce0000004100 */
[----:B------:R-:W1:Y:S01]  /*3700*/  MUFU.EX2 R145, R145 ;  /* 0x0000009100917308 */ /* 0x000e620000000800 */
[----:B------:R-:W-:-:S07]  /*3710*/  HADD2.F32 R149, -RZ, R149.H0_H0 ;  /* 0x20000095ff957230 */ /* 0x000fce0000004100 */
[----:B------:R-:W0:Y:S01]  /*3720*/  MUFU.EX2 R146, R146 ;  /* 0x0000009200927308 */ /* 0x000e220000000800 */
        /* <DEDUP_REMOVED lines=11> */
[----:B----4-:R-:W-:Y:S01]  /*37e0*/  @!P3 PRMT R38, R33, 0x5410, RZ ;  /* 0x000054102126b816 */ /* 0x010fe200000000ff */
[----:B------:R-:W-:-:S03]  /*37f0*/  HFMA2 R33, -RZ, RZ, 0, 0 ;  /* 0x00000000ff217431 */ /* 0x000fc600000001ff */
[----:B------:R-:W-:Y:S02]  /*3800*/  @!P4 PRMT R38, R38, 0x5410, R39 ;  /* 0x000054102626c816 */ /* 0x000fe40000000027 */
[----:B-----5:R-:W-:-:S04]  /*3810*/  @!P1 PRMT R33, R32, 0x5410, RZ ;  /* 0x0000541020219816 */ /* 0x020fc800000000ff */
        /* <DEDUP_REMOVED lines=13> */
[----:B------:R-:W5:Y:S04]  /*38f0*/  LDS.U16 R33, [R89+0x212] ;  /* 0x0002120059217984 */ /* 0x000f680000000400 */
[----:B------:R-:W2:Y:S04]  /*3900*/  LDS.U16 R34, [R89+0x214] ;  /* 0x0002140059227984 */ /* 0x000ea80000000400 */
[----:B------:R-:W3:Y:S04]  /*3910*/  LDS.U16 R32, [R89+0x210] ;  /* 0x0002100059207984 */ /* 0x000ee80000000400 */
[----:B------:R-:W1:Y:S04]  /*3920*/  LDS.U16 R35, [R89+0x216] ;  /* 0x0002160059237984 */ /* 0x000e680000000400 */
[----:B------:R-:W0:Y:S04]  /*3930*/  LDS.U16 R36, [R89+0x218] ;  /* 0x0002180059247984 */ /* 0x000e280000000400 */
[----:B------:R-:W0:Y:S04]  /*3940*/  LDS.U16 R37, [R89+0x21a] ;  /* 0x00021a0059257984 */ /* 0x000e280000000400 */
[----:B------:R-:W0:Y:S04]  /*3950*/  LDS.U16 R38, [R89+0x21c] ;  /* 0x00021c0059267984 */ /* 0x000e280000000400 */
[----:B------:R-:W0:Y:S01]  /*3960*/  LDS.U16 R39, [R89+0x21e] ;  /* 0x00021e0059277984 */ /* 0x000e220000000400 */
[----:B------:R-:W-:-:S04]  /*3970*/  ISETP.NE.AND P1, PT, R10, RZ, PT ;  /* 0x000000ff0a00720c */ /* 0x000fc80003f25270 */
[----:B----4-:R-:W-:-:S04]  /*3980*/  SEL R148, R147, R58, !P1 ;  /* 0x0000003a93947207 */ /* 0x010fc80004800000 */
[----:B------:R-:W-:Y:S01]  /*3990*/  LEA R162, R148, UR5, 0x2 ;  /* 0x0000000594a27c11 */ /* 0x000fe2000f8e10ff */
[----:B------:R-:W-:Y:S01]  /*39a0*/  FMUL.FTZ R148, R129, R160 ;  /* 0x000000a081947220 */ /* 0x000fe20000410000 */
[----:B------:R-:W-:-:S05]  /*39b0*/  ISETP.NE.AND P0, PT, R10, 0x1f, PT ;  /* 0x0000001f0a00780c */ /* 0x000fca0003f05270 */
[----:B------:R-:W4:Y:S01]  /*39c0*/  MUFU.EX2 R148, R148 ;  /* 0x0000009400947308 */ /* 0x000f220000000800 */
[----:B-----5:R-:W-:Y:S02]  /*39d0*/  HADD2.F32 R168, -RZ, R33.H0_H0 ;  /* 0x20000021ffa87230 */ /* 0x020fe40000004100 */
[----:B--2---:R-:W-:Y:S01]  /*39e0*/  HADD2.F32 R34, -RZ, R34.H0_H0 ;  /* 0x20000022ff227230 */ /* 0x004fe20000004100 */
[----:B------:R2:W-:Y:S01]  /*39f0*/  STS [R162+0xe98], R127 ;  /* 0x000e987fa2007388 */ /* 0x0005e20000000800 */
[----:B---3--:R-:W-:Y:S02]  /*3a00*/  HADD2.F32 R32, -RZ, R32.H0_H0 ;  /* 0x20000020ff207230 */ /* 0x008fe40000004100 */
[----:B-1----:R-:W-:Y:S02]  /*3a10*/  HADD2.F32 R170, -RZ, R35.H0_H0 ;  /* 0x20000023ffaa7230 */ /* 0x002fe40000004100 */
[----:B------:R-:W-:Y:S01]  /*3a20*/  FMUL.FTZ R165, R93, R168 ;  /* 0x000000a85da57220 */ /* 0x000fe20000410000 */
[----:B0-----:R-:W-:-:S02]  /*3a30*/  HADD2.F32 R36, -RZ, R36.H0_H0 ;  /* 0x20000024ff247230 */ /* 0x001fc40000004100 */
[----:B------:R-:W-:Y:S02]  /*3a40*/  HADD2.F32 R172, -RZ, R37.H0_H0 ;  /* 0x20000025ffac7230 */ /* 0x000fe40000004100 */
[----:B------:R-:W-:Y:S02]  /*3a50*/  HADD2.F32 R180, -RZ, R38.H0_H0 ;  /* 0x20000026ffb47230 */ /* 0x000fe40000004100 */
[----:B------:R-:W-:Y:S01]  /*3a60*/  HADD2.F32 R182, -RZ, R39.H0_H0 ;  /* 0x20000027ffb67230 */ /* 0x000fe20000004100 */
[----:B------:R0:W1:Y:S01]  /*3a70*/  MUFU.EX2 R147, R155 ;  /* 0x0000009b00937308 */ /* 0x0000620000000800 */
        /* <DEDUP_REMOVED lines=10> */
[----:B------:R-:W-:Y:S06]  /*3b20*/  BAR.SYNC.DEFER_BLOCKING 0x0 ;  /* 0x0000000000007b1d */ /* 0x000fec0000010000 */
[----:B----4-:R-:W-:Y:S05]  /*3b30*/  @P0 BRA `(.L_x_8865) ;  /* 0x00000000001c0947 */ /* 0x010fea0003800000 */
[----:B------:R-:W-:Y:S02]  /*3b40*/  ISETP.NE.AND P0, PT, R78, UR7, PT ;  /* 0x000000074e007c0c */ /* 0x000fe4000bf05270 */
[----:B------:R-:W-:-:S11]  /*3b50*/  MOV R167, 0x3f800000 ;  /* 0x3f80000000a77802 */ /* 0x000fd60000000f00 */
[----:B------:R-:W-:Y:S05]  /*3b60*/  @!P0 BRA `(.L_x_8866) ;  /* 0x0000000000148947 */ /* 0x000fea0003800000 */
[----:B------:R-:W-:-:S04]  /*3b70*/  IADD3 R32, PT, PT, R144, UR4, RZ ;  /* 0x0000000490207c10 */ /* 0x000fc8000fffe0ff */
[----:B------:R-:W-:-:S05]  /*3b80*/  LEA R32, R32, UR5, 0x2 ;  /* 0x0000000520207c11 */ /* 0x000fca000f8e10ff */
[----:B------:R3:W4:Y:S01]  /*3b90*/  LDS R167, [R32+0xe98] ;  /* 0x000e980020a77984 */ /* 0x0007220000000800 */
[----:B------:R-:W-:Y:S05]  /*3ba0*/  BRA `(.L_x_8866) ;  /* 0x0000000000047947 */ /* 0x000fea0003800000 */
.L_x_8865:
[----:B------:R0:W2:Y:S02]  /*3bb0*/  LDS R167, [R174+0x169c] ;  /* 0x00169c00aea77984 */ /* 0x0000a40000000800 */
.L_x_8866:
[----:B------:R-:W-:Y:S05]  /*3bc0*/  BSYNC.RECONVERGENT B0 ;  /* 0x0000000000007941 */ /* 0x000fea0003800200 */
.L_x_8864:
[----:B------:R-:W-:Y:S01]  /*3bd0*/  ISETP.NE.AND P0, PT, R178, RZ, PT ;  /* 0x000000ffb200720c */ /* 0x000fe20003f05270 */
[----:B------:R-:W-:-:S12]  /*3be0*/  IMAD.MOV.U32 R171, RZ, RZ, RZ ;  /* 0x000000ffffab7224 */ /* 0x000fd800078e00ff */
[----:B---3--:R-:W3:Y:S02]  /*3bf0*/  @P0 LDC R32, c[0x0][0x38c] ;  /* 0x0000e300ff200b82 */ /* 0x008ee40000000800 */
[----:B---3--:R-:W-:-:S04]  /*3c00*/  @P0 IMAD R33, R133, R32, UR4 ;  /* 0x0000000485210e24 */ /* 0x008fc8000f8e0220 */
[----:B------:R-:W-:-:S05]  /*3c10*/  @P0 IMAD.WIDE R32, R33, 0x8, R14 ;  /* 0x0000000821200825 */ /* 0x000fca00078e020e */
[----:B------:R3:W5:Y:S01]  /*3c20*/  @P0 LDG.E R171, desc[UR16][R32.64+0x4] ;  /* 0x0000041020ab0981 */ /* 0x000762000c1e1900 */
[C---:B--2-4-:R-:W-:Y:S01]  /*3c30*/  FMUL.FTZ R36, R148.reuse, R167 ;  /* 0x000000a794247220 */ /* 0x054fe20000410000 */
[----:B------:R-:W-:Y:S01]  /*3c40*/  FFMA.FTZ R37, R148, R182, R35 ;  /* 0x000000b694257223 */ /* 0x000fe20000010023 */
[----:B------:R-:W-:Y:S01]  /*3c50*/  ISETP.NE.AND P0, PT, R173, 0x1f, PT ;  /* 0x0000001fad00780c */ /* 0x000fe20003f05270 */
[----:B------:R-:W-:Y:S01]  /*3c60*/  ULEA UR6, UR4, UR5, 0x3 ;  /* 0x0000000504067291 */ /* 0x000fe2000f8e18ff */
[C---:B-1----:R-:W-:Y:S01]  /*3c70*/  FMUL.FTZ R169, R147.reuse, R36 ;  /* 0x0000002493a97220 */ /* 0x042fe20000410000 */
[----:B------:R-:W-:Y:S01]  /*3c80*/  FFMA.FTZ R37, R147, R37, R34 ;  /* 0x0000002593257223 */ /* 0x000fe20000010022 */
[----:B------:R-:W-:Y:S01]  /*3c90*/  ISETP.GT.U32.AND P2, PT, R173, 0x1d, PT ;  /* 0x0000001dad00780c */ /* 0x000fe20003f44070 */
[----:B------:R-:W-:Y:S01]  /*3ca0*/  BSSY.RECONVERGENT B0, `(.L_x_8867) ;  /* 0x00000cb000007945 */ /* 0x000fe20003800200 */
[C---:B------:R-:W-:Y:S01]  /*3cb0*/  FMUL.FTZ R36, R146.reuse, R169 ;  /* 0x000000a992247220 */ /* 0x040fe20000410000 */
[----:B------:R-:W-:Y:S01]  /*3cc0*/  FFMA.FTZ R37, R146, R37, R39 ;  /* 0x0000002592257223 */ /* 0x000fe20000010027 */
[-C--:B---3--:R-:W-:Y:S01]  /*3cd0*/  FFMA.FTZ R32, R166, R0.reuse, R161 ;  /* 0x00000000a6207223 */ /* 0x088fe200000100a1 */
        /* <DEDUP_REMOVED lines=25> */
[----:B-1----:R-:W-:-:S03]  /*3e70*/  @P0 FMUL.FTZ R169, R170, R183 ;  /* 0x000000b7aaa90220 */ /* 0x002fc60000410000 */
[----:B------:R-:W-:Y:S01]  /*3e80*/  FMUL.FTZ R179, R148, R33 ;  /* 0x0000002194b37220 */ /* 0x000fe20000410000 */
[----:B--2---:R-:W-:Y:S01]  /*3e90*/  @P0 FFMA.FTZ R184, R183, R172, R184 ;  /* 0x000000acb7b80223 */ /* 0x004fe200000100b8 */
[----:B------:R-:W-:Y:S02]  /*3ea0*/  @P0 MOV R183, R169 ;  /* 0x000000a900b70202 */ /* 0x000fe40000000f00 */
[----:B------:R-:W-:Y:S01]  /*3eb0*/  ISETP.GE.AND P0, PT, R90, 0x1, PT ;  /* 0x000000015a00780c */ /* 0x000fe20003f06270 */
[----:B------:R-:W1:Y:S01]  /*3ec0*/  SHFL.UP PT, R32, R179, 0x1, RZ ;  /* 0x04200000b3207989 */ /* 0x000e6200000e00ff */
[----:B---3--:R-:W-:-:S03]  /*3ed0*/  FFMA.FTZ R37, R179, R37, R36 ;  /* 0x00000025b3257223 */ /* 0x008fc60000010024 */
[----:B------:R-:W2:Y:S02]  /*3ee0*/  SHFL.DOWN PT, R170, R183, 0x2, 0x1f ;  /* 0x08401f00b7aa7f89 */ /* 0x000ea400000e0000 */
[----:B------:R-:W-:Y:S02]  /*3ef0*/  FSEL R36, R36, R37, !P0 ;  /* 0x0000002524247208 */ /* 0x000fe40004000000 */
[----:B------:R-:W3:Y:S04]  /*3f00*/  SHFL.DOWN PT, R169, R184, 0x2, 0x1f ;  /* 0x08401f00b8a97f89 */ /* 0x000ee800000e0000 */
[----:B------:R-:W4:Y:S01]  /*3f10*/  SHFL.UP PT, R33, R36, 0x2, RZ ;  /* 0x0440000024217989 */ /* 0x000f2200000e00ff */
[----:B-1----:R-:W-:Y:S01]  /*3f20*/  @P0 FMUL.FTZ R179, R179, R32 ;  /* 0x00000020b3b30220 */ /* 0x002fe20000410000 */
[----:B------:R-:W-:Y:S01]  /*3f30*/  ISETP.GE.AND P0, PT, R90, 0x2, PT ;  /* 0x000000025a00780c */ /* 0x000fe20003f06270 */
[----:B--2---:R-:W-:-:S03]  /*3f40*/  @!P2 FMUL.FTZ R37, R183, R170 ;  /* 0x000000aab725a220 */ /* 0x004fc60000410000 */
[----:B------:R-:W1:Y:S01]  /*3f50*/  SHFL.UP PT, R32, R179, 0x2, RZ ;  /* 0x04400000b3207989 */ /* 0x000e6200000e00ff */
[----:B---3--:R-:W-:Y:S01]  /*3f60*/  @!P2 FFMA.FTZ R184, R183, R169, R184 ;  /* 0x000000a9b7b8a223 */ /* 0x008fe200000100b8 */
[----:B------:R-:W-:Y:S02]  /*3f70*/  @!P2 MOV R183, R37 ;  /* 0x0000002500b7a202 */ /* 0x000fe40000000f00 */
[----:B------:R-:W-:Y:S01]  /*3f80*/  ISETP.GT.U32.AND P2, PT, R173, 0x1b, PT ;  /* 0x0000001bad00780c */ /* 0x000fe20003f44070 */
[----:B----4-:R-:W-:Y:S01]  /*3f90*/  FFMA.FTZ R33, R179, R33, R36 ;  /* 0x00000021b3217223 */ /* 0x010fe20000010024 */
[----:B------:R-:W2:Y:S04]  /*3fa0*/  SHFL.DOWN PT, R37, R184, 0x4, 0x1f ;  /* 0x08801f00b8257f89 */ /* 0x000ea800000e0000 */
[----:B------:R-:W3:Y:S01]  /*3fb0*/  SHFL.DOWN PT, R172, R183, 0x4, 0x1f ;  /* 0x08801f00b7ac7f89 */ /* 0x000ee200000e0000 */
[----:B------:R-:W-:-:S05]  /*3fc0*/  FSEL R170, R36, R33, !P0 ;  /* 0x0000002124aa7208 */ /* 0x000fca0004000000 */
[----:B------:R-:W4:Y:S01]  /*3fd0*/  SHFL.UP PT, R33, R170, 0x4, RZ ;  /* 0x04800000aa217989 */ /* 0x000f2200000e00ff */
[----:B-1----:R-:W-:Y:S01]  /*3fe0*/  @P0 FMUL.FTZ R179, R179, R32 ;  /* 0x00000020b3b30220 */ /* 0x002fe20000410000 */
[----:B------:R-:W-:-:S04]  /*3ff0*/  ISETP.GE.AND P0, PT, R78, UR7, PT ;  /* 0x000000074e007c0c */ /* 0x000fc8000bf06270 */
[----:B------:R-:W1:Y:S01]  /*4000*/  SHFL.UP PT, R32, R179, 0x4, RZ ;  /* 0x04800000b3207989 */ /* 0x000e6200000e00ff */
[----:B------:R-:W-:Y:S01]  /*4010*/  ISETP.NE.OR P0, PT, R10, RZ, P0 ;  /* 0x000000ff0a00720c */ /* 0x000fe20000705670 */
[C---:B--2---:R-:W-:Y:S01]  /*4020*/  @!P2 FFMA.FTZ R184, R183.reuse, R37, R184 ;  /* 0x00000025b7b8a223 */ /* 0x044fe200000100b8 */
[----:B------:R-:W-:Y:S01]  /*4030*/  MOV R37, RZ ;  /* 0x000000ff00257202 */ /* 0x000fe20000000f00 */
[----:B---3--:R-:W-:-:S03]  /*4040*/  @!P2 FMUL.FTZ R36, R183, R172 ;  /* 0x000000acb724a220 */ /* 0x008fc60000410000 */
[----:B------:R-:W2:Y:S02]  /*4050*/  SHFL.DOWN PT, R180, R184, 0x8, 0x1f ;  /* 0x09001f00b8b47f89 */ /* 0x000ea400000e0000 */
[----:B------:R-:W-:Y:S01]  /*4060*/  @!P2 MOV R183, R36 ;  /* 0x0000002400b7a202 */ /* 0x000fe20000000f00 */
[----:B----4-:R-:W-:Y:S01]  /*4070*/  FFMA.FTZ R33, R179, R33, R170 ;  /* 0x00000021b3217223 */ /* 0x010fe200000100aa */
[----:B------:R-:W-:Y:S01]  /*4080*/  ISETP.GE.AND P2, PT, R90, 0x4, PT ;  /* 0x000000045a00780c */ /* 0x000fe20003f46270 */
[----:B------:R-:W-:Y:S02]  /*4090*/  HFMA2 R36, -RZ, RZ, 1.875, 0 ;  /* 0x3f800000ff247431 */ /* 0x000fe400000001ff */
[----:B------:R-:W3:Y:S01]  /*40a0*/  SHFL.DOWN PT, R172, R183, 0x8, 0x1f ;  /* 0x09001f00b7ac7f89 */ /* 0x000ee200000e0000 */
[----:B------:R-:W-:-:S05]  /*40b0*/  FSEL R170, R170, R33, !P2 ;  /* 0x00000021aaaa7208 */ /* 0x000fca0005000000 */
[----:B------:R-:W4:Y:S04]  /*40c0*/  SHFL.UP PT, R33, R170, 0x8, RZ ;  /* 0x05000000aa217989 */ /* 0x000f2800000e00ff */
[----:B------:R-:W-:Y:S01]  /*40d0*/  @!P0 LDS.64 R36, [UR6+0x1718] ;  /* 0x00171806ff248984 */ /* 0x000fe20008000a00 */
[----:B-1----:R-:W-:Y:S01]  /*40e0*/  @P2 FMUL.FTZ R179, R179, R32 ;  /* 0x00000020b3b32220 */ /* 0x002fe20000410000 */
[----:B------:R-:W-:Y:S02]  /*40f0*/  ISETP.GT.U32.AND P2, PT, R173, 0xf, PT ;  /* 0x0000000fad00780c */ /* 0x000fe40003f44070 */
[----:B------:R-:W-:Y:S01]  /*4100*/  ISETP.GE.AND P0, PT, R90, 0x8, PT ;  /* 0x000000085a00780c */ /* 0x000fe20003f06270 */
[C---:B--2---:R-:W-:Y:S01]  /*4110*/  @!P3 FFMA.FTZ R184, R183.reuse, R180, R184 ;  /* 0x000000b4b7b8b223 */ /* 0x044fe200000100b8 */
        /* <DEDUP_REMOVED lines=13> */
[----:B------:R-:W-:Y:S04]  /*41f0*/  SHFL.IDX PT, R185, R37, RZ, 0x1f ;  /* 0x00001fff25b97589 */ /* 0x000fe800000e0000 */
[----:B------:R-:W-:Y:S01]  /*4200*/  SHFL.IDX PT, R184, R184, RZ, 0x1f ;  /* 0x00001fffb8b87589 */ /* 0x000fe200000e0000 */
[----:B---3--:R-:W-:-:S05]  /*4210*/  @!P2 FMUL.FTZ R169, R183, R180 ;  /* 0x000000b4b7a9a220 */ /* 0x008fca0000410000 */
[----:B------:R-:W-:Y:S02]  /*4220*/  @!P2 MOV R183, R169 ;  /* 0x000000a900b7a202 */ /* 0x000fe40000000f00 */
[----:B------:R-:W-:Y:S01]  /*4230*/  ISETP.NE.AND P2, PT, R10, 0x1f, PT ;  /* 0x0000001f0a00780c */ /* 0x000fe20003f45270 */
[C---:B-1----:R-:W-:Y:S02]  /*4240*/  FFMA.FTZ R33, R179.reuse, R33, R172 ;  /* 0x00000021b3217223 */ /* 0x042fe400000100ac */
[----:B------:R-:W1:Y:S01]  /*4250*/  SHFL.DOWN PT, R169, R183, 0x1, 0x1f ;  /* 0x08201f00b7a97f89 */ /* 0x000e6200000e0000 */
[----:B--2---:R-:W-:Y:S02]  /*4260*/  @P0 FMUL.FTZ R179, R179, R32 ;  /* 0x00000020b3b30220 */ /* 0x004fe40000410000 */
[----:B------:R-:W-:Y:S01]  /*4270*/  FSEL R180, R172, R33, !P0 ;  /* 0x00000021acb47208 */ /* 0x000fe20004000000 */
[----:B------:R-:W2:Y:S04]  /*4280*/  SHFL.IDX PT, R183, R183, RZ, 0x1f ;  /* 0x00001fffb7b77589 */ /* 0x000ea800000e0000 */
[----:B------:R-:W-:Y:S04]  /*4290*/  SHFL.UP PT, R179, R179, 0x1, RZ ;  /* 0x04200000b3b37989 */ /* 0x000fe800000e00ff */
[----:B------:R-:W-:Y:S01]  /*42a0*/  SHFL.UP PT, R180, R180, 0x1, RZ ;  /* 0x04200000b4b47989 */ /* 0x000fe200000e00ff */
[----:B-1----:R-:W-:-:S04]  /*42b0*/  @P2 FFMA.FTZ R185, R169, R185, R170 ;  /* 0x000000b9a9b92223 */ /* 0x002fc800000100aa */
[----:B------:R-:W-:Y:S01]  /*42c0*/  FFMA.FTZ R167, R185, R167, R182 ;  /* 0x000000a7b9a77223 */ /* 0x000fe200000100b6 */
[C---:B--2---:R-:W-:Y:S01]  /*42d0*/  FFMA.FTZ R37, R183.reuse, R37, R184 ;  /* 0x00000025b7257223 */ /* 0x044fe200000100b8 */
[----:B------:R-:W-:Y:S02]  /*42e0*/  FMUL.FTZ R36, R183, R36 ;  /* 0x00000024b7247220 */ /* 0x000fe40000410000 */
[----:B------:R-:W-:-:S04]  /*42f0*/  FFMA.FTZ R170, R148, R167, R35 ;  /* 0x000000a794aa7223 */ /* 0x000fc80000010023 */
[----:B------:R-:W-:Y:S01]  /*4300*/  FFMA.FTZ R169, R147, R170, R34 ;  /* 0x000000aa93a97223 */ /* 0x000fe20000010022 */
[----:B------:R-:W-:-:S04]  /*4310*/  IMAD.WIDE.U32 R34, R22, UR4, R18 ;  /* 0x0000000416227c25 */ /* 0x000fc8000f8e0012 */
[----:B------:R-:W-:Y:S01]  /*4320*/  FFMA.FTZ R172, R146, R169, R39 ;  /* 0x000000a992ac7223 */ /* 0x000fe20000010027 */
[----:B------:R-:W-:Y:S01]  /*4330*/  IMAD R33, R23, UR4, R35 ;  /* 0x0000000417217c24 */ /* 0x000fe2000f8e0223 */
[----:B------:R-:W-:-:S04]  /*4340*/  LEA R32, P0, R34, UR8, 0x2 ;  /* 0x0000000822207c11 */ /* 0x000fc8000f8010ff */
[----:B------:R-:W-:Y:S02]  /*4350*/  LEA.HI.X R33, R34, UR9, R33, 0x2, P0 ;  /* 0x0000000922217c11 */ /* 0x000fe400080f1421 */
[----:B------:R-:W-:-:S13]  /*4360*/  ISETP.NE.AND P0, PT, R10, RZ, PT ;  /* 0x000000ff0a00720c */ /* 0x000fda0003f05270 */
[----:B------:R-:W-:Y:S04]  /*4370*/  @!P0 STS.64 [UR6+0x1718], R36 ;  /* 0x00171824ff008988 */ /* 0x000fe80008000a06 */
[----:B-----5:R1:W2:Y:S02]  /*4380*/  SHFL.IDX PT, R181, R171, RZ, 0x1f ;  /* 0x00001fffabb57589 */ /* 0x0202a400000e0000 */
[----:B-1----:R-:W-:Y:S01]  /*4390*/  FFMA.FTZ R171, R145, R172, R38 ;  /* 0x000000ac91ab7223 */ /* 0x002fe20000010026 */
[----:B------:R-:W-:-:S04]  /*43a0*/  IMAD.WIDE.U32 R38, R20, UR4, R16 ;  /* 0x0000000414267c25 */ /* 0x000fc8000f8e0010 */
[----:B------:R-:W-:Y:S01]  /*43b0*/  FFMA.FTZ R168, R131, R171, R168 ;  /* 0x000000ab83a87223 */ /* 0x000fe200000100a8 */
[----:B------:R-:W-:-:S03]  /*43c0*/  IMAD R35, R21, UR4, R39 ;  /* 0x0000000415237c24 */ /* 0x000fc6000f8e0227 */
[----:B------:R-:W-:-:S04]  /*43d0*/  FFMA.FTZ R165, R130, R168, R165 ;  /* 0x000000a882a57223 */ /* 0x000fc800000100a5 */
[----:B------:R-:W-:Y:S01]  /*43e0*/  FFMA.FTZ R163, R0, R165, R163 ;  /* 0x000000a500a37223 */ /* 0x000fe200000100a3 */
[----:B--2---:R-:W-:Y:S01]  /*43f0*/  @P1 FFMA.FTZ R181, R179, R181, R180 ;  /* 0x000000b5b3b51223 */ /* 0x004fe200000100b4 */
[C---:B------:R-:W-:Y:S02]  /*4400*/  LEA R34, P1, R38.reuse, UR10, 0x2 ;  /* 0x0000000a26227c11 */ /* 0x040fe4000f8210ff */
[----:B------:R-:W-:Y:S01]  /*4410*/  FMUL.FTZ R39, R113, R163 ;  /* 0x000000a371277220 */ /* 0x000fe20000410000 */
[----:B------:R-:W-:Y:S01]  /*4420*/  FMUL.FTZ R179, R129, R167 ;  /* 0x000000a781b37220 */ /* 0x000fe20000410000 */
[----:B------:R-:W-:Y:S01]  /*4430*/  FFMA.FTZ R180, R127, R181, R166 ;  /* 0x000000b57fb47223 */ /* 0x000fe200000100a6 */
[----:B------:R-:W-:Y:S01]  /*4440*/  LEA.HI.X R35, R38, UR11, R35, 0x2, P1 ;  /* 0x0000000b26237c11 */ /* 0x000fe200088f1423 */
[----:B------:R-:W-:Y:S02]  /*4450*/  FMUL.FTZ R127, R115, R165 ;  /* 0x000000a5737f7220 */ /* 0x000fe40000410000 */
[----:B------:R-:W-:Y:S01]  /*4460*/  FFMA.FTZ R182, R0, R180, R161 ;  /* 0x000000b400b67223 */ /* 0x000fe200000100a1 */
[----:B------:R-:W-:Y:S01]  /*4470*/  FADD.FTZ R0, -R166, R180 ;  /* 0x000000b4a6007221 */ /* 0x000fe20000010100 */
[----:B------:R-:W-:-:S02]  /*4480*/  FMUL.FTZ R166, R102, R39 ;  /* 0x0000002766a67220 */ /* 0x000fc40000410000 */
[----:B------:R-:W-:Y:S01]  /*4490*/  FFMA.FTZ R184, R130, R182, R155 ;  /* 0x000000b682b87223 */ /* 0x000fe2000001009b */
[----:B------:R-:W-:Y:S01]  /*44a0*/  FADD.FTZ R161, -R161, R182 ;  /* 0x000000b6a1a17221 */ /* 0x000fe20000010100 */
[----:B------:R-:W-:Y:S01]  /*44b0*/  FFMA.FTZ R38, R0, R39, RZ ;  /* 0x0000002700267223 */ /* 0x000fe200000100ff */
[----:B------:R-:W-:Y:S01]  /*44c0*/  FMUL.FTZ R39, R117, R168 ;  /* 0x000000a875277220 */ /* 0x000fe20000410000 */
[----:B------:R-:W-:Y:S01]  /*44d0*/  FFMA.FTZ R181, R131, R184, R164 ;  /* 0x000000b883b57223 */ /* 0x000fe200000100a4 */
[----:B------:R-:W-:Y:S01]  /*44e0*/  FADD.FTZ R155, -R155, R184 ;  /* 0x000000b89b9b7221 */ /* 0x000fe20000010100 */
[-C--:B------:R-:W-:Y:S01]  /*44f0*/  FFMA.FTZ R38, R161, R127.reuse, R38 ;  /* 0x0000007fa1267223 */ /* 0x080fe20000010026 */
[----:B------:R-:W-:Y:S01]  /*4500*/  FMUL.FTZ R130, R104, R127 ;  /* 0x0000007f68827220 */ /* 0x000fe20000410000 */
[----:B------:R-:W-:Y:S01]  /*4510*/  FFMA.FTZ R186, R145, R181, R162 ;  /* 0x000000b591ba7223 */ /* 0x000fe200000100a2 */
[----:B------:R-:W-:Y:S01]  /*4520*/  FMUL.FTZ R127, R119, R171 ;  /* 0x000000ab777f7220 */ /* 0x000fe20000410000 */
[-C--:B------:R-:W-:Y:S01]  /*4530*/  FFMA.FTZ R38, R155, R39.reuse, R38 ;  /* 0x000000279b267223 */ /* 0x080fe20000010026 */
[----:B------:R-:W-:Y:S01]  /*4540*/  FADD.FTZ R37, -R164, R181 ;  /* 0x000000b5a4257221 */ /* 0x000fe20000010100 */
[----:B------:R-:W-:Y:S01]  /*4550*/  FFMA.FTZ R188, R146, R186, R159 ;  /* 0x000000ba92bc7223 */ /* 0x000fe2000001009f */
[----:B------:R-:W-:Y:S01]  /*4560*/  FMUL.FTZ R36, R106, R39 ;  /* 0x000000276a247220 */ /* 0x000fe20000410000 */
[-C--:B------:R-:W-:Y:S01]  /*4570*/  FMUL.FTZ R164, R108, R127.reuse ;  /* 0x0000007f6ca47220 */ /* 0x080fe20000410000 */
[----:B------:R-:W-:Y:S01]  /*4580*/  FMUL.FTZ R131, R121, R172 ;  /* 0x000000ac79837220 */ /* 0x000fe20000410000 */
[----:B------:R-:W-:Y:S01]  /*4590*/  FFMA.FTZ R38, R37, R127, R38 ;  /* 0x0000007f25267223 */ /* 0x000fe20000010026 */
[----:B------:R-:W-:Y:S01]  /*45a0*/  FADD.FTZ R39, -R162, R186 ;  /* 0x000000baa2277221 */ /* 0x000fe20000010100 */
[----:B------:R-:W-:Y:S01]  /*45b0*/  FFMA.FTZ R189, R147, R188, R160 ;  /* 0x000000bc93bd7223 */ /* 0x000fe200000100a0 */
[----:B------:R-:W-:Y:S01]  /*45c0*/  FMUL.FTZ R127, R123, R169 ;  /* 0x000000a97b7f7220 */ /* 0x000fe20000410000 */
[----:B------:R-:W-:Y:S01]  /*45d0*/  FMUL.FTZ R145, R125, R170 ;  /* 0x000000aa7d917220 */ /* 0x000fe20000410000 */
[----:B------:R1:W-:Y:S01]  /*45e0*/  STS [R59], R166 ;  /* 0x000000a63b007388 */ /* 0x0003e20000000800 */
[----:B------:R-:W-:Y:S01]  /*45f0*/  FFMA.FTZ R38, R39, R131, R38 ;  /* 0x0000008327267223 */ /* 0x000fe20000010026 */
[----:B------:R-:W-:Y:S01]  /*4600*/  FMUL.FTZ R162, R112, R127 ;  /* 0x0000007f70a27220 */ /* 0x000fe20000410000 */
[----:B------:R-:W-:Y:S01]  /*4610*/  FADD.FTZ R159, -R159, R188 ;  /* 0x000000bc9f9f7221 */ /* 0x000fe20000010100 */
[----:B------:R2:W-:Y:S01]  /*4620*/  STS [R61+0xc], R164 ;  /* 0x00000ca43d007388 */ /* 0x0005e20000000800 */
[----:B------:R-:W-:-:S02]  /*4630*/  FMUL.FTZ R146, R97, R181 ;  /* 0x000000b561927220 */ /* 0x000fc40000410000 */
[----:B------:R-:W-:Y:S01]  /*4640*/  FFMA.FTZ R38, R159, R127, R38 ;  /* 0x0000007f9f267223 */ /* 0x000fe20000010026 */
[----:B------:R3:W-:Y:S01]  /*4650*/  STS [R61+0x4], R130 ;  /* 0x000004823d007388 */ /* 0x0007e20000000800 */
[----:B-1----:R-:W-:Y:S01]  /*4660*/  FMUL.FTZ R166, R110, R131 ;  /* 0x000000836ea67220 */ /* 0x002fe20000410000 */
[----:B------:R-:W-:Y:S01]  /*4670*/  FADD.FTZ R131, -R160, R189 ;  /* 0x000000bda0837221 */ /* 0x000fe20000010100 */
[----:B------:R-:W-:Y:S01]  /*4680*/  FMUL.FTZ R160, R116, R179 ;  /* 0x000000b374a07220 */ /* 0x000fe20000410000 */
[----:B------:R1:W-:Y:S01]  /*4690*/  STS [R61+0x8], R36 ;  /* 0x000008243d007388 */ /* 0x0003e20000000800 */
[----:B--2---:R-:W-:Y:S01]  /*46a0*/  FFMA.FTZ R164, R148, R189, R157 ;  /* 0x000000bd94a47223 */ /* 0x004fe2000001009d */
[-C--:B------:R-:W-:Y:S01]  /*46b0*/  FMUL.FTZ R148, R114, R145.reuse ;  /* 0x0000009172947220 */ /* 0x080fe20000410000 */
[----:B------:R-:W-:Y:S01]  /*46c0*/  FFMA.FTZ R38, R131, R145, R38 ;  /* 0x0000009183267223 */ /* 0x000fe20000010026 */
[----:B------:R2:W-:Y:S01]  /*46d0*/  STS [R61+0x10], R166 ;  /* 0x000010a63d007388 */ /* 0x0005e20000000800 */
[----:B------:R-:W-:Y:S01]  /*46e0*/  FADD.FTZ R157, -R157, R164 ;  /* 0x000000a49d9d7221 */ /* 0x000fe20000010100 */
[----:B---3--:R-:W-:-:S02]  /*46f0*/  FMUL.FTZ R130, R95, R184 ;  /* 0x000000b85f827220 */ /* 0x008fc40000410000 */
[----:B------:R3:W-:Y:S01]  /*4700*/  STS [R61+0x14], R162 ;  /* 0x000014a23d007388 */ /* 0x0007e20000000800 */
[----:B-1----:R-:W-:Y:S01]  /*4710*/  FMUL.FTZ R36, R91, R180 ;  /* 0x000000b45b247220 */ /* 0x002fe20000410000 */
[----:B------:R-:W-:Y:S02]  /*4720*/  IADD3 R180, PT, PT, -R177, UR12, RZ ;  /* 0x0000000cb1b47c10 */ /* 0x000fe4000fffe1ff */
[----:B------:R1:W-:Y:S01]  /*4730*/  STS [R61+0x18], R148 ;  /* 0x000018943d007388 */ /* 0x0003e20000000800 */
[----:B--2---:R-:W-:Y:S01]  /*4740*/  FFMA.FTZ R166, R157, R179, R38 ;  /* 0x000000b39da67223 */ /* 0x004fe20000010026 */
[C---:B------:R-:W-:Y:S02]  /*4750*/  ISETP.GE.AND P1, PT, R180.reuse, 0x1, PT ;  /* 0x00000001b400780c */ /* 0x040fe40003f26270 */
[----:B------:R2:W-:Y:S01]  /*4760*/  STS [R61+0x1c], R160 ;  /* 0x00001ca03d007388 */ /* 0x0005e20000000800 */
[----:B------:R-:W-:Y:S01]  /*4770*/  FMUL.FTZ R38, R93, R182 ;  /* 0x000000b65d267220 */ /* 0x000fe20000410000 */
[----:B---3--:R-:W-:Y:S01]  /*4780*/  FMUL.FTZ R162, R103, R189 ;  /* 0x000000bd67a27220 */ /* 0x008fe20000410000 */
[----:B------:R-:W-:Y:S01]  /*4790*/  BAR.SYNC.DEFER_BLOCKING 0x0 ;  /* 0x0000000000007b1d */ /* 0x000fe20000010000 */
[C---:B------:R-:W-:Y:S01]  /*47a0*/  ISETP.GE.AND P2, PT, R180.reuse, 0x21, PT ;  /* 0x00000021b400780c */ /* 0x040fe20003f46270 */
[----:B-1----:R-:W-:Y:S01]  /*47b0*/  FMUL.FTZ R148, R99, R186 ;  /* 0x000000ba63947220 */ /* 0x002fe20000410000 */
[----:B------:R-:W-:-:S02]  /*47c0*/  ISETP.GE.AND P3, PT, R180, 0x41, PT ;  /* 0x00000041b400780c */ /* 0x000fc40003f66270 */
[----:B------:R-:W-:Y:S01]  /*47d0*/  ISETP.GE.AND P5, PT, R180, 0x61, PT ;  /* 0x00000061b400780c */ /* 0x000fe20003fa6270 */
[----:B--2---:R-:W-:Y:S01]  /*47e0*/  FMUL.FTZ R160, R101, R188 ;  /* 0x000000bc65a07220 */ /* 0x004fe20000410000 */
        /* <DEDUP_REMOVED lines=22> */
.L_x_8868:
[----:B------:R-:W-:Y:S05]  /*4950*/  BSYNC.RECONVERGENT B0 ;  /* 0x0000000000007941 */ /* 0x000fea0003800200 */
.L_x_8867:
[----:B--2---:R1:W2:Y:S01]  /*4960*/  LDS R127, [R62+0x4a0] ;  /* 0x0004a0003e7f7984 */ /* 0x0042a20000000800 */
[----:B------:R-:W-:Y:S04]  /*4970*/  BSSY.RECONVERGENT B0, `(.L_x_8869) ;  /* 0x0000004000007945 */ /* 0x000fe80003800200 */
[----:B------:R-:W-:Y:S05]  /*4980*/  @!P2 BRA `(.L_x_8870) ;  /* 0x000000000008a947 */ /* 0x000fea0003800000 */
[----:B------:R3:W-:Y:S04]  /*4990*/  REDG.E.ADD.F32.FTZ.RN.STRONG.GPU desc[UR16][R32.64+0x80], R145 ;  /* 0x00008091200079a6 */ /* 0x0007e8000c12f310 */
[----:B--2---:R3:W-:Y:S02]  /*49a0*/  REDG.E.ADD.F32.FTZ.RN.STRONG.GPU desc[UR16][R34.64+0x80], R127 ;  /* 0x0000807f220079a6 */ /* 0x0047e4000c12f310 */
.L_x_8870:
[----:B------:R-:W-:Y:S05]  /*49b0*/  BSYNC.RECONVERGENT B0 ;  /* 0x0000000000007941 */ /* 0x000fea0003800200 */
.L_x_8869:
[----:B--23--:R2:W3:Y:S01]  /*49c0*/  LDS R127, [R63+0x520] ;  /* 0x000520003f7f7984 */ /* 0x00c4e20000000800 */
[----:B------:R-:W-:Y:S04]  /*49d0*/  BSSY.RECONVERGENT B0, `(.L_x_8871) ;  /* 0x0000004000007945 */ /* 0x000fe80003800200 */
[----:B------:R-:W-:Y:S05]  /*49e0*/  @!P3 BRA `(.L_x_8872) ;  /* 0x000000000008b947 */ /* 0x000fea0003800000 */
[----:B------:R4:W-:Y:S04]  /*49f0*/  REDG.E.ADD.F32.FTZ.RN.STRONG.GPU desc[UR16][R32.64+0x100], R147 ;  /* 0x00010093200079a6 */ /* 0x0009e8000c12f310 */
[----:B---3--:R4:W-:Y:S02]  /*4a00*/  REDG.E.ADD.F32.FTZ.RN.STRONG.GPU desc[UR16][R34.64+0x100], R127 ;  /* 0x0001007f220079a6 */ /* 0x0089e4000c12f310 */
.L_x_8872:
[----:B------:R-:W-:Y:S05]  /*4a10*/  BSYNC.RECONVERGENT B0 ;  /* 0x0000000000007941 */ /* 0x000fea0003800200 */
.L_x_8871:
        /* <DEDUP_REMOVED lines=9> */
.L_x_8874:
[----:B------:R-:W-:Y:S05]  /*4ab0*/  BSYNC.RECONVERGENT B0 ;  /* 0x0000000000007941 */ /* 0x000fea0003800200 */
.L_x_8873:
[----:B----4-:R4:W0:Y:S01]  /*4ac0*/  LDS R127, [R65+0x620] ;  /* 0x00062000417f7984 */ /* 0x0108220000000800 */
[----:B------:R-:W-:Y:S04]  /*4ad0*/  BSSY.RECONVERGENT B0, `(.L_x_8875) ;  /* 0x0000004000007945 */ /* 0x000fe80003800200 */
[----:B------:R-:W-:Y:S05]  /*4ae0*/  @!P1 BRA `(.L_x_8876) ;  /* 0x0000000000089947 */ /* 0x000fea0003800000 */
[----:B0-----:R0:W-:Y:S04]  /*4af0*/  REDG.E.ADD.F32.FTZ.RN.STRONG.GPU desc[UR16][R32.64+0x200], R181 ;  /* 0x000200b5200079a6 */ /* 0x0011e8000c12f310 */
[----:B------:R0:W-:Y:S02]  /*4b00*/  REDG.E.ADD.F32.FTZ.RN.STRONG.GPU desc[UR16][R34.64+0x200], R127 ;  /* 0x0002007f220079a6 */ /* 0x0001e4000c12f310 */
.L_x_8876:
[----:B------:R-:W-:Y:S05]  /*4b10*/  BSYNC.RECONVERGENT B0 ;  /* 0x0000000000007941 */ /* 0x000fea0003800200 */
.L_x_8875:
[----:B0-----:R0:W0:Y:S01]  /*4b20*/  LDS R127, [R66+0x6a0] ;  /* 0x0006a000427f7984 */ /* 0x0010220000000800 */
[----:B------:R-:W-:Y:S04]  /*4b30*/  BSSY.RECONVERGENT B0, `(.L_x_8877) ;  /* 0x0000004000007945 */ /* 0x000fe80003800200 */
[----:B------:R-:W-:Y:S05]  /*4b40*/  @!P2 BRA `(.L_x_8878) ;  /* 0x000000000008a947 */ /* 0x000fea0003800000 */
[----:B------:R1:W-:Y:S04]  /*4b50*/  REDG.E.ADD.F32.FTZ.RN.STRONG.GPU desc[UR16][R32.64+0x280], R183 ;  /* 0x000280b7200079a6 */ /* 0x0003e8000c12f310 */
[----:B0-----:R1:W-:Y:S02]  /*4b60*/  REDG.E.ADD.F32.FTZ.RN.STRONG.GPU desc[UR16][R34.64+0x280], R127 ;  /* 0x0002807f220079a6 */ /* 0x0013e4000c12f310 */
.L_x_8878:
[----:B------:R-:W-:Y:S05]  /*4b70*/  BSYNC.RECONVERGENT B0 ;  /* 0x0000000000007941 */ /* 0x000fea0003800200 */
.L_x_8877:
[----:B01----:R0:W1:Y:S01]  /*4b80*/  LDS R127, [R67+0x720] ;  /* 0x00072000437f7984 */ /* 0x0030620000000800 */
[----:B------:R-:W-:Y:S04]  /*4b90*/  BSSY.RECONVERGENT B0, `(.L_x_8879) ;  /* 0x0000004000007945 */ /* 0x000fe80003800200 */
[----:B------:R-:W-:Y:S05]  /*4ba0*/  @!P3 BRA `(.L_x_8880) ;  /* 0x000000000008b947 */ /* 0x000fea0003800000 */
[----:B------:R0:W-:Y:S04]  /*4bb0*/  REDG.E.ADD.F32.FTZ.RN.STRONG.GPU desc[UR16][R32.64+0x300], R185 ;  /* 0x000300b9200079a6 */ /* 0x0001e8000c12f310 */
[----:B-1----:R0:W-:Y:S02]  /*4bc0*/  REDG.E.ADD.F32.FTZ.RN.STRONG.GPU desc[UR16][R34.64+0x300], R127 ;  /* 0x0003007f220079a6 */ /* 0x0021e4000c12f310 */
.L_x_8880:
[----:B------:R-:W-:Y:S05]  /*4bd0*/  BSYNC.RECONVERGENT B0 ;  /* 0x0000000000007941 */ /* 0x000fea0003800200 */
.L_x_8879:
[----:B01----:R0:W1:Y:S01]  /*4be0*/  LDS R127, [R68+0x7a0] ;  /* 0x0007a000447f7984 */ /* 0x0030620000000800 */
[----:B------:R-:W-:Y:S04]  /*4bf0*/  BSSY.RECONVERGENT B0, `(.L_x_8881) ;  /* 0x0000004000007945 */ /* 0x000fe80003800200 */
[----:B------:R-:W-:Y:S05]  /*4c00*/  @!P4 BRA `(.L_x_8882) ;  /* 0x000000000008c947 */ /* 0x000fea0003800000 */
[----:B------:R0:W-:Y:S04]  /*4c10*/  REDG.E.ADD.F32.FTZ.RN.STRONG.GPU desc[UR16][R32.64+0x380], R187 ;  /* 0x000380bb200079a6 */ /* 0x0001e8000c12f310 */
[----:B-1----:R0:W-:Y:S02]  /*4c20*/  REDG.E.ADD.F32.FTZ.RN.STRONG.GPU desc[UR16][R34.64+0x380], R127 ;  /* 0x0003807f220079a6 */ /* 0x0021e4000c12f310 */
.L_x_8882:
[----:B------:R-:W-:Y:S05]  /*4c30*/  BSYNC.RECONVERGENT B0 ;  /* 0x0000000000007941 */ /* 0x000fea0003800200 */
.L_x_8881:
[----:B0-----:R-:W0:Y:S01]  /*4c40*/  SHFL.DOWN P1, R35, R166, 0x1, 0x1f ;  /* 0x08201f00a6237f89 */ /* 0x001e220000020000 */
[CC--:B------:R-:W-:Y:S01]  /*4c50*/  FMUL.FTZ R34, R126.reuse, R171.reuse ;  /* 0x000000ab7e227220 */ /* 0x0c0fe20000410000 */
[----:B------:R-:W-:Y:S01]  /*4c60*/  FMUL.FTZ R32, R126, R168 ;  /* 0x000000a87e207220 */ /* 0x000fe20000410000 */
[----:B------:R-:W-:Y:S01]  /*4c70*/  FMUL.FTZ R151, R151, R172 ;  /* 0x000000ac97977220 */ /* 0x000fe20000410000 */
[----:B------:R-:W-:Y:S01]  /*4c80*/  FMUL.FTZ R33, R154, R171 ;  /* 0x000000ab9a217220 */ /* 0x000fe20000410000 */
[----:B------:R-:W-:Y:S01]  /*4c90*/  FMUL.FTZ R37, R37, R34 ;  /* 0x0000002225257220 */ /* 0x000fe20000410000 */
[----:B------:R-:W-:Y:S01]  /*4ca0*/  FMUL.FTZ R155, R155, R32 ;  /* 0x000000209b9b7220 */ /* 0x000fe20000410000 */
[C---:B------:R-:W-:Y:S01]  /*4cb0*/  FMUL.FTZ R172, R126.reuse, R172 ;  /* 0x000000ac7eac7220 */ /* 0x040fe20000410000 */
[----:B------:R-:W-:Y:S01]  /*4cc0*/  FMUL.FTZ R32, R126, R169 ;  /* 0x000000a97e207220 */ /* 0x000fe20000410000 */
[----:B------:R-:W-:Y:S01]  /*4cd0*/  ISETP.NE.AND P2, PT, R90, RZ, PT ;  /* 0x000000ff5a00720c */ /* 0x000fe20003f45270 */
[-C--:B------:R-:W-:Y:S01]  /*4ce0*/  FFMA.FTZ R124, R119, R33.reuse, R124 ;  /* 0x00000021777c7223 */ /* 0x080fe2000001007c */
[----:B------:R-:W-:Y:S01]  /*4cf0*/  FFMA.FTZ R37, R108, R33, R37 ;  /* 0x000000216c257223 */ /* 0x000fe20000010025 */
        /* <DEDUP_REMOVED lines=12> */
[----:B0-----:R-:W-:Y:S01]  /*4dc0*/  @P1 FADD R35, R166, R35 ;  /* 0x00000023a6231221 */ /* 0x001fe20000000000 */
[----:B------:R-:W-:Y:S01]  /*4dd0*/  FMUL.FTZ R163, R0, R163 ;  /* 0x000000a300a37220 */ /* 0x000fe20000410000 */
[----:B------:R-:W-:Y:S01]  /*4de0*/  FFMA.FTZ R32, R106, R149, R155 ;  /* 0x000000956a207223 */ /* 0x000fe2000001009b */
[----:B------:R-:W-:Y:S01]  /*4df0*/  FFMA.FTZ R0, R114, R153, R131 ;  /* 0x0000009972007223 */ /* 0x000fe20000010083 */
[----:B------:R-:W-:Y:S01]  /*4e00*/  BSSY.RECONVERGENT B0, `(.L_x_8883) ;  /* 0x0000028000007945 */ /* 0x000fe20003800200 */
[----:B------:R-:W0:Y:S01]  /*4e10*/  SHFL.DOWN P1, R36, R35, 0x2, 0x1f ;  /* 0x08401f0023247f89 */ /* 0x000e220000020000 */
        /* <DEDUP_REMOVED lines=11> */
[----:B0-----:R-:W-:Y:S01]  /*4ed0*/  @P1 FADD R36, R35, R36 ;  /* 0x0000002423241221 */ /* 0x001fe20000000000 */
[----:B------:R-:W-:-:S04]  /*4ee0*/  FMUL.FTZ R35, R152, R165 ;  /* 0x000000a598237220 */ /* 0x000fc80000410000 */
[----:B-1----:R-:W0:Y:S01]  /*4ef0*/  SHFL.DOWN P1, R127, R36, 0x4, 0x1f ;  /* 0x08801f00247f7f89 */ /* 0x002e220000020000 */
[-C--:B------:R-:W-:Y:S01]  /*4f00*/  FFMA.FTZ R161, R104, R35.reuse, R161 ;  /* 0x0000002368a17223 */ /* 0x080fe200000100a1 */
[----:B------:R-:W-:-:S03]  /*4f10*/  FFMA.FTZ R118, R115, R35, R118 ;  /* 0x0000002373767223 */ /* 0x000fc60000010076 */
[----:B------:R-:W-:Y:S01]  /*4f20*/  FADD.FTZ R98, R161, R98 ;  /* 0x00000062a1627221 */ /* 0x000fe20000010000 */
[----:B0-----:R-:W-:Y:S01]  /*4f30*/  @P1 FADD R127, R36, R127 ;  /* 0x0000007f247f1221 */ /* 0x001fe20000000000 */
[----:B------:R-:W-:-:S04]  /*4f40*/  FMUL.FTZ R36, R126, R167 ;  /* 0x000000a77e247220 */ /* 0x000fc80000410000 */
[----:B------:R-:W0:Y:S01]  /*4f50*/  SHFL.DOWN P1, R38, R127, 0x8, 0x1f ;  /* 0x09001f007f267f89 */ /* 0x000e220000020000 */
[----:B------:R-:W-:-:S04]  /*4f60*/  FMUL.FTZ R157, R157, R36 ;  /* 0x000000249d9d7220 */ /* 0x000fc80000410000 */
[----:B------:R-:W-:-:S04]  /*4f70*/  FFMA.FTZ R157, R116, R39, R157 ;  /* 0x00000027749d7223 */ /* 0x000fc8000001009d */
[----:B------:R-:W-:Y:S01]  /*4f80*/  FADD.FTZ R92, R157, R92 ;  /* 0x0000005c9d5c7221 */ /* 0x000fe20000010000 */
[----:B0-----:R-:W-:Y:S01]  /*4f90*/  @P1 FADD R38, R127, R38 ;  /* 0x000000267f261221 */ /* 0x001fe20000000000 */
[----:B------:R-:W-:-:S04]  /*4fa0*/  FMUL.FTZ R127, R156, R169 ;  /* 0x000000a99c7f7220 */ /* 0x000fc80000410000 */
[----:B------:R-:W0:Y:S01]  /*4fb0*/  SHFL.DOWN P1, R145, R38, 0x10, 0x1f ;  /* 0x0a001f0026917f89 */ /* 0x000e220000020000 */
[-C--:B------:R-:W-:Y:S01]  /*4fc0*/  FFMA.FTZ R159, R112, R127.reuse, R159 ;  /* 0x0000007f709f7223 */ /* 0x080fe2000001009f */
[----:B------:R-:W-:-:S03]  /*4fd0*/  FFMA.FTZ R136, R123, R127, R136 ;  /* 0x0000007f7b887223 */ /* 0x000fc60000010088 */
[----:B------:R-:W-:Y:S01]  /*4fe0*/  FADD.FTZ R94, R159, R94 ;  /* 0x0000005e9f5e7221 */ /* 0x000fe20000010000 */
        /* <DEDUP_REMOVED lines=9> */
.L_x_8884:
[----:B------:R-:W-:Y:S05]  /*5080*/  BSYNC.RECONVERGENT B0 ;  /* 0x0000000000007941 */ /* 0x000fea0003800200 */
.L_x_8883:
[----:B------:R-:W-:-:S04]  /*5090*/  UIADD3 UR4, UPT, UPT, UR4, 0x1, URZ ;  /* 0x0000000104047890 */ /* 0x000fc8000fffe0ff */
[----:B------:R-:W-:-:S09]  /*50a0*/  UISETP.GE.AND UP0, UPT, UR4, UR13, UPT ;  /* 0x0000000d0400728c */ /* 0x000fd2000bf06270 */
[----:B------:R-:W-:Y:S05]  /*50b0*/  BRA.U !UP0, `(.L_x_8885) ;  /* 0xffffffdd08f07547 */ /* 0x000fea000b83ffff */
.L_x_8863:
[----:B------:R-:W-:Y:S01]  /*50c0*/  BAR.SYNC.DEFER_BLOCKING 0x0 ;  /* 0x0000000000007b1d */ /* 0x000fe20000010000 */
[----:B------:R-:W-:Y:S01]  /*50d0*/  F2FP.F16.F32.PACK_AB R118, R118, R120 ;  /* 0x000000787676723e */ /* 0x000fe200000000ff */
[----:B------:R-:W-:Y:S01]  /*50e0*/  FADD.FTZ R79, R100, R79 ;  /* 0x0000004f644f7221 */ /* 0x000fe20000010000 */
[----:B------:R-:W-:Y:S02]  /*50f0*/  F2FP.F16.F32.PACK_AB R124, R124, R128 ;  /* 0x000000807c7c723e */ /* 0x000fe400000000ff */
[----:B------:R-:W-:-:S03]  /*5100*/  F2FP.F16.F32.PACK_AB R122, R136, R122 ;  /* 0x0000007a887a723e */ /* 0x000fc600000000ff */
[----:B------:R-:W5:Y:S01]  /*5110*/  LDC.64 R36, c[0x0][0x4f8] ;  /* 0x00013e00ff247b82 */ /* 0x000f620000000a00 */
[----:B------:R-:W-:Y:S01]  /*5120*/  F2FP.F16.F32.PACK_AB R132, R132, R134 ;  /* 0x000000868484723e */ /* 0x000fe200000000ff */
[----:B------:R-:W0:Y:S01]  /*5130*/  LDCU.64 UR6, c[0x0][0x500] ;  /* 0x0000a000ff0677ac */ /* 0x000e220008000a00 */
        /* <DEDUP_REMOVED lines=17> */
[----:B--2---:R-:W-:Y:S02]  /*5250*/  IMAD.MOV.U32 R16, RZ, RZ, R2 ;  /* 0x000000ffff107224 */ /* 0x004fe400078e0002 */
[----:B---3--:R-:W-:Y:S01]  /*5260*/  HFMA2 R17, -RZ, RZ, 0, 0 ;  /* 0x00000000ff117431 */ /* 0x008fe200000001ff */
[----:B------:R-:W-:Y:S04]  /*5270*/  LDS.U16 R21, [R87+0x40] ;  /* 0x0000400057157984 */ /* 0x000fe80000000400 */
[----:B------:R-:W-:Y:S04]  /*5280*/  LDS.U16 R23, [R80+0x80] ;  /* 0x0000800050177984 */ /* 0x000fe80000000400 */
[----:B------:R-:W-:Y:S01]  /*5290*/  LDS.U16 R25, [R86+0xc0] ;  /* 0x0000c00056197984 */ /* 0x000fe20000000400 */
[----:B-----5:R-:W-:-:S03]  /*52a0*/  IMAD.WIDE.U32 R2, R36, UR18, R16 ;  /* 0x0000001224027c25 */ /* 0x020fc6000f8e0010 */
[----:B------:R-:W-:Y:S01]  /*52b0*/  LDS.U16 R27, [R85+0x100] ;  /* 0x00010000551b7984 */ /* 0x000fe20000000400 */
[----:B------:R-:W-:-:S03]  /*52c0*/  IMAD R3, R37, UR18, R3 ;  /* 0x0000001225037c24 */ /* 0x000fc6000f8e0203 */
        /* <DEDUP_REMOVED lines=67> */
[----:B------:R-:W2:Y:S02]  /*5700*/  LDCU.64 UR4, c[0x0][0x520] ;  /* 0x0000a400ff0477ac */ /* 0x000ea40008000a00 */
[----:B--2---:R-:W-:-:S04]  /*5710*/  IMAD.WIDE.U32 R2, R41, UR4, R2 ;  /* 0x0000000429027c25 */ /* 0x004fc8000f8e0002 */
        /* <DEDUP_REMOVED lines=34> */
.L_x_8861:
        /* <DEDUP_REMOVED lines=10> */
[----:B0-----:R-:W0:Y:S01]  /*59e0*/  SHFL.DOWN P1, R3, R44, 0x1, 0x1f ;  /* 0x08201f002c037f89 */ /* 0x001e220000020000 */
        /* <DEDUP_REMOVED lines=23> */
.L_x_8888:
[----:B------:R-:W-:Y:S05]  /*5b60*/  BSYNC.RECONVERGENT B0 ;  /* 0x0000000000007941 */ /* 0x000fea0003800200 */
.L_x_8887:
        /* <DEDUP_REMOVED lines=26> */
.L_x_8890:
[----:B------:R-:W-:Y:S05]  /*5d10*/  BSYNC.RECONVERGENT B0 ;  /* 0x0000000000007941 */ /* 0x000fea0003800200 */
.L_x_8889:
        /* <DEDUP_REMOVED lines=8> */
.L_x_8891:
        /* <DEDUP_REMOVED lines=15> */
.L_x_8892:
        /* <DEDUP_REMOVED lines=15> */
.L_x_10517:


//--------------------- .text._Z25selective_scan_bwd_kernelI32Selective_Scan_bwd_kernel_traitsILi32ELi8ELb0ELb1ELb1ELb1ELb0EN3c104HalfEfEEv12SSMParamsBwd --------------------------
	.section	.text._Z25selective_scan_bwd_kernelI32Selective_Scan_bwd_kernel_traitsILi32ELi8ELb0ELb1ELb1ELb1ELb0EN3c104HalfEfEEv12SSMParamsBwd,"ax",@progbits
	.align	128
        .global         _Z25selective_scan_bwd_kernelI32Selective_Scan_bwd_kernel_traitsILi32ELi8ELb0ELb1ELb1ELb1ELb0EN3c104HalfEfEEv12SSMParamsBwd
        .type           _Z25selective_scan_bwd_kernelI32Selective_Scan_bwd_kernel_traitsILi32ELi8ELb0ELb1ELb1ELb1ELb0EN3c104HalfEfEEv12SSMParamsBwd,@function
        .size           _Z25selective_scan_bwd_kernelI32Selective_Scan_bwd_kernel_traitsILi32ELi8ELb0ELb1ELb1ELb1ELb0EN3c104HalfEfEEv12SSMParamsBwd,(.L_x_10518 - _Z25selective_scan_bwd_kernelI32Selective_Scan_bwd_kernel_traitsILi32ELi8ELb0ELb1ELb1ELb1ELb0EN3c104HalfEfEEv12SSMParamsBwd)
        .other          _Z25selective_scan_bwd_kernelI32Selective_Scan_bwd_kernel_traitsILi32ELi8ELb0ELb1ELb1ELb1ELb0EN3c104HalfEfEEv12SSMParamsBwd,@"STO_CUDA_ENTRY STV_DEFAULT"
_Z25selective_scan_bwd_kernelI32Selective_Scan_bwd_kernel_traitsILi32ELi8ELb0ELb1ELb1ELb1ELb0EN3c104HalfEfEEv12SSMParamsBwd:
.text._Z25selective_scan_bwd_kernelI32Selective_Scan_bwd_kernel_traitsILi32ELi8ELb0ELb1ELb1ELb1ELb0EN3c104HalfEfEEv12SSMParamsBwd:
        /* <DEDUP_REMOVED lines=60> */
[----:B------:R-:W0:Y:S01]  /*03c0*/  LDCU.64 UR6, c[0x0][0x498] ;  /* 0x00009300ff0677ac */ /* 0x000e220008000a00 */
[----:B------:R-:W-:-:S02]  /*03d0*/  MOV R3, UR5 ;  /* 0x0000000500037c02 */ /* 0x000fc40008000f00 */
[----:B------:R-:W-:Y:S01]  /*03e0*/  MOV R3, UR8 ;  /* 0x0000000800037c02 */ /* 0x000fe20008000f00 */
[----:B------:R-:W4:Y:S02]  /*03f0*/  LDCU.64 UR8, c[0x0][0x3b0] ;  /* 0x00007600ff0877ac */ /* 0x000f240008000a00 */
[----:B------:R-:W4:Y:S01]  /*0400*/  @P0 LDC.64 R6, c[0x0][0x480] ;  /* 0x00012000ff060b82 */ /* 0x000f220000000a00 */
[----:B------:R-:W-:Y:S01]  /*0410*/  @!P2 IADD3 R0, PT, PT, R0, 0x1, RZ ;  /* 0x000000010000a810 */ /* 0x000fe20007ffe0ff */
[C---:B------:R-:W-:Y:S01]  /*0420*/  IMAD.WIDE.U32 R2, R43.reuse, UR10, R2 ;  /* 0x0000000a2b027c25 */ /* 0x040fe2000f8e0002 */
[----:B------:R-:W-:Y:S02]  /*0430*/  ISETP.NE.AND P2, PT, R8, RZ, PT ;  /* 0x000000ff0800720c */ /* 0x000fe40003f45270 */
[----:B------:R-:W-:Y:S01]  /*0440*/  @P1 IADD3 R0, PT, PT, R0, 0x1, RZ ;  /* 0x0000000100001810 */ /* 0x000fe20007ffe0ff */
[----:B------:R-:W-:Y:S01]  /*0450*/  IMAD R13, R43, UR11, R3 ;  /* 0x0000000b2b0d7c24 */ /* 0x000fe2000f8e0203 */
[----:B------:R-:W3:Y:S02]  /*0460*/  LDCU.64 UR10, c[0x0][0x3d0] ;  /* 0x00007a00ff0a77ac */ /* 0x000ee40008000a00 */
[----:B------:R-:W-:Y:S01]  /*0470*/  MOV R31, R0 ;  /* 0x00000000001f7202 */ /* 0x000fe20000000f00 */
[----:B--2---:R-:W-:Y:S01]  /*0480*/  @P0 IMAD R0, R10, UR18, R43 ;  /* 0x000000120a000c24 */ /* 0x004fe2000f8e022b */
[----:B------:R-:W-:Y:S01]  /*0490*/  MOV R5, UR4 ;  /* 0x0000000400057c02 */ /* 0x000fe20008000f00 */
[----:B0-----:R-:W-:Y:S01]  /*04a0*/  UIMAD.WIDE.U32 UR4, UR18, UR6, URZ ;  /* 0x00000006120472a5 */ /* 0x001fe2000f8e00ff */
[----:B------:R-:W-:Y:S01]  /*04b0*/  @!P3 IADD3 R31, PT, PT, -R31, RZ, RZ ;  /* 0x000000ff1f1fb210 */ /* 0x000fe20007ffe1ff */
[----:B------:R-:W-:-:S02]  /*04c0*/  @P0 IMAD R0, R0, R17, RZ ;  /* 0x0000001100000224 */ /* 0x000fc400078e02ff */
[----:B------:R-:W-:Y:S01]  /*04d0*/  @!P2 LOP3.LUT R31, RZ, R8, RZ, 0x33, !PT ;  /* 0x00000008ff1fa212 */ /* 0x000fe200078e33ff */
[----:B------:R-:W-:Y:S01]  /*04e0*/  UIMAD UR5, UR18, UR7, UR5 ;  /* 0x00000007120572a4 */ /* 0x000fe2000f8e0205 */
[C---:B------:R-:W-:Y:S01]  /*04f0*/  LEA R9, R17.reuse, 0xffffff00, 0x8 ;  /* 0xffffff0011097811 */ /* 0x040fe200078e40ff */
[----:B-1----:R-:W-:Y:S01]  /*0500*/  @P0 IMAD R3, R0, R23, RZ ;  /* 0x0000001700030224 */ /* 0x002fe200078e02ff */
[----:B------:R-:W-:Y:S02]  /*0510*/  ISETP.GE.AND P1, PT, R17, 0x1, PT ;  /* 0x000000011100780c */ /* 0x000fe40003f26270 */
[----:B------:R-:W-:Y:S02]  /*0520*/  CS2R R16, SRZ ;  /* 0x0000000000107805 */ /* 0x000fe4000001ff00 */
[----:B------:R-:W-:Y:S01]  /*0530*/  SHF.R.S32.HI R33, RZ, 0x1f, R31 ;  /* 0x0000001fff217819 */ /* 0x000fe2000001141f */
[----:B------:R-:W0:Y:S01]  /*0540*/  LDC.64 R22, c[0x0][0x4a8] ;  /* 0x00012a00ff167b82 */ /* 0x000e220000000a00 */
[----:B------:R-:W-:Y:S01]  /*0550*/  IADD3 R52, P3, PT, R9, R2, RZ ;  /* 0x0000000209347210 */ /* 0x000fe20007f7e0ff */
[----:B----4-:R-:W-:Y:S01]  /*0560*/  @P0 IMAD.WIDE R16, R3, 0x8, R6 ;  /* 0x0000000803100825 */ /* 0x010fe200078e0206 */
[----:B------:R-:W-:-:S03]  /*0570*/  UIMAD.WIDE.U32 UR6, UR18, UR8, URZ ;  /* 0x00000008120672a5 */ /* 0x000fc6000f8e00ff */
[----:B------:R-:W-:Y:S01]  /*0580*/  IMAD.WIDE.U32 R2, R43, R18, UR4 ;  /* 0x000000042b027e25 */ /* 0x000fe2000f8e0012 */
[----:B---3--:R-:W-:-:S03]  /*0590*/  UIMAD.WIDE.U32 UR4, UR18, UR10, URZ ;  /* 0x0000000a120472a5 */ /* 0x008fc6000f8e00ff */
        /* <DEDUP_REMOVED lines=14> */
[----:B------:R-:W-:Y:S02]  /*0680*/  IADD3 R19, PT, PT, R5, R19, RZ ;  /* 0x0000001305137210 */ /* 0x000fe40007ffe0ff */
[----:B------:R-:W-:Y:S02]  /*0690*/  IADD3 R59, P0, PT, R9, R2, RZ ;  /* 0x00000002093b7210 */ /* 0x000fe40007f1e0ff */
[----:B------:R-:W-:Y:S02]  /*06a0*/  IADD3 R15, PT, PT, R3, R15, RZ ;  /* 0x0000000f030f7210 */ /* 0x000fe40007ffe0ff */
[----:B------:R-:W-:Y:S02]  /*06b0*/  IADD3.X R5, PT, PT, R0, R13, RZ, P3, !PT ;  /* 0x0000000d00057210 */ /* 0x000fe40001ffe4ff */
[----:B------:R-:W-:Y:S02]  /*06c0*/  IADD3 R9, P2, PT, R9, R4, RZ ;  /* 0x0000000409097210 */ /* 0x000fe40007f5e0ff */
[----:B------:R-:W-:-:S02]  /*06d0*/  LEA R50, P3, R52, R50, 0x1 ;  /* 0x0000003234327211 */ /* 0x000fc400078608ff */
[C---:B------:R-:W-:Y:S02]  /*06e0*/  IADD3.X R3, PT, PT, R0.reuse, R7, RZ, P5, !PT ;  /* 0x0000000700037210 */ /* 0x040fe40002ffe4ff */
[C---:B------:R-:W-:Y:S02]  /*06f0*/  IADD3.X R4, PT, PT, R0.reuse, R11, RZ, P4, !PT ;  /* 0x0000000b00047210 */ /* 0x040fe400027fe4ff */
[C---:B------:R-:W-:Y:S01]  /*0700*/  IADD3.X R2, PT, PT, R0.reuse, R15, RZ, P0, !PT ;  /* 0x0000000f00027210 */ /* 0x040fe200007fe4ff */
[----:B0-----:R-:W-:Y:S01]  /*0710*/  IMAD.WIDE.U32 R14, R43, R22, RZ ;  /* 0x000000162b0e7225 */ /* 0x001fe200078e00ff */
[----:B------:R-:W-:Y:S02]  /*0720*/  IADD3.X R0, PT, PT, R0, R19, RZ, P2, !PT ;  /* 0x0000001300007210 */ /* 0x000fe400017fe4ff */
[----:B------:R-:W-:Y:S02]  /*0730*/  LEA.HI.X R52, R52, R51, R5, 0x1, P3 ;  /* 0x0000003334347211 */ /* 0x000fe400018f0c05 */
[----:B------:R-:W-:-:S02]  /*0740*/  LEA R53, P4, R54, R24, 0x1 ;  /* 0x0000001836357211 */ /* 0x000fc400078808ff */
[----:B------:R-:W-:Y:S02]  /*0750*/  LEA R55, P0, R56, R26, 0x1 ;  /* 0x0000001a38377211 */ /* 0x000fe400078008ff */
[----:B------:R-:W-:Y:S02]  /*0760*/  LEA R57, P2, R59, R28, 0x1 ;  /* 0x0000001c3b397211 */ /* 0x000fe400078408ff */
[----:B------:R-:W-:Y:S01]  /*0770*/  LEA R61, P3, R9, R62, 0x1 ;  /* 0x0000003e093d7211 */ /* 0x000fe200078608ff */
[----:B------:R-:W-:Y:S01]  /*0780*/  IMAD R45, R43, R23, R15 ;  /* 0x000000172b2d7224 */ /* 0x000fe200078e020f */
[----:B------:R-:W-:Y:S02]  /*0790*/  LEA.HI.X R54, R54, R25, R4, 0x1, P4 ;  /* 0x0000001936367211 */ /* 0x000fe400020f0c04 */
[----:B------:R-:W-:Y:S02]  /*07a0*/  CS2R R48, SRZ ;  /* 0x0000000000307805 */ /* 0x000fe4000001ff00 */
[----:B------:R-:W-:-:S02]  /*07b0*/  LEA.HI.X R56, R56, R27, R3, 0x1, P0 ;  /* 0x0000001b38387211 */ /* 0x000fc400000f0c03 */
[----:B------:R-:W-:Y:S02]  /*07c0*/  LEA.HI.X R59, R59, R29, R2, 0x1, P2 ;  /* 0x0000001d3b3b7211 */ /* 0x000fe400010f0c02 */
[----:B------:R-:W-:Y:S01]  /*07d0*/  LEA.HI.X R63, R9, R63, R0, 0x1, P3 ;  /* 0x0000003f093f7211 */ /* 0x000fe200018f0c00 */
[----:B------:R-:W-:Y:S06]  /*07e0*/  @!P1 BRA `(.L_x_8893) ;  /* 0x00000054000c9947 */ /* 0x000fec0003800000 */
        /* <DEDUP_REMOVED lines=8> */
[----:B------:R-:W-:-:S06]  /*0870*/  UMOV UR4, 0x400 ;  /* 0x0000040000047882 */ /* 0x000fcc0000000000 */
[----:B------:R-:W2:Y:S01]  /*0880*/  S2UR UR5, SR_CgaCtaId ;  /* 0x00000000000579c3 */ /* 0x000ea20000008800 */
[C---:B-1----:R-:W-:Y:S01]  /*0890*/  IMAD.WIDE.U32 R10, R43.reuse, UR6, RZ ;  /* 0x000000062b0a7c25 */ /* 0x042fe2000f8e00ff */
[----:B------:R-:W1:Y:S03]  /*08a0*/  LDCU UR6, c[0x0][0x394] ;  /* 0x00007280ff0677ac */ /* 0x000e660008000800 */
[----:B------:R-:W-:Y:S02]  /*08b0*/  IMAD R51, R43, UR7, R11 ;  /* 0x000000072b337c24 */ /* 0x000fe4000f8e020b */
[----:B----4-:R-:W-:Y:S02]  /*08c0*/  IMAD R0, R33, UR8, RZ ;  /* 0x0000000821007c24 */ /* 0x010fe4000f8e02ff */
[----:B0-----:R-:W-:Y:S01]  /*08d0*/  IMAD.WIDE.U32 R2, R6, UR18, R12 ;  /* 0x0000001206027c25 */ /* 0x001fe2000f8e000c */
[----:B------:R-:W-:-:S02]  /*08e0*/  IADD3 R19, PT, PT, R12, 0x20, RZ ;  /* 0x000000200c137810 */ /* 0x000fc40007ffe0ff */
        /* <DEDUP_REMOVED lines=9> */
[----:B------:R-:W-:Y:S01]  /*0980*/  UIADD3 UR5, UPT, UPT, UR4, 0x420, URZ ;  /* 0x0000042004057890 */ /* 0x000fe2000fffe0ff */
[----:B------:R-:W-:Y:S01]  /*0990*/  IMAD.WIDE.U32 R8, R31, UR8, R2 ;  /* 0x000000081f087c25 */ /* 0x000fe2000f8e0002 */
[----:B------:R-:W-:-:S02]  /*09a0*/  SHF.L.U32 R3, R12, 0x3, RZ ;  /* 0x000000030c037819 */ /* 0x000fc400000006ff */
[CC--:B------:R-:W-:Y:S01]  /*09b0*/  LEA.HI R75, R12.reuse, R12.reuse, RZ, 0x1b ;  /* 0x0000000c0c4b7211 */ /* 0x0c0fe200078fd8ff */
[C---:B------:R-:W-:Y:S01]  /*09c0*/  IMAD R33, R31.reuse, UR11, R6 ;  /* 0x0000000b1f217c24 */ /* 0x040fe2000f8e0206 */
[CC--:B------:R-:W-:Y:S01]  /*09d0*/  LEA.HI R60, R12.reuse, R3.reuse, RZ, 0x1e ;  /* 0x000000030c3c7211 */ /* 0x0c0fe200078ff0ff */
[----:B------:R-:W-:Y:S01]  /*09e0*/  IMAD R83, R31, UR9, R0 ;  /* 0x000000091f537c24 */ /* 0x000fe2000f8e0200 */
[----:B------:R-:W-:Y:S01]  /*09f0*/  LEA.HI R62, R3, R3, RZ, 0x1b ;  /* 0x00000003033e7211 */ /* 0x000fe200078fd8ff */
[----:B------:R-:W-:Y:S01]  /*0a00*/  IMAD.WIDE.U32 R6, R31, UR10, R4 ;  /* 0x0000000a1f067c25 */ /* 0x000fe2000f8e0004 */
[C---:B------:R-:W-:Y:S02]  /*0a10*/  IADD3 R31, PT, PT, R12.reuse, 0xe0, RZ ;  /* 0x000000e00c1f7810 */ /* 0x040fe40007ffe0ff */
[----:B------:R-:W-:Y:S01]  /*0a20*/  LOP3.LUT R5, R3, 0x1f00, RZ, 0xc0, !PT ;  /* 0x00001f0003057812 */ /* 0x000fe200078ec0ff */
[----:B------:R-:W-:Y:S01]  /*0a30*/  VIADD R29, R12, 0xc0 ;  /* 0x000000c00c1d7836 */ /* 0x000fe20000000000 */
        /* <DEDUP_REMOVED lines=8> */
[----:B-1----:R-:W-:Y:S02]  /*0ac0*/  MOV R47, UR6 ;  /* 0x00000006002f7c02 */ /* 0x002fe40008000f00 */
[C---:B------:R-:W-:Y:S02]  /*0ad0*/  LOP3.LUT R176, R12.reuse, 0x1f, RZ, 0xc0, !PT ;  /* 0x0000001f0cb07812 */ /* 0x040fe400078ec0ff */
[C---:B------:R-:W-:Y:S02]  /*0ae0*/  IADD3 R46, PT, PT, R12.reuse, 0x200, RZ ;  /* 0x000002000c2e7810 */ /* 0x040fe40007ffe0ff */
        /* <DEDUP_REMOVED lines=20> */
.L_x_8933:
        /* <DEDUP_REMOVED lines=11> */
[----:B------:R-:W-:Y:S02]  /*0ce0*/  PRMT R0, RZ, 0x7610, R0 ;  /* 0x00007610ff007816 */ /* 0x000fe40000000000 */
[-C--:B------:R-:W-:Y:S01]  /*0cf0*/  ISETP.GE.AND P6, PT, R58, R87.reuse, PT ;  /* 0x000000573a00720c */ /* 0x080fe20003fc6270 */
[----:B------:R-:W-:Y:S01]  /*0d00*/  BAR.SYNC.DEFER_BLOCKING 0x0 ;  /* 0x0000000000007b1d */ /* 0x000fe20000010000 */
[----:B------:R-:W-:-:S02]  /*0d10*/  ISETP.GE.AND P0, PT, R76, R87, PT ;  /* 0x000000574c00720c */ /* 0x000fc40003f06270 */
[-C--:B------:R-:W-:Y:S02]  /*0d20*/  ISETP.GE.AND P1, PT, R77, R87.reuse, PT ;  /* 0x000000574d00720c */ /* 0x080fe40003f26270 */
[----:B------:R-:W-:Y:S02]  /*0d30*/  IADD3.X R3, PT, PT, RZ, R54, RZ, P2, !PT ;  /* 0x00000036ff037210 */ /* 0x000fe400017fe4ff */
[----:B------:R-:W-:Y:S02]  /*0d40*/  IADD3.X R21, PT, PT, RZ, R56, RZ, P3, !PT ;  /* 0x00000038ff157210 */ /* 0x000fe40001ffe4ff */
[-C--:B------:R-:W-:Y:S02]  /*0d50*/  ISETP.GE.AND P2, PT, R78, R87.reuse, PT ;  /* 0x000000574e00720c */ /* 0x080fe40003f46270 */
[-C--:B------:R-:W-:Y:S02]  /*0d60*/  ISETP.GE.AND P3, PT, R79, R87.reuse, PT ;  /* 0x000000574f00720c */ /* 0x080fe40003f66270 */
[----:B------:R-:W-:-:S02]  /*0d70*/  ISETP.GE.AND P4, PT, R80, R87, PT ;  /* 0x000000575000720c */ /* 0x000fc40003f86270 */
[-C--:B------:R-:W-:Y:S02]  /*0d80*/  ISETP.GE.AND P5, PT, R81, R87.reuse, PT ;  /* 0x000000575100720c */ /* 0x080fe40003fa6270 */
        /* <DEDUP_REMOVED lines=26> */
[----:B------:R-:W-:Y:S02]  /*0f30*/  LEA R89, R33, UR5, 0x1 ;  /* 0x0000000521597c11 */ /* 0x000fe4000f8e08ff */
        /* <DEDUP_REMOVED lines=20> */
[----:B---3--:R-:W-:Y:S04]  /*1080*/  STS.U16 [R88+0x40], R25 ;  /* 0x0000401958007388 */ /* 0x008fe80000000400 */
[----:B----4-:R0:W-:Y:S02]  /*1090*/  STS.U16 [R89+0x80], R0 ;  /* 0x0000800059007388 */ /* 0x0101e40000000400 */
[----:B0-----:R-:W-:-:S02]  /*10a0*/  SHF.L.U32 R0, R90, 0x3, RZ ;  /* 0x000000035a007819 */ /* 0x001fc400000006ff */
[----:B------:R0:W-:Y:S02]  /*10b0*/  STS.U16 [R91+0xc0], R22 ;  /* 0x0000c0165b007388 */ /* 0x0001e40000000400 */
[----:B------:R-:W-:Y:S02]  /*10c0*/  LEA.HI.SX32 R96, R0, R0, 0x1b ;  /* 0x0000000000607211 */ /* 0x000fe400078fdaff */
[----:B------:R1:W-:Y:S02]  /*10d0*/  STS.U16 [R92+0x100], R27 ;  /* 0x0001001b5c007388 */ /* 0x0003e40000000400 */
[----:B------:R-:W-:Y:S02]  /*10e0*/  LEA R96, R96, UR5, 0x1 ;  /* 0x0000000560607c11 */ /* 0x000fe4000f8e08ff */
        /* <DEDUP_REMOVED lines=15> */
[----:B0-----:R-:W-:Y:S02]  /*11e0*/  PRMT R22, RZ, 0x7610, R22 ;  /* 0x00007610ff167816 */ /* 0x001fe40000000016 */
[----:B-1----:R-:W-:Y:S02]  /*11f0*/  PRMT R27, RZ, 0x7610, R27 ;  /* 0x00007610ff1b7816 */ /* 0x002fe4000000001b */
[----:B--2---:R-:W-:Y:S01]  /*1200*/  PRMT R24, RZ, 0x7610, R24 ;  /* 0x00007610ff187816 */ /* 0x004fe20000000018 */
        /* <DEDUP_REMOVED lines=15> */
[----:B--2---:R0:W-:Y:S04]  /*1300*/  STS.U16 [R86], R23 ;  /* 0x0000001756007388 */ /* 0x0041e80000000400 */
[----:B---3--:R-:W-:Y:S04]  /*1310*/  STS.U16 [R88+0x40], R25 ;  /* 0x0000401958007388 */ /* 0x008fe80000000400 */
[----:B------:R-:W-:Y:S04]  /*1320*/  STS.U16 [R89+0x80], R28 ;  /* 0x0000801c59007388 */ /* 0x000fe80000000400 */
[----:B----4-:R-:W-:Y:S04]  /*1330*/  STS.U16 [R91+0xc0], R30 ;  /* 0x0000c01e5b007388 */ /* 0x010fe80000000400 */
[----:B------:R-:W-:Y:S04]  /*1340*/  STS.U16 [R92+0x100], R31 ;  /* 0x0001001f5c007388 */ /* 0x000fe80000000400 */
[----:B------:R1:W-:Y:S04]  /*1350*/  STS.U16 [R93+0x140], R22 ;  /* 0x000140165d007388 */ /* 0x0003e80000000400 */
[----:B------:R-:W-:Y:S04]  /*1360*/  STS.U16 [R94+0x180], R27 ;  /* 0x0001801b5e007388 */ /* 0x000fe80000000400 */
[----:B------:R2:W-:Y:S01]  /*1370*/  STS.U16 [R95+0x1c0], R24 ;  /* 0x0001c0185f007388 */ /* 0x0005e20000000400 */
[----:B------:R-:W-:-:S03]  /*1380*/  NOP ;  /* 0x0000000000007918 */ /* 0x000fc60000000000 */
[----:B------:R-:W-:Y:S04]  /*1390*/  LDS.U16 R26, [R96] ;  /* 0x00000000601a7984 */ /* 0x000fe80000000400 */
[----:B------:R-:W-:Y:S04]  /*13a0*/  LDS.U16 R29, [R96+0x2] ;  /* 0x00000200601d7984 */ /* 0x000fe80000000400 */
[----:B------:R-:W3:Y:S04]  /*13b0*/  LDS.U16 R25, [R96+0x4] ;  /* 0x0000040060197984 */ /* 0x000ee80000000400 */
[----:B------:R-:W4:Y:S04]  /*13c0*/  LDS.U16 R28, [R96+0x6] ;  /* 0x00000600601c7984 */ /* 0x000f280000000400 */
[----:B------:R-:W-:Y:S04]  /*13d0*/  LDS.U16 R30, [R96+0x8] ;  /* 0x00000800601e7984 */ /* 0x000fe80000000400 */
[----:B------:R-:W4:Y:S04]  /*13e0*/  LDS.U16 R31, [R96+0xa] ;  /* 0x00000a00601f7984 */ /* 0x000f280000000400 */
[----:B------:R-:W4:Y:S04]  /*13f0*/  LDS.U16 R32, [R96+0xc] ;  /* 0x00000c0060207984 */ /* 0x000f280000000400 */
[----:B------:R-:W4:Y:S01]  /*1400*/  LDS.U16 R27, [R96+0xe] ;  /* 0x00000e00601b7984 */ /* 0x000f220000000400 */
[----:B------:R-:W-:Y:S01]  /*1410*/  BAR.SYNC.DEFER_BLOCKING 0x0 ;  /* 0x0000000000007b1d */ /* 0x000fe20000010000 */
[----:B0-----:R-:W-:-:S02]  /*1420*/  PRMT R23, RZ, 0x7610, R23 ;  /* 0x00007610ff177816 */ /* 0x001fc40000000017 */
[----:B-1----:R-:W-:Y:S02]  /*1430*/  PRMT R22, RZ, 0x7610, R22 ;  /* 0x00007610ff167816 */ /* 0x002fe40000000016 */
        /* <DEDUP_REMOVED lines=10> */
[----:B------:R-:W2:Y:S01]  /*14e0*/  @!P6 LDG.E.U16 R36, desc[UR16][R20.64+0x1c0] ;  /* 0x0001c0101424e981 */ /* 0x000ea2000c1e1500 */
[----:B---3--:R-:W-:-:S02]  /*14f0*/  HADD2.F32 R25, -RZ, R25.H0_H0 ;  /* 0x20000019ff197230 */ /* 0x008fc40000004100 */
[----:B------:R-:W-:Y:S02]  /*1500*/  HADD2.F32 R29, -RZ, R29.H0_H0 ;  /* 0x2000001dff1d7230 */ /* 0x000fe40000004100 */
[----:B----4-:R-:W-:Y:S02]  /*1510*/  HADD2.F32 R107, -RZ, R28.H0_H0 ;  /* 0x2000001cff6b7230 */ /* 0x010fe40000004100 */
[----:B------:R-:W-:Y:S02]  /*1520*/  HADD2.F32 R31, -RZ, R31.H0_H0 ;  /* 0x2000001fff1f7230 */ /* 0x000fe40000004100 */
[--C-:B-----5:R-:W-:Y:S01]  /*1530*/  FADD.FTZ R105, R25, R44.reuse ;  /* 0x0000002c19697221 */ /* 0x120fe20000010000 */
[--C-:B------:R-:W-:Y:S01]  /*1540*/  FADD.FTZ R113, R29, R44.reuse ;  /* 0x0000002c1d717221 */ /* 0x100fe20000010000 */
[--C-:B------:R-:W-:Y:S01]  /*1550*/  FADD.FTZ R107, R107, R44.reuse ;  /* 0x0000002c6b6b7221 */ /* 0x100fe20000010000 */
[----:B------:R-:W-:Y:S02]  /*1560*/  HADD2.F32 R25, -RZ, R32.H0_H0 ;  /* 0x20000020ff197230 */ /* 0x000fe40000004100 */
[----:B------:R-:W-:Y:S01]  /*1570*/  FADD.FTZ R109, R31, R44 ;  /* 0x0000002c1f6d7221 */ /* 0x000fe20000010000 */
[----:B------:R-:W-:Y:S01]  /*1580*/  BSSY.RECONVERGENT B0, `(.L_x_8894) ;  /* 0x0000044000007945 */ /* 0x000fe20003800200 */
[----:B------:R-:W-:Y:S01]  /*1590*/  HFMA2 R97, -RZ, RZ, 0, 0 ;  /* 0x00000000ff617431 */ /* 0x000fe200000001ff */
[----:B------:R-:W-:-:S02]  /*15a0*/  PRMT R106, RZ, 0x7610, R106 ;  /* 0x00007610ff6a7816 */ /* 0x000fc4000000006a */
[----:B------:R-:W-:Y:S02]  /*15b0*/  CS2R R98, SRZ ;  /* 0x0000000000627805 */ /* 0x000fe4000001ff00 */
[----:B------:R-:W-:Y:S02]  /*15c0*/  CS2R R100, SRZ ;  /* 0x0000000000647805 */ /* 0x000fe4000001ff00 */
        /* <DEDUP_REMOVED lines=8> */
[----:B------:R-:W-:Y:S01]  /*1650*/  MOV R104, RZ ;  /* 0x000000ff00687202 */ /* 0x000fe20000000f00 */
[----:B--2---:R0:W-:Y:S04]  /*1660*/  STS.U16 [R86], R33 ;  /* 0x0000002156007388 */ /* 0x0041e80000000400 */
        /* <DEDUP_REMOVED lines=10> */
[----:B------:R2:W2:Y:S04]  /*1710*/  LDS.U16 R121, [R96+0x4] ;  /* 0x0000040060797984 */ /* 0x0004a80000000400 */
[----:B------:R0:W2:Y:S04]  /*1720*/  LDS.U16 R125, [R96+0x6] ;  /* 0x00000600607d7984 */ /* 0x0000a80000000400 */
[----:B------:R0:W2:Y:S04]  /*1730*/  LDS.U16 R23, [R96+0x8] ;  /* 0x0000080060177984 */ /* 0x0000a80000000400 */
[----:B------:R0:W2:Y:S04]  /*1740*/  LDS.U16 R22, [R96+0xa] ;  /* 0x00000a0060167984 */ /* 0x0000a80000000400 */
[----:B------:R1:W2:Y:S04]  /*1750*/  LDS.U16 R21, [R96+0xc] ;  /* 0x00000c0060157984 */ /* 0x0002a80000000400 */
[----:B------:R1:W2:Y:S01]  /*1760*/  LDS.U16 R20, [R96+0xe] ;  /* 0x00000e0060147984 */ /* 0x0002a20000000400 */
[----:B0-----:R-:W-:-:S05]  /*1770*/  HADD2.F32 R33, -RZ, R26.H0_H0 ;  /* 0x2000001aff217230 */ /* 0x001fca0000004100 */
[----:B------:R-:W-:-:S05]  /*1780*/  FADD.FTZ R112, R33, R44 ;  /* 0x0000002c21707221 */ /* 0x000fca0000010000 */
[----:B------:R-:W-:Y:S01]  /*1790*/  FSETP.GTU.FTZ.AND P4, PT, R112, 20, PT ;  /* 0x41a000007000780b */ /* 0x000fe20003f9c000 */
[----:B-1----:R-:W-:-:S05]  /*17a0*/  HADD2.F32 R35, -RZ, R30.H0_H0 ;  /* 0x2000001eff237230 */ /* 0x002fca0000004100 */
[----:B------:R-:W-:-:S05]  /*17b0*/  FADD.FTZ R108, R35, R44 ;  /* 0x0000002c236c7221 */ /* 0x000fca0000010000 */
[----:B------:R-:W-:Y:S02]  /*17c0*/  FSETP.GTU.FTZ.AND P2, PT, R108, 20, PT ;  /* 0x41a000006c00780b */ /* 0x000fe40003f5c000 */
[----:B---34-:R-:W-:Y:S11]  /*17d0*/  @P4 BRA `(.L_x_8895) ;  /* 0x0000000000784947 */ /* 0x018ff60003800000 */
        /* <DEDUP_REMOVED lines=30> */
.L_x_8895:
[----:B------:R-:W-:Y:S05]  /*19c0*/  BSYNC.RECONVERGENT B0 ;  /* 0x0000000000007941 */ /* 0x000fea0003800200 */
.L_x_8894:
        /* <DEDUP_REMOVED lines=39> */
.L_x_8897:
[----:B------:R-:W-:Y:S05]  /*1c40*/  BSYNC.RECONVERGENT B0 ;  /* 0x0000000000007941 */ /* 0x000fea0003800200 */
.L_x_8896:
[----:B--2---:R-:W-:Y:S02]  /*1c50*/  HADD2.F32 R121, -RZ, R121.H0_H0 ;  /* 0x20000079ff797230 */ /* 0x004fe40000004100 */
        /* <DEDUP_REMOVED lines=38> */
.L_x_8899:
[----:B------:R-:W-:Y:S05]  /*1ec0*/  BSYNC.RECONVERGENT B0 ;  /* 0x0000000000007941 */ /* 0x000fea0003800200 */
.L_x_8898:
        /* <DEDUP_REMOVED lines=32> */
.L_x_8901:
[----:B------:R-:W-:Y:S05]  /*20d0*/  BSYNC.RECONVERGENT B0 ;  /* 0x0000000000007941 */ /* 0x000fea0003800200 */
.L_x_8900:
        /* <DEDUP_REMOVED lines=32> */
.L_x_8903:
[----:B------:R-:W-:Y:S05]  /*22e0*/  BSYNC.RECONVERGENT B0 ;  /* 0x0000000000007941 */ /* 0x000fea0003800200 */
.L_x_8902:
        /* <DEDUP_REMOVED lines=32> */
.L_x_8905:
[----:B------:R-:W-:Y:S05]  /*24f0*/  BSYNC.RECONVERGENT B0 ;  /* 0x0000000000007941 */ /* 0x000fea0003800200 */
.L_x_8904:
        /* <DEDUP_REMOVED lines=32> */
.L_x_8907:
[----:B------:R-:W-:Y:S05]  /*2700*/  BSYNC.RECONVERGENT B0 ;  /* 0x0000000000007941 */ /* 0x000fea0003800200 */
.L_x_8906:
        /* <DEDUP_REMOVED lines=32> */
.L_x_8909:
[----:B------:R-:W-:Y:S05]  /*2910*/  BSYNC.RECONVERGENT B0 ;  /* 0x0000000000007941 */ /* 0x000fea0003800200 */
.L_x_8908:
        /* <DEDUP_REMOVED lines=15> */
[-C--:B------:R-:W-:Y:S01]  /*2a10*/  FMUL.FTZ R135, R122, R42.reuse ;  /* 0x0000002a7a877220 */ /* 0x080fe20000410000 */
[C---:B------:R-:W-:Y:S01]  /*2a20*/  FFMA.FTZ R48, R126.reuse, R127, R19 ;  /* 0x0000007f7e307223 */ /* 0x040fe20000010013 */
        /* <DEDUP_REMOVED lines=8> */
[----:B------:R-:W-:Y:S01]  /*2ab0*/  ISETP.GE.AND P1, PT, R58, R87, PT ;  /* 0x000000573a00720c */ /* 0x000fe20003f26270 */
[----:B------:R-:W-:Y:S01]  /*2ac0*/  HFMA2 R97, -RZ, RZ, 0, 0 ;  /* 0x00000000ff617431 */ /* 0x000fe200000001ff */
[----:B------:R-:W-:Y:S01]  /*2ad0*/  ISETP.NE.AND P0, PT, R47, 0x1, PT ;  /* 0x000000012f00780c */ /* 0x000fe20003f05270 */
[----:B------:R-:W-:Y:S01]  /*2ae0*/  FMUL.FTZ R139, R111, R112 ;  /* 0x000000706f8b7220 */ /* 0x000fe20000410000 */
[----:B------:R-:W-:Y:S01]  /*2af0*/  P2R R179, PR, RZ, 0x2 ;  /* 0x00000002ffb37803 */ /* 0x000fe20000000000 */
[----:B------:R-:W-:Y:S01]  /*2b00*/  FMUL.FTZ R140, R114, R113 ;  /* 0x00000071728c7220 */ /* 0x000fe20000410000 */
[----:B------:R-:W-:Y:S01]  /*2b10*/  SHF.L.U32 R147, R47, 0x8, RZ ;  /* 0x000000082f937819 */ /* 0x000fe200000006ff */
[----:B------:R-:W1:Y:S01]  /*2b20*/  LDC.64 R30, c[0x0][0x440] ;  /* 0x00011000ff1e7b82 */ /* 0x000e620000000a00 */
[----:B------:R-:W-:Y:S01]  /*2b30*/  IADD3 R20, P1, PT, R4, R8, RZ ;  /* 0x0000000804147210 */ /* 0x000fe20007f3e0ff */
        /* <DEDUP_REMOVED lines=11> */
[----:B------:R-:W-:Y:S01]  /*2bf0*/  FMUL.FTZ R146, R124, R117 ;  /* 0x000000757c927220 */ /* 0x000fe20000410000 */
[----:B------:R-:W-:Y:S01]  /*2c00*/  P2R R182, PR, RZ, 0x1 ;  /* 0x00000001ffb67803 */ /* 0x000fe20000000000 */
[----:B------:R-:W3:Y:S01]  /*2c10*/  LDCU UR7, c[0x0][0x394] ;  /* 0x00007280ff0777ac */ /* 0x000ee20008000800 */
[----:B------:R-:W4:Y:S01]  /*2c20*/  LDC.64 R26, c[0x0][0x3e0] ;  /* 0x0000f800ff1a7b82 */ /* 0x000f220000000a00 */
[----:B------:R-:W-:-:S02]  /*2c30*/  LOP3.LUT R147, R147, 0x100, RZ, 0xc0, !PT ;  /* 0x0000010093937812 */ /* 0x000fc400078ec0ff */
[----:B------:R-:W-:Y:S01]  /*2c40*/  IADD3.X R21, PT, PT, RZ, R83, RZ, P1, !PT ;  /* 0x00000053ff157210 */ /* 0x000fe20000ffe4ff */
[----:B------:R-:W0:Y:S01]  /*2c50*/  LDCU UR13, c[0x0][0x38c] ;  /* 0x00007180ff0d77ac */ /* 0x000e220008000800 */
[----:B------:R-:W-:-:S03]  /*2c60*/  IADD3.X R19, PT, PT, RZ, R84, RZ, P2, !PT ;  /* 0x00000054ff137210 */ /* 0x000fc600017fe4ff */
[----:B------:R-:W0:Y:S01]  /*2c70*/  LDC.64 R24, c[0x0][0x4d0] ;  /* 0x00013400ff187b82 */ /* 0x000e220000000a00 */
[----:B------:R-:W0:Y:S01]  /*2c80*/  LDCU UR12, c[0x0][0x388] ;  /* 0x00007100ff0c77ac */ /* 0x000e220008000800 */
[----:B------:R-:W0:Y:S06]  /*2c90*/  LDCU.64 UR8, c[0x0][0x538] ;  /* 0x0000a700ff0877ac */ /* 0x000e2c0008000a00 */
[----:B------:R-:W0:Y:S01]  /*2ca0*/  LDC.64 R22, c[0x0][0x4f0] ;  /* 0x00013c00ff167b82 */ /* 0x000e220000000a00 */
[----:B------:R-:W0:Y:S01]  /*2cb0*/  LDCU.64 UR10, c[0x0][0x540] ;  /* 0x0000a800ff0a77ac */ /* 0x000e220008000a00 */
[----:B---3--:R-:W-:-:S05]  /*2cc0*/  UMOV UR4, URZ ;  /* 0x000000ff00047c82 */ /* 0x008fca0008000000 */
.L_x_8932:
[----:B------:R-:W-:Y:S02]  /*2cd0*/  MOV R36, R58 ;  /* 0x0000003a00247202 */ /* 0x000fe40000000f00 */
[----:B------:R-:W-:Y:S02]  /*2ce0*/  MOV R37, RZ ;  /* 0x000000ff00257202 */ /* 0x000fe40000000f00 */
[----:B------:R-:W-:Y:S02]  /*2cf0*/  MOV R38, R10 ;  /* 0x0000000a00267202 */ /* 0x000fe40000000f00 */
[----:B0---4-:R-:W-:Y:S01]  /*2d00*/  MOV R39, R51 ;  /* 0x0000003300277202 */ /* 0x011fe20000000f00 */
[--C-:B--2---:R-:W-:Y:S01]  /*2d10*/  IMAD.WIDE.U32 R34, R28, UR4, R36.reuse ;  /* 0x000000041c227c25 */ /* 0x104fe2000f8e0024 */
[----:B------:R-:W-:Y:S02]  /*2d20*/  ISETP.NE.AND P5, PT, R179, RZ, PT ;  /* 0x000000ffb300720c */ /* 0x000fe40003fa5270 */
[----:B------:R-:W-:Y:S01]  /*2d30*/  ISETP.GE.AND P3, PT, R79, R87, PT ;  /* 0x000000574f00720c */ /* 0x000fe20003f66270 */
[----:B----4-:R-:W-:Y:S01]  /*2d40*/  IMAD.WIDE.U32 R36, R26, UR4, R36 ;  /* 0x000000041a247c25 */ /* 0x010fe2000f8e0024 */
[----:B------:R-:W-:-:S02]  /*2d50*/  LEA R64, P1, R34, R57, 0x1 ;  /* 0x0000003922407211 */ /* 0x000fc400078208ff */
[----:B------:R-:W-:Y:S01]  /*2d60*/  ISETP.GE.AND P4, PT, R80, R87, PT ;  /* 0x000000575000720c */ /* 0x000fe20003f86270 */
[----:B------:R-:W-:Y:S02]  /*2d70*/  IMAD R35, R29, UR4, R35 ;  /* 0x000000041d237c24 */ /* 0x000fe4000f8e0223 */
[----:B0-----:R-:W-:Y:S01]  /*2d80*/  IMAD.WIDE.U32 R40, R32, UR4, R38 ;  /* 0x0000000420287c25 */ /* 0x001fe2000f8e0026 */
[----:B------:R-:W-:Y:S02]  /*2d90*/  LEA R38, P2, R36, R61, 0x1 ;  /* 0x0000003d24267211 */ /* 0x000fe400078408ff */
[----:B------:R-:W-:Y:S01]  /*2da0*/  LEA.HI.X R65, R34, R59, R35, 0x1, P1 ;  /* 0x0000003b22417211 */ /* 0x000fe200008f0c23 */
[----:B------:R-:W-:Y:S01]  /*2db0*/  IMAD R0, R27, UR4, R37 ;  /* 0x000000041b007c24 */ /* 0x000fe2000f8e0225 */
[----:B------:R-:W-:Y:S01]  /*2dc0*/  ISETP.GE.AND P1, PT, R77, R87, PT ;  /* 0x000000574d00720c */ /* 0x000fe20003f26270 */
[----:B------:R-:W-:Y:S01]  /*2dd0*/  IMAD R37, R33, UR4, R41 ;  /* 0x0000000421257c24 */ /* 0x000fe2000f8e0229 */
[----:B-1----:R-:W-:Y:S01]  /*2de0*/  LEA R66, P0, R40, R30, 0x2 ;  /* 0x0000001e28427211 */ /* 0x002fe200078010ff */
[----:B------:R-:W2:Y:S01]  /*2df0*/  @!P5 LDG.E.U16 R151, desc[UR16][R64.64] ;  /* 0x000000104097d981 */ /* 0x000ea2000c1e1500 */
[----:B------:R-:W-:-:S02]  /*2e00*/  LEA.HI.X R39, R36, R63, R0, 0x1, P2 ;  /* 0x0000003f24277211 */ /* 0x000fc400010f0c00 */
[----:B------:R-:W-:Y:S01]  /*2e10*/  ISETP.GE.AND P2, PT, R78, R87, PT ;  /* 0x000000574e00720c */ /* 0x000fe20003f46270 */
[----:B---3--:R-:W3:Y:S01]  /*2e20*/  @!P4 LDG.E.U16 R148, desc[UR16][R64.64+0x140] ;  /* 0x000140104094c981 */ /* 0x008ee2000c1e1500 */
[----:B------:R-:W-:Y:S02]  /*2e30*/  LEA.HI.X R67, R40, R31, R37, 0x2, P0 ;  /* 0x0000001f28437211 */ /* 0x000fe400000f1425 */
[-C--:B------:R-:W-:Y:S01]  /*2e40*/  ISETP.GE.AND P0, PT, R76, R87.reuse, PT ;  /* 0x000000574c00720c */ /* 0x080fe20003f06270 */
[----:B------:R-:W4:Y:S01]  /*2e50*/  @!P3 LDG.E.U16 R40, desc[UR16][R64.64+0x100] ;  /* 0x000100104028b981 */ /* 0x000f22000c1e1500 */
[-C--:B------:R-:W-:Y:S02]  /*2e60*/  ISETP.GE.AND P5, PT, R81, R87.reuse, PT ;  /* 0x000000575100720c */ /* 0x080fe40003fa6270 */
[----:B------:R-:W-:Y:S01]  /*2e70*/  ISETP.GE.AND P6, PT, R82, R87, PT ;  /* 0x000000575200720c */ /* 0x000fe20003fc6270 */
[----:B------:R-:W5:Y:S04]  /*2e80*/  @!P1 LDG.E.U16 R36, desc[UR16][R64.64+0x80] ;  /* 0x0000801040249981 */ /* 0x000f68000c1e1500 */
[----:B------:R-:W3:Y:S04]  /*2e90*/  @!P2 LDG.E.U16 R37, desc[UR16][R64.64+0xc0] ;  /* 0x0000c0104025a981 */ /* 0x000ee8000c1e1500 */
[----:B------:R-:W4:Y:S04]  /*2ea0*/  @!P0 LDG.E.U16 R0, desc[UR16][R64.64+0x40] ;  /* 0x0000401040008981 */ /* 0x000f28000c1e1500 */
[----:B------:R-:W4:Y:S04]  /*2eb0*/  @!P5 LDG.E.U16 R149, desc[UR16][R64.64+0x180] ;  /* 0x000180104095d981 */ /* 0x000f28000c1e1500 */
[----:B------:R-:W4:Y:S01]  /*2ec0*/  @!P6 LDG.E.U16 R150, desc[UR16][R64.64+0x1c0] ;  /* 0x0001c0104096e981 */ /* 0x000f22000c1e1500 */
[----:B------:R-:W-:-:S02]  /*2ed0*/  P2R R41, PR, RZ, 0x1 ;  /* 0x00000001ff297803 */ /* 0x000fc40000000000 */
[----:B------:R-:W-:Y:S02]  /*2ee0*/  ISETP.NE.AND P0, PT, R179, RZ, PT ;  /* 0x000000ffb300720c */ /* 0x000fe40003f05270 */
[----:B------:R-:W-:Y:S01]  /*2ef0*/  CS2R R34, SRZ ;  /* 0x0000000000227805 */ /* 0x000fe2000001ff00 */
[----:B------:R-:W4:Y:S10]  /*2f00*/  LDG.E R66, desc[UR16][R66.64] ;  /* 0x0000001042427981 */ /* 0x000f34000c1e1900 */
[----:B--2---:R-:W-:-:S02]  /*2f10*/  @!P0 PRMT R35, R151, 0x5410, RZ ;  /* 0x0000541097238816 */ /* 0x004fc400000000ff */
[----:B------:R-:W-:Y:S02]  /*2f20*/  ISETP.NE.AND P0, PT, R41, RZ, PT ;  /* 0x000000ff2900720c */ /* 0x000fe40003f05270 */
[----:B------:R-:W-:Y:S02]  /*2f30*/  MOV R41, RZ ;  /* 0x000000ff00297202 */ /* 0x000fe40000000f00 */
[----:B-----5:R-:W-:-:S04]  /*2f40*/  @!P1 PRMT R34, R36, 0x5410, RZ ;  /* 0x0000541024229816 */ /* 0x020fc800000000ff */
[----:B---3--:R-:W-:Y:S01]  /*2f50*/  @!P2 PRMT R34, R34, 0x5410, R37 ;  /* 0x000054102222a816 */ /* 0x008fe20000000025 */
[----:B------:R-:W-:Y:S01]  /*2f60*/  IMAD.MOV.U32 R37, RZ, RZ, RZ ;  /* 0x000000ffff257224 */ /* 0x000fe200078e00ff */
[----:B----4-:R-:W-:-:S03]  /*2f70*/  @!P3 PRMT R37, R40, 0x5410, RZ ;  /* 0x000054102825b816 */ /* 0x010fc600000000ff */
[----:B------:R-:W-:Y:S02]  /*2f80*/  @!P0 PRMT R35, R35, 0x5410, R0 ;  /* 0x0000541023238816 */ /* 0x000fe40000000000 */
[----:B------:R-:W-:Y:S02]  /*2f90*/  @!P4 PRMT R37, R37, 0x5410, R148 ;  /* 0x000054102525c816 */ /* 0x000fe40000000094 */
[----:B------:R-:W-:Y:S02]  /*2fa0*/  @!P5 PRMT R41, R149, 0x5410, RZ ;  /* 0x000054109529d816 */ /* 0x000fe400000000ff */
[----:B------:R-:W-:Y:S02]  /*2fb0*/  PRMT R0, R35, 0x7632, R0 ;  /* 0x0000763223007816 */ /* 0x000fe40000000000 */
[----:B------:R-:W-:Y:S02]  /*2fc0*/  PRMT R36, R34, 0x7632, R36 ;  /* 0x0000763222247816 */ /* 0x000fe40000000024 */
[----:B------:R-:W-:Y:S01]  /*2fd0*/  @!P6 PRMT R41, R41, 0x5410, R150 ;  /* 0x000054102929e816 */ /* 0x000fe20000000096 */
[----:B------:R-:W-:Y:S01]  /*2fe0*/  STS.U16 [R86], R35 ;  /* 0x0000002356007388 */ /* 0x000fe20000000400 */
[----:B------:R-:W-:-:S02]  /*2ff0*/  PRMT R64, R37, 0x7632, R64 ;  /* 0x0000763225407816 */ /* 0x000fc40000000040 */
[----:B------:R-:W-:Y:S01]  /*3000*/  PRMT R65, R41, 0x7632, R65 ;  /* 0x0000763229417816 */ /* 0x000fe20000000041 */
[----:B------:R0:W-:Y:S04]  /*3010*/  STS.U16 [R88+0x40], R0 ;  /* 0x0000400058007388 */ /* 0x0001e80000000400 */
[----:B------:R-:W-:Y:S04]  /*3020*/  STS.U16 [R89+0x80], R34 ;  /* 0x0000802259007388 */ /* 0x000fe80000000400 */
[----:B------:R1:W-:Y:S04]  /*3030*/  STS.U16 [R91+0xc0], R36 ;  /* 0x0000c0245b007388 */ /* 0x0003e80000000400 */
[----:B------:R-:W-:Y:S04]  /*3040*/  STS.U16 [R92+0x100], R37 ;  /* 0x000100255c007388 */ /* 0x000fe80000000400 */
[----:B------:R2:W-:Y:S04]  /*3050*/  STS.U16 [R93+0x140], R64 ;  /* 0x000140405d007388 */ /* 0x0005e80000000400 */
[----:B------:R3:W-:Y:S04]  /*3060*/  STS.U16 [R94+0x180], R41 ;  /* 0x000180295e007388 */ /* 0x0007e80000000400 */
[----:B------:R4:W-:Y:S01]  /*3070*/  STS.U16 [R95+0x1c0], R65 ;  /* 0x0001c0415f007388 */ /* 0x0009e20000000400 */
[----:B------:R-:W-:-:S03]  /*3080*/  NOP ;  /* 0x0000000000007918 */ /* 0x000fc60000000000 */
[----:B0-----:R-:W5:Y:S01]  /*3090*/  @!P1 LDG.E.U16 R0, desc[UR16][R38.64+0x80] ;  /* 0x0000801026009981 */ /* 0x001f62000c1e1500 */
[----:B------:R-:W-:-:S03]  /*30a0*/  MOV R40, RZ ;  /* 0x000000ff00287202 */ /* 0x000fc60000000f00 */
[----:B------:R-:W4:Y:S04]  /*30b0*/  @!P2 LDG.E.U16 R35, desc[UR16][R38.64+0xc0] ;  /* 0x0000c0102623a981 */ /* 0x000f28000c1e1500 */
[----:B-1----:R-:W4:Y:S04]  /*30c0*/  @!P0 LDG.E.U16 R36, desc[UR16][R38.64+0x40] ;  /* 0x0000401026248981 */ /* 0x002f28000c1e1500 */
[----:B------:R-:W4:Y:S04]  /*30d0*/  @!P5 LDG.E.U16 R67, desc[UR16][R38.64+0x180] ;  /* 0x000180102643d981 */ /* 0x000f28000c1e1500 */
[----:B--2---:R-:W2:Y:S04]  /*30e0*/  @!P4 LDG.E.U16 R64, desc[UR16][R38.64+0x140] ;  /* 0x000140102640c981 */ /* 0x004ea8000c1e1500 */
[----:B------:R-:W2:Y:S01]  /*30f0*/  @!P6 LDG.E.U16 R148, desc[UR16][R38.64+0x1c0] ;  /* 0x0001c0102694e981 */ /* 0x000ea2000c1e1500 */
[----:B------:R-:W-:-:S02]  /*3100*/  MOV R37, RZ ;  /* 0x000000ff00257202 */ /* 0x000fc40000000f00 */
[----:B---3--:R-:W-:Y:S01]  /*3110*/  MOV R41, RZ ;  /* 0x000000ff00297202 */ /* 0x008fe20000000f00 */
[----:B------:R-:W0:Y:S04]  /*3120*/  LDS.U16 R152, [R96] ;  /* 0x0000000060987984 */ /* 0x000e280000000400 */
[----:B------:R-:W1:Y:S04]  /*3130*/  LDS.U16 R153, [R96+0x2] ;  /* 0x0000020060997984 */ /* 0x000e680000000400 */
[----:B------:R-:W3:Y:S04]  /*3140*/  LDS.U16 R154, [R96+0x4] ;  /* 0x00000400609a7984 */ /* 0x000ee80000000400 */
[----:B------:R-:W3:Y:S04]  /*3150*/  LDS.U16 R155, [R96+0x6] ;  /* 0x00000600609b7984 */ /* 0x000ee80000000400 */
[----:B------:R-:W3:Y:S04]  /*3160*/  LDS.U16 R156, [R96+0x8] ;  /* 0x00000800609c7984 */ /* 0x000ee80000000400 */
[----:B------:R-:W3:Y:S04]  /*3170*/  LDS.U16 R157, [R96+0xa] ;  /* 0x00000a00609d7984 */ /* 0x000ee80000000400 */
[----:B------:R-:W3:Y:S04]  /*3180*/  LDS.U16 R158, [R96+0xc] ;  /* 0x00000c00609e7984 */ /* 0x000ee80000000400 */
[----:B------:R-:W3:Y:S01]  /*3190*/  LDS.U16 R159, [R96+0xe] ;  /* 0x00000e00609f7984 */ /* 0x000ee20000000400 */
[----:B-----5:R-:W-:-:S02]  /*31a0*/  @!P1 PRMT R40, R0, 0x5410, RZ ;  /* 0x0000541000289816 */ /* 0x020fc400000000ff */
[----:B------:R-:W-:Y:S01]  /*31b0*/  ISETP.GE.AND P1, PT, R58, R87, PT ;  /* 0x000000573a00720c */ /* 0x000fe20003f26270 */
[----:B------:R-:W5:-:S12]  /*31c0*/  @!P3 LDG.E.U16 R0, desc[UR16][R38.64+0x100] ;  /* 0x000100102600b981 */ /* 0x000f58000c1e1500 */
[----:B------:R0:W5:Y:S01]  /*31d0*/  @!P1 LDG.E.U16 R34, desc[UR16][R38.64] ;  /* 0x0000001026229981 */ /* 0x000162000c1e1500 */
[----:B----4-:R-:W-:Y:S02]  /*31e0*/  @!P2 PRMT R40, R40, 0x5410, R35 ;  /* 0x000054102828a816 */ /* 0x010fe40000000023 */
[----:B------:R-:W-:Y:S02]  /*31f0*/  MOV R35, RZ ;  /* 0x000000ff00237202 */ /* 0x000fe40000000f00 */
[----:B------:R-:W-:-:S04]  /*3200*/  @!P5 PRMT R41, R67, 0x5410, RZ ;  /* 0x000054104329d816 */ /* 0x000fc800000000ff */
[----:B--2---:R-:W-:-:S04]  /*3210*/  @!P6 PRMT R41, R41, 0x5410, R148 ;  /* 0x000054102929e816 */ /* 0x004fc80000000094 */
[----:B0-----:R-:W-:Y:S01]  /*3220*/  PRMT R39, R41, 0x7632, R39 ;  /* 0x0000763229277816 */ /* 0x001fe20000000027 */
[----:B------:R-:W0:Y:S01]  /*3230*/  S2UR UR6, SR_CgaCtaId ;  /* 0x00000000000679c3 */ /* 0x000e220000008800 */
[----:B------:R-:W-:Y:S01]  /*3240*/  FMUL.FTZ R160, R66, 1.4426950216293334961 ;  /* 0x3fb8aa3b42a07820 */ /* 0x000fe20000410000 */
[----:B------:R-:W-:Y:S01]  /*3250*/  UMOV UR5, 0x400 ;  /* 0x0000040000057882 */ /* 0x000fe20000000000 */
[----:B------:R-:W-:Y:S02]  /*3260*/  IADD3 R151, PT, PT, R180, UR4, RZ ;  /* 0x00000004b4977c10 */ /* 0x000fe4000fffe0ff */
[C---:B------:R-:W-:Y:S01]  /*3270*/  FMUL.FTZ R65, R160.reuse, R112 ;  /* 0x00000070a0417220 */ /* 0x040fe20000410000 */
[C---:B------:R-:W-:Y:S01]  /*3280*/  FMUL.FTZ R67, R160.reuse, R107 ;  /* 0x0000006ba0437220 */ /* 0x040fe20000410000 */
[C---:B------:R-:W-:Y:S01]  /*3290*/  FMUL.FTZ R148, R160.reuse, R108 ;  /* 0x0000006ca0947220 */ /* 0x040fe20000410000 */
[----:B------:R-:W-:-:S03]  /*32a0*/  FMUL.FTZ R149, R160, R109 ;  /* 0x0000006da0957220 */ /* 0x000fc60000410000 */
[----:B------:R-:W2:Y:S01]  /*32b0*/  MUFU.EX2 R65, R65 ;  /* 0x0000004100417308 */ /* 0x000ea20000000800 */
[----:B------:R-:W-:Y:S01]  /*32c0*/  FMUL.FTZ R150, R160, R110 ;  /* 0x0000006ea0967220 */ /* 0x000fe20000410000 */
[----:B0-----:R-:W-:-:S06]  /*32d0*/  ULEA UR5, UR6, UR5, 0x18 ;  /* 0x0000000506057291 */ /* 0x001fcc000f8ec0ff */
[----:B------:R-:W0:Y:S01]  /*32e0*/  MUFU.EX2 R67, R67 ;  /* 0x0000004300437308 */ /* 0x000e220000000800 */
[----:B------:R-:W-:-:S07]  /*32f0*/  HADD2.F32 R152, -RZ, R152.H0_H0 ;  /* 0x20000098ff987230 */ /* 0x000fce0000004100 */
[----:B------:R-:W4:Y:S01]  /*3300*/  MUFU.EX2 R148, R148 ;  /* 0x0000009400947308 */ /* 0x000f220000000800 */
[----:B-1----:R-:W-:-:S07]  /*3310*/  HADD2.F32 R153, -RZ, R153.H0_H0 ;  /* 0x20000099ff997230 */ /* 0x002fce0000004100 */
[----:B------:R-:W1:Y:S01]  /*3320*/  MUFU.EX2 R149, R149 ;  /* 0x0000009500957308 */ /* 0x000e620000000800 */
[----:B---3--:R-:W-:-:S07]  /*3330*/  HADD2.F32 R154, -RZ, R154.H0_H0 ;  /* 0x2000009aff9a7230 */ /* 0x008fce0000004100 */
[----:B------:R-:W3:Y:S01]  /*3340*/  MUFU.EX2 R150, R150 ;  /* 0x0000009600967308 */ /* 0x000ee20000000800 */
        /* <DEDUP_REMOVED lines=12> */
[----:B-----5:R-:W-:-:S04]  /*3410*/  @!P3 PRMT R37, R0, 0x5410, RZ ;  /* 0x000054100025b816 */ /* 0x020fc800000000ff */
[----:B------:R-:W-:Y:S02]  /*3420*/  @!P4 PRMT R37, R37, 0x5410, R64 ;  /* 0x000054102525c816 */ /* 0x000fe40000000040 */
[----:B------:R-:W-:-:S04]  /*3430*/  @!P1 PRMT R35, R34, 0x5410, RZ ;  /* 0x0000541022239816 */ /* 0x000fc800000000ff */
[--C-:B------:R-:W-:Y:S02]  /*3440*/  @!P0 PRMT R35, R35, 0x5410, R36.reuse ;  /* 0x0000541023238816 */ /* 0x100fe40000000024 */
[----:B------:R-:W-:Y:S02]  /*3450*/  PRMT R36, R40, 0x7632, R36 ;  /* 0x0000763228247816 */ /* 0x000fe40000000024 */
[----:B------:R-:W-:Y:S01]  /*3460*/  PRMT R34, R35, 0x7632, R34 ;  /* 0x0000763223227816 */ /* 0x000fe20000000022 */
        /* <DEDUP_REMOVED lines=10> */
[----:B------:R-:W5:Y:S04]  /*3510*/  LDS.U16 R35, [R96+0x212] ;  /* 0x0002120060237984 */ /* 0x000f680000000400 */
[----:B------:R-:W2:Y:S04]  /*3520*/  LDS.U16 R38, [R96+0x218] ;  /* 0x0002180060267984 */ /* 0x000ea80000000400 */
[----:B------:R-:W0:Y:S04]  /*3530*/  LDS.U16 R36, [R96+0x214] ;  /* 0x0002140060247984 */ /* 0x000e280000000400 */
[----:B------:R-:W4:Y:S04]  /*3540*/  LDS.U16 R37, [R96+0x216] ;  /* 0x0002160060257984 */ /* 0x000f280000000400 */
[----:B------:R-:W1:Y:S04]  /*3550*/  LDS.U16 R39, [R96+0x21a] ;  /* 0x00021a0060277984 */ /* 0x000e680000000400 */
[----:B------:R-:W3:Y:S04]  /*3560*/  LDS.U16 R34, [R96+0x210] ;  /* 0x0002100060227984 */ /* 0x000ee80000000400 */
[----:B------:R-:W3:Y:S04]  /*3570*/  LDS.U16 R40, [R96+0x21c] ;  /* 0x00021c0060287984 */ /* 0x000ee80000000400 */
[----:B------:R-:W3:Y:S01]  /*3580*/  LDS.U16 R41, [R96+0x21e] ;  /* 0x00021e0060297984 */ /* 0x000ee20000000400 */
[----:B------:R-:W-:-:S04]  /*3590*/  ISETP.NE.AND P1, PT, R12, RZ, PT ;  /* 0x000000ff0c00720c */ /* 0x000fc80003f25270 */
[----:B------:R-:W-:Y:S01]  /*35a0*/  SEL R151, R151, R46, !P1 ;  /* 0x0000002e97977207 */ /* 0x000fe20004800000 */
[C---:B------:R-:W-:Y:S01]  /*35b0*/  FMUL.FTZ R0, R160.reuse, R113 ;  /* 0x00000071a0007220 */ /* 0x040fe20000410000 */
[C---:B------:R-:W-:Y:S02]  /*35c0*/  FMUL.FTZ R64, R160.reuse, R105 ;  /* 0x00000069a0407220 */ /* 0x040fe40000410000 */
[----:B------:R-:W-:Y:S01]  /*35d0*/  LEA R162, R151, UR5, 0x2 ;  /* 0x0000000597a27c11 */ /* 0x000fe2000f8e10ff */
[----:B------:R-:W-:Y:S01]  /*35e0*/  FMUL.FTZ R151, R160, R117 ;  /* 0x00000075a0977220 */ /* 0x000fe20000410000 */
[----:B------:R-:W-:Y:S01]  /*35f0*/  ISETP.NE.AND P0, PT, R12, 0x1f, PT ;  /* 0x0000001f0c00780c */ /* 0x000fe20003f05270 */
[----:B------:R-:W0:Y:S01]  /*3600*/  MUFU.EX2 R0, R0 ;  /* 0x0000000000007308 */ /* 0x000e220000000800 */
[----:B-----5:R-:W-:-:S07]  /*3610*/  HADD2.F32 R168, -RZ, R35.H0_H0 ;  /* 0x20000023ffa87230 */ /* 0x020fce0000004100 */
[----:B------:R-:W3:Y:S01]  /*3620*/  MUFU.EX2 R64, R64 ;  /* 0x0000004000407308 */ /* 0x000ee20000000800 */
[----:B--2---:R-:W-:-:S07]  /*3630*/  HADD2.F32 R35, -RZ, R38.H0_H0 ;  /* 0x20000026ff237230 */ /* 0x004fce0000004100 */
[----:B------:R-:W2:Y:S01]  /*3640*/  MUFU.EX2 R151, R151 ;  /* 0x0000009700977308 */ /* 0x000ea20000000800 */
[----:B0-----:R-:W-:Y:S02]  /*3650*/  HADD2.F32 R36, -RZ, R36.H0_H0 ;  /* 0x20000024ff247230 */ /* 0x001fe40000004100 */
[----:B----4-:R-:W-:Y:S02]  /*3660*/  HADD2.F32 R170, -RZ, R37.H0_H0 ;  /* 0x20000025ffaa7230 */ /* 0x010fe40000004100 */
[----:B-1----:R-:W-:Y:S01]  /*3670*/  HADD2.F32 R38, -RZ, R39.H0_H0 ;  /* 0x20000027ff267230 */ /* 0x002fe20000004100 */
[----:B------:R0:W-:Y:S01]  /*3680*/  STS [R162+0xe98], R65 ;  /* 0x000e9841a2007388 */ /* 0x0001e20000000800 */
[----:B---3--:R-:W-:Y:S02]  /*3690*/  HADD2.F32 R34, -RZ, R34.H0_H0 ;  /* 0x20000022ff227230 */ /* 0x008fe40000004100 */
[----:B------:R-:W-:Y:S02]  /*36a0*/  HADD2.F32 R39, -RZ, R40.H0_H0 ;  /* 0x20000028ff277230 */ /* 0x000fe40000004100 */
[----:B------:R-:W-:-:S02]  /*36b0*/  HADD2.F32 R172, -RZ, R41.H0_H0 ;  /* 0x20000029ffac7230 */ /* 0x000fc40000004100 */
        /* <DEDUP_REMOVED lines=10> */
[----:B------:R-:W-:Y:S06]  /*3760*/  BAR.SYNC.DEFER_BLOCKING 0x0 ;  /* 0x0000000000007b1d */ /* 0x000fec0000010000 */
[----:B--2---:R-:W-:Y:S05]  /*3770*/  @P0 BRA `(.L_x_8912) ;  /* 0x00000000001c0947 */ /* 0x004fea0003800000 */
[----:B------:R-:W-:Y:S01]  /*3780*/  ISETP.NE.AND P0, PT, R47, UR7, PT ;  /* 0x000000072f007c0c */ /* 0x000fe2000bf05270 */
[----:B------:R-:W-:-:S12]  /*3790*/  HFMA2 R172, -RZ, RZ, 1.875, 0 ;  /* 0x3f800000ffac7431 */ /* 0x000fd800000001ff */
[----:B------:R-:W-:Y:S05]  /*37a0*/  @!P0 BRA `(.L_x_8913) ;  /* 0x0000000000148947 */ /* 0x000fea0003800000 */
[----:B------:R-:W-:-:S04]  /*37b0*/  IADD3 R34, PT, PT, R147, UR4, RZ ;  /* 0x0000000493227c10 */ /* 0x000fc8000fffe0ff */
[----:B------:R-:W-:-:S05]  /*37c0*/  LEA R34, R34, UR5, 0x2 ;  /* 0x0000000522227c11 */ /* 0x000fca000f8e10ff */
[----:B------:R2:W3:Y:S01]  /*37d0*/  LDS R172, [R34+0xe98] ;  /* 0x000e980022ac7984 */ /* 0x0004e20000000800 */
[----:B------:R-:W-:Y:S05]  /*37e0*/  BRA `(.L_x_8913) ;  /* 0x0000000000047947 */ /* 0x000fea0003800000 */
.L_x_8912:
[----:B------:R0:W1:Y:S02]  /*37f0*/  LDS R172, [R178+0x169c] ;  /* 0x00169c00b2ac7984 */ /* 0x0000640000000800 */
.L_x_8913:
[----:B------:R-:W-:Y:S05]  /*3800*/  BSYNC.RECONVERGENT B0 ;  /* 0x0000000000007941 */ /* 0x000fea0003800200 */
.L_x_8911:
[----:B------:R-:W-:Y:S02]  /*3810*/  ISETP.NE.AND P0, PT, R182, RZ, PT ;  /* 0x000000ffb600720c */ /* 0x000fe40003f05270 */
[----:B------:R-:W-:-:S11]  /*3820*/  MOV R174, RZ ;  /* 0x000000ff00ae7202 */ /* 0x000fd60000000f00 */
[----:B------:R-:W4:Y:S02]  /*3830*/  @P0 LDC R35, c[0x0][0x38c] ;  /* 0x0000e300ff230b82 */ /* 0x000f240000000800 */
[----:B----4-:R-:W-:-:S04]  /*3840*/  @P0 IMAD R35, R138, R35, UR4 ;  /* 0x000000048a230e24 */ /* 0x010fc8000f8e0223 */
[----:B--2---:R-:W-:-:S05]  /*3850*/  @P0 IMAD.WIDE R34, R35, 0x8, R16 ;  /* 0x0000000823220825 */ /* 0x004fca00078e0210 */
        /* <DEDUP_REMOVED lines=49> */
[----:B--2---:R-:W-:Y:S01]  /*3b70*/  @!P2 FMUL.FTZ R39, R185, R184 ;  /* 0x000000b8b927a220 */ /* 0x004fe20000410000 */
[----:B---3--:R-:W-:-:S04]  /*3b80*/  @P0 FMUL.FTZ R175, R175, R34 ;  /* 0x00000022afaf0220 */ /* 0x008fc80000410000 */
[----:B------:R-:W-:Y:S02]  /*3b90*/  @!P2 MOV R185, R39 ;  /* 0x0000002700b9a202 */ /* 0x000fe40000000f00 */
[----:B------:R-:W1:Y:S01]  /*3ba0*/  SHFL.DOWN PT, R39, R188, 0x4, 0x1f ;  /* 0x08801f00bc277f89 */ /* 0x000e6200000e0000 */
[----:B------:R-:W-:Y:S01]  /*3bb0*/  ISETP.GT.U32.AND P2, PT, R176, 0x1b, PT ;  /* 0x0000001bb000780c */ /* 0x000fe20003f44070 */
[----:B-----5:R-:W-:Y:S01]  /*3bc0*/  FFMA.FTZ R35, R175, R35, R38 ;  /* 0x00000023af237223 */ /* 0x020fe20000010026 */
[----:B------:R-:W-:Y:S01]  /*3bd0*/  ISETP.GE.AND P0, PT, R90, 0x2, PT ;  /* 0x000000025a00780c */ /* 0x000fe20003f06270 */
[----:B------:R-:W2:Y:S03]  /*3be0*/  SHFL.DOWN PT, R186, R185, 0x4, 0x1f ;  /* 0x08801f00b9ba7f89 */ /* 0x000ea600000e0000 */
[----:B------:R-:W-:Y:S01]  /*3bf0*/  FSEL R184, R38, R35, !P0 ;  /* 0x0000002326b87208 */ /* 0x000fe20004000000 */
[----:B------:R-:W3:Y:S04]  /*3c00*/  SHFL.UP PT, R34, R175, 0x2, RZ ;  /* 0x04400000af227989 */ /* 0x000ee800000e00ff */
[----:B------:R-:W5:Y:S02]  /*3c10*/  SHFL.UP PT, R35, R184, 0x4, RZ ;  /* 0x04800000b8237989 */ /* 0x000f6400000e00ff */
[C---:B-1----:R-:W-:Y:S01]  /*3c20*/  @!P2 FFMA.FTZ R188, R185.reuse, R39, R188 ;  /* 0x00000027b9bca223 */ /* 0x042fe200000100bc */
[----:B------:R-:W-:Y:S01]  /*3c30*/  MOV R39, RZ ;  /* 0x000000ff00277202 */ /* 0x000fe20000000f00 */
[----:B--2---:R-:W-:-:S03]  /*3c40*/  @!P2 FMUL.FTZ R38, R185, R186 ;  /* 0x000000bab926a220 */ /* 0x004fc60000410000 */
[----:B------:R-:W1:Y:S01]  /*3c50*/  SHFL.DOWN PT, R177, R188, 0x8, 0x1f ;  /* 0x09001f00bcb17f89 */ /* 0x000e6200000e0000 */
[----:B---3--:R-:W-:Y:S01]  /*3c60*/  @P0 FMUL.FTZ R175, R175, R34 ;  /* 0x00000022afaf0220 */ /* 0x008fe20000410000 */
[----:B------:R-:W-:Y:S01]  /*3c70*/  @!P2 MOV R185, R38 ;  /* 0x0000002600b9a202 */ /* 0x000fe20000000f00 */
[----:B------:R-:W-:Y:S01]  /*3c80*/  HFMA2 R38, -RZ, RZ, 1.875, 0 ;  /* 0x3f800000ff267431 */ /* 0x000fe200000001ff */
[----:B------:R-:W-:Y:S01]  /*3c90*/  ISETP.GE.AND P0, PT, R47, UR7, PT ;  /* 0x000000072f007c0c */ /* 0x000fe2000bf06270 */
[----:B-----5:R-:W-:Y:S01]  /*3ca0*/  FFMA.FTZ R35, R175, R35, R184 ;  /* 0x00000023af237223 */ /* 0x020fe200000100b8 */
[----:B------:R-:W2:Y:S01]  /*3cb0*/  SHFL.UP PT, R34, R175, 0x4, RZ ;  /* 0x04800000af227989 */ /* 0x000ea200000e00ff */
[----:B------:R-:W-:Y:S02]  /*3cc0*/  ISETP.GE.AND P2, PT, R90, 0x4, PT ;  /* 0x000000045a00780c */ /* 0x000fe40003f46270 */
[----:B------:R-:W-:Y:S01]  /*3cd0*/  ISETP.NE.OR P0, PT, R12, RZ, P0 ;  /* 0x000000ff0c00720c */ /* 0x000fe20000705670 */
[----:B------:R-:W3:Y:S01]  /*3ce0*/  SHFL.DOWN PT, R186, R185, 0x8, 0x1f ;  /* 0x09001f00b9ba7f89 */ /* 0x000ee200000e0000 */
[----:B------:R-:W-:-:S05]  /*3cf0*/  FSEL R184, R184, R35, !P2 ;  /* 0x00000023b8b87208 */ /* 0x000fca0005000000 */
[----:B------:R-:W5:Y:S06]  /*3d00*/  SHFL.UP PT, R35, R184, 0x8, RZ ;  /* 0x05000000b8237989 */ /* 0x000f6c00000e00ff */
[----:B------:R-:W-:Y:S01]  /*3d10*/  @!P0 LDS.64 R38, [UR6+0x1718] ;  /* 0x00171806ff268984 */ /* 0x000fe20008000a00 */
[----:B-1----:R-:W-:Y:S01]  /*3d20*/  @!P3 FFMA.FTZ R188, R185, R177, R188 ;  /* 0x000000b1b9bcb223 */ /* 0x002fe200000100bc */
[----:B------:R-:W-:-:S04]  /*3d30*/  ISETP.GE.AND P0, PT, R90, 0x8, PT ;  /* 0x000000085a00780c */ /* 0x000fc80003f06270 */
[----:B------:R-:W1:Y:S01]  /*3d40*/  SHFL.DOWN PT, R177, R188, 0x10, 0x1f ;  /* 0x0a001f00bcb17f89 */ /* 0x000e6200000e0000 */
[----:B--2---:R-:W-:Y:S01]  /*3d50*/  @P2 FMUL.FTZ R175, R175, R34 ;  /* 0x00000022afaf2220 */ /* 0x004fe20000410000 */
[----:B------:R-:W-:Y:S01]  /*3d60*/  ISETP.GT.U32.AND P2, PT, R176, 0xf, PT ;  /* 0x0000000fb000780c */ /* 0x000fe20003f44070 */
[----:B---3--:R-:W-:-:S03]  /*3d70*/  @!P3 FMUL.FTZ R173, R185, R186 ;  /* 0x000000bab9adb220 */ /* 0x008fc60000410000 */
[----:B------:R-:W2:Y:S02]  /*3d80*/  SHFL.UP PT, R34, R175, 0x8, RZ ;  /* 0x05000000af227989 */ /* 0x000ea400000e00ff */
[----:B------:R-:W-:Y:S01]  /*3d90*/  @!P3 MOV R185, R173 ;  /* 0x000000ad00b9b202 */ /* 0x000fe20000000f00 */
[----:B-----5:R-:W-:-:S04]  /*3da0*/  FFMA.FTZ R35, R175, R35, R184 ;  /* 0x00000023af237223 */ /* 0x020fc800000100b8 */
[----:B------:R-:W3:Y:S01]  /*3db0*/  SHFL.DOWN PT, R190, R185, 0x10, 0x1f ;  /* 0x0a001f00b9be7f89 */ /* 0x000ee200000e0000 */
[----:B------:R-:W-:-:S05]  /*3dc0*/  FSEL R186, R184, R35, !P0 ;  /* 0x00000023b8ba7208 */ /* 0x000fca0004000000 */
[----:B------:R-:W5:Y:S01]  /*3dd0*/  SHFL.UP PT, R35, R186, 0x10, RZ ;  /* 0x06000000ba237989 */ /* 0x000f6200000e00ff */
[----:B-1----:R-:W-:-:S05]  /*3de0*/  @!P2 FFMA.FTZ R188, R185, R177, R188 ;  /* 0x000000b1b9bca223 */ /* 0x002fca00000100bc */
[----:B------:R-:W-:Y:S01]  /*3df0*/  SHFL.DOWN PT, R184, R188, 0x1, 0x1f ;  /* 0x08201f00bcb87f89 */ /* 0x000fe200000e0000 */
[----:B--2---:R-:W-:Y:S01]  /*3e00*/  @P0 FMUL.FTZ R175, R175, R34 ;  /* 0x00000022afaf0220 */ /* 0x004fe20000410000 */
[----:B------:R-:W-:Y:S02]  /*3e10*/  ISETP.GE.AND P0, PT, R90, 0x10, PT ;  /* 0x000000105a00780c */ /* 0x000fe40003f06270 */
[----:B------:R-:W-:Y:S04]  /*3e20*/  SHFL.IDX PT, R188, R188, RZ, 0x1f ;  /* 0x00001fffbcbc7589 */ /* 0x000fe800000e0000 */
[----:B------:R-:W1:Y:S01]  /*3e30*/  SHFL.UP PT, R34, R175, 0x10, RZ ;  /* 0x06000000af227989 */ /* 0x000e6200000e00ff */
[----:B---3--:R-:W-:-:S03]  /*3e40*/  @!P2 FMUL.FTZ R173, R185, R190 ;  /* 0x000000beb9ada220 */ /* 0x008fc60000410000 */
[----:B------:R-:W-:Y:S02]  /*3e50*/  SHFL.IDX PT, R177, R39, RZ, 0x1f ;  /* 0x00001fff27b17589 */ /* 0x000fe400000e0000 */
[----:B------:R-:W-:Y:S01]  /*3e60*/  @!P2 MOV R185, R173 ;  /* 0x000000ad00b9a202 */ /* 0x000fe20000000f00 */
[----:B-----5:R-:W-:Y:S01]  /*3e70*/  FFMA.FTZ R35, R175, R35, R186 ;  /* 0x00000023af237223 */ /* 0x020fe200000100ba */
[----:B------:R-:W-:-:S03]  /*3e80*/  ISETP.NE.AND P2, PT, R12, 0x1f, PT ;  /* 0x0000001f0c00780c */ /* 0x000fc60003f45270 */
[----:B------:R-:W2:Y:S01]  /*3e90*/  SHFL.DOWN PT, R173, R185, 0x1, 0x1f ;  /* 0x08201f00b9ad7f89 */ /* 0x000ea200000e0000 */
[----:B------:R-:W-:-:S03]  /*3ea0*/  FSEL R186, R186, R35, !P0 ;  /* 0x00000023baba7208 */ /* 0x000fc60004000000 */
[----:B------:R-:W3:Y:S04]  /*3eb0*/  SHFL.IDX PT, R185, R185, RZ, 0x1f ;  /* 0x00001fffb9b97589 */ /* 0x000ee800000e0000 */
[----:B------:R-:W-:Y:S01]  /*3ec0*/  SHFL.UP PT, R186, R186, 0x1, RZ ;  /* 0x04200000baba7989 */ /* 0x000fe200000e00ff */
[----:B-1----:R-:W-:-:S05]  /*3ed0*/  @P0 FMUL.FTZ R175, R175, R34 ;  /* 0x00000022afaf0220 */ /* 0x002fca0000410000 */
[----:B------:R-:W-:Y:S01]  /*3ee0*/  SHFL.UP PT, R183, R175, 0x1, RZ ;  /* 0x04200000afb77989 */ /* 0x000fe200000e00ff */
[----:B--2---:R-:W-:-:S04]  /*3ef0*/  @P2 FFMA.FTZ R177, R173, R177, R184 ;  /* 0x000000b1adb12223 */ /* 0x004fc800000100b8 */
[----:B------:R-:W-:Y:S01]  /*3f00*/  FFMA.FTZ R170, R177, R172, R170 ;  /* 0x000000acb1aa7223 */ /* 0x000fe200000100aa */
[C---:B---3--:R-:W-:Y:S01]  /*3f10*/  FFMA.FTZ R39, R185.reuse, R39, R188 ;  /* 0x00000027b9277223 */ /* 0x048fe200000100bc */
[----:B------:R-:W-:Y:S02]  /*3f20*/  FMUL.FTZ R38, R185, R38 ;  /* 0x00000026b9267220 */ /* 0x000fe40000410000 */
[----:B------:R-:W-:Y:S01]  /*3f30*/  FFMA.FTZ R173, R151, R170, R36 ;  /* 0x000000aa97ad7223 */ /* 0x000fe20000010024 */
[----:B------:R-:W-:-:S03]  /*3f40*/  FMUL.FTZ R189, R170, R117 ;  /* 0x00000075aabd7220 */ /* 0x000fc60000410000 */
[----:B------:R-:W-:Y:S01]  /*3f50*/  FFMA.FTZ R172, R150, R173, R37 ;  /* 0x000000ad96ac7223 */ /* 0x000fe20000010025 */
[----:B------:R-:W-:-:S04]  /*3f60*/  IMAD.WIDE.U32 R36, R24, UR4, R20 ;  /* 0x0000000418247c25 */ /* 0x000fc8000f8e0014 */
[----:B------:R-:W-:Y:S01]  /*3f70*/  FFMA.FTZ R177, R149, R172, R40 ;  /* 0x000000ac95b17223 */ /* 0x000fe20000010028 */
[----:B------:R-:W-:Y:S01]  /*3f80*/  IMAD R35, R25, UR4, R37 ;  /* 0x0000000419237c24 */ /* 0x000fe2000f8e0225 */
[----:B------:R-:W-:-:S04]  /*3f90*/  LEA R34, P0, R36, UR8, 0x2 ;  /* 0x0000000824227c11 */ /* 0x000fc8000f8010ff */
[----:B------:R-:W-:Y:S02]  /*3fa0*/  LEA.HI.X R35, R36, UR9, R35, 0x2, P0 ;  /* 0x0000000924237c11 */ /* 0x000fe400080f1423 */
[----:B------:R-:W-:-:S13]  /*3fb0*/  ISETP.NE.AND P0, PT, R12, RZ, PT ;  /* 0x000000ff0c00720c */ /* 0x000fda0003f05270 */
[----:B------:R1:W-:Y:S02]  /*3fc0*/  @!P0 STS.64 [UR6+0x1718], R38 ;  /* 0x00171826ff008988 */ /* 0x0003e40008000a06 */
[----:B-1----:R-:W-:Y:S02]  /*3fd0*/  FMUL.FTZ R38, R177, R108 ;  /* 0x0000006cb1267220 */ /* 0x002fe40000410000 */
[----:B----4-:R1:W2:Y:S02]  /*3fe0*/  SHFL.IDX PT, R184, R174, RZ, 0x1f ;  /* 0x00001fffaeb87589 */ /* 0x0102a400000e0000 */
[----:B-1----:R-:W-:Y:S01]  /*3ff0*/  FFMA.FTZ R174, R148, R177, R41 ;  /* 0x000000b194ae7223 */ /* 0x002fe20000010029 */
[----:B------:R-:W-:-:S04]  /*4000*/  IMAD.WIDE.U32 R40, R22, UR4, R18 ;  /* 0x0000000416287c25 */ /* 0x000fc8000f8e0012 */
[----:B------:R-:W-:Y:S01]  /*4010*/  FFMA.FTZ R175, R67, R174, R168 ;  /* 0x000000ae43af7223 */ /* 0x000fe200000100a8 */
[----:B------:R-:W-:-:S03]  /*4020*/  IMAD R37, R23, UR4, R41 ;  /* 0x0000000417257c24 */ /* 0x000fc6000f8e0229 */
[----:B------:R-:W-:-:S04]  /*4030*/  FFMA.FTZ R168, R64, R175, R171 ;  /* 0x000000af40a87223 */ /* 0x000fc800000100ab */
[----:B------:R-:W-:Y:S01]  /*4040*/  FFMA.FTZ R169, R0, R168, R169 ;  /* 0x000000a800a97223 */ /* 0x000fe200000100a9 */
[----:B--2---:R-:W-:Y:S01]  /*4050*/  @P1 FFMA.FTZ R184, R183, R184, R186 ;  /* 0x000000b8b7b81223 */ /* 0x004fe200000100ba */
[----:B------:R-:W-:Y:S01]  /*4060*/  LEA R36, P1, R40, UR10, 0x2 ;  /* 0x0000000a28247c11 */ /* 0x000fe2000f8210ff */
[----:B------:R-:W-:Y:S02]  /*4070*/  FMUL.FTZ R183, R174, R107 ;  /* 0x0000006baeb77220 */ /* 0x000fe40000410000 */
[----:B------:R-:W-:Y:S01]  /*4080*/  FFMA.FTZ R184, R65, R184, R166 ;  /* 0x000000b841b87223 */ /* 0x000fe200000100a6 */
[----:B------:R-:W-:Y:S01]  /*4090*/  LEA.HI.X R37, R40, UR11, R37, 0x2, P1 ;  /* 0x0000000b28257c11 */ /* 0x000fe200088f1425 */
[----:B------:R-:W-:Y:S01]  /*40a0*/  FMUL.FTZ R40, R169, R112 ;  /* 0x00000070a9287220 */ /* 0x000fe20000410000 */
[----:B------:R-:W-:Y:S01]  /*40b0*/  FMUL.FTZ R65, R168, R113 ;  /* 0x00000071a8417220 */ /* 0x000fe20000410000 */
[----:B------:R-:W-:Y:S01]  /*40c0*/  FFMA.FTZ R186, R0, R184, R167 ;  /* 0x000000b800ba7223 */ /* 0x000fe200000100a7 */
[----:B------:R-:W-:Y:S01]  /*40d0*/  FADD.FTZ R0, -R166, R184 ;  /* 0x000000b8a6007221 */ /* 0x000fe20000010100 */
[-C--:B------:R-:W-:Y:S01]  /*40e0*/  FMUL.FTZ R41, R111, R40.reuse ;  /* 0x000000286f297220 */ /* 0x080fe20000410000 */
[----:B------:R-:W-:Y:S01]  /*40f0*/  FMUL.FTZ R171, R114, R65 ;  /* 0x0000004172ab7220 */ /* 0x000fe20000410000 */
[----:B------:R-:W-:Y:S01]  /*4100*/  FADD.FTZ R167, -R167, R186 ;  /* 0x000000baa7a77221 */ /* 0x000fe20000010100 */
[----:B------:R-:W-:Y:S01]  /*4110*/  FFMA.FTZ R166, R0, R40, RZ ;  /* 0x0000002800a67223 */ /* 0x000fe200000100ff */
[----:B------:R-:W-:Y:S01]  /*4120*/  FFMA.FTZ R64, R64, R186, R165 ;  /* 0x000000ba40407223 */ /* 0x000fe200000100a5 */
[----:B------:R1:W-:Y:S01]  /*4130*/  STS [R60], R41 ;  /* 0x000000293c007388 */ /* 0x0003e20000000800 */
[----:B------:R-:W-:Y:S01]  /*4140*/  FMUL.FTZ R39, R118, R183 ;  /* 0x000000b776277220 */ /* 0x000fe20000410000 */
[----:B------:R-:W-:Y:S01]  /*4150*/  FFMA.FTZ R166, R167, R65, R166 ;  /* 0x00000041a7a67223 */ /* 0x000fe200000100a6 */
[----:B------:R-:W-:Y:S01]  /*4160*/  FADD.FTZ R165, -R165, R64 ;  /* 0x00000040a5a57221 */ /* 0x000fe20000010100 */
[----:B------:R-:W-:Y:S01]  /*4170*/  FMUL.FTZ R65, R175, R105 ;  /* 0x00000069af417220 */ /* 0x000fe20000410000 */
[----:B------:R-:W-:Y:S01]  /*4180*/  FFMA.FTZ R40, R67, R64, R164 ;  /* 0x0000004043287223 */ /* 0x000fe200000100a4 */
[----:B------:R2:W-:Y:S02]  /*4190*/  STS [R62+0x4], R171 ;  /* 0x000004ab3e007388 */ /* 0x0005e40000000800 */
[-C--:B------:R-:W-:Y:S01]  /*41a0*/  FFMA.FTZ R166, R165, R65.reuse, R166 ;  /* 0x00000041a5a67223 */ /* 0x080fe200000100a6 */
[----:B------:R-:W-:Y:S01]  /*41b0*/  FFMA.FTZ R148, R148, R40, R163 ;  /* 0x0000002894947223 */ /* 0x000fe200000100a3 */
[----:B------:R-:W-:Y:S01]  /*41c0*/  FADD.FTZ R67, -R164, R40 ;  /* 0x00000028a4437221 */ /* 0x000fe20000010100 */
[----:B-1----:R-:W-:Y:S01]  /*41d0*/  FMUL.FTZ R41, R123, R38 ;  /* 0x000000267b297220 */ /* 0x002fe20000410000 */
[----:B------:R-:W-:Y:S01]  /*41e0*/  FMUL.FTZ R65, R116, R65 ;  /* 0x0000004174417220 */ /* 0x000fe20000410000 */
[----:B------:R-:W-:Y:S01]  /*41f0*/  FADD.FTZ R163, -R163, R148 ;  /* 0x00000094a3a37221 */ /* 0x000fe20000010100 */
[----:B------:R-:W-:Y:S01]  /*4200*/  FFMA.FTZ R166, R67, R183, R166 ;  /* 0x000000b743a67223 */ /* 0x000fe200000100a6 */
[----:B------:R-:W-:Y:S01]  /*4210*/  FFMA.FTZ R164, R149, R148, R162 ;  /* 0x0000009495a47223 */ /* 0x000fe200000100a2 */
[----:B------:R-:W-:Y:S01]  /*4220*/  FMUL.FTZ R149, R172, R109 ;  /* 0x0000006dac957220 */ /* 0x000fe20000410000 */
[----:B------:R1:W-:Y:S01]  /*4230*/  STS [R62+0x8], R65 ;  /* 0x000008413e007388 */ /* 0x0003e20000000800 */
[----:B------:R-:W-:Y:S01]  /*4240*/  FFMA.FTZ R166, R163, R38, R166 ;  /* 0x00000026a3a67223 */ /* 0x000fe200000100a6 */
[----:B------:R-:W-:Y:S01]  /*4250*/  FFMA.FTZ R150, R150, R164, R161 ;  /* 0x000000a496967223 */ /* 0x000fe200000100a1 */
[----:B------:R-:W-:Y:S01]  /*4260*/  FMUL.FTZ R38, R173, R110 ;  /* 0x0000006ead267220 */ /* 0x000fe20000410000 */
[----:B--2---:R-:W-:Y:S01]  /*4270*/  FADD.FTZ R171, -R162, R164 ;  /* 0x000000a4a2ab7221 */ /* 0x004fe20000010100 */
[----:B------:R-:W-:Y:S01]  /*4280*/  FMUL.FTZ R183, R120, R149 ;  /* 0x0000009578b77220 */ /* 0x000fe20000410000 */
[----:B------:R-:W-:Y:S01]  /*4290*/  FADD.FTZ R185, -R161, R150 ;  /* 0x00000096a1b97221 */ /* 0x000fe20000010100 */
[----:B------:R-:W-:Y:S01]  /*42a0*/  FFMA.FTZ R162, R151, R150, R160 ;  /* 0x0000009697a27223 */ /* 0x000fe200000100a0 */
[----:B------:R-:W-:Y:S01]  /*42b0*/  FMUL.FTZ R151, R127, R38 ;  /* 0x000000267f977220 */ /* 0x000fe20000410000 */
[----:B------:R-:W-:Y:S01]  /*42c0*/  FMUL.FTZ R161, R124, R189 ;  /* 0x000000bd7ca17220 */ /* 0x000fe20000410000 */
[----:B------:R2:W-:Y:S01]  /*42d0*/  STS [R62+0xc], R39 ;  /* 0x00000c273e007388 */ /* 0x0005e20000000800 */
[----:B------:R-:W-:Y:S01]  /*42e0*/  FFMA.FTZ R166, R171, R149, R166 ;  /* 0x00000095aba67223 */ /* 0x000fe200000100a6 */
[----:B------:R-:W-:Y:S01]  /*42f0*/  FADD.FTZ R187, -R160, R162 ;  /* 0x000000a2a0bb7221 */ /* 0x000fe20000010100 */
[----:B-1----:R-:W-:Y:S01]  /*4300*/  FMUL.FTZ R65, R121, R64 ;  /* 0x0000004079417220 */ /* 0x002fe20000410000 */
[----:B------:R1:W-:Y:S01]  /*4310*/  STS [R62+0x10], R41 ;  /* 0x000010293e007388 */ /* 0x0003e20000000800 */
[----:B------:R-:W-:Y:S01]  /*4320*/  FFMA.FTZ R166, R185, R38, R166 ;  /* 0x00000026b9a67223 */ /* 0x000fe200000100a6 */
[----:B------:R-:W-:Y:S01]  /*4330*/  IADD3 R38, PT, PT, -R181, UR12, RZ ;  /* 0x0000000cb5267c10 */ /* 0x000fe2000fffe1ff */
[----:B------:R-:W-:Y:S01]  /*4340*/  FMUL.FTZ R149, R125, R40 ;  /* 0x000000287d957220 */ /* 0x000fe20000410000 */
[----:B------:R3:W-:Y:S01]  /*4350*/  STS [R62+0x14], R183 ;  /* 0x000014b73e007388 */ /* 0x0007e20000000800 */
[----:B------:R-:W-:Y:S01]  /*4360*/  FFMA.FTZ R166, R187, R189, R166 ;  /* 0x000000bdbba67223 */ /* 0x000fe200000100a6 */
[----:B--2---:R-:W-:Y:S01]  /*4370*/  FMUL.FTZ R39, R115, R184 ;  /* 0x000000b873277220 */ /* 0x004fe20000410000 */
[C---:B------:R-:W-:Y:S01]  /*4380*/  ISETP.GE.AND P1, PT, R38.reuse, 0x1, PT ;  /* 0x000000012600780c */ /* 0x040fe20003f26270 */
[----:B------:R2:W-:Y:S01]  /*4390*/  STS [R62+0x18], R151 ;  /* 0x000018973e007388 */ /* 0x0005e20000000800 */
[C---:B------:R-:W-:Y:S01]  /*43a0*/  ISETP.GE.AND P2, PT, R38.reuse, 0x21, PT ;  /* 0x000000212600780c */ /* 0x040fe20003f46270 */
[----:B-1----:R-:W-:Y:S01]  /*43b0*/  FMUL.FTZ R41, R119, R186 ;  /* 0x000000ba77297220 */ /* 0x002fe20000410000 */
[----:B------:R-:W-:Y:S01]  /*43c0*/  ISETP.GE.AND P3, PT, R38, 0x41, PT ;  /* 0x000000412600780c */ /* 0x000fe20003f66270 */
[----:B------:R1:W-:Y:S01]  /*43d0*/  STS [R62+0x1c], R161 ;  /* 0x00001ca13e007388 */ /* 0x0003e20000000800 */
[----:B------:R-:W-:Y:S01]  /*43e0*/  BAR.SYNC.DEFER_BLOCKING 0x0 ;  /* 0x0000000000007b1d */ /* 0x000fe20000010000 */
[----:B---3--:R-:W-:Y:S01]  /*43f0*/  FMUL.FTZ R183, R126, R150 ;  /* 0x000000967eb77220 */ /* 0x008fe20000410000 */
[----:B--2---:R-:W-:Y:S01]  /*4400*/  FMUL.FTZ R151, R122, R148 ;  /* 0x000000947a977220 */ /* 0x004fe20000410000 */
[----:B------:R-:W-:Y:S01]  /*4410*/  ISETP.GE.AND P5, PT, R38, 0x61, PT ;  /* 0x000000612600780c */ /* 0x000fe20003fa6270 */
[----:B-1----:R-:W-:-:S02]  /*4420*/  FMUL.FTZ R161, R129, R164 ;  /* 0x000000a481a17220 */ /* 0x002fc40000410000 */
        /* <DEDUP_REMOVED lines=19> */
[----:B0-----:R-:W0:Y:S04]  /*4560*/  LDS R39, [R75+0x420] ;  /* 0x000420004b277984 */ /* 0x001e280000000800 */
[----:B------:R1:W-:Y:S04]  /*4570*/  REDG.E.ADD.F32.FTZ.RN.STRONG.GPU desc[UR16][R34.64], R189 ;  /* 0x000000bd220079a6 */ /* 0x0003e8000c12f310 */
[----:B0-----:R1:W-:Y:S02]  /*4580*/  REDG.E.ADD.F32.FTZ.RN.STRONG.GPU desc[UR16][R36.64], R39 ;  /* 0x00000027240079a6 */ /* 0x0013e4000c12f310 */
.L_x_8915:
[----:B------:R-:W-:Y:S05]  /*4590*/  BSYNC.RECONVERGENT B0 ;  /* 0x0000000000007941 */ /* 0x000fea0003800200 */
.L_x_8914:
[----:B01----:R0:W1:Y:S01]  /*45a0*/  LDS R39, [R68+0x4a0] ;  /* 0x0004a00044277984 */ /* 0x0030620000000800 */
[----:B------:R-:W-:Y:S04]  /*45b0*/  BSSY.RECONVERGENT B0, `(.L_x_8916) ;  /* 0x0000004000007945 */ /* 0x000fe80003800200 */
[----:B------:R-:W-:Y:S05]  /*45c0*/  @!P2 BRA `(.L_x_8917) ;  /* 0x000000000008a947 */ /* 0x000fea0003800000 */
[----:B------:R2:W-:Y:S04]  /*45d0*/  REDG.E.ADD.F32.FTZ.RN.STRONG.GPU desc[UR16][R34.64+0x80], R191 ;  /* 0x000080bf220079a6 */ /* 0x0005e8000c12f310 */
[----:B-1----:R2:W-:Y:S02]  /*45e0*/  REDG.E.ADD.F32.FTZ.RN.STRONG.GPU desc[UR16][R36.64+0x80], R39 ;  /* 0x00008027240079a6 */ /* 0x0025e4000c12f310 */
.L_x_8917:
[----:B------:R-:W-:Y:S05]  /*45f0*/  BSYNC.RECONVERGENT B0 ;  /* 0x0000000000007941 */ /* 0x000fea0003800200 */
.L_x_8916:
[----:B-12---:R1:W2:Y:S01]  /*4600*/  LDS R39, [R69+0x520] ;  /* 0x0005200045277984 */ /* 0x0062a20000000800 */
[----:B------:R-:W-:Y:S04]  /*4610*/  BSSY.RECONVERGENT B0, `(.L_x_8918) ;  /* 0x0000004000007945 */ /* 0x000fe80003800200 */
[----:B------:R-:W-:Y:S05]  /*4620*/  @!P3 BRA `(.L_x_8919) ;  /* 0x000000000008b947 */ /* 0x000fea0003800000 */
[----:B------:R3:W-:Y:S04]  /*4630*/  REDG.E.ADD.F32.FTZ.RN.STRONG.GPU desc[UR16][R34.64+0x100], R193 ;  /* 0x000100c1220079a6 */ /* 0x0007e8000c12f310 */
[----:B--2---:R3:W-:Y:S02]  /*4640*/  REDG.E.ADD.F32.FTZ.RN.STRONG.GPU desc[UR16][R36.64+0x100], R39 ;  /* 0x00010027240079a6 */ /* 0x0047e4000c12f310 */
.L_x_8919:
[----:B------:R-:W-:Y:S05]  /*4650*/  BSYNC.RECONVERGENT B0 ;  /* 0x0000000000007941 */ /* 0x000fea0003800200 */
.L_x_8918:
        /* <DEDUP_REMOVED lines=9> */
.L_x_8921:
[----:B------:R-:W-:Y:S05]  /*46f0*/  BSYNC.RECONVERGENT B0 ;  /* 0x0000000000007941 */ /* 0x000fea0003800200 */
.L_x_8920:
[----:B---34-:R3:W4:Y:S01]  /*4700*/  LDS R39, [R71+0x620] ;  /* 0x0006200047277984 */ /* 0x0187220000000800 */
[----:B------:R-:W-:Y:S04]  /*4710*/  BSSY.RECONVERGENT B0, `(.L_x_8922) ;  /* 0x0000004000007945 */ /* 0x000fe80003800200 */
[----:B------:R-:W-:Y:S05]  /*4720*/  @!P1 BRA `(.L_x_8923) ;  /* 0x0000000000089947 */ /* 0x000fea0003800000 */
[----:B------:R0:W-:Y:S04]  /*4730*/  REDG.E.ADD.F32.FTZ.RN.STRONG.GPU desc[UR16][R34.64+0x200], R197 ;  /* 0x000200c5220079a6 */ /* 0x0001e8000c12f310 */
[----:B----4-:R0:W-:Y:S02]  /*4740*/  REDG.E.ADD.F32.FTZ.RN.STRONG.GPU desc[UR16][R36.64+0x200], R39 ;  /* 0x00020027240079a6 */ /* 0x0101e4000c12f310 */
.L_x_8923:
[----:B------:R-:W-:Y:S05]  /*4750*/  BSYNC.RECONVERGENT B0 ;  /* 0x0000000000007941 */ /* 0x000fea0003800200 */
.L_x_8922:
[----:B0---4-:R0:W4:Y:S01]  /*4760*/  LDS R39, [R72+0x6a0] ;  /* 0x0006a00048277984 */ /* 0x0111220000000800 */
[----:B------:R-:W-:Y:S04]  /*4770*/  BSSY.RECONVERGENT B0, `(.L_x_8924) ;  /* 0x0000004000007945 */ /* 0x000fe80003800200 */
[----:B------:R-:W-:Y:S05]  /*4780*/  @!P2 BRA `(.L_x_8925) ;  /* 0x000000000008a947 */ /* 0x000fea0003800000 */
[----:B------:R0:W-:Y:S04]  /*4790*/  REDG.E.ADD.F32.FTZ.RN.STRONG.GPU desc[UR16][R34.64+0x280], R199 ;  /* 0x000280c7220079a6 */ /* 0x0001e8000c12f310 */
[----:B----4-:R0:W-:Y:S02]  /*47a0*/  REDG.E.ADD.F32.FTZ.RN.STRONG.GPU desc[UR16][R36.64+0x280], R39 ;  /* 0x00028027240079a6 */ /* 0x0101e4000c12f310 */
.L_x_8925:
[----:B------:R-:W-:Y:S05]  /*47b0*/  BSYNC.RECONVERGENT B0 ;  /* 0x0000000000007941 */ /* 0x000fea0003800200 */
.L_x_8924:
[----:B0---4-:R0:W4:Y:S01]  /*47c0*/  LDS R39, [R73+0x720] ;  /* 0x0007200049277984 */ /* 0x0111220000000800 */
[----:B------:R-:W-:Y:S04]  /*47d0*/  BSSY.RECONVERGENT B0, `(.L_x_8926) ;  /* 0x0000004000007945 */ /* 0x000fe80003800200 */
[----:B------:R-:W-:Y:S05]  /*47e0*/  @!P3 BRA `(.L_x_8927) ;  /* 0x000000000008b947 */ /* 0x000fea0003800000 */
[----:B------:R0:W-:Y:S04]  /*47f0*/  REDG.E.ADD.F32.FTZ.RN.STRONG.GPU desc[UR16][R34.64+0x300], R201 ;  /* 0x000300c9220079a6 */ /* 0x0001e8000c12f310 */
[----:B----4-:R0:W-:Y:S02]  /*4800*/  REDG.E.ADD.F32.FTZ.RN.STRONG.GPU desc[UR16][R36.64+0x300], R39 ;  /* 0x00030027240079a6 */ /* 0x0101e4000c12f310 */
.L_x_8927:
[----:B------:R-:W-:Y:S05]  /*4810*/  BSYNC.RECONVERGENT B0 ;  /* 0x0000000000007941 */ /* 0x000fea0003800200 */
.L_x_8926:
[----:B0---4-:R0:W4:Y:S01]  /*4820*/  LDS R39, [R74+0x7a0] ;  /* 0x0007a0004a277984 */ /* 0x0111220000000800 */
[----:B------:R-:W-:Y:S04]  /*4830*/  BSSY.RECONVERGENT B0, `(.L_x_8928) ;  /* 0x0000004000007945 */ /* 0x000fe80003800200 */
[----:B------:R-:W-:Y:S05]  /*4840*/  @!P4 BRA `(.L_x_8929) ;  /* 0x000000000008c947 */ /* 0x000fea0003800000 */
[----:B------:R0:W-:Y:S04]  /*4850*/  REDG.E.ADD.F32.FTZ.RN.STRONG.GPU desc[UR16][R34.64+0x380], R203 ;  /* 0x000380cb220079a6 */ /* 0x0001e8000c12f310 */
[----:B----4-:R0:W-:Y:S02]  /*4860*/  REDG.E.ADD.F32.FTZ.RN.STRONG.GPU desc[UR16][R36.64+0x380], R39 ;  /* 0x00038027240079a6 */ /* 0x0101e4000c12f310 */
.L_x_8929:
[----:B------:R-:W-:Y:S05]  /*4870*/  BSYNC.RECONVERGENT B0 ;  /* 0x0000000000007941 */ /* 0x000fea0003800200 */
.L_x_8928:
[----:B0-----:R-:W0:Y:S01]  /*4880*/  SHFL.DOWN P1, R35, R166, 0x1, 0x1f ;  /* 0x08201f00a6237f89 */ /* 0x001e220000020000 */
[CC--:B------:R-:W-:Y:S01]  /*4890*/  FMUL.FTZ R36, R66.reuse, R177.reuse ;  /* 0x000000b142247220 */ /* 0x0c0fe20000410000 */
[-C--:B------:R-:W-:Y:S01]  /*48a0*/  FMUL.FTZ R155, R155, R174.reuse ;  /* 0x000000ae9b9b7220 */ /* 0x080fe20000410000 */
[----:B------:R-:W-:Y:S01]  /*48b0*/  FMUL.FTZ R174, R66, R174 ;  /* 0x000000ae42ae7220 */ /* 0x000fe20000410000 */
[----:B------:R-:W-:Y:S01]  /*48c0*/  ISETP.NE.AND P2, PT, R90, RZ, PT ;  /* 0x000000ff5a00720c */ /* 0x000fe20003f45270 */
[----:B------:R-:W-:Y:S01]  /*48d0*/  FMUL.FTZ R156, R156, R177 ;  /* 0x000000b19c9c7220 */ /* 0x000fe20000410000 */
[----:B------:R-:W-:Y:S01]  /*48e0*/  FMUL.FTZ R34, R66, R175 ;  /* 0x000000af42227220 */ /* 0x000fe20000410000 */
[----:B------:R-:W-:Y:S01]  /*48f0*/  FMUL.FTZ R36, R163, R36 ;  /* 0x00000024a3247220 */ /* 0x000fe20000410000 */
[-C--:B------:R-:W-:Y:S01]  /*4900*/  FMUL.FTZ R152, R152, R169.reuse ;  /* 0x000000a998987220 */ /* 0x080fe20000410000 */
[----:B------:R-:W-:Y:S01]  /*4910*/  FMUL.FTZ R67, R67, R174 ;  /* 0x000000ae43437220 */ /* 0x000fe20000410000 */
[----:B------:R-:W-:Y:S01]  /*4920*/  FMUL.FTZ R157, R157, R172 ;  /* 0x000000ac9d9d7220 */ /* 0x000fe20000410000 */
        /* <DEDUP_REMOVED lines=19> */
[----:B------:R-:W-:Y:S01]  /*4a60*/  BSSY.RECONVERGENT B0, `(.L_x_8930) ;  /* 0x0000026000007945 */ /* 0x000fe20003800200 */
        /* <DEDUP_REMOVED lines=10> */
[----:B0-----:R-:W-:Y:S01]  /*4b10*/  @P1 FADD R38, R35, R38 ;  /* 0x0000002623261221 */ /* 0x001fe20000000000 */
[----:B------:R-:W-:Y:S01]  /*4b20*/  FFMA.FTZ R35, R123, R156, R36 ;  /* 0x0000009c7b237223 */ /* 0x000fe20000010024 */
[----:B------:R-:W-:-:S03]  /*4b30*/  FFMA.FTZ R36, R120, R157, R171 ;  /* 0x0000009d78247223 */ /* 0x000fc600000100ab */
[----:B------:R-:W0:Y:S01]  /*4b40*/  SHFL.DOWN P1, R37, R38, 0x4, 0x1f ;  /* 0x08801f0026257f89 */ /* 0x000e220000020000 */
[----:B------:R-:W-:Y:S01]  /*4b50*/  FADD.FTZ R100, R35, R100 ;  /* 0x0000006423647221 */ /* 0x000fe20000010000 */
[----:B------:R-:W-:Y:S01]  /*4b60*/  FFMA.FTZ R35, R111, R152, R0 ;  /* 0x000000986f237223 */ /* 0x000fe20000010000 */
[----:B------:R-:W-:Y:S01]  /*4b70*/  FFMA.FTZ R0, R124, R159, R187 ;  /* 0x0000009f7c007223 */ /* 0x000fe200000100bb */
[----:B------:R-:W-:Y:S02]  /*4b80*/  FADD.FTZ R99, R36, R99 ;  /* 0x0000006324637221 */ /* 0x000fe40000010000 */
[----:B------:R-:W-:Y:S01]  /*4b90*/  FADD.FTZ R104, R35, R104 ;  /* 0x0000006823687221 */ /* 0x000fe20000010000 */
[----:B------:R-:W-:Y:S01]  /*4ba0*/  FADD.FTZ R97, R0, R97 ;  /* 0x0000006100617221 */ /* 0x000fe20000010000 */
[----:B0-----:R-:W-:Y:S01]  /*4bb0*/  @P1 FADD R37, R38, R37 ;  /* 0x0000002526251221 */ /* 0x001fe20000000000 */
[----:B------:R-:W-:-:S04]  /*4bc0*/  FMUL.FTZ R38, R66, R173 ;  /* 0x000000ad42267220 */ /* 0x000fc80000410000 */
[----:B------:R-:W0:Y:S01]  /*4bd0*/  SHFL.DOWN P1, R40, R37, 0x8, 0x1f ;  /* 0x09001f0025287f89 */ /* 0x000e220000020000 */
[----:B------:R-:W-:Y:S01]  /*4be0*/  FMUL.FTZ R38, R185, R38 ;  /* 0x00000026b9267220 */ /* 0x000fe20000410000 */
[----:B0-----:R-:W-:-:S03]  /*4bf0*/  @P1 FADD R40, R37, R40 ;  /* 0x0000002825281221 */ /* 0x001fc60000000000 */
[----:B------:R-:W-:Y:S02]  /*4c00*/  FFMA.FTZ R37, R127, R158, R38 ;  /* 0x0000009e7f257223 */ /* 0x000fe40000010026 */
[----:B----4-:R-:W0:Y:S02]  /*4c10*/  SHFL.DOWN P1, R39, R40, 0x10, 0x1f ;  /* 0x0a001f0028277f89 */ /* 0x010e240000020000 */
        /* <DEDUP_REMOVED lines=10> */
.L_x_8931:
[----:B------:R-:W-:Y:S05]  /*4cc0*/  BSYNC.RECONVERGENT B0 ;  /* 0x0000000000007941 */ /* 0x000fea0003800200 */
.L_x_8930:
[----:B------:R-:W-:-:S04]  /*4cd0*/  UIADD3 UR4, UPT, UPT, UR4, 0x1, URZ ;  /* 0x0000000104047890 */ /* 0x000fc8000fffe0ff */
[----:B------:R-:W-:-:S09]  /*4ce0*/  UISETP.GE.AND UP0, UPT, UR4, UR13, UPT ;  /* 0x0000000d0400728c */ /* 0x000fd2000bf06270 */
[----:B------:R-:W-:Y:S05]  /*4cf0*/  BRA.U !UP0, `(.L_x_8932) ;  /* 0xffffffdd08f47547 */ /* 0x000fea000b83ffff */
.L_x_8910:
[----:B------:R-:W-:Y:S01]  /*4d00*/  BAR.SYNC.DEFER_BLOCKING 0x0 ;  /* 0x0000000000007b1d */ /* 0x000fe20000010000 */
[-C--:B------:R-:W-:Y:S02]  /*4d10*/  ISETP.GE.AND P6, PT, R58, R87.reuse, PT ;  /* 0x000000573a00720c */ /* 0x080fe40003fc6270 */
[----:B------:R-:W-:Y:S02]  /*4d20*/  PRMT R5, RZ, 0x7610, R5 ;  /* 0x00007610ff057816 */ /* 0x000fe40000000005 */
[----:B------:R-:W-:-:S03]  /*4d30*/  ISETP.GE.AND P5, PT, R76, R87, PT ;  /* 0x000000574c00720c */ /* 0x000fc60003fa6270 */
[----:B------:R-:W5:Y:S01]  /*4d40*/  LDC.64 R64, c[0x0][0x4f8] ;  /* 0x00013e00ff407b82 */ /* 0x000f620000000a00 */
[-C--:B------:R-:W-:Y:S01]  /*4d50*/  ISETP.GE.AND P4, PT, R77, R87.reuse, PT ;  /* 0x000000574d00720c */ /* 0x080fe20003f86270 */
[----:B------:R-:W1:Y:S01]  /*4d60*/  LDCU.64 UR6, c[0x0][0x500] ;  /* 0x0000a000ff0677ac */ /* 0x000e620008000a00 */
[-C--:B------:R-:W-:Y:S02]  /*4d70*/  ISETP.GE.AND P3, PT, R78, R87.reuse, PT ;  /* 0x000000574e00720c */ /* 0x080fe40003f66270 */
[-C--:B------:R-:W-:Y:S01]  /*4d80*/  ISETP.GE.AND P2, PT, R79, R87.reuse, PT ;  /* 0x000000574f00720c */ /* 0x080fe20003f46270 */
[----:B------:R-:W2:Y:S01]  /*4d90*/  LDCU.64 UR8, c[0x0][0x550] ;  /* 0x0000aa00ff0877ac */ /* 0x000ea20008000a00 */
        /* <DEDUP_REMOVED lines=10> */
[----:B------:R-:W2:Y:S01]  /*4e40*/  @!P4 LDG.E.U16 R0, desc[UR16][R2.64+0x80] ;  /* 0x000080100200c981 */ /* 0x000ea2000c1e1500 */
        /* <DEDUP_REMOVED lines=10> */
[----:B------:R-:W-:Y:S02]  /*4ef0*/  PRMT R24, R135, 0x7632, R24 ;  /* 0x0000763287187816 */ /* 0x000fe40000000018 */
[----:B------:R-:W-:Y:S01]  /*4f00*/  PRMT R26, R134, 0x7632, R26 ;  /* 0x00007632861a7816 */ /* 0x000fe2000000001a */
[----:B---3--:R-:W-:Y:S04]  /*4f10*/  STS.U16 [R86], R5 ;  /* 0x0000000556007388 */ /* 0x008fe80000000400 */
[----:B----4-:R-:W-:Y:S04]  /*4f20*/  STS.U16 [R88+0x40], R19 ;  /* 0x0000401358007388 */ /* 0x010fe80000000400 */
[----:B--2---:R-:W-:Y:S04]  /*4f30*/  STS.U16 [R89+0x80], R0 ;  /* 0x0000800059007388 */ /* 0x004fe80000000400 */
[----:B-----5:R-:W-:Y:S04]  /*4f40*/  STS.U16 [R91+0xc0], R18 ;  /* 0x0000c0125b007388 */ /* 0x020fe80000000400 */
        /* <DEDUP_REMOVED lines=9> */
[----:B------:R-:W-:Y:S01]  /*4fe0*/  LDS.U16 R19, [R96+0xe] ;  /* 0x00000e0060137984 */ /* 0x000fe20000000400 */
[----:B--2---:R-:W-:-:S05]  /*4ff0*/  HADD2.F32 R3, -RZ, R22.H0_H0 ;  /* 0x20000016ff037230 */ /* 0x004fca0000004100 */
[--C-:B------:R-:W-:Y:S01]  /*5000*/  FADD.FTZ R5, R3, R44.reuse ;  /* 0x0000002c03057221 */ /* 0x100fe20000010000 */
[----:B---3--:R-:W-:Y:S02]  /*5010*/  HADD2.F32 R3, -RZ, R2.H0_H0 ;  /* 0x20000002ff037230 */ /* 0x008fe40000004100 */
[----:B------:R-:W2:Y:S02]  /*5020*/  LDS.U16 R2, [R96+0x6] ;  /* 0x0000060060027984 */ /* 0x000ea40000000400 */
[----:B------:R-:W-:Y:S01]  /*5030*/  FSETP.GTU.FTZ.AND P0, PT, R5, 20, PT ;  /* 0x41a000000500780b */ /* 0x000fe20003f1c000 */
[----:B------:R-:W-:-:S05]  /*5040*/  FADD.FTZ R3, R3, R44 ;  /* 0x0000002c03037221 */ /* 0x000fca0000010000 */
[----:B------:R-:W-:-:S07]  /*5050*/  FSETP.GTU.FTZ.AND P2, PT, R3, 20, PT ;  /* 0x41a000000300780b */ /* 0x000fce0003f5c000 */
[----:B------:R-:W-:Y:S01]  /*5060*/  @!P0 FMUL.FTZ R20, R5, -1.4426950216293334961 ;  /* 0xbfb8aa3b05148820 */ /* 0x000fe20000410000 */
[----:B----4-:R-:W-:Y:S01]  /*5070*/  HADD2.F32 R25, -RZ, R0.H0_H0 ;  /* 0x20000000ff197230 */ /* 0x010fe20000004100 */
[----:B------:R-:W-:Y:S04]  /*5080*/  LDS.U16 R5, [R96+0xa] ;  /* 0x00000a0060057984 */ /* 0x000fe80000000400 */
[----:B------:R-:W3:Y:S01]  /*5090*/  @!P0 MUFU.EX2 R20, R20 ;  /* 0x0000001400148308 */ /* 0x000ee20000000800 */
[----:B------:R-:W-:Y:S02]  /*50a0*/  @!P2 FMUL.FTZ R22, R3, -1.4426950216293334961 ;  /* 0xbfb8aa3b0316a820 */ /* 0x000fe40000410000 */
[----:B------:R-:W4:Y:S01]  /*50b0*/  LDS.U16 R3, [R96+0x8] ;  /* 0x0000080060037984 */ /* 0x000f220000000400 */
[----:B------:R-:W-:Y:S01]  /*50c0*/  FADD.FTZ R0, R25, R44 ;  /* 0x0000002c19007221 */ /* 0x000fe20000010000 */
[----:B------:R-:W-:Y:S06]  /*50d0*/  BAR.SYNC.DEFER_BLOCKING 0x0 ;  /* 0x0000000000007b1d */ /* 0x000fec0000010000 */
[----:B------:R-:W5:Y:S01]  /*50e0*/  @!P2 MUFU.EX2 R22, R22 ;  /* 0x000000160016a308 */ /* 0x000f620000000800 */
[----:B---3--:R-:W-:-:S07]  /*50f0*/  @!P0 FADD.FTZ R21, R20, 1 ;  /* 0x3f80000014158421 */ /* 0x008fce0000010000 */
[----:B------:R-:W3:Y:S01]  /*5100*/  @!P0 MUFU.RCP R21, R21 ;  /* 0x0000001500158308 */ /* 0x000ee20000001000 */
[----:B--2---:R-:W-:Y:S02]  /*5110*/  HADD2.F32 R25, -RZ, R2.H0_H0 ;  /* 0x20000002ff197230 */ /* 0x004fe40000004100 */
[----:B-----5:R-:W-:-:S03]  /*5120*/  @!P2 FADD.FTZ R23, R22, 1 ;  /* 0x3f8000001617a421 */ /* 0x020fc60000010000 */
[----:B------:R-:W-:Y:S02]  /*5130*/  FADD.FTZ R25, R25, R44 ;  /* 0x0000002c19197221 */ /* 0x000fe40000010000 */
[----:B------:R-:W2:Y:S03]  /*5140*/  @!P2 MUFU.RCP R20, R23 ;  /* 0x000000170014a308 */ /* 0x000ea60000001000 */
[----:B------:R-:W-:Y:S01]  /*5150*/  FSETP.GTU.FTZ.AND P6, PT, R25, 20, PT ;  /* 0x41a000001900780b */ /* 0x000fe20003fdc000 */
[----:B---3--:R-:W-:Y:S01]  /*5160*/  @!P0 FMUL.FTZ R104, R104, R21 ;  /* 0x0000001568688220 */ /* 0x008fe20000410000 */
[----:B------:R-:W-:Y:S01]  /*5170*/  ISETP.NE.AND P0, PT, R12, RZ, PT ;  /* 0x000000ff0c00720c */ /* 0x000fe20003f05270 */
[----:B----4-:R-:W-:Y:S01]  /*5180*/  HADD2.F32 R3, -RZ, R3.H0_H0 ;  /* 0x20000003ff037230 */ /* 0x010fe20000004100 */
[----:B------:R-:W-:Y:S02]  /*5190*/  PRMT R21, R128, 0x7632, R21 ;  /* 0x0000763280157816 */ /* 0x000fe40000000015 */
[----:B------:R-:W-:Y:S01]  /*51a0*/  PRMT R22, R130, 0x7632, R22 ;  /* 0x0000763282167816 */ /* 0x000fe20000000016 */
[----:B------:R-:W-:Y:S01]  /*51b0*/  STS.U16 [R96], R128 ;  /* 0x0000008060007388 */ /* 0x000fe20000000400 */
[----:B--2---:R-:W-:Y:S01]  /*51c0*/  @!P2 FMUL.FTZ R103, R103, R20 ;  /* 0x000000146767a220 */ /* 0x004fe20000410000 */
[----:B------:R-:W-:-:S02]  /*51d0*/  FADD.FTZ R20, R3, R44 ;  /* 0x0000002c03147221 */ /* 0x000fc40000010000 */
[----:B------:R-:W-:Y:S01]  /*51e0*/  STS.U16 [R96+0x2], R21 ;  /* 0x0000021560007388 */ /* 0x000fe20000000400 */
        /* <DEDUP_REMOVED lines=28> */
[----:B------:R-:W3:Y:S03]  /*53b0*/  @!P1 MUFU.EX2 R0, R0 ;  /* 0x0000000000009308 */ /* 0x000ee60000000800 */
[----:B------:R-:W-:-:S02]  /*53c0*/  FSETP.GTU.FTZ.AND P5, PT, R19, 20, PT ;  /* 0x41a000001300780b */ /* 0x000fc40003fbc000 */
[----:B------:R-:W-:Y:S02]  /*53d0*/  FSETP.GTU.FTZ.AND P3, PT, R5, 20, PT ;  /* 0x41a000000500780b */ /* 0x000fe40003f7c000 */
[----:B------:R-:W-:Y:S01]  /*53e0*/  FSETP.GTU.FTZ.AND P4, PT, R18, 20, PT ;  /* 0x41a000001200780b */ /* 0x000fe20003f9c000 */
[----:B------:R-:W4:Y:S01]  /*53f0*/  @!P2 MUFU.EX2 R3, R3 ;  /* 0x000000030003a308 */ /* 0x000f220000000800 */
[----:B0-----:R-:W0:Y:S07]  /*5400*/  LDS R39, [UR5+0x210] ;  /* 0x00021005ff277984 */ /* 0x001e2e0008000800 */
[----:B------:R-:W5:Y:S01]  /*5410*/  @!P6 MUFU.EX2 R2, R2 ;  /* 0x000000020002e308 */ /* 0x000f620000000800 */
[----:B------:R-:W-:Y:S01]  /*5420*/  @!P5 FMUL.FTZ R19, R19, -1.4426950216293334961 ;  /* 0xbfb8aa3b1313d820 */ /* 0x000fe20000410000 */
[----:B------:R-:W-:-:S02]  /*5430*/  @!P3 FMUL.FTZ R5, R5, -1.4426950216293334961 ;  /* 0xbfb8aa3b0505b820 */ /* 0x000fc40000410000 */
[----:B------:R-:W-:Y:S01]  /*5440*/  @!P4 FMUL.FTZ R18, R18, -1.4426950216293334961 ;  /* 0xbfb8aa3b1212c820 */ /* 0x000fe20000410000 */
[----:B---3--:R-:W-:-:S03]  /*5450*/  @!P1 FADD.FTZ R0, R0, 1 ;  /* 0x3f80000000009421 */ /* 0x008fc60000010000 */
[----:B--2---:R4:W-:Y:S08]  /*5460*/  @!P5 MUFU.EX2 R22, R19 ;  /* 0x000000130016d308 */ /* 0x0049f00000000800 */
[----:B------:R2:W3:Y:S01]  /*5470*/  @!P3 MUFU.EX2 R20, R5 ;  /* 0x000000050014b308 */ /* 0x0004e20000000800 */
[----:B----4-:R-:W-:-:S07]  /*5480*/  @!P2 FADD.FTZ R19, R3, 1 ;  /* 0x3f8000000313a421 */ /* 0x010fce0000010000 */
[----:B------:R5:W4:Y:S01]  /*5490*/  @!P4 MUFU.EX2 R21, R18 ;  /* 0x000000120015c308 */ /* 0x000b220000000800 */
[----:B--2---:R-:W-:-:S07]  /*54a0*/  SHF.R.S32.HI R5, RZ, 0x1f, R4 ;  /* 0x0000001fff057819 */ /* 0x004fce0000011404 */
[----:B------:R-:W2:Y:S01]  /*54b0*/  @!P1 MUFU.RCP R41, R0 ;  /* 0x0000000000299308 */ /* 0x000ea20000001000 */
[----:B-----5:R-:W-:Y:S01]  /*54c0*/  @!P6 FADD.FTZ R18, R2, 1 ;  /* 0x3f8000000212e421 */ /* 0x020fe20000010000 */
[----:B------:R-:W-:-:S06]  /*54d0*/  IMAD.WIDE.U32 R2, R64, UR18, R4 ;  /* 0x0000001240027c25 */ /* 0x000fcc000f8e0004 */
[----:B------:R-:W5:Y:S01]  /*54e0*/  @!P2 MUFU.RCP R19, R19 ;  /* 0x000000130013a308 */ /* 0x000f620000001000 */
[----:B------:R-:W-:Y:S02]  /*54f0*/  IMAD R3, R65, UR18, R3 ;  /* 0x0000001241037c24 */ /* 0x000fe4000f8e0203 */
[----:B-1----:R-:W-:-:S04]  /*5500*/  IMAD.WIDE.U32 R2, R43, UR6, R2 ;  /* 0x000000062b027c25 */ /* 0x002fc8000f8e0002 */
[----:B---3--:R-:W-:Y:S01]  /*5510*/  @!P3 FADD.FTZ R20, R20, 1 ;  /* 0x3f8000001414b421 */ /* 0x008fe20000010000 */
[----:B----4-:R-:W-:Y:S01]  /*5520*/  @!P4 FADD.FTZ R21, R21, 1 ;  /* 0x3f8000001515c421 */ /* 0x010fe20000010000 */
[----:B------:R-:W-:Y:S01]  /*5530*/  @!P5 FADD.FTZ R22, R22, 1 ;  /* 0x3f8000001616d421 */ /* 0x000fe20000010000 */
[----:B--2---:R-:W-:Y:S01]  /*5540*/  @!P1 FMUL.FTZ R102, R102, R41 ;  /* 0x0000002966669220 */ /* 0x004fe20000410000 */
[----:B------:R-:W-:Y:S01]  /*5550*/  IMAD R0, R43, UR7, R3 ;  /* 0x000000072b007c24 */ /* 0x000fe2000f8e0203 */
[----:B------:R-:W-:Y:S01]  /*5560*/  IADD3 R3, P1, PT, R58, R2, RZ ;  /* 0x000000023a037210 */ /* 0x000fe20007f3e0ff */
[----:B------:R-:W1:Y:S01]  /*5570*/  @!P6 MUFU.RCP R18, R18 ;  /* 0x000000120012e308 */ /* 0x000e620000001000 */
[----:B------:R-:W2:Y:S02]  /*5580*/  LDCU.64 UR6, c[0x0][0x560] ;  /* 0x0000ac00ff0677ac */ /* 0x000ea40008000a00 */
[----:B------:R-:W-:Y:S01]  /*5590*/  IADD3.X R0, PT, PT, RZ, R0, RZ, P1, !PT ;  /* 0x00000000ff007210 */ /* 0x000fe20000ffe4ff */
[----:B-----5:R-:W-:Y:S01]  /*55a0*/  @!P2 FMUL.FTZ R100, R100, R19 ;  /* 0x000000136464a220 */ /* 0x020fe20000410000 */
[----:B------:R-:W-:-:S03]  /*55b0*/  LEA R2, P2, R3, UR8, 0x1 ;  /* 0x0000000803027c11 */ /* 0x000fc6000f8408ff */
[----:B------:R-:W3:Y:S01]  /*55c0*/  @!P3 MUFU.RCP R20, R20 ;  /* 0x000000140014b308 */ /* 0x000ee20000001000 */
[----:B0-----:R-:W-:Y:S02]  /*55d0*/  ISETP.GE.AND P1, PT, R58, R39, PT ;  /* 0x000000273a00720c */ /* 0x001fe40003f26270 */
[----:B------:R-:W-:-:S05]  /*55e0*/  LEA.HI.X R3, R3, UR9, R0, 0x1, P2 ;  /* 0x0000000903037c11 */ /* 0x000fca00090f0c00 */
        /* <DEDUP_REMOVED lines=9> */
[----:B------:R-:W-:Y:S01]  /*5680*/  ISETP.GE.AND P1, PT, R81, R39, PT ;  /* 0x000000275100720c */ /* 0x000fe20003f26270 */
[----:B0-----:R-:W-:Y:S01]  /*5690*/  @!P4 FMUL.FTZ R98, R98, R21 ;  /* 0x000000156262c220 */ /* 0x001fe20000410000 */
[----:B------:R-:W-:-:S02]  /*56a0*/  ISETP.GE.AND P4, PT, R79, R39, PT ;  /* 0x000000274f00720c */ /* 0x000fc40003f86270 */
[-C--:B------:R-:W-:Y:S01]  /*56b0*/  ISETP.GE.AND P2, PT, R82, R39.reuse, PT ;  /* 0x000000275200720c */ /* 0x080fe20003f46270 */
        /* <DEDUP_REMOVED lines=52> */
[-C--:B------:R-:W-:Y:S01]  /*5a00*/  ISETP.GE.AND P0, PT, R76, R27.reuse, PT ;  /* 0x0000001b4c00720c */ /* 0x080fe20003f06270 */
[----:B------:R-:W-:Y:S01]  /*5a10*/  FADD.FTZ R103, R104, R103 ;  /* 0x0000006768677221 */ /* 0x000fe20000010000 */
[----:B------:R-:W-:-:S03]  /*5a20*/  ISETP.GE.AND P2, PT, R78, R27, PT ;  /* 0x0000001b4e00720c */ /* 0x000fc60003f46270 */
[----:B------:R-:W-:Y:S01]  /*5a30*/  FADD.FTZ R102, R103, R102 ;  /* 0x0000006667667221 */ /* 0x000fe20000010000 */
[----:B------:R-:W-:-:S03]  /*5a40*/  ISETP.GE.AND P3, PT, R79, R27, PT ;  /* 0x0000001b4f00720c */ /* 0x000fc60003f66270 */
[----:B------:R0:W-:Y:S01]  /*5a50*/  @!P6 STG.E.U16 desc[UR16][R2.64+0x1c0], R95 ;  /* 0x0001c05f0200e986 */ /* 0x0001e2000c101510 */
[-C--:B------:R-:W-:Y:S02]  /*5a60*/  ISETP.GE.AND P4, PT, R80, R27.reuse, PT ;  /* 0x0000001b5000720c */ /* 0x080fe40003f86270 */
[-C--:B------:R-:W-:Y:S01]  /*5a70*/  ISETP.GE.AND P5, PT, R81, R27.reuse, PT ;  /* 0x0000001b5100720c */ /* 0x080fe20003fa6270 */
        /* <DEDUP_REMOVED lines=23> */
[----:B------:R-:W-:-:S02]  /*5bf0*/  IADD3.X R56, PT, PT, R56, -0x1, RZ, P4, !PT ;  /* 0xffffffff38387810 */ /* 0x000fc400027fe4ff */
[----:B------:R-:W-:Y:S01]  /*5c00*/  IADD3.X R54, PT, PT, R54, -0x1, RZ, P5, !PT ;  /* 0xffffffff36367810 */ /* 0x000fe20002ffe4ff */
[----:B0-----:R-:W-:Y:S06]  /*5c10*/  @P0 BRA `(.L_x_8933) ;  /* 0xffffffb000040947 */ /* 0x001fec000383ffff */
.L_x_8893:
        /* <DEDUP_REMOVED lines=34> */
.L_x_8935:
[----:B------:R-:W-:Y:S05]  /*5e40*/  BSYNC.RECONVERGENT B0 ;  /* 0x0000000000007941 */ /* 0x000fea0003800200 */
.L_x_8934:
        /* <DEDUP_REMOVED lines=26> */
.L_x_8937:
[----:B------:R-:W-:Y:S05]  /*5ff0*/  BSYNC.RECONVERGENT B0 ;  /* 0x0000000000007941 */ /* 0x000fea0003800200 */
.L_x_8936:
        /* <DEDUP_REMOVED lines=8> */
.L_x_8938:
        /* <DEDUP_REMOVED lines=15> */
.L_x_8939:
        /* <DEDUP_REMOVED lines=9> */
.L_x_10518:


//--------------------- .text._Z25selective_scan_bwd_kernelI32Selective_Scan_bwd_kernel_traitsILi32ELi8ELb0ELb1ELb1ELb1ELb1EN3c104HalfEfEEv12SSMParamsBwd --------------------------
	.section	.text._Z25selective_scan_bwd_kernelI32Selective_Scan_bwd_kernel_traitsILi32ELi8ELb0ELb1ELb1ELb1ELb1EN3c104HalfEfEEv12SSMParamsBwd,"ax",@progbits
	.align	128
        .global         _Z25selective_scan_bwd_kernelI32Selective_Scan_bwd_kernel_traitsILi32ELi8ELb0ELb1ELb1ELb1ELb1EN3c104HalfEfEEv12SSMParamsBwd
        .type           _Z25selective_scan_bwd_kernelI32Selective_Scan_bwd_kernel_traitsILi32ELi8ELb0ELb1ELb1ELb1ELb1EN3c104HalfEfEEv12SSMParamsBwd,@function
        .size           _Z25selective_scan_bwd_kernelI32Selective_Scan_bwd_kernel_traitsILi32ELi8ELb0ELb1ELb1ELb1ELb1EN3c104HalfEfEEv12SSMParamsBwd,(.L_x_10519 - _Z25selective_scan_bwd_kernelI32Selective_Scan_bwd_kernel_traitsILi32ELi8ELb0ELb1ELb1ELb1ELb1EN3c104HalfEfEEv12SSMParamsBwd)
        .other          _Z25selective_scan_bwd_kernelI32Selective_Scan_bwd_kernel_traitsILi32ELi8ELb0ELb1ELb1ELb1ELb1EN3c104HalfEfEEv12SSMParamsBwd,@"STO_CUDA_ENTRY STV_DEFAULT"
_Z25selective_scan_bwd_kernelI32Selective_Scan_bwd_kernel_traitsILi32ELi8ELb0ELb1ELb1ELb1ELb1EN3c104HalfEfEEv12SSMParamsBwd:
.text._Z25selective_scan_bwd_kernelI32Selective_Scan_bwd_kernel_traitsILi32ELi8ELb0ELb1ELb1ELb1ELb1EN3c104HalfEfEEv12SSMParamsBwd:
        /* <DEDUP_REMOVED lines=156> */
[C---:B------:R-:W-:Y:S01]  /*09c0*/  SHF.L.U32 R3, R12.reuse, 0x3, RZ ;  /* 0x000000030c037819 */ /* 0x040fe200000006ff */
[----:B------:R-:W-:Y:S01]  /*09d0*/  UIADD3 UR5, UPT, UPT, UR4, 0x420, URZ ;  /* 0x0000042004057890 */ /* 0x000fe2000fffe0ff */
[C---:B------:R-:W-:Y:S01]  /*09e0*/  LEA.HI R75, R12.reuse, R12, RZ, 0x1b ;  /* 0x0000000c0c4b7211 */ /* 0x040fe200078fd8ff */
[C---:B------:R-:W-:Y:S01]  /*09f0*/  IMAD R33, R31.reuse, UR11, R6 ;  /* 0x0000000b1f217c24 */ /* 0x040fe2000f8e0206 */
[CC--:B------:R-:W-:Y:S01]  /*0a00*/  LEA.HI R65, R12.reuse, R3.reuse, RZ, 0x1e ;  /* 0x000000030c417211 */ /* 0x0c0fe200078ff0ff */
[----:B------:R-:W-:Y:S01]  /*0a10*/  IMAD R83, R31, UR9, R0 ;  /* 0x000000091f537c24 */ /* 0x000fe2000f8e0200 */
[----:B------:R-:W-:Y:S01]  /*0a20*/  LEA.HI R67, R3, R3, RZ, 0x1b ;  /* 0x0000000303437211 */ /* 0x000fe200078fd8ff */
[----:B------:R-:W-:Y:S01]  /*0a30*/  IMAD.WIDE.U32 R6, R31, UR10, R4 ;  /* 0x0000000a1f067c25 */ /* 0x000fe2000f8e0004 */
[----:B------:R-:W-:-:S02]  /*0a40*/  IADD3 R31, PT, PT, R12, 0xe0, RZ ;  /* 0x000000e00c1f7810 */ /* 0x000fc40007ffe0ff */
[----:B------:R-:W-:Y:S02]  /*0a50*/  LOP3.LUT R5, R3, 0x1f00, RZ, 0xc0, !PT ;  /* 0x00001f0003057812 */ /* 0x000fe400078ec0ff */
[-C--:B------:R-:W-:Y:S02]  /*0a60*/  LEA.HI R19, R19, R12.reuse, RZ, 0x1b ;  /* 0x0000000c13137211 */ /* 0x080fe400078fd8ff */
[-C--:B------:R-:W-:Y:S02]  /*0a70*/  LEA.HI R21, R21, R12.reuse, RZ, 0x1b ;  /* 0x0000000c15157211 */ /* 0x080fe400078fd8ff */
[-C--:B------:R-:W-:Y:S02]  /*0a80*/  LEA.HI R23, R23, R12.reuse, RZ, 0x1b ;  /* 0x0000000c17177211 */ /* 0x080fe400078fd8ff */
[-C--:B------:R-:W-:Y:S02]  /*0a90*/  LEA.HI R25, R25, R12.reuse, RZ, 0x1b ;  /* 0x0000000c19197211 */ /* 0x080fe400078fd8ff */
[----:B------:R-:W-:-:S02]  /*0aa0*/  LEA.HI R27, R27, R12, RZ, 0x1b ;  /* 0x0000000c1b1b7211 */ /* 0x000fc400078fd8ff */
[-C--:B------:R-:W-:Y:S02]  /*0ab0*/  LEA.HI R29, R29, R12.reuse, RZ, 0x1b ;  /* 0x0000000c1d1d7211 */ /* 0x080fe400078fd8ff */
[----:B------:R-:W-:Y:S02]  /*0ac0*/  LEA.HI R31, R31, R12, RZ, 0x1b ;  /* 0x0000000c1f1f7211 */ /* 0x000fe400078fd8ff */
[----:B------:R-:W-:Y:S02]  /*0ad0*/  LOP3.LUT R66, R5, 0x1f, R12, 0xf8, !PT ;  /* 0x0000001f05427812 */ /* 0x000fe400078ef80c */
[----:B-1----:R-:W-:Y:S02]  /*0ae0*/  MOV R84, UR6 ;  /* 0x0000000600547c02 */ /* 0x002fe40008000f00 */
[C---:B------:R-:W-:Y:S02]  /*0af0*/  LOP3.LUT R176, R12.reuse, 0x1f, RZ, 0xc0, !PT ;  /* 0x0000001f0cb07812 */ /* 0x040fe400078ec0ff */
[----:B------:R-:W-:-:S02]  /*0b00*/  IADD3 R64, PT, PT, R12, 0x200, RZ ;  /* 0x000002000c407810 */ /* 0x000fc40007ffe0ff */
        /* <DEDUP_REMOVED lines=18> */
[----:B------:R-:W-:Y:S02]  /*0c30*/  IADD3 R83, PT, PT, R9, R83, RZ ;  /* 0x0000005309537210 */ /* 0x000fe40007ffe0ff */
[----:B------:R-:W-:-:S07]  /*0c40*/  IADD3 R56, PT, PT, R7, R33, RZ ;  /* 0x0000002107387210 */ /* 0x000fce0007ffe0ff */
.L_x_8981:
[----:B------:R-:W0:Y:S01]  /*0c50*/  LDC.64 R20, c[0x0][0x410] ;  /* 0x00010400ff147b82 */ /* 0x000e220000000a00 */
[----:B------:R-:W-:Y:S01]  /*0c60*/  HFMA2 R5, -RZ, RZ, 0, 0 ;  /* 0x00000000ff057431 */ /* 0x000fe200000001ff */
[----:B------:R-:W-:Y:S01]  /*0c70*/  IADD3 R55, PT, PT, R84, -0x1, RZ ;  /* 0xffffffff54377810 */ /* 0x000fe20007ffe0ff */
[----:B------:R-:W1:Y:S01]  /*0c80*/  LDCU UR4, c[0x0][0x388] ;  /* 0x00007100ff0477ac */ /* 0x000e620008000800 */
[----:B------:R-:W-:Y:S02]  /*0c90*/  PRMT R0, RZ, 0x7610, R0 ;  /* 0x00007610ff007816 */ /* 0x000fe40000000000 */
[----:B------:R-:W-:Y:S02]  /*0ca0*/  SHF.L.U32 R4, R55, 0x8, RZ ;  /* 0x0000000837047819 */ /* 0x000fe400000006ff */
[----:B------:R-:W2:Y:S01]  /*0cb0*/  LDC.64 R22, c[0x0][0x420] ;  /* 0x00010800ff167b82 */ /* 0x000ea20000000a00 */
[----:B------:R-:W-:Y:S02]  /*0cc0*/  PRMT R31, RZ, 0x7610, R31 ;  /* 0x00007610ff1f7816 */ /* 0x000fe4000000001f */
[----:B------:R-:W-:-:S05]  /*0cd0*/  PRMT R33, RZ, 0x7610, R33 ;  /* 0x00007610ff217816 */ /* 0x000fca0000000021 */
        /* <DEDUP_REMOVED lines=12> */
[----:B------:R-:W-:Y:S01]  /*0da0*/  PRMT R23, RZ, 0x7610, R23 ;  /* 0x00007610ff177816 */ /* 0x000fe20000000017 */
[----:B------:R-:W-:Y:S01]  /*0db0*/  BAR.SYNC.DEFER_BLOCKING 0x0 ;  /* 0x0000000000007b1d */ /* 0x000fe20000010000 */
[----:B------:R-:W-:Y:S01]  /*0dc0*/  P2R R106, PR, RZ, 0x40 ;  /* 0x00000040ff6a7803 */ /* 0x000fe20000000000 */
[----:B---3--:R-:W-:-:S04]  /*0dd0*/  IMAD.WIDE.U32 R26, R43, R28, R2 ;  /* 0x0000001c2b1a7225 */ /* 0x008fc800078e0002 */
[----:B------:R-:W0:Y:S01]  /*0de0*/  S2R R96, SR_LANEID ;  /* 0x0000000000607919 */ /* 0x000e220000000000 */
[C---:B------:R-:W-:Y:S01]  /*0df0*/  IMAD R29, R43.reuse, R29, R27 ;  /* 0x0000001d2b1d7224 */ /* 0x040fe200078e021b */
[C---:B------:R-:W-:Y:S01]  /*0e00*/  IADD3 R26, P2, PT, R66.reuse, R26, RZ ;  /* 0x0000001a421a7210 */ /* 0x040fe20007f5e0ff */
[C---:B-1----:R-:W-:Y:S01]  /*0e10*/  IMAD.WIDE.U32 R2, R43.reuse, R24, R18 ;  /* 0x000000182b027225 */ /* 0x042fe200078e0012 */
[----:B------:R-:W1:Y:S01]  /*0e20*/  S2UR UR5, SR_CgaCtaId ;  /* 0x00000000000579c3 */ /* 0x000e620000008800 */
[----:B------:R-:W-:Y:S01]  /*0e30*/  UMOV UR4, 0x400 ;  /* 0x0000040000047882 */ /* 0x000fe20000000000 */
[----:B------:R-:W-:Y:S01]  /*0e40*/  IADD3.X R29, PT, PT, RZ, R29, RZ, P2, !PT ;  /* 0x0000001dff1d7210 */ /* 0x000fe200017fe4ff */
[----:B------:R-:W-:Y:S01]  /*0e50*/  IMAD R28, R43, R25, R3 ;  /* 0x000000192b1c7224 */ /* 0x000fe200078e0203 */
[C---:B------:R-:W-:Y:S02]  /*0e60*/  SHF.L.U32 R25, R66.reuse, 0x1, RZ ;  /* 0x0000000142197819 */ /* 0x040fe400000006ff */
[----:B------:R-:W-:-:S02]  /*0e70*/  IADD3 R27, P3, PT, R66, R2, RZ ;  /* 0x00000002421b7210 */ /* 0x000fc40007f7e0ff */
[C---:B------:R-:W-:Y:S02]  /*0e80*/  IADD3 R24, P4, PT, R25.reuse, R52, RZ ;  /* 0x0000003419187210 */ /* 0x040fe40007f9e0ff */
[C---:B------:R-:W-:Y:S02]  /*0e90*/  IADD3 R18, P0, PT, R25.reuse, R60, RZ ;  /* 0x0000003c19127210 */ /* 0x040fe40007f1e0ff */
[----:B------:R-:W-:Y:S02]  /*0ea0*/  IADD3 R2, P1, PT, R25, R57, RZ ;  /* 0x0000003919027210 */ /* 0x000fe40007f3e0ff */
[----:B------:R-:W-:Y:S02]  /*0eb0*/  IADD3.X R25, PT, PT, RZ, R54, RZ, P4, !PT ;  /* 0x00000036ff197210 */ /* 0x000fe400027fe4ff */
[----:B------:R-:W-:Y:S02]  /*0ec0*/  ISETP.GE.AND P4, PT, R66, R87, PT ;  /* 0x000000574200720c */ /* 0x000fe40003f86270 */
[----:B------:R-:W-:-:S02]  /*0ed0*/  IADD3.X R19, PT, PT, RZ, R62, RZ, P0, !PT ;  /* 0x0000003eff137210 */ /* 0x000fc400007fe4ff */
[----:B------:R-:W-:Y:S02]  /*0ee0*/  IADD3.X R3, PT, PT, RZ, R58, RZ, P1, !PT ;  /* 0x0000003aff037210 */ /* 0x000fe40000ffe4ff */
[-C--:B------:R-:W-:Y:S01]  /*0ef0*/  ISETP.GE.AND P0, PT, R78, R87.reuse, PT ;  /* 0x000000574e00720c */ /* 0x080fe20003f06270 */
[----:B------:R-:W2:Y:S01]  /*0f00*/  @!P6 LDG.E.U16 R0, desc[UR16][R18.64+0x40] ;  /* 0x000040101200e981 */ /* 0x000ea2000c1e1500 */
[-C--:B------:R-:W-:Y:S02]  /*0f10*/  ISETP.GE.AND P1, PT, R79, R87.reuse, PT ;  /* 0x000000574f00720c */ /* 0x080fe40003f26270 */
[-C--:B------:R-:W-:Y:S01]  /*0f20*/  ISETP.GE.AND P2, PT, R80, R87.reuse, PT ;  /* 0x000000575000720c */ /* 0x080fe20003f46270 */
[----:B------:R-:W3:Y:S01]  /*0f30*/  @!P5 LDG.E.U16 R23, desc[UR16][R18.64+0x80] ;  /* 0x000080101217d981 */ /* 0x000ee2000c1e1500 */
[----:B------:R-:W-:Y:S02]  /*0f40*/  IADD3.X R28, PT, PT, RZ, R28, RZ, P3, !PT ;  /* 0x0000001cff1c7210 */ /* 0x000fe40001ffe4ff */
[----:B------:R-:W-:Y:S01]  /*0f50*/  P2R R105, PR, RZ, 0x10 ;  /* 0x00000010ff697803 */ /* 0x000fe20000000000 */
[----:B------:R-:W4:Y:S01]  /*0f60*/  @!P4 LDG.E.U16 R21, desc[UR16][R18.64] ;  /* 0x000000101215c981 */ /* 0x000f22000c1e1500 */
[----:B------:R-:W-:-:S02]  /*0f70*/  ISETP.GE.AND P3, PT, R81, R87, PT ;  /* 0x000000575100720c */ /* 0x000fc40003f66270 */
[----:B------:R-:W-:Y:S01]  /*0f80*/  ISETP.GE.AND P4, PT, R82, R87, PT ;  /* 0x000000575200720c */ /* 0x000fe20003f86270 */
[----:B------:R-:W3:Y:S01]  /*0f90*/  @!P0 LDG.E.U16 R31, desc[UR16][R18.64+0xc0] ;  /* 0x0000c010121f8981 */ /* 0x000ee2000c1e1500 */
[----:B------:R-:W-:Y:S02]  /*0fa0*/  PRMT R22, RZ, 0x7610, R22 ;  /* 0x00007610ff167816 */ /* 0x000fe40000000016 */
        /* <DEDUP_REMOVED lines=11> */
[C---:B0-----:R-:W-:Y:S01]  /*1060*/  IADD3 R37, PT, PT, R96.reuse, 0x20, RZ ;  /* 0x0000002060257810 */ /* 0x041fe20007ffe0ff */
[----:B-1----:R-:W-:Y:S01]  /*1070*/  ULEA UR5, UR5, UR4, 0x18 ;  /* 0x0000000405057291 */ /* 0x002fe2000f8ec0ff */
[C---:B------:R-:W-:Y:S02]  /*1080*/  IADD3 R39, PT, PT, R96.reuse, 0x40, RZ ;  /* 0x0000004060277810 */ /* 0x040fe40007ffe0ff */
[----:B------:R-:W-:-:S02]  /*1090*/  LEA.HI.SX32 R94, R96, R96, 0x1b ;  /* 0x00000060605e7211 */ /* 0x000fc400078fdaff */
[-C--:B------:R-:W-:Y:S02]  /*10a0*/  LEA.HI.SX32 R37, R37, R96.reuse, 0x1b ;  /* 0x0000006025257211 */ /* 0x080fe400078fdaff */
[----:B------:R-:W-:Y:S02]  /*10b0*/  LEA.HI.SX32 R39, R39, R96, 0x1b ;  /* 0x0000006027277211 */ /* 0x000fe400078fdaff */
[----:B------:R-:W-:Y:S02]  /*10c0*/  LEA R94, R94, UR5, 0x1 ;  /* 0x000000055e5e7c11 */ /* 0x000fe4000f8e08ff */
[----:B------:R-:W-:Y:S02]  /*10d0*/  LEA R93, R37, UR5, 0x1 ;  /* 0x00000005255d7c11 */ /* 0x000fe4000f8e08ff */
[----:B------:R-:W-:Y:S02]  /*10e0*/  IADD3 R19, PT, PT, R96, 0x60, RZ ;  /* 0x0000006060137810 */ /* 0x000fe40007ffe0ff */
[----:B------:R-:W-:-:S02]  /*10f0*/  LEA R86, R39, UR5, 0x1 ;  /* 0x0000000527567c11 */ /* 0x000fc4000f8e08ff */
        /* <DEDUP_REMOVED lines=14> */
[----:B------:R-:W-:Y:S02]  /*11e0*/  ISETP.NE.AND P6, PT, R105, RZ, PT ;  /* 0x000000ff6900720c */ /* 0x000fe40003fc5270 */
[----:B------:R-:W-:Y:S02]  /*11f0*/  PRMT R37, RZ, 0x7610, R37 ;  /* 0x00007610ff257816 */ /* 0x000fe40000000025 */
[----:B------:R-:W-:Y:S02]  /*1200*/  PRMT R39, RZ, 0x7610, R39 ;  /* 0x00007610ff277816 */ /* 0x000fe40000000027 */
[----:B------:R-:W-:-:S02]  /*1210*/  PRMT R41, RZ, 0x7610, R41 ;  /* 0x00007610ff297816 */ /* 0x000fc40000000029 */
[----:B------:R-:W-:Y:S02]  /*1220*/  PRMT R46, RZ, 0x7610, R46 ;  /* 0x00007610ff2e7816 */ /* 0x000fe4000000002e */
[----:B------:R-:W-:Y:S02]  /*1230*/  PRMT R48, RZ, 0x7610, R48 ;  /* 0x00007610ff307816 */ /* 0x000fe40000000030 */
[----:B------:R-:W-:Y:S01]  /*1240*/  P2R R107, PR, RZ, 0x20 ;  /* 0x00000020ff6b7803 */ /* 0x000fe20000000000 */
[----:B----4-:R-:W-:Y:S04]  /*1250*/  STS.U16 [R94], R21 ;  /* 0x000000155e007388 */ /* 0x010fe80000000400 */
[----:B--2---:R0:W-:Y:S04]  /*1260*/  STS.U16 [R93+0x40], R0 ;  /* 0x000040005d007388 */ /* 0x0041e80000000400 */
[----:B---3--:R-:W-:Y:S01]  /*1270*/  STS.U16 [R86+0x80], R23 ;  /* 0x0000801756007388 */ /* 0x008fe20000000400 */
[----:B0-----:R-:W-:-:S03]  /*1280*/  SHF.L.U32 R0, R96, 0x3, RZ ;  /* 0x0000000360007819 */ /* 0x001fc600000006ff */
[----:B------:R0:W-:Y:S01]  /*1290*/  STS.U16 [R92+0xc0], R31 ;  /* 0x0000c01f5c007388 */ /* 0x0001e20000000400 */
[----:B------:R-:W-:-:S03]  /*12a0*/  LEA.HI.SX32 R95, R0, R0, 0x1b ;  /* 0x00000000005f7211 */ /* 0x000fc600078fdaff */
[----:B------:R-:W-:Y:S01]  /*12b0*/  STS.U16 [R91+0x100], R20 ;  /* 0x000100145b007388 */ /* 0x000fe20000000400 */
[----:B------:R-:W-:-:S03]  /*12c0*/  LEA R95, R95, UR5, 0x1 ;  /* 0x000000055f5f7c11 */ /* 0x000fc6000f8e08ff */
        /* <DEDUP_REMOVED lines=56> */
[----:B--2---:R-:W-:-:S05]  /*1650*/  HADD2.F32 R31, -RZ, R31.H0_H0 ;  /* 0x2000001fff1f7230 */ /* 0x004fca0000004100 */
[----:B-----5:R-:W-:-:S05]  /*1660*/  FADD.FTZ R104, R31, R44 ;  /* 0x0000002c1f687221 */ /* 0x020fca0000010000 */
[----:B------:R-:W-:Y:S01]  /*1670*/  FSETP.GTU.FTZ.AND P5, PT, R104, 20, PT ;  /* 0x41a000006800780b */ /* 0x000fe20003fbc000 */
[----:B---3--:R-:W-:Y:S02]  /*1680*/  HADD2.F32 R99, -RZ, R32.H0_H0 ;  /* 0x20000020ff637230 */ /* 0x008fe40000004100 */
[----:B----4-:R-:W-:Y:S02]  /*1690*/  HADD2.F32 R33, -RZ, R33.H0_H0 ;  /* 0x20000021ff217230 */ /* 0x010fe40000004100 */
[----:B0-----:R-:W-:Y:S02]  /*16a0*/  HADD2.F32 R25, -RZ, R34.H0_H0 ;  /* 0x20000022ff197230 */ /* 0x001fe40000004100 */
[----:B------:R-:W-:Y:S02]  /*16b0*/  HADD2.F32 R35, -RZ, R35.H0_H0 ;  /* 0x20000023ff237230 */ /* 0x000fe40000004100 */
[----:B------:R-:W-:Y:S02]  /*16c0*/  HADD2.F32 R101, -RZ, R36.H0_H0 ;  /* 0x20000024ff657230 */ /* 0x000fe40000004100 */
[----:B------:R-:W-:-:S02]  /*16d0*/  HADD2.F32 R37, -RZ, R37.H0_H0 ;  /* 0x20000025ff257230 */ /* 0x000fc40000004100 */
[----:B------:R-:W-:Y:S01]  /*16e0*/  HADD2.F32 R103, -RZ, R38.H0_H0 ;  /* 0x20000026ff677230 */ /* 0x000fe20000004100 */
[----:B------:R-:W-:Y:S01]  /*16f0*/  BSSY.RECONVERGENT B0, `(.L_x_8941) ;  /* 0x0000030000007945 */ /* 0x000fe20003800200 */
[--C-:B------:R-:W-:Y:S01]  /*1700*/  FADD.FTZ R98, R33, R44.reuse ;  /* 0x0000002c21627221 */ /* 0x100fe20000010000 */
[--C-:B------:R-:W-:Y:S01]  /*1710*/  FADD.FTZ R100, R35, R44.reuse ;  /* 0x0000002c23647221 */ /* 0x100fe20000010000 */
[--C-:B------:R-:W-:Y:S01]  /*1720*/  FADD.FTZ R101, R101, R44.reuse ;  /* 0x0000002c65657221 */ /* 0x100fe20000010000 */
[--C-:B------:R-:W-:Y:S01]  /*1730*/  FADD.FTZ R102, R37, R44.reuse ;  /* 0x0000002c25667221 */ /* 0x100fe20000010000 */
[--C-:B------:R-:W-:Y:S01]  /*1740*/  FADD.FTZ R103, R103, R44.reuse ;  /* 0x0000002c67677221 */ /* 0x100fe20000010000 */
[----:B------:R-:W-:Y:S04]  /*1750*/  STS.U16 [R94], R47 ;  /* 0x0000002f5e007388 */ /* 0x000fe80000000400 */
[----:B------:R-:W-:Y:S04]  /*1760*/  STS.U16 [R93+0x40], R40 ;  /* 0x000040285d007388 */ /* 0x000fe80000000400 */
[----:B------:R-:W-:Y:S04]  /*1770*/  STS.U16 [R86+0x80], R49 ;  /* 0x0000803156007388 */ /* 0x000fe80000000400 */
[----:B------:R0:W-:Y:S04]  /*1780*/  STS.U16 [R92+0xc0], R97 ;  /* 0x0000c0615c007388 */ /* 0x0001e80000000400 */
[----:B------:R1:W-:Y:S04]  /*1790*/  STS.U16 [R91+0x100], R46 ;  /* 0x0001002e5b007388 */ /* 0x0003e80000000400 */
[----:B------:R1:W-:Y:S04]  /*17a0*/  STS.U16 [R90+0x140], R39 ;  /* 0x000140275a007388 */ /* 0x0003e80000000400 */
[----:B------:R1:W-:Y:S01]  /*17b0*/  STS.U16 [R89+0x180], R48 ;  /* 0x0001803059007388 */ /* 0x0003e20000000400 */
[----:B0-----:R-:W-:-:S03]  /*17c0*/  FADD.FTZ R97, R99, R44 ;  /* 0x0000002c63617221 */ /* 0x001fc60000010000 */
[----:B------:R1:W-:Y:S01]  /*17d0*/  STS.U16 [R88+0x1c0], R41 ;  /* 0x0001c02958007388 */ /* 0x0003e20000000400 */
[----:B------:R-:W-:Y:S01]  /*17e0*/  FADD.FTZ R99, R25, R44 ;  /* 0x0000002c19637221 */ /* 0x000fe20000010000 */
        /* <DEDUP_REMOVED lines=32> */
.L_x_8942:
[----:B------:R-:W-:Y:S05]  /*19f0*/  BSYNC.RECONVERGENT B0 ;  /* 0x0000000000007941 */ /* 0x000fea0003800200 */
.L_x_8941:
        /* <DEDUP_REMOVED lines=33> */
.L_x_8944:
[----:B------:R-:W-:Y:S05]  /*1c10*/  BSYNC.RECONVERGENT B0 ;  /* 0x0000000000007941 */ /* 0x000fea0003800200 */
.L_x_8943:
        /* <DEDUP_REMOVED lines=33> */
.L_x_8946:
[----:B------:R-:W-:Y:S05]  /*1e30*/  BSYNC.RECONVERGENT B0 ;  /* 0x0000000000007941 */ /* 0x000fea0003800200 */
.L_x_8945:
        /* <DEDUP_REMOVED lines=33> */
.L_x_8948:
[----:B------:R-:W-:Y:S05]  /*2050*/  BSYNC.RECONVERGENT B0 ;  /* 0x0000000000007941 */ /* 0x000fea0003800200 */
.L_x_8947:
        /* <DEDUP_REMOVED lines=33> */
.L_x_8950:
[----:B------:R-:W-:Y:S05]  /*2270*/  BSYNC.RECONVERGENT B0 ;  /* 0x0000000000007941 */ /* 0x000fea0003800200 */
.L_x_8949:
        /* <DEDUP_REMOVED lines=33> */
.L_x_8952:
[----:B------:R-:W-:Y:S05]  /*2490*/  BSYNC.RECONVERGENT B0 ;  /* 0x0000000000007941 */ /* 0x000fea0003800200 */
.L_x_8951:
        /* <DEDUP_REMOVED lines=33> */
.L_x_8954:
[----:B------:R-:W-:Y:S05]  /*26b0*/  BSYNC.RECONVERGENT B0 ;  /* 0x0000000000007941 */ /* 0x000fea0003800200 */
.L_x_8953:
        /* <DEDUP_REMOVED lines=33> */
.L_x_8956:
[----:B------:R-:W-:Y:S05]  /*28d0*/  BSYNC.RECONVERGENT B0 ;  /* 0x0000000000007941 */ /* 0x000fea0003800200 */
.L_x_8955:
[----:B------:R-:W0:Y:S01]  /*28e0*/  LDCU.64 UR6, c[0x0][0x488] ;  /* 0x00009100ff0677ac */ /* 0x000e220008000a00 */
[----:B------:R-:W-:Y:S01]  /*28f0*/  LDS.U16 R31, [R95+0x4] ;  /* 0x000004005f1f7984 */ /* 0x000fe20000000400 */
[----:B-1----:R-:W-:Y:S01]  /*2900*/  P2R R48, PR, RZ, 0x10 ;  /* 0x00000010ff307803 */ /* 0x002fe20000000000 */
[----:B------:R-:W1:Y:S01]  /*2910*/  LDC.64 R138, c[0x0][0x508] ;  /* 0x00014200ff8a7b82 */ /* 0x000e620000000a00 */
[----:B------:R-:W-:Y:S01]  /*2920*/  ISETP.NE.AND P4, PT, R105, RZ, PT ;  /* 0x000000ff6900720c */ /* 0x000fe20003f85270 */
[----:B------:R-:W-:Y:S01]  /*2930*/  LDS.U16 R32, [R95+0x6] ;  /* 0x000006005f207984 */ /* 0x000fe20000000400 */
[----:B------:R-:W-:Y:S01]  /*2940*/  PRMT R37, RZ, 0x7610, R37 ;  /* 0x00007610ff257816 */ /* 0x000fe20000000025 */
[----:B------:R-:W2:Y:S01]  /*2950*/  LDCU.64 UR8, c[0x0][0x558] ;  /* 0x0000ab00ff0877ac */ /* 0x000ea20008000a00 */
[----:B------:R-:W-:Y:S01]  /*2960*/  ISETP.NE.AND P6, PT, R107, RZ, PT ;  /* 0x000000ff6b00720c */ /* 0x000fe20003fc5270 */
[----:B------:R-:W3:Y:S01]  /*2970*/  LDS.U16 R33, [R95+0x8] ;  /* 0x000008005f217984 */ /* 0x000ee20000000400 */
[----:B------:R-:W-:-:S02]  /*2980*/  PRMT R38, RZ, 0x7610, R38 ;  /* 0x00007610ff267816 */ /* 0x000fc40000000026 */
[----:B------:R-:W-:Y:S01]  /*2990*/  PRMT R39, RZ, 0x7610, R39 ;  /* 0x00007610ff277816 */ /* 0x000fe20000000027 */
[----:B------:R-:W-:Y:S01]  /*29a0*/  LDS.U16 R34, [R95+0xa] ;  /* 0x00000a005f227984 */ /* 0x000fe20000000400 */
[----:B------:R-:W-:Y:S02]  /*29b0*/  PRMT R41, RZ, 0x7610, R41 ;  /* 0x00007610ff297816 */ /* 0x000fe40000000029 */
[----:B------:R-:W-:Y:S01]  /*29c0*/  PRMT R40, RZ, 0x7610, R40 ;  /* 0x00007610ff287816 */ /* 0x000fe20000000028 */
[----:B------:R-:W-:Y:S01]  /*29d0*/  LDS.U16 R35, [R95+0xc] ;  /* 0x00000c005f237984 */ /* 0x000fe20000000400 */
[C---:B0-----:R-:W-:Y:S02]  /*29e0*/  LEA R24, P5, R26.reuse, UR6, 0x1 ;  /* 0x000000061a187c11 */ /* 0x041fe4000f8a08ff */
[----:B------:R-:W-:Y:S01]  /*29f0*/  PRMT R47, RZ, 0x7610, R47 ;  /* 0x00007610ff2f7816 */ /* 0x000fe2000000002f */
[----:B------:R-:W-:Y:S01]  /*2a00*/  LDS.U16 R36, [R95+0xe] ;  /* 0x00000e005f247984 */ /* 0x000fe20000000400 */
[----:B------:R-:W-:Y:S01]  /*2a10*/  LEA.HI.X R25, R26, UR7, R29, 0x1, P5 ;  /* 0x000000071a197c11 */ /* 0x000fe2000a8f0c1d */
[----:B------:R-:W0:Y:S01]  /*2a20*/  LDCU.64 UR6, c[0x0][0x478] ;  /* 0x00008f00ff0677ac */ /* 0x000e220008000a00 */
[----:B------:R-:W-:Y:S01]  /*2a30*/  PRMT R46, RZ, 0x7610, R46 ;  /* 0x00007610ff2e7816 */ /* 0x000fe2000000002e */
[----:B------:R-:W-:Y:S01]  /*2a40*/  LDS.U16 R29, [R95+0x2] ;  /* 0x000002005f1d7984 */ /* 0x000fe20000000400 */
[----:B------:R-:W-:-:S02]  /*2a50*/  PRMT R49, RZ, 0x7610, R49 ;  /* 0x00007610ff317816 */ /* 0x000fc40000000031 */
[----:B0-----:R-:W-:-:S04]  /*2a60*/  LEA R26, P5, R27, UR6, 0x1 ;  /* 0x000000061b1a7c11 */ /* 0x001fc8000f8a08ff */
[----:B------:R-:W-:Y:S02]  /*2a70*/  LEA.HI.X R27, R27, UR7, R28, 0x1, P5 ;  /* 0x000000071b1b7c11 */ /* 0x000fe4000a8f0c1c */
[----:B------:R-:W-:Y:S01]  /*2a80*/  PRMT R108, RZ, 0x7610, R108 ;  /* 0x00007610ff6c7816 */ /* 0x000fe2000000006c */
[----:B------:R-:W-:Y:S01]  /*2a90*/  LDS.U16 R28, [R95] ;  /* 0x000000005f1c7984 */ /* 0x000fe20000000400 */
[----:B------:R-:W-:Y:S02]  /*2aa0*/  ISETP.NE.AND P5, PT, R106, RZ, PT ;  /* 0x000000ff6a00720c */ /* 0x000fe40003fa5270 */
[----:B------:R-:W-:Y:S01]  /*2ab0*/  PRMT R107, RZ, 0x7610, R107 ;  /* 0x00007610ff6b7816 */ /* 0x000fe2000000006b */
[----:B------:R-:W-:Y:S01]  /*2ac0*/  BAR.SYNC.DEFER_BLOCKING 0x0 ;  /* 0x0000000000007b1d */ /* 0x000fe20000010000 */
[----:B------:R-:W-:Y:S01]  /*2ad0*/  PRMT R109, RZ, 0x7610, R109 ;  /* 0x00007610ff6d7816 */ /* 0x000fe2000000006d */
[----:B---3--:R-:W-:Y:S02]  /*2ae0*/  HADD2.F32 R33, -RZ, R33.H0_H0 ;  /* 0x20000021ff217230 */ /* 0x008fe40000004100 */
[----:B------:R-:W-:-:S02]  /*2af0*/  HADD2.F32 R31, -RZ, R31.H0_H0 ;  /* 0x2000001fff1f7230 */ /* 0x000fc40000004100 */
[----:B------:R-:W-:Y:S01]  /*2b00*/  HADD2.F32 R32, -RZ, R32.H0_H0 ;  /* 0x20000020ff207230 */ /* 0x000fe20000004100 */
[----:B------:R-:W0:Y:S01]  /*2b10*/  LDCU.64 UR6, c[0x0][0x510] ;  /* 0x0000a200ff0677ac */ /* 0x000e220008000a00 */
        /* <DEDUP_REMOVED lines=11> */
[----:B------:R-:W-:-:S02]  /*2bd0*/  PRMT R105, RZ, 0x7610, R105 ;  /* 0x00007610ff697816 */ /* 0x000fc40000000069 */
[----:B------:R-:W-:Y:S01]  /*2be0*/  PRMT R106, RZ, 0x7610, R106 ;  /* 0x00007610ff6a7816 */ /* 0x000fe2000000006a */
[----:B---3--:R-:W-:Y:S04]  /*2bf0*/  STS.U16 [R94], R37 ;  /* 0x000000255e007388 */ /* 0x008fe80000000400 */
[----:B----4-:R-:W-:Y:S04]  /*2c00*/  STS.U16 [R93+0x40], R38 ;  /* 0x000040265d007388 */ /* 0x010fe80000000400 */
[----:B-----5:R-:W-:Y:S04]  /*2c10*/  STS.U16 [R86+0x80], R39 ;  /* 0x0000802756007388 */ /* 0x020fe80000000400 */
[----:B--2---:R-:W-:Y:S04]  /*2c20*/  STS.U16 [R92+0xc0], R41 ;  /* 0x0000c0295c007388 */ /* 0x004fe80000000400 */
[----:B------:R-:W-:Y:S04]  /*2c30*/  STS.U16 [R91+0x100], R40 ;  /* 0x000100285b007388 */ /* 0x000fe80000000400 */
[----:B------:R2:W-:Y:S04]  /*2c40*/  STS.U16 [R90+0x140], R47 ;  /* 0x0001402f5a007388 */ /* 0x0005e80000000400 */
[----:B------:R-:W-:Y:S04]  /*2c50*/  STS.U16 [R89+0x180], R46 ;  /* 0x0001802e59007388 */ /* 0x000fe80000000400 */
[----:B------:R3:W-:Y:S01]  /*2c60*/  STS.U16 [R88+0x1c0], R49 ;  /* 0x0001c03158007388 */ /* 0x0007e20000000400 */
[----:B------:R-:W-:-:S03]  /*2c70*/  NOP ;  /* 0x0000000000007918 */ /* 0x000fc60000000000 */
[----:B------:R-:W-:Y:S04]  /*2c80*/  LDS.U16 R24, [R95] ;  /* 0x000000005f187984 */ /* 0x000fe80000000400 */
[----:B------:R-:W4:Y:S04]  /*2c90*/  LDS.U16 R25, [R95+0x2] ;  /* 0x000002005f197984 */ /* 0x000f280000000400 */
[----:B------:R-:W5:Y:S04]  /*2ca0*/  LDS.U16 R37, [R95+0x4] ;  /* 0x000004005f257984 */ /* 0x000f680000000400 */
[----:B------:R-:W1:Y:S04]  /*2cb0*/  LDS.U16 R38, [R95+0x6] ;  /* 0x000006005f267984 */ /* 0x000e680000000400 */
[----:B------:R-:W-:Y:S04]  /*2cc0*/  LDS.U16 R39, [R95+0x8] ;  /* 0x000008005f277984 */ /* 0x000fe80000000400 */
[----:B------:R-:W0:Y:S04]  /*2cd0*/  LDS.U16 R40, [R95+0xa] ;  /* 0x00000a005f287984 */ /* 0x000e280000000400 */
[----:B------:R-:W0:Y:S04]  /*2ce0*/  LDS.U16 R41, [R95+0xc] ;  /* 0x00000c005f297984 */ /* 0x000e280000000400 */
[----:B------:R-:W0:Y:S01]  /*2cf0*/  LDS.U16 R46, [R95+0xe] ;  /* 0x00000e005f2e7984 */ /* 0x000e220000000400 */
[----:B------:R-:W-:Y:S01]  /*2d00*/  BAR.SYNC.DEFER_BLOCKING 0x0 ;  /* 0x0000000000007b1d */ /* 0x000fe20000010000 */
[----:B--2---:R-:W-:-:S02]  /*2d10*/  PRMT R47, RZ, 0x7610, R47 ;  /* 0x00007610ff2f7816 */ /* 0x004fc4000000002f */
[----:B---3--:R-:W-:-:S03]  /*2d20*/  PRMT R49, RZ, 0x7610, R49 ;  /* 0x00007610ff317816 */ /* 0x008fc60000000031 */
[----:B------:R-:W2:Y:S01]  /*2d30*/  @!P5 LDG.E.U16 R105, desc[UR16][R26.64] ;  /* 0x000000101a69d981 */ /* 0x000ea2000c1e1500 */
[----:B------:R-:W-:Y:S02]  /*2d40*/  ISETP.NE.AND P5, PT, R48, RZ, PT ;  /* 0x000000ff3000720c */ /* 0x000fe40003fa5270 */
[----:B------:R-:W-:Y:S01]  /*2d50*/  PRMT R48, RZ, 0x7610, R48 ;  /* 0x00007610ff307816 */ /* 0x000fe20000000030 */
[----:B------:R-:W3:Y:S04]  /*2d60*/  @!P6 LDG.E.U16 R47, desc[UR16][R26.64+0x80] ;  /* 0x000080101a2fe981 */ /* 0x000ee8000c1e1500 */
[----:B------:R-:W3:Y:S04]  /*2d70*/  @!P0 LDG.E.U16 R49, desc[UR16][R26.64+0xc0] ;  /* 0x0000c0101a318981 */ /* 0x000ee8000c1e1500 */
        /* <DEDUP_REMOVED lines=8> */
[----:B-----5:R-:W-:Y:S02]  /*2e00*/  HADD2.F32 R113, -RZ, R37.H0_H0 ;  /* 0x20000025ff717230 */ /* 0x020fe40000004100 */
[----:B------:R-:W-:Y:S01]  /*2e10*/  FMUL.FTZ R24, R110, -1.4426950216293334961 ;  /* 0xbfb8aa3b6e187820 */ /* 0x000fe20000410000 */
[----:B------:R-:W-:Y:S08]  /*2e20*/  MUFU.EX2 R37, R25 ;  /* 0x0000001900257308 */ /* 0x000ff00000000800 */
[----:B------:R-:W4:Y:S01]  /*2e30*/  MUFU.EX2 R111, R24 ;  /* 0x00000018006f7308 */ /* 0x000f220000000800 */
[----:B-1----:R-:W-:-:S02]  /*2e40*/  HADD2.F32 R115, -RZ, R38.H0_H0 ;  /* 0x20000026ff737230 */ /* 0x002fc40000004100 */
[----:B0-----:R-:W-:-:S03]  /*2e50*/  HADD2.F32 R119, -RZ, R40.H0_H0 ;  /* 0x20000028ff777230 */ /* 0x001fc60000004100 */
[----:B------:R-:W-:Y:S01]  /*2e60*/  FMUL.FTZ R26, R115, -1.4426950216293334961 ;  /* 0xbfb8aa3b731a7820 */ /* 0x000fe20000410000 */
[----:B------:R-:W-:-:S03]  /*2e70*/  HADD2.F32 R116, -RZ, R39.H0_H0 ;  /* 0x20000027ff747230 */ /* 0x000fc60000004100 */
[----:B------:R0:W-:Y:S01]  /*2e80*/  MUFU.EX2 R39, R26 ;  /* 0x0000001a00277308 */ /* 0x0001e20000000800 */
[----:B----4-:R-:W-:Y:S01]  /*2e90*/  FADD.FTZ R111, R111, 1 ;  /* 0x3f8000006f6f7421 */ /* 0x010fe20000010000 */
[----:B0-----:R-:W-:Y:S01]  /*2ea0*/  FMUL.FTZ R26, R119, -1.4426950216293334961 ;  /* 0xbfb8aa3b771a7820 */ /* 0x001fe20000410000 */
[----:B------:R-:W-:-:S05]  /*2eb0*/  FMUL.FTZ R38, R113, -1.4426950216293334961 ;  /* 0xbfb8aa3b71267820 */ /* 0x000fca0000410000 */
[----:B------:R-:W-:Y:S01]  /*2ec0*/  MUFU.RCP R111, R111 ;  /* 0x0000006f006f7308 */ /* 0x000fe20000001000 */
[----:B------:R-:W-:Y:S02]  /*2ed0*/  HADD2.F32 R121, -RZ, R41.H0_H0 ;  /* 0x20000029ff797230 */ /* 0x000fe40000004100 */
[----:B------:R-:W-:Y:S02]  /*2ee0*/  HADD2.F32 R123, -RZ, R46.H0_H0 ;  /* 0x2000002eff7b7230 */ /* 0x000fe40000004100 */
[----:B------:R-:W-:-:S03]  /*2ef0*/  FMUL.FTZ R27, R116, -1.4426950216293334961 ;  /* 0xbfb8aa3b741b7820 */ /* 0x000fc60000410000 */
[----:B------:R-:W-:Y:S01]  /*2f00*/  MUFU.EX2 R41, R26 ;  /* 0x0000001a00297308 */ /* 0x000fe20000000800 */
[----:B------:R-:W-:-:S07]  /*2f10*/  FMUL.FTZ R46, R123, -1.4426950216293334961 ;  /* 0xbfb8aa3b7b2e7820 */ /* 0x000fce0000410000 */
[----:B------:R0:W1:Y:S01]  /*2f20*/  MUFU.EX2 R114, R38 ;  /* 0x0000002600727308 */ /* 0x0000620000000800 */
[----:B------:R-:W-:Y:S01]  /*2f30*/  FMUL.FTZ R40, R121, -1.4426950216293334961 ;  /* 0xbfb8aa3b79287820 */ /* 0x000fe20000410000 */
[----:B0-----:R-:W-:-:S06]  /*2f40*/  FADD.FTZ R38, R37, 1 ;  /* 0x3f80000025267421 */ /* 0x001fcc0000010000 */
[----:B------:R-:W0:Y:S01]  /*2f50*/  MUFU.EX2 R117, R27 ;  /* 0x0000001b00757308 */ /* 0x000e220000000800 */
[----:B------:R-:W-:Y:S02]  /*2f60*/  HADD2.F32 R28, -RZ, R28.H0_H0 ;  /* 0x2000001cff1c7230 */ /* 0x000fe40000004100 */
[----:B-1----:R-:W-:Y:S01]  /*2f70*/  FADD.FTZ R114, R114, 1 ;  /* 0x3f80000072727421 */ /* 0x002fe20000010000 */
[----:B0-----:R-:W-:-:S05]  /*2f80*/  FADD.FTZ R117, R117, 1 ;  /* 0x3f80000075757421 */ /* 0x001fca0000010000 */
[----:B------:R-:W-:Y:S08]  /*2f90*/  MUFU.RCP R114, R114 ;  /* 0x0000007200727308 */ /* 0x000ff00000001000 */
[----:B------:R-:W-:Y:S01]  /*2fa0*/  MUFU.RCP R117, R117 ;  /* 0x0000007500757308 */ /* 0x000fe20000001000 */
[----:B------:R-:W-:Y:S02]  /*2fb0*/  HADD2.F32 R29, -RZ, R29.H0_H0 ;  /* 0x2000001dff1d7230 */ /* 0x000fe40000004100 */
[----:B------:R-:W-:-:S02]  /*2fc0*/  HADD2.F32 R34, -RZ, R34.H0_H0 ;  /* 0x20000022ff227230 */ /* 0x000fc40000004100 */
[----:B------:R-:W-:Y:S02]  /*2fd0*/  HADD2.F32 R35, -RZ, R35.H0_H0 ;  /* 0x20000023ff237230 */ /* 0x000fe40000004100 */
[----:B------:R-:W-:Y:S01]  /*2fe0*/  HADD2.F32 R36, -RZ, R36.H0_H0 ;  /* 0x20000024ff247230 */ /* 0x000fe20000004100 */
[----:B------:R-:W-:Y:S01]  /*2ff0*/  ISETP.NE.AND P0, PT, R12, RZ, PT ;  /* 0x000000ff0c00720c */ /* 0x000fe20003f05270 */
[----:B--2---:R-:W-:Y:S04]  /*3000*/  STS.U16 [R94], R105 ;  /* 0x000000695e007388 */ /* 0x004fe80000000400 */
[----:B---3--:R-:W-:Y:S04]  /*3010*/  STS.U16 [R93+0x40], R48 ;  /* 0x000040305d007388 */ /* 0x008fe80000000400 */
[----:B------:R-:W-:Y:S04]  /*3020*/  STS.U16 [R86+0x80], R47 ;  /* 0x0000802f56007388 */ /* 0x000fe80000000400 */
[----:B------:R-:W-:Y:S04]  /*3030*/  STS.U16 [R92+0xc0], R49 ;  /* 0x0000c0315c007388 */ /* 0x000fe80000000400 */
[----:B------:R-:W-:Y:S04]  /*3040*/  STS.U16 [R91+0x100], R106 ;  /* 0x0001006a5b007388 */ /* 0x000fe80000000400 */
[----:B------:R-:W-:Y:S04]  /*3050*/  STS.U16 [R90+0x140], R107 ;  /* 0x0001406b5a007388 */ /* 0x000fe80000000400 */
[----:B------:R0:W-:Y:S04]  /*3060*/  STS.U16 [R89+0x180], R108 ;  /* 0x0001806c59007388 */ /* 0x0001e80000000400 */
[----:B------:R-:W-:Y:S01]  /*3070*/  STS.U16 [R88+0x1c0], R109 ;  /* 0x0001c06d58007388 */ /* 0x000fe20000000400 */
[----:B------:R-:W-:-:S03]  /*3080*/  NOP ;  /* 0x0000000000007918 */ /* 0x000fc60000000000 */
[----:B------:R-:W1:Y:S04]  /*3090*/  LDS.U16 R25, [R95+0x2] ;  /* 0x000002005f197984 */ /* 0x000e680000000400 */
[----:B------:R-:W2:Y:S04]  /*30a0*/  LDS.U16 R24, [R95] ;  /* 0x000000005f187984 */ /* 0x000ea80000000400 */
[----:B------:R-:W3:Y:S01]  /*30b0*/  LDS.U16 R37, [R95+0x8] ;  /* 0x000008005f257984 */ /* 0x000ee20000000400 */
[----:B0-----:R-:W-:Y:S03]  /*30c0*/  MUFU.EX2 R108, R46 ;  /* 0x0000002e006c7308 */ /* 0x001fe60000000800 */
[----:B------:R-:W0:Y:S04]  /*30d0*/  LDS.U16 R26, [R95+0x4] ;  /* 0x000004005f1a7984 */ /* 0x000e280000000400 */
[----:B------:R-:W4:Y:S01]  /*30e0*/  LDS.U16 R27, [R95+0x6] ;  /* 0x000006005f1b7984 */ /* 0x000f220000000400 */
[----:B------:R5:W2:Y:S01]  /*30f0*/  MUFU.EX2 R107, R40 ;  /* 0x00000028006b7308 */ /* 0x000aa20000000800 */
[----:B------:R-:W-:-:S07]  /*3100*/  FADD.FTZ R105, R41, 1 ;  /* 0x3f80000029697421 */ /* 0x000fce0000010000 */
[----:B------:R1:W3:Y:S01]  /*3110*/  MUFU.RCP R47, R38 ;  /* 0x00000026002f7308 */ /* 0x0002e20000001000 */
[----:B-----5:R-:W-:Y:S01]  /*3120*/  FADD.FTZ R40, R39, 1 ;  /* 0x3f80000027287421 */ /* 0x020fe20000010000 */
[----:B-1----:R-:W1:Y:S01]  /*3130*/  LDS.U16 R38, [R95+0xa] ;  /* 0x00000a005f267984 */ /* 0x002e620000000400 */
[----:B------:R-:W-:Y:S02]  /*3140*/  HADD2.F32 R46, -RZ, R25.H0_H0 ;  /* 0x20000019ff2e7230 */ /* 0x000fe40000004100 */
[----:B------:R-:W-:Y:S01]  /*3150*/  FADD.FTZ R25, -R111, 1 ;  /* 0x3f8000006f197421 */ /* 0x000fe20000010100 */
[----:B--2---:R-:W-:-:S03]  /*3160*/  HADD2.F32 R39, -RZ, R24.H0_H0 ;  /* 0x20000018ff277230 */ /* 0x004fc60000004100 */
[----:B------:R-:W-:Y:S01]  /*3170*/  FFMA.FTZ R41, R110, R25, 1 ;  /* 0x3f8000006e297423 */ /* 0x000fe20000010019 */
[----:B------:R-:W2:Y:S04]  /*3180*/  LDS.U16 R24, [R95+0xc] ;  /* 0x00000c005f187984 */ /* 0x000ea80000000400 */
[----:B------:R-:W5:Y:S01]  /*3190*/  LDS.U16 R25, [R95+0xe] ;  /* 0x00000e005f197984 */ /* 0x000f620000000400 */
[----:B------:R0:W1:Y:S01]  /*31a0*/  MUFU.RCP R106, R40 ;  /* 0x00000028006a7308 */ /* 0x0000620000001000 */
[----:B------:R-:W-:Y:S01]  /*31b0*/  FADD.FTZ R107, R107, 1 ;  /* 0x3f8000006b6b7421 */ /* 0x000fe20000010000 */
[----:B------:R-:W-:Y:S01]  /*31c0*/  FADD.FTZ R109, R108, 1 ;  /* 0x3f8000006c6d7421 */ /* 0x000fe20000010000 */
[----:B---3--:R-:W-:Y:S02]  /*31d0*/  HADD2.F32 R118, -RZ, R37.H0_H0 ;  /* 0x20000025ff767230 */ /* 0x008fe40000004100 */
[----:B------:R-:W-:Y:S01]  /*31e0*/  FADD.FTZ R49, -R47, 1 ;  /* 0x3f8000002f317421 */ /* 0x000fe20000010100 */
[----:B0-----:R-:W-:Y:S01]  /*31f0*/  FMUL.FTZ R40, R28, R39 ;  /* 0x000000271c287220 */ /* 0x001fe20000410000 */
[----:B------:R-:W-:Y:S01]  /*3200*/  FMUL.FTZ R48, R29, R46 ;  /* 0x0000002e1d307220 */ /* 0x000fe20000410000 */
[----:B------:R0:W3:Y:S02]  /*3210*/  MUFU.RCP R122, R105 ;  /* 0x00000069007a7308 */ /* 0x0000e40000001000 */
[----:B------:R-:W-:Y:S01]  /*3220*/  FMUL.FTZ R40, R111, R40 ;  /* 0x000000286f287220 */ /* 0x000fe20000410000 */
[----:B------:R-:W-:Y:S01]  /*3230*/  FFMA.FTZ R49, R112, R49, 1 ;  /* 0x3f80000070317423 */ /* 0x000fe20000010031 */
[----:B------:R-:W-:Y:S01]  /*3240*/  FMUL.FTZ R48, R47, R48 ;  /* 0x000000302f307220 */ /* 0x000fe20000410000 */
[----:B------:R-:W-:-:S02]  /*3250*/  HADD2.F32 R26, -RZ, R26.H0_H0 ;  /* 0x2000001aff1a7230 */ /* 0x000fc40000004100 */
[----:B------:R-:W-:Y:S01]  /*3260*/  FMUL.FTZ R40, R40, R41 ;  /* 0x0000002928287220 */ /* 0x000fe20000410000 */
[----:B------:R-:W3:Y:S01]  /*3270*/  MUFU.RCP R124, R107 ;  /* 0x0000006b007c7308 */ /* 0x000ee20000001000 */
[----:B----4-:R-:W-:Y:S02]  /*3280*/  HADD2.F32 R41, -RZ, R27.H0_H0 ;  /* 0x2000001bff297230 */ /* 0x010fe40000004100 */
[----:B0-----:R-:W-:Y:S01]  /*3290*/  FADD.FTZ R105, -R117, 1 ;  /* 0x3f80000075697421 */ /* 0x001fe20000010100 */
[----:B------:R-:W-:-:S04]  /*32a0*/  FMUL.FTZ R120, R33, R118 ;  /* 0x0000007621787220 */ /* 0x000fc80000410000 */
[----:B------:R-:W0:Y:S01]  /*32b0*/  MUFU.RCP R126, R109 ;  /* 0x0000006d007e7308 */ /* 0x000e220000001000 */
[----:B------:R-:W-:Y:S01]  /*32c0*/  FMUL.FTZ R49, R48, R49 ;  /* 0x0000003130317220 */ /* 0x000fe20000410000 */
[----:B------:R-:W-:Y:S01]  /*32d0*/  FFMA.FTZ R105, R116, R105, 1 ;  /* 0x3f80000074697423 */ /* 0x000fe20000010069 */
[----:B------:R-:W-:Y:S01]  /*32e0*/  FMUL.FTZ R120, R117, R120 ;  /* 0x0000007875787220 */ /* 0x000fe20000410000 */
[----:B------:R-:W-:Y:S01]  /*32f0*/  FADD.FTZ R48, -R114, 1 ;  /* 0x3f80000072307421 */ /* 0x000fe20000010100 */
        /* <DEDUP_REMOVED lines=8> */
[----:B------:R-:W-:Y:S01]  /*3380*/  HADD2.F32 R38, -RZ, R38.H0_H0 ;  /* 0x20000026ff267230 */ /* 0x000fe20000004100 */
[----:B------:R-:W-:Y:S01]  /*3390*/  BAR.SYNC.DEFER_BLOCKING 0x0 ;  /* 0x0000000000007b1d */ /* 0x000fe20000010000 */
[----:B--2---:R-:W-:-:S02]  /*33a0*/  HADD2.F32 R120, -RZ, R24.H0_H0 ;  /* 0x20000018ff787230 */ /* 0x004fc40000004100 */
[----:B-----5:R-:W-:Y:S02]  /*33b0*/  HADD2.F32 R125, -RZ, R25.H0_H0 ;  /* 0x20000019ff7d7230 */ /* 0x020fe40000004100 */
[----:B------:R-:W-:Y:S01]  /*33c0*/  FMUL.FTZ R27, R27, R48 ;  /* 0x000000301b1b7220 */ /* 0x000fe20000410000 */
[----:B------:R-:W-:Y:S01]  /*33d0*/  FMUL.FTZ R108, R37, R108 ;  /* 0x0000006c256c7220 */ /* 0x000fe20000410000 */
[----:B---3--:R-:W-:Y:S01]  /*33e0*/  FADD.FTZ R48, -R122, 1 ;  /* 0x3f8000007a307421 */ /* 0x008fe20000010100 */
[----:B------:R-:W-:Y:S01]  /*33f0*/  FMUL.FTZ R37, R34, R38 ;  /* 0x0000002622257220 */ /* 0x000fe20000410000 */
[----:B------:R-:W-:Y:S01]  /*3400*/  FADD.FTZ R24, -R124, 1 ;  /* 0x3f8000007c187421 */ /* 0x000fe20000010100 */
[----:B------:R-:W-:Y:S01]  /*3410*/  FMUL.FTZ R107, R35, R120 ;  /* 0x00000078236b7220 */ /* 0x000fe20000410000 */
[----:B0-----:R-:W-:Y:S01]  /*3420*/  FADD.FTZ R128, -R126, 1 ;  /* 0x3f8000007e807421 */ /* 0x001fe20000010100 */
        /* <DEDUP_REMOVED lines=10> */
[----:B------:R-:W-:Y:S02]  /*34d0*/  F2FP.F16.F32.PACK_AB R40, R49, R40 ;  /* 0x000000283128723e */ /* 0x000fe400000000ff */
[----:B------:R-:W-:Y:S02]  /*34e0*/  F2FP.F16.F32.PACK_AB R27, R108, R27 ;  /* 0x0000001b6c1b723e */ /* 0x000fe400000000ff */
[----:B------:R-:W-:Y:S02]  /*34f0*/  F2FP.F16.F32.PACK_AB R48, R48, R105 ;  /* 0x000000693030723e */ /* 0x000fe400000000ff */
[----:B------:R-:W-:Y:S02]  /*3500*/  F2FP.F16.F32.PACK_AB R24, R25, R24 ;  /* 0x000000181918723e */ /* 0x000fe400000000ff */
[----:B------:R-:W-:Y:S02]  /*3510*/  PRMT R37, R40, 0x7632, R37 ;  /* 0x0000763228257816 */ /* 0x000fe40000000025 */
[----:B------:R-:W-:-:S02]  /*3520*/  PRMT R25, R27, 0x7632, R25 ;  /* 0x000076321b197816 */ /* 0x000fc40000000019 */
        /* <DEDUP_REMOVED lines=92> */
[----:B0-----:R-:W-:-:S03]  /*3af0*/  IMAD.WIDE.U32 R24, R48, UR18, R4 ;  /* 0x0000001230187c25 */ /* 0x001fc6000f8e0004 */
[----:B------:R-:W-:Y:S01]  /*3b00*/  STS.U16 [R95+0xc], R120 ;  /* 0x00000c785f007388 */ /* 0x000fe20000000400 */
[----:B------:R-:W-:-:S03]  /*3b10*/  IMAD R25, R49, UR18, R25 ;  /* 0x0000001231197c24 */ /* 0x000fc6000f8e0219 */
[----:B------:R-:W-:Y:S01]  /*3b20*/  STS.U16 [R95+0xe], R30 ;  /* 0x00000e1e5f007388 */ /* 0x000fe20000000400 */
[----:B------:R-:W-:-:S03]  /*3b30*/  NOP ;  /* 0x0000000000007918 */ /* 0x000fc60000000000 */
[----:B------:R-:W-:Y:S01]  /*3b40*/  LDS.U16 R27, [R94] ;  /* 0x000000005e1b7984 */ /* 0x000fe20000000400 */
        /* <DEDUP_REMOVED lines=32> */
.L_x_8957:
[----:B------:R-:W-:Y:S01]  /*3d50*/  HADD2.F32 R116, -RZ, R23.H0_H0 ;  /* 0x20000017ff747230 */ /* 0x000fe20000004100 */
[----:B------:R-:W1:Y:S01]  /*3d60*/  LDCU UR4, c[0x0][0x38c] ;  /* 0x00007180ff0477ac */ /* 0x000e620008000800 */
        /* <DEDUP_REMOVED lines=34> */
[----:B0-----:R-:W0:Y:S01]  /*3f90*/  LDC.64 R32, c[0x0][0x3a8] ;  /* 0x0000ea00ff207b82 */ /* 0x001e220000000a00 */
[----:B------:R-:W-:Y:S01]  /*3fa0*/  ISETP.GE.AND P1, PT, R66, R87, PT ;  /* 0x000000574200720c */ /* 0x000fe20003f26270 */
[----:B------:R-:W-:Y:S01]  /*3fb0*/  FMUL.FTZ R139, R105, R104 ;  /* 0x00000068698b7220 */ /* 0x000fe20000410000 */
        /* <DEDUP_REMOVED lines=19> */
[----:B------:R-:W3:Y:S01]  /*40f0*/  LDCU UR7, c[0x0][0x394] ;  /* 0x00007280ff0777ac */ /* 0x000ee20008000800 */
[----:B------:R-:W-:Y:S01]  /*4100*/  MOV R106, RZ ;  /* 0x000000ff006a7202 */ /* 0x000fe20000000f00 */
[----:B------:R-:W4:Y:S01]  /*4110*/  LDC.64 R26, c[0x0][0x3e0] ;  /* 0x0000f800ff1a7b82 */ /* 0x000f220000000a00 */
[----:B------:R-:W-:Y:S01]  /*4120*/  LOP3.LUT R147, R147, 0x100, RZ, 0xc0, !PT ;  /* 0x0000010093937812 */ /* 0x000fe200078ec0ff */
[----:B------:R-:W0:Y:S01]  /*4130*/  LDCU UR13, c[0x0][0x38c] ;  /* 0x00007180ff0d77ac */ /* 0x000e220008000800 */
[----:B------:R-:W-:-:S02]  /*4140*/  IADD3.X R21, PT, PT, RZ, R83, RZ, P1, !PT ;  /* 0x00000053ff157210 */ /* 0x000fc40000ffe4ff */
[----:B------:R-:W-:Y:S01]  /*4150*/  IADD3.X R19, PT, PT, RZ, R56, RZ, P2, !PT ;  /* 0x00000038ff137210 */ /* 0x000fe200017fe4ff */
[----:B------:R-:W0:Y:S02]  /*4160*/  LDCU UR12, c[0x0][0x388] ;  /* 0x00007100ff0c77ac */ /* 0x000e240008000800 */
[----:B------:R-:W0:Y:S01]  /*4170*/  LDC.64 R24, c[0x0][0x4d0] ;  /* 0x00013400ff187b82 */ /* 0x000e220000000a00 */
[----:B------:R-:W0:Y:S01]  /*4180*/  LDCU.64 UR8, c[0x0][0x538] ;  /* 0x0000a700ff0877ac */ /* 0x000e220008000a00 */
[----:B------:R-:W0:Y:S06]  /*4190*/  LDCU.64 UR10, c[0x0][0x540] ;  /* 0x0000a800ff0a77ac */ /* 0x000e2c0008000a00 */
[----:B------:R-:W0:Y:S01]  /*41a0*/  LDC.64 R22, c[0x0][0x4f0] ;  /* 0x00013c00ff167b82 */ /* 0x000e220000000a00 */
[----:B---3--:R-:W-:-:S05]  /*41b0*/  UMOV UR4, URZ ;  /* 0x000000ff00047c82 */ /* 0x008fca0008000000 */
.L_x_8980:
        /* <DEDUP_REMOVED lines=8> */
[----:B----4-:R-:W-:Y:S01]  /*4240*/  IMAD.WIDE.U32 R36, R26, UR4, R36 ;  /* 0x000000041a247c25 */ /* 0x010fe2000f8e0024 */
[----:B------:R-:W-:-:S03]  /*4250*/  LEA R46, P1, R34, R51, 0x1 ;  /* 0x00000033222e7211 */ /* 0x000fc600078208ff */
[----:B------:R-:W-:Y:S02]  /*4260*/  IMAD R35, R29, UR4, R35 ;  /* 0x000000041d237c24 */ /* 0x000fe4000f8e0223 */
[----:B0-----:R-:W-:Y:S01]  /*4270*/  IMAD.WIDE.U32 R40, R32, UR4, R38 ;  /* 0x0000000420287c25 */ /* 0x001fe2000f8e0026 */
[----:B------:R-:W-:Y:S02]  /*4280*/  LEA R38, P2, R36, R59, 0x1 ;  /* 0x0000003b24267211 */ /* 0x000fe400078408ff */
[----:B------:R-:W-:Y:S01]  /*4290*/  LEA.HI.X R47, R34, R63, R35, 0x1, P1 ;  /* 0x0000003f222f7211 */ /* 0x000fe200008f0c23 */
[----:B------:R-:W-:Y:S01]  /*42a0*/  IMAD R0, R27, UR4, R37 ;  /* 0x000000041b007c24 */ /* 0x000fe2000f8e0225 */
[----:B-1----:R-:W-:Y:S01]  /*42b0*/  LEA R48, P0, R40, R30, 0x2 ;  /* 0x0000001e28307211 */ /* 0x002fe200078010ff */
[----:B------:R-:W-:Y:S01]  /*42c0*/  IMAD R37, R33, UR4, R41 ;  /* 0x0000000421257c24 */ /* 0x000fe2000f8e0229 */
[----:B------:R-:W-:Y:S01]  /*42d0*/  ISETP.GE.AND P1, PT, R77, R87, PT ;  /* 0x000000574d00720c */ /* 0x000fe20003f26270 */
[----:B------:R-:W2:Y:S01]  /*42e0*/  @!P5 LDG.E.U16 R151, desc[UR16][R46.64] ;  /* 0x000000102e97d981 */ /* 0x000ea2000c1e1500 */
[----:B------:R-:W-:-:S02]  /*42f0*/  LEA.HI.X R39, R36, R61, R0, 0x1, P2 ;  /* 0x0000003d24277211 */ /* 0x000fc400010f0c00 */
[----:B------:R-:W-:Y:S01]  /*4300*/  LEA.HI.X R49, R40, R31, R37, 0x2, P0 ;  /* 0x0000001f28317211 */ /* 0x000fe200000f1425 */
[----:B---3--:R-:W3:Y:S01]  /*4310*/  @!P4 LDG.E.U16 R41, desc[UR16][R46.64+0x140] ;  /* 0x000140102e29c981 */ /* 0x008ee2000c1e1500 */
[-C--:B------:R-:W-:Y:S02]  /*4320*/  ISETP.GE.AND P0, PT, R76, R87.reuse, PT ;  /* 0x000000574c00720c */ /* 0x080fe40003f06270 */
[-C--:B------:R-:W-:Y:S01]  /*4330*/  ISETP.GE.AND P2, PT, R78, R87.reuse, PT ;  /* 0x000000574e00720c */ /* 0x080fe20003f46270 */
[----:B------:R-:W4:Y:S01]  /*4340*/  @!P3 LDG.E.U16 R40, desc[UR16][R46.64+0x100] ;  /* 0x000100102e28b981 */ /* 0x000f22000c1e1500 */
[-C--:B------:R-:W-:Y:S02]  /*4350*/  ISETP.GE.AND P5, PT, R81, R87.reuse, PT ;  /* 0x000000575100720c */ /* 0x080fe40003fa6270 */
[----:B------:R-:W-:Y:S01]  /*4360*/  ISETP.GE.AND P6, PT, R82, R87, PT ;  /* 0x000000575200720c */ /* 0x000fe20003fc6270 */
[----:B------:R-:W5:Y:S01]  /*4370*/  @!P1 LDG.E.U16 R34, desc[UR16][R46.64+0x80] ;  /* 0x000080102e229981 */ /* 0x000f62000c1e1500 */
[----:B------:R-:W-:Y:S01]  /*4380*/  HFMA2 R35, -RZ, RZ, 0, 0 ;  /* 0x00000000ff237431 */ /* 0x000fe200000001ff */
[----:B------:R-:W-:-:S02]  /*4390*/  MOV R37, RZ ;  /* 0x000000ff00257202 */ /* 0x000fc40000000f00 */
[----:B------:R-:W3:Y:S04]  /*43a0*/  LDG.E R48, desc[UR16][R48.64] ;  /* 0x0000001030307981 */ /* 0x000ee8000c1e1900 */
[----:B------:R-:W4:Y:S04]  /*43b0*/  @!P0 LDG.E.U16 R0, desc[UR16][R46.64+0x40] ;  /* 0x000040102e008981 */ /* 0x000f28000c1e1500 */
[----:B------:R-:W3:Y:S04]  /*43c0*/  @!P2 LDG.E.U16 R36, desc[UR16][R46.64+0xc0] ;  /* 0x0000c0102e24a981 */ /* 0x000ee8000c1e1500 */
[----:B------:R-:W3:Y:S04]  /*43d0*/  @!P5 LDG.E.U16 R148, desc[UR16][R46.64+0x180] ;  /* 0x000180102e94d981 */ /* 0x000ee8000c1e1500 */
[----:B------:R0:W3:Y:S01]  /*43e0*/  @!P6 LDG.E.U16 R149, desc[UR16][R46.64+0x1c0] ;  /* 0x0001c0102e95e981 */ /* 0x0000e2000c1e1500 */
[----:B------:R-:W-:-:S02]  /*43f0*/  P2R R150, PR, RZ, 0x1 ;  /* 0x00000001ff967803 */ /* 0x000fc40000000000 */
[----:B------:R-:W-:-:S13]  /*4400*/  ISETP.NE.AND P0, PT, R181, RZ, PT ;  /* 0x000000ffb500720c */ /* 0x000fda0003f05270 */
[----:B--2---:R-:W-:Y:S02]  /*4410*/  @!P0 PRMT R35, R151, 0x5410, RZ ;  /* 0x0000541097238816 */ /* 0x004fe400000000ff */
[----:B------:R-:W-:Y:S02]  /*4420*/  ISETP.NE.AND P0, PT, R150, RZ, PT ;  /* 0x000000ff9600720c */ /* 0x000fe40003f05270 */
[----:B-----5:R-:W-:-:S11]  /*4430*/  @!P1 PRMT R37, R34, 0x5410, RZ ;  /* 0x0000541022259816 */ /* 0x020fd600000000ff */
[----:B----4-:R-:W-:Y:S01]  /*4440*/  @!P0 PRMT R35, R35, 0x5410, R0 ;  /* 0x0000541023238816 */ /* 0x010fe20000000000 */
[----:B------:R-:W-:Y:S01]  /*4450*/  HFMA2 R0, -RZ, RZ, 0, 0 ;  /* 0x00000000ff007431 */ /* 0x000fe200000001ff */
[----:B------:R-:W-:Y:S02]  /*4460*/  MOV R34, RZ ;  /* 0x000000ff00227202 */ /* 0x000fe40000000f00 */
[----:B---3--:R-:W-:Y:S02]  /*4470*/  @!P2 PRMT R37, R37, 0x5410, R36 ;  /* 0x000054102525a816 */ /* 0x008fe40000000024 */
[----:B------:R-:W-:Y:S02]  /*4480*/  @!P3 PRMT R0, R40, 0x5410, RZ ;  /* 0x000054102800b816 */ /* 0x000fe400000000ff */
[----:B------:R-:W-:Y:S02]  /*4490*/  @!P5 PRMT R34, R148, 0x5410, RZ ;  /* 0x000054109422d816 */ /* 0x000fe400000000ff */
[----:B0-----:R-:W-:-:S02]  /*44a0*/  PRMT R47, R35, 0x7632, R47 ;  /* 0x00007632232f7816 */ /* 0x001fc4000000002f */
[----:B------:R-:W-:Y:S02]  /*44b0*/  @!P4 PRMT R0, R0, 0x5410, R41 ;  /* 0x000054100000c816 */ /* 0x000fe40000000029 */
[----:B------:R-:W-:Y:S02]  /*44c0*/  PRMT R36, R37, 0x7632, R36 ;  /* 0x0000763225247816 */ /* 0x000fe40000000024 */
[----:B------:R-:W-:Y:S01]  /*44d0*/  @!P6 PRMT R34, R34, 0x5410, R149 ;  /* 0x000054102222e816 */ /* 0x000fe20000000095 */
[----:B------:R0:W-:Y:S01]  /*44e0*/  STS.U16 [R94], R35 ;  /* 0x000000235e007388 */ /* 0x0001e20000000400 */
[----:B------:R-:W-:Y:S02]  /*44f0*/  PRMT R41, R0, 0x7632, R41 ;  /* 0x0000763200297816 */ /* 0x000fe40000000029 */
[----:B------:R-:W-:Y:S01]  /*4500*/  PRMT R46, R34, 0x7632, R46 ;  /* 0x00007632222e7816 */ /* 0x000fe2000000002e */
[----:B------:R-:W-:Y:S04]  /*4510*/  STS.U16 [R93+0x40], R47 ;  /* 0x0000402f5d007388 */ /* 0x000fe80000000400 */
[----:B------:R-:W-:Y:S04]  /*4520*/  STS.U16 [R86+0x80], R37 ;  /* 0x0000802556007388 */ /* 0x000fe80000000400 */
[----:B------:R1:W-:Y:S04]  /*4530*/  STS.U16 [R92+0xc0], R36 ;  /* 0x0000c0245c007388 */ /* 0x0003e80000000400 */
[----:B------:R-:W-:Y:S04]  /*4540*/  STS.U16 [R91+0x100], R0 ;  /* 0x000100005b007388 */ /* 0x000fe80000000400 */
[----:B------:R-:W-:Y:S04]  /*4550*/  STS.U16 [R90+0x140], R41 ;  /* 0x000140295a007388 */ /* 0x000fe80000000400 */
[----:B------:R-:W-:Y:S04]  /*4560*/  STS.U16 [R89+0x180], R34 ;  /* 0x0001802259007388 */ /* 0x000fe80000000400 */
[----:B------:R2:W-:Y:S01]  /*4570*/  STS.U16 [R88+0x1c0], R46 ;  /* 0x0001c02e58007388 */ /* 0x0005e20000000400 */
[----:B------:R-:W-:-:S03]  /*4580*/  NOP ;  /* 0x0000000000007918 */ /* 0x000fc60000000000 */
[----:B0-----:R-:W3:Y:S04]  /*4590*/  @!P1 LDG.E.U16 R35, desc[UR16][R38.64+0x80] ;  /* 0x0000801026239981 */ /* 0x001ee8000c1e1500 */
[----:B-1----:R-:W4:Y:S01]  /*45a0*/  @!P2 LDG.E.U16 R36, desc[UR16][R38.64+0xc0] ;  /* 0x0000c0102624a981 */ /* 0x002f22000c1e1500 */
[----:B------:R-:W-:-:S03]  /*45b0*/  HFMA2 R37, -RZ, RZ, 0, 0 ;  /* 0x00000000ff257431 */ /* 0x000fc600000001ff */
[----:B--2---:R-:W2:Y:S04]  /*45c0*/  @!P5 LDG.E.U16 R46, desc[UR16][R38.64+0x180] ;  /* 0x00018010262ed981 */ /* 0x004ea8000c1e1500 */
[----:B------:R-:W5:Y:S04]  /*45d0*/  @!P4 LDG.E.U16 R41, desc[UR16][R38.64+0x140] ;  /* 0x000140102629c981 */ /* 0x000f68000c1e1500 */
[----:B------:R-:W5:Y:S01]  /*45e0*/  @!P6 LDG.E.U16 R49, desc[UR16][R38.64+0x1c0] ;  /* 0x0001c0102631e981 */ /* 0x000f62000c1e1500 */
[----:B------:R-:W-:Y:S01]  /*45f0*/  MOV R40, RZ ;  /* 0x000000ff00287202 */ /* 0x000fe20000000f00 */
[----:B------:R-:W-:-:S02]  /*4600*/  HFMA2 R150, -RZ, RZ, 0, 0 ;  /* 0x00000000ff967431 */ /* 0x000fc400000001ff */
        /* <DEDUP_REMOVED lines=10> */
[----:B------:R-:W3:Y:S01]  /*46b0*/  @!P3 LDG.E.U16 R35, desc[UR16][R38.64+0x100] ;  /* 0x000100102623b981 */ /* 0x000ee2000c1e1500 */
[----:B----4-:R-:W-:-:S03]  /*46c0*/  @!P2 PRMT R37, R37, 0x5410, R36 ;  /* 0x000054102525a816 */ /* 0x010fc60000000024 */
[----:B------:R-:W4:Y:S08]  /*46d0*/  @!P0 LDG.E.U16 R36, desc[UR16][R38.64+0x40] ;  /* 0x0000401026248981 */ /* 0x000f30000c1e1500 */
[----:B------:R0:W4:Y:S01]  /*46e0*/  @!P1 LDG.E.U16 R34, desc[UR16][R38.64] ;  /* 0x0000001026229981 */ /* 0x000122000c1e1500 */
[----:B--2---:R-:W-:-:S04]  /*46f0*/  @!P5 PRMT R150, R46, 0x5410, RZ ;  /* 0x000054102e96d816 */ /* 0x004fc800000000ff */
[----:B-----5:R-:W-:-:S04]  /*4700*/  @!P6 PRMT R150, R150, 0x5410, R49 ;  /* 0x000054109696e816 */ /* 0x020fc80000000031 */
[----:B0-----:R-:W-:Y:S01]  /*4710*/  PRMT R39, R150, 0x7632, R39 ;  /* 0x0000763296277816 */ /* 0x001fe20000000027 */
[----:B------:R-:W0:Y:S01]  /*4720*/  S2UR UR6, SR_CgaCtaId ;  /* 0x00000000000679c3 */ /* 0x000e220000008800 */
[----:B------:R-:W-:-:S04]  /*4730*/  FMUL.FTZ R151, R48, 1.4426950216293334961 ;  /* 0x3fb8aa3b30977820 */ /* 0x000fc80000410000 */
[C---:B------:R-:W-:Y:S01]  /*4740*/  FMUL.FTZ R47, R151.reuse, R104 ;  /* 0x00000068972f7220 */ /* 0x040fe20000410000 */
[C---:B------:R-:W-:Y:S01]  /*4750*/  FMUL.FTZ R0, R151.reuse, R97 ;  /* 0x0000006197007220 */ /* 0x040fe20000410000 */
[C---:B------:R-:W-:Y:S01]  /*4760*/  FMUL.FTZ R46, R151.reuse, R98 ;  /* 0x00000062972e7220 */ /* 0x040fe20000410000 */
[C---:B------:R-:W-:Y:S01]  /*4770*/  FMUL.FTZ R49, R151.reuse, R99 ;  /* 0x0000006397317220 */ /* 0x040fe20000410000 */
[C---:B------:R-:W-:Y:S02]  /*4780*/  FMUL.FTZ R148, R151.reuse, R100 ;  /* 0x0000006497947220 */ /* 0x040fe40000410000 */
[----:B------:R-:W2:Y:S01]  /*4790*/  MUFU.EX2 R47, R47 ;  /* 0x0000002f002f7308 */ /* 0x000ea20000000800 */
[----:B------:R-:W-:Y:S01]  /*47a0*/  FMUL.FTZ R149, R151, R101 ;  /* 0x0000006597957220 */ /* 0x000fe20000410000 */
[----:B------:R-:W-:Y:S01]  /*47b0*/  UMOV UR5, 0x400 ;  /* 0x0000040000057882 */ /* 0x000fe20000000000 */
[----:B------:R-:W-:-:S05]  /*47c0*/  IADD3 R161, PT, PT, R179, UR4, RZ ;  /* 0x00000004b3a17c10 */ /* 0x000fca000fffe0ff */
[----:B------:R-:W1:Y:S01]  /*47d0*/  MUFU.EX2 R0, R0 ;  /* 0x0000000000007308 */ /* 0x000e620000000800 */
[----:B0-----:R-:W-:-:S07]  /*47e0*/  ULEA UR5, UR6, UR5, 0x18 ;  /* 0x0000000506057291 */ /* 0x001fce000f8ec0ff */
[----:B------:R-:W0:Y:S01]  /*47f0*/  MUFU.EX2 R46, R46 ;  /* 0x0000002e002e7308 */ /* 0x000e220000000800 */
        /* <DEDUP_REMOVED lines=18> */
[----:B---3--:R-:W-:-:S02]  /*4920*/  @!P3 PRMT R40, R35, 0x5410, RZ ;  /* 0x000054102328b816 */ /* 0x008fc400000000ff */
[----:B------:R-:W-:Y:S02]  /*4930*/  MOV R35, RZ ;  /* 0x000000ff00237202 */ /* 0x000fe40000000f00 */
[----:B------:R-:W-:Y:S02]  /*4940*/  @!P4 PRMT R40, R40, 0x5410, R41 ;  /* 0x000054102828c816 */ /* 0x000fe40000000029 */
[----:B----4-:R-:W-:-:S04]  /*4950*/  @!P1 PRMT R35, R34, 0x5410, RZ ;  /* 0x0000541022239816 */ /* 0x010fc800000000ff */
        /* <DEDUP_REMOVED lines=13> */
[----:B------:R-:W4:Y:S04]  /*4a30*/  LDS.U16 R35, [R95+0x212] ;  /* 0x000212005f237984 */ /* 0x000f280000000400 */
[----:B------:R-:W5:Y:S04]  /*4a40*/  LDS.U16 R36, [R95+0x214] ;  /* 0x000214005f247984 */ /* 0x000f680000000400 */
[----:B------:R-:W2:Y:S04]  /*4a50*/  LDS.U16 R37, [R95+0x216] ;  /* 0x000216005f257984 */ /* 0x000ea80000000400 */
[----:B------:R-:W1:Y:S04]  /*4a60*/  LDS.U16 R34, [R95+0x210] ;  /* 0x000210005f227984 */ /* 0x000e680000000400 */
[----:B------:R-:W0:Y:S04]  /*4a70*/  LDS.U16 R38, [R95+0x218] ;  /* 0x000218005f267984 */ /* 0x000e280000000400 */
[----:B------:R-:W0:Y:S04]  /*4a80*/  LDS.U16 R39, [R95+0x21a] ;  /* 0x00021a005f277984 */ /* 0x000e280000000400 */
[----:B------:R-:W0:Y:S04]  /*4a90*/  LDS.U16 R40, [R95+0x21c] ;  /* 0x00021c005f287984 */ /* 0x000e280000000400 */
[----:B------:R-:W0:Y:S01]  /*4aa0*/  LDS.U16 R41, [R95+0x21e] ;  /* 0x00021e005f297984 */ /* 0x000e220000000400 */
[C---:B---3--:R-:W-:Y:S01]  /*4ab0*/  FMUL.FTZ R150, R151.reuse, R102 ;  /* 0x0000006697967220 */ /* 0x048fe20000410000 */
[----:B------:R-:W-:Y:S01]  /*4ac0*/  FMUL.FTZ R151, R151, R103 ;  /* 0x0000006797977220 */ /* 0x000fe20000410000 */
[----:B------:R-:W-:-:S02]  /*4ad0*/  ISETP.NE.AND P1, PT, R12, RZ, PT ;  /* 0x000000ff0c00720c */ /* 0x000fc40003f25270 */
[----:B------:R-:W-:Y:S02]  /*4ae0*/  ISETP.NE.AND P0, PT, R12, 0x1f, PT ;  /* 0x0000001f0c00780c */ /* 0x000fe40003f05270 */
[----:B------:R-:W-:Y:S01]  /*4af0*/  SEL R161, R161, R64, !P1 ;  /* 0x00000040a1a17207 */ /* 0x000fe20004800000 */
[----:B------:R-:W3:Y:S03]  /*4b00*/  MUFU.EX2 R150, R150 ;  /* 0x0000009600967308 */ /* 0x000ee60000000800 */
[----:B------:R-:W-:-:S05]  /*4b10*/  LEA R160, R161, UR5, 0x2 ;  /* 0x00000005a1a07c11 */ /* 0x000fca000f8e10ff */
[----:B------:R-:W3:Y:S01]  /*4b20*/  MUFU.EX2 R151, R151 ;  /* 0x0000009700977308 */ /* 0x000ee20000000800 */
[----:B----4-:R-:W-:Y:S02]  /*4b30*/  HADD2.F32 R168, -RZ, R35.H0_H0 ;  /* 0x20000023ffa87230 */ /* 0x010fe40000004100 */
[----:B-----5:R-:W-:Y:S02]  /*4b40*/  HADD2.F32 R36, -RZ, R36.H0_H0 ;  /* 0x20000024ff247230 */ /* 0x020fe40000004100 */
[----:B--2---:R-:W-:Y:S01]  /*4b50*/  HADD2.F32 R170, -RZ, R37.H0_H0 ;  /* 0x20000025ffaa7230 */ /* 0x004fe20000004100 */
[----:B------:R2:W-:Y:S01]  /*4b60*/  STS [R160+0xe98], R47 ;  /* 0x000e982fa0007388 */ /* 0x0005e20000000800 */
[----:B-1----:R-:W-:Y:S02]  /*4b70*/  HADD2.F32 R34, -RZ, R34.H0_H0 ;  /* 0x20000022ff227230 */ /* 0x002fe40000004100 */
[----:B------:R-:W-:Y:S01]  /*4b80*/  FMUL.FTZ R171, R109, R168 ;  /* 0x000000a86dab7220 */ /* 0x000fe20000410000 */
[----:B0-----:R-:W-:-:S02]  /*4b90*/  HADD2.F32 R38, -RZ, R38.H0_H0 ;  /* 0x20000026ff267230 */ /* 0x001fc40000004100 */
[----:B------:R-:W-:Y:S02]  /*4ba0*/  HADD2.F32 R172, -RZ, R39.H0_H0 ;  /* 0x20000027ffac7230 */ /* 0x000fe40000004100 */
[----:B------:R-:W-:Y:S02]  /*4bb0*/  HADD2.F32 R174, -RZ, R40.H0_H0 ;  /* 0x20000028ffae7230 */ /* 0x000fe40000004100 */
[----:B------:R-:W-:Y:S02]  /*4bc0*/  HADD2.F32 R184, -RZ, R41.H0_H0 ;  /* 0x20000029ffb87230 */ /* 0x000fe40000004100 */
[----:B------:R-:W-:Y:S01]  /*4bd0*/  FMUL.FTZ R168, R111, R36 ;  /* 0x000000246fa87220 */ /* 0x000fe20000410000 */
[----:B------:R-:W-:Y:S01]  /*4be0*/  FMUL.FTZ R41, R113, R170 ;  /* 0x000000aa71297220 */ /* 0x000fe20000410000 */
[----:B------:R-:W-:Y:S01]  /*4bf0*/  FMUL.FTZ R161, R145, R158 ;  /* 0x0000009e91a17220 */ /* 0x000fe20000410000 */
[----:B--2---:R-:W-:Y:S01]  /*4c00*/  FMUL.FTZ R160, R146, R159 ;  /* 0x0000009f92a07220 */ /* 0x004fe20000410000 */
        /* <DEDUP_REMOVED lines=14> */
.L_x_8960:
[----:B------:R0:W1:Y:S02]  /*4cf0*/  LDS R172, [R178+0x169c] ;  /* 0x00169c00b2ac7984 */ /* 0x0000640000000800 */
.L_x_8961:
[----:B------:R-:W-:Y:S05]  /*4d00*/  BSYNC.RECONVERGENT B0 ;  /* 0x0000000000007941 */ /* 0x000fea0003800200 */
.L_x_8959:
[----:B------:R-:W-:Y:S01]  /*4d10*/  ISETP.NE.AND P0, PT, R182, RZ, PT ;  /* 0x000000ffb600720c */ /* 0x000fe20003f05270 */
[----:B------:R-:W-:-:S12]  /*4d20*/  HFMA2 R174, -RZ, RZ, 0, 0 ;  /* 0x00000000ffae7431 */ /* 0x000fd800000001ff */
        /* <DEDUP_REMOVED lines=121> */
[----:B----4-:R1:W2:Y:S02]  /*54c0*/  SHFL.IDX PT, R184, R174, RZ, 0x1f ;  /* 0x00001fffaeb87589 */ /* 0x0102a400000e0000 */
[----:B-1----:R-:W-:Y:S01]  /*54d0*/  FFMA.FTZ R174, R148, R177, R41 ;  /* 0x000000b194ae7223 */ /* 0x002fe20000010029 */
[----:B------:R-:W-:-:S04]  /*54e0*/  IMAD.WIDE.U32 R40, R22, UR4, R18 ;  /* 0x0000000416287c25 */ /* 0x000fc8000f8e0012 */
[----:B------:R-:W-:Y:S01]  /*54f0*/  FFMA.FTZ R175, R49, R174, R168 ;  /* 0x000000ae31af7223 */ /* 0x000fe200000100a8 */
[----:B------:R-:W-:-:S03]  /*5500*/  IMAD R37, R23, UR4, R41 ;  /* 0x0000000417257c24 */ /* 0x000fc6000f8e0229 */
[----:B------:R-:W-:-:S04]  /*5510*/  FFMA.FTZ R168, R46, R175, R171 ;  /* 0x000000af2ea87223 */ /* 0x000fc800000100ab */
[----:B------:R-:W-:Y:S01]  /*5520*/  FFMA.FTZ R169, R0, R168, R169 ;  /* 0x000000a800a97223 */ /* 0x000fe200000100a9 */
        /* <DEDUP_REMOVED lines=18> */
[----:B------:R1:W-:Y:S01]  /*5650*/  STS [R65], R40 ;  /* 0x0000002841007388 */ /* 0x0003e20000000800 */
[----:B------:R-:W-:Y:S01]  /*5660*/  FMUL.FTZ R49, R173, R102 ;  /* 0x00000066ad317220 */ /* 0x000fe20000410000 */
[----:B------:R-:W-:Y:S01]  /*5670*/  FFMA.FTZ R166, R165, R41, R166 ;  /* 0x00000029a5a67223 */ /* 0x000fe200000100a6 */
[----:B------:R-:W-:Y:S01]  /*5680*/  FFMA.FTZ R190, R148, R171, R163 ;  /* 0x000000ab94be7223 */ /* 0x000fe200000100a3 */
[----:B------:R-:W-:Y:S01]  /*5690*/  FADD.FTZ R39, -R164, R171 ;  /* 0x000000aba4277221 */ /* 0x000fe20000010100 */
[----:B------:R-:W-:Y:S01]  /*56a0*/  FMUL.FTZ R38, R118, R41 ;  /* 0x0000002976267220 */ /* 0x000fe20000410000 */
[----:B------:R-:W-:Y:S01]  /*56b0*/  FMUL.FTZ R41, R177, R100 ;  /* 0x00000064b1297220 */ /* 0x000fe20000410000 */
[----:B------:R-:W-:Y:S01]  /*56c0*/  FADD.FTZ R163, -R163, R190 ;  /* 0x000000bea3a37221 */ /* 0x000fe20000010100 */
[-C--:B------:R-:W-:Y:S01]  /*56d0*/  FFMA.FTZ R166, R39, R47.reuse, R166 ;  /* 0x0000002f27a67223 */ /* 0x080fe200000100a6 */
[----:B------:R-:W-:Y:S01]  /*56e0*/  FFMA.FTZ R191, R149, R190, R162 ;  /* 0x000000be95bf7223 */ /* 0x000fe200000100a2 */
[----:B-1----:R-:W-:Y:S01]  /*56f0*/  FMUL.FTZ R40, R120, R47 ;  /* 0x0000002f78287220 */ /* 0x002fe20000410000 */
[----:B------:R-:W-:Y:S01]  /*5700*/  FMUL.FTZ R47, R172, R101 ;  /* 0x00000065ac2f7220 */ /* 0x000fe20000410000 */
[----:B------:R-:W-:Y:S01]  /*5710*/  FMUL.FTZ R149, R170, R103 ;  /* 0x00000067aa957220 */ /* 0x000fe20000410000 */
[-C--:B------:R-:W-:Y:S01]  /*5720*/  FMUL.FTZ R148, R122, R41.reuse ;  /* 0x000000297a947220 */ /* 0x080fe20000410000 */
[----:B------:R-:W-:Y:S01]  /*5730*/  FFMA.FTZ R166, R163, R41, R166 ;  /* 0x00000029a3a67223 */ /* 0x000fe200000100a6 */
[----:B------:R-:W-:Y:S01]  /*5740*/  FADD.FTZ R41, -R162, R191 ;  /* 0x000000bfa2297221 */ /* 0x000fe20000010100 */
[----:B------:R-:W-:Y:S01]  /*5750*/  FFMA.FTZ R192, R150, R191, R161 ;  /* 0x000000bf96c07223 */ /* 0x000fe200000100a1 */
[----:B------:R-:W-:Y:S01]  /*5760*/  FMUL.FTZ R150, R124, R47 ;  /* 0x0000002f7c967220 */ /* 0x000fe20000410000 */
[----:B------:R-:W-:Y:S01]  /*5770*/  FMUL.FTZ R162, R126, R49 ;  /* 0x000000317ea27220 */ /* 0x000fe20000410000 */
[----:B------:R-:W-:Y:S01]  /*5780*/  FMUL.FTZ R164, R130, R149 ;  /* 0x0000009582a47220 */ /* 0x000fe20000410000 */
[----:B------:R1:W-:Y:S01]  /*5790*/  STS [R67+0x4], R46 ;  /* 0x0000042e43007388 */ /* 0x0003e20000000800 */
[----:B------:R-:W-:Y:S01]  /*57a0*/  FFMA.FTZ R166, R41, R47, R166 ;  /* 0x0000002f29a67223 */ /* 0x000fe200000100a6 */
[----:B------:R-:W-:Y:S01]  /*57b0*/  FADD.FTZ R161, -R161, R192 ;  /* 0x000000c0a1a17221 */ /* 0x000fe20000010100 */
[----:B------:R-:W-:Y:S01]  /*57c0*/  FFMA.FTZ R193, R151, R192, R160 ;  /* 0x000000c097c17223 */ /* 0x000fe200000100a0 */
[----:B------:R2:W-:Y:S02]  /*57d0*/  STS [R67+0x8], R38 ;  /* 0x0000082643007388 */ /* 0x0005e40000000800 */
[----:B------:R-:W-:Y:S01]  /*57e0*/  FFMA.FTZ R166, R161, R49, R166 ;  /* 0x00000031a1a67223 */ /* 0x000fe200000100a6 */
[----:B------:R-:W-:Y:S01]  /*57f0*/  FADD.FTZ R47, -R160, R193 ;  /* 0x000000c1a02f7221 */ /* 0x000fe20000010100 */
[----:B------:R3:W-:Y:S01]  /*5800*/  STS [R67+0xc], R40 ;  /* 0x00000c2843007388 */ /* 0x0007e20000000800 */
[----:B------:R-:W-:Y:S01]  /*5810*/  FMUL.FTZ R160, R117, R191 ;  /* 0x000000bf75a07220 */ /* 0x000fe20000410000 */
[----:B-1----:R-:W-:Y:S01]  /*5820*/  FMUL.FTZ R46, R111, R188 ;  /* 0x000000bc6f2e7220 */ /* 0x002fe20000410000 */
[----:B------:R-:W-:Y:S01]  /*5830*/  FFMA.FTZ R166, R47, R149, R166 ;  /* 0x000000952fa67223 */ /* 0x000fe200000100a6 */
[----:B------:R1:W-:Y:S01]  /*5840*/  STS [R67+0x10], R148 ;  /* 0x0000109443007388 */ /* 0x0003e20000000800 */
[----:B--2---:R-:W-:-:S03]  /*5850*/  FMUL.FTZ R38, R107, R184 ;  /* 0x000000b86b267220 */ /* 0x004fc60000410000 */
[----:B------:R2:W-:Y:S01]  /*5860*/  STS [R67+0x14], R150 ;  /* 0x0000149643007388 */ /* 0x0005e20000000800 */
[----:B---3--:R-:W-:-:S03]  /*5870*/  FMUL.FTZ R40, R109, R186 ;  /* 0x000000ba6d287220 */ /* 0x008fc60000410000 */
[----:B------:R3:W-:Y:S01]  /*5880*/  STS [R67+0x18], R162 ;  /* 0x000018a243007388 */ /* 0x0007e20000000800 */
[----:B-1----:R-:W-:-:S03]  /*5890*/  FMUL.FTZ R148, R113, R171 ;  /* 0x000000ab71947220 */ /* 0x002fc60000410000 */
[----:B------:R1:W-:Y:S01]  /*58a0*/  STS [R67+0x1c], R164 ;  /* 0x00001ca443007388 */ /* 0x0003e20000000800 */
[----:B--2---:R-:W-:Y:S01]  /*58b0*/  FMUL.FTZ R150, R115, R190 ;  /* 0x000000be73967220 */ /* 0x004fe20000410000 */
[----:B------:R-:W-:Y:S01]  /*58c0*/  BAR.SYNC.DEFER_BLOCKING 0x0 ;  /* 0x0000000000007b1d */ /* 0x000fe20000010000 */
[----:B---3--:R-:W-:Y:S01]  /*58d0*/  FMUL.FTZ R162, R119, R192 ;  /* 0x000000c077a27220 */ /* 0x008fe20000410000 */
[----:B-1----:R-:W-:-:S04]  /*58e0*/  IADD3 R164, PT, PT, -R180, UR12, RZ ;  /* 0x0000000cb4a47c10 */ /* 0x002fc8000fffe1ff */
[C---:B------:R-:W-:Y:S02]  /*58f0*/  ISETP.GE.AND P1, PT, R164.reuse, 0x1, PT ;  /* 0x00000001a400780c */ /* 0x040fe40003f26270 */
[C---:B------:R-:W-:Y:S02]  /*5900*/  ISETP.GE.AND P2, PT, R164.reuse, 0x21, PT ;  /* 0x00000021a400780c */ /* 0x040fe40003f46270 */
        /* <DEDUP_REMOVED lines=24> */
.L_x_8963:
[----:B------:R-:W-:Y:S05]  /*5a90*/  BSYNC.RECONVERGENT B0 ;  /* 0x0000000000007941 */ /* 0x000fea0003800200 */
.L_x_8962:
[----:B--2---:R1:W2:Y:S01]  /*5aa0*/  LDS R49, [R68+0x4a0] ;  /* 0x0004a00044317984 */ /* 0x0042a20000000800 */
[----:B------:R-:W-:Y:S04]  /*5ab0*/  BSSY.RECONVERGENT B0, `(.L_x_8964) ;  /* 0x0000004000007945 */ /* 0x000fe80003800200 */
[----:B------:R-:W-:Y:S05]  /*5ac0*/  @!P2 BRA `(.L_x_8965) ;  /* 0x000000000008a947 */ /* 0x000fea0003800000 */
[----:B------:R3:W-:Y:S04]  /*5ad0*/  REDG.E.ADD.F32.FTZ.RN.STRONG.GPU desc[UR16][R34.64+0x80], R149 ;  /* 0x00008095220079a6 */ /* 0x0007e8000c12f310 */
[----:B--2---:R3:W-:Y:S02]  /*5ae0*/  REDG.E.ADD.F32.FTZ.RN.STRONG.GPU desc[UR16][R36.64+0x80], R49 ;  /* 0x00008031240079a6 */ /* 0x0047e4000c12f310 */
.L_x_8965:
[----:B------:R-:W-:Y:S05]  /*5af0*/  BSYNC.RECONVERGENT B0 ;  /* 0x0000000000007941 */ /* 0x000fea0003800200 */
.L_x_8964:
[----:B--23--:R2:W3:Y:S01]  /*5b00*/  LDS R49, [R69+0x520] ;  /* 0x0005200045317984 */ /* 0x00c4e20000000800 */
[----:B------:R-:W-:Y:S04]  /*5b10*/  BSSY.RECONVERGENT B0, `(.L_x_8966) ;  /* 0x0000004000007945 */ /* 0x000fe80003800200 */
[----:B------:R-:W-:Y:S05]  /*5b20*/  @!P3 BRA `(.L_x_8967) ;  /* 0x000000000008b947 */ /* 0x000fea0003800000 */
[----:B------:R4:W-:Y:S04]  /*5b30*/  REDG.E.ADD.F32.FTZ.RN.STRONG.GPU desc[UR16][R34.64+0x100], R151 ;  /* 0x00010097220079a6 */ /* 0x0009e8000c12f310 */
[----:B---3--:R4:W-:Y:S02]  /*5b40*/  REDG.E.ADD.F32.FTZ.RN.STRONG.GPU desc[UR16][R36.64+0x100], R49 ;  /* 0x00010031240079a6 */ /* 0x0089e4000c12f310 */
.L_x_8967:
[----:B------:R-:W-:Y:S05]  /*5b50*/  BSYNC.RECONVERGENT B0 ;  /* 0x0000000000007941 */ /* 0x000fea0003800200 */
.L_x_8966:
        /* <DEDUP_REMOVED lines=9> */
.L_x_8969:
[----:B------:R-:W-:Y:S05]  /*5bf0*/  BSYNC.RECONVERGENT B0 ;  /* 0x0000000000007941 */ /* 0x000fea0003800200 */
.L_x_8968:
[----:B----4-:R4:W0:Y:S01]  /*5c00*/  LDS R49, [R71+0x620] ;  /* 0x0006200047317984 */ /* 0x0108220000000800 */
[----:B------:R-:W-:Y:S04]  /*5c10*/  BSSY.RECONVERGENT B0, `(.L_x_8970) ;  /* 0x0000004000007945 */ /* 0x000fe80003800200 */
[----:B------:R-:W-:Y:S05]  /*5c20*/  @!P1 BRA `(.L_x_8971) ;  /* 0x0000000000089947 */ /* 0x000fea0003800000 */
[----:B0-----:R0:W-:Y:S04]  /*5c30*/  REDG.E.ADD.F32.FTZ.RN.STRONG.GPU desc[UR16][R34.64+0x200], R183 ;  /* 0x000200b7220079a6 */ /* 0x0011e8000c12f310 */
[----:B------:R0:W-:Y:S02]  /*5c40*/  REDG.E.ADD.F32.FTZ.RN.STRONG.GPU desc[UR16][R36.64+0x200], R49 ;  /* 0x00020031240079a6 */ /* 0x0001e4000c12f310 */
.L_x_8971:
[----:B------:R-:W-:Y:S05]  /*5c50*/  BSYNC.RECONVERGENT B0 ;  /* 0x0000000000007941 */ /* 0x000fea0003800200 */
.L_x_8970:
[----:B0-----:R0:W0:Y:S01]  /*5c60*/  LDS R49, [R72+0x6a0] ;  /* 0x0006a00048317984 */ /* 0x0010220000000800 */
[----:B------:R-:W-:Y:S04]  /*5c70*/  BSSY.RECONVERGENT B0, `(.L_x_8972) ;  /* 0x0000004000007945 */ /* 0x000fe80003800200 */
[----:B------:R-:W-:Y:S05]  /*5c80*/  @!P2 BRA `(.L_x_8973) ;  /* 0x000000000008a947 */ /* 0x000fea0003800000 */
[----:B------:R1:W-:Y:S04]  /*5c90*/  REDG.E.ADD.F32.FTZ.RN.STRONG.GPU desc[UR16][R34.64+0x280], R185 ;  /* 0x000280b9220079a6 */ /* 0x0003e8000c12f310 */
[----:B0-----:R1:W-:Y:S02]  /*5ca0*/  REDG.E.ADD.F32.FTZ.RN.STRONG.GPU desc[UR16][R36.64+0x280], R49 ;  /* 0x00028031240079a6 */ /* 0x0013e4000c12f310 */
.L_x_8973:
[----:B------:R-:W-:Y:S05]  /*5cb0*/  BSYNC.RECONVERGENT B0 ;  /* 0x0000000000007941 */ /* 0x000fea0003800200 */
.L_x_8972:
[----:B01----:R0:W1:Y:S01]  /*5cc0*/  LDS R49, [R73+0x720] ;  /* 0x0007200049317984 */ /* 0x0030620000000800 */
[----:B------:R-:W-:Y:S04]  /*5cd0*/  BSSY.RECONVERGENT B0, `(.L_x_8974) ;  /* 0x0000004000007945 */ /* 0x000fe80003800200 */
[----:B------:R-:W-:Y:S05]  /*5ce0*/  @!P3 BRA `(.L_x_8975) ;  /* 0x000000000008b947 */ /* 0x000fea0003800000 */
[----:B------:R0:W-:Y:S04]  /*5cf0*/  REDG.E.ADD.F32.FTZ.RN.STRONG.GPU desc[UR16][R34.64+0x300], R187 ;  /* 0x000300bb220079a6 */ /* 0x0001e8000c12f310 */
[----:B-1----:R0:W-:Y:S02]  /*5d00*/  REDG.E.ADD.F32.FTZ.RN.STRONG.GPU desc[UR16][R36.64+0x300], R49 ;  /* 0x00030031240079a6 */ /* 0x0021e4000c12f310 */
.L_x_8975:
[----:B------:R-:W-:Y:S05]  /*5d10*/  BSYNC.RECONVERGENT B0 ;  /* 0x0000000000007941 */ /* 0x000fea0003800200 */
.L_x_8974:
[----:B01----:R0:W1:Y:S01]  /*5d20*/  LDS R49, [R74+0x7a0] ;  /* 0x0007a0004a317984 */ /* 0x0030620000000800 */
[----:B------:R-:W-:Y:S04]  /*5d30*/  BSSY.RECONVERGENT B0, `(.L_x_8976) ;  /* 0x0000004000007945 */ /* 0x000fe80003800200 */
[----:B------:R-:W-:Y:S05]  /*5d40*/  @!P4 BRA `(.L_x_8977) ;  /* 0x000000000008c947 */ /* 0x000fea0003800000 */
[----:B------:R0:W-:Y:S04]  /*5d50*/  REDG.E.ADD.F32.FTZ.RN.STRONG.GPU desc[UR16][R34.64+0x380], R189 ;  /* 0x000380bd220079a6 */ /* 0x0001e8000c12f310 */
[----:B-1----:R0:W-:Y:S02]  /*5d60*/  REDG.E.ADD.F32.FTZ.RN.STRONG.GPU desc[UR16][R36.64+0x380], R49 ;  /* 0x00038031240079a6 */ /* 0x0021e4000c12f310 */
.L_x_8977:
[----:B------:R-:W-:Y:S05]  /*5d70*/  BSYNC.RECONVERGENT B0 ;  /* 0x0000000000007941 */ /* 0x000fea0003800200 */
.L_x_8976:
[----:B0-----:R-:W0:Y:S01]  /*5d80*/  SHFL.DOWN P1, R35, R166, 0x1, 0x1f ;  /* 0x08201f00a6237f89 */ /* 0x001e220000020000 */
        /* <DEDUP_REMOVED lines=50> */
[----:B0-----:R-:W-:Y:S01]  /*60b0*/  @P1 FADD R38, R35, R38 ;  /* 0x0000002623261221 */ /* 0x001fe20000000000 */
[----:B------:R-:W-:-:S04]  /*60c0*/  FFMA.FTZ R35, R105, R152, R0 ;  /* 0x0000009869237223 */ /* 0x000fc80000010000 */
[----:B------:R-:W0:Y:S01]  /*60d0*/  SHFL.DOWN P1, R37, R38, 0x4, 0x1f ;  /* 0x08801f0026257f89 */ /* 0x000e220000020000 */
[----:B------:R-:W-:Y:S01]  /*60e0*/  FADD.FTZ R114, R35, R114 ;  /* 0x0000007223727221 */ /* 0x000fe20000010000 */
[----:B0-----:R-:W-:-:S05]  /*60f0*/  @P1 FADD R37, R38, R37 ;  /* 0x0000002526251221 */ /* 0x001fca0000000000 */
[----:B------:R-:W0:Y:S02]  /*6100*/  SHFL.DOWN P1, R40, R37, 0x8, 0x1f ;  /* 0x09001f0025287f89 */ /* 0x000e240000020000 */
[----:B0-----:R-:W-:-:S05]  /*6110*/  @P1 FADD R40, R37, R40 ;  /* 0x0000002825281221 */ /* 0x001fca0000000000 */
[----:B-1----:R-:W0:Y:S02]  /*6120*/  SHFL.DOWN P1, R49, R40, 0x10, 0x1f ;  /* 0x0a001f0028317f89 */ /* 0x002e240000020000 */
        /* <DEDUP_REMOVED lines=9> */
.L_x_8979:
[----:B------:R-:W-:Y:S05]  /*61c0*/  BSYNC.RECONVERGENT B0 ;  /* 0x0000000000007941 */ /* 0x000fea0003800200 */
.L_x_8978:
[----:B------:R-:W-:-:S04]  /*61d0*/  UIADD3 UR4, UPT, UPT, UR4, 0x1, URZ ;  /* 0x0000000104047890 */ /* 0x000fc8000fffe0ff */
[----:B------:R-:W-:-:S09]  /*61e0*/  UISETP.GE.AND UP0, UPT, UR4, UR13, UPT ;  /* 0x0000000d0400728c */ /* 0x000fd2000bf06270 */
[----:B------:R-:W-:Y:S05]  /*61f0*/  BRA.U !UP0, `(.L_x_8980) ;  /* 0xffffffdd08f07547 */ /* 0x000fea000b83ffff */
.L_x_8958:
[----:B------:R-:W-:Y:S01]  /*6200*/  BAR.SYNC.DEFER_BLOCKING 0x0 ;  /* 0x0000000000007b1d */ /* 0x000fe20000010000 */
[-C--:B------:R-:W-:Y:S02]  /*6210*/  ISETP.GE.AND P6, PT, R66, R87.reuse, PT ;  /* 0x000000574200720c */ /* 0x080fe40003fc6270 */
[----:B------:R-:W-:Y:S02]  /*6220*/  ISETP.GE.AND P1, PT, R76, R87, PT ;  /* 0x000000574c00720c */ /* 0x000fe40003f26270 */
[----:B------:R-:W-:-:S03]  /*6230*/  PRMT R5, RZ, 0x7610, R5 ;  /* 0x00007610ff057816 */ /* 0x000fc60000000005 */
[----:B------:R-:W5:Y:S01]  /*6240*/  LDC.64 R46, c[0x0][0x4f8] ;  /* 0x00013e00ff2e7b82 */ /* 0x000f620000000a00 */
[----:B------:R-:W-:Y:S01]  /*6250*/  PRMT R0, RZ, 0x7610, R0 ;  /* 0x00007610ff007816 */ /* 0x000fe20000000000 */
        /* <DEDUP_REMOVED lines=9> */
[----:B------:R-:W-:-:S03]  /*62f0*/  ISETP.GE.AND P6, PT, R81, R87, PT ;  /* 0x000000575100720c */ /* 0x000fc60003fc6270 */
[----:B------:R-:W4:Y:S01]  /*6300*/  @!P1 LDG.E.U16 R0, desc[UR16][R2.64+0x40] ;  /* 0x0000401002009981 */ /* 0x000f22000c1e1500 */
[----:B------:R-:W-:Y:S02]  /*6310*/  ISETP.GE.AND P1, PT, R82, R87, PT ;  /* 0x000000575200720c */ /* 0x000fe40003f26270 */
[----:B------:R-:W-:Y:S01]  /*6320*/  PRMT R18, RZ, 0x7610, R18 ;  /* 0x00007610ff127816 */ /* 0x000fe20000000012 */
[----:B------:R-:W2:Y:S01]  /*6330*/  @!P2 LDG.E.U16 R19, desc[UR16][R2.64+0x80] ;  /* 0x000080100213a981 */ /* 0x000ea2000c1e1500 */
[----:B------:R-:W-:Y:S02]  /*6340*/  PRMT R23, RZ, 0x7610, R23 ;  /* 0x00007610ff177816 */ /* 0x000fe40000000017 */
[----:B------:R-:W-:Y:S01]  /*6350*/  PRMT R20, RZ, 0x7610, R20 ;  /* 0x00007610ff147816 */ /* 0x000fe20000000014 */
        /* <DEDUP_REMOVED lines=9> */
[----:B0-----:R-:W-:Y:S01]  /*63f0*/  PRMT R24, R133, 0x7632, R24 ;  /* 0x0000763285187816 */ /* 0x001fe20000000018 */
        /* <DEDUP_REMOVED lines=12> */
[----:B------:R-:W-:Y:S04]  /*64c0*/  LDS.U16 R18, [R95+0xc] ;  /* 0x00000c005f127984 */ /* 0x000fe80000000400 */
[----:B------:R-:W-:Y:S01]  /*64d0*/  LDS.U16 R19, [R95+0xe] ;  /* 0x00000e005f137984 */ /* 0x000fe20000000400 */
[----:B0-----:R-:W-:-:S05]  /*64e0*/  HADD2.F32 R3, -RZ, R22.H0_H0 ;  /* 0x20000016ff037230 */ /* 0x001fca0000004100 */
[--C-:B------:R-:W-:Y:S01]  /*64f0*/  FADD.FTZ R5, R3, R44.reuse ;  /* 0x0000002c03057221 */ /* 0x100fe20000010000 */
[----:B--2---:R-:W-:Y:S02]  /*6500*/  HADD2.F32 R3, -RZ, R2.H0_H0 ;  /* 0x20000002ff037230 */ /* 0x004fe40000004100 */
[----:B------:R-:W0:Y:S02]  /*6510*/  LDS.U16 R2, [R95+0x6] ;  /* 0x000006005f027984 */ /* 0x000e240000000400 */
[----:B------:R-:W-:Y:S01]  /*6520*/  FSETP.GTU.FTZ.AND P2, PT, R5, 20, PT ;  /* 0x41a000000500780b */ /* 0x000fe20003f5c000 */
[----:B------:R-:W-:-:S05]  /*6530*/  FADD.FTZ R3, R3, R44 ;  /* 0x0000002c03037221 */ /* 0x000fca0000010000 */
[----:B------:R-:W-:-:S07]  /*6540*/  FSETP.GTU.FTZ.AND P3, PT, R3, 20, PT ;  /* 0x41a000000300780b */ /* 0x000fce0003f7c000 */
[----:B------:R-:W-:Y:S02]  /*6550*/  @!P2 FMUL.FTZ R20, R5, -1.4426950216293334961 ;  /* 0xbfb8aa3b0514a820 */ /* 0x000fe40000410000 */
[----:B------:R-:W-:Y:S04]  /*6560*/  LDS.U16 R5, [R95+0xa] ;  /* 0x00000a005f057984 */ /* 0x000fe80000000400 */
[----:B------:R-:W-:Y:S01]  /*6570*/  @!P3 FMUL.FTZ R22, R3, -1.4426950216293334961 ;  /* 0xbfb8aa3b0316b820 */ /* 0x000fe20000410000 */
[----:B------:R-:W2:Y:S01]  /*6580*/  @!P2 MUFU.EX2 R20, R20 ;  /* 0x000000140014a308 */ /* 0x000ea20000000800 */
[----:B------:R-:W4:Y:S01]  /*6590*/  LDS.U16 R3, [R95+0x8] ;  /* 0x000008005f037984 */ /* 0x000f220000000400 */
[----:B---3--:R-:W-:Y:S01]  /*65a0*/  HADD2.F32 R25, -RZ, R0.H0_H0 ;  /* 0x20000000ff197230 */ /* 0x008fe20000004100 */
[----:B------:R-:W-:Y:S06]  /*65b0*/  BAR.SYNC.DEFER_BLOCKING 0x0 ;  /* 0x0000000000007b1d */ /* 0x000fec0000010000 */
[----:B------:R-:W3:Y:S01]  /*65c0*/  @!P3 MUFU.EX2 R22, R22 ;  /* 0x000000160016b308 */ /* 0x000ee20000000800 */
[----:B--2---:R-:W-:Y:S01]  /*65d0*/  @!P2 FADD.FTZ R21, R20, 1 ;  /* 0x3f8000001415a421 */ /* 0x004fe20000010000 */
[----:B------:R-:W-:Y:S01]  /*65e0*/  FADD.FTZ R0, R25, R44 ;  /* 0x0000002c19007221 */ /* 0x000fe20000010000 */
[----:B0-----:R-:W-:-:S05]  /*65f0*/  HADD2.F32 R25, -RZ, R2.H0_H0 ;  /* 0x20000002ff197230 */ /* 0x001fca0000004100 */
[----:B------:R-:W0:Y:S01]  /*6600*/  @!P2 MUFU.RCP R21, R21 ;  /* 0x000000150015a308 */ /* 0x000e220000001000 */
[----:B---3--:R-:W-:Y:S01]  /*6610*/  @!P3 FADD.FTZ R23, R22, 1 ;  /* 0x3f8000001617b421 */ /* 0x008fe20000010000 */
[----:B------:R-:W-:-:S06]  /*6620*/  FADD.FTZ R25, R25, R44 ;  /* 0x0000002c19197221 */ /* 0x000fcc0000010000 */
[----:B------:R-:W2:Y:S01]  /*6630*/  @!P3 MUFU.RCP R23, R23 ;  /* 0x000000170017b308 */ /* 0x000ea20000001000 */
[----:B------:R-:W-:Y:S02]  /*6640*/  FSETP.GTU.FTZ.AND P6, PT, R25, 20, PT ;  /* 0x41a000001900780b */ /* 0x000fe40003fdc000 */
[----:B------:R-:W-:Y:S01]  /*6650*/  PRMT R22, R132, 0x7632, R22 ;  /* 0x0000763284167816 */ /* 0x000fe20000000016 */
[----:B0-----:R-:W-:Y:S01]  /*6660*/  @!P2 FMUL.FTZ R114, R114, R21 ;  /* 0x000000157272a220 */ /* 0x001fe20000410000 */
[----:B----4-:R-:W-:-:S03]  /*6670*/  HADD2.F32 R3, -RZ, R3.H0_H0 ;  /* 0x20000003ff037230 */ /* 0x010fc60000004100 */
[----:B------:R0:W-:Y:S01]  /*6680*/  STS.U16 [R95+0x6], R22 ;  /* 0x000006165f007388 */ /* 0x0001e20000000400 */
[----:B------:R-:W-:Y:S02]  /*6690*/  PRMT R21, R128, 0x7632, R21 ;  /* 0x0000763280157816 */ /* 0x000fe40000000015 */
[----:B------:R-:W-:Y:S01]  /*66a0*/  FSETP.GTU.FTZ.AND P1, PT, R0, 20, PT ;  /* 0x41a000000000780b */ /* 0x000fe20003f3c000 */
[----:B------:R-:W-:Y:S01]  /*66b0*/  FADD.FTZ R20, R3, R44 ;  /* 0x0000002c03147221 */ /* 0x000fe20000010000 */
[----:B------:R-:W-:Y:S01]  /*66c0*/  STS.U16 [R95], R128 ;  /* 0x000000805f007388 */ /* 0x000fe20000000400 */
[----:B0-----:R-:W-:-:S03]  /*66d0*/  PRMT R22, R134, 0x7632, R22 ;  /* 0x0000763286167816 */ /* 0x001fc60000000016 */
[----:B------:R0:W-:Y:S01]  /*66e0*/  STS.U16 [R95+0x2], R21 ;  /* 0x000002155f007388 */ /* 0x0001e20000000400 */
[----:B--2---:R-:W-:Y:S01]  /*66f0*/  @!P3 FMUL.FTZ R112, R112, R23 ;  /* 0x000000177070b220 */ /* 0x004fe20000410000 */
[----:B------:R-:W-:Y:S02]  /*6700*/  @!P6 FMUL.FTZ R2, R25, -1.4426950216293334961 ;  /* 0xbfb8aa3b1902e820 */ /* 0x000fe40000410000 */
[----:B------:R-:W-:Y:S01]  /*6710*/  STS.U16 [R95+0x4], R132 ;  /* 0x000004845f007388 */ /* 0x000fe20000000400 */
[----:B------:R-:W-:-:S03]  /*6720*/  FSETP.GTU.FTZ.AND P2, PT, R20, 20, PT ;  /* 0x41a000001400780b */ /* 0x000fc60003f5c000 */
        /* <DEDUP_REMOVED lines=16> */
[----:B------:R-:W-:Y:S01]  /*6830*/  @!P1 FMUL.FTZ R0, R0, -1.4426950216293334961 ;  /* 0xbfb8aa3b00009820 */ /* 0x000fe20000410000 */
[----:B------:R-:W-:Y:S02]  /*6840*/  HADD2.F32 R3, -RZ, R18.H0_H0 ;  /* 0x20000012ff037230 */ /* 0x000fe40000004100 */
[----:B------:R-:W-:Y:S02]  /*6850*/  HADD2.F32 R19, -RZ, R19.H0_H0 ;  /* 0x20000013ff137230 */ /* 0x000fe40000004100 */
[--C-:B------:R-:W-:Y:S01]  /*6860*/  FADD.FTZ R5, R5, R44.reuse ;  /* 0x0000002c05057221 */ /* 0x100fe20000010000 */
[--C-:B------:R-:W-:Y:S01]  /*6870*/  FADD.FTZ R18, R3, R44.reuse ;  /* 0x0000002c03127221 */ /* 0x100fe20000010000 */
[----:B------:R-:W-:Y:S01]  /*6880*/  @!P2 FMUL.FTZ R3, R20, -1.4426950216293334961 ;  /* 0xbfb8aa3b1403a820 */ /* 0x000fe20000410000 */
[----:B------:R-:W2:Y:S01]  /*6890*/  @!P1 MUFU.EX2 R0, R0 ;  /* 0x0000000000009308 */ /* 0x000ea20000000800 */
[----:B0-----:R-:W-:Y:S01]  /*68a0*/  FADD.FTZ R21, R19, R44 ;  /* 0x0000002c13157221 */ /* 0x001fe20000010000 */
[----:B------:R-:W-:-:S02]  /*68b0*/  FSETP.GTU.FTZ.AND P3, PT, R5, 20, PT ;  /* 0x41a000000500780b */ /* 0x000fc40003f7c000 */
[----:B------:R-:W-:-:S04]  /*68c0*/  FSETP.GTU.FTZ.AND P4, PT, R18, 20, PT ;  /* 0x41a000001200780b */ /* 0x000fc80003f9c000 */
[----:B------:R-:W0:Y:S01]  /*68d0*/  @!P6 MUFU.EX2 R2, R2 ;  /* 0x000000020002e308 */ /* 0x000e220000000800 */
[----:B------:R-:W-:Y:S01]  /*68e0*/  FSETP.GTU.FTZ.AND P5, PT, R21, 20, PT ;  /* 0x41a000001500780b */ /* 0x000fe20003fbc000 */
[----:B------:R-:W3:Y:S06]  /*68f0*/  LDS R39, [UR5+0x210] ;  /* 0x00021005ff277984 */ /* 0x000eec0008000800 */
[----:B------:R-:W4:Y:S01]  /*6900*/  @!P2 MUFU.EX2 R3, R3 ;  /* 0x000000030003a308 */ /* 0x000f220000000800 */
[----:B------:R-:W-:Y:S01]  /*6910*/  @!P3 FMUL.FTZ R5, R5, -1.4426950216293334961 ;  /* 0xbfb8aa3b0505b820 */ /* 0x000fe20000410000 */
[----:B------:R-:W-:Y:S01]  /*6920*/  @!P4 FMUL.FTZ R18, R18, -1.4426950216293334961 ;  /* 0xbfb8aa3b1212c820 */ /* 0x000fe20000410000 */
[----:B--2---:R-:W-:-:S03]  /*6930*/  @!P1 FADD.FTZ R0, R0, 1 ;  /* 0x3f80000000009421 */ /* 0x004fc60000010000 */
[----:B------:R-:W-:Y:S02]  /*6940*/  @!P5 FMUL.FTZ R21, R21, -1.4426950216293334961 ;  /* 0xbfb8aa3b1515d820 */ /* 0x000fe40000410000 */
[----:B------:R0:W-:Y:S02]  /*6950*/  @!P3 MUFU.EX2 R19, R5 ;  /* 0x000000050013b308 */ /* 0x0001e40000000800 */
[----:B0-----:R-:W-:-:S06]  /*6960*/  @!P6 FADD.FTZ R5, R2, 1 ;  /* 0x3f8000000205e421 */ /* 0x001fcc0000010000 */
[----:B------:R4:W-:Y:S08]  /*6970*/  @!P4 MUFU.EX2 R20, R18 ;  /* 0x000000120014c308 */ /* 0x0009f00000000800 */
[----:B------:R-:W0:Y:S01]  /*6980*/  @!P1 MUFU.RCP R0, R0 ;  /* 0x0000000000009308 */ /* 0x000e220000001000 */
[----:B----4-:R-:W-:-:S07]  /*6990*/  @!P2 FADD.FTZ R18, R3, 1 ;  /* 0x3f8000000312a421 */ /* 0x010fce0000010000 */
[----:B------:R2:W-:Y:S08]  /*69a0*/  @!P6 MUFU.RCP R41, R5 ;  /* 0x000000050029e308 */ /* 0x0005f00000001000 */
[----:B------:R-:W4:Y:S01]  /*69b0*/  @!P5 MUFU.EX2 R21, R21 ;  /* 0x000000150015d308 */ /* 0x000f220000000800 */
[----:B--2---:R-:W-:-:S03]  /*69c0*/  MOV R5, RZ ;  /* 0x000000ff00057202 */ /* 0x004fc60000000f00 */
[----:B------:R-:W-:-:S04]  /*69d0*/  IMAD.WIDE.U32 R2, R46, UR18, R4 ;  /* 0x000000122e027c25 */ /* 0x000fc8000f8e0004 */
[----:B------:R-:W2:Y:S01]  /*69e0*/  @!P2 MUFU.RCP R18, R18 ;  /* 0x000000120012a308 */ /* 0x000ea20000001000 */
[----:B------:R-:W-:Y:S02]  /*69f0*/  IMAD R3, R47, UR18, R3 ;  /* 0x000000122f037c24 */ /* 0x000fe4000f8e0203 */
[----:B0-----:R-:W-:Y:S01]  /*6a00*/  @!P1 FMUL.FTZ R127, R127, R0 ;  /* 0x000000007f7f9220 */ /* 0x001fe20000410000 */
[----:B-1----:R-:W-:-:S04]  /*6a10*/  IMAD.WIDE.U32 R2, R43, UR6, R2 ;  /* 0x000000062b027c25 */ /* 0x002fc8000f8e0002 */
[----:B------:R-:W-:Y:S01]  /*6a20*/  @!P3 FADD.FTZ R19, R19, 1 ;  /* 0x3f8000001313b421 */ /* 0x000fe20000010000 */
[----:B------:R-:W-:Y:S01]  /*6a30*/  @!P4 FADD.FTZ R20, R20, 1 ;  /* 0x3f8000001414c421 */ /* 0x000fe20000010000 */
[----:B----4-:R-:W-:Y:S01]  /*6a40*/  @!P5 FADD.FTZ R21, R21, 1 ;  /* 0x3f8000001515d421 */ /* 0x010fe20000010000 */
[----:B------:R-:W-:Y:S01]  /*6a50*/  IMAD R0, R43, UR7, R3 ;  /* 0x000000072b007c24 */ /* 0x000fe2000f8e0203 */
[----:B------:R-:W-:Y:S01]  /*6a60*/  IADD3 R3, P1, PT, R66, R2, RZ ;  /* 0x0000000242037210 */ /* 0x000fe20007f3e0ff */
[----:B------:R-:W-:Y:S01]  /*6a70*/  @!P6 FMUL.FTZ R110, R110, R41 ;  /* 0x000000296e6ee220 */ /* 0x000fe20000410000 */
[----:B------:R-:W0:Y:S01]  /*6a80*/  @!P3 MUFU.RCP R19, R19 ;  /* 0x000000130013b308 */ /* 0x000e220000001000 */
[----:B------:R-:W1:Y:S01]  /*6a90*/  LDCU.64 UR6, c[0x0][0x560] ;  /* 0x0000ac00ff0677ac */ /* 0x000e620008000a00 */
[----:B------:R-:W-:Y:S01]  /*6aa0*/  IADD3.X R0, PT, PT, RZ, R0, RZ, P1, !PT ;  /* 0x00000000ff007210 */ /* 0x000fe20000ffe4ff */
[----:B--2---:R-:W-:Y:S01]  /*6ab0*/  @!P2 FMUL.FTZ R125, R125, R18 ;  /* 0x000000127d7da220 */ /* 0x004fe20000410000 */
[----:B------:R-:W-:-:S04]  /*6ac0*/  LEA R2, P2, R3, UR8, 0x1 ;  /* 0x0000000803027c11 */ /* 0x000fc8000f8408ff */
[----:B------:R-:W2:Y:S01]  /*6ad0*/  @!P4 MUFU.RCP R20, R20 ;  /* 0x000000140014c308 */ /* 0x000ea20000001000 */
[----:B------:R-:W-:Y:S02]  /*6ae0*/  LEA.HI.X R3, R3, UR9, R0, 0x1, P2 ;  /* 0x0000000903037c11 */ /* 0x000fe400090f0c00 */
[----:B---3--:R-:W-:-:S05]  /*6af0*/  ISETP.GE.AND P1, PT, R66, R39, PT ;  /* 0x000000274200720c */ /* 0x008fca0003f26270 */
[----:B------:R-:W3:Y:S01]  /*6b00*/  @!P5 MUFU.RCP R21, R21 ;  /* 0x000000150015d308 */ /* 0x000ee20000001000 */
[----:B------:R-:W-:Y:S01]  /*6b10*/  ISETP.GE.AND P2, PT, R76, R39, PT ;  /* 0x000000274c00720c */ /* 0x000fe20003f46270 */
[----:B0-----:R-:W-:Y:S01]  /*6b20*/  @!P3 FMUL.FTZ R108, R108, R19 ;  /* 0x000000136c6cb220 */ /* 0x001fe20000410000 */
        /* <DEDUP_REMOVED lines=93> */
.L_x_8940:
        /* <DEDUP_REMOVED lines=34> */
.L_x_8983:
[----:B------:R-:W-:Y:S05]  /*7320*/  BSYNC.RECONVERGENT B0 ;  /* 0x0000000000007941 */ /* 0x000fea0003800200 */
.L_x_8982:
        /* <DEDUP_REMOVED lines=26> */
.L_x_8985:
[----:B------:R-:W-:Y:S05]  /*74d0*/  BSYNC.RECONVERGENT B0 ;  /* 0x0000000000007941 */ /* 0x000fea0003800200 */
.L_x_8984:
        /* <DEDUP_REMOVED lines=8> */
.L_x_8986:
        /* <DEDUP_REMOVED lines=15> */
.L_x_8987:
        /* <DEDUP_REMOVED lines=11> */
.L_x_10519:


//--------------------- .text._Z25selective_scan_bwd_kernelI32Selective_Scan_bwd_kernel_traitsILi32ELi8ELb1ELb0ELb0ELb0ELb0EN3c104HalfEfEEv12SSMParamsBwd --------------------------
	.section	.text._Z25selective_scan_bwd_kernelI32Selective_Scan_bwd_kernel_traitsILi32ELi8ELb1ELb0ELb0ELb0ELb0EN3c104HalfEfEEv12SSMParamsBwd,"ax",@progbits
	.align	128
        .global         _Z25selective_scan_bwd_kernelI32Selective_Scan_bwd_kernel_traitsILi32ELi8ELb1ELb0ELb0ELb0ELb0EN3c104HalfEfEEv12SSMParamsBwd
        .type           _Z25selective_scan_bwd_kernelI32Selective_Scan_bwd_kernel_traitsILi32ELi8ELb1ELb0ELb0ELb0ELb0EN3c104HalfEfEEv12SSMParamsBwd,@function
        .size           _Z25selective_scan_bwd_kernelI32Selective_Scan_bwd_kernel_traitsILi32ELi8ELb1ELb0ELb0ELb0ELb0EN3c104HalfEfEEv12SSMParamsBwd,(.L_x_10520 - _Z25selective_scan_bwd_kernelI32Selective_Scan_bwd_kernel_traitsILi32ELi8ELb1ELb0ELb0ELb0ELb0EN3c104HalfEfEEv12SSMParamsBwd)
        .other          _Z25selective_scan_bwd_kernelI32Selective_Scan_bwd_kernel_traitsILi32ELi8ELb1ELb0ELb0ELb0ELb0EN3c104HalfEfEEv12SSMParamsBwd,@"STO_CUDA_ENTRY STV_DEFAULT"
_Z25selective_scan_bwd_kernelI32Selective_Scan_bwd_kernel_traitsILi32ELi8ELb1ELb0ELb0ELb0ELb0EN3c104HalfEfEEv12SSMParamsBwd:
.text._Z25selective_scan_bwd_kernelI32Selective_Scan_bwd_kernel_traitsILi32ELi8ELb1ELb0ELb0ELb0ELb0EN3c104HalfEfEEv12SSMParamsBwd:
        /* <DEDUP_REMOVED lines=76> */
[C---:B--2---:R-:W-:Y:S02]  /*04c0*/  LEA R24, P2, R25.reuse, R26, 0x1 ;  /* 0x0000001a19187211 */ /* 0x044fe400078408ff */
        /* <DEDUP_REMOVED lines=8> */
[----:B------:R-:W0:Y:S01]  /*0550*/  S2UR UR5, SR_CgaCtaId ;  /* 0x00000000000579c3 */ /* 0x000e220000008800 */
[----:B------:R-:W1:Y:S01]  /*0560*/  S2R R28, SR_TID.X ;  /* 0x00000000001c7919 */ /* 0x000e620000002100 */
[----:B------:R-:W2:Y:S01]  /*0570*/  LDCU.64 UR6, c[0x0][0x3a0] ;  /* 0x00007400ff0677ac */ /* 0x000ea20008000a00 */
[----:B------:R-:W-:Y:S02]  /*0580*/  MOV R29, RZ ;  /* 0x000000ff001d7202 */ /* 0x000fe40000000f00 */
[----:B------:R-:W-:Y:S01]  /*0590*/  MOV R31, RZ ;  /* 0x000000ff001f7202 */ /* 0x000fe20000000f00 */
[----:B------:R-:W-:Y:S01]  /*05a0*/  UMOV UR4, 0x400 ;  /* 0x0000040000047882 */ /* 0x000fe20000000000 */
[----:B------:R-:W3:Y:S01]  /*05b0*/  LDCU UR8, c[0x0][0x394] ;  /* 0x00007280ff0877ac */ /* 0x000ee20008000800 */
[----:B------:R-:W4:Y:S01]  /*05c0*/  LDC.64 R2, c[0x0][0x440] ;  /* 0x00011000ff027b82 */ /* 0x000f220000000a00 */
[----:B--2---:R-:W-:Y:S01]  /*05d0*/  IMAD.WIDE.U32 R26, R36, UR6, RZ ;  /* 0x00000006241a7c25 */ /* 0x004fe2000f8e00ff */
[----:B0-----:R-:W-:-:S03]  /*05e0*/  ULEA UR4, UR5, UR4, 0x18 ;  /* 0x0000000405047291 */ /* 0x001fc6000f8ec0ff */
[----:B------:R-:W-:-:S03]  /*05f0*/  IMAD R0, R36, UR7, R27 ;  /* 0x0000000724007c24 */ /* 0x000fc6000f8e021b */
[----:B------:R-:W-:Y:S02]  /*0600*/  MOV R19, UR4 ;  /* 0x0000000400137c02 */ /* 0x000fe40008000f00 */
[----:B----4-:R-:W-:Y:S02]  /*0610*/  LEA R27, P0, R26, R2, 0x2 ;  /* 0x000000021a1b7211 */ /* 0x010fe400078010ff */
[----:B-1----:R-:W-:Y:S02]  /*0620*/  LOP3.LUT R83, R28, 0x1f, RZ, 0xc0, !PT ;  /* 0x0000001f1c537812 */ /* 0x002fe400078ec0ff */
[----:B------:R-:W-:Y:S02]  /*0630*/  LEA.HI.X R26, R26, R3, R0, 0x2, P0 ;  /* 0x000000031a1a7211 */ /* 0x000fe400000f1400 */
[C---:B------:R-:W-:Y:S02]  /*0640*/  IADD3 R18, PT, PT, R28.reuse, 0x200, RZ ;  /* 0x000002001c127810 */ /* 0x040fe40007ffe0ff */
[----:B---3--:R-:W-:-:S07]  /*0650*/  LEA R81, R28, R19, 0x2 ;  /* 0x000000131c517211 */ /* 0x008fce00078e10ff */
.L_x_8996:
[----:B------:R-:W-:Y:S01]  /*0660*/  BAR.SYNC.DEFER_BLOCKING 0x0 ;  /* 0x0000000000007b1d */ /* 0x000fe20000010000 */
[----:B0-----:R-:W-:-:S05]  /*0670*/  IMAD.WIDE.U32 R2, R28, 0x10, R24 ;  /* 0x000000101c027825 */ /* 0x001fca00078e0018 */
[----:B------:R-:W0:Y:S01]  /*0680*/  S2R R48, SR_LANEID ;  /* 0x0000000000307919 */ /* 0x000e220000000000 */
[----:B------:R-:W-:Y:S01]  /*0690*/  IMAD.WIDE.U32 R40, R28, 0x10, R22 ;  /* 0x000000101c287825 */ /* 0x000fe200078e0016 */
[----:B------:R-:W1:Y:S01]  /*06a0*/  LDCU UR7, c[0x0][0x38c] ;  /* 0x00007180ff0777ac */ /* 0x000e620008000800 */
[----:B------:R-:W2:Y:S01]  /*06b0*/  LDG.E.128 R8, desc[UR16][R2.64] ;  /* 0x0000001002087981 */ /* 0x000ea2000c1e1d00 */
[----:B0-----:R-:W-:-:S05]  /*06c0*/  LEA R38, R48, R19, 0x4 ;  /* 0x0000001330267211 */ /* 0x001fca00078e20ff */
[----:B--2---:R-:W-:Y:S01]  /*06d0*/  STS.128 [R38], R8 ;  /* 0x0000000826007388 */ /* 0x004fe20000000c00 */
[----:B------:R-:W-:-:S03]  /*06e0*/  NOP ;  /* 0x0000000000007918 */ /* 0x000fc60000000000 */
[----:B------:R-:W0:Y:S01]  /*06f0*/  LDS.128 R12, [R38] ;  /* 0x00000000260c7984 */ /* 0x000e220000000c00 */
[----:B------:R-:W-:Y:S06]  /*0700*/  BAR.SYNC.DEFER_BLOCKING 0x0 ;  /* 0x0000000000007b1d */ /* 0x000fec0000010000 */
[----:B------:R-:W2:Y:S01]  /*0710*/  LDG.E.128 R40, desc[UR16][R40.64] ;  /* 0x0000001028287981 */ /* 0x000ea2000c1e1d00 */
[----:B------:R-:W-:-:S03]  /*0720*/  IMAD.WIDE.U32 R2, R28, 0x10, R20 ;  /* 0x000000101c027825 */ /* 0x000fc600078e0014 */
[----:B--2---:R2:W-:Y:S01]  /*0730*/  STS.128 [R38], R40 ;  /* 0x0000002826007388 */ /* 0x0045e20000000c00 */
[----:B------:R-:W-:-:S03]  /*0740*/  NOP ;  /* 0x0000000000007918 */ /* 0x000fc60000000000 */
[----:B------:R-:W-:Y:S01]  /*0750*/  LDS.128 R4, [R38] ;  /* 0x0000000026047984 */ /* 0x000fe20000000c00 */
[----:B------:R-:W-:Y:S06]  /*0760*/  BAR.SYNC.DEFER_BLOCKING 0x0 ;  /* 0x0000000000007b1d */ /* 0x000fec0000010000 */
[----:B------:R-:W3:Y:S01]  /*0770*/  LDG.E.128 R52, desc[UR16][R2.64] ;  /* 0x0000001002347981 */ /* 0x000ee2000c1e1d00 */
[--C-:B0-----:R-:W-:Y:S01]  /*0780*/  HADD2.F32 R47, -RZ, R12.reuse.H0_H0 ;  /* 0x2000000cff2f7230 */ /* 0x101fe20000004100 */
[----:B-1----:R-:W-:Y:S01]  /*0790*/  UISETP.GE.AND UP0, UPT, UR7, 0x1, UPT ;  /* 0x000000010700788c */ /* 0x002fe2000bf06270 */
[----:B------:R-:W-:-:S02]  /*07a0*/  HADD2.F32 R12, -RZ, R12.H1_H1 ;  /* 0x3000000cff0c7230 */ /* 0x000fc40000004100 */
[----:B------:R-:W-:Y:S02]  /*07b0*/  HFMA2 R46, -RZ, RZ, 0, 0 ;  /* 0x00000000ff2e7431 */ /* 0x000fe400000001ff */
[--C-:B------:R-:W-:Y:S01]  /*07c0*/  HADD2.F32 R49, -RZ, R13.reuse.H0_H0 ;  /* 0x2000000dff317230 */ /* 0x100fe20000004100 */
[----:B------:R-:W-:Y:S01]  /*07d0*/  CS2R R44, SRZ ;  /* 0x00000000002c7805 */ /* 0x000fe2000001ff00 */
[----:B------:R-:W-:Y:S01]  /*07e0*/  HADD2.F32 R13, -RZ, R13.H1_H1 ;  /* 0x3000000dff0d7230 */ /* 0x000fe20000004100 */
[----:B--2---:R-:W-:Y:S01]  /*07f0*/  CS2R R42, SRZ ;  /* 0x00000000002a7805 */ /* 0x004fe2000001ff00 */
[--C-:B------:R-:W-:Y:S01]  /*0800*/  HADD2.F32 R50, -RZ, R14.reuse.H0_H0 ;  /* 0x2000000eff327230 */ /* 0x100fe20000004100 */
[----:B------:R-:W-:Y:S01]  /*0810*/  CS2R R40, SRZ ;  /* 0x0000000000287805 */ /* 0x000fe2000001ff00 */
[----:B------:R-:W-:Y:S01]  /*0820*/  HADD2.F32 R14, -RZ, R14.H1_H1 ;  /* 0x3000000eff0e7230 */ /* 0x000fe20000004100 */
[----:B------:R-:W-:Y:S01]  /*0830*/  MOV R39, RZ ;  /* 0x000000ff00277202 */ /* 0x000fe20000000f00 */
[--C-:B------:R-:W-:Y:S01]  /*0840*/  HADD2.F32 R51, -RZ, R15.reuse.H0_H0 ;  /* 0x2000000fff337230 */ /* 0x100fe20000004100 */
[----:B------:R-:W-:Y:S01]  /*0850*/  UIADD3 UR9, UPT, UPT, UR8, -0x1, URZ ;  /* 0xffffffff08097890 */ /* 0x000fe2000fffe0ff */
[----:B------:R-:W-:Y:S01]  /*0860*/  HADD2.F32 R15, -RZ, R15.H1_H1 ;  /* 0x3000000fff0f7230 */ /* 0x000fe20000004100 */
[----:B---3--:R-:W-:Y:S01]  /*0870*/  STS.128 [R38], R52 ;  /* 0x0000003426007388 */ /* 0x008fe20000000c00 */
[----:B------:R-:W-:-:S03]  /*0880*/  NOP ;  /* 0x0000000000007918 */ /* 0x000fc60000000000 */
[----:B------:R-:W0:Y:S02]  /*0890*/  LDS.128 R8, [R38] ;  /* 0x0000000026087984 */ /* 0x000e240000000c00 */
[--C-:B0-----:R-:W-:Y:S02]  /*08a0*/  HADD2.F32 R0, -RZ, R8.reuse.H0_H0 ;  /* 0x20000008ff007230 */ /* 0x101fe40000004100 */
        /* <DEDUP_REMOVED lines=8> */
[----:B------:R-:W-:Y:S01]  /*0930*/  FMUL.FTZ R52, R53, R37 ;  /* 0x0000002535347220 */ /* 0x000fe20000410000 */
[--C-:B------:R-:W-:Y:S02]  /*0940*/  HADD2.F32 R64, -RZ, R11.reuse.H0_H0 ;  /* 0x2000000bff407230 */ /* 0x100fe40000004100 */
[C---:B------:R-:W-:Y:S01]  /*0950*/  FFMA.FTZ R3, R54.reuse, R49, R3 ;  /* 0x0000003136037223 */ /* 0x040fe20000010003 */
[----:B------:R-:W-:Y:S02]  /*0960*/  HADD2.F32 R68, -RZ, R11.H1_H1 ;  /* 0x3000000bff447230 */ /* 0x000fe40000004100 */
[-C--:B------:R-:W-:Y:S01]  /*0970*/  FMUL.FTZ R58, R54, R37.reuse ;  /* 0x00000025363a7220 */ /* 0x080fe20000410000 */
[C---:B------:R-:W-:Y:S01]  /*0980*/  FMUL.FTZ R59, R56.reuse, R37 ;  /* 0x00000025383b7220 */ /* 0x040fe20000410000 */
[----:B------:R-:W-:Y:S01]  /*0990*/  FFMA.FTZ R2, R56, R13, R3 ;  /* 0x0000000d38027223 */ /* 0x000fe20000010003 */
[CC--:B------:R-:W-:Y:S01]  /*09a0*/  FMUL.FTZ R60, R57.reuse, R37.reuse ;  /* 0x00000025393c7220 */ /* 0x0c0fe20000410000 */
[-C--:B------:R-:W-:Y:S01]  /*09b0*/  FMUL.FTZ R61, R62, R37.reuse ;  /* 0x000000253e3d7220 */ /* 0x080fe20000410000 */
[-C--:B------:R-:W-:Y:S01]  /*09c0*/  FMUL.FTZ R63, R64, R37.reuse ;  /* 0x00000025403f7220 */ /* 0x080fe20000410000 */
[----:B------:R-:W-:Y:S01]  /*09d0*/  FFMA.FTZ R3, R57, R50, R2 ;  /* 0x0000003239037223 */ /* 0x000fe20000010002 */
[----:B------:R-:W-:-:S03]  /*09e0*/  FMUL.FTZ R66, R68, R37 ;  /* 0x0000002544427220 */ /* 0x000fc60000410000 */
        /* <DEDUP_REMOVED lines=22> */
[--C-:B------:R-:W-:Y:S01]  /*0b50*/  FADD.FTZ R79, R82, R35.reuse ;  /* 0x00000023524f7221 */ /* 0x100fe20000010000 */
[--C-:B------:R-:W-:Y:S01]  /*0b60*/  FADD.FTZ R82, R84, R35.reuse ;  /* 0x0000002354527221 */ /* 0x100fe20000010000 */
[--C-:B------:R-:W-:Y:S01]  /*0b70*/  FADD.FTZ R78, R78, R35.reuse ;  /* 0x000000234e4e7221 */ /* 0x100fe20000010000 */
[--C-:B------:R-:W-:Y:S01]  /*0b80*/  FADD.FTZ R80, R80, R35.reuse ;  /* 0x0000002350507221 */ /* 0x100fe20000010000 */
[--C-:B------:R-:W-:Y:S01]  /*0b90*/  FADD.FTZ R77, R10, R35.reuse ;  /* 0x000000230a4d7221 */ /* 0x100fe20000010000 */
[----:B------:R-:W-:Y:S01]  /*0ba0*/  FADD.FTZ R84, R86, R35 ;  /* 0x0000002356547221 */ /* 0x000fe20000010000 */
[----:B------:R-:W-:Y:S01]  /*0bb0*/  USHF.L.U32 UR6, UR8, 0xa, URZ ;  /* 0x0000000a08067899 */ /* 0x000fe200080006ff */
[----:B------:R-:W3:Y:S01]  /*0bc0*/  LDC.64 R6, c[0x0][0x3c0] ;  /* 0x0000f000ff067b82 */ /* 0x000ee20000000a00 */
[----:B0-----:R-:W-:Y:S01]  /*0bd0*/  ISETP.LE.AND P0, PT, R3, UR8, PT ;  /* 0x0000000803007c0c */ /* 0x001fe2000bf03270 */
[----:B------:R-:W-:Y:S01]  /*0be0*/  FMUL.FTZ R85, R76, R47 ;  /* 0x0000002f4c557220 */ /* 0x000fe20000410000 */
[----:B------:R-:W-:Y:S01]  /*0bf0*/  IADD3 R65, PT, PT, R19, 0xcd8, RZ ;  /* 0x00000cd813417810 */ /* 0x000fe20007ffe0ff */
[----:B------:R-:W-:Y:S01]  /*0c00*/  FMUL.FTZ R86, R75, R12 ;  /* 0x0000000c4b567220 */ /* 0x000fe20000410000 */
[----:B------:R-:W-:Y:S01]  /*0c10*/  MOV R46, RZ ;  /* 0x000000ff002e7202 */ /* 0x000fe20000000f00 */
        /* <DEDUP_REMOVED lines=14> */
[----:B------:R-:W-:Y:S01]  /*0d00*/  UIADD3 UR10, UPT, UPT, -UR7, URZ, URZ ;  /* 0x000000ff070a7290 */ /* 0x000fe2000fffe1ff */
[----:B--2---:R-:W-:Y:S01]  /*0d10*/  SHF.L.U64.HI R5, R4, 0x2, R5 ;  /* 0x0000000204057819 */ /* 0x004fe20000010205 */
[----:B------:R-:W2:Y:S01]  /*0d20*/  LDCU UR11, c[0x0][0x394] ;  /* 0x00007280ff0b77ac */ /* 0x000ea20008000800 */
[----:B-1----:R-:W-:-:S02]  /*0d30*/  SHF.L.U64.HI R9, R8, 0x2, R9 ;  /* 0x0000000208097819 */ /* 0x002fc40000010209 */
[----:B---3--:R-:W-:Y:S01]  /*0d40*/  SHF.L.U64.HI R7, R6, 0x2, R7 ;  /* 0x0000000206077819 */ /* 0x008fe20000010207 */
[----:B------:R-:W-:Y:S01]  /*0d50*/  ULOP3.LUT UR6, UR6, 0x400, URZ, 0xc0, !UPT ;  /* 0x0000040006067892 */ /* 0x000fe2000f8ec0ff */
[----:B------:R-:W-:Y:S02]  /*0d60*/  ISETP.EQ.AND P0, PT, R28, RZ, !P0 ;  /* 0x000000ff1c00720c */ /* 0x000fe40004702270 */
[----:B------:R-:W-:Y:S02]  /*0d70*/  MOV R93, UR4 ;  /* 0x00000004005d7c02 */ /* 0x000fe40008000f00 */
[----:B------:R-:W-:-:S09]  /*0d80*/  MOV R95, UR5 ;  /* 0x00000005005f7c02 */ /* 0x000fd20008000f00 */
.L_x_8995:
[----:B------:R-:W-:Y:S02]  /*0d90*/  MOV R2, R67 ;  /* 0x0000004300027202 */ /* 0x000fe40000000f00 */
[----:B------:R-:W-:-:S05]  /*0da0*/  MOV R3, R70 ;  /* 0x0000004600037202 */ /* 0x000fca0000000f00 */
[----:B------:R1:W3:Y:S01]  /*0db0*/  LDG.E R94, desc[UR16][R2.64] ;  /* 0x00000010025e7981 */ /* 0x0002e2000c1e1900 */
[----:B0-----:R-:W-:Y:S02]  /*0dc0*/  MOV R10, R71 ;  /* 0x00000047000a7202 */ /* 0x001fe40000000f00 */
[----:B------:R-:W-:-:S05]  /*0dd0*/  MOV R11, R74 ;  /* 0x0000004a000b7202 */ /* 0x000fca0000000f00 */
[----:B------:R-:W4:Y:S01]  /*0de0*/  LDG.E R10, desc[UR16][R10.64] ;  /* 0x000000100a0a7981 */ /* 0x000f22000c1e1900 */
[----:B-1----:R-:W-:Y:S02]  /*0df0*/  MOV R2, R69 ;  /* 0x0000004500027202 */ /* 0x002fe40000000f00 */
[----:B------:R-:W-:-:S05]  /*0e00*/  MOV R3, R72 ;  /* 0x0000004800037202 */ /* 0x000fca0000000f00 */
[----:B------:R1:W4:Y:S01]  /*0e10*/  LDG.E R101, desc[UR16][R2.64] ;  /* 0x0000001002657981 */ /* 0x000322000c1e1900 */
[C---:B------:R-:W-:Y:S02]  /*0e20*/  ISETP.NE.AND P2, PT, R28.reuse, RZ, PT ;  /* 0x000000ff1c00720c */ /* 0x040fe40003f45270 */
[----:B------:R-:W-:Y:S02]  /*0e30*/  ISETP.NE.AND P1, PT, R28, 0x1f, PT ;  /* 0x0000001f1c00780c */ /* 0x000fe40003f25270 */
[----:B-1----:R-:W-:-:S04]  /*0e40*/  SEL R2, R93, R18, !P2 ;  /* 0x000000125d027207 */ /* 0x002fc80005000000 */
[----:B------:R-:W-:Y:S01]  /*0e50*/  LEA R3, R2, R19, 0x2 ;  /* 0x0000001302037211 */ /* 0x000fe200078e10ff */
[----:B------:R-:W-:Y:S01]  /*0e60*/  BSSY.RECONVERGENT B0, `(.L_x_8990) ;  /* 0x0000024000007945 */ /* 0x000fe20003800200 */
[----:B---3--:R-:W-:-:S04]  /*0e70*/  FMUL.FTZ R97, R94, 1.4426950216293334961 ;  /* 0x3fb8aa3b5e617820 */ /* 0x008fc80000410000 */
        /* <DEDUP_REMOVED lines=9> */
[----:B------:R-:W3:Y:S08]  /*0f10*/  MUFU.EX2 R99, R99 ;  /* 0x0000006300637308 */ /* 0x000ef00000000800 */
[----:B------:R-:W0:Y:S08]  /*0f20*/  MUFU.EX2 R104, R104 ;  /* 0x0000006800687308 */ /* 0x000e300000000800 */
[----:B------:R-:W0:Y:S08]  /*0f30*/  MUFU.EX2 R111, R111 ;  /* 0x0000006f006f7308 */ /* 0x000e300000000800 */
[----:B------:R-:W0:Y:S08]  /*0f40*/  MUFU.EX2 R100, R100 ;  /* 0x0000006400647308 */ /* 0x000e300000000800 */
[----:B------:R-:W0:Y:S08]  /*0f50*/  MUFU.EX2 R98, R98 ;  /* 0x0000006200627308 */ /* 0x000e300000000800 */
[----:B------:R-:W0:Y:S08]  /*0f60*/  MUFU.EX2 R96, R96 ;  /* 0x0000006000607308 */ /* 0x000e300000000800 */
[----:B------:R-:W0:Y:S01]  /*0f70*/  MUFU.EX2 R109, R109 ;  /* 0x0000006d006d7308 */ /* 0x000e220000000800 */
[----:B-1----:R1:W-:Y:S01]  /*0f80*/  STS [R3+0x458], R110 ;  /* 0x0004586e03007388 */ /* 0x0023e20000000800 */
[----:B----4-:R-:W-:-:S04]  /*0f90*/  FMUL.FTZ R101, R101, R10 ;  /* 0x0000000a65657220 */ /* 0x010fc80000410000 */
        /* <DEDUP_REMOVED lines=9> */
[----:B-1-3--:R-:W-:Y:S05]  /*1030*/  @P1 BRA `(.L_x_8991) ;  /* 0x0000000000141947 */ /* 0x00afea0003800000 */
[----:B--2---:R-:W-:Y:S01]  /*1040*/  UISETP.NE.AND UP0, UPT, UR8, UR11, UPT ;  /* 0x0000000b0800728c */ /* 0x004fe2000bf05270 */
[----:B------:R-:W-:-:S08]  /*1050*/  HFMA2 R114, -RZ, RZ, 1.875, 0 ;  /* 0x3f800000ff727431 */ /* 0x000fd000000001ff */
[----:B------:R-:W-:Y:S05]  /*1060*/  BRA.U !UP0, `(.L_x_8992) ;  /* 0x00000001080c7547 */ /* 0x000fea000b800000 */
[----:B------:R4:W1:Y:S01]  /*1070*/  LDS R114, [R73+UR6+0x458] ;  /* 0x0004580649727984 */ /* 0x0008620008000800 */
[----:B------:R-:W-:Y:S05]  /*1080*/  BRA `(.L_x_8992) ;  /* 0x0000000000047947 */ /* 0x000fea0003800000 */
.L_x_8991:
[----:B------:R1:W3:Y:S02]  /*1090*/  LDS R114, [R81+0xc5c] ;  /* 0x000c5c0051727984 */ /* 0x0002e40000000800 */
.L_x_8992:
[----:B--2---:R-:W-:Y:S05]  /*10a0*/  BSYNC.RECONVERGENT B0 ;  /* 0x0000000000007941 */ /* 0x004fea0003800200 */
.L_x_8990:
[----:B------:R-:W-:Y:S01]  /*10b0*/  UISETP.NE.AND UP0, UPT, UR8, 0x1, UPT ;  /* 0x000000010800788c */ /* 0x000fe2000bf05270 */
[----:B------:R-:W-:-:S05]  /*10c0*/  MOV R105, RZ ;  /* 0x000000ff00697202 */ /* 0x000fca0000000f00 */
[----:B------:R-:W-:-:S04]  /*10d0*/  PLOP3.LUT P1, PT, PT, PT, UP0, 0x80, 0x8 ;  /* 0x000000000008781c */ /* 0x000fc80003f2f008 */
[----:B------:R-:W-:-:S13]  /*10e0*/  ISETP.NE.OR P1, PT, R28, RZ, !P1 ;  /* 0x000000ff1c00720c */ /* 0x000fda0004f25670 */
[----:B------:R-:W-:-:S05]  /*10f0*/  @!P1 IMAD.WIDE R2, R95, 0x8, R16 ;  /* 0x000000085f029825 */ /* 0x000fca00078e0210 */
[----:B------:R2:W5:Y:S01]  /*1100*/  @!P1 LDG.E R105, desc[UR16][R2.64+0x4] ;  /* 0x0000041002699981 */ /* 0x000562000c1e1900 */
[C---:B01-3--:R-:W-:Y:S01]  /*1110*/  FMUL.FTZ R11, R109.reuse, R114 ;  /* 0x000000726d0b7220 */ /* 0x04bfe20000410000 */
        /* <DEDUP_REMOVED lines=12> */
[C---:B--2---:R-:W-:Y:S01]  /*11e0*/  FFMA.FTZ R2, R111.reuse, R11, R108 ;  /* 0x0000000b6f027223 */ /* 0x044fe2000001006c */
        /* <DEDUP_REMOVED lines=17> */
[----:B------:R-:W2:Y:S01]  /*1300*/  SHFL.UP PT, R10, R3, 0x1, RZ ;  /* 0x04200000030a7989 */ /* 0x000ea200000e00ff */
        /* <DEDUP_REMOVED lines=8> */
[----:B--2---:R-:W-:Y:S02]  /*1390*/  FFMA.FTZ R10, R2, R10, R3 ;  /* 0x0000000a020a7223 */ /* 0x004fe40000010003 */
[----:B------:R-:W2:Y:S03]  /*13a0*/  SHFL.UP PT, R11, R2, 0x1, RZ ;  /* 0x04200000020b7989 */ /* 0x000ea600000e00ff */
[----:B------:R-:W-:-:S05]  /*13b0*/  FSEL R3, R3, R10, !P1 ;  /* 0x0000000a03037208 */ /* 0x000fca0004800000 */
[----:B------:R-:W3:Y:S01]  /*13c0*/  SHFL.UP PT, R10, R3, 0x2, RZ ;  /* 0x04400000030a7989 */ /* 0x000ee200000e00ff */
[C---:B0-----:R-:W-:Y:S01]  /*13d0*/  @!P3 FFMA.FTZ R125, R122.reuse, R116, R125 ;  /* 0x000000747a7db223 */ /* 0x041fe2000001007d */
[----:B-1----:R-:W-:-:S04]  /*13e0*/  @!P3 FMUL.FTZ R101, R122, R101 ;  /* 0x000000657a65b220 */ /* 0x002fc80000410000 */
[----:B------:R-:W0:Y:S01]  /*13f0*/  SHFL.DOWN PT, R116, R125, 0x4, 0x1f ;  /* 0x08801f007d747f89 */ /* 0x000e2200000e0000 */
[----:B--2---:R-:W-:Y:S01]  /*1400*/  @P1 FMUL.FTZ R2, R2, R11 ;  /* 0x0000000b02021220 */ /* 0x004fe20000410000 */
[----:B------:R-:W-:Y:S02]  /*1410*/  @!P3 MOV R122, R101 ;  /* 0x00000065007ab202 */ /* 0x000fe40000000f00 */
[----:B------:R-:W-:Y:S02]  /*1420*/  ISETP.GT.U32.AND P3, PT, R83, 0x1b, PT ;  /* 0x0000001b5300780c */ /* 0x000fe40003f64070 */
[----:B------:R-:W1:Y:S01]  /*1430*/  SHFL.UP PT, R11, R2, 0x2, RZ ;  /* 0x04400000020b7989 */ /* 0x000e6200000e00ff */
[----:B------:R-:W-:Y:S01]  /*1440*/  ISETP.GE.AND P1, PT, R48, 0x2, PT ;  /* 0x000000023000780c */ /* 0x000fe20003f26270 */
[----:B---3--:R-:W-:Y:S02]  /*1450*/  FFMA.FTZ R10, R2, R10, R3 ;  /* 0x0000000a020a7223 */ /* 0x008fe40000010003 */
[----:B------:R-:W2:Y:S03]  /*1460*/  SHFL.DOWN PT, R101, R122, 0x4, 0x1f ;  /* 0x08801f007a657f89 */ /* 0x000ea600000e0000 */
[----:B------:R-:W-:-:S05]  /*1470*/  FSEL R3, R3, R10, !P1 ;  /* 0x0000000a03037208 */ /* 0x000fca0004800000 */
[----:B------:R-:W3:Y:S01]  /*1480*/  SHFL.UP PT, R10, R3, 0x4, RZ ;  /* 0x04800000030a7989 */ /* 0x000ee200000e00ff */
[----:B0-----:R-:W-:-:S05]  /*1490*/  @!P3 FFMA.FTZ R125, R122, R116, R125 ;  /* 0x000000747a7db223 */ /* 0x001fca000001007d */
[----:B------:R-:W0:Y:S01]  /*14a0*/  SHFL.DOWN PT, R118, R125, 0x8, 0x1f ;  /* 0x09001f007d767f89 */ /* 0x000e2200000e0000 */
[----:B-1----:R-:W-:Y:S01]  /*14b0*/  @P1 FMUL.FTZ R2, R2, R11 ;  /* 0x0000000b02021220 */ /* 0x002fe20000410000 */
[----:B------:R-:W-:Y:S02]  /*14c0*/  ISETP.GE.AND P1, PT, R48, 0x4, PT ;  /* 0x000000043000780c */ /* 0x000fe40003f26270 */
[----:B------:R-:W-:Y:S01]  /*14d0*/  MOV R11, RZ ;  /* 0x000000ff000b7202 */ /* 0x000fe20000000f00 */
[----:B--2---:R-:W-:-:S05]  /*14e0*/  @!P3 FMUL.FTZ R101, R122, R101 ;  /* 0x000000657a65b220 */ /* 0x004fca0000410000 */
[----:B------:R-:W-:Y:S02]  /*14f0*/  @!P3 MOV R122, R101 ;  /* 0x00000065007ab202 */ /* 0x000fe40000000f00 */
[----:B------:R-:W1:Y:S01]  /*1500*/  SHFL.UP PT, R101, R2, 0x4, RZ ;  /* 0x0480000002657989 */ /* 0x000e6200000e00ff */
[----:B------:R-:W-:Y:S01]  /*1510*/  ISETP.GT.U32.AND P3, PT, R83, 0x17, PT ;  /* 0x000000175300780c */ /* 0x000fe20003f64070 */
[----:B---3--:R-:W-:Y:S02]  /*1520*/  FFMA.FTZ R10, R2, R10, R3 ;  /* 0x0000000a020a7223 */ /* 0x008fe40000010003 */
[----:B------:R-:W2:Y:S03]  /*1530*/  SHFL.DOWN PT, R117, R122, 0x8, 0x1f ;  /* 0x09001f007a757f89 */ /* 0x000ea600000e0000 */
[----:B------:R-:W-:Y:S01]  /*1540*/  FSEL R3, R3, R10, !P1 ;  /* 0x0000000a03037208 */ /* 0x000fe20004800000 */
[----:B------:R-:W-:-:S04]  /*1550*/  HFMA2 R10, -RZ, RZ, 1.875, 0 ;  /* 0x3f800000ff0a7431 */ /* 0x000fc800000001ff */
[----:B------:R-:W3:Y:S02]  /*1560*/  SHFL.UP PT, R116, R3, 0x8, RZ ;  /* 0x0500000003747989 */ /* 0x000ee400000e00ff */
[----:B0-----:R-:W-:Y:S02]  /*1570*/  @!P3 FFMA.FTZ R125, R122, R118, R125 ;  /* 0x000000767a7db223 */ /* 0x001fe4000001007d */
[----:B------:R-:W-:Y:S04]  /*1580*/  @P0 LDS.64 R10, [R65] ;  /* 0x00000000410a0984 */ /* 0x000fe80000000a00 */
[----:B------:R-:W0:Y:S01]  /*1590*/  SHFL.DOWN PT, R118, R125, 0x10, 0x1f ;  /* 0x0a001f007d767f89 */ /* 0x000e2200000e0000 */
[----:B-1----:R-:W-:Y:S01]  /*15a0*/  @P1 FMUL.FTZ R2, R2, R101 ;  /* 0x0000006502021220 */ /* 0x002fe20000410000 */
[----:B------:R-:W-:Y:S01]  /*15b0*/  ISETP.GE.AND P1, PT, R48, 0x8, PT ;  /* 0x000000083000780c */ /* 0x000fe20003f26270 */
[----:B--2---:R-:W-:-:S03]  /*15c0*/  @!P3 FMUL.FTZ R117, R122, R117 ;  /* 0x000000757a75b220 */ /* 0x004fc60000410000 */
[----:B------:R-:W1:Y:S02]  /*15d0*/  SHFL.UP PT, R101, R2, 0x8, RZ ;  /* 0x0500000002657989 */ /* 0x000e6400000e00ff */
[----:B------:R-:W-:Y:S02]  /*15e0*/  @!P3 MOV R122, R117 ;  /* 0x00000075007ab202 */ /* 0x000fe40000000f00 */
[----:B------:R-:W-:Y:S01]  /*15f0*/  ISETP.GT.U32.AND P3, PT, R83, 0xf, PT ;  /* 0x0000000f5300780c */ /* 0x000fe20003f64070 */
[----:B---3--:R-:W-:Y:S02]  /*1600*/  FFMA.FTZ R116, R2, R116, R3 ;  /* 0x0000007402747223 */ /* 0x008fe40000010003 */
[----:B------:R-:W2:Y:S03]  /*1610*/  SHFL.DOWN PT, R121, R122, 0x10, 0x1f ;  /* 0x0a001f007a797f89 */ /* 0x000ea600000e0000 */
[----:B------:R-:W-:-:S05]  /*1620*/  FSEL R3, R3, R116, !P1 ;  /* 0x0000007403037208 */ /* 0x000fca0004800000 */
[----:B------:R-:W3:Y:S02]  /*1630*/  SHFL.UP PT, R119, R3, 0x10, RZ ;  /* 0x0600000003777989 */ /* 0x000ee400000e00ff */
[----:B0-----:R-:W-:Y:S01]  /*1640*/  @!P3 FFMA.FTZ R125, R122, R118, R125 ;  /* 0x000000767a7db223 */ /* 0x001fe2000001007d */
[----:B-1----:R-:W-:-:S04]  /*1650*/  @P1 FMUL.FTZ R2, R2, R101 ;  /* 0x0000006502021220 */ /* 0x002fc80000410000 */
[----:B------:R-:W-:Y:S01]  /*1660*/  SHFL.DOWN PT, R118, R125, 0x1, 0x1f ;  /* 0x08201f007d767f89 */ /* 0x000fe200000e0000 */
[----:B------:R-:W-:-:S03]  /*1670*/  ISETP.GE.AND P1, PT, R48, 0x10, PT ;  /* 0x000000103000780c */ /* 0x000fc60003f26270 */
[----:B------:R-:W0:Y:S01]  /*1680*/  SHFL.UP PT, R117, R2, 0x10, RZ ;  /* 0x0600000002757989 */ /* 0x000e2200000e00ff */
[----:B--2---:R-:W-:-:S03]  /*1690*/  @!P3 FMUL.FTZ R101, R122, R121 ;  /* 0x000000797a65b220 */ /* 0x004fc60000410000 */
[----:B------:R-:W-:Y:S02]  /*16a0*/  SHFL.IDX PT, R116, R11, RZ, 0x1f ;  /* 0x00001fff0b747589 */ /* 0x000fe400000e0000 */
[----:B------:R-:W-:Y:S02]  /*16b0*/  @!P3 MOV R122, R101 ;  /* 0x00000065007ab202 */ /* 0x000fe40000000f00 */
[----:B------:R-:W-:Y:S01]  /*16c0*/  ISETP.NE.AND P3, PT, R28, 0x1f, PT ;  /* 0x0000001f1c00780c */ /* 0x000fe20003f65270 */
[C---:B---3--:R-:W-:Y:S02]  /*16d0*/  FFMA.FTZ R120, R2.reuse, R119, R3 ;  /* 0x0000007702787223 */ /* 0x048fe40000010003 */
[----:B------:R-:W1:Y:S03]  /*16e0*/  SHFL.DOWN PT, R101, R122, 0x1, 0x1f ;  /* 0x08201f007a657f89 */ /* 0x000e6600000e0000 */
[----:B------:R-:W-:Y:S01]  /*16f0*/  FSEL R120, R3, R120, !P1 ;  /* 0x0000007803787208 */ /* 0x000fe20004800000 */
[----:B------:R-:W2:Y:S01]  /*1700*/  SHFL.IDX PT, R122, R122, RZ, 0x1f ;  /* 0x00001fff7a7a7589 */ /* 0x000ea200000e0000 */
[----:B0-----:R-:W-:Y:S01]  /*1710*/  @P1 FMUL.FTZ R2, R2, R117 ;  /* 0x0000007502021220 */ /* 0x001fe20000410000 */
[----:B------:R-:W-:-:S02]  /*1720*/  ISETP.GT.AND P1, PT, R48, 0x1e, PT ;  /* 0x0000001e3000780c */ /* 0x000fc40003f24270 */
[----:B------:R-:W-:Y:S04]  /*1730*/  SHFL.UP PT, R117, R120, 0x1, RZ ;  /* 0x0420000078757989 */ /* 0x000fe800000e00ff */
[----:B------:R-:W-:Y:S01]  /*1740*/  SHFL.UP PT, R2, R2, 0x1, RZ ;  /* 0x0420000002027989 */ /* 0x000fe200000e00ff */
[----:B-1----:R-:W-:Y:S01]  /*1750*/  @P3 FFMA.FTZ R116, R101, R116, R118 ;  /* 0x0000007465743223 */ /* 0x002fe20000010076 */
[----:B------:R-:W-:-:S03]  /*1760*/  ISETP.NE.AND P3, PT, R28, RZ, PT ;  /* 0x000000ff1c00720c */ /* 0x000fc60003f65270 */
[----:B------:R-:W-:Y:S01]  /*1770*/  FFMA.FTZ R97, R116, R114, R97 ;  /* 0x0000007274617223 */ /* 0x000fe20000010061 */
[----:B--2---:R-:W-:-:S03]  /*1780*/  FMUL.FTZ R10, R122, R10 ;  /* 0x0000000a7a0a7220 */ /* 0x004fc60000410000 */
        /* <DEDUP_REMOVED lines=8> */
[----:B-----5:R-:W0:Y:S02]  /*1810*/  SHFL.IDX PT, R3, R105, RZ, 0x1f ;  /* 0x00001fff69037589 */ /* 0x020e2400000e0000 */
[----:B0-----:R-:W-:Y:S01]  /*1820*/  @P2 FFMA.FTZ R3, R2, R3, R117 ;  /* 0x0000000302032223 */ /* 0x001fe20000010075 */
[----:B------:R-:W-:Y:S01]  /*1830*/  FFMA.FTZ R117, R111, R113, R108 ;  /* 0x000000716f757223 */ /* 0x000fe2000001006c */
[----:B------:R-:W-:Y:S02]  /*1840*/  ISETP.GT.AND P2, PT, R48, 0x1b, PT ;  /* 0x0000001b3000780c */ /* 0x000fe40003f44270 */
[----:B------:R-:W-:Y:S01]  /*1850*/  FFMA.FTZ R110, R110, R3, R85 ;  /* 0x000000036e6e7223 */ /* 0x000fe20000010055 */
[-C--:B------:R-:W-:Y:S01]  /*1860*/  FFMA.FTZ R103, R104, R117.reuse, R103 ;  /* 0x0000007568677223 */ /* 0x080fe20000010067 */
[----:B------:R-:W-:Y:S02]  /*1870*/  FMUL.FTZ R121, R78, R117 ;  /* 0x000000754e797220 */ /* 0x000fe40000410000 */
[CC--:B------:R-:W-:Y:S01]  /*1880*/  FFMA.FTZ R108, R99.reuse, R110.reuse, R86 ;  /* 0x0000006e636c7223 */ /* 0x0c0fe20000010056 */
[----:B------:R-:W-:Y:S01]  /*1890*/  FFMA.FTZ R2, R0, R110, RZ ;  /* 0x0000006e00027223 */ /* 0x000fe200000100ff */
[----:B------:R-:W-:Y:S01]  /*18a0*/  FFMA.FTZ R99, R99, R103, R102 ;  /* 0x0000006763637223 */ /* 0x000fe20000010066 */
[----:B------:R-:W-:Y:S01]  /*18b0*/  FADD.FTZ R105, -R85, R110 ;  /* 0x0000006e55697221 */ /* 0x000fe20000010100 */
[-C--:B------:R-:W-:Y:S01]  /*18c0*/  FFMA.FTZ R104, R104, R108.reuse, R87 ;  /* 0x0000006c68687223 */ /* 0x080fe20000010057 */
[----:B------:R-:W-:Y:S01]  /*18d0*/  FFMA.FTZ R3, R53, R108, R2 ;  /* 0x0000006c35037223 */ /* 0x000fe20000010002 */
[----:B------:R-:W-:Y:S01]  /*18e0*/  FMUL.FTZ R2, R76, R99 ;  /* 0x000000634c027220 */ /* 0x000fe20000410000 */
[----:B------:R-:W-:Y:S01]  /*18f0*/  FADD.FTZ R108, -R86, R108 ;  /* 0x0000006c566c7221 */ /* 0x000fe20000010100 */
[----:B------:R-:W-:Y:S01]  /*1900*/  FMUL.FTZ R119, R75, R103 ;  /* 0x000000674b777220 */ /* 0x000fe20000410000 */
        /* <DEDUP_REMOVED lines=19> */
[----:B------:R-:W-:Y:S01]  /*1a40*/  FADD.FTZ R98, -R91, R96 ;  /* 0x000000605b627221 */ /* 0x000fe20000010100 */
[----:B------:R-:W-:Y:S01]  /*1a50*/  FFMA.FTZ R96, R64, R96, R100 ;  /* 0x0000006040607223 */ /* 0x000fe20000010064 */
[----:B------:R-:W-:Y:S01]  /*1a60*/  FMUL.FTZ R116, R82, R101 ;  /* 0x0000006552747220 */ /* 0x000fe20000410000 */
[----:B------:R-:W-:Y:S01]  /*1a70*/  FFMA.FTZ R118, R114, R110, R118 ;  /* 0x0000006e72767223 */ /* 0x000fe20000010076 */
[----:B------:R-:W-:Y:S01]  /*1a80*/  FMUL.FTZ R109, R84, R97 ;  /* 0x00000061546d7220 */ /* 0x000fe20000410000 */
[----:B------:R-:W-:Y:S01]  /*1a90*/  FFMA.FTZ R96, R68, R3, R96 ;  /* 0x0000000344607223 */ /* 0x000fe20000010060 */
[----:B------:R-:W-:Y:S01]  /*1aa0*/  FADD.FTZ R100, -R92, R3 ;  /* 0x000000035c647221 */ /* 0x000fe20000010100 */
[----:B------:R-:W-:Y:S01]  /*1ab0*/  FFMA.FTZ R118, R116, R98, R118 ;  /* 0x0000006274767223 */ /* 0x000fe20000010076 */
[C---:B------:R-:W-:Y:S01]  /*1ac0*/  FADD.FTZ R66, R109.reuse, R66 ;  /* 0x000000426d427221 */ /* 0x040fe20000010000 */
[C---:B------:R-:W-:Y:S01]  /*1ad0*/  FMUL.FTZ R114, R94.reuse, R113 ;  /* 0x000000715e727220 */ /* 0x040fe20000410000 */
[----:B------:R-:W0:Y:S01]  /*1ae0*/  SHFL.DOWN PT, R120, R96, 0x1, 0x1f ;  /* 0x08201f0060787f89 */ /* 0x000e2200000e0000 */
[----:B------:R-:W-:Y:S01]  /*1af0*/  FFMA.FTZ R3, R109, R100, R118 ;  /* 0x000000646d037223 */ /* 0x000fe20000010076 */
[C---:B------:R-:W-:Y:S01]  /*1b00*/  FMUL.FTZ R109, R94.reuse, R117 ;  /* 0x000000755e6d7220 */ /* 0x040fe20000410000 */
[----:B------:R-:W-:Y:S01]  /*1b10*/  FMUL.FTZ R123, R94, R115 ;  /* 0x000000735e7b7220 */ /* 0x000fe20000410000 */
[----:B------:R-:W-:Y:S01]  /*1b20*/  FMUL.FTZ R114, R111, R114 ;  /* 0x000000726f727220 */ /* 0x000fe20000410000 */
[----:B------:R-:W-:Y:S01]  /*1b30*/  FADD.FTZ R59, R102, R59 ;  /* 0x0000003b663b7221 */ /* 0x000fe20000010000 */
[----:B------:R-:W1:Y:S01]  /*1b40*/  SHFL.DOWN PT, R118, R3, 0x1, 0x1f ;  /* 0x08201f0003767f89 */ /* 0x000e6200000e0000 */
[----:B------:R-:W-:Y:S01]  /*1b50*/  FMUL.FTZ R112, R112, R109 ;  /* 0x0000006d70707220 */ /* 0x000fe20000410000 */
[----:B------:R-:W-:Y:S01]  /*1b60*/  FMUL.FTZ R109, R94, R107 ;  /* 0x0000006b5e6d7220 */ /* 0x000fe20000410000 */
[----:B------:R-:W-:Y:S01]  /*1b70*/  FMUL.FTZ R123, R104, R123 ;  /* 0x0000007b687b7220 */ /* 0x000fe20000410000 */
[----:B------:R-:W-:Y:S01]  /*1b80*/  FADD.FTZ R55, R2, R55 ;  /* 0x0000003702377221 */ /* 0x000fe20000010000 */
[----:B------:R-:W-:Y:S01]  /*1b90*/  FFMA.FTZ R113, R13, R113, R114 ;  /* 0x000000710d717223 */ /* 0x000fe20000010072 */
        /* <DEDUP_REMOVED lines=10> */
[----:B------:R-:W-:Y:S01]  /*1c40*/  FMUL.FTZ R107, R94, R97 ;  /* 0x000000615e6b7220 */ /* 0x000fe20000410000 */
[----:B------:R-:W-:Y:S01]  /*1c50*/  FADD.FTZ R42, R113, R42 ;  /* 0x0000002a712a7221 */ /* 0x000fe20000010000 */
[----:B0-----:R-:W-:Y:S01]  /*1c60*/  @!P1 FADD.FTZ R96, R96, R120 ;  /* 0x0000007860609221 */ /* 0x001fe20000010000 */
[----:B------:R-:W-:Y:S01]  /*1c70*/  FFMA.FTZ R98, R51, R101, R98 ;  /* 0x0000006533627223 */ /* 0x000fe20000010062 */
[----:B------:R-:W-:Y:S01]  /*1c80*/  FMUL.FTZ R100, R100, R107 ;  /* 0x0000006b64647220 */ /* 0x000fe20000410000 */
[----:B------:R-:W-:Y:S01]  /*1c90*/  FADD.FTZ R41, R112, R41 ;  /* 0x0000002970297221 */ /* 0x000fe20000010000 */
[----:B------:R-:W-:Y:S01]  /*1ca0*/  FADD.FTZ R44, R111, R44 ;  /* 0x0000002c6f2c7221 */ /* 0x000fe20000010000 */
[----:B------:R-:W0:Y:S01]  /*1cb0*/  SHFL.DOWN PT, R120, R96, 0x2, 0x1f ;  /* 0x08401f0060787f89 */ /* 0x000e2200000e0000 */
[----:B-1----:R-:W-:Y:S01]  /*1cc0*/  @!P1 FADD.FTZ R3, R3, R118 ;  /* 0x0000007603039221 */ /* 0x002fe20000010000 */
[----:B------:R-:W-:Y:S01]  /*1cd0*/  ISETP.GT.AND P1, PT, R48, 0x1d, PT ;  /* 0x0000001d3000780c */ /* 0x000fe20003f24270 */
[----:B------:R-:W-:Y:S01]  /*1ce0*/  FFMA.FTZ R97, R15, R97, R100 ;  /* 0x000000610f617223 */ /* 0x000fe20000010064 */
[----:B------:R-:W-:-:S02]  /*1cf0*/  FADD.FTZ R45, R98, R45 ;  /* 0x0000002d622d7221 */ /* 0x000fc40000010000 */
[----:B------:R-:W1:Y:S01]  /*1d00*/  SHFL.DOWN PT, R118, R3, 0x2, 0x1f ;  /* 0x08401f0003767f89 */ /* 0x000e6200000e0000 */
[----:B------:R-:W-:-:S08]  /*1d10*/  FADD.FTZ R46, R97, R46 ;  /* 0x0000002e612e7221 */ /* 0x000fd00000010000 */
[----:B0-----:R-:W-:-:S05]  /*1d20*/  @!P1 FADD.FTZ R96, R96, R120 ;  /* 0x0000007860609221 */ /* 0x001fca0000010000 */
[----:B------:R-:W0:Y:S01]  /*1d30*/  SHFL.DOWN PT, R124, R96, 0x4, 0x1f ;  /* 0x08801f00607c7f89 */ /* 0x000e2200000e0000 */
[----:B-1----:R-:W-:Y:S01]  /*1d40*/  @!P1 FADD.FTZ R3, R3, R118 ;  /* 0x0000007603039221 */ /* 0x002fe20000010000 */
[----:B------:R-:W-:-:S04]  /*1d50*/  ISETP.NE.AND P1, PT, R48, RZ, PT ;  /* 0x000000ff3000720c */ /* 0x000fc80003f25270 */
[----:B------:R-:W1:Y:S09]  /*1d60*/  SHFL.DOWN PT, R120, R3, 0x4, 0x1f ;  /* 0x08801f0003787f89 */ /* 0x000e7200000e0000 */
[----:B------:R-:W2:Y:S01]  /*1d70*/  @!P1 S2R R118, SR_CgaCtaId ;  /* 0x0000000000769919 */ /* 0x000ea20000008800 */
[----:B0-----:R-:W-:-:S02]  /*1d80*/  @!P2 FADD.FTZ R96, R96, R124 ;  /* 0x0000007c6060a221 */ /* 0x001fc40000010000 */
[----:B------:R-:W0:Y:S04]  /*1d90*/  SHFL.IDX PT, R124, R125, RZ, 0x1f ;  /* 0x00001fff7d7c7589 */ /* 0x000e2800000e0000 */
[----:B------:R-:W3:Y:S01]  /*1da0*/  SHFL.DOWN PT, R125, R96, 0x8, 0x1f ;  /* 0x09001f00607d7f89 */ /* 0x000ee200000e0000 */
[----:B-1----:R-:W-:Y:S01]  /*1db0*/  @!P2 FADD.FTZ R3, R3, R120 ;  /* 0x000000780303a221 */ /* 0x002fe20000010000 */
[----:B------:R-:W-:-:S04]  /*1dc0*/  ISETP.GT.AND P2, PT, R48, 0x17, PT ;  /* 0x000000173000780c */ /* 0x000fc80003f44270 */
[----:B------:R-:W1:Y:S01]  /*1dd0*/  SHFL.DOWN PT, R120, R3, 0x8, 0x1f ;  /* 0x09001f0003787f89 */ /* 0x000e6200000e0000 */
[----:B0-----:R-:W-:Y:S01]  /*1de0*/  FFMA.FTZ R11, R122, R11, R124 ;  /* 0x0000000b7a0b7223 */ /* 0x001fe2000001007c */
[----:B------:R-:W-:-:S07]  /*1df0*/  @!P1 MOV R124, 0x400 ;  /* 0x00000400007c9802 */ /* 0x000fce0000000f00 */
[----:B---3--:R-:W-:Y:S01]  /*1e00*/  @!P2 FADD.FTZ R96, R96, R125 ;  /* 0x0000007d6060a221 */ /* 0x008fe20000010000 */
[----:B--2---:R-:W-:Y:S01]  /*1e10*/  @!P1 LEA R19, R118, R124, 0x18 ;  /* 0x0000007c76139211 */ /* 0x004fe200078ec0ff */
[----:B------:R0:W-:Y:S04]  /*1e20*/  @!P3 STS.64 [R65], R10 ;  /* 0x0000000a4100b388 */ /* 0x0001e80000000a00 */
[----:B------:R-:W2:Y:S01]  /*1e30*/  SHFL.DOWN PT, R125, R96, 0x10, 0x1f ;  /* 0x0a001f00607d7f89 */ /* 0x000ea200000e0000 */
[----:B-1----:R-:W-:Y:S01]  /*1e40*/  @!P2 FADD.FTZ R3, R3, R120 ;  /* 0x000000780303a221 */ /* 0x002fe20000010000 */
[----:B------:R-:W-:-:S04]  /*1e50*/  ISETP.GT.AND P2, PT, R48, 0xf, PT ;  /* 0x0000000f3000780c */ /* 0x000fc80003f44270 */
[----:B------:R-:W1:Y:S01]  /*1e60*/  SHFL.DOWN PT, R118, R3, 0x10, 0x1f ;  /* 0x0a001f0003767f89 */ /* 0x000e6200000e0000 */
[----:B0-----:R-:W-:-:S04]  /*1e70*/  FMUL.FTZ R11, R94, R103 ;  /* 0x000000675e0b7220 */ /* 0x001fc80000410000 */
[----:B------:R-:W-:-:S04]  /*1e80*/  FMUL.FTZ R109, R108, R11 ;  /* 0x0000000b6c6d7220 */ /* 0x000fc80000410000 */
[----:B------:R-:W-:-:S04]  /*1e90*/  FFMA.FTZ R2, R12, R103, R109 ;  /* 0x000000670c027223 */ /* 0x000fc8000001006d */
[----:B------:R-:W-:Y:S01]  /*1ea0*/  FADD.FTZ R39, R2, R39 ;  /* 0x0000002702277221 */ /* 0x000fe20000010000 */
[----:B--2---:R-:W-:-:S05]  /*1eb0*/  FADD.FTZ R11, R96, R125 ;  /* 0x0000007d600b7221 */ /* 0x004fca0000010000 */
[----:B------:R-:W-:Y:S01]  /*1ec0*/  FSEL R102, R96, R11, P2 ;  /* 0x0000000b60667208 */ /* 0x000fe20001000000 */
[----:B------:R-:W-:Y:S01]  /*1ed0*/  FMUL.FTZ R96, R94, R99 ;  /* 0x000000635e607220 */ /* 0x000fe20000410000 */
[----:B-1----:R-:W-:-:S03]  /*1ee0*/  FADD.FTZ R10, R3, R118 ;  /* 0x00000076030a7221 */ /* 0x002fc60000010000 */
[----:B------:R-:W-:Y:S02]  /*1ef0*/  FMUL.FTZ R96, R105, R96 ;  /* 0x0000006069607220 */ /* 0x000fe40000410000 */
[----:B------:R0:W-:Y:S01]  /*1f00*/  @!P1 STS.64 [R19+0x228], R10 ;  /* 0x0002280a13009388 */ /* 0x0001e20000000a00 */
[----:B------:R-:W-:Y:S01]  /*1f10*/  FSEL R3, R3, R10, P2 ;  /* 0x0000000a03037208 */ /* 0x000fe20001000000 */
[----:B------:R-:W-:-:S04]  /*1f20*/  FFMA.FTZ R99, R47, R99, R96 ;  /* 0x000000632f637223 */ /* 0x000fc80000010060 */
[----:B------:R-:W-:Y:S01]  /*1f30*/  FADD.FTZ R40, R99, R40 ;  /* 0x0000002863287221 */ /* 0x000fe20000010000 */
[----:B------:R-:W-:Y:S06]  /*1f40*/  BAR.SYNC.DEFER_BLOCKING 0x0 ;  /* 0x0000000000007b1d */ /* 0x000fec0000010000 */
[----:B------:R-:W-:Y:S05]  /*1f50*/  @P3 BRA `(.L_x_8994) ;  /* 0x0000000000203947 */ /* 0x000fea0003800000 */
[----:B------:R-:W-:-:S13]  /*1f60*/  ISETP.NE.AND P1, PT, R106, UR8, PT ;  /* 0x000000086a007c0c */ /* 0x000fda000bf25270 */
[----:B------:R-:W1:Y:S04]  /*1f70*/  @P1 LDS R2, [R73+0x18d8] ;  /* 0x0018d80049021984 */ /* 0x000e680000000800 */
[----:B0-----:R-:W0:Y:S01]  /*1f80*/  @P1 LDS R10, [R73+0x14d8] ;  /* 0x0014d800490a1984 */ /* 0x001e220000000800 */
[----:B-1----:R-:W-:Y:S01]  /*1f90*/  @P1 FADD.FTZ R2, R102, R2 ;  /* 0x0000000266021221 */ /* 0x002fe20000010000 */
[----:B0-----:R-:W-:-:S04]  /*1fa0*/  @P1 FADD.FTZ R3, R3, R10 ;  /* 0x0000000a03031221 */ /* 0x001fc80000010000 */
[----:B------:R1:W-:Y:S04]  /*1fb0*/  @P1 STS [R73+0x18d8], R2 ;  /* 0x0018d80249001388 */ /* 0x0003e80000000800 */
[----:B------:R1:W-:Y:S04]  /*1fc0*/  STS [R73+0x14d8], R3 ;  /* 0x0014d80349007388 */ /* 0x0003e80000000800 */
[----:B------:R1:W-:Y:S02]  /*1fd0*/  @!P1 STS [R73+0x18d8], R102 ;  /* 0x0018d86649009388 */ /* 0x0003e40000000800 */
.L_x_8994:
[----:B------:R-:W-:Y:S05]  /*1fe0*/  BSYNC.RECONVERGENT B0 ;  /* 0x0000000000007941 */ /* 0x000fea0003800200 */
.L_x_8993:
[----:B------:R-:W-:Y:S01]  /*1ff0*/  UIADD3 UR10, UPT, UPT, UR10, 0x1, URZ ;  /* 0x000000010a0a7890 */ /* 0x000fe2000fffe0ff */
[----:B------:R-:W-:Y:S02]  /*2000*/  LEA R71, P1, R4, R71, 0x2 ;  /* 0x0000004704477211 */ /* 0x000fe400078210ff */
[----:B------:R-:W-:Y:S01]  /*2010*/  LEA R69, P2, R6, R69, 0x2 ;  /* 0x0000004506457211 */ /* 0x000fe200078410ff */
[----:B------:R-:W-:Y:S01]  /*2020*/  UISETP.NE.AND UP0, UPT, UR10, URZ, UPT ;  /* 0x000000ff0a00728c */ /* 0x000fe2000bf05270 */
[----:B------:R-:W-:Y:S02]  /*2030*/  LEA R67, P3, R8, R67, 0x2 ;  /* 0x0000004308437211 */ /* 0x000fe400078610ff */
[----:B-1--4-:R-:W-:Y:S02]  /*2040*/  IADD3 R73, PT, PT, R73, 0x4, RZ ;  /* 0x0000000449497810 */ /* 0x012fe40007ffe0ff */
[----:B------:R-:W-:Y:S02]  /*2050*/  IADD3 R65, PT, PT, R65, 0x8, RZ ;  /* 0x0000000841417810 */ /* 0x000fe40007ffe0ff */
[----:B------:R-:W-:-:S02]  /*2060*/  IADD3 R95, PT, PT, R95, 0x1, RZ ;  /* 0x000000015f5f7810 */ /* 0x000fc40007ffe0ff */
[----:B------:R-:W-:Y:S02]  /*2070*/  IADD3 R93, PT, PT, R93, 0x1, RZ ;  /* 0x000000015d5d7810 */ /* 0x000fe40007ffe0ff */
[----:B------:R-:W-:Y:S02]  /*2080*/  IADD3.X R74, PT, PT, R74, R5, RZ, P1, !PT ;  /* 0x000000054a4a7210 */ /* 0x000fe40000ffe4ff */
[----:B------:R-:W-:Y:S02]  /*2090*/  IADD3.X R72, PT, PT, R72, R7, RZ, P2, !PT ;  /* 0x0000000748487210 */ /* 0x000fe400017fe4ff */
[----:B------:R-:W-:Y:S01]  /*20a0*/  IADD3.X R70, PT, PT, R70, R9, RZ, P3, !PT ;  /* 0x0000000946467210 */ /* 0x000fe20001ffe4ff */
[----:B------:R-:W-:Y:S06]  /*20b0*/  BRA.U UP0, `(.L_x_8995) ;  /* 0xffffffed00347547 */ /* 0x000fec000b83ffff */
.L_x_8989:
[----:B------:R-:W-:Y:S01]  /*20c0*/  BAR.SYNC.DEFER_BLOCKING 0x0 ;  /* 0x0000000000007b1d */ /* 0x000fe20000010000 */
[----:B0-----:R-:W-:Y:S01]  /*20d0*/  F2FP.F16.F32.PACK_AB R11, R66, R63 ;  /* 0x0000003f420b723e */ /* 0x001fe200000000ff */
[----:B------:R-:W-:Y:S01]  /*20e0*/  USHF.L.U32 UR6, UR9, 0x8, URZ ;  /* 0x0000000809067899 */ /* 0x000fe200080006ff */
[----:B------:R-:W-:Y:S01]  /*20f0*/  F2FP.F16.F32.PACK_AB R10, R61, R60 ;  /* 0x0000003c3d0a723e */ /* 0x000fe200000000ff */
[----:B------:R-:W-:Y:S01]  /*2100*/  UISETP.GT.AND UP0, UPT, UR8, 0x1, UPT ;  /* 0x000000010800788c */ /* 0x000fe2000bf04270 */
[----:B------:R-:W-:Y:S01]  /*2110*/  F2FP.F16.F32.PACK_AB R9, R59, R58 ;  /* 0x0000003a3b09723e */ /* 0x000fe200000000ff */
[----:B------:R-:W0:Y:S01]  /*2120*/  LDCU.64 UR10, c[0x0][0x4f8] ;  /* 0x00009f00ff0a77ac */ /* 0x000e220008000a00 */
[----:B------:R-:W-:Y:S01]  /*2130*/  F2FP.F16.F32.PACK_AB R8, R52, R55 ;  /* 0x000000373408723e */ /* 0x000fe200000000ff */
[----:B------:R-:W1:Y:S01]  /*2140*/  LDC.64 R12, c[0x0][0x500] ;  /* 0x00014000ff0c7b82 */ /* 0x000e620000000a00 */
[----:B------:R-:W-:Y:S01]  /*2150*/  IADD3 R22, P1, PT, R22, -0x200, RZ ;  /* 0xfffffe0016167810 */ /* 0x000fe20007f3e0ff */
[----:B------:R-:W-:Y:S01]  /*2160*/  USHF.R.S32.HI UR7, URZ, 0x1f, UR6 ;  /* 0x0000001fff077899 */ /* 0x000fe20008011406 */
[----:B------:R-:W-:Y:S01]  /*2170*/  IADD3 R24, P2, PT, R24, -0x200, RZ ;  /* 0xfffffe0018187810 */ /* 0x000fe20007f5e0ff */
[----:B------:R-:W-:Y:S01]  /*2180*/  UMOV UR8, UR9 ;  /* 0x0000000900087c82 */ /* 0x000fe20008000000 */
[----:B------:R-:W-:-:S02]  /*2190*/  IADD3.X R23, PT, PT, R23, -0x1, RZ, P1, !PT ;  /* 0xffffffff17177810 */ /* 0x000fc40000ffe4ff */
[----:B------:R-:W-:Y:S01]  /*21a0*/  IADD3.X R25, PT, PT, R25, -0x1, RZ, P2, !PT ;  /* 0xffffffff19197810 */ /* 0x000fe200017fe4ff */
[----:B------:R-:W2:Y:S01]  /*21b0*/  LDC.64 R14, c[0x0][0x550] ;  /* 0x00015400ff0e7b82 */ /* 0x000ea20000000a00 */
[----:B------:R3:W-:Y:S01]  /*21c0*/  STS.128 [R38], R8 ;  /* 0x0000000826007388 */ /* 0x0007e20000000c00 */
[----:B------:R-:W-:-:S03]  /*21d0*/  NOP ;  /* 0x0000000000007918 */ /* 0x000fc60000000000 */
[----:B------:R-:W4:Y:S01]  /*21e0*/  LDS.128 R4, [R38] ;  /* 0x0000000026047984 */ /* 0x000f220000000c00 */
[----:B0-----:R-:W-:Y:S02]  /*21f0*/  UIMAD.WIDE.U32 UR4, UR18, UR10, UR6 ;  /* 0x0000000a120472a5 */ /* 0x001fe4000f8e0006 */
[----:B------:R-:W0:Y:S02]  /*2200*/  LDC.64 R48, c[0x0][0x520] ;  /* 0x00014800ff307b82 */ /* 0x000e240000000a00 */
[----:B------:R-:W-:Y:S01]  /*2210*/  UIMAD UR5, UR18, UR11, UR5 ;  /* 0x0000000b120572a4 */ /* 0x000fe2000f8e0205 */
[----:B---3--:R-:W-:-:S05]  /*2220*/  F2FP.F16.F32.PACK_AB R11, R46, R45 ;  /* 0x0000002d2e0b723e */ /* 0x008fca00000000ff */
[----:B------:R-:W3:Y:S01]  /*2230*/  LDC.64 R50, c[0x0][0x560] ;  /* 0x00015800ff327b82 */ /* 0x000ee20000000a00 */
[----:B-1----:R-:W-:Y:S01]  /*2240*/  IMAD.WIDE.U32 R2, R36, R12, UR4 ;  /* 0x0000000424027e25 */ /* 0x002fe2000f8e000c */
[----:B------:R-:W-:-:S03]  /*2250*/  F2FP.F16.F32.PACK_AB R10, R44, R43 ;  /* 0x0000002b2c0a723e */ /* 0x000fc600000000ff */
[----:B------:R-:W-:Y:S01]  /*2260*/  IMAD R0, R36, R13, R3 ;  /* 0x0000000d24007224 */ /* 0x000fe200078e0203 */
[C---:B--2---:R-:W-:Y:S01]  /*2270*/  LEA R8, P0, R2.reuse, R14, 0x1 ;  /* 0x0000000e02087211 */ /* 0x044fe200078008ff */
[----:B------:R-:W1:Y:S03]  /*2280*/  LDCU.64 UR4, c[0x0][0x518] ;  /* 0x0000a300ff0477ac */ /* 0x000e660008000a00 */
[----:B------:R-:W-:-:S03]  /*2290*/  LEA.HI.X R9, R2, R15, R0, 0x1, P0 ;  /* 0x0000000f02097211 */ /* 0x000fc600000f0c00 */
[----:B------:R-:W-:Y:S01]  /*22a0*/  IMAD.WIDE.U32 R2, R28, 0x10, R8 ;  /* 0x000000101c027825 */ /* 0x000fe200078e0008 */
[----:B------:R-:W-:Y:S02]  /*22b0*/  F2FP.F16.F32.PACK_AB R9, R42, R41 ;  /* 0x000000292a09723e */ /* 0x000fe400000000ff */
[----:B------:R-:W-:Y:S01]  /*22c0*/  F2FP.F16.F32.PACK_AB R8, R39, R40 ;  /* 0x000000282708723e */ /* 0x000fe200000000ff */
[----:B------:R-:W-:-:S04]  /*22d0*/  FADD.FTZ R40, R29, R40 ;  /* 0x000000281d287221 */ /* 0x000fc80000010000 */
[----:B------:R-:W-:Y:S01]  /*22e0*/  FADD.FTZ R40, R40, R39 ;  /* 0x0000002728287221 */ /* 0x000fe20000010000 */
[----:B-1----:R-:W-:-:S03]  /*22f0*/  UIMAD.WIDE.U32 UR6, UR18, UR4, UR6 ;  /* 0x00000004120672a5 */ /* 0x002fc6000f8e0006 */
[----:B------:R-:W-:Y:S01]  /*2300*/  FADD.FTZ R41, R40, R41 ;  /* 0x0000002928297221 */ /* 0x000fe20000010000 */
[----:B------:R-:W-:Y:S01]  /*2310*/  UIMAD UR7, UR18, UR5, UR7 ;  /* 0x00000005120772a4 */ /* 0x000fe2000f8e0207 */
[----:B----4-:R0:W-:Y:S02]  /*2320*/  STG.E.128 desc[UR16][R2.64], R4 ;  /* 0x0000000402007986 */ /* 0x0101e4000c101d10 */
[----:B------:R-:W-:Y:S01]  /*2330*/  FADD.FTZ R42, R41, R42 ;  /* 0x0000002a292a7221 */ /* 0x000fe20000010000 */
[----:B------:R-:W-:Y:S03]  /*2340*/  BAR.SYNC.DEFER_BLOCKING 0x0 ;  /* 0x0000000000007b1d */ /* 0x000fe60000010000 */
[----:B------:R-:W-:-:S04]  /*2350*/  FADD.FTZ R43, R42, R43 ;  /* 0x0000002b2a2b7221 */ /* 0x000fc80000010000 */
[----:B------:R-:W-:-:S04]  /*2360*/  FADD.FTZ R44, R43, R44 ;  /* 0x0000002c2b2c7221 */ /* 0x000fc80000010000 */
[----:B------:R-:W-:-:S04]  /*2370*/  FADD.FTZ R29, R44, R45 ;  /* 0x0000002d2c1d7221 */ /* 0x000fc80000010000 */
[----:B------:R-:W-:Y:S01]  /*2380*/  FADD.FTZ R29, R29, R46 ;  /* 0x0000002e1d1d7221 */ /* 0x000fe20000010000 */
[----:B0-----:R-:W-:-:S04]  /*2390*/  IMAD.WIDE.U32 R2, R36, R48, UR6 ;  /* 0x0000000624027e25 */ /* 0x001fc8000f8e0030 */
[----:B------:R-:W-:Y:S01]  /*23a0*/  IMAD R0, R36, R49, R3 ;  /* 0x0000003124007224 */ /* 0x000fe200078e0203 */
[----:B---3--:R-:W-:-:S04]  /*23b0*/  LEA R4, P0, R2, R50, 0x1 ;  /* 0x0000003202047211 */ /* 0x008fc800078008ff */
[----:B------:R-:W-:Y:S01]  /*23c0*/  LEA.HI.X R5, R2, R51, R0, 0x1, P0 ;  /* 0x0000003302057211 */ /* 0x000fe200000f0c00 */
[----:B------:R-:W-:Y:S01]  /*23d0*/  STS.128 [R38], R8 ;  /* 0x0000000826007388 */ /* 0x000fe20000000c00 */
[----:B------:R-:W-:-:S03]  /*23e0*/  NOP ;  /* 0x0000000000007918 */ /* 0x000fc60000000000 */
[----:B------:R-:W0:Y:S01]  /*23f0*/  LDS.128 R12, [R38] ;  /* 0x00000000260c7984 */ /* 0x000e220000000c00 */
[----:B------:R-:W-:Y:S01]  /*2400*/  IMAD.WIDE.U32 R2, R28, 0x10, R4 ;  /* 0x000000101c027825 */ /* 0x000fe200078e0004 */
[----:B------:R-:W-:-:S04]  /*2410*/  IADD3 R20, P0, PT, R20, -0x200, RZ ;  /* 0xfffffe0014147810 */ /* 0x000fc80007f1e0ff */
[----:B------:R-:W-:Y:S01]  /*2420*/  IADD3.X R21, PT, PT, R21, -0x1, RZ, P0, !PT ;  /* 0xffffffff15157810 */ /* 0x000fe200007fe4ff */
[----:B0-----:R0:W-:Y:S01]  /*2430*/  STG.E.128 desc[UR16][R2.64], R12 ;  /* 0x0000000c02007986 */ /* 0x0011e2000c101d10 */
[----:B------:R-:W-:Y:S07]  /*2440*/  BRA.U UP0, `(.L_x_8996) ;  /* 0xffffffe100847547 */ /* 0x000fee000b83ffff */
.L_x_8988:
        /* <DEDUP_REMOVED lines=34> */
.L_x_8998:
[----:B------:R-:W-:Y:S05]  /*2670*/  BSYNC.RECONVERGENT B0 ;  /* 0x0000000000007941 */ /* 0x000fea0003800200 */
.L_x_8997:
        /* <DEDUP_REMOVED lines=26> */
.L_x_9000:
[----:B------:R-:W-:Y:S05]  /*2820*/  BSYNC.RECONVERGENT B0 ;  /* 0x0000000000007941 */ /* 0x000fea0003800200 */
.L_x_8999:
        /* <DEDUP_REMOVED lines=22> */
.L_x_9002:
        /* <DEDUP_REMOVED lines=51> */
.L_x_9001:
[----:B------:R-:W-:Y:S05]  /*2cc0*/  EXIT ;  /* 0x000000000000794d */ /* 0x000fea0003800000 */
.L_x_9003:
        /* <DEDUP_REMOVED lines=11> */
.L_x_10520:


//--------------------- .text._Z25selective_scan_bwd_kernelI32Selective_Scan_bwd_kernel_traitsILi32ELi8ELb1ELb0ELb0ELb0ELb1EN3c104HalfEfEEv12SSMParamsBwd --------------------------
	.section	.text._Z25selective_scan_bwd_kernelI32Selective_Scan_bwd_kernel_traitsILi32ELi8ELb1ELb0ELb0ELb0ELb1EN3c104HalfEfEEv12SSMParamsBwd,"ax",@progbits
	.align	128
        .global         _Z25selective_scan_bwd_kernelI32Selective_Scan_bwd_kernel_traitsILi32ELi8ELb1ELb0ELb0ELb0ELb1EN3c104HalfEfEEv12SSMParamsBwd
        .type           _Z25selective_scan_bwd_kernelI32Selective_Scan_bwd_kernel_traitsILi32ELi8ELb1ELb0ELb0ELb0ELb1EN3c104HalfEfEEv12SSMParamsBwd,@function
        .size           _Z25selective_scan_bwd_kernelI32Selective_Scan_bwd_kernel_traitsILi32ELi8ELb1ELb0ELb0ELb0ELb1EN3c104HalfEfEEv12SSMParamsBwd,(.L_x_10521 - _Z25selective_scan_bwd_kernelI32Selective_Scan_bwd_kernel_traitsILi32ELi8ELb1ELb0ELb0ELb0ELb1EN3c104HalfEfEEv12SSMParamsBwd)
        .other          _Z25selective_scan_bwd_kernelI32Selective_Scan_bwd_kernel_traitsILi32ELi8ELb1ELb0ELb0ELb0ELb1EN3c104HalfEfEEv12SSMParamsBwd,@"STO_CUDA_ENTRY STV_DEFAULT"
_Z25selective_scan_bwd_kernelI32Selective_Scan_bwd_kernel_traitsILi32ELi8ELb1ELb0ELb0ELb0ELb1EN3c104HalfEfEEv12SSMParamsBwd:
.text._Z25selective_scan_bwd_kernelI32Selective_Scan_bwd_kernel_traitsILi32ELi8ELb1ELb0ELb0ELb0ELb1EN3c104HalfEfEEv12SSMParamsBwd:
        /* <DEDUP_REMOVED lines=102> */
.L_x_9013:
[----:B------:R-:W-:Y:S01]  /*0660*/  BAR.SYNC.DEFER_BLOCKING 0x0 ;  /* 0x0000000000007b1d */ /* 0x000fe20000010000 */
[----:B0-----:R-:W-:-:S05]  /*0670*/  IMAD.WIDE.U32 R2, R28, 0x10, R24 ;  /* 0x000000101c027825 */ /* 0x001fca00078e0018 */
[----:B------:R-:W0:Y:S01]  /*0680*/  S2R R40, SR_LANEID ;  /* 0x0000000000287919 */ /* 0x000e220000000000 */
[C---:B------:R-:W-:Y:S01]  /*0690*/  IMAD.WIDE.U32 R4, R28.reuse, 0x10, R22 ;  /* 0x000000101c047825 */ /* 0x040fe200078e0016 */
[----:B-1----:R-:W1:Y:S01]  /*06a0*/  LDCU.128 UR12, c[0x0][0x410] ;  /* 0x00008200ff0c77ac */ /* 0x002e620008000c00 */
[----:B------:R-:W2:Y:S02]  /*06b0*/  LDC.64 R52, c[0x0][0x488] ;  /* 0x00012200ff347b82 */ /* 0x000ea40000000a00 */
[----:B------:R-:W-:Y:S01]  /*06c0*/  IMAD.WIDE.U32 R44, R28, 0x10, R20 ;  /* 0x000000101c2c7825 */ /* 0x000fe200078e0014 */
[----:B------:R-:W-:Y:S01]  /*06d0*/  UIADD3 UR18, UPT, UPT, UR8, -0x1, URZ ;  /* 0xffffffff08127890 */ /* 0x000fe2000fffe0ff */
[----:B------:R-:W-:Y:S01]  /*06e0*/  UMOV UR5, URZ ;  /* 0x000000ff00057c82 */ /* 0x000fe20008000000 */
[----:B------:R-:W3:Y:S03]  /*06f0*/  LDCU.64 UR10, c[0x0][0x508] ;  /* 0x0000a100ff0a77ac */ /* 0x000ee60008000a00 */
[----:B------:R-:W4:Y:S01]  /*0700*/  LDC.64 R42, c[0x0][0x478] ;  /* 0x00011e00ff2a7b82 */ /* 0x000f220000000a00 */
[----:B------:R-:W3:Y:S01]  /*0710*/  LDCU.64 UR20, c[0x0][0x490] ;  /* 0x00009200ff1477ac */ /* 0x000ee20008000a00 */
[----:B------:R-:W3:Y:S01]  /*0720*/  LDG.E.128 R48, desc[UR16][R2.64] ;  /* 0x0000001002307981 */ /* 0x000ee2000c1e1d00 */
[----:B0-----:R-:W-:-:S05]  /*0730*/  LEA R38, R40, R19, 0x4 ;  /* 0x0000001328267211 */ /* 0x001fca00078e20ff */
[----:B---3--:R-:W-:Y:S01]  /*0740*/  STS.128 [R38], R48 ;  /* 0x0000003026007388 */ /* 0x008fe20000000c00 */
[----:B------:R-:W-:-:S03]  /*0750*/  NOP ;  /* 0x0000000000007918 */ /* 0x000fc60000000000 */
[----:B------:R-:W-:Y:S01]  /*0760*/  LDS.128 R8, [R38] ;  /* 0x0000000026087984 */ /* 0x000fe20000000c00 */
[----:B------:R-:W-:Y:S06]  /*0770*/  BAR.SYNC.DEFER_BLOCKING 0x0 ;  /* 0x0000000000007b1d */ /* 0x000fec0000010000 */
[----:B------:R-:W3:Y:S04]  /*0780*/  LDG.E.128 R4, desc[UR16][R4.64] ;  /* 0x0000001004047981 */ /* 0x000ee8000c1e1d00 */
[----:B---3--:R-:W-:Y:S01]  /*0790*/  STS.128 [R38], R4 ;  /* 0x0000000426007388 */ /* 0x008fe20000000c00 */
[----:B------:R-:W-:-:S03]  /*07a0*/  NOP ;  /* 0x0000000000007918 */ /* 0x000fc60000000000 */
[----:B------:R-:W-:Y:S01]  /*07b0*/  LDS.128 R12, [R38] ;  /* 0x00000000260c7984 */ /* 0x000fe20000000c00 */
[----:B------:R-:W-:Y:S06]  /*07c0*/  BAR.SYNC.DEFER_BLOCKING 0x0 ;  /* 0x0000000000007b1d */ /* 0x000fec0000010000 */
[----:B------:R-:W3:Y:S01]  /*07d0*/  LDG.E.128 R44, desc[UR16][R44.64] ;  /* 0x000000102c2c7981 */ /* 0x000ee2000c1e1d00 */
[----:B------:R-:W-:-:S04]  /*07e0*/  USHF.L.U32 UR4, UR18, 0x8, URZ ;  /* 0x0000000812047899 */ /* 0x000fc800080006ff */
[----:B-1----:R-:W-:-:S04]  /*07f0*/  UIMAD.WIDE.U32 UR6, UR19, UR12, UR4 ;  /* 0x0000000c130672a5 */ /* 0x002fc8000f8e0004 */
        /* <DEDUP_REMOVED lines=8> */
[----:B------:R-:W-:-:S03]  /*0880*/  LEA.HI.X R53, R2, R53, R0, 0x1, P0 ;  /* 0x0000003502357211 */ /* 0x000fc600000f0c00 */
[----:B------:R-:W-:Y:S01]  /*0890*/  IMAD.WIDE.U32 R52, R28, 0x10, R52 ;  /* 0x000000101c347825 */ /* 0x000fe200078e0034 */
[----:B---3--:R4:W-:Y:S01]  /*08a0*/  STS.128 [R38], R44 ;  /* 0x0000002c26007388 */ /* 0x0089e20000000c00 */
[----:B------:R-:W-:-:S03]  /*08b0*/  NOP ;  /* 0x0000000000007918 */ /* 0x000fc60000000000 */
[----:B------:R-:W1:Y:S01]  /*08c0*/  LDS.128 R4, [R38] ;  /* 0x0000000026047984 */ /* 0x000e620000000c00 */
[----:B------:R-:W-:Y:S06]  /*08d0*/  BAR.SYNC.DEFER_BLOCKING 0x0 ;  /* 0x0000000000007b1d */ /* 0x000fec0000010000 */
[----:B------:R-:W2:Y:S01]  /*08e0*/  LDG.E.128 R52, desc[UR16][R52.64] ;  /* 0x0000001034347981 */ /* 0x000ea2000c1e1d00 */
[----:B0-----:R-:W-:-:S04]  /*08f0*/  UIMAD.WIDE.U32 UR6, UR19, UR12, UR4 ;  /* 0x0000000c130672a5 */ /* 0x001fc8000f8e0004 */
[----:B------:R-:W-:Y:S02]  /*0900*/  UIMAD UR9, UR19, UR13, UR7 ;  /* 0x0000000d130972a4 */ /* 0x000fe4000f8e0207 */
[----:B------:R-:W-:Y:S02]  /*0910*/  MOV R3, UR7 ;  /* 0x0000000700037c02 */ /* 0x000fe40008000f00 */
[----:B------:R-:W-:Y:S02]  /*0920*/  MOV R2, UR6 ;  /* 0x0000000600027c02 */ /* 0x000fe40008000f00 */
[----:B------:R-:W-:-:S03]  /*0930*/  MOV R3, UR9 ;  /* 0x0000000900037c02 */ /* 0x000fc60008000f00 */
[----:B------:R-:W-:-:S04]  /*0940*/  IMAD.WIDE.U32 R2, R36, UR14, R2 ;  /* 0x0000000e24027c25 */ /* 0x000fc8000f8e0002 */
[----:B------:R-:W-:Y:S01]  /*0950*/  IMAD R0, R36, UR15, R3 ;  /* 0x0000000f24007c24 */ /* 0x000fe2000f8e0203 */
[----:B----4-:R-:W-:-:S04]  /*0960*/  LEA R44, P0, R2, R42, 0x1 ;  /* 0x0000002a022c7211 */ /* 0x010fc800078008ff */
[----:B------:R-:W-:-:S03]  /*0970*/  LEA.HI.X R45, R2, R43, R0, 0x1, P0 ;  /* 0x0000002b022d7211 */ /* 0x000fc600000f0c00 */
[----:B------:R-:W-:Y:S01]  /*0980*/  IMAD.WIDE.U32 R44, R28, 0x10, R44 ;  /* 0x000000101c2c7825 */ /* 0x000fe200078e002c */
[----:B--2---:R-:W-:Y:S01]  /*0990*/  STS.128 [R38], R52 ;  /* 0x0000003426007388 */ /* 0x004fe20000000c00 */
[----:B------:R-:W-:-:S03]  /*09a0*/  NOP ;  /* 0x0000000000007918 */ /* 0x000fc60000000000 */
[----:B------:R-:W0:Y:S01]  /*09b0*/  LDS.128 R48, [R38] ;  /* 0x0000000026307984 */ /* 0x000e220000000c00 */
[----:B------:R-:W-:Y:S06]  /*09c0*/  BAR.SYNC.DEFER_BLOCKING 0x0 ;  /* 0x0000000000007b1d */ /* 0x000fec0000010000 */
[----:B------:R-:W2:Y:S01]  /*09d0*/  LDG.E.128 R44, desc[UR16][R44.64] ;  /* 0x000000102c2c7981 */ /* 0x000ea2000c1e1d00 */
[--C-:B-1----:R-:W-:Y:S01]  /*09e0*/  HADD2.F32 R86, -RZ, R5.reuse.H0_H0 ;  /* 0x20000005ff567230 */ /* 0x102fe20000004100 */
[----:B------:R-:W-:Y:S01]  /*09f0*/  UIMAD.WIDE.U32 UR6, UR19, UR10, UR4 ;  /* 0x0000000a130672a5 */ /* 0x000fe2000f8e0004 */
[----:B------:R-:W-:Y:S01]  /*0a00*/  HADD2.F32 R88, -RZ, R5.H1_H1 ;  /* 0x30000005ff587230 */ /* 0x000fe20000004100 */
[----:B------:R-:W-:Y:S01]  /*0a10*/  UISETP.NE.U32.AND UP0, UPT, UR20, URZ, UPT ;  /* 0x000000ff1400728c */ /* 0x000fe2000bf05070 */
[--C-:B------:R-:W-:Y:S01]  /*0a20*/  HADD2.F32 R90, -RZ, R4.reuse.H1_H1 ;  /* 0x30000004ff5a7230 */ /* 0x100fe20000004100 */
[----:B------:R-:W-:Y:S01]  /*0a30*/  UIMAD UR7, UR19, UR11, UR7 ;  /* 0x0000000b130772a4 */ /* 0x000fe2000f8e0207 */
[----:B------:R-:W-:Y:S01]  /*0a40*/  HADD2.F32 R92, -RZ, R4.H0_H0 ;  /* 0x20000004ff5c7230 */ /* 0x000fe20000004100 */
[----:B------:R-:W-:Y:S01]  /*0a50*/  UISETP.NE.AND.EX UP0, UPT, UR21, URZ, UPT, UP0 ;  /* 0x000000ff1500728c */ /* 0x000fe2000bf05300 */
[--C-:B------:R-:W-:Y:S01]  /*0a60*/  HADD2.F32 R67, -RZ, R7.reuse.H0_H0 ;  /* 0x20000007ff437230 */ /* 0x100fe20000004100 */
[----:B------:R-:W1:Y:S01]  /*0a70*/  LDCU UR10, c[0x0][0x38c] ;  /* 0x00007180ff0a77ac */ /* 0x000e620008000800 */
[----:B------:R-:W-:-:S02]  /*0a80*/  HADD2.F32 R68, -RZ, R7.H1_H1 ;  /* 0x30000007ff447230 */ /* 0x000fc40000004100 */
[--C-:B0-----:R-:W-:Y:S02]  /*0a90*/  HADD2.F32 R60, -RZ, R49.reuse.H1_H1 ;  /* 0x30000031ff3c7230 */ /* 0x101fe40000004100 */
[--C-:B------:R-:W-:Y:S02]  /*0aa0*/  HADD2.F32 R57, -RZ, R48.reuse.H1_H1 ;  /* 0x30000030ff397230 */ /* 0x100fe40000004100 */
[----:B------:R-:W-:Y:S02]  /*0ab0*/  HADD2.F32 R56, -RZ, R49.H0_H0 ;  /* 0x20000031ff387230 */ /* 0x000fe40000004100 */
[----:B------:R-:W-:Y:S01]  /*0ac0*/  FMUL.FTZ R41, R60, -1.4426950216293334961 ;  /* 0xbfb8aa3b3c297820 */ /* 0x000fe20000410000 */
[----:B------:R-:W-:Y:S02]  /*0ad0*/  HADD2.F32 R61, -RZ, R48.H0_H0 ;  /* 0x20000030ff3d7230 */ /* 0x000fe40000004100 */
[----:B------:R-:W-:Y:S01]  /*0ae0*/  FMUL.FTZ R3, R57, -1.4426950216293334961 ;  /* 0xbfb8aa3b39037820 */ /* 0x000fe20000410000 */
[----:B------:R-:W-:-:S02]  /*0af0*/  HADD2.F32 R0, -RZ, R50.H0_H0 ;  /* 0x20000032ff007230 */ /* 0x000fc40000004100 */
[----:B------:R-:W-:Y:S01]  /*0b00*/  FMUL.FTZ R39, R56, -1.4426950216293334961 ;  /* 0xbfb8aa3b38277820 */ /* 0x000fe20000410000 */
[----:B------:R-:W-:Y:S01]  /*0b10*/  HADD2.F32 R58, -RZ, R50.H1_H1 ;  /* 0x30000032ff3a7230 */ /* 0x000fe20000004100 */
[----:B------:R-:W0:Y:S01]  /*0b20*/  MUFU.EX2 R41, R41 ;  /* 0x0000002900297308 */ /* 0x000e220000000800 */
[--C-:B------:R-:W-:Y:S02]  /*0b30*/  HADD2.F32 R54, -RZ, R51.reuse.H0_H0 ;  /* 0x20000033ff367230 */ /* 0x100fe40000004100 */
[----:B------:R-:W-:Y:S01]  /*0b40*/  FMUL.FTZ R2, R61, -1.4426950216293334961 ;  /* 0xbfb8aa3b3d027820 */ /* 0x000fe20000410000 */
[----:B------:R-:W-:Y:S02]  /*0b50*/  HADD2.F32 R59, -RZ, R51.H1_H1 ;  /* 0x30000033ff3b7230 */ /* 0x000fe40000004100 */
[----:B------:R-:W-:Y:S01]  /*0b60*/  FMUL.FTZ R42, R0, -1.4426950216293334961 ;  /* 0xbfb8aa3b002a7820 */ /* 0x000fe20000410000 */
[----:B------:R-:W-:Y:S01]  /*0b70*/  FMUL.FTZ R43, R58, -1.4426950216293334961 ;  /* 0xbfb8aa3b3a2b7820 */ /* 0x000fe20000410000 */
[----:B------:R-:W-:Y:S01]  /*0b80*/  FMUL.FTZ R52, R54, -1.4426950216293334961 ;  /* 0xbfb8aa3b36347820 */ /* 0x000fe20000410000 */
[--C-:B------:R-:W-:Y:S01]  /*0b90*/  HADD2.F32 R80, -RZ, R6.reuse.H0_H0 ;  /* 0x20000006ff507230 */ /* 0x100fe20000004100 */
[----:B------:R-:W3:Y:S01]  /*0ba0*/  MUFU.EX2 R3, R3 ;  /* 0x0000000300037308 */ /* 0x000ee20000000800 */
[----:B------:R-:W-:Y:S01]  /*0bb0*/  FMUL.FTZ R53, R59, -1.4426950216293334961 ;  /* 0xbfb8aa3b3b357820 */ /* 0x000fe20000410000 */
[----:B------:R-:W-:-:S02]  /*0bc0*/  HADD2.F32 R77, -RZ, R6.H1_H1 ;  /* 0x30000006ff4d7230 */ /* 0x000fc40000004100 */
[--C-:B------:R-:W-:Y:S02]  /*0bd0*/  HADD2.F32 R70, -RZ, R12.reuse.H0_H0 ;  /* 0x2000000cff467230 */ /* 0x100fe40000004100 */
[----:B------:R-:W-:Y:S02]  /*0be0*/  HADD2.F32 R64, -RZ, R12.H1_H1 ;  /* 0x3000000cff407230 */ /* 0x000fe40000004100 */
[----:B------:R-:W4:Y:S01]  /*0bf0*/  MUFU.EX2 R39, R39 ;  /* 0x0000002700277308 */ /* 0x000f220000000800 */
[----:B0-----:R-:W-:Y:S01]  /*0c00*/  FADD.FTZ R41, R41, 1 ;  /* 0x3f80000029297421 */ /* 0x001fe20000010000 */
[--C-:B------:R-:W-:Y:S02]  /*0c10*/  HADD2.F32 R72, -RZ, R13.reuse.H0_H0 ;  /* 0x2000000dff487230 */ /* 0x100fe40000004100 */
[----:B------:R-:W-:Y:S02]  /*0c20*/  HADD2.F32 R66, -RZ, R13.H1_H1 ;  /* 0x3000000dff427230 */ /* 0x000fe40000004100 */
[----:B------:R-:W-:-:S02]  /*0c30*/  HADD2.F32 R74, -RZ, R14.H0_H0 ;  /* 0x2000000eff4a7230 */ /* 0x000fc40000004100 */
[----:B------:R-:W0:Y:S01]  /*0c40*/  MUFU.EX2 R2, R2 ;  /* 0x0000000200027308 */ /* 0x000e220000000800 */
[----:B---3--:R-:W-:Y:S01]  /*0c50*/  FADD.FTZ R3, R3, 1 ;  /* 0x3f80000003037421 */ /* 0x008fe20000010000 */
[----:B------:R-:W-:Y:S02]  /*0c60*/  HADD2.F32 R62, -RZ, R14.H1_H1 ;  /* 0x3000000eff3e7230 */ /* 0x000fe40000004100 */
[--C-:B------:R-:W-:Y:S02]  /*0c70*/  HADD2.F32 R76, -RZ, R15.reuse.H0_H0 ;  /* 0x2000000fff4c7230 */ /* 0x100fe40000004100 */
[----:B------:R-:W-:Y:S02]  /*0c80*/  HADD2.F32 R78, -RZ, R15.H1_H1 ;  /* 0x3000000fff4e7230 */ /* 0x000fe40000004100 */
[----:B------:R-:W3:Y:S01]  /*0c90*/  MUFU.EX2 R53, R53 ;  /* 0x0000003500357308 */ /* 0x000ee20000000800 */
[----:B----4-:R-:W-:Y:S01]  /*0ca0*/  FADD.FTZ R39, R39, 1 ;  /* 0x3f80000027277421 */ /* 0x010fe20000010000 */
[----:B------:R-:W-:-:S06]  /*0cb0*/  HADD2.F32 R55, -RZ, R11.H1_H1 ;  /* 0x3000000bff377230 */ /* 0x000fcc0000004100 */
[----:B------:R-:W4:Y:S01]  /*0cc0*/  MUFU.EX2 R42, R42 ;  /* 0x0000002a002a7308 */ /* 0x000f220000000800 */
[----:B0-----:R-:W-:-:S07]  /*0cd0*/  FADD.FTZ R2, R2, 1 ;  /* 0x3f80000002027421 */ /* 0x001fce0000010000 */
[----:B------:R-:W0:Y:S01]  /*0ce0*/  MUFU.EX2 R43, R43 ;  /* 0x0000002b002b7308 */ /* 0x000e220000000800 */
[----:B---3--:R-:W-:-:S07]  /*0cf0*/  FADD.FTZ R53, R53, 1 ;  /* 0x3f80000035357421 */ /* 0x008fce0000010000 */
[----:B------:R-:W3:Y:S01]  /*0d00*/  MUFU.EX2 R52, R52 ;  /* 0x0000003400347308 */ /* 0x000ee20000000800 */
[----:B----4-:R-:W-:-:S07]  /*0d10*/  FADD.FTZ R42, R42, 1 ;  /* 0x3f8000002a2a7421 */ /* 0x010fce0000010000 */
[----:B------:R-:W4:Y:S01]  /*0d20*/  MUFU.RCP R87, R41 ;  /* 0x0000002900577308 */ /* 0x000f220000001000 */
[----:B0-----:R-:W-:-:S07]  /*0d30*/  FADD.FTZ R43, R43, 1 ;  /* 0x3f8000002b2b7421 */ /* 0x001fce0000010000 */
[----:B------:R-:W0:Y:S01]  /*0d40*/  MUFU.RCP R94, R3 ;  /* 0x00000003005e7308 */ /* 0x000e220000001000 */
[----:B---3--:R-:W-:-:S07]  /*0d50*/  FADD.FTZ R52, R52, 1 ;  /* 0x3f80000034347421 */ /* 0x008fce0000010000 */
[----:B------:R3:W1:Y:S01]  /*0d60*/  MUFU.RCP R85, R39 ;  /* 0x0000002700557308 */ /* 0x0006620000001000 */
[----:B----4-:R-:W-:-:S07]  /*0d70*/  FADD.FTZ R5, -R87, 1 ;  /* 0x3f80000057057421 */ /* 0x010fce0000010100 */
[----:B------:R-:W4:Y:S01]  /*0d80*/  MUFU.RCP R96, R2 ;  /* 0x0000000200607308 */ /* 0x000f220000001000 */
[----:B---3--:R-:W-:Y:S01]  /*0d90*/  FFMA.FTZ R39, R60, R5, 1 ;  /* 0x3f8000003c277423 */ /* 0x008fe20000010005 */
[----:B0-----:R-:W-:-:S04]  /*0da0*/  FADD.FTZ R4, -R94, 1 ;  /* 0x3f8000005e047421 */ /* 0x001fc80000010100 */
[C---:B------:R-:W-:Y:S01]  /*0db0*/  FFMA.FTZ R4, R57.reuse, R4, 1 ;  /* 0x3f80000039047423 */ /* 0x040fe20000010004 */
[----:B------:R-:W-:Y:S01]  /*0dc0*/  FMUL.FTZ R57, R57, R94 ;  /* 0x0000005e39397220 */ /* 0x000fe20000410000 */
[----:B------:R-:W-:Y:S01]  /*0dd0*/  MUFU.RCP R98, R53 ;  /* 0x0000003500627308 */ /* 0x000fe20000001000 */
[----:B-1----:R-:W-:Y:S02]  /*0de0*/  FADD.FTZ R3, -R85, 1 ;  /* 0x3f80000055037421 */ /* 0x002fe40000010100 */
[----:B------:R-:W-:Y:S02]  /*0df0*/  FMUL.FTZ R12, R90, R57 ;  /* 0x000000395a0c7220 */ /* 0x000fe40000410000 */
[----:B------:R-:W-:-:S03]  /*0e00*/  FFMA.FTZ R7, R56, R3, 1 ;  /* 0x3f80000038077423 */ /* 0x000fc60000010003 */
[----:B------:R-:W-:Y:S01]  /*0e10*/  MUFU.RCP R81, R42 ;  /* 0x0000002a00517308 */ /* 0x000fe20000001000 */
[----:B----4-:R-:W-:-:S04]  /*0e20*/  FADD.FTZ R2, -R96, 1 ;  /* 0x3f80000060027421 */ /* 0x010fc80000010100 */
[C---:B------:R-:W-:Y:S01]  /*0e30*/  FFMA.FTZ R2, R61.reuse, R2, 1 ;  /* 0x3f8000003d027423 */ /* 0x040fe20000010002 */
[----:B------:R-:W-:Y:S02]  /*0e40*/  FMUL.FTZ R61, R61, R96 ;  /* 0x000000603d3d7220 */ /* 0x000fe40000410000 */
[----:B------:R-:W-:Y:S08]  /*0e50*/  MUFU.RCP R83, R43 ;  /* 0x0000002b00537308 */ /* 0x000ff00000001000 */
[----:B------:R0:W1:Y:S02]  /*0e60*/  MUFU.RCP R89, R52 ;  /* 0x0000003400597308 */ /* 0x0000640000001000 */
[----:B0-----:R-:W0:Y:S01]  /*0e70*/  LDC.64 R52, c[0x0][0x558] ;  /* 0x00015600ff347b82 */ /* 0x001e220000000a00 */
[----:B-1----:R-:W-:-:S04]  /*0e80*/  FADD.FTZ R41, -R89, 1 ;  /* 0x3f80000059297421 */ /* 0x002fc80000010100 */
[C---:B------:R-:W-:Y:S01]  /*0e90*/  FFMA.FTZ R41, R54.reuse, R41, 1 ;  /* 0x3f80000036297423 */ /* 0x040fe20000010029 */
[----:B------:R-:W-:Y:S01]  /*0ea0*/  FMUL.FTZ R54, R54, R89 ;  /* 0x0000005936367220 */ /* 0x000fe20000410000 */
[----:B--2---:R1:W-:Y:S01]  /*0eb0*/  STS.128 [R38], R44 ;  /* 0x0000002c26007388 */ /* 0x0043e20000000c00 */
[----:B------:R-:W-:-:S03]  /*0ec0*/  NOP ;  /* 0x0000000000007918 */ /* 0x000fc60000000000 */
[----:B------:R-:W2:Y:S01]  /*0ed0*/  LDS.128 R48, [R38] ;  /* 0x0000000026307984 */ /* 0x000ea20000000c00 */
[----:B-1----:R-:W-:Y:S02]  /*0ee0*/  HADD2.F32 R45, -RZ, R11.H0_H0 ;  /* 0x2000000bff2d7230 */ /* 0x002fe40000004100 */
[--C-:B--2---:R-:W-:Y:S02]  /*0ef0*/  HADD2.F32 R63, -RZ, R48.reuse.H1_H1 ;  /* 0x30000030ff3f7230 */ /* 0x104fe40000004100 */
[----:B------:R-:W-:Y:S02]  /*0f00*/  HADD2.F32 R47, -RZ, R48.H0_H0 ;  /* 0x20000030ff2f7230 */ /* 0x000fe40000004100 */
[--C-:B------:R-:W-:Y:S02]  /*0f10*/  HADD2.F32 R65, -RZ, R49.reuse.H0_H0 ;  /* 0x20000031ff417230 */ /* 0x100fe40000004100 */
[----:B------:R-:W-:Y:S01]  /*0f20*/  FMUL.FTZ R5, R90, R63 ;  /* 0x0000003f5a057220 */ /* 0x000fe20000410000 */
[----:B------:R-:W-:-:S02]  /*0f30*/  HADD2.F32 R69, -RZ, R49.H1_H1 ;  /* 0x30000031ff457230 */ /* 0x000fc40000004100 */
[----:B------:R-:W-:Y:S01]  /*0f40*/  FMUL.FTZ R3, R92, R47 ;  /* 0x0000002f5c037220 */ /* 0x000fe20000410000 */
[--C-:B------:R-:W-:Y:S02]  /*0f50*/  HADD2.F32 R71, -RZ, R50.reuse.H0_H0 ;  /* 0x20000032ff477230 */ /* 0x100fe40000004100 */
[----:B------:R-:W-:Y:S01]  /*0f60*/  FMUL.FTZ R5, R94, R5 ;  /* 0x000000055e057220 */ /* 0x000fe20000410000 */
[----:B------:R-:W-:Y:S01]  /*0f70*/  FMUL.FTZ R6, R86, R65 ;  /* 0x0000004156067220 */ /* 0x000fe20000410000 */
        /* <DEDUP_REMOVED lines=32> */
[----:B------:R-:W-:Y:S01]  /*1180*/  BAR.SYNC.DEFER_BLOCKING 0x0 ;  /* 0x0000000000007b1d */ /* 0x000fe20000010000 */
[----:B------:R-:W-:Y:S01]  /*1190*/  F2FP.F16.F32.PACK_AB R50, R42, R3 ;  /* 0x000000032a32723e */ /* 0x000fe200000000ff */
[--C-:B------:R-:W-:Y:S01]  /*11a0*/  HADD2.F32 R39, -RZ, R8.reuse.H0_H0 ;  /* 0x20000008ff277230 */ /* 0x100fe20000004100 */
[----:B------:R-:W-:Y:S01]  /*11b0*/  F2FP.F16.F32.PACK_AB R51, R46, R41 ;  /* 0x000000292e33723e */ /* 0x000fe200000000ff */
[----:B------:R-:W-:-:S02]  /*11c0*/  HADD2.F32 R42, -RZ, R8.H1_H1 ;  /* 0x30000008ff2a7230 */ /* 0x000fc40000004100 */
[----:B------:R-:W-:Y:S02]  /*11d0*/  FMUL.FTZ R85, R56, R85 ;  /* 0x0000005538557220 */ /* 0x000fe40000410000 */
[----:B------:R-:W1:Y:S01]  /*11e0*/  LDC.64 R2, c[0x0][0x510] ;  /* 0x00014400ff027b82 */ /* 0x000e620000000a00 */
[----:B------:R-:W-:Y:S02]  /*11f0*/  HADD2.F32 R41, -RZ, R9.H0_H0 ;  /* 0x20000009ff297230 */ /* 0x000fe40000004100 */
        /* <DEDUP_REMOVED lines=13> */
[----:B------:R-:W-:Y:S01]  /*12d0*/  STS.128 [R38], R48 ;  /* 0x0000003026007388 */ /* 0x000fe20000000c00 */
[----:B------:R-:W-:-:S03]  /*12e0*/  NOP ;  /* 0x0000000000007918 */ /* 0x000fc60000000000 */
[----:B------:R-:W2:Y:S01]  /*12f0*/  LDS.128 R4, [R38] ;  /* 0x0000000026047984 */ /* 0x000ea20000000c00 */
[----:B-1----:R-:W-:-:S04]  /*1300*/  IMAD.WIDE.U32 R8, R36, R2, UR6 ;  /* 0x0000000624087e25 */ /* 0x002fc8000f8e0002 */
[----:B------:R-:W-:Y:S01]  /*1310*/  IMAD R3, R36, R3, R9 ;  /* 0x0000000324037224 */ /* 0x000fe200078e0209 */
[----:B0-----:R-:W-:-:S04]  /*1320*/  LEA R2, P0, R8, R52, 0x1 ;  /* 0x0000003408027211 */ /* 0x001fc800078008ff */
[----:B------:R-:W-:-:S03]  /*1330*/  LEA.HI.X R3, R8, R53, R3, 0x1, P0 ;  /* 0x0000003508037211 */ /* 0x000fc600000f0c03 */
[----:B------:R-:W-:-:S05]  /*1340*/  IMAD.WIDE.U32 R2, R28, 0x10, R2 ;  /* 0x000000101c027825 */ /* 0x000fca00078e0002 */
        /* <DEDUP_REMOVED lines=15> */
[----:B------:R-:W-:-:S05]  /*1440*/  F2FP.F16.F32.PACK_AB R4, R57, R4 ;  /* 0x000000043904723e */ /* 0x000fca00000000ff */
[----:B------:R-:W-:Y:S01]  /*1450*/  STS.128 [R38], R4 ;  /* 0x0000000426007388 */ /* 0x000fe20000000c00 */
[----:B------:R-:W-:-:S03]  /*1460*/  NOP ;  /* 0x0000000000007918 */ /* 0x000fc60000000000 */
[----:B------:R-:W1:Y:S01]  /*1470*/  LDS.128 R8, [R38] ;  /* 0x0000000026087984 */ /* 0x000e620000000c00 */
[----:B0-----:R-:W-:-:S04]  /*1480*/  UIMAD.WIDE.U32 UR6, UR19, UR12, UR4 ;  /* 0x0000000c130672a5 */ /* 0x001fc8000f8e0004 */
[----:B------:R-:W-:Y:S02]  /*1490*/  UIMAD UR9, UR19, UR13, UR7 ;  /* 0x0000000d130972a4 */ /* 0x000fe4000f8e0207 */
[----:B------:R-:W-:Y:S02]  /*14a0*/  MOV R3, UR7 ;  /* 0x0000000700037c02 */ /* 0x000fe40008000f00 */
[----:B------:R-:W-:Y:S02]  /*14b0*/  MOV R2, UR6 ;  /* 0x0000000600027c02 */ /* 0x000fe40008000f00 */
[----:B------:R-:W-:-:S03]  /*14c0*/  MOV R3, UR9 ;  /* 0x0000000900037c02 */ /* 0x000fc60008000f00 */
[----:B------:R-:W-:-:S04]  /*14d0*/  IMAD.WIDE.U32 R2, R36, UR14, R2 ;  /* 0x0000000e24027c25 */ /* 0x000fc8000f8e0002 */
[----:B------:R-:W-:Y:S01]  /*14e0*/  IMAD R3, R36, UR15, R3 ;  /* 0x0000000f24037c24 */ /* 0x000fe2000f8e0203 */
[----:B------:R-:W-:-:S04]  /*14f0*/  LEA R48, P0, R2, UR20, 0x1 ;  /* 0x0000001402307c11 */ /* 0x000fc8000f8008ff */
[----:B------:R-:W-:-:S03]  /*1500*/  LEA.HI.X R49, R2, UR21, R3, 0x1, P0 ;  /* 0x0000001502317c11 */ /* 0x000fc600080f0c03 */
[----:B------:R-:W-:-:S05]  /*1510*/  IMAD.WIDE.U32 R2, R28, 0x10, R48 ;  /* 0x000000101c027825 */ /* 0x000fca00078e0030 */
[----:B-1----:R1:W-:Y:S02]  /*1520*/  STG.E.128 desc[UR16][R2.64], R8 ;  /* 0x0000000802007986 */ /* 0x0023e4000c101d10 */
.L_x_9005:
[----:B------:R-:W-:Y:S01]  /*1530*/  FFMA.FTZ R31, R0, R39, R31 ;  /* 0x00000027001f7223 */ /* 0x000fe2000001001f */
[----:B------:R-:W-:Y:S01]  /*1540*/  BAR.SYNC.DEFER_BLOCKING 0x0 ;  /* 0x0000000000007b1d */ /* 0x000fe20000010000 */
[----:B------:R-:W-:Y:S01]  /*1550*/  UISETP.GE.AND UP0, UPT, UR10, 0x1, UPT ;  /* 0x000000010a00788c */ /* 0x000fe2000bf06270 */
[----:B------:R-:W-:Y:S02]  /*1560*/  HFMA2 R54, -RZ, RZ, 0, 0 ;  /* 0x00000000ff367431 */ /* 0x000fe400000001ff */
[----:B------:R-:W-:Y:S01]  /*1570*/  FFMA.FTZ R31, R12, R42, R31 ;  /* 0x0000002a0c1f7223 */ /* 0x000fe2000001001f */
[--C-:B-----5:R-:W-:Y:S01]  /*1580*/  FADD.FTZ R65, R64, R35.reuse ;  /* 0x0000002340417221 */ /* 0x120fe20000010000 */
[--C-:B------:R-:W-:Y:S01]  /*1590*/  FADD.FTZ R67, R66, R35.reuse ;  /* 0x0000002342437221 */ /* 0x100fe20000010000 */
[----:B------:R-:W-:Y:S01]  /*15a0*/  FADD.FTZ R69, R62, R35 ;  /* 0x000000233e457221 */ /* 0x000fe20000010000 */
[----:B01----:R-:W-:Y:S01]  /*15b0*/  FFMA.FTZ R2, R14, R41, R31 ;  /* 0x000000290e027223 */ /* 0x003fe2000001001f */
[----:B------:R-:W-:-:S02]  /*15c0*/  CS2R R52, SRZ ;  /* 0x0000000000347805 */ /* 0x000fc4000001ff00 */
[----:B------:R-:W-:Y:S02]  /*15d0*/  CS2R R50, SRZ ;  /* 0x0000000000327805 */ /* 0x000fe4000001ff00 */
[----:B------:R-:W-:Y:S01]  /*15e0*/  CS2R R48, SRZ ;  /* 0x0000000000307805 */ /* 0x000fe2000001ff00 */
[----:B------:R-:W-:Y:S01]  /*15f0*/  FFMA.FTZ R3, R13, R44, R2 ;  /* 0x0000002c0d037223 */ /* 0x000fe20000010002 */
[----:B------:R-:W-:Y:S01]  /*1600*/  MOV R47, RZ ;  /* 0x000000ff002f7202 */ /* 0x000fe20000000f00 */
        /* <DEDUP_REMOVED lines=54> */
.L_x_9012:
[----:B------:R-:W-:Y:S02]  /*1970*/  MOV R2, R87 ;  /* 0x0000005700027202 */ /* 0x000fe40000000f00 */
[----:B------:R-:W-:-:S05]  /*1980*/  MOV R3, R86 ;  /* 0x0000005600037202 */ /* 0x000fca0000000f00 */
[----:B-1----:R1:W2:Y:S01]  /*1990*/  LDG.E R94, desc[UR16][R2.64] ;  /* 0x00000010025e7981 */ /* 0x0022a2000c1e1900 */
[----:B0-----:R-:W-:Y:S02]  /*19a0*/  MOV R10, R91 ;  /* 0x0000005b000a7202 */ /* 0x001fe40000000f00 */
        /* <DEDUP_REMOVED lines=44> */
.L_x_9008:
[----:B------:R1:W2:Y:S02]  /*1c70*/  LDS R114, [R73+0xc5c] ;  /* 0x000c5c0049727984 */ /* 0x0002a40000000800 */
.L_x_9009:
[----:B------:R-:W-:Y:S05]  /*1c80*/  BSYNC.RECONVERGENT B0 ;  /* 0x0000000000007941 */ /* 0x000fea0003800200 */
.L_x_9007:
        /* <DEDUP_REMOVED lines=19> */
[----:B-----5:R-:W-:Y:S01]  /*1dc0*/  FFMA.FTZ R2, R100, R101, R117 ;  /* 0x0000006564027223 */ /* 0x020fe20000010075 */
[C---:B------:R-:W-:Y:S02]  /*1dd0*/  FFMA.FTZ R10, R104.reuse, R10, R77 ;  /* 0x0000000a680a7223 */ /* 0x040fe4000001004d */
        /* <DEDUP_REMOVED lines=44> */
[----:B--2---:R-:W-:-:S05]  /*20a0*/  @!P3 FFMA.FTZ R125, R124, R111, R125 ;  /* 0x0000006f7c7db223 */ /* 0x004fca000001007d */
[----:B------:R-:W2:Y:S01]  /*20b0*/  SHFL.DOWN PT, R116, R125, 0x8, 0x1f ;  /* 0x09001f007d747f89 */ /* 0x000ea200000e0000 */
[----:B-----5:R-:W-:-:S05]  /*20c0*/  @!P3 FMUL.FTZ R101, R124, R101 ;  /* 0x000000657c65b220 */ /* 0x020fca0000410000 */
[----:B------:R-:W-:Y:S02]  /*20d0*/  @!P3 MOV R124, R101 ;  /* 0x00000065007cb202 */ /* 0x000fe40000000f00 */
[----:B------:R-:W4:Y:S01]  /*20e0*/  SHFL.UP PT, R101, R2, 0x4, RZ ;  /* 0x0480000002657989 */ /* 0x000f2200000e00ff */
[----:B------:R-:W-:-:S03]  /*20f0*/  ISETP.GT.U32.AND P3, PT, R75, 0x17, PT ;  /* 0x000000174b00780c */ /* 0x000fc60003f64070 */
[----:B------:R-:W5:Y:S01]  /*2100*/  SHFL.DOWN PT, R115, R124, 0x8, 0x1f ;  /* 0x09001f007c737f89 */ /* 0x000f6200000e0000 */
[----:B0-----:R-:W-:-:S05]  /*2110*/  FFMA.FTZ R10, R2, R10, R3 ;  /* 0x0000000a020a7223 */ /* 0x001fca0000010003 */
[----:B------:R-:W-:Y:S01]  /*2120*/  FSEL R3, R3, R10, !P1 ;  /* 0x0000000a03037208 */ /* 0x000fe20004800000 */
[----:B------:R-:W-:-:S03]  /*2130*/  HFMA2 R10, -RZ, RZ, 1.875, 0 ;  /* 0x3f800000ff0a7431 */ /* 0x000fc600000001ff */
[----:B--2---:R-:W-:Y:S01]  /*2140*/  @!P3 FFMA.FTZ R125, R124, R116, R125 ;  /* 0x000000747c7db223 */ /* 0x004fe2000001007d */
[----:B------:R-:W0:Y:S04]  /*2150*/  SHFL.UP PT, R111, R3, 0x8, RZ ;  /* 0x05000000036f7989 */ /* 0x000e2800000e00ff */
[----:B------:R-:W2:Y:S04]  /*2160*/  SHFL.DOWN PT, R118, R125, 0x10, 0x1f ;  /* 0x0a001f007d767f89 */ /* 0x000ea800000e0000 */
[----:B------:R-:W-:Y:S01]  /*2170*/  @P0 LDS.64 R10, [R85] ;  /* 0x00000000550a0984 */ /* 0x000fe20000000a00 */
[----:B----4-:R-:W-:Y:S01]  /*2180*/  @P1 FMUL.FTZ R2, R2, R101 ;  /* 0x0000006502021220 */ /* 0x010fe20000410000 */
[----:B------:R-:W-:Y:S01]  /*2190*/  ISETP.GE.AND P1, PT, R40, 0x8, PT ;  /* 0x000000082800780c */ /* 0x000fe20003f26270 */
[----:B-----5:R-:W-:-:S03]  /*21a0*/  @!P3 FMUL.FTZ R115, R124, R115 ;  /* 0x000000737c73b220 */ /* 0x020fc60000410000 */
[----:B------:R-:W4:Y:S02]  /*21b0*/  SHFL.UP PT, R101, R2, 0x8, RZ ;  /* 0x0500000002657989 */ /* 0x000f2400000e00ff */
[----:B------:R-:W-:Y:S02]  /*21c0*/  @!P3 MOV R124, R115 ;  /* 0x00000073007cb202 */ /* 0x000fe40000000f00 */
[----:B------:R-:W-:-:S03]  /*21d0*/  ISETP.GT.U32.AND P3, PT, R75, 0xf, PT ;  /* 0x0000000f4b00780c */ /* 0x000fc60003f64070 */
[----:B------:R-:W5:Y:S01]  /*21e0*/  SHFL.DOWN PT, R119, R124, 0x10, 0x1f ;  /* 0x0a001f007c777f89 */ /* 0x000f6200000e0000 */
[----:B0-----:R-:W-:-:S05]  /*21f0*/  FFMA.FTZ R116, R2, R111, R3 ;  /* 0x0000006f02747223 */ /* 0x001fca0000010003 */
[----:B------:R-:W-:-:S04]  /*2200*/  FSEL R3, R3, R116, !P1 ;  /* 0x0000007403037208 */ /* 0x000fc80004800000 */
[----:B--2---:R-:W-:Y:S01]  /*2210*/  @!P3 FFMA.FTZ R125, R124, R118, R125 ;  /* 0x000000767c7db223 */ /* 0x004fe2000001007d */
[----:B------:R-:W0:Y:S01]  /*2220*/  SHFL.UP PT, R115, R3, 0x10, RZ ;  /* 0x0600000003737989 */ /* 0x000e2200000e00ff */
[----:B----4-:R-:W-:-:S03]  /*2230*/  @P1 FMUL.FTZ R2, R2, R101 ;  /* 0x0000006502021220 */ /* 0x010fc60000410000 */
[----:B------:R-:W-:Y:S01]  /*2240*/  SHFL.DOWN PT, R118, R125, 0x1, 0x1f ;  /* 0x08201f007d767f89 */ /* 0x000fe200000e0000 */
[----:B------:R-:W-:-:S03]  /*2250*/  ISETP.GE.AND P1, PT, R40, 0x10, PT ;  /* 0x000000102800780c */ /* 0x000fc60003f26270 */
[----:B------:R-:W2:Y:S01]  /*2260*/  SHFL.UP PT, R111, R2, 0x10, RZ ;  /* 0x06000000026f7989 */ /* 0x000ea200000e00ff */
[----:B-----5:R-:W-:-:S03]  /*2270*/  @!P3 FMUL.FTZ R101, R124, R119 ;  /* 0x000000777c65b220 */ /* 0x020fc60000410000 */
[----:B------:R-:W-:Y:S02]  /*2280*/  SHFL.IDX PT, R116, R11, RZ, 0x1f ;  /* 0x00001fff0b747589 */ /* 0x000fe400000e0000 */
[----:B------:R-:W-:Y:S02]  /*2290*/  @!P3 MOV R124, R101 ;  /* 0x00000065007cb202 */ /* 0x000fe40000000f00 */
[----:B------:R-:W-:Y:S01]  /*22a0*/  SHFL.IDX PT, R125, R125, RZ, 0x1f ;  /* 0x00001fff7d7d7589 */ /* 0x000fe200000e0000 */
[----:B------:R-:W-:-:S03]  /*22b0*/  ISETP.NE.AND P3, PT, R28, 0x1f, PT ;  /* 0x0000001f1c00780c */ /* 0x000fc60003f65270 */
[----:B------:R-:W4:Y:S01]  /*22c0*/  SHFL.DOWN PT, R101, R124, 0x1, 0x1f ;  /* 0x08201f007c657f89 */ /* 0x000f2200000e0000 */
[----:B0-----:R-:W-:-:S03]  /*22d0*/  FFMA.FTZ R120, R2, R115, R3 ;  /* 0x0000007302787223 */ /* 0x001fc60000010003 */
[----:B------:R-:W0:Y:S02]  /*22e0*/  SHFL.IDX PT, R124, R124, RZ, 0x1f ;  /* 0x00001fff7c7c7589 */ /* 0x000e2400000e0000 */
[----:B------:R-:W-:Y:S01]  /*22f0*/  FSEL R120, R3, R120, !P1 ;  /* 0x0000007803787208 */ /* 0x000fe20004800000 */
[----:B--2---:R-:W-:Y:S01]  /*2300*/  @P1 FMUL.FTZ R2, R2, R111 ;  /* 0x0000006f02021220 */ /* 0x004fe20000410000 */
[----:B------:R-:W-:-:S03]  /*2310*/  ISETP.GT.AND P1, PT, R40, 0x1e, PT ;  /* 0x0000001e2800780c */ /* 0x000fc60003f24270 */
[----:B------:R-:W-:Y:S04]  /*2320*/  SHFL.UP PT, R111, R120, 0x1, RZ ;  /* 0x04200000786f7989 */ /* 0x000fe800000e00ff */
[----:B------:R-:W-:Y:S01]  /*2330*/  SHFL.UP PT, R2, R2, 0x1, RZ ;  /* 0x0420000002027989 */ /* 0x000fe200000e00ff */
[----:B----4-:R-:W-:Y:S01]  /*2340*/  @P3 FFMA.FTZ R116, R101, R116, R118 ;  /* 0x0000007465743223 */ /* 0x010fe20000010076 */
[----:B------:R-:W-:-:S03]  /*2350*/  ISETP.NE.AND P3, PT, R28, RZ, PT ;  /* 0x000000ff1c00720c */ /* 0x000fc60003f65270 */
[----:B------:R-:W-:Y:S01]  /*2360*/  FFMA.FTZ R97, R116, R114, R97 ;  /* 0x0000007274617223 */ /* 0x000fe20000010061 */
[C---:B0-----:R-:W-:Y:S01]  /*2370*/  FFMA.FTZ R11, R124.reuse, R11, R125 ;  /* 0x0000000b7c0b7223 */ /* 0x041fe2000001007d */
[----:B------:R-:W-:Y:S02]  /*2380*/  FMUL.FTZ R10, R124, R10 ;  /* 0x0000000a7c0a7220 */ /* 0x000fe40000410000 */
[----:B------:R-:W-:-:S04]  /*2390*/  FFMA.FTZ R101, R109, R97, R112 ;  /* 0x000000616d657223 */ /* 0x000fc80000010070 */
[-C--:B------:R-:W-:Y:S01]  /*23a0*/  FFMA.FTZ R107, R96, R101.reuse, R107 ;  /* 0x00000065606b7223 */ /* 0x080fe2000001006b */
[----:B------:R-:W-:Y:S01]  /*23b0*/  FMUL.FTZ R118, R76, R101 ;  /* 0x000000654c767220 */ /* 0x000fe20000410000 */
[----:B------:R0:W-:Y:S02]  /*23c0*/  @!P3 STS.64 [R85], R10 ;  /* 0x0000000a5500b388 */ /* 0x0001e40000000a00 */
[-C--:B------:R-:W-:Y:S01]  /*23d0*/  FFMA.FTZ R115, R123, R107.reuse, R110 ;  /* 0x0000006b7b737223 */ /* 0x080fe2000001006e */
[----:B------:R-:W-:Y:S01]  /*23e0*/  FMUL.FTZ R116, R69, R107 ;  /* 0x0000006b45747220 */ /* 0x000fe20000410000 */
[----:B------:R-:W-:Y:S02]  /*23f0*/  FADD.FTZ R63, R118, R63 ;  /* 0x0000003f763f7221 */ /* 0x000fe40000010000 */
[-C--:B------:R-:W-:Y:S01]  /*2400*/  FFMA.FTZ R113, R98, R115.reuse, R113 ;  /* 0x0000007362717223 */ /* 0x080fe20000010071 */
[----:B------:R-:W-:Y:S01]  /*2410*/  FMUL.FTZ R121, R74, R115 ;  /* 0x000000734a797220 */ /* 0x000fe20000410000 */
[----:B------:R-:W-:-:S02]  /*2420*/  FADD.FTZ R61, R116, R61 ;  /* 0x0000003d743d7221 */ /* 0x000fc40000010000 */
[----:B------:R-:W-:Y:S01]  /*2430*/  FFMA.FTZ R117, R100, R113, R117 ;  /* 0x0000007164757223 */ /* 0x000fe20000010075 */
[----:B------:R-:W-:-:S03]  /*2440*/  FADD.FTZ R66, R121, R66 ;  /* 0x0000004279427221 */ /* 0x000fc60000010000 */
[-C--:B------:R-:W-:Y:S01]  /*2450*/  FFMA.FTZ R103, R104, R117.reuse, R103 ;  /* 0x0000007568677223 */ /* 0x080fe20000010067 */
[----:B------:R-:W-:-:S03]  /*2460*/  FMUL.FTZ R114, R72, R117 ;  /* 0x0000007548727220 */ /* 0x000fc60000410000 */
[-C--:B------:R-:W-:Y:S01]  /*2470*/  FMUL.FTZ R119, R65, R103.reuse ;  /* 0x0000006741777220 */ /* 0x080fe20000410000 */
[----:B0-----:R-:W-:Y:S01]  /*2480*/  FMUL.FTZ R11, R94, R103 ;  /* 0x000000675e0b7220 */ /* 0x001fe20000410000 */
[----:B------:R-:W-:Y:S02]  /*2490*/  FADD.FTZ R59, R114, R59 ;  /* 0x0000003b723b7221 */ /* 0x000fe40000010000 */
[----:B------:R-:W-:Y:S01]  /*24a0*/  FADD.FTZ R62, R119, R62 ;  /* 0x0000003e773e7221 */ /* 0x000fe20000010000 */
[----:B---3--:R-:W0:Y:S02]  /*24b0*/  SHFL.IDX PT, R3, R105, RZ, 0x1f ;  /* 0x00001fff69037589 */ /* 0x008e2400000e0000 */
[----:B0-----:R-:W-:Y:S01]  /*24c0*/  @P2 FFMA.FTZ R3, R2, R3, R111 ;  /* 0x0000000302032223 */ /* 0x001fe2000001006f */
[----:B------:R-:W-:Y:S01]  /*24d0*/  FMUL.FTZ R111, R67, R113 ;  /* 0x00000071436f7220 */ /* 0x000fe20000410000 */
[----:B------:R-:W-:Y:S02]  /*24e0*/  ISETP.GT.AND P2, PT, R40, 0x1b, PT ;  /* 0x0000001b2800780c */ /* 0x000fe40003f44270 */
[----:B------:R-:W-:Y:S01]  /*24f0*/  FFMA.FTZ R108, R108, R3, R71 ;  /* 0x000000036c6c7223 */ /* 0x000fe20000010047 */
[----:B------:R-:W-:-:S03]  /*2500*/  FADD.FTZ R64, R111, R64 ;  /* 0x000000406f407221 */ /* 0x000fc60000010000 */
        /* <DEDUP_REMOVED lines=14> */
[----:B------:R-:W-:Y:S01]  /*25f0*/  FADD.FTZ R102, -R79, R110 ;  /* 0x0000006e4f667221 */ /* 0x000fe20000010100 */
[----:B------:R-:W-:Y:S01]  /*2600*/  FFMA.FTZ R3, R119, R108, R100 ;  /* 0x0000006c77037223 */ /* 0x000fe20000010064 */
[----:B------:R-:W-:Y:S01]  /*2610*/  FADD.FTZ R57, R2, R57 ;  /* 0x0000003902397221 */ /* 0x000fe20000010000 */
[----:B------:R-:W-:Y:S01]  /*2620*/  FFMA.FTZ R110, R56, R98, R104 ;  /* 0x00000062386e7223 */ /* 0x000fe20000010068 */
[----:B------:R-:W-:Y:S01]  /*2630*/  FADD.FTZ R104, -R81, R98 ;  /* 0x0000006251687221 */ /* 0x000fe20000010100 */
[----:B------:R-:W-:Y:S01]  /*2640*/  FFMA.FTZ R100, R114, R112, R3 ;  /* 0x0000007072647223 */ /* 0x000fe20000010003 */
[----:B------:R-:W-:-:S03]  /*2650*/  FFMA.FTZ R3, R123, R98, R82 ;  /* 0x000000627b037223 */ /* 0x000fc60000010052 */
        /* <DEDUP_REMOVED lines=17> */
[----:B------:R-:W-:Y:S01]  /*2770*/  FMUL.FTZ R109, R94, R117 ;  /* 0x000000755e6d7220 */ /* 0x000fe20000410000 */
[----:B------:R-:W-:-:S03]  /*2780*/  FMUL.FTZ R121, R102, R121 ;  /* 0x0000007966797220 */ /* 0x000fc60000410000 */
[----:B------:R-:W2:Y:S01]  /*2790*/  SHFL.DOWN PT, R120, R3, 0x1, 0x1f ;  /* 0x08201f0003787f89 */ /* 0x000ea200000e0000 */
        /* <DEDUP_REMOVED lines=10> */
[----:B------:R-:W-:-:S02]  /*2840*/  FFMA.FTZ R2, R42, R103, R109 ;  /* 0x000000672a027223 */ /* 0x000fc4000001006d */
[----:B------:R-:W-:Y:S01]  /*2850*/  FADD.FTZ R52, R111, R52 ;  /* 0x000000346f347221 */ /* 0x000fe20000010000 */
[----:B------:R-:W-:Y:S01]  /*2860*/  FMUL.FTZ R98, R98, R107 ;  /* 0x0000006b62627220 */ /* 0x000fe20000410000 */
[----:B------:R-:W-:Y:S01]  /*2870*/  FMUL.FTZ R107, R94, R97 ;  /* 0x000000615e6b7220 */ /* 0x000fe20000410000 */
[----:B------:R-:W-:Y:S01]  /*2880*/  FADD.FTZ R47, R2, R47 ;  /* 0x0000002f022f7221 */ /* 0x000fe20000010000 */
[----:B0-----:R-:W-:Y:S01]  /*2890*/  @!P1 FADD.FTZ R96, R96, R123 ;  /* 0x0000007b60609221 */ /* 0x001fe20000010000 */
[----:B------:R-:W-:Y:S01]  /*28a0*/  FFMA.FTZ R98, R45, R101, R98 ;  /* 0x000000652d627223 */ /* 0x000fe20000010062 */
[----:B------:R-:W-:-:S03]  /*28b0*/  FMUL.FTZ R100, R100, R107 ;  /* 0x0000006b64647220 */ /* 0x000fc60000410000 */
[----:B------:R-:W0:Y:S01]  /*28c0*/  SHFL.DOWN PT, R123, R96, 0x2, 0x1f ;  /* 0x08401f00607b7f89 */ /* 0x000e2200000e0000 */
[----:B--2---:R-:W-:Y:S01]  /*28d0*/  @!P1 FADD.FTZ R3, R3, R120 ;  /* 0x0000007803039221 */ /* 0x004fe20000010000 */
[----:B------:R-:W-:Y:S01]  /*28e0*/  ISETP.GT.AND P1, PT, R40, 0x1d, PT ;  /* 0x0000001d2800780c */ /* 0x000fe20003f24270 */
[----:B------:R-:W-:Y:S01]  /*28f0*/  FFMA.FTZ R97, R55, R97, R100 ;  /* 0x0000006137617223 */ /* 0x000fe20000010064 */
[----:B------:R-:W-:Y:S02]  /*2900*/  FADD.FTZ R53, R98, R53 ;  /* 0x0000003562357221 */ /* 0x000fe40000010000 */
[----:B------:R-:W2:Y:S01]  /*2910*/  SHFL.DOWN PT, R120, R3, 0x2, 0x1f ;  /* 0x08401f0003787f89 */ /* 0x000ea200000e0000 */
[----:B------:R-:W-:-:S08]  /*2920*/  FADD.FTZ R54, R97, R54 ;  /* 0x0000003661367221 */ /* 0x000fd00000010000 */
[----:B0-----:R-:W-:-:S05]  /*2930*/  @!P1 FADD.FTZ R96, R96, R123 ;  /* 0x0000007b60609221 */ /* 0x001fca0000010000 */
[----:B------:R-:W0:Y:S01]  /*2940*/  SHFL.DOWN PT, R123, R96, 0x4, 0x1f ;  /* 0x08801f00607b7f89 */ /* 0x000e2200000e0000 */
[----:B--2---:R-:W-:Y:S01]  /*2950*/  @!P1 FADD.FTZ R3, R3, R120 ;  /* 0x0000007803039221 */ /* 0x004fe20000010000 */
[----:B------:R-:W-:-:S04]  /*2960*/  ISETP.NE.AND P1, PT, R40, RZ, PT ;  /* 0x000000ff2800720c */ /* 0x000fc80003f25270 */
[----:B------:R-:W2:Y:S09]  /*2970*/  SHFL.DOWN PT, R122, R3, 0x4, 0x1f ;  /* 0x08801f00037a7f89 */ /* 0x000eb200000e0000 */
[----:B------:R-:W3:Y:S01]  /*2980*/  @!P1 S2R R120, SR_CgaCtaId ;  /* 0x0000000000789919 */ /* 0x000ee20000008800 */
[----:B------:R-:W-:Y:S01]  /*2990*/  @!P1 MOV R125, 0x400 ;  /* 0x00000400007d9802 */ /* 0x000fe20000000f00 */
[----:B0-----:R-:W-:-:S05]  /*29a0*/  @!P2 FADD.FTZ R96, R96, R123 ;  /* 0x0000007b6060a221 */ /* 0x001fca0000010000 */
[----:B------:R-:W0:Y:S01]  /*29b0*/  SHFL.DOWN PT, R123, R96, 0x8, 0x1f ;  /* 0x09001f00607b7f89 */ /* 0x000e2200000e0000 */
[----:B--2---:R-:W-:Y:S01]  /*29c0*/  @!P2 FADD.FTZ R3, R3, R122 ;  /* 0x0000007a0303a221 */ /* 0x004fe20000010000 */
[----:B------:R-:W-:-:S04]  /*29d0*/  ISETP.GT.AND P2, PT, R40, 0x17, PT ;  /* 0x000000172800780c */ /* 0x000fc80003f44270 */
[----:B------:R-:W2:Y:S01]  /*29e0*/  SHFL.DOWN PT, R122, R3, 0x8, 0x1f ;  /* 0x09001f00037a7f89 */ /* 0x000ea200000e0000 */
[----:B---3--:R-:W-:Y:S01]  /*29f0*/  @!P1 LEA R19, R120, R125, 0x18 ;  /* 0x0000007d78139211 */ /* 0x008fe200078ec0ff */
[----:B------:R-:W-:-:S04]  /*2a00*/  FMUL.FTZ R125, R94, R115 ;  /* 0x000000735e7d7220 */ /* 0x000fc80000410000 */
[----:B------:R-:W-:-:S03]  /*2a10*/  FMUL.FTZ R104, R104, R125 ;  /* 0x0000007d68687220 */ /* 0x000fc60000410000 */
[----:B0-----:R-:W-:Y:S01]  /*2a20*/  @!P2 FADD.FTZ R96, R96, R123 ;  /* 0x0000007b6060a221 */ /* 0x001fe20000010000 */
[----:B------:R-:W-:-:S04]  /*2a30*/  FFMA.FTZ R104, R43, R115, R104 ;  /* 0x000000732b687223 */ /* 0x000fc80000010068 */
[----:B------:R-:W0:Y:S01]  /*2a40*/  SHFL.DOWN PT, R123, R96, 0x10, 0x1f ;  /* 0x0a001f00607b7f89 */ /* 0x000e2200000e0000 */
[----:B--2---:R-:W-:Y:S01]  /*2a50*/  @!P2 FADD.FTZ R3, R3, R122 ;  /* 0x0000007a0303a221 */ /* 0x004fe20000010000 */
[----:B------:R-:W-:Y:S01]  /*2a60*/  ISETP.GT.AND P2, PT, R40, 0xf, PT ;  /* 0x0000000f2800780c */ /* 0x000fe20003f44270 */
[----:B------:R-:W-:-:S03]  /*2a70*/  FADD.FTZ R51, R104, R51 ;  /* 0x0000003368337221 */ /* 0x000fc60000010000 */
[----:B------:R-:W2:Y:S01]  /*2a80*/  SHFL.DOWN PT, R120, R3, 0x10, 0x1f ;  /* 0x0a001f0003787f89 */ /* 0x000ea200000e0000 */
[----:B0-----:R-:W-:-:S05]  /*2a90*/  FADD.FTZ R11, R96, R123 ;  /* 0x0000007b600b7221 */ /* 0x001fca0000010000 */
[----:B------:R-:W-:Y:S01]  /*2aa0*/  FSEL R113, R96, R11, P2 ;  /* 0x0000000b60717208 */ /* 0x000fe20001000000 */
[----:B------:R-:W-:Y:S01]  /*2ab0*/  FMUL.FTZ R96, R94, R99 ;  /* 0x000000635e607220 */ /* 0x000fe20000410000 */
[----:B--2---:R-:W-:-:S03]  /*2ac0*/  FADD.FTZ R10, R3, R120 ;  /* 0x00000078030a7221 */ /* 0x004fc60000010000 */
        /* <DEDUP_REMOVED lines=8> */
[----:B------:R-:W2:Y:S04]  /*2b50*/  @P1 LDS R2, [R92+0x18d8] ;  /* 0x0018d8005c021984 */ /* 0x000ea80000000800 */
[----:B0-----:R-:W0:Y:S01]  /*2b60*/  @P1 LDS R10, [R92+0x14d8] ;  /* 0x0014d8005c0a1984 */ /* 0x001e220000000800 */
[----:B--2---:R-:W-:Y:S01]  /*2b70*/  @P1 FADD.FTZ R11, R113, R2 ;  /* 0x00000002710b1221 */ /* 0x004fe20000010000 */
[----:B0-----:R-:W-:-:S04]  /*2b80*/  @P1 FADD.FTZ R3, R3, R10 ;  /* 0x0000000a03031221 */ /* 0x001fc80000010000 */
[----:B------:R2:W-:Y:S04]  /*2b90*/  @P1 STS [R92+0x18d8], R11 ;  /* 0x0018d80b5c001388 */ /* 0x0005e80000000800 */
[----:B------:R2:W-:Y:S04]  /*2ba0*/  STS [R92+0x14d8], R3 ;  /* 0x0014d8035c007388 */ /* 0x0005e80000000800 */
[----:B------:R2:W-:Y:S02]  /*2bb0*/  @!P1 STS [R92+0x18d8], R113 ;  /* 0x0018d8715c009388 */ /* 0x0005e40000000800 */
.L_x_9011:
[----:B------:R-:W-:Y:S05]  /*2bc0*/  BSYNC.RECONVERGENT B0 ;  /* 0x0000000000007941 */ /* 0x000fea0003800200 */
.L_x_9010:
[----:B------:R-:W-:Y:S01]  /*2bd0*/  UIADD3 UR11, UPT, UPT, UR11, 0x1, URZ ;  /* 0x000000010b0b7890 */ /* 0x000fe2000fffe0ff */
[----:B------:R-:W-:Y:S02]  /*2be0*/  LEA R91, P1, R4, R91, 0x2 ;  /* 0x0000005b045b7211 */ /* 0x000fe400078210ff */
[----:B------:R-:W-:Y:S01]  /*2bf0*/  LEA R89, P2, R6, R89, 0x2 ;  /* 0x0000005906597211 */ /* 0x000fe200078410ff */
[----:B------:R-:W-:Y:S01]  /*2c00*/  UISETP.NE.AND UP0, UPT, UR11, URZ, UPT ;  /* 0x000000ff0b00728c */ /* 0x000fe2000bf05270 */
[----:B------:R-:W-:Y:S02]  /*2c10*/  LEA R87, P3, R8, R87, 0x2 ;  /* 0x0000005708577211 */ /* 0x000fe400078610ff */
[----:B--2---:R-:W-:Y:S02]  /*2c20*/  IADD3 R92, PT, PT, R92, 0x4, RZ ;  /* 0x000000045c5c7810 */ /* 0x004fe40007ffe0ff */
[----:B------:R-:W-:Y:S02]  /*2c30*/  IADD3 R85, PT, PT, R85, 0x8, RZ ;  /* 0x0000000855557810 */ /* 0x000fe40007ffe0ff */
[----:B------:R-:W-:-:S02]  /*2c40*/  IADD3 R95, PT, PT, R95, 0x1, RZ ;  /* 0x000000015f5f7810 */ /* 0x000fc40007ffe0ff */
[----:B------:R-:W-:Y:S02]  /*2c50*/  IADD3 R93, PT, PT, R93, 0x1, RZ ;  /* 0x000000015d5d7810 */ /* 0x000fe40007ffe0ff */
[----:B------:R-:W-:Y:S02]  /*2c60*/  IADD3.X R90, PT, PT, R90, R5, RZ, P1, !PT ;  /* 0x000000055a5a7210 */ /* 0x000fe40000ffe4ff */
[----:B------:R-:W-:Y:S02]  /*2c70*/  IADD3.X R88, PT, PT, R88, R7, RZ, P2, !PT ;  /* 0x0000000758587210 */ /* 0x000fe400017fe4ff */
[----:B------:R-:W-:Y:S01]  /*2c80*/  IADD3.X R86, PT, PT, R86, R9, RZ, P3, !PT ;  /* 0x0000000956567210 */ /* 0x000fe20001ffe4ff */
[----:B------:R-:W-:Y:S06]  /*2c90*/  BRA.U UP0, `(.L_x_9012) ;  /* 0xffffffed00347547 */ /* 0x000fec000b83ffff */
.L_x_9006:
[----:B------:R-:W-:Y:S01]  /*2ca0*/  BAR.SYNC.DEFER_BLOCKING 0x0 ;  /* 0x0000000000007b1d */ /* 0x000fe20000010000 */
[----:B0-----:R-:W-:Y:S01]  /*2cb0*/  F2FP.F16.F32.PACK_AB R11, R68, R63 ;  /* 0x0000003f440b723e */ /* 0x001fe200000000ff */
[----:B------:R-:W-:Y:S01]  /*2cc0*/  UISETP.GT.AND UP0, UPT, UR8, 0x1, UPT ;  /* 0x000000010800788c */ /* 0x000fe2000bf04270 */
[----:B------:R-:W-:Y:S02]  /*2cd0*/  F2FP.F16.F32.PACK_AB R10, R61, R66 ;  /* 0x000000423d0a723e */ /* 0x000fe400000000ff */
[----:B------:R-:W-:Y:S01]  /*2ce0*/  F2FP.F16.F32.PACK_AB R9, R64, R59 ;  /* 0x0000003b4009723e */ /* 0x000fe200000000ff */
[----:B------:R-:W0:Y:S01]  /*2cf0*/  LDCU.64 UR10, c[0x0][0x4f8] ;  /* 0x00009f00ff0a77ac */ /* 0x000e220008000a00 */
[----:B------:R-:W-:Y:S01]  /*2d00*/  F2FP.F16.F32.PACK_AB R8, R62, R57 ;  /* 0x000000393e08723e */ /* 0x000fe200000000ff */
[----:B------:R-:W2:Y:S01]  /*2d10*/  LDC.64 R12, c[0x0][0x500] ;  /* 0x00014000ff0c7b82 */ /* 0x000ea20000000a00 */
[----:B------:R-:W-:Y:S01]  /*2d20*/  IADD3 R22, P1, PT, R22, -0x200, RZ ;  /* 0xfffffe0016167810 */ /* 0x000fe20007f3e0ff */
[----:B------:R-:W-:Y:S01]  /*2d30*/  UMOV UR5, URZ ;  /* 0x000000ff00057c82 */ /* 0x000fe20008000000 */
[----:B------:R-:W-:Y:S01]  /*2d40*/  IADD3 R24, P2, PT, R24, -0x200, RZ ;  /* 0xfffffe0018187810 */ /* 0x000fe20007f5e0ff */
[----:B------:R-:W-:Y:S01]  /*2d50*/  UMOV UR8, UR18 ;  /* 0x0000001200087c82 */ /* 0x000fe20008000000 */
[----:B------:R-:W-:-:S02]  /*2d60*/  IADD3.X R23, PT, PT, R23, -0x1, RZ, P1, !PT ;  /* 0xffffffff17177810 */ /* 0x000fc40000ffe4ff */
[----:B------:R-:W-:Y:S01]  /*2d70*/  IADD3.X R25, PT, PT, R25, -0x1, RZ, P2, !PT ;  /* 0xffffffff19197810 */ /* 0x000fe200017fe4ff */
[----:B------:R-:W3:Y:S01]  /*2d80*/  LDC.64 R14, c[0x0][0x550] ;  /* 0x00015400ff0e7b82 */ /* 0x000ee20000000a00 */
[----:B------:R4:W-:Y:S01]  /*2d90*/  STS.128 [R38], R8 ;  /* 0x0000000826007388 */ /* 0x0009e20000000c00 */
[----:B------:R-:W-:-:S03]  /*2da0*/  NOP ;  /* 0x0000000000007918 */ /* 0x000fc60000000000 */
[----:B------:R-:W5:Y:S01]  /*2db0*/  LDS.128 R4, [R38] ;  /* 0x0000000026047984 */ /* 0x000f620000000c00 */
[----:B0-----:R-:W-:Y:S02]  /*2dc0*/  UIMAD.WIDE.U32 UR6, UR19, UR10, UR4 ;  /* 0x0000000a130672a5 */ /* 0x001fe4000f8e0004 */
[----:B------:R-:W0:Y:S02]  /*2dd0*/  LDC.64 R40, c[0x0][0x520] ;  /* 0x00014800ff287b82 */ /* 0x000e240000000a00 */
[----:B------:R-:W-:Y:S01]  /*2de0*/  UIMAD UR7, UR19, UR11, UR7 ;  /* 0x0000000b130772a4 */ /* 0x000fe2000f8e0207 */
[----:B----4-:R-:W-:-:S05]  /*2df0*/  F2FP.F16.F32.PACK_AB R11, R54, R53 ;  /* 0x00000035360b723e */ /* 0x010fca00000000ff */
[----:B------:R-:W4:Y:S01]  /*2e00*/  LDC.64 R42, c[0x0][0x560] ;  /* 0x00015800ff2a7b82 */ /* 0x000f220000000a00 */
[----:B--2---:R-:W-:Y:S01]  /*2e10*/  IMAD.WIDE.U32 R2, R36, R12, UR6 ;  /* 0x0000000624027e25 */ /* 0x004fe2000f8e000c */
[----:B------:R-:W-:Y:S02]  /*2e20*/  F2FP.F16.F32.PACK_AB R10, R52, R51 ;  /* 0x00000033340a723e */ /* 0x000fe400000000ff */
[----:B------:R-:W-:Y:S01]  /*2e30*/  F2FP.F16.F32.PACK_AB R9, R50, R49 ;  /* 0x000000313209723e */ /* 0x000fe200000000ff */
[----:B------:R-:W-:Y:S01]  /*2e40*/  IMAD R0, R36, R13, R3 ;  /* 0x0000000d24007224 */ /* 0x000fe200078e0203 */
[C---:B---3--:R-:W-:Y:S01]  /*2e50*/  LEA R12, P0, R2.reuse, R14, 0x1 ;  /* 0x0000000e020c7211 */ /* 0x048fe200078008ff */
[----:B------:R-:W2:Y:S01]  /*2e60*/  LDCU.64 UR6, c[0x0][0x518] ;  /* 0x0000a300ff0677ac */ /* 0x000ea20008000a00 */
[----:B------:R-:W-:Y:S01]  /*2e70*/  F2FP.F16.F32.PACK_AB R8, R47, R48 ;  /* 0x000000302f08723e */ /* 0x000fe200000000ff */
[----:B------:R-:W-:Y:S01]  /*2e80*/  FADD.FTZ R48, R29, R48 ;  /* 0x000000301d307221 */ /* 0x000fe20000010000 */
[----:B------:R-:W-:-:S03]  /*2e90*/  LEA.HI.X R13, R2, R15, R0, 0x1, P0 ;  /* 0x0000000f020d7211 */ /* 0x000fc600000f0c00 */
[----:B------:R-:W-:Y:S01]  /*2ea0*/  FADD.FTZ R48, R48, R47 ;  /* 0x0000002f30307221 */ /* 0x000fe20000010000 */
[----:B------:R-:W-:-:S04]  /*2eb0*/  IMAD.WIDE.U32 R2, R28, 0x10, R12 ;  /* 0x000000101c027825 */ /* 0x000fc800078e000c */
[----:B------:R-:W-:-:S04]  /*2ec0*/  FADD.FTZ R49, R48, R49 ;  /* 0x0000003130317221 */ /* 0x000fc80000010000 */
[----:B------:R-:W-:Y:S01]  /*2ed0*/  FADD.FTZ R50, R49, R50 ;  /* 0x0000003231327221 */ /* 0x000fe20000010000 */
[----:B--2---:R-:W-:-:S03]  /*2ee0*/  UIMAD.WIDE.U32 UR4, UR19, UR6, UR4 ;  /* 0x00000006130472a5 */ /* 0x004fc6000f8e0004 */
[----:B------:R-:W-:Y:S01]  /*2ef0*/  FADD.FTZ R51, R50, R51 ;  /* 0x0000003332337221 */ /* 0x000fe20000010000 */
[----:B------:R-:W-:Y:S01]  /*2f00*/  UIMAD UR5, UR19, UR7, UR5 ;  /* 0x00000007130572a4 */ /* 0x000fe2000f8e0205 */
[----:B-----5:R0:W-:Y:S02]  /*2f10*/  STG.E.128 desc[UR16][R2.64], R4 ;  /* 0x0000000402007986 */ /* 0x0201e4000c101d10 */
[----:B------:R-:W-:Y:S01]  /*2f20*/  FADD.FTZ R52, R51, R52 ;  /* 0x0000003433347221 */ /* 0x000fe20000010000 */
[----:B------:R-:W-:Y:S03]  /*2f30*/  BAR.SYNC.DEFER_BLOCKING 0x0 ;  /* 0x0000000000007b1d */ /* 0x000fe60000010000 */
[----:B------:R-:W-:-:S04]  /*2f40*/  FADD.FTZ R29, R52, R53 ;  /* 0x00000035341d7221 */ /* 0x000fc80000010000 */
[----:B------:R-:W-:Y:S01]  /*2f50*/  FADD.FTZ R29, R29, R54 ;  /* 0x000000361d1d7221 */ /* 0x000fe20000010000 */
[----:B0-----:R-:W-:-:S04]  /*2f60*/  IMAD.WIDE.U32 R2, R36, R40, UR4 ;  /* 0x0000000424027e25 */ /* 0x001fc8000f8e0028 */
[----:B------:R-:W-:Y:S01]  /*2f70*/  IMAD R0, R36, R41, R3 ;  /* 0x0000002924007224 */ /* 0x000fe200078e0203 */
[----:B----4-:R-:W-:-:S04]  /*2f80*/  LEA R4, P0, R2, R42, 0x1 ;  /* 0x0000002a02047211 */ /* 0x010fc800078008ff */
        /* <DEDUP_REMOVED lines=9> */
.L_x_9004:
[----:B------:R-:W2:Y:S01]  /*3020*/  LDC.64 R6, c[0x0][0x548] ;  /* 0x00015200ff067b82 */ /* 0x000ea20000000a00 */
[----:B------:R-:W3:Y:S01]  /*3030*/  S2R R19, SR_TID.X ;  /* 0x0000000000137919 */ /* 0x000ee20000002100 */
[----:B------:R-:W3:Y:S06]  /*3040*/  LDCU UR7, c[0x0][0x38c] ;  /* 0x00007180ff0777ac */ /* 0x000eec0008000800 */
[----:B------:R-:W4:Y:S01]  /*3050*/  LDC.64 R8, c[0x0][0x568] ;  /* 0x00015a00ff087b82 */ /* 0x000f220000000a00 */
[----:B--2---:R-:W-:-:S04]  /*3060*/  ISETP.NE.U32.AND P1, PT, R6, RZ, PT ;  /* 0x000000ff0600720c */ /* 0x004fc80003f25070 */
[----:B------:R-:W-:Y:S02]  /*3070*/  ISETP.NE.AND.EX P1, PT, R7, RZ, PT, P1 ;  /* 0x000000ff0700720c */ /* 0x000fe40003f25310 */
[----:B----4-:R-:W-:Y:S02]  /*3080*/  ISETP.NE.U32.AND P0, PT, R8, RZ, PT ;  /* 0x000000ff0800720c */ /* 0x010fe40003f05070 */
[----:B---3--:R-:W-:Y:S02]  /*3090*/  ISETP.GE.AND P2, PT, R19, UR7, PT ;  /* 0x0000000713007c0c */ /* 0x008fe4000bf46270 */
[----:B------:R-:W-:-:S07]  /*30a0*/  ISETP.NE.AND.EX P0, PT, R9, RZ, PT, P0 ;  /* 0x000000ff0900720c */ /* 0x000fce0003f05300 */
[----:B------:R-:W-:Y:S06]  /*30b0*/  @!P1 BRA `(.L_x_9014) ;  /* 0x0000000000649947 */ /* 0x000fec0003800000 */
[----:B------:R-:W2:Y:S01]  /*30c0*/  SHFL.DOWN P1, R0, R31, 0x1, 0x1f ;  /* 0x08201f001f007f89 */ /* 0x000ea20000020000 */
[----:B------:R-:W-:Y:S01]  /*30d0*/  BSSY.RECONVERGENT B0, `(.L_x_9014) ;  /* 0x0000017000007945 */ /* 0x000fe20003800200 */
[----:B------:R-:W3:Y:S01]  /*30e0*/  S2R R4, SR_LANEID ;  /* 0x0000000000047919 */ /* 0x000ee20000000000 */
[----:B------:R-:W4:Y:S01]  /*30f0*/  S2R R10, SR_TID.X ;  /* 0x00000000000a7919 */ /* 0x000f220000002100 */
[----:B--2---:R-:W-:-:S05]  /*3100*/  @P1 FADD R0, R0, R31 ;  /* 0x0000001f00001221 */ /* 0x004fca0000000000 */
[----:B0-----:R-:W0:Y:S01]  /*3110*/  SHFL.DOWN P1, R3, R0, 0x2, 0x1f ;  /* 0x08401f0000037f89 */ /* 0x001e220000020000 */
[----:B---3--:R-:W-:-:S13]  /*3120*/  ISETP.NE.AND P3, PT, R4, RZ, PT ;  /* 0x000000ff0400720c */ /* 0x008fda0003f65270 */
        /* <DEDUP_REMOVED lines=17> */
.L_x_9015:
[----:B------:R-:W-:Y:S05]  /*3240*/  BSYNC.RECONVERGENT B0 ;  /* 0x0000000000007941 */ /* 0x000fea0003800200 */
.L_x_9014:
[----:B------:R-:W-:Y:S05]  /*3250*/  @!P0 BRA `(.L_x_9016) ;  /* 0x0000000000688947 */ /* 0x000fea0003800000 */
[----:B------:R-:W-:Y:S06]  /*3260*/  BAR.SYNC.DEFER_BLOCKING 0x0 ;  /* 0x0000000000007b1d */ /* 0x000fec0000010000 */
[----:B------:R-:W-:Y:S01]  /*3270*/  BSSY.RECONVERGENT B0, `(.L_x_9016) ;  /* 0x0000018000007945 */ /* 0x000fe20003800200 */
[----:B------:R-:W3:Y:S01]  /*3280*/  SHFL.DOWN P0, R0, R29, 0x1, 0x1f ;  /* 0x08201f001d007f89 */ /* 0x000ee20000000000 */
[----:B0-2---:R-:W0:Y:S01]  /*3290*/  S2R R4, SR_LANEID ;  /* 0x0000000000047919 */ /* 0x005e220000000000 */
[----:B------:R-:W2:Y:S01]  /*32a0*/  S2R R6, SR_TID.X ;  /* 0x0000000000067919 */ /* 0x000ea20000002100 */
[----:B---3--:R-:W-:-:S05]  /*32b0*/  @P0 FADD R0, R0, R29 ;  /* 0x0000001d00000221 */ /* 0x008fca0000000000 */
        /* <DEDUP_REMOVED lines=19> */
.L_x_9017:
[----:B------:R-:W-:Y:S05]  /*33f0*/  BSYNC.RECONVERGENT B0 ;  /* 0x0000000000007941 */ /* 0x000fea0003800200 */
.L_x_9016:
[----:B------:R-:W-:Y:S05]  /*3400*/  @P2 EXIT ;  /* 0x000000000000294d */ /* 0x000fea0003800000 */
[----:B------:R-:W0:Y:S01]  /*3410*/  LDCU.64 UR8, c[0x0][0x4e8] ;  /* 0x00009d00ff0877ac */ /* 0x000e220008000a00 */
[----:B------:R-:W3:Y:S01]  /*3420*/  S2UR UR5, SR_CgaCtaId ;  /* 0x00000000000579c3 */ /* 0x000ee20000008800 */
[----:B------:R-:W-:Y:S01]  /*3430*/  BSSY.RECONVERGENT B0, `(.L_x_9018) ;  /* 0x0000045000007945 */ /* 0x000fe20003800200 */
[----:B------:R-:W4:Y:S01]  /*3440*/  LDCU.64 UR10, c[0x0][0x4c8] ;  /* 0x00009900ff0a77ac */ /* 0x000f220008000a00 */
[----:B------:R-:W1:Y:S01]  /*3450*/  LDCU.64 UR12, c[0x0][0x4a8] ;  /* 0x00009500ff0c77ac */ /* 0x000e620008000a00 */
[----:B------:R-:W-:Y:S01]  /*3460*/  UMOV UR4, 0x400 ;  /* 0x0000040000047882 */ /* 0x000fe20000000000 */
[----:B------:R-:W1:Y:S01]  /*3470*/  LDCU UR6, c[0x0][0x360] ;  /* 0x00006c00ff0677ac */ /* 0x000e620008000800 */
[----:B------:R-:W1:Y:S01]  /*3480*/  LDCU.64 UR28, c[0x0][0x3e0] ;  /* 0x00007c00ff1c77ac */ /* 0x000e620008000a00 */
[C---:B0-2---:R-:W-:Y:S01]  /*3490*/  IMAD.WIDE.U32 R2, R36.reuse, UR8, RZ ;  /* 0x0000000824027c25 */ /* 0x045fe2000f8e00ff */
[----:B------:R-:W0:Y:S03]  /*34a0*/  LDCU.64 UR30, c[0x0][0x3c0] ;  /* 0x00007800ff1e77ac */ /* 0x000e260008000a00 */
[C---:B----4-:R-:W-:Y:S01]  /*34b0*/  IMAD.WIDE.U32 R4, R36.reuse, UR10, RZ ;  /* 0x0000000a24047c25 */ /* 0x050fe2000f8e00ff */
[----:B------:R-:W2:Y:S03]  /*34c0*/  LDCU.64 UR14, c[0x0][0x4b0] ;  /* 0x00009600ff0e77ac */ /* 0x000ea60008000a00 */
[C---:B-1----:R-:W-:Y:S01]  /*34d0*/  IMAD.WIDE.U32 R6, R36.reuse, UR12, RZ ;  /* 0x0000000c24067c25 */ /* 0x042fe2000f8e00ff */
[----:B------:R-:W1:Y:S03]  /*34e0*/  LDCU.64 UR18, c[0x0][0x4d0] ;  /* 0x00009a00ff1277ac */ /* 0x000e660008000a00 */
[----:B------:R-:W-:-:S02]  /*34f0*/  IMAD R27, R36, UR9, R3 ;  /* 0x00000009241b7c24 */ /* 0x000fc4000f8e0203 */
[C---:B------:R-:W-:Y:S01]  /*3500*/  IMAD R25, R36.reuse, UR11, R5 ;  /* 0x0000000b24197c24 */ /* 0x040fe2000f8e0205 */
[----:B------:R-:W4:Y:S01]  /*3510*/  LDCU.64 UR24, c[0x0][0x4f0] ;  /* 0x00009e00ff1877ac */ /* 0x000f220008000a00 */
[----:B------:R-:W-:Y:S01]  /*3520*/  IMAD R23, R36, UR13, R7 ;  /* 0x0000000d24177c24 */ /* 0x000fe2000f8e0207 */
[----:B------:R-:W0:Y:S01]  /*3530*/  LDCU.64 UR26, c[0x0][0x540] ;  /* 0x0000a800ff1a77ac */ /* 0x000e220008000a00 */
[----:B------:R-:W0:Y:S01]  /*3540*/  LDCU.128 UR20, c[0x0][0x530] ;  /* 0x0000a600ff1477ac */ /* 0x000e220008000c00 */
[----:B---3--:R-:W-:-:S12]  /*3550*/  ULEA UR4, UR5, UR4, 0x18 ;  /* 0x0000000405047291 */ /* 0x008fd8000f8ec0ff */
.L_x_9019:
[C---:B------:R-:W-:Y:S01]  /*3560*/  LEA R0, R19.reuse, UR4, 0x2 ;  /* 0x0000000413007c11 */ /* 0x040fe2000f8e10ff */
[C---:B---3--:R-:W-:Y:S01]  /*3570*/  IMAD.WIDE.U32 R12, R19.reuse, UR28, RZ ;  /* 0x0000001c130c7c25 */ /* 0x048fe2000f8e00ff */
[----:B------:R-:W-:Y:S02]  /*3580*/  SHF.R.S32.HI R18, RZ, 0x1f, R19 ;  /* 0x0000001fff127819 */ /* 0x000fe40000011413 */
[----:B------:R-:W-:Y:S01]  /*3590*/  MOV R8, R6 ;  /* 0x0000000600087202 */ /* 0x000fe20000000f00 */
[----:B------:R-:W3:Y:S01]  /*35a0*/  LDS R21, [R0+0x14d8] ;  /* 0x0014d80000157984 */ /* 0x000ee20000000800 */
[----:B------:R-:W-:Y:S01]  /*35b0*/  MOV R9, R23 ;  /* 0x0000001700097202 */ /* 0x000fe20000000f00 */
[C---:B--2---:R-:W-:Y:S02]  /*35c0*/  IMAD R10, R18.reuse, UR14, RZ ;  /* 0x0000000e120a7c24 */ /* 0x044fe4000f8e02ff */
[----:B------:R-:W-:Y:S01]  /*35d0*/  IMAD R14, R18, UR28, RZ ;  /* 0x0000001c120e7c24 */ /* 0x000fe2000f8e02ff */
[----:B------:R-:W2:Y:S01]  /*35e0*/  LDS R0, [R0+0x18d8] ;  /* 0x0018d80000007984 */ /* 0x000ea20000000800 */
        /* <DEDUP_REMOVED lines=9> */
[----:B---3--:R0:W-:Y:S04]  /*3680*/  REDG.E.ADD.F32.FTZ.RN.STRONG.GPU desc[UR16][R10.64], R21 ;  /* 0x000000150a0079a6 */ /* 0x0081e8000c12f310 */
[----:B------:R-:W2:Y:S01]  /*3690*/  LDG.E R15, desc[UR16][R14.64] ;  /* 0x000000100e0f7981 */ /* 0x000ea2000c1e1900 */
[----:B------:R-:W-:Y:S01]  /*36a0*/  MOV R8, R4 ;  /* 0x0000000400087202 */ /* 0x000fe20000000f00 */
[C---:B-1----:R-:W-:Y:S01]  /*36b0*/  IMAD R16, R18.reuse, UR18, RZ ;  /* 0x0000001212107c24 */ /* 0x042fe2000f8e02ff */
        /* <DEDUP_REMOVED lines=12> */
[----:B--2---:R-:W-:-:S05]  /*3780*/  FMUL.FTZ R15, R0, R15 ;  /* 0x0000000f000f7220 */ /* 0x004fca0000410000 */
[----:B------:R3:W-:Y:S04]  /*3790*/  REDG.E.ADD.F32.FTZ.RN.STRONG.GPU desc[UR16][R10.64], R15 ;  /* 0x0000000f0a0079a6 */ /* 0x0007e8000c12f310 */
[----:B------:R-:W2:Y:S01]  /*37a0*/  LDG.E R17, desc[UR16][R16.64] ;  /* 0x0000001010117981 */ /* 0x000ea2000c1e1900 */
        /* <DEDUP_REMOVED lines=14> */
.L_x_9018:
[----:B------:R-:W-:Y:S05]  /*3890*/  EXIT ;  /* 0x000000000000794d */ /* 0x000fea0003800000 */
.L_x_9020:
        /* <DEDUP_REMOVED lines=14> */
.L_x_10521:


//--------------------- .text._Z25selective_scan_bwd_kernelI32Selective_Scan_bwd_kernel_traitsILi32ELi8ELb1ELb0ELb0ELb1ELb0EN3c104HalfEfEEv12SSMParamsBwd --------------------------
	.section	.text._Z25selective_scan_bwd_kernelI32Selective_Scan_bwd_kernel_traitsILi32ELi8ELb1ELb0ELb0ELb1ELb0EN3c104HalfEfEEv12SSMParamsBwd,"ax",@progbits
	.align	128
        .global         _Z25selective_scan_bwd_kernelI32Selective_Scan_bwd_kernel_traitsILi32ELi8ELb1ELb0ELb0ELb1ELb0EN3c104HalfEfEEv12SSMParamsBwd
        .type           _Z25selective_scan_bwd_kernelI32Selective_Scan_bwd_kernel_traitsILi32ELi8ELb1ELb0ELb0ELb1ELb0EN3c104HalfEfEEv12SSMParamsBwd,@function
        .size           _Z25selective_scan_bwd_kernelI32Selective_Scan_bwd_kernel_traitsILi32ELi8ELb1ELb0ELb0ELb1ELb0EN3c104HalfEfEEv12SSMParamsBwd,(.L_x_10522 - _Z25selective_scan_bwd_kernelI32Selective_Scan_bwd_kernel_traitsILi32ELi8ELb1ELb0ELb0ELb1ELb0EN3c104HalfEfEEv12SSMParamsBwd)
        .other          _Z25selective_scan_bwd_kernelI32Selective_Scan_bwd_kernel_traitsILi32ELi8ELb1ELb0ELb0ELb1ELb0EN3c104HalfEfEEv12SSMParamsBwd,@"STO_CUDA_ENTRY STV_DEFAULT"
_Z25selective_scan_bwd_kernelI32Selective_Scan_bwd_kernel_traitsILi32ELi8ELb1ELb0ELb0ELb1ELb0EN3c104HalfEfEEv12SSMParamsBwd:
.text._Z25selective_scan_bwd_kernelI32Selective_Scan_bwd_kernel_traitsILi32ELi8ELb1ELb0ELb0ELb1ELb0EN3c104HalfEfEEv12SSMParamsBwd:
        /* <DEDUP_REMOVED lines=52> */
[C---:B------:R-:W-:Y:S01]  /*0340*/  ISETP.GE.AND P1, PT, R11.reuse, 0x1, PT ;  /* 0x000000010b00780c */ /* 0x040fe20003f26270 */
[----:B------:R-:W-:Y:S01]  /*0350*/  UIMAD UR5, UR18, UR7, UR5 ;  /* 0x00000007120572a4 */ /* 0x000fe2000f8e0205 */
[----:B0-----:R-:W-:Y:S01]  /*0360*/  IMAD.WIDE.U32 R20, R16, UR8, RZ ;  /* 0x0000000810147c25 */ /* 0x001fe2000f8e00ff */
[----:B------:R-:W-:-:S03]  /*0370*/  LEA R11, R11, 0xffffff00, 0x8 ;  /* 0xffffff000b0b7811 */ /* 0x000fc600078e40ff */
[----:B------:R-:W-:Y:S02]  /*0380*/  IMAD R29, R16, UR15, R5 ;  /* 0x0000000f101d7c24 */ /* 0x000fe4000f8e0205 */
[----:B-1----:R-:W-:Y:S01]  /*0390*/  @P0 IMAD R5, R0, R19, RZ ;  /* 0x0000001300050224 */ /* 0x002fe200078e02ff */
[C---:B------:R-:W-:Y:S01]  /*03a0*/  IADD3 R10, P3, PT, R11.reuse, R2, RZ ;  /* 0x000000020b0a7210 */ /* 0x040fe20007f7e0ff */
        /* <DEDUP_REMOVED lines=36> */
[----:B------:R-:W-:Y:S01]  /*05f0*/  IMAD R0, R16, UR7, R27 ;  /* 0x0000000710007c24 */ /* 0x000fe2000f8e021b */
[----:B------:R-:W-:Y:S02]  /*0600*/  MOV R27, R3 ;  /* 0x00000003001b7202 */ /* 0x000fe40000000f00 */
[----:B------:R-:W-:Y:S02]  /*0610*/  MOV R31, UR4 ;  /* 0x00000004001f7c02 */ /* 0x000fe40008000f00 */
[----:B----4-:R-:W-:Y:S02]  /*0620*/  LEA R25, P0, R26, R4, 0x2 ;  /* 0x000000041a197211 */ /* 0x010fe400078010ff */
[----:B-1----:R-:W-:Y:S02]  /*0630*/  LOP3.LUT R118, R24, 0x1f, RZ, 0xc0, !PT ;  /* 0x0000001f18767812 */ /* 0x002fe400078ec0ff */
[----:B------:R-:W-:Y:S02]  /*0640*/  LEA.HI.X R26, R26, R5, R0, 0x2, P0 ;  /* 0x000000051a1a7211 */ /* 0x000fe400000f1400 */
[----:B------:R-:W-:-:S02]  /*0650*/  IADD3 R30, PT, PT, R24, 0x200, RZ ;  /* 0x00000200181e7810 */ /* 0x000fc40007ffe0ff */
[----:B---3--:R-:W-:-:S07]  /*0660*/  LEA R116, R24, R31, 0x2 ;  /* 0x0000001f18747211 */ /* 0x008fce00078e10ff */
.L_x_9045:
[----:B------:R-:W-:Y:S01]  /*0670*/  BAR.SYNC.DEFER_BLOCKING 0x0 ;  /* 0x0000000000007b1d */ /* 0x000fe20000010000 */
[----:B0-----:R-:W-:Y:S02]  /*0680*/  MOV R2, R32 ;  /* 0x0000002000027202 */ /* 0x001fe40000000f00 */
[----:B------:R-:W-:-:S03]  /*0690*/  MOV R3, R27 ;  /* 0x0000001b00037202 */ /* 0x000fc60000000f00 */
[----:B------:R-:W-:-:S05]  /*06a0*/  IMAD.WIDE.U32 R2, R24, 0x10, R2 ;  /* 0x0000001018027825 */ /* 0x000fca00078e0002 */
[----:B------:R-:W2:Y:S01]  /*06b0*/  LDG.E.128 R4, desc[UR16][R2.64] ;  /* 0x0000001002047981 */ /* 0x000ea2000c1e1d00 */
[----:B------:R-:W-:Y:S01]  /*06c0*/  IMAD.WIDE.U32 R10, R24, 0x10, R28 ;  /* 0x00000010180a7825 */ /* 0x000fe200078e001c */
[----:B------:R-:W0:Y:S02]  /*06d0*/  S2R R44, SR_LANEID ;  /* 0x00000000002c7919 */ /* 0x000e240000000000 */
[----:B0-----:R-:W-:-:S05]  /*06e0*/  LEA R35, R44, R31, 0x4 ;  /* 0x0000001f2c237211 */ /* 0x001fca00078e20ff */
[----:B--2---:R-:W-:Y:S01]  /*06f0*/  STS.128 [R35], R4 ;  /* 0x0000000423007388 */ /* 0x004fe20000000c00 */
[----:B------:R-:W-:-:S03]  /*0700*/  NOP ;  /* 0x0000000000007918 */ /* 0x000fc60000000000 */
[----:B------:R-:W-:Y:S01]  /*0710*/  LDS.128 R12, [R35] ;  /* 0x00000000230c7984 */ /* 0x000fe20000000c00 */
[----:B------:R-:W-:Y:S06]  /*0720*/  BAR.SYNC.DEFER_BLOCKING 0x0 ;  /* 0x0000000000007b1d */ /* 0x000fec0000010000 */
[----:B------:R-:W2:Y:S01]  /*0730*/  LDG.E.128 R40, desc[UR16][R10.64] ;  /* 0x000000100a287981 */ /* 0x000ea2000c1e1d00 */
[----:B------:R-:W-:Y:S02]  /*0740*/  MOV R2, R34 ;  /* 0x0000002200027202 */ /* 0x000fe40000000f00 */
[----:B------:R-:W-:-:S03]  /*0750*/  MOV R3, R23 ;  /* 0x0000001700037202 */ /* 0x000fc60000000f00 */
[----:B------:R-:W-:Y:S01]  /*0760*/  IMAD.WIDE.U32 R2, R24, 0x10, R2 ;  /* 0x0000001018027825 */ /* 0x000fe200078e0002 */
[----:B--2---:R-:W-:Y:S01]  /*0770*/  STS.128 [R35], R40 ;  /* 0x0000002823007388 */ /* 0x004fe20000000c00 */
[----:B------:R-:W-:-:S03]  /*0780*/  NOP ;  /* 0x0000000000007918 */ /* 0x000fc60000000000 */
[----:B------:R-:W0:Y:S01]  /*0790*/  LDS.128 R48, [R35] ;  /* 0x0000000023307984 */ /* 0x000e220000000c00 */
[----:B------:R-:W-:Y:S06]  /*07a0*/  BAR.SYNC.DEFER_BLOCKING 0x0 ;  /* 0x0000000000007b1d */ /* 0x000fec0000010000 */
[----:B------:R-:W2:Y:S01]  /*07b0*/  LDG.E.128 R52, desc[UR16][R2.64] ;  /* 0x0000001002347981 */ /* 0x000ea2000c1e1d00 */
[----:B------:R-:W-:Y:S01]  /*07c0*/  UIADD3 UR9, UPT, UPT, UR8, -0x1, URZ ;  /* 0xffffffff08097890 */ /* 0x000fe2000fffe0ff */
        /* <DEDUP_REMOVED lines=12> */
[--C-:B------:R-:W-:Y:S02]  /*0890*/  HADD2.F32 R57, -RZ, R51.reuse.H0_H0 ;  /* 0x20000033ff397230 */ /* 0x100fe40000004100 */
[--C-:B------:R-:W-:Y:S01]  /*08a0*/  FADD.FTZ R49, R41, R18.reuse ;  /* 0x0000001229317221 */ /* 0x100fe20000010000 */
[----:B------:R-:W-:Y:S02]  /*08b0*/  HADD2.F32 R61, -RZ, R51.H1_H1 ;  /* 0x30000033ff3d7230 */ /* 0x000fe40000004100 */
[----:B------:R-:W-:Y:S01]  /*08c0*/  FADD.FTZ R50, R43, R18 ;  /* 0x000000122b327221 */ /* 0x000fe20000010000 */
[----:B------:R-:W-:Y:S01]  /*08d0*/  FSETP.GTU.FTZ.AND P5, PT, R46, 20, PT ;  /* 0x41a000002e00780b */ /* 0x000fe20003fbc000 */
[----:B------:R-:W-:Y:S01]  /*08e0*/  HADD2.F32 R51, -RZ, R12.H0_H0 ;  /* 0x2000000cff337230 */ /* 0x000fe20000004100 */
[----:B------:R-:W-:Y:S02]  /*08f0*/  FSETP.GTU.FTZ.AND P0, PT, R47, 20, PT ;  /* 0x41a000002f00780b */ /* 0x000fe40003f1c000 */
[----:B------:R-:W-:-:S02]  /*0900*/  FSETP.GTU.FTZ.AND P1, PT, R48, 20, PT ;  /* 0x41a000003000780b */ /* 0x000fc40003f3c000 */
[----:B------:R-:W-:Y:S02]  /*0910*/  FSETP.GTU.FTZ.AND P2, PT, R49, 20, PT ;  /* 0x41a000003100780b */ /* 0x000fe40003f5c000 */
[----:B------:R-:W-:Y:S01]  /*0920*/  FSETP.GTU.FTZ.AND P3, PT, R50, 20, PT ;  /* 0x41a000003200780b */ /* 0x000fe20003f7c000 */
[----:B--2---:R0:W-:Y:S01]  /*0930*/  STS.128 [R35], R52 ;  /* 0x0000003423007388 */ /* 0x0041e20000000c00 */
[----:B------:R-:W-:-:S03]  /*0940*/  NOP ;  /* 0x0000000000007918 */ /* 0x000fc60000000000 */
[----:B------:R1:W2:Y:S01]  /*0950*/  LDS.128 R4, [R35] ;  /* 0x0000000023047984 */ /* 0x0002a20000000c00 */
[----:B0-----:R-:W-:Y:S02]  /*0960*/  HADD2.F32 R53, -RZ, R12.H1_H1 ;  /* 0x3000000cff357230 */ /* 0x001fe40000004100 */
[----:B------:R-:W-:Y:S01]  /*0970*/  FADD.FTZ R54, R57, R18 ;  /* 0x0000001239367221 */ /* 0x000fe20000010000 */
[--C-:B------:R-:W-:Y:S02]  /*0980*/  HADD2.F32 R52, -RZ, R13.reuse.H0_H0 ;  /* 0x2000000dff347230 */ /* 0x100fe40000004100 */
[----:B------:R-:W-:Y:S01]  /*0990*/  HADD2.F32 R55, -RZ, R13.H1_H1 ;  /* 0x3000000dff377230 */ /* 0x000fe20000004100 */
[----:B-1----:R-:W-:Y:S06]  /*09a0*/  @P4 BRA `(.L_x_9023) ;  /* 0x0000000000784947 */ /* 0x002fec0003800000 */
        /* <DEDUP_REMOVED lines=30> */
.L_x_9023:
[----:B------:R-:W-:Y:S05]  /*0b90*/  BSYNC.RECONVERGENT B0 ;  /* 0x0000000000007941 */ /* 0x000fea0003800200 */
.L_x_9022:
[----:B------:R-:W-:Y:S01]  /*0ba0*/  BSSY.RECONVERGENT B0, `(.L_x_9024) ;  /* 0x0000027000007945 */ /* 0x000fe20003800200 */
[----:B------:R-:W-:Y:S01]  /*0bb0*/  FSETP.GTU.FTZ.AND P4, PT, R54, 20, PT ;  /* 0x41a000003600780b */ /* 0x000fe20003f9c000 */
[--C-:B------:R-:W-:Y:S02]  /*0bc0*/  HADD2.F32 R58, -RZ, R14.reuse.H0_H0 ;  /* 0x2000000eff3a7230 */ /* 0x100fe40000004100 */
[----:B------:R-:W-:Y:S01]  /*0bd0*/  FADD.FTZ R61, R61, R18 ;  /* 0x000000123d3d7221 */ /* 0x000fe20000010000 */
[----:B------:R-:W-:Y:S02]  /*0be0*/  HADD2.F32 R57, -RZ, R14.H1_H1 ;  /* 0x3000000eff397230 */ /* 0x000fe40000004100 */
[--C-:B------:R-:W-:Y:S02]  /*0bf0*/  HADD2.F32 R59, -RZ, R15.reuse.H0_H0 ;  /* 0x2000000fff3b7230 */ /* 0x100fe40000004100 */
[----:B------:R-:W-:Y:S02]  /*0c00*/  HADD2.F32 R60, -RZ, R15.H1_H1 ;  /* 0x3000000fff3c7230 */ /* 0x000fe40000004100 */
        /* <DEDUP_REMOVED lines=32> */
.L_x_9025:
[----:B------:R-:W-:Y:S05]  /*0e10*/  BSYNC.RECONVERGENT B0 ;  /* 0x0000000000007941 */ /* 0x000fea0003800200 */
.L_x_9024:
[----:B------:R-:W-:Y:S02]  /*0e20*/  HADD2.F32 R62, -RZ, R4.H1_H1 ;  /* 0x30000004ff3e7230 */ /* 0x000fe40000004100 */
[----:B------:R-:W-:Y:S01]  /*0e30*/  FFMA.FTZ R37, R0, R51, R37 ;  /* 0x0000003300257223 */ /* 0x000fe20000010025 */
[--C-:B------:R-:W-:Y:S01]  /*0e40*/  HADD2.F32 R63, -RZ, R5.reuse.H0_H0 ;  /* 0x20000005ff3f7230 */ /* 0x100fe20000004100 */
[----:B------:R-:W-:Y:S01]  /*0e50*/  BSSY.RECONVERGENT B0, `(.L_x_9026) ;  /* 0x0000029000007945 */ /* 0x000fe20003800200 */
[----:B------:R-:W-:Y:S02]  /*0e60*/  HFMA2 R39, -RZ, RZ, 0, 0 ;  /* 0x00000000ff277431 */ /* 0x000fe400000001ff */
[----:B------:R-:W-:Y:S01]  /*0e70*/  FFMA.FTZ R2, R62, R53, R37 ;  /* 0x000000353e027223 */ /* 0x000fe20000010025 */
[----:B------:R-:W-:Y:S01]  /*0e80*/  FSETP.GTU.FTZ.AND P5, PT, R61, 20, PT ;  /* 0x41a000003d00780b */ /* 0x000fe20003fbc000 */
[----:B------:R-:W-:Y:S02]  /*0e90*/  HADD2.F32 R64, -RZ, R5.H1_H1 ;  /* 0x30000005ff407230 */ /* 0x000fe40000004100 */
[----:B------:R-:W-:-:S02]  /*0ea0*/  HADD2.F32 R65, -RZ, R6.H0_H0 ;  /* 0x20000006ff417230 */ /* 0x000fc40000004100 */
[----:B------:R-:W-:Y:S01]  /*0eb0*/  FFMA.FTZ R3, R63, R52, R2 ;  /* 0x000000343f037223 */ /* 0x000fe20000010002 */
        /* <DEDUP_REMOVED lines=34> */
.L_x_9027:
[----:B------:R-:W-:Y:S05]  /*10e0*/  BSYNC.RECONVERGENT B0 ;  /* 0x0000000000007941 */ /* 0x000fea0003800200 */
.L_x_9026:
[----:B------:R-:W-:Y:S04]  /*10f0*/  BSSY.RECONVERGENT B0, `(.L_x_9028) ;  /* 0x0000020000007945 */ /* 0x000fe80003800200 */
        /* <DEDUP_REMOVED lines=31> */
.L_x_9029:
[----:B------:R-:W-:Y:S05]  /*12f0*/  BSYNC.RECONVERGENT B0 ;  /* 0x0000000000007941 */ /* 0x000fea0003800200 */
.L_x_9028:
        /* <DEDUP_REMOVED lines=32> */
.L_x_9031:
[----:B------:R-:W-:Y:S05]  /*1500*/  BSYNC.RECONVERGENT B0 ;  /* 0x0000000000007941 */ /* 0x000fea0003800200 */
.L_x_9030:
        /* <DEDUP_REMOVED lines=32> */
.L_x_9033:
[----:B------:R-:W-:Y:S05]  /*1710*/  BSYNC.RECONVERGENT B0 ;  /* 0x0000000000007941 */ /* 0x000fea0003800200 */
.L_x_9032:
        /* <DEDUP_REMOVED lines=32> */
.L_x_9035:
[----:B------:R-:W-:Y:S05]  /*1920*/  BSYNC.RECONVERGENT B0 ;  /* 0x0000000000007941 */ /* 0x000fea0003800200 */
.L_x_9034:
        /* <DEDUP_REMOVED lines=32> */
.L_x_9037:
[----:B------:R-:W-:Y:S05]  /*1b30*/  BSYNC.RECONVERGENT B0 ;  /* 0x0000000000007941 */ /* 0x000fea0003800200 */
.L_x_9036:
[----:B------:R-:W0:Y:S01]  /*1b40*/  LDCU UR7, c[0x0][0x38c] ;  /* 0x00007180ff0777ac */ /* 0x000e220008000800 */
[----:B------:R-:W-:Y:S01]  /*1b50*/  FFMA.FTZ R2, R64, R55, R3 ;  /* 0x0000003740027223 */ /* 0x000fe20000010003 */
[----:B------:R-:W-:Y:S01]  /*1b60*/  HFMA2 R38, -RZ, RZ, 0, 0 ;  /* 0x00000000ff267431 */ /* 0x000fe200000001ff */
[----:B------:R-:W-:Y:S01]  /*1b70*/  CS2R R40, SRZ ;  /* 0x0000000000287805 */ /* 0x000fe2000001ff00 */
[----:B------:R-:W-:Y:S02]  /*1b80*/  HFMA2 R45, -RZ, RZ, 0, 0 ;  /* 0x00000000ff2d7431 */ /* 0x000fe400000001ff */
[----:B------:R-:W-:Y:S01]  /*1b90*/  FFMA.FTZ R3, R65, R58, R2 ;  /* 0x0000003a41037223 */ /* 0x000fe20000010002 */
[----:B------:R-:W-:Y:S02]  /*1ba0*/  MOV R36, RZ ;  /* 0x000000ff00247202 */ /* 0x000fe40000000f00 */
[----:B------:R-:W-:Y:S01]  /*1bb0*/  CS2R R42, SRZ ;  /* 0x00000000002a7805 */ /* 0x000fe2000001ff00 */
        /* <DEDUP_REMOVED lines=10> */
[----:B0-----:R-:W-:Y:S01]  /*1c60*/  UISETP.GE.AND UP0, UPT, UR7, 0x1, UPT ;  /* 0x000000010700788c */ /* 0x001fe2000bf06270 */
[----:B------:R-:W-:Y:S01]  /*1c70*/  FFMA.FTZ R37, R67, R60, R2 ;  /* 0x0000003c43257223 */ /* 0x000fe20000010002 */
[----:B------:R-:W-:Y:S07]  /*1c80*/  BAR.SYNC.DEFER_BLOCKING 0x0 ;  /* 0x0000000000007b1d */ /* 0x000fee0000010000 */
        /* <DEDUP_REMOVED lines=16> */
[----:B------:R-:W-:Y:S01]  /*1d90*/  IADD3 R85, PT, PT, R31, 0xcd8, RZ ;  /* 0x00000cd81f557810 */ /* 0x000fe20007ffe0ff */
[----:B------:R-:W2:Y:S01]  /*1da0*/  LDC.64 R6, c[0x0][0x3c0] ;  /* 0x0000f000ff067b82 */ /* 0x000ea20000000a00 */
[----:B------:R-:W-:Y:S01]  /*1db0*/  MOV R39, RZ ;  /* 0x000000ff00277202 */ /* 0x000fe20000000f00 */
        /* <DEDUP_REMOVED lines=12> */
[----:B------:R-:W-:-:S02]  /*1e80*/  MOV R92, R31 ;  /* 0x0000001f005c7202 */ /* 0x000fc40000000f00 */
[----:B------:R-:W-:Y:S02]  /*1e90*/  ISETP.EQ.AND P0, PT, R24, RZ, !P0 ;  /* 0x000000ff1800720c */ /* 0x000fe40004702270 */
[----:B-1----:R-:W-:Y:S02]  /*1ea0*/  SHF.L.U64.HI R5, R4, 0x2, R5 ;  /* 0x0000000204057819 */ /* 0x002fe40000010205 */
[----:B------:R-:W-:Y:S02]  /*1eb0*/  MOV R93, UR4 ;  /* 0x00000004005d7c02 */ /* 0x000fe40008000f00 */
[----:B--2---:R-:W-:Y:S02]  /*1ec0*/  SHF.L.U64.HI R7, R6, 0x2, R7 ;  /* 0x0000000206077819 */ /* 0x004fe40000010207 */
[----:B------:R-:W-:Y:S02]  /*1ed0*/  MOV R95, UR5 ;  /* 0x00000005005f7c02 */ /* 0x000fe40008000f00 */
[----:B---34-:R-:W-:-:S07]  /*1ee0*/  SHF.L.U64.HI R13, R12, 0x2, R13 ;  /* 0x000000020c0d7819 */ /* 0x018fce000001020d */
.L_x_9044:
        /* <DEDUP_REMOVED lines=48> */
.L_x_9040:
[----:B------:R1:W2:Y:S02]  /*21f0*/  LDS R112, [R116+0xc5c] ;  /* 0x000c5c0074707984 */ /* 0x0002a40000000800 */
.L_x_9041:
[----:B------:R-:W-:Y:S05]  /*2200*/  BSYNC.RECONVERGENT B0 ;  /* 0x0000000000007941 */ /* 0x000fea0003800200 */
.L_x_9039:
        /* <DEDUP_REMOVED lines=75> */
[C---:B--2---:R-:W-:Y:S01]  /*26c0*/  @!P3 FFMA.FTZ R114, R3.reuse, R123, R114 ;  /* 0x0000007b0372b223 */ /* 0x044fe20000010072 */
        /* <DEDUP_REMOVED lines=14> */
[----:B----4-:R-:W-:Y:S01]  /*27b0*/  @P1 FMUL.FTZ R2, R2, R117 ;  /* 0x0000007502021220 */ /* 0x010fe20000410000 */
[----:B------:R-:W-:-:S04]  /*27c0*/  ISETP.GE.AND P1, PT, R44, 0x10, PT ;  /* 0x000000102c00780c */ /* 0x000fc80003f26270 */
[----:B------:R-:W2:Y:S01]  /*27d0*/  SHFL.UP PT, R117, R2, 0x10, RZ ;  /* 0x0600000002757989 */ /* 0x000ea200000e00ff */
[----:B-----5:R-:W-:-:S03]  /*27e0*/  @!P3 FMUL.FTZ R121, R3, R124 ;  /* 0x0000007c0379b220 */ /* 0x020fc60000410000 */
[----:B------:R-:W-:Y:S02]  /*27f0*/  SHFL.IDX PT, R126, R15, RZ, 0x1f ;  /* 0x00001fff0f7e7589 */ /* 0x000fe400000e0000 */
[----:B------:R-:W-:Y:S02]  /*2800*/  @!P3 MOV R3, R121 ;  /* 0x000000790003b202 */ /* 0x000fe40000000f00 */
[----:B------:R-:W-:Y:S01]  /*2810*/  SHFL.DOWN PT, R124, R114, 0x1, 0x1f ;  /* 0x08201f00727c7f89 */ /* 0x000fe200000e0000 */
[----:B------:R-:W-:-:S03]  /*2820*/  ISETP.NE.AND P3, PT, R24, 0x1f, PT ;  /* 0x0000001f1800780c */ /* 0x000fc60003f65270 */
[----:B------:R-:W4:Y:S01]  /*2830*/  SHFL.DOWN PT, R123, R3, 0x1, 0x1f ;  /* 0x08201f00037b7f89 */ /* 0x000f2200000e0000 */
[----:B0-----:R-:W-:-:S03]  /*2840*/  FFMA.FTZ R122, R2, R119, R115 ;  /* 0x00000077027a7223 */ /* 0x001fc60000010073 */
[----:B------:R-:W-:Y:S02]  /*2850*/  SHFL.IDX PT, R114, R114, RZ, 0x1f ;  /* 0x00001fff72727589 */ /* 0x000fe400000e0000 */
[----:B------:R-:W-:Y:S02]  /*2860*/  FSEL R122, R115, R122, !P1 ;  /* 0x0000007a737a7208 */ /* 0x000fe40004800000 */
[----:B------:R-:W0:Y:S01]  /*2870*/  SHFL.IDX PT, R3, R3, RZ, 0x1f ;  /* 0x00001fff03037589 */ /* 0x000e2200000e0000 */
[----:B--2---:R-:W-:Y:S01]  /*2880*/  @P1 FMUL.FTZ R2, R2, R117 ;  /* 0x0000007502021220 */ /* 0x004fe20000410000 */
[C---:B------:R-:W-:Y:S02]  /*2890*/  ISETP.GT.AND P1, PT, R44.reuse, 0x1e, PT ;  /* 0x0000001e2c00780c */ /* 0x040fe40003f24270 */
[----:B------:R2:W-:Y:S04]  /*28a0*/  SHFL.UP PT, R119, R122, 0x1, RZ ;  /* 0x042000007a777989 */ /* 0x0005e800000e00ff */
[----:B------:R-:W-:Y:S01]  /*28b0*/  SHFL.UP PT, R2, R2, 0x1, RZ ;  /* 0x0420000002027989 */ /* 0x000fe200000e00ff */
[----:B----4-:R-:W-:Y:S01]  /*28c0*/  @P3 FFMA.FTZ R126, R123, R126, R124 ;  /* 0x0000007e7b7e3223 */ /* 0x010fe2000001007c */
[----:B------:R-:W-:-:S03]  /*28d0*/  ISETP.NE.AND P3, PT, R44, RZ, PT ;  /* 0x000000ff2c00720c */ /* 0x000fc60003f65270 */
[----:B------:R-:W-:-:S04]  /*28e0*/  FFMA.FTZ R111, R126, R112, R111 ;  /* 0x000000707e6f7223 */ /* 0x000fc8000001006f */
[----:B------:R-:W-:Y:S01]  /*28f0*/  FFMA.FTZ R115, R103, R111, R110 ;  /* 0x0000006f67737223 */ /* 0x000fe2000001006e */
[----:B------:R-:W-:Y:S01]  /*2900*/  FMUL.FTZ R128, R111, R61 ;  /* 0x0000003d6f807220 */ /* 0x000fe20000410000 */
[C---:B0-----:R-:W-:Y:S01]  /*2910*/  FFMA.FTZ R15, R3.reuse, R15, R114 ;  /* 0x0000000f030f7223 */ /* 0x041fe20000010072 */
[----:B------:R-:W-:Y:S01]  /*2920*/  FMUL.FTZ R14, R3, R14 ;  /* 0x0000000e030e7220 */ /* 0x000fe20000410000 */
[----:B------:R-:W-:Y:S01]  /*2930*/  FFMA.FTZ R109, R98, R115, R109 ;  /* 0x00000073626d7223 */ /* 0x000fe2000001006d */
[----:B------:R-:W-:Y:S01]  /*2940*/  FMUL.FTZ R124, R115, R54 ;  /* 0x00000036737c7220 */ /* 0x000fe20000410000 */
[----:B------:R-:W0:Y:S01]  /*2950*/  @!P3 S2R R132, SR_CgaCtaId ;  /* 0x000000000084b919 */ /* 0x000e220000008800 */
[----:B------:R-:W-:Y:S01]  /*2960*/  FADD.FTZ R76, R128, R76 ;  /* 0x0000004c804c7221 */ /* 0x000fe20000010000 */
[----:B------:R-:W-:Y:S01]  /*2970*/  FFMA.FTZ R117, R97, R109, R108 ;  /* 0x0000006d61757223 */ /* 0x000fe2000001006c */
[----:B--2---:R-:W-:Y:S01]  /*2980*/  FMUL.FTZ R122, R109, R50 ;  /* 0x000000326d7a7220 */ /* 0x004fe20000410000 */
[----:B------:R-:W-:-:S02]  /*2990*/  FADD.FTZ R75, R124, R75 ;  /* 0x0000004b7c4b7221 */ /* 0x000fc40000010000 */
[----:B------:R-:W-:Y:S01]  /*29a0*/  FMUL.FTZ R110, R117, R49 ;  /* 0x00000031756e7220 */ /* 0x000fe20000410000 */
[----:B------:R-:W-:-:S03]  /*29b0*/  FADD.FTZ R74, R122, R74 ;  /* 0x0000004a7a4a7221 */ /* 0x000fc60000010000 */
[----:B------:R-:W-:Y:S01]  /*29c0*/  FADD.FTZ R73, R110, R73 ;  /* 0x000000496e497221 */ /* 0x000fe20000010000 */
[----:B---3--:R-:W2:Y:S02]  /*29d0*/  SHFL.IDX PT, R121, R113, RZ, 0x1f ;  /* 0x00001fff71797589 */ /* 0x008ea400000e0000 */
[----:B--2---:R-:W-:Y:S01]  /*29e0*/  @P2 FFMA.FTZ R121, R2, R121, R119 ;  /* 0x0000007902792223 */ /* 0x004fe20000010077 */
[----:B------:R-:W-:Y:S01]  /*29f0*/  FFMA.FTZ R119, R96, R117, R107 ;  /* 0x0000007560777223 */ /* 0x000fe2000001006b */
[----:B------:R-:W-:Y:S02]  /*2a00*/  ISETP.NE.AND P2, PT, R24, RZ, PT ;  /* 0x000000ff1800720c */ /* 0x000fe40003f45270 */
[----:B------:R-:W-:Y:S01]  /*2a10*/  FFMA.FTZ R102, R102, R121, R77 ;  /* 0x0000007966667223 */ /* 0x000fe2000001004d */
[----:B------:R-:W-:-:S03]  /*2a20*/  FFMA.FTZ R113, R99, R119, R106 ;  /* 0x0000007763717223 */ /* 0x000fc6000001006a */
[CC--:B------:R-:W-:Y:S01]  /*2a30*/  FFMA.FTZ R106, R101.reuse, R102.reuse, R78 ;  /* 0x00000066656a7223 */ /* 0x0c0fe2000001004e */
[----:B------:R-:W-:Y:S01]  /*2a40*/  FFMA.FTZ R107, R0, R102, RZ ;  /* 0x00000066006b7223 */ /* 0x000fe200000100ff */
[-C--:B------:R-:W-:Y:S01]  /*2a50*/  FFMA.FTZ R105, R100, R113.reuse, R105 ;  /* 0x0000007164697223 */ /* 0x080fe20000010069 */
[----:B------:R-:W-:Y:S01]  /*2a60*/  FMUL.FTZ R3, R94, R113 ;  /* 0x000000715e037220 */ /* 0x000fe20000410000 */
        /* <DEDUP_REMOVED lines=8> */
[----:B------:R-:W-:Y:S01]  /*2af0*/  FMUL.FTZ R99, R105, R46 ;  /* 0x0000002e69637220 */ /* 0x000fe20000410000 */
[----:B------:R-:W-:Y:S01]  /*2b00*/  FFMA.FTZ R112, R96, R123, R81 ;  /* 0x0000007b60707223 */ /* 0x000fe20000010051 */
[----:B------:R-:W-:Y:S01]  /*2b10*/  FFMA.FTZ R104, R2, R107, RZ ;  /* 0x0000006b02687223 */ /* 0x000fe200000100ff */
[----:B------:R-:W-:Y:S01]  /*2b20*/  FFMA.FTZ R96, R64, R123, R121 ;  /* 0x0000007b40607223 */ /* 0x000fe20000010079 */
[----:B------:R-:W-:Y:S01]  /*2b30*/  FADD.FTZ R102, -R79, R108 ;  /* 0x0000006c4f667221 */ /* 0x000fe20000010100 */
[----:B------:R-:W-:Y:S01]  /*2b40*/  FMUL.FTZ R106, R113, R47 ;  /* 0x0000002f716a7220 */ /* 0x000fe20000410000 */
[----:B------:R-:W-:Y:S01]  /*2b50*/  FFMA.FTZ R121, R99, R100, R104 ;  /* 0x0000006463797223 */ /* 0x000fe20000010068 */
[----:B------:R-:W-:Y:S01]  /*2b60*/  FADD.FTZ R108, -R80, R123 ;  /* 0x0000007b506c7221 */ /* 0x000fe20000010100 */
[----:B------:R-:W-:Y:S01]  /*2b70*/  FMUL.FTZ R104, R119, R48 ;  /* 0x0000003077687220 */ /* 0x000fe20000410000 */
[----:B------:R-:W-:Y:S01]  /*2b80*/  FFMA.FTZ R123, R97, R112, R82 ;  /* 0x00000070617b7223 */ /* 0x000fe20000010052 */
        /* <DEDUP_REMOVED lines=8> */
[----:B------:R-:W-:Y:S01]  /*2c10*/  FFMA.FTZ R121, R110, R112, R121 ;  /* 0x000000706e797223 */ /* 0x000fe20000010079 */
[----:B------:R-:W-:Y:S01]  /*2c20*/  FADD.FTZ R98, -R83, R126 ;  /* 0x0000007e53627221 */ /* 0x000fe20000010100 */
[----:B------:R-:W-:Y:S01]  /*2c30*/  FFMA.FTZ R126, R68, R126, R97 ;  /* 0x0000007e447e7223 */ /* 0x000fe20000010061 */
[----:B------:R-:W-:Y:S01]  /*2c40*/  FADD.FTZ R96, -R84, R103 ;  /* 0x0000006754607221 */ /* 0x000fe20000010100 */
[----:B------:R-:W-:Y:S01]  /*2c50*/  FFMA.FTZ R121, R122, R123, R121 ;  /* 0x0000007b7a797223 */ /* 0x000fe20000010079 */
[----:B------:R2:W-:Y:S01]  /*2c60*/  @!P2 STS.64 [R85], R14 ;  /* 0x0000000e5500a388 */ /* 0x0005e20000000a00 */
[----:B------:R-:W-:Y:S01]  /*2c70*/  FFMA.FTZ R126, R67, R103, R126 ;  /* 0x00000067437e7223 */ /* 0x000fe2000001007e */
[----:B------:R-:W-:Y:S01]  /*2c80*/  FADD.FTZ R72, R104, R72 ;  /* 0x0000004868487221 */ /* 0x000fe20000010000 */
[----:B------:R-:W-:Y:S01]  /*2c90*/  FFMA.FTZ R121, R124, R98, R121 ;  /* 0x000000627c797223 */ /* 0x000fe20000010079 */
[----:B------:R-:W-:Y:S01]  /*2ca0*/  FADD.FTZ R69, R2, R69 ;  /* 0x0000004502457221 */ /* 0x000fe20000010000 */
[----:B------:R-:W-:Y:S01]  /*2cb0*/  FADD.FTZ R70, R99, R70 ;  /* 0x0000004663467221 */ /* 0x000fe20000010000 */
[----:B------:R-:W3:Y:S01]  /*2cc0*/  SHFL.DOWN PT, R103, R126, 0x1, 0x1f ;  /* 0x08201f007e677f89 */ /* 0x000ee200000e0000 */
[----:B------:R-:W-:Y:S01]  /*2cd0*/  FFMA.FTZ R97, R128, R96, R121 ;  /* 0x0000006080617223 */ /* 0x000fe20000010079 */
[----:B------:R-:W-:Y:S01]  /*2ce0*/  @!P3 MOV R121, 0x400 ;  /* 0x000004000079b802 */ /* 0x000fe20000000f00 */
[----:B------:R-:W-:-:S03]  /*2cf0*/  FADD.FTZ R71, R106, R71 ;  /* 0x000000476a477221 */ /* 0x000fc60000010000 */
[----:B------:R-:W4:Y:S01]  /*2d00*/  SHFL.DOWN PT, R130, R97, 0x1, 0x1f ;  /* 0x08201f0061827f89 */ /* 0x000f2200000e0000 */
[----:B--2---:R-:W-:Y:S01]  /*2d10*/  FMUL.FTZ R15, R102, R3 ;  /* 0x00000003660f7220 */ /* 0x004fe20000410000 */
[C---:B------:R-:W-:Y:S01]  /*2d20*/  FMUL.FTZ R3, R94.reuse, R105 ;  /* 0x000000695e037220 */ /* 0x040fe20000410000 */
[----:B------:R-:W-:Y:S01]  /*2d30*/  FMUL.FTZ R14, R94, R109 ;  /* 0x0000006d5e0e7220 */ /* 0x000fe20000410000 */
[----:B0-----:R-:W-:Y:S01]  /*2d40*/  @!P3 LEA R31, R132, R121, 0x18 ;  /* 0x00000079841fb211 */ /* 0x001fe200078ec0ff */
        /* <DEDUP_REMOVED lines=13> */
[----:B---3--:R-:W-:Y:S01]  /*2e20*/  @!P1 FADD.FTZ R126, R126, R103 ;  /* 0x000000677e7e9221 */ /* 0x008fe20000010000 */
[----:B------:R-:W-:Y:S01]  /*2e30*/  FFMA.FTZ R102, R53, R105, R102 ;  /* 0x0000006935667223 */ /* 0x000fe20000010066 */
[----:B------:R-:W-:Y:S01]  /*2e40*/  FFMA.FTZ R115, R59, R115, R98 ;  /* 0x000000733b737223 */ /* 0x000fe20000010062 */
[----:B------:R-:W-:Y:S01]  /*2e50*/  FFMA.FTZ R101, R51, R101, R100 ;  /* 0x0000006533657223 */ /* 0x000fe20000010064 */
[----:B------:R-:W-:Y:S01]  /*2e60*/  FFMA.FTZ R2, R60, R111, R3 ;  /* 0x0000006f3c027223 */ /* 0x000fe20000010003 */
[----:B------:R-:W0:Y:S01]  /*2e70*/  SHFL.DOWN PT, R103, R126, 0x2, 0x1f ;  /* 0x08401f007e677f89 */ /* 0x000e2200000e0000 */
[----:B----4-:R-:W-:Y:S01]  /*2e80*/  @!P1 FADD.FTZ R97, R97, R130 ;  /* 0x0000008261619221 */ /* 0x010fe20000010000 */
        /* <DEDUP_REMOVED lines=8> */
[----:B------:R-:W-:-:S05]  /*2f10*/  FADD.FTZ R39, R2, R39 ;  /* 0x0000002702277221 */ /* 0x000fca0000010000 */
        /* <DEDUP_REMOVED lines=10> */
[----:B0-----:R-:W-:Y:S01]  /*2fc0*/  @!P1 FADD.FTZ R126, R126, R103 ;  /* 0x000000677e7e9221 */ /* 0x001fe20000010000 */
[----:B------:R-:W-:-:S04]  /*2fd0*/  FMUL.FTZ R103, R94, R119 ;  /* 0x000000775e677220 */ /* 0x000fc80000410000 */
[----:B------:R-:W0:Y:S01]  /*2fe0*/  SHFL.DOWN PT, R125, R126, 0x10, 0x1f ;  /* 0x0a001f007e7d7f89 */ /* 0x000e2200000e0000 */
[----:B--2---:R-:W-:Y:S01]  /*2ff0*/  @!P1 FADD.FTZ R97, R97, R130 ;  /* 0x0000008261619221 */ /* 0x004fe20000010000 */
[----:B------:R-:W-:Y:S01]  /*3000*/  FMUL.FTZ R108, R108, R103 ;  /* 0x000000676c6c7220 */ /* 0x000fe20000410000 */
[----:B------:R-:W-:-:S03]  /*3010*/  ISETP.GT.AND P1, PT, R44, 0xf, PT ;  /* 0x0000000f2c00780c */ /* 0x000fc60003f24270 */
[----:B------:R-:W2:Y:S01]  /*3020*/  SHFL.DOWN PT, R114, R97, 0x10, 0x1f ;  /* 0x0a001f0061727f89 */ /* 0x000ea200000e0000 */
[----:B------:R-:W-:-:S04]  /*3030*/  FFMA.FTZ R108, R55, R119, R108 ;  /* 0x00000077376c7223 */ /* 0x000fc8000001006c */
        /* <DEDUP_REMOVED lines=16> */
.L_x_9043:
[----:B------:R-:W-:Y:S05]  /*3140*/  BSYNC.RECONVERGENT B0 ;  /* 0x0000000000007941 */ /* 0x000fea0003800200 */
.L_x_9042:
        /* <DEDUP_REMOVED lines=13> */
.L_x_9038:
[----:B------:R-:W-:Y:S01]  /*3220*/  BAR.SYNC.DEFER_BLOCKING 0x0 ;  /* 0x0000000000007b1d */ /* 0x000fe20000010000 */
[----:B------:R-:W-:Y:S02]  /*3230*/  F2FP.F16.F32.PACK_AB R74, R74, R73 ;  /* 0x000000494a4a723e */ /* 0x000fe400000000ff */
[----:B------:R-:W-:-:S03]  /*3240*/  F2FP.F16.F32.PACK_AB R75, R76, R75 ;  /* 0x0000004b4c4b723e */ /* 0x000fc600000000ff */
[----:B------:R-:W0:Y:S02]  /*3250*/  LDCU.64 UR10, c[0x0][0x4f8] ;  /* 0x00009f00ff0a77ac */ /* 0x000e240008000a00 */
[----:B------:R-:W2:Y:S01]  /*3260*/  LDC.64 R48, c[0x0][0x500] ;  /* 0x00014000ff307b82 */ /* 0x000ea20000000a00 */
[----:B------:R-:W-:-:S07]  /*3270*/  USHF.L.U32 UR6, UR9, 0x8, URZ ;  /* 0x0000000809067899 */ /* 0x000fce00080006ff */
[----:B------:R-:W3:Y:S01]  /*3280*/  LDC.64 R50, c[0x0][0x550] ;  /* 0x00015400ff327b82 */ /* 0x000ee20000000a00 */
[----:B------:R-:W4:Y:S01]  /*3290*/  LDG.E.128 R4, desc[UR16][R10.64] ;  /* 0x000000100a047981 */ /* 0x000f22000c1e1d00 */
[----:B------:R-:W-:Y:S01]  /*32a0*/  F2FP.F16.F32.PACK_AB R73, R72, R71 ;  /* 0x000000474849723e */ /* 0x000fe200000000ff */
[----:B------:R-:W-:Y:S01]  /*32b0*/  USHF.R.S32.HI UR7, URZ, 0x1f, UR6 ;  /* 0x0000001fff077899 */ /* 0x000fe20008011406 */
[----:B------:R-:W-:Y:S01]  /*32c0*/  F2FP.F16.F32.PACK_AB R72, R70, R69 ;  /* 0x000000454648723e */ /* 0x000fe200000000ff */
[----:B------:R-:W-:Y:S02]  /*32d0*/  UISETP.GT.AND UP0, UPT, UR8, 0x1, UPT ;  /* 0x000000010800788c */ /* 0x000fe4000bf04270 */
[----:B0-----:R-:W-:Y:S01]  /*32e0*/  UIMAD.WIDE.U32 UR4, UR18, UR10, UR6 ;  /* 0x0000000a120472a5 */ /* 0x001fe2000f8e0006 */
[----:B------:R-:W-:-:S03]  /*32f0*/  UMOV UR8, UR9 ;  /* 0x0000000900087c82 */ /* 0x000fc60008000000 */
[----:B------:R-:W-:Y:S01]  /*3300*/  UIMAD UR5, UR18, UR11, UR5 ;  /* 0x0000000b120572a4 */ /* 0x000fe2000f8e0205 */
[----:B----4-:R-:W-:Y:S01]  /*3310*/  STS.128 [R35], R4 ;  /* 0x0000000423007388 */ /* 0x010fe20000000c00 */
[----:B------:R-:W-:-:S03]  /*3320*/  NOP ;  /* 0x0000000000007918 */ /* 0x000fc60000000000 */
[----:B------:R-:W0:Y:S01]  /*3330*/  LDS.128 R12, [R35] ;  /* 0x00000000230c7984 */ /* 0x000e220000000c00 */
[----:B------:R-:W-:Y:S06]  /*3340*/  BAR.SYNC.DEFER_BLOCKING 0x0 ;  /* 0x0000000000007b1d */ /* 0x000fec0000010000 */
[----:B------:R-:W-:Y:S01]  /*3350*/  STS.128 [R35], R72 ;  /* 0x0000004823007388 */ /* 0x000fe20000000c00 */
[----:B0-----:R-:W-:Y:S02]  /*3360*/  HADD2.F32 R3, -RZ, R12.H0_H0 ;  /* 0x2000000cff037230 */ /* 0x001fe40000004100 */
[----:B------:R-:W-:-:S02]  /*3370*/  HADD2.F32 R5, -RZ, R14.H0_H0 ;  /* 0x2000000eff057230 */ /* 0x000fc40000004100 */
[----:B------:R-:W-:Y:S02]  /*3380*/  HADD2.F32 R7, -RZ, R15.H0_H0 ;  /* 0x2000000fff077230 */ /* 0x000fe40000004100 */
[--C-:B------:R-:W-:Y:S01]  /*3390*/  FADD.FTZ R0, R3, R18.reuse ;  /* 0x0000001203007221 */ /* 0x100fe20000010000 */
[----:B------:R-:W-:Y:S02]  /*33a0*/  HADD2.F32 R3, -RZ, R12.H1_H1 ;  /* 0x3000000cff037230 */ /* 0x000fe40000004100 */
[--C-:B------:R-:W-:Y:S01]  /*33b0*/  FADD.FTZ R6, R5, R18.reuse ;  /* 0x0000001205067221 */ /* 0x100fe20000010000 */
[----:B------:R-:W-:Y:S02]  /*33c0*/  HADD2.F32 R5, -RZ, R14.H1_H1 ;  /* 0x3000000eff057230 */ /* 0x000fe40000004100 */
[--C-:B------:R-:W-:Y:S01]  /*33d0*/  FADD.FTZ R7, R7, R18.reuse ;  /* 0x0000001207077221 */ /* 0x100fe20000010000 */
[----:B------:R-:W-:Y:S01]  /*33e0*/  FSETP.GTU.FTZ.AND P6, PT, R0, 20, PT ;  /* 0x41a000000000780b */ /* 0x000fe20003fdc000 */
[----:B------:R-:W-:Y:S01]  /*33f0*/  FADD.FTZ R2, R3, R18 ;  /* 0x0000001203027221 */ /* 0x000fe20000010000 */
[----:B------:R-:W-:-:S02]  /*3400*/  HADD2.F32 R3, -RZ, R13.H0_H0 ;  /* 0x2000000dff037230 */ /* 0x000fc40000004100 */
[--C-:B------:R-:W-:Y:S01]  /*3410*/  FADD.FTZ R10, R5, R18.reuse ;  /* 0x00000012050a7221 */ /* 0x100fe20000010000 */
[----:B------:R-:W-:Y:S01]  /*3420*/  FSETP.GTU.FTZ.AND P3, PT, R6, 20, PT ;  /* 0x41a000000600780b */ /* 0x000fe20003f7c000 */
[----:B------:R-:W-:Y:S01]  /*3430*/  HADD2.F32 R13, -RZ, R13.H1_H1 ;  /* 0x3000000dff0d7230 */ /* 0x000fe20000004100 */
[----:B------:R-:W-:Y:S01]  /*3440*/  FSETP.GTU.FTZ.AND P0, PT, R2, 20, PT ;  /* 0x41a000000200780b */ /* 0x000fe20003f1c000 */
[--C-:B------:R-:W-:Y:S01]  /*3450*/  FADD.FTZ R4, R3, R18.reuse ;  /* 0x0000001203047221 */ /* 0x100fe20000010000 */
[----:B------:R-:W-:Y:S01]  /*3460*/  FSETP.GTU.FTZ.AND P4, PT, R10, 20, PT ;  /* 0x41a000000a00780b */ /* 0x000fe20003f9c000 */
[----:B------:R-:W-:Y:S01]  /*3470*/  HADD2.F32 R15, -RZ, R15.H1_H1 ;  /* 0x3000000fff0f7230 */ /* 0x000fe20000004100 */
[----:B------:R-:W-:Y:S01]  /*3480*/  FSETP.GTU.FTZ.AND P5, PT, R7, 20, PT ;  /* 0x41a000000700780b */ /* 0x000fe20003fbc000 */
[--C-:B------:R-:W-:Y:S01]  /*3490*/  FADD.FTZ R13, R13, R18.reuse ;  /* 0x000000120d0d7221 */ /* 0x100fe20000010000 */
[----:B------:R-:W-:Y:S01]  /*34a0*/  FSETP.GTU.FTZ.AND P1, PT, R4, 20, PT ;  /* 0x41a000000400780b */ /* 0x000fe20003f3c000 */
[----:B------:R-:W-:Y:S01]  /*34b0*/  @!P6 FMUL.FTZ R0, R0, -1.4426950216293334961 ;  /* 0xbfb8aa3b0000e820 */ /* 0x000fe20000410000 */
[----:B------:R-:W-:-:S02]  /*34c0*/  FADD.FTZ R15, R15, R18 ;  /* 0x000000120f0f7221 */ /* 0x000fc40000010000 */
[----:B------:R-:W-:Y:S01]  /*34d0*/  FSETP.GTU.FTZ.AND P2, PT, R13, 20, PT ;  /* 0x41a000000d00780b */ /* 0x000fe20003f5c000 */
[----:B------:R-:W-:Y:S02]  /*34e0*/  @!P3 FMUL.FTZ R5, R6, -1.4426950216293334961 ;  /* 0xbfb8aa3b0605b820 */ /* 0x000fe40000410000 */
[----:B------:R-:W0:Y:S01]  /*34f0*/  @!P6 MUFU.EX2 R0, R0 ;  /* 0x000000000000e308 */ /* 0x000e220000000800 */
[----:B------:R-:W-:Y:S01]  /*3500*/  @!P0 FMUL.FTZ R3, R2, -1.4426950216293334961 ;  /* 0xbfb8aa3b02038820 */ /* 0x000fe20000410000 */
[----:B------:R-:W-:Y:S02]  /*3510*/  @!P4 FMUL.FTZ R6, R10, -1.4426950216293334961 ;  /* 0xbfb8aa3b0a06c820 */ /* 0x000fe40000410000 */
[----:B------:R-:W-:-:S04]  /*3520*/  @!P5 FMUL.FTZ R7, R7, -1.4426950216293334961 ;  /* 0xbfb8aa3b0707d820 */ /* 0x000fc80000410000 */
[----:B------:R-:W4:Y:S08]  /*3530*/  @!P0 MUFU.EX2 R3, R3 ;  /* 0x0000000300038308 */ /* 0x000f300000000800 */
[----:B------:R-:W5:Y:S01]  /*3540*/  @!P3 MUFU.EX2 R5, R5 ;  /* 0x000000050005b308 */ /* 0x000f620000000800 */
[----:B0-----:R-:W-:Y:S01]  /*3550*/  @!P6 FADD.FTZ R2, R0, 1 ;  /* 0x3f8000000002e421 */ /* 0x001fe20000010000 */
[----:B------:R-:W-:Y:S01]  /*3560*/  @!P1 FMUL.FTZ R0, R4, -1.4426950216293334961 ;  /* 0xbfb8aa3b04009820 */ /* 0x000fe20000410000 */
[----:B------:R-:W-:-:S05]  /*3570*/  @!P2 FMUL.FTZ R4, R13, -1.4426950216293334961 ;  /* 0xbfb8aa3b0d04a820 */ /* 0x000fca0000410000 */
[----:B------:R-:W0:Y:S01]  /*3580*/  @!P6 MUFU.RCP R11, R2 ;  /* 0x00000002000be308 */ /* 0x000e220000001000 */
[----:B----4-:R-:W-:-:S07]  /*3590*/  @!P0 FADD.FTZ R3, R3, 1 ;  /* 0x3f80000003038421 */ /* 0x010fce0000010000 */
[----:B------:R-:W-:Y:S01]  /*35a0*/  @!P4 MUFU.EX2 R6, R6 ;  /* 0x000000060006c308 */ /* 0x000fe20000000800 */
[----:B-----5:R-:W-:-:S07]  /*35b0*/  @!P3 FADD.FTZ R10, R5, 1 ;  /* 0x3f800000050ab421 */ /* 0x020fce0000010000 */
[----:B------:R-:W4:Y:S01]  /*35c0*/  @!P5 MUFU.EX2 R7, R7 ;  /* 0x000000070007d308 */ /* 0x000f220000000800 */
[----:B0-----:R-:W-:Y:S01]  /*35d0*/  @!P6 FMUL.FTZ R40, R40, R11 ;  /* 0x0000000b2828e220 */ /* 0x001fe20000410000 */
[----:B------:R-:W-:-:S06]  /*35e0*/  FSETP.GTU.FTZ.AND P6, PT, R15, 20, PT ;  /* 0x41a000000f00780b */ /* 0x000fcc0003fdc000 */
[----:B------:R0:W-:Y:S08]  /*35f0*/  @!P2 MUFU.EX2 R2, R4 ;  /* 0x000000040002a308 */ /* 0x0001f00000000800 */
[----:B------:R-:W5:Y:S01]  /*3600*/  @!P1 MUFU.EX2 R0, R0 ;  /* 0x0000000000009308 */ /* 0x000f620000000800 */
[----:B0-----:R-:W-:Y:S01]  /*3610*/  @!P6 FMUL.FTZ R4, R15, -1.4426950216293334961 ;  /* 0xbfb8aa3b0f04e820 */ /* 0x001fe20000410000 */
[----:B----4-:R-:W-:-:S06]  /*3620*/  @!P5 FADD.FTZ R11, R7, 1 ;  /* 0x3f800000070bd421 */ /* 0x010fcc0000010000 */
[----:B------:R0:W4:Y:S08]  /*3630*/  @!P0 MUFU.RCP R14, R3 ;  /* 0x00000003000e8308 */ /* 0x0001300000001000 */
[----:B------:R1:W2:Y:S01]  /*3640*/  @!P6 MUFU.EX2 R12, R4 ;  /* 0x00000004000ce308 */ /* 0x0002a20000000800 */
[----:B0-----:R-:W-:Y:S01]  /*3650*/  @!P4 FADD.FTZ R3, R6, 1 ;  /* 0x3f8000000603c421 */ /* 0x001fe20000010000 */
[----:B------:R-:W-:Y:S01]  /*3660*/  NOP ;  /* 0x0000000000007918 */ /* 0x000fe20000000000 */
[----:B-----5:R-:W-:Y:S01]  /*3670*/  @!P1 FADD.FTZ R0, R0, 1 ;  /* 0x3f80000000009421 */ /* 0x020fe20000010000 */
[----:B-1----:R-:W0:Y:S04]  /*3680*/  LDS.128 R4, [R35] ;  /* 0x0000000023047984 */ /* 0x002e280000000c00 */
[----:B------:R-:W1:Y:S01]  /*3690*/  @!P4 MUFU.RCP R44, R3 ;  /* 0x00000003002cc308 */ /* 0x000e620000001000 */
[----:B----4-:R-:W-:Y:S01]  /*36a0*/  @!P0 FMUL.FTZ R43, R43, R14 ;  /* 0x0000000e2b2b8220 */ /* 0x010fe20000410000 */
[----:B--2---:R-:W-:-:S06]  /*36b0*/  @!P6 FADD.FTZ R12, R12, 1 ;  /* 0x3f8000000c0ce421 */ /* 0x004fcc0000010000 */
[----:B------:R2:W4:Y:S08]  /*36c0*/  @!P1 MUFU.RCP R13, R0 ;  /* 0x00000000000d9308 */ /* 0x0005300000001000 */
[----:B------:R3:W5:Y:S01]  /*36d0*/  @!P3 MUFU.RCP R15, R10 ;  /* 0x0000000a000fb308 */ /* 0x0007620000001000 */
[----:B--2---:R-:W-:Y:S01]  /*36e0*/  @!P2 FADD.FTZ R0, R2, 1 ;  /* 0x3f8000000200a421 */ /* 0x004fe20000010000 */
[----:B------:R-:W-:-:S04]  /*36f0*/  IMAD.WIDE.U32 R2, R16, R48, UR4 ;  /* 0x0000000410027e25 */ /* 0x000fc8000f8e0030 */
[----:B-1----:R-:W-:Y:S01]  /*3700*/  @!P4 FMUL.FTZ R41, R41, R44 ;  /* 0x0000002c2929c220 */ /* 0x002fe20000410000 */
[----:B------:R-:W-:Y:S01]  /*3710*/  F2FP.F16.F32.PACK_AB R48, R43, R40 ;  /* 0x000000282b30723e */ /* 0x000fe200000000ff */
[----:B------:R-:W1:Y:S01]  /*3720*/  LDCU.64 UR4, c[0x0][0x518] ;  /* 0x0000a300ff0477ac */ /* 0x000e620008000a00 */
[----:B------:R-:W-:Y:S02]  /*3730*/  IMAD R3, R16, R49, R3 ;  /* 0x0000003110037224 */ /* 0x000fe400078e0203 */
[----:B------:R-:W-:Y:S01]  /*3740*/  FADD.FTZ R40, R40, R33 ;  /* 0x0000002128287221 */ /* 0x000fe20000010000 */
[----:B------:R2:W0:Y:S01]  /*3750*/  @!P5 MUFU.RCP R47, R11 ;  /* 0x0000000b002fd308 */ /* 0x0004220000001000 */
[----:B---3--:R-:W-:Y:S01]  /*3760*/  LEA R10, P0, R2, R50, 0x1 ;  /* 0x00000032020a7211 */ /* 0x008fe200078008ff */
[----:B----4-:R-:W-:Y:S01]  /*3770*/  @!P1 FMUL.FTZ R42, R42, R13 ;  /* 0x0000000d2a2a9220 */ /* 0x010fe20000410000 */
[----:B------:R-:W-:Y:S01]  /*3780*/  FADD.FTZ R43, R40, R43 ;  /* 0x0000002b282b7221 */ /* 0x000fe20000010000 */
[----:B------:R-:W-:-:S04]  /*3790*/  IADD3 R32, P1, PT, R32, -0x200, RZ ;  /* 0xfffffe0020207810 */ /* 0x000fc80007f3e0ff */
[----:B------:R-:W3:Y:S01]  /*37a0*/  @!P6 MUFU.RCP R12, R12 ;  /* 0x0000000c000ce308 */ /* 0x000ee20000001000 */
[----:B--2---:R-:W-:Y:S01]  /*37b0*/  LEA.HI.X R11, R2, R51, R3, 0x1, P0 ;  /* 0x00000033020b7211 */ /* 0x004fe200000f0c03 */
[----:B-----5:R-:W-:Y:S01]  /*37c0*/  @!P3 FMUL.FTZ R36, R36, R15 ;  /* 0x0000000f2424b220 */ /* 0x020fe20000410000 */
[----:B------:R-:W-:Y:S01]  /*37d0*/  IADD3.X R27, PT, PT, R27, -0x1, RZ, P1, !PT ;  /* 0xffffffff1b1b7810 */ /* 0x000fe20000ffe4ff */
[----:B------:R-:W-:-:S03]  /*37e0*/  IMAD.WIDE.U32 R2, R24, 0x10, R10 ;  /* 0x0000001018027825 */ /* 0x000fc600078e000a */
[----:B------:R-:W-:Y:S01]  /*37f0*/  F2FP.F16.F32.PACK_AB R50, R41, R36 ;  /* 0x000000242932723e */ /* 0x000fe200000000ff */
[----:B------:R-:W2:Y:S01]  /*3800*/  @!P2 MUFU.RCP R0, R0 ;  /* 0x000000000000a308 */ /* 0x000ea20000001000 */
[----:B0-----:R-:W-:Y:S01]  /*3810*/  @!P5 FMUL.FTZ R38, R38, R47 ;  /* 0x0000002f2626d220 */ /* 0x001fe20000410000 */
[----:B------:R-:W0:Y:S01]  /*3820*/  LDC.64 R10, c[0x0][0x520] ;  /* 0x00014800ff0a7b82 */ /* 0x000e220000000a00 */
[----:B------:R0:W-:Y:S01]  /*3830*/  STG.E.128 desc[UR16][R2.64], R4 ;  /* 0x0000000402007986 */ /* 0x0001e2000c101d10 */
[----:B-1----:R-:W-:-:S04]  /*3840*/  UIMAD.WIDE.U32 UR6, UR18, UR4, UR6 ;  /* 0x00000004120672a5 */ /* 0x002fc8000f8e0006 */
[----:B------:R-:W-:Y:S01]  /*3850*/  UIMAD UR7, UR18, UR5, UR7 ;  /* 0x00000005120772a4 */ /* 0x000fe2000f8e0207 */
[----:B---3--:R-:W-:Y:S01]  /*3860*/  @!P6 FMUL.FTZ R39, R39, R12 ;  /* 0x0000000c2727e220 */ /* 0x008fe20000410000 */
[----:B------:R-:W-:Y:S04]  /*3870*/  BAR.SYNC.DEFER_BLOCKING 0x0 ;  /* 0x0000000000007b1d */ /* 0x000fe80000010000 */
[----:B------:R-:W-:-:S04]  /*3880*/  F2FP.F16.F32.PACK_AB R51, R39, R38 ;  /* 0x000000262733723e */ /* 0x000fc800000000ff */
[----:B------:R-:W1:Y:S01]  /*3890*/  LDC.64 R46, c[0x0][0x560] ;  /* 0x00015800ff2e7b82 */ /* 0x000e620000000a00 */
[----:B--2---:R-:W-:Y:S01]  /*38a0*/  @!P2 FMUL.FTZ R45, R45, R0 ;  /* 0x000000002d2da220 */ /* 0x004fe20000410000 */
[----:B------:R-:W-:-:S04]  /*38b0*/  IADD3 R28, P2, PT, R28, -0x200, RZ ;  /* 0xfffffe001c1c7810 */ /* 0x000fc80007f5e0ff */
[----:B------:R-:W-:Y:S01]  /*38c0*/  F2FP.F16.F32.PACK_AB R49, R45, R42 ;  /* 0x0000002a2d31723e */ /* 0x000fe200000000ff */
[----:B------:R-:W-:Y:S01]  /*38d0*/  FADD.FTZ R42, R43, R42 ;  /* 0x0000002a2b2a7221 */ /* 0x000fe20000010000 */
[----:B------:R-:W-:Y:S01]  /*38e0*/  IADD3.X R29, PT, PT, R29, -0x1, RZ, P2, !PT ;  /* 0xffffffff1d1d7810 */ /* 0x000fe200017fe4ff */
[----:B0-----:R-:W-:-:S04]  /*38f0*/  IMAD.WIDE.U32 R2, R16, R10, UR6 ;  /* 0x0000000610027e25 */ /* 0x001fc8000f8e000a */
[----:B------:R-:W-:Y:S01]  /*3900*/  FADD.FTZ R45, R42, R45 ;  /* 0x0000002d2a2d7221 */ /* 0x000fe20000010000 */
[----:B------:R-:W-:-:S03]  /*3910*/  IMAD R0, R16, R11, R3 ;  /* 0x0000000b10007224 */ /* 0x000fc600078e0203 */
[----:B------:R-:W-:Y:S01]  /*3920*/  FADD.FTZ R36, R45, R36 ;  /* 0x000000242d247221 */ /* 0x000fe20000010000 */
[----:B------:R-:W-:Y:S01]  /*3930*/  STS.128 [R35], R48 ;  /* 0x0000003023007388 */ /* 0x000fe20000000c00 */
[----:B------:R-:W-:-:S03]  /*3940*/  NOP ;  /* 0x0000000000007918 */ /* 0x000fc60000000000 */
[----:B------:R-:W0:Y:S01]  /*3950*/  LDS.128 R12, [R35] ;  /* 0x00000000230c7984 */ /* 0x000e220000000c00 */
[----:B-1----:R-:W-:Y:S01]  /*3960*/  LEA R4, P0, R2, R46, 0x1 ;  /* 0x0000002e02047211 */ /* 0x002fe200078008ff */
[----:B------:R-:W-:-:S03]  /*3970*/  FADD.FTZ R41, R36, R41 ;  /* 0x0000002924297221 */ /* 0x000fc60000010000 */
[----:B------:R-:W-:Y:S01]  /*3980*/  LEA.HI.X R5, R2, R47, R0, 0x1, P0 ;  /* 0x0000002f02057211 */ /* 0x000fe200000f0c00 */
[----:B------:R-:W-:Y:S01]  /*3990*/  FADD.FTZ R38, R41, R38 ;  /* 0x0000002629267221 */ /* 0x000fe20000010000 */
[----:B------:R-:W-:Y:S01]  /*39a0*/  IADD3 R34, P0, PT, R34, -0x200, RZ ;  /* 0xfffffe0022227810 */ /* 0x000fe20007f1e0ff */
[----:B------:R-:W-:-:S04]  /*39b0*/  IMAD.WIDE.U32 R2, R24, 0x10, R4 ;  /* 0x0000001018027825 */ /* 0x000fc800078e0004 */
[----:B------:R-:W-:Y:S01]  /*39c0*/  FADD.FTZ R33, R38, R39 ;  /* 0x0000002726217221 */ /* 0x000fe20000010000 */
[----:B------:R-:W-:Y:S01]  /*39d0*/  IADD3.X R23, PT, PT, R23, -0x1, RZ, P0, !PT ;  /* 0xffffffff17177810 */ /* 0x000fe200007fe4ff */
[----:B0-----:R0:W-:Y:S01]  /*39e0*/  STG.E.128 desc[UR16][R2.64], R12 ;  /* 0x0000000c02007986 */ /* 0x0011e2000c101d10 */
[----:B------:R-:W-:Y:S05]  /*39f0*/  BRA.U UP0, `(.L_x_9045) ;  /* 0xffffffcd001c7547 */ /* 0x000fea000b83ffff */
.L_x_9021:
        /* <DEDUP_REMOVED lines=34> */
.L_x_9047:
[----:B------:R-:W-:Y:S05]  /*3c20*/  BSYNC.RECONVERGENT B0 ;  /* 0x0000000000007941 */ /* 0x000fea0003800200 */
.L_x_9046:
        /* <DEDUP_REMOVED lines=26> */
.L_x_9049:
[----:B------:R-:W-:Y:S05]  /*3dd0*/  BSYNC.RECONVERGENT B0 ;  /* 0x0000000000007941 */ /* 0x000fea0003800200 */
.L_x_9048:
        /* <DEDUP_REMOVED lines=22> */
.L_x_9051:
        /* <DEDUP_REMOVED lines=51> */
.L_x_9050:
[----:B------:R-:W-:Y:S05]  /*4270*/  EXIT ;  /* 0x000000000000794d */ /* 0x000fea0003800000 */
.L_x_9052:
        /* <DEDUP_REMOVED lines=16> */
.L_x_10522:


//--------------------- .text._Z25selective_scan_bwd_kernelI32Selective_Scan_bwd_kernel_traitsILi32ELi8ELb1ELb0ELb0ELb1ELb1EN3c104HalfEfEEv12SSMParamsBwd --------------------------
	.section	.text._Z25selective_scan_bwd_kernelI32Selective_Scan_bwd_kernel_traitsILi32ELi8ELb1ELb0ELb0ELb1ELb1EN3c104HalfEfEEv12SSMParamsBwd,"ax",@progbits
	.align	128
        .global         _Z25selective_scan_bwd_kernelI32Selective_Scan_bwd_kernel_traitsILi32ELi8ELb1ELb0ELb0ELb1ELb1EN3c104HalfEfEEv12SSMParamsBwd
        .type           _Z25selective_scan_bwd_kernelI32Selective_Scan_bwd_kernel_traitsILi32ELi8ELb1ELb0ELb0ELb1ELb1EN3c104HalfEfEEv12SSMParamsBwd,@function
        .size           _Z25selective_scan_bwd_kernelI32Selective_Scan_bwd_kernel_traitsILi32ELi8ELb1ELb0ELb0ELb1ELb1EN3c104HalfEfEEv12SSMParamsBwd,(.L_x_10523 - _Z25selective_scan_bwd_kernelI32Selective_Scan_bwd_kernel_traitsILi32ELi8ELb1ELb0ELb0ELb1ELb1EN3c104HalfEfEEv12SSMParamsBwd)
        .other          _Z25selective_scan_bwd_kernelI32Selective_Scan_bwd_kernel_traitsILi32ELi8ELb1ELb0ELb0ELb1ELb1EN3c104HalfEfEEv12SSMParamsBwd,@"STO_CUDA_ENTRY STV_DEFAULT"
_Z25selective_scan_bwd_kernelI32Selective_Scan_bwd_kernel_traitsILi32ELi8ELb1ELb0ELb0ELb1ELb1EN3c104HalfEfEEv12SSMParamsBwd:
.text._Z25selective_scan_bwd_kernelI32Selective_Scan_bwd_kernel_traitsILi32ELi8ELb1ELb0ELb0ELb1ELb1EN3c104HalfEfEEv12SSMParamsBwd:
        /* <DEDUP_REMOVED lines=101> */
.L_x_9078:
[----:B------:R-:W-:Y:S01]  /*0650*/  BAR.SYNC.DEFER_BLOCKING 0x0 ;  /* 0x0000000000007b1d */ /* 0x000fe20000010000 */
[----:B------:R-:W-:-:S05]  /*0660*/  IMAD.WIDE.U32 R8, R34, 0x10, R30 ;  /* 0x0000001022087825 */ /* 0x000fca00078e001e */
[----:B------:R-:W2:Y:S01]  /*0670*/  LDG.E.128 R20, desc[UR16][R8.64] ;  /* 0x0000001008147981 */ /* 0x000ea2000c1e1d00 */
[----:B------:R-:W-:Y:S01]  /*0680*/  IMAD.WIDE.U32 R14, R34, 0x10, R28 ;  /* 0x00000010220e7825 */ /* 0x000fe200078e001c */
[----:B0-----:R-:W0:Y:S02]  /*0690*/  S2R R44, SR_LANEID ;  /* 0x00000000002c7919 */ /* 0x001e240000000000 */
[----:B0-----:R-:W-:-:S05]  /*06a0*/  LEA R3, R44, R25, 0x4 ;  /* 0x000000192c037211 */ /* 0x001fca00078e20ff */
[----:B--2---:R-:W-:Y:S01]  /*06b0*/  STS.128 [R3], R20 ;  /* 0x0000001403007388 */ /* 0x004fe20000000c00 */
[----:B------:R-:W-:-:S03]  /*06c0*/  NOP ;  /* 0x0000000000007918 */ /* 0x000fc60000000000 */
[----:B------:R-:W-:Y:S01]  /*06d0*/  LDS.128 R4, [R3] ;  /* 0x0000000003047984 */ /* 0x000fe20000000c00 */
[----:B------:R-:W-:Y:S06]  /*06e0*/  BAR.SYNC.DEFER_BLOCKING 0x0 ;  /* 0x0000000000007b1d */ /* 0x000fec0000010000 */
[----:B------:R-:W2:Y:S01]  /*06f0*/  LDG.E.128 R48, desc[UR16][R14.64] ;  /* 0x000000100e307981 */ /* 0x000ea2000c1e1d00 */
[----:B------:R-:W-:-:S03]  /*0700*/  IMAD.WIDE.U32 R16, R34, 0x10, R26 ;  /* 0x0000001022107825 */ /* 0x000fc600078e001a */
[----:B--2---:R-:W-:Y:S01]  /*0710*/  STS.128 [R3], R48 ;  /* 0x0000003003007388 */ /* 0x004fe20000000c00 */
[----:B------:R-:W-:-:S03]  /*0720*/  NOP ;  /* 0x0000000000007918 */ /* 0x000fc60000000000 */
[----:B------:R-:W0:Y:S01]  /*0730*/  LDS.128 R8, [R3] ;  /* 0x0000000003087984 */ /* 0x000e220000000c00 */
[----:B------:R-:W-:Y:S06]  /*0740*/  BAR.SYNC.DEFER_BLOCKING 0x0 ;  /* 0x0000000000007b1d */ /* 0x000fec0000010000 */
[----:B------:R-:W2:Y:S01]  /*0750*/  LDG.E.128 R16, desc[UR16][R16.64] ;  /* 0x0000001010107981 */ /* 0x000ea2000c1e1d00 */
[----:B------:R-:W-:Y:S01]  /*0760*/  BSSY.RECONVERGENT B0, `(.L_x_9054) ;  /* 0x0000036000007945 */ /* 0x000fe20003800200 */
[----:B0-----:R-:W-:Y:S02]  /*0770*/  HADD2.F32 R21, -RZ, R8.H0_H0 ;  /* 0x20000008ff157230 */ /* 0x001fe40000004100 */
[----:B------:R-:W-:-:S02]  /*0780*/  HADD2.F32 R45, -RZ, R9.H0_H0 ;  /* 0x20000009ff2d7230 */ /* 0x000fc40000004100 */
        /* <DEDUP_REMOVED lines=18> */
[----:B--2---:R0:W-:Y:S01]  /*08b0*/  STS.128 [R3], R16 ;  /* 0x0000001003007388 */ /* 0x0041e20000000c00 */
[----:B------:R-:W-:Y:S01]  /*08c0*/  NOP ;  /* 0x0000000000007918 */ /* 0x000fe20000000000 */
[----:B------:R-:W-:Y:S10]  /*08d0*/  @P4 BRA `(.L_x_9055) ;  /* 0x0000000000784947 */ /* 0x000ff40003800000 */
[----:B------:R-:W-:Y:S01]  /*08e0*/  FMUL.FTZ R51, R51, 1.4426950216293334961 ;  /* 0x3fb8aa3b33337820 */ /* 0x000fe20000410000 */
[----:B------:R-:W-:Y:S01]  /*08f0*/  HFMA2 R9, -RZ, RZ, 1.625, 0 ;  /* 0x3e800000ff097431 */ /* 0x000fe200000001ff */
[----:B0-----:R-:W-:Y:S02]  /*0900*/  MOV R17, 0x3d39bf78 ;  /* 0x3d39bf7800117802 */ /* 0x001fe40000000f00 */
        /* <DEDUP_REMOVED lines=27> */
.L_x_9055:
[----:B------:R-:W-:Y:S05]  /*0ac0*/  BSYNC.RECONVERGENT B0 ;  /* 0x0000000000007941 */ /* 0x000fea0003800200 */
.L_x_9054:
[----:B------:R-:W-:Y:S01]  /*0ad0*/  HADD2.F32 R11, -RZ, R11.H1_H1 ;  /* 0x3000000bff0b7230 */ /* 0x000fe20000004100 */
[----:B------:R-:W-:Y:S01]  /*0ae0*/  BSSY.RECONVERGENT B0, `(.L_x_9056) ;  /* 0x0000022000007945 */ /* 0x000fe20003800200 */
[----:B------:R-:W-:-:S03]  /*0af0*/  FSETP.GTU.FTZ.AND P4, PT, R45, 20, PT ;  /* 0x41a000002d00780b */ /* 0x000fc60003f9c000 */
[----:B------:R-:W-:Y:S01]  /*0b00*/  FADD.FTZ R52, R11, R40 ;  /* 0x000000280b347221 */ /* 0x000fe20000010000 */
[----:B------:R-:W-:Y:S09]  /*0b10*/  @P5 BRA `(.L_x_9057) ;  /* 0x0000000000785947 */ /* 0x000ff20003800000 */
        /* <DEDUP_REMOVED lines=30> */
.L_x_9057:
[----:B------:R-:W-:Y:S05]  /*0d00*/  BSYNC.RECONVERGENT B0 ;  /* 0x0000000000007941 */ /* 0x000fea0003800200 */
.L_x_9056:
[----:B------:R-:W-:Y:S01]  /*0d10*/  BSSY.RECONVERGENT B0, `(.L_x_9058) ;  /* 0x0000021000007945 */ /* 0x000fe20003800200 */
[----:B------:R-:W-:-:S03]  /*0d20*/  FSETP.GTU.FTZ.AND P5, PT, R52, 20, PT ;  /* 0x41a000003400780b */ /* 0x000fc60003fbc000 */
        /* <DEDUP_REMOVED lines=31> */
.L_x_9059:
[----:B------:R-:W-:Y:S05]  /*0f20*/  BSYNC.RECONVERGENT B0 ;  /* 0x0000000000007941 */ /* 0x000fea0003800200 */
.L_x_9058:
[----:B------:R-:W-:Y:S04]  /*0f30*/  BSSY.RECONVERGENT B0, `(.L_x_9060) ;  /* 0x0000020000007945 */ /* 0x000fe80003800200 */
[----:B------:R-:W-:Y:S05]  /*0f40*/  @P1 BRA `(.L_x_9061) ;  /* 0x0000000000781947 */ /* 0x000fea0003800000 */
        /* <DEDUP_REMOVED lines=30> */
.L_x_9061:
[----:B------:R-:W-:Y:S05]  /*1130*/  BSYNC.RECONVERGENT B0 ;  /* 0x0000000000007941 */ /* 0x000fea0003800200 */
.L_x_9060:
        /* <DEDUP_REMOVED lines=32> */
.L_x_9063:
[----:B------:R-:W-:Y:S05]  /*1340*/  BSYNC.RECONVERGENT B0 ;  /* 0x0000000000007941 */ /* 0x000fea0003800200 */
.L_x_9062:
        /* <DEDUP_REMOVED lines=32> */
.L_x_9065:
[----:B------:R-:W-:Y:S05]  /*1550*/  BSYNC.RECONVERGENT B0 ;  /* 0x0000000000007941 */ /* 0x000fea0003800200 */
.L_x_9064:
        /* <DEDUP_REMOVED lines=32> */
.L_x_9067:
[----:B------:R-:W-:Y:S05]  /*1760*/  BSYNC.RECONVERGENT B0 ;  /* 0x0000000000007941 */ /* 0x000fea0003800200 */
.L_x_9066:
        /* <DEDUP_REMOVED lines=32> */
.L_x_9069:
[----:B------:R-:W-:Y:S05]  /*1970*/  BSYNC.RECONVERGENT B0 ;  /* 0x0000000000007941 */ /* 0x000fea0003800200 */
.L_x_9068:
[----:B------:R-:W1:Y:S01]  /*1980*/  LDCU.128 UR12, c[0x0][0x410] ;  /* 0x00008200ff0c77ac */ /* 0x000e620008000c00 */
[----:B------:R-:W2:Y:S01]  /*1990*/  LDC.64 R56, c[0x0][0x488] ;  /* 0x00012200ff387b82 */ /* 0x000ea20000000a00 */
[----:B------:R-:W-:Y:S01]  /*19a0*/  UIADD3 UR18, UPT, UPT, UR8, -0x1, URZ ;  /* 0xffffffff08127890 */ /* 0x000fe2000fffe0ff */
[----:B------:R-:W-:Y:S01]  /*19b0*/  UMOV UR5, URZ ;  /* 0x000000ff00057c82 */ /* 0x000fe20008000000 */
[----:B------:R-:W3:Y:S05]  /*19c0*/  LDCU.64 UR10, c[0x0][0x508] ;  /* 0x0000a100ff0a77ac */ /* 0x000eea0008000a00 */
[----:B------:R-:W4:Y:S01]  /*19d0*/  LDC.64 R20, c[0x0][0x478] ;  /* 0x00011e00ff147b82 */ /* 0x000f220000000a00 */
        /* <DEDUP_REMOVED lines=9> */
[----:B------:R-:W1:Y:S03]  /*1a70*/  LDCU.128 UR12, c[0x0][0x420] ;  /* 0x00008400ff0c77ac */ /* 0x000e660008000c00 */
[----:B------:R-:W-:Y:S02]  /*1a80*/  LEA.HI.X R57, R8, R57, R0, 0x1, P0 ;  /* 0x0000003908397211 */ /* 0x000fe400000f0c00 */
[----:B------:R-:W2:Y:S01]  /*1a90*/  LDS.128 R8, [R3] ;  /* 0x0000000003087984 */ /* 0x000ea20000000c00 */
[----:B------:R-:W-:Y:S01]  /*1aa0*/  IMAD.WIDE.U32 R56, R34, 0x10, R56 ;  /* 0x0000001022387825 */ /* 0x000fe200078e0038 */
[----:B------:R-:W-:Y:S06]  /*1ab0*/  BAR.SYNC.DEFER_BLOCKING 0x0 ;  /* 0x0000000000007b1d */ /* 0x000fec0000010000 */
[----:B------:R-:W5:Y:S01]  /*1ac0*/  LDG.E.128 R56, desc[UR16][R56.64] ;  /* 0x0000001038387981 */ /* 0x000f62000c1e1d00 */
[----:B-1----:R-:W-:-:S04]  /*1ad0*/  UIMAD.WIDE.U32 UR6, UR19, UR12, UR4 ;  /* 0x0000000c130672a5 */ /* 0x002fc8000f8e0004 */
[----:B------:R-:W-:Y:S02]  /*1ae0*/  UIMAD UR9, UR19, UR13, UR7 ;  /* 0x0000000d130972a4 */ /* 0x000fe4000f8e0207 */
[----:B0-----:R-:W-:Y:S02]  /*1af0*/  MOV R17, UR7 ;  /* 0x0000000700117c02 */ /* 0x001fe40008000f00 */
[----:B------:R-:W-:Y:S02]  /*1b00*/  MOV R16, UR6 ;  /* 0x0000000600107c02 */ /* 0x000fe40008000f00 */
[----:B------:R-:W-:-:S03]  /*1b10*/  MOV R17, UR9 ;  /* 0x0000000900117c02 */ /* 0x000fc60008000f00 */
[----:B------:R-:W-:-:S04]  /*1b20*/  IMAD.WIDE.U32 R16, R42, UR14, R16 ;  /* 0x0000000e2a107c25 */ /* 0x000fc8000f8e0010 */
[----:B------:R-:W-:Y:S01]  /*1b30*/  IMAD R0, R42, UR15, R17 ;  /* 0x0000000f2a007c24 */ /* 0x000fe2000f8e0211 */
[----:B----4-:R-:W-:-:S04]  /*1b40*/  LEA R20, P0, R16, R20, 0x1 ;  /* 0x0000001410147211 */ /* 0x010fc800078008ff */
[----:B------:R-:W-:-:S03]  /*1b50*/  LEA.HI.X R21, R16, R21, R0, 0x1, P0 ;  /* 0x0000001510157211 */ /* 0x000fc600000f0c00 */
[----:B------:R-:W-:Y:S01]  /*1b60*/  IMAD.WIDE.U32 R20, R34, 0x10, R20 ;  /* 0x0000001022147825 */ /* 0x000fe200078e0014 */
[----:B-----5:R-:W-:Y:S01]  /*1b70*/  STS.128 [R3], R56 ;  /* 0x0000003803007388 */ /* 0x020fe20000000c00 */
[----:B------:R-:W-:-:S03]  /*1b80*/  NOP ;  /* 0x0000000000007918 */ /* 0x000fc60000000000 */
[----:B------:R-:W0:Y:S01]  /*1b90*/  LDS.128 R16, [R3] ;  /* 0x0000000003107984 */ /* 0x000e220000000c00 */
[----:B------:R-:W-:Y:S06]  /*1ba0*/  BAR.SYNC.DEFER_BLOCKING 0x0 ;  /* 0x0000000000007b1d */ /* 0x000fec0000010000 */
[----:B------:R-:W4:Y:S01]  /*1bb0*/  LDG.E.128 R20, desc[UR16][R20.64] ;  /* 0x0000001014147981 */ /* 0x000f22000c1e1d00 */
[----:B--2---:R-:W-:Y:S01]  /*1bc0*/  HADD2.F32 R68, -RZ, R9.H0_H0 ;  /* 0x20000009ff447230 */ /* 0x004fe20000004100 */
[----:B---3--:R-:W-:Y:S01]  /*1bd0*/  UIMAD.WIDE.U32 UR6, UR19, UR10, UR4 ;  /* 0x0000000a130672a5 */ /* 0x008fe2000f8e0004 */
[----:B------:R-:W-:-:S02]  /*1be0*/  HADD2.F32 R70, -RZ, R10.H0_H0 ;  /* 0x2000000aff467230 */ /* 0x000fc40000004100 */
[----:B------:R-:W-:Y:S01]  /*1bf0*/  HADD2.F32 R73, -RZ, R10.H1_H1 ;  /* 0x3000000aff497230 */ /* 0x000fe20000004100 */
[----:B------:R-:W-:Y:S01]  /*1c00*/  UIMAD UR7, UR19, UR11, UR7 ;  /* 0x0000000b130772a4 */ /* 0x000fe2000f8e0207 */
[----:B------:R-:W-:Y:S01]  /*1c10*/  HADD2.F32 R67, -RZ, R9.H1_H1 ;  /* 0x30000009ff437230 */ /* 0x000fe20000004100 */
[----:B------:R-:W1:Y:S01]  /*1c20*/  LDCU.64 UR10, c[0x0][0x490] ;  /* 0x00009200ff0a77ac */ /* 0x000e620008000a00 */
[--C-:B------:R-:W-:Y:S02]  /*1c30*/  HADD2.F32 R74, -RZ, R11.reuse.H0_H0 ;  /* 0x2000000bff4a7230 */ /* 0x100fe40000004100 */
[----:B------:R-:W-:Y:S02]  /*1c40*/  HADD2.F32 R75, -RZ, R11.H1_H1 ;  /* 0x3000000bff4b7230 */ /* 0x000fe40000004100 */
[--C-:B0-----:R-:W-:Y:S02]  /*1c50*/  HADD2.F32 R62, -RZ, R16.reuse.H0_H0 ;  /* 0x20000010ff3e7230 */ /* 0x101fe40000004100 */
[----:B------:R-:W-:-:S02]  /*1c60*/  HADD2.F32 R61, -RZ, R16.H1_H1 ;  /* 0x30000010ff3d7230 */ /* 0x000fc40000004100 */
[--C-:B------:R-:W-:Y:S02]  /*1c70*/  HADD2.F32 R0, -RZ, R17.reuse.H0_H0 ;  /* 0x20000011ff007230 */ /* 0x100fe40000004100 */
[----:B------:R-:W-:Y:S01]  /*1c80*/  FMUL.FTZ R16, R62, -1.4426950216293334961 ;  /* 0xbfb8aa3b3e107820 */ /* 0x000fe20000410000 */
[--C-:B------:R-:W-:Y:S02]  /*1c90*/  HADD2.F32 R55, -RZ, R18.reuse.H0_H0 ;  /* 0x20000012ff377230 */ /* 0x100fe40000004100 */
[----:B------:R-:W-:Y:S01]  /*1ca0*/  FMUL.FTZ R54, R61, -1.4426950216293334961 ;  /* 0xbfb8aa3b3d367820 */ /* 0x000fe20000410000 */
[----:B------:R-:W-:Y:S01]  /*1cb0*/  HADD2.F32 R2, -RZ, R17.H1_H1 ;  /* 0x30000011ff027230 */ /* 0x000fe20000004100 */
[----:B------:R0:W2:Y:S01]  /*1cc0*/  MUFU.EX2 R53, R16 ;  /* 0x0000001000357308 */ /* 0x0000a20000000800 */
[----:B------:R-:W-:Y:S01]  /*1cd0*/  FMUL.FTZ R17, R0, -1.4426950216293334961 ;  /* 0xbfb8aa3b00117820 */ /* 0x000fe20000410000 */
[----:B------:R-:W-:Y:S02]  /*1ce0*/  HADD2.F32 R60, -RZ, R18.H1_H1 ;  /* 0x30000012ff3c7230 */ /* 0x000fe40000004100 */
[----:B------:R-:W-:-:S02]  /*1cf0*/  HADD2.F32 R63, -RZ, R19.H0_H0 ;  /* 0x20000013ff3f7230 */ /* 0x000fc40000004100 */
[----:B------:R-:W-:Y:S01]  /*1d00*/  FMUL.FTZ R57, R2, -1.4426950216293334961 ;  /* 0xbfb8aa3b02397820 */ /* 0x000fe20000410000 */
[----:B------:R-:W-:Y:S02]  /*1d10*/  HADD2.F32 R64, -RZ, R19.H1_H1 ;  /* 0x30000013ff407230 */ /* 0x000fe40000004100 */
[----:B------:R-:W-:Y:S01]  /*1d20*/  FMUL.FTZ R59, R60, -1.4426950216293334961 ;  /* 0xbfb8aa3b3c3b7820 */ /* 0x000fe20000410000 */
[----:B------:R-:W3:Y:S01]  /*1d30*/  MUFU.EX2 R56, R17 ;  /* 0x0000001100387308 */ /* 0x000ee20000000800 */
[----:B0-----:R-:W-:Y:S01]  /*1d40*/  FMUL.FTZ R16, R55, -1.4426950216293334961 ;  /* 0xbfb8aa3b37107820 */ /* 0x001fe20000410000 */
[----:B------:R-:W-:Y:S01]  /*1d50*/  FMUL.FTZ R65, R63, -1.4426950216293334961 ;  /* 0xbfb8aa3b3f417820 */ /* 0x000fe20000410000 */
[----:B------:R-:W-:Y:S01]  /*1d60*/  FMUL.FTZ R66, R64, -1.4426950216293334961 ;  /* 0xbfb8aa3b40427820 */ /* 0x000fe20000410000 */
[----:B-1----:R-:W-:-:S04]  /*1d70*/  UISETP.NE.U32.AND UP0, UPT, UR10, URZ, UPT ;  /* 0x000000ff0a00728c */ /* 0x002fc8000bf05070 */
[----:B------:R-:W0:Y:S01]  /*1d80*/  MUFU.EX2 R58, R16 ;  /* 0x00000010003a7308 */ /* 0x000e220000000800 */
[----:B--2---:R-:W-:Y:S01]  /*1d90*/  FADD.FTZ R53, R53, 1 ;  /* 0x3f80000035357421 */ /* 0x004fe20000010000 */
[----:B------:R-:W-:-:S06]  /*1da0*/  UISETP.NE.AND.EX UP0, UPT, UR11, URZ, UPT, UP0 ;  /* 0x000000ff0b00728c */ /* 0x000fcc000bf05300 */
[----:B------:R-:W1:Y:S01]  /*1db0*/  MUFU.EX2 R54, R54 ;  /* 0x0000003600367308 */ /* 0x000e620000000800 */
[----:B---3--:R-:W-:-:S07]  /*1dc0*/  FADD.FTZ R56, R56, 1 ;  /* 0x3f80000038387421 */ /* 0x008fce0000010000 */
[----:B------:R-:W2:Y:S01]  /*1dd0*/  MUFU.EX2 R57, R57 ;  /* 0x0000003900397308 */ /* 0x000ea20000000800 */
[----:B0-----:R-:W-:-:S07]  /*1de0*/  FADD.FTZ R58, R58, 1 ;  /* 0x3f8000003a3a7421 */ /* 0x001fce0000010000 */
[----:B------:R-:W0:Y:S01]  /*1df0*/  MUFU.EX2 R59, R59 ;  /* 0x0000003b003b7308 */ /* 0x000e220000000800 */
[----:B-1----:R-:W-:-:S07]  /*1e00*/  FADD.FTZ R54, R54, 1 ;  /* 0x3f80000036367421 */ /* 0x002fce0000010000 */
[----:B------:R1:W3:Y:S01]  /*1e10*/  MUFU.EX2 R69, R65 ;  /* 0x0000004100457308 */ /* 0x0002e20000000800 */
[----:B--2---:R-:W-:-:S07]  /*1e20*/  FADD.FTZ R57, R57, 1 ;  /* 0x3f80000039397421 */ /* 0x004fce0000010000 */
[----:B------:R2:W-:Y:S01]  /*1e30*/  MUFU.EX2 R71, R66 ;  /* 0x0000004200477308 */ /* 0x0005e20000000800 */
[----:B0-----:R-:W-:Y:S01]  /*1e40*/  FADD.FTZ R59, R59, 1 ;  /* 0x3f8000003b3b7421 */ /* 0x001fe20000010000 */
[----:B-1----:R-:W-:-:S06]  /*1e50*/  HADD2.F32 R65, -RZ, R8.H0_H0 ;  /* 0x20000008ff417230 */ /* 0x002fcc0000004100 */
[----:B------:R0:W-:Y:S01]  /*1e60*/  MUFU.RCP R78, R54 ;  /* 0x00000036004e7308 */ /* 0x0001e20000001000 */
[----:B--2---:R-:W-:Y:S02]  /*1e70*/  HADD2.F32 R66, -RZ, R8.H1_H1 ;  /* 0x30000008ff427230 */ /* 0x004fe40000004100 */
[----:B---3--:R-:W-:-:S05]  /*1e80*/  FADD.FTZ R8, R69, 1 ;  /* 0x3f80000045087421 */ /* 0x008fca0000010000 */
[----:B------:R1:W2:Y:S01]  /*1e90*/  MUFU.RCP R77, R53 ;  /* 0x00000035004d7308 */ /* 0x0002a20000001000 */
[----:B0-----:R-:W-:-:S07]  /*1ea0*/  HADD2.F32 R54, -RZ, R7.H0_H0 ;  /* 0x20000007ff367230 */ /* 0x001fce0000004100 */
[----:B------:R-:W0:Y:S01]  /*1eb0*/  MUFU.RCP R79, R56 ;  /* 0x00000038004f7308 */ /* 0x000e220000001000 */
[----:B-1----:R-:W-:-:S07]  /*1ec0*/  HADD2.F32 R53, -RZ, R7.H1_H1 ;  /* 0x30000007ff357230 */ /* 0x002fce0000004100 */
[----:B------:R1:W-:Y:S01]  /*1ed0*/  MUFU.RCP R81, R57 ;  /* 0x0000003900517308 */ /* 0x0003e20000001000 */
[----:B--2---:R-:W-:-:S04]  /*1ee0*/  FADD.FTZ R9, -R77, 1 ;  /* 0x3f8000004d097421 */ /* 0x004fc80000010100 */
[C---:B------:R-:W-:Y:S01]  /*1ef0*/  FFMA.FTZ R9, R62.reuse, R9, 1 ;  /* 0x3f8000003e097423 */ /* 0x040fe20000010009 */
[----:B------:R-:W-:Y:S02]  /*1f00*/  FMUL.FTZ R62, R62, R77 ;  /* 0x0000004d3e3e7220 */ /* 0x000fe40000410000 */
[----:B------:R-:W-:Y:S01]  /*1f10*/  MUFU.RCP R83, R59 ;  /* 0x0000003b00537308 */ /* 0x000fe20000001000 */
[----:B0-----:R-:W-:Y:S01]  /*1f20*/  FADD.FTZ R11, -R79, 1 ;  /* 0x3f8000004f0b7421 */ /* 0x001fe20000010100 */
[----:B-1----:R-:W0:Y:S06]  /*1f30*/  LDC.64 R56, c[0x0][0x558] ;  /* 0x00015600ff387b82 */ /* 0x002e2c0000000a00 */
[----:B------:R1:W-:Y:S08]  /*1f40*/  MUFU.RCP R88, R8 ;  /* 0x0000000800587308 */ /* 0x0003f00000001000 */
[----:B------:R2:W-:Y:S01]  /*1f50*/  MUFU.RCP R80, R58 ;  /* 0x0000003a00507308 */ /* 0x0005e20000001000 */
[----:B-1----:R-:W-:-:S04]  /*1f60*/  FADD.FTZ R8, -R78, 1 ;  /* 0x3f8000004e087421 */ /* 0x002fc80000010100 */
[C---:B------:R-:W-:Y:S01]  /*1f70*/  FFMA.FTZ R10, R61.reuse, R8, 1 ;  /* 0x3f8000003d0a7423 */ /* 0x040fe20000010008 */
[----:B------:R-:W-:Y:S01]  /*1f80*/  FMUL.FTZ R61, R61, R78 ;  /* 0x0000004e3d3d7220 */ /* 0x000fe20000410000 */
[----:B--2---:R-:W1:Y:S01]  /*1f90*/  LDC.64 R58, c[0x0][0x510] ;  /* 0x00014400ff3a7b82 */ /* 0x004e620000000a00 */
[----:B----4-:R2:W-:Y:S01]  /*1fa0*/  STS.128 [R3], R20 ;  /* 0x0000001403007388 */ /* 0x0105e20000000c00 */
[----:B------:R-:W-:-:S03]  /*1fb0*/  NOP ;  /* 0x0000000000007918 */ /* 0x000fc60000000000 */
[----:B------:R-:W3:Y:S01]  /*1fc0*/  LDS.128 R16, [R3] ;  /* 0x0000000003107984 */ /* 0x000ee20000000c00 */
[----:B--2---:R-:W-:-:S04]  /*1fd0*/  FADD.FTZ R20, R71, 1 ;  /* 0x3f80000047147421 */ /* 0x004fc80000010000 */
[----:B------:R-:W2:Y:S02]  /*1fe0*/  MUFU.RCP R89, R20 ;  /* 0x0000001400597308 */ /* 0x000ea40000001000 */
[----:B--2---:R-:W-:-:S04]  /*1ff0*/  FADD.FTZ R21, -R89, 1 ;  /* 0x3f80000059157421 */ /* 0x004fc80000010100 */
[----:B------:R-:W-:Y:S01]  /*2000*/  FFMA.FTZ R23, R64, R21, 1 ;  /* 0x3f80000040177423 */ /* 0x000fe20000010015 */
[--C-:B---3--:R-:W-:Y:S02]  /*2010*/  HADD2.F32 R76, -RZ, R16.reuse.H0_H0 ;  /* 0x20000010ff4c7230 */ /* 0x108fe40000004100 */
[--C-:B------:R-:W-:Y:S02]  /*2020*/  HADD2.F32 R71, -RZ, R17.reuse.H0_H0 ;  /* 0x20000011ff477230 */ /* 0x100fe40000004100 */
[----:B------:R-:W-:Y:S02]  /*2030*/  HADD2.F32 R72, -RZ, R17.H1_H1 ;  /* 0x30000011ff487230 */ /* 0x000fe40000004100 */
        /* <DEDUP_REMOVED lines=45> */
[----:B------:R-:W-:-:S02]  /*2310*/  HADD2.F32 R22, -RZ, R5.H0_H0 ;  /* 0x20000005ff167230 */ /* 0x000fc40000004100 */
[----:B------:R-:W-:Y:S01]  /*2320*/  FMUL.FTZ R79, R0, R79 ;  /* 0x0000004f004f7220 */ /* 0x000fe20000410000 */
[----:B------:R-:W-:Y:S02]  /*2330*/  HADD2.F32 R23, -RZ, R5.H1_H1 ;  /* 0x30000005ff177230 */ /* 0x000fe40000004100 */
[----:B------:R-:W-:Y:S01]  /*2340*/  FMUL.FTZ R0, R65, R62 ;  /* 0x0000003e41007220 */ /* 0x000fe20000410000 */
[----:B-1----:R-:W-:-:S04]  /*2350*/  IMAD.WIDE.U32 R4, R42, R58, UR6 ;  /* 0x000000062a047e25 */ /* 0x002fc8000f8e003a */
[----:B------:R-:W-:Y:S01]  /*2360*/  FMUL.FTZ R2, R2, R81 ;  /* 0x0000005102027220 */ /* 0x000fe20000410000 */
[----:B------:R-:W-:Y:S01]  /*2370*/  FMUL.FTZ R55, R55, R80 ;  /* 0x0000005037377220 */ /* 0x000fe20000410000 */
[----:B------:R-:W-:Y:S01]  /*2380*/  FMUL.FTZ R60, R60, R83 ;  /* 0x000000533c3c7220 */ /* 0x000fe20000410000 */
[----:B------:R-:W-:Y:S01]  /*2390*/  IMAD R59, R42, R59, R5 ;  /* 0x0000003b2a3b7224 */ /* 0x000fe200078e0205 */
[----:B0-----:R-:W-:Y:S01]  /*23a0*/  LEA R56, P0, R4, R56, 0x1 ;  /* 0x0000003804387211 */ /* 0x001fe200078008ff */
[----:B------:R-:W-:Y:S01]  /*23b0*/  FMUL.FTZ R5, R63, R88 ;  /* 0x000000583f057220 */ /* 0x000fe20000410000 */
[----:B------:R-:W-:Y:S01]  /*23c0*/  FFMA.FTZ R43, R0, R20, R43 ;  /* 0x00000014002b7223 */ /* 0x000fe2000001002b */
        /* <DEDUP_REMOVED lines=10> */
[----:B------:R0:W-:Y:S01]  /*2470*/  STS.128 [R3], R16 ;  /* 0x0000001003007388 */ /* 0x0001e20000000c00 */
[----:B------:R-:W-:-:S03]  /*2480*/  NOP ;  /* 0x0000000000007918 */ /* 0x000fc60000000000 */
[----:B------:R-:W1:Y:S01]  /*2490*/  LDS.128 R8, [R3] ;  /* 0x0000000003087984 */ /* 0x000e620000000c00 */
[----:B------:R-:W-:Y:S01]  /*24a0*/  FFMA.FTZ R74, R64, R21, R43 ;  /* 0x00000015404a7223 */ /* 0x000fe2000001002b */
[--C-:B0-----:R-:W-:Y:S02]  /*24b0*/  HADD2.F32 R18, -RZ, R6.reuse.H0_H0 ;  /* 0x20000006ff127230 */ /* 0x101fe40000004100 */
[----:B------:R-:W-:Y:S01]  /*24c0*/  HADD2.F32 R19, -RZ, R6.H1_H1 ;  /* 0x30000006ff137230 */ /* 0x000fe20000004100 */
[----:B-1----:R0:W-:Y:S01]  /*24d0*/  STG.E.128 desc[UR16][R56.64], R8 ;  /* 0x0000000838007986 */ /* 0x0021e2000c101d10 */
[----:B------:R-:W-:Y:S05]  /*24e0*/  BRA.U !UP0, `(.L_x_9070) ;  /* 0x0000000108707547 */ /* 0x000fea000b800000 */
[----:B------:R-:W-:Y:S01]  /*24f0*/  BAR.SYNC.DEFER_BLOCKING 0x0 ;  /* 0x0000000000007b1d */ /* 0x000fe20000010000 */
        /* <DEDUP_REMOVED lines=13> */
[----:B------:R1:W-:Y:S01]  /*25d0*/  STS.128 [R3], R4 ;  /* 0x0000000403007388 */ /* 0x0003e20000000c00 */
[----:B------:R-:W-:-:S03]  /*25e0*/  NOP ;  /* 0x0000000000007918 */ /* 0x000fc60000000000 */
[----:B------:R-:W2:Y:S01]  /*25f0*/  LDS.128 R8, [R3] ;  /* 0x0000000003087984 */ /* 0x000ea20000000c00 */
        /* <DEDUP_REMOVED lines=9> */
[----:B-1----:R-:W-:-:S05]  /*2690*/  IMAD.WIDE.U32 R4, R34, 0x10, R56 ;  /* 0x0000001022047825 */ /* 0x002fca00078e0038 */
[----:B--2---:R1:W-:Y:S02]  /*26a0*/  STG.E.128 desc[UR16][R4.64], R8 ;  /* 0x0000000804007986 */ /* 0x0043e4000c101d10 */
.L_x_9070:
[----:B------:R-:W2:Y:S01]  /*26b0*/  LDCU UR9, c[0x0][0x38c] ;  /* 0x00007180ff0977ac */ /* 0x000ea20008000800 */
[----:B-1----:R-:W-:Y:S01]  /*26c0*/  FFMA.FTZ R5, R63, R22, R74 ;  /* 0x000000163f057223 */ /* 0x002fe2000001004a */
[----:B------:R-:W-:Y:S01]  /*26d0*/  HFMA2 R55, -RZ, RZ, 0, 0 ;  /* 0x00000000ff377431 */ /* 0x000fe200000001ff */
[----:B------:R-:W-:Y:S02]  /*26e0*/  CS2R R58, SRZ ;  /* 0x00000000003a7805 */ /* 0x000fe4000001ff00 */
[----:B0-----:R-:W-:Y:S01]  /*26f0*/  CS2R R56, SRZ ;  /* 0x0000000000387805 */ /* 0x001fe2000001ff00 */
[----:B------:R-:W-:Y:S01]  /*2700*/  FFMA.FTZ R2, R66, R23, R5 ;  /* 0x0000001742027223 */ /* 0x000fe20000010005 */
[----:B------:R-:W-:Y:S02]  /*2710*/  CS2R R60, SRZ ;  /* 0x00000000003c7805 */ /* 0x000fe4000001ff00 */
[----:B------:R-:W-:Y:S01]  /*2720*/  MOV R62, RZ ;  /* 0x000000ff003e7202 */ /* 0x000fe20000000f00 */
        /* <DEDUP_REMOVED lines=10> */
[----:B--2---:R-:W-:Y:S01]  /*27d0*/  UISETP.GE.AND UP0, UPT, UR9, 0x1, UPT ;  /* 0x000000010900788c */ /* 0x004fe2000bf06270 */
[----:B------:R-:W-:-:S02]  /*27e0*/  FMUL.FTZ R78, R70, R41 ;  /* 0x00000029464e7220 */ /* 0x000fc40000410000 */
        /* <DEDUP_REMOVED lines=32> */
[----:B-1----:R-:W-:-:S02]  /*29f0*/  SHF.L.U64.HI R94, R4, 0x2, R5 ;  /* 0x00000002045e7819 */ /* 0x002fc40000010205 */
[----:B------:R-:W-:Y:S02]  /*2a00*/  MOV R93, R25 ;  /* 0x00000019005d7202 */ /* 0x000fe40000000f00 */
[----:B------:R-:W-:Y:S02]  /*2a10*/  ISETP.EQ.AND P0, PT, R34, RZ, !P0 ;  /* 0x000000ff2200720c */ /* 0x000fe40004702270 */
[----:B------:R-:W-:Y:S02]  /*2a20*/  MOV R95, UR10 ;  /* 0x0000000a005f7c02 */ /* 0x000fe40008000f00 */
[----:B--2---:R-:W-:Y:S02]  /*2a30*/  SHF.L.U64.HI R7, R6, 0x2, R7 ;  /* 0x0000000206077819 */ /* 0x004fe40000010207 */
[----:B------:R-:W-:Y:S02]  /*2a40*/  MOV R5, UR6 ;  /* 0x0000000600057c02 */ /* 0x000fe40008000f00 */
[----:B---34-:R-:W-:-:S07]  /*2a50*/  SHF.L.U64.HI R9, R8, 0x2, R9 ;  /* 0x0000000208097819 */ /* 0x018fce0000010209 */
.L_x_9077:
[----:B------:R-:W-:Y:S01]  /*2a60*/  MOV R10, R89 ;  /* 0x00000059000a7202 */ /* 0x000fe20000000f00 */
[----:B------:R-:W2:Y:S01]  /*2a70*/  LDG.E R105, desc[UR16][R16.64] ;  /* 0x0000001010697981 */ /* 0x000ea2000c1e1900 */
[----:B------:R-:W-:-:S05]  /*2a80*/  MOV R11, R90 ;  /* 0x0000005a000b7202 */ /* 0x000fca0000000f00 */
[----:B-1----:R1:W3:Y:S02]  /*2a90*/  LDG.E R96, desc[UR16][R10.64] ;  /* 0x000000100a607981 */ /* 0x0022e4000c1e1900 */
[----:B-1----:R-:W-:Y:S02]  /*2aa0*/  MOV R10, R91 ;  /* 0x0000005b000a7202 */ /* 0x002fe40000000f00 */
[----:B------:R-:W-:-:S05]  /*2ab0*/  MOV R11, R92 ;  /* 0x0000005c000b7202 */ /* 0x000fca0000000f00 */
[----:B------:R1:W2:Y:S01]  /*2ac0*/  LDG.E R104, desc[UR16][R10.64] ;  /* 0x000000100a687981 */ /* 0x0002a2000c1e1900 */
[C---:B------:R-:W-:Y:S02]  /*2ad0*/  ISETP.NE.AND P2, PT, R34.reuse, RZ, PT ;  /* 0x000000ff2200720c */ /* 0x040fe40003f45270 */
[----:B------:R-:W-:Y:S02]  /*2ae0*/  ISETP.NE.AND P1, PT, R34, 0x1f, PT ;  /* 0x0000001f2200780c */ /* 0x000fe40003f25270 */
[----:B-1----:R-:W-:-:S04]  /*2af0*/  SEL R10, R95, R24, !P2 ;  /* 0x000000185f0a7207 */ /* 0x002fc80005000000 */
[----:B------:R-:W-:Y:S01]  /*2b00*/  LEA R109, R10, R25, 0x2 ;  /* 0x000000190a6d7211 */ /* 0x000fe200078e10ff */
[----:B------:R-:W-:Y:S01]  /*2b10*/  BSSY.RECONVERGENT B0, `(.L_x_9072) ;  /* 0x0000024000007945 */ /* 0x000fe20003800200 */
[----:B---3--:R-:W-:-:S04]  /*2b20*/  FMUL.FTZ R103, R96, 1.4426950216293334961 ;  /* 0x3fb8aa3b60677820 */ /* 0x008fc80000410000 */
        /* <DEDUP_REMOVED lines=8> */
[----:B------:R-:W-:Y:S01]  /*2bb0*/  FMUL.FTZ R103, R103, R52 ;  /* 0x0000003467677220 */ /* 0x000fe20000410000 */
[----:B--2---:R-:W-:-:S03]  /*2bc0*/  FMUL.FTZ R11, R104, R105 ;  /* 0x00000069680b7220 */ /* 0x004fc60000410000 */
[----:B------:R-:W2:Y:S08]  /*2bd0*/  MUFU.EX2 R99, R99 ;  /* 0x0000006300637308 */ /* 0x000eb00000000800 */
[----:B------:R-:W3:Y:S08]  /*2be0*/  MUFU.EX2 R100, R100 ;  /* 0x0000006400647308 */ /* 0x000ef00000000800 */
[----:B------:R-:W4:Y:S08]  /*2bf0*/  MUFU.EX2 R2, R2 ;  /* 0x0000000200027308 */ /* 0x000f300000000800 */
[----:B------:R-:W0:Y:S08]  /*2c00*/  MUFU.EX2 R97, R97 ;  /* 0x0000006100617308 */ /* 0x000e300000000800 */
[----:B------:R-:W0:Y:S08]  /*2c10*/  MUFU.EX2 R98, R98 ;  /* 0x0000006200627308 */ /* 0x000e300000000800 */
[----:B------:R-:W0:Y:S08]  /*2c20*/  MUFU.EX2 R101, R101 ;  /* 0x0000006500657308 */ /* 0x000e300000000800 */
[----:B------:R0:W0:Y:S01]  /*2c30*/  MUFU.EX2 R104, R103 ;  /* 0x0000006700687308 */ /* 0x0000220000000800 */
        /* <DEDUP_REMOVED lines=8> */
[----:B-1----:R-:W-:Y:S01]  /*2cc0*/  FMUL.FTZ R109, R65, R11 ;  /* 0x0000000b416d7220 */ /* 0x002fe20000410000 */
[----:B------:R-:W-:Y:S06]  /*2cd0*/  BAR.SYNC.DEFER_BLOCKING 0x0 ;  /* 0x0000000000007b1d */ /* 0x000fec0000010000 */
[----:B--234-:R-:W-:Y:S05]  /*2ce0*/  @P1 BRA `(.L_x_9073) ;  /* 0x0000000000141947 */ /* 0x01cfea0003800000 */
[----:B------:R-:W-:Y:S01]  /*2cf0*/  UISETP.NE.AND UP0, UPT, UR8, UR12, UPT ;  /* 0x0000000c0800728c */ /* 0x000fe2000bf05270 */
[----:B------:R-:W-:-:S08]  /*2d00*/  HFMA2 R113, -RZ, RZ, 1.875, 0 ;  /* 0x3f800000ff717431 */ /* 0x000fd000000001ff */
[----:B------:R-:W-:Y:S05]  /*2d10*/  BRA.U !UP0, `(.L_x_9074) ;  /* 0x00000001080c7547 */ /* 0x000fea000b800000 */
[----:B------:R3:W4:Y:S01]  /*2d20*/  LDS R113, [R93+UR7+0x458] ;  /* 0x000458075d717984 */ /* 0x0007220008000800 */
[----:B------:R-:W-:Y:S05]  /*2d30*/  BRA `(.L_x_9074) ;  /* 0x0000000000047947 */ /* 0x000fea0003800000 */
.L_x_9073:
[----:B------:R1:W2:Y:S02]  /*2d40*/  LDS R113, [R85+0xc5c] ;  /* 0x000c5c0055717984 */ /* 0x0002a40000000800 */
.L_x_9074:
[----:B------:R-:W-:Y:S05]  /*2d50*/  BSYNC.RECONVERGENT B0 ;  /* 0x0000000000007941 */ /* 0x000fea0003800200 */
.L_x_9072:
        /* <DEDUP_REMOVED lines=28> */
[----:B------:R-:W-:-:S03]  /*2f20*/  FFMA.FTZ R10, R97, R10, R82 ;  /* 0x0000000a610a7223 */ /* 0x000fc60000010052 */
[----:B------:R-:W0:Y:S01]  /*2f30*/  SHFL.DOWN PT, R120, R103, 0x1, 0x1f ;  /* 0x08201f0067787f89 */ /* 0x000e2200000e0000 */
[----:B------:R-:W-:-:S03]  /*2f40*/  FFMA.FTZ R10, R98, R10, R83 ;  /* 0x0000000a620a7223 */ /* 0x000fc60000010053 */
[----:B------:R-:W2:Y:S01]  /*2f50*/  SHFL.DOWN PT, R121, R116, 0x1, 0x1f ;  /* 0x08201f0074797f89 */ /* 0x000ea200000e0000 */
[----:B------:R-:W-:-:S04]  /*2f60*/  FFMA.FTZ R10, R101, R10, R84 ;  /* 0x0000000a650a7223 */ /* 0x000fc80000010054 */
[----:B------:R-:W-:Y:S01]  /*2f70*/  FFMA.FTZ R115, R104, R10, R87 ;  /* 0x0000000a68737223 */ /* 0x000fe20000010057 */
[----:B------:R-:W-:-:S04]  /*2f80*/  FMUL.FTZ R10, R2, R11 ;  /* 0x0000000b020a7220 */ /* 0x000fc80000410000 */
[----:B------:R-:W4:Y:S01]  /*2f90*/  SHFL.UP PT, R117, R115, 0x1, RZ ;  /* 0x0420000073757989 */ /* 0x000f2200000e00ff */
[----:B------:R-:W-:-:S04]  /*2fa0*/  FMUL.FTZ R11, R97, R10 ;  /* 0x0000000a610b7220 */ /* 0x000fc80000410000 */
[----:B------:R-:W-:-:S04]  /*2fb0*/  FMUL.FTZ R10, R98, R11 ;  /* 0x0000000b620a7220 */ /* 0x000fc80000410000 */
[----:B------:R-:W-:Y:S01]  /*2fc0*/  FMUL.FTZ R11, R101, R10 ;  /* 0x0000000a650b7220 */ /* 0x000fe20000410000 */
[----:B0-----:R-:W-:-:S03]  /*2fd0*/  @P1 FMUL.FTZ R119, R120, R103 ;  /* 0x0000006778771220 */ /* 0x001fc60000410000 */
[----:B------:R-:W-:Y:S01]  /*2fe0*/  FMUL.FTZ R120, R104, R11 ;  /* 0x0000000b68787220 */ /* 0x000fe20000410000 */
[----:B--2---:R-:W-:Y:S01]  /*2ff0*/  @P1 FFMA.FTZ R116, R103, R121, R116 ;  /* 0x0000007967741223 */ /* 0x004fe20000010074 */
[----:B------:R-:W-:Y:S02]  /*3000*/  @P1 MOV R103, R119 ;  /* 0x0000007700671202 */ /* 0x000fe40000000f00 */
[----:B------:R-:W-:Y:S01]  /*3010*/  ISETP.GE.AND P1, PT, R44, 0x1, PT ;  /* 0x000000012c00780c */ /* 0x000fe20003f26270 */
[----:B------:R-:W0:Y:S04]  /*3020*/  SHFL.UP PT, R11, R120, 0x1, RZ ;  /* 0x04200000780b7989 */ /* 0x000e2800000e00ff */
[----:B------:R-:W2:Y:S01]  /*3030*/  SHFL.DOWN PT, R122, R103, 0x2, 0x1f ;  /* 0x08401f00677a7f89 */ /* 0x000ea200000e0000 */
[----:B----4-:R-:W-:-:S03]  /*3040*/  FFMA.FTZ R10, R120, R117, R115 ;  /* 0x00000075780a7223 */ /* 0x010fc60000010073 */
[----:B------:R-:W4:Y:S02]  /*3050*/  SHFL.DOWN PT, R119, R116, 0x2, 0x1f ;  /* 0x08401f0074777f89 */ /* 0x000f2400000e0000 */
[----:B------:R-:W-:-:S05]  /*3060*/  FSEL R115, R115, R10, !P1 ;  /* 0x0000000a73737208 */ /* 0x000fca0004800000 */
[----:B------:R-:W5:Y:S01]  /*3070*/  SHFL.UP PT, R10, R115, 0x2, RZ ;  /* 0x04400000730a7989 */ /* 0x000f6200000e00ff */
[----:B0-----:R-:W-:Y:S01]  /*3080*/  @P1 FMUL.FTZ R120, R120, R11 ;  /* 0x0000000b78781220 */ /* 0x001fe20000410000 */
[----:B------:R-:W-:Y:S01]  /*3090*/  ISETP.GE.AND P1, PT, R44, 0x2, PT ;  /* 0x000000022c00780c */ /* 0x000fe20003f26270 */
[----:B--2---:R-:W-:-:S03]  /*30a0*/  @!P3 FMUL.FTZ R117, R103, R122 ;  /* 0x0000007a6775b220 */ /* 0x004fc60000410000 */
[----:B------:R-:W0:Y:S01]  /*30b0*/  SHFL.UP PT, R11, R120, 0x2, RZ ;  /* 0x04400000780b7989 */ /* 0x000e2200000e00ff */
[----:B----4-:R-:W-:Y:S01]  /*30c0*/  @!P3 FFMA.FTZ R116, R103, R119, R116 ;  /* 0x000000776774b223 */ /* 0x010fe20000010074 */
[----:B------:R-:W-:Y:S02]  /*30d0*/  @!P3 MOV R103, R117 ;  /* 0x000000750067b202 */ /* 0x000fe40000000f00 */
[----:B------:R-:W-:Y:S02]  /*30e0*/  ISETP.GT.U32.AND P3, PT, R86, 0x1b, PT ;  /* 0x0000001b5600780c */ /* 0x000fe40003f64070 */
[----:B------:R-:W2:Y:S01]  /*30f0*/  SHFL.DOWN PT, R119, R116, 0x4, 0x1f ;  /* 0x08801f0074777f89 */ /* 0x000ea200000e0000 */
[----:B-----5:R-:W-:-:S03]  /*3100*/  FFMA.FTZ R10, R120, R10, R115 ;  /* 0x0000000a780a7223 */ /* 0x020fc60000010073 */
[----:B------:R-:W4:Y:S02]  /*3110*/  SHFL.DOWN PT, R122, R103, 0x4, 0x1f ;  /* 0x08801f00677a7f89 */ /* 0x000f2400000e0000 */
[----:B------:R-:W-:-:S05]  /*3120*/  FSEL R115, R115, R10, !P1 ;  /* 0x0000000a73737208 */ /* 0x000fca0004800000 */
[----:B------:R-:W5:Y:S01]  /*3130*/  SHFL.UP PT, R10, R115, 0x4, RZ ;  /* 0x04800000730a7989 */ /* 0x000f6200000e00ff */
[----:B0-----:R-:W-:Y:S01]  /*3140*/  @P1 FMUL.FTZ R120, R120, R11 ;  /* 0x0000000b78781220 */ /* 0x001fe20000410000 */
[----:B------:R-:W-:Y:S02]  /*3150*/  ISETP.GE.AND P1, PT, R44, 0x4, PT ;  /* 0x000000042c00780c */ /* 0x000fe40003f26270 */
[----:B------:R-:W-:Y:S01]  /*3160*/  MOV R11, RZ ;  /* 0x000000ff000b7202 */ /* 0x000fe20000000f00 */
[C---:B--2---:R-:W-:Y:S01]  /*3170*/  @!P3 FFMA.FTZ R116, R103.reuse, R119, R116 ;  /* 0x000000776774b223 */ /* 0x044fe20000010074 */
[----:B----4-:R-:W-:-:S04]  /*3180*/  @!P3 FMUL.FTZ R117, R103, R122 ;  /* 0x0000007a6775b220 */ /* 0x010fc80000410000 */
[----:B------:R-:W0:Y:S01]  /*3190*/  SHFL.DOWN PT, R123, R116, 0x8, 0x1f ;  /* 0x09001f00747b7f89 */ /* 0x000e2200000e0000 */
[----:B------:R-:W-:-:S03]  /*31a0*/  @!P3 MOV R103, R117 ;  /* 0x000000750067b202 */ /* 0x000fc60000000f00 */
[----:B------:R-:W2:Y:S01]  /*31b0*/  SHFL.UP PT, R117, R120, 0x4, RZ ;  /* 0x0480000078757989 */ /* 0x000ea200000e00ff */
[----:B------:R-:W-:Y:S01]  /*31c0*/  ISETP.GT.U32.AND P3, PT, R86, 0x17, PT ;  /* 0x000000175600780c */ /* 0x000fe20003f64070 */
[----:B-----5:R-:W-:Y:S02]  /*31d0*/  FFMA.FTZ R10, R120, R10, R115 ;  /* 0x0000000a780a7223 */ /* 0x020fe40000010073 */
[----:B------:R-:W4:Y:S03]  /*31e0*/  SHFL.DOWN PT, R122, R103, 0x8, 0x1f ;  /* 0x09001f00677a7f89 */ /* 0x000f2600000e0000 */
[----:B------:R-:W-:Y:S01]  /*31f0*/  FSEL R115, R115, R10, !P1 ;  /* 0x0000000a73737208 */ /* 0x000fe20004800000 */
[----:B------:R-:W-:-:S04]  /*3200*/  HFMA2 R10, -RZ, RZ, 1.875, 0 ;  /* 0x3f800000ff0a7431 */ /* 0x000fc800000001ff */
[----:B------:R-:W5:Y:S04]  /*3210*/  SHFL.UP PT, R119, R115, 0x8, RZ ;  /* 0x0500000073777989 */ /* 0x000f6800000e00ff */
[----:B------:R-:W-:Y:S01]  /*3220*/  @P0 LDS.64 R10, [R88] ;  /* 0x00000000580a0984 */ /* 0x000fe20000000a00 */
[----:B0-----:R-:W-:Y:S01]  /*3230*/  @!P3 FFMA.FTZ R116, R103, R123, R116 ;  /* 0x0000007b6774b223 */ /* 0x001fe20000010074 */
[----:B--2---:R-:W-:-:S04]  /*3240*/  @P1 FMUL.FTZ R120, R120, R117 ;  /* 0x0000007578781220 */ /* 0x004fc80000410000 */
[----:B------:R-:W0:Y:S01]  /*3250*/  SHFL.DOWN PT, R123, R116, 0x10, 0x1f ;  /* 0x0a001f00747b7f89 */ /* 0x000e2200000e0000 */
[----:B------:R-:W-:Y:S01]  /*3260*/  ISETP.GE.AND P1, PT, R44, 0x8, PT ;  /* 0x000000082c00780c */ /* 0x000fe20003f26270 */
[----:B----4-:R-:W-:Y:S02]  /*3270*/  @!P3 FMUL.FTZ R121, R103, R122 ;  /* 0x0000007a6779b220 */ /* 0x010fe40000410000 */
[----:B------:R-:W2:Y:S03]  /*3280*/  SHFL.UP PT, R117, R120, 0x8, RZ ;  /* 0x0500000078757989 */ /* 0x000ea600000e00ff */
[----:B------:R-:W-:Y:S02]  /*3290*/  @!P3 MOV R103, R121 ;  /* 0x000000790067b202 */ /* 0x000fe40000000f00 */
[----:B------:R-:W-:Y:S01]  /*32a0*/  ISETP.GT.U32.AND P3, PT, R86, 0xf, PT ;  /* 0x0000000f5600780c */ /* 0x000fe20003f64070 */
[----:B-----5:R-:W-:-:S02]  /*32b0*/  FFMA.FTZ R122, R120, R119, R115 ;  /* 0x00000077787a7223 */ /* 0x020fc40000010073 */
        /* <DEDUP_REMOVED lines=16> */
[----:B------:R-:W4:Y:S01]  /*33c0*/  SHFL.IDX PT, R103, R103, RZ, 0x1f ;  /* 0x00001fff67677589 */ /* 0x000f2200000e0000 */
[----:B0-----:R-:W-:Y:S01]  /*33d0*/  @P1 FMUL.FTZ R120, R120, R117 ;  /* 0x0000007578781220 */ /* 0x001fe20000410000 */
[----:B------:R-:W-:-:S02]  /*33e0*/  ISETP.GT.AND P1, PT, R44, 0x1e, PT ;  /* 0x0000001e2c00780c */ /* 0x000fc40003f24270 */
[----:B------:R-:W-:Y:S04]  /*33f0*/  SHFL.UP PT, R117, R122, 0x1, RZ ;  /* 0x042000007a757989 */ /* 0x000fe800000e00ff */
[----:B------:R-:W-:Y:S01]  /*3400*/  SHFL.UP PT, R120, R120, 0x1, RZ ;  /* 0x0420000078787989 */ /* 0x000fe200000e00ff */
[----:B--2---:R-:W-:Y:S01]  /*3410*/  @P3 FFMA.FTZ R125, R123, R125, R124 ;  /* 0x0000007d7b7d3223 */ /* 0x004fe2000001007c */
[----:B------:R-:W-:-:S03]  /*3420*/  ISETP.NE.AND P3, PT, R44, RZ, PT ;  /* 0x000000ff2c00720c */ /* 0x000fc60003f65270 */
[----:B------:R-:W-:-:S04]  /*3430*/  FFMA.FTZ R113, R125, R113, R112 ;  /* 0x000000717d717223 */ /* 0x000fc80000010070 */
[----:B------:R-:W-:Y:S01]  /*3440*/  FFMA.FTZ R111, R104, R113, R111 ;  /* 0x00000071686f7223 */ /* 0x000fe2000001006f */
[----:B------:R-:W-:Y:S01]  /*3450*/  FMUL.FTZ R124, R113, R52 ;  /* 0x00000034717c7220 */ /* 0x000fe20000410000 */
[C---:B----4-:R-:W-:Y:S01]  /*3460*/  FFMA.FTZ R11, R103.reuse, R11, R116 ;  /* 0x0000000b670b7223 */ /* 0x050fe20000010074 */
[----:B------:R-:W-:Y:S01]  /*3470*/  FMUL.FTZ R10, R103, R10 ;  /* 0x0000000a670a7220 */ /* 0x000fe20000410000 */
[----:B------:R-:W-:Y:S01]  /*3480*/  FFMA.FTZ R115, R101, R111, R110 ;  /* 0x0000006f65737223 */ /* 0x000fe2000001006e */
[----:B------:R-:W-:Y:S01]  /*3490*/  FADD.FTZ R78, R124, R78 ;  /* 0x0000004e7c4e7221 */ /* 0x000fe20000010000 */
[----:B------:R-:W0:Y:S01]  /*34a0*/  @!P3 S2R R128, SR_CgaCtaId ;  /* 0x000000000080b919 */ /* 0x000e220000008800 */
[----:B------:R-:W-:Y:S01]  /*34b0*/  @!P3 MOV R127, 0x400 ;  /* 0x00000400007fb802 */ /* 0x000fe20000000f00 */
[----:B------:R-:W-:-:S04]  /*34c0*/  FFMA.FTZ R109, R98, R115, R109 ;  /* 0x00000073626d7223 */ /* 0x000fc8000001006d */
[----:B------:R-:W-:Y:S01]  /*34d0*/  FFMA.FTZ R119, R97, R109, R108 ;  /* 0x0000006d61777223 */ /* 0x000fe2000001006c */
[----:B0-----:R-:W-:Y:S01]  /*34e0*/  @!P3 LEA R25, R128, R127, 0x18 ;  /* 0x0000007f8019b211 */ /* 0x001fe200078ec0ff */
[----:B---3--:R-:W0:Y:S02]  /*34f0*/  SHFL.IDX PT, R121, R114, RZ, 0x1f ;  /* 0x00001fff72797589 */ /* 0x008e2400000e0000 */
[----:B0-----:R-:W-:Y:S01]  /*3500*/  @P2 FFMA.FTZ R121, R120, R121, R117 ;  /* 0x0000007978792223 */ /* 0x001fe20000010075 */
[----:B------:R-:W-:Y:S01]  /*3510*/  FFMA.FTZ R117, R2, R119, R107 ;  /* 0x0000007702757223 */ /* 0x000fe2000001006b */
[----:B------:R-:W-:Y:S01]  /*3520*/  FMUL.FTZ R120, R115, R46 ;  /* 0x0000002e73787220 */ /* 0x000fe20000410000 */
[----:B------:R-:W-:Y:S01]  /*3530*/  ISETP.NE.AND P2, PT, R34, RZ, PT ;  /* 0x000000ff2200720c */ /* 0x000fe20003f45270 */
[----:B------:R-:W-:Y:S01]  /*3540*/  FFMA.FTZ R121, R102, R121, R77 ;  /* 0x0000007966797223 */ /* 0x000fe2000001004d */
[-C--:B------:R-:W-:Y:S01]  /*3550*/  FFMA.FTZ R105, R100, R117.reuse, R105 ;  /* 0x0000007564697223 */ /* 0x080fe20000010069 */
[----:B------:R-:W-:Y:S01]  /*3560*/  FMUL.FTZ R103, R96, R117 ;  /* 0x0000007560677220 */ /* 0x000fe20000410000 */
[----:B------:R-:W-:Y:S01]  /*3570*/  FADD.FTZ R76, R120, R76 ;  /* 0x0000004c784c7221 */ /* 0x000fe20000010000 */
[CC--:B------:R-:W-:Y:S01]  /*3580*/  FFMA.FTZ R108, R99.reuse, R121.reuse, R80 ;  /* 0x00000079636c7223 */ /* 0x0c0fe20000010050 */
[----:B------:R-:W-:Y:S01]  /*3590*/  FFMA.FTZ R107, R0, R121, RZ ;  /* 0x00000079006b7223 */ /* 0x000fe200000100ff */
[----:B------:R-:W-:-:S02]  /*35a0*/  FFMA.FTZ R99, R99, R105, R106 ;  /* 0x0000006963637223 */ /* 0x000fc4000001006a */
[-C--:B------:R-:W-:Y:S01]  /*35b0*/  FFMA.FTZ R110, R100, R108.reuse, R79 ;  /* 0x0000006c646e7223 */ /* 0x080fe2000001004f */
[----:B------:R-:W-:Y:S01]  /*35c0*/  FFMA.FTZ R102, R64, R108, R107 ;  /* 0x0000006c40667223 */ /* 0x000fe2000001006b */
[----:B------:R-:W-:Y:S01]  /*35d0*/  FADD.FTZ R107, -R77, R121 ;  /* 0x000000794d6b7221 */ /* 0x000fe20000010100 */
[----:B------:R-:W-:Y:S01]  /*35e0*/  FADD.FTZ R100, -R80, R108 ;  /* 0x0000006c50647221 */ /* 0x000fe20000010100 */
[----:B------:R-:W-:Y:S01]  /*35f0*/  FFMA.FTZ R114, R2, R110, R81 ;  /* 0x0000006e02727223 */ /* 0x000fe20000010051 */
[----:B------:R-:W-:Y:S01]  /*3600*/  FMUL.FTZ R2, R99, R51 ;  /* 0x0000003363027220 */ /* 0x000fe20000410000 */
[----:B------:R-:W-:Y:S01]  /*3610*/  FMUL.FTZ R121, R105, R50 ;  /* 0x0000003269797220 */ /* 0x000fe20000410000 */
[----:B------:R-:W-:Y:S01]  /*3620*/  FFMA.FTZ R123, R63, R110, R102 ;  /* 0x0000006e3f7b7223 */ /* 0x000fe20000010066 */
[-C--:B------:R-:W-:Y:S01]  /*3630*/  FFMA.FTZ R125, R97, R114.reuse, R82 ;  /* 0x00000072617d7223 */ /* 0x080fe20000010052 */
[----:B------:R-:W-:Y:S01]  /*3640*/  FFMA.FTZ R106, R2, R107, RZ ;  /* 0x0000006b026a7223 */ /* 0x000fe200000100ff */
        /* <DEDUP_REMOVED lines=22> */
[----:B------:R0:W-:Y:S01]  /*37b0*/  @!P2 STS.64 [R88], R10 ;  /* 0x0000000a5800a388 */ /* 0x0001e20000000a00 */
[C---:B------:R-:W-:Y:S01]  /*37c0*/  FFMA.FTZ R97, R123.reuse, R101, R104 ;  /* 0x000000657b617223 */ /* 0x040fe20000010068 */
[----:B------:R-:W-:Y:S01]  /*37d0*/  FFMA.FTZ R126, R70, R126, R125 ;  /* 0x0000007e467e7223 */ /* 0x000fe2000001007d */
[----:B------:R-:W-:Y:S01]  /*37e0*/  FADD.FTZ R75, R123, R75 ;  /* 0x0000004b7b4b7221 */ /* 0x000fe20000010000 */
[----:B------:R-:W-:Y:S01]  /*37f0*/  FADD.FTZ R74, R106, R74 ;  /* 0x0000004a6a4a7221 */ /* 0x000fe20000010000 */
[----:B------:R-:W-:Y:S01]  /*3800*/  FFMA.FTZ R97, R124, R98, R97 ;  /* 0x000000627c617223 */ /* 0x000fe20000010061 */
[----:B------:R-:W-:Y:S01]  /*3810*/  FMUL.FTZ R123, R96, R119 ;  /* 0x00000077607b7220 */ /* 0x000fe20000410000 */
[----:B------:R-:W2:Y:S01]  /*3820*/  SHFL.DOWN PT, R125, R126, 0x1, 0x1f ;  /* 0x08201f007e7d7f89 */ /* 0x000ea200000e0000 */
[----:B------:R-:W-:Y:S01]  /*3830*/  FMUL.FTZ R103, R102, R103 ;  /* 0x0000006766677220 */ /* 0x000fe20000410000 */
[----:B------:R-:W-:Y:S01]  /*3840*/  FADD.FTZ R69, R2, R69 ;  /* 0x0000004502457221 */ /* 0x000fe20000010000 */
[----:B------:R-:W-:Y:S01]  /*3850*/  FMUL.FTZ R110, R110, R123 ;  /* 0x0000007b6e6e7220 */ /* 0x000fe20000410000 */
[----:B------:R-:W3:Y:S01]  /*3860*/  SHFL.DOWN PT, R104, R97, 0x1, 0x1f ;  /* 0x08201f0061687f89 */ /* 0x000ee200000e0000 */
[C---:B0-----:R-:W-:Y:S01]  /*3870*/  FMUL.FTZ R11, R96.reuse, R105 ;  /* 0x00000069600b7220 */ /* 0x041fe20000410000 */
        /* <DEDUP_REMOVED lines=9> */
[----:B------:R-:W-:Y:S01]  /*3910*/  FFMA.FTZ R115, R19, R115, R122 ;  /* 0x0000007313737223 */ /* 0x000fe2000001007a */
[----:B------:R-:W-:Y:S01]  /*3920*/  FADD.FTZ R72, R121, R72 ;  /* 0x0000004879487221 */ /* 0x000fe20000010000 */
[----:B------:R-:W-:Y:S01]  /*3930*/  FADD.FTZ R62, R119, R62 ;  /* 0x0000003e773e7221 */ /* 0x000fe20000010000 */
[----:B------:R-:W-:Y:S01]  /*3940*/  FFMA.FTZ R107, R20, R99, R107 ;  /* 0x00000063146b7223 */ /* 0x000fe2000001006b */
[----:B------:R-:W-:Y:S01]  /*3950*/  FADD.FTZ R60, R115, R60 ;  /* 0x0000003c733c7221 */ /* 0x000fe20000010000 */
[----:B------:R-:W-:-:S02]  /*3960*/  FADD.FTZ R59, R102, R59 ;  /* 0x0000003b663b7221 */ /* 0x000fc40000010000 */
        /* <DEDUP_REMOVED lines=21> */
[----:B------:R-:W-:Y:S01]  /*3ac0*/  FFMA.FTZ R104, R22, R117, R103 ;  /* 0x0000007516687223 */ /* 0x000fe20000010067 */
[----:B------:R-:W-:Y:S01]  /*3ad0*/  FMUL.FTZ R103, R96, R113 ;  /* 0x0000007160677220 */ /* 0x000fe20000410000 */
[----:B------:R-:W2:Y:S01]  /*3ae0*/  SHFL.DOWN PT, R116, R97, 0x10, 0x1f ;  /* 0x0a001f0061747f89 */ /* 0x000ea200000e0000 */
[----:B------:R-:W-:Y:S01]  /*3af0*/  FFMA.FTZ R106, R18, R109, R125 ;  /* 0x0000006d126a7223 */ /* 0x000fe2000001007d */
[----:B------:R-:W-:Y:S01]  /*3b00*/  ISETP.GT.AND P1, PT, R44, 0xf, PT ;  /* 0x0000000f2c00780c */ /* 0x000fe20003f24270 */
[----:B------:R-:W-:Y:S01]  /*3b10*/  FMUL.FTZ R98, R98, R103 ;  /* 0x0000006762627220 */ /* 0x000fe20000410000 */
[----:B------:R-:W-:Y:S01]  /*3b20*/  FADD.FTZ R61, R104, R61 ;  /* 0x0000003d683d7221 */ /* 0x000fe20000010000 */
[----:B------:R-:W-:Y:S01]  /*3b30*/  FADD.FTZ R55, R106, R55 ;  /* 0x000000376a377221 */ /* 0x000fe20000010000 */
[----:B------:R-:W-:Y:S01]  /*3b40*/  FMUL.FTZ R106, R96, R111 ;  /* 0x0000006f606a7220 */ /* 0x000fe20000410000 */
[----:B------:R-:W-:-:S03]  /*3b50*/  FFMA.FTZ R113, R53, R113, R98 ;  /* 0x0000007135717223 */ /* 0x000fc60000010062 */
[----:B------:R-:W-:Y:S01]  /*3b60*/  FMUL.FTZ R101, R101, R106 ;  /* 0x0000006a65657220 */ /* 0x000fe20000410000 */
[----:B------:R-:W-:-:S03]  /*3b70*/  FADD.FTZ R58, R113, R58 ;  /* 0x0000003a713a7221 */ /* 0x000fc60000010000 */
[----:B------:R-:W-:-:S04]  /*3b80*/  FFMA.FTZ R2, R54, R111, R101 ;  /* 0x0000006f36027223 */ /* 0x000fc80000010065 */
        /* <DEDUP_REMOVED lines=16> */
.L_x_9076:
[----:B------:R-:W-:Y:S05]  /*3c90*/  BSYNC.RECONVERGENT B0 ;  /* 0x0000000000007941 */ /* 0x000fea0003800200 */
.L_x_9075:
        /* <DEDUP_REMOVED lines=13> */
.L_x_9071:
[----:B------:R-:W-:Y:S06]  /*3d70*/  BAR.SYNC.DEFER_BLOCKING 0x0 ;  /* 0x0000000000007b1d */ /* 0x000fec0000010000 */
[----:B------:R-:W0:Y:S02]  /*3d80*/  LDCU.64 UR10, c[0x0][0x4f8] ;  /* 0x00009f00ff0a77ac */ /* 0x000e240008000a00 */
[----:B------:R-:W2:Y:S08]  /*3d90*/  LDC.64 R44, c[0x0][0x500] ;  /* 0x00014000ff2c7b82 */ /* 0x000eb00000000a00 */
[----:B------:R-:W3:Y:S01]  /*3da0*/  LDC.64 R46, c[0x0][0x550] ;  /* 0x00015400ff2e7b82 */ /* 0x000ee20000000a00 */
[----:B------:R-:W4:Y:S01]  /*3db0*/  LDG.E.128 R4, desc[UR16][R14.64] ;  /* 0x000000100e047981 */ /* 0x000f22000c1e1d00 */
[----:B------:R-:W-:Y:S01]  /*3dc0*/  UMOV UR5, URZ ;  /* 0x000000ff00057c82 */ /* 0x000fe20008000000 */
[----:B------:R-:W-:-:S02]  /*3dd0*/  UISETP.GT.AND UP0, UPT, UR8, 0x1, UPT ;  /* 0x000000010800788c */ /* 0x000fc4000bf04270 */
[----:B0-----:R-:W-:Y:S01]  /*3de0*/  UIMAD.WIDE.U32 UR6, UR19, UR10, UR4 ;  /* 0x0000000a130672a5 */ /* 0x001fe2000f8e0004 */
[----:B------:R-:W-:-:S03]  /*3df0*/  UMOV UR8, UR18 ;  /* 0x0000001200087c82 */ /* 0x000fc60008000000 */
[----:B------:R-:W-:Y:S01]  /*3e00*/  UIMAD UR7, UR19, UR11, UR7 ;  /* 0x0000000b130772a4 */ /* 0x000fe2000f8e0207 */
[----:B----4-:R-:W-:Y:S01]  /*3e10*/  STS.128 [R3], R4 ;  /* 0x0000000403007388 */ /* 0x010fe20000000c00 */
[----:B------:R-:W-:-:S03]  /*3e20*/  NOP ;  /* 0x0000000000007918 */ /* 0x000fc60000000000 */
[----:B------:R-:W0:Y:S02]  /*3e30*/  LDS.128 R8, [R3] ;  /* 0x0000000003087984 */ /* 0x000e240000000c00 */
[--C-:B0-----:R-:W-:Y:S02]  /*3e40*/  HADD2.F32 R17, -RZ, R8.reuse.H0_H0 ;  /* 0x20000008ff117230 */ /* 0x101fe40000004100 */
[--C-:B------:R-:W-:Y:S02]  /*3e50*/  HADD2.F32 R5, -RZ, R9.reuse.H0_H0 ;  /* 0x20000009ff057230 */ /* 0x100fe40000004100 */
[----:B------:R-:W-:Y:S02]  /*3e60*/  HADD2.F32 R9, -RZ, R9.H1_H1 ;  /* 0x30000009ff097230 */ /* 0x000fe40000004100 */
[--C-:B------:R-:W-:Y:S01]  /*3e70*/  FADD.FTZ R0, R17, R40.reuse ;  /* 0x0000002811007221 */ /* 0x100fe20000010000 */
[----:B------:R-:W-:Y:S02]  /*3e80*/  HADD2.F32 R17, -RZ, R8.H1_H1 ;  /* 0x30000008ff117230 */ /* 0x000fe40000004100 */
[----:B------:R-:W-:Y:S01]  /*3e90*/  FADD.FTZ R6, R5, R40 ;  /* 0x0000002805067221 */ /* 0x000fe20000010000 */
[----:B------:R-:W-:-:S02]  /*3ea0*/  HADD2.F32 R7, -RZ, R10.H1_H1 ;  /* 0x3000000aff077230 */ /* 0x000fc40000004100 */
[--C-:B------:R-:W-:Y:S01]  /*3eb0*/  FADD.FTZ R8, R9, R40.reuse ;  /* 0x0000002809087221 */ /* 0x100fe20000010000 */
[----:B------:R-:W-:Y:S01]  /*3ec0*/  BAR.SYNC.DEFER_BLOCKING 0x0 ;  /* 0x0000000000007b1d */ /* 0x000fe20000010000 */
[----:B------:R-:W-:Y:S01]  /*3ed0*/  FSETP.GTU.FTZ.AND P6, PT, R0, 20, PT ;  /* 0x41a000000000780b */ /* 0x000fe20003fdc000 */
[--C-:B------:R-:W-:Y:S01]  /*3ee0*/  FADD.FTZ R17, R17, R40.reuse ;  /* 0x0000002811117221 */ /* 0x100fe20000010000 */
[--C-:B------:R-:W-:Y:S01]  /*3ef0*/  HADD2.F32 R9, -RZ, R11.reuse.H0_H0 ;  /* 0x2000000bff097230 */ /* 0x100fe20000004100 */
[----:B------:R-:W-:Y:S01]  /*3f00*/  FSETP.GTU.FTZ.AND P1, PT, R6, 20, PT ;  /* 0x41a000000600780b */ /* 0x000fe20003f3c000 */
[----:B------:R-:W-:Y:S02]  /*3f10*/  HADD2.F32 R5, -RZ, R10.H0_H0 ;  /* 0x2000000aff057230 */ /* 0x000fe40000004100 */
[--C-:B------:R-:W-:Y:S01]  /*3f20*/  FADD.FTZ R10, R7, R40.reuse ;  /* 0x00000028070a7221 */ /* 0x100fe20000010000 */
[----:B------:R-:W-:Y:S01]  /*3f30*/  FSETP.GTU.FTZ.AND P0, PT, R17, 20, PT ;  /* 0x41a000001100780b */ /* 0x000fe20003f1c000 */
[----:B------:R-:W-:Y:S01]  /*3f40*/  HADD2.F32 R11, -RZ, R11.H1_H1 ;  /* 0x3000000bff0b7230 */ /* 0x000fe20000004100 */
[----:B------:R-:W-:Y:S01]  /*3f50*/  FSETP.GTU.FTZ.AND P2, PT, R8, 20, PT ;  /* 0x41a000000800780b */ /* 0x000fe20003f5c000 */
[----:B------:R-:W-:Y:S01]  /*3f60*/  FADD.FTZ R16, R5, R40 ;  /* 0x0000002805107221 */ /* 0x000fe20000010000 */
[----:B------:R-:W-:-:S02]  /*3f70*/  FSETP.GTU.FTZ.AND P4, PT, R10, 20, PT ;  /* 0x41a000000a00780b */ /* 0x000fc40003f9c000 */
[----:B------:R-:W-:Y:S01]  /*3f80*/  FADD.FTZ R11, R11, R40 ;  /* 0x000000280b0b7221 */ /* 0x000fe20000010000 */
[----:B------:R-:W-:Y:S01]  /*3f90*/  @!P6 FMUL.FTZ R0, R0, -1.4426950216293334961 ;  /* 0xbfb8aa3b0000e820 */ /* 0x000fe20000410000 */
[----:B------:R-:W-:-:S05]  /*3fa0*/  FSETP.GTU.FTZ.AND P3, PT, R16, 20, PT ;  /* 0x41a000001000780b */ /* 0x000fca0003f7c000 */
[----:B------:R-:W0:Y:S01]  /*3fb0*/  @!P6 MUFU.EX2 R0, R0 ;  /* 0x000000000000e308 */ /* 0x000e220000000800 */
[----:B------:R-:W-:Y:S01]  /*3fc0*/  @!P0 FMUL.FTZ R4, R17, -1.4426950216293334961 ;  /* 0xbfb8aa3b11048820 */ /* 0x000fe20000410000 */
[----:B------:R-:W-:Y:S02]  /*3fd0*/  FADD.FTZ R17, R9, R40 ;  /* 0x0000002809117221 */ /* 0x000fe40000010000 */
[----:B------:R-:W-:-:S03]  /*3fe0*/  @!P4 FMUL.FTZ R9, R10, -1.4426950216293334961 ;  /* 0xbfb8aa3b0a09c820 */ /* 0x000fc60000410000 */
[----:B------:R-:W-:Y:S01]  /*3ff0*/  FSETP.GTU.FTZ.AND P5, PT, R17, 20, PT ;  /* 0x41a000001100780b */ /* 0x000fe20003fbc000 */
[----:B------:R-:W-:Y:S01]  /*4000*/  @!P0 MUFU.EX2 R4, R4 ;  /* 0x0000000400048308 */ /* 0x000fe20000000800 */
[----:B------:R-:W-:-:S07]  /*4010*/  @!P3 FMUL.FTZ R7, R16, -1.4426950216293334961 ;  /* 0xbfb8aa3b1007b820 */ /* 0x000fce0000410000 */
[----:B------:R-:W4:Y:S01]  /*4020*/  @!P4 MUFU.EX2 R9, R9 ;  /* 0x000000090009c308 */ /* 0x000f220000000800 */
[----:B0-----:R-:W-:Y:S01]  /*4030*/  @!P6 FADD.FTZ R2, R0, 1 ;  /* 0x3f8000000002e421 */ /* 0x001fe20000010000 */
[----:B------:R-:W-:Y:S01]  /*4040*/  @!P1 FMUL.FTZ R0, R6, -1.4426950216293334961 ;  /* 0xbfb8aa3b06009820 */ /* 0x000fe20000410000 */
[----:B------:R-:W-:Y:S01]  /*4050*/  @!P2 FMUL.FTZ R6, R8, -1.4426950216293334961 ;  /* 0xbfb8aa3b0806a820 */ /* 0x000fe20000410000 */
[----:B------:R-:W-:-:S04]  /*4060*/  @!P5 FMUL.FTZ R10, R17, -1.4426950216293334961 ;  /* 0xbfb8aa3b110ad820 */ /* 0x000fc80000410000 */
[----:B------:R-:W0:Y:S08]  /*4070*/  @!P6 MUFU.RCP R15, R2 ;  /* 0x00000002000fe308 */ /* 0x000e300000001000 */
[----:B------:R5:W1:Y:S01]  /*4080*/  @!P1 MUFU.EX2 R5, R0 ;  /* 0x0000000000059308 */ /* 0x000a620000000800 */
[----:B----4-:R-:W-:-:S07]  /*4090*/  @!P4 FADD.FTZ R16, R9, 1 ;  /* 0x3f8000000910c421 */ /* 0x010fce0000010000 */
[----:B------:R4:W2:Y:S01]  /*40a0*/  @!P3 MUFU.EX2 R8, R7 ;  /* 0x000000070008b308 */ /* 0x0008a20000000800 */
[----:B0-----:R-:W-:Y:S01]  /*40b0*/  @!P6 FMUL.FTZ R56, R56, R15 ;  /* 0x0000000f3838e220 */ /* 0x001fe20000410000 */
[----:B------:R-:W-:Y:S01]  /*40c0*/  FSETP.GTU.FTZ.AND P6, PT, R11, 20, PT ;  /* 0x41a000000b00780b */ /* 0x000fe20003fdc000 */
[----:B-----5:R-:W-:Y:S01]  /*40d0*/  @!P0 FADD.FTZ R0, R4, 1 ;  /* 0x3f80000004008421 */ /* 0x020fe20000010000 */
[----:B------:R-:W-:-:S04]  /*40e0*/  F2FP.F16.F32.PACK_AB R4, R72, R69 ;  /* 0x000000454804723e */ /* 0x000fc800000000ff */
[----:B------:R-:W0:Y:S01]  /*40f0*/  @!P5 MUFU.EX2 R10, R10 ;  /* 0x0000000a000ad308 */ /* 0x000e220000000800 */
[----:B-1----:R-:W-:Y:S01]  /*4100*/  @!P1 FADD.FTZ R2, R5, 1 ;  /* 0x3f80000005029421 */ /* 0x002fe20000010000 */
[----:B----4-:R-:W-:Y:S02]  /*4110*/  F2FP.F16.F32.PACK_AB R7, R78, R75 ;  /* 0x0000004b4e07723e */ /* 0x010fe400000000ff */
[----:B------:R-:W-:-:S03]  /*4120*/  F2FP.F16.F32.PACK_AB R5, R74, R71 ;  /* 0x000000474a05723e */ /* 0x000fc600000000ff */
[----:B------:R-:W-:Y:S01]  /*4130*/  @!P6 FMUL.FTZ R11, R11, -1.4426950216293334961 ;  /* 0xbfb8aa3b0b0be820 */ /* 0x000fe20000410000 */
[----:B------:R1:W-:Y:S01]  /*4140*/  @!P2 MUFU.EX2 R14, R6 ;  /* 0x00000006000ea308 */ /* 0x0003e20000000800 */
[----:B--2---:R-:W-:-:S07]  /*4150*/  @!P3 FADD.FTZ R15, R8, 1 ;  /* 0x3f800000080fb421 */ /* 0x004fce0000010000 */
[----:B------:R0:W2:Y:S01]  /*4160*/  @!P1 MUFU.RCP R20, R2 ;  /* 0x0000000200149308 */ /* 0x0000a20000001000 */
[----:B-1----:R-:W-:-:S05]  /*4170*/  F2FP.F16.F32.PACK_AB R6, R76, R73 ;  /* 0x000000494c06723e */ /* 0x002fca00000000ff */
[----:B------:R1:W-:Y:S02]  /*4180*/  STS.128 [R3], R4 ;  /* 0x0000000403007388 */ /* 0x0003e40000000c00 */
[----:B------:R4:W5:Y:S01]  /*4190*/  @!P6 MUFU.EX2 R17, R11 ;  /* 0x0000000b0011e308 */ /* 0x0009620000000800 */
[----:B0-----:R-:W-:Y:S01]  /*41a0*/  @!P5 FADD.FTZ R2, R10, 1 ;  /* 0x3f8000000a02d421 */ /* 0x001fe20000010000 */
[----:B------:R-:W-:-:S06]  /*41b0*/  NOP ;  /* 0x0000000000007918 */ /* 0x000fcc0000000000 */
[----:B------:R0:W3:Y:S01]  /*41c0*/  @!P0 MUFU.RCP R18, R0 ;  /* 0x0000000000128308 */ /* 0x0000e20000001000 */
[----:B----4-:R-:W4:Y:S01]  /*41d0*/  LDS.128 R8, [R3] ;  /* 0x0000000003087984 */ /* 0x010f220000000c00 */
[----:B--2---:R-:W-:Y:S01]  /*41e0*/  @!P1 FMUL.FTZ R61, R61, R20 ;  /* 0x000000143d3d9220 */ /* 0x004fe20000410000 */
[----:B------:R-:W-:Y:S01]  /*41f0*/  IADD3 R30, P1, PT, R30, -0x200, RZ ;  /* 0xfffffe001e1e7810 */ /* 0x000fe20007f3e0ff */
[----:B------:R-:W2:Y:S01]  /*4200*/  LDC.64 R20, c[0x0][0x520] ;  /* 0x00014800ff147b82 */ /* 0x000ea20000000a00 */
[----:B-1----:R-:W-:Y:S01]  /*4210*/  IMAD.WIDE.U32 R4, R42, R44, UR6 ;  /* 0x000000062a047e25 */ /* 0x002fe2000f8e002c */
[----:B------:R-:W1:Y:S02]  /*4220*/  LDCU.64 UR6, c[0x0][0x518] ;  /* 0x0000a300ff0677ac */ /* 0x000e640008000a00 */
[----:B------:R3:W1:Y:S01]  /*4230*/  @!P3 MUFU.RCP R22, R15 ;  /* 0x0000000f0016b308 */ /* 0x0006620000001000 */
[----:B0-----:R-:W-:Y:S01]  /*4240*/  @!P2 FADD.FTZ R0, R14, 1 ;  /* 0x3f8000000e00a421 */ /* 0x001fe20000010000 */
[----:B------:R-:W-:-:S02]  /*4250*/  IMAD R5, R42, R45, R5 ;  /* 0x0000002d2a057224 */ /* 0x000fc400078e0205 */
[----:B-----5:R-:W-:Y:S01]  /*4260*/  @!P6 FADD.FTZ R17, R17, 1 ;  /* 0x3f8000001111e421 */ /* 0x020fe20000010000 */
[----:B------:R-:W-:-:S03]  /*4270*/  IADD3.X R31, PT, PT, R31, -0x1, RZ, P1, !PT ;  /* 0xffffffff1f1f7810 */ /* 0x000fc60000ffe4ff */
[----:B------:R0:W5:Y:S01]  /*4280*/  @!P4 MUFU.RCP R19, R16 ;  /* 0x000000100013c308 */ /* 0x0001620000001000 */
[----:B---3--:R-:W-:Y:S01]  /*4290*/  @!P0 FMUL.FTZ R59, R59, R18 ;  /* 0x000000123b3b8220 */ /* 0x008fe20000410000 */
[----:B------:R-:W-:-:S04]  /*42a0*/  LEA R14, P0, R4, R46, 0x1 ;  /* 0x0000002e040e7211 */ /* 0x000fc800078008ff */
[----:B------:R-:W-:Y:S02]  /*42b0*/  LEA.HI.X R15, R4, R47, R5, 0x1, P0 ;  /* 0x0000002f040f7211 */ /* 0x000fe400000f0c05 */
[----:B------:R-:W3:Y:S01]  /*42c0*/  @!P5 MUFU.RCP R2, R2 ;  /* 0x000000020002d308 */ /* 0x000ee20000001000 */
[----:B-1----:R-:W-:Y:S01]  /*42d0*/  @!P3 FMUL.FTZ R55, R55, R22 ;  /* 0x000000163737b220 */ /* 0x002fe20000410000 */
[----:B0-----:R-:W-:Y:S01]  /*42e0*/  F2FP.F16.F32.PACK_AB R16, R59, R56 ;  /* 0x000000383b10723e */ /* 0x001fe200000000ff */
[----:B------:R-:W-:Y:S01]  /*42f0*/  IMAD.WIDE.U32 R14, R34, 0x10, R14 ;  /* 0x00000010220e7825 */ /* 0x000fe200078e000e */
[----:B------:R-:W0:Y:S01]  /*4300*/  LDC.64 R22, c[0x0][0x560] ;  /* 0x00015800ff167b82 */ /* 0x000e220000000a00 */
[----:B------:R-:W-:Y:S02]  /*4310*/  UIMAD.WIDE.U32 UR4, UR19, UR6, UR4 ;  /* 0x00000006130472a5 */ /* 0x000fe4000f8e0004 */
[----:B------:R-:W-:Y:S01]  /*4320*/  FADD.FTZ R56, R56, R35 ;  /* 0x0000002338387221 */ /* 0x000fe20000010000 */
[----:B------:R-:W1:Y:S01]  /*4330*/  @!P6 MUFU.RCP R17, R17 ;  /* 0x000000110011e308 */ /* 0x000e620000001000 */
[----:B-----5:R-:W-:Y:S01]  /*4340*/  @!P4 FMUL.FTZ R60, R60, R19 ;  /* 0x000000133c3cc220 */ /* 0x020fe20000410000 */
[----:B------:R-:W-:Y:S01]  /*4350*/  UIMAD UR5, UR19, UR7, UR5 ;  /* 0x00000007130572a4 */ /* 0x000fe2000f8e0205 */
[----:B------:R-:W-:-:S03]  /*4360*/  FADD.FTZ R56, R56, R59 ;  /* 0x0000003b38387221 */ /* 0x000fc60000010000 */
[----:B------:R-:W-:Y:S02]  /*4370*/  F2FP.F16.F32.PACK_AB R18, R60, R55 ;  /* 0x000000373c12723e */ /* 0x000fe400000000ff */
[----:B------:R-:W5:Y:S01]  /*4380*/  @!P2 MUFU.RCP R7, R0 ;  /* 0x000000000007a308 */ /* 0x000f620000001000 */
[----:B----4-:R2:W-:Y:S01]  /*4390*/  STG.E.128 desc[UR16][R14.64], R8 ;  /* 0x000000080e007986 */ /* 0x0105e2000c101d10 */
[----:B---3--:R-:W-:Y:S01]  /*43a0*/  @!P5 FMUL.FTZ R57, R57, R2 ;  /* 0x000000023939d220 */ /* 0x008fe20000410000 */
[----:B-1----:R-:W-:-:S05]  /*43b0*/  @!P6 FMUL.FTZ R58, R58, R17 ;  /* 0x000000113a3ae220 */ /* 0x002fca0000410000 */
[----:B------:R-:W-:Y:S01]  /*43c0*/  F2FP.F16.F32.PACK_AB R19, R58, R57 ;  /* 0x000000393a13723e */ /* 0x000fe200000000ff */
[----:B-----5:R-:W-:Y:S01]  /*43d0*/  @!P2 FMUL.FTZ R62, R62, R7 ;  /* 0x000000073e3ea220 */ /* 0x020fe20000410000 */
[----:B------:R-:W-:Y:S01]  /*43e0*/  BAR.SYNC.DEFER_BLOCKING 0x0 ;  /* 0x0000000000007b1d */ /* 0x000fe20000010000 */
[----:B--2---:R-:W-:Y:S01]  /*43f0*/  IMAD.WIDE.U32 R8, R42, R20, UR4 ;  /* 0x000000042a087e25 */ /* 0x004fe2000f8e0014 */
[----:B------:R-:W-:Y:S02]  /*4400*/  IADD3 R28, P2, PT, R28, -0x200, RZ ;  /* 0xfffffe001c1c7810 */ /* 0x000fe40007f5e0ff */
[----:B------:R-:W-:Y:S01]  /*4410*/  F2FP.F16.F32.PACK_AB R17, R62, R61 ;  /* 0x0000003d3e11723e */ /* 0x000fe200000000ff */
[----:B------:R-:W-:Y:S01]  /*4420*/  IMAD R0, R42, R21, R9 ;  /* 0x000000152a007224 */ /* 0x000fe200078e0209 */
[----:B0-----:R-:W-:Y:S01]  /*4430*/  LEA R10, P0, R8, R22, 0x1 ;  /* 0x00000016080a7211 */ /* 0x001fe200078008ff */
[----:B------:R-:W-:Y:S01]  /*4440*/  FADD.FTZ R61, R56, R61 ;  /* 0x0000003d383d7221 */ /* 0x000fe20000010000 */
[----:B------:R-:W-:-:S02]  /*4450*/  IADD3.X R29, PT, PT, R29, -0x1, RZ, P2, !PT ;  /* 0xffffffff1d1d7810 */ /* 0x000fc400017fe4ff */
[----:B------:R-:W-:Y:S01]  /*4460*/  LEA.HI.X R11, R8, R23, R0, 0x1, P0 ;  /* 0x00000017080b7211 */ /* 0x000fe200000f0c00 */
[----:B------:R-:W-:Y:S01]  /*4470*/  FADD.FTZ R62, R61, R62 ;  /* 0x0000003e3d3e7221 */ /* 0x000fe20000010000 */
[----:B------:R-:W-:-:S03]  /*4480*/  IADD3 R26, P0, PT, R26, -0x200, RZ ;  /* 0xfffffe001a1a7810 */ /* 0x000fc60007f1e0ff */
[----:B------:R-:W-:Y:S01]  /*4490*/  FADD.FTZ R55, R62, R55 ;  /* 0x000000373e377221 */ /* 0x000fe20000010000 */
[----:B------:R-:W-:-:S03]  /*44a0*/  IADD3.X R27, PT, PT, R27, -0x1, RZ, P0, !PT ;  /* 0xffffffff1b1b7810 */ /* 0x000fc600007fe4ff */
[----:B------:R-:W-:-:S04]  /*44b0*/  FADD.FTZ R60, R55, R60 ;  /* 0x0000003c373c7221 */ /* 0x000fc80000010000 */
[----:B------:R-:W-:Y:S01]  /*44c0*/  FADD.FTZ R35, R60, R57 ;  /* 0x000000393c237221 */ /* 0x000fe20000010000 */
[----:B------:R-:W-:Y:S01]  /*44d0*/  STS.128 [R3], R16 ;  /* 0x0000001003007388 */ /* 0x000fe20000000c00 */
[----:B------:R-:W-:-:S03]  /*44e0*/  NOP ;  /* 0x0000000000007918 */ /* 0x000fc60000000000 */
[----:B------:R0:W1:Y:S01]  /*44f0*/  LDS.128 R4, [R3] ;  /* 0x0000000003047984 */ /* 0x0000620000000c00 */
[----:B------:R-:W-:Y:S01]  /*4500*/  FADD.FTZ R35, R35, R58 ;  /* 0x0000003a23237221 */ /* 0x000fe20000010000 */
[----:B0-----:R-:W-:-:S05]  /*4510*/  IMAD.WIDE.U32 R2, R34, 0x10, R10 ;  /* 0x0000001022027825 */ /* 0x001fca00078e000a */
[----:B-1----:R0:W-:Y:S01]  /*4520*/  STG.E.128 desc[UR16][R2.64], R4 ;  /* 0x0000000402007986 */ /* 0x0021e2000c101d10 */
[----:B------:R-:W-:Y:S05]  /*4530*/  BRA.U UP0, `(.L_x_9078) ;  /* 0xffffffc100447547 */ /* 0x000fea000b83ffff */
.L_x_9053:
        /* <DEDUP_REMOVED lines=34> */
.L_x_9080:
[----:B------:R-:W-:Y:S05]  /*4760*/  BSYNC.RECONVERGENT B0 ;  /* 0x0000000000007941 */ /* 0x000fea0003800200 */
.L_x_9079:
        /* <DEDUP_REMOVED lines=26> */
.L_x_9082:
[----:B------:R-:W-:Y:S05]  /*4910*/  BSYNC.RECONVERGENT B0 ;  /* 0x0000000000007941 */ /* 0x000fea0003800200 */
.L_x_9081:
        /* <DEDUP_REMOVED lines=22> */
.L_x_9084:
        /* <DEDUP_REMOVED lines=51> */
.L_x_9083:
[----:B------:R-:W-:Y:S05]  /*4db0*/  EXIT ;  /* 0x000000000000794d */ /* 0x000fea0003800000 */
.L_x_9085:
        /* <DEDUP_REMOVED lines=12> */
.L_x_10523:


//--------------------- .text._Z25selective_scan_bwd_kernelI32Selective_Scan_bwd_kernel_traitsILi32ELi8ELb1ELb0ELb1ELb0ELb0EN3c104HalfEfEEv12SSMParamsBwd --------------------------
	.section	.text._Z25selective_scan_bwd_kernelI32Selective_Scan_bwd_kernel_traitsILi32ELi8ELb1ELb0ELb1ELb0ELb0EN3c104HalfEfEEv12SSMParamsBwd,"ax",@progbits
	.align	128
        .global         _Z25selective_scan_bwd_kernelI32Selective_Scan_bwd_kernel_traitsILi32ELi8ELb1ELb0ELb1ELb0ELb0EN3c104HalfEfEEv12SSMParamsBwd
        .type           _Z25selective_scan_bwd_kernelI32Selective_Scan_bwd_kernel_traitsILi32ELi8ELb1ELb0ELb1ELb0ELb0EN3c104HalfEfEEv12SSMParamsBwd,@function
        .size           _Z25selective_scan_bwd_kernelI32Selective_Scan_bwd_kernel_traitsILi32ELi8ELb1ELb0ELb1ELb0ELb0EN3c104HalfEfEEv12SSMParamsBwd,(.L_x_10524 - _Z25selective_scan_bwd_kernelI32Selective_Scan_bwd_kernel_traitsILi32ELi8ELb1ELb0ELb1ELb0ELb0EN3c104HalfEfEEv12SSMParamsBwd)
        .other          _Z25selective_scan_bwd_kernelI32Selective_Scan_bwd_kernel_traitsILi32ELi8ELb1ELb0ELb1ELb0ELb0EN3c104HalfEfEEv12SSMParamsBwd,@"STO_CUDA_ENTRY STV_DEFAULT"
_Z25selective_scan_bwd_kernelI32Selective_Scan_bwd_kernel_traitsILi32ELi8ELb1ELb0ELb1ELb0ELb0EN3c104HalfEfEEv12SSMParamsBwd:
.text._Z25selective_scan_bwd_kernelI32Selective_Scan_bwd_kernel_traitsILi32ELi8ELb1ELb0ELb1ELb0ELb0EN3c104HalfEfEEv12SSMParamsBwd:
        /* <DEDUP_REMOVED lines=128> */
[----:B--2---:R-:W-:-:S02]  /*0800*/  IMAD R0, R29, UR10, RZ ;  /* 0x0000000a1d007c24 */ /* 0x004fc4000f8e02ff */
[----:B---3--:R-:W-:Y:S01]  /*0810*/  IMAD.WIDE.U32 R28, R73, UR6, RZ ;  /* 0x00000006491c7c25 */ /* 0x008fe2000f8e00ff */
[----:B------:R-:W2:Y:S03]  /*0820*/  LDCU UR6, c[0x0][0x394] ;  /* 0x00007280ff0677ac */ /* 0x000ea60008000800 */
[----:B------:R-:W-:Y:S02]  /*0830*/  IMAD R19, R33, UR11, R0 ;  /* 0x0000000b21137c24 */ /* 0x000fe4000f8e0200 */
[----:B0-----:R-:W-:Y:S01]  /*0840*/  IMAD.WIDE.U32 R30, R73, UR8, RZ ;  /* 0x00000008491e7c25 */ /* 0x001fe2000f8e00ff */
[----:B------:R-:W-:Y:S01]  /*0850*/  IADD3 R7, PT, PT, R26, 0x40, RZ ;  /* 0x000000401a077810 */ /* 0x000fe20007ffe0ff */
[----:B----4-:R-:W-:Y:S02]  /*0860*/  ULEA UR4, UR5, UR4, 0x18 ;  /* 0x0000000405047291 */ /* 0x010fe4000f8ec0ff */
[----:B-1----:R-:W-:Y:S01]  /*0870*/  IMAD.WIDE.U32 R2, R4, UR18, R26 ;  /* 0x0000001204027c25 */ /* 0x002fe2000f8e001a */
[----:B------:R-:W-:-:S02]  /*0880*/  IADD3 R9, PT, PT, R26, 0x60, RZ ;  /* 0x000000601a097810 */ /* 0x000fc40007ffe0ff */
[C---:B------:R-:W-:Y:S01]  /*0890*/  IADD3 R11, PT, PT, R26.reuse, 0x80, RZ ;  /* 0x000000801a0b7810 */ /* 0x040fe20007ffe0ff */
[----:B------:R-:W-:Y:S01]  /*08a0*/  IMAD R3, R5, UR18, R3 ;  /* 0x0000001205037c24 */ /* 0x000fe2000f8e0203 */
[C---:B------:R-:W-:Y:S01]  /*08b0*/  IADD3 R5, PT, PT, R26.reuse, 0x20, RZ ;  /* 0x000000201a057810 */ /* 0x040fe20007ffe0ff */
[----:B------:R-:W-:Y:S01]  /*08c0*/  UIADD3 UR5, UPT, UPT, UR4, 0x220, URZ ;  /* 0x0000022004057890 */ /* 0x000fe2000fffe0ff */
[C---:B------:R-:W-:Y:S01]  /*08d0*/  IADD3 R13, PT, PT, R26.reuse, 0xa0, RZ ;  /* 0x000000a01a0d7810 */ /* 0x040fe20007ffe0ff */
[----:B------:R-:W-:Y:S01]  /*08e0*/  IMAD.WIDE.U32 R32, R33, UR10, R2 ;  /* 0x0000000a21207c25 */ /* 0x000fe2000f8e0002 */
[C---:B------:R-:W-:Y:S02]  /*08f0*/  SHF.L.U32 R3, R26.reuse, 0x3, RZ ;  /* 0x000000031a037819 */ /* 0x040fe400000006ff */
[C---:B------:R-:W-:Y:S01]  /*0900*/  IADD3 R15, PT, PT, R26.reuse, 0xc0, RZ ;  /* 0x000000c01a0f7810 */ /* 0x040fe20007ffe0ff */
[C---:B------:R-:W-:Y:S01]  /*0910*/  IMAD R63, R73.reuse, UR7, R29 ;  /* 0x00000007493f7c24 */ /* 0x040fe2000f8e021d */
[C---:B------:R-:W-:Y:S01]  /*0920*/  IADD3 R17, PT, PT, R26.reuse, 0xe0, RZ ;  /* 0x000000e01a117810 */ /* 0x040fe20007ffe0ff */
[----:B------:R-:W-:Y:S01]  /*0930*/  IMAD R61, R73, UR9, R31 ;  /* 0x00000009493d7c24 */ /* 0x000fe2000f8e021f */
        /* <DEDUP_REMOVED lines=10> */
[----:B--2---:R-:W-:Y:S02]  /*09e0*/  MOV R51, UR6 ;  /* 0x0000000600337c02 */ /* 0x004fe40008000f00 */
        /* <DEDUP_REMOVED lines=13> */
[----:B------:R-:W-:-:S07]  /*0ac0*/  IADD3 R3, PT, PT, R33, R19, RZ ;  /* 0x0000001321037210 */ /* 0x000fce0007ffe0ff */
.L_x_9110:
[----:B------:R-:W-:Y:S01]  /*0ad0*/  BAR.SYNC.DEFER_BLOCKING 0x0 ;  /* 0x0000000000007b1d */ /* 0x000fe20000010000 */
[----:B0-----:R-:W-:-:S06]  /*0ae0*/  IMAD.WIDE.U32 R12, R26, 0x10, R58 ;  /* 0x000000101a0c7825 */ /* 0x001fcc00078e003a */
[----:B------:R-:W2:Y:S01]  /*0af0*/  LDG.E.128 R12, desc[UR16][R12.64] ;  /* 0x000000100c0c7981 */ /* 0x000ea2000c1e1d00 */
        /* <DEDUP_REMOVED lines=8> */
[----:B--2---:R-:W-:Y:S01]  /*0b80*/  STS.128 [R64], R12 ;  /* 0x0000000c40007388 */ /* 0x004fe20000000c00 */
[----:B------:R-:W-:-:S03]  /*0b90*/  NOP ;  /* 0x0000000000007918 */ /* 0x000fc60000000000 */
[----:B------:R-:W1:Y:S01]  /*0ba0*/  LDS.128 R8, [R64] ;  /* 0x0000000040087984 */ /* 0x000e620000000c00 */
[----:B------:R-:W-:Y:S06]  /*0bb0*/  BAR.SYNC.DEFER_BLOCKING 0x0 ;  /* 0x0000000000007b1d */ /* 0x000fec0000010000 */
[----:B------:R-:W2:Y:S04]  /*0bc0*/  LDG.E.128 R36, desc[UR16][R36.64] ;  /* 0x0000001024247981 */ /* 0x000ea8000c1e1d00 */
[----:B--2---:R-:W-:Y:S01]  /*0bd0*/  STS.128 [R64], R36 ;  /* 0x0000002440007388 */ /* 0x004fe20000000c00 */
[----:B------:R-:W-:-:S03]  /*0be0*/  NOP ;  /* 0x0000000000007918 */ /* 0x000fc60000000000 */
[----:B------:R-:W-:Y:S01]  /*0bf0*/  LDS.128 R4, [R64] ;  /* 0x0000000040047984 */ /* 0x000fe20000000c00 */
[----:B------:R-:W-:Y:S06]  /*0c00*/  BAR.SYNC.DEFER_BLOCKING 0x0 ;  /* 0x0000000000007b1d */ /* 0x000fec0000010000 */
[----:B------:R-:W2:Y:S01]  /*0c10*/  LDG.E.128 R16, desc[UR16][R16.64] ;  /* 0x0000001010107981 */ /* 0x000ea2000c1e1d00 */
        /* <DEDUP_REMOVED lines=9> */
[----:B------:R-:W-:Y:S01]  /*0cb0*/  IADD3 R80, PT, PT, R51, -0x1, RZ ;  /* 0xffffffff33507810 */ /* 0x000fe20007ffe0ff */
[----:B------:R-:W-:Y:S01]  /*0cc0*/  HADD2.F32 R92, -RZ, R10.H1_H1 ;  /* 0x3000000aff5c7230 */ /* 0x000fe20000004100 */
[----:B------:R-:W-:Y:S01]  /*0cd0*/  CS2R R78, SRZ ;  /* 0x00000000004e7805 */ /* 0x000fe2000001ff00 */
[--C-:B------:R-:W-:Y:S01]  /*0ce0*/  HADD2.F32 R89, -RZ, R11.reuse.H0_H0 ;  /* 0x2000000bff597230 */ /* 0x100fe20000004100 */
[----:B------:R-:W-:Y:S01]  /*0cf0*/  MOV R83, RZ ;  /* 0x000000ff00537202 */ /* 0x000fe20000000f00 */
[----:B------:R-:W-:Y:S01]  /*0d00*/  HADD2.F32 R93, -RZ, R11.H1_H1 ;  /* 0x3000000bff5d7230 */ /* 0x000fe20000004100 */
[----:B------:R-:W-:-:S02]  /*0d10*/  MOV R81, RZ ;  /* 0x000000ff00517202 */ /* 0x000fc40000000f00 */
[----:B------:R-:W-:Y:S01]  /*0d20*/  MOV R68, RZ ;  /* 0x000000ff00447202 */ /* 0x000fe20000000f00 */
[----:B--2---:R-:W-:Y:S01]  /*0d30*/  STS.128 [R64], R16 ;  /* 0x0000001040007388 */ /* 0x004fe20000000c00 */
        /* <DEDUP_REMOVED lines=16> */
[CC--:B------:R-:W-:Y:S01]  /*0e40*/  FMUL.FTZ R100, R103.reuse, R71.reuse ;  /* 0x0000004767647220 */ /* 0x0c0fe20000410000 */
[----:B------:R-:W-:Y:S01]  /*0e50*/  FFMA.FTZ R9, R103, R88, R2 ;  /* 0x0000005867097223 */ /* 0x000fe20000010002 */
[-C--:B------:R-:W-:Y:S01]  /*0e60*/  FMUL.FTZ R105, R102, R71.reuse ;  /* 0x0000004766697220 */ /* 0x080fe20000410000 */
[-C--:B------:R-:W-:Y:S01]  /*0e70*/  FMUL.FTZ R104, R107, R71.reuse ;  /* 0x000000476b687220 */ /* 0x080fe20000410000 */
[----:B------:R-:W-:Y:S01]  /*0e80*/  FMUL.FTZ R109, R106, R71 ;  /* 0x000000476a6d7220 */ /* 0x000fe20000410000 */
[----:B------:R-:W-:Y:S01]  /*0e90*/  FFMA.FTZ R2, R102, R87, R9 ;  /* 0x0000005766027223 */ /* 0x000fe20000010009 */
[----:B------:R-:W-:-:S03]  /*0ea0*/  FMUL.FTZ R108, R110, R71 ;  /* 0x000000476e6c7220 */ /* 0x000fc60000410000 */
[----:B------:R-:W-:-:S04]  /*0eb0*/  FFMA.FTZ R9, R107, R92, R2 ;  /* 0x0000005c6b097223 */ /* 0x000fc80000010002 */
[----:B------:R-:W-:-:S04]  /*0ec0*/  FFMA.FTZ R9, R106, R89, R9 ;  /* 0x000000596a097223 */ /* 0x000fc80000010009 */
[----:B------:R-:W-:Y:S01]  /*0ed0*/  FFMA.FTZ R65, R110, R93, R9 ;  /* 0x0000005d6e417223 */ /* 0x000fe20000010009 */
[----:B------:R-:W-:Y:S06]  /*0ee0*/  BAR.SYNC.DEFER_BLOCKING 0x0 ;  /* 0x0000000000007b1d */ /* 0x000fec0000010000 */
[----:B------:R-:W-:Y:S05]  /*0ef0*/  BRA.U !UP0, `(.L_x_9087) ;  /* 0x0000001d08487547 */ /* 0x000fea000b800000 */
[----:B------:R-:W0:Y:S01]  /*0f00*/  LDC.64 R12, c[0x0][0x440] ;  /* 0x00011000ff0c7b82 */ /* 0x000e220000000a00 */
[--C-:B------:R-:W-:Y:S01]  /*0f10*/  HADD2.F32 R117, -RZ, R5.reuse.H0_H0 ;  /* 0x20000005ff757230 */ /* 0x100fe20000004100 */
[----:B------:R-:W-:Y:S01]  /*0f20*/  SHF.L.U32 R111, R80, 0x8, RZ ;  /* 0x00000008506f7819 */ /* 0x000fe200000006ff */
[----:B------:R-:W-:Y:S01]  /*0f30*/  HADD2.F32 R115, -RZ, R5.H1_H1 ;  /* 0x30000005ff737230 */ /* 0x000fe20000004100 */
[C---:B------:R-:W-:Y:S01]  /*0f40*/  ISETP.NE.AND P0, PT, R51.reuse, 0x1, PT ;  /* 0x000000013300780c */ /* 0x040fe20003f05270 */
[----:B------:R-:W-:Y:S01]  /*0f50*/  HADD2.F32 R9, -RZ, R7.H0_H0 ;  /* 0x20000007ff097230 */ /* 0x000fe20000004100 */
[----:B------:R-:W-:Y:S01]  /*0f60*/  SHF.L.U32 R129, R51, 0x8, RZ ;  /* 0x0000000833817819 */ /* 0x000fe200000006ff */
[--C-:B------:R-:W-:Y:S01]  /*0f70*/  HADD2.F32 R121, -RZ, R4.reuse.H0_H0 ;  /* 0x20000004ff797230 */ /* 0x100fe20000004100 */
[----:B------:R-:W1:Y:S01]  /*0f80*/  LDC.64 R14, c[0x0][0x448] ;  /* 0x00011200ff0e7b82 */ /* 0x000e620000000a00 */
[----:B------:R-:W-:Y:S02]  /*0f90*/  HADD2.F32 R119, -RZ, R4.H1_H1 ;  /* 0x30000004ff777230 */ /* 0x000fe40000004100 */
[----:B------:R-:W-:Y:S01]  /*0fa0*/  FADD.FTZ R117, R117, R62 ;  /* 0x0000003e75757221 */ /* 0x000fe20000010000 */
[----:B------:R-:W-:-:S02]  /*0fb0*/  HADD2.F32 R5, -RZ, R6.H0_H0 ;  /* 0x20000006ff057230 */ /* 0x000fc40000004100 */
[--C-:B------:R-:W-:Y:S01]  /*0fc0*/  FADD.FTZ R121, R121, R62.reuse ;  /* 0x0000003e79797221 */ /* 0x100fe20000010000 */
[----:B------:R-:W-:Y:S02]  /*0fd0*/  HADD2.F32 R113, -RZ, R6.H1_H1 ;  /* 0x30000006ff717230 */ /* 0x000fe40000004100 */
[--C-:B------:R-:W-:Y:S01]  /*0fe0*/  FADD.FTZ R119, R119, R62.reuse ;  /* 0x0000003e77777221 */ /* 0x100fe20000010000 */
[----:B------:R-:W-:Y:S01]  /*0ff0*/  HADD2.F32 R7, -RZ, R7.H1_H1 ;  /* 0x30000007ff077230 */ /* 0x000fe20000004100 */
[----:B------:R-:W2:Y:S01]  /*1000*/  LDC.64 R90, c[0x0][0x3e0] ;  /* 0x0000f800ff5a7b82 */ /* 0x000ea20000000a00 */
[--C-:B------:R-:W-:Y:S01]  /*1010*/  FADD.FTZ R115, R115, R62.reuse ;  /* 0x0000003e73737221 */ /* 0x100fe20000010000 */
[--C-:B------:R-:W-:Y:S01]  /*1020*/  FADD.FTZ R116, R5, R62.reuse ;  /* 0x0000003e05747221 */ /* 0x100fe20000010000 */
[--C-:B------:R-:W-:Y:S01]  /*1030*/  FADD.FTZ R113, R113, R62.reuse ;  /* 0x0000003e71717221 */ /* 0x100fe20000010000 */
[--C-:B------:R-:W-:Y:S01]  /*1040*/  FADD.FTZ R114, R9, R62.reuse ;  /* 0x0000003e09727221 */ /* 0x100fe20000010000 */
[----:B------:R-:W-:Y:S01]  /*1050*/  FADD.FTZ R112, R7, R62 ;  /* 0x0000003e07707221 */ /* 0x000fe20000010000 */
[C---:B------:R-:W-:Y:S01]  /*1060*/  IADD3 R36, P1, PT, R111.reuse, R32, RZ ;  /* 0x000000206f247210 */ /* 0x040fe20007f3e0ff */
[----:B------:R-:W-:Y:S01]  /*1070*/  IMAD.WIDE.U32 R38, R26, 0x10, R52 ;  /* 0x000000101a267825 */ /* 0x000fe200078e0034 */
[----:B------:R-:W3:Y:S01]  /*1080*/  LDC.64 R16, c[0x0][0x3c0] ;  /* 0x0000f000ff107b82 */ /* 0x000ee20000000a00 */
[----:B------:R-:W-:-:S02]  /*1090*/  LOP3.LUT R132, R111, 0x100, RZ, 0xc0, !PT ;  /* 0x000001006f847812 */ /* 0x000fc400078ec0ff */
[----:B------:R-:W-:Y:S01]  /*10a0*/  FMUL.FTZ R128, R121, R82 ;  /* 0x0000005279807220 */ /* 0x000fe20000410000 */
[----:B------:R-:W-:Y:S01]  /*10b0*/  IADD3 R118, PT, PT, R51, -0x2, RZ ;  /* 0xfffffffe33767810 */ /* 0x000fe20007ffe0ff */
[----:B------:R-:W-:Y:S01]  /*10c0*/  FMUL.FTZ R127, R119, R86 ;  /* 0x00000056777f7220 */ /* 0x000fe20000410000 */
[----:B------:R-:W-:Y:S01]  /*10d0*/  MOV R85, RZ ;  /* 0x000000ff00557202 */ /* 0x000fe20000000f00 */
[----:B------:R-:W-:Y:S01]  /*10e0*/  FMUL.FTZ R126, R117, R84 ;  /* 0x00000054757e7220 */ /* 0x000fe20000410000 */
[----:B------:R-:W-:Y:S01]  /*10f0*/  ISETP.EQ.AND P0, PT, R26, RZ, P0 ;  /* 0x000000ff1a00720c */ /* 0x000fe20000702270 */
[----:B------:R-:W4:Y:S01]  /*1100*/  LDC.64 R18, c[0x0][0x3a8] ;  /* 0x0000ea00ff127b82 */ /* 0x000f220000000a00 */
[----:B------:R-:W-:Y:S01]  /*1110*/  IADD3 R111, PT, PT, R111, R26, RZ ;  /* 0x0000001a6f6f7210 */ /* 0x000fe20007ffe0ff */
[----:B------:R-:W-:Y:S01]  /*1120*/  FMUL.FTZ R125, R115, R88 ;  /* 0x00000058737d7220 */ /* 0x000fe20000410000 */
[----:B------:R-:W-:Y:S01]  /*1130*/  LOP3.LUT R129, R129, 0x100, RZ, 0xc0, !PT ;  /* 0x0000010081817812 */ /* 0x000fe200078ec0ff */
[----:B------:R-:W-:Y:S01]  /*1140*/  FMUL.FTZ R124, R116, R87 ;  /* 0x00000057747c7220 */ /* 0x000fe20000410000 */
[----:B------:R-:W-:Y:S01]  /*1150*/  IADD3.X R37, PT, PT, RZ, R3, RZ, P1, !PT ;  /* 0x00000003ff257210 */ /* 0x000fe20000ffe4ff */
[----:B------:R-:W-:Y:S01]  /*1160*/  FMUL.FTZ R123, R113, R92 ;  /* 0x0000005c717b7220 */ /* 0x000fe20000410000 */
[----:B------:R-:W-:Y:S01]  /*1170*/  FMUL.FTZ R122, R114, R89 ;  /* 0x00000059727a7220 */ /* 0x000fe20000410000 */
[----:B------:R-:W0:Y:S01]  /*1180*/  LDC.64 R34, c[0x0][0x4f0] ;  /* 0x00013c00ff227b82 */ /* 0x000e220000000a00 */
[----:B------:R-:W-:Y:S01]  /*1190*/  FMUL.FTZ R120, R112, R93 ;  /* 0x0000005d70787220 */ /* 0x000fe20000410000 */
[----:B------:R-:W0:Y:S01]  /*11a0*/  LDCU UR10, c[0x0][0x394] ;  /* 0x00007280ff0a77ac */ /* 0x000e220008000800 */
[----:B------:R-:W0:Y:S01]  /*11b0*/  LDCU UR11, c[0x0][0x38c] ;  /* 0x00007180ff0b77ac */ /* 0x000e220008000800 */
[----:B------:R-:W0:Y:S01]  /*11c0*/  LDCU UR7, c[0x0][0x388] ;  /* 0x00007100ff0777ac */ /* 0x000e220008000800 */
[----:B------:R-:W0:Y:S01]  /*11d0*/  LDCU.64 UR8, c[0x0][0x540] ;  /* 0x0000a800ff0877ac */ /* 0x000e220008000a00 */
[----:B------:R-:W-:-:S05]  /*11e0*/  UMOV UR4, URZ ;  /* 0x000000ff00047c82 */ /* 0x000fca0008000000 */
.L_x_9109:
[----:B------:R-:W-:Y:S01]  /*11f0*/  MOV R6, R28 ;  /* 0x0000001c00067202 */ /* 0x000fe20000000f00 */
[----:B--2-4-:R-:W-:Y:S01]  /*1200*/  IMAD.WIDE.U32 R4, R90, UR4, RZ ;  /* 0x000000045a047c25 */ /* 0x014fe2000f8e00ff */
[----:B------:R-:W-:-:S03]  /*1210*/  MOV R7, R63 ;  /* 0x0000003f00077202 */ /* 0x000fc60000000f00 */
[----:B------:R-:W-:Y:S01]  /*1220*/  IMAD R5, R91, UR4, R5 ;  /* 0x000000045b057c24 */ /* 0x000fe2000f8e0205 */
[----:B------:R-:W-:Y:S01]  /*1230*/  LEA R8, P2, R4, R38, 0x1 ;  /* 0x0000002604087211 */ /* 0x000fe200078408ff */
[----:B----4-:R-:W-:-:S03]  /*1240*/  IMAD.WIDE.U32 R6, R18, UR4, R6 ;  /* 0x0000000412067c25 */ /* 0x010fc6000f8e0006 */
[----:B------:R-:W-:Y:S01]  /*1250*/  LEA.HI.X R9, R4, R39, R5, 0x1, P2 ;  /* 0x0000002704097211 */ /* 0x000fe200010f0c05 */
[----:B------:R-:W-:Y:S01]  /*1260*/  IMAD R2, R19, UR4, R7 ;  /* 0x0000000413027c24 */ /* 0x000fe2000f8e0207 */
[----:B0-----:R-:W-:-:S04]  /*1270*/  LEA R74, P1, R6, R12, 0x2 ;  /* 0x0000000c064a7211 */ /* 0x001fc800078210ff */
[----:B------:R-:W-:Y:S02]  /*1280*/  LEA.HI.X R75, R6, R13, R2, 0x2, P1 ;  /* 0x0000000d064b7211 */ /* 0x000fe400008f1402 */
[----:B------:R0:W2:Y:S04]  /*1290*/  LDG.E.128 R4, desc[UR16][R8.64] ;  /* 0x0000001008047981 */ /* 0x0000a8000c1e1d00 */
[----:B------:R-:W4:Y:S01]  /*12a0*/  LDG.E R74, desc[UR16][R74.64] ;  /* 0x000000104a4a7981 */ /* 0x000f22000c1e1900 */
[----:B0-----:R-:W-:Y:S02]  /*12b0*/  MOV R8, R30 ;  /* 0x0000001e00087202 */ /* 0x001fe40000000f00 */
[----:B------:R-:W-:-:S03]  /*12c0*/  MOV R9, R61 ;  /* 0x0000003d00097202 */ /* 0x000fc60000000f00 */
[----:B---3--:R-:W-:-:S04]  /*12d0*/  IMAD.WIDE.U32 R10, R16, UR4, R8 ;  /* 0x00000004100a7c25 */ /* 0x008fc8000f8e0008 */
[----:B------:R-:W-:Y:S01]  /*12e0*/  IMAD R2, R17, UR4, R11 ;  /* 0x0000000411027c24 */ /* 0x000fe2000f8e020b */
[----:B-1----:R-:W-:-:S04]  /*12f0*/  LEA R76, P1, R10, R14, 0x2 ;  /* 0x0000000e0a4c7211 */ /* 0x002fc800078210ff */
[----:B------:R-:W-:-:S05]  /*1300*/  LEA.HI.X R77, R10, R15, R2, 0x2, P1 ;  /* 0x0000000f0a4d7211 */ /* 0x000fca00008f1402 */
[----:B------:R0:W3:Y:S01]  /*1310*/  LDG.E R131, desc[UR16][R76.64] ;  /* 0x000000104c837981 */ /* 0x0000e2000c1e1900 */
[----:B------:R-:W1:Y:S01]  /*1320*/  S2UR UR6, SR_CgaCtaId ;  /* 0x00000000000679c3 */ /* 0x000e620000008800 */
[C---:B------:R-:W-:Y:S01]  /*1330*/  ISETP.NE.AND P2, PT, R26.reuse, RZ, PT ;  /* 0x000000ff1a00720c */ /* 0x040fe20003f45270 */
[----:B------:R-:W-:Y:S01]  /*1340*/  UMOV UR5, 0x400 ;  /* 0x0000040000057882 */ /* 0x000fe20000000000 */
[----:B------:R-:W-:Y:S01]  /*1350*/  ISETP.NE.AND P1, PT, R26, 0x1f, PT ;  /* 0x0000001f1a00780c */ /* 0x000fe20003f25270 */
[----:B------:R-:W-:Y:S01]  /*1360*/  BSSY.RECONVERGENT B0, `(.L_x_9088) ;  /* 0x000003c000007945 */ /* 0x000fe20003800200 */
[----:B-1----:R-:W-:Y:S01]  /*1370*/  ULEA UR5, UR6, UR5, 0x18 ;  /* 0x0000000506057291 */ /* 0x002fe2000f8ec0ff */
[----:B--2---:R1:W-:Y:S01]  /*1380*/  STS.128 [R64], R4 ;  /* 0x0000000440007388 */ /* 0x0043e20000000c00 */
[----:B------:R-:W-:-:S03]  /*1390*/  NOP ;  /* 0x0000000000007918 */ /* 0x000fc60000000000 */
[----:B------:R-:W2:Y:S01]  /*13a0*/  LDS.128 R8, [R64] ;  /* 0x0000000040087984 */ /* 0x000ea20000000c00 */
[----:B----4-:R-:W-:-:S04]  /*13b0*/  FMUL.FTZ R134, R74, 1.4426950216293334961 ;  /* 0x3fb8aa3b4a867820 */ /* 0x010fc80000410000 */
[-C--:B------:R-:W-:Y:S01]  /*13c0*/  FMUL.FTZ R135, R121, R134.reuse ;  /* 0x0000008679877220 */ /* 0x080fe20000410000 */
[-C--:B------:R-:W-:Y:S01]  /*13d0*/  FMUL.FTZ R130, R119, R134.reuse ;  /* 0x0000008677827220 */ /* 0x080fe20000410000 */
[-C--:B------:R-:W-:Y:S01]  /*13e0*/  FMUL.FTZ R2, R115, R134.reuse ;  /* 0x0000008673027220 */ /* 0x080fe20000410000 */
[-C--:B------:R-:W-:Y:S01]  /*13f0*/  FMUL.FTZ R75, R116, R134.reuse ;  /* 0x00000086744b7220 */ /* 0x080fe20000410000 */
[-C--:B0-----:R-:W-:Y:S01]  /*1400*/  FMUL.FTZ R76, R113, R134.reuse ;  /* 0x00000086714c7220 */ /* 0x081fe20000410000 */
[-C--:B-1----:R-:W-:Y:S01]  /*1410*/  FMUL.FTZ R7, R114, R134.reuse ;  /* 0x0000008672077220 */ /* 0x082fe20000410000 */
[----:B------:R-:W0:Y:S01]  /*1420*/  MUFU.EX2 R135, R135 ;  /* 0x0000008700877308 */ /* 0x000e220000000800 */
[-C--:B------:R-:W-:Y:S01]  /*1430*/  FMUL.FTZ R139, R112, R134.reuse ;  /* 0x00000086708b7220 */ /* 0x080fe20000410000 */
[----:B------:R-:W-:Y:S01]  /*1440*/  IADD3 R5, PT, PT, R132, UR4, RZ ;  /* 0x0000000484057c10 */ /* 0x000fe2000fffe0ff */
[----:B------:R-:W-:-:S03]  /*1450*/  FMUL.FTZ R133, R117, R134 ;  /* 0x0000008675857220 */ /* 0x000fc60000410000 */
[----:B------:R-:W-:Y:S02]  /*1460*/  SEL R5, R5, R50, !P2 ;  /* 0x0000003205057207 */ /* 0x000fe40005000000 */
[----:B------:R-:W1:Y:S02]  /*1470*/  MUFU.EX2 R130, R130 ;  /* 0x0000008200827308 */ /* 0x000e640000000800 */
[----:B------:R-:W-:-:S06]  /*1480*/  LEA R4, R5, UR5, 0x2 ;  /* 0x0000000505047c11 */ /* 0x000fcc000f8e10ff */
[----:B------:R-:W4:Y:S01]  /*1490*/  MUFU.EX2 R2, R2 ;  /* 0x0000000200027308 */ /* 0x000f220000000800 */
[----:B0-----:R0:W-:Y:S07]  /*14a0*/  STS [R4+0x878], R135 ;  /* 0x0008788704007388 */ /* 0x0011ee0000000800 */
[----:B------:R-:W0:Y:S01]  /*14b0*/  MUFU.EX2 R75, R75 ;  /* 0x0000004b004b7308 */ /* 0x000e220000000800 */
[--C-:B--2---:R-:W-:Y:S02]  /*14c0*/  HADD2.F32 R146, -RZ, R8.reuse.H0_H0 ;  /* 0x20000008ff927230 */ /* 0x104fe40000004100 */
[----:B------:R-:W-:-:S05]  /*14d0*/  HADD2.F32 R137, -RZ, R8.H1_H1 ;  /* 0x30000008ff897230 */ /* 0x000fca0000004100 */
[----:B------:R-:W2:Y:S01]  /*14e0*/  MUFU.EX2 R76, R76 ;  /* 0x0000004c004c7308 */ /* 0x000ea20000000800 */
[--C-:B------:R-:W-:Y:S02]  /*14f0*/  HADD2.F32 R138, -RZ, R10.reuse.H0_H0 ;  /* 0x2000000aff8a7230 */ /* 0x100fe40000004100 */
[----:B------:R-:W-:Y:S02]  /*1500*/  HADD2.F32 R6, -RZ, R10.H1_H1 ;  /* 0x3000000aff067230 */ /* 0x000fe40000004100 */
[----:B---3--:R-:W-:Y:S01]  /*1510*/  FMUL.FTZ R134, R131, R137 ;  /* 0x0000008983867220 */ /* 0x008fe20000410000 */
[--C-:B------:R-:W-:Y:S02]  /*1520*/  HADD2.F32 R140, -RZ, R9.reuse.H0_H0 ;  /* 0x20000009ff8c7230 */ /* 0x100fe40000004100 */
[----:B------:R-:W-:Y:S01]  /*1530*/  HADD2.F32 R142, -RZ, R9.H1_H1 ;  /* 0x30000009ff8e7230 */ /* 0x000fe20000004100 */
[----:B------:R-:W3:Y:S01]  /*1540*/  MUFU.EX2 R7, R7 ;  /* 0x0000000700077308 */ /* 0x000ee20000000800 */
[----:B------:R-:W-:-:S02]  /*1550*/  HADD2.F32 R8, -RZ, R11.H0_H0 ;  /* 0x2000000bff087230 */ /* 0x000fc40000004100 */
[C---:B------:R-:W-:Y:S01]  /*1560*/  FMUL.FTZ R9, R131.reuse, R140 ;  /* 0x0000008c83097220 */ /* 0x040fe20000410000 */
[----:B------:R-:W-:Y:S02]  /*1570*/  HADD2.F32 R10, -RZ, R11.H1_H1 ;  /* 0x3000000bff0a7230 */ /* 0x000fe40000004100 */
[C---:B------:R-:W-:Y:S01]  /*1580*/  FMUL.FTZ R11, R131.reuse, R146 ;  /* 0x00000092830b7220 */ /* 0x040fe20000410000 */
[C---:B------:R-:W-:Y:S01]  /*1590*/  FMUL.FTZ R136, R131.reuse, R142 ;  /* 0x0000008e83887220 */ /* 0x040fe20000410000 */
[C---:B------:R-:W-:Y:S01]  /*15a0*/  FMUL.FTZ R144, R131.reuse, R6 ;  /* 0x0000000683907220 */ /* 0x040fe20000410000 */
[C---:B------:R-:W-:Y:S01]  /*15b0*/  FMUL.FTZ R5, R131.reuse, R8 ;  /* 0x0000000883057220 */ /* 0x040fe20000410000 */
        /* <DEDUP_REMOVED lines=8> */
[----:B------:R5:W0:Y:S01]  /*1640*/  MUFU.EX2 R77, R133 ;  /* 0x00000085004d7308 */ /* 0x000a220000000800 */
[----:B------:R-:W-:Y:S01]  /*1650*/  FMUL.FTZ R141, R110, R141 ;  /* 0x0000008d6e8d7220 */ /* 0x000fe20000410000 */
[----:B-----5:R-:W-:-:S04]  /*1660*/  FMUL.FTZ R133, R131, R138 ;  /* 0x0000008a83857220 */ /* 0x020fc80000410000 */
[----:B------:R-:W-:Y:S01]  /*1670*/  FMUL.FTZ R133, R102, R133 ;  /* 0x0000008566857220 */ /* 0x000fe20000410000 */
[----:B------:R-:W-:Y:S06]  /*1680*/  BAR.SYNC.DEFER_BLOCKING 0x0 ;  /* 0x0000000000007b1d */ /* 0x000fec0000010000 */
[----:B-1234-:R-:W-:Y:S05]  /*1690*/  @P1 BRA `(.L_x_9089) ;  /* 0x00000000001c1947 */ /* 0x01efea0003800000 */
[----:B------:R-:W-:Y:S01]  /*16a0*/  ISETP.NE.AND P1, PT, R51, UR10, PT ;  /* 0x0000000a33007c0c */ /* 0x000fe2000bf25270 */
[----:B------:R-:W-:-:S12]  /*16b0*/  HFMA2 R150, -RZ, RZ, 1.875, 0 ;  /* 0x3f800000ff967431 */ /* 0x000fd800000001ff */
[----:B------:R-:W-:Y:S05]  /*16c0*/  @!P1 BRA `(.L_x_9090) ;  /* 0x0000000000149947 */ /* 0x000fea0003800000 */
[----:B0-----:R-:W-:-:S04]  /*16d0*/  IADD3 R4, PT, PT, R129, UR4, RZ ;  /* 0x0000000481047c10 */ /* 0x001fc8000fffe0ff */
[----:B------:R-:W-:-:S05]  /*16e0*/  LEA R4, R4, UR5, 0x2 ;  /* 0x0000000504047c11 */ /* 0x000fca000f8e10ff */
[----:B------:R3:W4:Y:S01]  /*16f0*/  LDS R150, [R4+0x878] ;  /* 0x0008780004967984 */ /* 0x0007220000000800 */
[----:B------:R-:W-:Y:S05]  /*1700*/  BRA `(.L_x_9090) ;  /* 0x0000000000047947 */ /* 0x000fea0003800000 */
.L_x_9089:
[----:B------:R1:W2:Y:S02]  /*1710*/  LDS R150, [R98+0x107c] ;  /* 0x00107c0062967984 */ /* 0x0002a40000000800 */
.L_x_9090:
[----:B------:R-:W-:Y:S05]  /*1720*/  BSYNC.RECONVERGENT B0 ;  /* 0x0000000000007941 */ /* 0x000fea0003800200 */
.L_x_9088:
[----:B------:R-:W5:Y:S01]  /*1730*/  @P0 LDC R5, c[0x0][0x38c] ;  /* 0x0000e300ff050b82 */ /* 0x000f620000000800 */
[----:B------:R-:W-:Y:S01]  /*1740*/  MOV R143, RZ ;  /* 0x000000ff008f7202 */ /* 0x000fe20000000f00 */
[----:B-----5:R-:W-:-:S04]  /*1750*/  @P0 IMAD R5, R118, R5, UR4 ;  /* 0x0000000476050e24 */ /* 0x020fc8000f8e0205 */
[----:B0--3--:R-:W-:-:S05]  /*1760*/  @P0 IMAD.WIDE R4, R5, 0x8, R20 ;  /* 0x0000000805040825 */ /* 0x009fca00078e0214 */
[----:B------:R0:W3:Y:S01]  /*1770*/  @P0 LDG.E R143, desc[UR16][R4.64+0x4] ;  /* 0x00000410048f0981 */ /* 0x0000e2000c1e1900 */
[----:B------:R-:W-:Y:S01]  /*1780*/  FFMA.FTZ R145, R128, R130, R127 ;  /* 0x0000008280917223 */ /* 0x000fe2000001007f */
[C---:B--2-4-:R-:W-:Y:S01]  /*1790*/  FMUL.FTZ R154, R139.reuse, R150 ;  /* 0x000000968b9a7220 */ /* 0x054fe20000410000 */
[----:B------:R-:W-:Y:S01]  /*17a0*/  FFMA.FTZ R147, R139, R141, R148 ;  /* 0x0000008d8b937223 */ /* 0x000fe20000010094 */
[----:B------:R-:W-:Y:S01]  /*17b0*/  FMUL.FTZ R152, R135, R130 ;  /* 0x0000008287987220 */ /* 0x000fe20000410000 */
[----:B------:R-:W-:Y:S01]  /*17c0*/  FFMA.FTZ R145, R77, R145, R126 ;  /* 0x000000914d917223 */ /* 0x000fe2000001007e */
[C---:B------:R-:W-:Y:S01]  /*17d0*/  FMUL.FTZ R149, R7.reuse, R154 ;  /* 0x0000009a07957220 */ /* 0x040fe20000410000 */
[----:B------:R-:W-:Y:S01]  /*17e0*/  FFMA.FTZ R147, R7, R147, R144 ;  /* 0x0000009307937223 */ /* 0x000fe20000010090 */
[----:B------:R-:W-:Y:S01]  /*17f0*/  ISETP.GE.AND P1, PT, R66, 0x1, PT ;  /* 0x000000014200780c */ /* 0x000fe20003f26270 */
[----:B------:R-:W-:Y:S01]  /*1800*/  FFMA.FTZ R145, R2, R145, R125 ;  /* 0x0000009102917223 */ /* 0x000fe2000001007d */
[C---:B------:R-:W-:Y:S01]  /*1810*/  FMUL.FTZ R154, R76.reuse, R149 ;  /* 0x000000954c9a7220 */ /* 0x040fe20000410000 */
[C---:B------:R-:W-:Y:S01]  /*1820*/  FFMA.FTZ R147, R76.reuse, R147, R133 ;  /* 0x000000934c937223 */ /* 0x040fe20000010085 */
[----:B------:R-:W-:Y:S01]  /*1830*/  ISETP.NE.AND P3, PT, R99, 0x1f, PT ;  /* 0x0000001f6300780c */ /* 0x000fe20003f65270 */
[C---:B------:R-:W-:Y:S01]  /*1840*/  FFMA.FTZ R145, R75.reuse, R145, R124 ;  /* 0x000000914b917223 */ /* 0x040fe2000001007c */
[C---:B------:R-:W-:Y:S01]  /*1850*/  FMUL.FTZ R149, R75.reuse, R154 ;  /* 0x0000009a4b957220 */ /* 0x040fe20000410000 */
[----:B------:R-:W-:Y:S01]  /*1860*/  FFMA.FTZ R147, R75, R147, R136 ;  /* 0x000000934b937223 */ /* 0x000fe20000010088 */
[----:B------:R-:W-:Y:S01]  /*1870*/  ISETP.GT.U32.AND P4, PT, R99, 0x17, PT ;  /* 0x000000176300780c */ /* 0x000fe20003f84070 */
[----:B------:R-:W-:Y:S01]  /*1880*/  FFMA.FTZ R145, R76, R145, R123 ;  /* 0x000000914c917223 */ /* 0x000fe2000001007b */
[C---:B------:R-:W-:Y:S01]  /*1890*/  FMUL.FTZ R154, R2.reuse, R149 ;  /* 0x00000095029a7220 */ /* 0x040fe20000410000 */
[----:B------:R-:W-:Y:S01]  /*18a0*/  FFMA.FTZ R147, R2, R147, R9 ;  /* 0x0000009302937223 */ /* 0x000fe20000010009 */
[----:B------:R-:W-:Y:S01]  /*18b0*/  ULEA UR6, UR4, UR5, 0x3 ;  /* 0x0000000504067291 */ /* 0x000fe2000f8e18ff */
[----:B------:R-:W-:Y:S01]  /*18c0*/  FFMA.FTZ R145, R7, R145, R122 ;  /* 0x0000009107917223 */ /* 0x000fe2000001007a */
[C---:B------:R-:W-:Y:S01]  /*18d0*/  FMUL.FTZ R149, R77.reuse, R154 ;  /* 0x0000009a4d957220 */ /* 0x040fe20000410000 */
[----:B------:R-:W-:Y:S01]  /*18e0*/  FFMA.FTZ R147, R77, R147, R134 ;  /* 0x000000934d937223 */ /* 0x000fe20000010086 */
[----:B------:R-:W-:Y:S01]  /*18f0*/  BSSY.RECONVERGENT B0, `(.L_x_9091) ;  /* 0x000009c000007945 */ /* 0x000fe20003800200 */
[----:B0-----:R-:W-:Y:S01]  /*1900*/  FFMA.FTZ R4, R139, R145, R120 ;  /* 0x000000918b047223 */ /* 0x001fe20000010078 */
[----:B------:R-:W-:-:S04]  /*1910*/  FMUL.FTZ R145, R77, R152 ;  /* 0x000000984d917220 */ /* 0x000fc80000410000 */
[----:B------:R-:W0:Y:S01]  /*1920*/  SHFL.UP PT, R5, R4, 0x1, RZ ;  /* 0x0420000004057989 */ /* 0x000e2200000e00ff */
[----:B------:R-:W-:-:S04]  /*1930*/  FMUL.FTZ R152, R2, R145 ;  /* 0x0000009102987220 */ /* 0x000fc80000410000 */
[----:B------:R-:W-:-:S04]  /*1940*/  FMUL.FTZ R145, R75, R152 ;  /* 0x000000984b917220 */ /* 0x000fc80000410000 */
[----:B------:R-:W-:Y:S01]  /*1950*/  FMUL.FTZ R152, R76, R145 ;  /* 0x000000914c987220 */ /* 0x000fe20000410000 */
[C---:B------:R-:W-:Y:S01]  /*1960*/  FMUL.FTZ R145, R130.reuse, R149 ;  /* 0x0000009582917220 */ /* 0x040fe20000410000 */
[----:B------:R-:W-:Y:S02]  /*1970*/  FFMA.FTZ R149, R130, R147, R11 ;  /* 0x0000009382957223 */ /* 0x000fe4000001000b */
[----:B------:R-:W-:Y:S02]  /*1980*/  FMUL.FTZ R152, R7, R152 ;  /* 0x0000009807987220 */ /* 0x000fe40000410000 */
[----:B------:R-:W2:Y:S02]  /*1990*/  SHFL.DOWN PT, R156, R145, 0x1, 0x1f ;  /* 0x08201f00919c7f89 */ /* 0x000ea400000e0000 */
[----:B------:R-:W-:Y:S01]  /*19a0*/  FMUL.FTZ R147, R139, R152 ;  /* 0x000000988b937220 */ /* 0x000fe20000410000 */
[----:B------:R-:W-:Y:S01]  /*19b0*/  MOV R152, R149 ;  /* 0x0000009500987202 */ /* 0x000fe20000000f00 */
[----:B------:R-:W4:Y:S04]  /*19c0*/  SHFL.DOWN PT, R153, R149, 0x1, 0x1f ;  /* 0x08201f0095997f89 */ /* 0x000f2800000e0000 */
[----:B------:R-:W5:Y:S01]  /*19d0*/  SHFL.UP PT, R154, R147, 0x1, RZ ;  /* 0x04200000939a7989 */ /* 0x000f6200000e00ff */
[----:B0-----:R-:W-:-:S05]  /*19e0*/  FFMA.FTZ R5, R147, R5, R4 ;  /* 0x0000000593057223 */ /* 0x001fca0000010004 */
[----:B------:R-:W-:-:S05]  /*19f0*/  FSEL R4, R4, R5, !P1 ;  /* 0x0000000504047208 */ /* 0x000fca0004800000 */
[----:B------:R-:W0:Y:S01]  /*1a00*/  SHFL.UP PT, R5, R4, 0x2, RZ ;  /* 0x0440000004057989 */ /* 0x000e2200000e00ff */
[----:B--2---:R-:W-:Y:S01]  /*1a10*/  @P3 FMUL.FTZ R151, R156, R145 ;  /* 0x000000919c973220 */ /* 0x004fe20000410000 */
[----:B----4-:R-:W-:-:S04]  /*1a20*/  @P3 FFMA.FTZ R152, R145, R153, R152 ;  /* 0x0000009991983223 */ /* 0x010fc80000010098 */
[----:B------:R-:W-:Y:S02]  /*1a30*/  @P3 MOV R145, R151 ;  /* 0x0000009700913202 */ /* 0x000fe40000000f00 */
[----:B------:R-:W-:Y:S01]  /*1a40*/  ISETP.GT.U32.AND P3, PT, R99, 0x1d, PT ;  /* 0x0000001d6300780c */ /* 0x000fe20003f64070 */
[----:B-----5:R-:W-:Y:S01]  /*1a50*/  @P1 FMUL.FTZ R147, R147, R154 ;  /* 0x0000009a93931220 */ /* 0x020fe20000410000 */
[----:B------:R-:W2:Y:S01]  /*1a60*/  SHFL.DOWN PT, R151, R152, 0x2, 0x1f ;  /* 0x08401f0098977f89 */ /* 0x000ea200000e0000 */
[----:B------:R-:W-:-:S03]  /*1a70*/  ISETP.GE.AND P1, PT, R66, 0x2, PT ;  /* 0x000000024200780c */ /* 0x000fc60003f26270 */
[----:B------:R-:W4:Y:S04]  /*1a80*/  SHFL.DOWN PT, R156, R145, 0x2, 0x1f ;  /* 0x08401f00919c7f89 */ /* 0x000f2800000e0000 */
[----:B------:R-:W5:Y:S01]  /*1a90*/  SHFL.UP PT, R154, R147, 0x2, RZ ;  /* 0x04400000939a7989 */ /* 0x000f6200000e00ff */
[----:B0-----:R-:W-:-:S05]  /*1aa0*/  FFMA.FTZ R5, R147, R5, R4 ;  /* 0x0000000593057223 */ /* 0x001fca0000010004 */
[----:B------:R-:W-:-:S05]  /*1ab0*/  FSEL R4, R4, R5, !P1 ;  /* 0x0000000504047208 */ /* 0x000fca0004800000 */
[----:B------:R-:W0:Y:S01]  /*1ac0*/  SHFL.UP PT, R5, R4, 0x4, RZ ;  /* 0x0480000004057989 */ /* 0x000e2200000e00ff */
[C---:B--2---:R-:W-:Y:S01]  /*1ad0*/  @!P3 FFMA.FTZ R152, R145.reuse, R151, R152 ;  /* 0x000000979198b223 */ /* 0x044fe20000010098 */
[----:B----4-:R-:W-:-:S04]  /*1ae0*/  @!P3 FMUL.FTZ R149, R145, R156 ;  /* 0x0000009c9195b220 */ /* 0x010fc80000410000 */
[----:B------:R-:W2:Y:S01]  /*1af0*/  SHFL.DOWN PT, R151, R152, 0x4, 0x1f ;  /* 0x08801f0098977f89 */ /* 0x000ea200000e0000 */
[----:B-----5:R-:W-:Y:S01]  /*1b00*/  @P1 FMUL.FTZ R147, R147, R154 ;  /* 0x0000009a93931220 */ /* 0x020fe20000410000 */
[----:B------:R-:W-:Y:S02]  /*1b10*/  @!P3 MOV R145, R149 ;  /* 0x000000950091b202 */ /* 0x000fe40000000f00 */
[----:B------:R-:W-:Y:S02]  /*1b20*/  ISETP.GE.AND P1, PT, R66, 0x4, PT ;  /* 0x000000044200780c */ /* 0x000fe40003f26270 */
[----:B------:R-:W4:Y:S01]  /*1b30*/  SHFL.UP PT, R154, R147, 0x4, RZ ;  /* 0x04800000939a7989 */ /* 0x000f2200000e00ff */
[----:B------:R-:W-:-:S03]  /*1b40*/  ISETP.GT.U32.AND P3, PT, R99, 0x1b, PT ;  /* 0x0000001b6300780c */ /* 0x000fc60003f64070 */
[----:B------:R-:W5:Y:S01]  /*1b50*/  SHFL.DOWN PT, R158, R145, 0x4, 0x1f ;  /* 0x08801f00919e7f89 */ /* 0x000f6200000e0000 */
[----:B0-----:R-:W-:-:S05]  /*1b60*/  FFMA.FTZ R5, R147, R5, R4 ;  /* 0x0000000593057223 */ /* 0x001fca0000010004 */
[----:B------:R-:W-:-:S04]  /*1b70*/  FSEL R156, R4, R5, !P1 ;  /* 0x00000005049c7208 */ /* 0x000fc80004800000 */
[----:B--2---:R-:W-:Y:S01]  /*1b80*/  @!P3 FFMA.FTZ R152, R145, R151, R152 ;  /* 0x000000979198b223 */ /* 0x004fe20000010098 */
[----:B------:R-:W0:Y:S04]  /*1b90*/  SHFL.UP PT, R5, R156, 0x8, RZ ;  /* 0x050000009c057989 */ /* 0x000e2800000e00ff */
[----:B------:R-:W2:Y:S01]  /*1ba0*/  SHFL.DOWN PT, R153, R152, 0x8, 0x1f ;  /* 0x09001f0098997f89 */ /* 0x000ea200000e0000 */
[----:B----4-:R-:W-:Y:S01]  /*1bb0*/  @P1 FMUL.FTZ R147, R147, R154 ;  /* 0x0000009a93931220 */ /* 0x010fe20000410000 */
[----:B------:R-:W-:Y:S01]  /*1bc0*/  ISETP.GE.AND P1, PT, R51, UR10, PT ;  /* 0x0000000a33007c0c */ /* 0x000fe2000bf26270 */
[----:B-----5:R-:W-:-:S03]  /*1bd0*/  @!P3 FMUL.FTZ R149, R145, R158 ;  /* 0x0000009e9195b220 */ /* 0x020fc60000410000 */
[----:B------:R-:W4:Y:S01]  /*1be0*/  SHFL.UP PT, R4, R147, 0x8, RZ ;  /* 0x0500000093047989 */ /* 0x000f2200000e00ff */
[----:B------:R-:W-:Y:S02]  /*1bf0*/  ISETP.NE.OR P1, PT, R26, RZ, P1 ;  /* 0x000000ff1a00720c */ /* 0x000fe40000f25670 */
[----:B------:R-:W-:Y:S02]  /*1c00*/  @!P3 MOV R145, R149 ;  /* 0x000000950091b202 */ /* 0x000fe40000000f00 */
[----:B------:R-:W-:-:S03]  /*1c10*/  ISETP.GE.AND P3, PT, R66, 0x8, PT ;  /* 0x000000084200780c */ /* 0x000fc60003f66270 */
[----:B------:R-:W5:Y:S01]  /*1c20*/  SHFL.DOWN PT, R158, R145, 0x8, 0x1f ;  /* 0x09001f00919e7f89 */ /* 0x000f6200000e0000 */
[----:B0-----:R-:W-:Y:S01]  /*1c30*/  FFMA.FTZ R5, R147, R5, R156 ;  /* 0x0000000593057223 */ /* 0x001fe2000001009c */
[----:B--2---:R-:W-:-:S04]  /*1c40*/  @!P4 FFMA.FTZ R152, R145, R153, R152 ;  /* 0x000000999198c223 */ /* 0x004fc80000010098 */
[----:B------:R-:W-:Y:S02]  /*1c50*/  FSEL R156, R156, R5, !P3 ;  /* 0x000000059c9c7208 */ /* 0x000fe40005800000 */
[----:B------:R-:W-:Y:S01]  /*1c60*/  MOV R5, RZ ;  /* 0x000000ff00057202 */ /* 0x000fe20000000f00 */
[----:B------:R-:W-:Y:S01]  /*1c70*/  SHFL.DOWN PT, R153, R152, 0x10, 0x1f ;  /* 0x0a001f0098997f89 */ /* 0x000fe200000e0000 */
[----:B----4-:R-:W-:-:S03]  /*1c80*/  @P3 FMUL.FTZ R147, R147, R4 ;  /* 0x0000000493933220 */ /* 0x010fc60000410000 */
[----:B------:R-:W0:Y:S01]  /*1c90*/  SHFL.UP PT, R149, R156, 0x10, RZ ;  /* 0x060000009c957989 */ /* 0x000e2200000e00ff */
[----:B------:R-:W-:-:S03]  /*1ca0*/  HFMA2 R4, -RZ, RZ, 1.875, 0 ;  /* 0x3f800000ff047431 */ /* 0x000fc600000001ff */
[----:B------:R-:W2:Y:S01]  /*1cb0*/  SHFL.UP PT, R154, R147, 0x10, RZ ;  /* 0x06000000939a7989 */ /* 0x000ea200000e00ff */
[----:B-----5:R-:W-:-:S03]  /*1cc0*/  @!P4 FMUL.FTZ R151, R145, R158 ;  /* 0x0000009e9197c220 */ /* 0x020fc60000410000 */
[----:B------:R-:W-:Y:S01]  /*1cd0*/  @!P1 LDS.64 R4, [UR6+0x10f8] ;  /* 0x0010f806ff049984 */ /* 0x000fe20008000a00 */
[----:B------:R-:W-:Y:S02]  /*1ce0*/  ISETP.GE.AND P1, PT, R66, 0x10, PT ;  /* 0x000000104200780c */ /* 0x000fe40003f26270 */
[----:B------:R-:W-:-:S05]  /*1cf0*/  @!P4 MOV R145, R151 ;  /* 0x000000970091c202 */ /* 0x000fca0000000f00 */
[----:B------:R-:W4:Y:S01]  /*1d00*/  SHFL.DOWN PT, R158, R145, 0x10, 0x1f ;  /* 0x0a001f00919e7f89 */ /* 0x000f2200000e0000 */
[----:B0-----:R-:W-:-:S05]  /*1d10*/  FFMA.FTZ R149, R147, R149, R156 ;  /* 0x0000009593957223 */ /* 0x001fca000001009c */
[----:B--2---:R-:W-:Y:S01]  /*1d20*/  @P1 FMUL.FTZ R147, R147, R154 ;  /* 0x0000009a93931220 */ /* 0x004fe20000410000 */
[----:B------:R-:W-:Y:S02]  /*1d30*/  FSEL R149, R156, R149, !P1 ;  /* 0x000000959c957208 */ /* 0x000fe40004800000 */
[----:B------:R-:W-:-:S03]  /*1d40*/  ISETP.GT.U32.AND P1, PT, R99, 0xf, PT ;  /* 0x0000000f6300780c */ /* 0x000fc60003f24070 */
[----:B------:R-:W-:Y:S04]  /*1d50*/  SHFL.UP PT, R147, R147, 0x1, RZ ;  /* 0x0420000093937989 */ /* 0x000fe800000e00ff */
[----:B------:R-:W-:Y:S06]  /*1d60*/  SHFL.UP PT, R156, R149, 0x1, RZ ;  /* 0x04200000959c7989 */ /* 0x000fec00000e00ff */
[C---:B----4-:R-:W-:Y:S01]  /*1d70*/  @!P1 FMUL.FTZ R151, R145.reuse, R158 ;  /* 0x0000009e91979220 */ /* 0x050fe20000410000 */
[----:B------:R-:W-:-:S04]  /*1d80*/  @!P1 FFMA.FTZ R152, R145, R153, R152 ;  /* 0x0000009991989223 */ /* 0x000fc80000010098 */
[----:B------:R-:W-:Y:S01]  /*1d90*/  @!P1 MOV R145, R151 ;  /* 0x0000009700919202 */ /* 0x000fe20000000f00 */
[----:B------:R-:W-:Y:S01]  /*1da0*/  SHFL.DOWN PT, R160, R152, 0x1, 0x1f ;  /* 0x08201f0098a07f89 */ /* 0x000fe200000e0000 */
[----:B------:R-:W-:-:S03]  /*1db0*/  ISETP.NE.AND P1, PT, R26, RZ, PT ;  /* 0x000000ff1a00720c */ /* 0x000fc60003f25270 */
[----:B------:R-:W-:Y:S04]  /*1dc0*/  SHFL.IDX PT, R154, R5, RZ, 0x1f ;  /* 0x00001fff059a7589 */ /* 0x000fe800000e0000 */
[----:B------:R-:W-:Y:S04]  /*1dd0*/  SHFL.DOWN PT, R153, R145, 0x1, 0x1f ;  /* 0x08201f0091997f89 */ /* 0x000fe800000e0000 */
[----:B------:R-:W-:Y:S04]  /*1de0*/  SHFL.IDX PT, R158, R152, RZ, 0x1f ;  /* 0x00001fff989e7589 */ /* 0x000fe800000e0000 */
[----:B------:R-:W0:Y:S02]  /*1df0*/  SHFL.IDX PT, R151, R145, RZ, 0x1f ;  /* 0x00001fff91977589 */ /* 0x000e2400000e0000 */
[C---:B0-----:R-:W-:Y:S01]  /*1e00*/  FFMA.FTZ R5, R151.reuse, R5, R158 ;  /* 0x0000000597057223 */ /* 0x041fe2000001009e */
[----:B------:R-:W-:-:S05]  /*1e10*/  FMUL.FTZ R4, R151, R4 ;  /* 0x0000000497047220 */ /* 0x000fca0000410000 */
[----:B------:R-:W-:Y:S04]  /*1e20*/  @!P1 STS.64 [UR6+0x10f8], R4 ;  /* 0x0010f804ff009988 */ /* 0x000fe80008000a06 */
[----:B---3--:R-:W0:Y:S02]  /*1e30*/  SHFL.IDX PT, R143, R143, RZ, 0x1f ;  /* 0x00001fff8f8f7589 */ /* 0x008e2400000e0000 */
[----:B0-----:R-:W-:Y:S01]  /*1e40*/  @P2 FFMA.FTZ R143, R147, R143, R156 ;  /* 0x0000008f938f2223 */ /* 0x001fe2000001009c */
[----:B------:R-:W-:-:S03]  /*1e50*/  ISETP.NE.AND P2, PT, R26, 0x1f, PT ;  /* 0x0000001f1a00780c */ /* 0x000fc60003f45270 */
[----:B------:R-:W-:-:S04]  /*1e60*/  FFMA.FTZ R135, R135, R143, R128 ;  /* 0x0000008f87877223 */ /* 0x000fc80000010080 */
[-C--:B------:R-:W-:Y:S01]  /*1e70*/  FMUL.FTZ R143, R146, R135.reuse ;  /* 0x00000087928f7220 */ /* 0x080fe20000410000 */
[----:B------:R-:W-:-:S03]  /*1e80*/  FFMA.FTZ R146, R130, R135, R127 ;  /* 0x0000008782927223 */ /* 0x000fc6000001007f */
[----:B------:R-:W-:Y:S01]  /*1e90*/  FFMA.FTZ R156, R0, R143, RZ ;  /* 0x0000008f009c7223 */ /* 0x000fe200000100ff */
[----:B------:R-:W-:Y:S01]  /*1ea0*/  FMUL.FTZ R149, R137, R146 ;  /* 0x0000009289957220 */ /* 0x000fe20000410000 */
[----:B------:R-:W-:Y:S01]  /*1eb0*/  @P2 FFMA.FTZ R154, R153, R154, R160 ;  /* 0x0000009a999a2223 */ /* 0x000fe200000100a0 */
[-C--:B------:R-:W-:Y:S01]  /*1ec0*/  FFMA.FTZ R137, R77, R146.reuse, R126 ;  /* 0x000000924d897223 */ /* 0x080fe2000001007e */
[C---:B------:R-:W-:Y:S01]  /*1ed0*/  FMUL.FTZ R143, R131.reuse, R135 ;  /* 0x00000087838f7220 */ /* 0x040fe20000410000 */
[----:B------:R-:W-:Y:S01]  /*1ee0*/  FMUL.FTZ R152, R131, R146 ;  /* 0x0000009283987220 */ /* 0x000fe20000410000 */
[----:B------:R-:W-:Y:S01]  /*1ef0*/  FFMA.FTZ R141, R154, R150, R141 ;  /* 0x000000969a8d7223 */ /* 0x000fe2000001008d */
[----:B------:R-:W-:Y:S01]  /*1f00*/  FFMA.FTZ R150, R2, R137, R125 ;  /* 0x0000008902967223 */ /* 0x000fe2000001007d */
[----:B------:R-:W-:Y:S01]  /*1f10*/  FMUL.FTZ R151, R0, R143 ;  /* 0x0000008f00977220 */ /* 0x000fe20000410000 */
[----:B------:R-:W-:Y:S01]  /*1f20*/  FMUL.FTZ R154, R97, R152 ;  /* 0x00000098619a7220 */ /* 0x000fe20000410000 */
[----:B------:R-:W-:Y:S01]  /*1f30*/  FMUL.FTZ R145, R131, R137 ;  /* 0x0000008983917220 */ /* 0x000fe20000410000 */
[-C--:B------:R-:W-:Y:S01]  /*1f40*/  FFMA.FTZ R143, R75, R150.reuse, R124 ;  /* 0x000000964b8f7223 */ /* 0x080fe2000001007c */
[----:B------:R-:W-:Y:S01]  /*1f50*/  FFMA.FTZ R149, R97, R149, R156 ;  /* 0x0000009561957223 */ /* 0x000fe2000001009c */
[C---:B------:R-:W-:Y:S01]  /*1f60*/  FMUL.FTZ R158, R131.reuse, R150 ;  /* 0x00000096839e7220 */ /* 0x040fe20000410000 */
[----:B------:R-:W-:Y:S01]  /*1f70*/  FMUL.FTZ R156, R96, R145 ;  /* 0x00000091609c7220 */ /* 0x000fe20000410000 */
[-C--:B------:R-:W-:Y:S01]  /*1f80*/  FFMA.FTZ R152, R76, R143.reuse, R123 ;  /* 0x0000008f4c987223 */ /* 0x080fe2000001007b */
[----:B------:R-:W-:Y:S01]  /*1f90*/  FMUL.FTZ R153, R131, R143 ;  /* 0x0000008f83997220 */ /* 0x000fe20000410000 */
[----:B------:R-:W-:Y:S01]  /*1fa0*/  STS [R48+0x220], R151 ;  /* 0x0002209730007388 */ /* 0x000fe20000000800 */
[----:B------:R-:W-:Y:S01]  /*1fb0*/  FMUL.FTZ R158, R103, R158 ;  /* 0x0000009e679e7220 */ /* 0x000fe20000410000 */
[-C--:B------:R-:W-:Y:S01]  /*1fc0*/  FFMA.FTZ R147, R7, R152.reuse, R122 ;  /* 0x0000009807937223 */ /* 0x080fe2000001007a */
[----:B------:R-:W-:Y:S01]  /*1fd0*/  FMUL.FTZ R160, R131, R152 ;  /* 0x0000009883a07220 */ /* 0x000fe20000410000 */
[----:B------:R0:W-:Y:S01]  /*1fe0*/  STS [R47+0x4], R154 ;  /* 0x0000049a2f007388 */ /* 0x0001e20000000800 */
[----:B------:R-:W-:Y:S01]  /*1ff0*/  FMUL.FTZ R4, R102, R153 ;  /* 0x0000009966047220 */ /* 0x000fe20000410000 */
[-C--:B------:R-:W-:Y:S01]  /*2000*/  FFMA.FTZ R145, R139, R147.reuse, R120 ;  /* 0x000000938b917223 */ /* 0x080fe20000010078 */
[----:B------:R-:W-:Y:S01]  /*2010*/  FMUL.FTZ R5, R131, R147 ;  /* 0x0000009383057220 */ /* 0x000fe20000410000 */
[----:B------:R2:W-:Y:S01]  /*2020*/  STS [R47+0x8], R156 ;  /* 0x0000089c2f007388 */ /* 0x0005e20000000800 */
[----:B------:R-:W-:Y:S01]  /*2030*/  FMUL.FTZ R160, R107, R160 ;  /* 0x000000a06ba07220 */ /* 0x000fe20000410000 */
[----:B------:R-:W-:Y:S01]  /*2040*/  FMUL.FTZ R131, R131, R145 ;  /* 0x0000009183837220 */ /* 0x000fe20000410000 */
[----:B------:R-:W-:Y:S01]  /*2050*/  FMUL.FTZ R140, R140, R137 ;  /* 0x000000898c8c7220 */ /* 0x000fe20000410000 */
[----:B------:R-:W-:Y:S01]  /*2060*/  STS [R47+0xc], R158 ;  /* 0x00000c9e2f007388 */ /* 0x000fe20000000800 */
[----:B------:R-:W-:Y:S01]  /*2070*/  FMUL.FTZ R142, R142, R150 ;  /* 0x000000968e8e7220 */ /* 0x000fe20000410000 */
[----:B0-----:R-:W-:Y:S01]  /*2080*/  FMUL.FTZ R154, R106, R5 ;  /* 0x000000056a9a7220 */ /* 0x001fe20000410000 */
[----:B------:R-:W-:Y:S01]  /*2090*/  FFMA.FTZ R140, R96, R140, R149 ;  /* 0x0000008c608c7223 */ /* 0x000fe20000010095 */
[----:B------:R0:W-:Y:S01]  /*20a0*/  STS [R47+0x10], R4 ;  /* 0x000010042f007388 */ /* 0x0001e20000000800 */
[----:B------:R-:W-:Y:S01]  /*20b0*/  FFMA.FTZ R139, R139, R141, R148 ;  /* 0x0000008d8b8b7223 */ /* 0x000fe20000010094 */
[----:B--2---:R-:W-:Y:S01]  /*20c0*/  FMUL.FTZ R156, R110, R131 ;  /* 0x000000836e9c7220 */ /* 0x004fe20000410000 */
[----:B------:R-:W-:Y:S01]  /*20d0*/  FFMA.FTZ R5, R103, R142, R140 ;  /* 0x0000008e67057223 */ /* 0x000fe2000001008c */
[----:B------:R2:W-:Y:S01]  /*20e0*/  STS [R47+0x14], R160 ;  /* 0x000014a02f007388 */ /* 0x0005e20000000800 */
[----:B------:R-:W-:Y:S01]  /*20f0*/  FMUL.FTZ R138, R138, R143 ;  /* 0x0000008f8a8a7220 */ /* 0x000fe20000410000 */
[----:B------:R-:W-:Y:S01]  /*2100*/  FFMA.FTZ R131, R7, R139, R144 ;  /* 0x0000008b07837223 */ /* 0x000fe20000010090 */
[----:B------:R-:W-:Y:S01]  /*2110*/  FMUL.FTZ R8, R8, R147 ;  /* 0x0000009308087220 */ /* 0x000fe20000410000 */
[----:B------:R2:W-:Y:S01]  /*2120*/  STS [R47+0x18], R154 ;  /* 0x0000189a2f007388 */ /* 0x0005e20000000800 */
[----:B------:R-:W-:Y:S01]  /*2130*/  FFMA.FTZ R138, R102, R138, R5 ;  /* 0x0000008a668a7223 */ /* 0x000fe20000010005 */
[----:B0-----:R-:W-:Y:S01]  /*2140*/  FMUL.FTZ R4, R6, R152 ;  /* 0x0000009806047220 */ /* 0x001fe20000410000 */
[----:B------:R-:W-:Y:S01]  /*2150*/  IMAD.WIDE.U32 R6, R34, UR4, R36 ;  /* 0x0000000422067c25 */ /* 0x000fe2000f8e0024 */
[----:B------:R2:W-:Y:S03]  /*2160*/  STS [R47+0x1c], R156 ;  /* 0x00001c9c2f007388 */ /* 0x0005e60000000800 */
[----:B------:R-:W-:Y:S01]  /*2170*/  FFMA.FTZ R133, R76, R131, R133 ;  /* 0x000000834c857223 */ /* 0x000fe20000010085 */
[----:B------:R-:W-:Y:S01]  /*2180*/  FFMA.FTZ R149, R107, R4, R138 ;  /* 0x000000046b957223 */ /* 0x000fe2000001008a */
[----:B------:R-:W-:Y:S01]  /*2190*/  IMAD R5, R35, UR4, R7 ;  /* 0x0000000423057c24 */ /* 0x000fe2000f8e0207 */
[----:B------:R-:W-:Y:S01]  /*21a0*/  BAR.SYNC.DEFER_BLOCKING 0x0 ;  /* 0x0000000000007b1d */ /* 0x000fe20000010000 */
[----:B------:R-:W-:Y:S01]  /*21b0*/  LEA R4, P2, R6, UR8, 0x2 ;  /* 0x0000000806047c11 */ /* 0x000fe2000f8410ff */
[----:B------:R-:W-:Y:S01]  /*21c0*/  FFMA.FTZ R75, R75, R133, R136 ;  /* 0x000000854b4b7223 */ /* 0x000fe20000010088 */
[----:B------:R-:W-:Y:S01]  /*21d0*/  IADD3 R136, PT, PT, -R111, UR7, RZ ;  /* 0x000000076f887c10 */ /* 0x000fe2000fffe1ff */
[----:B------:R-:W-:Y:S01]  /*21e0*/  FFMA.FTZ R149, R106, R8, R149 ;  /* 0x000000086a957223 */ /* 0x000fe20000010095 */
[----:B------:R-:W-:Y:S01]  /*21f0*/  LEA.HI.X R5, R6, UR9, R5, 0x2, P2 ;  /* 0x0000000906057c11 */ /* 0x000fe200090f1405 */
[----:B------:R-:W-:Y:S01]  /*2200*/  FFMA.FTZ R9, R2, R75, R9 ;  /* 0x0000004b02097223 */ /* 0x000fe20000010009 */
[----:B------:R-:W-:Y:S01]  /*2210*/  ISETP.GE.AND P2, PT, R136, 0x1, PT ;  /* 0x000000018800780c */ /* 0x000fe20003f46270 */
[----:B------:R-:W-:Y:S01]  /*2220*/  FMUL.FTZ R6, R10, R145 ;  /* 0x000000910a067220 */ /* 0x000fe20000410000 */
[----:B------:R-:W-:Y:S01]  /*2230*/  ISETP.GE.AND P3, PT, R136, 0x21, PT ;  /* 0x000000218800780c */ /* 0x000fe20003f66270 */
[----:B------:R-:W-:-:S02]  /*2240*/  FFMA.FTZ R77, R77, R9, R134 ;  /* 0x000000094d4d7223 */ /* 0x000fc40000010086 */
[----:B------:R-:W-:Y:S02]  /*2250*/  FFMA.FTZ R6, R110, R6, R149 ;  /* 0x000000066e067223 */ /* 0x000fe40000010095 */
[----:B------:R-:W-:Y:S01]  /*2260*/  FFMA.FTZ R11, R130, R77, R11 ;  /* 0x0000004d820b7223 */ /* 0x000fe2000001000b */
[----:B------:R2:W0:Y:S05]  /*2270*/  LDS R151, [R46+0x2a0] ;  /* 0x0002a0002e977984 */ /* 0x00042a0000000800 */
[----:B------:R-:W-:Y:S05]  /*2280*/  @!P2 BRA `(.L_x_9092) ;  /* 0x000000000008a947 */ /* 0x000fea0003800000 */
[----:B------:R-:W3:Y:S04]  /*2290*/  LDS R7, [R49+0x220] ;  /* 0x0002200031077984 */ /* 0x000ee80000000800 */
[----:B---3--:R3:W-:Y:S02]  /*22a0*/  REDG.E.ADD.F32.FTZ.RN.STRONG.GPU desc[UR16][R4.64], R7 ;  /* 0x00000007040079a6 */ /* 0x0087e4000c12f310 */
.L_x_9092:
[----:B------:R-:W-:Y:S05]  /*22b0*/  BSYNC.RECONVERGENT B0 ;  /* 0x0000000000007941 */ /* 0x000fea0003800200 */
.L_x_9091:
[----:B------:R-:W-:Y:S04]  /*22c0*/  BSSY.RECONVERGENT B0, `(.L_x_9093) ;  /* 0x0000003000007945 */ /* 0x000fe80003800200 */
[----:B------:R-:W-:Y:S05]  /*22d0*/  @!P3 BRA `(.L_x_9094) ;  /* 0x000000000004b947 */ /* 0x000fea0003800000 */
[----:B0-----:R4:W-:Y:S02]  /*22e0*/  REDG.E.ADD.F32.FTZ.RN.STRONG.GPU desc[UR16][R4.64+0x80], R151 ;  /* 0x00008097040079a6 */ /* 0x0019e4000c12f310 */
.L_x_9094:
[----:B------:R-:W-:Y:S05]  /*22f0*/  BSYNC.RECONVERGENT B0 ;  /* 0x0000000000007941 */ /* 0x000fea0003800200 */
.L_x_9093:
[----:B------:R-:W-:Y:S01]  /*2300*/  FADD.FTZ R135, -R128, R135 ;  /* 0x0000008780877221 */ /* 0x000fe20000010100 */
[----:B------:R-:W-:Y:S01]  /*2310*/  FMUL.FTZ R2, R121, R11 ;  /* 0x0000000b79027220 */ /* 0x000fe20000410000 */
[----:B------:R-:W-:Y:S01]  /*2320*/  FADD.FTZ R146, -R127, R146 ;  /* 0x000000927f927221 */ /* 0x000fe20000010100 */
[----:B---3--:R-:W-:Y:S01]  /*2330*/  FMUL.FTZ R7, R119, R77 ;  /* 0x0000004d77077220 */ /* 0x008fe20000410000 */
[----:B------:R-:W-:Y:S01]  /*2340*/  FADD.FTZ R149, -R126, R137 ;  /* 0x000000897e957221 */ /* 0x000fe20000010100 */
[----:B------:R-:W-:Y:S01]  /*2350*/  FFMA.FTZ R10, R2, R135, RZ ;  /* 0x00000087020a7223 */ /* 0x000fe200000100ff */
[----:B------:R-:W-:Y:S01]  /*2360*/  FMUL.FTZ R8, R117, R9 ;  /* 0x0000000975087220 */ /* 0x000fe20000410000 */
[C---:B------:R-:W-:Y:S01]  /*2370*/  ISETP.GE.AND P6, PT, R136.reuse, 0x41, PT ;  /* 0x000000418800780c */ /* 0x040fe20003fc6270 */
[----:B------:R-:W-:Y:S01]  /*2380*/  BSSY.RECONVERGENT B0, `(.L_x_9095) ;  /* 0x000000e000007945 */ /* 0x000fe20003800200 */
[----:B------:R-:W-:Y:S01]  /*2390*/  FFMA.FTZ R137, R7, R146, R10 ;  /* 0x0000009207897223 */ /* 0x000fe2000001000a */
[C---:B------:R-:W-:Y:S01]  /*23a0*/  ISETP.GE.AND P2, PT, R136.reuse, 0x61, PT ;  /* 0x000000618800780c */ /* 0x040fe20003f46270 */
[----:B------:R-:W-:Y:S01]  /*23b0*/  FADD.FTZ R150, -R125, R150 ;  /* 0x000000967d967221 */ /* 0x000fe20000010100 */
[----:B------:R-:W-:Y:S01]  /*23c0*/  ISETP.GE.AND P3, PT, R136, 0xa1, PT ;  /* 0x000000a18800780c */ /* 0x000fe20003f66270 */
[----:B------:R-:W-:Y:S01]  /*23d0*/  FFMA.FTZ R76, R8, R149, R137 ;  /* 0x00000095084c7223 */ /* 0x000fe20000010089 */
[----:B------:R-:W-:Y:S01]  /*23e0*/  P2R R130, PR, RZ, 0x4 ;  /* 0x00000004ff827803 */ /* 0x000fe20000000000 */
[----:B------:R3:W1:Y:S01]  /*23f0*/  LDS R137, [R45+0x320] ;  /* 0x000320002d897984 */ /* 0x0006620000000800 */
[C---:B------:R-:W-:Y:S01]  /*2400*/  ISETP.GE.AND P2, PT, R136.reuse, 0x81, PT ;  /* 0x000000818800780c */ /* 0x040fe20003f46270 */
[----:B0---4-:R-:W-:Y:S01]  /*2410*/  FMUL.FTZ R151, R115, R75 ;  /* 0x0000004b73977220 */ /* 0x011fe20000410000 */
[----:B------:R-:W-:-:S02]  /*2420*/  ISETP.GE.AND P4, PT, R136, 0xc1, PT ;  /* 0x000000c18800780c */ /* 0x000fc40003f86270 */
[----:B------:R-:W-:Y:S01]  /*2430*/  ISETP.GE.AND P5, PT, R136, 0xe1, PT ;  /* 0x000000e18800780c */ /* 0x000fe20003fa6270 */
[----:B------:R-:W-:-:S12]  /*2440*/  @!P6 BRA `(.L_x_9096) ;  /* 0x000000000004e947 */ /* 0x000fd80003800000 */
[----:B-1----:R0:W-:Y:S02]  /*2450*/  REDG.E.ADD.F32.FTZ.RN.STRONG.GPU desc[UR16][R4.64+0x100], R137 ;  /* 0x00010089040079a6 */ /* 0x0021e4000c12f310 */
.L_x_9096:
[----:B------:R-:W-:Y:S05]  /*2460*/  BSYNC.RECONVERGENT B0 ;  /* 0x0000000000007941 */ /* 0x000fea0003800200 */
.L_x_9095:
[----:B------:R4:W2:Y:S01]  /*2470*/  LDS R153, [R44+0x3a0] ;  /* 0x0003a0002c997984 */ /* 0x0008a20000000800 */
[----:B------:R-:W-:Y:S01]  /*2480*/  ISETP.NE.AND P6, PT, R130, RZ, PT ;  /* 0x000000ff8200720c */ /* 0x000fe20003fc5270 */
[----:B------:R-:W-:Y:S01]  /*2490*/  BSSY.RECONVERGENT B0, `(.L_x_9097) ;  /* 0x0000006000007945 */ /* 0x000fe20003800200 */
[----:B------:R-:W-:Y:S01]  /*24a0*/  FMUL.FTZ R10, R116, R133 ;  /* 0x00000085740a7220 */ /* 0x000fe20000410000 */
[----:B------:R-:W-:Y:S01]  /*24b0*/  FADD.FTZ R143, -R124, R143 ;  /* 0x0000008f7c8f7221 */ /* 0x000fe20000010100 */
[----:B01----:R-:W-:-:S09]  /*24c0*/  FFMA.FTZ R137, R151, R150, R76 ;  /* 0x0000009697897223 */ /* 0x003fd2000001004c */
[----:B----4-:R-:W-:Y:S05]  /*24d0*/  @!P6 BRA `(.L_x_9098) ;  /* 0x000000000004e947 */ /* 0x010fea0003800000 */
[----:B--2---:R0:W-:Y:S02]  /*24e0*/  REDG.E.ADD.F32.FTZ.RN.STRONG.GPU desc[UR16][R4.64+0x180], R153 ;  /* 0x00018099040079a6 */ /* 0x0041e4000c12f310 */
.L_x_9098:
[----:B------:R-:W-:Y:S05]  /*24f0*/  BSYNC.RECONVERGENT B0 ;  /* 0x0000000000007941 */ /* 0x000fea0003800200 */
.L_x_9097:
[----:B------:R-:W-:Y:S01]  /*2500*/  FFMA.FTZ R76, R10, R143, R137 ;  /* 0x0000008f0a4c7223 */ /* 0x000fe20000010089 */
[----:B------:R-:W-:Y:S01]  /*2510*/  BSSY.RECONVERGENT B0, `(.L_x_9099) ;  /* 0x0000006000007945 */ /* 0x000fe20003800200 */
[----:B------:R1:W4:Y:S01]  /*2520*/  LDS R137, [R43+0x420] ;  /* 0x000420002b897984 */ /* 0x0003220000000800 */
[----:B0-2---:R-:W-:Y:S01]  /*2530*/  FMUL.FTZ R153, R113, R131 ;  /* 0x0000008371997220 */ /* 0x005fe20000410000 */
[----:B------:R-:W-:Y:S01]  /*2540*/  FADD.FTZ R152, -R123, R152 ;  /* 0x000000987b987221 */ /* 0x000fe20000010100 */
[----:B------:R-:W-:Y:S06]  /*2550*/  @!P2 BRA `(.L_x_9100) ;  /* 0x000000000004a947 */ /* 0x000fec0003800000 */
[----:B----4-:R0:W-:Y:S02]  /*2560*/  REDG.E.ADD.F32.FTZ.RN.STRONG.GPU desc[UR16][R4.64+0x200], R137 ;  /* 0x00020089040079a6 */ /* 0x0101e4000c12f310 */
.L_x_9100:
[----:B------:R-:W-:Y:S05]  /*2570*/  BSYNC.RECONVERGENT B0 ;  /* 0x0000000000007941 */ /* 0x000fea0003800200 */
.L_x_9099:
[----:B0---4-:R0:W2:Y:S01]  /*2580*/  LDS R137, [R42+0x4a0] ;  /* 0x0004a0002a897984 */ /* 0x0110a20000000800 */
[----:B------:R-:W-:Y:S01]  /*2590*/  BSSY.RECONVERGENT B0, `(.L_x_9101) ;  /* 0x0000006000007945 */ /* 0x000fe20003800200 */
[----:B------:R-:W-:Y:S01]  /*25a0*/  FMUL.FTZ R155, R114, R139 ;  /* 0x0000008b729b7220 */ /* 0x000fe20000410000 */
[----:B------:R-:W-:Y:S01]  /*25b0*/  FADD.FTZ R147, -R122, R147 ;  /* 0x000000937a937221 */ /* 0x000fe20000010100 */
[----:B------:R-:W-:Y:S01]  /*25c0*/  FFMA.FTZ R76, R153, R152, R76 ;  /* 0x00000098994c7223 */ /* 0x000fe2000001004c */
[----:B------:R-:W-:Y:S06]  /*25d0*/  @!P3 BRA `(.L_x_9102) ;  /* 0x000000000004b947 */ /* 0x000fec0003800000 */
[----:B--2---:R4:W-:Y:S02]  /*25e0*/  REDG.E.ADD.F32.FTZ.RN.STRONG.GPU desc[UR16][R4.64+0x280], R137 ;  /* 0x00028089040079a6 */ /* 0x0049e4000c12f310 */
.L_x_9102:
[----:B------:R-:W-:Y:S05]  /*25f0*/  BSYNC.RECONVERGENT B0 ;  /* 0x0000000000007941 */ /* 0x000fea0003800200 */
.L_x_9101:
[----:B--2-4-:R2:W4:Y:S01]  /*2600*/  LDS R137, [R41+0x520] ;  /* 0x0005200029897984 */ /* 0x0145220000000800 */
[----:B------:R-:W-:Y:S01]  /*2610*/  BSSY.RECONVERGENT B0, `(.L_x_9103) ;  /* 0x0000006000007945 */ /* 0x000fe20003800200 */
[----:B------:R-:W-:Y:S01]  /*2620*/  FMUL.FTZ R157, R112, R141 ;  /* 0x0000008d709d7220 */ /* 0x000fe20000410000 */
[----:B------:R-:W-:Y:S01]  /*2630*/  FADD.FTZ R145, -R120, R145 ;  /* 0x0000009178917221 */ /* 0x000fe20000010100 */
[----:B------:R-:W-:Y:S01]  /*2640*/  FFMA.FTZ R76, R155, R147, R76 ;  /* 0x000000939b4c7223 */ /* 0x000fe2000001004c */
[----:B------:R-:W-:Y:S06]  /*2650*/  @!P4 BRA `(.L_x_9104) ;  /* 0x000000000004c947 */ /* 0x000fec0003800000 */
[----:B----4-:R4:W-:Y:S02]  /*2660*/  REDG.E.ADD.F32.FTZ.RN.STRONG.GPU desc[UR16][R4.64+0x300], R137 ;  /* 0x00030089040079a6 */ /* 0x0109e4000c12f310 */
.L_x_9104:
[----:B------:R-:W-:Y:S05]  /*2670*/  BSYNC.RECONVERGENT B0 ;  /* 0x0000000000007941 */ /* 0x000fea0003800200 */
.L_x_9103:
[----:B------:R0:W0:Y:S01]  /*2680*/  LDS R159, [R40+0x5a0] ;  /* 0x0005a000289f7984 */ /* 0x0000220000000800 */
[----:B------:R-:W-:Y:S01]  /*2690*/  BSSY.RECONVERGENT B0, `(.L_x_9105) ;  /* 0x0000004000007945 */ /* 0x000fe20003800200 */
[----:B----4-:R-:W-:-:S03]  /*26a0*/  FFMA.FTZ R137, R157, R145, R76 ;  /* 0x000000919d897223 */ /* 0x010fc6000001004c */
[----:B------:R-:W-:Y:S05]  /*26b0*/  @!P5 BRA `(.L_x_9106) ;  /* 0x000000000004d947 */ /* 0x000fea0003800000 */
[----:B0-----:R4:W-:Y:S02]  /*26c0*/  REDG.E.ADD.F32.FTZ.RN.STRONG.GPU desc[UR16][R4.64+0x380], R159 ;  /* 0x0003809f040079a6 */ /* 0x0019e4000c12f310 */
.L_x_9106:
[----:B------:R-:W-:Y:S05]  /*26d0*/  BSYNC.RECONVERGENT B0 ;  /* 0x0000000000007941 */ /* 0x000fea0003800200 */
.L_x_9105:
[----:B----4-:R-:W4:Y:S01]  /*26e0*/  SHFL.DOWN PT, R4, R137, 0x1, 0x1f ;  /* 0x08201f0089047f89 */ /* 0x010f2200000e0000 */
[----:B------:R-:W-:Y:S01]  /*26f0*/  ISETP.GT.AND P2, PT, R66, 0x1e, PT ;  /* 0x0000001e4200780c */ /* 0x000fe20003f44270 */
[----:B------:R-:W-:Y:S01]  /*2700*/  FADD.FTZ R108, R157, R108 ;  /* 0x0000006c9d6c7221 */ /* 0x000fe20000010000 */
[----:B------:R-:W-:Y:S01]  /*2710*/  FADD.FTZ R101, R8, R101 ;  /* 0x0000006508657221 */ /* 0x000fe20000010000 */
[----:B------:R-:W5:Y:S01]  /*2720*/  SHFL.DOWN PT, R5, R6, 0x1, 0x1f ;  /* 0x08201f0006057f89 */ /* 0x000f6200000e0000 */
[----:B------:R-:W-:Y:S01]  /*2730*/  FMUL.FTZ R8, R74, R139 ;  /* 0x0000008b4a087220 */ /* 0x000fe20000410000 */
[----:B------:R-:W-:Y:S01]  /*2740*/  FADD.FTZ R105, R10, R105 ;  /* 0x000000690a697221 */ /* 0x000fe20000010000 */
[-C--:B------:R-:W-:Y:S01]  /*2750*/  FMUL.FTZ R10, R74, R133.reuse ;  /* 0x000000854a0a7220 */ /* 0x080fe20000410000 */
[----:B------:R-:W-:Y:S01]  /*2760*/  FADD.FTZ R94, R7, R94 ;  /* 0x0000005e075e7221 */ /* 0x000fe20000010000 */
[----:B------:R-:W-:Y:S01]  /*2770*/  FADD.FTZ R95, R2, R95 ;  /* 0x0000005f025f7221 */ /* 0x000fe20000010000 */
[----:B------:R-:W-:Y:S01]  /*2780*/  BSSY.RECONVERGENT B0, `(.L_x_9107) ;  /* 0x0000046000007945 */ /* 0x000fe20003800200 */
[----:B------:R-:W-:Y:S01]  /*2790*/  FMUL.FTZ R10, R143, R10 ;  /* 0x0000000a8f0a7220 */ /* 0x000fe20000410000 */
[----:B------:R-:W-:Y:S01]  /*27a0*/  FADD.FTZ R109, R155, R109 ;  /* 0x0000006d9b6d7221 */ /* 0x000fe20000010000 */
[----:B------:R-:W-:Y:S01]  /*27b0*/  FADD.FTZ R104, R153, R104 ;  /* 0x0000006899687221 */ /* 0x000fe20000010000 */
[----:B------:R-:W-:Y:S01]  /*27c0*/  FADD.FTZ R100, R151, R100 ;  /* 0x0000006497647221 */ /* 0x000fe20000010000 */
[----:B------:R-:W-:-:S04]  /*27d0*/  FFMA.FTZ R133, R87, R133, R10 ;  /* 0x0000008557857223 */ /* 0x000fc8000001000a */
[----:B------:R-:W-:Y:S01]  /*27e0*/  FADD.FTZ R72, R133, R72 ;  /* 0x0000004885487221 */ /* 0x000fe20000010000 */
[----:B----4-:R-:W-:Y:S01]  /*27f0*/  @!P2 FADD.FTZ R137, R137, R4 ;  /* 0x000000048989a221 */ /* 0x010fe20000010000 */
[----:B-----5:R-:W-:-:S04]  /*2800*/  @!P2 FADD.FTZ R6, R6, R5 ;  /* 0x000000050606a221 */ /* 0x020fc80000010000 */
[----:B------:R-:W4:Y:S01]  /*2810*/  SHFL.DOWN PT, R4, R137, 0x2, 0x1f ;  /* 0x08401f0089047f89 */ /* 0x000f2200000e0000 */
[----:B------:R-:W-:-:S03]  /*2820*/  ISETP.GT.AND P2, PT, R66, 0x1d, PT ;  /* 0x0000001d4200780c */ /* 0x000fc60003f44270 */
[----:B------:R-:W5:Y:S10]  /*2830*/  SHFL.DOWN PT, R5, R6, 0x2, 0x1f ;  /* 0x08401f0006057f89 */ /* 0x000f7400000e0000 */
        /* <DEDUP_REMOVED lines=11> */
[----:B------:R-:W-:Y:S01]  /*28f0*/  FMUL.FTZ R4, R74, R9 ;  /* 0x000000094a047220 */ /* 0x000fe20000410000 */
[----:B-----5:R-:W-:-:S03]  /*2900*/  @!P2 FADD.FTZ R6, R6, R5 ;  /* 0x000000050606a221 */ /* 0x020fc60000010000 */
[----:B------:R-:W4:Y:S01]  /*2910*/  SHFL.DOWN PT, R76, R137, 0x10, 0x1f ;  /* 0x0a001f00894c7f89 */ /* 0x000f2200000e0000 */
[----:B------:R-:W-:Y:S01]  /*2920*/  FMUL.FTZ R5, R74, R75 ;  /* 0x0000004b4a057220 */ /* 0x000fe20000410000 */
[----:B------:R-:W-:Y:S01]  /*2930*/  FMUL.FTZ R149, R149, R4 ;  /* 0x0000000495957220 */ /* 0x000fe20000410000 */
[----:B------:R-:W-:Y:S01]  /*2940*/  ISETP.NE.AND P2, PT, R66, RZ, PT ;  /* 0x000000ff4200720c */ /* 0x000fe20003f45270 */
[----:B------:R-:W5:Y:S01]  /*2950*/  SHFL.DOWN PT, R157, R6, 0x10, 0x1f ;  /* 0x0a001f00069d7f89 */ /* 0x000f6200000e0000 */
[----:B------:R-:W-:Y:S01]  /*2960*/  FMUL.FTZ R5, R150, R5 ;  /* 0x0000000596057220 */ /* 0x000fe20000410000 */
[----:B------:R-:W-:-:S03]  /*2970*/  FFMA.FTZ R149, R84, R9, R149 ;  /* 0x0000000954957223 */ /* 0x000fc60000010095 */
[----:B------:R-:W-:Y:S01]  /*2980*/  FFMA.FTZ R4, R88, R75, R5 ;  /* 0x0000004b58047223 */ /* 0x000fe20000010005 */
[C---:B------:R-:W-:Y:S01]  /*2990*/  FMUL.FTZ R5, R74.reuse, R77 ;  /* 0x0000004d4a057220 */ /* 0x040fe20000410000 */
[----:B------:R-:W-:Y:S01]  /*29a0*/  FMUL.FTZ R75, R74, R131 ;  /* 0x000000834a4b7220 */ /* 0x000fe20000410000 */
[----:B------:R-:W-:Y:S01]  /*29b0*/  FADD.FTZ R70, R149, R70 ;  /* 0x0000004695467221 */ /* 0x000fe20000010000 */
[----:B------:R-:W-:Y:S01]  /*29c0*/  FADD.FTZ R81, R4, R81 ;  /* 0x0000005104517221 */ /* 0x000fe20000010000 */
[----:B------:R-:W-:Y:S01]  /*29d0*/  FMUL.FTZ R7, R146, R5 ;  /* 0x0000000592077220 */ /* 0x000fe20000410000 */
[----:B------:R-:W-:-:S03]  /*29e0*/  FMUL.FTZ R75, R152, R75 ;  /* 0x0000004b984b7220 */ /* 0x000fc60000410000 */
[----:B------:R-:W-:Y:S01]  /*29f0*/  FFMA.FTZ R7, R86, R77, R7 ;  /* 0x0000004d56077223 */ /* 0x000fe20000010007 */
[----:B------:R-:W-:-:S03]  /*2a00*/  FFMA.FTZ R10, R92, R131, R75 ;  /* 0x000000835c0a7223 */ /* 0x000fc6000001004b */
[----:B------:R-:W-:Y:S01]  /*2a10*/  FADD.FTZ R68, R7, R68 ;  /* 0x0000004407447221 */ /* 0x000fe20000010000 */
[----:B------:R-:W-:Y:S01]  /*2a20*/  FADD.FTZ R83, R10, R83 ;  /* 0x000000530a537221 */ /* 0x000fe20000010000 */
[----:B----4-:R-:W-:Y:S01]  /*2a30*/  FADD.FTZ R4, R137, R76 ;  /* 0x0000004c89047221 */ /* 0x010fe20000010000 */
[----:B------:R-:W-:Y:S01]  /*2a40*/  FMUL.FTZ R76, R147, R8 ;  /* 0x00000008934c7220 */ /* 0x000fe20000410000 */
[C---:B------:R-:W-:Y:S01]  /*2a50*/  FMUL.FTZ R8, R74.reuse, R11 ;  /* 0x0000000b4a087220 */ /* 0x040fe20000410000 */
[----:B------:R-:W-:Y:S01]  /*2a60*/  FMUL.FTZ R74, R74, R141 ;  /* 0x0000008d4a4a7220 */ /* 0x000fe20000410000 */
[----:B-----5:R-:W-:Y:S01]  /*2a70*/  FADD.FTZ R5, R6, R157 ;  /* 0x0000009d06057221 */ /* 0x020fe20000010000 */
[----:B------:R-:W-:Y:S01]  /*2a80*/  FFMA.FTZ R139, R89, R139, R76 ;  /* 0x0000008b598b7223 */ /* 0x000fe2000001004c */
[----:B------:R-:W-:Y:S01]  /*2a90*/  FMUL.FTZ R135, R135, R8 ;  /* 0x0000000887877220 */ /* 0x000fe20000410000 */
[----:B------:R-:W-:Y:S02]  /*2aa0*/  FMUL.FTZ R74, R145, R74 ;  /* 0x0000004a914a7220 */ /* 0x000fe40000410000 */
[----:B------:R4:W-:Y:S01]  /*2ab0*/  @!P2 STS.64 [UR5+0x648], R4 ;  /* 0x00064804ff00a988 */ /* 0x0009e20008000a05 */
[----:B------:R-:W-:Y:S01]  /*2ac0*/  FFMA.FTZ R2, R82, R11, R135 ;  /* 0x0000000b52027223 */ /* 0x000fe20000010087 */
[----:B------:R-:W-:Y:S01]  /*2ad0*/  FFMA.FTZ R74, R93, R141, R74 ;  /* 0x0000008d5d4a7223 */ /* 0x000fe2000001004a */
[----:B------:R-:W-:Y:S01]  /*2ae0*/  BAR.SYNC.DEFER_BLOCKING 0x0 ;  /* 0x0000000000007b1d */ /* 0x000fe20000010000 */
[----:B------:R-:W-:Y:S01]  /*2af0*/  ISETP.GT.AND P2, PT, R66, 0xf, PT ;  /* 0x0000000f4200780c */ /* 0x000fe20003f44270 */
[----:B------:R-:W-:Y:S01]  /*2b00*/  FADD.FTZ R78, R139, R78 ;  /* 0x0000004e8b4e7221 */ /* 0x000fe20000010000 */
[----:B------:R-:W-:Y:S01]  /*2b10*/  FADD.FTZ R79, R2, R79 ;  /* 0x0000004f024f7221 */ /* 0x000fe20000010000 */
[----:B------:R-:W-:Y:S01]  /*2b20*/  FADD.FTZ R85, R74, R85 ;  /* 0x000000554a557221 */ /* 0x000fe20000010000 */
[----:B----4-:R-:W-:-:S02]  /*2b30*/  FSEL R4, R137, R4, P2 ;  /* 0x0000000489047208 */ /* 0x010fc40001000000 */
[----:B------:R-:W-:Y:S01]  /*2b40*/  FSEL R5, R6, R5, P2 ;  /* 0x0000000506057208 */ /* 0x000fe20001000000 */
[----:B------:R-:W-:Y:S06]  /*2b50*/  @P1 BRA `(.L_x_9108) ;  /* 0x0000000000201947 */ /* 0x000fec0003800000 */
[----:B------:R-:W-:Y:S01]  /*2b60*/  ISETP.NE.AND P1, PT, R51, UR10, PT ;  /* 0x0000000a33007c0c */ /* 0x000fe2000bf25270 */
[----:B------:R-:W-:-:S12]  /*2b70*/  ULEA UR6, UR4, UR5, 0x2 ;  /* 0x0000000504067291 */ /* 0x000fd8000f8e10ff */
[----:B------:R-:W4:Y:S04]  /*2b80*/  @P1 LDS R2, [UR6+0x1cf8] ;  /* 0x001cf806ff021984 */ /* 0x000f280008000800 */
[----:B------:R-:W5:Y:S01]  /*2b90*/  @P1 LDS R7, [UR6+0x18f8] ;  /* 0x0018f806ff071984 */ /* 0x000f620008000800 */
[----:B----4-:R-:W-:Y:S01]  /*2ba0*/  @P1 FADD.FTZ R5, R5, R2 ;  /* 0x0000000205051221 */ /* 0x010fe20000010000 */
[----:B-----5:R-:W-:-:S04]  /*2bb0*/  @P1 FADD.FTZ R4, R4, R7 ;  /* 0x0000000704041221 */ /* 0x020fc80000010000 */
[----:B------:R4:W-:Y:S04]  /*2bc0*/  STS [UR6+0x1cf8], R5 ;  /* 0x001cf805ff007988 */ /* 0x0009e80008000806 */
[----:B------:R4:W-:Y:S02]  /*2bd0*/  STS [UR6+0x18f8], R4 ;  /* 0x0018f804ff007988 */ /* 0x0009e40008000806 */
.L_x_9108:
[----:B------:R-:W-:Y:S05]  /*2be0*/  BSYNC.RECONVERGENT B0 ;  /* 0x0000000000007941 */ /* 0x000fea0003800200 */
.L_x_9107:
[----:B------:R-:W-:-:S04]  /*2bf0*/  UIADD3 UR4, UPT, UPT, UR4, 0x1, URZ ;  /* 0x0000000104047890 */ /* 0x000fc8000fffe0ff */
[----:B------:R-:W-:-:S09]  /*2c00*/  UISETP.GE.AND UP0, UPT, UR4, UR11, UPT ;  /* 0x0000000b0400728c */ /* 0x000fd2000bf06270 */
[----:B------:R-:W-:Y:S05]  /*2c10*/  BRA.U !UP0, `(.L_x_9109) ;  /* 0xffffffe508747547 */ /* 0x000fea000b83ffff */
.L_x_9087:
[----:B------:R-:W-:Y:S01]  /*2c20*/  BAR.SYNC.DEFER_BLOCKING 0x0 ;  /* 0x0000000000007b1d */ /* 0x000fe20000010000 */
[----:B------:R-:W-:Y:S02]  /*2c30*/  F2FP.F16.F32.PACK_AB R11, R108, R109 ;  /* 0x0000006d6c0b723e */ /* 0x000fe400000000ff */
[----:B------:R-:W-:Y:S02]  /*2c40*/  F2FP.F16.F32.PACK_AB R10, R104, R105 ;  /* 0x00000069680a723e */ /* 0x000fe400000000ff */
[----:B------:R-:W-:-:S03]  /*2c50*/  F2FP.F16.F32.PACK_AB R9, R100, R101 ;  /* 0x000000656409723e */ /* 0x000fc600000000ff */
[----:B------:R-:W5:Y:S01]  /*2c60*/  LDC.64 R14, c[0x0][0x4f8] ;  /* 0x00013e00ff0e7b82 */ /* 0x000f620000000a00 */
[----:B------:R-:W-:Y:S01]  /*2c70*/  F2FP.F16.F32.PACK_AB R8, R94, R95 ;  /* 0x0000005f5e08723e */ /* 0x000fe200000000ff */
[----:B------:R-:W0:Y:S01]  /*2c80*/  LDCU.64 UR4, c[0x0][0x500] ;  /* 0x0000a000ff0477ac */ /* 0x000e220008000a00 */
[----:B------:R-:W-:Y:S02]  /*2c90*/  SHF.L.U32 R18, R80, 0x8, RZ ;  /* 0x0000000850127819 */ /* 0x000fe400000006ff */
[----:B------:R-:W-:Y:S02]  /*2ca0*/  IADD3 R52, P1, PT, R52, -0x200, RZ ;  /* 0xfffffe0034347810 */ /* 0x000fe40007f3e0ff */
[----:B------:R-:W-:Y:S01]  /*2cb0*/  SHF.R.S32.HI R19, RZ, 0x1f, R18 ;  /* 0x0000001fff137819 */ /* 0x000fe20000011412 */
[----:B------:R-:W1:Y:S01]  /*2cc0*/  LDC.64 R16, c[0x0][0x550] ;  /* 0x00015400ff107b82 */ /* 0x000e620000000a00 */
[----:B------:R-:W-:Y:S02]  /*2cd0*/  IADD3 R54, P2, PT, R54, -0x200, RZ ;  /* 0xfffffe0036367810 */ /* 0x000fe40007f5e0ff */
[----:B------:R-:W-:-:S02]  /*2ce0*/  IADD3 R56, P3, PT, R56, -0x200, RZ ;  /* 0xfffffe0038387810 */ /* 0x000fc40007f7e0ff */
[----:B------:R-:W-:Y:S02]  /*2cf0*/  IADD3 R58, P4, PT, R58, -0x200, RZ ;  /* 0xfffffe003a3a7810 */ /* 0x000fe40007f9e0ff */
[----:B------:R-:W-:Y:S01]  /*2d00*/  IADD3.X R53, PT, PT, R53, -0x1, RZ, P1, !PT ;  /* 0xffffffff35357810 */ /* 0x000fe20000ffe4ff */
[----:B------:R-:W2:Y:S01]  /*2d10*/  LDC.64 R34, c[0x0][0x518] ;  /* 0x00014600ff227b82 */ /* 0x000ea20000000a00 */
[----:B------:R-:W-:Y:S01]  /*2d20*/  IADD3.X R55, PT, PT, R55, -0x1, RZ, P2, !PT ;  /* 0xffffffff37377810 */ /* 0x000fe200017fe4ff */
[----:B------:R3:W-:Y:S01]  /*2d30*/  STS.128 [R64], R8 ;  /* 0x0000000840007388 */ /* 0x0007e20000000c00 */
[----:B------:R-:W-:-:S03]  /*2d40*/  NOP ;  /* 0x0000000000007918 */ /* 0x000fc60000000000 */
[----:B----4-:R-:W4:Y:S01]  /*2d50*/  LDS.128 R4, [R64] ;  /* 0x0000000040047984 */ /* 0x010f220000000c00 */
[----:B-----5:R-:W-:Y:S01]  /*2d60*/  IMAD.WIDE.U32 R12, R14, UR18, R18 ;  /* 0x000000120e0c7c25 */ /* 0x020fe2000f8e0012 */
[----:B------:R-:W5:Y:S01]  /*2d70*/  LDC.64 R36, c[0x0][0x560] ;  /* 0x00015800ff247b82 */ /* 0x000f620000000a00 */
[----:B------:R-:W-:Y:S02]  /*2d80*/  IADD3.X R57, PT, PT, R57, -0x1, RZ, P3, !PT ;  /* 0xffffffff39397810 */ /* 0x000fe40001ffe4ff */
[----:B------:R-:W-:Y:S01]  /*2d90*/  IMAD R13, R15, UR18, R13 ;  /* 0x000000120f0d7c24 */ /* 0x000fe2000f8e020d */
[----:B------:R-:W-:Y:S01]  /*2da0*/  IADD3.X R59, PT, PT, R59, -0x1, RZ, P4, !PT ;  /* 0xffffffff3b3b7810 */ /* 0x000fe200027fe4ff */
[----:B0-----:R-:W-:Y:S01]  /*2db0*/  IMAD.WIDE.U32 R12, R73, UR4, R12 ;  /* 0x00000004490c7c25 */ /* 0x001fe2000f8e000c */
[----:B---3--:R-:W-:Y:S02]  /*2dc0*/  F2FP.F16.F32.PACK_AB R11, R85, R78 ;  /* 0x0000004e550b723e */ /* 0x008fe400000000ff */
[----:B------:R-:W-:Y:S01]  /*2dd0*/  F2FP.F16.F32.PACK_AB R10, R83, R72 ;  /* 0x00000048530a723e */ /* 0x000fe200000000ff */
[----:B------:R-:W-:Y:S01]  /*2de0*/  IMAD R0, R73, UR5, R13 ;  /* 0x0000000549007c24 */ /* 0x000fe2000f8e020d */
[----:B-1----:R-:W-:Y:S01]  /*2df0*/  LEA R16, P0, R12, R16, 0x1 ;  /* 0x000000100c107211 */ /* 0x002fe200078008ff */
[----:B------:R-:W0:Y:S01]  /*2e00*/  LDCU.64 UR4, c[0x0][0x520] ;  /* 0x0000a400ff0477ac */ /* 0x000e220008000a00 */
[----:B------:R-:W-:Y:S01]  /*2e10*/  F2FP.F16.F32.PACK_AB R9, R81, R70 ;  /* 0x000000465109723e */ /* 0x000fe200000000ff */
[----:B--2---:R-:W-:Y:S01]  /*2e20*/  IMAD.WIDE.U32 R18, R34, UR18, R18 ;  /* 0x0000001222127c25 */ /* 0x004fe2000f8e0012 */
[----:B------:R-:W-:-:S02]  /*2e30*/  LEA.HI.X R17, R12, R17, R0, 0x1, P0 ;  /* 0x000000110c117211 */ /* 0x000fc400000f0c00 */
[----:B------:R-:W-:Y:S01]  /*2e40*/  F2FP.F16.F32.PACK_AB R8, R68, R79 ;  /* 0x0000004f4408723e */ /* 0x000fe200000000ff */
[----:B------:R-:W-:Y:S02]  /*2e50*/  IMAD R19, R35, UR18, R19 ;  /* 0x0000001223137c24 */ /* 0x000fe4000f8e0213 */
[----:B------:R-:W-:Y:S01]  /*2e60*/  FADD.FTZ R79, R60, R79 ;  /* 0x0000004f3c4f7221 */ /* 0x000fe20000010000 */
[----:B------:R-:W-:-:S04]  /*2e70*/  IMAD.WIDE.U32 R16, R26, 0x10, R16 ;  /* 0x000000101a107825 */ /* 0x000fc800078e0010 */
[----:B------:R-:W-:-:S04]  /*2e80*/  FADD.FTZ R79, R79, R68 ;  /* 0x000000444f4f7221 */ /* 0x000fc80000010000 */
[----:B------:R-:W-:-:S04]  /*2e90*/  FADD.FTZ R70, R79, R70 ;  /* 0x000000464f467221 */ /* 0x000fc80000010000 */
[----:B------:R-:W-:-:S04]  /*2ea0*/  FADD.FTZ R81, R70, R81 ;  /* 0x0000005146517221 */ /* 0x000fc80000010000 */
[----:B------:R-:W-:Y:S01]  /*2eb0*/  FADD.FTZ R72, R81, R72 ;  /* 0x0000004851487221 */ /* 0x000fe20000010000 */
[----:B----4-:R0:W-:Y:S03]  /*2ec0*/  STG.E.128 desc[UR16][R16.64], R4 ;  /* 0x0000000410007986 */ /* 0x0101e6000c101d10 */
[----:B------:R-:W-:Y:S01]  /*2ed0*/  FADD.FTZ R83, R72, R83 ;  /* 0x0000005348537221 */ /* 0x000fe20000010000 */
[----:B------:R-:W-:Y:S03]  /*2ee0*/  BAR.SYNC.DEFER_BLOCKING 0x0 ;  /* 0x0000000000007b1d */ /* 0x000fe60000010000 */
[----:B------:R-:W-:-:S04]  /*2ef0*/  FADD.FTZ R60, R83, R78 ;  /* 0x0000004e533c7221 */ /* 0x000fc80000010000 */
[----:B------:R-:W-:Y:S01]  /*2f00*/  FADD.FTZ R60, R60, R85 ;  /* 0x000000553c3c7221 */ /* 0x000fe20000010000 */
[----:B0-----:R-:W-:-:S04]  /*2f10*/  IMAD.WIDE.U32 R4, R73, UR4, R18 ;  /* 0x0000000449047c25 */ /* 0x001fc8000f8e0012 */
[----:B------:R-:W-:Y:S01]  /*2f20*/  IMAD R0, R73, UR5, R5 ;  /* 0x0000000549007c24 */ /* 0x000fe2000f8e0205 */
[----:B-----5:R-:W-:-:S04]  /*2f30*/  LEA R6, P0, R4, R36, 0x1 ;  /* 0x0000002404067211 */ /* 0x020fc800078008ff */
[----:B------:R-:W-:Y:S01]  /*2f40*/  LEA.HI.X R7, R4, R37, R0, 0x1, P0 ;  /* 0x0000002504077211 */ /* 0x000fe200000f0c00 */
[----:B------:R-:W-:Y:S01]  /*2f50*/  STS.128 [R64], R8 ;  /* 0x0000000840007388 */ /* 0x000fe20000000c00 */
[----:B------:R-:W-:-:S03]  /*2f60*/  NOP ;  /* 0x0000000000007918 */ /* 0x000fc60000000000 */
[----:B------:R-:W0:Y:S01]  /*2f70*/  LDS.128 R12, [R64] ;  /* 0x00000000400c7984 */ /* 0x000e220000000c00 */
[----:B------:R-:W-:Y:S01]  /*2f80*/  IMAD.WIDE.U32 R4, R26, 0x10, R6 ;  /* 0x000000101a047825 */ /* 0x000fe200078e0006 */
[----:B------:R-:W-:Y:S02]  /*2f90*/  ISETP.GT.AND P0, PT, R51, 0x1, PT ;  /* 0x000000013300780c */ /* 0x000fe40003f04270 */
[----:B------:R-:W-:Y:S02]  /*2fa0*/  MOV R51, R80 ;  /* 0x0000005000337202 */ /* 0x000fe40000000f00 */
[----:B0-----:R0:W-:Y:S09]  /*2fb0*/  STG.E.128 desc[UR16][R4.64], R12 ;  /* 0x0000000c04007986 */ /* 0x0011f2000c101d10 */
[----:B------:R-:W-:Y:S05]  /*2fc0*/  @P0 BRA `(.L_x_9110) ;  /* 0xffffffd800c00947 */ /* 0x000fea000383ffff */
.L_x_9086:
        /* <DEDUP_REMOVED lines=34> */
.L_x_9112:
[----:B------:R-:W-:Y:S05]  /*31f0*/  BSYNC.RECONVERGENT B0 ;  /* 0x0000000000007941 */ /* 0x000fea0003800200 */
.L_x_9111:
        /* <DEDUP_REMOVED lines=26> */
.L_x_9114:
[----:B------:R-:W-:Y:S05]  /*33a0*/  BSYNC.RECONVERGENT B0 ;  /* 0x0000000000007941 */ /* 0x000fea0003800200 */
.L_x_9113:
        /* <DEDUP_REMOVED lines=10> */
.L_x_9116:
        /* <DEDUP_REMOVED lines=24> */
.L_x_9115:
[----:B------:R-:W-:Y:S05]  /*35d0*/  EXIT ;  /* 0x000000000000794d */ /* 0x000fea0003800000 */
.L_x_9117:
        /* <DEDUP_REMOVED lines=10> */
.L_x_10524:


//--------------------- .text._Z25selective_scan_bwd_kernelI32Selective_Scan_bwd_kernel_traitsILi32ELi8ELb1ELb0ELb1ELb0ELb1EN3c104HalfEfEEv12SSMParamsBwd --------------------------
	.section	.text._Z25selective_scan_bwd_kernelI32Selective_Scan_bwd_kernel_traitsILi32ELi8ELb1ELb0ELb1ELb0ELb1EN3c104HalfEfEEv12SSMParamsBwd,"ax",@progbits
	.align	128
        .global         _Z25selective_scan_bwd_kernelI32Selective_Scan_bwd_kernel_traitsILi32ELi8ELb1ELb0ELb1ELb0ELb1EN3c104HalfEfEEv12SSMParamsBwd
        .type           _Z25selective_scan_bwd_kernelI32Selective_Scan_bwd_kernel_traitsILi32ELi8ELb1ELb0ELb1ELb0ELb1EN3c104HalfEfEEv12SSMParamsBwd,@function
        .size           _Z25selective_scan_bwd_kernelI32Selective_Scan_bwd_kernel_traitsILi32ELi8ELb1ELb0ELb1ELb0ELb1EN3c104HalfEfEEv12SSMParamsBwd,(.L_x_10525 - _Z25selective_scan_bwd_kernelI32Selective_Scan_bwd_kernel_traitsILi32ELi8ELb1ELb0ELb1ELb0ELb1EN3c104HalfEfEEv12SSMParamsBwd)
        .other          _Z25selective_scan_bwd_kernelI32Selective_Scan_bwd_kernel_traitsILi32ELi8ELb1ELb0ELb1ELb0ELb1EN3c104HalfEfEEv12SSMParamsBwd,@"STO_CUDA_ENTRY STV_DEFAULT"
_Z25selective_scan_bwd_kernelI32Selective_Scan_bwd_kernel_traitsILi32ELi8ELb1ELb0ELb1ELb0ELb1EN3c104HalfEfEEv12SSMParamsBwd:
.text._Z25selective_scan_bwd_kernelI32Selective_Scan_bwd_kernel_traitsILi32ELi8ELb1ELb0ELb1ELb0ELb1EN3c104HalfEfEEv12SSMParamsBwd:
        /* <DEDUP_REMOVED lines=30> */
[----:B0-----:R-:W-:-:S07]  /*01e0*/  HFMA2 R8, -RZ, RZ, 0, 0 ;  /* 0x00000000ff087431 */ /* 0x001fce00000001ff */
        /* <DEDUP_REMOVED lines=13> */
[----:B------:R-:W-:Y:S02]  /*02c0*/  UIMAD.WIDE.U32 UR4, UR18, UR8, URZ ;  /* 0x00000008120472a5 */ /* 0x000fe4000f8e00ff */
[----:B------:R-:W-:-:S04]  /*02d0*/  UIMAD.WIDE.U32 UR6, UR18, UR12, URZ ;  /* 0x0000000c120672a5 */ /* 0x000fc8000f8e00ff */
[-C--:B------:R-:W-:Y:S01]  /*02e0*/  @!P2 IADD3 R2, PT, PT, R2, -R11.reuse, RZ ;  /* 0x8000000b0202a210 */ /* 0x080fe20007ffe0ff */
[----:B------:R-:W-:Y:S02]  /*02f0*/  UIMAD UR9, UR18, UR9, UR5 ;  /* 0x00000009120972a4 */ /* 0x000fe4000f8e0205 */
[----:B------:R-:W-:Y:S01]  /*0300*/  UIMAD UR8, UR18, UR13, UR7 ;  /* 0x0000000d120872a4 */ /* 0x000fe2000f8e0207 */
[----:B------:R-:W-:Y:S02]  /*0310*/  ISETP.GE.U32.AND P1, PT, R2, R11, PT ;  /* 0x0000000b0200720c */ /* 0x000fe40003f26070 */
[----:B------:R-:W3:Y:S01]  /*0320*/  @P0 LDC R2, c[0x0][0x384] ;  /* 0x0000e100ff020b82 */ /* 0x000ee20000000800 */
[----:B------:R-:W-:Y:S02]  /*0330*/  MOV R5, UR5 ;  /* 0x0000000500057c02 */ /* 0x000fe40008000f00 */
[----:B------:R-:W-:Y:S02]  /*0340*/  MOV R4, UR4 ;  /* 0x0000000400047c02 */ /* 0x000fe40008000f00 */
[----:B------:R-:W-:-:S02]  /*0350*/  MOV R5, UR9 ;  /* 0x0000000900057c02 */ /* 0x000fc40008000f00 */
[----:B------:R-:W-:Y:S01]  /*0360*/  MOV R7, UR7 ;  /* 0x0000000700077c02 */ /* 0x000fe20008000f00 */
[----:B------:R-:W2:Y:S01]  /*0370*/  @P0 LDC R21, c[0x0][0x38c] ;  /* 0x0000e300ff150b82 */ /* 0x000ea20000000800 */
[----:B------:R-:W-:Y:S01]  /*0380*/  MOV R7, UR8 ;  /* 0x0000000800077c02 */ /* 0x000fe20008000f00 */
[C---:B------:R-:W-:Y:S01]  /*0390*/  IMAD.WIDE.U32 R4, R3.reuse, UR10, R4 ;  /* 0x0000000a03047c25 */ /* 0x040fe2000f8e0004 */
[C---:B------:R-:W-:Y:S01]  /*03a0*/  LOP3.LUT R8, R3.reuse, R10, RZ, 0x3c, !PT ;  /* 0x0000000a03087212 */ /* 0x040fe200078e3cff */
[----:B------:R-:W1:Y:S02]  /*03b0*/  LDCU.64 UR8, c[0x0][0x498] ;  /* 0x00009300ff0877ac */ /* 0x000e640008000a00 */
[----:B------:R-:W-:Y:S01]  /*03c0*/  IMAD R15, R3, UR11, R5 ;  /* 0x0000000b030f7c24 */ /* 0x000fe2000f8e0205 */
[----:B------:R-:W-:Y:S01]  /*03d0*/  ISETP.GE.AND P3, PT, R8, RZ, PT ;  /* 0x000000ff0800720c */ /* 0x000fe20003f66270 */
[----:B------:R-:W0:Y:S01]  /*03e0*/  LDCU.64 UR10, c[0x0][0x3d0] ;  /* 0x00007a00ff0a77ac */ /* 0x000e220008000a00 */
[----:B------:R-:W-:Y:S01]  /*03f0*/  @!P2 IADD3 R0, PT, PT, R0, 0x1, RZ ;  /* 0x000000010000a810 */ /* 0x000fe20007ffe0ff */
[----:B------:R-:W4:Y:S01]  /*0400*/  @P0 LDC.64 R8, c[0x0][0x480] ;  /* 0x00012000ff080b82 */ /* 0x000f220000000a00 */
[----:B------:R-:W-:-:S02]  /*0410*/  ISETP.NE.AND P2, PT, R10, RZ, PT ;  /* 0x000000ff0a00720c */ /* 0x000fc40003f45270 */
[----:B------:R-:W-:-:S04]  /*0420*/  @P1 IADD3 R0, PT, PT, R0, 0x1, RZ ;  /* 0x0000000100001810 */ /* 0x000fc80007ffe0ff */
[----:B------:R-:W-:Y:S01]  /*0430*/  MOV R29, R0 ;  /* 0x00000000001d7202 */ /* 0x000fe20000000f00 */
[----:B---3--:R-:W-:Y:S01]  /*0440*/  @P0 IMAD R0, R2, UR18, R3 ;  /* 0x0000001202000c24 */ /* 0x008fe2000f8e0203 */
[----:B------:R-:W-:Y:S02]  /*0450*/  LEA R11, R19, 0xffffff00, 0x8 ;  /* 0xffffff00130b7811 */ /* 0x000fe400078e40ff */
[----:B------:R-:W-:Y:S01]  /*0460*/  @!P3 IADD3 R29, PT, PT, -R29, RZ, RZ ;  /* 0x000000ff1d1db210 */ /* 0x000fe20007ffe1ff */
[----:B-1----:R-:W-:Y:S01]  /*0470*/  UIMAD.WIDE.U32 UR4, UR18, UR8, URZ ;  /* 0x00000008120472a5 */ /* 0x002fe2000f8e00ff */
[----:B------:R-:W-:Y:S01]  /*0480*/  @P0 IMAD R0, R0, R19, RZ ;  /* 0x0000001300000224 */ /* 0x000fe200078e02ff */
[----:B------:R-:W-:Y:S02]  /*0490*/  ISETP.GE.AND P1, PT, R19, 0x1, PT ;  /* 0x000000011300780c */ /* 0x000fe40003f26270 */
[----:B------:R-:W-:Y:S01]  /*04a0*/  @!P2 LOP3.LUT R29, RZ, R10, RZ, 0x33, !PT ;  /* 0x0000000aff1da212 */ /* 0x000fe200078e33ff */
[----:B------:R-:W1:Y:S01]  /*04b0*/  LDC.64 R18, c[0x0][0x4a8] ;  /* 0x00012a00ff127b82 */ /* 0x000e620000000a00 */
[----:B------:R-:W-:Y:S01]  /*04c0*/  MOV R6, UR6 ;  /* 0x0000000600067c02 */ /* 0x000fe20008000f00 */
[----:B0-----:R-:W-:Y:S01]  /*04d0*/  UIMAD.WIDE.U32 UR6, UR18, UR10, URZ ;  /* 0x0000000a120672a5 */ /* 0x001fe2000f8e00ff */
[----:B--2---:R-:W-:Y:S01]  /*04e0*/  @P0 IMAD R5, R0, R21, RZ ;  /* 0x0000001500050224 */ /* 0x004fe200078e02ff */
[----:B------:R-:W-:Y:S01]  /*04f0*/  UIMAD UR5, UR18, UR9, UR5 ;  /* 0x00000009120572a4 */ /* 0x000fe2000f8e0205 */
[----:B------:R-:W-:Y:S01]  /*0500*/  SHF.R.S32.HI R21, RZ, 0x1f, R29 ;  /* 0x0000001fff157819 */ /* 0x000fe2000001141d */
[----:B------:R-:W0:Y:S01]  /*0510*/  LDCU.64 UR8, c[0x0][0x4c8] ;  /* 0x00009900ff0877ac */ /* 0x000e220008000a00 */
[----:B------:R-:W-:Y:S01]  /*0520*/  IMAD.WIDE.U32 R6, R3, UR14, R6 ;  /* 0x0000000e03067c25 */ /* 0x000fe2000f8e0006 */
[----:B------:R-:W-:Y:S01]  /*0530*/  CS2R R40, SRZ ;  /* 0x0000000000287805 */ /* 0x000fe2000001ff00 */
[----:B------:R-:W-:-:S02]  /*0540*/  UIMAD UR7, UR18, UR11, UR7 ;  /* 0x0000000b120772a4 */ /* 0x000fc4000f8e0207 */
        /* <DEDUP_REMOVED lines=16> */
[----:B0-----:R-:W-:Y:S01]  /*0650*/  IMAD.WIDE.U32 R38, R3, UR8, RZ ;  /* 0x0000000803267c25 */ /* 0x001fe2000f8e00ff */
[----:B------:R-:W-:-:S02]  /*0660*/  IADD3 R9, PT, PT, R7, R9, RZ ;  /* 0x0000000907097210 */ /* 0x000fc40007ffe0ff */
[C---:B------:R-:W-:Y:S01]  /*0670*/  IADD3.X R61, PT, PT, R0.reuse, R61, RZ, P4, !PT ;  /* 0x0000003d003d7210 */ /* 0x040fe200027fe4ff */
[----:B-1----:R-:W-:Y:S01]  /*0680*/  IMAD.WIDE.U32 R36, R3, R18, RZ ;  /* 0x0000001203247225 */ /* 0x002fe200078e00ff */
[----:B------:R-:W-:Y:S02]  /*0690*/  LEA.HI.X R57, R57, R49, R6, 0x1, P0 ;  /* 0x0000003139397211 */ /* 0x000fe400000f0c06 */
[----:B------:R-:W-:Y:S01]  /*06a0*/  LEA.HI.X R59, R59, R51, R2, 0x1, P2 ;  /* 0x000000333b3b7211 */ /* 0x000fe200010f0c02 */
[----:B------:R-:W-:Y:S01]  /*06b0*/  IMAD R47, R3, UR9, R39 ;  /* 0x00000009032f7c24 */ /* 0x000fe2000f8e0227 */
[----:B------:R-:W-:Y:S02]  /*06c0*/  IADD3.X R0, PT, PT, R0, R9, RZ, P5, !PT ;  /* 0x0000000900007210 */ /* 0x000fe40002ffe4ff */
[C---:B------:R-:W-:Y:S02]  /*06d0*/  LEA R52, P0, R4.reuse, R52, 0x1 ;  /* 0x0000003404347211 */ /* 0x040fe400078008ff */
[----:B------:R-:W-:Y:S01]  /*06e0*/  LEA R54, P2, R11, R54, 0x1 ;  /* 0x000000360b367211 */ /* 0x000fe200078408ff */
[----:B------:R-:W-:Y:S01]  /*06f0*/  HFMA2 R51, -RZ, RZ, 0, 0 ;  /* 0x00000000ff337431 */ /* 0x000fe200000001ff */
[----:B------:R-:W-:Y:S01]  /*0700*/  LEA.HI.X R61, R4, R53, R61, 0x1, P0 ;  /* 0x00000035043d7211 */ /* 0x000fe200000f0c3d */
[----:B------:R-:W-:Y:S01]  /*0710*/  IMAD R49, R3, R19, R37 ;  /* 0x0000001303317224 */ /* 0x000fe200078e0225 */
        /* <DEDUP_REMOVED lines=45> */
[----:B------:R-:W-:Y:S02]  /*09f0*/  IADD3 R58, PT, PT, R34, 0x200, RZ ;  /* 0x00000200223a7810 */ /* 0x000fe40007ffe0ff */
        /* <DEDUP_REMOVED lines=11> */
[----:B------:R-:W-:-:S07]  /*0ab0*/  IADD3 R72, PT, PT, R29, R21, RZ ;  /* 0x000000151d487210 */ /* 0x000fce0007ffe0ff */
.L_x_9143:
[----:B------:R-:W-:Y:S01]  /*0ac0*/  BAR.SYNC.DEFER_BLOCKING 0x0 ;  /* 0x0000000000007b1d */ /* 0x000fe20000010000 */
[----:B0-----:R-:W-:Y:S02]  /*0ad0*/  MOV R4, R48 ;  /* 0x0000003000047202 */ /* 0x001fe40000000f00 */
[----:B------:R-:W-:-:S05]  /*0ae0*/  MOV R5, R57 ;  /* 0x0000003900057202 */ /* 0x000fca0000000f00 */
[----:B------:R-:W0:Y:S01]  /*0af0*/  S2UR UR5, SR_CgaCtaId ;  /* 0x00000000000579c3 */ /* 0x000e220000008800 */
[----:B------:R-:W1:Y:S01]  /*0b00*/  S2R R75, SR_LANEID ;  /* 0x00000000004b7919 */ /* 0x000e620000000000 */
[----:B------:R-:W-:Y:S01]  /*0b10*/  IMAD.WIDE.U32 R16, R34, 0x10, R4 ;  /* 0x0000001022107825 */ /* 0x000fe200078e0004 */
[----:B------:R-:W-:Y:S01]  /*0b20*/  UMOV UR4, 0x400 ;  /* 0x0000040000047882 */ /* 0x000fe20000000000 */
[----:B------:R-:W-:Y:S02]  /*0b30*/  MOV R8, R52 ;  /* 0x0000003400087202 */ /* 0x000fe40000000f00 */
[----:B------:R-:W-:Y:S02]  /*0b40*/  MOV R9, R61 ;  /* 0x0000003d00097202 */ /* 0x000fe40000000f00 */
[----:B------:R-:W2:Y:S01]  /*0b50*/  LDC.64 R22, c[0x0][0x410] ;  /* 0x00010400ff167b82 */ /* 0x000ea20000000a00 */
[----:B------:R-:W-:-:S07]  /*0b60*/  HFMA2 R43, -RZ, RZ, 0, 0 ;  /* 0x00000000ff2b7431 */ /* 0x000fce00000001ff */
[----:B------:R-:W3:Y:S01]  /*0b70*/  LDC.64 R24, c[0x0][0x418] ;  /* 0x00010600ff187b82 */ /* 0x000ee20000000a00 */
[----:B------:R-:W-:Y:S01]  /*0b80*/  IADD3 R74, PT, PT, R56, -0x1, RZ ;  /* 0xffffffff384a7810 */ /* 0x000fe20007ffe0ff */
[----:B------:R-:W4:Y:S01]  /*0b90*/  LDG.E.128 R16, desc[UR16][R16.64] ;  /* 0x0000001010107981 */ /* 0x000f22000c1e1d00 */
[----:B------:R-:W-:Y:S01]  /*0ba0*/  MOV R4, R50 ;  /* 0x0000003200047202 */ /* 0x000fe20000000f00 */
[----:B------:R-:W3:Y:S01]  /*0bb0*/  LDCU.64 UR6, c[0x0][0x490] ;  /* 0x00009200ff0677ac */ /* 0x000ee20008000a00 */
[----:B------:R-:W-:Y:S01]  /*0bc0*/  MOV R5, R59 ;  /* 0x0000003b00057202 */ /* 0x000fe20000000f00 */
[----:B0-----:R-:W-:Y:S02]  /*0bd0*/  ULEA UR4, UR5, UR4, 0x18 ;  /* 0x0000000405047291 */ /* 0x001fe4000f8ec0ff */
[----:B------:R-:W0:Y:S01]  /*0be0*/  LDC.64 R26, c[0x0][0x488] ;  /* 0x00012200ff1a7b82 */ /* 0x000e220000000a00 */
[----:B------:R-:W-:-:S07]  /*0bf0*/  IMAD.WIDE.U32 R12, R34, 0x10, R4 ;  /* 0x00000010220c7825 */ /* 0x000fce00078e0004 */
[----:B------:R-:W0:Y:S01]  /*0c00*/  LDC.64 R76, c[0x0][0x428] ;  /* 0x00010a00ff4c7b82 */ /* 0x000e220000000a00 */
[----:B-1----:R-:W-:Y:S01]  /*0c10*/  LEA R73, R75, UR4, 0x4 ;  /* 0x000000044b497c11 */ /* 0x002fe2000f8e20ff */
[----:B------:R-:W-:Y:S01]  /*0c20*/  IMAD.WIDE.U32 R20, R34, 0x10, R8 ;  /* 0x0000001022147825 */ /* 0x000fe200078e0008 */
[----:B------:R-:W-:Y:S01]  /*0c30*/  SHF.L.U32 R42, R74, 0x8, RZ ;  /* 0x000000084a2a7819 */ /* 0x000fe200000006ff */
[----:B------:R-:W1:Y:S04]  /*0c40*/  LDCU.64 UR4, c[0x0][0x510] ;  /* 0x0000a200ff0477ac */ /* 0x000e680008000a00 */
[----:B------:R-:W1:Y:S01]  /*0c50*/  LDC.64 R80, c[0x0][0x478] ;  /* 0x00011e00ff507b82 */ /* 0x000e620000000a00 */
[----:B----4-:R4:W-:Y:S01]  /*0c60*/  STS.128 [R73], R16 ;  /* 0x0000001049007388 */ /* 0x0109e20000000c00 */
[----:B------:R-:W-:-:S03]  /*0c70*/  NOP ;  /* 0x0000000000007918 */ /* 0x000fc60000000000 */
[----:B------:R-:W-:Y:S03]  /*0c80*/  LDS.128 R4, [R73] ;  /* 0x0000000049047984 */ /* 0x000fe60000000c00 */
[----:B------:R-:W-:Y:S06]  /*0c90*/  BAR.SYNC.DEFER_BLOCKING 0x0 ;  /* 0x0000000000007b1d */ /* 0x000fec0000010000 */
[----:B------:R-:W2:Y:S04]  /*0ca0*/  LDG.E.128 R12, desc[UR16][R12.64] ;  /* 0x000000100c0c7981 */ /* 0x000ea8000c1e1d00 */
[----:B--2---:R2:W-:Y:S01]  /*0cb0*/  STS.128 [R73], R12 ;  /* 0x0000000c49007388 */ /* 0x0045e20000000c00 */
[----:B------:R-:W-:-:S03]  /*0cc0*/  NOP ;  /* 0x0000000000007918 */ /* 0x000fc60000000000 */
[----:B------:R-:W-:Y:S01]  /*0cd0*/  LDS.128 R8, [R73] ;  /* 0x0000000049087984 */ /* 0x000fe20000000c00 */
[----:B------:R-:W-:Y:S06]  /*0ce0*/  BAR.SYNC.DEFER_BLOCKING 0x0 ;  /* 0x0000000000007b1d */ /* 0x000fec0000010000 */
[----:B----4-:R-:W4:Y:S01]  /*0cf0*/  LDG.E.128 R16, desc[UR16][R20.64] ;  /* 0x0000001014107981 */ /* 0x010f22000c1e1d00 */
[----:B--2---:R-:W-:-:S04]  /*0d00*/  IMAD.WIDE.U32 R12, R22, UR18, R42 ;  /* 0x00000012160c7c25 */ /* 0x004fc8000f8e002a */
[----:B------:R-:W-:Y:S02]  /*0d10*/  IMAD R13, R23, UR18, R13 ;  /* 0x00000012170d7c24 */ /* 0x000fe4000f8e020d */
[----:B------:R-:W2:Y:S01]  /*0d20*/  LDC.64 R22, c[0x0][0x420] ;  /* 0x00010800ff167b82 */ /* 0x000ea20000000a00 */
[----:B---3--:R-:W-:-:S04]  /*0d30*/  IMAD.WIDE.U32 R12, R3, R24, R12 ;  /* 0x00000018030c7225 */ /* 0x008fc800078e000c */
[----:B------:R-:W-:Y:S01]  /*0d40*/  IMAD R0, R3, R25, R13 ;  /* 0x0000001903007224 */ /* 0x000fe200078e020d */
[----:B0-----:R-:W-:-:S04]  /*0d50*/  LEA R24, P0, R12, R26, 0x1 ;  /* 0x0000001a0c187211 */ /* 0x001fc800078008ff */
[----:B------:R-:W-:-:S03]  /*0d60*/  LEA.HI.X R25, R12, R27, R0, 0x1, P0 ;  /* 0x0000001b0c197211 */ /* 0x000fc600000f0c00 */
[----:B------:R-:W-:Y:S01]  /*0d70*/  IMAD.WIDE.U32 R24, R34, 0x10, R24 ;  /* 0x0000001022187825 */ /* 0x000fe200078e0018 */
[----:B----4-:R0:W-:Y:S01]  /*0d80*/  STS.128 [R73], R16 ;  /* 0x0000001049007388 */ /* 0x0101e20000000c00 */
[----:B------:R-:W-:-:S03]  /*0d90*/  NOP ;  /* 0x0000000000007918 */ /* 0x000fc60000000000 */
[----:B------:R-:W3:Y:S01]  /*0da0*/  LDS.128 R12, [R73] ;  /* 0x00000000490c7984 */ /* 0x000ee20000000c00 */
[----:B------:R-:W-:Y:S06]  /*0db0*/  BAR.SYNC.DEFER_BLOCKING 0x0 ;  /* 0x0000000000007b1d */ /* 0x000fec0000010000 */
[----:B------:R-:W4:Y:S01]  /*0dc0*/  LDG.E.128 R24, desc[UR16][R24.64] ;  /* 0x0000001018187981 */ /* 0x000f22000c1e1d00 */
[----:B--2---:R-:W-:-:S04]  /*0dd0*/  IMAD.WIDE.U32 R20, R22, UR18, R42 ;  /* 0x0000001216147c25 */ /* 0x004fc8000f8e002a */
[----:B------:R-:W-:Y:S02]  /*0de0*/  IMAD R21, R23, UR18, R21 ;  /* 0x0000001217157c24 */ /* 0x000fe4000f8e0215 */
[----:B0-----:R-:W-:-:S04]  /*0df0*/  IMAD.WIDE.U32 R16, R3, R76, R20 ;  /* 0x0000004c03107225 */ /* 0x001fc800078e0014 */
[----:B------:R-:W-:Y:S01]  /*0e00*/  IMAD R0, R3, R77, R17 ;  /* 0x0000004d03007224 */ /* 0x000fe200078e0211 */
[----:B-1----:R-:W-:-:S04]  /*0e10*/  LEA R20, P0, R16, R80, 0x1 ;  /* 0x0000005010147211 */ /* 0x002fc800078008ff */
[----:B------:R-:W-:-:S03]  /*0e20*/  LEA.HI.X R21, R16, R81, R0, 0x1, P0 ;  /* 0x0000005110157211 */ /* 0x000fc600000f0c00 */
[----:B------:R-:W-:Y:S01]  /*0e30*/  IMAD.WIDE.U32 R20, R34, 0x10, R20 ;  /* 0x0000001022147825 */ /* 0x000fe200078e0014 */
[----:B----4-:R-:W-:Y:S01]  /*0e40*/  STS.128 [R73], R24 ;  /* 0x0000001849007388 */ /* 0x010fe20000000c00 */
[----:B------:R-:W-:-:S03]  /*0e50*/  NOP ;  /* 0x0000000000007918 */ /* 0x000fc60000000000 */
[----:B------:R-:W0:Y:S01]  /*0e60*/  LDS.128 R16, [R73] ;  /* 0x0000000049107984 */ /* 0x000e220000000c00 */
[----:B------:R-:W-:Y:S06]  /*0e70*/  BAR.SYNC.DEFER_BLOCKING 0x0 ;  /* 0x0000000000007b1d */ /* 0x000fec0000010000 */
[----:B------:R-:W2:Y:S01]  /*0e80*/  LDG.E.128 R20, desc[UR16][R20.64] ;  /* 0x0000001014147981 */ /* 0x000ea2000c1e1d00 */
[--C-:B---3--:R-:W-:Y:S01]  /*0e90*/  HADD2.F32 R102, -RZ, R14.reuse.H0_H0 ;  /* 0x2000000eff667230 */ /* 0x108fe20000004100 */
[----:B------:R-:W-:Y:S01]  /*0ea0*/  UISETP.NE.U32.AND UP0, UPT, UR6, URZ, UPT ;  /* 0x000000ff0600728c */ /* 0x000fe2000bf05070 */
[----:B------:R-:W-:-:S02]  /*0eb0*/  HADD2.F32 R99, -RZ, R14.H1_H1 ;  /* 0x3000000eff637230 */ /* 0x000fc40000004100 */
[--C-:B------:R-:W-:Y:S01]  /*0ec0*/  HADD2.F32 R103, -RZ, R12.reuse.H1_H1 ;  /* 0x3000000cff677230 */ /* 0x100fe20000004100 */
[----:B------:R-:W-:Y:S01]  /*0ed0*/  UISETP.NE.AND.EX UP0, UPT, UR7, URZ, UPT, UP0 ;  /* 0x000000ff0700728c */ /* 0x000fe2000bf05300 */
[--C-:B------:R-:W-:Y:S02]  /*0ee0*/  HADD2.F32 R101, -RZ, R13.reuse.H1_H1 ;  /* 0x3000000dff657230 */ /* 0x100fe40000004100 */
[----:B------:R-:W-:Y:S02]  /*0ef0*/  HADD2.F32 R104, -RZ, R13.H0_H0 ;  /* 0x2000000dff687230 */ /* 0x000fe40000004100 */
[----:B------:R-:W-:Y:S02]  /*0f00*/  HADD2.F32 R96, -RZ, R12.H0_H0 ;  /* 0x2000000cff607230 */ /* 0x000fe40000004100 */
[--C-:B0-----:R-:W-:Y:S02]  /*0f10*/  HADD2.F32 R77, -RZ, R16.reuse.H0_H0 ;  /* 0x20000010ff4d7230 */ /* 0x101fe40000004100 */
[----:B------:R-:W-:-:S02]  /*0f20*/  HADD2.F32 R0, -RZ, R16.H1_H1 ;  /* 0x30000010ff007230 */ /* 0x000fc40000004100 */
[--C-:B------:R-:W-:Y:S02]  /*0f30*/  HADD2.F32 R2, -RZ, R17.reuse.H0_H0 ;  /* 0x20000011ff027230 */ /* 0x100fe40000004100 */
[----:B------:R-:W-:Y:S01]  /*0f40*/  FMUL.FTZ R16, R77, -1.4426950216293334961 ;  /* 0xbfb8aa3b4d107820 */ /* 0x000fe20000410000 */
[--C-:B------:R-:W-:Y:S02]  /*0f50*/  HADD2.F32 R26, -RZ, R18.reuse.H0_H0 ;  /* 0x20000012ff1a7230 */ /* 0x100fe40000004100 */
[----:B------:R-:W-:Y:S01]  /*0f60*/  FMUL.FTZ R76, R0, -1.4426950216293334961 ;  /* 0xbfb8aa3b004c7820 */ /* 0x000fe20000410000 */
[----:B------:R-:W-:Y:S01]  /*0f70*/  HADD2.F32 R27, -RZ, R17.H1_H1 ;  /* 0x30000011ff1b7230 */ /* 0x000fe20000004100 */
[----:B------:R0:W1:Y:S01]  /*0f80*/  MUFU.EX2 R80, R16 ;  /* 0x0000001000507308 */ /* 0x0000620000000800 */
[----:B------:R-:W-:Y:S01]  /*0f90*/  FMUL.FTZ R17, R2, -1.4426950216293334961 ;  /* 0xbfb8aa3b02117820 */ /* 0x000fe20000410000 */
[----:B------:R-:W-:Y:S02]  /*0fa0*/  HADD2.F32 R87, -RZ, R18.H1_H1 ;  /* 0x30000012ff577230 */ /* 0x000fe40000004100 */
[----:B------:R-:W-:Y:S01]  /*0fb0*/  FMUL.FTZ R81, R27, -1.4426950216293334961 ;  /* 0xbfb8aa3b1b517820 */ /* 0x000fe20000410000 */
[----:B------:R-:W-:-:S02]  /*0fc0*/  HADD2.F32 R88, -RZ, R19.H1_H1 ;  /* 0x30000013ff587230 */ /* 0x000fc40000004100 */
[----:B------:R-:W-:Y:S01]  /*0fd0*/  FMUL.FTZ R83, R87, -1.4426950216293334961 ;  /* 0xbfb8aa3b57537820 */ /* 0x000fe20000410000 */
[----:B------:R3:W4:Y:S01]  /*0fe0*/  MUFU.EX2 R24, R76 ;  /* 0x0000004c00187308 */ /* 0x0007220000000800 */
[----:B0-----:R-:W-:Y:S01]  /*0ff0*/  FMUL.FTZ R16, R26, -1.4426950216293334961 ;  /* 0xbfb8aa3b1a107820 */ /* 0x001fe20000410000 */
[----:B------:R-:W-:Y:S01]  /*1000*/  FMUL.FTZ R85, R88, -1.4426950216293334961 ;  /* 0xbfb8aa3b58557820 */ /* 0x000fe20000410000 */
[--C-:B------:R-:W-:Y:S02]  /*1010*/  HADD2.F32 R100, -RZ, R15.reuse.H0_H0 ;  /* 0x2000000fff647230 */ /* 0x100fe40000004100 */
[----:B------:R-:W-:Y:S02]  /*1020*/  HADD2.F32 R98, -RZ, R15.H1_H1 ;  /* 0x3000000fff627230 */ /* 0x000fe40000004100 */
[----:B------:R-:W-:Y:S01]  /*1030*/  HADD2.F32 R86, -RZ, R6.H1_H1 ;  /* 0x30000006ff567230 */ /* 0x000fe20000004100 */
[----:B------:R-:W0:Y:S01]  /*1040*/  MUFU.EX2 R25, R17 ;  /* 0x0000001100197308 */ /* 0x000e220000000800 */
[----:B---3--:R-:W-:-:S02]  /*1050*/  HADD2.F32 R76, -RZ, R19.H0_H0 ;  /* 0x20000013ff4c7230 */ /* 0x008fc40000004100 */
[----:B-1----:R-:W-:Y:S01]  /*1060*/  FADD.FTZ R80, R80, 1 ;  /* 0x3f80000050507421 */ /* 0x002fe20000010000 */
[----:B------:R-:W-:Y:S02]  /*1070*/  HADD2.F32 R97, -RZ, R7.H1_H1 ;  /* 0x30000007ff617230 */ /* 0x000fe40000004100 */
[--C-:B------:R-:W-:Y:S02]  /*1080*/  HADD2.F32 R129, -RZ, R8.reuse.H0_H0 ;  /* 0x20000008ff817230 */ /* 0x100fe40000004100 */
[----:B------:R-:W-:Y:S01]  /*1090*/  FMUL.FTZ R84, R76, -1.4426950216293334961 ;  /* 0xbfb8aa3b4c547820 */ /* 0x000fe20000410000 */
[----:B------:R-:W-:Y:S01]  /*10a0*/  HADD2.F32 R127, -RZ, R8.H1_H1 ;  /* 0x30000008ff7f7230 */ /* 0x000fe20000004100 */
[----:B------:R-:W1:Y:S01]  /*10b0*/  MUFU.EX2 R82, R16 ;  /* 0x0000001000527308 */ /* 0x000e620000000800 */
[----:B----4-:R-:W-:Y:S01]  /*10c0*/  FADD.FTZ R24, R24, 1 ;  /* 0x3f80000018187421 */ /* 0x010fe20000010000 */
[--C-:B------:R-:W-:Y:S02]  /*10d0*/  HADD2.F32 R117, -RZ, R9.reuse.H0_H0 ;  /* 0x20000009ff757230 */ /* 0x100fe40000004100 */
[----:B------:R-:W-:-:S02]  /*10e0*/  HADD2.F32 R125, -RZ, R9.H1_H1 ;  /* 0x30000009ff7d7230 */ /* 0x000fc40000004100 */
[----:B------:R-:W-:Y:S02]  /*10f0*/  HADD2.F32 R123, -RZ, R10.H1_H1 ;  /* 0x3000000aff7b7230 */ /* 0x000fe40000004100 */
[----:B------:R-:W3:Y:S01]  /*1100*/  MUFU.EX2 R81, R81 ;  /* 0x0000005100517308 */ /* 0x000ee20000000800 */
[----:B0-----:R-:W-:-:S07]  /*1110*/  FADD.FTZ R25, R25, 1 ;  /* 0x3f80000019197421 */ /* 0x001fce0000010000 */
[----:B------:R-:W0:Y:S01]  /*1120*/  MUFU.EX2 R83, R83 ;  /* 0x0000005300537308 */ /* 0x000e220000000800 */
[----:B-1----:R-:W-:-:S07]  /*1130*/  FADD.FTZ R82, R82, 1 ;  /* 0x3f80000052527421 */ /* 0x002fce0000010000 */
[----:B------:R-:W1:Y:S01]  /*1140*/  MUFU.EX2 R84, R84 ;  /* 0x0000005400547308 */ /* 0x000e620000000800 */
[----:B---3--:R-:W-:-:S07]  /*1150*/  FADD.FTZ R81, R81, 1 ;  /* 0x3f80000051517421 */ /* 0x008fce0000010000 */
[----:B------:R-:W3:Y:S01]  /*1160*/  MUFU.EX2 R85, R85 ;  /* 0x0000005500557308 */ /* 0x000ee20000000800 */
[----:B0-----:R-:W-:-:S07]  /*1170*/  FADD.FTZ R83, R83, 1 ;  /* 0x3f80000053537421 */ /* 0x001fce0000010000 */
[----:B------:R0:W4:Y:S01]  /*1180*/  MUFU.RCP R108, R81 ;  /* 0x00000051006c7308 */ /* 0x0001220000001000 */
[----:B-1----:R-:W-:-:S07]  /*1190*/  FADD.FTZ R84, R84, 1 ;  /* 0x3f80000054547421 */ /* 0x002fce0000010000 */
[----:B------:R-:W1:Y:S01]  /*11a0*/  MUFU.RCP R107, R24 ;  /* 0x00000018006b7308 */ /* 0x000e620000001000 */
[----:B---3--:R-:W-:Y:S01]  /*11b0*/  FADD.FTZ R85, R85, 1 ;  /* 0x3f80000055557421 */ /* 0x008fe20000010000 */
[----:B0-----:R-:W-:-:S06]  /*11c0*/  HADD2.F32 R81, -RZ, R5.H0_H0 ;  /* 0x20000005ff517230 */ /* 0x001fcc0000004100 */
[----:B------:R-:W-:Y:S01]  /*11d0*/  MUFU.RCP R109, R25 ;  /* 0x00000019006d7308 */ /* 0x000fe20000001000 */
[----:B----4-:R-:W-:-:S07]  /*11e0*/  FADD.FTZ R14, -R108, 1 ;  /* 0x3f8000006c0e7421 */ /* 0x010fce0000010100 */
[----:B------:R0:W3:Y:S01]  /*11f0*/  MUFU.RCP R106, R80 ;  /* 0x00000050006a7308 */ /* 0x0000e20000001000 */
[----:B-1----:R-:W-:-:S04]  /*1200*/  FADD.FTZ R13, -R107, 1 ;  /* 0x3f8000006b0d7421 */ /* 0x002fc80000010100 */
[----:B------:R-:W-:-:S03]  /*1210*/  FFMA.FTZ R15, R0, R13, 1 ;  /* 0x3f800000000f7423 */ /* 0x000fc6000001000d */
[----:B------:R1:W-:Y:S01]  /*1220*/  MUFU.RCP R110, R83 ;  /* 0x00000053006e7308 */ /* 0x0003e20000001000 */
[----:B0-----:R-:W-:-:S07]  /*1230*/  HADD2.F32 R80, -RZ, R4.H0_H0 ;  /* 0x20000004ff507230 */ /* 0x001fce0000004100 */
[----:B------:R0:W-:Y:S01]  /*1240*/  MUFU.RCP R113, R84 ;  /* 0x0000005400717308 */ /* 0x0001e20000001000 */
[----:B---3--:R-:W-:Y:S01]  /*1250*/  FADD.FTZ R12, -R106, 1 ;  /* 0x3f8000006a0c7421 */ /* 0x008fe20000010100 */
[----:B-1----:R-:W-:-:S03]  /*1260*/  HADD2.F32 R83, -RZ, R6.H0_H0 ;  /* 0x20000006ff537230 */ /* 0x002fc60000004100 */
[C---:B------:R-:W-:Y:S01]  /*1270*/  FFMA.FTZ R12, R77.reuse, R12, 1 ;  /* 0x3f8000004d0c7423 */ /* 0x040fe2000001000c */
[----:B------:R-:W-:Y:S02]  /*1280*/  FMUL.FTZ R77, R77, R106 ;  /* 0x0000006a4d4d7220 */ /* 0x000fe40000410000 */
[----:B------:R1:W-:Y:S01]  /*1290*/  MUFU.RCP R111, R82 ;  /* 0x00000052006f7308 */ /* 0x0003e20000001000 */
[----:B0-----:R-:W-:-:S07]  /*12a0*/  HADD2.F32 R84, -RZ, R5.H1_H1 ;  /* 0x30000005ff547230 */ /* 0x001fce0000004100 */
[----:B------:R0:W3:Y:S01]  /*12b0*/  MUFU.RCP R115, R85 ;  /* 0x0000005500737308 */ /* 0x0000e20000001000 */
[----:B-1----:R-:W-:Y:S02]  /*12c0*/  HADD2.F32 R82, -RZ, R4.H1_H1 ;  /* 0x30000004ff527230 */ /* 0x002fe40000004100 */
[----:B0-----:R-:W-:Y:S02]  /*12d0*/  HADD2.F32 R85, -RZ, R7.H0_H0 ;  /* 0x20000007ff557230 */ /* 0x001fe40000004100 */
[----:B---3--:R-:W-:-:S04]  /*12e0*/  FADD.FTZ R25, -R115, 1 ;  /* 0x3f80000073197421 */ /* 0x008fc80000010100 */
[C---:B------:R-:W-:Y:S01]  /*12f0*/  FFMA.FTZ R25, R88.reuse, R25, 1 ;  /* 0x3f80000058197423 */ /* 0x040fe20000010019 */
[----:B------:R-:W-:Y:S01]  /*1300*/  FMUL.FTZ R88, R88, R115 ;  /* 0x0000007358587220 */ /* 0x000fe20000410000 */
[----:B--2---:R0:W-:Y:S01]  /*1310*/  STS.128 [R73], R20 ;  /* 0x0000001449007388 */ /* 0x0041e20000000c00 */
[----:B------:R-:W-:-:S03]  /*1320*/  NOP ;  /* 0x0000000000007918 */ /* 0x000fc60000000000 */
[----:B------:R-:W1:Y:S01]  /*1330*/  LDS.128 R16, [R73] ;  /* 0x0000000049107984 */ /* 0x000e620000000c00 */
[----:B0-----:R-:W0:Y:S01]  /*1340*/  LDC.64 R22, c[0x0][0x508] ;  /* 0x00014200ff167b82 */ /* 0x001e220000000a00 */
[----:B-1----:R-:W-:Y:S02]  /*1350*/  HADD2.F32 R90, -RZ, R16.H1_H1 ;  /* 0x30000010ff5a7230 */ /* 0x002fe40000004100 */
[--C-:B------:R-:W-:Y:S02]  /*1360*/  HADD2.F32 R92, -RZ, R17.reuse.H1_H1 ;  /* 0x30000011ff5c7230 */ /* 0x100fe40000004100 */
[--C-:B------:R-:W-:Y:S02]  /*1370*/  HADD2.F32 R93, -RZ, R18.reuse.H0_H0 ;  /* 0x20000012ff5d7230 */ /* 0x100fe40000004100 */
[----:B------:R-:W-:Y:S02]  /*1380*/  HADD2.F32 R94, -RZ, R18.H1_H1 ;  /* 0x30000012ff5e7230 */ /* 0x000fe40000004100 */
[----:B------:R-:W-:Y:S01]  /*1390*/  FFMA.FTZ R18, R27, R14, 1 ;  /* 0x3f8000001b127423 */ /* 0x000fe2000001000e */
[----:B------:R-:W-:-:S02]  /*13a0*/  HADD2.F32 R91, -RZ, R17.H0_H0 ;  /* 0x20000011ff5b7230 */ /* 0x000fc40000004100 */
[----:B------:R-:W-:Y:S01]  /*13b0*/  FMUL.FTZ R14, R103, R90 ;  /* 0x0000005a670e7220 */ /* 0x000fe20000410000 */
[----:B------:R-:W-:Y:S02]  /*13c0*/  HADD2.F32 R89, -RZ, R16.H0_H0 ;  /* 0x20000010ff597230 */ /* 0x000fe40000004100 */
[----:B------:R-:W-:Y:S01]  /*13d0*/  FADD.FTZ R17, -R109, 1 ;  /* 0x3f8000006d117421 */ /* 0x000fe20000010100 */
[--C-:B------:R-:W-:Y:S02]  /*13e0*/  HADD2.F32 R95, -RZ, R19.reuse.H0_H0 ;  /* 0x20000013ff5f7230 */ /* 0x100fe40000004100 */
[----:B------:R-:W-:Y:S01]  /*13f0*/  FMUL.FTZ R16, R104, R91 ;  /* 0x0000005b68107220 */ /* 0x000fe20000410000 */
[----:B------:R-:W-:Y:S02]  /*1400*/  HADD2.F32 R105, -RZ, R19.H1_H1 ;  /* 0x30000013ff697230 */ /* 0x000fe40000004100 */
        /* <DEDUP_REMOVED lines=30> */
[----:B------:R-:W1:Y:S01]  /*15f0*/  LDC.64 R20, c[0x0][0x558] ;  /* 0x00015600ff147b82 */ /* 0x000e620000000a00 */
[----:B------:R-:W-:Y:S01]  /*1600*/  F2FP.F16.F32.PACK_AB R16, R15, R12 ;  /* 0x0000000c0f10723e */ /* 0x000fe200000000ff */
[----:B------:R-:W-:Y:S01]  /*1610*/  FMUL.FTZ R107, R0, R107 ;  /* 0x0000006b006b7220 */ /* 0x000fe20000410000 */
[----:B------:R-:W-:-:S05]  /*1620*/  F2FP.F16.F32.PACK_AB R18, R14, R13 ;  /* 0x0000000d0e12723e */ /* 0x000fca00000000ff */
[----:B------:R-:W-:Y:S01]  /*1630*/  BAR.SYNC.DEFER_BLOCKING 0x0 ;  /* 0x0000000000007b1d */ /* 0x000fe20000010000 */
[----:B------:R-:W-:Y:S01]  /*1640*/  F2FP.F16.F32.PACK_AB R19, R24, R19 ;  /* 0x000000131813723e */ /* 0x000fe200000000ff */
[----:B0-----:R-:W-:-:S04]  /*1650*/  IMAD.WIDE.U32 R24, R22, UR18, R42 ;  /* 0x0000001216187c25 */ /* 0x001fc8000f8e002a */
[----:B------:R-:W-:Y:S01]  /*1660*/  FMUL.FTZ R2, R2, R109 ;  /* 0x0000006d02027220 */ /* 0x000fe20000410000 */
[----:B------:R-:W-:Y:S01]  /*1670*/  FMUL.FTZ R27, R27, R108 ;  /* 0x0000006c1b1b7220 */ /* 0x000fe20000410000 */
[----:B------:R-:W-:Y:S01]  /*1680*/  FMUL.FTZ R26, R26, R111 ;  /* 0x0000006f1a1a7220 */ /* 0x000fe20000410000 */
[----:B------:R-:W-:Y:S02]  /*1690*/  IMAD R25, R23, UR18, R25 ;  /* 0x0000001217197c24 */ /* 0x000fe4000f8e0219 */
[----:B------:R-:W-:Y:S01]  /*16a0*/  FMUL.FTZ R87, R87, R110 ;  /* 0x0000006e57577220 */ /* 0x000fe20000410000 */
[----:B------:R-:W-:Y:S01]  /*16b0*/  FMUL.FTZ R76, R76, R113 ;  /* 0x000000714c4c7220 */ /* 0x000fe20000410000 */
[----:B------:R-:W-:Y:S02]  /*16c0*/  HADD2.F32 R23, -RZ, R10.H0_H0 ;  /* 0x2000000aff177230 */ /* 0x000fe40000004100 */
[----:B------:R-:W-:Y:S01]  /*16d0*/  FMUL.FTZ R103, R103, R107 ;  /* 0x0000006b67677220 */ /* 0x000fe20000410000 */
        /* <DEDUP_REMOVED lines=8> */
[----:B------:R-:W0:Y:S01]  /*1760*/  LDCU UR4, c[0x0][0x38c] ;  /* 0x00007180ff0477ac */ /* 0x000e220008000800 */
[----:B-1----:R-:W-:Y:S01]  /*1770*/  LEA R20, P0, R24, R20, 0x1 ;  /* 0x0000001418147211 */ /* 0x002fe200078008ff */
[----:B------:R1:W-:Y:S01]  /*1780*/  STS.128 [R73], R16 ;  /* 0x0000001049007388 */ /* 0x0003e20000000c00 */
[----:B------:R-:W-:-:S03]  /*1790*/  NOP ;  /* 0x0000000000007918 */ /* 0x000fc60000000000 */
[----:B------:R-:W2:Y:S01]  /*17a0*/  LDS.128 R12, [R73] ;  /* 0x00000000490c7984 */ /* 0x000ea20000000c00 */
[----:B------:R-:W-:Y:S01]  /*17b0*/  LEA.HI.X R21, R24, R21, R0, 0x1, P0 ;  /* 0x0000001518157211 */ /* 0x000fe200000f0c00 */
[----:B------:R-:W-:Y:S02]  /*17c0*/  FMUL.FTZ R0, R96, R77 ;  /* 0x0000004d60007220 */ /* 0x000fe40000410000 */
[----:B------:R-:W-:-:S04]  /*17d0*/  IMAD.WIDE.U32 R20, R34, 0x10, R20 ;  /* 0x0000001022147825 */ /* 0x000fc800078e0014 */
[--C-:B-1----:R-:W-:Y:S02]  /*17e0*/  HADD2.F32 R17, -RZ, R11.reuse.H0_H0 ;  /* 0x2000000bff117230 */ /* 0x102fe40000004100 */
[----:B------:R-:W-:Y:S01]  /*17f0*/  HADD2.F32 R19, -RZ, R11.H1_H1 ;  /* 0x3000000bff137230 */ /* 0x000fe20000004100 */
[----:B--2---:R1:W-:Y:S01]  /*1800*/  STG.E.128 desc[UR16][R20.64], R12 ;  /* 0x0000000c14007986 */ /* 0x0043e2000c101d10 */
[----:B0-----:R-:W-:Y:S05]  /*1810*/  BRA.U !UP0, `(.L_x_9119) ;  /* 0x0000000108687547 */ /* 0x001fea000b800000 */
        /* <DEDUP_REMOVED lines=9> */
[----:B-1----:R-:W0:Y:S01]  /*18b0*/  LDC.64 R14, c[0x0][0x430] ;  /* 0x00010c00ff0e7b82 */ /* 0x002e220000000a00 */
[----:B------:R-:W-:-:S02]  /*18c0*/  F2FP.F16.F32.PACK_AB R7, R88, R7 ;  /* 0x000000075807723e */ /* 0x000fc400000000ff */
[----:B------:R-:W-:Y:S02]  /*18d0*/  F2FP.F16.F32.PACK_AB R6, R87, R6 ;  /* 0x000000065706723e */ /* 0x000fe400000000ff */
[----:B------:R-:W-:Y:S02]  /*18e0*/  F2FP.F16.F32.PACK_AB R5, R92, R5 ;  /* 0x000000055c05723e */ /* 0x000fe400000000ff */
[----:B------:R-:W-:Y:S01]  /*18f0*/  F2FP.F16.F32.PACK_AB R4, R107, R4 ;  /* 0x000000046b04723e */ /* 0x000fe200000000ff */
[----:B------:R-:W1:Y:S04]  /*1900*/  LDC.64 R20, c[0x0][0x438] ;  /* 0x00010e00ff147b82 */ /* 0x000e680000000a00 */
[----:B------:R-:W-:Y:S01]  /*1910*/  STS.128 [R73], R4 ;  /* 0x0000000449007388 */ /* 0x000fe20000000c00 */
[----:B------:R-:W-:-:S03]  /*1920*/  NOP ;  /* 0x0000000000007918 */ /* 0x000fc60000000000 */
[----:B------:R-:W2:Y:S01]  /*1930*/  LDS.128 R8, [R73] ;  /* 0x0000000049087984 */ /* 0x000ea20000000c00 */
[----:B0-----:R-:W-:-:S04]  /*1940*/  IMAD.WIDE.U32 R12, R14, UR18, R42 ;  /* 0x000000120e0c7c25 */ /* 0x001fc8000f8e002a */
[----:B------:R-:W-:Y:S02]  /*1950*/  IMAD R13, R15, UR18, R13 ;  /* 0x000000120f0d7c24 */ /* 0x000fe4000f8e020d */
[----:B-1----:R-:W-:-:S04]  /*1960*/  IMAD.WIDE.U32 R12, R3, R20, R12 ;  /* 0x00000014030c7225 */ /* 0x002fc800078e000c */
[----:B------:R-:W-:Y:S01]  /*1970*/  IMAD R13, R3, R21, R13 ;  /* 0x00000015030d7224 */ /* 0x000fe200078e020d */
[----:B------:R-:W-:-:S04]  /*1980*/  LEA R14, P0, R12, UR6, 0x1 ;  /* 0x000000060c0e7c11 */ /* 0x000fc8000f8008ff */
[----:B------:R-:W-:-:S03]  /*1990*/  LEA.HI.X R15, R12, UR7, R13, 0x1, P0 ;  /* 0x000000070c0f7c11 */ /* 0x000fc600080f0c0d */
[----:B------:R-:W-:-:S05]  /*19a0*/  IMAD.WIDE.U32 R12, R34, 0x10, R14 ;  /* 0x00000010220c7825 */ /* 0x000fca00078e000e */
[----:B--2---:R0:W-:Y:S02]  /*19b0*/  STG.E.128 desc[UR16][R12.64], R8 ;  /* 0x000000080c007986 */ /* 0x0041e4000c101d10 */
.L_x_9119:
[----:B------:R-:W-:Y:S01]  /*19c0*/  FFMA.FTZ R2, R0, R80, R51 ;  /* 0x0000005000027223 */ /* 0x000fe20000010033 */
[----:B------:R-:W-:Y:S01]  /*19d0*/  BAR.SYNC.DEFER_BLOCKING 0x0 ;  /* 0x0000000000007b1d */ /* 0x000fe20000010000 */
[----:B------:R-:W-:Y:S01]  /*19e0*/  UISETP.GE.AND UP0, UPT, UR4, 0x1, UPT ;  /* 0x000000010400788c */ /* 0x000fe2000bf06270 */
[----:B------:R-:W-:Y:S01]  /*19f0*/  MOV R96, RZ ;  /* 0x000000ff00607202 */ /* 0x000fe20000000f00 */
[----:B------:R-:W-:Y:S01]  /*1a00*/  FFMA.FTZ R5, R103, R82, R2 ;  /* 0x0000005267057223 */ /* 0x000fe20000010002 */
[----:B------:R-:W-:Y:S02]  /*1a10*/  CS2R R94, SRZ ;  /* 0x00000000005e7805 */ /* 0x000fe4000001ff00 */
[----:B------:R-:W-:Y:S02]  /*1a20*/  CS2R R92, SRZ ;  /* 0x00000000005c7805 */ /* 0x000fe4000001ff00 */
[----:B------:R-:W-:Y:S01]  /*1a30*/  CS2R R88, SRZ ;  /* 0x0000000000587805 */ /* 0x000fe2000001ff00 */
[----:B------:R-:W-:Y:S01]  /*1a40*/  FFMA.FTZ R2, R104, R81, R5 ;  /* 0x0000005168027223 */ /* 0x000fe20000010005 */
[----:B------:R-:W-:Y:S01]  /*1a50*/  MOV R87, RZ ;  /* 0x000000ff00577202 */ /* 0x000fe20000000f00 */
[--C-:B-----5:R-:W-:Y:S01]  /*1a60*/  FADD.FTZ R129, R129, R44.reuse ;  /* 0x0000002c81817221 */ /* 0x120fe20000010000 */
        /* <DEDUP_REMOVED lines=21> */
[----:B01----:R-:W0:Y:S01]  /*1bc0*/  LDC.64 R12, c[0x0][0x440] ;  /* 0x00011000ff0c7b82 */ /* 0x003e220000000a00 */
[----:B------:R-:W-:Y:S01]  /*1bd0*/  MOV R4, R54 ;  /* 0x0000003600047202 */ /* 0x000fe20000000f00 */
[----:B------:R-:W-:Y:S01]  /*1be0*/  FMUL.FTZ R118, R129, R80 ;  /* 0x0000005081767220 */ /* 0x000fe20000410000 */
[----:B------:R-:W-:Y:S01]  /*1bf0*/  MOV R5, R63 ;  /* 0x0000003f00057202 */ /* 0x000fe20000000f00 */
[----:B------:R-:W-:Y:S01]  /*1c00*/  FMUL.FTZ R117, R127, R82 ;  /* 0x000000527f757220 */ /* 0x000fe20000410000 */
[----:B------:R-:W-:Y:S01]  /*1c10*/  ISETP.NE.AND P0, PT, R56, 0x1, PT ;  /* 0x000000013800780c */ /* 0x000fe20003f05270 */
[----:B------:R-:W-:Y:S01]  /*1c20*/  FMUL.FTZ R116, R128, R81 ;  /* 0x0000005180747220 */ /* 0x000fe20000410000 */
[----:B------:R-:W-:Y:S01]  /*1c30*/  SHF.L.U32 R130, R56, 0x8, RZ ;  /* 0x0000000838827819 */ /* 0x000fe200000006ff */
[----:B------:R-:W1:Y:S01]  /*1c40*/  LDC.64 R14, c[0x0][0x448] ;  /* 0x00011200ff0e7b82 */ /* 0x000e620000000a00 */
[C---:B------:R-:W-:Y:S01]  /*1c50*/  IADD3 R22, P1, PT, R42.reuse, R28, RZ ;  /* 0x0000001c2a167210 */ /* 0x040fe20007f3e0ff */
[----:B------:R-:W-:Y:S01]  /*1c60*/  FMUL.FTZ R115, R125, R84 ;  /* 0x000000547d737220 */ /* 0x000fe20000410000 */
[----:B------:R-:W-:Y:S01]  /*1c70*/  LOP3.LUT R134, R42, 0x100, RZ, 0xc0, !PT ;  /* 0x000001002a867812 */ /* 0x000fe200078ec0ff */
[----:B------:R-:W-:Y:S01]  /*1c80*/  FMUL.FTZ R114, R126, R83 ;  /* 0x000000537e727220 */ /* 0x000fe20000410000 */
[----:B------:R-:W-:Y:S01]  /*1c90*/  IADD3 R119, PT, PT, R56, -0x2, RZ ;  /* 0xfffffffe38777810 */ /* 0x000fe20007ffe0ff */
[----:B------:R-:W-:Y:S01]  /*1ca0*/  FMUL.FTZ R113, R123, R86 ;  /* 0x000000567b717220 */ /* 0x000fe20000410000 */
[----:B------:R-:W-:Y:S01]  /*1cb0*/  IADD3 R133, PT, PT, R42, R34, RZ ;  /* 0x000000222a857210 */ /* 0x000fe20007ffe0ff */
[----:B------:R-:W2:Y:S01]  /*1cc0*/  LDC.64 R90, c[0x0][0x3e0] ;  /* 0x0000f800ff5a7b82 */ /* 0x000ea20000000a00 */
[----:B------:R-:W-:Y:S01]  /*1cd0*/  FMUL.FTZ R112, R124, R85 ;  /* 0x000000557c707220 */ /* 0x000fe20000410000 */
[----:B------:R-:W-:Y:S01]  /*1ce0*/  ISETP.EQ.AND P0, PT, R34, RZ, P0 ;  /* 0x000000ff2200720c */ /* 0x000fe20000702270 */
[----:B------:R-:W-:Y:S01]  /*1cf0*/  FMUL.FTZ R111, R122, R97 ;  /* 0x000000617a6f7220 */ /* 0x000fe20000410000 */
[----:B------:R-:W-:Y:S01]  /*1d00*/  MOV R96, RZ ;  /* 0x000000ff00607202 */ /* 0x000fe20000000f00 */
[----:B------:R-:W-:Y:S01]  /*1d10*/  IMAD.WIDE.U32 R24, R34, 0x10, R4 ;  /* 0x0000001022187825 */ /* 0x000fe200078e0004 */
[----:B------:R-:W-:Y:S01]  /*1d20*/  LOP3.LUT R130, R130, 0x100, RZ, 0xc0, !PT ;  /* 0x0000010082827812 */ /* 0x000fe200078ec0ff */
[----:B------:R-:W3:Y:S01]  /*1d30*/  LDCU UR10, c[0x0][0x394] ;  /* 0x00007280ff0a77ac */ /* 0x000ee20008000800 */
[----:B------:R-:W4:Y:S01]  /*1d40*/  LDC.64 R16, c[0x0][0x3c0] ;  /* 0x0000f000ff107b82 */ /* 0x000f220000000a00 */
[----:B------:R-:W-:Y:S01]  /*1d50*/  IADD3.X R23, PT, PT, RZ, R72, RZ, P1, !PT ;  /* 0x00000048ff177210 */ /* 0x000fe20000ffe4ff */
[----:B------:R-:W0:Y:S01]  /*1d60*/  LDCU UR11, c[0x0][0x38c] ;  /* 0x00007180ff0b77ac */ /* 0x000e220008000800 */
[----:B------:R-:W0:Y:S05]  /*1d70*/  LDCU UR7, c[0x0][0x388] ;  /* 0x00007100ff0777ac */ /* 0x000e2a0008000800 */
[----:B------:R-:W0:Y:S01]  /*1d80*/  LDC.64 R18, c[0x0][0x3a8] ;  /* 0x0000ea00ff127b82 */ /* 0x000e220000000a00 */
[----:B------:R-:W0:Y:S01]  /*1d90*/  LDCU.64 UR8, c[0x0][0x540] ;  /* 0x0000a800ff0877ac */ /* 0x000e220008000a00 */
[----:B------:R-:W-:-:S06]  /*1da0*/  UMOV UR4, URZ ;  /* 0x000000ff00047c82 */ /* 0x000fcc0008000000 */
[----:B------:R-:W0:Y:S02]  /*1db0*/  LDC.64 R20, c[0x0][0x4f0] ;  /* 0x00013c00ff147b82 */ /* 0x000e240000000a00 */
.L_x_9142:
[----:B------:R-:W-:Y:S01]  /*1dc0*/  MOV R6, R32 ;  /* 0x0000002000067202 */ /* 0x000fe20000000f00 */
[----:B0-2---:R-:W-:Y:S01]  /*1dd0*/  IMAD.WIDE.U32 R4, R90, UR4, RZ ;  /* 0x000000045a047c25 */ /* 0x005fe2000f8e00ff */
[----:B------:R-:W-:-:S03]  /*1de0*/  MOV R7, R53 ;  /* 0x0000003500077202 */ /* 0x000fc60000000f00 */
[----:B------:R-:W-:Y:S01]  /*1df0*/  IMAD R5, R91, UR4, R5 ;  /* 0x000000045b057c24 */ /* 0x000fe2000f8e0205 */
[----:B------:R-:W-:Y:S01]  /*1e00*/  LEA R8, P2, R4, R24, 0x1 ;  /* 0x0000001804087211 */ /* 0x000fe200078408ff */
[----:B0-----:R-:W-:-:S03]  /*1e10*/  IMAD.WIDE.U32 R6, R18, UR4, R6 ;  /* 0x0000000412067c25 */ /* 0x001fc6000f8e0006 */
[----:B------:R-:W-:Y:S01]  /*1e20*/  LEA.HI.X R9, R4, R25, R5, 0x1, P2 ;  /* 0x0000001904097211 */ /* 0x000fe200010f0c05 */
[----:B------:R-:W-:Y:S01]  /*1e30*/  IMAD R2, R19, UR4, R7 ;  /* 0x0000000413027c24 */ /* 0x000fe2000f8e0207 */
[----:B------:R-:W-:-:S04]  /*1e40*/  LEA R26, P1, R6, R12, 0x2 ;  /* 0x0000000c061a7211 */ /* 0x000fc800078210ff */
[----:B------:R-:W-:Y:S02]  /*1e50*/  LEA.HI.X R27, R6, R13, R2, 0x2, P1 ;  /* 0x0000000d061b7211 */ /* 0x000fe400008f1402 */
[----:B------:R0:W2:Y:S04]  /*1e60*/  LDG.E.128 R4, desc[UR16][R8.64] ;  /* 0x0000001008047981 */ /* 0x0000a8000c1e1d00 */
[----:B------:R-:W5:Y:S01]  /*1e70*/  LDG.E R26, desc[UR16][R26.64] ;  /* 0x000000101a1a7981 */ /* 0x000f62000c1e1900 */
[----:B0-----:R-:W-:Y:S02]  /*1e80*/  MOV R8, R30 ;  /* 0x0000001e00087202 */ /* 0x001fe40000000f00 */
[----:B------:R-:W-:-:S03]  /*1e90*/  MOV R9, R55 ;  /* 0x0000003700097202 */ /* 0x000fc60000000f00 */
[----:B----4-:R-:W-:-:S04]  /*1ea0*/  IMAD.WIDE.U32 R10, R16, UR4, R8 ;  /* 0x00000004100a7c25 */ /* 0x010fc8000f8e0008 */
[----:B------:R-:W-:Y:S01]  /*1eb0*/  IMAD R2, R17, UR4, R11 ;  /* 0x0000000411027c24 */ /* 0x000fe2000f8e020b */
[----:B-1----:R-:W-:-:S04]  /*1ec0*/  LEA R76, P1, R10, R14, 0x2 ;  /* 0x0000000e0a4c7211 */ /* 0x002fc800078210ff */
[----:B------:R-:W-:-:S05]  /*1ed0*/  LEA.HI.X R77, R10, R15, R2, 0x2, P1 ;  /* 0x0000000f0a4d7211 */ /* 0x000fca00008f1402 */
[----:B------:R0:W4:Y:S01]  /*1ee0*/  LDG.E R131, desc[UR16][R76.64] ;  /* 0x000000104c837981 */ /* 0x000122000c1e1900 */
        /* <DEDUP_REMOVED lines=9> */
[----:B-----5:R-:W-:-:S04]  /*1f80*/  FMUL.FTZ R135, R26, 1.4426950216293334961 ;  /* 0x3fb8aa3b1a877820 */ /* 0x020fc80000410000 */
        /* <DEDUP_REMOVED lines=13> */
[----:B------:R-:W1:Y:S01]  /*2060*/  MUFU.EX2 R2, R2 ;  /* 0x0000000200027308 */ /* 0x000e620000000800 */
[----:B0-----:R0:W-:Y:S07]  /*2070*/  STS [R4+0x878], R139 ;  /* 0x0008788b04007388 */ /* 0x0011ee0000000800 */
[----:B------:R-:W0:Y:S01]  /*2080*/  MUFU.EX2 R27, R27 ;  /* 0x0000001b001b7308 */ /* 0x000e220000000800 */
[--C-:B--2---:R-:W-:Y:S02]  /*2090*/  HADD2.F32 R150, -RZ, R8.reuse.H0_H0 ;  /* 0x20000008ff967230 */ /* 0x104fe40000004100 */
[----:B------:R-:W-:-:S05]  /*20a0*/  HADD2.F32 R141, -RZ, R8.H1_H1 ;  /* 0x30000008ff8d7230 */ /* 0x000fca0000004100 */
[----:B------:R-:W2:Y:S01]  /*20b0*/  MUFU.EX2 R76, R76 ;  /* 0x0000004c004c7308 */ /* 0x000ea20000000800 */
[--C-:B------:R-:W-:Y:S02]  /*20c0*/  HADD2.F32 R140, -RZ, R10.reuse.H0_H0 ;  /* 0x2000000aff8c7230 */ /* 0x100fe40000004100 */
[----:B------:R-:W-:Y:S02]  /*20d0*/  HADD2.F32 R6, -RZ, R10.H1_H1 ;  /* 0x3000000aff067230 */ /* 0x000fe40000004100 */
[--C-:B------:R-:W-:Y:S02]  /*20e0*/  HADD2.F32 R142, -RZ, R9.reuse.H0_H0 ;  /* 0x20000009ff8e7230 */ /* 0x100fe40000004100 */
[----:B----4-:R-:W-:Y:S01]  /*20f0*/  FMUL.FTZ R135, R131, R140 ;  /* 0x0000008c83877220 */ /* 0x010fe20000410000 */
[----:B------:R-:W-:Y:S01]  /*2100*/  HADD2.F32 R144, -RZ, R9.H1_H1 ;  /* 0x30000009ff907230 */ /* 0x000fe20000004100 */
[----:B------:R-:W4:Y:S01]  /*2110*/  MUFU.EX2 R7, R7 ;  /* 0x0000000700077308 */ /* 0x000f220000000800 */
        /* <DEDUP_REMOVED lines=21> */
[----:B---3--:R-:W-:Y:S01]  /*2270*/  ISETP.NE.AND P1, PT, R56, UR10, PT ;  /* 0x0000000a38007c0c */ /* 0x008fe2000bf25270 */
[----:B------:R-:W-:-:S12]  /*2280*/  HFMA2 R145, -RZ, RZ, 1.875, 0 ;  /* 0x3f800000ff917431 */ /* 0x000fd800000001ff */
[----:B------:R-:W-:Y:S05]  /*2290*/  @!P1 BRA `(.L_x_9123) ;  /* 0x0000000000149947 */ /* 0x000fea0003800000 */
[----:B0-----:R-:W-:-:S04]  /*22a0*/  IADD3 R4, PT, PT, R130, UR4, RZ ;  /* 0x0000000482047c10 */ /* 0x001fc8000fffe0ff */
[----:B------:R-:W-:-:S05]  /*22b0*/  LEA R4, R4, UR5, 0x2 ;  /* 0x0000000504047c11 */ /* 0x000fca000f8e10ff */
[----:B------:R4:W0:Y:S01]  /*22c0*/  LDS R145, [R4+0x878] ;  /* 0x0008780004917984 */ /* 0x0008220000000800 */
[----:B------:R-:W-:Y:S05]  /*22d0*/  BRA `(.L_x_9123) ;  /* 0x0000000000047947 */ /* 0x000fea0003800000 */
.L_x_9122:
[----:B------:R1:W2:Y:S02]  /*22e0*/  LDS R145, [R79+0x107c] ;  /* 0x00107c004f917984 */ /* 0x0002a40000000800 */
.L_x_9123:
[----:B---3--:R-:W-:Y:S05]  /*22f0*/  BSYNC.RECONVERGENT B0 ;  /* 0x0000000000007941 */ /* 0x008fea0003800200 */
.L_x_9121:
[----:B0---4-:R-:W0:Y:S01]  /*2300*/  @P0 LDC R4, c[0x0][0x38c] ;  /* 0x0000e300ff040b82 */ /* 0x011e220000000800 */
[----:B------:R-:W-:Y:S01]  /*2310*/  MOV R147, RZ ;  /* 0x000000ff00937202 */ /* 0x000fe20000000f00 */
[----:B0-----:R-:W-:-:S04]  /*2320*/  @P0 IMAD R5, R119, R4, UR4 ;  /* 0x0000000477050e24 */ /* 0x001fc8000f8e0204 */
[----:B------:R-:W-:-:S05]  /*2330*/  @P0 IMAD.WIDE R4, R5, 0x8, R40 ;  /* 0x0000000805040825 */ /* 0x000fca00078e0228 */
[----:B------:R0:W3:Y:S01]  /*2340*/  @P0 LDG.E R147, desc[UR16][R4.64+0x4] ;  /* 0x0000041004930981 */ /* 0x0000e2000c1e1900 */
[-C--:B------:R-:W-:Y:S01]  /*2350*/  FFMA.FTZ R149, R118, R132.reuse, R117 ;  /* 0x0000008476957223 */ /* 0x080fe20000010075 */
[----:B--2---:R-:W-:Y:S01]  /*2360*/  FMUL.FTZ R156, R148, R145 ;  /* 0x00000091949c7220 */ /* 0x004fe20000410000 */
[----:B------:R-:W-:Y:S01]  /*2370*/  FMUL.FTZ R152, R139, R132 ;  /* 0x000000848b987220 */ /* 0x000fe20000410000 */
[----:B------:R-:W-:Y:S01]  /*2380*/  ISETP.GE.AND P1, PT, R75, 0x1, PT ;  /* 0x000000014b00780c */ /* 0x000fe20003f26270 */
[----:B------:R-:W-:Y:S01]  /*2390*/  FFMA.FTZ R149, R77, R149, R116 ;  /* 0x000000954d957223 */ /* 0x000fe20000010074 */
[----:B------:R-:W-:Y:S01]  /*23a0*/  FMUL.FTZ R151, R7, R156 ;  /* 0x0000009c07977220 */ /* 0x000fe20000410000 */
[----:B------:R-:W-:Y:S01]  /*23b0*/  ISETP.NE.AND P3, PT, R78, 0x1f, PT ;  /* 0x0000001f4e00780c */ /* 0x000fe20003f65270 */
[----:B------:R-:W-:Y:S01]  /*23c0*/  ULEA UR6, UR4, UR5, 0x3 ;  /* 0x0000000504067291 */ /* 0x000fe2000f8e18ff */
[----:B------:R-:W-:Y:S01]  /*23d0*/  FFMA.FTZ R149, R2, R149, R115 ;  /* 0x0000009502957223 */ /* 0x000fe20000010073 */
[----:B------:R-:W-:Y:S01]  /*23e0*/  ISETP.GT.U32.AND P4, PT, R78, 0x17, PT ;  /* 0x000000174e00780c */ /* 0x000fe20003f84070 */
[----:B------:R-:W-:Y:S02]  /*23f0*/  BSSY.RECONVERGENT B0, `(.L_x_9124) ;  /* 0x00000a9000007945 */ /* 0x000fe40003800200 */
[----:B------:R-:W-:-:S04]  /*2400*/  FFMA.FTZ R149, R27, R149, R114 ;  /* 0x000000951b957223 */ /* 0x000fc80000010072 */
[----:B------:R-:W-:-:S04]  /*2410*/  FFMA.FTZ R149, R76, R149, R113 ;  /* 0x000000954c957223 */ /* 0x000fc80000010071 */
[----:B------:R-:W-:Y:S01]  /*2420*/  FFMA.FTZ R154, R7, R149, R112 ;  /* 0x00000095079a7223 */ /* 0x000fe20000010070 */
[----:B------:R-:W-:-:S03]  /*2430*/  FFMA.FTZ R149, R148, R143, R137 ;  /* 0x0000008f94957223 */ /* 0x000fc60000010089 */
[----:B0-----:R-:W-:Y:S01]  /*2440*/  FFMA.FTZ R4, R148, R154, R111 ;  /* 0x0000009a94047223 */ /* 0x001fe2000001006f */
[----:B------:R-:W-:Y:S01]  /*2450*/  FFMA.FTZ R153, R7, R149, R146 ;  /* 0x0000009507997223 */ /* 0x000fe20000010092 */
[C---:B------:R-:W-:Y:S01]  /*2460*/  FMUL.FTZ R154, R76.reuse, R151 ;  /* 0x000000974c9a7220 */ /* 0x040fe20000410000 */
[----:B------:R-:W-:Y:S02]  /*2470*/  FMUL.FTZ R149, R77, R152 ;  /* 0x000000984d957220 */ /* 0x000fe40000410000 */
[----:B------:R-:W0:Y:S01]  /*2480*/  SHFL.UP PT, R5, R4, 0x1, RZ ;  /* 0x0420000004057989 */ /* 0x000e2200000e00ff */
[----:B------:R-:W-:Y:S01]  /*2490*/  FFMA.FTZ R153, R76, R153, R135 ;  /* 0x000000994c997223 */ /* 0x000fe20000010087 */
[C---:B------:R-:W-:Y:S01]  /*24a0*/  FMUL.FTZ R151, R27.reuse, R154 ;  /* 0x0000009a1b977220 */ /* 0x040fe20000410000 */
[C---:B------:R-:W-:Y:S02]  /*24b0*/  FMUL.FTZ R152, R2.reuse, R149 ;  /* 0x0000009502987220 */ /* 0x040fe40000410000 */
[C---:B------:R-:W-:Y:S01]  /*24c0*/  FFMA.FTZ R153, R27.reuse, R153, R138 ;  /* 0x000000991b997223 */ /* 0x040fe2000001008a */
[----:B------:R-:W-:Y:S01]  /*24d0*/  FMUL.FTZ R154, R2, R151 ;  /* 0x00000097029a7220 */ /* 0x000fe20000410000 */
[----:B------:R-:W-:-:S02]  /*24e0*/  FMUL.FTZ R149, R27, R152 ;  /* 0x000000981b957220 */ /* 0x000fc40000410000 */
[----:B------:R-:W-:Y:S01]  /*24f0*/  FFMA.FTZ R153, R2, R153, R11 ;  /* 0x0000009902997223 */ /* 0x000fe2000001000b */
[C---:B------:R-:W-:Y:S01]  /*2500*/  FMUL.FTZ R151, R77.reuse, R154 ;  /* 0x0000009a4d977220 */ /* 0x040fe20000410000 */
[----:B------:R-:W-:Y:S02]  /*2510*/  FMUL.FTZ R152, R76, R149 ;  /* 0x000000954c987220 */ /* 0x000fe40000410000 */
[----:B------:R-:W-:Y:S01]  /*2520*/  FFMA.FTZ R153, R77, R153, R136 ;  /* 0x000000994d997223 */ /* 0x000fe20000010088 */
[C---:B------:R-:W-:Y:S01]  /*2530*/  FMUL.FTZ R149, R132.reuse, R151 ;  /* 0x0000009784957220 */ /* 0x040fe20000410000 */
[----:B------:R-:W-:Y:S02]  /*2540*/  FMUL.FTZ R151, R7, R152 ;  /* 0x0000009807977220 */ /* 0x000fe40000410000 */
[----:B------:R-:W-:Y:S02]  /*2550*/  FFMA.FTZ R153, R132, R153, R9 ;  /* 0x0000009984997223 */ /* 0x000fe40000010009 */
[----:B------:R-:W2:Y:S01]  /*2560*/  SHFL.DOWN PT, R156, R149, 0x1, 0x1f ;  /* 0x08201f00959c7f89 */ /* 0x000ea200000e0000 */
[----:B------:R-:W-:-:S02]  /*2570*/  FMUL.FTZ R151, R148, R151 ;  /* 0x0000009794977220 */ /* 0x000fc40000410000 */
[----:B------:R-:W-:Y:S01]  /*2580*/  MOV R152, R153 ;  /* 0x0000009900987202 */ /* 0x000fe20000000f00 */
[----:B------:R-:W4:Y:S01]  /*2590*/  SHFL.DOWN PT, R157, R153, 0x1, 0x1f ;  /* 0x08201f00999d7f89 */ /* 0x000f2200000e0000 */
[----:B0-----:R-:W-:-:S03]  /*25a0*/  FFMA.FTZ R5, R151, R5, R4 ;  /* 0x0000000597057223 */ /* 0x001fc60000010004 */
[----:B------:R-:W0:Y:S02]  /*25b0*/  SHFL.UP PT, R154, R151, 0x1, RZ ;  /* 0x04200000979a7989 */ /* 0x000e2400000e00ff */
[----:B------:R-:W-:-:S05]  /*25c0*/  FSEL R4, R4, R5, !P1 ;  /* 0x0000000504047208 */ /* 0x000fca0004800000 */
[----:B------:R-:W5:Y:S01]  /*25d0*/  SHFL.UP PT, R5, R4, 0x2, RZ ;  /* 0x0440000004057989 */ /* 0x000f6200000e00ff */
[----:B--2---:R-:W-:Y:S01]  /*25e0*/  @P3 FMUL.FTZ R155, R156, R149 ;  /* 0x000000959c9b3220 */ /* 0x004fe20000410000 */
[----:B----4-:R-:W-:-:S04]  /*25f0*/  @P3 FFMA.FTZ R152, R149, R157, R152 ;  /* 0x0000009d95983223 */ /* 0x010fc80000010098 */
[----:B------:R-:W-:Y:S02]  /*2600*/  @P3 MOV R149, R155 ;  /* 0x0000009b00953202 */ /* 0x000fe40000000f00 */
[----:B------:R-:W-:Y:S01]  /*2610*/  ISETP.GT.U32.AND P3, PT, R78, 0x1d, PT ;  /* 0x0000001d4e00780c */ /* 0x000fe20003f64070 */
[----:B0-----:R-:W-:Y:S01]  /*2620*/  @P1 FMUL.FTZ R151, R151, R154 ;  /* 0x0000009a97971220 */ /* 0x001fe20000410000 */
[----:B------:R-:W0:Y:S01]  /*2630*/  SHFL.DOWN PT, R155, R152, 0x2, 0x1f ;  /* 0x08401f00989b7f89 */ /* 0x000e2200000e0000 */
[----:B------:R-:W-:-:S03]  /*2640*/  ISETP.GE.AND P1, PT, R75, 0x2, PT ;  /* 0x000000024b00780c */ /* 0x000fc60003f26270 */
[----:B------:R-:W2:Y:S01]  /*2650*/  SHFL.DOWN PT, R156, R149, 0x2, 0x1f ;  /* 0x08401f00959c7f89 */ /* 0x000ea200000e0000 */
[----:B-----5:R-:W-:-:S03]  /*2660*/  FFMA.FTZ R5, R151, R5, R4 ;  /* 0x0000000597057223 */ /* 0x020fc60000010004 */
        /* <DEDUP_REMOVED lines=8> */
[----:B------:R-:W-:Y:S02]  /*26f0*/  ISETP.GE.AND P1, PT, R75, 0x4, PT ;  /* 0x000000044b00780c */ /* 0x000fe40003f26270 */
[----:B------:R-:W2:Y:S01]  /*2700*/  SHFL.UP PT, R154, R151, 0x4, RZ ;  /* 0x04800000979a7989 */ /* 0x000ea200000e00ff */
[----:B------:R-:W-:Y:S01]  /*2710*/  ISETP.GT.U32.AND P3, PT, R78, 0x1b, PT ;  /* 0x0000001b4e00780c */ /* 0x000fe20003f64070 */
[----:B-----5:R-:W-:Y:S02]  /*2720*/  FFMA.FTZ R5, R151, R5, R4 ;  /* 0x0000000597057223 */ /* 0x020fe40000010004 */
[----:B------:R-:W4:Y:S03]  /*2730*/  SHFL.DOWN PT, R158, R149, 0x4, 0x1f ;  /* 0x08801f00959e7f89 */ /* 0x000f2600000e0000 */
[----:B------:R-:W-:-:S05]  /*2740*/  FSEL R156, R4, R5, !P1 ;  /* 0x00000005049c7208 */ /* 0x000fca0004800000 */
[----:B------:R-:W5:Y:S02]  /*2750*/  SHFL.UP PT, R5, R156, 0x8, RZ ;  /* 0x050000009c057989 */ /* 0x000f6400000e00ff */
[----:B0-----:R-:W-:-:S05]  /*2760*/  @!P3 FFMA.FTZ R152, R149, R155, R152 ;  /* 0x0000009b9598b223 */ /* 0x001fca0000010098 */
[----:B------:R-:W0:Y:S01]  /*2770*/  SHFL.DOWN PT, R157, R152, 0x8, 0x1f ;  /* 0x09001f00989d7f89 */ /* 0x000e2200000e0000 */
[----:B--2---:R-:W-:Y:S01]  /*2780*/  @P1 FMUL.FTZ R151, R151, R154 ;  /* 0x0000009a97971220 */ /* 0x004fe20000410000 */
[----:B------:R-:W-:Y:S01]  /*2790*/  ISETP.GE.AND P1, PT, R56, UR10, PT ;  /* 0x0000000a38007c0c */ /* 0x000fe2000bf26270 */
[----:B----4-:R-:W-:-:S03]  /*27a0*/  @!P3 FMUL.FTZ R153, R149, R158 ;  /* 0x0000009e9599b220 */ /* 0x010fc60000410000 */
[----:B------:R-:W2:Y:S01]  /*27b0*/  SHFL.UP PT, R4, R151, 0x8, RZ ;  /* 0x0500000097047989 */ /* 0x000ea200000e00ff */
[----:B------:R-:W-:Y:S02]  /*27c0*/  ISETP.NE.OR P1, PT, R34, RZ, P1 ;  /* 0x000000ff2200720c */ /* 0x000fe40000f25670 */
[----:B------:R-:W-:Y:S02]  /*27d0*/  @!P3 MOV R149, R153 ;  /* 0x000000990095b202 */ /* 0x000fe40000000f00 */
[----:B------:R-:W-:Y:S01]  /*27e0*/  ISETP.GE.AND P3, PT, R75, 0x8, PT ;  /* 0x000000084b00780c */ /* 0x000fe20003f66270 */
[----:B-----5:R-:W-:Y:S02]  /*27f0*/  FFMA.FTZ R5, R151, R5, R156 ;  /* 0x0000000597057223 */ /* 0x020fe4000001009c */
[----:B------:R-:W4:Y:S03]  /*2800*/  SHFL.DOWN PT, R158, R149, 0x8, 0x1f ;  /* 0x09001f00959e7f89 */ /* 0x000f2600000e0000 */
[----:B------:R-:W-:-:S02]  /*2810*/  FSEL R156, R156, R5, !P3 ;  /* 0x000000059c9c7208 */ /* 0x000fc40005800000 */
[----:B------:R-:W-:Y:S01]  /*2820*/  MOV R5, RZ ;  /* 0x000000ff00057202 */ /* 0x000fe20000000f00 */
[----:B0-----:R-:W-:Y:S02]  /*2830*/  @!P4 FFMA.FTZ R152, R149, R157, R152 ;  /* 0x0000009d9598c223 */ /* 0x001fe40000010098 */
[----:B------:R-:W0:Y:S02]  /*2840*/  SHFL.UP PT, R153, R156, 0x10, RZ ;  /* 0x060000009c997989 */ /* 0x000e2400000e00ff */
[----:B--2---:R-:W-:Y:S01]  /*2850*/  @P3 FMUL.FTZ R151, R151, R4 ;  /* 0x0000000497973220 */ /* 0x004fe20000410000 */
[----:B------:R-:W-:-:S04]  /*2860*/  HFMA2 R4, -RZ, RZ, 1.875, 0 ;  /* 0x3f800000ff047431 */ /* 0x000fc800000001ff */
[----:B------:R-:W2:Y:S01]  /*2870*/  SHFL.UP PT, R154, R151, 0x10, RZ ;  /* 0x06000000979a7989 */ /* 0x000ea200000e00ff */
[----:B----4-:R-:W-:-:S03]  /*2880*/  @!P4 FMUL.FTZ R155, R149, R158 ;  /* 0x0000009e959bc220 */ /* 0x010fc60000410000 */
[----:B------:R-:W-:Y:S01]  /*2890*/  @!P1 LDS.64 R4, [UR6+0x10f8] ;  /* 0x0010f806ff049984 */ /* 0x000fe20008000a00 */
[----:B------:R-:W-:Y:S02]  /*28a0*/  ISETP.GE.AND P1, PT, R75, 0x10, PT ;  /* 0x000000104b00780c */ /* 0x000fe40003f26270 */
[----:B------:R-:W-:Y:S02]  /*28b0*/  @!P4 MOV R149, R155 ;  /* 0x0000009b0095c202 */ /* 0x000fe40000000f00 */
[----:B------:R-:W4:Y:S01]  /*28c0*/  SHFL.DOWN PT, R155, R152, 0x10, 0x1f ;  /* 0x0a001f00989b7f89 */ /* 0x000f2200000e0000 */
[----:B0-----:R-:W-:-:S03]  /*28d0*/  FFMA.FTZ R153, R151, R153, R156 ;  /* 0x0000009997997223 */ /* 0x001fc6000001009c */
[----:B------:R-:W0:Y:S02]  /*28e0*/  SHFL.DOWN PT, R158, R149, 0x10, 0x1f ;  /* 0x0a001f00959e7f89 */ /* 0x000e2400000e0000 */
[----:B------:R-:W-:-:S05]  /*28f0*/  FSEL R153, R156, R153, !P1 ;  /* 0x000000999c997208 */ /* 0x000fca0004800000 */
[----:B------:R-:W-:Y:S01]  /*2900*/  SHFL.UP PT, R156, R153, 0x1, RZ ;  /* 0x04200000999c7989 */ /* 0x000fe200000e00ff */
[----:B--2---:R-:W-:Y:S01]  /*2910*/  @P1 FMUL.FTZ R151, R151, R154 ;  /* 0x0000009a97971220 */ /* 0x004fe20000410000 */
[----:B------:R-:W-:-:S05]  /*2920*/  ISETP.GT.U32.AND P1, PT, R78, 0xf, PT ;  /* 0x0000000f4e00780c */ /* 0x000fca0003f24070 */
[----:B------:R-:W-:Y:S08]  /*2930*/  SHFL.UP PT, R151, R151, 0x1, RZ ;  /* 0x0420000097977989 */ /* 0x000ff000000e00ff */
[C---:B----4-:R-:W-:Y:S01]  /*2940*/  @!P1 FFMA.FTZ R152, R149.reuse, R155, R152 ;  /* 0x0000009b95989223 */ /* 0x050fe20000010098 */
[----:B0-----:R-:W-:-:S04]  /*2950*/  @!P1 FMUL.FTZ R154, R149, R158 ;  /* 0x0000009e959a9220 */ /* 0x001fc80000410000 */
[----:B------:R-:W-:Y:S01]  /*2960*/  SHFL.DOWN PT, R160, R152, 0x1, 0x1f ;  /* 0x08201f0098a07f89 */ /* 0x000fe200000e0000 */
[----:B------:R-:W-:Y:S02]  /*2970*/  @!P1 MOV R149, R154 ;  /* 0x0000009a00959202 */ /* 0x000fe40000000f00 */
[----:B------:R-:W-:Y:S01]  /*2980*/  ISETP.NE.AND P1, PT, R34, RZ, PT ;  /* 0x000000ff2200720c */ /* 0x000fe20003f25270 */
        /* <DEDUP_REMOVED lines=14> */
[-C--:B------:R-:W-:Y:S01]  /*2a70*/  FMUL.FTZ R151, R141, R150.reuse ;  /* 0x000000968d977220 */ /* 0x080fe20000410000 */
[----:B------:R-:W-:Y:S01]  /*2a80*/  FFMA.FTZ R141, R77, R150, R116 ;  /* 0x000000964d8d7223 */ /* 0x000fe20000010074 */
[----:B------:R-:W-:Y:S01]  /*2a90*/  @P2 FFMA.FTZ R154, R157, R154, R160 ;  /* 0x0000009a9d9a2223 */ /* 0x000fe200000100a0 */
[----:B------:R-:W-:Y:S01]  /*2aa0*/  FMUL.FTZ R147, R131, R139 ;  /* 0x0000008b83937220 */ /* 0x000fe20000410000 */
[----:B------:R-:W-:Y:S01]  /*2ab0*/  FFMA.FTZ R151, R103, R151, R156 ;  /* 0x0000009767977223 */ /* 0x000fe2000001009c */
[----:B------:R-:W-:Y:S01]  /*2ac0*/  FFMA.FTZ R152, R2, R141, R115 ;  /* 0x0000008d02987223 */ /* 0x000fe20000010073 */
[----:B------:R-:W-:Y:S01]  /*2ad0*/  FFMA.FTZ R143, R154, R145, R143 ;  /* 0x000000919a8f7223 */ /* 0x000fe2000001008f */
[----:B------:R-:W-:Y:S01]  /*2ae0*/  FMUL.FTZ R149, R0, R147 ;  /* 0x0000009300957220 */ /* 0x000fe20000410000 */
[----:B------:R-:W-:Y:S01]  /*2af0*/  FMUL.FTZ R154, R131, R150 ;  /* 0x00000096839a7220 */ /* 0x000fe20000410000 */
[----:B------:R-:W-:Y:S01]  /*2b00*/  FFMA.FTZ R145, R27, R152, R114 ;  /* 0x000000981b917223 */ /* 0x000fe20000010072 */
[-C--:B------:R-:W-:Y:S01]  /*2b10*/  FMUL.FTZ R147, R131, R141.reuse ;  /* 0x0000008d83937220 */ /* 0x080fe20000410000 */
[----:B------:R-:W-:Y:S01]  /*2b20*/  FMUL.FTZ R142, R142, R141 ;  /* 0x0000008d8e8e7220 */ /* 0x000fe20000410000 */
        /* <DEDUP_REMOVED lines=8> */
[C---:B------:R-:W-:Y:S01]  /*2bb0*/  FMUL.FTZ R4, R131.reuse, R156 ;  /* 0x0000009c83047220 */ /* 0x040fe20000410000 */
[-C--:B------:R-:W-:Y:S01]  /*2bc0*/  FFMA.FTZ R154, R148, R147.reuse, R111 ;  /* 0x00000093949a7223 */ /* 0x080fe2000001006f */
[C---:B------:R-:W-:Y:S01]  /*2bd0*/  FMUL.FTZ R5, R131.reuse, R147 ;  /* 0x0000009383057220 */ /* 0x040fe20000410000 */
[----:B------:R2:W-:Y:S01]  /*2be0*/  STS [R64+0x4], R153 ;  /* 0x0000049940007388 */ /* 0x0005e20000000800 */
[----:B------:R-:W-:Y:S01]  /*2bf0*/  FMUL.FTZ R159, R102, R159 ;  /* 0x0000009f669f7220 */ /* 0x000fe20000410000 */
[----:B------:R-:W-:Y:S01]  /*2c00*/  FFMA.FTZ R142, R104, R142, R151 ;  /* 0x0000008e688e7223 */ /* 0x000fe20000010097 */
[----:B0-----:R-:W-:Y:S01]  /*2c10*/  FMUL.FTZ R149, R131, R154 ;  /* 0x0000009a83957220 */ /* 0x001fe20000410000 */
[----:B------:R0:W-:Y:S01]  /*2c20*/  STS [R64+0x8], R155 ;  /* 0x0000089b40007388 */ /* 0x0001e20000000800 */
[----:B------:R-:W-:Y:S01]  /*2c30*/  FMUL.FTZ R131, R99, R4 ;  /* 0x0000000463837220 */ /* 0x000fe20000410000 */
[----:B------:R-:W-:Y:S01]  /*2c40*/  FMUL.FTZ R144, R144, R152 ;  /* 0x0000009890907220 */ /* 0x000fe20000410000 */
[----:B------:R-:W-:Y:S01]  /*2c50*/  FFMA.FTZ R137, R148, R143, R137 ;  /* 0x0000008f94897223 */ /* 0x000fe20000010089 */
[----:B------:R-:W-:Y:S01]  /*2c60*/  STS [R64+0xc], R157 ;  /* 0x00000c9d40007388 */ /* 0x000fe20000000800 */
[----:B------:R-:W-:Y:S01]  /*2c70*/  FMUL.FTZ R140, R140, R145 ;  /* 0x000000918c8c7220 */ /* 0x000fe20000410000 */
[----:B--2---:R-:W-:Y:S01]  /*2c80*/  FMUL.FTZ R153, R100, R5 ;  /* 0x0000000564997220 */ /* 0x004fe20000410000 */
[----:B------:R-:W-:Y:S01]  /*2c90*/  FFMA.FTZ R5, R101, R144, R142 ;  /* 0x0000009065057223 */ /* 0x000fe2000001008e */
[----:B------:R-:W-:Y:S01]  /*2ca0*/  STS [R64+0x10], R159 ;  /* 0x0000109f40007388 */ /* 0x000fe20000000800 */
[----:B------:R-:W-:Y:S01]  /*2cb0*/  FMUL.FTZ R4, R6, R156 ;  /* 0x0000009c06047220 */ /* 0x000fe20000410000 */
[----:B0-----:R-:W-:Y:S01]  /*2cc0*/  FMUL.FTZ R155, R98, R149 ;  /* 0x00000095629b7220 */ /* 0x001fe20000410000 */
[----:B------:R-:W-:Y:S01]  /*2cd0*/  FFMA.FTZ R140, R102, R140, R5 ;  /* 0x0000008c668c7223 */ /* 0x000fe20000010005 */
[----:B------:R0:W-:Y:S01]  /*2ce0*/  STS [R64+0x14], R131 ;  /* 0x0000148340007388 */ /* 0x0001e20000000800 */
[----:B------:R-:W-:-:S02]  /*2cf0*/  FMUL.FTZ R8, R8, R147 ;  /* 0x0000009308087220 */ /* 0x000fc40000410000 */
[----:B------:R-:W-:Y:S01]  /*2d00*/  FFMA.FTZ R151, R99, R4, R140 ;  /* 0x0000000463977223 */ /* 0x000fe2000001008c */
[----:B------:R2:W-:Y:S03]  /*2d10*/  STS [R64+0x18], R153 ;  /* 0x0000189940007388 */ /* 0x0005e60000000800 */
[----:B------:R-:W-:Y:S01]  /*2d20*/  FFMA.FTZ R151, R100, R8, R151 ;  /* 0x0000000864977223 */ /* 0x000fe20000010097 */
[----:B------:R2:W-:Y:S01]  /*2d30*/  STS [R64+0x1c], R155 ;  /* 0x00001c9b40007388 */ /* 0x0005e20000000800 */
[----:B0-----:R-:W-:Y:S01]  /*2d40*/  FFMA.FTZ R131, R7, R137, R146 ;  /* 0x0000008907837223 */ /* 0x001fe20000010092 */
[----:B------:R-:W-:Y:S01]  /*2d50*/  IMAD.WIDE.U32 R6, R20, UR4, R22 ;  /* 0x0000000414067c25 */ /* 0x000fe2000f8e0016 */
[----:B------:R-:W-:Y:S03]  /*2d60*/  BAR.SYNC.DEFER_BLOCKING 0x0 ;  /* 0x0000000000007b1d */ /* 0x000fe60000010000 */
[----:B------:R-:W-:Y:S01]  /*2d70*/  FFMA.FTZ R135, R76, R131, R135 ;  /* 0x000000834c877223 */ /* 0x000fe20000010087 */
[----:B------:R-:W-:Y:S01]  /*2d80*/  IMAD R5, R21, UR4, R7 ;  /* 0x0000000415057c24 */ /* 0x000fe2000f8e0207 */
[----:B------:R-:W-:-:S02]  /*2d90*/  LEA R4, P2, R6, UR8, 0x2 ;  /* 0x0000000806047c11 */ /* 0x000fc4000f8410ff */
[----:B------:R-:W-:Y:S01]  /*2da0*/  FFMA.FTZ R27, R27, R135, R138 ;  /* 0x000000871b1b7223 */ /* 0x000fe2000001008a */
[----:B------:R-:W-:Y:S02]  /*2db0*/  IADD3 R138, PT, PT, -R133, UR7, RZ ;  /* 0x00000007858a7c10 */ /* 0x000fe4000fffe1ff */
[----:B------:R-:W-:Y:S01]  /*2dc0*/  LEA.HI.X R5, R6, UR9, R5, 0x2, P2 ;  /* 0x0000000906057c11 */ /* 0x000fe200090f1405 */
[----:B------:R-:W-:Y:S01]  /*2dd0*/  FFMA.FTZ R11, R2, R27, R11 ;  /* 0x0000001b020b7223 */ /* 0x000fe2000001000b */
[----:B------:R-:W-:Y:S01]  /*2de0*/  ISETP.GE.AND P2, PT, R138, 0x1, PT ;  /* 0x000000018a00780c */ /* 0x000fe20003f46270 */
[----:B------:R-:W-:Y:S01]  /*2df0*/  FMUL.FTZ R6, R10, R154 ;  /* 0x0000009a0a067220 */ /* 0x000fe20000410000 */
[----:B------:R-:W-:Y:S01]  /*2e00*/  ISETP.GE.AND P3, PT, R138, 0x21, PT ;  /* 0x000000218a00780c */ /* 0x000fe20003f66270 */
[----:B------:R-:W-:Y:S02]  /*2e10*/  FFMA.FTZ R77, R77, R11, R136 ;  /* 0x0000000b4d4d7223 */ /* 0x000fe40000010088 */
[----:B------:R-:W-:-:S02]  /*2e20*/  FFMA.FTZ R6, R98, R6, R151 ;  /* 0x0000000662067223 */ /* 0x000fc40000010097 */
[----:B------:R-:W-:Y:S01]  /*2e30*/  FFMA.FTZ R9, R132, R77, R9 ;  /* 0x0000004d84097223 */ /* 0x000fe20000010009 */
[----:B------:R2:W0:Y:S05]  /*2e40*/  LDS R149, [R65+0x2a0] ;  /* 0x0002a00041957984 */ /* 0x00042a0000000800 */
[----:B------:R-:W-:Y:S05]  /*2e50*/  @!P2 BRA `(.L_x_9125) ;  /* 0x000000000008a947 */ /* 0x000fea0003800000 */
[----:B------:R-:W3:Y:S04]  /*2e60*/  LDS R7, [R60+0x220] ;  /* 0x000220003c077984 */ /* 0x000ee80000000800 */
[----:B---3--:R3:W-:Y:S02]  /*2e70*/  REDG.E.ADD.F32.FTZ.RN.STRONG.GPU desc[UR16][R4.64], R7 ;  /* 0x00000007040079a6 */ /* 0x0087e4000c12f310 */
.L_x_9125:
[----:B------:R-:W-:Y:S05]  /*2e80*/  BSYNC.RECONVERGENT B0 ;  /* 0x0000000000007941 */ /* 0x000fea0003800200 */
.L_x_9124:
[----:B------:R-:W-:Y:S04]  /*2e90*/  BSSY.RECONVERGENT B0, `(.L_x_9126) ;  /* 0x0000003000007945 */ /* 0x000fe80003800200 */
[----:B------:R-:W-:Y:S05]  /*2ea0*/  @!P3 BRA `(.L_x_9127) ;  /* 0x000000000004b947 */ /* 0x000fea0003800000 */
[----:B0-----:R4:W-:Y:S02]  /*2eb0*/  REDG.E.ADD.F32.FTZ.RN.STRONG.GPU desc[UR16][R4.64+0x80], R149 ;  /* 0x00008095040079a6 */ /* 0x0019e4000c12f310 */
.L_x_9127:
[----:B------:R-:W-:Y:S05]  /*2ec0*/  BSYNC.RECONVERGENT B0 ;  /* 0x0000000000007941 */ /* 0x000fea0003800200 */
.L_x_9126:
[----:B------:R0:W1:Y:S01]  /*2ed0*/  LDS R151, [R66+0x320] ;  /* 0x0003200042977984 */ /* 0x0000620000000800 */
[----:B------:R-:W-:Y:S01]  /*2ee0*/  ISETP.GE.AND P6, PT, R138, 0x41, PT ;  /* 0x000000418a00780c */ /* 0x000fe20003fc6270 */
[----:B------:R-:W-:Y:S01]  /*2ef0*/  FADD.FTZ R139, -R118, R139 ;  /* 0x0000008b768b7221 */ /* 0x000fe20000010100 */
[----:B------:R-:W-:Y:S01]  /*2f00*/  FMUL.FTZ R2, R129, R9 ;  /* 0x0000000981027220 */ /* 0x000fe20000410000 */
[----:B------:R-:W-:Y:S01]  /*2f10*/  FADD.FTZ R150, -R117, R150 ;  /* 0x0000009675967221 */ /* 0x000fe20000010100 */
[----:B---3--:R-:W-:Y:S01]  /*2f20*/  FMUL.FTZ R7, R127, R77 ;  /* 0x0000004d7f077220 */ /* 0x008fe20000410000 */
[----:B------:R-:W-:Y:S01]  /*2f30*/  ISETP.GE.AND P2, PT, R138, 0x61, PT ;  /* 0x000000618a00780c */ /* 0x000fe20003f46270 */
[----:B------:R-:W-:Y:S01]  /*2f40*/  FFMA.FTZ R10, R2, R139, RZ ;  /* 0x0000008b020a7223 */ /* 0x000fe200000100ff */
[----:B------:R-:W-:Y:S01]  /*2f50*/  FADD.FTZ R8, -R116, R141 ;  /* 0x0000008d74087221 */ /* 0x000fe20000010100 */
[----:B0---4-:R-:W-:Y:S01]  /*2f60*/  FMUL.FTZ R149, R128, R11 ;  /* 0x0000000b80957220 */ /* 0x011fe20000410000 */
[----:B------:R-:W-:Y:S01]  /*2f70*/  BSSY.RECONVERGENT B0, `(.L_x_9128) ;  /* 0x000000c000007945 */ /* 0x000fe20003800200 */
[----:B------:R-:W-:Y:S01]  /*2f80*/  FFMA.FTZ R76, R7, R150, R10 ;  /* 0x00000096074c7223 */ /* 0x000fe2000001000a */
[----:B------:R-:W-:Y:S01]  /*2f90*/  P2R R132, PR, RZ, 0x4 ;  /* 0x00000004ff847803 */ /* 0x000fe20000000000 */
[----:B------:R-:W-:Y:S01]  /*2fa0*/  FADD.FTZ R152, -R115, R152 ;  /* 0x0000009873987221 */ /* 0x000fe20000010100 */
[C---:B------:R-:W-:Y:S01]  /*2fb0*/  ISETP.GE.AND P2, PT, R138.reuse, 0x81, PT ;  /* 0x000000818a00780c */ /* 0x040fe20003f46270 */
[----:B------:R-:W-:Y:S01]  /*2fc0*/  FMUL.FTZ R10, R125, R27 ;  /* 0x0000001b7d0a7220 */ /* 0x000fe20000410000 */
[C---:B------:R-:W-:Y:S01]  /*2fd0*/  ISETP.GE.AND P3, PT, R138.reuse, 0xa1, PT ;  /* 0x000000a18a00780c */ /* 0x040fe20003f66270 */
[----:B------:R-:W-:Y:S01]  /*2fe0*/  FFMA.FTZ R141, R149, R8, R76 ;  /* 0x00000008958d7223 */ /* 0x000fe2000001004c */
[----:B------:R-:W-:-:S02]  /*2ff0*/  ISETP.GE.AND P4, PT, R138, 0xc1, PT ;  /* 0x000000c18a00780c */ /* 0x000fc40003f86270 */
[----:B------:R-:W-:Y:S01]  /*3000*/  ISETP.GE.AND P5, PT, R138, 0xe1, PT ;  /* 0x000000e18a00780c */ /* 0x000fe20003fa6270 */
[----:B------:R-:W-:-:S12]  /*3010*/  @!P6 BRA `(.L_x_9129) ;  /* 0x000000000004e947 */ /* 0x000fd80003800000 */
[----:B-1----:R0:W-:Y:S02]  /*3020*/  REDG.E.ADD.F32.FTZ.RN.STRONG.GPU desc[UR16][R4.64+0x100], R151 ;  /* 0x00010097040079a6 */ /* 0x0021e4000c12f310 */
.L_x_9129:
[----:B------:R-:W-:Y:S05]  /*3030*/  BSYNC.RECONVERGENT B0 ;  /* 0x0000000000007941 */ /* 0x000fea0003800200 */
.L_x_9128:
[----:B01----:R0:W1:Y:S01]  /*3040*/  LDS R151, [R67+0x3a0] ;  /* 0x0003a00043977984 */ /* 0x0030620000000800 */
[----:B------:R-:W-:Y:S01]  /*3050*/  ISETP.NE.AND P6, PT, R132, RZ, PT ;  /* 0x000000ff8400720c */ /* 0x000fe20003fc5270 */
[----:B------:R-:W-:Y:S01]  /*3060*/  BSSY.RECONVERGENT B0, `(.L_x_9130) ;  /* 0x0000006000007945 */ /* 0x000fe20003800200 */
[----:B------:R-:W-:Y:S01]  /*3070*/  FMUL.FTZ R76, R126, R135 ;  /* 0x000000877e4c7220 */ /* 0x000fe20000410000 */
[----:B------:R-:W-:Y:S01]  /*3080*/  FADD.FTZ R145, -R114, R145 ;  /* 0x0000009172917221 */ /* 0x000fe20000010100 */
[----:B------:R-:W-:-:S09]  /*3090*/  FFMA.FTZ R141, R10, R152, R141 ;  /* 0x000000980a8d7223 */ /* 0x000fd2000001008d */
[----:B0-----:R-:W-:Y:S05]  /*30a0*/  @!P6 BRA `(.L_x_9131) ;  /* 0x000000000004e947 */ /* 0x001fea0003800000 */
[----:B-1----:R0:W-:Y:S02]  /*30b0*/  REDG.E.ADD.F32.FTZ.RN.STRONG.GPU desc[UR16][R4.64+0x180], R151 ;  /* 0x00018097040079a6 */ /* 0x0021e4000c12f310 */
.L_x_9131:
[----:B------:R-:W-:Y:S05]  /*30c0*/  BSYNC.RECONVERGENT B0 ;  /* 0x0000000000007941 */ /* 0x000fea0003800200 */
.L_x_9130:
[----:B01----:R0:W1:Y:S01]  /*30d0*/  LDS R151, [R68+0x420] ;  /* 0x0004200044977984 */ /* 0x0030620000000800 */
[----:B------:R-:W-:Y:S01]  /*30e0*/  BSSY.RECONVERGENT B0, `(.L_x_9132) ;  /* 0x0000006000007945 */ /* 0x000fe20003800200 */
[----:B------:R-:W-:Y:S01]  /*30f0*/  FMUL.FTZ R132, R123, R131 ;  /* 0x000000837b847220 */ /* 0x000fe20000410000 */
[----:B------:R-:W-:Y:S01]  /*3100*/  FADD.FTZ R156, -R113, R156 ;  /* 0x0000009c719c7221 */ /* 0x000fe20000010100 */
[----:B------:R-:W-:Y:S01]  /*3110*/  FFMA.FTZ R141, R76, R145, R141 ;  /* 0x000000914c8d7223 */ /* 0x000fe2000001008d */
[----:B------:R-:W-:Y:S06]  /*3120*/  @!P2 BRA `(.L_x_9133) ;  /* 0x000000000004a947 */ /* 0x000fec0003800000 */
[----:B-1----:R3:W-:Y:S02]  /*3130*/  REDG.E.ADD.F32.FTZ.RN.STRONG.GPU desc[UR16][R4.64+0x200], R151 ;  /* 0x00020097040079a6 */ /* 0x0027e4000c12f310 */
.L_x_9133:
[----:B------:R-:W-:Y:S05]  /*3140*/  BSYNC.RECONVERGENT B0 ;  /* 0x0000000000007941 */ /* 0x000fea0003800200 */
.L_x_9132:
[----:B-1-3--:R1:W3:Y:S01]  /*3150*/  LDS R151, [R69+0x4a0] ;  /* 0x0004a00045977984 */ /* 0x00a2e20000000800 */
[----:B------:R-:W-:Y:S01]  /*3160*/  BSSY.RECONVERGENT B0, `(.L_x_9134) ;  /* 0x0000006000007945 */ /* 0x000fe20003800200 */
[----:B------:R-:W-:Y:S01]  /*3170*/  FMUL.FTZ R136, R124, R137 ;  /* 0x000000897c887220 */ /* 0x000fe20000410000 */
[----:B------:R-:W-:Y:S01]  /*3180*/  FADD.FTZ R147, -R112, R147 ;  /* 0x0000009370937221 */ /* 0x000fe20000010100 */
[----:B------:R-:W-:Y:S01]  /*3190*/  FFMA.FTZ R141, R132, R156, R141 ;  /* 0x0000009c848d7223 */ /* 0x000fe2000001008d */
[----:B------:R-:W-:Y:S06]  /*31a0*/  @!P3 BRA `(.L_x_9135) ;  /* 0x000000000004b947 */ /* 0x000fec0003800000 */
[----:B---3--:R4:W-:Y:S02]  /*31b0*/  REDG.E.ADD.F32.FTZ.RN.STRONG.GPU desc[UR16][R4.64+0x280], R151 ;  /* 0x00028097040079a6 */ /* 0x0089e4000c12f310 */
.L_x_9135:
[----:B------:R-:W-:Y:S05]  /*31c0*/  BSYNC.RECONVERGENT B0 ;  /* 0x0000000000007941 */ /* 0x000fea0003800200 */
.L_x_9134:
[----:B---34-:R3:W4:Y:S01]  /*31d0*/  LDS R151, [R70+0x520] ;  /* 0x0005200046977984 */ /* 0x0187220000000800 */
[----:B------:R-:W-:Y:S01]  /*31e0*/  BSSY.RECONVERGENT B0, `(.L_x_9136) ;  /* 0x0000006000007945 */ /* 0x000fe20003800200 */
[----:B------:R-:W-:Y:S01]  /*31f0*/  FMUL.FTZ R138, R122, R143 ;  /* 0x0000008f7a8a7220 */ /* 0x000fe20000410000 */
[----:B------:R-:W-:Y:S01]  /*3200*/  FADD.FTZ R154, -R111, R154 ;  /* 0x0000009a6f9a7221 */ /* 0x000fe20000010100 */
[----:B------:R-:W-:Y:S01]  /*3210*/  FFMA.FTZ R141, R136, R147, R141 ;  /* 0x00000093888d7223 */ /* 0x000fe2000001008d */
[----:B------:R-:W-:Y:S06]  /*3220*/  @!P4 BRA `(.L_x_9137) ;  /* 0x000000000004c947 */ /* 0x000fec0003800000 */
[----:B----4-:R4:W-:Y:S02]  /*3230*/  REDG.E.ADD.F32.FTZ.RN.STRONG.GPU desc[UR16][R4.64+0x300], R151 ;  /* 0x00030097040079a6 */ /* 0x0109e4000c12f310 */
.L_x_9137:
[----:B------:R-:W-:Y:S05]  /*3240*/  BSYNC.RECONVERGENT B0 ;  /* 0x0000000000007941 */ /* 0x000fea0003800200 */
.L_x_9136:
[----:B----4-:R4:W0:Y:S01]  /*3250*/  LDS R151, [R71+0x5a0] ;  /* 0x0005a00047977984 */ /* 0x0108220000000800 */
[----:B------:R-:W-:Y:S01]  /*3260*/  BSSY.RECONVERGENT B0, `(.L_x_9138) ;  /* 0x0000004000007945 */ /* 0x000fe20003800200 */
[----:B------:R-:W-:-:S03]  /*3270*/  FFMA.FTZ R141, R138, R154, R141 ;  /* 0x0000009a8a8d7223 */ /* 0x000fc6000001008d */
[----:B------:R-:W-:Y:S05]  /*3280*/  @!P5 BRA `(.L_x_9139) ;  /* 0x000000000004d947 */ /* 0x000fea0003800000 */
[----:B0-----:R0:W-:Y:S02]  /*3290*/  REDG.E.ADD.F32.FTZ.RN.STRONG.GPU desc[UR16][R4.64+0x380], R151 ;  /* 0x00038097040079a6 */ /* 0x0011e4000c12f310 */
.L_x_9139:
[----:B------:R-:W-:Y:S05]  /*32a0*/  BSYNC.RECONVERGENT B0 ;  /* 0x0000000000007941 */ /* 0x000fea0003800200 */
.L_x_9138:
        /* <DEDUP_REMOVED lines=10> */
[----:B------:R-:W-:Y:S01]  /*3350*/  BSSY.RECONVERGENT B0, `(.L_x_9140) ;  /* 0x0000046000007945 */ /* 0x000fe20003800200 */
[----:B------:R-:W-:Y:S01]  /*3360*/  FFMA.FTZ R151, R84, R27, R151 ;  /* 0x0000001b54977223 */ /* 0x000fe20000010097 */
[----:B------:R-:W-:Y:S01]  /*3370*/  FMUL.FTZ R27, R26, R131 ;  /* 0x000000831a1b7220 */ /* 0x000fe20000410000 */
[----:B------:R-:W-:Y:S01]  /*3380*/  FADD.FTZ R121, R136, R121 ;  /* 0x0000007988797221 */ /* 0x000fe20000010000 */
[----:B------:R-:W-:Y:S01]  /*3390*/  FADD.FTZ R109, R132, R109 ;  /* 0x0000006d846d7221 */ /* 0x000fe20000010000 */
[----:B------:R-:W-:Y:S01]  /*33a0*/  FADD.FTZ R108, R149, R108 ;  /* 0x0000006c956c7221 */ /* 0x000fe20000010000 */
[----:B------:R-:W-:Y:S01]  /*33b0*/  FMUL.FTZ R27, R156, R27 ;  /* 0x0000001b9c1b7220 */ /* 0x000fe20000410000 */
[----:B------:R-:W-:-:S03]  /*33c0*/  FADD.FTZ R92, R151, R92 ;  /* 0x0000005c975c7221 */ /* 0x000fc60000010000 */
[----:B------:R-:W-:Y:S01]  /*33d0*/  FFMA.FTZ R27, R86, R131, R27 ;  /* 0x00000083561b7223 */ /* 0x000fe2000001001b */
[----:B0-----:R-:W-:-:S03]  /*33e0*/  @!P2 FADD.FTZ R141, R141, R4 ;  /* 0x000000048d8da221 */ /* 0x001fc60000010000 */
[----:B------:R-:W-:Y:S01]  /*33f0*/  FADD.FTZ R94, R27, R94 ;  /* 0x0000005e1b5e7221 */ /* 0x000fe20000010000 */
[----:B-----5:R-:W-:Y:S01]  /*3400*/  @!P2 FADD.FTZ R6, R6, R5 ;  /* 0x000000050606a221 */ /* 0x020fe20000010000 */
[----:B------:R-:W0:Y:S01]  /*3410*/  SHFL.DOWN PT, R4, R141, 0x2, 0x1f ;  /* 0x08401f008d047f89 */ /* 0x000e2200000e0000 */
[----:B------:R-:W-:-:S03]  /*3420*/  ISETP.GT.AND P2, PT, R75, 0x1d, PT ;  /* 0x0000001d4b00780c */ /* 0x000fc60003f44270 */
[----:B------:R-:W5:Y:S10]  /*3430*/  SHFL.DOWN PT, R5, R6, 0x2, 0x1f ;  /* 0x08401f0006057f89 */ /* 0x000f7400000e0000 */
[----:B0-----:R-:W-:Y:S01]  /*3440*/  @!P2 FADD.FTZ R141, R141, R4 ;  /* 0x000000048d8da221 */ /* 0x001fe20000010000 */
[----:B-----5:R-:W-:-:S04]  /*3450*/  @!P2 FADD.FTZ R6, R6, R5 ;  /* 0x000000050606a221 */ /* 0x020fc80000010000 */
        /* <DEDUP_REMOVED lines=9> */
[----:B------:R-:W-:Y:S01]  /*34f0*/  FMUL.FTZ R4, R26, R135 ;  /* 0x000000871a047220 */ /* 0x000fe20000410000 */
[----:B-----5:R-:W-:-:S03]  /*3500*/  @!P2 FADD.FTZ R6, R6, R5 ;  /* 0x000000050606a221 */ /* 0x020fc60000010000 */
[----:B------:R-:W0:Y:S01]  /*3510*/  SHFL.DOWN PT, R138, R141, 0x10, 0x1f ;  /* 0x0a001f008d8a7f89 */ /* 0x000e2200000e0000 */
[----:B------:R-:W-:Y:S01]  /*3520*/  FMUL.FTZ R5, R26, R11 ;  /* 0x0000000b1a057220 */ /* 0x000fe20000410000 */
[----:B------:R-:W-:Y:S01]  /*3530*/  FMUL.FTZ R4, R145, R4 ;  /* 0x0000000491047220 */ /* 0x000fe20000410000 */
[----:B------:R-:W-:Y:S01]  /*3540*/  ISETP.NE.AND P2, PT, R75, RZ, PT ;  /* 0x000000ff4b00720c */ /* 0x000fe20003f45270 */
[----:B--2---:R-:W2:Y:S01]  /*3550*/  SHFL.DOWN PT, R153, R6, 0x10, 0x1f ;  /* 0x0a001f0006997f89 */ /* 0x004ea200000e0000 */
[----:B------:R-:W-:Y:S01]  /*3560*/  FMUL.FTZ R8, R8, R5 ;  /* 0x0000000508087220 */ /* 0x000fe20000410000 */
[----:B------:R-:W-:Y:S01]  /*3570*/  FFMA.FTZ R76, R83, R135, R4 ;  /* 0x00000087534c7223 */ /* 0x000fe20000010004 */
[C---:B------:R-:W-:Y:S02]  /*3580*/  FMUL.FTZ R5, R26.reuse, R77 ;  /* 0x0000004d1a057220 */ /* 0x040fe40000410000 */
        /* <DEDUP_REMOVED lines=13> */
[----:B------:R-:W-:Y:S01]  /*3660*/  FADD.FTZ R88, R7, R88 ;  /* 0x0000005807587221 */ /* 0x000fe20000010000 */
[----:B------:R-:W-:Y:S01]  /*3670*/  FFMA.FTZ R2, R80, R9, R139 ;  /* 0x0000000950027223 */ /* 0x000fe2000001008b */
[----:B0-----:R-:W-:Y:S01]  /*3680*/  FADD.FTZ R4, R141, R138 ;  /* 0x0000008a8d047221 */ /* 0x001fe20000010000 */
[----:B------:R-:W-:Y:S01]  /*3690*/  FADD.FTZ R95, R76, R95 ;  /* 0x0000005f4c5f7221 */ /* 0x000fe20000010000 */
[----:B------:R-:W-:Y:S01]  /*36a0*/  FADD.FTZ R96, R143, R96 ;  /* 0x000000608f607221 */ /* 0x000fe20000010000 */
[----:B------:R-:W-:Y:S01]  /*36b0*/  FADD.FTZ R87, R2, R87 ;  /* 0x0000005702577221 */ /* 0x000fe20000010000 */
        /* <DEDUP_REMOVED lines=15> */
.L_x_9141:
[----:B------:R-:W-:Y:S05]  /*37b0*/  BSYNC.RECONVERGENT B0 ;  /* 0x0000000000007941 */ /* 0x000fea0003800200 */
.L_x_9140:
[----:B------:R-:W-:-:S04]  /*37c0*/  UIADD3 UR4, UPT, UPT, UR4, 0x1, URZ ;  /* 0x0000000104047890 */ /* 0x000fc8000fffe0ff */
[----:B------:R-:W-:-:S09]  /*37d0*/  UISETP.GE.AND UP0, UPT, UR4, UR11, UPT ;  /* 0x0000000b0400728c */ /* 0x000fd2000bf06270 */
[----:B------:R-:W-:Y:S05]  /*37e0*/  BRA.U !UP0, `(.L_x_9142) ;  /* 0xffffffe508747547 */ /* 0x000fea000b83ffff */
.L_x_9120:
[----:B------:R-:W-:Y:S01]  /*37f0*/  BAR.SYNC.DEFER_BLOCKING 0x0 ;  /* 0x0000000000007b1d */ /* 0x000fe20000010000 */
[----:B0-----:R-:W-:Y:S01]  /*3800*/  F2FP.F16.F32.PACK_AB R11, R120, R121 ;  /* 0x00000079780b723e */ /* 0x001fe200000000ff */
[----:B------:R-:W-:Y:S01]  /*3810*/  HFMA2 R19, -RZ, RZ, 0, 0 ;  /* 0x00000000ff137431 */ /* 0x000fe200000001ff */
[----:B------:R-:W-:Y:S02]  /*3820*/  F2FP.F16.F32.PACK_AB R10, R109, R110 ;  /* 0x0000006e6d0a723e */ /* 0x000fe400000000ff */
[----:B------:R-:W-:-:S03]  /*3830*/  F2FP.F16.F32.PACK_AB R9, R107, R108 ;  /* 0x0000006c6b09723e */ /* 0x000fc600000000ff */
[----:B-1----:R-:W0:Y:S01]  /*3840*/  LDC.64 R14, c[0x0][0x4f8] ;  /* 0x00013e00ff0e7b82 */ /* 0x002e220000000a00 */
[----:B------:R-:W-:Y:S01]  /*3850*/  F2FP.F16.F32.PACK_AB R8, R105, R106 ;  /* 0x0000006a6908723e */ /* 0x000fe200000000ff */
[----:B------:R-:W1:Y:S01]  /*3860*/  LDCU.64 UR4, c[0x0][0x500] ;  /* 0x0000a000ff0477ac */ /* 0x000e620008000a00 */
[----:B------:R-:W-:Y:S02]  /*3870*/  MOV R18, R42 ;  /* 0x0000002a00127202 */ /* 0x000fe40000000f00 */
[----:B------:R-:W-:Y:S02]  /*3880*/  IADD3 R54, P1, PT, R54, -0x200, RZ ;  /* 0xfffffe0036367810 */ /* 0x000fe40007f3e0ff */
[----:B------:R-:W-:Y:S01]  /*3890*/  IADD3 R52, P2, PT, R52, -0x200, RZ ;  /* 0xfffffe0034347810 */ /* 0x000fe20007f5e0ff */
[----:B------:R-:W2:Y:S01]  /*38a0*/  LDC.64 R16, c[0x0][0x550] ;  /* 0x00015400ff107b82 */ /* 0x000ea20000000a00 */
[----:B------:R-:W-:Y:S02]  /*38b0*/  IADD3 R50, P3, PT, R50, -0x200, RZ ;  /* 0xfffffe0032327810 */ /* 0x000fe40007f7e0ff */
[----:B------:R-:W-:-:S02]  /*38c0*/  IADD3 R48, P4, PT, R48, -0x200, RZ ;  /* 0xfffffe0030307810 */ /* 0x000fc40007f9e0ff */
[----:B------:R-:W-:Y:S02]  /*38d0*/  IADD3.X R63, PT, PT, R63, -0x1, RZ, P1, !PT ;  /* 0xffffffff3f3f7810 */ /* 0x000fe40000ffe4ff */
[----:B------:R-:W-:Y:S01]  /*38e0*/  IADD3.X R61, PT, PT, R61, -0x1, RZ, P2, !PT ;  /* 0xffffffff3d3d7810 */ /* 0x000fe200017fe4ff */
[----:B------:R-:W5:Y:S01]  /*38f0*/  LDC.64 R20, c[0x0][0x518] ;  /* 0x00014600ff147b82 */ /* 0x000f620000000a00 */
[----:B------:R-:W-:Y:S01]  /*3900*/  IADD3.X R59, PT, PT, R59, -0x1, RZ, P3, !PT ;  /* 0xffffffff3b3b7810 */ /* 0x000fe20001ffe4ff */
[----:B------:R3:W-:Y:S01]  /*3910*/  STS.128 [R73], R8 ;  /* 0x0000000849007388 */ /* 0x0007e20000000c00 */
[----:B------:R-:W-:-:S03]  /*3920*/  NOP ;  /* 0x0000000000007918 */ /* 0x000fc60000000000 */
[----:B------:R-:W4:Y:S01]  /*3930*/  LDS.128 R4, [R73] ;  /* 0x0000000049047984 */ /* 0x000f220000000c00 */
[----:B0-----:R-:W-:Y:S01]  /*3940*/  IMAD.WIDE.U32 R12, R14, UR18, R18 ;  /* 0x000000120e0c7c25 */ /* 0x001fe2000f8e0012 */
[----:B------:R-:W0:Y:S01]  /*3950*/  LDC.64 R22, c[0x0][0x560] ;  /* 0x00015800ff167b82 */ /* 0x000e220000000a00 */
[----:B------:R-:W-:Y:S02]  /*3960*/  IADD3.X R57, PT, PT, R57, -0x1, RZ, P4, !PT ;  /* 0xffffffff39397810 */ /* 0x000fe400027fe4ff */
[----:B------:R-:W-:Y:S02]  /*3970*/  IMAD R13, R15, UR18, R13 ;  /* 0x000000120f0d7c24 */ /* 0x000fe4000f8e020d */
[C---:B-1----:R-:W-:Y:S01]  /*3980*/  IMAD.WIDE.U32 R12, R3.reuse, UR4, R12 ;  /* 0x00000004030c7c25 */ /* 0x042fe2000f8e000c */
[----:B---3--:R-:W-:Y:S02]  /*3990*/  F2FP.F16.F32.PACK_AB R11, R96, R95 ;  /* 0x0000005f600b723e */ /* 0x008fe400000000ff */
[----:B------:R-:W-:Y:S01]  /*39a0*/  F2FP.F16.F32.PACK_AB R10, R94, R93 ;  /* 0x0000005d5e0a723e */ /* 0x000fe200000000ff */
[----:B------:R-:W-:Y:S01]  /*39b0*/  IMAD R0, R3, UR5, R13 ;  /* 0x0000000503007c24 */ /* 0x000fe2000f8e020d */
[----:B--2---:R-:W-:Y:S01]  /*39c0*/  LEA R16, P0, R12, R16, 0x1 ;  /* 0x000000100c107211 */ /* 0x004fe200078008ff */
[----:B------:R-:W1:Y:S01]  /*39d0*/  LDCU.64 UR4, c[0x0][0x520] ;  /* 0x0000a400ff0477ac */ /* 0x000e620008000a00 */
[----:B------:R-:W-:Y:S01]  /*39e0*/  F2FP.F16.F32.PACK_AB R9, R92, R89 ;  /* 0x000000595c09723e */ /* 0x000fe200000000ff */
[----:B-----5:R-:W-:Y:S01]  /*39f0*/  IMAD.WIDE.U32 R18, R20, UR18, R18 ;  /* 0x0000001214127c25 */ /* 0x020fe2000f8e0012 */
        /* <DEDUP_REMOVED lines=14> */
[----:B-1----:R-:W-:-:S04]  /*3ae0*/  IMAD.WIDE.U32 R4, R3, UR4, R18 ;  /* 0x0000000403047c25 */ /* 0x002fc8000f8e0012 */
[----:B------:R-:W-:Y:S01]  /*3af0*/  IMAD R0, R3, UR5, R5 ;  /* 0x0000000503007c24 */ /* 0x000fe2000f8e0205 */
[----:B0-----:R-:W-:-:S04]  /*3b00*/  LEA R6, P0, R4, R22, 0x1 ;  /* 0x0000001604067211 */ /* 0x001fc800078008ff */
        /* <DEDUP_REMOVED lines=9> */
.L_x_9118:
        /* <DEDUP_REMOVED lines=34> */
.L_x_9145:
[----:B------:R-:W-:Y:S05]  /*3dc0*/  BSYNC.RECONVERGENT B0 ;  /* 0x0000000000007941 */ /* 0x000fea0003800200 */
.L_x_9144:
[----:B------:R-:W-:Y:S05]  /*3dd0*/  @!P0 BRA `(.L_x_9146) ;  /* 0x0000000000688947 */ /* 0x000fea0003800000 */
[----:B------:R-:W-:Y:S06]  /*3de0*/  BAR.SYNC.DEFER_BLOCKING 0x0 ;  /* 0x0000000000007b1d */ /* 0x000fec0000010000 */
[----:B------:R-:W-:Y:S01]  /*3df0*/  BSSY.RECONVERGENT B0, `(.L_x_9146) ;  /* 0x0000018000007945 */ /* 0x000fe20003800200 */
[----:B-1----:R-:W1:Y:S01]  /*3e00*/  SHFL.DOWN P0, R5, R46, 0x1, 0x1f ;  /* 0x08201f002e057f89 */ /* 0x002e620000000000 */
[----:B------:R-:W2:Y:S01]  /*3e10*/  S2R R4, SR_LANEID ;  /* 0x0000000000047919 */ /* 0x000ea20000000000 */
[----:B0-----:R-:W0:Y:S01]  /*3e20*/  S2R R6, SR_TID.X ;  /* 0x0000000000067919 */ /* 0x001e220000002100 */
[----:B-1----:R-:W-:-:S05]  /*3e30*/  @P0 FADD R5, R5, R46 ;  /* 0x0000002e05050221 */ /* 0x002fca0000000000 */
[----:B------:R-:W1:Y:S01]  /*3e40*/  SHFL.DOWN P0, R0, R5, 0x2, 0x1f ;  /* 0x08401f0005007f89 */ /* 0x000e620000000000 */
[----:B--2---:R-:W-:-:S13]  /*3e50*/  ISETP.NE.AND P1, PT, R4, RZ, PT ;  /* 0x000000ff0400720c */ /* 0x004fda0003f25270 */
[----:B------:R-:W2:Y:S01]  /*3e60*/  @!P1 S2R R13, SR_CgaCtaId ;  /* 0x00000000000d9919 */ /* 0x000ea20000008800 */
[----:B------:R-:W-:Y:S01]  /*3e70*/  @!P1 MOV R4, 0x400 ;  /* 0x0000040000049802 */ /* 0x000fe20000000f00 */
[----:B-1----:R-:W-:-:S05]  /*3e80*/  @P0 FADD R0, R5, R0 ;  /* 0x0000000005000221 */ /* 0x002fca0000000000 */
        /* <DEDUP_REMOVED lines=14> */
.L_x_9147:
[----:B------:R-:W-:Y:S05]  /*3f70*/  BSYNC.RECONVERGENT B0 ;  /* 0x0000000000007941 */ /* 0x000fea0003800200 */
.L_x_9146:
[----:B------:R-:W-:Y:S05]  /*3f80*/  @P2 EXIT ;  /* 0x000000000000294d */ /* 0x000fea0003800000 */
[----:B------:R-:W2:Y:S01]  /*3f90*/  S2UR UR5, SR_CgaCtaId ;  /* 0x00000000000579c3 */ /* 0x000ea20000008800 */
[----:B------:R-:W-:Y:S01]  /*3fa0*/  BSSY.RECONVERGENT B0, `(.L_x_9148) ;  /* 0x000001f000007945 */ /* 0x000fe20003800200 */
[----:B------:R-:W-:Y:S01]  /*3fb0*/  MOV R11, R12 ;  /* 0x0000000c000b7202 */ /* 0x000fe20000000f00 */
[----:B------:R-:W-:Y:S01]  /*3fc0*/  UMOV UR4, 0x400 ;  /* 0x0000040000047882 */ /* 0x000fe20000000000 */
[----:B------:R-:W3:Y:S01]  /*3fd0*/  LDCU UR6, c[0x0][0x360] ;  /* 0x00006c00ff0677ac */ /* 0x000ee20008000800 */
[----:B------:R-:W4:Y:S01]  /*3fe0*/  LDCU.64 UR8, c[0x0][0x4b0] ;  /* 0x00009600ff0877ac */ /* 0x000f220008000a00 */
[----:B------:R-:W0:Y:S01]  /*3ff0*/  LDCU.64 UR10, c[0x0][0x4d0] ;  /* 0x00009a00ff0a77ac */ /* 0x000e220008000a00 */
[----:B------:R-:W0:Y:S01]  /*4000*/  LDCU.128 UR12, c[0x0][0x530] ;  /* 0x0000a600ff0c77ac */ /* 0x000e220008000c00 */
[----:B--234-:R-:W-:-:S12]  /*4010*/  ULEA UR4, UR5, UR4, 0x18 ;  /* 0x0000000405047291 */ /* 0x01cfd8000f8ec0ff */
.L_x_9149:
[----:B------:R-:W-:Y:S02]  /*4020*/  LEA R0, R11, UR4, 0x2 ;  /* 0x000000040b007c11 */ /* 0x000fe4000f8e10ff */
[----:B-1----:R-:W-:Y:S02]  /*4030*/  SHF.R.S32.HI R2, RZ, 0x1f, R11 ;  /* 0x0000001fff027819 */ /* 0x002fe4000001140b */
[----:B------:R-:W-:Y:S01]  /*4040*/  MOV R48, R36 ;  /* 0x0000002400307202 */ /* 0x000fe20000000f00 */
[----:B0-2---:R-:W0:Y:S01]  /*4050*/  LDS R13, [R0+0x18f8] ;  /* 0x0018f800000d7984 */ /* 0x005e220000000800 */
[----:B------:R-:W-:Y:S01]  /*4060*/  MOV R46, R38 ;  /* 0x00000026002e7202 */ /* 0x000fe20000000f00 */
[C---:B------:R-:W-:Y:S02]  /*4070*/  IMAD R4, R2.reuse, UR8, RZ ;  /* 0x0000000802047c24 */ /* 0x040fe4000f8e02ff */
[----:B------:R-:W1:Y:S01]  /*4080*/  LDS R15, [R0+0x1cf8] ;  /* 0x001cf800000f7984 */ /* 0x000e620000000800 */
        /* <DEDUP_REMOVED lines=13> */
[----:B0-----:R2:W-:Y:S04]  /*4160*/  REDG.E.ADD.F32.FTZ.RN.STRONG.GPU desc[UR16][R4.64], R13 ;  /* 0x0000000d040079a6 */ /* 0x0015e8000c12f310 */
[----:B-1----:R2:W-:Y:S01]  /*4170*/  REDG.E.ADD.F32.FTZ.RN.STRONG.GPU desc[UR16][R8.64], R15 ;  /* 0x0000000f080079a6 */ /* 0x0025e2000c12f310 */
[----:B------:R-:W-:Y:S05]  /*4180*/  @!P0 BRA `(.L_x_9149) ;  /* 0xfffffffc00a48947 */ /* 0x000fea000383ffff */
[----:B------:R-:W-:Y:S05]  /*4190*/  BSYNC.RECONVERGENT B0 ;  /* 0x0000000000007941 */ /* 0x000fea0003800200 */
.L_x_9148:
[----:B------:R-:W-:Y:S05]  /*41a0*/  EXIT ;  /* 0x000000000000794d */ /* 0x000fea0003800000 */
.L_x_9150:
        /* <DEDUP_REMOVED lines=13> */
.L_x_10525:


//--------------------- .text._Z25selective_scan_bwd_kernelI32Selective_Scan_bwd_kernel_traitsILi32ELi8ELb1ELb0ELb1ELb1ELb0EN3c104HalfEfEEv12SSMParamsBwd --------------------------
	.section	.text._Z25selective_scan_bwd_kernelI32Selective_Scan_bwd_kernel_traitsILi32ELi8ELb1ELb0ELb1ELb1ELb0EN3c104HalfEfEEv12SSMParamsBwd,"ax",@progbits
	.align	128
        .global         _Z25selective_scan_bwd_kernelI32Selective_Scan_bwd_kernel_traitsILi32ELi8ELb1ELb0ELb1ELb1ELb0EN3c104HalfEfEEv12SSMParamsBwd
        .type           _Z25selective_scan_bwd_kernelI32Selective_Scan_bwd_kernel_traitsILi32ELi8ELb1ELb0ELb1ELb1ELb0EN3c104HalfEfEEv12SSMParamsBwd,@function
        .size           _Z25selective_scan_bwd_kernelI32Selective_Scan_bwd_kernel_traitsILi32ELi8ELb1ELb0ELb1ELb1ELb0EN3c104HalfEfEEv12SSMParamsBwd,(.L_x_10526 - _Z25selective_scan_bwd_kernelI32Selective_Scan_bwd_kernel_traitsILi32ELi8ELb1ELb0ELb1ELb1ELb0EN3c104HalfEfEEv12SSMParamsBwd)
        .other          _Z25selective_scan_bwd_kernelI32Selective_Scan_bwd_kernel_traitsILi32ELi8ELb1ELb0ELb1ELb1ELb0EN3c104HalfEfEEv12SSMParamsBwd,@"STO_CUDA_ENTRY STV_DEFAULT"
_Z25selective_scan_bwd_kernelI32Selective_Scan_bwd_kernel_traitsILi32ELi8ELb1ELb0ELb1ELb1ELb0EN3c104HalfEfEEv12SSMParamsBwd:
.text._Z25selective_scan_bwd_kernelI32Selective_Scan_bwd_kernel_traitsILi32ELi8ELb1ELb0ELb1ELb1ELb0EN3c104HalfEfEEv12SSMParamsBwd:
        /* <DEDUP_REMOVED lines=173> */
.L_x_9191:
[----:B------:R-:W-:Y:S01]  /*0ad0*/  BAR.SYNC.DEFER_BLOCKING 0x0 ;  /* 0x0000000000007b1d */ /* 0x000fe20000010000 */
[----:B------:R-:W-:-:S06]  /*0ae0*/  IMAD.WIDE.U32 R8, R30, 0x10, R58 ;  /* 0x000000101e087825 */ /* 0x000fcc00078e003a */
[----:B------:R-:W2:Y:S01]  /*0af0*/  LDG.E.128 R8, desc[UR16][R8.64] ;  /* 0x0000001008087981 */ /* 0x000ea2000c1e1d00 */
[----:B0-----:R-:W0:Y:S01]  /*0b00*/  S2UR UR5, SR_CgaCtaId ;  /* 0x00000000000579c3 */ /* 0x001e220000008800 */
[----:B------:R-:W-:Y:S01]  /*0b10*/  UMOV UR4, 0x400 ;  /* 0x0000040000047882 */ /* 0x000fe20000000000 */
[----:B------:R-:W-:Y:S01]  /*0b20*/  IMAD.WIDE.U32 R38, R30, 0x10, R56 ;  /* 0x000000101e267825 */ /* 0x000fe200078e0038 */
[----:B------:R-:W1:Y:S01]  /*0b30*/  S2R R66, SR_LANEID ;  /* 0x0000000000427919 */ /* 0x000e620000000000 */
[----:B0-----:R-:W-:-:S06]  /*0b40*/  ULEA UR4, UR5, UR4, 0x18 ;  /* 0x0000000405047291 */ /* 0x001fcc000f8ec0ff */
[----:B-1----:R-:W-:-:S05]  /*0b50*/  LEA R64, R66, UR4, 0x4 ;  /* 0x0000000442407c11 */ /* 0x002fca000f8e20ff */
[----:B--2---:R-:W-:Y:S01]  /*0b60*/  STS.128 [R64], R8 ;  /* 0x0000000840007388 */ /* 0x004fe20000000c00 */
[----:B------:R-:W-:-:S03]  /*0b70*/  NOP ;  /* 0x0000000000007918 */ /* 0x000fc60000000000 */
[----:B------:R-:W0:Y:S01]  /*0b80*/  LDS.128 R4, [R64] ;  /* 0x0000000040047984 */ /* 0x000e220000000c00 */
[----:B------:R-:W-:Y:S06]  /*0b90*/  BAR.SYNC.DEFER_BLOCKING 0x0 ;  /* 0x0000000000007b1d */ /* 0x000fec0000010000 */
[----:B------:R-:W2:Y:S01]  /*0ba0*/  LDG.E.128 R20, desc[UR16][R38.64] ;  /* 0x0000001026147981 */ /* 0x000ea2000c1e1d00 */
[----:B------:R-:W-:-:S03]  /*0bb0*/  IMAD.WIDE.U32 R16, R30, 0x10, R54 ;  /* 0x000000101e107825 */ /* 0x000fc600078e0036 */
[----:B--2---:R-:W-:Y:S01]  /*0bc0*/  STS.128 [R64], R20 ;  /* 0x0000001440007388 */ /* 0x004fe20000000c00 */
[----:B------:R-:W-:-:S03]  /*0bd0*/  NOP ;  /* 0x0000000000007918 */ /* 0x000fc60000000000 */
[----:B------:R-:W1:Y:S01]  /*0be0*/  LDS.128 R12, [R64] ;  /* 0x00000000400c7984 */ /* 0x000e620000000c00 */
[----:B------:R-:W-:Y:S06]  /*0bf0*/  BAR.SYNC.DEFER_BLOCKING 0x0 ;  /* 0x0000000000007b1d */ /* 0x000fec0000010000 */
[----:B------:R-:W2:Y:S01]  /*0c00*/  LDG.E.128 R16, desc[UR16][R16.64] ;  /* 0x0000001010107981 */ /* 0x000ea2000c1e1d00 */
[----:B------:R-:W-:Y:S01]  /*0c10*/  BSSY.RECONVERGENT B0, `(.L_x_9152) ;  /* 0x000003c000007945 */ /* 0x000fe20003800200 */
[--C-:B0-----:R-:W-:Y:S02]  /*0c20*/  HADD2.F32 R104, -RZ, R4.reuse.H0_H0 ;  /* 0x20000004ff687230 */ /* 0x101fe40000004100 */
[----:B------:R-:W-:-:S02]  /*0c30*/  HADD2.F32 R105, -RZ, R4.H1_H1 ;  /* 0x30000004ff697230 */ /* 0x000fc40000004100 */
[--C-:B------:R-:W-:Y:S02]  /*0c40*/  HADD2.F32 R106, -RZ, R5.reuse.H0_H0 ;  /* 0x20000005ff6a7230 */ /* 0x100fe40000004100 */
[----:B------:R-:W-:Y:S02]  /*0c50*/  HADD2.F32 R109, -RZ, R5.H1_H1 ;  /* 0x30000005ff6d7230 */ /* 0x000fe40000004100 */
[--C-:B-1----:R-:W-:Y:S02]  /*0c60*/  HADD2.F32 R101, -RZ, R12.reuse.H0_H0 ;  /* 0x2000000cff657230 */ /* 0x102fe40000004100 */
[--C-:B------:R-:W-:Y:S02]  /*0c70*/  HADD2.F32 R99, -RZ, R13.reuse.H0_H0 ;  /* 0x2000000dff637230 */ /* 0x100fe40000004100 */
[----:B------:R-:W-:Y:S02]  /*0c80*/  HADD2.F32 R75, -RZ, R12.H1_H1 ;  /* 0x3000000cff4b7230 */ /* 0x000fe40000004100 */
[----:B-----5:R-:W-:Y:S01]  /*0c90*/  FADD.FTZ R101, R101, R62 ;  /* 0x0000003e65657221 */ /* 0x020fe20000010000 */
[----:B------:R-:W-:-:S02]  /*0ca0*/  HADD2.F32 R13, -RZ, R13.H1_H1 ;  /* 0x3000000dff0d7230 */ /* 0x000fc40000004100 */
[--C-:B------:R-:W-:Y:S01]  /*0cb0*/  FADD.FTZ R99, R99, R62.reuse ;  /* 0x0000003e63637221 */ /* 0x100fe20000010000 */
[--C-:B------:R-:W-:Y:S02]  /*0cc0*/  HADD2.F32 R97, -RZ, R14.reuse.H0_H0 ;  /* 0x2000000eff617230 */ /* 0x100fe40000004100 */
[--C-:B------:R-:W-:Y:S01]  /*0cd0*/  FADD.FTZ R100, R75, R62.reuse ;  /* 0x0000003e4b647221 */ /* 0x100fe20000010000 */
[----:B------:R-:W-:Y:S01]  /*0ce0*/  FSETP.GTU.FTZ.AND P4, PT, R101, 20, PT ;  /* 0x41a000006500780b */ /* 0x000fe20003f9c000 */
[----:B------:R-:W-:Y:S02]  /*0cf0*/  HADD2.F32 R21, -RZ, R14.H1_H1 ;  /* 0x3000000eff157230 */ /* 0x000fe40000004100 */
[--C-:B------:R-:W-:Y:S01]  /*0d00*/  FADD.FTZ R98, R13, R62.reuse ;  /* 0x0000003e0d627221 */ /* 0x100fe20000010000 */
[--C-:B------:R-:W-:Y:S02]  /*0d10*/  HADD2.F32 R107, -RZ, R15.reuse.H0_H0 ;  /* 0x2000000fff6b7230 */ /* 0x100fe40000004100 */
[--C-:B------:R-:W-:Y:S01]  /*0d20*/  FADD.FTZ R97, R97, R62.reuse ;  /* 0x0000003e61617221 */ /* 0x100fe20000010000 */
[----:B------:R-:W-:Y:S01]  /*0d30*/  FSETP.GTU.FTZ.AND P5, PT, R100, 20, PT ;  /* 0x41a000006400780b */ /* 0x000fe20003fbc000 */
[--C-:B------:R-:W-:Y:S01]  /*0d40*/  FADD.FTZ R96, R21, R62.reuse ;  /* 0x0000003e15607221 */ /* 0x100fe20000010000 */
[----:B------:R-:W-:Y:S01]  /*0d50*/  FSETP.GTU.FTZ.AND P0, PT, R99, 20, PT ;  /* 0x41a000006300780b */ /* 0x000fe20003f1c000 */
[----:B------:R-:W-:Y:S01]  /*0d60*/  HADD2.F32 R15, -RZ, R15.H1_H1 ;  /* 0x3000000fff0f7230 */ /* 0x000fe20000004100 */
[----:B------:R-:W-:Y:S01]  /*0d70*/  FSETP.GTU.FTZ.AND P1, PT, R98, 20, PT ;  /* 0x41a000006200780b */ /* 0x000fe20003f3c000 */
[----:B------:R-:W-:Y:S01]  /*0d80*/  FADD.FTZ R107, R107, R62 ;  /* 0x0000003e6b6b7221 */ /* 0x000fe20000010000 */
[----:B------:R-:W-:-:S02]  /*0d90*/  FSETP.GTU.FTZ.AND P2, PT, R97, 20, PT ;  /* 0x41a000006100780b */ /* 0x000fc40003f5c000 */
[----:B------:R-:W-:Y:S01]  /*0da0*/  FSETP.GTU.FTZ.AND P3, PT, R96, 20, PT ;  /* 0x41a000006000780b */ /* 0x000fe20003f7c000 */
[----:B--2---:R0:W-:Y:S01]  /*0db0*/  STS.128 [R64], R16 ;  /* 0x0000001040007388 */ /* 0x0041e20000000c00 */
[----:B------:R-:W-:-:S03]  /*0dc0*/  NOP ;  /* 0x0000000000007918 */ /* 0x000fc60000000000 */
[----:B------:R0:W1:Y:S01]  /*0dd0*/  LDS.128 R8, [R64] ;  /* 0x0000000040087984 */ /* 0x0000620000000c00 */
[----:B------:R-:W-:Y:S07]  /*0de0*/  @P4 BRA `(.L_x_9153) ;  /* 0x0000000000784947 */ /* 0x000fee0003800000 */
[----:B------:R-:W-:Y:S01]  /*0df0*/  FMUL.FTZ R101, R101, 1.4426950216293334961 ;  /* 0x3fb8aa3b65657820 */ /* 0x000fe20000410000 */
[----:B------:R-:W-:Y:S01]  /*0e00*/  HFMA2 R5, -RZ, RZ, 1.625, 0 ;  /* 0x3e800000ff057431 */ /* 0x000fe200000001ff */
[----:B------:R-:W-:Y:S02]  /*0e10*/  MOV R13, 0x3d39bf78 ;  /* 0x3d39bf78000d7802 */ /* 0x000fe40000000f00 */
[----:B0-----:R-:W0:Y:S02]  /*0e20*/  MUFU.EX2 R17, R101 ;  /* 0x0000006500117308 */ /* 0x001e240000000800 */
        /* <DEDUP_REMOVED lines=26> */
.L_x_9153:
[----:B------:R-:W-:Y:S05]  /*0fd0*/  BSYNC.RECONVERGENT B0 ;  /* 0x0000000000007941 */ /* 0x000fea0003800200 */
.L_x_9152:
[----:B------:R-:W-:Y:S01]  /*0fe0*/  BSSY.RECONVERGENT B0, `(.L_x_9154) ;  /* 0x0000027000007945 */ /* 0x000fe20003800200 */
[----:B------:R-:W-:Y:S01]  /*0ff0*/  FSETP.GTU.FTZ.AND P4, PT, R107, 20, PT ;  /* 0x41a000006b00780b */ /* 0x000fe20003f9c000 */
[--C-:B------:R-:W-:Y:S02]  /*1000*/  HADD2.F32 R108, -RZ, R6.reuse.H0_H0 ;  /* 0x20000006ff6c7230 */ /* 0x100fe40000004100 */
[----:B------:R-:W-:Y:S01]  /*1010*/  FADD.FTZ R112, R15, R62 ;  /* 0x0000003e0f707221 */ /* 0x000fe20000010000 */
[----:B------:R-:W-:Y:S02]  /*1020*/  HADD2.F32 R111, -RZ, R6.H1_H1 ;  /* 0x30000006ff6f7230 */ /* 0x000fe40000004100 */
[--C-:B------:R-:W-:Y:S02]  /*1030*/  HADD2.F32 R110, -RZ, R7.reuse.H0_H0 ;  /* 0x20000007ff6e7230 */ /* 0x100fe40000004100 */
[----:B------:R-:W-:Y:S02]  /*1040*/  HADD2.F32 R113, -RZ, R7.H1_H1 ;  /* 0x30000007ff717230 */ /* 0x000fe40000004100 */
[----:B-1----:R-:W-:Y:S01]  /*1050*/  HADD2.F32 R0, -RZ, R8.H0_H0 ;  /* 0x20000008ff007230 */ /* 0x002fe20000004100 */
        /* <DEDUP_REMOVED lines=31> */
.L_x_9155:
[----:B------:R-:W-:Y:S05]  /*1250*/  BSYNC.RECONVERGENT B0 ;  /* 0x0000000000007941 */ /* 0x000fea0003800200 */
.L_x_9154:
[----:B------:R-:W-:Y:S02]  /*1260*/  HADD2.F32 R116, -RZ, R8.H1_H1 ;  /* 0x30000008ff747230 */ /* 0x000fe40000004100 */
[----:B------:R-:W-:Y:S01]  /*1270*/  FFMA.FTZ R65, R0, R104, R65 ;  /* 0x0000006800417223 */ /* 0x000fe20000010041 */
[--C-:B------:R-:W-:Y:S01]  /*1280*/  HADD2.F32 R114, -RZ, R9.reuse.H0_H0 ;  /* 0x20000009ff727230 */ /* 0x100fe20000004100 */
[----:B------:R-:W-:Y:S01]  /*1290*/  BSSY.RECONVERGENT B0, `(.L_x_9156) ;  /* 0x000002a000007945 */ /* 0x000fe20003800200 */
[----:B------:R-:W-:Y:S02]  /*12a0*/  HFMA2 R70, -RZ, RZ, 0, 0 ;  /* 0x00000000ff467431 */ /* 0x000fe400000001ff */
[----:B------:R-:W-:Y:S01]  /*12b0*/  FFMA.FTZ R5, R116, R105, R65 ;  /* 0x0000006974057223 */ /* 0x000fe20000010041 */
[----:B------:R-:W-:Y:S01]  /*12c0*/  FSETP.GTU.FTZ.AND P5, PT, R112, 20, PT ;  /* 0x41a000007000780b */ /* 0x000fe20003fbc000 */
[----:B------:R-:W-:Y:S01]  /*12d0*/  HADD2.F32 R118, -RZ, R9.H1_H1 ;  /* 0x30000009ff767230 */ /* 0x000fe20000004100 */
[----:B------:R-:W-:Y:S01]  /*12e0*/  IADD3 R68, PT, PT, R51, -0x1, RZ ;  /* 0xffffffff33447810 */ /* 0x000fe20007ffe0ff */
        /* <DEDUP_REMOVED lines=36> */
.L_x_9157:
[----:B------:R-:W-:Y:S05]  /*1530*/  BSYNC.RECONVERGENT B0 ;  /* 0x0000000000007941 */ /* 0x000fea0003800200 */
.L_x_9156:
[----:B------:R-:W-:Y:S04]  /*1540*/  BSSY.RECONVERGENT B0, `(.L_x_9158) ;  /* 0x0000020000007945 */ /* 0x000fe80003800200 */
[----:B------:R-:W-:Y:S05]  /*1550*/  @P1 BRA `(.L_x_9159) ;  /* 0x0000000000781947 */ /* 0x000fea0003800000 */
[----:B------:R-:W-:Y:S01]  /*1560*/  FMUL.FTZ R98, R98, 1.4426950216293334961 ;  /* 0x3fb8aa3b62627820 */ /* 0x000fe20000410000 */
[----:B------:R-:W-:Y:S01]  /*1570*/  MOV R7, 0x3e800000 ;  /* 0x3e80000000077802 */ /* 0x000fe20000000f00 */
[----:B------:R-:W-:Y:S02]  /*1580*/  HFMA2 R11, -RZ, RZ, 1.3056640625, -1.8671875 ;  /* 0x3d39bf78ff0b7431 */ /* 0x000fe400000001ff */
[----:B------:R-:W1:Y:S02]  /*1590*/  MUFU.EX2 R9, R98 ;  /* 0x0000006200097308 */ /* 0x000e640000000800 */
[C---:B-1----:R-:W-:Y:S01]  /*15a0*/  FADD.FTZ.RZ R2, R9.reuse, 1 ;  /* 0x3f80000009027421 */ /* 0x042fe2000001c000 */
        /* <DEDUP_REMOVED lines=25> */
.L_x_9159:
[----:B------:R-:W-:Y:S05]  /*1740*/  BSYNC.RECONVERGENT B0 ;  /* 0x0000000000007941 */ /* 0x000fea0003800200 */
.L_x_9158:
        /* <DEDUP_REMOVED lines=32> */
.L_x_9161:
[----:B------:R-:W-:Y:S05]  /*1950*/  BSYNC.RECONVERGENT B0 ;  /* 0x0000000000007941 */ /* 0x000fea0003800200 */
.L_x_9160:
        /* <DEDUP_REMOVED lines=32> */
.L_x_9163:
[----:B------:R-:W-:Y:S05]  /*1b60*/  BSYNC.RECONVERGENT B0 ;  /* 0x0000000000007941 */ /* 0x000fea0003800200 */
.L_x_9162:
        /* <DEDUP_REMOVED lines=32> */
.L_x_9165:
[----:B------:R-:W-:Y:S05]  /*1d70*/  BSYNC.RECONVERGENT B0 ;  /* 0x0000000000007941 */ /* 0x000fea0003800200 */
.L_x_9164:
        /* <DEDUP_REMOVED lines=32> */
.L_x_9167:
[----:B------:R-:W-:Y:S05]  /*1f80*/  BSYNC.RECONVERGENT B0 ;  /* 0x0000000000007941 */ /* 0x000fea0003800200 */
.L_x_9166:
[----:B------:R-:W1:Y:S01]  /*1f90*/  LDCU UR4, c[0x0][0x38c] ;  /* 0x00007180ff0477ac */ /* 0x000e620008000800 */
[----:B------:R-:W-:Y:S01]  /*1fa0*/  FFMA.FTZ R2, R118, R109, R5 ;  /* 0x0000006d76027223 */ /* 0x000fe20000010005 */
[----:B------:R-:W-:Y:S01]  /*1fb0*/  HFMA2 R72, -RZ, RZ, 0, 0 ;  /* 0x00000000ff487431 */ /* 0x000fe200000001ff */
[----:B------:R-:W-:Y:S01]  /*1fc0*/  CS2R R80, SRZ ;  /* 0x0000000000507805 */ /* 0x000fe2000001ff00 */
[----:B------:R-:W-:Y:S02]  /*1fd0*/  HFMA2 R87, -RZ, RZ, 0, 0 ;  /* 0x00000000ff577431 */ /* 0x000fe400000001ff */
[----:B------:R-:W-:Y:S01]  /*1fe0*/  FFMA.FTZ R5, R115, R108, R2 ;  /* 0x0000006c73057223 */ /* 0x000fe20000010002 */
[----:B------:R-:W-:Y:S02]  /*1ff0*/  CS2R R82, SRZ ;  /* 0x0000000000527805 */ /* 0x000fe4000001ff00 */
[----:B------:R-:W-:Y:S01]  /*2000*/  MOV R85, RZ ;  /* 0x000000ff00557202 */ /* 0x000fe20000000f00 */
        /* <DEDUP_REMOVED lines=10> */
[----:B-1----:R-:W-:Y:S01]  /*20b0*/  UISETP.GE.AND UP0, UPT, UR4, 0x1, UPT ;  /* 0x000000010400788c */ /* 0x002fe2000bf06270 */
[----:B------:R-:W-:Y:S01]  /*20c0*/  FFMA.FTZ R65, R130, R113, R65 ;  /* 0x0000007182417223 */ /* 0x000fe20000010041 */
[----:B------:R-:W-:Y:S07]  /*20d0*/  BAR.SYNC.DEFER_BLOCKING 0x0 ;  /* 0x0000000000007b1d */ /* 0x000fee0000010000 */
[----:B------:R-:W-:Y:S05]  /*20e0*/  BRA.U !UP0, `(.L_x_9168) ;  /* 0x0000001d08087547 */ /* 0x000fea000b800000 */
[----:B------:R-:W1:Y:S01]  /*20f0*/  LDC.64 R12, c[0x0][0x440] ;  /* 0x00011000ff0c7b82 */ /* 0x000e620000000a00 */
[----:B------:R-:W-:Y:S01]  /*2100*/  SHF.L.U32 R119, R68, 0x8, RZ ;  /* 0x0000000844777819 */ /* 0x000fe200000006ff */
[----:B------:R-:W-:Y:S01]  /*2110*/  FMUL.FTZ R128, R104, R101 ;  /* 0x0000006568807220 */ /* 0x000fe20000410000 */
[----:B------:R-:W-:Y:S01]  /*2120*/  ISETP.NE.AND P0, PT, R51, 0x1, PT ;  /* 0x000000013300780c */ /* 0x000fe20003f05270 */
[----:B------:R-:W-:Y:S01]  /*2130*/  FMUL.FTZ R127, R105, R100 ;  /* 0x00000064697f7220 */ /* 0x000fe20000410000 */
[----:B------:R-:W-:Y:S01]  /*2140*/  SHF.L.U32 R131, R51, 0x8, RZ ;  /* 0x0000000833837819 */ /* 0x000fe200000006ff */
[----:B------:R-:W-:Y:S01]  /*2150*/  FMUL.FTZ R126, R106, R99 ;  /* 0x000000636a7e7220 */ /* 0x000fe20000410000 */
[C---:B------:R-:W-:Y:S01]  /*2160*/  IADD3 R22, P1, PT, R119.reuse, R24, RZ ;  /* 0x0000001877167210 */ /* 0x040fe20007f3e0ff */
[----:B------:R-:W2:Y:S01]  /*2170*/  LDC.64 R14, c[0x0][0x448] ;  /* 0x00011200ff0e7b82 */ /* 0x000ea20000000a00 */
[----:B------:R-:W-:Y:S01]  /*2180*/  LOP3.LUT R134, R119, 0x100, RZ, 0xc0, !PT ;  /* 0x0000010077867812 */ /* 0x000fe200078ec0ff */
[----:B------:R-:W-:Y:S01]  /*2190*/  FMUL.FTZ R125, R109, R98 ;  /* 0x000000626d7d7220 */ /* 0x000fe20000410000 */
[----:B------:R-:W-:Y:S01]  /*21a0*/  IADD3 R129, PT, PT, R51, -0x2, RZ ;  /* 0xfffffffe33817810 */ /* 0x000fe20007ffe0ff */
[----:B------:R-:W-:Y:S01]  /*21b0*/  FMUL.FTZ R124, R108, R97 ;  /* 0x000000616c7c7220 */ /* 0x000fe20000410000 */
[----:B------:R-:W-:Y:S01]  /*21c0*/  FMUL.FTZ R123, R111, R96 ;  /* 0x000000606f7b7220 */ /* 0x000fe20000410000 */
[----:B------:R-:W-:Y:S01]  /*21d0*/  FMUL.FTZ R122, R110, R107 ;  /* 0x0000006b6e7a7220 */ /* 0x000fe20000410000 */
[----:B------:R-:W-:Y:S01]  /*21e0*/  FMUL.FTZ R121, R113, R112 ;  /* 0x0000007071797220 */ /* 0x000fe20000410000 */
[----:B------:R-:W3:Y:S01]  /*21f0*/  LDC.64 R90, c[0x0][0x3e0] ;  /* 0x0000f800ff5a7b82 */ /* 0x000ee20000000a00 */
[----:B------:R-:W-:Y:S01]  /*2200*/  MOV R70, RZ ;  /* 0x000000ff00467202 */ /* 0x000fe20000000f00 */
[C---:B------:R-:W-:Y:S01]  /*2210*/  IMAD.WIDE.U32 R74, R30.reuse, 0x10, R52 ;  /* 0x000000101e4a7825 */ /* 0x040fe200078e0034 */
[----:B------:R-:W-:Y:S01]  /*2220*/  ISETP.EQ.AND P0, PT, R30, RZ, P0 ;  /* 0x000000ff1e00720c */ /* 0x000fe20000702270 */
[----:B------:R-:W4:Y:S01]  /*2230*/  LDCU UR10, c[0x0][0x394] ;  /* 0x00007280ff0a77ac */ /* 0x000f220008000800 */
[----:B------:R-:W-:-:S02]  /*2240*/  IADD3 R119, PT, PT, R119, R30, RZ ;  /* 0x0000001e77777210 */ /* 0x000fc40007ffe0ff */
[----:B------:R-:W-:Y:S01]  /*2250*/  LOP3.LUT R131, R131, 0x100, RZ, 0xc0, !PT ;  /* 0x0000010083837812 */ /* 0x000fe200078ec0ff */
[----:B0-----:R-:W0:Y:S01]  /*2260*/  LDC.64 R16, c[0x0][0x3c0] ;  /* 0x0000f000ff107b82 */ /* 0x001e220000000a00 */
[----:B------:R-:W-:Y:S01]  /*2270*/  IADD3.X R23, PT, PT, RZ, R3, RZ, P1, !PT ;  /* 0x00000003ff177210 */ /* 0x000fe20000ffe4ff */
[----:B------:R-:W0:Y:S01]  /*2280*/  LDCU UR11, c[0x0][0x38c] ;  /* 0x00007180ff0b77ac */ /* 0x000e220008000800 */
[----:B------:R-:W0:Y:S05]  /*2290*/  LDCU UR7, c[0x0][0x388] ;  /* 0x00007100ff0777ac */ /* 0x000e2a0008000800 */
[----:B------:R-:W0:Y:S01]  /*22a0*/  LDC.64 R18, c[0x0][0x3a8] ;  /* 0x0000ea00ff127b82 */ /* 0x000e220000000a00 */
[----:B------:R-:W0:Y:S01]  /*22b0*/  LDCU.64 UR8, c[0x0][0x540] ;  /* 0x0000a800ff0877ac */ /* 0x000e220008000a00 */
[----:B------:R-:W-:-:S06]  /*22c0*/  UMOV UR4, URZ ;  /* 0x000000ff00047c82 */ /* 0x000fcc0008000000 */
[----:B----4-:R-:W0:Y:S02]  /*22d0*/  LDC.64 R20, c[0x0][0x4f0] ;  /* 0x00013c00ff147b82 */ /* 0x010e240000000a00 */
.L_x_9190:
[----:B------:R-:W-:Y:S01]  /*22e0*/  MOV R6, R28 ;  /* 0x0000001c00067202 */ /* 0x000fe20000000f00 */
[----:B---34-:R-:W-:Y:S01]  /*22f0*/  IMAD.WIDE.U32 R4, R90, UR4, RZ ;  /* 0x000000045a047c25 */ /* 0x018fe2000f8e00ff */
[----:B------:R-:W-:-:S03]  /*2300*/  MOV R7, R63 ;  /* 0x0000003f00077202 */ /* 0x000fc60000000f00 */
[----:B------:R-:W-:Y:S01]  /*2310*/  IMAD R5, R91, UR4, R5 ;  /* 0x000000045b057c24 */ /* 0x000fe2000f8e0205 */
[----:B------:R-:W-:Y:S01]  /*2320*/  LEA R8, P2, R4, R74, 0x1 ;  /* 0x0000004a04087211 */ /* 0x000fe200078408ff */
[----:B0-----:R-:W-:-:S03]  /*2330*/  IMAD.WIDE.U32 R6, R18, UR4, R6 ;  /* 0x0000000412067c25 */ /* 0x001fc6000f8e0006 */
[----:B------:R-:W-:Y:S01]  /*2340*/  LEA.HI.X R9, R4, R75, R5, 0x1, P2 ;  /* 0x0000004b04097211 */ /* 0x000fe200010f0c05 */
[----:B------:R-:W-:Y:S01]  /*2350*/  IMAD R2, R19, UR4, R7 ;  /* 0x0000000413027c24 */ /* 0x000fe2000f8e0207 */
[----:B-1----:R-:W-:-:S04]  /*2360*/  LEA R76, P1, R6, R12, 0x2 ;  /* 0x0000000c064c7211 */ /* 0x002fc800078210ff */
[----:B------:R-:W-:Y:S02]  /*2370*/  LEA.HI.X R77, R6, R13, R2, 0x2, P1 ;  /* 0x0000000d064d7211 */ /* 0x000fe400008f1402 */
[----:B------:R0:W3:Y:S04]  /*2380*/  LDG.E.128 R4, desc[UR16][R8.64] ;  /* 0x0000001008047981 */ /* 0x0000e8000c1e1d00 */
[----:B------:R-:W4:Y:S01]  /*2390*/  LDG.E R76, desc[UR16][R76.64] ;  /* 0x000000104c4c7981 */ /* 0x000f22000c1e1900 */
[----:B0-----:R-:W-:Y:S02]  /*23a0*/  MOV R8, R26 ;  /* 0x0000001a00087202 */ /* 0x001fe40000000f00 */
[----:B------:R-:W-:-:S03]  /*23b0*/  MOV R9, R61 ;  /* 0x0000003d00097202 */ /* 0x000fc60000000f00 */
[----:B------:R-:W-:-:S04]  /*23c0*/  IMAD.WIDE.U32 R10, R16, UR4, R8 ;  /* 0x00000004100a7c25 */ /* 0x000fc8000f8e0008 */
[----:B------:R-:W-:Y:S01]  /*23d0*/  IMAD R2, R17, UR4, R11 ;  /* 0x0000000411027c24 */ /* 0x000fe2000f8e020b */
[----:B--2---:R-:W-:-:S04]  /*23e0*/  LEA R78, P1, R10, R14, 0x2 ;  /* 0x0000000e0a4e7211 */ /* 0x004fc800078210ff */
[----:B------:R-:W-:-:S05]  /*23f0*/  LEA.HI.X R79, R10, R15, R2, 0x2, P1 ;  /* 0x0000000f0a4f7211 */ /* 0x000fca00008f1402 */
[----:B------:R0:W2:Y:S01]  /*2400*/  LDG.E R133, desc[UR16][R78.64] ;  /* 0x000000104e857981 */ /* 0x0000a2000c1e1900 */
[----:B------:R-:W1:Y:S01]  /*2410*/  S2UR UR6, SR_CgaCtaId ;  /* 0x00000000000679c3 */ /* 0x000e620000008800 */
[C---:B------:R-:W-:Y:S01]  /*2420*/  ISETP.NE.AND P2, PT, R30.reuse, RZ, PT ;  /* 0x000000ff1e00720c */ /* 0x040fe20003f45270 */
[----:B------:R-:W-:Y:S01]  /*2430*/  UMOV UR5, 0x400 ;  /* 0x0000040000057882 */ /* 0x000fe20000000000 */
[----:B------:R-:W-:Y:S01]  /*2440*/  ISETP.NE.AND P1, PT, R30, 0x1f, PT ;  /* 0x0000001f1e00780c */ /* 0x000fe20003f25270 */
[----:B------:R-:W-:Y:S01]  /*2450*/  BSSY.RECONVERGENT B0, `(.L_x_9169) ;  /* 0x000003c000007945 */ /* 0x000fe20003800200 */
[----:B-1----:R-:W-:Y:S01]  /*2460*/  ULEA UR5, UR6, UR5, 0x18 ;  /* 0x0000000506057291 */ /* 0x002fe2000f8ec0ff */
[----:B---3--:R1:W-:Y:S01]  /*2470*/  STS.128 [R64], R4 ;  /* 0x0000000440007388 */ /* 0x0083e20000000c00 */
[----:B------:R-:W-:-:S03]  /*2480*/  NOP ;  /* 0x0000000000007918 */ /* 0x000fc60000000000 */
[----:B------:R-:W3:Y:S01]  /*2490*/  LDS.128 R8, [R64] ;  /* 0x0000000040087984 */ /* 0x000ee20000000c00 */
[----:B----4-:R-:W-:-:S04]  /*24a0*/  FMUL.FTZ R135, R76, 1.4426950216293334961 ;  /* 0x3fb8aa3b4c877820 */ /* 0x010fc80000410000 */
[C---:B------:R-:W-:Y:S01]  /*24b0*/  FMUL.FTZ R139, R135.reuse, R101 ;  /* 0x00000065878b7220 */ /* 0x040fe20000410000 */
[C---:B------:R-:W-:Y:S01]  /*24c0*/  FMUL.FTZ R132, R135.reuse, R100 ;  /* 0x0000006487847220 */ /* 0x040fe20000410000 */
[C---:B------:R-:W-:Y:S01]  /*24d0*/  FMUL.FTZ R2, R135.reuse, R98 ;  /* 0x0000006287027220 */ /* 0x040fe20000410000 */
[C---:B------:R-:W-:Y:S01]  /*24e0*/  FMUL.FTZ R77, R135.reuse, R97 ;  /* 0x00000061874d7220 */ /* 0x040fe20000410000 */
[C---:B0-----:R-:W-:Y:S01]  /*24f0*/  FMUL.FTZ R78, R135.reuse, R96 ;  /* 0x00000060874e7220 */ /* 0x041fe20000410000 */
[C---:B-1----:R-:W-:Y:S01]  /*2500*/  FMUL.FTZ R7, R135.reuse, R107 ;  /* 0x0000006b87077220 */ /* 0x042fe20000410000 */
[----:B------:R-:W0:Y:S01]  /*2510*/  MUFU.EX2 R139, R139 ;  /* 0x0000008b008b7308 */ /* 0x000e220000000800 */
[C---:B------:R-:W-:Y:S01]  /*2520*/  FMUL.FTZ R148, R135.reuse, R112 ;  /* 0x0000007087947220 */ /* 0x040fe20000410000 */
        /* <DEDUP_REMOVED lines=8> */
[----:B---3--:R-:W-:Y:S02]  /*25b0*/  HADD2.F32 R144, -RZ, R9.H1_H1 ;  /* 0x30000009ff907230 */ /* 0x008fe40000004100 */
[----:B------:R-:W-:-:S05]  /*25c0*/  HADD2.F32 R140, -RZ, R10.H0_H0 ;  /* 0x2000000aff8c7230 */ /* 0x000fca0000004100 */
[----:B------:R-:W3:Y:S01]  /*25d0*/  MUFU.EX2 R78, R78 ;  /* 0x0000004e004e7308 */ /* 0x000ee20000000800 */
[--C-:B------:R-:W-:Y:S02]  /*25e0*/  HADD2.F32 R150, -RZ, R8.reuse.H0_H0 ;  /* 0x20000008ff967230 */ /* 0x100fe40000004100 */
[C---:B--2---:R-:W-:Y:S01]  /*25f0*/  FMUL.FTZ R135, R133.reuse, R144 ;  /* 0x0000009085877220 */ /* 0x044fe20000410000 */
[----:B------:R-:W-:Y:S02]  /*2600*/  HADD2.F32 R141, -RZ, R8.H1_H1 ;  /* 0x30000008ff8d7230 */ /* 0x000fe40000004100 */
[----:B------:R-:W-:Y:S01]  /*2610*/  FMUL.FTZ R146, R133, R140 ;  /* 0x0000008c85927220 */ /* 0x000fe20000410000 */
[----:B------:R-:W-:Y:S02]  /*2620*/  HADD2.F32 R6, -RZ, R10.H1_H1 ;  /* 0x3000000aff067230 */ /* 0x000fe40000004100 */
[----:B------:R-:W-:Y:S01]  /*2630*/  FMUL.FTZ R138, R118, R135 ;  /* 0x00000087768a7220 */ /* 0x000fe20000410000 */
[----:B------:R-:W-:Y:S01]  /*2640*/  HADD2.F32 R142, -RZ, R9.H0_H0 ;  /* 0x20000009ff8e7230 */ /* 0x000fe20000004100 */
[----:B------:R-:W2:Y:S01]  /*2650*/  MUFU.EX2 R7, R7 ;  /* 0x0000000700077308 */ /* 0x000ea20000000800 */
        /* <DEDUP_REMOVED lines=15> */
[----:B------:R5:W0:Y:S02]  /*2750*/  MUFU.EX2 R79, R136 ;  /* 0x00000088004f7308 */ /* 0x000a240000000800 */
[----:B-----5:R-:W-:Y:S01]  /*2760*/  FMUL.FTZ R136, R116, R5 ;  /* 0x0000000574887220 */ /* 0x020fe20000410000 */
        /* <DEDUP_REMOVED lines=9> */
.L_x_9170:
[----:B------:R1:W2:Y:S02]  /*2800*/  LDS R145, [R86+0x107c] ;  /* 0x00107c0056917984 */ /* 0x0002a40000000800 */
.L_x_9171:
[----:B------:R-:W-:Y:S05]  /*2810*/  BSYNC.RECONVERGENT B0 ;  /* 0x0000000000007941 */ /* 0x000fea0003800200 */
.L_x_9169:
[----:B0--3--:R-:W0:Y:S01]  /*2820*/  @P0 LDC R4, c[0x0][0x38c] ;  /* 0x0000e300ff040b82 */ /* 0x009e220000000800 */
[----:B------:R-:W-:Y:S01]  /*2830*/  MOV R147, RZ ;  /* 0x000000ff00937202 */ /* 0x000fe20000000f00 */
[----:B0-----:R-:W-:-:S04]  /*2840*/  @P0 IMAD R5, R129, R4, UR4 ;  /* 0x0000000481050e24 */ /* 0x001fc8000f8e0204 */
[----:B------:R-:W-:-:S05]  /*2850*/  @P0 IMAD.WIDE R4, R5, 0x8, R36 ;  /* 0x0000000805040825 */ /* 0x000fca00078e0224 */
[----:B------:R0:W3:Y:S01]  /*2860*/  @P0 LDG.E R147, desc[UR16][R4.64+0x4] ;  /* 0x0000041004930981 */ /* 0x0000e2000c1e1900 */
[-C--:B------:R-:W-:Y:S01]  /*2870*/  FFMA.FTZ R149, R128, R132.reuse, R127 ;  /* 0x0000008480957223 */ /* 0x080fe2000001007f */
[----:B--2-4-:R-:W-:Y:S01]  /*2880*/  FMUL.FTZ R156, R148, R145 ;  /* 0x00000091949c7220 */ /* 0x014fe20000410000 */
        /* <DEDUP_REMOVED lines=114> */
[----:B------:R-:W-:Y:S02]  /*2fb0*/  @P2 FFMA.FTZ R154, R157, R154, R160 ;  /* 0x0000009a9d9a2223 */ /* 0x000fe400000100a0 */
[----:B------:R-:W-:Y:S01]  /*2fc0*/  FFMA.FTZ R151, R116, R151, R147 ;  /* 0x0000009774977223 */ /* 0x000fe20000010093 */
[----:B------:R-:W-:Y:S01]  /*2fd0*/  FFMA.FTZ R152, R2, R141, R125 ;  /* 0x0000008d02987223 */ /* 0x000fe2000001007d */
[C---:B------:R-:W-:Y:S01]  /*2fe0*/  FMUL.FTZ R147, R133.reuse, R139 ;  /* 0x0000008b85937220 */ /* 0x040fe20000410000 */
[----:B------:R-:W-:Y:S01]  /*2ff0*/  FFMA.FTZ R143, R154, R145, R143 ;  /* 0x000000919a8f7223 */ /* 0x000fe2000001008f */
        /* <DEDUP_REMOVED lines=9> */
[-C--:B------:R-:W-:Y:S01]  /*3090*/  FFMA.FTZ R147, R7, R156.reuse, R122 ;  /* 0x0000009c07937223 */ /* 0x080fe2000001007a */
[----:B------:R-:W-:Y:S01]  /*30a0*/  FMUL.FTZ R162, R118, R153 ;  /* 0x0000009976a27220 */ /* 0x000fe20000410000 */
[C---:B------:R-:W-:Y:S01]  /*30b0*/  FMUL.FTZ R5, R133.reuse, R156 ;  /* 0x0000009c85057220 */ /* 0x040fe20000410000 */
[----:B------:R-:W-:Y:S01]  /*30c0*/  STS [R48+0x220], R149 ;  /* 0x0002209530007388 */ /* 0x000fe20000000800 */
[-C--:B------:R-:W-:Y:S01]  /*30d0*/  FFMA.FTZ R154, R148, R147.reuse, R121 ;  /* 0x00000093949a7223 */ /* 0x080fe20000010079 */
        /* <DEDUP_REMOVED lines=8> */
[----:B------:R-:W-:Y:S01]  /*3160*/  FFMA.FTZ R137, R148, R143, R137 ;  /* 0x0000008f94897223 */ /* 0x000fe20000010089 */
[----:B------:R-:W-:Y:S01]  /*3170*/  FFMA.FTZ R151, R114, R142, R151 ;  /* 0x0000008e72977223 */ /* 0x000fe20000010097 */
[----:B------:R-:W-:Y:S01]  /*3180*/  STS [R47+0xc], R162 ;  /* 0x00000ca22f007388 */ /* 0x000fe20000000800 */
[----:B------:R-:W-:Y:S01]  /*3190*/  FMUL.FTZ R140, R140, R145 ;  /* 0x000000918c8c7220 */ /* 0x000fe20000410000 */
[----:B0-----:R-:W-:Y:S01]  /*31a0*/  FMUL.FTZ R158, R117, R153 ;  /* 0x00000099759e7220 */ /* 0x001fe20000410000 */
[----:B------:R-:W-:Y:S01]  /*31b0*/  FFMA.FTZ R144, R118, R144, R151 ;  /* 0x0000009076907223 */ /* 0x000fe20000010097 */
[----:B------:R-:W-:Y:S01]  /*31c0*/  STS [R47+0x10], R164 ;  /* 0x000010a42f007388 */ /* 0x000fe20000000800 */
[----:B------:R-:W-:Y:S01]  /*31d0*/  FMUL.FTZ R8, R8, R147 ;  /* 0x0000009308087220 */ /* 0x000fe20000410000 */
[----:B--2---:R-:W-:Y:S01]  /*31e0*/  FMUL.FTZ R160, R130, R133 ;  /* 0x0000008582a07220 */ /* 0x004fe20000410000 */
[----:B------:R-:W-:Y:S01]  /*31f0*/  FFMA.FTZ R133, R7, R137, R146 ;  /* 0x0000008907857223 */ /* 0x000fe20000010092 */
[----:B------:R0:W-:Y:S01]  /*3200*/  STS [R47+0x14], R4 ;  /* 0x000014042f007388 */ /* 0x0001e20000000800 */
[----:B------:R-:W-:-:S02]  /*3210*/  FFMA.FTZ R5, R115, R140, R144 ;  /* 0x0000008c73057223 */ /* 0x000fc40000010090 */
[----:B------:R-:W-:Y:S01]  /*3220*/  FFMA.FTZ R135, R78, R133, R135 ;  /* 0x000000854e877223 */ /* 0x000fe20000010087 */
[----:B------:R2:W-:Y:S03]  /*3230*/  STS [R47+0x18], R158 ;  /* 0x0000189e2f007388 */ /* 0x0005e60000000800 */
[----:B------:R-:W-:Y:S01]  /*3240*/  FFMA.FTZ R77, R77, R135, R138 ;  /* 0x000000874d4d7223 */ /* 0x000fe2000001008a */
[----:B------:R2:W-:Y:S01]  /*3250*/  STS [R47+0x1c], R160 ;  /* 0x00001ca02f007388 */ /* 0x0005e20000000800 */
[----:B------:R-:W-:Y:S01]  /*3260*/  IADD3 R138, PT, PT, -R119, UR7, RZ ;  /* 0x00000007778a7c10 */ /* 0x000fe2000fffe1ff */
[----:B0-----:R-:W-:Y:S01]  /*3270*/  FMUL.FTZ R4, R6, R156 ;  /* 0x0000009c06047220 */ /* 0x001fe20000410000 */
[----:B------:R-:W-:Y:S01]  /*3280*/  IMAD.WIDE.U32 R6, R20, UR4, R22 ;  /* 0x0000000414067c25 */ /* 0x000fe2000f8e0016 */
[----:B------:R-:W-:Y:S03]  /*3290*/  BAR.SYNC.DEFER_BLOCKING 0x0 ;  /* 0x0000000000007b1d */ /* 0x000fe60000010000 */
[----:B------:R-:W-:Y:S01]  /*32a0*/  FFMA.FTZ R11, R2, R77, R11 ;  /* 0x0000004d020b7223 */ /* 0x000fe2000001000b */
[----:B------:R-:W-:Y:S01]  /*32b0*/  FFMA.FTZ R140, R120, R4, R5 ;  /* 0x00000004788c7223 */ /* 0x000fe20000010005 */
[----:B------:R-:W-:Y:S01]  /*32c0*/  IMAD R5, R21, UR4, R7 ;  /* 0x0000000415057c24 */ /* 0x000fe2000f8e0207 */
[----:B------:R-:W-:Y:S01]  /*32d0*/  LEA R4, P2, R6, UR8, 0x2 ;  /* 0x0000000806047c11 */ /* 0x000fe2000f8410ff */
[----:B------:R-:W-:Y:S01]  /*32e0*/  FFMA.FTZ R79, R79, R11, R136 ;  /* 0x0000000b4f4f7223 */ /* 0x000fe20000010088 */
[----:B------:R-:W-:Y:S01]  /*32f0*/  FFMA.FTZ R7, R117, R8, R140 ;  /* 0x0000000875077223 */ /* 0x000fe2000001008c */
[----:B------:R-:W-:-:S02]  /*3300*/  ISETP.GE.AND P3, PT, R138, 0x21, PT ;  /* 0x000000218a00780c */ /* 0x000fc40003f66270 */
[----:B------:R-:W-:Y:S01]  /*3310*/  LEA.HI.X R5, R6, UR9, R5, 0x2, P2 ;  /* 0x0000000906057c11 */ /* 0x000fe200090f1405 */
[----:B------:R-:W-:Y:S01]  /*3320*/  FMUL.FTZ R6, R10, R154 ;  /* 0x0000009a0a067220 */ /* 0x000fe20000410000 */
[----:B------:R-:W-:Y:S01]  /*3330*/  ISETP.GE.AND P2, PT, R138, 0x1, PT ;  /* 0x000000018a00780c */ /* 0x000fe20003f46270 */
[----:B------:R-:W-:Y:S02]  /*3340*/  FFMA.FTZ R9, R132, R79, R9 ;  /* 0x0000004f84097223 */ /* 0x000fe40000010009 */
[----:B------:R-:W-:Y:S01]  /*3350*/  FFMA.FTZ R6, R130, R6, R7 ;  /* 0x0000000682067223 */ /* 0x000fe20000010007 */
[----:B------:R2:W0:Y:S09]  /*3360*/  LDS R149, [R46+0x2a0] ;  /* 0x0002a0002e957984 */ /* 0x0004320000000800 */
[----:B--2---:R-:W-:Y:S05]  /*3370*/  @!P2 BRA `(.L_x_9173) ;  /* 0x000000000008a947 */ /* 0x004fea0003800000 */
[----:B------:R-:W2:Y:S04]  /*3380*/  LDS R7, [R49+0x220] ;  /* 0x0002200031077984 */ /* 0x000ea80000000800 */
[----:B--2---:R2:W-:Y:S02]  /*3390*/  REDG.E.ADD.F32.FTZ.RN.STRONG.GPU desc[UR16][R4.64], R7 ;  /* 0x00000007040079a6 */ /* 0x0045e4000c12f310 */
.L_x_9173:
[----:B------:R-:W-:Y:S05]  /*33a0*/  BSYNC.RECONVERGENT B0 ;  /* 0x0000000000007941 */ /* 0x000fea0003800200 */
.L_x_9172:
[----:B------:R-:W-:Y:S04]  /*33b0*/  BSSY.RECONVERGENT B0, `(.L_x_9174) ;  /* 0x0000003000007945 */ /* 0x000fe80003800200 */
[----:B------:R-:W-:Y:S05]  /*33c0*/  @!P3 BRA `(.L_x_9175) ;  /* 0x000000000004b947 */ /* 0x000fea0003800000 */
[----:B0-----:R3:W-:Y:S02]  /*33d0*/  REDG.E.ADD.F32.FTZ.RN.STRONG.GPU desc[UR16][R4.64+0x80], R149 ;  /* 0x00008095040079a6 */ /* 0x0017e4000c12f310 */
.L_x_9175:
[----:B------:R-:W-:Y:S05]  /*33e0*/  BSYNC.RECONVERGENT B0 ;  /* 0x0000000000007941 */ /* 0x000fea0003800200 */
.L_x_9174:
[----:B------:R4:W1:Y:S01]  /*33f0*/  LDS R151, [R45+0x320] ;  /* 0x000320002d977984 */ /* 0x0008620000000800 */
[----:B------:R-:W-:Y:S01]  /*3400*/  ISETP.GE.AND P6, PT, R138, 0x41, PT ;  /* 0x000000418a00780c */ /* 0x000fe20003fc6270 */
[----:B------:R-:W-:Y:S01]  /*3410*/  FADD.FTZ R139, -R128, R139 ;  /* 0x0000008b808b7221 */ /* 0x000fe20000010100 */
[----:B------:R-:W-:Y:S01]  /*3420*/  FMUL.FTZ R2, R9, R101 ;  /* 0x0000006509027220 */ /* 0x000fe20000410000 */
[----:B------:R-:W-:Y:S01]  /*3430*/  FADD.FTZ R150, -R127, R150 ;  /* 0x000000967f967221 */ /* 0x000fe20000010100 */
[----:B--2---:R-:W-:Y:S01]  /*3440*/  FMUL.FTZ R7, R79, R100 ;  /* 0x000000644f077220 */ /* 0x004fe20000410000 */
[----:B------:R-:W-:Y:S01]  /*3450*/  ISETP.GE.AND P2, PT, R138, 0x61, PT ;  /* 0x000000618a00780c */ /* 0x000fe20003f46270 */
[----:B------:R-:W-:Y:S01]  /*3460*/  FFMA.FTZ R10, R2, R139, RZ ;  /* 0x0000008b020a7223 */ /* 0x000fe200000100ff */
[----:B------:R-:W-:Y:S01]  /*3470*/  FADD.FTZ R8, -R126, R141 ;  /* 0x0000008d7e087221 */ /* 0x000fe20000010100 */
[----:B0--3--:R-:W-:Y:S01]  /*3480*/  FMUL.FTZ R149, R11, R99 ;  /* 0x000000630b957220 */ /* 0x009fe20000410000 */
        /* <DEDUP_REMOVED lines=10> */
[----:B----4-:R-:W-:-:S12]  /*3530*/  @!P6 BRA `(.L_x_9177) ;  /* 0x000000000004e947 */ /* 0x010fd80003800000 */
[----:B-1----:R0:W-:Y:S02]  /*3540*/  REDG.E.ADD.F32.FTZ.RN.STRONG.GPU desc[UR16][R4.64+0x100], R151 ;  /* 0x00010097040079a6 */ /* 0x0021e4000c12f310 */
.L_x_9177:
[----:B------:R-:W-:Y:S05]  /*3550*/  BSYNC.RECONVERGENT B0 ;  /* 0x0000000000007941 */ /* 0x000fea0003800200 */
.L_x_9176:
        /* <DEDUP_REMOVED lines=8> */
.L_x_9179:
[----:B------:R-:W-:Y:S05]  /*35e0*/  BSYNC.RECONVERGENT B0 ;  /* 0x0000000000007941 */ /* 0x000fea0003800200 */
.L_x_9178:
[----:B------:R-:W-:Y:S01]  /*35f0*/  FFMA.FTZ R136, R78, R145, R141 ;  /* 0x000000914e887223 */ /* 0x000fe2000001008d */
[----:B------:R-:W-:Y:S01]  /*3600*/  BSSY.RECONVERGENT B0, `(.L_x_9180) ;  /* 0x0000006000007945 */ /* 0x000fe20003800200 */
[----:B------:R2:W3:Y:S01]  /*3610*/  LDS R141, [R43+0x420] ;  /* 0x000420002b8d7984 */ /* 0x0004e20000000800 */
[----:B01----:R-:W-:Y:S01]  /*3620*/  FMUL.FTZ R151, R133, R96 ;  /* 0x0000006085977220 */ /* 0x003fe20000410000 */
[----:B------:R-:W-:Y:S01]  /*3630*/  FADD.FTZ R156, -R123, R156 ;  /* 0x0000009c7b9c7221 */ /* 0x000fe20000010100 */
[----:B------:R-:W-:Y:S06]  /*3640*/  @!P2 BRA `(.L_x_9181) ;  /* 0x000000000004a947 */ /* 0x000fec0003800000 */
[----:B---3--:R0:W-:Y:S02]  /*3650*/  REDG.E.ADD.F32.FTZ.RN.STRONG.GPU desc[UR16][R4.64+0x200], R141 ;  /* 0x0002008d040079a6 */ /* 0x0081e4000c12f310 */
.L_x_9181:
[----:B------:R-:W-:Y:S05]  /*3660*/  BSYNC.RECONVERGENT B0 ;  /* 0x0000000000007941 */ /* 0x000fea0003800200 */
.L_x_9180:
[----:B------:R1:W4:Y:S01]  /*3670*/  LDS R153, [R42+0x4a0] ;  /* 0x0004a0002a997984 */ /* 0x0003220000000800 */
[----:B------:R-:W-:Y:S01]  /*3680*/  BSSY.RECONVERGENT B0, `(.L_x_9182) ;  /* 0x0000006000007945 */ /* 0x000fe20003800200 */
[----:B------:R-:W-:Y:S01]  /*3690*/  FMUL.FTZ R132, R137, R107 ;  /* 0x0000006b89847220 */ /* 0x000fe20000410000 */
[----:B------:R-:W-:Y:S01]  /*36a0*/  FADD.FTZ R147, -R122, R147 ;  /* 0x000000937a937221 */ /* 0x000fe20000010100 */
[----:B0--3--:R-:W-:Y:S01]  /*36b0*/  FFMA.FTZ R141, R151, R156, R136 ;  /* 0x0000009c978d7223 */ /* 0x009fe20000010088 */
[----:B------:R-:W-:Y:S06]  /*36c0*/  @!P3 BRA `(.L_x_9183) ;  /* 0x000000000004b947 */ /* 0x000fec0003800000 */
[----:B----4-:R0:W-:Y:S02]  /*36d0*/  REDG.E.ADD.F32.FTZ.RN.STRONG.GPU desc[UR16][R4.64+0x280], R153 ;  /* 0x00028099040079a6 */ /* 0x0101e4000c12f310 */
.L_x_9183:
[----:B------:R-:W-:Y:S05]  /*36e0*/  BSYNC.RECONVERGENT B0 ;  /* 0x0000000000007941 */ /* 0x000fea0003800200 */
.L_x_9182:
[----:B0---4-:R0:W3:Y:S01]  /*36f0*/  LDS R153, [R41+0x520] ;  /* 0x0005200029997984 */ /* 0x0110e20000000800 */
[----:B------:R-:W-:Y:S01]  /*3700*/  BSSY.RECONVERGENT B0, `(.L_x_9184) ;  /* 0x0000006000007945 */ /* 0x000fe20003800200 */
[----:B------:R-:W-:Y:S01]  /*3710*/  FMUL.FTZ R136, R143, R112 ;  /* 0x000000708f887220 */ /* 0x000fe20000410000 */
[----:B------:R-:W-:Y:S01]  /*3720*/  FADD.FTZ R154, -R121, R154 ;  /* 0x0000009a799a7221 */ /* 0x000fe20000010100 */
[----:B------:R-:W-:Y:S01]  /*3730*/  FFMA.FTZ R141, R132, R147, R141 ;  /* 0x00000093848d7223 */ /* 0x000fe2000001008d */
[----:B------:R-:W-:Y:S06]  /*3740*/  @!P4 BRA `(.L_x_9185) ;  /* 0x000000000004c947 */ /* 0x000fec0003800000 */
[----:B---3--:R4:W-:Y:S02]  /*3750*/  REDG.E.ADD.F32.FTZ.RN.STRONG.GPU desc[UR16][R4.64+0x300], R153 ;  /* 0x00030099040079a6 */ /* 0x0089e4000c12f310 */
.L_x_9185:
[----:B------:R-:W-:Y:S05]  /*3760*/  BSYNC.RECONVERGENT B0 ;  /* 0x0000000000007941 */ /* 0x000fea0003800200 */
.L_x_9184:
[----:B---34-:R3:W4:Y:S01]  /*3770*/  LDS R153, [R40+0x5a0] ;  /* 0x0005a00028997984 */ /* 0x0187220000000800 */
[----:B------:R-:W-:Y:S01]  /*3780*/  BSSY.RECONVERGENT B0, `(.L_x_9186) ;  /* 0x0000004000007945 */ /* 0x000fe20003800200 */
[----:B------:R-:W-:-:S03]  /*3790*/  FFMA.FTZ R141, R136, R154, R141 ;  /* 0x0000009a888d7223 */ /* 0x000fc6000001008d */
[----:B------:R-:W-:Y:S05]  /*37a0*/  @!P5 BRA `(.L_x_9187) ;  /* 0x000000000004d947 */ /* 0x000fea0003800000 */
[----:B----4-:R4:W-:Y:S02]  /*37b0*/  REDG.E.ADD.F32.FTZ.RN.STRONG.GPU desc[UR16][R4.64+0x380], R153 ;  /* 0x00038099040079a6 */ /* 0x0109e4000c12f310 */
.L_x_9187:
[----:B------:R-:W-:Y:S05]  /*37c0*/  BSYNC.RECONVERGENT B0 ;  /* 0x0000000000007941 */ /* 0x000fea0003800200 */
.L_x_9186:
[----:B----4-:R-:W4:Y:S01]  /*37d0*/  SHFL.DOWN PT, R4, R141, 0x1, 0x1f ;  /* 0x08201f008d047f89 */ /* 0x010f2200000e0000 */
[----:B------:R-:W-:Y:S01]  /*37e0*/  ISETP.GT.AND P2, PT, R66, 0x1e, PT ;  /* 0x0000001e4200780c */ /* 0x000fe20003f44270 */
[----:B------:R-:W-:Y:S01]  /*37f0*/  FADD.FTZ R102, R136, R102 ;  /* 0x0000006688667221 */ /* 0x000fe20000010000 */
[----:B------:R-:W-:Y:S01]  /*3800*/  FADD.FTZ R94, R151, R94 ;  /* 0x0000005e975e7221 */ /* 0x000fe20000010000 */
[----:B------:R-:W5:Y:S01]  /*3810*/  SHFL.DOWN PT, R5, R6, 0x1, 0x1f ;  /* 0x08201f0006057f89 */ /* 0x000f6200000e0000 */
        /* <DEDUP_REMOVED lines=16> */
[----:B------:R-:W-:Y:S01]  /*3920*/  BSSY.RECONVERGENT B0, `(.L_x_9188) ;  /* 0x000003b000007945 */ /* 0x000fe20003800200 */
[----:B------:R-:W-:Y:S01]  /*3930*/  FADD.FTZ R103, R132, R103 ;  /* 0x0000006784677221 */ /* 0x000fe20000010000 */
[----:B------:R-:W-:Y:S01]  /*3940*/  FADD.FTZ R80, R77, R80 ;  /* 0x000000504d507221 */ /* 0x000fe20000010000 */
[----:B----4-:R-:W-:Y:S01]  /*3950*/  @!P2 FADD.FTZ R141, R141, R4 ;  /* 0x000000048d8da221 */ /* 0x010fe20000010000 */
[----:B------:R-:W-:Y:S01]  /*3960*/  FADD.FTZ R72, R133, R72 ;  /* 0x0000004885487221 */ /* 0x000fe20000010000 */
[----:B------:R-:W-:Y:S01]  /*3970*/  FADD.FTZ R70, R143, R70 ;  /* 0x000000468f467221 */ /* 0x000fe20000010000 */
[----:B-----5:R-:W-:-:S02]  /*3980*/  @!P2 FADD.FTZ R6, R6, R5 ;  /* 0x000000050606a221 */ /* 0x020fc40000010000 */
        /* <DEDUP_REMOVED lines=22> */
[----:B------:R-:W-:Y:S01]  /*3af0*/  FFMA.FTZ R8, R108, R135, R151 ;  /* 0x000000876c087223 */ /* 0x000fe20000010097 */
[----:B------:R-:W-:Y:S02]  /*3b00*/  FMUL.FTZ R5, R76, R79 ;  /* 0x0000004f4c057220 */ /* 0x000fe40000410000 */
[----:B------:R-:W-:Y:S01]  /*3b10*/  FFMA.FTZ R10, R106, R11, R145 ;  /* 0x0000000b6a0a7223 */ /* 0x000fe20000010091 */
[----:B------:R-:W-:Y:S01]  /*3b20*/  FADD.FTZ R83, R8, R83 ;  /* 0x0000005308537221 */ /* 0x000fe20000010000 */
[----:B------:R-:W-:Y:S01]  /*3b30*/  FMUL.FTZ R8, R76, R9 ;  /* 0x000000094c087220 */ /* 0x000fe20000410000 */
[----:B------:R-:W-:Y:S01]  /*3b40*/  FMUL.FTZ R150, R150, R5 ;  /* 0x0000000596967220 */ /* 0x000fe20000410000 */
[----:B------:R-:W-:-:S02]  /*3b50*/  FADD.FTZ R85, R10, R85 ;  /* 0x000000550a557221 */ /* 0x000fc40000010000 */
[----:B------:R-:W-:Y:S01]  /*3b60*/  FMUL.FTZ R139, R139, R8 ;  /* 0x000000088b8b7220 */ /* 0x000fe20000410000 */
[----:B------:R-:W-:Y:S01]  /*3b70*/  FFMA.FTZ R79, R105, R79, R150 ;  /* 0x0000004f694f7223 */ /* 0x000fe20000010096 */
[----:B------:R-:W-:Y:S02]  /*3b80*/  FFMA.FTZ R8, R110, R137, R147 ;  /* 0x000000896e087223 */ /* 0x000fe40000010093 */
[----:B------:R-:W-:Y:S01]  /*3b90*/  FFMA.FTZ R2, R104, R9, R139 ;  /* 0x0000000968027223 */ /* 0x000fe2000001008b */
[----:B------:R-:W-:Y:S01]  /*3ba0*/  FADD.FTZ R82, R79, R82 ;  /* 0x000000524f527221 */ /* 0x000fe20000010000 */
[----:B------:R-:W-:Y:S02]  /*3bb0*/  FADD.FTZ R81, R8, R81 ;  /* 0x0000005108517221 */ /* 0x000fe40000010000 */
[----:B------:R-:W-:Y:S01]  /*3bc0*/  FADD.FTZ R87, R2, R87 ;  /* 0x0000005702577221 */ /* 0x000fe20000010000 */
[----:B----4-:R-:W-:Y:S01]  /*3bd0*/  FADD.FTZ R4, R141, R136 ;  /* 0x000000888d047221 */ /* 0x010fe20000010000 */
[----:B-----5:R-:W-:-:S05]  /*3be0*/  FADD.FTZ R5, R6, R153 ;  /* 0x0000009906057221 */ /* 0x020fca0000010000 */
[----:B------:R4:W-:Y:S01]  /*3bf0*/  @!P2 STS.64 [UR5+0x648], R4 ;  /* 0x00064804ff00a988 */ /* 0x0009e20008000a05 */
[----:B------:R-:W-:Y:S01]  /*3c00*/  BAR.SYNC.DEFER_BLOCKING 0x0 ;  /* 0x0000000000007b1d */ /* 0x000fe20000010000 */
[----:B------:R-:W-:-:S04]  /*3c10*/  ISETP.GT.AND P2, PT, R66, 0xf, PT ;  /* 0x0000000f4200780c */ /* 0x000fc80003f44270 */
[----:B----4-:R-:W-:Y:S02]  /*3c20*/  FSEL R4, R141, R4, P2 ;  /* 0x000000048d047208 */ /* 0x010fe40001000000 */
        /* <DEDUP_REMOVED lines=10> */
.L_x_9189:
[----:B------:R-:W-:Y:S05]  /*3cd0*/  BSYNC.RECONVERGENT B0 ;  /* 0x0000000000007941 */ /* 0x000fea0003800200 */
.L_x_9188:
[----:B------:R-:W-:-:S04]  /*3ce0*/  UIADD3 UR4, UPT, UPT, UR4, 0x1, URZ ;  /* 0x0000000104047890 */ /* 0x000fc8000fffe0ff */
[----:B------:R-:W-:-:S09]  /*3cf0*/  UISETP.GE.AND UP0, UPT, UR4, UR11, UPT ;  /* 0x0000000b0400728c */ /* 0x000fd2000bf06270 */
[----:B------:R-:W-:Y:S05]  /*3d00*/  BRA.U !UP0, `(.L_x_9190) ;  /* 0xffffffe508747547 */ /* 0x000fea000b83ffff */
.L_x_9168:
[----:B------:R-:W-:Y:S08]  /*3d10*/  BAR.SYNC.DEFER_BLOCKING 0x0 ;  /* 0x0000000000007b1d */ /* 0x000ff00000010000 */
[----:B------:R-:W5:Y:S01]  /*3d20*/  LDC.64 R20, c[0x0][0x4f8] ;  /* 0x00013e00ff147b82 */ /* 0x000f620000000a00 */
[----:B------:R-:W1:Y:S01]  /*3d30*/  LDCU.64 UR4, c[0x0][0x500] ;  /* 0x0000a000ff0477ac */ /* 0x000e620008000a00 */
[----:B0-----:R-:W-:-:S06]  /*3d40*/  SHF.L.U32 R18, R68, 0x8, RZ ;  /* 0x0000000844127819 */ /* 0x001fcc00000006ff */
[----:B------:R-:W0:Y:S01]  /*3d50*/  LDC.64 R22, c[0x0][0x550] ;  /* 0x00015400ff167b82 */ /* 0x000e220000000a00 */
[----:B----4-:R-:W4:Y:S01]  /*3d60*/  LDG.E.128 R4, desc[UR16][R38.64] ;  /* 0x0000001026047981 */ /* 0x010f22000c1e1d00 */
[----:B------:R-:W-:-:S03]  /*3d70*/  SHF.R.S32.HI R19, RZ, 0x1f, R18 ;  /* 0x0000001fff137819 */ /* 0x000fc60000011412 */
[----:B----4-:R-:W-:Y:S01]  /*3d80*/  STS.128 [R64], R4 ;  /* 0x0000000440007388 */ /* 0x010fe20000000c00 */
[----:B------:R-:W-:-:S03]  /*3d90*/  NOP ;  /* 0x0000000000007918 */ /* 0x000fc60000000000 */
[----:B------:R-:W4:Y:S02]  /*3da0*/  LDS.128 R8, [R64] ;  /* 0x0000000040087984 */ /* 0x000f240000000c00 */
[--C-:B----4-:R-:W-:Y:S02]  /*3db0*/  HADD2.F32 R13, -RZ, R8.reuse.H0_H0 ;  /* 0x20000008ff0d7230 */ /* 0x110fe40000004100 */
[--C-:B------:R-:W-:Y:S02]  /*3dc0*/  HADD2.F32 R5, -RZ, R9.reuse.H0_H0 ;  /* 0x20000009ff057230 */ /* 0x100fe40000004100 */
[----:B------:R-:W-:Y:S02]  /*3dd0*/  HADD2.F32 R9, -RZ, R9.H1_H1 ;  /* 0x30000009ff097230 */ /* 0x000fe40000004100 */
[--C-:B------:R-:W-:Y:S01]  /*3de0*/  FADD.FTZ R0, R13, R62.reuse ;  /* 0x0000003e0d007221 */ /* 0x100fe20000010000 */
[----:B------:R-:W-:Y:S02]  /*3df0*/  HADD2.F32 R13, -RZ, R8.H1_H1 ;  /* 0x30000008ff0d7230 */ /* 0x000fe40000004100 */
[----:B------:R-:W-:Y:S01]  /*3e00*/  FADD.FTZ R7, R5, R62 ;  /* 0x0000003e05077221 */ /* 0x000fe20000010000 */
[----:B------:R-:W-:-:S02]  /*3e10*/  HADD2.F32 R5, -RZ, R10.H0_H0 ;  /* 0x2000000aff057230 */ /* 0x000fc40000004100 */
[--C-:B------:R-:W-:Y:S01]  /*3e20*/  FADD.FTZ R9, R9, R62.reuse ;  /* 0x0000003e09097221 */ /* 0x100fe20000010000 */
[----:B------:R-:W-:Y:S01]  /*3e30*/  BAR.SYNC.DEFER_BLOCKING 0x0 ;  /* 0x0000000000007b1d */ /* 0x000fe20000010000 */
[----:B------:R-:W-:Y:S01]  /*3e40*/  FSETP.GTU.FTZ.AND P6, PT, R0, 20, PT ;  /* 0x41a000000000780b */ /* 0x000fe20003fdc000 */
[--C-:B------:R-:W-:Y:S01]  /*3e50*/  FADD.FTZ R13, R13, R62.reuse ;  /* 0x0000003e0d0d7221 */ /* 0x100fe20000010000 */
[----:B------:R-:W-:Y:S01]  /*3e60*/  FSETP.GTU.FTZ.AND P1, PT, R7, 20, PT ;  /* 0x41a000000700780b */ /* 0x000fe20003f3c000 */
[----:B------:R-:W-:Y:S01]  /*3e70*/  FADD.FTZ R8, R5, R62 ;  /* 0x0000003e05087221 */ /* 0x000fe20000010000 */
[----:B------:R-:W-:Y:S01]  /*3e80*/  FSETP.GTU.FTZ.AND P2, PT, R9, 20, PT ;  /* 0x41a000000900780b */ /* 0x000fe20003f5c000 */
[----:B------:R-:W-:Y:S01]  /*3e90*/  HADD2.F32 R5, -RZ, R10.H1_H1 ;  /* 0x3000000aff057230 */ /* 0x000fe20000004100 */
[----:B------:R-:W-:Y:S02]  /*3ea0*/  FSETP.GTU.FTZ.AND P0, PT, R13, 20, PT ;  /* 0x41a000000d00780b */ /* 0x000fe40003f1c000 */
[----:B------:R-:W-:-:S02]  /*3eb0*/  FSETP.GTU.FTZ.AND P3, PT, R8, 20, PT ;  /* 0x41a000000800780b */ /* 0x000fc40003f7c000 */
[----:B------:R-:W-:-:S03]  /*3ec0*/  FADD.FTZ R10, R5, R62 ;  /* 0x0000003e050a7221 */ /* 0x000fc60000010000 */
[----:B------:R-:W-:Y:S02]  /*3ed0*/  @!P6 FMUL.FTZ R0, R0, -1.4426950216293334961 ;  /* 0xbfb8aa3b0000e820 */ /* 0x000fe40000410000 */
[----:B------:R-:W-:Y:S02]  /*3ee0*/  FSETP.GTU.FTZ.AND P4, PT, R10, 20, PT ;  /* 0x41a000000a00780b */ /* 0x000fe40003f9c000 */
[----:B------:R-:W-:Y:S01]  /*3ef0*/  @!P2 FMUL.FTZ R5, R9, -1.4426950216293334961 ;  /* 0xbfb8aa3b0905a820 */ /* 0x000fe20000410000 */
[----:B------:R-:W-:Y:S01]  /*3f00*/  F2FP.F16.F32.PACK_AB R9, R93, R92 ;  /* 0x0000005c5d09723e */ /* 0x000fe200000000ff */
[----:B------:R-:W4:Y:S01]  /*3f10*/  @!P6 MUFU.EX2 R0, R0 ;  /* 0x000000000000e308 */ /* 0x000f220000000800 */
[----:B------:R-:W-:-:S07]  /*3f20*/  @!P0 FMUL.FTZ R4, R13, -1.4426950216293334961 ;  /* 0xbfb8aa3b0d048820 */ /* 0x000fce0000410000 */
[----:B------:R-:W2:Y:S08]  /*3f30*/  @!P0 MUFU.EX2 R4, R4 ;  /* 0x0000000400048308 */ /* 0x000eb00000000800 */
[----:B------:R-:W3:Y:S01]  /*3f40*/  @!P2 MUFU.EX2 R5, R5 ;  /* 0x000000050005a308 */ /* 0x000ee20000000800 */
[----:B----4-:R-:W-:Y:S01]  /*3f50*/  @!P6 FADD.FTZ R2, R0, 1 ;  /* 0x3f8000000002e421 */ /* 0x010fe20000010000 */
[----:B------:R-:W-:Y:S01]  /*3f60*/  @!P1 FMUL.FTZ R0, R7, -1.4426950216293334961 ;  /* 0xbfb8aa3b07009820 */ /* 0x000fe20000410000 */
[----:B------:R-:W-:-:S02]  /*3f70*/  HADD2.F32 R7, -RZ, R11.H0_H0 ;  /* 0x2000000bff077230 */ /* 0x000fc40000004100 */
[----:B------:R-:W-:-:S03]  /*3f80*/  HADD2.F32 R11, -RZ, R11.H1_H1 ;  /* 0x3000000bff0b7230 */ /* 0x000fc60000004100 */
[--C-:B------:R-:W-:Y:S01]  /*3f90*/  FADD.FTZ R7, R7, R62.reuse ;  /* 0x0000003e07077221 */ /* 0x100fe20000010000 */
[----:B------:R4:W1:Y:S01]  /*3fa0*/  @!P6 MUFU.RCP R6, R2 ;  /* 0x000000020006e308 */ /* 0x0008620000001000 */
[----:B------:R-:W-:Y:S01]  /*3fb0*/  FADD.FTZ R11, R11, R62 ;  /* 0x0000003e0b0b7221 */ /* 0x000fe20000010000 */
[----:B--2---:R-:W-:Y:S02]  /*3fc0*/  @!P0 FADD.FTZ R4, R4, 1 ;  /* 0x3f80000004048421 */ /* 0x004fe40000010000 */
[----:B------:R-:W-:-:S04]  /*3fd0*/  FSETP.GTU.FTZ.AND P5, PT, R7, 20, PT ;  /* 0x41a000000700780b */ /* 0x000fc80003fbc000 */
[----:B------:R-:W2:Y:S01]  /*3fe0*/  @!P1 MUFU.EX2 R0, R0 ;  /* 0x0000000000009308 */ /* 0x000ea20000000800 */
[----:B----4-:R-:W-:Y:S01]  /*3ff0*/  @!P3 FMUL.FTZ R2, R8, -1.4426950216293334961 ;  /* 0xbfb8aa3b0802b820 */ /* 0x010fe20000410000 */
[----:B------:R-:W-:Y:S01]  /*4000*/  F2FP.F16.F32.PACK_AB R8, R84, R89 ;  /* 0x000000595408723e */ /* 0x000fe200000000ff */
[----:B---3--:R-:W-:-:S05]  /*4010*/  @!P2 FADD.FTZ R5, R5, 1 ;  /* 0x3f8000000505a421 */ /* 0x008fca0000010000 */
[----:B------:R-:W3:Y:S01]  /*4020*/  @!P0 MUFU.RCP R15, R4 ;  /* 0x00000004000f8308 */ /* 0x000ee20000001000 */
[----:B------:R-:W-:Y:S01]  /*4030*/  @!P5 FMUL.FTZ R7, R7, -1.4426950216293334961 ;  /* 0xbfb8aa3b0707d820 */ /* 0x000fe20000410000 */
[----:B-1----:R-:W-:Y:S01]  /*4040*/  @!P6 FMUL.FTZ R87, R87, R6 ;  /* 0x000000065757e220 */ /* 0x002fe20000410000 */
[----:B------:R-:W-:Y:S01]  /*4050*/  FSETP.GTU.FTZ.AND P6, PT, R11, 20, PT ;  /* 0x41a000000b00780b */ /* 0x000fe20003fdc000 */
[----:B------:R-:W-:Y:S01]  /*4060*/  @!P4 FMUL.FTZ R6, R10, -1.4426950216293334961 ;  /* 0xbfb8aa3b0a06c820 */ /* 0x000fe20000410000 */
[----:B------:R-:W-:-:S03]  /*4070*/  F2FP.F16.F32.PACK_AB R10, R94, R95 ;  /* 0x0000005f5e0a723e */ /* 0x000fc600000000ff */
[----:B------:R-:W1:Y:S01]  /*4080*/  @!P5 MUFU.EX2 R7, R7 ;  /* 0x000000070007d308 */ /* 0x000e620000000800 */
[----:B--2---:R-:W-:-:S07]  /*4090*/  @!P1 FADD.FTZ R0, R0, 1 ;  /* 0x3f80000000009421 */ /* 0x004fce0000010000 */
[----:B------:R-:W-:Y:S01]  /*40a0*/  @!P6 FMUL.FTZ R13, R11, -1.4426950216293334961 ;  /* 0xbfb8aa3b0b0de820 */ /* 0x000fe20000410000 */
[----:B------:R-:W-:Y:S01]  /*40b0*/  F2FP.F16.F32.PACK_AB R11, R102, R103 ;  /* 0x00000067660b723e */ /* 0x000fe200000000ff */
[----:B------:R1:W-:Y:S01]  /*40c0*/  @!P1 MUFU.RCP R14, R0 ;  /* 0x00000000000e9308 */ /* 0x0003e20000001000 */
[----:B---3--:R-:W-:-:S03]  /*40d0*/  @!P0 FMUL.FTZ R82, R82, R15 ;  /* 0x0000000f52528220 */ /* 0x008fc60000410000 */
[----:B------:R5:W-:Y:S04]  /*40e0*/  STS.128 [R64], R8 ;  /* 0x0000000840007388 */ /* 0x000be80000000c00 */
[----:B------:R-:W2:Y:S01]  /*40f0*/  @!P4 MUFU.EX2 R12, R6 ;  /* 0x00000006000cc308 */ /* 0x000ea20000000800 */
[----:B-1----:R-:W-:-:S07]  /*4100*/  @!P5 FADD.FTZ R0, R7, 1 ;  /* 0x3f8000000700d421 */ /* 0x002fce0000010000 */
[----:B------:R1:W3:Y:S01]  /*4110*/  @!P2 MUFU.RCP R17, R5 ;  /* 0x000000050011a308 */ /* 0x0002e20000001000 */
[----:B------:R-:W-:Y:S01]  /*4120*/  NOP ;  /* 0x0000000000007918 */ /* 0x000fe20000000000 */
[----:B-----5:R-:W-:-:S06]  /*4130*/  IMAD.WIDE.U32 R8, R20, UR18, R18 ;  /* 0x0000001214087c25 */ /* 0x020fcc000f8e0012 */
[----:B------:R-:W4:Y:S01]  /*4140*/  @!P3 MUFU.EX2 R2, R2 ;  /* 0x000000020002b308 */ /* 0x000f220000000800 */
[----:B-1----:R-:W1:Y:S01]  /*4150*/  LDS.128 R4, [R64] ;  /* 0x0000000040047984 */ /* 0x002e620000000c00 */
[----:B--2---:R-:W-:Y:S01]  /*4160*/  @!P4 FADD.FTZ R12, R12, 1 ;  /* 0x3f8000000c0cc421 */ /* 0x004fe20000010000 */
[----:B------:R-:W-:Y:S02]  /*4170*/  IMAD R9, R21, UR18, R9 ;  /* 0x0000001215097c24 */ /* 0x000fe4000f8e0209 */
[----:B------:R-:W-:Y:S01]  /*4180*/  @!P1 FMUL.FTZ R85, R85, R14 ;  /* 0x0000000e55559220 */ /* 0x000fe20000410000 */
[----:B------:R-:W2:Y:S01]  /*4190*/  LDC.64 R20, c[0x0][0x518] ;  /* 0x00014600ff147b82 */ /* 0x000ea20000000a00 */
[----:B------:R-:W-:Y:S01]  /*41a0*/  IADD3 R52, P1, PT, R52, -0x200, RZ ;  /* 0xfffffe0034347810 */ /* 0x000fe20007f3e0ff */
[C---:B------:R-:W-:Y:S01]  /*41b0*/  IMAD.WIDE.U32 R8, R73.reuse, UR4, R8 ;  /* 0x0000000449087c25 */ /* 0x040fe2000f8e0008 */
[----:B------:R-:W5:Y:S03]  /*41c0*/  @!P6 MUFU.EX2 R13, R13 ;  /* 0x0000000d000de308 */ /* 0x000f660000000800 */
[----:B---3--:R-:W-:Y:S01]  /*41d0*/  @!P2 FMUL.FTZ R80, R80, R17 ;  /* 0x000000115050a220 */ /* 0x008fe20000410000 */
[----:B------:R-:W-:Y:S01]  /*41e0*/  IADD3 R54, P2, PT, R54, -0x200, RZ ;  /* 0xfffffe0036367810 */ /* 0x000fe20007f5e0ff */
[----:B------:R-:W-:Y:S01]  /*41f0*/  IMAD R9, R73, UR5, R9 ;  /* 0x0000000549097c24 */ /* 0x000fe2000f8e0209 */
[----:B0-----:R-:W-:Y:S01]  /*4200*/  LEA R16, P0, R8, R22, 0x1 ;  /* 0x0000001608107211 */ /* 0x001fe200078008ff */
[----:B------:R-:W0:Y:S01]  /*4210*/  LDCU.64 UR4, c[0x0][0x520] ;  /* 0x0000a400ff0477ac */ /* 0x000e220008000a00 */
[----:B------:R-:W-:-:S02]  /*4220*/  IADD3.X R53, PT, PT, R53, -0x1, RZ, P1, !PT ;  /* 0xffffffff35357810 */ /* 0x000fc40000ffe4ff */
[----:B------:R-:W-:Y:S01]  /*4230*/  LEA.HI.X R17, R8, R23, R9, 0x1, P0 ;  /* 0x0000001708117211 */ /* 0x000fe200000f0c09 */
[----:B----4-:R-:W-:Y:S01]  /*4240*/  @!P3 FADD.FTZ R2, R2, 1 ;  /* 0x3f8000000202b421 */ /* 0x010fe20000010000 */
[----:B------:R-:W3:Y:S01]  /*4250*/  @!P5 MUFU.RCP R0, R0 ;  /* 0x000000000000d308 */ /* 0x000ee20000001000 */
[----:B------:R-:W-:Y:S01]  /*4260*/  F2FP.F16.F32.PACK_AB R9, R80, R85 ;  /* 0x000000555009723e */ /* 0x000fe200000000ff */
[----:B------:R-:W4:Y:S01]  /*4270*/  LDC.64 R22, c[0x0][0x560] ;  /* 0x00015800ff167b82 */ /* 0x000f220000000a00 */
[----:B------:R-:W-:Y:S01]  /*4280*/  IMAD.WIDE.U32 R16, R30, 0x10, R16 ;  /* 0x000000101e107825 */ /* 0x000fe200078e0010 */
[----:B------:R-:W-:-:S03]  /*4290*/  F2FP.F16.F32.PACK_AB R8, R82, R87 ;  /* 0x000000575208723e */ /* 0x000fc600000000ff */
[----:B------:R-:W-:Y:S01]  /*42a0*/  FADD.FTZ R87, R87, R60 ;  /* 0x0000003c57577221 */ /* 0x000fe20000010000 */
[----:B------:R-:W-:Y:S01]  /*42b0*/  IADD3.X R55, PT, PT, R55, -0x1, RZ, P2, !PT ;  /* 0xffffffff37377810 */ /* 0x000fe200017fe4ff */
[----:B-----5:R-:W-:Y:S01]  /*42c0*/  @!P6 FADD.FTZ R13, R13, 1 ;  /* 0x3f8000000d0de421 */ /* 0x020fe20000010000 */
[----:B------:R-:W5:Y:S01]  /*42d0*/  @!P3 MUFU.RCP R2, R2 ;  /* 0x000000020002b308 */ /* 0x000f620000001000 */
[----:B------:R-:W-:Y:S01]  /*42e0*/  FADD.FTZ R82, R87, R82 ;  /* 0x0000005257527221 */ /* 0x000fe20000010000 */
[----:B--2---:R-:W-:-:S04]  /*42f0*/  IMAD.WIDE.U32 R18, R20, UR18, R18 ;  /* 0x0000001214127c25 */ /* 0x004fc8000f8e0012 */
[----:B------:R-:W-:Y:S01]  /*4300*/  FADD.FTZ R85, R82, R85 ;  /* 0x0000005552557221 */ /* 0x000fe20000010000 */
[----:B------:R-:W-:Y:S01]  /*4310*/  IMAD R19, R21, UR18, R19 ;  /* 0x0000001215137c24 */ /* 0x000fe2000f8e0213 */
[----:B------:R-:W2:Y:S01]  /*4320*/  @!P6 MUFU.RCP R13, R13 ;  /* 0x0000000d000de308 */ /* 0x000ea20000001000 */
[----:B---3--:R-:W-:Y:S01]  /*4330*/  @!P5 FMUL.FTZ R81, R81, R0 ;  /* 0x000000005151d220 */ /* 0x008fe20000410000 */
[----:B------:R-:W-:Y:S01]  /*4340*/  FADD.FTZ R80, R85, R80 ;  /* 0x0000005055507221 */ /* 0x000fe20000010000 */
[----:B0-----:R-:W-:Y:S01]  /*4350*/  IMAD.WIDE.U32 R18, R73, UR4, R18 ;  /* 0x0000000449127c25 */ /* 0x001fe2000f8e0012 */
[----:B-1----:R4:W-:Y:S04]  /*4360*/  STG.E.128 desc[UR16][R16.64], R4 ;  /* 0x0000000410007986 */ /* 0x0029e8000c101d10 */
[----:B------:R-:W0:Y:S01]  /*4370*/  @!P4 MUFU.RCP R11, R12 ;  /* 0x0000000c000bc308 */ /* 0x000e220000001000 */
[----:B-----5:R-:W-:Y:S01]  /*4380*/  @!P3 FMUL.FTZ R83, R83, R2 ;  /* 0x000000025353b220 */ /* 0x020fe20000410000 */
[----:B------:R-:W-:Y:S01]  /*4390*/  IMAD R0, R73, UR5, R19 ;  /* 0x0000000549007c24 */ /* 0x000fe2000f8e0213 */
[----:B------:R-:W-:Y:S01]  /*43a0*/  BAR.SYNC.DEFER_BLOCKING 0x0 ;  /* 0x0000000000007b1d */ /* 0x000fe20000010000 */
[----:B------:R-:W-:-:S04]  /*43b0*/  IADD3 R58, P3, PT, R58, -0x200, RZ ;  /* 0xfffffe003a3a7810 */ /* 0x000fc80007f7e0ff */
[----:B------:R-:W-:Y:S01]  /*43c0*/  IADD3.X R59, PT, PT, R59, -0x1, RZ, P3, !PT ;  /* 0xffffffff3b3b7810 */ /* 0x000fe20001ffe4ff */
[----:B--2---:R-:W-:Y:S01]  /*43d0*/  @!P6 FMUL.FTZ R70, R70, R13 ;  /* 0x0000000d4646e220 */ /* 0x004fe20000410000 */
[----:B0-----:R-:W-:-:S04]  /*43e0*/  @!P4 FMUL.FTZ R72, R72, R11 ;  /* 0x0000000b4848c220 */ /* 0x001fc80000410000 */
[----:B------:R-:W-:Y:S02]  /*43f0*/  F2FP.F16.F32.PACK_AB R11, R70, R81 ;  /* 0x00000051460b723e */ /* 0x000fe400000000ff */
[----:B----4-:R-:W-:Y:S02]  /*4400*/  LEA R4, P0, R18, R22, 0x1 ;  /* 0x0000001612047211 */ /* 0x010fe400078008ff */
[----:B------:R-:W-:Y:S01]  /*4410*/  F2FP.F16.F32.PACK_AB R10, R72, R83 ;  /* 0x00000053480a723e */ /* 0x000fe200000000ff */
[----:B------:R-:W-:Y:S01]  /*4420*/  FADD.FTZ R83, R80, R83 ;  /* 0x0000005350537221 */ /* 0x000fe20000010000 */
[----:B------:R-:W-:Y:S02]  /*4430*/  LEA.HI.X R5, R18, R23, R0, 0x1, P0 ;  /* 0x0000001712057211 */ /* 0x000fe400000f0c00 */
[----:B------:R-:W-:Y:S01]  /*4440*/  ISETP.GT.AND P0, PT, R51, 0x1, PT ;  /* 0x000000013300780c */ /* 0x000fe20003f04270 */
[----:B------:R-:W-:Y:S01]  /*4450*/  STS.128 [R64], R8 ;  /* 0x0000000840007388 */ /* 0x000fe20000000c00 */
[----:B------:R-:W-:-:S03]  /*4460*/  NOP ;  /* 0x0000000000007918 */ /* 0x000fc60000000000 */
[----:B------:R-:W0:Y:S01]  /*4470*/  LDS.128 R12, [R64] ;  /* 0x00000000400c7984 */ /* 0x000e220000000c00 */
[----:B------:R-:W-:-:S04]  /*4480*/  IMAD.WIDE.U32 R4, R30, 0x10, R4 ;  /* 0x000000101e047825 */ /* 0x000fc800078e0004 */
[----:B------:R-:W-:Y:S01]  /*4490*/  FADD.FTZ R72, R83, R72 ;  /* 0x0000004853487221 */ /* 0x000fe20000010000 */
[----:B------:R-:W-:Y:S02]  /*44a0*/  IADD3 R56, P4, PT, R56, -0x200, RZ ;  /* 0xfffffe0038387810 */ /* 0x000fe40007f9e0ff */
[----:B------:R-:W-:Y:S01]  /*44b0*/  MOV R51, R68 ;  /* 0x0000004400337202 */ /* 0x000fe20000000f00 */
[----:B------:R-:W-:Y:S01]  /*44c0*/  FADD.FTZ R81, R72, R81 ;  /* 0x0000005148517221 */ /* 0x000fe20000010000 */
[----:B------:R-:W-:-:S03]  /*44d0*/  IADD3.X R57, PT, PT, R57, -0x1, RZ, P4, !PT ;  /* 0xffffffff39397810 */ /* 0x000fc600027fe4ff */
[----:B------:R-:W-:Y:S01]  /*44e0*/  FADD.FTZ R60, R81, R70 ;  /* 0x00000046513c7221 */ /* 0x000fe20000010000 */
[----:B0-----:R0:W-:Y:S01]  /*44f0*/  STG.E.128 desc[UR16][R4.64], R12 ;  /* 0x0000000c04007986 */ /* 0x0011e2000c101d10 */
[----:B------:R-:W-:Y:S05]  /*4500*/  @P0 BRA `(.L_x_9191) ;  /* 0xffffffc400700947 */ /* 0x000fea000383ffff */
.L_x_9151:
        /* <DEDUP_REMOVED lines=34> */
.L_x_9193:
[----:B------:R-:W-:Y:S05]  /*4730*/  BSYNC.RECONVERGENT B0 ;  /* 0x0000000000007941 */ /* 0x000fea0003800200 */
.L_x_9192:
        /* <DEDUP_REMOVED lines=26> */
.L_x_9195:
[----:B------:R-:W-:Y:S05]  /*48e0*/  BSYNC.RECONVERGENT B0 ;  /* 0x0000000000007941 */ /* 0x000fea0003800200 */
.L_x_9194:
        /* <DEDUP_REMOVED lines=10> */
.L_x_9197:
        /* <DEDUP_REMOVED lines=24> */
.L_x_9196:
[----:B------:R-:W-:Y:S05]  /*4b10*/  EXIT ;  /* 0x000000000000794d */ /* 0x000fea0003800000 */
.L_x_9198:
        /* <DEDUP_REMOVED lines=14> */
.L_x_10526:


//--------------------- .text._Z25selective_scan_bwd_kernelI32Selective_Scan_bwd_kernel_traitsILi32ELi8ELb1ELb0ELb1ELb1ELb1EN3c104HalfEfEEv12SSMParamsBwd --------------------------
	.section	.text._Z25selective_scan_bwd_kernelI32Selective_Scan_bwd_kernel_traitsILi32ELi8ELb1ELb0ELb1ELb1ELb1EN3c104HalfEfEEv12SSMParamsBwd,"ax",@progbits
	.align	128
        .global         _Z25selective_scan_bwd_kernelI32Selective_Scan_bwd_kernel_traitsILi32ELi8ELb1ELb0ELb1ELb1ELb1EN3c104HalfEfEEv12SSMParamsBwd
        .type           _Z25selective_scan_bwd_kernelI32Selective_Scan_bwd_kernel_traitsILi32ELi8ELb1ELb0ELb1ELb1ELb1EN3c104HalfEfEEv12SSMParamsBwd,@function
        .size           _Z25selective_scan_bwd_kernelI32Selective_Scan_bwd_kernel_traitsILi32ELi8ELb1ELb0ELb1ELb1ELb1EN3c104HalfEfEEv12SSMParamsBwd,(.L_x_10527 - _Z25selective_scan_bwd_kernelI32Selective_Scan_bwd_kernel_traitsILi32ELi8ELb1ELb0ELb1ELb1ELb1EN3c104HalfEfEEv12SSMParamsBwd)
        .other          _Z25selective_scan_bwd_kernelI32Selective_Scan_bwd_kernel_traitsILi32ELi8ELb1ELb0ELb1ELb1ELb1EN3c104HalfEfEEv12SSMParamsBwd,@"STO_CUDA_ENTRY STV_DEFAULT"
_Z25selective_scan_bwd_kernelI32Selective_Scan_bwd_kernel_traitsILi32ELi8ELb1ELb0ELb1ELb1ELb1EN3c104HalfEfEEv12SSMParamsBwd:
.text._Z25selective_scan_bwd_kernelI32Selective_Scan_bwd_kernel_traitsILi32ELi8ELb1ELb0ELb1ELb1ELb1EN3c104HalfEfEEv12SSMParamsBwd:
        /* <DEDUP_REMOVED lines=77> */
[----:B0-----:R-:W-:-:S02]  /*04d0*/  UIMAD.WIDE.U32 UR6, UR18, UR10, URZ ;  /* 0x0000000a120672a5 */ /* 0x001fc4000f8e00ff */
[----:B------:R-:W-:Y:S01]  /*04e0*/  UIMAD UR5, UR18, UR9, UR5 ;  /* 0x00000009120572a4 */ /* 0x000fe2000f8e0205 */
[----:B------:R-:W-:Y:S01]  /*04f0*/  SHF.R.S32.HI R29, RZ, 0x1f, R27 ;  /* 0x0000001fff1d7819 */ /* 0x000fe2000001141b */
[----:B------:R-:W0:Y:S01]  /*0500*/  LDCU.64 UR8, c[0x0][0x4c8] ;  /* 0x00009900ff0877ac */ /* 0x000e220008000a00 */
[----:B------:R-:W-:Y:S01]  /*0510*/  IMAD.WIDE.U32 R6, R3, UR14, R6 ;  /* 0x0000000e03067c25 */ /* 0x000fe2000f8e0006 */
[----:B------:R-:W-:Y:S01]  /*0520*/  CS2R R24, SRZ ;  /* 0x0000000000187805 */ /* 0x000fe2000001ff00 */
[----:B------:R-:W-:Y:S02]  /*0530*/  UIMAD UR7, UR18, UR11, UR7 ;  /* 0x0000000b120772a4 */ /* 0x000fe4000f8e0207 */
        /* <DEDUP_REMOVED lines=88> */
.L_x_9240:
[----:B------:R-:W-:Y:S01]  /*0ac0*/  BAR.SYNC.DEFER_BLOCKING 0x0 ;  /* 0x0000000000007b1d */ /* 0x000fe20000010000 */
[----:B0-----:R-:W-:Y:S02]  /*0ad0*/  MOV R4, R46 ;  /* 0x0000002e00047202 */ /* 0x001fe40000000f00 */
[----:B------:R-:W-:-:S05]  /*0ae0*/  MOV R5, R53 ;  /* 0x0000003500057202 */ /* 0x000fca0000000f00 */
[----:B------:R-:W0:Y:S01]  /*0af0*/  S2UR UR5, SR_CgaCtaId ;  /* 0x00000000000579c3 */ /* 0x000e220000008800 */
[----:B------:R-:W-:Y:S01]  /*0b00*/  IMAD.WIDE.U32 R32, R18, 0x10, R4 ;  /* 0x0000001012207825 */ /* 0x000fe200078e0004 */
[----:B------:R-:W1:Y:S01]  /*0b10*/  S2R R73, SR_LANEID ;  /* 0x0000000000497919 */ /* 0x000e620000000000 */
[----:B------:R-:W-:Y:S01]  /*0b20*/  UMOV UR4, 0x400 ;  /* 0x0000040000047882 */ /* 0x000fe20000000000 */
[----:B------:R-:W-:Y:S02]  /*0b30*/  MOV R26, R50 ;  /* 0x00000032001a7202 */ /* 0x000fe40000000f00 */
[----:B------:R-:W-:Y:S02]  /*0b40*/  MOV R27, R57 ;  /* 0x00000039001b7202 */ /* 0x000fe40000000f00 */
[----:B------:R-:W2:Y:S01]  /*0b50*/  LDC.64 R74, c[0x0][0x410] ;  /* 0x00010400ff4a7b82 */ /* 0x000ea20000000a00 */
[----:B------:R-:W-:-:S07]  /*0b60*/  IADD3 R72, PT, PT, R54, -0x1, RZ ;  /* 0xffffffff36487810 */ /* 0x000fce0007ffe0ff */
[----:B------:R-:W3:Y:S01]  /*0b70*/  LDC.64 R86, c[0x0][0x418] ;  /* 0x00010600ff567b82 */ /* 0x000ee20000000a00 */
[----:B------:R-:W4:Y:S01]  /*0b80*/  LDG.E.128 R32, desc[UR16][R32.64] ;  /* 0x0000001020207981 */ /* 0x000f22000c1e1d00 */
[----:B------:R-:W-:Y:S02]  /*0b90*/  MOV R4, R48 ;  /* 0x0000003000047202 */ /* 0x000fe40000000f00 */
[----:B------:R-:W-:Y:S01]  /*0ba0*/  MOV R5, R55 ;  /* 0x0000003700057202 */ /* 0x000fe20000000f00 */
[----:B0-----:R-:W-:Y:S02]  /*0bb0*/  ULEA UR4, UR5, UR4, 0x18 ;  /* 0x0000000405047291 */ /* 0x001fe4000f8ec0ff */
[----:B------:R-:W-:-:S04]  /*0bc0*/  IMAD.WIDE.U32 R40, R18, 0x10, R4 ;  /* 0x0000001012287825 */ /* 0x000fc800078e0004 */
[----:B-1----:R-:W-:-:S05]  /*0bd0*/  LEA R70, R73, UR4, 0x4 ;  /* 0x0000000449467c11 */ /* 0x002fca000f8e20ff */
[----:B----4-:R0:W-:Y:S01]  /*0be0*/  STS.128 [R70], R32 ;  /* 0x0000002046007388 */ /* 0x0101e20000000c00 */
[----:B------:R-:W-:-:S03]  /*0bf0*/  NOP ;  /* 0x0000000000007918 */ /* 0x000fc60000000000 */
[----:B------:R-:W-:Y:S01]  /*0c00*/  LDS.128 R4, [R70] ;  /* 0x0000000046047984 */ /* 0x000fe20000000c00 */
[----:B------:R-:W-:Y:S06]  /*0c10*/  BAR.SYNC.DEFER_BLOCKING 0x0 ;  /* 0x0000000000007b1d */ /* 0x000fec0000010000 */
[----:B------:R-:W4:Y:S01]  /*0c20*/  LDG.E.128 R8, desc[UR16][R40.64] ;  /* 0x0000001028087981 */ /* 0x000f22000c1e1d00 */
[----:B------:R-:W-:-:S03]  /*0c30*/  IMAD.WIDE.U32 R36, R18, 0x10, R26 ;  /* 0x0000001012247825 */ /* 0x000fc600078e001a */
[----:B----4-:R-:W-:Y:S01]  /*0c40*/  STS.128 [R70], R8 ;  /* 0x0000000846007388 */ /* 0x010fe20000000c00 */
[----:B------:R-:W-:-:S03]  /*0c50*/  NOP ;  /* 0x0000000000007918 */ /* 0x000fc60000000000 */
[----:B------:R-:W1:Y:S01]  /*0c60*/  LDS.128 R28, [R70] ;  /* 0x00000000461c7984 */ /* 0x000e620000000c00 */
[----:B------:R-:W-:Y:S06]  /*0c70*/  BAR.SYNC.DEFER_BLOCKING 0x0 ;  /* 0x0000000000007b1d */ /* 0x000fec0000010000 */
[----:B0-----:R0:W4:Y:S01]  /*0c80*/  LDG.E.128 R32, desc[UR16][R36.64] ;  /* 0x0000001024207981 */ /* 0x001122000c1e1d00 */
[----:B------:R-:W-:Y:S01]  /*0c90*/  HFMA2 R27, -RZ, RZ, 0, 0 ;  /* 0x00000000ff1b7431 */ /* 0x000fe200000001ff */
[----:B------:R-:W-:Y:S01]  /*0ca0*/  SHF.L.U32 R26, R72, 0x8, RZ ;  /* 0x00000008481a7819 */ /* 0x000fe200000006ff */
[----:B------:R-:W-:Y:S01]  /*0cb0*/  BSSY.RECONVERGENT B0, `(.L_x_9200) ;  /* 0x000003d000007945 */ /* 0x000fe20003800200 */
[----:B0-----:R-:W0:Y:S03]  /*0cc0*/  LDC.64 R36, c[0x0][0x488] ;  /* 0x00012200ff247b82 */ /* 0x001e260000000a00 */
[----:B--2---:R-:W-:-:S04]  /*0cd0*/  IMAD.WIDE.U32 R38, R74, UR18, R26 ;  /* 0x000000124a267c25 */ /* 0x004fc8000f8e001a */
[--C-:B-1----:R-:W-:Y:S02]  /*0ce0*/  HADD2.F32 R81, -RZ, R28.reuse.H0_H0 ;  /* 0x2000001cff517230 */ /* 0x102fe40000004100 */
[----:B------:R-:W-:Y:S02]  /*0cf0*/  IMAD R39, R75, UR18, R39 ;  /* 0x000000124b277c24 */ /* 0x000fe4000f8e0227 */
[--C-:B------:R-:W-:Y:S02]  /*0d00*/  HADD2.F32 R79, -RZ, R29.reuse.H0_H0 ;  /* 0x2000001dff4f7230 */ /* 0x100fe40000004100 */
[--C-:B-----5:R-:W-:Y:S01]  /*0d10*/  FADD.FTZ R81, R81, R42.reuse ;  /* 0x0000002a51517221 */ /* 0x120fe20000010000 */
[----:B------:R-:W-:Y:S02]  /*0d20*/  HADD2.F32 R75, -RZ, R28.H1_H1 ;  /* 0x3000001cff4b7230 */ /* 0x000fe40000004100 */
[----:B------:R-:W-:Y:S02]  /*0d30*/  HADD2.F32 R29, -RZ, R29.H1_H1 ;  /* 0x3000001dff1d7230 */ /* 0x000fe40000004100 */
[----:B------:R-:W-:Y:S01]  /*0d40*/  FADD.FTZ R79, R79, R42 ;  /* 0x0000002a4f4f7221 */ /* 0x000fe20000010000 */
[----:B------:R-:W-:Y:S01]  /*0d50*/  FSETP.GTU.FTZ.AND P4, PT, R81, 20, PT ;  /* 0x41a000005100780b */ /* 0x000fe20003f9c000 */
[----:B------:R-:W-:-:S02]  /*0d60*/  HADD2.F32 R77, -RZ, R30.H0_H0 ;  /* 0x2000001eff4d7230 */ /* 0x000fc40000004100 */
[--C-:B------:R-:W-:Y:S01]  /*0d70*/  FADD.FTZ R80, R75, R42.reuse ;  /* 0x0000002a4b507221 */ /* 0x100fe20000010000 */
[--C-:B------:R-:W-:Y:S01]  /*0d80*/  FADD.FTZ R78, R29, R42.reuse ;  /* 0x0000002a1d4e7221 */ /* 0x100fe20000010000 */
[----:B------:R-:W-:Y:S01]  /*0d90*/  HADD2.F32 R83, -RZ, R31.H0_H0 ;  /* 0x2000001fff537230 */ /* 0x000fe20000004100 */
[----:B------:R-:W-:Y:S01]  /*0da0*/  FSETP.GTU.FTZ.AND P0, PT, R79, 20, PT ;  /* 0x41a000004f00780b */ /* 0x000fe20003f1c000 */
[----:B------:R-:W-:Y:S01]  /*0db0*/  FADD.FTZ R77, R77, R42 ;  /* 0x0000002a4d4d7221 */ /* 0x000fe20000010000 */
[----:B---3--:R-:W-:Y:S01]  /*0dc0*/  IMAD.WIDE.U32 R38, R3, R86, R38 ;  /* 0x0000005603267225 */ /* 0x008fe200078e0026 */
[----:B------:R-:W-:-:S03]  /*0dd0*/  FSETP.GTU.FTZ.AND P5, PT, R80, 20, PT ;  /* 0x41a000005000780b */ /* 0x000fc60003fbc000 */
[----:B------:R-:W-:Y:S01]  /*0de0*/  FADD.FTZ R83, R83, R42 ;  /* 0x0000002a53537221 */ /* 0x000fe20000010000 */
[----:B------:R-:W-:Y:S01]  /*0df0*/  FSETP.GTU.FTZ.AND P1, PT, R78, 20, PT ;  /* 0x41a000004e00780b */ /* 0x000fe20003f3c000 */
[----:B------:R-:W-:Y:S01]  /*0e00*/  HADD2.F32 R31, -RZ, R31.H1_H1 ;  /* 0x3000001fff1f7230 */ /* 0x000fe20000004100 */
[----:B------:R-:W-:Y:S01]  /*0e10*/  FSETP.GTU.FTZ.AND P2, PT, R77, 20, PT ;  /* 0x41a000004d00780b */ /* 0x000fe20003f5c000 */
[----:B----4-:R1:W-:Y:S01]  /*0e20*/  STS.128 [R70], R32 ;  /* 0x0000002046007388 */ /* 0x0103e20000000c00 */
[----:B------:R-:W-:-:S03]  /*0e30*/  NOP ;  /* 0x0000000000007918 */ /* 0x000fc60000000000 */
[----:B------:R2:W3:Y:S01]  /*0e40*/  LDS.128 R8, [R70] ;  /* 0x0000000046087984 */ /* 0x0004e20000000c00 */
[----:B-1----:R-:W-:Y:S02]  /*0e50*/  HADD2.F32 R33, -RZ, R30.H1_H1 ;  /* 0x3000001eff217230 */ /* 0x002fe40000004100 */
[----:B------:R-:W-:-:S03]  /*0e60*/  IMAD R30, R3, R87, R39 ;  /* 0x00000057031e7224 */ /* 0x000fc600078e0227 */
[----:B------:R-:W-:-:S05]  /*0e70*/  FADD.FTZ R76, R33, R42 ;  /* 0x0000002a214c7221 */ /* 0x000fca0000010000 */
[----:B------:R-:W-:Y:S01]  /*0e80*/  FSETP.GTU.FTZ.AND P3, PT, R76, 20, PT ;  /* 0x41a000004c00780b */ /* 0x000fe20003f7c000 */
[----:B0-2---:R-:W-:-:S12]  /*0e90*/  @P4 BRA `(.L_x_9201) ;  /* 0x0000000000784947 */ /* 0x005fd80003800000 */
        /* <DEDUP_REMOVED lines=30> */
.L_x_9201:
[----:B------:R-:W-:Y:S05]  /*1080*/  BSYNC.RECONVERGENT B0 ;  /* 0x0000000000007941 */ /* 0x000fea0003800200 */
.L_x_9200:
[C---:B------:R-:W-:Y:S01]  /*1090*/  LEA R36, P6, R38.reuse, R36, 0x1 ;  /* 0x0000002426247211 */ /* 0x040fe200078c08ff */
[----:B------:R-:W-:Y:S01]  /*10a0*/  BSSY.RECONVERGENT B0, `(.L_x_9202) ;  /* 0x0000023000007945 */ /* 0x000fe20003800200 */
[----:B------:R-:W-:Y:S01]  /*10b0*/  FSETP.GTU.FTZ.AND P4, PT, R83, 20, PT ;  /* 0x41a000005300780b */ /* 0x000fe20003f9c000 */
[----:B------:R-:W-:Y:S01]  /*10c0*/  FADD.FTZ R82, R31, R42 ;  /* 0x0000002a1f527221 */ /* 0x000fe20000010000 */
[----:B------:R-:W-:Y:S01]  /*10d0*/  LEA.HI.X R37, R38, R37, R30, 0x1, P6 ;  /* 0x0000002526257211 */ /* 0x000fe200030f0c1e */
[----:B------:R-:W-:Y:S10]  /*10e0*/  @P5 BRA `(.L_x_9203) ;  /* 0x0000000000785947 */ /* 0x000ff40003800000 */
        /* <DEDUP_REMOVED lines=30> */
.L_x_9203:
[----:B------:R-:W-:Y:S05]  /*12d0*/  BSYNC.RECONVERGENT B0 ;  /* 0x0000000000007941 */ /* 0x000fea0003800200 */
.L_x_9202:
        /* <DEDUP_REMOVED lines=34> */
.L_x_9205:
[----:B------:R-:W-:Y:S05]  /*1500*/  BSYNC.RECONVERGENT B0 ;  /* 0x0000000000007941 */ /* 0x000fea0003800200 */
.L_x_9204:
        /* <DEDUP_REMOVED lines=32> */
.L_x_9207:
[----:B------:R-:W-:Y:S05]  /*1710*/  BSYNC.RECONVERGENT B0 ;  /* 0x0000000000007941 */ /* 0x000fea0003800200 */
.L_x_9206:
        /* <DEDUP_REMOVED lines=32> */
.L_x_9209:
[----:B------:R-:W-:Y:S05]  /*1920*/  BSYNC.RECONVERGENT B0 ;  /* 0x0000000000007941 */ /* 0x000fea0003800200 */
.L_x_9208:
        /* <DEDUP_REMOVED lines=32> */
.L_x_9211:
[----:B------:R-:W-:Y:S05]  /*1b30*/  BSYNC.RECONVERGENT B0 ;  /* 0x0000000000007941 */ /* 0x000fea0003800200 */
.L_x_9210:
        /* <DEDUP_REMOVED lines=32> */
.L_x_9213:
[----:B------:R-:W-:Y:S05]  /*1d40*/  BSYNC.RECONVERGENT B0 ;  /* 0x0000000000007941 */ /* 0x000fea0003800200 */
.L_x_9212:
        /* <DEDUP_REMOVED lines=32> */
.L_x_9215:
[----:B------:R-:W-:Y:S05]  /*1f50*/  BSYNC.RECONVERGENT B0 ;  /* 0x0000000000007941 */ /* 0x000fea0003800200 */
.L_x_9214:
[----:B------:R-:W-:Y:S08]  /*1f60*/  BAR.SYNC.DEFER_BLOCKING 0x0 ;  /* 0x0000000000007b1d */ /* 0x000ff00000010000 */
[----:B------:R-:W0:Y:S08]  /*1f70*/  LDC.64 R30, c[0x0][0x420] ;  /* 0x00010800ff1e7b82 */ /* 0x000e300000000a00 */
[----:B------:R-:W1:Y:S08]  /*1f80*/  LDC.64 R32, c[0x0][0x428] ;  /* 0x00010a00ff207b82 */ /* 0x000e700000000a00 */
[----:B------:R-:W2:Y:S01]  /*1f90*/  LDC.64 R34, c[0x0][0x478] ;  /* 0x00011e00ff227b82 */ /* 0x000ea20000000a00 */
[----:B---3--:R-:W-:Y:S01]  /*1fa0*/  HADD2.F32 R114, -RZ, R8.H1_H1 ;  /* 0x30000008ff727230 */ /* 0x008fe20000004100 */
[----:B------:R-:W3:Y:S01]  /*1fb0*/  LDG.E.128 R36, desc[UR16][R36.64] ;  /* 0x0000001024247981 */ /* 0x000ee2000c1e1d00 */
[----:B------:R-:W-:Y:S01]  /*1fc0*/  HADD2.F32 R111, -RZ, R9.H0_H0 ;  /* 0x20000009ff6f7230 */ /* 0x000fe20000004100 */
[----:B------:R-:W4:Y:S01]  /*1fd0*/  LDCU.64 UR4, c[0x0][0x510] ;  /* 0x0000a200ff0477ac */ /* 0x000f220008000a00 */
        /* <DEDUP_REMOVED lines=8> */
[----:B---3--:R-:W-:Y:S01]  /*2060*/  STS.128 [R70], R36 ;  /* 0x0000002446007388 */ /* 0x008fe20000000c00 */
[----:B------:R-:W-:-:S03]  /*2070*/  NOP ;  /* 0x0000000000007918 */ /* 0x000fc60000000000 */
[----:B------:R-:W1:Y:S01]  /*2080*/  LDS.128 R28, [R70] ;  /* 0x00000000461c7984 */ /* 0x000e620000000c00 */
[----:B------:R-:W-:Y:S06]  /*2090*/  BAR.SYNC.DEFER_BLOCKING 0x0 ;  /* 0x0000000000007b1d */ /* 0x000fec0000010000 */
[----:B------:R-:W2:Y:S01]  /*20a0*/  LDG.E.128 R32, desc[UR16][R32.64] ;  /* 0x0000001020207981 */ /* 0x000ea2000c1e1d00 */
[----:B------:R-:W-:Y:S01]  /*20b0*/  HADD2.F32 R112, -RZ, R9.H1_H1 ;  /* 0x30000009ff707230 */ /* 0x000fe20000004100 */
[----:B0-----:R-:W-:Y:S01]  /*20c0*/  UISETP.NE.U32.AND UP0, UPT, UR6, URZ, UPT ;  /* 0x000000ff0600728c */ /* 0x001fe2000bf05070 */
[----:B------:R-:W-:-:S02]  /*20d0*/  HADD2.F32 R109, -RZ, R10.H0_H0 ;  /* 0x2000000aff6d7230 */ /* 0x000fc40000004100 */
[----:B------:R-:W-:Y:S01]  /*20e0*/  HADD2.F32 R110, -RZ, R10.H1_H1 ;  /* 0x3000000aff6e7230 */ /* 0x000fe20000004100 */
[----:B------:R-:W-:Y:S01]  /*20f0*/  UISETP.NE.AND.EX UP0, UPT, UR7, URZ, UPT, UP0 ;  /* 0x000000ff0700728c */ /* 0x000fe2000bf05300 */
[--C-:B------:R-:W-:Y:S02]  /*2100*/  HADD2.F32 R107, -RZ, R11.reuse.H0_H0 ;  /* 0x2000000bff6b7230 */ /* 0x100fe40000004100 */
[----:B------:R-:W-:Y:S02]  /*2110*/  HADD2.F32 R108, -RZ, R11.H1_H1 ;  /* 0x3000000bff6c7230 */ /* 0x000fe40000004100 */
[----:B------:R-:W-:Y:S02]  /*2120*/  HADD2.F32 R102, -RZ, R5.H0_H0 ;  /* 0x20000005ff667230 */ /* 0x000fe40000004100 */
[--C-:B-1----:R-:W-:Y:S02]  /*2130*/  HADD2.F32 R75, -RZ, R28.reuse.H0_H0 ;  /* 0x2000001cff4b7230 */ /* 0x102fe40000004100 */
        /* <DEDUP_REMOVED lines=17> */
[----:B------:R-:W-:Y:S02]  /*2250*/  HADD2.F32 R103, -RZ, R5.H1_H1 ;  /* 0x30000005ff677230 */ /* 0x000fe40000004100 */
[----:B------:R-:W-:-:S02]  /*2260*/  HADD2.F32 R104, -RZ, R6.H0_H0 ;  /* 0x20000006ff687230 */ /* 0x000fc40000004100 */
[----:B------:R-:W0:Y:S01]  /*2270*/  MUFU.EX2 R90, R28 ;  /* 0x0000001c005a7308 */ /* 0x000e220000000800 */
[----:B-1----:R-:W-:Y:S01]  /*2280*/  FADD.FTZ R86, R86, 1 ;  /* 0x3f80000056567421 */ /* 0x002fe20000010000 */
[----:B------:R-:W-:Y:S02]  /*2290*/  HADD2.F32 R105, -RZ, R6.H1_H1 ;  /* 0x30000006ff697230 */ /* 0x000fe40000004100 */
[--C-:B------:R-:W-:Y:S02]  /*22a0*/  HADD2.F32 R106, -RZ, R7.reuse.H0_H0 ;  /* 0x20000007ff6a7230 */ /* 0x100fe40000004100 */
[----:B------:R-:W-:Y:S02]  /*22b0*/  HADD2.F32 R113, -RZ, R7.H1_H1 ;  /* 0x30000007ff717230 */ /* 0x000fe40000004100 */
[----:B------:R-:W1:Y:S01]  /*22c0*/  MUFU.EX2 R87, R87 ;  /* 0x0000005700577308 */ /* 0x000e620000000800 */
[----:B---3--:R-:W-:-:S07]  /*22d0*/  FADD.FTZ R88, R88, 1 ;  /* 0x3f80000058587421 */ /* 0x008fce0000010000 */
[----:B------:R-:W3:Y:S01]  /*22e0*/  MUFU.EX2 R89, R89 ;  /* 0x0000005900597308 */ /* 0x000ee20000000800 */
[----:B0-----:R-:W-:-:S07]  /*22f0*/  FADD.FTZ R90, R90, 1 ;  /* 0x3f8000005a5a7421 */ /* 0x001fce0000010000 */
[----:B------:R-:W0:Y:S01]  /*2300*/  MUFU.EX2 R95, R93 ;  /* 0x0000005d005f7308 */ /* 0x000e220000000800 */
[----:B-1----:R-:W-:-:S07]  /*2310*/  FADD.FTZ R87, R87, 1 ;  /* 0x3f80000057577421 */ /* 0x002fce0000010000 */
[----:B------:R0:W1:Y:S01]  /*2320*/  MUFU.EX2 R98, R96 ;  /* 0x0000006000627308 */ /* 0x0000620000000800 */
[----:B---3--:R-:W-:-:S07]  /*2330*/  FADD.FTZ R89, R89, 1 ;  /* 0x3f80000059597421 */ /* 0x008fce0000010000 */
[----:B------:R-:W3:Y:S01]  /*2340*/  MUFU.RCP R92, R86 ;  /* 0x00000056005c7308 */ /* 0x000ee20000001000 */
[----:B0-----:R-:W-:-:S07]  /*2350*/  FADD.FTZ R96, R95, 1 ;  /* 0x3f8000005f607421 */ /* 0x001fce0000010000 */
[----:B------:R0:W5:Y:S01]  /*2360*/  MUFU.EX2 R94, R91 ;  /* 0x0000005b005e7308 */ /* 0x0001620000000800 */
[----:B-1----:R-:W-:-:S07]  /*2370*/  FADD.FTZ R98, R98, 1 ;  /* 0x3f80000062627421 */ /* 0x002fce0000010000 */
[----:B------:R-:W-:Y:S01]  /*2380*/  MUFU.RCP R97, R87 ;  /* 0x0000005700617308 */ /* 0x000fe20000001000 */
[----:B0-----:R-:W-:Y:S02]  /*2390*/  HADD2.F32 R91, -RZ, R8.H0_H0 ;  /* 0x20000008ff5b7230 */ /* 0x001fe40000004100 */
[----:B---3--:R-:W-:-:S04]  /*23a0*/  FADD.FTZ R8, -R92, 1 ;  /* 0x3f8000005c087421 */ /* 0x008fc80000010100 */
[C---:B------:R-:W-:Y:S01]  /*23b0*/  FFMA.FTZ R8, R75.reuse, R8, 1 ;  /* 0x3f8000004b087423 */ /* 0x040fe20000010008 */
[----:B------:R-:W-:Y:S01]  /*23c0*/  FMUL.FTZ R75, R75, R92 ;  /* 0x0000005c4b4b7220 */ /* 0x000fe20000410000 */
[----:B------:R-:W0:Y:S01]  /*23d0*/  MUFU.RCP R93, R88 ;  /* 0x00000058005d7308 */ /* 0x000e220000001000 */
[----:B-----5:R-:W-:-:S07]  /*23e0*/  FADD.FTZ R94, R94, 1 ;  /* 0x3f8000005e5e7421 */ /* 0x020fce0000010000 */
[----:B------:R-:W-:Y:S08]  /*23f0*/  MUFU.RCP R99, R89 ;  /* 0x0000005900637308 */ /* 0x000ff00000001000 */
[----:B------:R-:W-:Y:S01]  /*2400*/  MUFU.RCP R96, R96 ;  /* 0x0000006000607308 */ /* 0x000fe20000001000 */
[----:B0-----:R-:W-:-:S07]  /*2410*/  FADD.FTZ R11, -R93, 1 ;  /* 0x3f8000005d0b7421 */ /* 0x001fce0000010100 */
[----:B------:R-:W0:Y:S08]  /*2420*/  MUFU.RCP R98, R98 ;  /* 0x0000006200627308 */ /* 0x000e300000001000 */
[----:B------:R-:W-:Y:S08]  /*2430*/  MUFU.RCP R117, R90 ;  /* 0x0000005a00757308 */ /* 0x000ff00000001000 */
[----:B------:R-:W1:Y:S01]  /*2440*/  MUFU.RCP R119, R94 ;  /* 0x0000005e00777308 */ /* 0x000e620000001000 */
[----:B--2---:R0:W-:Y:S01]  /*2450*/  STS.128 [R70], R32 ;  /* 0x0000002046007388 */ /* 0x0041e20000000c00 */
[----:B------:R-:W-:-:S03]  /*2460*/  NOP ;  /* 0x0000000000007918 */ /* 0x000fc60000000000 */
[----:B------:R-:W2:Y:S01]  /*2470*/  LDS.128 R28, [R70] ;  /* 0x00000000461c7984 */ /* 0x000ea20000000c00 */
[----:B0-----:R-:W-:Y:S01]  /*2480*/  FADD.FTZ R32, -R98, 1 ;  /* 0x3f80000062207421 */ /* 0x001fe20000010100 */
[----:B-1----:R-:W-:-:S03]  /*2490*/  FADD.FTZ R33, -R119, 1 ;  /* 0x3f80000077217421 */ /* 0x002fc60000010100 */
[C---:B------:R-:W-:Y:S01]  /*24a0*/  FFMA.FTZ R100, R39.reuse, R32, 1 ;  /* 0x3f80000027647423 */ /* 0x040fe20000010020 */
[C---:B------:R-:W-:Y:S01]  /*24b0*/  FFMA.FTZ R33, R38.reuse, R33, 1 ;  /* 0x3f80000026217423 */ /* 0x040fe20000010021 */
[----:B------:R-:W-:Y:S01]  /*24c0*/  FMUL.FTZ R38, R38, R119 ;  /* 0x0000007726267220 */ /* 0x000fe20000410000 */
[----:B------:R-:W-:Y:S01]  /*24d0*/  FMUL.FTZ R39, R39, R98 ;  /* 0x0000006227277220 */ /* 0x000fe20000410000 */
[--C-:B--2---:R-:W-:Y:S02]  /*24e0*/  HADD2.F32 R86, -RZ, R28.reuse.H0_H0 ;  /* 0x2000001cff567230 */ /* 0x104fe40000004100 */
[----:B------:R-:W-:Y:S02]  /*24f0*/  HADD2.F32 R87, -RZ, R28.H1_H1 ;  /* 0x3000001cff577230 */ /* 0x000fe40000004100 */
[--C-:B------:R-:W-:Y:S02]  /*2500*/  HADD2.F32 R88, -RZ, R29.reuse.H0_H0 ;  /* 0x2000001dff587230 */ /* 0x100fe40000004100 */
[----:B------:R-:W-:Y:S01]  /*2510*/  FMUL.FTZ R9, R91, R86 ;  /* 0x000000565b097220 */ /* 0x000fe20000410000 */
[----:B------:R-:W-:-:S02]  /*2520*/  HADD2.F32 R89, -RZ, R29.H1_H1 ;  /* 0x3000001dff597230 */ /* 0x000fc40000004100 */
[----:B------:R-:W-:Y:S01]  /*2530*/  FFMA.FTZ R29, R0, R11, 1 ;  /* 0x3f800000001d7423 */ /* 0x000fe2000001000b */
[--C-:B------:R-:W-:Y:S02]  /*2540*/  HADD2.F32 R90, -RZ, R30.reuse.H0_H0 ;  /* 0x2000001eff5a7230 */ /* 0x100fe40000004100 */
[----:B------:R-:W-:Y:S01]  /*2550*/  FMUL.FTZ R9, R92, R9 ;  /* 0x000000095c097220 */ /* 0x000fe20000410000 */
[----:B------:R-:W-:Y:S01]  /*2560*/  FMUL.FTZ R10, R111, R88 ;  /* 0x000000586f0a7220 */ /* 0x000fe20000410000 */
[----:B------:R-:W-:Y:S02]  /*2570*/  HADD2.F32 R95, -RZ, R30.H1_H1 ;  /* 0x3000001eff5f7230 */ /* 0x000fe40000004100 */
[----:B------:R-:W-:Y:S01]  /*2580*/  FMUL.FTZ R30, R112, R89 ;  /* 0x00000059701e7220 */ /* 0x000fe20000410000 */
[----:B------:R-:W-:Y:S01]  /*2590*/  FMUL.FTZ R28, R9, R8 ;  /* 0x00000008091c7220 */ /* 0x000fe20000410000 */
[----:B------:R-:W-:Y:S01]  /*25a0*/  FADD.FTZ R9, -R97, 1 ;  /* 0x3f80000061097421 */ /* 0x000fe20000010100 */
[----:B------:R-:W-:Y:S01]  /*25b0*/  FMUL.FTZ R8, R114, R87 ;  /* 0x0000005772087220 */ /* 0x000fe20000410000 */
[----:B------:R-:W-:-:S02]  /*25c0*/  HADD2.F32 R94, -RZ, R31.H0_H0 ;  /* 0x2000001fff5e7230 */ /* 0x000fc40000004100 */
[----:B------:R-:W-:Y:S01]  /*25d0*/  FMUL.FTZ R10, R93, R10 ;  /* 0x0000000a5d0a7220 */ /* 0x000fe20000410000 */
[----:B------:R-:W-:Y:S01]  /*25e0*/  FFMA.FTZ R9, R74, R9, 1 ;  /* 0x3f8000004a097423 */ /* 0x000fe20000010009 */
[----:B------:R-:W-:Y:S01]  /*25f0*/  FMUL.FTZ R8, R97, R8 ;  /* 0x0000000861087220 */ /* 0x000fe20000410000 */
[----:B------:R-:W-:Y:S02]  /*2600*/  HADD2.F32 R115, -RZ, R31.H1_H1 ;  /* 0x3000001fff737230 */ /* 0x000fe40000004100 */
[C---:B------:R-:W-:Y:S01]  /*2610*/  FADD.FTZ R31, -R99.reuse, 1 ;  /* 0x3f800000631f7421 */ /* 0x040fe20000010100 */
[----:B------:R-:W-:Y:S01]  /*2620*/  FMUL.FTZ R29, R10, R29 ;  /* 0x0000001d0a1d7220 */ /* 0x000fe20000410000 */
[----:B------:R-:W-:Y:S01]  /*2630*/  FMUL.FTZ R11, R8, R9 ;  /* 0x00000009080b7220 */ /* 0x000fe20000410000 */
[----:B------:R-:W-:Y:S01]  /*2640*/  FMUL.FTZ R30, R99, R30 ;  /* 0x0000001e631e7220 */ /* 0x000fe20000410000 */
[----:B------:R-:W0:Y:S01]  /*2650*/  LDC.64 R8, c[0x0][0x508] ;  /* 0x00014200ff087b82 */ /* 0x000e220000000a00 */
[----:B------:R-:W-:Y:S01]  /*2660*/  FFMA.FTZ R31, R2, R31, 1 ;  /* 0x3f800000021f7423 */ /* 0x000fe2000001001f */
[----:B------:R-:W-:Y:S01]  /*2670*/  FADD.FTZ R10, -R96, 1 ;  /* 0x3f800000600a7421 */ /* 0x000fe20000010100 */
[----:B------:R-:W-:Y:S01]  /*2680*/  FMUL.FTZ R32, R110, R95 ;  /* 0x0000005f6e207220 */ /* 0x000fe20000410000 */
[----:B------:R-:W-:Y:S01]  /*2690*/  FMUL.FTZ R35, R107, R94 ;  /* 0x0000005e6b237220 */ /* 0x000fe20000410000 */
[----:B------:R-:W-:Y:S01]  /*26a0*/  FMUL.FTZ R30, R30, R31 ;  /* 0x0000001f1e1e7220 */ /* 0x000fe20000410000 */
        /* <DEDUP_REMOVED lines=16> */
[----:B------:R-:W-:Y:S01]  /*27b0*/  FMUL.FTZ R93, R0, R93 ;  /* 0x0000005d005d7220 */ /* 0x000fe20000410000 */
[----:B------:R-:W-:Y:S01]  /*27c0*/  F2FP.F16.F32.PACK_AB R30, R33, R10 ;  /* 0x0000000a211e723e */ /* 0x000fe200000000ff */
[----:B0-----:R-:W-:Y:S01]  /*27d0*/  IMAD.WIDE.U32 R34, R8, UR18, R26 ;  /* 0x0000001208227c25 */ /* 0x001fe2000f8e001a */
[----:B------:R-:W-:Y:S01]  /*27e0*/  F2FP.F16.F32.PACK_AB R31, R100, R31 ;  /* 0x0000001f641f723e */ /* 0x000fe200000000ff */
[----:B------:R-:W-:Y:S02]  /*27f0*/  BAR.SYNC.DEFER_BLOCKING 0x0 ;  /* 0x0000000000007b1d */ /* 0x000fe40000010000 */
[----:B------:R-:W-:Y:S01]  /*2800*/  FMUL.FTZ R74, R74, R97 ;  /* 0x000000614a4a7220 */ /* 0x000fe20000410000 */
[----:B------:R-:W-:-:S02]  /*2810*/  IMAD R35, R9, UR18, R35 ;  /* 0x0000001209237c24 */ /* 0x000fc4000f8e0223 */
[----:B------:R-:W-:Y:S01]  /*2820*/  FMUL.FTZ R0, R91, R75 ;  /* 0x0000004b5b007220 */ /* 0x000fe20000410000 */
[----:B------:R-:W-:Y:S02]  /*2830*/  HADD2.F32 R100, -RZ, R4.H0_H0 ;  /* 0x20000004ff647230 */ /* 0x000fe40000004100 */
[----:B------:R-:W-:Y:S01]  /*2840*/  FMUL.FTZ R2, R2, R99 ;  /* 0x0000006302027220 */ /* 0x000fe20000410000 */
[----:B------:R-:W0:Y:S01]  /*2850*/  LDC.64 R32, c[0x0][0x558] ;  /* 0x00015600ff207b82 */ /* 0x000e220000000a00 */
[----:B----4-:R-:W-:-:S04]  /*2860*/  IMAD.WIDE.U32 R34, R3, UR4, R34 ;  /* 0x0000000403227c25 */ /* 0x010fc8000f8e0022 */
[----:B------:R-:W-:Y:S01]  /*2870*/  FMUL.FTZ R36, R36, R117 ;  /* 0x0000007524247220 */ /* 0x000fe20000410000 */
[----:B------:R-:W-:Y:S01]  /*2880*/  FMUL.FTZ R37, R37, R96 ;  /* 0x0000006025257220 */ /* 0x000fe20000410000 */
[----:B------:R-:W-:Y:S01]  /*2890*/  FMUL.FTZ R114, R114, R74 ;  /* 0x0000004a72727220 */ /* 0x000fe20000410000 */
[----:B------:R-:W-:Y:S02]  /*28a0*/  IMAD R4, R3, UR5, R35 ;  /* 0x0000000503047c24 */ /* 0x000fe4000f8e0223 */
[----:B------:R-:W-:Y:S01]  /*28b0*/  FFMA.FTZ R71, R0, R100, R71 ;  /* 0x0000006400477223 */ /* 0x000fe20000010047 */
        /* <DEDUP_REMOVED lines=8> */
[----:B------:R-:W1:Y:S01]  /*2940*/  LDS.128 R8, [R70] ;  /* 0x0000000046087984 */ /* 0x000e620000000c00 */
[----:B0-----:R-:W-:-:S04]  /*2950*/  LEA R32, P0, R34, R32, 0x1 ;  /* 0x0000002022207211 */ /* 0x001fc800078008ff */
[----:B------:R-:W-:Y:S01]  /*2960*/  LEA.HI.X R33, R34, R33, R4, 0x1, P0 ;  /* 0x0000002122217211 */ /* 0x000fe200000f0c04 */
[----:B------:R-:W-:Y:S02]  /*2970*/  FFMA.FTZ R34, R114, R101, R71 ;  /* 0x0000006572227223 */ /* 0x000fe40000010047 */
[----:B------:R-:W-:-:S05]  /*2980*/  IMAD.WIDE.U32 R32, R18, 0x10, R32 ;  /* 0x0000001012207825 */ /* 0x000fca00078e0020 */
[----:B-1----:R0:W-:Y:S01]  /*2990*/  STG.E.128 desc[UR16][R32.64], R8 ;  /* 0x0000000820007986 */ /* 0x0021e2000c101d10 */
[----:B------:R-:W-:Y:S05]  /*29a0*/  BRA.U !UP0, `(.L_x_9216) ;  /* 0x0000000108687547 */ /* 0x000fea000b800000 */
        /* <DEDUP_REMOVED lines=26> */
.L_x_9216:
[----:B------:R-:W2:Y:S01]  /*2b50*/  LDCU UR4, c[0x0][0x38c] ;  /* 0x00007180ff0477ac */ /* 0x000ea20008000800 */
[----:B------:R-:W-:Y:S01]  /*2b60*/  FFMA.FTZ R5, R111, R102, R34 ;  /* 0x000000666f057223 */ /* 0x000fe20000010022 */
[----:B------:R-:W-:Y:S02]  /*2b70*/  CS2R R98, SRZ ;  /* 0x0000000000627805 */ /* 0x000fe4000001ff00 */
        /* <DEDUP_REMOVED lines=13> */
[----:B------:R-:W-:Y:S01]  /*2c50*/  FMUL.FTZ R121, R108, R43 ;  /* 0x0000002b6c797220 */ /* 0x000fe20000410000 */
[----:B------:R-:W-:Y:S01]  /*2c60*/  FFMA.FTZ R71, R107, R106, R2 ;  /* 0x0000006a6b477223 */ /* 0x000fe20000010002 */
[----:B--2---:R-:W-:-:S03]  /*2c70*/  UISETP.GE.AND UP0, UPT, UR4, 0x1, UPT ;  /* 0x000000010400788c */ /* 0x004fc6000bf06270 */
[----:B------:R-:W-:Y:S01]  /*2c80*/  FFMA.FTZ R71, R108, R113, R71 ;  /* 0x000000716c477223 */ /* 0x000fe20000010047 */
[----:B------:R-:W-:Y:S06]  /*2c90*/  BAR.SYNC.DEFER_BLOCKING 0x0 ;  /* 0x0000000000007b1d */ /* 0x000fec0000010000 */
[----:B------:R-:W-:Y:S05]  /*2ca0*/  BRA.U !UP0, `(.L_x_9217) ;  /* 0x0000001d080c7547 */ /* 0x000fea000b800000 */
[----:B-1----:R-:W1:Y:S01]  /*2cb0*/  LDC.64 R28, c[0x0][0x440] ;  /* 0x00011000ff1c7b82 */ /* 0x002e620000000a00 */
[----:B------:R-:W-:Y:S01]  /*2cc0*/  MOV R4, R52 ;  /* 0x0000003400047202 */ /* 0x000fe20000000f00 */
[----:B------:R-:W-:Y:S01]  /*2cd0*/  HFMA2 R99, -RZ, RZ, 0, 0 ;  /* 0x00000000ff637431 */ /* 0x000fe200000001ff */
[----:B------:R-:W-:Y:S01]  /*2ce0*/  MOV R5, R59 ;  /* 0x0000003b00057202 */ /* 0x000fe20000000f00 */
[----:B------:R-:W-:Y:S01]  /*2cf0*/  FMUL.FTZ R130, R100, R81 ;  /* 0x0000005164827220 */ /* 0x000fe20000410000 */
[C---:B------:R-:W-:Y:S01]  /*2d00*/  ISETP.NE.AND P0, PT, R54.reuse, 0x1, PT ;  /* 0x000000013600780c */ /* 0x040fe20003f05270 */
[----:B------:R-:W-:Y:S01]  /*2d10*/  FMUL.FTZ R129, R101, R80 ;  /* 0x0000005065817220 */ /* 0x000fe20000410000 */
[----:B------:R-:W-:Y:S01]  /*2d20*/  SHF.L.U32 R132, R54, 0x8, RZ ;  /* 0x0000000836847819 */ /* 0x000fe200000006ff */
[----:B------:R-:W2:Y:S01]  /*2d30*/  LDC.64 R30, c[0x0][0x448] ;  /* 0x00011200ff1e7b82 */ /* 0x000ea20000000a00 */
[----:B------:R-:W-:Y:S01]  /*2d40*/  IADD3 R38, P1, PT, R26, R12, RZ ;  /* 0x0000000c1a267210 */ /* 0x000fe20007f3e0ff */
[----:B------:R-:W-:Y:S01]  /*2d50*/  FMUL.FTZ R128, R102, R79 ;  /* 0x0000004f66807220 */ /* 0x000fe20000410000 */
[----:B------:R-:W-:Y:S01]  /*2d60*/  LOP3.LUT R135, R26, 0x100, RZ, 0xc0, !PT ;  /* 0x000001001a877812 */ /* 0x000fe200078ec0ff */
[----:B------:R-:W-:Y:S01]  /*2d70*/  FMUL.FTZ R127, R103, R78 ;  /* 0x0000004e677f7220 */ /* 0x000fe20000410000 */
[----:B------:R-:W-:Y:S01]  /*2d80*/  IADD3 R131, PT, PT, R54, -0x2, RZ ;  /* 0xfffffffe36837810 */ /* 0x000fe20007ffe0ff */
[----:B------:R-:W-:Y:S01]  /*2d90*/  FMUL.FTZ R126, R104, R77 ;  /* 0x0000004d687e7220 */ /* 0x000fe20000410000 */
[----:B------:R-:W-:Y:S01]  /*2da0*/  IADD3 R133, PT, PT, R26, R18, RZ ;  /* 0x000000121a857210 */ /* 0x000fe20007ffe0ff */
[----:B------:R-:W3:Y:S01]  /*2db0*/  LDC.64 R92, c[0x0][0x3e0] ;  /* 0x0000f800ff5c7b82 */ /* 0x000ee20000000a00 */
[----:B------:R-:W-:Y:S01]  /*2dc0*/  FMUL.FTZ R125, R105, R76 ;  /* 0x0000004c697d7220 */ /* 0x000fe20000410000 */
[----:B------:R-:W-:Y:S01]  /*2dd0*/  FMUL.FTZ R124, R106, R83 ;  /* 0x000000536a7c7220 */ /* 0x000fe20000410000 */
[C---:B------:R-:W-:Y:S01]  /*2de0*/  ISETP.EQ.AND P0, PT, R18.reuse, RZ, P0 ;  /* 0x000000ff1200720c */ /* 0x040fe20000702270 */
[----:B------:R-:W-:Y:S01]  /*2df0*/  FMUL.FTZ R123, R113, R82 ;  /* 0x00000052717b7220 */ /* 0x000fe20000410000 */
[----:B------:R-:W-:Y:S01]  /*2e00*/  IMAD.WIDE.U32 R74, R18, 0x10, R4 ;  /* 0x00000010124a7825 */ /* 0x000fe200078e0004 */
[----:B------:R-:W-:Y:S01]  /*2e10*/  LOP3.LUT R132, R132, 0x100, RZ, 0xc0, !PT ;  /* 0x0000010084847812 */ /* 0x000fe200078ec0ff */
[----:B------:R-:W4:Y:S01]  /*2e20*/  LDCU UR10, c[0x0][0x394] ;  /* 0x00007280ff0a77ac */ /* 0x000f220008000800 */
[----:B0-----:R-:W0:Y:S01]  /*2e30*/  LDC.64 R32, c[0x0][0x3c0] ;  /* 0x0000f000ff207b82 */ /* 0x001e220000000a00 */
[----:B------:R-:W-:Y:S01]  /*2e40*/  IADD3.X R39, PT, PT, RZ, R69, RZ, P1, !PT ;  /* 0x00000045ff277210 */ /* 0x000fe20000ffe4ff */
[----:B------:R-:W0:Y:S01]  /*2e50*/  LDCU UR11, c[0x0][0x38c] ;  /* 0x00007180ff0b77ac */ /* 0x000e220008000800 */
[----:B------:R-:W0:Y:S05]  /*2e60*/  LDCU UR7, c[0x0][0x388] ;  /* 0x00007100ff0777ac */ /* 0x000e2a0008000800 */
[----:B------:R-:W0:Y:S01]  /*2e70*/  LDC.64 R34, c[0x0][0x3a8] ;  /* 0x0000ea00ff227b82 */ /* 0x000e220000000a00 */
[----:B------:R-:W0:Y:S01]  /*2e80*/  LDCU.64 UR8, c[0x0][0x540] ;  /* 0x0000a800ff0877ac */ /* 0x000e220008000a00 */
[----:B------:R-:W-:-:S06]  /*2e90*/  UMOV UR4, URZ ;  /* 0x000000ff00047c82 */ /* 0x000fcc0008000000 */
[----:B------:R-:W0:Y:S02]  /*2ea0*/  LDC.64 R36, c[0x0][0x4f0] ;  /* 0x00013c00ff247b82 */ /* 0x000e240000000a00 */
.L_x_9239:
[----:B------:R-:W-:Y:S01]  /*2eb0*/  MOV R6, R16 ;  /* 0x0000001000067202 */ /* 0x000fe20000000f00 */
[----:B-1-3--:R-:W-:Y:S01]  /*2ec0*/  IMAD.WIDE.U32 R4, R92, UR4, RZ ;  /* 0x000000045c047c25 */ /* 0x00afe2000f8e00ff */
        /* <DEDUP_REMOVED lines=9> */
[----:B------:R-:W5:Y:S01]  /*2f60*/  LDG.E R86, desc[UR16][R86.64] ;  /* 0x0000001056567981 */ /* 0x000f62000c1e1900 */
[----:B0-----:R-:W-:Y:S02]  /*2f70*/  MOV R8, R14 ;  /* 0x0000000e00087202 */ /* 0x001fe40000000f00 */
[----:B------:R-:W-:-:S03]  /*2f80*/  MOV R9, R51 ;  /* 0x0000003300097202 */ /* 0x000fc60000000f00 */
[----:B------:R-:W-:-:S04]  /*2f90*/  IMAD.WIDE.U32 R10, R32, UR4, R8 ;  /* 0x00000004200a7c25 */ /* 0x000fc8000f8e0008 */
[----:B------:R-:W-:Y:S01]  /*2fa0*/  IMAD R2, R33, UR4, R11 ;  /* 0x0000000421027c24 */ /* 0x000fe2000f8e020b */
[----:B--2---:R-:W-:-:S04]  /*2fb0*/  LEA R88, P1, R10, R30, 0x2 ;  /* 0x0000001e0a587211 */ /* 0x004fc800078210ff */
[----:B------:R-:W-:-:S05]  /*2fc0*/  LEA.HI.X R89, R10, R31, R2, 0x2, P1 ;  /* 0x0000001f0a597211 */ /* 0x000fca00008f1402 */
[----:B------:R-:W2:Y:S01]  /*2fd0*/  LDG.E R88, desc[UR16][R88.64] ;  /* 0x0000001058587981 */ /* 0x000ea2000c1e1900 */
[----:B------:R-:W0:Y:S01]  /*2fe0*/  S2UR UR6, SR_CgaCtaId ;  /* 0x00000000000679c3 */ /* 0x000e220000008800 */
[C---:B------:R-:W-:Y:S01]  /*2ff0*/  ISETP.NE.AND P2, PT, R18.reuse, RZ, PT ;  /* 0x000000ff1200720c */ /* 0x040fe20003f45270 */
[----:B------:R-:W-:Y:S01]  /*3000*/  UMOV UR5, 0x400 ;  /* 0x0000040000057882 */ /* 0x000fe20000000000 */
[----:B------:R-:W-:Y:S01]  /*3010*/  ISETP.NE.AND P1, PT, R18, 0x1f, PT ;  /* 0x0000001f1200780c */ /* 0x000fe20003f25270 */
[----:B------:R-:W-:Y:S01]  /*3020*/  BSSY.RECONVERGENT B0, `(.L_x_9218) ;  /* 0x000003c000007945 */ /* 0x000fe20003800200 */
[----:B0-----:R-:W-:Y:S01]  /*3030*/  ULEA UR5, UR6, UR5, 0x18 ;  /* 0x0000000506057291 */ /* 0x001fe2000f8ec0ff */
[----:B---3--:R0:W-:Y:S01]  /*3040*/  STS.128 [R70], R4 ;  /* 0x0000000446007388 */ /* 0x0081e20000000c00 */
[----:B------:R-:W-:-:S03]  /*3050*/  NOP ;  /* 0x0000000000007918 */ /* 0x000fc60000000000 */
[----:B------:R-:W1:Y:S01]  /*3060*/  LDS.128 R8, [R70] ;  /* 0x0000000046087984 */ /* 0x000e620000000c00 */
[----:B-----5:R-:W-:-:S04]  /*3070*/  FMUL.FTZ R137, R86, 1.4426950216293334961 ;  /* 0x3fb8aa3b56897820 */ /* 0x020fc80000410000 */
[C---:B------:R-:W-:Y:S01]  /*3080*/  FMUL.FTZ R141, R137.reuse, R81 ;  /* 0x00000051898d7220 */ /* 0x040fe20000410000 */
[C---:B------:R-:W-:Y:S01]  /*3090*/  FMUL.FTZ R134, R137.reuse, R80 ;  /* 0x0000005089867220 */ /* 0x040fe20000410000 */
[C---:B------:R-:W-:Y:S01]  /*30a0*/  FMUL.FTZ R2, R137.reuse, R78 ;  /* 0x0000004e89027220 */ /* 0x040fe20000410000 */
[C---:B------:R-:W-:Y:S01]  /*30b0*/  FMUL.FTZ R87, R137.reuse, R77 ;  /* 0x0000004d89577220 */ /* 0x040fe20000410000 */
[C---:B0-----:R-:W-:Y:S01]  /*30c0*/  FMUL.FTZ R7, R137.reuse, R83 ;  /* 0x0000005389077220 */ /* 0x041fe20000410000 */
[----:B------:R-:W-:Y:S01]  /*30d0*/  FMUL.FTZ R153, R137, R82 ;  /* 0x0000005289997220 */ /* 0x000fe20000410000 */
[----:B------:R-:W0:Y:S01]  /*30e0*/  MUFU.EX2 R141, R141 ;  /* 0x0000008d008d7308 */ /* 0x000e220000000800 */
[----:B------:R-:W-:Y:S01]  /*30f0*/  IADD3 R5, PT, PT, R135, UR4, RZ ;  /* 0x0000000487057c10 */ /* 0x000fe2000fffe0ff */
[C---:B------:R-:W-:Y:S01]  /*3100*/  FMUL.FTZ R136, R137.reuse, R79 ;  /* 0x0000004f89887220 */ /* 0x040fe20000410000 */
[----:B------:R-:W-:Y:S02]  /*3110*/  FMUL.FTZ R139, R137, R76 ;  /* 0x0000004c898b7220 */ /* 0x000fe40000410000 */
[----:B------:R-:W-:-:S03]  /*3120*/  SEL R5, R5, R56, !P2 ;  /* 0x0000003805057207 */ /* 0x000fc60005000000 */
[----:B------:R-:W3:Y:S01]  /*3130*/  MUFU.EX2 R134, R134 ;  /* 0x0000008600867308 */ /* 0x000ee20000000800 */
[----:B------:R-:W-:-:S07]  /*3140*/  LEA R4, R5, UR5, 0x2 ;  /* 0x0000000505047c11 */ /* 0x000fce000f8e10ff */
[----:B------:R-:W2:Y:S01]  /*3150*/  MUFU.EX2 R2, R2 ;  /* 0x0000000200027308 */ /* 0x000ea20000000800 */
[----:B0-----:R0:W-:Y:S07]  /*3160*/  STS [R4+0x878], R141 ;  /* 0x0008788d04007388 */ /* 0x0011ee0000000800 */
[----:B------:R-:W0:Y:S01]  /*3170*/  MUFU.EX2 R87, R87 ;  /* 0x0000005700577308 */ /* 0x000e220000000800 */
[--C-:B-1----:R-:W-:Y:S02]  /*3180*/  HADD2.F32 R6, -RZ, R9.reuse.H0_H0 ;  /* 0x20000009ff067230 */ /* 0x102fe40000004100 */
[----:B------:R-:W-:-:S05]  /*3190*/  HADD2.F32 R151, -RZ, R9.H1_H1 ;  /* 0x30000009ff977230 */ /* 0x000fca0000004100 */
[----:B------:R-:W1:Y:S01]  /*31a0*/  MUFU.EX2 R7, R7 ;  /* 0x0000000700077308 */ /* 0x000e620000000800 */
[--C-:B------:R-:W-:Y:S02]  /*31b0*/  HADD2.F32 R147, -RZ, R10.reuse.H0_H0 ;  /* 0x2000000aff937230 */ /* 0x100fe40000004100 */
[----:B------:R-:W-:Y:S02]  /*31c0*/  HADD2.F32 R149, -RZ, R10.H1_H1 ;  /* 0x3000000aff957230 */ /* 0x000fe40000004100 */
[C---:B--2---:R-:W-:Y:S01]  /*31d0*/  FMUL.FTZ R10, R88.reuse, R6 ;  /* 0x00000006580a7220 */ /* 0x044fe20000410000 */
[----:B------:R-:W-:Y:S02]  /*31e0*/  HADD2.F32 R9, -RZ, R11.H0_H0 ;  /* 0x2000000bff097230 */ /* 0x000fe40000004100 */
[----:B------:R-:W-:Y:S01]  /*31f0*/  FMUL.FTZ R143, R88, R151 ;  /* 0x00000097588f7220 */ /* 0x000fe20000410000 */
[--C-:B------:R-:W-:Y:S01]  /*3200*/  HADD2.F32 R138, -RZ, R8.reuse.H0_H0 ;  /* 0x20000008ff8a7230 */ /* 0x100fe20000004100 */
[----:B------:R-:W2:Y:S01]  /*3210*/  MUFU.EX2 R153, R153 ;  /* 0x0000009900997308 */ /* 0x000ea20000000800 */
[----:B------:R-:W-:-:S02]  /*3220*/  HADD2.F32 R145, -RZ, R8.H1_H1 ;  /* 0x30000008ff917230 */ /* 0x000fc40000004100 */
        /* <DEDUP_REMOVED lines=10> */
[----:B------:R-:W-:-:S04]  /*32d0*/  FMUL.FTZ R142, R107, R142 ;  /* 0x0000008e6b8e7220 */ /* 0x000fc80000410000 */
[----:B------:R5:W0:Y:S02]  /*32e0*/  MUFU.EX2 R136, R139 ;  /* 0x0000008b00887308 */ /* 0x000a240000000800 */
[----:B-----5:R-:W-:Y:S01]  /*32f0*/  FMUL.FTZ R139, R111, R10 ;  /* 0x0000000a6f8b7220 */ /* 0x020fe20000410000 */
[----:B------:R-:W-:Y:S01]  /*3300*/  FMUL.FTZ R10, R112, R143 ;  /* 0x0000008f700a7220 */ /* 0x000fe20000410000 */
[----:B------:R-:W-:Y:S01]  /*3310*/  FMUL.FTZ R143, R109, R140 ;  /* 0x0000008c6d8f7220 */ /* 0x000fe20000410000 */
[----:B------:R-:W-:Y:S01]  /*3320*/  FMUL.FTZ R140, R110, R155 ;  /* 0x0000009b6e8c7220 */ /* 0x000fe20000410000 */
[----:B------:R-:W-:Y:S01]  /*3330*/  FMUL.FTZ R155, R108, R157 ;  /* 0x0000009d6c9b7220 */ /* 0x000fe20000410000 */
[----:B------:R-:W-:Y:S06]  /*3340*/  BAR.SYNC.DEFER_BLOCKING 0x0 ;  /* 0x0000000000007b1d */ /* 0x000fec0000010000 */
[----:B-123--:R-:W-:Y:S05]  /*3350*/  @P1 BRA `(.L_x_9219) ;  /* 0x00000000001c1947 */ /* 0x00efea0003800000 */
[----:B----4-:R-:W-:Y:S01]  /*3360*/  ISETP.NE.AND P1, PT, R54, UR10, PT ;  /* 0x0000000a36007c0c */ /* 0x010fe2000bf25270 */
[----:B------:R-:W-:-:S12]  /*3370*/  HFMA2 R144, -RZ, RZ, 1.875, 0 ;  /* 0x3f800000ff907431 */ /* 0x000fd800000001ff */
[----:B------:R-:W-:Y:S05]  /*3380*/  @!P1 BRA `(.L_x_9220) ;  /* 0x0000000000149947 */ /* 0x000fea0003800000 */
[----:B0-----:R-:W-:-:S04]  /*3390*/  IADD3 R4, PT, PT, R132, UR4, RZ ;  /* 0x0000000484047c10 */ /* 0x001fc8000fffe0ff */
[----:B------:R-:W-:-:S05]  /*33a0*/  LEA R4, R4, UR5, 0x2 ;  /* 0x0000000504047c11 */ /* 0x000fca000f8e10ff */
[----:B------:R3:W0:Y:S01]  /*33b0*/  LDS R144, [R4+0x878] ;  /* 0x0008780004907984 */ /* 0x0006220000000800 */
[----:B------:R-:W-:Y:S05]  /*33c0*/  BRA `(.L_x_9220) ;  /* 0x0000000000047947 */ /* 0x000fea0003800000 */
.L_x_9219:
[----:B------:R1:W2:Y:S02]  /*33d0*/  LDS R144, [R85+0x107c] ;  /* 0x00107c0055907984 */ /* 0x0002a40000000800 */
.L_x_9220:
[----:B----4-:R-:W-:Y:S05]  /*33e0*/  BSYNC.RECONVERGENT B0 ;  /* 0x0000000000007941 */ /* 0x010fea0003800200 */
.L_x_9218:
[----:B0--3--:R-:W0:Y:S01]  /*33f0*/  @P0 LDC R4, c[0x0][0x38c] ;  /* 0x0000e300ff040b82 */ /* 0x009e220000000800 */
[----:B------:R-:W-:Y:S01]  /*3400*/  MOV R146, RZ ;  /* 0x000000ff00927202 */ /* 0x000fe20000000f00 */
[----:B0-----:R-:W-:-:S04]  /*3410*/  @P0 IMAD R5, R131, R4, UR4 ;  /* 0x0000000483050e24 */ /* 0x001fc8000f8e0204 */
[----:B------:R-:W-:-:S05]  /*3420*/  @P0 IMAD.WIDE R4, R5, 0x8, R24 ;  /* 0x0000000805040825 */ /* 0x000fca00078e0218 */
[----:B------:R0:W3:Y:S01]  /*3430*/  @P0 LDG.E R146, desc[UR16][R4.64+0x4] ;  /* 0x0000041004920981 */ /* 0x0000e2000c1e1900 */
[----:B------:R-:W-:Y:S01]  /*3440*/  FFMA.FTZ R148, R130, R134, R129 ;  /* 0x0000008682947223 */ /* 0x000fe20000010081 */
[C---:B--2---:R-:W-:Y:S01]  /*3450*/  FMUL.FTZ R152, R153.reuse, R144 ;  /* 0x0000009099987220 */ /* 0x044fe20000410000 */
[----:B------:R-:W-:Y:S01]  /*3460*/  FFMA.FTZ R154, R153, R155, R142 ;  /* 0x0000009b999a7223 */ /* 0x000fe2000001008e */
[----:B------:R-:W-:Y:S01]  /*3470*/  ISETP.GE.AND P1, PT, R73, 0x1, PT ;  /* 0x000000014900780c */ /* 0x000fe20003f26270 */
[----:B------:R-:W-:Y:S01]  /*3480*/  FFMA.FTZ R148, R89, R148, R128 ;  /* 0x0000009459947223 */ /* 0x000fe20000010080 */
[C---:B------:R-:W-:Y:S01]  /*3490*/  FMUL.FTZ R157, R7.reuse, R152 ;  /* 0x00000098079d7220 */ /* 0x040fe20000410000 */
[----:B------:R-:W-:Y:S01]  /*34a0*/  FFMA.FTZ R154, R7, R154, R140 ;  /* 0x0000009a079a7223 */ /* 0x000fe2000001008c */
[----:B------:R-:W-:Y:S01]  /*34b0*/  ISETP.NE.AND P3, PT, R84, 0x1f, PT ;  /* 0x0000001f5400780c */ /* 0x000fe20003f65270 */
[----:B------:R-:W-:Y:S01]  /*34c0*/  FFMA.FTZ R148, R2, R148, R127 ;  /* 0x0000009402947223 */ /* 0x000fe2000001007f */
[----:B------:R-:W-:Y:S01]  /*34d0*/  ISETP.GT.U32.AND P4, PT, R84, 0x17, PT ;  /* 0x000000175400780c */ /* 0x000fe20003f84070 */
[----:B------:R-:W-:Y:S01]  /*34e0*/  FFMA.FTZ R154, R136, R154, R143 ;  /* 0x0000009a889a7223 */ /* 0x000fe2000001008f */
[----:B------:R-:W-:Y:S01]  /*34f0*/  ULEA UR6, UR4, UR5, 0x3 ;  /* 0x0000000504067291 */ /* 0x000fe2000f8e18ff */
[C---:B------:R-:W-:Y:S01]  /*3500*/  FFMA.FTZ R148, R87.reuse, R148, R126 ;  /* 0x0000009457947223 */ /* 0x040fe2000001007e */
[----:B------:R-:W-:Y:S01]  /*3510*/  BSSY.RECONVERGENT B0, `(.L_x_9221) ;  /* 0x00000a6000007945 */ /* 0x000fe20003800200 */
[----:B------:R-:W-:-:S02]  /*3520*/  FFMA.FTZ R154, R87, R154, R10 ;  /* 0x0000009a579a7223 */ /* 0x000fc4000001000a */
[----:B------:R-:W-:Y:S02]  /*3530*/  FFMA.FTZ R148, R136, R148, R125 ;  /* 0x0000009488947223 */ /* 0x000fe4000001007d */
[----:B------:R-:W-:Y:S02]  /*3540*/  FFMA.FTZ R154, R2, R154, R139 ;  /* 0x0000009a029a7223 */ /* 0x000fe4000001008b */
[----:B------:R-:W-:Y:S01]  /*3550*/  FFMA.FTZ R150, R7, R148, R124 ;  /* 0x0000009407967223 */ /* 0x000fe2000001007c */
[----:B------:R-:W-:Y:S01]  /*3560*/  FMUL.FTZ R148, R141, R134 ;  /* 0x000000868d947220 */ /* 0x000fe20000410000 */
[----:B------:R-:W-:Y:S02]  /*3570*/  FFMA.FTZ R154, R89, R154, R8 ;  /* 0x0000009a599a7223 */ /* 0x000fe40000010008 */
[----:B0-----:R-:W-:Y:S01]  /*3580*/  FFMA.FTZ R5, R153, R150, R123 ;  /* 0x0000009699057223 */ /* 0x001fe2000001007b */
[----:B------:R-:W-:Y:S01]  /*3590*/  FMUL.FTZ R150, R136, R157 ;  /* 0x0000009d88967220 */ /* 0x000fe20000410000 */
[----:B------:R-:W-:Y:S01]  /*35a0*/  FMUL.FTZ R157, R89, R148 ;  /* 0x00000094599d7220 */ /* 0x000fe20000410000 */
[----:B------:R-:W-:-:S02]  /*35b0*/  FFMA.FTZ R154, R134, R154, R137 ;  /* 0x0000009a869a7223 */ /* 0x000fc40000010089 */
[----:B------:R-:W0:Y:S01]  /*35c0*/  SHFL.UP PT, R4, R5, 0x1, RZ ;  /* 0x0420000005047989 */ /* 0x000e2200000e00ff */
[C---:B------:R-:W-:Y:S01]  /*35d0*/  FMUL.FTZ R159, R87.reuse, R150 ;  /* 0x00000096579f7220 */ /* 0x040fe20000410000 */
[C---:B------:R-:W-:Y:S02]  /*35e0*/  FMUL.FTZ R148, R2.reuse, R157 ;  /* 0x0000009d02947220 */ /* 0x040fe40000410000 */
[----:B------:R-:W2:Y:S01]  /*35f0*/  SHFL.DOWN PT, R156, R154, 0x1, 0x1f ;  /* 0x08201f009a9c7f89 */ /* 0x000ea200000e0000 */
[----:B------:R-:W-:Y:S01]  /*3600*/  FMUL.FTZ R150, R2, R159 ;  /* 0x0000009f02967220 */ /* 0x000fe20000410000 */
[----:B------:R-:W-:-:S03]  /*3610*/  FMUL.FTZ R157, R87, R148 ;  /* 0x00000094579d7220 */ /* 0x000fc60000410000 */
[----:B------:R-:W-:Y:S01]  /*3620*/  FMUL.FTZ R159, R89, R150 ;  /* 0x00000096599f7220 */ /* 0x000fe20000410000 */
[----:B------:R-:W-:Y:S01]  /*3630*/  FMUL.FTZ R150, R136, R157 ;  /* 0x0000009d88967220 */ /* 0x000fe20000410000 */
[----:B------:R-:W-:Y:S02]  /*3640*/  MOV R157, R154 ;  /* 0x0000009a009d7202 */ /* 0x000fe40000000f00 */
[----:B------:R-:W-:Y:S01]  /*3650*/  FMUL.FTZ R148, R134, R159 ;  /* 0x0000009f86947220 */ /* 0x000fe20000410000 */
[----:B------:R-:W-:-:S04]  /*3660*/  FMUL.FTZ R150, R7, R150 ;  /* 0x0000009607967220 */ /* 0x000fc80000410000 */
[----:B------:R-:W4:Y:S01]  /*3670*/  SHFL.DOWN PT, R161, R148, 0x1, 0x1f ;  /* 0x08201f0094a17f89 */ /* 0x000f2200000e0000 */
[----:B------:R-:W-:-:S04]  /*3680*/  FMUL.FTZ R150, R153, R150 ;  /* 0x0000009699967220 */ /* 0x000fc80000410000 */
[----:B0-----:R-:W-:Y:S01]  /*3690*/  FFMA.FTZ R4, R150, R4, R5 ;  /* 0x0000000496047223 */ /* 0x001fe20000010005 */
[----:B------:R-:W0:Y:S01]  /*36a0*/  SHFL.UP PT, R159, R150, 0x1, RZ ;  /* 0x04200000969f7989 */ /* 0x000e2200000e00ff */
[----:B--2---:R-:W-:-:S03]  /*36b0*/  @P3 FFMA.FTZ R157, R148, R156, R157 ;  /* 0x0000009c949d3223 */ /* 0x004fc6000001009d */
[----:B------:R-:W-:Y:S02]  /*36c0*/  FSEL R5, R5, R4, !P1 ;  /* 0x0000000405057208 */ /* 0x000fe40004800000 */
[----:B------:R-:W-:Y:S04]  /*36d0*/  SHFL.DOWN PT, R154, R157, 0x2, 0x1f ;  /* 0x08401f009d9a7f89 */ /* 0x000fe800000e0000 */
[----:B------:R-:W2:Y:S01]  /*36e0*/  SHFL.UP PT, R4, R5, 0x2, RZ ;  /* 0x0440000005047989 */ /* 0x000ea200000e00ff */
[----:B----4-:R-:W-:-:S05]  /*36f0*/  @P3 FMUL.FTZ R152, R161, R148 ;  /* 0x00000094a1983220 */ /* 0x010fca0000410000 */
[----:B------:R-:W-:Y:S01]  /*3700*/  @P3 MOV R148, R152 ;  /* 0x0000009800943202 */ /* 0x000fe20000000f00 */
[----:B0-----:R-:W-:Y:S01]  /*3710*/  @P1 FMUL.FTZ R150, R150, R159 ;  /* 0x0000009f96961220 */ /* 0x001fe20000410000 */
[----:B------:R-:W-:-:S03]  /*3720*/  ISETP.GE.AND P1, PT, R73, 0x2, PT ;  /* 0x000000024900780c */ /* 0x000fc60003f26270 */
[----:B------:R-:W0:Y:S01]  /*3730*/  SHFL.DOWN PT, R161, R148, 0x2, 0x1f ;  /* 0x08401f0094a17f89 */ /* 0x000e2200000e0000 */
[----:B------:R-:W-:-:S03]  /*3740*/  ISETP.GT.U32.AND P3, PT, R84, 0x1d, PT ;  /* 0x0000001d5400780c */ /* 0x000fc60003f64070 */
[----:B------:R-:W4:Y:S01]  /*3750*/  SHFL.UP PT, R159, R150, 0x2, RZ ;  /* 0x04400000969f7989 */ /* 0x000f2200000e00ff */
[----:B--2---:R-:W-:-:S05]  /*3760*/  FFMA.FTZ R4, R150, R4, R5 ;  /* 0x0000000496047223 */ /* 0x004fca0000010005 */
[----:B------:R-:W-:-:S04]  /*3770*/  FSEL R5, R5, R4, !P1 ;  /* 0x0000000405057208 */ /* 0x000fc80004800000 */
[C---:B------:R-:W-:Y:S01]  /*3780*/  @!P3 FFMA.FTZ R157, R148.reuse, R154, R157 ;  /* 0x0000009a949db223 */ /* 0x040fe2000001009d */
[----:B------:R-:W2:Y:S04]  /*3790*/  SHFL.UP PT, R4, R5, 0x4, RZ ;  /* 0x0480000005047989 */ /* 0x000ea800000e00ff */
[----:B------:R-:W5:Y:S01]  /*37a0*/  SHFL.DOWN PT, R154, R157, 0x4, 0x1f ;  /* 0x08801f009d9a7f89 */ /* 0x000f6200000e0000 */
[----:B0-----:R-:W-:Y:S01]  /*37b0*/  @!P3 FMUL.FTZ R152, R148, R161 ;  /* 0x000000a19498b220 */ /* 0x001fe20000410000 */
[----:B----4-:R-:W-:-:S04]  /*37c0*/  @P1 FMUL.FTZ R150, R150, R159 ;  /* 0x0000009f96961220 */ /* 0x010fc80000410000 */
[----:B------:R-:W-:Y:S02]  /*37d0*/  @!P3 MOV R148, R152 ;  /* 0x000000980094b202 */ /* 0x000fe40000000f00 */
[----:B------:R-:W-:Y:S01]  /*37e0*/  ISETP.GE.AND P1, PT, R73, 0x4, PT ;  /* 0x000000044900780c */ /* 0x000fe20003f26270 */
[----:B------:R-:W0:Y:S01]  /*37f0*/  SHFL.UP PT, R159, R150, 0x4, RZ ;  /* 0x04800000969f7989 */ /* 0x000e2200000e00ff */
[----:B------:R-:W-:-:S03]  /*3800*/  ISETP.GT.U32.AND P3, PT, R84, 0x1b, PT ;  /* 0x0000001b5400780c */ /* 0x000fc60003f64070 */
[----:B------:R-:W4:Y:S01]  /*3810*/  SHFL.DOWN PT, R163, R148, 0x4, 0x1f ;  /* 0x08801f0094a37f89 */ /* 0x000f2200000e0000 */
[----:B--2---:R-:W-:-:S09]  /*3820*/  FFMA.FTZ R4, R150, R4, R5 ;  /* 0x0000000496047223 */ /* 0x004fd20000010005 */
[----:B-----5:R-:W-:Y:S01]  /*3830*/  @!P3 FFMA.FTZ R157, R148, R154, R157 ;  /* 0x0000009a949db223 */ /* 0x020fe2000001009d */
[----:B------:R-:W-:-:S04]  /*3840*/  FSEL R161, R5, R4, !P1 ;  /* 0x0000000405a17208 */ /* 0x000fc80004800000 */
[----:B------:R-:W2:Y:S04]  /*3850*/  SHFL.DOWN PT, R156, R157, 0x8, 0x1f ;  /* 0x09001f009d9c7f89 */ /* 0x000ea800000e0000 */
[----:B------:R-:W5:Y:S01]  /*3860*/  SHFL.UP PT, R4, R161, 0x8, RZ ;  /* 0x05000000a1047989 */ /* 0x000f6200000e00ff */
[----:B0-----:R-:W-:Y:S01]  /*3870*/  @P1 FMUL.FTZ R150, R150, R159 ;  /* 0x0000009f96961220 */ /* 0x001fe20000410000 */
[----:B------:R-:W-:Y:S01]  /*3880*/  ISETP.GE.AND P1, PT, R54, UR10, PT ;  /* 0x0000000a36007c0c */ /* 0x000fe2000bf26270 */
[----:B----4-:R-:W-:-:S03]  /*3890*/  @!P3 FMUL.FTZ R152, R148, R163 ;  /* 0x000000a39498b220 */ /* 0x010fc60000410000 */
[----:B------:R-:W0:Y:S01]  /*38a0*/  SHFL.UP PT, R5, R150, 0x8, RZ ;  /* 0x0500000096057989 */ /* 0x000e2200000e00ff */
[----:B------:R-:W-:Y:S02]  /*38b0*/  ISETP.NE.OR P1, PT, R18, RZ, P1 ;  /* 0x000000ff1200720c */ /* 0x000fe40000f25670 */
[----:B------:R-:W-:Y:S02]  /*38c0*/  @!P3 MOV R148, R152 ;  /* 0x000000980094b202 */ /* 0x000fe40000000f00 */
[----:B------:R-:W-:-:S03]  /*38d0*/  ISETP.GE.AND P3, PT, R73, 0x8, PT ;  /* 0x000000084900780c */ /* 0x000fc60003f66270 */
[----:B------:R-:W4:Y:S01]  /*38e0*/  SHFL.DOWN PT, R163, R148, 0x8, 0x1f ;  /* 0x09001f0094a37f89 */ /* 0x000f2200000e0000 */
[----:B--2---:R-:W-:Y:S01]  /*38f0*/  @!P4 FFMA.FTZ R157, R148, R156, R157 ;  /* 0x0000009c949dc223 */ /* 0x004fe2000001009d */
[----:B-----5:R-:W-:-:S05]  /*3900*/  FFMA.FTZ R4, R150, R4, R161 ;  /* 0x0000000496047223 */ /* 0x020fca00000100a1 */
[----:B------:R-:W-:-:S03]  /*3910*/  FSEL R161, R161, R4, !P3 ;  /* 0x00000004a1a17208 */ /* 0x000fc60005800000 */
[----:B0-----:R-:W-:Y:S01]  /*3920*/  @P3 FMUL.FTZ R150, R150, R5 ;  /* 0x0000000596963220 */ /* 0x001fe20000410000 */
[----:B------:R-:W-:Y:S01]  /*3930*/  HFMA2 R4, -RZ, RZ, 1.875, 0 ;  /* 0x3f800000ff047431 */ /* 0x000fe200000001ff */
[----:B------:R-:W-:Y:S01]  /*3940*/  MOV R5, RZ ;  /* 0x000000ff00057202 */ /* 0x000fe20000000f00 */
[----:B------:R-:W0:Y:S04]  /*3950*/  SHFL.UP PT, R152, R161, 0x10, RZ ;  /* 0x06000000a1987989 */ /* 0x000e2800000e00ff */
[----:B------:R-:W2:Y:S01]  /*3960*/  SHFL.UP PT, R159, R150, 0x10, RZ ;  /* 0x06000000969f7989 */ /* 0x000ea200000e00ff */
[----:B----4-:R-:W-:-:S03]  /*3970*/  @!P4 FMUL.FTZ R154, R148, R163 ;  /* 0x000000a3949ac220 */ /* 0x010fc60000410000 */
[----:B------:R-:W-:Y:S01]  /*3980*/  @!P1 LDS.64 R4, [UR6+0x10f8] ;  /* 0x0010f806ff049984 */ /* 0x000fe20008000a00 */
[----:B------:R-:W-:Y:S02]  /*3990*/  ISETP.GE.AND P1, PT, R73, 0x10, PT ;  /* 0x000000104900780c */ /* 0x000fe40003f26270 */
[----:B------:R-:W-:Y:S02]  /*39a0*/  @!P4 MOV R148, R154 ;  /* 0x0000009a0094c202 */ /* 0x000fe40000000f00 */
[----:B------:R-:W-:Y:S04]  /*39b0*/  SHFL.DOWN PT, R154, R157, 0x10, 0x1f ;  /* 0x0a001f009d9a7f89 */ /* 0x000fe800000e0000 */
[----:B------:R-:W4:Y:S01]  /*39c0*/  SHFL.DOWN PT, R163, R148, 0x10, 0x1f ;  /* 0x0a001f0094a37f89 */ /* 0x000f2200000e0000 */
[----:B0-----:R-:W-:-:S04]  /*39d0*/  FFMA.FTZ R152, R150, R152, R161 ;  /* 0x0000009896987223 */ /* 0x001fc800000100a1 */
        /* <DEDUP_REMOVED lines=22> */
[-C--:B------:R-:W-:Y:S01]  /*3b40*/  FFMA.FTZ R138, R134, R141.reuse, R129 ;  /* 0x0000008d868a7223 */ /* 0x080fe20000010081 */
[----:B------:R-:W-:Y:S02]  /*3b50*/  FMUL.FTZ R157, R88, R141 ;  /* 0x0000008d589d7220 */ /* 0x000fe40000410000 */
[C---:B------:R-:W-:Y:S01]  /*3b60*/  FFMA.FTZ R161, R0.reuse, R161, RZ ;  /* 0x000000a100a17223 */ /* 0x040fe200000100ff */
[----:B------:R-:W-:Y:S01]  /*3b70*/  FMUL.FTZ R154, R145, R138 ;  /* 0x0000008a919a7220 */ /* 0x000fe20000410000 */
[----:B------:R-:W-:Y:S01]  /*3b80*/  @P2 FFMA.FTZ R152, R163, R152, R158 ;  /* 0x00000098a3982223 */ /* 0x000fe2000001009e */
[----:B------:R-:W-:Y:S01]  /*3b90*/  FFMA.FTZ R145, R89, R138, R128 ;  /* 0x0000008a59917223 */ /* 0x000fe20000010080 */
[----:B------:R-:W-:Y:S01]  /*3ba0*/  FMUL.FTZ R159, R0, R157 ;  /* 0x0000009d009f7220 */ /* 0x000fe20000410000 */
[----:B------:R-:W-:Y:S01]  /*3bb0*/  FFMA.FTZ R154, R114, R154, R161 ;  /* 0x0000009a729a7223 */ /* 0x000fe200000100a1 */
[----:B------:R-:W-:Y:S01]  /*3bc0*/  FFMA.FTZ R155, R152, R144, R155 ;  /* 0x00000090989b7223 */ /* 0x000fe2000001009b */
[-C--:B------:R-:W-:Y:S01]  /*3bd0*/  FFMA.FTZ R144, R2, R145.reuse, R127 ;  /* 0x0000009102907223 */ /* 0x080fe2000001007f */
[C---:B------:R-:W-:Y:S01]  /*3be0*/  FMUL.FTZ R146, R88.reuse, R145 ;  /* 0x0000009158927220 */ /* 0x040fe20000410000 */
[----:B------:R-:W-:Y:S01]  /*3bf0*/  FMUL.FTZ R161, R88, R138 ;  /* 0x0000008a58a17220 */ /* 0x000fe20000410000 */
[----:B------:R0:W-:Y:S01]  /*3c00*/  STS [R60+0x220], R159 ;  /* 0x0002209f3c007388 */ /* 0x0001e20000000800 */
[----:B------:R-:W-:Y:S01]  /*3c10*/  FFMA.FTZ R157, R87, R144, R126 ;  /* 0x00000090579d7223 */ /* 0x000fe2000001007e */
[----:B------:R-:W-:Y:S01]  /*3c20*/  FMUL.FTZ R156, R111, R146 ;  /* 0x000000926f9c7220 */ /* 0x000fe20000410000 */
        /* <DEDUP_REMOVED lines=9> */
[----:B------:R-:W-:Y:S01]  /*3cc0*/  FMUL.FTZ R160, R109, R160 ;  /* 0x000000a06da07220 */ /* 0x000fe20000410000 */
[-C--:B------:R-:W-:Y:S01]  /*3cd0*/  FFMA.FTZ R146, R153, R148.reuse, R123 ;  /* 0x0000009499927223 */ /* 0x080fe2000001007b */
[----:B------:R-:W-:Y:S01]  /*3ce0*/  FMUL.FTZ R4, R88, R148 ;  /* 0x0000009458047220 */ /* 0x000fe20000410000 */
[----:B------:R-:W-:Y:S01]  /*3cf0*/  STS [R61+0xc], R158 ;  /* 0x00000c9e3d007388 */ /* 0x000fe20000000800 */
[----:B------:R-:W-:Y:S01]  /*3d00*/  FMUL.FTZ R6, R6, R145 ;  /* 0x0000009106067220 */ /* 0x000fe20000410000 */
[----:B0-----:R-:W-:Y:S01]  /*3d10*/  FMUL.FTZ R159, R88, R146 ;  /* 0x00000092589f7220 */ /* 0x001fe20000410000 */
[----:B------:R-:W-:Y:S01]  /*3d20*/  FMUL.FTZ R88, R110, R5 ;  /* 0x000000056e587220 */ /* 0x000fe20000410000 */
[----:B------:R-:W-:Y:S01]  /*3d30*/  STS [R61+0x10], R160 ;  /* 0x000010a03d007388 */ /* 0x000fe20000000800 */
[----:B------:R-:W-:Y:S01]  /*3d40*/  FFMA.FTZ R5, R111, R6, R154 ;  /* 0x000000066f057223 */ /* 0x000fe2000001009a */
[----:B--2---:R-:W-:Y:S01]  /*3d50*/  FMUL.FTZ R152, R107, R4 ;  /* 0x000000046b987220 */ /* 0x004fe20000410000 */
[----:B------:R-:W-:Y:S01]  /*3d60*/  FMUL.FTZ R156, R108, R159 ;  /* 0x0000009f6c9c7220 */ /* 0x000fe20000410000 */
[----:B------:R0:W-:Y:S01]  /*3d70*/  STS [R61+0x14], R88 ;  /* 0x000014583d007388 */ /* 0x0001e20000000800 */
[----:B------:R-:W-:Y:S01]  /*3d80*/  FMUL.FTZ R151, R151, R144 ;  /* 0x0000009097977220 */ /* 0x000fe20000410000 */
[----:B------:R-:W-:Y:S01]  /*3d90*/  FFMA.FTZ R153, R153, R155, R142 ;  /* 0x0000009b99997223 */ /* 0x000fe2000001008e */
[----:B------:R-:W-:Y:S01]  /*3da0*/  FMUL.FTZ R149, R149, R150 ;  /* 0x0000009695957220 */ /* 0x000fe20000410000 */
[----:B------:R2:W-:Y:S01]  /*3db0*/  STS [R61+0x18], R152 ;  /* 0x000018983d007388 */ /* 0x0005e20000000800 */
[----:B------:R-:W-:Y:S01]  /*3dc0*/  FFMA.FTZ R4, R112, R151, R5 ;  /* 0x0000009770047223 */ /* 0x000fe20000010005 */
[----:B------:R-:W-:Y:S01]  /*3dd0*/  FMUL.FTZ R5, R147, R157 ;  /* 0x0000009d93057220 */ /* 0x000fe20000410000 */
[----:B------:R-:W-:Y:S01]  /*3de0*/  FFMA.FTZ R147, R7, R153, R140 ;  /* 0x0000009907937223 */ /* 0x000fe2000001008c */
[----:B------:R2:W-:Y:S01]  /*3df0*/  STS [R61+0x1c], R156 ;  /* 0x00001c9c3d007388 */ /* 0x0005e20000000800 */
[----:B------:R-:W-:-:S04]  /*3e00*/  IMAD.WIDE.U32 R6, R36, UR4, R38 ;  /* 0x0000000424067c25 */ /* 0x000fc8000f8e0026 */
[----:B------:R-:W-:Y:S01]  /*3e10*/  FFMA.FTZ R5, R109, R5, R4 ;  /* 0x000000056d057223 */ /* 0x000fe20000010004 */
[----:B------:R-:W-:Y:S01]  /*3e20*/  FFMA.FTZ R143, R136, R147, R143 ;  /* 0x00000093888f7223 */ /* 0x000fe2000001008f */
[----:B------:R-:W-:Y:S01]  /*3e30*/  BAR.SYNC.DEFER_BLOCKING 0x0 ;  /* 0x0000000000007b1d */ /* 0x000fe20000010000 */
[----:B------:R-:W-:Y:S01]  /*3e40*/  IADD3 R136, PT, PT, -R133, UR7, RZ ;  /* 0x0000000785887c10 */ /* 0x000fe2000fffe1ff */
[----:B0-----:R-:W-:Y:S01]  /*3e50*/  FFMA.FTZ R88, R110, R149, R5 ;  /* 0x000000956e587223 */ /* 0x001fe20000010005 */
[----:B------:R-:W-:Y:S01]  /*3e60*/  IMAD R5, R37, UR4, R7 ;  /* 0x0000000425057c24 */ /* 0x000fe2000f8e0207 */
[----:B------:R-:W-:Y:S01]  /*3e70*/  LEA R4, P2, R6, UR8, 0x2 ;  /* 0x0000000806047c11 */ /* 0x000fe2000f8410ff */
[----:B------:R-:W-:Y:S01]  /*3e80*/  FFMA.FTZ R87, R87, R143, R10 ;  /* 0x0000008f57577223 */ /* 0x000fe2000001000a */
[----:B------:R-:W-:Y:S01]  /*3e90*/  FMUL.FTZ R9, R9, R148 ;  /* 0x0000009409097220 */ /* 0x000fe20000410000 */
[----:B------:R-:W-:Y:S02]  /*3ea0*/  ISETP.GE.AND P3, PT, R136, 0x21, PT ;  /* 0x000000218800780c */ /* 0x000fe40003f66270 */
[----:B------:R-:W-:Y:S01]  /*3eb0*/  LEA.HI.X R5, R6, UR9, R5, 0x2, P2 ;  /* 0x0000000906057c11 */ /* 0x000fe200090f1405 */
[----:B------:R-:W-:Y:S01]  /*3ec0*/  FFMA.FTZ R139, R2, R87, R139 ;  /* 0x00000057028b7223 */ /* 0x000fe2000001008b */
[----:B------:R-:W-:Y:S01]  /*3ed0*/  ISETP.GE.AND P2, PT, R136, 0x1, PT ;  /* 0x000000018800780c */ /* 0x000fe20003f46270 */
[----:B------:R-:W-:Y:S01]  /*3ee0*/  FFMA.FTZ R9, R107, R9, R88 ;  /* 0x000000096b097223 */ /* 0x000fe20000010058 */
[----:B------:R-:W-:Y:S01]  /*3ef0*/  FMUL.FTZ R6, R11, R146 ;  /* 0x000000920b067220 */ /* 0x000fe20000410000 */
[----:B------:R-:W-:-:S03]  /*3f00*/  FFMA.FTZ R89, R89, R139, R8 ;  /* 0x0000008b59597223 */ /* 0x000fc60000010008 */
[----:B------:R-:W-:Y:S01]  /*3f10*/  FFMA.FTZ R6, R108, R6, R9 ;  /* 0x000000066c067223 */ /* 0x000fe20000010009 */
[----:B------:R-:W-:Y:S01]  /*3f20*/  FFMA.FTZ R137, R134, R89, R137 ;  /* 0x0000005986897223 */ /* 0x000fe20000010089 */
[----:B------:R2:W0:Y:S05]  /*3f30*/  LDS R159, [R62+0x2a0] ;  /* 0x0002a0003e9f7984 */ /* 0x00042a0000000800 */
[----:B------:R-:W-:Y:S05]  /*3f40*/  @!P2 BRA `(.L_x_9222) ;  /* 0x000000000008a947 */ /* 0x000fea0003800000 */
[----:B------:R-:W3:Y:S04]  /*3f50*/  LDS R7, [R58+0x220] ;  /* 0x000220003a077984 */ /* 0x000ee80000000800 */
[----:B---3--:R3:W-:Y:S02]  /*3f60*/  REDG.E.ADD.F32.FTZ.RN.STRONG.GPU desc[UR16][R4.64], R7 ;  /* 0x00000007040079a6 */ /* 0x0087e4000c12f310 */
.L_x_9222:
[----:B------:R-:W-:Y:S05]  /*3f70*/  BSYNC.RECONVERGENT B0 ;  /* 0x0000000000007941 */ /* 0x000fea0003800200 */
.L_x_9221:
[----:B------:R-:W-:Y:S04]  /*3f80*/  BSSY.RECONVERGENT B0, `(.L_x_9223) ;  /* 0x0000003000007945 */ /* 0x000fe80003800200 */
[----:B------:R-:W-:Y:S05]  /*3f90*/  @!P3 BRA `(.L_x_9224) ;  /* 0x000000000004b947 */ /* 0x000fea0003800000 */
[----:B0-----:R4:W-:Y:S02]  /*3fa0*/  REDG.E.ADD.F32.FTZ.RN.STRONG.GPU desc[UR16][R4.64+0x80], R159 ;  /* 0x0000809f040079a6 */ /* 0x0019e4000c12f310 */
.L_x_9224:
[----:B------:R-:W-:Y:S05]  /*3fb0*/  BSYNC.RECONVERGENT B0 ;  /* 0x0000000000007941 */ /* 0x000fea0003800200 */
.L_x_9223:
[----:B------:R-:W-:Y:S01]  /*3fc0*/  FADD.FTZ R8, -R128, R145 ;  /* 0x0000009180087221 */ /* 0x000fe20000010100 */
[----:B------:R-:W-:Y:S01]  /*3fd0*/  ISETP.GE.AND P6, PT, R136, 0x41, PT ;  /* 0x000000418800780c */ /* 0x000fe20003fc6270 */
[----:B------:R0:W0:Y:S01]  /*3fe0*/  LDS R145, [R63+0x320] ;  /* 0x000320003f917984 */ /* 0x0000220000000800 */
[----:B------:R-:W-:Y:S01]  /*3ff0*/  FADD.FTZ R141, -R130, R141 ;  /* 0x0000008d828d7221 */ /* 0x000fe20000010100 */
[----:B------:R-:W-:Y:S01]  /*4000*/  FMUL.FTZ R2, R137, R81 ;  /* 0x0000005189027220 */ /* 0x000fe20000410000 */
[----:B------:R-:W-:Y:S01]  /*4010*/  FADD.FTZ R138, -R129, R138 ;  /* 0x0000008a818a7221 */ /* 0x000fe20000010100 */
[----:B---3--:R-:W-:Y:S01]  /*4020*/  FMUL.FTZ R7, R89, R80 ;  /* 0x0000005059077220 */ /* 0x008fe20000410000 */
[----:B------:R-:W-:Y:S01]  /*4030*/  ISETP.GE.AND P2, PT, R136, 0x61, PT ;  /* 0x000000618800780c */ /* 0x000fe20003f46270 */
[----:B------:R-:W-:Y:S01]  /*4040*/  FFMA.FTZ R10, R2, R141, RZ ;  /* 0x0000008d020a7223 */ /* 0x000fe200000100ff */
[----:B------:R-:W-:Y:S01]  /*4050*/  FMUL.FTZ R11, R139, R79 ;  /* 0x0000004f8b0b7220 */ /* 0x000fe20000410000 */
[----:B------:R-:W-:Y:S01]  /*4060*/  BSSY.RECONVERGENT B0, `(.L_x_9225) ;  /* 0x000000c000007945 */ /* 0x000fe20003800200 */
[----:B------:R-:W-:Y:S01]  /*4070*/  P2R R134, PR, RZ, 0x4 ;  /* 0x00000004ff867803 */ /* 0x000fe20000000000 */
[----:B------:R-:W-:Y:S01]  /*4080*/  FFMA.FTZ R88, R7, R138, R10 ;  /* 0x0000008a07587223 */ /* 0x000fe2000001000a */
[C---:B------:R-:W-:Y:S01]  /*4090*/  ISETP.GE.AND P2, PT, R136.reuse, 0x81, PT ;  /* 0x000000818800780c */ /* 0x040fe20003f46270 */
[----:B------:R-:W-:Y:S01]  /*40a0*/  FADD.FTZ R144, -R127, R144 ;  /* 0x000000907f907221 */ /* 0x000fe20000010100 */
[C---:B------:R-:W-:Y:S01]  /*40b0*/  ISETP.GE.AND P3, PT, R136.reuse, 0xa1, PT ;  /* 0x000000a18800780c */ /* 0x040fe20003f66270 */
[----:B------:R-:W-:Y:S01]  /*40c0*/  FMUL.FTZ R10, R87, R78 ;  /* 0x0000004e570a7220 */ /* 0x000fe20000410000 */
[C---:B------:R-:W-:Y:S01]  /*40d0*/  ISETP.GE.AND P4, PT, R136.reuse, 0xc1, PT ;  /* 0x000000c18800780c */ /* 0x040fe20003f86270 */
[----:B------:R-:W-:Y:S01]  /*40e0*/  FFMA.FTZ R9, R11, R8, R88 ;  /* 0x000000080b097223 */ /* 0x000fe20000010058 */
[----:B------:R-:W-:Y:S01]  /*40f0*/  ISETP.GE.AND P5, PT, R136, 0xe1, PT ;  /* 0x000000e18800780c */ /* 0x000fe20003fa6270 */
[----:B------:R-:W-:-:S12]  /*4100*/  @!P6 BRA `(.L_x_9226) ;  /* 0x000000000004e947 */ /* 0x000fd80003800000 */
[----:B0-----:R3:W-:Y:S02]  /*4110*/  REDG.E.ADD.F32.FTZ.RN.STRONG.GPU desc[UR16][R4.64+0x100], R145 ;  /* 0x00010091040079a6 */ /* 0x0017e4000c12f310 */
.L_x_9226:
[----:B------:R-:W-:Y:S05]  /*4120*/  BSYNC.RECONVERGENT B0 ;  /* 0x0000000000007941 */ /* 0x000fea0003800200 */
.L_x_9225:
[----:B0--3--:R0:W3:Y:S01]  /*4130*/  LDS R145, [R64+0x3a0] ;  /* 0x0003a00040917984 */ /* 0x0090e20000000800 */
[----:B------:R-:W-:Y:S01]  /*4140*/  ISETP.NE.AND P6, PT, R134, RZ, PT ;  /* 0x000000ff8600720c */ /* 0x000fe20003fc5270 */
[----:B------:R-:W-:Y:S01]  /*4150*/  BSSY.RECONVERGENT B0, `(.L_x_9227) ;  /* 0x0000006000007945 */ /* 0x000fe20003800200 */
[----:B------:R-:W-:Y:S01]  /*4160*/  FMUL.FTZ R88, R143, R77 ;  /* 0x0000004d8f587220 */ /* 0x000fe20000410000 */
[----:B------:R-:W-:Y:S01]  /*4170*/  FADD.FTZ R157, -R126, R157 ;  /* 0x0000009d7e9d7221 */ /* 0x000fe20000010100 */
[----:B------:R-:W-:-:S09]  /*4180*/  FFMA.FTZ R9, R10, R144, R9 ;  /* 0x000000900a097223 */ /* 0x000fd20000010009 */
[----:B0-----:R-:W-:Y:S05]  /*4190*/  @!P6 BRA `(.L_x_9228) ;  /* 0x000000000004e947 */ /* 0x001fea0003800000 */
[----:B---3--:R0:W-:Y:S02]  /*41a0*/  REDG.E.ADD.F32.FTZ.RN.STRONG.GPU desc[UR16][R4.64+0x180], R145 ;  /* 0x00018091040079a6 */ /* 0x0081e4000c12f310 */
.L_x_9228:
[----:B------:R-:W-:Y:S05]  /*41b0*/  BSYNC.RECONVERGENT B0 ;  /* 0x0000000000007941 */ /* 0x000fea0003800200 */
.L_x_9227:
[----:B0--3--:R0:W3:Y:S01]  /*41c0*/  LDS R145, [R65+0x420] ;  /* 0x0004200041917984 */ /* 0x0090e20000000800 */
[----:B------:R-:W-:Y:S01]  /*41d0*/  BSSY.RECONVERGENT B0, `(.L_x_9229) ;  /* 0x0000006000007945 */ /* 0x000fe20003800200 */
[----:B------:R-:W-:Y:S01]  /*41e0*/  FMUL.FTZ R134, R147, R76 ;  /* 0x0000004c93867220 */ /* 0x000fe20000410000 */
[----:B------:R-:W-:Y:S01]  /*41f0*/  FADD.FTZ R150, -R125, R150 ;  /* 0x000000967d967221 */ /* 0x000fe20000010100 */
[----:B------:R-:W-:Y:S01]  /*4200*/  FFMA.FTZ R9, R88, R157, R9 ;  /* 0x0000009d58097223 */ /* 0x000fe20000010009 */
[----:B------:R-:W-:Y:S06]  /*4210*/  @!P2 BRA `(.L_x_9230) ;  /* 0x000000000004a947 */ /* 0x000fec0003800000 */
[----:B---3--:R3:W-:Y:S02]  /*4220*/  REDG.E.ADD.F32.FTZ.RN.STRONG.GPU desc[UR16][R4.64+0x200], R145 ;  /* 0x00020091040079a6 */ /* 0x0087e4000c12f310 */
.L_x_9230:
[----:B------:R-:W-:Y:S05]  /*4230*/  BSYNC.RECONVERGENT B0 ;  /* 0x0000000000007941 */ /* 0x000fea0003800200 */
.L_x_9229:
[----:B------:R-:W-:Y:S01]  /*4240*/  FFMA.FTZ R136, R134, R150, R9 ;  /* 0x0000009686887223 */ /* 0x000fe20000010009 */
[----:B------:R-:W-:Y:S01]  /*4250*/  BSSY.RECONVERGENT B0, `(.L_x_9231) ;  /* 0x0000006000007945 */ /* 0x000fe20003800200 */
[----:B------:R0:W0:Y:S01]  /*4260*/  LDS R9, [R66+0x4a0] ;  /* 0x0004a00042097984 */ /* 0x0000220000000800 */
[----:B---3--:R-:W-:Y:S01]  /*4270*/  FMUL.FTZ R145, R153, R83 ;  /* 0x0000005399917220 */ /* 0x008fe20000410000 */
[----:B------:R-:W-:Y:S01]  /*4280*/  FADD.FTZ R148, -R124, R148 ;  /* 0x000000947c947221 */ /* 0x000fe20000010100 */
[----:B------:R-:W-:Y:S06]  /*4290*/  @!P3 BRA `(.L_x_9232) ;  /* 0x000000000004b947 */ /* 0x000fec0003800000 */
[----:B0-----:R3:W-:Y:S02]  /*42a0*/  REDG.E.ADD.F32.FTZ.RN.STRONG.GPU desc[UR16][R4.64+0x280], R9 ;  /* 0x00028009040079a6 */ /* 0x0017e4000c12f310 */
.L_x_9232:
[----:B------:R-:W-:Y:S05]  /*42b0*/  BSYNC.RECONVERGENT B0 ;  /* 0x0000000000007941 */ /* 0x000fea0003800200 */
.L_x_9231:
[----:B------:R1:W1:Y:S01]  /*42c0*/  LDS R149, [R67+0x520] ;  /* 0x0005200043957984 */ /* 0x0002620000000800 */
[----:B------:R-:W-:Y:S01]  /*42d0*/  BSSY.RECONVERGENT B0, `(.L_x_9233) ;  /* 0x0000006000007945 */ /* 0x000fe20003800200 */
[----:B------:R-:W-:Y:S01]  /*42e0*/  FMUL.FTZ R140, R155, R82 ;  /* 0x000000529b8c7220 */ /* 0x000fe20000410000 */
[----:B------:R-:W-:Y:S01]  /*42f0*/  FADD.FTZ R146, -R123, R146 ;  /* 0x000000927b927221 */ /* 0x000fe20000010100 */
[----:B0--3--:R-:W-:Y:S01]  /*4300*/  FFMA.FTZ R9, R145, R148, R136 ;  /* 0x0000009491097223 */ /* 0x009fe20000010088 */
[----:B------:R-:W-:Y:S06]  /*4310*/  @!P4 BRA `(.L_x_9234) ;  /* 0x000000000004c947 */ /* 0x000fec0003800000 */
[----:B-1----:R0:W-:Y:S02]  /*4320*/  REDG.E.ADD.F32.FTZ.RN.STRONG.GPU desc[UR16][R4.64+0x300], R149 ;  /* 0x00030095040079a6 */ /* 0x0021e4000c12f310 */
.L_x_9234:
[----:B------:R-:W-:Y:S05]  /*4330*/  BSYNC.RECONVERGENT B0 ;  /* 0x0000000000007941 */ /* 0x000fea0003800200 */
.L_x_9233:
[----:B01----:R0:W1:Y:S01]  /*4340*/  LDS R149, [R68+0x5a0] ;  /* 0x0005a00044957984 */ /* 0x0030620000000800 */
[----:B------:R-:W-:Y:S01]  /*4350*/  BSSY.RECONVERGENT B0, `(.L_x_9235) ;  /* 0x0000004000007945 */ /* 0x000fe20003800200 */
[----:B------:R-:W-:-:S03]  /*4360*/  FFMA.FTZ R9, R140, R146, R9 ;  /* 0x000000928c097223 */ /* 0x000fc60000010009 */
[----:B------:R-:W-:Y:S05]  /*4370*/  @!P5 BRA `(.L_x_9236) ;  /* 0x000000000004d947 */ /* 0x000fea0003800000 */
[----:B-1----:R3:W-:Y:S02]  /*4380*/  REDG.E.ADD.F32.FTZ.RN.STRONG.GPU desc[UR16][R4.64+0x380], R149 ;  /* 0x00038095040079a6 */ /* 0x0027e4000c12f310 */
.L_x_9236:
[----:B------:R-:W-:Y:S05]  /*4390*/  BSYNC.RECONVERGENT B0 ;  /* 0x0000000000007941 */ /* 0x000fea0003800200 */
.L_x_9235:
[----:B---34-:R-:W3:Y:S01]  /*43a0*/  SHFL.DOWN PT, R4, R9, 0x1, 0x1f ;  /* 0x08201f0009047f89 */ /* 0x018ee200000e0000 */
[----:B------:R-:W-:Y:S01]  /*43b0*/  ISETP.GT.AND P2, PT, R73, 0x1e, PT ;  /* 0x0000001e4900780c */ /* 0x000fe20003f44270 */
[----:B------:R-:W-:Y:S01]  /*43c0*/  FADD.FTZ R122, R145, R122 ;  /* 0x0000007a917a7221 */ /* 0x000fe20000010000 */
[----:B------:R-:W-:Y:S01]  /*43d0*/  FMUL.FTZ R145, R86, R87 ;  /* 0x0000005756917220 */ /* 0x000fe20000410000 */
[----:B------:R-:W4:Y:S01]  /*43e0*/  SHFL.DOWN PT, R5, R6, 0x1, 0x1f ;  /* 0x08201f0006057f89 */ /* 0x000f2200000e0000 */
[----:B------:R-:W-:Y:S01]  /*43f0*/  FADD.FTZ R118, R11, R118 ;  /* 0x000000760b767221 */ /* 0x000fe20000010000 */
[----:B------:R-:W-:Y:S01]  /*4400*/  FADD.FTZ R115, R7, R115 ;  /* 0x0000007307737221 */ /* 0x000fe20000010000 */
[----:B------:R-:W-:Y:S01]  /*4410*/  FMUL.FTZ R144, R144, R145 ;  /* 0x0000009190907220 */ /* 0x000fe20000410000 */
[----:B------:R-:W-:Y:S01]  /*4420*/  FMUL.FTZ R7, R86, R153 ;  /* 0x0000009956077220 */ /* 0x000fe20000410000 */
[----:B------:R-:W-:Y:S01]  /*4430*/  FADD.FTZ R116, R2, R116 ;  /* 0x0000007402747221 */ /* 0x000fe20000010000 */
[----:B------:R-:W-:Y:S01]  /*4440*/  BSSY.RECONVERGENT B0, `(.L_x_9237) ;  /* 0x0000046000007945 */ /* 0x000fe20003800200 */
        /* <DEDUP_REMOVED lines=10> */
[----:B------:R-:W-:Y:S01]  /*44f0*/  FMUL.FTZ R146, R146, R87 ;  /* 0x0000005792927220 */ /* 0x000fe20000410000 */
[----:B------:R-:W-:Y:S01]  /*4500*/  FADD.FTZ R117, R10, R117 ;  /* 0x000000750a757221 */ /* 0x000fe20000010000 */
[----:B------:R-:W-:Y:S01]  /*4510*/  FADD.FTZ R95, R144, R95 ;  /* 0x0000005f905f7221 */ /* 0x000fe20000010000 */
[----:B---3--:R-:W-:Y:S01]  /*4520*/  @!P2 FADD.FTZ R9, R9, R4 ;  /* 0x000000040909a221 */ /* 0x008fe20000010000 */
[----:B------:R-:W-:Y:S01]  /*4530*/  FFMA.FTZ R146, R113, R155, R146 ;  /* 0x0000009b71927223 */ /* 0x000fe20000010092 */
[----:B------:R-:W-:Y:S01]  /*4540*/  FADD.FTZ R97, R150, R97 ;  /* 0x0000006196617221 */ /* 0x000fe20000010000 */
[----:B------:R-:W-:Y:S01]  /*4550*/  FADD.FTZ R98, R7, R98 ;  /* 0x0000006207627221 */ /* 0x000fe20000010000 */
[----:B----4-:R-:W-:Y:S01]  /*4560*/  @!P2 FADD.FTZ R6, R6, R5 ;  /* 0x000000050606a221 */ /* 0x010fe20000010000 */
[----:B------:R-:W3:Y:S01]  /*4570*/  SHFL.DOWN PT, R4, R9, 0x2, 0x1f ;  /* 0x08401f0009047f89 */ /* 0x000ee200000e0000 */
[----:B------:R-:W-:Y:S01]  /*4580*/  ISETP.GT.AND P2, PT, R73, 0x1d, PT ;  /* 0x0000001d4900780c */ /* 0x000fe20003f44270 */
[----:B------:R-:W-:-:S02]  /*4590*/  FADD.FTZ R99, R146, R99 ;  /* 0x0000006392637221 */ /* 0x000fc40000010000 */
[----:B------:R-:W4:Y:S10]  /*45a0*/  SHFL.DOWN PT, R5, R6, 0x2, 0x1f ;  /* 0x08401f0006057f89 */ /* 0x000f3400000e0000 */
[----:B---3--:R-:W-:Y:S01]  /*45b0*/  @!P2 FADD.FTZ R9, R9, R4 ;  /* 0x000000040909a221 */ /* 0x008fe20000010000 */
[----:B----4-:R-:W-:-:S04]  /*45c0*/  @!P2 FADD.FTZ R6, R6, R5 ;  /* 0x000000050606a221 */ /* 0x010fc80000010000 */
[----:B------:R-:W3:Y:S01]  /*45d0*/  SHFL.DOWN PT, R4, R9, 0x4, 0x1f ;  /* 0x08801f0009047f89 */ /* 0x000ee200000e0000 */
[----:B------:R-:W-:-:S03]  /*45e0*/  ISETP.GT.AND P2, PT, R73, 0x1b, PT ;  /* 0x0000001b4900780c */ /* 0x000fc60003f44270 */
[----:B------:R-:W4:Y:S10]  /*45f0*/  SHFL.DOWN PT, R5, R6, 0x4, 0x1f ;  /* 0x08801f0006057f89 */ /* 0x000f3400000e0000 */
[----:B---3--:R-:W-:Y:S01]  /*4600*/  @!P2 FADD.FTZ R9, R9, R4 ;  /* 0x000000040909a221 */ /* 0x008fe20000010000 */
[----:B----4-:R-:W-:-:S04]  /*4610*/  @!P2 FADD.FTZ R6, R6, R5 ;  /* 0x000000050606a221 */ /* 0x010fc80000010000 */
[----:B------:R-:W3:Y:S01]  /*4620*/  SHFL.DOWN PT, R4, R9, 0x8, 0x1f ;  /* 0x09001f0009047f89 */ /* 0x000ee200000e0000 */
[----:B------:R-:W-:-:S03]  /*4630*/  ISETP.GT.AND P2, PT, R73, 0x17, PT ;  /* 0x000000174900780c */ /* 0x000fc60003f44270 */
[----:B------:R-:W4:Y:S10]  /*4640*/  SHFL.DOWN PT, R5, R6, 0x8, 0x1f ;  /* 0x09001f0006057f89 */ /* 0x000f3400000e0000 */
[----:B---3--:R-:W-:Y:S01]  /*4650*/  @!P2 FADD.FTZ R9, R9, R4 ;  /* 0x000000040909a221 */ /* 0x008fe20000010000 */
[----:B------:R-:W-:Y:S01]  /*4660*/  FMUL.FTZ R4, R86, R143 ;  /* 0x0000008f56047220 */ /* 0x000fe20000410000 */
[----:B----4-:R-:W-:-:S03]  /*4670*/  @!P2 FADD.FTZ R6, R6, R5 ;  /* 0x000000050606a221 */ /* 0x010fc60000010000 */
[----:B------:R-:W3:Y:S01]  /*4680*/  SHFL.DOWN PT, R136, R9, 0x10, 0x1f ;  /* 0x0a001f0009887f89 */ /* 0x000ee200000e0000 */
[----:B------:R-:W-:Y:S01]  /*4690*/  FMUL.FTZ R5, R86, R139 ;  /* 0x0000008b56057220 */ /* 0x000fe20000410000 */
[----:B------:R-:W-:Y:S01]  /*46a0*/  ISETP.NE.AND P2, PT, R73, RZ, PT ;  /* 0x000000ff4900720c */ /* 0x000fe20003f45270 */
[----:B------:R-:W-:Y:S01]  /*46b0*/  FMUL.FTZ R157, R157, R4 ;  /* 0x000000049d9d7220 */ /* 0x000fe20000410000 */
[----:B-1----:R-:W1:Y:S01]  /*46c0*/  SHFL.DOWN PT, R149, R6, 0x10, 0x1f ;  /* 0x0a001f0006957f89 */ /* 0x002e6200000e0000 */
[----:B------:R-:W-:Y:S01]  /*46d0*/  FMUL.FTZ R11, R8, R5 ;  /* 0x00000005080b7220 */ /* 0x000fe20000410000 */
[C---:B------:R-:W-:Y:S01]  /*46e0*/  FMUL.FTZ R5, R86.reuse, R89 ;  /* 0x0000005956057220 */ /* 0x040fe20000410000 */
[----:B------:R-:W-:Y:S01]  /*46f0*/  FMUL.FTZ R8, R86, R137 ;  /* 0x0000008956087220 */ /* 0x000fe20000410000 */
[----:B------:R-:W-:Y:S01]  /*4700*/  FFMA.FTZ R157, R104, R143, R157 ;  /* 0x0000008f689d7223 */ /* 0x000fe2000001009d */
[----:B------:R-:W-:Y:S01]  /*4710*/  FFMA.FTZ R11, R102, R139, R11 ;  /* 0x0000008b660b7223 */ /* 0x000fe2000001000b */
[----:B------:R-:W-:Y:S01]  /*4720*/  FMUL.FTZ R138, R138, R5 ;  /* 0x000000058a8a7220 */ /* 0x000fe20000410000 */
[----:B------:R-:W-:Y:S01]  /*4730*/  FMUL.FTZ R141, R141, R8 ;  /* 0x000000088d8d7220 */ /* 0x000fe20000410000 */
[----:B------:R-:W-:Y:S01]  /*4740*/  FADD.FTZ R96, R157, R96 ;  /* 0x000000609d607221 */ /* 0x000fe20000010000 */
[----:B------:R-:W-:Y:S01]  /*4750*/  FADD.FTZ R94, R11, R94 ;  /* 0x0000005e0b5e7221 */ /* 0x000fe20000010000 */
[----:B------:R-:W-:Y:S01]  /*4760*/  FFMA.FTZ R89, R101, R89, R138 ;  /* 0x0000005965597223 */ /* 0x000fe2000001008a */
[----:B------:R-:W-:-:S03]  /*4770*/  FFMA.FTZ R2, R100, R137, R141 ;  /* 0x0000008964027223 */ /* 0x000fc6000001008d */
[----:B------:R-:W-:Y:S01]  /*4780*/  FADD.FTZ R90, R89, R90 ;  /* 0x0000005a595a7221 */ /* 0x000fe20000010000 */
[----:B------:R-:W-:Y:S01]  /*4790*/  FADD.FTZ R91, R2, R91 ;  /* 0x0000005b025b7221 */ /* 0x000fe20000010000 */
[----:B---3--:R-:W-:Y:S01]  /*47a0*/  FADD.FTZ R4, R9, R136 ;  /* 0x0000008809047221 */ /* 0x008fe20000010000 */
[----:B-1----:R-:W-:-:S05]  /*47b0*/  FADD.FTZ R5, R6, R149 ;  /* 0x0000009506057221 */ /* 0x002fca0000010000 */
        /* <DEDUP_REMOVED lines=9> */
[----:B------:R-:W3:Y:S01]  /*4850*/  @P1 LDS R7, [UR6+0x18f8] ;  /* 0x0018f806ff071984 */ /* 0x000ee20008000800 */
[----:B-1----:R-:W-:Y:S01]  /*4860*/  @P1 FADD.FTZ R5, R5, R2 ;  /* 0x0000000205051221 */ /* 0x002fe20000010000 */
[----:B---3--:R-:W-:-:S04]  /*4870*/  @P1 FADD.FTZ R4, R4, R7 ;  /* 0x0000000704041221 */ /* 0x008fc80000010000 */
[----:B------:R1:W-:Y:S04]  /*4880*/  STS [UR6+0x1cf8], R5 ;  /* 0x001cf805ff007988 */ /* 0x0003e80008000806 */
[----:B------:R1:W-:Y:S02]  /*4890*/  STS [UR6+0x18f8], R4 ;  /* 0x0018f804ff007988 */ /* 0x0003e40008000806 */
.L_x_9238:
[----:B------:R-:W-:Y:S05]  /*48a0*/  BSYNC.RECONVERGENT B0 ;  /* 0x0000000000007941 */ /* 0x000fea0003800200 */
.L_x_9237:
[----:B------:R-:W-:-:S04]  /*48b0*/  UIADD3 UR4, UPT, UPT, UR4, 0x1, URZ ;  /* 0x0000000104047890 */ /* 0x000fc8000fffe0ff */
[----:B------:R-:W-:-:S09]  /*48c0*/  UISETP.GE.AND UP0, UPT, UR4, UR11, UPT ;  /* 0x0000000b0400728c */ /* 0x000fd2000bf06270 */
[----:B------:R-:W-:Y:S05]  /*48d0*/  BRA.U !UP0, `(.L_x_9239) ;  /* 0xffffffe508747547 */ /* 0x000fea000b83ffff */
.L_x_9217:
[----:B------:R-:W-:Y:S08]  /*48e0*/  BAR.SYNC.DEFER_BLOCKING 0x0 ;  /* 0x0000000000007b1d */ /* 0x000ff00000010000 */
[----:B------:R-:W3:Y:S01]  /*48f0*/  LDC.64 R74, c[0x0][0x550] ;  /* 0x00015400ff4a7b82 */ /* 0x000ee20000000a00 */
[----:B------:R-:W4:Y:S01]  /*4900*/  LDCU.64 UR4, c[0x0][0x500] ;  /* 0x0000a000ff0477ac */ /* 0x000f220008000a00 */
[----:B-1----:R1:W5:Y:S01]  /*4910*/  LDG.E.128 R4, desc[UR16][R40.64] ;  /* 0x0000001028047981 */ /* 0x002362000c1e1d00 */
[----:B0-----:R-:W-:Y:S01]  /*4920*/  HFMA2 R33, -RZ, RZ, 0, 0 ;  /* 0x00000000ff217431 */ /* 0x001fe200000001ff */
[----:B------:R-:W-:-:S04]  /*4930*/  MOV R32, R26 ;  /* 0x0000001a00207202 */ /* 0x000fc80000000f00 */
[----:B-1----:R-:W0:Y:S01]  /*4940*/  LDC.64 R40, c[0x0][0x4f8] ;  /* 0x00013e00ff287b82 */ /* 0x002e220000000a00 */
[----:B-----5:R-:W-:Y:S01]  /*4950*/  STS.128 [R70], R4 ;  /* 0x0000000446007388 */ /* 0x020fe20000000c00 */
[----:B------:R-:W-:-:S03]  /*4960*/  NOP ;  /* 0x0000000000007918 */ /* 0x000fc60000000000 */
[----:B------:R-:W1:Y:S02]  /*4970*/  LDS.128 R8, [R70] ;  /* 0x0000000046087984 */ /* 0x000e640000000c00 */
[--C-:B-1----:R-:W-:Y:S02]  /*4980*/  HADD2.F32 R27, -RZ, R8.reuse.H0_H0 ;  /* 0x20000008ff1b7230 */ /* 0x102fe40000004100 */
        /* <DEDUP_REMOVED lines=21> */
[----:B------:R-:W1:Y:S01]  /*4ae0*/  @!P6 MUFU.EX2 R0, R0 ;  /* 0x000000000000e308 */ /* 0x000e620000000800 */
[----:B------:R-:W-:-:S07]  /*4af0*/  @!P0 FMUL.FTZ R4, R27, -1.4426950216293334961 ;  /* 0xbfb8aa3b1b048820 */ /* 0x000fce0000410000 */
[----:B------:R-:W5:Y:S08]  /*4b00*/  @!P0 MUFU.EX2 R4, R4 ;  /* 0x0000000400048308 */ /* 0x000f700000000800 */
[----:B------:R-:W2:Y:S01]  /*4b10*/  @!P2 MUFU.EX2 R5, R5 ;  /* 0x000000050005a308 */ /* 0x000ea20000000800 */
[----:B-1----:R-:W-:Y:S01]  /*4b20*/  @!P6 FADD.FTZ R2, R0, 1 ;  /* 0x3f8000000002e421 */ /* 0x002fe20000010000 */
[----:B------:R-:W-:Y:S01]  /*4b30*/  @!P1 FMUL.FTZ R0, R7, -1.4426950216293334961 ;  /* 0xbfb8aa3b07009820 */ /* 0x000fe20000410000 */
[----:B------:R-:W-:-:S02]  /*4b40*/  HADD2.F32 R7, -RZ, R11.H0_H0 ;  /* 0x2000000bff077230 */ /* 0x000fc40000004100 */
[----:B------:R-:W-:-:S03]  /*4b50*/  HADD2.F32 R11, -RZ, R11.H1_H1 ;  /* 0x3000000bff0b7230 */ /* 0x000fc60000004100 */
[--C-:B------:R-:W-:Y:S01]  /*4b60*/  FADD.FTZ R7, R7, R42.reuse ;  /* 0x0000002a07077221 */ /* 0x100fe20000010000 */
[----:B------:R1:W4:Y:S01]  /*4b70*/  @!P6 MUFU.RCP R6, R2 ;  /* 0x000000020006e308 */ /* 0x0003220000001000 */
[----:B------:R-:W-:Y:S01]  /*4b80*/  FADD.FTZ R11, R11, R42 ;  /* 0x0000002a0b0b7221 */ /* 0x000fe20000010000 */
[----:B-----5:R-:W-:Y:S02]  /*4b90*/  @!P0 FADD.FTZ R4, R4, 1 ;  /* 0x3f80000004048421 */ /* 0x020fe40000010000 */
[----:B------:R-:W-:Y:S01]  /*4ba0*/  FSETP.GTU.FTZ.AND P5, PT, R7, 20, PT ;  /* 0x41a000000700780b */ /* 0x000fe20003fbc000 */
[----:B--2---:R-:W-:Y:S01]  /*4bb0*/  @!P2 FADD.FTZ R5, R5, 1 ;  /* 0x3f8000000505a421 */ /* 0x004fe20000010000 */
[----:B-1----:R-:W-:Y:S01]  /*4bc0*/  @!P3 FMUL.FTZ R2, R8, -1.4426950216293334961 ;  /* 0xbfb8aa3b0802b820 */ /* 0x002fe20000410000 */
[----:B------:R-:W-:Y:S01]  /*4bd0*/  F2FP.F16.F32.PACK_AB R8, R115, R116 ;  /* 0x000000747308723e */ /* 0x000fe200000000ff */
[----:B------:R-:W1:Y:S09]  /*4be0*/  @!P0 MUFU.RCP R31, R4 ;  /* 0x00000004001f8308 */ /* 0x000e720000001000 */
[----:B------:R-:W-:Y:S01]  /*4bf0*/  @!P5 FMUL.FTZ R7, R7, -1.4426950216293334961 ;  /* 0xbfb8aa3b0707d820 */ /* 0x000fe20000410000 */
[----:B----4-:R-:W-:Y:S01]  /*4c00*/  @!P6 FMUL.FTZ R91, R91, R6 ;  /* 0x000000065b5be220 */ /* 0x010fe20000410000 */
[----:B------:R-:W-:Y:S01]  /*4c10*/  FSETP.GTU.FTZ.AND P6, PT, R11, 20, PT ;  /* 0x41a000000b00780b */ /* 0x000fe20003fdc000 */
[----:B------:R-:W-:Y:S01]  /*4c20*/  @!P4 FMUL.FTZ R6, R10, -1.4426950216293334961 ;  /* 0xbfb8aa3b0a06c820 */ /* 0x000fe20000410000 */
[----:B------:R-:W-:Y:S01]  /*4c30*/  F2FP.F16.F32.PACK_AB R10, R119, R120 ;  /* 0x00000078770a723e */ /* 0x000fe200000000ff */
[----:B------:R-:W2:Y:S01]  /*4c40*/  @!P2 MUFU.RCP R30, R5 ;  /* 0x00000005001ea308 */ /* 0x000ea20000001000 */
[----:B-1----:R-:W-:-:S07]  /*4c50*/  @!P0 FMUL.FTZ R90, R90, R31 ;  /* 0x0000001f5a5a8220 */ /* 0x002fce0000410000 */
[----:B------:R-:W1:Y:S02]  /*4c60*/  @!P5 MUFU.EX2 R7, R7 ;  /* 0x000000070007d308 */ /* 0x000e640000000800 */
[----:B------:R-:W-:Y:S01]  /*4c70*/  @!P6 FMUL.FTZ R28, R11, -1.4426950216293334961 ;  /* 0xbfb8aa3b0b1ce820 */ /* 0x000fe20000410000 */
[----:B------:R-:W-:-:S05]  /*4c80*/  F2FP.F16.F32.PACK_AB R11, R121, R122 ;  /* 0x0000007a790b723e */ /* 0x000fca00000000ff */
[----:B------:R1:W4:Y:S01]  /*4c90*/  @!P6 MUFU.EX2 R29, R28 ;  /* 0x0000001c001de308 */ /* 0x0003220000000800 */
[----:B------:R0:W-:Y:S01]  /*4ca0*/  STS.128 [R70], R8 ;  /* 0x0000000846007388 */ /* 0x0001e20000000c00 */
[----:B--2---:R-:W-:Y:S01]  /*4cb0*/  @!P2 FMUL.FTZ R95, R95, R30 ;  /* 0x0000001e5f5fa220 */ /* 0x004fe20000410000 */
[----:B------:R-:W-:-:S04]  /*4cc0*/  IADD3 R50, P2, PT, R50, -0x200, RZ ;  /* 0xfffffe0032327810 */ /* 0x000fc80007f5e0ff */
[----:B------:R-:W-:Y:S01]  /*4cd0*/  IADD3.X R57, PT, PT, R57, -0x1, RZ, P2, !PT ;  /* 0xffffffff39397810 */ /* 0x000fe200017fe4ff */
[----:B------:R2:W-:Y:S01]  /*4ce0*/  @!P4 MUFU.EX2 R27, R6 ;  /* 0x00000006001bc308 */ /* 0x0005e20000000800 */
[----:B-1----:R-:W-:Y:S01]  /*4cf0*/  @!P5 FADD.FTZ R28, R7, 1 ;  /* 0x3f800000071cd421 */ /* 0x002fe20000010000 */
[----:B------:R-:W-:-:S06]  /*4d00*/  NOP ;  /* 0x0000000000007918 */ /* 0x000fcc0000000000 */
[----:B------:R-:W1:Y:S01]  /*4d10*/  @!P3 MUFU.EX2 R2, R2 ;  /* 0x000000020002b308 */ /* 0x000e620000000800 */
[----:B--2---:R-:W2:Y:S01]  /*4d20*/  LDS.128 R4, [R70] ;  /* 0x0000000046047984 */ /* 0x004ea20000000c00 */
[----:B0-----:R-:W-:-:S04]  /*4d30*/  IMAD.WIDE.U32 R8, R40, UR18, R32 ;  /* 0x0000001228087c25 */ /* 0x001fc8000f8e0020 */
[----:B----4-:R-:W-:Y:S01]  /*4d40*/  @!P6 FADD.FTZ R29, R29, 1 ;  /* 0x3f8000001d1de421 */ /* 0x010fe20000010000 */
[----:B------:R-:W-:Y:S01]  /*4d50*/  IMAD R9, R41, UR18, R9 ;  /* 0x0000001229097c24 */ /* 0x000fe2000f8e0209 */
[----:B------:R-:W0:Y:S01]  /*4d60*/  @!P1 MUFU.EX2 R0, R0 ;  /* 0x0000000000009308 */ /* 0x000e220000000800 */
[----:B------:R-:W-:-:S03]  /*4d70*/  IMAD.WIDE.U32 R8, R3, UR4, R8 ;  /* 0x0000000403087c25 */ /* 0x000fc6000f8e0008 */
[----:B---3--:R-:W-:-:S04]  /*4d80*/  LEA R26, P0, R8, R74, 0x1 ;  /* 0x0000004a081a7211 */ /* 0x008fc800078008ff */
[----:B------:R-:W3:Y:S01]  /*4d90*/  @!P5 MUFU.RCP R39, R28 ;  /* 0x0000001c0027d308 */ /* 0x000ee20000001000 */
[----:B-1----:R-:W-:-:S07]  /*4da0*/  @!P3 FADD.FTZ R2, R2, 1 ;  /* 0x3f8000000202b421 */ /* 0x002fce0000010000 */
[----:B------:R1:W4:Y:S01]  /*4db0*/  @!P3 MUFU.RCP R37, R2 ;  /* 0x000000020025b308 */ /* 0x0003220000001000 */
[----:B0-----:R-:W-:-:S07]  /*4dc0*/  @!P1 FADD.FTZ R0, R0, 1 ;  /* 0x3f80000000009421 */ /* 0x001fce0000010000 */
[----:B------:R0:W5:Y:S01]  /*4dd0*/  @!P1 MUFU.RCP R35, R0 ;  /* 0x0000000000239308 */ /* 0x0001620000001000 */
[----:B-1----:R-:W-:Y:S02]  /*4de0*/  IMAD R2, R3, UR5, R9 ;  /* 0x0000000503027c24 */ /* 0x002fe4000f8e0209 */
[----:B---3--:R-:W-:Y:S01]  /*4df0*/  @!P5 FMUL.FTZ R98, R98, R39 ;  /* 0x000000276262d220 */ /* 0x008fe20000410000 */
[----:B------:R-:W1:Y:S04]  /*4e00*/  LDCU.64 UR4, c[0x0][0x520] ;  /* 0x0000a400ff0477ac */ /* 0x000e680008000a00 */
[----:B------:R-:W3:Y:S01]  /*4e10*/  @!P6 MUFU.RCP R34, R29 ;  /* 0x0000001d0022e308 */ /* 0x000ee20000001000 */
[----:B0-----:R-:W-:Y:S01]  /*4e20*/  @!P4 FADD.FTZ R0, R27, 1 ;  /* 0x3f8000001b00c421 */ /* 0x001fe20000010000 */
[----:B------:R-:W-:Y:S01]  /*4e30*/  LEA.HI.X R27, R8, R75, R2, 0x1, P0 ;  /* 0x0000004b081b7211 */ /* 0x000fe200000f0c02 */
[----:B----4-:R-:W-:Y:S01]  /*4e40*/  @!P3 FMUL.FTZ R96, R96, R37 ;  /* 0x000000256060b220 */ /* 0x010fe20000410000 */
[----:B------:R-:W-:Y:S01]  /*4e50*/  F2FP.F16.F32.PACK_AB R8, R90, R91 ;  /* 0x0000005b5a08723e */ /* 0x000fe200000000ff */
[----:B------:R-:W0:Y:S01]  /*4e60*/  LDC.64 R36, c[0x0][0x560] ;  /* 0x00015800ff247b82 */ /* 0x000e220000000a00 */
[----:B------:R-:W-:Y:S01]  /*4e70*/  FADD.FTZ R91, R91, R44 ;  /* 0x0000002c5b5b7221 */ /* 0x000fe20000010000 */
[----:B------:R-:W-:Y:S01]  /*4e80*/  IMAD.WIDE.U32 R26, R18, 0x10, R26 ;  /* 0x00000010121a7825 */ /* 0x000fe200078e001a */
[----:B------:R-:W4:Y:S03]  /*4e90*/  @!P4 MUFU.RCP R0, R0 ;  /* 0x000000000000c308 */ /* 0x000f260000001000 */
[----:B-----5:R-:W-:Y:S01]  /*4ea0*/  @!P1 FMUL.FTZ R94, R94, R35 ;  /* 0x000000235e5e9220 */ /* 0x020fe20000410000 */
[----:B------:R-:W-:Y:S01]  /*4eb0*/  FADD.FTZ R91, R91, R90 ;  /* 0x0000005a5b5b7221 */ /* 0x000fe20000010000 */
[----:B------:R-:W-:Y:S01]  /*4ec0*/  IADD3 R52, P1, PT, R52, -0x200, RZ ;  /* 0xfffffe0034347810 */ /* 0x000fe20007f3e0ff */
[----:B--2---:R0:W-:Y:S01]  /*4ed0*/  STG.E.128 desc[UR16][R26.64], R4 ;  /* 0x000000041a007986 */ /* 0x0041e2000c101d10 */
[----:B------:R-:W-:Y:S01]  /*4ee0*/  BAR.SYNC.DEFER_BLOCKING 0x0 ;  /* 0x0000000000007b1d */ /* 0x000fe20000010000 */
[----:B---3--:R-:W-:Y:S01]  /*4ef0*/  @!P6 FMUL.FTZ R99, R99, R34 ;  /* 0x000000226363e220 */ /* 0x008fe20000410000 */
[----:B------:R-:W-:Y:S01]  /*4f00*/  F2FP.F16.F32.PACK_AB R9, R95, R94 ;  /* 0x0000005e5f09723e */ /* 0x000fe200000000ff */
[----:B------:R-:W-:Y:S01]  /*4f10*/  FADD.FTZ R94, R91, R94 ;  /* 0x0000005e5b5e7221 */ /* 0x000fe20000010000 */
[----:B------:R-:W-:-:S04]  /*4f20*/  IADD3 R46, P3, PT, R46, -0x200, RZ ;  /* 0xfffffe002e2e7810 */ /* 0x000fc80007f7e0ff */
[----:B------:R-:W2:Y:S01]  /*4f30*/  LDC.64 R34, c[0x0][0x518] ;  /* 0x00014600ff227b82 */ /* 0x000ea20000000a00 */
[----:B------:R-:W-:Y:S01]  /*4f40*/  F2FP.F16.F32.PACK_AB R11, R99, R98 ;  /* 0x00000062630b723e */ /* 0x000fe200000000ff */
[----:B------:R-:W-:Y:S01]  /*4f50*/  FADD.FTZ R95, R94, R95 ;  /* 0x0000005f5e5f7221 */ /* 0x000fe20000010000 */
[----:B----4-:R-:W-:Y:S01]  /*4f60*/  @!P4 FMUL.FTZ R97, R97, R0 ;  /* 0x000000006161c220 */ /* 0x010fe20000410000 */
[----:B------:R-:W-:Y:S02]  /*4f70*/  IADD3 R48, P4, PT, R48, -0x200, RZ ;  /* 0xfffffe0030307810 */ /* 0x000fe40007f9e0ff */
[----:B------:R-:W-:Y:S02]  /*4f80*/  IADD3.X R59, PT, PT, R59, -0x1, RZ, P1, !PT ;  /* 0xffffffff3b3b7810 */ /* 0x000fe40000ffe4ff */
[----:B------:R-:W-:Y:S01]  /*4f90*/  F2FP.F16.F32.PACK_AB R10, R97, R96 ;  /* 0x00000060610a723e */ /* 0x000fe200000000ff */
[----:B------:R-:W-:Y:S01]  /*4fa0*/  FADD.FTZ R96, R95, R96 ;  /* 0x000000605f607221 */ /* 0x000fe20000010000 */
[----:B------:R-:W-:-:S02]  /*4fb0*/  IADD3.X R53, PT, PT, R53, -0x1, RZ, P3, !PT ;  /* 0xffffffff35357810 */ /* 0x000fc40001ffe4ff */
[----:B------:R-:W-:Y:S01]  /*4fc0*/  IADD3.X R55, PT, PT, R55, -0x1, RZ, P4, !PT ;  /* 0xffffffff37377810 */ /* 0x000fe200027fe4ff */
[----:B------:R-:W-:-:S04]  /*4fd0*/  FADD.FTZ R97, R96, R97 ;  /* 0x0000006160617221 */ /* 0x000fc80000010000 */
[----:B------:R-:W-:Y:S01]  /*4fe0*/  FADD.FTZ R44, R97, R98 ;  /* 0x00000062612c7221 */ /* 0x000fe20000010000 */
[----:B------:R-:W-:Y:S01]  /*4ff0*/  STS.128 [R70], R8 ;  /* 0x0000000846007388 */ /* 0x000fe20000000c00 */
[----:B------:R-:W-:-:S03]  /*5000*/  NOP ;  /* 0x0000000000007918 */ /* 0x000fc60000000000 */
[----:B------:R-:W3:Y:S01]  /*5010*/  LDS.128 R28, [R70] ;  /* 0x00000000461c7984 */ /* 0x000ee20000000c00 */
[----:B--2---:R-:W-:-:S04]  /*5020*/  IMAD.WIDE.U32 R32, R34, UR18, R32 ;  /* 0x0000001222207c25 */ /* 0x004fc8000f8e0020 */
[----:B------:R-:W-:Y:S01]  /*5030*/  FADD.FTZ R44, R44, R99 ;  /* 0x000000632c2c7221 */ /* 0x000fe20000010000 */
[----:B------:R-:W-:Y:S02]  /*5040*/  IMAD R33, R35, UR18, R33 ;  /* 0x0000001223217c24 */ /* 0x000fe4000f8e0221 */
[----:B-1----:R-:W-:-:S04]  /*5050*/  IMAD.WIDE.U32 R32, R3, UR4, R32 ;  /* 0x0000000403207c25 */ /* 0x002fc8000f8e0020 */
[----:B------:R-:W-:Y:S01]  /*5060*/  IMAD R0, R3, UR5, R33 ;  /* 0x0000000503007c24 */ /* 0x000fe2000f8e0221 */
[----:B0-----:R-:W-:-:S04]  /*5070*/  LEA R4, P0, R32, R36, 0x1 ;  /* 0x0000002420047211 */ /* 0x001fc800078008ff */
[----:B------:R-:W-:Y:S02]  /*5080*/  LEA.HI.X R5, R32, R37, R0, 0x1, P0 ;  /* 0x0000002520057211 */ /* 0x000fe400000f0c00 */
[----:B------:R-:W-:Y:S02]  /*5090*/  ISETP.GT.AND P0, PT, R54, 0x1, PT ;  /* 0x000000013600780c */ /* 0x000fe40003f04270 */
[----:B------:R-:W-:Y:S01]  /*50a0*/  MOV R54, R72 ;  /* 0x0000004800367202 */ /* 0x000fe20000000f00 */
[----:B------:R-:W-:-:S05]  /*50b0*/  IMAD.WIDE.U32 R4, R18, 0x10, R4 ;  /* 0x0000001012047825 */ /* 0x000fca00078e0004 */
[----:B---3--:R0:W-:Y:S05]  /*50c0*/  STG.E.128 desc[UR16][R4.64], R28 ;  /* 0x0000001c04007986 */ /* 0x0081ea000c101d10 */
[----:B------:R-:W-:Y:S05]  /*50d0*/  @P0 BRA `(.L_x_9240) ;  /* 0xffffffb800780947 */ /* 0x000fea000383ffff */
.L_x_9199:
        /* <DEDUP_REMOVED lines=34> */
.L_x_9242:
[----:B------:R-:W-:Y:S05]  /*5300*/  BSYNC.RECONVERGENT B0 ;  /* 0x0000000000007941 */ /* 0x000fea0003800200 */
.L_x_9241:
        /* <DEDUP_REMOVED lines=10> */
[----:B------:R-:W-:Y:S01]  /*53b0*/  @!P1 MOV R4, 0x400 ;  /* 0x0000040000049802 */ /* 0x000fe20000000f00 */
[----:B0-----:R-:W-:-:S05]  /*53c0*/  @P0 FADD R0, R5, R0 ;  /* 0x0000000005000221 */ /* 0x001fca0000000000 */
        /* <DEDUP_REMOVED lines=14> */
.L_x_9244:
[----:B------:R-:W-:Y:S05]  /*54b0*/  BSYNC.RECONVERGENT B0 ;  /* 0x0000000000007941 */ /* 0x000fea0003800200 */
.L_x_9243:
        /* <DEDUP_REMOVED lines=10> */
.L_x_9246:
        /* <DEDUP_REMOVED lines=24> */
.L_x_9245:
[----:B------:R-:W-:Y:S05]  /*56e0*/  EXIT ;  /* 0x000000000000794d */ /* 0x000fea0003800000 */
.L_x_9247:
        /* <DEDUP_REMOVED lines=9> */
.L_x_10527:


//--------------------- .text._Z25selective_scan_bwd_kernelI32Selective_Scan_bwd_kernel_traitsILi32ELi8ELb1ELb1ELb0ELb0ELb0EN3c104HalfEfEEv12SSMParamsBwd --------------------------
	.section	.text._Z25selective_scan_bwd_kernelI32Selective_Scan_bwd_kernel_traitsILi32ELi8ELb1ELb1ELb0ELb0ELb0EN3c104HalfEfEEv12SSMParamsBwd,"ax",@progbits
	.align	128
        .global         _Z25selective_scan_bwd_kernelI32Selective_Scan_bwd_kernel_traitsILi32ELi8ELb1ELb1ELb0ELb0ELb0EN3c104HalfEfEEv12SSMParamsBwd
        .type           _Z25selective_scan_bwd_kernelI32Selective_Scan_bwd_kernel_traitsILi32ELi8ELb1ELb1ELb0ELb0ELb0EN3c104HalfEfEEv12SSMParamsBwd,@function
        .size           _Z25selective_scan_bwd_kernelI32Selective_Scan_bwd_kernel_traitsILi32ELi8ELb1ELb1ELb0ELb0ELb0EN3c104HalfEfEEv12SSMParamsBwd,(.L_x_10528 - _Z25selective_scan_bwd_kernelI32Selective_Scan_bwd_kernel_traitsILi32ELi8ELb1ELb1ELb0ELb0ELb0EN3c104HalfEfEEv12SSMParamsBwd)
        .other          _Z25selective_scan_bwd_kernelI32Selective_Scan_bwd_kernel_traitsILi32ELi8ELb1ELb1ELb0ELb0ELb0EN3c104HalfEfEEv12SSMParamsBwd,@"STO_CUDA_ENTRY STV_DEFAULT"
_Z25selective_scan_bwd_kernelI32Selective_Scan_bwd_kernel_traitsILi32ELi8ELb1ELb1ELb0ELb0ELb0EN3c104HalfEfEEv12SSMParamsBwd:
.text._Z25selective_scan_bwd_kernelI32Selective_Scan_bwd_kernel_traitsILi32ELi8ELb1ELb1ELb0ELb0ELb0EN3c104HalfEfEEv12SSMParamsBwd:
        /* <DEDUP_REMOVED lines=170> */
.L_x_9272:
        /* <DEDUP_REMOVED lines=68> */
[----:B------:R-:W-:Y:S01]  /*0ee0*/  HADD2.F32 R113, -RZ, R5.H0_H0 ;  /* 0x20000005ff717230 */ /* 0x000fe20000004100 */
[----:B------:R-:W-:Y:S01]  /*0ef0*/  SHF.L.U32 R35, R76, 0x8, RZ ;  /* 0x000000084c237819 */ /* 0x000fe200000006ff */
[----:B------:R-:W-:Y:S01]  /*0f00*/  HADD2.F32 R109, -RZ, R7.H0_H0 ;  /* 0x20000007ff6d7230 */ /* 0x000fe20000004100 */
[C---:B------:R-:W-:Y:S01]  /*0f10*/  ISETP.NE.AND P0, PT, R49.reuse, 0x1, PT ;  /* 0x000000013100780c */ /* 0x040fe20003f05270 */
[--C-:B------:R-:W-:Y:S01]  /*0f20*/  HADD2.F32 R115, -RZ, R4.reuse.H0_H0 ;  /* 0x20000004ff737230 */ /* 0x100fe20000004100 */
[----:B------:R-:W-:Y:S01]  /*0f30*/  SHF.L.U32 R126, R49, 0x8, RZ ;  /* 0x00000008317e7819 */ /* 0x000fe200000006ff */
[----:B------:R-:W-:Y:S01]  /*0f40*/  HADD2.F32 R9, -RZ, R4.H1_H1 ;  /* 0x30000004ff097230 */ /* 0x000fe20000004100 */
        /* <DEDUP_REMOVED lines=19> */
[----:B------:R-:W-:Y:S01]  /*1080*/  IADD3 R108, PT, PT, R35, R18, RZ ;  /* 0x00000012236c7210 */ /* 0x000fe20007ffe0ff */
[----:B------:R-:W-:Y:S01]  /*1090*/  FMUL.FTZ R124, R116, R83 ;  /* 0x00000053747c7220 */ /* 0x000fe20000410000 */
[----:B------:R-:W-:Y:S01]  /*10a0*/  IADD3 R117, PT, PT, R49, -0x2, RZ ;  /* 0xfffffffe31757810 */ /* 0x000fe20007ffe0ff */
[----:B------:R-:W-:Y:S01]  /*10b0*/  FMUL.FTZ R123, R113, R82 ;  /* 0x00000052717b7220 */ /* 0x000fe20000410000 */
[----:B------:R-:W-:Y:S01]  /*10c0*/  MOV R81, RZ ;  /* 0x000000ff00517202 */ /* 0x000fe20000000f00 */
[----:B------:R-:W4:Y:S01]  /*10d0*/  LDC.64 R30, c[0x0][0x3e0] ;  /* 0x0000f800ff1e7b82 */ /* 0x000f220000000a00 */
[----:B------:R-:W-:Y:S01]  /*10e0*/  ISETP.EQ.AND P0, PT, R18, RZ, P0 ;  /* 0x000000ff1200720c */ /* 0x000fe20000702270 */
        /* <DEDUP_REMOVED lines=13> */
.L_x_9271:
[----:B0-----:R-:W-:-:S04]  /*11c0*/  IMAD.WIDE.U32 R4, R88, UR4, RZ ;  /* 0x0000000458047c25 */ /* 0x001fc8000f8e00ff */
[----:B------:R-:W-:Y:S01]  /*11d0*/  IMAD R5, R89, UR4, R5 ;  /* 0x0000000459057c24 */ /* 0x000fe2000f8e0205 */
[----:B------:R-:W-:-:S04]  /*11e0*/  LEA R6, P1, R4, R36, 0x1 ;  /* 0x0000002404067211 */ /* 0x000fc800078208ff */
[----:B------:R-:W-:-:S06]  /*11f0*/  LEA.HI.X R7, R4, R37, R5, 0x1, P1 ;  /* 0x0000002504077211 */ /* 0x000fcc00008f0c05 */
[----:B------:R-:W5:Y:S01]  /*1200*/  LDG.E.128 R4, desc[UR16][R6.64] ;  /* 0x0000001006047981 */ /* 0x000f62000c1e1d00 */
[----:B------:R-:W-:Y:S02]  /*1210*/  MOV R8, R16 ;  /* 0x0000001000087202 */ /* 0x000fe40000000f00 */
[----:B------:R-:W-:-:S03]  /*1220*/  MOV R9, R61 ;  /* 0x0000003d00097202 */ /* 0x000fc60000000f00 */
[----:B--2---:R-:W-:-:S04]  /*1230*/  IMAD.WIDE.U32 R8, R26, UR4, R8 ;  /* 0x000000041a087c25 */ /* 0x004fc8000f8e0008 */
[----:B------:R-:W-:Y:S01]  /*1240*/  IMAD R2, R27, UR4, R9 ;  /* 0x000000041b027c24 */ /* 0x000fe2000f8e0209 */
[----:B-1----:R-:W-:-:S04]  /*1250*/  LEA R70, P1, R8, R24, 0x2 ;  /* 0x0000001808467211 */ /* 0x002fc800078210ff */
        /* <DEDUP_REMOVED lines=8> */
[----:B------:R-:W0:Y:S01]  /*12e0*/  S2UR UR6, SR_CgaCtaId ;  /* 0x00000000000679c3 */ /* 0x000e220000008800 */
[----:B-----5:R1:W-:Y:S01]  /*12f0*/  STS.128 [R62], R4 ;  /* 0x000000043e007388 */ /* 0x0203e20000000c00 */
[----:B------:R-:W-:-:S03]  /*1300*/  NOP ;  /* 0x0000000000007918 */ /* 0x000fc60000000000 */
[----:B------:R3:W4:Y:S01]  /*1310*/  LDG.E R139, desc[UR16][R72.64] ;  /* 0x00000010488b7981 */ /* 0x000722000c1e1900 */
[C---:B------:R-:W-:Y:S01]  /*1320*/  ISETP.NE.AND P2, PT, R18.reuse, RZ, PT ;  /* 0x000000ff1200720c */ /* 0x040fe20003f45270 */
[----:B------:R-:W-:Y:S01]  /*1330*/  UMOV UR5, 0x400 ;  /* 0x0000040000057882 */ /* 0x000fe20000000000 */
[----:B------:R-:W-:Y:S01]  /*1340*/  ISETP.NE.AND P1, PT, R18, 0x1f, PT ;  /* 0x0000001f1200780c */ /* 0x000fe20003f25270 */
[----:B------:R-:W5:Y:S01]  /*1350*/  LDS.128 R8, [R62] ;  /* 0x000000003e087984 */ /* 0x000f620000000c00 */
[----:B0-----:R-:W-:Y:S01]  /*1360*/  ULEA UR5, UR6, UR5, 0x18 ;  /* 0x0000000506057291 */ /* 0x001fe2000f8ec0ff */
[----:B------:R-:W-:Y:S01]  /*1370*/  BSSY.RECONVERGENT B0, `(.L_x_9250) ;  /* 0x0000038000007945 */ /* 0x000fe20003800200 */
[----:B-1----:R-:W-:-:S04]  /*1380*/  IADD3 R5, PT, PT, R130, UR4, RZ ;  /* 0x0000000482057c10 */ /* 0x002fc8000fffe0ff */
[----:B------:R-:W-:Y:S01]  /*1390*/  SEL R5, R5, R48, !P2 ;  /* 0x0000003005057207 */ /* 0x000fe20005000000 */
[----:B--2---:R-:W-:-:S03]  /*13a0*/  FMUL.FTZ R132, R70, 1.4426950216293334961 ;  /* 0x3fb8aa3b46847820 */ /* 0x004fc60000410000 */
[----:B------:R-:W-:Y:S01]  /*13b0*/  LEA R4, R5, UR5, 0x2 ;  /* 0x0000000505047c11 */ /* 0x000fe2000f8e10ff */
[-C--:B------:R-:W-:Y:S01]  /*13c0*/  FMUL.FTZ R137, R115, R132.reuse ;  /* 0x0000008473897220 */ /* 0x080fe20000410000 */
[-C--:B------:R-:W-:Y:S01]  /*13d0*/  FMUL.FTZ R71, R113, R132.reuse ;  /* 0x0000008471477220 */ /* 0x080fe20000410000 */
[-C--:B------:R-:W-:Y:S01]  /*13e0*/  FMUL.FTZ R133, R112, R132.reuse ;  /* 0x0000008470857220 */ /* 0x080fe20000410000 */
[-C--:B------:R-:W-:Y:S01]  /*13f0*/  FMUL.FTZ R2, R116, R132.reuse ;  /* 0x0000008474027220 */ /* 0x080fe20000410000 */
[-C--:B------:R-:W-:Y:S01]  /*1400*/  FMUL.FTZ R6, R114, R132.reuse ;  /* 0x0000008472067220 */ /* 0x080fe20000410000 */
[----:B------:R-:W-:Y:S01]  /*1410*/  MUFU.EX2 R7, R71 ;  /* 0x0000004700077308 */ /* 0x000fe20000000800 */
[-C--:B------:R-:W-:Y:S01]  /*1420*/  FMUL.FTZ R129, R111, R132.reuse ;  /* 0x000000846f817220 */ /* 0x080fe20000410000 */
[----:B------:R-:W-:-:S06]  /*1430*/  FMUL.FTZ R5, R109, R132 ;  /* 0x000000846d057220 */ /* 0x000fcc0000410000 */
[----:B------:R-:W0:Y:S08]  /*1440*/  MUFU.EX2 R137, R137 ;  /* 0x0000008900897308 */ /* 0x000e300000000800 */
[----:B------:R1:W2:Y:S01]  /*1450*/  MUFU.EX2 R71, R133 ;  /* 0x0000008500477308 */ /* 0x0002a20000000800 */
[--C-:B-----5:R-:W-:Y:S02]  /*1460*/  HADD2.F32 R128, -RZ, R10.reuse.H0_H0 ;  /* 0x2000000aff807230 */ /* 0x120fe40000004100 */
[----:B------:R-:W-:-:S02]  /*1470*/  HADD2.F32 R131, -RZ, R10.H1_H1 ;  /* 0x3000000aff837230 */ /* 0x000fc40000004100 */
[----:B------:R-:W-:-:S03]  /*1480*/  HADD2.F32 R10, -RZ, R11.H0_H0 ;  /* 0x2000000bff0a7230 */ /* 0x000fc60000004100 */
[----:B------:R-:W2:Y:S01]  /*1490*/  MUFU.EX2 R2, R2 ;  /* 0x0000000200027308 */ /* 0x000ea20000000800 */
[----:B-1----:R-:W-:Y:S02]  /*14a0*/  HADD2.F32 R133, -RZ, R11.H1_H1 ;  /* 0x3000000bff857230 */ /* 0x002fe40000004100 */
[----:B------:R-:W-:Y:S01]  /*14b0*/  FMUL.FTZ R11, R110, R132 ;  /* 0x000000846e0b7220 */ /* 0x000fe20000410000 */
[--C-:B---3--:R-:W-:Y:S01]  /*14c0*/  HADD2.F32 R72, -RZ, R8.reuse.H0_H0 ;  /* 0x20000008ff487230 */ /* 0x108fe20000004100 */
[----:B0-----:R0:W-:Y:S01]  /*14d0*/  STS [R4+0x878], R137 ;  /* 0x0008788904007388 */ /* 0x0011e20000000800 */
[----:B------:R-:W-:Y:S02]  /*14e0*/  HADD2.F32 R73, -RZ, R8.H1_H1 ;  /* 0x30000008ff497230 */ /* 0x000fe40000004100 */
[----:B------:R-:W-:Y:S01]  /*14f0*/  FMUL.FTZ R132, R121, R128 ;  /* 0x0000008079847220 */ /* 0x000fe20000410000 */
[--C-:B------:R-:W-:Y:S01]  /*1500*/  HADD2.F32 R8, -RZ, R9.reuse.H0_H0 ;  /* 0x20000009ff087230 */ /* 0x100fe20000004100 */
[----:B------:R-:W1:Y:S01]  /*1510*/  MUFU.EX2 R6, R6 ;  /* 0x0000000600067308 */ /* 0x000e620000000800 */
[----:B------:R-:W-:-:S02]  /*1520*/  HADD2.F32 R127, -RZ, R9.H1_H1 ;  /* 0x30000009ff7f7230 */ /* 0x000fc40000004100 */
[----:B------:R-:W-:Y:S01]  /*1530*/  FMUL.FTZ R144, R125, R72 ;  /* 0x000000487d907220 */ /* 0x000fe20000410000 */
[----:B------:R-:W-:Y:S01]  /*1540*/  FMUL.FTZ R143, R124, R73 ;  /* 0x000000497c8f7220 */ /* 0x000fe20000410000 */
[----:B------:R-:W-:Y:S01]  /*1550*/  FMUL.FTZ R140, R123, R8 ;  /* 0x000000087b8c7220 */ /* 0x000fe20000410000 */
[----:B------:R-:W-:Y:S01]  /*1560*/  FMUL.FTZ R134, R120, R131 ;  /* 0x0000008378867220 */ /* 0x000fe20000410000 */
[----:B------:R-:W-:Y:S01]  /*1570*/  FMUL.FTZ R135, R122, R127 ;  /* 0x0000007f7a877220 */ /* 0x000fe20000410000 */
[----:B------:R-:W-:Y:S01]  /*1580*/  FMUL.FTZ R136, R119, R10 ;  /* 0x0000000a77887220 */ /* 0x000fe20000410000 */
[----:B------:R-:W3:Y:S01]  /*1590*/  MUFU.EX2 R129, R129 ;  /* 0x0000008100817308 */ /* 0x000ee20000000800 */
[----:B------:R-:W-:-:S07]  /*15a0*/  FMUL.FTZ R138, R118, R133 ;  /* 0x00000085768a7220 */ /* 0x000fce0000410000 */
[----:B------:R0:W0:Y:S08]  /*15b0*/  MUFU.EX2 R9, R5 ;  /* 0x0000000500097308 */ /* 0x0000300000000800 */
[----:B------:R-:W0:Y:S01]  /*15c0*/  MUFU.EX2 R11, R11 ;  /* 0x0000000b000b7308 */ /* 0x000e220000000800 */
[----:B------:R-:W-:Y:S01]  /*15d0*/  BAR.SYNC.DEFER_BLOCKING 0x0 ;  /* 0x0000000000007b1d */ /* 0x000fe20000010000 */
        /* <DEDUP_REMOVED lines=8> */
[----:B0123--:R-:W-:Y:S06]  /*1660*/  @P1 BRA `(.L_x_9251) ;  /* 0x00000000001c1947 */ /* 0x00ffec0003800000 */
[----:B------:R-:W-:Y:S01]  /*1670*/  ISETP.NE.AND P1, PT, R49, UR10, PT ;  /* 0x0000000a31007c0c */ /* 0x000fe2000bf25270 */
[----:B------:R-:W-:-:S12]  /*1680*/  HFMA2 R154, -RZ, RZ, 1.875, 0 ;  /* 0x3f800000ff9a7431 */ /* 0x000fd800000001ff */
[----:B------:R-:W-:Y:S05]  /*1690*/  @!P1 BRA `(.L_x_9252) ;  /* 0x0000000000149947 */ /* 0x000fea0003800000 */
[----:B------:R-:W-:-:S04]  /*16a0*/  IADD3 R4, PT, PT, R126, UR4, RZ ;  /* 0x000000047e047c10 */ /* 0x000fc8000fffe0ff */
[----:B------:R-:W-:-:S05]  /*16b0*/  LEA R4, R4, UR5, 0x2 ;  /* 0x0000000504047c11 */ /* 0x000fca000f8e10ff */
[----:B------:R2:W3:Y:S01]  /*16c0*/  LDS R154, [R4+0x878] ;  /* 0x00087800049a7984 */ /* 0x0004e20000000800 */
[----:B------:R-:W-:Y:S05]  /*16d0*/  BRA `(.L_x_9252) ;  /* 0x0000000000047947 */ /* 0x000fea0003800000 */
.L_x_9251:
[----:B------:R0:W1:Y:S02]  /*16e0*/  LDS R154, [R102+0x107c] ;  /* 0x00107c00669a7984 */ /* 0x0000640000000800 */
.L_x_9252:
[----:B------:R-:W-:Y:S05]  /*16f0*/  BSYNC.RECONVERGENT B0 ;  /* 0x0000000000007941 */ /* 0x000fea0003800200 */
.L_x_9250:
        /* <DEDUP_REMOVED lines=8> */
[----:B------:R-:W-:Y:S01]  /*1780*/  FMUL.FTZ R158, R137, R2 ;  /* 0x00000002899e7220 */ /* 0x000fe20000410000 */
[C---:B------:R-:W-:Y:S01]  /*1790*/  FMUL.FTZ R156, R9.reuse, R156 ;  /* 0x0000009c099c7220 */ /* 0x040fe20000410000 */
[----:B------:R-:W-:Y:S01]  /*17a0*/  FFMA.FTZ R141, R9, R141, R142 ;  /* 0x0000008d098d7223 */ /* 0x000fe2000001008e */
[----:B------:R-:W-:Y:S01]  /*17b0*/  ISETP.GT.U32.AND P3, PT, R103, 0x1d, PT ;  /* 0x0000001d6700780c */ /* 0x000fe20003f64070 */
[----:B------:R-:W-:Y:S01]  /*17c0*/  ULEA UR6, UR4, UR5, 0x3 ;  /* 0x0000000504067291 */ /* 0x000fe2000f8e18ff */
[C---:B------:R-:W-:Y:S01]  /*17d0*/  FMUL.FTZ R156, R71.reuse, R156 ;  /* 0x0000009c479c7220 */ /* 0x040fe20000410000 */
[----:B------:R-:W-:Y:S01]  /*17e0*/  FFMA.FTZ R141, R71, R141, R150 ;  /* 0x0000008d478d7223 */ /* 0x000fe20000010096 */
[----:B--2---:R-:W-:Y:S01]  /*17f0*/  FFMA.FTZ R4, R144, R2, R143 ;  /* 0x0000000290047223 */ /* 0x004fe2000001008f */
[----:B------:R-:W-:Y:S01]  /*1800*/  FMUL.FTZ R5, R7, R158 ;  /* 0x0000009e07057220 */ /* 0x000fe20000410000 */
[C---:B------:R-:W-:Y:S01]  /*1810*/  FMUL.FTZ R145, R129.reuse, R156 ;  /* 0x0000009c81917220 */ /* 0x040fe20000410000 */
[----:B------:R-:W-:Y:S01]  /*1820*/  FFMA.FTZ R141, R129, R141, R146 ;  /* 0x0000008d818d7223 */ /* 0x000fe20000010092 */
[----:B------:R-:W-:Y:S01]  /*1830*/  FFMA.FTZ R4, R7, R4, R140 ;  /* 0x0000000407047223 */ /* 0x000fe2000001008c */
[C---:B------:R-:W-:Y:S01]  /*1840*/  FMUL.FTZ R158, R6.reuse, R5 ;  /* 0x00000005069e7220 */ /* 0x040fe20000410000 */
[C---:B------:R-:W-:Y:S01]  /*1850*/  FMUL.FTZ R156, R6.reuse, R145 ;  /* 0x00000091069c7220 */ /* 0x040fe20000410000 */
[C---:B------:R-:W-:Y:S01]  /*1860*/  FFMA.FTZ R141, R6.reuse, R141, R149 ;  /* 0x0000008d068d7223 */ /* 0x040fe20000010095 */
        /* <DEDUP_REMOVED lines=10> */
[----:B------:R-:W-:Y:S01]  /*1910*/  ISETP.GT.U32.AND P4, PT, R103, 0x17, PT ;  /* 0x000000176700780c */ /* 0x000fe20003f84070 */
[----:B------:R-:W1:Y:S01]  /*1920*/  SHFL.DOWN PT, R160, R153, 0x1, 0x1f ;  /* 0x08201f0099a07f89 */ /* 0x000e6200000e0000 */
[----:B------:R-:W-:Y:S01]  /*1930*/  FFMA.FTZ R4, R9, R4, R136 ;  /* 0x0000000409047223 */ /* 0x000fe20000010088 */
[----:B------:R-:W-:Y:S01]  /*1940*/  MOV R156, R141 ;  /* 0x0000008d009c7202 */ /* 0x000fe20000000f00 */
[C---:B------:R-:W-:Y:S01]  /*1950*/  FMUL.FTZ R157, R11.reuse, R158 ;  /* 0x0000009e0b9d7220 */ /* 0x040fe20000410000 */
[----:B------:R-:W2:Y:S01]  /*1960*/  SHFL.DOWN PT, R147, R141, 0x1, 0x1f ;  /* 0x08201f008d937f89 */ /* 0x000ea200000e0000 */
[----:B------:R-:W-:Y:S01]  /*1970*/  FFMA.FTZ R4, R11, R4, R138 ;  /* 0x000000040b047223 */ /* 0x000fe2000001008a */
[----:B------:R-:W-:Y:S02]  /*1980*/  BSSY.RECONVERGENT B0, `(.L_x_9253) ;  /* 0x0000097000007945 */ /* 0x000fe40003800200 */
[----:B------:R-:W-:Y:S04]  /*1990*/  SHFL.UP PT, R158, R157, 0x1, RZ ;  /* 0x042000009d9e7989 */ /* 0x000fe800000e00ff */
[----:B------:R-:W3:Y:S01]  /*19a0*/  SHFL.UP PT, R141, R4, 0x1, RZ ;  /* 0x04200000048d7989 */ /* 0x000ee200000e00ff */
[----:B-1----:R-:W-:Y:S01]  /*19b0*/  @P1 FMUL.FTZ R145, R160, R153 ;  /* 0x00000099a0911220 */ /* 0x002fe20000410000 */
[----:B--2---:R-:W-:-:S04]  /*19c0*/  @P1 FFMA.FTZ R156, R153, R147, R156 ;  /* 0x00000093999c1223 */ /* 0x004fc8000001009c */
[----:B------:R-:W-:Y:S02]  /*19d0*/  @P1 MOV R153, R145 ;  /* 0x0000009100991202 */ /* 0x000fe40000000f00 */
[----:B------:R-:W-:Y:S01]  /*19e0*/  ISETP.GE.AND P1, PT, R78, 0x1, PT ;  /* 0x000000014e00780c */ /* 0x000fe20003f26270 */
[----:B------:R-:W1:Y:S01]  /*19f0*/  SHFL.DOWN PT, R145, R156, 0x2, 0x1f ;  /* 0x08401f009c917f89 */ /* 0x000e6200000e0000 */
[----:B---3--:R-:W-:-:S03]  /*1a00*/  FFMA.FTZ R141, R157, R141, R4 ;  /* 0x0000008d9d8d7223 */ /* 0x008fc60000010004 */
[----:B------:R-:W2:Y:S02]  /*1a10*/  SHFL.DOWN PT, R160, R153, 0x2, 0x1f ;  /* 0x08401f0099a07f89 */ /* 0x000ea400000e0000 */
[----:B------:R-:W-:-:S06]  /*1a20*/  FSEL R4, R4, R141, !P1 ;  /* 0x0000008d04047208 */ /* 0x000fcc0004800000 */
[----:B------:R-:W-:Y:S01]  /*1a30*/  @P1 FMUL.FTZ R157, R157, R158 ;  /* 0x0000009e9d9d1220 */ /* 0x000fe20000410000 */
[----:B------:R-:W-:Y:S01]  /*1a40*/  ISETP.GE.AND P1, PT, R78, 0x2, PT ;  /* 0x000000024e00780c */ /* 0x000fe20003f26270 */
[----:B------:R-:W3:Y:S04]  /*1a50*/  SHFL.UP PT, R5, R4, 0x2, RZ ;  /* 0x0440000004057989 */ /* 0x000ee800000e00ff */
[----:B------:R-:W5:Y:S01]  /*1a60*/  SHFL.UP PT, R158, R157, 0x2, RZ ;  /* 0x044000009d9e7989 */ /* 0x000f6200000e00ff */
[C---:B-1----:R-:W-:Y:S01]  /*1a70*/  @!P3 FFMA.FTZ R156, R153.reuse, R145, R156 ;  /* 0x00000091999cb223 */ /* 0x042fe2000001009c */
[----:B--2---:R-:W-:-:S05]  /*1a80*/  @!P3 FMUL.FTZ R141, R153, R160 ;  /* 0x000000a0998db220 */ /* 0x004fca0000410000 */
[----:B------:R-:W-:Y:S02]  /*1a90*/  @!P3 MOV R153, R141 ;  /* 0x0000008d0099b202 */ /* 0x000fe40000000f00 */
[----:B------:R-:W1:Y:S01]  /*1aa0*/  SHFL.DOWN PT, R141, R156, 0x4, 0x1f ;  /* 0x08801f009c8d7f89 */ /* 0x000e6200000e0000 */
[----:B------:R-:W-:Y:S01]  /*1ab0*/  ISETP.GT.U32.AND P3, PT, R103, 0x1b, PT ;  /* 0x0000001b6700780c */ /* 0x000fe20003f64070 */
[C---:B---3--:R-:W-:Y:S02]  /*1ac0*/  FFMA.FTZ R5, R157.reuse, R5, R4 ;  /* 0x000000059d057223 */ /* 0x048fe40000010004 */
[----:B------:R-:W2:Y:S01]  /*1ad0*/  SHFL.DOWN PT, R162, R153, 0x4, 0x1f ;  /* 0x08801f0099a27f89 */ /* 0x000ea200000e0000 */
[----:B-----5:R-:W-:Y:S02]  /*1ae0*/  @P1 FMUL.FTZ R157, R157, R158 ;  /* 0x0000009e9d9d1220 */ /* 0x020fe40000410000 */
[----:B------:R-:W-:Y:S02]  /*1af0*/  FSEL R160, R4, R5, !P1 ;  /* 0x0000000504a07208 */ /* 0x000fe40004800000 */
[----:B------:R-:W-:Y:S01]  /*1b00*/  ISETP.GE.AND P1, PT, R49, UR10, PT ;  /* 0x0000000a31007c0c */ /* 0x000fe2000bf26270 */
[----:B------:R-:W-:Y:S03]  /*1b10*/  SHFL.UP PT, R158, R157, 0x4, RZ ;  /* 0x048000009d9e7989 */ /* 0x000fe600000e00ff */
[----:B------:R-:W-:Y:S01]  /*1b20*/  ISETP.NE.OR P1, PT, R18, RZ, P1 ;  /* 0x000000ff1200720c */ /* 0x000fe20000f25670 */
[----:B------:R-:W3:Y:S01]  /*1b30*/  SHFL.UP PT, R4, R160, 0x4, RZ ;  /* 0x04800000a0047989 */ /* 0x000ee200000e00ff */
[C---:B-1----:R-:W-:Y:S01]  /*1b40*/  @!P3 FFMA.FTZ R156, R153.reuse, R141, R156 ;  /* 0x0000008d999cb223 */ /* 0x042fe2000001009c */
[----:B--2---:R-:W-:-:S04]  /*1b50*/  @!P3 FMUL.FTZ R5, R153, R162 ;  /* 0x000000a29905b220 */ /* 0x004fc80000410000 */
[----:B------:R-:W1:Y:S01]  /*1b60*/  SHFL.DOWN PT, R147, R156, 0x8, 0x1f ;  /* 0x09001f009c937f89 */ /* 0x000e6200000e0000 */
[----:B------:R-:W-:Y:S02]  /*1b70*/  @!P3 MOV R153, R5 ;  /* 0x000000050099b202 */ /* 0x000fe40000000f00 */
[----:B------:R-:W-:Y:S02]  /*1b80*/  ISETP.GE.AND P3, PT, R78, 0x4, PT ;  /* 0x000000044e00780c */ /* 0x000fe40003f66270 */
[----:B------:R-:W-:Y:S01]  /*1b90*/  MOV R5, RZ ;  /* 0x000000ff00057202 */ /* 0x000fe20000000f00 */
[----:B------:R-:W2:Y:S01]  /*1ba0*/  SHFL.DOWN PT, R162, R153, 0x8, 0x1f ;  /* 0x09001f0099a27f89 */ /* 0x000ea200000e0000 */
[----:B---3--:R-:W-:Y:S01]  /*1bb0*/  FFMA.FTZ R141, R157, R4, R160 ;  /* 0x000000049d8d7223 */ /* 0x008fe200000100a0 */
[----:B------:R-:W-:-:S04]  /*1bc0*/  HFMA2 R4, -RZ, RZ, 1.875, 0 ;  /* 0x3f800000ff047431 */ /* 0x000fc800000001ff */
[----:B------:R-:W-:-:S04]  /*1bd0*/  FSEL R160, R160, R141, !P3 ;  /* 0x0000008da0a07208 */ /* 0x000fc80005800000 */
[----:B------:R-:W-:Y:S01]  /*1be0*/  @P3 FMUL.FTZ R157, R157, R158 ;  /* 0x0000009e9d9d3220 */ /* 0x000fe20000410000 */
[----:B------:R-:W3:Y:S01]  /*1bf0*/  SHFL.UP PT, R141, R160, 0x8, RZ ;  /* 0x05000000a08d7989 */ /* 0x000ee200000e00ff */
[----:B------:R-:W-:-:S03]  /*1c00*/  ISETP.GT.U32.AND P3, PT, R103, 0xf, PT ;  /* 0x0000000f6700780c */ /* 0x000fc60003f64070 */
[----:B------:R-:W-:Y:S01]  /*1c10*/  @!P1 LDS.64 R4, [UR6+0x10f8] ;  /* 0x0010f806ff049984 */ /* 0x000fe20008000a00 */
[C---:B-1----:R-:W-:Y:S01]  /*1c20*/  @!P4 FFMA.FTZ R156, R153.reuse, R147, R156 ;  /* 0x00000093999cc223 */ /* 0x042fe2000001009c */
[----:B------:R-:W-:Y:S02]  /*1c30*/  ISETP.GE.AND P1, PT, R78, 0x8, PT ;  /* 0x000000084e00780c */ /* 0x000fe40003f26270 */
[----:B------:R-:W1:Y:S04]  /*1c40*/  SHFL.UP PT, R158, R157, 0x8, RZ ;  /* 0x050000009d9e7989 */ /* 0x000e6800000e00ff */
[----:B------:R-:W5:Y:S01]  /*1c50*/  SHFL.DOWN PT, R147, R156, 0x10, 0x1f ;  /* 0x0a001f009c937f89 */ /* 0x000f6200000e0000 */
[----:B--2---:R-:W-:-:S05]  /*1c60*/  @!P4 FMUL.FTZ R145, R153, R162 ;  /* 0x000000a29991c220 */ /* 0x004fca0000410000 */
[----:B------:R-:W-:-:S05]  /*1c70*/  @!P4 MOV R153, R145 ;  /* 0x000000910099c202 */ /* 0x000fca0000000f00 */
[----:B------:R-:W2:Y:S01]  /*1c80*/  SHFL.DOWN PT, R164, R153, 0x10, 0x1f ;  /* 0x0a001f0099a47f89 */ /* 0x000ea200000e0000 */
[----:B---3--:R-:W-:-:S05]  /*1c90*/  FFMA.FTZ R141, R157, R141, R160 ;  /* 0x0000008d9d8d7223 */ /* 0x008fca00000100a0 */
[----:B------:R-:W-:Y:S01]  /*1ca0*/  FSEL R162, R160, R141, !P1 ;  /* 0x0000008da0a27208 */ /* 0x000fe20004800000 */
[----:B-1----:R-:W-:Y:S01]  /*1cb0*/  @P1 FMUL.FTZ R157, R157, R158 ;  /* 0x0000009e9d9d1220 */ /* 0x002fe20000410000 */
[----:B------:R-:W-:-:S03]  /*1cc0*/  ISETP.GE.AND P1, PT, R78, 0x10, PT ;  /* 0x000000104e00780c */ /* 0x000fc60003f26270 */
[----:B------:R-:W1:Y:S01]  /*1cd0*/  SHFL.UP PT, R141, R162, 0x10, RZ ;  /* 0x06000000a28d7989 */ /* 0x000e6200000e00ff */
[----:B-----5:R-:W-:-:S03]  /*1ce0*/  @!P3 FFMA.FTZ R156, R153, R147, R156 ;  /* 0x00000093999cb223 */ /* 0x020fc6000001009c */
[----:B------:R-:W3:Y:S04]  /*1cf0*/  SHFL.UP PT, R158, R157, 0x10, RZ ;  /* 0x060000009d9e7989 */ /* 0x000ee800000e00ff */
[----:B------:R-:W-:Y:S04]  /*1d00*/  SHFL.DOWN PT, R160, R156, 0x1, 0x1f ;  /* 0x08201f009ca07f89 */ /* 0x000fe800000e0000 */
[----:B------:R-:W-:Y:S01]  /*1d10*/  SHFL.IDX PT, R156, R156, RZ, 0x1f ;  /* 0x00001fff9c9c7589 */ /* 0x000fe200000e0000 */
[----:B--2---:R-:W-:-:S03]  /*1d20*/  @!P3 FMUL.FTZ R145, R153, R164 ;  /* 0x000000a49991b220 */ /* 0x004fc60000410000 */
[----:B------:R-:W-:Y:S02]  /*1d30*/  SHFL.IDX PT, R164, R5, RZ, 0x1f ;  /* 0x00001fff05a47589 */ /* 0x000fe400000e0000 */
[----:B------:R-:W-:Y:S02]  /*1d40*/  @!P3 MOV R153, R145 ;  /* 0x000000910099b202 */ /* 0x000fe40000000f00 */
[----:B------:R-:W-:-:S03]  /*1d50*/  ISETP.NE.AND P3, PT, R18, 0x1f, PT ;  /* 0x0000001f1200780c */ /* 0x000fc60003f65270 */
[----:B------:R-:W2:Y:S01]  /*1d60*/  SHFL.DOWN PT, R145, R153, 0x1, 0x1f ;  /* 0x08201f0099917f89 */ /* 0x000ea200000e0000 */
[----:B-1----:R-:W-:-:S03]  /*1d70*/  FFMA.FTZ R141, R157, R141, R162 ;  /* 0x0000008d9d8d7223 */ /* 0x002fc600000100a2 */
[----:B------:R-:W1:Y:S01]  /*1d80*/  SHFL.IDX PT, R153, R153, RZ, 0x1f ;  /* 0x00001fff99997589 */ /* 0x000e6200000e0000 */
[----:B---3--:R-:W-:Y:S01]  /*1d90*/  @P1 FMUL.FTZ R157, R157, R158 ;  /* 0x0000009e9d9d1220 */ /* 0x008fe20000410000 */
[----:B------:R-:W-:Y:S02]  /*1da0*/  FSEL R162, R162, R141, !P1 ;  /* 0x0000008da2a27208 */ /* 0x000fe40004800000 */
[----:B------:R-:W-:Y:S02]  /*1db0*/  ISETP.NE.AND P1, PT, R18, RZ, PT ;  /* 0x000000ff1200720c */ /* 0x000fe40003f25270 */
[----:B------:R-:W-:Y:S04]  /*1dc0*/  SHFL.UP PT, R158, R157, 0x1, RZ ;  /* 0x042000009d9e7989 */ /* 0x000fe800000e00ff */
[----:B------:R3:W-:Y:S01]  /*1dd0*/  SHFL.UP PT, R159, R162, 0x1, RZ ;  /* 0x04200000a29f7989 */ /* 0x0007e200000e00ff */
[----:B--2---:R-:W-:-:S04]  /*1de0*/  @P3 FFMA.FTZ R164, R145, R164, R160 ;  /* 0x000000a491a43223 */ /* 0x004fc800000100a0 */
[----:B------:R-:W-:Y:S01]  /*1df0*/  FFMA.FTZ R139, R164, R154, R139 ;  /* 0x0000009aa48b7223 */ /* 0x000fe2000001008b */
[C---:B-1----:R-:W-:Y:S01]  /*1e00*/  FFMA.FTZ R5, R153.reuse, R5, R156 ;  /* 0x0000000599057223 */ /* 0x042fe2000001009c */
[----:B------:R-:W-:Y:S02]  /*1e10*/  FMUL.FTZ R4, R153, R4 ;  /* 0x0000000499047220 */ /* 0x000fe40000410000 */
[-C--:B------:R-:W-:Y:S01]  /*1e20*/  FFMA.FTZ R141, R11, R139.reuse, R152 ;  /* 0x0000008b0b8d7223 */ /* 0x080fe20000010098 */
[----:B------:R-:W-:Y:S02]  /*1e30*/  FMUL.FTZ R153, R110, R139 ;  /* 0x0000008b6e997220 */ /* 0x000fe40000410000 */
[----:B------:R1:W-:Y:S01]  /*1e40*/  @!P1 STS.64 [UR6+0x10f8], R4 ;  /* 0x0010f804ff009988 */ /* 0x0003e20008000a06 */
[----:B------:R-:W-:Y:S01]  /*1e50*/  FFMA.FTZ R142, R9, R141, R142 ;  /* 0x0000008d098e7223 */ /* 0x000fe2000001008e */
[----:B---3--:R-:W-:-:S03]  /*1e60*/  FMUL.FTZ R162, R90, R153 ;  /* 0x000000995aa27220 */ /* 0x008fc60000410000 */
[----:B------:R-:W-:-:S04]  /*1e70*/  FFMA.FTZ R145, R71, R142, R150 ;  /* 0x0000008e47917223 */ /* 0x000fc80000010096 */
[-C--:B------:R-:W-:Y:S01]  /*1e80*/  FFMA.FTZ R147, R129, R145.reuse, R146 ;  /* 0x0000009181937223 */ /* 0x080fe20000010092 */
[----:B------:R-:W-:-:S03]  /*1e90*/  FMUL.FTZ R157, R111, R145 ;  /* 0x000000916f9d7220 */ /* 0x000fc60000410000 */
[----:B------:R-:W-:Y:S01]  /*1ea0*/  FFMA.FTZ R146, R6, R147, R149 ;  /* 0x0000009306927223 */ /* 0x000fe20000010095 */
[----:B-1----:R-:W-:-:S03]  /*1eb0*/  FMUL.FTZ R4, R84, R157 ;  /* 0x0000009d54047220 */ /* 0x002fc60000410000 */
[----:B------:R-:W-:-:S04]  /*1ec0*/  FFMA.FTZ R149, R7, R146, R148 ;  /* 0x0000009207957223 */ /* 0x000fc80000010094 */
[----:B------:R-:W-:-:S04]  /*1ed0*/  FMUL.FTZ R150, R116, R149 ;  /* 0x0000009574967220 */ /* 0x000fc80000410000 */
[----:B------:R-:W-:Y:S01]  /*1ee0*/  FMUL.FTZ R152, R83, R150 ;  /* 0x0000009653987220 */ /* 0x000fe20000410000 */
[----:B----4-:R-:W1:Y:S02]  /*1ef0*/  SHFL.IDX PT, R155, R155, RZ, 0x1f ;  /* 0x00001fff9b9b7589 */ /* 0x010e6400000e0000 */
[----:B-1----:R-:W-:Y:S01]  /*1f00*/  @P2 FFMA.FTZ R155, R158, R155, R159 ;  /* 0x0000009b9e9b2223 */ /* 0x002fe2000001009f */
[----:B------:R-:W-:-:S03]  /*1f10*/  FMUL.FTZ R159, R113, R146 ;  /* 0x00000092719f7220 */ /* 0x000fc60000410000 */
[----:B------:R-:W-:Y:S01]  /*1f20*/  FFMA.FTZ R155, R137, R155, R144 ;  /* 0x0000009b899b7223 */ /* 0x000fe20000010090 */
[----:B------:R-:W-:Y:S01]  /*1f30*/  FFMA.FTZ R137, R2, R149, R151 ;  /* 0x0000009502897223 */ /* 0x000fe20000010097 */
[----:B------:R-:W-:Y:S02]  /*1f40*/  FMUL.FTZ R154, R82, R159 ;  /* 0x0000009f529a7220 */ /* 0x000fe40000410000 */
[-C--:B------:R-:W-:Y:S01]  /*1f50*/  FFMA.FTZ R148, R2, R155.reuse, R143 ;  /* 0x0000009b02947223 */ /* 0x080fe2000001008f */
[----:B------:R-:W-:Y:S01]  /*1f60*/  FFMA.FTZ R151, R0, R155, RZ ;  /* 0x0000009b00977223 */ /* 0x000fe200000100ff */
[----:B------:R-:W-:Y:S01]  /*1f70*/  FADD.FTZ R2, -R144, R155 ;  /* 0x0000009b90027221 */ /* 0x000fe20000010100 */
[----:B------:R-:W-:Y:S01]  /*1f80*/  FMUL.FTZ R155, R109, R141 ;  /* 0x0000008d6d9b7220 */ /* 0x000fe20000410000 */
[-C--:B------:R-:W-:Y:S01]  /*1f90*/  FFMA.FTZ R7, R7, R148.reuse, R140 ;  /* 0x0000009407077223 */ /* 0x080fe2000001008c */
[----:B------:R-:W-:Y:S01]  /*1fa0*/  FFMA.FTZ R144, R94, R148, R151 ;  /* 0x000000945e907223 */ /* 0x000fe20000010097 */
[----:B------:R-:W-:Y:S01]  /*1fb0*/  FMUL.FTZ R151, R115, R137 ;  /* 0x0000008973977220 */ /* 0x000fe20000410000 */
[----:B------:R-:W-:Y:S01]  /*1fc0*/  FADD.FTZ R143, -R143, R148 ;  /* 0x000000948f8f7221 */ /* 0x000fe20000010100 */
[----:B------:R-:W-:Y:S01]  /*1fd0*/  FMUL.FTZ R160, R86, R155 ;  /* 0x0000009b56a07220 */ /* 0x000fe20000410000 */
[----:B------:R-:W-:Y:S01]  /*1fe0*/  FADD.FTZ R140, -R140, R7 ;  /* 0x000000078c8c7221 */ /* 0x000fe20000010100 */
[-C--:B------:R-:W-:Y:S01]  /*1ff0*/  FFMA.FTZ R148, R2, R151.reuse, RZ ;  /* 0x0000009702947223 */ /* 0x080fe200000100ff */
[----:B------:R-:W-:Y:S01]  /*2000*/  FMUL.FTZ R151, R80, R151 ;  /* 0x0000009750977220 */ /* 0x000fe20000410000 */
[----:B------:R-:W-:-:S02]  /*2010*/  FFMA.FTZ R5, R93, R7, R144 ;  /* 0x000000075d057223 */ /* 0x000fc40000010090 */
[----:B------:R-:W-:Y:S01]  /*2020*/  FFMA.FTZ R161, R143, R150, R148 ;  /* 0x000000968fa17223 */ /* 0x000fe20000010094 */
[----:B------:R-:W-:Y:S01]  /*2030*/  FMUL.FTZ R150, R114, R147 ;  /* 0x0000009372967220 */ /* 0x000fe20000410000 */
[----:B------:R-:W-:Y:S01]  /*2040*/  FMUL.FTZ R148, R112, R142 ;  /* 0x0000008e70947220 */ /* 0x000fe20000410000 */
[----:B------:R-:W-:Y:S01]  /*2050*/  STS [R46+0x220], R151 ;  /* 0x000220972e007388 */ /* 0x000fe20000000800 */
[----:B------:R-:W-:Y:S01]  /*2060*/  FFMA.FTZ R144, R140, R159, R161 ;  /* 0x0000009f8c907223 */ /* 0x000fe200000100a1 */
[----:B------:R-:W-:Y:S01]  /*2070*/  FMUL.FTZ R156, R85, R150 ;  /* 0x00000096559c7220 */ /* 0x000fe20000410000 */
[----:B------:R-:W-:Y:S01]  /*2080*/  FMUL.FTZ R158, R87, R148 ;  /* 0x00000094579e7220 */ /* 0x000fe20000410000 */
[----:B------:R1:W-:Y:S04]  /*2090*/  STS [R45+0x4], R152 ;  /* 0x000004982d007388 */ /* 0x0003e80000000800 */
[----:B------:R-:W-:Y:S04]  /*20a0*/  STS [R45+0x8], R154 ;  /* 0x0000089a2d007388 */ /* 0x000fe80000000800 */
[----:B------:R-:W-:Y:S01]  /*20b0*/  STS [R45+0xc], R156 ;  /* 0x00000c9c2d007388 */ /* 0x000fe20000000800 */
[----:B-1----:R-:W-:Y:S01]  /*20c0*/  FFMA.FTZ R152, R6, R7, R135 ;  /* 0x0000000706987223 */ /* 0x002fe20000010087 */
[----:B------:R-:W-:-:S02]  /*20d0*/  IMAD.WIDE.U32 R6, R32, UR4, R34 ;  /* 0x0000000420067c25 */ /* 0x000fc4000f8e0022 */
[----:B------:R1:W-:Y:S02]  /*20e0*/  STS [R45+0x10], R4 ;  /* 0x000010042d007388 */ /* 0x0003e40000000800 */
[-C--:B------:R-:W-:Y:S01]  /*20f0*/  FFMA.FTZ R129, R129, R152.reuse, R132 ;  /* 0x0000009881817223 */ /* 0x080fe20000010084 */
[----:B------:R-:W-:Y:S01]  /*2100*/  FADD.FTZ R135, -R135, R152 ;  /* 0x0000009887877221 */ /* 0x000fe20000010100 */
[----:B------:R2:W-:Y:S01]  /*2110*/  STS [R45+0x14], R158 ;  /* 0x0000149e2d007388 */ /* 0x0005e20000000800 */
[----:B------:R-:W-:Y:S01]  /*2120*/  FFMA.FTZ R152, R98, R152, R5 ;  /* 0x0000009862987223 */ /* 0x000fe20000010005 */
[----:B------:R-:W-:Y:S02]  /*2130*/  IMAD R5, R33, UR4, R7 ;  /* 0x0000000421057c24 */ /* 0x000fe4000f8e0207 */
[----:B------:R-:W-:Y:S01]  /*2140*/  FFMA.FTZ R7, R135, R150, R144 ;  /* 0x0000009687077223 */ /* 0x000fe20000010090 */
[----:B------:R2:W-:Y:S01]  /*2150*/  STS [R45+0x18], R160 ;  /* 0x000018a02d007388 */ /* 0x0005e20000000800 */
[----:B------:R-:W-:Y:S01]  /*2160*/  FADD.FTZ R132, -R132, R129 ;  /* 0x0000008184847221 */ /* 0x000fe20000010100 */
[C---:B-1----:R-:W-:Y:S01]  /*2170*/  LEA R4, P2, R6.reuse, UR8, 0x2 ;  /* 0x0000000806047c11 */ /* 0x042fe2000f8410ff */
[-C--:B------:R-:W-:Y:S01]  /*2180*/  FFMA.FTZ R159, R71, R129.reuse, R134 ;  /* 0x00000081479f7223 */ /* 0x080fe20000010086 */
[----:B------:R2:W-:Y:S01]  /*2190*/  STS [R45+0x1c], R162 ;  /* 0x00001ca22d007388 */ /* 0x0005e20000000800 */
[----:B------:R-:W-:Y:S01]  /*21a0*/  FFMA.FTZ R71, R97, R129, R152 ;  /* 0x0000008161477223 */ /* 0x000fe20000010098 */
[----:B------:R-:W-:Y:S01]  /*21b0*/  LEA.HI.X R5, R6, UR9, R5, 0x2, P2 ;  /* 0x0000000906057c11 */ /* 0x000fe200090f1405 */
[----:B------:R-:W-:Y:S01]  /*21c0*/  FFMA.FTZ R6, R132, R157, R7 ;  /* 0x0000009d84067223 */ /* 0x000fe20000010007 */
[----:B------:R-:W-:Y:S01]  /*21d0*/  BAR.SYNC.DEFER_BLOCKING 0x0 ;  /* 0x0000000000007b1d */ /* 0x000fe20000010000 */
[----:B------:R-:W-:Y:S01]  /*21e0*/  FADD.FTZ R7, -R134, R159 ;  /* 0x0000009f86077221 */ /* 0x000fe20000010100 */
[-C--:B------:R-:W-:Y:S01]  /*21f0*/  FFMA.FTZ R134, R104, R159.reuse, R71 ;  /* 0x0000009f68867223 */ /* 0x080fe20000010047 */
[----:B------:R-:W-:Y:S01]  /*2200*/  IADD3 R71, PT, PT, -R108, UR7, RZ ;  /* 0x000000076c477c10 */ /* 0x000fe2000fffe1ff */
[----:B------:R-:W-:Y:S01]  /*2210*/  FFMA.FTZ R129, R9, R159, R136 ;  /* 0x0000009f09817223 */ /* 0x000fe20000010088 */
[----:B------:R-:W-:-:S02]  /*2220*/  FFMA.FTZ R9, R7, R148, R6 ;  /* 0x0000009407097223 */ /* 0x000fc40000010006 */
[----:B------:R-:W-:Y:S01]  /*2230*/  ISETP.GE.AND P2, PT, R71, 0x1, PT ;  /* 0x000000014700780c */ /* 0x000fe20003f46270 */
[----:B------:R-:W-:Y:S01]  /*2240*/  FADD.FTZ R136, -R136, R129 ;  /* 0x0000008188887221 */ /* 0x000fe20000010100 */
[-C--:B------:R-:W-:Y:S01]  /*2250*/  FFMA.FTZ R11, R11, R129.reuse, R138 ;  /* 0x000000810b0b7223 */ /* 0x080fe2000001008a */
[----:B------:R-:W-:Y:S01]  /*2260*/  ISETP.GE.AND P3, PT, R71, 0x21, PT ;  /* 0x000000214700780c */ /* 0x000fe20003f66270 */
[----:B------:R-:W-:Y:S01]  /*2270*/  FFMA.FTZ R134, R101, R129, R134 ;  /* 0x0000008165867223 */ /* 0x000fe20000010086 */
[----:B------:R-:W-:Y:S01]  /*2280*/  FFMA.FTZ R9, R136, R155, R9 ;  /* 0x0000009b88097223 */ /* 0x000fe20000010009 */
[----:B------:R-:W-:-:S04]  /*2290*/  FADD.FTZ R138, -R138, R11 ;  /* 0x0000000b8a8a7221 */ /* 0x000fc80000010100 */
[----:B------:R-:W-:Y:S01]  /*22a0*/  FFMA.FTZ R153, R138, R153, R9 ;  /* 0x000000998a997223 */ /* 0x000fe20000010009 */
[----:B------:R2:W1:Y:S02]  /*22b0*/  LDS R151, [R44+0x2a0] ;  /* 0x0002a0002c977984 */ /* 0x0004640000000800 */
[----:B------:R-:W-:Y:S05]  /*22c0*/  @!P2 BRA `(.L_x_9254) ;  /* 0x000000000008a947 */ /* 0x000fea0003800000 */
[----:B------:R-:W3:Y:S04]  /*22d0*/  LDS R9, [R47+0x220] ;  /* 0x000220002f097984 */ /* 0x000ee80000000800 */
[----:B---3--:R3:W-:Y:S02]  /*22e0*/  REDG.E.ADD.F32.FTZ.RN.STRONG.GPU desc[UR16][R4.64], R9 ;  /* 0x00000009040079a6 */ /* 0x0087e4000c12f310 */
.L_x_9254:
[----:B------:R-:W-:Y:S05]  /*22f0*/  BSYNC.RECONVERGENT B0 ;  /* 0x0000000000007941 */ /* 0x000fea0003800200 */
.L_x_9253:
[----:B------:R-:W-:Y:S04]  /*2300*/  BSSY.RECONVERGENT B0, `(.L_x_9255) ;  /* 0x0000003000007945 */ /* 0x000fe80003800200 */
[----:B------:R-:W-:Y:S05]  /*2310*/  @!P3 BRA `(.L_x_9256) ;  /* 0x000000000004b947 */ /* 0x000fea0003800000 */
[----:B-1----:R4:W-:Y:S02]  /*2320*/  REDG.E.ADD.F32.FTZ.RN.STRONG.GPU desc[UR16][R4.64+0x80], R151 ;  /* 0x00008097040079a6 */ /* 0x0029e4000c12f310 */
.L_x_9256:
[----:B------:R-:W-:Y:S05]  /*2330*/  BSYNC.RECONVERGENT B0 ;  /* 0x0000000000007941 */ /* 0x000fea0003800200 */
.L_x_9255:
[----:B---3--:R3:W0:Y:S01]  /*2340*/  LDS R9, [R43+0x320] ;  /* 0x000320002b097984 */ /* 0x0086220000000800 */
[C---:B------:R-:W-:Y:S01]  /*2350*/  ISETP.GE.AND P6, PT, R71.reuse, 0x41, PT ;  /* 0x000000414700780c */ /* 0x040fe20003fc6270 */
[----:B------:R-:W-:Y:S01]  /*2360*/  BSSY.RECONVERGENT B0, `(.L_x_9257) ;  /* 0x0000009000007945 */ /* 0x000fe20003800200 */
[C---:B------:R-:W-:Y:S02]  /*2370*/  ISETP.GE.AND P4, PT, R71.reuse, 0x61, PT ;  /* 0x000000614700780c */ /* 0x040fe40003f86270 */
[C---:B------:R-:W-:Y:S02]  /*2380*/  ISETP.GE.AND P2, PT, R71.reuse, 0x81, PT ;  /* 0x000000814700780c */ /* 0x040fe40003f46270 */
[----:B------:R-:W-:Y:S02]  /*2390*/  P2R R6, PR, RZ, 0x10 ;  /* 0x00000010ff067803 */ /* 0x000fe40000000000 */
[C---:B------:R-:W-:Y:S02]  /*23a0*/  ISETP.GE.AND P3, PT, R71.reuse, 0xa1, PT ;  /* 0x000000a14700780c */ /* 0x040fe40003f66270 */
[----:B------:R-:W-:-:S02]  /*23b0*/  ISETP.GE.AND P4, PT, R71, 0xc1, PT ;  /* 0x000000c14700780c */ /* 0x000fc40003f86270 */
[----:B------:R-:W-:Y:S01]  /*23c0*/  ISETP.GE.AND P5, PT, R71, 0xe1, PT ;  /* 0x000000e14700780c */ /* 0x000fe20003fa6270 */
[----:B---3--:R-:W-:-:S12]  /*23d0*/  @!P6 BRA `(.L_x_9258) ;  /* 0x000000000004e947 */ /* 0x008fd80003800000 */
[----:B0-----:R3:W-:Y:S02]  /*23e0*/  REDG.E.ADD.F32.FTZ.RN.STRONG.GPU desc[UR16][R4.64+0x100], R9 ;  /* 0x00010009040079a6 */ /* 0x0017e4000c12f310 */
.L_x_9258:
[----:B------:R-:W-:Y:S05]  /*23f0*/  BSYNC.RECONVERGENT B0 ;  /* 0x0000000000007941 */ /* 0x000fea0003800200 */
.L_x_9257:
[----:B0--3--:R0:W3:Y:S01]  /*2400*/  LDS R9, [R42+0x3a0] ;  /* 0x0003a0002a097984 */ /* 0x0090e20000000800 */
[----:B------:R-:W-:Y:S01]  /*2410*/  ISETP.NE.AND P6, PT, R6, RZ, PT ;  /* 0x000000ff0600720c */ /* 0x000fe20003fc5270 */
[----:B------:R-:W-:-:S12]  /*2420*/  BSSY.RECONVERGENT B0, `(.L_x_9259) ;  /* 0x0000003000007945 */ /* 0x000fd80003800200 */
[----:B0-----:R-:W-:Y:S05]  /*2430*/  @!P6 BRA `(.L_x_9260) ;  /* 0x000000000004e947 */ /* 0x001fea0003800000 */
[----:B---3--:R0:W-:Y:S02]  /*2440*/  REDG.E.ADD.F32.FTZ.RN.STRONG.GPU desc[UR16][R4.64+0x180], R9 ;  /* 0x00018009040079a6 */ /* 0x0081e4000c12f310 */
.L_x_9260:
[----:B------:R-:W-:Y:S05]  /*2450*/  BSYNC.RECONVERGENT B0 ;  /* 0x0000000000007941 */ /* 0x000fea0003800200 */
.L_x_9259:
[----:B0--3--:R0:W3:Y:S01]  /*2460*/  LDS R9, [R41+0x420] ;  /* 0x0004200029097984 */ /* 0x0090e20000000800 */
[----:B------:R-:W-:Y:S04]  /*2470*/  BSSY.RECONVERGENT B0, `(.L_x_9261) ;  /* 0x0000003000007945 */ /* 0x000fe80003800200 */
[----:B------:R-:W-:Y:S05]  /*2480*/  @!P2 BRA `(.L_x_9262) ;  /* 0x000000000004a947 */ /* 0x000fea0003800000 */
[----:B---3--:R3:W-:Y:S02]  /*2490*/  REDG.E.ADD.F32.FTZ.RN.STRONG.GPU desc[UR16][R4.64+0x200], R9 ;  /* 0x00020009040079a6 */ /* 0x0087e4000c12f310 */
.L_x_9262:
[----:B------:R-:W-:Y:S05]  /*24a0*/  BSYNC.RECONVERGENT B0 ;  /* 0x0000000000007941 */ /* 0x000fea0003800200 */
.L_x_9261:
[----:B---3--:R3:W0:Y:S01]  /*24b0*/  LDS R9, [R40+0x4a0] ;  /* 0x0004a00028097984 */ /* 0x0086220000000800 */
[----:B------:R-:W-:Y:S04]  /*24c0*/  BSSY.RECONVERGENT B0, `(.L_x_9263) ;  /* 0x0000003000007945 */ /* 0x000fe80003800200 */
[----:B------:R-:W-:Y:S05]  /*24d0*/  @!P3 BRA `(.L_x_9264) ;  /* 0x000000000004b947 */ /* 0x000fea0003800000 */
[----:B0-----:R0:W-:Y:S02]  /*24e0*/  REDG.E.ADD.F32.FTZ.RN.STRONG.GPU desc[UR16][R4.64+0x280], R9 ;  /* 0x00028009040079a6 */ /* 0x0011e4000c12f310 */
.L_x_9264:
[----:B------:R-:W-:Y:S05]  /*24f0*/  BSYNC.RECONVERGENT B0 ;  /* 0x0000000000007941 */ /* 0x000fea0003800200 */
.L_x_9263:
[----:B0-----:R0:W0:Y:S01]  /*2500*/  LDS R9, [R39+0x520] ;  /* 0x0005200027097984 */ /* 0x0010220000000800 */
[----:B------:R-:W-:Y:S04]  /*2510*/  BSSY.RECONVERGENT B0, `(.L_x_9265) ;  /* 0x0000003000007945 */ /* 0x000fe80003800200 */
[----:B------:R-:W-:Y:S05]  /*2520*/  @!P4 BRA `(.L_x_9266) ;  /* 0x000000000004c947 */ /* 0x000fea0003800000 */
[----:B0-----:R0:W-:Y:S02]  /*2530*/  REDG.E.ADD.F32.FTZ.RN.STRONG.GPU desc[UR16][R4.64+0x300], R9 ;  /* 0x00030009040079a6 */ /* 0x0011e4000c12f310 */
.L_x_9266:
[----:B------:R-:W-:Y:S05]  /*2540*/  BSYNC.RECONVERGENT B0 ;  /* 0x0000000000007941 */ /* 0x000fea0003800200 */
.L_x_9265:
[----:B0-----:R0:W0:Y:S01]  /*2550*/  LDS R9, [R38+0x5a0] ;  /* 0x0005a00026097984 */ /* 0x0010220000000800 */
[----:B------:R-:W-:Y:S04]  /*2560*/  BSSY.RECONVERGENT B0, `(.L_x_9267) ;  /* 0x0000003000007945 */ /* 0x000fe80003800200 */
[----:B------:R-:W-:Y:S05]  /*2570*/  @!P5 BRA `(.L_x_9268) ;  /* 0x000000000004d947 */ /* 0x000fea0003800000 */
[----:B0-----:R0:W-:Y:S02]  /*2580*/  REDG.E.ADD.F32.FTZ.RN.STRONG.GPU desc[UR16][R4.64+0x380], R9 ;  /* 0x00038009040079a6 */ /* 0x0011e4000c12f310 */
.L_x_9268:
[----:B------:R-:W-:Y:S05]  /*2590*/  BSYNC.RECONVERGENT B0 ;  /* 0x0000000000007941 */ /* 0x000fea0003800200 */
.L_x_9267:
[----:B------:R-:W-:Y:S01]  /*25a0*/  FFMA.FTZ R6, R107, R11, R134 ;  /* 0x0000000b6b067223 */ /* 0x000fe20000010086 */
[----:B0---4-:R-:W0:Y:S01]  /*25b0*/  SHFL.DOWN PT, R4, R153, 0x1, 0x1f ;  /* 0x08201f0099047f89 */ /* 0x011e2200000e0000 */
[----:B------:R-:W-:Y:S01]  /*25c0*/  ISETP.GT.AND P2, PT, R78, 0x1e, PT ;  /* 0x0000001e4e00780c */ /* 0x000fe20003f44270 */
[-C--:B------:R-:W-:Y:S01]  /*25d0*/  FMUL.FTZ R11, R128, R145.reuse ;  /* 0x00000091800b7220 */ /* 0x080fe20000410000 */
[C---:B------:R-:W-:Y:S01]  /*25e0*/  FMUL.FTZ R145, R70.reuse, R145 ;  /* 0x0000009146917220 */ /* 0x040fe20000410000 */
[----:B------:R-:W4:Y:S01]  /*25f0*/  SHFL.DOWN PT, R5, R6, 0x1, 0x1f ;  /* 0x08201f0006057f89 */ /* 0x000f2200000e0000 */
        /* <DEDUP_REMOVED lines=14> */
[-C--:B------:R-:W-:Y:S01]  /*26e0*/  FFMA.FTZ R142, R87, R132.reuse, R142 ;  /* 0x00000084578e7223 */ /* 0x080fe2000001008e */
[----:B------:R-:W-:Y:S01]  /*26f0*/  BSSY.RECONVERGENT B0, `(.L_x_9269) ;  /* 0x0000044000007945 */ /* 0x000fe20003800200 */
[----:B------:R-:W-:Y:S01]  /*2700*/  FMUL.FTZ R139, R138, R139 ;  /* 0x0000008b8a8b7220 */ /* 0x000fe20000410000 */
[----:B------:R-:W-:Y:S01]  /*2710*/  FMUL.FTZ R137, R2, R137 ;  /* 0x0000008902897220 */ /* 0x000fe20000410000 */
[----:B------:R-:W-:Y:S01]  /*2720*/  FADD.FTZ R68, R145, R68 ;  /* 0x0000004491447221 */ /* 0x000fe20000010000 */
[----:B0-----:R-:W-:Y:S01]  /*2730*/  @!P2 FADD.FTZ R153, R153, R4 ;  /* 0x000000049999a221 */ /* 0x001fe20000010000 */
[----:B------:R-:W-:Y:S01]  /*2740*/  FFMA.FTZ R99, R112, R132, R99 ;  /* 0x0000008470637223 */ /* 0x000fe20000010063 */
[-C--:B------:R-:W-:Y:S01]  /*2750*/  FFMA.FTZ R2, R80, R7.reuse, R137 ;  /* 0x0000000750027223 */ /* 0x080fe20000010089 */
[----:B------:R-:W-:Y:S01]  /*2760*/  FADD.FTZ R79, R142, R79 ;  /* 0x0000004f8e4f7221 */ /* 0x000fe20000010000 */
[----:B----4-:R-:W-:Y:S01]  /*2770*/  @!P2 FADD.FTZ R6, R6, R5 ;  /* 0x000000050606a221 */ /* 0x010fe20000010000 */
[----:B------:R-:W0:Y:S01]  /*2780*/  SHFL.DOWN PT, R4, R153, 0x2, 0x1f ;  /* 0x08401f0099047f89 */ /* 0x000e2200000e0000 */
[----:B------:R-:W-:Y:S01]  /*2790*/  ISETP.GT.AND P2, PT, R78, 0x1d, PT ;  /* 0x0000001d4e00780c */ /* 0x000fe20003f44270 */
[----:B------:R-:W-:Y:S01]  /*27a0*/  FFMA.FTZ R92, R115, R7, R92 ;  /* 0x00000007735c7223 */ /* 0x000fe2000001005c */
[----:B------:R-:W-:Y:S01]  /*27b0*/  FFMA.FTZ R105, R110, R133, R105 ;  /* 0x000000856e697223 */ /* 0x000fe20000010069 */
[----:B------:R-:W4:Y:S01]  /*27c0*/  SHFL.DOWN PT, R5, R6, 0x2, 0x1f ;  /* 0x08401f0006057f89 */ /* 0x000f2200000e0000 */
[----:B------:R-:W-:-:S09]  /*27d0*/  FADD.FTZ R75, R2, R75 ;  /* 0x0000004b024b7221 */ /* 0x000fd20000010000 */
        /* <DEDUP_REMOVED lines=9> */
[----:B------:R-:W-:Y:S01]  /*2870*/  FMUL.FTZ R5, R8, R146 ;  /* 0x0000009208057220 */ /* 0x000fe20000410000 */
[----:B------:R-:W-:Y:S01]  /*2880*/  FMUL.FTZ R8, R73, R149 ;  /* 0x0000009549087220 */ /* 0x000fe20000410000 */
[----:B------:R-:W4:Y:S02]  /*2890*/  SHFL.DOWN PT, R71, R6, 0x8, 0x1f ;  /* 0x09001f0006477f89 */ /* 0x000f2400000e0000 */
[-C--:B------:R-:W-:Y:S01]  /*28a0*/  FFMA.FTZ R96, R113, R5.reuse, R96 ;  /* 0x0000000571607223 */ /* 0x080fe20000010060 */
[----:B------:R-:W-:Y:S01]  /*28b0*/  FFMA.FTZ R11, R82, R5, R9 ;  /* 0x00000005520b7223 */ /* 0x000fe20000010009 */
[----:B------:R-:W-:-:S03]  /*28c0*/  FFMA.FTZ R91, R116, R8, R91 ;  /* 0x00000008745b7223 */ /* 0x000fc6000001005b */
[----:B------:R-:W-:-:S03]  /*28d0*/  FADD.FTZ R66, R11, R66 ;  /* 0x000000420b427221 */ /* 0x000fc60000010000 */
[----:B0-----:R-:W-:Y:S01]  /*28e0*/  @!P2 FADD.FTZ R153, R153, R4 ;  /* 0x000000049999a221 */ /* 0x001fe20000010000 */
[----:B------:R-:W-:Y:S01]  /*28f0*/  FMUL.FTZ R4, R127, R147 ;  /* 0x000000937f047220 */ /* 0x000fe20000410000 */
[----:B----4-:R-:W-:-:S03]  /*2900*/  @!P2 FADD.FTZ R6, R6, R71 ;  /* 0x000000470606a221 */ /* 0x010fc60000010000 */
[----:B------:R-:W0:Y:S01]  /*2910*/  SHFL.DOWN PT, R134, R153, 0x10, 0x1f ;  /* 0x0a001f0099867f89 */ /* 0x000e2200000e0000 */
[----:B------:R-:W-:Y:S01]  /*2920*/  ISETP.NE.AND P2, PT, R78, RZ, PT ;  /* 0x000000ff4e00720c */ /* 0x000fe20003f45270 */
[-C--:B------:R-:W-:Y:S01]  /*2930*/  FFMA.FTZ R95, R114, R4.reuse, R95 ;  /* 0x00000004725f7223 */ /* 0x080fe2000001005f */
[----:B------:R-:W-:Y:S01]  /*2940*/  FFMA.FTZ R128, R85, R4, R128 ;  /* 0x0000000455807223 */ /* 0x000fe20000010080 */
[----:B------:R-:W4:Y:S01]  /*2950*/  SHFL.DOWN PT, R127, R6, 0x10, 0x1f ;  /* 0x0a001f00067f7f89 */ /* 0x000f2200000e0000 */
[----:B------:R-:W-:Y:S01]  /*2960*/  FMUL.FTZ R4, R70, R149 ;  /* 0x0000009546047220 */ /* 0x000fe20000410000 */
[-C--:B------:R-:W-:Y:S01]  /*2970*/  FMUL.FTZ R71, R10, R141.reuse ;  /* 0x0000008d0a477220 */ /* 0x080fe20000410000 */
[----:B------:R-:W-:Y:S01]  /*2980*/  FMUL.FTZ R141, R70, R141 ;  /* 0x0000008d468d7220 */ /* 0x000fe20000410000 */
[----:B------:R-:W-:Y:S01]  /*2990*/  FADD.FTZ R77, R128, R77 ;  /* 0x0000004d804d7221 */ /* 0x000fe20000010000 */
[----:B------:R-:W-:Y:S01]  /*29a0*/  FMUL.FTZ R10, R143, R4 ;  /* 0x000000048f0a7220 */ /* 0x000fe20000410000 */
[----:B------:R-:W-:Y:S01]  /*29b0*/  FFMA.FTZ R106, R109, R71, R106 ;  /* 0x000000476d6a7223 */ /* 0x000fe2000001006a */
[----:B------:R-:W-:-:S02]  /*29c0*/  FMUL.FTZ R141, R136, R141 ;  /* 0x0000008d888d7220 */ /* 0x000fc40000410000 */
[----:B------:R-:W-:Y:S01]  /*29d0*/  FFMA.FTZ R9, R83, R8, R10 ;  /* 0x0000000853097223 */ /* 0x000fe2000001000a */
[----:B------:R-:W-:Y:S01]  /*29e0*/  FFMA.FTZ R8, R90, R133, R139 ;  /* 0x000000855a087223 */ /* 0x000fe2000001008b */
[----:B------:R-:W-:Y:S02]  /*29f0*/  FFMA.FTZ R141, R86, R71, R141 ;  /* 0x00000047568d7223 */ /* 0x000fe4000001008d */
        /* <DEDUP_REMOVED lines=19> */
.L_x_9270:
[----:B------:R-:W-:Y:S05]  /*2b30*/  BSYNC.RECONVERGENT B0 ;  /* 0x0000000000007941 */ /* 0x000fea0003800200 */
.L_x_9269:
[----:B------:R-:W-:-:S04]  /*2b40*/  UIADD3 UR4, UPT, UPT, UR4, 0x1, URZ ;  /* 0x0000000104047890 */ /* 0x000fc8000fffe0ff */
[----:B------:R-:W-:-:S09]  /*2b50*/  UISETP.GE.AND UP0, UPT, UR4, UR11, UPT ;  /* 0x0000000b0400728c */ /* 0x000fd2000bf06270 */
[----:B------:R-:W-:Y:S05]  /*2b60*/  BRA.U !UP0, `(.L_x_9271) ;  /* 0xffffffe508947547 */ /* 0x000fea000b83ffff */
.L_x_9249:
[----:B------:R-:W-:Y:S01]  /*2b70*/  BAR.SYNC.DEFER_BLOCKING 0x0 ;  /* 0x0000000000007b1d */ /* 0x000fe20000010000 */
[----:B------:R-:W-:Y:S02]  /*2b80*/  F2FP.F16.F32.PACK_AB R11, R105, R106 ;  /* 0x0000006a690b723e */ /* 0x000fe400000000ff */
[----:B------:R-:W-:Y:S02]  /*2b90*/  F2FP.F16.F32.PACK_AB R10, R99, R100 ;  /* 0x00000064630a723e */ /* 0x000fe400000000ff */
[----:B------:R-:W-:-:S03]  /*2ba0*/  F2FP.F16.F32.PACK_AB R9, R95, R96 ;  /* 0x000000605f09723e */ /* 0x000fc600000000ff */
[----:B------:R-:W4:Y:S01]  /*2bb0*/  LDC.64 R26, c[0x0][0x4f8] ;  /* 0x00013e00ff1a7b82 */ /* 0x000f220000000a00 */
[----:B------:R-:W-:Y:S01]  /*2bc0*/  F2FP.F16.F32.PACK_AB R8, R91, R92 ;  /* 0x0000005c5b08723e */ /* 0x000fe200000000ff */
[----:B------:R-:W5:Y:S01]  /*2bd0*/  LDCU.64 UR4, c[0x0][0x500] ;  /* 0x0000a000ff0477ac */ /* 0x000f620008000a00 */
        /* <DEDUP_REMOVED lines=12> */
[----:B0-----:R-:W0:Y:S01]  /*2ca0*/  LDS.128 R4, [R62] ;  /* 0x000000003e047984 */ /* 0x001e220000000c00 */
[----:B----4-:R-:W-:Y:S01]  /*2cb0*/  IMAD.WIDE.U32 R24, R26, UR18, R30 ;  /* 0x000000121a187c25 */ /* 0x010fe2000f8e001e */
[----:B------:R-:W4:Y:S01]  /*2cc0*/  LDC.64 R34, c[0x0][0x560] ;  /* 0x00015800ff227b82 */ /* 0x000f220000000a00 */
[----:B------:R-:W-:Y:S02]  /*2cd0*/  IADD3.X R55, PT, PT, R55, -0x1, RZ, P3, !PT ;  /* 0xffffffff37377810 */ /* 0x000fe40001ffe4ff */
[----:B------:R-:W-:Y:S01]  /*2ce0*/  IMAD R25, R27, UR18, R25 ;  /* 0x000000121b197c24 */ /* 0x000fe2000f8e0219 */
[----:B------:R-:W-:Y:S01]  /*2cf0*/  IADD3.X R57, PT, PT, R57, -0x1, RZ, P4, !PT ;  /* 0xffffffff39397810 */ /* 0x000fe200027fe4ff */
[----:B-----5:R-:W-:Y:S01]  /*2d00*/  IMAD.WIDE.U32 R24, R69, UR4, R24 ;  /* 0x0000000445187c25 */ /* 0x020fe2000f8e0018 */
[----:B---3--:R-:W-:Y:S02]  /*2d10*/  F2FP.F16.F32.PACK_AB R11, R81, R74 ;  /* 0x0000004a510b723e */ /* 0x008fe400000000ff */
[----:B------:R-:W-:Y:S01]  /*2d20*/  F2FP.F16.F32.PACK_AB R10, R79, R68 ;  /* 0x000000444f0a723e */ /* 0x000fe200000000ff */
[----:B------:R-:W-:Y:S01]  /*2d30*/  IMAD R0, R69, UR5, R25 ;  /* 0x0000000545007c24 */ /* 0x000fe2000f8e0219 */
[----:B-1----:R-:W-:Y:S01]  /*2d40*/  LEA R28, P0, R24, R28, 0x1 ;  /* 0x0000001c181c7211 */ /* 0x002fe200078008ff */
[----:B------:R-:W1:Y:S01]  /*2d50*/  LDCU.64 UR4, c[0x0][0x520] ;  /* 0x0000a400ff0477ac */ /* 0x000e620008000a00 */
        /* <DEDUP_REMOVED lines=11> */
[----:B0-----:R1:W-:Y:S03]  /*2e10*/  STG.E.128 desc[UR16][R28.64], R4 ;  /* 0x000000041c007986 */ /* 0x0013e6000c101d10 */
[----:B------:R-:W-:Y:S01]  /*2e20*/  FADD.FTZ R79, R68, R79 ;  /* 0x0000004f444f7221 */ /* 0x000fe20000010000 */
[----:B------:R-:W-:Y:S03]  /*2e30*/  BAR.SYNC.DEFER_BLOCKING 0x0 ;  /* 0x0000000000007b1d */ /* 0x000fe60000010000 */
[----:B------:R-:W-:-:S04]  /*2e40*/  FADD.FTZ R58, R79, R74 ;  /* 0x0000004a4f3a7221 */ /* 0x000fc80000010000 */
[----:B------:R-:W-:Y:S01]  /*2e50*/  FADD.FTZ R58, R58, R81 ;  /* 0x000000513a3a7221 */ /* 0x000fe20000010000 */
[----:B-1----:R-:W-:-:S04]  /*2e60*/  IMAD.WIDE.U32 R4, R69, UR4, R30 ;  /* 0x0000000445047c25 */ /* 0x002fc8000f8e001e */
[----:B------:R-:W-:Y:S01]  /*2e70*/  IMAD R0, R69, UR5, R5 ;  /* 0x0000000545007c24 */ /* 0x000fe2000f8e0205 */
[----:B----4-:R-:W-:-:S04]  /*2e80*/  LEA R6, P0, R4, R34, 0x1 ;  /* 0x0000002204067211 */ /* 0x010fc800078008ff */
        /* <DEDUP_REMOVED lines=9> */
.L_x_9248:
        /* <DEDUP_REMOVED lines=34> */
.L_x_9274:
[----:B------:R-:W-:Y:S05]  /*3140*/  BSYNC.RECONVERGENT B0 ;  /* 0x0000000000007941 */ /* 0x000fea0003800200 */
.L_x_9273:
        /* <DEDUP_REMOVED lines=26> */
.L_x_9276:
[----:B------:R-:W-:Y:S05]  /*32f0*/  BSYNC.RECONVERGENT B0 ;  /* 0x0000000000007941 */ /* 0x000fea0003800200 */
.L_x_9275:
        /* <DEDUP_REMOVED lines=13> */
.L_x_9278:
        /* <DEDUP_REMOVED lines=25> */
.L_x_9277:
[----:B------:R-:W-:Y:S05]  /*3560*/  EXIT ;  /* 0x000000000000794d */ /* 0x000fea0003800000 */
.L_x_9279:
        /* <DEDUP_REMOVED lines=9> */
.L_x_10528:


//--------------------- .text._Z25selective_scan_bwd_kernelI32Selective_Scan_bwd_kernel_traitsILi32ELi8ELb1ELb1ELb0ELb0ELb1EN3c104HalfEfEEv12SSMParamsBwd --------------------------
	.section	.text._Z25selective_scan_bwd_kernelI32Selective_Scan_bwd_kernel_traitsILi32ELi8ELb1ELb1ELb0ELb0ELb1EN3c104HalfEfEEv12SSMParamsBwd,"ax",@progbits
	.align	128
        .global         _Z25selective_scan_bwd_kernelI32Selective_Scan_bwd_kernel_traitsILi32ELi8ELb1ELb1ELb0ELb0ELb1EN3c104HalfEfEEv12SSMParamsBwd
        .type           _Z25selective_scan_bwd_kernelI32Selective_Scan_bwd_kernel_traitsILi32ELi8ELb1ELb1ELb0ELb0ELb1EN3c104HalfEfEEv12SSMParamsBwd,@function
        .size           _Z25selective_scan_bwd_kernelI32Selective_Scan_bwd_kernel_traitsILi32ELi8ELb1ELb1ELb0ELb0ELb1EN3c104HalfEfEEv12SSMParamsBwd,(.L_x_10529 - _Z25selective_scan_bwd_kernelI32Selective_Scan_bwd_kernel_traitsILi32ELi8ELb1ELb1ELb0ELb0ELb1EN3c104HalfEfEEv12SSMParamsBwd)
        .other          _Z25selective_scan_bwd_kernelI32Selective_Scan_bwd_kernel_traitsILi32ELi8ELb1ELb1ELb0ELb0ELb1EN3c104HalfEfEEv12SSMParamsBwd,@"STO_CUDA_ENTRY STV_DEFAULT"
_Z25selective_scan_bwd_kernelI32Selective_Scan_bwd_kernel_traitsILi32ELi8ELb1ELb1ELb0ELb0ELb1EN3c104HalfEfEEv12SSMParamsBwd:
.text._Z25selective_scan_bwd_kernelI32Selective_Scan_bwd_kernel_traitsILi32ELi8ELb1ELb1ELb0ELb0ELb1EN3c104HalfEfEEv12SSMParamsBwd:
        /* <DEDUP_REMOVED lines=71> */
[----:B------:R-:W-:Y:S01]  /*0470*/  IMAD.WIDE.U32 R4, R3, UR10, R4 ;  /* 0x0000000a03047c25 */ /* 0x000fe2000f8e0004 */
[----:B------:R-:W-:-:S02]  /*0480*/  LEA R11, R19, 0xffffff00, 0x8 ;  /* 0xffffff00130b7811 */ /* 0x000fc400078e40ff */
[----:B------:R-:W-:-:S04]  /*0490*/  UIMAD UR5, UR18, UR7, UR5 ;  /* 0x00000007120572a4 */ /* 0x000fc8000f8e0205 */
[----:B------:R-:W-:Y:S01]  /*04a0*/  @!P2 LOP3.LUT R29, RZ, R2, RZ, 0x33, !PT ;  /* 0x00000002ff1da212 */ /* 0x000fe200078e33ff */
[----:B------:R-:W-:Y:S01]  /*04b0*/  @P0 IMAD R0, R0, R19, RZ ;  /* 0x0000001300000224 */ /* 0x000fe200078e02ff */
[----:B----4-:R-:W-:Y:S01]  /*04c0*/  UIMAD.WIDE.U32 UR6, UR18, UR8, URZ ;  /* 0x00000008120672a5 */ /* 0x010fe2000f8e00ff */
[----:B------:R-:W-:Y:S01]  /*04d0*/  ISETP.GE.AND P1, PT, R19, 0x1, PT ;  /* 0x000000011300780c */ /* 0x000fe20003f26270 */
[C---:B------:R-:W-:Y:S01]  /*04e0*/  IMAD R15, R3.reuse, UR11, R5 ;  /* 0x0000000b030f7c24 */ /* 0x040fe2000f8e0205 */
        /* <DEDUP_REMOVED lines=8> */
[----:B0-----:R-:W-:-:S04]  /*0570*/  @P0 IMAD.WIDE R38, R5, 0x8, R8 ;  /* 0x0000000805260825 */ /* 0x001fc800078e0208 */
        /* <DEDUP_REMOVED lines=11> */
[----:B------:R-:W-:Y:S01]  /*0630*/  IMAD.WIDE.U32 R36, R3, R44, RZ ;  /* 0x0000002c03247225 */ /* 0x000fe200078e00ff */
[----:B------:R-:W-:-:S02]  /*0640*/  IADD3.X R57, PT, PT, R0, R57, RZ, P4, !PT ;  /* 0x0000003900397210 */ /* 0x000fc400027fe4ff */
[C---:B------:R-:W-:Y:S02]  /*0650*/  IADD3.X R2, PT, PT, R0.reuse, R13, RZ, P3, !PT ;  /* 0x0000000d00027210 */ /* 0x040fe40001ffe4ff */
[----:B------:R-:W-:Y:S02]  /*0660*/  LEA.HI.X R53, R53, R47, R6, 0x1, P0 ;  /* 0x0000002f35357211 */ /* 0x000fe400000f0c06 */
        /* <DEDUP_REMOVED lines=66> */
.L_x_9305:
        /* <DEDUP_REMOVED lines=80> */
[----:B------:R-:W-:-:S02]  /*0f90*/  HADD2.F32 R26, -RZ, R19.H0_H0 ;  /* 0x20000013ff1a7230 */ /* 0x000fc40000004100 */
[----:B------:R-:W-:Y:S01]  /*0fa0*/  HADD2.F32 R84, -RZ, R19.H1_H1 ;  /* 0x30000013ff547230 */ /* 0x000fe20000004100 */
[----:B------:R-:W3:Y:S01]  /*0fb0*/  MUFU.EX2 R24, R17 ;  /* 0x0000001100187308 */ /* 0x000ee20000000800 */
[----:B0-----:R-:W-:Y:S01]  /*0fc0*/  FMUL.FTZ R16, R0, -1.4426950216293334961 ;  /* 0xbfb8aa3b00107820 */ /* 0x001fe20000410000 */
[----:B------:R-:W-:Y:S01]  /*0fd0*/  FMUL.FTZ R80, R75, -1.4426950216293334961 ;  /* 0xbfb8aa3b4b507820 */ /* 0x000fe20000410000 */
[----:B------:R-:W-:Y:S01]  /*0fe0*/  FMUL.FTZ R81, R26, -1.4426950216293334961 ;  /* 0xbfb8aa3b1a517820 */ /* 0x000fe20000410000 */
[----:B------:R-:W-:Y:S01]  /*0ff0*/  FMUL.FTZ R82, R84, -1.4426950216293334961 ;  /* 0xbfb8aa3b54527820 */ /* 0x000fe20000410000 */
[--C-:B------:R-:W-:Y:S02]  /*1000*/  HADD2.F32 R96, -RZ, R15.reuse.H0_H0 ;  /* 0x2000000fff607230 */ /* 0x100fe40000004100 */
[----:B------:R-:W-:Y:S01]  /*1010*/  HADD2.F32 R95, -RZ, R15.H1_H1 ;  /* 0x3000000fff5f7230 */ /* 0x000fe20000004100 */
[----:B------:R-:W0:Y:S01]  /*1020*/  MUFU.EX2 R79, R16 ;  /* 0x00000010004f7308 */ /* 0x000e220000000800 */
[----:B-1----:R-:W-:Y:S01]  /*1030*/  FADD.FTZ R77, R77, 1 ;  /* 0x3f8000004d4d7421 */ /* 0x002fe20000010000 */
[----:B------:R-:W-:-:S02]  /*1040*/  HADD2.F32 R83, -RZ, R6.H1_H1 ;  /* 0x30000006ff537230 */ /* 0x000fc40000004100 */
[----:B------:R-:W-:Y:S02]  /*1050*/  HADD2.F32 R94, -RZ, R7.H1_H1 ;  /* 0x30000007ff5e7230 */ /* 0x000fe40000004100 */
[--C-:B------:R-:W-:Y:S02]  /*1060*/  HADD2.F32 R125, -RZ, R8.reuse.H0_H0 ;  /* 0x20000008ff7d7230 */ /* 0x100fe40000004100 */
[----:B------:R-:W1:Y:S01]  /*1070*/  MUFU.EX2 R25, R25 ;  /* 0x0000001900197308 */ /* 0x000e620000000800 */
[----:B---3--:R-:W-:Y:S01]  /*1080*/  FADD.FTZ R24, R24, 1 ;  /* 0x3f80000018187421 */ /* 0x008fe20000010000 */
[----:B------:R-:W-:Y:S02]  /*1090*/  HADD2.F32 R113, -RZ, R8.H1_H1 ;  /* 0x30000008ff717230 */ /* 0x000fe40000004100 */
[----:B------:R-:W-:Y:S02]  /*10a0*/  HADD2.F32 R123, -RZ, R9.H0_H0 ;  /* 0x20000009ff7b7230 */ /* 0x000fe40000004100 */
[----:B------:R-:W-:-:S02]  /*10b0*/  HADD2.F32 R121, -RZ, R10.H0_H0 ;  /* 0x2000000aff797230 */ /* 0x000fc40000004100 */
[----:B------:R-:W3:Y:S01]  /*10c0*/  MUFU.EX2 R78, R78 ;  /* 0x0000004e004e7308 */ /* 0x000ee20000000800 */
[----:B0-----:R-:W-:Y:S01]  /*10d0*/  FADD.FTZ R79, R79, 1 ;  /* 0x3f8000004f4f7421 */ /* 0x001fe20000010000 */
[----:B------:R-:W-:-:S06]  /*10e0*/  HADD2.F32 R119, -RZ, R11.H0_H0 ;  /* 0x2000000bff777230 */ /* 0x000fcc0000004100 */
[----:B------:R-:W0:Y:S01]  /*10f0*/  MUFU.EX2 R80, R80 ;  /* 0x0000005000507308 */ /* 0x000e220000000800 */
[----:B-1----:R-:W-:-:S07]  /*1100*/  FADD.FTZ R25, R25, 1 ;  /* 0x3f80000019197421 */ /* 0x002fce0000010000 */
[----:B------:R-:W1:Y:S01]  /*1110*/  MUFU.EX2 R81, R81 ;  /* 0x0000005100517308 */ /* 0x000e620000000800 */
[----:B---3--:R-:W-:-:S07]  /*1120*/  FADD.FTZ R78, R78, 1 ;  /* 0x3f8000004e4e7421 */ /* 0x008fce0000010000 */
[----:B------:R-:W3:Y:S01]  /*1130*/  MUFU.EX2 R82, R82 ;  /* 0x0000005200527308 */ /* 0x000ee20000000800 */
[----:B0-----:R-:W-:-:S07]  /*1140*/  FADD.FTZ R80, R80, 1 ;  /* 0x3f80000050507421 */ /* 0x001fce0000010000 */
[----:B------:R-:W0:Y:S01]  /*1150*/  MUFU.RCP R106, R25 ;  /* 0x00000019006a7308 */ /* 0x000e220000001000 */
[----:B-1----:R-:W-:-:S07]  /*1160*/  FADD.FTZ R81, R81, 1 ;  /* 0x3f80000051517421 */ /* 0x002fce0000010000 */
[----:B------:R1:W4:Y:S01]  /*1170*/  MUFU.RCP R103, R78 ;  /* 0x0000004e00677308 */ /* 0x0003220000001000 */
[----:B---3--:R-:W-:-:S07]  /*1180*/  FADD.FTZ R82, R82, 1 ;  /* 0x3f80000052527421 */ /* 0x008fce0000010000 */
[----:B------:R-:W-:Y:S01]  /*1190*/  MUFU.RCP R105, R24 ;  /* 0x0000001800697308 */ /* 0x000fe20000001000 */
[----:B0-----:R-:W-:Y:S01]  /*11a0*/  FADD.FTZ R14, -R106, 1 ;  /* 0x3f8000006a0e7421 */ /* 0x001fe20000010100 */
[----:B-1----:R-:W-:-:S06]  /*11b0*/  HADD2.F32 R78, -RZ, R5.H0_H0 ;  /* 0x20000005ff4e7230 */ /* 0x002fcc0000004100 */
[----:B------:R0:W1:Y:S01]  /*11c0*/  MUFU.RCP R104, R77 ;  /* 0x0000004d00687308 */ /* 0x0000620000001000 */
[----:B----4-:R-:W-:-:S04]  /*11d0*/  FADD.FTZ R13, -R103, 1 ;  /* 0x3f800000670d7421 */ /* 0x010fc80000010100 */
[C---:B------:R-:W-:Y:S01]  /*11e0*/  FFMA.FTZ R15, R2.reuse, R13, 1 ;  /* 0x3f800000020f7423 */ /* 0x040fe2000001000d */
[----:B------:R-:W-:Y:S02]  /*11f0*/  FMUL.FTZ R2, R2, R103 ;  /* 0x0000006702027220 */ /* 0x000fe40000410000 */
[----:B------:R3:W-:Y:S01]  /*1200*/  MUFU.RCP R108, R80 ;  /* 0x00000050006c7308 */ /* 0x0007e20000001000 */
[----:B0-----:R-:W-:-:S07]  /*1210*/  HADD2.F32 R77, -RZ, R4.H0_H0 ;  /* 0x20000004ff4d7230 */ /* 0x001fce0000004100 */
[----:B------:R0:W-:Y:S01]  /*1220*/  MUFU.RCP R109, R81 ;  /* 0x00000051006d7308 */ /* 0x0001e20000001000 */
[----:B-1----:R-:W-:Y:S01]  /*1230*/  FADD.FTZ R12, -R104, 1 ;  /* 0x3f800000680c7421 */ /* 0x002fe20000010100 */
[----:B---3--:R-:W-:-:S03]  /*1240*/  HADD2.F32 R80, -RZ, R6.H0_H0 ;  /* 0x20000006ff507230 */ /* 0x008fc60000004100 */
        /* <DEDUP_REMOVED lines=68> */
[----:B------:R-:W-:Y:S02]  /*1690*/  HADD2.F32 R23, -RZ, R9.H1_H1 ;  /* 0x30000009ff177230 */ /* 0x000fe40000004100 */
        /* <DEDUP_REMOVED lines=15> */
[----:B------:R-:W-:-:S03]  /*1790*/  LEA.HI.X R21, R24, R21, R4, 0x1, P0 ;  /* 0x0000001518157211 */ /* 0x000fc600000f0c04 */
[----:B------:R-:W-:-:S04]  /*17a0*/  IMAD.WIDE.U32 R20, R34, 0x10, R20 ;  /* 0x0000001022147825 */ /* 0x000fc800078e0014 */
[----:B-1----:R-:W-:Y:S02]  /*17b0*/  HADD2.F32 R19, -RZ, R10.H1_H1 ;  /* 0x3000000aff137230 */ /* 0x002fe40000004100 */
        /* <DEDUP_REMOVED lines=29> */
.L_x_9281:
[----:B------:R-:W-:Y:S01]  /*1990*/  FFMA.FTZ R47, R0, R77, R47 ;  /* 0x0000004d002f7223 */ /* 0x000fe2000001002f */
[----:B------:R-:W-:Y:S01]  /*19a0*/  BAR.SYNC.DEFER_BLOCKING 0x0 ;  /* 0x0000000000007b1d */ /* 0x000fe20000010000 */
[----:B------:R-:W-:Y:S01]  /*19b0*/  UISETP.GE.AND UP0, UPT, UR4, 0x1, UPT ;  /* 0x000000010400788c */ /* 0x000fe2000bf06270 */
[----:B------:R-:W-:Y:S01]  /*19c0*/  CS2R R92, SRZ ;  /* 0x00000000005c7805 */ /* 0x000fe2000001ff00 */
[----:B------:R-:W-:Y:S01]  /*19d0*/  FFMA.FTZ R2, R102, R79, R47 ;  /* 0x0000004f66027223 */ /* 0x000fe2000001002f */
[----:B------:R-:W-:Y:S02]  /*19e0*/  CS2R R88, SRZ ;  /* 0x0000000000587805 */ /* 0x000fe4000001ff00 */
[----:B------:R-:W-:Y:S02]  /*19f0*/  CS2R R86, SRZ ;  /* 0x0000000000567805 */ /* 0x000fe4000001ff00 */
[----:B------:R-:W-:Y:S01]  /*1a00*/  CS2R R84, SRZ ;  /* 0x0000000000547805 */ /* 0x000fe2000001ff00 */
[----:B------:R-:W-:Y:S01]  /*1a10*/  FFMA.FTZ R5, R99, R78, R2 ;  /* 0x0000004e63057223 */ /* 0x000fe20000010002 */
[--C-:B-----5:R-:W-:Y:S01]  /*1a20*/  FADD.FTZ R125, R125, R42.reuse ;  /* 0x0000002a7d7d7221 */ /* 0x120fe20000010000 */
        /* <DEDUP_REMOVED lines=20> */
[----:B------:R-:W-:Y:S06]  /*1b70*/  BRA.U !UP0, `(.L_x_9282) ;  /* 0x0000001908ec7547 */ /* 0x000fec000b800000 */
[----:B------:R-:W2:Y:S01]  /*1b80*/  LDC.64 R90, c[0x0][0x3c0] ;  /* 0x0000f000ff5a7b82 */ /* 0x000ea20000000a00 */
[----:B------:R-:W-:Y:S01]  /*1b90*/  MOV R4, R52 ;  /* 0x0000003400047202 */ /* 0x000fe20000000f00 */
[----:B------:R-:W-:Y:S01]  /*1ba0*/  FMUL.FTZ R115, R125, R77 ;  /* 0x0000004d7d737220 */ /* 0x000fe20000410000 */
[----:B------:R-:W-:Y:S01]  /*1bb0*/  MOV R5, R59 ;  /* 0x0000003b00057202 */ /* 0x000fe20000000f00 */
[----:B------:R-:W-:Y:S01]  /*1bc0*/  FMUL.FTZ R114, R126, R79 ;  /* 0x0000004f7e727220 */ /* 0x000fe20000410000 */
[C---:B------:R-:W-:Y:S01]  /*1bd0*/  ISETP.NE.AND P0, PT, R54.reuse, 0x1, PT ;  /* 0x000000013600780c */ /* 0x040fe20003f05270 */
[----:B------:R-:W-:Y:S01]  /*1be0*/  FMUL.FTZ R113, R123, R78 ;  /* 0x0000004e7b717220 */ /* 0x000fe20000410000 */
[----:B------:R-:W-:Y:S01]  /*1bf0*/  SHF.L.U32 R127, R54, 0x8, RZ ;  /* 0x00000008367f7819 */ /* 0x000fe200000006ff */
[----:B01----:R-:W0:Y:S01]  /*1c00*/  LDC.64 R12, c[0x0][0x440] ;  /* 0x00011000ff0c7b82 */ /* 0x003e220000000a00 */
[----:B------:R-:W-:Y:S01]  /*1c10*/  IADD3 R22, P1, PT, R40, R28, RZ ;  /* 0x0000001c28167210 */ /* 0x000fe20007f3e0ff */
[----:B------:R-:W-:Y:S01]  /*1c20*/  FMUL.FTZ R112, R124, R81 ;  /* 0x000000517c707220 */ /* 0x000fe20000410000 */
[----:B------:R-:W-:Y:S01]  /*1c30*/  LOP3.LUT R132, R40, 0x100, RZ, 0xc0, !PT ;  /* 0x0000010028847812 */ /* 0x000fe200078ec0ff */
[----:B------:R-:W-:Y:S01]  /*1c40*/  FMUL.FTZ R111, R121, R80 ;  /* 0x00000050796f7220 */ /* 0x000fe20000410000 */
[----:B------:R-:W-:Y:S01]  /*1c50*/  IADD3 R116, PT, PT, R54, -0x2, RZ ;  /* 0xfffffffe36747810 */ /* 0x000fe20007ffe0ff */
[----:B------:R-:W-:Y:S01]  /*1c60*/  FMUL.FTZ R110, R122, R83 ;  /* 0x000000537a6e7220 */ /* 0x000fe20000410000 */
[----:B------:R-:W-:Y:S01]  /*1c70*/  IADD3 R131, PT, PT, R40, R34, RZ ;  /* 0x0000002228837210 */ /* 0x000fe20007ffe0ff */
[----:B------:R-:W1:Y:S01]  /*1c80*/  LDC.64 R14, c[0x0][0x3a8] ;  /* 0x0000ea00ff0e7b82 */ /* 0x000e620000000a00 */
        /* <DEDUP_REMOVED lines=15> */
.L_x_9304:
[----:B0-2---:R-:W-:-:S04]  /*1d80*/  IMAD.WIDE.U32 R4, R90, UR4, RZ ;  /* 0x000000045a047c25 */ /* 0x005fc8000f8e00ff */
[----:B------:R-:W-:Y:S01]  /*1d90*/  IMAD R5, R91, UR4, R5 ;  /* 0x000000045b057c24 */ /* 0x000fe2000f8e0205 */
[----:B------:R-:W-:-:S04]  /*1da0*/  LEA R6, P1, R4, R24, 0x1 ;  /* 0x0000001804067211 */ /* 0x000fc800078208ff */
[----:B------:R-:W-:-:S06]  /*1db0*/  LEA.HI.X R7, R4, R25, R5, 0x1, P1 ;  /* 0x0000001904077211 */ /* 0x000fcc00008f0c05 */
[----:B------:R-:W2:Y:S01]  /*1dc0*/  LDG.E.128 R4, desc[UR16][R6.64] ;  /* 0x0000001006047981 */ /* 0x000ea2000c1e1d00 */
[----:B------:R-:W-:Y:S02]  /*1dd0*/  MOV R8, R32 ;  /* 0x0000002000087202 */ /* 0x000fe40000000f00 */
[----:B------:R-:W-:-:S03]  /*1de0*/  MOV R9, R49 ;  /* 0x0000003100097202 */ /* 0x000fc60000000f00 */
[----:B-1----:R-:W-:-:S04]  /*1df0*/  IMAD.WIDE.U32 R8, R14, UR4, R8 ;  /* 0x000000040e087c25 */ /* 0x002fc8000f8e0008 */
[----:B------:R-:W-:Y:S01]  /*1e00*/  IMAD R2, R15, UR4, R9 ;  /* 0x000000040f027c24 */ /* 0x000fe2000f8e0209 */
[----:B0-----:R-:W-:-:S04]  /*1e10*/  LEA R26, P1, R8, R12, 0x2 ;  /* 0x0000000c081a7211 */ /* 0x001fc800078210ff */
[----:B------:R-:W-:-:S05]  /*1e20*/  LEA.HI.X R27, R8, R13, R2, 0x2, P1 ;  /* 0x0000000d081b7211 */ /* 0x000fca00008f1402 */
[----:B------:R-:W5:Y:S01]  /*1e30*/  LDG.E R26, desc[UR16][R26.64] ;  /* 0x000000101a1a7981 */ /* 0x000f62000c1e1900 */
[----:B------:R-:W-:Y:S02]  /*1e40*/  MOV R8, R30 ;  /* 0x0000001e00087202 */ /* 0x000fe40000000f00 */
[----:B------:R-:W-:-:S03]  /*1e50*/  MOV R9, R51 ;  /* 0x0000003300097202 */ /* 0x000fc60000000f00 */
[----:B------:R-:W-:-:S04]  /*1e60*/  IMAD.WIDE.U32 R8, R18, UR4, R8 ;  /* 0x0000000412087c25 */ /* 0x000fc8000f8e0008 */
[----:B------:R-:W-:Y:S01]  /*1e70*/  IMAD R2, R19, UR4, R9 ;  /* 0x0000000413027c24 */ /* 0x000fe2000f8e0209 */
[----:B----4-:R-:W-:-:S04]  /*1e80*/  LEA R74, P1, R8, R16, 0x2 ;  /* 0x00000010084a7211 */ /* 0x010fc800078210ff */
[----:B------:R-:W-:Y:S01]  /*1e90*/  LEA.HI.X R75, R8, R17, R2, 0x2, P1 ;  /* 0x00000011084b7211 */ /* 0x000fe200008f1402 */
[----:B------:R-:W0:Y:S01]  /*1ea0*/  S2UR UR6, SR_CgaCtaId ;  /* 0x00000000000679c3 */ /* 0x000e220000008800 */
[----:B--2---:R1:W-:Y:S01]  /*1eb0*/  STS.128 [R70], R4 ;  /* 0x0000000446007388 */ /* 0x0043e20000000c00 */
[----:B------:R-:W-:-:S03]  /*1ec0*/  NOP ;  /* 0x0000000000007918 */ /* 0x000fc60000000000 */
[----:B------:R2:W4:Y:S01]  /*1ed0*/  LDG.E R137, desc[UR16][R74.64] ;  /* 0x000000104a897981 */ /* 0x000522000c1e1900 */
[C---:B------:R-:W-:Y:S01]  /*1ee0*/  ISETP.NE.AND P2, PT, R34.reuse, RZ, PT ;  /* 0x000000ff2200720c */ /* 0x040fe20003f45270 */
[----:B------:R-:W-:Y:S01]  /*1ef0*/  UMOV UR5, 0x400 ;  /* 0x0000040000057882 */ /* 0x000fe20000000000 */
[----:B------:R-:W-:Y:S01]  /*1f00*/  ISETP.NE.AND P1, PT, R34, 0x1f, PT ;  /* 0x0000001f2200780c */ /* 0x000fe20003f25270 */
[----:B---3--:R-:W3:Y:S01]  /*1f10*/  LDS.128 R8, [R70] ;  /* 0x0000000046087984 */ /* 0x008ee20000000c00 */
[----:B0-----:R-:W-:Y:S01]  /*1f20*/  ULEA UR5, UR6, UR5, 0x18 ;  /* 0x0000000506057291 */ /* 0x001fe2000f8ec0ff */
[----:B------:R-:W-:Y:S01]  /*1f30*/  BSSY.RECONVERGENT B0, `(.L_x_9283) ;  /* 0x0000038000007945 */ /* 0x000fe20003800200 */
[----:B-1----:R-:W-:-:S04]  /*1f40*/  IADD3 R5, PT, PT, R132, UR4, RZ ;  /* 0x0000000484057c10 */ /* 0x002fc8000fffe0ff */
[----:B------:R-:W-:Y:S01]  /*1f50*/  SEL R5, R5, R56, !P2 ;  /* 0x0000003805057207 */ /* 0x000fe20005000000 */
[----:B-----5:R-:W-:-:S03]  /*1f60*/  FMUL.FTZ R135, R26, 1.4426950216293334961 ;  /* 0x3fb8aa3b1a877820 */ /* 0x020fc60000410000 */
        /* <DEDUP_REMOVED lines=10> */
[----:B------:R1:W4:Y:S01]  /*2010*/  MUFU.EX2 R27, R134 ;  /* 0x00000086001b7308 */ /* 0x0003220000000800 */
[--C-:B---3--:R-:W-:Y:S02]  /*2020*/  HADD2.F32 R128, -RZ, R10.reuse.H0_H0 ;  /* 0x2000000aff807230 */ /* 0x108fe40000004100 */
[----:B------:R-:W-:-:S02]  /*2030*/  HADD2.F32 R133, -RZ, R10.H1_H1 ;  /* 0x3000000aff857230 */ /* 0x000fc40000004100 */
[----:B------:R-:W-:-:S03]  /*2040*/  HADD2.F32 R10, -RZ, R11.H0_H0 ;  /* 0x2000000bff0a7230 */ /* 0x000fc60000004100 */
[----:B------:R-:W3:Y:S01]  /*2050*/  MUFU.EX2 R2, R2 ;  /* 0x0000000200027308 */ /* 0x000ee20000000800 */
[----:B-1----:R-:W-:Y:S02]  /*2060*/  HADD2.F32 R134, -RZ, R11.H1_H1 ;  /* 0x3000000bff867230 */ /* 0x002fe40000004100 */
[----:B------:R-:W-:Y:S01]  /*2070*/  FMUL.FTZ R11, R120, R135 ;  /* 0x00000087780b7220 */ /* 0x000fe20000410000 */
[--C-:B--2---:R-:W-:Y:S01]  /*2080*/  HADD2.F32 R74, -RZ, R8.reuse.H0_H0 ;  /* 0x20000008ff4a7230 */ /* 0x104fe20000004100 */
        /* <DEDUP_REMOVED lines=12> */
[----:B------:R-:W2:Y:S01]  /*2150*/  MUFU.EX2 R130, R130 ;  /* 0x0000008200827308 */ /* 0x000ea20000000800 */
        /* <DEDUP_REMOVED lines=20> */
.L_x_9284:
[----:B------:R0:W1:Y:S02]  /*22a0*/  LDS R160, [R76+0x107c] ;  /* 0x00107c004ca07984 */ /* 0x0000640000000800 */
.L_x_9285:
[----:B------:R-:W-:Y:S05]  /*22b0*/  BSYNC.RECONVERGENT B0 ;  /* 0x0000000000007941 */ /* 0x000fea0003800200 */
.L_x_9283:
[----:B------:R-:W4:Y:S01]  /*22c0*/  @P0 LDC R5, c[0x0][0x38c] ;  /* 0x0000e300ff050b82 */ /* 0x000f220000000800 */
[----:B------:R-:W-:Y:S01]  /*22d0*/  MOV R150, RZ ;  /* 0x000000ff00967202 */ /* 0x000fe20000000f00 */
        /* <DEDUP_REMOVED lines=13> */
[----:B--2---:R-:W-:Y:S01]  /*23b0*/  FFMA.FTZ R4, R146, R2, R153 ;  /* 0x0000000292047223 */ /* 0x004fe20000010099 */
[----:B------:R-:W-:Y:S01]  /*23c0*/  ISETP.GT.U32.AND P4, PT, R73, 0x17, PT ;  /* 0x000000174900780c */ /* 0x000fe20003f84070 */
[C---:B------:R-:W-:Y:S01]  /*23d0*/  FMUL.FTZ R141, R130.reuse, R141 ;  /* 0x0000008d828d7220 */ /* 0x040fe20000410000 */
[----:B------:R-:W-:Y:S01]  /*23e0*/  FFMA.FTZ R139, R130, R139, R149 ;  /* 0x0000008b828b7223 */ /* 0x000fe20000010095 */
[----:B------:R-:W-:-:S02]  /*23f0*/  FFMA.FTZ R4, R7, R4, R142 ;  /* 0x0000000407047223 */ /* 0x000fc4000001008e */
[C---:B------:R-:W-:Y:S01]  /*2400*/  FMUL.FTZ R152, R6.reuse, R141 ;  /* 0x0000008d06987220 */ /* 0x040fe20000410000 */
[C---:B------:R-:W-:Y:S01]  /*2410*/  FFMA.FTZ R139, R6.reuse, R139, R151 ;  /* 0x0000008b068b7223 */ /* 0x040fe20000010097 */
[----:B------:R-:W-:Y:S02]  /*2420*/  FFMA.FTZ R4, R6, R4, R143 ;  /* 0x0000000406047223 */ /* 0x000fe4000001008f */
        /* <DEDUP_REMOVED lines=10> */
[----:B------:R-:W-:Y:S01]  /*24d0*/  MOV R159, R139 ;  /* 0x0000008b009f7202 */ /* 0x000fe20000000f00 */
[----:B------:R-:W-:Y:S01]  /*24e0*/  FMUL.FTZ R5, R6, R5 ;  /* 0x0000000506057220 */ /* 0x000fe20000410000 */
[----:B------:R-:W2:Y:S01]  /*24f0*/  SHFL.DOWN PT, R145, R139, 0x1, 0x1f ;  /* 0x08201f008b917f89 */ /* 0x000ea200000e0000 */
[----:B------:R-:W-:Y:S02]  /*2500*/  FFMA.FTZ R4, R11, R4, R140 ;  /* 0x000000040b047223 */ /* 0x000fe4000001008c */
[----:B------:R-:W-:-:S03]  /*2510*/  FMUL.FTZ R152, R130, R5 ;  /* 0x0000000582987220 */ /* 0x000fc60000410000 */
[----:B------:R-:W3:Y:S01]  /*2520*/  SHFL.UP PT, R139, R4, 0x1, RZ ;  /* 0x04200000048b7989 */ /* 0x000ee200000e00ff */
[----:B------:R-:W-:-:S04]  /*2530*/  FMUL.FTZ R152, R27, R152 ;  /* 0x000000981b987220 */ /* 0x000fc80000410000 */
[----:B------:R-:W-:-:S04]  /*2540*/  FMUL.FTZ R152, R9, R152 ;  /* 0x0000009809987220 */ /* 0x000fc80000410000 */
[----:B------:R-:W-:Y:S01]  /*2550*/  FMUL.FTZ R157, R11, R152 ;  /* 0x000000980b9d7220 */ /* 0x000fe20000410000 */
[----:B-1----:R-:W-:-:S04]  /*2560*/  @P1 FMUL.FTZ R141, R141, R154 ;  /* 0x0000009a8d8d1220 */ /* 0x002fc80000410000 */
[----:B------:R-:W1:Y:S01]  /*2570*/  SHFL.UP PT, R152, R157, 0x1, RZ ;  /* 0x042000009d987989 */ /* 0x000e6200000e00ff */
[----:B--2---:R-:W-:Y:S01]  /*2580*/  @P1 FFMA.FTZ R159, R154, R145, R159 ;  /* 0x000000919a9f1223 */ /* 0x004fe2000001009f */
[----:B------:R-:W-:Y:S02]  /*2590*/  @P1 MOV R154, R141 ;  /* 0x0000008d009a1202 */ /* 0x000fe40000000f00 */
[----:B------:R-:W-:Y:S02]  /*25a0*/  ISETP.GE.AND P1, PT, R72, 0x1, PT ;  /* 0x000000014800780c */ /* 0x000fe40003f26270 */
[----:B------:R-:W2:Y:S01]  /*25b0*/  SHFL.DOWN PT, R141, R159, 0x2, 0x1f ;  /* 0x08401f009f8d7f89 */ /* 0x000ea200000e0000 */
[----:B---3--:R-:W-:-:S03]  /*25c0*/  FFMA.FTZ R139, R157, R139, R4 ;  /* 0x0000008b9d8b7223 */ /* 0x008fc60000010004 */
[----:B------:R-:W3:Y:S02]  /*25d0*/  SHFL.DOWN PT, R5, R154, 0x2, 0x1f ;  /* 0x08401f009a057f89 */ /* 0x000ee400000e0000 */
[----:B------:R-:W-:-:S05]  /*25e0*/  FSEL R4, R4, R139, !P1 ;  /* 0x0000008b04047208 */ /* 0x000fca0004800000 */
[----:B-1----:R-:W-:Y:S01]  /*25f0*/  @P1 FMUL.FTZ R157, R157, R152 ;  /* 0x000000989d9d1220 */ /* 0x002fe20000410000 */
[----:B------:R-:W-:-:S04]  /*2600*/  ISETP.GE.AND P1, PT, R72, 0x2, PT ;  /* 0x000000024800780c */ /* 0x000fc80003f26270 */
[----:B------:R-:W-:Y:S01]  /*2610*/  SHFL.UP PT, R162, R157, 0x2, RZ ;  /* 0x044000009da27989 */ /* 0x000fe200000e00ff */
[C---:B--2---:R-:W-:Y:S01]  /*2620*/  @!P3 FFMA.FTZ R159, R154.reuse, R141, R159 ;  /* 0x0000008d9a9fb223 */ /* 0x044fe2000001009f */
[----:B---3--:R-:W-:-:S04]  /*2630*/  @!P3 FMUL.FTZ R139, R154, R5 ;  /* 0x000000059a8bb220 */ /* 0x008fc80000410000 */
[----:B------:R-:W1:Y:S04]  /*2640*/  SHFL.DOWN PT, R141, R159, 0x4, 0x1f ;  /* 0x08801f009f8d7f89 */ /* 0x000e6800000e0000 */
[----:B------:R-:W2:Y:S01]  /*2650*/  SHFL.UP PT, R5, R4, 0x2, RZ ;  /* 0x0440000004057989 */ /* 0x000ea200000e00ff */
[----:B------:R-:W-:Y:S02]  /*2660*/  @!P3 MOV R154, R139 ;  /* 0x0000008b009ab202 */ /* 0x000fe40000000f00 */
[----:B------:R-:W-:-:S03]  /*2670*/  ISETP.GT.U32.AND P3, PT, R73, 0x1b, PT ;  /* 0x0000001b4900780c */ /* 0x000fc60003f64070 */
[----:B------:R-:W3:Y:S10]  /*2680*/  SHFL.DOWN PT, R139, R154, 0x4, 0x1f ;  /* 0x08801f009a8b7f89 */ /* 0x000ef400000e0000 */
[----:B-1----:R-:W-:Y:S01]  /*2690*/  @!P3 FFMA.FTZ R159, R154, R141, R159 ;  /* 0x0000008d9a9fb223 */ /* 0x002fe2000001009f */
[C---:B--2---:R-:W-:Y:S01]  /*26a0*/  FFMA.FTZ R5, R157.reuse, R5, R4 ;  /* 0x000000059d057223 */ /* 0x044fe20000010004 */
[----:B------:R-:W-:-:S03]  /*26b0*/  @P1 FMUL.FTZ R157, R157, R162 ;  /* 0x000000a29d9d1220 */ /* 0x000fc60000410000 */
[----:B------:R-:W1:Y:S01]  /*26c0*/  SHFL.DOWN PT, R145, R159, 0x8, 0x1f ;  /* 0x09001f009f917f89 */ /* 0x000e6200000e0000 */
[----:B------:R-:W-:Y:S01]  /*26d0*/  FSEL R152, R4, R5, !P1 ;  /* 0x0000000504987208 */ /* 0x000fe20004800000 */
[----:B---3--:R-:W-:Y:S02]  /*26e0*/  @!P3 FMUL.FTZ R5, R154, R139 ;  /* 0x0000008b9a05b220 */ /* 0x008fe40000410000 */
[----:B------:R-:W-:Y:S01]  /*26f0*/  SHFL.UP PT, R164, R157, 0x4, RZ ;  /* 0x048000009da47989 */ /* 0x000fe200000e00ff */
[----:B------:R-:W-:-:S03]  /*2700*/  ISETP.GE.AND P1, PT, R54, UR10, PT ;  /* 0x0000000a36007c0c */ /* 0x000fc6000bf26270 */
[----:B------:R-:W2:Y:S01]  /*2710*/  SHFL.UP PT, R4, R152, 0x4, RZ ;  /* 0x0480000098047989 */ /* 0x000ea200000e00ff */
[----:B------:R-:W-:Y:S02]  /*2720*/  @!P3 MOV R154, R5 ;  /* 0x00000005009ab202 */ /* 0x000fe40000000f00 */
[----:B------:R-:W-:Y:S02]  /*2730*/  ISETP.GE.AND P3, PT, R72, 0x4, PT ;  /* 0x000000044800780c */ /* 0x000fe40003f66270 */
[----:B------:R-:W-:Y:S01]  /*2740*/  ISETP.NE.OR P1, PT, R34, RZ, P1 ;  /* 0x000000ff2200720c */ /* 0x000fe20000f25670 */
[----:B------:R-:W3:Y:S01]  /*2750*/  SHFL.DOWN PT, R141, R154, 0x8, 0x1f ;  /* 0x09001f009a8d7f89 */ /* 0x000ee200000e0000 */
[----:B------:R-:W-:Y:S01]  /*2760*/  MOV R5, RZ ;  /* 0x000000ff00057202 */ /* 0x000fe20000000f00 */
[----:B-1----:R-:W-:-:S05]  /*2770*/  @!P4 FFMA.FTZ R159, R154, R145, R159 ;  /* 0x000000919a9fc223 */ /* 0x002fca000001009f */
[----:B------:R-:W1:Y:S01]  /*2780*/  SHFL.DOWN PT, R145, R159, 0x10, 0x1f ;  /* 0x0a001f009f917f89 */ /* 0x000e6200000e0000 */
[C---:B--2---:R-:W-:Y:S01]  /*2790*/  FFMA.FTZ R139, R157.reuse, R4, R152 ;  /* 0x000000049d8b7223 */ /* 0x044fe20000010098 */
[----:B------:R-:W-:Y:S02]  /*27a0*/  HFMA2 R4, -RZ, RZ, 1.875, 0 ;  /* 0x3f800000ff047431 */ /* 0x000fe400000001ff */
[----:B------:R-:W-:Y:S02]  /*27b0*/  @P3 FMUL.FTZ R157, R157, R164 ;  /* 0x000000a49d9d3220 */ /* 0x000fe40000410000 */
[----:B------:R-:W-:Y:S01]  /*27c0*/  FSEL R162, R152, R139, !P3 ;  /* 0x0000008b98a27208 */ /* 0x000fe20005800000 */
[----:B---3--:R-:W-:Y:S02]  /*27d0*/  @!P4 FMUL.FTZ R141, R154, R141 ;  /* 0x0000008d9a8dc220 */ /* 0x008fe40000410000 */
[----:B------:R-:W-:Y:S01]  /*27e0*/  SHFL.UP PT, R164, R157, 0x8, RZ ;  /* 0x050000009da47989 */ /* 0x000fe200000e00ff */
[----:B------:R-:W-:-:S03]  /*27f0*/  ISETP.GT.U32.AND P3, PT, R73, 0xf, PT ;  /* 0x0000000f4900780c */ /* 0x000fc60003f64070 */
[----:B------:R-:W2:Y:S01]  /*2800*/  SHFL.UP PT, R139, R162, 0x8, RZ ;  /* 0x05000000a28b7989 */ /* 0x000ea200000e00ff */
[----:B------:R-:W-:-:S03]  /*2810*/  @!P4 MOV R154, R141 ;  /* 0x0000008d009ac202 */ /* 0x000fc60000000f00 */
[----:B------:R-:W-:Y:S01]  /*2820*/  @!P1 LDS.64 R4, [UR6+0x10f8] ;  /* 0x0010f806ff049984 */ /* 0x000fe20008000a00 */
[----:B------:R-:W-:-:S03]  /*2830*/  ISETP.GE.AND P1, PT, R72, 0x8, PT ;  /* 0x000000084800780c */ /* 0x000fc60003f26270 */
[----:B------:R-:W3:Y:S02]  /*2840*/  SHFL.DOWN PT, R141, R154, 0x10, 0x1f ;  /* 0x0a001f009a8d7f89 */ /* 0x000ee400000e0000 */
[----:B-1----:R-:W-:-:S05]  /*2850*/  @!P3 FFMA.FTZ R159, R154, R145, R159 ;  /* 0x000000919a9fb223 */ /* 0x002fca000001009f */
[----:B------:R-:W-:Y:S04]  /*2860*/  SHFL.DOWN PT, R145, R159, 0x1, 0x1f ;  /* 0x08201f009f917f89 */ /* 0x000fe800000e0000 */
[----:B------:R-:W-:Y:S01]  /*2870*/  SHFL.IDX PT, R159, R159, RZ, 0x1f ;  /* 0x00001fff9f9f7589 */ /* 0x000fe200000e0000 */
[C---:B--2---:R-:W-:Y:S01]  /*2880*/  FFMA.FTZ R139, R157.reuse, R139, R162 ;  /* 0x0000008b9d8b7223 */ /* 0x044fe200000100a2 */
[----:B------:R-:W-:-:S04]  /*2890*/  @P1 FMUL.FTZ R157, R157, R164 ;  /* 0x000000a49d9d1220 */ /* 0x000fc80000410000 */
[----:B------:R-:W-:Y:S01]  /*28a0*/  FSEL R152, R162, R139, !P1 ;  /* 0x0000008ba2987208 */ /* 0x000fe20004800000 */
[----:B------:R-:W-:Y:S01]  /*28b0*/  SHFL.UP PT, R164, R157, 0x10, RZ ;  /* 0x060000009da47989 */ /* 0x000fe200000e00ff */
[----:B------:R-:W-:Y:S01]  /*28c0*/  ISETP.GE.AND P1, PT, R72, 0x10, PT ;  /* 0x000000104800780c */ /* 0x000fe20003f26270 */
[----:B---3--:R-:W-:Y:S02]  /*28d0*/  @!P3 FMUL.FTZ R141, R154, R141 ;  /* 0x0000008d9a8db220 */ /* 0x008fe40000410000 */
[----:B------:R-:W1:Y:S03]  /*28e0*/  SHFL.UP PT, R139, R152, 0x10, RZ ;  /* 0x06000000988b7989 */ /* 0x000e6600000e00ff */
[----:B------:R-:W-:Y:S02]  /*28f0*/  @!P3 MOV R154, R141 ;  /* 0x0000008d009ab202 */ /* 0x000fe40000000f00 */
[----:B------:R-:W-:-:S03]  /*2900*/  ISETP.NE.AND P3, PT, R34, 0x1f, PT ;  /* 0x0000001f2200780c */ /* 0x000fc60003f65270 */
[----:B------:R-:W-:Y:S04]  /*2910*/  SHFL.DOWN PT, R141, R154, 0x1, 0x1f ;  /* 0x08201f009a8d7f89 */ /* 0x000fe800000e0000 */
[----:B------:R-:W2:Y:S04]  /*2920*/  SHFL.IDX PT, R162, R5, RZ, 0x1f ;  /* 0x00001fff05a27589 */ /* 0x000ea800000e0000 */
[----:B------:R-:W3:Y:S01]  /*2930*/  SHFL.IDX PT, R154, R154, RZ, 0x1f ;  /* 0x00001fff9a9a7589 */ /* 0x000ee200000e0000 */
[C---:B-1----:R-:W-:Y:S01]  /*2940*/  FFMA.FTZ R139, R157.reuse, R139, R152 ;  /* 0x0000008b9d8b7223 */ /* 0x042fe20000010098 */
[----:B------:R-:W-:-:S04]  /*2950*/  @P1 FMUL.FTZ R157, R157, R164 ;  /* 0x000000a49d9d1220 */ /* 0x000fc80000410000 */
[----:B------:R-:W-:Y:S02]  /*2960*/  FSEL R152, R152, R139, !P1 ;  /* 0x0000008b98987208 */ /* 0x000fe40004800000 */
[----:B------:R-:W-:Y:S01]  /*2970*/  SHFL.UP PT, R157, R157, 0x1, RZ ;  /* 0x042000009d9d7989 */ /* 0x000fe200000e00ff */
[----:B------:R-:W-:-:S03]  /*2980*/  ISETP.NE.AND P1, PT, R34, RZ, PT ;  /* 0x000000ff2200720c */ /* 0x000fc60003f25270 */
[----:B------:R-:W-:Y:S01]  /*2990*/  SHFL.UP PT, R152, R152, 0x1, RZ ;  /* 0x0420000098987989 */ /* 0x000fe200000e00ff */
[----:B--2---:R-:W-:-:S04]  /*29a0*/  @P3 FFMA.FTZ R162, R141, R162, R145 ;  /* 0x000000a28da23223 */ /* 0x004fc80000010091 */
[----:B------:R-:W-:Y:S01]  /*29b0*/  FFMA.FTZ R137, R162, R160, R137 ;  /* 0x000000a0a2897223 */ /* 0x000fe20000010089 */
[C---:B---3--:R-:W-:Y:S01]  /*29c0*/  FFMA.FTZ R5, R154.reuse, R5, R159 ;  /* 0x000000059a057223 */ /* 0x048fe2000001009f */
[----:B------:R-:W-:Y:S02]  /*29d0*/  FMUL.FTZ R4, R154, R4 ;  /* 0x000000049a047220 */ /* 0x000fe40000410000 */
[----:B------:R-:W-:-:S03]  /*29e0*/  FFMA.FTZ R139, R11, R137, R158 ;  /* 0x000000890b8b7223 */ /* 0x000fc6000001009e */
[----:B------:R1:W-:Y:S01]  /*29f0*/  @!P1 STS.64 [UR6+0x10f8], R4 ;  /* 0x0010f804ff009988 */ /* 0x0003e20008000a06 */
[-C--:B------:R-:W-:Y:S01]  /*2a00*/  FFMA.FTZ R141, R9, R139.reuse, R156 ;  /* 0x0000008b098d7223 */ /* 0x080fe2000001009c */
[----:B------:R-:W-:-:S03]  /*2a10*/  FMUL.FTZ R159, R119, R139 ;  /* 0x0000008b779f7220 */ /* 0x000fc60000410000 */
[----:B------:R-:W-:Y:S01]  /*2a20*/  FFMA.FTZ R145, R27, R141, R144 ;  /* 0x0000008d1b917223 */ /* 0x000fe20000010090 */
[----:B------:R-:W-:-:S03]  /*2a30*/  FMUL.FTZ R160, R82, R159 ;  /* 0x0000009f52a07220 */ /* 0x000fc60000410000 */
[-C--:B------:R-:W-:Y:S01]  /*2a40*/  FFMA.FTZ R149, R130, R145.reuse, R149 ;  /* 0x0000009182957223 */ /* 0x080fe20000010095 */
[----:B------:R-:W-:-:S03]  /*2a50*/  FMUL.FTZ R163, R121, R145 ;  /* 0x0000009179a37220 */ /* 0x000fc60000410000 */
[----:B------:R-:W-:Y:S01]  /*2a60*/  FFMA.FTZ R144, R6, R149, R151 ;  /* 0x0000009506907223 */ /* 0x000fe20000010097 */
[----:B-1----:R-:W-:-:S03]  /*2a70*/  FMUL.FTZ R4, R80, R163 ;  /* 0x000000a350047220 */ /* 0x002fc60000410000 */
[-C--:B------:R-:W-:Y:S01]  /*2a80*/  FFMA.FTZ R151, R7, R144.reuse, R148 ;  /* 0x0000009007977223 */ /* 0x080fe20000010094 */
[----:B------:R-:W-:-:S03]  /*2a90*/  FMUL.FTZ R161, R123, R144 ;  /* 0x000000907ba17220 */ /* 0x000fc60000410000 */
[----:B------:R-:W-:Y:S01]  /*2aa0*/  FFMA.FTZ R155, R2, R151, R155 ;  /* 0x00000097029b7223 */ /* 0x000fe2000001009b */
[----:B------:R-:W-:Y:S01]  /*2ab0*/  FMUL.FTZ R154, R78, R161 ;  /* 0x000000a14e9a7220 */ /* 0x000fe20000410000 */
[----:B----4-:R-:W1:Y:S02]  /*2ac0*/  SHFL.IDX PT, R150, R150, RZ, 0x1f ;  /* 0x00001fff96967589 */ /* 0x010e6400000e0000 */
[----:B-1----:R-:W-:Y:S01]  /*2ad0*/  @P2 FFMA.FTZ R150, R157, R150, R152 ;  /* 0x000000969d962223 */ /* 0x002fe20000010098 */
[----:B------:R-:W-:-:S03]  /*2ae0*/  FMUL.FTZ R157, R120, R137 ;  /* 0x00000089789d7220 */ /* 0x000fc60000410000 */
[----:B------:R-:W-:Y:S01]  /*2af0*/  FFMA.FTZ R147, R147, R150, R146 ;  /* 0x0000009693937223 */ /* 0x000fe20000010092 */
[----:B------:R-:W-:Y:S01]  /*2b00*/  FMUL.FTZ R150, R126, R151 ;  /* 0x000000977e967220 */ /* 0x000fe20000410000 */
[----:B------:R-:W-:Y:S02]  /*2b10*/  FMUL.FTZ R162, R94, R157 ;  /* 0x0000009d5ea27220 */ /* 0x000fe40000410000 */
[-C--:B------:R-:W-:Y:S01]  /*2b20*/  FFMA.FTZ R148, R2, R147.reuse, R153 ;  /* 0x0000009302947223 */ /* 0x080fe20000010099 */
[----:B------:R-:W-:Y:S01]  /*2b30*/  FADD.FTZ R2, -R146, R147 ;  /* 0x0000009392027221 */ /* 0x000fe20000010100 */
[----:B------:R-:W-:Y:S01]  /*2b40*/  FFMA.FTZ R147, R0, R147, RZ ;  /* 0x0000009300937223 */ /* 0x000fe200000100ff */
[----:B------:R-:W-:Y:S01]  /*2b50*/  FMUL.FTZ R152, R79, R150 ;  /* 0x000000964f987220 */ /* 0x000fe20000410000 */
[-C--:B------:R-:W-:Y:S01]  /*2b60*/  FFMA.FTZ R7, R7, R148.reuse, R142 ;  /* 0x0000009407077223 */ /* 0x080fe2000001008e */
[----:B------:R-:W-:Y:S01]  /*2b70*/  FADD.FTZ R153, -R153, R148 ;  /* 0x0000009499997221 */ /* 0x000fe20000010100 */
[----:B------:R-:W-:Y:S01]  /*2b80*/  FFMA.FTZ R146, R102, R148, R147 ;  /* 0x0000009466927223 */ /* 0x000fe20000010093 */
[----:B------:R-:W-:Y:S01]  /*2b90*/  FMUL.FTZ R147, R125, R155 ;  /* 0x0000009b7d937220 */ /* 0x000fe20000410000 */
[----:B------:R-:W-:-:S02]  /*2ba0*/  FADD.FTZ R142, -R142, R7 ;  /* 0x000000078e8e7221 */ /* 0x000fc40000010100 */
[----:B------:R-:W-:Y:S01]  /*2bb0*/  FFMA.FTZ R5, R99, R7, R146 ;  /* 0x0000000763057223 */ /* 0x000fe20000010092 */
[-C--:B------:R-:W-:Y:S01]  /*2bc0*/  FFMA.FTZ R148, R2, R147.reuse, RZ ;  /* 0x0000009302947223 */ /* 0x080fe200000100ff */
[----:B------:R-:W-:-:S03]  /*2bd0*/  FMUL.FTZ R147, R77, R147 ;  /* 0x000000934d937220 */ /* 0x000fc60000410000 */
        /* <DEDUP_REMOVED lines=8> */
[----:B------:R2:W-:Y:S04]  /*2c60*/  STS [R61+0x8], R154 ;  /* 0x0000089a3d007388 */ /* 0x0005e80000000800 */
[----:B------:R-:W-:Y:S01]  /*2c70*/  STS [R61+0xc], R156 ;  /* 0x00000c9c3d007388 */ /* 0x000fe20000000800 */
[----:B-1----:R-:W-:Y:S01]  /*2c80*/  FFMA.FTZ R152, R6, R7, R143 ;  /* 0x0000000706987223 */ /* 0x002fe2000001008f */
[----:B------:R-:W-:-:S02]  /*2c90*/  IMAD.WIDE.U32 R6, R20, UR4, R22 ;  /* 0x0000000414067c25 */ /* 0x000fc4000f8e0016 */
[----:B------:R1:W-:Y:S02]  /*2ca0*/  STS [R61+0x10], R4 ;  /* 0x000010043d007388 */ /* 0x0003e40000000800 */
[-C--:B--2---:R-:W-:Y:S01]  /*2cb0*/  FFMA.FTZ R154, R130, R152.reuse, R135 ;  /* 0x00000098829a7223 */ /* 0x084fe20000010087 */
[----:B------:R-:W-:Y:S01]  /*2cc0*/  FADD.FTZ R143, -R143, R152 ;  /* 0x000000988f8f7221 */ /* 0x000fe20000010100 */
[----:B------:R2:W-:Y:S01]  /*2cd0*/  STS [R61+0x14], R158 ;  /* 0x0000149e3d007388 */ /* 0x0005e20000000800 */
[----:B------:R-:W-:Y:S01]  /*2ce0*/  FFMA.FTZ R152, R100, R152, R5 ;  /* 0x0000009864987223 */ /* 0x000fe20000010005 */
[----:B------:R-:W-:Y:S02]  /*2cf0*/  IMAD R5, R21, UR4, R7 ;  /* 0x0000000415057c24 */ /* 0x000fe4000f8e0207 */
[----:B------:R-:W-:Y:S01]  /*2d00*/  FADD.FTZ R130, -R135, R154 ;  /* 0x0000009a87827221 */ /* 0x000fe20000010100 */
[----:B------:R2:W-:Y:S01]  /*2d10*/  STS [R61+0x18], R160 ;  /* 0x000018a03d007388 */ /* 0x0005e20000000800 */
[----:B------:R-:W-:Y:S01]  /*2d20*/  FFMA.FTZ R7, R143, R150, R146 ;  /* 0x000000968f077223 */ /* 0x000fe20000010092 */
        /* <DEDUP_REMOVED lines=9> */
[----:B------:R-:W-:Y:S01]  /*2dc0*/  FFMA.FTZ R27, R98, R135, R27 ;  /* 0x00000087621b7223 */ /* 0x000fe2000001001b */
[----:B------:R-:W-:Y:S01]  /*2dd0*/  IADD3 R135, PT, PT, -R131, UR7, RZ ;  /* 0x0000000783877c10 */ /* 0x000fe2000fffe1ff */
[----:B------:R-:W-:Y:S01]  /*2de0*/  FFMA.FTZ R9, R7, R148, R6 ;  /* 0x0000009407097223 */ /* 0x000fe20000010006 */
[----:B------:R-:W-:Y:S01]  /*2df0*/  FADD.FTZ R138, -R138, R161 ;  /* 0x000000a18a8a7221 */ /* 0x000fe20000010100 */
[-C--:B------:R-:W-:Y:S01]  /*2e00*/  FFMA.FTZ R11, R11, R161.reuse, R140 ;  /* 0x000000a10b0b7223 */ /* 0x080fe2000001008c */
[C---:B------:R-:W-:Y:S01]  /*2e10*/  ISETP.GE.AND P2, PT, R135.reuse, 0x1, PT ;  /* 0x000000018700780c */ /* 0x040fe20003f46270 */
[----:B------:R-:W-:Y:S01]  /*2e20*/  FFMA.FTZ R6, R96, R161, R27 ;  /* 0x000000a160067223 */ /* 0x000fe2000001001b */
[----:B------:R-:W-:Y:S01]  /*2e30*/  FFMA.FTZ R9, R138, R159, R9 ;  /* 0x0000009f8a097223 */ /* 0x000fe20000010009 */
[----:B------:R-:W-:Y:S01]  /*2e40*/  FADD.FTZ R140, -R140, R11 ;  /* 0x0000000b8c8c7221 */ /* 0x000fe20000010100 */
[----:B------:R-:W-:-:S03]  /*2e50*/  ISETP.GE.AND P3, PT, R135, 0x21, PT ;  /* 0x000000218700780c */ /* 0x000fc60003f66270 */
[----:B------:R-:W-:Y:S01]  /*2e60*/  FFMA.FTZ R157, R140, R157, R9 ;  /* 0x0000009d8c9d7223 */ /* 0x000fe20000010009 */
[----:B------:R2:W1:Y:S05]  /*2e70*/  LDS R147, [R62+0x2a0] ;  /* 0x0002a0003e937984 */ /* 0x00046a0000000800 */
[----:B------:R-:W-:Y:S05]  /*2e80*/  @!P2 BRA `(.L_x_9287) ;  /* 0x000000000008a947 */ /* 0x000fea0003800000 */
[----:B------:R-:W3:Y:S04]  /*2e90*/  LDS R9, [R58+0x220] ;  /* 0x000220003a097984 */ /* 0x000ee80000000800 */
[----:B---3--:R3:W-:Y:S02]  /*2ea0*/  REDG.E.ADD.F32.FTZ.RN.STRONG.GPU desc[UR16][R4.64], R9 ;  /* 0x00000009040079a6 */ /* 0x0087e4000c12f310 */
.L_x_9287:
[----:B------:R-:W-:Y:S05]  /*2eb0*/  BSYNC.RECONVERGENT B0 ;  /* 0x0000000000007941 */ /* 0x000fea0003800200 */
.L_x_9286:
[----:B------:R-:W-:Y:S04]  /*2ec0*/  BSSY.RECONVERGENT B0, `(.L_x_9288) ;  /* 0x0000003000007945 */ /* 0x000fe80003800200 */
[----:B------:R-:W-:Y:S05]  /*2ed0*/  @!P3 BRA `(.L_x_9289) ;  /* 0x000000000004b947 */ /* 0x000fea0003800000 */
[----:B-1----:R4:W-:Y:S02]  /*2ee0*/  REDG.E.ADD.F32.FTZ.RN.STRONG.GPU desc[UR16][R4.64+0x80], R147 ;  /* 0x00008093040079a6 */ /* 0x0029e4000c12f310 */
.L_x_9289:
[----:B------:R-:W-:Y:S05]  /*2ef0*/  BSYNC.RECONVERGENT B0 ;  /* 0x0000000000007941 */ /* 0x000fea0003800200 */
.L_x_9288:
        /* <DEDUP_REMOVED lines=11> */
.L_x_9291:
[----:B------:R-:W-:Y:S05]  /*2fb0*/  BSYNC.RECONVERGENT B0 ;  /* 0x0000000000007941 */ /* 0x000fea0003800200 */
.L_x_9290:
[----:B0--3--:R0:W3:Y:S01]  /*2fc0*/  LDS R9, [R64+0x3a0] ;  /* 0x0003a00040097984 */ /* 0x0090e20000000800 */
[----:B------:R-:W-:Y:S01]  /*2fd0*/  ISETP.NE.AND P6, PT, R27, RZ, PT ;  /* 0x000000ff1b00720c */ /* 0x000fe20003fc5270 */
[----:B------:R-:W-:-:S12]  /*2fe0*/  BSSY.RECONVERGENT B0, `(.L_x_9292) ;  /* 0x0000003000007945 */ /* 0x000fd80003800200 */
[----:B0-----:R-:W-:Y:S05]  /*2ff0*/  @!P6 BRA `(.L_x_9293) ;  /* 0x000000000004e947 */ /* 0x001fea0003800000 */
[----:B---3--:R0:W-:Y:S02]  /*3000*/  REDG.E.ADD.F32.FTZ.RN.STRONG.GPU desc[UR16][R4.64+0x180], R9 ;  /* 0x00018009040079a6 */ /* 0x0081e4000c12f310 */
.L_x_9293:
[----:B------:R-:W-:Y:S05]  /*3010*/  BSYNC.RECONVERGENT B0 ;  /* 0x0000000000007941 */ /* 0x000fea0003800200 */
.L_x_9292:
[----:B0--3--:R0:W3:Y:S01]  /*3020*/  LDS R9, [R65+0x420] ;  /* 0x0004200041097984 */ /* 0x0090e20000000800 */
[----:B------:R-:W-:Y:S04]  /*3030*/  BSSY.RECONVERGENT B0, `(.L_x_9294) ;  /* 0x0000003000007945 */ /* 0x000fe80003800200 */
[----:B------:R-:W-:Y:S05]  /*3040*/  @!P2 BRA `(.L_x_9295) ;  /* 0x000000000004a947 */ /* 0x000fea0003800000 */
[----:B---3--:R3:W-:Y:S02]  /*3050*/  REDG.E.ADD.F32.FTZ.RN.STRONG.GPU desc[UR16][R4.64+0x200], R9 ;  /* 0x00020009040079a6 */ /* 0x0087e4000c12f310 */
.L_x_9295:
[----:B------:R-:W-:Y:S05]  /*3060*/  BSYNC.RECONVERGENT B0 ;  /* 0x0000000000007941 */ /* 0x000fea0003800200 */
.L_x_9294:
[----:B---3--:R3:W0:Y:S01]  /*3070*/  LDS R9, [R66+0x4a0] ;  /* 0x0004a00042097984 */ /* 0x0086220000000800 */
[----:B------:R-:W-:Y:S04]  /*3080*/  BSSY.RECONVERGENT B0, `(.L_x_9296) ;  /* 0x0000003000007945 */ /* 0x000fe80003800200 */
[----:B------:R-:W-:Y:S05]  /*3090*/  @!P3 BRA `(.L_x_9297) ;  /* 0x000000000004b947 */ /* 0x000fea0003800000 */
[----:B0-----:R0:W-:Y:S02]  /*30a0*/  REDG.E.ADD.F32.FTZ.RN.STRONG.GPU desc[UR16][R4.64+0x280], R9 ;  /* 0x00028009040079a6 */ /* 0x0011e4000c12f310 */
.L_x_9297:
[----:B------:R-:W-:Y:S05]  /*30b0*/  BSYNC.RECONVERGENT B0 ;  /* 0x0000000000007941 */ /* 0x000fea0003800200 */
.L_x_9296:
[----:B0-----:R0:W0:Y:S01]  /*30c0*/  LDS R9, [R67+0x520] ;  /* 0x0005200043097984 */ /* 0x0010220000000800 */
[----:B------:R-:W-:Y:S04]  /*30d0*/  BSSY.RECONVERGENT B0, `(.L_x_9298) ;  /* 0x0000003000007945 */ /* 0x000fe80003800200 */
[----:B------:R-:W-:Y:S05]  /*30e0*/  @!P4 BRA `(.L_x_9299) ;  /* 0x000000000004c947 */ /* 0x000fea0003800000 */
[----:B0-----:R0:W-:Y:S02]  /*30f0*/  REDG.E.ADD.F32.FTZ.RN.STRONG.GPU desc[UR16][R4.64+0x300], R9 ;  /* 0x00030009040079a6 */ /* 0x0011e4000c12f310 */
.L_x_9299:
[----:B------:R-:W-:Y:S05]  /*3100*/  BSYNC.RECONVERGENT B0 ;  /* 0x0000000000007941 */ /* 0x000fea0003800200 */
.L_x_9298:
[----:B0-----:R0:W0:Y:S01]  /*3110*/  LDS R9, [R68+0x5a0] ;  /* 0x0005a00044097984 */ /* 0x0010220000000800 */
[----:B------:R-:W-:Y:S04]  /*3120*/  BSSY.RECONVERGENT B0, `(.L_x_9300) ;  /* 0x0000003000007945 */ /* 0x000fe80003800200 */
[----:B------:R-:W-:Y:S05]  /*3130*/  @!P5 BRA `(.L_x_9301) ;  /* 0x000000000004d947 */ /* 0x000fea0003800000 */
[----:B0-----:R0:W-:Y:S02]  /*3140*/  REDG.E.ADD.F32.FTZ.RN.STRONG.GPU desc[UR16][R4.64+0x380], R9 ;  /* 0x00038009040079a6 */ /* 0x0011e4000c12f310 */
.L_x_9301:
[----:B------:R-:W-:Y:S05]  /*3150*/  BSYNC.RECONVERGENT B0 ;  /* 0x0000000000007941 */ /* 0x000fea0003800200 */
.L_x_9300:
[----:B------:R-:W-:Y:S01]  /*3160*/  FFMA.FTZ R6, R95, R11, R6 ;  /* 0x0000000b5f067223 */ /* 0x000fe20000010006 */
[----:B0---4-:R-:W0:Y:S01]  /*3170*/  SHFL.DOWN PT, R4, R157, 0x1, 0x1f ;  /* 0x08201f009d047f89 */ /* 0x011e2200000e0000 */
[----:B------:R-:W-:Y:S01]  /*3180*/  ISETP.GT.AND P2, PT, R72, 0x1e, PT ;  /* 0x0000001e4800780c */ /* 0x000fe20003f44270 */
[----:B------:R-:W-:Y:S01]  /*3190*/  FMUL.FTZ R9, R26, R144 ;  /* 0x000000901a097220 */ /* 0x000fe20000410000 */
[----:B------:R-:W-:Y:S01]  /*31a0*/  FMUL.FTZ R11, R128, R145 ;  /* 0x00000091800b7220 */ /* 0x000fe20000410000 */
[----:B------:R-:W4:Y:S01]  /*31b0*/  SHFL.DOWN PT, R5, R6, 0x1, 0x1f ;  /* 0x08201f0006057f89 */ /* 0x000f2200000e0000 */
        /* <DEDUP_REMOVED lines=9> */
[----:B------:R-:W-:Y:S01]  /*3250*/  BSSY.RECONVERGENT B0, `(.L_x_9302) ;  /* 0x000004a000007945 */ /* 0x000fe20003800200 */
[----:B------:R-:W-:Y:S01]  /*3260*/  FFMA.FTZ R145, R80, R11, R145 ;  /* 0x0000000b50917223 */ /* 0x000fe20000010091 */
[-C--:B------:R-:W-:Y:S01]  /*3270*/  FMUL.FTZ R11, R10, R139.reuse ;  /* 0x0000008b0a0b7220 */ /* 0x080fe20000410000 */
[----:B------:R-:W-:Y:S01]  /*3280*/  FMUL.FTZ R139, R26, R139 ;  /* 0x0000008b1a8b7220 */ /* 0x000fe20000410000 */
[----:B------:R-:W-:Y:S01]  /*3290*/  FMUL.FTZ R2, R2, R155 ;  /* 0x0000009b02027220 */ /* 0x000fe20000410000 */
[----:B------:R-:W-:Y:S01]  /*32a0*/  FADD.FTZ R88, R145, R88 ;  /* 0x0000005891587221 */ /* 0x000fe20000010000 */
[----:B------:R-:W-:Y:S01]  /*32b0*/  FFMA.FTZ R105, R122, R130, R105 ;  /* 0x000000827a697223 */ /* 0x000fe20000010069 */
[----:B------:R-:W-:Y:S01]  /*32c0*/  FMUL.FTZ R139, R138, R139 ;  /* 0x0000008b8a8b7220 */ /* 0x000fe20000410000 */
[-C--:B------:R-:W-:Y:S01]  /*32d0*/  FFMA.FTZ R2, R77, R74.reuse, R2 ;  /* 0x0000004a4d027223 */ /* 0x080fe20000010002 */
[-C--:B------:R-:W-:Y:S01]  /*32e0*/  FFMA.FTZ R118, R119, R11.reuse, R118 ;  /* 0x0000000b77767223 */ /* 0x080fe20000010076 */
[----:B0-----:R-:W-:Y:S01]  /*32f0*/  @!P2 FADD.FTZ R157, R157, R4 ;  /* 0x000000049d9da221 */ /* 0x001fe20000010000 */
[----:B------:R-:W-:Y:S01]  /*3300*/  FFMA.FTZ R139, R82, R11, R139 ;  /* 0x0000000b528b7223 */ /* 0x000fe2000001008b */
[----:B------:R-:W-:Y:S01]  /*3310*/  FFMA.FTZ R104, R125, R74, R104 ;  /* 0x0000004a7d687223 */ /* 0x000fe20000010068 */
[----:B------:R-:W-:Y:S01]  /*3320*/  FADD.FTZ R85, R2, R85 ;  /* 0x0000005502557221 */ /* 0x000fe20000010000 */
[----:B----4-:R-:W-:Y:S01]  /*3330*/  @!P2 FADD.FTZ R6, R6, R5 ;  /* 0x000000050606a221 */ /* 0x010fe20000010000 */
[----:B------:R-:W0:Y:S01]  /*3340*/  SHFL.DOWN PT, R4, R157, 0x2, 0x1f ;  /* 0x08401f009d047f89 */ /* 0x000e2200000e0000 */
[----:B------:R-:W-:Y:S01]  /*3350*/  ISETP.GT.AND P2, PT, R72, 0x1d, PT ;  /* 0x0000001d4800780c */ /* 0x000fe20003f44270 */
[----:B------:R-:W-:-:S02]  /*3360*/  FADD.FTZ R92, R139, R92 ;  /* 0x0000005c8b5c7221 */ /* 0x000fc40000010000 */
        /* <DEDUP_REMOVED lines=15> */
[----:B------:R-:W-:Y:S01]  /*3460*/  FMUL.FTZ R136, R7, R8 ;  /* 0x0000000807887220 */ /* 0x000fe20000410000 */
[----:B------:R-:W-:Y:S02]  /*3470*/  FMUL.FTZ R8, R75, R151 ;  /* 0x000000974b087220 */ /* 0x000fe40000410000 */
[----:B------:R-:W-:Y:S01]  /*3480*/  FADD.FTZ R86, R9, R86 ;  /* 0x0000005609567221 */ /* 0x000fe20000010000 */
[----:B------:R-:W-:Y:S01]  /*3490*/  FFMA.FTZ R136, R83, R130, R136 ;  /* 0x0000008253887223 */ /* 0x000fe20000010088 */
[----:B------:R-:W-:-:S03]  /*34a0*/  FFMA.FTZ R101, R126, R8, R101 ;  /* 0x000000087e657223 */ /* 0x000fc60000010065 */
[----:B------:R-:W-:Y:S01]  /*34b0*/  FADD.FTZ R89, R136, R89 ;  /* 0x0000005988597221 */ /* 0x000fe20000010000 */
        /* <DEDUP_REMOVED lines=15> */
[----:B------:R-:W-:Y:S02]  /*35b0*/  FFMA.FTZ R7, R79, R8, R10 ;  /* 0x000000084f077223 */ /* 0x000fe4000001000a */
[----:B------:R-:W-:Y:S02]  /*35c0*/  FFMA.FTZ R8, R94, R27, R137 ;  /* 0x0000001b5e087223 */ /* 0x000fe40000010089 */
[----:B------:R-:W-:Y:S02]  /*35d0*/  FADD.FTZ R84, R7, R84 ;  /* 0x0000005407547221 */ /* 0x000fe40000010000 */
        /* <DEDUP_REMOVED lines=17> */
.L_x_9303:
[----:B------:R-:W-:Y:S05]  /*36f0*/  BSYNC.RECONVERGENT B0 ;  /* 0x0000000000007941 */ /* 0x000fea0003800200 */
.L_x_9302:
[----:B------:R-:W-:-:S04]  /*3700*/  UIADD3 UR4, UPT, UPT, UR4, 0x1, URZ ;  /* 0x0000000104047890 */ /* 0x000fc8000fffe0ff */
[----:B------:R-:W-:-:S09]  /*3710*/  UISETP.GE.AND UP0, UPT, UR4, UR11, UPT ;  /* 0x0000000b0400728c */ /* 0x000fd2000bf06270 */
[----:B------:R-:W-:Y:S05]  /*3720*/  BRA.U !UP0, `(.L_x_9304) ;  /* 0xffffffe508947547 */ /* 0x000fea000b83ffff */
.L_x_9282:
        /* <DEDUP_REMOVED lines=11> */
[----:B------:R-:W4:Y:S01]  /*37e0*/  LDC.64 R16, c[0x0][0x550] ;  /* 0x00015400ff107b82 */ /* 0x000f220000000a00 */
        /* <DEDUP_REMOVED lines=8> */
[----:B------:R-:W3:Y:S01]  /*3870*/  LDS.128 R4, [R70] ;  /* 0x0000000046047984 */ /* 0x000ee20000000c00 */
[----:B0-----:R-:W-:Y:S01]  /*3880*/  IMAD.WIDE.U32 R12, R14, UR18, R18 ;  /* 0x000000120e0c7c25 */ /* 0x001fe2000f8e0012 */
[----:B------:R-:W0:Y:S01]  /*3890*/  LDC.64 R22, c[0x0][0x560] ;  /* 0x00015800ff167b82 */ /* 0x000e220000000a00 */
[----:B------:R-:W-:Y:S02]  /*38a0*/  IADD3.X R53, PT, PT, R53, -0x1, RZ, P4, !PT ;  /* 0xffffffff35357810 */ /* 0x000fe400027fe4ff */
[----:B------:R-:W-:Y:S02]  /*38b0*/  IMAD R13, R15, UR18, R13 ;  /* 0x000000120f0d7c24 */ /* 0x000fe4000f8e020d */
[----:B-1----:R-:W-:Y:S01]  /*38c0*/  IMAD.WIDE.U32 R12, R3, UR4, R12 ;  /* 0x00000004030c7c25 */ /* 0x002fe2000f8e000c */
[----:B--2---:R-:W-:Y:S02]  /*38d0*/  F2FP.F16.F32.PACK_AB R11, R93, R92 ;  /* 0x0000005c5d0b723e */ /* 0x004fe400000000ff */
[----:B------:R-:W-:Y:S01]  /*38e0*/  F2FP.F16.F32.PACK_AB R10, R89, R88 ;  /* 0x00000058590a723e */ /* 0x000fe200000000ff */
[----:B------:R-:W-:Y:S01]  /*38f0*/  IMAD R0, R3, UR5, R13 ;  /* 0x0000000503007c24 */ /* 0x000fe2000f8e020d */
[----:B----4-:R-:W-:Y:S01]  /*3900*/  LEA R16, P0, R12, R16, 0x1 ;  /* 0x000000100c107211 */ /* 0x010fe200078008ff */
        /* <DEDUP_REMOVED lines=12> */
[----:B---3--:R1:W-:Y:S03]  /*39d0*/  STG.E.128 desc[UR16][R16.64], R4 ;  /* 0x0000000410007986 */ /* 0x0083e6000c101d10 */
        /* <DEDUP_REMOVED lines=16> */
.L_x_9280:
        /* <DEDUP_REMOVED lines=34> */
.L_x_9307:
[----:B------:R-:W-:Y:S05]  /*3d00*/  BSYNC.RECONVERGENT B0 ;  /* 0x0000000000007941 */ /* 0x000fea0003800200 */
.L_x_9306:
        /* <DEDUP_REMOVED lines=23> */
[----:B0-----:R-:W-:-:S04]  /*3e80*/  LEA R4, P0, R3, R10, 0x2 ;  /* 0x0000000a03047211 */ /* 0x001fc800078010ff */
[----:B------:R-:W-:-:S05]  /*3e90*/  LEA.HI.X R5, R3, R11, RZ, 0x2, P0 ;  /* 0x0000000b03057211 */ /* 0x000fca00000f14ff */
[----:B------:R1:W-:Y:S04]  /*3ea0*/  REDG.E.ADD.F32.FTZ.RN.STRONG.GPU desc[UR16][R4.64], R9 ;  /* 0x00000009040079a6 */ /* 0x0003e8000c12f310 */
.L_x_9309:
[----:B------:R-:W-:Y:S05]  /*3eb0*/  BSYNC.RECONVERGENT B0 ;  /* 0x0000000000007941 */ /* 0x000fea0003800200 */
.L_x_9308:
        /* <DEDUP_REMOVED lines=14> */
.L_x_9311:
        /* <DEDUP_REMOVED lines=25> */
.L_x_9310:
[----:B------:R-:W-:Y:S05]  /*4130*/  EXIT ;  /* 0x000000000000794d */ /* 0x000fea0003800000 */
.L_x_9312:
        /* <DEDUP_REMOVED lines=12> */
.L_x_10529:


//--------------------- .text._Z25selective_scan_bwd_kernelI32Selective_Scan_bwd_kernel_traitsILi32ELi8ELb1ELb1ELb0ELb1ELb0EN3c104HalfEfEEv12SSMParamsBwd --------------------------
	.section	.text._Z25selective_scan_bwd_kernelI32Selective_Scan_bwd_kernel_traitsILi32ELi8ELb1ELb1ELb0ELb1ELb0EN3c104HalfEfEEv12SSMParamsBwd,"ax",@progbits
	.align	128
        .global         _Z25selective_scan_bwd_kernelI32Selective_Scan_bwd_kernel_traitsILi32ELi8ELb1ELb1ELb0ELb1ELb0EN3c104HalfEfEEv12SSMParamsBwd
        .type           _Z25selective_scan_bwd_kernelI32Selective_Scan_bwd_kernel_traitsILi32ELi8ELb1ELb1ELb0ELb1ELb0EN3c104HalfEfEEv12SSMParamsBwd,@function
        .size           _Z25selective_scan_bwd_kernelI32Selective_Scan_bwd_kernel_traitsILi32ELi8ELb1ELb1ELb0ELb1ELb0EN3c104HalfEfEEv12SSMParamsBwd,(.L_x_10530 - _Z25selective_scan_bwd_kernelI32Selective_Scan_bwd_kernel_traitsILi32ELi8ELb1ELb1ELb0ELb1ELb0EN3c104HalfEfEEv12SSMParamsBwd)
        .other          _Z25selective_scan_bwd_kernelI32Selective_Scan_bwd_kernel_traitsILi32ELi8ELb1ELb1ELb0ELb1ELb0EN3c104HalfEfEEv12SSMParamsBwd,@"STO_CUDA_ENTRY STV_DEFAULT"
_Z25selective_scan_bwd_kernelI32Selective_Scan_bwd_kernel_traitsILi32ELi8ELb1ELb1ELb0ELb1ELb0EN3c104HalfEfEEv12SSMParamsBwd:
.text._Z25selective_scan_bwd_kernelI32Selective_Scan_bwd_kernel_traitsILi32ELi8ELb1ELb1ELb0ELb1ELb0EN3c104HalfEfEEv12SSMParamsBwd:
        /* <DEDUP_REMOVED lines=49> */
[----:B------:R-:W-:-:S05]  /*0310*/  UIMAD.WIDE.U32 UR4, UR18, UR8, URZ ;  /* 0x00000008120472a5 */ /* 0x000fca000f8e00ff */
[----:B------:R-:W2:Y:S01]  /*0320*/  @P0 LDC R19, c[0x0][0x38c] ;  /* 0x0000e300ff130b82 */ /* 0x000ea20000000800 */
[----:B------:R-:W-:Y:S01]  /*0330*/  UIMAD UR8, UR18, UR9, UR5 ;  /* 0x00000009120872a4 */ /* 0x000fe2000f8e0205 */
[----:B------:R-:W-:Y:S02]  /*0340*/  LOP3.LUT R4, R71, R8, RZ, 0x3c, !PT ;  /* 0x0000000847047212 */ /* 0x000fe400078e3cff */
[----:B------:R-:W-:Y:S02]  /*0350*/  @!P2 IADD3 R7, PT, PT, R7, 0x1, RZ ;  /* 0x000000010707a810 */ /* 0x000fe40007ffe0ff */
[----:B------:R-:W-:Y:S01]  /*0360*/  MOV R2, UR4 ;  /* 0x0000000400027c02 */ /* 0x000fe20008000f00 */
[----:B------:R-:W-:Y:S01]  /*0370*/  UIMAD UR4, UR18, UR13, UR7 ;  /* 0x0000000d120472a4 */ /* 0x000fe2000f8e0207 */
[----:B------:R-:W-:Y:S02]  /*0380*/  ISETP.GE.AND P3, PT, R4, RZ, PT ;  /* 0x000000ff0400720c */ /* 0x000fe40003f66270 */
[----:B------:R-:W-:-:S02]  /*0390*/  MOV R4, UR6 ;  /* 0x0000000600047c02 */ /* 0x000fc40008000f00 */
[----:B------:R-:W-:Y:S01]  /*03a0*/  MOV R5, UR7 ;  /* 0x0000000700057c02 */ /* 0x000fe20008000f00 */
[----:B------:R-:W1:Y:S01]  /*03b0*/  LDCU.64 UR6, c[0x0][0x498] ;  /* 0x00009300ff0677ac */ /* 0x000e620008000a00 */
[----:B------:R-:W-:Y:S02]  /*03c0*/  MOV R3, UR5 ;  /* 0x0000000500037c02 */ /* 0x000fe40008000f00 */
[----:B------:R-:W-:Y:S02]  /*03d0*/  @P1 IADD3 R7, PT, PT, R7, 0x1, RZ ;  /* 0x0000000107071810 */ /* 0x000fe40007ffe0ff */
[----:B------:R-:W-:Y:S01]  /*03e0*/  MOV R3, UR8 ;  /* 0x0000000800037c02 */ /* 0x000fe20008000f00 */
[----:B---3--:R-:W-:Y:S01]  /*03f0*/  @P0 IMAD R0, R0, UR18, R71 ;  /* 0x0000001200000c24 */ /* 0x008fe2000f8e0247 */
[----:B------:R-:W3:Y:S01]  /*0400*/  LDCU.64 UR8, c[0x0][0x3b0] ;  /* 0x00007600ff0877ac */ /* 0x000ee20008000a00 */
[----:B------:R-:W-:Y:S02]  /*0410*/  ISETP.NE.AND P2, PT, R8, RZ, PT ;  /* 0x000000ff0800720c */ /* 0x000fe40003f45270 */
[----:B------:R-:W-:Y:S01]  /*0420*/  MOV R27, R7 ;  /* 0x00000007001b7202 */ /* 0x000fe20000000f00 */
[----:B------:R-:W-:Y:S01]  /*0430*/  IMAD.WIDE.U32 R2, R71, UR10, R2 ;  /* 0x0000000a47027c25 */ /* 0x000fe2000f8e0002 */
[----:B------:R-:W0:Y:S03]  /*0440*/  @P0 LDC.64 R6, c[0x0][0x480] ;  /* 0x00012000ff060b82 */ /* 0x000e260000000a00 */
[----:B------:R-:W-:-:S02]  /*0450*/  @P0 IMAD R0, R0, R17, RZ ;  /* 0x0000001100000224 */ /* 0x000fc400078e02ff */
[----:B------:R-:W-:Y:S02]  /*0460*/  IMAD R13, R71, UR11, R3 ;  /* 0x0000000b470d7c24 */ /* 0x000fe4000f8e0203 */
[----:B--2---:R-:W-:Y:S02]  /*0470*/  @P0 IMAD R3, R0, R19, RZ ;  /* 0x0000001300030224 */ /* 0x004fe400078e02ff */
[----:B------:R-:W2:Y:S01]  /*0480*/  LDC.64 R18, c[0x0][0x460] ;  /* 0x00011800ff127b82 */ /* 0x000ea20000000a00 */
[----:B------:R-:W-:Y:S01]  /*0490*/  MOV R5, UR4 ;  /* 0x0000000400057c02 */ /* 0x000fe20008000f00 */
[----:B-1----:R-:W-:Y:S01]  /*04a0*/  UIMAD.WIDE.U32 UR4, UR18, UR6, URZ ;  /* 0x00000006120472a5 */ /* 0x002fe2000f8e00ff */
[----:B------:R-:W-:Y:S02]  /*04b0*/  @!P3 IADD3 R27, PT, PT, -R27, RZ, RZ ;  /* 0x000000ff1b1bb210 */ /* 0x000fe40007ffe1ff */
[----:B------:R-:W-:Y:S01]  /*04c0*/  @!P2 LOP3.LUT R27, RZ, R8, RZ, 0x33, !PT ;  /* 0x00000008ff1ba212 */ /* 0x000fe200078e33ff */
[----:B------:R-:W-:-:S02]  /*04d0*/  UIMAD UR5, UR18, UR7, UR5 ;  /* 0x00000007120572a4 */ /* 0x000fc4000f8e0205 */
[----:B---3--:R-:W-:Y:S01]  /*04e0*/  UIMAD.WIDE.U32 UR6, UR18, UR8, URZ ;  /* 0x00000008120672a5 */ /* 0x008fe2000f8e00ff */
[----:B------:R-:W-:Y:S01]  /*04f0*/  SHF.R.S32.HI R25, RZ, 0x1f, R27 ;  /* 0x0000001fff197819 */ /* 0x000fe2000001141b */
[----:B------:R-:W-:Y:S01]  /*0500*/  IMAD.WIDE.U32 R4, R71, UR14, R4 ;  /* 0x0000000e47047c25 */ /* 0x000fe2000f8e0004 */
[C---:B------:R-:W-:Y:S01]  /*0510*/  LEA R9, R17.reuse, 0xffffff00, 0x8 ;  /* 0xffffff0011097811 */ /* 0x040fe200078e40ff */
[----:B------:R-:W-:Y:S01]  /*0520*/  UIMAD UR7, UR18, UR9, UR7 ;  /* 0x00000009120772a4 */ /* 0x000fe2000f8e0207 */
[----:B------:R-:W-:Y:S01]  /*0530*/  ISETP.GE.AND P1, PT, R17, 0x1, PT ;  /* 0x000000011100780c */ /* 0x000fe20003f26270 */
[----:B------:R-:W-:Y:S01]  /*0540*/  IMAD R0, R25, R14, RZ ;  /* 0x0000000e19007224 */ /* 0x000fe200078e02ff */
[----:B------:R-:W-:Y:S02]  /*0550*/  CS2R R16, SRZ ;  /* 0x0000000000107805 */ /* 0x000fe4000001ff00 */
        /* <DEDUP_REMOVED lines=9> */
[----:B------:R-:W-:Y:S01]  /*05f0*/  IADD3.X R6, PT, PT, R0, R13, RZ, P2, !PT ;  /* 0x0000000d00067210 */ /* 0x000fe200017fe4ff */
[----:B------:R-:W-:Y:S01]  /*0600*/  IMAD R55, R71, R55, R3 ;  /* 0x0000003747377224 */ /* 0x000fe200078e0203 */
[----:B--2---:R-:W-:Y:S02]  /*0610*/  LEA R58, P0, R59, R18, 0x1 ;  /* 0x000000123b3a7211 */ /* 0x004fe400078008ff */
[----:B------:R-:W-:Y:S02]  /*0620*/  IADD3 R9, P5, PT, R9, R4, RZ ;  /* 0x0000000409097210 */ /* 0x000fe40007fbe0ff */
[----:B------:R-:W-:-:S02]  /*0630*/  IADD3 R7, PT, PT, R5, R7, RZ ;  /* 0x0000000705077210 */ /* 0x000fc40007ffe0ff */
[C---:B------:R-:W-:Y:S02]  /*0640*/  IADD3.X R55, PT, PT, R0.reuse, R55, RZ, P4, !PT ;  /* 0x0000003700377210 */ /* 0x040fe400027fe4ff */
[C---:B------:R-:W-:Y:S02]  /*0650*/  IADD3.X R4, PT, PT, R0.reuse, R11, RZ, P3, !PT ;  /* 0x0000000b00047210 */ /* 0x040fe40001ffe4ff */
[----:B------:R-:W-:Y:S01]  /*0660*/  LEA.HI.X R59, R59, R19, R6, 0x1, P0 ;  /* 0x000000133b3b7211 */ /* 0x000fe200000f0c06 */
[----:B----4-:R-:W-:Y:S01]  /*0670*/  IMAD.WIDE.U32 R18, R71, R66, RZ ;  /* 0x0000004247127225 */ /* 0x010fe200078e00ff */
[----:B------:R-:W-:Y:S02]  /*0680*/  IADD3.X R0, PT, PT, R0, R7, RZ, P5, !PT ;  /* 0x0000000700007210 */ /* 0x000fe40002ffe4ff */
[----:B------:R-:W-:Y:S02]  /*0690*/  LEA R56, P0, R57, R20, 0x1 ;  /* 0x0000001439387211 */ /* 0x000fe400078008ff */
[----:B------:R-:W-:-:S02]  /*06a0*/  LEA R54, P2, R2, R22, 0x1 ;  /* 0x0000001602367211 */ /* 0x000fc400078408ff */
[----:B------:R-:W-:Y:S01]  /*06b0*/  LEA R52, P3, R9, R52, 0x1 ;  /* 0x0000003409347211 */ /* 0x000fe200078608ff */
[----:B------:R-:W-:Y:S01]  /*06c0*/  HFMA2 R65, -RZ, RZ, 0, 0 ;  /* 0x00000000ff417431 */ /* 0x000fe200000001ff */
[----:B------:R-:W-:Y:S01]  /*06d0*/  LEA.HI.X R57, R57, R21, R4, 0x1, P0 ;  /* 0x0000001539397211 */ /* 0x000fe200000f0c04 */
[----:B------:R-:W-:Y:S01]  /*06e0*/  IMAD R67, R71, R67, R19 ;  /* 0x0000004347437224 */ /* 0x000fe200078e0213 */
[----:B------:R-:W-:Y:S02]  /*06f0*/  LEA.HI.X R55, R2, R23, R55, 0x1, P2 ;  /* 0x0000001702377211 */ /* 0x000fe400010f0c37 */
        /* <DEDUP_REMOVED lines=58> */
.L_x_9353:
        /* <DEDUP_REMOVED lines=80> */
.L_x_9315:
[----:B------:R-:W-:Y:S05]  /*0fa0*/  BSYNC.RECONVERGENT B0 ;  /* 0x0000000000007941 */ /* 0x000fea0003800200 */
.L_x_9314:
        /* <DEDUP_REMOVED lines=39> */
.L_x_9317:
[----:B------:R-:W-:Y:S05]  /*1220*/  BSYNC.RECONVERGENT B0 ;  /* 0x0000000000007941 */ /* 0x000fea0003800200 */
.L_x_9316:
        /* <DEDUP_REMOVED lines=45> */
.L_x_9319:
[----:B------:R-:W-:Y:S05]  /*1500*/  BSYNC.RECONVERGENT B0 ;  /* 0x0000000000007941 */ /* 0x000fea0003800200 */
.L_x_9318:
        /* <DEDUP_REMOVED lines=32> */
.L_x_9321:
[----:B------:R-:W-:Y:S05]  /*1710*/  BSYNC.RECONVERGENT B0 ;  /* 0x0000000000007941 */ /* 0x000fea0003800200 */
.L_x_9320:
        /* <DEDUP_REMOVED lines=32> */
.L_x_9323:
[----:B------:R-:W-:Y:S05]  /*1920*/  BSYNC.RECONVERGENT B0 ;  /* 0x0000000000007941 */ /* 0x000fea0003800200 */
.L_x_9322:
        /* <DEDUP_REMOVED lines=32> */
.L_x_9325:
[----:B------:R-:W-:Y:S05]  /*1b30*/  BSYNC.RECONVERGENT B0 ;  /* 0x0000000000007941 */ /* 0x000fea0003800200 */
.L_x_9324:
        /* <DEDUP_REMOVED lines=32> */
.L_x_9327:
[----:B------:R-:W-:Y:S05]  /*1d40*/  BSYNC.RECONVERGENT B0 ;  /* 0x0000000000007941 */ /* 0x000fea0003800200 */
.L_x_9326:
        /* <DEDUP_REMOVED lines=32> */
.L_x_9329:
[----:B------:R-:W-:Y:S05]  /*1f50*/  BSYNC.RECONVERGENT B0 ;  /* 0x0000000000007941 */ /* 0x000fea0003800200 */
.L_x_9328:
[----:B------:R-:W1:Y:S01]  /*1f60*/  LDCU UR4, c[0x0][0x38c] ;  /* 0x00007180ff0477ac */ /* 0x000e620008000800 */
[----:B------:R-:W-:Y:S01]  /*1f70*/  FFMA.FTZ R5, R113, R104, R2 ;  /* 0x0000006871057223 */ /* 0x000fe20000010002 */
[----:B------:R-:W-:Y:S01]  /*1f80*/  HFMA2 R83, -RZ, RZ, 0, 0 ;  /* 0x00000000ff537431 */ /* 0x000fe200000001ff */
        /* <DEDUP_REMOVED lines=13> */
[C---:B------:R-:W-:Y:S01]  /*2060*/  FMUL.FTZ R98, R127.reuse, R69 ;  /* 0x000000457f627220 */ /* 0x040fe20000410000 */
[----:B------:R-:W-:Y:S01]  /*2070*/  FFMA.FTZ R65, R127, R108, R2 ;  /* 0x0000006c7f417223 */ /* 0x000fe20000010002 */
[----:B-1----:R-:W-:Y:S01]  /*2080*/  UISETP.GE.AND UP0, UPT, UR4, 0x1, UPT ;  /* 0x000000010400788c */ /* 0x002fe2000bf06270 */
[----:B------:R-:W-:Y:S08]  /*2090*/  BAR.SYNC.DEFER_BLOCKING 0x0 ;  /* 0x0000000000007b1d */ /* 0x000ff00000010000 */
[----:B------:R-:W-:Y:S05]  /*20a0*/  BRA.U !UP0, `(.L_x_9330) ;  /* 0x0000001908e87547 */ /* 0x000fea000b800000 */
[----:B------:R-:W1:Y:S01]  /*20b0*/  LDC.64 R88, c[0x0][0x3c0] ;  /* 0x0000f000ff587b82 */ /* 0x000e620000000a00 */
[----:B------:R-:W-:Y:S01]  /*20c0*/  SHF.L.U32 R117, R68, 0x8, RZ ;  /* 0x0000000844757819 */ /* 0x000fe200000006ff */
[----:B------:R-:W-:Y:S01]  /*20d0*/  FMUL.FTZ R125, R103, R96 ;  /* 0x00000060677d7220 */ /* 0x000fe20000410000 */
[C---:B------:R-:W-:Y:S01]  /*20e0*/  ISETP.NE.AND P0, PT, R51.reuse, 0x1, PT ;  /* 0x000000013300780c */ /* 0x040fe20003f05270 */
        /* <DEDUP_REMOVED lines=27> */
.L_x_9352:
[----:B01----:R-:W-:-:S04]  /*22a0*/  IMAD.WIDE.U32 R4, R88, UR4, RZ ;  /* 0x0000000458047c25 */ /* 0x003fc8000f8e00ff */
[----:B------:R-:W-:Y:S01]  /*22b0*/  IMAD R5, R89, UR4, R5 ;  /* 0x0000000459057c24 */ /* 0x000fe2000f8e0205 */
[----:B------:R-:W-:-:S04]  /*22c0*/  LEA R6, P1, R4, R38, 0x1 ;  /* 0x0000002604067211 */ /* 0x000fc800078208ff */
[----:B------:R-:W-:-:S06]  /*22d0*/  LEA.HI.X R7, R4, R39, R5, 0x1, P1 ;  /* 0x0000002704077211 */ /* 0x000fcc00008f0c05 */
[----:B------:R-:W4:Y:S01]  /*22e0*/  LDG.E.128 R4, desc[UR16][R6.64] ;  /* 0x0000001006047981 */ /* 0x000f22000c1e1d00 */
[----:B------:R-:W-:Y:S02]  /*22f0*/  MOV R8, R22 ;  /* 0x0000001600087202 */ /* 0x000fe40000000f00 */
[----:B------:R-:W-:-:S03]  /*2300*/  MOV R9, R63 ;  /* 0x0000003f00097202 */ /* 0x000fc60000000f00 */
[----:B---3--:R-:W-:-:S04]  /*2310*/  IMAD.WIDE.U32 R8, R14, UR4, R8 ;  /* 0x000000040e087c25 */ /* 0x008fc8000f8e0008 */
[----:B------:R-:W-:Y:S01]  /*2320*/  IMAD R2, R15, UR4, R9 ;  /* 0x000000040f027c24 */ /* 0x000fe2000f8e0209 */
[----:B--2---:R-:W-:-:S04]  /*2330*/  LEA R72, P1, R8, R12, 0x2 ;  /* 0x0000000c08487211 */ /* 0x004fc800078210ff */
[----:B------:R-:W-:-:S05]  /*2340*/  LEA.HI.X R73, R8, R13, R2, 0x2, P1 ;  /* 0x0000000d08497211 */ /* 0x000fca00008f1402 */
[----:B------:R-:W2:Y:S01]  /*2350*/  LDG.E R72, desc[UR16][R72.64] ;  /* 0x0000001048487981 */ /* 0x000ea2000c1e1900 */
[----:B------:R-:W-:Y:S02]  /*2360*/  MOV R8, R24 ;  /* 0x0000001800087202 */ /* 0x000fe40000000f00 */
[----:B------:R-:W-:-:S03]  /*2370*/  MOV R9, R61 ;  /* 0x0000003d00097202 */ /* 0x000fc60000000f00 */
[----:B0-----:R-:W-:-:S04]  /*2380*/  IMAD.WIDE.U32 R8, R30, UR4, R8 ;  /* 0x000000041e087c25 */ /* 0x001fc8000f8e0008 */
[----:B------:R-:W-:Y:S01]  /*2390*/  IMAD R2, R31, UR4, R9 ;  /* 0x000000041f027c24 */ /* 0x000fe2000f8e0209 */
[----:B------:R-:W-:-:S04]  /*23a0*/  LEA R74, P1, R8, R28, 0x2 ;  /* 0x0000001c084a7211 */ /* 0x000fc800078210ff */
[----:B------:R-:W-:Y:S01]  /*23b0*/  LEA.HI.X R75, R8, R29, R2, 0x2, P1 ;  /* 0x0000001d084b7211 */ /* 0x000fe200008f1402 */
[----:B------:R-:W0:Y:S01]  /*23c0*/  S2UR UR6, SR_CgaCtaId ;  /* 0x00000000000679c3 */ /* 0x000e220000008800 */
[----:B----4-:R1:W-:Y:S01]  /*23d0*/  STS.128 [R64], R4 ;  /* 0x0000000440007388 */ /* 0x0103e20000000c00 */
[----:B------:R-:W-:-:S03]  /*23e0*/  NOP ;  /* 0x0000000000007918 */ /* 0x000fc60000000000 */
[----:B------:R3:W4:Y:S01]  /*23f0*/  LDG.E R137, desc[UR16][R74.64] ;  /* 0x000000104a897981 */ /* 0x000722000c1e1900 */
[C---:B------:R-:W-:Y:S01]  /*2400*/  ISETP.NE.AND P2, PT, R20.reuse, RZ, PT ;  /* 0x000000ff1400720c */ /* 0x040fe20003f45270 */
[----:B------:R-:W-:Y:S01]  /*2410*/  UMOV UR5, 0x400 ;  /* 0x0000040000057882 */ /* 0x000fe20000000000 */
[----:B------:R-:W-:Y:S01]  /*2420*/  ISETP.NE.AND P1, PT, R20, 0x1f, PT ;  /* 0x0000001f1400780c */ /* 0x000fe20003f25270 */
[----:B------:R-:W3:Y:S01]  /*2430*/  LDS.128 R8, [R64] ;  /* 0x0000000040087984 */ /* 0x000ee20000000c00 */
[----:B0-----:R-:W-:Y:S01]  /*2440*/  ULEA UR5, UR6, UR5, 0x18 ;  /* 0x0000000506057291 */ /* 0x001fe2000f8ec0ff */
[----:B------:R-:W-:Y:S01]  /*2450*/  BSSY.RECONVERGENT B0, `(.L_x_9331) ;  /* 0x0000038000007945 */ /* 0x000fe20003800200 */
[----:B-1----:R-:W-:-:S04]  /*2460*/  IADD3 R5, PT, PT, R132, UR4, RZ ;  /* 0x0000000484057c10 */ /* 0x002fc8000fffe0ff */
[----:B------:R-:W-:Y:S01]  /*2470*/  SEL R5, R5, R50, !P2 ;  /* 0x0000003205057207 */ /* 0x000fe20005000000 */
[----:B--2---:R-:W-:-:S03]  /*2480*/  FMUL.FTZ R134, R72, 1.4426950216293334961 ;  /* 0x3fb8aa3b48867820 */ /* 0x004fc60000410000 */
[----:B------:R-:W-:Y:S01]  /*2490*/  LEA R4, R5, UR5, 0x2 ;  /* 0x0000000505047c11 */ /* 0x000fe2000f8e10ff */
[C---:B------:R-:W-:Y:S01]  /*24a0*/  FMUL.FTZ R143, R134.reuse, R96 ;  /* 0x00000060868f7220 */ /* 0x040fe20000410000 */
[C---:B------:R-:W-:Y:S01]  /*24b0*/  FMUL.FTZ R73, R134.reuse, R94 ;  /* 0x0000005e86497220 */ /* 0x040fe20000410000 */
[C---:B------:R-:W-:Y:S01]  /*24c0*/  FMUL.FTZ R135, R134.reuse, R95 ;  /* 0x0000005f86877220 */ /* 0x040fe20000410000 */
[C---:B------:R-:W-:Y:S01]  /*24d0*/  FMUL.FTZ R2, R134.reuse, R99 ;  /* 0x0000006386027220 */ /* 0x040fe20000410000 */
[C---:B------:R-:W-:Y:S01]  /*24e0*/  FMUL.FTZ R6, R134.reuse, R97 ;  /* 0x0000006186067220 */ /* 0x040fe20000410000 */
[----:B------:R-:W-:Y:S01]  /*24f0*/  MUFU.EX2 R7, R73 ;  /* 0x0000004900077308 */ /* 0x000fe20000000800 */
[C---:B------:R-:W-:Y:S01]  /*2500*/  FMUL.FTZ R131, R134.reuse, R92 ;  /* 0x0000005c86837220 */ /* 0x040fe20000410000 */
[----:B------:R-:W-:-:S06]  /*2510*/  FMUL.FTZ R5, R134, R102 ;  /* 0x0000006686057220 */ /* 0x000fcc0000410000 */
[----:B------:R-:W0:Y:S08]  /*2520*/  MUFU.EX2 R143, R143 ;  /* 0x0000008f008f7308 */ /* 0x000e300000000800 */
[----:B------:R1:W2:Y:S01]  /*2530*/  MUFU.EX2 R73, R135 ;  /* 0x0000008700497308 */ /* 0x0002a20000000800 */
[--C-:B---3--:R-:W-:Y:S02]  /*2540*/  HADD2.F32 R74, -RZ, R8.reuse.H0_H0 ;  /* 0x20000008ff4a7230 */ /* 0x108fe40000004100 */
[----:B------:R-:W-:-:S02]  /*2550*/  HADD2.F32 R75, -RZ, R8.H1_H1 ;  /* 0x30000008ff4b7230 */ /* 0x000fc40000004100 */
[--C-:B------:R-:W-:Y:S02]  /*2560*/  HADD2.F32 R8, -RZ, R9.reuse.H0_H0 ;  /* 0x20000009ff087230 */ /* 0x100fe40000004100 */
[----:B-1----:R-:W-:Y:S01]  /*2570*/  FMUL.FTZ R135, R134, R111 ;  /* 0x0000006f86877220 */ /* 0x002fe20000410000 */
[----:B------:R-:W-:Y:S01]  /*2580*/  HADD2.F32 R129, -RZ, R9.H1_H1 ;  /* 0x30000009ff817230 */ /* 0x000fe20000004100 */
[----:B------:R-:W1:Y:S01]  /*2590*/  MUFU.EX2 R2, R2 ;  /* 0x0000000200027308 */ /* 0x000e620000000800 */
[--C-:B------:R-:W-:Y:S01]  /*25a0*/  HADD2.F32 R130, -RZ, R10.reuse.H0_H0 ;  /* 0x2000000aff827230 */ /* 0x100fe20000004100 */
[----:B0-----:R0:W-:Y:S01]  /*25b0*/  STS [R4+0x878], R143 ;  /* 0x0008788f04007388 */ /* 0x0011e20000000800 */
[----:B------:R-:W-:Y:S02]  /*25c0*/  HADD2.F32 R133, -RZ, R10.H1_H1 ;  /* 0x3000000aff857230 */ /* 0x000fe40000004100 */
[----:B------:R-:W-:Y:S01]  /*25d0*/  FMUL.FTZ R150, R125, R74 ;  /* 0x0000004a7d967220 */ /* 0x000fe20000410000 */
[----:B------:R-:W-:-:S02]  /*25e0*/  HADD2.F32 R10, -RZ, R11.H0_H0 ;  /* 0x2000000bff0a7230 */ /* 0x000fc40000004100 */
[----:B------:R-:W-:Y:S01]  /*25f0*/  FMUL.FTZ R149, R124, R75 ;  /* 0x0000004b7c957220 */ /* 0x000fe20000410000 */
[----:B------:R-:W-:Y:S01]  /*2600*/  HADD2.F32 R11, -RZ, R11.H1_H1 ;  /* 0x3000000bff0b7230 */ /* 0x000fe20000004100 */
[----:B------:R-:W3:Y:S01]  /*2610*/  MUFU.EX2 R6, R6 ;  /* 0x0000000600067308 */ /* 0x000ee20000000800 */
[----:B------:R-:W-:Y:S01]  /*2620*/  FMUL.FTZ R146, R123, R8 ;  /* 0x000000087b927220 */ /* 0x000fe20000410000 */
[----:B------:R-:W-:Y:S01]  /*2630*/  FMUL.FTZ R139, R122, R129 ;  /* 0x000000817a8b7220 */ /* 0x000fe20000410000 */
[----:B------:R-:W-:Y:S01]  /*2640*/  FMUL.FTZ R140, R121, R130 ;  /* 0x00000082798c7220 */ /* 0x000fe20000410000 */
[----:B------:R-:W-:Y:S01]  /*2650*/  FMUL.FTZ R134, R120, R133 ;  /* 0x0000008578867220 */ /* 0x000fe20000410000 */
[----:B------:R-:W-:Y:S01]  /*2660*/  FMUL.FTZ R136, R119, R10 ;  /* 0x0000000a77887220 */ /* 0x000fe20000410000 */
[----:B------:R-:W-:Y:S02]  /*2670*/  FMUL.FTZ R138, R118, R11 ;  /* 0x0000000b768a7220 */ /* 0x000fe40000410000 */
[----:B------:R-:W0:Y:S08]  /*2680*/  MUFU.EX2 R131, R131 ;  /* 0x0000008300837308 */ /* 0x000e300000000800 */
        /* <DEDUP_REMOVED lines=19> */
.L_x_9332:
[----:B------:R0:W1:Y:S02]  /*27c0*/  LDS R137, [R90+0x107c] ;  /* 0x00107c005a897984 */ /* 0x0000640000000800 */
.L_x_9333:
[----:B------:R-:W-:Y:S05]  /*27d0*/  BSYNC.RECONVERGENT B0 ;  /* 0x0000000000007941 */ /* 0x000fea0003800200 */
.L_x_9331:
        /* <DEDUP_REMOVED lines=69> */
[----:B------:R-:W-:Y:S01]  /*2c30*/  ISETP.NE.OR P1, PT, R20, RZ, P1 ;  /* 0x000000ff1400720c */ /* 0x000fe20000f25670 */
[----:B------:R-:W2:Y:S01]  /*2c40*/  SHFL.UP PT, R141, R153, 0x4, RZ ;  /* 0x04800000998d7989 */ /* 0x000ea200000e00ff */
[----:B------:R-:W-:Y:S01]  /*2c50*/  @!P3 MOV R155, R5 ;  /* 0x00000005009bb202 */ /* 0x000fe20000000f00 */
[----:B-----5:R-:W-:Y:S01]  /*2c60*/  FFMA.FTZ R145, R153, R4, R158 ;  /* 0x0000000499917223 */ /* 0x020fe2000001009e */
[----:B------:R-:W-:Y:S01]  /*2c70*/  ISETP.GE.AND P3, PT, R66, 0x4, PT ;  /* 0x000000044200780c */ /* 0x000fe20003f66270 */
[----:B------:R-:W-:Y:S01]  /*2c80*/  HFMA2 R4, -RZ, RZ, 1.875, 0 ;  /* 0x3f800000ff047431 */ /* 0x000fe200000001ff */
[----:B------:R-:W-:Y:S01]  /*2c90*/  MOV R5, RZ ;  /* 0x000000ff00057202 */ /* 0x000fe20000000f00 */
[----:B------:R-:W3:Y:S01]  /*2ca0*/  SHFL.DOWN PT, R157, R155, 0x8, 0x1f ;  /* 0x09001f009b9d7f89 */ /* 0x000ee200000e0000 */
        /* <DEDUP_REMOVED lines=15> */
[----:B------:R-:W1:Y:S04]  /*2da0*/  SHFL.UP PT, R145, R158, 0x10, RZ ;  /* 0x060000009e917989 */ /* 0x000e6800000e00ff */
[----:B------:R-:W-:Y:S01]  /*2db0*/  SHFL.DOWN PT, R159, R160, 0x1, 0x1f ;  /* 0x08201f00a09f7f89 */ /* 0x000fe200000e0000 */
[----:B--2---:R-:W-:Y:S01]  /*2dc0*/  @P1 FMUL.FTZ R153, R153, R141 ;  /* 0x0000008d99991220 */ /* 0x004fe20000410000 */
[----:B------:R-:W-:Y:S02]  /*2dd0*/  ISETP.GE.AND P1, PT, R66, 0x10, PT ;  /* 0x000000104200780c */ /* 0x000fe40003f26270 */
[----:B------:R-:W-:Y:S04]  /*2de0*/  SHFL.IDX PT, R160, R160, RZ, 0x1f ;  /* 0x00001fffa0a07589 */ /* 0x000fe800000e0000 */
[----:B------:R-:W2:Y:S04]  /*2df0*/  SHFL.UP PT, R164, R153, 0x10, RZ ;  /* 0x0600000099a47989 */ /* 0x000ea800000e00ff */
[----:B------:R-:W-:Y:S01]  /*2e00*/  SHFL.IDX PT, R141, R5, RZ, 0x1f ;  /* 0x00001fff058d7589 */ /* 0x000fe200000e0000 */
[----:B---3--:R-:W-:-:S05]  /*2e10*/  @!P3 FMUL.FTZ R157, R155, R157 ;  /* 0x0000009d9b9db220 */ /* 0x008fca0000410000 */
[----:B------:R-:W-:Y:S01]  /*2e20*/  @!P3 MOV R155, R157 ;  /* 0x0000009d009bb202 */ /* 0x000fe20000000f00 */
[----:B-1----:R-:W-:Y:S01]  /*2e30*/  FFMA.FTZ R145, R153, R145, R158 ;  /* 0x0000009199917223 */ /* 0x002fe2000001009e */
[----:B------:R-:W-:-:S03]  /*2e40*/  ISETP.NE.AND P3, PT, R20, 0x1f, PT ;  /* 0x0000001f1400780c */ /* 0x000fc60003f65270 */
[----:B------:R-:W1:Y:S01]  /*2e50*/  SHFL.DOWN PT, R157, R155, 0x1, 0x1f ;  /* 0x08201f009b9d7f89 */ /* 0x000e6200000e0000 */
[----:B------:R-:W-:-:S03]  /*2e60*/  FSEL R158, R158, R145, !P1 ;  /* 0x000000919e9e7208 */ /* 0x000fc60004800000 */
[----:B------:R-:W3:Y:S01]  /*2e70*/  SHFL.IDX PT, R155, R155, RZ, 0x1f ;  /* 0x00001fff9b9b7589 */ /* 0x000ee200000e0000 */
[----:B--2---:R-:W-:-:S03]  /*2e80*/  @P1 FMUL.FTZ R153, R153, R164 ;  /* 0x000000a499991220 */ /* 0x004fc60000410000 */
[----:B------:R-:W-:Y:S01]  /*2e90*/  SHFL.UP PT, R158, R158, 0x1, RZ ;  /* 0x042000009e9e7989 */ /* 0x000fe200000e00ff */
[----:B------:R-:W-:-:S03]  /*2ea0*/  ISETP.NE.AND P1, PT, R20, RZ, PT ;  /* 0x000000ff1400720c */ /* 0x000fc60003f25270 */
[----:B------:R-:W-:Y:S01]  /*2eb0*/  SHFL.UP PT, R153, R153, 0x1, RZ ;  /* 0x0420000099997989 */ /* 0x000fe200000e00ff */
[----:B-1----:R-:W-:-:S04]  /*2ec0*/  @P3 FFMA.FTZ R141, R157, R141, R159 ;  /* 0x0000008d9d8d3223 */ /* 0x002fc8000001009f */
[----:B------:R-:W-:Y:S01]  /*2ed0*/  FFMA.FTZ R142, R141, R137, R142 ;  /* 0x000000898d8e7223 */ /* 0x000fe2000001008e */
[C---:B---3--:R-:W-:Y:S01]  /*2ee0*/  FFMA.FTZ R5, R155.reuse, R5, R160 ;  /* 0x000000059b057223 */ /* 0x048fe200000100a0 */
[----:B------:R-:W-:Y:S02]  /*2ef0*/  FMUL.FTZ R4, R155, R4 ;  /* 0x000000049b047220 */ /* 0x000fe40000410000 */
[----:B------:R-:W-:-:S03]  /*2f00*/  FFMA.FTZ R137, R135, R142, R162 ;  /* 0x0000008e87897223 */ /* 0x000fc600000100a2 */
[----:B------:R1:W-:Y:S01]  /*2f10*/  @!P1 STS.64 [UR6+0x10f8], R4 ;  /* 0x0010f804ff009988 */ /* 0x0003e20008000a06 */
[----:B------:R-:W-:-:S04]  /*2f20*/  FFMA.FTZ R144, R9, R137, R144 ;  /* 0x0000008909907223 */ /* 0x000fc80000010090 */
[----:B------:R-:W-:Y:S01]  /*2f30*/  FFMA.FTZ R141, R73, R144, R156 ;  /* 0x00000090498d7223 */ /* 0x000fe2000001009c */
[----:B------:R-:W-:-:S03]  /*2f40*/  FMUL.FTZ R155, R144, R95 ;  /* 0x0000005f909b7220 */ /* 0x000fc60000410000 */
[----:B------:R-:W-:Y:S01]  /*2f50*/  FFMA.FTZ R145, R131, R141, R154 ;  /* 0x0000008d83917223 */ /* 0x000fe2000001009a */
[----:B------:R-:W-:Y:S01]  /*2f60*/  FMUL.FTZ R154, R141, R92 ;  /* 0x0000005c8d9a7220 */ /* 0x000fe20000410000 */
[----:B-1----:R-:W-:Y:S02]  /*2f70*/  FMUL.FTZ R5, R106, R155 ;  /* 0x0000009b6a057220 */ /* 0x002fe40000410000 */
[----:B------:R-:W-:Y:S01]  /*2f80*/  FFMA.FTZ R147, R6, R145, R147 ;  /* 0x0000009106937223 */ /* 0x000fe20000010093 */
[----:B------:R-:W-:Y:S01]  /*2f90*/  FMUL.FTZ R156, R145, R97 ;  /* 0x00000061919c7220 */ /* 0x000fe20000410000 */
[----:B------:R-:W-:Y:S02]  /*2fa0*/  FMUL.FTZ R164, R107, R154 ;  /* 0x0000009a6ba47220 */ /* 0x000fe40000410000 */
[----:B------:R-:W-:Y:S01]  /*2fb0*/  FFMA.FTZ R148, R7, R147, R148 ;  /* 0x0000009307947223 */ /* 0x000fe20000010094 */
[----:B------:R-:W-:-:S03]  /*2fc0*/  FMUL.FTZ R162, R104, R156 ;  /* 0x0000009c68a27220 */ /* 0x000fc60000410000 */
[----:B------:R-:W-:Y:S01]  /*2fd0*/  FFMA.FTZ R151, R2, R148, R151 ;  /* 0x0000009402977223 */ /* 0x000fe20000010097 */
[----:B------:R-:W-:Y:S01]  /*2fe0*/  FMUL.FTZ R159, R148, R99 ;  /* 0x00000063949f7220 */ /* 0x000fe20000410000 */
[----:B----4-:R-:W1:Y:S02]  /*2ff0*/  SHFL.IDX PT, R152, R152, RZ, 0x1f ;  /* 0x00001fff98987589 */ /* 0x010e6400000e0000 */
[----:B-1----:R-:W-:Y:S01]  /*3000*/  @P2 FFMA.FTZ R152, R153, R152, R158 ;  /* 0x0000009899982223 */ /* 0x002fe2000001009e */
[----:B------:R-:W-:Y:S01]  /*3010*/  FMUL.FTZ R158, R100, R159 ;  /* 0x0000009f649e7220 */ /* 0x000fe20000410000 */
[----:B------:R-:W-:Y:S02]  /*3020*/  FMUL.FTZ R153, R142, R111 ;  /* 0x0000006f8e997220 */ /* 0x000fe40000410000 */
[----:B------:R-:W-:-:S04]  /*3030*/  FFMA.FTZ R143, R143, R152, R150 ;  /* 0x000000988f8f7223 */ /* 0x000fc80000010096 */
[-C--:B------:R-:W-:Y:S01]  /*3040*/  FFMA.FTZ R152, R2, R143.reuse, R149 ;  /* 0x0000008f02987223 */ /* 0x080fe20000010095 */
[----:B------:R-:W-:Y:S01]  /*3050*/  FADD.FTZ R2, -R150, R143 ;  /* 0x0000008f96027221 */ /* 0x000fe20000010100 */
[----:B------:R-:W-:Y:S01]  /*3060*/  FFMA.FTZ R157, R0, R143, RZ ;  /* 0x0000008f009d7223 */ /* 0x000fe200000100ff */
[----:B------:R-:W-:Y:S01]  /*3070*/  FMUL.FTZ R143, R151, R96 ;  /* 0x00000060978f7220 */ /* 0x000fe20000410000 */
[----:B------:R-:W-:Y:S01]  /*3080*/  FADD.FTZ R149, -R149, R152 ;  /* 0x0000009895957221 */ /* 0x000fe20000010100 */
[-C--:B------:R-:W-:Y:S01]  /*3090*/  FFMA.FTZ R7, R7, R152.reuse, R146 ;  /* 0x0000009807077223 */ /* 0x080fe20000010092 */
[----:B------:R-:W-:Y:S01]  /*30a0*/  FFMA.FTZ R157, R112, R152, R157 ;  /* 0x00000098709d7223 */ /* 0x000fe2000001009d */
[-C--:B------:R-:W-:Y:S01]  /*30b0*/  FFMA.FTZ R150, R2, R143.reuse, RZ ;  /* 0x0000008f02967223 */ /* 0x080fe200000100ff */
[----:B------:R-:W-:Y:S01]  /*30c0*/  FMUL.FTZ R143, R103, R143 ;  /* 0x0000008f678f7220 */ /* 0x000fe20000410000 */
[----:B------:R-:W-:Y:S01]  /*30d0*/  FMUL.FTZ R152, R147, R94 ;  /* 0x0000005e93987220 */ /* 0x000fe20000410000 */
[----:B------:R-:W-:Y:S01]  /*30e0*/  FADD.FTZ R146, -R146, R7 ;  /* 0x0000000792927221 */ /* 0x000fe20000010100 */
[----:B------:R-:W-:Y:S01]  /*30f0*/  FFMA.FTZ R159, R149, R159, R150 ;  /* 0x0000009f959f7223 */ /* 0x000fe20000010096 */
[----:B------:R-:W-:Y:S01]  /*3100*/  FMUL.FTZ R150, R137, R102 ;  /* 0x0000006689967220 */ /* 0x000fe20000410000 */
[----:B------:R-:W-:Y:S01]  /*3110*/  STS [R48+0x220], R143 ;  /* 0x0002208f30007388 */ /* 0x000fe20000000800 */
[----:B------:R-:W-:Y:S01]  /*3120*/  FMUL.FTZ R160, R105, R152 ;  /* 0x0000009869a07220 */ /* 0x000fe20000410000 */
[----:B------:R-:W-:Y:S01]  /*3130*/  FFMA.FTZ R4, R110, R7, R157 ;  /* 0x000000076e047223 */ /* 0x000fe2000001009d */
[----:B------:R-:W-:Y:S01]  /*3140*/  FMUL.FTZ R161, R109, R150 ;  /* 0x000000966da17220 */ /* 0x000fe20000410000 */
[----:B------:R1:W-:Y:S01]  /*3150*/  STS [R47+0x4], R158 ;  /* 0x0000049e2f007388 */ /* 0x0003e20000000800 */
[----:B------:R-:W-:-:S03]  /*3160*/  FFMA.FTZ R152, R146, R152, R159 ;  /* 0x0000009892987223 */ /* 0x000fc6000001009f */
[----:B------:R2:W-:Y:S04]  /*3170*/  STS [R47+0x8], R160 ;  /* 0x000008a02f007388 */ /* 0x0005e80000000800 */
[----:B------:R-:W-:Y:S01]  /*3180*/  STS [R47+0xc], R162 ;  /* 0x00000ca22f007388 */ /* 0x000fe20000000800 */
[----:B-1----:R-:W-:-:S03]  /*3190*/  FMUL.FTZ R158, R108, R153 ;  /* 0x000000996c9e7220 */ /* 0x002fc60000410000 */
[----:B------:R-:W-:Y:S01]  /*31a0*/  STS [R47+0x10], R164 ;  /* 0x000010a42f007388 */ /* 0x000fe20000000800 */
[----:B--2---:R-:W-:Y:S01]  /*31b0*/  FFMA.FTZ R160, R6, R7, R139 ;  /* 0x0000000706a07223 */ /* 0x004fe2000001008b */
[----:B------:R-:W-:Y:S02]  /*31c0*/  IMAD.WIDE.U32 R6, R34, UR4, R36 ;  /* 0x0000000422067c25 */ /* 0x000fe4000f8e0024 */
[----:B------:R1:W-:Y:S02]  /*31d0*/  STS [R47+0x14], R5 ;  /* 0x000014052f007388 */ /* 0x0003e40000000800 */
[-C--:B------:R-:W-:Y:S01]  /*31e0*/  FFMA.FTZ R159, R131, R160.reuse, R140 ;  /* 0x000000a0839f7223 */ /* 0x080fe2000001008c */
[----:B------:R-:W-:Y:S01]  /*31f0*/  FADD.FTZ R139, -R139, R160 ;  /* 0x000000a08b8b7221 */ /* 0x000fe20000010100 */
[----:B------:R2:W-:Y:S01]  /*3200*/  STS [R47+0x18], R161 ;  /* 0x000018a12f007388 */ /* 0x0005e20000000800 */
[----:B------:R-:W-:Y:S01]  /*3210*/  FFMA.FTZ R157, R113, R160, R4 ;  /* 0x000000a0719d7223 */ /* 0x000fe20000010004 */
[----:B------:R-:W-:Y:S01]  /*3220*/  LEA R4, P2, R6, UR8, 0x2 ;  /* 0x0000000806047c11 */ /* 0x000fe2000f8410ff */
[----:B------:R-:W-:Y:S01]  /*3230*/  FADD.FTZ R131, -R140, R159 ;  /* 0x0000009f8c837221 */ /* 0x000fe20000010100 */
[----:B------:R2:W-:Y:S01]  /*3240*/  STS [R47+0x1c], R158 ;  /* 0x00001c9e2f007388 */ /* 0x0005e20000000800 */
[----:B------:R-:W-:Y:S01]  /*3250*/  IADD3 R140, PT, PT, -R117, UR7, RZ ;  /* 0x00000007758c7c10 */ /* 0x000fe2000fffe1ff */
[----:B-1----:R-:W-:-:S02]  /*3260*/  IMAD R5, R35, UR4, R7 ;  /* 0x0000000423057c24 */ /* 0x002fc4000f8e0207 */
[----:B------:R-:W-:Y:S01]  /*3270*/  FFMA.FTZ R152, R139, R156, R152 ;  /* 0x0000009c8b987223 */ /* 0x000fe20000010098 */
[----:B------:R-:W-:Y:S01]  /*3280*/  BAR.SYNC.DEFER_BLOCKING 0x0 ;  /* 0x0000000000007b1d */ /* 0x000fe20000010000 */
[-C--:B------:R-:W-:Y:S01]  /*3290*/  FFMA.FTZ R73, R73, R159.reuse, R134 ;  /* 0x0000009f49497223 */ /* 0x080fe20000010086 */
[----:B------:R-:W-:Y:S01]  /*32a0*/  ISETP.GE.AND P3, PT, R140, 0x21, PT ;  /* 0x000000218c00780c */ /* 0x000fe20003f66270 */
[----:B------:R-:W-:Y:S01]  /*32b0*/  FFMA.FTZ R7, R131, R154, R152 ;  /* 0x0000009a83077223 */ /* 0x000fe20000010098 */
[----:B------:R-:W-:Y:S01]  /*32c0*/  LEA.HI.X R5, R6, UR9, R5, 0x2, P2 ;  /* 0x0000000906057c11 */ /* 0x000fe200090f1405 */
[----:B------:R-:W-:Y:S01]  /*32d0*/  FFMA.FTZ R6, R114, R159, R157 ;  /* 0x0000009f72067223 */ /* 0x000fe2000001009d */
[----:B------:R-:W-:Y:S01]  /*32e0*/  ISETP.GE.AND P2, PT, R140, 0x1, PT ;  /* 0x000000018c00780c */ /* 0x000fe20003f46270 */
[----:B------:R-:W-:Y:S01]  /*32f0*/  FADD.FTZ R134, -R134, R73 ;  /* 0x0000004986867221 */ /* 0x000fe20000010100 */
[-C--:B------:R-:W-:Y:S01]  /*3300*/  FFMA.FTZ R157, R9, R73.reuse, R136 ;  /* 0x00000049099d7223 */ /* 0x080fe20000010088 */
[----:B------:R-:W-:-:S02]  /*3310*/  FFMA.FTZ R9, R115, R73, R6 ;  /* 0x0000004973097223 */ /* 0x000fc40000010006 */
[----:B------:R-:W-:Y:S01]  /*3320*/  FFMA.FTZ R6, R134, R155, R7 ;  /* 0x0000009b86067223 */ /* 0x000fe20000010007 */
[----:B------:R-:W-:Y:S01]  /*3330*/  FADD.FTZ R7, -R136, R157 ;  /* 0x0000009d88077221 */ /* 0x000fe20000010100 */
[----:B------:R-:W-:-:S03]  /*3340*/  FFMA.FTZ R135, R135, R157, R138 ;  /* 0x0000009d87877223 */ /* 0x000fc6000001008a */
        /* <DEDUP_REMOVED lines=8> */
.L_x_9335:
[----:B------:R-:W-:Y:S05]  /*33d0*/  BSYNC.RECONVERGENT B0 ;  /* 0x0000000000007941 */ /* 0x000fea0003800200 */
.L_x_9334:
[----:B------:R-:W-:Y:S04]  /*33e0*/  BSSY.RECONVERGENT B0, `(.L_x_9336) ;  /* 0x0000003000007945 */ /* 0x000fe80003800200 */
[----:B------:R-:W-:Y:S05]  /*33f0*/  @!P3 BRA `(.L_x_9337) ;  /* 0x000000000004b947 */ /* 0x000fea0003800000 */
[----:B-1----:R4:W-:Y:S02]  /*3400*/  REDG.E.ADD.F32.FTZ.RN.STRONG.GPU desc[UR16][R4.64+0x80], R143 ;  /* 0x0000808f040079a6 */ /* 0x0029e4000c12f310 */
.L_x_9337:
[----:B------:R-:W-:Y:S05]  /*3410*/  BSYNC.RECONVERGENT B0 ;  /* 0x0000000000007941 */ /* 0x000fea0003800200 */
.L_x_9336:
        /* <DEDUP_REMOVED lines=11> */
.L_x_9339:
[----:B------:R-:W-:Y:S05]  /*34d0*/  BSYNC.RECONVERGENT B0 ;  /* 0x0000000000007941 */ /* 0x000fea0003800200 */
.L_x_9338:
[----:B0--3--:R0:W3:Y:S01]  /*34e0*/  LDS R9, [R44+0x3a0] ;  /* 0x0003a0002c097984 */ /* 0x0090e20000000800 */
[----:B------:R-:W-:Y:S01]  /*34f0*/  ISETP.NE.AND P6, PT, R73, RZ, PT ;  /* 0x000000ff4900720c */ /* 0x000fe20003fc5270 */
[----:B------:R-:W-:-:S12]  /*3500*/  BSSY.RECONVERGENT B0, `(.L_x_9340) ;  /* 0x0000003000007945 */ /* 0x000fd80003800200 */
[----:B0-----:R-:W-:Y:S05]  /*3510*/  @!P6 BRA `(.L_x_9341) ;  /* 0x000000000004e947 */ /* 0x001fea0003800000 */
[----:B---3--:R0:W-:Y:S02]  /*3520*/  REDG.E.ADD.F32.FTZ.RN.STRONG.GPU desc[UR16][R4.64+0x180], R9 ;  /* 0x00018009040079a6 */ /* 0x0081e4000c12f310 */
.L_x_9341:
[----:B------:R-:W-:Y:S05]  /*3530*/  BSYNC.RECONVERGENT B0 ;  /* 0x0000000000007941 */ /* 0x000fea0003800200 */
.L_x_9340:
[----:B0--3--:R0:W3:Y:S01]  /*3540*/  LDS R9, [R43+0x420] ;  /* 0x000420002b097984 */ /* 0x0090e20000000800 */
[----:B------:R-:W-:Y:S04]  /*3550*/  BSSY.RECONVERGENT B0, `(.L_x_9342) ;  /* 0x0000003000007945 */ /* 0x000fe80003800200 */
[----:B------:R-:W-:Y:S05]  /*3560*/  @!P2 BRA `(.L_x_9343) ;  /* 0x000000000004a947 */ /* 0x000fea0003800000 */
[----:B---3--:R3:W-:Y:S02]  /*3570*/  REDG.E.ADD.F32.FTZ.RN.STRONG.GPU desc[UR16][R4.64+0x200], R9 ;  /* 0x00020009040079a6 */ /* 0x0087e4000c12f310 */
.L_x_9343:
[----:B------:R-:W-:Y:S05]  /*3580*/  BSYNC.RECONVERGENT B0 ;  /* 0x0000000000007941 */ /* 0x000fea0003800200 */
.L_x_9342:
[----:B---3--:R3:W0:Y:S01]  /*3590*/  LDS R9, [R42+0x4a0] ;  /* 0x0004a0002a097984 */ /* 0x0086220000000800 */
[----:B------:R-:W-:Y:S04]  /*35a0*/  BSSY.RECONVERGENT B0, `(.L_x_9344) ;  /* 0x0000003000007945 */ /* 0x000fe80003800200 */
[----:B------:R-:W-:Y:S05]  /*35b0*/  @!P3 BRA `(.L_x_9345) ;  /* 0x000000000004b947 */ /* 0x000fea0003800000 */
[----:B0-----:R0:W-:Y:S02]  /*35c0*/  REDG.E.ADD.F32.FTZ.RN.STRONG.GPU desc[UR16][R4.64+0x280], R9 ;  /* 0x00028009040079a6 */ /* 0x0011e4000c12f310 */
.L_x_9345:
[----:B------:R-:W-:Y:S05]  /*35d0*/  BSYNC.RECONVERGENT B0 ;  /* 0x0000000000007941 */ /* 0x000fea0003800200 */
.L_x_9344:
[----:B0-----:R0:W0:Y:S01]  /*35e0*/  LDS R9, [R41+0x520] ;  /* 0x0005200029097984 */ /* 0x0010220000000800 */
[----:B------:R-:W-:Y:S04]  /*35f0*/  BSSY.RECONVERGENT B0, `(.L_x_9346) ;  /* 0x0000003000007945 */ /* 0x000fe80003800200 */
[----:B------:R-:W-:Y:S05]  /*3600*/  @!P4 BRA `(.L_x_9347) ;  /* 0x000000000004c947 */ /* 0x000fea0003800000 */
[----:B0-----:R0:W-:Y:S02]  /*3610*/  REDG.E.ADD.F32.FTZ.RN.STRONG.GPU desc[UR16][R4.64+0x300], R9 ;  /* 0x00030009040079a6 */ /* 0x0011e4000c12f310 */
.L_x_9347:
[----:B------:R-:W-:Y:S05]  /*3620*/  BSYNC.RECONVERGENT B0 ;  /* 0x0000000000007941 */ /* 0x000fea0003800200 */
.L_x_9346:
[----:B0-----:R0:W0:Y:S01]  /*3630*/  LDS R9, [R40+0x5a0] ;  /* 0x0005a00028097984 */ /* 0x0010220000000800 */
[----:B------:R-:W-:Y:S04]  /*3640*/  BSSY.RECONVERGENT B0, `(.L_x_9348) ;  /* 0x0000003000007945 */ /* 0x000fe80003800200 */
[----:B------:R-:W-:Y:S05]  /*3650*/  @!P5 BRA `(.L_x_9349) ;  /* 0x000000000004d947 */ /* 0x000fea0003800000 */
[----:B0-----:R0:W-:Y:S02]  /*3660*/  REDG.E.ADD.F32.FTZ.RN.STRONG.GPU desc[UR16][R4.64+0x380], R9 ;  /* 0x00038009040079a6 */ /* 0x0011e4000c12f310 */
.L_x_9349:
[----:B------:R-:W-:Y:S05]  /*3670*/  BSYNC.RECONVERGENT B0 ;  /* 0x0000000000007941 */ /* 0x000fea0003800200 */
.L_x_9348:
        /* <DEDUP_REMOVED lines=10> */
[----:B------:R-:W-:Y:S01]  /*3720*/  FMUL.FTZ R74, R74, R151 ;  /* 0x000000974a4a7220 */ /* 0x000fe20000410000 */
[----:B------:R-:W-:Y:S01]  /*3730*/  FFMA.FTZ R136, R107, R130, R136 ;  /* 0x000000826b887223 */ /* 0x000fe20000010088 */
        /* <DEDUP_REMOVED lines=15> */
[----:B------:R-:W-:Y:S01]  /*3830*/  FFMA.FTZ R146, R105, R8, R146 ;  /* 0x0000000869927223 */ /* 0x000fe20000010092 */
[----:B------:R-:W-:Y:S01]  /*3840*/  FFMA.FTZ R149, R100, R75, R149 ;  /* 0x0000004b64957223 */ /* 0x000fe20000010095 */
[----:B----4-:R-:W-:Y:S01]  /*3850*/  @!P2 FADD.FTZ R6, R6, R5 ;  /* 0x000000050606a221 */ /* 0x010fe20000010000 */
[----:B------:R-:W0:Y:S01]  /*3860*/  SHFL.DOWN PT, R4, R153, 0x2, 0x1f ;  /* 0x08401f0099047f89 */ /* 0x000e2200000e0000 */
[----:B------:R-:W-:Y:S01]  /*3870*/  ISETP.GT.AND P2, PT, R66, 0x1d, PT ;  /* 0x0000001d4200780c */ /* 0x000fe20003f44270 */
[----:B------:R-:W-:Y:S01]  /*3880*/  FFMA.FTZ R130, R109, R10, R130 ;  /* 0x0000000a6d827223 */ /* 0x000fe20000010082 */
[----:B------:R-:W-:Y:S01]  /*3890*/  FFMA.FTZ R2, R103, R74, R2 ;  /* 0x0000004a67027223 */ /* 0x000fe20000010002 */
[----:B------:R-:W4:Y:S01]  /*38a0*/  SHFL.DOWN PT, R5, R6, 0x2, 0x1f ;  /* 0x08401f0006057f89 */ /* 0x000f2200000e0000 */
[----:B------:R-:W-:Y:S01]  /*38b0*/  FFMA.FTZ R73, R108, R11, R73 ;  /* 0x0000000b6c497223 */ /* 0x000fe20000010049 */
[----:B------:R-:W-:Y:S01]  /*38c0*/  BSSY.RECONVERGENT B0, `(.L_x_9350) ;  /* 0x0000035000007945 */ /* 0x000fe20003800200 */
        /* <DEDUP_REMOVED lines=26> */
[----:B------:R-:W-:Y:S01]  /*3a70*/  FMUL.FTZ R139, R139, R4 ;  /* 0x000000048b8b7220 */ /* 0x000fe20000410000 */
[----:B------:R-:W-:Y:S01]  /*3a80*/  ISETP.NE.AND P2, PT, R66, RZ, PT ;  /* 0x000000ff4200720c */ /* 0x000fe20003f45270 */
[----:B------:R-:W0:Y:S01]  /*3a90*/  SHFL.DOWN PT, R4, R153, 0x10, 0x1f ;  /* 0x0a001f0099047f89 */ /* 0x000e2200000e0000 */
[----:B------:R-:W-:Y:S01]  /*3aa0*/  FMUL.FTZ R5, R72, R144 ;  /* 0x0000009048057220 */ /* 0x000fe20000410000 */
[----:B------:R-:W-:Y:S02]  /*3ab0*/  FFMA.FTZ R139, R104, R129, R139 ;  /* 0x00000081688b7223 */ /* 0x000fe4000001008b */
[----:B------:R-:W4:Y:S01]  /*3ac0*/  SHFL.DOWN PT, R131, R6, 0x10, 0x1f ;  /* 0x0a001f0006837f89 */ /* 0x000f2200000e0000 */
[----:B------:R-:W-:Y:S01]  /*3ad0*/  FMUL.FTZ R9, R134, R5 ;  /* 0x0000000586097220 */ /* 0x000fe20000410000 */
[----:B------:R-:W-:-:S03]  /*3ae0*/  FADD.FTZ R78, R139, R78 ;  /* 0x0000004e8b4e7221 */ /* 0x000fc60000010000 */
        /* <DEDUP_REMOVED lines=18> */
.L_x_9351:
[----:B------:R-:W-:Y:S05]  /*3c10*/  BSYNC.RECONVERGENT B0 ;  /* 0x0000000000007941 */ /* 0x000fea0003800200 */
.L_x_9350:
[----:B------:R-:W-:-:S04]  /*3c20*/  UIADD3 UR4, UPT, UPT, UR4, 0x1, URZ ;  /* 0x0000000104047890 */ /* 0x000fc8000fffe0ff */
[----:B------:R-:W-:-:S09]  /*3c30*/  UISETP.GE.AND UP0, UPT, UR4, UR11, UPT ;  /* 0x0000000b0400728c */ /* 0x000fd2000bf06270 */
[----:B------:R-:W-:Y:S05]  /*3c40*/  BRA.U !UP0, `(.L_x_9352) ;  /* 0xffffffe508947547 */ /* 0x000fea000b83ffff */
.L_x_9330:
[----:B------:R-:W-:Y:S01]  /*3c50*/  BAR.SYNC.DEFER_BLOCKING 0x0 ;  /* 0x0000000000007b1d */ /* 0x000fe20000010000 */
[----:B0-----:R-:W-:-:S07]  /*3c60*/  SHF.L.U32 R30, R68, 0x8, RZ ;  /* 0x00000008441e7819 */ /* 0x001fce00000006ff */
[----:B------:R-:W0:Y:S01]  /*3c70*/  LDC.64 R34, c[0x0][0x550] ;  /* 0x00015400ff227b82 */ /* 0x000e220000000a00 */
[----:B------:R-:W4:Y:S01]  /*3c80*/  LDCU.64 UR4, c[0x0][0x500] ;  /* 0x0000a000ff0477ac */ /* 0x000f220008000a00 */
[----:B------:R5:W2:Y:S01]  /*3c90*/  LDG.E.128 R4, desc[UR16][R32.64] ;  /* 0x0000001020047981 */ /* 0x000aa2000c1e1d00 */
[----:B------:R-:W-:-:S05]  /*3ca0*/  SHF.R.S32.HI R31, RZ, 0x1f, R30 ;  /* 0x0000001fff1f7819 */ /* 0x000fca000001141e */
[----:B-----5:R-:W5:Y:S01]  /*3cb0*/  LDC.64 R32, c[0x0][0x4f8] ;  /* 0x00013e00ff207b82 */ /* 0x020f620000000a00 */
[----:B--2---:R-:W-:Y:S01]  /*3cc0*/  STS.128 [R64], R4 ;  /* 0x0000000440007388 */ /* 0x004fe20000000c00 */
[----:B------:R-:W-:-:S03]  /*3cd0*/  NOP ;  /* 0x0000000000007918 */ /* 0x000fc60000000000 */
[----:B------:R-:W2:Y:S02]  /*3ce0*/  LDS.128 R8, [R64] ;  /* 0x0000000040087984 */ /* 0x000ea40000000c00 */
[--C-:B--2---:R-:W-:Y:S02]  /*3cf0*/  HADD2.F32 R13, -RZ, R8.reuse.H0_H0 ;  /* 0x20000008ff0d7230 */ /* 0x104fe40000004100 */
        /* <DEDUP_REMOVED lines=21> */
[----:B------:R-:W2:Y:S01]  /*3e50*/  @!P6 MUFU.EX2 R0, R0 ;  /* 0x000000000000e308 */ /* 0x000ea20000000800 */
[----:B------:R-:W-:-:S07]  /*3e60*/  @!P0 FMUL.FTZ R4, R13, -1.4426950216293334961 ;  /* 0xbfb8aa3b0d048820 */ /* 0x000fce0000410000 */
[----:B------:R-:W1:Y:S08]  /*3e70*/  @!P0 MUFU.EX2 R4, R4 ;  /* 0x0000000400048308 */ /* 0x000e700000000800 */
[----:B------:R-:W3:Y:S01]  /*3e80*/  @!P2 MUFU.EX2 R5, R5 ;  /* 0x000000050005a308 */ /* 0x000ee20000000800 */
[----:B--2---:R-:W-:Y:S01]  /*3e90*/  @!P6 FADD.FTZ R2, R0, 1 ;  /* 0x3f8000000002e421 */ /* 0x004fe20000010000 */
[----:B------:R-:W-:Y:S01]  /*3ea0*/  @!P1 FMUL.FTZ R0, R7, -1.4426950216293334961 ;  /* 0xbfb8aa3b07009820 */ /* 0x000fe20000410000 */
[----:B------:R-:W-:-:S02]  /*3eb0*/  HADD2.F32 R7, -RZ, R11.H0_H0 ;  /* 0x2000000bff077230 */ /* 0x000fc40000004100 */
[----:B------:R-:W-:-:S03]  /*3ec0*/  HADD2.F32 R11, -RZ, R11.H1_H1 ;  /* 0x3000000bff0b7230 */ /* 0x000fc60000004100 */
[--C-:B------:R-:W-:Y:S01]  /*3ed0*/  FADD.FTZ R7, R7, R62.reuse ;  /* 0x0000003e07077221 */ /* 0x100fe20000010000 */
[----:B------:R2:W4:Y:S01]  /*3ee0*/  @!P6 MUFU.RCP R6, R2 ;  /* 0x000000020006e308 */ /* 0x0005220000001000 */
[----:B------:R-:W-:Y:S01]  /*3ef0*/  FADD.FTZ R11, R11, R62 ;  /* 0x0000003e0b0b7221 */ /* 0x000fe20000010000 */
[----:B-1----:R-:W-:Y:S02]  /*3f00*/  @!P0 FADD.FTZ R4, R4, 1 ;  /* 0x3f80000004048421 */ /* 0x002fe40000010000 */
[----:B------:R-:W-:-:S04]  /*3f10*/  FSETP.GTU.FTZ.AND P5, PT, R7, 20, PT ;  /* 0x41a000000700780b */ /* 0x000fc80003fbc000 */
[----:B------:R-:W1:Y:S01]  /*3f20*/  @!P1 MUFU.EX2 R0, R0 ;  /* 0x0000000000009308 */ /* 0x000e620000000800 */
[----:B--2---:R-:W-:Y:S01]  /*3f30*/  @!P3 FMUL.FTZ R2, R8, -1.4426950216293334961 ;  /* 0xbfb8aa3b0802b820 */ /* 0x004fe20000410000 */
[----:B------:R-:W-:Y:S01]  /*3f40*/  F2FP.F16.F32.PACK_AB R8, R82, R85 ;  /* 0x000000555208723e */ /* 0x000fe200000000ff */
[----:B---3--:R-:W-:-:S05]  /*3f50*/  @!P2 FADD.FTZ R5, R5, 1 ;  /* 0x3f8000000505a421 */ /* 0x008fca0000010000 */
[----:B------:R-:W2:Y:S01]  /*3f60*/  @!P0 MUFU.RCP R15, R4 ;  /* 0x00000004000f8308 */ /* 0x000ea20000001000 */
[----:B------:R-:W-:Y:S01]  /*3f70*/  @!P5 FMUL.FTZ R7, R7, -1.4426950216293334961 ;  /* 0xbfb8aa3b0707d820 */ /* 0x000fe20000410000 */
[----:B----4-:R-:W-:Y:S01]  /*3f80*/  @!P6 FMUL.FTZ R83, R83, R6 ;  /* 0x000000065353e220 */ /* 0x010fe20000410000 */
[----:B------:R-:W-:Y:S01]  /*3f90*/  FSETP.GTU.FTZ.AND P6, PT, R11, 20, PT ;  /* 0x41a000000b00780b */ /* 0x000fe20003fdc000 */
[----:B------:R-:W-:Y:S01]  /*3fa0*/  @!P4 FMUL.FTZ R6, R10, -1.4426950216293334961 ;  /* 0xbfb8aa3b0a06c820 */ /* 0x000fe20000410000 */
[----:B------:R-:W-:-:S03]  /*3fb0*/  F2FP.F16.F32.PACK_AB R10, R86, R93 ;  /* 0x0000005d560a723e */ /* 0x000fc600000000ff */
[----:B------:R-:W3:Y:S01]  /*3fc0*/  @!P5 MUFU.EX2 R7, R7 ;  /* 0x000000070007d308 */ /* 0x000ee20000000800 */
[----:B-1----:R-:W-:-:S07]  /*3fd0*/  @!P1 FADD.FTZ R0, R0, 1 ;  /* 0x3f80000000009421 */ /* 0x002fce0000010000 */
[----:B------:R-:W-:Y:S01]  /*3fe0*/  @!P6 FMUL.FTZ R13, R11, -1.4426950216293334961 ;  /* 0xbfb8aa3b0b0de820 */ /* 0x000fe20000410000 */
[----:B------:R-:W-:Y:S01]  /*3ff0*/  F2FP.F16.F32.PACK_AB R11, R98, R101 ;  /* 0x00000065620b723e */ /* 0x000fe200000000ff */
[----:B------:R3:W-:Y:S01]  /*4000*/  @!P1 MUFU.RCP R14, R0 ;  /* 0x00000000000e9308 */ /* 0x0007e20000001000 */
[----:B--2---:R-:W-:-:S03]  /*4010*/  @!P0 FMUL.FTZ R80, R80, R15 ;  /* 0x0000000f50508220 */ /* 0x004fc60000410000 */
[----:B------:R5:W-:Y:S04]  /*4020*/  STS.128 [R64], R8 ;  /* 0x0000000840007388 */ /* 0x000be80000000c00 */
[----:B------:R-:W1:Y:S01]  /*4030*/  @!P4 MUFU.EX2 R12, R6 ;  /* 0x00000006000cc308 */ /* 0x000e620000000800 */
[----:B---3--:R-:W-:-:S07]  /*4040*/  @!P5 FADD.FTZ R0, R7, 1 ;  /* 0x3f8000000700d421 */ /* 0x008fce0000010000 */
[----:B------:R2:W3:Y:S01]  /*4050*/  @!P2 MUFU.RCP R29, R5 ;  /* 0x00000005001da308 */ /* 0x0004e20000001000 */
[----:B------:R-:W-:Y:S01]  /*4060*/  NOP ;  /* 0x0000000000007918 */ /* 0x000fe20000000000 */
[----:B-----5:R-:W-:-:S06]  /*4070*/  IMAD.WIDE.U32 R8, R32, UR18, R30 ;  /* 0x0000001220087c25 */ /* 0x020fcc000f8e001e */
[----:B------:R-:W4:Y:S01]  /*4080*/  @!P3 MUFU.EX2 R2, R2 ;  /* 0x000000020002b308 */ /* 0x000f220000000800 */
[----:B--2---:R-:W2:Y:S01]  /*4090*/  LDS.128 R4, [R64] ;  /* 0x0000000040047984 */ /* 0x004ea20000000c00 */
[----:B-1----:R-:W-:Y:S01]  /*40a0*/  @!P4 FADD.FTZ R12, R12, 1 ;  /* 0x3f8000000c0cc421 */ /* 0x002fe20000010000 */
[----:B------:R-:W-:Y:S02]  /*40b0*/  IMAD R9, R33, UR18, R9 ;  /* 0x0000001221097c24 */ /* 0x000fe4000f8e0209 */
[----:B------:R-:W-:Y:S01]  /*40c0*/  @!P1 FMUL.FTZ R81, R81, R14 ;  /* 0x0000000e51519220 */ /* 0x000fe20000410000 */
[----:B------:R-:W1:Y:S01]  /*40d0*/  LDC.64 R32, c[0x0][0x518] ;  /* 0x00014600ff207b82 */ /* 0x000e620000000a00 */
        /* <DEDUP_REMOVED lines=21> */
[----:B-1----:R-:W-:-:S04]  /*4230*/  IMAD.WIDE.U32 R30, R32, UR18, R30 ;  /* 0x00000012201e7c25 */ /* 0x002fc8000f8e001e */
[----:B------:R-:W-:Y:S01]  /*4240*/  FADD.FTZ R81, R80, R81 ;  /* 0x0000005150517221 */ /* 0x000fe20000010000 */
[----:B------:R-:W-:Y:S01]  /*4250*/  IMAD R31, R33, UR18, R31 ;  /* 0x00000012211f7c24 */ /* 0x000fe2000f8e021f */
[----:B------:R-:W1:Y:S01]  /*4260*/  @!P6 MUFU.RCP R13, R13 ;  /* 0x0000000d000de308 */ /* 0x000e620000001000 */
[----:B---3--:R-:W-:Y:S01]  /*4270*/  @!P5 FMUL.FTZ R77, R77, R0 ;  /* 0x000000004d4dd220 */ /* 0x008fe20000410000 */
[----:B------:R-:W-:Y:S01]  /*4280*/  FADD.FTZ R78, R81, R78 ;  /* 0x0000004e514e7221 */ /* 0x000fe20000010000 */
[----:B0-----:R-:W-:Y:S01]  /*4290*/  IMAD.WIDE.U32 R30, R71, UR4, R30 ;  /* 0x00000004471e7c25 */ /* 0x001fe2000f8e001e */
[----:B--2---:R4:W-:Y:S04]  /*42a0*/  STG.E.128 desc[UR16][R28.64], R4 ;  /* 0x000000041c007986 */ /* 0x0049e8000c101d10 */
[----:B------:R-:W0:Y:S01]  /*42b0*/  @!P4 MUFU.RCP R11, R12 ;  /* 0x0000000c000bc308 */ /* 0x000e220000001000 */
[----:B-----5:R-:W-:Y:S01]  /*42c0*/  @!P3 FMUL.FTZ R79, R79, R2 ;  /* 0x000000024f4fb220 */ /* 0x020fe20000410000 */
[----:B------:R-:W-:Y:S01]  /*42d0*/  IMAD R0, R71, UR5, R31 ;  /* 0x0000000547007c24 */ /* 0x000fe2000f8e021f */
[----:B------:R-:W-:Y:S01]  /*42e0*/  BAR.SYNC.DEFER_BLOCKING 0x0 ;  /* 0x0000000000007b1d */ /* 0x000fe20000010000 */
[----:B------:R-:W-:-:S04]  /*42f0*/  IADD3 R58, P3, PT, R58, -0x200, RZ ;  /* 0xfffffe003a3a7810 */ /* 0x000fc80007f7e0ff */
[----:B------:R-:W-:Y:S01]  /*4300*/  IADD3.X R59, PT, PT, R59, -0x1, RZ, P3, !PT ;  /* 0xffffffff3b3b7810 */ /* 0x000fe20001ffe4ff */
[----:B-1----:R-:W-:Y:S01]  /*4310*/  @!P6 FMUL.FTZ R70, R70, R13 ;  /* 0x0000000d4646e220 */ /* 0x002fe20000410000 */
        /* <DEDUP_REMOVED lines=19> */
.L_x_9313:
        /* <DEDUP_REMOVED lines=34> */
.L_x_9355:
[----:B------:R-:W-:Y:S05]  /*4670*/  BSYNC.RECONVERGENT B0 ;  /* 0x0000000000007941 */ /* 0x000fea0003800200 */
.L_x_9354:
        /* <DEDUP_REMOVED lines=26> */
.L_x_9357:
[----:B------:R-:W-:Y:S05]  /*4820*/  BSYNC.RECONVERGENT B0 ;  /* 0x0000000000007941 */ /* 0x000fea0003800200 */
.L_x_9356:
        /* <DEDUP_REMOVED lines=13> */
.L_x_9359:
        /* <DEDUP_REMOVED lines=25> */
.L_x_9358:
[----:B------:R-:W-:Y:S05]  /*4a90*/  EXIT ;  /* 0x000000000000794d */ /* 0x000fea0003800000 */
.L_x_9360:
        /* <DEDUP_REMOVED lines=14> */
.L_x_10530:


//--------------------- .text._Z25selective_scan_bwd_kernelI32Selective_Scan_bwd_kernel_traitsILi32ELi8ELb1ELb1ELb0ELb1ELb1EN3c104HalfEfEEv12SSMParamsBwd --------------------------
	.section	.text._Z25selective_scan_bwd_kernelI32Selective_Scan_bwd_kernel_traitsILi32ELi8ELb1ELb1ELb0ELb1ELb1EN3c104HalfEfEEv12SSMParamsBwd,"ax",@progbits
	.align	128
        .global         _Z25selective_scan_bwd_kernelI32Selective_Scan_bwd_kernel_traitsILi32ELi8ELb1ELb1ELb0ELb1ELb1EN3c104HalfEfEEv12SSMParamsBwd
        .type           _Z25selective_scan_bwd_kernelI32Selective_Scan_bwd_kernel_traitsILi32ELi8ELb1ELb1ELb0ELb1ELb1EN3c104HalfEfEEv12SSMParamsBwd,@function
        .size           _Z25selective_scan_bwd_kernelI32Selective_Scan_bwd_kernel_traitsILi32ELi8ELb1ELb1ELb0ELb1ELb1EN3c104HalfEfEEv12SSMParamsBwd,(.L_x_10531 - _Z25selective_scan_bwd_kernelI32Selective_Scan_bwd_kernel_traitsILi32ELi8ELb1ELb1ELb0ELb1ELb1EN3c104HalfEfEEv12SSMParamsBwd)
        .other          _Z25selective_scan_bwd_kernelI32Selective_Scan_bwd_kernel_traitsILi32ELi8ELb1ELb1ELb0ELb1ELb1EN3c104HalfEfEEv12SSMParamsBwd,@"STO_CUDA_ENTRY STV_DEFAULT"
_Z25selective_scan_bwd_kernelI32Selective_Scan_bwd_kernel_traitsILi32ELi8ELb1ELb1ELb0ELb1ELb1EN3c104HalfEfEEv12SSMParamsBwd:
.text._Z25selective_scan_bwd_kernelI32Selective_Scan_bwd_kernel_traitsILi32ELi8ELb1ELb1ELb0ELb1ELb1EN3c104HalfEfEEv12SSMParamsBwd:
        /* <DEDUP_REMOVED lines=67> */
[----:B------:R-:W-:Y:S01]  /*0430*/  MOV R7, UR4 ;  /* 0x0000000400077c02 */ /* 0x000fe20008000f00 */
[----:B------:R-:W-:Y:S01]  /*0440*/  IMAD.WIDE.U32 R4, R3, UR10, R4 ;  /* 0x0000000a03047c25 */ /* 0x000fe2000f8e0004 */
[----:B------:R-:W-:-:S02]  /*0450*/  LEA R11, R19, 0xffffff00, 0x8 ;  /* 0xffffff00130b7811 */ /* 0x000fc400078e40ff */
[----:B------:R-:W-:Y:S01]  /*0460*/  ISETP.GE.AND P1, PT, R19, 0x1, PT ;  /* 0x000000011300780c */ /* 0x000fe20003f26270 */
[----:B------:R-:W-:Y:S01]  /*0470*/  @P0 IMAD R0, R0, R19, RZ ;  /* 0x0000001300000224 */ /* 0x000fe200078e02ff */
[----:B-1----:R-:W-:Y:S01]  /*0480*/  UIMAD.WIDE.U32 UR4, UR18, UR6, URZ ;  /* 0x00000006120472a5 */ /* 0x002fe2000f8e00ff */
[----:B------:R-:W-:Y:S01]  /*0490*/  @!P3 IADD3 R25, PT, PT, -R25, RZ, RZ ;  /* 0x000000ff1919b210 */ /* 0x000fe20007ffe1ff */
[----:B------:R-:W1:Y:S01]  /*04a0*/  LDC.64 R18, c[0x0][0x528] ;  /* 0x00014a00ff127b82 */ /* 0x000e620000000a00 */
[C---:B------:R-:W-:Y:S01]  /*04b0*/  IMAD R15, R3.reuse, UR11, R5 ;  /* 0x0000000b030f7c24 */ /* 0x040fe2000f8e0205 */
[----:B------:R-:W-:Y:S01]  /*04c0*/  UIMAD UR5, UR18, UR7, UR5 ;  /* 0x00000007120572a4 */ /* 0x000fe2000f8e0205 */
[----:B------:R-:W-:Y:S01]  /*04d0*/  @!P2 LOP3.LUT R25, RZ, R2, RZ, 0x33, !PT ;  /* 0x00000002ff19a212 */ /* 0x000fe200078e33ff */
[----:B0-----:R-:W-:Y:S01]  /*04e0*/  UIMAD.WIDE.U32 UR6, UR18, UR8, URZ ;  /* 0x00000008120672a5 */ /* 0x001fe2000f8e00ff */
[----:B--2---:R-:W-:Y:S02]  /*04f0*/  @P0 IMAD R5, R0, R21, RZ ;  /* 0x0000001500050224 */ /* 0x004fe400078e02ff */
[----:B------:R-:W-:Y:S01]  /*0500*/  SHF.R.S32.HI R21, RZ, 0x1f, R25 ;  /* 0x0000001fff157819 */ /* 0x000fe20000011419 */
[----:B------:R-:W-:Y:S01]  /*0510*/  IMAD.WIDE.U32 R6, R3, UR14, R6 ;  /* 0x0000000e03067c25 */ /* 0x000fe2000f8e0006 */
[----:B------:R-:W-:Y:S01]  /*0520*/  UIMAD UR7, UR18, UR9, UR7 ;  /* 0x00000009120772a4 */ /* 0x000fe2000f8e0207 */
[----:B------:R-:W-:-:S02]  /*0530*/  CS2R R34, SRZ ;  /* 0x0000000000227805 */ /* 0x000fc4000001ff00 */
        /* <DEDUP_REMOVED lines=21> */
[C---:B-1----:R-:W-:Y:S02]  /*0690*/  LEA R48, P2, R4.reuse, R18, 0x1 ;  /* 0x0000001204307211 */ /* 0x042fe400078408ff */
        /* <DEDUP_REMOVED lines=63> */
.L_x_9402:
        /* <DEDUP_REMOVED lines=34> */
[----:B------:R-:W-:Y:S02]  /*0cb0*/  IMAD R23, R73, UR18, R23 ;  /* 0x0000001249177c24 */ /* 0x000fe4000f8e0217 */
[----:B-1----:R-:W-:Y:S02]  /*0cc0*/  HADD2.F32 R71, -RZ, R12.H0_H0 ;  /* 0x2000000cff477230 */ /* 0x002fe40000004100 */
[----:B---3--:R-:W-:-:S04]  /*0cd0*/  IMAD.WIDE.U32 R22, R3, R78, R22 ;  /* 0x0000004e03167225 */ /* 0x008fc800078e0016 */
[--C-:B-----5:R-:W-:Y:S01]  /*0ce0*/  FADD.FTZ R78, R71, R40.reuse ;  /* 0x00000028474e7221 */ /* 0x120fe20000010000 */
[--C-:B------:R-:W-:Y:S02]  /*0cf0*/  HADD2.F32 R73, -RZ, R13.reuse.H0_H0 ;  /* 0x2000000dff497230 */ /* 0x100fe40000004100 */
[----:B------:R-:W-:Y:S02]  /*0d00*/  HADD2.F32 R13, -RZ, R13.H1_H1 ;  /* 0x3000000dff0d7230 */ /* 0x000fe40000004100 */
[----:B------:R-:W-:Y:S01]  /*0d10*/  FSETP.GTU.FTZ.AND P4, PT, R78, 20, PT ;  /* 0x41a000004e00780b */ /* 0x000fe20003f9c000 */
[----:B------:R-:W-:Y:S02]  /*0d20*/  HADD2.F32 R77, -RZ, R12.H1_H1 ;  /* 0x3000000cff4d7230 */ /* 0x000fe40000004100 */
[--C-:B------:R-:W-:Y:S01]  /*0d30*/  FADD.FTZ R76, R73, R40.reuse ;  /* 0x00000028494c7221 */ /* 0x100fe20000010000 */
[----:B------:R-:W-:Y:S01]  /*0d40*/  FADD.FTZ R75, R13, R40 ;  /* 0x000000280d4b7221 */ /* 0x000fe20000010000 */
[----:B------:R-:W-:-:S02]  /*0d50*/  HADD2.F32 R13, -RZ, R15.H0_H0 ;  /* 0x2000000fff0d7230 */ /* 0x000fc40000004100 */
[--C-:B------:R-:W-:Y:S01]  /*0d60*/  FADD.FTZ R77, R77, R40.reuse ;  /* 0x000000284d4d7221 */ /* 0x100fe20000010000 */
[----:B------:R-:W-:Y:S01]  /*0d70*/  FSETP.GTU.FTZ.AND P0, PT, R76, 20, PT ;  /* 0x41a000004c00780b */ /* 0x000fe20003f1c000 */
[----:B------:R-:W-:Y:S01]  /*0d80*/  HADD2.F32 R15, -RZ, R15.H1_H1 ;  /* 0x3000000fff0f7230 */ /* 0x000fe20000004100 */
[----:B------:R-:W-:Y:S01]  /*0d90*/  FSETP.GTU.FTZ.AND P1, PT, R75, 20, PT ;  /* 0x41a000004b00780b */ /* 0x000fe20003f3c000 */
[----:B------:R-:W-:Y:S01]  /*0da0*/  FADD.FTZ R80, R13, R40 ;  /* 0x000000280d507221 */ /* 0x000fe20000010000 */
[----:B------:R-:W-:Y:S01]  /*0db0*/  FSETP.GTU.FTZ.AND P5, PT, R77, 20, PT ;  /* 0x41a000004d00780b */ /* 0x000fe20003fbc000 */
[----:B----4-:R1:W-:Y:S01]  /*0dc0*/  STS.128 [R67], R16 ;  /* 0x0000001043007388 */ /* 0x0103e20000000c00 */
[----:B------:R-:W-:-:S03]  /*0dd0*/  NOP ;  /* 0x0000000000007918 */ /* 0x000fc60000000000 */
[----:B------:R2:W3:Y:S01]  /*0de0*/  LDS.128 R8, [R67] ;  /* 0x0000000043087984 */ /* 0x0004e20000000c00 */
[--C-:B-1----:R-:W-:Y:S02]  /*0df0*/  HADD2.F32 R17, -RZ, R14.reuse.H0_H0 ;  /* 0x2000000eff117230 */ /* 0x102fe40000004100 */
[----:B------:R-:W-:Y:S02]  /*0e00*/  HADD2.F32 R19, -RZ, R14.H1_H1 ;  /* 0x3000000eff137230 */ /* 0x000fe40000004100 */
[----:B------:R-:W-:Y:S02]  /*0e10*/  IMAD R14, R3, R79, R23 ;  /* 0x0000004f030e7224 */ /* 0x000fe400078e0217 */
[--C-:B------:R-:W-:Y:S01]  /*0e20*/  FADD.FTZ R74, R17, R40.reuse ;  /* 0x00000028114a7221 */ /* 0x100fe20000010000 */
[----:B------:R-:W-:-:S04]  /*0e30*/  FADD.FTZ R71, R19, R40 ;  /* 0x0000002813477221 */ /* 0x000fc80000010000 */
[----:B------:R-:W-:Y:S02]  /*0e40*/  FSETP.GTU.FTZ.AND P2, PT, R74, 20, PT ;  /* 0x41a000004a00780b */ /* 0x000fe40003f5c000 */
        /* <DEDUP_REMOVED lines=32> */
.L_x_9363:
[----:B------:R-:W-:Y:S05]  /*1050*/  BSYNC.RECONVERGENT B0 ;  /* 0x0000000000007941 */ /* 0x000fea0003800200 */
.L_x_9362:
[----:B------:R-:W-:Y:S01]  /*1060*/  LEA R20, P6, R22, R20, 0x1 ;  /* 0x0000001416147211 */ /* 0x000fe200078c08ff */
        /* <DEDUP_REMOVED lines=35> */
.L_x_9365:
[----:B------:R-:W-:Y:S05]  /*12a0*/  BSYNC.RECONVERGENT B0 ;  /* 0x0000000000007941 */ /* 0x000fea0003800200 */
.L_x_9364:
        /* <DEDUP_REMOVED lines=34> */
.L_x_9367:
[----:B------:R-:W-:Y:S05]  /*14d0*/  BSYNC.RECONVERGENT B0 ;  /* 0x0000000000007941 */ /* 0x000fea0003800200 */
.L_x_9366:
        /* <DEDUP_REMOVED lines=32> */
.L_x_9369:
[----:B------:R-:W-:Y:S05]  /*16e0*/  BSYNC.RECONVERGENT B0 ;  /* 0x0000000000007941 */ /* 0x000fea0003800200 */
.L_x_9368:
        /* <DEDUP_REMOVED lines=32> */
.L_x_9371:
[----:B------:R-:W-:Y:S05]  /*18f0*/  BSYNC.RECONVERGENT B0 ;  /* 0x0000000000007941 */ /* 0x000fea0003800200 */
.L_x_9370:
        /* <DEDUP_REMOVED lines=32> */
.L_x_9373:
[----:B------:R-:W-:Y:S05]  /*1b00*/  BSYNC.RECONVERGENT B0 ;  /* 0x0000000000007941 */ /* 0x000fea0003800200 */
.L_x_9372:
        /* <DEDUP_REMOVED lines=32> */
.L_x_9375:
[----:B------:R-:W-:Y:S05]  /*1d10*/  BSYNC.RECONVERGENT B0 ;  /* 0x0000000000007941 */ /* 0x000fea0003800200 */
.L_x_9374:
        /* <DEDUP_REMOVED lines=32> */
.L_x_9377:
[----:B------:R-:W-:Y:S05]  /*1f20*/  BSYNC.RECONVERGENT B0 ;  /* 0x0000000000007941 */ /* 0x000fea0003800200 */
.L_x_9376:
        /* <DEDUP_REMOVED lines=51> */
[----:B------:R-:W-:-:S06]  /*2260*/  HADD2.F32 R111, -RZ, R7.H1_H1 ;  /* 0x30000007ff6f7230 */ /* 0x000fcc0000004100 */
[----:B------:R-:W1:Y:S01]  /*2270*/  MUFU.EX2 R84, R84 ;  /* 0x0000005400547308 */ /* 0x000e620000000800 */
[----:B---3--:R-:W-:-:S07]  /*2280*/  FADD.FTZ R85, R85, 1 ;  /* 0x3f80000055557421 */ /* 0x008fce0000010000 */
[----:B------:R-:W3:Y:S01]  /*2290*/  MUFU.EX2 R86, R86 ;  /* 0x0000005600567308 */ /* 0x000ee20000000800 */
[----:B0-----:R-:W-:-:S07]  /*22a0*/  FADD.FTZ R87, R87, 1 ;  /* 0x3f80000057577421 */ /* 0x001fce0000010000 */
[----:B------:R0:W5:Y:S01]  /*22b0*/  MUFU.EX2 R89, R88 ;  /* 0x0000005800597308 */ /* 0x0001620000000800 */
[----:B-1----:R-:W-:-:S07]  /*22c0*/  FADD.FTZ R84, R84, 1 ;  /* 0x3f80000054547421 */ /* 0x002fce0000010000 */
[----:B------:R1:W4:Y:S01]  /*22d0*/  MUFU.EX2 R93, R90 ;  /* 0x0000005a005d7308 */ /* 0x0003220000000800 */
[----:B0-----:R-:W-:Y:S02]  /*22e0*/  HADD2.F32 R88, -RZ, R8.H0_H0 ;  /* 0x20000008ff587230 */ /* 0x001fe40000004100 */
[----:B---3--:R-:W-:-:S05]  /*22f0*/  FADD.FTZ R86, R86, 1 ;  /* 0x3f80000056567421 */ /* 0x008fca0000010000 */
[----:B------:R-:W0:Y:S01]  /*2300*/  MUFU.EX2 R94, R94 ;  /* 0x0000005e005e7308 */ /* 0x000e220000000800 */
[----:B-----5:R-:W-:Y:S01]  /*2310*/  FADD.FTZ R117, R89, 1 ;  /* 0x3f80000059757421 */ /* 0x020fe20000010000 */
[----:B-1----:R-:W-:Y:S02]  /*2320*/  HADD2.F32 R90, -RZ, R8.H1_H1 ;  /* 0x30000008ff5a7230 */ /* 0x002fe40000004100 */
[----:B------:R-:W-:-:S04]  /*2330*/  HADD2.F32 R89, -RZ, R9.H0_H0 ;  /* 0x20000009ff597230 */ /* 0x000fc80000004100 */
[----:B------:R-:W1:Y:S01]  /*2340*/  MUFU.RCP R92, R83 ;  /* 0x00000053005c7308 */ /* 0x000e620000001000 */
[----:B----4-:R-:W-:-:S07]  /*2350*/  FADD.FTZ R96, R93, 1 ;  /* 0x3f8000005d607421 */ /* 0x010fce0000010000 */
[----:B------:R-:W-:Y:S01]  /*2360*/  MUFU.RCP R95, R84 ;  /* 0x00000054005f7308 */ /* 0x000fe20000001000 */
[----:B0-----:R-:W-:-:S07]  /*2370*/  FADD.FTZ R110, R94, 1 ;  /* 0x3f8000005e6e7421 */ /* 0x001fce0000010000 */
[----:B------:R-:W0:Y:S01]  /*2380*/  MUFU.RCP R91, R85 ;  /* 0x00000055005b7308 */ /* 0x000e220000001000 */
[----:B-1----:R-:W-:-:S04]  /*2390*/  FADD.FTZ R8, -R92, 1 ;  /* 0x3f8000005c087421 */ /* 0x002fc80000010100 */
[C---:B------:R-:W-:Y:S01]  /*23a0*/  FFMA.FTZ R8, R73.reuse, R8, 1 ;  /* 0x3f80000049087423 */ /* 0x040fe20000010008 */
[----:B------:R-:W-:Y:S02]  /*23b0*/  FMUL.FTZ R73, R73, R92 ;  /* 0x0000005c49497220 */ /* 0x000fe40000410000 */
        /* <DEDUP_REMOVED lines=68> */
[----:B------:R-:W-:Y:S02]  /*2800*/  HADD2.F32 R98, -RZ, R4.H1_H1 ;  /* 0x30000004ff627230 */ /* 0x000fe40000004100 */
[----:B------:R-:W-:Y:S01]  /*2810*/  FMUL.FTZ R2, R2, R109 ;  /* 0x0000006d02027220 */ /* 0x000fe20000410000 */
[----:B------:R-:W0:Y:S01]  /*2820*/  LDC.64 R16, c[0x0][0x558] ;  /* 0x00015600ff107b82 */ /* 0x000e220000000a00 */
        /* <DEDUP_REMOVED lines=17> */
[----:B------:R-:W-:-:S04]  /*2940*/  IMAD.WIDE.U32 R16, R30, 0x10, R16 ;  /* 0x000000101e107825 */ /* 0x000fc800078e0010 */
[----:B------:R-:W-:Y:S01]  /*2950*/  FFMA.FTZ R19, R109, R98, R4 ;  /* 0x000000626d137223 */ /* 0x000fe20000010004 */
        /* <DEDUP_REMOVED lines=28> */
.L_x_9378:
[----:B------:R-:W2:Y:S01]  /*2b20*/  LDCU UR4, c[0x0][0x38c] ;  /* 0x00007180ff0477ac */ /* 0x000ea20008000800 */
[----:B------:R-:W-:Y:S01]  /*2b30*/  FFMA.FTZ R2, R110, R99, R19 ;  /* 0x000000636e027223 */ /* 0x000fe20000010013 */
[----:B------:R-:W-:Y:S01]  /*2b40*/  HFMA2 R96, -RZ, RZ, 0, 0 ;  /* 0x00000000ff607431 */ /* 0x000fe200000001ff */
        /* <DEDUP_REMOVED lines=15> */
[----:B--2---:R-:W-:Y:S01]  /*2c40*/  UISETP.GE.AND UP0, UPT, UR4, 0x1, UPT ;  /* 0x000000010400788c */ /* 0x004fe2000bf06270 */
[----:B------:R-:W-:-:S02]  /*2c50*/  FMUL.FTZ R118, R104, R41 ;  /* 0x0000002968767220 */ /* 0x000fc40000410000 */
[----:B------:R-:W-:Y:S01]  /*2c60*/  FFMA.FTZ R69, R104, R111, R5 ;  /* 0x0000006f68457223 */ /* 0x000fe20000010005 */
[----:B------:R-:W-:Y:S06]  /*2c70*/  BAR.SYNC.DEFER_BLOCKING 0x0 ;  /* 0x0000000000007b1d */ /* 0x000fec0000010000 */
[----:B------:R-:W-:Y:S05]  /*2c80*/  BRA.U !UP0, `(.L_x_9379) ;  /* 0x0000001908e87547 */ /* 0x000fea000b800000 */
        /* <DEDUP_REMOVED lines=8> */
[----:B-1----:R-:W1:Y:S01]  /*2d10*/  LDC.64 R12, c[0x0][0x440] ;  /* 0x00011000ff0c7b82 */ /* 0x002e620000000a00 */
        /* <DEDUP_REMOVED lines=9> */
[C---:B------:R-:W-:Y:S01]  /*2db0*/  ISETP.EQ.AND P0, PT, R30.reuse, RZ, P0 ;  /* 0x000000ff1e00720c */ /* 0x040fe20000702270 */
[----:B------:R-:W-:Y:S01]  /*2dc0*/  FMUL.FTZ R120, R111, R79 ;  /* 0x0000004f6f787220 */ /* 0x000fe20000410000 */
[----:B------:R-:W-:Y:S01]  /*2dd0*/  MOV R96, RZ ;  /* 0x000000ff00607202 */ /* 0x000fe20000000f00 */
        /* <DEDUP_REMOVED lines=11> */
.L_x_9401:
[----:B0-2---:R-:W-:-:S04]  /*2e90*/  IMAD.WIDE.U32 R4, R90, UR4, RZ ;  /* 0x000000045a047c25 */ /* 0x005fc8000f8e00ff */
[----:B------:R-:W-:Y:S01]  /*2ea0*/  IMAD R5, R91, UR4, R5 ;  /* 0x000000045b057c24 */ /* 0x000fe2000f8e0205 */
[----:B------:R-:W-:-:S04]  /*2eb0*/  LEA R6, P1, R4, R72, 0x1 ;  /* 0x0000004804067211 */ /* 0x000fc800078208ff */
[----:B------:R-:W-:-:S06]  /*2ec0*/  LEA.HI.X R7, R4, R73, R5, 0x1, P1 ;  /* 0x0000004904077211 */ /* 0x000fcc00008f0c05 */
[----:B------:R-:W2:Y:S01]  /*2ed0*/  LDG.E.128 R4, desc[UR16][R6.64] ;  /* 0x0000001006047981 */ /* 0x000ea2000c1e1d00 */
[----:B------:R-:W-:Y:S02]  /*2ee0*/  MOV R8, R28 ;  /* 0x0000001c00087202 */ /* 0x000fe40000000f00 */
[----:B------:R-:W-:-:S03]  /*2ef0*/  MOV R9, R45 ;  /* 0x0000002d00097202 */ /* 0x000fc60000000f00 */
[----:B---3--:R-:W-:-:S04]  /*2f00*/  IMAD.WIDE.U32 R8, R14, UR4, R8 ;  /* 0x000000040e087c25 */ /* 0x008fc8000f8e0008 */
[----:B------:R-:W-:Y:S01]  /*2f10*/  IMAD R2, R15, UR4, R9 ;  /* 0x000000040f027c24 */ /* 0x000fe2000f8e0209 */
[----:B-1----:R-:W-:-:S04]  /*2f20*/  LEA R84, P1, R8, R12, 0x2 ;  /* 0x0000000c08547211 */ /* 0x002fc800078210ff */
[----:B------:R-:W-:-:S05]  /*2f30*/  LEA.HI.X R85, R8, R13, R2, 0x2, P1 ;  /* 0x0000000d08557211 */ /* 0x000fca00008f1402 */
[----:B------:R-:W3:Y:S01]  /*2f40*/  LDG.E R84, desc[UR16][R84.64] ;  /* 0x0000001054547981 */ /* 0x000ee2000c1e1900 */
[----:B------:R-:W-:Y:S02]  /*2f50*/  MOV R8, R26 ;  /* 0x0000001a00087202 */ /* 0x000fe40000000f00 */
[----:B------:R-:W-:-:S03]  /*2f60*/  MOV R9, R47 ;  /* 0x0000002f00097202 */ /* 0x000fc60000000f00 */
[----:B0-----:R-:W-:-:S04]  /*2f70*/  IMAD.WIDE.U32 R8, R18, UR4, R8 ;  /* 0x0000000412087c25 */ /* 0x001fc8000f8e0008 */
[----:B------:R-:W-:Y:S01]  /*2f80*/  IMAD R2, R19, UR4, R9 ;  /* 0x0000000413027c24 */ /* 0x000fe2000f8e0209 */
[----:B------:R-:W-:-:S04]  /*2f90*/  LEA R86, P1, R8, R16, 0x2 ;  /* 0x0000001008567211 */ /* 0x000fc800078210ff */
[----:B------:R-:W-:Y:S01]  /*2fa0*/  LEA.HI.X R87, R8, R17, R2, 0x2, P1 ;  /* 0x0000001108577211 */ /* 0x000fe200008f1402 */
[----:B--2---:R0:W-:Y:S01]  /*2fb0*/  STS.128 [R67], R4 ;  /* 0x0000000443007388 */ /* 0x0041e20000000c00 */
[----:B------:R-:W-:-:S03]  /*2fc0*/  NOP ;  /* 0x0000000000007918 */ /* 0x000fc60000000000 */
[----:B------:R1:W2:Y:S01]  /*2fd0*/  LDG.E R139, desc[UR16][R86.64] ;  /* 0x00000010568b7981 */ /* 0x0002a2000c1e1900 */
[----:B------:R-:W5:Y:S01]  /*2fe0*/  S2UR UR6, SR_CgaCtaId ;  /* 0x00000000000679c3 */ /* 0x000f620000008800 */
[C---:B------:R-:W-:Y:S01]  /*2ff0*/  ISETP.NE.AND P2, PT, R30.reuse, RZ, PT ;  /* 0x000000ff1e00720c */ /* 0x040fe20003f45270 */
[----:B------:R-:W-:Y:S01]  /*3000*/  UMOV UR5, 0x400 ;  /* 0x0000040000057882 */ /* 0x000fe20000000000 */
[----:B------:R-:W1:Y:S01]  /*3010*/  LDS.128 R8, [R67] ;  /* 0x0000000043087984 */ /* 0x000e620000000c00 */
[----:B------:R-:W-:Y:S01]  /*3020*/  ISETP.NE.AND P1, PT, R30, 0x1f, PT ;  /* 0x0000001f1e00780c */ /* 0x000fe20003f25270 */
[----:B------:R-:W-:Y:S01]  /*3030*/  BSSY.RECONVERGENT B0, `(.L_x_9380) ;  /* 0x0000039000007945 */ /* 0x000fe20003800200 */
[----:B0-----:R-:W-:-:S04]  /*3040*/  IADD3 R5, PT, PT, R133, UR4, RZ ;  /* 0x0000000485057c10 */ /* 0x001fc8000fffe0ff */
[----:B------:R-:W-:Y:S01]  /*3050*/  SEL R5, R5, R54, !P2 ;  /* 0x0000003605057207 */ /* 0x000fe20005000000 */
[----:B---3--:R-:W-:-:S04]  /*3060*/  FMUL.FTZ R136, R84, 1.4426950216293334961 ;  /* 0x3fb8aa3b54887820 */ /* 0x008fc80000410000 */
[C---:B------:R-:W-:Y:S01]  /*3070*/  FMUL.FTZ R145, R136.reuse, R78 ;  /* 0x0000004e88917220 */ /* 0x040fe20000410000 */
[C---:B------:R-:W-:Y:S01]  /*3080*/  FMUL.FTZ R85, R136.reuse, R76 ;  /* 0x0000004c88557220 */ /* 0x040fe20000410000 */
[C---:B------:R-:W-:Y:S01]  /*3090*/  FMUL.FTZ R137, R136.reuse, R71 ;  /* 0x0000004788897220 */ /* 0x040fe20000410000 */
[C---:B------:R-:W-:Y:S01]  /*30a0*/  FMUL.FTZ R2, R136.reuse, R77 ;  /* 0x0000004d88027220 */ /* 0x040fe20000410000 */
[C---:B------:R-:W-:Y:S01]  /*30b0*/  FMUL.FTZ R6, R136.reuse, R75 ;  /* 0x0000004b88067220 */ /* 0x040fe20000410000 */
[----:B------:R-:W-:Y:S01]  /*30c0*/  MUFU.EX2 R7, R85 ;  /* 0x0000005500077308 */ /* 0x000fe20000000800 */
[C---:B------:R-:W-:Y:S01]  /*30d0*/  FMUL.FTZ R134, R136.reuse, R74 ;  /* 0x0000004a88867220 */ /* 0x040fe20000410000 */
[----:B------:R-:W-:Y:S01]  /*30e0*/  FMUL.FTZ R131, R136, R80 ;  /* 0x0000005088837220 */ /* 0x000fe20000410000 */
[----:B-----5:R-:W-:-:S05]  /*30f0*/  ULEA UR5, UR6, UR5, 0x18 ;  /* 0x0000000506057291 */ /* 0x020fca000f8ec0ff */
[----:B------:R-:W0:Y:S01]  /*3100*/  MUFU.EX2 R145, R145 ;  /* 0x0000009100917308 */ /* 0x000e220000000800 */
[----:B------:R-:W-:-:S07]  /*3110*/  LEA R4, R5, UR5, 0x2 ;  /* 0x0000000505047c11 */ /* 0x000fce000f8e10ff */
[----:B------:R3:W2:Y:S01]  /*3120*/  MUFU.EX2 R85, R137 ;  /* 0x0000008900557308 */ /* 0x0006a20000000800 */
[--C-:B-1----:R-:W-:Y:S02]  /*3130*/  HADD2.F32 R86, -RZ, R8.reuse.H0_H0 ;  /* 0x20000008ff567230 */ /* 0x102fe40000004100 */
[----:B------:R-:W-:-:S05]  /*3140*/  HADD2.F32 R87, -RZ, R8.H1_H1 ;  /* 0x30000008ff577230 */ /* 0x000fca0000004100 */
[----:B------:R-:W1:Y:S01]  /*3150*/  MUFU.EX2 R2, R2 ;  /* 0x0000000200027308 */ /* 0x000e620000000800 */
[----:B---3--:R-:W-:Y:S01]  /*3160*/  FMUL.FTZ R137, R136, R79 ;  /* 0x0000004f88897220 */ /* 0x008fe20000410000 */
[--C-:B------:R-:W-:Y:S01]  /*3170*/  HADD2.F32 R130, -RZ, R10.reuse.H0_H0 ;  /* 0x2000000aff827230 */ /* 0x100fe20000004100 */
[----:B0-----:R0:W-:Y:S01]  /*3180*/  STS [R4+0x878], R145 ;  /* 0x0008789104007388 */ /* 0x0011e20000000800 */
[----:B------:R-:W-:Y:S02]  /*3190*/  HADD2.F32 R135, -RZ, R10.H1_H1 ;  /* 0x3000000aff877230 */ /* 0x000fe40000004100 */
[----:B------:R-:W-:Y:S01]  /*31a0*/  FMUL.FTZ R150, R127, R86 ;  /* 0x000000567f967220 */ /* 0x000fe20000410000 */
[----:B------:R-:W-:Y:S02]  /*31b0*/  HADD2.F32 R8, -RZ, R9.H0_H0 ;  /* 0x20000009ff087230 */ /* 0x000fe40000004100 */
[----:B------:R-:W-:Y:S01]  /*31c0*/  FMUL.FTZ R149, R126, R87 ;  /* 0x000000577e957220 */ /* 0x000fe20000410000 */
[----:B------:R-:W3:Y:S01]  /*31d0*/  MUFU.EX2 R6, R6 ;  /* 0x0000000600067308 */ /* 0x000ee20000000800 */
[----:B------:R-:W-:-:S02]  /*31e0*/  HADD2.F32 R10, -RZ, R11.H0_H0 ;  /* 0x2000000bff0a7230 */ /* 0x000fc40000004100 */
[----:B------:R-:W-:Y:S01]  /*31f0*/  FMUL.FTZ R136, R122, R135 ;  /* 0x000000877a887220 */ /* 0x000fe20000410000 */
[----:B------:R-:W-:Y:S02]  /*3200*/  HADD2.F32 R9, -RZ, R9.H1_H1 ;  /* 0x30000009ff097230 */ /* 0x000fe40000004100 */
[----:B------:R-:W-:Y:S01]  /*3210*/  FMUL.FTZ R146, R125, R8 ;  /* 0x000000087d927220 */ /* 0x000fe20000410000 */
[----:B------:R-:W-:Y:S02]  /*3220*/  HADD2.F32 R11, -RZ, R11.H1_H1 ;  /* 0x3000000bff0b7230 */ /* 0x000fe40000004100 */
[----:B------:R-:W-:Y:S01]  /*3230*/  FMUL.FTZ R138, R121, R10 ;  /* 0x0000000a798a7220 */ /* 0x000fe20000410000 */
[----:B------:R-:W0:Y:S01]  /*3240*/  MUFU.EX2 R134, R134 ;  /* 0x0000008600867308 */ /* 0x000e220000000800 */
[----:B------:R-:W-:Y:S01]  /*3250*/  FMUL.FTZ R141, R124, R9 ;  /* 0x000000097c8d7220 */ /* 0x000fe20000410000 */
[----:B------:R-:W-:-:S06]  /*3260*/  FMUL.FTZ R140, R120, R11 ;  /* 0x0000000b788c7220 */ /* 0x000fcc0000410000 */
[----:B------:R-:W0:Y:S08]  /*3270*/  MUFU.EX2 R131, R131 ;  /* 0x0000008300837308 */ /* 0x000e300000000800 */
[----:B------:R-:W0:Y:S01]  /*3280*/  MUFU.EX2 R137, R137 ;  /* 0x0000008900897308 */ /* 0x000e220000000800 */
[----:B------:R-:W-:Y:S01]  /*3290*/  BAR.SYNC.DEFER_BLOCKING 0x0 ;  /* 0x0000000000007b1d */ /* 0x000fe20000010000 */
[-C--:B--2---:R-:W-:Y:S01]  /*32a0*/  FMUL.FTZ R153, R0, R139.reuse ;  /* 0x0000008b00997220 */ /* 0x084fe20000410000 */
        /* <DEDUP_REMOVED lines=8> */
[----:B01-34-:R-:W-:Y:S06]  /*3330*/  @P1 BRA `(.L_x_9381) ;  /* 0x00000000001c1947 */ /* 0x01bfec0003800000 */
[----:B----4-:R-:W-:Y:S01]  /*3340*/  ISETP.NE.AND P1, PT, R52, UR10, PT ;  /* 0x0000000a34007c0c */ /* 0x010fe2000bf25270 */
[----:B------:R-:W-:-:S12]  /*3350*/  HFMA2 R143, -RZ, RZ, 1.875, 0 ;  /* 0x3f800000ff8f7431 */ /* 0x000fd800000001ff */
[----:B------:R-:W-:Y:S05]  /*3360*/  @!P1 BRA `(.L_x_9382) ;  /* 0x0000000000149947 */ /* 0x000fea0003800000 */
[----:B------:R-:W-:-:S04]  /*3370*/  IADD3 R4, PT, PT, R129, UR4, RZ ;  /* 0x0000000481047c10 */ /* 0x000fc8000fffe0ff */
[----:B------:R-:W-:-:S05]  /*3380*/  LEA R4, R4, UR5, 0x2 ;  /* 0x0000000504047c11 */ /* 0x000fca000f8e10ff */
[----:B------:R2:W3:Y:S01]  /*3390*/  LDS R143, [R4+0x878] ;  /* 0x00087800048f7984 */ /* 0x0004e20000000800 */
[----:B------:R-:W-:Y:S05]  /*33a0*/  BRA `(.L_x_9382) ;  /* 0x0000000000047947 */ /* 0x000fea0003800000 */
.L_x_9381:
[----:B------:R0:W1:Y:S02]  /*33b0*/  LDS R143, [R82+0x107c] ;  /* 0x00107c00528f7984 */ /* 0x0000640000000800 */
.L_x_9382:
[----:B----4-:R-:W-:Y:S05]  /*33c0*/  BSYNC.RECONVERGENT B0 ;  /* 0x0000000000007941 */ /* 0x010fea0003800200 */
.L_x_9380:
        /* <DEDUP_REMOVED lines=36> */
[----:B------:R-:W-:-:S04]  /*3610*/  FMUL.FTZ R156, R134, R157 ;  /* 0x0000009d869c7220 */ /* 0x000fc80000410000 */
[----:B------:R-:W-:-:S04]  /*3620*/  FMUL.FTZ R162, R85, R156 ;  /* 0x0000009c55a27220 */ /* 0x000fc80000410000 */
[----:B------:R-:W-:-:S04]  /*3630*/  FMUL.FTZ R162, R131, R162 ;  /* 0x000000a283a27220 */ /* 0x000fc80000410000 */
[----:B------:R-:W-:-:S05]  /*3640*/  FMUL.FTZ R157, R137, R162 ;  /* 0x000000a2899d7220 */ /* 0x000fca0000410000 */
[----:B------:R-:W-:Y:S01]  /*3650*/  SHFL.UP PT, R162, R157, 0x1, RZ ;  /* 0x042000009da27989 */ /* 0x000fe200000e00ff */
[----:B-1----:R-:W-:-:S03]  /*3660*/  @P1 FMUL.FTZ R159, R5, R158 ;  /* 0x0000009e059f1220 */ /* 0x002fc60000410000 */
[----:B------:R-:W1:Y:S01]  /*3670*/  SHFL.UP PT, R5, R4, 0x1, RZ ;  /* 0x0420000004057989 */ /* 0x000e6200000e00ff */
[----:B--2---:R-:W-:Y:S01]  /*3680*/  @P1 FFMA.FTZ R161, R158, R147, R161 ;  /* 0x000000939ea11223 */ /* 0x004fe200000100a1 */
[----:B------:R-:W-:Y:S02]  /*3690*/  @P1 MOV R158, R159 ;  /* 0x0000009f009e1202 */ /* 0x000fe40000000f00 */
[----:B------:R-:W-:Y:S02]  /*36a0*/  ISETP.GE.AND P1, PT, R70, 0x1, PT ;  /* 0x000000014600780c */ /* 0x000fe40003f26270 */
[----:B------:R-:W2:Y:S04]  /*36b0*/  SHFL.DOWN PT, R156, R161, 0x2, 0x1f ;  /* 0x08401f00a19c7f89 */ /* 0x000ea800000e0000 */
[----:B------:R-:W3:Y:S01]  /*36c0*/  SHFL.DOWN PT, R147, R158, 0x2, 0x1f ;  /* 0x08401f009e937f89 */ /* 0x000ee200000e0000 */
[----:B-1----:R-:W-:-:S06]  /*36d0*/  FFMA.FTZ R5, R157, R5, R4 ;  /* 0x000000059d057223 */ /* 0x002fcc0000010004 */
[----:B------:R-:W-:Y:S01]  /*36e0*/  @P1 FMUL.FTZ R157, R157, R162 ;  /* 0x000000a29d9d1220 */ /* 0x000fe20000410000 */
[----:B------:R-:W-:Y:S01]  /*36f0*/  FSEL R4, R4, R5, !P1 ;  /* 0x0000000504047208 */ /* 0x000fe20004800000 */
[----:B--2---:R-:W-:-:S03]  /*3700*/  @!P3 FFMA.FTZ R161, R158, R156, R161 ;  /* 0x0000009c9ea1b223 */ /* 0x004fc600000100a1 */
[----:B------:R-:W-:Y:S01]  /*3710*/  SHFL.UP PT, R162, R157, 0x2, RZ ;  /* 0x044000009da27989 */ /* 0x000fe200000e00ff */
[----:B------:R-:W-:Y:S01]  /*3720*/  ISETP.GE.AND P1, PT, R70, 0x2, PT ;  /* 0x000000024600780c */ /* 0x000fe20003f26270 */
[----:B---3--:R-:W-:Y:S02]  /*3730*/  @!P3 FMUL.FTZ R5, R158, R147 ;  /* 0x000000939e05b220 */ /* 0x008fe40000410000 */
[----:B------:R-:W1:Y:S03]  /*3740*/  SHFL.UP PT, R147, R4, 0x2, RZ ;  /* 0x0440000004937989 */ /* 0x000e6600000e00ff */
[----:B------:R-:W-:Y:S02]  /*3750*/  @!P3 MOV R158, R5 ;  /* 0x00000005009eb202 */ /* 0x000fe40000000f00 */
[----:B------:R-:W2:Y:S01]  /*3760*/  SHFL.DOWN PT, R5, R161, 0x4, 0x1f ;  /* 0x08801f00a1057f89 */ /* 0x000ea200000e0000 */
[----:B------:R-:W-:-:S03]  /*3770*/  ISETP.GT.U32.AND P3, PT, R81, 0x1b, PT ;  /* 0x0000001b5100780c */ /* 0x000fc60003f64070 */
[----:B------:R-:W3:Y:S01]  /*3780*/  SHFL.DOWN PT, R159, R158, 0x4, 0x1f ;  /* 0x08801f009e9f7f89 */ /* 0x000ee200000e0000 */
[C---:B-1----:R-:W-:Y:S01]  /*3790*/  FFMA.FTZ R147, R157.reuse, R147, R4 ;  /* 0x000000939d937223 */ /* 0x042fe20000010004 */
[----:B------:R-:W-:-:S04]  /*37a0*/  @P1 FMUL.FTZ R157, R157, R162 ;  /* 0x000000a29d9d1220 */ /* 0x000fc80000410000 */
[----:B------:R-:W-:-:S04]  /*37b0*/  FSEL R156, R4, R147, !P1 ;  /* 0x00000093049c7208 */ /* 0x000fc80004800000 */
[----:B--2---:R-:W-:Y:S01]  /*37c0*/  @!P3 FFMA.FTZ R161, R158, R5, R161 ;  /* 0x000000059ea1b223 */ /* 0x004fe200000100a1 */
[----:B------:R-:W-:Y:S01]  /*37d0*/  SHFL.UP PT, R162, R157, 0x4, RZ ;  /* 0x048000009da27989 */ /* 0x000fe200000e00ff */
[----:B------:R-:W-:Y:S01]  /*37e0*/  ISETP.GE.AND P1, PT, R52, UR10, PT ;  /* 0x0000000a34007c0c */ /* 0x000fe2000bf26270 */
[----:B---3--:R-:W-:Y:S01]  /*37f0*/  @!P3 FMUL.FTZ R147, R158, R159 ;  /* 0x0000009f9e93b220 */ /* 0x008fe20000410000 */
[----:B------:R-:W-:Y:S01]  /*3800*/  MOV R5, RZ ;  /* 0x000000ff00057202 */ /* 0x000fe20000000f00 */
[----:B------:R-:W1:Y:S01]  /*3810*/  SHFL.UP PT, R4, R156, 0x4, RZ ;  /* 0x048000009c047989 */ /* 0x000e6200000e00ff */
[----:B------:R-:W-:Y:S02]  /*3820*/  ISETP.NE.OR P1, PT, R30, RZ, P1 ;  /* 0x000000ff1e00720c */ /* 0x000fe40000f25670 */
[----:B------:R-:W-:Y:S02]  /*3830*/  @!P3 MOV R158, R147 ;  /* 0x00000093009eb202 */ /* 0x000fe40000000f00 */
[----:B------:R-:W2:Y:S01]  /*3840*/  SHFL.DOWN PT, R147, R161, 0x8, 0x1f ;  /* 0x09001f00a1937f89 */ /* 0x000ea200000e0000 */
[----:B------:R-:W-:-:S03]  /*3850*/  ISETP.GE.AND P3, PT, R70, 0x4, PT ;  /* 0x000000044600780c */ /* 0x000fc60003f66270 */
[----:B------:R-:W3:Y:S01]  /*3860*/  SHFL.DOWN PT, R159, R158, 0x8, 0x1f ;  /* 0x09001f009e9f7f89 */ /* 0x000ee200000e0000 */
[----:B-1----:R-:W-:Y:S01]  /*3870*/  FFMA.FTZ R163, R157, R4, R156 ;  /* 0x000000049da37223 */ /* 0x002fe2000001009c */
[----:B------:R-:W-:-:S08]  /*3880*/  HFMA2 R4, -RZ, RZ, 1.875, 0 ;  /* 0x3f800000ff047431 */ /* 0x000fd000000001ff */
[----:B------:R-:W-:Y:S01]  /*3890*/  @P3 FMUL.FTZ R157, R157, R162 ;  /* 0x000000a29d9d3220 */ /* 0x000fe20000410000 */
[----:B------:R-:W-:Y:S01]  /*38a0*/  FSEL R156, R156, R163, !P3 ;  /* 0x000000a39c9c7208 */ /* 0x000fe20005800000 */
[----:B--2---:R-:W-:-:S03]  /*38b0*/  @!P4 FFMA.FTZ R161, R158, R147, R161 ;  /* 0x000000939ea1c223 */ /* 0x004fc600000100a1 */
[----:B------:R-:W-:Y:S01]  /*38c0*/  SHFL.UP PT, R164, R157, 0x8, RZ ;  /* 0x050000009da47989 */ /* 0x000fe200000e00ff */
[----:B------:R-:W-:Y:S01]  /*38d0*/  ISETP.GT.U32.AND P3, PT, R81, 0xf, PT ;  /* 0x0000000f5100780c */ /* 0x000fe20003f64070 */
[----:B---3--:R-:W-:Y:S02]  /*38e0*/  @!P4 FMUL.FTZ R163, R158, R159 ;  /* 0x0000009f9ea3c220 */ /* 0x008fe40000410000 */
[----:B------:R-:W1:Y:S03]  /*38f0*/  SHFL.UP PT, R159, R156, 0x8, RZ ;  /* 0x050000009c9f7989 */ /* 0x000e6600000e00ff */
[----:B------:R-:W-:Y:S01]  /*3900*/  @!P4 MOV R158, R163 ;  /* 0x000000a3009ec202 */ /* 0x000fe20000000f00 */
[----:B------:R-:W-:Y:S01]  /*3910*/  @!P1 LDS.64 R4, [UR6+0x10f8] ;  /* 0x0010f806ff049984 */ /* 0x000fe20008000a00 */
[----:B------:R-:W-:-:S03]  /*3920*/  ISETP.GE.AND P1, PT, R70, 0x8, PT ;  /* 0x000000084600780c */ /* 0x000fc60003f26270 */
[----:B------:R-:W2:Y:S04]  /*3930*/  SHFL.DOWN PT, R163, R158, 0x10, 0x1f ;  /* 0x0a001f009ea37f89 */ /* 0x000ea800000e0000 */
[----:B------:R-:W3:Y:S01]  /*3940*/  SHFL.DOWN PT, R147, R161, 0x10, 0x1f ;  /* 0x0a001f00a1937f89 */ /* 0x000ee200000e0000 */
[----:B-1----:R-:W-:-:S05]  /*3950*/  FFMA.FTZ R159, R157, R159, R156 ;  /* 0x0000009f9d9f7223 */ /* 0x002fca000001009c */
[----:B------:R-:W-:Y:S01]  /*3960*/  @P1 FMUL.FTZ R157, R157, R164 ;  /* 0x000000a49d9d1220 */ /* 0x000fe20000410000 */
[----:B------:R-:W-:-:S04]  /*3970*/  FSEL R162, R156, R159, !P1 ;  /* 0x0000009f9ca27208 */ /* 0x000fc80004800000 */
[----:B------:R-:W-:Y:S01]  /*3980*/  SHFL.UP PT, R164, R157, 0x10, RZ ;  /* 0x060000009da47989 */ /* 0x000fe200000e00ff */
[----:B------:R-:W-:Y:S01]  /*3990*/  ISETP.GE.AND P1, PT, R70, 0x10, PT ;  /* 0x000000104600780c */ /* 0x000fe20003f26270 */
[C---:B--2---:R-:W-:Y:S02]  /*39a0*/  @!P3 FMUL.FTZ R156, R158.reuse, R163 ;  /* 0x000000a39e9cb220 */ /* 0x044fe40000410000 */
[----:B------:R-:W1:Y:S01]  /*39b0*/  SHFL.UP PT, R163, R162, 0x10, RZ ;  /* 0x06000000a2a37989 */ /* 0x000e6200000e00ff */
[----:B---3--:R-:W-:Y:S02]  /*39c0*/  @!P3 FFMA.FTZ R161, R158, R147, R161 ;  /* 0x000000939ea1b223 */ /* 0x008fe400000100a1 */
[----:B------:R-:W-:Y:S02]  /*39d0*/  @!P3 MOV R158, R156 ;  /* 0x0000009c009eb202 */ /* 0x000fe40000000f00 */
[----:B------:R-:W-:Y:S01]  /*39e0*/  ISETP.NE.AND P3, PT, R30, 0x1f, PT ;  /* 0x0000001f1e00780c */ /* 0x000fe20003f65270 */
[----:B------:R-:W-:Y:S04]  /*39f0*/  SHFL.DOWN PT, R159, R161, 0x1, 0x1f ;  /* 0x08201f00a19f7f89 */ /* 0x000fe800000e0000 */
[----:B------:R-:W-:Y:S04]  /*3a00*/  SHFL.IDX PT, R147, R5, RZ, 0x1f ;  /* 0x00001fff05937589 */ /* 0x000fe800000e0000 */
[----:B------:R-:W2:Y:S01]  /*3a10*/  SHFL.DOWN PT, R156, R158, 0x1, 0x1f ;  /* 0x08201f009e9c7f89 */ /* 0x000ea200000e0000 */
[C---:B-1----:R-:W-:Y:S01]  /*3a20*/  FFMA.FTZ R163, R157.reuse, R163, R162 ;  /* 0x000000a39da37223 */ /* 0x042fe200000100a2 */
[----:B------:R-:W-:-:S04]  /*3a30*/  @P1 FMUL.FTZ R157, R157, R164 ;  /* 0x000000a49d9d1220 */ /* 0x000fc80000410000 */
[----:B------:R-:W-:Y:S02]  /*3a40*/  FSEL R163, R162, R163, !P1 ;  /* 0x000000a3a2a37208 */ /* 0x000fe40004800000 */
[----:B------:R-:W-:Y:S01]  /*3a50*/  SHFL.UP PT, R157, R157, 0x1, RZ ;  /* 0x042000009d9d7989 */ /* 0x000fe200000e00ff */
[----:B------:R-:W-:Y:S01]  /*3a60*/  ISETP.NE.AND P1, PT, R30, RZ, PT ;  /* 0x000000ff1e00720c */ /* 0x000fe20003f25270 */
[----:B--2---:R-:W-:Y:S02]  /*3a70*/  @P3 FFMA.FTZ R147, R156, R147, R159 ;  /* 0x000000939c933223 */ /* 0x004fe4000001009f */
[----:B------:R-:W-:Y:S02]  /*3a80*/  SHFL.UP PT, R156, R163, 0x1, RZ ;  /* 0x04200000a39c7989 */ /* 0x000fe400000e00ff */
[----:B------:R-:W-:Y:S02]  /*3a90*/  FFMA.FTZ R142, R147, R143, R142 ;  /* 0x0000008f938e7223 */ /* 0x000fe4000001008e */
[----:B------:R1:W2:Y:S02]  /*3aa0*/  SHFL.IDX PT, R159, R158, RZ, 0x1f ;  /* 0x00001fff9e9f7589 */ /* 0x0002a400000e0000 */
[----:B------:R-:W-:-:S02]  /*3ab0*/  FFMA.FTZ R143, R137, R142, R160 ;  /* 0x0000008e898f7223 */ /* 0x000fc400000100a0 */
[----:B------:R3:W5:Y:S02]  /*3ac0*/  SHFL.IDX PT, R160, R161, RZ, 0x1f ;  /* 0x00001fffa1a07589 */ /* 0x00076400000e0000 */
[----:B------:R-:W-:-:S04]  /*3ad0*/  FFMA.FTZ R144, R131, R143, R144 ;  /* 0x0000008f83907223 */ /* 0x000fc80000010090 */
[----:B------:R-:W-:-:S04]  /*3ae0*/  FFMA.FTZ R147, R85, R144, R148 ;  /* 0x0000009055937223 */ /* 0x000fc80000010094 */
[----:B------:R-:W-:Y:S01]  /*3af0*/  FFMA.FTZ R148, R134, R147, R155 ;  /* 0x0000009386947223 */ /* 0x000fe2000001009b */
[----:B------:R-:W-:-:S03]  /*3b00*/  FMUL.FTZ R155, R144, R71 ;  /* 0x00000047909b7220 */ /* 0x000fc60000410000 */
[----:B------:R-:W-:Y:S01]  /*3b10*/  FFMA.FTZ R151, R6, R148, R151 ;  /* 0x0000009406977223 */ /* 0x000fe20000010097 */
[----:B------:R-:W-:-:S03]  /*3b20*/  FMUL.FTZ R162, R102, R155 ;  /* 0x0000009b66a27220 */ /* 0x000fc60000410000 */
[----:B------:R-:W-:Y:S01]  /*3b30*/  FFMA.FTZ R152, R7, R151, R152 ;  /* 0x0000009707987223 */ /* 0x000fe20000010098 */
[----:B-1----:R-:W-:Y:S01]  /*3b40*/  FMUL.FTZ R158, R151, R76 ;  /* 0x0000004c979e7220 */ /* 0x002fe20000410000 */
[C---:B--2---:R-:W-:Y:S02]  /*3b50*/  FMUL.FTZ R4, R159.reuse, R4 ;  /* 0x000000049f047220 */ /* 0x044fe40000410000 */
[----:B------:R-:W-:Y:S01]  /*3b60*/  FFMA.FTZ R153, R2, R152, R153 ;  /* 0x0000009802997223 */ /* 0x000fe20000010099 */
[----:B---3--:R-:W-:Y:S01]  /*3b70*/  FMUL.FTZ R161, R152, R77 ;  /* 0x0000004d98a17220 */ /* 0x008fe20000410000 */
[----:B-----5:R-:W-:Y:S01]  /*3b80*/  FFMA.FTZ R5, R159, R5, R160 ;  /* 0x000000059f057223 */ /* 0x020fe200000100a0 */
[----:B------:R-:W-:Y:S01]  /*3b90*/  FMUL.FTZ R159, R148, R75 ;  /* 0x0000004b949f7220 */ /* 0x000fe20000410000 */
[----:B------:R-:W-:-:S03]  /*3ba0*/  FMUL.FTZ R163, R99, R158 ;  /* 0x0000009e63a37220 */ /* 0x000fc60000410000 */
[----:B------:R-:W-:Y:S01]  /*3bb0*/  @!P1 STS.64 [UR6+0x10f8], R4 ;  /* 0x0010f804ff009988 */ /* 0x000fe20008000a06 */
[----:B------:R-:W-:-:S03]  /*3bc0*/  FMUL.FTZ R165, R100, R159 ;  /* 0x0000009f64a57220 */ /* 0x000fc60000410000 */
[----:B----4-:R-:W1:Y:S02]  /*3bd0*/  SHFL.IDX PT, R154, R154, RZ, 0x1f ;  /* 0x00001fff9a9a7589 */ /* 0x010e6400000e0000 */
[----:B-1----:R-:W-:Y:S01]  /*3be0*/  @P2 FFMA.FTZ R154, R157, R154, R156 ;  /* 0x0000009a9d9a2223 */ /* 0x002fe2000001009c */
[----:B------:R-:W-:-:S03]  /*3bf0*/  FMUL.FTZ R156, R147, R74 ;  /* 0x0000004a939c7220 */ /* 0x000fc60000410000 */
[----:B------:R-:W-:Y:S01]  /*3c00*/  FFMA.FTZ R145, R145, R154, R150 ;  /* 0x0000009a91917223 */ /* 0x000fe20000010096 */
[----:B------:R-:W-:-:S03]  /*3c10*/  FMUL.FTZ R5, R101, R156 ;  /* 0x0000009c65057220 */ /* 0x000fc60000410000 */
        /* <DEDUP_REMOVED lines=9> */
[-C--:B------:R-:W-:Y:S01]  /*3cb0*/  FMUL.FTZ R145, R98, R161.reuse ;  /* 0x000000a162917220 */ /* 0x080fe20000410000 */
[----:B------:R-:W-:Y:S01]  /*3cc0*/  FMUL.FTZ R154, R143, R80 ;  /* 0x000000508f9a7220 */ /* 0x000fe20000410000 */
[----:B------:R-:W-:Y:S01]  /*3cd0*/  FFMA.FTZ R161, R149, R161, R150 ;  /* 0x000000a195a17223 */ /* 0x000fe20000010096 */
[----:B------:R-:W-:Y:S01]  /*3ce0*/  FMUL.FTZ R150, R142, R79 ;  /* 0x0000004f8e967220 */ /* 0x000fe20000410000 */
[----:B------:R1:W-:Y:S01]  /*3cf0*/  STS [R57+0x220], R160 ;  /* 0x000220a039007388 */ /* 0x0003e20000000800 */
[----:B------:R-:W-:Y:S01]  /*3d00*/  FFMA.FTZ R4, R110, R7, R157 ;  /* 0x000000076e047223 */ /* 0x000fe2000001009d */
[----:B------:R-:W-:Y:S01]  /*3d10*/  FADD.FTZ R146, -R146, R7 ;  /* 0x0000000792927221 */ /* 0x000fe20000010100 */
[----:B------:R-:W-:Y:S01]  /*3d20*/  FMUL.FTZ R164, R111, R150 ;  /* 0x000000966fa47220 */ /* 0x000fe20000410000 */
[----:B------:R-:W-:Y:S02]  /*3d30*/  STS [R58+0x4], R145 ;  /* 0x000004913a007388 */ /* 0x000fe40000000800 */
[----:B------:R-:W-:-:S02]  /*3d40*/  FFMA.FTZ R158, R146, R158, R161 ;  /* 0x0000009e929e7223 */ /* 0x000fc400000100a1 */
[----:B------:R2:W-:Y:S01]  /*3d50*/  STS [R58+0x8], R163 ;  /* 0x000008a33a007388 */ /* 0x0005e20000000800 */
[----:B-1----:R-:W-:-:S03]  /*3d60*/  FMUL.FTZ R160, R103, R154 ;  /* 0x0000009a67a07220 */ /* 0x002fc60000410000 */
[----:B------:R-:W-:Y:S04]  /*3d70*/  STS [R58+0xc], R165 ;  /* 0x00000ca53a007388 */ /* 0x000fe80000000800 */
[----:B------:R1:W-:Y:S01]  /*3d80*/  STS [R58+0x10], R5 ;  /* 0x000010053a007388 */ /* 0x0003e20000000800 */
[----:B--2---:R-:W-:Y:S01]  /*3d90*/  FFMA.FTZ R163, R6, R7, R141 ;  /* 0x0000000706a37223 */ /* 0x004fe2000001008d */
[----:B------:R-:W-:Y:S02]  /*3da0*/  IMAD.WIDE.U32 R6, R20, UR4, R22 ;  /* 0x0000000414067c25 */ /* 0x000fe4000f8e0016 */
[----:B------:R2:W-:Y:S02]  /*3db0*/  STS [R58+0x14], R162 ;  /* 0x000014a23a007388 */ /* 0x0005e40000000800 */
[-C--:B------:R-:W-:Y:S01]  /*3dc0*/  FFMA.FTZ R134, R134, R163.reuse, R139 ;  /* 0x000000a386867223 */ /* 0x080fe2000001008b */
[----:B------:R-:W-:Y:S01]  /*3dd0*/  FFMA.FTZ R157, R107, R163, R4 ;  /* 0x000000a36b9d7223 */ /* 0x000fe20000010004 */
[----:B------:R2:W-:Y:S01]  /*3de0*/  STS [R58+0x18], R160 ;  /* 0x000018a03a007388 */ /* 0x0005e20000000800 */
[----:B------:R-:W-:Y:S01]  /*3df0*/  FADD.FTZ R141, -R141, R163 ;  /* 0x000000a38d8d7221 */ /* 0x000fe20000010100 */
[----:B------:R-:W-:Y:S01]  /*3e00*/  FADD.FTZ R139, -R139, R134 ;  /* 0x000000868b8b7221 */ /* 0x000fe20000010100 */
[-C--:B------:R-:W-:Y:S01]  /*3e10*/  FFMA.FTZ R85, R85, R134.reuse, R136 ;  /* 0x0000008655557223 */ /* 0x080fe20000010088 */
[----:B------:R2:W-:Y:S01]  /*3e20*/  STS [R58+0x1c], R164 ;  /* 0x00001ca43a007388 */ /* 0x0005e20000000800 */
[----:B------:R-:W-:Y:S01]  /*3e30*/  FFMA.FTZ R134, R108, R134, R157 ;  /* 0x000000866c867223 */ /* 0x000fe2000001009d */
[----:B-1----:R-:W-:-:S02]  /*3e40*/  IMAD R5, R21, UR4, R7 ;  /* 0x0000000415057c24 */ /* 0x002fc4000f8e0207 */
[----:B------:R-:W-:Y:S01]  /*3e50*/  FADD.FTZ R136, -R136, R85 ;  /* 0x0000005588887221 */ /* 0x000fe20000010100 */
[----:B------:R-:W-:Y:S01]  /*3e60*/  BAR.SYNC.DEFER_BLOCKING 0x0 ;  /* 0x0000000000007b1d */ /* 0x000fe20000010000 */
[-C--:B------:R-:W-:Y:S01]  /*3e70*/  FFMA.FTZ R157, R131, R85.reuse, R138 ;  /* 0x00000055839d7223 */ /* 0x080fe2000001008a */
[----:B------:R-:W-:Y:S01]  /*3e80*/  LEA R4, P2, R6, UR8, 0x2 ;  /* 0x0000000806047c11 */ /* 0x000fe2000f8410ff */
[----:B------:R-:W-:Y:S01]  /*3e90*/  FFMA.FTZ R85, R105, R85, R134 ;  /* 0x0000005569557223 */ /* 0x000fe20000010086 */
[----:B------:R-:W-:Y:S01]  /*3ea0*/  IADD3 R134, PT, PT, -R132, UR7, RZ ;  /* 0x0000000784867c10 */ /* 0x000fe2000fffe1ff */
[----:B------:R-:W-:Y:S01]  /*3eb0*/  FFMA.FTZ R158, R141, R159, R158 ;  /* 0x0000009f8d9e7223 */ /* 0x000fe2000001009e */
[----:B------:R-:W-:Y:S01]  /*3ec0*/  LEA.HI.X R5, R6, UR9, R5, 0x2, P2 ;  /* 0x0000000906057c11 */ /* 0x000fe200090f1405 */
[----:B------:R-:W-:Y:S01]  /*3ed0*/  FFMA.FTZ R137, R137, R157, R140 ;  /* 0x0000009d89897223 */ /* 0x000fe2000001008c */
[C---:B------:R-:W-:Y:S01]  /*3ee0*/  ISETP.GE.AND P2, PT, R134.reuse, 0x1, PT ;  /* 0x000000018600780c */ /* 0x040fe20003f46270 */
[----:B------:R-:W-:Y:S01]  /*3ef0*/  FFMA.FTZ R7, R139, R156, R158 ;  /* 0x0000009c8b077223 */ /* 0x000fe2000001009e */
[----:B------:R-:W-:Y:S01]  /*3f00*/  ISETP.GE.AND P3, PT, R134, 0x21, PT ;  /* 0x000000218600780c */ /* 0x000fe20003f66270 */
[----:B------:R-:W-:-:S02]  /*3f10*/  FADD.FTZ R131, -R140, R137 ;  /* 0x000000898c837221 */ /* 0x000fc40000010100 */
[----:B------:R-:W-:Y:S01]  /*3f20*/  FFMA.FTZ R6, R136, R155, R7 ;  /* 0x0000009b88067223 */ /* 0x000fe20000010007 */
[----:B------:R-:W-:Y:S01]  /*3f30*/  FADD.FTZ R7, -R138, R157 ;  /* 0x0000009d8a077221 */ /* 0x000fe20000010100 */
[----:B------:R-:W-:-:S03]  /*3f40*/  FFMA.FTZ R155, R106, R157, R85 ;  /* 0x0000009d6a9b7223 */ /* 0x000fc60000010055 */
[----:B------:R-:W-:-:S04]  /*3f50*/  FFMA.FTZ R6, R7, R154, R6 ;  /* 0x0000009a07067223 */ /* 0x000fc80000010006 */
[----:B------:R-:W-:Y:S01]  /*3f60*/  FFMA.FTZ R85, R131, R150, R6 ;  /* 0x0000009683557223 */ /* 0x000fe20000010006 */
[----:B------:R2:W1:Y:S01]  /*3f70*/  LDS R145, [R59+0x2a0] ;  /* 0x0002a0003b917984 */ /* 0x0004620000000800 */
[----:B------:R-:W-:Y:S05]  /*3f80*/  @!P2 BRA `(.L_x_9384) ;  /* 0x000000000008a947 */ /* 0x000fea0003800000 */
[----:B------:R-:W3:Y:S04]  /*3f90*/  LDS R157, [R56+0x220] ;  /* 0x00022000389d7984 */ /* 0x000ee80000000800 */
[----:B---3--:R3:W-:Y:S02]  /*3fa0*/  REDG.E.ADD.F32.FTZ.RN.STRONG.GPU desc[UR16][R4.64], R157 ;  /* 0x0000009d040079a6 */ /* 0x0087e4000c12f310 */
.L_x_9384:
[----:B------:R-:W-:Y:S05]  /*3fb0*/  BSYNC.RECONVERGENT B0 ;  /* 0x0000000000007941 */ /* 0x000fea0003800200 */
.L_x_9383:
[----:B------:R-:W-:Y:S04]  /*3fc0*/  BSSY.RECONVERGENT B0, `(.L_x_9385) ;  /* 0x0000003000007945 */ /* 0x000fe80003800200 */
[----:B------:R-:W-:Y:S05]  /*3fd0*/  @!P3 BRA `(.L_x_9386) ;  /* 0x000000000004b947 */ /* 0x000fea0003800000 */
[----:B-1----:R4:W-:Y:S02]  /*3fe0*/  REDG.E.ADD.F32.FTZ.RN.STRONG.GPU desc[UR16][R4.64+0x80], R145 ;  /* 0x00008091040079a6 */ /* 0x0029e4000c12f310 */
.L_x_9386:
[----:B------:R-:W-:Y:S05]  /*3ff0*/  BSYNC.RECONVERGENT B0 ;  /* 0x0000000000007941 */ /* 0x000fea0003800200 */
.L_x_9385:
[----:B-1--4-:R1:W4:Y:S01]  /*4000*/  LDS R145, [R60+0x320] ;  /* 0x000320003c917984 */ /* 0x0123220000000800 */
        /* <DEDUP_REMOVED lines=8> */
[----:B------:R-:W-:-:S12]  /*4090*/  @!P6 BRA `(.L_x_9388) ;  /* 0x000000000004e947 */ /* 0x000fd80003800000 */
[----:B----4-:R4:W-:Y:S02]  /*40a0*/  REDG.E.ADD.F32.FTZ.RN.STRONG.GPU desc[UR16][R4.64+0x100], R145 ;  /* 0x00010091040079a6 */ /* 0x0109e4000c12f310 */
.L_x_9388:
[----:B------:R-:W-:Y:S05]  /*40b0*/  BSYNC.RECONVERGENT B0 ;  /* 0x0000000000007941 */ /* 0x000fea0003800200 */
.L_x_9387:
[----:B----4-:R4:W0:Y:S01]  /*40c0*/  LDS R145, [R61+0x3a0] ;  /* 0x0003a0003d917984 */ /* 0x0108220000000800 */
[----:B------:R-:W-:Y:S01]  /*40d0*/  ISETP.NE.AND P6, PT, R6, RZ, PT ;  /* 0x000000ff0600720c */ /* 0x000fe20003fc5270 */
[----:B------:R-:W-:-:S12]  /*40e0*/  BSSY.RECONVERGENT B0, `(.L_x_9389) ;  /* 0x0000003000007945 */ /* 0x000fd80003800200 */
[----:B----4-:R-:W-:Y:S05]  /*40f0*/  @!P6 BRA `(.L_x_9390) ;  /* 0x000000000004e947 */ /* 0x010fea0003800000 */
[----:B0-----:R4:W-:Y:S02]  /*4100*/  REDG.E.ADD.F32.FTZ.RN.STRONG.GPU desc[UR16][R4.64+0x180], R145 ;  /* 0x00018091040079a6 */ /* 0x0019e4000c12f310 */
.L_x_9390:
[----:B------:R-:W-:Y:S05]  /*4110*/  BSYNC.RECONVERGENT B0 ;  /* 0x0000000000007941 */ /* 0x000fea0003800200 */
.L_x_9389:
[----:B0---4-:R0:W4:Y:S01]  /*4120*/  LDS R145, [R62+0x420] ;  /* 0x000420003e917984 */ /* 0x0111220000000800 */
[----:B------:R-:W-:Y:S04]  /*4130*/  BSSY.RECONVERGENT B0, `(.L_x_9391) ;  /* 0x0000003000007945 */ /* 0x000fe80003800200 */
[----:B------:R-:W-:Y:S05]  /*4140*/  @!P2 BRA `(.L_x_9392) ;  /* 0x000000000004a947 */ /* 0x000fea0003800000 */
[----:B----4-:R4:W-:Y:S02]  /*4150*/  REDG.E.ADD.F32.FTZ.RN.STRONG.GPU desc[UR16][R4.64+0x200], R145 ;  /* 0x00020091040079a6 */ /* 0x0109e4000c12f310 */
.L_x_9392:
[----:B------:R-:W-:Y:S05]  /*4160*/  BSYNC.RECONVERGENT B0 ;  /* 0x0000000000007941 */ /* 0x000fea0003800200 */
.L_x_9391:
[----:B----4-:R4:W0:Y:S01]  /*4170*/  LDS R145, [R63+0x4a0] ;  /* 0x0004a0003f917984 */ /* 0x0108220000000800 */
[----:B------:R-:W-:Y:S04]  /*4180*/  BSSY.RECONVERGENT B0, `(.L_x_9393) ;  /* 0x0000003000007945 */ /* 0x000fe80003800200 */
[----:B------:R-:W-:Y:S05]  /*4190*/  @!P3 BRA `(.L_x_9394) ;  /* 0x000000000004b947 */ /* 0x000fea0003800000 */
[----:B0-----:R0:W-:Y:S02]  /*41a0*/  REDG.E.ADD.F32.FTZ.RN.STRONG.GPU desc[UR16][R4.64+0x280], R145 ;  /* 0x00028091040079a6 */ /* 0x0011e4000c12f310 */
.L_x_9394:
[----:B------:R-:W-:Y:S05]  /*41b0*/  BSYNC.RECONVERGENT B0 ;  /* 0x0000000000007941 */ /* 0x000fea0003800200 */
.L_x_9393:
[----:B0-----:R0:W0:Y:S01]  /*41c0*/  LDS R145, [R64+0x520] ;  /* 0x0005200040917984 */ /* 0x0010220000000800 */
[----:B------:R-:W-:Y:S04]  /*41d0*/  BSSY.RECONVERGENT B0, `(.L_x_9395) ;  /* 0x0000003000007945 */ /* 0x000fe80003800200 */
[----:B------:R-:W-:Y:S05]  /*41e0*/  @!P4 BRA `(.L_x_9396) ;  /* 0x000000000004c947 */ /* 0x000fea0003800000 */
[----:B0-----:R0:W-:Y:S02]  /*41f0*/  REDG.E.ADD.F32.FTZ.RN.STRONG.GPU desc[UR16][R4.64+0x300], R145 ;  /* 0x00030091040079a6 */ /* 0x0011e4000c12f310 */
.L_x_9396:
[----:B------:R-:W-:Y:S05]  /*4200*/  BSYNC.RECONVERGENT B0 ;  /* 0x0000000000007941 */ /* 0x000fea0003800200 */
.L_x_9395:
[----:B0-----:R0:W0:Y:S01]  /*4210*/  LDS R145, [R65+0x5a0] ;  /* 0x0005a00041917984 */ /* 0x0010220000000800 */
[----:B------:R-:W-:Y:S04]  /*4220*/  BSSY.RECONVERGENT B0, `(.L_x_9397) ;  /* 0x0000003000007945 */ /* 0x000fe80003800200 */
[----:B------:R-:W-:Y:S05]  /*4230*/  @!P5 BRA `(.L_x_9398) ;  /* 0x000000000004d947 */ /* 0x000fea0003800000 */
[----:B0-----:R0:W-:Y:S02]  /*4240*/  REDG.E.ADD.F32.FTZ.RN.STRONG.GPU desc[UR16][R4.64+0x380], R145 ;  /* 0x00038091040079a6 */ /* 0x0011e4000c12f310 */
.L_x_9398:
[----:B------:R-:W-:Y:S05]  /*4250*/  BSYNC.RECONVERGENT B0 ;  /* 0x0000000000007941 */ /* 0x000fea0003800200 */
.L_x_9397:
[----:B------:R-:W-:Y:S01]  /*4260*/  FFMA.FTZ R6, R104, R137, R155 ;  /* 0x0000008968067223 */ /* 0x000fe2000001009b */
[----:B0--3--:R-:W0:Y:S01]  /*4270*/  SHFL.DOWN PT, R4, R85, 0x1, 0x1f ;  /* 0x08201f0055047f89 */ /* 0x009e2200000e0000 */
[----:B------:R-:W-:Y:S01]  /*4280*/  ISETP.GT.AND P2, PT, R70, 0x1e, PT ;  /* 0x0000001e4600780c */ /* 0x000fe20003f44270 */
[-C--:B------:R-:W-:Y:S01]  /*4290*/  FMUL.FTZ R9, R9, R148.reuse ;  /* 0x0000009409097220 */ /* 0x080fe20000410000 */
[----:B------:R-:W-:Y:S01]  /*42a0*/  FMUL.FTZ R148, R84, R148 ;  /* 0x0000009454947220 */ /* 0x000fe20000410000 */
[----:B------:R-:W3:Y:S01]  /*42b0*/  SHFL.DOWN PT, R5, R6, 0x1, 0x1f ;  /* 0x08201f0006057f89 */ /* 0x000ee200000e0000 */
        /* <DEDUP_REMOVED lines=9> */
[----:B------:R-:W-:Y:S01]  /*4350*/  FFMA.FTZ R141, R100, R9, R141 ;  /* 0x00000009648d7223 */ /* 0x000fe2000001008d */
        /* <DEDUP_REMOVED lines=19> */
[----:B------:R-:W-:Y:S01]  /*4490*/  BSSY.RECONVERGENT B0, `(.L_x_9399) ;  /* 0x0000036000007945 */ /* 0x000fe20003800200 */
        /* <DEDUP_REMOVED lines=9> */
[----:B------:R-:W-:Y:S01]  /*4530*/  FADD.FTZ R96, R11, R96 ;  /* 0x000000600b607221 */ /* 0x000fe20000010000 */
[----:B0-----:R-:W-:Y:S01]  /*4540*/  @!P2 FADD.FTZ R85, R85, R4 ;  /* 0x000000045555a221 */ /* 0x001fe20000010000 */
[----:B---3--:R-:W-:-:S04]  /*4550*/  @!P2 FADD.FTZ R6, R6, R5 ;  /* 0x000000050606a221 */ /* 0x008fc80000010000 */
[----:B------:R-:W0:Y:S01]  /*4560*/  SHFL.DOWN PT, R4, R85, 0x4, 0x1f ;  /* 0x08801f0055047f89 */ /* 0x000e2200000e0000 */
[----:B------:R-:W-:-:S03]  /*4570*/  ISETP.GT.AND P2, PT, R70, 0x1b, PT ;  /* 0x0000001b4600780c */ /* 0x000fc60003f44270 */
[----:B------:R-:W3:Y:S10]  /*4580*/  SHFL.DOWN PT, R5, R6, 0x4, 0x1f ;  /* 0x08801f0006057f89 */ /* 0x000ef400000e0000 */
[----:B0-----:R-:W-:Y:S01]  /*4590*/  @!P2 FADD.FTZ R85, R85, R4 ;  /* 0x000000045555a221 */ /* 0x001fe20000010000 */
[----:B---3--:R-:W-:-:S04]  /*45a0*/  @!P2 FADD.FTZ R6, R6, R5 ;  /* 0x000000050606a221 */ /* 0x008fc80000010000 */
[----:B------:R-:W0:Y:S01]  /*45b0*/  SHFL.DOWN PT, R4, R85, 0x8, 0x1f ;  /* 0x09001f0055047f89 */ /* 0x000e2200000e0000 */
[----:B------:R-:W-:-:S03]  /*45c0*/  ISETP.GT.AND P2, PT, R70, 0x17, PT ;  /* 0x000000174600780c */ /* 0x000fc60003f44270 */
[----:B------:R-:W3:Y:S10]  /*45d0*/  SHFL.DOWN PT, R5, R6, 0x8, 0x1f ;  /* 0x09001f0006057f89 */ /* 0x000ef400000e0000 */
[----:B0-----:R-:W-:Y:S01]  /*45e0*/  @!P2 FADD.FTZ R85, R85, R4 ;  /* 0x000000045555a221 */ /* 0x001fe20000010000 */
[----:B------:R-:W-:Y:S01]  /*45f0*/  FMUL.FTZ R4, R84, R147 ;  /* 0x0000009354047220 */ /* 0x000fe20000410000 */
[----:B---3--:R-:W-:-:S03]  /*4600*/  @!P2 FADD.FTZ R6, R6, R5 ;  /* 0x000000050606a221 */ /* 0x008fc60000010000 */
[----:B------:R-:W0:Y:S01]  /*4610*/  SHFL.DOWN PT, R134, R85, 0x10, 0x1f ;  /* 0x0a001f0055867f89 */ /* 0x000e2200000e0000 */
[----:B------:R-:W-:Y:S01]  /*4620*/  FMUL.FTZ R4, R139, R4 ;  /* 0x000000048b047220 */ /* 0x000fe20000410000 */
[----:B------:R-:W-:Y:S01]  /*4630*/  ISETP.NE.AND P2, PT, R70, RZ, PT ;  /* 0x000000ff4600720c */ /* 0x000fe20003f45270 */
[C---:B------:R-:W-:Y:S01]  /*4640*/  FMUL.FTZ R5, R84.reuse, R144 ;  /* 0x0000009054057220 */ /* 0x040fe20000410000 */
[----:B------:R-:W3:Y:S01]  /*4650*/  SHFL.DOWN PT, R137, R6, 0x10, 0x1f ;  /* 0x0a001f0006897f89 */ /* 0x000ee200000e0000 */
[----:B------:R-:W-:Y:S01]  /*4660*/  FFMA.FTZ R4, R101, R130, R4 ;  /* 0x0000008265047223 */ /* 0x000fe20000010004 */
[----:B------:R-:W-:Y:S01]  /*4670*/  FMUL.FTZ R130, R84, R143 ;  /* 0x0000008f54827220 */ /* 0x000fe20000410000 */
[----:B------:R-:W-:Y:S02]  /*4680*/  FMUL.FTZ R9, R136, R5 ;  /* 0x0000000588097220 */ /* 0x000fe40000410000 */
[----:B------:R-:W-:Y:S01]  /*4690*/  FADD.FTZ R93, R4, R93 ;  /* 0x0000005d045d7221 */ /* 0x000fe20000010000 */
[----:B------:R-:W-:Y:S01]  /*46a0*/  FMUL.FTZ R130, R7, R130 ;  /* 0x0000008207827220 */ /* 0x000fe20000410000 */
[----:B------:R-:W-:-:S03]  /*46b0*/  FFMA.FTZ R9, R102, R135, R9 ;  /* 0x0000008766097223 */ /* 0x000fc60000010009 */
        /* <DEDUP_REMOVED lines=14> */
[----:B------:R-:W3:Y:S01]  /*47a0*/  @P1 LDS R7, [UR6+0x18f8] ;  /* 0x0018f806ff071984 */ /* 0x000ee20008000800 */
[----:B0-----:R-:W-:Y:S01]  /*47b0*/  @P1 FADD.FTZ R5, R5, R2 ;  /* 0x0000000205051221 */ /* 0x001fe20000010000 */
[----:B---3--:R-:W-:-:S04]  /*47c0*/  @P1 FADD.FTZ R4, R4, R7 ;  /* 0x0000000704041221 */ /* 0x008fc80000010000 */
[----:B------:R0:W-:Y:S04]  /*47d0*/  STS [UR6+0x1cf8], R5 ;  /* 0x001cf805ff007988 */ /* 0x0001e80008000806 */
[----:B------:R0:W-:Y:S02]  /*47e0*/  STS [UR6+0x18f8], R4 ;  /* 0x0018f804ff007988 */ /* 0x0001e40008000806 */
.L_x_9400:
[----:B------:R-:W-:Y:S05]  /*47f0*/  BSYNC.RECONVERGENT B0 ;  /* 0x0000000000007941 */ /* 0x000fea0003800200 */
.L_x_9399:
[----:B------:R-:W-:-:S04]  /*4800*/  UIADD3 UR4, UPT, UPT, UR4, 0x1, URZ ;  /* 0x0000000104047890 */ /* 0x000fc8000fffe0ff */
[----:B------:R-:W-:-:S09]  /*4810*/  UISETP.GE.AND UP0, UPT, UR4, UR11, UPT ;  /* 0x0000000b0400728c */ /* 0x000fd2000bf06270 */
[----:B------:R-:W-:Y:S05]  /*4820*/  BRA.U !UP0, `(.L_x_9401) ;  /* 0xffffffe508987547 */ /* 0x000fea000b83ffff */
.L_x_9379:
[----:B------:R-:W-:Y:S08]  /*4830*/  BAR.SYNC.DEFER_BLOCKING 0x0 ;  /* 0x0000000000007b1d */ /* 0x000ff00000010000 */
[----:B------:R-:W3:Y:S01]  /*4840*/  LDC.64 R20, c[0x0][0x4f8] ;  /* 0x00013e00ff147b82 */ /* 0x000ee20000000a00 */
[----:B------:R-:W5:Y:S07]  /*4850*/  LDCU.64 UR4, c[0x0][0x500] ;  /* 0x0000a000ff0477ac */ /* 0x000f6e0008000a00 */
[----:B------:R-:W2:Y:S01]  /*4860*/  LDC.64 R22, c[0x0][0x550] ;  /* 0x00015400ff167b82 */ /* 0x000ea20000000a00 */
[----:B0-----:R-:W4:Y:S01]  /*4870*/  LDG.E.128 R4, desc[UR16][R38.64] ;  /* 0x0000001026047981 */ /* 0x001f22000c1e1d00 */
[----:B------:R-:W-:-:S02]  /*4880*/  MOV R18, R36 ;  /* 0x0000002400127202 */ /* 0x000fc40000000f00 */
[----:B------:R-:W-:Y:S01]  /*4890*/  MOV R19, RZ ;  /* 0x000000ff00137202 */ /* 0x000fe20000000f00 */
[----:B----4-:R-:W-:Y:S01]  /*48a0*/  STS.128 [R67], R4 ;  /* 0x0000000443007388 */ /* 0x010fe20000000c00 */
[----:B------:R-:W-:-:S03]  /*48b0*/  NOP ;  /* 0x0000000000007918 */ /* 0x000fc60000000000 */
[----:B-1----:R-:W0:Y:S02]  /*48c0*/  LDS.128 R8, [R67] ;  /* 0x0000000043087984 */ /* 0x002e240000000c00 */
[--C-:B0-----:R-:W-:Y:S02]  /*48d0*/  HADD2.F32 R13, -RZ, R8.reuse.H0_H0 ;  /* 0x20000008ff0d7230 */ /* 0x101fe40000004100 */
        /* <DEDUP_REMOVED lines=21> */
[----:B------:R-:W0:Y:S01]  /*4a30*/  @!P6 MUFU.EX2 R0, R0 ;  /* 0x000000000000e308 */ /* 0x000e220000000800 */
[----:B------:R-:W-:-:S07]  /*4a40*/  @!P0 FMUL.FTZ R4, R13, -1.4426950216293334961 ;  /* 0xbfb8aa3b0d048820 */ /* 0x000fce0000410000 */
[----:B------:R-:W1:Y:S08]  /*4a50*/  @!P0 MUFU.EX2 R4, R4 ;  /* 0x0000000400048308 */ /* 0x000e700000000800 */
[----:B------:R-:W4:Y:S01]  /*4a60*/  @!P2 MUFU.EX2 R5, R5 ;  /* 0x000000050005a308 */ /* 0x000f220000000800 */
[----:B0-----:R-:W-:Y:S01]  /*4a70*/  @!P6 FADD.FTZ R2, R0, 1 ;  /* 0x3f8000000002e421 */ /* 0x001fe20000010000 */
[----:B------:R-:W-:Y:S01]  /*4a80*/  @!P1 FMUL.FTZ R0, R7, -1.4426950216293334961 ;  /* 0xbfb8aa3b07009820 */ /* 0x000fe20000410000 */
[----:B------:R-:W-:-:S02]  /*4a90*/  HADD2.F32 R7, -RZ, R11.H0_H0 ;  /* 0x2000000bff077230 */ /* 0x000fc40000004100 */
[----:B------:R-:W-:-:S03]  /*4aa0*/  HADD2.F32 R11, -RZ, R11.H1_H1 ;  /* 0x3000000bff0b7230 */ /* 0x000fc60000004100 */
[--C-:B------:R-:W-:Y:S01]  /*4ab0*/  FADD.FTZ R7, R7, R40.reuse ;  /* 0x0000002807077221 */ /* 0x100fe20000010000 */
[----:B------:R0:W5:Y:S01]  /*4ac0*/  @!P6 MUFU.RCP R6, R2 ;  /* 0x000000020006e308 */ /* 0x0001620000001000 */
[----:B------:R-:W-:Y:S01]  /*4ad0*/  FADD.FTZ R11, R11, R40 ;  /* 0x000000280b0b7221 */ /* 0x000fe20000010000 */
[----:B-1----:R-:W-:Y:S02]  /*4ae0*/  @!P0 FADD.FTZ R4, R4, 1 ;  /* 0x3f80000004048421 */ /* 0x002fe40000010000 */
[----:B------:R-:W-:-:S04]  /*4af0*/  FSETP.GTU.FTZ.AND P5, PT, R7, 20, PT ;  /* 0x41a000000700780b */ /* 0x000fc80003fbc000 */
[----:B------:R-:W1:Y:S01]  /*4b00*/  @!P1 MUFU.EX2 R0, R0 ;  /* 0x0000000000009308 */ /* 0x000e620000000800 */
[----:B0-----:R-:W-:Y:S01]  /*4b10*/  @!P3 FMUL.FTZ R2, R8, -1.4426950216293334961 ;  /* 0xbfb8aa3b0802b820 */ /* 0x001fe20000410000 */
[----:B------:R-:W-:Y:S01]  /*4b20*/  F2FP.F16.F32.PACK_AB R8, R112, R113 ;  /* 0x000000717008723e */ /* 0x000fe200000000ff */
[----:B----4-:R-:W-:-:S05]  /*4b30*/  @!P2 FADD.FTZ R5, R5, 1 ;  /* 0x3f8000000505a421 */ /* 0x010fca0000010000 */
[----:B------:R-:W0:Y:S01]  /*4b40*/  @!P0 MUFU.RCP R15, R4 ;  /* 0x00000004000f8308 */ /* 0x000e220000001000 */
[----:B------:R-:W-:Y:S01]  /*4b50*/  @!P5 FMUL.FTZ R7, R7, -1.4426950216293334961 ;  /* 0xbfb8aa3b0707d820 */ /* 0x000fe20000410000 */
[----:B-----5:R-:W-:Y:S01]  /*4b60*/  @!P6 FMUL.FTZ R83, R83, R6 ;  /* 0x000000065353e220 */ /* 0x020fe20000410000 */
[----:B------:R-:W-:Y:S01]  /*4b70*/  FSETP.GTU.FTZ.AND P6, PT, R11, 20, PT ;  /* 0x41a000000b00780b */ /* 0x000fe20003fdc000 */
[----:B------:R-:W-:Y:S01]  /*4b80*/  @!P4 FMUL.FTZ R6, R10, -1.4426950216293334961 ;  /* 0xbfb8aa3b0a06c820 */ /* 0x000fe20000410000 */
[----:B------:R-:W-:-:S03]  /*4b90*/  F2FP.F16.F32.PACK_AB R10, R116, R117 ;  /* 0x00000075740a723e */ /* 0x000fc600000000ff */
[----:B------:R-:W4:Y:S01]  /*4ba0*/  @!P5 MUFU.EX2 R7, R7 ;  /* 0x000000070007d308 */ /* 0x000f220000000800 */
[----:B-1----:R-:W-:-:S07]  /*4bb0*/  @!P1 FADD.FTZ R0, R0, 1 ;  /* 0x3f80000000009421 */ /* 0x002fce0000010000 */
[----:B------:R-:W-:Y:S01]  /*4bc0*/  @!P6 FMUL.FTZ R13, R11, -1.4426950216293334961 ;  /* 0xbfb8aa3b0b0de820 */ /* 0x000fe20000410000 */
[----:B------:R-:W-:Y:S01]  /*4bd0*/  F2FP.F16.F32.PACK_AB R11, R118, R119 ;  /* 0x00000077760b723e */ /* 0x000fe200000000ff */
[----:B------:R4:W-:Y:S01]  /*4be0*/  @!P1 MUFU.RCP R14, R0 ;  /* 0x00000000000e9308 */ /* 0x0009e20000001000 */
[----:B0-----:R-:W-:-:S03]  /*4bf0*/  @!P0 FMUL.FTZ R88, R88, R15 ;  /* 0x0000000f58588220 */ /* 0x001fc60000410000 */
[----:B------:R3:W-:Y:S04]  /*4c00*/  STS.128 [R67], R8 ;  /* 0x0000000843007388 */ /* 0x0007e80000000c00 */
[----:B------:R-:W0:Y:S01]  /*4c10*/  @!P4 MUFU.EX2 R12, R6 ;  /* 0x00000006000cc308 */ /* 0x000e220000000800 */
[----:B----4-:R-:W-:-:S07]  /*4c20*/  @!P5 FADD.FTZ R0, R7, 1 ;  /* 0x3f8000000700d421 */ /* 0x010fce0000010000 */
[----:B------:R1:W4:Y:S01]  /*4c30*/  @!P2 MUFU.RCP R17, R5 ;  /* 0x000000050011a308 */ /* 0x0003220000001000 */
[----:B------:R-:W-:Y:S01]  /*4c40*/  NOP ;  /* 0x0000000000007918 */ /* 0x000fe20000000000 */
[----:B---3--:R-:W-:-:S06]  /*4c50*/  IMAD.WIDE.U32 R8, R20, UR18, R18 ;  /* 0x0000001214087c25 */ /* 0x008fcc000f8e0012 */
[----:B------:R-:W3:Y:S01]  /*4c60*/  @!P3 MUFU.EX2 R2, R2 ;  /* 0x000000020002b308 */ /* 0x000ee20000000800 */
[----:B-1----:R-:W1:Y:S01]  /*4c70*/  LDS.128 R4, [R67] ;  /* 0x0000000043047984 */ /* 0x002e620000000c00 */
[----:B0-----:R-:W-:Y:S01]  /*4c80*/  @!P4 FADD.FTZ R12, R12, 1 ;  /* 0x3f8000000c0cc421 */ /* 0x001fe20000010000 */
[----:B------:R-:W-:Y:S02]  /*4c90*/  IMAD R9, R21, UR18, R9 ;  /* 0x0000001215097c24 */ /* 0x000fe4000f8e0209 */
[----:B------:R-:W-:Y:S01]  /*4ca0*/  @!P1 FMUL.FTZ R89, R89, R14 ;  /* 0x0000000e59599220 */ /* 0x000fe20000410000 */
[----:B------:R-:W0:Y:S01]  /*4cb0*/  LDC.64 R20, c[0x0][0x518] ;  /* 0x00014600ff147b82 */ /* 0x000e220000000a00 */
[----:B------:R-:W-:Y:S01]  /*4cc0*/  IADD3 R50, P1, PT, R50, -0x200, RZ ;  /* 0xfffffe0032327810 */ /* 0x000fe20007f3e0ff */
[C---:B------:R-:W-:Y:S01]  /*4cd0*/  IMAD.WIDE.U32 R8, R3.reuse, UR4, R8 ;  /* 0x0000000403087c25 */ /* 0x040fe2000f8e0008 */
[----:B------:R-:W5:Y:S03]  /*4ce0*/  @!P6 MUFU.EX2 R13, R13 ;  /* 0x0000000d000de308 */ /* 0x000f660000000800 */
[----:B----4-:R-:W-:Y:S01]  /*4cf0*/  @!P2 FMUL.FTZ R92, R92, R17 ;  /* 0x000000115c5ca220 */ /* 0x010fe20000410000 */
[----:B------:R-:W-:Y:S01]  /*4d00*/  IADD3 R48, P2, PT, R48, -0x200, RZ ;  /* 0xfffffe0030307810 */ /* 0x000fe20007f5e0ff */
[----:B------:R-:W-:Y:S01]  /*4d10*/  IMAD R9, R3, UR5, R9 ;  /* 0x0000000503097c24 */ /* 0x000fe2000f8e0209 */
[----:B--2---:R-:W-:Y:S01]  /*4d20*/  LEA R16, P0, R8, R22, 0x1 ;  /* 0x0000001608107211 */ /* 0x004fe200078008ff */
[----:B------:R-:W2:Y:S01]  /*4d30*/  LDCU.64 UR4, c[0x0][0x520] ;  /* 0x0000a400ff0477ac */ /* 0x000ea20008000a00 */
[----:B------:R-:W-:-:S02]  /*4d40*/  IADD3.X R55, PT, PT, R55, -0x1, RZ, P1, !PT ;  /* 0xffffffff37377810 */ /* 0x000fc40000ffe4ff */
[----:B------:R-:W-:Y:S01]  /*4d50*/  LEA.HI.X R17, R8, R23, R9, 0x1, P0 ;  /* 0x0000001708117211 */ /* 0x000fe200000f0c09 */
[----:B---3--:R-:W-:Y:S01]  /*4d60*/  @!P3 FADD.FTZ R2, R2, 1 ;  /* 0x3f8000000202b421 */ /* 0x008fe20000010000 */
        /* <DEDUP_REMOVED lines=10> */
[----:B0-----:R-:W-:-:S04]  /*4e10*/  IMAD.WIDE.U32 R18, R20, UR18, R18 ;  /* 0x0000001214127c25 */ /* 0x001fc8000f8e0012 */
[----:B------:R-:W-:Y:S01]  /*4e20*/  FADD.FTZ R89, R88, R89 ;  /* 0x0000005958597221 */ /* 0x000fe20000010000 */
[----:B------:R-:W-:Y:S01]  /*4e30*/  IMAD R19, R21, UR18, R19 ;  /* 0x0000001215137c24 */ /* 0x000fe2000f8e0213 */
[----:B------:R-:W0:Y:S01]  /*4e40*/  @!P6 MUFU.RCP R13, R13 ;  /* 0x0000000d000de308 */ /* 0x000e220000001000 */
[----:B---3--:R-:W-:Y:S01]  /*4e50*/  @!P5 FMUL.FTZ R95, R95, R0 ;  /* 0x000000005f5fd220 */ /* 0x008fe20000410000 */
[----:B------:R-:W-:Y:S01]  /*4e60*/  FADD.FTZ R92, R89, R92 ;  /* 0x0000005c595c7221 */ /* 0x000fe20000010000 */
[----:B--2---:R-:W-:Y:S01]  /*4e70*/  IMAD.WIDE.U32 R18, R3, UR4, R18 ;  /* 0x0000000403127c25 */ /* 0x004fe2000f8e0012 */
[----:B-1----:R4:W-:Y:S04]  /*4e80*/  STG.E.128 desc[UR16][R16.64], R4 ;  /* 0x0000000410007986 */ /* 0x0029e8000c101d10 */
[----:B------:R-:W1:Y:S01]  /*4e90*/  @!P4 MUFU.RCP R11, R12 ;  /* 0x0000000c000bc308 */ /* 0x000e620000001000 */
[----:B-----5:R-:W-:Y:S01]  /*4ea0*/  @!P3 FMUL.FTZ R93, R93, R2 ;  /* 0x000000025d5db220 */ /* 0x020fe20000410000 */
[----:B------:R-:W-:Y:S01]  /*4eb0*/  IMAD R0, R3, UR5, R19 ;  /* 0x0000000503007c24 */ /* 0x000fe2000f8e0213 */
[----:B------:R-:W-:Y:S01]  /*4ec0*/  BAR.SYNC.DEFER_BLOCKING 0x0 ;  /* 0x0000000000007b1d */ /* 0x000fe20000010000 */
[----:B------:R-:W-:-:S04]  /*4ed0*/  IADD3 R44, P3, PT, R44, -0x200, RZ ;  /* 0xfffffe002c2c7810 */ /* 0x000fc80007f7e0ff */
[----:B------:R-:W-:Y:S01]  /*4ee0*/  IADD3.X R49, PT, PT, R49, -0x1, RZ, P3, !PT ;  /* 0xffffffff31317810 */ /* 0x000fe20001ffe4ff */
[----:B0-----:R-:W-:Y:S01]  /*4ef0*/  @!P6 FMUL.FTZ R96, R96, R13 ;  /* 0x0000000d6060e220 */ /* 0x001fe20000410000 */
[----:B-1----:R-:W-:-:S04]  /*4f00*/  @!P4 FMUL.FTZ R94, R94, R11 ;  /* 0x0000000b5e5ec220 */ /* 0x002fc80000410000 */
        /* <DEDUP_REMOVED lines=18> */
.L_x_9361:
        /* <DEDUP_REMOVED lines=34> */
.L_x_9404:
[----:B------:R-:W-:Y:S05]  /*5250*/  BSYNC.RECONVERGENT B0 ;  /* 0x0000000000007941 */ /* 0x000fea0003800200 */
.L_x_9403:
        /* <DEDUP_REMOVED lines=26> */
.L_x_9406:
[----:B------:R-:W-:Y:S05]  /*5400*/  BSYNC.RECONVERGENT B0 ;  /* 0x0000000000007941 */ /* 0x000fea0003800200 */
.L_x_9405:
        /* <DEDUP_REMOVED lines=14> */
.L_x_9408:
        /* <DEDUP_REMOVED lines=25> */
.L_x_9407:
[----:B------:R-:W-:Y:S05]  /*5680*/  EXIT ;  /* 0x000000000000794d */ /* 0x000fea0003800000 */
.L_x_9409:
        /* <DEDUP_REMOVED lines=15> */
.L_x_10531:


//--------------------- .text._Z25selective_scan_bwd_kernelI32Selective_Scan_bwd_kernel_traitsILi32ELi8ELb1ELb1ELb1ELb0ELb0EN3c104HalfEfEEv12SSMParamsBwd --------------------------
	.section	.text._Z25selective_scan_bwd_kernelI32Selective_Scan_bwd_kernel_traitsILi32ELi8ELb1ELb1ELb1ELb0ELb0EN3c104HalfEfEEv12SSMParamsBwd,"ax",@progbits
	.align	128
        .global         _Z25selective_scan_bwd_kernelI32Selective_Scan_bwd_kernel_traitsILi32ELi8ELb1ELb1ELb1ELb0ELb0EN3c104HalfEfEEv12SSMParamsBwd
        .type           _Z25selective_scan_bwd_kernelI32Selective_Scan_bwd_kernel_traitsILi32ELi8ELb1ELb1ELb1ELb0ELb0EN3c104HalfEfEEv12SSMParamsBwd,@function
        .size           _Z25selective_scan_bwd_kernelI32Selective_Scan_bwd_kernel_traitsILi32ELi8ELb1ELb1ELb1ELb0ELb0EN3c104HalfEfEEv12SSMParamsBwd,(.L_x_10532 - _Z25selective_scan_bwd_kernelI32Selective_Scan_bwd_kernel_traitsILi32ELi8ELb1ELb1ELb1ELb0ELb0EN3c104HalfEfEEv12SSMParamsBwd)
        .other          _Z25selective_scan_bwd_kernelI32Selective_Scan_bwd_kernel_traitsILi32ELi8ELb1ELb1ELb1ELb0ELb0EN3c104HalfEfEEv12SSMParamsBwd,@"STO_CUDA_ENTRY STV_DEFAULT"
_Z25selective_scan_bwd_kernelI32Selective_Scan_bwd_kernel_traitsILi32ELi8ELb1ELb1ELb1ELb0ELb0EN3c104HalfEfEEv12SSMParamsBwd:
.text._Z25selective_scan_bwd_kernelI32Selective_Scan_bwd_kernel_traitsILi32ELi8ELb1ELb1ELb1ELb0ELb0EN3c104HalfEfEEv12SSMParamsBwd:
        /* <DEDUP_REMOVED lines=109> */
[----:B------:R-:W-:Y:S02]  /*06d0*/  LEA R54, P3, R55, R22, 0x1 ;  /* 0x0000001637367211 */ /* 0x000fe400078608ff */
[C---:B------:R-:W-:Y:S02]  /*06e0*/  IADD3.X R4, PT, PT, R0.reuse, R7, RZ, P5, !PT ;  /* 0x0000000700047210 */ /* 0x040fe40002ffe4ff */
[C---:B------:R-:W-:Y:S02]  /*06f0*/  IADD3.X R6, PT, PT, R0.reuse, R11, RZ, P4, !PT ;  /* 0x0000000b00067210 */ /* 0x040fe400027fe4ff */
[C---:B------:R-:W-:Y:S01]  /*0700*/  IADD3.X R2, PT, PT, R0.reuse, R15, RZ, P0, !PT ;  /* 0x0000000f00027210 */ /* 0x040fe200007fe4ff */
[----:B-1----:R-:W-:Y:S01]  /*0710*/  IMAD.WIDE.U32 R26, R47, R20, RZ ;  /* 0x000000142f1a7225 */ /* 0x002fe200078e00ff */
        /* <DEDUP_REMOVED lines=40> */
[----:B------:R-:W-:Y:S01]  /*09a0*/  IMAD.WIDE.U32 R20, R35, UR8, R2 ;  /* 0x0000000823147c25 */ /* 0x000fe2000f8e0002 */
[C---:B------:R-:W-:Y:S01]  /*09b0*/  IADD3 R9, PT, PT, R24.reuse, 0x40, RZ ;  /* 0x0000004018097810 */ /* 0x040fe20007ffe0ff */
[----:B------:R-:W-:Y:S01]  /*09c0*/  UIADD3 UR5, UPT, UPT, UR4, 0x420, URZ ;  /* 0x0000042004057890 */ /* 0x000fe2000fffe0ff */
[C---:B------:R-:W-:Y:S01]  /*09d0*/  IADD3 R19, PT, PT, R24.reuse, 0xe0, RZ ;  /* 0x000000e018137810 */ /* 0x040fe20007ffe0ff */
[----:B------:R-:W-:Y:S01]  /*09e0*/  IMAD R6, R37, UR10, RZ ;  /* 0x0000000a25067c24 */ /* 0x000fe2000f8e02ff */
[C---:B------:R-:W-:Y:S01]  /*09f0*/  LEA.HI R74, R24.reuse, R24, RZ, 0x1b ;  /* 0x00000018184a7211 */ /* 0x040fe200078fd8ff */
[----:B------:R-:W-:Y:S01]  /*0a00*/  IMAD.WIDE.U32 R2, R35, UR10, R4 ;  /* 0x0000000a23027c25 */ /* 0x000fe2000f8e0004 */
[----:B------:R-:W-:-:S02]  /*0a10*/  SHF.L.U32 R5, R24, 0x3, RZ ;  /* 0x0000000318057819 */ /* 0x000fc400000006ff */
[-C--:B------:R-:W-:Y:S01]  /*0a20*/  LEA.HI R7, R7, R24.reuse, RZ, 0x1b ;  /* 0x0000001807077211 */ /* 0x080fe200078fd8ff */
[----:B------:R-:W-:Y:S01]  /*0a30*/  IMAD R31, R35, UR11, R6 ;  /* 0x0000000b231f7c24 */ /* 0x000fe2000f8e0206 */
[-C--:B------:R-:W-:Y:S02]  /*0a40*/  LEA.HI R65, R24, R5.reuse, RZ, 0x1e ;  /* 0x0000000518417211 */ /* 0x080fe400078ff0ff */
[----:B------:R-:W-:Y:S02]  /*0a50*/  LEA.HI R66, R5, R5, RZ, 0x1b ;  /* 0x0000000505427211 */ /* 0x000fe400078fd8ff */
[-C--:B------:R-:W-:Y:S02]  /*0a60*/  LEA.HI R9, R9, R24.reuse, RZ, 0x1b ;  /* 0x0000001809097211 */ /* 0x080fe400078fd8ff */
[-C--:B------:R-:W-:Y:S02]  /*0a70*/  LEA.HI R11, R11, R24.reuse, RZ, 0x1b ;  /* 0x000000180b0b7211 */ /* 0x080fe400078fd8ff */
[----:B------:R-:W-:-:S02]  /*0a80*/  LEA.HI R13, R13, R24, RZ, 0x1b ;  /* 0x000000180d0d7211 */ /* 0x000fc400078fd8ff */
[-C--:B------:R-:W-:Y:S02]  /*0a90*/  LEA.HI R15, R15, R24.reuse, RZ, 0x1b ;  /* 0x000000180f0f7211 */ /* 0x080fe400078fd8ff */
[-C--:B------:R-:W-:Y:S02]  /*0aa0*/  LEA.HI R17, R17, R24.reuse, RZ, 0x1b ;  /* 0x0000001811117211 */ /* 0x080fe400078fd8ff */
[----:B------:R-:W-:Y:S02]  /*0ab0*/  LEA.HI R19, R19, R24, RZ, 0x1b ;  /* 0x0000001813137211 */ /* 0x000fe400078fd8ff */
        /* <DEDUP_REMOVED lines=16> */
.L_x_9434:
[----:B------:R-:W-:Y:S01]  /*0bc0*/  BAR.SYNC.DEFER_BLOCKING 0x0 ;  /* 0x0000000000007b1d */ /* 0x000fe20000010000 */
[----:B0-----:R-:W-:-:S05]  /*0bd0*/  IMAD.WIDE.U32 R4, R24, 0x10, R54 ;  /* 0x0000001018047825 */ /* 0x001fca00078e0036 */
[----:B------:R-:W2:Y:S02]  /*0be0*/  LDG.E.128 R12, desc[UR16][R4.64] ;  /* 0x00000010040c7981 */ /* 0x000ea4000c1e1d00 */
        /* <DEDUP_REMOVED lines=8> */
[----:B--2---:R1:W-:Y:S01]  /*0c70*/  STS.128 [R77], R12 ;  /* 0x0000000c4d007388 */ /* 0x0043e20000000c00 */
[----:B------:R-:W-:-:S03]  /*0c80*/  NOP ;  /* 0x0000000000007918 */ /* 0x000fc60000000000 */
[----:B------:R-:W2:Y:S01]  /*0c90*/  LDS.128 R92, [R77] ;  /* 0x000000004d5c7984 */ /* 0x000ea20000000c00 */
[----:B------:R-:W-:Y:S06]  /*0ca0*/  BAR.SYNC.DEFER_BLOCKING 0x0 ;  /* 0x0000000000007b1d */ /* 0x000fec0000010000 */
[----:B------:R-:W3:Y:S04]  /*0cb0*/  LDG.E.128 R16, desc[UR16][R8.64] ;  /* 0x0000001008107981 */ /* 0x000ee8000c1e1d00 */
[----:B---3--:R-:W-:Y:S01]  /*0cc0*/  STS.128 [R77], R16 ;  /* 0x000000104d007388 */ /* 0x008fe20000000c00 */
[----:B------:R-:W-:-:S03]  /*0cd0*/  NOP ;  /* 0x0000000000007918 */ /* 0x000fc60000000000 */
[----:B------:R-:W-:Y:S01]  /*0ce0*/  LDS.128 R4, [R77] ;  /* 0x000000004d047984 */ /* 0x000fe20000000c00 */
[----:B------:R-:W-:Y:S06]  /*0cf0*/  BAR.SYNC.DEFER_BLOCKING 0x0 ;  /* 0x0000000000007b1d */ /* 0x000fec0000010000 */
[----:B-1----:R-:W3:Y:S01]  /*0d00*/  LDG.E.128 R12, desc[UR16][R10.64] ;  /* 0x000000100a0c7981 */ /* 0x002ee2000c1e1d00 */
[--C-:B--2---:R-:W-:Y:S01]  /*0d10*/  HADD2.F32 R89, -RZ, R92.reuse.H0_H0 ;  /* 0x2000005cff597230 */ /* 0x104fe20000004100 */
[----:B0-----:R-:W-:Y:S01]  /*0d20*/  UISETP.GE.AND UP0, UPT, UR4, 0x1, UPT ;  /* 0x000000010400788c */ /* 0x001fe2000bf06270 */
[----:B------:R-:W-:Y:S01]  /*0d30*/  HADD2.F32 R90, -RZ, R92.H1_H1 ;  /* 0x3000005cff5a7230 */ /* 0x000fe20000004100 */
[----:B------:R-:W-:Y:S01]  /*0d40*/  IADD3 R79, PT, PT, R51, -0x1, RZ ;  /* 0xffffffff334f7810 */ /* 0x000fe20007ffe0ff */
        /* <DEDUP_REMOVED lines=8> */
[----:B------:R-:W-:-:S02]  /*0dd0*/  HADD2.F32 R94, -RZ, R95.H0_H0 ;  /* 0x2000005fff5e7230 */ /* 0x000fc40000004100 */
        /* <DEDUP_REMOVED lines=53> */
[----:B------:R-:W-:Y:S01]  /*1130*/  HFMA2 R80, -RZ, RZ, 0, 0 ;  /* 0x00000000ff507431 */ /* 0x000fe200000001ff */
[----:B------:R-:W3:Y:S01]  /*1140*/  LDC.64 R134, c[0x0][0x3e0] ;  /* 0x0000f800ff867b82 */ /* 0x000ee20000000a00 */
[C---:B------:R-:W-:Y:S01]  /*1150*/  IADD3 R34, P2, PT, R35.reuse, R2, RZ ;  /* 0x0000000223227210 */ /* 0x040fe20007f5e0ff */
[----:B------:R-:W-:Y:S01]  /*1160*/  IMAD.WIDE.U32 R32, R24, 0x10, R60 ;  /* 0x0000001018207825 */ /* 0x000fe200078e003c */
[----:B------:R-:W-:-:S03]  /*1170*/  LOP3.LUT R161, R35, 0x100, RZ, 0xc0, !PT ;  /* 0x0000010023a17812 */ /* 0x000fc600078ec0ff */
[----:B------:R-:W-:Y:S01]  /*1180*/  FMUL.FTZ R122, R115, R89 ;  /* 0x00000059737a7220 */ /* 0x000fe20000410000 */
[----:B------:R-:W-:Y:S01]  /*1190*/  IADD3 R162, PT, PT, R35, R24, RZ ;  /* 0x0000001823a27210 */ /* 0x000fe20007ffe0ff */
[C---:B------:R-:W-:Y:S01]  /*11a0*/  IMAD.WIDE.U32 R30, R24.reuse, 0x10, R62 ;  /* 0x00000010181e7825 */ /* 0x040fe200078e003e */
[----:B------:R-:W-:Y:S01]  /*11b0*/  IADD3 R110, PT, PT, R51, -0x2, RZ ;  /* 0xfffffffe336e7810 */ /* 0x000fe20007ffe0ff */
[----:B------:R-:W4:Y:S01]  /*11c0*/  LDC.64 R40, c[0x0][0x4d0] ;  /* 0x00013400ff287b82 */ /* 0x000f220000000a00 */
[----:B------:R-:W-:Y:S01]  /*11d0*/  ISETP.EQ.AND P0, PT, R24, RZ, P0 ;  /* 0x000000ff1800720c */ /* 0x000fe20000702270 */
[----:B------:R-:W-:Y:S01]  /*11e0*/  FMUL.FTZ R123, R112, R90 ;  /* 0x0000005a707b7220 */ /* 0x000fe20000410000 */
[----:B------:R-:W-:Y:S01]  /*11f0*/  LOP3.LUT R120, R120, 0x100, RZ, 0xc0, !PT ;  /* 0x0000010078787812 */ /* 0x000fe200078ec0ff */
[----:B------:R-:W-:Y:S01]  /*1200*/  FMUL.FTZ R124, R117, R88 ;  /* 0x00000058757c7220 */ /* 0x000fe20000410000 */
[----:B------:R-:W-:Y:S01]  /*1210*/  IADD3.X R37, PT, PT, RZ, R75, RZ, P1, !PT ;  /* 0x0000004bff257210 */ /* 0x000fe20000ffe4ff */
[----:B------:R-:W-:Y:S01]  /*1220*/  FMUL.FTZ R125, R114, R92 ;  /* 0x0000005c727d7220 */ /* 0x000fe20000410000 */
[----:B------:R-:W-:Y:S01]  /*1230*/  IADD3.X R35, PT, PT, RZ, R76, RZ, P2, !PT ;  /* 0x0000004cff237210 */ /* 0x000fe200017fe4ff */
[----:B------:R-:W0:Y:S01]  /*1240*/  LDC.64 R38, c[0x0][0x4f0] ;  /* 0x00013c00ff267b82 */ /* 0x000e220000000a00 */
[----:B------:R-:W-:Y:S01]  /*1250*/  FMUL.FTZ R126, R119, R91 ;  /* 0x0000005b777e7220 */ /* 0x000fe20000410000 */
        /* <DEDUP_REMOVED lines=9> */
.L_x_9433:
[----:B0-----:R-:W-:-:S04]  /*12f0*/  IMAD.WIDE.U32 R4, R136, UR4, RZ ;  /* 0x0000000488047c25 */ /* 0x001fc8000f8e00ff */
[----:B------:R-:W-:Y:S01]  /*1300*/  IMAD R5, R137, UR4, R5 ;  /* 0x0000000489057c24 */ /* 0x000fe2000f8e0205 */
[----:B------:R-:W-:-:S04]  /*1310*/  LEA R16, P1, R4, R32, 0x1 ;  /* 0x0000002004107211 */ /* 0x000fc800078208ff */
[----:B------:R-:W-:-:S06]  /*1320*/  LEA.HI.X R17, R4, R33, R5, 0x1, P1 ;  /* 0x0000002104117211 */ /* 0x000fcc00008f0c05 */
[----:B------:R-:W5:Y:S01]  /*1330*/  LDG.E.128 R16, desc[UR16][R16.64] ;  /* 0x0000001010107981 */ /* 0x000f62000c1e1d00 */
[----:B------:R-:W-:Y:S01]  /*1340*/  MOV R4, R22 ;  /* 0x0000001600047202 */ /* 0x000fe20000000f00 */
[----:B---3--:R-:W-:Y:S01]  /*1350*/  IMAD.WIDE.U32 R6, R134, UR4, RZ ;  /* 0x0000000486067c25 */ /* 0x008fe2000f8e00ff */
[----:B------:R-:W-:-:S03]  /*1360*/  MOV R5, R53 ;  /* 0x0000003500057202 */ /* 0x000fc60000000f00 */
[----:B------:R-:W-:Y:S01]  /*1370*/  IMAD R7, R135, UR4, R7 ;  /* 0x0000000487077c24 */ /* 0x000fe2000f8e0207 */
[----:B------:R-:W-:Y:S01]  /*1380*/  LEA R8, P2, R6, R30, 0x1 ;  /* 0x0000001e06087211 */ /* 0x000fe200078408ff */
[----:B--2---:R-:W-:-:S03]  /*1390*/  IMAD.WIDE.U32 R4, R42, UR4, R4 ;  /* 0x000000042a047c25 */ /* 0x004fc6000f8e0004 */
[----:B------:R-:W-:Y:S01]  /*13a0*/  LEA.HI.X R9, R6, R31, R7, 0x1, P2 ;  /* 0x0000001f06097211 */ /* 0x000fe200010f0c07 */
[----:B------:R-:W-:Y:S01]  /*13b0*/  IMAD R0, R43, UR4, R5 ;  /* 0x000000042b007c24 */ /* 0x000fe2000f8e0205 */
[----:B-1----:R-:W-:-:S04]  /*13c0*/  LEA R12, P1, R4, R44, 0x2 ;  /* 0x0000002c040c7211 */ /* 0x002fc800078210ff */
[----:B------:R-:W-:-:S05]  /*13d0*/  LEA.HI.X R13, R4, R45, R0, 0x2, P1 ;  /* 0x0000002d040d7211 */ /* 0x000fca00008f1400 */
[----:B------:R-:W2:Y:S04]  /*13e0*/  LDG.E R130, desc[UR16][R12.64] ;  /* 0x000000100c827981 */ /* 0x000ea8000c1e1900 */
[----:B-----5:R0:W-:Y:S01]  /*13f0*/  STS.128 [R77], R16 ;  /* 0x000000104d007388 */ /* 0x0201e20000000c00 */
[----:B------:R-:W-:-:S03]  /*1400*/  NOP ;  /* 0x0000000000007918 */ /* 0x000fc60000000000 */
[----:B------:R-:W3:Y:S01]  /*1410*/  LDG.E.128 R8, desc[UR16][R8.64] ;  /* 0x0000001008087981 */ /* 0x000ee2000c1e1d00 */
[----:B------:R-:W1:Y:S01]  /*1420*/  S2UR UR6, SR_CgaCtaId ;  /* 0x00000000000679c3 */ /* 0x000e620000008800 */
[C---:B------:R-:W-:Y:S01]  /*1430*/  ISETP.NE.AND P2, PT, R24.reuse, RZ, PT ;  /* 0x000000ff1800720c */ /* 0x040fe20003f45270 */
[----:B------:R-:W-:Y:S01]  /*1440*/  UMOV UR5, 0x400 ;  /* 0x0000040000057882 */ /* 0x000fe20000000000 */
[----:B------:R-:W5:Y:S01]  /*1450*/  LDS.128 R4, [R77] ;  /* 0x000000004d047984 */ /* 0x000f620000000c00 */
[----:B------:R-:W-:Y:S01]  /*1460*/  ISETP.NE.AND P1, PT, R24, 0x1f, PT ;  /* 0x0000001f1800780c */ /* 0x000fe20003f25270 */
[----:B------:R-:W-:Y:S01]  /*1470*/  BSSY.RECONVERGENT B0, `(.L_x_9412) ;  /* 0x0000044000007945 */ /* 0x000fe20003800200 */
[----:B--2---:R-:W-:-:S04]  /*1480*/  FMUL.FTZ R143, R130, 1.4426950216293334961 ;  /* 0x3fb8aa3b828f7820 */ /* 0x004fc80000410000 */
[-C--:B------:R-:W-:Y:S01]  /*1490*/  FMUL.FTZ R131, R115, R143.reuse ;  /* 0x0000008f73837220 */ /* 0x080fe20000410000 */
[-C--:B------:R-:W-:Y:S01]  /*14a0*/  FMUL.FTZ R0, R112, R143.reuse ;  /* 0x0000008f70007220 */ /* 0x080fe20000410000 */
[-C--:B0-----:R-:W-:Y:S01]  /*14b0*/  FMUL.FTZ R16, R117, R143.reuse ;  /* 0x0000008f75107220 */ /* 0x081fe20000410000 */
[-C--:B------:R-:W-:Y:S01]  /*14c0*/  FMUL.FTZ R17, R114, R143.reuse ;  /* 0x0000008f72117220 */ /* 0x080fe20000410000 */
[-C--:B------:R-:W-:Y:S01]  /*14d0*/  FMUL.FTZ R18, R119, R143.reuse ;  /* 0x0000008f77127220 */ /* 0x080fe20000410000 */
[-C--:B------:R-:W-:Y:S01]  /*14e0*/  FMUL.FTZ R138, R116, R143.reuse ;  /* 0x0000008f748a7220 */ /* 0x080fe20000410000 */
[----:B------:R-:W0:Y:S01]  /*14f0*/  MUFU.EX2 R131, R131 ;  /* 0x0000008300837308 */ /* 0x000e220000000800 */
[----:B-1----:R-:W-:Y:S01]  /*1500*/  ULEA UR5, UR6, UR5, 0x18 ;  /* 0x0000000506057291 */ /* 0x002fe2000f8ec0ff */
[----:B------:R-:W-:-:S06]  /*1510*/  FMUL.FTZ R149, R118, R143 ;  /* 0x0000008f76957220 */ /* 0x000fcc0000410000 */
[----:B------:R-:W1:Y:S08]  /*1520*/  MUFU.EX2 R0, R0 ;  /* 0x0000000000007308 */ /* 0x000e700000000800 */
[----:B------:R-:W2:Y:S01]  /*1530*/  MUFU.EX2 R16, R16 ;  /* 0x0000001000107308 */ /* 0x000ea20000000800 */
[--C-:B-----5:R-:W-:Y:S02]  /*1540*/  HADD2.F32 R139, -RZ, R6.reuse.H0_H0 ;  /* 0x20000006ff8b7230 */ /* 0x120fe40000004100 */
[----:B------:R-:W-:-:S02]  /*1550*/  HADD2.F32 R142, -RZ, R6.H1_H1 ;  /* 0x30000006ff8e7230 */ /* 0x000fc40000004100 */
[----:B------:R-:W-:-:S03]  /*1560*/  HADD2.F32 R19, -RZ, R4.H0_H0 ;  /* 0x20000004ff137230 */ /* 0x000fc60000004100 */
[----:B------:R-:W0:Y:S01]  /*1570*/  MUFU.EX2 R17, R17 ;  /* 0x0000001100117308 */ /* 0x000e220000000800 */
[----:B------:R-:W-:Y:S02]  /*1580*/  HADD2.F32 R132, -RZ, R4.H1_H1 ;  /* 0x30000004ff847230 */ /* 0x000fe40000004100 */
[----:B------:R-:W-:Y:S01]  /*1590*/  FMUL.FTZ R145, R126, R139 ;  /* 0x0000008b7e917220 */ /* 0x000fe20000410000 */
[--C-:B------:R-:W-:Y:S02]  /*15a0*/  HADD2.F32 R133, -RZ, R5.reuse.H0_H0 ;  /* 0x20000005ff857230 */ /* 0x100fe40000004100 */
[----:B------:R-:W-:Y:S01]  /*15b0*/  FMUL.FTZ R150, R122, R19 ;  /* 0x000000137a967220 */ /* 0x000fe20000410000 */
[----:B----4-:R-:W-:Y:S02]  /*15c0*/  HADD2.F32 R140, -RZ, R5.H1_H1 ;  /* 0x30000005ff8c7230 */ /* 0x010fe40000004100 */
[----:B------:R-:W-:Y:S01]  /*15d0*/  FMUL.FTZ R151, R123, R132 ;  /* 0x000000847b977220 */ /* 0x000fe20000410000 */
[--C-:B------:R-:W-:Y:S01]  /*15e0*/  HADD2.F32 R141, -RZ, R7.reuse.H0_H0 ;  /* 0x20000007ff8d7230 */ /* 0x100fe20000004100 */
[----:B------:R-:W0:Y:S01]  /*15f0*/  MUFU.EX2 R18, R18 ;  /* 0x0000001200127308 */ /* 0x000e220000000800 */
[----:B------:R-:W-:-:S02]  /*1600*/  HADD2.F32 R144, -RZ, R7.H1_H1 ;  /* 0x30000007ff907230 */ /* 0x000fc40000004100 */
[----:B------:R-:W-:-:S05]  /*1610*/  FMUL.FTZ R147, R124, R133 ;  /* 0x000000857c937220 */ /* 0x000fca0000410000 */
[----:B------:R-:W0:Y:S01]  /*1620*/  MUFU.EX2 R138, R138 ;  /* 0x0000008a008a7308 */ /* 0x000e220000000800 */
[----:B---3--:R3:W-:Y:S01]  /*1630*/  STS.128 [R77+0x210], R8 ;  /* 0x000210084d007388 */ /* 0x0087e20000000c00 */
[----:B------:R-:W-:-:S03]  /*1640*/  NOP ;  /* 0x0000000000007918 */ /* 0x000fc60000000000 */
[----:B------:R-:W5:Y:S01]  /*1650*/  LDS.128 R12, [R77+0x210] ;  /* 0x000210004d0c7984 */ /* 0x000f620000000c00 */
[----:B---3--:R-:W-:Y:S01]  /*1660*/  IADD3 R9, PT, PT, R161, UR4, RZ ;  /* 0x00000004a1097c10 */ /* 0x008fe2000fffe0ff */
[----:B------:R-:W-:-:S03]  /*1670*/  FMUL.FTZ R11, R121, R143 ;  /* 0x0000008f790b7220 */ /* 0x000fc60000410000 */
[----:B------:R-:W-:Y:S01]  /*1680*/  SEL R9, R9, R50, !P2 ;  /* 0x0000003209097207 */ /* 0x000fe20005000000 */
[----:B------:R3:W1:Y:S03]  /*1690*/  MUFU.EX2 R143, R11 ;  /* 0x0000000b008f7308 */ /* 0x0006660000000800 */
[----:B------:R-:W-:-:S05]  /*16a0*/  LEA R146, R9, UR5, 0x2 ;  /* 0x0000000509927c11 */ /* 0x000fca000f8e10ff */
[----:B0-----:R0:W-:Y:S02]  /*16b0*/  STS [R146+0xe98], R131 ;  /* 0x000e988392007388 */ /* 0x0011e40000000800 */
[----:B0-----:R-:W-:Y:S01]  /*16c0*/  FMUL.FTZ R146, R125, R140 ;  /* 0x0000008c7d927220 */ /* 0x001fe20000410000 */
[--C-:B-----5:R-:W-:Y:S02]  /*16d0*/  HADD2.F32 R6, -RZ, R12.reuse.H1_H1 ;  /* 0x3000000cff067230 */ /* 0x120fe40000004100 */
[----:B------:R-:W-:Y:S02]  /*16e0*/  HADD2.F32 R4, -RZ, R12.H0_H0 ;  /* 0x2000000cff047230 */ /* 0x000fe40000004100 */
[----:B------:R-:W-:Y:S01]  /*16f0*/  FMUL.FTZ R12, R129, R144 ;  /* 0x00000090810c7220 */ /* 0x000fe20000410000 */
[--C-:B------:R-:W-:Y:S02]  /*1700*/  HADD2.F32 R8, -RZ, R13.reuse.H0_H0 ;  /* 0x2000000dff087230 */ /* 0x100fe40000004100 */
[----:B------:R-:W-:Y:S01]  /*1710*/  FMUL.FTZ R155, R99, R6 ;  /* 0x00000006639b7220 */ /* 0x000fe20000410000 */
[----:B------:R-:W-:-:S02]  /*1720*/  HADD2.F32 R10, -RZ, R13.H1_H1 ;  /* 0x3000000dff0a7230 */ /* 0x000fc40000004100 */
[----:B------:R-:W-:Y:S01]  /*1730*/  FMUL.FTZ R153, R97, R4 ;  /* 0x0000000461997220 */ /* 0x000fe20000410000 */
[--C-:B------:R-:W-:Y:S01]  /*1740*/  HADD2.F32 R5, -RZ, R14.reuse.H0_H0 ;  /* 0x2000000eff057230 */ /* 0x100fe20000004100 */
[----:B------:R0:W1:Y:S01]  /*1750*/  MUFU.EX2 R13, R149 ;  /* 0x00000095000d7308 */ /* 0x0000620000000800 */
[----:B------:R-:W-:Y:S02]  /*1760*/  HADD2.F32 R7, -RZ, R14.H1_H1 ;  /* 0x3000000eff077230 */ /* 0x000fe40000004100 */
[----:B------:R-:W-:Y:S01]  /*1770*/  FMUL.FTZ R14, R128, R141 ;  /* 0x0000008d800e7220 */ /* 0x000fe20000410000 */
[--C-:B------:R-:W-:Y:S02]  /*1780*/  HADD2.F32 R148, -RZ, R15.reuse.H0_H0 ;  /* 0x2000000fff947230 */ /* 0x100fe40000004100 */
[----:B------:R-:W-:Y:S01]  /*1790*/  FMUL.FTZ R156, R101, R8 ;  /* 0x00000008659c7220 */ /* 0x000fe20000410000 */
[----:B------:R-:W-:Y:S02]  /*17a0*/  HADD2.F32 R9, -RZ, R15.H1_H1 ;  /* 0x3000000fff097230 */ /* 0x000fe40000004100 */
[----:B------:R-:W-:Y:S01]  /*17b0*/  FMUL.FTZ R15, R127, R142 ;  /* 0x0000008e7f0f7220 */ /* 0x000fe20000410000 */
[----:B---3--:R-:W-:Y:S01]  /*17c0*/  FMUL.FTZ R11, R103, R10 ;  /* 0x0000000a670b7220 */ /* 0x008fe20000410000 */
[----:B------:R-:W-:Y:S01]  /*17d0*/  FMUL.FTZ R159, R96, R5 ;  /* 0x00000005609f7220 */ /* 0x000fe20000410000 */
[----:B------:R-:W-:Y:S01]  /*17e0*/  FMUL.FTZ R6, R98, R7 ;  /* 0x0000000762067220 */ /* 0x000fe20000410000 */
[----:B------:R-:W-:Y:S01]  /*17f0*/  FMUL.FTZ R148, R105, R148 ;  /* 0x0000009469947220 */ /* 0x000fe20000410000 */
[----:B0-----:R-:W-:Y:S01]  /*1800*/  FMUL.FTZ R149, R100, R9 ;  /* 0x0000000964957220 */ /* 0x001fe20000410000 */
[----:B------:R-:W-:Y:S06]  /*1810*/  BAR.SYNC.DEFER_BLOCKING 0x0 ;  /* 0x0000000000007b1d */ /* 0x000fec0000010000 */
[----:B--2---:R-:W-:Y:S05]  /*1820*/  @P1 BRA `(.L_x_9413) ;  /* 0x00000000001c1947 */ /* 0x004fea0003800000 */
[----:B------:R-:W-:Y:S01]  /*1830*/  ISETP.NE.AND P1, PT, R51, UR12, PT ;  /* 0x0000000c33007c0c */ /* 0x000fe2000bf25270 */
[----:B------:R-:W-:-:S12]  /*1840*/  HFMA2 R10, -RZ, RZ, 1.875, 0 ;  /* 0x3f800000ff0a7431 */ /* 0x000fd800000001ff */
[----:B------:R-:W-:Y:S05]  /*1850*/  @!P1 BRA `(.L_x_9414) ;  /* 0x0000000000149947 */ /* 0x000fea0003800000 */
[----:B------:R-:W-:-:S04]  /*1860*/  IADD3 R4, PT, PT, R120, UR4, RZ ;  /* 0x0000000478047c10 */ /* 0x000fc8000fffe0ff */
[----:B------:R-:W-:-:S05]  /*1870*/  LEA R4, R4, UR5, 0x2 ;  /* 0x0000000504047c11 */ /* 0x000fca000f8e10ff */
[----:B------:R3:W0:Y:S01]  /*1880*/  LDS R10, [R4+0xe98] ;  /* 0x000e9800040a7984 */ /* 0x0006220000000800 */
[----:B------:R-:W-:Y:S05]  /*1890*/  BRA `(.L_x_9414) ;  /* 0x0000000000047947 */ /* 0x000fea0003800000 */
.L_x_9413:
[----:B------:R0:W2:Y:S02]  /*18a0*/  LDS R10, [R154+0x169c] ;  /* 0x00169c009a0a7984 */ /* 0x0000a40000000800 */
.L_x_9414:
[----:B------:R-:W-:Y:S05]  /*18b0*/  BSYNC.RECONVERGENT B0 ;  /* 0x0000000000007941 */ /* 0x000fea0003800200 */
.L_x_9412:
[----:B------:R-:W5:Y:S01]  /*18c0*/  @P0 LDC R5, c[0x0][0x38c] ;  /* 0x0000e300ff050b82 */ /* 0x000f620000000800 */
[----:B------:R-:W-:Y:S01]  /*18d0*/  MOV R158, RZ ;  /* 0x000000ff009e7202 */ /* 0x000fe20000000f00 */
[----:B-----5:R-:W-:-:S04]  /*18e0*/  @P0 IMAD R5, R110, R5, UR4 ;  /* 0x000000046e050e24 */ /* 0x020fc8000f8e0205 */
[----:B---3--:R-:W-:-:S05]  /*18f0*/  @P0 IMAD.WIDE R4, R5, 0x8, R28 ;  /* 0x0000000805040825 */ /* 0x008fca00078e021c */
[----:B------:R3:W5:Y:S01]  /*1900*/  @P0 LDG.E R158, desc[UR16][R4.64+0x4] ;  /* 0x00000410049e0981 */ /* 0x000762000c1e1900 */
[C---:B012---:R-:W-:Y:S01]  /*1910*/  FMUL.FTZ R8, R13.reuse, R10 ;  /* 0x0000000a0d087220 */ /* 0x047fe20000410000 */
        /* <DEDUP_REMOVED lines=24> */
[----:B------:R-:W0:Y:S01]  /*1aa0*/  SHFL.DOWN PT, R9, R164, 0x1, 0x1f ;  /* 0x08201f00a4097f89 */ /* 0x000e2200000e0000 */
[----:B------:R-:W-:Y:S01]  /*1ab0*/  FFMA.FTZ R4, R143, R4, R14 ;  /* 0x000000048f047223 */ /* 0x000fe2000001000e */
[----:B------:R-:W-:Y:S02]  /*1ac0*/  MOV R165, R8 ;  /* 0x0000000800a57202 */ /* 0x000fe40000000f00 */
[----:B------:R-:W1:Y:S01]  /*1ad0*/  SHFL.DOWN PT, R157, R8, 0x1, 0x1f ;  /* 0x08201f00089d7f89 */ /* 0x000e6200000e0000 */
[----:B------:R-:W-:Y:S01]  /*1ae0*/  FFMA.FTZ R7, R13, R4, R12 ;  /* 0x000000040d077223 */ /* 0x000fe2000001000c */
[----:B------:R-:W-:-:S04]  /*1af0*/  FMUL.FTZ R4, R16, R5 ;  /* 0x0000000510047220 */ /* 0x000fc80000410000 */
[----:B------:R-:W2:Y:S01]  /*1b00*/  SHFL.UP PT, R8, R7, 0x1, RZ ;  /* 0x0420000007087989 */ /* 0x000ea200000e00ff */
[----:B------:R-:W-:-:S04]  /*1b10*/  FMUL.FTZ R5, R17, R4 ;  /* 0x0000000411057220 */ /* 0x000fc80000410000 */
[----:B------:R-:W-:-:S04]  /*1b20*/  FMUL.FTZ R5, R18, R5 ;  /* 0x0000000512057220 */ /* 0x000fc80000410000 */
[----:B------:R-:W-:-:S04]  /*1b30*/  FMUL.FTZ R4, R138, R5 ;  /* 0x000000058a047220 */ /* 0x000fc80000410000 */
[----:B------:R-:W-:Y:S01]  /*1b40*/  FMUL.FTZ R4, R143, R4 ;  /* 0x000000048f047220 */ /* 0x000fe20000410000 */
[----:B0-----:R-:W-:-:S03]  /*1b50*/  @P1 FMUL.FTZ R9, R9, R164 ;  /* 0x000000a409091220 */ /* 0x001fc60000410000 */
[----:B------:R-:W-:Y:S01]  /*1b60*/  FMUL.FTZ R160, R13, R4 ;  /* 0x000000040da07220 */ /* 0x000fe20000410000 */
[----:B-1----:R-:W-:Y:S01]  /*1b70*/  @P1 FFMA.FTZ R165, R164, R157, R165 ;  /* 0x0000009da4a51223 */ /* 0x002fe200000100a5 */
[----:B------:R-:W-:Y:S02]  /*1b80*/  @P1 MOV R164, R9 ;  /* 0x0000000900a41202 */ /* 0x000fe40000000f00 */
[----:B------:R-:W-:Y:S01]  /*1b90*/  ISETP.GE.AND P1, PT, R78, 0x1, PT ;  /* 0x000000014e00780c */ /* 0x000fe20003f26270 */
[----:B------:R-:W0:Y:S01]  /*1ba0*/  SHFL.UP PT, R5, R160, 0x1, RZ ;  /* 0x04200000a0057989 */ /* 0x000e2200000e00ff */
[----:B--2---:R-:W-:-:S03]  /*1bb0*/  FFMA.FTZ R8, R160, R8, R7 ;  /* 0x00000008a0087223 */ /* 0x004fc60000010007 */
[----:B------:R-:W1:Y:S02]  /*1bc0*/  SHFL.DOWN PT, R9, R164, 0x2, 0x1f ;  /* 0x08401f00a4097f89 */ /* 0x000e6400000e0000 */
[----:B------:R-:W-:Y:S02]  /*1bd0*/  FSEL R7, R7, R8, !P1 ;  /* 0x0000000807077208 */ /* 0x000fe40004800000 */
[----:B------:R-:W2:Y:S04]  /*1be0*/  SHFL.DOWN PT, R157, R165, 0x2, 0x1f ;  /* 0x08401f00a59d7f89 */ /* 0x000ea800000e0000 */
[----:B------:R-:W3:Y:S01]  /*1bf0*/  SHFL.UP PT, R4, R7, 0x2, RZ ;  /* 0x0440000007047989 */ /* 0x000ee200000e00ff */
[----:B0-----:R-:W-:Y:S01]  /*1c00*/  @P1 FMUL.FTZ R160, R160, R5 ;  /* 0x00000005a0a01220 */ /* 0x001fe20000410000 */
[----:B------:R-:W-:Y:S01]  /*1c10*/  ISETP.GE.AND P1, PT, R78, 0x2, PT ;  /* 0x000000024e00780c */ /* 0x000fe20003f26270 */
[----:B-1----:R-:W-:-:S03]  /*1c20*/  @!P3 FMUL.FTZ R8, R164, R9 ;  /* 0x00000009a408b220 */ /* 0x002fc60000410000 */
[----:B------:R-:W0:Y:S01]  /*1c30*/  SHFL.UP PT, R5, R160, 0x2, RZ ;  /* 0x04400000a0057989 */ /* 0x000e2200000e00ff */
[----:B--2---:R-:W-:Y:S01]  /*1c40*/  @!P3 FFMA.FTZ R165, R164, R157, R165 ;  /* 0x0000009da4a5b223 */ /* 0x004fe200000100a5 */
[----:B------:R-:W-:Y:S02]  /*1c50*/  @!P3 MOV R164, R8 ;  /* 0x0000000800a4b202 */ /* 0x000fe40000000f00 */
[----:B------:R-:W-:Y:S01]  /*1c60*/  ISETP.GT.U32.AND P3, PT, R152, 0x1b, PT ;  /* 0x0000001b9800780c */ /* 0x000fe20003f64070 */
[----:B---3--:R-:W-:Y:S01]  /*1c70*/  FFMA.FTZ R4, R160, R4, R7 ;  /* 0x00000004a0047223 */ /* 0x008fe20000010007 */
[----:B------:R-:W1:Y:S04]  /*1c80*/  SHFL.DOWN PT, R8, R165, 0x4, 0x1f ;  /* 0x08801f00a5087f89 */ /* 0x000e6800000e0000 */
[----:B------:R-:W2:Y:S01]  /*1c90*/  SHFL.DOWN PT, R9, R164, 0x4, 0x1f ;  /* 0x08801f00a4097f89 */ /* 0x000ea200000e0000 */
[----:B------:R-:W-:-:S05]  /*1ca0*/  FSEL R157, R7, R4, !P1 ;  /* 0x00000004079d7208 */ /* 0x000fca0004800000 */
[----:B------:R-:W3:Y:S01]  /*1cb0*/  SHFL.UP PT, R4, R157, 0x4, RZ ;  /* 0x048000009d047989 */ /* 0x000ee200000e00ff */
[----:B0-----:R-:W-:Y:S01]  /*1cc0*/  @P1 FMUL.FTZ R160, R160, R5 ;  /* 0x00000005a0a01220 */ /* 0x001fe20000410000 */
[----:B------:R-:W-:-:S04]  /*1cd0*/  ISETP.GE.AND P1, PT, R51, UR12, PT ;  /* 0x0000000c33007c0c */ /* 0x000fc8000bf26270 */
[----:B------:R-:W0:Y:S01]  /*1ce0*/  SHFL.UP PT, R5, R160, 0x4, RZ ;  /* 0x04800000a0057989 */ /* 0x000e2200000e00ff */
[----:B------:R-:W-:Y:S01]  /*1cf0*/  ISETP.NE.OR P1, PT, R24, RZ, P1 ;  /* 0x000000ff1800720c */ /* 0x000fe20000f25670 */
[C---:B-1----:R-:W-:Y:S01]  /*1d00*/  @!P3 FFMA.FTZ R165, R164.reuse, R8, R165 ;  /* 0x00000008a4a5b223 */ /* 0x042fe200000100a5 */
[----:B------:R-:W-:Y:S02]  /*1d10*/  HFMA2 R8, -RZ, RZ, 1.875, 0 ;  /* 0x3f800000ff087431 */ /* 0x000fe400000001ff */
[----:B--2---:R-:W-:Y:S02]  /*1d20*/  @!P3 FMUL.FTZ R7, R164, R9 ;  /* 0x00000009a407b220 */ /* 0x004fe40000410000 */
[----:B------:R-:W1:Y:S01]  /*1d30*/  SHFL.DOWN PT, R163, R165, 0x8, 0x1f ;  /* 0x09001f00a5a37f89 */ /* 0x000e6200000e0000 */
[----:B------:R-:W-:Y:S02]  /*1d40*/  MOV R9, RZ ;  /* 0x000000ff00097202 */ /* 0x000fe40000000f00 */
[----:B------:R-:W-:Y:S01]  /*1d50*/  @!P3 MOV R164, R7 ;  /* 0x0000000700a4b202 */ /* 0x000fe20000000f00 */
[----:B---3--:R-:W-:Y:S01]  /*1d60*/  FFMA.FTZ R4, R160, R4, R157 ;  /* 0x00000004a0047223 */ /* 0x008fe2000001009d */
[----:B------:R-:W-:-:S02]  /*1d70*/  ISETP.GE.AND P3, PT, R78, 0x4, PT ;  /* 0x000000044e00780c */ /* 0x000fc40003f66270 */
[----:B------:R-:W-:Y:S01]  /*1d80*/  @!P1 LDS.64 R8, [UR6+0x1718] ;  /* 0x00171806ff089984 */ /* 0x000fe20008000a00 */
[----:B------:R-:W-:Y:S02]  /*1d90*/  ISETP.GE.AND P1, PT, R78, 0x8, PT ;  /* 0x000000084e00780c */ /* 0x000fe40003f26270 */
[----:B------:R-:W-:Y:S01]  /*1da0*/  FSEL R157, R157, R4, !P3 ;  /* 0x000000049d9d7208 */ /* 0x000fe20005800000 */
[----:B------:R-:W2:Y:S04]  /*1db0*/  SHFL.DOWN PT, R7, R164, 0x8, 0x1f ;  /* 0x09001f00a4077f89 */ /* 0x000ea800000e0000 */
[----:B------:R-:W3:Y:S03]  /*1dc0*/  SHFL.UP PT, R4, R157, 0x8, RZ ;  /* 0x050000009d047989 */ /* 0x000ee600000e00ff */
[----:B0-----:R-:W-:Y:S01]  /*1dd0*/  @P3 FMUL.FTZ R160, R160, R5 ;  /* 0x00000005a0a03220 */ /* 0x001fe20000410000 */
[----:B------:R-:W-:Y:S01]  /*1de0*/  ISETP.GT.U32.AND P3, PT, R152, 0xf, PT ;  /* 0x0000000f9800780c */ /* 0x000fe20003f64070 */
[----:B-1----:R-:W-:-:S03]  /*1df0*/  @!P4 FFMA.FTZ R165, R164, R163, R165 ;  /* 0x000000a3a4a5c223 */ /* 0x002fc600000100a5 */
[----:B------:R-:W0:Y:S04]  /*1e00*/  SHFL.UP PT, R5, R160, 0x8, RZ ;  /* 0x05000000a0057989 */ /* 0x000e2800000e00ff */
[----:B------:R-:W1:Y:S01]  /*1e10*/  SHFL.DOWN PT, R166, R165, 0x10, 0x1f ;  /* 0x0a001f00a5a67f89 */ /* 0x000e6200000e0000 */
[----:B--2---:R-:W-:Y:S01]  /*1e20*/  @!P4 FMUL.FTZ R7, R164, R7 ;  /* 0x00000007a407c220 */ /* 0x004fe20000410000 */
[----:B---3--:R-:W-:-:S04]  /*1e30*/  FFMA.FTZ R4, R160, R4, R157 ;  /* 0x00000004a0047223 */ /* 0x008fc8000001009d */
[----:B------:R-:W-:Y:S02]  /*1e40*/  @!P4 MOV R164, R7 ;  /* 0x0000000700a4c202 */ /* 0x000fe40000000f00 */
[----:B------:R-:W-:-:S03]  /*1e50*/  FSEL R7, R157, R4, !P1 ;  /* 0x000000049d077208 */ /* 0x000fc60004800000 */
[----:B------:R-:W2:Y:S01]  /*1e60*/  SHFL.DOWN PT, R163, R164, 0x10, 0x1f ;  /* 0x0a001f00a4a37f89 */ /* 0x000ea200000e0000 */
[----:B0-----:R-:W-:-:S03]  /*1e70*/  @P1 FMUL.FTZ R160, R160, R5 ;  /* 0x00000005a0a01220 */ /* 0x001fc60000410000 */
[----:B------:R-:W0:Y:S01]  /*1e80*/  SHFL.UP PT, R4, R7, 0x10, RZ ;  /* 0x0600000007047989 */ /* 0x000e2200000e00ff */
[----:B------:R-:W-:Y:S01]  /*1e90*/  ISETP.GE.AND P1, PT, R78, 0x10, PT ;  /* 0x000000104e00780c */ /* 0x000fe20003f26270 */
[C---:B-1----:R-:W-:Y:S02]  /*1ea0*/  @!P3 FFMA.FTZ R165, R164.reuse, R166, R165 ;  /* 0x000000a6a4a5b223 */ /* 0x042fe400000100a5 */
[----:B------:R-:W1:Y:S04]  /*1eb0*/  SHFL.UP PT, R5, R160, 0x10, RZ ;  /* 0x06000000a0057989 */ /* 0x000e6800000e00ff */
[----:B------:R-:W-:Y:S04]  /*1ec0*/  SHFL.IDX PT, R168, R9, RZ, 0x1f ;  /* 0x00001fff09a87589 */ /* 0x000fe800000e0000 */
[----:B------:R-:W-:Y:S04]  /*1ed0*/  SHFL.DOWN PT, R166, R165, 0x1, 0x1f ;  /* 0x08201f00a5a67f89 */ /* 0x000fe800000e0000 */
[----:B------:R-:W-:Y:S01]  /*1ee0*/  SHFL.IDX PT, R165, R165, RZ, 0x1f ;  /* 0x00001fffa5a57589 */ /* 0x000fe200000e0000 */
[----:B--2---:R-:W-:-:S05]  /*1ef0*/  @!P3 FMUL.FTZ R157, R164, R163 ;  /* 0x000000a3a49db220 */ /* 0x004fca0000410000 */
[----:B------:R-:W-:Y:S01]  /*1f00*/  @!P3 MOV R164, R157 ;  /* 0x0000009d00a4b202 */ /* 0x000fe20000000f00 */
[----:B0-----:R-:W-:Y:S01]  /*1f10*/  FFMA.FTZ R4, R160, R4, R7 ;  /* 0x00000004a0047223 */ /* 0x001fe20000010007 */
[----:B------:R-:W-:Y:S01]  /*1f20*/  ISETP.NE.AND P3, PT, R24, 0x1f, PT ;  /* 0x0000001f1800780c */ /* 0x000fe20003f65270 */
[----:B-1----:R-:W-:Y:S02]  /*1f30*/  @P1 FMUL.FTZ R160, R160, R5 ;  /* 0x00000005a0a01220 */ /* 0x002fe40000410000 */
[----:B------:R-:W0:Y:S01]  /*1f40*/  SHFL.DOWN PT, R157, R164, 0x1, 0x1f ;  /* 0x08201f00a49d7f89 */ /* 0x000e2200000e0000 */
[----:B------:R-:W-:-:S03]  /*1f50*/  FSEL R163, R7, R4, !P1 ;  /* 0x0000000407a37208 */ /* 0x000fc60004800000 */
[----:B------:R-:W1:Y:S04]  /*1f60*/  SHFL.IDX PT, R164, R164, RZ, 0x1f ;  /* 0x00001fffa4a47589 */ /* 0x000e6800000e0000 */
[----:B------:R-:W-:Y:S04]  /*1f70*/  SHFL.UP PT, R160, R160, 0x1, RZ ;  /* 0x04200000a0a07989 */ /* 0x000fe800000e00ff */
[----:B------:R-:W-:Y:S01]  /*1f80*/  SHFL.UP PT, R163, R163, 0x1, RZ ;  /* 0x04200000a3a37989 */ /* 0x000fe200000e00ff */
[----:B0-----:R-:W-:-:S04]  /*1f90*/  @P3 FFMA.FTZ R168, R157, R168, R166 ;  /* 0x000000a89da83223 */ /* 0x001fc800000100a6 */
[----:B------:R-:W-:Y:S01]  /*1fa0*/  FFMA.FTZ R149, R168, R10, R149 ;  /* 0x0000000aa8957223 */ /* 0x000fe20000010095 */
[C---:B-1----:R-:W-:Y:S01]  /*1fb0*/  FFMA.FTZ R9, R164.reuse, R9, R165 ;  /* 0x00000009a4097223 */ /* 0x042fe200000100a5 */
[----:B------:R-:W-:Y:S02]  /*1fc0*/  FMUL.FTZ R8, R164, R8 ;  /* 0x00000008a4087220 */ /* 0x000fe40000410000 */
[----:B------:R-:W-:-:S04]  /*1fd0*/  FFMA.FTZ R148, R13, R149, R148 ;  /* 0x000000950d947223 */ /* 0x000fc80000010094 */
[----:B------:R-:W-:Y:S01]  /*1fe0*/  FFMA.FTZ R157, R143, R148, R6 ;  /* 0x000000948f9d7223 */ /* 0x000fe20000010006 */
[----:B----4-:R-:W-:-:S04]  /*1ff0*/  IMAD.WIDE.U32 R6, R40, UR4, R36 ;  /* 0x0000000428067c25 */ /* 0x010fc8000f8e0024 */
[----:B------:R-:W-:Y:S01]  /*2000*/  FFMA.FTZ R170, R138, R157, R159 ;  /* 0x0000009d8aaa7223 */ /* 0x000fe2000001009f */
[----:B------:R-:W-:Y:S01]  /*2010*/  IMAD R5, R41, UR4, R7 ;  /* 0x0000000429057c24 */ /* 0x000fe2000f8e0207 */
[----:B------:R-:W-:Y:S02]  /*2020*/  LEA R4, P1, R6, UR8, 0x2 ;  /* 0x0000000806047c11 */ /* 0x000fe4000f8210ff */
[----:B------:R-:W-:Y:S01]  /*2030*/  FFMA.FTZ R173, R18, R170, R11 ;  /* 0x000000aa12ad7223 */ /* 0x000fe2000001000b */
[----:B------:R-:W-:Y:S01]  /*2040*/  IMAD.WIDE.U32 R10, R38, UR4, R34 ;  /* 0x00000004260a7c25 */ /* 0x000fe2000f8e0022 */
[----:B------:R-:W-:-:S03]  /*2050*/  LEA.HI.X R5, R6, UR9, R5, 0x2, P1 ;  /* 0x0000000906057c11 */ /* 0x000fc600088f1405 */
[----:B------:R-:W-:Y:S01]  /*2060*/  FFMA.FTZ R172, R17, R173, R156 ;  /* 0x000000ad11ac7223 */ /* 0x000fe2000001009c */
[----:B------:R-:W-:Y:S01]  /*2070*/  IMAD R7, R39, UR4, R11 ;  /* 0x0000000427077c24 */ /* 0x000fe2000f8e020b */
[----:B------:R-:W-:Y:S02]  /*2080*/  ISETP.NE.AND P1, PT, R24, RZ, PT ;  /* 0x000000ff1800720c */ /* 0x000fe40003f25270 */
[----:B------:R-:W-:-:S11]  /*2090*/  FFMA.FTZ R155, R16, R172, R155 ;  /* 0x000000ac109b7223 */ /* 0x000fd6000001009b */
[----:B------:R0:W-:Y:S02]  /*20a0*/  @!P1 STS.64 [UR6+0x1718], R8 ;  /* 0x00171808ff009988 */ /* 0x0001e40008000a06 */
[----:B0-----:R-:W-:Y:S02]  /*20b0*/  FMUL.FTZ R8, R119, R170 ;  /* 0x000000aa77087220 */ /* 0x001fe40000410000 */
[----:B-----5:R-:W0:Y:S02]  /*20c0*/  SHFL.IDX PT, R158, R158, RZ, 0x1f ;  /* 0x00001fff9e9e7589 */ /* 0x020e2400000e0000 */
[----:B0-----:R-:W-:Y:S01]  /*20d0*/  @P2 FFMA.FTZ R158, R160, R158, R163 ;  /* 0x0000009ea09e2223 */ /* 0x001fe200000100a3 */
[----:B------:R-:W-:-:S03]  /*20e0*/  LEA R6, P2, R10, UR10, 0x2 ;  /* 0x0000000a0a067c11 */ /* 0x000fc6000f8410ff */
[----:B------:R-:W-:Y:S01]  /*20f0*/  FFMA.FTZ R158, R131, R158, R150 ;  /* 0x0000009e839e7223 */ /* 0x000fe20000010096 */
[----:B------:R-:W-:Y:S01]  /*2100*/  LEA.HI.X R7, R10, UR11, R7, 0x2, P2 ;  /* 0x0000000b0a077c11 */ /* 0x000fe200090f1407 */
[CC--:B------:R-:W-:Y:S02]  /*2110*/  FFMA.FTZ R10, R0.reuse, R155.reuse, R153 ;  /* 0x0000009b000a7223 */ /* 0x0c0fe40000010099 */
[----:B------:R-:W-:Y:S01]  /*2120*/  FFMA.FTZ R160, R0, R158, R151 ;  /* 0x0000009e00a07223 */ /* 0x000fe20000010097 */
[----:B------:R-:W-:Y:S01]  /*2130*/  FADD.FTZ R0, -R150, R158 ;  /* 0x0000009e96007221 */ /* 0x000fe20000010100 */
[----:B------:R-:W-:Y:S02]  /*2140*/  FMUL.FTZ R11, R115, R10 ;  /* 0x0000000a730b7220 */ /* 0x000fe40000410000 */
[----:B------:R-:W-:Y:S01]  /*2150*/  FADD.FTZ R156, -R151, R160 ;  /* 0x000000a0979c7221 */ /* 0x000fe20000010100 */
[----:B------:R-:W-:Y:S01]  /*2160*/  FFMA.FTZ R164, R16, R160, R147 ;  /* 0x000000a010a47223 */ /* 0x000fe20000010093 */
[----:B------:R-:W-:Y:S01]  /*2170*/  FMUL.FTZ R151, R112, R155 ;  /* 0x0000009b70977220 */ /* 0x000fe20000410000 */
[-C--:B------:R-:W-:Y:S01]  /*2180*/  FFMA.FTZ R131, R0, R11.reuse, RZ ;  /* 0x0000000b00837223 */ /* 0x080fe200000100ff */
[----:B------:R-:W-:Y:S01]  /*2190*/  FMUL.FTZ R150, R89, R11 ;  /* 0x0000000b59967220 */ /* 0x000fe20000410000 */
[----:B------:R-:W-:Y:S01]  /*21a0*/  FADD.FTZ R16, -R147, R164 ;  /* 0x000000a493107221 */ /* 0x000fe20000010100 */
[----:B------:R-:W-:Y:S01]  /*21b0*/  FMUL.FTZ R147, R117, R172 ;  /* 0x000000ac75937220 */ /* 0x000fe20000410000 */
[----:B------:R-:W-:Y:S01]  /*21c0*/  FFMA.FTZ R131, R156, R151, R131 ;  /* 0x000000979c837223 */ /* 0x000fe20000010083 */
[----:B------:R-:W-:Y:S01]  /*21d0*/  FFMA.FTZ R153, R17, R164, R146 ;  /* 0x000000a411997223 */ /* 0x000fe20000010092 */
[----:B------:R-:W-:Y:S01]  /*21e0*/  FMUL.FTZ R17, R114, R173 ;  /* 0x000000ad72117220 */ /* 0x000fe20000410000 */
[----:B------:R-:W-:Y:S01]  /*21f0*/  FMUL.FTZ R11, R90, R151 ;  /* 0x000000975a0b7220 */ /* 0x000fe20000410000 */
[----:B------:R-:W-:Y:S01]  /*2200*/  FFMA.FTZ R131, R16, R147, R131 ;  /* 0x0000009310837223 */ /* 0x000fe20000010083 */
[----:B------:R-:W-:Y:S01]  /*2210*/  FFMA.FTZ R166, R18, R153, R145 ;  /* 0x0000009912a67223 */ /* 0x000fe20000010091 */
[----:B------:R-:W-:Y:S01]  /*2220*/  FADD.FTZ R146, -R146, R153 ;  /* 0x0000009992927221 */ /* 0x000fe20000010100 */
[----:B------:R0:W-:Y:S01]  /*2230*/  STS [R65], R150 ;  /* 0x0000009641007388 */ /* 0x0001e20000000800 */
[----:B------:R-:W-:Y:S01]  /*2240*/  FMUL.FTZ R151, R91, R8 ;  /* 0x000000085b977220 */ /* 0x000fe20000410000 */
[----:B------:R-:W-:Y:S01]  /*2250*/  FADD.FTZ R18, -R145, R166 ;  /* 0x000000a691127221 */ /* 0x000fe20000010100 */
[-C--:B------:R-:W-:Y:S01]  /*2260*/  FFMA.FTZ R131, R146, R17.reuse, R131 ;  /* 0x0000001192837223 */ /* 0x080fe20000010083 */
[----:B------:R1:W-:Y:S01]  /*2270*/  STS [R66+0x4], R11 ;  /* 0x0000040b42007388 */ /* 0x0003e20000000800 */
[----:B------:R-:W-:Y:S01]  /*2280*/  FFMA.FTZ R168, R138, R166, R15 ;  /* 0x000000a68aa87223 */ /* 0x000fe2000001000f */
[----:B------:R-:W-:Y:S01]  /*2290*/  FMUL.FTZ R9, R92, R17 ;  /* 0x000000115c097220 */ /* 0x000fe20000410000 */
[----:B------:R-:W-:Y:S01]  /*22a0*/  FFMA.FTZ R131, R18, R8, R131 ;  /* 0x0000000812837223 */ /* 0x000fe20000010083 */
[----:B------:R-:W-:Y:S01]  /*22b0*/  FMUL.FTZ R8, R116, R157 ;  /* 0x0000009d74087220 */ /* 0x000fe20000410000 */
[----:B------:R-:W-:Y:S01]  /*22c0*/  FADD.FTZ R138, -R15, R168 ;  /* 0x000000a80f8a7221 */ /* 0x000fe20000010100 */
[----:B0-----:R-:W-:Y:S01]  /*22d0*/  FMUL.FTZ R150, R118, R149 ;  /* 0x0000009576967220 */ /* 0x001fe20000410000 */
[----:B------:R-:W-:Y:S01]  /*22e0*/  FFMA.FTZ R169, R143, R168, R14 ;  /* 0x000000a88fa97223 */ /* 0x000fe2000001000e */
[----:B------:R-:W-:Y:S01]  /*22f0*/  FMUL.FTZ R147, R88, R147 ;  /* 0x0000009358937220 */ /* 0x000fe20000410000 */
[----:B------:R-:W-:Y:S01]  /*2300*/  FMUL.FTZ R15, R93, R8 ;  /* 0x000000085d0f7220 */ /* 0x000fe20000410000 */
[----:B-1----:R-:W-:Y:S01]  /*2310*/  FMUL.FTZ R11, R121, R148 ;  /* 0x00000094790b7220 */ /* 0x002fe20000410000 */
[----:B------:R-:W-:Y:S01]  /*2320*/  FMUL.FTZ R143, R95, R150 ;  /* 0x000000965f8f7220 */ /* 0x000fe20000410000 */
[----:B------:R0:W-:Y:S01]  /*2330*/  STS [R66+0xc], R9 ;  /* 0x00000c0942007388 */ /* 0x0001e20000000800 */
[----:B------:R-:W-:Y:S01]  /*2340*/  FFMA.FTZ R131, R138, R8, R131 ;  /* 0x000000088a837223 */ /* 0x000fe20000010083 */
[----:B------:R-:W-:Y:S01]  /*2350*/  FMUL.FTZ R17, R94, R11 ;  /* 0x0000000b5e117220 */ /* 0x000fe20000410000 */
[----:B------:R-:W-:Y:S01]  /*2360*/  FADD.FTZ R14, -R14, R169 ;  /* 0x000000a90e0e7221 */ /* 0x000fe20000010100 */
[----:B------:R-:W-:Y:S01]  /*2370*/  STS [R66+0x8], R147 ;  /* 0x0000089342007388 */ /* 0x000fe20000000800 */
[----:B------:R-:W-:Y:S01]  /*2380*/  FFMA.FTZ R171, R13, R169, R12 ;  /* 0x000000a90dab7223 */ /* 0x000fe2000001000c */
[----:B------:R-:W-:Y:S01]  /*2390*/  FMUL.FTZ R8, R97, R158 ;  /* 0x0000009e61087220 */ /* 0x000fe20000410000 */
[----:B------:R-:W-:Y:S01]  /*23a0*/  FFMA.FTZ R131, R14, R11, R131 ;  /* 0x0000000b0e837223 */ /* 0x000fe20000010083 */
[----:B------:R-:W-:Y:S01]  /*23b0*/  STS [R66+0x10], R151 ;  /* 0x0000109742007388 */ /* 0x000fe20000000800 */
[----:B------:R-:W-:Y:S01]  /*23c0*/  FADD.FTZ R12, -R12, R171 ;  /* 0x000000ab0c0c7221 */ /* 0x000fe20000010100 */
[----:B0-----:R-:W-:Y:S01]  /*23d0*/  FMUL.FTZ R9, R99, R160 ;  /* 0x000000a063097220 */ /* 0x001fe20000410000 */
[----:B------:R-:W-:Y:S01]  /*23e0*/  FMUL.FTZ R11, R101, R164 ;  /* 0x000000a4650b7220 */ /* 0x000fe20000410000 */
[----:B------:R0:W-:Y:S01]  /*23f0*/  STS [R66+0x14], R15 ;  /* 0x0000140f42007388 */ /* 0x0001e20000000800 */
[----:B------:R-:W-:Y:S01]  /*2400*/  FFMA.FTZ R175, R12, R150, R131 ;  /* 0x000000960caf7223 */ /* 0x000fe20000010083 */
[----:B------:R-:W-:Y:S01]  /*2410*/  IADD3 R150, PT, PT, -R162, UR7, RZ ;  /* 0x00000007a2967c10 */ /* 0x000fe2000fffe1ff */
[----:B------:R-:W-:Y:S01]  /*2420*/  FMUL.FTZ R13, R103, R153 ;  /* 0x00000099670d7220 */ /* 0x000fe20000410000 */
[----:B------:R1:W-:Y:S01]  /*2430*/  STS [R66+0x18], R17 ;  /* 0x0000181142007388 */ /* 0x0003e20000000800 */
[----:B------:R-:W-:Y:S01]  /*2440*/  FMUL.FTZ R131, R105, R169 ;  /* 0x000000a969837220 */ /* 0x000fe20000410000 */
[----:B------:R-:W-:-:S02]  /*2450*/  ISETP.GE.AND P2, PT, R150, 0x1, PT ;  /* 0x000000019600780c */ /* 0x000fc40003f46270 */
[----:B------:R2:W-:Y:S01]  /*2460*/  STS [R66+0x1c], R143 ;  /* 0x00001c8f42007388 */ /* 0x0005e20000000800 */
[----:B------:R-:W-:Y:S01]  /*2470*/  BAR.SYNC.DEFER_BLOCKING 0x0 ;  /* 0x0000000000007b1d */ /* 0x000fe20000010000 */
[----:B0-----:R-:W-:Y:S01]  /*2480*/  FMUL.FTZ R15, R96, R166 ;  /* 0x000000a6600f7220 */ /* 0x001fe20000410000 */
[----:B-1----:R-:W-:Y:S01]  /*2490*/  FMUL.FTZ R17, R98, R168 ;  /* 0x000000a862117220 */ /* 0x002fe20000410000 */
[C---:B------:R-:W-:Y:S02]  /*24a0*/  ISETP.GE.AND P3, PT, R150.reuse, 0x21, PT ;  /* 0x000000219600780c */ /* 0x040fe40003f66270 */
[----:B------:R-:W-:Y:S01]  /*24b0*/  ISETP.GE.AND P6, PT, R150, 0x41, PT ;  /* 0x000000419600780c */ /* 0x000fe20003fc6270 */
[----:B--2---:R-:W-:Y:S01]  /*24c0*/  FMUL.FTZ R143, R100, R171 ;  /* 0x000000ab648f7220 */ /* 0x004fe20000410000 */
[----:B------:R0:W1:Y:S04]  /*24d0*/  LDS R145, [R74] ;  /* 0x000000004a917984 */ /* 0x0000680000000800 */
[----:B------:R0:W2:Y:S04]  /*24e0*/  LDS R147, [R67+0x80] ;  /* 0x0000800043937984 */ /* 0x0000a80000000800 */
[----:B------:R0:W3:Y:S04]  /*24f0*/  LDS R151, [R68+0x100] ;  /* 0x0001000044977984 */ /* 0x0000e80000000800 */
[----:B------:R0:W4:Y:S04]  /*2500*/  LDS R153, [R69+0x180] ;  /* 0x0001800045997984 */ /* 0x0001280000000800 */
[----:B------:R0:W0:Y:S04]  /*2510*/  LDS R159, [R70+0x200] ;  /* 0x00020000469f7984 */ /* 0x0000280000000800 */
[----:B------:R0:W0:Y:S04]  /*2520*/  LDS R163, [R71+0x280] ;  /* 0x0002800047a37984 */ /* 0x0000280000000800 */
[----:B------:R0:W0:Y:S04]  /*2530*/  LDS R165, [R72+0x300] ;  /* 0x0003000048a57984 */ /* 0x0000280000000800 */
[----:B------:R0:W0:Y:S04]  /*2540*/  LDS R167, [R73+0x380] ;  /* 0x0003800049a77984 */ /* 0x0000280000000800 */
        /* <DEDUP_REMOVED lines=13> */
.L_x_9416:
[----:B------:R-:W-:Y:S05]  /*2620*/  BSYNC.RECONVERGENT B0 ;  /* 0x0000000000007941 */ /* 0x000fea0003800200 */
.L_x_9415:
[----:B01----:R0:W1:Y:S01]  /*2630*/  LDS R9, [R67+0x4a0] ;  /* 0x0004a00043097984 */ /* 0x0030620000000800 */
[----:B------:R-:W-:Y:S04]  /*2640*/  BSSY.RECONVERGENT B0, `(.L_x_9417) ;  /* 0x0000004000007945 */ /* 0x000fe80003800200 */
[----:B------:R-:W-:Y:S05]  /*2650*/  @!P3 BRA `(.L_x_9418) ;  /* 0x000000000008b947 */ /* 0x000fea0003800000 */
[----:B------:R2:W-:Y:S04]  /*2660*/  REDG.E.ADD.F32.FTZ.RN.STRONG.GPU desc[UR16][R4.64+0x80], R147 ;  /* 0x00008093040079a6 */ /* 0x0005e8000c12f310 */
[----:B-1----:R2:W-:Y:S02]  /*2670*/  REDG.E.ADD.F32.FTZ.RN.STRONG.GPU desc[UR16][R6.64+0x80], R9 ;  /* 0x00008009060079a6 */ /* 0x0025e4000c12f310 */
.L_x_9418:
[----:B------:R-:W-:Y:S05]  /*2680*/  BSYNC.RECONVERGENT B0 ;  /* 0x0000000000007941 */ /* 0x000fea0003800200 */
.L_x_9417:
[----:B-12---:R1:W2:Y:S01]  /*2690*/  LDS R9, [R68+0x520] ;  /* 0x0005200044097984 */ /* 0x0062a20000000800 */
[C---:B------:R-:W-:Y:S01]  /*26a0*/  ISETP.GE.AND P4, PT, R150.reuse, 0x61, PT ;  /* 0x000000619600780c */ /* 0x040fe20003f86270 */
[----:B------:R-:W-:Y:S01]  /*26b0*/  BSSY.RECONVERGENT B0, `(.L_x_9419) ;  /* 0x0000009000007945 */ /* 0x000fe20003800200 */
[C---:B------:R-:W-:Y:S02]  /*26c0*/  ISETP.GE.AND P2, PT, R150.reuse, 0x81, PT ;  /* 0x000000819600780c */ /* 0x040fe40003f46270 */
[----:B------:R-:W-:Y:S02]  /*26d0*/  P2R R8, PR, RZ, 0x10 ;  /* 0x00000010ff087803 */ /* 0x000fe40000000000 */
[C---:B------:R-:W-:Y:S02]  /*26e0*/  ISETP.GE.AND P3, PT, R150.reuse, 0xa1, PT ;  /* 0x000000a19600780c */ /* 0x040fe40003f66270 */
[C---:B------:R-:W-:Y:S02]  /*26f0*/  ISETP.GE.AND P4, PT, R150.reuse, 0xc1, PT ;  /* 0x000000c19600780c */ /* 0x040fe40003f86270 */
[----:B------:R-:W-:Y:S01]  /*2700*/  ISETP.GE.AND P5, PT, R150, 0xe1, PT ;  /* 0x000000e19600780c */ /* 0x000fe20003fa6270 */
[----:B------:R-:W-:-:S12]  /*2710*/  @!P6 BRA `(.L_x_9420) ;  /* 0x000000000008e947 */ /* 0x000fd80003800000 */
[----:B------:R3:W-:Y:S04]  /*2720*/  REDG.E.ADD.F32.FTZ.RN.STRONG.GPU desc[UR16][R4.64+0x100], R151 ;  /* 0x00010097040079a6 */ /* 0x0007e8000c12f310 */
[----:B--2---:R3:W-:Y:S02]  /*2730*/  REDG.E.ADD.F32.FTZ.RN.STRONG.GPU desc[UR16][R6.64+0x100], R9 ;  /* 0x00010009060079a6 */ /* 0x0047e4000c12f310 */
.L_x_9420:
[----:B------:R-:W-:Y:S05]  /*2740*/  BSYNC.RECONVERGENT B0 ;  /* 0x0000000000007941 */ /* 0x000fea0003800200 */
.L_x_9419:
[----:B--23--:R2:W3:Y:S01]  /*2750*/  LDS R9, [R69+0x5a0] ;  /* 0x0005a00045097984 */ /* 0x00c4e20000000800 */
[----:B------:R-:W-:Y:S01]  /*2760*/  ISETP.NE.AND P6, PT, R8, RZ, PT ;  /* 0x000000ff0800720c */ /* 0x000fe20003fc5270 */
[----:B------:R-:W-:-:S12]  /*2770*/  BSSY.RECONVERGENT B0, `(.L_x_9421) ;  /* 0x0000004000007945 */ /* 0x000fd80003800200 */
[----:B--2---:R-:W-:Y:S05]  /*2780*/  @!P6 BRA `(.L_x_9422) ;  /* 0x000000000008e947 */ /* 0x004fea0003800000 */
[----:B------:R2:W-:Y:S04]  /*2790*/  REDG.E.ADD.F32.FTZ.RN.STRONG.GPU desc[UR16][R4.64+0x180], R153 ;  /* 0x00018099040079a6 */ /* 0x0005e8000c12f310 */
[----:B---3--:R2:W-:Y:S02]  /*27a0*/  REDG.E.ADD.F32.FTZ.RN.STRONG.GPU desc[UR16][R6.64+0x180], R9 ;  /* 0x00018009060079a6 */ /* 0x0085e4000c12f310 */
.L_x_9422:
[----:B------:R-:W-:Y:S05]  /*27b0*/  BSYNC.RECONVERGENT B0 ;  /* 0x0000000000007941 */ /* 0x000fea0003800200 */
.L_x_9421:
[----:B--23--:R2:W3:Y:S01]  /*27c0*/  LDS R9, [R70+0x620] ;  /* 0x0006200046097984 */ /* 0x00c4e20000000800 */
[----:B------:R-:W-:Y:S04]  /*27d0*/  BSSY.RECONVERGENT B0, `(.L_x_9423) ;  /* 0x0000004000007945 */ /* 0x000fe80003800200 */
[----:B------:R-:W-:Y:S05]  /*27e0*/  @!P2 BRA `(.L_x_9424) ;  /* 0x000000000008a947 */ /* 0x000fea0003800000 */
[----:B------:R4:W-:Y:S04]  /*27f0*/  REDG.E.ADD.F32.FTZ.RN.STRONG.GPU desc[UR16][R4.64+0x200], R159 ;  /* 0x0002009f040079a6 */ /* 0x0009e8000c12f310 */
[----:B---3--:R4:W-:Y:S02]  /*2800*/  REDG.E.ADD.F32.FTZ.RN.STRONG.GPU desc[UR16][R6.64+0x200], R9 ;  /* 0x00020009060079a6 */ /* 0x0089e4000c12f310 */
.L_x_9424:
[----:B------:R-:W-:Y:S05]  /*2810*/  BSYNC.RECONVERGENT B0 ;  /* 0x0000000000007941 */ /* 0x000fea0003800200 */
.L_x_9423:
[----:B---34-:R3:W4:Y:S01]  /*2820*/  LDS R9, [R71+0x6a0] ;  /* 0x0006a00047097984 */ /* 0x0187220000000800 */
[----:B------:R-:W-:Y:S04]  /*2830*/  BSSY.RECONVERGENT B0, `(.L_x_9425) ;  /* 0x0000004000007945 */ /* 0x000fe80003800200 */
[----:B------:R-:W-:Y:S05]  /*2840*/  @!P3 BRA `(.L_x_9426) ;  /* 0x000000000008b947 */ /* 0x000fea0003800000 */
[----:B------:R0:W-:Y:S04]  /*2850*/  REDG.E.ADD.F32.FTZ.RN.STRONG.GPU desc[UR16][R4.64+0x280], R163 ;  /* 0x000280a3040079a6 */ /* 0x0001e8000c12f310 */
[----:B----4-:R0:W-:Y:S02]  /*2860*/  REDG.E.ADD.F32.FTZ.RN.STRONG.GPU desc[UR16][R6.64+0x280], R9 ;  /* 0x00028009060079a6 */ /* 0x0101e4000c12f310 */
.L_x_9426:
[----:B------:R-:W-:Y:S05]  /*2870*/  BSYNC.RECONVERGENT B0 ;  /* 0x0000000000007941 */ /* 0x000fea0003800200 */
.L_x_9425:
[----:B0---4-:R0:W4:Y:S01]  /*2880*/  LDS R9, [R72+0x720] ;  /* 0x0007200048097984 */ /* 0x0111220000000800 */
[----:B------:R-:W-:Y:S04]  /*2890*/  BSSY.RECONVERGENT B0, `(.L_x_9427) ;  /* 0x0000004000007945 */ /* 0x000fe80003800200 */
[----:B------:R-:W-:Y:S05]  /*28a0*/  @!P4 BRA `(.L_x_9428) ;  /* 0x000000000008c947 */ /* 0x000fea0003800000 */
[----:B------:R0:W-:Y:S04]  /*28b0*/  REDG.E.ADD.F32.FTZ.RN.STRONG.GPU desc[UR16][R4.64+0x300], R165 ;  /* 0x000300a5040079a6 */ /* 0x0001e8000c12f310 */
[----:B----4-:R0:W-:Y:S02]  /*28c0*/  REDG.E.ADD.F32.FTZ.RN.STRONG.GPU desc[UR16][R6.64+0x300], R9 ;  /* 0x00030009060079a6 */ /* 0x0101e4000c12f310 */
.L_x_9428:
[----:B------:R-:W-:Y:S05]  /*28d0*/  BSYNC.RECONVERGENT B0 ;  /* 0x0000000000007941 */ /* 0x000fea0003800200 */
.L_x_9427:
[----:B0---4-:R0:W4:Y:S01]  /*28e0*/  LDS R9, [R73+0x7a0] ;  /* 0x0007a00049097984 */ /* 0x0111220000000800 */
[----:B------:R-:W-:Y:S04]  /*28f0*/  BSSY.RECONVERGENT B0, `(.L_x_9429) ;  /* 0x0000004000007945 */ /* 0x000fe80003800200 */
[----:B------:R-:W-:Y:S05]  /*2900*/  @!P5 BRA `(.L_x_9430) ;  /* 0x000000000008d947 */ /* 0x000fea0003800000 */
[----:B------:R0:W-:Y:S04]  /*2910*/  REDG.E.ADD.F32.FTZ.RN.STRONG.GPU desc[UR16][R4.64+0x380], R167 ;  /* 0x000380a7040079a6 */ /* 0x0001e8000c12f310 */
[----:B----4-:R0:W-:Y:S02]  /*2920*/  REDG.E.ADD.F32.FTZ.RN.STRONG.GPU desc[UR16][R6.64+0x380], R9 ;  /* 0x00038009060079a6 */ /* 0x0101e4000c12f310 */
.L_x_9430:
[----:B------:R-:W-:Y:S05]  /*2930*/  BSYNC.RECONVERGENT B0 ;  /* 0x0000000000007941 */ /* 0x000fea0003800200 */
.L_x_9429:
[----:B0-----:R-:W0:Y:S01]  /*2940*/  SHFL.DOWN P2, R6, R175, 0x1, 0x1f ;  /* 0x08201f00af067f89 */ /* 0x001e220000040000 */
[-C--:B------:R-:W-:Y:S01]  /*2950*/  FMUL.FTZ R7, R140, R173.reuse ;  /* 0x000000ad8c077220 */ /* 0x080fe20000410000 */
[C---:B----4-:R-:W-:Y:S01]  /*2960*/  FMUL.FTZ R9, R130.reuse, R173 ;  /* 0x000000ad82097220 */ /* 0x050fe20000410000 */
        /* <DEDUP_REMOVED lines=8> */
[----:B------:R-:W-:Y:S01]  /*29f0*/  FMUL.FTZ R144, R144, R149 ;  /* 0x0000009590907220 */ /* 0x000fe20000410000 */
[C---:B------:R-:W-:Y:S01]  /*2a00*/  FMUL.FTZ R157, R130.reuse, R157 ;  /* 0x0000009d829d7220 */ /* 0x040fe20000410000 */
[C---:B------:R-:W-:Y:S01]  /*2a10*/  FMUL.FTZ R149, R130.reuse, R149 ;  /* 0x0000009582957220 */ /* 0x040fe20000410000 */
[----:B------:R-:W-:Y:S01]  /*2a20*/  FMUL.FTZ R13, R130, R148 ;  /* 0x00000094820d7220 */ /* 0x000fe20000410000 */
[-C--:B------:R-:W-:Y:S01]  /*2a30*/  FFMA.FTZ R106, R119, R4.reuse, R106 ;  /* 0x00000004776a7223 */ /* 0x080fe2000001006a */
        /* <DEDUP_REMOVED lines=8> */
[----:B0-----:R-:W-:Y:S01]  /*2ac0*/  @P2 FADD R6, R175, R6 ;  /* 0x00000006af062221 */ /* 0x001fe20000000000 */
[----:B------:R-:W-:Y:S01]  /*2ad0*/  FADD.FTZ R83, R18, R83 ;  /* 0x0000005312537221 */ /* 0x000fe20000010000 */
[----:B------:R-:W-:Y:S01]  /*2ae0*/  FFMA.FTZ R111, R116, R142, R111 ;  /* 0x0000008e746f7223 */ /* 0x000fe2000001006f */
[----:B------:R-:W-:Y:S01]  /*2af0*/  FFMA.FTZ R108, R121, R141, R108 ;  /* 0x0000008d796c7223 */ /* 0x000fe2000001006c */
[----:B------:R-:W-:Y:S01]  /*2b00*/  FFMA.FTZ R102, R115, R4, R102 ;  /* 0x0000000473667223 */ /* 0x000fe20000010066 */
[----:B------:R-:W0:Y:S01]  /*2b10*/  SHFL.DOWN P2, R11, R6, 0x2, 0x1f ;  /* 0x08401f00060b7f89 */ /* 0x000e220000040000 */
[----:B------:R-:W-:Y:S01]  /*2b20*/  FFMA.FTZ R113, R118, R144, R113 ;  /* 0x0000009076717223 */ /* 0x000fe20000010071 */
[----:B0-----:R-:W-:-:S05]  /*2b30*/  @P2 FADD R11, R6, R11 ;  /* 0x0000000b060b2221 */ /* 0x001fca0000000000 */
[----:B------:R-:W0:Y:S02]  /*2b40*/  SHFL.DOWN P2, R8, R11, 0x4, 0x1f ;  /* 0x08801f000b087f89 */ /* 0x000e240000040000 */
[----:B0-----:R-:W-:Y:S01]  /*2b50*/  @P2 FADD R8, R11, R8 ;  /* 0x000000080b082221 */ /* 0x001fe20000000000 */
[----:B------:R-:W-:Y:S01]  /*2b60*/  FMUL.FTZ R11, R146, R9 ;  /* 0x00000009920b7220 */ /* 0x000fe20000410000 */
[----:B------:R-:W-:Y:S01]  /*2b70*/  FMUL.FTZ R9, R16, R5 ;  /* 0x0000000510097220 */ /* 0x000fe20000410000 */
[----:B------:R-:W-:Y:S02]  /*2b80*/  FMUL.FTZ R5, R130, R10 ;  /* 0x0000000a82057220 */ /* 0x000fe40000410000 */
[----:B------:R-:W0:Y:S01]  /*2b90*/  SHFL.DOWN P2, R15, R8, 0x8, 0x1f ;  /* 0x09001f00080f7f89 */ /* 0x000e220000040000 */
[----:B------:R-:W-:Y:S01]  /*2ba0*/  FFMA.FTZ R11, R92, R7, R11 ;  /* 0x000000075c0b7223 */ /* 0x000fe2000001000b */
[-C--:B------:R-:W-:Y:S01]  /*2bb0*/  FMUL.FTZ R7, R132, R155.reuse ;  /* 0x0000009b84077220 */ /* 0x080fe20000410000 */
[----:B------:R-:W-:Y:S01]  /*2bc0*/  FMUL.FTZ R155, R130, R155 ;  /* 0x0000009b829b7220 */ /* 0x000fe20000410000 */
[----:B------:R-:W-:Y:S01]  /*2bd0*/  FFMA.FTZ R6, R88, R133, R9 ;  /* 0x0000008558067223 */ /* 0x000fe20000010009 */
[----:B------:R-:W-:Y:S01]  /*2be0*/  FMUL.FTZ R0, R0, R5 ;  /* 0x0000000500007220 */ /* 0x000fe20000410000 */
[----:B------:R-:W-:Y:S01]  /*2bf0*/  FFMA.FTZ R9, R93, R142, R138 ;  /* 0x0000008e5d097223 */ /* 0x000fe2000001008a */
[----:B------:R-:W-:Y:S01]  /*2c00*/  FMUL.FTZ R155, R156, R155 ;  /* 0x0000009b9c9b7220 */ /* 0x000fe20000410000 */
[----:B------:R-:W-:Y:S01]  /*2c10*/  FADD.FTZ R85, R6, R85 ;  /* 0x0000005506557221 */ /* 0x000fe20000010000 */
[----:B------:R-:W-:Y:S01]  /*2c20*/  FFMA.FTZ R6, R94, R141, R13 ;  /* 0x0000008d5e067223 */ /* 0x000fe2000001000d */
[----:B------:R-:W-:Y:S01]  /*2c30*/  FFMA.FTZ R0, R89, R4, R0 ;  /* 0x0000000459007223 */ /* 0x000fe20000010000 */
[-C--:B------:R-:W-:Y:S01]  /*2c40*/  FFMA.FTZ R155, R90, R7.reuse, R155 ;  /* 0x000000075a9b7223 */ /* 0x080fe2000001009b */
        /* <DEDUP_REMOVED lines=19> */
.L_x_9432:
[----:B------:R-:W-:Y:S05]  /*2d80*/  BSYNC.RECONVERGENT B0 ;  /* 0x0000000000007941 */ /* 0x000fea0003800200 */
.L_x_9431:
[----:B------:R-:W-:-:S04]  /*2d90*/  UIADD3 UR4, UPT, UPT, UR4, 0x1, URZ ;  /* 0x0000000104047890 */ /* 0x000fc8000fffe0ff */
[----:B------:R-:W-:-:S09]  /*2da0*/  UISETP.GE.AND UP0, UPT, UR4, UR13, UPT ;  /* 0x0000000d0400728c */ /* 0x000fd2000bf06270 */
[----:B------:R-:W-:Y:S05]  /*2db0*/  BRA.U !UP0, `(.L_x_9433) ;  /* 0xffffffe5084c7547 */ /* 0x000fea000b83ffff */
.L_x_9411:
        /* <DEDUP_REMOVED lines=14> */
[----:B------:R-:W-:Y:S01]  /*2ea0*/  IADD3 R54, P5, PT, R54, -0x200, RZ ;  /* 0xfffffe0036367810 */ /* 0x000fe20007fbe0ff */
[----:B------:R-:W2:Y:S01]  /*2eb0*/  LDC.64 R30, c[0x0][0x518] ;  /* 0x00014600ff1e7b82 */ /* 0x000ea20000000a00 */
[----:B------:R-:W-:Y:S01]  /*2ec0*/  IADD3.X R61, PT, PT, R61, -0x1, RZ, P1, !PT ;  /* 0xffffffff3d3d7810 */ /* 0x000fe20000ffe4ff */
[----:B------:R3:W-:Y:S01]  /*2ed0*/  STS.128 [R77], R12 ;  /* 0x0000000c4d007388 */ /* 0x0007e20000000c00 */
[----:B------:R-:W-:-:S03]  /*2ee0*/  NOP ;  /* 0x0000000000007918 */ /* 0x000fc60000000000 */
[----:B------:R-:W4:Y:S01]  /*2ef0*/  LDS.128 R16, [R77] ;  /* 0x000000004d107984 */ /* 0x000f220000000c00 */
[----:B-----5:R-:W-:Y:S01]  /*2f00*/  IMAD.WIDE.U32 R4, R6, UR18, R10 ;  /* 0x0000001206047c25 */ /* 0x020fe2000f8e000a */
[----:B------:R-:W5:Y:S01]  /*2f10*/  LDC.64 R32, c[0x0][0x560] ;  /* 0x00015800ff207b82 */ /* 0x000f620000000a00 */
[----:B------:R-:W-:Y:S02]  /*2f20*/  IADD3.X R63, PT, PT, R63, -0x1, RZ, P2, !PT ;  /* 0xffffffff3f3f7810 */ /* 0x000fe400017fe4ff */
[----:B------:R-:W-:Y:S01]  /*2f30*/  IMAD R5, R7, UR18, R5 ;  /* 0x0000001207057c24 */ /* 0x000fe2000f8e0205 */
[----:B------:R-:W-:Y:S02]  /*2f40*/  IADD3.X R59, PT, PT, R59, -0x1, RZ, P3, !PT ;  /* 0xffffffff3b3b7810 */ /* 0x000fe40001ffe4ff */
[----:B------:R-:W-:Y:S01]  /*2f50*/  IADD3.X R57, PT, PT, R57, -0x1, RZ, P4, !PT ;  /* 0xffffffff39397810 */ /* 0x000fe200027fe4ff */
[----:B0-----:R-:W-:Y:S01]  /*2f60*/  IMAD.WIDE.U32 R4, R47, UR4, R4 ;  /* 0x000000042f047c25 */ /* 0x001fe2000f8e0004 */
[----:B---3--:R-:W-:-:S02]  /*2f70*/  F2FP.F16.F32.PACK_AB R15, R80, R81 ;  /* 0x00000051500f723e */ /* 0x008fc400000000ff */
[----:B------:R-:W-:Y:S01]  /*2f80*/  F2FP.F16.F32.PACK_AB R14, R82, R83 ;  /* 0x00000053520e723e */ /* 0x000fe200000000ff */
[----:B------:R-:W-:Y:S01]  /*2f90*/  IMAD R0, R47, UR5, R5 ;  /* 0x000000052f007c24 */ /* 0x000fe2000f8e0205 */
[----:B-1----:R-:W-:Y:S01]  /*2fa0*/  LEA R8, P0, R4, R8, 0x1 ;  /* 0x0000000804087211 */ /* 0x002fe200078008ff */
[----:B------:R-:W0:Y:S01]  /*2fb0*/  LDCU.64 UR4, c[0x0][0x520] ;  /* 0x0000a400ff0477ac */ /* 0x000e220008000a00 */
[----:B------:R-:W-:Y:S01]  /*2fc0*/  F2FP.F16.F32.PACK_AB R13, R84, R85 ;  /* 0x00000055540d723e */ /* 0x000fe200000000ff */
[----:B--2---:R-:W-:Y:S01]  /*2fd0*/  IMAD.WIDE.U32 R10, R30, UR18, R10 ;  /* 0x000000121e0a7c25 */ /* 0x004fe2000f8e000a */
[----:B------:R-:W-:Y:S02]  /*2fe0*/  LEA.HI.X R9, R4, R9, R0, 0x1, P0 ;  /* 0x0000000904097211 */ /* 0x000fe400000f0c00 */
[----:B------:R-:W-:Y:S01]  /*2ff0*/  F2FP.F16.F32.PACK_AB R12, R86, R87 ;  /* 0x00000057560c723e */ /* 0x000fe200000000ff */
[----:B------:R-:W-:Y:S02]  /*3000*/  IMAD R11, R31, UR18, R11 ;  /* 0x000000121f0b7c24 */ /* 0x000fe4000f8e020b */
[----:B------:R-:W-:Y:S01]  /*3010*/  FADD.FTZ R87, R64, R87 ;  /* 0x0000005740577221 */ /* 0x000fe20000010000 */
[----:B------:R-:W-:Y:S01]  /*3020*/  IMAD.WIDE.U32 R8, R24, 0x10, R8 ;  /* 0x0000001018087825 */ /* 0x000fe200078e0008 */
[----:B------:R-:W-:-:S03]  /*3030*/  IADD3.X R55, PT, PT, R55, -0x1, RZ, P5, !PT ;  /* 0xffffffff37377810 */ /* 0x000fc60002ffe4ff */
        /* <DEDUP_REMOVED lines=21> */
.L_x_9410:
        /* <DEDUP_REMOVED lines=34> */
.L_x_9436:
[----:B------:R-:W-:Y:S05]  /*33b0*/  BSYNC.RECONVERGENT B0 ;  /* 0x0000000000007941 */ /* 0x000fea0003800200 */
.L_x_9435:
        /* <DEDUP_REMOVED lines=26> */
.L_x_9438:
[----:B------:R-:W-:Y:S05]  /*3560*/  BSYNC.RECONVERGENT B0 ;  /* 0x0000000000007941 */ /* 0x000fea0003800200 */
.L_x_9437:
        /* <DEDUP_REMOVED lines=8> */
.L_x_9439:
        /* <DEDUP_REMOVED lines=15> */
.L_x_9440:
        /* <DEDUP_REMOVED lines=10> */
.L_x_10532:


//--------------------- .text._Z25selective_scan_bwd_kernelI32Selective_Scan_bwd_kernel_traitsILi32ELi8ELb1ELb1ELb1ELb0ELb1EN3c104HalfEfEEv12SSMParamsBwd --------------------------
	.section	.text._Z25selective_scan_bwd_kernelI32Selective_Scan_bwd_kernel_traitsILi32ELi8ELb1ELb1ELb1ELb0ELb1EN3c104HalfEfEEv12SSMParamsBwd,"ax",@progbits
	.align	128
        .global         _Z25selective_scan_bwd_kernelI32Selective_Scan_bwd_kernel_traitsILi32ELi8ELb1ELb1ELb1ELb0ELb1EN3c104HalfEfEEv12SSMParamsBwd
        .type           _Z25selective_scan_bwd_kernelI32Selective_Scan_bwd_kernel_traitsILi32ELi8ELb1ELb1ELb1ELb0ELb1EN3c104HalfEfEEv12SSMParamsBwd,@function
        .size           _Z25selective_scan_bwd_kernelI32Selective_Scan_bwd_kernel_traitsILi32ELi8ELb1ELb1ELb1ELb0ELb1EN3c104HalfEfEEv12SSMParamsBwd,(.L_x_10533 - _Z25selective_scan_bwd_kernelI32Selective_Scan_bwd_kernel_traitsILi32ELi8ELb1ELb1ELb1ELb0ELb1EN3c104HalfEfEEv12SSMParamsBwd)
        .other          _Z25selective_scan_bwd_kernelI32Selective_Scan_bwd_kernel_traitsILi32ELi8ELb1ELb1ELb1ELb0ELb1EN3c104HalfEfEEv12SSMParamsBwd,@"STO_CUDA_ENTRY STV_DEFAULT"
_Z25selective_scan_bwd_kernelI32Selective_Scan_bwd_kernel_traitsILi32ELi8ELb1ELb1ELb1ELb0ELb1EN3c104HalfEfEEv12SSMParamsBwd:
.text._Z25selective_scan_bwd_kernelI32Selective_Scan_bwd_kernel_traitsILi32ELi8ELb1ELb1ELb1ELb0ELb1EN3c104HalfEfEEv12SSMParamsBwd:
        /* <DEDUP_REMOVED lines=160> */
[----:B------:R-:W-:Y:S01]  /*0a00*/  IMAD.WIDE.U32 R20, R35, UR10, R4 ;  /* 0x0000000a23147c25 */ /* 0x000fe2000f8e0004 */
[----:B------:R-:W-:-:S02]  /*0a10*/  IADD3 R5, PT, PT, R26, 0x20, RZ ;  /* 0x000000201a057810 */ /* 0x000fc40007ffe0ff */
[-C--:B------:R-:W-:Y:S01]  /*0a20*/  LEA.HI R66, R26, R3.reuse, RZ, 0x1e ;  /* 0x000000031a427211 */ /* 0x080fe200078ff0ff */
[----:B------:R-:W-:Y:S01]  /*0a30*/  IMAD R77, R35, UR11, R6 ;  /* 0x0000000b234d7c24 */ /* 0x000fe2000f8e0206 */
        /* <DEDUP_REMOVED lines=24> */
.L_x_9466:
[----:B------:R-:W-:Y:S01]  /*0bc0*/  BAR.SYNC.DEFER_BLOCKING 0x0 ;  /* 0x0000000000007b1d */ /* 0x000fe20000010000 */
[----:B0-----:R-:W-:-:S07]  /*0bd0*/  IMAD.WIDE.U32 R2, R26, 0x10, R54 ;  /* 0x000000101a027825 */ /* 0x001fce00078e0036 */
[----:B------:R-:W0:Y:S01]  /*0be0*/  S2UR UR5, SR_CgaCtaId ;  /* 0x00000000000579c3 */ /* 0x000e220000008800 */
[----:B------:R-:W1:Y:S01]  /*0bf0*/  S2R R80, SR_LANEID ;  /* 0x0000000000507919 */ /* 0x000e620000000000 */
[----:B------:R-:W-:Y:S01]  /*0c00*/  UMOV UR4, 0x400 ;  /* 0x0000040000047882 */ /* 0x000fe20000000000 */
[----:B------:R-:W-:-:S04]  /*0c10*/  IMAD.WIDE.U32 R8, R26, 0x10, R56 ;  /* 0x000000101a087825 */ /* 0x000fc800078e0038 */
[----:B------:R-:W-:Y:S01]  /*0c20*/  IMAD.WIDE.U32 R10, R26, 0x10, R58 ;  /* 0x000000101a0a7825 */ /* 0x000fe200078e003a */
[----:B------:R-:W2:Y:S01]  /*0c30*/  LDC.64 R40, c[0x0][0x488] ;  /* 0x00012200ff287b82 */ /* 0x000ea20000000a00 */
[----:B------:R-:W-:Y:S01]  /*0c40*/  IADD3 R81, PT, PT, R64, -0x1, RZ ;  /* 0xffffffff40517810 */ /* 0x000fe20007ffe0ff */
[----:B---3--:R-:W3:Y:S06]  /*0c50*/  LDCU.64 UR6, c[0x0][0x490] ;  /* 0x00009200ff0677ac */ /* 0x008eec0008000a00 */
[----:B------:R-:W4:Y:S01]  /*0c60*/  LDC.64 R44, c[0x0][0x478] ;  /* 0x00011e00ff2c7b82 */ /* 0x000f220000000a00 */
[----:B------:R1:W3:Y:S01]  /*0c70*/  LDG.E.128 R16, desc[UR16][R2.64] ;  /* 0x0000001002107981 */ /* 0x0002e2000c1e1d00 */
[----:B0-----:R-:W-:-:S06]  /*0c80*/  ULEA UR4, UR5, UR4, 0x18 ;  /* 0x0000000405047291 */ /* 0x001fcc000f8ec0ff */
[----:B------:R-:W0:Y:S08]  /*0c90*/  LDC.64 R110, c[0x0][0x508] ;  /* 0x00014200ff6e7b82 */ /* 0x000e300000000a00 */
[----:B------:R-:W0:Y:S01]  /*0ca0*/  LDC.64 R116, c[0x0][0x558] ;  /* 0x00015600ff747b82 */ /* 0x000e220000000a00 */
[----:B-1----:R-:W-:Y:S01]  /*0cb0*/  LEA R79, R80, UR4, 0x4 ;  /* 0x00000004504f7c11 */ /* 0x002fe2000f8e20ff */
[----:B------:R-:W-:Y:S01]  /*0cc0*/  HFMA2 R3, -RZ, RZ, 0, 0 ;  /* 0x00000000ff037431 */ /* 0x000fe200000001ff */
[----:B------:R-:W-:Y:S01]  /*0cd0*/  SHF.L.U32 R2, R81, 0x8, RZ ;  /* 0x0000000851027819 */ /* 0x000fe200000006ff */
[----:B------:R-:W1:Y:S02]  /*0ce0*/  LDCU.64 UR4, c[0x0][0x510] ;  /* 0x0000a200ff0477ac */ /* 0x000e640008000a00 */
[----:B---3--:R3:W-:Y:S01]  /*0cf0*/  STS.128 [R79], R16 ;  /* 0x000000104f007388 */ /* 0x0087e20000000c00 */
[----:B------:R-:W-:-:S03]  /*0d00*/  NOP ;  /* 0x0000000000007918 */ /* 0x000fc60000000000 */
[----:B------:R-:W-:Y:S01]  /*0d10*/  LDS.128 R4, [R79] ;  /* 0x000000004f047984 */ /* 0x000fe20000000c00 */
[----:B------:R-:W-:Y:S08]  /*0d20*/  BAR.SYNC.DEFER_BLOCKING 0x0 ;  /* 0x0000000000007b1d */ /* 0x000ff00000010000 */
[----:B---3--:R-:W3:Y:S08]  /*0d30*/  LDC.64 R16, c[0x0][0x410] ;  /* 0x00010400ff107b82 */ /* 0x008ef00000000a00 */
[----:B------:R-:W2:Y:S01]  /*0d40*/  LDC.64 R18, c[0x0][0x418] ;  /* 0x00010600ff127b82 */ /* 0x000ea20000000a00 */
[----:B------:R-:W4:Y:S04]  /*0d50*/  LDG.E.128 R32, desc[UR16][R8.64] ;  /* 0x0000001008207981 */ /* 0x000f28000c1e1d00 */
[----:B----4-:R4:W-:Y:S01]  /*0d60*/  STS.128 [R79], R32 ;  /* 0x000000204f007388 */ /* 0x0109e20000000c00 */
[----:B------:R-:W-:-:S03]  /*0d70*/  NOP ;  /* 0x0000000000007918 */ /* 0x000fc60000000000 */
[----:B------:R-:W-:Y:S01]  /*0d80*/  LDS.128 R12, [R79] ;  /* 0x000000004f0c7984 */ /* 0x000fe20000000c00 */
[----:B------:R-:W-:Y:S01]  /*0d90*/  BAR.SYNC.DEFER_BLOCKING 0x0 ;  /* 0x0000000000007b1d */ /* 0x000fe20000010000 */
[----:B---3--:R-:W-:-:S07]  /*0da0*/  IMAD.WIDE.U32 R8, R16, UR18, R2 ;  /* 0x0000001210087c25 */ /* 0x008fce000f8e0002 */
[----:B----4-:R-:W3:Y:S08]  /*0db0*/  LDC.64 R32, c[0x0][0x420] ;  /* 0x00010800ff207b82 */ /* 0x010ef00000000a00 */
[----:B------:R-:W4:Y:S01]  /*0dc0*/  LDC.64 R34, c[0x0][0x428] ;  /* 0x00010a00ff227b82 */ /* 0x000f220000000a00 */
[----:B------:R-:W3:Y:S01]  /*0dd0*/  LDG.E.128 R36, desc[UR16][R10.64] ;  /* 0x000000100a247981 */ /* 0x000ee2000c1e1d00 */
[----:B------:R-:W-:-:S02]  /*0de0*/  IMAD R9, R17, UR18, R9 ;  /* 0x0000001211097c24 */ /* 0x000fc4000f8e0209 */
[----:B--2---:R-:W-:-:S04]  /*0df0*/  IMAD.WIDE.U32 R8, R49, R18, R8 ;  /* 0x0000001231087225 */ /* 0x004fc800078e0008 */
[----:B------:R-:W-:Y:S01]  /*0e00*/  IMAD R0, R49, R19, R9 ;  /* 0x0000001331007224 */ /* 0x000fe200078e0209 */
[----:B------:R-:W-:-:S04]  /*0e10*/  LEA R16, P0, R8, R40, 0x1 ;  /* 0x0000002808107211 */ /* 0x000fc800078008ff */
[----:B------:R-:W-:-:S03]  /*0e20*/  LEA.HI.X R17, R8, R41, R0, 0x1, P0 ;  /* 0x0000002908117211 */ /* 0x000fc600000f0c00 */
[----:B------:R-:W-:Y:S01]  /*0e30*/  IMAD.WIDE.U32 R16, R26, 0x10, R16 ;  /* 0x000000101a107825 */ /* 0x000fe200078e0010 */
[----:B---3--:R-:W-:Y:S01]  /*0e40*/  STS.128 [R79], R36 ;  /* 0x000000244f007388 */ /* 0x008fe20000000c00 */
[----:B------:R-:W-:-:S03]  /*0e50*/  NOP ;  /* 0x0000000000007918 */ /* 0x000fc60000000000 */
[----:B------:R-:W2:Y:S01]  /*0e60*/  LDS.128 R8, [R79] ;  /* 0x000000004f087984 */ /* 0x000ea20000000c00 */
[----:B------:R-:W-:Y:S06]  /*0e70*/  BAR.SYNC.DEFER_BLOCKING 0x0 ;  /* 0x0000000000007b1d */ /* 0x000fec0000010000 */
[----:B------:R-:W3:Y:S01]  /*0e80*/  LDG.E.128 R40, desc[UR16][R16.64] ;  /* 0x0000001010287981 */ /* 0x000ee2000c1e1d00 */
[----:B------:R-:W-:-:S04]  /*0e90*/  IMAD.WIDE.U32 R18, R32, UR18, R2 ;  /* 0x0000001220127c25 */ /* 0x000fc8000f8e0002 */
[----:B------:R-:W-:Y:S02]  /*0ea0*/  IMAD R19, R33, UR18, R19 ;  /* 0x0000001221137c24 */ /* 0x000fe4000f8e0213 */
[----:B----4-:R-:W-:-:S04]  /*0eb0*/  IMAD.WIDE.U32 R18, R49, R34, R18 ;  /* 0x0000002231127225 */ /* 0x010fc800078e0012 */
[----:B------:R-:W-:Y:S01]  /*0ec0*/  IMAD R0, R49, R35, R19 ;  /* 0x0000002331007224 */ /* 0x000fe200078e0213 */
[----:B------:R-:W-:-:S04]  /*0ed0*/  LEA R32, P0, R18, R44, 0x1 ;  /* 0x0000002c12207211 */ /* 0x000fc800078008ff */
[----:B------:R-:W-:-:S03]  /*0ee0*/  LEA.HI.X R33, R18, R45, R0, 0x1, P0 ;  /* 0x0000002d12217211 */ /* 0x000fc600000f0c00 */
[----:B------:R-:W-:Y:S01]  /*0ef0*/  IMAD.WIDE.U32 R32, R26, 0x10, R32 ;  /* 0x000000101a207825 */ /* 0x000fe200078e0020 */
[----:B---3--:R-:W-:Y:S01]  /*0f00*/  STS.128 [R79], R40 ;  /* 0x000000284f007388 */ /* 0x008fe20000000c00 */
[----:B------:R-:W-:-:S03]  /*0f10*/  NOP ;  /* 0x0000000000007918 */ /* 0x000fc60000000000 */
[----:B------:R-:W3:Y:S01]  /*0f20*/  LDS.128 R16, [R79] ;  /* 0x000000004f107984 */ /* 0x000ee20000000c00 */
[----:B------:R-:W-:Y:S06]  /*0f30*/  BAR.SYNC.DEFER_BLOCKING 0x0 ;  /* 0x0000000000007b1d */ /* 0x000fec0000010000 */
[----:B------:R-:W4:Y:S01]  /*0f40*/  LDG.E.128 R32, desc[UR16][R32.64] ;  /* 0x0000001020207981 */ /* 0x000f22000c1e1d00 */
[----:B--2---:R-:W-:Y:S01]  /*0f50*/  HADD2.F32 R91, -RZ, R8.H0_H0 ;  /* 0x20000008ff5b7230 */ /* 0x004fe20000004100 */
[----:B------:R-:W-:Y:S01]  /*0f60*/  UISETP.NE.U32.AND UP0, UPT, UR6, URZ, UPT ;  /* 0x000000ff0600728c */ /* 0x000fe2000bf05070 */
[----:B------:R-:W-:-:S02]  /*0f70*/  HADD2.F32 R95, -RZ, R9.H0_H0 ;  /* 0x20000009ff5f7230 */ /* 0x000fc40000004100 */
[----:B------:R-:W-:Y:S01]  /*0f80*/  HADD2.F32 R93, -RZ, R8.H1_H1 ;  /* 0x30000008ff5d7230 */ /* 0x000fe20000004100 */
[----:B------:R-:W-:Y:S01]  /*0f90*/  UISETP.NE.AND.EX UP0, UPT, UR7, URZ, UPT, UP0 ;  /* 0x000000ff0700728c */ /* 0x000fe2000bf05300 */
[----:B------:R-:W-:Y:S02]  /*0fa0*/  HADD2.F32 R97, -RZ, R9.H1_H1 ;  /* 0x30000009ff617230 */ /* 0x000fe40000004100 */
[--C-:B------:R-:W-:Y:S02]  /*0fb0*/  HADD2.F32 R90, -RZ, R10.reuse.H0_H0 ;  /* 0x2000000aff5a7230 */ /* 0x100fe40000004100 */
[----:B------:R-:W-:Y:S02]  /*0fc0*/  HADD2.F32 R99, -RZ, R10.H1_H1 ;  /* 0x3000000aff637230 */ /* 0x000fe40000004100 */
[--C-:B---3--:R-:W-:Y:S02]  /*0fd0*/  HADD2.F32 R0, -RZ, R16.reuse.H0_H0 ;  /* 0x20000010ff007230 */ /* 0x108fe40000004100 */
[----:B------:R-:W-:-:S02]  /*0fe0*/  HADD2.F32 R38, -RZ, R16.H1_H1 ;  /* 0x30000010ff267230 */ /* 0x000fc40000004100 */
[--C-:B------:R-:W-:Y:S02]  /*0ff0*/  HADD2.F32 R44, -RZ, R17.reuse.H0_H0 ;  /* 0x20000011ff2c7230 */ /* 0x100fe40000004100 */
[----:B------:R-:W-:Y:S01]  /*1000*/  FMUL.FTZ R16, R0, -1.4426950216293334961 ;  /* 0xbfb8aa3b00107820 */ /* 0x000fe20000410000 */
[--C-:B------:R-:W-:Y:S02]  /*1010*/  HADD2.F32 R47, -RZ, R18.reuse.H0_H0 ;  /* 0x20000012ff2f7230 */ /* 0x100fe40000004100 */
[----:B------:R-:W-:Y:S01]  /*1020*/  FMUL.FTZ R37, R38, -1.4426950216293334961 ;  /* 0xbfb8aa3b26257820 */ /* 0x000fe20000410000 */
[----:B------:R-:W-:Y:S01]  /*1030*/  HADD2.F32 R42, -RZ, R17.H1_H1 ;  /* 0x30000011ff2a7230 */ /* 0x000fe20000004100 */
[----:B------:R2:W3:Y:S01]  /*1040*/  MUFU.EX2 R36, R16 ;  /* 0x0000001000247308 */ /* 0x0004e20000000800 */
[----:B------:R-:W-:Y:S01]  /*1050*/  FMUL.FTZ R17, R44, -1.4426950216293334961 ;  /* 0xbfb8aa3b2c117820 */ /* 0x000fe20000410000 */
[----:B------:R-:W-:Y:S02]  /*1060*/  HADD2.F32 R100, -RZ, R18.H1_H1 ;  /* 0x30000012ff647230 */ /* 0x000fe40000004100 */
[----:B------:R-:W-:-:S02]  /*1070*/  HADD2.F32 R103, -RZ, R19.H0_H0 ;  /* 0x20000013ff677230 */ /* 0x000fc40000004100 */
[----:B------:R-:W-:Y:S01]  /*1080*/  FMUL.FTZ R39, R42, -1.4426950216293334961 ;  /* 0xbfb8aa3b2a277820 */ /* 0x000fe20000410000 */
[----:B------:R-:W-:Y:S02]  /*1090*/  HADD2.F32 R106, -RZ, R19.H1_H1 ;  /* 0x30000013ff6a7230 */ /* 0x000fe40000004100 */
[----:B------:R-:W-:Y:S01]  /*10a0*/  FMUL.FTZ R41, R100, -1.4426950216293334961 ;  /* 0xbfb8aa3b64297820 */ /* 0x000fe20000410000 */
[----:B------:R-:W1:Y:S01]  /*10b0*/  MUFU.EX2 R40, R17 ;  /* 0x0000001100287308 */ /* 0x000e620000000800 */
[----:B--2---:R-:W-:Y:S01]  /*10c0*/  FMUL.FTZ R16, R47, -1.4426950216293334961 ;  /* 0xbfb8aa3b2f107820 */ /* 0x004fe20000410000 */
[----:B------:R-:W-:Y:S01]  /*10d0*/  FMUL.FTZ R43, R103, -1.4426950216293334961 ;  /* 0xbfb8aa3b672b7820 */ /* 0x000fe20000410000 */
[----:B------:R-:W-:Y:S01]  /*10e0*/  FMUL.FTZ R84, R106, -1.4426950216293334961 ;  /* 0xbfb8aa3b6a547820 */ /* 0x000fe20000410000 */
[--C-:B------:R-:W-:Y:S02]  /*10f0*/  HADD2.F32 R92, -RZ, R11.reuse.H0_H0 ;  /* 0x2000000bff5c7230 */ /* 0x100fe40000004100 */
[----:B------:R-:W-:-:S02]  /*1100*/  HADD2.F32 R94, -RZ, R11.H1_H1 ;  /* 0x3000000bff5e7230 */ /* 0x000fc40000004100 */
[----:B------:R-:W2:Y:S01]  /*1110*/  MUFU.EX2 R46, R16 ;  /* 0x00000010002e7308 */ /* 0x000ea20000000800 */
[----:B---3--:R-:W-:Y:S01]  /*1120*/  FADD.FTZ R36, R36, 1 ;  /* 0x3f80000024247421 */ /* 0x008fe20000010000 */
[----:B------:R-:W-:Y:S02]  /*1130*/  HADD2.F32 R86, -RZ, R5.H1_H1 ;  /* 0x30000005ff567230 */ /* 0x000fe40000004100 */
[--C-:B------:R-:W-:Y:S02]  /*1140*/  HADD2.F32 R85, -RZ, R6.reuse.H0_H0 ;  /* 0x20000006ff557230 */ /* 0x100fe40000004100 */
[----:B------:R-:W-:Y:S02]  /*1150*/  HADD2.F32 R88, -RZ, R6.H1_H1 ;  /* 0x30000006ff587230 */ /* 0x000fe40000004100 */
[----:B------:R-:W3:Y:S01]  /*1160*/  MUFU.EX2 R45, R39 ;  /* 0x00000027002d7308 */ /* 0x000ee20000000800 */
[----:B-1----:R-:W-:Y:S01]  /*1170*/  FADD.FTZ R40, R40, 1 ;  /* 0x3f80000028287421 */ /* 0x002fe20000010000 */
[----:B------:R-:W-:-:S02]  /*1180*/  HADD2.F32 R87, -RZ, R7.H0_H0 ;  /* 0x20000007ff577230 */ /* 0x000fc40000004100 */
[----:B------:R-:W-:Y:S02]  /*1190*/  HADD2.F32 R89, -RZ, R7.H1_H1 ;  /* 0x30000007ff597230 */ /* 0x000fe40000004100 */
[----:B------:R-:W-:Y:S02]  /*11a0*/  HADD2.F32 R109, -RZ, R12.H1_H1 ;  /* 0x3000000cff6d7230 */ /* 0x000fe40000004100 */
[----:B------:R-:W1:Y:S01]  /*11b0*/  MUFU.EX2 R37, R37 ;  /* 0x0000002500257308 */ /* 0x000e620000000800 */
[----:B--2---:R-:W-:Y:S01]  /*11c0*/  FADD.FTZ R46, R46, 1 ;  /* 0x3f8000002e2e7421 */ /* 0x004fe20000010000 */
[----:B------:R-:W-:Y:S02]  /*11d0*/  HADD2.F32 R113, -RZ, R13.H1_H1 ;  /* 0x3000000dff717230 */ /* 0x000fe40000004100 */
[----:B------:R-:W-:-:S04]  /*11e0*/  HADD2.F32 R115, -RZ, R14.H1_H1 ;  /* 0x3000000eff737230 */ /* 0x000fc80000004100 */
[----:B------:R-:W2:Y:S01]  /*11f0*/  MUFU.EX2 R82, R41 ;  /* 0x0000002900527308 */ /* 0x000ea20000000800 */
[----:B---3--:R-:W-:-:S07]  /*1200*/  FADD.FTZ R45, R45, 1 ;  /* 0x3f8000002d2d7421 */ /* 0x008fce0000010000 */
[----:B------:R-:W3:Y:S01]  /*1210*/  MUFU.EX2 R83, R43 ;  /* 0x0000002b00537308 */ /* 0x000ee20000000800 */
[----:B-1----:R-:W-:-:S07]  /*1220*/  FADD.FTZ R37, R37, 1 ;  /* 0x3f80000025257421 */ /* 0x002fce0000010000 */
[----:B------:R-:W1:Y:S01]  /*1230*/  MUFU.EX2 R84, R84 ;  /* 0x0000005400547308 */ /* 0x000e620000000800 */
[----:B--2---:R-:W-:-:S07]  /*1240*/  FADD.FTZ R82, R82, 1 ;  /* 0x3f80000052527421 */ /* 0x004fce0000010000 */
[----:B------:R-:W2:Y:S01]  /*1250*/  MUFU.RCP R39, R36 ;  /* 0x0000002400277308 */ /* 0x000ea20000001000 */
[----:B---3--:R-:W-:-:S07]  /*1260*/  FADD.FTZ R83, R83, 1 ;  /* 0x3f80000053537421 */ /* 0x008fce0000010000 */
[----:B------:R-:W-:Y:S01]  /*1270*/  MUFU.RCP R43, R40 ;  /* 0x00000028002b7308 */ /* 0x000fe20000001000 */
[----:B-1----:R-:W-:-:S07]  /*1280*/  FADD.FTZ R84, R84, 1 ;  /* 0x3f80000054547421 */ /* 0x002fce0000010000 */
[----:B------:R-:W-:Y:S01]  /*1290*/  MUFU.RCP R45, R45 ;  /* 0x0000002d002d7308 */ /* 0x000fe20000001000 */
[----:B--2---:R-:W-:-:S04]  /*12a0*/  FADD.FTZ R9, -R39, 1 ;  /* 0x3f80000027097421 */ /* 0x004fc80000010100 */
[C---:B------:R-:W-:Y:S01]  /*12b0*/  FFMA.FTZ R9, R0.reuse, R9, 1 ;  /* 0x3f80000000097423 */ /* 0x040fe20000010009 */
[----:B------:R-:W-:Y:S02]  /*12c0*/  FMUL.FTZ R0, R0, R39 ;  /* 0x0000002700007220 */ /* 0x000fe40000410000 */
[----:B------:R1:W2:Y:S08]  /*12d0*/  MUFU.RCP R41, R37 ;  /* 0x0000002500297308 */ /* 0x0002b00000001000 */
[----:B------:R-:W-:Y:S01]  /*12e0*/  MUFU.RCP R101, R82 ;  /* 0x0000005200657308 */ /* 0x000fe20000001000 */
[----:B-1----:R-:W-:-:S07]  /*12f0*/  HADD2.F32 R37, -RZ, R15.H1_H1 ;  /* 0x3000000fff257230 */ /* 0x002fce0000004100 */
[----:B------:R1:W-:Y:S01]  /*1300*/  MUFU.RCP R104, R83 ;  /* 0x0000005300687308 */ /* 0x0003e20000001000 */
[----:B--2---:R-:W-:-:S04]  /*1310*/  FADD.FTZ R11, -R41, 1 ;  /* 0x3f800000290b7421 */ /* 0x004fc80000010100 */
[C---:B------:R-:W-:Y:S01]  /*1320*/  FFMA.FTZ R11, R38.reuse, R11, 1 ;  /* 0x3f800000260b7423 */ /* 0x040fe2000001000b */
[----:B------:R-:W-:Y:S02]  /*1330*/  FMUL.FTZ R38, R38, R41 ;  /* 0x0000002926267220 */ /* 0x000fe40000410000 */
[----:B------:R2:W3:Y:S01]  /*1340*/  MUFU.RCP R107, R84 ;  /* 0x00000054006b7308 */ /* 0x0004e20000001000 */
[----:B-1----:R-:W-:-:S07]  /*1350*/  HADD2.F32 R83, -RZ, R4.H0_H0 ;  /* 0x20000004ff537230 */ /* 0x002fce0000004100 */
[----:B------:R1:W0:Y:S01]  /*1360*/  MUFU.RCP R96, R46 ;  /* 0x0000002e00607308 */ /* 0x0002220000001000 */
[----:B--2---:R-:W-:Y:S01]  /*1370*/  HADD2.F32 R84, -RZ, R4.H1_H1 ;  /* 0x30000004ff547230 */ /* 0x004fe20000004100 */
[----:B----4-:R3:W-:Y:S01]  /*1380*/  STS.128 [R79], R32 ;  /* 0x000000204f007388 */ /* 0x0107e20000000c00 */
[----:B------:R-:W-:-:S03]  /*1390*/  NOP ;  /* 0x0000000000007918 */ /* 0x000fc60000000000 */
[----:B------:R-:W2:Y:S01]  /*13a0*/  LDS.128 R16, [R79] ;  /* 0x000000004f107984 */ /* 0x000ea20000000c00 */
[----:B---3--:R-:W-:-:S04]  /*13b0*/  FADD.FTZ R33, -R107, 1 ;  /* 0x3f8000006b217421 */ /* 0x008fc80000010100 */
[----:B------:R-:W-:Y:S01]  /*13c0*/  FFMA.FTZ R35, R106, R33, 1 ;  /* 0x3f8000006a237423 */ /* 0x000fe20000010021 */
[--C-:B--2---:R-:W-:Y:S02]  /*13d0*/  HADD2.F32 R34, -RZ, R16.reuse.H0_H0 ;  /* 0x20000010ff227230 */ /* 0x104fe40000004100 */
[--C-:B------:R-:W-:Y:S02]  /*13e0*/  HADD2.F32 R40, -RZ, R17.reuse.H0_H0 ;  /* 0x20000011ff287230 */ /* 0x100fe40000004100 */
[----:B-1----:R-:W-:Y:S02]  /*13f0*/  HADD2.F32 R46, -RZ, R17.H1_H1 ;  /* 0x30000011ff2e7230 */ /* 0x002fe40000004100 */
[----:B------:R-:W-:Y:S01]  /*1400*/  FMUL.FTZ R8, R91, R34 ;  /* 0x000000225b087220 */ /* 0x000fe20000410000 */
[----:B------:R-:W-:Y:S02]  /*1410*/  HADD2.F32 R36, -RZ, R16.H1_H1 ;  /* 0x30000010ff247230 */ /* 0x000fe40000004100 */
[----:B------:R-:W-:Y:S01]  /*1420*/  FADD.FTZ R17, -R43, 1 ;  /* 0x3f8000002b117421 */ /* 0x000fe20000010100 */
[----:B------:R-:W-:Y:S01]  /*1430*/  FMUL.FTZ R16, R95, R40 ;  /* 0x000000285f107220 */ /* 0x000fe20000410000 */
[----:B------:R-:W-:-:S02]  /*1440*/  HADD2.F32 R98, -RZ, R18.H0_H0 ;  /* 0x20000012ff627230 */ /* 0x000fc40000004100 */
[----:B------:R-:W-:Y:S01]  /*1450*/  FMUL.FTZ R8, R39, R8 ;  /* 0x0000000827087220 */ /* 0x000fe20000410000 */
[----:B------:R-:W-:Y:S02]  /*1460*/  HADD2.F32 R102, -RZ, R18.H1_H1 ;  /* 0x30000012ff667230 */ /* 0x000fe40000004100 */
[----:B------:R-:W-:Y:S01]  /*1470*/  FMUL.FTZ R18, R97, R46 ;  /* 0x0000002e61127220 */ /* 0x000fe20000410000 */
[--C-:B------:R-:W-:Y:S02]  /*1480*/  HADD2.F32 R105, -RZ, R19.reuse.H0_H0 ;  /* 0x20000013ff697230 */ /* 0x100fe40000004100 */
[----:B------:R-:W-:Y:S01]  /*1490*/  FFMA.FTZ R17, R44, R17, 1 ;  /* 0x3f8000002c117423 */ /* 0x000fe20000010011 */
        /* <DEDUP_REMOVED lines=14> */
[----:B0-----:R-:W-:Y:S01]  /*1580*/  FADD.FTZ R10, -R96, 1 ;  /* 0x3f800000600a7421 */ /* 0x001fe20000010100 */
        /* <DEDUP_REMOVED lines=15> */
[----:B------:R-:W-:Y:S01]  /*1680*/  IMAD.WIDE.U32 R32, R110, UR18, R2 ;  /* 0x000000126e207c25 */ /* 0x000fe2000f8e0002 */
[----:B------:R-:W-:-:S03]  /*1690*/  F2FP.F16.F32.PACK_AB R16, R11, R8 ;  /* 0x000000080b10723e */ /* 0x000fc600000000ff */
[----:B------:R-:W-:Y:S01]  /*16a0*/  FMUL.FTZ R44, R44, R43 ;  /* 0x0000002b2c2c7220 */ /* 0x000fe20000410000 */
[----:B------:R-:W-:Y:S01]  /*16b0*/  F2FP.F16.F32.PACK_AB R18, R10, R9 ;  /* 0x000000090a12723e */ /* 0x000fe200000000ff */
[----:B------:R-:W-:Y:S01]  /*16c0*/  BAR.SYNC.DEFER_BLOCKING 0x0 ;  /* 0x0000000000007b1d */ /* 0x000fe20000010000 */
[----:B------:R-:W-:Y:S01]  /*16d0*/  F2FP.F16.F32.PACK_AB R19, R82, R19 ;  /* 0x000000135213723e */ /* 0x000fe200000000ff */
[----:B------:R-:W-:Y:S02]  /*16e0*/  IMAD R33, R111, UR18, R33 ;  /* 0x000000126f217c24 */ /* 0x000fe4000f8e0221 */
[----:B------:R-:W-:Y:S01]  /*16f0*/  FMUL.FTZ R42, R42, R45 ;  /* 0x0000002d2a2a7220 */ /* 0x000fe20000410000 */
[----:B------:R-:W-:Y:S02]  /*1700*/  HADD2.F32 R82, -RZ, R5.H0_H0 ;  /* 0x20000005ff527230 */ /* 0x000fe40000004100 */
[----:B------:R-:W-:Y:S01]  /*1710*/  FMUL.FTZ R47, R47, R96 ;  /* 0x000000602f2f7220 */ /* 0x000fe20000410000 */
[----:B------:R-:W-:-:S04]  /*1720*/  IMAD.WIDE.U32 R4, R49, UR4, R32 ;  /* 0x0000000431047c25 */ /* 0x000fc8000f8e0020 */
[----:B------:R-:W-:Y:S01]  /*1730*/  FMUL.FTZ R100, R100, R101 ;  /* 0x0000006564647220 */ /* 0x000fe20000410000 */
[----:B------:R-:W-:Y:S01]  /*1740*/  FMUL.FTZ R103, R103, R104 ;  /* 0x0000006867677220 */ /* 0x000fe20000410000 */
[----:B------:R-:W-:Y:S01]  /*1750*/  FMUL.FTZ R107, R106, R107 ;  /* 0x0000006b6a6b7220 */ /* 0x000fe20000410000 */
[----:B------:R-:W-:Y:S01]  /*1760*/  IMAD R5, R49, UR5, R5 ;  /* 0x0000000531057c24 */ /* 0x000fe2000f8e0205 */
[C---:B------:R-:W-:Y:S01]  /*1770*/  LEA R6, P0, R4.reuse, R116, 0x1 ;  /* 0x0000007404067211 */ /* 0x040fe200078008ff */
[----:B------:R-:W-:Y:S02]  /*1780*/  HADD2.F32 R111, -RZ, R13.H0_H0 ;  /* 0x2000000dff6f7230 */ /* 0x000fe40000004100 */
[----:B------:R-:W-:Y:S01]  /*1790*/  FMUL.FTZ R91, R91, R0 ;  /* 0x000000005b5b7220 */ /* 0x000fe20000410000 */
[----:B------:R-:W-:Y:S01]  /*17a0*/  HADD2.F32 R35, -RZ, R15.H0_H0 ;  /* 0x2000000fff237230 */ /* 0x000fe20000004100 */
        /* <DEDUP_REMOVED lines=12> */
[----:B------:R-:W2:Y:S01]  /*1870*/  LDCU UR4, c[0x0][0x38c] ;  /* 0x00007180ff0477ac */ /* 0x000ea20008000800 */
[----:B0-----:R-:W-:Y:S02]  /*1880*/  HADD2.F32 R17, -RZ, R12.H0_H0 ;  /* 0x2000000cff117230 */ /* 0x001fe40000004100 */
[----:B------:R-:W-:Y:S01]  /*1890*/  HADD2.F32 R19, -RZ, R14.H0_H0 ;  /* 0x2000000eff137230 */ /* 0x000fe20000004100 */
[----:B-1----:R0:W-:Y:S01]  /*18a0*/  STG.E.128 desc[UR16][R4.64], R8 ;  /* 0x0000000804007986 */ /* 0x0021e2000c101d10 */
[----:B--2---:R-:W-:Y:S05]  /*18b0*/  BRA.U !UP0, `(.L_x_9442) ;  /* 0x0000000108687547 */ /* 0x004fea000b800000 */
        /* <DEDUP_REMOVED lines=26> */
.L_x_9442:
[----:B------:R-:W-:Y:S01]  /*1a60*/  FFMA.FTZ R52, R91, R83, R52 ;  /* 0x000000535b347223 */ /* 0x000fe20000010034 */
[----:B------:R-:W-:Y:S01]  /*1a70*/  BAR.SYNC.DEFER_BLOCKING 0x0 ;  /* 0x0000000000007b1d */ /* 0x000fe20000010000 */
[----:B------:R-:W-:Y:S01]  /*1a80*/  UISETP.GE.AND UP0, UPT, UR4, 0x1, UPT ;  /* 0x000000010400788c */ /* 0x000fe2000bf06270 */
[----:B------:R-:W-:Y:S01]  /*1a90*/  MOV R107, RZ ;  /* 0x000000ff006b7202 */ /* 0x000fe20000000f00 */
[----:B------:R-:W-:Y:S01]  /*1aa0*/  FFMA.FTZ R52, R93, R84, R52 ;  /* 0x000000545d347223 */ /* 0x000fe20000010034 */
[----:B------:R-:W-:Y:S02]  /*1ab0*/  CS2R R102, SRZ ;  /* 0x0000000000667805 */ /* 0x000fe4000001ff00 */
[----:B------:R-:W-:Y:S02]  /*1ac0*/  MOV R105, RZ ;  /* 0x000000ff00697202 */ /* 0x000fe40000000f00 */
[----:B------:R-:W-:Y:S01]  /*1ad0*/  CS2R R100, SRZ ;  /* 0x0000000000647805 */ /* 0x000fe2000001ff00 */
[----:B------:R-:W-:Y:S01]  /*1ae0*/  FFMA.FTZ R52, R95, R82, R52 ;  /* 0x000000525f347223 */ /* 0x000fe20000010034 */
[----:B------:R-:W-:Y:S01]  /*1af0*/  MOV R96, RZ ;  /* 0x000000ff00607202 */ /* 0x000fe20000000f00 */
[----:B-----5:R-:W-:Y:S01]  /*1b00*/  FADD.FTZ R104, R17, R50 ;  /* 0x0000003211687221 */ /* 0x020fe20000010000 */
[----:B------:R-:W-:Y:S01]  /*1b10*/  MOV R98, RZ ;  /* 0x000000ff00627202 */ /* 0x000fe20000000f00 */
[----:B01----:R-:W-:Y:S01]  /*1b20*/  FFMA.FTZ R5, R97, R86, R52 ;  /* 0x0000005661057223 */ /* 0x003fe20000010034 */
        /* <DEDUP_REMOVED lines=8> */
[----:B------:R-:W-:Y:S01]  /*1bb0*/  FADD.FTZ R110, R37, R50 ;  /* 0x00000032256e7221 */ /* 0x000fe20000010000 */
[-C--:B------:R-:W-:Y:S01]  /*1bc0*/  FMUL.FTZ R117, R91, R48.reuse ;  /* 0x000000305b757220 */ /* 0x080fe20000410000 */
[-C--:B------:R-:W-:Y:S01]  /*1bd0*/  FMUL.FTZ R112, R93, R48.reuse ;  /* 0x000000305d707220 */ /* 0x080fe20000410000 */
[----:B------:R-:W-:Y:S01]  /*1be0*/  FFMA.FTZ R5, R92, R87, R5 ;  /* 0x000000575c057223 */ /* 0x000fe20000010005 */
        /* <DEDUP_REMOVED lines=13> */
[C---:B------:R-:W-:Y:S01]  /*1cc0*/  IADD3 R46, P1, PT, R2.reuse, R22, RZ ;  /* 0x00000016022e7210 */ /* 0x040fe20007f3e0ff */
[----:B------:R-:W-:Y:S01]  /*1cd0*/  FMUL.FTZ R125, R111, R82 ;  /* 0x000000526f7d7220 */ /* 0x000fe20000410000 */
[C---:B------:R-:W-:Y:S01]  /*1ce0*/  IADD3 R44, P2, PT, R2.reuse, R20, RZ ;  /* 0x00000014022c7210 */ /* 0x040fe20007f5e0ff */
[----:B------:R-:W1:Y:S01]  /*1cf0*/  LDC.64 R42, c[0x0][0x440] ;  /* 0x00011000ff2a7b82 */ /* 0x000e620000000a00 */
[----:B------:R-:W-:Y:S01]  /*1d00*/  LOP3.LUT R162, R2, 0x100, RZ, 0xc0, !PT ;  /* 0x0000010002a27812 */ /* 0x000fe200078ec0ff */
[----:B------:R-:W-:Y:S01]  /*1d10*/  FMUL.FTZ R126, R113, R86 ;  /* 0x00000056717e7220 */ /* 0x000fe20000410000 */
[----:B------:R-:W-:Y:S01]  /*1d20*/  IADD3 R120, PT, PT, R64, -0x2, RZ ;  /* 0xfffffffe40787810 */ /* 0x000fe20007ffe0ff */
[----:B------:R-:W-:Y:S01]  /*1d30*/  FMUL.FTZ R127, R106, R85 ;  /* 0x000000556a7f7220 */ /* 0x000fe20000410000 */
[----:B------:R-:W-:Y:S01]  /*1d40*/  IADD3 R164, PT, PT, R2, R26, RZ ;  /* 0x0000001a02a47210 */ /* 0x000fe20007ffe0ff */
[----:B------:R-:W-:Y:S01]  /*1d50*/  FMUL.FTZ R128, R115, R88 ;  /* 0x0000005873807220 */ /* 0x000fe20000410000 */
[----:B------:R-:W-:Y:S01]  /*1d60*/  FMUL.FTZ R129, R108, R87 ;  /* 0x000000576c817220 */ /* 0x000fe20000410000 */
[----:B------:R-:W2:Y:S01]  /*1d70*/  LDC.64 R40, c[0x0][0x3a8] ;  /* 0x0000ea00ff287b82 */ /* 0x000ea20000000a00 */
[----:B------:R-:W-:Y:S01]  /*1d80*/  FMUL.FTZ R130, R110, R89 ;  /* 0x000000596e827220 */ /* 0x000fe20000410000 */
[----:B------:R-:W-:Y:S01]  /*1d90*/  MOV R107, RZ ;  /* 0x000000ff006b7202 */ /* 0x000fe20000000f00 */
[C---:B------:R-:W-:Y:S01]  /*1da0*/  IMAD.WIDE.U32 R34, R26.reuse, 0x10, R60 ;  /* 0x000000101a227825 */ /* 0x040fe200078e003c */
[C---:B------:R-:W-:Y:S01]  /*1db0*/  ISETP.EQ.AND P0, PT, R26.reuse, RZ, P0 ;  /* 0x000000ff1a00720c */ /* 0x040fe20000702270 */
[----:B------:R-:W3:Y:S01]  /*1dc0*/  LDCU UR12, c[0x0][0x394] ;  /* 0x00007280ff0c77ac */ /* 0x000ee20008000800 */
[----:B------:R-:W-:Y:S01]  /*1dd0*/  LOP3.LUT R131, R131, 0x100, RZ, 0xc0, !PT ;  /* 0x0000010083837812 */ /* 0x000fe200078ec0ff */
[----:B------:R-:W-:Y:S01]  /*1de0*/  IMAD.WIDE.U32 R32, R26, 0x10, R62 ;  /* 0x000000101a207825 */ /* 0x000fe200078e003e */
[----:B------:R-:W4:Y:S01]  /*1df0*/  LDC.64 R136, c[0x0][0x3e0] ;  /* 0x0000f800ff887b82 */ /* 0x000f220000000a00 */
[----:B------:R-:W-:Y:S01]  /*1e00*/  IADD3.X R47, PT, PT, RZ, R76, RZ, P1, !PT ;  /* 0x0000004cff2f7210 */ /* 0x000fe20000ffe4ff */
[----:B------:R-:W0:Y:S01]  /*1e10*/  LDCU UR13, c[0x0][0x38c] ;  /* 0x00007180ff0d77ac */ /* 0x000e220008000800 */
[----:B------:R-:W-:Y:S01]  /*1e20*/  IADD3.X R45, PT, PT, RZ, R77, RZ, P2, !PT ;  /* 0x0000004dff2d7210 */ /* 0x000fe200017fe4ff */
[----:B------:R-:W0:Y:S04]  /*1e30*/  LDCU UR7, c[0x0][0x388] ;  /* 0x00007100ff0777ac */ /* 0x000e280008000800 */
[----:B------:R-:W0:Y:S01]  /*1e40*/  LDC.64 R38, c[0x0][0x4d0] ;  /* 0x00013400ff267b82 */ /* 0x000e220000000a00 */
[----:B------:R-:W0:Y:S01]  /*1e50*/  LDCU.64 UR8, c[0x0][0x538] ;  /* 0x0000a700ff0877ac */ /* 0x000e220008000a00 */
[----:B------:R-:W0:Y:S06]  /*1e60*/  LDCU.64 UR10, c[0x0][0x540] ;  /* 0x0000a800ff0a77ac */ /* 0x000e2c0008000a00 */
[----:B------:R-:W0:Y:S01]  /*1e70*/  LDC.64 R36, c[0x0][0x4f0] ;  /* 0x00013c00ff247b82 */ /* 0x000e220000000a00 */
[----:B---3--:R-:W-:-:S05]  /*1e80*/  UMOV UR4, URZ ;  /* 0x000000ff00047c82 */ /* 0x008fca0008000000 */
.L_x_9465:
[----:B0-----:R-:W-:-:S04]  /*1e90*/  IMAD.WIDE.U32 R4, R138, UR4, RZ ;  /* 0x000000048a047c25 */ /* 0x001fc8000f8e00ff */
[----:B------:R-:W-:Y:S01]  /*1ea0*/  IMAD R5, R139, UR4, R5 ;  /* 0x000000048b057c24 */ /* 0x000fe2000f8e0205 */
[----:B------:R-:W-:-:S04]  /*1eb0*/  LEA R16, P1, R4, R34, 0x1 ;  /* 0x0000002204107211 */ /* 0x000fc800078208ff */
[----:B------:R-:W-:-:S06]  /*1ec0*/  LEA.HI.X R17, R4, R35, R5, 0x1, P1 ;  /* 0x0000002304117211 */ /* 0x000fcc00008f0c05 */
[----:B---3--:R-:W3:Y:S01]  /*1ed0*/  LDG.E.128 R16, desc[UR16][R16.64] ;  /* 0x0000001010107981 */ /* 0x008ee2000c1e1d00 */
[----:B------:R-:W-:Y:S01]  /*1ee0*/  MOV R4, R24 ;  /* 0x0000001800047202 */ /* 0x000fe20000000f00 */
[----:B----4-:R-:W-:Y:S01]  /*1ef0*/  IMAD.WIDE.U32 R6, R136, UR4, RZ ;  /* 0x0000000488067c25 */ /* 0x010fe2000f8e00ff */
        /* <DEDUP_REMOVED lines=9> */
[----:B---3--:R0:W-:Y:S01]  /*1f90*/  STS.128 [R79], R16 ;  /* 0x000000104f007388 */ /* 0x0081e20000000c00 */
[----:B------:R-:W-:-:S03]  /*1fa0*/  NOP ;  /* 0x0000000000007918 */ /* 0x000fc60000000000 */
[----:B------:R-:W3:Y:S01]  /*1fb0*/  LDG.E.128 R8, desc[UR16][R8.64] ;  /* 0x0000001008087981 */ /* 0x000ee2000c1e1d00 */
[----:B------:R-:W1:Y:S01]  /*1fc0*/  S2UR UR6, SR_CgaCtaId ;  /* 0x00000000000679c3 */ /* 0x000e620000008800 */
[C---:B------:R-:W-:Y:S01]  /*1fd0*/  ISETP.NE.AND P2, PT, R26.reuse, RZ, PT ;  /* 0x000000ff1a00720c */ /* 0x040fe20003f45270 */
[----:B------:R-:W-:Y:S01]  /*1fe0*/  UMOV UR5, 0x400 ;  /* 0x0000040000057882 */ /* 0x000fe20000000000 */
[----:B------:R-:W4:Y:S01]  /*1ff0*/  LDS.128 R4, [R79] ;  /* 0x000000004f047984 */ /* 0x000f220000000c00 */
        /* <DEDUP_REMOVED lines=14> */
[--C-:B----4-:R-:W-:Y:S02]  /*20e0*/  HADD2.F32 R142, -RZ, R6.reuse.H0_H0 ;  /* 0x20000006ff8e7230 */ /* 0x110fe40000004100 */
[----:B------:R-:W-:-:S02]  /*20f0*/  HADD2.F32 R143, -RZ, R6.H1_H1 ;  /* 0x30000006ff8f7230 */ /* 0x000fc40000004100 */
[----:B------:R-:W-:-:S03]  /*2100*/  HADD2.F32 R19, -RZ, R4.H0_H0 ;  /* 0x20000004ff137230 */ /* 0x000fc60000004100 */
        /* <DEDUP_REMOVED lines=9> */
[----:B------:R-:W-:-:S02]  /*21a0*/  HADD2.F32 R145, -RZ, R7.H1_H1 ;  /* 0x30000007ff917230 */ /* 0x000fc40000004100 */
[----:B------:R-:W-:Y:S01]  /*21b0*/  FMUL.FTZ R151, R125, R134 ;  /* 0x000000867d977220 */ /* 0x000fe20000410000 */
[----:B------:R-:W-:-:S04]  /*21c0*/  FMUL.FTZ R147, R128, R143 ;  /* 0x0000008f80937220 */ /* 0x000fc80000410000 */
        /* <DEDUP_REMOVED lines=9> */
[----:B0-----:R0:W-:Y:S01]  /*2260*/  STS [R148+0xe98], R133 ;  /* 0x000e988594007388 */ /* 0x0011e20000000800 */
[--C-:B-----5:R-:W-:Y:S02]  /*2270*/  HADD2.F32 R154, -RZ, R13.reuse.H0_H0 ;  /* 0x2000000dff9a7230 */ /* 0x120fe40000004100 */
[----:B------:R-:W-:Y:S02]  /*2280*/  HADD2.F32 R8, -RZ, R13.H1_H1 ;  /* 0x3000000dff087230 */ /* 0x000fe40000004100 */
[----:B------:R0:W0:Y:S01]  /*2290*/  MUFU.EX2 R13, R150 ;  /* 0x00000096000d7308 */ /* 0x0000220000000800 */
[--C-:B------:R-:W-:Y:S02]  /*22a0*/  HADD2.F32 R6, -RZ, R12.reuse.H1_H1 ;  /* 0x3000000cff067230 */ /* 0x100fe40000004100 */
[----:B------:R-:W-:Y:S01]  /*22b0*/  FMUL.FTZ R154, R95, R154 ;  /* 0x0000009a5f9a7220 */ /* 0x000fe20000410000 */
        /* <DEDUP_REMOVED lines=16> */
[----:B-12-4-:R-:W-:Y:S05]  /*23c0*/  @P1 BRA `(.L_x_9445) ;  /* 0x00000000001c1947 */ /* 0x016fea0003800000 */
[----:B------:R-:W-:Y:S01]  /*23d0*/  ISETP.NE.AND P1, PT, R64, UR12, PT ;  /* 0x0000000c40007c0c */ /* 0x000fe2000bf25270 */
[----:B------:R-:W-:-:S12]  /*23e0*/  HFMA2 R7, -RZ, RZ, 1.875, 0 ;  /* 0x3f800000ff077431 */ /* 0x000fd800000001ff */
[----:B------:R-:W-:Y:S05]  /*23f0*/  @!P1 BRA `(.L_x_9446) ;  /* 0x0000000000149947 */ /* 0x000fea0003800000 */
[----:B------:R-:W-:-:S04]  /*2400*/  IADD3 R4, PT, PT, R131, UR4, RZ ;  /* 0x0000000483047c10 */ /* 0x000fc8000fffe0ff */
[----:B------:R-:W-:-:S05]  /*2410*/  LEA R4, R4, UR5, 0x2 ;  /* 0x0000000504047c11 */ /* 0x000fca000f8e10ff */
[----:B------:R2:W3:Y:S01]  /*2420*/  LDS R7, [R4+0xe98] ;  /* 0x000e980004077984 */ /* 0x0004e20000000800 */
[----:B------:R-:W-:Y:S05]  /*2430*/  BRA `(.L_x_9446) ;  /* 0x0000000000047947 */ /* 0x000fea0003800000 */
.L_x_9445:
[----:B------:R0:W1:Y:S02]  /*2440*/  LDS R7, [R158+0x169c] ;  /* 0x00169c009e077984 */ /* 0x0000640000000800 */
.L_x_9446:
[----:B------:R-:W-:Y:S05]  /*2450*/  BSYNC.RECONVERGENT B0 ;  /* 0x0000000000007941 */ /* 0x000fea0003800200 */
.L_x_9444:
        /* <DEDUP_REMOVED lines=51> */
[----:B------:R-:W5:Y:S01]  /*2790*/  SHFL.UP PT, R4, R9, 0x2, RZ ;  /* 0x0440000009047989 */ /* 0x000f6200000e00ff */
[----:B-1----:R-:W-:Y:S01]  /*27a0*/  @P1 FMUL.FTZ R160, R160, R5 ;  /* 0x00000005a0a01220 */ /* 0x002fe20000410000 */
[----:B------:R-:W-:Y:S01]  /*27b0*/  ISETP.GE.AND P1, PT, R80, 0x2, PT ;  /* 0x000000025000780c */ /* 0x000fe20003f26270 */
[----:B--2---:R-:W-:-:S03]  /*27c0*/  @!P3 FMUL.FTZ R8, R167, R150 ;  /* 0x00000096a708b220 */ /* 0x004fc60000410000 */
[----:B------:R-:W1:Y:S01]  /*27d0*/  SHFL.UP PT, R5, R160, 0x2, RZ ;  /* 0x04400000a0057989 */ /* 0x000e6200000e00ff */
[----:B---3--:R-:W-:Y:S01]  /*27e0*/  @!P3 FFMA.FTZ R168, R167, R153, R168 ;  /* 0x00000099a7a8b223 */ /* 0x008fe200000100a8 */
[----:B------:R-:W-:Y:S02]  /*27f0*/  @!P3 MOV R167, R8 ;  /* 0x0000000800a7b202 */ /* 0x000fe40000000f00 */
[----:B------:R-:W-:Y:S01]  /*2800*/  ISETP.GT.U32.AND P3, PT, R156, 0x1b, PT ;  /* 0x0000001b9c00780c */ /* 0x000fe20003f64070 */
[----:B-----5:R-:W-:Y:S01]  /*2810*/  FFMA.FTZ R4, R160, R4, R9 ;  /* 0x00000004a0047223 */ /* 0x020fe20000010009 */
[----:B------:R-:W2:Y:S04]  /*2820*/  SHFL.DOWN PT, R150, R168, 0x4, 0x1f ;  /* 0x08801f00a8967f89 */ /* 0x000ea800000e0000 */
[----:B------:R-:W3:Y:S01]  /*2830*/  SHFL.DOWN PT, R8, R167, 0x4, 0x1f ;  /* 0x08801f00a7087f89 */ /* 0x000ee200000e0000 */
[----:B------:R-:W-:-:S02]  /*2840*/  FSEL R153, R9, R4, !P1 ;  /* 0x0000000409997208 */ /* 0x000fc40004800000 */
[----:B------:R-:W-:-:S03]  /*2850*/  MOV R9, RZ ;  /* 0x000000ff00097202 */ /* 0x000fc60000000f00 */
[----:B------:R-:W5:Y:S01]  /*2860*/  SHFL.UP PT, R4, R153, 0x4, RZ ;  /* 0x0480000099047989 */ /* 0x000f6200000e00ff */
[----:B-1----:R-:W-:Y:S01]  /*2870*/  @P1 FMUL.FTZ R160, R160, R5 ;  /* 0x00000005a0a01220 */ /* 0x002fe20000410000 */
[----:B------:R-:W-:-:S04]  /*2880*/  ISETP.GE.AND P1, PT, R64, UR12, PT ;  /* 0x0000000c40007c0c */ /* 0x000fc8000bf26270 */
[----:B------:R-:W1:Y:S01]  /*2890*/  SHFL.UP PT, R5, R160, 0x4, RZ ;  /* 0x04800000a0057989 */ /* 0x000e6200000e00ff */
[----:B------:R-:W-:Y:S01]  /*28a0*/  ISETP.NE.OR P1, PT, R26, RZ, P1 ;  /* 0x000000ff1a00720c */ /* 0x000fe20000f25670 */
[C---:B--2---:R-:W-:Y:S01]  /*28b0*/  @!P3 FFMA.FTZ R168, R167.reuse, R150, R168 ;  /* 0x00000096a7a8b223 */ /* 0x044fe200000100a8 */
[----:B---3--:R-:W-:-:S04]  /*28c0*/  @!P3 FMUL.FTZ R8, R167, R8 ;  /* 0x00000008a708b220 */ /* 0x008fc80000410000 */
[----:B------:R-:W2:Y:S01]  /*28d0*/  SHFL.DOWN PT, R165, R168, 0x8, 0x1f ;  /* 0x09001f00a8a57f89 */ /* 0x000ea200000e0000 */
[----:B------:R-:W-:Y:S01]  /*28e0*/  @!P3 MOV R167, R8 ;  /* 0x0000000800a7b202 */ /* 0x000fe20000000f00 */
[----:B-----5:R-:W-:Y:S01]  /*28f0*/  FFMA.FTZ R4, R160, R4, R153 ;  /* 0x00000004a0047223 */ /* 0x020fe20000010099 */
[----:B------:R-:W-:Y:S01]  /*2900*/  ISETP.GE.AND P3, PT, R80, 0x4, PT ;  /* 0x000000045000780c */ /* 0x000fe20003f66270 */
[----:B------:R-:W-:Y:S02]  /*2910*/  HFMA2 R8, -RZ, RZ, 1.875, 0 ;  /* 0x3f800000ff087431 */ /* 0x000fe400000001ff */
[----:B------:R-:W3:Y:S01]  /*2920*/  SHFL.DOWN PT, R150, R167, 0x8, 0x1f ;  /* 0x09001f00a7967f89 */ /* 0x000ee200000e0000 */
[----:B------:R-:W-:-:S05]  /*2930*/  FSEL R153, R153, R4, !P3 ;  /* 0x0000000499997208 */ /* 0x000fca0005800000 */
[----:B------:R-:W5:Y:S04]  /*2940*/  SHFL.UP PT, R4, R153, 0x8, RZ ;  /* 0x0500000099047989 */ /* 0x000f6800000e00ff */
        /* <DEDUP_REMOVED lines=9> */
[----:B-----5:R-:W-:-:S04]  /*29e0*/  FFMA.FTZ R4, R160, R4, R153 ;  /* 0x00000004a0047223 */ /* 0x020fc80000010099 */
        /* <DEDUP_REMOVED lines=24> */
[----:B------:R-:W-:Y:S01]  /*2b70*/  FFMA.FTZ R153, R13, R148, R6 ;  /* 0x000000940d997223 */ /* 0x000fe20000010006 */
[----:B------:R-:W-:-:S04]  /*2b80*/  IMAD.WIDE.U32 R6, R38, UR4, R46 ;  /* 0x0000000426067c25 */ /* 0x000fc8000f8e002e */
[----:B------:R-:W-:Y:S01]  /*2b90*/  FFMA.FTZ R150, R146, R153, R163 ;  /* 0x0000009992967223 */ /* 0x000fe200000100a3 */
[----:B------:R-:W-:Y:S01]  /*2ba0*/  IMAD R5, R39, UR4, R7 ;  /* 0x0000000427057c24 */ /* 0x000fe2000f8e0207 */
[----:B------:R-:W-:Y:S02]  /*2bb0*/  LEA R4, P1, R6, UR8, 0x2 ;  /* 0x0000000806047c11 */ /* 0x000fe4000f8210ff */
[----:B------:R-:W-:Y:S02]  /*2bc0*/  FFMA.FTZ R169, R140, R150, R161 ;  /* 0x000000968ca97223 */ /* 0x000fe400000100a1 */
[----:B------:R-:W-:Y:S02]  /*2bd0*/  LEA.HI.X R5, R6, UR9, R5, 0x2, P1 ;  /* 0x0000000906057c11 */ /* 0x000fe400088f1405 */
[----:B------:R-:W-:Y:S01]  /*2be0*/  FFMA.FTZ R178, R18, R169, R11 ;  /* 0x000000a912b27223 */ /* 0x000fe2000001000b */
[----:B------:R-:W-:-:S03]  /*2bf0*/  ISETP.NE.AND P1, PT, R26, RZ, PT ;  /* 0x000000ff1a00720c */ /* 0x000fc60003f25270 */
[----:B------:R-:W-:-:S10]  /*2c00*/  FFMA.FTZ R171, R17, R178, R154 ;  /* 0x000000b211ab7223 */ /* 0x000fd4000001009a */
[----:B------:R1:W-:Y:S02]  /*2c10*/  @!P1 STS.64 [UR6+0x1718], R8 ;  /* 0x00171808ff009988 */ /* 0x0003e40008000a06 */
[----:B-1----:R-:W-:Y:S02]  /*2c20*/  FMUL.FTZ R9, R115, R150 ;  /* 0x0000009673097220 */ /* 0x002fe40000410000 */
[----:B----4-:R1:W2:Y:S02]  /*2c30*/  SHFL.IDX PT, R166, R10, RZ, 0x1f ;  /* 0x00001fff0aa67589 */ /* 0x0102a400000e0000 */
[----:B-1----:R-:W-:-:S04]  /*2c40*/  IMAD.WIDE.U32 R10, R36, UR4, R44 ;  /* 0x00000004240a7c25 */ /* 0x002fc8000f8e002c */
[----:B------:R-:W-:Y:S02]  /*2c50*/  IMAD R7, R37, UR4, R11 ;  /* 0x0000000425077c24 */ /* 0x000fe4000f8e020b */
[----:B------:R-:W-:-:S04]  /*2c60*/  FFMA.FTZ R11, R16, R171, R159 ;  /* 0x000000ab100b7223 */ /* 0x000fc8000001009f */
[-C--:B------:R-:W-:Y:S01]  /*2c70*/  FFMA.FTZ R157, R0, R11.reuse, R157 ;  /* 0x0000000b009d7223 */ /* 0x080fe2000001009d */
[----:B------:R-:W-:Y:S01]  /*2c80*/  FMUL.FTZ R159, R109, R11 ;  /* 0x0000000b6d9f7220 */ /* 0x000fe20000410000 */
        /* <DEDUP_REMOVED lines=8> */
[----:B------:R-:W-:-:S03]  /*2d10*/  FADD.FTZ R0, -R152, R170 ;  /* 0x000000aa98007221 */ /* 0x000fc60000010100 */
[----:B------:R-:W-:Y:S01]  /*2d20*/  FFMA.FTZ R174, R16, R172, R151 ;  /* 0x000000ac10ae7223 */ /* 0x000fe20000010097 */
[----:B------:R-:W-:Y:S01]  /*2d30*/  FADD.FTZ R152, -R155, R172 ;  /* 0x000000ac9b987221 */ /* 0x000fe20000010100 */
[-C--:B------:R-:W-:Y:S01]  /*2d40*/  FFMA.FTZ R133, R0, R10.reuse, RZ ;  /* 0x0000000a00857223 */ /* 0x080fe200000100ff */
[----:B------:R-:W-:Y:S01]  /*2d50*/  FMUL.FTZ R155, R83, R10 ;  /* 0x0000000a539b7220 */ /* 0x000fe20000410000 */
[----:B------:R-:W-:Y:S01]  /*2d60*/  FADD.FTZ R16, -R151, R174 ;  /* 0x000000ae97107221 */ /* 0x000fe20000010100 */
[-C--:B------:R-:W-:Y:S01]  /*2d70*/  FMUL.FTZ R10, R84, R159.reuse ;  /* 0x0000009f540a7220 */ /* 0x080fe20000410000 */
[----:B------:R-:W-:Y:S01]  /*2d80*/  FFMA.FTZ R133, R152, R159, R133 ;  /* 0x0000009f98857223 */ /* 0x000fe20000010085 */
[----:B------:R-:W-:Y:S01]  /*2d90*/  FMUL.FTZ R151, R111, R171 ;  /* 0x000000ab6f977220 */ /* 0x000fe20000410000 */
[----:B------:R-:W-:Y:S01]  /*2da0*/  FFMA.FTZ R159, R17, R174, R14 ;  /* 0x000000ae119f7223 */ /* 0x000fe2000001000e */
[----:B------:R-:W-:Y:S01]  /*2db0*/  FMUL.FTZ R17, R113, R178 ;  /* 0x000000b271117220 */ /* 0x000fe20000410000 */
[----:B------:R-:W-:Y:S01]  /*2dc0*/  STS [R66], R155 ;  /* 0x0000009b42007388 */ /* 0x000fe20000000800 */
[----:B------:R-:W-:Y:S01]  /*2dd0*/  FMUL.FTZ R8, R82, R151 ;  /* 0x0000009752087220 */ /* 0x000fe20000410000 */
[----:B------:R-:W-:Y:S01]  /*2de0*/  FFMA.FTZ R161, R18, R159, R149 ;  /* 0x0000009f12a17223 */ /* 0x000fe20000010095 */
[----:B------:R-:W-:Y:S01]  /*2df0*/  FMUL.FTZ R18, R86, R17 ;  /* 0x0000001156127220 */ /* 0x000fe20000410000 */
[----:B------:R1:W-:Y:S01]  /*2e00*/  STS [R67+0x4], R10 ;  /* 0x0000040a43007388 */ /* 0x0003e20000000800 */
[----:B------:R-:W-:Y:S01]  /*2e10*/  FFMA.FTZ R133, R16, R151, R133 ;  /* 0x0000009710857223 */ /* 0x000fe20000010085 */
[----:B------:R-:W-:Y:S01]  /*2e20*/  FFMA.FTZ R176, R140, R161, R147 ;  /* 0x000000a18cb07223 */ /* 0x000fe20000010093 */
[----:B------:R-:W-:Y:S01]  /*2e30*/  FADD.FTZ R14, -R14, R159 ;  /* 0x0000009f0e0e7221 */ /* 0x000fe20000010100 */
[----:B------:R2:W-:Y:S01]  /*2e40*/  STS [R67+0x8], R8 ;  /* 0x0000080843007388 */ /* 0x0005e20000000800 */
[----:B------:R-:W-:Y:S01]  /*2e50*/  FADD.FTZ R154, -R149, R161 ;  /* 0x000000a1959a7221 */ /* 0x000fe20000010100 */
[----:B------:R-:W-:Y:S01]  /*2e60*/  FFMA.FTZ R163, R146, R176, R15 ;  /* 0x000000b092a37223 */ /* 0x000fe2000001000f */
[----:B------:R-:W-:Y:S01]  /*2e70*/  FMUL.FTZ R146, R88, R9 ;  /* 0x0000000958927220 */ /* 0x000fe20000410000 */
[----:B------:R3:W-:Y:S01]  /*2e80*/  STS [R67+0xc], R18 ;  /* 0x00000c1243007388 */ /* 0x0007e20000000800 */
[----:B------:R-:W-:Y:S01]  /*2e90*/  FFMA.FTZ R133, R14, R17, R133 ;  /* 0x000000110e857223 */ /* 0x000fe20000010085 */
[----:B-1----:R-:W-:Y:S01]  /*2ea0*/  FMUL.FTZ R10, R110, R148 ;  /* 0x000000946e0a7220 */ /* 0x002fe20000410000 */
[----:B------:R-:W-:Y:S01]  /*2eb0*/  FFMA.FTZ R165, R13, R163, R12 ;  /* 0x000000a30da57223 */ /* 0x000fe2000001000c */
[----:B------:R1:W-:Y:S01]  /*2ec0*/  STS [R67+0x10], R166 ;  /* 0x000010a643007388 */ /* 0x0003e20000000800 */
[----:B------:R-:W-:Y:S01]  /*2ed0*/  FFMA.FTZ R133, R154, R160, R133 ;  /* 0x000000a09a857223 */ /* 0x000fe20000010085 */
[----:B--2---:R-:W-:Y:S01]  /*2ee0*/  FMUL.FTZ R8, R108, R153 ;  /* 0x000000996c087220 */ /* 0x004fe20000410000 */
[----:B------:R-:W-:Y:S01]  /*2ef0*/  FADD.FTZ R140, -R147, R176 ;  /* 0x000000b0938c7221 */ /* 0x000fe20000010100 */
[----:B------:R2:W-:Y:S01]  /*2f00*/  STS [R67+0x14], R146 ;  /* 0x0000149243007388 */ /* 0x0005e20000000800 */
[----:B------:R-:W-:Y:S01]  /*2f10*/  FADD.FTZ R168, -R12, R165 ;  /* 0x000000a50ca87221 */ /* 0x000fe20000010100 */
[----:B---3--:R-:W-:Y:S01]  /*2f20*/  FMUL.FTZ R18, R87, R8 ;  /* 0x0000000857127220 */ /* 0x008fe20000410000 */
[----:B------:R-:W-:Y:S01]  /*2f30*/  FMUL.FTZ R12, R97, R159 ;  /* 0x0000009f610c7220 */ /* 0x000fe20000410000 */
[----:B------:R-:W-:Y:S01]  /*2f40*/  IADD3 R159, PT, PT, -R164, UR7, RZ ;  /* 0x00000007a49f7c10 */ /* 0x000fe2000fffe1ff */
[----:B------:R-:W-:Y:S01]  /*2f50*/  FFMA.FTZ R133, R140, R9, R133 ;  /* 0x000000098c857223 */ /* 0x000fe20000010085 */
[----:B-1----:R-:W-:Y:S01]  /*2f60*/  FMUL.FTZ R166, R89, R10 ;  /* 0x0000000a59a67220 */ /* 0x002fe20000410000 */
[----:B------:R1:W-:Y:S01]  /*2f70*/  STS [R67+0x18], R18 ;  /* 0x0000181243007388 */ /* 0x0003e20000000800 */
[----:B------:R-:W-:Y:S01]  /*2f80*/  FADD.FTZ R160, -R15, R163 ;  /* 0x000000a30fa07221 */ /* 0x000fe20000010100 */
[----:B------:R-:W-:Y:S01]  /*2f90*/  ISETP.GE.AND P2, PT, R159, 0x1, PT ;  /* 0x000000019f00780c */ /* 0x000fe20003f46270 */
[----:B------:R-:W-:Y:S01]  /*2fa0*/  FMUL.FTZ R9, R91, R170 ;  /* 0x000000aa5b097220 */ /* 0x000fe20000410000 */
[----:B------:R3:W-:Y:S01]  /*2fb0*/  STS [R67+0x1c], R166 ;  /* 0x00001ca643007388 */ /* 0x0007e20000000800 */
[----:B------:R-:W-:Y:S01]  /*2fc0*/  FFMA.FTZ R133, R160, R8, R133 ;  /* 0x00000008a0857223 */ /* 0x000fe20000010085 */
[----:B------:R-:W-:Y:S01]  /*2fd0*/  FMUL.FTZ R8, R93, R172 ;  /* 0x000000ac5d087220 */ /* 0x000fe20000410000 */
[----:B--2---:R-:W-:Y:S01]  /*2fe0*/  FMUL.FTZ R146, R99, R176 ;  /* 0x000000b063927220 */ /* 0x004fe20000410000 */
[----:B------:R-:W-:Y:S01]  /*2ff0*/  BAR.SYNC.DEFER_BLOCKING 0x0 ;  /* 0x0000000000007b1d */ /* 0x000fe20000010000 */
[----:B------:R-:W-:Y:S01]  /*3000*/  FFMA.FTZ R167, R168, R10, R133 ;  /* 0x0000000aa8a77223 */ /* 0x000fe20000010085 */
[----:B------:R-:W-:Y:S01]  /*3010*/  FMUL.FTZ R10, R95, R174 ;  /* 0x000000ae5f0a7220 */ /* 0x000fe20000410000 */
[----:B-1----:R-:W-:Y:S01]  /*3020*/  FMUL.FTZ R18, R90, R161 ;  /* 0x000000a15a127220 */ /* 0x002fe20000410000 */
[----:B------:R-:W-:Y:S01]  /*3030*/  FMUL.FTZ R170, R94, R165 ;  /* 0x000000a55eaa7220 */ /* 0x000fe20000410000 */
[C---:B------:R-:W-:Y:S01]  /*3040*/  ISETP.GE.AND P3, PT, R159.reuse, 0x21, PT ;  /* 0x000000219f00780c */ /* 0x040fe20003f66270 */
[----:B---3--:R-:W-:Y:S01]  /*3050*/  FMUL.FTZ R166, R92, R163 ;  /* 0x000000a35ca67220 */ /* 0x008fe20000410000 */
[----:B------:R-:W-:Y:S01]  /*3060*/  ISETP.GE.AND P6, PT, R159, 0x41, PT ;  /* 0x000000419f00780c */ /* 0x000fe20003fc6270 */
[----:B------:R1:W2:Y:S04]  /*3070*/  LDS R13, [R75] ;  /* 0x000000004b0d7984 */ /* 0x0002a80000000800 */
[----:B------:R1:W3:Y:S04]  /*3080*/  LDS R15, [R68+0x80] ;  /* 0x00008000440f7984 */ /* 0x0002e80000000800 */
[----:B------:R1:W4:Y:S04]  /*3090*/  LDS R17, [R69+0x100] ;  /* 0x0001000045117984 */ /* 0x0003280000000800 */
[----:B------:R1:W0:Y:S04]  /*30a0*/  LDS R133, [R70+0x180] ;  /* 0x0001800046857984 */ /* 0x0002280000000800 */
        /* <DEDUP_REMOVED lines=13> */
[----:B--234-:R-:W-:Y:S05]  /*3180*/  @!P2 BRA `(.L_x_9448) ;  /* 0x00000000000ca947 */ /* 0x01cfea0003800000 */
[----:B-1----:R-:W1:Y:S04]  /*3190*/  LDS R9, [R75+0x420] ;  /* 0x000420004b097984 */ /* 0x002e680000000800 */
[----:B------:R2:W-:Y:S04]  /*31a0*/  REDG.E.ADD.F32.FTZ.RN.STRONG.GPU desc[UR16][R4.64], R13 ;  /* 0x0000000d040079a6 */ /* 0x0005e8000c12f310 */
[----:B-1----:R2:W-:Y:S02]  /*31b0*/  REDG.E.ADD.F32.FTZ.RN.STRONG.GPU desc[UR16][R6.64], R9 ;  /* 0x00000009060079a6 */ /* 0x0025e4000c12f310 */
.L_x_9448:
[----:B------:R-:W-:Y:S05]  /*31c0*/  BSYNC.RECONVERGENT B0 ;  /* 0x0000000000007941 */ /* 0x000fea0003800200 */
.L_x_9447:
[----:B-12---:R1:W2:Y:S01]  /*31d0*/  LDS R9, [R68+0x4a0] ;  /* 0x0004a00044097984 */ /* 0x0062a20000000800 */
[----:B------:R-:W-:Y:S04]  /*31e0*/  BSSY.RECONVERGENT B0, `(.L_x_9449) ;  /* 0x0000004000007945 */ /* 0x000fe80003800200 */
[----:B------:R-:W-:Y:S05]  /*31f0*/  @!P3 BRA `(.L_x_9450) ;  /* 0x000000000008b947 */ /* 0x000fea0003800000 */
[----:B------:R3:W-:Y:S04]  /*3200*/  REDG.E.ADD.F32.FTZ.RN.STRONG.GPU desc[UR16][R4.64+0x80], R15 ;  /* 0x0000800f040079a6 */ /* 0x0007e8000c12f310 */
[----:B--2---:R3:W-:Y:S02]  /*3210*/  REDG.E.ADD.F32.FTZ.RN.STRONG.GPU desc[UR16][R6.64+0x80], R9 ;  /* 0x00008009060079a6 */ /* 0x0047e4000c12f310 */
.L_x_9450:
[----:B------:R-:W-:Y:S05]  /*3220*/  BSYNC.RECONVERGENT B0 ;  /* 0x0000000000007941 */ /* 0x000fea0003800200 */
.L_x_9449:
[----:B--23--:R2:W3:Y:S01]  /*3230*/  LDS R9, [R69+0x520] ;  /* 0x0005200045097984 */ /* 0x00c4e20000000800 */
        /* <DEDUP_REMOVED lines=9> */
[----:B---3--:R4:W-:Y:S02]  /*32d0*/  REDG.E.ADD.F32.FTZ.RN.STRONG.GPU desc[UR16][R6.64+0x100], R9 ;  /* 0x00010009060079a6 */ /* 0x0089e4000c12f310 */
.L_x_9452:
[----:B------:R-:W-:Y:S05]  /*32e0*/  BSYNC.RECONVERGENT B0 ;  /* 0x0000000000007941 */ /* 0x000fea0003800200 */
.L_x_9451:
[----:B---34-:R3:W4:Y:S01]  /*32f0*/  LDS R9, [R70+0x5a0] ;  /* 0x0005a00046097984 */ /* 0x0187220000000800 */
[----:B------:R-:W-:Y:S01]  /*3300*/  ISETP.NE.AND P6, PT, R8, RZ, PT ;  /* 0x000000ff0800720c */ /* 0x000fe20003fc5270 */
[----:B------:R-:W-:-:S12]  /*3310*/  BSSY.RECONVERGENT B0, `(.L_x_9453) ;  /* 0x0000004000007945 */ /* 0x000fd80003800200 */
[----:B---3--:R-:W-:Y:S05]  /*3320*/  @!P6 BRA `(.L_x_9454) ;  /* 0x000000000008e947 */ /* 0x008fea0003800000 */
[----:B0-----:R3:W-:Y:S04]  /*3330*/  REDG.E.ADD.F32.FTZ.RN.STRONG.GPU desc[UR16][R4.64+0x180], R133 ;  /* 0x00018085040079a6 */ /* 0x0017e8000c12f310 */
[----:B----4-:R3:W-:Y:S02]  /*3340*/  REDG.E.ADD.F32.FTZ.RN.STRONG.GPU desc[UR16][R6.64+0x180], R9 ;  /* 0x00018009060079a6 */ /* 0x0107e4000c12f310 */
.L_x_9454:
[----:B------:R-:W-:Y:S05]  /*3350*/  BSYNC.RECONVERGENT B0 ;  /* 0x0000000000007941 */ /* 0x000fea0003800200 */
.L_x_9453:
[----:B---34-:R3:W4:Y:S01]  /*3360*/  LDS R9, [R71+0x620] ;  /* 0x0006200047097984 */ /* 0x0187220000000800 */
[----:B------:R-:W-:Y:S04]  /*3370*/  BSSY.RECONVERGENT B0, `(.L_x_9455) ;  /* 0x0000004000007945 */ /* 0x000fe80003800200 */
[----:B------:R-:W-:Y:S05]  /*3380*/  @!P2 BRA `(.L_x_9456) ;  /* 0x000000000008a947 */ /* 0x000fea0003800000 */
[----:B0-----:R0:W-:Y:S04]  /*3390*/  REDG.E.ADD.F32.FTZ.RN.STRONG.GPU desc[UR16][R4.64+0x200], R147 ;  /* 0x00020093040079a6 */ /* 0x0011e8000c12f310 */
[----:B----4-:R0:W-:Y:S02]  /*33a0*/  REDG.E.ADD.F32.FTZ.RN.STRONG.GPU desc[UR16][R6.64+0x200], R9 ;  /* 0x00020009060079a6 */ /* 0x0101e4000c12f310 */
.L_x_9456:
[----:B------:R-:W-:Y:S05]  /*33b0*/  BSYNC.RECONVERGENT B0 ;  /* 0x0000000000007941 */ /* 0x000fea0003800200 */
.L_x_9455:
[----:B0---4-:R0:W4:Y:S01]  /*33c0*/  LDS R9, [R72+0x6a0] ;  /* 0x0006a00048097984 */ /* 0x0111220000000800 */
[----:B------:R-:W-:Y:S04]  /*33d0*/  BSSY.RECONVERGENT B0, `(.L_x_9457) ;  /* 0x0000004000007945 */ /* 0x000fe80003800200 */
[----:B------:R-:W-:Y:S05]  /*33e0*/  @!P3 BRA `(.L_x_9458) ;  /* 0x000000000008b947 */ /* 0x000fea0003800000 */
[----:B------:R0:W-:Y:S04]  /*33f0*/  REDG.E.ADD.F32.FTZ.RN.STRONG.GPU desc[UR16][R4.64+0x280], R149 ;  /* 0x00028095040079a6 */ /* 0x0001e8000c12f310 */
[----:B----4-:R0:W-:Y:S02]  /*3400*/  REDG.E.ADD.F32.FTZ.RN.STRONG.GPU desc[UR16][R6.64+0x280], R9 ;  /* 0x00028009060079a6 */ /* 0x0101e4000c12f310 */
.L_x_9458:
[----:B------:R-:W-:Y:S05]  /*3410*/  BSYNC.RECONVERGENT B0 ;  /* 0x0000000000007941 */ /* 0x000fea0003800200 */
.L_x_9457:
[----:B0---4-:R0:W4:Y:S01]  /*3420*/  LDS R9, [R73+0x720] ;  /* 0x0007200049097984 */ /* 0x0111220000000800 */
[----:B------:R-:W-:Y:S04]  /*3430*/  BSSY.RECONVERGENT B0, `(.L_x_9459) ;  /* 0x0000004000007945 */ /* 0x000fe80003800200 */
[----:B------:R-:W-:Y:S05]  /*3440*/  @!P4 BRA `(.L_x_9460) ;  /* 0x000000000008c947 */ /* 0x000fea0003800000 */
[----:B------:R0:W-:Y:S04]  /*3450*/  REDG.E.ADD.F32.FTZ.RN.STRONG.GPU desc[UR16][R4.64+0x300], R151 ;  /* 0x00030097040079a6 */ /* 0x0001e8000c12f310 */
[----:B----4-:R0:W-:Y:S02]  /*3460*/  REDG.E.ADD.F32.FTZ.RN.STRONG.GPU desc[UR16][R6.64+0x300], R9 ;  /* 0x00030009060079a6 */ /* 0x0101e4000c12f310 */
.L_x_9460:
[----:B------:R-:W-:Y:S05]  /*3470*/  BSYNC.RECONVERGENT B0 ;  /* 0x0000000000007941 */ /* 0x000fea0003800200 */
.L_x_9459:
[----:B0---4-:R0:W4:Y:S01]  /*3480*/  LDS R9, [R74+0x7a0] ;  /* 0x0007a0004a097984 */ /* 0x0111220000000800 */
[----:B------:R-:W-:Y:S04]  /*3490*/  BSSY.RECONVERGENT B0, `(.L_x_9461) ;  /* 0x0000004000007945 */ /* 0x000fe80003800200 */
[----:B------:R-:W-:Y:S05]  /*34a0*/  @!P5 BRA `(.L_x_9462) ;  /* 0x000000000008d947 */ /* 0x000fea0003800000 */
[----:B------:R0:W-:Y:S04]  /*34b0*/  REDG.E.ADD.F32.FTZ.RN.STRONG.GPU desc[UR16][R4.64+0x380], R155 ;  /* 0x0003809b040079a6 */ /* 0x0001e8000c12f310 */
[----:B----4-:R0:W-:Y:S02]  /*34c0*/  REDG.E.ADD.F32.FTZ.RN.STRONG.GPU desc[UR16][R6.64+0x380], R9 ;  /* 0x00038009060079a6 */ /* 0x0101e4000c12f310 */
.L_x_9462:
[----:B------:R-:W-:Y:S05]  /*34d0*/  BSYNC.RECONVERGENT B0 ;  /* 0x0000000000007941 */ /* 0x000fea0003800200 */
.L_x_9461:
[----:B0-----:R-:W0:Y:S01]  /*34e0*/  SHFL.DOWN P2, R4, R167, 0x1, 0x1f ;  /* 0x08201f00a7047f89 */ /* 0x001e220000040000 */
[----:B------:R-:W-:Y:S01]  /*34f0*/  FMUL.FTZ R13, R132, R169 ;  /* 0x000000a9840d7220 */ /* 0x000fe20000410000 */
[----:B------:R-:W-:Y:S01]  /*3500*/  ISETP.NE.AND P3, PT, R80, RZ, PT ;  /* 0x000000ff5000720c */ /* 0x000fe20003f65270 */
[----:B------:R-:W-:Y:S01]  /*3510*/  FMUL.FTZ R7, R132, R171 ;  /* 0x000000ab84077220 */ /* 0x000fe20000410000 */
[----:B------:R-:W-:Y:S01]  /*3520*/  FMUL.FTZ R144, R144, R153 ;  /* 0x0000009990907220 */ /* 0x000fe20000410000 */
[----:B------:R-:W-:Y:S01]  /*3530*/  FMUL.FTZ R154, R154, R13 ;  /* 0x0000000d9a9a7220 */ /* 0x000fe20000410000 */
[-C--:B------:R-:W-:Y:S01]  /*3540*/  FMUL.FTZ R135, R135, R11.reuse ;  /* 0x0000000b87877220 */ /* 0x080fe20000410000 */
[C---:B----4-:R-:W-:Y:S01]  /*3550*/  FMUL.FTZ R9, R132.reuse, R178 ;  /* 0x000000b284097220 */ /* 0x050fe20000410000 */
        /* <DEDUP_REMOVED lines=15> */
[-C--:B------:R-:W-:Y:S01]  /*3650*/  FFMA.FTZ R154, R85, R142.reuse, R154 ;  /* 0x0000008e559a7223 */ /* 0x080fe2000001009a */
[----:B0-----:R-:W-:Y:S01]  /*3660*/  @P2 FADD R4, R167, R4 ;  /* 0x00000004a7042221 */ /* 0x001fe20000000000 */
[----:B------:R-:W-:Y:S01]  /*3670*/  FFMA.FTZ R13, R88, R143, R13 ;  /* 0x0000008f580d7223 */ /* 0x000fe2000001000d */
[----:B------:R-:W-:Y:S01]  /*3680*/  FFMA.FTZ R11, R84, R135, R11 ;  /* 0x00000087540b7223 */ /* 0x000fe2000001000b */
[----:B------:R-:W-:Y:S01]  /*3690*/  BSSY.RECONVERGENT B0, `(.L_x_9463) ;  /* 0x0000029000007945 */ /* 0x000fe20003800200 */
[----:B------:R-:W-:Y:S01]  /*36a0*/  FFMA.FTZ R114, R113, R141, R114 ;  /* 0x0000008d71727223 */ /* 0x000fe20000010072 */
[----:B------:R-:W0:Y:S01]  /*36b0*/  SHFL.DOWN P2, R15, R4, 0x2, 0x1f ;  /* 0x08401f00040f7f89 */ /* 0x000e220000040000 */
        /* <DEDUP_REMOVED lines=9> */
[----:B0-----:R-:W-:Y:S01]  /*3750*/  @P2 FADD R15, R4, R15 ;  /* 0x0000000f040f2221 */ /* 0x001fe20000000000 */
[-C--:B------:R-:W-:Y:S01]  /*3760*/  FMUL.FTZ R4, R19, R157.reuse ;  /* 0x0000009d13047220 */ /* 0x080fe20000410000 */
[----:B------:R-:W-:-:S03]  /*3770*/  FMUL.FTZ R157, R132, R157 ;  /* 0x0000009d849d7220 */ /* 0x000fc60000410000 */
[----:B------:R-:W0:Y:S01]  /*3780*/  SHFL.DOWN P2, R6, R15, 0x4, 0x1f ;  /* 0x08801f000f067f89 */ /* 0x000e220000040000 */
[----:B------:R-:W-:Y:S01]  /*3790*/  FMUL.FTZ R0, R0, R157 ;  /* 0x0000009d00007220 */ /* 0x000fe20000410000 */
[----:B------:R-:W-:-:S03]  /*37a0*/  FFMA.FTZ R117, R104, R4, R117 ;  /* 0x0000000468757223 */ /* 0x000fc60000010075 */
[----:B------:R-:W-:-:S04]  /*37b0*/  FFMA.FTZ R0, R83, R4, R0 ;  /* 0x0000000453007223 */ /* 0x000fc80000010000 */
        /* <DEDUP_REMOVED lines=8> */
[----:B------:R-:W-:Y:S01]  /*3840*/  FFMA.FTZ R6, R82, R5, R7 ;  /* 0x0000000552067223 */ /* 0x000fe20000010007 */
[----:B------:R-:W-:-:S03]  /*3850*/  FFMA.FTZ R5, R87, R144, R160 ;  /* 0x0000009057057223 */ /* 0x000fc600000100a0 */
[----:B------:R-:W0:Y:S01]  /*3860*/  SHFL.DOWN P2, R10, R17, 0x10, 0x1f ;  /* 0x0a001f00110a7f89 */ /* 0x000e220000040000 */
[----:B------:R-:W-:Y:S01]  /*3870*/  FADD.FTZ R105, R6, R105 ;  /* 0x0000006906697221 */ /* 0x000fe20000010000 */
        /* <DEDUP_REMOVED lines=10> */
.L_x_9464:
[----:B------:R-:W-:Y:S05]  /*3920*/  BSYNC.RECONVERGENT B0 ;  /* 0x0000000000007941 */ /* 0x000fea0003800200 */
.L_x_9463:
[----:B------:R-:W-:-:S04]  /*3930*/  UIADD3 UR4, UPT, UPT, UR4, 0x1, URZ ;  /* 0x0000000104047890 */ /* 0x000fc8000fffe0ff */
[----:B------:R-:W-:-:S09]  /*3940*/  UISETP.GE.AND UP0, UPT, UR4, UR13, UPT ;  /* 0x0000000d0400728c */ /* 0x000fd2000bf06270 */
[----:B------:R-:W-:Y:S05]  /*3950*/  BRA.U !UP0, `(.L_x_9465) ;  /* 0xffffffe5084c7547 */ /* 0x000fea000b83ffff */
.L_x_9443:
[----:B------:R-:W-:Y:S01]  /*3960*/  BAR.SYNC.DEFER_BLOCKING 0x0 ;  /* 0x0000000000007b1d */ /* 0x000fe20000010000 */
[----:B------:R-:W-:Y:S01]  /*3970*/  F2FP.F16.F32.PACK_AB R123, R121, R123 ;  /* 0x0000007b797b723e */ /* 0x000fe200000000ff */
[----:B------:R-:W-:Y:S01]  /*3980*/  HFMA2 R9, -RZ, RZ, 0, 0 ;  /* 0x00000000ff097431 */ /* 0x000fe200000001ff */
[----:B------:R-:W-:Y:S02]  /*3990*/  F2FP.F16.F32.PACK_AB R122, R118, R119 ;  /* 0x00000077767a723e */ /* 0x000fe400000000ff */
[----:B------:R-:W-:-:S03]  /*39a0*/  F2FP.F16.F32.PACK_AB R121, R114, R116 ;  /* 0x000000747279723e */ /* 0x000fc600000000ff */
[----:B------:R-:W5:Y:S01]  /*39b0*/  LDC.64 R4, c[0x0][0x4f8] ;  /* 0x00013e00ff047b82 */ /* 0x000f620000000a00 */
[----:B------:R-:W-:Y:S01]  /*39c0*/  F2FP.F16.F32.PACK_AB R120, R112, R117 ;  /* 0x000000757078723e */ /* 0x000fe200000000ff */
[----:B------:R-:W1:Y:S01]  /*39d0*/  LDCU.64 UR4, c[0x0][0x500] ;  /* 0x0000a000ff0477ac */ /* 0x000e620008000a00 */
[----:B------:R-:W-:Y:S02]  /*39e0*/  MOV R8, R2 ;  /* 0x0000000200087202 */ /* 0x000fe40000000f00 */
[----:B------:R-:W-:Y:S02]  /*39f0*/  F2FP.F16.F32.PACK_AB R19, R101, R98 ;  /* 0x000000626513723e */ /* 0x000fe400000000ff */
[----:B------:R-:W-:Y:S01]  /*3a00*/  F2FP.F16.F32.PACK_AB R18, R96, R103 ;  /* 0x000000676012723e */ /* 0x000fe200000000ff */
[----:B------:R-:W2:Y:S01]  /*3a10*/  LDC.64 R6, c[0x0][0x550] ;  /* 0x00015400ff067b82 */ /* 0x000ea20000000a00 */
[----:B------:R-:W-:Y:S02]  /*3a20*/  F2FP.F16.F32.PACK_AB R17, R100, R105 ;  /* 0x000000696411723e */ /* 0x000fe400000000ff */
[----:B------:R-:W-:Y:S01]  /*3a30*/  F2FP.F16.F32.PACK_AB R16, R102, R107 ;  /* 0x0000006b6610723e */ /* 0x000fe200000000ff */
[----:B------:R-:W-:Y:S01]  /*3a40*/  FADD.FTZ R107, R78, R107 ;  /* 0x0000006b4e6b7221 */ /* 0x000fe20000010000 */
[----:B------:R-:W-:-:S02]  /*3a50*/  IADD3 R60, P1, PT, R60, -0x200, RZ ;  /* 0xfffffe003c3c7810 */ /* 0x000fc40007f3e0ff */
[----:B------:R-:W-:Y:S01]  /*3a60*/  IADD3 R62, P2, PT, R62, -0x200, RZ ;  /* 0xfffffe003e3e7810 */ /* 0x000fe20007f5e0ff */
[----:B0---4-:R-:W0:Y:S01]  /*3a70*/  LDC.64 R10, c[0x0][0x518] ;  /* 0x00014600ff0a7b82 */ /* 0x011e220000000a00 */
[----:B------:R-:W-:Y:S01]  /*3a80*/  FADD.FTZ R102, R107, R102 ;  /* 0x000000666b667221 */ /* 0x000fe20000010000 */
[----:B------:R-:W-:Y:S01]  /*3a90*/  STS.128 [R79], R120 ;  /* 0x000000784f007388 */ /* 0x000fe20000000c00 */
[----:B------:R-:W-:-:S03]  /*3aa0*/  NOP ;  /* 0x0000000000007918 */ /* 0x000fc60000000000 */
[----:B------:R-:W4:Y:S01]  /*3ab0*/  LDS.128 R12, [R79] ;  /* 0x000000004f0c7984 */ /* 0x000f220000000c00 */
[----:B-----5:R-:W-:Y:S01]  /*3ac0*/  IMAD.WIDE.U32 R2, R4, UR18, R8 ;  /* 0x0000001204027c25 */ /* 0x020fe2000f8e0008 */
[----:B------:R-:W5:Y:S03]  /*3ad0*/  LDC.64 R32, c[0x0][0x560] ;  /* 0x00015800ff207b82 */ /* 0x000f660000000a00 */
[----:B------:R-:W-:Y:S01]  /*3ae0*/  FADD.FTZ R105, R102, R105 ;  /* 0x0000006966697221 */ /* 0x000fe20000010000 */
[----:B------:R-:W-:Y:S01]  /*3af0*/  IADD3 R58, P3, PT, R58, -0x200, RZ ;  /* 0xfffffe003a3a7810 */ /* 0x000fe20007f7e0ff */
[----:B------:R-:W-:Y:S01]  /*3b00*/  IMAD R3, R5, UR18, R3 ;  /* 0x0000001205037c24 */ /* 0x000fe2000f8e0203 */
[----:B------:R-:W-:Y:S01]  /*3b10*/  IADD3 R56, P4, PT, R56, -0x200, RZ ;  /* 0xfffffe0038387810 */ /* 0x000fe20007f9e0ff */
[----:B------:R-:W-:Y:S01]  /*3b20*/  FADD.FTZ R100, R105, R100 ;  /* 0x0000006469647221 */ /* 0x000fe20000010000 */
[----:B------:R-:W-:Y:S01]  /*3b30*/  IADD3 R54, P5, PT, R54, -0x200, RZ ;  /* 0xfffffe0036367810 */ /* 0x000fe20007fbe0ff */
[----:B-1----:R-:W-:Y:S01]  /*3b40*/  IMAD.WIDE.U32 R2, R49, UR4, R2 ;  /* 0x0000000431027c25 */ /* 0x002fe2000f8e0002 */
[----:B------:R-:W-:-:S03]  /*3b50*/  IADD3.X R61, PT, PT, R61, -0x1, RZ, P1, !PT ;  /* 0xffffffff3d3d7810 */ /* 0x000fc60000ffe4ff */
[----:B------:R-:W-:Y:S01]  /*3b60*/  FADD.FTZ R103, R100, R103 ;  /* 0x0000006764677221 */ /* 0x000fe20000010000 */
[----:B------:R-:W-:Y:S01]  /*3b70*/  IADD3.X R63, PT, PT, R63, -0x1, RZ, P2, !PT ;  /* 0xffffffff3f3f7810 */ /* 0x000fe200017fe4ff */
[----:B------:R-:W-:Y:S01]  /*3b80*/  IMAD R0, R49, UR5, R3 ;  /* 0x0000000531007c24 */ /* 0x000fe2000f8e0203 */
[----:B--2---:R-:W-:Y:S01]  /*3b90*/  LEA R4, P0, R2, R6, 0x1 ;  /* 0x0000000602047211 */ /* 0x004fe200078008ff */
[----:B------:R-:W1:Y:S01]  /*3ba0*/  LDCU.64 UR4, c[0x0][0x520] ;  /* 0x0000a400ff0477ac */ /* 0x000e620008000a00 */
[----:B0-----:R-:W-:-:S04]  /*3bb0*/  IMAD.WIDE.U32 R8, R10, UR18, R8 ;  /* 0x000000120a087c25 */ /* 0x001fc8000f8e0008 */
[----:B------:R-:W-:Y:S01]  /*3bc0*/  FADD.FTZ R103, R103, R96 ;  /* 0x0000006067677221 */ /* 0x000fe20000010000 */
[----:B------:R-:W-:Y:S01]  /*3bd0*/  LEA.HI.X R5, R2, R7, R0, 0x1, P0 ;  /* 0x0000000702057211 */ /* 0x000fe200000f0c00 */
[----:B------:R-:W-:Y:S02]  /*3be0*/  IMAD R9, R11, UR18, R9 ;  /* 0x000000120b097c24 */ /* 0x000fe4000f8e0209 */
[----:B------:R-:W-:Y:S01]  /*3bf0*/  FADD.FTZ R78, R103, R98 ;  /* 0x00000062674e7221 */ /* 0x000fe20000010000 */
[----:B------:R-:W-:Y:S01]  /*3c00*/  IADD3.X R59, PT, PT, R59, -0x1, RZ, P3, !PT ;  /* 0xffffffff3b3b7810 */ /* 0x000fe20001ffe4ff */
[----:B------:R-:W-:Y:S01]  /*3c10*/  IMAD.WIDE.U32 R2, R26, 0x10, R4 ;  /* 0x000000101a027825 */ /* 0x000fe200078e0004 */
[----:B------:R-:W-:-:S03]  /*3c20*/  IADD3.X R57, PT, PT, R57, -0x1, RZ, P4, !PT ;  /* 0xffffffff39397810 */ /* 0x000fc600027fe4ff */
[----:B------:R-:W-:Y:S01]  /*3c30*/  FADD.FTZ R78, R78, R101 ;  /* 0x000000654e4e7221 */ /* 0x000fe20000010000 */
[----:B------:R-:W-:Y:S01]  /*3c40*/  IADD3.X R55, PT, PT, R55, -0x1, RZ, P5, !PT ;  /* 0xffffffff37377810 */ /* 0x000fe20002ffe4ff */
[----:B----4-:R1:W-:Y:S01]  /*3c50*/  STG.E.128 desc[UR16][R2.64], R12 ;  /* 0x0000000c02007986 */ /* 0x0103e2000c101d10 */
[----:B------:R-:W-:Y:S01]  /*3c60*/  BAR.SYNC.DEFER_BLOCKING 0x0 ;  /* 0x0000000000007b1d */ /* 0x000fe20000010000 */
[----:B-1----:R-:W-:-:S04]  /*3c70*/  IMAD.WIDE.U32 R2, R49, UR4, R8 ;  /* 0x0000000431027c25 */ /* 0x002fc8000f8e0008 */
        /* <DEDUP_REMOVED lines=11> */
.L_x_9441:
        /* <DEDUP_REMOVED lines=34> */
.L_x_9468:
[----:B------:R-:W-:Y:S05]  /*3f50*/  BSYNC.RECONVERGENT B0 ;  /* 0x0000000000007941 */ /* 0x000fea0003800200 */
.L_x_9467:
        /* <DEDUP_REMOVED lines=26> */
.L_x_9470:
[----:B------:R-:W-:Y:S05]  /*4100*/  BSYNC.RECONVERGENT B0 ;  /* 0x0000000000007941 */ /* 0x000fea0003800200 */
.L_x_9469:
[----:B------:R-:W-:Y:S05]  /*4110*/  @P2 EXIT ;  /* 0x000000000000294d */ /* 0x000fea0003800000 */
[----:B------:R-:W2:Y:S01]  /*4120*/  S2UR UR5, SR_CgaCtaId ;  /* 0x00000000000579c3 */ /* 0x000ea20000008800 */
[----:B01----:R-:W-:Y:S01]  /*4130*/  MOV R7, R12 ;  /* 0x0000000c00077202 */ /* 0x003fe20000000f00 */
[----:B------:R-:W-:Y:S01]  /*4140*/  UMOV UR4, 0x400 ;  /* 0x0000040000047882 */ /* 0x000fe20000000000 */
[----:B------:R-:W0:Y:S01]  /*4150*/  LDCU UR6, c[0x0][0x360] ;  /* 0x00006c00ff0677ac */ /* 0x000e220008000800 */
[----:B------:R-:W1:Y:S01]  /*4160*/  LDCU.64 UR8, c[0x0][0x4b0] ;  /* 0x00009600ff0877ac */ /* 0x000e620008000a00 */
[----:B------:R-:W4:Y:S02]  /*4170*/  LDCU.64 UR10, c[0x0][0x530] ;  /* 0x0000a600ff0a77ac */ /* 0x000f240008000a00 */
[----:B012-4-:R-:W-:-:S12]  /*4180*/  ULEA UR4, UR5, UR4, 0x18 ;  /* 0x0000000405047291 */ /* 0x017fd8000f8ec0ff */
.L_x_9471:
        /* <DEDUP_REMOVED lines=15> */
.L_x_9472:
        /* <DEDUP_REMOVED lines=16> */
.L_x_10533:


//--------------------- .text._Z25selective_scan_bwd_kernelI32Selective_Scan_bwd_kernel_traitsILi32ELi8ELb1ELb1ELb1ELb1ELb0EN3c104HalfEfEEv12SSMParamsBwd --------------------------
	.section	.text._Z25selective_scan_bwd_kernelI32Selective_Scan_bwd_kernel_traitsILi32ELi8ELb1ELb1ELb1ELb1ELb0EN3c104HalfEfEEv12SSMParamsBwd,"ax",@progbits
	.align	128
        .global         _Z25selective_scan_bwd_kernelI32Selective_Scan_bwd_kernel_traitsILi32ELi8ELb1ELb1ELb1ELb1ELb0EN3c104HalfEfEEv12SSMParamsBwd
        .type           _Z25selective_scan_bwd_kernelI32Selective_Scan_bwd_kernel_traitsILi32ELi8ELb1ELb1ELb1ELb1ELb0EN3c104HalfEfEEv12SSMParamsBwd,@function
        .size           _Z25selective_scan_bwd_kernelI32Selective_Scan_bwd_kernel_traitsILi32ELi8ELb1ELb1ELb1ELb1ELb0EN3c104HalfEfEEv12SSMParamsBwd,(.L_x_10534 - _Z25selective_scan_bwd_kernelI32Selective_Scan_bwd_kernel_traitsILi32ELi8ELb1ELb1ELb1ELb1ELb0EN3c104HalfEfEEv12SSMParamsBwd)
        .other          _Z25selective_scan_bwd_kernelI32Selective_Scan_bwd_kernel_traitsILi32ELi8ELb1ELb1ELb1ELb1ELb0EN3c104HalfEfEEv12SSMParamsBwd,@"STO_CUDA_ENTRY STV_DEFAULT"
_Z25selective_scan_bwd_kernelI32Selective_Scan_bwd_kernel_traitsILi32ELi8ELb1ELb1ELb1ELb1ELb0EN3c104HalfEfEEv12SSMParamsBwd:
.text._Z25selective_scan_bwd_kernelI32Selective_Scan_bwd_kernel_traitsILi32ELi8ELb1ELb1ELb1ELb1ELb0EN3c104HalfEfEEv12SSMParamsBwd:
        /* <DEDUP_REMOVED lines=188> */
.L_x_9513:
        /* <DEDUP_REMOVED lines=51> */
[----:B0-----:R-:W-:Y:S01]  /*0ef0*/  HFMA2 R12, -RZ, RZ, 1.625, 0 ;  /* 0x3e800000ff0c7431 */ /* 0x001fe200000001ff */
        /* <DEDUP_REMOVED lines=28> */
.L_x_9475:
[----:B------:R-:W-:Y:S05]  /*10c0*/  BSYNC.RECONVERGENT B0 ;  /* 0x0000000000007941 */ /* 0x000fea0003800200 */
.L_x_9474:
        /* <DEDUP_REMOVED lines=39> */
.L_x_9477:
[----:B------:R-:W-:Y:S05]  /*1340*/  BSYNC.RECONVERGENT B0 ;  /* 0x0000000000007941 */ /* 0x000fea0003800200 */
.L_x_9476:
        /* <DEDUP_REMOVED lines=45> */
.L_x_9479:
[----:B------:R-:W-:Y:S05]  /*1620*/  BSYNC.RECONVERGENT B0 ;  /* 0x0000000000007941 */ /* 0x000fea0003800200 */
.L_x_9478:
        /* <DEDUP_REMOVED lines=32> */
.L_x_9481:
[----:B------:R-:W-:Y:S05]  /*1830*/  BSYNC.RECONVERGENT B0 ;  /* 0x0000000000007941 */ /* 0x000fea0003800200 */
.L_x_9480:
        /* <DEDUP_REMOVED lines=32> */
.L_x_9483:
[----:B------:R-:W-:Y:S05]  /*1a40*/  BSYNC.RECONVERGENT B0 ;  /* 0x0000000000007941 */ /* 0x000fea0003800200 */
.L_x_9482:
        /* <DEDUP_REMOVED lines=32> */
.L_x_9485:
[----:B------:R-:W-:Y:S05]  /*1c50*/  BSYNC.RECONVERGENT B0 ;  /* 0x0000000000007941 */ /* 0x000fea0003800200 */
.L_x_9484:
        /* <DEDUP_REMOVED lines=32> */
.L_x_9487:
[----:B------:R-:W-:Y:S05]  /*1e60*/  BSYNC.RECONVERGENT B0 ;  /* 0x0000000000007941 */ /* 0x000fea0003800200 */
.L_x_9486:
        /* <DEDUP_REMOVED lines=32> */
.L_x_9489:
[----:B------:R-:W-:Y:S05]  /*2070*/  BSYNC.RECONVERGENT B0 ;  /* 0x0000000000007941 */ /* 0x000fea0003800200 */
.L_x_9488:
[----:B------:R-:W1:Y:S01]  /*2080*/  LDCU UR4, c[0x0][0x38c] ;  /* 0x00007180ff0477ac */ /* 0x000e620008000800 */
[----:B------:R-:W-:Y:S01]  /*2090*/  FFMA.FTZ R5, R105, R88, R52 ;  /* 0x0000005869057223 */ /* 0x000fe20000010034 */
[----:B------:R-:W-:Y:S01]  /*20a0*/  HFMA2 R111, -RZ, RZ, 0, 0 ;  /* 0x00000000ff6f7431 */ /* 0x000fe200000001ff */
[----:B------:R-:W-:Y:S01]  /*20b0*/  MOV R104, RZ ;  /* 0x000000ff00687202 */ /* 0x000fe20000000f00 */
[----:B------:R-:W-:Y:S02]  /*20c0*/  HFMA2 R113, -RZ, RZ, 0, 0 ;  /* 0x00000000ff717431 */ /* 0x000fe400000001ff */
[C---:B------:R-:W-:Y:S01]  /*20d0*/  FFMA.FTZ R0, R100.reuse, R95, R5 ;  /* 0x0000005f64007223 */ /* 0x040fe20000010005 */
[----:B------:R-:W-:Y:S01]  /*20e0*/  HFMA2 R115, -RZ, RZ, 0, 0 ;  /* 0x00000000ff737431 */ /* 0x000fe200000001ff */
[----:B------:R-:W-:Y:S01]  /*20f0*/  MOV R106, RZ ;  /* 0x000000ff006a7202 */ /* 0x000fe20000000f00 */
[----:B------:R-:W-:Y:S02]  /*2100*/  HFMA2 R117, -RZ, RZ, 0, 0 ;  /* 0x00000000ff757431 */ /* 0x000fe400000001ff */
[----:B------:R-:W-:Y:S01]  /*2110*/  FFMA.FTZ R0, R107, R94, R0 ;  /* 0x0000005e6b007223 */ /* 0x000fe20000010000 */
[----:B------:R-:W-:Y:S01]  /*2120*/  MOV R108, RZ ;  /* 0x000000ff006c7202 */ /* 0x000fe20000000f00 */
[-C--:B------:R-:W-:Y:S01]  /*2130*/  FMUL.FTZ R119, R99, R48.reuse ;  /* 0x0000003063777220 */ /* 0x080fe20000410000 */
[----:B------:R-:W-:Y:S01]  /*2140*/  FMUL.FTZ R110, R101, R48 ;  /* 0x00000030656e7220 */ /* 0x000fe20000410000 */
[----:B------:R-:W-:Y:S01]  /*2150*/  FFMA.FTZ R5, R109, R96, R0 ;  /* 0x000000606d057223 */ /* 0x000fe20000010000 */
[-C--:B------:R-:W-:Y:S01]  /*2160*/  FMUL.FTZ R112, R103, R48.reuse ;  /* 0x0000003067707220 */ /* 0x080fe20000410000 */
[-C--:B------:R-:W-:Y:S01]  /*2170*/  FMUL.FTZ R114, R105, R48.reuse ;  /* 0x0000003069727220 */ /* 0x080fe20000410000 */
[-C--:B------:R-:W-:Y:S01]  /*2180*/  FMUL.FTZ R121, R100, R48.reuse ;  /* 0x0000003064797220 */ /* 0x080fe20000410000 */
[-C--:B------:R-:W-:Y:S01]  /*2190*/  FMUL.FTZ R116, R107, R48.reuse ;  /* 0x000000306b747220 */ /* 0x080fe20000410000 */
[----:B-1----:R-:W-:Y:S01]  /*21a0*/  UISETP.GE.AND UP0, UPT, UR4, 0x1, UPT ;  /* 0x000000010400788c */ /* 0x002fe2000bf06270 */
[-C--:B------:R-:W-:Y:S01]  /*21b0*/  FMUL.FTZ R118, R109, R48.reuse ;  /* 0x000000306d767220 */ /* 0x080fe20000410000 */
[C---:B------:R-:W-:Y:S01]  /*21c0*/  FMUL.FTZ R123, R102.reuse, R48 ;  /* 0x00000030667b7220 */ /* 0x040fe20000410000 */
[----:B------:R-:W-:Y:S01]  /*21d0*/  FFMA.FTZ R52, R102, R97, R5 ;  /* 0x0000006166347223 */ /* 0x000fe20000010005 */
[----:B------:R-:W-:Y:S06]  /*21e0*/  BAR.SYNC.DEFER_BLOCKING 0x0 ;  /* 0x0000000000007b1d */ /* 0x000fec0000010000 */
[----:B------:R-:W-:Y:S05]  /*21f0*/  BRA.U !UP0, `(.L_x_9490) ;  /* 0x0000001d08487547 */ /* 0x000fea000b800000 */
[----:B------:R-:W1:Y:S01]  /*2200*/  LDC.64 R138, c[0x0][0x3c0] ;  /* 0x0000f000ff8a7b82 */ /* 0x000e620000000a00 */
[----:B------:R-:W-:Y:S01]  /*2210*/  SHF.L.U32 R131, R89, 0x8, RZ ;  /* 0x0000000859837819 */ /* 0x000fe200000006ff */
[----:B------:R-:W-:Y:S01]  /*2220*/  FMUL.FTZ R122, R85, R92 ;  /* 0x0000005c557a7220 */ /* 0x000fe20000410000 */
[----:B------:R-:W-:Y:S01]  /*2230*/  MOV R4, R54 ;  /* 0x0000003600047202 */ /* 0x000fe20000000f00 */
[----:B------:R-:W-:Y:S01]  /*2240*/  FMUL.FTZ R124, R84, R91 ;  /* 0x0000005b547c7220 */ /* 0x000fe20000410000 */
[----:B------:R-:W-:Y:S01]  /*2250*/  MOV R5, R65 ;  /* 0x0000004100057202 */ /* 0x000fe20000000f00 */
[----:B------:R-:W-:Y:S01]  /*2260*/  FMUL.FTZ R125, R86, R93 ;  /* 0x0000005d567d7220 */ /* 0x000fe20000410000 */
[C---:B------:R-:W-:Y:S01]  /*2270*/  ISETP.NE.AND P0, PT, R77.reuse, 0x1, PT ;  /* 0x000000014d00780c */ /* 0x040fe20003f05270 */
[----:B------:R-:W2:Y:S01]  /*2280*/  LDC.64 R46, c[0x0][0x440] ;  /* 0x00011000ff2e7b82 */ /* 0x000ea20000000a00 */
[----:B------:R-:W-:Y:S01]  /*2290*/  SHF.L.U32 R132, R77, 0x8, RZ ;  /* 0x000000084d847819 */ /* 0x000fe200000006ff */
[----:B------:R-:W-:Y:S01]  /*22a0*/  FMUL.FTZ R126, R88, R81 ;  /* 0x00000051587e7220 */ /* 0x000fe20000410000 */
[----:B------:R-:W-:Y:S01]  /*22b0*/  IADD3 R38, P1, PT, R131, R22, RZ ;  /* 0x0000001683267210 */ /* 0x000fe20007f3e0ff */
[----:B------:R-:W-:Y:S01]  /*22c0*/  FMUL.FTZ R127, R95, R82 ;  /* 0x000000525f7f7220 */ /* 0x000fe20000410000 */
[C---:B------:R-:W-:Y:S01]  /*22d0*/  IADD3 R36, P2, PT, R131.reuse, R20, RZ ;  /* 0x0000001483247210 */ /* 0x040fe20007f5e0ff */
[----:B------:R-:W-:Y:S01]  /*22e0*/  FMUL.FTZ R128, R94, R83 ;  /* 0x000000535e807220 */ /* 0x000fe20000410000 */
[----:B------:R-:W-:Y:S01]  /*22f0*/  LOP3.LUT R164, R131, 0x100, RZ, 0xc0, !PT ;  /* 0x0000010083a47812 */ /* 0x000fe200078ec0ff */
[----:B------:R-:W3:Y:S01]  /*2300*/  LDC.64 R44, c[0x0][0x3a8] ;  /* 0x0000ea00ff2c7b82 */ /* 0x000ee20000000a00 */
[----:B------:R-:W-:Y:S01]  /*2310*/  IADD3 R120, PT, PT, R77, -0x2, RZ ;  /* 0xfffffffe4d787810 */ /* 0x000fe20007ffe0ff */
[----:B------:R-:W-:Y:S01]  /*2320*/  FMUL.FTZ R129, R96, R87 ;  /* 0x0000005760817220 */ /* 0x000fe20000410000 */
[----:B------:R-:W-:Y:S01]  /*2330*/  FMUL.FTZ R130, R97, R98 ;  /* 0x0000006261827220 */ /* 0x000fe20000410000 */
[----:B------:R-:W-:Y:S01]  /*2340*/  MOV R90, RZ ;  /* 0x000000ff005a7202 */ /* 0x000fe20000000f00 */
[C---:B------:R-:W-:Y:S01]  /*2350*/  IMAD.WIDE.U32 R34, R26.reuse, 0x10, R4 ;  /* 0x000000101a227825 */ /* 0x040fe200078e0004 */
[C---:B------:R-:W-:Y:S01]  /*2360*/  ISETP.EQ.AND P0, PT, R26.reuse, RZ, P0 ;  /* 0x000000ff1a00720c */ /* 0x040fe20000702270 */
[----:B------:R-:W4:Y:S01]  /*2370*/  LDCU UR12, c[0x0][0x394] ;  /* 0x00007280ff0c77ac */ /* 0x000f220008000800 */
[----:B------:R-:W0:Y:S01]  /*2380*/  LDC.64 R136, c[0x0][0x3e0] ;  /* 0x0000f800ff887b82 */ /* 0x000e220000000a00 */
[----:B------:R-:W-:Y:S01]  /*2390*/  IADD3 R131, PT, PT, R131, R26, RZ ;  /* 0x0000001a83837210 */ /* 0x000fe20007ffe0ff */
[----:B------:R-:W-:Y:S01]  /*23a0*/  IMAD.WIDE.U32 R32, R26, 0x10, R60 ;  /* 0x000000101a207825 */ /* 0x000fe200078e003c */
[----:B------:R-:W-:Y:S01]  /*23b0*/  LOP3.LUT R132, R132, 0x100, RZ, 0xc0, !PT ;  /* 0x0000010084847812 */ /* 0x000fe200078ec0ff */
[----:B------:R-:W0:Y:S01]  /*23c0*/  LDCU UR13, c[0x0][0x38c] ;  /* 0x00007180ff0d77ac */ /* 0x000e220008000800 */
[----:B------:R-:W-:-:S02]  /*23d0*/  IADD3.X R39, PT, PT, RZ, R76, RZ, P1, !PT ;  /* 0x0000004cff277210 */ /* 0x000fc40000ffe4ff */
[----:B------:R-:W-:Y:S01]  /*23e0*/  IADD3.X R37, PT, PT, RZ, R55, RZ, P2, !PT ;  /* 0x00000037ff257210 */ /* 0x000fe200017fe4ff */
[----:B------:R-:W0:Y:S01]  /*23f0*/  LDC.64 R42, c[0x0][0x4d0] ;  /* 0x00013400ff2a7b82 */ /* 0x000e220000000a00 */
[----:B------:R-:W0:Y:S01]  /*2400*/  LDCU UR7, c[0x0][0x388] ;  /* 0x00007100ff0777ac */ /* 0x000e220008000800 */
[----:B------:R-:W0:Y:S06]  /*2410*/  LDCU.64 UR8, c[0x0][0x538] ;  /* 0x0000a700ff0877ac */ /* 0x000e2c0008000a00 */
[----:B------:R-:W0:Y:S01]  /*2420*/  LDC.64 R40, c[0x0][0x4f0] ;  /* 0x00013c00ff287b82 */ /* 0x000e220000000a00 */
[----:B------:R-:W0:Y:S01]  /*2430*/  LDCU.64 UR10, c[0x0][0x540] ;  /* 0x0000a800ff0a77ac */ /* 0x000e220008000a00 */
[----:B----4-:R-:W-:-:S05]  /*2440*/  UMOV UR4, URZ ;  /* 0x000000ff00047c82 */ /* 0x010fca0008000000 */
.L_x_9512:
[----:B-1----:R-:W-:-:S04]  /*2450*/  IMAD.WIDE.U32 R4, R138, UR4, RZ ;  /* 0x000000048a047c25 */ /* 0x002fc8000f8e00ff */
[----:B------:R-:W-:Y:S01]  /*2460*/  IMAD R5, R139, UR4, R5 ;  /* 0x000000048b057c24 */ /* 0x000fe2000f8e0205 */
[----:B------:R-:W-:-:S04]  /*2470*/  LEA R16, P1, R4, R34, 0x1 ;  /* 0x0000002204107211 */ /* 0x000fc800078208ff */
[----:B------:R-:W-:-:S06]  /*2480*/  LEA.HI.X R17, R4, R35, R5, 0x1, P1 ;  /* 0x0000002304117211 */ /* 0x000fcc00008f0c05 */
[----:B----4-:R-:W4:Y:S01]  /*2490*/  LDG.E.128 R16, desc[UR16][R16.64] ;  /* 0x0000001010107981 */ /* 0x010f22000c1e1d00 */
[----:B------:R-:W-:Y:S01]  /*24a0*/  MOV R4, R24 ;  /* 0x0000001800047202 */ /* 0x000fe20000000f00 */
[----:B0-----:R-:W-:Y:S01]  /*24b0*/  IMAD.WIDE.U32 R6, R136, UR4, RZ ;  /* 0x0000000488067c25 */ /* 0x001fe2000f8e00ff */
[----:B------:R-:W-:-:S03]  /*24c0*/  MOV R5, R53 ;  /* 0x0000003500057202 */ /* 0x000fc60000000f00 */
[----:B------:R-:W-:Y:S01]  /*24d0*/  IMAD R7, R137, UR4, R7 ;  /* 0x0000000489077c24 */ /* 0x000fe2000f8e0207 */
[----:B------:R-:W-:Y:S01]  /*24e0*/  LEA R8, P2, R6, R32, 0x1 ;  /* 0x0000002006087211 */ /* 0x000fe200078408ff */
[----:B---3--:R-:W-:-:S03]  /*24f0*/  IMAD.WIDE.U32 R4, R44, UR4, R4 ;  /* 0x000000042c047c25 */ /* 0x008fc6000f8e0004 */
[----:B------:R-:W-:Y:S01]  /*2500*/  LEA.HI.X R9, R6, R33, R7, 0x1, P2 ;  /* 0x0000002106097211 */ /* 0x000fe200010f0c07 */
[----:B------:R-:W-:Y:S01]  /*2510*/  IMAD R0, R45, UR4, R5 ;  /* 0x000000042d007c24 */ /* 0x000fe2000f8e0205 */
[----:B--2---:R-:W-:-:S04]  /*2520*/  LEA R12, P1, R4, R46, 0x2 ;  /* 0x0000002e040c7211 */ /* 0x004fc800078210ff */
[----:B------:R-:W-:-:S05]  /*2530*/  LEA.HI.X R13, R4, R47, R0, 0x2, P1 ;  /* 0x0000002f040d7211 */ /* 0x000fca00008f1400 */
[----:B------:R-:W2:Y:S04]  /*2540*/  LDG.E R133, desc[UR16][R12.64] ;  /* 0x000000100c857981 */ /* 0x000ea8000c1e1900 */
[----:B----4-:R0:W-:Y:S01]  /*2550*/  STS.128 [R79], R16 ;  /* 0x000000104f007388 */ /* 0x0101e20000000c00 */
        /* <DEDUP_REMOVED lines=9> */
[C---:B------:R-:W-:Y:S01]  /*25f0*/  FMUL.FTZ R135, R146.reuse, R92 ;  /* 0x0000005c92877220 */ /* 0x040fe20000410000 */
[C---:B------:R-:W-:Y:S01]  /*2600*/  FMUL.FTZ R0, R146.reuse, R91 ;  /* 0x0000005b92007220 */ /* 0x040fe20000410000 */
[C---:B0-----:R-:W-:Y:S01]  /*2610*/  FMUL.FTZ R16, R146.reuse, R93 ;  /* 0x0000005d92107220 */ /* 0x041fe20000410000 */
[C---:B------:R-:W-:Y:S01]  /*2620*/  FMUL.FTZ R17, R146.reuse, R81 ;  /* 0x0000005192117220 */ /* 0x040fe20000410000 */
[C---:B------:R-:W-:Y:S01]  /*2630*/  FMUL.FTZ R18, R146.reuse, R82 ;  /* 0x0000005292127220 */ /* 0x040fe20000410000 */
[----:B------:R-:W-:Y:S01]  /*2640*/  FMUL.FTZ R140, R146, R83 ;  /* 0x00000053928c7220 */ /* 0x000fe20000410000 */
[----:B-1----:R-:W-:Y:S01]  /*2650*/  ULEA UR5, UR6, UR5, 0x18 ;  /* 0x0000000506057291 */ /* 0x002fe2000f8ec0ff */
[----:B------:R-:W0:Y:S08]  /*2660*/  MUFU.EX2 R135, R135 ;  /* 0x0000008700877308 */ /* 0x000e300000000800 */
[----:B------:R-:W1:Y:S08]  /*2670*/  MUFU.EX2 R0, R0 ;  /* 0x0000000000007308 */ /* 0x000e700000000800 */
[----:B------:R-:W2:Y:S01]  /*2680*/  MUFU.EX2 R16, R16 ;  /* 0x0000001000107308 */ /* 0x000ea20000000800 */
[----:B----4-:R-:W-:-:S02]  /*2690*/  HADD2.F32 R19, -RZ, R4.H0_H0 ;  /* 0x20000004ff137230 */ /* 0x010fc40000004100 */
[----:B------:R-:W-:Y:S02]  /*26a0*/  HADD2.F32 R141, -RZ, R4.H1_H1 ;  /* 0x30000004ff8d7230 */ /* 0x000fe40000004100 */
[--C-:B------:R-:W-:Y:S02]  /*26b0*/  HADD2.F32 R134, -RZ, R5.reuse.H0_H0 ;  /* 0x20000005ff867230 */ /* 0x100fe40000004100 */
[----:B------:R-:W-:Y:S01]  /*26c0*/  FMUL.FTZ R156, R122, R19 ;  /* 0x000000137a9c7220 */ /* 0x000fe20000410000 */
[----:B------:R-:W4:Y:S01]  /*26d0*/  MUFU.EX2 R17, R17 ;  /* 0x0000001100117308 */ /* 0x000f220000000800 */
[----:B------:R-:W-:Y:S02]  /*26e0*/  HADD2.F32 R143, -RZ, R5.H1_H1 ;  /* 0x30000005ff8f7230 */ /* 0x000fe40000004100 */
[----:B------:R-:W-:Y:S01]  /*26f0*/  FMUL.FTZ R155, R124, R141 ;  /* 0x0000008d7c9b7220 */ /* 0x000fe20000410000 */
[--C-:B------:R-:W-:Y:S02]  /*2700*/  HADD2.F32 R142, -RZ, R6.reuse.H0_H0 ;  /* 0x20000006ff8e7230 */ /* 0x100fe40000004100 */
[----:B------:R-:W-:Y:S01]  /*2710*/  FMUL.FTZ R153, R125, R134 ;  /* 0x000000867d997220 */ /* 0x000fe20000410000 */
[----:B------:R-:W-:-:S02]  /*2720*/  HADD2.F32 R145, -RZ, R6.H1_H1 ;  /* 0x30000006ff917230 */ /* 0x000fc40000004100 */
[--C-:B------:R-:W-:Y:S01]  /*2730*/  HADD2.F32 R144, -RZ, R7.reuse.H0_H0 ;  /* 0x20000007ff907230 */ /* 0x100fe20000004100 */
[----:B------:R-:W0:Y:S01]  /*2740*/  MUFU.EX2 R18, R18 ;  /* 0x0000001200127308 */ /* 0x000e220000000800 */
[----:B------:R-:W-:Y:S02]  /*2750*/  HADD2.F32 R147, -RZ, R7.H1_H1 ;  /* 0x30000007ff937230 */ /* 0x000fe40000004100 */
        /* <DEDUP_REMOVED lines=8> */
[----:B------:R-:W-:-:S04]  /*27e0*/  SEL R9, R9, R64, !P2 ;  /* 0x0000004009097207 */ /* 0x000fc80005000000 */
[----:B------:R-:W-:Y:S01]  /*27f0*/  LEA R150, R9, UR5, 0x2 ;  /* 0x0000000509967c11 */ /* 0x000fe2000f8e10ff */
[----:B------:R-:W-:-:S04]  /*2800*/  FMUL.FTZ R9, R146, R87 ;  /* 0x0000005792097220 */ /* 0x000fc80000410000 */
[----:B------:R-:W3:Y:S01]  /*2810*/  MUFU.EX2 R146, R9 ;  /* 0x0000000900927308 */ /* 0x000ee20000000800 */
[----:B0-----:R0:W-:Y:S01]  /*2820*/  STS [R150+0xe98], R135 ;  /* 0x000e988796007388 */ /* 0x0011e20000000800 */
[--C-:B-----5:R-:W-:Y:S02]  /*2830*/  HADD2.F32 R4, -RZ, R12.reuse.H0_H0 ;  /* 0x2000000cff047230 */ /* 0x120fe40000004100 */
[----:B------:R-:W-:Y:S02]  /*2840*/  HADD2.F32 R6, -RZ, R12.H1_H1 ;  /* 0x3000000cff067230 */ /* 0x000fe40000004100 */
[----:B------:R-:W-:Y:S01]  /*2850*/  FMUL.FTZ R12, R130, R147 ;  /* 0x00000093820c7220 */ /* 0x000fe20000410000 */
[--C-:B------:R-:W-:Y:S02]  /*2860*/  HADD2.F32 R154, -RZ, R13.reuse.H0_H0 ;  /* 0x2000000dff9a7230 */ /* 0x100fe40000004100 */
[----:B------:R-:W-:Y:S01]  /*2870*/  FMUL.FTZ R157, R99, R4 ;  /* 0x00000004639d7220 */ /* 0x000fe20000410000 */
[----:B------:R-:W-:-:S02]  /*2880*/  HADD2.F32 R8, -RZ, R13.H1_H1 ;  /* 0x3000000dff087230 */ /* 0x000fc40000004100 */
[----:B------:R-:W-:Y:S01]  /*2890*/  FMUL.FTZ R159, R101, R6 ;  /* 0x00000006659f7220 */ /* 0x000fe20000410000 */
[--C-:B------:R-:W-:Y:S01]  /*28a0*/  HADD2.F32 R5, -RZ, R14.reuse.H0_H0 ;  /* 0x2000000eff057230 */ /* 0x100fe20000004100 */
[----:B------:R5:W0:Y:S01]  /*28b0*/  MUFU.EX2 R13, R11 ;  /* 0x0000000b000d7308 */ /* 0x000a220000000800 */
        /* <DEDUP_REMOVED lines=8> */
[----:B-----5:R-:W-:Y:S01]  /*2940*/  FMUL.FTZ R11, R105, R8 ;  /* 0x00000008690b7220 */ /* 0x020fe20000410000 */
[----:B------:R-:W-:Y:S01]  /*2950*/  FMUL.FTZ R148, R109, R148 ;  /* 0x000000946d947220 */ /* 0x000fe20000410000 */
[----:B------:R-:W-:Y:S01]  /*2960*/  FMUL.FTZ R7, R102, R7 ;  /* 0x0000000766077220 */ /* 0x000fe20000410000 */
[----:B------:R-:W-:Y:S06]  /*2970*/  BAR.SYNC.DEFER_BLOCKING 0x0 ;  /* 0x0000000000007b1d */ /* 0x000fec0000010000 */
[----:B-1234-:R-:W-:Y:S05]  /*2980*/  @P1 BRA `(.L_x_9492) ;  /* 0x00000000001c1947 */ /* 0x01efea0003800000 */
[----:B------:R-:W-:Y:S01]  /*2990*/  ISETP.NE.AND P1, PT, R77, UR12, PT ;  /* 0x0000000c4d007c0c */ /* 0x000fe2000bf25270 */
[----:B0-----:R-:W-:-:S12]  /*29a0*/  HFMA2 R150, -RZ, RZ, 1.875, 0 ;  /* 0x3f800000ff967431 */ /* 0x001fd800000001ff */
[----:B------:R-:W-:Y:S05]  /*29b0*/  @!P1 BRA `(.L_x_9493) ;  /* 0x0000000000149947 */ /* 0x000fea0003800000 */
[----:B------:R-:W-:-:S04]  /*29c0*/  IADD3 R4, PT, PT, R132, UR4, RZ ;  /* 0x0000000484047c10 */ /* 0x000fc8000fffe0ff */
[----:B------:R-:W-:-:S05]  /*29d0*/  LEA R4, R4, UR5, 0x2 ;  /* 0x0000000504047c11 */ /* 0x000fca000f8e10ff */
[----:B------:R2:W3:Y:S01]  /*29e0*/  LDS R150, [R4+0xe98] ;  /* 0x000e980004967984 */ /* 0x0004e20000000800 */
[----:B------:R-:W-:Y:S05]  /*29f0*/  BRA `(.L_x_9493) ;  /* 0x0000000000047947 */ /* 0x000fea0003800000 */
.L_x_9492:
[----:B0-----:R0:W1:Y:S02]  /*2a00*/  LDS R150, [R160+0x169c] ;  /* 0x00169c00a0967984 */ /* 0x0010640000000800 */
.L_x_9493:
[----:B------:R-:W-:Y:S05]  /*2a10*/  BSYNC.RECONVERGENT B0 ;  /* 0x0000000000007941 */ /* 0x000fea0003800200 */
.L_x_9491:
        /* <DEDUP_REMOVED lines=70> */
[----:B------:R-:W-:Y:S02]  /*2e80*/  HFMA2 R8, -RZ, RZ, 1.875, 0 ;  /* 0x3f800000ff087431 */ /* 0x000fe400000001ff */
[----:B---3--:R-:W-:Y:S02]  /*2e90*/  @!P3 FMUL.FTZ R6, R166, R167 ;  /* 0x000000a7a606b220 */ /* 0x008fe40000410000 */
[----:B------:R-:W2:Y:S03]  /*2ea0*/  SHFL.DOWN PT, R152, R169, 0x8, 0x1f ;  /* 0x09001f00a9987f89 */ /* 0x000ea600000e0000 */
[----:B------:R-:W-:Y:S01]  /*2eb0*/  @!P3 MOV R166, R6 ;  /* 0x0000000600a6b202 */ /* 0x000fe20000000f00 */
[----:B-----5:R-:W-:Y:S01]  /*2ec0*/  FFMA.FTZ R4, R162, R4, R165 ;  /* 0x00000004a2047223 */ /* 0x020fe200000100a5 */
[----:B------:R-:W-:-:S02]  /*2ed0*/  ISETP.GE.AND P3, PT, R80, 0x4, PT ;  /* 0x000000045000780c */ /* 0x000fc40003f66270 */
[----:B------:R-:W-:Y:S01]  /*2ee0*/  @!P1 LDS.64 R8, [UR6+0x1718] ;  /* 0x00171806ff089984 */ /* 0x000fe20008000a00 */
[----:B------:R-:W-:Y:S02]  /*2ef0*/  ISETP.GE.AND P1, PT, R80, 0x8, PT ;  /* 0x000000085000780c */ /* 0x000fe40003f26270 */
[----:B------:R-:W-:Y:S01]  /*2f00*/  FSEL R165, R165, R4, !P3 ;  /* 0x00000004a5a57208 */ /* 0x000fe20005800000 */
[----:B------:R-:W3:Y:S04]  /*2f10*/  SHFL.DOWN PT, R167, R166, 0x8, 0x1f ;  /* 0x09001f00a6a77f89 */ /* 0x000ee800000e0000 */
[----:B------:R-:W5:Y:S03]  /*2f20*/  SHFL.UP PT, R4, R165, 0x8, RZ ;  /* 0x05000000a5047989 */ /* 0x000f6600000e00ff */
[----:B-1----:R-:W-:Y:S01]  /*2f30*/  @P3 FMUL.FTZ R162, R162, R5 ;  /* 0x00000005a2a23220 */ /* 0x002fe20000410000 */
[----:B------:R-:W-:Y:S01]  /*2f40*/  ISETP.GT.U32.AND P3, PT, R158, 0xf, PT ;  /* 0x0000000f9e00780c */ /* 0x000fe20003f64070 */
[----:B--2---:R-:W-:-:S03]  /*2f50*/  @!P4 FFMA.FTZ R169, R166, R152, R169 ;  /* 0x00000098a6a9c223 */ /* 0x004fc600000100a9 */
[----:B------:R-:W1:Y:S04]  /*2f60*/  SHFL.UP PT, R5, R162, 0x8, RZ ;  /* 0x05000000a2057989 */ /* 0x000e6800000e00ff */
[----:B------:R-:W2:Y:S01]  /*2f70*/  SHFL.DOWN PT, R152, R169, 0x10, 0x1f ;  /* 0x0a001f00a9987f89 */ /* 0x000ea200000e0000 */
[----:B---3--:R-:W-:Y:S01]  /*2f80*/  @!P4 FMUL.FTZ R6, R166, R167 ;  /* 0x000000a7a606c220 */ /* 0x008fe20000410000 */
[----:B-----5:R-:W-:-:S04]  /*2f90*/  FFMA.FTZ R4, R162, R4, R165 ;  /* 0x00000004a2047223 */ /* 0x020fc800000100a5 */
[----:B------:R-:W-:Y:S02]  /*2fa0*/  @!P4 MOV R166, R6 ;  /* 0x0000000600a6c202 */ /* 0x000fe40000000f00 */
[----:B------:R-:W-:-:S03]  /*2fb0*/  FSEL R167, R165, R4, !P1 ;  /* 0x00000004a5a77208 */ /* 0x000fc60004800000 */
[----:B------:R-:W3:Y:S01]  /*2fc0*/  SHFL.DOWN PT, R171, R166, 0x10, 0x1f ;  /* 0x0a001f00a6ab7f89 */ /* 0x000ee200000e0000 */
[----:B-1----:R-:W-:-:S03]  /*2fd0*/  @P1 FMUL.FTZ R162, R162, R5 ;  /* 0x00000005a2a21220 */ /* 0x002fc60000410000 */
[----:B------:R-:W1:Y:S01]  /*2fe0*/  SHFL.UP PT, R4, R167, 0x10, RZ ;  /* 0x06000000a7047989 */ /* 0x000e6200000e00ff */
[----:B------:R-:W-:Y:S01]  /*2ff0*/  ISETP.GE.AND P1, PT, R80, 0x10, PT ;  /* 0x000000105000780c */ /* 0x000fe20003f26270 */
[C---:B--2---:R-:W-:Y:S02]  /*3000*/  @!P3 FFMA.FTZ R169, R166.reuse, R152, R169 ;  /* 0x00000098a6a9b223 */ /* 0x044fe400000100a9 */
[----:B------:R-:W2:Y:S04]  /*3010*/  SHFL.UP PT, R5, R162, 0x10, RZ ;  /* 0x06000000a2057989 */ /* 0x000ea800000e00ff */
[----:B------:R-:W-:Y:S04]  /*3020*/  SHFL.IDX PT, R152, R9, RZ, 0x1f ;  /* 0x00001fff09987589 */ /* 0x000fe800000e0000 */
[----:B------:R-:W-:Y:S04]  /*3030*/  SHFL.DOWN PT, R165, R169, 0x1, 0x1f ;  /* 0x08201f00a9a57f89 */ /* 0x000fe800000e0000 */
[----:B------:R-:W-:Y:S01]  /*3040*/  SHFL.IDX PT, R169, R169, RZ, 0x1f ;  /* 0x00001fffa9a97589 */ /* 0x000fe200000e0000 */
[----:B---3--:R-:W-:-:S05]  /*3050*/  @!P3 FMUL.FTZ R6, R166, R171 ;  /* 0x000000aba606b220 */ /* 0x008fca0000410000 */
[----:B------:R-:W-:Y:S01]  /*3060*/  @!P3 MOV R166, R6 ;  /* 0x0000000600a6b202 */ /* 0x000fe20000000f00 */
[----:B-1----:R-:W-:Y:S01]  /*3070*/  FFMA.FTZ R4, R162, R4, R167 ;  /* 0x00000004a2047223 */ /* 0x002fe200000100a7 */
[----:B------:R-:W-:Y:S01]  /*3080*/  ISETP.NE.AND P3, PT, R26, 0x1f, PT ;  /* 0x0000001f1a00780c */ /* 0x000fe20003f65270 */
[----:B--2---:R-:W-:Y:S02]  /*3090*/  @P1 FMUL.FTZ R162, R162, R5 ;  /* 0x00000005a2a21220 */ /* 0x004fe40000410000 */
[----:B------:R-:W1:Y:S01]  /*30a0*/  SHFL.DOWN PT, R6, R166, 0x1, 0x1f ;  /* 0x08201f00a6067f89 */ /* 0x000e6200000e0000 */
[----:B------:R-:W-:-:S03]  /*30b0*/  FSEL R167, R167, R4, !P1 ;  /* 0x00000004a7a77208 */ /* 0x000fc60004800000 */
[----:B------:R-:W2:Y:S04]  /*30c0*/  SHFL.IDX PT, R166, R166, RZ, 0x1f ;  /* 0x00001fffa6a67589 */ /* 0x000ea800000e0000 */
[----:B------:R-:W-:Y:S04]  /*30d0*/  SHFL.UP PT, R162, R162, 0x1, RZ ;  /* 0x04200000a2a27989 */ /* 0x000fe800000e00ff */
[----:B------:R-:W-:Y:S01]  /*30e0*/  SHFL.UP PT, R167, R167, 0x1, RZ ;  /* 0x04200000a7a77989 */ /* 0x000fe200000e00ff */
[----:B-1----:R-:W-:-:S04]  /*30f0*/  @P3 FFMA.FTZ R152, R6, R152, R165 ;  /* 0x0000009806983223 */ /* 0x002fc800000100a5 */
[----:B------:R-:W-:Y:S01]  /*3100*/  FFMA.FTZ R150, R152, R150, R7 ;  /* 0x0000009698967223 */ /* 0x000fe20000010007 */
[----:B------:R-:W-:-:S04]  /*3110*/  IMAD.WIDE.U32 R6, R42, UR4, R38 ;  /* 0x000000042a067c25 */ /* 0x000fc8000f8e0026 */
[C---:B--2---:R-:W-:Y:S01]  /*3120*/  FFMA.FTZ R9, R166.reuse, R9, R169 ;  /* 0x00000009a6097223 */ /* 0x044fe200000100a9 */
[----:B------:R-:W-:Y:S01]  /*3130*/  FMUL.FTZ R8, R166, R8 ;  /* 0x00000008a6087220 */ /* 0x000fe20000410000 */
[----:B------:R-:W-:Y:S01]  /*3140*/  FFMA.FTZ R148, R13, R150, R148 ;  /* 0x000000960d947223 */ /* 0x000fe20000010094 */
[----:B------:R-:W-:Y:S01]  /*3150*/  IMAD R5, R43, UR4, R7 ;  /* 0x000000042b057c24 */ /* 0x000fe2000f8e0207 */
[----:B------:R-:W-:Y:S02]  /*3160*/  LEA R4, P1, R6, UR8, 0x2 ;  /* 0x0000000806047c11 */ /* 0x000fe4000f8210ff */
[----:B------:R-:W-:Y:S02]  /*3170*/  FFMA.FTZ R152, R146, R148, R163 ;  /* 0x0000009492987223 */ /* 0x000fe400000100a3 */
[----:B------:R-:W-:Y:S02]  /*3180*/  LEA.HI.X R5, R6, UR9, R5, 0x2, P1 ;  /* 0x0000000906057c11 */ /* 0x000fe400088f1405 */
[----:B------:R-:W-:Y:S01]  /*3190*/  FFMA.FTZ R161, R140, R152, R161 ;  /* 0x000000988ca17223 */ /* 0x000fe200000100a1 */
[----:B------:R-:W-:-:S03]  /*31a0*/  ISETP.NE.AND P1, PT, R26, RZ, PT ;  /* 0x000000ff1a00720c */ /* 0x000fc60003f25270 */
[----:B------:R-:W-:Y:S01]  /*31b0*/  FFMA.FTZ R184, R18, R161, R11 ;  /* 0x000000a112b87223 */ /* 0x000fe2000001000b */
[----:B------:R-:W-:-:S03]  /*31c0*/  FMUL.FTZ R168, R161, R82 ;  /* 0x00000052a1a87220 */ /* 0x000fc60000410000 */
[----:B------:R-:W-:Y:S01]  /*31d0*/  FFMA.FTZ R186, R17, R184, R154 ;  /* 0x000000b811ba7223 */ /* 0x000fe2000001009a */
[----:B------:R-:W-:-:S03]  /*31e0*/  FMUL.FTZ R170, R95, R168 ;  /* 0x000000a85faa7220 */ /* 0x000fc60000410000 */
[----:B------:R-:W-:Y:S02]  /*31f0*/  FFMA.FTZ R154, R16, R186, R159 ;  /* 0x000000ba109a7223 */ /* 0x000fe4000001009f */
[----:B------:R1:W-:Y:S02]  /*3200*/  @!P1 STS.64 [UR6+0x1718], R8 ;  /* 0x00171808ff009988 */ /* 0x0003e40008000a06 */
[----:B-1----:R-:W-:Y:S02]  /*3210*/  FMUL.FTZ R9, R152, R83 ;  /* 0x0000005398097220 */ /* 0x002fe40000410000 */
[----:B----4-:R1:W2:Y:S02]  /*3220*/  SHFL.IDX PT, R165, R10, RZ, 0x1f ;  /* 0x00001fff0aa57589 */ /* 0x0102a400000e0000 */
[----:B-1----:R-:W-:-:S04]  /*3230*/  IMAD.WIDE.U32 R10, R40, UR4, R36 ;  /* 0x00000004280a7c25 */ /* 0x002fc8000f8e0024 */
[----:B------:R-:W-:Y:S02]  /*3240*/  IMAD R7, R41, UR4, R11 ;  /* 0x0000000429077c24 */ /* 0x000fe4000f8e020b */
[----:B--2---:R-:W-:Y:S01]  /*3250*/  @P2 FFMA.FTZ R165, R162, R165, R167 ;  /* 0x000000a5a2a52223 */ /* 0x004fe200000100a7 */
[----:B------:R-:W-:-:S03]  /*3260*/  LEA R6, P2, R10, UR10, 0x2 ;  /* 0x0000000a0a067c11 */ /* 0x000fc6000f8410ff */
[----:B------:R-:W-:Y:S01]  /*3270*/  FFMA.FTZ R174, R135, R165, R156 ;  /* 0x000000a587ae7223 */ /* 0x000fe2000001009c */
[----:B------:R-:W-:Y:S01]  /*3280*/  LEA.HI.X R7, R10, UR11, R7, 0x2, P2 ;  /* 0x0000000b0a077c11 */ /* 0x000fe200090f1407 */
[C---:B------:R-:W-:Y:S02]  /*3290*/  FFMA.FTZ R10, R0.reuse, R154, R157 ;  /* 0x0000009a000a7223 */ /* 0x040fe4000001009d */
[----:B------:R-:W-:Y:S01]  /*32a0*/  FFMA.FTZ R176, R0, R174, R155 ;  /* 0x000000ae00b07223 */ /* 0x000fe2000001009b */
[----:B------:R-:W-:Y:S01]  /*32b0*/  FADD.FTZ R0, -R156, R174 ;  /* 0x000000ae9c007221 */ /* 0x000fe20000010100 */
[----:B------:R-:W-:Y:S02]  /*32c0*/  FMUL.FTZ R11, R10, R92 ;  /* 0x0000005c0a0b7220 */ /* 0x000fe40000410000 */
[----:B------:R-:W-:Y:S01]  /*32d0*/  FADD.FTZ R156, -R155, R176 ;  /* 0x000000b09b9c7221 */ /* 0x000fe20000010100 */
[----:B------:R-:W-:Y:S01]  /*32e0*/  FMUL.FTZ R155, R154, R91 ;  /* 0x0000005b9a9b7220 */ /* 0x000fe20000410000 */
[-C--:B------:R-:W-:Y:S01]  /*32f0*/  FFMA.FTZ R135, R0, R11.reuse, RZ ;  /* 0x0000000b00877223 */ /* 0x080fe200000100ff */
[----:B------:R-:W-:Y:S01]  /*3300*/  FFMA.FTZ R178, R16, R176, R153 ;  /* 0x000000b010b27223 */ /* 0x000fe20000010099 */
[----:B------:R-:W-:Y:S01]  /*3310*/  FMUL.FTZ R11, R85, R11 ;  /* 0x0000000b550b7220 */ /* 0x000fe20000410000 */
[-C--:B------:R-:W-:Y:S01]  /*3320*/  FMUL.FTZ R16, R84, R155.reuse ;  /* 0x0000009b54107220 */ /* 0x080fe20000410000 */
[----:B------:R-:W-:Y:S01]  /*3330*/  FFMA.FTZ R135, R156, R155, R135 ;  /* 0x0000009b9c877223 */ /* 0x000fe20000010087 */
[----:B------:R-:W-:Y:S01]  /*3340*/  FFMA.FTZ R155, R17, R178, R14 ;  /* 0x000000b2119b7223 */ /* 0x000fe2000001000e */
[----:B------:R-:W-:Y:S01]  /*3350*/  FADD.FTZ R162, -R153, R178 ;  /* 0x000000b299a27221 */ /* 0x000fe20000010100 */
[----:B------:R-:W-:Y:S01]  /*3360*/  FMUL.FTZ R17, R184, R81 ;  /* 0x00000051b8117220 */ /* 0x000fe20000410000 */
[----:B------:R-:W-:Y:S01]  /*3370*/  FMUL.FTZ R153, R186, R93 ;  /* 0x0000005dba997220 */ /* 0x000fe20000410000 */
[----:B------:R-:W-:Y:S01]  /*3380*/  FFMA.FTZ R157, R18, R155, R151 ;  /* 0x0000009b129d7223 */ /* 0x000fe20000010097 */
[----:B------:R1:W-:Y:S01]  /*3390*/  STS [R66], R11 ;  /* 0x0000000b42007388 */ /* 0x0003e20000000800 */
[----:B------:R-:W-:Y:S01]  /*33a0*/  FMUL.FTZ R18, R88, R17 ;  /* 0x0000001158127220 */ /* 0x000fe20000410000 */
[----:B------:R-:W-:Y:S01]  /*33b0*/  FFMA.FTZ R135, R162, R153, R135 ;  /* 0x00000099a2877223 */ /* 0x000fe20000010087 */
[----:B------:R-:W-:Y:S01]  /*33c0*/  FADD.FTZ R14, -R14, R155 ;  /* 0x0000009b0e0e7221 */ /* 0x000fe20000010100 */
[----:B------:R2:W-:Y:S01]  /*33d0*/  STS [R67+0x4], R16 ;  /* 0x0000041043007388 */ /* 0x0005e20000000800 */
[----:B------:R-:W-:Y:S01]  /*33e0*/  FFMA.FTZ R180, R140, R157, R149 ;  /* 0x0000009d8cb47223 */ /* 0x000fe20000010095 */
[----:B------:R-:W-:Y:S01]  /*33f0*/  FADD.FTZ R166, -R151, R157 ;  /* 0x0000009d97a67221 */ /* 0x000fe20000010100 */
[----:B------:R-:W-:Y:S01]  /*3400*/  FFMA.FTZ R135, R14, R17, R135 ;  /* 0x000000110e877223 */ /* 0x000fe20000010087 */
[----:B------:R3:W-:Y:S01]  /*3410*/  STS [R67+0xc], R18 ;  /* 0x00000c1243007388 */ /* 0x0007e20000000800 */
[----:B------:R-:W-:Y:S01]  /*3420*/  FFMA.FTZ R182, R146, R180, R15 ;  /* 0x000000b492b67223 */ /* 0x000fe2000001000f */
[----:B-1----:R-:W-:Y:S01]  /*3430*/  FMUL.FTZ R11, R148, R87 ;  /* 0x00000057940b7220 */ /* 0x002fe20000410000 */
[----:B------:R-:W-:Y:S01]  /*3440*/  FMUL.FTZ R8, R86, R153 ;  /* 0x0000009956087220 */ /* 0x000fe20000410000 */
[----:B------:R1:W-:Y:S01]  /*3450*/  STS [R67+0x10], R170 ;  /* 0x000010aa43007388 */ /* 0x0003e20000000800 */
[----:B------:R-:W-:Y:S01]  /*3460*/  FMUL.FTZ R146, R94, R9 ;  /* 0x000000095e927220 */ /* 0x000fe20000410000 */
[----:B--2---:R-:W-:Y:S01]  /*3470*/  FMUL.FTZ R16, R150, R98 ;  /* 0x0000006296107220 */ /* 0x004fe20000410000 */
[----:B------:R-:W-:Y:S01]  /*3480*/  FFMA.FTZ R135, R166, R168, R135 ;  /* 0x000000a8a6877223 */ /* 0x000fe20000010087 */
[----:B------:R-:W-:Y:S01]  /*3490*/  FADD.FTZ R140, -R149, R180 ;  /* 0x000000b4958c7221 */ /* 0x000fe20000010100 */
[----:B------:R2:W-:Y:S01]  /*34a0*/  STS [R67+0x8], R8 ;  /* 0x0000080843007388 */ /* 0x0005e20000000800 */
[----:B---3--:R-:W-:Y:S01]  /*34b0*/  FMUL.FTZ R18, R96, R11 ;  /* 0x0000000b60127220 */ /* 0x008fe20000410000 */
[----:B------:R-:W-:Y:S01]  /*34c0*/  FADD.FTZ R168, -R15, R182 ;  /* 0x000000b60fa87221 */ /* 0x000fe20000010100 */
[----:B------:R-:W-:Y:S01]  /*34d0*/  FFMA.FTZ R135, R140, R9, R135 ;  /* 0x000000098c877223 */ /* 0x000fe20000010087 */
[----:B------:R-:W-:Y:S01]  /*34e0*/  STS [R67+0x14], R146 ;  /* 0x0000149243007388 */ /* 0x000fe20000000800 */
[----:B-1----:R-:W-:Y:S01]  /*34f0*/  FMUL.FTZ R170, R97, R16 ;  /* 0x0000001061aa7220 */ /* 0x002fe20000410000 */
[----:B------:R-:W-:Y:S01]  /*3500*/  FFMA.FTZ R159, R13, R182, R12 ;  /* 0x000000b60d9f7223 */ /* 0x000fe2000001000c */
[----:B------:R-:W-:Y:S01]  /*3510*/  FFMA.FTZ R135, R168, R11, R135 ;  /* 0x0000000ba8877223 */ /* 0x000fe20000010087 */
[----:B------:R1:W-:Y:S01]  /*3520*/  STS [R67+0x18], R18 ;  /* 0x0000181243007388 */ /* 0x0003e20000000800 */
[----:B------:R-:W-:Y:S01]  /*3530*/  FMUL.FTZ R9, R99, R174 ;  /* 0x000000ae63097220 */ /* 0x000fe20000410000 */
[----:B------:R-:W-:Y:S01]  /*3540*/  FADD.FTZ R172, -R12, R159 ;  /* 0x0000009f0cac7221 */ /* 0x000fe20000010100 */
[----:B--2---:R-:W-:Y:S01]  /*3550*/  FMUL.FTZ R8, R101, R176 ;  /* 0x000000b065087220 */ /* 0x004fe20000410000 */
[----:B------:R2:W-:Y:S01]  /*3560*/  STS [R67+0x1c], R170 ;  /* 0x00001caa43007388 */ /* 0x0005e20000000800 */
[----:B------:R-:W-:Y:S01]  /*3570*/  FMUL.FTZ R12, R103, R178 ;  /* 0x000000b2670c7220 */ /* 0x000fe20000410000 */
[----:B------:R-:W-:Y:S01]  /*3580*/  FFMA.FTZ R163, R172, R16, R135 ;  /* 0x00000010aca37223 */ /* 0x000fe20000010087 */
[----:B------:R-:W-:Y:S01]  /*3590*/  FMUL.FTZ R16, R105, R155 ;  /* 0x0000009b69107220 */ /* 0x000fe20000410000 */
[----:B------:R-:W-:Y:S01]  /*35a0*/  BAR.SYNC.DEFER_BLOCKING 0x0 ;  /* 0x0000000000007b1d */ /* 0x000fe20000010000 */
[----:B------:R-:W-:Y:S01]  /*35b0*/  IADD3 R155, PT, PT, -R131, UR7, RZ ;  /* 0x00000007839b7c10 */ /* 0x000fe2000fffe1ff */
[----:B-1----:R-:W-:Y:S01]  /*35c0*/  FMUL.FTZ R18, R100, R157 ;  /* 0x0000009d64127220 */ /* 0x002fe20000410000 */
[----:B------:R-:W-:Y:S01]  /*35d0*/  FMUL.FTZ R146, R107, R180 ;  /* 0x000000b46b927220 */ /* 0x000fe20000410000 */
[----:B------:R-:W-:Y:S01]  /*35e0*/  FMUL.FTZ R174, R102, R159 ;  /* 0x0000009f66ae7220 */ /* 0x000fe20000410000 */
[----:B------:R-:W-:Y:S01]  /*35f0*/  ISETP.GE.AND P2, PT, R155, 0x1, PT ;  /* 0x000000019b00780c */ /* 0x000fe20003f46270 */
[----:B--2---:R-:W-:Y:S01]  /*3600*/  FMUL.FTZ R170, R109, R182 ;  /* 0x000000b66daa7220 */ /* 0x004fe20000410000 */
[----:B------:R-:W-:-:S02]  /*3610*/  ISETP.GE.AND P3, PT, R155, 0x21, PT ;  /* 0x000000219b00780c */ /* 0x000fc40003f66270 */
        /* <DEDUP_REMOVED lines=22> */
.L_x_9495:
[----:B------:R-:W-:Y:S05]  /*3780*/  BSYNC.RECONVERGENT B0 ;  /* 0x0000000000007941 */ /* 0x000fea0003800200 */
.L_x_9494:
[----:B-12---:R1:W2:Y:S01]  /*3790*/  LDS R9, [R68+0x4a0] ;  /* 0x0004a00044097984 */ /* 0x0062a20000000800 */
[----:B------:R-:W-:Y:S04]  /*37a0*/  BSSY.RECONVERGENT B0, `(.L_x_9496) ;  /* 0x0000004000007945 */ /* 0x000fe80003800200 */
[----:B------:R-:W-:Y:S05]  /*37b0*/  @!P3 BRA `(.L_x_9497) ;  /* 0x000000000008b947 */ /* 0x000fea0003800000 */
[----:B------:R3:W-:Y:S04]  /*37c0*/  REDG.E.ADD.F32.FTZ.RN.STRONG.GPU desc[UR16][R4.64+0x80], R13 ;  /* 0x0000800d040079a6 */ /* 0x0007e8000c12f310 */
[----:B--2---:R3:W-:Y:S02]  /*37d0*/  REDG.E.ADD.F32.FTZ.RN.STRONG.GPU desc[UR16][R6.64+0x80], R9 ;  /* 0x00008009060079a6 */ /* 0x0047e4000c12f310 */
.L_x_9497:
[----:B------:R-:W-:Y:S05]  /*37e0*/  BSYNC.RECONVERGENT B0 ;  /* 0x0000000000007941 */ /* 0x000fea0003800200 */
.L_x_9496:
        /* <DEDUP_REMOVED lines=11> */
.L_x_9499:
[----:B------:R-:W-:Y:S05]  /*38a0*/  BSYNC.RECONVERGENT B0 ;  /* 0x0000000000007941 */ /* 0x000fea0003800200 */
.L_x_9498:
[----:B---34-:R3:W4:Y:S01]  /*38b0*/  LDS R9, [R70+0x5a0] ;  /* 0x0005a00046097984 */ /* 0x0187220000000800 */
[----:B------:R-:W-:Y:S01]  /*38c0*/  ISETP.NE.AND P6, PT, R8, RZ, PT ;  /* 0x000000ff0800720c */ /* 0x000fe20003fc5270 */
[----:B------:R-:W-:-:S12]  /*38d0*/  BSSY.RECONVERGENT B0, `(.L_x_9500) ;  /* 0x0000004000007945 */ /* 0x000fd80003800200 */
[----:B---3--:R-:W-:Y:S05]  /*38e0*/  @!P6 BRA `(.L_x_9501) ;  /* 0x000000000008e947 */ /* 0x008fea0003800000 */
[----:B0-----:R3:W-:Y:S04]  /*38f0*/  REDG.E.ADD.F32.FTZ.RN.STRONG.GPU desc[UR16][R4.64+0x180], R17 ;  /* 0x00018011040079a6 */ /* 0x0017e8000c12f310 */
[----:B----4-:R3:W-:Y:S02]  /*3900*/  REDG.E.ADD.F32.FTZ.RN.STRONG.GPU desc[UR16][R6.64+0x180], R9 ;  /* 0x00018009060079a6 */ /* 0x0107e4000c12f310 */
.L_x_9501:
[----:B------:R-:W-:Y:S05]  /*3910*/  BSYNC.RECONVERGENT B0 ;  /* 0x0000000000007941 */ /* 0x000fea0003800200 */
.L_x_9500:
[----:B---34-:R3:W4:Y:S01]  /*3920*/  LDS R9, [R71+0x620] ;  /* 0x0006200047097984 */ /* 0x0187220000000800 */
[----:B------:R-:W-:Y:S04]  /*3930*/  BSSY.RECONVERGENT B0, `(.L_x_9502) ;  /* 0x0000004000007945 */ /* 0x000fe80003800200 */
[----:B------:R-:W-:Y:S05]  /*3940*/  @!P2 BRA `(.L_x_9503) ;  /* 0x000000000008a947 */ /* 0x000fea0003800000 */
[----:B0-----:R0:W-:Y:S04]  /*3950*/  REDG.E.ADD.F32.FTZ.RN.STRONG.GPU desc[UR16][R4.64+0x200], R135 ;  /* 0x00020087040079a6 */ /* 0x0011e8000c12f310 */
[----:B----4-:R0:W-:Y:S02]  /*3960*/  REDG.E.ADD.F32.FTZ.RN.STRONG.GPU desc[UR16][R6.64+0x200], R9 ;  /* 0x00020009060079a6 */ /* 0x0101e4000c12f310 */
.L_x_9503:
[----:B------:R-:W-:Y:S05]  /*3970*/  BSYNC.RECONVERGENT B0 ;  /* 0x0000000000007941 */ /* 0x000fea0003800200 */
.L_x_9502:
[----:B0---4-:R0:W4:Y:S01]  /*3980*/  LDS R9, [R72+0x6a0] ;  /* 0x0006a00048097984 */ /* 0x0111220000000800 */
[----:B------:R-:W-:Y:S04]  /*3990*/  BSSY.RECONVERGENT B0, `(.L_x_9504) ;  /* 0x0000004000007945 */ /* 0x000fe80003800200 */
[----:B------:R-:W-:Y:S05]  /*39a0*/  @!P3 BRA `(.L_x_9505) ;  /* 0x000000000008b947 */ /* 0x000fea0003800000 */
[----:B------:R0:W-:Y:S04]  /*39b0*/  REDG.E.ADD.F32.FTZ.RN.STRONG.GPU desc[UR16][R4.64+0x280], R149 ;  /* 0x00028095040079a6 */ /* 0x0001e8000c12f310 */
[----:B----4-:R0:W-:Y:S02]  /*39c0*/  REDG.E.ADD.F32.FTZ.RN.STRONG.GPU desc[UR16][R6.64+0x280], R9 ;  /* 0x00028009060079a6 */ /* 0x0101e4000c12f310 */
.L_x_9505:
[----:B------:R-:W-:Y:S05]  /*39d0*/  BSYNC.RECONVERGENT B0 ;  /* 0x0000000000007941 */ /* 0x000fea0003800200 */
.L_x_9504:
[----:B0---4-:R0:W4:Y:S01]  /*39e0*/  LDS R9, [R73+0x720] ;  /* 0x0007200049097984 */ /* 0x0111220000000800 */
[----:B------:R-:W-:Y:S04]  /*39f0*/  BSSY.RECONVERGENT B0, `(.L_x_9506) ;  /* 0x0000004000007945 */ /* 0x000fe80003800200 */
[----:B------:R-:W-:Y:S05]  /*3a00*/  @!P4 BRA `(.L_x_9507) ;  /* 0x000000000008c947 */ /* 0x000fea0003800000 */
[----:B------:R0:W-:Y:S04]  /*3a10*/  REDG.E.ADD.F32.FTZ.RN.STRONG.GPU desc[UR16][R4.64+0x300], R151 ;  /* 0x00030097040079a6 */ /* 0x0001e8000c12f310 */
[----:B----4-:R0:W-:Y:S02]  /*3a20*/  REDG.E.ADD.F32.FTZ.RN.STRONG.GPU desc[UR16][R6.64+0x300], R9 ;  /* 0x00030009060079a6 */ /* 0x0101e4000c12f310 */
.L_x_9507:
[----:B------:R-:W-:Y:S05]  /*3a30*/  BSYNC.RECONVERGENT B0 ;  /* 0x0000000000007941 */ /* 0x000fea0003800200 */
.L_x_9506:
[----:B0---4-:R0:W4:Y:S01]  /*3a40*/  LDS R9, [R74+0x7a0] ;  /* 0x0007a0004a097984 */ /* 0x0111220000000800 */
[----:B------:R-:W-:Y:S04]  /*3a50*/  BSSY.RECONVERGENT B0, `(.L_x_9508) ;  /* 0x0000004000007945 */ /* 0x000fe80003800200 */
[----:B------:R-:W-:Y:S05]  /*3a60*/  @!P5 BRA `(.L_x_9509) ;  /* 0x000000000008d947 */ /* 0x000fea0003800000 */
[----:B------:R0:W-:Y:S04]  /*3a70*/  REDG.E.ADD.F32.FTZ.RN.STRONG.GPU desc[UR16][R4.64+0x380], R153 ;  /* 0x00038099040079a6 */ /* 0x0001e8000c12f310 */
[----:B----4-:R0:W-:Y:S02]  /*3a80*/  REDG.E.ADD.F32.FTZ.RN.STRONG.GPU desc[UR16][R6.64+0x380], R9 ;  /* 0x00038009060079a6 */ /* 0x0101e4000c12f310 */
.L_x_9509:
[----:B------:R-:W-:Y:S05]  /*3a90*/  BSYNC.RECONVERGENT B0 ;  /* 0x0000000000007941 */ /* 0x000fea0003800200 */
.L_x_9508:
[----:B0-----:R-:W0:Y:S01]  /*3aa0*/  SHFL.DOWN P2, R4, R163, 0x1, 0x1f ;  /* 0x08201f00a3047f89 */ /* 0x001e220000040000 */
[C---:B----4-:R-:W-:Y:S01]  /*3ab0*/  FMUL.FTZ R9, R133.reuse, R184 ;  /* 0x000000b885097220 */ /* 0x050fe20000410000 */
[CC--:B------:R-:W-:Y:S01]  /*3ac0*/  FMUL.FTZ R5, R133.reuse, R186.reuse ;  /* 0x000000ba85057220 */ /* 0x0c0fe20000410000 */
[C---:B------:R-:W-:Y:S01]  /*3ad0*/  FMUL.FTZ R13, R133.reuse, R161 ;  /* 0x000000a1850d7220 */ /* 0x040fe20000410000 */
[----:B------:R-:W-:Y:S01]  /*3ae0*/  ISETP.NE.AND P3, PT, R80, RZ, PT ;  /* 0x000000ff5000720c */ /* 0x000fe20003f65270 */
[----:B------:R-:W-:Y:S01]  /*3af0*/  FMUL.FTZ R7, R134, R186 ;  /* 0x000000ba86077220 */ /* 0x000fe20000410000 */
        /* <DEDUP_REMOVED lines=13> */
[----:B------:R-:W-:Y:S01]  /*3bd0*/  BSSY.RECONVERGENT B0, `(.L_x_9510) ;  /* 0x0000031000007945 */ /* 0x000fe20003800200 */
[----:B------:R-:W-:Y:S01]  /*3be0*/  FFMA.FTZ R114, R143, R81, R114 ;  /* 0x000000518f727223 */ /* 0x000fe20000010072 */
[----:B------:R-:W-:Y:S01]  /*3bf0*/  FFMA.FTZ R121, R142, R82, R121 ;  /* 0x000000528e797223 */ /* 0x000fe20000010079 */
[----:B------:R-:W-:Y:S01]  /*3c00*/  FADD.FTZ R113, R166, R113 ;  /* 0x00000071a6717221 */ /* 0x000fe20000010000 */
[----:B------:R-:W-:Y:S01]  /*3c10*/  FFMA.FTZ R116, R145, R83, R116 ;  /* 0x0000005391747223 */ /* 0x000fe20000010074 */
[----:B0-----:R-:W-:Y:S01]  /*3c20*/  @P2 FADD R4, R163, R4 ;  /* 0x00000004a3042221 */ /* 0x001fe20000000000 */
[----:B------:R-:W-:Y:S01]  /*3c30*/  FFMA.FTZ R110, R141, R91, R110 ;  /* 0x0000005b8d6e7223 */ /* 0x000fe2000001006e */
[----:B------:R-:W-:Y:S01]  /*3c40*/  FFMA.FTZ R118, R15, R87, R118 ;  /* 0x000000570f767223 */ /* 0x000fe20000010076 */
[----:B------:R-:W-:-:S02]  /*3c50*/  FFMA.FTZ R123, R8, R98, R123 ;  /* 0x00000062087b7223 */ /* 0x000fc4000001007b */
[----:B------:R-:W0:Y:S02]  /*3c60*/  SHFL.DOWN P2, R11, R4, 0x2, 0x1f ;  /* 0x08401f00040b7f89 */ /* 0x000e240000040000 */
[----:B0-----:R-:W-:Y:S01]  /*3c70*/  @P2 FADD R11, R4, R11 ;  /* 0x0000000b040b2221 */ /* 0x001fe20000000000 */
[----:B------:R-:W-:-:S04]  /*3c80*/  FMUL.FTZ R4, R19, R10 ;  /* 0x0000000a13047220 */ /* 0x000fc80000410000 */
[----:B------:R-:W0:Y:S01]  /*3c90*/  SHFL.DOWN P2, R6, R11, 0x4, 0x1f ;  /* 0x08801f000b067f89 */ /* 0x000e220000040000 */
[----:B------:R-:W-:Y:S01]  /*3ca0*/  FFMA.FTZ R119, R4, R92, R119 ;  /* 0x0000005c04777223 */ /* 0x000fe20000010077 */
[----:B0-----:R-:W-:Y:S01]  /*3cb0*/  @P2 FADD R6, R11, R6 ;  /* 0x000000060b062221 */ /* 0x001fe20000000000 */
[----:B------:R-:W-:Y:S01]  /*3cc0*/  FMUL.FTZ R11, R14, R9 ;  /* 0x000000090e0b7220 */ /* 0x000fe20000410000 */
[----:B------:R-:W-:Y:S01]  /*3cd0*/  FMUL.FTZ R9, R162, R5 ;  /* 0x00000005a2097220 */ /* 0x000fe20000410000 */
[C---:B------:R-:W-:Y:S02]  /*3ce0*/  FMUL.FTZ R5, R133.reuse, R152 ;  /* 0x0000009885057220 */ /* 0x040fe40000410000 */
[----:B------:R-:W0:Y:S01]  /*3cf0*/  SHFL.DOWN P2, R149, R6, 0x8, 0x1f ;  /* 0x09001f0006957f89 */ /* 0x000e220000040000 */
[----:B------:R-:W-:Y:S01]  /*3d00*/  FFMA.FTZ R11, R88, R143, R11 ;  /* 0x0000008f580b7223 */ /* 0x000fe2000001000b */
[----:B------:R-:W-:Y:S01]  /*3d10*/  FMUL.FTZ R13, R140, R5 ;  /* 0x000000058c0d7220 */ /* 0x000fe20000410000 */
[C---:B------:R-:W-:Y:S01]  /*3d20*/  FMUL.FTZ R5, R133.reuse, R154 ;  /* 0x0000009a85057220 */ /* 0x040fe20000410000 */
[----:B------:R-:W-:Y:S01]  /*3d30*/  FMUL.FTZ R133, R133, R10 ;  /* 0x0000000a85857220 */ /* 0x000fe20000410000 */
[----:B------:R-:W-:Y:S01]  /*3d40*/  FADD.FTZ R106, R11, R106 ;  /* 0x0000006a0b6a7221 */ /* 0x000fe20000010000 */
[----:B------:R-:W-:Y:S01]  /*3d50*/  FFMA.FTZ R13, R94, R145, R13 ;  /* 0x000000915e0d7223 */ /* 0x000fe2000001000d */
[----:B------:R-:W-:Y:S01]  /*3d60*/  FMUL.FTZ R5, R156, R5 ;  /* 0x000000059c057220 */ /* 0x000fe20000410000 */
[----:B------:R-:W-:-:S02]  /*3d70*/  FMUL.FTZ R0, R0, R133 ;  /* 0x0000008500007220 */ /* 0x000fc40000410000 */
[----:B------:R-:W-:Y:S01]  /*3d80*/  FADD.FTZ R104, R13, R104 ;  /* 0x000000680d687221 */ /* 0x000fe20000010000 */
[----:B------:R-:W-:Y:S01]  /*3d90*/  FFMA.FTZ R5, R84, R141, R5 ;  /* 0x0000008d54057223 */ /* 0x000fe20000010005 */
[----:B------:R-:W-:-:S03]  /*3da0*/  FFMA.FTZ R0, R85, R4, R0 ;  /* 0x0000000455007223 */ /* 0x000fc60000010000 */
[----:B------:R-:W-:Y:S01]  /*3db0*/  FADD.FTZ R108, R5, R108 ;  /* 0x0000006c056c7221 */ /* 0x000fe20000010000 */
[----:B------:R-:W-:Y:S01]  /*3dc0*/  FADD.FTZ R117, R0, R117 ;  /* 0x0000007500757221 */ /* 0x000fe20000010000 */
[----:B0-----:R-:W-:Y:S01]  /*3dd0*/  @P2 FADD R149, R6, R149 ;  /* 0x0000009506952221 */ /* 0x001fe20000000000 */
[----:B------:R-:W-:Y:S01]  /*3de0*/  FFMA.FTZ R6, R86, R7, R9 ;  /* 0x0000000756067223 */ /* 0x000fe20000010009 */
[----:B------:R-:W-:-:S03]  /*3df0*/  FFMA.FTZ R7, R97, R8, R172 ;  /* 0x0000000861077223 */ /* 0x000fc600000100ac */
[----:B------:R-:W0:Y:S01]  /*3e00*/  SHFL.DOWN P2, R12, R149, 0x10, 0x1f ;  /* 0x0a001f00950c7f89 */ /* 0x000e220000040000 */
[----:B------:R-:W-:Y:S01]  /*3e10*/  FADD.FTZ R115, R6, R115 ;  /* 0x0000007306737221 */ /* 0x000fe20000010000 */
[----:B------:R-:W-:Y:S01]  /*3e20*/  FFMA.FTZ R6, R96, R15, R17 ;  /* 0x0000000f60067223 */ /* 0x000fe20000010011 */
[----:B------:R-:W-:-:S03]  /*3e30*/  FADD.FTZ R90, R7, R90 ;  /* 0x0000005a075a7221 */ /* 0x000fc60000010000 */
        /* <DEDUP_REMOVED lines=10> */
.L_x_9511:
[----:B------:R-:W-:Y:S05]  /*3ee0*/  BSYNC.RECONVERGENT B0 ;  /* 0x0000000000007941 */ /* 0x000fea0003800200 */
.L_x_9510:
[----:B------:R-:W-:-:S04]  /*3ef0*/  UIADD3 UR4, UPT, UPT, UR4, 0x1, URZ ;  /* 0x0000000104047890 */ /* 0x000fc8000fffe0ff */
[----:B------:R-:W-:-:S09]  /*3f00*/  UISETP.GE.AND UP0, UPT, UR4, UR13, UPT ;  /* 0x0000000d0400728c */ /* 0x000fd2000bf06270 */
[----:B------:R-:W-:Y:S05]  /*3f10*/  BRA.U !UP0, `(.L_x_9512) ;  /* 0xffffffe5084c7547 */ /* 0x000fea000b83ffff */
.L_x_9490:
[----:B------:R-:W-:Y:S01]  /*3f20*/  BAR.SYNC.DEFER_BLOCKING 0x0 ;  /* 0x0000000000007b1d */ /* 0x000fe20000010000 */
[----:B------:R-:W-:-:S07]  /*3f30*/  F2FP.F16.F32.PACK_AB R122, R116, R121 ;  /* 0x00000079747a723e */ /* 0x000fce00000000ff */
[----:B------:R-:W5:Y:S01]  /*3f40*/  LDC.64 R18, c[0x0][0x4f8] ;  /* 0x00013e00ff127b82 */ /* 0x000f620000000a00 */
[----:B------:R-:W-:Y:S01]  /*3f50*/  F2FP.F16.F32.PACK_AB R123, R123, R118 ;  /* 0x000000767b7b723e */ /* 0x000fe200000000ff */
[----:B------:R-:W1:Y:S01]  /*3f60*/  LDCU.64 UR4, c[0x0][0x500] ;  /* 0x0000a000ff0477ac */ /* 0x000e620008000a00 */
[----:B------:R-:W-:Y:S02]  /*3f70*/  F2FP.F16.F32.PACK_AB R120, R110, R119 ;  /* 0x000000776e78723e */ /* 0x000fe400000000ff */
[----:B0---4-:R-:W-:-:S03]  /*3f80*/  SHF.L.U32 R12, R89, 0x8, RZ ;  /* 0x00000008590c7819 */ /* 0x011fc600000006ff */
[----:B------:R-:W0:Y:S01]  /*3f90*/  LDC.64 R32, c[0x0][0x550] ;  /* 0x00015400ff207b82 */ /* 0x000e220000000a00 */
[----:B------:R-:W4:Y:S01]  /*3fa0*/  LDG.E.128 R8, desc[UR16][R2.64] ;  /* 0x0000001002087981 */ /* 0x000f22000c1e1d00 */
[----:B------:R-:W-:-:S03]  /*3fb0*/  F2FP.F16.F32.PACK_AB R121, R114, R112 ;  /* 0x000000707279723e */ /* 0x000fc600000000ff */
[----:B----4-:R-:W-:Y:S01]  /*3fc0*/  STS.128 [R79], R8 ;  /* 0x000000084f007388 */ /* 0x010fe20000000c00 */
[----:B------:R-:W-:-:S03]  /*3fd0*/  NOP ;  /* 0x0000000000007918 */ /* 0x000fc60000000000 */
[----:B------:R-:W4:Y:S01]  /*3fe0*/  LDS.128 R4, [R79] ;  /* 0x000000004f047984 */ /* 0x000f220000000c00 */
[----:B------:R-:W-:Y:S06]  /*3ff0*/  BAR.SYNC.DEFER_BLOCKING 0x0 ;  /* 0x0000000000007b1d */ /* 0x000fec0000010000 */
[----:B------:R-:W-:Y:S01]  /*4000*/  STS.128 [R79], R120 ;  /* 0x000000784f007388 */ /* 0x000fe20000000c00 */
[----:B----4-:R-:W-:Y:S02]  /*4010*/  HADD2.F32 R13, -RZ, R4.H0_H0 ;  /* 0x20000004ff0d7230 */ /* 0x010fe40000004100 */
[----:B------:R-:W-:-:S02]  /*4020*/  HADD2.F32 R3, -RZ, R5.H0_H0 ;  /* 0x20000005ff037230 */ /* 0x000fc40000004100 */
[----:B------:R-:W-:Y:S02]  /*4030*/  HADD2.F32 R5, -RZ, R5.H1_H1 ;  /* 0x30000005ff057230 */ /* 0x000fe40000004100 */
[--C-:B------:R-:W-:Y:S01]  /*4040*/  FADD.FTZ R0, R13, R50.reuse ;  /* 0x000000320d007221 */ /* 0x100fe20000010000 */
[----:B------:R-:W-:Y:S02]  /*4050*/  HADD2.F32 R13, -RZ, R4.H1_H1 ;  /* 0x30000004ff0d7230 */ /* 0x000fe40000004100 */
[--C-:B------:R-:W-:Y:S01]  /*4060*/  FADD.FTZ R4, R3, R50.reuse ;  /* 0x0000003203047221 */ /* 0x100fe20000010000 */
[--C-:B------:R-:W-:Y:S02]  /*4070*/  HADD2.F32 R9, -RZ, R7.reuse.H0_H0 ;  /* 0x20000007ff097230 */ /* 0x100fe40000004100 */
[--C-:B------:R-:W-:Y:S01]  /*4080*/  FADD.FTZ R10, R5, R50.reuse ;  /* 0x00000032050a7221 */ /* 0x100fe20000010000 */
[----:B------:R-:W-:Y:S01]  /*4090*/  FSETP.GTU.FTZ.AND P6, PT, R0, 20, PT ;  /* 0x41a000000000780b */ /* 0x000fe20003fdc000 */
[----:B------:R-:W-:Y:S01]  /*40a0*/  HADD2.F32 R5, -RZ, R6.H0_H0 ;  /* 0x20000006ff057230 */ /* 0x000fe20000004100 */
[----:B------:R-:W-:Y:S01]  /*40b0*/  FSETP.GTU.FTZ.AND P1, PT, R4, 20, PT ;  /* 0x41a000000400780b */ /* 0x000fe20003f3c000 */
[----:B------:R-:W-:Y:S01]  /*40c0*/  FADD.FTZ R13, R13, R50 ;  /* 0x000000320d0d7221 */ /* 0x000fe20000010000 */
[----:B------:R-:W-:Y:S01]  /*40d0*/  FSETP.GTU.FTZ.AND P2, PT, R10, 20, PT ;  /* 0x41a000000a00780b */ /* 0x000fe20003f5c000 */
[----:B------:R-:W-:-:S02]  /*40e0*/  HADD2.F32 R7, -RZ, R7.H1_H1 ;  /* 0x30000007ff077230 */ /* 0x000fc40000004100 */
[--C-:B------:R-:W-:Y:S01]  /*40f0*/  FADD.FTZ R11, R5, R50.reuse ;  /* 0x00000032050b7221 */ /* 0x100fe20000010000 */
[----:B------:R-:W-:Y:S02]  /*4100*/  HADD2.F32 R5, -RZ, R6.H1_H1 ;  /* 0x30000006ff057230 */ /* 0x000fe40000004100 */
[--C-:B------:R-:W-:Y:S01]  /*4110*/  FADD.FTZ R6, R9, R50.reuse ;  /* 0x0000003209067221 */ /* 0x100fe20000010000 */
[----:B------:R-:W-:Y:S01]  /*4120*/  FSETP.GTU.FTZ.AND P0, PT, R13, 20, PT ;  /* 0x41a000000d00780b */ /* 0x000fe20003f1c000 */
[--C-:B------:R-:W-:Y:S01]  /*4130*/  FADD.FTZ R7, R7, R50.reuse ;  /* 0x0000003207077221 */ /* 0x100fe20000010000 */
[----:B------:R-:W-:Y:S01]  /*4140*/  FSETP.GTU.FTZ.AND P3, PT, R11, 20, PT ;  /* 0x41a000000b00780b */ /* 0x000fe20003f7c000 */
[----:B------:R-:W-:Y:S01]  /*4150*/  FADD.FTZ R5, R5, R50 ;  /* 0x0000003205057221 */ /* 0x000fe20000010000 */
[----:B------:R-:W-:Y:S01]  /*4160*/  @!P6 FMUL.FTZ R0, R0, -1.4426950216293334961 ;  /* 0xbfb8aa3b0000e820 */ /* 0x000fe20000410000 */
[----:B------:R-:W-:-:S03]  /*4170*/  FSETP.GTU.FTZ.AND P5, PT, R6, 20, PT ;  /* 0x41a000000600780b */ /* 0x000fc60003fbc000 */
[----:B------:R-:W-:Y:S02]  /*4180*/  FSETP.GTU.FTZ.AND P4, PT, R5, 20, PT ;  /* 0x41a000000500780b */ /* 0x000fe40003f9c000 */
[----:B------:R-:W4:Y:S03]  /*4190*/  @!P6 MUFU.EX2 R0, R0 ;  /* 0x000000000000e308 */ /* 0x000f260000000800 */
[----:B------:R-:W-:Y:S01]  /*41a0*/  @!P0 FMUL.FTZ R3, R13, -1.4426950216293334961 ;  /* 0xbfb8aa3b0d038820 */ /* 0x000fe20000410000 */
[----:B------:R-:W-:-:S04]  /*41b0*/  SHF.R.S32.HI R13, RZ, 0x1f, R12 ;  /* 0x0000001fff0d7819 */ /* 0x000fc8000001140c */
[----:B------:R-:W-:Y:S01]  /*41c0*/  @!P5 FMUL.FTZ R6, R6, -1.4426950216293334961 ;  /* 0xbfb8aa3b0606d820 */ /* 0x000fe20000410000 */
[----:B------:R-:W2:Y:S02]  /*41d0*/  @!P0 MUFU.EX2 R3, R3 ;  /* 0x0000000300038308 */ /* 0x000ea40000000800 */
[----:B------:R-:W-:Y:S01]  /*41e0*/  @!P4 FMUL.FTZ R5, R5, -1.4426950216293334961 ;  /* 0xbfb8aa3b0505c820 */ /* 0x000fe20000410000 */
[----:B----4-:R-:W-:Y:S01]  /*41f0*/  @!P6 FADD.FTZ R2, R0, 1 ;  /* 0x3f8000000002e421 */ /* 0x010fe20000010000 */
[----:B------:R-:W-:Y:S01]  /*4200*/  @!P1 FMUL.FTZ R0, R4, -1.4426950216293334961 ;  /* 0xbfb8aa3b04009820 */ /* 0x000fe20000410000 */
[----:B------:R-:W-:-:S03]  /*4210*/  @!P2 FMUL.FTZ R4, R10, -1.4426950216293334961 ;  /* 0xbfb8aa3b0a04a820 */ /* 0x000fc60000410000 */
[----:B------:R-:W4:Y:S01]  /*4220*/  @!P5 MUFU.EX2 R6, R6 ;  /* 0x000000060006d308 */ /* 0x000f220000000800 */
[----:B--2---:R-:W-:-:S07]  /*4230*/  @!P0 FADD.FTZ R3, R3, 1 ;  /* 0x3f80000003038421 */ /* 0x004fce0000010000 */
[----:B------:R2:W3:Y:S08]  /*4240*/  @!P6 MUFU.RCP R8, R2 ;  /* 0x000000020008e308 */ /* 0x0004f00000001000 */
[----:B------:R-:W1:Y:S01]  /*4250*/  @!P2 MUFU.EX2 R4, R4 ;  /* 0x000000040004a308 */ /* 0x000e620000000800 */
[----:B--2---:R-:W-:Y:S01]  /*4260*/  @!P3 FMUL.FTZ R2, R11, -1.4426950216293334961 ;  /* 0xbfb8aa3b0b02b820 */ /* 0x004fe20000410000 */
[----:B----4-:R-:W-:-:S06]  /*4270*/  @!P5 FADD.FTZ R10, R6, 1 ;  /* 0x3f800000060ad421 */ /* 0x010fcc0000010000 */
[----:B------:R-:W2:Y:S01]  /*4280*/  @!P3 MUFU.EX2 R2, R2 ;  /* 0x000000020002b308 */ /* 0x000ea20000000800 */
[----:B---3--:R-:W-:Y:S01]  /*4290*/  @!P6 FMUL.FTZ R117, R117, R8 ;  /* 0x000000087575e220 */ /* 0x008fe20000410000 */
[----:B------:R-:W-:-:S06]  /*42a0*/  FSETP.GTU.FTZ.AND P6, PT, R7, 20, PT ;  /* 0x41a000000700780b */ /* 0x000fcc0003fdc000 */
[----:B------:R-:W-:Y:S01]  /*42b0*/  @!P4 MUFU.EX2 R9, R5 ;  /* 0x000000050009c308 */ /* 0x000fe20000000800 */
[----:B-1----:R-:W-:-:S06]  /*42c0*/  @!P2 FADD.FTZ R4, R4, 1 ;  /* 0x3f8000000404a421 */ /* 0x002fcc0000010000 */
[----:B------:R-:W-:Y:S01]  /*42d0*/  @!P6 FMUL.FTZ R7, R7, -1.4426950216293334961 ;  /* 0xbfb8aa3b0707e820 */ /* 0x000fe20000410000 */
[----:B------:R-:W1:Y:S01]  /*42e0*/  @!P2 MUFU.RCP R17, R4 ;  /* 0x000000040011a308 */ /* 0x000e620000001000 */
[----:B--2---:R-:W-:-:S07]  /*42f0*/  @!P3 FADD.FTZ R8, R2, 1 ;  /* 0x3f8000000208b421 */ /* 0x004fce0000010000 */
[----:B------:R2:W3:Y:S01]  /*4300*/  @!P6 MUFU.EX2 R11, R7 ;  /* 0x00000007000be308 */ /* 0x0004e20000000800 */
[----:B------:R-:W-:-:S07]  /*4310*/  NOP ;  /* 0x0000000000007918 */ /* 0x000fce0000000000 */
[----:B------:R-:W4:Y:S01]  /*4320*/  @!P1 MUFU.EX2 R0, R0 ;  /* 0x0000000000009308 */ /* 0x000f220000000800 */
[----:B--2---:R-:W2:Y:S01]  /*4330*/  LDS.128 R4, [R79] ;  /* 0x000000004f047984 */ /* 0x004ea20000000c00 */
[----:B-1----:R-:W-:Y:S01]  /*4340*/  @!P2 FMUL.FTZ R106, R106, R17 ;  /* 0x000000116a6aa220 */ /* 0x002fe20000410000 */
[----:B------:R-:W-:-:S04]  /*4350*/  IADD3 R60, P2, PT, R60, -0x200, RZ ;  /* 0xfffffe003c3c7810 */ /* 0x000fc80007f5e0ff */
[----:B------:R-:W-:Y:S01]  /*4360*/  IADD3.X R61, PT, PT, R61, -0x1, RZ, P2, !PT ;  /* 0xffffffff3d3d7810 */ /* 0x000fe200017fe4ff */
[----:B------:R5:W1:Y:S01]  /*4370*/  @!P0 MUFU.RCP R15, R3 ;  /* 0x00000003000f8308 */ /* 0x000a620000001000 */
[----:B---3--:R-:W-:-:S07]  /*4380*/  @!P6 FADD.FTZ R11, R11, 1 ;  /* 0x3f8000000b0be421 */ /* 0x008fce0000010000 */
[----:B------:R0:W3:Y:S01]  /*4390*/  @!P3 MUFU.RCP R16, R8 ;  /* 0x000000080010b308 */ /* 0x0000e20000001000 */
[----:B-----5:R-:W-:-:S04]  /*43a0*/  IMAD.WIDE.U32 R2, R18, UR18, R12 ;  /* 0x0000001212027c25 */ /* 0x020fc8000f8e000c */
[----:B----4-:R-:W-:Y:S01]  /*43b0*/  @!P1 FADD.FTZ R0, R0, 1 ;  /* 0x3f80000000009421 */ /* 0x010fe20000010000 */
[----:B------:R-:W-:-:S03]  /*43c0*/  IMAD R3, R19, UR18, R3 ;  /* 0x0000001213037c24 */ /* 0x000fc6000f8e0203 */
[----:B------:R4:W5:Y:S01]  /*43d0*/  @!P1 MUFU.RCP R14, R0 ;  /* 0x00000000000e9308 */ /* 0x0009620000001000 */
[----:B------:R-:W-:-:S04]  /*43e0*/  IMAD.WIDE.U32 R2, R49, UR4, R2 ;  /* 0x0000000431027c25 */ /* 0x000fc8000f8e0002 */
[----:B-1----:R-:W-:Y:S01]  /*43f0*/  @!P0 FMUL.FTZ R108, R108, R15 ;  /* 0x0000000f6c6c8220 */ /* 0x002fe20000410000 */
[----:B------:R-:W-:Y:S01]  /*4400*/  IMAD R3, R49, UR5, R3 ;  /* 0x0000000531037c24 */ /* 0x000fe2000f8e0203 */
[C---:B0-----:R-:W-:Y:S01]  /*4410*/  LEA R8, P0, R2.reuse, R32, 0x1 ;  /* 0x0000002002087211 */ /* 0x041fe200078008ff */
[----:B------:R-:W0:Y:S01]  /*4420*/  LDCU.64 UR4, c[0x0][0x520] ;  /* 0x0000a400ff0477ac */ /* 0x000e220008000a00 */
[----:B------:R-:W1:Y:S01]  /*4430*/  @!P5 MUFU.RCP R10, R10 ;  /* 0x0000000a000ad308 */ /* 0x000e620000001000 */
[----:B----4-:R-:W-:Y:S01]  /*4440*/  @!P4 FADD.FTZ R0, R9, 1 ;  /* 0x3f8000000900c421 */ /* 0x010fe20000010000 */
[----:B------:R-:W-:Y:S01]  /*4450*/  LEA.HI.X R9, R2, R33, R3, 0x1, P0 ;  /* 0x0000002102097211 */ /* 0x000fe200000f0c03 */
[----:B---3--:R-:W-:Y:S01]  /*4460*/  @!P3 FMUL.FTZ R113, R113, R16 ;  /* 0x000000107171b220 */ /* 0x008fe20000410000 */
[----:B------:R-:W-:Y:S01]  /*4470*/  F2FP.F16.F32.PACK_AB R16, R108, R117 ;  /* 0x000000756c10723e */ /* 0x000fe200000000ff */
[----:B------:R-:W3:Y:S01]  /*4480*/  LDC.64 R32, c[0x0][0x560] ;  /* 0x00015800ff207b82 */ /* 0x000ee20000000a00 */
[----:B------:R-:W-:Y:S01]  /*4490*/  FADD.FTZ R117, R117, R78 ;  /* 0x0000004e75757221 */ /* 0x000fe20000010000 */
[----:B------:R-:W-:Y:S01]  /*44a0*/  IMAD.WIDE.U32 R2, R26, 0x10, R8 ;  /* 0x000000101a027825 */ /* 0x000fe200078e0008 */
[----:B------:R-:W4:Y:S03]  /*44b0*/  @!P6 MUFU.RCP R11, R11 ;  /* 0x0000000b000be308 */ /* 0x000f260000001000 */
[----:B-----5:R-:W-:Y:S01]  /*44c0*/  @!P1 FMUL.FTZ R115, R115, R14 ;  /* 0x0000000e73739220 */ /* 0x020fe20000410000 */
[----:B------:R-:W-:Y:S01]  /*44d0*/  FADD.FTZ R108, R117, R108 ;  /* 0x0000006c756c7221 */ /* 0x000fe20000010000 */
[----:B------:R-:W-:Y:S01]  /*44e0*/  IADD3 R54, P1, PT, R54, -0x200, RZ ;  /* 0xfffffe0036367810 */ /* 0x000fe20007f3e0ff */
[----:B--2---:R0:W-:Y:S01]  /*44f0*/  STG.E.128 desc[UR16][R2.64], R4 ;  /* 0x0000000402007986 */ /* 0x0041e2000c101d10 */
[----:B------:R-:W2:Y:S01]  /*4500*/  LDC.64 R14, c[0x0][0x518] ;  /* 0x00014600ff0e7b82 */ /* 0x000ea20000000a00 */
[----:B------:R-:W-:Y:S01]  /*4510*/  F2FP.F16.F32.PACK_AB R17, R106, R115 ;  /* 0x000000736a11723e */ /* 0x000fe200000000ff */
[----:B------:R-:W-:Y:S01]  /*4520*/  FADD.FTZ R115, R108, R115 ;  /* 0x000000736c737221 */ /* 0x000fe20000010000 */
[----:B------:R-:W5:Y:S01]  /*4530*/  @!P4 MUFU.RCP R19, R0 ;  /* 0x000000000013c308 */ /* 0x000f620000001000 */
[----:B-1----:R-:W-:-:S04]  /*4540*/  @!P5 FMUL.FTZ R111, R111, R10 ;  /* 0x0000000a6f6fd220 */ /* 0x002fc80000410000 */
[----:B------:R-:W-:Y:S01]  /*4550*/  BAR.SYNC.DEFER_BLOCKING 0x0 ;  /* 0x0000000000007b1d */ /* 0x000fe20000010000 */
[----:B------:R-:W-:Y:S01]  /*4560*/  FADD.FTZ R106, R115, R106 ;  /* 0x0000006a736a7221 */ /* 0x000fe20000010000 */
[----:B------:R-:W-:Y:S02]  /*4570*/  IADD3 R62, P3, PT, R62, -0x200, RZ ;  /* 0xfffffe003e3e7810 */ /* 0x000fe40007f7e0ff */
[----:B------:R-:W-:Y:S02]  /*4580*/  IADD3 R56, P5, PT, R56, -0x200, RZ ;  /* 0xfffffe0038387810 */ /* 0x000fe40007fbe0ff */
[----:B------:R-:W-:Y:S01]  /*4590*/  IADD3.X R65, PT, PT, R65, -0x1, RZ, P1, !PT ;  /* 0xffffffff41417810 */ /* 0x000fe20000ffe4ff */
[----:B----4-:R-:W-:Y:S01]  /*45a0*/  @!P6 FMUL.FTZ R90, R90, R11 ;  /* 0x0000000b5a5ae220 */ /* 0x010fe20000410000 */
[----:B------:R-:W-:Y:S02]  /*45b0*/  IADD3.X R63, PT, PT, R63, -0x1, RZ, P3, !PT ;  /* 0xffffffff3f3f7810 */ /* 0x000fe40001ffe4ff */
[----:B------:R-:W-:Y:S01]  /*45c0*/  IADD3.X R57, PT, PT, R57, -0x1, RZ, P5, !PT ;  /* 0xffffffff39397810 */ /* 0x000fe20002ffe4ff */
[----:B-----5:R-:W-:Y:S01]  /*45d0*/  @!P4 FMUL.FTZ R104, R104, R19 ;  /* 0x000000136868c220 */ /* 0x020fe20000410000 */
[----:B------:R-:W-:-:S02]  /*45e0*/  F2FP.F16.F32.PACK_AB R19, R90, R111 ;  /* 0x0000006f5a13723e */ /* 0x000fc400000000ff */
[----:B------:R-:W-:Y:S01]  /*45f0*/  IADD3 R58, P4, PT, R58, -0x200, RZ ;  /* 0xfffffe003a3a7810 */ /* 0x000fe20007f9e0ff */
[----:B--2---:R-:W-:Y:S01]  /*4600*/  IMAD.WIDE.U32 R12, R14, UR18, R12 ;  /* 0x000000120e0c7c25 */ /* 0x004fe2000f8e000c */
[----:B------:R-:W-:-:S03]  /*4610*/  F2FP.F16.F32.PACK_AB R18, R104, R113 ;  /* 0x000000716812723e */ /* 0x000fc600000000ff */
[----:B------:R-:W-:Y:S01]  /*4620*/  FADD.FTZ R113, R106, R113 ;  /* 0x000000716a717221 */ /* 0x000fe20000010000 */
[----:B------:R-:W-:Y:S01]  /*4630*/  IADD3.X R59, PT, PT, R59, -0x1, RZ, P4, !PT ;  /* 0xffffffff3b3b7810 */ /* 0x000fe200027fe4ff */
[----:B------:R-:W-:Y:S01]  /*4640*/  IMAD R13, R15, UR18, R13 ;  /* 0x000000120f0d7c24 */ /* 0x000fe2000f8e020d */
[----:B------:R-:W-:Y:S01]  /*4650*/  STS.128 [R79], R16 ;  /* 0x000000104f007388 */ /* 0x000fe20000000c00 */
[----:B------:R-:W-:-:S03]  /*4660*/  NOP ;  /* 0x0000000000007918 */ /* 0x000fc60000000000 */
[----:B------:R-:W1:Y:S01]  /*4670*/  LDS.128 R8, [R79] ;  /* 0x000000004f087984 */ /* 0x000e620000000c00 */
[----:B0-----:R-:W-:-:S04]  /*4680*/  IMAD.WIDE.U32 R2, R49, UR4, R12 ;  /* 0x0000000431027c25 */ /* 0x001fc8000f8e000c */
[----:B------:R-:W-:Y:S01]  /*4690*/  FADD.FTZ R104, R113, R104 ;  /* 0x0000006871687221 */ /* 0x000fe20000010000 */
[----:B------:R-:W-:Y:S01]  /*46a0*/  IMAD R0, R49, UR5, R3 ;  /* 0x0000000531007c24 */ /* 0x000fe2000f8e0203 */
[----:B---3--:R-:W-:Y:S02]  /*46b0*/  LEA R4, P0, R2, R32, 0x1 ;  /* 0x0000002002047211 */ /* 0x008fe400078008ff */
[----:B------:R-:W-:Y:S02]  /*46c0*/  FADD.FTZ R111, R104, R111 ;  /* 0x0000006f686f7221 */ /* 0x000fe40000010000 */
[----:B------:R-:W-:Y:S02]  /*46d0*/  LEA.HI.X R5, R2, R33, R0, 0x1, P0 ;  /* 0x0000002102057211 */ /* 0x000fe400000f0c00 */
[----:B------:R-:W-:Y:S01]  /*46e0*/  FADD.FTZ R78, R111, R90 ;  /* 0x0000005a6f4e7221 */ /* 0x000fe20000010000 */
[----:B------:R-:W-:Y:S02]  /*46f0*/  ISETP.GT.AND P0, PT, R77, 0x1, PT ;  /* 0x000000014d00780c */ /* 0x000fe40003f04270 */
[----:B------:R-:W-:Y:S01]  /*4700*/  MOV R77, R89 ;  /* 0x00000059004d7202 */ /* 0x000fe20000000f00 */
[----:B------:R-:W-:-:S05]  /*4710*/  IMAD.WIDE.U32 R2, R26, 0x10, R4 ;  /* 0x000000101a027825 */ /* 0x000fca00078e0004 */
[----:B-1----:R0:W-:Y:S05]  /*4720*/  STG.E.128 desc[UR16][R2.64], R8 ;  /* 0x0000000802007986 */ /* 0x0021ea000c101d10 */
[----:B------:R-:W-:Y:S05]  /*4730*/  @P0 BRA `(.L_x_9513) ;  /* 0xffffffc400200947 */ /* 0x000fea000383ffff */
.L_x_9473:
        /* <DEDUP_REMOVED lines=34> */
.L_x_9515:
[----:B------:R-:W-:Y:S05]  /*4960*/  BSYNC.RECONVERGENT B0 ;  /* 0x0000000000007941 */ /* 0x000fea0003800200 */
.L_x_9514:
        /* <DEDUP_REMOVED lines=26> */
.L_x_9517:
[----:B------:R-:W-:Y:S05]  /*4b10*/  BSYNC.RECONVERGENT B0 ;  /* 0x0000000000007941 */ /* 0x000fea0003800200 */
.L_x_9516:
        /* <DEDUP_REMOVED lines=8> */
.L_x_9518:
        /* <DEDUP_REMOVED lines=15> */
.L_x_9519:
        /* <DEDUP_REMOVED lines=15> */
.L_x_10534:


//--------------------- .text._Z25selective_scan_bwd_kernelI32Selective_Scan_bwd_kernel_traitsILi32ELi8ELb1ELb1ELb1ELb1ELb1EN3c104HalfEfEEv12SSMParamsBwd --------------------------
	.section	.text._Z25selective_scan_bwd_kernelI32Selective_Scan_bwd_kernel_traitsILi32ELi8ELb1ELb1ELb1ELb1ELb1EN3c104HalfEfEEv12SSMParamsBwd,"ax",@progbits
	.align	128
        .global         _Z25selective_scan_bwd_kernelI32Selective_Scan_bwd_kernel_traitsILi32ELi8ELb1ELb1ELb1ELb1ELb1EN3c104HalfEfEEv12SSMParamsBwd
        .type           _Z25selective_scan_bwd_kernelI32Selective_Scan_bwd_kernel_traitsILi32ELi8ELb1ELb1ELb1ELb1ELb1EN3c104HalfEfEEv12SSMParamsBwd,@function
        .size           _Z25selective_scan_bwd_kernelI32Selective_Scan_bwd_kernel_traitsILi32ELi8ELb1ELb1ELb1ELb1ELb1EN3c104HalfEfEEv12SSMParamsBwd,(.L_x_10535 - _Z25selective_scan_bwd_kernelI32Selective_Scan_bwd_kernel_traitsILi32ELi8ELb1ELb1ELb1ELb1ELb1EN3c104HalfEfEEv12SSMParamsBwd)
        .other          _Z25selective_scan_bwd_kernelI32Selective_Scan_bwd_kernel_traitsILi32ELi8ELb1ELb1ELb1ELb1ELb1EN3c104HalfEfEEv12SSMParamsBwd,@"STO_CUDA_ENTRY STV_DEFAULT"
_Z25selective_scan_bwd_kernelI32Selective_Scan_bwd_kernel_traitsILi32ELi8ELb1ELb1ELb1ELb1ELb1EN3c104HalfEfEEv12SSMParamsBwd:
.text._Z25selective_scan_bwd_kernelI32Selective_Scan_bwd_kernel_traitsILi32ELi8ELb1ELb1ELb1ELb1ELb1EN3c104HalfEfEEv12SSMParamsBwd:
        /* <DEDUP_REMOVED lines=188> */
.L_x_9561:
        /* <DEDUP_REMOVED lines=8> */
[----:B------:R-:W-:-:S07]  /*0c40*/  IADD3 R80, PT, PT, R66, -0x1, RZ ;  /* 0xffffffff42507810 */ /* 0x000fce0007ffe0ff */
[----:B------:R-:W3:Y:S01]  /*0c50*/  LDC.64 R44, c[0x0][0x418] ;  /* 0x00010600ff2c7b82 */ /* 0x000ee20000000a00 */
[----:B------:R-:W4:Y:S01]  /*0c60*/  LDG.E.128 R8, desc[UR16][R2.64] ;  /* 0x0000001002087981 */ /* 0x000f22000c1e1d00 */
[----:B0-----:R-:W-:-:S06]  /*0c70*/  ULEA UR4, UR5, UR4, 0x18 ;  /* 0x0000000405047291 */ /* 0x001fcc000f8ec0ff */
[----:B-1----:R-:W-:-:S05]  /*0c80*/  LEA R81, R83, UR4, 0x4 ;  /* 0x0000000453517c11 */ /* 0x002fca000f8e20ff */
[----:B----4-:R-:W-:Y:S01]  /*0c90*/  STS.128 [R81], R8 ;  /* 0x0000000851007388 */ /* 0x010fe20000000c00 */
[----:B------:R-:W-:-:S03]  /*0ca0*/  NOP ;  /* 0x0000000000007918 */ /* 0x000fc60000000000 */
[----:B------:R-:W-:Y:S01]  /*0cb0*/  LDS.128 R4, [R81] ;  /* 0x0000000051047984 */ /* 0x000fe20000000c00 */
[----:B------:R-:W-:Y:S06]  /*0cc0*/  BAR.SYNC.DEFER_BLOCKING 0x0 ;  /* 0x0000000000007b1d */ /* 0x000fec0000010000 */
[----:B------:R-:W4:Y:S04]  /*0cd0*/  LDG.E.128 R36, desc[UR16][R20.64] ;  /* 0x0000001014247981 */ /* 0x000f28000c1e1d00 */
[----:B----4-:R0:W-:Y:S01]  /*0ce0*/  STS.128 [R81], R36 ;  /* 0x0000002451007388 */ /* 0x0101e20000000c00 */
[----:B------:R-:W-:-:S03]  /*0cf0*/  NOP ;  /* 0x0000000000007918 */ /* 0x000fc60000000000 */
[----:B------:R-:W1:Y:S01]  /*0d00*/  LDS.128 R12, [R81] ;  /* 0x00000000510c7984 */ /* 0x000e620000000c00 */
[----:B------:R-:W-:Y:S01]  /*0d10*/  BAR.SYNC.DEFER_BLOCKING 0x0 ;  /* 0x0000000000007b1d */ /* 0x000fe20000010000 */
[----:B------:R-:W-:Y:S01]  /*0d20*/  HFMA2 R3, -RZ, RZ, 0, 0 ;  /* 0x00000000ff037431 */ /* 0x000fe200000001ff */
[----:B------:R-:W-:-:S06]  /*0d30*/  SHF.L.U32 R2, R80, 0x8, RZ ;  /* 0x0000000850027819 */ /* 0x000fcc00000006ff */
[----:B0-----:R-:W0:Y:S01]  /*0d40*/  LDC.64 R38, c[0x0][0x488] ;  /* 0x00012200ff267b82 */ /* 0x001e220000000a00 */
[----:B------:R3:W4:Y:S01]  /*0d50*/  LDG.E.128 R40, desc[UR16][R16.64] ;  /* 0x0000001010287981 */ /* 0x000722000c1e1d00 */
[----:B--2---:R-:W-:Y:S01]  /*0d60*/  IMAD.WIDE.U32 R18, R34, UR18, R2 ;  /* 0x0000001222127c25 */ /* 0x004fe2000f8e0002 */
[----:B------:R-:W-:Y:S03]  /*0d70*/  BSSY.RECONVERGENT B0, `(.L_x_9521) ;  /* 0x000003b000007945 */ /* 0x000fe60003800200 */
[----:B------:R-:W-:Y:S02]  /*0d80*/  IMAD R19, R35, UR18, R19 ;  /* 0x0000001223137c24 */ /* 0x000fe4000f8e0213 */
[----:B---3--:R-:W-:-:S04]  /*0d90*/  IMAD.WIDE.U32 R16, R51, R44, R18 ;  /* 0x0000002c33107225 */ /* 0x008fc800078e0012 */
[--C-:B-1----:R-:W-:Y:S02]  /*0da0*/  HADD2.F32 R19, -RZ, R12.reuse.H0_H0 ;  /* 0x2000000cff137230 */ /* 0x102fe40000004100 */
[--C-:B------:R-:W-:Y:S02]  /*0db0*/  HADD2.F32 R35, -RZ, R13.reuse.H0_H0 ;  /* 0x2000000dff237230 */ /* 0x100fe40000004100 */
[----:B------:R-:W-:Y:S02]  /*0dc0*/  HADD2.F32 R13, -RZ, R13.H1_H1 ;  /* 0x3000000dff0d7230 */ /* 0x000fe40000004100 */
[--C-:B-----5:R-:W-:Y:S01]  /*0dd0*/  FADD.FTZ R84, R19, R52.reuse ;  /* 0x0000003413547221 */ /* 0x120fe20000010000 */
[----:B------:R-:W-:Y:S02]  /*0de0*/  HADD2.F32 R85, -RZ, R12.H1_H1 ;  /* 0x3000000cff557230 */ /* 0x000fe40000004100 */
[----:B------:R-:W-:Y:S01]  /*0df0*/  FADD.FTZ R86, R35, R52 ;  /* 0x0000003423567221 */ /* 0x000fe20000010000 */
[----:B------:R-:W-:-:S02]  /*0e00*/  HADD2.F32 R37, -RZ, R14.H0_H0 ;  /* 0x2000000eff257230 */ /* 0x000fc40000004100 */
[--C-:B------:R-:W-:Y:S01]  /*0e10*/  FADD.FTZ R87, R13, R52.reuse ;  /* 0x000000340d577221 */ /* 0x100fe20000010000 */
[----:B------:R-:W-:Y:S01]  /*0e20*/  FSETP.GTU.FTZ.AND P4, PT, R84, 20, PT ;  /* 0x41a000005400780b */ /* 0x000fe20003f9c000 */
[----:B------:R-:W-:Y:S02]  /*0e30*/  HADD2.F32 R89, -RZ, R14.H1_H1 ;  /* 0x3000000eff597230 */ /* 0x000fe40000004100 */
[--C-:B------:R-:W-:Y:S01]  /*0e40*/  FADD.FTZ R85, R85, R52.reuse ;  /* 0x0000003455557221 */ /* 0x100fe20000010000 */
[--C-:B------:R-:W-:Y:S01]  /*0e50*/  FADD.FTZ R88, R37, R52.reuse ;  /* 0x0000003425587221 */ /* 0x100fe20000010000 */
[--C-:B------:R-:W-:Y:S01]  /*0e60*/  HADD2.F32 R13, -RZ, R15.reuse.H0_H0 ;  /* 0x2000000fff0d7230 */ /* 0x100fe20000004100 */
[----:B------:R-:W-:Y:S01]  /*0e70*/  FSETP.GTU.FTZ.AND P0, PT, R86, 20, PT ;  /* 0x41a000005600780b */ /* 0x000fe20003f1c000 */
[--C-:B------:R-:W-:Y:S01]  /*0e80*/  FADD.FTZ R89, R89, R52.reuse ;  /* 0x0000003459597221 */ /* 0x100fe20000010000 */
[----:B------:R-:W-:Y:S01]  /*0e90*/  FSETP.GTU.FTZ.AND P5, PT, R85, 20, PT ;  /* 0x41a000005500780b */ /* 0x000fe20003fbc000 */
[----:B------:R-:W-:Y:S01]  /*0ea0*/  HADD2.F32 R15, -RZ, R15.H1_H1 ;  /* 0x3000000fff0f7230 */ /* 0x000fe20000004100 */
[----:B------:R-:W-:Y:S01]  /*0eb0*/  FSETP.GTU.FTZ.AND P1, PT, R87, 20, PT ;  /* 0x41a000005700780b */ /* 0x000fe20003f3c000 */
[----:B------:R-:W-:Y:S01]  /*0ec0*/  IMAD R14, R51, R45, R17 ;  /* 0x0000002d330e7224 */ /* 0x000fe200078e0211 */
[----:B------:R-:W-:Y:S01]  /*0ed0*/  FSETP.GTU.FTZ.AND P2, PT, R88, 20, PT ;  /* 0x41a000005800780b */ /* 0x000fe20003f5c000 */
[----:B------:R-:W-:Y:S01]  /*0ee0*/  FADD.FTZ R90, R13, R52 ;  /* 0x000000340d5a7221 */ /* 0x000fe20000010000 */
[----:B------:R-:W-:Y:S01]  /*0ef0*/  FSETP.GTU.FTZ.AND P3, PT, R89, 20, PT ;  /* 0x41a000005900780b */ /* 0x000fe20003f7c000 */
[----:B----4-:R1:W-:Y:S01]  /*0f00*/  STS.128 [R81], R40 ;  /* 0x0000002851007388 */ /* 0x0103e20000000c00 */
[----:B------:R-:W-:-:S03]  /*0f10*/  NOP ;  /* 0x0000000000007918 */ /* 0x000fc60000000000 */
[----:B------:R1:W2:Y:S01]  /*0f20*/  LDS.128 R8, [R81] ;  /* 0x0000000051087984 */ /* 0x0002a20000000c00 */
[----:B0-----:R-:W-:Y:S07]  /*0f30*/  @P4 BRA `(.L_x_9522) ;  /* 0x0000000000784947 */ /* 0x001fee0003800000 */
        /* <DEDUP_REMOVED lines=30> */
.L_x_9522:
[----:B------:R-:W-:Y:S05]  /*1120*/  BSYNC.RECONVERGENT B0 ;  /* 0x0000000000007941 */ /* 0x000fea0003800200 */
.L_x_9521:
        /* <DEDUP_REMOVED lines=36> */
.L_x_9524:
[----:B------:R-:W-:Y:S05]  /*1370*/  BSYNC.RECONVERGENT B0 ;  /* 0x0000000000007941 */ /* 0x000fea0003800200 */
.L_x_9523:
        /* <DEDUP_REMOVED lines=34> */
.L_x_9526:
[----:B------:R-:W-:Y:S05]  /*15a0*/  BSYNC.RECONVERGENT B0 ;  /* 0x0000000000007941 */ /* 0x000fea0003800200 */
.L_x_9525:
        /* <DEDUP_REMOVED lines=32> */
.L_x_9528:
[----:B------:R-:W-:Y:S05]  /*17b0*/  BSYNC.RECONVERGENT B0 ;  /* 0x0000000000007941 */ /* 0x000fea0003800200 */
.L_x_9527:
        /* <DEDUP_REMOVED lines=32> */
.L_x_9530:
[----:B------:R-:W-:Y:S05]  /*19c0*/  BSYNC.RECONVERGENT B0 ;  /* 0x0000000000007941 */ /* 0x000fea0003800200 */
.L_x_9529:
        /* <DEDUP_REMOVED lines=32> */
.L_x_9532:
[----:B------:R-:W-:Y:S05]  /*1bd0*/  BSYNC.RECONVERGENT B0 ;  /* 0x0000000000007941 */ /* 0x000fea0003800200 */
.L_x_9531:
        /* <DEDUP_REMOVED lines=32> */
.L_x_9534:
[----:B------:R-:W-:Y:S05]  /*1de0*/  BSYNC.RECONVERGENT B0 ;  /* 0x0000000000007941 */ /* 0x000fea0003800200 */
.L_x_9533:
        /* <DEDUP_REMOVED lines=32> */
.L_x_9536:
[----:B------:R-:W-:Y:S05]  /*1ff0*/  BSYNC.RECONVERGENT B0 ;  /* 0x0000000000007941 */ /* 0x000fea0003800200 */
.L_x_9535:
[----:B------:R-:W-:Y:S08]  /*2000*/  BAR.SYNC.DEFER_BLOCKING 0x0 ;  /* 0x0000000000007b1d */ /* 0x000ff00000010000 */
[----:B------:R-:W0:Y:S08]  /*2010*/  LDC.64 R16, c[0x0][0x420] ;  /* 0x00010800ff107b82 */ /* 0x000e300000000a00 */
[----:B------:R-:W3:Y:S08]  /*2020*/  LDC.64 R18, c[0x0][0x428] ;  /* 0x00010a00ff127b82 */ /* 0x000ef00000000a00 */
[----:B------:R-:W4:Y:S01]  /*2030*/  LDC.64 R34, c[0x0][0x478] ;  /* 0x00011e00ff227b82 */ /* 0x000f220000000a00 */
[--C-:B--2---:R-:W-:Y:S01]  /*2040*/  HADD2.F32 R102, -RZ, R10.reuse.H0_H0 ;  /* 0x2000000aff667230 */ /* 0x104fe20000004100 */
[----:B------:R-:W2:Y:S01]  /*2050*/  LDG.E.128 R36, desc[UR16][R12.64] ;  /* 0x000000100c247981 */ /* 0x000ea2000c1e1d00 */
[----:B------:R-:W-:Y:S01]  /*2060*/  HADD2.F32 R107, -RZ, R10.H1_H1 ;  /* 0x3000000aff6b7230 */ /* 0x000fe20000004100 */
[----:B------:R-:W5:Y:S01]  /*2070*/  LDCU.64 UR4, c[0x0][0x510] ;  /* 0x0000a200ff0477ac */ /* 0x000f620008000a00 */
[----:B0-----:R-:W-:-:S03]  /*2080*/  IMAD.WIDE.U32 R14, R16, UR18, R2 ;  /* 0x00000012100e7c25 */ /* 0x001fc6000f8e0002 */
[----:B------:R-:W0:Y:S01]  /*2090*/  LDC.64 R96, c[0x0][0x508] ;  /* 0x00014200ff607b82 */ /* 0x000e220000000a00 */
[----:B------:R-:W1:Y:S01]  /*20a0*/  LDCU.64 UR6, c[0x0][0x490] ;  /* 0x00009200ff0677ac */ /* 0x000e620008000a00 */
[----:B------:R-:W-:Y:S02]  /*20b0*/  IMAD R15, R17, UR18, R15 ;  /* 0x00000012110f7c24 */ /* 0x000fe4000f8e020f */
[----:B---3--:R-:W-:-:S04]  /*20c0*/  IMAD.WIDE.U32 R14, R51, R18, R14 ;  /* 0x00000012330e7225 */ /* 0x008fc800078e000e */
[----:B------:R-:W3:Y:S01]  /*20d0*/  LDC.64 R114, c[0x0][0x558] ;  /* 0x00015600ff727b82 */ /* 0x000ee20000000a00 */
[----:B------:R-:W-:Y:S01]  /*20e0*/  IMAD R0, R51, R19, R15 ;  /* 0x0000001333007224 */ /* 0x000fe200078e020f */
[----:B----4-:R-:W-:-:S04]  /*20f0*/  LEA R16, P0, R14, R34, 0x1 ;  /* 0x000000220e107211 */ /* 0x010fc800078008ff */
[----:B------:R-:W-:-:S03]  /*2100*/  LEA.HI.X R17, R14, R35, R0, 0x1, P0 ;  /* 0x000000230e117211 */ /* 0x000fc600000f0c00 */
[----:B------:R-:W-:Y:S01]  /*2110*/  IMAD.WIDE.U32 R16, R28, 0x10, R16 ;  /* 0x000000101c107825 */ /* 0x000fe200078e0010 */
[----:B--2---:R-:W-:Y:S01]  /*2120*/  STS.128 [R81], R36 ;  /* 0x0000002451007388 */ /* 0x004fe20000000c00 */
[----:B------:R-:W-:-:S03]  /*2130*/  NOP ;  /* 0x0000000000007918 */ /* 0x000fc60000000000 */
[----:B------:R-:W2:Y:S01]  /*2140*/  LDS.128 R12, [R81] ;  /* 0x00000000510c7984 */ /* 0x000ea20000000c00 */
[----:B------:R-:W-:Y:S06]  /*2150*/  BAR.SYNC.DEFER_BLOCKING 0x0 ;  /* 0x0000000000007b1d */ /* 0x000fec0000010000 */
[----:B------:R-:W4:Y:S01]  /*2160*/  LDG.E.128 R16, desc[UR16][R16.64] ;  /* 0x0000001010107981 */ /* 0x000f22000c1e1d00 */
[--C-:B------:R-:W-:Y:S01]  /*2170*/  HADD2.F32 R101, -RZ, R8.reuse.H0_H0 ;  /* 0x20000008ff657230 */ /* 0x100fe20000004100 */
[----:B-1----:R-:W-:Y:S01]  /*2180*/  UISETP.NE.U32.AND UP0, UPT, UR6, URZ, UPT ;  /* 0x000000ff0600728c */ /* 0x002fe2000bf05070 */
[----:B------:R-:W-:-:S02]  /*2190*/  HADD2.F32 R103, -RZ, R8.H1_H1 ;  /* 0x30000008ff677230 */ /* 0x000fc40000004100 */
[--C-:B------:R-:W-:Y:S01]  /*21a0*/  HADD2.F32 R100, -RZ, R9.reuse.H0_H0 ;  /* 0x20000009ff647230 */ /* 0x100fe20000004100 */
[----:B------:R-:W-:Y:S01]  /*21b0*/  UISETP.NE.AND.EX UP0, UPT, UR7, URZ, UPT, UP0 ;  /* 0x000000ff0700728c */ /* 0x000fe2000bf05300 */
[----:B------:R-:W-:Y:S02]  /*21c0*/  HADD2.F32 R105, -RZ, R9.H1_H1 ;  /* 0x30000009ff697230 */ /* 0x000fe40000004100 */
[--C-:B------:R-:W-:Y:S02]  /*21d0*/  HADD2.F32 R104, -RZ, R11.reuse.H0_H0 ;  /* 0x2000000bff687230 */ /* 0x100fe40000004100 */
[----:B------:R-:W-:Y:S02]  /*21e0*/  HADD2.F32 R109, -RZ, R11.H1_H1 ;  /* 0x3000000bff6d7230 */ /* 0x000fe40000004100 */
[--C-:B--2---:R-:W-:Y:S02]  /*21f0*/  HADD2.F32 R0, -RZ, R12.reuse.H0_H0 ;  /* 0x2000000cff007230 */ /* 0x104fe40000004100 */
        /* <DEDUP_REMOVED lines=13> */
[----:B------:R-:W5:Y:S01]  /*22d0*/  MUFU.EX2 R38, R13 ;  /* 0x0000000d00267308 */ /* 0x000f620000000800 */
[----:B-1----:R-:W-:Y:S01]  /*22e0*/  FMUL.FTZ R12, R43, -1.4426950216293334961 ;  /* 0xbfb8aa3b2b0c7820 */ /* 0x002fe20000410000 */
[----:B------:R-:W-:Y:S01]  /*22f0*/  FMUL.FTZ R47, R49, -1.4426950216293334961 ;  /* 0xbfb8aa3b312f7820 */ /* 0x000fe20000410000 */
[----:B------:R-:W-:Y:S01]  /*2300*/  FMUL.FTZ R92, R110, -1.4426950216293334961 ;  /* 0xbfb8aa3b6e5c7820 */ /* 0x000fe20000410000 */
[----:B------:R-:W-:Y:S02]  /*2310*/  HADD2.F32 R95, -RZ, R5.H0_H0 ;  /* 0x20000005ff5f7230 */ /* 0x000fe40000004100 */
[----:B------:R-:W-:-:S02]  /*2320*/  HADD2.F32 R99, -RZ, R7.H0_H0 ;  /* 0x20000007ff637230 */ /* 0x000fc40000004100 */
[----:B------:R-:W1:Y:S01]  /*2330*/  MUFU.EX2 R44, R12 ;  /* 0x0000000c002c7308 */ /* 0x000e620000000800 */
[----:B--2---:R-:W-:Y:S01]  /*2340*/  FADD.FTZ R34, R34, 1 ;  /* 0x3f80000022227421 */ /* 0x004fe20000010000 */
[----:B------:R-:W-:-:S06]  /*2350*/  HADD2.F32 R98, -RZ, R7.H1_H1 ;  /* 0x30000007ff627230 */ /* 0x000fcc0000004100 */
[----:B------:R-:W2:Y:S01]  /*2360*/  MUFU.EX2 R42, R37 ;  /* 0x00000025002a7308 */ /* 0x000ea20000000800 */
[----:B-----5:R-:W-:-:S07]  /*2370*/  FADD.FTZ R38, R38, 1 ;  /* 0x3f80000026267421 */ /* 0x020fce0000010000 */
[----:B------:R-:W5:Y:S01]  /*2380*/  MUFU.EX2 R36, R35 ;  /* 0x0000002300247308 */ /* 0x000f620000000800 */
[----:B-1----:R-:W-:-:S07]  /*2390*/  FADD.FTZ R44, R44, 1 ;  /* 0x3f8000002c2c7421 */ /* 0x002fce0000010000 */
[----:B------:R-:W1:Y:S01]  /*23a0*/  MUFU.EX2 R45, R45 ;  /* 0x0000002d002d7308 */ /* 0x000e620000000800 */
[----:B--2---:R-:W-:-:S07]  /*23b0*/  FADD.FTZ R42, R42, 1 ;  /* 0x3f8000002a2a7421 */ /* 0x004fce0000010000 */
[----:B------:R-:W2:Y:S01]  /*23c0*/  MUFU.EX2 R48, R47 ;  /* 0x0000002f00307308 */ /* 0x000ea20000000800 */
[----:B-----5:R-:W-:-:S07]  /*23d0*/  FADD.FTZ R36, R36, 1 ;  /* 0x3f80000024247421 */ /* 0x020fce0000010000 */
[----:B------:R-:W5:Y:S01]  /*23e0*/  MUFU.EX2 R92, R92 ;  /* 0x0000005c005c7308 */ /* 0x000f620000000800 */
[----:B-1----:R-:W-:-:S07]  /*23f0*/  FADD.FTZ R45, R45, 1 ;  /* 0x3f8000002d2d7421 */ /* 0x002fce0000010000 */
[----:B------:R-:W1:Y:S01]  /*2400*/  MUFU.RCP R35, R34 ;  /* 0x0000002200237308 */ /* 0x000e620000001000 */
[----:B--2---:R-:W-:-:S07]  /*2410*/  FADD.FTZ R10, R48, 1 ;  /* 0x3f800000300a7421 */ /* 0x004fce0000010000 */
[----:B------:R-:W-:Y:S01]  /*2420*/  MUFU.RCP R38, R38 ;  /* 0x0000002600267308 */ /* 0x000fe20000001000 */
[----:B-----5:R-:W-:-:S07]  /*2430*/  FADD.FTZ R92, R92, 1 ;  /* 0x3f8000005c5c7421 */ /* 0x020fce0000010000 */
[----:B------:R-:W-:Y:S01]  /*2440*/  MUFU.RCP R42, R42 ;  /* 0x0000002a002a7308 */ /* 0x000fe20000001000 */
[----:B-1----:R-:W-:-:S04]  /*2450*/  FADD.FTZ R9, -R35, 1 ;  /* 0x3f80000023097421 */ /* 0x002fc80000010100 */
[C---:B------:R-:W-:Y:S01]  /*2460*/  FFMA.FTZ R9, R0.reuse, R9, 1 ;  /* 0x3f80000000097423 */ /* 0x040fe20000010009 */
[----:B------:R-:W-:Y:S02]  /*2470*/  FMUL.FTZ R0, R0, R35 ;  /* 0x0000002300007220 */ /* 0x000fe40000410000 */
[----:B------:R-:W-:Y:S08]  /*2480*/  MUFU.RCP R37, R36 ;  /* 0x0000002400257308 */ /* 0x000ff00000001000 */
[----:B------:R-:W-:Y:S08]  /*2490*/  MUFU.RCP R47, R45 ;  /* 0x0000002d002f7308 */ /* 0x000ff00000001000 */
[----:B------:R-:W-:Y:S08]  /*24a0*/  MUFU.RCP R106, R10 ;  /* 0x0000000a006a7308 */ /* 0x000ff00000001000 */
[----:B------:R-:W1:Y:S08]  /*24b0*/  MUFU.RCP R111, R92 ;  /* 0x0000005c006f7308 */ /* 0x000e700000001000 */
[----:B------:R-:W2:Y:S01]  /*24c0*/  MUFU.RCP R44, R44 ;  /* 0x0000002c002c7308 */ /* 0x000ea20000001000 */
[----:B----4-:R1:W-:Y:S01]  /*24d0*/  STS.128 [R81], R16 ;  /* 0x0000001051007388 */ /* 0x0103e20000000c00 */
[----:B------:R-:W-:-:S03]  /*24e0*/  NOP ;  /* 0x0000000000007918 */ /* 0x000fc60000000000 */
[----:B------:R-:W4:Y:S01]  /*24f0*/  LDS.128 R12, [R81] ;  /* 0x00000000510c7984 */ /* 0x000f220000000c00 */
[----:B-1----:R-:W-:-:S04]  /*2500*/  FADD.FTZ R17, -R111, 1 ;  /* 0x3f8000006f117421 */ /* 0x002fc80000010100 */
[C---:B------:R-:W-:Y:S01]  /*2510*/  FFMA.FTZ R94, R110.reuse, R17, 1 ;  /* 0x3f8000006e5e7423 */ /* 0x040fe20000010011 */
[----:B------:R-:W-:Y:S01]  /*2520*/  FMUL.FTZ R110, R110, R111 ;  /* 0x0000006f6e6e7220 */ /* 0x000fe20000410000 */
[--C-:B----4-:R-:W-:Y:S02]  /*2530*/  HADD2.F32 R18, -RZ, R12.reuse.H0_H0 ;  /* 0x2000000cff127230 */ /* 0x110fe40000004100 */
[--C-:B------:R-:W-:Y:S02]  /*2540*/  HADD2.F32 R34, -RZ, R13.reuse.H0_H0 ;  /* 0x2000000dff227230 */ /* 0x100fe40000004100 */
[----:B------:R-:W-:Y:S02]  /*2550*/  HADD2.F32 R36, -RZ, R13.H1_H1 ;  /* 0x3000000dff247230 */ /* 0x000fe40000004100 */
[----:B------:R-:W-:Y:S01]  /*2560*/  FMUL.FTZ R8, R101, R18 ;  /* 0x0000001265087220 */ /* 0x000fe20000410000 */
[----:B------:R-:W-:Y:S02]  /*2570*/  HADD2.F32 R19, -RZ, R12.H1_H1 ;  /* 0x3000000cff137230 */ /* 0x000fe40000004100 */
[----:B------:R-:W-:Y:S01]  /*2580*/  FADD.FTZ R12, -R38, 1 ;  /* 0x3f800000260c7421 */ /* 0x000fe20000010100 */
[----:B------:R-:W-:-:S02]  /*2590*/  HADD2.F32 R45, -RZ, R14.H0_H0 ;  /* 0x2000000eff2d7230 */ /* 0x000fc40000004100 */
        /* <DEDUP_REMOVED lines=17> */
[----:B------:R-:W-:Y:S01]  /*26b0*/  FADD.FTZ R12, -R106, 1 ;  /* 0x3f8000006a0c7421 */ /* 0x000fe20000010100 */
[----:B------:R-:W-:-:S02]  /*26c0*/  HADD2.F32 R108, -RZ, R15.H0_H0 ;  /* 0x2000000fff6c7230 */ /* 0x000fc40000004100 */
[----:B------:R-:W-:Y:S01]  /*26d0*/  FMUL.FTZ R9, R10, R9 ;  /* 0x000000090a097220 */ /* 0x000fe20000410000 */
[----:B------:R-:W-:Y:S02]  /*26e0*/  HADD2.F32 R112, -RZ, R15.H1_H1 ;  /* 0x3000000fff707230 */ /* 0x000fe40000004100 */
[----:B------:R-:W-:Y:S01]  /*26f0*/  FFMA.FTZ R15, R46, R13, 1 ;  /* 0x3f8000002e0f7423 */ /* 0x000fe2000001000d */
[----:B------:R-:W-:Y:S01]  /*2700*/  FFMA.FTZ R16, R49, R12, 1 ;  /* 0x3f80000031107423 */ /* 0x000fe2000001000c */
[----:B--2---:R-:W-:Y:S01]  /*2710*/  FADD.FTZ R10, -R44, 1 ;  /* 0x3f8000002c0a7421 */ /* 0x004fe20000010100 */
        /* <DEDUP_REMOVED lines=14> */
[----:B0-----:R-:W-:Y:S01]  /*2800*/  IMAD.WIDE.U32 R16, R96, UR18, R2 ;  /* 0x0000001260107c25 */ /* 0x001fe2000f8e0002 */
[----:B------:R-:W-:-:S03]  /*2810*/  F2FP.F16.F32.PACK_AB R14, R15, R10 ;  /* 0x0000000a0f0e723e */ /* 0x000fc600000000ff */
[----:B------:R-:W-:Y:S01]  /*2820*/  FMUL.FTZ R40, R40, R37 ;  /* 0x0000002528287220 */ /* 0x000fe20000410000 */
[----:B------:R-:W-:Y:S01]  /*2830*/  F2FP.F16.F32.PACK_AB R12, R9, R8 ;  /* 0x00000008090c723e */ /* 0x000fe200000000ff */
[----:B------:R-:W-:Y:S01]  /*2840*/  BAR.SYNC.DEFER_BLOCKING 0x0 ;  /* 0x0000000000007b1d */ /* 0x000fe20000010000 */
[----:B------:R-:W-:Y:S01]  /*2850*/  F2FP.F16.F32.PACK_AB R15, R93, R92 ;  /* 0x0000005c5d0f723e */ /* 0x000fe200000000ff */
[----:B------:R-:W-:Y:S02]  /*2860*/  IMAD R17, R97, UR18, R17 ;  /* 0x0000001261117c24 */ /* 0x000fe4000f8e0211 */
[----:B------:R-:W-:Y:S01]  /*2870*/  FMUL.FTZ R101, R101, R0 ;  /* 0x0000000065657220 */ /* 0x000fe20000410000 */
[--C-:B------:R-:W-:Y:S02]  /*2880*/  HADD2.F32 R93, -RZ, R4.reuse.H0_H0 ;  /* 0x20000004ff5d7230 */ /* 0x100fe40000004100 */
[----:B------:R-:W-:Y:S01]  /*2890*/  FMUL.FTZ R41, R41, R38 ;  /* 0x0000002629297220 */ /* 0x000fe20000410000 */
[----:B------:R-:W-:-:S02]  /*28a0*/  HADD2.F32 R92, -RZ, R4.H1_H1 ;  /* 0x30000004ff5c7230 */ /* 0x000fc40000004100 */
[----:B------:R-:W-:Y:S01]  /*28b0*/  FMUL.FTZ R42, R39, R42 ;  /* 0x0000002a272a7220 */ /* 0x000fe20000410000 */
[----:B------:R-:W-:Y:S02]  /*28c0*/  HADD2.F32 R94, -RZ, R5.H1_H1 ;  /* 0x30000005ff5e7230 */ /* 0x000fe40000004100 */
[----:B------:R-:W-:Y:S01]  /*28d0*/  FMUL.FTZ R43, R43, R44 ;  /* 0x0000002c2b2b7220 */ /* 0x000fe20000410000 */
[----:B------:R-:W-:-:S04]  /*28e0*/  IMAD.WIDE.U32 R4, R51, UR4, R16 ;  /* 0x0000000433047c25 */ /* 0x000fc8000f8e0010 */
[----:B------:R-:W-:Y:S01]  /*28f0*/  FMUL.FTZ R46, R46, R47 ;  /* 0x0000002f2e2e7220 */ /* 0x000fe20000410000 */
[----:B------:R-:W-:Y:S01]  /*2900*/  FMUL.FTZ R49, R49, R106 ;  /* 0x0000006a31317220 */ /* 0x000fe20000410000 */
[----:B------:R-:W-:Y:S01]  /*2910*/  FMUL.FTZ R103, R103, R40 ;  /* 0x0000002867677220 */ /* 0x000fe20000410000 */
[--C-:B------:R-:W-:Y:S02]  /*2920*/  HADD2.F32 R97, -RZ, R6.reuse.H0_H0 ;  /* 0x20000006ff617230 */ /* 0x100fe40000004100 */
[----:B------:R-:W-:Y:S01]  /*2930*/  FFMA.FTZ R82, R101, R93, R82 ;  /* 0x0000005d65527223 */ /* 0x000fe20000010052 */
[----:B------:R-:W-:Y:S01]  /*2940*/  HADD2.F32 R96, -RZ, R6.H1_H1 ;  /* 0x30000006ff607230 */ /* 0x000fe20000004100 */
[----:B---3--:R-:W-:Y:S01]  /*2950*/  LEA R6, P0, R4, R114, 0x1 ;  /* 0x0000007204067211 */ /* 0x008fe200078008ff */
[----:B------:R-:W-:Y:S02]  /*2960*/  IMAD R5, R51, UR5, R5 ;  /* 0x0000000533057c24 */ /* 0x000fe4000f8e0205 */
[----:B------:R-:W-:Y:S01]  /*2970*/  FMUL.FTZ R100, R100, R41 ;  /* 0x0000002964647220 */ /* 0x000fe20000410000 */
[----:B------:R-:W-:Y:S01]  /*2980*/  FMUL.FTZ R105, R105, R42 ;  /* 0x0000002a69697220 */ /* 0x000fe20000410000 */
[----:B------:R-:W-:Y:S01]  /*2990*/  FMUL.FTZ R102, R102, R43 ;  /* 0x0000002b66667220 */ /* 0x000fe20000410000 */
[----:B------:R-:W-:Y:S01]  /*29a0*/  FMUL.FTZ R107, R107, R46 ;  /* 0x0000002e6b6b7220 */ /* 0x000fe20000410000 */
[----:B------:R-:W-:Y:S01]  /*29b0*/  LEA.HI.X R7, R4, R115, R5, 0x1, P0 ;  /* 0x0000007304077211 */ /* 0x000fe200000f0c05 */
[----:B------:R-:W-:Y:S01]  /*29c0*/  STS.128 [R81], R12 ;  /* 0x0000000c51007388 */ /* 0x000fe20000000c00 */
[----:B------:R-:W-:-:S03]  /*29d0*/  NOP ;  /* 0x0000000000007918 */ /* 0x000fc60000000000 */
[----:B------:R-:W0:Y:S01]  /*29e0*/  LDS.128 R8, [R81] ;  /* 0x0000000051087984 */ /* 0x000e220000000c00 */
[----:B------:R-:W-:-:S04]  /*29f0*/  IMAD.WIDE.U32 R4, R28, 0x10, R6 ;  /* 0x000000101c047825 */ /* 0x000fc800078e0006 */
[----:B------:R-:W-:Y:S01]  /*2a00*/  FMUL.FTZ R104, R104, R49 ;  /* 0x0000003168687220 */ /* 0x000fe20000410000 */
[----:B------:R-:W-:Y:S01]  /*2a10*/  FMUL.FTZ R109, R109, R110 ;  /* 0x0000006e6d6d7220 */ /* 0x000fe20000410000 */
[----:B------:R-:W-:Y:S01]  /*2a20*/  FFMA.FTZ R17, R103, R92, R82 ;  /* 0x0000005c67117223 */ /* 0x000fe20000010052 */
[----:B0-----:R0:W-:Y:S01]  /*2a30*/  STG.E.128 desc[UR16][R4.64], R8 ;  /* 0x0000000804007986 */ /* 0x0011e2000c101d10 */
        /* <DEDUP_REMOVED lines=15> */
[----:B------:R-:W1:Y:S03]  /*2b30*/  LDC.64 R18, c[0x0][0x438] ;  /* 0x00010e00ff127b82 */ /* 0x000e660000000a00 */
        /* <DEDUP_REMOVED lines=11> */
.L_x_9537:
[----:B------:R-:W2:Y:S01]  /*2bf0*/  LDCU UR4, c[0x0][0x38c] ;  /* 0x00007180ff0477ac */ /* 0x000ea20008000800 */
[----:B------:R-:W-:Y:S01]  /*2c00*/  FFMA.FTZ R0, R100, R95, R17 ;  /* 0x0000005f64007223 */ /* 0x000fe20000010011 */
[----:B------:R-:W-:Y:S01]  /*2c10*/  HFMA2 R106, -RZ, RZ, 0, 0 ;  /* 0x00000000ff6a7431 */ /* 0x000fe200000001ff */
[----:B------:R-:W-:Y:S01]  /*2c20*/  CS2R R110, SRZ ;  /* 0x00000000006e7805 */ /* 0x000fe2000001ff00 */
[----:B------:R-:W-:Y:S02]  /*2c30*/  HFMA2 R115, -RZ, RZ, 0, 0 ;  /* 0x00000000ff737431 */ /* 0x000fe400000001ff */
[----:B0-----:R-:W-:Y:S01]  /*2c40*/  FFMA.FTZ R5, R105, R94, R0 ;  /* 0x0000005e69057223 */ /* 0x001fe20000010000 */
[----:B------:R-:W-:Y:S02]  /*2c50*/  MOV R108, RZ ;  /* 0x000000ff006c7202 */ /* 0x000fe40000000f00 */
[----:B------:R-:W-:Y:S02]  /*2c60*/  CS2R R112, SRZ ;  /* 0x0000000000707805 */ /* 0x000fe4000001ff00 */
        /* <DEDUP_REMOVED lines=10> */
[----:B--2---:R-:W-:Y:S01]  /*2d10*/  UISETP.GE.AND UP0, UPT, UR4, 0x1, UPT ;  /* 0x000000010400788c */ /* 0x004fe2000bf06270 */
        /* <DEDUP_REMOVED lines=10> */
[C---:B------:R-:W-:Y:S01]  /*2dc0*/  IADD3 R48, P1, PT, R2.reuse, R24, RZ ;  /* 0x0000001802307210 */ /* 0x040fe20007f3e0ff */
[----:B------:R-:W-:Y:S01]  /*2dd0*/  FMUL.FTZ R127, R95, R86 ;  /* 0x000000565f7f7220 */ /* 0x000fe20000410000 */
[C---:B------:R-:W-:Y:S01]  /*2de0*/  IADD3 R46, P2, PT, R2.reuse, R22, RZ ;  /* 0x00000016022e7210 */ /* 0x040fe20007f5e0ff */
[----:B------:R-:W2:Y:S01]  /*2df0*/  LDC.64 R44, c[0x0][0x440] ;  /* 0x00011000ff2c7b82 */ /* 0x000ea20000000a00 */
[----:B------:R-:W-:Y:S01]  /*2e00*/  LOP3.LUT R165, R2, 0x100, RZ, 0xc0, !PT ;  /* 0x0000010002a57812 */ /* 0x000fe200078ec0ff */
[----:B------:R-:W-:Y:S01]  /*2e10*/  FMUL.FTZ R128, R94, R87 ;  /* 0x000000575e807220 */ /* 0x000fe20000410000 */
[----:B------:R-:W-:Y:S01]  /*2e20*/  IADD3 R122, PT, PT, R66, -0x2, RZ ;  /* 0xfffffffe427a7810 */ /* 0x000fe20007ffe0ff */
[----:B------:R-:W-:Y:S01]  /*2e30*/  FMUL.FTZ R129, R97, R88 ;  /* 0x0000005861817220 */ /* 0x000fe20000410000 */
[----:B------:R-:W-:Y:S01]  /*2e40*/  IADD3 R166, PT, PT, R2, R28, RZ ;  /* 0x0000001c02a67210 */ /* 0x000fe20007ffe0ff */
[----:B------:R-:W-:Y:S01]  /*2e50*/  FMUL.FTZ R130, R96, R89 ;  /* 0x0000005960827220 */ /* 0x000fe20000410000 */
[----:B------:R-:W-:Y:S01]  /*2e60*/  FMUL.FTZ R131, R99, R90 ;  /* 0x0000005a63837220 */ /* 0x000fe20000410000 */
[----:B------:R-:W3:Y:S01]  /*2e70*/  LDC.64 R42, c[0x0][0x3a8] ;  /* 0x0000ea00ff2a7b82 */ /* 0x000ee20000000a00 */
[----:B------:R-:W-:Y:S01]  /*2e80*/  FMUL.FTZ R132, R98, R91 ;  /* 0x0000005b62847220 */ /* 0x000fe20000410000 */
[----:B------:R-:W-:Y:S01]  /*2e90*/  MOV R106, RZ ;  /* 0x000000ff006a7202 */ /* 0x000fe20000000f00 */
[C---:B------:R-:W-:Y:S01]  /*2ea0*/  IMAD.WIDE.U32 R36, R28.reuse, 0x10, R62 ;  /* 0x000000101c247825 */ /* 0x040fe200078e003e */
[C---:B------:R-:W-:Y:S01]  /*2eb0*/  ISETP.EQ.AND P0, PT, R28.reuse, RZ, P0 ;  /* 0x000000ff1c00720c */ /* 0x040fe20000702270 */
[----:B------:R-:W4:Y:S01]  /*2ec0*/  LDCU UR12, c[0x0][0x394] ;  /* 0x00007280ff0c77ac */ /* 0x000f220008000800 */
[----:B------:R-:W-:Y:S01]  /*2ed0*/  LOP3.LUT R133, R133, 0x100, RZ, 0xc0, !PT ;  /* 0x0000010085857812 */ /* 0x000fe200078ec0ff */
[----:B------:R-:W-:Y:S01]  /*2ee0*/  IMAD.WIDE.U32 R34, R28, 0x10, R64 ;  /* 0x000000101c227825 */ /* 0x000fe200078e0040 */
[----:B------:R-:W0:Y:S01]  /*2ef0*/  LDC.64 R136, c[0x0][0x3e0] ;  /* 0x0000f800ff887b82 */ /* 0x000e220000000a00 */
        /* <DEDUP_REMOVED lines=8> */
[----:B----4-:R-:W-:-:S05]  /*2f80*/  UMOV UR4, URZ ;  /* 0x000000ff00047c82 */ /* 0x010fca0008000000 */
.L_x_9560:
[----:B0-----:R-:W-:-:S04]  /*2f90*/  IMAD.WIDE.U32 R4, R138, UR4, RZ ;  /* 0x000000048a047c25 */ /* 0x001fc8000f8e00ff */
[----:B------:R-:W-:Y:S01]  /*2fa0*/  IMAD R5, R139, UR4, R5 ;  /* 0x000000048b057c24 */ /* 0x000fe2000f8e0205 */
[----:B------:R-:W-:-:S04]  /*2fb0*/  LEA R16, P1, R4, R36, 0x1 ;  /* 0x0000002404107211 */ /* 0x000fc800078208ff */
[----:B------:R-:W-:-:S06]  /*2fc0*/  LEA.HI.X R17, R4, R37, R5, 0x1, P1 ;  /* 0x0000002504117211 */ /* 0x000fcc00008f0c05 */
[----:B----4-:R-:W4:Y:S01]  /*2fd0*/  LDG.E.128 R16, desc[UR16][R16.64] ;  /* 0x0000001010107981 */ /* 0x010f22000c1e1d00 */
[----:B------:R-:W-:Y:S01]  /*2fe0*/  MOV R4, R26 ;  /* 0x0000001a00047202 */ /* 0x000fe20000000f00 */
[----:B------:R-:W-:Y:S01]  /*2ff0*/  IMAD.WIDE.U32 R6, R136, UR4, RZ ;  /* 0x0000000488067c25 */ /* 0x000fe2000f8e00ff */
[----:B------:R-:W-:-:S03]  /*3000*/  MOV R5, R55 ;  /* 0x0000003700057202 */ /* 0x000fc60000000f00 */
[----:B------:R-:W-:Y:S01]  /*3010*/  IMAD R7, R137, UR4, R7 ;  /* 0x0000000489077c24 */ /* 0x000fe2000f8e0207 */
[----:B-1----:R-:W-:Y:S01]  /*3020*/  LEA R8, P2, R6, R34, 0x1 ;  /* 0x0000002206087211 */ /* 0x002fe200078408ff */
        /* <DEDUP_REMOVED lines=21> */
[C---:B------:R-:W-:Y:S01]  /*3180*/  FMUL.FTZ R142, R148.reuse, R89 ;  /* 0x00000059948e7220 */ /* 0x040fe20000410000 */
        /* <DEDUP_REMOVED lines=17> */
[----:B------:R-:W-:-:S05]  /*32a0*/  HADD2.F32 R141, -RZ, R4.H1_H1 ;  /* 0x30000004ff8d7230 */ /* 0x000fca0000004100 */
[----:B------:R-:W-:Y:S02]  /*32b0*/  FMUL.FTZ R149, R126, R141 ;  /* 0x0000008d7e957220 */ /* 0x000fe40000410000 */
        /* <DEDUP_REMOVED lines=11> */
[--C-:B-----5:R-:W-:Y:S02]  /*3370*/  HADD2.F32 R5, -RZ, R13.reuse.H0_H0 ;  /* 0x2000000dff057230 */ /* 0x120fe40000004100 */
[----:B------:R-:W-:Y:S02]  /*3380*/  HADD2.F32 R8, -RZ, R13.H1_H1 ;  /* 0x3000000dff087230 */ /* 0x000fe40000004100 */
[----:B------:R0:W0:Y:S01]  /*3390*/  MUFU.EX2 R13, R154 ;  /* 0x0000009a000d7308 */ /* 0x0000220000000800 */
[----:B------:R-:W-:Y:S02]  /*33a0*/  HADD2.F32 R6, -RZ, R12.H1_H1 ;  /* 0x3000000cff067230 */ /* 0x000fe40000004100 */
[----:B------:R-:W-:Y:S01]  /*33b0*/  FMUL.FTZ R156, R100, R5 ;  /* 0x00000005649c7220 */ /* 0x000fe20000410000 */
[----:B------:R-:W-:-:S02]  /*33c0*/  HADD2.F32 R7, -RZ, R14.H0_H0 ;  /* 0x2000000eff077230 */ /* 0x000fc40000004100 */
[----:B---3--:R-:W-:Y:S01]  /*33d0*/  FMUL.FTZ R11, R105, R8 ;  /* 0x00000008690b7220 */ /* 0x008fe20000410000 */
[----:B------:R-:W-:Y:S02]  /*33e0*/  HADD2.F32 R4, -RZ, R12.H0_H0 ;  /* 0x2000000cff047230 */ /* 0x000fe40000004100 */
        /* <DEDUP_REMOVED lines=14> */
[----:B------:R-:W-:Y:S01]  /*34d0*/  ISETP.NE.AND P1, PT, R66, UR12, PT ;  /* 0x0000000c42007c0c */ /* 0x000fe2000bf25270 */
[----:B------:R-:W-:-:S12]  /*34e0*/  HFMA2 R10, -RZ, RZ, 1.875, 0 ;  /* 0x3f800000ff0a7431 */ /* 0x000fd800000001ff */
[----:B------:R-:W-:Y:S05]  /*34f0*/  @!P1 BRA `(.L_x_9541) ;  /* 0x0000000000149947 */ /* 0x000fea0003800000 */
[----:B------:R-:W-:-:S04]  /*3500*/  IADD3 R4, PT, PT, R133, UR4, RZ ;  /* 0x0000000485047c10 */ /* 0x000fc8000fffe0ff */
[----:B------:R-:W-:-:S05]  /*3510*/  LEA R4, R4, UR5, 0x2 ;  /* 0x0000000504047c11 */ /* 0x000fca000f8e10ff */
[----:B------:R2:W3:Y:S01]  /*3520*/  LDS R10, [R4+0xe98] ;  /* 0x000e9800040a7984 */ /* 0x0004e20000000800 */
[----:B------:R-:W-:Y:S05]  /*3530*/  BRA `(.L_x_9541) ;  /* 0x0000000000047947 */ /* 0x000fea0003800000 */
.L_x_9540:
[----:B------:R0:W1:Y:S02]  /*3540*/  LDS R10, [R160+0x169c] ;  /* 0x00169c00a00a7984 */ /* 0x0000640000000800 */
.L_x_9541:
[----:B------:R-:W-:Y:S05]  /*3550*/  BSYNC.RECONVERGENT B0 ;  /* 0x0000000000007941 */ /* 0x000fea0003800200 */
.L_x_9539:
        /* <DEDUP_REMOVED lines=74> */
[----:B------:R-:W-:Y:S01]  /*3a00*/  ISETP.GE.AND P3, PT, R83, 0x4, PT ;  /* 0x000000045300780c */ /* 0x000fe20003f66270 */
[----:B------:R-:W-:Y:S02]  /*3a10*/  HFMA2 R8, -RZ, RZ, 1.875, 0 ;  /* 0x3f800000ff087431 */ /* 0x000fe400000001ff */
        /* <DEDUP_REMOVED lines=23> */
[----:B------:R-:W-:Y:S02]  /*3b90*/  SHFL.IDX PT, R171, R9, RZ, 0x1f ;  /* 0x00001fff09ab7589 */ /* 0x000fe400000e0000 */
[----:B------:R-:W-:Y:S01]  /*3ba0*/  @!P3 MOV R168, R154 ;  /* 0x0000009a00a8b202 */ /* 0x000fe20000000f00 */
[----:B-1----:R-:W-:Y:S01]  /*3bb0*/  FFMA.FTZ R4, R164, R4, R167 ;  /* 0x00000004a4047223 */ /* 0x002fe200000100a7 */
[----:B------:R-:W-:-:S03]  /*3bc0*/  ISETP.NE.AND P3, PT, R28, 0x1f, PT ;  /* 0x0000001f1c00780c */ /* 0x000fc60003f65270 */
[----:B------:R-:W1:Y:S01]  /*3bd0*/  SHFL.DOWN PT, R154, R168, 0x1, 0x1f ;  /* 0x08201f00a89a7f89 */ /* 0x000e6200000e0000 */
[----:B------:R-:W-:-:S03]  /*3be0*/  FSEL R167, R167, R4, !P1 ;  /* 0x00000004a7a77208 */ /* 0x000fc60004800000 */
[----:B------:R-:W3:Y:S01]  /*3bf0*/  SHFL.IDX PT, R168, R168, RZ, 0x1f ;  /* 0x00001fffa8a87589 */ /* 0x000ee200000e0000 */
[----:B--2---:R-:W-:-:S03]  /*3c00*/  @P1 FMUL.FTZ R164, R164, R5 ;  /* 0x00000005a4a41220 */ /* 0x004fc60000410000 */
[----:B------:R-:W-:Y:S04]  /*3c10*/  SHFL.UP PT, R167, R167, 0x1, RZ ;  /* 0x04200000a7a77989 */ /* 0x000fe800000e00ff */
[----:B------:R-:W-:Y:S01]  /*3c20*/  SHFL.UP PT, R164, R164, 0x1, RZ ;  /* 0x04200000a4a47989 */ /* 0x000fe200000e00ff */
        /* <DEDUP_REMOVED lines=16> */
[----:B------:R-:W-:Y:S01]  /*3d30*/  FFMA.FTZ R11, R16, R173, R161 ;  /* 0x000000ad100b7223 */ /* 0x000fe200000100a1 */
[----:B------:R-:W-:-:S03]  /*3d40*/  FMUL.FTZ R156, R173, R86 ;  /* 0x00000056ad9c7220 */ /* 0x000fc60000410000 */
[----:B------:R-:W-:Y:S01]  /*3d50*/  FFMA.FTZ R159, R0, R11, R159 ;  /* 0x0000000b009f7223 */ /* 0x000fe2000001009f */
[----:B------:R-:W-:-:S06]  /*3d60*/  FMUL.FTZ R161, R11, R85 ;  /* 0x000000550ba17220 */ /* 0x000fcc0000410000 */
[----:B------:R1:W-:Y:S02]  /*3d70*/  @!P1 STS.64 [UR6+0x1718], R8 ;  /* 0x00171808ff009988 */ /* 0x0003e40008000a06 */
[----:B-1----:R-:W-:Y:S02]  /*3d80*/  FMUL.FTZ R9, R154, R89 ;  /* 0x000000599a097220 */ /* 0x002fe40000410000 */
[----:B----4-:R-:W1:Y:S02]  /*3d90*/  SHFL.IDX PT, R162, R162, RZ, 0x1f ;  /* 0x00001fffa2a27589 */ /* 0x010e6400000e0000 */
[----:B-1----:R-:W-:Y:S01]  /*3da0*/  @P2 FFMA.FTZ R162, R164, R162, R167 ;  /* 0x000000a2a4a22223 */ /* 0x002fe200000100a7 */
[----:B------:R-:W-:-:S03]  /*3db0*/  LEA R6, P2, R10, UR10, 0x2 ;  /* 0x0000000a0a067c11 */ /* 0x000fc6000f8410ff */
[----:B------:R-:W-:Y:S01]  /*3dc0*/  FFMA.FTZ R170, R135, R162, R152 ;  /* 0x000000a287aa7223 */ /* 0x000fe20000010098 */
[----:B------:R-:W-:Y:S01]  /*3dd0*/  LEA.HI.X R7, R10, UR11, R7, 0x2, P2 ;  /* 0x0000000b0a077c11 */ /* 0x000fe200090f1407 */
[----:B------:R-:W-:Y:S01]  /*3de0*/  FMUL.FTZ R10, R159, R84 ;  /* 0x000000549f0a7220 */ /* 0x000fe20000410000 */
[----:B------:R-:W-:Y:S01]  /*3df0*/  FMUL.FTZ R162, R171, R88 ;  /* 0x00000058aba27220 */ /* 0x000fe20000410000 */
[----:B------:R-:W-:Y:S01]  /*3e00*/  FFMA.FTZ R172, R0, R170, R149 ;  /* 0x000000aa00ac7223 */ /* 0x000fe20000010095 */
[----:B------:R-:W-:Y:S02]  /*3e10*/  FADD.FTZ R0, -R152, R170 ;  /* 0x000000aa98007221 */ /* 0x000fe40000010100 */
[----:B------:R-:W-:Y:S01]  /*3e20*/  FMUL.FTZ R164, R97, R162 ;  /* 0x000000a261a47220 */ /* 0x000fe20000410000 */
[----:B------:R-:W-:Y:S01]  /*3e30*/  FFMA.FTZ R163, R16, R172, R155 ;  /* 0x000000ac10a37223 */ /* 0x000fe2000001009b */
[----:B------:R-:W-:Y:S01]  /*3e40*/  FADD.FTZ R152, -R149, R172 ;  /* 0x000000ac95987221 */ /* 0x000fe20000010100 */
[-C--:B------:R-:W-:Y:S01]  /*3e50*/  FFMA.FTZ R135, R0, R10.reuse, RZ ;  /* 0x0000000a00877223 */ /* 0x080fe200000100ff */
[----:B------:R-:W-:Y:S01]  /*3e60*/  FMUL.FTZ R149, R93, R10 ;  /* 0x0000000a5d957220 */ /* 0x000fe20000410000 */
[----:B------:R-:W-:Y:S01]  /*3e70*/  FADD.FTZ R16, -R155, R163 ;  /* 0x000000a39b107221 */ /* 0x000fe20000010100 */
[----:B------:R-:W-:Y:S01]  /*3e80*/  FFMA.FTZ R155, R17, R163, R14 ;  /* 0x000000a3119b7223 */ /* 0x000fe2000001000e */
[-C--:B------:R-:W-:Y:S01]  /*3e90*/  FFMA.FTZ R135, R152, R161.reuse, R135 ;  /* 0x000000a198877223 */ /* 0x080fe20000010087 */
[----:B------:R-:W-:Y:S01]  /*3ea0*/  FMUL.FTZ R10, R92, R161 ;  /* 0x000000a15c0a7220 */ /* 0x000fe20000410000 */
[----:B------:R-:W-:Y:S01]  /*3eb0*/  FMUL.FTZ R17, R176, R87 ;  /* 0x00000057b0117220 */ /* 0x000fe20000410000 */
[----:B------:R-:W-:Y:S01]  /*3ec0*/  FFMA.FTZ R161, R18, R155, R153 ;  /* 0x0000009b12a17223 */ /* 0x000fe20000010099 */
[----:B------:R-:W-:Y:S01]  /*3ed0*/  FFMA.FTZ R135, R16, R156, R135 ;  /* 0x0000009c10877223 */ /* 0x000fe20000010087 */
[----:B------:R-:W-:Y:S01]  /*3ee0*/  FADD.FTZ R14, -R14, R155 ;  /* 0x0000009b0e0e7221 */ /* 0x000fe20000010100 */
[----:B------:R-:W-:Y:S01]  /*3ef0*/  STS [R68], R149 ;  /* 0x0000009544007388 */ /* 0x000fe20000000800 */
[----:B------:R-:W-:Y:S01]  /*3f00*/  FMUL.FTZ R8, R94, R17 ;  /* 0x000000115e087220 */ /* 0x000fe20000410000 */
[----:B------:R-:W-:Y:S01]  /*3f10*/  FFMA.FTZ R174, R142, R161, R151 ;  /* 0x000000a18eae7223 */ /* 0x000fe20000010097 */
[----:B------:R-:W-:Y:S01]  /*3f20*/  FFMA.FTZ R135, R14, R17, R135 ;  /* 0x000000110e877223 */ /* 0x000fe20000010087 */
[----:B------:R1:W-:Y:S01]  /*3f30*/  STS [R69+0x4], R10 ;  /* 0x0000040a45007388 */ /* 0x0003e20000000800 */
[----:B------:R-:W-:Y:S01]  /*3f40*/  FMUL.FTZ R17, R150, R91 ;  /* 0x0000005b96117220 */ /* 0x000fe20000410000 */
[----:B------:R-:W-:Y:S01]  /*3f50*/  FFMA.FTZ R167, R148, R174, R15 ;  /* 0x000000ae94a77223 */ /* 0x000fe2000001000f */
[----:B------:R-:W-:Y:S01]  /*3f60*/  FMUL.FTZ R156, R95, R156 ;  /* 0x0000009c5f9c7220 */ /* 0x000fe20000410000 */
[----:B------:R2:W-:Y:S01]  /*3f70*/  STS [R69+0x10], R164 ;  /* 0x000010a445007388 */ /* 0x0005e20000000800 */
[----:B------:R-:W-:Y:S01]  /*3f80*/  FMUL.FTZ R142, R96, R9 ;  /* 0x00000009608e7220 */ /* 0x000fe20000410000 */
[----:B------:R-:W-:Y:S01]  /*3f90*/  FADD.FTZ R18, -R153, R161 ;  /* 0x000000a199127221 */ /* 0x000fe20000010100 */
[----:B------:R-:W-:Y:S01]  /*3fa0*/  FFMA.FTZ R169, R13, R167, R12 ;  /* 0x000000a70da97223 */ /* 0x000fe2000001000c */
[----:B------:R3:W-:Y:S01]  /*3fb0*/  STS [R69+0x8], R156 ;  /* 0x0000089c45007388 */ /* 0x0007e20000000800 */
[----:B-1----:R-:W-:Y:S01]  /*3fc0*/  FMUL.FTZ R10, R157, R90 ;  /* 0x0000005a9d0a7220 */ /* 0x002fe20000410000 */
[----:B------:R-:W-:-:S02]  /*3fd0*/  FFMA.FTZ R135, R18, R162, R135 ;  /* 0x000000a212877223 */ /* 0x000fc40000010087 */
[----:B------:R1:W-:Y:S01]  /*3fe0*/  STS [R69+0xc], R8 ;  /* 0x00000c0845007388 */ /* 0x0003e20000000800 */
[----:B------:R-:W-:Y:S01]  /*3ff0*/  FADD.FTZ R162, -R151, R174 ;  /* 0x000000ae97a27221 */ /* 0x000fe20000010100 */
[----:B------:R-:W-:Y:S01]  /*4000*/  FMUL.FTZ R148, R99, R10 ;  /* 0x0000000a63947220 */ /* 0x000fe20000410000 */
[----:B--2---:R-:W-:Y:S01]  /*4010*/  FMUL.FTZ R164, R98, R17 ;  /* 0x0000001162a47220 */ /* 0x004fe20000410000 */
[----:B------:R2:W-:Y:S01]  /*4020*/  STS [R69+0x14], R142 ;  /* 0x0000148e45007388 */ /* 0x0005e20000000800 */
[----:B------:R-:W-:Y:S01]  /*4030*/  FFMA.FTZ R135, R162, R9, R135 ;  /* 0x00000009a2877223 */ /* 0x000fe20000010087 */
[----:B---3--:R-:W-:Y:S01]  /*4040*/  FADD.FTZ R156, -R15, R167 ;  /* 0x000000a70f9c7221 */ /* 0x008fe20000010100 */
[----:B------:R-:W-:Y:S01]  /*4050*/  FADD.FTZ R168, -R12, R169 ;  /* 0x000000a90ca87221 */ /* 0x000fe20000010100 */
[----:B------:R3:W-:Y:S01]  /*4060*/  STS [R69+0x18], R148 ;  /* 0x0000189445007388 */ /* 0x0007e20000000800 */
[----:B------:R-:W-:Y:S01]  /*4070*/  FMUL.FTZ R9, R101, R170 ;  /* 0x000000aa65097220 */ /* 0x000fe20000410000 */
[----:B------:R-:W-:Y:S01]  /*4080*/  FFMA.FTZ R135, R156, R10, R135 ;  /* 0x0000000a9c877223 */ /* 0x000fe20000010087 */
[----:B------:R-:W-:Y:S01]  /*4090*/  FMUL.FTZ R10, R100, R163 ;  /* 0x000000a3640a7220 */ /* 0x000fe20000410000 */
[----:B------:R4:W-:Y:S01]  /*40a0*/  STS [R69+0x1c], R164 ;  /* 0x00001ca445007388 */ /* 0x0009e20000000800 */
[----:B------:R-:W-:Y:S01]  /*40b0*/  IADD3 R163, PT, PT, -R166, UR7, RZ ;  /* 0x00000007a6a37c10 */ /* 0x000fe2000fffe1ff */
[----:B-1----:R-:W-:Y:S01]  /*40c0*/  FMUL.FTZ R8, R103, R172 ;  /* 0x000000ac67087220 */ /* 0x002fe20000410000 */
[----:B------:R-:W-:Y:S01]  /*40d0*/  FMUL.FTZ R12, R105, R155 ;  /* 0x0000009b690c7220 */ /* 0x000fe20000410000 */
[----:B------:R-:W-:Y:S01]  /*40e0*/  BAR.SYNC.DEFER_BLOCKING 0x0 ;  /* 0x0000000000007b1d */ /* 0x000fe20000010000 */
[----:B------:R-:W-:Y:S01]  /*40f0*/  ISETP.GE.AND P2, PT, R163, 0x1, PT ;  /* 0x00000001a300780c */ /* 0x000fe20003f46270 */
[----:B--2---:R-:W-:Y:S01]  /*4100*/  FMUL.FTZ R142, R102, R161 ;  /* 0x000000a1668e7220 */ /* 0x004fe20000410000 */
[----:B---3--:R-:W-:Y:S01]  /*4110*/  FMUL.FTZ R148, R107, R174 ;  /* 0x000000ae6b947220 */ /* 0x008fe20000410000 */
[----:B------:R-:W-:Y:S01]  /*4120*/  FMUL.FTZ R170, R109, R169 ;  /* 0x000000a96daa7220 */ /* 0x000fe20000410000 */
[----:B------:R-:W-:Y:S01]  /*4130*/  FFMA.FTZ R175, R168, R17, R135 ;  /* 0x00000011a8af7223 */ /* 0x000fe20000010087 */
[----:B----4-:R-:W-:Y:S01]  /*4140*/  FMUL.FTZ R164, R104, R167 ;  /* 0x000000a768a47220 */ /* 0x010fe20000410000 */
        /* <DEDUP_REMOVED lines=23> */
.L_x_9543:
[----:B------:R-:W-:Y:S05]  /*42c0*/  BSYNC.RECONVERGENT B0 ;  /* 0x0000000000007941 */ /* 0x000fea0003800200 */
.L_x_9542:
[----:B-12---:R1:W2:Y:S01]  /*42d0*/  LDS R9, [R70+0x4a0] ;  /* 0x0004a00046097984 */ /* 0x0062a20000000800 */
[----:B------:R-:W-:Y:S04]  /*42e0*/  BSSY.RECONVERGENT B0, `(.L_x_9544) ;  /* 0x0000004000007945 */ /* 0x000fe80003800200 */
[----:B------:R-:W-:Y:S05]  /*42f0*/  @!P3 BRA `(.L_x_9545) ;  /* 0x000000000008b947 */ /* 0x000fea0003800000 */
[----:B------:R3:W-:Y:S04]  /*4300*/  REDG.E.ADD.F32.FTZ.RN.STRONG.GPU desc[UR16][R4.64+0x80], R15 ;  /* 0x0000800f040079a6 */ /* 0x0007e8000c12f310 */
[----:B--2---:R3:W-:Y:S02]  /*4310*/  REDG.E.ADD.F32.FTZ.RN.STRONG.GPU desc[UR16][R6.64+0x80], R9 ;  /* 0x00008009060079a6 */ /* 0x0047e4000c12f310 */
.L_x_9545:
[----:B------:R-:W-:Y:S05]  /*4320*/  BSYNC.RECONVERGENT B0 ;  /* 0x0000000000007941 */ /* 0x000fea0003800200 */
.L_x_9544:
        /* <DEDUP_REMOVED lines=11> */
.L_x_9547:
[----:B------:R-:W-:Y:S05]  /*43e0*/  BSYNC.RECONVERGENT B0 ;  /* 0x0000000000007941 */ /* 0x000fea0003800200 */
.L_x_9546:
[----:B---34-:R3:W4:Y:S01]  /*43f0*/  LDS R9, [R72+0x5a0] ;  /* 0x0005a00048097984 */ /* 0x0187220000000800 */
[----:B------:R-:W-:Y:S01]  /*4400*/  ISETP.NE.AND P6, PT, R8, RZ, PT ;  /* 0x000000ff0800720c */ /* 0x000fe20003fc5270 */
[----:B------:R-:W-:-:S12]  /*4410*/  BSSY.RECONVERGENT B0, `(.L_x_9548) ;  /* 0x0000004000007945 */ /* 0x000fd80003800200 */
[----:B---3--:R-:W-:Y:S05]  /*4420*/  @!P6 BRA `(.L_x_9549) ;  /* 0x000000000008e947 */ /* 0x008fea0003800000 */
[----:B0-----:R3:W-:Y:S04]  /*4430*/  REDG.E.ADD.F32.FTZ.RN.STRONG.GPU desc[UR16][R4.64+0x180], R135 ;  /* 0x00018087040079a6 */ /* 0x0017e8000c12f310 */
[----:B----4-:R3:W-:Y:S02]  /*4440*/  REDG.E.ADD.F32.FTZ.RN.STRONG.GPU desc[UR16][R6.64+0x180], R9 ;  /* 0x00018009060079a6 */ /* 0x0107e4000c12f310 */
.L_x_9549:
[----:B------:R-:W-:Y:S05]  /*4450*/  BSYNC.RECONVERGENT B0 ;  /* 0x0000000000007941 */ /* 0x000fea0003800200 */
.L_x_9548:
[----:B---34-:R3:W4:Y:S01]  /*4460*/  LDS R9, [R73+0x620] ;  /* 0x0006200049097984 */ /* 0x0187220000000800 */
[----:B------:R-:W-:Y:S04]  /*4470*/  BSSY.RECONVERGENT B0, `(.L_x_9550) ;  /* 0x0000004000007945 */ /* 0x000fe80003800200 */
[----:B------:R-:W-:Y:S05]  /*4480*/  @!P2 BRA `(.L_x_9551) ;  /* 0x000000000008a947 */ /* 0x000fea0003800000 */
[----:B0-----:R0:W-:Y:S04]  /*4490*/  REDG.E.ADD.F32.FTZ.RN.STRONG.GPU desc[UR16][R4.64+0x200], R149 ;  /* 0x00020095040079a6 */ /* 0x0011e8000c12f310 */
[----:B----4-:R0:W-:Y:S02]  /*44a0*/  REDG.E.ADD.F32.FTZ.RN.STRONG.GPU desc[UR16][R6.64+0x200], R9 ;  /* 0x00020009060079a6 */ /* 0x0101e4000c12f310 */
.L_x_9551:
[----:B------:R-:W-:Y:S05]  /*44b0*/  BSYNC.RECONVERGENT B0 ;  /* 0x0000000000007941 */ /* 0x000fea0003800200 */
.L_x_9550:
[----:B0---4-:R0:W4:Y:S01]  /*44c0*/  LDS R9, [R74+0x6a0] ;  /* 0x0006a0004a097984 */ /* 0x0111220000000800 */
[----:B------:R-:W-:Y:S04]  /*44d0*/  BSSY.RECONVERGENT B0, `(.L_x_9552) ;  /* 0x0000004000007945 */ /* 0x000fe80003800200 */
[----:B------:R-:W-:Y:S05]  /*44e0*/  @!P3 BRA `(.L_x_9553) ;  /* 0x000000000008b947 */ /* 0x000fea0003800000 */
[----:B------:R0:W-:Y:S04]  /*44f0*/  REDG.E.ADD.F32.FTZ.RN.STRONG.GPU desc[UR16][R4.64+0x280], R151 ;  /* 0x00028097040079a6 */ /* 0x0001e8000c12f310 */
[----:B----4-:R0:W-:Y:S02]  /*4500*/  REDG.E.ADD.F32.FTZ.RN.STRONG.GPU desc[UR16][R6.64+0x280], R9 ;  /* 0x00028009060079a6 */ /* 0x0101e4000c12f310 */
.L_x_9553:
[----:B------:R-:W-:Y:S05]  /*4510*/  BSYNC.RECONVERGENT B0 ;  /* 0x0000000000007941 */ /* 0x000fea0003800200 */
.L_x_9552:
[----:B0---4-:R0:W4:Y:S01]  /*4520*/  LDS R9, [R75+0x720] ;  /* 0x000720004b097984 */ /* 0x0111220000000800 */
[----:B------:R-:W-:Y:S04]  /*4530*/  BSSY.RECONVERGENT B0, `(.L_x_9554) ;  /* 0x0000004000007945 */ /* 0x000fe80003800200 */
[----:B------:R-:W-:Y:S05]  /*4540*/  @!P4 BRA `(.L_x_9555) ;  /* 0x000000000008c947 */ /* 0x000fea0003800000 */
[----:B------:R0:W-:Y:S04]  /*4550*/  REDG.E.ADD.F32.FTZ.RN.STRONG.GPU desc[UR16][R4.64+0x300], R153 ;  /* 0x00030099040079a6 */ /* 0x0001e8000c12f310 */
[----:B----4-:R0:W-:Y:S02]  /*4560*/  REDG.E.ADD.F32.FTZ.RN.STRONG.GPU desc[UR16][R6.64+0x300], R9 ;  /* 0x00030009060079a6 */ /* 0x0101e4000c12f310 */
.L_x_9555:
[----:B------:R-:W-:Y:S05]  /*4570*/  BSYNC.RECONVERGENT B0 ;  /* 0x0000000000007941 */ /* 0x000fea0003800200 */
.L_x_9554:
[----:B0---4-:R0:W4:Y:S01]  /*4580*/  LDS R9, [R76+0x7a0] ;  /* 0x0007a0004c097984 */ /* 0x0111220000000800 */
[----:B------:R-:W-:Y:S04]  /*4590*/  BSSY.RECONVERGENT B0, `(.L_x_9556) ;  /* 0x0000004000007945 */ /* 0x000fe80003800200 */
[----:B------:R-:W-:Y:S05]  /*45a0*/  @!P5 BRA `(.L_x_9557) ;  /* 0x000000000008d947 */ /* 0x000fea0003800000 */
[----:B------:R0:W-:Y:S04]  /*45b0*/  REDG.E.ADD.F32.FTZ.RN.STRONG.GPU desc[UR16][R4.64+0x380], R155 ;  /* 0x0003809b040079a6 */ /* 0x0001e8000c12f310 */
[----:B----4-:R0:W-:Y:S02]  /*45c0*/  REDG.E.ADD.F32.FTZ.RN.STRONG.GPU desc[UR16][R6.64+0x380], R9 ;  /* 0x00038009060079a6 */ /* 0x0101e4000c12f310 */
.L_x_9557:
[----:B------:R-:W-:Y:S05]  /*45d0*/  BSYNC.RECONVERGENT B0 ;  /* 0x0000000000007941 */ /* 0x000fea0003800200 */
.L_x_9556:
[----:B0-----:R-:W0:Y:S01]  /*45e0*/  SHFL.DOWN P2, R4, R175, 0x1, 0x1f ;  /* 0x08201f00af047f89 */ /* 0x001e220000040000 */
[C---:B----4-:R-:W-:Y:S01]  /*45f0*/  FMUL.FTZ R9, R134.reuse, R171 ;  /* 0x000000ab86097220 */ /* 0x050fe20000410000 */
[----:B------:R-:W-:Y:S01]  /*4600*/  FMUL.FTZ R5, R134, R173 ;  /* 0x000000ad86057220 */ /* 0x000fe20000410000 */
[----:B------:R-:W-:Y:S01]  /*4610*/  ISETP.NE.AND P3, PT, R83, RZ, PT ;  /* 0x000000ff5300720c */ /* 0x000fe20003f65270 */
[----:B------:R-:W-:Y:S01]  /*4620*/  FMUL.FTZ R146, R146, R157 ;  /* 0x0000009d92927220 */ /* 0x000fe20000410000 */
[----:B------:R-:W-:Y:S01]  /*4630*/  FMUL.FTZ R18, R18, R9 ;  /* 0x0000000912127220 */ /* 0x000fe20000410000 */
[----:B------:R-:W-:Y:S01]  /*4640*/  FMUL.FTZ R16, R16, R5 ;  /* 0x0000000510107220 */ /* 0x000fe20000410000 */
[-C--:B------:R-:W-:Y:S01]  /*4650*/  FMUL.FTZ R141, R141, R11.reuse ;  /* 0x0000000b8d8d7220 */ /* 0x080fe20000410000 */
        /* <DEDUP_REMOVED lines=16> */
[----:B0-----:R-:W-:Y:S01]  /*4760*/  @P2 FADD R4, R175, R4 ;  /* 0x00000004af042221 */ /* 0x001fe20000000000 */
[----:B------:R-:W-:Y:S01]  /*4770*/  FFMA.FTZ R18, R97, R144, R18 ;  /* 0x0000009061127223 */ /* 0x000fe20000010012 */
[----:B------:R-:W-:Y:S01]  /*4780*/  FFMA.FTZ R16, R95, R140, R16 ;  /* 0x0000008c5f107223 */ /* 0x000fe20000010010 */
[----:B------:R-:W-:Y:S01]  /*4790*/  FFMA.FTZ R5, R96, R145, R5 ;  /* 0x0000009160057223 */ /* 0x000fe20000010005 */
[----:B------:R-:W-:Y:S01]  /*47a0*/  FFMA.FTZ R11, R92, R141, R11 ;  /* 0x0000008d5c0b7223 */ /* 0x000fe2000001000b */
[----:B------:R-:W0:Y:S01]  /*47b0*/  SHFL.DOWN P2, R13, R4, 0x2, 0x1f ;  /* 0x08401f00040d7f89 */ /* 0x000e220000040000 */
        /* <DEDUP_REMOVED lines=25> */
[----:B0-----:R-:W-:-:S05]  /*4950*/  @P2 FADD R6, R13, R6 ;  /* 0x000000060d062221 */ /* 0x001fca0000000000 */
[----:B------:R-:W0:Y:S02]  /*4960*/  SHFL.DOWN P2, R15, R6, 0x8, 0x1f ;  /* 0x09001f00060f7f89 */ /* 0x000e240000040000 */
        /* <DEDUP_REMOVED lines=11> */
.L_x_9559:
[----:B------:R-:W-:Y:S05]  /*4a20*/  BSYNC.RECONVERGENT B0 ;  /* 0x0000000000007941 */ /* 0x000fea0003800200 */
.L_x_9558:
[----:B------:R-:W-:-:S04]  /*4a30*/  UIADD3 UR4, UPT, UPT, UR4, 0x1, URZ ;  /* 0x0000000104047890 */ /* 0x000fc8000fffe0ff */
[----:B------:R-:W-:-:S09]  /*4a40*/  UISETP.GE.AND UP0, UPT, UR4, UR13, UPT ;  /* 0x0000000d0400728c */ /* 0x000fd2000bf06270 */
[----:B------:R-:W-:Y:S05]  /*4a50*/  BRA.U !UP0, `(.L_x_9560) ;  /* 0xffffffe5084c7547 */ /* 0x000fea000b83ffff */
.L_x_9538:
[----:B------:R-:W-:Y:S08]  /*4a60*/  BAR.SYNC.DEFER_BLOCKING 0x0 ;  /* 0x0000000000007b1d */ /* 0x000ff00000010000 */
[----:B------:R-:W5:Y:S01]  /*4a70*/  LDC.64 R34, c[0x0][0x550] ;  /* 0x00015400ff227b82 */ /* 0x000f620000000a00 */
[----:B------:R-:W2:Y:S01]  /*4a80*/  LDCU.64 UR4, c[0x0][0x500] ;  /* 0x0000a000ff0477ac */ /* 0x000ea20008000a00 */
[----:B01--4-:R0:W4:Y:S06]  /*4a90*/  LDG.E.128 R8, desc[UR16][R20.64] ;  /* 0x0000001014087981 */ /* 0x01312c000c1e1d00 */
[----:B0-----:R-:W0:Y:S01]  /*4aa0*/  LDC.64 R20, c[0x0][0x4f8] ;  /* 0x00013e00ff147b82 */ /* 0x001e220000000a00 */
[----:B----4-:R-:W-:Y:S01]  /*4ab0*/  STS.128 [R81], R8 ;  /* 0x0000000851007388 */ /* 0x010fe20000000c00 */
[----:B------:R-:W-:-:S03]  /*4ac0*/  NOP ;  /* 0x0000000000007918 */ /* 0x000fc60000000000 */
[----:B------:R-:W1:Y:S02]  /*4ad0*/  LDS.128 R4, [R81] ;  /* 0x0000000051047984 */ /* 0x000e640000000c00 */
[--C-:B-1----:R-:W-:Y:S02]  /*4ae0*/  HADD2.F32 R3, -RZ, R4.reuse.H0_H0 ;  /* 0x20000004ff037230 */ /* 0x102fe40000004100 */
[--C-:B------:R-:W-:Y:S02]  /*4af0*/  HADD2.F32 R11, -RZ, R7.reuse.H0_H0 ;  /* 0x20000007ff0b7230 */ /* 0x100fe40000004100 */
[----:B------:R-:W-:Y:S02]  /*4b00*/  HADD2.F32 R7, -RZ, R7.H1_H1 ;  /* 0x30000007ff077230 */ /* 0x000fe40000004100 */
[--C-:B------:R-:W-:Y:S01]  /*4b10*/  FADD.FTZ R0, R3, R52.reuse ;  /* 0x0000003403007221 */ /* 0x100fe20000010000 */
[----:B------:R-:W-:Y:S02]  /*4b20*/  HADD2.F32 R3, -RZ, R4.H1_H1 ;  /* 0x30000004ff037230 */ /* 0x000fe40000004100 */
[--C-:B------:R-:W-:Y:S01]  /*4b30*/  FADD.FTZ R11, R11, R52.reuse ;  /* 0x000000340b0b7221 */ /* 0x100fe20000010000 */
[----:B------:R-:W-:Y:S01]  /*4b40*/  HADD2.F32 R9, -RZ, R6.H1_H1 ;  /* 0x30000006ff097230 */ /* 0x000fe20000004100 */
[----:B------:R-:W-:Y:S01]  /*4b50*/  BAR.SYNC.DEFER_BLOCKING 0x0 ;  /* 0x0000000000007b1d */ /* 0x000fe20000010000 */
[----:B------:R-:W-:Y:S01]  /*4b60*/  FSETP.GTU.FTZ.AND P6, PT, R0, 20, PT ;  /* 0x41a000000000780b */ /* 0x000fe20003fdc000 */
[----:B------:R-:W-:Y:S01]  /*4b70*/  FADD.FTZ R4, R3, R52 ;  /* 0x0000003403047221 */ /* 0x000fe20000010000 */
[--C-:B------:R-:W-:Y:S01]  /*4b80*/  HADD2.F32 R3, -RZ, R5.reuse.H0_H0 ;  /* 0x20000005ff037230 */ /* 0x100fe20000004100 */
[----:B------:R-:W-:Y:S01]  /*4b90*/  FSETP.GTU.FTZ.AND P5, PT, R11, 20, PT ;  /* 0x41a000000b00780b */ /* 0x000fe20003fbc000 */
[----:B------:R-:W-:-:S02]  /*4ba0*/  HADD2.F32 R5, -RZ, R5.H1_H1 ;  /* 0x30000005ff057230 */ /* 0x000fc40000004100 */
[----:B------:R-:W-:Y:S01]  /*4bb0*/  FSETP.GTU.FTZ.AND P0, PT, R4, 20, PT ;  /* 0x41a000000400780b */ /* 0x000fe20003f1c000 */
[--C-:B------:R-:W-:Y:S02]  /*4bc0*/  FADD.FTZ R10, R3, R52.reuse ;  /* 0x00000034030a7221 */ /* 0x100fe40000010000 */
[--C-:B------:R-:W-:Y:S01]  /*4bd0*/  FADD.FTZ R12, R5, R52.reuse ;  /* 0x00000034050c7221 */ /* 0x100fe20000010000 */
[----:B------:R-:W-:Y:S02]  /*4be0*/  HADD2.F32 R5, -RZ, R6.H0_H0 ;  /* 0x20000006ff057230 */ /* 0x000fe40000004100 */
[----:B------:R-:W-:Y:S01]  /*4bf0*/  FSETP.GTU.FTZ.AND P1, PT, R10, 20, PT ;  /* 0x41a000000a00780b */ /* 0x000fe20003f3c000 */
[----:B------:R-:W-:Y:S01]  /*4c00*/  @!P6 FMUL.FTZ R0, R0, -1.4426950216293334961 ;  /* 0xbfb8aa3b0000e820 */ /* 0x000fe20000410000 */
[----:B------:R-:W-:Y:S01]  /*4c10*/  FSETP.GTU.FTZ.AND P2, PT, R12, 20, PT ;  /* 0x41a000000c00780b */ /* 0x000fe20003f5c000 */
[----:B------:R-:W-:Y:S01]  /*4c20*/  FADD.FTZ R13, R5, R52 ;  /* 0x00000034050d7221 */ /* 0x000fe20000010000 */
[----:B------:R-:W-:-:S03]  /*4c30*/  @!P5 FMUL.FTZ R11, R11, -1.4426950216293334961 ;  /* 0xbfb8aa3b0b0bd820 */ /* 0x000fc60000410000 */
[----:B------:R-:W1:Y:S01]  /*4c40*/  @!P6 MUFU.EX2 R0, R0 ;  /* 0x000000000000e308 */ /* 0x000e620000000800 */
[----:B------:R-:W-:Y:S01]  /*4c50*/  FSETP.GTU.FTZ.AND P3, PT, R13, 20, PT ;  /* 0x41a000000d00780b */ /* 0x000fe20003f7c000 */
[----:B------:R-:W-:-:S06]  /*4c60*/  @!P0 FMUL.FTZ R4, R4, -1.4426950216293334961 ;  /* 0xbfb8aa3b04048820 */ /* 0x000fcc0000410000 */
[----:B------:R-:W-:Y:S01]  /*4c70*/  @!P2 FMUL.FTZ R6, R12, -1.4426950216293334961 ;  /* 0xbfb8aa3b0c06a820 */ /* 0x000fe20000410000 */
[--C-:B------:R-:W-:Y:S01]  /*4c80*/  FADD.FTZ R12, R7, R52.reuse ;  /* 0x00000034070c7221 */ /* 0x100fe20000010000 */
[----:B------:R-:W-:Y:S04]  /*4c90*/  @!P0 MUFU.EX2 R4, R4 ;  /* 0x0000000400048308 */ /* 0x000fe80000000800 */
[----:B------:R-:W-:Y:S01]  /*4ca0*/  @!P3 FMUL.FTZ R7, R13, -1.4426950216293334961 ;  /* 0xbfb8aa3b0d07b820 */ /* 0x000fe20000410000 */
[----:B-1----:R-:W-:Y:S01]  /*4cb0*/  @!P6 FADD.FTZ R3, R0, 1 ;  /* 0x3f8000000003e421 */ /* 0x002fe20000010000 */
[----:B------:R-:W-:Y:S02]  /*4cc0*/  @!P1 FMUL.FTZ R0, R10, -1.4426950216293334961 ;  /* 0xbfb8aa3b0a009820 */ /* 0x000fe40000410000 */
[----:B------:R-:W-:Y:S01]  /*4cd0*/  @!P2 MUFU.EX2 R6, R6 ;  /* 0x000000060006a308 */ /* 0x000fe20000000800 */
[----:B------:R-:W-:-:S05]  /*4ce0*/  FADD.FTZ R10, R9, R52 ;  /* 0x00000034090a7221 */ /* 0x000fca0000010000 */
[C---:B------:R-:W-:Y:S02]  /*4cf0*/  FSETP.GTU.FTZ.AND P4, PT, R10.reuse, 20, PT ;  /* 0x41a000000a00780b */ /* 0x040fe40003f9c000 */
[----:B------:R-:W1:Y:S08]  /*4d00*/  @!P6 MUFU.RCP R8, R3 ;  /* 0x000000030008e308 */ /* 0x000e700000001000 */
[----:B------:R4:W3:Y:S03]  /*4d10*/  @!P1 MUFU.EX2 R5, R0 ;  /* 0x0000000000059308 */ /* 0x0008e60000000800 */
[----:B------:R-:W-:-:S05]  /*4d20*/  @!P4 FMUL.FTZ R10, R10, -1.4426950216293334961 ;  /* 0xbfb8aa3b0a0ac820 */ /* 0x000fca0000410000 */
[----:B------:R2:W-:Y:S01]  /*4d30*/  @!P3 MUFU.EX2 R9, R7 ;  /* 0x000000070009b308 */ /* 0x0005e20000000800 */
[----:B-1----:R-:W-:Y:S01]  /*4d40*/  @!P6 FMUL.FTZ R117, R117, R8 ;  /* 0x000000087575e220 */ /* 0x002fe20000410000 */
[----:B------:R-:W-:Y:S01]  /*4d50*/  FSETP.GTU.FTZ.AND P6, PT, R12, 20, PT ;  /* 0x41a000000c00780b */ /* 0x000fe20003fdc000 */
[----:B----4-:R-:W-:Y:S01]  /*4d60*/  @!P0 FADD.FTZ R0, R4, 1 ;  /* 0x3f80000004008421 */ /* 0x010fe20000010000 */
[----:B------:R-:W-:Y:S01]  /*4d70*/  @!P2 FADD.FTZ R8, R6, 1 ;  /* 0x3f8000000608a421 */ /* 0x000fe20000010000 */
[----:B------:R-:W-:Y:S02]  /*4d80*/  F2FP.F16.F32.PACK_AB R6, R118, R123 ;  /* 0x0000007b7606723e */ /* 0x000fe400000000ff */
[----:B------:R-:W-:Y:S01]  /*4d90*/  F2FP.F16.F32.PACK_AB R4, R114, R119 ;  /* 0x000000777204723e */ /* 0x000fe200000000ff */
[----:B------:R-:W1:Y:S01]  /*4da0*/  @!P5 MUFU.EX2 R11, R11 ;  /* 0x0000000b000bd308 */ /* 0x000e620000000800 */
[----:B---3--:R-:W-:Y:S01]  /*4db0*/  @!P1 FADD.FTZ R3, R5, 1 ;  /* 0x3f80000005039421 */ /* 0x008fe20000010000 */
[----:B--2---:R-:W-:-:S02]  /*4dc0*/  F2FP.F16.F32.PACK_AB R7, R120, R125 ;  /* 0x0000007d7807723e */ /* 0x004fc400000000ff */
[----:B------:R-:W-:-:S03]  /*4dd0*/  F2FP.F16.F32.PACK_AB R5, R116, R121 ;  /* 0x000000797405723e */ /* 0x000fc600000000ff */
[----:B------:R-:W-:Y:S01]  /*4de0*/  @!P6 FMUL.FTZ R12, R12, -1.4426950216293334961 ;  /* 0xbfb8aa3b0c0ce820 */ /* 0x000fe20000410000 */
[----:B------:R1:W2:Y:S01]  /*4df0*/  @!P0 MUFU.RCP R15, R0 ;  /* 0x00000000000f8308 */ /* 0x0002a20000001000 */
[----:B------:R3:W-:Y:S07]  /*4e00*/  STS.128 [R81], R4 ;  /* 0x0000000451007388 */ /* 0x0007ee0000000c00 */
[----:B------:R4:W5:Y:S01]  /*4e10*/  @!P6 MUFU.EX2 R13, R12 ;  /* 0x0000000c000de308 */ /* 0x0009620000000800 */
[----:B-1----:R-:W-:-:S07]  /*4e20*/  @!P5 FADD.FTZ R0, R11, 1 ;  /* 0x3f8000000b00d421 */ /* 0x002fce0000010000 */
[----:B------:R-:W1:Y:S01]  /*4e30*/  @!P4 MUFU.EX2 R14, R10 ;  /* 0x0000000a000ec308 */ /* 0x000e620000000800 */
[----:B----4-:R-:W-:Y:S01]  /*4e40*/  @!P3 FADD.FTZ R12, R9, 1 ;  /* 0x3f800000090cb421 */ /* 0x010fe20000010000 */
[----:B--2---:R-:W-:-:S06]  /*4e50*/  @!P0 FMUL.FTZ R112, R112, R15 ;  /* 0x0000000f70708220 */ /* 0x004fcc0000410000 */
[----:B------:R2:W4:Y:S01]  /*4e60*/  @!P2 MUFU.RCP R17, R8 ;  /* 0x000000080011a308 */ /* 0x0005220000001000 */
[----:B------:R-:W-:Y:S01]  /*4e70*/  NOP ;  /* 0x0000000000007918 */ /* 0x000fe20000000000 */
[----:B-----5:R-:W-:-:S06]  /*4e80*/  @!P6 FADD.FTZ R13, R13, 1 ;  /* 0x3f8000000d0de421 */ /* 0x020fcc0000010000 */
[----:B------:R5:W0:Y:S01]  /*4e90*/  @!P3 MUFU.RCP R18, R12 ;  /* 0x0000000c0012b308 */ /* 0x000a220000001000 */
[----:B--2---:R-:W2:Y:S01]  /*4ea0*/  LDS.128 R8, [R81] ;  /* 0x0000000051087984 */ /* 0x004ea20000000c00 */
[----:B-1----:R-:W-:-:S06]  /*4eb0*/  @!P4 FADD.FTZ R14, R14, 1 ;  /* 0x3f8000000e0ec421 */ /* 0x002fcc0000010000 */
[----:B------:R1:W3:Y:S01]  /*4ec0*/  @!P6 MUFU.RCP R19, R13 ;  /* 0x0000000d0013e308 */ /* 0x0002e20000001000 */
[----:B-----5:R-:W-:Y:S01]  /*4ed0*/  MOV R12, R2 ;  /* 0x00000002000c7202 */ /* 0x020fe20000000f00 */
[----:B----4-:R-:W-:Y:S01]  /*4ee0*/  @!P2 FMUL.FTZ R110, R110, R17 ;  /* 0x000000116e6ea220 */ /* 0x010fe20000410000 */
[----:B------:R-:W-:-:S04]  /*4ef0*/  IADD3 R64, P2, PT, R64, -0x200, RZ ;  /* 0xfffffe0040407810 */ /* 0x000fc80007f5e0ff */
[----:B------:R-:W-:Y:S01]  /*4f00*/  IADD3.X R65, PT, PT, R65, -0x1, RZ, P2, !PT ;  /* 0xffffffff41417810 */ /* 0x000fe200017fe4ff */
[----:B------:R4:W5:Y:S01]  /*4f10*/  @!P1 MUFU.RCP R16, R3 ;  /* 0x0000000300109308 */ /* 0x0009620000001000 */
[----:B-1----:R-:W-:Y:S01]  /*4f20*/  MOV R13, RZ ;  /* 0x000000ff000d7202 */ /* 0x002fe20000000f00 */
[----:B0-----:R-:W-:Y:S01]  /*4f30*/  @!P3 FMUL.FTZ R113, R113, R18 ;  /* 0x000000127171b220 */ /* 0x001fe20000410000 */
[----:B------:R-:W-:-:S04]  /*4f40*/  IADD3 R60, P3, PT, R60, -0x200, RZ ;  /* 0xfffffe003c3c7810 */ /* 0x000fc80007f7e0ff */
[----:B------:R-:W-:Y:S01]  /*4f50*/  IADD3.X R61, PT, PT, R61, -0x1, RZ, P3, !PT ;  /* 0xffffffff3d3d7810 */ /* 0x000fe20001ffe4ff */
[----:B------:R-:W0:Y:S01]  /*4f60*/  @!P5 MUFU.RCP R0, R0 ;  /* 0x000000000000d308 */ /* 0x000e220000001000 */
[----:B----4-:R-:W-:-:S04]  /*4f70*/  IMAD.WIDE.U32 R2, R20, UR18, R12 ;  /* 0x0000001214027c25 */ /* 0x010fc8000f8e000c */
[----:B---3--:R-:W-:Y:S01]  /*4f80*/  @!P6 FMUL.FTZ R106, R106, R19 ;  /* 0x000000136a6ae220 */ /* 0x008fe20000410000 */
[----:B------:R-:W-:Y:S02]  /*4f90*/  IMAD R3, R21, UR18, R3 ;  /* 0x0000001215037c24 */ /* 0x000fe4000f8e0203 */
[----:B------:R-:W1:Y:S01]  /*4fa0*/  LDC.64 R20, c[0x0][0x560] ;  /* 0x00015800ff147b82 */ /* 0x000e620000000a00 */
[----:B------:R3:W4:Y:S01]  /*4fb0*/  @!P4 MUFU.RCP R7, R14 ;  /* 0x0000000e0007c308 */ /* 0x0007220000001000 */
[----:B------:R-:W-:-:S04]  /*4fc0*/  IMAD.WIDE.U32 R2, R51, UR4, R2 ;  /* 0x0000000433027c25 */ /* 0x000fc8000f8e0002 */
[----:B-----5:R-:W-:Y:S01]  /*4fd0*/  @!P1 FMUL.FTZ R115, R115, R16 ;  /* 0x0000001073739220 */ /* 0x020fe20000410000 */
[----:B------:R-:W-:Y:S01]  /*4fe0*/  F2FP.F16.F32.PACK_AB R16, R112, R117 ;  /* 0x000000757010723e */ /* 0x000fe200000000ff */
[----:B------:R-:W-:Y:S01]  /*4ff0*/  FADD.FTZ R117, R117, R54 ;  /* 0x0000003675757221 */ /* 0x000fe20000010000 */
[----:B------:R-:W-:Y:S01]  /*5000*/  IMAD R3, R51, UR5, R3 ;  /* 0x0000000533037c24 */ /* 0x000fe2000f8e0203 */
[----:B------:R-:W-:Y:S01]  /*5010*/  LEA R4, P0, R2, R34, 0x1 ;  /* 0x0000002202047211 */ /* 0x000fe200078008ff */
[----:B------:R-:W5:Y:S01]  /*5020*/  LDCU.64 UR4, c[0x0][0x520] ;  /* 0x0000a400ff0477ac */ /* 0x000f620008000a00 */
[----:B------:R-:W-:Y:S01]  /*5030*/  F2FP.F16.F32.PACK_AB R17, R110, R115 ;  /* 0x000000736e11723e */ /* 0x000fe200000000ff */
[----:B0-----:R-:W-:Y:S01]  /*5040*/  @!P5 FMUL.FTZ R111, R111, R0 ;  /* 0x000000006f6fd220 */ /* 0x001fe20000410000 */
[----:B------:R-:W-:Y:S01]  /*5050*/  LEA.HI.X R5, R2, R35, R3, 0x1, P0 ;  /* 0x0000002302057211 */ /* 0x000fe200000f0c03 */
[----:B---3--:R-:W0:Y:S01]  /*5060*/  LDC.64 R14, c[0x0][0x518] ;  /* 0x00014600ff0e7b82 */ /* 0x008e220000000a00 */
[----:B------:R-:W-:Y:S01]  /*5070*/  FADD.FTZ R112, R117, R112 ;  /* 0x0000007075707221 */ /* 0x000fe20000010000 */
[----:B------:R-:W-:Y:S01]  /*5080*/  IADD3 R62, P1, PT, R62, -0x200, RZ ;  /* 0xfffffe003e3e7810 */ /* 0x000fe20007f3e0ff */
[----:B------:R-:W-:Y:S01]  /*5090*/  IMAD.WIDE.U32 R2, R28, 0x10, R4 ;  /* 0x000000101c027825 */ /* 0x000fe200078e0004 */
[----:B------:R-:W-:-:S03]  /*50a0*/  F2FP.F16.F32.PACK_AB R19, R106, R111 ;  /* 0x0000006f6a13723e */ /* 0x000fc600000000ff */
[----:B----4-:R-:W-:Y:S01]  /*50b0*/  @!P4 FMUL.FTZ R108, R108, R7 ;  /* 0x000000076c6cc220 */ /* 0x010fe20000410000 */
[----:B------:R-:W-:Y:S01]  /*50c0*/  FADD.FTZ R115, R112, R115 ;  /* 0x0000007370737221 */ /* 0x000fe20000010000 */
[----:B------:R-:W-:Y:S01]  /*50d0*/  IADD3 R56, P4, PT, R56, -0x200, RZ ;  /* 0xfffffe0038387810 */ /* 0x000fe20007f9e0ff */
[----:B--2---:R5:W-:Y:S01]  /*50e0*/  STG.E.128 desc[UR16][R2.64], R8 ;  /* 0x0000000802007986 */ /* 0x004be2000c101d10 */
[----:B------:R-:W-:Y:S01]  /*50f0*/  BAR.SYNC.DEFER_BLOCKING 0x0 ;  /* 0x0000000000007b1d */ /* 0x000fe20000010000 */
[----:B------:R-:W-:Y:S01]  /*5100*/  F2FP.F16.F32.PACK_AB R18, R108, R113 ;  /* 0x000000716c12723e */ /* 0x000fe200000000ff */
[----:B------:R-:W-:Y:S01]  /*5110*/  FADD.FTZ R110, R115, R110 ;  /* 0x0000006e736e7221 */ /* 0x000fe20000010000 */
[----:B------:R-:W-:Y:S02]  /*5120*/  IADD3 R58, P5, PT, R58, -0x200, RZ ;  /* 0xfffffe003a3a7810 */ /* 0x000fe40007fbe0ff */
[----:B------:R-:W-:Y:S01]  /*5130*/  IADD3.X R63, PT, PT, R63, -0x1, RZ, P1, !PT ;  /* 0xffffffff3f3f7810 */ /* 0x000fe20000ffe4ff */
[----:B------:R-:W-:Y:S01]  /*5140*/  FADD.FTZ R113, R110, R113 ;  /* 0x000000716e717221 */ /* 0x000fe20000010000 */
[----:B------:R-:W-:-:S02]  /*5150*/  IADD3.X R57, PT, PT, R57, -0x1, RZ, P4, !PT ;  /* 0xffffffff39397810 */ /* 0x000fc400027fe4ff */
[----:B------:R-:W-:Y:S01]  /*5160*/  IADD3.X R59, PT, PT, R59, -0x1, RZ, P5, !PT ;  /* 0xffffffff3b3b7810 */ /* 0x000fe20002ffe4ff */
[----:B------:R-:W-:Y:S01]  /*5170*/  FADD.FTZ R108, R113, R108 ;  /* 0x0000006c716c7221 */ /* 0x000fe20000010000 */
[----:B0-----:R-:W-:-:S04]  /*5180*/  IMAD.WIDE.U32 R12, R14, UR18, R12 ;  /* 0x000000120e0c7c25 */ /* 0x001fc8000f8e000c */
[----:B------:R-:W-:Y:S01]  /*5190*/  FADD.FTZ R111, R108, R111 ;  /* 0x0000006f6c6f7221 */ /* 0x000fe20000010000 */
[----:B------:R-:W-:-:S03]  /*51a0*/  IMAD R13, R15, UR18, R13 ;  /* 0x000000120f0d7c24 */ /* 0x000fc6000f8e020d */
[----:B------:R-:W-:Y:S01]  /*51b0*/  FADD.FTZ R54, R111, R106 ;  /* 0x0000006a6f367221 */ /* 0x000fe20000010000 */
[----:B-----5:R-:W-:-:S04]  /*51c0*/  IMAD.WIDE.U32 R2, R51, UR4, R12 ;  /* 0x0000000433027c25 */ /* 0x020fc8000f8e000c */
[----:B------:R-:W-:Y:S01]  /*51d0*/  IMAD R0, R51, UR5, R3 ;  /* 0x0000000533007c24 */ /* 0x000fe2000f8e0203 */
[----:B------:R-:W-:Y:S01]  /*51e0*/  STS.128 [R81], R16 ;  /* 0x0000001051007388 */ /* 0x000fe20000000c00 */
[----:B------:R-:W-:-:S03]  /*51f0*/  NOP ;  /* 0x0000000000007918 */ /* 0x000fc60000000000 */
[----:B------:R-:W0:Y:S01]  /*5200*/  LDS.128 R4, [R81] ;  /* 0x0000000051047984 */ /* 0x000e220000000c00 */
[----:B-1----:R-:W-:-:S04]  /*5210*/  LEA R8, P0, R2, R20, 0x1 ;  /* 0x0000001402087211 */ /* 0x002fc800078008ff */
[----:B------:R-:W-:Y:S02]  /*5220*/  LEA.HI.X R9, R2, R21, R0, 0x1, P0 ;  /* 0x0000001502097211 */ /* 0x000fe400000f0c00 */
[----:B------:R-:W-:Y:S02]  /*5230*/  ISETP.GT.AND P0, PT, R66, 0x1, PT ;  /* 0x000000014200780c */ /* 0x000fe40003f04270 */
[----:B------:R-:W-:Y:S01]  /*5240*/  MOV R66, R80 ;  /* 0x0000005000427202 */ /* 0x000fe20000000f00 */
[----:B------:R-:W-:-:S05]  /*5250*/  IMAD.WIDE.U32 R2, R28, 0x10, R8 ;  /* 0x000000101c027825 */ /* 0x000fca00078e0008 */
[----:B0-----:R0:W-:Y:S05]  /*5260*/  STG.E.128 desc[UR16][R2.64], R4 ;  /* 0x0000000402007986 */ /* 0x0011ea000c101d10 */
[----:B------:R-:W-:Y:S05]  /*5270*/  @P0 BRA `(.L_x_9561) ;  /* 0xffffffb800500947 */ /* 0x000fea000383ffff */
.L_x_9520:
        /* <DEDUP_REMOVED lines=34> */
.L_x_9563:
[----:B------:R-:W-:Y:S05]  /*54a0*/  BSYNC.RECONVERGENT B0 ;  /* 0x0000000000007941 */ /* 0x000fea0003800200 */
.L_x_9562:
        /* <DEDUP_REMOVED lines=26> */
.L_x_9565:
[----:B------:R-:W-:Y:S05]  /*5650*/  BSYNC.RECONVERGENT B0 ;  /* 0x0000000000007941 */ /* 0x000fea0003800200 */
.L_x_9564:
        /* <DEDUP_REMOVED lines=8> */
.L_x_9566:
        /* <DEDUP_REMOVED lines=15> */
.L_x_9567:
        /* <DEDUP_REMOVED lines=11> */
.L_x_10535:


//--------------------- .text._Z25selective_scan_bwd_kernelI32Selective_Scan_bwd_kernel_traitsILi32ELi4ELb0ELb0ELb0ELb0ELb0EN3c104HalfEfEEv12SSMParamsBwd --------------------------
	.section	.text._Z25selective_scan_bwd_kernelI32Selective_Scan_bwd_kernel_traitsILi32ELi4ELb0ELb0ELb0ELb0ELb0EN3c104HalfEfEEv12SSMParamsBwd,"ax",@progbits
	.align	128
        .global         _Z25selective_scan_bwd_kernelI32Selective_Scan_bwd_kernel_traitsILi32ELi4ELb0ELb0ELb0ELb0ELb0EN3c104HalfEfEEv12SSMParamsBwd
        .type           _Z25selective_scan_bwd_kernelI32Selective_Scan_bwd_kernel_traitsILi32ELi4ELb0ELb0ELb0ELb0ELb0EN3c104HalfEfEEv12SSMParamsBwd,@function
        .size           _Z25selective_scan_bwd_kernelI32Selective_Scan_bwd_kernel_traitsILi32ELi4ELb0ELb0ELb0ELb0ELb0EN3c104HalfEfEEv12SSMParamsBwd,(.L_x_10536 - _Z25selective_scan_bwd_kernelI32Selective_Scan_bwd_kernel_traitsILi32ELi4ELb0ELb0ELb0ELb0ELb0EN3c104HalfEfEEv12SSMParamsBwd)
        .other          _Z25selective_scan_bwd_kernelI32Selective_Scan_bwd_kernel_traitsILi32ELi4ELb0ELb0ELb0ELb0ELb0EN3c104HalfEfEEv12SSMParamsBwd,@"STO_CUDA_ENTRY STV_DEFAULT"
_Z25selective_scan_bwd_kernelI32Selective_Scan_bwd_kernel_traitsILi32ELi4ELb0ELb0ELb0ELb0ELb0EN3c104HalfEfEEv12SSMParamsBwd:
.text._Z25selective_scan_bwd_kernelI32Selective_Scan_bwd_kernel_traitsILi32ELi4ELb0ELb0ELb0ELb0ELb0EN3c104HalfEfEEv12SSMParamsBwd:
        /* <DEDUP_REMOVED lines=31> */
[----:B--2---:R-:W-:Y:S01]  /*01f0*/  IMAD.U32 R4, RZ, RZ, UR6 ;  /* 0x00000006ff047e24 */ /* 0x004fe2000f8e00ff */
[----:B------:R-:W-:Y:S01]  /*0200*/  MOV R5, UR7 ;  /* 0x0000000700057c02 */ /* 0x000fe20008000f00 */
[----:B------:R-:W2:Y:S01]  /*0210*/  LDCU.64 UR6, c[0x0][0x498] ;  /* 0x00009300ff0677ac */ /* 0x000ea20008000a00 */
[----:B------:R-:W-:Y:S01]  /*0220*/  MOV R3, UR5 ;  /* 0x0000000500037c02 */ /* 0x000fe20008000f00 */
[----:B------:R-:W-:Y:S01]  /*0230*/  IMAD.U32 R5, RZ, RZ, UR8 ;  /* 0x00000008ff057e24 */ /* 0x000fe2000f8e00ff */
[----:B------:R-:W-:Y:S01]  /*0240*/  MOV R3, UR9 ;  /* 0x0000000900037c02 */ /* 0x000fe20008000f00 */
[----:B------:R-:W1:Y:S01]  /*0250*/  LDCU.64 UR8, c[0x0][0x3b8] ;  /* 0x00007700ff0877ac */ /* 0x000e620008000a00 */
[----:B------:R-:W0:Y:S01]  /*0260*/  @P0 LDC R19, c[0x0][0x38c] ;  /* 0x0000e300ff130b82 */ /* 0x000e220000000800 */
[----:B------:R-:W-:-:S07]  /*0270*/  MOV R2, UR4 ;  /* 0x0000000400027c02 */ /* 0x000fce0008000f00 */
        /* <DEDUP_REMOVED lines=8> */
[----:B------:R-:W-:Y:S01]  /*0300*/  ISETP.GE.AND P1, PT, R11, 0x1, PT ;  /* 0x000000010b00780c */ /* 0x000fe20003f26270 */
[----:B------:R-:W-:-:S06]  /*0310*/  @P0 IMAD R0, R0, R11, RZ ;  /* 0x0000000b00000224 */ /* 0x000fcc00078e02ff */
[----:B------:R-:W4:Y:S01]  /*0320*/  LDC.64 R38, c[0x0][0x528] ;  /* 0x00014a00ff267b82 */ /* 0x000f220000000a00 */
[----:B------:R-:W-:Y:S01]  /*0330*/  UIMAD UR5, UR18, UR7, UR5 ;  /* 0x00000007120572a4 */ /* 0x000fe2000f8e0205 */
[----:B------:R-:W-:Y:S01]  /*0340*/  LEA R11, R11, 0xffffff80, 0x7 ;  /* 0xffffff800b0b7811 */ /* 0x000fe200078e38ff */
[----:B-1----:R-:W-:-:S04]  /*0350*/  IMAD.WIDE.U32 R20, R18, UR8, RZ ;  /* 0x0000000812147c25 */ /* 0x002fc8000f8e00ff */
[----:B------:R-:W-:Y:S01]  /*0360*/  IMAD.WIDE.U32 R4, R18, UR14, R4 ;  /* 0x0000000e12047c25 */ /* 0x000fe2000f8e0004 */
[----:B------:R-:W-:-:S03]  /*0370*/  IADD3 R34, P3, PT, R11, R2, RZ ;  /* 0x000000020b227210 */ /* 0x000fc60007f7e0ff */
[----:B0-----:R-:W-:Y:S01]  /*0380*/  @P0 IMAD R9, R0, R19, RZ ;  /* 0x0000001300090224 */ /* 0x001fe200078e02ff */
        /* <DEDUP_REMOVED lines=13> */
[----:B------:R-:W-:Y:S01]  /*0460*/  LEA R6, P2, R34, R28, 0x1 ;  /* 0x0000001c22067211 */ /* 0x000fe200078408ff */
[C---:B------:R-:W-:Y:S01]  /*0470*/  IMAD.X R30, R0.reuse, 0x1, R9, P0 ;  /* 0x00000001001e7824 */ /* 0x040fe200000e0609 */
[----:B------:R-:W-:Y:S01]  /*0480*/  IADD3.X R3, PT, PT, R0, R13, RZ, P4, !PT ;  /* 0x0000000d00037210 */ /* 0x000fe200027fe4ff */
[----:B------:R-:W-:Y:S01]  /*0490*/  IMAD R0, R18, UR11, R23 ;  /* 0x0000000b12007c24 */ /* 0x000fe2000f8e0217 */
[----:B------:R-:W-:Y:S02]  /*04a0*/  LEA R21, P0, R22, R26, 0x2 ;  /* 0x0000001a16157211 */ /* 0x000fe400078010ff */
[----:B--2---:R-:W-:Y:S02]  /*04b0*/  LEA R35, P3, R36, R32, 0x1 ;  /* 0x0000002024237211 */ /* 0x004fe400078608ff */
[----:B----4-:R-:W-:Y:S02]  /*04c0*/  LEA R31, P4, R2, R38, 0x1 ;  /* 0x00000026021f7211 */ /* 0x010fe400078808ff */
[----:B------:R-:W-:Y:S01]  /*04d0*/  LEA.HI.X R34, R34, R29, R7, 0x1, P2 ;  /* 0x0000001d22227211 */ /* 0x000fe200010f0c07 */
[----:B------:R-:W-:Y:S01]  /*04e0*/  HFMA2 R29, -RZ, RZ, 0, 0 ;  /* 0x00000000ff1d7431 */ /* 0x000fe200000001ff */
[----:B------:R-:W-:-:S02]  /*04f0*/  LEA.HI.X R22, R22, R27, R0, 0x2, P0 ;  /* 0x0000001b16167211 */ /* 0x000fc400000f1400 */
[----:B------:R-:W-:Y:S02]  /*0500*/  LEA.HI.X R36, R36, R33, R3, 0x1, P3 ;  /* 0x0000002124247211 */ /* 0x000fe400018f0c03 */
[----:B------:R-:W-:Y:S02]  /*0510*/  LEA.HI.X R30, R2, R39, R30, 0x1, P4 ;  /* 0x00000027021e7211 */ /* 0x000fe400020f0c1e */
[----:B------:R-:W-:Y:S01]  /*0520*/  MOV R25, RZ ;  /* 0x000000ff00197202 */ /* 0x000fe20000000f00 */
[----:B------:R-:W-:Y:S06]  /*0530*/  @!P1 BRA `(.L_x_9568) ;  /* 0x0000001c005c9947 */ /* 0x000fec0003800000 */
[----:B------:R-:W0:Y:S01]  /*0540*/  S2R R23, SR_TID.X ;  /* 0x0000000000177919 */ /* 0x000e220000002100 */
[----:B------:R-:W1:Y:S01]  /*0550*/  LDC.64 R24, c[0x0][0x440] ;  /* 0x00011000ff187b82 */ /* 0x000e620000000a00 */
[----:B------:R-:W2:Y:S01]  /*0560*/  LDCU.64 UR6, c[0x0][0x3a0] ;  /* 0x00007400ff0677ac */ /* 0x000ea20008000a00 */
[----:B------:R-:W-:Y:S01]  /*0570*/  IMAD.MOV.U32 R29, RZ, RZ, RZ ;  /* 0x000000ffff1d7224 */ /* 0x000fe200078e00ff */
[----:B------:R-:W-:Y:S01]  /*0580*/  UMOV UR4, 0x400 ;  /* 0x0000040000047882 */ /* 0x000fe20000000000 */
[----:B------:R-:W3:Y:S04]  /*0590*/  LDCU UR8, c[0x0][0x394] ;  /* 0x00007280ff0877ac */ /* 0x000ee80008000800 */
[----:B------:R-:W4:Y:S01]  /*05a0*/  S2UR UR5, SR_CgaCtaId ;  /* 0x00000000000579c3 */ /* 0x000f220000008800 */
[----:B--2---:R-:W-:-:S04]  /*05b0*/  IMAD.WIDE.U32 R32, R18, UR6, RZ ;  /* 0x0000000612207c25 */ /* 0x004fc8000f8e00ff */
[----:B------:R-:W-:Y:S01]  /*05c0*/  IMAD R0, R18, UR7, R33 ;  /* 0x0000000712007c24 */ /* 0x000fe2000f8e0221 */
[----:B-1----:R-:W-:Y:S01]  /*05d0*/  LEA R24, P0, R32, R24, 0x2 ;  /* 0x0000001820187211 */ /* 0x002fe200078010ff */
[----:B------:R-:W-:-:S03]  /*05e0*/  IMAD.MOV.U32 R33, RZ, RZ, R6 ;  /* 0x000000ffff217224 */ /* 0x000fc600078e0006 */
[----:B------:R-:W-:Y:S02]  /*05f0*/  LEA.HI.X R32, R32, R25, R0, 0x2, P0 ;  /* 0x0000001920207211 */ /* 0x000fe400000f1400 */
[----:B------:R-:W-:Y:S02]  /*0600*/  MOV R25, RZ ;  /* 0x000000ff00197202 */ /* 0x000fe40000000f00 */
[C---:B0-----:R-:W-:Y:S01]  /*0610*/  SHF.L.U32 R37, R23.reuse, 0x2, RZ ;  /* 0x0000000217257819 */ /* 0x041fe200000006ff */
[----:B----4-:R-:W-:Y:S01]  /*0620*/  ULEA UR4, UR5, UR4, 0x18 ;  /* 0x0000000405047291 */ /* 0x010fe2000f8ec0ff */
[----:B------:R-:W-:Y:S02]  /*0630*/  LOP3.LUT R88, R23, 0x1f, RZ, 0xc0, !PT ;  /* 0x0000001f17587812 */ /* 0x000fe400078ec0ff */
[----:B------:R-:W-:Y:S02]  /*0640*/  LOP3.LUT R0, R37, 0xf80, RZ, 0xc0, !PT ;  /* 0x00000f8025007812 */ /* 0x000fe400078ec0ff */
[----:B------:R-:W-:-:S02]  /*0650*/  IADD3 R26, PT, PT, R23, 0x200, RZ ;  /* 0x00000200171a7810 */ /* 0x000fc40007ffe0ff */
[----:B------:R-:W-:Y:S02]  /*0660*/  MOV R28, UR4 ;  /* 0x00000004001c7c02 */ /* 0x000fe40008000f00 */
[----:B------:R-:W-:-:S03]  /*0670*/  LOP3.LUT R27, R0, 0x1f, R23, 0xf8, !PT ;  /* 0x0000001f001b7812 */ /* 0x000fc600078ef817 */
[----:B------:R-:W-:Y:S01]  /*0680*/  IMAD.IADD R37, R37, 0x1, R28 ;  /* 0x0000000125257824 */ /* 0x000fe200078e021c */
[C---:B------:R-:W-:Y:S02]  /*0690*/  LOP3.LUT R38, R27.reuse, 0x20, RZ, 0xfc, !PT ;  /* 0x000000201b267812 */ /* 0x040fe400078efcff */
[C---:B------:R-:W-:Y:S02]  /*06a0*/  LOP3.LUT R39, R27.reuse, 0x40, RZ, 0xfc, !PT ;  /* 0x000000401b277812 */ /* 0x040fe400078efcff */
[----:B---3--:R-:W-:-:S07]  /*06b0*/  LOP3.LUT R40, R27, 0x60, RZ, 0xfc, !PT ;  /* 0x000000601b287812 */ /* 0x008fce00078efcff */
.L_x_9576:
[----:B0-----:R-:W0:Y:S01]  /*06c0*/  LDC R41, c[0x0][0x388] ;  /* 0x0000e200ff297b82 */ /* 0x001e220000000800 */
[----:B------:R-:W-:Y:S01]  /*06d0*/  UIADD3 UR9, UPT, UPT, UR8, -0x1, URZ ;  /* 0xffffffff08097890 */ /* 0x000fe2000fffe0ff */
[----:B------:R-:W-:Y:S02]  /*06e0*/  SHF.L.U32 R8, R27, 0x1, RZ ;  /* 0x000000011b087819 */ /* 0x000fe400000006ff */
[----:B------:R-:W-:Y:S01]  /*06f0*/  PRMT R9, RZ, 0x7610, R9 ;  /* 0x00007610ff097816 */ /* 0x000fe20000000009 */
[----:B------:R-:W-:Y:S01]  /*0700*/  USHF.L.U32 UR12, UR9, 0x7, URZ ;  /* 0x00000007090c7899 */ /* 0x000fe200080006ff */
[----:B------:R-:W-:Y:S02]  /*0710*/  IADD3 R2, P4, PT, R8, R33, RZ ;  /* 0x0000002108027210 */ /* 0x000fe40007f9e0ff */
[----:B------:R-:W-:Y:S02]  /*0720*/  PRMT R11, RZ, 0x7610, R11 ;  /* 0x00007610ff0b7816 */ /* 0x000fe4000000000b */
[----:B------:R-:W-:Y:S01]  /*0730*/  PRMT R13, RZ, 0x7610, R13 ;  /* 0x00007610ff0d7816 */ /* 0x000fe2000000000d */
[----:B------:R-:W-:Y:S01]  /*0740*/  IMAD.X R3, RZ, RZ, R34, P4 ;  /* 0x000000ffff037224 */ /* 0x000fe200020e0622 */
[----:B------:R-:W-:Y:S01]  /*0750*/  PRMT R15, RZ, 0x7610, R15 ;  /* 0x00007610ff0f7816 */ /* 0x000fe2000000000f */
[----:B------:R-:W-:Y:S06]  /*0760*/  BAR.SYNC.DEFER_BLOCKING 0x0 ;  /* 0x0000000000007b1d */ /* 0x000fec0000010000 */
[----:B------:R-:W1:Y:S01]  /*0770*/  S2R R43, SR_LANEID ;  /* 0x00000000002b7919 */ /* 0x000e620000000000 */
[----:B------:R-:W-:Y:S01]  /*0780*/  PRMT R45, RZ, 0x7610, R45 ;  /* 0x00007610ff2d7816 */ /* 0x000fe2000000002d */
[----:B------:R-:W2:Y:S01]  /*0790*/  LDCU UR7, c[0x0][0x38c] ;  /* 0x00007180ff0777ac */ /* 0x000ea20008000800 */
[----:B0-----:R-:W-:-:S04]  /*07a0*/  IADD3 R41, PT, PT, R41, -UR12, RZ ;  /* 0x8000000c29297c10 */ /* 0x001fc8000fffe0ff */
[-C--:B------:R-:W-:Y:S02]  /*07b0*/  ISETP.GE.AND P3, PT, R27, R41.reuse, PT ;  /* 0x000000291b00720c */ /* 0x080fe40003f66270 */
[-C--:B------:R-:W-:Y:S02]  /*07c0*/  ISETP.GE.AND P2, PT, R38, R41.reuse, PT ;  /* 0x000000292600720c */ /* 0x080fe40003f46270 */
[-C--:B------:R-:W-:Y:S02]  /*07d0*/  ISETP.GE.AND P1, PT, R39, R41.reuse, PT ;  /* 0x000000292700720c */ /* 0x080fe40003f26270 */
[----:B------:R-:W-:-:S07]  /*07e0*/  ISETP.GE.AND P0, PT, R40, R41, PT ;  /* 0x000000292800720c */ /* 0x000fce0003f06270 */
[----:B------:R-:W3:Y:S04]  /*07f0*/  @!P3 LDG.E.U16 R9, desc[UR16][R2.64] ;  /* 0x000000100209b981 */ /* 0x000ee8000c1e1500 */
[----:B------:R-:W4:Y:S04]  /*0800*/  @!P2 LDG.E.U16 R11, desc[UR16][R2.64+0x40] ;  /* 0x00004010020ba981 */ /* 0x000f28000c1e1500 */
[----:B------:R-:W2:Y:S04]  /*0810*/  @!P1 LDG.E.U16 R13, desc[UR16][R2.64+0x80] ;  /* 0x00008010020d9981 */ /* 0x000ea8000c1e1500 */
[----:B------:R-:W2:Y:S01]  /*0820*/  @!P0 LDG.E.U16 R15, desc[UR16][R2.64+0xc0] ;  /* 0x0000c010020f8981 */ /* 0x000ea2000c1e1500 */
[C---:B-1----:R-:W-:Y:S01]  /*0830*/  LEA R42, R43.reuse, R28, 0x1 ;  /* 0x0000001c2b2a7211 */ /* 0x042fe200078e08ff */
[----:B------:R-:W-:Y:S01]  /*0840*/  IMAD R44, R43, 0x8, R28 ;  /* 0x000000082b2c7824 */ /* 0x000fe200078e021c */
[----:B------:R-:W-:-:S02]  /*0850*/  IADD3 R6, P4, PT, R8, R35, RZ ;  /* 0x0000002308067210 */ /* 0x000fc40007f9e0ff */
[----:B------:R-:W-:Y:S02]  /*0860*/  PRMT R47, RZ, 0x7610, R47 ;  /* 0x00007610ff2f7816 */ /* 0x000fe4000000002f */
[----:B------:R-:W-:Y:S02]  /*0870*/  PRMT R49, RZ, 0x7610, R49 ;  /* 0x00007610ff317816 */ /* 0x000fe40000000031 */
[----:B------:R-:W-:Y:S02]  /*0880*/  PRMT R51, RZ, 0x7610, R51 ;  /* 0x00007610ff337816 */ /* 0x000fe40000000033 */
[----:B------:R-:W-:Y:S01]  /*0890*/  IADD3.X R7, PT, PT, RZ, R36, RZ, P4, !PT ;  /* 0x00000024ff077210 */ /* 0x000fe200027fe4ff */
[----:B---3--:R-:W-:Y:S04]  /*08a0*/  STS.U16 [R42], R9 ;  /* 0x000000092a007388 */ /* 0x008fe80000000400 */
[----:B----4-:R-:W-:Y:S04]  /*08b0*/  STS.U16 [R42+0x40], R11 ;  /* 0x0000400b2a007388 */ /* 0x010fe80000000400 */
[----:B--2---:R0:W-:Y:S04]  /*08c0*/  STS.U16 [R42+0x80], R13 ;  /* 0x0000800d2a007388 */ /* 0x0041e80000000400 */
[----:B------:R1:W-:Y:S01]  /*08d0*/  STS.U16 [R42+0xc0], R15 ;  /* 0x0000c00f2a007388 */ /* 0x0003e20000000400 */
[----:B------:R-:W-:-:S03]  /*08e0*/  NOP ;  /* 0x0000000000007918 */ /* 0x000fc60000000000 */
[----:B------:R-:W2:Y:S01]  /*08f0*/  LDS.64 R54, [R44] ;  /* 0x000000002c367984 */ /* 0x000ea20000000a00 */
[----:B------:R-:W-:Y:S06]  /*0900*/  BAR.SYNC.DEFER_BLOCKING 0x0 ;  /* 0x0000000000007b1d */ /* 0x000fec0000010000 */
[----:B------:R-:W3:Y:S04]  /*0910*/  @!P3 LDG.E.U16 R45, desc[UR16][R6.64] ;  /* 0x00000010062db981 */ /* 0x000ee8000c1e1500 */
[----:B------:R-:W4:Y:S04]  /*0920*/  @!P2 LDG.E.U16 R47, desc[UR16][R6.64+0x40] ;  /* 0x00004010062fa981 */ /* 0x000f28000c1e1500 */
[----:B------:R-:W2:Y:S04]  /*0930*/  @!P1 LDG.E.U16 R49, desc[UR16][R6.64+0x80] ;  /* 0x0000801006319981 */ /* 0x000ea8000c1e1500 */
[----:B------:R-:W2:Y:S01]  /*0940*/  @!P0 LDG.E.U16 R51, desc[UR16][R6.64+0xc0] ;  /* 0x0000c01006338981 */ /* 0x000ea2000c1e1500 */
[----:B------:R-:W-:-:S02]  /*0950*/  IADD3 R8, P4, PT, R8, R31, RZ ;  /* 0x0000001f08087210 */ /* 0x000fc40007f9e0ff */
[----:B0-----:R-:W-:Y:S02]  /*0960*/  PRMT R13, RZ, 0x7610, R13 ;  /* 0x00007610ff0d7816 */ /* 0x001fe4000000000d */
[----:B-1----:R-:W-:Y:S02]  /*0970*/  PRMT R15, RZ, 0x7610, R15 ;  /* 0x00007610ff0f7816 */ /* 0x002fe4000000000f */
        /* <DEDUP_REMOVED lines=8> */
[----:B------:R-:W-:Y:S01]  /*0a00*/  LDS.64 R2, [R44] ;  /* 0x000000002c027984 */ /* 0x000fe20000000a00 */
[----:B------:R-:W-:Y:S06]  /*0a10*/  BAR.SYNC.DEFER_BLOCKING 0x0 ;  /* 0x0000000000007b1d */ /* 0x000fec0000010000 */
[----:B------:R-:W2:Y:S04]  /*0a20*/  @!P3 LDG.E.U16 R13, desc[UR16][R8.64] ;  /* 0x00000010080db981 */ /* 0x000ea8000c1e1500 */
[----:B------:R-:W3:Y:S04]  /*0a30*/  @!P2 LDG.E.U16 R15, desc[UR16][R8.64+0x40] ;  /* 0x00004010080fa981 */ /* 0x000ee8000c1e1500 */
[----:B------:R-:W4:Y:S04]  /*0a40*/  @!P1 LDG.E.U16 R53, desc[UR16][R8.64+0x80] ;  /* 0x0000801008359981 */ /* 0x000f28000c1e1500 */
[----:B------:R-:W4:Y:S01]  /*0a50*/  @!P0 LDG.E.U16 R11, desc[UR16][R8.64+0xc0] ;  /* 0x0000c010080b8981 */ /* 0x000f22000c1e1500 */
[--C-:B0-----:R-:W-:Y:S01]  /*0a60*/  HADD2.F32 R49, -RZ, R54.reuse.H0_H0 ;  /* 0x20000036ff317230 */ /* 0x101fe20000004100 */
[----:B------:R-:W-:Y:S01]  /*0a70*/  UISETP.GE.AND UP0, UPT, UR7, 0x1, UPT ;  /* 0x000000010700788c */ /* 0x000fe2000bf06270 */
[----:B------:R-:W-:-:S02]  /*0a80*/  HADD2.F32 R50, -RZ, R54.H1_H1 ;  /* 0x30000036ff327230 */ /* 0x000fc40000004100 */
[----:B------:R-:W-:Y:S02]  /*0a90*/  HFMA2 R45, -RZ, RZ, 0, 0 ;  /* 0x00000000ff2d7431 */ /* 0x000fe400000001ff */
[--C-:B-1----:R-:W-:Y:S01]  /*0aa0*/  HADD2.F32 R51, -RZ, R55.reuse.H0_H0 ;  /* 0x20000037ff337230 */ /* 0x102fe20000004100 */
[----:B------:R-:W-:Y:S01]  /*0ab0*/  CS2R R46, SRZ ;  /* 0x00000000002e7805 */ /* 0x000fe2000001ff00 */
[----:B------:R-:W-:Y:S02]  /*0ac0*/  HADD2.F32 R52, -RZ, R55.H1_H1 ;  /* 0x30000037ff347230 */ /* 0x000fe40000004100 */
[----:B------:R-:W-:Y:S01]  /*0ad0*/  IMAD.MOV.U32 R48, RZ, RZ, RZ ;  /* 0x000000ffff307224 */ /* 0x000fe200078e00ff */
[----:B--2---:R-:W-:Y:S04]  /*0ae0*/  STS.U16 [R42], R13 ;  /* 0x0000000d2a007388 */ /* 0x004fe80000000400 */
[----:B---3--:R-:W-:Y:S04]  /*0af0*/  STS.U16 [R42+0x40], R15 ;  /* 0x0000400f2a007388 */ /* 0x008fe80000000400 */
[----:B----4-:R-:W-:Y:S04]  /*0b00*/  STS.U16 [R42+0x80], R53 ;  /* 0x000080352a007388 */ /* 0x010fe80000000400 */
[----:B------:R-:W-:Y:S01]  /*0b10*/  STS.U16 [R42+0xc0], R11 ;  /* 0x0000c00b2a007388 */ /* 0x000fe20000000400 */
[----:B------:R-:W-:-:S03]  /*0b20*/  NOP ;  /* 0x0000000000007918 */ /* 0x000fc60000000000 */
[----:B------:R-:W0:Y:S02]  /*0b30*/  LDS.64 R6, [R44] ;  /* 0x000000002c067984 */ /* 0x000e240000000a00 */
[--C-:B0-----:R-:W-:Y:S02]  /*0b40*/  HADD2.F32 R0, -RZ, R6.reuse.H0_H0 ;  /* 0x20000006ff007230 */ /* 0x101fe40000004100 */
[----:B------:R-:W-:Y:S02]  /*0b50*/  HADD2.F32 R53, -RZ, R6.H1_H1 ;  /* 0x30000006ff357230 */ /* 0x000fe40000004100 */
[--C-:B------:R-:W-:Y:S02]  /*0b60*/  HADD2.F32 R54, -RZ, R7.reuse.H0_H0 ;  /* 0x20000007ff367230 */ /* 0x100fe40000004100 */
[C---:B------:R-:W-:Y:S01]  /*0b70*/  FFMA.FTZ R6, R0.reuse, R49, R29 ;  /* 0x0000003100067223 */ /* 0x040fe2000001001d */
[----:B------:R-:W-:Y:S02]  /*0b80*/  HADD2.F32 R55, -RZ, R7.H1_H1 ;  /* 0x30000007ff377230 */ /* 0x000fe40000004100 */
[-C--:B-----5:R-:W-:Y:S01]  /*0b90*/  FMUL.FTZ R57, R0, R17.reuse ;  /* 0x0000001100397220 */ /* 0x0a0fe20000410000 */
        /* <DEDUP_REMOVED lines=10> */
[--C-:B------:R-:W-:Y:S01]  /*0c40*/  HADD2.F32 R13, -RZ, R2.reuse.H0_H0 ;  /* 0x20000002ff0d7230 */ /* 0x100fe20000004100 */
[----:B------:R-:W-:Y:S01]  /*0c50*/  UIADD3 UR5, UPT, UPT, UR8, -0x2, URZ ;  /* 0xfffffffe08057890 */ /* 0x000fe2000fffe0ff */
[----:B------:R-:W-:Y:S01]  /*0c60*/  HADD2.F32 R69, -RZ, R2.H1_H1 ;  /* 0x30000002ff457230 */ /* 0x000fe20000004100 */
[----:B------:R-:W-:Y:S01]  /*0c70*/  ULOP3.LUT UR4, UR4, 0x100, URZ, 0xc0, !UPT ;  /* 0x0000010004047892 */ /* 0x000fe2000f8ec0ff */
[--C-:B------:R-:W-:Y:S01]  /*0c80*/  HADD2.F32 R15, -RZ, R3.reuse.H0_H0 ;  /* 0x20000003ff0f7230 */ /* 0x100fe20000004100 */
[----:B------:R-:W-:Y:S01]  /*0c90*/  UIMAD UR5, UR5, UR7, URZ ;  /* 0x00000007050572a4 */ /* 0x000fe2000f8e02ff */
[----:B------:R-:W1:Y:S01]  /*0ca0*/  LDC.64 R8, c[0x0][0x3c0] ;  /* 0x0000f000ff087b82 */ /* 0x000e620000000a00 */
[----:B------:R-:W-:Y:S01]  /*0cb0*/  HADD2.F32 R71, -RZ, R3.H1_H1 ;  /* 0x30000003ff477230 */ /* 0x000fe20000004100 */
[----:B------:R-:W-:Y:S01]  /*0cc0*/  USHF.L.U32 UR6, UR8, 0xa, URZ ;  /* 0x0000000a08067899 */ /* 0x000fe200080006ff */
[--C-:B------:R-:W-:Y:S01]  /*0cd0*/  FADD.FTZ R68, R13, R16.reuse ;  /* 0x000000100d447221 */ /* 0x100fe20000010000 */
[--C-:B------:R-:W-:Y:S01]  /*0ce0*/  FADD.FTZ R69, R69, R16.reuse ;  /* 0x0000001045457221 */ /* 0x100fe20000010000 */
[--C-:B------:R-:W-:Y:S01]  /*0cf0*/  FADD.FTZ R70, R15, R16.reuse ;  /* 0x000000100f467221 */ /* 0x100fe20000010000 */
[----:B------:R-:W-:Y:S01]  /*0d00*/  FADD.FTZ R71, R71, R16 ;  /* 0x0000001047477221 */ /* 0x000fe20000010000 */
[----:B------:R-:W-:Y:S01]  /*0d10*/  ULOP3.LUT UR6, UR6, 0x400, URZ, 0xc0, !UPT ;  /* 0x0000040006067892 */ /* 0x000fe2000f8ec0ff */
[----:B------:R-:W2:Y:S01]  /*0d20*/  LDC.64 R10, c[0x0][0x3a8] ;  /* 0x0000ea00ff0a7b82 */ /* 0x000ea20000000a00 */
[----:B------:R-:W-:Y:S01]  /*0d30*/  ISETP.NE.AND P1, PT, R23, RZ, PT ;  /* 0x000000ff1700720c */ /* 0x000fe20003f25270 */
[----:B------:R-:W-:Y:S01]  /*0d40*/  IMAD.MOV.U32 R61, RZ, RZ, R24 ;  /* 0x000000ffff3d7224 */ /* 0x000fe200078e0018 */
[----:B------:R-:W-:Y:S01]  /*0d50*/  IADD3 R60, PT, PT, R28, 0xbc8, RZ ;  /* 0x00000bc81c3c7810 */ /* 0x000fe20007ffe0ff */
[----:B------:R-:W-:Y:S01]  /*0d60*/  IMAD.MOV.U32 R65, RZ, RZ, R21 ;  /* 0x000000ffff417224 */ /* 0x000fe200078e0015 */
[----:B------:R-:W-:Y:S01]  /*0d70*/  MOV R45, RZ ;  /* 0x000000ff002d7202 */ /* 0x000fe20000000f00 */
[----:B------:R-:W-:Y:S01]  /*0d80*/  FMUL.FTZ R72, R68, R49 ;  /* 0x0000003144487220 */ /* 0x000fe20000410000 */
[----:B------:R-:W-:Y:S01]  /*0d90*/  MOV R62, R32 ;  /* 0x00000020003e7202 */ /* 0x000fe20000000f00 */
[----:B------:R-:W3:Y:S01]  /*0da0*/  LDC R90, c[0x0][0x394] ;  /* 0x0000e500ff5a7b82 */ /* 0x000ee20000000800 */
[----:B0-----:R-:W-:Y:S01]  /*0db0*/  ISETP.LE.AND P0, PT, R6, UR8, PT ;  /* 0x0000000806007c0c */ /* 0x001fe2000bf03270 */
[----:B------:R-:W-:Y:S01]  /*0dc0*/  FMUL.FTZ R73, R69, R50 ;  /* 0x0000003245497220 */ /* 0x000fe20000410000 */
[----:B------:R-:W-:Y:S01]  /*0dd0*/  MOV R63, R19 ;  /* 0x00000013003f7202 */ /* 0x000fe20000000f00 */
[----:B------:R-:W-:Y:S01]  /*0de0*/  FMUL.FTZ R74, R70, R51 ;  /* 0x00000033464a7220 */ /* 0x000fe20000410000 */
[----:B------:R-:W-:Y:S01]  /*0df0*/  MOV R64, R20 ;  /* 0x0000001400407202 */ /* 0x000fe20000000f00 */
[----:B------:R-:W-:Y:S01]  /*0e00*/  FMUL.FTZ R75, R71, R52 ;  /* 0x00000034474b7220 */ /* 0x000fe20000410000 */
[----:B------:R-:W-:Y:S01]  /*0e10*/  MOV R66, R22 ;  /* 0x0000001600427202 */ /* 0x000fe20000000f00 */
[----:B------:R-:W0:Y:S01]  /*0e20*/  LDC.64 R6, c[0x0][0x3e0] ;  /* 0x0000f800ff067b82 */ /* 0x000e220000000a00 */
[----:B------:R-:W-:Y:S01]  /*0e30*/  MOV R67, R28 ;  /* 0x0000001c00437202 */ /* 0x000fe20000000f00 */
[----:B------:R-:W-:Y:S01]  /*0e40*/  IMAD.U32 R79, RZ, RZ, UR5 ;  /* 0x00000005ff4f7e24 */ /* 0x000fe2000f8e00ff */
[----:B-1----:R-:W-:Y:S01]  /*0e50*/  SHF.L.U64.HI R9, R8, 0x2, R9 ;  /* 0x0000000208097819 */ /* 0x002fe20000010209 */
[----:B------:R-:W-:Y:S01]  /*0e60*/  UIADD3 UR10, UPT, UPT, -UR7, URZ, URZ ;  /* 0x000000ff070a7290 */ /* 0x000fe2000fffe1ff */
[----:B------:R-:W-:Y:S01]  /*0e70*/  ISETP.EQ.AND P0, PT, R23, RZ, !P0 ;  /* 0x000000ff1700720c */ /* 0x000fe20004702270 */
[----:B------:R-:W1:Y:S01]  /*0e80*/  LDCU UR11, c[0x0][0x394] ;  /* 0x00007280ff0b77ac */ /* 0x000e620008000800 */
[----:B------:R-:W-:-:S02]  /*0e90*/  MOV R77, UR4 ;  /* 0x00000004004d7c02 */ /* 0x000fc40008000f00 */
[----:B--2---:R-:W-:Y:S01]  /*0ea0*/  SHF.L.U64.HI R11, R10, 0x2, R11 ;  /* 0x000000020a0b7819 */ /* 0x004fe2000001020b */
[----:B------:R-:W-:Y:S01]  /*0eb0*/  ULOP3.LUT UR6, UR6, 0x348, URZ, 0xfc, !UPT ;  /* 0x0000034806067892 */ /* 0x000fe2000f8efcff */
[----:B01-3--:R-:W-:-:S11]  /*0ec0*/  SHF.L.U64.HI R7, R6, 0x2, R7 ;  /* 0x0000000206077819 */ /* 0x00bfd60000010207 */
.L_x_9575:
[----:B------:R-:W-:Y:S02]  /*0ed0*/  MOV R2, R61 ;  /* 0x0000003d00027202 */ /* 0x000fe40000000f00 */
[----:B------:R-:W-:-:S05]  /*0ee0*/  MOV R3, R62 ;  /* 0x0000003e00037202 */ /* 0x000fca0000000f00 */
[----:B------:R0:W2:Y:S01]  /*0ef0*/  LDG.E R76, desc[UR16][R2.64] ;  /* 0x00000010024c7981 */ /* 0x0000a2000c1e1900 */
[----:B------:R-:W-:Y:S02]  /*0f00*/  MOV R13, R66 ;  /* 0x00000042000d7202 */ /* 0x000fe40000000f00 */
[----:B------:R-:W-:-:S05]  /*0f10*/  MOV R12, R65 ;  /* 0x00000041000c7202 */ /* 0x000fca0000000f00 */
[----:B------:R-:W3:Y:S01]  /*0f20*/  LDG.E R13, desc[UR16][R12.64] ;  /* 0x000000100c0d7981 */ /* 0x000ee2000c1e1900 */
[----:B0-----:R-:W-:Y:S01]  /*0f30*/  MOV R2, R63 ;  /* 0x0000003f00027202 */ /* 0x001fe20000000f00 */
[----:B------:R-:W-:-:S05]  /*0f40*/  IMAD.MOV.U32 R3, RZ, RZ, R64 ;  /* 0x000000ffff037224 */ /* 0x000fca00078e0040 */
[----:B------:R-:W3:Y:S01]  /*0f50*/  LDG.E R80, desc[UR16][R2.64] ;  /* 0x0000001002507981 */ /* 0x000ee2000c1e1900 */
[----:B------:R-:W-:-:S04]  /*0f60*/  SEL R81, R77, R26, !P1 ;  /* 0x0000001a4d517207 */ /* 0x000fc80004800000 */
[----:B------:R-:W-:Y:S02]  /*0f70*/  LEA R82, R81, R28, 0x2 ;  /* 0x0000001c51527211 */ /* 0x000fe400078e10ff */
[----:B------:R-:W-:Y:S01]  /*0f80*/  ISETP.NE.AND P1, PT, R23, 0x1f, PT ;  /* 0x0000001f1700780c */ /* 0x000fe20003f25270 */
[----:B------:R-:W-:Y:S01]  /*0f90*/  BSSY.RECONVERGENT B0, `(.L_x_9570) ;  /* 0x0000018000007945 */ /* 0x000fe20003800200 */
[----:B--2---:R-:W-:-:S04]  /*0fa0*/  FMUL.FTZ R78, R76, 1.4426950216293334961 ;  /* 0x3fb8aa3b4c4e7820 */ /* 0x004fc80000410000 */
[-C--:B------:R-:W-:Y:S01]  /*0fb0*/  FMUL.FTZ R15, R68, R78.reuse ;  /* 0x0000004e440f7220 */ /* 0x080fe20000410000 */
[-C--:B------:R-:W-:Y:S01]  /*0fc0*/  FMUL.FTZ R14, R69, R78.reuse ;  /* 0x0000004e450e7220 */ /* 0x080fe20000410000 */
[-C--:B------:R-:W-:Y:S01]  /*0fd0*/  FMUL.FTZ R81, R70, R78.reuse ;  /* 0x0000004e46517220 */ /* 0x080fe20000410000 */
[----:B------:R-:W-:-:S03]  /*0fe0*/  FMUL.FTZ R78, R71, R78 ;  /* 0x0000004e474e7220 */ /* 0x000fc60000410000 */
[----:B------:R-:W0:Y:S08]  /*0ff0*/  MUFU.EX2 R15, R15 ;  /* 0x0000000f000f7308 */ /* 0x000e300000000800 */
[----:B------:R-:W1:Y:S08]  /*1000*/  MUFU.EX2 R14, R14 ;  /* 0x0000000e000e7308 */ /* 0x000e700000000800 */
[----:B------:R-:W2:Y:S08]  /*1010*/  MUFU.EX2 R81, R81 ;  /* 0x0000005100517308 */ /* 0x000eb00000000800 */
[----:B------:R-:W4:Y:S01]  /*1020*/  MUFU.EX2 R78, R78 ;  /* 0x0000004e004e7308 */ /* 0x000f220000000800 */
[----:B0-----:R0:W-:Y:S01]  /*1030*/  STS [R82+0x348], R15 ;  /* 0x0003480f52007388 */ /* 0x0011e20000000800 */
[----:B---3--:R-:W-:-:S04]  /*1040*/  FMUL.FTZ R13, R80, R13 ;  /* 0x0000000d500d7220 */ /* 0x008fc80000410000 */
[-C--:B------:R-:W-:Y:S01]  /*1050*/  FMUL.FTZ R83, R0, R13.reuse ;  /* 0x0000000d00537220 */ /* 0x080fe20000410000 */
[-C--:B------:R-:W-:Y:S01]  /*1060*/  FMUL.FTZ R80, R53, R13.reuse ;  /* 0x0000000d35507220 */ /* 0x080fe20000410000 */
[-C--:B------:R-:W-:Y:S01]  /*1070*/  FMUL.FTZ R85, R54, R13.reuse ;  /* 0x0000000d36557220 */ /* 0x080fe20000410000 */
[----:B------:R-:W-:Y:S01]  /*1080*/  FMUL.FTZ R84, R55, R13 ;  /* 0x0000000d37547220 */ /* 0x000fe20000410000 */
[----:B------:R-:W-:Y:S06]  /*1090*/  BAR.SYNC.DEFER_BLOCKING 0x0 ;  /* 0x0000000000007b1d */ /* 0x000fec0000010000 */
[----:B012---:R-:W-:Y:S05]  /*10a0*/  @P1 BRA `(.L_x_9571) ;  /* 0x0000000000141947 */ /* 0x007fea0003800000 */
[----:B------:R-:W-:Y:S01]  /*10b0*/  UISETP.NE.AND UP0, UPT, UR8, UR11, UPT ;  /* 0x0000000b0800728c */ /* 0x000fe2000bf05270 */
[----:B------:R-:W-:-:S08]  /*10c0*/  IMAD.MOV.U32 R87, RZ, RZ, 0x3f800000 ;  /* 0x3f800000ff577424 */ /* 0x000fd000078e00ff */
[----:B------:R-:W-:Y:S05]  /*10d0*/  BRA.U !UP0, `(.L_x_9572) ;  /* 0x00000001080c7547 */ /* 0x000fea000b800000 */
[----:B------:R2:W3:Y:S01]  /*10e0*/  LDS R87, [R67+UR6] ;  /* 0x0000000643577984 */ /* 0x0004e20008000800 */
[----:B------:R-:W-:Y:S05]  /*10f0*/  BRA `(.L_x_9572) ;  /* 0x0000000000047947 */ /* 0x000fea0003800000 */
.L_x_9571:
[----:B------:R0:W1:Y:S02]  /*1100*/  LDS R87, [R37+0xb4c] ;  /* 0x000b4c0025577984 */ /* 0x0000640000000800 */
.L_x_9572:
[----:B------:R-:W-:Y:S05]  /*1110*/  BSYNC.RECONVERGENT B0 ;  /* 0x0000000000007941 */ /* 0x000fea0003800200 */
.L_x_9570:
[----:B------:R-:W-:Y:S01]  /*1120*/  UISETP.NE.AND UP0, UPT, UR8, 0x1, UPT ;  /* 0x000000010800788c */ /* 0x000fe2000bf05270 */
[----:B------:R-:W-:-:S05]  /*1130*/  HFMA2 R86, -RZ, RZ, 0, 0 ;  /* 0x00000000ff567431 */ /* 0x000fca00000001ff */
[----:B------:R-:W-:-:S04]  /*1140*/  PLOP3.LUT P1, PT, PT, PT, UP0, 0x80, 0x8 ;  /* 0x000000000008781c */ /* 0x000fc80003f2f008 */
[----:B------:R-:W-:-:S13]  /*1150*/  ISETP.NE.OR P1, PT, R23, RZ, !P1 ;  /* 0x000000ff1700720c */ /* 0x000fda0004f25670 */
[----:B------:R-:W-:-:S05]  /*1160*/  @!P1 IMAD.WIDE R2, R79, 0x8, R4 ;  /* 0x000000084f029825 */ /* 0x000fca00078e0204 */
[----:B------:R5:W2:Y:S01]  /*1170*/  @!P1 LDG.E R86, desc[UR16][R2.64+0x4] ;  /* 0x0000041002569981 */ /* 0x000aa2000c1e1900 */
[C---:B-1-34-:R-:W-:Y:S01]  /*1180*/  FMUL.FTZ R12, R78.reuse, R87 ;  /* 0x000000574e0c7220 */ /* 0x05afe20000410000 */
[----:B------:R-:W-:Y:S01]  /*1190*/  FFMA.FTZ R82, R78, R84, R85 ;  /* 0x000000544e527223 */ /* 0x000fe20000010055 */
[----:B------:R-:W-:Y:S01]  /*11a0*/  FFMA.FTZ R13, R72, R14, R73 ;  /* 0x0000000e480d7223 */ /* 0x000fe20000010049 */
[C---:B------:R-:W-:Y:S01]  /*11b0*/  ISETP.NE.AND P1, PT, R88.reuse, 0x1f, PT ;  /* 0x0000001f5800780c */ /* 0x040fe20003f25270 */
[C---:B------:R-:W-:Y:S01]  /*11c0*/  FMUL.FTZ R89, R81.reuse, R12 ;  /* 0x0000000c51597220 */ /* 0x040fe20000410000 */
[C---:B------:R-:W-:Y:S01]  /*11d0*/  FFMA.FTZ R12, R81.reuse, R82, R80 ;  /* 0x00000052510c7223 */ /* 0x040fe20000010050 */
[----:B------:R-:W-:Y:S01]  /*11e0*/  FFMA.FTZ R13, R81, R13, R74 ;  /* 0x0000000d510d7223 */ /* 0x000fe2000001004a */
[----:B------:R-:W-:Y:S01]  /*11f0*/  ISETP.GT.U32.AND P2, PT, R88, 0x1d, PT ;  /* 0x0000001d5800780c */ /* 0x000fe20003f44070 */
[C---:B------:R-:W-:Y:S01]  /*1200*/  FMUL.FTZ R82, R14.reuse, R89 ;  /* 0x000000590e527220 */ /* 0x040fe20000410000 */
[----:B------:R-:W-:Y:S01]  /*1210*/  FFMA.FTZ R91, R14, R12, R83 ;  /* 0x0000000c0e5b7223 */ /* 0x000fe20000010053 */
[C---:B------:R-:W-:Y:S01]  /*1220*/  FFMA.FTZ R89, R78.reuse, R13, R75 ;  /* 0x0000000d4e597223 */ /* 0x040fe2000001004b */
[----:B-----5:R-:W-:Y:S01]  /*1230*/  FMUL.FTZ R2, R15, R14 ;  /* 0x0000000e0f027220 */ /* 0x020fe20000410000 */
[----:B------:R-:W-:Y:S01]  /*1240*/  ISETP.NE.AND P4, PT, R43, RZ, PT ;  /* 0x000000ff2b00720c */ /* 0x000fe20003f85270 */
[----:B------:R-:W1:Y:S01]  /*1250*/  SHFL.DOWN PT, R93, R82, 0x1, 0x1f ;  /* 0x08201f00525d7f89 */ /* 0x000e6200000e0000 */
[----:B------:R-:W-:Y:S01]  /*1260*/  MOV R3, R91 ;  /* 0x0000005b00037202 */ /* 0x000fe20000000f00 */
[----:B------:R-:W-:Y:S01]  /*1270*/  FMUL.FTZ R13, R81, R2 ;  /* 0x00000002510d7220 */ /* 0x000fe20000410000 */
[----:B------:R-:W-:Y:S01]  /*1280*/  ISETP.NE.AND P3, PT, R23, RZ, PT ;  /* 0x000000ff1700720c */ /* 0x000fe20003f65270 */
[----:B------:R-:W3:Y:S01]  /*1290*/  SHFL.DOWN PT, R94, R91, 0x1, 0x1f ;  /* 0x08201f005b5e7f89 */ /* 0x000ee200000e0000 */
[----:B------:R-:W-:Y:S01]  /*12a0*/  BSSY.RECONVERGENT B0, `(.L_x_9573) ;  /* 0x00000a1000007945 */ /* 0x000fe20003800200 */
[----:B------:R-:W-:-:S02]  /*12b0*/  FMUL.FTZ R2, R78, R13 ;  /* 0x0000000d4e027220 */ /* 0x000fc40000410000 */
[----:B------:R-:W4:Y:S04]  /*12c0*/  SHFL.UP PT, R12, R89, 0x1, RZ ;  /* 0x04200000590c7989 */ /* 0x000f2800000e00ff */
[----:B------:R-:W5:Y:S01]  /*12d0*/  SHFL.UP PT, R13, R2, 0x1, RZ ;  /* 0x04200000020d7989 */ /* 0x000f6200000e00ff */
[----:B------:R-:W0:Y:S01]  /*12e0*/  @!P4 S2R R97, SR_CgaCtaId ;  /* 0x000000000061c919 */ /* 0x000e220000008800 */
[----:B-1----:R-:W-:Y:S01]  /*12f0*/  @P1 FMUL.FTZ R92, R93, R82 ;  /* 0x000000525d5c1220 */ /* 0x002fe20000410000 */
[----:B---3--:R-:W-:-:S04]  /*1300*/  @P1 FFMA.FTZ R3, R82, R94, R3 ;  /* 0x0000005e52031223 */ /* 0x008fc80000010003 */
[----:B------:R-:W-:Y:S02]  /*1310*/  @P1 MOV R82, R92 ;  /* 0x0000005c00521202 */ /* 0x000fe40000000f00 */
[----:B------:R-:W-:Y:S01]  /*1320*/  ISETP.GE.AND P1, PT, R43, 0x1, PT ;  /* 0x000000012b00780c */ /* 0x000fe20003f26270 */
[----:B----4-:R-:W-:Y:S01]  /*1330*/  FFMA.FTZ R12, R2, R12, R89 ;  /* 0x0000000c020c7223 */ /* 0x010fe20000010059 */
[----:B------:R-:W1:Y:S04]  /*1340*/  SHFL.DOWN PT, R92, R3, 0x2, 0x1f ;  /* 0x08401f00035c7f89 */ /* 0x000e6800000e0000 */
[----:B------:R-:W3:Y:S01]  /*1350*/  SHFL.DOWN PT, R91, R82, 0x2, 0x1f ;  /* 0x08401f00525b7f89 */ /* 0x000ee200000e0000 */
[----:B------:R-:W-:-:S05]  /*1360*/  FSEL R89, R89, R12, !P1 ;  /* 0x0000000c59597208 */ /* 0x000fca0004800000 */
[----:B------:R-:W4:Y:S01]  /*1370*/  SHFL.UP PT, R12, R89, 0x2, RZ ;  /* 0x04400000590c7989 */ /* 0x000f2200000e00ff */
[----:B-----5:R-:W-:Y:S01]  /*1380*/  @P1 FMUL.FTZ R2, R2, R13 ;  /* 0x0000000d02021220 */ /* 0x020fe20000410000 */
[----:B------:R-:W-:-:S04]  /*1390*/  ISETP.GE.AND P1, PT, R43, 0x2, PT ;  /* 0x000000022b00780c */ /* 0x000fc80003f26270 */
[----:B------:R-:W5:Y:S01]  /*13a0*/  SHFL.UP PT, R13, R2, 0x2, RZ ;  /* 0x04400000020d7989 */ /* 0x000f6200000e00ff */
[C---:B-1----:R-:W-:Y:S01]  /*13b0*/  @!P2 FFMA.FTZ R3, R82.reuse, R92, R3 ;  /* 0x0000005c5203a223 */ /* 0x042fe20000010003 */
[----:B---3--:R-:W-:-:S04]  /*13c0*/  @!P2 FMUL.FTZ R91, R82, R91 ;  /* 0x0000005b525ba220 */ /* 0x008fc80000410000 */
[----:B------:R-:W1:Y:S01]  /*13d0*/  SHFL.DOWN PT, R92, R3, 0x4, 0x1f ;  /* 0x08801f00035c7f89 */ /* 0x000e6200000e0000 */
[----:B------:R-:W-:Y:S01]  /*13e0*/  @!P2 IMAD.MOV.U32 R82, RZ, RZ, R91 ;  /* 0x000000ffff52a224 */ /* 0x000fe200078e005b */
[----:B------:R-:W-:Y:S01]  /*13f0*/  ISETP.GT.U32.AND P2, PT, R88, 0x1b, PT ;  /* 0x0000001b5800780c */ /* 0x000fe20003f44070 */
[----:B----4-:R-:W-:-:S03]  /*1400*/  FFMA.FTZ R12, R2, R12, R89 ;  /* 0x0000000c020c7223 */ /* 0x010fc60000010059 */
[----:B------:R-:W3:Y:S02]  /*1410*/  SHFL.DOWN PT, R93, R82, 0x4, 0x1f ;  /* 0x08801f00525d7f89 */ /* 0x000ee400000e0000 */
[----:B------:R-:W-:Y:S01]  /*1420*/  FSEL R91, R89, R12, !P1 ;  /* 0x0000000c595b7208 */ /* 0x000fe20004800000 */
[----:B-----5:R-:W-:Y:S01]  /*1430*/  @P1 FMUL.FTZ R2, R2, R13 ;  /* 0x0000000d02021220 */ /* 0x020fe20000410000 */
[----:B------:R-:W-:-:S03]  /*1440*/  ISETP.GE.AND P1, PT, R43, 0x4, PT ;  /* 0x000000042b00780c */ /* 0x000fc60003f26270 */
[----:B------:R-:W4:Y:S04]  /*1450*/  SHFL.UP PT, R12, R91, 0x4, RZ ;  /* 0x048000005b0c7989 */ /* 0x000f2800000e00ff */
[----:B------:R-:W5:Y:S01]  /*1460*/  SHFL.UP PT, R13, R2, 0x4, RZ ;  /* 0x04800000020d7989 */ /* 0x000f6200000e00ff */
[----:B-1----:R-:W-:-:S05]  /*1470*/  @!P2 FFMA.FTZ R3, R82, R92, R3 ;  /* 0x0000005c5203a223 */ /* 0x002fca0000010003 */
[----:B------:R-:W1:Y:S01]  /*1480*/  SHFL.DOWN PT, R94, R3, 0x8, 0x1f ;  /* 0x09001f00035e7f89 */ /* 0x000e6200000e0000 */
[----:B---3--:R-:W-:-:S05]  /*1490*/  @!P2 FMUL.FTZ R89, R82, R93 ;  /* 0x0000005d5259a220 */ /* 0x008fca0000410000 */
[----:B------:R-:W-:Y:S01]  /*14a0*/  @!P2 MOV R82, R89 ;  /* 0x000000590052a202 */ /* 0x000fe20000000f00 */
[----:B----4-:R-:W-:Y:S01]  /*14b0*/  FFMA.FTZ R12, R2, R12, R91 ;  /* 0x0000000c020c7223 */ /* 0x010fe2000001005b */
[----:B------:R-:W-:-:S03]  /*14c0*/  ISETP.GT.U32.AND P2, PT, R88, 0x17, PT ;  /* 0x000000175800780c */ /* 0x000fc60003f44070 */
[----:B------:R-:W3:Y:S01]  /*14d0*/  SHFL.DOWN PT, R93, R82, 0x8, 0x1f ;  /* 0x09001f00525d7f89 */ /* 0x000ee200000e0000 */
[----:B-----5:R-:W-:Y:S01]  /*14e0*/  @P1 FMUL.FTZ R2, R2, R13 ;  /* 0x0000000d02021220 */ /* 0x020fe20000410000 */
[----:B------:R-:W-:Y:S01]  /*14f0*/  FSEL R89, R91, R12, !P1 ;  /* 0x0000000c5b597208 */ /* 0x000fe20004800000 */
[----:B------:R-:W-:Y:S01]  /*1500*/  HFMA2 R12, -RZ, RZ, 1.875, 0 ;  /* 0x3f800000ff0c7431 */ /* 0x000fe200000001ff */
[----:B------:R-:W-:Y:S02]  /*1510*/  MOV R13, RZ ;  /* 0x000000ff000d7202 */ /* 0x000fe40000000f00 */
[----:B------:R-:W-:Y:S01]  /*1520*/  SHFL.UP PT, R91, R2, 0x8, RZ ;  /* 0x05000000025b7989 */ /* 0x000fe200000e00ff */
[----:B------:R-:W-:-:S03]  /*1530*/  ISETP.GE.AND P1, PT, R43, 0x8, PT ;  /* 0x000000082b00780c */ /* 0x000fc60003f26270 */
[----:B------:R-:W4:Y:S01]  /*1540*/  SHFL.UP PT, R92, R89, 0x8, RZ ;  /* 0x05000000595c7989 */ /* 0x000f2200000e00ff */
[----:B-1----:R-:W-:-:S03]  /*1550*/  @!P2 FFMA.FTZ R3, R82, R94, R3 ;  /* 0x0000005e5203a223 */ /* 0x002fc60000010003 */
[----:B------:R-:W-:Y:S04]  /*1560*/  @P0 LDS.64 R12, [R60] ;  /* 0x000000003c0c0984 */ /* 0x000fe80000000a00 */
[----:B------:R-:W1:Y:S01]  /*1570*/  SHFL.DOWN PT, R94, R3, 0x10, 0x1f ;  /* 0x0a001f00035e7f89 */ /* 0x000e6200000e0000 */
[----:B---3--:R-:W-:-:S04]  /*1580*/  @!P2 FMUL.FTZ R93, R82, R93 ;  /* 0x0000005d525da220 */ /* 0x008fc80000410000 */
[----:B------:R-:W-:Y:S01]  /*1590*/  @!P2 IMAD.MOV.U32 R82, RZ, RZ, R93 ;  /* 0x000000ffff52a224 */ /* 0x000fe200078e005d */
[----:B------:R-:W-:-:S04]  /*15a0*/  ISETP.GT.U32.AND P2, PT, R88, 0xf, PT ;  /* 0x0000000f5800780c */ /* 0x000fc80003f44070 */
[----:B------:R-:W3:Y:S01]  /*15b0*/  SHFL.DOWN PT, R93, R82, 0x10, 0x1f ;  /* 0x0a001f00525d7f89 */ /* 0x000ee200000e0000 */
[C---:B----4-:R-:W-:Y:S01]  /*15c0*/  FFMA.FTZ R92, R2.reuse, R92, R89 ;  /* 0x0000005c025c7223 */ /* 0x050fe20000010059 */
[----:B------:R-:W-:-:S04]  /*15d0*/  @P1 FMUL.FTZ R2, R2, R91 ;  /* 0x0000005b02021220 */ /* 0x000fc80000410000 */
[----:B------:R-:W-:Y:S01]  /*15e0*/  FSEL R89, R89, R92, !P1 ;  /* 0x0000005c59597208 */ /* 0x000fe20004800000 */
[----:B------:R-:W-:Y:S01]  /*15f0*/  SHFL.UP PT, R91, R2, 0x10, RZ ;  /* 0x06000000025b7989 */ /* 0x000fe200000e00ff */
[----:B------:R-:W-:Y:S01]  /*1600*/  ISETP.GE.AND P1, PT, R43, 0x10, PT ;  /* 0x000000102b00780c */ /* 0x000fe20003f26270 */
[C---:B-1----:R-:W-:Y:S02]  /*1610*/  @!P2 FFMA.FTZ R3, R82.reuse, R94, R3 ;  /* 0x0000005e5203a223 */ /* 0x042fe40000010003 */
[----:B------:R-:W1:Y:S04]  /*1620*/  SHFL.UP PT, R92, R89, 0x10, RZ ;  /* 0x06000000595c7989 */ /* 0x000e6800000e00ff */
[----:B------:R-:W-:Y:S04]  /*1630*/  SHFL.DOWN PT, R94, R3, 0x1, 0x1f ;  /* 0x08201f00035e7f89 */ /* 0x000fe800000e0000 */
[----:B------:R-:W-:Y:S04]  /*1640*/  SHFL.IDX PT, R3, R3, RZ, 0x1f ;  /* 0x00001fff03037589 */ /* 0x000fe800000e0000 */
[----:B------:R-:W-:Y:S01]  /*1650*/  SHFL.IDX PT, R95, R13, RZ, 0x1f ;  /* 0x00001fff0d5f7589 */ /* 0x000fe200000e0000 */
[----:B---3--:R-:W-:-:S05]  /*1660*/  @!P2 FMUL.FTZ R93, R82, R93 ;  /* 0x0000005d525da220 */ /* 0x008fca0000410000 */
[----:B------:R-:W-:Y:S02]  /*1670*/  @!P2 MOV R82, R93 ;  /* 0x0000005d0052a202 */ /* 0x000fe40000000f00 */
[----:B------:R-:W-:-:S03]  /*1680*/  ISETP.NE.AND P2, PT, R23, 0x1f, PT ;  /* 0x0000001f1700780c */ /* 0x000fc60003f45270 */
[----:B------:R-:W3:Y:S01]  /*1690*/  SHFL.DOWN PT, R93, R82, 0x1, 0x1f ;  /* 0x08201f00525d7f89 */ /* 0x000ee200000e0000 */
[C---:B-1----:R-:W-:Y:S01]  /*16a0*/  FFMA.FTZ R92, R2.reuse, R92, R89 ;  /* 0x0000005c025c7223 */ /* 0x042fe20000010059 */
[----:B------:R-:W-:Y:S02]  /*16b0*/  @P1 FMUL.FTZ R2, R2, R91 ;  /* 0x0000005b02021220 */ /* 0x000fe40000410000 */
[----:B------:R-:W1:Y:S02]  /*16c0*/  SHFL.IDX PT, R82, R82, RZ, 0x1f ;  /* 0x00001fff52527589 */ /* 0x000e6400000e0000 */
[----:B------:R-:W-:Y:S02]  /*16d0*/  FSEL R92, R89, R92, !P1 ;  /* 0x0000005c595c7208 */ /* 0x000fe40004800000 */
[----:B------:R-:W-:Y:S01]  /*16e0*/  SHFL.UP PT, R2, R2, 0x1, RZ ;  /* 0x0420000002027989 */ /* 0x000fe200000e00ff */
[----:B------:R-:W-:-:S03]  /*16f0*/  ISETP.NE.AND P1, PT, R23, RZ, PT ;  /* 0x000000ff1700720c */ /* 0x000fc60003f25270 */
[----:B------:R-:W-:Y:S01]  /*1700*/  SHFL.UP PT, R89, R92, 0x1, RZ ;  /* 0x042000005c597989 */ /* 0x000fe200000e00ff */
[----:B---3--:R-:W-:Y:S01]  /*1710*/  @P2 FFMA.FTZ R95, R93, R95, R94 ;  /* 0x0000005f5d5f2223 */ /* 0x008fe2000001005e */
[----:B------:R-:W-:-:S03]  /*1720*/  ISETP.GT.AND P2, PT, R43, 0x1e, PT ;  /* 0x0000001e2b00780c */ /* 0x000fc60003f44270 */
[----:B------:R-:W-:Y:S01]  /*1730*/  FFMA.FTZ R87, R95, R87, R84 ;  /* 0x000000575f577223 */ /* 0x000fe20000010054 */
[C---:B-1----:R-:W-:Y:S01]  /*1740*/  FFMA.FTZ R13, R82.reuse, R13, R3 ;  /* 0x0000000d520d7223 */ /* 0x042fe20000010003 */
[----:B------:R-:W-:Y:S02]  /*1750*/  FMUL.FTZ R12, R82, R12 ;  /* 0x0000000c520c7220 */ /* 0x000fe40000410000 */
[----:B------:R-:W-:-:S03]  /*1760*/  FFMA.FTZ R85, R78, R87, R85 ;  /* 0x000000574e557223 */ /* 0x000fc60000010055 */
[----:B------:R1:W-:Y:S01]  /*1770*/  @!P3 STS.64 [R60], R12 ;  /* 0x0000000c3c00b388 */ /* 0x0003e20000000a00 */
[----:B------:R-:W-:-:S04]  /*1780*/  FFMA.FTZ R80, R81, R85, R80 ;  /* 0x0000005551507223 */ /* 0x000fc80000010050 */
[-C--:B------:R-:W-:Y:S01]  /*1790*/  FFMA.FTZ R83, R14, R80.reuse, R83 ;  /* 0x000000500e537223 */ /* 0x080fe20000010053 */
[C---:B------:R-:W-:Y:S01]  /*17a0*/  FMUL.FTZ R3, R76.reuse, R80 ;  /* 0x000000504c037220 */ /* 0x040fe20000410000 */
[C---:B-1----:R-:W-:Y:S02]  /*17b0*/  FMUL.FTZ R13, R76.reuse, R85 ;  /* 0x000000554c0d7220 */ /* 0x042fe40000410000 */
[----:B------:R-:W-:Y:S01]  /*17c0*/  FMUL.FTZ R12, R76, R83 ;  /* 0x000000534c0c7220 */ /* 0x000fe20000410000 */
[----:B--2---:R-:W1:Y:S02]  /*17d0*/  SHFL.IDX PT, R91, R86, RZ, 0x1f ;  /* 0x00001fff565b7589 */ /* 0x004e6400000e0000 */
[----:B-1----:R-:W-:Y:S01]  /*17e0*/  @P1 FFMA.FTZ R91, R2, R91, R89 ;  /* 0x0000005b025b1223 */ /* 0x002fe20000010059 */
[----:B------:R-:W-:-:S03]  /*17f0*/  FMUL.FTZ R2, R68, R83 ;  /* 0x0000005344027220 */ /* 0x000fc60000410000 */
[----:B------:R-:W-:Y:S01]  /*1800*/  FFMA.FTZ R15, R15, R91, R72 ;  /* 0x0000005b0f0f7223 */ /* 0x000fe20000010048 */
[----:B------:R-:W-:Y:S01]  /*1810*/  FMUL.FTZ R91, R70, R85 ;  /* 0x00000055465b7220 */ /* 0x000fe20000410000 */
[----:B------:R-:W-:Y:S02]  /*1820*/  FADD.FTZ R57, R2, R57 ;  /* 0x0000003902397221 */ /* 0x000fe40000010000 */
[-C--:B------:R-:W-:Y:S01]  /*1830*/  FFMA.FTZ R84, R14, R15.reuse, R73 ;  /* 0x0000000f0e547223 */ /* 0x080fe20000010049 */
[----:B------:R-:W-:Y:S01]  /*1840*/  FFMA.FTZ R14, R0, R15, RZ ;  /* 0x0000000f000e7223 */ /* 0x000fe200000100ff */
[----:B------:R-:W-:Y:S01]  /*1850*/  FADD.FTZ R89, -R72, R15 ;  /* 0x0000000f48597221 */ /* 0x000fe20000010100 */
[----:B------:R-:W-:Y:S01]  /*1860*/  FADD.FTZ R58, R91, R58 ;  /* 0x0000003a5b3a7221 */ /* 0x000fe20000010000 */
[-C--:B------:R-:W-:Y:S01]  /*1870*/  FFMA.FTZ R93, R81, R84.reuse, R74 ;  /* 0x00000054515d7223 */ /* 0x080fe2000001004a */
[----:B------:R-:W-:Y:S01]  /*1880*/  FFMA.FTZ R15, R53, R84, R14 ;  /* 0x00000054350f7223 */ /* 0x000fe2000001000e */
[----:B------:R-:W-:Y:S01]  /*1890*/  FADD.FTZ R84, -R73, R84 ;  /* 0x0000005449547221 */ /* 0x000fe20000010100 */
[----:B------:R-:W-:Y:S01]  /*18a0*/  FMUL.FTZ R81, R69, R80 ;  /* 0x0000005045517220 */ /* 0x000fe20000410000 */
[----:B------:R-:W-:Y:S01]  /*18b0*/  FFMA.FTZ R14, R2, R89, RZ ;  /* 0x00000059020e7223 */ /* 0x000fe200000100ff */
[-C--:B------:R-:W-:Y:S01]  /*18c0*/  FFMA.FTZ R94, R78, R93.reuse, R75 ;  /* 0x0000005d4e5e7223 */ /* 0x080fe2000001004b */
[----:B------:R-:W-:Y:S01]  /*18d0*/  FADD.FTZ R78, -R74, R93 ;  /* 0x0000005d4a4e7221 */ /* 0x000fe20000010100 */
[----:B------:R-:W-:Y:S01]  /*18e0*/  FFMA.FTZ R86, R54, R93, R15 ;  /* 0x0000005d36567223 */ /* 0x000fe2000001000f */
[----:B------:R-:W-:Y:S01]  /*18f0*/  FFMA.FTZ R14, R81, R84, R14 ;  /* 0x00000054510e7223 */ /* 0x000fe2000001000e */
[-C--:B------:R-:W-:Y:S01]  /*1900*/  FMUL.FTZ R15, R71, R87.reuse ;  /* 0x00000057470f7220 */ /* 0x080fe20000410000 */
[----:B------:R-:W-:Y:S01]  /*1910*/  FADD.FTZ R92, -R75, R94 ;  /* 0x0000005e4b5c7221 */ /* 0x000fe20000010100 */
[----:B------:R-:W-:Y:S01]  /*1920*/  FFMA.FTZ R86, R55, R94, R86 ;  /* 0x0000005e37567223 */ /* 0x000fe20000010056 */
[----:B------:R-:W-:Y:S01]  /*1930*/  FFMA.FTZ R14, R91, R78, R14 ;  /* 0x0000004e5b0e7223 */ /* 0x000fe2000001000e */
[----:B------:R-:W-:Y:S01]  /*1940*/  @!P4 MOV R94, 0x400 ;  /* 0x00000400005ec802 */ /* 0x000fe20000000f00 */
[----:B------:R-:W-:Y:S01]  /*1950*/  FADD.FTZ R56, R81, R56 ;  /* 0x0000003851387221 */ /* 0x000fe20000010000 */
[----:B------:R-:W-:Y:S01]  /*1960*/  FMUL.FTZ R81, R76, R87 ;  /* 0x000000574c517220 */ /* 0x000fe20000410000 */
[C---:B------:R-:W-:Y:S01]  /*1970*/  FFMA.FTZ R93, R15.reuse, R92, R14 ;  /* 0x0000005c0f5d7223 */ /* 0x040fe2000001000e */
[----:B------:R-:W1:Y:S01]  /*1980*/  SHFL.DOWN PT, R95, R86, 0x1, 0x1f ;  /* 0x08201f00565f7f89 */ /* 0x000e6200000e0000 */
[----:B------:R-:W-:Y:S01]  /*1990*/  FADD.FTZ R59, R15, R59 ;  /* 0x0000003b0f3b7221 */ /* 0x000fe20000010000 */
[----:B0-----:R-:W-:Y:S01]  /*19a0*/  @!P4 LEA R28, R97, R94, 0x18 ;  /* 0x0000005e611cc211 */ /* 0x001fe200078ec0ff */
[----:B------:R-:W-:Y:S01]  /*19b0*/  FMUL.FTZ R3, R84, R3 ;  /* 0x0000000354037220 */ /* 0x000fe20000410000 */
[----:B------:R-:W0:Y:S01]  /*19c0*/  SHFL.DOWN PT, R14, R93, 0x1, 0x1f ;  /* 0x08201f005d0e7f89 */ /* 0x000e2200000e0000 */
        /* <DEDUP_REMOVED lines=12> */
[----:B0-----:R-:W-:-:S04]  /*1a90*/  @!P2 FADD.FTZ R93, R93, R14 ;  /* 0x0000000e5d5da221 */ /* 0x001fc80000010000 */
        /* <DEDUP_REMOVED lines=17> */
[----:B------:R-:W1:Y:S01]  /*1bb0*/  SHFL.DOWN PT, R14, R93, 0x10, 0x1f ;  /* 0x0a001f005d0e7f89 */ /* 0x000e6200000e0000 */
[----:B0-----:R-:W-:Y:S01]  /*1bc0*/  FADD.FTZ R15, R86, R95 ;  /* 0x0000005f560f7221 */ /* 0x001fe20000010000 */
[----:B-1----:R-:W-:-:S04]  /*1bd0*/  FADD.FTZ R14, R93, R14 ;  /* 0x0000000e5d0e7221 */ /* 0x002fc80000010000 */
[----:B------:R-:W-:Y:S01]  /*1be0*/  FSEL R86, R86, R15, P2 ;  /* 0x0000000f56567208 */ /* 0x000fe20001000000 */
        /* <DEDUP_REMOVED lines=12> */
.L_x_9574:
[----:B------:R-:W-:Y:S05]  /*1cb0*/  BSYNC.RECONVERGENT B0 ;  /* 0x0000000000007941 */ /* 0x000fea0003800200 */
.L_x_9573:
[----:B------:R-:W-:Y:S01]  /*1cc0*/  UIADD3 UR10, UPT, UPT, UR10, 0x1, URZ ;  /* 0x000000010a0a7890 */ /* 0x000fe2000fffe0ff */
[----:B------:R-:W-:Y:S01]  /*1cd0*/  LEA R61, P4, R10, R61, 0x2 ;  /* 0x0000003d0a3d7211 */ /* 0x000fe200078810ff */
[----:B------:R-:W-:Y:S01]  /*1ce0*/  VIADD R79, R79, 0x1 ;  /* 0x000000014f4f7836 */ /* 0x000fe20000000000 */
[----:B------:R-:W-:Y:S01]  /*1cf0*/  LEA R65, P2, R6, R65, 0x2 ;  /* 0x0000004106417211 */ /* 0x000fe200078410ff */
[----:B------:R-:W-:Y:S01]  /*1d00*/  UISETP.NE.AND UP0, UPT, UR10, URZ, UPT ;  /* 0x000000ff0a00728c */ /* 0x000fe2000bf05270 */
[----:B------:R-:W-:Y:S01]  /*1d10*/  LEA R63, P3, R8, R63, 0x2 ;  /* 0x0000003f083f7211 */ /* 0x000fe200078610ff */
[----:B------:R-:W-:Y:S01]  /*1d20*/  IMAD.X R62, R62, 0x1, R11, P4 ;  /* 0x000000013e3e7824 */ /* 0x000fe200020e060b */
[----:B0-----:R-:W-:Y:S02]  /*1d30*/  IADD3 R67, PT, PT, R67, 0x4, RZ ;  /* 0x0000000443437810 */ /* 0x001fe40007ffe0ff */
[----:B------:R-:W-:Y:S02]  /*1d40*/  IADD3 R60, PT, PT, R60, 0x8, RZ ;  /* 0x000000083c3c7810 */ /* 0x000fe40007ffe0ff */
[----:B------:R-:W-:-:S02]  /*1d50*/  IADD3 R77, PT, PT, R77, 0x1, RZ ;  /* 0x000000014d4d7810 */ /* 0x000fc40007ffe0ff */
[----:B------:R-:W-:Y:S02]  /*1d60*/  IADD3.X R66, PT, PT, R66, R7, RZ, P2, !PT ;  /* 0x0000000742427210 */ /* 0x000fe400017fe4ff */
[----:B------:R-:W-:Y:S01]  /*1d70*/  IADD3.X R64, PT, PT, R64, R9, RZ, P3, !PT ;  /* 0x0000000940407210 */ /* 0x000fe20001ffe4ff */
[----:B------:R-:W-:Y:S06]  /*1d80*/  BRA.U UP0, `(.L_x_9575) ;  /* 0xfffffff100507547 */ /* 0x000fec000b83ffff */
.L_x_9569:
        /* <DEDUP_REMOVED lines=8> */
[----:B------:R-:W1:Y:S01]  /*1e10*/  LDCU.64 UR10, c[0x0][0x4f8] ;  /* 0x00009f00ff0a77ac */ /* 0x000e620008000a00 */
[----:B------:R-:W2:Y:S01]  /*1e20*/  LDC.64 R14, c[0x0][0x500] ;  /* 0x00014000ff0e7b82 */ /* 0x000ea20000000a00 */
[----:B------:R-:W-:Y:S01]  /*1e30*/  F2FP.F16.F32.PACK_AB R50, R47, R48 ;  /* 0x000000302f32723e */ /* 0x000fe200000000ff */
[----:B------:R-:W-:Y:S01]  /*1e40*/  FADD.FTZ R48, R48, R25 ;  /* 0x0000001930307221 */ /* 0x000fe20000010000 */
[----:B------:R-:W-:Y:S01]  /*1e50*/  UMOV UR6, UR12 ;  /* 0x0000000c00067c82 */ /* 0x000fe20008000000 */
[----:B------:R-:W3:Y:S01]  /*1e60*/  LDCU.64 UR12, c[0x0][0x550] ;  /* 0x0000aa00ff0c77ac */ /* 0x000ee20008000a00 */
[----:B------:R-:W-:Y:S01]  /*1e70*/  F2FP.F16.F32.PACK_AB R51, R45, R46 ;  /* 0x0000002e2d33723e */ /* 0x000fe200000000ff */
[----:B------:R-:W-:Y:S01]  /*1e80*/  FADD.FTZ R47, R48, R47 ;  /* 0x0000002f302f7221 */ /* 0x000fe20000010000 */
[----:B------:R-:W-:-:S03]  /*1e90*/  UMOV UR8, UR9 ;  /* 0x0000000900087c82 */ /* 0x000fc60008000000 */
[----:B------:R-:W-:-:S04]  /*1ea0*/  FADD.FTZ R46, R47, R46 ;  /* 0x0000002e2f2e7221 */ /* 0x000fc80000010000 */
[----:B------:R-:W-:Y:S01]  /*1eb0*/  FADD.FTZ R25, R46, R45 ;  /* 0x0000002d2e197221 */ /* 0x000fe20000010000 */
[----:B0-----:R-:W-:Y:S01]  /*1ec0*/  ULEA UR4, UR5, UR4, 0x18 ;  /* 0x0000000405047291 */ /* 0x001fe2000f8ec0ff */
[----:B------:R-:W-:Y:S01]  /*1ed0*/  STS.64 [R44], R56 ;  /* 0x000000382c007388 */ /* 0x000fe20000000a00 */
[----:B------:R-:W-:-:S03]  /*1ee0*/  NOP ;  /* 0x0000000000007918 */ /* 0x000fc60000000000 */
[----:B------:R-:W-:Y:S01]  /*1ef0*/  LDS.U16 R7, [R42] ;  /* 0x000000002a077984 */ /* 0x000fe20000000400 */
[----:B------:R-:W-:-:S03]  /*1f00*/  MOV R28, UR4 ;  /* 0x00000004001c7c02 */ /* 0x000fc60008000f00 */
[----:B------:R-:W-:Y:S04]  /*1f10*/  LDS.U16 R9, [R42+0x40] ;  /* 0x000040002a097984 */ /* 0x000fe80000000400 */
[----:B------:R-:W-:Y:S04]  /*1f20*/  LDS.U16 R11, [R42+0x80] ;  /* 0x000080002a0b7984 */ /* 0x000fe80000000400 */
[----:B------:R-:W-:Y:S04]  /*1f30*/  LDS.U16 R13, [R42+0xc0] ;  /* 0x0000c0002a0d7984 */ /* 0x000fe80000000400 */
[----:B------:R-:W-:Y:S01]  /*1f40*/  @!P0 STS [UR4+0x100], R41 ;  /* 0x00010029ff008988 */ /* 0x000fe20008000804 */
[----:B-1----:R-:W-:Y:S01]  /*1f50*/  UIMAD.WIDE.U32 UR4, UR18, UR10, UR6 ;  /* 0x0000000a120472a5 */ /* 0x002fe2000f8e0006 */
[----:B------:R-:W-:Y:S03]  /*1f60*/  BAR.SYNC.DEFER_BLOCKING 0x0 ;  /* 0x0000000000007b1d */ /* 0x000fe60000010000 */
[----:B------:R-:W-:-:S06]  /*1f70*/  UIMAD UR5, UR18, UR11, UR5 ;  /* 0x0000000b120572a4 */ /* 0x000fcc000f8e0205 */
[----:B--2---:R-:W-:-:S04]  /*1f80*/  IMAD.WIDE.U32 R2, R18, R14, UR4 ;  /* 0x0000000412027e25 */ /* 0x004fc8000f8e000e */
[----:B------:R-:W-:Y:S01]  /*1f90*/  IMAD R6, R18, R15, R3 ;  /* 0x0000000f12067224 */ /* 0x000fe200078e0203 */
[----:B------:R-:W-:Y:S01]  /*1fa0*/  IADD3 R3, P2, PT, R27, R2, RZ ;  /* 0x000000021b037210 */ /* 0x000fe20007f5e0ff */
[----:B------:R-:W0:Y:S03]  /*1fb0*/  LDCU.64 UR4, c[0x0][0x518] ;  /* 0x0000a300ff0477ac */ /* 0x000e260008000a00 */
[----:B------:R-:W-:Y:S02]  /*1fc0*/  IADD3.X R6, PT, PT, RZ, R6, RZ, P2, !PT ;  /* 0x00000006ff067210 */ /* 0x000fe400017fe4ff */
[----:B---3--:R-:W-:-:S04]  /*1fd0*/  LEA R2, P5, R3, UR12, 0x1 ;  /* 0x0000000c03027c11 */ /* 0x008fc8000f8a08ff */
[----:B------:R-:W-:Y:S01]  /*1fe0*/  LEA.HI.X R3, R3, UR13, R6, 0x1, P5 ;  /* 0x0000000d03037c11 */ /* 0x000fe2000a8f0c06 */
[----:B------:R-:W1:Y:S01]  /*1ff0*/  LDS R0, [R28+0x100] ;  /* 0x000100001c007984 */ /* 0x000e620000000800 */
[----:B0-----:R-:W-:-:S04]  /*2000*/  UIMAD.WIDE.U32 UR6, UR18, UR4, UR6 ;  /* 0x00000004120672a5 */ /* 0x001fc8000f8e0006 */
[----:B------:R-:W-:Y:S01]  /*2010*/  UIMAD UR7, UR18, UR5, UR7 ;  /* 0x00000005120772a4 */ /* 0x000fe2000f8e0207 */
[----:B------:R-:W0:Y:S01]  /*2020*/  LDCU.64 UR4, c[0x0][0x560] ;  /* 0x0000ac00ff0477ac */ /* 0x000e220008000a00 */
[-C--:B-1----:R-:W-:Y:S02]  /*2030*/  ISETP.GE.AND P1, PT, R27, R0.reuse, PT ;  /* 0x000000001b00720c */ /* 0x082fe40003f26270 */
[-C--:B------:R-:W-:Y:S02]  /*2040*/  ISETP.GE.AND P2, PT, R38, R0.reuse, PT ;  /* 0x000000002600720c */ /* 0x080fe40003f46270 */
[-C--:B------:R-:W-:Y:S02]  /*2050*/  ISETP.GE.AND P3, PT, R39, R0.reuse, PT ;  /* 0x000000002700720c */ /* 0x080fe40003f66270 */
[----:B------:R-:W-:-:S07]  /*2060*/  ISETP.GE.AND P4, PT, R40, R0, PT ;  /* 0x000000002800720c */ /* 0x000fce0003f86270 */
[----:B------:R-:W-:Y:S04]  /*2070*/  @!P1 STG.E.U16 desc[UR16][R2.64], R7 ;  /* 0x0000000702009986 */ /* 0x000fe8000c101510 */
[----:B------:R1:W-:Y:S04]  /*2080*/  @!P2 STG.E.U16 desc[UR16][R2.64+0x40], R9 ;  /* 0x000040090200a986 */ /* 0x0003e8000c101510 */
[----:B------:R-:W-:Y:S04]  /*2090*/  @!P3 STG.E.U16 desc[UR16][R2.64+0x80], R11 ;  /* 0x0000800b0200b986 */ /* 0x000fe8000c101510 */
[----:B------:R2:W-:Y:S01]  /*20a0*/  @!P4 STG.E.U16 desc[UR16][R2.64+0xc0], R13 ;  /* 0x0000c00d0200c986 */ /* 0x0005e2000c101510 */
[----:B------:R-:W-:Y:S08]  /*20b0*/  BAR.SYNC.DEFER_BLOCKING 0x0 ;  /* 0x0000000000007b1d */ /* 0x000ff00000010000 */
[----:B-1----:R-:W2:Y:S01]  /*20c0*/  LDC.64 R8, c[0x0][0x520] ;  /* 0x00014800ff087b82 */ /* 0x002ea20000000a00 */
[----:B------:R-:W-:Y:S01]  /*20d0*/  STS.64 [R44], R50 ;  /* 0x000000322c007388 */ /* 0x000fe20000000a00 */
[----:B------:R-:W-:-:S03]  /*20e0*/  NOP ;  /* 0x0000000000007918 */ /* 0x000fc60000000000 */
[----:B------:R-:W-:Y:S01]  /*20f0*/  LDS.U16 R15, [R42] ;  /* 0x000000002a0f7984 */ /* 0x000fe20000000400 */
[----:B--2---:R-:W-:-:S03]  /*2100*/  IMAD.WIDE.U32 R2, R18, R8, UR6 ;  /* 0x0000000612027e25 */ /* 0x004fc6000f8e0008 */
[----:B------:R-:W-:Y:S01]  /*2110*/  LDS.U16 R43, [R42+0x40] ;  /* 0x000040002a2b7984 */ /* 0x000fe20000000400 */
[----:B------:R-:W-:Y:S01]  /*2120*/  IMAD R6, R18, R9, R3 ;  /* 0x0000000912067224 */ /* 0x000fe200078e0203 */
[----:B------:R-:W-:Y:S02]  /*2130*/  IADD3 R3, P4, PT, R27, R2, RZ ;  /* 0x000000021b037210 */ /* 0x000fe40007f9e0ff */
[----:B------:R-:W-:Y:S04]  /*2140*/  LDS.U16 R7, [R42+0x80] ;  /* 0x000080002a077984 */ /* 0x000fe80000000400 */
[----:B------:R-:W-:Y:S04]  /*2150*/  LDS.U16 R49, [R42+0xc0] ;  /* 0x0000c0002a317984 */ /* 0x000fe80000000400 */
[----:B------:R-:W-:Y:S01]  /*2160*/  @!P0 STS [R28+0x100], R41 ;  /* 0x000100291c008388 */ /* 0x000fe20000000800 */
[----:B------:R-:W-:Y:S06]  /*2170*/  BAR.SYNC.DEFER_BLOCKING 0x0 ;  /* 0x0000000000007b1d */ /* 0x000fec0000010000 */
[----:B------:R-:W1:Y:S02]  /*2180*/  LDS R0, [R28+0x100] ;  /* 0x000100001c007984 */ /* 0x000e640000000800 */
[----:B-1----:R-:W-:-:S02]  /*2190*/  ISETP.GE.AND P3, PT, R40, R0, PT ;  /* 0x000000002800720c */ /* 0x002fc40003f66270 */
[-C--:B------:R-:W-:Y:S02]  /*21a0*/  ISETP.GE.AND P0, PT, R27, R0.reuse, PT ;  /* 0x000000001b00720c */ /* 0x080fe40003f06270 */
[-C--:B------:R-:W-:Y:S02]  /*21b0*/  ISETP.GE.AND P1, PT, R38, R0.reuse, PT ;  /* 0x000000002600720c */ /* 0x080fe40003f26270 */
[----:B------:R-:W-:Y:S02]  /*21c0*/  ISETP.GE.AND P2, PT, R39, R0, PT ;  /* 0x000000002700720c */ /* 0x000fe40003f46270 */
[----:B------:R-:W-:Y:S02]  /*21d0*/  IADD3.X R0, PT, PT, RZ, R6, RZ, P4, !PT ;  /* 0x00000006ff007210 */ /* 0x000fe400027fe4ff */
[----:B0-----:R-:W-:-:S04]  /*21e0*/  LEA R2, P4, R3, UR4, 0x1 ;  /* 0x0000000403027c11 */ /* 0x001fc8000f8808ff */
[----:B------:R-:W-:-:S05]  /*21f0*/  LEA.HI.X R3, R3, UR5, R0, 0x1, P4 ;  /* 0x0000000503037c11 */ /* 0x000fca000a0f0c00 */
[----:B------:R0:W-:Y:S04]  /*2200*/  @!P3 STG.E.U16 desc[UR16][R2.64+0xc0], R49 ;  /* 0x0000c0310200b986 */ /* 0x0001e8000c101510 */
        /* <DEDUP_REMOVED lines=10> */
.L_x_9568:
        /* <DEDUP_REMOVED lines=34> */
.L_x_9578:
[----:B------:R-:W-:Y:S05]  /*24d0*/  BSYNC.RECONVERGENT B0 ;  /* 0x0000000000007941 */ /* 0x000fea0003800200 */
.L_x_9577:
        /* <DEDUP_REMOVED lines=26> */
.L_x_9580:
[----:B------:R-:W-:Y:S05]  /*2680*/  BSYNC.RECONVERGENT B0 ;  /* 0x0000000000007941 */ /* 0x000fea0003800200 */
.L_x_9579:
        /* <DEDUP_REMOVED lines=22> */
.L_x_9582:
        /* <DEDUP_REMOVED lines=21> */
[----:B------:R-:W-:Y:S02]  /*2940*/  IMAD.MOV.U32 R8, RZ, RZ, R4 ;  /* 0x000000ffff087224 */ /* 0x000fe400078e0004 */
[C---:B---3-5:R-:W-:Y:S02]  /*2950*/  IMAD R16, R18.reuse, UR18, RZ ;  /* 0x0000001212107c24 */ /* 0x068fe4000f8e02ff */
[----:B------:R-:W-:-:S02]  /*2960*/  IMAD R24, R18, UR30, RZ ;  /* 0x0000001e12187c24 */ /* 0x000fc4000f8e02ff */
[----:B------:R-:W-:-:S04]  /*2970*/  IMAD.WIDE.U32 R8, R23, UR18, R8 ;  /* 0x0000001217087c25 */ /* 0x000fc8000f8e0008 */
[C---:B------:R-:W-:Y:S01]  /*2980*/  IMAD R17, R23.reuse, UR19, R16 ;  /* 0x0000001317117c24 */ /* 0x040fe2000f8e0210 */
[----:B-1----:R-:W-:Y:S01]  /*2990*/  LEA R10, P0, R8, UR22, 0x2 ;  /* 0x00000016080a7c11 */ /* 0x002fe2000f8010ff */
[----:B------:R-:W-:-:S03]  /*29a0*/  IMAD.WIDE.U32 R12, R23, UR30, RZ ;  /* 0x0000001e170c7c25 */ /* 0x000fc6000f8e00ff */
[----:B------:R-:W-:Y:S01]  /*29b0*/  IADD3 R11, PT, PT, R9, R17, RZ ;  /* 0x00000011090b7210 */ /* 0x000fe20007ffe0ff */
        /* <DEDUP_REMOVED lines=9> */
[----:B------:R-:W-:Y:S02]  /*2a50*/  IMAD R18, R18, UR24, RZ ;  /* 0x0000001812127c24 */ /* 0x000fe4000f8e02ff */
[----:B------:R-:W-:Y:S02]  /*2a60*/  IMAD.MOV.U32 R8, RZ, RZ, R2 ;  /* 0x000000ffff087224 */ /* 0x000fe400078e0002 */
[----:B------:R-:W-:-:S02]  /*2a70*/  IMAD R13, R23, UR25, R18 ;  /* 0x00000019170d7c24 */ /* 0x000fc4000f8e0212 */
        /* <DEDUP_REMOVED lines=10> */
.L_x_9581:
[----:B------:R-:W-:Y:S05]  /*2b20*/  EXIT ;  /* 0x000000000000794d */ /* 0x000fea0003800000 */
.L_x_9583:
        /* <DEDUP_REMOVED lines=13> */
.L_x_10536:


//--------------------- .text._Z25selective_scan_bwd_kernelI32Selective_Scan_bwd_kernel_traitsILi32ELi4ELb0ELb0ELb0ELb0ELb1EN3c104HalfEfEEv12SSMParamsBwd --------------------------
	.section	.text._Z25selective_scan_bwd_kernelI32Selective_Scan_bwd_kernel_traitsILi32ELi4ELb0ELb0ELb0ELb0ELb1EN3c104HalfEfEEv12SSMParamsBwd,"ax",@progbits
	.align	128
        .global         _Z25selective_scan_bwd_kernelI32Selective_Scan_bwd_kernel_traitsILi32ELi4ELb0ELb0ELb0ELb0ELb1EN3c104HalfEfEEv12SSMParamsBwd
        .type           _Z25selective_scan_bwd_kernelI32Selective_Scan_bwd_kernel_traitsILi32ELi4ELb0ELb0ELb0ELb0ELb1EN3c104HalfEfEEv12SSMParamsBwd,@function
        .size           _Z25selective_scan_bwd_kernelI32Selective_Scan_bwd_kernel_traitsILi32ELi4ELb0ELb0ELb0ELb0ELb1EN3c104HalfEfEEv12SSMParamsBwd,(.L_x_10537 - _Z25selective_scan_bwd_kernelI32Selective_Scan_bwd_kernel_traitsILi32ELi4ELb0ELb0ELb0ELb0ELb1EN3c104HalfEfEEv12SSMParamsBwd)
        .other          _Z25selective_scan_bwd_kernelI32Selective_Scan_bwd_kernel_traitsILi32ELi4ELb0ELb0ELb0ELb0ELb1EN3c104HalfEfEEv12SSMParamsBwd,@"STO_CUDA_ENTRY STV_DEFAULT"
_Z25selective_scan_bwd_kernelI32Selective_Scan_bwd_kernel_traitsILi32ELi4ELb0ELb0ELb0ELb0ELb1EN3c104HalfEfEEv12SSMParamsBwd:
.text._Z25selective_scan_bwd_kernelI32Selective_Scan_bwd_kernel_traitsILi32ELi4ELb0ELb0ELb0ELb0ELb1EN3c104HalfEfEEv12SSMParamsBwd:
        /* <DEDUP_REMOVED lines=35> */
[----:B------:R-:W-:-:S02]  /*0230*/  MOV R3, UR5 ;  /* 0x0000000500037c02 */ /* 0x000fc40008000f00 */
[----:B------:R-:W-:Y:S02]  /*0240*/  MOV R3, UR9 ;  /* 0x0000000900037c02 */ /* 0x000fe40008000f00 */
[----:B------:R-:W1:Y:S01]  /*0250*/  @P0 LDC R19, c[0x0][0x38c] ;  /* 0x0000e300ff130b82 */ /* 0x000e620000000800 */
[----:B------:R-:W-:Y:S01]  /*0260*/  MOV R5, UR8 ;  /* 0x0000000800057c02 */ /* 0x000fe20008000f00 */
[----:B------:R-:W0:Y:S01]  /*0270*/  LDCU.64 UR8, c[0x0][0x3b8] ;  /* 0x00007700ff0877ac */ /* 0x000e220008000a00 */
[----:B------:R-:W-:-:S05]  /*0280*/  MOV R2, UR4 ;  /* 0x0000000400027c02 */ /* 0x000fca0008000f00 */
        /* <DEDUP_REMOVED lines=11> */
[----:B0-----:R-:W-:Y:S01]  /*0340*/  IMAD.WIDE.U32 R20, R16, UR8, RZ ;  /* 0x0000000810147c25 */ /* 0x001fe2000f8e00ff */
[----:B------:R-:W-:-:S05]  /*0350*/  LEA R11, R11, 0xffffff80, 0x7 ;  /* 0xffffff800b0b7811 */ /* 0x000fca00078e38ff */
[----:B------:R-:W0:Y:S01]  /*0360*/  LDC.64 R36, c[0x0][0x528] ;  /* 0x00014a00ff247b82 */ /* 0x000e220000000a00 */
        /* <DEDUP_REMOVED lines=16> */
[C---:B------:R-:W-:Y:S01]  /*0470*/  IADD3.X R33, PT, PT, R0.reuse, R33, RZ, P0, !PT ;  /* 0x0000002100217210 */ /* 0x040fe200007fe4ff */
[----:B------:R-:W-:Y:S01]  /*0480*/  IMAD.X R6, R0, 0x1, R13, P4 ;  /* 0x0000000100067824 */ /* 0x000fe200020e060d */
[----:B------:R-:W-:Y:S01]  /*0490*/  LEA R21, P0, R22, R24, 0x2 ;  /* 0x0000001816157211 */ /* 0x000fe200078010ff */
[----:B------:R-:W-:Y:S01]  /*04a0*/  IMAD R0, R16, UR11, R23 ;  /* 0x0000000b10007c24 */ /* 0x000fe2000f8e0217 */
[----:B----4-:R-:W-:Y:S02]  /*04b0*/  LEA R28, P2, R29, R26, 0x1 ;  /* 0x0000001a1d1c7211 */ /* 0x010fe400078408ff */
[----:B--2---:R-:W-:Y:S02]  /*04c0*/  LEA R30, P3, R31, R34, 0x1 ;  /* 0x000000221f1e7211 */ /* 0x004fe400078608ff */
[----:B0-----:R-:W-:Y:S02]  /*04d0*/  LEA R32, P4, R2, R36, 0x1 ;  /* 0x0000002402207211 */ /* 0x001fe400078808ff */
        /* <DEDUP_REMOVED lines=8> */
[----:B------:R-:W1:Y:S01]  /*0560*/  S2UR UR10, SR_CgaCtaId ;  /* 0x00000000000a79c3 */ /* 0x000e620000008800 */
[----:B------:R-:W2:Y:S01]  /*0570*/  LDCU.64 UR4, c[0x0][0x3a0] ;  /* 0x00007400ff0477ac */ /* 0x000ea20008000a00 */
[----:B------:R-:W-:Y:S01]  /*0580*/  IMAD.MOV.U32 R26, RZ, RZ, RZ ;  /* 0x000000ffff1a7224 */ /* 0x000fe200078e00ff */
[----:B------:R-:W3:Y:S05]  /*0590*/  LDCU UR6, c[0x0][0x394] ;  /* 0x00007280ff0677ac */ /* 0x000eea0008000800 */
        /* <DEDUP_REMOVED lines=10> */
[----:B------:R-:W-:Y:S02]  /*0640*/  MOV R25, RZ ;  /* 0x000000ff00197202 */ /* 0x000fe40000000f00 */
[C---:B------:R-:W-:Y:S02]  /*0650*/  LOP3.LUT R88, R23.reuse, 0x1f, RZ, 0xc0, !PT ;  /* 0x0000001f17587812 */ /* 0x040fe400078ec0ff */
[----:B------:R-:W-:Y:S02]  /*0660*/  IADD3 R35, PT, PT, R23, 0x200, RZ ;  /* 0x0000020017237810 */ /* 0x000fe40007ffe0ff */
[----:B------:R-:W-:Y:S02]  /*0670*/  IADD3 R36, PT, PT, R36, UR10, RZ ;  /* 0x0000000a24247c10 */ /* 0x000fe4000fffe0ff */
[C---:B------:R-:W-:Y:S02]  /*0680*/  LOP3.LUT R37, R34.reuse, 0x20, RZ, 0xfc, !PT ;  /* 0x0000002022257812 */ /* 0x040fe400078efcff */
[----:B------:R-:W-:-:S02]  /*0690*/  LOP3.LUT R38, R34, 0x40, RZ, 0xfc, !PT ;  /* 0x0000004022267812 */ /* 0x000fc400078efcff */
[----:B---3--:R-:W-:-:S07]  /*06a0*/  LOP3.LUT R39, R34, 0x60, RZ, 0xfc, !PT ;  /* 0x0000006022277812 */ /* 0x008fce00078efcff */
.L_x_9593:
[----:B0-----:R-:W0:Y:S01]  /*06b0*/  LDC R40, c[0x0][0x388] ;  /* 0x0000e200ff287b82 */ /* 0x001e220000000800 */
[----:B------:R-:W-:Y:S01]  /*06c0*/  UIADD3 UR7, UPT, UPT, UR6, -0x1, URZ ;  /* 0xffffffff06077890 */ /* 0x000fe2000fffe0ff */
[----:B------:R-:W-:Y:S01]  /*06d0*/  IMAD.SHL.U32 R53, R34, 0x2, RZ ;  /* 0x0000000222357824 */ /* 0x000fe200078e00ff */
[----:B------:R-:W-:Y:S02]  /*06e0*/  PRMT R9, RZ, 0x7610, R9 ;  /* 0x00007610ff097816 */ /* 0x000fe40000000009 */
[----:B------:R-:W-:Y:S01]  /*06f0*/  PRMT R11, RZ, 0x7610, R11 ;  /* 0x00007610ff0b7816 */ /* 0x000fe2000000000b */
[----:B------:R-:W-:Y:S01]  /*0700*/  USHF.L.U32 UR4, UR7, 0x7, URZ ;  /* 0x0000000707047899 */ /* 0x000fe200080006ff */
[----:B------:R-:W-:Y:S02]  /*0710*/  IADD3 R2, P4, PT, R53, R28, RZ ;  /* 0x0000001c35027210 */ /* 0x000fe40007f9e0ff */
[----:B------:R-:W-:Y:S02]  /*0720*/  PRMT R13, RZ, 0x7610, R13 ;  /* 0x00007610ff0d7816 */ /* 0x000fe4000000000d */
[----:B------:R-:W-:Y:S01]  /*0730*/  PRMT R15, RZ, 0x7610, R15 ;  /* 0x00007610ff0f7816 */ /* 0x000fe2000000000f */
[----:B------:R-:W-:Y:S01]  /*0740*/  BAR.SYNC.DEFER_BLOCKING 0x0 ;  /* 0x0000000000007b1d */ /* 0x000fe20000010000 */
[----:B------:R-:W-:-:S05]  /*0750*/  IADD3.X R3, PT, PT, RZ, R29, RZ, P4, !PT ;  /* 0x0000001dff037210 */ /* 0x000fca00027fe4ff */
[----:B-1----:R-:W1:Y:S01]  /*0760*/  S2R R41, SR_LANEID ;  /* 0x0000000000297919 */ /* 0x002e620000000000 */
[----:B------:R-:W-:Y:S01]  /*0770*/  PRMT R45, RZ, 0x7610, R45 ;  /* 0x00007610ff2d7816 */ /* 0x000fe2000000002d */
[----:B------:R-:W2:Y:S01]  /*0780*/  LDCU.128 UR12, c[0x0][0x410] ;  /* 0x00008200ff0c77ac */ /* 0x000ea20008000c00 */
[----:B------:R-:W-:Y:S01]  /*0790*/  PRMT R47, RZ, 0x7610, R47 ;  /* 0x00007610ff2f7816 */ /* 0x000fe2000000002f */
[----:B------:R-:W3:Y:S01]  /*07a0*/  LDC.64 R62, c[0x0][0x510] ;  /* 0x00014400ff3e7b82 */ /* 0x000ee20000000a00 */
[----:B0-----:R-:W-:Y:S02]  /*07b0*/  IADD3 R40, PT, PT, R40, -UR4, RZ ;  /* 0x8000000428287c10 */ /* 0x001fe4000fffe0ff */
[----:B------:R-:W-:Y:S02]  /*07c0*/  PRMT R49, RZ, 0x7610, R49 ;  /* 0x00007610ff317816 */ /* 0x000fe40000000031 */
[----:B------:R-:W-:Y:S02]  /*07d0*/  PRMT R51, RZ, 0x7610, R51 ;  /* 0x00007610ff337816 */ /* 0x000fe40000000033 */
[----:B------:R-:W-:-:S02]  /*07e0*/  PRMT R55, RZ, 0x7610, R55 ;  /* 0x00007610ff377816 */ /* 0x000fc40000000037 */
[----:B------:R-:W-:Y:S01]  /*07f0*/  PRMT R57, RZ, 0x7610, R57 ;  /* 0x00007610ff397816 */ /* 0x000fe20000000039 */
[----:B------:R-:W-:Y:S01]  /*0800*/  UMOV UR5, URZ ;  /* 0x000000ff00057c82 */ /* 0x000fe20008000000 */
[-C--:B------:R-:W-:Y:S01]  /*0810*/  ISETP.GE.AND P3, PT, R34, R40.reuse, PT ;  /* 0x000000282200720c */ /* 0x080fe20003f66270 */
[----:B------:R-:W0:Y:S01]  /*0820*/  LDCU.64 UR20, c[0x0][0x490] ;  /* 0x00009200ff1477ac */ /* 0x000e220008000a00 */
[-C--:B------:R-:W-:Y:S02]  /*0830*/  ISETP.GE.AND P2, PT, R37, R40.reuse, PT ;  /* 0x000000282500720c */ /* 0x080fe40003f46270 */
[-C--:B------:R-:W-:Y:S02]  /*0840*/  ISETP.GE.AND P1, PT, R38, R40.reuse, PT ;  /* 0x000000282600720c */ /* 0x080fe40003f26270 */
[----:B------:R-:W-:-:S07]  /*0850*/  ISETP.GE.AND P0, PT, R39, R40, PT ;  /* 0x000000282700720c */ /* 0x000fce0003f06270 */
[----:B------:R-:W4:Y:S04]  /*0860*/  @!P3 LDG.E.U16 R9, desc[UR16][R2.64] ;  /* 0x000000100209b981 */ /* 0x000f28000c1e1500 */
[----:B------:R-:W2:Y:S04]  /*0870*/  @!P2 LDG.E.U16 R11, desc[UR16][R2.64+0x40] ;  /* 0x00004010020ba981 */ /* 0x000ea8000c1e1500 */
[----:B------:R-:W3:Y:S04]  /*0880*/  @!P1 LDG.E.U16 R13, desc[UR16][R2.64+0x80] ;  /* 0x00008010020d9981 */ /* 0x000ee8000c1e1500 */
[----:B------:R-:W3:Y:S01]  /*0890*/  @!P0 LDG.E.U16 R15, desc[UR16][R2.64+0xc0] ;  /* 0x0000c010020f8981 */ /* 0x000ee2000c1e1500 */
[----:B-1----:R-:W-:-:S02]  /*08a0*/  LEA R42, R41, UR10, 0x1 ;  /* 0x0000000a292a7c11 */ /* 0x002fc4000f8e08ff */
[----:B------:R-:W-:Y:S02]  /*08b0*/  LEA R43, R41, UR10, 0x3 ;  /* 0x0000000a292b7c11 */ /* 0x000fe4000f8e18ff */
[----:B------:R-:W-:-:S04]  /*08c0*/  IADD3 R6, P4, PT, R53, R30, RZ ;  /* 0x0000001e35067210 */ /* 0x000fc80007f9e0ff */
[----:B------:R-:W-:Y:S01]  /*08d0*/  IADD3.X R7, PT, PT, RZ, R31, RZ, P4, !PT ;  /* 0x0000001fff077210 */ /* 0x000fe200027fe4ff */
[----:B----4-:R-:W-:Y:S04]  /*08e0*/  STS.U16 [R42], R9 ;  /* 0x000000092a007388 */ /* 0x010fe80000000400 */
[----:B--2---:R-:W-:Y:S04]  /*08f0*/  STS.U16 [R42+0x40], R11 ;  /* 0x0000400b2a007388 */ /* 0x004fe80000000400 */
[----:B---3--:R-:W-:Y:S04]  /*0900*/  STS.U16 [R42+0x80], R13 ;  /* 0x0000800d2a007388 */ /* 0x008fe80000000400 */
        /* <DEDUP_REMOVED lines=8> */
[----:B------:R-:W-:-:S02]  /*0990*/  IADD3 R10, P4, PT, R53, R32, RZ ;  /* 0x00000020350a7210 */ /* 0x000fc40007f9e0ff */
[----:B-1----:R-:W-:Y:S02]  /*09a0*/  PRMT R15, RZ, 0x7610, R15 ;  /* 0x00007610ff0f7816 */ /* 0x002fe4000000000f */
[----:B------:R-:W-:Y:S02]  /*09b0*/  PRMT R53, RZ, 0x7610, R53 ;  /* 0x00007610ff357816 */ /* 0x000fe40000000035 */
[----:B------:R-:W-:Y:S01]  /*09c0*/  IADD3.X R11, PT, PT, RZ, R33, RZ, P4, !PT ;  /* 0x00000021ff0b7210 */ /* 0x000fe200027fe4ff */
[----:B--2---:R1:W-:Y:S04]  /*09d0*/  STS.U16 [R42], R45 ;  /* 0x0000002d2a007388 */ /* 0x0043e80000000400 */
[----:B---3--:R2:W-:Y:S04]  /*09e0*/  STS.U16 [R42+0x40], R47 ;  /* 0x0000402f2a007388 */ /* 0x0085e80000000400 */
[----:B----4-:R3:W-:Y:S04]  /*09f0*/  STS.U16 [R42+0x80], R49 ;  /* 0x000080312a007388 */ /* 0x0107e80000000400 */
[----:B------:R4:W-:Y:S01]  /*0a00*/  STS.U16 [R42+0xc0], R51 ;  /* 0x0000c0332a007388 */ /* 0x0009e20000000400 */
[----:B------:R-:W-:-:S03]  /*0a10*/  NOP ;  /* 0x0000000000007918 */ /* 0x000fc60000000000 */
[----:B------:R-:W-:Y:S01]  /*0a20*/  LDS.64 R6, [R43] ;  /* 0x000000002b067984 */ /* 0x000fe20000000a00 */
[----:B------:R-:W-:Y:S06]  /*0a30*/  BAR.SYNC.DEFER_BLOCKING 0x0 ;  /* 0x0000000000007b1d */ /* 0x000fec0000010000 */
[----:B------:R-:W4:Y:S04]  /*0a40*/  @!P3 LDG.E.U16 R15, desc[UR16][R10.64] ;  /* 0x000000100a0fb981 */ /* 0x000f28000c1e1500 */
[----:B------:R-:W4:Y:S04]  /*0a50*/  @!P2 LDG.E.U16 R53, desc[UR16][R10.64+0x40] ;  /* 0x000040100a35a981 */ /* 0x000f28000c1e1500 */
[----:B------:R-:W4:Y:S04]  /*0a60*/  @!P1 LDG.E.U16 R55, desc[UR16][R10.64+0x80] ;  /* 0x000080100a379981 */ /* 0x000f28000c1e1500 */
[----:B------:R-:W4:Y:S01]  /*0a70*/  @!P0 LDG.E.U16 R57, desc[UR16][R10.64+0xc0] ;  /* 0x0000c0100a398981 */ /* 0x000f22000c1e1500 */
[----:B------:R-:W-:Y:S01]  /*0a80*/  UIMAD.WIDE.U32 UR8, UR18, UR12, UR4 ;  /* 0x0000000c120872a5 */ /* 0x000fe2000f8e0004 */
[----:B-1----:R-:W-:-:S02]  /*0a90*/  PRMT R45, RZ, 0x7610, R45 ;  /* 0x00007610ff2d7816 */ /* 0x002fc4000000002d */
[----:B--2---:R-:W-:Y:S01]  /*0aa0*/  PRMT R47, RZ, 0x7610, R47 ;  /* 0x00007610ff2f7816 */ /* 0x004fe2000000002f */
[----:B------:R-:W-:Y:S01]  /*0ab0*/  UIMAD UR10, UR18, UR13, UR9 ;  /* 0x0000000d120a72a4 */ /* 0x000fe2000f8e0209 */
[----:B---3--:R-:W-:Y:S01]  /*0ac0*/  PRMT R49, RZ, 0x7610, R49 ;  /* 0x00007610ff317816 */ /* 0x008fe20000000031 */
[----:B------:R-:W1:Y:S01]  /*0ad0*/  LDCU.64 UR12, c[0x0][0x488] ;  /* 0x00009100ff0c77ac */ /* 0x000e620008000a00 */
[----:B------:R-:W-:Y:S01]  /*0ae0*/  IMAD.U32 R9, RZ, RZ, UR9 ;  /* 0x00000009ff097e24 */ /* 0x000fe2000f8e00ff */
[----:B------:R-:W-:Y:S02]  /*0af0*/  MOV R8, UR8 ;  /* 0x0000000800087c02 */ /* 0x000fe40008000f00 */
[----:B------:R-:W-:Y:S02]  /*0b00*/  MOV R9, UR10 ;  /* 0x0000000a00097c02 */ /* 0x000fe40008000f00 */
[----:B----4-:R-:W-:Y:S01]  /*0b10*/  PRMT R51, RZ, 0x7610, R51 ;  /* 0x00007610ff337816 */ /* 0x010fe20000000033 */
[----:B------:R-:W-:-:S04]  /*0b20*/  IMAD.WIDE.U32 R8, R16, UR14, R8 ;  /* 0x0000000e10087c25 */ /* 0x000fc8000f8e0008 */
[----:B------:R-:W-:Y:S01]  /*0b30*/  IMAD R9, R16, UR15, R9 ;  /* 0x0000000f10097c24 */ /* 0x000fe2000f8e0209 */
[----:B------:R-:W-:-:S04]  /*0b40*/  IADD3 R8, P4, PT, R34, R8, RZ ;  /* 0x0000000822087210 */ /* 0x000fc80007f9e0ff */
[----:B------:R-:W-:Y:S02]  /*0b50*/  IADD3.X R9, PT, PT, RZ, R9, RZ, P4, !PT ;  /* 0x00000009ff097210 */ /* 0x000fe400027fe4ff */
[----:B-1----:R-:W-:-:S04]  /*0b60*/  LEA R12, P4, R8, UR12, 0x1 ;  /* 0x0000000c080c7c11 */ /* 0x002fc8000f8808ff */
[----:B------:R-:W-:Y:S01]  /*0b70*/  LEA.HI.X R13, R8, UR13, R9, 0x1, P4 ;  /* 0x0000000d080d7c11 */ /* 0x000fe2000a0f0c09 */
[----:B------:R-:W1:Y:S01]  /*0b80*/  LDCU.128 UR12, c[0x0][0x420] ;  /* 0x00008400ff0c77ac */ /* 0x000e620008000c00 */
[----:B------:R2:W-:Y:S04]  /*0b90*/  STS.U16 [R42], R15 ;  /* 0x0000000f2a007388 */ /* 0x0005e80000000400 */
[----:B------:R3:W-:Y:S04]  /*0ba0*/  STS.U16 [R42+0x40], R53 ;  /* 0x000040352a007388 */ /* 0x0007e80000000400 */
[----:B------:R4:W-:Y:S04]  /*0bb0*/  STS.U16 [R42+0x80], R55 ;  /* 0x000080372a007388 */ /* 0x0009e80000000400 */
[----:B------:R-:W-:Y:S01]  /*0bc0*/  STS.U16 [R42+0xc0], R57 ;  /* 0x0000c0392a007388 */ /* 0x000fe20000000400 */
[----:B------:R-:W-:-:S03]  /*0bd0*/  NOP ;  /* 0x0000000000007918 */ /* 0x000fc60000000000 */
[----:B------:R-:W0:Y:S01]  /*0be0*/  LDS.64 R8, [R43] ;  /* 0x000000002b087984 */ /* 0x000e220000000a00 */
[----:B------:R-:W-:Y:S06]  /*0bf0*/  BAR.SYNC.DEFER_BLOCKING 0x0 ;  /* 0x0000000000007b1d */ /* 0x000fec0000010000 */
[----:B------:R-:W4:Y:S04]  /*0c00*/  @!P3 LDG.E.U16 R45, desc[UR16][R12.64] ;  /* 0x000000100c2db981 */ /* 0x000f28000c1e1500 */
[----:B------:R-:W4:Y:S04]  /*0c10*/  @!P2 LDG.E.U16 R47, desc[UR16][R12.64+0x40] ;  /* 0x000040100c2fa981 */ /* 0x000f28000c1e1500 */
[----:B------:R-:W4:Y:S04]  /*0c20*/  @!P1 LDG.E.U16 R49, desc[UR16][R12.64+0x80] ;  /* 0x000080100c319981 */ /* 0x000f28000c1e1500 */
[----:B------:R4:W4:Y:S01]  /*0c30*/  @!P0 LDG.E.U16 R51, desc[UR16][R12.64+0xc0] ;  /* 0x0000c0100c338981 */ /* 0x000922000c1e1500 */
[----:B-1----:R-:W-:Y:S01]  /*0c40*/  UIMAD.WIDE.U32 UR8, UR18, UR12, UR4 ;  /* 0x0000000c120872a5 */ /* 0x002fe2000f8e0004 */
[----:B--2---:R-:W-:-:S02]  /*0c50*/  PRMT R15, RZ, 0x7610, R15 ;  /* 0x00007610ff0f7816 */ /* 0x004fc4000000000f */
[----:B---3--:R-:W-:Y:S01]  /*0c60*/  PRMT R53, RZ, 0x7610, R53 ;  /* 0x00007610ff357816 */ /* 0x008fe20000000035 */
[----:B------:R-:W-:Y:S01]  /*0c70*/  UIMAD UR10, UR18, UR13, UR9 ;  /* 0x0000000d120a72a4 */ /* 0x000fe2000f8e0209 */
[----:B----4-:R-:W-:Y:S01]  /*0c80*/  PRMT R55, RZ, 0x7610, R55 ;  /* 0x00007610ff377816 */ /* 0x010fe20000000037 */
[----:B------:R-:W1:Y:S01]  /*0c90*/  LDCU.64 UR12, c[0x0][0x478] ;  /* 0x00008f00ff0c77ac */ /* 0x000e620008000a00 */
[----:B------:R-:W-:Y:S02]  /*0ca0*/  MOV R10, UR8 ;  /* 0x00000008000a7c02 */ /* 0x000fe40008000f00 */
[----:B------:R-:W-:Y:S01]  /*0cb0*/  MOV R11, UR9 ;  /* 0x00000009000b7c02 */ /* 0x000fe20008000f00 */
[----:B------:R-:W-:Y:S02]  /*0cc0*/  IMAD.U32 R11, RZ, RZ, UR10 ;  /* 0x0000000aff0b7e24 */ /* 0x000fe4000f8e00ff */
[C---:B------:R-:W-:Y:S01]  /*0cd0*/  IMAD.WIDE.U32 R10, R16.reuse, UR14, R10 ;  /* 0x0000000e100a7c25 */ /* 0x040fe2000f8e000a */
[----:B------:R-:W-:Y:S01]  /*0ce0*/  PRMT R13, RZ, 0x7610, R13 ;  /* 0x00007610ff0d7816 */ /* 0x000fe2000000000d */
[----:B------:R-:W-:Y:S02]  /*0cf0*/  STS.U16 [R42], R45 ;  /* 0x0000002d2a007388 */ /* 0x000fe40000000400 */
[----:B------:R-:W-:Y:S01]  /*0d00*/  IMAD R0, R16, UR15, R11 ;  /* 0x0000000f10007c24 */ /* 0x000fe2000f8e020b */
[----:B------:R-:W-:Y:S01]  /*0d10*/  IADD3 R11, P4, PT, R34, R10, RZ ;  /* 0x0000000a220b7210 */ /* 0x000fe20007f9e0ff */
[----:B------:R-:W-:Y:S04]  /*0d20*/  STS.U16 [R42+0x40], R47 ;  /* 0x0000402f2a007388 */ /* 0x000fe80000000400 */
[----:B------:R-:W-:Y:S01]  /*0d30*/  STS.U16 [R42+0x80], R49 ;  /* 0x000080312a007388 */ /* 0x000fe20000000400 */
[----:B------:R-:W-:-:S03]  /*0d40*/  IADD3.X R0, PT, PT, RZ, R0, RZ, P4, !PT ;  /* 0x00000000ff007210 */ /* 0x000fc600027fe4ff */
[----:B------:R-:W-:Y:S01]  /*0d50*/  STS.U16 [R42+0xc0], R51 ;  /* 0x0000c0332a007388 */ /* 0x000fe20000000400 */
[----:B------:R-:W-:-:S03]  /*0d60*/  NOP ;  /* 0x0000000000007918 */ /* 0x000fc60000000000 */
[----:B------:R-:W2:Y:S01]  /*0d70*/  LDS.64 R56, [R43] ;  /* 0x000000002b387984 */ /* 0x000ea20000000a00 */
[C---:B-1----:R-:W-:Y:S01]  /*0d80*/  LEA R10, P4, R11.reuse, UR12, 0x1 ;  /* 0x0000000c0b0a7c11 */ /* 0x042fe2000f8808ff */
[----:B------:R-:W1:Y:S01]  /*0d90*/  S2UR UR9, SR_CgaCtaId ;  /* 0x00000000000979c3 */ /* 0x000e620000008800 */
[--C-:B0-----:R-:W-:Y:S02]  /*0da0*/  HADD2.F32 R46, -RZ, R9.reuse.H0_H0 ;  /* 0x20000009ff2e7230 */ /* 0x101fe40000004100 */
[----:B------:R-:W-:Y:S01]  /*0db0*/  HADD2.F32 R48, -RZ, R9.H1_H1 ;  /* 0x30000009ff307230 */ /* 0x000fe20000004100 */
[----:B------:R-:W-:-:S04]  /*0dc0*/  LEA.HI.X R11, R11, UR13, R0, 0x1, P4 ;  /* 0x0000000d0b0b7c11 */ /* 0x000fc8000a0f0c00 */
[----:B------:R-:W-:Y:S06]  /*0dd0*/  BAR.SYNC.DEFER_BLOCKING 0x0 ;  /* 0x0000000000007b1d */ /* 0x000fec0000010000 */
[----:B------:R-:W-:Y:S01]  /*0de0*/  UMOV UR8, 0x400 ;  /* 0x0000040000087882 */ /* 0x000fe20000000000 */
[----:B------:R-:W0:Y:S01]  /*0df0*/  LDCU.64 UR10, c[0x0][0x508] ;  /* 0x0000a100ff0a77ac */ /* 0x000e220008000a00 */
[----:B------:R-:W3:Y:S04]  /*0e00*/  @!P3 LDG.E.U16 R15, desc[UR16][R10.64] ;  /* 0x000000100a0fb981 */ /* 0x000ee8000c1e1500 */
[----:B------:R-:W4:Y:S04]  /*0e10*/  @!P2 LDG.E.U16 R53, desc[UR16][R10.64+0x40] ;  /* 0x000040100a35a981 */ /* 0x000f28000c1e1500 */
[----:B------:R-:W4:Y:S04]  /*0e20*/  @!P1 LDG.E.U16 R55, desc[UR16][R10.64+0x80] ;  /* 0x000080100a379981 */ /* 0x000f28000c1e1500 */
[----:B------:R0:W4:Y:S01]  /*0e30*/  @!P0 LDG.E.U16 R13, desc[UR16][R10.64+0xc0] ;  /* 0x0000c0100a0d8981 */ /* 0x000122000c1e1500 */
[--C-:B--2---:R-:W-:Y:S01]  /*0e40*/  HADD2.F32 R12, -RZ, R56.reuse.H0_H0 ;  /* 0x20000038ff0c7230 */ /* 0x104fe20000004100 */
[----:B------:R-:W-:Y:S01]  /*0e50*/  ISETP.NE.AND P1, PT, R23, RZ, PT ;  /* 0x000000ff1700720c */ /* 0x000fe20003f25270 */
[----:B------:R-:W-:Y:S01]  /*0e60*/  HADD2.F32 R14, -RZ, R56.H1_H1 ;  /* 0x30000038ff0e7230 */ /* 0x000fe20000004100 */
[----:B-1----:R-:W-:Y:S01]  /*0e70*/  ULEA UR8, UR9, UR8, 0x18 ;  /* 0x0000000809087291 */ /* 0x002fe2000f8ec0ff */
[----:B------:R-:W-:-:S02]  /*0e80*/  HADD2.F32 R47, -RZ, R57.H0_H0 ;  /* 0x20000039ff2f7230 */ /* 0x000fc40000004100 */
[----:B------:R-:W-:Y:S01]  /*0e90*/  FMUL.FTZ R0, R12, -1.4426950216293334961 ;  /* 0xbfb8aa3b0c007820 */ /* 0x000fe20000410000 */
[----:B------:R-:W-:Y:S02]  /*0ea0*/  HADD2.F32 R56, -RZ, R57.H1_H1 ;  /* 0x30000039ff387230 */ /* 0x000fe40000004100 */
[----:B------:R-:W-:Y:S01]  /*0eb0*/  FMUL.FTZ R44, R14, -1.4426950216293334961 ;  /* 0xbfb8aa3b0e2c7820 */ /* 0x000fe20000410000 */
[----:B------:R-:W-:Y:S01]  /*0ec0*/  UISETP.NE.U32.AND UP0, UPT, UR20, URZ, UPT ;  /* 0x000000ff1400728c */ /* 0x000fe2000bf05070 */
[----:B------:R-:W-:Y:S01]  /*0ed0*/  FMUL.FTZ R45, R47, -1.4426950216293334961 ;  /* 0xbfb8aa3b2f2d7820 */ /* 0x000fe20000410000 */
[----:B------:R-:W0:Y:S02]  /*0ee0*/  MUFU.EX2 R0, R0 ;  /* 0x0000000000007308 */ /* 0x000e240000000800 */
[----:B------:R-:W-:-:S06]  /*0ef0*/  UISETP.NE.AND.EX UP0, UPT, UR21, URZ, UPT, UP0 ;  /* 0x000000ff1500728c */ /* 0x000fcc000bf05300 */
[----:B------:R-:W1:Y:S08]  /*0f00*/  MUFU.EX2 R45, R45 ;  /* 0x0000002d002d7308 */ /* 0x000e700000000800 */
[----:B------:R-:W-:Y:S01]  /*0f10*/  MUFU.EX2 R44, R44 ;  /* 0x0000002c002c7308 */ /* 0x000fe20000000800 */
[----:B0-----:R-:W-:Y:S01]  /*0f20*/  FADD.FTZ R10, R0, 1 ;  /* 0x3f800000000a7421 */ /* 0x001fe20000010000 */
[----:B------:R-:W-:-:S06]  /*0f30*/  HADD2.F32 R0, -RZ, R8.H0_H0 ;  /* 0x20000008ff007230 */ /* 0x000fcc0000004100 */
[----:B------:R-:W0:Y:S01]  /*0f40*/  MUFU.RCP R11, R10 ;  /* 0x0000000a000b7308 */ /* 0x000e220000001000 */
[----:B-1----:R-:W-:-:S07]  /*0f50*/  FADD.FTZ R49, R45, 1 ;  /* 0x3f8000002d317421 */ /* 0x002fce0000010000 */
[----:B------:R-:W1:Y:S01]  /*0f60*/  MUFU.RCP R52, R49 ;  /* 0x0000003100347308 */ /* 0x000e620000001000 */
[----:B0-----:R-:W-:-:S04]  /*0f70*/  FADD.FTZ R9, -R11, 1 ;  /* 0x3f8000000b097421 */ /* 0x001fc80000010100 */
[----:B------:R-:W-:Y:S01]  /*0f80*/  FFMA.FTZ R9, R12, R9, 1 ;  /* 0x3f8000000c097423 */ /* 0x000fe20000010009 */
[----:B---3--:R0:W-:Y:S04]  /*0f90*/  STS.U16 [R42], R15 ;  /* 0x0000000f2a007388 */ /* 0x0081e80000000400 */
[----:B----4-:R-:W-:Y:S04]  /*0fa0*/  STS.U16 [R42+0x40], R53 ;  /* 0x000040352a007388 */ /* 0x010fe80000000400 */
[----:B------:R-:W-:Y:S01]  /*0fb0*/  STS.U16 [R42+0x80], R55 ;  /* 0x000080372a007388 */ /* 0x000fe20000000400 */
[----:B0-----:R-:W-:-:S03]  /*0fc0*/  FMUL.FTZ R15, R56, -1.4426950216293334961 ;  /* 0xbfb8aa3b380f7820 */ /* 0x001fc60000410000 */
[----:B------:R0:W-:Y:S01]  /*0fd0*/  STS.U16 [R42+0xc0], R13 ;  /* 0x0000c00d2a007388 */ /* 0x0001e20000000400 */
[----:B------:R-:W-:-:S03]  /*0fe0*/  NOP ;  /* 0x0000000000007918 */ /* 0x000fc60000000000 */
[----:B------:R-:W2:Y:S01]  /*0ff0*/  LDS.64 R58, [R43] ;  /* 0x000000002b3a7984 */ /* 0x000ea20000000a00 */
[----:B------:R-:W3:Y:S01]  /*1000*/  MUFU.EX2 R15, R15 ;  /* 0x0000000f000f7308 */ /* 0x000ee20000000800 */
[----:B0-----:R-:W-:Y:S01]  /*1010*/  FADD.FTZ R13, R44, 1 ;  /* 0x3f8000002c0d7421 */ /* 0x001fe20000010000 */
[----:B------:R-:W-:Y:S02]  /*1020*/  HADD2.F32 R44, -RZ, R8.H1_H1 ;  /* 0x30000008ff2c7230 */ /* 0x000fe40000004100 */
[----:B-1----:R-:W-:-:S04]  /*1030*/  FADD.FTZ R8, -R52, 1 ;  /* 0x3f80000034087421 */ /* 0x002fc80000010100 */
[----:B------:R-:W0:Y:S01]  /*1040*/  MUFU.RCP R13, R13 ;  /* 0x0000000d000d7308 */ /* 0x000e220000001000 */
[C---:B------:R-:W-:Y:S01]  /*1050*/  FFMA.FTZ R54, R47.reuse, R8, 1 ;  /* 0x3f8000002f367423 */ /* 0x040fe20000010008 */
[----:B------:R-:W-:Y:S01]  /*1060*/  FMUL.FTZ R47, R47, R52 ;  /* 0x000000342f2f7220 */ /* 0x000fe20000410000 */
[----:B---3--:R-:W-:-:S05]  /*1070*/  FADD.FTZ R50, R15, 1 ;  /* 0x3f8000000f327421 */ /* 0x008fca0000010000 */
[----:B------:R-:W1:Y:S01]  /*1080*/  MUFU.RCP R53, R50 ;  /* 0x0000003200357308 */ /* 0x000e620000001000 */
[----:B0-----:R-:W-:-:S04]  /*1090*/  FADD.FTZ R45, -R13, 1 ;  /* 0x3f8000000d2d7421 */ /* 0x001fc80000010100 */
[----:B------:R-:W-:Y:S01]  /*10a0*/  FFMA.FTZ R45, R14, R45, 1 ;  /* 0x3f8000000e2d7423 */ /* 0x000fe2000001002d */
[----:B-1----:R-:W-:Y:S01]  /*10b0*/  FADD.FTZ R49, -R53, 1 ;  /* 0x3f80000035317421 */ /* 0x002fe20000010100 */
[--C-:B--2---:R-:W-:Y:S02]  /*10c0*/  HADD2.F32 R10, -RZ, R58.reuse.H0_H0 ;  /* 0x2000003aff0a7230 */ /* 0x104fe40000004100 */
[----:B------:R-:W-:Y:S02]  /*10d0*/  HADD2.F32 R15, -RZ, R58.H1_H1 ;  /* 0x3000003aff0f7230 */ /* 0x000fe40000004100 */
[----:B------:R-:W-:Y:S01]  /*10e0*/  FFMA.FTZ R57, R56, R49, 1 ;  /* 0x3f80000038397423 */ /* 0x000fe20000010031 */
[--C-:B------:R-:W-:Y:S02]  /*10f0*/  HADD2.F32 R51, -RZ, R59.reuse.H0_H0 ;  /* 0x2000003bff337230 */ /* 0x100fe40000004100 */
[----:B------:R-:W-:Y:S01]  /*1100*/  FMUL.FTZ R8, R0, R10 ;  /* 0x0000000a00087220 */ /* 0x000fe20000410000 */
[----:B------:R-:W-:Y:S01]  /*1110*/  HADD2.F32 R55, -RZ, R59.H1_H1 ;  /* 0x3000003bff377230 */ /* 0x000fe20000004100 */
        /* <DEDUP_REMOVED lines=16> */
[----:B------:R-:W-:Y:S01]  /*1220*/  MOV R45, UR8 ;  /* 0x00000008002d7c02 */ /* 0x000fe20008000f00 */
[----:B------:R-:W-:Y:S01]  /*1230*/  FMUL.FTZ R0, R0, R11 ;  /* 0x0000000b00007220 */ /* 0x000fe20000410000 */
[----:B------:R-:W-:Y:S01]  /*1240*/  F2FP.F16.F32.PACK_AB R9, R58, R49 ;  /* 0x000000313a09723e */ /* 0x000fe200000000ff */
[----:B------:R-:W-:Y:S01]  /*1250*/  FMUL.FTZ R44, R44, R13 ;  /* 0x0000000d2c2c7220 */ /* 0x000fe20000410000 */
[----:B------:R-:W-:Y:S01]  /*1260*/  FMUL.FTZ R46, R46, R47 ;  /* 0x0000002f2e2e7220 */ /* 0x000fe20000410000 */
[----:B------:R-:W-:-:S02]  /*1270*/  FMUL.FTZ R48, R48, R53 ;  /* 0x0000003530307220 */ /* 0x000fc40000410000 */
[----:B------:R0:W-:Y:S01]  /*1280*/  STS.64 [R43], R8 ;  /* 0x000000082b007388 */ /* 0x0001e20000000a00 */
[----:B------:R-:W-:-:S03]  /*1290*/  NOP ;  /* 0x0000000000007918 */ /* 0x000fc60000000000 */
[----:B------:R-:W-:Y:S04]  /*12a0*/  LDS.U16 R49, [R42] ;  /* 0x000000002a317984 */ /* 0x000fe80000000400 */
[----:B------:R-:W-:Y:S04]  /*12b0*/  LDS.U16 R57, [R42+0x40] ;  /* 0x000040002a397984 */ /* 0x000fe80000000400 */
[----:B------:R-:W-:Y:S04]  /*12c0*/  LDS.U16 R59, [R42+0x80] ;  /* 0x000080002a3b7984 */ /* 0x000fe80000000400 */
[----:B------:R-:W-:Y:S04]  /*12d0*/  LDS.U16 R61, [R42+0xc0] ;  /* 0x0000c0002a3d7984 */ /* 0x000fe80000000400 */
[----:B------:R-:W-:Y:S01]  /*12e0*/  @!P1 STS [UR8+0x100], R40 ;  /* 0x00010028ff009988 */ /* 0x000fe20008000808 */
[----:B------:R-:W-:Y:S01]  /*12f0*/  UIMAD.WIDE.U32 UR8, UR18, UR10, UR4 ;  /* 0x0000000a120872a5 */ /* 0x000fe2000f8e0004 */
[----:B------:R-:W-:Y:S03]  /*1300*/  BAR.SYNC.DEFER_BLOCKING 0x0 ;  /* 0x0000000000007b1d */ /* 0x000fe60000010000 */
[----:B------:R-:W-:-:S03]  /*1310*/  UIMAD UR9, UR18, UR11, UR9 ;  /* 0x0000000b120972a4 */ /* 0x000fc6000f8e0209 */
[----:B------:R-:W1:Y:S03]  /*1320*/  LDCU.64 UR10, c[0x0][0x558] ;  /* 0x0000ab00ff0a77ac */ /* 0x000e660008000a00 */
[----:B0-----:R-:W-:-:S04]  /*1330*/  IMAD.WIDE.U32 R8, R16, R62, UR8 ;  /* 0x0000000810087e25 */ /* 0x001fc8000f8e003e */
[----:B------:R-:W-:Y:S01]  /*1340*/  IMAD R54, R16, R63, R9 ;  /* 0x0000003f10367224 */ /* 0x000fe200078e0209 */
[----:B------:R-:W-:-:S04]  /*1350*/  IADD3 R9, P0, PT, R34, R8, RZ ;  /* 0x0000000822097210 */ /* 0x000fc80007f1e0ff */
[----:B------:R-:W-:Y:S01]  /*1360*/  IADD3.X R54, PT, PT, RZ, R54, RZ, P0, !PT ;  /* 0x00000036ff367210 */ /* 0x000fe200007fe4ff */
[----:B------:R-:W0:Y:S01]  /*1370*/  LDS R50, [R45+0x100] ;  /* 0x000100002d327984 */ /* 0x000e220000000800 */
[----:B-1----:R-:W-:-:S04]  /*1380*/  LEA R8, P4, R9, UR10, 0x1 ;  /* 0x0000000a09087c11 */ /* 0x002fc8000f8808ff */
[----:B------:R-:W-:Y:S01]  /*1390*/  LEA.HI.X R9, R9, UR11, R54, 0x1, P4 ;  /* 0x0000000b09097c11 */ /* 0x000fe2000a0f0c36 */
[----:B------:R-:W1:Y:S01]  /*13a0*/  LDCU UR11, c[0x0][0x38c] ;  /* 0x00007180ff0b77ac */ /* 0x000e620008000800 */
[-C--:B0-----:R-:W-:Y:S02]  /*13b0*/  ISETP.GE.AND P0, PT, R34, R50.reuse, PT ;  /* 0x000000322200720c */ /* 0x081fe40003f06270 */
[-C--:B------:R-:W-:Y:S02]  /*13c0*/  ISETP.GE.AND P2, PT, R37, R50.reuse, PT ;  /* 0x000000322500720c */ /* 0x080fe40003f46270 */
[-C--:B------:R-:W-:Y:S02]  /*13d0*/  ISETP.GE.AND P3, PT, R38, R50.reuse, PT ;  /* 0x000000322600720c */ /* 0x080fe40003f66270 */
[----:B------:R-:W-:-:S07]  /*13e0*/  ISETP.GE.AND P4, PT, R39, R50, PT ;  /* 0x000000322700720c */ /* 0x000fce0003f86270 */
[----:B------:R0:W-:Y:S04]  /*13f0*/  @!P0 STG.E.U16 desc[UR16][R8.64], R49 ;  /* 0x0000003108008986 */ /* 0x0001e8000c101510 */
[----:B------:R0:W-:Y:S04]  /*1400*/  @!P2 STG.E.U16 desc[UR16][R8.64+0x40], R57 ;  /* 0x000040390800a986 */ /* 0x0001e8000c101510 */
[----:B------:R0:W-:Y:S04]  /*1410*/  @!P3 STG.E.U16 desc[UR16][R8.64+0x80], R59 ;  /* 0x0000803b0800b986 */ /* 0x0001e8000c101510 */
[----:B------:R0:W-:Y:S01]  /*1420*/  @!P4 STG.E.U16 desc[UR16][R8.64+0xc0], R61 ;  /* 0x0000c03d0800c986 */ /* 0x0001e2000c101510 */
[----:B-1----:R-:W-:Y:S05]  /*1430*/  BRA.U !UP0, `(.L_x_9585) ;  /* 0x0000000108907547 */ /* 0x002fea000b800000 */
[----:B------:R-:W-:Y:S01]  /*1440*/  BAR.SYNC.DEFER_BLOCKING 0x0 ;  /* 0x0000000000007b1d */ /* 0x000fe20000010000 */
[----:B------:R-:W-:Y:S01]  /*1450*/  FMUL.FTZ R10, R11, R10 ;  /* 0x0000000a0b0a7220 */ /* 0x000fe20000410000 */
[----:B------:R-:W-:Y:S01]  /*1460*/  FMUL.FTZ R13, R13, R15 ;  /* 0x0000000f0d0d7220 */ /* 0x000fe20000410000 */
[----:B------:R-:W-:Y:S01]  /*1470*/  FMUL.FTZ R47, R47, R51 ;  /* 0x000000332f2f7220 */ /* 0x000fe20000410000 */
[----:B0-----:R-:W-:Y:S02]  /*1480*/  FMUL.FTZ R8, R53, R55 ;  /* 0x0000003735087220 */ /* 0x001fe40000410000 */
[----:B------:R-:W0:Y:S01]  /*1490*/  LDCU.128 UR12, c[0x0][0x430] ;  /* 0x00008600ff0c77ac */ /* 0x000e220008000c00 */
[----:B------:R-:W-:Y:S02]  /*14a0*/  F2FP.F16.F32.PACK_AB R50, R13, R10 ;  /* 0x0000000a0d32723e */ /* 0x000fe400000000ff */
[----:B------:R-:W-:-:S05]  /*14b0*/  F2FP.F16.F32.PACK_AB R51, R8, R47 ;  /* 0x0000002f0833723e */ /* 0x000fca00000000ff */
[----:B------:R-:W-:Y:S01]  /*14c0*/  STS.64 [R43], R50 ;  /* 0x000000322b007388 */ /* 0x000fe20000000a00 */
[----:B------:R-:W-:-:S03]  /*14d0*/  NOP ;  /* 0x0000000000007918 */ /* 0x000fc60000000000 */
[----:B------:R-:W-:Y:S01]  /*14e0*/  LDS.U16 R11, [R42] ;  /* 0x000000002a0b7984 */ /* 0x000fe20000000400 */
[----:B0-----:R-:W-:-:S03]  /*14f0*/  UIMAD.WIDE.U32 UR8, UR18, UR12, UR4 ;  /* 0x0000000c120872a5 */ /* 0x001fc6000f8e0004 */
[----:B------:R-:W-:Y:S01]  /*1500*/  LDS.U16 R13, [R42+0x40] ;  /* 0x000040002a0d7984 */ /* 0x000fe20000000400 */
[----:B------:R-:W-:Y:S02]  /*1510*/  UIMAD UR10, UR18, UR13, UR9 ;  /* 0x0000000d120a72a4 */ /* 0x000fe4000f8e0209 */
[----:B------:R-:W-:Y:S01]  /*1520*/  IMAD.U32 R9, RZ, RZ, UR9 ;  /* 0x00000009ff097e24 */ /* 0x000fe2000f8e00ff */
[----:B------:R-:W-:Y:S01]  /*1530*/  LDS.U16 R15, [R42+0x80] ;  /* 0x000080002a0f7984 */ /* 0x000fe20000000400 */
[----:B------:R-:W-:Y:S02]  /*1540*/  MOV R8, UR8 ;  /* 0x0000000800087c02 */ /* 0x000fe40008000f00 */
[----:B------:R-:W-:Y:S01]  /*1550*/  MOV R9, UR10 ;  /* 0x0000000a00097c02 */ /* 0x000fe20008000f00 */
[----:B------:R-:W-:Y:S04]  /*1560*/  LDS.U16 R47, [R42+0xc0] ;  /* 0x0000c0002a2f7984 */ /* 0x000fe80000000400 */
[----:B------:R-:W-:Y:S01]  /*1570*/  @!P1 STS [R45+0x100], R40 ;  /* 0x000100282d009388 */ /* 0x000fe20000000800 */
[C---:B------:R-:W-:Y:S01]  /*1580*/  IMAD.WIDE.U32 R8, R16.reuse, UR14, R8 ;  /* 0x0000000e10087c25 */ /* 0x040fe2000f8e0008 */
[----:B------:R-:W-:Y:S03]  /*1590*/  BAR.SYNC.DEFER_BLOCKING 0x0 ;  /* 0x0000000000007b1d */ /* 0x000fe60000010000 */
[----:B------:R-:W-:Y:S01]  /*15a0*/  IMAD R12, R16, UR15, R9 ;  /* 0x0000000f100c7c24 */ /* 0x000fe2000f8e0209 */
[----:B------:R-:W-:-:S02]  /*15b0*/  IADD3 R9, P5, PT, R34, R8, RZ ;  /* 0x0000000822097210 */ /* 0x000fc40007fbe0ff */
[----:B------:R-:W0:Y:S02]  /*15c0*/  LDS R10, [R45+0x100] ;  /* 0x000100002d0a7984 */ /* 0x000e240000000800 */
[-C--:B0-----:R-:W-:Y:S02]  /*15d0*/  ISETP.GE.AND P4, PT, R34, R10.reuse, PT ;  /* 0x0000000a2200720c */ /* 0x081fe40003f86270 */
[-C--:B------:R-:W-:Y:S02]  /*15e0*/  ISETP.GE.AND P3, PT, R37, R10.reuse, PT ;  /* 0x0000000a2500720c */ /* 0x080fe40003f66270 */
[-C--:B------:R-:W-:Y:S02]  /*15f0*/  ISETP.GE.AND P2, PT, R38, R10.reuse, PT ;  /* 0x0000000a2600720c */ /* 0x080fe40003f46270 */
[----:B------:R-:W-:Y:S02]  /*1600*/  ISETP.GE.AND P0, PT, R39, R10, PT ;  /* 0x0000000a2700720c */ /* 0x000fe40003f06270 */
[----:B------:R-:W-:-:S02]  /*1610*/  IADD3.X R10, PT, PT, RZ, R12, RZ, P5, !PT ;  /* 0x0000000cff0a7210 */ /* 0x000fc40002ffe4ff */
[----:B------:R-:W-:-:S04]  /*1620*/  LEA R8, P5, R9, UR20, 0x1 ;  /* 0x0000001409087c11 */ /* 0x000fc8000f8a08ff */
[----:B------:R-:W-:-:S05]  /*1630*/  LEA.HI.X R9, R9, UR21, R10, 0x1, P5 ;  /* 0x0000001509097c11 */ /* 0x000fca000a8f0c0a */
[----:B------:R1:W-:Y:S04]  /*1640*/  @!P4 STG.E.U16 desc[UR16][R8.64], R11 ;  /* 0x0000000b0800c986 */ /* 0x0003e8000c101510 */
[----:B------:R1:W-:Y:S04]  /*1650*/  @!P3 STG.E.U16 desc[UR16][R8.64+0x40], R13 ;  /* 0x0000400d0800b986 */ /* 0x0003e8000c101510 */
[----:B------:R1:W-:Y:S04]  /*1660*/  @!P2 STG.E.U16 desc[UR16][R8.64+0x80], R15 ;  /* 0x0000800f0800a986 */ /* 0x0003e8000c101510 */
[----:B------:R1:W-:Y:S02]  /*1670*/  @!P0 STG.E.U16 desc[UR16][R8.64+0xc0], R47 ;  /* 0x0000c02f08008986 */ /* 0x0003e4000c101510 */
.L_x_9585:
[----:B------:R-:W-:Y:S01]  /*1680*/  BAR.SYNC.DEFER_BLOCKING 0x0 ;  /* 0x0000000000007b1d */ /* 0x000fe20000010000 */
[--C-:B------:R-:W-:Y:S01]  /*1690*/  HADD2.F32 R52, -RZ, R2.reuse.H0_H0 ;  /* 0x20000002ff347230 */ /* 0x100fe20000004100 */
[----:B------:R-:W-:Y:S01]  /*16a0*/  UISETP.GE.AND UP0, UPT, UR11, 0x1, UPT ;  /* 0x000000010b00788c */ /* 0x000fe2000bf06270 */
[----:B------:R-:W-:Y:S02]  /*16b0*/  HADD2.F32 R53, -RZ, R2.H1_H1 ;  /* 0x30000002ff357230 */ /* 0x000fe40000004100 */
[----:B-1----:R-:W-:Y:S02]  /*16c0*/  HFMA2 R47, -RZ, RZ, 0, 0 ;  /* 0x00000000ff2f7431 */ /* 0x002fe400000001ff */
[--C-:B------:R-:W-:Y:S02]  /*16d0*/  HADD2.F32 R55, -RZ, R3.reuse.H0_H0 ;  /* 0x20000003ff377230 */ /* 0x100fe40000004100 */
[----:B------:R-:W-:Y:S01]  /*16e0*/  FFMA.FTZ R25, R0, R52, R25 ;  /* 0x0000003400197223 */ /* 0x000fe20000010019 */
[----:B0-----:R-:W-:Y:S01]  /*16f0*/  HADD2.F32 R57, -RZ, R3.H1_H1 ;  /* 0x30000003ff397230 */ /* 0x001fe20000004100 */
[----:B------:R-:W-:Y:S01]  /*1700*/  CS2R R50, SRZ ;  /* 0x0000000000327805 */ /* 0x000fe2000001ff00 */
[----:B------:R-:W-:-:S02]  /*1710*/  HADD2.F32 R9, -RZ, R7.H0_H0 ;  /* 0x20000007ff097230 */ /* 0x000fc40000004100 */
[----:B------:R-:W-:Y:S01]  /*1720*/  FFMA.FTZ R25, R44, R53, R25 ;  /* 0x000000352c197223 */ /* 0x000fe20000010019 */
[--C-:B------:R-:W-:Y:S01]  /*1730*/  HADD2.F32 R59, -RZ, R6.reuse.H0_H0 ;  /* 0x20000006ff3b7230 */ /* 0x100fe20000004100 */
[----:B------:R-:W-:Y:S01]  /*1740*/  MOV R49, RZ ;  /* 0x000000ff00317202 */ /* 0x000fe20000000f00 */
[----:B------:R-:W-:Y:S02]  /*1750*/  HADD2.F32 R3, -RZ, R6.H1_H1 ;  /* 0x30000006ff037230 */ /* 0x000fe40000004100 */
[----:B------:R-:W-:Y:S01]  /*1760*/  FFMA.FTZ R25, R46, R55, R25 ;  /* 0x000000372e197223 */ /* 0x000fe20000010019 */
[----:B------:R-:W-:Y:S02]  /*1770*/  HADD2.F32 R7, -RZ, R7.H1_H1 ;  /* 0x30000007ff077230 */ /* 0x000fe40000004100 */
[--C-:B-----5:R-:W-:Y:S01]  /*1780*/  FADD.FTZ R59, R59, R18.reuse ;  /* 0x000000123b3b7221 */ /* 0x120fe20000010000 */
[--C-:B------:R-:W-:Y:S01]  /*1790*/  FADD.FTZ R56, R9, R18.reuse ;  /* 0x0000001209387221 */ /* 0x100fe20000010000 */
[--C-:B------:R-:W-:Y:S01]  /*17a0*/  FADD.FTZ R54, R3, R18.reuse ;  /* 0x0000001203367221 */ /* 0x100fe20000010000 */
[-C--:B------:R-:W-:Y:S01]  /*17b0*/  FMUL.FTZ R61, R0, R17.reuse ;  /* 0x00000011003d7220 */ /* 0x080fe20000410000 */
[----:B------:R-:W-:Y:S01]  /*17c0*/  FADD.FTZ R58, R7, R18 ;  /* 0x00000012073a7221 */ /* 0x000fe20000010000 */
[-C--:B------:R-:W-:Y:S01]  /*17d0*/  FMUL.FTZ R62, R44, R17.reuse ;  /* 0x000000112c3e7220 */ /* 0x080fe20000410000 */
[-C--:B------:R-:W-:Y:S01]  /*17e0*/  FMUL.FTZ R63, R46, R17.reuse ;  /* 0x000000112e3f7220 */ /* 0x080fe20000410000 */
[C---:B------:R-:W-:Y:S01]  /*17f0*/  FMUL.FTZ R60, R48.reuse, R17 ;  /* 0x00000011303c7220 */ /* 0x040fe20000410000 */
[----:B------:R-:W-:Y:S01]  /*1800*/  FFMA.FTZ R25, R48, R57, R25 ;  /* 0x0000003930197223 */ /* 0x000fe20000010019 */
[----:B------:R-:W-:Y:S06]  /*1810*/  BRA.U !UP0, `(.L_x_9586) ;  /* 0x00000011083c7547 */ /* 0x000fec000b800000 */
[----:B------:R-:W0:Y:S01]  /*1820*/  LDC R2, c[0x0][0x394] ;  /* 0x0000e500ff027b82 */ /* 0x000e220000000800 */
[----:B------:R-:W-:Y:S01]  /*1830*/  USHF.L.U32 UR8, UR7, 0x8, URZ ;  /* 0x0000000807087899 */ /* 0x000fe200080006ff */
[----:B------:R-:W-:Y:S01]  /*1840*/  ISETP.NE.AND P2, PT, R23, RZ, PT ;  /* 0x000000ff1700720c */ /* 0x000fe20003f45270 */
        /* <DEDUP_REMOVED lines=9> */
[----:B------:R-:W-:Y:S01]  /*18e0*/  IADD3 R68, PT, PT, R45, 0xbc8, RZ ;  /* 0x00000bc82d447810 */ /* 0x000fe20007ffe0ff */
[----:B------:R-:W-:Y:S01]  /*18f0*/  ULOP3.LUT UR10, UR10, 0x400, URZ, 0xc0, !UPT ;  /* 0x000004000a0a7892 */ /* 0x000fe2000f8ec0ff */
[----:B------:R-:W-:Y:S01]  /*1900*/  IMAD.MOV.U32 R47, RZ, RZ, RZ ;  /* 0x000000ffff2f7224 */ /* 0x000fe200078e00ff */
[----:B------:R-:W-:Y:S01]  /*1910*/  MOV R69, R24 ;  /* 0x0000001800457202 */ /* 0x000fe20000000f00 */
[----:B------:R-:W2:Y:S01]  /*1920*/  LDC.64 R8, c[0x0][0x3c0] ;  /* 0x0000f000ff087b82 */ /* 0x000ea20000000a00 */
[----:B------:R-:W-:Y:S01]  /*1930*/  MOV R70, R27 ;  /* 0x0000001b00467202 */ /* 0x000fe20000000f00 */
[----:B------:R-:W-:Y:S01]  /*1940*/  IMAD.MOV.U32 R74, RZ, RZ, R22 ;  /* 0x000000ffff4a7224 */ /* 0x000fe200078e0016 */
[----:B------:R-:W-:Y:S01]  /*1950*/  MOV R71, R19 ;  /* 0x0000001300477202 */ /* 0x000fe20000000f00 */
[----:B------:R-:W-:Y:S01]  /*1960*/  UIADD3 UR12, UPT, UPT, -UR11, URZ, URZ ;  /* 0x000000ff0b0c7290 */ /* 0x000fe2000fffe1ff */
[----:B------:R-:W-:Y:S01]  /*1970*/  MOV R72, R20 ;  /* 0x0000001400487202 */ /* 0x000fe20000000f00 */
[----:B------:R-:W3:Y:S01]  /*1980*/  LDCU UR13, c[0x0][0x394] ;  /* 0x00007280ff0d77ac */ /* 0x000ee20008000800 */
[----:B------:R-:W-:Y:S01]  /*1990*/  MOV R73, R21 ;  /* 0x0000001500497202 */ /* 0x000fe20000000f00 */
[----:B------:R-:W4:Y:S01]  /*19a0*/  LDC.64 R10, c[0x0][0x3a8] ;  /* 0x0000ea00ff0a7b82 */ /* 0x000f220000000a00 */
[----:B0-----:R-:W-:Y:S01]  /*19b0*/  ISETP.LE.AND P0, PT, R2, UR6, PT ;  /* 0x0000000602007c0c */ /* 0x001fe2000bf03270 */
[----:B------:R-:W-:Y:S01]  /*19c0*/  ULOP3.LUT UR10, UR10, 0x348, URZ, 0xfc, !UPT ;  /* 0x000003480a0a7892 */ /* 0x000fe2000f8efcff */
[----:B------:R-:W-:-:S02]  /*19d0*/  MOV R75, R45 ;  /* 0x0000002d004b7202 */ /* 0x000fc40000000f00 */
[----:B------:R-:W-:Y:S02]  /*19e0*/  ISETP.EQ.AND P0, PT, R23, RZ, !P0 ;  /* 0x000000ff1700720c */ /* 0x000fe40004702270 */
[----:B------:R-:W-:Y:S01]  /*19f0*/  MOV R76, UR8 ;  /* 0x00000008004c7c02 */ /* 0x000fe20008000f00 */
[----:B------:R-:W0:Y:S01]  /*1a00*/  LDC R90, c[0x0][0x394] ;  /* 0x0000e500ff5a7b82 */ /* 0x000e220000000800 */
[----:B-1----:R-:W-:Y:S02]  /*1a10*/  SHF.L.U64.HI R7, R6, 0x2, R7 ;  /* 0x0000000206077819 */ /* 0x002fe40000010207 */
[----:B------:R-:W-:Y:S02]  /*1a20*/  MOV R77, UR9 ;  /* 0x00000009004d7c02 */ /* 0x000fe40008000f00 */
[----:B--2---:R-:W-:Y:S02]  /*1a30*/  SHF.L.U64.HI R9, R8, 0x2, R9 ;  /* 0x0000000208097819 */ /* 0x004fe40000010209 */
[----:B---34-:R-:W-:-:S07]  /*1a40*/  SHF.L.U64.HI R11, R10, 0x2, R11 ;  /* 0x000000020a0b7819 */ /* 0x018fce000001020b */
.L_x_9592:
[----:B------:R-:W-:Y:S02]  /*1a50*/  MOV R2, R69 ;  /* 0x0000004500027202 */ /* 0x000fe40000000f00 */
[----:B------:R-:W-:-:S05]  /*1a60*/  MOV R3, R70 ;  /* 0x0000004600037202 */ /* 0x000fca0000000f00 */
[----:B-1----:R1:W2:Y:S01]  /*1a70*/  LDG.E R78, desc[UR16][R2.64] ;  /* 0x00000010024e7981 */ /* 0x0022a2000c1e1900 */
[----:B------:R-:W-:Y:S02]  /*1a80*/  MOV R13, R74 ;  /* 0x0000004a000d7202 */ /* 0x000fe40000000f00 */
[----:B------:R-:W-:-:S05]  /*1a90*/  MOV R12, R73 ;  /* 0x00000049000c7202 */ /* 0x000fca0000000f00 */
[----:B------:R-:W3:Y:S01]  /*1aa0*/  LDG.E R13, desc[UR16][R12.64] ;  /* 0x000000100c0d7981 */ /* 0x000ee2000c1e1900 */
[----:B-1----:R-:W-:Y:S01]  /*1ab0*/  IMAD.MOV.U32 R2, RZ, RZ, R71 ;  /* 0x000000ffff027224 */ /* 0x002fe200078e0047 */
[----:B------:R-:W-:-:S05]  /*1ac0*/  MOV R3, R72 ;  /* 0x0000004800037202 */ /* 0x000fca0000000f00 */
        /* <DEDUP_REMOVED lines=10> */
[----:B------:R-:W1:Y:S08]  /*1b70*/  MUFU.EX2 R15, R15 ;  /* 0x0000000f000f7308 */ /* 0x000e700000000800 */
[----:B------:R-:W2:Y:S08]  /*1b80*/  MUFU.EX2 R14, R14 ;  /* 0x0000000e000e7308 */ /* 0x000eb00000000800 */
[----:B------:R-:W4:Y:S08]  /*1b90*/  MUFU.EX2 R79, R79 ;  /* 0x0000004f004f7308 */ /* 0x000f300000000800 */
[----:B------:R-:W0:Y:S01]  /*1ba0*/  MUFU.EX2 R80, R80 ;  /* 0x0000005000507308 */ /* 0x000e220000000800 */
[----:B-1----:R1:W-:Y:S01]  /*1bb0*/  STS [R84+0x348], R15 ;  /* 0x0003480f54007388 */ /* 0x0023e20000000800 */
[----:B---3--:R-:W-:-:S04]  /*1bc0*/  FMUL.FTZ R13, R82, R13 ;  /* 0x0000000d520d7220 */ /* 0x008fc80000410000 */
        /* <DEDUP_REMOVED lines=9> */
[----:B------:R3:W4:Y:S01]  /*1c60*/  LDS R86, [R75+UR10] ;  /* 0x0000000a4b567984 */ /* 0x0007220008000800 */
[----:B------:R-:W-:Y:S05]  /*1c70*/  BRA `(.L_x_9589) ;  /* 0x0000000000047947 */ /* 0x000fea0003800000 */
.L_x_9588:
[----:B------:R1:W2:Y:S02]  /*1c80*/  LDS R86, [R36+0xb4c] ;  /* 0x000b4c0024567984 */ /* 0x0002a40000000800 */
.L_x_9589:
[----:B------:R-:W-:Y:S05]  /*1c90*/  BSYNC.RECONVERGENT B0 ;  /* 0x0000000000007941 */ /* 0x000fea0003800200 */
.L_x_9587:
[----:B------:R-:W-:Y:S01]  /*1ca0*/  UISETP.NE.AND UP0, UPT, UR6, 0x1, UPT ;  /* 0x000000010600788c */ /* 0x000fe2000bf05270 */
[----:B------:R-:W-:-:S05]  /*1cb0*/  IMAD.MOV.U32 R87, RZ, RZ, RZ ;  /* 0x000000ffff577224 */ /* 0x000fca00078e00ff */
[----:B------:R-:W-:-:S04]  /*1cc0*/  PLOP3.LUT P1, PT, PT, PT, UP0, 0x80, 0x8 ;  /* 0x000000000008781c */ /* 0x000fc80003f2f008 */
[----:B------:R-:W-:-:S13]  /*1cd0*/  ISETP.NE.OR P1, PT, R23, RZ, !P1 ;  /* 0x000000ff1700720c */ /* 0x000fda0004f25670 */
[----:B------:R-:W-:-:S05]  /*1ce0*/  @!P1 IMAD.WIDE R2, R77, 0x8, R4 ;  /* 0x000000084d029825 */ /* 0x000fca00078e0204 */
[----:B------:R5:W3:Y:S01]  /*1cf0*/  @!P1 LDG.E R87, desc[UR16][R2.64+0x4] ;  /* 0x0000041002579981 */ /* 0x000ae2000c1e1900 */
[C---:B0-2-4-:R-:W-:Y:S01]  /*1d00*/  FMUL.FTZ R12, R80.reuse, R86 ;  /* 0x00000056500c7220 */ /* 0x055fe20000410000 */
        /* <DEDUP_REMOVED lines=12> */
[----:B------:R-:W0:Y:S01]  /*1dd0*/  SHFL.DOWN PT, R93, R84, 0x1, 0x1f ;  /* 0x08201f00545d7f89 */ /* 0x000e2200000e0000 */
[----:B------:R-:W-:Y:S01]  /*1de0*/  MOV R3, R91 ;  /* 0x0000005b00037202 */ /* 0x000fe20000000f00 */
[----:B------:R-:W-:Y:S01]  /*1df0*/  FMUL.FTZ R13, R79, R2 ;  /* 0x000000024f0d7220 */ /* 0x000fe20000410000 */
[----:B------:R-:W-:Y:S01]  /*1e00*/  ISETP.GT.AND P3, PT, R41, 0xf, PT ;  /* 0x0000000f2900780c */ /* 0x000fe20003f64270 */
[----:B------:R-:W2:Y:S01]  /*1e10*/  SHFL.DOWN PT, R94, R91, 0x1, 0x1f ;  /* 0x08201f005b5e7f89 */ /* 0x000ea200000e0000 */
[----:B------:R-:W-:Y:S01]  /*1e20*/  BSSY.RECONVERGENT B0, `(.L_x_9590) ;  /* 0x00000a1000007945 */ /* 0x000fe20003800200 */
[----:B------:R-:W-:-:S02]  /*1e30*/  FMUL.FTZ R2, R80, R13 ;  /* 0x0000000d50027220 */ /* 0x000fc40000410000 */
[----:B------:R-:W4:Y:S04]  /*1e40*/  SHFL.UP PT, R12, R89, 0x1, RZ ;  /* 0x04200000590c7989 */ /* 0x000f2800000e00ff */
[----:B------:R-:W5:Y:S01]  /*1e50*/  SHFL.UP PT, R13, R2, 0x1, RZ ;  /* 0x04200000020d7989 */ /* 0x000f6200000e00ff */
[----:B------:R-:W-:Y:S01]  /*1e60*/  @!P4 MOV R95, 0x400 ;  /* 0x00000400005fc802 */ /* 0x000fe20000000f00 */
[----:B0-----:R-:W-:Y:S01]  /*1e70*/  @P1 FMUL.FTZ R92, R93, R84 ;  /* 0x000000545d5c1220 */ /* 0x001fe20000410000 */
[----:B--2---:R-:W-:-:S04]  /*1e80*/  @P1 FFMA.FTZ R3, R84, R94, R3 ;  /* 0x0000005e54031223 */ /* 0x004fc80000010003 */
[----:B------:R-:W-:Y:S02]  /*1e90*/  @P1 MOV R84, R92 ;  /* 0x0000005c00541202 */ /* 0x000fe40000000f00 */
[----:B------:R-:W-:Y:S01]  /*1ea0*/  ISETP.GE.AND P1, PT, R41, 0x1, PT ;  /* 0x000000012900780c */ /* 0x000fe20003f26270 */
[----:B----4-:R-:W-:Y:S01]  /*1eb0*/  FFMA.FTZ R12, R2, R12, R89 ;  /* 0x0000000c020c7223 */ /* 0x010fe20000010059 */
[----:B------:R-:W0:Y:S04]  /*1ec0*/  SHFL.DOWN PT, R92, R3, 0x2, 0x1f ;  /* 0x08401f00035c7f89 */ /* 0x000e2800000e0000 */
[----:B------:R-:W2:Y:S01]  /*1ed0*/  SHFL.DOWN PT, R91, R84, 0x2, 0x1f ;  /* 0x08401f00545b7f89 */ /* 0x000ea200000e0000 */
[----:B------:R-:W-:-:S05]  /*1ee0*/  FSEL R89, R89, R12, !P1 ;  /* 0x0000000c59597208 */ /* 0x000fca0004800000 */
[----:B------:R-:W4:Y:S01]  /*1ef0*/  SHFL.UP PT, R12, R89, 0x2, RZ ;  /* 0x04400000590c7989 */ /* 0x000f2200000e00ff */
[----:B-----5:R-:W-:Y:S01]  /*1f00*/  @P1 FMUL.FTZ R2, R2, R13 ;  /* 0x0000000d02021220 */ /* 0x020fe20000410000 */
[----:B------:R-:W-:-:S04]  /*1f10*/  ISETP.GE.AND P1, PT, R41, 0x2, PT ;  /* 0x000000022900780c */ /* 0x000fc80003f26270 */
[----:B------:R-:W5:Y:S01]  /*1f20*/  SHFL.UP PT, R13, R2, 0x2, RZ ;  /* 0x04400000020d7989 */ /* 0x000f6200000e00ff */
[C---:B0-----:R-:W-:Y:S01]  /*1f30*/  @!P2 FFMA.FTZ R3, R84.reuse, R92, R3 ;  /* 0x0000005c5403a223 */ /* 0x041fe20000010003 */
[----:B--2---:R-:W-:-:S04]  /*1f40*/  @!P2 FMUL.FTZ R91, R84, R91 ;  /* 0x0000005b545ba220 */ /* 0x004fc80000410000 */
[----:B------:R-:W0:Y:S01]  /*1f50*/  SHFL.DOWN PT, R92, R3, 0x4, 0x1f ;  /* 0x08801f00035c7f89 */ /* 0x000e2200000e0000 */
[----:B------:R-:W-:Y:S01]  /*1f60*/  @!P2 MOV R84, R91 ;  /* 0x0000005b0054a202 */ /* 0x000fe20000000f00 */
[----:B----4-:R-:W-:Y:S01]  /*1f70*/  FFMA.FTZ R12, R2, R12, R89 ;  /* 0x0000000c020c7223 */ /* 0x010fe20000010059 */
[----:B------:R-:W-:-:S03]  /*1f80*/  ISETP.GT.U32.AND P2, PT, R88, 0x1b, PT ;  /* 0x0000001b5800780c */ /* 0x000fc60003f44070 */
[----:B------:R-:W2:Y:S01]  /*1f90*/  SHFL.DOWN PT, R93, R84, 0x4, 0x1f ;  /* 0x08801f00545d7f89 */ /* 0x000ea200000e0000 */
[----:B------:R-:W-:Y:S01]  /*1fa0*/  FSEL R91, R89, R12, !P1 ;  /* 0x0000000c595b7208 */ /* 0x000fe20004800000 */
[----:B-----5:R-:W-:Y:S01]  /*1fb0*/  @P1 FMUL.FTZ R2, R2, R13 ;  /* 0x0000000d02021220 */ /* 0x020fe20000410000 */
[----:B------:R-:W-:-:S03]  /*1fc0*/  ISETP.GE.AND P1, PT, R41, 0x4, PT ;  /* 0x000000042900780c */ /* 0x000fc60003f26270 */
[----:B------:R-:W4:Y:S04]  /*1fd0*/  SHFL.UP PT, R12, R91, 0x4, RZ ;  /* 0x048000005b0c7989 */ /* 0x000f2800000e00ff */
[----:B------:R-:W5:Y:S01]  /*1fe0*/  SHFL.UP PT, R13, R2, 0x4, RZ ;  /* 0x04800000020d7989 */ /* 0x000f6200000e00ff */
[----:B0-----:R-:W-:-:S05]  /*1ff0*/  @!P2 FFMA.FTZ R3, R84, R92, R3 ;  /* 0x0000005c5403a223 */ /* 0x001fca0000010003 */
[----:B------:R-:W0:Y:S01]  /*2000*/  SHFL.DOWN PT, R94, R3, 0x8, 0x1f ;  /* 0x09001f00035e7f89 */ /* 0x000e2200000e0000 */
[----:B--2---:R-:W-:-:S05]  /*2010*/  @!P2 FMUL.FTZ R89, R84, R93 ;  /* 0x0000005d5459a220 */ /* 0x004fca0000410000 */
[----:B------:R-:W-:Y:S01]  /*2020*/  @!P2 MOV R84, R89 ;  /* 0x000000590054a202 */ /* 0x000fe20000000f00 */
[----:B----4-:R-:W-:Y:S01]  /*2030*/  FFMA.FTZ R12, R2, R12, R91 ;  /* 0x0000000c020c7223 */ /* 0x010fe2000001005b */
[----:B------:R-:W-:-:S03]  /*2040*/  ISETP.GT.U32.AND P2, PT, R88, 0x17, PT ;  /* 0x000000175800780c */ /* 0x000fc60003f44070 */
[----:B------:R-:W2:Y:S01]  /*2050*/  SHFL.DOWN PT, R93, R84, 0x8, 0x1f ;  /* 0x09001f00545d7f89 */ /* 0x000ea200000e0000 */
[----:B------:R-:W-:Y:S01]  /*2060*/  FSEL R89, R91, R12, !P1 ;  /* 0x0000000c5b597208 */ /* 0x000fe20004800000 */
[----:B-----5:R-:W-:Y:S01]  /*2070*/  @P1 FMUL.FTZ R2, R2, R13 ;  /* 0x0000000d02021220 */ /* 0x020fe20000410000 */
[----:B------:R-:W-:Y:S02]  /*2080*/  HFMA2 R12, -RZ, RZ, 1.875, 0 ;  /* 0x3f800000ff0c7431 */ /* 0x000fe400000001ff */
[----:B------:R-:W-:Y:S01]  /*2090*/  IMAD.MOV.U32 R13, RZ, RZ, RZ ;  /* 0x000000ffff0d7224 */ /* 0x000fe200078e00ff */
[----:B------:R-:W-:Y:S01]  /*20a0*/  ISETP.GE.AND P1, PT, R41, 0x8, PT ;  /* 0x000000082900780c */ /* 0x000fe20003f26270 */
[----:B------:R-:W4:Y:S04]  /*20b0*/  SHFL.UP PT, R92, R89, 0x8, RZ ;  /* 0x05000000595c7989 */ /* 0x000f2800000e00ff */
[----:B------:R-:W5:Y:S01]  /*20c0*/  SHFL.UP PT, R91, R2, 0x8, RZ ;  /* 0x05000000025b7989 */ /* 0x000f6200000e00ff */
[----:B0-----:R-:W-:-:S03]  /*20d0*/  @!P2 FFMA.FTZ R3, R84, R94, R3 ;  /* 0x0000005e5403a223 */ /* 0x001fc60000010003 */
[----:B------:R-:W-:Y:S04]  /*20e0*/  @P0 LDS.64 R12, [R68] ;  /* 0x00000000440c0984 */ /* 0x000fe80000000a00 */
        /* <DEDUP_REMOVED lines=12> */
[----:B------:R-:W-:Y:S04]  /*21b0*/  SHFL.DOWN PT, R94, R3, 0x1, 0x1f ;  /* 0x08201f00035e7f89 */ /* 0x000fe800000e0000 */
[----:B------:R-:W-:Y:S01]  /*21c0*/  SHFL.IDX PT, R96, R13, RZ, 0x1f ;  /* 0x00001fff0d607589 */ /* 0x000fe200000e0000 */
[----:B--2---:R-:W-:-:S03]  /*21d0*/  @!P2 FMUL.FTZ R93, R84, R93 ;  /* 0x0000005d545da220 */ /* 0x004fc60000410000 */
[----:B------:R-:W-:Y:S02]  /*21e0*/  SHFL.IDX PT, R3, R3, RZ, 0x1f ;  /* 0x00001fff03037589 */ /* 0x000fe400000e0000 */
[----:B------:R-:W-:Y:S01]  /*21f0*/  @!P2 MOV R84, R93 ;  /* 0x0000005d0054a202 */ /* 0x000fe20000000f00 */
[----:B----4-:R-:W-:Y:S01]  /*2200*/  FFMA.FTZ R92, R2, R92, R89 ;  /* 0x0000005c025c7223 */ /* 0x010fe20000010059 */
[----:B------:R-:W-:-:S03]  /*2210*/  ISETP.NE.AND P2, PT, R23, RZ, PT ;  /* 0x000000ff1700720c */ /* 0x000fc60003f45270 */
[----:B------:R-:W0:Y:S01]  /*2220*/  SHFL.DOWN PT, R93, R84, 0x1, 0x1f ;  /* 0x08201f00545d7f89 */ /* 0x000e2200000e0000 */
[----:B-----5:R-:W-:Y:S01]  /*2230*/  @P1 FMUL.FTZ R2, R2, R91 ;  /* 0x0000005b02021220 */ /* 0x020fe20000410000 */
[----:B------:R-:W-:Y:S02]  /*2240*/  FSEL R92, R89, R92, !P1 ;  /* 0x0000005c595c7208 */ /* 0x000fe40004800000 */
[----:B------:R-:W-:Y:S01]  /*2250*/  ISETP.NE.AND P1, PT, R23, 0x1f, PT ;  /* 0x0000001f1700780c */ /* 0x000fe20003f25270 */
[----:B------:R-:W2:Y:S04]  /*2260*/  SHFL.IDX PT, R84, R84, RZ, 0x1f ;  /* 0x00001fff54547589 */ /* 0x000ea800000e0000 */
[----:B------:R-:W-:Y:S04]  /*2270*/  SHFL.UP PT, R2, R2, 0x1, RZ ;  /* 0x0420000002027989 */ /* 0x000fe800000e00ff */
[----:B------:R-:W-:Y:S04]  /*2280*/  SHFL.UP PT, R89, R92, 0x1, RZ ;  /* 0x042000005c597989 */ /* 0x000fe800000e00ff */
[----:B0-----:R-:W-:Y:S01]  /*2290*/  @P1 FFMA.FTZ R96, R93, R96, R94 ;  /* 0x000000605d601223 */ /* 0x001fe2000001005e */
[----:B------:R-:W-:-:S03]  /*22a0*/  ISETP.GT.AND P1, PT, R41, 0x1e, PT ;  /* 0x0000001e2900780c */ /* 0x000fc60003f24270 */
[----:B------:R-:W-:Y:S01]  /*22b0*/  FFMA.FTZ R85, R96, R86, R85 ;  /* 0x0000005660557223 */ /* 0x000fe20000010055 */
[C---:B--2---:R-:W-:Y:S01]  /*22c0*/  FFMA.FTZ R13, R84.reuse, R13, R3 ;  /* 0x0000000d540d7223 */ /* 0x044fe20000010003 */
[----:B------:R-:W0:Y:S01]  /*22d0*/  @!P4 S2R R96, SR_CgaCtaId ;  /* 0x000000000060c919 */ /* 0x000e220000008800 */
[----:B------:R-:W-:Y:S01]  /*22e0*/  FMUL.FTZ R12, R84, R12 ;  /* 0x0000000c540c7220 */ /* 0x000fe20000410000 */
[----:B------:R-:W-:-:S04]  /*22f0*/  FFMA.FTZ R83, R80, R85, R83 ;  /* 0x0000005550537223 */ /* 0x000fc80000010053 */
[----:B------:R-:W-:-:S04]  /*2300*/  FFMA.FTZ R82, R79, R83, R82 ;  /* 0x000000534f527223 */ /* 0x000fc80000010052 */
[-C--:B------:R-:W-:Y:S01]  /*2310*/  FFMA.FTZ R81, R14, R82.reuse, R81 ;  /* 0x000000520e517223 */ /* 0x080fe20000010051 */
[----:B------:R-:W-:Y:S01]  /*2320*/  FMUL.FTZ R3, R78, R82 ;  /* 0x000000524e037220 */ /* 0x000fe20000410000 */
[----:B0-----:R-:W-:Y:S01]  /*2330*/  @!P4 LEA R45, R96, R95, 0x18 ;  /* 0x0000005f602dc211 */ /* 0x001fe200078ec0ff */
[----:B---3--:R-:W0:Y:S02]  /*2340*/  SHFL.IDX PT, R91, R87, RZ, 0x1f ;  /* 0x00001fff575b7589 */ /* 0x008e2400000e0000 */
[----:B0-----:R-:W-:Y:S01]  /*2350*/  @P2 FFMA.FTZ R91, R2, R91, R89 ;  /* 0x0000005b025b2223 */ /* 0x001fe20000010059 */
[----:B------:R-:W-:Y:S01]  /*2360*/  FMUL.FTZ R2, R59, R81 ;  /* 0x000000513b027220 */ /* 0x000fe20000410000 */
[----:B------:R-:W-:Y:S02]  /*2370*/  FMUL.FTZ R89, R56, R83 ;  /* 0x0000005338597220 */ /* 0x000fe40000410000 */
[----:B------:R-:W-:Y:S01]  /*2380*/  FFMA.FTZ R91, R15, R91, R64 ;  /* 0x0000005b0f5b7223 */ /* 0x000fe20000010040 */
[----:B------:R-:W-:Y:S01]  /*2390*/  FADD.FTZ R61, R2, R61 ;  /* 0x0000003d023d7221 */ /* 0x000fe20000010000 */
[----:B------:R-:W-:-:S02]  /*23a0*/  FADD.FTZ R63, R89, R63 ;  /* 0x0000003f593f7221 */ /* 0x000fc40000010000 */
[-C--:B------:R-:W-:Y:S01]  /*23b0*/  FFMA.FTZ R86, R14, R91.reuse, R65 ;  /* 0x0000005b0e567223 */ /* 0x080fe20000010041 */
[----:B------:R-:W-:Y:S01]  /*23c0*/  FFMA.FTZ R15, R0, R91, RZ ;  /* 0x0000005b000f7223 */ /* 0x000fe200000100ff */
[----:B------:R-:W-:Y:S02]  /*23d0*/  FADD.FTZ R87, -R64, R91 ;  /* 0x0000005b40577221 */ /* 0x000fe40000010100 */
        /* <DEDUP_REMOVED lines=15> */
[C---:B------:R-:W-:Y:S01]  /*24d0*/  FADD.FTZ R60, R91.reuse, R60 ;  /* 0x0000003c5b3c7221 */ /* 0x040fe20000010000 */
[----:B------:R-:W-:Y:S01]  /*24e0*/  FFMA.FTZ R93, R91, R92, R14 ;  /* 0x0000005c5b5d7223 */ /* 0x000fe2000001000e */
[----:B------:R-:W0:Y:S01]  /*24f0*/  SHFL.DOWN PT, R15, R94, 0x1, 0x1f ;  /* 0x08201f005e0f7f89 */ /* 0x000e2200000e0000 */
[----:B------:R-:W-:Y:S01]  /*2500*/  FMUL.FTZ R92, R92, R3 ;  /* 0x000000035c5c7220 */ /* 0x000fe20000410000 */
[----:B------:R-:W-:Y:S01]  /*2510*/  FFMA.FTZ R86, R53, R82, R86 ;  /* 0x0000005235567223 */ /* 0x000fe20000010056 */
[----:B------:R-:W-:Y:S01]  /*2520*/  FADD.FTZ R62, R79, R62 ;  /* 0x0000003e4f3e7221 */ /* 0x000fe20000010000 */
[----:B------:R-:W2:Y:S01]  /*2530*/  SHFL.DOWN PT, R14, R93, 0x1, 0x1f ;  /* 0x08201f005d0e7f89 */ /* 0x000ea200000e0000 */
[----:B------:R-:W-:Y:S01]  /*2540*/  FFMA.FTZ R92, R57, R85, R92 ;  /* 0x00000055395c7223 */ /* 0x000fe2000001005c */
[----:B------:R-:W-:-:S03]  /*2550*/  FADD.FTZ R49, R86, R49 ;  /* 0x0000003156317221 */ /* 0x000fc60000010000 */
[----:B------:R-:W-:Y:S01]  /*2560*/  FADD.FTZ R47, R92, R47 ;  /* 0x0000002f5c2f7221 */ /* 0x000fe20000010000 */
        /* <DEDUP_REMOVED lines=21> */
[----:B0-----:R-:W-:Y:S01]  /*26c0*/  FADD.FTZ R15, R94, R15 ;  /* 0x0000000f5e0f7221 */ /* 0x001fe20000010000 */
[C---:B---3--:R-:W-:Y:S01]  /*26d0*/  FMUL.FTZ R13, R78.reuse, R83 ;  /* 0x000000534e0d7220 */ /* 0x048fe20000410000 */
[----:B------:R-:W-:Y:S01]  /*26e0*/  FMUL.FTZ R12, R78, R81 ;  /* 0x000000514e0c7220 */ /* 0x000fe20000410000 */
[----:B--2---:R-:W-:-:S02]  /*26f0*/  FADD.FTZ R14, R93, R14 ;  /* 0x0000000e5d0e7221 */ /* 0x004fc40000010000 */
[----:B------:R-:W-:Y:S01]  /*2700*/  FSEL R94, R94, R15, P3 ;  /* 0x0000000f5e5e7208 */ /* 0x000fe20001800000 */
[----:B------:R-:W-:Y:S01]  /*2710*/  FMUL.FTZ R80, R80, R13 ;  /* 0x0000000d50507220 */ /* 0x000fe20000410000 */
[----:B------:R-:W-:Y:S01]  /*2720*/  FMUL.FTZ R87, R87, R12 ;  /* 0x0000000c57577220 */ /* 0x000fe20000410000 */
[----:B------:R0:W-:Y:S02]  /*2730*/  @!P4 STS.64 [R45+0x118], R14 ;  /* 0x0001180e2d00c388 */ /* 0x0001e40000000a00 */
        /* <DEDUP_REMOVED lines=15> */
.L_x_9591:
[----:B------:R-:W-:Y:S05]  /*2830*/  BSYNC.RECONVERGENT B0 ;  /* 0x0000000000007941 */ /* 0x000fea0003800200 */
.L_x_9590:
[----:B------:R-:W-:Y:S01]  /*2840*/  UIADD3 UR12, UPT, UPT, UR12, 0x1, URZ ;  /* 0x000000010c0c7890 */ /* 0x000fe2000fffe0ff */
[----:B------:R-:W-:Y:S01]  /*2850*/  LEA R73, P3, R6, R73, 0x2 ;  /* 0x0000004906497211 */ /* 0x000fe200078610ff */
[----:B------:R-:W-:Y:S01]  /*2860*/  VIADD R76, R76, 0x1 ;  /* 0x000000014c4c7836 */ /* 0x000fe20000000000 */
[----:B------:R-:W-:Y:S01]  /*2870*/  LEA R71, P4, R8, R71, 0x2 ;  /* 0x0000004708477211 */ /* 0x000fe200078810ff */
[----:B------:R-:W-:Y:S01]  /*2880*/  UISETP.NE.AND UP0, UPT, UR12, URZ, UPT ;  /* 0x000000ff0c00728c */ /* 0x000fe2000bf05270 */
[----:B------:R-:W-:Y:S02]  /*2890*/  LEA R69, P5, R10, R69, 0x2 ;  /* 0x000000450a457211 */ /* 0x000fe400078a10ff */
[----:B0-----:R-:W-:Y:S02]  /*28a0*/  IADD3 R75, PT, PT, R75, 0x4, RZ ;  /* 0x000000044b4b7810 */ /* 0x001fe40007ffe0ff */
[----:B------:R-:W-:Y:S02]  /*28b0*/  IADD3 R68, PT, PT, R68, 0x8, RZ ;  /* 0x0000000844447810 */ /* 0x000fe40007ffe0ff */
[----:B------:R-:W-:-:S02]  /*28c0*/  IADD3 R77, PT, PT, R77, 0x1, RZ ;  /* 0x000000014d4d7810 */ /* 0x000fc40007ffe0ff */
[----:B------:R-:W-:Y:S02]  /*28d0*/  IADD3.X R74, PT, PT, R74, R7, RZ, P3, !PT ;  /* 0x000000074a4a7210 */ /* 0x000fe40001ffe4ff */
[----:B------:R-:W-:Y:S02]  /*28e0*/  IADD3.X R72, PT, PT, R72, R9, RZ, P4, !PT ;  /* 0x0000000948487210 */ /* 0x000fe400027fe4ff */
[----:B------:R-:W-:Y:S01]  /*28f0*/  IADD3.X R70, PT, PT, R70, R11, RZ, P5, !PT ;  /* 0x0000000b46467210 */ /* 0x000fe20002ffe4ff */
[----:B------:R-:W-:Y:S06]  /*2900*/  BRA.U UP0, `(.L_x_9592) ;  /* 0xfffffff100507547 */ /* 0x000fec000b83ffff */
.L_x_9586:
[----:B------:R-:W0:Y:S08]  /*2910*/  S2UR UR5, SR_CgaCtaId ;  /* 0x00000000000579c3 */ /* 0x000e300000008800 */
[----:B------:R-:W-:Y:S01]  /*2920*/  BAR.SYNC.DEFER_BLOCKING 0x0 ;  /* 0x0000000000007b1d */ /* 0x000fe20000010000 */
[----:B------:R-:W-:Y:S01]  /*2930*/  F2FP.F16.F32.PACK_AB R62, R62, R61 ;  /* 0x0000003d3e3e723e */ /* 0x000fe200000000ff */
[----:B------:R-:W-:Y:S01]  /*2940*/  FADD.FTZ R26, R51, R26 ;  /* 0x0000001a331a7221 */ /* 0x000fe20000010000 */
[----:B------:R-:W-:Y:S01]  /*2950*/  F2FP.F16.F32.PACK_AB R63, R60, R63 ;  /* 0x0000003f3c3f723e */ /* 0x000fe200000000ff */
[----:B------:R-:W-:Y:S01]  /*2960*/  UISETP.GT.AND UP0, UPT, UR6, 0x1, UPT ;  /* 0x000000010600788c */ /* 0x000fe2000bf04270 */
[----:B------:R-:W-:Y:S01]  /*2970*/  F2FP.F16.F32.PACK_AB R52, R49, R51 ;  /* 0x000000333134723e */ /* 0x000fe200000000ff */
[----:B------:R-:W-:Y:S01]  /*2980*/  UMOV UR10, 0x400 ;  /* 0x00000400000a7882 */ /* 0x000fe20000000000 */
[----:B------:R-:W2:Y:S01]  /*2990*/  LDCU.64 UR12, c[0x0][0x4f8] ;  /* 0x00009f00ff0c77ac */ /* 0x000ea20008000a00 */
[----:B------:R-:W3:Y:S01]  /*29a0*/  LDC.64 R14, c[0x0][0x500] ;  /* 0x00014000ff0e7b82 */ /* 0x000ee20000000a00 */
[----:B------:R-:W-:Y:S01]  /*29b0*/  F2FP.F16.F32.PACK_AB R53, R47, R50 ;  /* 0x000000322f35723e */ /* 0x000fe200000000ff */
[----:B------:R-:W-:Y:S01]  /*29c0*/  FADD.FTZ R49, R26, R49 ;  /* 0x000000311a317221 */ /* 0x000fe20000010000 */
[----:B------:R-:W4:Y:S03]  /*29d0*/  LDCU.64 UR14, c[0x0][0x550] ;  /* 0x0000aa00ff0e77ac */ /* 0x000f260008000a00 */
[----:B------:R-:W-:Y:S01]  /*29e0*/  FADD.FTZ R26, R49, R50 ;  /* 0x00000032311a7221 */ /* 0x000fe20000010000 */
[----:B------:R-:W-:-:S03]  /*29f0*/  UMOV UR6, UR7 ;  /* 0x0000000700067c82 */ /* 0x000fc60008000000 */
[----:B------:R-:W-:Y:S01]  /*2a00*/  FADD.FTZ R26, R26, R47 ;  /* 0x0000002f1a1a7221 */ /* 0x000fe20000010000 */
[----:B0-----:R-:W-:Y:S01]  /*2a10*/  ULEA UR10, UR5, UR10, 0x18 ;  /* 0x0000000a050a7291 */ /* 0x001fe2000f8ec0ff */
[----:B------:R-:W-:Y:S01]  /*2a20*/  STS.64 [R43], R62 ;  /* 0x0000003e2b007388 */ /* 0x000fe20000000a00 */
[----:B------:R-:W-:-:S03]  /*2a30*/  NOP ;  /* 0x0000000000007918 */ /* 0x000fc60000000000 */
[----:B------:R-:W-:Y:S01]  /*2a40*/  LDS.U16 R7, [R42] ;  /* 0x000000002a077984 */ /* 0x000fe20000000400 */
[----:B------:R-:W-:Y:S02]  /*2a50*/  UMOV UR5, URZ ;  /* 0x000000ff00057c82 */ /* 0x000fe40008000000 */
[----:B--2---:R-:W-:Y:S01]  /*2a60*/  UIMAD.WIDE.U32 UR8, UR18, UR12, UR4 ;  /* 0x0000000c120872a5 */ /* 0x004fe2000f8e0004 */
[----:B------:R-:W-:Y:S03]  /*2a70*/  LDS.U16 R9, [R42+0x40] ;  /* 0x000040002a097984 */ /* 0x000fe60000000400 */
[----:B------:R-:W-:Y:S01]  /*2a80*/  UIMAD UR9, UR18, UR13, UR9 ;  /* 0x0000000d120972a4 */ /* 0x000fe2000f8e0209 */
[----:B------:R-:W-:Y:S04]  /*2a90*/  LDS.U16 R11, [R42+0x80] ;  /* 0x000080002a0b7984 */ /* 0x000fe80000000400 */
[----:B------:R-:W-:Y:S01]  /*2aa0*/  LDS.U16 R13, [R42+0xc0] ;  /* 0x0000c0002a0d7984 */ /* 0x000fe20000000400 */
[----:B---3--:R-:W-:-:S03]  /*2ab0*/  IMAD.WIDE.U32 R2, R16, R14, UR8 ;  /* 0x0000000810027e25 */ /* 0x008fc6000f8e000e */
[----:B------:R-:W-:Y:S01]  /*2ac0*/  @!P1 STS [UR10+0x100], R40 ;  /* 0x00010028ff009988 */ /* 0x000fe2000800080a */
[----:B------:R-:W-:Y:S01]  /*2ad0*/  IMAD R6, R16, R15, R3 ;  /* 0x0000000f10067224 */ /* 0x000fe200078e0203 */
[----:B------:R-:W-:Y:S01]  /*2ae0*/  BAR.SYNC.DEFER_BLOCKING 0x0 ;  /* 0x0000000000007b1d */ /* 0x000fe20000010000 */
[----:B------:R-:W-:-:S04]  /*2af0*/  IADD3 R3, P2, PT, R34, R2, RZ ;  /* 0x0000000222037210 */ /* 0x000fc80007f5e0ff */
[----:B------:R-:W-:Y:S01]  /*2b00*/  IADD3.X R6, PT, PT, RZ, R6, RZ, P2, !PT ;  /* 0x00000006ff067210 */ /* 0x000fe200017fe4ff */
[----:B------:R-:W0:Y:S01]  /*2b10*/  LDCU.64 UR8, c[0x0][0x518] ;  /* 0x0000a300ff0877ac */ /* 0x000e220008000a00 */
[----:B----4-:R-:W-:-:S04]  /*2b20*/  LEA R2, P5, R3, UR14, 0x1 ;  /* 0x0000000e03027c11 */ /* 0x010fc8000f8a08ff */
[----:B------:R-:W-:Y:S01]  /*2b30*/  LEA.HI.X R3, R3, UR15, R6, 0x1, P5 ;  /* 0x0000000f03037c11 */ /* 0x000fe2000a8f0c06 */
[----:B------:R-:W2:Y:S01]  /*2b40*/  LDS R0, [UR10+0x100] ;  /* 0x0001000aff007984 */ /* 0x000ea20008000800 */
[----:B0-----:R-:W-:-:S04]  /*2b50*/  UIMAD.WIDE.U32 UR4, UR18, UR8, UR4 ;  /* 0x00000008120472a5 */ /* 0x001fc8000f8e0004 */
[----:B------:R-:W-:Y:S01]  /*2b60*/  UIMAD UR5, UR18, UR9, UR5 ;  /* 0x00000009120572a4 */ /* 0x000fe2000f8e0205 */
[----:B------:R-:W0:Y:S01]  /*2b70*/  LDCU.64 UR8, c[0x0][0x560] ;  /* 0x0000ac00ff0877ac */ /* 0x000e220008000a00 */
[-C--:B--2---:R-:W-:Y:S02]  /*2b80*/  ISETP.GE.AND P0, PT, R34, R0.reuse, PT ;  /* 0x000000002200720c */ /* 0x084fe40003f06270 */
        /* <DEDUP_REMOVED lines=8> */
[----:B--2---:R-:W3:Y:S01]  /*2c10*/  LDC.64 R8, c[0x0][0x520] ;  /* 0x00014800ff087b82 */ /* 0x004ee20000000a00 */
[----:B------:R-:W-:Y:S01]  /*2c20*/  STS.64 [R43], R52 ;  /* 0x000000342b007388 */ /* 0x000fe20000000a00 */
[----:B------:R-:W-:-:S03]  /*2c30*/  NOP ;  /* 0x0000000000007918 */ /* 0x000fc60000000000 */
[----:B------:R-:W-:Y:S01]  /*2c40*/  LDS.U16 R15, [R42] ;  /* 0x000000002a0f7984 */ /* 0x000fe20000000400 */
[----:B---3--:R-:W-:-:S03]  /*2c50*/  IMAD.WIDE.U32 R2, R16, R8, UR4 ;  /* 0x0000000410027e25 */ /* 0x008fc6000f8e0008 */
[----:B------:R-:W-:Y:S01]  /*2c60*/  LDS.U16 R41, [R42+0x40] ;  /* 0x000040002a297984 */ /* 0x000fe20000000400 */
[----:B------:R-:W-:Y:S01]  /*2c70*/  IMAD R6, R16, R9, R3 ;  /* 0x0000000910067224 */ /* 0x000fe200078e0203 */
[----:B------:R-:W-:Y:S02]  /*2c80*/  IADD3 R3, P4, PT, R34, R2, RZ ;  /* 0x0000000222037210 */ /* 0x000fe40007f9e0ff */
        /* <DEDUP_REMOVED lines=23> */
.L_x_9584:
        /* <DEDUP_REMOVED lines=34> */
.L_x_9595:
[----:B------:R-:W-:Y:S05]  /*3020*/  BSYNC.RECONVERGENT B0 ;  /* 0x0000000000007941 */ /* 0x000fea0003800200 */
.L_x_9594:
        /* <DEDUP_REMOVED lines=26> */
.L_x_9597:
[----:B------:R-:W-:Y:S05]  /*31d0*/  BSYNC.RECONVERGENT B0 ;  /* 0x0000000000007941 */ /* 0x000fea0003800200 */
.L_x_9596:
[----:B------:R-:W-:Y:S05]  /*31e0*/  @P2 EXIT ;  /* 0x000000000000294d */ /* 0x000fea0003800000 */
[----:B------:R-:W2:Y:S01]  /*31f0*/  LDCU.64 UR8, c[0x0][0x4e8] ;  /* 0x00009d00ff0877ac */ /* 0x000ea20008000a00 */
[----:B------:R-:W3:Y:S01]  /*3200*/  S2UR UR5, SR_CgaCtaId ;  /* 0x00000000000579c3 */ /* 0x000ee20000008800 */
[----:B------:R-:W-:Y:S01]  /*3210*/  BSSY.RECONVERGENT B0, `(.L_x_9598) ;  /* 0x0000045000007945 */ /* 0x000fe20003800200 */
        /* <DEDUP_REMOVED lines=18> */
.L_x_9599:
[C---:B------:R-:W-:Y:S01]  /*3340*/  LEA R0, R23.reuse, UR4, 0x2 ;  /* 0x0000000417007c11 */ /* 0x040fe2000f8e10ff */
[----:B------:R-:W-:Y:S01]  /*3350*/  IMAD.MOV.U32 R8, RZ, RZ, R6 ;  /* 0x000000ffff087224 */ /* 0x000fe200078e0006 */
[----:B-----5:R-:W-:Y:S01]  /*3360*/  SHF.R.S32.HI R18, RZ, 0x1f, R23 ;  /* 0x0000001fff127819 */ /* 0x020fe20000011417 */
        /* <DEDUP_REMOVED lines=21> */
[----:B------:R-:W-:-:S04]  /*34c0*/  IMAD.WIDE.U32 R12, R23, UR30, RZ ;  /* 0x0000001e170c7c25 */ /* 0x000fc8000f8e00ff */
[----:B------:R-:W-:-:S04]  /*34d0*/  IMAD.WIDE.U32 R8, R23, UR18, R8 ;  /* 0x0000001217087c25 */ /* 0x000fc8000f8e0008 */
[C---:B------:R-:W-:Y:S01]  /*34e0*/  IMAD R17, R23.reuse, UR19, R16 ;  /* 0x0000001317117c24 */ /* 0x040fe2000f8e0210 */
[----:B------:R-:W-:Y:S01]  /*34f0*/  LEA R16, P1, R12, R19, 0x2 ;  /* 0x000000130c107211 */ /* 0x000fe200078210ff */
[----:B------:R-:W-:Y:S01]  /*3500*/  IMAD R33, R23, UR31, R24 ;  /* 0x0000001f17217c24 */ /* 0x000fe2000f8e0218 */
[----:B-1----:R-:W-:Y:S01]  /*3510*/  LEA R10, P0, R8, UR22, 0x2 ;  /* 0x00000016080a7c11 */ /* 0x002fe2000f8010ff */
[----:B------:R-:W-:-:S03]  /*3520*/  IMAD.IADD R11, R9, 0x1, R17 ;  /* 0x00000001090b7824 */ /* 0x000fc600078e0211 */
[----:B------:R-:W-:Y:S02]  /*3530*/  IADD3 R9, PT, PT, R13, R33, RZ ;  /* 0x000000210d097210 */ /* 0x000fe40007ffe0ff */
[----:B------:R-:W-:Y:S02]  /*3540*/  LEA.HI.X R11, R8, UR23, R11, 0x2, P0 ;  /* 0x00000017080b7c11 */ /* 0x000fe400080f140b */
        /* <DEDUP_REMOVED lines=18> */
.L_x_9598:
[----:B------:R-:W-:Y:S05]  /*3670*/  EXIT ;  /* 0x000000000000794d */ /* 0x000fea0003800000 */
.L_x_9600:
        /* <DEDUP_REMOVED lines=16> */
.L_x_10537:


//--------------------- .text._Z25selective_scan_bwd_kernelI32Selective_Scan_bwd_kernel_traitsILi32ELi4ELb0ELb0ELb0ELb1ELb0EN3c104HalfEfEEv12SSMParamsBwd --------------------------
	.section	.text._Z25selective_scan_bwd_kernelI32Selective_Scan_bwd_kernel_traitsILi32ELi4ELb0ELb0ELb0ELb1ELb0EN3c104HalfEfEEv12SSMParamsBwd,"ax",@progbits
	.align	128
        .global         _Z25selective_scan_bwd_kernelI32Selective_Scan_bwd_kernel_traitsILi32ELi4ELb0ELb0ELb0ELb1ELb0EN3c104HalfEfEEv12SSMParamsBwd
        .type           _Z25selective_scan_bwd_kernelI32Selective_Scan_bwd_kernel_traitsILi32ELi4ELb0ELb0ELb0ELb1ELb0EN3c104HalfEfEEv12SSMParamsBwd,@function
        .size           _Z25selective_scan_bwd_kernelI32Selective_Scan_bwd_kernel_traitsILi32ELi4ELb0ELb0ELb0ELb1ELb0EN3c104HalfEfEEv12SSMParamsBwd,(.L_x_10538 - _Z25selective_scan_bwd_kernelI32Selective_Scan_bwd_kernel_traitsILi32ELi4ELb0ELb0ELb0ELb1ELb0EN3c104HalfEfEEv12SSMParamsBwd)
        .other          _Z25selective_scan_bwd_kernelI32Selective_Scan_bwd_kernel_traitsILi32ELi4ELb0ELb0ELb0ELb1ELb0EN3c104HalfEfEEv12SSMParamsBwd,@"STO_CUDA_ENTRY STV_DEFAULT"
_Z25selective_scan_bwd_kernelI32Selective_Scan_bwd_kernel_traitsILi32ELi4ELb0ELb0ELb0ELb1ELb0EN3c104HalfEfEEv12SSMParamsBwd:
.text._Z25selective_scan_bwd_kernelI32Selective_Scan_bwd_kernel_traitsILi32ELi4ELb0ELb0ELb0ELb1ELb0EN3c104HalfEfEEv12SSMParamsBwd:
        /* <DEDUP_REMOVED lines=58> */
[----:B------:R-:W-:Y:S01]  /*03a0*/  IADD3 R31, P3, PT, R11, R2, RZ ;  /* 0x000000020b1f7210 */ /* 0x000fe20007f7e0ff */
[----:B------:R-:W-:Y:S01]  /*03b0*/  IMAD R0, R18, UR9, R23 ;  /* 0x0000000912007c24 */ /* 0x000fe2000f8e0217 */
[----:B------:R-:W-:Y:S01]  /*03c0*/  LEA R21, P2, R22, R14, 0x2 ;  /* 0x0000000e16157211 */ /* 0x000fe200078410ff */
[----:B------:R-:W-:Y:S01]  /*03d0*/  IMAD.WIDE.U32 R2, R18, R34, UR4 ;  /* 0x0000000412027e25 */ /* 0x000fe2000f8e0022 */
[----:B------:R-:W-:Y:S02]  /*03e0*/  CS2R R6, SRZ ;  /* 0x0000000000067805 */ /* 0x000fe4000001ff00 */
[----:B------:R-:W-:Y:S01]  /*03f0*/  LEA.HI.X R22, R22, R15, R0, 0x2, P2 ;  /* 0x0000000f16167211 */ /* 0x000fe200010f1400 */
[----:B---3--:R-:W-:Y:S01]  /*0400*/  @P0 IMAD.WIDE R6, R5, 0x8, R8 ;  /* 0x0000000805060825 */ /* 0x008fe200078e0208 */
[----:B------:R-:W-:-:S02]  /*0410*/  SHF.R.S32.HI R0, RZ, 0x1f, R11 ;  /* 0x0000001fff007819 */ /* 0x000fc4000001140b */
[C---:B------:R-:W-:Y:S01]  /*0420*/  IADD3 R4, P4, PT, R11.reuse, R4, RZ ;  /* 0x000000040b047210 */ /* 0x040fe20007f9e0ff */
[C---:B------:R-:W-:Y:S01]  /*0430*/  IMAD R35, R18.reuse, R35, R3 ;  /* 0x0000002312237224 */ /* 0x040fe200078e0203 */
[----:B------:R-:W-:Y:S01]  /*0440*/  IADD3 R2, P0, PT, R11, R2, RZ ;  /* 0x000000020b027210 */ /* 0x000fe20007f1e0ff */
[----:B------:R-:W-:Y:S01]  /*0450*/  IMAD.WIDE.U32 R24, R18, UR10, RZ ;  /* 0x0000000a12187c25 */ /* 0x000fe2000f8e00ff */
[C---:B------:R-:W-:Y:S02]  /*0460*/  IADD3.X R8, PT, PT, R0.reuse, R13, RZ, P3, !PT ;  /* 0x0000000d00087210 */ /* 0x040fe40001ffe4ff */
[----:B------:R-:W-:Y:S02]  /*0470*/  LEA R30, P2, R31, R26, 0x1 ;  /* 0x0000001a1f1e7211 */ /* 0x000fe400078408ff */
[C---:B------:R-:W-:Y:S02]  /*0480*/  IADD3.X R33, PT, PT, R0.reuse, R33, RZ, P4, !PT ;  /* 0x0000002100217210 */ /* 0x040fe400027fe4ff */
[----:B------:R-:W-:Y:S01]  /*0490*/  IADD3.X R35, PT, PT, R0, R35, RZ, P0, !PT ;  /* 0x0000002300237210 */ /* 0x000fe200007fe4ff */
[----:B------:R-:W-:Y:S01]  /*04a0*/  IMAD R0, R18, UR11, R25 ;  /* 0x0000000b12007c24 */ /* 0x000fe2000f8e0219 */
[----:B------:R-:W-:-:S02]  /*04b0*/  LEA R32, P3, R4, R28, 0x1 ;  /* 0x0000001c04207211 */ /* 0x000fc400078608ff */
[----:B--2---:R-:W-:Y:S02]  /*04c0*/  LEA R23, P0, R24, R16, 0x2 ;  /* 0x0000001018177211 */ /* 0x004fe400078010ff */
[----:B----4-:R-:W-:Y:S02]  /*04d0*/  LEA R34, P4, R2, R36, 0x1 ;  /* 0x0000002402227211 */ /* 0x010fe400078808ff */
[----:B------:R-:W-:Y:S01]  /*04e0*/  LEA.HI.X R31, R31, R27, R8, 0x1, P2 ;  /* 0x0000001b1f1f7211 */ /* 0x000fe200010f0c08 */
[----:B------:R-:W-:Y:S01]  /*04f0*/  HFMA2 R27, -RZ, RZ, 0, 0 ;  /* 0x00000000ff1b7431 */ /* 0x000fe200000001ff */
[----:B------:R-:W-:Y:S01]  /*0500*/  LEA.HI.X R33, R4, R29, R33, 0x1, P3 ;  /* 0x0000001d04217211 */ /* 0x000fe200018f0c21 */
[----:B------:R-:W-:Y:S01]  /*0510*/  IMAD.MOV.U32 R29, RZ, RZ, RZ ;  /* 0x000000ffff1d7224 */ /* 0x000fe200078e00ff */
[----:B------:R-:W-:Y:S02]  /*0520*/  LEA.HI.X R24, R24, R17, R0, 0x2, P0 ;  /* 0x0000001118187211 */ /* 0x000fe400000f1400 */
[----:B------:R-:W-:Y:S01]  /*0530*/  LEA.HI.X R35, R2, R37, R35, 0x1, P4 ;  /* 0x0000002502237211 */ /* 0x000fe200020f0c23 */
[----:B------:R-:W-:Y:S06]  /*0540*/  @!P1 BRA `(.L_x_9601) ;  /* 0x0000002800409947 */ /* 0x000fec0003800000 */
[----:B------:R-:W0:Y:S01]  /*0550*/  S2R R26, SR_TID.X ;  /* 0x00000000001a7919 */ /* 0x000e220000002100 */
[----:B------:R-:W1:Y:S01]  /*0560*/  S2UR UR5, SR_CgaCtaId ;  /* 0x00000000000579c3 */ /* 0x000e620000008800 */
[----:B------:R-:W2:Y:S01]  /*0570*/  LDCU.64 UR6, c[0x0][0x3a0] ;  /* 0x00007400ff0677ac */ /* 0x000ea20008000a00 */
[----:B------:R-:W-:Y:S01]  /*0580*/  MOV R27, RZ ;  /* 0x000000ff001b7202 */ /* 0x000fe20000000f00 */
[----:B------:R-:W-:Y:S01]  /*0590*/  UMOV UR4, 0x400 ;  /* 0x0000040000047882 */ /* 0x000fe20000000000 */
[----:B------:R-:W3:Y:S04]  /*05a0*/  LDCU UR8, c[0x0][0x394] ;  /* 0x00007280ff0877ac */ /* 0x000ee80008000800 */
[----:B------:R-:W4:Y:S01]  /*05b0*/  LDC.64 R2, c[0x0][0x440] ;  /* 0x00011000ff027b82 */ /* 0x000f220000000a00 */
[----:B--2---:R-:W-:-:S04]  /*05c0*/  IMAD.WIDE.U32 R28, R18, UR6, RZ ;  /* 0x00000006121c7c25 */ /* 0x004fc8000f8e00ff */
[----:B------:R-:W-:Y:S01]  /*05d0*/  IMAD R0, R18, UR7, R29 ;  /* 0x0000000712007c24 */ /* 0x000fe2000f8e021d */
[----:B-1----:R-:W-:Y:S01]  /*05e0*/  ULEA UR4, UR5, UR4, 0x18 ;  /* 0x0000000405047291 */ /* 0x002fe2000f8ec0ff */
[----:B------:R-:W-:-:S05]  /*05f0*/  MOV R29, RZ ;  /* 0x000000ff001d7202 */ /* 0x000fca0000000f00 */
[----:B------:R-:W-:Y:S02]  /*0600*/  MOV R36, UR4 ;  /* 0x0000000400247c02 */ /* 0x000fe40008000f00 */
[----:B0-----:R-:W-:Y:S02]  /*0610*/  SHF.L.U32 R39, R26, 0x2, RZ ;  /* 0x000000021a277819 */ /* 0x001fe400000006ff */
[C---:B----4-:R-:W-:Y:S02]  /*0620*/  LEA R25, P0, R28.reuse, R2, 0x2 ;  /* 0x000000021c197211 */ /* 0x050fe400078010ff */
[----:B------:R-:W-:Y:S02]  /*0630*/  LOP3.LUT R37, R39, 0xf80, RZ, 0xc0, !PT ;  /* 0x00000f8027257812 */ /* 0x000fe400078ec0ff */
[----:B------:R-:W-:Y:S02]  /*0640*/  LEA.HI.X R28, R28, R3, R0, 0x2, P0 ;  /* 0x000000031c1c7211 */ /* 0x000fe400000f1400 */
[----:B------:R-:W-:-:S02]  /*0650*/  LOP3.LUT R37, R37, 0x1f, R26, 0xf8, !PT ;  /* 0x0000001f25257812 */ /* 0x000fc400078ef81a */
[C---:B------:R-:W-:Y:S02]  /*0660*/  LOP3.LUT R92, R26.reuse, 0x1f, RZ, 0xc0, !PT ;  /* 0x0000001f1a5c7812 */ /* 0x040fe400078ec0ff */
[----:B------:R-:W-:Y:S02]  /*0670*/  IADD3 R38, PT, PT, R26, 0x200, RZ ;  /* 0x000002001a267810 */ /* 0x000fe40007ffe0ff */
[----:B------:R-:W-:Y:S02]  /*0680*/  IADD3 R39, PT, PT, R39, R36, RZ ;  /* 0x0000002427277210 */ /* 0x000fe40007ffe0ff */
[C---:B------:R-:W-:Y:S02]  /*0690*/  LOP3.LUT R40, R37.reuse, 0x20, RZ, 0xfc, !PT ;  /* 0x0000002025287812 */ /* 0x040fe400078efcff */
[C---:B------:R-:W-:Y:S02]  /*06a0*/  LOP3.LUT R41, R37.reuse, 0x40, RZ, 0xfc, !PT ;  /* 0x0000004025297812 */ /* 0x040fe400078efcff */
[----:B---3--:R-:W-:-:S07]  /*06b0*/  LOP3.LUT R42, R37, 0x60, RZ, 0xfc, !PT ;  /* 0x00000060252a7812 */ /* 0x008fce00078efcff */
.L_x_9617:
        /* <DEDUP_REMOVED lines=9> */
[----:B------:R-:W-:-:S02]  /*0750*/  PRMT R15, RZ, 0x7610, R15 ;  /* 0x00007610ff0f7816 */ /* 0x000fc4000000000f */
[----:B0-----:R-:W-:-:S04]  /*0760*/  IADD3 R43, PT, PT, R43, -UR12, RZ ;  /* 0x8000000c2b2b7c10 */ /* 0x001fc8000fffe0ff */
[-C--:B------:R-:W-:Y:S01]  /*0770*/  ISETP.GE.AND P0, PT, R37, R43.reuse, PT ;  /* 0x0000002b2500720c */ /* 0x080fe20003f06270 */
[----:B------:R-:W-:Y:S01]  /*0780*/  BAR.SYNC.DEFER_BLOCKING 0x0 ;  /* 0x0000000000007b1d */ /* 0x000fe20000010000 */
[-C--:B------:R-:W-:Y:S02]  /*0790*/  ISETP.GE.AND P1, PT, R40, R43.reuse, PT ;  /* 0x0000002b2800720c */ /* 0x080fe40003f26270 */
[-C--:B------:R-:W-:Y:S02]  /*07a0*/  ISETP.GE.AND P2, PT, R41, R43.reuse, PT ;  /* 0x0000002b2900720c */ /* 0x080fe40003f46270 */
[----:B------:R-:W-:-:S07]  /*07b0*/  ISETP.GE.AND P3, PT, R42, R43, PT ;  /* 0x0000002b2a00720c */ /* 0x000fce0003f66270 */
[----:B------:R-:W2:Y:S04]  /*07c0*/  @!P0 LDG.E.U16 R9, desc[UR16][R2.64] ;  /* 0x0000001002098981 */ /* 0x000ea8000c1e1500 */
[----:B------:R-:W3:Y:S04]  /*07d0*/  @!P1 LDG.E.U16 R11, desc[UR16][R2.64+0x40] ;  /* 0x00004010020b9981 */ /* 0x000ee8000c1e1500 */
[----:B------:R-:W4:Y:S04]  /*07e0*/  @!P2 LDG.E.U16 R13, desc[UR16][R2.64+0x80] ;  /* 0x00008010020da981 */ /* 0x000f28000c1e1500 */
[----:B------:R-:W4:Y:S01]  /*07f0*/  @!P3 LDG.E.U16 R15, desc[UR16][R2.64+0xc0] ;  /* 0x0000c010020fb981 */ /* 0x000f22000c1e1500 */
[----:B------:R-:W-:-:S02]  /*0800*/  IADD3 R4, P4, PT, R53, R32, RZ ;  /* 0x0000002035047210 */ /* 0x000fc40007f9e0ff */
[----:B------:R-:W-:Y:S01]  /*0810*/  PRMT R17, RZ, 0x7610, R17 ;  /* 0x00007610ff117816 */ /* 0x000fe20000000011 */
[----:B------:R-:W0:Y:S01]  /*0820*/  S2R R45, SR_LANEID ;  /* 0x00000000002d7919 */ /* 0x000e220000000000 */
[----:B------:R-:W-:Y:S02]  /*0830*/  PRMT R47, RZ, 0x7610, R47 ;  /* 0x00007610ff2f7816 */ /* 0x000fe4000000002f */
[----:B------:R-:W-:Y:S02]  /*0840*/  PRMT R49, RZ, 0x7610, R49 ;  /* 0x00007610ff317816 */ /* 0x000fe40000000031 */
[----:B------:R-:W-:Y:S02]  /*0850*/  PRMT R51, RZ, 0x7610, R51 ;  /* 0x00007610ff337816 */ /* 0x000fe40000000033 */
[----:B------:R-:W-:Y:S02]  /*0860*/  IADD3.X R5, PT, PT, RZ, R33, RZ, P4, !PT ;  /* 0x00000021ff057210 */ /* 0x000fe400027fe4ff */
[----:B0-----:R-:W-:-:S02]  /*0870*/  LEA R44, R45, R36, 0x1 ;  /* 0x000000242d2c7211 */ /* 0x001fc400078e08ff */
[----:B------:R-:W-:-:S03]  /*0880*/  LEA R46, R45, R36, 0x3 ;  /* 0x000000242d2e7211 */ /* 0x000fc600078e18ff */
[----:B--2---:R-:W-:Y:S04]  /*0890*/  STS.U16 [R44], R9 ;  /* 0x000000092c007388 */ /* 0x004fe80000000400 */
[----:B---3--:R-:W-:Y:S04]  /*08a0*/  STS.U16 [R44+0x40], R11 ;  /* 0x0000400b2c007388 */ /* 0x008fe80000000400 */
[----:B----4-:R0:W-:Y:S04]  /*08b0*/  STS.U16 [R44+0x80], R13 ;  /* 0x0000800d2c007388 */ /* 0x0101e80000000400 */
        /* <DEDUP_REMOVED lines=9> */
[----:B0-----:R-:W-:Y:S02]  /*0950*/  PRMT R13, RZ, 0x7610, R13 ;  /* 0x00007610ff0d7816 */ /* 0x001fe4000000000d */
[----:B-1----:R-:W-:Y:S02]  /*0960*/  PRMT R15, RZ, 0x7610, R15 ;  /* 0x00007610ff0f7816 */ /* 0x002fe4000000000f */
[----:B------:R-:W-:Y:S02]  /*0970*/  PRMT R53, RZ, 0x7610, R53 ;  /* 0x00007610ff357816 */ /* 0x000fe40000000035 */
[----:B------:R-:W-:Y:S02]  /*0980*/  PRMT R55, RZ, 0x7610, R55 ;  /* 0x00007610ff377816 */ /* 0x000fe40000000037 */
[----:B------:R-:W-:Y:S01]  /*0990*/  IADD3.X R11, PT, PT, RZ, R35, RZ, P4, !PT ;  /* 0x00000023ff0b7210 */ /* 0x000fe200027fe4ff */
[----:B--2---:R-:W-:Y:S04]  /*09a0*/  STS.U16 [R44], R17 ;  /* 0x000000112c007388 */ /* 0x004fe80000000400 */
[----:B---3--:R-:W-:Y:S04]  /*09b0*/  STS.U16 [R44+0x40], R47 ;  /* 0x0000402f2c007388 */ /* 0x008fe80000000400 */
[----:B----4-:R-:W-:Y:S04]  /*09c0*/  STS.U16 [R44+0x80], R49 ;  /* 0x000080312c007388 */ /* 0x010fe80000000400 */
[----:B------:R-:W-:Y:S01]  /*09d0*/  STS.U16 [R44+0xc0], R51 ;  /* 0x0000c0332c007388 */ /* 0x000fe20000000400 */
[----:B------:R-:W-:-:S03]  /*09e0*/  NOP ;  /* 0x0000000000007918 */ /* 0x000fc60000000000 */
[----:B------:R-:W0:Y:S01]  /*09f0*/  LDS.64 R56, [R46] ;  /* 0x000000002e387984 */ /* 0x000e220000000a00 */
[----:B------:R-:W-:Y:S06]  /*0a00*/  BAR.SYNC.DEFER_BLOCKING 0x0 ;  /* 0x0000000000007b1d */ /* 0x000fec0000010000 */
[----:B------:R-:W2:Y:S04]  /*0a10*/  @!P0 LDG.E.U16 R13, desc[UR16][R10.64] ;  /* 0x000000100a0d8981 */ /* 0x000ea8000c1e1500 */
[----:B------:R-:W3:Y:S04]  /*0a20*/  @!P1 LDG.E.U16 R15, desc[UR16][R10.64+0x40] ;  /* 0x000040100a0f9981 */ /* 0x000ee8000c1e1500 */
[----:B------:R-:W4:Y:S04]  /*0a30*/  @!P2 LDG.E.U16 R53, desc[UR16][R10.64+0x80] ;  /* 0x000080100a35a981 */ /* 0x000f28000c1e1500 */
[----:B------:R-:W4:Y:S01]  /*0a40*/  @!P3 LDG.E.U16 R55, desc[UR16][R10.64+0xc0] ;  /* 0x0000c0100a37b981 */ /* 0x000f22000c1e1500 */
[--C-:B0-----:R-:W-:Y:S01]  /*0a50*/  HADD2.F32 R51, -RZ, R56.reuse.H0_H0 ;  /* 0x20000038ff337230 */ /* 0x101fe20000004100 */
[----:B------:R-:W-:Y:S01]  /*0a60*/  BSSY.RECONVERGENT B0, `(.L_x_9602) ;  /* 0x0000032000007945 */ /* 0x000fe20003800200 */
[----:B------:R-:W-:-:S02]  /*0a70*/  HADD2.F32 R47, -RZ, R56.H1_H1 ;  /* 0x30000038ff2f7230 */ /* 0x000fc40000004100 */
[--C-:B------:R-:W-:Y:S02]  /*0a80*/  HADD2.F32 R17, -RZ, R57.reuse.H0_H0 ;  /* 0x20000039ff117230 */ /* 0x100fe40000004100 */
[--C-:B-----5:R-:W-:Y:S01]  /*0a90*/  FADD.FTZ R51, R51, R20.reuse ;  /* 0x0000001433337221 */ /* 0x120fe20000010000 */
        /* <DEDUP_REMOVED lines=8> */
[----:B------:R-:W-:Y:S01]  /*0b20*/  FSETP.GTU.FTZ.AND P1, PT, R49, 20, PT ;  /* 0x41a000003100780b */ /* 0x000fe20003f3c000 */
[----:B--2---:R0:W-:Y:S04]  /*0b30*/  STS.U16 [R44], R13 ;  /* 0x0000000d2c007388 */ /* 0x0041e80000000400 */
[----:B---3--:R0:W-:Y:S04]  /*0b40*/  STS.U16 [R44+0x40], R15 ;  /* 0x0000400f2c007388 */ /* 0x0081e80000000400 */
[----:B----4-:R0:W-:Y:S04]  /*0b50*/  STS.U16 [R44+0x80], R53 ;  /* 0x000080352c007388 */ /* 0x0101e80000000400 */
[----:B------:R0:W-:Y:S01]  /*0b60*/  STS.U16 [R44+0xc0], R55 ;  /* 0x0000c0372c007388 */ /* 0x0001e20000000400 */
[----:B------:R-:W-:-:S03]  /*0b70*/  NOP ;  /* 0x0000000000007918 */ /* 0x000fc60000000000 */
[----:B------:R0:W1:Y:S01]  /*0b80*/  LDS.64 R8, [R46] ;  /* 0x000000002e087984 */ /* 0x0000620000000a00 */
[----:B------:R-:W-:Y:S05]  /*0b90*/  @P2 BRA `(.L_x_9603) ;  /* 0x0000000000782947 */ /* 0x000fea0003800000 */
[----:B------:R-:W-:Y:S01]  /*0ba0*/  FMUL.FTZ R51, R51, 1.4426950216293334961 ;  /* 0x3fb8aa3b33337820 */ /* 0x000fe20000410000 */
[----:B------:R-:W-:Y:S01]  /*0bb0*/  MOV R12, 0x3e800000 ;  /* 0x3e800000000c7802 */ /* 0x000fe20000000f00 */
[----:B0-----:R-:W-:Y:S02]  /*0bc0*/  HFMA2 R13, -RZ, RZ, 1.3056640625, -1.8671875 ;  /* 0x3d39bf78ff0d7431 */ /* 0x001fe400000001ff */
        /* <DEDUP_REMOVED lines=27> */
.L_x_9603:
[----:B------:R-:W-:Y:S05]  /*0d80*/  BSYNC.RECONVERGENT B0 ;  /* 0x0000000000007941 */ /* 0x000fea0003800200 */
.L_x_9602:
[----:B------:R-:W-:Y:S04]  /*0d90*/  BSSY.RECONVERGENT B0, `(.L_x_9604) ;  /* 0x0000020000007945 */ /* 0x000fe80003800200 */
[----:B------:R-:W-:Y:S05]  /*0da0*/  @P3 BRA `(.L_x_9605) ;  /* 0x0000000000783947 */ /* 0x000fea0003800000 */
[----:B------:R-:W-:Y:S01]  /*0db0*/  FMUL.FTZ R47, R47, 1.4426950216293334961 ;  /* 0x3fb8aa3b2f2f7820 */ /* 0x000fe20000410000 */
[----:B------:R-:W-:Y:S01]  /*0dc0*/  HFMA2 R12, -RZ, RZ, 1.625, 0 ;  /* 0x3e800000ff0c7431 */ /* 0x000fe200000001ff */
[----:B0-----:R-:W-:Y:S02]  /*0dd0*/  MOV R15, 0x3d39bf78 ;  /* 0x3d39bf78000f7802 */ /* 0x001fe40000000f00 */
        /* <DEDUP_REMOVED lines=27> */
.L_x_9605:
[----:B------:R-:W-:Y:S05]  /*0f90*/  BSYNC.RECONVERGENT B0 ;  /* 0x0000000000007941 */ /* 0x000fea0003800200 */
.L_x_9604:
        /* <DEDUP_REMOVED lines=32> */
.L_x_9607:
[----:B------:R-:W-:Y:S05]  /*11a0*/  BSYNC.RECONVERGENT B0 ;  /* 0x0000000000007941 */ /* 0x000fea0003800200 */
.L_x_9606:
        /* <DEDUP_REMOVED lines=32> */
.L_x_9609:
[----:B------:R-:W-:Y:S05]  /*13b0*/  BSYNC.RECONVERGENT B0 ;  /* 0x0000000000007941 */ /* 0x000fea0003800200 */
.L_x_9608:
[----:B------:R-:W2:Y:S01]  /*13c0*/  LDCU UR7, c[0x0][0x38c] ;  /* 0x00007180ff0777ac */ /* 0x000ea20008000800 */
[----:B-1----:R-:W-:Y:S01]  /*13d0*/  HADD2.F32 R0, -RZ, R8.H0_H0 ;  /* 0x20000008ff007230 */ /* 0x002fe20000004100 */
[----:B------:R-:W-:Y:S01]  /*13e0*/  PRMT R63, RZ, 0x7610, R63 ;  /* 0x00007610ff3f7816 */ /* 0x000fe2000000003f */
[----:B------:R-:W-:Y:S01]  /*13f0*/  HADD2.F32 R56, -RZ, R2.H1_H1 ;  /* 0x30000002ff387230 */ /* 0x000fe20000004100 */
[----:B0-----:R-:W-:Y:S01]  /*1400*/  CS2R R52, SRZ ;  /* 0x0000000000347805 */ /* 0x001fe2000001ff00 */
[----:B------:R-:W-:Y:S02]  /*1410*/  HADD2.F32 R59, -RZ, R8.H1_H1 ;  /* 0x30000008ff3b7230 */ /* 0x000fe40000004100 */
[----:B------:R-:W-:Y:S01]  /*1420*/  FFMA.FTZ R2, R0, R50, R29 ;  /* 0x0000003200027223 */ /* 0x000fe2000001001d */
[--C-:B------:R-:W-:Y:S01]  /*1430*/  HADD2.F32 R57, -RZ, R3.reuse.H0_H0 ;  /* 0x20000003ff397230 */ /* 0x100fe20000004100 */
[----:B------:R-:W-:Y:S01]  /*1440*/  CS2R R54, SRZ ;  /* 0x0000000000367805 */ /* 0x000fe2000001ff00 */
[----:B------:R-:W-:-:S02]  /*1450*/  HADD2.F32 R58, -RZ, R3.H1_H1 ;  /* 0x30000003ff3a7230 */ /* 0x000fc40000004100 */
[C---:B------:R-:W-:Y:S01]  /*1460*/  FFMA.FTZ R3, R59.reuse, R56, R2 ;  /* 0x000000383b037223 */ /* 0x040fe20000010002 */
[--C-:B------:R-:W-:Y:S02]  /*1470*/  HADD2.F32 R60, -RZ, R9.reuse.H0_H0 ;  /* 0x20000009ff3c7230 */ /* 0x100fe40000004100 */
[-C--:B------:R-:W-:Y:S01]  /*1480*/  FMUL.FTZ R65, R0, R19.reuse ;  /* 0x0000001300417220 */ /* 0x080fe20000410000 */
[----:B------:R-:W-:Y:S02]  /*1490*/  HADD2.F32 R61, -RZ, R9.H1_H1 ;  /* 0x30000009ff3d7230 */ /* 0x000fe40000004100 */
[----:B------:R-:W-:Y:S01]  /*14a0*/  FMUL.FTZ R64, R59, R19 ;  /* 0x000000133b407220 */ /* 0x000fe20000410000 */
[C---:B------:R-:W-:Y:S01]  /*14b0*/  FFMA.FTZ R2, R60.reuse, R57, R3 ;  /* 0x000000393c027223 */ /* 0x040fe20000010003 */
[-C--:B------:R-:W-:Y:S01]  /*14c0*/  FMUL.FTZ R67, R60, R19.reuse ;  /* 0x000000133c437220 */ /* 0x080fe20000410000 */
[----:B--2---:R-:W-:Y:S01]  /*14d0*/  UISETP.GE.AND UP0, UPT, UR7, 0x1, UPT ;  /* 0x000000010700788c */ /* 0x004fe2000bf06270 */
        /* <DEDUP_REMOVED lines=8> */
[----:B------:R-:W-:Y:S01]  /*1560*/  ISETP.NE.AND P1, PT, R26, RZ, PT ;  /* 0x000000ff1a00720c */ /* 0x000fe20003f25270 */
        /* <DEDUP_REMOVED lines=8> */
[----:B------:R-:W-:Y:S01]  /*15f0*/  ULOP3.LUT UR6, UR6, 0x400, URZ, 0xc0, !UPT ;  /* 0x0000040006067892 */ /* 0x000fe2000f8ec0ff */
[----:B------:R-:W-:Y:S01]  /*1600*/  IADD3 R71, PT, PT, R36, 0xbc8, RZ ;  /* 0x00000bc824477810 */ /* 0x000fe20007ffe0ff */
[----:B------:R-:W-:Y:S01]  /*1610*/  IMAD.MOV.U32 R77, RZ, RZ, R23 ;  /* 0x000000ffff4d7224 */ /* 0x000fe200078e0017 */
        /* <DEDUP_REMOVED lines=12> */
[----:B------:R-:W-:Y:S01]  /*16e0*/  ISETP.EQ.AND P0, PT, R26, RZ, !P0 ;  /* 0x000000ff1a00720c */ /* 0x000fe20004702270 */
[----:B------:R-:W0:Y:S01]  /*16f0*/  LDC R94, c[0x0][0x394] ;  /* 0x0000e500ff5e7b82 */ /* 0x000e220000000800 */
[----:B-1----:R-:W-:-:S02]  /*1700*/  SHF.L.U64.HI R9, R8, 0x2, R9 ;  /* 0x0000000208097819 */ /* 0x002fc40000010209 */
[----:B------:R-:W-:Y:S02]  /*1710*/  MOV R79, UR4 ;  /* 0x00000004004f7c02 */ /* 0x000fe40008000f00 */
[----:B------:R-:W-:Y:S02]  /*1720*/  MOV R81, UR5 ;  /* 0x0000000500517c02 */ /* 0x000fe40008000f00 */
[----:B--2---:R-:W-:Y:S02]  /*1730*/  SHF.L.U64.HI R11, R10, 0x2, R11 ;  /* 0x000000020a0b7819 */ /* 0x004fe4000001020b */
[----:B---34-:R-:W-:-:S07]  /*1740*/  SHF.L.U64.HI R13, R12, 0x2, R13 ;  /* 0x000000020c0d7819 */ /* 0x018fce000001020d */
.L_x_9616:
        /* <DEDUP_REMOVED lines=8> */
[----:B------:R-:W3:Y:S01]  /*17d0*/  LDG.E R84, desc[UR16][R2.64] ;  /* 0x0000001002547981 */ /* 0x000ee2000c1e1900 */
[----:B------:R-:W-:-:S05]  /*17e0*/  SEL R83, R79, R38, !P1 ;  /* 0x000000264f537207 */ /* 0x000fca0004800000 */
[----:B------:R-:W-:Y:S01]  /*17f0*/  IMAD R90, R83, 0x4, R36 ;  /* 0x00000004535a7824 */ /* 0x000fe200078e0224 */
[----:B------:R-:W-:Y:S01]  /*1800*/  ISETP.NE.AND P1, PT, R26, 0x1f, PT ;  /* 0x0000001f1a00780c */ /* 0x000fe20003f25270 */
[----:B------:R-:W-:Y:S01]  /*1810*/  BSSY.RECONVERGENT B0, `(.L_x_9611) ;  /* 0x0000018000007945 */ /* 0x000fe20003800200 */
[----:B--2---:R-:W-:-:S04]  /*1820*/  FMUL.FTZ R82, R80, 1.4426950216293334961 ;  /* 0x3fb8aa3b50527820 */ /* 0x004fc80000410000 */
[C---:B------:R-:W-:Y:S01]  /*1830*/  FMUL.FTZ R17, R82.reuse, R51 ;  /* 0x0000003352117220 */ /* 0x040fe20000410000 */
[C---:B------:R-:W-:Y:S01]  /*1840*/  FMUL.FTZ R16, R82.reuse, R47 ;  /* 0x0000002f52107220 */ /* 0x040fe20000410000 */
[C---:B------:R-:W-:Y:S01]  /*1850*/  FMUL.FTZ R83, R82.reuse, R48 ;  /* 0x0000003052537220 */ /* 0x040fe20000410000 */
        /* <DEDUP_REMOVED lines=18> */
.L_x_9612:
[----:B------:R1:W2:Y:S02]  /*1980*/  LDS R89, [R39+0xb4c] ;  /* 0x000b4c0027597984 */ /* 0x0002a40000000800 */
.L_x_9613:
[----:B------:R-:W-:Y:S05]  /*1990*/  BSYNC.RECONVERGENT B0 ;  /* 0x0000000000007941 */ /* 0x000fea0003800200 */
.L_x_9611:
        /* <DEDUP_REMOVED lines=16> */
[----:B------:R-:W-:Y:S01]  /*1aa0*/  FFMA.FTZ R15, R85, R15, R70 ;  /* 0x0000000f550f7223 */ /* 0x000fe20000010046 */
[----:B-----5:R-:W-:Y:S01]  /*1ab0*/  FMUL.FTZ R2, R17, R16 ;  /* 0x0000001011027220 */ /* 0x020fe20000410000 */
[----:B------:R-:W-:Y:S01]  /*1ac0*/  ISETP.NE.AND P4, PT, R45, RZ, PT ;  /* 0x000000ff2d00720c */ /* 0x000fe20003f85270 */
[----:B------:R-:W0:Y:S01]  /*1ad0*/  SHFL.DOWN PT, R91, R82, 0x1, 0x1f ;  /* 0x08201f00525b7f89 */ /* 0x000e2200000e0000 */
[----:B------:R-:W-:Y:S01]  /*1ae0*/  MOV R3, R93 ;  /* 0x0000005d00037202 */ /* 0x000fe20000000f00 */
[----:B------:R-:W-:Y:S01]  /*1af0*/  FMUL.FTZ R2, R83, R2 ;  /* 0x0000000253027220 */ /* 0x000fe20000410000 */
[----:B------:R-:W-:Y:S01]  /*1b00*/  ISETP.NE.AND P3, PT, R26, RZ, PT ;  /* 0x000000ff1a00720c */ /* 0x000fe20003f65270 */
[----:B------:R-:W2:Y:S01]  /*1b10*/  SHFL.DOWN PT, R95, R93, 0x1, 0x1f ;  /* 0x08201f005d5f7f89 */ /* 0x000ea200000e0000 */
[----:B------:R-:W-:Y:S01]  /*1b20*/  BSSY.RECONVERGENT B0, `(.L_x_9614) ;  /* 0x00000a1000007945 */ /* 0x000fe20003800200 */
[----:B------:R-:W-:-:S02]  /*1b30*/  FMUL.FTZ R2, R85, R2 ;  /* 0x0000000255027220 */ /* 0x000fc40000410000 */
[----:B------:R-:W4:Y:S04]  /*1b40*/  SHFL.UP PT, R14, R15, 0x1, RZ ;  /* 0x042000000f0e7989 */ /* 0x000f2800000e00ff */
[----:B------:R-:W5:Y:S01]  /*1b50*/  @!P4 S2R R101, SR_CgaCtaId ;  /* 0x000000000065c919 */ /* 0x000f620000008800 */
[----:B0-----:R-:W-:Y:S01]  /*1b60*/  @P1 FMUL.FTZ R91, R91, R82 ;  /* 0x000000525b5b1220 */ /* 0x001fe20000410000 */
[----:B--2---:R-:W-:-:S04]  /*1b70*/  @P1 FFMA.FTZ R3, R82, R95, R3 ;  /* 0x0000005f52031223 */ /* 0x004fc80000010003 */
[----:B------:R-:W-:Y:S02]  /*1b80*/  @P1 MOV R82, R91 ;  /* 0x0000005b00521202 */ /* 0x000fe40000000f00 */
[----:B------:R-:W0:Y:S01]  /*1b90*/  SHFL.UP PT, R91, R2, 0x1, RZ ;  /* 0x04200000025b7989 */ /* 0x000e2200000e00ff */
[C---:B----4-:R-:W-:Y:S01]  /*1ba0*/  FFMA.FTZ R14, R2.reuse, R14, R15 ;  /* 0x0000000e020e7223 */ /* 0x050fe2000001000f */
[----:B------:R-:W-:Y:S02]  /*1bb0*/  ISETP.GE.AND P1, PT, R45, 0x1, PT ;  /* 0x000000012d00780c */ /* 0x000fe40003f26270 */
[----:B------:R-:W2:Y:S02]  /*1bc0*/  SHFL.DOWN PT, R93, R82, 0x2, 0x1f ;  /* 0x08401f00525d7f89 */ /* 0x000ea400000e0000 */
[----:B------:R-:W-:Y:S02]  /*1bd0*/  FSEL R15, R15, R14, !P1 ;  /* 0x0000000e0f0f7208 */ /* 0x000fe40004800000 */
[----:B------:R-:W4:Y:S04]  /*1be0*/  SHFL.DOWN PT, R95, R3, 0x2, 0x1f ;  /* 0x08401f00035f7f89 */ /* 0x000f2800000e0000 */
[----:B------:R-:W1:Y:S03]  /*1bf0*/  SHFL.UP PT, R14, R15, 0x2, RZ ;  /* 0x044000000f0e7989 */ /* 0x000e6600000e00ff */
[----:B0-----:R-:W-:Y:S01]  /*1c00*/  @P1 FMUL.FTZ R2, R2, R91 ;  /* 0x0000005b02021220 */ /* 0x001fe20000410000 */
[----:B------:R-:W-:Y:S01]  /*1c10*/  ISETP.GE.AND P1, PT, R45, 0x2, PT ;  /* 0x000000022d00780c */ /* 0x000fe20003f26270 */
[----:B--2---:R-:W-:-:S03]  /*1c20*/  @!P2 FMUL.FTZ R93, R82, R93 ;  /* 0x0000005d525da220 */ /* 0x004fc60000410000 */
[----:B------:R-:W0:Y:S01]  /*1c30*/  SHFL.UP PT, R91, R2, 0x2, RZ ;  /* 0x04400000025b7989 */ /* 0x000e2200000e00ff */
[----:B----4-:R-:W-:Y:S01]  /*1c40*/  @!P2 FFMA.FTZ R3, R82, R95, R3 ;  /* 0x0000005f5203a223 */ /* 0x010fe20000010003 */
[----:B------:R-:W-:Y:S02]  /*1c50*/  @!P2 MOV R82, R93 ;  /* 0x0000005d0052a202 */ /* 0x000fe40000000f00 */
[----:B------:R-:W-:Y:S01]  /*1c60*/  ISETP.GT.U32.AND P2, PT, R92, 0x1b, PT ;  /* 0x0000001b5c00780c */ /* 0x000fe20003f44070 */
[----:B-1----:R-:W-:Y:S01]  /*1c70*/  FFMA.FTZ R14, R2, R14, R15 ;  /* 0x0000000e020e7223 */ /* 0x002fe2000001000f */
[----:B------:R-:W1:Y:S04]  /*1c80*/  SHFL.DOWN PT, R96, R3, 0x4, 0x1f ;  /* 0x08801f0003607f89 */ /* 0x000e6800000e0000 */
[----:B------:R-:W2:Y:S01]  /*1c90*/  SHFL.DOWN PT, R95, R82, 0x4, 0x1f ;  /* 0x08801f00525f7f89 */ /* 0x000ea200000e0000 */
[----:B------:R-:W-:-:S05]  /*1ca0*/  FSEL R93, R15, R14, !P1 ;  /* 0x0000000e0f5d7208 */ /* 0x000fca0004800000 */
[----:B------:R-:W4:Y:S01]  /*1cb0*/  SHFL.UP PT, R14, R93, 0x4, RZ ;  /* 0x048000005d0e7989 */ /* 0x000f2200000e00ff */
[----:B0-----:R-:W-:Y:S01]  /*1cc0*/  @P1 FMUL.FTZ R2, R2, R91 ;  /* 0x0000005b02021220 */ /* 0x001fe20000410000 */
[----:B------:R-:W-:-:S04]  /*1cd0*/  ISETP.GE.AND P1, PT, R45, 0x4, PT ;  /* 0x000000042d00780c */ /* 0x000fc80003f26270 */
[----:B------:R-:W0:Y:S01]  /*1ce0*/  SHFL.UP PT, R15, R2, 0x4, RZ ;  /* 0x04800000020f7989 */ /* 0x000e2200000e00ff */
[C---:B-1----:R-:W-:Y:S01]  /*1cf0*/  @!P2 FFMA.FTZ R3, R82.reuse, R96, R3 ;  /* 0x000000605203a223 */ /* 0x042fe20000010003 */
[----:B--2---:R-:W-:-:S04]  /*1d00*/  @!P2 FMUL.FTZ R91, R82, R95 ;  /* 0x0000005f525ba220 */ /* 0x004fc80000410000 */
[----:B------:R-:W1:Y:S01]  /*1d10*/  SHFL.DOWN PT, R98, R3, 0x8, 0x1f ;  /* 0x09001f0003627f89 */ /* 0x000e6200000e0000 */
[----:B------:R-:W-:Y:S01]  /*1d20*/  @!P2 MOV R82, R91 ;  /* 0x0000005b0052a202 */ /* 0x000fe20000000f00 */
[----:B----4-:R-:W-:Y:S01]  /*1d30*/  FFMA.FTZ R14, R2, R14, R93 ;  /* 0x0000000e020e7223 */ /* 0x010fe2000001005d */
[----:B------:R-:W-:-:S03]  /*1d40*/  ISETP.GT.U32.AND P2, PT, R92, 0x17, PT ;  /* 0x000000175c00780c */ /* 0x000fc60003f44070 */
[----:B------:R-:W2:Y:S01]  /*1d50*/  SHFL.DOWN PT, R97, R82, 0x8, 0x1f ;  /* 0x09001f0052617f89 */ /* 0x000ea200000e0000 */
[----:B------:R-:W-:Y:S01]  /*1d60*/  FSEL R91, R93, R14, !P1 ;  /* 0x0000000e5d5b7208 */ /* 0x000fe20004800000 */
[----:B------:R-:W-:-:S04]  /*1d70*/  HFMA2 R14, -RZ, RZ, 1.875, 0 ;  /* 0x3f800000ff0e7431 */ /* 0x000fc800000001ff */
[----:B------:R-:W4:Y:S01]  /*1d80*/  SHFL.UP PT, R95, R91, 0x8, RZ ;  /* 0x050000005b5f7989 */ /* 0x000f2200000e00ff */
[----:B0-----:R-:W-:Y:S01]  /*1d90*/  @P1 FMUL.FTZ R2, R2, R15 ;  /* 0x0000000f02021220 */ /* 0x001fe20000410000 */
[----:B------:R-:W-:Y:S02]  /*1da0*/  MOV R15, RZ ;  /* 0x000000ff000f7202 */ /* 0x000fe40000000f00 */
[----:B------:R-:W-:Y:S02]  /*1db0*/  ISETP.GE.AND P1, PT, R45, 0x8, PT ;  /* 0x000000082d00780c */ /* 0x000fe40003f26270 */
[----:B------:R-:W0:Y:S01]  /*1dc0*/  SHFL.UP PT, R93, R2, 0x8, RZ ;  /* 0x05000000025d7989 */ /* 0x000e2200000e00ff */
[----:B-1----:R-:W-:-:S03]  /*1dd0*/  @!P2 FFMA.FTZ R3, R82, R98, R3 ;  /* 0x000000625203a223 */ /* 0x002fc60000010003 */
[----:B------:R-:W-:Y:S04]  /*1de0*/  @P0 LDS.64 R14, [R71] ;  /* 0x00000000470e0984 */ /* 0x000fe80000000a00 */
[----:B------:R-:W1:Y:S01]  /*1df0*/  SHFL.DOWN PT, R98, R3, 0x10, 0x1f ;  /* 0x0a001f0003627f89 */ /* 0x000e6200000e0000 */
[----:B--2---:R-:W-:-:S05]  /*1e00*/  @!P2 FMUL.FTZ R96, R82, R97 ;  /* 0x000000615260a220 */ /* 0x004fca0000410000 */
[----:B------:R-:W-:Y:S01]  /*1e10*/  @!P2 MOV R82, R96 ;  /* 0x000000600052a202 */ /* 0x000fe20000000f00 */
[----:B----4-:R-:W-:Y:S01]  /*1e20*/  FFMA.FTZ R96, R2, R95, R91 ;  /* 0x0000005f02607223 */ /* 0x010fe2000001005b */
[----:B------:R-:W-:-:S03]  /*1e30*/  ISETP.GT.U32.AND P2, PT, R92, 0xf, PT ;  /* 0x0000000f5c00780c */ /* 0x000fc60003f44070 */
[----:B------:R-:W2:Y:S01]  /*1e40*/  SHFL.DOWN PT, R97, R82, 0x10, 0x1f ;  /* 0x0a001f0052617f89 */ /* 0x000ea200000e0000 */
[----:B------:R-:W-:Y:S01]  /*1e50*/  FSEL R91, R91, R96, !P1 ;  /* 0x000000605b5b7208 */ /* 0x000fe20004800000 */
[----:B0-----:R-:W-:Y:S01]  /*1e60*/  @P1 FMUL.FTZ R2, R2, R93 ;  /* 0x0000005d02021220 */ /* 0x001fe20000410000 */
[----:B------:R-:W-:-:S03]  /*1e70*/  ISETP.GE.AND P1, PT, R45, 0x10, PT ;  /* 0x000000102d00780c */ /* 0x000fc60003f26270 */
[----:B------:R-:W0:Y:S04]  /*1e80*/  SHFL.UP PT, R95, R91, 0x10, RZ ;  /* 0x060000005b5f7989 */ /* 0x000e2800000e00ff */
[----:B------:R-:W4:Y:S01]  /*1e90*/  SHFL.UP PT, R93, R2, 0x10, RZ ;  /* 0x06000000025d7989 */ /* 0x000f2200000e00ff */
[----:B-1----:R-:W-:-:S05]  /*1ea0*/  @!P2 FFMA.FTZ R3, R82, R98, R3 ;  /* 0x000000625203a223 */ /* 0x002fca0000010003 */
[----:B------:R-:W-:Y:S04]  /*1eb0*/  SHFL.DOWN PT, R98, R3, 0x1, 0x1f ;  /* 0x08201f0003627f89 */ /* 0x000fe800000e0000 */
[----:B------:R-:W-:Y:S01]  /*1ec0*/  SHFL.IDX PT, R3, R3, RZ, 0x1f ;  /* 0x00001fff03037589 */ /* 0x000fe200000e0000 */
[----:B--2---:R-:W-:-:S03]  /*1ed0*/  @!P2 FMUL.FTZ R96, R82, R97 ;  /* 0x000000615260a220 */ /* 0x004fc60000410000 */
[----:B------:R-:W-:Y:S02]  /*1ee0*/  SHFL.IDX PT, R97, R15, RZ, 0x1f ;  /* 0x00001fff0f617589 */ /* 0x000fe400000e0000 */
[----:B------:R-:W-:Y:S01]  /*1ef0*/  @!P2 MOV R82, R96 ;  /* 0x000000600052a202 */ /* 0x000fe20000000f00 */
[----:B0-----:R-:W-:Y:S01]  /*1f00*/  FFMA.FTZ R96, R2, R95, R91 ;  /* 0x0000005f02607223 */ /* 0x001fe2000001005b */
[----:B------:R-:W-:-:S03]  /*1f10*/  ISETP.NE.AND P2, PT, R26, 0x1f, PT ;  /* 0x0000001f1a00780c */ /* 0x000fc60003f45270 */
[----:B------:R-:W0:Y:S01]  /*1f20*/  SHFL.DOWN PT, R95, R82, 0x1, 0x1f ;  /* 0x08201f00525f7f89 */ /* 0x000e2200000e0000 */
[----:B----4-:R-:W-:Y:S01]  /*1f30*/  @P1 FMUL.FTZ R2, R2, R93 ;  /* 0x0000005d02021220 */ /* 0x010fe20000410000 */
[----:B------:R-:W-:Y:S02]  /*1f40*/  FSEL R96, R91, R96, !P1 ;  /* 0x000000605b607208 */ /* 0x000fe40004800000 */
[----:B------:R-:W-:Y:S01]  /*1f50*/  ISETP.NE.AND P1, PT, R26, RZ, PT ;  /* 0x000000ff1a00720c */ /* 0x000fe20003f25270 */
[----:B------:R-:W1:Y:S04]  /*1f60*/  SHFL.IDX PT, R82, R82, RZ, 0x1f ;  /* 0x00001fff52527589 */ /* 0x000e6800000e0000 */
[----:B------:R-:W-:Y:S04]  /*1f70*/  SHFL.UP PT, R2, R2, 0x1, RZ ;  /* 0x0420000002027989 */ /* 0x000fe800000e00ff */
[----:B------:R2:W-:Y:S02]  /*1f80*/  SHFL.UP PT, R91, R96, 0x1, RZ ;  /* 0x04200000605b7989 */ /* 0x0005e400000e00ff */
[----:B--2---:R-:W-:Y:S01]  /*1f90*/  @!P4 MOV R96, 0x400 ;  /* 0x000004000060c802 */ /* 0x004fe20000000f00 */
[----:B0-----:R-:W-:Y:S01]  /*1fa0*/  @P2 FFMA.FTZ R97, R95, R97, R98 ;  /* 0x000000615f612223 */ /* 0x001fe20000010062 */
[----:B------:R-:W-:-:S02]  /*1fb0*/  ISETP.GT.AND P2, PT, R45, 0x1e, PT ;  /* 0x0000001e2d00780c */ /* 0x000fc40003f44270 */
[----:B-----5:R-:W-:Y:S01]  /*1fc0*/  @!P4 LEA R36, R101, R96, 0x18 ;  /* 0x000000606524c211 */ /* 0x020fe200078ec0ff */
[----:B------:R-:W-:Y:S01]  /*1fd0*/  FFMA.FTZ R89, R97, R89, R88 ;  /* 0x0000005961597223 */ /* 0x000fe20000010058 */
[C---:B-1----:R-:W-:Y:S01]  /*1fe0*/  FFMA.FTZ R15, R82.reuse, R15, R3 ;  /* 0x0000000f520f7223 */ /* 0x042fe20000010003 */
[----:B------:R-:W-:-:S05]  /*1ff0*/  FMUL.FTZ R14, R82, R14 ;  /* 0x0000000e520e7220 */ /* 0x000fca0000410000 */
[----:B------:R0:W-:Y:S02]  /*2000*/  @!P3 STS.64 [R71], R14 ;  /* 0x0000000e4700b388 */ /* 0x0001e40000000a00 */
[----:B0-----:R-:W-:Y:S02]  /*2010*/  FMUL.FTZ R15, R80, R89 ;  /* 0x00000059500f7220 */ /* 0x001fe40000410000 */
[----:B---3--:R-:W0:Y:S02]  /*2020*/  SHFL.IDX PT, R93, R90, RZ, 0x1f ;  /* 0x00001fff5a5d7589 */ /* 0x008e2400000e0000 */
[----:B0-----:R-:W-:Y:S01]  /*2030*/  @P1 FFMA.FTZ R93, R2, R93, R91 ;  /* 0x0000005d025d1223 */ /* 0x001fe2000001005b */
[----:B------:R-:W-:-:S03]  /*2040*/  FFMA.FTZ R91, R85, R89, R86 ;  /* 0x00000059555b7223 */ /* 0x000fc60000010056 */
[----:B------:R-:W-:Y:S01]  /*2050*/  FFMA.FTZ R93, R17, R93, R66 ;  /* 0x0000005d115d7223 */ /* 0x000fe20000010042 */
[-C--:B------:R-:W-:Y:S01]  /*2060*/  FFMA.FTZ R84, R83, R91.reuse, R84 ;  /* 0x0000005b53547223 */ /* 0x080fe20000010054 */
[----:B------:R-:W-:Y:S01]  /*2070*/  FMUL.FTZ R97, R91, R48 ;  /* 0x000000305b617220 */ /* 0x000fe20000410000 */
[----:B------:R-:W-:Y:S01]  /*2080*/  FMUL.FTZ R82, R80, R91 ;  /* 0x0000005b50527220 */ /* 0x000fe20000410000 */
[CC--:B------:R-:W-:Y:S01]  /*2090*/  FFMA.FTZ R86, R16.reuse, R93.reuse, R69 ;  /* 0x0000005d10567223 */ /* 0x0c0fe20000010045 */
[----:B------:R-:W-:Y:S01]  /*20a0*/  FFMA.FTZ R87, R16, R84, R87 ;  /* 0x0000005410577223 */ /* 0x000fe20000010057 */
[----:B------:R-:W-:Y:S01]  /*20b0*/  FFMA.FTZ R16, R0, R93, RZ ;  /* 0x0000005d00107223 */ /* 0x000fe200000100ff */
[----:B------:R-:W-:Y:S01]  /*20c0*/  FADD.FTZ R93, -R66, R93 ;  /* 0x0000005d425d7221 */ /* 0x000fe20000010100 */
[-C--:B------:R-:W-:Y:S01]  /*20d0*/  FFMA.FTZ R83, R83, R86.reuse, R68 ;  /* 0x0000005653537223 */ /* 0x080fe20000010044 */
[----:B------:R-:W-:Y:S01]  /*20e0*/  FMUL.FTZ R2, R87, R51 ;  /* 0x0000003357027220 */ /* 0x000fe20000410000 */
        /* <DEDUP_REMOVED lines=12> */
[C---:B------:R-:W-:Y:S01]  /*21b0*/  FMUL.FTZ R3, R80.reuse, R84 ;  /* 0x0000005450037220 */ /* 0x040fe20000410000 */
[----:B------:R-:W-:Y:S01]  /*21c0*/  FMUL.FTZ R14, R80, R87 ;  /* 0x00000057500e7220 */ /* 0x000fe20000410000 */
[C---:B------:R-:W-:Y:S01]  /*21d0*/  FADD.FTZ R62, R17.reuse, R62 ;  /* 0x0000003e113e7221 */ /* 0x040fe20000010000 */
[----:B------:R-:W-:Y:S01]  /*21e0*/  FFMA.FTZ R83, R17, R90, R16 ;  /* 0x0000005a11537223 */ /* 0x000fe20000010010 */
[----:B------:R-:W0:Y:S01]  /*21f0*/  SHFL.DOWN PT, R99, R88, 0x1, 0x1f ;  /* 0x08201f0058637f89 */ /* 0x000e2200000e0000 */
[----:B------:R-:W-:Y:S01]  /*2200*/  FMUL.FTZ R3, R86, R3 ;  /* 0x0000000356037220 */ /* 0x000fe20000410000 */
[----:B------:R-:W-:Y:S01]  /*2210*/  FMUL.FTZ R82, R85, R82 ;  /* 0x0000005255527220 */ /* 0x000fe20000410000 */
[----:B------:R-:W-:Y:S01]  /*2220*/  FMUL.FTZ R93, R93, R14 ;  /* 0x0000000e5d5d7220 */ /* 0x000fe20000410000 */
[----:B------:R-:W1:Y:S01]  /*2230*/  SHFL.DOWN PT, R16, R83, 0x1, 0x1f ;  /* 0x08201f0053107f89 */ /* 0x000e6200000e0000 */
[----:B------:R-:W-:Y:S01]  /*2240*/  FMUL.FTZ R15, R90, R15 ;  /* 0x0000000f5a0f7220 */ /* 0x000fe20000410000 */
        /* <DEDUP_REMOVED lines=46> */
.L_x_9615:
[----:B------:R-:W-:Y:S05]  /*2530*/  BSYNC.RECONVERGENT B0 ;  /* 0x0000000000007941 */ /* 0x000fea0003800200 */
.L_x_9614:
[----:B------:R-:W-:Y:S01]  /*2540*/  UIADD3 UR10, UPT, UPT, UR10, 0x1, URZ ;  /* 0x000000010a0a7890 */ /* 0x000fe2000fffe0ff */
[----:B------:R-:W-:Y:S01]  /*2550*/  LEA R77, P2, R8, R77, 0x2 ;  /* 0x0000004d084d7211 */ /* 0x000fe200078410ff */
[----:B0-----:R-:W-:Y:S01]  /*2560*/  VIADD R78, R78, 0x4 ;  /* 0x000000044e4e7836 */ /* 0x001fe20000000000 */
[----:B------:R-:W-:Y:S01]  /*2570*/  LEA R75, P3, R10, R75, 0x2 ;  /* 0x0000004b0a4b7211 */ /* 0x000fe200078610ff */
[----:B------:R-:W-:Y:S01]  /*2580*/  UISETP.NE.AND UP0, UPT, UR10, URZ, UPT ;  /* 0x000000ff0a00728c */ /* 0x000fe2000bf05270 */
[----:B------:R-:W-:Y:S02]  /*2590*/  LEA R73, P4, R12, R73, 0x2 ;  /* 0x000000490c497211 */ /* 0x000fe400078810ff */
[----:B------:R-:W-:Y:S02]  /*25a0*/  IADD3 R71, PT, PT, R71, 0x8, RZ ;  /* 0x0000000847477810 */ /* 0x000fe40007ffe0ff */
[----:B------:R-:W-:Y:S02]  /*25b0*/  IADD3 R81, PT, PT, R81, 0x1, RZ ;  /* 0x0000000151517810 */ /* 0x000fe40007ffe0ff */
[----:B------:R-:W-:-:S02]  /*25c0*/  IADD3 R79, PT, PT, R79, 0x1, RZ ;  /* 0x000000014f4f7810 */ /* 0x000fc40007ffe0ff */
[----:B------:R-:W-:Y:S02]  /*25d0*/  IADD3.X R76, PT, PT, R76, R9, RZ, P2, !PT ;  /* 0x000000094c4c7210 */ /* 0x000fe400017fe4ff */
[----:B------:R-:W-:Y:S02]  /*25e0*/  IADD3.X R74, PT, PT, R74, R11, RZ, P3, !PT ;  /* 0x0000000b4a4a7210 */ /* 0x000fe40001ffe4ff */
[----:B------:R-:W-:Y:S01]  /*25f0*/  IADD3.X R72, PT, PT, R72, R13, RZ, P4, !PT ;  /* 0x0000000d48487210 */ /* 0x000fe200027fe4ff */
[----:B------:R-:W-:Y:S06]  /*2600*/  BRA.U UP0, `(.L_x_9616) ;  /* 0xfffffff100507547 */ /* 0x000fec000b83ffff */
.L_x_9610:
[----:B------:R-:W-:Y:S01]  /*2610*/  BAR.SYNC.DEFER_BLOCKING 0x0 ;  /* 0x0000000000007b1d */ /* 0x000fe20000010000 */
[-C--:B------:R-:W-:Y:S02]  /*2620*/  ISETP.GE.AND P0, PT, R37, R43.reuse, PT ;  /* 0x0000002b2500720c */ /* 0x080fe40003f06270 */
[-C--:B------:R-:W-:Y:S02]  /*2630*/  ISETP.GE.AND P1, PT, R40, R43.reuse, PT ;  /* 0x0000002b2800720c */ /* 0x080fe40003f26270 */
[-C--:B------:R-:W-:Y:S02]  /*2640*/  ISETP.GE.AND P2, PT, R41, R43.reuse, PT ;  /* 0x0000002b2900720c */ /* 0x080fe40003f46270 */
[----:B------:R-:W-:Y:S02]  /*2650*/  ISETP.GE.AND P3, PT, R42, R43, PT ;  /* 0x0000002b2a00720c */ /* 0x000fe40003f66270 */
[----:B------:R-:W-:Y:S02]  /*2660*/  PRMT R3, RZ, 0x7610, R3 ;  /* 0x00007610ff037816 */ /* 0x000fe40000000003 */
[----:B------:R-:W-:-:S02]  /*2670*/  PRMT R9, RZ, 0x7610, R9 ;  /* 0x00007610ff097816 */ /* 0x000fc40000000009 */
[----:B------:R-:W-:Y:S01]  /*2680*/  PRMT R11, RZ, 0x7610, R11 ;  /* 0x00007610ff0b7816 */ /* 0x000fe2000000000b */
[----:B------:R-:W0:Y:S01]  /*2690*/  S2UR UR5, SR_CgaCtaId ;  /* 0x00000000000579c3 */ /* 0x000e220000008800 */
[----:B------:R-:W-:Y:S01]  /*26a0*/  UMOV UR4, 0x400 ;  /* 0x0000040000047882 */ /* 0x000fe20000000000 */
[----:B------:R-:W-:Y:S01]  /*26b0*/  F2FP.F16.F32.PACK_AB R64, R64, R65 ;  /* 0x000000414040723e */ /* 0x000fe200000000ff */
[----:B------:R-:W1:Y:S05]  /*26c0*/  LDCU.64 UR10, c[0x0][0x4f8] ;  /* 0x00009f00ff0a77ac */ /* 0x000e6a0008000a00 */
[----:B------:R-:W2:Y:S01]  /*26d0*/  LDC.64 R48, c[0x0][0x500] ;  /* 0x00014000ff307b82 */ /* 0x000ea20000000a00 */
[----:B------:R-:W3:Y:S04]  /*26e0*/  @!P0 LDG.E.U16 R3, desc[UR16][R4.64] ;  /* 0x0000001004038981 */ /* 0x000ee8000c1e1500 */
[----:B------:R-:W4:Y:S04]  /*26f0*/  @!P1 LDG.E.U16 R9, desc[UR16][R4.64+0x40] ;  /* 0x0000401004099981 */ /* 0x000f28000c1e1500 */
[----:B------:R-:W5:Y:S04]  /*2700*/  @!P2 LDG.E.U16 R11, desc[UR16][R4.64+0x80] ;  /* 0x00008010040ba981 */ /* 0x000f68000c1e1500 */
[----:B------:R-:W2:Y:S01]  /*2710*/  @!P3 LDG.E.U16 R63, desc[UR16][R4.64+0xc0] ;  /* 0x0000c010043fb981 */ /* 0x000ea2000c1e1500 */
[----:B------:R-:W-:Y:S01]  /*2720*/  ISETP.NE.AND P0, PT, R26, RZ, PT ;  /* 0x000000ff1a00720c */ /* 0x000fe20003f05270 */
[----:B0-----:R-:W-:Y:S01]  /*2730*/  ULEA UR4, UR5, UR4, 0x18 ;  /* 0x0000000405047291 */ /* 0x001fe2000f8ec0ff */
[----:B------:R-:W-:Y:S01]  /*2740*/  F2FP.F16.F32.PACK_AB R65, R62, R67 ;  /* 0x000000433e41723e */ /* 0x000fe200000000ff */
[----:B------:R-:W-:-:S02]  /*2750*/  USHF.R.S32.HI UR7, URZ, 0x1f, UR12 ;  /* 0x0000001fff077899 */ /* 0x000fc4000801140c */
[----:B------:R-:W-:Y:S01]  /*2760*/  UMOV UR6, UR12 ;  /* 0x0000000c00067c82 */ /* 0x000fe20008000000 */
[----:B------:R-:W0:Y:S01]  /*2770*/  LDCU.64 UR12, c[0x0][0x550] ;  /* 0x0000aa00ff0c77ac */ /* 0x000e220008000a00 */
[----:B------:R-:W-:Y:S01]  /*2780*/  MOV R36, UR4 ;  /* 0x0000000400247c02 */ /* 0x000fe20008000f00 */
[----:B------:R-:W-:-:S03]  /*2790*/  UISETP.GT.AND UP0, UPT, UR8, 0x1, UPT ;  /* 0x000000010800788c */ /* 0x000fc6000bf04270 */
[----:B------:R-:W-:Y:S01]  /*27a0*/  UMOV UR8, UR9 ;  /* 0x0000000900087c82 */ /* 0x000fe20008000000 */
[----:B---3--:R-:W-:Y:S04]  /*27b0*/  STS.U16 [R44], R3 ;  /* 0x000000032c007388 */ /* 0x008fe80000000400 */
[----:B----4-:R-:W-:Y:S04]  /*27c0*/  STS.U16 [R44+0x40], R9 ;  /* 0x000040092c007388 */ /* 0x010fe80000000400 */
[----:B-----5:R-:W-:Y:S04]  /*27d0*/  STS.U16 [R44+0x80], R11 ;  /* 0x0000800b2c007388 */ /* 0x020fe80000000400 */
[----:B--2---:R-:W-:Y:S01]  /*27e0*/  STS.U16 [R44+0xc0], R63 ;  /* 0x0000c03f2c007388 */ /* 0x004fe20000000400 */
[----:B------:R-:W-:-:S03]  /*27f0*/  NOP ;  /* 0x0000000000007918 */ /* 0x000fc60000000000 */
[----:B------:R-:W2:Y:S01]  /*2800*/  LDS.64 R14, [R46] ;  /* 0x000000002e0e7984 */ /* 0x000ea20000000a00 */
[----:B------:R-:W-:Y:S06]  /*2810*/  BAR.SYNC.DEFER_BLOCKING 0x0 ;  /* 0x0000000000007b1d */ /* 0x000fec0000010000 */
[----:B------:R-:W-:Y:S01]  /*2820*/  STS.64 [R46], R64 ;  /* 0x000000402e007388 */ /* 0x000fe20000000a00 */
[----:B------:R-:W-:-:S03]  /*2830*/  NOP ;  /* 0x0000000000007918 */ /* 0x000fc60000000000 */
[----:B------:R-:W-:Y:S04]  /*2840*/  LDS.U16 R9, [R44] ;  /* 0x000000002c097984 */ /* 0x000fe80000000400 */
[----:B------:R-:W-:Y:S01]  /*2850*/  LDS.U16 R11, [R44+0x40] ;  /* 0x000040002c0b7984 */ /* 0x000fe20000000400 */
[--C-:B--2---:R-:W-:Y:S02]  /*2860*/  HADD2.F32 R13, -RZ, R14.reuse.H0_H0 ;  /* 0x2000000eff0d7230 */ /* 0x104fe40000004100 */
[--C-:B------:R-:W-:Y:S02]  /*2870*/  HADD2.F32 R3, -RZ, R15.reuse.H0_H0 ;  /* 0x2000000fff037230 */ /* 0x100fe40000004100 */
[----:B------:R-:W-:Y:S02]  /*2880*/  HADD2.F32 R5, -RZ, R15.H1_H1 ;  /* 0x3000000fff057230 */ /* 0x000fe40000004100 */
[--C-:B------:R-:W-:Y:S01]  /*2890*/  FADD.FTZ R0, R13, R20.reuse ;  /* 0x000000140d007221 */ /* 0x100fe20000010000 */
[----:B------:R-:W-:Y:S01]  /*28a0*/  HADD2.F32 R13, -RZ, R14.H1_H1 ;  /* 0x3000000eff0d7230 */ /* 0x000fe20000004100 */
[----:B------:R-:W-:Y:S01]  /*28b0*/  LDS.U16 R15, [R44+0xc0] ;  /* 0x0000c0002c0f7984 */ /* 0x000fe20000000400 */
[--C-:B------:R-:W-:Y:S01]  /*28c0*/  FADD.FTZ R3, R3, R20.reuse ;  /* 0x0000001403037221 */ /* 0x100fe20000010000 */
[--C-:B------:R-:W-:Y:S01]  /*28d0*/  FADD.FTZ R5, R5, R20.reuse ;  /* 0x0000001405057221 */ /* 0x100fe20000010000 */
[----:B------:R-:W-:Y:S01]  /*28e0*/  FSETP.GTU.FTZ.AND P2, PT, R0, 20, PT ;  /* 0x41a000000000780b */ /* 0x000fe20003f5c000 */
[----:B------:R-:W-:-:S02]  /*28f0*/  FADD.FTZ R13, R13, R20 ;  /* 0x000000140d0d7221 */ /* 0x000fc40000010000 */
[----:B------:R-:W-:Y:S02]  /*2900*/  FSETP.GTU.FTZ.AND P4, PT, R3, 20, PT ;  /* 0x41a000000300780b */ /* 0x000fe40003f9c000 */
[----:B------:R-:W-:Y:S02]  /*2910*/  FSETP.GTU.FTZ.AND P1, PT, R5, 20, PT ;  /* 0x41a000000500780b */ /* 0x000fe40003f3c000 */
[----:B------:R-:W-:-:S06]  /*2920*/  FSETP.GTU.FTZ.AND P3, PT, R13, 20, PT ;  /* 0x41a000000d00780b */ /* 0x000fcc0003f7c000 */
[----:B------:R-:W-:-:S03]  /*2930*/  @!P2 FMUL.FTZ R0, R0, -1.4426950216293334961 ;  /* 0xbfb8aa3b0000a820 */ /* 0x000fc60000410000 */
[----:B------:R-:W-:Y:S02]  /*2940*/  @!P4 FMUL.FTZ R3, R3, -1.4426950216293334961 ;  /* 0xbfb8aa3b0303c820 */ /* 0x000fe40000410000 */
[----:B------:R-:W-:Y:S01]  /*2950*/  @!P1 FMUL.FTZ R8, R5, -1.4426950216293334961 ;  /* 0xbfb8aa3b05089820 */ /* 0x000fe20000410000 */
[----:B------:R-:W2:Y:S01]  /*2960*/  @!P2 MUFU.EX2 R0, R0 ;  /* 0x000000000000a308 */ /* 0x000ea20000000800 */
[----:B------:R-:W-:Y:S02]  /*2970*/  @!P3 FMUL.FTZ R2, R13, -1.4426950216293334961 ;  /* 0xbfb8aa3b0d02b820 */ /* 0x000fe40000410000 */
[----:B------:R-:W-:Y:S04]  /*2980*/  LDS.U16 R13, [R44+0x80] ;  /* 0x000080002c0d7984 */ /* 0x000fe80000000400 */
[----:B------:R-:W-:Y:S01]  /*2990*/  @!P0 STS [UR4+0x100], R43 ;  /* 0x0001002bff008988 */ /* 0x000fe20008000804 */
[----:B------:R-:W3:Y:S01]  /*29a0*/  @!P3 MUFU.EX2 R2, R2 ;  /* 0x000000020002b308 */ /* 0x000ee20000000800 */
[----:B-1----:R-:W-:Y:S01]  /*29b0*/  UIMAD.WIDE.U32 UR4, UR18, UR10, UR6 ;  /* 0x0000000a120472a5 */ /* 0x002fe2000f8e0006 */
[----:B------:R-:W-:Y:S03]  /*29c0*/  BAR.SYNC.DEFER_BLOCKING 0x0 ;  /* 0x0000000000007b1d */ /* 0x000fe60000010000 */
[----:B------:R-:W-:-:S03]  /*29d0*/  UIMAD UR5, UR18, UR11, UR5 ;  /* 0x0000000b120572a4 */ /* 0x000fc6000f8e0205 */
[----:B------:R-:W1:Y:S01]  /*29e0*/  @!P4 MUFU.EX2 R3, R3 ;  /* 0x000000030003c308 */ /* 0x000e620000000800 */
[----:B--2---:R-:W-:-:S07]  /*29f0*/  @!P2 FADD.FTZ R0, R0, 1 ;  /* 0x3f8000000000a421 */ /* 0x004fce0000010000 */
[----:B------:R-:W2:Y:S01]  /*2a00*/  @!P2 MUFU.RCP R0, R0 ;  /* 0x000000000000a308 */ /* 0x000ea20000001000 */
[----:B---3--:R-:W-:-:S07]  /*2a10*/  @!P3 FADD.FTZ R4, R2, 1 ;  /* 0x3f8000000204b421 */ /* 0x008fce0000010000 */
[----:B------:R-:W3:Y:S01]  /*2a20*/  @!P3 MUFU.RCP R17, R4 ;  /* 0x000000040011b308 */ /* 0x000ee20000001000 */
[----:B-1----:R-:W-:Y:S01]  /*2a30*/  @!P4 FADD.FTZ R5, R3, 1 ;  /* 0x3f8000000305c421 */ /* 0x002fe20000010000 */
[----:B------:R-:W1:Y:S01]  /*2a40*/  LDS R10, [R36+0x100] ;  /* 0x00010000240a7984 */ /* 0x000e620000000800 */
[C---:B------:R-:W-:Y:S01]  /*2a50*/  IMAD.WIDE.U32 R2, R18.reuse, R48, UR4 ;  /* 0x0000000412027e25 */ /* 0x040fe2000f8e0030 */
[----:B------:R-:W4:Y:S04]  /*2a60*/  LDCU.64 UR4, c[0x0][0x518] ;  /* 0x0000a300ff0477ac */ /* 0x000f280008000a00 */
[----:B------:R-:W5:Y:S01]  /*2a70*/  @!P4 MUFU.RCP R12, R5 ;  /* 0x00000005000cc308 */ /* 0x000f620000001000 */
[----:B--2---:R-:W-:Y:S01]  /*2a80*/  @!P2 FMUL.FTZ R55, R55, R0 ;  /* 0x000000003737a220 */ /* 0x004fe20000410000 */
[----:B------:R-:W-:Y:S01]  /*2a90*/  IMAD R0, R18, R49, R3 ;  /* 0x0000003112007224 */ /* 0x000fe200078e0203 */
[----:B------:R-:W-:-:S02]  /*2aa0*/  IADD3 R3, P5, PT, R37, R2, RZ ;  /* 0x0000000225037210 */ /* 0x000fc40007fbe0ff */
[----:B------:R-:W-:Y:S02]  /*2ab0*/  FADD.FTZ R27, R55, R27 ;  /* 0x0000001b371b7221 */ /* 0x000fe40000010000 */
[----:B------:R-:W-:Y:S01]  /*2ac0*/  IADD3.X R0, PT, PT, RZ, R0, RZ, P5, !PT ;  /* 0x00000000ff007210 */ /* 0x000fe20002ffe4ff */
[----:B------:R-:W2:Y:S01]  /*2ad0*/  @!P1 MUFU.EX2 R8, R8 ;  /* 0x0000000800089308 */ /* 0x000ea20000000800 */
[----:B---3--:R-:W-:Y:S01]  /*2ae0*/  @!P3 FMUL.FTZ R54, R54, R17 ;  /* 0x000000113636b220 */ /* 0x008fe20000410000 */
[----:B0-----:R-:W-:-:S04]  /*2af0*/  LEA R2, P6, R3, UR12, 0x1 ;  /* 0x0000000c03027c11 */ /* 0x001fc8000f8c08ff */
[----:B------:R-:W-:Y:S01]  /*2b00*/  LEA.HI.X R3, R3, UR13, R0, 0x1, P6 ;  /* 0x0000000d03037c11 */ /* 0x000fe2000b0f0c00 */
[----:B----4-:R-:W-:Y:S01]  /*2b10*/  UIMAD.WIDE.U32 UR6, UR18, UR4, UR6 ;  /* 0x00000004120672a5 */ /* 0x010fe2000f8e0006 */
[----:B------:R-:W-:Y:S01]  /*2b20*/  F2FP.F16.F32.PACK_AB R48, R54, R55 ;  /* 0x000000373630723e */ /* 0x000fe200000000ff */
[----:B-----5:R-:W-:Y:S01]  /*2b30*/  @!P4 FMUL.FTZ R53, R53, R12 ;  /* 0x0000000c3535c220 */ /* 0x020fe20000410000 */
[----:B------:R-:W-:Y:S01]  /*2b40*/  FADD.FTZ R54, R27, R54 ;  /* 0x000000361b367221 */ /* 0x000fe20000010000 */
[----:B------:R-:W-:Y:S01]  /*2b50*/  UIMAD UR7, UR18, UR5, UR7 ;  /* 0x00000005120772a4 */ /* 0x000fe2000f8e0207 */
[----:B------:R-:W0:Y:S02]  /*2b60*/  LDCU.64 UR4, c[0x0][0x560] ;  /* 0x0000ac00ff0477ac */ /* 0x000e240008000a00 */
[----:B------:R-:W-:Y:S01]  /*2b70*/  FADD.FTZ R27, R54, R53 ;  /* 0x00000035361b7221 */ /* 0x000fe20000010000 */
[----:B--2---:R-:W-:-:S04]  /*2b80*/  @!P1 FADD.FTZ R8, R8, 1 ;  /* 0x3f80000008089421 */ /* 0x004fc80000010000 */
[----:B------:R-:W2:Y:S01]  /*2b90*/  @!P1 MUFU.RCP R45, R8 ;  /* 0x00000008002d9308 */ /* 0x000ea20000001000 */
[-C--:B-1----:R-:W-:Y:S02]  /*2ba0*/  ISETP.GE.AND P2, PT, R37, R10.reuse, PT ;  /* 0x0000000a2500720c */ /* 0x082fe40003f46270 */
[-C--:B------:R-:W-:Y:S02]  /*2bb0*/  ISETP.GE.AND P3, PT, R40, R10.reuse, PT ;  /* 0x0000000a2800720c */ /* 0x080fe40003f66270 */
[-C--:B------:R-:W-:Y:S02]  /*2bc0*/  ISETP.GE.AND P4, PT, R41, R10.reuse, PT ;  /* 0x0000000a2900720c */ /* 0x080fe40003f86270 */
[----:B------:R-:W-:Y:S01]  /*2bd0*/  ISETP.GE.AND P5, PT, R42, R10, PT ;  /* 0x0000000a2a00720c */ /* 0x000fe20003fa6270 */
[----:B--2---:R-:W-:-:S06]  /*2be0*/  @!P1 FMUL.FTZ R52, R52, R45 ;  /* 0x0000002d34349220 */ /* 0x004fcc0000410000 */
[----:B------:R-:W-:Y:S01]  /*2bf0*/  @!P2 STG.E.U16 desc[UR16][R2.64], R9 ;  /* 0x000000090200a986 */ /* 0x000fe2000c101510 */
[----:B------:R-:W-:-:S03]  /*2c00*/  FADD.FTZ R27, R27, R52 ;  /* 0x000000341b1b7221 */ /* 0x000fc60000010000 */
[----:B------:R1:W-:Y:S01]  /*2c10*/  @!P3 STG.E.U16 desc[UR16][R2.64+0x40], R11 ;  /* 0x0000400b0200b986 */ /* 0x0003e2000c101510 */
[----:B------:R-:W-:-:S03]  /*2c20*/  F2FP.F16.F32.PACK_AB R49, R52, R53 ;  /* 0x000000353431723e */ /* 0x000fc600000000ff */
        /* <DEDUP_REMOVED lines=34> */
.L_x_9601:
        /* <DEDUP_REMOVED lines=34> */
.L_x_9619:
[----:B------:R-:W-:Y:S05]  /*3070*/  BSYNC.RECONVERGENT B0 ;  /* 0x0000000000007941 */ /* 0x000fea0003800200 */
.L_x_9618:
        /* <DEDUP_REMOVED lines=26> */
.L_x_9621:
[----:B------:R-:W-:Y:S05]  /*3220*/  BSYNC.RECONVERGENT B0 ;  /* 0x0000000000007941 */ /* 0x000fea0003800200 */
.L_x_9620:
        /* <DEDUP_REMOVED lines=22> */
.L_x_9623:
[C---:B------:R-:W-:Y:S01]  /*3390*/  LEA R0, R19.reuse, UR4, 0x2 ;  /* 0x0000000413007c11 */ /* 0x040fe2000f8e10ff */
[----:B-1----:R-:W-:Y:S01]  /*33a0*/  IMAD.MOV.U32 R9, RZ, RZ, R27 ;  /* 0x000000ffff097224 */ /* 0x002fe200078e001b */
[----:B------:R-:W-:Y:S01]  /*33b0*/  SHF.R.S32.HI R18, RZ, 0x1f, R19 ;  /* 0x0000001fff127819 */ /* 0x000fe20000011413 */
[C---:B------:R-:W-:Y:S01]  /*33c0*/  IMAD.WIDE.U32 R12, R19.reuse, UR28, RZ ;  /* 0x0000001c130c7c25 */ /* 0x040fe2000f8e00ff */
        /* <DEDUP_REMOVED lines=47> */
.L_x_9622:
[----:B------:R-:W-:Y:S05]  /*36c0*/  EXIT ;  /* 0x000000000000794d */ /* 0x000fea0003800000 */
.L_x_9624:
        /* <DEDUP_REMOVED lines=11> */
.L_x_10538:


//--------------------- .text._Z25selective_scan_bwd_kernelI32Selective_Scan_bwd_kernel_traitsILi32ELi4ELb0ELb0ELb0ELb1ELb1EN3c104HalfEfEEv12SSMParamsBwd --------------------------
	.section	.text._Z25selective_scan_bwd_kernelI32Selective_Scan_bwd_kernel_traitsILi32ELi4ELb0ELb0ELb0ELb1ELb1EN3c104HalfEfEEv12SSMParamsBwd,"ax",@progbits
	.align	128
        .global         _Z25selective_scan_bwd_kernelI32Selective_Scan_bwd_kernel_traitsILi32ELi4ELb0ELb0ELb0ELb1ELb1EN3c104HalfEfEEv12SSMParamsBwd
        .type           _Z25selective_scan_bwd_kernelI32Selective_Scan_bwd_kernel_traitsILi32ELi4ELb0ELb0ELb0ELb1ELb1EN3c104HalfEfEEv12SSMParamsBwd,@function
        .size           _Z25selective_scan_bwd_kernelI32Selective_Scan_bwd_kernel_traitsILi32ELi4ELb0ELb0ELb0ELb1ELb1EN3c104HalfEfEEv12SSMParamsBwd,(.L_x_10539 - _Z25selective_scan_bwd_kernelI32Selective_Scan_bwd_kernel_traitsILi32ELi4ELb0ELb0ELb0ELb1ELb1EN3c104HalfEfEEv12SSMParamsBwd)
        .other          _Z25selective_scan_bwd_kernelI32Selective_Scan_bwd_kernel_traitsILi32ELi4ELb0ELb0ELb0ELb1ELb1EN3c104HalfEfEEv12SSMParamsBwd,@"STO_CUDA_ENTRY STV_DEFAULT"
_Z25selective_scan_bwd_kernelI32Selective_Scan_bwd_kernel_traitsILi32ELi4ELb0ELb0ELb0ELb1ELb1EN3c104HalfEfEEv12SSMParamsBwd:
.text._Z25selective_scan_bwd_kernelI32Selective_Scan_bwd_kernel_traitsILi32ELi4ELb0ELb0ELb0ELb1ELb1EN3c104HalfEfEEv12SSMParamsBwd:
        /* <DEDUP_REMOVED lines=102> */
[----:B------:R-:W-:Y:S02]  /*0660*/  IADD3 R37, PT, PT, R25, 0x200, RZ ;  /* 0x0000020019257810 */ /* 0x000fe40007ffe0ff */
[----:B------:R-:W-:Y:S02]  /*0670*/  IADD3 R38, PT, PT, R38, UR10, RZ ;  /* 0x0000000a26267c10 */ /* 0x000fe4000fffe0ff */
[C---:B------:R-:W-:Y:S02]  /*0680*/  LOP3.LUT R39, R36.reuse, 0x20, RZ, 0xfc, !PT ;  /* 0x0000002024277812 */ /* 0x040fe400078efcff */
[C---:B------:R-:W-:Y:S02]  /*0690*/  LOP3.LUT R40, R36.reuse, 0x40, RZ, 0xfc, !PT ;  /* 0x0000004024287812 */ /* 0x040fe400078efcff */
[----:B---3--:R-:W-:-:S07]  /*06a0*/  LOP3.LUT R41, R36, 0x60, RZ, 0xfc, !PT ;  /* 0x0000006024297812 */ /* 0x008fce00078efcff */
.L_x_9642:
        /* <DEDUP_REMOVED lines=9> */
[----:B------:R-:W-:Y:S02]  /*0740*/  IADD3.X R3, PT, PT, RZ, R31, RZ, P4, !PT ;  /* 0x0000001fff037210 */ /* 0x000fe400027fe4ff */
        /* <DEDUP_REMOVED lines=17> */
[----:B0-----:R-:W-:-:S02]  /*0860*/  LEA R44, R43, UR10, 0x1 ;  /* 0x0000000a2b2c7c11 */ /* 0x001fc4000f8e08ff */
[----:B------:R-:W-:-:S03]  /*0870*/  LEA R45, R43, UR10, 0x3 ;  /* 0x0000000a2b2d7c11 */ /* 0x000fc6000f8e18ff */
        /* <DEDUP_REMOVED lines=30> */
[----:B------:R-:W-:-:S03]  /*0a60*/  HADD2.F32 R47, -RZ, R8.H1_H1 ;  /* 0x30000008ff2f7230 */ /* 0x000fc60000004100 */
[--C-:B-----5:R-:W-:Y:S01]  /*0a70*/  FADD.FTZ R46, R17, R20.reuse ;  /* 0x00000014112e7221 */ /* 0x120fe20000010000 */
[----:B------:R-:W-:Y:S02]  /*0a80*/  HADD2.F32 R17, -RZ, R9.H0_H0 ;  /* 0x20000009ff117230 */ /* 0x000fe40000004100 */
[--C-:B------:R-:W-:Y:S02]  /*0a90*/  FADD.FTZ R47, R47, R20.reuse ;  /* 0x000000142f2f7221 */ /* 0x100fe40000010000 */
[----:B------:R-:W-:Y:S01]  /*0aa0*/  FSETP.GTU.FTZ.AND P4, PT, R46, 20, PT ;  /* 0x41a000002e00780b */ /* 0x000fe20003f9c000 */
[----:B------:R-:W-:Y:S02]  /*0ab0*/  FADD.FTZ R48, R17, R20 ;  /* 0x0000001411307221 */ /* 0x000fe40000010000 */
[----:B------:R-:W-:Y:S01]  /*0ac0*/  FSETP.GTU.FTZ.AND P5, PT, R47, 20, PT ;  /* 0x41a000002f00780b */ /* 0x000fe20003fbc000 */
[----:B--2---:R0:W-:Y:S04]  /*0ad0*/  STS.U16 [R44], R13 ;  /* 0x0000000d2c007388 */ /* 0x0041e80000000400 */
[----:B---3--:R0:W-:Y:S04]  /*0ae0*/  STS.U16 [R44+0x40], R15 ;  /* 0x0000400f2c007388 */ /* 0x0081e80000000400 */
[----:B----4-:R0:W-:Y:S04]  /*0af0*/  STS.U16 [R44+0x80], R53 ;  /* 0x000080352c007388 */ /* 0x0101e80000000400 */
[----:B------:R0:W-:Y:S01]  /*0b00*/  STS.U16 [R44+0xc0], R55 ;  /* 0x0000c0372c007388 */ /* 0x0001e20000000400 */
[----:B------:R-:W-:Y:S01]  /*0b10*/  NOP ;  /* 0x0000000000007918 */ /* 0x000fe20000000000 */
        /* <DEDUP_REMOVED lines=31> */
.L_x_9627:
[----:B------:R-:W-:Y:S05]  /*0d10*/  BSYNC.RECONVERGENT B0 ;  /* 0x0000000000007941 */ /* 0x000fea0003800200 */
.L_x_9626:
        /* <DEDUP_REMOVED lines=35> */
.L_x_9629:
[----:B------:R-:W-:Y:S05]  /*0f50*/  BSYNC.RECONVERGENT B0 ;  /* 0x0000000000007941 */ /* 0x000fea0003800200 */
.L_x_9628:
        /* <DEDUP_REMOVED lines=33> */
.L_x_9631:
[----:B------:R-:W-:Y:S05]  /*1170*/  BSYNC.RECONVERGENT B0 ;  /* 0x0000000000007941 */ /* 0x000fea0003800200 */
.L_x_9630:
        /* <DEDUP_REMOVED lines=32> */
.L_x_9633:
[----:B------:R-:W-:Y:S05]  /*1380*/  BSYNC.RECONVERGENT B0 ;  /* 0x0000000000007941 */ /* 0x000fea0003800200 */
.L_x_9632:
[----:B------:R-:W1:Y:S01]  /*1390*/  LDCU.128 UR12, c[0x0][0x410] ;  /* 0x00008200ff0c77ac */ /* 0x000e620008000c00 */
[----:B0-----:R-:W-:Y:S02]  /*13a0*/  PRMT R15, RZ, 0x7610, R15 ;  /* 0x00007610ff0f7816 */ /* 0x001fe4000000000f */
[----:B------:R-:W-:Y:S01]  /*13b0*/  PRMT R17, RZ, 0x7610, R17 ;  /* 0x00007610ff117816 */ /* 0x000fe20000000011 */
[----:B------:R-:W-:Y:S01]  /*13c0*/  UMOV UR4, UR19 ;  /* 0x0000001300047c82 */ /* 0x000fe20008000000 */
[----:B------:R-:W-:Y:S01]  /*13d0*/  UMOV UR5, URZ ;  /* 0x000000ff00057c82 */ /* 0x000fe20008000000 */
[----:B------:R-:W-:Y:S02]  /*13e0*/  PRMT R51, RZ, 0x7610, R51 ;  /* 0x00007610ff337816 */ /* 0x000fe40000000033 */
[----:B------:R-:W-:Y:S01]  /*13f0*/  PRMT R53, RZ, 0x7610, R53 ;  /* 0x00007610ff357816 */ /* 0x000fe20000000035 */
[----:B-1----:R-:W-:-:S04]  /*1400*/  UIMAD.WIDE.U32 UR8, UR18, UR12, UR4 ;  /* 0x0000000c120872a5 */ /* 0x002fc8000f8e0004 */
[----:B------:R-:W-:Y:S01]  /*1410*/  UIMAD UR10, UR18, UR13, UR9 ;  /* 0x0000000d120a72a4 */ /* 0x000fe2000f8e0209 */
[----:B------:R-:W0:Y:S01]  /*1420*/  LDCU.64 UR12, c[0x0][0x488] ;  /* 0x00009100ff0c77ac */ /* 0x000e220008000a00 */
[----:B------:R-:W-:Y:S02]  /*1430*/  MOV R9, UR9 ;  /* 0x0000000900097c02 */ /* 0x000fe40008000f00 */
[----:B------:R-:W-:Y:S02]  /*1440*/  MOV R8, UR8 ;  /* 0x0000000800087c02 */ /* 0x000fe40008000f00 */
[----:B------:R-:W-:-:S03]  /*1450*/  MOV R9, UR10 ;  /* 0x0000000a00097c02 */ /* 0x000fc60008000f00 */
[----:B------:R-:W-:-:S04]  /*1460*/  IMAD.WIDE.U32 R8, R18, UR14, R8 ;  /* 0x0000000e12087c25 */ /* 0x000fc8000f8e0008 */
[----:B------:R-:W-:Y:S01]  /*1470*/  IMAD R9, R18, UR15, R9 ;  /* 0x0000000f12097c24 */ /* 0x000fe2000f8e0209 */
[----:B------:R-:W-:-:S04]  /*1480*/  IADD3 R8, P4, PT, R36, R8, RZ ;  /* 0x0000000824087210 */ /* 0x000fc80007f9e0ff */
[----:B------:R-:W-:Y:S02]  /*1490*/  IADD3.X R9, PT, PT, RZ, R9, RZ, P4, !PT ;  /* 0x00000009ff097210 */ /* 0x000fe400027fe4ff */
[----:B0-----:R-:W-:-:S04]  /*14a0*/  LEA R12, P4, R8, UR12, 0x1 ;  /* 0x0000000c080c7c11 */ /* 0x001fc8000f8808ff */
[----:B------:R-:W-:Y:S01]  /*14b0*/  LEA.HI.X R13, R8, UR13, R9, 0x1, P4 ;  /* 0x0000000d080d7c11 */ /* 0x000fe2000a0f0c09 */
[----:B------:R-:W0:Y:S01]  /*14c0*/  LDCU.128 UR12, c[0x0][0x420] ;  /* 0x00008400ff0c77ac */ /* 0x000e220008000c00 */
[----:B------:R-:W1:Y:S01]  /*14d0*/  LDS.64 R8, [R45] ;  /* 0x000000002d087984 */ /* 0x000e620000000a00 */
[----:B------:R-:W-:Y:S06]  /*14e0*/  BAR.SYNC.DEFER_BLOCKING 0x0 ;  /* 0x0000000000007b1d */ /* 0x000fec0000010000 */
[----:B------:R-:W2:Y:S04]  /*14f0*/  @!P0 LDG.E.U16 R15, desc[UR16][R12.64] ;  /* 0x000000100c0f8981 */ /* 0x000ea8000c1e1500 */
[----:B------:R-:W3:Y:S04]  /*1500*/  @!P1 LDG.E.U16 R17, desc[UR16][R12.64+0x40] ;  /* 0x000040100c119981 */ /* 0x000ee8000c1e1500 */
[----:B------:R-:W4:Y:S04]  /*1510*/  @!P2 LDG.E.U16 R51, desc[UR16][R12.64+0x80] ;  /* 0x000080100c33a981 */ /* 0x000f28000c1e1500 */
[----:B------:R5:W4:Y:S01]  /*1520*/  @!P3 LDG.E.U16 R53, desc[UR16][R12.64+0xc0] ;  /* 0x0000c0100c35b981 */ /* 0x000b22000c1e1500 */
[----:B0-----:R-:W-:Y:S01]  /*1530*/  UIMAD.WIDE.U32 UR8, UR18, UR12, UR4 ;  /* 0x0000000c120872a5 */ /* 0x001fe2000f8e0004 */
[----:B------:R-:W-:-:S02]  /*1540*/  PRMT R55, RZ, 0x7610, R55 ;  /* 0x00007610ff377816 */ /* 0x000fc40000000037 */
[----:B------:R-:W-:Y:S01]  /*1550*/  PRMT R57, RZ, 0x7610, R57 ;  /* 0x00007610ff397816 */ /* 0x000fe20000000039 */
[----:B------:R-:W-:Y:S01]  /*1560*/  UIMAD UR10, UR18, UR13, UR9 ;  /* 0x0000000d120a72a4 */ /* 0x000fe2000f8e0209 */
[----:B------:R-:W-:Y:S01]  /*1570*/  PRMT R59, RZ, 0x7610, R59 ;  /* 0x00007610ff3b7816 */ /* 0x000fe2000000003b */
[----:B------:R-:W0:Y:S01]  /*1580*/  LDCU.64 UR12, c[0x0][0x478] ;  /* 0x00008f00ff0c77ac */ /* 0x000e220008000a00 */
[----:B------:R-:W-:Y:S02]  /*1590*/  MOV R11, UR9 ;  /* 0x00000009000b7c02 */ /* 0x000fe40008000f00 */
[----:B------:R-:W-:Y:S02]  /*15a0*/  MOV R10, UR8 ;  /* 0x00000008000a7c02 */ /* 0x000fe40008000f00 */
[----:B------:R-:W-:Y:S02]  /*15b0*/  MOV R11, UR10 ;  /* 0x0000000a000b7c02 */ /* 0x000fe40008000f00 */
[----:B-----5:R-:W-:Y:S01]  /*15c0*/  PRMT R13, RZ, 0x7610, R13 ;  /* 0x00007610ff0d7816 */ /* 0x020fe2000000000d */
[----:B--2---:R-:W-:Y:S01]  /*15d0*/  STS.U16 [R44], R15 ;  /* 0x0000000f2c007388 */ /* 0x004fe20000000400 */
[----:B------:R-:W-:-:S03]  /*15e0*/  IMAD.WIDE.U32 R10, R18, UR14, R10 ;  /* 0x0000000e120a7c25 */ /* 0x000fc6000f8e000a */
[----:B---3--:R-:W-:Y:S01]  /*15f0*/  STS.U16 [R44+0x40], R17 ;  /* 0x000040112c007388 */ /* 0x008fe20000000400 */
[----:B------:R-:W-:Y:S01]  /*1600*/  IMAD R0, R18, UR15, R11 ;  /* 0x0000000f12007c24 */ /* 0x000fe2000f8e020b */
[----:B------:R-:W-:Y:S02]  /*1610*/  IADD3 R11, P4, PT, R36, R10, RZ ;  /* 0x0000000a240b7210 */ /* 0x000fe40007f9e0ff */
[----:B----4-:R-:W-:Y:S04]  /*1620*/  STS.U16 [R44+0x80], R51 ;  /* 0x000080332c007388 */ /* 0x010fe80000000400 */
[----:B------:R-:W-:Y:S01]  /*1630*/  STS.U16 [R44+0xc0], R53 ;  /* 0x0000c0352c007388 */ /* 0x000fe20000000400 */
[----:B------:R-:W-:-:S03]  /*1640*/  NOP ;  /* 0x0000000000007918 */ /* 0x000fc60000000000 */
[----:B------:R-:W2:Y:S01]  /*1650*/  LDS.64 R60, [R45] ;  /* 0x000000002d3c7984 */ /* 0x000ea20000000a00 */
[----:B------:R-:W-:Y:S01]  /*1660*/  IADD3.X R0, PT, PT, RZ, R0, RZ, P4, !PT ;  /* 0x00000000ff007210 */ /* 0x000fe200027fe4ff */
[----:B------:R-:W3:Y:S01]  /*1670*/  S2UR UR9, SR_CgaCtaId ;  /* 0x00000000000979c3 */ /* 0x000ee20000008800 */
[C---:B0-----:R-:W-:Y:S01]  /*1680*/  LEA R10, P4, R11.reuse, UR12, 0x1 ;  /* 0x0000000c0b0a7c11 */ /* 0x041fe2000f8808ff */
[----:B-1----:R-:W-:Y:S02]  /*1690*/  HADD2.F32 R54, -RZ, R8.H1_H1 ;  /* 0x30000008ff367230 */ /* 0x002fe40000004100 */
[----:B------:R-:W-:Y:S01]  /*16a0*/  HADD2.F32 R56, -RZ, R9.H0_H0 ;  /* 0x20000009ff387230 */ /* 0x000fe20000004100 */
[----:B------:R-:W-:-:S03]  /*16b0*/  LEA.HI.X R11, R11, UR13, R0, 0x1, P4 ;  /* 0x0000000d0b0b7c11 */ /* 0x000fc6000a0f0c00 */
[----:B------:R-:W-:Y:S01]  /*16c0*/  BAR.SYNC.DEFER_BLOCKING 0x0 ;  /* 0x0000000000007b1d */ /* 0x000fe20000010000 */
[----:B------:R-:W-:-:S05]  /*16d0*/  HADD2.F32 R58, -RZ, R9.H1_H1 ;  /* 0x30000009ff3a7230 */ /* 0x000fca0000004100 */
[----:B------:R-:W-:Y:S01]  /*16e0*/  UMOV UR8, 0x400 ;  /* 0x0000040000087882 */ /* 0x000fe20000000000 */
[----:B------:R-:W0:Y:S01]  /*16f0*/  LDCU.64 UR10, c[0x0][0x508] ;  /* 0x0000a100ff0a77ac */ /* 0x000e220008000a00 */
[----:B------:R-:W1:Y:S01]  /*1700*/  LDCU.64 UR12, c[0x0][0x490] ;  /* 0x00009200ff0c77ac */ /* 0x000e620008000a00 */
[----:B------:R-:W4:Y:S04]  /*1710*/  @!P0 LDG.E.U16 R13, desc[UR16][R10.64] ;  /* 0x000000100a0d8981 */ /* 0x000f28000c1e1500 */
[----:B------:R-:W5:Y:S04]  /*1720*/  @!P1 LDG.E.U16 R55, desc[UR16][R10.64+0x40] ;  /* 0x000040100a379981 */ /* 0x000f68000c1e1500 */
[----:B------:R-:W5:Y:S04]  /*1730*/  @!P2 LDG.E.U16 R57, desc[UR16][R10.64+0x80] ;  /* 0x000080100a39a981 */ /* 0x000f68000c1e1500 */
[----:B------:R-:W5:Y:S01]  /*1740*/  @!P3 LDG.E.U16 R59, desc[UR16][R10.64+0xc0] ;  /* 0x0000c0100a3bb981 */ /* 0x000f62000c1e1500 */
[--C-:B--2---:R-:W-:Y:S01]  /*1750*/  HADD2.F32 R15, -RZ, R60.reuse.H1_H1 ;  /* 0x3000003cff0f7230 */ /* 0x104fe20000004100 */
[----:B------:R-:W-:Y:S01]  /*1760*/  ISETP.NE.AND P2, PT, R25, RZ, PT ;  /* 0x000000ff1900720c */ /* 0x000fe20003f45270 */
[----:B------:R-:W-:Y:S01]  /*1770*/  HADD2.F32 R12, -RZ, R60.H0_H0 ;  /* 0x2000003cff0c7230 */ /* 0x000fe20000004100 */
[----:B---3--:R-:W-:Y:S01]  /*1780*/  ULEA UR8, UR9, UR8, 0x18 ;  /* 0x0000000809087291 */ /* 0x008fe2000f8ec0ff */
[----:B------:R-:W-:-:S02]  /*1790*/  HADD2.F32 R17, -RZ, R61.H0_H0 ;  /* 0x2000003dff117230 */ /* 0x000fc40000004100 */
[----:B------:R-:W-:Y:S01]  /*17a0*/  FMUL.FTZ R14, R15, -1.4426950216293334961 ;  /* 0xbfb8aa3b0f0e7820 */ /* 0x000fe20000410000 */
[----:B------:R-:W-:Y:S02]  /*17b0*/  HADD2.F32 R61, -RZ, R61.H1_H1 ;  /* 0x3000003dff3d7230 */ /* 0x000fe40000004100 */
[----:B------:R-:W-:Y:S01]  /*17c0*/  FMUL.FTZ R0, R12, -1.4426950216293334961 ;  /* 0xbfb8aa3b0c007820 */ /* 0x000fe20000410000 */
[----:B-1----:R-:W-:Y:S01]  /*17d0*/  UISETP.NE.U32.AND UP0, UPT, UR12, URZ, UPT ;  /* 0x000000ff0c00728c */ /* 0x002fe2000bf05070 */
[----:B------:R-:W-:Y:S01]  /*17e0*/  FMUL.FTZ R50, R17, -1.4426950216293334961 ;  /* 0xbfb8aa3b11327820 */ /* 0x000fe20000410000 */
[----:B------:R-:W1:Y:S01]  /*17f0*/  MUFU.EX2 R14, R14 ;  /* 0x0000000e000e7308 */ /* 0x000e620000000800 */
[----:B------:R-:W-:Y:S01]  /*1800*/  FMUL.FTZ R53, R61, -1.4426950216293334961 ;  /* 0xbfb8aa3b3d357820 */ /* 0x000fe20000410000 */
[----:B------:R-:W-:-:S06]  /*1810*/  UISETP.NE.AND.EX UP0, UPT, UR13, URZ, UPT, UP0 ;  /* 0x000000ff0d00728c */ /* 0x000fcc000bf05300 */
[----:B------:R-:W-:Y:S08]  /*1820*/  MUFU.EX2 R0, R0 ;  /* 0x0000000000007308 */ /* 0x000ff00000000800 */
[----:B------:R-:W2:Y:S01]  /*1830*/  MUFU.EX2 R50, R50 ;  /* 0x0000003200327308 */ /* 0x000ea20000000800 */
[----:B-1----:R-:W-:-:S07]  /*1840*/  FADD.FTZ R16, R14, 1 ;  /* 0x3f8000000e107421 */ /* 0x002fce0000010000 */
[----:B------:R-:W-:Y:S08]  /*1850*/  MUFU.EX2 R53, R53 ;  /* 0x0000003500357308 */ /* 0x000ff00000000800 */
[----:B------:R-:W-:Y:S01]  /*1860*/  MUFU.RCP R16, R16 ;  /* 0x0000001000107308 */ /* 0x000fe20000001000 */
[----:B--2---:R-:W-:-:S07]  /*1870*/  FADD.FTZ R51, R50, 1 ;  /* 0x3f80000032337421 */ /* 0x004fce0000010000 */
[----:B------:R-:W1:Y:S02]  /*1880*/  MUFU.RCP R52, R51 ;  /* 0x0000003300347308 */ /* 0x000e640000001000 */
[----:B-1----:R-:W-:-:S04]  /*1890*/  FADD.FTZ R60, -R52, 1 ;  /* 0x3f800000343c7421 */ /* 0x002fc80000010100 */
[C---:B------:R-:W-:Y:S01]  /*18a0*/  FFMA.FTZ R60, R17.reuse, R60, 1 ;  /* 0x3f800000113c7423 */ /* 0x040fe2000001003c */
[----:B------:R-:W-:Y:S01]  /*18b0*/  FMUL.FTZ R17, R17, R52 ;  /* 0x0000003411117220 */ /* 0x000fe20000410000 */
[----:B----4-:R1:W-:Y:S04]  /*18c0*/  STS.U16 [R44], R13 ;  /* 0x0000000d2c007388 */ /* 0x0103e80000000400 */
[----:B-----5:R2:W-:Y:S04]  /*18d0*/  STS.U16 [R44+0x40], R55 ;  /* 0x000040372c007388 */ /* 0x0205e80000000400 */
[----:B------:R-:W-:Y:S01]  /*18e0*/  STS.U16 [R44+0x80], R57 ;  /* 0x000080392c007388 */ /* 0x000fe20000000400 */
[----:B-1----:R-:W-:Y:S01]  /*18f0*/  FADD.FTZ R13, R0, 1 ;  /* 0x3f800000000d7421 */ /* 0x002fe20000010000 */
[----:B------:R-:W-:-:S02]  /*1900*/  HADD2.F32 R0, -RZ, R8.H0_H0 ;  /* 0x20000008ff007230 */ /* 0x000fc40000004100 */
[----:B------:R-:W-:Y:S01]  /*1910*/  STS.U16 [R44+0xc0], R59 ;  /* 0x0000c03b2c007388 */ /* 0x000fe20000000400 */
[----:B------:R-:W-:-:S03]  /*1920*/  NOP ;  /* 0x0000000000007918 */ /* 0x000fc60000000000 */
[----:B------:R-:W1:Y:S01]  /*1930*/  LDS.64 R10, [R45] ;  /* 0x000000002d0a7984 */ /* 0x000e620000000a00 */
[----:B--2---:R-:W-:Y:S01]  /*1940*/  FADD.FTZ R55, R53, 1 ;  /* 0x3f80000035377421 */ /* 0x004fe20000010000 */
[----:B------:R-:W2:Y:S01]  /*1950*/  MUFU.RCP R13, R13 ;  /* 0x0000000d000d7308 */ /* 0x000ea20000001000 */
[----:B------:R-:W-:-:S04]  /*1960*/  FADD.FTZ R8, -R16, 1 ;  /* 0x3f80000010087421 */ /* 0x000fc80000010100 */
[C---:B------:R-:W-:Y:S01]  /*1970*/  FFMA.FTZ R50, R15.reuse, R8, 1 ;  /* 0x3f8000000f327423 */ /* 0x040fe20000010008 */
[----:B------:R-:W-:Y:S02]  /*1980*/  FMUL.FTZ R15, R15, R16 ;  /* 0x000000100f0f7220 */ /* 0x000fe40000410000 */
[----:B------:R-:W3:Y:S01]  /*1990*/  MUFU.RCP R62, R55 ;  /* 0x00000037003e7308 */ /* 0x000ee20000001000 */
[----:B--2---:R-:W-:-:S04]  /*19a0*/  FADD.FTZ R9, -R13, 1 ;  /* 0x3f8000000d097421 */ /* 0x004fc80000010100 */
[----:B------:R-:W-:Y:S01]  /*19b0*/  FFMA.FTZ R9, R12, R9, 1 ;  /* 0x3f8000000c097423 */ /* 0x000fe20000010009 */
[----:B---3--:R-:W-:-:S04]  /*19c0*/  FADD.FTZ R64, -R62, 1 ;  /* 0x3f8000003e407421 */ /* 0x008fc80000010100 */
[C---:B------:R-:W-:Y:S01]  /*19d0*/  FFMA.FTZ R64, R61.reuse, R64, 1 ;  /* 0x3f8000003d407423 */ /* 0x040fe20000010040 */
[----:B------:R-:W-:Y:S01]  /*19e0*/  FMUL.FTZ R61, R61, R62 ;  /* 0x0000003e3d3d7220 */ /* 0x000fe20000410000 */
[--C-:B-1----:R-:W-:Y:S02]  /*19f0*/  HADD2.F32 R14, -RZ, R10.reuse.H0_H0 ;  /* 0x2000000aff0e7230 */ /* 0x102fe40000004100 */
[----:B------:R-:W-:Y:S02]  /*1a00*/  HADD2.F32 R10, -RZ, R10.H1_H1 ;  /* 0x3000000aff0a7230 */ /* 0x000fe40000004100 */
        /* <DEDUP_REMOVED lines=15> */
[----:B------:R-:W-:Y:S01]  /*1b00*/  BAR.SYNC.DEFER_BLOCKING 0x0 ;  /* 0x0000000000007b1d */ /* 0x000fe20000010000 */
[----:B------:R-:W-:Y:S01]  /*1b10*/  F2FP.F16.F32.PACK_AB R8, R11, R8 ;  /* 0x000000080b08723e */ /* 0x000fe200000000ff */
[----:B------:R-:W-:-:S02]  /*1b20*/  FMUL.FTZ R0, R0, R13 ;  /* 0x0000000d00007220 */ /* 0x000fc40000410000 */
[----:B------:R-:W-:Y:S02]  /*1b30*/  F2FP.F16.F32.PACK_AB R9, R64, R51 ;  /* 0x000000334009723e */ /* 0x000fe400000000ff */
[----:B------:R-:W-:Y:S02]  /*1b40*/  MOV R51, UR8 ;  /* 0x0000000800337c02 */ /* 0x000fe40008000f00 */
[----:B------:R-:W1:Y:S01]  /*1b50*/  LDC.64 R64, c[0x0][0x510] ;  /* 0x00014400ff407b82 */ /* 0x000e620000000a00 */
[----:B------:R1:W-:Y:S01]  /*1b60*/  STS.64 [R45], R8 ;  /* 0x000000082d007388 */ /* 0x0003e20000000a00 */
[----:B------:R-:W-:-:S03]  /*1b70*/  NOP ;  /* 0x0000000000007918 */ /* 0x000fc60000000000 */
[----:B------:R-:W-:Y:S04]  /*1b80*/  LDS.U16 R11, [R44] ;  /* 0x000000002c0b7984 */ /* 0x000fe80000000400 */
[----:B------:R-:W-:Y:S04]  /*1b90*/  LDS.U16 R55, [R44+0x40] ;  /* 0x000040002c377984 */ /* 0x000fe80000000400 */
[----:B------:R-:W-:Y:S04]  /*1ba0*/  LDS.U16 R59, [R44+0x80] ;  /* 0x000080002c3b7984 */ /* 0x000fe80000000400 */
[----:B------:R-:W-:Y:S04]  /*1bb0*/  LDS.U16 R63, [R44+0xc0] ;  /* 0x0000c0002c3f7984 */ /* 0x000fe80000000400 */
[----:B------:R-:W-:Y:S01]  /*1bc0*/  @!P2 STS [UR8+0x100], R42 ;  /* 0x0001002aff00a988 */ /* 0x000fe20008000808 */
[----:B0-----:R-:W-:Y:S01]  /*1bd0*/  UIMAD.WIDE.U32 UR8, UR18, UR10, UR4 ;  /* 0x0000000a120872a5 */ /* 0x001fe2000f8e0004 */
[----:B------:R-:W-:Y:S03]  /*1be0*/  BAR.SYNC.DEFER_BLOCKING 0x0 ;  /* 0x0000000000007b1d */ /* 0x000fe60000010000 */
[----:B------:R-:W-:-:S03]  /*1bf0*/  UIMAD UR9, UR18, UR11, UR9 ;  /* 0x0000000b120972a4 */ /* 0x000fc6000f8e0209 */
[----:B------:R-:W0:Y:S03]  /*1c00*/  LDCU.64 UR10, c[0x0][0x558] ;  /* 0x0000ab00ff0a77ac */ /* 0x000e260008000a00 */
[----:B-1----:R-:W-:-:S04]  /*1c10*/  IMAD.WIDE.U32 R8, R18, R64, UR8 ;  /* 0x0000000812087e25 */ /* 0x002fc8000f8e0040 */
[----:B------:R-:W-:Y:S01]  /*1c20*/  IMAD R60, R18, R65, R9 ;  /* 0x00000041123c7224 */ /* 0x000fe200078e0209 */
[----:B------:R-:W-:-:S04]  /*1c30*/  IADD3 R9, P0, PT, R36, R8, RZ ;  /* 0x0000000824097210 */ /* 0x000fc80007f1e0ff */
[----:B------:R-:W-:Y:S01]  /*1c40*/  IADD3.X R60, PT, PT, RZ, R60, RZ, P0, !PT ;  /* 0x0000003cff3c7210 */ /* 0x000fe200007fe4ff */
[----:B------:R-:W1:Y:S01]  /*1c50*/  LDS R50, [R51+0x100] ;  /* 0x0001000033327984 */ /* 0x000e620000000800 */
[----:B0-----:R-:W-:-:S04]  /*1c60*/  LEA R8, P5, R9, UR10, 0x1 ;  /* 0x0000000a09087c11 */ /* 0x001fc8000f8a08ff */
[----:B------:R-:W-:Y:S02]  /*1c70*/  LEA.HI.X R9, R9, UR11, R60, 0x1, P5 ;  /* 0x0000000b09097c11 */ /* 0x000fe4000a8f0c3c */
[-C--:B-1----:R-:W-:Y:S02]  /*1c80*/  ISETP.GE.AND P0, PT, R36, R50.reuse, PT ;  /* 0x000000322400720c */ /* 0x082fe40003f06270 */
[-C--:B------:R-:W-:Y:S02]  /*1c90*/  ISETP.GE.AND P1, PT, R39, R50.reuse, PT ;  /* 0x000000322700720c */ /* 0x080fe40003f26270 */
[-C--:B------:R-:W-:Y:S02]  /*1ca0*/  ISETP.GE.AND P3, PT, R40, R50.reuse, PT ;  /* 0x000000322800720c */ /* 0x080fe40003f66270 */
[----:B------:R-:W-:-:S07]  /*1cb0*/  ISETP.GE.AND P4, PT, R41, R50, PT ;  /* 0x000000322900720c */ /* 0x000fce0003f86270 */
[----:B------:R0:W-:Y:S04]  /*1cc0*/  @!P0 STG.E.U16 desc[UR16][R8.64], R11 ;  /* 0x0000000b08008986 */ /* 0x0001e8000c101510 */
[----:B------:R0:W-:Y:S04]  /*1cd0*/  @!P1 STG.E.U16 desc[UR16][R8.64+0x40], R55 ;  /* 0x0000403708009986 */ /* 0x0001e8000c101510 */
[----:B------:R0:W-:Y:S04]  /*1ce0*/  @!P3 STG.E.U16 desc[UR16][R8.64+0x80], R59 ;  /* 0x0000803b0800b986 */ /* 0x0001e8000c101510 */
[----:B------:R0:W-:Y:S01]  /*1cf0*/  @!P4 STG.E.U16 desc[UR16][R8.64+0xc0], R63 ;  /* 0x0000c03f0800c986 */ /* 0x0001e2000c101510 */
[----:B------:R-:W-:Y:S05]  /*1d00*/  BRA.U !UP0, `(.L_x_9634) ;  /* 0x0000000108907547 */ /* 0x000fea000b800000 */
        /* <DEDUP_REMOVED lines=14> */
[----:B------:R-:W-:Y:S01]  /*1df0*/  MOV R9, UR5 ;  /* 0x0000000500097c02 */ /* 0x000fe20008000f00 */
        /* <DEDUP_REMOVED lines=21> */
.L_x_9634:
[----:B------:R-:W2:Y:S01]  /*1f50*/  LDCU UR9, c[0x0][0x38c] ;  /* 0x00007180ff0977ac */ /* 0x000ea20008000800 */
[--C-:B------:R-:W-:Y:S02]  /*1f60*/  HADD2.F32 R57, -RZ, R2.reuse.H0_H0 ;  /* 0x20000002ff397230 */ /* 0x100fe40000004100 */
[----:B------:R-:W-:Y:S01]  /*1f70*/  FMUL.FTZ R54, R54, R15 ;  /* 0x0000000f36367220 */ /* 0x000fe20000410000 */
[----:B0-----:R-:W-:Y:S02]  /*1f80*/  HADD2.F32 R59, -RZ, R2.H1_H1 ;  /* 0x30000002ff3b7230 */ /* 0x001fe40000004100 */
[----:B------:R-:W-:Y:S01]  /*1f90*/  FMUL.FTZ R58, R58, R61 ;  /* 0x0000003d3a3a7220 */ /* 0x000fe20000410000 */
[--C-:B------:R-:W-:Y:S02]  /*1fa0*/  HADD2.F32 R61, -RZ, R3.reuse.H0_H0 ;  /* 0x20000003ff3d7230 */ /* 0x100fe40000004100 */
[----:B------:R-:W-:Y:S01]  /*1fb0*/  FFMA.FTZ R27, R0, R57, R27 ;  /* 0x00000039001b7223 */ /* 0x000fe2000001001b */
[----:B------:R-:W-:Y:S01]  /*1fc0*/  FMUL.FTZ R56, R56, R17 ;  /* 0x0000001138387220 */ /* 0x000fe20000410000 */
[----:B------:R-:W-:-:S02]  /*1fd0*/  HADD2.F32 R60, -RZ, R3.H1_H1 ;  /* 0x30000003ff3c7230 */ /* 0x000fc40000004100 */
[----:B------:R-:W-:Y:S02]  /*1fe0*/  HFMA2 R50, -RZ, RZ, 0, 0 ;  /* 0x00000000ff327431 */ /* 0x000fe400000001ff */
[----:B------:R-:W-:Y:S01]  /*1ff0*/  FFMA.FTZ R27, R54, R59, R27 ;  /* 0x0000003b361b7223 */ /* 0x000fe2000001001b */
[----:B------:R-:W-:Y:S02]  /*2000*/  PRMT R63, RZ, 0x7610, R63 ;  /* 0x00007610ff3f7816 */ /* 0x000fe4000000003f */
[----:B-1----:R-:W-:Y:S02]  /*2010*/  CS2R R52, SRZ ;  /* 0x0000000000347805 */ /* 0x002fe4000001ff00 */
[----:B------:R-:W-:Y:S01]  /*2020*/  MOV R55, RZ ;  /* 0x000000ff00377202 */ /* 0x000fe20000000f00 */
[----:B------:R-:W-:Y:S01]  /*2030*/  FFMA.FTZ R27, R56, R61, R27 ;  /* 0x0000003d381b7223 */ /* 0x000fe2000001001b */
[-C--:B------:R-:W-:Y:S01]  /*2040*/  FMUL.FTZ R65, R0, R19.reuse ;  /* 0x0000001300417220 */ /* 0x080fe20000410000 */
[-C--:B------:R-:W-:Y:S01]  /*2050*/  FMUL.FTZ R64, R54, R19.reuse ;  /* 0x0000001336407220 */ /* 0x080fe20000410000 */
        /* <DEDUP_REMOVED lines=18> */
[----:B------:R-:W-:Y:S01]  /*2180*/  VIADD R71, R51, 0xbc8 ;  /* 0x00000bc833477836 */ /* 0x000fe20000000000 */
[----:B------:R-:W-:Y:S01]  /*2190*/  ULOP3.LUT UR8, UR8, 0x400, URZ, 0xc0, !UPT ;  /* 0x0000040008087892 */ /* 0x000fe2000f8ec0ff */
[----:B------:R-:W-:Y:S01]  /*21a0*/  MOV R50, RZ ;  /* 0x000000ff00327202 */ /* 0x000fe20000000f00 */
[----:B------:R-:W-:Y:S01]  /*21b0*/  UIADD3 UR10, UPT, UPT, -UR9, URZ, URZ ;  /* 0x000000ff090a7290 */ /* 0x000fe2000fffe1ff */
[----:B------:R-:W2:Y:S01]  /*21c0*/  LDC.64 R10, c[0x0][0x3c0] ;  /* 0x0000f000ff0a7b82 */ /* 0x000ea20000000a00 */
[----:B------:R-:W-:Y:S01]  /*21d0*/  MOV R73, R24 ;  /* 0x0000001800497202 */ /* 0x000fe20000000f00 */
        /* <DEDUP_REMOVED lines=11> */
[----:B------:R-:W-:-:S02]  /*2290*/  ISETP.EQ.AND P0, PT, R25, RZ, !P0 ;  /* 0x000000ff1900720c */ /* 0x000fc40004702270 */
[----:B-1----:R-:W-:Y:S02]  /*22a0*/  SHF.L.U64.HI R9, R8, 0x2, R9 ;  /* 0x0000000208097819 */ /* 0x002fe40000010209 */
[----:B------:R-:W-:Y:S02]  /*22b0*/  MOV R80, UR4 ;  /* 0x0000000400507c02 */ /* 0x000fe40008000f00 */
[----:B------:R-:W-:Y:S02]  /*22c0*/  MOV R79, UR5 ;  /* 0x00000005004f7c02 */ /* 0x000fe40008000f00 */
[----:B--2---:R-:W-:Y:S02]  /*22d0*/  SHF.L.U64.HI R11, R10, 0x2, R11 ;  /* 0x000000020a0b7819 */ /* 0x004fe4000001020b */
[----:B---34-:R-:W-:-:S07]  /*22e0*/  SHF.L.U64.HI R13, R12, 0x2, R13 ;  /* 0x000000020c0d7819 */ /* 0x018fce000001020d */
.L_x_9641:
        /* <DEDUP_REMOVED lines=9> */
[----:B------:R-:W-:Y:S02]  /*2380*/  SEL R86, R80, R37, !P1 ;  /* 0x0000002550567207 */ /* 0x000fe40004800000 */
[----:B------:R-:W-:Y:S02]  /*2390*/  ISETP.NE.AND P1, PT, R25, 0x1f, PT ;  /* 0x0000001f1900780c */ /* 0x000fe40003f25270 */
[----:B------:R-:W-:Y:S01]  /*23a0*/  LEA R90, R86, R51, 0x2 ;  /* 0x00000033565a7211 */ /* 0x000fe200078e10ff */
        /* <DEDUP_REMOVED lines=21> */
[----:B------:R1:W2:Y:S01]  /*2500*/  LDS R89, [R78+UR8] ;  /* 0x000000084e597984 */ /* 0x0002a20008000800 */
[----:B------:R-:W-:Y:S05]  /*2510*/  BRA `(.L_x_9638) ;  /* 0x0000000000047947 */ /* 0x000fea0003800000 */
.L_x_9637:
[----:B------:R3:W4:Y:S02]  /*2520*/  LDS R89, [R38+0xb4c] ;  /* 0x000b4c0026597984 */ /* 0x0007240000000800 */
.L_x_9638:
[----:B------:R-:W-:Y:S05]  /*2530*/  BSYNC.RECONVERGENT B0 ;  /* 0x0000000000007941 */ /* 0x000fea0003800200 */
.L_x_9636:
        /* <DEDUP_REMOVED lines=9> */
[----:B------:R-:W-:Y:S01]  /*25d0*/  ISETP.NE.AND P1, PT, R91, 0x1f, PT ;  /* 0x0000001f5b00780c */ /* 0x000fe20003f25270 */
        /* <DEDUP_REMOVED lines=17> */
[----:B------:R-:W-:Y:S01]  /*26f0*/  @!P4 MOV R98, 0x400 ;  /* 0x000004000062c802 */ /* 0x000fe20000000f00 */
[----:B0-----:R-:W-:Y:S02]  /*2700*/  @P1 FMUL.FTZ R94, R95, R82 ;  /* 0x000000525f5e1220 */ /* 0x001fe40000410000 */
[----:B------:R-:W0:Y:S01]  /*2710*/  SHFL.UP PT, R95, R2, 0x1, RZ ;  /* 0x04200000025f7989 */ /* 0x000e2200000e00ff */
[----:B--2---:R-:W-:Y:S02]  /*2720*/  @P1 FFMA.FTZ R3, R82, R96, R3 ;  /* 0x0000006052031223 */ /* 0x004fe40000010003 */
[----:B------:R-:W-:-:S02]  /*2730*/  @P1 MOV R82, R94 ;  /* 0x0000005e00521202 */ /* 0x000fc40000000f00 */
[----:B------:R-:W-:Y:S01]  /*2740*/  ISETP.GE.AND P1, PT, R43, 0x1, PT ;  /* 0x000000012b00780c */ /* 0x000fe20003f26270 */
[----:B----4-:R-:W-:Y:S01]  /*2750*/  FFMA.FTZ R14, R2, R14, R15 ;  /* 0x0000000e020e7223 */ /* 0x010fe2000001000f */
[----:B------:R-:W2:Y:S04]  /*2760*/  SHFL.DOWN PT, R94, R3, 0x2, 0x1f ;  /* 0x08401f00035e7f89 */ /* 0x000ea800000e0000 */
[----:B------:R-:W4:Y:S01]  /*2770*/  SHFL.DOWN PT, R97, R82, 0x2, 0x1f ;  /* 0x08401f0052617f89 */ /* 0x000f2200000e0000 */
[----:B------:R-:W-:-:S05]  /*2780*/  FSEL R15, R15, R14, !P1 ;  /* 0x0000000e0f0f7208 */ /* 0x000fca0004800000 */
[----:B------:R-:W5:Y:S01]  /*2790*/  SHFL.UP PT, R14, R15, 0x2, RZ ;  /* 0x044000000f0e7989 */ /* 0x000f6200000e00ff */
[----:B0-----:R-:W-:Y:S01]  /*27a0*/  @P1 FMUL.FTZ R2, R2, R95 ;  /* 0x0000005f02021220 */ /* 0x001fe20000410000 */
[----:B------:R-:W-:-:S04]  /*27b0*/  ISETP.GE.AND P1, PT, R43, 0x2, PT ;  /* 0x000000022b00780c */ /* 0x000fc80003f26270 */
[----:B------:R-:W0:Y:S01]  /*27c0*/  SHFL.UP PT, R95, R2, 0x2, RZ ;  /* 0x04400000025f7989 */ /* 0x000e2200000e00ff */
[C---:B--2---:R-:W-:Y:S01]  /*27d0*/  @!P2 FFMA.FTZ R3, R82.reuse, R94, R3 ;  /* 0x0000005e5203a223 */ /* 0x044fe20000010003 */
[----:B----4-:R-:W-:-:S04]  /*27e0*/  @!P2 FMUL.FTZ R92, R82, R97 ;  /* 0x00000061525ca220 */ /* 0x010fc80000410000 */
[----:B------:R-:W2:Y:S01]  /*27f0*/  SHFL.DOWN PT, R94, R3, 0x4, 0x1f ;  /* 0x08801f00035e7f89 */ /* 0x000ea200000e0000 */
[----:B------:R-:W-:Y:S01]  /*2800*/  @!P2 MOV R82, R92 ;  /* 0x0000005c0052a202 */ /* 0x000fe20000000f00 */
[----:B-----5:R-:W-:Y:S01]  /*2810*/  FFMA.FTZ R14, R2, R14, R15 ;  /* 0x0000000e020e7223 */ /* 0x020fe2000001000f */
[----:B------:R-:W-:-:S03]  /*2820*/  ISETP.GT.U32.AND P2, PT, R91, 0x1b, PT ;  /* 0x0000001b5b00780c */ /* 0x000fc60003f44070 */
[----:B------:R-:W4:Y:S01]  /*2830*/  SHFL.DOWN PT, R99, R82, 0x4, 0x1f ;  /* 0x08801f0052637f89 */ /* 0x000f2200000e0000 */
[----:B------:R-:W-:-:S05]  /*2840*/  FSEL R97, R15, R14, !P1 ;  /* 0x0000000e0f617208 */ /* 0x000fca0004800000 */
[----:B------:R-:W5:Y:S01]  /*2850*/  SHFL.UP PT, R14, R97, 0x4, RZ ;  /* 0x04800000610e7989 */ /* 0x000f6200000e00ff */
[----:B0-----:R-:W-:Y:S01]  /*2860*/  @P1 FMUL.FTZ R2, R2, R95 ;  /* 0x0000005f02021220 */ /* 0x001fe20000410000 */
[----:B------:R-:W-:-:S04]  /*2870*/  ISETP.GE.AND P1, PT, R43, 0x4, PT ;  /* 0x000000042b00780c */ /* 0x000fc80003f26270 */
[----:B------:R-:W0:Y:S01]  /*2880*/  SHFL.UP PT, R15, R2, 0x4, RZ ;  /* 0x04800000020f7989 */ /* 0x000e2200000e00ff */
[----:B--2---:R-:W-:-:S05]  /*2890*/  @!P2 FFMA.FTZ R3, R82, R94, R3 ;  /* 0x0000005e5203a223 */ /* 0x004fca0000010003 */
[----:B------:R-:W2:Y:S01]  /*28a0*/  SHFL.DOWN PT, R96, R3, 0x8, 0x1f ;  /* 0x09001f0003607f89 */ /* 0x000ea200000e0000 */
[----:B----4-:R-:W-:-:S05]  /*28b0*/  @!P2 FMUL.FTZ R92, R82, R99 ;  /* 0x00000063525ca220 */ /* 0x010fca0000410000 */
[----:B------:R-:W-:Y:S01]  /*28c0*/  @!P2 MOV R82, R92 ;  /* 0x0000005c0052a202 */ /* 0x000fe20000000f00 */
[----:B-----5:R-:W-:Y:S01]  /*28d0*/  FFMA.FTZ R14, R2, R14, R97 ;  /* 0x0000000e020e7223 */ /* 0x020fe20000010061 */
[----:B------:R-:W-:-:S03]  /*28e0*/  ISETP.GT.U32.AND P2, PT, R91, 0x17, PT ;  /* 0x000000175b00780c */ /* 0x000fc60003f44070 */
[----:B------:R-:W4:Y:S01]  /*28f0*/  SHFL.DOWN PT, R99, R82, 0x8, 0x1f ;  /* 0x09001f0052637f89 */ /* 0x000f2200000e0000 */
[----:B------:R-:W-:Y:S01]  /*2900*/  FSEL R95, R97, R14, !P1 ;  /* 0x0000000e615f7208 */ /* 0x000fe20004800000 */
[----:B------:R-:W-:Y:S02]  /*2910*/  IMAD.MOV.U32 R14, RZ, RZ, 0x3f800000 ;  /* 0x3f800000ff0e7424 */ /* 0x000fe400078e00ff */
[----:B0-----:R-:W-:Y:S01]  /*2920*/  @P1 FMUL.FTZ R2, R2, R15 ;  /* 0x0000000f02021220 */ /* 0x001fe20000410000 */
[----:B------:R-:W-:Y:S01]  /*2930*/  HFMA2 R15, -RZ, RZ, 0, 0 ;  /* 0x00000000ff0f7431 */ /* 0x000fe200000001ff */
[----:B------:R-:W-:Y:S01]  /*2940*/  ISETP.GE.AND P1, PT, R43, 0x8, PT ;  /* 0x000000082b00780c */ /* 0x000fe20003f26270 */
[----:B------:R-:W0:Y:S04]  /*2950*/  SHFL.UP PT, R92, R95, 0x8, RZ ;  /* 0x050000005f5c7989 */ /* 0x000e2800000e00ff */
[----:B------:R-:W5:Y:S01]  /*2960*/  SHFL.UP PT, R97, R2, 0x8, RZ ;  /* 0x0500000002617989 */ /* 0x000f6200000e00ff */
[----:B--2---:R-:W-:-:S03]  /*2970*/  @!P2 FFMA.FTZ R3, R82, R96, R3 ;  /* 0x000000605203a223 */ /* 0x004fc60000010003 */
[----:B------:R-:W-:Y:S04]  /*2980*/  @P0 LDS.64 R14, [R71] ;  /* 0x00000000470e0984 */ /* 0x000fe80000000a00 */
[----:B------:R-:W2:Y:S01]  /*2990*/  SHFL.DOWN PT, R96, R3, 0x10, 0x1f ;  /* 0x0a001f0003607f89 */ /* 0x000ea200000e0000 */
[----:B----4-:R-:W-:-:S05]  /*29a0*/  @!P2 FMUL.FTZ R94, R82, R99 ;  /* 0x00000063525ea220 */ /* 0x010fca0000410000 */
[----:B------:R-:W-:Y:S01]  /*29b0*/  @!P2 MOV R82, R94 ;  /* 0x0000005e0052a202 */ /* 0x000fe20000000f00 */
[----:B0-----:R-:W-:Y:S01]  /*29c0*/  FFMA.FTZ R92, R2, R92, R95 ;  /* 0x0000005c025c7223 */ /* 0x001fe2000001005f */
[----:B------:R-:W-:-:S03]  /*29d0*/  ISETP.GT.U32.AND P2, PT, R91, 0xf, PT ;  /* 0x0000000f5b00780c */ /* 0x000fc60003f44070 */
[----:B------:R-:W0:Y:S01]  /*29e0*/  SHFL.DOWN PT, R99, R82, 0x10, 0x1f ;  /* 0x0a001f0052637f89 */ /* 0x000e2200000e0000 */
[----:B------:R-:W-:Y:S01]  /*29f0*/  FSEL R95, R95, R92, !P1 ;  /* 0x0000005c5f5f7208 */ /* 0x000fe20004800000 */
[----:B-----5:R-:W-:Y:S01]  /*2a00*/  @P1 FMUL.FTZ R2, R2, R97 ;  /* 0x0000006102021220 */ /* 0x020fe20000410000 */
[----:B------:R-:W-:-:S03]  /*2a10*/  ISETP.GE.AND P1, PT, R43, 0x10, PT ;  /* 0x000000102b00780c */ /* 0x000fc60003f26270 */
[----:B------:R-:W4:Y:S04]  /*2a20*/  SHFL.UP PT, R92, R95, 0x10, RZ ;  /* 0x060000005f5c7989 */ /* 0x000f2800000e00ff */
[----:B------:R-:W5:Y:S01]  /*2a30*/  SHFL.UP PT, R97, R2, 0x10, RZ ;  /* 0x0600000002617989 */ /* 0x000f6200000e00ff */
[----:B--2---:R-:W-:-:S03]  /*2a40*/  @!P2 FFMA.FTZ R3, R82, R96, R3 ;  /* 0x000000605203a223 */ /* 0x004fc60000010003 */
[----:B------:R-:W-:Y:S01]  /*2a50*/  SHFL.IDX PT, R101, R15, RZ, 0x1f ;  /* 0x00001fff0f657589 */ /* 0x000fe200000e0000 */
[----:B0-----:R-:W-:-:S03]  /*2a60*/  @!P2 FMUL.FTZ R94, R82, R99 ;  /* 0x00000063525ea220 */ /* 0x001fc60000410000 */
[----:B------:R-:W-:Y:S02]  /*2a70*/  SHFL.DOWN PT, R99, R3, 0x1, 0x1f ;  /* 0x08201f0003637f89 */ /* 0x000fe400000e0000 */
[----:B------:R-:W-:Y:S01]  /*2a80*/  @!P2 MOV R82, R94 ;  /* 0x0000005e0052a202 */ /* 0x000fe20000000f00 */
[C---:B----4-:R-:W-:Y:S01]  /*2a90*/  FFMA.FTZ R92, R2.reuse, R92, R95 ;  /* 0x0000005c025c7223 */ /* 0x050fe2000001005f */
[----:B------:R-:W-:Y:S01]  /*2aa0*/  ISETP.NE.AND P2, PT, R25, 0x1f, PT ;  /* 0x0000001f1900780c */ /* 0x000fe20003f45270 */
[----:B------:R-:W-:Y:S01]  /*2ab0*/  SHFL.IDX PT, R3, R3, RZ, 0x1f ;  /* 0x00001fff03037589 */ /* 0x000fe200000e0000 */
[----:B-----5:R-:W-:Y:S02]  /*2ac0*/  @P1 FMUL.FTZ R2, R2, R97 ;  /* 0x0000006102021220 */ /* 0x020fe40000410000 */
[----:B------:R-:W-:Y:S01]  /*2ad0*/  FSEL R95, R95, R92, !P1 ;  /* 0x0000005c5f5f7208 */ /* 0x000fe20004800000 */
[----:B------:R-:W0:Y:S01]  /*2ae0*/  SHFL.DOWN PT, R94, R82, 0x1, 0x1f ;  /* 0x08201f00525e7f89 */ /* 0x000e2200000e0000 */
[----:B------:R-:W-:-:S03]  /*2af0*/  ISETP.NE.AND P1, PT, R25, RZ, PT ;  /* 0x000000ff1900720c */ /* 0x000fc60003f25270 */
[----:B------:R-:W-:Y:S04]  /*2b00*/  SHFL.UP PT, R2, R2, 0x1, RZ ;  /* 0x0420000002027989 */ /* 0x000fe800000e00ff */
[----:B------:R-:W-:Y:S04]  /*2b10*/  SHFL.UP PT, R95, R95, 0x1, RZ ;  /* 0x042000005f5f7989 */ /* 0x000fe800000e00ff */
[----:B------:R-:W2:Y:S01]  /*2b20*/  SHFL.IDX PT, R82, R82, RZ, 0x1f ;  /* 0x00001fff52527589 */ /* 0x000ea200000e0000 */
[----:B0-----:R-:W-:Y:S01]  /*2b30*/  @P2 FFMA.FTZ R101, R94, R101, R99 ;  /* 0x000000655e652223 */ /* 0x001fe20000010063 */
[----:B------:R-:W-:-:S03]  /*2b40*/  ISETP.GT.AND P2, PT, R43, 0x1e, PT ;  /* 0x0000001e2b00780c */ /* 0x000fc60003f44270 */
[----:B------:R-:W-:-:S04]  /*2b50*/  FFMA.FTZ R88, R101, R89, R88 ;  /* 0x0000005965587223 */ /* 0x000fc80000010058 */
[----:B------:R-:W-:Y:S01]  /*2b60*/  FFMA.FTZ R86, R85, R88, R86 ;  /* 0x0000005855567223 */ /* 0x000fe20000010056 */
[----:B------:R-:W-:Y:S01]  /*2b70*/  FMUL.FTZ R97, R88, R49 ;  /* 0x0000003158617220 */ /* 0x000fe20000410000 */
[C---:B--2---:R-:W-:Y:S01]  /*2b80*/  FFMA.FTZ R15, R82.reuse, R15, R3 ;  /* 0x0000000f520f7223 */ /* 0x044fe20000010003 */
[----:B------:R-:W-:Y:S01]  /*2b90*/  FMUL.FTZ R14, R82, R14 ;  /* 0x0000000e520e7220 */ /* 0x000fe20000410000 */
[----:B------:R-:W-:Y:S01]  /*2ba0*/  FMUL.FTZ R82, R81, R86 ;  /* 0x0000005651527220 */ /* 0x000fe20000410000 */
[----:B------:R-:W-:Y:S01]  /*2bb0*/  FADD.FTZ R62, R97, R62 ;  /* 0x0000003e613e7221 */ /* 0x000fe20000010000 */
[----:B---3--:R-:W0:Y:S02]  /*2bc0*/  SHFL.IDX PT, R92, R90, RZ, 0x1f ;  /* 0x00001fff5a5c7589 */ /* 0x008e2400000e0000 */
[----:B0-----:R-:W-:Y:S01]  /*2bd0*/  @P1 FFMA.FTZ R92, R2, R92, R95 ;  /* 0x0000005c025c1223 */ /* 0x001fe2000001005f */
[----:B------:R-:W-:-:S03]  /*2be0*/  FMUL.FTZ R95, R86, R48 ;  /* 0x00000030565f7220 */ /* 0x000fc60000410000 */
[----:B------:R-:W-:Y:S01]  /*2bf0*/  FFMA.FTZ R89, R17, R92, R66 ;  /* 0x0000005c11597223 */ /* 0x000fe20000010042 */
[----:B------:R-:W-:Y:S01]  /*2c00*/  FFMA.FTZ R92, R83, R86, R84 ;  /* 0x00000056535c7223 */ /* 0x000fe20000010054 */
[----:B------:R-:W-:Y:S02]  /*2c10*/  FADD.FTZ R67, R95, R67 ;  /* 0x000000435f437221 */ /* 0x000fe40000010000 */
[CC--:B------:R-:W-:Y:S01]  /*2c20*/  FFMA.FTZ R90, R16.reuse, R89.reuse, R69 ;  /* 0x00000059105a7223 */ /* 0x0c0fe20000010045 */
[----:B------:R-:W-:Y:S01]  /*2c30*/  FFMA.FTZ R84, R16, R92, R87 ;  /* 0x0000005c10547223 */ /* 0x000fe20000010057 */
[----:B------:R-:W-:Y:S01]  /*2c40*/  FFMA.FTZ R17, R0, R89, RZ ;  /* 0x0000005900117223 */ /* 0x000fe200000100ff */
[----:B------:R-:W-:Y:S01]  /*2c50*/  FADD.FTZ R87, -R66, R89 ;  /* 0x0000005942577221 */ /* 0x000fe20000010100 */
[----:B------:R-:W-:Y:S01]  /*2c60*/  FFMA.FTZ R83, R83, R90, R68 ;  /* 0x0000005a53537223 */ /* 0x000fe20000010044 */
        /* <DEDUP_REMOVED lines=13> */
[----:B------:R-:W0:Y:S01]  /*2d40*/  @!P4 S2R R99, SR_CgaCtaId ;  /* 0x000000000063c919 */ /* 0x000e220000008800 */
[----:B------:R-:W-:Y:S01]  /*2d50*/  FMUL.FTZ R90, R90, R3 ;  /* 0x000000035a5a7220 */ /* 0x000fe20000410000 */
[----:B------:R-:W-:Y:S01]  /*2d60*/  FMUL.FTZ R82, R85, R82 ;  /* 0x0000005255527220 */ /* 0x000fe20000410000 */
[----:B------:R-:W-:Y:S01]  /*2d70*/  FFMA.FTZ R83, R97, R94, R16 ;  /* 0x0000005e61537223 */ /* 0x000fe20000010010 */
[----:B------:R-:W2:Y:S01]  /*2d80*/  SHFL.DOWN PT, R17, R96, 0x1, 0x1f ;  /* 0x08201f0060117f89 */ /* 0x000ea200000e0000 */
[----:B------:R-:W-:Y:S01]  /*2d90*/  FFMA.FTZ R3, R59, R92, R90 ;  /* 0x0000005c3b037223 */ /* 0x000fe2000001005a */
[----:B------:R-:W-:Y:S01]  /*2da0*/  FFMA.FTZ R82, R61, R86, R82 ;  /* 0x000000563d527223 */ /* 0x000fe20000010052 */
[----:B------:R-:W-:Y:S01]  /*2db0*/  FADD.FTZ R64, R89, R64 ;  /* 0x0000004059407221 */ /* 0x000fe20000010000 */
[----:B------:R-:W3:Y:S01]  /*2dc0*/  SHFL.DOWN PT, R16, R83, 0x1, 0x1f ;  /* 0x08201f0053107f89 */ /* 0x000ee200000e0000 */
[----:B------:R-:W-:Y:S01]  /*2dd0*/  FADD.FTZ R65, R2, R65 ;  /* 0x0000004102417221 */ /* 0x000fe20000010000 */
[----:B------:R-:W-:Y:S01]  /*2de0*/  FADD.FTZ R52, R3, R52 ;  /* 0x0000003403347221 */ /* 0x000fe20000010000 */
[----:B------:R-:W-:Y:S01]  /*2df0*/  FADD.FTZ R53, R82, R53 ;  /* 0x0000003552357221 */ /* 0x000fe20000010000 */
[----:B--2---:R-:W-:Y:S01]  /*2e00*/  @!P2 FADD.FTZ R96, R96, R17 ;  /* 0x000000116060a221 */ /* 0x004fe20000010000 */
[----:B---3--:R-:W-:-:S04]  /*2e10*/  @!P2 FADD.FTZ R83, R83, R16 ;  /* 0x000000105353a221 */ /* 0x008fc80000010000 */
[----:B------:R-:W2:Y:S01]  /*2e20*/  SHFL.DOWN PT, R17, R96, 0x2, 0x1f ;  /* 0x08401f0060117f89 */ /* 0x000ea200000e0000 */
[----:B------:R-:W-:Y:S02]  /*2e30*/  ISETP.GT.AND P2, PT, R43, 0x1d, PT ;  /* 0x0000001d2b00780c */ /* 0x000fe40003f44270 */
[----:B0-----:R-:W-:Y:S01]  /*2e40*/  @!P4 LEA R51, R99, R98, 0x18 ;  /* 0x000000626333c211 */ /* 0x001fe200078ec0ff */
[----:B------:R-:W0:Y:S10]  /*2e50*/  SHFL.DOWN PT, R16, R83, 0x2, 0x1f ;  /* 0x08401f0053107f89 */ /* 0x000e3400000e0000 */
        /* <DEDUP_REMOVED lines=39> */
.L_x_9640:
[----:B------:R-:W-:Y:S05]  /*30d0*/  BSYNC.RECONVERGENT B0 ;  /* 0x0000000000007941 */ /* 0x000fea0003800200 */
.L_x_9639:
[----:B------:R-:W-:Y:S01]  /*30e0*/  UIADD3 UR10, UPT, UPT, UR10, 0x1, URZ ;  /* 0x000000010a0a7890 */ /* 0x000fe2000fffe0ff */
[----:B------:R-:W-:Y:S02]  /*30f0*/  LEA R77, P3, R8, R77, 0x2 ;  /* 0x0000004d084d7211 */ /* 0x000fe400078610ff */
[----:B------:R-:W-:Y:S01]  /*3100*/  LEA R75, P4, R10, R75, 0x2 ;  /* 0x0000004b0a4b7211 */ /* 0x000fe200078810ff */
[----:B------:R-:W-:Y:S01]  /*3110*/  UISETP.NE.AND UP0, UPT, UR10, URZ, UPT ;  /* 0x000000ff0a00728c */ /* 0x000fe2000bf05270 */
[----:B------:R-:W-:Y:S02]  /*3120*/  LEA R73, P5, R12, R73, 0x2 ;  /* 0x000000490c497211 */ /* 0x000fe400078a10ff */
[----:B01----:R-:W-:Y:S02]  /*3130*/  IADD3 R78, PT, PT, R78, 0x4, RZ ;  /* 0x000000044e4e7810 */ /* 0x003fe40007ffe0ff */
[----:B------:R-:W-:Y:S02]  /*3140*/  IADD3 R71, PT, PT, R71, 0x8, RZ ;  /* 0x0000000847477810 */ /* 0x000fe40007ffe0ff */
[----:B------:R-:W-:-:S02]  /*3150*/  IADD3 R79, PT, PT, R79, 0x1, RZ ;  /* 0x000000014f4f7810 */ /* 0x000fc40007ffe0ff */
[----:B------:R-:W-:Y:S02]  /*3160*/  IADD3 R80, PT, PT, R80, 0x1, RZ ;  /* 0x0000000150507810 */ /* 0x000fe40007ffe0ff */
[----:B------:R-:W-:Y:S02]  /*3170*/  IADD3.X R76, PT, PT, R76, R9, RZ, P3, !PT ;  /* 0x000000094c4c7210 */ /* 0x000fe40001ffe4ff */
[----:B------:R-:W-:Y:S02]  /*3180*/  IADD3.X R74, PT, PT, R74, R11, RZ, P4, !PT ;  /* 0x0000000b4a4a7210 */ /* 0x000fe400027fe4ff */
[----:B------:R-:W-:Y:S01]  /*3190*/  IADD3.X R72, PT, PT, R72, R13, RZ, P5, !PT ;  /* 0x0000000d48487210 */ /* 0x000fe20002ffe4ff */
[----:B------:R-:W-:Y:S06]  /*31a0*/  BRA.U UP0, `(.L_x_9641) ;  /* 0xfffffff100507547 */ /* 0x000fec000b83ffff */
.L_x_9635:
        /* <DEDUP_REMOVED lines=13> */
[----:B------:R-:W-:Y:S01]  /*3280*/  UMOV UR5, URZ ;  /* 0x000000ff00057c82 */ /* 0x000fe20008000000 */
[----:B------:R-:W3:Y:S01]  /*3290*/  @!P0 LDG.E.U16 R3, desc[UR16][R4.64] ;  /* 0x0000001004038981 */ /* 0x000ee2000c1e1500 */
[----:B------:R-:W4:Y:S03]  /*32a0*/  LDCU.64 UR14, c[0x0][0x550] ;  /* 0x0000aa00ff0e77ac */ /* 0x000f260008000a00 */
[----:B------:R-:W5:Y:S04]  /*32b0*/  @!P1 LDG.E.U16 R9, desc[UR16][R4.64+0x40] ;  /* 0x0000401004099981 */ /* 0x000f68000c1e1500 */
[----:B------:R-:W4:Y:S04]  /*32c0*/  @!P3 LDG.E.U16 R11, desc[UR16][R4.64+0x80] ;  /* 0x00008010040bb981 */ /* 0x000f28000c1e1500 */
[----:B------:R-:W2:Y:S01]  /*32d0*/  @!P4 LDG.E.U16 R63, desc[UR16][R4.64+0xc0] ;  /* 0x0000c010043fc981 */ /* 0x000ea2000c1e1500 */
[----:B------:R-:W-:Y:S01]  /*32e0*/  F2FP.F16.F32.PACK_AB R65, R62, R67 ;  /* 0x000000433e41723e */ /* 0x000fe200000000ff */
[----:B0-----:R-:W-:-:S02]  /*32f0*/  ULEA UR10, UR4, UR10, 0x18 ;  /* 0x0000000a040a7291 */ /* 0x001fc4000f8ec0ff */
[----:B------:R-:W-:Y:S01]  /*3300*/  UISETP.GT.AND UP0, UPT, UR6, 0x1, UPT ;  /* 0x000000010600788c */ /* 0x000fe2000bf04270 */
[----:B------:R-:W-:Y:S02]  /*3310*/  UMOV UR4, UR19 ;  /* 0x0000001300047c82 */ /* 0x000fe40008000000 */
[----:B------:R-:W-:Y:S01]  /*3320*/  UMOV UR6, UR7 ;  /* 0x0000000700067c82 */ /* 0x000fe20008000000 */
[----:B-1----:R-:W-:-:S04]  /*3330*/  UIMAD.WIDE.U32 UR8, UR18, UR12, UR4 ;  /* 0x0000000c120872a5 */ /* 0x002fc8000f8e0004 */
[----:B------:R-:W-:Y:S01]  /*3340*/  UIMAD UR9, UR18, UR13, UR9 ;  /* 0x0000000d120972a4 */ /* 0x000fe2000f8e0209 */
[----:B---3--:R-:W-:Y:S04]  /*3350*/  STS.U16 [R44], R3 ;  /* 0x000000032c007388 */ /* 0x008fe80000000400 */
[----:B-----5:R-:W-:Y:S04]  /*3360*/  STS.U16 [R44+0x40], R9 ;  /* 0x000040092c007388 */ /* 0x020fe80000000400 */
[----:B----4-:R-:W-:Y:S04]  /*3370*/  STS.U16 [R44+0x80], R11 ;  /* 0x0000800b2c007388 */ /* 0x010fe80000000400 */
[----:B--2---:R-:W-:Y:S01]  /*3380*/  STS.U16 [R44+0xc0], R63 ;  /* 0x0000c03f2c007388 */ /* 0x004fe20000000400 */
[----:B------:R-:W-:-:S03]  /*3390*/  NOP ;  /* 0x0000000000007918 */ /* 0x000fc60000000000 */
[----:B------:R-:W0:Y:S01]  /*33a0*/  LDS.64 R14, [R45] ;  /* 0x000000002d0e7984 */ /* 0x000e220000000a00 */
[----:B------:R-:W-:Y:S06]  /*33b0*/  BAR.SYNC.DEFER_BLOCKING 0x0 ;  /* 0x0000000000007b1d */ /* 0x000fec0000010000 */
[----:B------:R-:W-:Y:S01]  /*33c0*/  STS.64 [R45], R64 ;  /* 0x000000402d007388 */ /* 0x000fe20000000a00 */
[----:B------:R-:W-:-:S03]  /*33d0*/  NOP ;  /* 0x0000000000007918 */ /* 0x000fc60000000000 */
[----:B------:R-:W-:Y:S04]  /*33e0*/  LDS.U16 R9, [R44] ;  /* 0x000000002c097984 */ /* 0x000fe80000000400 */
[----:B------:R-:W-:Y:S01]  /*33f0*/  LDS.U16 R11, [R44+0x40] ;  /* 0x000040002c0b7984 */ /* 0x000fe20000000400 */
[--C-:B0-----:R-:W-:Y:S02]  /*3400*/  HADD2.F32 R13, -RZ, R14.reuse.H0_H0 ;  /* 0x2000000eff0d7230 */ /* 0x101fe40000004100 */
        /* <DEDUP_REMOVED lines=15> */
[----:B------:R-:W0:Y:S01]  /*3500*/  @!P1 MUFU.EX2 R0, R0 ;  /* 0x0000000000009308 */ /* 0x000e220000000800 */
[----:B------:R-:W-:Y:S02]  /*3510*/  @!P3 FMUL.FTZ R2, R13, -1.4426950216293334961 ;  /* 0xbfb8aa3b0d02b820 */ /* 0x000fe40000410000 */
[----:B------:R-:W-:Y:S04]  /*3520*/  LDS.U16 R13, [R44+0x80] ;  /* 0x000080002c0d7984 */ /* 0x000fe80000000400 */
[----:B------:R-:W-:Y:S01]  /*3530*/  @!P2 STS [UR10+0x100], R42 ;  /* 0x0001002aff00a988 */ /* 0x000fe2000800080a */
[----:B------:R-:W1:Y:S01]  /*3540*/  @!P3 MUFU.EX2 R2, R2 ;  /* 0x000000020002b308 */ /* 0x000e620000000800 */
[----:B------:R-:W-:Y:S07]  /*3550*/  BAR.SYNC.DEFER_BLOCKING 0x0 ;  /* 0x0000000000007b1d */ /* 0x000fee0000010000 */
[----:B------:R-:W2:Y:S01]  /*3560*/  @!P4 MUFU.EX2 R3, R3 ;  /* 0x000000030003c308 */ /* 0x000ea20000000800 */
[----:B0-----:R-:W-:-:S07]  /*3570*/  @!P1 FADD.FTZ R0, R0, 1 ;  /* 0x3f80000000009421 */ /* 0x001fce0000010000 */
[----:B------:R-:W0:Y:S01]  /*3580*/  @!P1 MUFU.RCP R0, R0 ;  /* 0x0000000000009308 */ /* 0x000e220000001000 */
[----:B-1----:R-:W-:-:S07]  /*3590*/  @!P3 FADD.FTZ R4, R2, 1 ;  /* 0x3f8000000204b421 */ /* 0x002fce0000010000 */
[----:B------:R-:W1:Y:S01]  /*35a0*/  @!P3 MUFU.RCP R17, R4 ;  /* 0x000000040011b308 */ /* 0x000e620000001000 */
[----:B--2---:R-:W-:Y:S01]  /*35b0*/  @!P4 FADD.FTZ R5, R3, 1 ;  /* 0x3f8000000305c421 */ /* 0x004fe20000010000 */
[----:B------:R-:W2:Y:S01]  /*35c0*/  LDS R10, [UR10+0x100] ;  /* 0x0001000aff0a7984 */ /* 0x000ea20008000800 */
[C---:B------:R-:W-:Y:S01]  /*35d0*/  IMAD.WIDE.U32 R2, R18.reuse, R46, UR8 ;  /* 0x0000000812027e25 */ /* 0x040fe2000f8e002e */
[----:B------:R-:W3:Y:S04]  /*35e0*/  LDCU.64 UR8, c[0x0][0x518] ;  /* 0x0000a300ff0877ac */ /* 0x000ee80008000a00 */
[----:B------:R-:W4:Y:S01]  /*35f0*/  @!P4 MUFU.RCP R12, R5 ;  /* 0x00000005000cc308 */ /* 0x000f220000001000 */
[----:B0-----:R-:W-:Y:S01]  /*3600*/  @!P1 FMUL.FTZ R55, R55, R0 ;  /* 0x0000000037379220 */ /* 0x001fe20000410000 */
[----:B------:R-:W-:Y:S01]  /*3610*/  IMAD R0, R18, R47, R3 ;  /* 0x0000002f12007224 */ /* 0x000fe200078e0203 */
[----:B------:R-:W-:-:S04]  /*3620*/  IADD3 R3, P5, PT, R36, R2, RZ ;  /* 0x0000000224037210 */ /* 0x000fc80007fbe0ff */
[----:B------:R-:W-:Y:S01]  /*3630*/  IADD3.X R0, PT, PT, RZ, R0, RZ, P5, !PT ;  /* 0x00000000ff007210 */ /* 0x000fe20002ffe4ff */
[----:B------:R-:W0:Y:S01]  /*3640*/  @!P0 MUFU.EX2 R8, R8 ;  /* 0x0000000800088308 */ /* 0x000e220000000800 */
[----:B-1----:R-:W-:Y:S01]  /*3650*/  @!P3 FMUL.FTZ R52, R52, R17 ;  /* 0x000000113434b220 */ /* 0x002fe20000410000 */
[----:B------:R-:W-:-:S04]  /*3660*/  LEA R2, P6, R3, UR14, 0x1 ;  /* 0x0000000e03027c11 */ /* 0x000fc8000f8c08ff */
[----:B------:R-:W-:Y:S01]  /*3670*/  LEA.HI.X R3, R3, UR15, R0, 0x1, P6 ;  /* 0x0000000f03037c11 */ /* 0x000fe2000b0f0c00 */
[----:B---3--:R-:W-:Y:S01]  /*3680*/  UIMAD.WIDE.U32 UR4, UR18, UR8, UR4 ;  /* 0x00000008120472a5 */ /* 0x008fe2000f8e0004 */
[----:B------:R-:W-:Y:S01]  /*3690*/  F2FP.F16.F32.PACK_AB R46, R52, R55 ;  /* 0x00000037342e723e */ /* 0x000fe200000000ff */
[----:B----4-:R-:W-:Y:S01]  /*36a0*/  @!P4 FMUL.FTZ R53, R53, R12 ;  /* 0x0000000c3535c220 */ /* 0x010fe20000410000 */
[----:B------:R-:W-:Y:S01]  /*36b0*/  FADD.FTZ R55, R55, R28 ;  /* 0x0000001c37377221 */ /* 0x000fe20000010000 */
[----:B------:R-:W-:Y:S01]  /*36c0*/  UIMAD UR5, UR18, UR9, UR5 ;  /* 0x00000009120572a4 */ /* 0x000fe2000f8e0205 */
[----:B------:R-:W1:Y:S02]  /*36d0*/  LDCU.64 UR8, c[0x0][0x560] ;  /* 0x0000ac00ff0877ac */ /* 0x000e640008000a00 */
[----:B------:R-:W-:Y:S01]  /*36e0*/  FADD.FTZ R52, R55, R52 ;  /* 0x0000003437347221 */ /* 0x000fe20000010000 */
[----:B0-----:R-:W-:-:S04]  /*36f0*/  @!P0 FADD.FTZ R8, R8, 1 ;  /* 0x3f80000008088421 */ /* 0x001fc80000010000 */
[----:B------:R-:W0:Y:S01]  /*3700*/  @!P0 MUFU.RCP R43, R8 ;  /* 0x00000008002b8308 */ /* 0x000e220000001000 */
[-C--:B--2---:R-:W-:Y:S02]  /*3710*/  ISETP.GE.AND P1, PT, R36, R10.reuse, PT ;  /* 0x0000000a2400720c */ /* 0x084fe40003f26270 */
[-C--:B------:R-:W-:Y:S02]  /*3720*/  ISETP.GE.AND P3, PT, R39, R10.reuse, PT ;  /* 0x0000000a2700720c */ /* 0x080fe40003f66270 */
[-C--:B------:R-:W-:Y:S02]  /*3730*/  ISETP.GE.AND P4, PT, R40, R10.reuse, PT ;  /* 0x0000000a2800720c */ /* 0x080fe40003f86270 */
[----:B------:R-:W-:Y:S01]  /*3740*/  ISETP.GE.AND P5, PT, R41, R10, PT ;  /* 0x0000000a2900720c */ /* 0x000fe20003fa6270 */
[----:B0-----:R-:W-:-:S06]  /*3750*/  @!P0 FMUL.FTZ R50, R50, R43 ;  /* 0x0000002b32328220 */ /* 0x001fcc0000410000 */
[----:B------:R-:W-:Y:S04]  /*3760*/  @!P1 STG.E.U16 desc[UR16][R2.64], R9 ;  /* 0x0000000902009986 */ /* 0x000fe8000c101510 */
[----:B------:R0:W-:Y:S01]  /*3770*/  @!P3 STG.E.U16 desc[UR16][R2.64+0x40], R11 ;  /* 0x0000400b0200b986 */ /* 0x0001e2000c101510 */
[----:B------:R-:W-:Y:S01]  /*3780*/  F2FP.F16.F32.PACK_AB R47, R50, R53 ;  /* 0x00000035322f723e */ /* 0x000fe200000000ff */
[----:B------:R-:W-:Y:S02]  /*3790*/  FADD.FTZ R53, R52, R53 ;  /* 0x0000003534357221 */ /* 0x000fe40000010000 */
[----:B------:R-:W-:Y:S02]  /*37a0*/  @!P4 STG.E.U16 desc[UR16][R2.64+0x80], R13 ;  /* 0x0000800d0200c986 */ /* 0x000fe4000c101510 */
[----:B------:R-:W-:-:S02]  /*37b0*/  FADD.FTZ R28, R53, R50 ;  /* 0x00000032351c7221 */ /* 0x000fc40000010000 */
[----:B------:R2:W-:Y:S01]  /*37c0*/  @!P5 STG.E.U16 desc[UR16][R2.64+0xc0], R15 ;  /* 0x0000c00f0200d986 */ /* 0x0005e2000c101510 */
[----:B------:R-:W-:Y:S08]  /*37d0*/  BAR.SYNC.DEFER_BLOCKING 0x0 ;  /* 0x0000000000007b1d */ /* 0x000ff00000010000 */
[----:B0-----:R-:W2:Y:S01]  /*37e0*/  LDC.64 R10, c[0x0][0x520] ;  /* 0x00014800ff0a7b82 */ /* 0x001ea20000000a00 */
        /* <DEDUP_REMOVED lines=15> */
[----:B------:R-:W-:Y:S02]  /*38e0*/  ISETP.GE.AND P2, PT, R40, R0, PT ;  /* 0x000000002800720c */ /* 0x000fe40003f46270 */
[----:B------:R-:W-:Y:S02]  /*38f0*/  IADD3.X R0, PT, PT, RZ, R4, RZ, P4, !PT ;  /* 0x00000004ff007210 */ /* 0x000fe400027fe4ff */
[----:B-1----:R-:W-:-:S04]  /*3900*/  LEA R2, P4, R3, UR8, 0x1 ;  /* 0x0000000803027c11 */ /* 0x002fc8000f8808ff */
        /* <DEDUP_REMOVED lines=12> */
.L_x_9625:
        /* <DEDUP_REMOVED lines=34> */
.L_x_9644:
[----:B------:R-:W-:Y:S05]  /*3bf0*/  BSYNC.RECONVERGENT B0 ;  /* 0x0000000000007941 */ /* 0x000fea0003800200 */
.L_x_9643:
        /* <DEDUP_REMOVED lines=26> */
.L_x_9646:
[----:B------:R-:W-:Y:S05]  /*3da0*/  BSYNC.RECONVERGENT B0 ;  /* 0x0000000000007941 */ /* 0x000fea0003800200 */
.L_x_9645:
        /* <DEDUP_REMOVED lines=22> */
.L_x_9648:
        /* <DEDUP_REMOVED lines=51> */
.L_x_9647:
[----:B------:R-:W-:Y:S05]  /*4240*/  EXIT ;  /* 0x000000000000794d */ /* 0x000fea0003800000 */
.L_x_9649:
        /* <DEDUP_REMOVED lines=11> */
.L_x_10539:


//--------------------- .text._Z25selective_scan_bwd_kernelI32Selective_Scan_bwd_kernel_traitsILi32ELi4ELb0ELb0ELb1ELb0ELb0EN3c104HalfEfEEv12SSMParamsBwd --------------------------
	.section	.text._Z25selective_scan_bwd_kernelI32Selective_Scan_bwd_kernel_traitsILi32ELi4ELb0ELb0ELb1ELb0ELb0EN3c104HalfEfEEv12SSMParamsBwd,"ax",@progbits
	.align	128
        .global         _Z25selective_scan_bwd_kernelI32Selective_Scan_bwd_kernel_traitsILi32ELi4ELb0ELb0ELb1ELb0ELb0EN3c104HalfEfEEv12SSMParamsBwd
        .type           _Z25selective_scan_bwd_kernelI32Selective_Scan_bwd_kernel_traitsILi32ELi4ELb0ELb0ELb1ELb0ELb0EN3c104HalfEfEEv12SSMParamsBwd,@function
        .size           _Z25selective_scan_bwd_kernelI32Selective_Scan_bwd_kernel_traitsILi32ELi4ELb0ELb0ELb1ELb0ELb0EN3c104HalfEfEEv12SSMParamsBwd,(.L_x_10540 - _Z25selective_scan_bwd_kernelI32Selective_Scan_bwd_kernel_traitsILi32ELi4ELb0ELb0ELb1ELb0ELb0EN3c104HalfEfEEv12SSMParamsBwd)
        .other          _Z25selective_scan_bwd_kernelI32Selective_Scan_bwd_kernel_traitsILi32ELi4ELb0ELb0ELb1ELb0ELb0EN3c104HalfEfEEv12SSMParamsBwd,@"STO_CUDA_ENTRY STV_DEFAULT"
_Z25selective_scan_bwd_kernelI32Selective_Scan_bwd_kernel_traitsILi32ELi4ELb0ELb0ELb1ELb0ELb0EN3c104HalfEfEEv12SSMParamsBwd:
.text._Z25selective_scan_bwd_kernelI32Selective_Scan_bwd_kernel_traitsILi32ELi4ELb0ELb0ELb1ELb0ELb0EN3c104HalfEfEEv12SSMParamsBwd:
        /* <DEDUP_REMOVED lines=23> */
[----:B------:R-:W-:Y:S01]  /*0170*/  @P1 LEA R8, P3, R2, R8, 0x2 ;  /* 0x0000000802081211 */ /* 0x000fe200078610ff */
        /* <DEDUP_REMOVED lines=10> */
[----:B----4-:R-:W-:-:S04]  /*0220*/  IMAD.MOV R5, RZ, RZ, -R11 ;  /* 0x000000ffff057224 */ /* 0x010fc800078e0a0b */
[----:B------:R-:W-:-:S03]  /*0230*/  IMAD R5, R5, R12, RZ ;  /* 0x0000000c05057224 */ /* 0x000fc600078e02ff */
[----:B------:R-:W3:Y:S01]  /*0240*/  LDC.64 R8, c[0x0][0x480] ;  /* 0x00012000ff087b82 */ /* 0x000ee20000000a00 */
[----:B------:R-:W-:Y:S01]  /*0250*/  IMAD.HI.U32 R11, R11, R5, R10 ;  /* 0x000000050b0b7227 */ /* 0x000fe200078e000a */
[----:B------:R-:W-:-:S05]  /*0260*/  MOV R5, R6 ;  /* 0x0000000600057202 */ /* 0x000fca0000000f00 */
[----:B------:R-:W-:-:S04]  /*0270*/  IMAD.HI.U32 R0, R11, R5, RZ ;  /* 0x000000050b007227 */ /* 0x000fc800078e00ff */
[----:B------:R-:W-:-:S04]  /*0280*/  IMAD.MOV R6, RZ, RZ, -R0 ;  /* 0x000000ffff067224 */ /* 0x000fc800078e0a00 */
        /* <DEDUP_REMOVED lines=8> */
[----:B------:R-:W-:Y:S02]  /*0310*/  UIMAD.WIDE.U32 UR6, UR18, UR12, URZ ;  /* 0x0000000c120672a5 */ /* 0x000fe4000f8e00ff */
[----:B------:R-:W-:Y:S02]  /*0320*/  UIMAD UR9, UR18, UR9, UR5 ;  /* 0x00000009120972a4 */ /* 0x000fe4000f8e0205 */
[----:B------:R-:W-:Y:S01]  /*0330*/  UIMAD UR8, UR18, UR13, UR7 ;  /* 0x0000000d120872a4 */ /* 0x000fe2000f8e0207 */
[----:B------:R-:W4:Y:S01]  /*0340*/  @P0 LDC R27, c[0x0][0x38c] ;  /* 0x0000e300ff1b0b82 */ /* 0x000f220000000800 */
[----:B------:R-:W-:Y:S01]  /*0350*/  IMAD.U32 R7, RZ, RZ, UR5 ;  /* 0x00000005ff077e24 */ /* 0x000fe2000f8e00ff */
[----:B------:R-:W-:-:S02]  /*0360*/  MOV R6, UR4 ;  /* 0x0000000400067c02 */ /* 0x000fc40008000f00 */
[----:B------:R-:W-:Y:S02]  /*0370*/  MOV R7, UR9 ;  /* 0x0000000900077c02 */ /* 0x000fe40008000f00 */
[----:B------:R-:W-:Y:S01]  /*0380*/  @!P2 IADD3 R0, PT, PT, R0, 0x1, RZ ;  /* 0x000000010000a810 */ /* 0x000fe20007ffe0ff */
[----:B------:R-:W-:Y:S01]  /*0390*/  IMAD.U32 R9, RZ, RZ, UR7 ;  /* 0x00000007ff097e24 */ /* 0x000fe2000f8e00ff */
[----:B------:R-:W-:Y:S01]  /*03a0*/  MOV R9, UR8 ;  /* 0x0000000800097c02 */ /* 0x000fe20008000f00 */
[----:B------:R-:W-:Y:S01]  /*03b0*/  IMAD.WIDE.U32 R6, R2, UR10, R6 ;  /* 0x0000000a02067c25 */ /* 0x000fe2000f8e0006 */
[----:B------:R-:W-:Y:S01]  /*03c0*/  @P1 IADD3 R0, PT, PT, R0, 0x1, RZ ;  /* 0x0000000100001810 */ /* 0x000fe20007ffe0ff */
[----:B------:R-:W2:Y:S01]  /*03d0*/  LDCU.64 UR8, c[0x0][0x498] ;  /* 0x00009300ff0877ac */ /* 0x000ea20008000a00 */
[C---:B------:R-:W-:Y:S01]  /*03e0*/  LOP3.LUT R10, R2.reuse, R15, RZ, 0x3c, !PT ;  /* 0x0000000f020a7212 */ /* 0x040fe200078e3cff */
[----:B------:R-:W-:Y:S01]  /*03f0*/  IMAD R19, R2, UR11, R7 ;  /* 0x0000000b02137c24 */ /* 0x000fe2000f8e0207 */
[----:B------:R-:W1:Y:S01]  /*0400*/  LDCU.64 UR10, c[0x0][0x3d0] ;  /* 0x00007a00ff0a77ac */ /* 0x000e620008000a00 */
[----:B------:R-:W-:Y:S01]  /*0410*/  IMAD.MOV.U32 R53, RZ, RZ, R0 ;  /* 0x000000ffff357224 */ /* 0x000fe200078e0000 */
[----:B------:R-:W-:Y:S01]  /*0420*/  ISETP.GE.AND P3, PT, R10, RZ, PT ;  /* 0x000000ff0a00720c */ /* 0x000fe20003f66270 */
[----:B---3--:R-:W-:Y:S01]  /*0430*/  @P0 IMAD R0, R5, UR18, R2 ;  /* 0x0000001205000c24 */ /* 0x008fe2000f8e0202 */
[----:B------:R-:W-:Y:S01]  /*0440*/  ISETP.NE.AND P2, PT, R15, RZ, PT ;  /* 0x000000ff0f00720c */ /* 0x000fe20003f45270 */
[----:B------:R-:W3:Y:S02]  /*0450*/  @P0 LDC.64 R10, c[0x0][0x480] ;  /* 0x00012000ff0a0b82 */ /* 0x000ee40000000a00 */
[----:B------:R-:W-:-:S04]  /*0460*/  @P0 IMAD R0, R0, R25, RZ ;  /* 0x0000001900000224 */ /* 0x000fc800078e02ff */
[----:B----4-:R-:W-:Y:S02]  /*0470*/  @P0 IMAD R5, R0, R27, RZ ;  /* 0x0000001b00050224 */ /* 0x010fe400078e02ff */
[----:B------:R-:W4:Y:S01]  /*0480*/  LDC.64 R26, c[0x0][0x460] ;  /* 0x00011800ff1a7b82 */ /* 0x000f220000000a00 */
[----:B--2---:R-:W-:Y:S01]  /*0490*/  UIMAD.WIDE.U32 UR4, UR18, UR8, URZ ;  /* 0x00000008120472a5 */ /* 0x004fe2000f8e00ff */
[----:B------:R-:W-:Y:S02]  /*04a0*/  @!P3 IADD3 R53, PT, PT, -R53, RZ, RZ ;  /* 0x000000ff3535b210 */ /* 0x000fe40007ffe1ff */
[C---:B------:R-:W-:Y:S02]  /*04b0*/  LEA R13, R25.reuse, 0xffffff80, 0x7 ;  /* 0xffffff80190d7811 */ /* 0x040fe400078e38ff */
[----:B------:R-:W-:Y:S02]  /*04c0*/  @!P2 LOP3.LUT R53, RZ, R15, RZ, 0x33, !PT ;  /* 0x0000000fff35a212 */ /* 0x000fe400078e33ff */
[----:B------:R-:W-:-:S02]  /*04d0*/  ISETP.GE.AND P1, PT, R25, 0x1, PT ;  /* 0x000000011900780c */ /* 0x000fc40003f26270 */
[----:B------:R-:W2:Y:S01]  /*04e0*/  LDC.64 R24, c[0x0][0x4a8] ;  /* 0x00012a00ff187b82 */ /* 0x000ea20000000a00 */
[----:B------:R-:W-:Y:S01]  /*04f0*/  MOV R8, UR6 ;  /* 0x0000000600087c02 */ /* 0x000fe20008000f00 */
[----:B-1----:R-:W-:Y:S01]  /*0500*/  UIMAD.WIDE.U32 UR6, UR18, UR10, URZ ;  /* 0x0000000a120672a5 */ /* 0x002fe2000f8e00ff */
[----:B------:R-:W-:Y:S01]  /*0510*/  SHF.R.S32.HI R35, RZ, 0x1f, R53 ;  /* 0x0000001fff237819 */ /* 0x000fe20000011435 */
[----:B------:R-:W-:Y:S01]  /*0520*/  UIMAD UR5, UR18, UR9, UR5 ;  /* 0x00000009120572a4 */ /* 0x000fe2000f8e0205 */
[----:B------:R-:W1:Y:S01]  /*0530*/  LDCU.64 UR8, c[0x0][0x4c8] ;  /* 0x00009900ff0877ac */ /* 0x000e620008000a00 */
[----:B------:R-:W-:Y:S01]  /*0540*/  IMAD.WIDE.U32 R8, R2, UR14, R8 ;  /* 0x0000000e02087c25 */ /* 0x000fe2000f8e0008 */
[----:B------:R-:W-:-:S03]  /*0550*/  UIMAD UR7, UR18, UR11, UR7 ;  /* 0x0000000b120772a4 */ /* 0x000fc6000f8e0207 */
[----:B------:R-:W-:Y:S01]  /*0560*/  IMAD R0, R35, R22, RZ ;  /* 0x0000001623007224 */ /* 0x000fe200078e02ff */
[----:B------:R-:W-:Y:S02]  /*0570*/  CS2R R64, SRZ ;  /* 0x0000000000407805 */ /* 0x000fe4000001ff00 */
[C---:B------:R-:W-:Y:S01]  /*0580*/  IADD3 R15, P2, PT, R13.reuse, R6, RZ ;  /* 0x000000060d0f7210 */ /* 0x040fe20007f5e0ff */
[----:B------:R-:W-:Y:S01]  /*0590*/  IMAD R17, R2, UR15, R9 ;  /* 0x0000000f02117c24 */ /* 0x000fe2000f8e0209 */
[----:B------:R-:W-:Y:S01]  /*05a0*/  IADD3 R14, P3, PT, R13, R8, RZ ;  /* 0x000000080d0e7210 */ /* 0x000fe20007f7e0ff */
[----:B---3--:R-:W-:-:S04]  /*05b0*/  @P0 IMAD.WIDE R64, R5, 0x8, R10 ;  /* 0x0000000805400825 */ /* 0x008fc800078e020a */
[----:B------:R-:W-:-:S04]  /*05c0*/  IMAD.WIDE.U32 R6, R2, R20, UR4 ;  /* 0x0000000402067e25 */ /* 0x000fc8000f8e0014 */
[----:B------:R-:W-:-:S04]  /*05d0*/  IMAD.WIDE.U32 R8, R53, R22, UR6 ;  /* 0x0000000635087e25 */ /* 0x000fc8000f8e0016 */
[----:B------:R-:W-:Y:S01]  /*05e0*/  IMAD R5, R53, R23, R0 ;  /* 0x0000001735057224 */ /* 0x000fe200078e0200 */
[----:B------:R-:W-:Y:S01]  /*05f0*/  SHF.R.S32.HI R0, RZ, 0x1f, R13 ;  /* 0x0000001fff007819 */ /* 0x000fe2000001140d */
[----:B------:R-:W-:Y:S01]  /*0600*/  IMAD R7, R2, R21, R7 ;  /* 0x0000001502077224 */ /* 0x000fe200078e0207 */
[C---:B------:R-:W-:Y:S02]  /*0610*/  IADD3 R6, P4, PT, R13.reuse, R6, RZ ;  /* 0x000000060d067210 */ /* 0x040fe40007f9e0ff */
[----:B------:R-:W-:Y:S02]  /*0620*/  IADD3 R13, P5, PT, R13, R8, RZ ;  /* 0x000000080d0d7210 */ /* 0x000fe40007fbe0ff */
[----:B------:R-:W-:Y:S01]  /*0630*/  IADD3 R9, PT, PT, R9, R5, RZ ;  /* 0x0000000509097210 */ /* 0x000fe20007ffe0ff */
[C---:B------:R-:W-:Y:S01]  /*0640*/  IMAD.X R5, R0.reuse, 0x1, R17, P3 ;  /* 0x0000000100057824 */ /* 0x040fe200018e0611 */
[----:B------:R-:W-:Y:S02]  /*0650*/  IADD3.X R8, PT, PT, R0, R19, RZ, P2, !PT ;  /* 0x0000001300087210 */ /* 0x000fe400017fe4ff */
[----:B----4-:R-:W-:-:S02]  /*0660*/  LEA R10, P0, R15, R26, 0x1 ;  /* 0x0000001a0f0a7211 */ /* 0x010fc400078008ff */
[----:B------:R-:W-:Y:S01]  /*0670*/  LEA R12, P2, R14, R28, 0x1 ;  /* 0x0000001c0e0c7211 */ /* 0x000fe200078408ff */
[----:B-1----:R-:W-:Y:S01]  /*0680*/  IMAD.WIDE.U32 R62, R2, UR8, RZ ;  /* 0x00000008023e7c25 */ /* 0x002fe2000f8e00ff */
[C---:B------:R-:W-:Y:S02]  /*0690*/  IADD3.X R16, PT, PT, R0.reuse, R7, RZ, P4, !PT ;  /* 0x0000000700107210 */ /* 0x040fe400027fe4ff */
[----:B------:R-:W-:Y:S02]  /*06a0*/  IADD3.X R18, PT, PT, R0, R9, RZ, P5, !PT ;  /* 0x0000000900127210 */ /* 0x000fe40002ffe4ff */
[----:B------:R-:W-:Y:S01]  /*06b0*/  LEA.HI.X R0, R15, R27, R8, 0x1, P0 ;  /* 0x0000001b0f007211 */ /* 0x000fe200000f0c08 */
[----:B--2---:R-:W-:Y:S01]  /*06c0*/  IMAD.WIDE.U32 R60, R2, R24, RZ ;  /* 0x00000018023c7225 */ /* 0x004fe200078e00ff */
[----:B------:R-:W-:Y:S02]  /*06d0*/  LEA.HI.X R14, R14, R29, R5, 0x1, P2 ;  /* 0x0000001d0e0e7211 */ /* 0x000fe400010f0c05 */
[----:B------:R-:W-:Y:S01]  /*06e0*/  LEA R15, P0, R6, R30, 0x1 ;  /* 0x0000001e060f7211 */ /* 0x000fe200078008ff */
[----:B------:R-:W-:Y:S01]  /*06f0*/  IMAD R5, R2, UR9, R63 ;  /* 0x0000000902057c24 */ /* 0x000fe2000f8e023f */
[C---:B0-----:R-:W-:Y:S01]  /*0700*/  LEA R17, P2, R13.reuse, R32, 0x1 ;  /* 0x000000200d117211 */ /* 0x041fe200078408ff */
[----:B------:R-:W-:Y:S01]  /*0710*/  HFMA2 R9, -RZ, RZ, 0, 0 ;  /* 0x00000000ff097431 */ /* 0x000fe200000001ff */
[----:B------:R-:W-:Y:S01]  /*0720*/  LEA.HI.X R16, R6, R31, R16, 0x1, P0 ;  /* 0x0000001f06107211 */ /* 0x000fe200000f0c10 */
[----:B------:R-:W-:Y:S01]  /*0730*/  IMAD R7, R2, R25, R61 ;  /* 0x0000001902077224 */ /* 0x000fe200078e023d */
[----:B------:R-:W-:Y:S01]  /*0740*/  LEA.HI.X R18, R13, R33, R18, 0x1, P2 ;  /* 0x000000210d127211 */ /* 0x000fe200010f0c12 */
[----:B------:R-:W-:Y:S01]  /*0750*/  IMAD.MOV.U32 R6, RZ, RZ, RZ ;  /* 0x000000ffff067224 */ /* 0x000fe200078e00ff */
[----:B------:R-:W-:Y:S07]  /*0760*/  @!P1 BRA `(.L_x_9650) ;  /* 0x00000020009c9947 */ /* 0x000fee0003800000 */
[----:B------:R-:W0:Y:S01]  /*0770*/  S2R R58, SR_TID.X ;  /* 0x00000000003a7919 */ /* 0x000e220000002100 */
[----:B------:R-:W1:Y:S01]  /*0780*/  S2UR UR5, SR_CgaCtaId ;  /* 0x00000000000579c3 */ /* 0x000e620000008800 */
[----:B------:R-:W2:Y:S01]  /*0790*/  LDCU.64 UR6, c[0x0][0x3a0] ;  /* 0x00007400ff0677ac */ /* 0x000ea20008000a00 */
[----:B------:R-:W-:Y:S01]  /*07a0*/  MOV R59, RZ ;  /* 0x000000ff003b7202 */ /* 0x000fe20000000f00 */
[----:B------:R-:W3:Y:S05]  /*07b0*/  LDCU.64 UR10, c[0x0][0x4e0] ;  /* 0x00009c00ff0a77ac */ /* 0x000eea0008000a00 */
[----:B------:R-:W4:Y:S01]  /*07c0*/  LDC.64 R20, c[0x0][0x4d8] ;  /* 0x00013600ff147b82 */ /* 0x000f220000000a00 */
[----:B------:R-:W0:Y:S01]  /*07d0*/  LDCU.64 UR8, c[0x0][0x3b8] ;  /* 0x00007700ff0877ac */ /* 0x000e220008000a00 */
[----:B------:R-:W-:Y:S01]  /*07e0*/  UMOV UR4, 0x400 ;  /* 0x0000040000047882 */ /* 0x000fe20000000000 */
[C---:B--2---:R-:W-:Y:S01]  /*07f0*/  IMAD.WIDE.U32 R56, R2.reuse, UR6, RZ ;  /* 0x0000000602387c25 */ /* 0x044fe2000f8e00ff */
[----:B------:R-:W2:Y:S03]  /*0800*/  LDCU UR6, c[0x0][0x394] ;  /* 0x00007280ff0677ac */ /* 0x000ea60008000800 */
[----:B---3--:R-:W-:Y:S01]  /*0810*/  IMAD R6, R35, UR10, RZ ;  /* 0x0000000a23067c24 */ /* 0x008fe2000f8e02ff */
[----:B-1----:R-:W-:Y:S01]  /*0820*/  ULEA UR5, UR5, UR4, 0x18 ;  /* 0x0000000405057291 */ /* 0x002fe2000f8ec0ff */
[----:B------:R-:W-:-:S02]  /*0830*/  IMAD R11, R2, UR7, R57 ;  /* 0x00000007020b7c24 */ /* 0x000fc4000f8e0239 */
[----:B------:R-:W-:Y:S01]  /*0840*/  IMAD R27, R53, UR11, R6 ;  /* 0x0000000b351b7c24 */ /* 0x000fe2000f8e0206 */
[----:B------:R-:W-:Y:S01]  /*0850*/  MOV R6, RZ ;  /* 0x000000ff00067202 */ /* 0x000fe20000000f00 */
[----:B0-----:R-:W-:Y:S01]  /*0860*/  IMAD.WIDE.U32 R54, R2, UR8, RZ ;  /* 0x0000000802367c25 */ /* 0x001fe2000f8e00ff */
[----:B------:R-:W-:-:S03]  /*0870*/  LEA R19, R58, UR5, 0x4 ;  /* 0x000000053a137c11 */ /* 0x000fc6000f8e20ff */
[----:B----4-:R-:W-:Y:S01]  /*0880*/  IMAD.WIDE.U32 R8, R20, UR18, R58 ;  /* 0x0000001214087c25 */ /* 0x010fe2000f8e003a */
[C---:B------:R-:W-:Y:S02]  /*0890*/  LOP3.LUT R100, R58.reuse, 0x1f, RZ, 0xc0, !PT ;  /* 0x0000001f3a647812 */ /* 0x040fe400078ec0ff */
[----:B------:R-:W-:Y:S01]  /*08a0*/  IADD3 R23, PT, PT, R19, 0x110, RZ ;  /* 0x0000011013177810 */ /* 0x000fe20007ffe0ff */
[----:B------:R-:W-:Y:S02]  /*08b0*/  IMAD.SHL.U32 R99, R58, 0x4, RZ ;  /* 0x000000043a637824 */ /* 0x000fe400078e00ff */
[----:B------:R-:W-:Y:S02]  /*08c0*/  IMAD R9, R21, UR18, R9 ;  /* 0x0000001215097c24 */ /* 0x000fe4000f8e0209 */
[----:B------:R-:W-:Y:S01]  /*08d0*/  IMAD R13, R2, UR9, R55 ;  /* 0x00000009020d7c24 */ /* 0x000fe2000f8e0237 */
[----:B------:R-:W-:Y:S01]  /*08e0*/  LOP3.LUT R21, R99, 0xf80, RZ, 0xc0, !PT ;  /* 0x00000f8063157812 */ /* 0x000fe200078ec0ff */
[----:B------:R-:W-:Y:S01]  /*08f0*/  IMAD.WIDE.U32 R52, R53, UR10, R8 ;  /* 0x0000000a35347c25 */ /* 0x000fe2000f8e0008 */
[----:B------:R-:W-:-:S02]  /*0900*/  MOV R8, R10 ;  /* 0x0000000a00087202 */ /* 0x000fc40000000f00 */
[----:B------:R-:W-:Y:S01]  /*0910*/  LOP3.LUT R22, R21, 0x1f, R58, 0xf8, !PT ;  /* 0x0000001f15167812 */ /* 0x000fe200078ef83a */
[----:B--2---:R-:W-:Y:S01]  /*0920*/  IMAD.U32 R20, RZ, RZ, UR6 ;  /* 0x00000006ff147e24 */ /* 0x004fe2000f8e00ff */
[----:B------:R-:W-:Y:S01]  /*0930*/  MOV R10, R0 ;  /* 0x00000000000a7202 */ /* 0x000fe20000000f00 */
[C---:B------:R-:W-:Y:S01]  /*0940*/  IMAD R23, R58.reuse, -0xc, R23 ;  /* 0xfffffff43a177824 */ /* 0x040fe200078e0217 */
[----:B------:R-:W-:Y:S02]  /*0950*/  MOV R9, RZ ;  /* 0x000000ff00097202 */ /* 0x000fe40000000f00 */
[----:B------:R-:W-:Y:S02]  /*0960*/  IADD3 R21, PT, PT, R58, 0x200, RZ ;  /* 0x000002003a157810 */ /* 0x000fe40007ffe0ff */
[C---:B------:R-:W-:Y:S02]  /*0970*/  LOP3.LUT R24, R22.reuse, 0x20, RZ, 0xfc, !PT ;  /* 0x0000002016187812 */ /* 0x040fe400078efcff */
[----:B------:R-:W-:-:S02]  /*0980*/  LOP3.LUT R25, R22, 0x40, RZ, 0xfc, !PT ;  /* 0x0000004016197812 */ /* 0x000fc400078efcff */
[----:B------:R-:W-:Y:S02]  /*0990*/  LOP3.LUT R26, R22, 0x60, RZ, 0xfc, !PT ;  /* 0x00000060161a7812 */ /* 0x000fe400078efcff */
[----:B------:R-:W-:-:S07]  /*09a0*/  IADD3 R27, PT, PT, R53, R27, RZ ;  /* 0x0000001b351b7210 */ /* 0x000fce0007ffe0ff */
.L_x_9666:
[----:B0-----:R-:W0:Y:S01]  /*09b0*/  LDCU UR4, c[0x0][0x388] ;  /* 0x00007100ff0477ac */ /* 0x001e220008000800 */
[----:B------:R-:W-:Y:S02]  /*09c0*/  IADD3 R28, PT, PT, R20, -0x1, RZ ;  /* 0xffffffff141c7810 */ /* 0x000fe40007ffe0ff */
[----:B------:R-:W-:Y:S02]  /*09d0*/  SHF.L.U32 R41, R22, 0x1, RZ ;  /* 0x0000000116297819 */ /* 0x000fe400000006ff */
[----:B------:R-:W-:Y:S01]  /*09e0*/  PRMT R0, RZ, 0x7610, R0 ;  /* 0x00007610ff007816 */ /* 0x000fe20000000000 */
[----:B------:R-:W-:Y:S01]  /*09f0*/  IMAD.SHL.U32 R50, R28, 0x80, RZ ;  /* 0x000000801c327824 */ /* 0x000fe200078e00ff */
[----:B------:R-:W-:Y:S02]  /*0a00*/  IADD3 R32, P4, PT, R41, R8, RZ ;  /* 0x0000000829207210 */ /* 0x000fe40007f9e0ff */
[----:B------:R-:W-:Y:S02]  /*0a10*/  PRMT R38, RZ, 0x7610, R38 ;  /* 0x00007610ff267816 */ /* 0x000fe40000000026 */
[----:B------:R-:W-:-:S02]  /*0a20*/  PRMT R40, RZ, 0x7610, R40 ;  /* 0x00007610ff287816 */ /* 0x000fc40000000028 */
[----:B------:R-:W-:Y:S02]  /*0a30*/  PRMT R42, RZ, 0x7610, R42 ;  /* 0x00007610ff2a7816 */ /* 0x000fe4000000002a */
[----:B------:R-:W-:Y:S02]  /*0a40*/  IADD3.X R33, PT, PT, RZ, R10, RZ, P4, !PT ;  /* 0x0000000aff217210 */ /* 0x000fe400027fe4ff */
[----:B0-----:R-:W-:-:S04]  /*0a50*/  IADD3 R29, PT, PT, -R50, UR4, RZ ;  /* 0x00000004321d7c10 */ /* 0x001fc8000fffe1ff */
[-C--:B------:R-:W-:Y:S01]  /*0a60*/  ISETP.GE.AND P0, PT, R22, R29.reuse, PT ;  /* 0x0000001d1600720c */ /* 0x080fe20003f06270 */
[----:B------:R-:W-:Y:S01]  /*0a70*/  BAR.SYNC.DEFER_BLOCKING 0x0 ;  /* 0x0000000000007b1d */ /* 0x000fe20000010000 */
[-C--:B------:R-:W-:Y:S02]  /*0a80*/  ISETP.GE.AND P1, PT, R24, R29.reuse, PT ;  /* 0x0000001d1800720c */ /* 0x080fe40003f26270 */
[-C--:B------:R-:W-:Y:S02]  /*0a90*/  ISETP.GE.AND P2, PT, R25, R29.reuse, PT ;  /* 0x0000001d1900720c */ /* 0x080fe40003f46270 */
[----:B------:R-:W-:-:S07]  /*0aa0*/  ISETP.GE.AND P3, PT, R26, R29, PT ;  /* 0x0000001d1a00720c */ /* 0x000fce0003f66270 */
[----:B------:R-:W2:Y:S04]  /*0ab0*/  @!P0 LDG.E.U16 R0, desc[UR16][R32.64] ;  /* 0x0000001020008981 */ /* 0x000ea8000c1e1500 */
[----:B------:R-:W3:Y:S04]  /*0ac0*/  @!P1 LDG.E.U16 R38, desc[UR16][R32.64+0x40] ;  /* 0x0000401020269981 */ /* 0x000ee8000c1e1500 */
[----:B----4-:R-:W4:Y:S04]  /*0ad0*/  @!P2 LDG.E.U16 R40, desc[UR16][R32.64+0x80] ;  /* 0x000080102028a981 */ /* 0x010f28000c1e1500 */
[----:B------:R0:W4:Y:S01]  /*0ae0*/  @!P3 LDG.E.U16 R42, desc[UR16][R32.64+0xc0] ;  /* 0x0000c010202ab981 */ /* 0x000122000c1e1500 */
[----:B-1----:R-:W1:Y:S01]  /*0af0*/  S2UR UR6, SR_CgaCtaId ;  /* 0x00000000000679c3 */ /* 0x002e620000008800 */
[----:B------:R-:W-:Y:S01]  /*0b00*/  UMOV UR4, 0x400 ;  /* 0x0000040000047882 */ /* 0x000fe20000000000 */
[----:B------:R-:W-:Y:S01]  /*0b10*/  IADD3 R34, P4, PT, R41, R12, RZ ;  /* 0x0000000c29227210 */ /* 0x000fe20007f9e0ff */
[----:B------:R-:W1:Y:S01]  /*0b20*/  S2R R30, SR_LANEID ;  /* 0x00000000001e7919 */ /* 0x000e620000000000 */
[----:B------:R-:W-:-:S02]  /*0b30*/  PRMT R44, RZ, 0x7610, R44 ;  /* 0x00007610ff2c7816 */ /* 0x000fc4000000002c */
[----:B------:R-:W-:Y:S02]  /*0b40*/  PRMT R46, RZ, 0x7610, R46 ;  /* 0x00007610ff2e7816 */ /* 0x000fe4000000002e */
[----:B------:R-:W-:Y:S02]  /*0b50*/  PRMT R48, RZ, 0x7610, R48 ;  /* 0x00007610ff307816 */ /* 0x000fe40000000030 */
[----:B0-----:R-:W-:Y:S02]  /*0b60*/  PRMT R32, RZ, 0x7610, R32 ;  /* 0x00007610ff207816 */ /* 0x001fe40000000020 */
[----:B------:R-:W-:Y:S01]  /*0b70*/  IADD3.X R35, PT, PT, RZ, R14, RZ, P4, !PT ;  /* 0x0000000eff237210 */ /* 0x000fe200027fe4ff */
[----:B-1----:R-:W-:Y:S01]  /*0b80*/  ULEA UR6, UR6, UR4, 0x18 ;  /* 0x0000000406067291 */ /* 0x002fe2000f8ec0ff */
[----:B------:R-:W-:Y:S01]  /*0b90*/  PRMT R66, RZ, 0x7610, R66 ;  /* 0x00007610ff427816 */ /* 0x000fe20000000042 */
[----:B------:R-:W0:Y:S04]  /*0ba0*/  LDCU UR4, c[0x0][0x38c] ;  /* 0x00007180ff0477ac */ /* 0x000e280008000800 */
[----:B------:R-:W-:-:S02]  /*0bb0*/  LEA R31, R30, UR6, 0x1 ;  /* 0x000000061e1f7c11 */ /* 0x000fc4000f8e08ff */
[----:B------:R-:W-:-:S03]  /*0bc0*/  LEA R36, R30, UR6, 0x3 ;  /* 0x000000061e247c11 */ /* 0x000fc6000f8e18ff */
[----:B--2---:R-:W-:Y:S04]  /*0bd0*/  STS.U16 [R31], R0 ;  /* 0x000000001f007388 */ /* 0x004fe80000000400 */
[----:B---3--:R-:W-:Y:S04]  /*0be0*/  STS.U16 [R31+0x40], R38 ;  /* 0x000040261f007388 */ /* 0x008fe80000000400 */
[----:B----4-:R1:W-:Y:S04]  /*0bf0*/  STS.U16 [R31+0x80], R40 ;  /* 0x000080281f007388 */ /* 0x0103e80000000400 */
[----:B------:R2:W-:Y:S01]  /*0c00*/  STS.U16 [R31+0xc0], R42 ;  /* 0x0000c02a1f007388 */ /* 0x0005e20000000400 */
[----:B------:R-:W-:-:S03]  /*0c10*/  NOP ;  /* 0x0000000000007918 */ /* 0x000fc60000000000 */
[----:B------:R-:W3:Y:S01]  /*0c20*/  LDS.64 R70, [R36] ;  /* 0x0000000024467984 */ /* 0x000ee20000000a00 */
[----:B------:R-:W-:Y:S06]  /*0c30*/  BAR.SYNC.DEFER_BLOCKING 0x0 ;  /* 0x0000000000007b1d */ /* 0x000fec0000010000 */
[----:B------:R-:W4:Y:S04]  /*0c40*/  @!P0 LDG.E.U16 R32, desc[UR16][R34.64] ;  /* 0x0000001022208981 */ /* 0x000f28000c1e1500 */
[----:B------:R-:W3:Y:S04]  /*0c50*/  @!P1 LDG.E.U16 R44, desc[UR16][R34.64+0x40] ;  /* 0x00004010222c9981 */ /* 0x000ee8000c1e1500 */
[----:B------:R-:W3:Y:S04]  /*0c60*/  @!P2 LDG.E.U16 R46, desc[UR16][R34.64+0x80] ;  /* 0x00008010222ea981 */ /* 0x000ee8000c1e1500 */
[----:B------:R-:W3:Y:S01]  /*0c70*/  @!P3 LDG.E.U16 R48, desc[UR16][R34.64+0xc0] ;  /* 0x0000c0102230b981 */ /* 0x000ee2000c1e1500 */
[----:B-1----:R-:W-:-:S02]  /*0c80*/  IADD3 R40, P4, PT, R41, R15, RZ ;  /* 0x0000000f29287210 */ /* 0x002fc40007f9e0ff */
[----:B------:R-:W-:Y:S02]  /*0c90*/  PRMT R0, RZ, 0x7610, R0 ;  /* 0x00007610ff007816 */ /* 0x000fe40000000000 */
[----:B--2---:R-:W-:Y:S01]  /*0ca0*/  PRMT R42, RZ, 0x7610, R42 ;  /* 0x00007610ff2a7816 */ /* 0x004fe2000000002a */
[----:B------:R-:W-:Y:S01]  /*0cb0*/  IMAD.X R41, RZ, RZ, R16, P4 ;  /* 0x000000ffff297224 */ /* 0x000fe200020e0610 */
[----:B------:R-:W-:Y:S01]  /*0cc0*/  PRMT R68, RZ, 0x7610, R68 ;  /* 0x00007610ff447816 */ /* 0x000fe20000000044 */
[----:B----4-:R-:W-:Y:S04]  /*0cd0*/  STS.U16 [R31], R32 ;  /* 0x000000201f007388 */ /* 0x010fe80000000400 */
[----:B---3--:R1:W-:Y:S04]  /*0ce0*/  STS.U16 [R31+0x40], R44 ;  /* 0x0000402c1f007388 */ /* 0x0083e80000000400 */
[----:B------:R2:W-:Y:S04]  /*0cf0*/  STS.U16 [R31+0x80], R46 ;  /* 0x0000802e1f007388 */ /* 0x0005e80000000400 */
[----:B------:R-:W-:Y:S01]  /*0d00*/  STS.U16 [R31+0xc0], R48 ;  /* 0x0000c0301f007388 */ /* 0x000fe20000000400 */
[----:B------:R-:W-:-:S03]  /*0d10*/  NOP ;  /* 0x0000000000007918 */ /* 0x000fc60000000000 */
[----:B------:R-:W-:Y:S01]  /*0d20*/  LDS.64 R32, [R36] ;  /* 0x0000000024207984 */ /* 0x000fe20000000a00 */
[----:B------:R-:W-:Y:S06]  /*0d30*/  BAR.SYNC.DEFER_BLOCKING 0x0 ;  /* 0x0000000000007b1d */ /* 0x000fec0000010000 */
[----:B------:R-:W3:Y:S04]  /*0d40*/  @!P0 LDG.E.U16 R0, desc[UR16][R40.64] ;  /* 0x0000001028008981 */ /* 0x000ee8000c1e1500 */
[----:B------:R-:W4:Y:S04]  /*0d50*/  @!P1 LDG.E.U16 R42, desc[UR16][R40.64+0x40] ;  /* 0x00004010282a9981 */ /* 0x000f28000c1e1500 */
[----:B------:R-:W4:Y:S04]  /*0d60*/  @!P2 LDG.E.U16 R66, desc[UR16][R40.64+0x80] ;  /* 0x000080102842a981 */ /* 0x000f28000c1e1500 */
[----:B------:R2:W4:Y:S01]  /*0d70*/  @!P3 LDG.E.U16 R68, desc[UR16][R40.64+0xc0] ;  /* 0x0000c0102844b981 */ /* 0x000522000c1e1500 */
[--C-:B------:R-:W-:Y:S01]  /*0d80*/  HADD2.F32 R37, -RZ, R70.reuse.H0_H0 ;  /* 0x20000046ff257230 */ /* 0x100fe20000004100 */
[----:B0-----:R-:W-:Y:S01]  /*0d90*/  UISETP.GE.AND UP0, UPT, UR4, 0x1, UPT ;  /* 0x000000010400788c */ /* 0x001fe2000bf06270 */
[----:B------:R-:W-:Y:S01]  /*0da0*/  HADD2.F32 R38, -RZ, R70.H1_H1 ;  /* 0x30000046ff267230 */ /* 0x000fe20000004100 */
[----:B-1----:R-:W-:Y:S01]  /*0db0*/  CS2R R44, SRZ ;  /* 0x00000000002c7805 */ /* 0x002fe2000001ff00 */
[--C-:B------:R-:W-:Y:S01]  /*0dc0*/  HADD2.F32 R39, -RZ, R71.reuse.H0_H0 ;  /* 0x20000047ff277230 */ /* 0x100fe20000004100 */
[----:B--2---:R-:W-:Y:S01]  /*0dd0*/  CS2R R46, SRZ ;  /* 0x00000000002e7805 */ /* 0x004fe2000001ff00 */
[----:B------:R-:W-:Y:S01]  /*0de0*/  HADD2.F32 R40, -RZ, R71.H1_H1 ;  /* 0x30000047ff287230 */ /* 0x000fe20000004100 */
[----:B---3--:R-:W-:Y:S04]  /*0df0*/  STS.U16 [R31], R0 ;  /* 0x000000001f007388 */ /* 0x008fe80000000400 */
[----:B----4-:R-:W-:Y:S04]  /*0e00*/  STS.U16 [R31+0x40], R42 ;  /* 0x0000402a1f007388 */ /* 0x010fe80000000400 */
[----:B------:R-:W-:Y:S04]  /*0e10*/  STS.U16 [R31+0x80], R66 ;  /* 0x000080421f007388 */ /* 0x000fe80000000400 */
        /* <DEDUP_REMOVED lines=17> */
[----:B------:R-:W0:Y:S01]  /*0f30*/  LDC.64 R66, c[0x0][0x440] ;  /* 0x00011000ff427b82 */ /* 0x000e220000000a00 */
[--C-:B------:R-:W-:Y:S01]  /*0f40*/  HADD2.F32 R35, -RZ, R32.reuse.H0_H0 ;  /* 0x20000020ff237230 */ /* 0x100fe20000004100 */
[----:B------:R-:W-:Y:S01]  /*0f50*/  ISETP.NE.AND P0, PT, R20, 0x1, PT ;  /* 0x000000011400780c */ /* 0x000fe20003f05270 */
[----:B------:R-:W-:Y:S01]  /*0f60*/  HADD2.F32 R89, -RZ, R32.H1_H1 ;  /* 0x30000020ff597230 */ /* 0x000fe20000004100 */
[----:B------:R-:W-:Y:S01]  /*0f70*/  SHF.L.U32 R93, R28, 0x8, RZ ;  /* 0x000000081c5d7819 */ /* 0x000fe200000006ff */
[--C-:B------:R-:W-:Y:S01]  /*0f80*/  HADD2.F32 R79, -RZ, R33.reuse.H0_H0 ;  /* 0x20000021ff4f7230 */ /* 0x100fe20000004100 */
[----:B------:R-:W-:Y:S01]  /*0f90*/  SHF.L.U32 R94, R20, 0x8, RZ ;  /* 0x00000008145e7819 */ /* 0x000fe200000006ff */
[----:B------:R-:W-:Y:S01]  /*0fa0*/  HADD2.F32 R91, -RZ, R33.H1_H1 ;  /* 0x30000021ff5b7230 */ /* 0x000fe20000004100 */
[----:B------:R-:W1:Y:S01]  /*0fb0*/  LDC.64 R68, c[0x0][0x448] ;  /* 0x00011200ff447b82 */ /* 0x000e620000000a00 */
[----:B------:R-:W-:Y:S01]  /*0fc0*/  IADD3 R78, P1, PT, R50, R52, RZ ;  /* 0x00000034324e7210 */ /* 0x000fe20007f3e0ff */
[--C-:B------:R-:W-:Y:S01]  /*0fd0*/  FADD.FTZ R90, R35, R4.reuse ;  /* 0x00000004235a7221 */ /* 0x100fe20000010000 */
[--C-:B------:R-:W-:Y:S01]  /*0fe0*/  FADD.FTZ R89, R89, R4.reuse ;  /* 0x0000000459597221 */ /* 0x100fe20000010000 */
[--C-:B------:R-:W-:Y:S01]  /*0ff0*/  FADD.FTZ R92, R79, R4.reuse ;  /* 0x000000044f5c7221 */ /* 0x100fe20000010000 */
[----:B------:R-:W-:Y:S01]  /*1000*/  FADD.FTZ R91, R91, R4 ;  /* 0x000000045b5b7221 */ /* 0x000fe20000010000 */
[----:B------:R-:W-:Y:S01]  /*1010*/  ISETP.GE.AND P2, PT, R22, R29, PT ;  /* 0x0000001d1600720c */ /* 0x000fe20003f46270 */
[----:B------:R-:W-:Y:S01]  /*1020*/  IMAD.IADD R101, R50, 0x1, R58 ;  /* 0x0000000132657824 */ /* 0x000fe200078e023a */
[----:B------:R-:W2:Y:S01]  /*1030*/  LDC.64 R70, c[0x0][0x3a8] ;  /* 0x0000ea00ff467b82 */ /* 0x000ea20000000a00 */
[----:B------:R-:W-:Y:S01]  /*1040*/  IADD3 R88, PT, PT, R20, -0x2, RZ ;  /* 0xfffffffe14587810 */ /* 0x000fe20007ffe0ff */
[----:B------:R-:W-:Y:S01]  /*1050*/  FMUL.FTZ R95, R90, R37 ;  /* 0x000000255a5f7220 */ /* 0x000fe20000410000 */
[----:B------:R-:W-:Y:S01]  /*1060*/  MOV R44, RZ ;  /* 0x000000ff002c7202 */ /* 0x000fe20000000f00 */
[----:B------:R-:W-:Y:S01]  /*1070*/  FMUL.FTZ R96, R89, R38 ;  /* 0x0000002659607220 */ /* 0x000fe20000410000 */
[----:B------:R-:W-:Y:S01]  /*1080*/  ISETP.EQ.AND P0, PT, R58, RZ, P0 ;  /* 0x000000ff3a00720c */ /* 0x000fe20000702270 */
[----:B------:R-:W-:Y:S01]  /*1090*/  FMUL.FTZ R97, R92, R39 ;  /* 0x000000275c617220 */ /* 0x000fe20000410000 */
[----:B------:R-:W-:Y:S01]  /*10a0*/  LOP3.LUT R93, R93, 0x100, RZ, 0xc0, !PT ;  /* 0x000001005d5d7812 */ /* 0x000fe200078ec0ff */
[----:B------:R-:W3:Y:S01]  /*10b0*/  LDC.64 R72, c[0x0][0x3c0] ;  /* 0x0000f000ff487b82 */ /* 0x000ee20000000a00 */
[----:B------:R-:W-:Y:S01]  /*10c0*/  LOP3.LUT R94, R94, 0x100, RZ, 0xc0, !PT ;  /* 0x000001005e5e7812 */ /* 0x000fe200078ec0ff */
[----:B------:R-:W-:Y:S01]  /*10d0*/  FMUL.FTZ R98, R91, R40 ;  /* 0x000000285b627220 */ /* 0x000fe20000410000 */
[----:B------:R-:W-:Y:S01]  /*10e0*/  IADD3.X R79, PT, PT, RZ, R27, RZ, P1, !PT ;  /* 0x0000001bff4f7210 */ /* 0x000fe20000ffe4ff */
[----:B------:R-:W4:Y:S04]  /*10f0*/  LDCU UR10, c[0x0][0x394] ;  /* 0x00007280ff0a77ac */ /* 0x000f280008000800 */
[----:B------:R-:W0:Y:S01]  /*1100*/  LDC.64 R74, c[0x0][0x3e0] ;  /* 0x0000f800ff4a7b82 */ /* 0x000e220000000a00 */
[----:B------:R-:W0:Y:S01]  /*1110*/  LDCU UR12, c[0x0][0x38c] ;  /* 0x00007180ff0c77ac */ /* 0x000e220008000800 */
[----:B------:R-:W0:Y:S06]  /*1120*/  LDCU UR11, c[0x0][0x388] ;  /* 0x00007100ff0b77ac */ /* 0x000e2c0008000800 */
[----:B------:R-:W0:Y:S01]  /*1130*/  LDC.64 R76, c[0x0][0x4f0] ;  /* 0x00013c00ff4c7b82 */ /* 0x000e220000000a00 */
[----:B------:R-:W0:Y:S01]  /*1140*/  LDCU.64 UR8, c[0x0][0x540] ;  /* 0x0000a800ff0877ac */ /* 0x000e220008000a00 */
[----:B------:R-:W-:-:S05]  /*1150*/  UMOV UR4, URZ ;  /* 0x000000ff00047c82 */ /* 0x000fca0008000000 */
.L_x_9665:
[----:B0-----:R-:W-:Y:S01]  /*1160*/  MOV R32, R22 ;  /* 0x0000001600207202 */ /* 0x001fe20000000f00 */
[----:B------:R-:W-:Y:S01]  /*1170*/  IMAD.MOV.U32 R33, RZ, RZ, RZ ;  /* 0x000000ffff217224 */ /* 0x000fe200078e00ff */
[-C--:B------:R-:W-:Y:S02]  /*1180*/  ISETP.GE.AND P1, PT, R25, R29.reuse, PT ;  /* 0x0000001d1900720c */ /* 0x080fe40003f26270 */
[-C--:B------:R-:W-:Y:S01]  /*1190*/  ISETP.GE.AND P3, PT, R24, R29.reuse, PT ;  /* 0x0000001d1800720c */ /* 0x080fe20003f66270 */
[----:B0-----:R-:W-:Y:S01]  /*11a0*/  IMAD.WIDE.U32 R32, R74, UR4, R32 ;  /* 0x000000044a207c25 */ /* 0x001fe2000f8e0020 */
[----:B------:R-:W-:-:S03]  /*11b0*/  ISETP.GE.AND P4, PT, R26, R29, PT ;  /* 0x0000001d1a00720c */ /* 0x000fc60003f86270 */
[----:B------:R-:W-:Y:S01]  /*11c0*/  IMAD R33, R75, UR4, R33 ;  /* 0x000000044b217c24 */ /* 0x000fe2000f8e0221 */
[----:B------:R-:W-:-:S04]  /*11d0*/  LEA R34, P5, R32, R17, 0x1 ;  /* 0x0000001120227211 */ /* 0x000fc800078a08ff */
[----:B------:R-:W-:-:S05]  /*11e0*/  LEA.HI.X R35, R32, R18, R33, 0x1, P5 ;  /* 0x0000001220237211 */ /* 0x000fca00028f0c21 */
[----:B------:R-:W5:Y:S04]  /*11f0*/  @!P2 LDG.E.U16 R106, desc[UR16][R34.64] ;  /* 0x00000010226aa981 */ /* 0x000f68000c1e1500 */
[----:B----4-:R-:W4:Y:S04]  /*1200*/  @!P1 LDG.E.U16 R103, desc[UR16][R34.64+0x80] ;  /* 0x0000801022679981 */ /* 0x010f28000c1e1500 */
[----:B------:R-:W4:Y:S04]  /*1210*/  @!P3 LDG.E.U16 R85, desc[UR16][R34.64+0x40] ;  /* 0x000040102255b981 */ /* 0x000f28000c1e1500 */
[----:B-1----:R-:W4:Y:S01]  /*1220*/  @!P4 LDG.E.U16 R105, desc[UR16][R34.64+0xc0] ;  /* 0x0000c0102269c981 */ /* 0x002f22000c1e1500 */
[----:B------:R-:W-:-:S02]  /*1230*/  MOV R32, R56 ;  /* 0x0000003800207202 */ /* 0x000fc40000000f00 */
[----:B------:R-:W-:-:S03]  /*1240*/  MOV R33, R11 ;  /* 0x0000000b00217202 */ /* 0x000fc60000000f00 */
[----:B--2---:R-:W-:-:S04]  /*1250*/  IMAD.WIDE.U32 R32, R70, UR4, R32 ;  /* 0x0000000446207c25 */ /* 0x004fc8000f8e0020 */
[----:B------:R-:W-:Y:S01]  /*1260*/  IMAD R33, R71, UR4, R33 ;  /* 0x0000000447217c24 */ /* 0x000fe2000f8e0221 */
[----:B------:R-:W-:-:S04]  /*1270*/  LEA R80, P5, R32, R66, 0x2 ;  /* 0x0000004220507211 */ /* 0x000fc800078a10ff */
[----:B------:R-:W-:-:S05]  /*1280*/  LEA.HI.X R81, R32, R67, R33, 0x2, P5 ;  /* 0x0000004320517211 */ /* 0x000fca00028f1421 */
[----:B------:R0:W2:Y:S01]  /*1290*/  LDG.E R102, desc[UR16][R80.64] ;  /* 0x0000001050667981 */ /* 0x0000a2000c1e1900 */
[----:B------:R-:W-:Y:S01]  /*12a0*/  MOV R32, R54 ;  /* 0x0000003600207202 */ /* 0x000fe20000000f00 */
[----:B------:R-:W-:-:S04]  /*12b0*/  IMAD.MOV.U32 R33, RZ, RZ, R13 ;  /* 0x000000ffff217224 */ /* 0x000fc800078e000d */
[----:B---3--:R-:W-:-:S04]  /*12c0*/  IMAD.WIDE.U32 R32, R72, UR4, R32 ;  /* 0x0000000448207c25 */ /* 0x008fc8000f8e0020 */
[----:B------:R-:W-:Y:S01]  /*12d0*/  IMAD R33, R73, UR4, R33 ;  /* 0x0000000449217c24 */ /* 0x000fe2000f8e0221 */
[----:B-1----:R-:W-:-:S04]  /*12e0*/  LEA R82, P5, R32, R68, 0x2 ;  /* 0x0000004420527211 */ /* 0x002fc800078a10ff */
[----:B------:R-:W-:-:S05]  /*12f0*/  LEA.HI.X R83, R32, R69, R33, 0x2, P5 ;  /* 0x0000004520537211 */ /* 0x000fca00028f1421 */
[----:B------:R1:W3:Y:S01]  /*1300*/  LDG.E R34, desc[UR16][R82.64] ;  /* 0x0000001052227981 */ /* 0x0002e2000c1e1900 */
[----:B------:R-:W-:Y:S01]  /*1310*/  HFMA2 R84, -RZ, RZ, 0, 0 ;  /* 0x00000000ff547431 */ /* 0x000fe200000001ff */
[----:B------:R-:W-:Y:S01]  /*1320*/  MOV R104, RZ ;  /* 0x000000ff00687202 */ /* 0x000fe20000000f00 */
[----:B------:R-:W0:Y:S01]  /*1330*/  S2UR UR7, SR_CgaCtaId ;  /* 0x00000000000779c3 */ /* 0x000e220000008800 */
[----:B------:R-:W-:Y:S01]  /*1340*/  UMOV UR6, 0x400 ;  /* 0x0000040000067882 */ /* 0x000fe20000000000 */
[----:B------:R-:W-:Y:S01]  /*1350*/  BSSY.RECONVERGENT B0, `(.L_x_9652) ;  /* 0x0000033000007945 */ /* 0x000fe20003800200 */
[----:B0-----:R-:W-:Y:S01]  /*1360*/  ULEA UR6, UR7, UR6, 0x18 ;  /* 0x0000000607067291 */ /* 0x001fe2000f8ec0ff */
[----:B-----5:R-:W-:Y:S02]  /*1370*/  @!P2 PRMT R84, R106, 0x5410, RZ ;  /* 0x000054106a54a816 */ /* 0x020fe400000000ff */
[----:B----4-:R-:W-:Y:S02]  /*1380*/  @!P1 PRMT R104, R103, 0x5410, RZ ;  /* 0x0000541067689816 */ /* 0x010fe400000000ff */
[----:B------:R-:W-:-:S02]  /*1390*/  @!P3 PRMT R84, R84, 0x5410, R85 ;  /* 0x000054105454b816 */ /* 0x000fc40000000055 */
[----:B------:R-:W-:Y:S02]  /*13a0*/  @!P4 PRMT R104, R104, 0x5410, R105 ;  /* 0x000054106868c816 */ /* 0x000fe40000000069 */
[----:B------:R-:W-:Y:S02]  /*13b0*/  PRMT R80, R84, 0x7632, R80 ;  /* 0x0000763254507816 */ /* 0x000fe40000000050 */
[----:B------:R-:W-:Y:S01]  /*13c0*/  PRMT R81, R104, 0x7632, R81 ;  /* 0x0000763268517816 */ /* 0x000fe20000000051 */
[----:B------:R-:W-:Y:S04]  /*13d0*/  STS.U16 [R31], R84 ;  /* 0x000000541f007388 */ /* 0x000fe80000000400 */
[----:B------:R-:W-:Y:S04]  /*13e0*/  STS.U16 [R31+0x40], R80 ;  /* 0x000040501f007388 */ /* 0x000fe80000000400 */
[----:B------:R0:W-:Y:S04]  /*13f0*/  STS.U16 [R31+0x80], R104 ;  /* 0x000080681f007388 */ /* 0x0001e80000000400 */
[----:B------:R4:W-:Y:S01]  /*1400*/  STS.U16 [R31+0xc0], R81 ;  /* 0x0000c0511f007388 */ /* 0x0009e20000000400 */
[----:B------:R-:W-:-:S03]  /*1410*/  NOP ;  /* 0x0000000000007918 */ /* 0x000fc60000000000 */
[----:B------:R-:W1:Y:S01]  /*1420*/  LDS.64 R32, [R36] ;  /* 0x0000000024207984 */ /* 0x000e620000000a00 */
[----:B--2---:R-:W-:-:S04]  /*1430*/  FMUL.FTZ R35, R102, 1.4426950216293334961 ;  /* 0x3fb8aa3b66237820 */ /* 0x004fc80000410000 */
[-C--:B------:R-:W-:Y:S01]  /*1440*/  FMUL.FTZ R112, R90, R35.reuse ;  /* 0x000000235a707220 */ /* 0x080fe20000410000 */
[-C--:B------:R-:W-:Y:S01]  /*1450*/  FMUL.FTZ R103, R89, R35.reuse ;  /* 0x0000002359677220 */ /* 0x080fe20000410000 */
[-C--:B0-----:R-:W-:Y:S01]  /*1460*/  FMUL.FTZ R104, R92, R35.reuse ;  /* 0x000000235c687220 */ /* 0x081fe20000410000 */
[----:B------:R-:W-:-:S03]  /*1470*/  FMUL.FTZ R107, R91, R35 ;  /* 0x000000235b6b7220 */ /* 0x000fc60000410000 */
[----:B------:R-:W0:Y:S01]  /*1480*/  MUFU.EX2 R112, R112 ;  /* 0x0000007000707308 */ /* 0x000e220000000800 */
[C---:B------:R-:W-:Y:S02]  /*1490*/  ISETP.NE.AND P3, PT, R58.reuse, RZ, PT ;  /* 0x000000ff3a00720c */ /* 0x040fe40003f65270 */
[----:B------:R-:W-:Y:S02]  /*14a0*/  IADD3 R80, PT, PT, R93, UR4, RZ ;  /* 0x000000045d507c10 */ /* 0x000fe4000fffe0ff */
[----:B------:R-:W-:Y:S02]  /*14b0*/  ISETP.NE.AND P1, PT, R58, 0x1f, PT ;  /* 0x0000001f3a00780c */ /* 0x000fe40003f25270 */
[----:B------:R-:W-:Y:S01]  /*14c0*/  SEL R80, R80, R21, !P3 ;  /* 0x0000001550507207 */ /* 0x000fe20005800000 */
[----:B------:R-:W2:Y:S03]  /*14d0*/  MUFU.EX2 R103, R103 ;  /* 0x0000006700677308 */ /* 0x000ea60000000800 */
[----:B----4-:R-:W-:-:S05]  /*14e0*/  LEA R81, R80, UR6, 0x2 ;  /* 0x0000000650517c11 */ /* 0x010fca000f8e10ff */
[----:B------:R-:W4:Y:S08]  /*14f0*/  MUFU.EX2 R104, R104 ;  /* 0x0000006800687308 */ /* 0x000f300000000800 */
[----:B------:R-:W2:Y:S01]  /*1500*/  MUFU.EX2 R107, R107 ;  /* 0x0000006b006b7308 */ /* 0x000ea20000000800 */
[--C-:B-1----:R-:W-:Y:S02]  /*1510*/  HADD2.F32 R82, -RZ, R32.reuse.H0_H0 ;  /* 0x20000020ff527230 */ /* 0x102fe40000004100 */
[----:B------:R-:W-:-:S02]  /*1520*/  HADD2.F32 R83, -RZ, R32.H1_H1 ;  /* 0x30000020ff537230 */ /* 0x000fc40000004100 */
[--C-:B------:R-:W-:Y:S02]  /*1530*/  HADD2.F32 R105, -RZ, R33.reuse.H0_H0 ;  /* 0x20000021ff697230 */ /* 0x100fe40000004100 */
[----:B------:R-:W-:Y:S01]  /*1540*/  HADD2.F32 R106, -RZ, R33.H1_H1 ;  /* 0x30000021ff6a7230 */ /* 0x000fe20000004100 */
[----:B0-----:R0:W-:Y:S01]  /*1550*/  STS [R81+0x548], R112 ;  /* 0x0005487051007388 */ /* 0x0011e20000000800 */
[C---:B---3--:R-:W-:Y:S01]  /*1560*/  FMUL.FTZ R33, R34.reuse, R82 ;  /* 0x0000005222217220 */ /* 0x048fe20000410000 */
[C---:B------:R-:W-:Y:S01]  /*1570*/  FMUL.FTZ R32, R34.reuse, R83 ;  /* 0x0000005322207220 */ /* 0x040fe20000410000 */
[C---:B------:R-:W-:Y:S01]  /*1580*/  FMUL.FTZ R35, R34.reuse, R105 ;  /* 0x0000006922237220 */ /* 0x040fe20000410000 */
[----:B------:R-:W-:Y:S01]  /*1590*/  FMUL.FTZ R80, R34, R106 ;  /* 0x0000006a22507220 */ /* 0x000fe20000410000 */
[----:B------:R-:W-:Y:S01]  /*15a0*/  FMUL.FTZ R108, R0, R33 ;  /* 0x00000021006c7220 */ /* 0x000fe20000410000 */
[----:B------:R-:W-:Y:S01]  /*15b0*/  FMUL.FTZ R109, R41, R32 ;  /* 0x00000020296d7220 */ /* 0x000fe20000410000 */
[----:B------:R-:W-:Y:S01]  /*15c0*/  FMUL.FTZ R110, R42, R35 ;  /* 0x000000232a6e7220 */ /* 0x000fe20000410000 */
[----:B------:R-:W-:Y:S01]  /*15d0*/  FMUL.FTZ R85, R43, R80 ;  /* 0x000000502b557220 */ /* 0x000fe20000410000 */
[----:B------:R-:W-:Y:S06]  /*15e0*/  BAR.SYNC.DEFER_BLOCKING 0x0 ;  /* 0x0000000000007b1d */ /* 0x000fec0000010000 */
[----:B0-2-4-:R-:W-:Y:S05]  /*15f0*/  @P1 BRA `(.L_x_9653) ;  /* 0x00000000001c1947 */ /* 0x015fea0003800000 */
[----:B------:R-:W-:Y:S01]  /*1600*/  ISETP.NE.AND P1, PT, R20, UR10, PT ;  /* 0x0000000a14007c0c */ /* 0x000fe2000bf25270 */
[----:B------:R-:W-:-:S12]  /*1610*/  IMAD.MOV.U32 R84, RZ, RZ, 0x3f800000 ;  /* 0x3f800000ff547424 */ /* 0x000fd800078e00ff */
[----:B------:R-:W-:Y:S05]  /*1620*/  @!P1 BRA `(.L_x_9654) ;  /* 0x0000000000149947 */ /* 0x000fea0003800000 */
[----:B------:R-:W-:-:S04]  /*1630*/  IADD3 R32, PT, PT, R94, UR4, RZ ;  /* 0x000000045e207c10 */ /* 0x000fc8000fffe0ff */
[----:B------:R-:W-:-:S05]  /*1640*/  LEA R32, R32, UR6, 0x2 ;  /* 0x0000000620207c11 */ /* 0x000fca000f8e10ff */
[----:B------:R2:W3:Y:S01]  /*1650*/  LDS R84, [R32+0x548] ;  /* 0x0005480020547984 */ /* 0x0004e20000000800 */
[----:B------:R-:W-:Y:S05]  /*1660*/  BRA `(.L_x_9654) ;  /* 0x0000000000047947 */ /* 0x000fea0003800000 */
.L_x_9653:
[----:B------:R0:W1:Y:S02]  /*1670*/  LDS R84, [R99+UR5+0xd4c] ;  /* 0x000d4c0563547984 */ /* 0x0000640008000800 */
.L_x_9654:
[----:B------:R-:W-:Y:S05]  /*1680*/  BSYNC.RECONVERGENT B0 ;  /* 0x0000000000007941 */ /* 0x000fea0003800200 */
.L_x_9652:
[----:B------:R-:W4:Y:S01]  /*1690*/  @P0 LDC R33, c[0x0][0x38c] ;  /* 0x0000e300ff210b82 */ /* 0x000f220000000800 */
[----:B------:R-:W-:Y:S02]  /*16a0*/  HFMA2 R35, -RZ, RZ, 0, 0 ;  /* 0x00000000ff237431 */ /* 0x000fe400000001ff */
[----:B----4-:R-:W-:-:S04]  /*16b0*/  @P0 IMAD R33, R88, R33, UR4 ;  /* 0x0000000458210e24 */ /* 0x010fc8000f8e0221 */
[----:B--2---:R-:W-:-:S05]  /*16c0*/  @P0 IMAD.WIDE R32, R33, 0x8, R64 ;  /* 0x0000000821200825 */ /* 0x004fca00078e0240 */
[----:B------:R2:W4:Y:S01]  /*16d0*/  @P0 LDG.E R35, desc[UR16][R32.64+0x4] ;  /* 0x0000041020230981 */ /* 0x000522000c1e1900 */
[----:B------:R-:W-:Y:S01]  /*16e0*/  FFMA.FTZ R80, R95, R103, R96 ;  /* 0x000000675f507223 */ /* 0x000fe20000010060 */
[C---:B-1-3--:R-:W-:Y:S01]  /*16f0*/  FMUL.FTZ R81, R107.reuse, R84 ;  /* 0x000000546b517220 */ /* 0x04afe20000410000 */
[----:B------:R-:W-:Y:S01]  /*1700*/  ISETP.GE.AND P1, PT, R30, 0x1, PT ;  /* 0x000000011e00780c */ /* 0x000fe20003f26270 */
[----:B------:R-:W-:Y:S01]  /*1710*/  ULEA UR7, UR4, UR6, 0x3 ;  /* 0x0000000604077291 */ /* 0x000fe2000f8e18ff */
[C---:B------:R-:W-:Y:S01]  /*1720*/  FFMA.FTZ R80, R104.reuse, R80, R97 ;  /* 0x0000005068507223 */ /* 0x040fe20000010061 */
[----:B------:R-:W-:Y:S01]  /*1730*/  FMUL.FTZ R114, R104, R81 ;  /* 0x0000005168727220 */ /* 0x000fe20000410000 */
[----:B------:R-:W-:Y:S01]  /*1740*/  FMUL.FTZ R81, R112, R103 ;  /* 0x0000006770517220 */ /* 0x000fe20000410000 */
[----:B------:R-:W-:Y:S01]  /*1750*/  ISETP.NE.AND P4, PT, R100, 0x1f, PT ;  /* 0x0000001f6400780c */ /* 0x000fe20003f85270 */
[C---:B------:R-:W-:Y:S01]  /*1760*/  FFMA.FTZ R111, R107.reuse, R80, R98 ;  /* 0x000000506b6f7223 */ /* 0x040fe20000010062 */
[----:B------:R-:W-:Y:S01]  /*1770*/  FFMA.FTZ R80, R107, R85, R110 ;  /* 0x000000556b507223 */ /* 0x000fe2000001006e */
[----:B------:R-:W-:Y:S01]  /*1780*/  FMUL.FTZ R115, R103, R114 ;  /* 0x0000007267737220 */ /* 0x000fe20000410000 */
[----:B------:R-:W-:Y:S02]  /*1790*/  BSSY.RECONVERGENT B0, `(.L_x_9655) ;  /* 0x0000083000007945 */ /* 0x000fe40003800200 */
[----:B------:R-:W1:Y:S01]  /*17a0*/  SHFL.UP PT, R113, R111, 0x1, RZ ;  /* 0x042000006f717989 */ /* 0x000e6200000e00ff */
[----:B------:R-:W-:-:S03]  /*17b0*/  FFMA.FTZ R80, R104, R80, R109 ;  /* 0x0000005068507223 */ /* 0x000fc6000001006d */
[----:B------:R-:W3:Y:S01]  /*17c0*/  SHFL.DOWN PT, R118, R115, 0x1, 0x1f ;  /* 0x08201f0073767f89 */ /* 0x000ee200000e0000 */
[----:B------:R-:W-:Y:S01]  /*17d0*/  FFMA.FTZ R114, R103, R80, R108 ;  /* 0x0000005067727223 */ /* 0x000fe2000001006c */
[----:B------:R-:W-:-:S04]  /*17e0*/  FMUL.FTZ R80, R104, R81 ;  /* 0x0000005168507220 */ /* 0x000fc80000410000 */
[----:B------:R-:W5:Y:S01]  /*17f0*/  SHFL.DOWN PT, R117, R114, 0x1, 0x1f ;  /* 0x08201f0072757f89 */ /* 0x000f6200000e0000 */
[----:B------:R-:W-:Y:S01]  /*1800*/  FMUL.FTZ R80, R107, R80 ;  /* 0x000000506b507220 */ /* 0x000fe20000410000 */
[----:B------:R-:W-:-:S04]  /*1810*/  MOV R116, R114 ;  /* 0x0000007200747202 */ /* 0x000fc80000000f00 */
[----:B--2---:R-:W2:Y:S01]  /*1820*/  SHFL.UP PT, R33, R80, 0x1, RZ ;  /* 0x0420000050217989 */ /* 0x004ea200000e00ff */
[----:B-1----:R-:W-:Y:S01]  /*1830*/  FFMA.FTZ R32, R80, R113, R111 ;  /* 0x0000007150207223 */ /* 0x002fe2000001006f */
[----:B---3--:R-:W-:-:S04]  /*1840*/  @P4 FMUL.FTZ R81, R118, R115 ;  /* 0x0000007376514220 */ /* 0x008fc80000410000 */
[----:B------:R-:W-:-:S05]  /*1850*/  FSEL R111, R111, R32, !P1 ;  /* 0x000000206f6f7208 */ /* 0x000fca0004800000 */
[----:B------:R-:W1:Y:S01]  /*1860*/  SHFL.UP PT, R32, R111, 0x2, RZ ;  /* 0x044000006f207989 */ /* 0x000e6200000e00ff */
[----:B-----5:R-:W-:Y:S01]  /*1870*/  @P4 FFMA.FTZ R116, R115, R117, R116 ;  /* 0x0000007573744223 */ /* 0x020fe20000010074 */
[----:B------:R-:W-:Y:S01]  /*1880*/  @P4 IMAD.MOV.U32 R115, RZ, RZ, R81 ;  /* 0x000000ffff734224 */ /* 0x000fe200078e0051 */
[----:B------:R-:W-:Y:S01]  /*1890*/  ISETP.GT.U32.AND P4, PT, R100, 0x1d, PT ;  /* 0x0000001d6400780c */ /* 0x000fe20003f84070 */
[----:B--2---:R-:W-:-:S03]  /*18a0*/  @P1 FMUL.FTZ R80, R80, R33 ;  /* 0x0000002150501220 */ /* 0x004fc60000410000 */
[----:B------:R-:W2:Y:S01]  /*18b0*/  SHFL.DOWN PT, R114, R115, 0x2, 0x1f ;  /* 0x08401f0073727f89 */ /* 0x000ea200000e0000 */
[----:B------:R-:W-:-:S03]  /*18c0*/  ISETP.GE.AND P1, PT, R30, 0x2, PT ;  /* 0x000000021e00780c */ /* 0x000fc60003f26270 */
[----:B------:R-:W3:Y:S04]  /*18d0*/  SHFL.DOWN PT, R113, R116, 0x2, 0x1f ;  /* 0x08401f0074717f89 */ /* 0x000ee800000e0000 */
[----:B------:R-:W5:Y:S01]  /*18e0*/  SHFL.UP PT, R33, R80, 0x2, RZ ;  /* 0x0440000050217989 */ /* 0x000f6200000e00ff */
[----:B-1----:R-:W-:-:S05]  /*18f0*/  FFMA.FTZ R32, R80, R32, R111 ;  /* 0x0000002050207223 */ /* 0x002fca000001006f */
[----:B------:R-:W-:Y:S01]  /*1900*/  FSEL R81, R111, R32, !P1 ;  /* 0x000000206f517208 */ /* 0x000fe20004800000 */
[----:B--2---:R-:W-:-:S04]  /*1910*/  @!P4 FMUL.FTZ R111, R115, R114 ;  /* 0x00000072736fc220 */ /* 0x004fc80000410000 */
[----:B------:R-:W1:Y:S01]  /*1920*/  SHFL.UP PT, R32, R81, 0x4, RZ ;  /* 0x0480000051207989 */ /* 0x000e6200000e00ff */
[----:B---3--:R-:W-:Y:S01]  /*1930*/  @!P4 FFMA.FTZ R116, R115, R113, R116 ;  /* 0x000000717374c223 */ /* 0x008fe20000010074 */
[----:B------:R-:W-:Y:S02]  /*1940*/  @!P4 MOV R115, R111 ;  /* 0x0000006f0073c202 */ /* 0x000fe40000000f00 */
[----:B------:R-:W-:Y:S01]  /*1950*/  ISETP.GT.U32.AND P4, PT, R100, 0x1b, PT ;  /* 0x0000001b6400780c */ /* 0x000fe20003f84070 */
[----:B-----5:R-:W-:Y:S01]  /*1960*/  @P1 FMUL.FTZ R80, R80, R33 ;  /* 0x0000002150501220 */ /* 0x020fe20000410000 */
[----:B------:R-:W2:Y:S01]  /*1970*/  SHFL.DOWN PT, R113, R116, 0x4, 0x1f ;  /* 0x08801f0074717f89 */ /* 0x000ea200000e0000 */
[----:B------:R-:W-:-:S03]  /*1980*/  ISETP.GE.AND P1, PT, R30, 0x4, PT ;  /* 0x000000041e00780c */ /* 0x000fc60003f26270 */
[----:B------:R-:W3:Y:S04]  /*1990*/  SHFL.UP PT, R33, R80, 0x4, RZ ;  /* 0x0480000050217989 */ /* 0x000ee800000e00ff */
[----:B------:R-:W5:Y:S01]  /*19a0*/  SHFL.DOWN PT, R114, R115, 0x4, 0x1f ;  /* 0x08801f0073727f89 */ /* 0x000f6200000e0000 */
[----:B-1----:R-:W-:-:S05]  /*19b0*/  FFMA.FTZ R32, R80, R32, R81 ;  /* 0x0000002050207223 */ /* 0x002fca0000010051 */
[----:B------:R-:W-:Y:S01]  /*19c0*/  FSEL R111, R81, R32, !P1 ;  /* 0x00000020516f7208 */ /* 0x000fe20004800000 */
[----:B--2---:R-:W-:-:S04]  /*19d0*/  @!P4 FFMA.FTZ R116, R115, R113, R116 ;  /* 0x000000717374c223 */ /* 0x004fc80000010074 */
[----:B------:R-:W1:Y:S01]  /*19e0*/  SHFL.UP PT, R32, R111, 0x8, RZ ;  /* 0x050000006f207989 */ /* 0x000e6200000e00ff */
[----:B---3--:R-:W-:Y:S01]  /*19f0*/  @P1 FMUL.FTZ R80, R80, R33 ;  /* 0x0000002150501220 */ /* 0x008fe20000410000 */
[----:B------:R-:W-:Y:S01]  /*1a00*/  ISETP.GE.AND P1, PT, R30, 0x8, PT ;  /* 0x000000081e00780c */ /* 0x000fe20003f26270 */
[----:B-----5:R-:W-:Y:S01]  /*1a10*/  @!P4 FMUL.FTZ R81, R115, R114 ;  /* 0x000000727351c220 */ /* 0x020fe20000410000 */
[----:B------:R-:W2:Y:S04]  /*1a20*/  SHFL.DOWN PT, R117, R116, 0x8, 0x1f ;  /* 0x09001f0074757f89 */ /* 0x000ea800000e0000 */
[----:B------:R-:W3:Y:S01]  /*1a30*/  SHFL.UP PT, R33, R80, 0x8, RZ ;  /* 0x0500000050217989 */ /* 0x000ee200000e00ff */
[----:B------:R-:W-:Y:S02]  /*1a40*/  @!P4 MOV R115, R81 ;  /* 0x000000510073c202 */ /* 0x000fe40000000f00 */
[----:B------:R-:W-:-:S03]  /*1a50*/  ISETP.GT.U32.AND P4, PT, R100, 0x17, PT ;  /* 0x000000176400780c */ /* 0x000fc60003f84070 */
[----:B------:R-:W5:Y:S01]  /*1a60*/  SHFL.DOWN PT, R114, R115, 0x8, 0x1f ;  /* 0x09001f0073727f89 */ /* 0x000f6200000e0000 */
[----:B-1----:R-:W-:-:S05]  /*1a70*/  FFMA.FTZ R32, R80, R32, R111 ;  /* 0x0000002050207223 */ /* 0x002fca000001006f */
[----:B------:R-:W-:-:S04]  /*1a80*/  FSEL R81, R111, R32, !P1 ;  /* 0x000000206f517208 */ /* 0x000fc80004800000 */
[C---:B--2---:R-:W-:Y:S01]  /*1a90*/  @!P4 FFMA.FTZ R116, R115.reuse, R117, R116 ;  /* 0x000000757374c223 */ /* 0x044fe20000010074 */
[----:B---3--:R-:W-:Y:S01]  /*1aa0*/  @P1 FMUL.FTZ R80, R80, R33 ;  /* 0x0000002150501220 */ /* 0x008fe20000410000 */
[----:B------:R-:W1:Y:S01]  /*1ab0*/  SHFL.UP PT, R113, R81, 0x10, RZ ;  /* 0x0600000051717989 */ /* 0x000e6200000e00ff */
[----:B------:R-:W-:Y:S01]  /*1ac0*/  ISETP.GE.AND P1, PT, R20, UR10, PT ;  /* 0x0000000a14007c0c */ /* 0x000fe2000bf26270 */
[----:B------:R-:W-:Y:S02]  /*1ad0*/  HFMA2 R33, -RZ, RZ, 0, 0 ;  /* 0x00000000ff217431 */ /* 0x000fe400000001ff */
[----:B------:R-:W2:Y:S01]  /*1ae0*/  SHFL.UP PT, R111, R80, 0x10, RZ ;  /* 0x06000000506f7989 */ /* 0x000ea200000e00ff */
[----:B-----5:R-:W-:Y:S01]  /*1af0*/  @!P4 FMUL.FTZ R32, R115, R114 ;  /* 0x000000727320c220 */ /* 0x020fe20000410000 */
[----:B------:R-:W-:Y:S02]  /*1b00*/  ISETP.NE.OR P1, PT, R58, RZ, P1 ;  /* 0x000000ff3a00720c */ /* 0x000fe40000f25670 */
[----:B------:R-:W3:Y:S02]  /*1b10*/  SHFL.DOWN PT, R117, R116, 0x10, 0x1f ;  /* 0x0a001f0074757f89 */ /* 0x000ee400000e0000 */
[----:B------:R-:W-:Y:S01]  /*1b20*/  @!P4 MOV R115, R32 ;  /* 0x000000200073c202 */ /* 0x000fe20000000f00 */
[----:B------:R-:W-:Y:S01]  /*1b30*/  IMAD.MOV.U32 R32, RZ, RZ, 0x3f800000 ;  /* 0x3f800000ff207424 */ /* 0x000fe200078e00ff */
[----:B------:R-:W-:-:S03]  /*1b40*/  ISETP.GE.AND P4, PT, R30, 0x10, PT ;  /* 0x000000101e00780c */ /* 0x000fc60003f86270 */
[----:B------:R-:W5:Y:S04]  /*1b50*/  SHFL.DOWN PT, R118, R115, 0x10, 0x1f ;  /* 0x0a001f0073767f89 */ /* 0x000f6800000e0000 */
[----:B------:R-:W0:Y:S01]  /*1b60*/  @!P1 LDS.64 R32, [UR7+0xdc8] ;  /* 0x000dc807ff209984 */ /* 0x000e220008000a00 */
[----:B------:R-:W-:Y:S01]  /*1b70*/  ISETP.GT.U32.AND P1, PT, R100, 0xf, PT ;  /* 0x0000000f6400780c */ /* 0x000fe20003f24070 */
[----:B-1----:R-:W-:-:S04]  /*1b80*/  FFMA.FTZ R114, R80, R113, R81 ;  /* 0x0000007150727223 */ /* 0x002fc80000010051 */
[----:B--2---:R-:W-:Y:S01]  /*1b90*/  @P4 FMUL.FTZ R80, R80, R111 ;  /* 0x0000006f50504220 */ /* 0x004fe20000410000 */
[----:B------:R-:W-:-:S07]  /*1ba0*/  FSEL R114, R81, R114, !P4 ;  /* 0x0000007251727208 */ /* 0x000fce0006000000 */
[C---:B---3--:R-:W-:Y:S01]  /*1bb0*/  @!P1 FFMA.FTZ R116, R115.reuse, R117, R116 ;  /* 0x0000007573749223 */ /* 0x048fe20000010074 */
[----:B------:R-:W-:Y:S04]  /*1bc0*/  SHFL.UP PT, R80, R80, 0x1, RZ ;  /* 0x0420000050507989 */ /* 0x000fe800000e00ff */
[----:B------:R-:W-:Y:S01]  /*1bd0*/  SHFL.UP PT, R81, R114, 0x1, RZ ;  /* 0x0420000072517989 */ /* 0x000fe200000e00ff */
[----:B-----5:R-:W-:-:S03]  /*1be0*/  @!P1 FMUL.FTZ R113, R115, R118 ;  /* 0x0000007673719220 */ /* 0x020fc60000410000 */
[----:B------:R-:W-:Y:S02]  /*1bf0*/  SHFL.IDX PT, R122, R116, RZ, 0x1f ;  /* 0x00001fff747a7589 */ /* 0x000fe400000e0000 */
[----:B------:R-:W-:Y:S02]  /*1c00*/  @!P1 MOV R115, R113 ;  /* 0x0000007100739202 */ /* 0x000fe40000000f00 */
[----:B------:R-:W-:Y:S01]  /*1c10*/  ISETP.NE.AND P1, PT, R58, RZ, PT ;  /* 0x000000ff3a00720c */ /* 0x000fe20003f25270 */
[----:B------:R-:W-:Y:S04]  /*1c20*/  SHFL.DOWN PT, R117, R116, 0x1, 0x1f ;  /* 0x08201f0074757f89 */ /* 0x000fe800000e0000 */
[----:B------:R-:W-:Y:S04]  /*1c30*/  SHFL.IDX PT, R113, R115, RZ, 0x1f ;  /* 0x00001fff73717589 */ /* 0x000fe800000e0000 */
[----:B------:R-:W-:Y:S04]  /*1c40*/  SHFL.DOWN PT, R120, R115, 0x1, 0x1f ;  /* 0x08201f0073787f89 */ /* 0x000fe800000e0000 */
[----:B0-----:R-:W-:Y:S04]  /*1c50*/  SHFL.IDX PT, R118, R33, RZ, 0x1f ;  /* 0x00001fff21767589 */ /* 0x001fe800000e0000 */
[----:B----4-:R-:W0:Y:S02]  /*1c60*/  SHFL.IDX PT, R111, R35, RZ, 0x1f ;  /* 0x00001fff236f7589 */ /* 0x010e2400000e0000 */
[----:B0-----:R-:W-:Y:S01]  /*1c70*/  @P3 FFMA.FTZ R111, R80, R111, R81 ;  /* 0x0000006f506f3223 */ /* 0x001fe20000010051 */
[C---:B------:R-:W-:Y:S01]  /*1c80*/  FFMA.FTZ R81, R113.reuse, R33, R122 ;  /* 0x0000002171517223 */ /* 0x040fe2000001007a */
[----:B------:R-:W-:Y:S01]  /*1c90*/  FMUL.FTZ R80, R113, R32 ;  /* 0x0000002071507220 */ /* 0x000fe20000410000 */
[----:B------:R-:W-:Y:S01]  /*1ca0*/  ISETP.NE.AND P3, PT, R58, 0x1f, PT ;  /* 0x0000001f3a00780c */ /* 0x000fe20003f65270 */
[----:B------:R-:W-:-:S03]  /*1cb0*/  FFMA.FTZ R112, R112, R111, R95 ;  /* 0x0000006f70707223 */ /* 0x000fc6000001005f */
[----:B------:R0:W-:Y:S01]  /*1cc0*/  @!P1 STS.64 [UR7+0xdc8], R80 ;  /* 0x000dc850ff009988 */ /* 0x0001e20008000a07 */
[-C--:B------:R-:W-:Y:S01]  /*1cd0*/  FFMA.FTZ R111, R103, R112.reuse, R96 ;  /* 0x00000070676f7223 */ /* 0x080fe20000010060 */
[-C--:B------:R-:W-:Y:S01]  /*1ce0*/  FMUL.FTZ R33, R34, R112.reuse ;  /* 0x0000007022217220 */ /* 0x080fe20000410000 */
[----:B------:R-:W-:Y:S01]  /*1cf0*/  FMUL.FTZ R119, R82, R112 ;  /* 0x0000007052777220 */ /* 0x000fe20000410000 */
[----:B------:R-:W-:Y:S01]  /*1d00*/  FADD.FTZ R112, -R95, R112 ;  /* 0x000000705f707221 */ /* 0x000fe20000010100 */
[-C--:B------:R-:W-:Y:S01]  /*1d10*/  FFMA.FTZ R114, R104, R111.reuse, R97 ;  /* 0x0000006f68727223 */ /* 0x080fe20000010061 */
[----:B------:R-:W-:Y:S01]  /*1d20*/  FMUL.FTZ R116, R34, R111 ;  /* 0x0000006f22747220 */ /* 0x000fe20000410000 */
[----:B------:R-:W-:Y:S02]  /*1d30*/  FMUL.FTZ R32, R0, R33 ;  /* 0x0000002100207220 */ /* 0x000fe40000410000 */
[-C--:B------:R-:W-:Y:S01]  /*1d40*/  FFMA.FTZ R113, R107, R114.reuse, R98 ;  /* 0x000000726b717223 */ /* 0x080fe20000010062 */
[----:B------:R-:W-:Y:S01]  /*1d50*/  FMUL.FTZ R35, R34, R114 ;  /* 0x0000007222237220 */ /* 0x000fe20000410000 */
[----:B------:R-:W-:Y:S01]  /*1d60*/  FMUL.FTZ R33, R41, R116 ;  /* 0x0000007429217220 */ /* 0x000fe20000410000 */
[----:B------:R-:W-:Y:S01]  /*1d70*/  @P3 FFMA.FTZ R118, R120, R118, R117 ;  /* 0x0000007678763223 */ /* 0x000fe20000010075 */
[----:B------:R-:W-:Y:S01]  /*1d80*/  FMUL.FTZ R122, R34, R113 ;  /* 0x00000071227a7220 */ /* 0x000fe20000410000 */
[----:B------:R-:W-:Y:S01]  /*1d90*/  FMUL.FTZ R34, R42, R35 ;  /* 0x000000232a227220 */ /* 0x000fe20000410000 */
[----:B0-----:R-:W-:Y:S01]  /*1da0*/  FMUL.FTZ R80, R83, R111 ;  /* 0x0000006f53507220 */ /* 0x001fe20000410000 */
[----:B------:R-:W-:Y:S01]  /*1db0*/  FFMA.FTZ R115, R118, R84, R85 ;  /* 0x0000005476737223 */ /* 0x000fe20000010055 */
[----:B------:R-:W-:Y:S01]  /*1dc0*/  FMUL.FTZ R35, R43, R122 ;  /* 0x0000007a2b237220 */ /* 0x000fe20000410000 */
[----:B------:R-:W-:-:S04]  /*1dd0*/  IMAD.WIDE.U32 R84, R76, UR4, R78 ;  /* 0x000000044c547c25 */ /* 0x000fc8000f8e004e */
[----:B------:R-:W-:Y:S01]  /*1de0*/  FMUL.FTZ R105, R105, R114 ;  /* 0x0000007269697220 */ /* 0x000fe20000410000 */
[----:B------:R-:W-:Y:S01]  /*1df0*/  FFMA.FTZ R107, R107, R115, R110 ;  /* 0x000000736b6b7223 */ /* 0x000fe2000001006e */
[----:B------:R-:W-:Y:S01]  /*1e00*/  FFMA.FTZ R110, R0, R119, RZ ;  /* 0x00000077006e7223 */ /* 0x000fe200000100ff */
[----:B------:R0:W-:Y:S01]  /*1e10*/  STS.128 [R19+0x110], R32 ;  /* 0x0001102013007388 */ /* 0x0001e20000000c00 */
[----:B------:R-:W-:Y:S01]  /*1e20*/  IMAD R85, R77, UR4, R85 ;  /* 0x000000044d557c24 */ /* 0x000fe2000f8e0255 */
[----:B------:R-:W-:Y:S01]  /*1e30*/  BAR.SYNC.DEFER_BLOCKING 0x0 ;  /* 0x0000000000007b1d */ /* 0x000fe20000010000 */
[----:B------:R-:W-:Y:S01]  /*1e40*/  LEA R82, P3, R84, UR8, 0x2 ;  /* 0x0000000854527c11 */ /* 0x000fe2000f8610ff */
[----:B------:R-:W-:Y:S01]  /*1e50*/  FFMA.FTZ R109, R104, R107, R109 ;  /* 0x0000006b686d7223 */ /* 0x000fe2000001006d */
[----:B------:R-:W-:Y:S01]  /*1e60*/  FMUL.FTZ R106, R106, R113 ;  /* 0x000000716a6a7220 */ /* 0x000fe20000410000 */
[----:B------:R-:W-:Y:S01]  /*1e70*/  FADD.FTZ R111, -R96, R111 ;  /* 0x0000006f606f7221 */ /* 0x000fe20000010100 */
[----:B------:R-:W-:Y:S01]  /*1e80*/  LEA.HI.X R83, R84, UR9, R85, 0x2, P3 ;  /* 0x0000000954537c11 */ /* 0x000fe200098f1455 */
[----:B------:R-:W-:Y:S01]  /*1e90*/  FFMA.FTZ R103, R103, R109, R108 ;  /* 0x0000006d67677223 */ /* 0x000fe2000001006c */
[----:B------:R-:W-:Y:S01]  /*1ea0*/  FMUL.FTZ R85, R92, R107 ;  /* 0x0000006b5c557220 */ /* 0x000fe20000410000 */
[----:B------:R-:W-:Y:S01]  /*1eb0*/  FADD.FTZ R114, -R97, R114 ;  /* 0x0000007261727221 */ /* 0x000fe20000010100 */
[----:B0-----:R-:W-:Y:S01]  /*1ec0*/  IADD3 R32, PT, PT, -R101, UR11, RZ ;  /* 0x0000000b65207c10 */ /* 0x001fe2000fffe1ff */
[----:B------:R-:W-:Y:S01]  /*1ed0*/  FFMA.FTZ R33, R41, R80, R110 ;  /* 0x0000005029217223 */ /* 0x000fe2000001006e */
[----:B------:R-:W-:Y:S01]  /*1ee0*/  FMUL.FTZ R35, R90, R103 ;  /* 0x000000675a237220 */ /* 0x000fe20000410000 */
[----:B------:R-:W-:Y:S01]  /*1ef0*/  FMUL.FTZ R80, R89, R109 ;  /* 0x0000006d59507220 */ /* 0x000fe20000410000 */
[----:B------:R-:W-:Y:S01]  /*1f00*/  ISETP.GE.AND P3, PT, R32, 0x1, PT ;  /* 0x000000012000780c */ /* 0x000fe20003f66270 */
[----:B------:R-:W-:Y:S01]  /*1f10*/  FFMA.FTZ R34, R42, R105, R33 ;  /* 0x000000692a227223 */ /* 0x000fe20000010021 */
[----:B------:R-:W-:Y:S01]  /*1f20*/  FFMA.FTZ R33, R35, R112, RZ ;  /* 0x0000007023217223 */ /* 0x000fe200000100ff */
[----:B------:R-:W-:-:S02]  /*1f30*/  ISETP.GE.AND P4, PT, R32, 0x21, PT ;  /* 0x000000212000780c */ /* 0x000fc40003f86270 */
[C---:B------:R-:W-:Y:S01]  /*1f40*/  ISETP.GE.AND P5, PT, R32.reuse, 0x41, PT ;  /* 0x000000412000780c */ /* 0x040fe20003fa6270 */
[----:B------:R-:W-:Y:S01]  /*1f50*/  FFMA.FTZ R34, R43, R106, R34 ;  /* 0x0000006a2b227223 */ /* 0x000fe20000010022 */
[----:B------:R-:W-:Y:S01]  /*1f60*/  ISETP.GE.AND P6, PT, R32, 0x61, PT ;  /* 0x000000612000780c */ /* 0x000fe20003fc6270 */
[----:B------:R0:W1:Y:S01]  /*1f70*/  LDS R117, [R23+0x80] ;  /* 0x0000800017757984 */ /* 0x0000620000000800 */
[----:B------:R-:W-:-:S04]  /*1f80*/  FFMA.FTZ R32, R80, R111, R33 ;  /* 0x0000006f50207223 */ /* 0x000fc80000010021 */
[----:B------:R-:W-:Y:S07]  /*1f90*/  @!P3 BRA `(.L_x_9656) ;  /* 0x000000000008b947 */ /* 0x000fee0003800000 */
[----:B------:R-:W2:Y:S04]  /*1fa0*/  LDS R33, [R23] ;  /* 0x0000000017217984 */ /* 0x000ea80000000800 */
[----:B--2---:R2:W-:Y:S02]  /*1fb0*/  REDG.E.ADD.F32.FTZ.RN.STRONG.GPU desc[UR16][R82.64], R33 ;  /* 0x00000021520079a6 */ /* 0x0045e4000c12f310 */
.L_x_9656:
[----:B------:R-:W-:Y:S05]  /*1fc0*/  BSYNC.RECONVERGENT B0 ;  /* 0x0000000000007941 */ /* 0x000fea0003800200 */
.L_x_9655:
[----:B------:R-:W-:Y:S04]  /*1fd0*/  BSSY.RECONVERGENT B0, `(.L_x_9657) ;  /* 0x0000003000007945 */ /* 0x000fe80003800200 */
[----:B------:R-:W-:Y:S05]  /*1fe0*/  @!P4 BRA `(.L_x_9658) ;  /* 0x000000000004c947 */ /* 0x000fea0003800000 */
[----:B-1----:R3:W-:Y:S02]  /*1ff0*/  REDG.E.ADD.F32.FTZ.RN.STRONG.GPU desc[UR16][R82.64+0x80], R117 ;  /* 0x00008075520079a6 */ /* 0x0027e4000c12f310 */
.L_x_9658:
[----:B------:R-:W-:Y:S05]  /*2000*/  BSYNC.RECONVERGENT B0 ;  /* 0x0000000000007941 */ /* 0x000fea0003800200 */
.L_x_9657:
[----:B------:R4:W0:Y:S01]  /*2010*/  LDS R81, [R23+0x100] ;  /* 0x0001000017517984 */ /* 0x0008220000000800 */
[----:B------:R-:W-:Y:S01]  /*2020*/  BSSY.RECONVERGENT B0, `(.L_x_9659) ;  /* 0x0000006000007945 */ /* 0x000fe20003800200 */
[----:B--2---:R-:W-:Y:S01]  /*2030*/  FMUL.FTZ R33, R91, R115 ;  /* 0x000000735b217220 */ /* 0x004fe20000410000 */
[----:B------:R-:W-:Y:S01]  /*2040*/  FADD.FTZ R113, -R98, R113 ;  /* 0x0000007162717221 */ /* 0x000fe20000010100 */
[----:B------:R-:W-:Y:S01]  /*2050*/  FFMA.FTZ R32, R85, R114, R32 ;  /* 0x0000007255207223 */ /* 0x000fe20000010020 */
[----:B------:R-:W-:Y:S06]  /*2060*/  @!P5 BRA `(.L_x_9660) ;  /* 0x000000000004d947 */ /* 0x000fec0003800000 */
[----:B0-----:R2:W-:Y:S02]  /*2070*/  REDG.E.ADD.F32.FTZ.RN.STRONG.GPU desc[UR16][R82.64+0x100], R81 ;  /* 0x00010051520079a6 */ /* 0x0015e4000c12f310 */
.L_x_9660:
[----:B------:R-:W-:Y:S05]  /*2080*/  BSYNC.RECONVERGENT B0 ;  /* 0x0000000000007941 */ /* 0x000fea0003800200 */
.L_x_9659:
[----:B------:R1:W1:Y:S01]  /*2090*/  LDS R105, [R23+0x180] ;  /* 0x0001800017697984 */ /* 0x0002620000000800 */
[----:B------:R-:W-:Y:S01]  /*20a0*/  BSSY.RECONVERGENT B0, `(.L_x_9661) ;  /* 0x0000004000007945 */ /* 0x000fe20003800200 */
[----:B0-2---:R-:W-:-:S03]  /*20b0*/  FFMA.FTZ R81, R33, R113, R32 ;  /* 0x0000007121517223 */ /* 0x005fc60000010020 */
[----:B------:R-:W-:Y:S05]  /*20c0*/  @!P6 BRA `(.L_x_9662) ;  /* 0x000000000004e947 */ /* 0x000fea0003800000 */
[----:B-1----:R0:W-:Y:S02]  /*20d0*/  REDG.E.ADD.F32.FTZ.RN.STRONG.GPU desc[UR16][R82.64+0x180], R105 ;  /* 0x00018069520079a6 */ /* 0x0021e4000c12f310 */
.L_x_9662:
[----:B------:R-:W-:Y:S05]  /*20e0*/  BSYNC.RECONVERGENT B0 ;  /* 0x0000000000007941 */ /* 0x000fea0003800200 */
.L_x_9661:
[----:B0--3--:R-:W0:Y:S01]  /*20f0*/  SHFL.DOWN PT, R83, R34, 0x1, 0x1f ;  /* 0x08201f0022537f89 */ /* 0x009e2200000e0000 */
[----:B------:R-:W-:Y:S01]  /*2100*/  ISETP.GT.AND P3, PT, R30, 0x1e, PT ;  /* 0x0000001e1e00780c */ /* 0x000fe20003f64270 */
[----:B------:R-:W-:Y:S01]  /*2110*/  FADD.FTZ R87, R33, R87 ;  /* 0x0000005721577221 */ /* 0x000fe20000010000 */
[----:B------:R-:W-:Y:S01]  /*2120*/  FADD.FTZ R86, R85, R86 ;  /* 0x0000005655567221 */ /* 0x000fe20000010000 */
[----:B------:R-:W2:Y:S01]  /*2130*/  SHFL.DOWN PT, R32, R81, 0x1, 0x1f ;  /* 0x08201f0051207f89 */ /* 0x000ea200000e0000 */
[C---:B------:R-:W-:Y:S01]  /*2140*/  FMUL.FTZ R82, R102.reuse, R109 ;  /* 0x0000006d66527220 */ /* 0x040fe20000410000 */
[----:B------:R-:W-:Y:S01]  /*2150*/  FMUL.FTZ R85, R102, R107 ;  /* 0x0000006b66557220 */ /* 0x000fe20000410000 */
[----:B------:R-:W-:Y:S01]  /*2160*/  BSSY.RECONVERGENT B0, `(.L_x_9663) ;  /* 0x0000035000007945 */ /* 0x000fe20003800200 */
        /* <DEDUP_REMOVED lines=27> */
[----:B------:R-:W2:Y:S01]  /*2320*/  SHFL.DOWN PT, R32, R81, 0x10, 0x1f ;  /* 0x0a001f0051207f89 */ /* 0x000ea200000e0000 */
[----:B0-----:R-:W-:Y:S01]  /*2330*/  FADD.FTZ R33, R34, R83 ;  /* 0x0000005322217221 */ /* 0x001fe20000010000 */
[C---:B------:R-:W-:Y:S01]  /*2340*/  FMUL.FTZ R83, R102.reuse, R103 ;  /* 0x0000006766537220 */ /* 0x040fe20000410000 */
[----:B------:R-:W-:Y:S01]  /*2350*/  FMUL.FTZ R102, R102, R115 ;  /* 0x0000007366667220 */ /* 0x000fe20000410000 */
[----:B--2---:R-:W-:Y:S02]  /*2360*/  FADD.FTZ R32, R81, R32 ;  /* 0x0000002051207221 */ /* 0x004fe40000010000 */
[----:B------:R-:W-:Y:S01]  /*2370*/  FMUL.FTZ R112, R112, R83 ;  /* 0x0000005370707220 */ /* 0x000fe20000410000 */
[----:B------:R-:W-:-:S03]  /*2380*/  FMUL.FTZ R113, R113, R102 ;  /* 0x0000006671717220 */ /* 0x000fc60000410000 */
[----:B------:R0:W-:Y:S01]  /*2390*/  @!P3 STS.64 [UR6+0x318], R32 ;  /* 0x00031820ff00b988 */ /* 0x0001e20008000a06 */
[----:B------:R-:W-:Y:S01]  /*23a0*/  FFMA.FTZ R112, R37, R103, R112 ;  /* 0x0000006725707223 */ /* 0x000fe20000010070 */
[----:B------:R-:W-:Y:S01]  /*23b0*/  FFMA.FTZ R113, R40, R115, R113 ;  /* 0x0000007328717223 */ /* 0x000fe20000010071 */
[----:B------:R-:W-:Y:S01]  /*23c0*/  BAR.SYNC.DEFER_BLOCKING 0x0 ;  /* 0x0000000000007b1d */ /* 0x000fe20000010000 */
[----:B------:R-:W-:Y:S01]  /*23d0*/  ISETP.GT.AND P3, PT, R30, 0xf, PT ;  /* 0x0000000f1e00780c */ /* 0x000fe20003f64270 */
[----:B------:R-:W-:Y:S01]  /*23e0*/  FADD.FTZ R47, R112, R47 ;  /* 0x0000002f702f7221 */ /* 0x000fe20000010000 */
[----:B------:R-:W-:Y:S02]  /*23f0*/  FADD.FTZ R44, R113, R44 ;  /* 0x0000002c712c7221 */ /* 0x000fe40000010000 */
        /* <DEDUP_REMOVED lines=11> */
.L_x_9664:
[----:B------:R-:W-:Y:S05]  /*24b0*/  BSYNC.RECONVERGENT B0 ;  /* 0x0000000000007941 */ /* 0x000fea0003800200 */
.L_x_9663:
[----:B------:R-:W-:-:S04]  /*24c0*/  UIADD3 UR4, UPT, UPT, UR4, 0x1, URZ ;  /* 0x0000000104047890 */ /* 0x000fc8000fffe0ff */
[----:B------:R-:W-:-:S09]  /*24d0*/  UISETP.GE.AND UP0, UPT, UR4, UR12, UPT ;  /* 0x0000000c0400728c */ /* 0x000fd2000bf06270 */
[----:B------:R-:W-:Y:S05]  /*24e0*/  BRA.U !UP0, `(.L_x_9665) ;  /* 0xffffffed081c7547 */ /* 0x000fea000b83ffff */
.L_x_9651:
[----:B------:R-:W-:Y:S01]  /*24f0*/  BAR.SYNC.DEFER_BLOCKING 0x0 ;  /* 0x0000000000007b1d */ /* 0x000fe20000010000 */
[----:B------:R-:W-:Y:S02]  /*2500*/  ISETP.NE.AND P5, PT, R58, RZ, PT ;  /* 0x000000ff3a00720c */ /* 0x000fe40003fa5270 */
[----:B------:R-:W-:Y:S02]  /*2510*/  F2FP.F16.F32.PACK_AB R48, R49, R48 ;  /* 0x000000303130723e */ /* 0x000fe400000000ff */
[----:B------:R-:W-:-:S03]  /*2520*/  F2FP.F16.F32.PACK_AB R49, R87, R86 ;  /* 0x000000565731723e */ /* 0x000fc600000000ff */
[----:B------:R-:W0:Y:S01]  /*2530*/  LDC.64 R66, c[0x0][0x4f8] ;  /* 0x00013e00ff427b82 */ /* 0x000e220000000a00 */
[----:B------:R-:W2:Y:S01]  /*2540*/  LDCU.64 UR8, c[0x0][0x500] ;  /* 0x0000a000ff0877ac */ /* 0x000ea20008000a00 */
[----:B------:R-:W-:Y:S01]  /*2550*/  SHF.R.S32.HI R51, RZ, 0x1f, R50 ;  /* 0x0000001fff337819 */ /* 0x000fe20000011432 */
[----:B------:R-:W3:Y:S05]  /*2560*/  LDCU.64 UR10, c[0x0][0x550] ;  /* 0x0000aa00ff0a77ac */ /* 0x000eea0008000a00 */
[----:B------:R-:W5:Y:S01]  /*2570*/  LDC.64 R68, c[0x0][0x518] ;  /* 0x00014600ff447b82 */ /* 0x000f620000000a00 */
[----:B------:R-:W-:Y:S01]  /*2580*/  STS.64 [R36], R48 ;  /* 0x0000003024007388 */ /* 0x000fe20000000a00 */
[----:B------:R-:W-:-:S03]  /*2590*/  NOP ;  /* 0x0000000000007918 */ /* 0x000fc60000000000 */
[----:B------:R-:W-:Y:S01]  /*25a0*/  LDS.U16 R35, [R31] ;  /* 0x000000001f237984 */ /* 0x000fe20000000400 */
[----:B0-----:R-:W-:Y:S01]  /*25b0*/  IMAD.WIDE.U32 R32, R66, UR18, R50 ;  /* 0x0000001242207c25 */ /* 0x001fe2000f8e0032 */
[----:B------:R-:W-:-:S03]  /*25c0*/  F2FP.F16.F32.PACK_AB R66, R46, R47 ;  /* 0x0000002f2e42723e */ /* 0x000fc600000000ff */
[----:B------:R-:W-:Y:S01]  /*25d0*/  FADD.FTZ R47, R47, R6 ;  /* 0x000000062f2f7221 */ /* 0x000fe20000010000 */
[----:B------:R-:W-:Y:S01]  /*25e0*/  LDS.U16 R37, [R31+0x40] ;  /* 0x000040001f257984 */ /* 0x000fe20000000400 */
[----:B------:R-:W-:Y:S01]  /*25f0*/  IMAD R33, R67, UR18, R33 ;  /* 0x0000001243217c24 */ /* 0x000fe2000f8e0221 */
[----:B------:R-:W-:Y:S01]  /*2600*/  F2FP.F16.F32.PACK_AB R67, R44, R45 ;  /* 0x0000002d2c43723e */ /* 0x000fe200000000ff */
[----:B-----5:R-:W-:Y:S01]  /*2610*/  IMAD.WIDE.U32 R50, R68, UR18, R50 ;  /* 0x0000001244327c25 */ /* 0x020fe2000f8e0032 */
[----:B------:R-:W-:Y:S03]  /*2620*/  LDS.U16 R39, [R31+0x80] ;  /* 0x000080001f277984 */ /* 0x000fe60000000400 */
[----:B------:R-:W-:Y:S01]  /*2630*/  FADD.FTZ R46, R47, R46 ;  /* 0x0000002e2f2e7221 */ /* 0x000fe20000010000 */
[----:B--2---:R-:W-:Y:S01]  /*2640*/  IMAD.WIDE.U32 R32, R2, UR8, R32 ;  /* 0x0000000802207c25 */ /* 0x004fe2000f8e0020 */
[----:B------:R-:W-:Y:S03]  /*2650*/  LDS.U16 R41, [R31+0xc0] ;  /* 0x0000c0001f297984 */ /* 0x000fe60000000400 */
[----:B------:R-:W-:Y:S01]  /*2660*/  FADD.FTZ R45, R46, R45 ;  /* 0x0000002d2e2d7221 */ /* 0x000fe20000010000 */
[----:B------:R-:W-:Y:S01]  /*2670*/  IMAD R0, R2, UR9, R33 ;  /* 0x0000000902007c24 */ /* 0x000fe2000f8e0221 */
[----:B------:R-:W-:Y:S01]  /*2680*/  @!P5 STS [UR6+0x100], R29 ;  /* 0x0001001dff00d988 */ /* 0x000fe20008000806 */
[----:B------:R-:W-:Y:S01]  /*2690*/  BAR.SYNC.DEFER_BLOCKING 0x0 ;  /* 0x0000000000007b1d */ /* 0x000fe20000010000 */
[----:B------:R-:W-:Y:S01]  /*26a0*/  IADD3 R33, P2, PT, R22, R32, RZ ;  /* 0x0000002016217210 */ /* 0x000fe20007f5e0ff */
[----:B------:R-:W-:-:S02]  /*26b0*/  IMAD R51, R69, UR18, R51 ;  /* 0x0000001245337c24 */ /* 0x000fc4000f8e0233 */
[----:B------:R-:W-:Y:S01]  /*26c0*/  FADD.FTZ R6, R45, R44 ;  /* 0x0000002c2d067221 */ /* 0x000fe20000010000 */
[----:B------:R-:W-:Y:S01]  /*26d0*/  IADD3.X R0, PT, PT, RZ, R0, RZ, P2, !PT ;  /* 0x00000000ff007210 */ /* 0x000fe200017fe4ff */
[----:B------:R-:W0:Y:S01]  /*26e0*/  LDCU.64 UR8, c[0x0][0x560] ;  /* 0x0000ac00ff0877ac */ /* 0x000e220008000a00 */
[----:B---3--:R-:W-:-:S04]  /*26f0*/  LEA R32, P4, R33, UR10, 0x1 ;  /* 0x0000000a21207c11 */ /* 0x008fc8000f8808ff */
[----:B------:R-:W-:Y:S01]  /*2700*/  LEA.HI.X R33, R33, UR11, R0, 0x1, P4 ;  /* 0x0000000b21217c11 */ /* 0x000fe2000a0f0c00 */
[----:B------:R-:W2:Y:S02]  /*2710*/  LDS R43, [UR6+0x100] ;  /* 0x00010006ff2b7984 */ /* 0x000ea40008000800 */
[-C--:B--2---:R-:W-:Y:S02]  /*2720*/  ISETP.GE.AND P0, PT, R22, R43.reuse, PT ;  /* 0x0000002b1600720c */ /* 0x084fe40003f06270 */
[-C--:B------:R-:W-:Y:S02]  /*2730*/  ISETP.GE.AND P1, PT, R24, R43.reuse, PT ;  /* 0x0000002b1800720c */ /* 0x080fe40003f26270 */
[-C--:B------:R-:W-:Y:S02]  /*2740*/  ISETP.GE.AND P2, PT, R25, R43.reuse, PT ;  /* 0x0000002b1900720c */ /* 0x080fe40003f46270 */
[----:B------:R-:W-:-:S07]  /*2750*/  ISETP.GE.AND P3, PT, R26, R43, PT ;  /* 0x0000002b1a00720c */ /* 0x000fce0003f66270 */
[----:B------:R-:W-:Y:S04]  /*2760*/  @!P0 STG.E.U16 desc[UR16][R32.64], R35 ;  /* 0x0000002320008986 */ /* 0x000fe8000c101510 */
[----:B------:R-:W-:Y:S04]  /*2770*/  @!P1 STG.E.U16 desc[UR16][R32.64+0x40], R37 ;  /* 0x0000402520009986 */ /* 0x000fe8000c101510 */
[----:B------:R-:W-:Y:S04]  /*2780*/  @!P2 STG.E.U16 desc[UR16][R32.64+0x80], R39 ;  /* 0x000080272000a986 */ /* 0x000fe8000c101510 */
[----:B------:R2:W-:Y:S01]  /*2790*/  @!P3 STG.E.U16 desc[UR16][R32.64+0xc0], R41 ;  /* 0x0000c0292000b986 */ /* 0x0005e2000c101510 */
[----:B------:R-:W-:Y:S06]  /*27a0*/  BAR.SYNC.DEFER_BLOCKING 0x0 ;  /* 0x0000000000007b1d */ /* 0x000fec0000010000 */
[----:B------:R-:W-:Y:S01]  /*27b0*/  STS.64 [R36], R66 ;  /* 0x0000004224007388 */ /* 0x000fe20000000a00 */
[----:B------:R-:W-:-:S03]  /*27c0*/  NOP ;  /* 0x0000000000007918 */ /* 0x000fc60000000000 */
[----:B------:R-:W-:Y:S04]  /*27d0*/  LDS.U16 R43, [R31] ;  /* 0x000000001f2b7984 */ /* 0x000fe80000000400 */
[----:B------:R-:W-:Y:S04]  /*27e0*/  LDS.U16 R35, [R31+0x40] ;  /* 0x000040001f237984 */ /* 0x000fe80000000400 */
[----:B------:R-:W-:Y:S04]  /*27f0*/  LDS.U16 R37, [R31+0x80] ;  /* 0x000080001f257984 */ /* 0x000fe80000000400 */
[----:B------:R-:W-:Y:S04]  /*2800*/  LDS.U16 R49, [R31+0xc0] ;  /* 0x0000c0001f317984 */ /* 0x000fe80000000400 */
[----:B------:R3:W-:Y:S01]  /*2810*/  @!P5 STS [UR6+0x100], R29 ;  /* 0x0001001dff00d988 */ /* 0x0007e20008000806 */
[----:B------:R-:W-:Y:S06]  /*2820*/  BAR.SYNC.DEFER_BLOCKING 0x0 ;  /* 0x0000000000007b1d */ /* 0x000fec0000010000 */
[----:B------:R-:W5:Y:S01]  /*2830*/  LDS R39, [UR6+0x100] ;  /* 0x00010006ff277984 */ /* 0x000f620008000800 */
[----:B------:R-:W2:Y:S02]  /*2840*/  LDCU.64 UR6, c[0x0][0x520] ;  /* 0x0000a400ff0677ac */ /* 0x000ea40008000a00 */
[----:B--2---:R-:W-:-:S04]  /*2850*/  IMAD.WIDE.U32 R32, R2, UR6, R50 ;  /* 0x0000000602207c25 */ /* 0x004fc8000f8e0032 */
[----:B------:R-:W-:Y:S01]  /*2860*/  IMAD R0, R2, UR7, R33 ;  /* 0x0000000702007c24 */ /* 0x000fe2000f8e0221 */
[----:B------:R-:W-:-:S05]  /*2870*/  IADD3 R32, P4, PT, R22, R32, RZ ;  /* 0x0000002016207210 */ /* 0x000fca0007f9e0ff */
[----:B---3--:R-:W-:Y:S01]  /*2880*/  IMAD.X R29, RZ, RZ, R0, P4 ;  /* 0x000000ffff1d7224 */ /* 0x008fe200020e0600 */
[----:B0-----:R-:W-:-:S04]  /*2890*/  LEA R30, P4, R32, UR8, 0x1 ;  /* 0x00000008201e7c11 */ /* 0x001fc8000f8808ff */
[----:B------:R-:W-:Y:S02]  /*28a0*/  LEA.HI.X R31, R32, UR9, R29, 0x1, P4 ;  /* 0x00000009201f7c11 */ /* 0x000fe4000a0f0c1d */
[----:B------:R-:W-:Y:S02]  /*28b0*/  IADD3 R15, P4, PT, R15, -0x100, RZ ;  /* 0xffffff000f0f7810 */ /* 0x000fe40007f9e0ff */
[-C--:B-----5:R-:W-:Y:S02]  /*28c0*/  ISETP.GE.AND P0, PT, R22, R39.reuse, PT ;  /* 0x000000271600720c */ /* 0x0a0fe40003f06270 */
[-C--:B------:R-:W-:Y:S02]  /*28d0*/  ISETP.GE.AND P1, PT, R24, R39.reuse, PT ;  /* 0x000000271800720c */ /* 0x080fe40003f26270 */
[-C--:B------:R-:W-:Y:S02]  /*28e0*/  ISETP.GE.AND P2, PT, R25, R39.reuse, PT ;  /* 0x000000271900720c */ /* 0x080fe40003f46270 */
[----:B------:R-:W-:-:S02]  /*28f0*/  ISETP.GE.AND P3, PT, R26, R39, PT ;  /* 0x000000271a00720c */ /* 0x000fc40003f66270 */
[----:B------:R-:W-:-:S05]  /*2900*/  IADD3.X R16, PT, PT, R16, -0x1, RZ, P4, !PT ;  /* 0xffffffff10107810 */ /* 0x000fca00027fe4ff */
        /* <DEDUP_REMOVED lines=12> */
[----:B------:R-:W-:Y:S08]  /*29d0*/  @P0 BRA `(.L_x_9666) ;  /* 0xffffffdc00f40947 */ /* 0x000ff0000383ffff */
.L_x_9650:
[----:B------:R-:W2:Y:S01]  /*29e0*/  LDC.64 R12, c[0x0][0x548] ;  /* 0x00015200ff0c7b82 */ /* 0x000ea20000000a00 */
[----:B------:R-:W3:Y:S01]  /*29f0*/  S2R R16, SR_TID.X ;  /* 0x0000000000107919 */ /* 0x000ee20000002100 */
[----:B------:R-:W3:Y:S06]  /*2a00*/  LDCU UR7, c[0x0][0x38c] ;  /* 0x00007180ff0777ac */ /* 0x000eec0008000800 */
[----:B------:R-:W0:Y:S01]  /*2a10*/  LDC.64 R14, c[0x0][0x568] ;  /* 0x00015a00ff0e7b82 */ /* 0x000e220000000a00 */
[----:B--2---:R-:W-:-:S04]  /*2a20*/  ISETP.NE.U32.AND P1, PT, R12, RZ, PT ;  /* 0x000000ff0c00720c */ /* 0x004fc80003f25070 */
[----:B------:R-:W-:Y:S02]  /*2a30*/  ISETP.NE.AND.EX P1, PT, R13, RZ, PT, P1 ;  /* 0x000000ff0d00720c */ /* 0x000fe40003f25310 */
[----:B0-----:R-:W-:Y:S02]  /*2a40*/  ISETP.NE.U32.AND P0, PT, R14, RZ, PT ;  /* 0x000000ff0e00720c */ /* 0x001fe40003f05070 */
[----:B---3--:R-:W-:Y:S02]  /*2a50*/  ISETP.GE.AND P2, PT, R16, UR7, PT ;  /* 0x0000000710007c0c */ /* 0x008fe4000bf46270 */
[----:B------:R-:W-:-:S07]  /*2a60*/  ISETP.NE.AND.EX P0, PT, R15, RZ, PT, P0 ;  /* 0x000000ff0f00720c */ /* 0x000fce0003f05300 */
[----:B------:R-:W-:Y:S06]  /*2a70*/  @!P1 BRA `(.L_x_9667) ;  /* 0x0000000000649947 */ /* 0x000fec0003800000 */
[----:B------:R-:W0:Y:S01]  /*2a80*/  SHFL.DOWN P1, R0, R9, 0x1, 0x1f ;  /* 0x08201f0009007f89 */ /* 0x000e220000020000 */
[----:B------:R-:W-:Y:S01]  /*2a90*/  BSSY.RECONVERGENT B0, `(.L_x_9667) ;  /* 0x0000017000007945 */ /* 0x000fe20003800200 */
[----:B------:R-:W2:Y:S01]  /*2aa0*/  S2R R8, SR_LANEID ;  /* 0x0000000000087919 */ /* 0x000ea20000000000 */
[----:B0-----:R-:W-:-:S05]  /*2ab0*/  @P1 FADD R0, R0, R9 ;  /* 0x0000000900001221 */ /* 0x001fca0000000000 */
[----:B-----5:R-:W0:Y:S01]  /*2ac0*/  SHFL.DOWN P1, R3, R0, 0x2, 0x1f ;  /* 0x08401f0000037f89 */ /* 0x020e220000020000 */
[----:B--2---:R-:W-:Y:S02]  /*2ad0*/  ISETP.NE.AND P3, PT, R8, RZ, PT ;  /* 0x000000ff0800720c */ /* 0x004fe40003f65270 */
[----:B------:R-:W2:Y:S11]  /*2ae0*/  S2R R8, SR_TID.X ;  /* 0x0000000000087919 */ /* 0x000eb60000002100 */
[----:B------:R-:W3:Y:S01]  /*2af0*/  @!P3 S2R R17, SR_CgaCtaId ;  /* 0x000000000011b919 */ /* 0x000ee20000008800 */
[----:B0-----:R-:W-:Y:S01]  /*2b00*/  @P1 FADD R3, R0, R3 ;  /* 0x0000000300031221 */ /* 0x001fe20000000000 */
[----:B------:R-:W-:-:S04]  /*2b10*/  @!P3 MOV R0, 0x400 ;  /* 0x000004000000b802 */ /* 0x000fc80000000f00 */
[----:B------:R-:W0:Y:S01]  /*2b20*/  SHFL.DOWN P1, R4, R3, 0x4, 0x1f ;  /* 0x08801f0003047f89 */ /* 0x000e220000020000 */
[----:B---3--:R-:W-:Y:S01]  /*2b30*/  @!P3 LEA R17, R17, R0, 0x18 ;  /* 0x000000001111b211 */ /* 0x008fe200078ec0ff */
        /* <DEDUP_REMOVED lines=12> */
.L_x_9668:
[----:B------:R-:W-:Y:S05]  /*2c00*/  BSYNC.RECONVERGENT B0 ;  /* 0x0000000000007941 */ /* 0x000fea0003800200 */
.L_x_9667:
[----:B------:R-:W-:Y:S05]  /*2c10*/  @!P0 BRA `(.L_x_9669) ;  /* 0x0000000000688947 */ /* 0x000fea0003800000 */
[----:B------:R-:W-:Y:S06]  /*2c20*/  BAR.SYNC.DEFER_BLOCKING 0x0 ;  /* 0x0000000000007b1d */ /* 0x000fec0000010000 */
[----:B------:R-:W-:Y:S01]  /*2c30*/  BSSY.RECONVERGENT B0, `(.L_x_9669) ;  /* 0x0000018000007945 */ /* 0x000fe20003800200 */
[----:B-----5:R-:W3:Y:S01]  /*2c40*/  SHFL.DOWN P0, R3, R6, 0x1, 0x1f ;  /* 0x08201f0006037f89 */ /* 0x020ee20000000000 */
[----:B--2---:R-:W2:Y:S01]  /*2c50*/  S2R R8, SR_LANEID ;  /* 0x0000000000087919 */ /* 0x004ea20000000000 */
[----:B---3--:R-:W-:Y:S02]  /*2c60*/  @P0 FADD R3, R3, R6 ;  /* 0x0000000603030221 */ /* 0x008fe40000000000 */
[----:B------:R-:W3:Y:S03]  /*2c70*/  S2R R6, SR_TID.X ;  /* 0x0000000000067919 */ /* 0x000ee60000002100 */
        /* <DEDUP_REMOVED lines=16> */
[----:B0-----:R-:W-:-:S04]  /*2d80*/  LEA R8, P0, R2, R14, 0x2 ;  /* 0x0000000e02087211 */ /* 0x001fc800078010ff */
[----:B------:R-:W-:-:S05]  /*2d90*/  LEA.HI.X R9, R2, R15, RZ, 0x2, P0 ;  /* 0x0000000f02097211 */ /* 0x000fca00000f14ff */
[----:B------:R2:W-:Y:S04]  /*2da0*/  REDG.E.ADD.F32.FTZ.RN.STRONG.GPU desc[UR16][R8.64], R11 ;  /* 0x0000000b080079a6 */ /* 0x0005e8000c12f310 */
.L_x_9670:
[----:B------:R-:W-:Y:S05]  /*2db0*/  BSYNC.RECONVERGENT B0 ;  /* 0x0000000000007941 */ /* 0x000fea0003800200 */
.L_x_9669:
[----:B------:R-:W-:Y:S05]  /*2dc0*/  @P2 EXIT ;  /* 0x000000000000294d */ /* 0x000fea0003800000 */
[----:B------:R-:W3:Y:S01]  /*2dd0*/  S2UR UR5, SR_CgaCtaId ;  /* 0x00000000000579c3 */ /* 0x000ee20000008800 */
[----:B------:R-:W-:Y:S01]  /*2de0*/  BSSY.RECONVERGENT B0, `(.L_x_9671) ;  /* 0x000001f000007945 */ /* 0x000fe20003800200 */
[----:B------:R-:W-:Y:S01]  /*2df0*/  MOV R15, R16 ;  /* 0x00000010000f7202 */ /* 0x000fe20000000f00 */
[----:B------:R-:W-:Y:S01]  /*2e00*/  UMOV UR4, 0x400 ;  /* 0x0000040000047882 */ /* 0x000fe20000000000 */
[----:B------:R-:W0:Y:S01]  /*2e10*/  LDCU UR6, c[0x0][0x360] ;  /* 0x00006c00ff0677ac */ /* 0x000e220008000800 */
[----:B------:R-:W0:Y:S01]  /*2e20*/  LDCU.64 UR8, c[0x0][0x4b0] ;  /* 0x00009600ff0877ac */ /* 0x000e220008000a00 */
[----:B------:R-:W0:Y:S01]  /*2e30*/  LDCU.64 UR10, c[0x0][0x4d0] ;  /* 0x00009a00ff0a77ac */ /* 0x000e220008000a00 */
[----:B------:R-:W0:Y:S01]  /*2e40*/  LDCU.128 UR12, c[0x0][0x530] ;  /* 0x0000a600ff0c77ac */ /* 0x000e220008000c00 */
[----:B---3--:R-:W-:-:S12]  /*2e50*/  ULEA UR4, UR5, UR4, 0x18 ;  /* 0x0000000405047291 */ /* 0x008fd8000f8ec0ff */
.L_x_9672:
[C---:B------:R-:W-:Y:S01]  /*2e60*/  LEA R0, R15.reuse, UR4, 0x2 ;  /* 0x000000040f007c11 */ /* 0x040fe2000f8e10ff */
[----:B-----5:R-:W-:Y:S01]  /*2e70*/  IMAD.MOV.U32 R4, RZ, RZ, R62 ;  /* 0x000000ffff047224 */ /* 0x020fe200078e003e */
[----:B------:R-:W-:Y:S02]  /*2e80*/  SHF.R.S32.HI R2, RZ, 0x1f, R15 ;  /* 0x0000001fff027819 */ /* 0x000fe4000001140f */
[----:B------:R-:W-:Y:S01]  /*2e90*/  MOV R6, R60 ;  /* 0x0000003c00067202 */ /* 0x000fe20000000f00 */
[----:B0--3--:R-:W0:Y:S01]  /*2ea0*/  LDS R17, [R0+0x15c8] ;  /* 0x0015c80000117984 */ /* 0x009e220000000800 */
[----:B--2---:R-:W-:-:S03]  /*2eb0*/  IMAD.WIDE.U32 R10, R15, UR10, R4 ;  /* 0x0000000a0f0a7c25 */ /* 0x004fc6000f8e0004 */
[----:B------:R-:W2:Y:S01]  /*2ec0*/  LDS R19, [R0+0x19c8] ;  /* 0x0019c80000137984 */ /* 0x000ea20000000800 */
[C---:B------:R-:W-:Y:S02]  /*2ed0*/  IMAD R8, R2.reuse, UR8, RZ ;  /* 0x0000000802087c24 */ /* 0x040fe4000f8e02ff */
[----:B------:R-:W-:Y:S02]  /*2ee0*/  IMAD R12, R2, UR10, RZ ;  /* 0x0000000a020c7c24 */ /* 0x000fe4000f8e02ff */
[----:B------:R-:W-:-:S04]  /*2ef0*/  IMAD.WIDE.U32 R2, R15, UR8, R6 ;  /* 0x000000080f027c25 */ /* 0x000fc8000f8e0006 */
[C---:B------:R-:W-:Y:S01]  /*2f00*/  IMAD R9, R15.reuse, UR9, R8 ;  /* 0x000000090f097c24 */ /* 0x040fe2000f8e0208 */
[----:B------:R-:W-:Y:S01]  /*2f10*/  LEA R8, P0, R2, UR12, 0x2 ;  /* 0x0000000c02087c11 */ /* 0x000fe2000f8010ff */
[C---:B------:R-:W-:Y:S01]  /*2f20*/  IMAD R13, R15.reuse, UR11, R12 ;  /* 0x0000000b0f0d7c24 */ /* 0x040fe2000f8e020c */
[----:B------:R-:W-:Y:S02]  /*2f30*/  IADD3 R15, PT, PT, R15, UR6, RZ ;  /* 0x000000060f0f7c10 */ /* 0x000fe4000fffe0ff */
[----:B------:R-:W-:Y:S02]  /*2f40*/  IADD3 R9, PT, PT, R3, R9, RZ ;  /* 0x0000000903097210 */ /* 0x000fe40007ffe0ff */
[----:B------:R-:W-:Y:S02]  /*2f50*/  LEA R12, P1, R10, UR14, 0x2 ;  /* 0x0000000e0a0c7c11 */ /* 0x000fe4000f8210ff */
        /* <DEDUP_REMOVED lines=8> */
.L_x_9671:
[----:B------:R-:W-:Y:S05]  /*2fe0*/  EXIT ;  /* 0x000000000000794d */ /* 0x000fea0003800000 */
.L_x_9673:
        /* <DEDUP_REMOVED lines=9> */
.L_x_10540:


//--------------------- .text._Z25selective_scan_bwd_kernelI32Selective_Scan_bwd_kernel_traitsILi32ELi4ELb0ELb0ELb1ELb0ELb1EN3c104HalfEfEEv12SSMParamsBwd --------------------------
	.section	.text._Z25selective_scan_bwd_kernelI32Selective_Scan_bwd_kernel_traitsILi32ELi4ELb0ELb0ELb1ELb0ELb1EN3c104HalfEfEEv12SSMParamsBwd,"ax",@progbits
	.align	128
        .global         _Z25selective_scan_bwd_kernelI32Selective_Scan_bwd_kernel_traitsILi32ELi4ELb0ELb0ELb1ELb0ELb1EN3c104HalfEfEEv12SSMParamsBwd
        .type           _Z25selective_scan_bwd_kernelI32Selective_Scan_bwd_kernel_traitsILi32ELi4ELb0ELb0ELb1ELb0ELb1EN3c104HalfEfEEv12SSMParamsBwd,@function
        .size           _Z25selective_scan_bwd_kernelI32Selective_Scan_bwd_kernel_traitsILi32ELi4ELb0ELb0ELb1ELb0ELb1EN3c104HalfEfEEv12SSMParamsBwd,(.L_x_10541 - _Z25selective_scan_bwd_kernelI32Selective_Scan_bwd_kernel_traitsILi32ELi4ELb0ELb0ELb1ELb0ELb1EN3c104HalfEfEEv12SSMParamsBwd)
        .other          _Z25selective_scan_bwd_kernelI32Selective_Scan_bwd_kernel_traitsILi32ELi4ELb0ELb0ELb1ELb0ELb1EN3c104HalfEfEEv12SSMParamsBwd,@"STO_CUDA_ENTRY STV_DEFAULT"
_Z25selective_scan_bwd_kernelI32Selective_Scan_bwd_kernel_traitsILi32ELi4ELb0ELb0ELb1ELb0ELb1EN3c104HalfEfEEv12SSMParamsBwd:
.text._Z25selective_scan_bwd_kernelI32Selective_Scan_bwd_kernel_traitsILi32ELi4ELb0ELb0ELb1ELb0ELb1EN3c104HalfEfEEv12SSMParamsBwd:
        /* <DEDUP_REMOVED lines=37> */
[----:B------:R-:W-:Y:S01]  /*0250*/  IMAD.HI.U32 R11, R11, R5, R10 ;  /* 0x000000050b0b7227 */ /* 0x000fe200078e000a */
[----:B------:R-:W-:-:S05]  /*0260*/  MOV R5, R6 ;  /* 0x0000000600057202 */ /* 0x000fca0000000f00 */
        /* <DEDUP_REMOVED lines=11> */
[----:B------:R-:W-:-:S03]  /*0320*/  UIMAD UR9, UR18, UR9, UR5 ;  /* 0x00000009120972a4 */ /* 0x000fc6000f8e0205 */
[----:B------:R-:W4:Y:S01]  /*0330*/  @P0 LDC R27, c[0x0][0x38c] ;  /* 0x0000e300ff1b0b82 */ /* 0x000f220000000800 */
[----:B------:R-:W-:Y:S01]  /*0340*/  UIMAD UR8, UR18, UR13, UR7 ;  /* 0x0000000d120872a4 */ /* 0x000fe2000f8e0207 */
[----:B------:R-:W-:Y:S02]  /*0350*/  MOV R7, UR5 ;  /* 0x0000000500077c02 */ /* 0x000fe40008000f00 */
[----:B------:R-:W-:Y:S02]  /*0360*/  MOV R6, UR4 ;  /* 0x0000000400067c02 */ /* 0x000fe40008000f00 */
[----:B------:R-:W-:Y:S02]  /*0370*/  MOV R7, UR9 ;  /* 0x0000000900077c02 */ /* 0x000fe40008000f00 */
[----:B------:R-:W-:Y:S01]  /*0380*/  @!P2 IADD3 R0, PT, PT, R0, 0x1, RZ ;  /* 0x000000010000a810 */ /* 0x000fe20007ffe0ff */
[----:B------:R-:W-:Y:S02]  /*0390*/  IMAD.U32 R9, RZ, RZ, UR7 ;  /* 0x00000007ff097e24 */ /* 0x000fe4000f8e00ff */
[----:B------:R-:W-:Y:S01]  /*03a0*/  IMAD.WIDE.U32 R6, R2, UR10, R6 ;  /* 0x0000000a02067c25 */ /* 0x000fe2000f8e0006 */
[----:B------:R-:W-:-:S02]  /*03b0*/  @P1 IADD3 R0, PT, PT, R0, 0x1, RZ ;  /* 0x0000000100001810 */ /* 0x000fc40007ffe0ff */
[----:B------:R-:W-:Y:S01]  /*03c0*/  MOV R9, UR8 ;  /* 0x0000000800097c02 */ /* 0x000fe20008000f00 */
[----:B------:R-:W2:Y:S01]  /*03d0*/  LDCU.64 UR8, c[0x0][0x498] ;  /* 0x00009300ff0877ac */ /* 0x000ea20008000a00 */
[C---:B------:R-:W-:Y:S01]  /*03e0*/  LOP3.LUT R10, R2.reuse, R15, RZ, 0x3c, !PT ;  /* 0x0000000f020a7212 */ /* 0x040fe200078e3cff */
[----:B------:R-:W-:Y:S01]  /*03f0*/  IMAD R19, R2, UR11, R7 ;  /* 0x0000000b02137c24 */ /* 0x000fe2000f8e0207 */
[----:B------:R-:W-:Y:S01]  /*0400*/  MOV R53, R0 ;  /* 0x0000000000357202 */ /* 0x000fe20000000f00 */
[----:B------:R-:W1:Y:S01]  /*0410*/  LDCU.64 UR10, c[0x0][0x3d0] ;  /* 0x00007a00ff0a77ac */ /* 0x000e620008000a00 */
[----:B------:R-:W-:Y:S01]  /*0420*/  ISETP.GE.AND P3, PT, R10, RZ, PT ;  /* 0x000000ff0a00720c */ /* 0x000fe20003f66270 */
[----:B---3--:R-:W-:Y:S01]  /*0430*/  @P0 IMAD R0, R5, UR18, R2 ;  /* 0x0000001205000c24 */ /* 0x008fe2000f8e0202 */
[----:B------:R-:W-:Y:S01]  /*0440*/  ISETP.NE.AND P2, PT, R15, RZ, PT ;  /* 0x000000ff0f00720c */ /* 0x000fe20003f45270 */
[----:B------:R-:W3:Y:S02]  /*0450*/  @P0 LDC.64 R10, c[0x0][0x480] ;  /* 0x00012000ff0a0b82 */ /* 0x000ee40000000a00 */
[----:B------:R-:W-:-:S04]  /*0460*/  @P0 IMAD R0, R0, R25, RZ ;  /* 0x0000001900000224 */ /* 0x000fc800078e02ff */
[----:B----4-:R-:W-:Y:S02]  /*0470*/  @P0 IMAD R5, R0, R27, RZ ;  /* 0x0000001b00050224 */ /* 0x010fe400078e02ff */
[----:B------:R-:W4:Y:S02]  /*0480*/  LDC.64 R26, c[0x0][0x460] ;  /* 0x00011800ff1a7b82 */ /* 0x000f240000000a00 */
[----:B------:R-:W-:Y:S01]  /*0490*/  @!P3 IADD3 R53, PT, PT, -R53, RZ, RZ ;  /* 0x000000ff3535b210 */ /* 0x000fe20007ffe1ff */
[----:B--2---:R-:W-:Y:S01]  /*04a0*/  UIMAD.WIDE.U32 UR4, UR18, UR8, URZ ;  /* 0x00000008120472a5 */ /* 0x004fe2000f8e00ff */
[----:B------:R-:W-:Y:S02]  /*04b0*/  @!P2 LOP3.LUT R53, RZ, R15, RZ, 0x33, !PT ;  /* 0x0000000fff35a212 */ /* 0x000fe400078e33ff */
[----:B------:R-:W-:Y:S01]  /*04c0*/  MOV R8, UR6 ;  /* 0x0000000600087c02 */ /* 0x000fe20008000f00 */
[----:B-1----:R-:W-:Y:S01]  /*04d0*/  UIMAD.WIDE.U32 UR6, UR18, UR10, URZ ;  /* 0x0000000a120672a5 */ /* 0x002fe2000f8e00ff */
[----:B------:R-:W-:-:S02]  /*04e0*/  LEA R13, R25, 0xffffff80, 0x7 ;  /* 0xffffff80190d7811 */ /* 0x000fc400078e38ff */
[----:B------:R-:W-:Y:S02]  /*04f0*/  ISETP.GE.AND P1, PT, R25, 0x1, PT ;  /* 0x000000011900780c */ /* 0x000fe40003f26270 */
[----:B------:R-:W1:Y:S01]  /*0500*/  LDC.64 R24, c[0x0][0x4a8] ;  /* 0x00012a00ff187b82 */ /* 0x000e620000000a00 */
[----:B------:R-:W-:Y:S01]  /*0510*/  SHF.R.S32.HI R35, RZ, 0x1f, R53 ;  /* 0x0000001fff237819 */ /* 0x000fe20000011435 */
[----:B------:R-:W-:Y:S01]  /*0520*/  UIMAD UR5, UR18, UR9, UR5 ;  /* 0x00000009120572a4 */ /* 0x000fe2000f8e0205 */
[C---:B------:R-:W-:Y:S01]  /*0530*/  IMAD.WIDE.U32 R8, R2.reuse, UR14, R8 ;  /* 0x0000000e02087c25 */ /* 0x040fe2000f8e0008 */
[----:B------:R-:W2:Y:S01]  /*0540*/  LDCU.64 UR8, c[0x0][0x4c8] ;  /* 0x00009900ff0877ac */ /* 0x000ea20008000a00 */
[----:B------:R-:W-:Y:S01]  /*0550*/  CS2R R64, SRZ ;  /* 0x0000000000407805 */ /* 0x000fe2000001ff00 */
[----:B------:R-:W-:Y:S01]  /*0560*/  UIMAD UR7, UR18, UR11, UR7 ;  /* 0x0000000b120772a4 */ /* 0x000fe2000f8e0207 */
[----:B------:R-:W-:Y:S01]  /*0570*/  IMAD R0, R35, R22, RZ ;  /* 0x0000001623007224 */ /* 0x000fe200078e02ff */
        /* <DEDUP_REMOVED lines=11> */
[----:B------:R-:W-:Y:S02]  /*0630*/  IADD3 R9, PT, PT, R9, R5, RZ ;  /* 0x0000000509097210 */ /* 0x000fe40007ffe0ff */
[----:B------:R-:W-:Y:S02]  /*0640*/  IADD3.X R8, PT, PT, R0, R19, RZ, P2, !PT ;  /* 0x0000001300087210 */ /* 0x000fe400017fe4ff */
[----:B----4-:R-:W-:-:S02]  /*0650*/  LEA R10, P0, R15, R26, 0x1 ;  /* 0x0000001a0f0a7211 */ /* 0x010fc400078008ff */
[----:B------:R-:W-:Y:S02]  /*0660*/  IADD3.X R5, PT, PT, R0, R17, RZ, P3, !PT ;  /* 0x0000001100057210 */ /* 0x000fe40001ffe4ff */
[----:B------:R-:W-:Y:S02]  /*0670*/  LEA R12, P2, R14, R28, 0x1 ;  /* 0x0000001c0e0c7211 */ /* 0x000fe400078408ff */
[C---:B------:R-:W-:Y:S02]  /*0680*/  IADD3.X R16, PT, PT, R0.reuse, R7, RZ, P4, !PT ;  /* 0x0000000700107210 */ /* 0x040fe400027fe4ff */
[----:B------:R-:W-:Y:S01]  /*0690*/  IADD3.X R18, PT, PT, R0, R9, RZ, P5, !PT ;  /* 0x0000000900127210 */ /* 0x000fe20002ffe4ff */
[----:B--2---:R-:W-:Y:S01]  /*06a0*/  IMAD.WIDE.U32 R62, R2, UR8, RZ ;  /* 0x00000008023e7c25 */ /* 0x004fe2000f8e00ff */
[----:B------:R-:W-:Y:S02]  /*06b0*/  LEA.HI.X R0, R15, R27, R8, 0x1, P0 ;  /* 0x0000001b0f007211 */ /* 0x000fe400000f0c08 */
[----:B------:R-:W-:Y:S01]  /*06c0*/  LEA R15, P0, R6, R30, 0x1 ;  /* 0x0000001e060f7211 */ /* 0x000fe200078008ff */
[----:B-1----:R-:W-:Y:S01]  /*06d0*/  IMAD.WIDE.U32 R60, R2, R24, RZ ;  /* 0x00000018023c7225 */ /* 0x002fe200078e00ff */
[----:B------:R-:W-:-:S02]  /*06e0*/  LEA.HI.X R14, R14, R29, R5, 0x1, P2 ;  /* 0x0000001d0e0e7211 */ /* 0x000fc400010f0c05 */
[C---:B0-----:R-:W-:Y:S01]  /*06f0*/  LEA R17, P2, R13.reuse, R32, 0x1 ;  /* 0x000000200d117211 */ /* 0x041fe200078408ff */
[----:B------:R-:W-:Y:S01]  /*0700*/  IMAD R5, R2, UR9, R63 ;  /* 0x0000000902057c24 */ /* 0x000fe2000f8e023f */
[----:B------:R-:W-:Y:S01]  /*0710*/  LEA.HI.X R16, R6, R31, R16, 0x1, P0 ;  /* 0x0000001f06107211 */ /* 0x000fe200000f0c10 */
[----:B------:R-:W-:Y:S01]  /*0720*/  HFMA2 R6, -RZ, RZ, 0, 0 ;  /* 0x00000000ff067431 */ /* 0x000fe200000001ff */
[----:B------:R-:W-:Y:S01]  /*0730*/  LEA.HI.X R18, R13, R33, R18, 0x1, P2 ;  /* 0x000000210d127211 */ /* 0x000fe200010f0c12 */
[----:B------:R-:W-:Y:S02]  /*0740*/  IMAD R7, R2, R25, R61 ;  /* 0x0000001902077224 */ /* 0x000fe400078e023d */
[----:B------:R-:W-:Y:S01]  /*0750*/  IMAD.MOV.U32 R9, RZ, RZ, RZ ;  /* 0x000000ffff097224 */ /* 0x000fe200078e00ff */
[----:B------:R-:W-:Y:S06]  /*0760*/  @!P1 BRA `(.L_x_9674) ;  /* 0x0000002c00549947 */ /* 0x000fec0003800000 */
        /* <DEDUP_REMOVED lines=16> */
[----:B------:R-:W-:-:S03]  /*0870*/  SHF.L.U32 R99, R58, 0x2, RZ ;  /* 0x000000023a637819 */ /* 0x000fc600000006ff */
[----:B----4-:R-:W-:Y:S01]  /*0880*/  IMAD.WIDE.U32 R8, R20, UR18, R58 ;  /* 0x0000001214087c25 */ /* 0x010fe2000f8e003a */
[C---:B------:R-:W-:Y:S02]  /*0890*/  LEA R19, R58.reuse, UR5, 0x4 ;  /* 0x000000053a137c11 */ /* 0x040fe4000f8e20ff */
[----:B------:R-:W-:Y:S01]  /*08a0*/  LOP3.LUT R100, R58, 0x1f, RZ, 0xc0, !PT ;  /* 0x0000001f3a647812 */ /* 0x000fe200078ec0ff */
[----:B------:R-:W-:Y:S01]  /*08b0*/  IMAD R9, R21, UR18, R9 ;  /* 0x0000001215097c24 */ /* 0x000fe2000f8e0209 */
[----:B------:R-:W-:Y:S01]  /*08c0*/  LOP3.LUT R21, R99, 0xf80, RZ, 0xc0, !PT ;  /* 0x00000f8063157812 */ /* 0x000fe200078ec0ff */
[----:B------:R-:W-:Y:S01]  /*08d0*/  IMAD R13, R2, UR9, R55 ;  /* 0x00000009020d7c24 */ /* 0x000fe2000f8e0237 */
[----:B------:R-:W-:Y:S01]  /*08e0*/  IADD3 R23, PT, PT, R19, 0x110, RZ ;  /* 0x0000011013177810 */ /* 0x000fe20007ffe0ff */
[----:B------:R-:W-:Y:S01]  /*08f0*/  IMAD.WIDE.U32 R52, R53, UR10, R8 ;  /* 0x0000000a35347c25 */ /* 0x000fe2000f8e0008 */
[----:B------:R-:W-:Y:S02]  /*0900*/  LOP3.LUT R22, R21, 0x1f, R58, 0xf8, !PT ;  /* 0x0000001f15167812 */ /* 0x000fe400078ef83a */
[----:B------:R-:W-:Y:S01]  /*0910*/  MOV R8, R10 ;  /* 0x0000000a00087202 */ /* 0x000fe20000000f00 */
[----:B------:R-:W-:Y:S01]  /*0920*/  IMAD R23, R58, -0xc, R23 ;  /* 0xfffffff43a177824 */ /* 0x000fe200078e0217 */
[----:B------:R-:W-:Y:S01]  /*0930*/  MOV R10, R0 ;  /* 0x00000000000a7202 */ /* 0x000fe20000000f00 */
[----:B------:R-:W-:Y:S01]  /*0940*/  IMAD.IADD R27, R53, 0x1, R27 ;  /* 0x00000001351b7824 */ /* 0x000fe200078e021b */
[----:B------:R-:W-:-:S02]  /*0950*/  MOV R9, RZ ;  /* 0x000000ff00097202 */ /* 0x000fc40000000f00 */
[----:B--2---:R-:W-:Y:S02]  /*0960*/  MOV R20, UR6 ;  /* 0x0000000600147c02 */ /* 0x004fe40008000f00 */
[----:B------:R-:W-:Y:S02]  /*0970*/  IADD3 R21, PT, PT, R58, 0x200, RZ ;  /* 0x000002003a157810 */ /* 0x000fe40007ffe0ff */
[C---:B------:R-:W-:Y:S02]  /*0980*/  LOP3.LUT R24, R22.reuse, 0x20, RZ, 0xfc, !PT ;  /* 0x0000002016187812 */ /* 0x040fe400078efcff */
[C---:B------:R-:W-:Y:S02]  /*0990*/  LOP3.LUT R25, R22.reuse, 0x40, RZ, 0xfc, !PT ;  /* 0x0000004016197812 */ /* 0x040fe400078efcff */
[----:B------:R-:W-:-:S07]  /*09a0*/  LOP3.LUT R26, R22, 0x60, RZ, 0xfc, !PT ;  /* 0x00000060161a7812 */ /* 0x000fce00078efcff */
.L_x_9691:
[----:B0-----:R-:W0:Y:S01]  /*09b0*/  LDCU UR4, c[0x0][0x388] ;  /* 0x00007100ff0477ac */ /* 0x001e220008000800 */
[----:B------:R-:W-:Y:S02]  /*09c0*/  IADD3 R28, PT, PT, R20, -0x1, RZ ;  /* 0xffffffff141c7810 */ /* 0x000fe40007ffe0ff */
[----:B------:R-:W-:Y:S02]  /*09d0*/  SHF.L.U32 R41, R22, 0x1, RZ ;  /* 0x0000000116297819 */ /* 0x000fe400000006ff */
[----:B------:R-:W-:Y:S02]  /*09e0*/  PRMT R0, RZ, 0x7610, R0 ;  /* 0x00007610ff007816 */ /* 0x000fe40000000000 */
[----:B------:R-:W-:Y:S02]  /*09f0*/  PRMT R34, RZ, 0x7610, R34 ;  /* 0x00007610ff227816 */ /* 0x000fe40000000022 */
[----:B------:R-:W-:Y:S02]  /*0a00*/  PRMT R40, RZ, 0x7610, R40 ;  /* 0x00007610ff287816 */ /* 0x000fe40000000028 */
[----:B------:R-:W-:Y:S01]  /*0a10*/  PRMT R42, RZ, 0x7610, R42 ;  /* 0x00007610ff2a7816 */ /* 0x000fe2000000002a */
[----:B------:R-:W-:Y:S01]  /*0a20*/  BAR.SYNC.DEFER_BLOCKING 0x0 ;  /* 0x0000000000007b1d */ /* 0x000fe20000010000 */
[----:B------:R-:W-:-:S02]  /*0a30*/  SHF.L.U32 R50, R28, 0x7, RZ ;  /* 0x000000071c327819 */ /* 0x000fc400000006ff */
[----:B------:R-:W-:Y:S02]  /*0a40*/  IADD3 R32, P4, PT, R41, R8, RZ ;  /* 0x0000000829207210 */ /* 0x000fe40007f9e0ff */
[----:B0-----:R-:W-:Y:S01]  /*0a50*/  IADD3 R29, PT, PT, -R50, UR4, RZ ;  /* 0x00000004321d7c10 */ /* 0x001fe2000fffe1ff */
[----:B------:R-:W0:Y:S01]  /*0a60*/  S2R R30, SR_LANEID ;  /* 0x00000000001e7919 */ /* 0x000e220000000000 */
[----:B------:R-:W-:Y:S01]  /*0a70*/  IADD3.X R33, PT, PT, RZ, R10, RZ, P4, !PT ;  /* 0x0000000aff217210 */ /* 0x000fe200027fe4ff */
[----:B-1----:R-:W1:Y:S01]  /*0a80*/  S2UR UR6, SR_CgaCtaId ;  /* 0x00000000000679c3 */ /* 0x002e620000008800 */
[-C--:B------:R-:W-:Y:S01]  /*0a90*/  ISETP.GE.AND P3, PT, R22, R29.reuse, PT ;  /* 0x0000001d1600720c */ /* 0x080fe20003f66270 */
[----:B--2---:R-:W2:Y:S01]  /*0aa0*/  LDCU.64 UR8, c[0x0][0x488] ;  /* 0x00009100ff0877ac */ /* 0x004ea20008000a00 */
[-C--:B------:R-:W-:Y:S02]  /*0ab0*/  ISETP.GE.AND P2, PT, R24, R29.reuse, PT ;  /* 0x0000001d1800720c */ /* 0x080fe40003f46270 */
[-C--:B------:R-:W-:Y:S01]  /*0ac0*/  ISETP.GE.AND P1, PT, R25, R29.reuse, PT ;  /* 0x0000001d1900720c */ /* 0x080fe20003f26270 */
[----:B------:R-:W3:Y:S01]  /*0ad0*/  LDCU.64 UR10, c[0x0][0x558] ;  /* 0x0000ab00ff0a77ac */ /* 0x000ee20008000a00 */
[----:B------:R-:W-:-:S02]  /*0ae0*/  ISETP.GE.AND P0, PT, R26, R29, PT ;  /* 0x0000001d1a00720c */ /* 0x000fc40003f06270 */
[----:B------:R-:W-:Y:S01]  /*0af0*/  PRMT R44, RZ, 0x7610, R44 ;  /* 0x00007610ff2c7816 */ /* 0x000fe2000000002c */
[----:B------:R-:W4:Y:S04]  /*0b00*/  LDCU.64 UR12, c[0x0][0x490] ;  /* 0x00009200ff0c77ac */ /* 0x000f280008000a00 */
[----:B------:R-:W2:Y:S04]  /*0b10*/  @!P3 LDG.E.U16 R0, desc[UR16][R32.64] ;  /* 0x000000102000b981 */ /* 0x000ea8000c1e1500 */
[----:B------:R-:W3:Y:S04]  /*0b20*/  @!P2 LDG.E.U16 R34, desc[UR16][R32.64+0x40] ;  /* 0x000040102022a981 */ /* 0x000ee8000c1e1500 */
[----:B------:R-:W3:Y:S04]  /*0b30*/  @!P1 LDG.E.U16 R40, desc[UR16][R32.64+0x80] ;  /* 0x0000801020289981 */ /* 0x000ee8000c1e1500 */
[----:B------:R0:W3:Y:S01]  /*0b40*/  @!P0 LDG.E.U16 R42, desc[UR16][R32.64+0xc0] ;  /* 0x0000c010202a8981 */ /* 0x0000e2000c1e1500 */
[----:B------:R-:W-:Y:S01]  /*0b50*/  UMOV UR4, 0x400 ;  /* 0x0000040000047882 */ /* 0x000fe20000000000 */
[----:B------:R-:W-:Y:S01]  /*0b60*/  IADD3 R38, P4, PT, R41, R12, RZ ;  /* 0x0000000c29267210 */ /* 0x000fe20007f9e0ff */
[----:B-1----:R-:W-:Y:S01]  /*0b70*/  ULEA UR6, UR6, UR4, 0x18 ;  /* 0x0000000406067291 */ /* 0x002fe2000f8ec0ff */
[----:B------:R-:W-:-:S02]  /*0b80*/  PRMT R46, RZ, 0x7610, R46 ;  /* 0x00007610ff2e7816 */ /* 0x000fc4000000002e */
[----:B------:R-:W-:Y:S02]  /*0b90*/  PRMT R48, RZ, 0x7610, R48 ;  /* 0x00007610ff307816 */ /* 0x000fe40000000030 */
[----:B------:R-:W-:Y:S02]  /*0ba0*/  PRMT R66, RZ, 0x7610, R66 ;  /* 0x00007610ff427816 */ /* 0x000fe40000000042 */
[----:B------:R-:W-:Y:S02]  /*0bb0*/  PRMT R68, RZ, 0x7610, R68 ;  /* 0x00007610ff447816 */ /* 0x000fe40000000044 */
[----:B------:R-:W-:Y:S02]  /*0bc0*/  PRMT R70, RZ, 0x7610, R70 ;  /* 0x00007610ff467816 */ /* 0x000fe40000000046 */
[----:B------:R-:W-:Y:S02]  /*0bd0*/  MOV R51, RZ ;  /* 0x000000ff00337202 */ /* 0x000fe40000000f00 */
[----:B------:R-:W-:Y:S01]  /*0be0*/  PRMT R72, RZ, 0x7610, R72 ;  /* 0x00007610ff487816 */ /* 0x000fe20000000048 */
[----:B----4-:R-:W-:Y:S01]  /*0bf0*/  UISETP.NE.U32.AND UP0, UPT, UR12, URZ, UPT ;  /* 0x000000ff0c00728c */ /* 0x010fe2000bf05070 */
[C---:B0-----:R-:W-:Y:S01]  /*0c00*/  LEA R31, R30.reuse, UR6, 0x1 ;  /* 0x000000061e1f7c11 */ /* 0x041fe2000f8e08ff */
[----:B------:R-:W0:Y:S01]  /*0c10*/  LDCU UR4, c[0x0][0x38c] ;  /* 0x00007180ff0477ac */ /* 0x000e220008000800 */
[----:B------:R-:W-:-:S02]  /*0c20*/  LEA R36, R30, UR6, 0x3 ;  /* 0x000000061e247c11 */ /* 0x000fc4000f8e18ff */
[----:B------:R-:W-:Y:S02]  /*0c30*/  PRMT R32, RZ, 0x7610, R32 ;  /* 0x00007610ff207816 */ /* 0x000fe40000000020 */
[----:B------:R-:W-:Y:S01]  /*0c40*/  IADD3.X R39, PT, PT, RZ, R14, RZ, P4, !PT ;  /* 0x0000000eff277210 */ /* 0x000fe200027fe4ff */
[----:B--2---:R-:W-:Y:S04]  /*0c50*/  STS.U16 [R31], R0 ;  /* 0x000000001f007388 */ /* 0x004fe80000000400 */
[----:B---3--:R-:W-:Y:S04]  /*0c60*/  STS.U16 [R31+0x40], R34 ;  /* 0x000040221f007388 */ /* 0x008fe80000000400 */
[----:B------:R1:W-:Y:S04]  /*0c70*/  STS.U16 [R31+0x80], R40 ;  /* 0x000080281f007388 */ /* 0x0003e80000000400 */
[----:B------:R2:W-:Y:S01]  /*0c80*/  STS.U16 [R31+0xc0], R42 ;  /* 0x0000c02a1f007388 */ /* 0x0005e20000000400 */
[----:B------:R-:W-:-:S03]  /*0c90*/  NOP ;  /* 0x0000000000007918 */ /* 0x000fc60000000000 */
[----:B------:R-:W-:Y:S01]  /*0ca0*/  LDS.64 R34, [R36] ;  /* 0x0000000024227984 */ /* 0x000fe20000000a00 */
[----:B------:R-:W-:Y:S01]  /*0cb0*/  BAR.SYNC.DEFER_BLOCKING 0x0 ;  /* 0x0000000000007b1d */ /* 0x000fe20000010000 */
[----:B-1----:R-:W-:Y:S02]  /*0cc0*/  IADD3 R40, P4, PT, R41, R15, RZ ;  /* 0x0000000f29287210 */ /* 0x002fe40007f9e0ff */
[----:B------:R-:W-:-:S05]  /*0cd0*/  PRMT R0, RZ, 0x7610, R0 ;  /* 0x00007610ff007816 */ /* 0x000fca0000000000 */
[----:B--2---:R-:W1:Y:S01]  /*0ce0*/  LDC.64 R42, c[0x0][0x410] ;  /* 0x00010400ff2a7b82 */ /* 0x004e620000000a00 */
[----:B------:R-:W2:Y:S04]  /*0cf0*/  @!P3 LDG.E.U16 R32, desc[UR16][R38.64] ;  /* 0x000000102620b981 */ /* 0x000ea8000c1e1500 */
[----:B------:R-:W3:Y:S04]  /*0d00*/  @!P2 LDG.E.U16 R44, desc[UR16][R38.64+0x40] ;  /* 0x00004010262ca981 */ /* 0x000ee8000c1e1500 */
[----:B------:R-:W4:Y:S04]  /*0d10*/  @!P1 LDG.E.U16 R46, desc[UR16][R38.64+0x80] ;  /* 0x00008010262e9981 */ /* 0x000f28000c1e1500 */
[----:B------:R-:W4:Y:S01]  /*0d20*/  @!P0 LDG.E.U16 R48, desc[UR16][R38.64+0xc0] ;  /* 0x0000c01026308981 */ /* 0x000f22000c1e1500 */
[----:B------:R-:W-:-:S03]  /*0d30*/  IADD3.X R41, PT, PT, RZ, R16, RZ, P4, !PT ;  /* 0x00000010ff297210 */ /* 0x000fc600027fe4ff */
[----:B--2---:R-:W-:Y:S04]  /*0d40*/  STS.U16 [R31], R32 ;  /* 0x000000201f007388 */ /* 0x004fe80000000400 */
[----:B---3--:R2:W-:Y:S04]  /*0d50*/  STS.U16 [R31+0x40], R44 ;  /* 0x0000402c1f007388 */ /* 0x0085e80000000400 */
[----:B----4-:R3:W-:Y:S04]  /*0d60*/  STS.U16 [R31+0x80], R46 ;  /* 0x0000802e1f007388 */ /* 0x0107e80000000400 */
[----:B------:R4:W-:Y:S01]  /*0d70*/  STS.U16 [R31+0xc0], R48 ;  /* 0x0000c0301f007388 */ /* 0x0009e20000000400 */
[----:B------:R-:W-:-:S03]  /*0d80*/  NOP ;  /* 0x0000000000007918 */ /* 0x000fc60000000000 */
[----:B------:R-:W-:Y:S01]  /*0d90*/  LDS.64 R32, [R36] ;  /* 0x0000000024207984 */ /* 0x000fe20000000a00 */
[----:B--2---:R-:W2:Y:S08]  /*0da0*/  LDC.64 R44, c[0x0][0x418] ;  /* 0x00010600ff2c7b82 */ /* 0x004eb00000000a00 */
[----:B------:R-:W-:Y:S06]  /*0db0*/  BAR.SYNC.DEFER_BLOCKING 0x0 ;  /* 0x0000000000007b1d */ /* 0x000fec0000010000 */
[----:B------:R-:W2:Y:S04]  /*0dc0*/  @!P3 LDG.E.U16 R0, desc[UR16][R40.64] ;  /* 0x000000102800b981 */ /* 0x000ea8000c1e1500 */
[----:B------:R-:W2:Y:S04]  /*0dd0*/  @!P2 LDG.E.U16 R66, desc[UR16][R40.64+0x40] ;  /* 0x000040102842a981 */ /* 0x000ea8000c1e1500 */
[----:B------:R-:W2:Y:S04]  /*0de0*/  @!P1 LDG.E.U16 R68, desc[UR16][R40.64+0x80] ;  /* 0x0000801028449981 */ /* 0x000ea8000c1e1500 */
[----:B------:R-:W2:Y:S01]  /*0df0*/  @!P0 LDG.E.U16 R70, desc[UR16][R40.64+0xc0] ;  /* 0x0000c01028468981 */ /* 0x000ea2000c1e1500 */
[----:B-1----:R-:W-:Y:S01]  /*0e00*/  IMAD.WIDE.U32 R38, R42, UR18, R50 ;  /* 0x000000122a267c25 */ /* 0x002fe2000f8e0032 */
[----:B---3--:R-:W-:-:S02]  /*0e10*/  PRMT R46, RZ, 0x7610, R46 ;  /* 0x00007610ff2e7816 */ /* 0x008fc4000000002e */
[----:B----4-:R-:W-:Y:S01]  /*0e20*/  PRMT R48, RZ, 0x7610, R48 ;  /* 0x00007610ff307816 */ /* 0x010fe20000000030 */
[----:B------:R-:W-:Y:S02]  /*0e30*/  IMAD R39, R43, UR18, R39 ;  /* 0x000000122b277c24 */ /* 0x000fe4000f8e0227 */
[----:B--2---:R-:W-:Y:S01]  /*0e40*/  IMAD.WIDE.U32 R38, R2, R44, R38 ;  /* 0x0000002c02267225 */ /* 0x004fe200078e0026 */
[----:B------:R-:W-:-:S03]  /*0e50*/  PRMT R44, RZ, 0x7610, R44 ;  /* 0x00007610ff2c7816 */ /* 0x000fc6000000002c */
[----:B------:R-:W-:Y:S01]  /*0e60*/  IMAD R37, R2, R45, R39 ;  /* 0x0000002d02257224 */ /* 0x000fe200078e0227 */
[----:B------:R-:W-:-:S04]  /*0e70*/  IADD3 R38, P4, PT, R22, R38, RZ ;  /* 0x0000002616267210 */ /* 0x000fc80007f9e0ff */
[----:B------:R-:W-:Y:S02]  /*0e80*/  IADD3.X R37, PT, PT, RZ, R37, RZ, P4, !PT ;  /* 0x00000025ff257210 */ /* 0x000fe400027fe4ff */
[----:B------:R-:W-:-:S04]  /*0e90*/  LEA R42, P4, R38, UR8, 0x1 ;  /* 0x00000008262a7c11 */ /* 0x000fc8000f8808ff */
[----:B------:R-:W-:Y:S01]  /*0ea0*/  LEA.HI.X R43, R38, UR9, R37, 0x1, P4 ;  /* 0x00000009262b7c11 */ /* 0x000fe2000a0f0c25 */
[----:B------:R-:W1:Y:S01]  /*0eb0*/  LDCU.64 UR8, c[0x0][0x478] ;  /* 0x00008f00ff0877ac */ /* 0x000e620008000a00 */
[----:B------:R-:W-:Y:S04]  /*0ec0*/  STS.U16 [R31], R0 ;  /* 0x000000001f007388 */ /* 0x000fe80000000400 */
[----:B------:R2:W-:Y:S04]  /*0ed0*/  STS.U16 [R31+0x40], R66 ;  /* 0x000040421f007388 */ /* 0x0005e80000000400 */
[----:B------:R3:W-:Y:S04]  /*0ee0*/  STS.U16 [R31+0x80], R68 ;  /* 0x000080441f007388 */ /* 0x0007e80000000400 */
[----:B------:R-:W-:Y:S01]  /*0ef0*/  STS.U16 [R31+0xc0], R70 ;  /* 0x0000c0461f007388 */ /* 0x000fe20000000400 */
[----:B------:R-:W-:-:S03]  /*0f00*/  NOP ;  /* 0x0000000000007918 */ /* 0x000fc60000000000 */
[----:B------:R-:W-:Y:S01]  /*0f10*/  LDS.64 R38, [R36] ;  /* 0x0000000024267984 */ /* 0x000fe20000000a00 */
[----:B--2---:R-:W2:Y:S08]  /*0f20*/  LDC.64 R66, c[0x0][0x420] ;  /* 0x00010800ff427b82 */ /* 0x004eb00000000a00 */
[----:B------:R-:W-:Y:S08]  /*0f30*/  BAR.SYNC.DEFER_BLOCKING 0x0 ;  /* 0x0000000000007b1d */ /* 0x000ff00000010000 */
[----:B---3--:R-:W3:Y:S01]  /*0f40*/  LDC.64 R68, c[0x0][0x428] ;  /* 0x00010a00ff447b82 */ /* 0x008ee20000000a00 */
[----:B------:R-:W4:Y:S04]  /*0f50*/  @!P3 LDG.E.U16 R44, desc[UR16][R42.64] ;  /* 0x000000102a2cb981 */ /* 0x000f28000c1e1500 */
[----:B------:R-:W4:Y:S04]  /*0f60*/  @!P2 LDG.E.U16 R46, desc[UR16][R42.64+0x40] ;  /* 0x000040102a2ea981 */ /* 0x000f28000c1e1500 */
[----:B------:R-:W4:Y:S04]  /*0f70*/  @!P1 LDG.E.U16 R48, desc[UR16][R42.64+0x80] ;  /* 0x000080102a309981 */ /* 0x000f28000c1e1500 */
[----:B------:R0:W4:Y:S01]  /*0f80*/  @!P0 LDG.E.U16 R72, desc[UR16][R42.64+0xc0] ;  /* 0x0000c0102a488981 */ /* 0x000122000c1e1500 */
[----:B--2---:R-:W-:Y:S01]  /*0f90*/  IMAD.WIDE.U32 R40, R66, UR18, R50 ;  /* 0x0000001242287c25 */ /* 0x004fe2000f8e0032 */
[----:B------:R-:W-:-:S03]  /*0fa0*/  PRMT R66, RZ, 0x7610, R66 ;  /* 0x00007610ff427816 */ /* 0x000fc60000000042 */
[----:B------:R-:W-:Y:S02]  /*0fb0*/  IMAD R41, R67, UR18, R41 ;  /* 0x0000001243297c24 */ /* 0x000fe4000f8e0229 */
[C---:B---3--:R-:W-:Y:S01]  /*0fc0*/  IMAD.WIDE.U32 R40, R2.reuse, R68, R40 ;  /* 0x0000004402287225 */ /* 0x048fe200078e0028 */
[----:B0-----:R-:W-:Y:S02]  /*0fd0*/  PRMT R42, RZ, 0x7610, R42 ;  /* 0x00007610ff2a7816 */ /* 0x001fe4000000002a */
[----:B------:R-:W-:Y:S01]  /*0fe0*/  PRMT R68, RZ, 0x7610, R68 ;  /* 0x00007610ff447816 */ /* 0x000fe20000000044 */
[----:B------:R-:W-:Y:S01]  /*0ff0*/  IMAD R0, R2, R69, R41 ;  /* 0x0000004502007224 */ /* 0x000fe200078e0229 */
[----:B------:R-:W-:-:S04]  /*1000*/  IADD3 R41, P4, PT, R22, R40, RZ ;  /* 0x0000002816297210 */ /* 0x000fc80007f9e0ff */
[----:B------:R-:W-:Y:S02]  /*1010*/  IADD3.X R0, PT, PT, RZ, R0, RZ, P4, !PT ;  /* 0x00000000ff007210 */ /* 0x000fe400027fe4ff */
[----:B-1----:R-:W-:-:S04]  /*1020*/  LEA R40, P4, R41, UR8, 0x1 ;  /* 0x0000000829287c11 */ /* 0x002fc8000f8808ff */
[----:B------:R-:W-:Y:S01]  /*1030*/  LEA.HI.X R41, R41, UR9, R0, 0x1, P4 ;  /* 0x0000000929297c11 */ /* 0x000fe2000a0f0c00 */
[----:B------:R-:W0:Y:S01]  /*1040*/  LDCU.64 UR8, c[0x0][0x510] ;  /* 0x0000a200ff0877ac */ /* 0x000e220008000a00 */
[----:B----4-:R1:W-:Y:S04]  /*1050*/  STS.U16 [R31], R44 ;  /* 0x0000002c1f007388 */ /* 0x0103e80000000400 */
[----:B------:R-:W-:Y:S04]  /*1060*/  STS.U16 [R31+0x40], R46 ;  /* 0x0000402e1f007388 */ /* 0x000fe80000000400 */
[----:B------:R-:W-:Y:S04]  /*1070*/  STS.U16 [R31+0x80], R48 ;  /* 0x000080301f007388 */ /* 0x000fe80000000400 */
[----:B------:R-:W-:Y:S01]  /*1080*/  STS.U16 [R31+0xc0], R72 ;  /* 0x0000c0481f007388 */ /* 0x000fe20000000400 */
[----:B------:R-:W-:-:S03]  /*1090*/  NOP ;  /* 0x0000000000007918 */ /* 0x000fc60000000000 */
[----:B------:R-:W2:Y:S01]  /*10a0*/  LDS.64 R70, [R36] ;  /* 0x0000000024467984 */ /* 0x000ea20000000a00 */
[----:B------:R-:W-:Y:S01]  /*10b0*/  BAR.SYNC.DEFER_BLOCKING 0x0 ;  /* 0x0000000000007b1d */ /* 0x000fe20000010000 */
[----:B-1----:R-:W-:-:S05]  /*10c0*/  PRMT R44, RZ, 0x7610, R44 ;  /* 0x00007610ff2c7816 */ /* 0x002fca000000002c */
[----:B------:R-:W3:Y:S04]  /*10d0*/  @!P3 LDG.E.U16 R42, desc[UR16][R40.64] ;  /* 0x00000010282ab981 */ /* 0x000ee8000c1e1500 */
[----:B------:R-:W4:Y:S04]  /*10e0*/  @!P2 LDG.E.U16 R66, desc[UR16][R40.64+0x40] ;  /* 0x000040102842a981 */ /* 0x000f28000c1e1500 */
[----:B------:R-:W4:Y:S04]  /*10f0*/  @!P1 LDG.E.U16 R68, desc[UR16][R40.64+0x80] ;  /* 0x0000801028449981 */ /* 0x000f28000c1e1500 */
[----:B------:R-:W4:Y:S01]  /*1100*/  @!P0 LDG.E.U16 R44, desc[UR16][R40.64+0xc0] ;  /* 0x0000c010282c8981 */ /* 0x000f22000c1e1500 */
[--C-:B--2---:R-:W-:Y:S01]  /*1110*/  HADD2.F32 R37, -RZ, R70.reuse.H1_H1 ;  /* 0x30000046ff257230 */ /* 0x104fe20000004100 */
[----:B------:R-:W-:Y:S01]  /*1120*/  ISETP.NE.AND P1, PT, R58, RZ, PT ;  /* 0x000000ff3a00720c */ /* 0x000fe20003f25270 */
[----:B------:R-:W-:Y:S01]  /*1130*/  HADD2.F32 R46, -RZ, R71.H1_H1 ;  /* 0x30000047ff2e7230 */ /* 0x000fe20000004100 */
[----:B------:R-:W-:Y:S01]  /*1140*/  UISETP.NE.AND.EX UP0, UPT, UR13, URZ, UPT, UP0 ;  /* 0x000000ff0d00728c */ /* 0x000fe2000bf05300 */
[----:B------:R-:W-:-:S02]  /*1150*/  HADD2.F32 R0, -RZ, R70.H0_H0 ;  /* 0x20000046ff007230 */ /* 0x000fc40000004100 */
[----:B------:R-:W-:Y:S01]  /*1160*/  FMUL.FTZ R47, R37, -1.4426950216293334961 ;  /* 0xbfb8aa3b252f7820 */ /* 0x000fe20000410000 */
[----:B------:R-:W-:Y:S02]  /*1170*/  HADD2.F32 R45, -RZ, R71.H0_H0 ;  /* 0x20000047ff2d7230 */ /* 0x000fe40000004100 */
[----:B------:R-:W-:Y:S01]  /*1180*/  FMUL.FTZ R49, R46, -1.4426950216293334961 ;  /* 0xbfb8aa3b2e317820 */ /* 0x000fe20000410000 */
[----:B------:R-:W-:Y:S02]  /*1190*/  FMUL.FTZ R43, R0, -1.4426950216293334961 ;  /* 0xbfb8aa3b002b7820 */ /* 0x000fe40000410000 */
[----:B------:R-:W-:Y:S01]  /*11a0*/  FMUL.FTZ R48, R45, -1.4426950216293334961 ;  /* 0xbfb8aa3b2d307820 */ /* 0x000fe20000410000 */
[----:B------:R-:W-:Y:S08]  /*11b0*/  MUFU.EX2 R47, R47 ;  /* 0x0000002f002f7308 */ /* 0x000ff00000000800 */
[----:B------:R-:W-:Y:S08]  /*11c0*/  MUFU.EX2 R49, R49 ;  /* 0x0000003100317308 */ /* 0x000ff00000000800 */
[----:B------:R-:W1:Y:S08]  /*11d0*/  MUFU.EX2 R43, R43 ;  /* 0x0000002b002b7308 */ /* 0x000e700000000800 */
[----:B------:R-:W2:Y:S01]  /*11e0*/  MUFU.EX2 R48, R48 ;  /* 0x0000003000307308 */ /* 0x000ea20000000800 */
[----:B-1----:R-:W-:-:S07]  /*11f0*/  FADD.FTZ R43, R43, 1 ;  /* 0x3f8000002b2b7421 */ /* 0x002fce0000010000 */
[----:B------:R-:W1:Y:S01]  /*1200*/  MUFU.RCP R67, R43 ;  /* 0x0000002b00437308 */ /* 0x000e620000001000 */
[----:B---3--:R3:W-:Y:S04]  /*1210*/  STS.U16 [R31], R42 ;  /* 0x0000002a1f007388 */ /* 0x0087e80000000400 */
[----:B----4-:R-:W-:Y:S04]  /*1220*/  STS.U16 [R31+0x40], R66 ;  /* 0x000040421f007388 */ /* 0x010fe80000000400 */
[----:B------:R4:W-:Y:S01]  /*1230*/  STS.U16 [R31+0x80], R68 ;  /* 0x000080441f007388 */ /* 0x0009e20000000400 */
[----:B---3--:R-:W-:Y:S01]  /*1240*/  FADD.FTZ R42, R47, 1 ;  /* 0x3f8000002f2a7421 */ /* 0x008fe20000010000 */
[----:B------:R-:W-:-:S02]  /*1250*/  HADD2.F32 R47, -RZ, R38.H0_H0 ;  /* 0x20000026ff2f7230 */ /* 0x000fc40000004100 */
[----:B------:R2:W-:Y:S01]  /*1260*/  STS.U16 [R31+0xc0], R44 ;  /* 0x0000c02c1f007388 */ /* 0x0005e20000000400 */
[----:B------:R-:W-:-:S03]  /*1270*/  NOP ;  /* 0x0000000000007918 */ /* 0x000fc60000000000 */
[----:B------:R-:W3:Y:S01]  /*1280*/  LDS.64 R40, [R36] ;  /* 0x0000000024287984 */ /* 0x000ee20000000a00 */
[----:B----4-:R-:W-:Y:S01]  /*1290*/  FADD.FTZ R68, R49, 1 ;  /* 0x3f80000031447421 */ /* 0x010fe20000010000 */
[----:B------:R-:W4:Y:S01]  /*12a0*/  MUFU.RCP R70, R42 ;  /* 0x0000002a00467308 */ /* 0x000f220000001000 */
[----:B--2---:R-:W-:Y:S01]  /*12b0*/  FADD.FTZ R44, R48, 1 ;  /* 0x3f800000302c7421 */ /* 0x004fe20000010000 */
[----:B------:R-:W-:Y:S02]  /*12c0*/  HADD2.F32 R48, -RZ, R38.H1_H1 ;  /* 0x30000026ff307230 */ /* 0x000fe40000004100 */
[--C-:B------:R-:W-:Y:S02]  /*12d0*/  HADD2.F32 R49, -RZ, R39.reuse.H0_H0 ;  /* 0x20000027ff317230 */ /* 0x100fe40000004100 */
[----:B------:R-:W-:Y:S02]  /*12e0*/  HADD2.F32 R66, -RZ, R39.H1_H1 ;  /* 0x30000027ff427230 */ /* 0x000fe40000004100 */
[----:B-1----:R-:W-:Y:S01]  /*12f0*/  FADD.FTZ R39, -R67, 1 ;  /* 0x3f80000043277421 */ /* 0x002fe20000010100 */
[----:B------:R1:W-:Y:S03]  /*1300*/  MUFU.RCP R75, R68 ;  /* 0x00000044004b7308 */ /* 0x0003e60000001000 */
[----:B------:R-:W-:-:S05]  /*1310*/  FFMA.FTZ R39, R0, R39, 1 ;  /* 0x3f80000000277423 */ /* 0x000fca0000010027 */
[----:B------:R-:W2:Y:S01]  /*1320*/  MUFU.RCP R72, R44 ;  /* 0x0000002c00487308 */ /* 0x000ea20000001000 */
[----:B----4-:R-:W-:Y:S01]  /*1330*/  FADD.FTZ R38, -R70, 1 ;  /* 0x3f80000046267421 */ /* 0x010fe20000010100 */
[----:B-1----:R-:W-:-:S04]  /*1340*/  FMUL.FTZ R68, R0, R67 ;  /* 0x0000004300447220 */ /* 0x002fc80000410000 */
[----:B------:R-:W-:Y:S01]  /*1350*/  FMUL.FTZ R0, R47, R68 ;  /* 0x000000442f007220 */ /* 0x000fe20000410000 */
[----:B--2---:R-:W-:-:S04]  /*1360*/  FADD.FTZ R42, -R72, 1 ;  /* 0x3f800000482a7421 */ /* 0x004fc80000010100 */
[----:B------:R-:W-:Y:S01]  /*1370*/  FFMA.FTZ R42, R45, R42, 1 ;  /* 0x3f8000002d2a7423 */ /* 0x000fe2000001002a */
[--C-:B---3--:R-:W-:Y:S02]  /*1380*/  HADD2.F32 R69, -RZ, R40.reuse.H0_H0 ;  /* 0x20000028ff457230 */ /* 0x108fe40000004100 */
[--C-:B------:R-:W-:Y:S02]  /*1390*/  HADD2.F32 R73, -RZ, R41.reuse.H0_H0 ;  /* 0x20000029ff497230 */ /* 0x100fe40000004100 */
[----:B------:R-:W-:Y:S02]  /*13a0*/  HADD2.F32 R74, -RZ, R41.H1_H1 ;  /* 0x30000029ff4a7230 */ /* 0x000fe40000004100 */
[----:B------:R-:W-:Y:S01]  /*13b0*/  FADD.FTZ R41, -R75, 1 ;  /* 0x3f8000004b297421 */ /* 0x000fe20000010100 */
[----:B------:R-:W-:Y:S02]  /*13c0*/  HADD2.F32 R71, -RZ, R40.H1_H1 ;  /* 0x30000028ff477230 */ /* 0x000fe40000004100 */
        /* <DEDUP_REMOVED lines=15> */
[----:B------:R-:W-:Y:S01]  /*14c0*/  FMUL.FTZ R72, R45, R72 ;  /* 0x000000482d487220 */ /* 0x000fe20000410000 */
[----:B------:R-:W-:Y:S01]  /*14d0*/  FMUL.FTZ R37, R37, R70 ;  /* 0x0000004625257220 */ /* 0x000fe20000410000 */
[----:B------:R-:W-:Y:S01]  /*14e0*/  F2FP.F16.F32.PACK_AB R38, R41, R38 ;  /* 0x000000262926723e */ /* 0x000fe200000000ff */
[----:B------:R-:W-:Y:S01]  /*14f0*/  FMUL.FTZ R75, R46, R75 ;  /* 0x0000004b2e4b7220 */ /* 0x000fe20000410000 */
[----:B------:R-:W-:-:S03]  /*1500*/  F2FP.F16.F32.PACK_AB R39, R44, R39 ;  /* 0x000000272c27723e */ /* 0x000fc600000000ff */
[----:B------:R-:W1:Y:S02]  /*1510*/  LDC.64 R40, c[0x0][0x508] ;  /* 0x00014200ff287b82 */ /* 0x000e640000000a00 */
[----:B------:R2:W-:Y:S01]  /*1520*/  STS.64 [R36], R38 ;  /* 0x0000002624007388 */ /* 0x0005e20000000a00 */
[----:B------:R-:W-:-:S03]  /*1530*/  NOP ;  /* 0x0000000000007918 */ /* 0x000fc60000000000 */
[----:B------:R-:W-:Y:S01]  /*1540*/  LDS.U16 R77, [R31] ;  /* 0x000000001f4d7984 */ /* 0x000fe20000000400 */
[----:B-1----:R-:W-:-:S04]  /*1550*/  IMAD.WIDE.U32 R42, R40, UR18, R50 ;  /* 0x00000012282a7c25 */ /* 0x002fc8000f8e0032 */
[----:B------:R-:W-:Y:S01]  /*1560*/  FMUL.FTZ R40, R49, R72 ;  /* 0x0000004831287220 */ /* 0x000fe20000410000 */
[----:B------:R-:W-:Y:S01]  /*1570*/  LDS.U16 R79, [R31+0x40] ;  /* 0x000040001f4f7984 */ /* 0x000fe20000000400 */
[----:B------:R-:W-:Y:S02]  /*1580*/  IMAD R43, R41, UR18, R43 ;  /* 0x00000012292b7c24 */ /* 0x000fe4000f8e022b */
[----:B--2---:R-:W-:Y:S01]  /*1590*/  FMUL.FTZ R38, R48, R37 ;  /* 0x0000002530267220 */ /* 0x004fe20000410000 */
[----:B------:R-:W-:Y:S01]  /*15a0*/  LDS.U16 R81, [R31+0x80] ;  /* 0x000080001f517984 */ /* 0x000fe20000000400 */
[----:B0-----:R-:W-:-:S03]  /*15b0*/  IMAD.WIDE.U32 R42, R2, UR8, R42 ;  /* 0x00000008022a7c25 */ /* 0x001fc6000f8e002a */
[----:B------:R-:W-:Y:S01]  /*15c0*/  LDS.U16 R83, [R31+0xc0] ;  /* 0x0000c0001f537984 */ /* 0x000fe20000000400 */
[----:B------:R-:W-:Y:S01]  /*15d0*/  IMAD R39, R2, UR9, R43 ;  /* 0x0000000902277c24 */ /* 0x000fe2000f8e022b */
[----:B------:R-:W-:Y:S02]  /*15e0*/  IADD3 R42, P0, PT, R22, R42, RZ ;  /* 0x0000002a162a7210 */ /* 0x000fe40007f1e0ff */
[----:B------:R-:W-:Y:S02]  /*15f0*/  @!P1 STS [UR6+0x100], R29 ;  /* 0x0001001dff009988 */ /* 0x000fe40008000806 */
[----:B------:R-:W-:Y:S01]  /*1600*/  IADD3.X R39, PT, PT, RZ, R39, RZ, P0, !PT ;  /* 0x00000027ff277210 */ /* 0x000fe200007fe4ff */
[----:B------:R-:W-:Y:S01]  /*1610*/  BAR.SYNC.DEFER_BLOCKING 0x0 ;  /* 0x0000000000007b1d */ /* 0x000fe20000010000 */
[----:B------:R-:W-:-:S04]  /*1620*/  LEA R44, P4, R42, UR10, 0x1 ;  /* 0x0000000a2a2c7c11 */ /* 0x000fc8000f8808ff */
[----:B------:R-:W-:Y:S01]  /*1630*/  LEA.HI.X R45, R42, UR11, R39, 0x1, P4 ;  /* 0x0000000b2a2d7c11 */ /* 0x000fe2000a0f0c27 */
[----:B------:R-:W-:Y:S01]  /*1640*/  FMUL.FTZ R42, R66, R75 ;  /* 0x0000004b422a7220 */ /* 0x000fe20000410000 */
[----:B------:R-:W0:Y:S02]  /*1650*/  LDS R85, [UR6+0x100] ;  /* 0x00010006ff557984 */ /* 0x000e240008000800 */
        /* <DEDUP_REMOVED lines=13> */
[----:B------:R-:W-:-:S04]  /*1730*/  FMUL.FTZ R75, R75, R74 ;  /* 0x0000004a4b4b7220 */ /* 0x000fc80000410000 */
[----:B------:R-:W0:Y:S01]  /*1740*/  LDC.64 R48, c[0x0][0x430] ;  /* 0x00010c00ff307b82 */ /* 0x000e220000000a00 */
[----:B------:R-:W-:Y:S02]  /*1750*/  F2FP.F16.F32.PACK_AB R68, R37, R68 ;  /* 0x000000442544723e */ /* 0x000fe400000000ff */
[----:B------:R-:W-:-:S05]  /*1760*/  F2FP.F16.F32.PACK_AB R69, R75, R72 ;  /* 0x000000484b45723e */ /* 0x000fca00000000ff */
[----:B------:R-:W1:Y:S01]  /*1770*/  LDC.64 R66, c[0x0][0x438] ;  /* 0x00010e00ff427b82 */ /* 0x000e620000000a00 */
[----:B------:R-:W-:Y:S01]  /*1780*/  STS.64 [R36], R68 ;  /* 0x0000004424007388 */ /* 0x000fe20000000a00 */
        /* <DEDUP_REMOVED lines=8> */
[----:B------:R-:W-:Y:S01]  /*1810*/  IMAD R46, R2, R67, R45 ;  /* 0x00000043022e7224 */ /* 0x000fe200078e022d */
[----:B------:R-:W-:Y:S02]  /*1820*/  IADD3 R45, P5, PT, R22, R44, RZ ;  /* 0x0000002c162d7210 */ /* 0x000fe40007fbe0ff */
[----:B------:R-:W-:Y:S02]  /*1830*/  @!P1 STS [UR6+0x100], R29 ;  /* 0x0001001dff009988 */ /* 0x000fe40008000806 */
[----:B------:R-:W-:Y:S01]  /*1840*/  IADD3.X R46, PT, PT, RZ, R46, RZ, P5, !PT ;  /* 0x0000002eff2e7210 */ /* 0x000fe20002ffe4ff */
[----:B------:R-:W-:Y:S01]  /*1850*/  BAR.SYNC.DEFER_BLOCKING 0x0 ;  /* 0x0000000000007b1d */ /* 0x000fe20000010000 */
[----:B------:R-:W-:-:S04]  /*1860*/  LEA R44, P5, R45, UR12, 0x1 ;  /* 0x0000000c2d2c7c11 */ /* 0x000fc8000f8a08ff */
[----:B------:R-:W-:Y:S01]  /*1870*/  LEA.HI.X R45, R45, UR13, R46, 0x1, P5 ;  /* 0x0000000d2d2d7c11 */ /* 0x000fe2000a8f0c2e */
        /* <DEDUP_REMOVED lines=8> */
[----:B------:R1:W-:Y:S02]  /*1900*/  @!P4 STG.E.U16 desc[UR16][R44.64+0xc0], R43 ;  /* 0x0000c02b2c00c986 */ /* 0x0003e4000c101510 */
.L_x_9675:
[----:B------:R-:W-:Y:S01]  /*1910*/  BAR.SYNC.DEFER_BLOCKING 0x0 ;  /* 0x0000000000007b1d */ /* 0x000fe20000010000 */
[--C-:B-1----:R-:W-:Y:S01]  /*1920*/  HADD2.F32 R37, -RZ, R34.reuse.H0_H0 ;  /* 0x20000022ff257230 */ /* 0x102fe20000004100 */
[----:B------:R-:W-:Y:S01]  /*1930*/  UISETP.GE.AND UP0, UPT, UR4, 0x1, UPT ;  /* 0x000000010400788c */ /* 0x000fe2000bf06270 */
[----:B------:R-:W-:Y:S01]  /*1940*/  HADD2.F32 R39, -RZ, R34.H1_H1 ;  /* 0x30000022ff277230 */ /* 0x000fe20000004100 */
[----:B0-----:R-:W-:Y:S01]  /*1950*/  CS2R R44, SRZ ;  /* 0x00000000002c7805 */ /* 0x001fe2000001ff00 */
[--C-:B------:R-:W-:Y:S02]  /*1960*/  HADD2.F32 R41, -RZ, R35.reuse.H0_H0 ;  /* 0x20000023ff297230 */ /* 0x100fe40000004100 */
[----:B------:R-:W-:Y:S01]  /*1970*/  FFMA.FTZ R9, R0, R37, R9 ;  /* 0x0000002500097223 */ /* 0x000fe20000010009 */
[----:B------:R-:W-:Y:S01]  /*1980*/  HADD2.F32 R43, -RZ, R35.H1_H1 ;  /* 0x30000023ff2b7230 */ /* 0x000fe20000004100 */
[----:B------:R-:W-:Y:S01]  /*1990*/  CS2R R46, SRZ ;  /* 0x00000000002e7805 */ /* 0x000fe2000001ff00 */
[----:B------:R-:W-:-:S02]  /*19a0*/  HADD2.F32 R49, -RZ, R32.H1_H1 ;  /* 0x30000020ff317230 */ /* 0x000fc40000004100 */
[C---:B------:R-:W-:Y:S01]  /*19b0*/  FFMA.FTZ R9, R38.reuse, R39, R9 ;  /* 0x0000002726097223 */ /* 0x040fe20000010009 */
[--C-:B------:R-:W-:Y:S02]  /*19c0*/  HADD2.F32 R67, -RZ, R33.reuse.H0_H0 ;  /* 0x20000021ff437230 */ /* 0x100fe40000004100 */
[----:B-----5:R-:W-:Y:S01]  /*19d0*/  FMUL.FTZ R92, R38, R3 ;  /* 0x00000003265c7220 */ /* 0x020fe20000410000 */
[----:B------:R-:W-:Y:S02]  /*19e0*/  HADD2.F32 R35, -RZ, R32.H0_H0 ;  /* 0x20000020ff237230 */ /* 0x000fe40000004100 */
[----:B------:R-:W-:Y:S01]  /*19f0*/  FFMA.FTZ R9, R40, R41, R9 ;  /* 0x0000002928097223 */ /* 0x000fe20000010009 */
[----:B------:R-:W-:Y:S02]  /*1a00*/  HADD2.F32 R33, -RZ, R33.H1_H1 ;  /* 0x30000021ff217230 */ /* 0x000fe40000004100 */
[--C-:B------:R-:W-:Y:S01]  /*1a10*/  FADD.FTZ R82, R49, R4.reuse ;  /* 0x0000000431527221 */ /* 0x100fe20000010000 */
[--C-:B------:R-:W-:Y:S01]  /*1a20*/  FADD.FTZ R88, R67, R4.reuse ;  /* 0x0000000443587221 */ /* 0x100fe20000010000 */
[--C-:B------:R-:W-:Y:S01]  /*1a30*/  FADD.FTZ R48, R35, R4.reuse ;  /* 0x0000000423307221 */ /* 0x100fe20000010000 */
[-C--:B------:R-:W-:Y:S01]  /*1a40*/  FMUL.FTZ R49, R0, R3.reuse ;  /* 0x0000000300317220 */ /* 0x080fe20000410000 */
[----:B------:R-:W-:Y:S01]  /*1a50*/  FADD.FTZ R90, R33, R4 ;  /* 0x00000004215a7221 */ /* 0x000fe20000010000 */
[-C--:B------:R-:W-:Y:S01]  /*1a60*/  FMUL.FTZ R83, R40, R3.reuse ;  /* 0x0000000328537220 */ /* 0x080fe20000410000 */
[C---:B------:R-:W-:Y:S01]  /*1a70*/  FMUL.FTZ R94, R42.reuse, R3 ;  /* 0x000000032a5e7220 */ /* 0x040fe20000410000 */
[----:B------:R-:W-:Y:S01]  /*1a80*/  FFMA.FTZ R9, R42, R43, R9 ;  /* 0x0000002b2a097223 */ /* 0x000fe20000010009 */
[----:B------:R-:W-:Y:S06]  /*1a90*/  BRA.U !UP0, `(.L_x_9676) ;  /* 0x0000001508507547 */ /* 0x000fec000b800000 */
[----:B------:R-:W0:Y:S01]  /*1aa0*/  LDC.64 R66, c[0x0][0x440] ;  /* 0x00011000ff427b82 */ /* 0x000e220000000a00 */
[----:B------:R-:W-:Y:S01]  /*1ab0*/  IMAD.SHL.U32 R97, R28, 0x100, RZ ;  /* 0x000001001c617824 */ /* 0x000fe200078e00ff */
[C---:B------:R-:W-:Y:S01]  /*1ac0*/  ISETP.NE.AND P0, PT, R20.reuse, 0x1, PT ;  /* 0x000000011400780c */ /* 0x040fe20003f05270 */
[----:B------:R-:W-:Y:S01]  /*1ad0*/  HFMA2 R44, -RZ, RZ, 0, 0 ;  /* 0x00000000ff2c7431 */ /* 0x000fe200000001ff */
[----:B------:R-:W-:Y:S01]  /*1ae0*/  SHF.L.U32 R98, R20, 0x8, RZ ;  /* 0x0000000814627819 */ /* 0x000fe200000006ff */
[----:B------:R-:W-:Y:S01]  /*1af0*/  FMUL.FTZ R91, R48, R37 ;  /* 0x00000025305b7220 */ /* 0x000fe20000410000 */
[----:B------:R-:W-:Y:S01]  /*1b00*/  IADD3 R78, P1, PT, R50, R52, RZ ;  /* 0x00000034324e7210 */ /* 0x000fe20007f3e0ff */
[----:B------:R-:W-:Y:S01]  /*1b10*/  FMUL.FTZ R96, R82, R39 ;  /* 0x0000002752607220 */ /* 0x000fe20000410000 */
[----:B------:R-:W1:Y:S01]  /*1b20*/  LDC.64 R68, c[0x0][0x448] ;  /* 0x00011200ff447b82 */ /* 0x000e620000000a00 */
[----:B------:R-:W-:Y:S01]  /*1b30*/  ISETP.GE.AND P2, PT, R22, R29, PT ;  /* 0x0000001d1600720c */ /* 0x000fe20003f46270 */
[----:B------:R-:W-:Y:S01]  /*1b40*/  FMUL.FTZ R93, R88, R41 ;  /* 0x00000029585d7220 */ /* 0x000fe20000410000 */
[----:B------:R-:W-:Y:S01]  /*1b50*/  IADD3 R89, PT, PT, R20, -0x2, RZ ;  /* 0xfffffffe14597810 */ /* 0x000fe20007ffe0ff */
[----:B------:R-:W-:Y:S01]  /*1b60*/  FMUL.FTZ R95, R90, R43 ;  /* 0x0000002b5a5f7220 */ /* 0x000fe20000410000 */
[----:B------:R-:W-:Y:S01]  /*1b70*/  IADD3 R101, PT, PT, R50, R58, RZ ;  /* 0x0000003a32657210 */ /* 0x000fe20007ffe0ff */
[----:B------:R-:W2:Y:S01]  /*1b80*/  LDCU UR10, c[0x0][0x394] ;  /* 0x00007280ff0a77ac */ /* 0x000ea20008000800 */
[----:B------:R-:W-:Y:S01]  /*1b90*/  ISETP.EQ.AND P0, PT, R58, RZ, P0 ;  /* 0x000000ff3a00720c */ /* 0x000fe20000702270 */
[----:B------:R-:W3:Y:S01]  /*1ba0*/  LDC.64 R70, c[0x0][0x3a8] ;  /* 0x0000ea00ff467b82 */ /* 0x000ee20000000a00 */
[----:B------:R-:W-:Y:S01]  /*1bb0*/  LOP3.LUT R97, R97, 0x100, RZ, 0xc0, !PT ;  /* 0x0000010061617812 */ /* 0x000fe200078ec0ff */
[----:B------:R-:W4:Y:S01]  /*1bc0*/  LDCU UR12, c[0x0][0x38c] ;  /* 0x00007180ff0c77ac */ /* 0x000f220008000800 */
[----:B------:R-:W-:-:S02]  /*1bd0*/  LOP3.LUT R98, R98, 0x100, RZ, 0xc0, !PT ;  /* 0x0000010062627812 */ /* 0x000fc400078ec0ff */
[----:B------:R-:W-:Y:S01]  /*1be0*/  IADD3.X R79, PT, PT, RZ, R27, RZ, P1, !PT ;  /* 0x0000001bff4f7210 */ /* 0x000fe20000ffe4ff */
[----:B------:R-:W0:Y:S02]  /*1bf0*/  LDCU UR11, c[0x0][0x388] ;  /* 0x00007100ff0b77ac */ /* 0x000e240008000800 */
[----:B------:R-:W0:Y:S01]  /*1c00*/  LDC.64 R72, c[0x0][0x3c0] ;  /* 0x0000f000ff487b82 */ /* 0x000e220000000a00 */
[----:B------:R-:W0:Y:S01]  /*1c10*/  LDCU.64 UR8, c[0x0][0x540] ;  /* 0x0000a800ff0877ac */ /* 0x000e220008000a00 */
[----:B------:R-:W-:-:S06]  /*1c20*/  UMOV UR4, URZ ;  /* 0x000000ff00047c82 */ /* 0x000fcc0008000000 */
[----:B------:R-:W0:Y:S08]  /*1c30*/  LDC.64 R74, c[0x0][0x3e0] ;  /* 0x0000f800ff4a7b82 */ /* 0x000e300000000a00 */
[----:B--2-4-:R-:W0:Y:S02]  /*1c40*/  LDC.64 R76, c[0x0][0x4f0] ;  /* 0x00013c00ff4c7b82 */ /* 0x014e240000000a00 */
.L_x_9690:
[----:B0-----:R-:W-:Y:S02]  /*1c50*/  MOV R32, R22 ;  /* 0x0000001600207202 */ /* 0x001fe40000000f00 */
[----:B------:R-:W-:Y:S02]  /*1c60*/  MOV R33, RZ ;  /* 0x000000ff00217202 */ /* 0x000fe40000000f00 */
[-C--:B------:R-:W-:Y:S02]  /*1c70*/  ISETP.GE.AND P1, PT, R25, R29.reuse, PT ;  /* 0x0000001d1900720c */ /* 0x080fe40003f26270 */
[-C--:B------:R-:W-:Y:S01]  /*1c80*/  ISETP.GE.AND P3, PT, R24, R29.reuse, PT ;  /* 0x0000001d1800720c */ /* 0x080fe20003f66270 */
[----:B0-----:R-:W-:Y:S01]  /*1c90*/  IMAD.WIDE.U32 R32, R74, UR4, R32 ;  /* 0x000000044a207c25 */ /* 0x001fe2000f8e0020 */
[----:B------:R-:W-:-:S03]  /*1ca0*/  ISETP.GE.AND P4, PT, R26, R29, PT ;  /* 0x0000001d1a00720c */ /* 0x000fc60003f86270 */
[----:B------:R-:W-:Y:S01]  /*1cb0*/  IMAD R33, R75, UR4, R33 ;  /* 0x000000044b217c24 */ /* 0x000fe2000f8e0221 */
[----:B------:R-:W-:-:S04]  /*1cc0*/  LEA R34, P5, R32, R17, 0x1 ;  /* 0x0000001120227211 */ /* 0x000fc800078a08ff */
[----:B------:R-:W-:-:S05]  /*1cd0*/  LEA.HI.X R35, R32, R18, R33, 0x1, P5 ;  /* 0x0000001220237211 */ /* 0x000fca00028f0c21 */
[----:B--2---:R-:W2:Y:S04]  /*1ce0*/  @!P2 LDG.E.U16 R106, desc[UR16][R34.64] ;  /* 0x00000010226aa981 */ /* 0x004ea8000c1e1500 */
[----:B------:R-:W4:Y:S04]  /*1cf0*/  @!P1 LDG.E.U16 R103, desc[UR16][R34.64+0x80] ;  /* 0x0000801022679981 */ /* 0x000f28000c1e1500 */
[----:B------:R-:W5:Y:S04]  /*1d00*/  @!P3 LDG.E.U16 R87, desc[UR16][R34.64+0x40] ;  /* 0x000040102257b981 */ /* 0x000f68000c1e1500 */
[----:B------:R-:W5:Y:S01]  /*1d10*/  @!P4 LDG.E.U16 R105, desc[UR16][R34.64+0xc0] ;  /* 0x0000c0102269c981 */ /* 0x000f62000c1e1500 */
[----:B------:R-:W-:-:S02]  /*1d20*/  MOV R32, R56 ;  /* 0x0000003800207202 */ /* 0x000fc40000000f00 */
[----:B------:R-:W-:-:S03]  /*1d30*/  MOV R33, R11 ;  /* 0x0000000b00217202 */ /* 0x000fc60000000f00 */
[----:B---3--:R-:W-:-:S04]  /*1d40*/  IMAD.WIDE.U32 R32, R70, UR4, R32 ;  /* 0x0000000446207c25 */ /* 0x008fc8000f8e0020 */
[----:B------:R-:W-:Y:S01]  /*1d50*/  IMAD R33, R71, UR4, R33 ;  /* 0x0000000447217c24 */ /* 0x000fe2000f8e0221 */
[----:B------:R-:W-:-:S04]  /*1d60*/  LEA R80, P5, R32, R66, 0x2 ;  /* 0x0000004220507211 */ /* 0x000fc800078a10ff */
[----:B------:R-:W-:-:S05]  /*1d70*/  LEA.HI.X R81, R32, R67, R33, 0x2, P5 ;  /* 0x0000004320517211 */ /* 0x000fca00028f1421 */
[----:B------:R0:W3:Y:S01]  /*1d80*/  LDG.E R102, desc[UR16][R80.64] ;  /* 0x0000001050667981 */ /* 0x0000e2000c1e1900 */
[----:B------:R-:W-:Y:S02]  /*1d90*/  MOV R32, R54 ;  /* 0x0000003600207202 */ /* 0x000fe40000000f00 */
[----:B------:R-:W-:-:S03]  /*1da0*/  MOV R33, R13 ;  /* 0x0000000d00217202 */ /* 0x000fc60000000f00 */
[----:B------:R-:W-:-:S04]  /*1db0*/  IMAD.WIDE.U32 R32, R72, UR4, R32 ;  /* 0x0000000448207c25 */ /* 0x000fc8000f8e0020 */
[----:B------:R-:W-:Y:S01]  /*1dc0*/  IMAD R33, R73, UR4, R33 ;  /* 0x0000000449217c24 */ /* 0x000fe2000f8e0221 */
[----:B-1----:R-:W-:-:S04]  /*1dd0*/  LEA R84, P5, R32, R68, 0x2 ;  /* 0x0000004420547211 */ /* 0x002fc800078a10ff */
[----:B------:R-:W-:-:S05]  /*1de0*/  LEA.HI.X R85, R32, R69, R33, 0x2, P5 ;  /* 0x0000004520557211 */ /* 0x000fca00028f1421 */
[----:B------:R1:W3:Y:S01]  /*1df0*/  LDG.E R34, desc[UR16][R84.64] ;  /* 0x0000001054227981 */ /* 0x0002e2000c1e1900 */
[----:B------:R-:W-:Y:S01]  /*1e00*/  IMAD.MOV.U32 R86, RZ, RZ, RZ ;  /* 0x000000ffff567224 */ /* 0x000fe200078e00ff */
[----:B------:R-:W-:Y:S01]  /*1e10*/  MOV R104, RZ ;  /* 0x000000ff00687202 */ /* 0x000fe20000000f00 */
[----:B------:R-:W0:Y:S01]  /*1e20*/  S2UR UR7, SR_CgaCtaId ;  /* 0x00000000000779c3 */ /* 0x000e220000008800 */
[----:B------:R-:W-:Y:S01]  /*1e30*/  UMOV UR6, 0x400 ;  /* 0x0000040000067882 */ /* 0x000fe20000000000 */
[----:B------:R-:W-:Y:S01]  /*1e40*/  BSSY.RECONVERGENT B0, `(.L_x_9677) ;  /* 0x0000033000007945 */ /* 0x000fe20003800200 */
[----:B0-----:R-:W-:Y:S01]  /*1e50*/  ULEA UR6, UR7, UR6, 0x18 ;  /* 0x0000000607067291 */ /* 0x001fe2000f8ec0ff */
[----:B--2---:R-:W-:Y:S02]  /*1e60*/  @!P2 PRMT R86, R106, 0x5410, RZ ;  /* 0x000054106a56a816 */ /* 0x004fe400000000ff */
[----:B----4-:R-:W-:Y:S02]  /*1e70*/  @!P1 PRMT R104, R103, 0x5410, RZ ;  /* 0x0000541067689816 */ /* 0x010fe400000000ff */
[----:B-----5:R-:W-:-:S02]  /*1e80*/  @!P3 PRMT R86, R86, 0x5410, R87 ;  /* 0x000054105656b816 */ /* 0x020fc40000000057 */
        /* <DEDUP_REMOVED lines=8> */
[----:B------:R-:W4:Y:S01]  /*1f10*/  LDS.64 R32, [R36] ;  /* 0x0000000024207984 */ /* 0x000f220000000a00 */
[----:B---3--:R-:W-:-:S04]  /*1f20*/  FMUL.FTZ R35, R102, 1.4426950216293334961 ;  /* 0x3fb8aa3b66237820 */ /* 0x008fc80000410000 */
[-C--:B------:R-:W-:Y:S01]  /*1f30*/  FMUL.FTZ R112, R48, R35.reuse ;  /* 0x0000002330707220 */ /* 0x080fe20000410000 */
[-C--:B------:R-:W-:Y:S01]  /*1f40*/  FMUL.FTZ R103, R82, R35.reuse ;  /* 0x0000002352677220 */ /* 0x080fe20000410000 */
[-C--:B0-----:R-:W-:Y:S01]  /*1f50*/  FMUL.FTZ R104, R88, R35.reuse ;  /* 0x0000002358687220 */ /* 0x081fe20000410000 */
[----:B-1----:R-:W-:-:S03]  /*1f60*/  FMUL.FTZ R84, R90, R35 ;  /* 0x000000235a547220 */ /* 0x002fc60000410000 */
[----:B------:R-:W0:Y:S01]  /*1f70*/  MUFU.EX2 R112, R112 ;  /* 0x0000007000707308 */ /* 0x000e220000000800 */
[C---:B------:R-:W-:Y:S02]  /*1f80*/  ISETP.NE.AND P3, PT, R58.reuse, RZ, PT ;  /* 0x000000ff3a00720c */ /* 0x040fe40003f65270 */
[----:B------:R-:W-:Y:S02]  /*1f90*/  IADD3 R80, PT, PT, R97, UR4, RZ ;  /* 0x0000000461507c10 */ /* 0x000fe4000fffe0ff */
[----:B------:R-:W-:Y:S02]  /*1fa0*/  ISETP.NE.AND P1, PT, R58, 0x1f, PT ;  /* 0x0000001f3a00780c */ /* 0x000fe40003f25270 */
[----:B------:R-:W-:Y:S01]  /*1fb0*/  SEL R80, R80, R21, !P3 ;  /* 0x0000001550507207 */ /* 0x000fe20005800000 */
[----:B------:R-:W1:Y:S03]  /*1fc0*/  MUFU.EX2 R103, R103 ;  /* 0x0000006700677308 */ /* 0x000e660000000800 */
[----:B--2---:R-:W-:-:S05]  /*1fd0*/  LEA R81, R80, UR6, 0x2 ;  /* 0x0000000650517c11 */ /* 0x004fca000f8e10ff */
[----:B------:R-:W2:Y:S08]  /*1fe0*/  MUFU.EX2 R104, R104 ;  /* 0x0000006800687308 */ /* 0x000eb00000000800 */
[----:B------:R-:W3:Y:S01]  /*1ff0*/  MUFU.EX2 R84, R84 ;  /* 0x0000005400547308 */ /* 0x000ee20000000800 */
[--C-:B----4-:R-:W-:Y:S02]  /*2000*/  HADD2.F32 R107, -RZ, R32.reuse.H0_H0 ;  /* 0x20000020ff6b7230 */ /* 0x110fe40000004100 */
[----:B------:R-:W-:-:S02]  /*2010*/  HADD2.F32 R85, -RZ, R32.H1_H1 ;  /* 0x30000020ff557230 */ /* 0x000fc40000004100 */
[--C-:B------:R-:W-:Y:S02]  /*2020*/  HADD2.F32 R105, -RZ, R33.reuse.H0_H0 ;  /* 0x20000021ff697230 */ /* 0x100fe40000004100 */
[----:B------:R-:W-:Y:S01]  /*2030*/  HADD2.F32 R106, -RZ, R33.H1_H1 ;  /* 0x30000021ff6a7230 */ /* 0x000fe20000004100 */
[----:B0-----:R0:W-:Y:S01]  /*2040*/  STS [R81+0x548], R112 ;  /* 0x0005487051007388 */ /* 0x0011e20000000800 */
        /* <DEDUP_REMOVED lines=9> */
[----:B0123--:R-:W-:Y:S05]  /*20e0*/  @P1 BRA `(.L_x_9678) ;  /* 0x00000000001c1947 */ /* 0x00ffea0003800000 */
[----:B------:R-:W-:Y:S01]  /*20f0*/  ISETP.NE.AND P1, PT, R20, UR10, PT ;  /* 0x0000000a14007c0c */ /* 0x000fe2000bf25270 */
[----:B------:R-:W-:-:S12]  /*2100*/  HFMA2 R87, -RZ, RZ, 1.875, 0 ;  /* 0x3f800000ff577431 */ /* 0x000fd800000001ff */
[----:B------:R-:W-:Y:S05]  /*2110*/  @!P1 BRA `(.L_x_9679) ;  /* 0x0000000000149947 */ /* 0x000fea0003800000 */
[----:B------:R-:W-:-:S04]  /*2120*/  IADD3 R32, PT, PT, R98, UR4, RZ ;  /* 0x0000000462207c10 */ /* 0x000fc8000fffe0ff */
[----:B------:R-:W-:-:S05]  /*2130*/  LEA R32, R32, UR6, 0x2 ;  /* 0x0000000620207c11 */ /* 0x000fca000f8e10ff */
[----:B------:R2:W3:Y:S01]  /*2140*/  LDS R87, [R32+0x548] ;  /* 0x0005480020577984 */ /* 0x0004e20000000800 */
[----:B------:R-:W-:Y:S05]  /*2150*/  BRA `(.L_x_9679) ;  /* 0x0000000000047947 */ /* 0x000fea0003800000 */
.L_x_9678:
[----:B------:R0:W1:Y:S02]  /*2160*/  LDS R87, [R99+UR5+0xd4c] ;  /* 0x000d4c0563577984 */ /* 0x0000640008000800 */
.L_x_9679:
[----:B------:R-:W-:Y:S05]  /*2170*/  BSYNC.RECONVERGENT B0 ;  /* 0x0000000000007941 */ /* 0x000fea0003800200 */
.L_x_9677:
[----:B--2---:R-:W2:Y:S01]  /*2180*/  @P0 LDC R32, c[0x0][0x38c] ;  /* 0x0000e300ff200b82 */ /* 0x004ea20000000800 */
[----:B------:R-:W-:Y:S01]  /*2190*/  MOV R35, RZ ;  /* 0x000000ff00237202 */ /* 0x000fe20000000f00 */
[----:B--2---:R-:W-:-:S04]  /*21a0*/  @P0 IMAD R33, R89, R32, UR4 ;  /* 0x0000000459210e24 */ /* 0x004fc8000f8e0220 */
[----:B------:R-:W-:-:S05]  /*21b0*/  @P0 IMAD.WIDE R32, R33, 0x8, R64 ;  /* 0x0000000821200825 */ /* 0x000fca00078e0240 */
[----:B------:R2:W4:Y:S01]  /*21c0*/  @P0 LDG.E R35, desc[UR16][R32.64+0x4] ;  /* 0x0000041020230981 */ /* 0x000522000c1e1900 */
[----:B------:R-:W-:Y:S01]  /*21d0*/  FFMA.FTZ R80, R91, R103, R96 ;  /* 0x000000675b507223 */ /* 0x000fe20000010060 */
[----:B-1-3--:R-:W-:Y:S01]  /*21e0*/  FMUL.FTZ R81, R84, R87 ;  /* 0x0000005754517220 */ /* 0x00afe20000410000 */
[----:B------:R-:W-:Y:S01]  /*21f0*/  ISETP.NE.AND P4, PT, R100, 0x1f, PT ;  /* 0x0000001f6400780c */ /* 0x000fe20003f85270 */
[----:B------:R-:W-:Y:S01]  /*2200*/  ULEA UR7, UR4, UR6, 0x3 ;  /* 0x0000000604077291 */ /* 0x000fe2000f8e18ff */
[C---:B------:R-:W-:Y:S01]  /*2210*/  FFMA.FTZ R80, R104.reuse, R80, R93 ;  /* 0x0000005068507223 */ /* 0x040fe2000001005d */
[----:B------:R-:W-:Y:S01]  /*2220*/  FMUL.FTZ R114, R104, R81 ;  /* 0x0000005168727220 */ /* 0x000fe20000410000 */
[----:B------:R-:W-:Y:S01]  /*2230*/  FMUL.FTZ R81, R112, R103 ;  /* 0x0000006770517220 */ /* 0x000fe20000410000 */
[----:B------:R-:W-:Y:S01]  /*2240*/  ISETP.GE.AND P1, PT, R30, 0x1, PT ;  /* 0x000000011e00780c */ /* 0x000fe20003f26270 */
[C---:B------:R-:W-:Y:S01]  /*2250*/  FFMA.FTZ R113, R84.reuse, R80, R95 ;  /* 0x0000005054717223 */ /* 0x040fe2000001005f */
[----:B------:R-:W-:Y:S01]  /*2260*/  FFMA.FTZ R80, R84, R86, R111 ;  /* 0x0000005654507223 */ /* 0x000fe2000001006f */
[----:B------:R-:W-:Y:S01]  /*2270*/  FMUL.FTZ R115, R103, R114 ;  /* 0x0000007267737220 */ /* 0x000fe20000410000 */
[C---:B------:R-:W-:Y:S01]  /*2280*/  FMUL.FTZ R81, R104.reuse, R81 ;  /* 0x0000005168517220 */ /* 0x040fe20000410000 */
[----:B------:R-:W-:Y:S01]  /*2290*/  BSSY.RECONVERGENT B0, `(.L_x_9680) ;  /* 0x0000082000007945 */ /* 0x000fe20003800200 */
[----:B------:R-:W1:Y:S01]  /*22a0*/  SHFL.UP PT, R110, R113, 0x1, RZ ;  /* 0x04200000716e7989 */ /* 0x000e6200000e00ff */
[----:B------:R-:W-:-:S03]  /*22b0*/  FFMA.FTZ R80, R104, R80, R109 ;  /* 0x0000005068507223 */ /* 0x000fc6000001006d */
[----:B--2---:R-:W2:Y:S01]  /*22c0*/  SHFL.DOWN PT, R32, R115, 0x1, 0x1f ;  /* 0x08201f0073207f89 */ /* 0x004ea200000e0000 */
[----:B------:R-:W-:Y:S01]  /*22d0*/  FFMA.FTZ R114, R103, R80, R108 ;  /* 0x0000005067727223 */ /* 0x000fe2000001006c */
[----:B------:R-:W-:-:S04]  /*22e0*/  FMUL.FTZ R80, R84, R81 ;  /* 0x0000005154507220 */ /* 0x000fc80000410000 */
[----:B------:R-:W3:Y:S01]  /*22f0*/  SHFL.DOWN PT, R117, R114, 0x1, 0x1f ;  /* 0x08201f0072757f89 */ /* 0x000ee200000e0000 */
[----:B------:R-:W-:-:S03]  /*2300*/  MOV R116, R114 ;  /* 0x0000007200747202 */ /* 0x000fc60000000f00 */
[----:B------:R-:W5:Y:S01]  /*2310*/  SHFL.UP PT, R33, R80, 0x1, RZ ;  /* 0x0420000050217989 */ /* 0x000f6200000e00ff */
[----:B-1----:R-:W-:Y:S01]  /*2320*/  FFMA.FTZ R110, R80, R110, R113 ;  /* 0x0000006e506e7223 */ /* 0x002fe20000010071 */
[----:B--2---:R-:W-:-:S04]  /*2330*/  @P4 FMUL.FTZ R81, R32, R115 ;  /* 0x0000007320514220 */ /* 0x004fc80000410000 */
[----:B------:R-:W-:-:S05]  /*2340*/  FSEL R113, R113, R110, !P1 ;  /* 0x0000006e71717208 */ /* 0x000fca0004800000 */
[----:B------:R-:W1:Y:S01]  /*2350*/  SHFL.UP PT, R32, R113, 0x2, RZ ;  /* 0x0440000071207989 */ /* 0x000e6200000e00ff */
[----:B---3--:R-:W-:Y:S01]  /*2360*/  @P4 FFMA.FTZ R116, R115, R117, R116 ;  /* 0x0000007573744223 */ /* 0x008fe20000010074 */
[----:B------:R-:W-:Y:S01]  /*2370*/  @P4 MOV R115, R81 ;  /* 0x0000005100734202 */ /* 0x000fe20000000f00 */
[----:B-----5:R-:W-:Y:S01]  /*2380*/  @P1 FMUL.FTZ R80, R80, R33 ;  /* 0x0000002150501220 */ /* 0x020fe20000410000 */
[----:B------:R-:W-:Y:S02]  /*2390*/  ISETP.GT.U32.AND P4, PT, R100, 0x1d, PT ;  /* 0x0000001d6400780c */ /* 0x000fe40003f84070 */
[----:B------:R-:W2:Y:S01]  /*23a0*/  SHFL.DOWN PT, R114, R116, 0x2, 0x1f ;  /* 0x08401f0074727f89 */ /* 0x000ea200000e0000 */
[----:B------:R-:W-:-:S03]  /*23b0*/  ISETP.GE.AND P1, PT, R30, 0x2, PT ;  /* 0x000000021e00780c */ /* 0x000fc60003f26270 */
[----:B------:R-:W3:Y:S04]  /*23c0*/  SHFL.DOWN PT, R110, R115, 0x2, 0x1f ;  /* 0x08401f00736e7f89 */ /* 0x000ee800000e0000 */
[----:B------:R-:W5:Y:S01]  /*23d0*/  SHFL.UP PT, R33, R80, 0x2, RZ ;  /* 0x0440000050217989 */ /* 0x000f6200000e00ff */
[----:B-1----:R-:W-:-:S05]  /*23e0*/  FFMA.FTZ R32, R80, R32, R113 ;  /* 0x0000002050207223 */ /* 0x002fca0000010071 */
[----:B------:R-:W-:Y:S01]  /*23f0*/  FSEL R81, R113, R32, !P1 ;  /* 0x0000002071517208 */ /* 0x000fe20004800000 */
[C---:B--2---:R-:W-:Y:S01]  /*2400*/  @!P4 FFMA.FTZ R116, R115.reuse, R114, R116 ;  /* 0x000000727374c223 */ /* 0x044fe20000010074 */
[----:B---3--:R-:W-:-:S03]  /*2410*/  @!P4 FMUL.FTZ R110, R115, R110 ;  /* 0x0000006e736ec220 */ /* 0x008fc60000410000 */
[----:B------:R-:W1:Y:S01]  /*2420*/  SHFL.UP PT, R32, R81, 0x4, RZ ;  /* 0x0480000051207989 */ /* 0x000e6200000e00ff */
[----:B-----5:R-:W-:Y:S01]  /*2430*/  @P1 FMUL.FTZ R80, R80, R33 ;  /* 0x0000002150501220 */ /* 0x020fe20000410000 */
[----:B------:R-:W-:Y:S02]  /*2440*/  @!P4 MOV R115, R110 ;  /* 0x0000006e0073c202 */ /* 0x000fe40000000f00 */
[----:B------:R-:W2:Y:S01]  /*2450*/  SHFL.DOWN PT, R114, R116, 0x4, 0x1f ;  /* 0x08801f0074727f89 */ /* 0x000ea200000e0000 */
[----:B------:R-:W-:Y:S02]  /*2460*/  ISETP.GT.U32.AND P4, PT, R100, 0x1b, PT ;  /* 0x0000001b6400780c */ /* 0x000fe40003f84070 */
[----:B------:R-:W-:Y:S01]  /*2470*/  ISETP.GE.AND P1, PT, R30, 0x4, PT ;  /* 0x000000041e00780c */ /* 0x000fe20003f26270 */
        /* <DEDUP_REMOVED lines=10> */
[----:B------:R-:W-:Y:S02]  /*2520*/  ISETP.GE.AND P1, PT, R30, 0x8, PT ;  /* 0x000000081e00780c */ /* 0x000fe40003f26270 */
[----:B------:R-:W-:Y:S01]  /*2530*/  ISETP.GT.U32.AND P4, PT, R100, 0x17, PT ;  /* 0x000000176400780c */ /* 0x000fe20003f84070 */
[----:B------:R-:W3:Y:S04]  /*2540*/  SHFL.UP PT, R33, R80, 0x8, RZ ;  /* 0x0500000050217989 */ /* 0x000ee800000e00ff */
[----:B------:R-:W5:Y:S01]  /*2550*/  SHFL.DOWN PT, R110, R115, 0x8, 0x1f ;  /* 0x09001f00736e7f89 */ /* 0x000f6200000e0000 */
[----:B-1----:R-:W-:-:S05]  /*2560*/  FFMA.FTZ R32, R80, R32, R113 ;  /* 0x0000002050207223 */ /* 0x002fca0000010071 */
[----:B------:R-:W-:Y:S02]  /*2570*/  FSEL R81, R113, R32, !P1 ;  /* 0x0000002071517208 */ /* 0x000fe40004800000 */
[C---:B--2---:R-:W-:Y:S01]  /*2580*/  @!P4 FFMA.FTZ R116, R115.reuse, R114, R116 ;  /* 0x000000727374c223 */ /* 0x044fe20000010074 */
[----:B---3--:R-:W-:Y:S01]  /*2590*/  @P1 FMUL.FTZ R80, R80, R33 ;  /* 0x0000002150501220 */ /* 0x008fe20000410000 */
[----:B------:R-:W-:Y:S01]  /*25a0*/  ISETP.GE.AND P1, PT, R20, UR10, PT ;  /* 0x0000000a14007c0c */ /* 0x000fe2000bf26270 */
[----:B------:R-:W-:Y:S02]  /*25b0*/  IMAD.MOV.U32 R33, RZ, RZ, RZ ;  /* 0x000000ffff217224 */ /* 0x000fe400078e00ff */
[----:B------:R-:W-:Y:S01]  /*25c0*/  SHFL.DOWN PT, R117, R116, 0x10, 0x1f ;  /* 0x0a001f0074757f89 */ /* 0x000fe200000e0000 */
[----:B-----5:R-:W-:Y:S01]  /*25d0*/  @!P4 FMUL.FTZ R32, R115, R110 ;  /* 0x0000006e7320c220 */ /* 0x020fe20000410000 */
[----:B------:R-:W-:Y:S02]  /*25e0*/  ISETP.NE.OR P1, PT, R58, RZ, P1 ;  /* 0x000000ff3a00720c */ /* 0x000fe40000f25670 */
[----:B------:R-:W1:Y:S02]  /*25f0*/  SHFL.UP PT, R110, R81, 0x10, RZ ;  /* 0x06000000516e7989 */ /* 0x000e6400000e00ff */
[----:B------:R-:W-:Y:S01]  /*2600*/  @!P4 MOV R115, R32 ;  /* 0x000000200073c202 */ /* 0x000fe20000000f00 */
[----:B------:R-:W-:Y:S01]  /*2610*/  HFMA2 R32, -RZ, RZ, 1.875, 0 ;  /* 0x3f800000ff207431 */ /* 0x000fe200000001ff */
[----:B------:R-:W2:Y:S01]  /*2620*/  SHFL.UP PT, R113, R80, 0x10, RZ ;  /* 0x0600000050717989 */ /* 0x000ea200000e00ff */
[----:B------:R-:W-:-:S03]  /*2630*/  ISETP.GE.AND P4, PT, R30, 0x10, PT ;  /* 0x000000101e00780c */ /* 0x000fc60003f86270 */
[----:B------:R-:W3:Y:S04]  /*2640*/  SHFL.DOWN PT, R114, R115, 0x10, 0x1f ;  /* 0x0a001f0073727f89 */ /* 0x000ee800000e0000 */
[----:B------:R-:W5:Y:S01]  /*2650*/  @!P1 LDS.64 R32, [UR7+0xdc8] ;  /* 0x000dc807ff209984 */ /* 0x000f620008000a00 */
[----:B------:R-:W-:Y:S01]  /*2660*/  ISETP.GT.U32.AND P1, PT, R100, 0xf, PT ;  /* 0x0000000f6400780c */ /* 0x000fe20003f24070 */
[----:B-1----:R-:W-:-:S12]  /*2670*/  FFMA.FTZ R110, R80, R110, R81 ;  /* 0x0000006e506e7223 */ /* 0x002fd80000010051 */
[----:B------:R-:W-:Y:S01]  /*2680*/  @!P1 FFMA.FTZ R116, R115, R117, R116 ;  /* 0x0000007573749223 */ /* 0x000fe20000010074 */
[----:B--2---:R-:W-:Y:S01]  /*2690*/  @P4 FMUL.FTZ R80, R80, R113 ;  /* 0x0000007150504220 */ /* 0x004fe20000410000 */
[----:B------:R-:W-:Y:S01]  /*26a0*/  FSEL R110, R81, R110, !P4 ;  /* 0x0000006e516e7208 */ /* 0x000fe20006000000 */
[----:B---3--:R-:W-:Y:S02]  /*26b0*/  @!P1 FMUL.FTZ R114, R115, R114 ;  /* 0x0000007273729220 */ /* 0x008fe40000410000 */
[----:B------:R-:W-:Y:S04]  /*26c0*/  SHFL.IDX PT, R121, R116, RZ, 0x1f ;  /* 0x00001fff74797589 */ /* 0x000fe800000e0000 */
[----:B------:R-:W-:Y:S01]  /*26d0*/  SHFL.UP PT, R80, R80, 0x1, RZ ;  /* 0x0420000050507989 */ /* 0x000fe200000e00ff */
[----:B------:R-:W-:-:S02]  /*26e0*/  @!P1 MOV R115, R114 ;  /* 0x0000007200739202 */ /* 0x000fc40000000f00 */
[----:B------:R-:W-:Y:S01]  /*26f0*/  ISETP.NE.AND P1, PT, R58, RZ, PT ;  /* 0x000000ff3a00720c */ /* 0x000fe20003f25270 */
[----:B------:R-:W-:Y:S04]  /*2700*/  SHFL.UP PT, R81, R110, 0x1, RZ ;  /* 0x042000006e517989 */ /* 0x000fe800000e00ff */
[----:B------:R-:W-:Y:S04]  /*2710*/  SHFL.IDX PT, R120, R115, RZ, 0x1f ;  /* 0x00001fff73787589 */ /* 0x000fe800000e0000 */
[----:B------:R-:W-:Y:S04]  /*2720*/  SHFL.DOWN PT, R119, R115, 0x1, 0x1f ;  /* 0x08201f0073777f89 */ /* 0x000fe800000e0000 */
[----:B-----5:R-:W-:Y:S04]  /*2730*/  SHFL.IDX PT, R117, R33, RZ, 0x1f ;  /* 0x00001fff21757589 */ /* 0x020fe800000e0000 */
[----:B------:R-:W-:Y:S04]  /*2740*/  SHFL.DOWN PT, R118, R116, 0x1, 0x1f ;  /* 0x08201f0074767f89 */ /* 0x000fe800000e0000 */
[----:B----4-:R-:W1:Y:S02]  /*2750*/  SHFL.IDX PT, R113, R35, RZ, 0x1f ;  /* 0x00001fff23717589 */ /* 0x010e6400000e0000 */
[----:B-1----:R-:W-:Y:S01]  /*2760*/  @P3 FFMA.FTZ R113, R80, R113, R81 ;  /* 0x0000007150713223 */ /* 0x002fe20000010051 */
[C---:B------:R-:W-:Y:S01]  /*2770*/  FFMA.FTZ R81, R120.reuse, R33, R121 ;  /* 0x0000002178517223 */ /* 0x040fe20000010079 */
[----:B------:R-:W-:Y:S01]  /*2780*/  FMUL.FTZ R80, R120, R32 ;  /* 0x0000002078507220 */ /* 0x000fe20000410000 */
[----:B------:R-:W-:Y:S01]  /*2790*/  ISETP.NE.AND P3, PT, R58, 0x1f, PT ;  /* 0x0000001f3a00780c */ /* 0x000fe20003f65270 */
[----:B------:R-:W-:-:S03]  /*27a0*/  FFMA.FTZ R112, R112, R113, R91 ;  /* 0x0000007170707223 */ /* 0x000fc6000001005b */
[----:B------:R1:W-:Y:S01]  /*27b0*/  @!P1 STS.64 [UR7+0xdc8], R80 ;  /* 0x000dc850ff009988 */ /* 0x0003e20008000a07 */
[-C--:B------:R-:W-:Y:S01]  /*27c0*/  FFMA.FTZ R110, R103, R112.reuse, R96 ;  /* 0x00000070676e7223 */ /* 0x080fe20000010060 */
[-C--:B------:R-:W-:Y:S01]  /*27d0*/  FMUL.FTZ R33, R34, R112.reuse ;  /* 0x0000007022217220 */ /* 0x080fe20000410000 */
[----:B------:R-:W-:Y:S02]  /*27e0*/  FMUL.FTZ R107, R107, R112 ;  /* 0x000000706b6b7220 */ /* 0x000fe40000410000 */
[-C--:B------:R-:W-:Y:S01]  /*27f0*/  FFMA.FTZ R114, R104, R110.reuse, R93 ;  /* 0x0000006e68727223 */ /* 0x080fe2000001005d */
[----:B------:R-:W-:Y:S01]  /*2800*/  FMUL.FTZ R35, R34, R110 ;  /* 0x0000006e22237220 */ /* 0x000fe20000410000 */
[C---:B------:R-:W-:Y:S01]  /*2810*/  FMUL.FTZ R32, R0.reuse, R33 ;  /* 0x0000002100207220 */ /* 0x040fe20000410000 */
[----:B------:R-:W-:Y:S01]  /*2820*/  FFMA.FTZ R107, R0, R107, RZ ;  /* 0x0000006b006b7223 */ /* 0x000fe200000100ff */
[-C--:B------:R-:W-:Y:S01]  /*2830*/  FFMA.FTZ R113, R84, R114.reuse, R95 ;  /* 0x0000007254717223 */ /* 0x080fe2000001005f */
[----:B------:R-:W-:Y:S01]  /*2840*/  FMUL.FTZ R115, R34, R114 ;  /* 0x0000007222737220 */ /* 0x000fe20000410000 */
[----:B------:R-:W-:Y:S01]  /*2850*/  FMUL.FTZ R33, R38, R35 ;  /* 0x0000002326217220 */ /* 0x000fe20000410000 */
[----:B------:R-:W-:Y:S01]  /*2860*/  @P3 FFMA.FTZ R117, R119, R117, R118 ;  /* 0x0000007577753223 */ /* 0x000fe20000010076 */
[----:B------:R-:W-:Y:S01]  /*2870*/  FMUL.FTZ R121, R34, R113 ;  /* 0x0000007122797220 */ /* 0x000fe20000410000 */
[----:B------:R-:W-:Y:S01]  /*2880*/  FMUL.FTZ R34, R40, R115 ;  /* 0x0000007328227220 */ /* 0x000fe20000410000 */
[----:B-1----:R-:W-:Y:S01]  /*2890*/  FMUL.FTZ R80, R85, R110 ;  /* 0x0000006e55507220 */ /* 0x002fe20000410000 */
[----:B------:R-:W-:Y:S01]  /*28a0*/  FFMA.FTZ R115, R117, R87, R86 ;  /* 0x0000005775737223 */ /* 0x000fe20000010056 */
[----:B------:R-:W-:Y:S01]  /*28b0*/  FMUL.FTZ R35, R42, R121 ;  /* 0x000000792a237220 */ /* 0x000fe20000410000 */
[----:B------:R-:W-:-:S04]  /*28c0*/  IMAD.WIDE.U32 R86, R76, UR4, R78 ;  /* 0x000000044c567c25 */ /* 0x000fc8000f8e004e */
[----:B------:R-:W-:Y:S01]  /*28d0*/  FFMA.FTZ R107, R38, R80, R107 ;  /* 0x00000050266b7223 */ /* 0x000fe2000001006b */
[----:B------:R-:W-:Y:S01]  /*28e0*/  FFMA.FTZ R111, R84, R115, R111 ;  /* 0x00000073546f7223 */ /* 0x000fe2000001006f */
[----:B------:R-:W-:Y:S01]  /*28f0*/  FMUL.FTZ R105, R105, R114 ;  /* 0x0000007269697220 */ /* 0x000fe20000410000 */
[----:B------:R1:W-:Y:S01]  /*2900*/  STS.128 [R19+0x110], R32 ;  /* 0x0001102013007388 */ /* 0x0003e20000000c00 */
[----:B------:R-:W-:Y:S01]  /*2910*/  IMAD R87, R77, UR4, R87 ;  /* 0x000000044d577c24 */ /* 0x000fe2000f8e0257 */
[----:B------:R-:W-:Y:S01]  /*2920*/  LEA R84, P3, R86, UR8, 0x2 ;  /* 0x0000000856547c11 */ /* 0x000fe2000f8610ff */
[----:B------:R-:W-:Y:S01]  /*2930*/  FFMA.FTZ R109, R104, R111, R109 ;  /* 0x0000006f686d7223 */ /* 0x000fe2000001006d */
[----:B------:R-:W-:Y:S01]  /*2940*/  BAR.SYNC.DEFER_BLOCKING 0x0 ;  /* 0x0000000000007b1d */ /* 0x000fe20000010000 */
[----:B------:R-:W-:Y:S01]  /*2950*/  FFMA.FTZ R105, R40, R105, R107 ;  /* 0x0000006928697223 */ /* 0x000fe2000001006b */
[----:B------:R-:W-:Y:S01]  /*2960*/  LEA.HI.X R85, R86, UR9, R87, 0x2, P3 ;  /* 0x0000000956557c11 */ /* 0x000fe200098f1457 */
[----:B------:R-:W-:Y:S01]  /*2970*/  FFMA.FTZ R103, R103, R109, R108 ;  /* 0x0000006d67677223 */ /* 0x000fe2000001006c */
[----:B------:R-:W-:Y:S01]  /*2980*/  FMUL.FTZ R80, R106, R113 ;  /* 0x000000716a507220 */ /* 0x000fe20000410000 */
[----:B------:R-:W-:Y:S01]  /*2990*/  FADD.FTZ R110, -R96, R110 ;  /* 0x0000006e606e7221 */ /* 0x000fe20000010100 */
[----:B------:R-:W-:Y:S01]  /*29a0*/  FMUL.FTZ R87, R82, R109 ;  /* 0x0000006d52577220 */ /* 0x000fe20000410000 */
[----:B------:R-:W-:Y:S01]  /*29b0*/  FMUL.FTZ R86, R88, R111 ;  /* 0x0000006f58567220 */ /* 0x000fe20000410000 */
[----:B------:R-:W-:Y:S01]  /*29c0*/  FFMA.FTZ R80, R42, R80, R105 ;  /* 0x000000502a507223 */ /* 0x000fe20000010069 */
[----:B------:R-:W-:Y:S01]  /*29d0*/  FADD.FTZ R114, -R93, R114 ;  /* 0x000000725d727221 */ /* 0x000fe20000010100 */
[----:B-1----:R-:W-:Y:S01]  /*29e0*/  IADD3 R32, PT, PT, -R101, UR11, RZ ;  /* 0x0000000b65207c10 */ /* 0x002fe2000fffe1ff */
[----:B------:R-:W-:Y:S01]  /*29f0*/  FADD.FTZ R35, -R91, R112 ;  /* 0x000000705b237221 */ /* 0x000fe20000010100 */
[----:B------:R-:W-:-:S02]  /*2a00*/  FMUL.FTZ R34, R48, R103 ;  /* 0x0000006730227220 */ /* 0x000fc40000410000 */
[C---:B------:R-:W-:Y:S02]  /*2a10*/  ISETP.GE.AND P3, PT, R32.reuse, 0x1, PT ;  /* 0x000000012000780c */ /* 0x040fe40003f66270 */
[C---:B------:R-:W-:Y:S02]  /*2a20*/  ISETP.GE.AND P4, PT, R32.reuse, 0x21, PT ;  /* 0x000000212000780c */ /* 0x040fe40003f86270 */
[C---:B------:R-:W-:Y:S02]  /*2a30*/  ISETP.GE.AND P5, PT, R32.reuse, 0x41, PT ;  /* 0x000000412000780c */ /* 0x040fe40003fa6270 */
[----:B------:R-:W-:Y:S01]  /*2a40*/  ISETP.GE.AND P6, PT, R32, 0x61, PT ;  /* 0x000000612000780c */ /* 0x000fe20003fc6270 */
[----:B------:R-:W-:Y:S01]  /*2a50*/  FFMA.FTZ R32, R34, R35, RZ ;  /* 0x0000002322207223 */ /* 0x000fe200000100ff */
[----:B------:R1:W2:Y:S03]  /*2a60*/  LDS R119, [R23+0x80] ;  /* 0x0000800017777984 */ /* 0x0002a60000000800 */
[----:B------:R-:W-:-:S02]  /*2a70*/  FFMA.FTZ R33, R87, R110, R32 ;  /* 0x0000006e57217223 */ /* 0x000fc40000010020 */
[----:B------:R-:W-:Y:S06]  /*2a80*/  @!P3 BRA `(.L_x_9681) ;  /* 0x000000000008b947 */ /* 0x000fec0003800000 */
[----:B------:R-:W3:Y:S04]  /*2a90*/  LDS R81, [R23] ;  /* 0x0000000017517984 */ /* 0x000ee80000000800 */
[----:B---3--:R3:W-:Y:S02]  /*2aa0*/  REDG.E.ADD.F32.FTZ.RN.STRONG.GPU desc[UR16][R84.64], R81 ;  /* 0x00000051540079a6 */ /* 0x0087e4000c12f310 */
.L_x_9681:
[----:B------:R-:W-:Y:S05]  /*2ab0*/  BSYNC.RECONVERGENT B0 ;  /* 0x0000000000007941 */ /* 0x000fea0003800200 */
.L_x_9680:
[----:B------:R-:W-:Y:S04]  /*2ac0*/  BSSY.RECONVERGENT B0, `(.L_x_9682) ;  /* 0x0000003000007945 */ /* 0x000fe80003800200 */
[----:B------:R-:W-:Y:S05]  /*2ad0*/  @!P4 BRA `(.L_x_9683) ;  /* 0x000000000004c947 */ /* 0x000fea0003800000 */
[----:B--2---:R4:W-:Y:S02]  /*2ae0*/  REDG.E.ADD.F32.FTZ.RN.STRONG.GPU desc[UR16][R84.64+0x80], R119 ;  /* 0x00008077540079a6 */ /* 0x0049e4000c12f310 */
.L_x_9683:
[----:B------:R-:W-:Y:S05]  /*2af0*/  BSYNC.RECONVERGENT B0 ;  /* 0x0000000000007941 */ /* 0x000fea0003800200 */
.L_x_9682:
[----:B------:R-:W-:Y:S01]  /*2b00*/  FFMA.FTZ R32, R86, R114, R33 ;  /* 0x0000007256207223 */ /* 0x000fe20000010021 */
[----:B------:R-:W-:Y:S01]  /*2b10*/  BSSY.RECONVERGENT B0, `(.L_x_9684) ;  /* 0x0000006000007945 */ /* 0x000fe20003800200 */
[----:B------:R0:W0:Y:S01]  /*2b20*/  LDS R33, [R23+0x100] ;  /* 0x0001000017217984 */ /* 0x0000220000000800 */
[----:B------:R-:W-:Y:S01]  /*2b30*/  FMUL.FTZ R105, R90, R115 ;  /* 0x000000735a697220 */ /* 0x000fe20000410000 */
[----:B------:R-:W-:Y:S01]  /*2b40*/  FADD.FTZ R113, -R95, R113 ;  /* 0x000000715f717221 */ /* 0x000fe20000010100 */
[----:B------:R-:W-:Y:S06]  /*2b50*/  @!P5 BRA `(.L_x_9685) ;  /* 0x000000000004d947 */ /* 0x000fec0003800000 */
[----:B0-----:R0:W-:Y:S02]  /*2b60*/  REDG.E.ADD.F32.FTZ.RN.STRONG.GPU desc[UR16][R84.64+0x100], R33 ;  /* 0x00010021540079a6 */ /* 0x0011e4000c12f310 */
.L_x_9685:
[----:B------:R-:W-:Y:S05]  /*2b70*/  BSYNC.RECONVERGENT B0 ;  /* 0x0000000000007941 */ /* 0x000fea0003800200 */
.L_x_9684:
[----:B0-----:R0:W0:Y:S01]  /*2b80*/  LDS R33, [R23+0x180] ;  /* 0x0001800017217984 */ /* 0x0010220000000800 */
[----:B------:R-:W-:Y:S01]  /*2b90*/  BSSY.RECONVERGENT B0, `(.L_x_9686) ;  /* 0x0000004000007945 */ /* 0x000fe20003800200 */
[----:B---3--:R-:W-:-:S03]  /*2ba0*/  FFMA.FTZ R81, R105, R113, R32 ;  /* 0x0000007169517223 */ /* 0x008fc60000010020 */
[----:B------:R-:W-:Y:S05]  /*2bb0*/  @!P6 BRA `(.L_x_9687) ;  /* 0x000000000004e947 */ /* 0x000fea0003800000 */
[----:B0-----:R3:W-:Y:S02]  /*2bc0*/  REDG.E.ADD.F32.FTZ.RN.STRONG.GPU desc[UR16][R84.64+0x180], R33 ;  /* 0x00018021540079a6 */ /* 0x0017e4000c12f310 */
.L_x_9687:
[----:B------:R-:W-:Y:S05]  /*2bd0*/  BSYNC.RECONVERGENT B0 ;  /* 0x0000000000007941 */ /* 0x000fea0003800200 */
.L_x_9686:
[----:B------:R-:W5:Y:S01]  /*2be0*/  SHFL.DOWN PT, R32, R81, 0x1, 0x1f ;  /* 0x08201f0051207f89 */ /* 0x000f6200000e0000 */
[----:B------:R-:W-:Y:S01]  /*2bf0*/  ISETP.GT.AND P3, PT, R30, 0x1e, PT ;  /* 0x0000001e1e00780c */ /* 0x000fe20003f64270 */
[C---:B---34-:R-:W-:Y:S01]  /*2c00*/  FMUL.FTZ R85, R102.reuse, R109 ;  /* 0x0000006d66557220 */ /* 0x058fe20000410000 */
[----:B------:R-:W-:Y:S01]  /*2c10*/  FMUL.FTZ R84, R102, R103 ;  /* 0x0000006766547220 */ /* 0x000fe20000410000 */
[----:B0-----:R-:W0:Y:S01]  /*2c20*/  SHFL.DOWN PT, R33, R80, 0x1, 0x1f ;  /* 0x08201f0050217f89 */ /* 0x001e2200000e0000 */
[----:B------:R-:W-:Y:S01]  /*2c30*/  BSSY.RECONVERGENT B0, `(.L_x_9688) ;  /* 0x0000037000007945 */ /* 0x000fe20003800200 */
        /* <DEDUP_REMOVED lines=18> */
[----:B-----5:R-:W-:Y:S01]  /*2d60*/  @!P3 FADD.FTZ R81, R81, R32 ;  /* 0x000000205151b221 */ /* 0x020fe20000010000 */
[----:B0-----:R-:W-:-:S04]  /*2d70*/  @!P3 FADD.FTZ R80, R80, R33 ;  /* 0x000000215050b221 */ /* 0x001fc80000010000 */
        /* <DEDUP_REMOVED lines=34> */
.L_x_9689:
[----:B------:R-:W-:Y:S05]  /*2fa0*/  BSYNC.RECONVERGENT B0 ;  /* 0x0000000000007941 */ /* 0x000fea0003800200 */
.L_x_9688:
[----:B------:R-:W-:-:S04]  /*2fb0*/  UIADD3 UR4, UPT, UPT, UR4, 0x1, URZ ;  /* 0x0000000104047890 */ /* 0x000fc8000fffe0ff */
[----:B------:R-:W-:-:S09]  /*2fc0*/  UISETP.GE.AND UP0, UPT, UR4, UR12, UPT ;  /* 0x0000000c0400728c */ /* 0x000fd2000bf06270 */
[----:B------:R-:W-:Y:S05]  /*2fd0*/  BRA.U !UP0, `(.L_x_9690) ;  /* 0xffffffed081c7547 */ /* 0x000fea000b83ffff */
.L_x_9676:
[----:B------:R-:W-:Y:S01]  /*2fe0*/  BAR.SYNC.DEFER_BLOCKING 0x0 ;  /* 0x0000000000007b1d */ /* 0x000fe20000010000 */
[----:B------:R-:W-:Y:S01]  /*2ff0*/  F2FP.F16.F32.PACK_AB R82, R92, R49 ;  /* 0x000000315c52723e */ /* 0x000fe200000000ff */
[----:B------:R-:W-:Y:S01]  /*3000*/  HFMA2 R51, -RZ, RZ, 0, 0 ;  /* 0x00000000ff337431 */ /* 0x000fe200000001ff */
[----:B------:R-:W-:Y:S02]  /*3010*/  F2FP.F16.F32.PACK_AB R83, R94, R83 ;  /* 0x000000535e53723e */ /* 0x000fe400000000ff */
[----:B------:R-:W-:-:S03]  /*3020*/  F2FP.F16.F32.PACK_AB R66, R46, R47 ;  /* 0x0000002f2e42723e */ /* 0x000fc600000000ff */
[----:B------:R-:W0:Y:S01]  /*3030*/  LDC.64 R48, c[0x0][0x4f8] ;  /* 0x00013e00ff307b82 */ /* 0x000e220000000a00 */
[----:B------:R-:W3:Y:S01]  /*3040*/  LDCU.64 UR8, c[0x0][0x500] ;  /* 0x0000a000ff0877ac */ /* 0x000ee20008000a00 */
[----:B------:R-:W-:Y:S01]  /*3050*/  F2FP.F16.F32.PACK_AB R67, R44, R45 ;  /* 0x0000002d2c43723e */ /* 0x000fe200000000ff */
[----:B------:R-:W-:Y:S01]  /*3060*/  FADD.FTZ R47, R47, R6 ;  /* 0x000000062f2f7221 */ /* 0x000fe20000010000 */
[----:B------:R-:W4:Y:S03]  /*3070*/  LDCU.64 UR10, c[0x0][0x550] ;  /* 0x0000aa00ff0a77ac */ /* 0x000f260008000a00 */
[----:B------:R-:W-:Y:S01]  /*3080*/  FADD.FTZ R46, R47, R46 ;  /* 0x0000002e2f2e7221 */ /* 0x000fe20000010000 */
[----:B------:R-:W5:Y:S03]  /*3090*/  LDC.64 R68, c[0x0][0x518] ;  /* 0x00014600ff447b82 */ /* 0x000f660000000a00 */
[----:B------:R-:W-:-:S04]  /*30a0*/  FADD.FTZ R45, R46, R45 ;  /* 0x0000002d2e2d7221 */ /* 0x000fc80000010000 */
[----:B------:R-:W-:Y:S01]  /*30b0*/  FADD.FTZ R6, R45, R44 ;  /* 0x0000002c2d067221 */ /* 0x000fe20000010000 */
[----:B------:R-:W-:Y:S01]  /*30c0*/  STS.64 [R36], R82 ;  /* 0x0000005224007388 */ /* 0x000fe20000000a00 */
[----:B------:R-:W-:-:S03]  /*30d0*/  NOP ;  /* 0x0000000000007918 */ /* 0x000fc60000000000 */
[----:B------:R-:W-:Y:S01]  /*30e0*/  LDS.U16 R35, [R31] ;  /* 0x000000001f237984 */ /* 0x000fe20000000400 */
[----:B0-----:R-:W-:-:S03]  /*30f0*/  IMAD.WIDE.U32 R32, R48, UR18, R50 ;  /* 0x0000001230207c25 */ /* 0x001fc6000f8e0032 */
[----:B------:R-:W-:Y:S01]  /*3100*/  LDS.U16 R37, [R31+0x40] ;  /* 0x000040001f257984 */ /* 0x000fe20000000400 */
[----:B------:R-:W-:Y:S02]  /*3110*/  IMAD R33, R49, UR18, R33 ;  /* 0x0000001231217c24 */ /* 0x000fe4000f8e0221 */
[----:B-----5:R-:W-:Y:S01]  /*3120*/  IMAD.WIDE.U32 R50, R68, UR18, R50 ;  /* 0x0000001244327c25 */ /* 0x020fe2000f8e0032 */
[----:B------:R-:W-:Y:S03]  /*3130*/  LDS.U16 R39, [R31+0x80] ;  /* 0x000080001f277984 */ /* 0x000fe60000000400 */
[C---:B---3--:R-:W-:Y:S01]  /*3140*/  IMAD.WIDE.U32 R32, R2.reuse, UR8, R32 ;  /* 0x0000000802207c25 */ /* 0x048fe2000f8e0020 */
[----:B------:R-:W-:Y:S03]  /*3150*/  LDS.U16 R41, [R31+0xc0] ;  /* 0x0000c0001f297984 */ /* 0x000fe60000000400 */
[----:B------:R-:W-:Y:S01]  /*3160*/  IMAD R0, R2, UR9, R33 ;  /* 0x0000000902007c24 */ /* 0x000fe2000f8e0221 */
[----:B------:R-:W-:Y:S01]  /*3170*/  @!P1 STS [UR6+0x100], R29 ;  /* 0x0001001dff009988 */ /* 0x000fe20008000806 */
[----:B------:R-:W-:Y:S01]  /*3180*/  BAR.SYNC.DEFER_BLOCKING 0x0 ;  /* 0x0000000000007b1d */ /* 0x000fe20000010000 */
[----:B------:R-:W-:Y:S01]  /*3190*/  IADD3 R33, P3, PT, R22, R32, RZ ;  /* 0x0000002016217210 */ /* 0x000fe20007f7e0ff */
[----:B------:R-:W-:-:S03]  /*31a0*/  IMAD R51, R69, UR18, R51 ;  /* 0x0000001245337c24 */ /* 0x000fc6000f8e0233 */
[----:B------:R-:W-:Y:S01]  /*31b0*/  IADD3.X R0, PT, PT, RZ, R0, RZ, P3, !PT ;  /* 0x00000000ff007210 */ /* 0x000fe20001ffe4ff */
[----:B------:R-:W0:Y:S01]  /*31c0*/  LDCU.64 UR8, c[0x0][0x560] ;  /* 0x0000ac00ff0877ac */ /* 0x000e220008000a00 */
[----:B----4-:R-:W-:-:S04]  /*31d0*/  LEA R32, P5, R33, UR10, 0x1 ;  /* 0x0000000a21207c11 */ /* 0x010fc8000f8a08ff */
[----:B------:R-:W-:Y:S01]  /*31e0*/  LEA.HI.X R33, R33, UR11, R0, 0x1, P5 ;  /* 0x0000000b21217c11 */ /* 0x000fe2000a8f0c00 */
[----:B------:R-:W3:Y:S02]  /*31f0*/  LDS R43, [UR6+0x100] ;  /* 0x00010006ff2b7984 */ /* 0x000ee40008000800 */
[-C--:B---3--:R-:W-:Y:S02]  /*3200*/  ISETP.GE.AND P0, PT, R22, R43.reuse, PT ;  /* 0x0000002b1600720c */ /* 0x088fe40003f06270 */
        /* <DEDUP_REMOVED lines=17> */
[----:B------:R-:W3:Y:S02]  /*3320*/  LDCU.64 UR6, c[0x0][0x520] ;  /* 0x0000a400ff0677ac */ /* 0x000ee40008000a00 */
[----:B---3--:R-:W-:-:S04]  /*3330*/  IMAD.WIDE.U32 R32, R2, UR6, R50 ;  /* 0x0000000602207c25 */ /* 0x008fc8000f8e0032 */
[----:B------:R-:W-:Y:S01]  /*3340*/  IMAD R0, R2, UR7, R33 ;  /* 0x0000000702007c24 */ /* 0x000fe2000f8e0221 */
[----:B------:R-:W-:-:S04]  /*3350*/  IADD3 R32, P4, PT, R22, R32, RZ ;  /* 0x0000002016207210 */ /* 0x000fc80007f9e0ff */
[----:B----4-:R-:W-:Y:S02]  /*3360*/  IADD3.X R29, PT, PT, RZ, R0, RZ, P4, !PT ;  /* 0x00000000ff1d7210 */ /* 0x010fe400027fe4ff */
        /* <DEDUP_REMOVED lines=21> */
.L_x_9674:
[----:B------:R-:W3:Y:S01]  /*34c0*/  LDC.64 R12, c[0x0][0x548] ;  /* 0x00015200ff0c7b82 */ /* 0x000ee20000000a00 */
[----:B------:R-:W4:Y:S01]  /*34d0*/  S2R R16, SR_TID.X ;  /* 0x0000000000107919 */ /* 0x000f220000002100 */
[----:B------:R-:W4:Y:S06]  /*34e0*/  LDCU UR7, c[0x0][0x38c] ;  /* 0x00007180ff0777ac */ /* 0x000f2c0008000800 */
[----:B------:R-:W0:Y:S01]  /*34f0*/  LDC.64 R14, c[0x0][0x568] ;  /* 0x00015a00ff0e7b82 */ /* 0x000e220000000a00 */
[----:B---3--:R-:W-:-:S04]  /*3500*/  ISETP.NE.U32.AND P1, PT, R12, RZ, PT ;  /* 0x000000ff0c00720c */ /* 0x008fc80003f25070 */
[----:B------:R-:W-:Y:S02]  /*3510*/  ISETP.NE.AND.EX P1, PT, R13, RZ, PT, P1 ;  /* 0x000000ff0d00720c */ /* 0x000fe40003f25310 */
[----:B0-----:R-:W-:Y:S02]  /*3520*/  ISETP.NE.U32.AND P0, PT, R14, RZ, PT ;  /* 0x000000ff0e00720c */ /* 0x001fe40003f05070 */
[----:B----4-:R-:W-:Y:S02]  /*3530*/  ISETP.GE.AND P2, PT, R16, UR7, PT ;  /* 0x0000000710007c0c */ /* 0x010fe4000bf46270 */
[----:B------:R-:W-:-:S07]  /*3540*/  ISETP.NE.AND.EX P0, PT, R15, RZ, PT, P0 ;  /* 0x000000ff0f00720c */ /* 0x000fce0003f05300 */
[----:B------:R-:W-:Y:S06]  /*3550*/  @!P1 BRA `(.L_x_9692) ;  /* 0x0000000000649947 */ /* 0x000fec0003800000 */
[----:B------:R-:W0:Y:S01]  /*3560*/  SHFL.DOWN P1, R0, R9, 0x1, 0x1f ;  /* 0x08201f0009007f89 */ /* 0x000e220000020000 */
[----:B------:R-:W-:Y:S01]  /*3570*/  BSSY.RECONVERGENT B0, `(.L_x_9692) ;  /* 0x0000017000007945 */ /* 0x000fe20003800200 */
[----:B------:R-:W3:Y:S01]  /*3580*/  S2R R8, SR_LANEID ;  /* 0x0000000000087919 */ /* 0x000ee20000000000 */
[----:B0-----:R-:W-:-:S05]  /*3590*/  @P1 FADD R0, R0, R9 ;  /* 0x0000000900001221 */ /* 0x001fca0000000000 */
[----:B-----5:R-:W0:Y:S01]  /*35a0*/  SHFL.DOWN P1, R3, R0, 0x2, 0x1f ;  /* 0x08401f0000037f89 */ /* 0x020e220000020000 */
[----:B---3--:R-:W-:Y:S02]  /*35b0*/  ISETP.NE.AND P3, PT, R8, RZ, PT ;  /* 0x000000ff0800720c */ /* 0x008fe40003f65270 */
[----:B------:R-:W3:Y:S11]  /*35c0*/  S2R R8, SR_TID.X ;  /* 0x0000000000087919 */ /* 0x000ef60000002100 */
[----:B------:R-:W4:Y:S01]  /*35d0*/  @!P3 S2R R17, SR_CgaCtaId ;  /* 0x000000000011b919 */ /* 0x000f220000008800 */
[----:B0-----:R-:W-:Y:S01]  /*35e0*/  @P1 FADD R3, R0, R3 ;  /* 0x0000000300031221 */ /* 0x001fe20000000000 */
[----:B------:R-:W-:-:S04]  /*35f0*/  @!P3 MOV R0, 0x400 ;  /* 0x000004000000b802 */ /* 0x000fc80000000f00 */
[----:B------:R-:W0:Y:S01]  /*3600*/  SHFL.DOWN P1, R4, R3, 0x4, 0x1f ;  /* 0x08801f0003047f89 */ /* 0x000e220000020000 */
[----:B----4-:R-:W-:Y:S01]  /*3610*/  @!P3 LEA R17, R17, R0, 0x18 ;  /* 0x000000001111b211 */ /* 0x010fe200078ec0ff */
        /* <DEDUP_REMOVED lines=12> */
.L_x_9693:
[----:B------:R-:W-:Y:S05]  /*36e0*/  BSYNC.RECONVERGENT B0 ;  /* 0x0000000000007941 */ /* 0x000fea0003800200 */
.L_x_9692:
[----:B------:R-:W-:Y:S05]  /*36f0*/  @!P0 BRA `(.L_x_9694) ;  /* 0x0000000000688947 */ /* 0x000fea0003800000 */
[----:B------:R-:W-:Y:S06]  /*3700*/  BAR.SYNC.DEFER_BLOCKING 0x0 ;  /* 0x0000000000007b1d */ /* 0x000fec0000010000 */
[----:B------:R-:W-:Y:S01]  /*3710*/  BSSY.RECONVERGENT B0, `(.L_x_9694) ;  /* 0x0000018000007945 */ /* 0x000fe20003800200 */
[----:B-----5:R-:W4:Y:S01]  /*3720*/  SHFL.DOWN P0, R3, R6, 0x1, 0x1f ;  /* 0x08201f0006037f89 */ /* 0x020f220000000000 */
[----:B---3--:R-:W3:Y:S01]  /*3730*/  S2R R8, SR_LANEID ;  /* 0x0000000000087919 */ /* 0x008ee20000000000 */
[----:B----4-:R-:W-:Y:S02]  /*3740*/  @P0 FADD R3, R3, R6 ;  /* 0x0000000603030221 */ /* 0x010fe40000000000 */
[----:B------:R-:W4:Y:S03]  /*3750*/  S2R R6, SR_TID.X ;  /* 0x0000000000067919 */ /* 0x000f260000002100 */
[----:B------:R-:W0:Y:S01]  /*3760*/  SHFL.DOWN P0, R0, R3, 0x2, 0x1f ;  /* 0x08401f0003007f89 */ /* 0x000e220000000000 */
[----:B---3--:R-:W-:-:S13]  /*3770*/  ISETP.NE.AND P1, PT, R8, RZ, PT ;  /* 0x000000ff0800720c */ /* 0x008fda0003f25270 */
        /* <DEDUP_REMOVED lines=14> */
[----:B0-----:R-:W-:-:S04]  /*3860*/  LEA R8, P0, R2, R14, 0x2 ;  /* 0x0000000e02087211 */ /* 0x001fc800078010ff */
[----:B------:R-:W-:-:S05]  /*3870*/  LEA.HI.X R9, R2, R15, RZ, 0x2, P0 ;  /* 0x0000000f02097211 */ /* 0x000fca00000f14ff */
[----:B------:R3:W-:Y:S04]  /*3880*/  REDG.E.ADD.F32.FTZ.RN.STRONG.GPU desc[UR16][R8.64], R11 ;  /* 0x0000000b080079a6 */ /* 0x0007e8000c12f310 */
.L_x_9695:
[----:B------:R-:W-:Y:S05]  /*3890*/  BSYNC.RECONVERGENT B0 ;  /* 0x0000000000007941 */ /* 0x000fea0003800200 */
.L_x_9694:
[----:B------:R-:W-:Y:S05]  /*38a0*/  @P2 EXIT ;  /* 0x000000000000294d */ /* 0x000fea0003800000 */
[----:B------:R-:W4:Y:S01]  /*38b0*/  S2UR UR5, SR_CgaCtaId ;  /* 0x00000000000579c3 */ /* 0x000f220000008800 */
[----:B------:R-:W-:Y:S01]  /*38c0*/  BSSY.RECONVERGENT B0, `(.L_x_9696) ;  /* 0x000001f000007945 */ /* 0x000fe20003800200 */
[----:B------:R-:W-:Y:S01]  /*38d0*/  MOV R15, R16 ;  /* 0x00000010000f7202 */ /* 0x000fe20000000f00 */
[----:B------:R-:W-:Y:S01]  /*38e0*/  UMOV UR4, 0x400 ;  /* 0x0000040000047882 */ /* 0x000fe20000000000 */
[----:B------:R-:W0:Y:S01]  /*38f0*/  LDCU UR6, c[0x0][0x360] ;  /* 0x00006c00ff0677ac */ /* 0x000e220008000800 */
[----:B------:R-:W0:Y:S01]  /*3900*/  LDCU.64 UR8, c[0x0][0x4b0] ;  /* 0x00009600ff0877ac */ /* 0x000e220008000a00 */
[----:B------:R-:W0:Y:S01]  /*3910*/  LDCU.64 UR10, c[0x0][0x4d0] ;  /* 0x00009a00ff0a77ac */ /* 0x000e220008000a00 */
[----:B------:R-:W0:Y:S01]  /*3920*/  LDCU.128 UR12, c[0x0][0x530] ;  /* 0x0000a600ff0c77ac */ /* 0x000e220008000c00 */
[----:B----4-:R-:W-:-:S12]  /*3930*/  ULEA UR4, UR5, UR4, 0x18 ;  /* 0x0000000405047291 */ /* 0x010fd8000f8ec0ff */
.L_x_9697:
[----:B------:R-:W-:Y:S02]  /*3940*/  LEA R0, R15, UR4, 0x2 ;  /* 0x000000040f007c11 */ /* 0x000fe4000f8e10ff */
[----:B------:R-:W-:Y:S02]  /*3950*/  SHF.R.S32.HI R2, RZ, 0x1f, R15 ;  /* 0x0000001fff027819 */ /* 0x000fe4000001140f */
[----:B------:R-:W-:Y:S01]  /*3960*/  MOV R6, R60 ;  /* 0x0000003c00067202 */ /* 0x000fe20000000f00 */
[----:B0---4-:R-:W0:Y:S01]  /*3970*/  LDS R17, [R0+0x15c8] ;  /* 0x0015c80000117984 */ /* 0x011e220000000800 */
[----:B-----5:R-:W-:Y:S01]  /*3980*/  MOV R4, R62 ;  /* 0x0000003e00047202 */ /* 0x020fe20000000f00 */
[C---:B---3--:R-:W-:Y:S02]  /*3990*/  IMAD R8, R2.reuse, UR8, RZ ;  /* 0x0000000802087c24 */ /* 0x048fe4000f8e02ff */
[----:B------:R-:W3:Y:S01]  /*39a0*/  LDS R19, [R0+0x19c8] ;  /* 0x0019c80000137984 */ /* 0x000ee20000000800 */
        /* <DEDUP_REMOVED lines=14> */
[----:B---3--:R4:W-:Y:S01]  /*3a90*/  REDG.E.ADD.F32.FTZ.RN.STRONG.GPU desc[UR16][R12.64], R19 ;  /* 0x000000130c0079a6 */ /* 0x0089e2000c12f310 */
[----:B------:R-:W-:Y:S05]  /*3aa0*/  @!P0 BRA `(.L_x_9697) ;  /* 0xfffffffc00a48947 */ /* 0x000fea000383ffff */
[----:B------:R-:W-:Y:S05]  /*3ab0*/  BSYNC.RECONVERGENT B0 ;  /* 0x0000000000007941 */ /* 0x000fea0003800200 */
.L_x_9696:
[----:B------:R-:W-:Y:S05]  /*3ac0*/  EXIT ;  /* 0x000000000000794d */ /* 0x000fea0003800000 */
.L_x_9698:
        /* <DEDUP_REMOVED lines=11> */
.L_x_10541:


//--------------------- .text._Z25selective_scan_bwd_kernelI32Selective_Scan_bwd_kernel_traitsILi32ELi4ELb0ELb0ELb1ELb1ELb0EN3c104HalfEfEEv12SSMParamsBwd --------------------------
	.section	.text._Z25selective_scan_bwd_kernelI32Selective_Scan_bwd_kernel_traitsILi32ELi4ELb0ELb0ELb1ELb1ELb0EN3c104HalfEfEEv12SSMParamsBwd,"ax",@progbits
	.align	128
        .global         _Z25selective_scan_bwd_kernelI32Selective_Scan_bwd_kernel_traitsILi32ELi4ELb0ELb0ELb1ELb1ELb0EN3c104HalfEfEEv12SSMParamsBwd
        .type           _Z25selective_scan_bwd_kernelI32Selective_Scan_bwd_kernel_traitsILi32ELi4ELb0ELb0ELb1ELb1ELb0EN3c104HalfEfEEv12SSMParamsBwd,@function
        .size           _Z25selective_scan_bwd_kernelI32Selective_Scan_bwd_kernel_traitsILi32ELi4ELb0ELb0ELb1ELb1ELb0EN3c104HalfEfEEv12SSMParamsBwd,(.L_x_10542 - _Z25selective_scan_bwd_kernelI32Selective_Scan_bwd_kernel_traitsILi32ELi4ELb0ELb0ELb1ELb1ELb0EN3c104HalfEfEEv12SSMParamsBwd)
        .other          _Z25selective_scan_bwd_kernelI32Selective_Scan_bwd_kernel_traitsILi32ELi4ELb0ELb0ELb1ELb1ELb0EN3c104HalfEfEEv12SSMParamsBwd,@"STO_CUDA_ENTRY STV_DEFAULT"
_Z25selective_scan_bwd_kernelI32Selective_Scan_bwd_kernel_traitsILi32ELi4ELb0ELb0ELb1ELb1ELb0EN3c104HalfEfEEv12SSMParamsBwd:
.text._Z25selective_scan_bwd_kernelI32Selective_Scan_bwd_kernel_traitsILi32ELi4ELb0ELb0ELb1ELb1ELb0EN3c104HalfEfEEv12SSMParamsBwd:
        /* <DEDUP_REMOVED lines=53> */
[----:B------:R-:W-:-:S02]  /*0350*/  MOV R7, UR5 ;  /* 0x0000000500077c02 */ /* 0x000fc40008000f00 */
[----:B------:R-:W-:Y:S02]  /*0360*/  MOV R6, UR4 ;  /* 0x0000000400067c02 */ /* 0x000fe40008000f00 */
[----:B------:R-:W-:Y:S02]  /*0370*/  MOV R7, UR9 ;  /* 0x0000000900077c02 */ /* 0x000fe40008000f00 */
[----:B------:R-:W-:Y:S02]  /*0380*/  @!P2 IADD3 R0, PT, PT, R0, 0x1, RZ ;  /* 0x000000010000a810 */ /* 0x000fe40007ffe0ff */
[----:B------:R-:W-:Y:S01]  /*0390*/  MOV R9, UR7 ;  /* 0x0000000700097c02 */ /* 0x000fe20008000f00 */
[----:B------:R-:W-:Y:S01]  /*03a0*/  IMAD.WIDE.U32 R6, R2, UR10, R6 ;  /* 0x0000000a02067c25 */ /* 0x000fe2000f8e0006 */
[----:B------:R-:W-:Y:S01]  /*03b0*/  MOV R9, UR8 ;  /* 0x0000000800097c02 */ /* 0x000fe20008000f00 */
[----:B------:R-:W2:Y:S01]  /*03c0*/  LDCU.64 UR8, c[0x0][0x498] ;  /* 0x00009300ff0877ac */ /* 0x000ea20008000a00 */
[----:B------:R-:W-:-:S02]  /*03d0*/  @P1 IADD3 R0, PT, PT, R0, 0x1, RZ ;  /* 0x0000000100001810 */ /* 0x000fc40007ffe0ff */
[C---:B------:R-:W-:Y:S01]  /*03e0*/  LOP3.LUT R10, R2.reuse, R19, RZ, 0x3c, !PT ;  /* 0x00000013020a7212 */ /* 0x040fe200078e3cff */
[----:B------:R-:W-:Y:S01]  /*03f0*/  IMAD R17, R2, UR11, R7 ;  /* 0x0000000b02117c24 */ /* 0x000fe2000f8e0207 */
[----:B------:R-:W-:Y:S01]  /*0400*/  MOV R55, R0 ;  /* 0x0000000000377202 */ /* 0x000fe20000000f00 */
[----:B------:R-:W1:Y:S01]  /*0410*/  LDCU.64 UR10, c[0x0][0x3d0] ;  /* 0x00007a00ff0a77ac */ /* 0x000e620008000a00 */
[----:B---3--:R-:W-:Y:S01]  /*0420*/  @P0 IMAD R0, R5, UR18, R2 ;  /* 0x0000001205000c24 */ /* 0x008fe2000f8e0202 */
[----:B------:R-:W-:Y:S02]  /*0430*/  ISETP.GE.AND P3, PT, R10, RZ, PT ;  /* 0x000000ff0a00720c */ /* 0x000fe40003f66270 */
[----:B------:R-:W-:Y:S01]  /*0440*/  ISETP.NE.AND P2, PT, R19, RZ, PT ;  /* 0x000000ff1300720c */ /* 0x000fe20003f45270 */
[----:B------:R-:W3:Y:S01]  /*0450*/  @P0 LDC.64 R10, c[0x0][0x480] ;  /* 0x00012000ff0a0b82 */ /* 0x000ee20000000a00 */
[----:B------:R-:W-:-:S04]  /*0460*/  @P0 IMAD R0, R0, R25, RZ ;  /* 0x0000001900000224 */ /* 0x000fc800078e02ff */
[----:B----4-:R-:W-:-:S03]  /*0470*/  @P0 IMAD R5, R0, R27, RZ ;  /* 0x0000001b00050224 */ /* 0x010fc600078e02ff */
[----:B------:R-:W4:Y:S01]  /*0480*/  LDC.64 R26, c[0x0][0x460] ;  /* 0x00011800ff1a7b82 */ /* 0x000f220000000a00 */
[----:B--2---:R-:W-:Y:S01]  /*0490*/  UIMAD.WIDE.U32 UR4, UR18, UR8, URZ ;  /* 0x00000008120472a5 */ /* 0x004fe2000f8e00ff */
[----:B------:R-:W-:Y:S02]  /*04a0*/  @!P3 IADD3 R55, PT, PT, -R55, RZ, RZ ;  /* 0x000000ff3737b210 */ /* 0x000fe40007ffe1ff */
[C---:B------:R-:W-:Y:S02]  /*04b0*/  LEA R13, R25.reuse, 0xffffff80, 0x7 ;  /* 0xffffff80190d7811 */ /* 0x040fe400078e38ff */
[----:B------:R-:W-:Y:S02]  /*04c0*/  ISETP.GE.AND P1, PT, R25, 0x1, PT ;  /* 0x000000011900780c */ /* 0x000fe40003f26270 */
[----:B------:R-:W-:Y:S01]  /*04d0*/  @!P2 LOP3.LUT R55, RZ, R19, RZ, 0x33, !PT ;  /* 0x00000013ff37a212 */ /* 0x000fe200078e33ff */
[----:B------:R-:W2:Y:S01]  /*04e0*/  LDC.64 R24, c[0x0][0x4a8] ;  /* 0x00012a00ff187b82 */ /* 0x000ea20000000a00 */
[----:B------:R-:W-:Y:S01]  /*04f0*/  IMAD.U32 R8, RZ, RZ, UR6 ;  /* 0x00000006ff087e24 */ /* 0x000fe2000f8e00ff */
[----:B------:R-:W-:Y:S01]  /*0500*/  UIMAD UR5, UR18, UR9, UR5 ;  /* 0x00000009120572a4 */ /* 0x000fe2000f8e0205 */
[----:B------:R-:W-:Y:S01]  /*0510*/  SHF.R.S32.HI R35, RZ, 0x1f, R55 ;  /* 0x0000001fff237819 */ /* 0x000fe20000011437 */
[----:B-1----:R-:W-:Y:S01]  /*0520*/  UIMAD.WIDE.U32 UR6, UR18, UR10, URZ ;  /* 0x0000000a120672a5 */ /* 0x002fe2000f8e00ff */
[----:B------:R-:W1:Y:S01]  /*0530*/  LDCU.64 UR8, c[0x0][0x4c8] ;  /* 0x00009900ff0877ac */ /* 0x000e620008000a00 */
[----:B------:R-:W-:-:S02]  /*0540*/  IMAD.WIDE.U32 R8, R2, UR14, R8 ;  /* 0x0000000e02087c25 */ /* 0x000fc4000f8e0008 */
[----:B------:R-:W-:Y:S02]  /*0550*/  UIMAD UR7, UR18, UR11, UR7 ;  /* 0x0000000b120772a4 */ /* 0x000fe4000f8e0207 */
        /* <DEDUP_REMOVED lines=17> */
[----:B------:R-:W-:Y:S01]  /*0670*/  LEA R12, P2, R14, R28, 0x1 ;  /* 0x0000001c0e0c7211 */ /* 0x000fe200078408ff */
[----:B-1----:R-:W-:Y:S01]  /*0680*/  IMAD.WIDE.U32 R64, R2, UR8, RZ ;  /* 0x0000000802407c25 */ /* 0x002fe2000f8e00ff */
[----:B------:R-:W-:Y:S02]  /*0690*/  IADD3.X R16, PT, PT, R0, R11, RZ, P4, !PT ;  /* 0x0000000b00107210 */ /* 0x000fe400027fe4ff */
[----:B------:R-:W-:Y:S01]  /*06a0*/  LEA.HI.X R18, R18, R27, R7, 0x1, P0 ;  /* 0x0000001b12127211 */ /* 0x000fe200000f0c07 */
[----:B------:R-:W-:Y:S01]  /*06b0*/  IMAD.X R0, R0, 0x1, R9, P5 ;  /* 0x0000000100007824 */ /* 0x000fe200028e0609 */
[----:B------:R-:W-:Y:S01]  /*06c0*/  LEA.HI.X R14, R14, R29, R5, 0x1, P2 ;  /* 0x0000001d0e0e7211 */ /* 0x000fe200010f0c05 */
[----:B--2---:R-:W-:Y:S01]  /*06d0*/  IMAD.WIDE.U32 R62, R2, R24, RZ ;  /* 0x00000018023e7225 */ /* 0x004fe200078e00ff */
[----:B------:R-:W-:-:S02]  /*06e0*/  LEA R15, P0, R6, R30, 0x1 ;  /* 0x0000001e060f7211 */ /* 0x000fc400078008ff */
[C---:B0-----:R-:W-:Y:S01]  /*06f0*/  LEA R17, P2, R13.reuse, R32, 0x1 ;  /* 0x000000200d117211 */ /* 0x041fe200078408ff */
[----:B------:R-:W-:Y:S02]  /*0700*/  IMAD R5, R2, UR9, R65 ;  /* 0x0000000902057c24 */ /* 0x000fe4000f8e0241 */
[----:B------:R-:W-:Y:S01]  /*0710*/  HFMA2 R9, -RZ, RZ, 0, 0 ;  /* 0x00000000ff097431 */ /* 0x000fe200000001ff */
[----:B------:R-:W-:Y:S01]  /*0720*/  LEA.HI.X R16, R6, R31, R16, 0x1, P0 ;  /* 0x0000001f06107211 */ /* 0x000fe200000f0c10 */
[----:B------:R-:W-:Y:S01]  /*0730*/  IMAD R7, R2, R25, R63 ;  /* 0x0000001902077224 */ /* 0x000fe200078e023f */
        /* <DEDUP_REMOVED lines=15> */
[----:B------:R-:W-:Y:S02]  /*0830*/  IMAD R29, R55, UR11, R0 ;  /* 0x0000000b371d7c24 */ /* 0x000fe4000f8e0200 */
[----:B----4-:R-:W-:Y:S01]  /*0840*/  IMAD.WIDE.U32 R56, R2, UR8, RZ ;  /* 0x0000000802387c25 */ /* 0x010fe2000f8e00ff */
[----:B---3--:R-:W-:-:S03]  /*0850*/  ULEA UR5, UR5, UR4, 0x18 ;  /* 0x0000000405057291 */ /* 0x008fc6000f8ec0ff */
[----:B0-----:R-:W-:-:S04]  /*0860*/  IMAD.WIDE.U32 R8, R20, UR18, R60 ;  /* 0x0000001214087c25 */ /* 0x001fc8000f8e003c */
[----:B------:R-:W-:Y:S01]  /*0870*/  IMAD R9, R21, UR18, R9 ;  /* 0x0000001215097c24 */ /* 0x000fe2000f8e0209 */
[----:B------:R-:W-:Y:S01]  /*0880*/  LEA R20, R60, UR5, 0x4 ;  /* 0x000000053c147c11 */ /* 0x000fe2000f8e20ff */
[C---:B------:R-:W-:Y:S02]  /*0890*/  IMAD R11, R2.reuse, UR7, R59 ;  /* 0x00000007020b7c24 */ /* 0x040fe4000f8e023b */
[----:B------:R-:W-:Y:S01]  /*08a0*/  IMAD.WIDE.U32 R54, R55, UR10, R8 ;  /* 0x0000000a37367c25 */ /* 0x000fe2000f8e0008 */
[----:B------:R-:W-:Y:S02]  /*08b0*/  MOV R8, R10 ;  /* 0x0000000a00087202 */ /* 0x000fe40000000f00 */
[----:B------:R-:W-:Y:S01]  /*08c0*/  MOV R10, R18 ;  /* 0x00000012000a7202 */ /* 0x000fe20000000f00 */
[----:B------:R-:W-:Y:S01]  /*08d0*/  IMAD R13, R2, UR9, R57 ;  /* 0x00000009020d7c24 */ /* 0x000fe2000f8e0239 */
[C---:B------:R-:W-:Y:S01]  /*08e0*/  SHF.L.U32 R18, R60.reuse, 0x2, RZ ;  /* 0x000000023c127819 */ /* 0x040fe200000006ff */
[----:B------:R-:W-:Y:S01]  /*08f0*/  VIADD R24, R60, 0x200 ;  /* 0x000002003c187836 */ /* 0x000fe20000000000 */
[----:B------:R-:W-:-:S02]  /*0900*/  IADD3 R25, PT, PT, R20, 0x110, RZ ;  /* 0x0000011014197810 */ /* 0x000fc40007ffe0ff */
[----:B------:R-:W-:Y:S02]  /*0910*/  LOP3.LUT R23, R18, 0xf80, RZ, 0xc0, !PT ;  /* 0x00000f8012177812 */ /* 0x000fe400078ec0ff */
[----:B------:R-:W-:Y:S01]  /*0920*/  MOV R9, RZ ;  /* 0x000000ff00097202 */ /* 0x000fe20000000f00 */
[C---:B------:R-:W-:Y:S01]  /*0930*/  IMAD R25, R60.reuse, -0xc, R25 ;  /* 0xfffffff43c197824 */ /* 0x040fe200078e0219 */
[----:B------:R-:W-:Y:S02]  /*0940*/  LOP3.LUT R22, R23, 0x1f, R60, 0xf8, !PT ;  /* 0x0000001f17167812 */ /* 0x000fe400078ef83c */
[----:B-1----:R-:W-:Y:S02]  /*0950*/  MOV R21, UR6 ;  /* 0x0000000600157c02 */ /* 0x002fe40008000f00 */
[----:B------:R-:W-:Y:S02]  /*0960*/  LOP3.LUT R23, R60, 0x1f, RZ, 0xc0, !PT ;  /* 0x0000001f3c177812 */ /* 0x000fe400078ec0ff */
[----:B------:R-:W-:-:S02]  /*0970*/  LOP3.LUT R26, R22, 0x20, RZ, 0xfc, !PT ;  /* 0x00000020161a7812 */ /* 0x000fc400078efcff */
[C---:B------:R-:W-:Y:S02]  /*0980*/  LOP3.LUT R27, R22.reuse, 0x40, RZ, 0xfc, !PT ;  /* 0x00000040161b7812 */ /* 0x040fe400078efcff */
[----:B------:R-:W-:Y:S02]  /*0990*/  LOP3.LUT R28, R22, 0x60, RZ, 0xfc, !PT ;  /* 0x00000060161c7812 */ /* 0x000fe400078efcff */
[----:B------:R-:W-:-:S07]  /*09a0*/  IADD3 R29, PT, PT, R55, R29, RZ ;  /* 0x0000001d371d7210 */ /* 0x000fce0007ffe0ff */
.L_x_9723:
[----:B0-----:R-:W0:Y:S01]  /*09b0*/  LDCU UR4, c[0x0][0x388] ;  /* 0x00007100ff0477ac */ /* 0x001e220008000800 */
[----:B------:R-:W-:Y:S02]  /*09c0*/  IADD3 R30, PT, PT, R21, -0x1, RZ ;  /* 0xffffffff151e7810 */ /* 0x000fe40007ffe0ff */
[----:B------:R-:W-:Y:S02]  /*09d0*/  SHF.L.U32 R35, R22, 0x1, RZ ;  /* 0x0000000116237819 */ /* 0x000fe400000006ff */
[----:B------:R-:W-:Y:S02]  /*09e0*/  SHF.L.U32 R52, R30, 0x7, RZ ;  /* 0x000000071e347819 */ /* 0x000fe400000006ff */
[----:B------:R-:W-:Y:S02]  /*09f0*/  IADD3 R32, P4, PT, R35, R8, RZ ;  /* 0x0000000823207210 */ /* 0x000fe40007f9e0ff */
[----:B------:R-:W-:Y:S02]  /*0a00*/  PRMT R0, RZ, 0x7610, R0 ;  /* 0x00007610ff007816 */ /* 0x000fe40000000000 */
[----:B------:R-:W-:-:S02]  /*0a10*/  PRMT R34, RZ, 0x7610, R34 ;  /* 0x00007610ff227816 */ /* 0x000fc40000000022 */
[----:B------:R-:W-:Y:S02]  /*0a20*/  PRMT R40, RZ, 0x7610, R40 ;  /* 0x00007610ff287816 */ /* 0x000fe40000000028 */
        /* <DEDUP_REMOVED lines=12> */
[----:B------:R-:W0:Y:S01]  /*0af0*/  S2UR UR6, SR_CgaCtaId ;  /* 0x00000000000679c3 */ /* 0x000e220000008800 */
[----:B------:R-:W-:Y:S01]  /*0b00*/  UMOV UR4, 0x400 ;  /* 0x0000040000047882 */ /* 0x000fe20000000000 */
[----:B------:R-:W-:Y:S01]  /*0b10*/  IADD3 R50, P4, PT, R35, R12, RZ ;  /* 0x0000000c23327210 */ /* 0x000fe20007f9e0ff */
[----:B------:R-:W1:Y:S01]  /*0b20*/  S2R R36, SR_LANEID ;  /* 0x0000000000247919 */ /* 0x000e620000000000 */
[----:B------:R-:W-:-:S02]  /*0b30*/  PRMT R44, RZ, 0x7610, R44 ;  /* 0x00007610ff2c7816 */ /* 0x000fc4000000002c */
[----:B------:R-:W-:Y:S02]  /*0b40*/  PRMT R46, RZ, 0x7610, R46 ;  /* 0x00007610ff2e7816 */ /* 0x000fe4000000002e */
[----:B------:R-:W-:Y:S02]  /*0b50*/  PRMT R48, RZ, 0x7610, R48 ;  /* 0x00007610ff307816 */ /* 0x000fe40000000030 */
[----:B------:R-:W-:Y:S02]  /*0b60*/  PRMT R68, RZ, 0x7610, R68 ;  /* 0x00007610ff447816 */ /* 0x000fe40000000044 */
[----:B------:R-:W-:Y:S01]  /*0b70*/  IADD3.X R51, PT, PT, RZ, R14, RZ, P4, !PT ;  /* 0x0000000eff337210 */ /* 0x000fe200027fe4ff */
[----:B0-----:R-:W-:-:S06]  /*0b80*/  ULEA UR6, UR6, UR4, 0x18 ;  /* 0x0000000406067291 */ /* 0x001fcc000f8ec0ff */
[C---:B-1----:R-:W-:Y:S02]  /*0b90*/  LEA R37, R36.reuse, UR6, 0x1 ;  /* 0x0000000624257c11 */ /* 0x042fe4000f8e08ff */
[----:B------:R-:W-:-:S03]  /*0ba0*/  LEA R38, R36, UR6, 0x3 ;  /* 0x0000000624267c11 */ /* 0x000fc6000f8e18ff */
[----:B--2---:R-:W-:Y:S04]  /*0bb0*/  STS.U16 [R37], R0 ;  /* 0x0000000025007388 */ /* 0x004fe80000000400 */
[----:B---3--:R0:W-:Y:S04]  /*0bc0*/  STS.U16 [R37+0x40], R34 ;  /* 0x0000402225007388 */ /* 0x0081e80000000400 */
[----:B----4-:R-:W-:Y:S04]  /*0bd0*/  STS.U16 [R37+0x80], R40 ;  /* 0x0000802825007388 */ /* 0x010fe80000000400 */
        /* <DEDUP_REMOVED lines=8> */
[----:B0-----:R-:W-:-:S02]  /*0c60*/  IADD3 R34, P4, PT, R35, R15, RZ ;  /* 0x0000000f23227210 */ /* 0x001fc40007f9e0ff */
[----:B------:R-:W-:Y:S02]  /*0c70*/  PRMT R0, RZ, 0x7610, R0 ;  /* 0x00007610ff007816 */ /* 0x000fe40000000000 */
        /* <DEDUP_REMOVED lines=23> */
[----:B------:R-:W-:Y:S01]  /*0df0*/  FADD.FTZ R41, R43, R4 ;  /* 0x000000042b297221 */ /* 0x000fe20000010000 */
[----:B------:R-:W-:Y:S02]  /*0e00*/  FSETP.GTU.FTZ.AND P2, PT, R39, 20, PT ;  /* 0x41a000002700780b */ /* 0x000fe40003f5c000 */
[----:B------:R-:W-:-:S02]  /*0e10*/  FSETP.GTU.FTZ.AND P3, PT, R40, 20, PT ;  /* 0x41a000002800780b */ /* 0x000fc40003f7c000 */
[----:B------:R-:W-:Y:S01]  /*0e20*/  FSETP.GTU.FTZ.AND P0, PT, R41, 20, PT ;  /* 0x41a000002900780b */ /* 0x000fe20003f1c000 */
[----:B--2---:R-:W-:Y:S04]  /*0e30*/  STS.U16 [R37], R0 ;  /* 0x0000000025007388 */ /* 0x004fe80000000400 */
[----:B---3--:R0:W-:Y:S04]  /*0e40*/  STS.U16 [R37+0x40], R42 ;  /* 0x0000402a25007388 */ /* 0x0081e80000000400 */
[----:B----4-:R1:W-:Y:S04]  /*0e50*/  STS.U16 [R37+0x80], R70 ;  /* 0x0000804625007388 */ /* 0x0103e80000000400 */
[----:B------:R1:W-:Y:S01]  /*0e60*/  STS.U16 [R37+0xc0], R72 ;  /* 0x0000c04825007388 */ /* 0x0003e20000000400 */
[----:B------:R-:W-:-:S03]  /*0e70*/  NOP ;  /* 0x0000000000007918 */ /* 0x000fc60000000000 */
[----:B------:R1:W2:Y:S01]  /*0e80*/  LDS.64 R48, [R38] ;  /* 0x0000000026307984 */ /* 0x0002a20000000a00 */
[----:B0-----:R-:W-:-:S05]  /*0e90*/  FADD.FTZ R42, R45, R4 ;  /* 0x000000042d2a7221 */ /* 0x001fca0000010000 */
[----:B------:R-:W-:Y:S01]  /*0ea0*/  FSETP.GTU.FTZ.AND P1, PT, R42, 20, PT ;  /* 0x41a000002a00780b */ /* 0x000fe20003f3c000 */
[----:B------:R-:W-:-:S12]  /*0eb0*/  @P2 BRA `(.L_x_9701) ;  /* 0x0000000000782947 */ /* 0x000fd80003800000 */
        /* <DEDUP_REMOVED lines=30> */
.L_x_9701:
[----:B------:R-:W-:Y:S05]  /*10a0*/  BSYNC.RECONVERGENT B0 ;  /* 0x0000000000007941 */ /* 0x000fea0003800200 */
.L_x_9700:
        /* <DEDUP_REMOVED lines=32> */
.L_x_9703:
[----:B------:R-:W-:Y:S05]  /*12b0*/  BSYNC.RECONVERGENT B0 ;  /* 0x0000000000007941 */ /* 0x000fea0003800200 */
.L_x_9702:
        /* <DEDUP_REMOVED lines=32> */
.L_x_9705:
[----:B------:R-:W-:Y:S05]  /*14c0*/  BSYNC.RECONVERGENT B0 ;  /* 0x0000000000007941 */ /* 0x000fea0003800200 */
.L_x_9704:
        /* <DEDUP_REMOVED lines=32> */
.L_x_9707:
[----:B------:R-:W-:Y:S05]  /*16d0*/  BSYNC.RECONVERGENT B0 ;  /* 0x0000000000007941 */ /* 0x000fea0003800200 */
.L_x_9706:
[----:B------:R-:W0:Y:S01]  /*16e0*/  LDCU UR4, c[0x0][0x38c] ;  /* 0x00007180ff0477ac */ /* 0x000e220008000800 */
[----:B--2---:R-:W-:Y:S02]  /*16f0*/  HADD2.F32 R0, -RZ, R48.H0_H0 ;  /* 0x20000030ff007230 */ /* 0x004fe40000004100 */
[----:B------:R-:W-:Y:S02]  /*1700*/  HFMA2 R89, -RZ, RZ, 0, 0 ;  /* 0x00000000ff597431 */ /* 0x000fe400000001ff */
[----:B------:R-:W-:Y:S01]  /*1710*/  HADD2.F32 R43, -RZ, R32.H1_H1 ;  /* 0x30000020ff2b7230 */ /* 0x000fe20000004100 */
[----:B------:R-:W-:Y:S01]  /*1720*/  PRMT R90, RZ, 0x7610, R90 ;  /* 0x00007610ff5a7816 */ /* 0x000fe2000000005a */
[----:B------:R-:W-:Y:S02]  /*1730*/  HADD2.F32 R48, -RZ, R48.H1_H1 ;  /* 0x30000030ff307230 */ /* 0x000fe40000004100 */
[----:B------:R-:W-:Y:S01]  /*1740*/  FFMA.FTZ R9, R0, R44, R9 ;  /* 0x0000002c00097223 */ /* 0x000fe20000010009 */
[----:B------:R-:W-:Y:S01]  /*1750*/  HADD2.F32 R46, -RZ, R33.H0_H0 ;  /* 0x20000021ff2e7230 */ /* 0x000fe20000004100 */
[----:B------:R-:W-:Y:S01]  /*1760*/  MOV R92, RZ ;  /* 0x000000ff005c7202 */ /* 0x000fe20000000f00 */
[----:B------:R-:W-:-:S02]  /*1770*/  HADD2.F32 R47, -RZ, R49.H0_H0 ;  /* 0x20000031ff2f7230 */ /* 0x000fc40000004100 */
[----:B------:R-:W-:Y:S01]  /*1780*/  FFMA.FTZ R32, R48, R43, R9 ;  /* 0x0000002b30207223 */ /* 0x000fe20000010009 */
[----:B------:R-:W-:Y:S01]  /*1790*/  HADD2.F32 R45, -RZ, R33.H1_H1 ;  /* 0x30000021ff2d7230 */ /* 0x000fe20000004100 */
[----:B------:R-:W-:Y:S01]  /*17a0*/  MOV R91, RZ ;  /* 0x000000ff005b7202 */ /* 0x000fe20000000f00 */
[----:B------:R-:W-:Y:S02]  /*17b0*/  HADD2.F32 R88, -RZ, R49.H1_H1 ;  /* 0x30000031ff587230 */ /* 0x000fe40000004100 */
[C---:B------:R-:W-:Y:S01]  /*17c0*/  FFMA.FTZ R9, R47.reuse, R46, R32 ;  /* 0x0000002e2f097223 */ /* 0x040fe20000010020 */
[----:B------:R-:W-:Y:S02]  /*17d0*/  HFMA2 R49, -RZ, RZ, 0, 0 ;  /* 0x00000000ff317431 */ /* 0x000fe400000001ff */
        /* <DEDUP_REMOVED lines=9> */
[C---:B------:R-:W-:Y:S01]  /*1870*/  IMAD.SHL.U32 R104, R21.reuse, 0x100, RZ ;  /* 0x0000010015687824 */ /* 0x040fe200078e00ff */
[----:B------:R-:W-:Y:S01]  /*1880*/  ISETP.NE.AND P0, PT, R21, 0x1, PT ;  /* 0x000000011500780c */ /* 0x000fe20003f05270 */
[----:B------:R-:W-:Y:S01]  /*1890*/  FMUL.FTZ R99, R44, R39 ;  /* 0x000000272c637220 */ /* 0x000fe20000410000 */
[----:B------:R-:W-:Y:S01]  /*18a0*/  SHF.L.U32 R103, R30, 0x8, RZ ;  /* 0x000000081e677819 */ /* 0x000fe200000006ff */
[----:B------:R-:W-:Y:S01]  /*18b0*/  FMUL.FTZ R100, R43, R40 ;  /* 0x000000282b647220 */ /* 0x000fe20000410000 */
[----:B------:R-:W-:Y:S01]  /*18c0*/  IADD3 R80, P1, PT, R52, R54, RZ ;  /* 0x0000003634507210 */ /* 0x000fe20007f3e0ff */
[----:B------:R-:W-:Y:S01]  /*18d0*/  FMUL.FTZ R101, R46, R41 ;  /* 0x000000292e657220 */ /* 0x000fe20000410000 */
[----:B-1----:R-:W1:Y:S01]  /*18e0*/  LDC.64 R70, c[0x0][0x448] ;  /* 0x00011200ff467b82 */ /* 0x002e620000000a00 */
[----:B------:R-:W-:Y:S01]  /*18f0*/  ISETP.GE.AND P2, PT, R22, R31, PT ;  /* 0x0000001f1600720c */ /* 0x000fe20003f46270 */
[----:B------:R-:W-:Y:S01]  /*1900*/  FMUL.FTZ R102, R45, R42 ;  /* 0x0000002a2d667220 */ /* 0x000fe20000410000 */
[----:B------:R-:W-:Y:S01]  /*1910*/  IADD3 R97, PT, PT, R21, -0x2, RZ ;  /* 0xfffffffe15617810 */ /* 0x000fe20007ffe0ff */
[----:B------:R-:W2:Y:S01]  /*1920*/  LDCU UR10, c[0x0][0x394] ;  /* 0x00007280ff0a77ac */ /* 0x000ea20008000800 */
[----:B------:R-:W-:-:S02]  /*1930*/  IADD3 R98, PT, PT, R52, R60, RZ ;  /* 0x0000003c34627210 */ /* 0x000fc40007ffe0ff */
[----:B------:R-:W-:Y:S01]  /*1940*/  ISETP.EQ.AND P0, PT, R60, RZ, P0 ;  /* 0x000000ff3c00720c */ /* 0x000fe20000702270 */
[----:B------:R-:W3:Y:S01]  /*1950*/  LDC.64 R72, c[0x0][0x3a8] ;  /* 0x0000ea00ff487b82 */ /* 0x000ee20000000a00 */
[----:B------:R-:W-:Y:S01]  /*1960*/  MOV R49, RZ ;  /* 0x000000ff00317202 */ /* 0x000fe20000000f00 */
[----:B------:R-:W4:Y:S01]  /*1970*/  LDCU UR12, c[0x0][0x38c] ;  /* 0x00007180ff0c77ac */ /* 0x000f220008000800 */
[----:B------:R-:W-:Y:S02]  /*1980*/  LOP3.LUT R103, R103, 0x100, RZ, 0xc0, !PT ;  /* 0x0000010067677812 */ /* 0x000fe400078ec0ff */
[----:B------:R-:W-:Y:S01]  /*1990*/  LOP3.LUT R104, R104, 0x100, RZ, 0xc0, !PT ;  /* 0x0000010068687812 */ /* 0x000fe200078ec0ff */
[----:B------:R-:W0:Y:S01]  /*19a0*/  LDCU UR11, c[0x0][0x388] ;  /* 0x00007100ff0b77ac */ /* 0x000e220008000800 */
[----:B------:R-:W-:Y:S01]  /*19b0*/  IADD3.X R81, PT, PT, RZ, R29, RZ, P1, !PT ;  /* 0x0000001dff517210 */ /* 0x000fe20000ffe4ff */
[----:B------:R-:W0:Y:S01]  /*19c0*/  LDC.64 R74, c[0x0][0x3c0] ;  /* 0x0000f000ff4a7b82 */ /* 0x000e220000000a00 */
[----:B------:R-:W0:Y:S01]  /*19d0*/  LDCU.64 UR8, c[0x0][0x540] ;  /* 0x0000a800ff0877ac */ /* 0x000e220008000a00 */
[----:B------:R-:W-:-:S06]  /*19e0*/  UMOV UR4, URZ ;  /* 0x000000ff00047c82 */ /* 0x000fcc0008000000 */
[----:B------:R-:W0:Y:S08]  /*19f0*/  LDC.64 R76, c[0x0][0x3e0] ;  /* 0x0000f800ff4c7b82 */ /* 0x000e300000000a00 */
[----:B--2-4-:R-:W0:Y:S02]  /*1a00*/  LDC.64 R78, c[0x0][0x4f0] ;  /* 0x00013c00ff4e7b82 */ /* 0x014e240000000a00 */
.L_x_9722:
[----:B0-----:R-:W-:Y:S01]  /*1a10*/  HFMA2 R33, -RZ, RZ, 0, 0 ;  /* 0x00000000ff217431 */ /* 0x001fe200000001ff */
[----:B------:R-:W-:Y:S02]  /*1a20*/  MOV R32, R22 ;  /* 0x0000001600207202 */ /* 0x000fe40000000f00 */
[-C--:B------:R-:W-:Y:S02]  /*1a30*/  ISETP.GE.AND P1, PT, R27, R31.reuse, PT ;  /* 0x0000001f1b00720c */ /* 0x080fe40003f26270 */
[-C--:B------:R-:W-:Y:S02]  /*1a40*/  ISETP.GE.AND P3, PT, R26, R31.reuse, PT ;  /* 0x0000001f1a00720c */ /* 0x080fe40003f66270 */
[----:B------:R-:W-:Y:S01]  /*1a50*/  ISETP.GE.AND P4, PT, R28, R31, PT ;  /* 0x0000001f1c00720c */ /* 0x000fe20003f86270 */
[----:B0-----:R-:W-:-:S04]  /*1a60*/  IMAD.WIDE.U32 R32, R76, UR4, R32 ;  /* 0x000000044c207c25 */ /* 0x001fc8000f8e0020 */
        /* <DEDUP_REMOVED lines=21> */
[----:B------:R-:W-:Y:S02]  /*1bc0*/  HFMA2 R106, -RZ, RZ, 0, 0 ;  /* 0x00000000ff6a7431 */ /* 0x000fe400000001ff */
[----:B------:R-:W-:Y:S01]  /*1bd0*/  IMAD.MOV.U32 R86, RZ, RZ, RZ ;  /* 0x000000ffff567224 */ /* 0x000fe200078e00ff */
[----:B------:R-:W0:Y:S01]  /*1be0*/  S2UR UR7, SR_CgaCtaId ;  /* 0x00000000000779c3 */ /* 0x000e220000008800 */
[----:B------:R-:W-:Y:S01]  /*1bf0*/  UMOV UR6, 0x400 ;  /* 0x0000040000067882 */ /* 0x000fe20000000000 */
[----:B------:R-:W-:Y:S01]  /*1c00*/  BSSY.RECONVERGENT B0, `(.L_x_9709) ;  /* 0x0000033000007945 */ /* 0x000fe20003800200 */
[----:B0-----:R-:W-:Y:S01]  /*1c10*/  ULEA UR6, UR7, UR6, 0x18 ;  /* 0x0000000607067291 */ /* 0x001fe2000f8ec0ff */
[----:B--2---:R-:W-:Y:S02]  /*1c20*/  @!P2 PRMT R86, R108, 0x5410, RZ ;  /* 0x000054106c56a816 */ /* 0x004fe400000000ff */
[----:B----4-:R-:W-:-:S02]  /*1c30*/  @!P1 PRMT R106, R107, 0x5410, RZ ;  /* 0x000054106b6a9816 */ /* 0x010fc400000000ff */
[----:B-----5:R-:W-:Y:S02]  /*1c40*/  @!P3 PRMT R86, R86, 0x5410, R87 ;  /* 0x000054105656b816 */ /* 0x020fe40000000057 */
[----:B------:R-:W-:Y:S02]  /*1c50*/  @!P4 PRMT R106, R106, 0x5410, R109 ;  /* 0x000054106a6ac816 */ /* 0x000fe4000000006d */
[----:B------:R-:W-:Y:S02]  /*1c60*/  PRMT R83, R86, 0x7632, R83 ;  /* 0x0000763256537816 */ /* 0x000fe40000000053 */
[----:B-1----:R-:W-:Y:S01]  /*1c70*/  PRMT R85, R106, 0x7632, R85 ;  /* 0x000076326a557816 */ /* 0x002fe20000000055 */
[----:B------:R-:W-:Y:S04]  /*1c80*/  STS.U16 [R37], R86 ;  /* 0x0000005625007388 */ /* 0x000fe80000000400 */
[----:B------:R-:W-:Y:S04]  /*1c90*/  STS.U16 [R37+0x40], R83 ;  /* 0x0000405325007388 */ /* 0x000fe80000000400 */
[----:B------:R0:W-:Y:S04]  /*1ca0*/  STS.U16 [R37+0x80], R106 ;  /* 0x0000806a25007388 */ /* 0x0001e80000000400 */
[----:B------:R-:W-:Y:S01]  /*1cb0*/  STS.U16 [R37+0xc0], R85 ;  /* 0x0000c05525007388 */ /* 0x000fe20000000400 */
[----:B------:R-:W-:-:S03]  /*1cc0*/  NOP ;  /* 0x0000000000007918 */ /* 0x000fc60000000000 */
[----:B------:R-:W1:Y:S01]  /*1cd0*/  LDS.64 R32, [R38] ;  /* 0x0000000026207984 */ /* 0x000e620000000a00 */
[----:B---3--:R-:W-:-:S04]  /*1ce0*/  FMUL.FTZ R35, R105, 1.4426950216293334961 ;  /* 0x3fb8aa3b69237820 */ /* 0x008fc80000410000 */
[C---:B------:R-:W-:Y:S01]  /*1cf0*/  FMUL.FTZ R82, R35.reuse, R39 ;  /* 0x0000002723527220 */ /* 0x040fe20000410000 */
[C---:B------:R-:W-:Y:S01]  /*1d00*/  FMUL.FTZ R107, R35.reuse, R40 ;  /* 0x00000028236b7220 */ /* 0x040fe20000410000 */
[C---:B0-----:R-:W-:Y:S01]  /*1d10*/  FMUL.FTZ R106, R35.reuse, R41 ;  /* 0x00000029236a7220 */ /* 0x041fe20000410000 */
[----:B------:R-:W-:-:S03]  /*1d20*/  FMUL.FTZ R111, R35, R42 ;  /* 0x0000002a236f7220 */ /* 0x000fc60000410000 */
[----:B------:R-:W0:Y:S01]  /*1d30*/  MUFU.EX2 R82, R82 ;  /* 0x0000005200527308 */ /* 0x000e220000000800 */
[C---:B------:R-:W-:Y:S02]  /*1d40*/  ISETP.NE.AND P3, PT, R60.reuse, RZ, PT ;  /* 0x000000ff3c00720c */ /* 0x040fe40003f65270 */
[----:B------:R-:W-:Y:S02]  /*1d50*/  IADD3 R83, PT, PT, R103, UR4, RZ ;  /* 0x0000000467537c10 */ /* 0x000fe4000fffe0ff */
[----:B------:R-:W-:Y:S02]  /*1d60*/  ISETP.NE.AND P1, PT, R60, 0x1f, PT ;  /* 0x0000001f3c00780c */ /* 0x000fe40003f25270 */
[----:B------:R-:W-:Y:S01]  /*1d70*/  SEL R83, R83, R24, !P3 ;  /* 0x0000001853537207 */ /* 0x000fe20005800000 */
[----:B------:R-:W2:Y:S03]  /*1d80*/  MUFU.EX2 R107, R107 ;  /* 0x0000006b006b7308 */ /* 0x000ea60000000800 */
[----:B------:R-:W-:-:S05]  /*1d90*/  LEA R83, R83, UR6, 0x2 ;  /* 0x0000000653537c11 */ /* 0x000fca000f8e10ff */
[----:B------:R-:W3:Y:S08]  /*1da0*/  MUFU.EX2 R106, R106 ;  /* 0x0000006a006a7308 */ /* 0x000ef00000000800 */
[----:B------:R-:W4:Y:S01]  /*1db0*/  MUFU.EX2 R111, R111 ;  /* 0x0000006f006f7308 */ /* 0x000f220000000800 */
[--C-:B-1----:R-:W-:Y:S02]  /*1dc0*/  HADD2.F32 R84, -RZ, R32.reuse.H0_H0 ;  /* 0x20000020ff547230 */ /* 0x102fe40000004100 */
        /* <DEDUP_REMOVED lines=13> */
[----:B0-234-:R-:W-:Y:S05]  /*1ea0*/  @P1 BRA `(.L_x_9710) ;  /* 0x00000000001c1947 */ /* 0x01dfea0003800000 */
[----:B------:R-:W-:Y:S02]  /*1eb0*/  ISETP.NE.AND P1, PT, R21, UR10, PT ;  /* 0x0000000a15007c0c */ /* 0x000fe4000bf25270 */
[----:B------:R-:W-:-:S11]  /*1ec0*/  MOV R86, 0x3f800000 ;  /* 0x3f80000000567802 */ /* 0x000fd60000000f00 */
[----:B------:R-:W-:Y:S05]  /*1ed0*/  @!P1 BRA `(.L_x_9711) ;  /* 0x0000000000149947 */ /* 0x000fea0003800000 */
[----:B------:R-:W-:-:S04]  /*1ee0*/  IADD3 R32, PT, PT, R104, UR4, RZ ;  /* 0x0000000468207c10 */ /* 0x000fc8000fffe0ff */
[----:B------:R-:W-:-:S05]  /*1ef0*/  LEA R32, R32, UR6, 0x2 ;  /* 0x0000000620207c11 */ /* 0x000fca000f8e10ff */
[----:B------:R2:W3:Y:S01]  /*1f00*/  LDS R86, [R32+0x548] ;  /* 0x0005480020567984 */ /* 0x0004e20000000800 */
[----:B------:R-:W-:Y:S05]  /*1f10*/  BRA `(.L_x_9711) ;  /* 0x0000000000047947 */ /* 0x000fea0003800000 */
.L_x_9710:
[----:B------:R0:W1:Y:S02]  /*1f20*/  LDS R86, [R18+UR5+0xd4c] ;  /* 0x000d4c0512567984 */ /* 0x0000640008000800 */
.L_x_9711:
[----:B------:R-:W-:Y:S05]  /*1f30*/  BSYNC.RECONVERGENT B0 ;  /* 0x0000000000007941 */ /* 0x000fea0003800200 */
.L_x_9709:
        /* <DEDUP_REMOVED lines=11> */
[----:B------:R-:W-:Y:S01]  /*1ff0*/  ISETP.GE.AND P1, PT, R36, 0x1, PT ;  /* 0x000000012400780c */ /* 0x000fe20003f26270 */
[----:B------:R-:W-:Y:S01]  /*2000*/  BSSY.RECONVERGENT B0, `(.L_x_9712) ;  /* 0x0000087000007945 */ /* 0x000fe20003800200 */
[C---:B------:R-:W-:Y:S01]  /*2010*/  FFMA.FTZ R112, R111.reuse, R83, R102 ;  /* 0x000000536f707223 */ /* 0x040fe20000010066 */
[----:B------:R-:W-:Y:S01]  /*2020*/  FFMA.FTZ R83, R111, R87, R114 ;  /* 0x000000576f537223 */ /* 0x000fe20000010072 */
[----:B------:R-:W-:-:S03]  /*2030*/  FMUL.FTZ R120, R107, R120 ;  /* 0x000000786b787220 */ /* 0x000fc60000410000 */
[----:B------:R-:W1:Y:S01]  /*2040*/  SHFL.UP PT, R115, R112, 0x1, RZ ;  /* 0x0420000070737989 */ /* 0x000e6200000e00ff */
[----:B------:R-:W-:Y:S01]  /*2050*/  FFMA.FTZ R116, R106, R83, R113 ;  /* 0x000000536a747223 */ /* 0x000fe20000010071 */
[----:B------:R-:W-:Y:S02]  /*2060*/  FMUL.FTZ R83, R82, R107 ;  /* 0x0000006b52537220 */ /* 0x000fe40000410000 */
[----:B--2---:R-:W2:Y:S01]  /*2070*/  SHFL.DOWN PT, R33, R120, 0x1, 0x1f ;  /* 0x08201f0078217f89 */ /* 0x004ea200000e0000 */
[----:B------:R-:W-:Y:S01]  /*2080*/  FFMA.FTZ R116, R107, R116, R110 ;  /* 0x000000746b747223 */ /* 0x000fe2000001006e */
[----:B------:R-:W-:-:S04]  /*2090*/  FMUL.FTZ R32, R106, R83 ;  /* 0x000000536a207220 */ /* 0x000fc80000410000 */
[----:B------:R-:W3:Y:S01]  /*20a0*/  SHFL.DOWN PT, R117, R116, 0x1, 0x1f ;  /* 0x08201f0074757f89 */ /* 0x000ee200000e0000 */
[----:B------:R-:W-:Y:S01]  /*20b0*/  FMUL.FTZ R83, R111, R32 ;  /* 0x000000206f537220 */ /* 0x000fe20000410000 */
[----:B------:R-:W-:-:S04]  /*20c0*/  MOV R121, R116 ;  /* 0x0000007400797202 */ /* 0x000fc80000000f00 */
[----:B------:R-:W5:Y:S01]  /*20d0*/  SHFL.UP PT, R32, R83, 0x1, RZ ;  /* 0x0420000053207989 */ /* 0x000f6200000e00ff */
[----:B-1----:R-:W-:-:S05]  /*20e0*/  FFMA.FTZ R115, R83, R115, R112 ;  /* 0x0000007353737223 */ /* 0x002fca0000010070 */
[----:B------:R-:W-:Y:S01]  /*20f0*/  FSEL R112, R112, R115, !P1 ;  /* 0x0000007370707208 */ /* 0x000fe20004800000 */
[----:B--2---:R-:W-:-:S04]  /*2100*/  @P4 FMUL.FTZ R115, R33, R120 ;  /* 0x0000007821734220 */ /* 0x004fc80000410000 */
[----:B------:R-:W1:Y:S01]  /*2110*/  SHFL.UP PT, R33, R112, 0x2, RZ ;  /* 0x0440000070217989 */ /* 0x000e6200000e00ff */
[----:B---3--:R-:W-:Y:S01]  /*2120*/  @P4 FFMA.FTZ R121, R120, R117, R121 ;  /* 0x0000007578794223 */ /* 0x008fe20000010079 */
[----:B------:R-:W-:Y:S02]  /*2130*/  @P4 MOV R120, R115 ;  /* 0x0000007300784202 */ /* 0x000fe40000000f00 */
[----:B------:R-:W-:Y:S01]  /*2140*/  ISETP.GT.U32.AND P4, PT, R23, 0x1d, PT ;  /* 0x0000001d1700780c */ /* 0x000fe20003f84070 */
[----:B-----5:R-:W-:Y:S02]  /*2150*/  @P1 FMUL.FTZ R83, R83, R32 ;  /* 0x0000002053531220 */ /* 0x020fe40000410000 */
        /* <DEDUP_REMOVED lines=31> */
[----:B------:R-:W-:Y:S02]  /*2350*/  HFMA2 R33, -RZ, RZ, 0, 0 ;  /* 0x00000000ff217431 */ /* 0x000fe400000001ff */
[----:B---3--:R-:W-:Y:S01]  /*2360*/  @P1 FMUL.FTZ R83, R83, R32 ;  /* 0x0000002053531220 */ /* 0x008fe20000410000 */
[----:B------:R-:W-:Y:S01]  /*2370*/  ISETP.GE.AND P1, PT, R21, UR10, PT ;  /* 0x0000000a15007c0c */ /* 0x000fe2000bf26270 */
[----:B------:R-:W-:Y:S01]  /*2380*/  SHFL.DOWN PT, R112, R121, 0x10, 0x1f ;  /* 0x0a001f0079707f89 */ /* 0x000fe200000e0000 */
[----:B-----5:R-:W-:Y:S02]  /*2390*/  @!P4 FMUL.FTZ R32, R120, R115 ;  /* 0x000000737820c220 */ /* 0x020fe40000410000 */
[----:B------:R-:W-:Y:S01]  /*23a0*/  ISETP.NE.OR P1, PT, R60, RZ, P1 ;  /* 0x000000ff3c00720c */ /* 0x000fe20000f25670 */
[----:B------:R-:W1:Y:S02]  /*23b0*/  SHFL.UP PT, R115, R116, 0x10, RZ ;  /* 0x0600000074737989 */ /* 0x000e6400000e00ff */
[----:B------:R-:W-:-:S02]  /*23c0*/  @!P4 MOV R120, R32 ;  /* 0x000000200078c202 */ /* 0x000fc40000000f00 */
[----:B------:R-:W2:Y:S01]  /*23d0*/  SHFL.UP PT, R118, R83, 0x10, RZ ;  /* 0x0600000053767989 */ /* 0x000ea200000e00ff */
[----:B------:R-:W-:Y:S01]  /*23e0*/  ISETP.GE.AND P4, PT, R36, 0x10, PT ;  /* 0x000000102400780c */ /* 0x000fe20003f86270 */
[----:B------:R-:W-:Y:S02]  /*23f0*/  IMAD.MOV.U32 R32, RZ, RZ, 0x3f800000 ;  /* 0x3f800000ff207424 */ /* 0x000fe400078e00ff */
[----:B------:R-:W3:Y:S04]  /*2400*/  SHFL.DOWN PT, R119, R120, 0x10, 0x1f ;  /* 0x0a001f0078777f89 */ /* 0x000ee800000e0000 */
[----:B------:R-:W-:Y:S01]  /*2410*/  @!P1 LDS.64 R32, [UR7+0xdc8] ;  /* 0x000dc807ff209984 */ /* 0x000fe20008000a00 */
[----:B------:R-:W-:Y:S01]  /*2420*/  ISETP.GT.U32.AND P1, PT, R23, 0xf, PT ;  /* 0x0000000f1700780c */ /* 0x000fe20003f24070 */
[----:B-1----:R-:W-:-:S12]  /*2430*/  FFMA.FTZ R115, R83, R115, R116 ;  /* 0x0000007353737223 */ /* 0x002fd80000010074 */
[----:B------:R-:W-:Y:S01]  /*2440*/  @!P1 FFMA.FTZ R121, R120, R112, R121 ;  /* 0x0000007078799223 */ /* 0x000fe20000010079 */
[----:B--2---:R-:W-:Y:S01]  /*2450*/  @P4 FMUL.FTZ R83, R83, R118 ;  /* 0x0000007653534220 */ /* 0x004fe20000410000 */
[----:B------:R-:W-:-:S03]  /*2460*/  FSEL R116, R116, R115, !P4 ;  /* 0x0000007374747208 */ /* 0x000fc60006000000 */
[----:B------:R-:W-:Y:S01]  /*2470*/  SHFL.IDX PT, R124, R121, RZ, 0x1f ;  /* 0x00001fff797c7589 */ /* 0x000fe200000e0000 */
[----:B---3--:R-:W-:-:S03]  /*2480*/  @!P1 FMUL.FTZ R119, R120, R119 ;  /* 0x0000007778779220 */ /* 0x008fc60000410000 */
[----:B------:R-:W-:Y:S02]  /*2490*/  SHFL.UP PT, R118, R83, 0x1, RZ ;  /* 0x0420000053767989 */ /* 0x000fe400000e00ff */
[----:B------:R-:W-:Y:S02]  /*24a0*/  @!P1 MOV R120, R119 ;  /* 0x0000007700789202 */ /* 0x000fe40000000f00 */
[----:B------:R-:W-:Y:S01]  /*24b0*/  SHFL.UP PT, R117, R116, 0x1, RZ ;  /* 0x0420000074757989 */ /* 0x000fe200000e00ff */
[----:B------:R-:W-:-:S03]  /*24c0*/  ISETP.NE.AND P1, PT, R60, RZ, PT ;  /* 0x000000ff3c00720c */ /* 0x000fc60003f25270 */
[----:B------:R-:W1:Y:S04]  /*24d0*/  SHFL.IDX PT, R123, R120, RZ, 0x1f ;  /* 0x00001fff787b7589 */ /* 0x000e6800000e0000 */
[----:B------:R-:W-:Y:S04]  /*24e0*/  SHFL.DOWN PT, R119, R121, 0x1, 0x1f ;  /* 0x08201f0079777f89 */ /* 0x000fe800000e0000 */
[----:B------:R-:W-:Y:S01]  /*24f0*/  SHFL.DOWN PT, R122, R120, 0x1, 0x1f ;  /* 0x08201f00787a7f89 */ /* 0x000fe200000e0000 */
[----:B-1----:R-:W-:-:S03]  /*2500*/  FFMA.FTZ R83, R123, R33, R124 ;  /* 0x000000217b537223 */ /* 0x002fc6000001007c */
[----:B----4-:R-:W1:Y:S02]  /*2510*/  SHFL.IDX PT, R115, R35, RZ, 0x1f ;  /* 0x00001fff23737589 */ /* 0x010e6400000e0000 */
[----:B-1----:R-:W-:Y:S01]  /*2520*/  @P3 FFMA.FTZ R115, R118, R115, R117 ;  /* 0x0000007376733223 */ /* 0x002fe20000010075 */
[----:B------:R-:W-:Y:S01]  /*2530*/  ISETP.NE.AND P3, PT, R60, 0x1f, PT ;  /* 0x0000001f3c00780c */ /* 0x000fe20003f65270 */
[----:B------:R1:W2:Y:S02]  /*2540*/  SHFL.IDX PT, R118, R33, RZ, 0x1f ;  /* 0x00001fff21767589 */ /* 0x0002a400000e0000 */
[----:B------:R-:W-:Y:S01]  /*2550*/  FFMA.FTZ R115, R82, R115, R99 ;  /* 0x0000007352737223 */ /* 0x000fe20000010063 */
[----:B------:R-:W-:-:S03]  /*2560*/  FMUL.FTZ R82, R123, R32 ;  /* 0x000000207b527220 */ /* 0x000fc60000410000 */
[-C--:B------:R-:W-:Y:S01]  /*2570*/  FFMA.FTZ R112, R107, R115.reuse, R100 ;  /* 0x000000736b707223 */ /* 0x080fe20000010064 */
[----:B-1----:R-:W-:Y:S01]  /*2580*/  FMUL.FTZ R33, R34, R115 ;  /* 0x0000007322217220 */ /* 0x002fe20000410000 */
[----:B------:R1:W-:Y:S02]  /*2590*/  @!P1 STS.64 [UR7+0xdc8], R82 ;  /* 0x000dc852ff009988 */ /* 0x0003e40008000a07 */
[-C--:B------:R-:W-:Y:S01]  /*25a0*/  FFMA.FTZ R116, R106, R112.reuse, R101 ;  /* 0x000000706a747223 */ /* 0x080fe20000010065 */
[----:B------:R-:W-:Y:S01]  /*25b0*/  FMUL.FTZ R35, R34, R112 ;  /* 0x0000007022237220 */ /* 0x000fe20000410000 */
[----:B------:R-:W-:Y:S02]  /*25c0*/  FMUL.FTZ R32, R0, R33 ;  /* 0x0000002100207220 */ /* 0x000fe40000410000 */
[-C--:B------:R-:W-:Y:S01]  /*25d0*/  FFMA.FTZ R117, R111, R116.reuse, R102 ;  /* 0x000000746f757223 */ /* 0x080fe20000010066 */
[-C--:B------:R-:W-:Y:S01]  /*25e0*/  FMUL.FTZ R120, R34, R116.reuse ;  /* 0x0000007422787220 */ /* 0x080fe20000410000 */
[----:B------:R-:W-:Y:S01]  /*25f0*/  FMUL.FTZ R33, R48, R35 ;  /* 0x0000002330217220 */ /* 0x000fe20000410000 */
[----:B------:R-:W-:Y:S01]  /*2600*/  FMUL.FTZ R109, R109, R116 ;  /* 0x000000746d6d7220 */ /* 0x000fe20000410000 */
[----:B------:R-:W-:Y:S01]  /*2610*/  FMUL.FTZ R121, R34, R117 ;  /* 0x0000007522797220 */ /* 0x000fe20000410000 */
[----:B------:R-:W-:Y:S01]  /*2620*/  FMUL.FTZ R34, R47, R120 ;  /* 0x000000782f227220 */ /* 0x000fe20000410000 */
[----:B-1----:R-:W-:Y:S01]  /*2630*/  FMUL.FTZ R82, R85, R112 ;  /* 0x0000007055527220 */ /* 0x002fe20000410000 */
[----:B------:R-:W-:Y:S01]  /*2640*/  FADD.FTZ R112, -R100, R112 ;  /* 0x0000007064707221 */ /* 0x000fe20000010100 */
[----:B------:R-:W-:Y:S01]  /*2650*/  FMUL.FTZ R35, R88, R121 ;  /* 0x0000007958237220 */ /* 0x000fe20000410000 */
[----:B------:R-:W-:Y:S01]  /*2660*/  FMUL.FTZ R121, R84, R115 ;  /* 0x0000007354797220 */ /* 0x000fe20000410000 */
[----:B--2---:R-:W-:Y:S01]  /*2670*/  @P3 FFMA.FTZ R118, R122, R118, R119 ;  /* 0x000000767a763223 */ /* 0x004fe20000010077 */
[----:B------:R-:W-:Y:S01]  /*2680*/  FADD.FTZ R115, -R99, R115 ;  /* 0x0000007363737221 */ /* 0x000fe20000010100 */
[----:B------:R-:W-:Y:S01]  /*2690*/  FADD.FTZ R116, -R101, R116 ;  /* 0x0000007465747221 */ /* 0x000fe20000010100 */
[----:B------:R1:W-:Y:S01]  /*26a0*/  STS.128 [R20+0x110], R32 ;  /* 0x0001102014007388 */ /* 0x0003e20000000c00 */
[----:B------:R-:W-:Y:S01]  /*26b0*/  FFMA.FTZ R118, R118, R86, R87 ;  /* 0x0000005676767223 */ /* 0x000fe20000010057 */
[----:B------:R-:W-:-:S04]  /*26c0*/  IMAD.WIDE.U32 R86, R78, UR4, R80 ;  /* 0x000000044e567c25 */ /* 0x000fc8000f8e0050 */
[----:B------:R-:W-:Y:S01]  /*26d0*/  FFMA.FTZ R121, R0, R121, RZ ;  /* 0x0000007900797223 */ /* 0x000fe200000100ff */
[----:B------:R-:W-:Y:S01]  /*26e0*/  BAR.SYNC.DEFER_BLOCKING 0x0 ;  /* 0x0000000000007b1d */ /* 0x000fe20000010000 */
[----:B------:R-:W-:Y:S01]  /*26f0*/  FFMA.FTZ R114, R111, R118, R114 ;  /* 0x000000766f727223 */ /* 0x000fe20000010072 */
[----:B------:R-:W-:Y:S01]  /*2700*/  IMAD R87, R79, UR4, R87 ;  /* 0x000000044f577c24 */ /* 0x000fe2000f8e0257 */
[----:B------:R-:W-:Y:S01]  /*2710*/  LEA R84, P3, R86, UR8, 0x2 ;  /* 0x0000000856547c11 */ /* 0x000fe2000f8610ff */
[----:B------:R-:W-:Y:S01]  /*2720*/  FFMA.FTZ R82, R48, R82, R121 ;  /* 0x0000005230527223 */ /* 0x000fe20000010079 */
[----:B------:R-:W-:Y:S02]  /*2730*/  FFMA.FTZ R106, R106, R114, R113 ;  /* 0x000000726a6a7223 */ /* 0x000fe40000010071 */
[----:B------:R-:W-:Y:S01]  /*2740*/  LEA.HI.X R85, R86, UR9, R87, 0x2, P3 ;  /* 0x0000000956557c11 */ /* 0x000fe200098f1457 */
[----:B------:R-:W-:Y:S01]  /*2750*/  FFMA.FTZ R109, R47, R109, R82 ;  /* 0x0000006d2f6d7223 */ /* 0x000fe20000010052 */
[----:B------:R-:W-:Y:S01]  /*2760*/  FFMA.FTZ R110, R107, R106, R110 ;  /* 0x0000006a6b6e7223 */ /* 0x000fe2000001006e */
[----:B------:R-:W-:Y:S01]  /*2770*/  FMUL.FTZ R82, R108, R117 ;  /* 0x000000756c527220 */ /* 0x000fe20000410000 */
[----:B------:R-:W-:Y:S01]  /*2780*/  FMUL.FTZ R83, R106, R40 ;  /* 0x000000286a537220 */ /* 0x000fe20000410000 */
[----:B-1----:R-:W-:Y:S01]  /*2790*/  IADD3 R32, PT, PT, -R98, UR11, RZ ;  /* 0x0000000b62207c10 */ /* 0x002fe2000fffe1ff */
[----:B------:R-:W-:Y:S01]  /*27a0*/  FMUL.FTZ R34, R110, R39 ;  /* 0x000000276e227220 */ /* 0x000fe20000410000 */
[----:B------:R-:W-:Y:S01]  /*27b0*/  FFMA.FTZ R82, R88, R82, R109 ;  /* 0x0000005258527223 */ /* 0x000fe2000001006d */
[----:B------:R-:W-:Y:S01]  /*27c0*/  FMUL.FTZ R86, R114, R41 ;  /* 0x0000002972567220 */ /* 0x000fe20000410000 */
[----:B------:R-:W-:-:S02]  /*27d0*/  ISETP.GE.AND P3, PT, R32, 0x1, PT ;  /* 0x000000012000780c */ /* 0x000fc40003f66270 */
[C---:B------:R-:W-:Y:S02]  /*27e0*/  ISETP.GE.AND P4, PT, R32.reuse, 0x21, PT ;  /* 0x000000212000780c */ /* 0x040fe40003f86270 */
[C---:B------:R-:W-:Y:S02]  /*27f0*/  ISETP.GE.AND P5, PT, R32.reuse, 0x41, PT ;  /* 0x000000412000780c */ /* 0x040fe40003fa6270 */
[----:B------:R-:W-:Y:S01]  /*2800*/  ISETP.GE.AND P6, PT, R32, 0x61, PT ;  /* 0x000000612000780c */ /* 0x000fe20003fc6270 */
[----:B------:R-:W-:Y:S01]  /*2810*/  FFMA.FTZ R32, R34, R115, RZ ;  /* 0x0000007322207223 */ /* 0x000fe200000100ff */
[----:B------:R1:W2:Y:S03]  /*2820*/  LDS R119, [R25+0x80] ;  /* 0x0000800019777984 */ /* 0x0002a60000000800 */
[----:B------:R-:W-:Y:S02]  /*2830*/  FFMA.FTZ R33, R83, R112, R32 ;  /* 0x0000007053217223 */ /* 0x000fe40000010020 */
[----:B------:R-:W-:Y:S06]  /*2840*/  @!P3 BRA `(.L_x_9713) ;  /* 0x000000000008b947 */ /* 0x000fec0003800000 */
[----:B------:R-:W3:Y:S04]  /*2850*/  LDS R35, [R25] ;  /* 0x0000000019237984 */ /* 0x000ee80000000800 */
[----:B---3--:R3:W-:Y:S02]  /*2860*/  REDG.E.ADD.F32.FTZ.RN.STRONG.GPU desc[UR16][R84.64], R35 ;  /* 0x00000023540079a6 */ /* 0x0087e4000c12f310 */
.L_x_9713:
[----:B------:R-:W-:Y:S05]  /*2870*/  BSYNC.RECONVERGENT B0 ;  /* 0x0000000000007941 */ /* 0x000fea0003800200 */
.L_x_9712:
[----:B------:R-:W-:Y:S04]  /*2880*/  BSSY.RECONVERGENT B0, `(.L_x_9714) ;  /* 0x0000003000007945 */ /* 0x000fe80003800200 */
[----:B------:R-:W-:Y:S05]  /*2890*/  @!P4 BRA `(.L_x_9715) ;  /* 0x000000000004c947 */ /* 0x000fea0003800000 */
[----:B--2---:R4:W-:Y:S02]  /*28a0*/  REDG.E.ADD.F32.FTZ.RN.STRONG.GPU desc[UR16][R84.64+0x80], R119 ;  /* 0x00008077540079a6 */ /* 0x0049e4000c12f310 */
.L_x_9715:
[----:B------:R-:W-:Y:S05]  /*28b0*/  BSYNC.RECONVERGENT B0 ;  /* 0x0000000000007941 */ /* 0x000fea0003800200 */
.L_x_9714:
[----:B---3--:R3:W0:Y:S01]  /*28c0*/  LDS R35, [R25+0x100] ;  /* 0x0001000019237984 */ /* 0x0086220000000800 */
[----:B------:R-:W-:Y:S01]  /*28d0*/  BSSY.RECONVERGENT B0, `(.L_x_9716) ;  /* 0x0000006000007945 */ /* 0x000fe20003800200 */
[----:B------:R-:W-:Y:S01]  /*28e0*/  FMUL.FTZ R32, R118, R42 ;  /* 0x0000002a76207220 */ /* 0x000fe20000410000 */
[----:B------:R-:W-:Y:S01]  /*28f0*/  FADD.FTZ R117, -R102, R117 ;  /* 0x0000007566757221 */ /* 0x000fe20000010100 */
[----:B------:R-:W-:Y:S01]  /*2900*/  FFMA.FTZ R33, R86, R116, R33 ;  /* 0x0000007456217223 */ /* 0x000fe20000010021 */
[----:B------:R-:W-:Y:S06]  /*2910*/  @!P5 BRA `(.L_x_9717) ;  /* 0x000000000004d947 */ /* 0x000fec0003800000 */
[----:B0-----:R0:W-:Y:S02]  /*2920*/  REDG.E.ADD.F32.FTZ.RN.STRONG.GPU desc[UR16][R84.64+0x100], R35 ;  /* 0x00010023540079a6 */ /* 0x0011e4000c12f310 */
.L_x_9717:
[----:B------:R-:W-:Y:S05]  /*2930*/  BSYNC.RECONVERGENT B0 ;  /* 0x0000000000007941 */ /* 0x000fea0003800200 */
.L_x_9716:
[----:B0-----:R-:W-:Y:S01]  /*2940*/  FFMA.FTZ R35, R32, R117, R33 ;  /* 0x0000007520237223 */ /* 0x001fe20000010021 */
[----:B------:R-:W-:Y:S01]  /*2950*/  BSSY.RECONVERGENT B0, `(.L_x_9718) ;  /* 0x0000004000007945 */ /* 0x000fe20003800200 */
[----:B------:R0:W0:Y:S03]  /*2960*/  LDS R33, [R25+0x180] ;  /* 0x0001800019217984 */ /* 0x0000260000000800 */
[----:B------:R-:W-:Y:S05]  /*2970*/  @!P6 BRA `(.L_x_9719) ;  /* 0x000000000004e947 */ /* 0x000fea0003800000 */
[----:B0-----:R0:W-:Y:S02]  /*2980*/  REDG.E.ADD.F32.FTZ.RN.STRONG.GPU desc[UR16][R84.64+0x180], R33 ;  /* 0x00018021540079a6 */ /* 0x0011e4000c12f310 */
.L_x_9719:
[----:B------:R-:W-:Y:S05]  /*2990*/  BSYNC.RECONVERGENT B0 ;  /* 0x0000000000007941 */ /* 0x000fea0003800200 */
.L_x_9718:
[----:B0---4-:R-:W0:Y:S01]  /*29a0*/  SHFL.DOWN PT, R84, R35, 0x1, 0x1f ;  /* 0x08201f0023547f89 */ /* 0x011e2200000e0000 */
[----:B------:R-:W-:Y:S01]  /*29b0*/  ISETP.GT.AND P3, PT, R36, 0x1e, PT ;  /* 0x0000001e2400780c */ /* 0x000fe20003f64270 */
[----:B------:R-:W-:Y:S01]  /*29c0*/  FADD.FTZ R96, R32, R96 ;  /* 0x0000006020607221 */ /* 0x000fe20000010000 */
[----:B------:R-:W-:Y:S01]  /*29d0*/  FADD.FTZ R95, R86, R95 ;  /* 0x0000005f565f7221 */ /* 0x000fe20000010000 */
[----:B------:R-:W4:Y:S01]  /*29e0*/  SHFL.DOWN PT, R33, R82, 0x1, 0x1f ;  /* 0x08201f0052217f89 */ /* 0x000f2200000e0000 */
[----:B------:R-:W-:Y:S01]  /*29f0*/  FADD.FTZ R94, R83, R94 ;  /* 0x0000005e535e7221 */ /* 0x000fe20000010000 */
[C---:B------:R-:W-:Y:S01]  /*2a00*/  FMUL.FTZ R85, R105.reuse, R106 ;  /* 0x0000006a69557220 */ /* 0x040fe20000410000 */
[C---:B------:R-:W-:Y:S01]  /*2a10*/  FMUL.FTZ R83, R105.reuse, R114 ;  /* 0x0000007269537220 */ /* 0x040fe20000410000 */
[----:B------:R-:W-:Y:S01]  /*2a20*/  FMUL.FTZ R86, R105, R118 ;  /* 0x0000007669567220 */ /* 0x000fe20000410000 */
[----:B------:R-:W-:Y:S01]  /*2a30*/  BSSY.RECONVERGENT B0, `(.L_x_9720) ;  /* 0x0000033000007945 */ /* 0x000fe20003800200 */
        /* <DEDUP_REMOVED lines=28> */
[----:B------:R-:W-:-:S03]  /*2c00*/  ISETP.NE.AND P3, PT, R36, RZ, PT ;  /* 0x000000ff2400720c */ /* 0x000fc60003f65270 */
[----:B------:R-:W4:Y:S01]  /*2c10*/  SHFL.DOWN PT, R33, R82, 0x10, 0x1f ;  /* 0x0a001f0052217f89 */ /* 0x000f2200000e0000 */
[----:B0-----:R-:W-:Y:S01]  /*2c20*/  FADD.FTZ R32, R35, R84 ;  /* 0x0000005423207221 */ /* 0x001fe20000010000 */
[----:B------:R-:W-:Y:S01]  /*2c30*/  FMUL.FTZ R84, R105, R110 ;  /* 0x0000006e69547220 */ /* 0x000fe20000410000 */
[----:B----4-:R-:W-:-:S03]  /*2c40*/  FADD.FTZ R33, R82, R33 ;  /* 0x0000002152217221 */ /* 0x010fc60000010000 */
[----:B------:R-:W-:-:S04]  /*2c50*/  FMUL.FTZ R115, R115, R84 ;  /* 0x0000005473737220 */ /* 0x000fc80000410000 */
[----:B------:R0:W-:Y:S01]  /*2c60*/  @!P3 STS.64 [UR6+0x318], R32 ;  /* 0x00031820ff00b988 */ /* 0x0001e20008000a06 */
[----:B------:R-:W-:Y:S01]  /*2c70*/  FFMA.FTZ R110, R44, R110, R115 ;  /* 0x0000006e2c6e7223 */ /* 0x000fe20000010073 */
[----:B------:R-:W-:Y:S01]  /*2c80*/  BAR.SYNC.DEFER_BLOCKING 0x0 ;  /* 0x0000000000007b1d */ /* 0x000fe20000010000 */
[----:B------:R-:W-:Y:S02]  /*2c90*/  ISETP.GT.AND P3, PT, R36, 0xf, PT ;  /* 0x0000000f2400780c */ /* 0x000fe40003f64270 */
[----:B------:R-:W-:Y:S02]  /*2ca0*/  FADD.FTZ R91, R110, R91 ;  /* 0x0000005b6e5b7221 */ /* 0x000fe40000010000 */
        /* <DEDUP_REMOVED lines=11> */
.L_x_9721:
[----:B------:R-:W-:Y:S05]  /*2d60*/  BSYNC.RECONVERGENT B0 ;  /* 0x0000000000007941 */ /* 0x000fea0003800200 */
.L_x_9720:
[----:B------:R-:W-:-:S04]  /*2d70*/  UIADD3 UR4, UPT, UPT, UR4, 0x1, URZ ;  /* 0x0000000104047890 */ /* 0x000fc8000fffe0ff */
[----:B------:R-:W-:-:S09]  /*2d80*/  UISETP.GE.AND UP0, UPT, UR4, UR12, UPT ;  /* 0x0000000c0400728c */ /* 0x000fd2000bf06270 */
[----:B------:R-:W-:Y:S05]  /*2d90*/  BRA.U !UP0, `(.L_x_9722) ;  /* 0xffffffed081c7547 */ /* 0x000fea000b83ffff */
.L_x_9708:
[----:B------:R-:W-:Y:S01]  /*2da0*/  BAR.SYNC.DEFER_BLOCKING 0x0 ;  /* 0x0000000000007b1d */ /* 0x000fe20000010000 */
[-C--:B------:R-:W-:Y:S02]  /*2db0*/  ISETP.GE.AND P0, PT, R22, R31.reuse, PT ;  /* 0x0000001f1600720c */ /* 0x080fe40003f06270 */
[-C--:B------:R-:W-:Y:S02]  /*2dc0*/  ISETP.GE.AND P1, PT, R26, R31.reuse, PT ;  /* 0x0000001f1a00720c */ /* 0x080fe40003f26270 */
[-C--:B------:R-:W-:Y:S01]  /*2dd0*/  ISETP.GE.AND P2, PT, R27, R31.reuse, PT ;  /* 0x0000001f1b00720c */ /* 0x080fe20003f46270 */
[----:B------:R-:W4:Y:S01]  /*2de0*/  LDCU.64 UR8, c[0x0][0x500] ;  /* 0x0000a000ff0877ac */ /* 0x000f220008000a00 */
[----:B------:R-:W-:Y:S01]  /*2df0*/  ISETP.GE.AND P3, PT, R28, R31, PT ;  /* 0x0000001f1c00720c */ /* 0x000fe20003f66270 */
[----:B------:R-:W5:Y:S01]  /*2e00*/  LDC.64 R68, c[0x0][0x518] ;  /* 0x00014600ff447b82 */ /* 0x000f620000000a00 */
[----:B------:R-:W-:Y:S01]  /*2e10*/  PRMT R0, RZ, 0x7610, R0 ;  /* 0x00007610ff007816 */ /* 0x000fe20000000000 */
[----:B------:R-:W1:Y:S01]  /*2e20*/  LDCU.64 UR10, c[0x0][0x550] ;  /* 0x0000aa00ff0a77ac */ /* 0x000e620008000a00 */
[----:B0-----:R-:W-:-:S02]  /*2e30*/  PRMT R32, RZ, 0x7610, R32 ;  /* 0x00007610ff207816 */ /* 0x001fc40000000020 */
[----:B------:R-:W-:Y:S02]  /*2e40*/  PRMT R34, RZ, 0x7610, R34 ;  /* 0x00007610ff227816 */ /* 0x000fe40000000022 */
[----:B------:R-:W2:Y:S04]  /*2e50*/  @!P0 LDG.E.U16 R0, desc[UR16][R50.64] ;  /* 0x0000001032008981 */ /* 0x000ea8000c1e1500 */
[----:B------:R-:W3:Y:S04]  /*2e60*/  @!P1 LDG.E.U16 R32, desc[UR16][R50.64+0x40] ;  /* 0x0000401032209981 */ /* 0x000ee8000c1e1500 */
[----:B------:R-:W4:Y:S04]  /*2e70*/  @!P2 LDG.E.U16 R34, desc[UR16][R50.64+0x80] ;  /* 0x000080103222a981 */ /* 0x000f28000c1e1500 */
[----:B------:R-:W5:Y:S01]  /*2e80*/  @!P3 LDG.E.U16 R90, desc[UR16][R50.64+0xc0] ;  /* 0x0000c010325ab981 */ /* 0x000f62000c1e1500 */
[----:B------:R-:W-:-:S02]  /*2e90*/  ISETP.NE.AND P0, PT, R60, RZ, PT ;  /* 0x000000ff3c00720c */ /* 0x000fc40003f05270 */
[----:B------:R-:W-:Y:S02]  /*2ea0*/  F2FP.F16.F32.PACK_AB R94, R94, R93 ;  /* 0x0000005d5e5e723e */ /* 0x000fe400000000ff */
[----:B------:R-:W-:Y:S02]  /*2eb0*/  F2FP.F16.F32.PACK_AB R95, R96, R95 ;  /* 0x0000005f605f723e */ /* 0x000fe400000000ff */
[----:B------:R-:W-:Y:S01]  /*2ec0*/  SHF.R.S32.HI R53, RZ, 0x1f, R52 ;  /* 0x0000001fff357819 */ /* 0x000fe20000011434 */
[----:B--2---:R-:W-:Y:S04]  /*2ed0*/  STS.U16 [R37], R0 ;  /* 0x0000000025007388 */ /* 0x004fe80000000400 */
[----:B---3--:R-:W-:Y:S04]  /*2ee0*/  STS.U16 [R37+0x40], R32 ;  /* 0x0000402025007388 */ /* 0x008fe80000000400 */
[----:B----4-:R-:W-:Y:S04]  /*2ef0*/  STS.U16 [R37+0x80], R34 ;  /* 0x0000802225007388 */ /* 0x010fe80000000400 */
[----:B-----5:R-:W-:Y:S01]  /*2f00*/  STS.U16 [R37+0xc0], R90 ;  /* 0x0000c05a25007388 */ /* 0x020fe20000000400 */
[----:B------:R-:W-:-:S03]  /*2f10*/  NOP ;  /* 0x0000000000007918 */ /* 0x000fc60000000000 */
[----:B------:R-:W0:Y:S01]  /*2f20*/  LDS.64 R40, [R38] ;  /* 0x0000000026287984 */ /* 0x000e220000000a00 */
[----:B------:R-:W-:Y:S06]  /*2f30*/  BAR.SYNC.DEFER_BLOCKING 0x0 ;  /* 0x0000000000007b1d */ /* 0x000fec0000010000 */
[----:B------:R-:W-:Y:S01]  /*2f40*/  STS.64 [R38], R94 ;  /* 0x0000005e26007388 */ /* 0x000fe20000000a00 */
[----:B------:R-:W-:-:S03]  /*2f50*/  NOP ;  /* 0x0000000000007918 */ /* 0x000fc60000000000 */
[----:B------:R-:W-:Y:S04]  /*2f60*/  LDS.U16 R43, [R37+0x40] ;  /* 0x00004000252b7984 */ /* 0x000fe80000000400 */
[----:B------:R-:W-:Y:S01]  /*2f70*/  LDS.U16 R45, [R37+0x80] ;  /* 0x00008000252d7984 */ /* 0x000fe20000000400 */
[--C-:B0-----:R-:W-:Y:S02]  /*2f80*/  HADD2.F32 R33, -RZ, R40.reuse.H0_H0 ;  /* 0x20000028ff217230 */ /* 0x101fe40000004100 */
[----:B------:R-:W-:Y:S01]  /*2f90*/  HADD2.F32 R35, -RZ, R41.H1_H1 ;  /* 0x30000029ff237230 */ /* 0x000fe20000004100 */
[----:B------:R-:W-:Y:S02]  /*2fa0*/  LDS.U16 R47, [R37+0xc0] ;  /* 0x0000c000252f7984 */ /* 0x000fe40000000400 */
[----:B------:R-:W-:Y:S01]  /*2fb0*/  FADD.FTZ R36, R33, R4 ;  /* 0x0000000421247221 */ /* 0x000fe20000010000 */
[----:B------:R-:W-:-:S02]  /*2fc0*/  HADD2.F32 R33, -RZ, R40.H1_H1 ;  /* 0x30000028ff217230 */ /* 0x000fc40000004100 */
[--C-:B------:R-:W-:Y:S02]  /*2fd0*/  FADD.FTZ R40, R35, R4.reuse ;  /* 0x0000000423287221 */ /* 0x100fe40000010000 */
[----:B------:R-:W-:Y:S01]  /*2fe0*/  FSETP.GTU.FTZ.AND P2, PT, R36, 20, PT ;  /* 0x41a000002400780b */ /* 0x000fe20003f5c000 */
[--C-:B------:R-:W-:Y:S01]  /*2ff0*/  FADD.FTZ R39, R33, R4.reuse ;  /* 0x0000000421277221 */ /* 0x100fe20000010000 */
[----:B------:R-:W-:Y:S01]  /*3000*/  HADD2.F32 R33, -RZ, R41.H0_H0 ;  /* 0x20000029ff217230 */ /* 0x000fe20000004100 */
[----:B------:R-:W-:Y:S01]  /*3010*/  FSETP.GTU.FTZ.AND P1, PT, R40, 20, PT ;  /* 0x41a000002800780b */ /* 0x000fe20003f3c000 */
[----:B------:R-:W-:Y:S02]  /*3020*/  LDS.U16 R41, [R37] ;  /* 0x0000000025297984 */ /* 0x000fe40000000400 */
[----:B------:R-:W-:Y:S02]  /*3030*/  FSETP.GTU.FTZ.AND P3, PT, R39, 20, PT ;  /* 0x41a000002700780b */ /* 0x000fe40003f7c000 */
[----:B------:R-:W-:Y:S01]  /*3040*/  @!P0 STS [UR6+0x100], R31 ;  /* 0x0001001fff008988 */ /* 0x000fe20008000806 */
[----:B------:R-:W-:Y:S04]  /*3050*/  BAR.SYNC.DEFER_BLOCKING 0x0 ;  /* 0x0000000000007b1d */ /* 0x000fe80000010000 */
[----:B------:R-:W-:Y:S01]  /*3060*/  @!P2 FMUL.FTZ R0, R36, -1.4426950216293334961 ;  /* 0xbfb8aa3b2400a820 */ /* 0x000fe20000410000 */
[----:B------:R-:W-:-:S02]  /*3070*/  FADD.FTZ R36, R33, R4 ;  /* 0x0000000421247221 */ /* 0x000fc40000010000 */
[----:B------:R-:W-:Y:S01]  /*3080*/  @!P1 FMUL.FTZ R40, R40, -1.4426950216293334961 ;  /* 0xbfb8aa3b28289820 */ /* 0x000fe20000410000 */
[----:B------:R-:W0:Y:S02]  /*3090*/  LDC.64 R32, c[0x0][0x4f8] ;  /* 0x00013e00ff207b82 */ /* 0x000e240000000a00 */
[----:B------:R-:W-:Y:S01]  /*30a0*/  FSETP.GTU.FTZ.AND P4, PT, R36, 20, PT ;  /* 0x41a000002400780b */ /* 0x000fe20003f9c000 */
[----:B------:R-:W2:Y:S01]  /*30b0*/  @!P2 MUFU.EX2 R0, R0 ;  /* 0x000000000000a308 */ /* 0x000ea20000000800 */
[----:B------:R-:W-:-:S07]  /*30c0*/  @!P3 FMUL.FTZ R34, R39, -1.4426950216293334961 ;  /* 0xbfb8aa3b2722b820 */ /* 0x000fce0000410000 */
[----:B------:R-:W3:Y:S04]  /*30d0*/  @!P3 MUFU.EX2 R34, R34 ;  /* 0x000000220022b308 */ /* 0x000ee80000000800 */
[----:B------:R-:W-:Y:S01]  /*30e0*/  @!P4 FMUL.FTZ R35, R36, -1.4426950216293334961 ;  /* 0xbfb8aa3b2423c820 */ /* 0x000fe20000410000 */
[----:B------:R-:W4:Y:S01]  /*30f0*/  LDS R51, [UR6+0x100] ;  /* 0x00010006ff337984 */ /* 0x000f220008000800 */
[----:B--2---:R-:W-:-:S04]  /*3100*/  @!P2 FADD.FTZ R0, R0, 1 ;  /* 0x3f8000000000a421 */ /* 0x004fc80000010000 */
[----:B------:R-:W2:Y:S01]  /*3110*/  @!P4 MUFU.EX2 R35, R35 ;  /* 0x000000230023c308 */ /* 0x000ea20000000800 */
[----:B---3--:R-:W-:-:S07]  /*3120*/  @!P3 FADD.FTZ R36, R34, 1 ;  /* 0x3f8000002224b421 */ /* 0x008fce0000010000 */
[----:B------:R-:W3:Y:S08]  /*3130*/  @!P2 MUFU.RCP R0, R0 ;  /* 0x000000000000a308 */ /* 0x000ef00000001000 */
[----:B------:R-:W5:Y:S01]  /*3140*/  @!P3 MUFU.RCP R36, R36 ;  /* 0x000000240024b308 */ /* 0x000f620000001000 */
[----:B--2---:R-:W-:Y:S01]  /*3150*/  @!P4 FADD.FTZ R39, R35, 1 ;  /* 0x3f8000002327c421 */ /* 0x004fe20000010000 */
[----:B0-----:R-:W-:-:S04]  /*3160*/  IMAD.WIDE.U32 R34, R32, UR18, R52 ;  /* 0x0000001220227c25 */ /* 0x001fc8000f8e0034 */
[----:B------:R-:W-:Y:S02]  /*3170*/  IMAD R35, R33, UR18, R35 ;  /* 0x0000001221237c24 */ /* 0x000fe4000f8e0223 */
[----:B------:R-:W0:Y:S01]  /*3180*/  @!P4 MUFU.RCP R39, R39 ;  /* 0x000000270027c308 */ /* 0x000e220000001000 */
[----:B---3--:R-:W-:Y:S01]  /*3190*/  @!P2 FMUL.FTZ R91, R91, R0 ;  /* 0x000000005b5ba220 */ /* 0x008fe20000410000 */
[----:B------:R-:W-:-:S04]  /*31a0*/  IMAD.WIDE.U32 R32, R2, UR8, R34 ;  /* 0x0000000802207c25 */ /* 0x000fc8000f8e0022 */
[----:B------:R-:W-:Y:S01]  /*31b0*/  FADD.FTZ R6, R91, R6 ;  /* 0x000000065b067221 */ /* 0x000fe20000010000 */
[----:B------:R-:W-:Y:S01]  /*31c0*/  IMAD R0, R2, UR9, R33 ;  /* 0x0000000902007c24 */ /* 0x000fe2000f8e0221 */
[----:B------:R-:W-:Y:S01]  /*31d0*/  IADD3 R33, P5, PT, R22, R32, RZ ;  /* 0x0000002016217210 */ /* 0x000fe20007fbe0ff */
[----:B------:R-:W2:Y:S01]  /*31e0*/  @!P1 MUFU.EX2 R40, R40 ;  /* 0x0000002800289308 */ /* 0x000ea20000000800 */
[----:B-----5:R-:W-:Y:S01]  /*31f0*/  @!P3 FMUL.FTZ R89, R89, R36 ;  /* 0x000000245959b220 */ /* 0x020fe20000410000 */
[----:B------:R-:W-:Y:S01]  /*3200*/  IMAD.WIDE.U32 R52, R68, UR18, R52 ;  /* 0x0000001244347c25 */ /* 0x000fe2000f8e0034 */
[----:B------:R-:W-:Y:S01]  /*3210*/  IADD3.X R0, PT, PT, RZ, R0, RZ, P5, !PT ;  /* 0x00000000ff007210 */ /* 0x000fe20002ffe4ff */
[----:B------:R-:W3:Y:S01]  /*3220*/  LDCU.64 UR8, c[0x0][0x560] ;  /* 0x0000ac00ff0877ac */ /* 0x000ee20008000a00 */
[----:B-1----:R-:W-:Y:S01]  /*3230*/  LEA R32, P6, R33, UR10, 0x1 ;  /* 0x0000000a21207c11 */ /* 0x002fe2000f8c08ff */
[----:B------:R-:W-:Y:S01]  /*3240*/  IMAD R53, R69, UR18, R53 ;  /* 0x0000001245357c24 */ /* 0x000fe2000f8e0235 */
[----:B----4-:R-:W-:Y:S01]  /*3250*/  ISETP.GE.AND P3, PT, R22, R51, PT ;  /* 0x000000331600720c */ /* 0x010fe20003f66270 */
[----:B0-----:R-:W-:Y:S01]  /*3260*/  @!P4 FMUL.FTZ R92, R92, R39 ;  /* 0x000000275c5cc220 */ /* 0x001fe20000410000 */
[----:B------:R-:W-:-:S02]  /*3270*/  ISETP.GE.AND P2, PT, R26, R51, PT ;  /* 0x000000331a00720c */ /* 0x000fc40003f46270 */
[-C--:B------:R-:W-:Y:S02]  /*3280*/  ISETP.GE.AND P4, PT, R27, R51.reuse, PT ;  /* 0x000000331b00720c */ /* 0x080fe40003f86270 */
[----:B------:R-:W-:Y:S02]  /*3290*/  ISETP.GE.AND P5, PT, R28, R51, PT ;  /* 0x000000331c00720c */ /* 0x000fe40003fa6270 */
[----:B------:R-:W-:Y:S01]  /*32a0*/  LEA.HI.X R33, R33, UR11, R0, 0x1, P6 ;  /* 0x0000000b21217c11 */ /* 0x000fe2000b0f0c00 */
[----:B--2---:R-:W-:Y:S01]  /*32b0*/  @!P1 FADD.FTZ R40, R40, 1 ;  /* 0x3f80000028289421 */ /* 0x004fe20000010000 */
[----:B------:R-:W-:Y:S01]  /*32c0*/  F2FP.F16.F32.PACK_AB R50, R89, R91 ;  /* 0x0000005b5932723e */ /* 0x000fe200000000ff */
[----:B------:R-:W-:Y:S02]  /*32d0*/  FADD.FTZ R89, R6, R89 ;  /* 0x0000005906597221 */ /* 0x000fe40000010000 */
[----:B------:R-:W-:Y:S02]  /*32e0*/  @!P3 STG.E.U16 desc[UR16][R32.64], R41 ;  /* 0x000000292000b986 */ /* 0x000fe4000c101510 */
[----:B------:R-:W0:Y:S01]  /*32f0*/  @!P1 MUFU.RCP R40, R40 ;  /* 0x0000002800289308 */ /* 0x000e220000001000 */
[----:B------:R-:W-:Y:S01]  /*3300*/  FADD.FTZ R6, R89, R92 ;  /* 0x0000005c59067221 */ /* 0x000fe20000010000 */
[----:B------:R-:W-:Y:S04]  /*3310*/  @!P2 STG.E.U16 desc[UR16][R32.64+0x40], R43 ;  /* 0x0000402b2000a986 */ /* 0x000fe8000c101510 */
[----:B------:R-:W-:Y:S04]  /*3320*/  @!P4 STG.E.U16 desc[UR16][R32.64+0x80], R45 ;  /* 0x0000802d2000c986 */ /* 0x000fe8000c101510 */
[----:B------:R1:W-:Y:S01]  /*3330*/  @!P5 STG.E.U16 desc[UR16][R32.64+0xc0], R47 ;  /* 0x0000c02f2000d986 */ /* 0x0003e2000c101510 */
[----:B0-----:R-:W-:-:S04]  /*3340*/  @!P1 FMUL.FTZ R49, R49, R40 ;  /* 0x0000002831319220 */ /* 0x001fc80000410000 */
[----:B------:R-:W-:Y:S01]  /*3350*/  FADD.FTZ R6, R6, R49 ;  /* 0x0000003106067221 */ /* 0x000fe20000010000 */
[----:B------:R-:W-:Y:S01]  /*3360*/  F2FP.F16.F32.PACK_AB R51, R49, R92 ;  /* 0x0000005c3133723e */ /* 0x000fe200000000ff */
[----:B------:R-:W-:Y:S06]  /*3370*/  BAR.SYNC.DEFER_BLOCKING 0x0 ;  /* 0x0000000000007b1d */ /* 0x000fec0000010000 */
[----:B------:R-:W-:Y:S01]  /*3380*/  STS.64 [R38], R50 ;  /* 0x0000003226007388 */ /* 0x000fe20000000a00 */
[----:B------:R-:W-:-:S03]  /*3390*/  NOP ;  /* 0x0000000000007918 */ /* 0x000fc60000000000 */
[----:B------:R-:W-:Y:S04]  /*33a0*/  LDS.U16 R35, [R37] ;  /* 0x0000000025237984 */ /* 0x000fe80000000400 */
[----:B------:R-:W-:Y:S04]  /*33b0*/  LDS.U16 R39, [R37+0x40] ;  /* 0x0000400025277984 */ /* 0x000fe80000000400 */
[----:B------:R-:W-:Y:S04]  /*33c0*/  LDS.U16 R41, [R37+0x80] ;  /* 0x0000800025297984 */ /* 0x000fe80000000400 */
[----:B------:R-:W-:Y:S04]  /*33d0*/  LDS.U16 R43, [R37+0xc0] ;  /* 0x0000c000252b7984 */ /* 0x000fe80000000400 */
[----:B------:R-:W-:Y:S01]  /*33e0*/  @!P0 STS [UR6+0x100], R31 ;  /* 0x0001001fff008988 */ /* 0x000fe20008000806 */
[----:B------:R-:W-:Y:S06]  /*33f0*/  BAR.SYNC.DEFER_BLOCKING 0x0 ;  /* 0x0000000000007b1d */ /* 0x000fec0000010000 */
[----:B------:R-:W0:Y:S01]  /*3400*/  LDS R45, [UR6+0x100] ;  /* 0x00010006ff2d7984 */ /* 0x000e220008000800 */
[----:B------:R-:W1:Y:S02]  /*3410*/  LDCU.64 UR6, c[0x0][0x520] ;  /* 0x0000a400ff0677ac */ /* 0x000e640008000a00 */
[----:B-1----:R-:W-:-:S04]  /*3420*/  IMAD.WIDE.U32 R32, R2, UR6, R52 ;  /* 0x0000000602207c25 */ /* 0x002fc8000f8e0034 */
[----:B------:R-:W-:Y:S01]  /*3430*/  IMAD R0, R2, UR7, R33 ;  /* 0x0000000702007c24 */ /* 0x000fe2000f8e0221 */
[----:B------:R-:W-:-:S04]  /*3440*/  IADD3 R33, P4, PT, R22, R32, RZ ;  /* 0x0000002016217210 */ /* 0x000fc80007f9e0ff */
[----:B------:R-:W-:Y:S02]  /*3450*/  IADD3.X R0, PT, PT, RZ, R0, RZ, P4, !PT ;  /* 0x00000000ff007210 */ /* 0x000fe400027fe4ff */
[----:B---3--:R-:W-:-:S04]  /*3460*/  LEA R32, P4, R33, UR8, 0x1 ;  /* 0x0000000821207c11 */ /* 0x008fc8000f8808ff */
[----:B------:R-:W-:Y:S02]  /*3470*/  LEA.HI.X R33, R33, UR9, R0, 0x1, P4 ;  /* 0x0000000921217c11 */ /* 0x000fe4000a0f0c00 */
[----:B------:R-:W-:Y:S02]  /*3480*/  IADD3 R12, P4, PT, R12, -0x100, RZ ;  /* 0xffffff000c0c7810 */ /* 0x000fe40007f9e0ff */
[-C--:B0-----:R-:W-:Y:S02]  /*3490*/  ISETP.GE.AND P0, PT, R22, R45.reuse, PT ;  /* 0x0000002d1600720c */ /* 0x081fe40003f06270 */
        /* <DEDUP_REMOVED lines=17> */
.L_x_9699:
        /* <DEDUP_REMOVED lines=13> */
[----:B-1----:R-:W-:-:S05]  /*3680*/  @P1 FADD R0, R0, R9 ;  /* 0x0000000900001221 */ /* 0x002fca0000000000 */
[----:B-----5:R-:W1:Y:S01]  /*3690*/  SHFL.DOWN P1, R3, R0, 0x2, 0x1f ;  /* 0x08401f0000037f89 */ /* 0x020e620000020000 */
[----:B--2---:R-:W-:Y:S02]  /*36a0*/  ISETP.NE.AND P3, PT, R8, RZ, PT ;  /* 0x000000ff0800720c */ /* 0x004fe40003f65270 */
[----:B------:R-:W2:Y:S11]  /*36b0*/  S2R R8, SR_TID.X ;  /* 0x0000000000087919 */ /* 0x000eb60000002100 */
[----:B------:R-:W3:Y:S01]  /*36c0*/  @!P3 S2R R17, SR_CgaCtaId ;  /* 0x000000000011b919 */ /* 0x000ee20000008800 */
[----:B-1----:R-:W-:Y:S01]  /*36d0*/  @P1 FADD R3, R0, R3 ;  /* 0x0000000300031221 */ /* 0x002fe20000000000 */
[----:B------:R-:W-:-:S04]  /*36e0*/  @!P3 MOV R0, 0x400 ;  /* 0x000004000000b802 */ /* 0x000fc80000000f00 */
[----:B------:R-:W1:Y:S01]  /*36f0*/  SHFL.DOWN P1, R4, R3, 0x4, 0x1f ;  /* 0x08801f0003047f89 */ /* 0x000e620000020000 */
[----:B---3--:R-:W-:Y:S01]  /*3700*/  @!P3 LEA R17, R17, R0, 0x18 ;  /* 0x000000001111b211 */ /* 0x008fe200078ec0ff */
[----:B-1----:R-:W-:-:S05]  /*3710*/  @P1 FADD R4, R3, R4 ;  /* 0x0000000403041221 */ /* 0x002fca0000000000 */
[----:B------:R-:W1:Y:S02]  /*3720*/  SHFL.DOWN P1, R11, R4, 0x8, 0x1f ;  /* 0x09001f00040b7f89 */ /* 0x000e640000020000 */
[----:B-1----:R-:W-:-:S05]  /*3730*/  @P1 FADD R11, R4, R11 ;  /* 0x0000000b040b1221 */ /* 0x002fca0000000000 */
[----:B------:R-:W1:Y:S02]  /*3740*/  SHFL.DOWN P1, R10, R11, 0x10, 0x1f ;  /* 0x0a001f000b0a7f89 */ /* 0x000e640000020000 */
[----:B-1----:R-:W-:Y:S01]  /*3750*/  @P1 FADD R10, R11, R10 ;  /* 0x0000000a0b0a1221 */ /* 0x002fe20000000000 */
[----:B--2---:R-:W-:-:S04]  /*3760*/  ISETP.NE.AND P1, PT, R8, RZ, PT ;  /* 0x000000ff0800720c */ /* 0x004fc80003f25270 */
[----:B------:R1:W-:Y:S01]  /*3770*/  @!P3 STS [R17+0x314], R10 ;  /* 0x0003140a1100b388 */ /* 0x0003e20000000800 */
[----:B------:R-:W-:Y:S08]  /*3780*/  BAR.SYNC.DEFER_BLOCKING 0x0 ;  /* 0x0000000000007b1d */ /* 0x000ff00000010000 */
[----:B------:R-:W-:Y:S05]  /*3790*/  @P1 BRA `(.L_x_9725) ;  /* 0x00000000000c1947 */ /* 0x000fea0003800000 */
[----:B------:R-:W-:-:S04]  /*37a0*/  LEA R8, P1, R2, R12, 0x2 ;  /* 0x0000000c02087211 */ /* 0x000fc800078210ff */
[----:B------:R-:W-:-:S05]  /*37b0*/  LEA.HI.X R9, R2, R13, RZ, 0x2, P1 ;  /* 0x0000000d02097211 */ /* 0x000fca00008f14ff */
[----:B------:R2:W-:Y:S04]  /*37c0*/  REDG.E.ADD.F32.FTZ.RN.STRONG.GPU desc[UR16][R8.64], R10 ;  /* 0x0000000a080079a6 */ /* 0x0005e8000c12f310 */
.L_x_9725:
[----:B------:R-:W-:Y:S05]  /*37d0*/  BSYNC.RECONVERGENT B0 ;  /* 0x0000000000007941 */ /* 0x000fea0003800200 */
.L_x_9724:
[----:B------:R-:W-:Y:S05]  /*37e0*/  @!P0 BRA `(.L_x_9726) ;  /* 0x0000000000688947 */ /* 0x000fea0003800000 */
[----:B------:R-:W-:Y:S06]  /*37f0*/  BAR.SYNC.DEFER_BLOCKING 0x0 ;  /* 0x0000000000007b1d */ /* 0x000fec0000010000 */
[----:B------:R-:W-:Y:S01]  /*3800*/  BSSY.RECONVERGENT B0, `(.L_x_9726) ;  /* 0x0000018000007945 */ /* 0x000fe20003800200 */
[----:B-----5:R-:W3:Y:S01]  /*3810*/  SHFL.DOWN P0, R3, R6, 0x1, 0x1f ;  /* 0x08201f0006037f89 */ /* 0x020ee20000000000 */
[----:B--2---:R-:W2:Y:S01]  /*3820*/  S2R R8, SR_LANEID ;  /* 0x0000000000087919 */ /* 0x004ea20000000000 */
[----:B---3--:R-:W-:Y:S02]  /*3830*/  @P0 FADD R3, R3, R6 ;  /* 0x0000000603030221 */ /* 0x008fe40000000000 */
[----:B------:R-:W3:Y:S03]  /*3840*/  S2R R6, SR_TID.X ;  /* 0x0000000000067919 */ /* 0x000ee60000002100 */
[----:B------:R-:W4:Y:S01]  /*3850*/  SHFL.DOWN P0, R0, R3, 0x2, 0x1f ;  /* 0x08401f0003007f89 */ /* 0x000f220000000000 */
[----:B--2---:R-:W-:-:S13]  /*3860*/  ISETP.NE.AND P1, PT, R8, RZ, PT ;  /* 0x000000ff0800720c */ /* 0x004fda0003f25270 */
[----:B------:R-:W2:Y:S01]  /*3870*/  @!P1 S2R R8, SR_CgaCtaId ;  /* 0x0000000000089919 */ /* 0x000ea20000008800 */
[----:B----4-:R-:W-:Y:S01]  /*3880*/  @P0 FADD R0, R3, R0 ;  /* 0x0000000003000221 */ /* 0x010fe20000000000 */
[----:B------:R-:W-:-:S04]  /*3890*/  @!P1 MOV R3, 0x400 ;  /* 0x0000040000039802 */ /* 0x000fc80000000f00 */
[----:B------:R-:W4:Y:S01]  /*38a0*/  SHFL.DOWN P0, R9, R0, 0x4, 0x1f ;  /* 0x08801f0000097f89 */ /* 0x000f220000000000 */
[----:B--2---:R-:W-:Y:S01]  /*38b0*/  @!P1 LEA R8, R8, R3, 0x18 ;  /* 0x0000000308089211 */ /* 0x004fe200078ec0ff */
[----:B----4-:R-:W-:-:S05]  /*38c0*/  @P0 FADD R9, R0, R9 ;  /* 0x0000000900090221 */ /* 0x010fca0000000000 */
[----:B------:R-:W2:Y:S02]  /*38d0*/  SHFL.DOWN P0, R4, R9, 0x8, 0x1f ;  /* 0x09001f0009047f89 */ /* 0x000ea40000000000 */
[----:B--2---:R-:W-:-:S05]  /*38e0*/  @P0 FADD R4, R9, R4 ;  /* 0x0000000409040221 */ /* 0x004fca0000000000 */
[----:B------:R-:W2:Y:S02]  /*38f0*/  SHFL.DOWN P0, R11, R4, 0x10, 0x1f ;  /* 0x0a001f00040b7f89 */ /* 0x000ea40000000000 */
[----:B--2---:R-:W-:Y:S01]  /*3900*/  @P0 FADD R11, R4, R11 ;  /* 0x0000000b040b0221 */ /* 0x004fe20000000000 */
[----:B---3--:R-:W-:-:S04]  /*3910*/  ISETP.NE.AND P0, PT, R6, RZ, PT ;  /* 0x000000ff0600720c */ /* 0x008fc80003f05270 */
[----:B------:R2:W-:Y:S01]  /*3920*/  @!P1 STS [R8+0x314], R11 ;  /* 0x0003140b08009388 */ /* 0x0005e20000000800 */
[----:B------:R-:W-:Y:S08]  /*3930*/  BAR.SYNC.DEFER_BLOCKING 0x0 ;  /* 0x0000000000007b1d */ /* 0x000ff00000010000 */
[----:B------:R-:W-:Y:S05]  /*3940*/  @P0 BRA `(.L_x_9727) ;  /* 0x00000000000c0947 */ /* 0x000fea0003800000 */
[----:B--2---:R-:W-:-:S04]  /*3950*/  LEA R8, P0, R2, R14, 0x2 ;  /* 0x0000000e02087211 */ /* 0x004fc800078010ff */
[----:B------:R-:W-:-:S05]  /*3960*/  LEA.HI.X R9, R2, R15, RZ, 0x2, P0 ;  /* 0x0000000f02097211 */ /* 0x000fca00000f14ff */
[----:B------:R3:W-:Y:S04]  /*3970*/  REDG.E.ADD.F32.FTZ.RN.STRONG.GPU desc[UR16][R8.64], R11 ;  /* 0x0000000b080079a6 */ /* 0x0007e8000c12f310 */
.L_x_9727:
[----:B------:R-:W-:Y:S05]  /*3980*/  BSYNC.RECONVERGENT B0 ;  /* 0x0000000000007941 */ /* 0x000fea0003800200 */
.L_x_9726:
        /* <DEDUP_REMOVED lines=10> */
.L_x_9729:
[----:B------:R-:W-:Y:S02]  /*3a30*/  LEA R0, R15, UR4, 0x2 ;  /* 0x000000040f007c11 */ /* 0x000fe4000f8e10ff */
[----:B------:R-:W-:Y:S02]  /*3a40*/  SHF.R.S32.HI R2, RZ, 0x1f, R15 ;  /* 0x0000001fff027819 */ /* 0x000fe4000001140f */
[----:B------:R-:W-:Y:S01]  /*3a50*/  MOV R6, R62 ;  /* 0x0000003e00067202 */ /* 0x000fe20000000f00 */
[----:B-1--4-:R-:W1:Y:S01]  /*3a60*/  LDS R17, [R0+0x15c8] ;  /* 0x0015c80000117984 */ /* 0x012e620000000800 */
[----:B-----5:R-:W-:Y:S01]  /*3a70*/  MOV R4, R64 ;  /* 0x0000004000047202 */ /* 0x020fe20000000f00 */
[C---:B0-23--:R-:W-:Y:S02]  /*3a80*/  IMAD R8, R2.reuse, UR8, RZ ;  /* 0x0000000802087c24 */ /* 0x04dfe4000f8e02ff */
        /* <DEDUP_REMOVED lines=18> */
.L_x_9728:
[----:B------:R-:W-:Y:S05]  /*3bb0*/  EXIT ;  /* 0x000000000000794d */ /* 0x000fea0003800000 */
.L_x_9730:
        /* <DEDUP_REMOVED lines=12> */
.L_x_10542:


//--------------------- .text._Z25selective_scan_bwd_kernelI32Selective_Scan_bwd_kernel_traitsILi32ELi4ELb0ELb0ELb1ELb1ELb1EN3c104HalfEfEEv12SSMParamsBwd --------------------------
	.section	.text._Z25selective_scan_bwd_kernelI32Selective_Scan_bwd_kernel_traitsILi32ELi4ELb0ELb0ELb1ELb1ELb1EN3c104HalfEfEEv12SSMParamsBwd,"ax",@progbits
	.align	128
        .global         _Z25selective_scan_bwd_kernelI32Selective_Scan_bwd_kernel_traitsILi32ELi4ELb0ELb0ELb1ELb1ELb1EN3c104HalfEfEEv12SSMParamsBwd
        .type           _Z25selective_scan_bwd_kernelI32Selective_Scan_bwd_kernel_traitsILi32ELi4ELb0ELb0ELb1ELb1ELb1EN3c104HalfEfEEv12SSMParamsBwd,@function
        .size           _Z25selective_scan_bwd_kernelI32Selective_Scan_bwd_kernel_traitsILi32ELi4ELb0ELb0ELb1ELb1ELb1EN3c104HalfEfEEv12SSMParamsBwd,(.L_x_10543 - _Z25selective_scan_bwd_kernelI32Selective_Scan_bwd_kernel_traitsILi32ELi4ELb0ELb0ELb1ELb1ELb1EN3c104HalfEfEEv12SSMParamsBwd)
        .other          _Z25selective_scan_bwd_kernelI32Selective_Scan_bwd_kernel_traitsILi32ELi4ELb0ELb0ELb1ELb1ELb1EN3c104HalfEfEEv12SSMParamsBwd,@"STO_CUDA_ENTRY STV_DEFAULT"
_Z25selective_scan_bwd_kernelI32Selective_Scan_bwd_kernel_traitsILi32ELi4ELb0ELb0ELb1ELb1ELb1EN3c104HalfEfEEv12SSMParamsBwd:
.text._Z25selective_scan_bwd_kernelI32Selective_Scan_bwd_kernel_traitsILi32ELi4ELb0ELb0ELb1ELb1ELb1EN3c104HalfEfEEv12SSMParamsBwd:
        /* <DEDUP_REMOVED lines=79> */
[----:B------:R-:W-:Y:S01]  /*04f0*/  MOV R8, UR6 ;  /* 0x0000000600087c02 */ /* 0x000fe20008000f00 */
[----:B------:R-:W-:Y:S01]  /*0500*/  UIMAD UR5, UR18, UR9, UR5 ;  /* 0x00000009120572a4 */ /* 0x000fe2000f8e0205 */
[----:B------:R-:W-:Y:S01]  /*0510*/  SHF.R.S32.HI R35, RZ, 0x1f, R53 ;  /* 0x0000001fff237819 */ /* 0x000fe20000011435 */
[----:B-1----:R-:W-:Y:S01]  /*0520*/  UIMAD.WIDE.U32 UR6, UR18, UR10, URZ ;  /* 0x0000000a120672a5 */ /* 0x002fe2000f8e00ff */
[----:B------:R-:W1:Y:S01]  /*0530*/  LDCU.64 UR8, c[0x0][0x4c8] ;  /* 0x00009900ff0877ac */ /* 0x000e620008000a00 */
[----:B------:R-:W-:-:S02]  /*0540*/  IMAD.WIDE.U32 R8, R2, UR14, R8 ;  /* 0x0000000e02087c25 */ /* 0x000fc4000f8e0008 */
[----:B------:R-:W-:Y:S02]  /*0550*/  UIMAD UR7, UR18, UR11, UR7 ;  /* 0x0000000b120772a4 */ /* 0x000fe4000f8e0207 */
[----:B------:R-:W-:Y:S01]  /*0560*/  IMAD R0, R35, R22, RZ ;  /* 0x0000001623007224 */ /* 0x000fe200078e02ff */
[----:B------:R-:W-:Y:S01]  /*0570*/  CS2R R64, SRZ ;  /* 0x0000000000407805 */ /* 0x000fe2000001ff00 */
[----:B------:R-:W-:Y:S01]  /*0580*/  IMAD R15, R2, UR15, R9 ;  /* 0x0000000f020f7c24 */ /* 0x000fe2000f8e0209 */
[----:B------:R-:W-:Y:S01]  /*0590*/  IADD3 R18, P2, PT, R13, R6, RZ ;  /* 0x000000060d127210 */ /* 0x000fe20007f5e0ff */
[----:B---3--:R-:W-:Y:S01]  /*05a0*/  @P0 IMAD.WIDE R64, R5, 0x8, R10 ;  /* 0x0000000805400825 */ /* 0x008fe200078e020a */
[----:B------:R-:W-:-:S03]  /*05b0*/  IADD3 R14, P3, PT, R13, R8, RZ ;  /* 0x000000080d0e7210 */ /* 0x000fc60007f7e0ff */
[----:B------:R-:W-:-:S04]  /*05c0*/  IMAD.WIDE.U32 R6, R2, R20, UR4 ;  /* 0x0000000402067e25 */ /* 0x000fc8000f8e0014 */
[----:B------:R-:W-:-:S04]  /*05d0*/  IMAD.WIDE.U32 R8, R53, R22, UR6 ;  /* 0x0000000635087e25 */ /* 0x000fc8000f8e0016 */
[----:B------:R-:W-:Y:S01]  /*05e0*/  IMAD R5, R53, R23, R0 ;  /* 0x0000001735057224 */ /* 0x000fe200078e0200 */
[----:B------:R-:W-:Y:S01]  /*05f0*/  SHF.R.S32.HI R0, RZ, 0x1f, R13 ;  /* 0x0000001fff007819 */ /* 0x000fe2000001140d */
[----:B------:R-:W-:Y:S01]  /*0600*/  IMAD R11, R2, R21, R7 ;  /* 0x00000015020b7224 */ /* 0x000fe200078e0207 */
[----:B----4-:R-:W-:Y:S02]  /*0610*/  LEA R10, P0, R18, R26, 0x1 ;  /* 0x0000001a120a7211 */ /* 0x010fe400078008ff */
[----:B------:R-:W-:Y:S02]  /*0620*/  IADD3 R9, PT, PT, R9, R5, RZ ;  /* 0x0000000509097210 */ /* 0x000fe40007ffe0ff */
[C---:B------:R-:W-:Y:S02]  /*0630*/  IADD3.X R7, PT, PT, R0.reuse, R17, RZ, P2, !PT ;  /* 0x0000001100077210 */ /* 0x040fe400017fe4ff */
[----:B------:R-:W-:Y:S02]  /*0640*/  IADD3 R6, P4, PT, R13, R6, RZ ;  /* 0x000000060d067210 */ /* 0x000fe40007f9e0ff */
[----:B------:R-:W-:-:S02]  /*0650*/  IADD3.X R5, PT, PT, R0, R15, RZ, P3, !PT ;  /* 0x0000000f00057210 */ /* 0x000fc40001ffe4ff */
[----:B------:R-:W-:Y:S01]  /*0660*/  LEA R12, P2, R14, R28, 0x1 ;  /* 0x0000001c0e0c7211 */ /* 0x000fe200078408ff */
[----:B-1----:R-:W-:Y:S01]  /*0670*/  IMAD.WIDE.U32 R62, R2, UR8, RZ ;  /* 0x00000008023e7c25 */ /* 0x002fe2000f8e00ff */
[----:B------:R-:W-:Y:S02]  /*0680*/  IADD3 R13, P5, PT, R13, R8, RZ ;  /* 0x000000080d0d7210 */ /* 0x000fe40007fbe0ff */
[----:B------:R-:W-:Y:S01]  /*0690*/  LEA.HI.X R18, R18, R27, R7, 0x1, P0 ;  /* 0x0000001b12127211 */ /* 0x000fe200000f0c07 */
[----:B--2---:R-:W-:Y:S01]  /*06a0*/  IMAD.WIDE.U32 R60, R2, R24, RZ ;  /* 0x00000018023c7225 */ /* 0x004fe200078e00ff */
[----:B------:R-:W-:Y:S02]  /*06b0*/  IADD3.X R16, PT, PT, R0, R11, RZ, P4, !PT ;  /* 0x0000000b00107210 */ /* 0x000fe400027fe4ff */
[----:B------:R-:W-:Y:S02]  /*06c0*/  LEA.HI.X R14, R14, R29, R5, 0x1, P2 ;  /* 0x0000001d0e0e7211 */ /* 0x000fe400010f0c05 */
[----:B------:R-:W-:Y:S01]  /*06d0*/  LEA R15, P0, R6, R30, 0x1 ;  /* 0x0000001e060f7211 */ /* 0x000fe200078008ff */
[----:B------:R-:W-:Y:S01]  /*06e0*/  IMAD R5, R2, UR9, R63 ;  /* 0x0000000902057c24 */ /* 0x000fe2000f8e023f */
[----:B------:R-:W-:-:S02]  /*06f0*/  IADD3.X R0, PT, PT, R0, R9, RZ, P5, !PT ;  /* 0x0000000900007210 */ /* 0x000fc40002ffe4ff */
[C---:B0-----:R-:W-:Y:S01]  /*0700*/  LEA R17, P2, R13.reuse, R32, 0x1 ;  /* 0x000000200d117211 */ /* 0x041fe200078408ff */
        /* <DEDUP_REMOVED lines=11> */
[----:B------:R-:W3:Y:S03]  /*07c0*/  LDCU.64 UR6, c[0x0][0x3a0] ;  /* 0x00007400ff0677ac */ /* 0x000ee60008000a00 */
[----:B------:R-:W4:Y:S01]  /*07d0*/  S2UR UR5, SR_CgaCtaId ;  /* 0x00000000000579c3 */ /* 0x000f220000008800 */
[----:B------:R-:W0:Y:S01]  /*07e0*/  LDCU.64 UR8, c[0x0][0x3b8] ;  /* 0x00007700ff0877ac */ /* 0x000e220008000a00 */
[----:B------:R-:W-:Y:S01]  /*07f0*/  UMOV UR4, 0x400 ;  /* 0x0000040000047882 */ /* 0x000fe20000000000 */
[----:B--2---:R-:W-:-:S02]  /*0800*/  IMAD R0, R35, UR10, RZ ;  /* 0x0000000a23007c24 */ /* 0x004fc4000f8e02ff */
[C---:B---3--:R-:W-:Y:S01]  /*0810*/  IMAD.WIDE.U32 R56, R2.reuse, UR6, RZ ;  /* 0x0000000602387c25 */ /* 0x048fe2000f8e00ff */
[----:B------:R-:W2:Y:S03]  /*0820*/  LDCU UR6, c[0x0][0x394] ;  /* 0x00007280ff0677ac */ /* 0x000ea60008000800 */
[----:B------:R-:W-:Y:S02]  /*0830*/  IMAD R29, R53, UR11, R0 ;  /* 0x0000000b351d7c24 */ /* 0x000fe4000f8e0200 */
[----:B0-----:R-:W-:Y:S01]  /*0840*/  IMAD.WIDE.U32 R54, R2, UR8, RZ ;  /* 0x0000000802367c25 */ /* 0x001fe2000f8e00ff */
[----:B------:R-:W-:Y:S01]  /*0850*/  IADD3 R24, PT, PT, R58, 0x200, RZ ;  /* 0x000002003a187810 */ /* 0x000fe20007ffe0ff */
[----:B----4-:R-:W-:Y:S02]  /*0860*/  ULEA UR5, UR5, UR4, 0x18 ;  /* 0x0000000405057291 */ /* 0x010fe4000f8ec0ff */
[----:B-1----:R-:W-:-:S04]  /*0870*/  IMAD.WIDE.U32 R8, R20, UR18, R58 ;  /* 0x0000001214087c25 */ /* 0x002fc8000f8e003a */
[----:B------:R-:W-:Y:S01]  /*0880*/  IMAD R9, R21, UR18, R9 ;  /* 0x0000001215097c24 */ /* 0x000fe2000f8e0209 */
[----:B------:R-:W-:Y:S01]  /*0890*/  LEA R20, R58, UR5, 0x4 ;  /* 0x000000053a147c11 */ /* 0x000fe2000f8e20ff */
[C---:B------:R-:W-:Y:S02]  /*08a0*/  IMAD R11, R2.reuse, UR7, R57 ;  /* 0x00000007020b7c24 */ /* 0x040fe4000f8e0239 */
[----:B------:R-:W-:Y:S01]  /*08b0*/  IMAD.WIDE.U32 R52, R53, UR10, R8 ;  /* 0x0000000a35347c25 */ /* 0x000fe2000f8e0008 */
[----:B------:R-:W-:Y:S02]  /*08c0*/  MOV R8, R10 ;  /* 0x0000000a00087202 */ /* 0x000fe40000000f00 */
[----:B------:R-:W-:Y:S01]  /*08d0*/  MOV R10, R18 ;  /* 0x00000012000a7202 */ /* 0x000fe20000000f00 */
[----:B------:R-:W-:Y:S01]  /*08e0*/  IMAD R13, R2, UR9, R55 ;  /* 0x00000009020d7c24 */ /* 0x000fe2000f8e0237 */
[----:B------:R-:W-:Y:S02]  /*08f0*/  SHF.L.U32 R18, R58, 0x2, RZ ;  /* 0x000000023a127819 */ /* 0x000fe400000006ff */
[----:B------:R-:W-:-:S02]  /*0900*/  IADD3 R25, PT, PT, R20, 0x110, RZ ;  /* 0x0000011014197810 */ /* 0x000fc40007ffe0ff */
[----:B------:R-:W-:Y:S02]  /*0910*/  LOP3.LUT R23, R18, 0xf80, RZ, 0xc0, !PT ;  /* 0x00000f8012177812 */ /* 0x000fe400078ec0ff */
[----:B------:R-:W-:Y:S01]  /*0920*/  MOV R9, RZ ;  /* 0x000000ff00097202 */ /* 0x000fe20000000f00 */
[C---:B------:R-:W-:Y:S01]  /*0930*/  IMAD R25, R58.reuse, -0xc, R25 ;  /* 0xfffffff43a197824 */ /* 0x040fe200078e0219 */
[----:B------:R-:W-:Y:S02]  /*0940*/  LOP3.LUT R22, R23, 0x1f, R58, 0xf8, !PT ;  /* 0x0000001f17167812 */ /* 0x000fe400078ef83a */
[----:B--2---:R-:W-:Y:S02]  /*0950*/  MOV R21, UR6 ;  /* 0x0000000600157c02 */ /* 0x004fe40008000f00 */
[----:B------:R-:W-:Y:S02]  /*0960*/  LOP3.LUT R23, R58, 0x1f, RZ, 0xc0, !PT ;  /* 0x0000001f3a177812 */ /* 0x000fe400078ec0ff */
[----:B------:R-:W-:-:S02]  /*0970*/  LOP3.LUT R26, R22, 0x20, RZ, 0xfc, !PT ;  /* 0x00000020161a7812 */ /* 0x000fc400078efcff */
[C---:B------:R-:W-:Y:S02]  /*0980*/  LOP3.LUT R27, R22.reuse, 0x40, RZ, 0xfc, !PT ;  /* 0x00000040161b7812 */ /* 0x040fe400078efcff */
[----:B------:R-:W-:Y:S02]  /*0990*/  LOP3.LUT R28, R22, 0x60, RZ, 0xfc, !PT ;  /* 0x00000060161c7812 */ /* 0x000fe400078efcff */
[----:B------:R-:W-:-:S07]  /*09a0*/  IADD3 R29, PT, PT, R53, R29, RZ ;  /* 0x0000001d351d7210 */ /* 0x000fce0007ffe0ff */
.L_x_9756:
        /* <DEDUP_REMOVED lines=33> */
[----:B---3--:R-:W-:Y:S04]  /*0bc0*/  STS.U16 [R38+0x40], R41 ;  /* 0x0000402926007388 */ /* 0x008fe80000000400 */
[----:B----4-:R-:W-:Y:S04]  /*0bd0*/  STS.U16 [R38+0x80], R43 ;  /* 0x0000802b26007388 */ /* 0x010fe80000000400 */
[----:B------:R0:W-:Y:S01]  /*0be0*/  STS.U16 [R38+0xc0], R45 ;  /* 0x0000c02d26007388 */ /* 0x0001e20000000400 */
[----:B------:R-:W-:-:S03]  /*0bf0*/  NOP ;  /* 0x0000000000007918 */ /* 0x000fc60000000000 */
[----:B------:R-:W-:Y:S01]  /*0c00*/  LDS.64 R32, [R39] ;  /* 0x0000000027207984 */ /* 0x000fe20000000a00 */
[----:B------:R-:W-:Y:S01]  /*0c10*/  BAR.SYNC.DEFER_BLOCKING 0x0 ;  /* 0x0000000000007b1d */ /* 0x000fe20000010000 */
[----:B------:R-:W-:Y:S02]  /*0c20*/  IADD3 R42, P4, PT, R71, R15, RZ ;  /* 0x0000000f472a7210 */ /* 0x000fe40007f9e0ff */
[----:B------:R-:W-:Y:S02]  /*0c30*/  PRMT R73, RZ, 0x7610, R73 ;  /* 0x00007610ff497816 */ /* 0x000fe40000000049 */
[----:B------:R-:W-:-:S03]  /*0c40*/  PRMT R75, RZ, 0x7610, R75 ;  /* 0x00007610ff4b7816 */ /* 0x000fc6000000004b */
[----:B0-----:R-:W0:Y:S01]  /*0c50*/  LDC.64 R44, c[0x0][0x418] ;  /* 0x00010600ff2c7b82 */ /* 0x001e220000000a00 */
[----:B------:R-:W2:Y:S04]  /*0c60*/  @!P0 LDG.E.U16 R47, desc[UR16][R50.64] ;  /* 0x00000010322f8981 */ /* 0x000ea8000c1e1500 */
[----:B------:R-:W3:Y:S04]  /*0c70*/  @!P1 LDG.E.U16 R49, desc[UR16][R50.64+0x40] ;  /* 0x0000401032319981 */ /* 0x000ee8000c1e1500 */
[----:B------:R-:W4:Y:S04]  /*0c80*/  @!P2 LDG.E.U16 R67, desc[UR16][R50.64+0x80] ;  /* 0x000080103243a981 */ /* 0x000f28000c1e1500 */
[----:B------:R-:W4:Y:S01]  /*0c90*/  @!P3 LDG.E.U16 R69, desc[UR16][R50.64+0xc0] ;  /* 0x0000c0103245b981 */ /* 0x000f22000c1e1500 */
[----:B------:R-:W-:-:S02]  /*0ca0*/  PRMT R71, RZ, 0x7610, R71 ;  /* 0x00007610ff477816 */ /* 0x000fc40000000047 */
[----:B------:R-:W-:Y:S02]  /*0cb0*/  PRMT R77, RZ, 0x7610, R77 ;  /* 0x00007610ff4d7816 */ /* 0x000fe4000000004d */
[----:B------:R-:W-:Y:S01]  /*0cc0*/  IADD3.X R43, PT, PT, RZ, R16, RZ, P4, !PT ;  /* 0x00000010ff2b7210 */ /* 0x000fe200027fe4ff */
[----:B--2---:R1:W-:Y:S04]  /*0cd0*/  STS.U16 [R38], R47 ;  /* 0x0000002f26007388 */ /* 0x0043e80000000400 */
[----:B---3--:R-:W-:Y:S04]  /*0ce0*/  STS.U16 [R38+0x40], R49 ;  /* 0x0000403126007388 */ /* 0x008fe80000000400 */
[----:B----4-:R-:W-:Y:S01]  /*0cf0*/  STS.U16 [R38+0x80], R67 ;  /* 0x0000804326007388 */ /* 0x010fe20000000400 */
[----:B-1----:R-:W1:Y:S03]  /*0d00*/  LDC.64 R46, c[0x0][0x410] ;  /* 0x00010400ff2e7b82 */ /* 0x002e660000000a00 */
[----:B------:R-:W-:Y:S01]  /*0d10*/  STS.U16 [R38+0xc0], R69 ;  /* 0x0000c04526007388 */ /* 0x000fe20000000400 */
[----:B------:R-:W-:-:S03]  /*0d20*/  NOP ;  /* 0x0000000000007918 */ /* 0x000fc60000000000 */
[----:B------:R-:W2:Y:S01]  /*0d30*/  LDS.64 R34, [R39] ;  /* 0x0000000027227984 */ /* 0x000ea20000000a00 */
[----:B------:R-:W-:Y:S06]  /*0d40*/  BAR.SYNC.DEFER_BLOCKING 0x0 ;  /* 0x0000000000007b1d */ /* 0x000fec0000010000 */
[----:B------:R-:W3:Y:S04]  /*0d50*/  @!P0 LDG.E.U16 R71, desc[UR16][R42.64] ;  /* 0x000000102a478981 */ /* 0x000ee8000c1e1500 */
[----:B------:R-:W4:Y:S04]  /*0d60*/  @!P1 LDG.E.U16 R73, desc[UR16][R42.64+0x40] ;  /* 0x000040102a499981 */ /* 0x000f28000c1e1500 */
[----:B------:R-:W4:Y:S04]  /*0d70*/  @!P2 LDG.E.U16 R75, desc[UR16][R42.64+0x80] ;  /* 0x000080102a4ba981 */ /* 0x000f28000c1e1500 */
[----:B------:R0:W4:Y:S01]  /*0d80*/  @!P3 LDG.E.U16 R77, desc[UR16][R42.64+0xc0] ;  /* 0x0000c0102a4db981 */ /* 0x000122000c1e1500 */
[--C-:B--2---:R-:W-:Y:S01]  /*0d90*/  HADD2.F32 R41, -RZ, R34.reuse.H0_H0 ;  /* 0x20000022ff297230 */ /* 0x104fe20000004100 */
[----:B------:R-:W-:Y:S01]  /*0da0*/  BSSY.RECONVERGENT B0, `(.L_x_9732) ;  /* 0x000002c000007945 */ /* 0x000fe20003800200 */
[----:B------:R-:W-:-:S03]  /*0db0*/  HADD2.F32 R49, -RZ, R34.H1_H1 ;  /* 0x30000022ff317230 */ /* 0x000fc60000004100 */
[--C-:B-----5:R-:W-:Y:S02]  /*0dc0*/  FADD.FTZ R40, R41, R4.reuse ;  /* 0x0000000429287221 */ /* 0x120fe40000010000 */
[--C-:B------:R-:W-:Y:S01]  /*0dd0*/  FADD.FTZ R41, R49, R4.reuse ;  /* 0x0000000431297221 */ /* 0x100fe20000010000 */
[----:B------:R-:W-:Y:S02]  /*0de0*/  HADD2.F32 R49, -RZ, R35.H0_H0 ;  /* 0x20000023ff317230 */ /* 0x000fe40000004100 */
[----:B------:R-:W-:Y:S02]  /*0df0*/  FSETP.GTU.FTZ.AND P4, PT, R40, 20, PT ;  /* 0x41a000002800780b */ /* 0x000fe40003f9c000 */
[----:B------:R-:W-:Y:S01]  /*0e00*/  FSETP.GTU.FTZ.AND P5, PT, R41, 20, PT ;  /* 0x41a000002900780b */ /* 0x000fe20003fbc000 */
[----:B0-----:R-:W-:Y:S01]  /*0e10*/  FADD.FTZ R42, R49, R4 ;  /* 0x00000004312a7221 */ /* 0x001fe20000010000 */
[----:B---3--:R0:W-:Y:S04]  /*0e20*/  STS.U16 [R38], R71 ;  /* 0x0000004726007388 */ /* 0x0081e80000000400 */
[----:B----4-:R0:W-:Y:S04]  /*0e30*/  STS.U16 [R38+0x40], R73 ;  /* 0x0000404926007388 */ /* 0x0101e80000000400 */
[----:B------:R0:W-:Y:S04]  /*0e40*/  STS.U16 [R38+0x80], R75 ;  /* 0x0000804b26007388 */ /* 0x0001e80000000400 */
[----:B------:R0:W-:Y:S01]  /*0e50*/  STS.U16 [R38+0xc0], R77 ;  /* 0x0000c04d26007388 */ /* 0x0001e20000000400 */
[----:B------:R-:W-:Y:S01]  /*0e60*/  NOP ;  /* 0x0000000000007918 */ /* 0x000fe20000000000 */
[----:B-1----:R-:W-:Y:S05]  /*0e70*/  @P4 BRA `(.L_x_9733) ;  /* 0x0000000000784947 */ /* 0x002fea0003800000 */
        /* <DEDUP_REMOVED lines=30> */
.L_x_9733:
[----:B------:R-:W-:Y:S05]  /*1060*/  BSYNC.RECONVERGENT B0 ;  /* 0x0000000000007941 */ /* 0x000fea0003800200 */
.L_x_9732:
        /* <DEDUP_REMOVED lines=35> */
.L_x_9735:
[----:B------:R-:W-:Y:S05]  /*12a0*/  BSYNC.RECONVERGENT B0 ;  /* 0x0000000000007941 */ /* 0x000fea0003800200 */
.L_x_9734:
[----:B------:R-:W-:Y:S01]  /*12b0*/  HFMA2 R35, -RZ, RZ, 0, 0 ;  /* 0x00000000ff237431 */ /* 0x000fe200000001ff */
[----:B------:R-:W-:Y:S01]  /*12c0*/  MOV R34, R36 ;  /* 0x0000002400227202 */ /* 0x000fe20000000f00 */
[----:B------:R-:W-:Y:S01]  /*12d0*/  BSSY.RECONVERGENT B0, `(.L_x_9736) ;  /* 0x0000022000007945 */ /* 0x000fe20003800200 */
[----:B------:R-:W-:-:S03]  /*12e0*/  FSETP.GTU.FTZ.AND P5, PT, R43, 20, PT ;  /* 0x41a000002b00780b */ /* 0x000fc60003fbc000 */
[----:B------:R-:W-:Y:S01]  /*12f0*/  IMAD.WIDE.U32 R48, R46, UR18, R34 ;  /* 0x000000122e307c25 */ /* 0x000fe2000f8e0022 */
[----:B------:R-:W-:Y:S09]  /*1300*/  @P4 BRA `(.L_x_9737) ;  /* 0x0000000000784947 */ /* 0x000ff20003800000 */
[----:B------:R-:W-:Y:S01]  /*1310*/  FMUL.FTZ R42, R42, 1.4426950216293334961 ;  /* 0x3fb8aa3b2a2a7820 */ /* 0x000fe20000410000 */
[----:B------:R-:W-:Y:S02]  /*1320*/  MOV R67, 0x3e800000 ;  /* 0x3e80000000437802 */ /* 0x000fe40000000f00 */
[----:B0-----:R-:W-:Y:S01]  /*1330*/  MOV R71, 0x3d39bf78 ;  /* 0x3d39bf7800477802 */ /* 0x001fe20000000f00 */
        /* <DEDUP_REMOVED lines=27> */
.L_x_9737:
[----:B------:R-:W-:Y:S05]  /*14f0*/  BSYNC.RECONVERGENT B0 ;  /* 0x0000000000007941 */ /* 0x000fea0003800200 */
.L_x_9736:
[----:B------:R-:W-:Y:S04]  /*1500*/  BSSY.RECONVERGENT B0, `(.L_x_9738) ;  /* 0x0000020000007945 */ /* 0x000fe80003800200 */
        /* <DEDUP_REMOVED lines=31> */
.L_x_9739:
[----:B------:R-:W-:Y:S05]  /*1700*/  BSYNC.RECONVERGENT B0 ;  /* 0x0000000000007941 */ /* 0x000fea0003800200 */
.L_x_9738:
[----:B------:R-:W1:Y:S01]  /*1710*/  LDCU.64 UR8, c[0x0][0x488] ;  /* 0x00009100ff0877ac */ /* 0x000e620008000a00 */
[----:B------:R-:W-:Y:S01]  /*1720*/  IMAD R49, R47, UR18, R49 ;  /* 0x000000122f317c24 */ /* 0x000fe2000f8e0231 */
[----:B------:R-:W-:Y:S01]  /*1730*/  PRMT R67, RZ, 0x7610, R67 ;  /* 0x00007610ff437816 */ /* 0x000fe20000000043 */
[----:B0-----:R-:W0:Y:S01]  /*1740*/  LDC.64 R74, c[0x0][0x420] ;  /* 0x00010800ff4a7b82 */ /* 0x001e220000000a00 */
[----:B------:R-:W-:Y:S01]  /*1750*/  PRMT R69, RZ, 0x7610, R69 ;  /* 0x00007610ff457816 */ /* 0x000fe20000000045 */
[C---:B------:R-:W-:Y:S01]  /*1760*/  IMAD.WIDE.U32 R46, R2.reuse, R44, R48 ;  /* 0x0000002c022e7225 */ /* 0x040fe200078e0030 */
[----:B------:R-:W-:Y:S01]  /*1770*/  PRMT R71, RZ, 0x7610, R71 ;  /* 0x00007610ff477816 */ /* 0x000fe20000000047 */
[----:B------:R-:W2:Y:S01]  /*1780*/  LDCU.64 UR10, c[0x0][0x558] ;  /* 0x0000ab00ff0a77ac */ /* 0x000ea20008000a00 */
[----:B------:R-:W-:Y:S01]  /*1790*/  PRMT R73, RZ, 0x7610, R73 ;  /* 0x00007610ff497816 */ /* 0x000fe20000000049 */
[----:B------:R-:W-:Y:S01]  /*17a0*/  IMAD R45, R2, R45, R47 ;  /* 0x0000002d022d7224 */ /* 0x000fe200078e022f */
[----:B------:R-:W-:Y:S01]  /*17b0*/  IADD3 R46, P4, PT, R22, R46, RZ ;  /* 0x0000002e162e7210 */ /* 0x000fe20007f9e0ff */
[----:B------:R-:W3:Y:S01]  /*17c0*/  LDC.64 R76, c[0x0][0x428] ;  /* 0x00010a00ff4c7b82 */ /* 0x000ee20000000a00 */
[----:B------:R-:W4:Y:S02]  /*17d0*/  LDCU.64 UR12, c[0x0][0x490] ;  /* 0x00009200ff0c77ac */ /* 0x000f240008000a00 */
[----:B------:R-:W-:-:S02]  /*17e0*/  IADD3.X R45, PT, PT, RZ, R45, RZ, P4, !PT ;  /* 0x0000002dff2d7210 */ /* 0x000fc400027fe4ff */
[----:B-1----:R-:W-:-:S04]  /*17f0*/  LEA R48, P4, R46, UR8, 0x1 ;  /* 0x000000082e307c11 */ /* 0x002fc8000f8808ff */
[----:B------:R-:W-:Y:S01]  /*1800*/  LEA.HI.X R49, R46, UR9, R45, 0x1, P4 ;  /* 0x000000092e317c11 */ /* 0x000fe2000a0f0c2d */
[----:B------:R-:W1:Y:S01]  /*1810*/  LDCU.64 UR8, c[0x0][0x478] ;  /* 0x00008f00ff0877ac */ /* 0x000e620008000a00 */
[----:B------:R-:W5:Y:S01]  /*1820*/  LDS.64 R44, [R39] ;  /* 0x00000000272c7984 */ /* 0x000f620000000a00 */
[----:B------:R-:W-:Y:S06]  /*1830*/  BAR.SYNC.DEFER_BLOCKING 0x0 ;  /* 0x0000000000007b1d */ /* 0x000fec0000010000 */
[----:B------:R-:W2:Y:S04]  /*1840*/  @!P0 LDG.E.U16 R67, desc[UR16][R48.64] ;  /* 0x0000001030438981 */ /* 0x000ea8000c1e1500 */
[----:B------:R-:W4:Y:S04]  /*1850*/  @!P1 LDG.E.U16 R69, desc[UR16][R48.64+0x40] ;  /* 0x0000401030459981 */ /* 0x000f28000c1e1500 */
[----:B------:R-:W4:Y:S04]  /*1860*/  @!P2 LDG.E.U16 R71, desc[UR16][R48.64+0x80] ;  /* 0x000080103047a981 */ /* 0x000f28000c1e1500 */
[----:B------:R1:W4:Y:S01]  /*1870*/  @!P3 LDG.E.U16 R73, desc[UR16][R48.64+0xc0] ;  /* 0x0000c0103049b981 */ /* 0x000322000c1e1500 */
[----:B0-----:R-:W-:-:S04]  /*1880*/  IMAD.WIDE.U32 R46, R74, UR18, R34 ;  /* 0x000000124a2e7c25 */ /* 0x001fc8000f8e0022 */
[----:B------:R-:W-:Y:S01]  /*1890*/  IMAD R47, R75, UR18, R47 ;  /* 0x000000124b2f7c24 */ /* 0x000fe2000f8e022f */
[----:B------:R-:W-:Y:S01]  /*18a0*/  PRMT R75, RZ, 0x7610, R75 ;  /* 0x00007610ff4b7816 */ /* 0x000fe2000000004b */
[----:B---3--:R-:W-:Y:S01]  /*18b0*/  IMAD.WIDE.U32 R46, R2, R76, R46 ;  /* 0x0000004c022e7225 */ /* 0x008fe200078e002e */
[----:B-1----:R-:W-:-:S03]  /*18c0*/  PRMT R49, RZ, 0x7610, R49 ;  /* 0x00007610ff317816 */ /* 0x002fc60000000031 */
[----:B------:R-:W-:Y:S01]  /*18d0*/  IMAD R0, R2, R77, R47 ;  /* 0x0000004d02007224 */ /* 0x000fe200078e022f */
[----:B------:R-:W-:Y:S02]  /*18e0*/  IADD3 R47, P4, PT, R22, R46, RZ ;  /* 0x0000002e162f7210 */ /* 0x000fe40007f9e0ff */
[----:B------:R-:W-:Y:S02]  /*18f0*/  PRMT R77, RZ, 0x7610, R77 ;  /* 0x00007610ff4d7816 */ /* 0x000fe4000000004d */
[----:B------:R-:W-:Y:S02]  /*1900*/  IADD3.X R0, PT, PT, RZ, R0, RZ, P4, !PT ;  /* 0x00000000ff007210 */ /* 0x000fe400027fe4ff */
[----:B------:R-:W-:-:S04]  /*1910*/  LEA R46, P4, R47, UR8, 0x1 ;  /* 0x000000082f2e7c11 */ /* 0x000fc8000f8808ff */
[----:B------:R-:W-:Y:S01]  /*1920*/  LEA.HI.X R47, R47, UR9, R0, 0x1, P4 ;  /* 0x000000092f2f7c11 */ /* 0x000fe2000a0f0c00 */
[----:B-----5:R-:W-:Y:S01]  /*1930*/  HADD2.F32 R72, -RZ, R44.H0_H0 ;  /* 0x2000002cff487230 */ /* 0x020fe20000004100 */
[----:B------:R-:W0:Y:S01]  /*1940*/  LDCU.64 UR8, c[0x0][0x510] ;  /* 0x0000a200ff0877ac */ /* 0x000e220008000a00 */
[----:B--2---:R1:W-:Y:S04]  /*1950*/  STS.U16 [R38], R67 ;  /* 0x0000004326007388 */ /* 0x0043e80000000400 */
[----:B----4-:R-:W-:Y:S04]  /*1960*/  STS.U16 [R38+0x40], R69 ;  /* 0x0000404526007388 */ /* 0x010fe80000000400 */
        /* <DEDUP_REMOVED lines=8> */
[----:B------:R-:W5:Y:S04]  /*19f0*/  @!P2 LDG.E.U16 R77, desc[UR16][R46.64+0x80] ;  /* 0x000080102e4da981 */ /* 0x000f68000c1e1500 */
[----:B------:R-:W5:Y:S01]  /*1a00*/  @!P3 LDG.E.U16 R67, desc[UR16][R46.64+0xc0] ;  /* 0x0000c0102e43b981 */ /* 0x000f62000c1e1500 */
[----:B--2---:R-:W-:Y:S01]  /*1a10*/  HADD2.F32 R0, -RZ, R78.H1_H1 ;  /* 0x3000004eff007230 */ /* 0x004fe20000004100 */
[----:B------:R-:W-:Y:S01]  /*1a20*/  ISETP.NE.AND P1, PT, R58, RZ, PT ;  /* 0x000000ff3a00720c */ /* 0x000fe20003f25270 */
[--C-:B------:R-:W-:Y:S01]  /*1a30*/  HADD2.F32 R71, -RZ, R79.reuse.H1_H1 ;  /* 0x3000004fff477230 */ /* 0x100fe20000004100 */
[----:B------:R-:W-:Y:S01]  /*1a40*/  UISETP.NE.U32.AND UP0, UPT, UR12, URZ, UPT ;  /* 0x000000ff0c00728c */ /* 0x000fe2000bf05070 */
[----:B------:R-:W-:-:S02]  /*1a50*/  HADD2.F32 R70, -RZ, R79.H0_H0 ;  /* 0x2000004fff467230 */ /* 0x000fc40000004100 */
[----:B------:R-:W-:Y:S01]  /*1a60*/  FMUL.FTZ R66, R0, -1.4426950216293334961 ;  /* 0xbfb8aa3b00427820 */ /* 0x000fe20000410000 */
[----:B------:R-:W-:Y:S02]  /*1a70*/  HADD2.F32 R69, -RZ, R78.H0_H0 ;  /* 0x2000004eff457230 */ /* 0x000fe40000004100 */
[----:B------:R-:W-:Y:S01]  /*1a80*/  FMUL.FTZ R73, R71, -1.4426950216293334961 ;  /* 0xbfb8aa3b47497820 */ /* 0x000fe20000410000 */
[----:B------:R-:W-:Y:S01]  /*1a90*/  UISETP.NE.AND.EX UP0, UPT, UR13, URZ, UPT, UP0 ;  /* 0x000000ff0d00728c */ /* 0x000fe2000bf05300 */
[----:B------:R-:W-:Y:S01]  /*1aa0*/  FMUL.FTZ R68, R70, -1.4426950216293334961 ;  /* 0xbfb8aa3b46447820 */ /* 0x000fe20000410000 */
[----:B------:R-:W-:Y:S01]  /*1ab0*/  FMUL.FTZ R48, R69, -1.4426950216293334961 ;  /* 0xbfb8aa3b45307820 */ /* 0x000fe20000410000 */
[----:B------:R-:W-:Y:S08]  /*1ac0*/  MUFU.EX2 R66, R66 ;  /* 0x0000004200427308 */ /* 0x000ff00000000800 */
[----:B------:R-:W1:Y:S08]  /*1ad0*/  MUFU.EX2 R73, R73 ;  /* 0x0000004900497308 */ /* 0x000e700000000800 */
[----:B------:R-:W-:Y:S08]  /*1ae0*/  MUFU.EX2 R68, R68 ;  /* 0x0000004400447308 */ /* 0x000ff00000000800 */
[----:B------:R-:W2:Y:S01]  /*1af0*/  MUFU.EX2 R48, R48 ;  /* 0x0000003000307308 */ /* 0x000ea20000000800 */
[----:B-1----:R-:W-:-:S07]  /*1b00*/  FADD.FTZ R79, R73, 1 ;  /* 0x3f800000494f7421 */ /* 0x002fce0000010000 */
[----:B------:R-:W-:Y:S01]  /*1b10*/  MUFU.RCP R80, R79 ;  /* 0x0000004f00507308 */ /* 0x000fe20000001000 */
[----:B--2---:R-:W-:-:S07]  /*1b20*/  FADD.FTZ R48, R48, 1 ;  /* 0x3f80000030307421 */ /* 0x004fce0000010000 */
[----:B------:R-:W1:Y:S01]  /*1b30*/  MUFU.RCP R74, R48 ;  /* 0x00000030004a7308 */ /* 0x000e620000001000 */
[----:B---3--:R2:W-:Y:S04]  /*1b40*/  STS.U16 [R38], R49 ;  /* 0x0000003126007388 */ /* 0x0085e80000000400 */
[----:B----4-:R3:W-:Y:S04]  /*1b50*/  STS.U16 [R38+0x40], R75 ;  /* 0x0000404b26007388 */ /* 0x0107e80000000400 */
[----:B-----5:R4:W-:Y:S01]  /*1b60*/  STS.U16 [R38+0x80], R77 ;  /* 0x0000804d26007388 */ /* 0x0209e20000000400 */
[----:B--2---:R-:W-:Y:S01]  /*1b70*/  FADD.FTZ R49, R66, 1 ;  /* 0x3f80000042317421 */ /* 0x004fe20000010000 */
[----:B------:R-:W-:-:S02]  /*1b80*/  HADD2.F32 R66, -RZ, R45.H0_H0 ;  /* 0x2000002dff427230 */ /* 0x000fc40000004100 */
[----:B------:R2:W-:Y:S01]  /*1b90*/  STS.U16 [R38+0xc0], R67 ;  /* 0x0000c04326007388 */ /* 0x0005e20000000400 */
[----:B------:R-:W-:-:S03]  /*1ba0*/  NOP ;  /* 0x0000000000007918 */ /* 0x000fc60000000000 */
[----:B------:R-:W5:Y:S01]  /*1bb0*/  LDS.64 R46, [R39] ;  /* 0x00000000272e7984 */ /* 0x000f620000000a00 */
[----:B---3--:R-:W3:Y:S01]  /*1bc0*/  MUFU.RCP R75, R49 ;  /* 0x00000031004b7308 */ /* 0x008ee20000001000 */
[----:B----4-:R-:W-:Y:S01]  /*1bd0*/  FADD.FTZ R77, R68, 1 ;  /* 0x3f800000444d7421 */ /* 0x010fe20000010000 */
[----:B--2---:R-:W-:Y:S02]  /*1be0*/  HADD2.F32 R67, -RZ, R45.H1_H1 ;  /* 0x3000002dff437230 */ /* 0x004fe40000004100 */
[----:B------:R-:W-:Y:S02]  /*1bf0*/  HADD2.F32 R68, -RZ, R44.H1_H1 ;  /* 0x3000002cff447230 */ /* 0x000fe40000004100 */
[----:B-1----:R-:W-:Y:S02]  /*1c00*/  FADD.FTZ R44, -R74, 1 ;  /* 0x3f8000004a2c7421 */ /* 0x002fe40000010100 */
[----:B------:R-:W1:Y:S02]  /*1c10*/  MUFU.RCP R77, R77 ;  /* 0x0000004d004d7308 */ /* 0x000e640000001000 */
[C---:B------:R-:W-:Y:S01]  /*1c20*/  FFMA.FTZ R44, R69.reuse, R44, 1 ;  /* 0x3f800000452c7423 */ /* 0x040fe2000001002c */
[----:B------:R-:W-:Y:S01]  /*1c30*/  FMUL.FTZ R69, R69, R74 ;  /* 0x0000004a45457220 */ /* 0x000fe20000410000 */
[----:B---3--:R-:W-:Y:S01]  /*1c40*/  FADD.FTZ R45, -R75, 1 ;  /* 0x3f8000004b2d7421 */ /* 0x008fe20000010100 */
[----:B-1----:R-:W-:-:S04]  /*1c50*/  FADD.FTZ R49, -R77, 1 ;  /* 0x3f8000004d317421 */ /* 0x002fc80000010100 */
[----:B------:R-:W-:Y:S01]  /*1c60*/  FFMA.FTZ R49, R70, R49, 1 ;  /* 0x3f80000046317423 */ /* 0x000fe20000010031 */
[--C-:B-----5:R-:W-:Y:S02]  /*1c70*/  HADD2.F32 R73, -RZ, R46.reuse.H0_H0 ;  /* 0x2000002eff497230 */ /* 0x120fe40000004100 */
[----:B------:R-:W-:Y:S02]  /*1c80*/  HADD2.F32 R76, -RZ, R46.H1_H1 ;  /* 0x3000002eff4c7230 */ /* 0x000fe40000004100 */
[----:B------:R-:W-:Y:S01]  /*1c90*/  FADD.FTZ R46, -R80, 1 ;  /* 0x3f800000502e7421 */ /* 0x000fe20000010100 */
[--C-:B------:R-:W-:Y:S02]  /*1ca0*/  HADD2.F32 R78, -RZ, R47.reuse.H0_H0 ;  /* 0x2000002fff4e7230 */ /* 0x100fe40000004100 */
[----:B------:R-:W-:Y:S02]  /*1cb0*/  HADD2.F32 R81, -RZ, R47.H1_H1 ;  /* 0x3000002fff517230 */ /* 0x000fe40000004100 */
        /* <DEDUP_REMOVED lines=19> */
[----:B------:R-:W-:Y:S08]  /*1df0*/  BAR.SYNC.DEFER_BLOCKING 0x0 ;  /* 0x0000000000007b1d */ /* 0x000ff00000010000 */
[----:B------:R-:W1:Y:S01]  /*1e00*/  LDC.64 R44, c[0x0][0x508] ;  /* 0x00014200ff2c7b82 */ /* 0x000e620000000a00 */
[----:B------:R-:W-:Y:S01]  /*1e10*/  STS.64 [R39], R46 ;  /* 0x0000002e27007388 */ /* 0x000fe20000000a00 */
[----:B------:R-:W-:-:S03]  /*1e20*/  NOP ;  /* 0x0000000000007918 */ /* 0x000fc60000000000 */
[----:B------:R-:W-:Y:S01]  /*1e30*/  LDS.U16 R79, [R38] ;  /* 0x00000000264f7984 */ /* 0x000fe20000000400 */
[----:B-1----:R-:W-:-:S03]  /*1e40*/  IMAD.WIDE.U32 R48, R44, UR18, R34 ;  /* 0x000000122c307c25 */ /* 0x002fc6000f8e0022 */
[----:B------:R-:W-:Y:S01]  /*1e50*/  LDS.U16 R83, [R38+0x40] ;  /* 0x0000400026537984 */ /* 0x000fe20000000400 */
[----:B------:R-:W-:-:S03]  /*1e60*/  IMAD R49, R45, UR18, R49 ;  /* 0x000000122d317c24 */ /* 0x000fc6000f8e0231 */
        /* <DEDUP_REMOVED lines=26> */
[----:B------:R-:W1:Y:S01]  /*2010*/  LDC.64 R46, c[0x0][0x430] ;  /* 0x00010c00ff2e7b82 */ /* 0x000e620000000a00 */
[----:B------:R-:W-:Y:S02]  /*2020*/  F2FP.F16.F32.PACK_AB R80, R76, R69 ;  /* 0x000000454c50723e */ /* 0x000fe400000000ff */
[----:B------:R-:W-:-:S05]  /*2030*/  F2FP.F16.F32.PACK_AB R81, R81, R78 ;  /* 0x0000004e5151723e */ /* 0x000fca00000000ff */
[----:B0-----:R-:W0:Y:S01]  /*2040*/  LDC.64 R44, c[0x0][0x438] ;  /* 0x00010e00ff2c7b82 */ /* 0x001e220000000a00 */
[----:B------:R-:W-:Y:S01]  /*2050*/  STS.64 [R39], R80 ;  /* 0x0000005027007388 */ /* 0x000fe20000000a00 */
[----:B------:R-:W-:-:S03]  /*2060*/  NOP ;  /* 0x0000000000007918 */ /* 0x000fc60000000000 */
[----:B------:R-:W-:Y:S01]  /*2070*/  LDS.U16 R49, [R38] ;  /* 0x0000000026317984 */ /* 0x000fe20000000400 */
[----:B-1----:R-:W-:-:S03]  /*2080*/  IMAD.WIDE.U32 R34, R46, UR18, R34 ;  /* 0x000000122e227c25 */ /* 0x002fc6000f8e0022 */
[----:B------:R-:W-:Y:S01]  /*2090*/  LDS.U16 R69, [R38+0x40] ;  /* 0x0000400026457984 */ /* 0x000fe20000000400 */
[----:B------:R-:W-:-:S03]  /*20a0*/  IMAD R35, R47, UR18, R35 ;  /* 0x000000122f237c24 */ /* 0x000fc6000f8e0223 */
[----:B------:R-:W-:Y:S01]  /*20b0*/  LDS.U16 R71, [R38+0x80] ;  /* 0x0000800026477984 */ /* 0x000fe20000000400 */
[----:B0-----:R-:W-:-:S03]  /*20c0*/  IMAD.WIDE.U32 R34, R2, R44, R34 ;  /* 0x0000002c02227225 */ /* 0x001fc600078e0022 */
        /* <DEDUP_REMOVED lines=17> */
.L_x_9740:
[----:B------:R-:W2:Y:S01]  /*21e0*/  LDCU UR4, c[0x0][0x38c] ;  /* 0x00007180ff0477ac */ /* 0x000ea20008000800 */
[--C-:B0-----:R-:W-:Y:S02]  /*21f0*/  HADD2.F32 R45, -RZ, R32.reuse.H0_H0 ;  /* 0x20000020ff2d7230 */ /* 0x101fe40000004100 */
[----:B------:R-:W-:Y:S01]  /*2200*/  FMUL.FTZ R44, R68, R75 ;  /* 0x0000004b442c7220 */ /* 0x000fe20000410000 */
[----:B------:R-:W-:Y:S02]  /*2210*/  HADD2.F32 R47, -RZ, R32.H1_H1 ;  /* 0x30000020ff2f7230 */ /* 0x000fe40000004100 */
[----:B------:R-:W-:Y:S01]  /*2220*/  FMUL.FTZ R46, R66, R77 ;  /* 0x0000004d422e7220 */ /* 0x000fe20000410000 */
[--C-:B-1----:R-:W-:Y:S02]  /*2230*/  HADD2.F32 R49, -RZ, R33.reuse.H0_H0 ;  /* 0x20000021ff317230 */ /* 0x102fe40000004100 */
[----:B------:R-:W-:Y:S01]  /*2240*/  FFMA.FTZ R9, R0, R45, R9 ;  /* 0x0000002d00097223 */ /* 0x000fe20000010009 */
[----:B------:R-:W-:-:S02]  /*2250*/  HADD2.F32 R86, -RZ, R33.H1_H1 ;  /* 0x30000021ff567230 */ /* 0x000fc40000004100 */
[----:B------:R-:W-:Y:S01]  /*2260*/  FMUL.FTZ R48, R67, R48 ;  /* 0x0000003043307220 */ /* 0x000fe20000410000 */
[----:B------:R-:W-:Y:S01]  /*2270*/  PRMT R87, RZ, 0x7610, R87 ;  /* 0x00007610ff577816 */ /* 0x000fe20000000057 */
[----:B------:R-:W-:Y:S01]  /*2280*/  FFMA.FTZ R9, R44, R47, R9 ;  /* 0x0000002f2c097223 */ /* 0x000fe20000010009 */
[----:B------:R-:W-:Y:S02]  /*2290*/  CS2R R88, SRZ ;  /* 0x0000000000587805 */ /* 0x000fe4000001ff00 */
[----:B------:R-:W-:Y:S01]  /*22a0*/  CS2R R90, SRZ ;  /* 0x00000000005a7805 */ /* 0x000fe2000001ff00 */
[----:B------:R-:W-:Y:S01]  /*22b0*/  FMUL.FTZ R92, R0, R3 ;  /* 0x00000003005c7220 */ /* 0x000fe20000410000 */
[----:B------:R-:W-:Y:S01]  /*22c0*/  FFMA.FTZ R9, R46, R49, R9 ;  /* 0x000000312e097223 */ /* 0x000fe20000010009 */
[-C--:B------:R-:W-:Y:S01]  /*22d0*/  FMUL.FTZ R93, R44, R3.reuse ;  /* 0x000000032c5d7220 */ /* 0x080fe20000410000 */
[-C--:B------:R-:W-:Y:S01]  /*22e0*/  FMUL.FTZ R94, R46, R3.reuse ;  /* 0x000000032e5e7220 */ /* 0x080fe20000410000 */
[C---:B------:R-:W-:Y:S01]  /*22f0*/  FMUL.FTZ R95, R48.reuse, R3 ;  /* 0x00000003305f7220 */ /* 0x040fe20000410000 */
[----:B--2---:R-:W-:Y:S01]  /*2300*/  UISETP.GE.AND UP0, UPT, UR4, 0x1, UPT ;  /* 0x000000010400788c */ /* 0x004fe2000bf06270 */
[----:B------:R-:W-:Y:S01]  /*2310*/  FFMA.FTZ R9, R48, R86, R9 ;  /* 0x0000005630097223 */ /* 0x000fe20000010009 */
[----:B------:R-:W-:Y:S07]  /*2320*/  BAR.SYNC.DEFER_BLOCKING 0x0 ;  /* 0x0000000000007b1d */ /* 0x000fee0000010000 */
[----:B------:R-:W-:Y:S05]  /*2330*/  BRA.U !UP0, `(.L_x_9741) ;  /* 0x0000001508507547 */ /* 0x000fea000b800000 */
[----:B------:R-:W0:Y:S01]  /*2340*/  LDC.64 R66, c[0x0][0x440] ;  /* 0x00011000ff427b82 */ /* 0x000e220000000a00 */
[----:B------:R-:W-:Y:S01]  /*2350*/  ISETP.NE.AND P0, PT, R21, 0x1, PT ;  /* 0x000000011500780c */ /* 0x000fe20003f05270 */
[----:B------:R-:W-:Y:S01]  /*2360*/  HFMA2 R88, -RZ, RZ, 0, 0 ;  /* 0x00000000ff587431 */ /* 0x000fe200000001ff */
[----:B------:R-:W-:Y:S01]  /*2370*/  SHF.L.U32 R102, R30, 0x8, RZ ;  /* 0x000000081e667819 */ /* 0x000fe200000006ff */
[----:B------:R-:W-:Y:S01]  /*2380*/  FMUL.FTZ R98, R45, R40 ;  /* 0x000000282d627220 */ /* 0x000fe20000410000 */
[----:B------:R-:W-:Y:S01]  /*2390*/  SHF.L.U32 R103, R21, 0x8, RZ ;  /* 0x0000000815677819 */ /* 0x000fe200000006ff */
[----:B------:R-:W-:Y:S01]  /*23a0*/  FMUL.FTZ R99, R47, R41 ;  /* 0x000000292f637220 */ /* 0x000fe20000410000 */
[----:B------:R-:W-:Y:S01]  /*23b0*/  IADD3 R78, P1, PT, R36, R52, RZ ;  /* 0x00000034244e7210 */ /* 0x000fe20007f3e0ff */
        /* <DEDUP_REMOVED lines=19> */
.L_x_9755:
        /* <DEDUP_REMOVED lines=27> */
[----:B------:R-:W-:Y:S02]  /*26a0*/  MOV R85, RZ ;  /* 0x000000ff00557202 */ /* 0x000fe40000000f00 */
[----:B------:R-:W-:Y:S01]  /*26b0*/  MOV R105, RZ ;  /* 0x000000ff00697202 */ /* 0x000fe20000000f00 */
        /* <DEDUP_REMOVED lines=12> */
[----:B------:R-:W-:Y:S04]  /*2780*/  STS.U16 [R38+0x80], R105 ;  /* 0x0000806926007388 */ /* 0x000fe80000000400 */
[----:B------:R0:W-:Y:S01]  /*2790*/  STS.U16 [R38+0xc0], R83 ;  /* 0x0000c05326007388 */ /* 0x0001e20000000400 */
        /* <DEDUP_REMOVED lines=8> */
[----:B------:R-:W-:Y:S02]  /*2820*/  ISETP.NE.AND P3, PT, R58, RZ, PT ;  /* 0x000000ff3a00720c */ /* 0x000fe40003f65270 */
        /* <DEDUP_REMOVED lines=19> */
[----:B0-----:R-:W-:Y:S01]  /*2960*/  FMUL.FTZ R84, R48, R81 ;  /* 0x0000005130547220 */ /* 0x001fe20000410000 */
[----:B------:R-:W-:Y:S06]  /*2970*/  BAR.SYNC.DEFER_BLOCKING 0x0 ;  /* 0x0000000000007b1d */ /* 0x000fec0000010000 */
[----:B--234-:R-:W-:Y:S05]  /*2980*/  @P1 BRA `(.L_x_9743) ;  /* 0x00000000001c1947 */ /* 0x01cfea0003800000 */
[----:B------:R-:W-:Y:S01]  /*2990*/  ISETP.NE.AND P1, PT, R21, UR10, PT ;  /* 0x0000000a15007c0c */ /* 0x000fe2000bf25270 */
[----:B------:R-:W-:-:S12]  /*29a0*/  HFMA2 R85, -RZ, RZ, 1.875, 0 ;  /* 0x3f800000ff557431 */ /* 0x000fd800000001ff */
[----:B------:R-:W-:Y:S05]  /*29b0*/  @!P1 BRA `(.L_x_9744) ;  /* 0x0000000000149947 */ /* 0x000fea0003800000 */
[----:B------:R-:W-:-:S04]  /*29c0*/  IADD3 R32, PT, PT, R103, UR4, RZ ;  /* 0x0000000467207c10 */ /* 0x000fc8000fffe0ff */
[----:B------:R-:W-:-:S05]  /*29d0*/  LEA R32, R32, UR6, 0x2 ;  /* 0x0000000620207c11 */ /* 0x000fca000f8e10ff */
[----:B------:R0:W1:Y:S01]  /*29e0*/  LDS R85, [R32+0x548] ;  /* 0x0005480020557984 */ /* 0x0000620000000800 */
[----:B------:R-:W-:Y:S05]  /*29f0*/  BRA `(.L_x_9744) ;  /* 0x0000000000047947 */ /* 0x000fea0003800000 */
.L_x_9743:
[----:B------:R2:W3:Y:S02]  /*2a00*/  LDS R85, [R18+UR5+0xd4c] ;  /* 0x000d4c0512557984 */ /* 0x0004e40008000800 */
.L_x_9744:
[----:B------:R-:W-:Y:S05]  /*2a10*/  BSYNC.RECONVERGENT B0 ;  /* 0x0000000000007941 */ /* 0x000fea0003800200 */
.L_x_9742:
[----:B------:R-:W4:Y:S01]  /*2a20*/  @P0 LDC R33, c[0x0][0x38c] ;  /* 0x0000e300ff210b82 */ /* 0x000f220000000800 */
[----:B------:R-:W-:Y:S01]  /*2a30*/  MOV R80, RZ ;  /* 0x000000ff00507202 */ /* 0x000fe20000000f00 */
[----:B----4-:R-:W-:-:S04]  /*2a40*/  @P0 IMAD R33, R96, R33, UR4 ;  /* 0x0000000460210e24 */ /* 0x010fc8000f8e0221 */
[----:B0-----:R-:W-:-:S05]  /*2a50*/  @P0 IMAD.WIDE R32, R33, 0x8, R64 ;  /* 0x0000000821200825 */ /* 0x001fca00078e0240 */
[----:B------:R0:W4:Y:S01]  /*2a60*/  @P0 LDG.E R80, desc[UR16][R32.64+0x4] ;  /* 0x0000041020500981 */ /* 0x000122000c1e1900 */
[----:B------:R-:W-:Y:S01]  /*2a70*/  FFMA.FTZ R81, R98, R106, R99 ;  /* 0x0000006a62517223 */ /* 0x000fe20000010063 */
[C---:B-1-3--:R-:W-:Y:S01]  /*2a80*/  FMUL.FTZ R112, R82.reuse, R85 ;  /* 0x0000005552707220 */ /* 0x04afe20000410000 */
        /* <DEDUP_REMOVED lines=9> */
[----:B------:R-:W-:Y:S02]  /*2b20*/  BSSY.RECONVERGENT B0, `(.L_x_9745) ;  /* 0x0000083000007945 */ /* 0x000fe40003800200 */
[----:B------:R-:W1:Y:S01]  /*2b30*/  SHFL.UP PT, R115, R114, 0x1, RZ ;  /* 0x0420000072737989 */ /* 0x000e6200000e00ff */
[----:B------:R-:W-:-:S03]  /*2b40*/  FFMA.FTZ R81, R83, R81, R110 ;  /* 0x0000005153517223 */ /* 0x000fc6000001006e */
[----:B0-----:R-:W0:Y:S01]  /*2b50*/  SHFL.DOWN PT, R33, R118, 0x1, 0x1f ;  /* 0x08201f0076217f89 */ /* 0x001e2200000e0000 */
[----:B------:R-:W-:Y:S01]  /*2b60*/  FFMA.FTZ R116, R106, R81, R111 ;  /* 0x000000516a747223 */ /* 0x000fe2000001006f */
[----:B------:R-:W-:-:S04]  /*2b70*/  FMUL.FTZ R81, R83, R112 ;  /* 0x0000007053517220 */ /* 0x000fc80000410000 */
[----:B------:R-:W3:Y:S01]  /*2b80*/  SHFL.DOWN PT, R117, R116, 0x1, 0x1f ;  /* 0x08201f0074757f89 */ /* 0x000ee200000e0000 */
[----:B------:R-:W-:Y:S01]  /*2b90*/  FMUL.FTZ R81, R82, R81 ;  /* 0x0000005152517220 */ /* 0x000fe20000410000 */
[----:B------:R-:W-:-:S04]  /*2ba0*/  MOV R119, R116 ;  /* 0x0000007400777202 */ /* 0x000fc80000000f00 */
[----:B------:R-:W5:Y:S01]  /*2bb0*/  SHFL.UP PT, R32, R81, 0x1, RZ ;  /* 0x0420000051207989 */ /* 0x000f6200000e00ff */
[----:B-1----:R-:W-:Y:S01]  /*2bc0*/  FFMA.FTZ R115, R81, R115, R114 ;  /* 0x0000007351737223 */ /* 0x002fe20000010072 */
[----:B0-----:R-:W-:-:S04]  /*2bd0*/  @P4 FMUL.FTZ R112, R33, R118 ;  /* 0x0000007621704220 */ /* 0x001fc80000410000 */
[----:B------:R-:W-:-:S05]  /*2be0*/  FSEL R114, R114, R115, !P1 ;  /* 0x0000007372727208 */ /* 0x000fca0004800000 */
[----:B------:R-:W0:Y:S01]  /*2bf0*/  SHFL.UP PT, R33, R114, 0x2, RZ ;  /* 0x0440000072217989 */ /* 0x000e2200000e00ff */
[----:B---3--:R-:W-:Y:S01]  /*2c00*/  @P4 FFMA.FTZ R119, R118, R117, R119 ;  /* 0x0000007576774223 */ /* 0x008fe20000010077 */
[----:B------:R-:W-:Y:S02]  /*2c10*/  @P4 MOV R118, R112 ;  /* 0x0000007000764202 */ /* 0x000fe40000000f00 */
[----:B------:R-:W-:Y:S01]  /*2c20*/  ISETP.GT.U32.AND P4, PT, R23, 0x1d, PT ;  /* 0x0000001d1700780c */ /* 0x000fe20003f84070 */
[----:B-----5:R-:W-:Y:S02]  /*2c30*/  @P1 FMUL.FTZ R81, R81, R32 ;  /* 0x0000002051511220 */ /* 0x020fe40000410000 */
[----:B------:R-:W1:Y:S01]  /*2c40*/  SHFL.DOWN PT, R115, R118, 0x2, 0x1f ;  /* 0x08401f0076737f89 */ /* 0x000e6200000e0000 */
[----:B------:R-:W-:-:S03]  /*2c50*/  ISETP.GE.AND P1, PT, R37, 0x2, PT ;  /* 0x000000022500780c */ /* 0x000fc60003f26270 */
[----:B------:R-:W3:Y:S04]  /*2c60*/  SHFL.DOWN PT, R116, R119, 0x2, 0x1f ;  /* 0x08401f0077747f89 */ /* 0x000ee800000e0000 */
[----:B------:R-:W5:Y:S01]  /*2c70*/  SHFL.UP PT, R32, R81, 0x2, RZ ;  /* 0x0440000051207989 */ /* 0x000f6200000e00ff */
[----:B0-----:R-:W-:-:S05]  /*2c80*/  FFMA.FTZ R33, R81, R33, R114 ;  /* 0x0000002151217223 */ /* 0x001fca0000010072 */
[----:B------:R-:W-:Y:S01]  /*2c90*/  FSEL R112, R114, R33, !P1 ;  /* 0x0000002172707208 */ /* 0x000fe20004800000 */
[----:B-1----:R-:W-:-:S04]  /*2ca0*/  @!P4 FMUL.FTZ R114, R118, R115 ;  /* 0x000000737672c220 */ /* 0x002fc80000410000 */
[----:B------:R-:W0:Y:S01]  /*2cb0*/  SHFL.UP PT, R33, R112, 0x4, RZ ;  /* 0x0480000070217989 */ /* 0x000e2200000e00ff */
[----:B---3--:R-:W-:Y:S01]  /*2cc0*/  @!P4 FFMA.FTZ R119, R118, R116, R119 ;  /* 0x000000747677c223 */ /* 0x008fe20000010077 */
[----:B------:R-:W-:Y:S02]  /*2cd0*/  @!P4 MOV R118, R114 ;  /* 0x000000720076c202 */ /* 0x000fe40000000f00 */
[----:B------:R-:W-:Y:S01]  /*2ce0*/  ISETP.GT.U32.AND P4, PT, R23, 0x1b, PT ;  /* 0x0000001b1700780c */ /* 0x000fe20003f84070 */
[----:B-----5:R-:W-:Y:S01]  /*2cf0*/  @P1 FMUL.FTZ R81, R81, R32 ;  /* 0x0000002051511220 */ /* 0x020fe20000410000 */
[----:B------:R-:W1:Y:S01]  /*2d00*/  SHFL.DOWN PT, R116, R119, 0x4, 0x1f ;  /* 0x08801f0077747f89 */ /* 0x000e6200000e0000 */
[----:B------:R-:W-:-:S03]  /*2d10*/  ISETP.GE.AND P1, PT, R37, 0x4, PT ;  /* 0x000000042500780c */ /* 0x000fc60003f26270 */
[----:B------:R-:W3:Y:S04]  /*2d20*/  SHFL.DOWN PT, R115, R118, 0x4, 0x1f ;  /* 0x08801f0076737f89 */ /* 0x000ee800000e0000 */
[----:B------:R-:W5:Y:S01]  /*2d30*/  SHFL.UP PT, R32, R81, 0x4, RZ ;  /* 0x0480000051207989 */ /* 0x000f6200000e00ff */
[----:B0-----:R-:W-:-:S05]  /*2d40*/  FFMA.FTZ R33, R81, R33, R112 ;  /* 0x0000002151217223 */ /* 0x001fca0000010070 */
[----:B------:R-:W-:Y:S01]  /*2d50*/  FSEL R114, R112, R33, !P1 ;  /* 0x0000002170727208 */ /* 0x000fe20004800000 */
[C---:B-1----:R-:W-:Y:S01]  /*2d60*/  @!P4 FFMA.FTZ R119, R118.reuse, R116, R119 ;  /* 0x000000747677c223 */ /* 0x042fe20000010077 */
[----:B---3--:R-:W-:-:S03]  /*2d70*/  @!P4 FMUL.FTZ R112, R118, R115 ;  /* 0x000000737670c220 */ /* 0x008fc60000410000 */
[----:B------:R-:W0:Y:S01]  /*2d80*/  SHFL.UP PT, R33, R114, 0x8, RZ ;  /* 0x0500000072217989 */ /* 0x000e2200000e00ff */
[----:B-----5:R-:W-:Y:S01]  /*2d90*/  @P1 FMUL.FTZ R81, R81, R32 ;  /* 0x0000002051511220 */ /* 0x020fe20000410000 */
[----:B------:R-:W-:Y:S02]  /*2da0*/  @!P4 MOV R118, R112 ;  /* 0x000000700076c202 */ /* 0x000fe40000000f00 */
[----:B------:R-:W1:Y:S01]  /*2db0*/  SHFL.DOWN PT, R116, R119, 0x8, 0x1f ;  /* 0x09001f0077747f89 */ /* 0x000e6200000e0000 */
[----:B------:R-:W-:Y:S02]  /*2dc0*/  ISETP.GE.AND P1, PT, R37, 0x8, PT ;  /* 0x000000082500780c */ /* 0x000fe40003f26270 */
[----:B------:R-:W-:Y:S01]  /*2dd0*/  ISETP.GT.U32.AND P4, PT, R23, 0x17, PT ;  /* 0x000000171700780c */ /* 0x000fe20003f84070 */
[----:B------:R-:W3:Y:S04]  /*2de0*/  SHFL.UP PT, R32, R81, 0x8, RZ ;  /* 0x0500000051207989 */ /* 0x000ee800000e00ff */
[----:B------:R-:W5:Y:S01]  /*2df0*/  SHFL.DOWN PT, R115, R118, 0x8, 0x1f ;  /* 0x09001f0076737f89 */ /* 0x000f6200000e0000 */
[----:B0-----:R-:W-:-:S05]  /*2e00*/  FFMA.FTZ R33, R81, R33, R114 ;  /* 0x0000002151217223 */ /* 0x001fca0000010072 */
[----:B------:R-:W-:Y:S02]  /*2e10*/  FSEL R112, R114, R33, !P1 ;  /* 0x0000002172707208 */ /* 0x000fe40004800000 */
[C---:B-1----:R-:W-:Y:S01]  /*2e20*/  @!P4 FFMA.FTZ R119, R118.reuse, R116, R119 ;  /* 0x000000747677c223 */ /* 0x042fe20000010077 */
[----:B------:R-:W-:Y:S01]  /*2e30*/  MOV R33, RZ ;  /* 0x000000ff00217202 */ /* 0x000fe20000000f00 */
[----:B---3--:R-:W-:Y:S01]  /*2e40*/  @P1 FMUL.FTZ R81, R81, R32 ;  /* 0x0000002051511220 */ /* 0x008fe20000410000 */
[----:B------:R-:W-:Y:S02]  /*2e50*/  ISETP.GE.AND P1, PT, R21, UR10, PT ;  /* 0x0000000a15007c0c */ /* 0x000fe4000bf26270 */
[----:B------:R-:W-:Y:S01]  /*2e60*/  SHFL.DOWN PT, R120, R119, 0x10, 0x1f ;  /* 0x0a001f0077787f89 */ /* 0x000fe200000e0000 */
[----:B-----5:R-:W-:Y:S01]  /*2e70*/  @!P4 FMUL.FTZ R32, R118, R115 ;  /* 0x000000737620c220 */ /* 0x020fe20000410000 */
[----:B------:R-:W-:Y:S02]  /*2e80*/  ISETP.NE.OR P1, PT, R58, RZ, P1 ;  /* 0x000000ff3a00720c */ /* 0x000fe40000f25670 */
[----:B------:R-:W0:Y:S02]  /*2e90*/  SHFL.UP PT, R115, R112, 0x10, RZ ;  /* 0x0600000070737989 */ /* 0x000e2400000e00ff */
[----:B------:R-:W-:-:S02]  /*2ea0*/  @!P4 MOV R118, R32 ;  /* 0x000000200076c202 */ /* 0x000fc40000000f00 */
[----:B------:R-:W1:Y:S01]  /*2eb0*/  SHFL.UP PT, R114, R81, 0x10, RZ ;  /* 0x0600000051727989 */ /* 0x000e6200000e00ff */
[----:B------:R-:W-:Y:S01]  /*2ec0*/  ISETP.GE.AND P4, PT, R37, 0x10, PT ;  /* 0x000000102500780c */ /* 0x000fe20003f86270 */
[----:B------:R-:W-:Y:S02]  /*2ed0*/  HFMA2 R32, -RZ, RZ, 1.875, 0 ;  /* 0x3f800000ff207431 */ /* 0x000fe400000001ff */
[----:B------:R-:W3:Y:S04]  /*2ee0*/  SHFL.DOWN PT, R117, R118, 0x10, 0x1f ;  /* 0x0a001f0076757f89 */ /* 0x000ee800000e0000 */
[----:B------:R-:W5:Y:S01]  /*2ef0*/  @!P1 LDS.64 R32, [UR7+0xdc8] ;  /* 0x000dc807ff209984 */ /* 0x000f620008000a00 */
[----:B------:R-:W-:Y:S01]  /*2f00*/  ISETP.GT.U32.AND P1, PT, R23, 0xf, PT ;  /* 0x0000000f1700780c */ /* 0x000fe20003f24070 */
[----:B0-----:R-:W-:-:S04]  /*2f10*/  FFMA.FTZ R115, R81, R115, R112 ;  /* 0x0000007351737223 */ /* 0x001fc80000010070 */
[----:B-1----:R-:W-:Y:S01]  /*2f20*/  @P4 FMUL.FTZ R81, R81, R114 ;  /* 0x0000007251514220 */ /* 0x002fe20000410000 */
[----:B------:R-:W-:-:S07]  /*2f30*/  FSEL R115, R112, R115, !P4 ;  /* 0x0000007370737208 */ /* 0x000fce0006000000 */
[C---:B------:R-:W-:Y:S01]  /*2f40*/  @!P1 FFMA.FTZ R119, R118.reuse, R120, R119 ;  /* 0x0000007876779223 */ /* 0x040fe20000010077 */
[----:B---3--:R-:W-:Y:S01]  /*2f50*/  @!P1 FMUL.FTZ R116, R118, R117 ;  /* 0x0000007576749220 */ /* 0x008fe20000410000 */
[----:B------:R-:W-:Y:S04]  /*2f60*/  SHFL.UP PT, R81, R81, 0x1, RZ ;  /* 0x0420000051517989 */ /* 0x000fe800000e00ff */
[----:B------:R-:W-:Y:S01]  /*2f70*/  @!P1 MOV R118, R116 ;  /* 0x0000007400769202 */ /* 0x000fe20000000f00 */
[----:B------:R-:W-:Y:S01]  /*2f80*/  SHFL.UP PT, R112, R115, 0x1, RZ ;  /* 0x0420000073707989 */ /* 0x000fe200000e00ff */
[----:B------:R-:W-:-:S03]  /*2f90*/  ISETP.NE.AND P1, PT, R58, RZ, PT ;  /* 0x000000ff3a00720c */ /* 0x000fc60003f25270 */
[----:B------:R-:W-:Y:S04]  /*2fa0*/  SHFL.IDX PT, R123, R119, RZ, 0x1f ;  /* 0x00001fff777b7589 */ /* 0x000fe800000e0000 */
[----:B------:R-:W0:Y:S04]  /*2fb0*/  SHFL.IDX PT, R116, R118, RZ, 0x1f ;  /* 0x00001fff76747589 */ /* 0x000e2800000e0000 */
[----:B------:R-:W-:Y:S04]  /*2fc0*/  SHFL.DOWN PT, R120, R119, 0x1, 0x1f ;  /* 0x08201f0077787f89 */ /* 0x000fe800000e0000 */
[----:B------:R-:W-:Y:S04]  /*2fd0*/  SHFL.DOWN PT, R121, R118, 0x1, 0x1f ;  /* 0x08201f0076797f89 */ /* 0x000fe800000e0000 */
[----:B-----5:R-:W-:Y:S04]  /*2fe0*/  SHFL.IDX PT, R117, R33, RZ, 0x1f ;  /* 0x00001fff21757589 */ /* 0x020fe800000e0000 */
[----:B----4-:R0:W1:Y:S02]  /*2ff0*/  SHFL.IDX PT, R114, R80, RZ, 0x1f ;  /* 0x00001fff50727589 */ /* 0x01006400000e0000 */
[C---:B0-----:R-:W-:Y:S01]  /*3000*/  FMUL.FTZ R80, R116.reuse, R32 ;  /* 0x0000002074507220 */ /* 0x041fe20000410000 */
[----:B-1----:R-:W-:Y:S01]  /*3010*/  @P3 FFMA.FTZ R114, R81, R114, R112 ;  /* 0x0000007251723223 */ /* 0x002fe20000010070 */
[----:B------:R-:W-:Y:S01]  /*3020*/  FFMA.FTZ R81, R116, R33, R123 ;  /* 0x0000002174517223 */ /* 0x000fe2000001007b */
[----:B------:R-:W-:-:S02]  /*3030*/  ISETP.NE.AND P3, PT, R58, 0x1f, PT ;  /* 0x0000001f3a00780c */ /* 0x000fc40003f65270 */
[----:B------:R-:W-:Y:S02]  /*3040*/  FFMA.FTZ R114, R35, R114, R98 ;  /* 0x0000007223727223 */ /* 0x000fe40000010062 */
[----:B------:R0:W-:Y:S02]  /*3050*/  @!P1 STS.64 [UR7+0xdc8], R80 ;  /* 0x000dc850ff009988 */ /* 0x0001e40008000a07 */
[-C--:B------:R-:W-:Y:S01]  /*3060*/  FFMA.FTZ R112, R106, R114.reuse, R99 ;  /* 0x000000726a707223 */ /* 0x080fe20000010063 */
[-C--:B------:R-:W-:Y:S01]  /*3070*/  FMUL.FTZ R33, R34, R114.reuse ;  /* 0x0000007222217220 */ /* 0x080fe20000410000 */
[----:B------:R-:W-:Y:S01]  /*3080*/  FMUL.FTZ R109, R109, R114 ;  /* 0x000000726d6d7220 */ /* 0x000fe20000410000 */
[----:B------:R-:W-:Y:S01]  /*3090*/  FADD.FTZ R114, -R98, R114 ;  /* 0x0000007262727221 */ /* 0x000fe20000010100 */
[-C--:B------:R-:W-:Y:S01]  /*30a0*/  FFMA.FTZ R115, R83, R112.reuse, R100 ;  /* 0x0000007053737223 */ /* 0x080fe20000010064 */
[----:B------:R-:W-:Y:S01]  /*30b0*/  FMUL.FTZ R35, R34, R112 ;  /* 0x0000007022237220 */ /* 0x000fe20000410000 */
[----:B------:R-:W-:Y:S01]  /*30c0*/  FMUL.FTZ R32, R0, R33 ;  /* 0x0000002100207220 */ /* 0x000fe20000410000 */
[----:B------:R-:W-:Y:S01]  /*30d0*/  @P3 FFMA.FTZ R117, R121, R117, R120 ;  /* 0x0000007579753223 */ /* 0x000fe20000010078 */
[-C--:B------:R-:W-:Y:S01]  /*30e0*/  FFMA.FTZ R116, R82, R115.reuse, R101 ;  /* 0x0000007352747223 */ /* 0x080fe20000010065 */
[----:B------:R-:W-:Y:S01]  /*30f0*/  FMUL.FTZ R119, R34, R115 ;  /* 0x0000007322777220 */ /* 0x000fe20000410000 */
[----:B------:R-:W-:Y:S01]  /*3100*/  FMUL.FTZ R33, R44, R35 ;  /* 0x000000232c217220 */ /* 0x000fe20000410000 */
[----:B------:R-:W-:Y:S01]  /*3110*/  FFMA.FTZ R117, R117, R85, R84 ;  /* 0x0000005575757223 */ /* 0x000fe20000010054 */
[----:B------:R-:W-:Y:S01]  /*3120*/  FMUL.FTZ R123, R34, R116 ;  /* 0x00000074227b7220 */ /* 0x000fe20000410000 */
[----:B------:R-:W-:Y:S01]  /*3130*/  FMUL.FTZ R34, R46, R119 ;  /* 0x000000772e227220 */ /* 0x000fe20000410000 */
[----:B------:R-:W-:-:S04]  /*3140*/  IMAD.WIDE.U32 R84, R76, UR4, R78 ;  /* 0x000000044c547c25 */ /* 0x000fc8000f8e004e */
[----:B------:R-:W-:Y:S01]  /*3150*/  FFMA.FTZ R113, R82, R117, R113 ;  /* 0x0000007552717223 */ /* 0x000fe20000010071 */
[----:B------:R-:W-:Y:S01]  /*3160*/  FMUL.FTZ R35, R48, R123 ;  /* 0x0000007b30237220 */ /* 0x000fe20000410000 */
[----:B------:R-:W-:Y:S01]  /*3170*/  FFMA.FTZ R109, R0, R109, RZ ;  /* 0x0000006d006d7223 */ /* 0x000fe200000100ff */
[----:B------:R-:W-:Y:S01]  /*3180*/  IMAD R85, R77, UR4, R85 ;  /* 0x000000044d557c24 */ /* 0x000fe2000f8e0255 */
[C---:B------:R-:W-:Y:S01]  /*3190*/  LEA R82, P3, R84.reuse, UR8, 0x2 ;  /* 0x0000000854527c11 */ /* 0x040fe2000f8610ff */
[----:B------:R-:W-:Y:S01]  /*31a0*/  FFMA.FTZ R110, R83, R113, R110 ;  /* 0x00000071536e7223 */ /* 0x000fe2000001006e */
[----:B------:R1:W-:Y:S01]  /*31b0*/  STS.128 [R20+0x110], R32 ;  /* 0x0001102014007388 */ /* 0x0003e20000000c00 */
[----:B------:R-:W-:Y:S01]  /*31c0*/  FMUL.FTZ R105, R105, R112 ;  /* 0x0000007069697220 */ /* 0x000fe20000410000 */
[----:B------:R-:W-:Y:S01]  /*31d0*/  LEA.HI.X R83, R84, UR9, R85, 0x2, P3 ;  /* 0x0000000954537c11 */ /* 0x000fe200098f1455 */
[----:B------:R-:W-:Y:S01]  /*31e0*/  FFMA.FTZ R111, R106, R110, R111 ;  /* 0x0000006e6a6f7223 */ /* 0x000fe2000001006f */
[----:B------:R-:W-:Y:S01]  /*31f0*/  BAR.SYNC.DEFER_BLOCKING 0x0 ;  /* 0x0000000000007b1d */ /* 0x000fe20000010000 */
[----:B------:R-:W-:Y:S01]  /*3200*/  FFMA.FTZ R105, R44, R105, R109 ;  /* 0x000000692c697223 */ /* 0x000fe2000001006d */
[----:B------:R-:W-:Y:S01]  /*3210*/  FMUL.FTZ R107, R107, R115 ;  /* 0x000000736b6b7220 */ /* 0x000fe20000410000 */
[----:B------:R-:W-:Y:S01]  /*3220*/  FADD.FTZ R112, -R99, R112 ;  /* 0x0000007063707221 */ /* 0x000fe20000010100 */
[----:B0-----:R-:W-:Y:S01]  /*3230*/  FMUL.FTZ R80, R110, R41 ;  /* 0x000000296e507220 */ /* 0x001fe20000410000 */
[----:B------:R-:W-:Y:S01]  /*3240*/  FMUL.FTZ R84, R113, R42 ;  /* 0x0000002a71547220 */ /* 0x000fe20000410000 */
[----:B------:R-:W-:Y:S01]  /*3250*/  FFMA.FTZ R105, R46, R107, R105 ;  /* 0x0000006b2e697223 */ /* 0x000fe20000010069 */
[----:B------:R-:W-:Y:S01]  /*3260*/  FADD.FTZ R115, -R100, R115 ;  /* 0x0000007364737221 */ /* 0x000fe20000010100 */
[----:B-1----:R-:W-:Y:S01]  /*3270*/  IADD3 R32, PT, PT, -R97, UR11, RZ ;  /* 0x0000000b61207c10 */ /* 0x002fe2000fffe1ff */
[----:B------:R-:W-:Y:S01]  /*3280*/  FMUL.FTZ R35, R111, R40 ;  /* 0x000000286f237220 */ /* 0x000fe20000410000 */
[----:B------:R-:W-:-:S02]  /*3290*/  FMUL.FTZ R34, R108, R116 ;  /* 0x000000746c227220 */ /* 0x000fc40000410000 */
[C---:B------:R-:W-:Y:S01]  /*32a0*/  ISETP.GE.AND P3, PT, R32.reuse, 0x1, PT ;  /* 0x000000012000780c */ /* 0x040fe20003f66270 */
[----:B------:R-:W-:Y:S01]  /*32b0*/  FFMA.FTZ R33, R35, R114, RZ ;  /* 0x0000007223217223 */ /* 0x000fe200000100ff */
[----:B------:R-:W-:Y:S01]  /*32c0*/  ISETP.GE.AND P4, PT, R32, 0x21, PT ;  /* 0x000000212000780c */ /* 0x000fe20003f86270 */
[----:B------:R-:W-:Y:S01]  /*32d0*/  FFMA.FTZ R34, R48, R34, R105 ;  /* 0x0000002230227223 */ /* 0x000fe20000010069 */
[----:B------:R-:W-:Y:S01]  /*32e0*/  ISETP.GE.AND P5, PT, R32, 0x41, PT ;  /* 0x000000412000780c */ /* 0x000fe20003fa6270 */
[----:B------:R-:W-:Y:S01]  /*32f0*/  FFMA.FTZ R33, R80, R112, R33 ;  /* 0x0000007050217223 */ /* 0x000fe20000010021 */
[----:B------:R-:W-:Y:S01]  /*3300*/  ISETP.GE.AND P6, PT, R32, 0x61, PT ;  /* 0x000000612000780c */ /* 0x000fe20003fc6270 */
[----:B------:R0:W1:Y:S06]  /*3310*/  LDS R119, [R25+0x80] ;  /* 0x0000800019777984 */ /* 0x00006c0000000800 */
[----:B------:R-:W-:Y:S06]  /*3320*/  @!P3 BRA `(.L_x_9746) ;  /* 0x000000000008b947 */ /* 0x000fec0003800000 */
[----:B------:R-:W3:Y:S04]  /*3330*/  LDS R81, [R25] ;  /* 0x0000000019517984 */ /* 0x000ee80000000800 */
[----:B---3--:R3:W-:Y:S02]  /*3340*/  REDG.E.ADD.F32.FTZ.RN.STRONG.GPU desc[UR16][R82.64], R81 ;  /* 0x00000051520079a6 */ /* 0x0087e4000c12f310 */
.L_x_9746:
[----:B------:R-:W-:Y:S05]  /*3350*/  BSYNC.RECONVERGENT B0 ;  /* 0x0000000000007941 */ /* 0x000fea0003800200 */
.L_x_9745:
[----:B------:R-:W-:Y:S04]  /*3360*/  BSSY.RECONVERGENT B0, `(.L_x_9747) ;  /* 0x0000003000007945 */ /* 0x000fe80003800200 */
[----:B------:R-:W-:Y:S05]  /*3370*/  @!P4 BRA `(.L_x_9748) ;  /* 0x000000000004c947 */ /* 0x000fea0003800000 */
[----:B-1----:R4:W-:Y:S02]  /*3380*/  REDG.E.ADD.F32.FTZ.RN.STRONG.GPU desc[UR16][R82.64+0x80], R119 ;  /* 0x00008077520079a6 */ /* 0x0029e4000c12f310 */
.L_x_9748:
[----:B------:R-:W-:Y:S05]  /*3390*/  BSYNC.RECONVERGENT B0 ;  /* 0x0000000000007941 */ /* 0x000fea0003800200 */
.L_x_9747:
[----:B---3--:R3:W0:Y:S01]  /*33a0*/  LDS R81, [R25+0x100] ;  /* 0x0001000019517984 */ /* 0x0086220000000800 */
[----:B------:R-:W-:Y:S01]  /*33b0*/  BSSY.RECONVERGENT B0, `(.L_x_9749) ;  /* 0x0000006000007945 */ /* 0x000fe20003800200 */
[----:B------:R-:W-:Y:S01]  /*33c0*/  FMUL.FTZ R32, R117, R43 ;  /* 0x0000002b75207220 */ /* 0x000fe20000410000 */
[----:B------:R-:W-:Y:S01]  /*33d0*/  FADD.FTZ R116, -R101, R116 ;  /* 0x0000007465747221 */ /* 0x000fe20000010100 */
[----:B------:R-:W-:Y:S01]  /*33e0*/  FFMA.FTZ R33, R84, R115, R33 ;  /* 0x0000007354217223 */ /* 0x000fe20000010021 */
[----:B------:R-:W-:Y:S06]  /*33f0*/  @!P5 BRA `(.L_x_9750) ;  /* 0x000000000004d947 */ /* 0x000fec0003800000 */
[----:B0-----:R0:W-:Y:S02]  /*3400*/  REDG.E.ADD.F32.FTZ.RN.STRONG.GPU desc[UR16][R82.64+0x100], R81 ;  /* 0x00010051520079a6 */ /* 0x0011e4000c12f310 */
.L_x_9750:
[----:B------:R-:W-:Y:S05]  /*3410*/  BSYNC.RECONVERGENT B0 ;  /* 0x0000000000007941 */ /* 0x000fea0003800200 */
.L_x_9749:
[----:B0-----:R-:W-:Y:S01]  /*3420*/  FFMA.FTZ R81, R32, R116, R33 ;  /* 0x0000007420517223 */ /* 0x001fe20000010021 */
[----:B------:R-:W-:Y:S01]  /*3430*/  BSSY.RECONVERGENT B0, `(.L_x_9751) ;  /* 0x0000004000007945 */ /* 0x000fe20003800200 */
[----:B------:R0:W0:Y:S03]  /*3440*/  LDS R33, [R25+0x180] ;  /* 0x0001800019217984 */ /* 0x0000260000000800 */
[----:B------:R-:W-:Y:S05]  /*3450*/  @!P6 BRA `(.L_x_9752) ;  /* 0x000000000004e947 */ /* 0x000fea0003800000 */
[----:B0-----:R0:W-:Y:S02]  /*3460*/  REDG.E.ADD.F32.FTZ.RN.STRONG.GPU desc[UR16][R82.64+0x180], R33 ;  /* 0x00018021520079a6 */ /* 0x0011e4000c12f310 */
.L_x_9752:
[----:B------:R-:W-:Y:S05]  /*3470*/  BSYNC.RECONVERGENT B0 ;  /* 0x0000000000007941 */ /* 0x000fea0003800200 */
.L_x_9751:
[----:B0---4-:R-:W0:Y:S01]  /*3480*/  SHFL.DOWN PT, R82, R81, 0x1, 0x1f ;  /* 0x08201f0051527f89 */ /* 0x011e2200000e0000 */
[----:B------:R-:W-:Y:S01]  /*3490*/  ISETP.GT.AND P3, PT, R37, 0x1e, PT ;  /* 0x0000001e2500780c */ /* 0x000fe20003f64270 */
[----:B------:R-:W-:Y:S01]  /*34a0*/  FMUL.FTZ R83, R104, R110 ;  /* 0x0000006e68537220 */ /* 0x000fe20000410000 */
[----:B------:R-:W-:Y:S01]  /*34b0*/  FADD.FTZ R93, R80, R93 ;  /* 0x0000005d505d7221 */ /* 0x000fe20000010000 */
[----:B------:R-:W4:Y:S01]  /*34c0*/  SHFL.DOWN PT, R33, R34, 0x1, 0x1f ;  /* 0x08201f0022217f89 */ /* 0x000f2200000e0000 */
[----:B------:R-:W-:Y:S01]  /*34d0*/  FMUL.FTZ R80, R104, R113 ;  /* 0x0000007168507220 */ /* 0x000fe20000410000 */
[----:B------:R-:W-:Y:S01]  /*34e0*/  FMUL.FTZ R112, R112, R83 ;  /* 0x0000005370707220 */ /* 0x000fe20000410000 */
        /* <DEDUP_REMOVED lines=38> */
[----:B----4-:R-:W-:-:S08]  /*3750*/  FADD.FTZ R33, R34, R33 ;  /* 0x0000002122217221 */ /* 0x010fd00000010000 */
        /* <DEDUP_REMOVED lines=14> */
.L_x_9754:
[----:B------:R-:W-:Y:S05]  /*3840*/  BSYNC.RECONVERGENT B0 ;  /* 0x0000000000007941 */ /* 0x000fea0003800200 */
.L_x_9753:
[----:B------:R-:W-:-:S04]  /*3850*/  UIADD3 UR4, UPT, UPT, UR4, 0x1, URZ ;  /* 0x0000000104047890 */ /* 0x000fc8000fffe0ff */
[----:B------:R-:W-:-:S09]  /*3860*/  UISETP.GE.AND UP0, UPT, UR4, UR12, UPT ;  /* 0x0000000c0400728c */ /* 0x000fd2000bf06270 */
[----:B------:R-:W-:Y:S05]  /*3870*/  BRA.U !UP0, `(.L_x_9755) ;  /* 0xffffffed081c7547 */ /* 0x000fea000b83ffff */
.L_x_9741:
[----:B------:R-:W-:Y:S01]  /*3880*/  BAR.SYNC.DEFER_BLOCKING 0x0 ;  /* 0x0000000000007b1d */ /* 0x000fe20000010000 */
[-C--:B------:R-:W-:Y:S02]  /*3890*/  ISETP.GE.AND P0, PT, R22, R31.reuse, PT ;  /* 0x0000001f1600720c */ /* 0x080fe40003f06270 */
[-C--:B------:R-:W-:Y:S02]  /*38a0*/  ISETP.GE.AND P2, PT, R26, R31.reuse, PT ;  /* 0x0000001f1a00720c */ /* 0x080fe40003f46270 */
[-C--:B------:R-:W-:Y:S01]  /*38b0*/  ISETP.GE.AND P3, PT, R27, R31.reuse, PT ;  /* 0x0000001f1b00720c */ /* 0x080fe20003f66270 */
[----:B------:R-:W4:Y:S01]  /*38c0*/  LDCU.64 UR8, c[0x0][0x500] ;  /* 0x0000a000ff0877ac */ /* 0x000f220008000a00 */
[----:B------:R-:W-:Y:S02]  /*38d0*/  ISETP.GE.AND P4, PT, R28, R31, PT ;  /* 0x0000001f1c00720c */ /* 0x000fe40003f86270 */
[----:B0-----:R-:W-:Y:S01]  /*38e0*/  PRMT R33, RZ, 0x7610, R33 ;  /* 0x00007610ff217816 */ /* 0x001fe20000000021 */
[----:B------:R-:W0:Y:S01]  /*38f0*/  LDCU.64 UR10, c[0x0][0x550] ;  /* 0x0000aa00ff0a77ac */ /* 0x000e220008000a00 */
[----:B------:R-:W-:-:S02]  /*3900*/  PRMT R35, RZ, 0x7610, R35 ;  /* 0x00007610ff237816 */ /* 0x000fc40000000023 */
[----:B------:R-:W-:Y:S02]  /*3910*/  PRMT R37, RZ, 0x7610, R37 ;  /* 0x00007610ff257816 */ /* 0x000fe40000000025 */
[----:B------:R-:W5:Y:S04]  /*3920*/  @!P0 LDG.E.U16 R33, desc[UR16][R50.64] ;  /* 0x0000001032218981 */ /* 0x000f68000c1e1500 */
[----:B------:R-:W2:Y:S04]  /*3930*/  @!P2 LDG.E.U16 R35, desc[UR16][R50.64+0x40] ;  /* 0x000040103223a981 */ /* 0x000ea8000c1e1500 */
[----:B------:R-:W3:Y:S04]  /*3940*/  @!P3 LDG.E.U16 R37, desc[UR16][R50.64+0x80] ;  /* 0x000080103225b981 */ /* 0x000ee8000c1e1500 */
[----:B------:R-:W4:Y:S01]  /*3950*/  @!P4 LDG.E.U16 R87, desc[UR16][R50.64+0xc0] ;  /* 0x0000c0103257c981 */ /* 0x000f22000c1e1500 */
[----:B------:R-:W-:-:S02]  /*3960*/  F2FP.F16.F32.PACK_AB R92, R93, R92 ;  /* 0x0000005c5d5c723e */ /* 0x000fc400000000ff */
[----:B------:R-:W-:Y:S01]  /*3970*/  F2FP.F16.F32.PACK_AB R93, R95, R94 ;  /* 0x0000005e5f5d723e */ /* 0x000fe200000000ff */
[----:B-----5:R-:W-:Y:S04]  /*3980*/  STS.U16 [R38], R33 ;  /* 0x0000002126007388 */ /* 0x020fe80000000400 */
[----:B--2---:R-:W-:Y:S04]  /*3990*/  STS.U16 [R38+0x40], R35 ;  /* 0x0000402326007388 */ /* 0x004fe80000000400 */
[----:B---3--:R-:W-:Y:S04]  /*39a0*/  STS.U16 [R38+0x80], R37 ;  /* 0x0000802526007388 */ /* 0x008fe80000000400 */
[----:B----4-:R-:W-:Y:S01]  /*39b0*/  STS.U16 [R38+0xc0], R87 ;  /* 0x0000c05726007388 */ /* 0x010fe20000000400 */
[----:B------:R-:W-:-:S03]  /*39c0*/  NOP ;  /* 0x0000000000007918 */ /* 0x000fc60000000000 */
[----:B------:R-:W2:Y:S01]  /*39d0*/  LDS.64 R42, [R39] ;  /* 0x00000000272a7984 */ /* 0x000ea20000000a00 */
[----:B------:R-:W-:Y:S06]  /*39e0*/  BAR.SYNC.DEFER_BLOCKING 0x0 ;  /* 0x0000000000007b1d */ /* 0x000fec0000010000 */
[----:B------:R-:W-:Y:S01]  /*39f0*/  STS.64 [R39], R92 ;  /* 0x0000005c27007388 */ /* 0x000fe20000000a00 */
[----:B------:R-:W-:-:S03]  /*3a00*/  NOP ;  /* 0x0000000000007918 */ /* 0x000fc60000000000 */
[----:B------:R-:W-:Y:S04]  /*3a10*/  LDS.U16 R45, [R38+0x40] ;  /* 0x00004000262d7984 */ /* 0x000fe80000000400 */
[----:B------:R-:W-:Y:S01]  /*3a20*/  LDS.U16 R47, [R38+0x80] ;  /* 0x00008000262f7984 */ /* 0x000fe20000000400 */
[--C-:B--2---:R-:W-:Y:S02]  /*3a30*/  HADD2.F32 R41, -RZ, R42.reuse.H0_H0 ;  /* 0x2000002aff297230 */ /* 0x104fe40000004100 */
[--C-:B------:R-:W-:Y:S01]  /*3a40*/  HADD2.F32 R33, -RZ, R43.reuse.H0_H0 ;  /* 0x2000002bff217230 */ /* 0x100fe20000004100 */
[----:B------:R-:W-:Y:S01]  /*3a50*/  LDS.U16 R49, [R38+0xc0] ;  /* 0x0000c00026317984 */ /* 0x000fe20000000400 */
[----:B------:R-:W-:Y:S02]  /*3a60*/  HADD2.F32 R35, -RZ, R43.H1_H1 ;  /* 0x3000002bff237230 */ /* 0x000fe40000004100 */
[--C-:B------:R-:W-:Y:S01]  /*3a70*/  FADD.FTZ R0, R41, R4.reuse ;  /* 0x0000000429007221 */ /* 0x100fe20000010000 */
[----:B------:R-:W-:Y:S01]  /*3a80*/  HADD2.F32 R41, -RZ, R42.H1_H1 ;  /* 0x3000002aff297230 */ /* 0x000fe20000004100 */
[----:B------:R-:W-:Y:S01]  /*3a90*/  LDS.U16 R43, [R38] ;  /* 0x00000000262b7984 */ /* 0x000fe20000000400 */
[--C-:B------:R-:W-:Y:S01]  /*3aa0*/  FADD.FTZ R37, R33, R4.reuse ;  /* 0x0000000421257221 */ /* 0x100fe20000010000 */
[--C-:B------:R-:W-:Y:S01]  /*3ab0*/  FADD.FTZ R40, R35, R4.reuse ;  /* 0x0000000423287221 */ /* 0x100fe20000010000 */
[----:B------:R-:W-:Y:S01]  /*3ac0*/  FSETP.GTU.FTZ.AND P2, PT, R0, 20, PT ;  /* 0x41a000000000780b */ /* 0x000fe20003f5c000 */
[----:B------:R-:W-:Y:S01]  /*3ad0*/  FADD.FTZ R41, R41, R4 ;  /* 0x0000000429297221 */ /* 0x000fe20000010000 */
[----:B------:R-:W-:Y:S01]  /*3ae0*/  @!P1 STS [UR6+0x100], R31 ;  /* 0x0001001fff009988 */ /* 0x000fe20008000806 */
[----:B------:R-:W-:Y:S03]  /*3af0*/  BAR.SYNC.DEFER_BLOCKING 0x0 ;  /* 0x0000000000007b1d */ /* 0x000fe60000010000 */
[----:B------:R-:W-:-:S02]  /*3b00*/  FSETP.GTU.FTZ.AND P3, PT, R41, 20, PT ;  /* 0x41a000002900780b */ /* 0x000fc40003f7c000 */
[----:B------:R-:W-:Y:S02]  /*3b10*/  FSETP.GTU.FTZ.AND P4, PT, R37, 20, PT ;  /* 0x41a000002500780b */ /* 0x000fe40003f9c000 */
[----:B------:R-:W-:Y:S01]  /*3b20*/  FSETP.GTU.FTZ.AND P0, PT, R40, 20, PT ;  /* 0x41a000002800780b */ /* 0x000fe20003f1c000 */
[----:B------:R-:W2:Y:S02]  /*3b30*/  LDC.64 R32, c[0x0][0x4f8] ;  /* 0x00013e00ff207b82 */ /* 0x000ea40000000a00 */
[----:B------:R-:W-:-:S06]  /*3b40*/  @!P2 FMUL.FTZ R0, R0, -1.4426950216293334961 ;  /* 0xbfb8aa3b0000a820 */ /* 0x000fcc0000410000 */
[----:B------:R-:W3:Y:S01]  /*3b50*/  @!P2 MUFU.EX2 R0, R0 ;  /* 0x000000000000a308 */ /* 0x000ee20000000800 */
[----:B------:R-:W-:Y:S01]  /*3b60*/  @!P3 FMUL.FTZ R34, R41, -1.4426950216293334961 ;  /* 0xbfb8aa3b2922b820 */ /* 0x000fe20000410000 */
[----:B------:R-:W-:Y:S02]  /*3b70*/  @!P4 FMUL.FTZ R35, R37, -1.4426950216293334961 ;  /* 0xbfb8aa3b2523c820 */ /* 0x000fe40000410000 */
[----:B------:R-:W-:-:S04]  /*3b80*/  @!P0 FMUL.FTZ R41, R40, -1.4426950216293334961 ;  /* 0xbfb8aa3b28298820 */ /* 0x000fc80000410000 */
[----:B------:R-:W4:Y:S01]  /*3b90*/  @!P3 MUFU.EX2 R34, R34 ;  /* 0x000000220022b308 */ /* 0x000f220000000800 */
[----:B------:R-:W5:Y:S07]  /*3ba0*/  LDS R51, [UR6+0x100] ;  /* 0x00010006ff337984 */ /* 0x000f6e0008000800 */
[----:B------:R-:W1:Y:S01]  /*3bb0*/  @!P4 MUFU.EX2 R35, R35 ;  /* 0x000000230023c308 */ /* 0x000e620000000800 */
[----:B---3--:R-:W-:-:S07]  /*3bc0*/  @!P2 FADD.FTZ R0, R0, 1 ;  /* 0x3f8000000000a421 */ /* 0x008fce0000010000 */
[----:B------:R-:W3:Y:S01]  /*3bd0*/  @!P2 MUFU.RCP R0, R0 ;  /* 0x000000000000a308 */ /* 0x000ee20000001000 */
[----:B----4-:R-:W-:-:S07]  /*3be0*/  @!P3 FADD.FTZ R37, R34, 1 ;  /* 0x3f8000002225b421 */ /* 0x010fce0000010000 */
[----:B------:R4:W0:Y:S01]  /*3bf0*/  @!P3 MUFU.RCP R67, R37 ;  /* 0x000000250043b308 */ /* 0x0008220000001000 */
[----:B-1----:R-:W-:-:S07]  /*3c00*/  @!P4 FADD.FTZ R40, R35, 1 ;  /* 0x3f8000002328c421 */ /* 0x002fce0000010000 */
[----:B------:R-:W1:Y:S01]  /*3c10*/  @!P4 MUFU.RCP R40, R40 ;  /* 0x000000280028c308 */ /* 0x000e620000001000 */
[----:B----4-:R-:W-:Y:S02]  /*3c20*/  HFMA2 R37, -RZ, RZ, 0, 0 ;  /* 0x00000000ff257431 */ /* 0x010fe400000001ff */
[----:B---3--:R-:W-:-:S05]  /*3c30*/  @!P2 FMUL.FTZ R91, R91, R0 ;  /* 0x000000005b5ba220 */ /* 0x008fca0000410000 */
[----:B------:R-:W3:Y:S01]  /*3c40*/  @!P0 MUFU.EX2 R41, R41 ;  /* 0x0000002900298308 */ /* 0x000ee20000000800 */
[----:B0-----:R-:W-:Y:S01]  /*3c50*/  @!P3 FMUL.FTZ R90, R90, R67 ;  /* 0x000000435a5ab220 */ /* 0x001fe20000410000 */
[----:B--2---:R-:W-:Y:S01]  /*3c60*/  IMAD.WIDE.U32 R34, R32, UR18, R36 ;  /* 0x0000001220227c25 */ /* 0x004fe2000f8e0024 */
[-C--:B-----5:R-:W-:Y:S01]  /*3c70*/  ISETP.GE.AND P3, PT, R22, R51.reuse, PT ;  /* 0x000000331600720c */ /* 0x0a0fe20003f66270 */
[----:B------:R-:W0:Y:S01]  /*3c80*/  LDC.64 R66, c[0x0][0x518] ;  /* 0x00014600ff427b82 */ /* 0x000e220000000a00 */
[----:B------:R-:W-:Y:S01]  /*3c90*/  ISETP.GE.AND P2, PT, R26, R51, PT ;  /* 0x000000331a00720c */ /* 0x000fe20003f46270 */
[----:B------:R-:W-:Y:S01]  /*3ca0*/  IMAD R35, R33, UR18, R35 ;  /* 0x0000001221237c24 */ /* 0x000fe2000f8e0223 */
[----:B------:R-:W-:Y:S01]  /*3cb0*/  F2FP.F16.F32.PACK_AB R50, R90, R91 ;  /* 0x0000005b5a32723e */ /* 0x000fe200000000ff */
[----:B-1----:R-:W-:Y:S01]  /*3cc0*/  @!P4 FMUL.FTZ R89, R89, R40 ;  /* 0x000000285959c220 */ /* 0x002fe20000410000 */
[----:B------:R-:W-:Y:S01]  /*3cd0*/  ISETP.GE.AND P4, PT, R27, R51, PT ;  /* 0x000000331b00720c */ /* 0x000fe20003f86270 */
[----:B------:R-:W-:-:S04]  /*3ce0*/  IMAD.WIDE.U32 R32, R2, UR8, R34 ;  /* 0x0000000802207c25 */ /* 0x000fc8000f8e0022 */
[----:B------:R-:W-:Y:S01]  /*3cf0*/  FADD.FTZ R91, R91, R6 ;  /* 0x000000065b5b7221 */ /* 0x000fe20000010000 */
[----:B------:R-:W-:Y:S01]  /*3d00*/  IMAD R0, R2, UR9, R33 ;  /* 0x0000000902007c24 */ /* 0x000fe2000f8e0221 */
[----:B------:R-:W-:Y:S01]  /*3d10*/  IADD3 R33, P5, PT, R22, R32, RZ ;  /* 0x0000002016217210 */ /* 0x000fe20007fbe0ff */
[----:B---3--:R-:W-:Y:S01]  /*3d20*/  @!P0 FADD.FTZ R41, R41, 1 ;  /* 0x3f80000029298421 */ /* 0x008fe20000010000 */
[----:B------:R-:W1:Y:S01]  /*3d30*/  LDCU.64 UR8, c[0x0][0x560] ;  /* 0x0000ac00ff0877ac */ /* 0x000e620008000a00 */
[----:B------:R-:W-:Y:S01]  /*3d40*/  FADD.FTZ R90, R91, R90 ;  /* 0x0000005a5b5a7221 */ /* 0x000fe20000010000 */
[----:B------:R-:W-:Y:S02]  /*3d50*/  IADD3.X R0, PT, PT, RZ, R0, RZ, P5, !PT ;  /* 0x00000000ff007210 */ /* 0x000fe40002ffe4ff */
[----:B------:R-:W-:Y:S01]  /*3d60*/  ISETP.GE.AND P5, PT, R28, R51, PT ;  /* 0x000000331c00720c */ /* 0x000fe20003fa6270 */
[----:B------:R-:W2:Y:S01]  /*3d70*/  @!P0 MUFU.RCP R41, R41 ;  /* 0x0000002900298308 */ /* 0x000ea20000001000 */
[----:B------:R-:W-:-:S04]  /*3d80*/  LEA R32, P6, R33, UR10, 0x1 ;  /* 0x0000000a21207c11 */ /* 0x000fc8000f8c08ff */
[----:B------:R-:W-:Y:S01]  /*3d90*/  LEA.HI.X R33, R33, UR11, R0, 0x1, P6 ;  /* 0x0000000b21217c11 */ /* 0x000fe2000b0f0c00 */
[----:B0-----:R-:W-:-:S04]  /*3da0*/  IMAD.WIDE.U32 R36, R66, UR18, R36 ;  /* 0x0000001242247c25 */ /* 0x001fc8000f8e0024 */
[----:B------:R-:W-:Y:S01]  /*3db0*/  @!P3 STG.E.U16 desc[UR16][R32.64], R43 ;  /* 0x0000002b2000b986 */ /* 0x000fe2000c101510 */
[----:B------:R-:W-:-:S03]  /*3dc0*/  IMAD R37, R67, UR18, R37 ;  /* 0x0000001243257c24 */ /* 0x000fc6000f8e0225 */
[----:B------:R-:W-:Y:S01]  /*3dd0*/  @!P2 STG.E.U16 desc[UR16][R32.64+0x40], R45 ;  /* 0x0000402d2000a986 */ /* 0x000fe2000c101510 */
[----:B--2---:R-:W-:-:S03]  /*3de0*/  @!P0 FMUL.FTZ R88, R88, R41 ;  /* 0x0000002958588220 */ /* 0x004fc60000410000 */
[----:B------:R-:W-:Y:S04]  /*3df0*/  @!P4 STG.E.U16 desc[UR16][R32.64+0x80], R47 ;  /* 0x0000802f2000c986 */ /* 0x000fe8000c101510 */
[----:B------:R0:W-:Y:S01]  /*3e00*/  @!P5 STG.E.U16 desc[UR16][R32.64+0xc0], R49 ;  /* 0x0000c0312000d986 */ /* 0x0001e2000c101510 */
[----:B------:R-:W-:Y:S01]  /*3e10*/  F2FP.F16.F32.PACK_AB R51, R88, R89 ;  /* 0x000000595833723e */ /* 0x000fe200000000ff */
[----:B------:R-:W-:Y:S01]  /*3e20*/  FADD.FTZ R89, R90, R89 ;  /* 0x000000595a597221 */ /* 0x000fe20000010000 */
[----:B------:R-:W-:Y:S03]  /*3e30*/  BAR.SYNC.DEFER_BLOCKING 0x0 ;  /* 0x0000000000007b1d */ /* 0x000fe60000010000 */
[----:B------:R-:W-:-:S03]  /*3e40*/  FADD.FTZ R6, R89, R88 ;  /* 0x0000005859067221 */ /* 0x000fc60000010000 */
        /* <DEDUP_REMOVED lines=8> */
[----:B------:R-:W2:Y:S01]  /*3ed0*/  LDS R47, [UR6+0x100] ;  /* 0x00010006ff2f7984 */ /* 0x000ea20008000800 */
[----:B------:R-:W0:Y:S02]  /*3ee0*/  LDCU.64 UR6, c[0x0][0x520] ;  /* 0x0000a400ff0677ac */ /* 0x000e240008000a00 */
[----:B0-----:R-:W-:-:S04]  /*3ef0*/  IMAD.WIDE.U32 R32, R2, UR6, R36 ;  /* 0x0000000602207c25 */ /* 0x001fc8000f8e0024 */
[----:B------:R-:W-:Y:S01]  /*3f00*/  IMAD R0, R2, UR7, R33 ;  /* 0x0000000702007c24 */ /* 0x000fe2000f8e0221 */
[----:B------:R-:W-:-:S04]  /*3f10*/  IADD3 R33, P4, PT, R22, R32, RZ ;  /* 0x0000002016217210 */ /* 0x000fc80007f9e0ff */
[----:B------:R-:W-:Y:S02]  /*3f20*/  IADD3.X R0, PT, PT, RZ, R0, RZ, P4, !PT ;  /* 0x00000000ff007210 */ /* 0x000fe400027fe4ff */
[----:B-1----:R-:W-:-:S04]  /*3f30*/  LEA R32, P4, R33, UR8, 0x1 ;  /* 0x0000000821207c11 */ /* 0x002fc8000f8808ff */
[----:B------:R-:W-:Y:S02]  /*3f40*/  LEA.HI.X R33, R33, UR9, R0, 0x1, P4 ;  /* 0x0000000921217c11 */ /* 0x000fe4000a0f0c00 */
[----:B------:R-:W-:Y:S02]  /*3f50*/  IADD3 R12, P4, PT, R12, -0x100, RZ ;  /* 0xffffff000c0c7810 */ /* 0x000fe40007f9e0ff */
[-C--:B--2---:R-:W-:Y:S02]  /*3f60*/  ISETP.GE.AND P0, PT, R22, R47.reuse, PT ;  /* 0x0000002f1600720c */ /* 0x084fe40003f06270 */
        /* <DEDUP_REMOVED lines=17> */
.L_x_9731:
        /* <DEDUP_REMOVED lines=34> */
.L_x_9758:
[----:B------:R-:W-:Y:S05]  /*42a0*/  BSYNC.RECONVERGENT B0 ;  /* 0x0000000000007941 */ /* 0x000fea0003800200 */
.L_x_9757:
        /* <DEDUP_REMOVED lines=26> */
.L_x_9760:
[----:B------:R-:W-:Y:S05]  /*4450*/  BSYNC.RECONVERGENT B0 ;  /* 0x0000000000007941 */ /* 0x000fea0003800200 */
.L_x_9759:
        /* <DEDUP_REMOVED lines=10> */
.L_x_9762:
        /* <DEDUP_REMOVED lines=24> */
.L_x_9761:
[----:B------:R-:W-:Y:S05]  /*4680*/  EXIT ;  /* 0x000000000000794d */ /* 0x000fea0003800000 */
.L_x_9763:
        /* <DEDUP_REMOVED lines=15> */
.L_x_10543:


//--------------------- .text._Z25selective_scan_bwd_kernelI32Selective_Scan_bwd_kernel_traitsILi32ELi4ELb0ELb1ELb0ELb0ELb0EN3c104HalfEfEEv12SSMParamsBwd --------------------------
	.section	.text._Z25selective_scan_bwd_kernelI32Selective_Scan_bwd_kernel_traitsILi32ELi4ELb0ELb1ELb0ELb0ELb0EN3c104HalfEfEEv12SSMParamsBwd,"ax",@progbits
	.align	128
        .global         _Z25selective_scan_bwd_kernelI32Selective_Scan_bwd_kernel_traitsILi32ELi4ELb0ELb1ELb0ELb0ELb0EN3c104HalfEfEEv12SSMParamsBwd
        .type           _Z25selective_scan_bwd_kernelI32Selective_Scan_bwd_kernel_traitsILi32ELi4ELb0ELb1ELb0ELb0ELb0EN3c104HalfEfEEv12SSMParamsBwd,@function
        .size           _Z25selective_scan_bwd_kernelI32Selective_Scan_bwd_kernel_traitsILi32ELi4ELb0ELb1ELb0ELb0ELb0EN3c104HalfEfEEv12SSMParamsBwd,(.L_x_10544 - _Z25selective_scan_bwd_kernelI32Selective_Scan_bwd_kernel_traitsILi32ELi4ELb0ELb1ELb0ELb0ELb0EN3c104HalfEfEEv12SSMParamsBwd)
        .other          _Z25selective_scan_bwd_kernelI32Selective_Scan_bwd_kernel_traitsILi32ELi4ELb0ELb1ELb0ELb0ELb0EN3c104HalfEfEEv12SSMParamsBwd,@"STO_CUDA_ENTRY STV_DEFAULT"
_Z25selective_scan_bwd_kernelI32Selective_Scan_bwd_kernel_traitsILi32ELi4ELb0ELb1ELb0ELb0ELb0EN3c104HalfEfEEv12SSMParamsBwd:
.text._Z25selective_scan_bwd_kernelI32Selective_Scan_bwd_kernel_traitsILi32ELi4ELb0ELb1ELb0ELb0ELb0EN3c104HalfEfEEv12SSMParamsBwd:
        /* <DEDUP_REMOVED lines=34> */
[----:B----4-:R-:W-:-:S04]  /*0220*/  IMAD.MOV R10, RZ, RZ, -R7 ;  /* 0x000000ffff0a7224 */ /* 0x010fc800078e0a07 */
[----:B------:R-:W-:-:S03]  /*0230*/  IMAD R3, R10, R9, RZ ;  /* 0x000000090a037224 */ /* 0x000fc600078e02ff */
[----:B------:R-:W3:Y:S01]  /*0240*/  LDC.64 R4, c[0x0][0x480] ;  /* 0x00012000ff047b82 */ /* 0x000ee20000000a00 */
[----:B------:R-:W-:-:S07]  /*0250*/  IMAD.HI.U32 R7, R7, R3, R6 ;  /* 0x0000000307077227 */ /* 0x000fce00078e0006 */
[----:B------:R-:W4:Y:S01]  /*0260*/  LDC.64 R96, c[0x0][0x4a8] ;  /* 0x00012a00ff607b82 */ /* 0x000f220000000a00 */
[----:B------:R-:W-:-:S05]  /*0270*/  IMAD.HI.U32 R7, R7, R2, RZ ;  /* 0x0000000207077227 */ /* 0x000fca00078e00ff */
[----:B------:R-:W-:-:S05]  /*0280*/  IADD3 R0, PT, PT, -R7, RZ, RZ ;  /* 0x000000ff07007210 */ /* 0x000fca0007ffe1ff */
[----:B------:R-:W-:-:S05]  /*0290*/  IMAD R0, R9, R0, R2 ;  /* 0x0000000009007224 */ /* 0x000fca00078e0202 */
[----:B------:R-:W-:Y:S02]  /*02a0*/  ISETP.GT.U32.AND P2, PT, R9, R0, PT ;  /* 0x000000000900720c */ /* 0x000fe40003f44070 */
[----:B---3--:R-:W-:-:S04]  /*02b0*/  ISETP.NE.U32.AND P0, PT, R4, RZ, PT ;  /* 0x000000ff0400720c */ /* 0x008fc80003f05070 */
[----:B------:R-:W-:-:S07]  /*02c0*/  ISETP.NE.AND.EX P0, PT, R5, RZ, PT, P0 ;  /* 0x000000ff0500720c */ /* 0x000fce0003f05300 */
[----:B------:R-:W-:Y:S01]  /*02d0*/  @!P2 IMAD.IADD R0, R0, 0x1, -R9 ;  /* 0x000000010000a824 */ /* 0x000fe200078e0a09 */
[----:B------:R-:W-:-:S04]  /*02e0*/  UIMAD.WIDE.U32 UR6, UR18, UR12, URZ ;  /* 0x0000000c120672a5 */ /* 0x000fc8000f8e00ff */
[----:B------:R-:W-:Y:S01]  /*02f0*/  ISETP.GE.U32.AND P1, PT, R0, R9, PT ;  /* 0x000000090000720c */ /* 0x000fe20003f26070 */
[----:B------:R-:W-:Y:S01]  /*0300*/  UIMAD.WIDE.U32 UR4, UR18, UR8, URZ ;  /* 0x00000008120472a5 */ /* 0x000fe2000f8e00ff */
[----:B------:R-:W3:Y:S01]  /*0310*/  @P0 LDC R0, c[0x0][0x384] ;  /* 0x0000e100ff000b82 */ /* 0x000ee20000000800 */
[----:B------:R-:W-:Y:S02]  /*0320*/  LOP3.LUT R4, R99, R8, RZ, 0x3c, !PT ;  /* 0x0000000863047212 */ /* 0x000fe400078e3cff */
[----:B------:R-:W-:Y:S01]  /*0330*/  UIMAD UR8, UR18, UR9, UR5 ;  /* 0x00000009120872a4 */ /* 0x000fe2000f8e0205 */
        /* <DEDUP_REMOVED lines=9> */
[----:B------:R-:W-:Y:S01]  /*03d0*/  MOV R3, UR5 ;  /* 0x0000000500037c02 */ /* 0x000fe20008000f00 */
[----:B------:R-:W-:Y:S01]  /*03e0*/  IMAD.U32 R3, RZ, RZ, UR8 ;  /* 0x00000008ff037e24 */ /* 0x000fe2000f8e00ff */
[----:B------:R-:W0:Y:S01]  /*03f0*/  LDCU.64 UR8, c[0x0][0x3b0] ;  /* 0x00007600ff0877ac */ /* 0x000e220008000a00 */
[----:B------:R-:W-:Y:S01]  /*0400*/  IMAD.MOV.U32 R29, RZ, RZ, R7 ;  /* 0x000000ffff1d7224 */ /* 0x000fe200078e0007 */
[----:B------:R-:W-:Y:S01]  /*0410*/  ISETP.NE.AND P2, PT, R8, RZ, PT ;  /* 0x000000ff0800720c */ /* 0x000fe20003f45270 */
[----:B------:R-:W4:Y:S01]  /*0420*/  @P0 LDC.64 R6, c[0x0][0x480] ;  /* 0x00012000ff060b82 */ /* 0x000f220000000a00 */
[----:B---3--:R-:W-:Y:S01]  /*0430*/  @P0 IMAD R0, R0, UR18, R99 ;  /* 0x0000001200000c24 */ /* 0x008fe2000f8e0263 */
[----:B------:R-:W-:-:S02]  /*0440*/  LEA R9, R19, 0xffffff80, 0x7 ;  /* 0xffffff8013097811 */ /* 0x000fc400078e38ff */
[----:B------:R-:W-:Y:S01]  /*0450*/  ISETP.GE.AND P1, PT, R19, 0x1, PT ;  /* 0x000000011300780c */ /* 0x000fe20003f26270 */
[----:B------:R-:W-:-:S03]  /*0460*/  @P0 IMAD R0, R0, R19, RZ ;  /* 0x0000001300000224 */ /* 0x000fc600078e02ff */
[----:B------:R-:W3:Y:S01]  /*0470*/  LDC.64 R18, c[0x0][0x460] ;  /* 0x00011800ff127b82 */ /* 0x000ee20000000a00 */
[----:B------:R-:W-:Y:S01]  /*0480*/  IMAD.U32 R5, RZ, RZ, UR4 ;  /* 0x00000004ff057e24 */ /* 0x000fe2000f8e00ff */
[----:B-1----:R-:W-:Y:S01]  /*0490*/  UIMAD.WIDE.U32 UR4, UR18, UR6, URZ ;  /* 0x00000006120472a5 */ /* 0x002fe2000f8e00ff */
[----:B------:R-:W-:Y:S02]  /*04a0*/  @!P3 IADD3 R29, PT, PT, -R29, RZ, RZ ;  /* 0x000000ff1d1db210 */ /* 0x000fe40007ffe1ff */
[----:B------:R-:W-:Y:S01]  /*04b0*/  @!P2 LOP3.LUT R29, RZ, R8, RZ, 0x33, !PT ;  /* 0x00000008ff1da212 */ /* 0x000fe200078e33ff */
[C---:B------:R-:W-:Y:S01]  /*04c0*/  IMAD.WIDE.U32 R2, R99.reuse, UR10, R2 ;  /* 0x0000000a63027c25 */ /* 0x040fe2000f8e0002 */
[----:B------:R-:W-:Y:S02]  /*04d0*/  UIMAD UR5, UR18, UR7, UR5 ;  /* 0x00000007120572a4 */ /* 0x000fe4000f8e0205 */
[----:B0-----:R-:W-:Y:S01]  /*04e0*/  UIMAD.WIDE.U32 UR6, UR18, UR8, URZ ;  /* 0x00000008120672a5 */ /* 0x001fe2000f8e00ff */
[----:B------:R-:W-:Y:S01]  /*04f0*/  SHF.R.S32.HI R31, RZ, 0x1f, R29 ;  /* 0x0000001fff1f7819 */ /* 0x000fe2000001141d */
[----:B------:R-:W-:-:S02]  /*0500*/  IMAD R13, R99, UR11, R3 ;  /* 0x0000000b630d7c24 */ /* 0x000fc4000f8e0203 */
[----:B------:R-:W-:Y:S01]  /*0510*/  IMAD.WIDE.U32 R4, R99, UR14, R4 ;  /* 0x0000000e63047c25 */ /* 0x000fe2000f8e0004 */
[----:B------:R-:W-:-:S03]  /*0520*/  UIMAD UR7, UR18, UR9, UR7 ;  /* 0x00000009120772a4 */ /* 0x000fc6000f8e0207 */
[----:B--2---:R-:W-:Y:S01]  /*0530*/  @P0 IMAD R3, R0, R21, RZ ;  /* 0x0000001500030224 */ /* 0x004fe200078e02ff */
[----:B------:R-:W-:Y:S01]  /*0540*/  CS2R R20, SRZ ;  /* 0x0000000000147805 */ /* 0x000fe2000001ff00 */
[----:B------:R-:W-:Y:S01]  /*0550*/  IMAD R0, R31, R16, RZ ;  /* 0x000000101f007224 */ /* 0x000fe200078e02ff */
[----:B------:R-:W-:Y:S01]  /*0560*/  IADD3 R88, P2, PT, R9, R2, RZ ;  /* 0x0000000209587210 */ /* 0x000fe20007f5e0ff */
[----:B----4-:R-:W-:Y:S01]  /*0570*/  @P0 IMAD.WIDE R20, R3, 0x8, R6 ;  /* 0x0000000803140825 */ /* 0x010fe200078e0206 */
        /* <DEDUP_REMOVED lines=8> */
[----:B------:R-:W-:Y:S01]  /*0600*/  IADD3 R9, P5, PT, R9, R4, RZ ;  /* 0x0000000409097210 */ /* 0x000fe20007fbe0ff */
[----:B------:R-:W-:Y:S01]  /*0610*/  IMAD.X R4, R0, 0x1, R13, P2 ;  /* 0x0000000100047824 */ /* 0x000fe200010e060d */
[----:B------:R-:W-:Y:S02]  /*0620*/  IADD3 R7, PT, PT, R5, R7, RZ ;  /* 0x0000000705077210 */ /* 0x000fe40007ffe0ff */
[----:B---3--:R-:W-:Y:S02]  /*0630*/  LEA R89, P0, R88, R18, 0x1 ;  /* 0x0000001258597211 */ /* 0x008fe400078008ff */
[----:B------:R-:W-:-:S02]  /*0640*/  IADD3.X R82, PT, PT, R0, R3, RZ, P4, !PT ;  /* 0x0000000300527210 */ /* 0x000fc400027fe4ff */
[C---:B------:R-:W-:Y:S01]  /*0650*/  IADD3.X R3, PT, PT, R0.reuse, R11, RZ, P3, !PT ;  /* 0x0000000b00037210 */ /* 0x040fe20001ffe4ff */
[----:B------:R-:W-:Y:S01]  /*0660*/  IMAD.X R0, R0, 0x1, R7, P5 ;  /* 0x0000000100007824 */ /* 0x000fe200028e0607 */
[----:B------:R-:W-:Y:S01]  /*0670*/  LEA.HI.X R88, R88, R19, R4, 0x1, P0 ;  /* 0x0000001358587211 */ /* 0x000fe200000f0c04 */
[----:B------:R-:W-:Y:S01]  /*0680*/  IMAD.WIDE.U32 R18, R99, R96, RZ ;  /* 0x0000006063127225 */ /* 0x000fe200078e00ff */
        /* <DEDUP_REMOVED lines=19> */
[----:B-1----:R-:W-:Y:S01]  /*07c0*/  IMAD.WIDE.U32 R14, R99, UR6, RZ ;  /* 0x00000006630e7c25 */ /* 0x002fe2000f8e00ff */
[----:B------:R-:W1:Y:S03]  /*07d0*/  LDCU UR6, c[0x0][0x394] ;  /* 0x00007280ff0677ac */ /* 0x000e660008000800 */
[----:B--2---:R-:W-:-:S02]  /*07e0*/  IMAD R0, R31, UR10, RZ ;  /* 0x0000000a1f007c24 */ /* 0x004fc4000f8e02ff */
[C---:B------:R-:W-:Y:S02]  /*07f0*/  IMAD R93, R99.reuse, UR7, R15 ;  /* 0x00000007635d7c24 */ /* 0x040fe4000f8e020f */
[----:B----4-:R-:W-:-:S04]  /*0800*/  IMAD.WIDE.U32 R12, R99, UR8, RZ ;  /* 0x00000008630c7c25 */ /* 0x010fc8000f8e00ff */
[----:B0-----:R-:W-:Y:S01]  /*0810*/  IMAD.WIDE.U32 R2, R4, UR18, R16 ;  /* 0x0000001204027c25 */ /* 0x001fe2000f8e0010 */
[----:B---3--:R-:W-:Y:S01]  /*0820*/  ULEA UR5, UR5, UR4, 0x18 ;  /* 0x0000000405057291 */ /* 0x008fe2000f8ec0ff */
[C---:B------:R-:W-:Y:S02]  /*0830*/  LOP3.LUT R98, R16.reuse, 0x1f, RZ, 0xc0, !PT ;  /* 0x0000001f10627812 */ /* 0x040fe400078ec0ff */
[----:B------:R-:W-:Y:S01]  /*0840*/  IMAD R3, R5, UR18, R3 ;  /* 0x0000001205037c24 */ /* 0x000fe2000f8e0203 */
[C---:B------:R-:W-:Y:S01]  /*0850*/  IADD3 R77, PT, PT, R16.reuse, 0x200, RZ ;  /* 0x00000200104d7810 */ /* 0x040fe20007ffe0ff */
[C---:B------:R-:W-:Y:S01]  /*0860*/  IMAD.SHL.U32 R100, R16.reuse, 0x4, RZ ;  /* 0x0000000410647824 */ /* 0x040fe200078e00ff */
[----:B------:R-:W-:Y:S01]  /*0870*/  LEA R81, R16, UR5, 0x4 ;  /* 0x0000000510517c11 */ /* 0x000fe2000f8e20ff */
[C---:B------:R-:W-:Y:S01]  /*0880*/  IMAD.WIDE.U32 R10, R29.reuse, UR10, R2 ;  /* 0x0000000a1d0a7c25 */ /* 0x040fe2000f8e0002 */
[----:B-1----:R-:W-:Y:S02]  /*0890*/  MOV R79, UR6 ;  /* 0x00000006004f7c02 */ /* 0x002fe40008000f00 */
[----:B------:R-:W-:Y:S01]  /*08a0*/  LOP3.LUT R3, R100, 0xf80, RZ, 0xc0, !PT ;  /* 0x00000f8064037812 */ /* 0x000fe200078ec0ff */
[----:B------:R-:W-:-:S02]  /*08b0*/  IMAD R73, R29, UR11, R0 ;  /* 0x0000000b1d497c24 */ /* 0x000fc4000f8e0200 */
[----:B------:R-:W-:Y:S01]  /*08c0*/  VIADD R75, R81, 0x110 ;  /* 0x00000110514b7836 */ /* 0x000fe20000000000 */
[----:B------:R-:W-:Y:S01]  /*08d0*/  LOP3.LUT R80, R3, 0x1f, R16, 0xf8, !PT ;  /* 0x0000001f03507812 */ /* 0x000fe200078ef810 */
[----:B------:R-:W-:Y:S02]  /*08e0*/  IMAD R91, R99, UR9, R13 ;  /* 0x00000009635b7c24 */ /* 0x000fe4000f8e020d */
[----:B------:R-:W-:Y:S01]  /*08f0*/  IMAD R75, R16, -0xc, R75 ;  /* 0xfffffff4104b7824 */ /* 0x000fe200078e024b */
[C---:B------:R-:W-:Y:S01]  /*0900*/  LOP3.LUT R78, R80.reuse, 0x20, RZ, 0xfc, !PT ;  /* 0x00000020504e7812 */ /* 0x040fe200078efcff */
[----:B------:R-:W-:Y:S01]  /*0910*/  IMAD.IADD R73, R11, 0x1, R73 ;  /* 0x000000010b497824 */ /* 0x000fe200078e0249 */
[C---:B------:R-:W-:Y:S02]  /*0920*/  LOP3.LUT R76, R80.reuse, 0x40, RZ, 0xfc, !PT ;  /* 0x00000040504c7812 */ /* 0x040fe400078efcff */
[----:B------:R-:W-:-:S07]  /*0930*/  LOP3.LUT R74, R80, 0x60, RZ, 0xfc, !PT ;  /* 0x00000060504a7812 */ /* 0x000fce00078efcff */
.L_x_9780:
[----:B0-----:R-:W0:Y:S01]  /*0940*/  LDCU UR4, c[0x0][0x388] ;  /* 0x00007100ff0477ac */ /* 0x001e220008000800 */
[----:B------:R-:W-:Y:S02]  /*0950*/  IADD3 R72, PT, PT, R79, -0x1, RZ ;  /* 0xffffffff4f487810 */ /* 0x000fe40007ffe0ff */
[----:B------:R-:W-:Y:S02]  /*0960*/  SHF.L.U32 R32, R80, 0x1, RZ ;  /* 0x0000000150207819 */ /* 0x000fe400000006ff */
[----:B------:R-:W-:Y:S02]  /*0970*/  SHF.L.U32 R8, R72, 0x7, RZ ;  /* 0x0000000748087819 */ /* 0x000fe400000006ff */
[----:B------:R-:W-:Y:S02]  /*0980*/  IADD3 R2, P4, PT, R32, R89, RZ ;  /* 0x0000005920027210 */ /* 0x000fe40007f9e0ff */
[----:B------:R-:W-:Y:S02]  /*0990*/  PRMT R0, RZ, 0x7610, R0 ;  /* 0x00007610ff007816 */ /* 0x000fe40000000000 */
[----:B------:R-:W-:Y:S01]  /*09a0*/  PRMT R6, RZ, 0x7610, R6 ;  /* 0x00007610ff067816 */ /* 0x000fe20000000006 */
[----:B------:R-:W-:Y:S01]  /*09b0*/  IMAD.X R3, RZ, RZ, R88, P4 ;  /* 0x000000ffff037224 */ /* 0x000fe200020e0658 */
[----:B------:R-:W-:-:S02]  /*09c0*/  PRMT R22, RZ, 0x7610, R22 ;  /* 0x00007610ff167816 */ /* 0x000fc40000000016 */
[----:B------:R-:W-:Y:S02]  /*09d0*/  PRMT R24, RZ, 0x7610, R24 ;  /* 0x00007610ff187816 */ /* 0x000fe40000000018 */
        /* <DEDUP_REMOVED lines=10> */
[----:B------:R-:W1:Y:S01]  /*0a80*/  S2UR UR6, SR_CgaCtaId ;  /* 0x00000000000679c3 */ /* 0x000e620000008800 */
        /* <DEDUP_REMOVED lines=9> */
[----:B------:R-:W0:Y:S05]  /*0b20*/  LDCU UR4, c[0x0][0x38c] ;  /* 0x00007180ff0477ac */ /* 0x000e2a0008000800 */
[----:B------:R-:W-:-:S02]  /*0b30*/  LEA R69, R70, UR6, 0x1 ;  /* 0x0000000646457c11 */ /* 0x000fc4000f8e08ff */
[----:B------:R-:W-:-:S03]  /*0b40*/  LEA R68, R70, UR6, 0x3 ;  /* 0x0000000646447c11 */ /* 0x000fc6000f8e18ff */
[----:B--2---:R-:W-:Y:S04]  /*0b50*/  STS.U16 [R69], R0 ;  /* 0x0000000045007388 */ /* 0x004fe80000000400 */
[----:B---3--:R1:W-:Y:S04]  /*0b60*/  STS.U16 [R69+0x40], R6 ;  /* 0x0000400645007388 */ /* 0x0083e80000000400 */
[----:B----4-:R2:W-:Y:S04]  /*0b70*/  STS.U16 [R69+0x80], R22 ;  /* 0x0000801645007388 */ /* 0x0105e80000000400 */
[----:B------:R3:W-:Y:S01]  /*0b80*/  STS.U16 [R69+0xc0], R24 ;  /* 0x0000c01845007388 */ /* 0x0007e20000000400 */
[----:B------:R-:W-:-:S03]  /*0b90*/  NOP ;  /* 0x0000000000007918 */ /* 0x000fc60000000000 */
[----:B------:R-:W4:Y:S01]  /*0ba0*/  LDS.64 R34, [R68] ;  /* 0x0000000044227984 */ /* 0x000f220000000a00 */
[----:B------:R-:W-:Y:S06]  /*0bb0*/  BAR.SYNC.DEFER_BLOCKING 0x0 ;  /* 0x0000000000007b1d */ /* 0x000fec0000010000 */
[----:B------:R-:W4:Y:S04]  /*0bc0*/  @!P0 LDG.E.U16 R2, desc[UR16][R4.64] ;  /* 0x0000001004028981 */ /* 0x000f28000c1e1500 */
[----:B------:R-:W4:Y:S04]  /*0bd0*/  @!P1 LDG.E.U16 R26, desc[UR16][R4.64+0x40] ;  /* 0x00004010041a9981 */ /* 0x000f28000c1e1500 */
[----:B------:R-:W4:Y:S04]  /*0be0*/  @!P2 LDG.E.U16 R28, desc[UR16][R4.64+0x80] ;  /* 0x00008010041ca981 */ /* 0x000f28000c1e1500 */
[----:B------:R-:W4:Y:S01]  /*0bf0*/  @!P3 LDG.E.U16 R30, desc[UR16][R4.64+0xc0] ;  /* 0x0000c010041eb981 */ /* 0x000f22000c1e1500 */
[----:B-1----:R-:W-:-:S02]  /*0c00*/  IADD3 R6, P4, PT, R32, R84, RZ ;  /* 0x0000005420067210 */ /* 0x002fc40007f9e0ff */
[----:B------:R-:W-:Y:S02]  /*0c10*/  PRMT R0, RZ, 0x7610, R0 ;  /* 0x00007610ff007816 */ /* 0x000fe40000000000 */
[----:B--2---:R-:W-:Y:S02]  /*0c20*/  PRMT R22, RZ, 0x7610, R22 ;  /* 0x00007610ff167816 */ /* 0x004fe40000000016 */
[----:B---3--:R-:W-:Y:S02]  /*0c30*/  PRMT R24, RZ, 0x7610, R24 ;  /* 0x00007610ff187816 */ /* 0x008fe40000000018 */
[----:B------:R-:W-:Y:S02]  /*0c40*/  PRMT R32, RZ, 0x7610, R32 ;  /* 0x00007610ff207816 */ /* 0x000fe40000000020 */
[----:B------:R-:W-:Y:S01]  /*0c50*/  IADD3.X R7, PT, PT, RZ, R82, RZ, P4, !PT ;  /* 0x00000052ff077210 */ /* 0x000fe200027fe4ff */
[----:B----4-:R-:W-:Y:S04]  /*0c60*/  STS.U16 [R69], R2 ;  /* 0x0000000245007388 */ /* 0x010fe80000000400 */
[----:B------:R-:W-:Y:S04]  /*0c70*/  STS.U16 [R69+0x40], R26 ;  /* 0x0000401a45007388 */ /* 0x000fe80000000400 */
[----:B------:R-:W-:Y:S04]  /*0c80*/  STS.U16 [R69+0x80], R28 ;  /* 0x0000801c45007388 */ /* 0x000fe80000000400 */
[----:B------:R-:W-:Y:S01]  /*0c90*/  STS.U16 [R69+0xc0], R30 ;  /* 0x0000c01e45007388 */ /* 0x000fe20000000400 */
[----:B------:R-:W-:-:S03]  /*0ca0*/  NOP ;  /* 0x0000000000007918 */ /* 0x000fc60000000000 */
[----:B------:R-:W-:Y:S01]  /*0cb0*/  LDS.64 R2, [R68] ;  /* 0x0000000044027984 */ /* 0x000fe20000000a00 */
[----:B------:R-:W-:Y:S06]  /*0cc0*/  BAR.SYNC.DEFER_BLOCKING 0x0 ;  /* 0x0000000000007b1d */ /* 0x000fec0000010000 */
[----:B------:R-:W2:Y:S04]  /*0cd0*/  @!P0 LDG.E.U16 R0, desc[UR16][R6.64] ;  /* 0x0000001006008981 */ /* 0x000ea8000c1e1500 */
[----:B------:R-:W3:Y:S04]  /*0ce0*/  @!P1 LDG.E.U16 R22, desc[UR16][R6.64+0x40] ;  /* 0x0000401006169981 */ /* 0x000ee8000c1e1500 */
[----:B------:R-:W4:Y:S04]  /*0cf0*/  @!P2 LDG.E.U16 R24, desc[UR16][R6.64+0x80] ;  /* 0x000080100618a981 */ /* 0x000f28000c1e1500 */
[----:B------:R-:W4:Y:S01]  /*0d00*/  @!P3 LDG.E.U16 R32, desc[UR16][R6.64+0xc0] ;  /* 0x0000c0100620b981 */ /* 0x000f22000c1e1500 */
[--C-:B------:R-:W-:Y:S01]  /*0d10*/  HADD2.F32 R67, -RZ, R34.reuse.H0_H0 ;  /* 0x20000022ff437230 */ /* 0x100fe20000004100 */
[----:B0-----:R-:W-:Y:S01]  /*0d20*/  UISETP.GE.AND UP0, UPT, UR4, 0x1, UPT ;  /* 0x000000010400788c */ /* 0x001fe2000bf06270 */
[----:B------:R-:W-:Y:S01]  /*0d30*/  HADD2.F32 R66, -RZ, R34.H1_H1 ;  /* 0x30000022ff427230 */ /* 0x000fe20000004100 */
[----:B------:R-:W-:Y:S01]  /*0d40*/  CS2R R58, SRZ ;  /* 0x00000000003a7805 */ /* 0x000fe2000001ff00 */
[----:B------:R-:W-:-:S02]  /*0d50*/  HADD2.F32 R65, -RZ, R35.H0_H0 ;  /* 0x20000023ff417230 */ /* 0x000fc40000004100 */
        /* <DEDUP_REMOVED lines=9> */
[----:B------:R-:W-:Y:S01]  /*0df0*/  HADD2.F32 R63, -RZ, R60.H1_H1 ;  /* 0x3000003cff3f7230 */ /* 0x000fe20000004100 */
[----:B------:R-:W-:Y:S01]  /*0e00*/  MOV R60, RZ ;  /* 0x000000ff003c7202 */ /* 0x000fe20000000f00 */
[--C-:B------:R-:W-:Y:S02]  /*0e10*/  HADD2.F32 R62, -RZ, R61.reuse.H0_H0 ;  /* 0x2000003dff3e7230 */ /* 0x100fe40000004100 */
[C---:B------:R-:W-:Y:S01]  /*0e20*/  FFMA.FTZ R4, R0.reuse, R67, R95 ;  /* 0x0000004300047223 */ /* 0x040fe2000001005f */
[----:B------:R-:W-:Y:S02]  /*0e30*/  HADD2.F32 R61, -RZ, R61.H1_H1 ;  /* 0x3000003dff3d7230 */ /* 0x000fe40000004100 */
[-C--:B-----5:R-:W-:Y:S01]  /*0e40*/  FMUL.FTZ R56, R0, R94.reuse ;  /* 0x0000005e00387220 */ /* 0x0a0fe20000410000 */
[C---:B------:R-:W-:Y:S01]  /*0e50*/  FMUL.FTZ R55, R63.reuse, R94 ;  /* 0x0000005e3f377220 */ /* 0x040fe20000410000 */
        /* <DEDUP_REMOVED lines=9> */
[C---:B------:R-:W-:Y:S01]  /*0ef0*/  ISETP.NE.AND P0, PT, R79.reuse, 0x1, PT ;  /* 0x000000014f00780c */ /* 0x040fe20003f05270 */
[--C-:B------:R-:W-:Y:S01]  /*0f00*/  HADD2.F32 R51, -RZ, R2.reuse.H0_H0 ;  /* 0x20000002ff337230 */ /* 0x100fe20000004100 */
[----:B------:R-:W-:Y:S01]  /*0f10*/  SHF.L.U32 R47, R72, 0x8, RZ ;  /* 0x00000008482f7819 */ /* 0x000fe200000006ff */
[----:B------:R-:W-:Y:S01]  /*0f20*/  HADD2.F32 R5, -RZ, R2.H1_H1 ;  /* 0x30000002ff057230 */ /* 0x000fe20000004100 */
        /* <DEDUP_REMOVED lines=8> */
[----:B------:R-:W-:Y:S01]  /*0fb0*/  HFMA2 R60, -RZ, RZ, 0, 0 ;  /* 0x00000000ff3c7431 */ /* 0x000fe200000001ff */
[----:B------:R-:W-:Y:S01]  /*0fc0*/  ISETP.GE.AND P2, PT, R80, R71, PT ;  /* 0x000000475000720c */ /* 0x000fe20003f46270 */
[----:B------:R-:W2:Y:S01]  /*0fd0*/  LDC.64 R26, c[0x0][0x3c0] ;  /* 0x0000f000ff1a7b82 */ /* 0x000ea20000000a00 */
[----:B------:R-:W-:Y:S01]  /*0fe0*/  IADD3 R52, PT, PT, R79, -0x2, RZ ;  /* 0xfffffffe4f347810 */ /* 0x000fe20007ffe0ff */
[----:B------:R-:W-:Y:S01]  /*0ff0*/  IMAD.IADD R96, R8, 0x1, R16 ;  /* 0x0000000108607824 */ /* 0x000fe200078e0210 */
[----:B------:R-:W-:Y:S01]  /*1000*/  ISETP.EQ.AND P0, PT, R16, RZ, P0 ;  /* 0x000000ff1000720c */ /* 0x000fe20000702270 */
[----:B------:R-:W-:Y:S01]  /*1010*/  FMUL.FTZ R45, R51, R67 ;  /* 0x00000043332d7220 */ /* 0x000fe20000410000 */
[----:B------:R-:W-:Y:S01]  /*1020*/  LOP3.LUT R47, R47, 0x100, RZ, 0xc0, !PT ;  /* 0x000001002f2f7812 */ /* 0x000fe200078ec0ff */
[----:B------:R-:W-:Y:S01]  /*1030*/  FMUL.FTZ R44, R50, R66 ;  /* 0x00000042322c7220 */ /* 0x000fe20000410000 */
[----:B------:R-:W-:Y:S01]  /*1040*/  LOP3.LUT R46, R46, 0x100, RZ, 0xc0, !PT ;  /* 0x000001002e2e7812 */ /* 0x000fe200078ec0ff */
[----:B------:R-:W3:Y:S01]  /*1050*/  LDC.64 R28, c[0x0][0x450] ;  /* 0x00011400ff1c7b82 */ /* 0x000ee20000000a00 */
[----:B------:R-:W-:Y:S01]  /*1060*/  IADD3.X R35, PT, PT, RZ, R73, RZ, P1, !PT ;  /* 0x00000049ff237210 */ /* 0x000fe20000ffe4ff */
[----:B------:R-:W-:Y:S01]  /*1070*/  FMUL.FTZ R43, R49, R65 ;  /* 0x00000041312b7220 */ /* 0x000fe20000410000 */
[----:B------:R-:W-:Y:S01]  /*1080*/  FMUL.FTZ R42, R48, R64 ;  /* 0x00000040302a7220 */ /* 0x000fe20000410000 */
[----:B------:R-:W4:Y:S04]  /*1090*/  LDCU UR10, c[0x0][0x394] ;  /* 0x00007280ff0a77ac */ /* 0x000f280008000800 */
[----:B------:R-:W0:Y:S01]  /*10a0*/  LDC.64 R30, c[0x0][0x3e0] ;  /* 0x0000f800ff1e7b82 */ /* 0x000e220000000a00 */
[----:B------:R-:W0:Y:S01]  /*10b0*/  LDCU UR12, c[0x0][0x38c] ;  /* 0x00007180ff0c77ac */ /* 0x000e220008000800 */
[----:B------:R-:W0:Y:S06]  /*10c0*/  LDCU UR11, c[0x0][0x388] ;  /* 0x00007100ff0b77ac */ /* 0x000e2c0008000800 */
[----:B------:R-:W0:Y:S01]  /*10d0*/  LDC.64 R32, c[0x0][0x4d0] ;  /* 0x00013400ff207b82 */ /* 0x000e220000000a00 */
[----:B------:R-:W0:Y:S01]  /*10e0*/  LDCU.64 UR8, c[0x0][0x538] ;  /* 0x0000a700ff0877ac */ /* 0x000e220008000a00 */
[----:B------:R-:W-:-:S05]  /*10f0*/  UMOV UR4, URZ ;  /* 0x000000ff00047c82 */ /* 0x000fca0008000000 */
.L_x_9779:
[----:B------:R-:W-:Y:S01]  /*1100*/  MOV R2, R80 ;  /* 0x0000005000027202 */ /* 0x000fe20000000f00 */
[----:B------:R-:W-:Y:S01]  /*1110*/  IMAD.MOV.U32 R3, RZ, RZ, RZ ;  /* 0x000000ffff037224 */ /* 0x000fe200078e00ff */
[-C--:B------:R-:W-:Y:S02]  /*1120*/  ISETP.GE.AND P4, PT, R76, R71.reuse, PT ;  /* 0x000000474c00720c */ /* 0x080fe40003f86270 */
[-C--:B------:R-:W-:Y:S01]  /*1130*/  ISETP.GE.AND P3, PT, R78, R71.reuse, PT ;  /* 0x000000474e00720c */ /* 0x080fe20003f66270 */
[----:B--2---:R-:W-:Y:S01]  /*1140*/  IMAD.WIDE.U32 R2, R26, UR4, R2 ;  /* 0x000000041a027c25 */ /* 0x004fe2000f8e0002 */
[----:B------:R-:W-:-:S03]  /*1150*/  ISETP.GE.AND P1, PT, R74, R71, PT ;  /* 0x000000474a00720c */ /* 0x000fc60003f26270 */
[----:B------:R-:W-:Y:S01]  /*1160*/  IMAD R3, R27, UR4, R3 ;  /* 0x000000041b037c24 */ /* 0x000fe2000f8e0203 */
[----:B0-----:R-:W-:-:S04]  /*1170*/  LEA R4, P5, R2, R85, 0x1 ;  /* 0x0000005502047211 */ /* 0x001fc800078a08ff */
[----:B------:R-:W-:-:S05]  /*1180*/  LEA.HI.X R5, R2, R83, R3, 0x1, P5 ;  /* 0x0000005302057211 */ /* 0x000fca00028f0c03 */
[----:B------:R-:W2:Y:S04]  /*1190*/  @!P2 LDG.E.U16 R41, desc[UR16][R4.64] ;  /* 0x000000100429a981 */ /* 0x000ea8000c1e1500 */
[----:B------:R-:W5:Y:S04]  /*11a0*/  @!P4 LDG.E.U16 R36, desc[UR16][R4.64+0x80] ;  /* 0x000080100424c981 */ /* 0x000f68000c1e1500 */
[----:B----4-:R-:W4:Y:S04]  /*11b0*/  @!P3 LDG.E.U16 R37, desc[UR16][R4.64+0x40] ;  /* 0x000040100425b981 */ /* 0x010f28000c1e1500 */
[----:B------:R3:W3:Y:S01]  /*11c0*/  @!P1 LDG.E.U16 R39, desc[UR16][R4.64+0xc0] ;  /* 0x0000c01004279981 */ /* 0x0006e2000c1e1500 */
[----:B------:R-:W-:-:S02]  /*11d0*/  MOV R2, R14 ;  /* 0x0000000e00027202 */ /* 0x000fc40000000f00 */
[----:B------:R-:W-:-:S03]  /*11e0*/  MOV R3, R93 ;  /* 0x0000005d00037202 */ /* 0x000fc60000000f00 */
[----:B0-----:R-:W-:-:S04]  /*11f0*/  IMAD.WIDE.U32 R2, R22, UR4, R2 ;  /* 0x0000000416027c25 */ /* 0x001fc8000f8e0002 */
[----:B------:R-:W-:Y:S01]  /*1200*/  IMAD R3, R23, UR4, R3 ;  /* 0x0000000417037c24 */ /* 0x000fe2000f8e0203 */
[----:B-1----:R-:W-:-:S04]  /*1210*/  LEA R6, P5, R2, R24, 0x2 ;  /* 0x0000001802067211 */ /* 0x002fc800078a10ff */
[----:B------:R-:W-:-:S05]  /*1220*/  LEA.HI.X R7, R2, R25, R3, 0x2, P5 ;  /* 0x0000001902077211 */ /* 0x000fca00028f1403 */
[----:B------:R0:W3:Y:S01]  /*1230*/  LDG.E R101, desc[UR16][R6.64] ;  /* 0x0000001006657981 */ /* 0x0000e2000c1e1900 */
[----:B------:R-:W-:Y:S02]  /*1240*/  MOV R2, R12 ;  /* 0x0000000c00027202 */ /* 0x000fe40000000f00 */
[----:B------:R-:W-:Y:S01]  /*1250*/  MOV R3, R91 ;  /* 0x0000005b00037202 */ /* 0x000fe20000000f00 */
[----:B------:R-:W-:Y:S01]  /*1260*/  IMAD.MOV.U32 R40, RZ, RZ, RZ ;  /* 0x000000ffff287224 */ /* 0x000fe200078e00ff */
[----:B------:R-:W-:Y:S01]  /*1270*/  MOV R38, RZ ;  /* 0x000000ff00267202 */ /* 0x000fe20000000f00 */
[----:B------:R-:W-:-:S04]  /*1280*/  IMAD.WIDE.U32 R2, R30, UR4, R2 ;  /* 0x000000041e027c25 */ /* 0x000fc8000f8e0002 */
[----:B------:R-:W-:Y:S01]  /*1290*/  IMAD R3, R31, UR4, R3 ;  /* 0x000000041f037c24 */ /* 0x000fe2000f8e0203 */
[----:B--2---:R-:W-:Y:S02]  /*12a0*/  @!P2 PRMT R38, R41, 0x5410, RZ ;  /* 0x000054102926a816 */ /* 0x004fe400000000ff */
[----:B-----5:R-:W-:Y:S02]  /*12b0*/  @!P4 PRMT R40, R36, 0x5410, RZ ;  /* 0x000054102428c816 */ /* 0x020fe400000000ff */
[----:B----4-:R-:W-:Y:S02]  /*12c0*/  @!P3 PRMT R38, R38, 0x5410, R37 ;  /* 0x000054102626b816 */ /* 0x010fe40000000025 */
[----:B---3--:R-:W-:Y:S02]  /*12d0*/  LEA R4, P3, R2, R28, 0x2 ;  /* 0x0000001c02047211 */ /* 0x008fe400078610ff */
[----:B------:R-:W-:Y:S02]  /*12e0*/  @!P1 PRMT R40, R40, 0x5410, R39 ;  /* 0x0000541028289816 */ /* 0x000fe40000000027 */
[----:B0-----:R-:W-:-:S02]  /*12f0*/  PRMT R7, R38, 0x7632, R7 ;  /* 0x0000763226077816 */ /* 0x001fc40000000007 */
[----:B------:R-:W-:Y:S02]  /*1300*/  PRMT R37, R40, 0x7632, R37 ;  /* 0x0000763228257816 */ /* 0x000fe40000000025 */
[----:B------:R-:W-:Y:S01]  /*1310*/  LEA.HI.X R5, R2, R29, R3, 0x2, P3 ;  /* 0x0000001d02057211 */ /* 0x000fe200018f1403 */
[----:B------:R-:W-:Y:S04]  /*1320*/  STS.U16 [R69], R38 ;  /* 0x0000002645007388 */ /* 0x000fe80000000400 */
[----:B------:R-:W-:Y:S04]  /*1330*/  STS.U16 [R69+0x40], R7 ;  /* 0x0000400745007388 */ /* 0x000fe80000000400 */
[----:B------:R-:W-:Y:S04]  /*1340*/  STS.U16 [R69+0x80], R40 ;  /* 0x0000802845007388 */ /* 0x000fe80000000400 */
[----:B------:R0:W-:Y:S01]  /*1350*/  STS.U16 [R69+0xc0], R37 ;  /* 0x0000c02545007388 */ /* 0x0001e20000000400 */
[----:B------:R-:W-:-:S03]  /*1360*/  NOP ;  /* 0x0000000000007918 */ /* 0x000fc60000000000 */
[----:B------:R-:W2:Y:S04]  /*1370*/  LDG.E R112, desc[UR16][R4.64] ;  /* 0x0000001004707981 */ /* 0x000ea8000c1e1900 */
[----:B------:R-:W1:Y:S01]  /*1380*/  LDS.64 R2, [R68] ;  /* 0x0000000044027984 */ /* 0x000e620000000a00 */
[----:B------:R-:W3:Y:S01]  /*1390*/  S2UR UR7, SR_CgaCtaId ;  /* 0x00000000000779c3 */ /* 0x000ee20000008800 */
[----:B------:R-:W-:-:S04]  /*13a0*/  FMUL.FTZ R6, R101, 1.4426950216293334961 ;  /* 0x3fb8aa3b65067820 */ /* 0x000fc80000410000 */
[-C--:B------:R-:W-:Y:S01]  /*13b0*/  FMUL.FTZ R36, R51, R6.reuse ;  /* 0x0000000633247220 */ /* 0x080fe20000410000 */
[-C--:B0-----:R-:W-:Y:S01]  /*13c0*/  FMUL.FTZ R37, R50, R6.reuse ;  /* 0x0000000632257220 */ /* 0x081fe20000410000 */
[-C--:B------:R-:W-:Y:S01]  /*13d0*/  FMUL.FTZ R104, R49, R6.reuse ;  /* 0x0000000631687220 */ /* 0x080fe20000410000 */
[----:B------:R-:W-:-:S03]  /*13e0*/  FMUL.FTZ R103, R48, R6 ;  /* 0x0000000630677220 */ /* 0x000fc60000410000 */
[----:B------:R-:W0:Y:S01]  /*13f0*/  MUFU.EX2 R36, R36 ;  /* 0x0000002400247308 */ /* 0x000e220000000800 */
[----:B------:R-:W-:Y:S01]  /*1400*/  UMOV UR6, 0x400 ;  /* 0x0000040000067882 */ /* 0x000fe20000000000 */
[C---:B------:R-:W-:Y:S02]  /*1410*/  ISETP.NE.AND P3, PT, R16.reuse, RZ, PT ;  /* 0x000000ff1000720c */ /* 0x040fe40003f65270 */
[----:B------:R-:W-:Y:S02]  /*1420*/  IADD3 R38, PT, PT, R47, UR4, RZ ;  /* 0x000000042f267c10 */ /* 0x000fe4000fffe0ff */
[----:B------:R-:W-:Y:S02]  /*1430*/  ISETP.NE.AND P1, PT, R16, 0x1f, PT ;  /* 0x0000001f1000780c */ /* 0x000fe40003f25270 */
[----:B------:R-:W-:Y:S01]  /*1440*/  SEL R38, R38, R77, !P3 ;  /* 0x0000004d26267207 */ /* 0x000fe20005800000 */
[----:B------:R-:W4:Y:S01]  /*1450*/  MUFU.EX2 R37, R37 ;  /* 0x0000002500257308 */ /* 0x000f220000000800 */
[----:B---3--:R-:W-:-:S07]  /*1460*/  ULEA UR6, UR7, UR6, 0x18 ;  /* 0x0000000607067291 */ /* 0x008fce000f8ec0ff */
[----:B------:R-:W3:Y:S01]  /*1470*/  MUFU.EX2 R104, R104 ;  /* 0x0000006800687308 */ /* 0x000ee20000000800 */
[----:B------:R-:W-:-:S07]  /*1480*/  LEA R7, R38, UR6, 0x2 ;  /* 0x0000000626077c11 */ /* 0x000fce000f8e10ff */
[----:B------:R-:W2:Y:S01]  /*1490*/  MUFU.EX2 R103, R103 ;  /* 0x0000006700677308 */ /* 0x000ea20000000800 */
[----:B0-----:R0:W-:Y:S01]  /*14a0*/  STS [R7+0x548], R36 ;  /* 0x0005482407007388 */ /* 0x0011e20000000800 */
[--C-:B-1----:R-:W-:Y:S02]  /*14b0*/  HADD2.F32 R102, -RZ, R2.reuse.H0_H0 ;  /* 0x20000002ff667230 */ /* 0x102fe40000004100 */
[----:B------:R-:W-:Y:S02]  /*14c0*/  HADD2.F32 R105, -RZ, R2.H1_H1 ;  /* 0x30000002ff697230 */ /* 0x000fe40000004100 */
[--C-:B------:R-:W-:Y:S02]  /*14d0*/  HADD2.F32 R106, -RZ, R3.reuse.H0_H0 ;  /* 0x20000003ff6a7230 */ /* 0x100fe40000004100 */
[----:B------:R-:W-:Y:S01]  /*14e0*/  HADD2.F32 R107, -RZ, R3.H1_H1 ;  /* 0x30000003ff6b7230 */ /* 0x000fe20000004100 */
[----:B------:R-:W-:Y:S01]  /*14f0*/  BSSY.RECONVERGENT B0, `(.L_x_9766) ;  /* 0x0000013000007945 */ /* 0x000fe20003800200 */
[----:B------:R-:W-:Y:S01]  /*1500*/  FMUL.FTZ R111, R45, R102 ;  /* 0x000000662d6f7220 */ /* 0x000fe20000410000 */
[----:B------:R-:W-:Y:S01]  /*1510*/  FMUL.FTZ R108, R44, R105 ;  /* 0x000000692c6c7220 */ /* 0x000fe20000410000 */
[----:B------:R-:W-:Y:S01]  /*1520*/  FMUL.FTZ R109, R43, R106 ;  /* 0x0000006a2b6d7220 */ /* 0x000fe20000410000 */
[----:B------:R-:W-:Y:S01]  /*1530*/  FMUL.FTZ R110, R42, R107 ;  /* 0x0000006b2a6e7220 */ /* 0x000fe20000410000 */
[----:B------:R-:W-:Y:S01]  /*1540*/  BAR.SYNC.DEFER_BLOCKING 0x0 ;  /* 0x0000000000007b1d */ /* 0x000fe20000010000 */
[-C--:B--2---:R-:W-:Y:S01]  /*1550*/  FMUL.FTZ R116, R0, R112.reuse ;  /* 0x0000007000747220 */ /* 0x084fe20000410000 */
[-C--:B------:R-:W-:Y:S01]  /*1560*/  FMUL.FTZ R5, R63, R112.reuse ;  /* 0x000000703f057220 */ /* 0x080fe20000410000 */
[-C--:B------:R-:W-:Y:S01]  /*1570*/  FMUL.FTZ R4, R62, R112.reuse ;  /* 0x000000703e047220 */ /* 0x080fe20000410000 */
[----:B------:R-:W-:-:S02]  /*1580*/  FMUL.FTZ R112, R61, R112 ;  /* 0x000000703d707220 */ /* 0x000fc40000410000 */
[----:B0--34-:R-:W-:Y:S05]  /*1590*/  @P1 BRA `(.L_x_9767) ;  /* 0x00000000001c1947 */ /* 0x019fea0003800000 */
[----:B------:R-:W-:Y:S01]  /*15a0*/  ISETP.NE.AND P1, PT, R79, UR10, PT ;  /* 0x0000000a4f007c0c */ /* 0x000fe2000bf25270 */
[----:B------:R-:W-:-:S12]  /*15b0*/  IMAD.MOV.U32 R7, RZ, RZ, 0x3f800000 ;  /* 0x3f800000ff077424 */ /* 0x000fd800078e00ff */
[----:B------:R-:W-:Y:S05]  /*15c0*/  @!P1 BRA `(.L_x_9768) ;  /* 0x0000000000149947 */ /* 0x000fea0003800000 */
[----:B------:R-:W-:-:S04]  /*15d0*/  IADD3 R2, PT, PT, R46, UR4, RZ ;  /* 0x000000042e027c10 */ /* 0x000fc8000fffe0ff */
[----:B------:R-:W-:-:S05]  /*15e0*/  LEA R2, R2, UR6, 0x2 ;  /* 0x0000000602027c11 */ /* 0x000fca000f8e10ff */
[----:B------:R2:W3:Y:S01]  /*15f0*/  LDS R7, [R2+0x548] ;  /* 0x0005480002077984 */ /* 0x0004e20000000800 */
[----:B------:R-:W-:Y:S05]  /*1600*/  BRA `(.L_x_9768) ;  /* 0x0000000000047947 */ /* 0x000fea0003800000 */
.L_x_9767:
[----:B------:R0:W1:Y:S02]  /*1610*/  LDS R7, [R100+UR5+0xd4c] ;  /* 0x000d4c0564077984 */ /* 0x0000640008000800 */
.L_x_9768:
[----:B------:R-:W-:Y:S05]  /*1620*/  BSYNC.RECONVERGENT B0 ;  /* 0x0000000000007941 */ /* 0x000fea0003800200 */
.L_x_9766:
[----:B------:R-:W4:Y:S01]  /*1630*/  @P0 LDC R3, c[0x0][0x38c] ;  /* 0x0000e300ff030b82 */ /* 0x000f220000000800 */
[----:B------:R-:W-:Y:S02]  /*1640*/  HFMA2 R6, -RZ, RZ, 0, 0 ;  /* 0x00000000ff067431 */ /* 0x000fe400000001ff */
        /* <DEDUP_REMOVED lines=13> */
[-C--:B------:R-:W-:Y:S01]  /*1720*/  FFMA.FTZ R38, R111, R37.reuse, R108 ;  /* 0x000000256f267223 */ /* 0x080fe2000001006c */
[----:B--2---:R-:W-:Y:S01]  /*1730*/  FMUL.FTZ R3, R36, R37 ;  /* 0x0000002524037220 */ /* 0x004fe20000410000 */
[----:B------:R-:W-:Y:S01]  /*1740*/  ISETP.GT.U32.AND P5, PT, R98, 0x17, PT ;  /* 0x000000176200780c */ /* 0x000fe20003fa4070 */
[----:B------:R-:W1:Y:S01]  /*1750*/  SHFL.DOWN PT, R39, R40, 0x1, 0x1f ;  /* 0x08201f0028277f89 */ /* 0x000e6200000e0000 */
[----:B------:R-:W-:Y:S01]  /*1760*/  MOV R113, R41 ;  /* 0x0000002900717202 */ /* 0x000fe20000000f00 */
[----:B------:R-:W-:-:S02]  /*1770*/  FFMA.FTZ R38, R104, R38, R109 ;  /* 0x0000002668267223 */ /* 0x000fc4000001006d */
[----:B------:R-:W2:Y:S02]  /*1780*/  SHFL.DOWN PT, R114, R41, 0x1, 0x1f ;  /* 0x08201f0029727f89 */ /* 0x000ea400000e0000 */
[----:B------:R-:W-:Y:S01]  /*1790*/  FFMA.FTZ R38, R103, R38, R110 ;  /* 0x0000002667267223 */ /* 0x000fe2000001006e */
[----:B-1----:R-:W-:-:S04]  /*17a0*/  @P1 FMUL.FTZ R2, R39, R40 ;  /* 0x0000002827021220 */ /* 0x002fc80000410000 */
[----:B------:R-:W1:Y:S01]  /*17b0*/  SHFL.UP PT, R39, R38, 0x1, RZ ;  /* 0x0420000026277989 */ /* 0x000e6200000e00ff */
[----:B--2---:R-:W-:Y:S01]  /*17c0*/  @P1 FFMA.FTZ R113, R40, R114, R113 ;  /* 0x0000007228711223 */ /* 0x004fe20000010071 */
[----:B------:R-:W-:Y:S02]  /*17d0*/  @P1 IMAD.MOV.U32 R40, RZ, RZ, R2 ;  /* 0x000000ffff281224 */ /* 0x000fe400078e0002 */
[----:B------:R-:W-:Y:S01]  /*17e0*/  FMUL.FTZ R2, R104, R3 ;  /* 0x0000000368027220 */ /* 0x000fe20000410000 */
[----:B------:R-:W-:Y:S01]  /*17f0*/  ISETP.GE.AND P1, PT, R70, 0x1, PT ;  /* 0x000000014600780c */ /* 0x000fe20003f26270 */
[----:B------:R-:W2:Y:S02]  /*1800*/  SHFL.DOWN PT, R114, R113, 0x2, 0x1f ;  /* 0x08401f0071727f89 */ /* 0x000ea400000e0000 */
[----:B------:R-:W-:Y:S02]  /*1810*/  FMUL.FTZ R41, R103, R2 ;  /* 0x0000000267297220 */ /* 0x000fe40000410000 */
[----:B------:R-:W3:Y:S04]  /*1820*/  SHFL.DOWN PT, R115, R40, 0x2, 0x1f ;  /* 0x08401f0028737f89 */ /* 0x000ee800000e0000 */
[----:B------:R-:W5:Y:S01]  /*1830*/  SHFL.UP PT, R2, R41, 0x1, RZ ;  /* 0x0420000029027989 */ /* 0x000f6200000e00ff */
[----:B-1----:R-:W-:-:S05]  /*1840*/  FFMA.FTZ R39, R41, R39, R38 ;  /* 0x0000002729277223 */ /* 0x002fca0000010026 */
[----:B------:R-:W-:Y:S01]  /*1850*/  FSEL R38, R38, R39, !P1 ;  /* 0x0000002726267208 */ /* 0x000fe20004800000 */
[C---:B--2---:R-:W-:Y:S01]  /*1860*/  @!P4 FFMA.FTZ R113, R40.reuse, R114, R113 ;  /* 0x000000722871c223 */ /* 0x044fe20000010071 */
[----:B---3--:R-:W-:-:S04]  /*1870*/  @!P4 FMUL.FTZ R3, R40, R115 ;  /* 0x000000732803c220 */ /* 0x008fc80000410000 */
[----:B------:R-:W1:Y:S01]  /*1880*/  SHFL.DOWN PT, R114, R113, 0x4, 0x1f ;  /* 0x08801f0071727f89 */ /* 0x000e6200000e0000 */
[----:B-----5:R-:W-:Y:S01]  /*1890*/  @P1 FMUL.FTZ R41, R41, R2 ;  /* 0x0000000229291220 */ /* 0x020fe20000410000 */
[----:B------:R-:W-:Y:S02]  /*18a0*/  @!P4 MOV R40, R3 ;  /* 0x000000030028c202 */ /* 0x000fe40000000f00 */
[----:B------:R-:W2:Y:S01]  /*18b0*/  SHFL.UP PT, R3, R38, 0x2, RZ ;  /* 0x0440000026037989 */ /* 0x000ea200000e00ff */
[----:B------:R-:W-:Y:S02]  /*18c0*/  ISETP.GT.U32.AND P4, PT, R98, 0x1b, PT ;  /* 0x0000001b6200780c */ /* 0x000fe40003f84070 */
[----:B------:R-:W-:Y:S01]  /*18d0*/  ISETP.GE.AND P1, PT, R70, 0x2, PT ;  /* 0x000000024600780c */ /* 0x000fe20003f26270 */
[----:B------:R-:W3:Y:S04]  /*18e0*/  SHFL.DOWN PT, R39, R40, 0x4, 0x1f ;  /* 0x08801f0028277f89 */ /* 0x000ee800000e0000 */
[----:B------:R-:W5:Y:S06]  /*18f0*/  SHFL.UP PT, R2, R41, 0x2, RZ ;  /* 0x0440000029027989 */ /* 0x000f6c00000e00ff */
[----:B-1----:R-:W-:-:S05]  /*1900*/  @!P4 FFMA.FTZ R113, R40, R114, R113 ;  /* 0x000000722871c223 */ /* 0x002fca0000010071 */
[----:B------:R-:W1:Y:S01]  /*1910*/  SHFL.DOWN PT, R117, R113, 0x8, 0x1f ;  /* 0x09001f0071757f89 */ /* 0x000e6200000e0000 */
[----:B--2---:R-:W-:Y:S01]  /*1920*/  FFMA.FTZ R3, R41, R3, R38 ;  /* 0x0000000329037223 */ /* 0x004fe20000010026 */
[----:B---3--:R-:W-:-:S04]  /*1930*/  @!P4 FMUL.FTZ R39, R40, R39 ;  /* 0x000000272827c220 */ /* 0x008fc80000410000 */
[----:B------:R-:W-:Y:S01]  /*1940*/  FSEL R114, R38, R3, !P1 ;  /* 0x0000000326727208 */ /* 0x000fe20004800000 */
[----:B------:R-:W-:Y:S02]  /*1950*/  HFMA2 R38, -RZ, RZ, 1.875, 0 ;  /* 0x3f800000ff267431 */ /* 0x000fe400000001ff */
[----:B-----5:R-:W-:Y:S01]  /*1960*/  @P1 FMUL.FTZ R41, R41, R2 ;  /* 0x0000000229291220 */ /* 0x020fe20000410000 */
[----:B------:R-:W-:Y:S01]  /*1970*/  @!P4 MOV R40, R39 ;  /* 0x000000270028c202 */ /* 0x000fe20000000f00 */
[----:B------:R-:W2:Y:S01]  /*1980*/  SHFL.UP PT, R3, R114, 0x4, RZ ;  /* 0x0480000072037989 */ /* 0x000ea200000e00ff */
[----:B------:R-:W-:Y:S01]  /*1990*/  ISETP.GE.AND P1, PT, R79, UR10, PT ;  /* 0x0000000a4f007c0c */ /* 0x000fe2000bf26270 */
[----:B------:R-:W-:Y:S01]  /*19a0*/  IMAD.MOV.U32 R39, RZ, RZ, RZ ;  /* 0x000000ffff277224 */ /* 0x000fe200078e00ff */
[----:B------:R-:W-:Y:S01]  /*19b0*/  ISETP.GE.AND P4, PT, R70, 0x4, PT ;  /* 0x000000044600780c */ /* 0x000fe20003f86270 */
[----:B------:R-:W3:Y:S01]  /*19c0*/  SHFL.DOWN PT, R115, R40, 0x8, 0x1f ;  /* 0x09001f0028737f89 */ /* 0x000ee200000e0000 */
[----:B------:R-:W-:-:S03]  /*19d0*/  ISETP.NE.OR P1, PT, R16, RZ, P1 ;  /* 0x000000ff1000720c */ /* 0x000fc60000f25670 */
[----:B------:R-:W5:Y:S01]  /*19e0*/  SHFL.UP PT, R2, R41, 0x4, RZ ;  /* 0x0480000029027989 */ /* 0x000f6200000e00ff */
[----:B-1----:R-:W-:-:S09]  /*19f0*/  @!P5 FFMA.FTZ R113, R40, R117, R113 ;  /* 0x000000752871d223 */ /* 0x002fd20000010071 */
[----:B------:R-:W-:Y:S01]  /*1a00*/  @!P1 LDS.64 R38, [UR7+0xdc8] ;  /* 0x000dc807ff269984 */ /* 0x000fe20008000a00 */
[----:B------:R-:W-:-:S03]  /*1a10*/  ISETP.GE.AND P1, PT, R70, 0x8, PT ;  /* 0x000000084600780c */ /* 0x000fc60003f26270 */
[----:B------:R-:W1:Y:S01]  /*1a20*/  SHFL.DOWN PT, R117, R113, 0x10, 0x1f ;  /* 0x0a001f0071757f89 */ /* 0x000e6200000e0000 */
        /* <DEDUP_REMOVED lines=9> */
[----:B-1----:R-:W-:-:S05]  /*1ac0*/  @!P4 FFMA.FTZ R113, R40, R117, R113 ;  /* 0x000000752871c223 */ /* 0x002fca0000010071 */
[----:B------:R-:W-:Y:S04]  /*1ad0*/  SHFL.DOWN PT, R117, R113, 0x1, 0x1f ;  /* 0x08201f0071757f89 */ /* 0x000fe800000e0000 */
[----:B------:R-:W-:Y:S01]  /*1ae0*/  SHFL.IDX PT, R118, R113, RZ, 0x1f ;  /* 0x00001fff71767589 */ /* 0x000fe200000e0000 */
[----:B--2---:R-:W-:-:S03]  /*1af0*/  FFMA.FTZ R3, R41, R3, R114 ;  /* 0x0000000329037223 */ /* 0x004fc60000010072 */
[----:B------:R-:W-:Y:S01]  /*1b00*/  SHFL.IDX PT, R119, R39, RZ, 0x1f ;  /* 0x00001fff27777589 */ /* 0x000fe200000e0000 */
[----:B---3--:R-:W-:Y:S01]  /*1b10*/  @!P4 FMUL.FTZ R115, R40, R115 ;  /* 0x000000732873c220 */ /* 0x008fe20000410000 */
[----:B------:R-:W-:Y:S01]  /*1b20*/  FSEL R120, R114, R3, !P1 ;  /* 0x0000000372787208 */ /* 0x000fe20004800000 */
[----:B-----5:R-:W-:-:S03]  /*1b30*/  @P1 FMUL.FTZ R41, R41, R2 ;  /* 0x0000000229291220 */ /* 0x020fc60000410000 */
[----:B------:R-:W-:Y:S01]  /*1b40*/  @!P4 MOV R40, R115 ;  /* 0x000000730028c202 */ /* 0x000fe20000000f00 */
[----:B------:R-:W1:Y:S01]  /*1b50*/  SHFL.UP PT, R3, R120, 0x10, RZ ;  /* 0x0600000078037989 */ /* 0x000e6200000e00ff */
[----:B------:R-:W-:Y:S02]  /*1b60*/  ISETP.NE.AND P4, PT, R16, 0x1f, PT ;  /* 0x0000001f1000780c */ /* 0x000fe40003f85270 */
[----:B------:R-:W-:Y:S01]  /*1b70*/  ISETP.GE.AND P1, PT, R70, 0x10, PT ;  /* 0x000000104600780c */ /* 0x000fe20003f26270 */
[----:B------:R-:W2:Y:S04]  /*1b80*/  SHFL.DOWN PT, R114, R40, 0x1, 0x1f ;  /* 0x08201f0028727f89 */ /* 0x000ea800000e0000 */
[----:B------:R-:W3:Y:S04]  /*1b90*/  SHFL.UP PT, R2, R41, 0x10, RZ ;  /* 0x0600000029027989 */ /* 0x000ee800000e00ff */
[----:B------:R-:W5:Y:S01]  /*1ba0*/  SHFL.IDX PT, R115, R40, RZ, 0x1f ;  /* 0x00001fff28737589 */ /* 0x000f6200000e0000 */
[----:B-1----:R-:W-:Y:S01]  /*1bb0*/  FFMA.FTZ R3, R41, R3, R120 ;  /* 0x0000000329037223 */ /* 0x002fe20000010078 */
[----:B--2---:R-:W-:-:S04]  /*1bc0*/  @P4 FFMA.FTZ R119, R114, R119, R117 ;  /* 0x0000007772774223 */ /* 0x004fc80000010075 */
[----:B------:R-:W-:Y:S01]  /*1bd0*/  FFMA.FTZ R112, R119, R7, R112 ;  /* 0x0000000777707223 */ /* 0x000fe20000010070 */
[----:B------:R-:W-:Y:S01]  /*1be0*/  FSEL R119, R120, R3, !P1 ;  /* 0x0000000378777208 */ /* 0x000fe20004800000 */
[----:B---3--:R-:W-:Y:S01]  /*1bf0*/  @P1 FMUL.FTZ R41, R41, R2 ;  /* 0x0000000229291220 */ /* 0x008fe20000410000 */
[----:B------:R-:W-:Y:S01]  /*1c00*/  ISETP.NE.AND P1, PT, R16, RZ, PT ;  /* 0x000000ff1000720c */ /* 0x000fe20003f25270 */
[----:B------:R-:W-:Y:S01]  /*1c10*/  FFMA.FTZ R3, R103, R112, R4 ;  /* 0x0000007067037223 */ /* 0x000fe20000010004 */
[C---:B-----5:R-:W-:Y:S01]  /*1c20*/  FFMA.FTZ R39, R115.reuse, R39, R118 ;  /* 0x0000002773277223 */ /* 0x060fe20000010076 */
[----:B------:R-:W-:Y:S01]  /*1c30*/  FMUL.FTZ R38, R115, R38 ;  /* 0x0000002673267220 */ /* 0x000fe20000410000 */
[----:B------:R-:W-:Y:S01]  /*1c40*/  FMUL.FTZ R113, R48, R112 ;  /* 0x0000007030717220 */ /* 0x000fe20000410000 */
[-C--:B------:R-:W-:Y:S01]  /*1c50*/  FFMA.FTZ R114, R104, R3.reuse, R5 ;  /* 0x0000000368727223 */ /* 0x080fe20000010005 */
[----:B------:R-:W-:Y:S01]  /*1c60*/  FMUL.FTZ R118, R49, R3 ;  /* 0x0000000331767220 */ /* 0x000fe20000410000 */
[----:B------:R-:W-:Y:S01]  /*1c70*/  SHFL.UP PT, R41, R41, 0x1, RZ ;  /* 0x0420000029297989 */ /* 0x000fe200000e00ff */
[----:B------:R-:W-:Y:S01]  /*1c80*/  FMUL.FTZ R7, R64, R113 ;  /* 0x0000007140077220 */ /* 0x000fe20000410000 */
[-C--:B------:R-:W-:Y:S01]  /*1c90*/  FFMA.FTZ R116, R37, R114.reuse, R116 ;  /* 0x0000007225747223 */ /* 0x080fe20000010074 */
[----:B------:R-:W-:Y:S01]  /*1ca0*/  FMUL.FTZ R115, R50, R114 ;  /* 0x0000007232737220 */ /* 0x000fe20000410000 */
[----:B------:R-:W-:Y:S02]  /*1cb0*/  SHFL.UP PT, R120, R119, 0x1, RZ ;  /* 0x0420000077787989 */ /* 0x000fe400000e00ff */
[----:B------:R-:W-:Y:S01]  /*1cc0*/  FMUL.FTZ R117, R51, R116 ;  /* 0x0000007433757220 */ /* 0x000fe20000410000 */
[----:B------:R-:W-:Y:S01]  /*1cd0*/  FMUL.FTZ R5, R66, R115 ;  /* 0x0000007342057220 */ /* 0x000fe20000410000 */
[----:B------:R-:W-:Y:S02]  /*1ce0*/  @!P1 STS.64 [UR7+0xdc8], R38 ;  /* 0x000dc826ff009988 */ /* 0x000fe40008000a07 */
[----:B------:R-:W-:-:S02]  /*1cf0*/  FMUL.FTZ R4, R67, R117 ;  /* 0x0000007543047220 */ /* 0x000fc40000410000 */
[----:B----4-:R1:W2:Y:S02]  /*1d00*/  SHFL.IDX PT, R2, R6, RZ, 0x1f ;  /* 0x00001fff06027589 */ /* 0x0102a400000e0000 */
[----:B-1----:R-:W-:-:S05]  /*1d10*/  FMUL.FTZ R6, R65, R118 ;  /* 0x0000007641067220 */ /* 0x002fca0000410000 */
[----:B------:R1:W-:Y:S01]  /*1d20*/  STS.128 [R81+0x110], R4 ;  /* 0x0001100451007388 */ /* 0x0003e20000000c00 */
[----:B------:R-:W-:Y:S01]  /*1d30*/  BAR.SYNC.DEFER_BLOCKING 0x0 ;  /* 0x0000000000007b1d */ /* 0x000fe20000010000 */
[----:B--2---:R-:W-:Y:S01]  /*1d40*/  @P3 FFMA.FTZ R2, R41, R2, R120 ;  /* 0x0000000229023223 */ /* 0x004fe20000010078 */
[----:B------:R-:W-:-:S04]  /*1d50*/  IMAD.WIDE.U32 R40, R32, UR4, R34 ;  /* 0x0000000420287c25 */ /* 0x000fc8000f8e0022 */
[----:B------:R-:W-:Y:S01]  /*1d60*/  FFMA.FTZ R120, R36, R2, R111 ;  /* 0x0000000224787223 */ /* 0x000fe2000001006f */
[----:B------:R-:W-:Y:S01]  /*1d70*/  IMAD R41, R33, UR4, R41 ;  /* 0x0000000421297c24 */ /* 0x000fe2000f8e0229 */
[----:B------:R-:W-:Y:S02]  /*1d80*/  LEA R36, P3, R40, UR8, 0x2 ;  /* 0x0000000828247c11 */ /* 0x000fe4000f8610ff */
[----:B-1----:R-:W-:Y:S01]  /*1d90*/  IADD3 R7, PT, PT, -R96, UR11, RZ ;  /* 0x0000000b60077c10 */ /* 0x002fe2000fffe1ff */
[-C--:B------:R-:W-:Y:S01]  /*1da0*/  FFMA.FTZ R121, R37, R120.reuse, R108 ;  /* 0x0000007825797223 */ /* 0x080fe2000001006c */
[----:B------:R-:W-:Y:S01]  /*1db0*/  FADD.FTZ R2, -R111, R120 ;  /* 0x000000786f027221 */ /* 0x000fe20000010100 */
[----:B------:R-:W-:Y:S01]  /*1dc0*/  LEA.HI.X R37, R40, UR9, R41, 0x2, P3 ;  /* 0x0000000928257c11 */ /* 0x000fe200098f1429 */
[----:B------:R-:W-:Y:S01]  /*1dd0*/  FFMA.FTZ R4, R0, R120, RZ ;  /* 0x0000007800047223 */ /* 0x000fe200000100ff */
[----:B------:R-:W-:Y:S01]  /*1de0*/  ISETP.GE.AND P3, PT, R7, 0x1, PT ;  /* 0x000000010700780c */ /* 0x000fe20003f66270 */
[----:B------:R-:W-:Y:S01]  /*1df0*/  FADD.FTZ R108, -R108, R121 ;  /* 0x000000796c6c7221 */ /* 0x000fe20000010100 */
[----:B------:R-:W-:Y:S01]  /*1e00*/  FFMA.FTZ R117, R2, R117, RZ ;  /* 0x0000007502757223 */ /* 0x000fe200000100ff */
[-C--:B------:R-:W-:Y:S01]  /*1e10*/  FFMA.FTZ R6, R104, R121.reuse, R109 ;  /* 0x0000007968067223 */ /* 0x080fe2000001006d */
[----:B------:R1:W2:Y:S01]  /*1e20*/  LDS R119, [R75+0x80] ;  /* 0x000080004b777984 */ /* 0x0002a20000000800 */
        /* <DEDUP_REMOVED lines=8> */
[----:B------:R-:W-:Y:S01]  /*1eb0*/  ISETP.GE.AND P5, PT, R7, 0x41, PT ;  /* 0x000000410700780c */ /* 0x000fe20003fa6270 */
[----:B------:R-:W-:Y:S01]  /*1ec0*/  FFMA.FTZ R6, R61, R103, R6 ;  /* 0x000000673d067223 */ /* 0x000fe20000010006 */
[----:B------:R-:W-:Y:S01]  /*1ed0*/  ISETP.GE.AND P6, PT, R7, 0x61, PT ;  /* 0x000000610700780c */ /* 0x000fe20003fc6270 */
[----:B------:R-:W-:Y:S01]  /*1ee0*/  FFMA.FTZ R113, R110, R113, R5 ;  /* 0x000000716e717223 */ /* 0x000fe20000010005 */
[----:B-1----:R-:W-:Y:S11]  /*1ef0*/  @!P3 BRA `(.L_x_9770) ;  /* 0x000000000008b947 */ /* 0x002ff60003800000 */
[----:B------:R-:W1:Y:S04]  /*1f00*/  LDS R5, [R75] ;  /* 0x000000004b057984 */ /* 0x000e680000000800 */
[----:B-1----:R1:W-:Y:S02]  /*1f10*/  REDG.E.ADD.F32.FTZ.RN.STRONG.GPU desc[UR16][R36.64], R5 ;  /* 0x00000005240079a6 */ /* 0x0023e4000c12f310 */
.L_x_9770:
[----:B------:R-:W-:Y:S05]  /*1f20*/  BSYNC.RECONVERGENT B0 ;  /* 0x0000000000007941 */ /* 0x000fea0003800200 */
.L_x_9769:
[----:B------:R-:W-:Y:S04]  /*1f30*/  BSSY.RECONVERGENT B0, `(.L_x_9771) ;  /* 0x0000003000007945 */ /* 0x000fe80003800200 */
[----:B------:R-:W-:Y:S05]  /*1f40*/  @!P4 BRA `(.L_x_9772) ;  /* 0x000000000004c947 */ /* 0x000fea0003800000 */
[----:B--2---:R3:W-:Y:S02]  /*1f50*/  REDG.E.ADD.F32.FTZ.RN.STRONG.GPU desc[UR16][R36.64+0x80], R119 ;  /* 0x00008077240079a6 */ /* 0x0047e4000c12f310 */
.L_x_9772:
[----:B------:R-:W-:Y:S05]  /*1f60*/  BSYNC.RECONVERGENT B0 ;  /* 0x0000000000007941 */ /* 0x000fea0003800200 */
.L_x_9771:
[----:B-1----:R1:W4:Y:S01]  /*1f70*/  LDS R5, [R75+0x100] ;  /* 0x000100004b057984 */ /* 0x0023220000000800 */
[----:B------:R-:W-:Y:S04]  /*1f80*/  BSSY.RECONVERGENT B0, `(.L_x_9773) ;  /* 0x0000003000007945 */ /* 0x000fe80003800200 */
[----:B------:R-:W-:Y:S05]  /*1f90*/  @!P5 BRA `(.L_x_9774) ;  /* 0x000000000004d947 */ /* 0x000fea0003800000 */
[----:B----4-:R4:W-:Y:S02]  /*1fa0*/  REDG.E.ADD.F32.FTZ.RN.STRONG.GPU desc[UR16][R36.64+0x100], R5 ;  /* 0x00010005240079a6 */ /* 0x0109e4000c12f310 */
.L_x_9774:
[----:B------:R-:W-:Y:S05]  /*1fb0*/  BSYNC.RECONVERGENT B0 ;  /* 0x0000000000007941 */ /* 0x000fea0003800200 */
.L_x_9773:
[----:B----4-:R4:W0:Y:S01]  /*1fc0*/  LDS R5, [R75+0x180] ;  /* 0x000180004b057984 */ /* 0x0108220000000800 */
[----:B------:R-:W-:Y:S04]  /*1fd0*/  BSSY.RECONVERGENT B0, `(.L_x_9775) ;  /* 0x0000003000007945 */ /* 0x000fe80003800200 */
[----:B------:R-:W-:Y:S05]  /*1fe0*/  @!P6 BRA `(.L_x_9776) ;  /* 0x000000000004e947 */ /* 0x000fea0003800000 */
[----:B0-----:R0:W-:Y:S02]  /*1ff0*/  REDG.E.ADD.F32.FTZ.RN.STRONG.GPU desc[UR16][R36.64+0x180], R5 ;  /* 0x00018005240079a6 */ /* 0x0011e4000c12f310 */
.L_x_9776:
[----:B------:R-:W-:Y:S05]  /*2000*/  BSYNC.RECONVERGENT B0 ;  /* 0x0000000000007941 */ /* 0x000fea0003800200 */
.L_x_9775:
[----:B------:R-:W5:Y:S01]  /*2010*/  SHFL.DOWN PT, R4, R113, 0x1, 0x1f ;  /* 0x08201f0071047f89 */ /* 0x000f6200000e0000 */
[----:B------:R-:W-:Y:S01]  /*2020*/  ISETP.GT.AND P3, PT, R70, 0x1e, PT ;  /* 0x0000001e4600780c */ /* 0x000fe20003f64270 */
[-C--:B------:R-:W-:Y:S01]  /*2030*/  FMUL.FTZ R106, R106, R3.reuse ;  /* 0x000000036a6a7220 */ /* 0x080fe20000410000 */
[C---:B0--3--:R-:W-:Y:S01]  /*2040*/  FMUL.FTZ R36, R101.reuse, R3 ;  /* 0x0000000365247220 */ /* 0x049fe20000410000 */
[----:B------:R-:W0:Y:S01]  /*2050*/  SHFL.DOWN PT, R5, R6, 0x1, 0x1f ;  /* 0x08201f0006057f89 */ /* 0x000e2200000e0000 */
        /* <DEDUP_REMOVED lines=18> */
[----:B------:R-:W-:Y:S01]  /*2180*/  FFMA.FTZ R53, R48, R107, R53 ;  /* 0x0000006b30357223 */ /* 0x000fe20000010035 */
[----:B-----5:R-:W-:Y:S01]  /*2190*/  @!P3 FADD.FTZ R113, R113, R4 ;  /* 0x000000047171b221 */ /* 0x020fe20000010000 */
[----:B------:R-:W-:Y:S01]  /*21a0*/  FADD.FTZ R58, R3, R58 ;  /* 0x0000003a033a7221 */ /* 0x000fe20000010000 */
[----:B------:R-:W-:Y:S01]  /*21b0*/  FADD.FTZ R59, R36, R59 ;  /* 0x0000003b243b7221 */ /* 0x000fe20000010000 */
[----:B------:R-:W-:Y:S01]  /*21c0*/  FADD.FTZ R57, R2, R57 ;  /* 0x0000003902397221 */ /* 0x000fe20000010000 */
[----:B0-----:R-:W-:Y:S01]  /*21d0*/  @!P3 FADD.FTZ R6, R6, R5 ;  /* 0x000000050606b221 */ /* 0x001fe20000010000 */
[----:B------:R-:W0:Y:S01]  /*21e0*/  SHFL.DOWN PT, R4, R113, 0x2, 0x1f ;  /* 0x08401f0071047f89 */ /* 0x000e2200000e0000 */
[----:B------:R-:W-:Y:S01]  /*21f0*/  ISETP.GT.AND P3, PT, R70, 0x1d, PT ;  /* 0x0000001d4600780c */ /* 0x000fe20003f64270 */
[----:B------:R-:W-:-:S02]  /*2200*/  FADD.FTZ R60, R7, R60 ;  /* 0x0000003c073c7221 */ /* 0x000fc40000010000 */
        /* <DEDUP_REMOVED lines=32> */
.L_x_9778:
[----:B------:R-:W-:Y:S05]  /*2410*/  BSYNC.RECONVERGENT B0 ;  /* 0x0000000000007941 */ /* 0x000fea0003800200 */
.L_x_9777:
[----:B------:R-:W-:-:S04]  /*2420*/  UIADD3 UR4, UPT, UPT, UR4, 0x1, URZ ;  /* 0x0000000104047890 */ /* 0x000fc8000fffe0ff */
[----:B------:R-:W-:-:S09]  /*2430*/  UISETP.GE.AND UP0, UPT, UR4, UR12, UPT ;  /* 0x0000000c0400728c */ /* 0x000fd2000bf06270 */
[----:B------:R-:W-:Y:S05]  /*2440*/  BRA.U !UP0, `(.L_x_9779) ;  /* 0xffffffed082c7547 */ /* 0x000fea000b83ffff */
.L_x_9765:
[----:B------:R-:W-:Y:S01]  /*2450*/  BAR.SYNC.DEFER_BLOCKING 0x0 ;  /* 0x0000000000007b1d */ /* 0x000fe20000010000 */
[----:B------:R-:W-:Y:S02]  /*2460*/  ISETP.NE.AND P5, PT, R16, RZ, PT ;  /* 0x000000ff1000720c */ /* 0x000fe40003fa5270 */
[----:B------:R-:W-:Y:S02]  /*2470*/  F2FP.F16.F32.PACK_AB R52, R55, R56 ;  /* 0x000000383734723e */ /* 0x000fe400000000ff */
[----:B------:R-:W-:-:S03]  /*2480*/  F2FP.F16.F32.PACK_AB R53, R53, R54 ;  /* 0x000000363535723e */ /* 0x000fc600000000ff */
[----:B------:R-:W3:Y:S01]  /*2490*/  LDC.64 R28, c[0x0][0x4f8] ;  /* 0x00013e00ff1c7b82 */ /* 0x000ee20000000a00 */
[----:B------:R-:W5:Y:S01]  /*24a0*/  LDCU.64 UR8, c[0x0][0x500] ;  /* 0x0000a000ff0877ac */ /* 0x000f620008000a00 */
[----:B------:R-:W-:Y:S02]  /*24b0*/  SHF.R.S32.HI R9, RZ, 0x1f, R8 ;  /* 0x0000001fff097819 */ /* 0x000fe40000011408 */
[----:B------:R-:W-:Y:S01]  /*24c0*/  F2FP.F16.F32.PACK_AB R30, R58, R57 ;  /* 0x000000393a1e723e */ /* 0x000fe200000000ff */
[----:B------:R-:W1:Y:S01]  /*24d0*/  LDCU.64 UR10, c[0x0][0x550] ;  /* 0x0000aa00ff0a77ac */ /* 0x000e620008000a00 */
[----:B------:R-:W-:Y:S01]  /*24e0*/  F2FP.F16.F32.PACK_AB R31, R60, R59 ;  /* 0x0000003b3c1f723e */ /* 0x000fe200000000ff */
[----:B------:R-:W-:Y:S01]  /*24f0*/  FADD.FTZ R57, R57, R90 ;  /* 0x0000005a39397221 */ /* 0x000fe20000010000 */
[----:B------:R-:W2:Y:S03]  /*2500*/  LDC.64 R32, c[0x0][0x518] ;  /* 0x00014600ff207b82 */ /* 0x000ea60000000a00 */
[----:B------:R-:W-:-:S04]  /*2510*/  FADD.FTZ R58, R57, R58 ;  /* 0x0000003a393a7221 */ /* 0x000fc80000010000 */
[----:B------:R-:W-:Y:S01]  /*2520*/  FADD.FTZ R59, R58, R59 ;  /* 0x0000003b3a3b7221 */ /* 0x000fe20000010000 */
[----:B------:R-:W-:Y:S01]  /*2530*/  STS.64 [R68], R52 ;  /* 0x0000003444007388 */ /* 0x000fe20000000a00 */
[----:B------:R-:W-:-:S03]  /*2540*/  NOP ;  /* 0x0000000000007918 */ /* 0x000fc60000000000 */
[----:B0-----:R-:W-:Y:S01]  /*2550*/  LDS.U16 R5, [R69] ;  /* 0x0000000045057984 */ /* 0x001fe20000000400 */
[----:B---3--:R-:W-:-:S04]  /*2560*/  IMAD.WIDE.U32 R2, R28, UR18, R8 ;  /* 0x000000121c027c25 */ /* 0x008fc8000f8e0008 */
[----:B------:R-:W-:Y:S01]  /*2570*/  FADD.FTZ R90, R59, R60 ;  /* 0x0000003c3b5a7221 */ /* 0x000fe20000010000 */
[----:B------:R-:W-:Y:S01]  /*2580*/  LDS.U16 R7, [R69+0x40] ;  /* 0x0000400045077984 */ /* 0x000fe20000000400 */
[----:B------:R-:W-:Y:S02]  /*2590*/  IMAD R3, R29, UR18, R3 ;  /* 0x000000121d037c24 */ /* 0x000fe4000f8e0203 */
[----:B--2---:R-:W-:Y:S01]  /*25a0*/  IMAD.WIDE.U32 R8, R32, UR18, R8 ;  /* 0x0000001220087c25 */ /* 0x004fe2000f8e0008 */
[----:B------:R-:W-:Y:S03]  /*25b0*/  LDS.U16 R23, [R69+0x80] ;  /* 0x0000800045177984 */ /* 0x000fe60000000400 */
[C---:B-----5:R-:W-:Y:S01]  /*25c0*/  IMAD.WIDE.U32 R2, R99.reuse, UR8, R2 ;  /* 0x0000000863027c25 */ /* 0x060fe2000f8e0002 */
        /* <DEDUP_REMOVED lines=8> */
[----:B-1----:R-:W-:-:S04]  /*2650*/  LEA R2, P4, R3, UR10, 0x1 ;  /* 0x0000000a03027c11 */ /* 0x002fc8000f8808ff */
[----:B------:R-:W-:Y:S01]  /*2660*/  LEA.HI.X R3, R3, UR11, R0, 0x1, P4 ;  /* 0x0000000b03037c11 */ /* 0x000fe2000a0f0c00 */
[----:B------:R-:W1:Y:S02]  /*2670*/  LDS R27, [UR6+0x100] ;  /* 0x00010006ff1b7984 */ /* 0x000e640008000800 */
[-C--:B-1----:R-:W-:Y:S02]  /*2680*/  ISETP.GE.AND P0, PT, R80, R27.reuse, PT ;  /* 0x0000001b5000720c */ /* 0x082fe40003f06270 */
        /* <DEDUP_REMOVED lines=17> */
[----:B------:R-:W1:Y:S02]  /*27a0*/  LDCU.64 UR6, c[0x0][0x520] ;  /* 0x0000a400ff0677ac */ /* 0x000e640008000a00 */
[----:B-1----:R-:W-:-:S04]  /*27b0*/  IMAD.WIDE.U32 R2, R99, UR6, R8 ;  /* 0x0000000663027c25 */ /* 0x002fc8000f8e0008 */
[----:B------:R-:W-:Y:S01]  /*27c0*/  IMAD R0, R99, UR7, R3 ;  /* 0x0000000763007c24 */ /* 0x000fe2000f8e0203 */
[----:B------:R-:W-:-:S05]  /*27d0*/  IADD3 R3, P4, PT, R80, R2, RZ ;  /* 0x0000000250037210 */ /* 0x000fca0007f9e0ff */
[----:B------:R-:W-:Y:S01]  /*27e0*/  IMAD.X R0, RZ, RZ, R0, P4 ;  /* 0x000000ffff007224 */ /* 0x000fe200020e0600 */
[----:B0-----:R-:W-:-:S04]  /*27f0*/  LEA R2, P4, R3, UR8, 0x1 ;  /* 0x0000000803027c11 */ /* 0x001fc8000f8808ff */
        /* <DEDUP_REMOVED lines=20> */
.L_x_9764:
        /* <DEDUP_REMOVED lines=34> */
.L_x_9782:
[----:B------:R-:W-:Y:S05]  /*2b60*/  BSYNC.RECONVERGENT B0 ;  /* 0x0000000000007941 */ /* 0x000fea0003800200 */
.L_x_9781:
        /* <DEDUP_REMOVED lines=26> */
.L_x_9784:
[----:B------:R-:W-:Y:S05]  /*2d10*/  BSYNC.RECONVERGENT B0 ;  /* 0x0000000000007941 */ /* 0x000fea0003800200 */
.L_x_9783:
[----:B------:R-:W-:Y:S05]  /*2d20*/  @P2 EXIT ;  /* 0x000000000000294d */ /* 0x000fea0003800000 */
[----:B------:R-:W1:Y:S01]  /*2d30*/  LDCU.64 UR8, c[0x0][0x4e8] ;  /* 0x00009d00ff0877ac */ /* 0x000e620008000a00 */
[----:B------:R-:W2:Y:S01]  /*2d40*/  S2UR UR5, SR_CgaCtaId ;  /* 0x00000000000579c3 */ /* 0x000ea20000008800 */
[----:B------:R-:W-:Y:S01]  /*2d50*/  BSSY.RECONVERGENT B0, `(.L_x_9785) ;  /* 0x0000022000007945 */ /* 0x000fe20003800200 */
[----:B------:R-:W-:Y:S01]  /*2d60*/  UMOV UR4, 0x400 ;  /* 0x0000040000047882 */ /* 0x000fe20000000000 */
[----:B------:R-:W3:Y:S01]  /*2d70*/  LDCU UR6, c[0x0][0x360] ;  /* 0x00006c00ff0677ac */ /* 0x000ee20008000800 */
[----:B------:R-:W0:Y:S01]  /*2d80*/  LDCU.64 UR10, c[0x0][0x4b0] ;  /* 0x00009600ff0a77ac */ /* 0x000e220008000a00 */
[----:B------:R-:W0:Y:S01]  /*2d90*/  LDCU.64 UR12, c[0x0][0x530] ;  /* 0x0000a600ff0c77ac */ /* 0x000e220008000a00 */
[----:B------:R-:W0:Y:S01]  /*2da0*/  LDCU.64 UR14, c[0x0][0x4f0] ;  /* 0x00009e00ff0e77ac */ /* 0x000e220008000a00 */
[C---:B-1----:R-:W-:Y:S01]  /*2db0*/  IMAD.WIDE.U32 R2, R99.reuse, UR8, RZ ;  /* 0x0000000863027c25 */ /* 0x042fe2000f8e00ff */
[----:B------:R-:W1:Y:S03]  /*2dc0*/  LDCU.64 UR18, c[0x0][0x540] ;  /* 0x0000a800ff1277ac */ /* 0x000e660008000a00 */
[----:B------:R-:W-:Y:S01]  /*2dd0*/  IMAD R99, R99, UR9, R3 ;  /* 0x0000000963637c24 */ /* 0x000fe2000f8e0203 */
[----:B0-23--:R-:W-:-:S12]  /*2de0*/  ULEA UR4, UR5, UR4, 0x18 ;  /* 0x0000000405047291 */ /* 0x00dfd8000f8ec0ff */
.L_x_9786:
[----:B------:R-:W-:Y:S01]  /*2df0*/  LEA R0, R13, UR4, 0x2 ;  /* 0x000000040d007c11 */ /* 0x000fe2000f8e10ff */
[----:B0-----:R-:W-:Y:S01]  /*2e00*/  IMAD.MOV.U32 R7, RZ, RZ, R99 ;  /* 0x000000ffff077224 */ /* 0x001fe200078e0063 */
[----:B------:R-:W-:Y:S02]  /*2e10*/  SHF.R.S32.HI R4, RZ, 0x1f, R13 ;  /* 0x0000001fff047819 */ /* 0x000fe4000001140d */
[----:B------:R-:W-:Y:S01]  /*2e20*/  MOV R6, R2 ;  /* 0x0000000200067202 */ /* 0x000fe20000000f00 */
[----:B------:R-:W0:Y:S01]  /*2e30*/  LDS R15, [R0+0x15c8] ;  /* 0x0015c800000f7984 */ /* 0x000e220000000800 */
[----:B------:R-:W-:Y:S01]  /*2e40*/  MOV R96, R18 ;  /* 0x0000001200607202 */ /* 0x000fe20000000f00 */
[C---:B------:R-:W-:Y:S02]  /*2e50*/  IMAD R10, R4.reuse, UR10, RZ ;  /* 0x0000000a040a7c24 */ /* 0x040fe4000f8e02ff */
        /* <DEDUP_REMOVED lines=18> */
.L_x_9785:
[----:B------:R-:W-:Y:S05]  /*2f80*/  EXIT ;  /* 0x000000000000794d */ /* 0x000fea0003800000 */
.L_x_9787:
        /* <DEDUP_REMOVED lines=15> */
.L_x_10544:


//--------------------- .text._Z25selective_scan_bwd_kernelI32Selective_Scan_bwd_kernel_traitsILi32ELi4ELb0ELb1ELb0ELb0ELb1EN3c104HalfEfEEv12SSMParamsBwd --------------------------
	.section	.text._Z25selective_scan_bwd_kernelI32Selective_Scan_bwd_kernel_traitsILi32ELi4ELb0ELb1ELb0ELb0ELb1EN3c104HalfEfEEv12SSMParamsBwd,"ax",@progbits
	.align	128
        .global         _Z25selective_scan_bwd_kernelI32Selective_Scan_bwd_kernel_traitsILi32ELi4ELb0ELb1ELb0ELb0ELb1EN3c104HalfEfEEv12SSMParamsBwd
        .type           _Z25selective_scan_bwd_kernelI32Selective_Scan_bwd_kernel_traitsILi32ELi4ELb0ELb1ELb0ELb0ELb1EN3c104HalfEfEEv12SSMParamsBwd,@function
        .size           _Z25selective_scan_bwd_kernelI32Selective_Scan_bwd_kernel_traitsILi32ELi4ELb0ELb1ELb0ELb0ELb1EN3c104HalfEfEEv12SSMParamsBwd,(.L_x_10545 - _Z25selective_scan_bwd_kernelI32Selective_Scan_bwd_kernel_traitsILi32ELi4ELb0ELb1ELb0ELb0ELb1EN3c104HalfEfEEv12SSMParamsBwd)
        .other          _Z25selective_scan_bwd_kernelI32Selective_Scan_bwd_kernel_traitsILi32ELi4ELb0ELb1ELb0ELb0ELb1EN3c104HalfEfEEv12SSMParamsBwd,@"STO_CUDA_ENTRY STV_DEFAULT"
_Z25selective_scan_bwd_kernelI32Selective_Scan_bwd_kernel_traitsILi32ELi4ELb0ELb1ELb0ELb0ELb1EN3c104HalfEfEEv12SSMParamsBwd:
.text._Z25selective_scan_bwd_kernelI32Selective_Scan_bwd_kernel_traitsILi32ELi4ELb0ELb1ELb0ELb0ELb1EN3c104HalfEfEEv12SSMParamsBwd:
        /* <DEDUP_REMOVED lines=52> */
[----:B------:R-:W-:Y:S01]  /*0340*/  @!P2 IADD3 R7, PT, PT, R7, 0x1, RZ ;  /* 0x000000010707a810 */ /* 0x000fe20007ffe0ff */
[----:B------:R-:W2:Y:S01]  /*0350*/  @P0 LDC R21, c[0x0][0x38c] ;  /* 0x0000e300ff150b82 */ /* 0x000ea20000000800 */
[----:B------:R-:W-:Y:S01]  /*0360*/  MOV R2, UR4 ;  /* 0x0000000400027c02 */ /* 0x000fe20008000f00 */
[----:B------:R-:W-:Y:S01]  /*0370*/  UIMAD UR4, UR18, UR13, UR7 ;  /* 0x0000000d120472a4 */ /* 0x000fe2000f8e0207 */
[----:B------:R-:W-:Y:S01]  /*0380*/  ISETP.GE.AND P3, PT, R4, RZ, PT ;  /* 0x000000ff0400720c */ /* 0x000fe20003f66270 */
[----:B------:R-:W-:Y:S01]  /*0390*/  IMAD.U32 R4, RZ, RZ, UR6 ;  /* 0x00000006ff047e24 */ /* 0x000fe2000f8e00ff */
[----:B------:R-:W-:Y:S01]  /*03a0*/  MOV R5, UR7 ;  /* 0x0000000700057c02 */ /* 0x000fe20008000f00 */
[----:B------:R-:W1:Y:S01]  /*03b0*/  LDCU.64 UR6, c[0x0][0x498] ;  /* 0x00009300ff0677ac */ /* 0x000e620008000a00 */
[----:B------:R-:W-:Y:S02]  /*03c0*/  @P1 IADD3 R7, PT, PT, R7, 0x1, RZ ;  /* 0x0000000107071810 */ /* 0x000fe40007ffe0ff */
[----:B------:R-:W-:-:S02]  /*03d0*/  MOV R3, UR5 ;  /* 0x0000000500037c02 */ /* 0x000fc40008000f00 */
[----:B------:R-:W-:Y:S01]  /*03e0*/  MOV R3, UR8 ;  /* 0x0000000800037c02 */ /* 0x000fe20008000f00 */
[----:B------:R-:W0:Y:S01]  /*03f0*/  LDCU.64 UR8, c[0x0][0x3b0] ;  /* 0x00007600ff0877ac */ /* 0x000e220008000a00 */
[----:B------:R-:W-:Y:S02]  /*0400*/  MOV R29, R7 ;  /* 0x00000007001d7202 */ /* 0x000fe40000000f00 */
[----:B------:R-:W4:Y:S01]  /*0410*/  @P0 LDC.64 R6, c[0x0][0x480] ;  /* 0x00012000ff060b82 */ /* 0x000f220000000a00 */
[----:B------:R-:W-:Y:S01]  /*0420*/  ISETP.NE.AND P2, PT, R8, RZ, PT ;  /* 0x000000ff0800720c */ /* 0x000fe20003f45270 */
[----:B---3--:R-:W-:Y:S01]  /*0430*/  @P0 IMAD R0, R0, UR18, R101 ;  /* 0x0000001200000c24 */ /* 0x008fe2000f8e0265 */
[C---:B------:R-:W-:Y:S02]  /*0440*/  LEA R9, R19.reuse, 0xffffff80, 0x7 ;  /* 0xffffff8013097811 */ /* 0x040fe400078e38ff */
[----:B------:R-:W-:Y:S01]  /*0450*/  ISETP.GE.AND P1, PT, R19, 0x1, PT ;  /* 0x000000011300780c */ /* 0x000fe20003f26270 */
[----:B------:R-:W-:-:S02]  /*0460*/  @P0 IMAD R0, R0, R19, RZ ;  /* 0x0000001300000224 */ /* 0x000fc400078e02ff */
[----:B------:R-:W3:Y:S01]  /*0470*/  LDC.64 R18, c[0x0][0x460] ;  /* 0x00011800ff127b82 */ /* 0x000ee20000000a00 */
[----:B------:R-:W-:Y:S01]  /*0480*/  MOV R5, UR4 ;  /* 0x0000000400057c02 */ /* 0x000fe20008000f00 */
[----:B-1----:R-:W-:Y:S01]  /*0490*/  UIMAD.WIDE.U32 UR4, UR18, UR6, URZ ;  /* 0x00000006120472a5 */ /* 0x002fe2000f8e00ff */
[----:B------:R-:W-:Y:S01]  /*04a0*/  @!P3 IADD3 R29, PT, PT, -R29, RZ, RZ ;  /* 0x000000ff1d1db210 */ /* 0x000fe20007ffe1ff */
[C---:B------:R-:W-:Y:S02]  /*04b0*/  IMAD.WIDE.U32 R2, R101.reuse, UR10, R2 ;  /* 0x0000000a65027c25 */ /* 0x040fe4000f8e0002 */
[----:B------:R-:W-:Y:S01]  /*04c0*/  @!P2 LOP3.LUT R29, RZ, R8, RZ, 0x33, !PT ;  /* 0x00000008ff1da212 */ /* 0x000fe200078e33ff */
        /* <DEDUP_REMOVED lines=21> */
[----:B---3--:R-:W-:Y:S02]  /*0620*/  LEA R89, P0, R88, R18, 0x1 ;  /* 0x0000001258597211 */ /* 0x008fe400078008ff */
[----:B------:R-:W-:Y:S02]  /*0630*/  IADD3 R7, PT, PT, R5, R7, RZ ;  /* 0x0000000705077210 */ /* 0x000fe40007ffe0ff */
[C---:B------:R-:W-:Y:S01]  /*0640*/  IADD3.X R82, PT, PT, R0.reuse, R3, RZ, P4, !PT ;  /* 0x0000000300527210 */ /* 0x040fe200027fe4ff */
[----:B------:R-:W-:Y:S01]  /*0650*/  IMAD.X R3, R0, 0x1, R11, P3 ;  /* 0x0000000100037824 */ /* 0x000fe200018e060b */
[----:B------:R-:W-:Y:S01]  /*0660*/  LEA.HI.X R88, R88, R19, R4, 0x1, P0 ;  /* 0x0000001358587211 */ /* 0x000fe200000f0c04 */
[----:B------:R-:W-:Y:S01]  /*0670*/  IMAD.WIDE.U32 R18, R101, R96, RZ ;  /* 0x0000006065127225 */ /* 0x000fe200078e00ff */
[----:B------:R-:W-:-:S02]  /*0680*/  IADD3.X R0, PT, PT, R0, R7, RZ, P5, !PT ;  /* 0x0000000700007210 */ /* 0x000fc40002ffe4ff */
        /* <DEDUP_REMOVED lines=29> */
[----:B------:R-:W-:-:S03]  /*0860*/  LOP3.LUT R96, R16, 0x1f, RZ, 0xc0, !PT ;  /* 0x0000001f10607812 */ /* 0x000fc600078ec0ff */
[----:B------:R-:W-:Y:S01]  /*0870*/  IMAD R3, R5, UR18, R3 ;  /* 0x0000001205037c24 */ /* 0x000fe2000f8e0203 */
[----:B------:R-:W-:Y:S01]  /*0880*/  LEA R81, R16, UR5, 0x4 ;  /* 0x0000000510517c11 */ /* 0x000fe2000f8e20ff */
[----:B------:R-:W-:Y:S01]  /*0890*/  IMAD R91, R101, UR9, R13 ;  /* 0x00000009655b7c24 */ /* 0x000fe2000f8e020d */
[----:B--2---:R-:W-:Y:S01]  /*08a0*/  MOV R79, UR6 ;  /* 0x00000006004f7c02 */ /* 0x004fe20008000f00 */
[----:B------:R-:W-:Y:S01]  /*08b0*/  IMAD.WIDE.U32 R10, R29, UR10, R2 ;  /* 0x0000000a1d0a7c25 */ /* 0x000fe2000f8e0002 */
[----:B------:R-:W-:Y:S02]  /*08c0*/  LOP3.LUT R3, R98, 0xf80, RZ, 0xc0, !PT ;  /* 0x00000f8062037812 */ /* 0x000fe400078ec0ff */
[----:B------:R-:W-:Y:S01]  /*08d0*/  IADD3 R75, PT, PT, R81, 0x110, RZ ;  /* 0x00000110514b7810 */ /* 0x000fe20007ffe0ff */
[C---:B------:R-:W-:Y:S01]  /*08e0*/  VIADD R77, R16.reuse, 0x200 ;  /* 0x00000200104d7836 */ /* 0x040fe20000000000 */
[----:B------:R-:W-:Y:S02]  /*08f0*/  LOP3.LUT R80, R3, 0x1f, R16, 0xf8, !PT ;  /* 0x0000001f03507812 */ /* 0x000fe400078ef810 */
[----:B------:R-:W-:Y:S01]  /*0900*/  IADD3 R73, PT, PT, R11, R73, RZ ;  /* 0x000000490b497210 */ /* 0x000fe20007ffe0ff */
[----:B------:R-:W-:Y:S01]  /*0910*/  IMAD R75, R16, -0xc, R75 ;  /* 0xfffffff4104b7824 */ /* 0x000fe200078e024b */
[----:B------:R-:W-:-:S02]  /*0920*/  LOP3.LUT R78, R80, 0x20, RZ, 0xfc, !PT ;  /* 0x00000020504e7812 */ /* 0x000fc400078efcff */
[C---:B------:R-:W-:Y:S02]  /*0930*/  LOP3.LUT R76, R80.reuse, 0x40, RZ, 0xfc, !PT ;  /* 0x00000040504c7812 */ /* 0x040fe400078efcff */
[----:B------:R-:W-:-:S07]  /*0940*/  LOP3.LUT R74, R80, 0x60, RZ, 0xfc, !PT ;  /* 0x00000060504a7812 */ /* 0x000fce00078efcff */
.L_x_9805:
        /* <DEDUP_REMOVED lines=13> */
[----:B------:R-:W1:Y:S01]  /*0a20*/  S2UR UR6, SR_CgaCtaId ;  /* 0x00000000000679c3 */ /* 0x000e620000008800 */
[----:B------:R-:W-:Y:S02]  /*0a30*/  ISETP.GE.AND P3, PT, R80, R71, PT ;  /* 0x000000475000720c */ /* 0x000fe40003f66270 */
[----:B------:R-:W-:Y:S02]  /*0a40*/  PRMT R26, RZ, 0x7610, R26 ;  /* 0x00007610ff1a7816 */ /* 0x000fe4000000001a */
[----:B------:R-:W-:-:S02]  /*0a50*/  PRMT R28, RZ, 0x7610, R28 ;  /* 0x00007610ff1c7816 */ /* 0x000fc4000000001c */
[----:B------:R-:W-:Y:S02]  /*0a60*/  PRMT R30, RZ, 0x7610, R30 ;  /* 0x00007610ff1e7816 */ /* 0x000fe4000000001e */
[----:B------:R-:W-:Y:S01]  /*0a70*/  PRMT R34, RZ, 0x7610, R34 ;  /* 0x00007610ff227816 */ /* 0x000fe20000000022 */
[----:B------:R-:W-:Y:S01]  /*0a80*/  HFMA2 R9, -RZ, RZ, 0, 0 ;  /* 0x00000000ff097431 */ /* 0x000fe200000001ff */
[-C--:B------:R-:W-:Y:S01]  /*0a90*/  ISETP.GE.AND P2, PT, R78, R71.reuse, PT ;  /* 0x000000474e00720c */ /* 0x080fe20003f46270 */
[----:B------:R-:W2:Y:S01]  /*0aa0*/  LDCU.64 UR8, c[0x0][0x488] ;  /* 0x00009100ff0877ac */ /* 0x000ea20008000a00 */
[-C--:B------:R-:W-:Y:S01]  /*0ab0*/  ISETP.GE.AND P1, PT, R76, R71.reuse, PT ;  /* 0x000000474c00720c */ /* 0x080fe20003f26270 */
[----:B---3--:R-:W3:Y:S01]  /*0ac0*/  @!P3 LDG.E.U16 R0, desc[UR16][R2.64] ;  /* 0x000000100200b981 */ /* 0x008ee2000c1e1500 */
[----:B------:R-:W-:Y:S01]  /*0ad0*/  ISETP.GE.AND P0, PT, R74, R71, PT ;  /* 0x000000474a00720c */ /* 0x000fe20003f06270 */
[----:B------:R-:W4:Y:S01]  /*0ae0*/  LDCU.64 UR10, c[0x0][0x558] ;  /* 0x0000ab00ff0a77ac */ /* 0x000f220008000a00 */
[----:B------:R-:W-:Y:S01]  /*0af0*/  PRMT R36, RZ, 0x7610, R36 ;  /* 0x00007610ff247816 */ /* 0x000fe20000000024 */
[----:B------:R-:W4:Y:S06]  /*0b00*/  LDCU.64 UR12, c[0x0][0x490] ;  /* 0x00009200ff0c77ac */ /* 0x000f2c0008000a00 */
[----:B------:R-:W2:Y:S04]  /*0b10*/  @!P2 LDG.E.U16 R6, desc[UR16][R2.64+0x40] ;  /* 0x000040100206a981 */ /* 0x000ea8000c1e1500 */
[----:B------:R-:W4:Y:S04]  /*0b20*/  @!P1 LDG.E.U16 R22, desc[UR16][R2.64+0x80] ;  /* 0x0000801002169981 */ /* 0x000f28000c1e1500 */
[----:B------:R0:W4:Y:S01]  /*0b30*/  @!P0 LDG.E.U16 R24, desc[UR16][R2.64+0xc0] ;  /* 0x0000c01002188981 */ /* 0x000122000c1e1500 */
[----:B------:R-:W-:-:S02]  /*0b40*/  UMOV UR4, 0x400 ;  /* 0x0000040000047882 */ /* 0x000fc40000000000 */
[----:B-1----:R-:W-:Y:S01]  /*0b50*/  ULEA UR6, UR6, UR4, 0x18 ;  /* 0x0000000406067291 */ /* 0x002fe2000f8ec0ff */
[----:B------:R-:W-:Y:S01]  /*0b60*/  IADD3 R4, P4, PT, R32, R87, RZ ;  /* 0x0000005720047210 */ /* 0x000fe20007f9e0ff */
[----:B------:R-:W1:Y:S04]  /*0b70*/  LDCU UR4, c[0x0][0x38c] ;  /* 0x00007180ff0477ac */ /* 0x000e680008000800 */
[C---:B0-----:R-:W-:Y:S02]  /*0b80*/  LEA R69, R70.reuse, UR6, 0x1 ;  /* 0x0000000646457c11 */ /* 0x041fe4000f8e08ff */
[----:B------:R-:W-:Y:S02]  /*0b90*/  LEA R67, R70, UR6, 0x3 ;  /* 0x0000000646437c11 */ /* 0x000fe4000f8e18ff */
[----:B------:R-:W-:-:S02]  /*0ba0*/  PRMT R2, RZ, 0x7610, R2 ;  /* 0x00007610ff027816 */ /* 0x000fc40000000002 */
[----:B------:R-:W-:Y:S01]  /*0bb0*/  IADD3.X R5, PT, PT, RZ, R86, RZ, P4, !PT ;  /* 0x00000056ff057210 */ /* 0x000fe200027fe4ff */
[----:B---3--:R-:W-:Y:S04]  /*0bc0*/  STS.U16 [R69], R0 ;  /* 0x0000000045007388 */ /* 0x008fe80000000400 */
[----:B--2---:R0:W-:Y:S04]  /*0bd0*/  STS.U16 [R69+0x40], R6 ;  /* 0x0000400645007388 */ /* 0x0041e80000000400 */
[----:B----4-:R2:W-:Y:S04]  /*0be0*/  STS.U16 [R69+0x80], R22 ;  /* 0x0000801645007388 */ /* 0x0105e80000000400 */
[----:B------:R3:W-:Y:S01]  /*0bf0*/  STS.U16 [R69+0xc0], R24 ;  /* 0x0000c01845007388 */ /* 0x0007e20000000400 */
[----:B------:R-:W-:-:S03]  /*0c00*/  NOP ;  /* 0x0000000000007918 */ /* 0x000fc60000000000 */
[----:B------:R-:W-:Y:S01]  /*0c10*/  LDS.64 R60, [R67] ;  /* 0x00000000433c7984 */ /* 0x000fe20000000a00 */
[----:B------:R-:W-:Y:S01]  /*0c20*/  BAR.SYNC.DEFER_BLOCKING 0x0 ;  /* 0x0000000000007b1d */ /* 0x000fe20000010000 */
[----:B0-----:R-:W-:Y:S02]  /*0c30*/  IADD3 R6, P4, PT, R32, R84, RZ ;  /* 0x0000005420067210 */ /* 0x001fe40007f9e0ff */
[----:B------:R-:W-:-:S05]  /*0c40*/  PRMT R0, RZ, 0x7610, R0 ;  /* 0x00007610ff007816 */ /* 0x000fca0000000000 */
[----:B--2---:R-:W0:Y:S01]  /*0c50*/  LDC.64 R22, c[0x0][0x410] ;  /* 0x00010400ff167b82 */ /* 0x004e220000000a00 */
[----:B------:R-:W2:Y:S04]  /*0c60*/  @!P3 LDG.E.U16 R2, desc[UR16][R4.64] ;  /* 0x000000100402b981 */ /* 0x000ea8000c1e1500 */
[----:B------:R-:W4:Y:S04]  /*0c70*/  @!P2 LDG.E.U16 R26, desc[UR16][R4.64+0x40] ;  /* 0x00004010041aa981 */ /* 0x000f28000c1e1500 */
[----:B------:R-:W4:Y:S04]  /*0c80*/  @!P1 LDG.E.U16 R28, desc[UR16][R4.64+0x80] ;  /* 0x00008010041c9981 */ /* 0x000f28000c1e1500 */
[----:B------:R-:W4:Y:S01]  /*0c90*/  @!P0 LDG.E.U16 R30, desc[UR16][R4.64+0xc0] ;  /* 0x0000c010041e8981 */ /* 0x000f22000c1e1500 */
[----:B---3--:R-:W-:-:S02]  /*0ca0*/  PRMT R24, RZ, 0x7610, R24 ;  /* 0x00007610ff187816 */ /* 0x008fc40000000018 */
[----:B------:R-:W-:Y:S02]  /*0cb0*/  PRMT R32, RZ, 0x7610, R32 ;  /* 0x00007610ff207816 */ /* 0x000fe40000000020 */
[----:B------:R-:W-:Y:S01]  /*0cc0*/  IADD3.X R7, PT, PT, RZ, R82, RZ, P4, !PT ;  /* 0x00000052ff077210 */ /* 0x000fe200027fe4ff */
[----:B--2---:R-:W-:Y:S04]  /*0cd0*/  STS.U16 [R69], R2 ;  /* 0x0000000245007388 */ /* 0x004fe80000000400 */
[----:B----4-:R2:W-:Y:S04]  /*0ce0*/  STS.U16 [R69+0x40], R26 ;  /* 0x0000401a45007388 */ /* 0x0105e80000000400 */
[----:B------:R3:W-:Y:S04]  /*0cf0*/  STS.U16 [R69+0x80], R28 ;  /* 0x0000801c45007388 */ /* 0x0007e80000000400 */
[----:B------:R4:W-:Y:S01]  /*0d00*/  STS.U16 [R69+0xc0], R30 ;  /* 0x0000c01e45007388 */ /* 0x0009e20000000400 */
[----:B------:R-:W-:-:S03]  /*0d10*/  NOP ;  /* 0x0000000000007918 */ /* 0x000fc60000000000 */
[----:B------:R-:W-:Y:S01]  /*0d20*/  LDS.64 R2, [R67] ;  /* 0x0000000043027984 */ /* 0x000fe20000000a00 */
[----:B--2---:R-:W2:Y:S08]  /*0d30*/  LDC.64 R26, c[0x0][0x418] ;  /* 0x00010600ff1a7b82 */ /* 0x004eb00000000a00 */
[----:B------:R-:W-:Y:S06]  /*0d40*/  BAR.SYNC.DEFER_BLOCKING 0x0 ;  /* 0x0000000000007b1d */ /* 0x000fec0000010000 */
[----:B------:R-:W4:Y:S04]  /*0d50*/  @!P3 LDG.E.U16 R0, desc[UR16][R6.64] ;  /* 0x000000100600b981 */ /* 0x000f28000c1e1500 */
[----:B------:R-:W4:Y:S04]  /*0d60*/  @!P2 LDG.E.U16 R24, desc[UR16][R6.64+0x40] ;  /* 0x000040100618a981 */ /* 0x000f28000c1e1500 */
[----:B------:R-:W4:Y:S04]  /*0d70*/  @!P1 LDG.E.U16 R32, desc[UR16][R6.64+0x80] ;  /* 0x0000801006209981 */ /* 0x000f28000c1e1500 */
[----:B------:R-:W4:Y:S01]  /*0d80*/  @!P0 LDG.E.U16 R34, desc[UR16][R6.64+0xc0] ;  /* 0x0000c01006228981 */ /* 0x000f22000c1e1500 */
[----:B0-----:R-:W-:-:S04]  /*0d90*/  IMAD.WIDE.U32 R4, R22, UR18, R8 ;  /* 0x0000001216047c25 */ /* 0x001fc8000f8e0008 */
[----:B------:R-:W-:Y:S02]  /*0da0*/  IMAD R5, R23, UR18, R5 ;  /* 0x0000001217057c24 */ /* 0x000fe4000f8e0205 */
[----:B--2---:R-:W-:-:S04]  /*0db0*/  IMAD.WIDE.U32 R4, R101, R26, R4 ;  /* 0x0000001a65047225 */ /* 0x004fc800078e0004 */
[----:B------:R-:W-:Y:S01]  /*0dc0*/  IMAD R5, R101, R27, R5 ;  /* 0x0000001b65057224 */ /* 0x000fe200078e0205 */
[----:B------:R-:W-:-:S04]  /*0dd0*/  IADD3 R4, P4, PT, R80, R4, RZ ;  /* 0x0000000450047210 */ /* 0x000fc80007f9e0ff */
[----:B------:R-:W-:Y:S02]  /*0de0*/  IADD3.X R5, PT, PT, RZ, R5, RZ, P4, !PT ;  /* 0x00000005ff057210 */ /* 0x000fe400027fe4ff */
[----:B------:R-:W-:-:S04]  /*0df0*/  LEA R22, P4, R4, UR8, 0x1 ;  /* 0x0000000804167c11 */ /* 0x000fc8000f8808ff */
[----:B------:R-:W-:Y:S01]  /*0e00*/  LEA.HI.X R23, R4, UR9, R5, 0x1, P4 ;  /* 0x0000000904177c11 */ /* 0x000fe2000a0f0c05 */
[----:B------:R-:W0:Y:S01]  /*0e10*/  LDCU.64 UR8, c[0x0][0x478] ;  /* 0x00008f00ff0877ac */ /* 0x000e220008000a00 */
[----:B------:R-:W-:Y:S02]  /*0e20*/  PRMT R26, RZ, 0x7610, R26 ;  /* 0x00007610ff1a7816 */ /* 0x000fe4000000001a */
[----:B---3--:R-:W-:Y:S02]  /*0e30*/  PRMT R28, RZ, 0x7610, R28 ;  /* 0x00007610ff1c7816 */ /* 0x008fe4000000001c */
[----:B----4-:R-:W-:Y:S01]  /*0e40*/  PRMT R30, RZ, 0x7610, R30 ;  /* 0x00007610ff1e7816 */ /* 0x010fe2000000001e */
[----:B------:R-:W-:Y:S04]  /*0e50*/  STS.U16 [R69], R0 ;  /* 0x0000000045007388 */ /* 0x000fe80000000400 */
[----:B------:R2:W-:Y:S04]  /*0e60*/  STS.U16 [R69+0x40], R24 ;  /* 0x0000401845007388 */ /* 0x0005e80000000400 */
[----:B------:R3:W-:Y:S04]  /*0e70*/  STS.U16 [R69+0x80], R32 ;  /* 0x0000802045007388 */ /* 0x0007e80000000400 */
[----:B------:R4:W-:Y:S01]  /*0e80*/  STS.U16 [R69+0xc0], R34 ;  /* 0x0000c02245007388 */ /* 0x0009e20000000400 */
[----:B------:R-:W-:-:S03]  /*0e90*/  NOP ;  /* 0x0000000000007918 */ /* 0x000fc60000000000 */
[----:B------:R-:W1:Y:S01]  /*0ea0*/  LDS.64 R4, [R67] ;  /* 0x0000000043047984 */ /* 0x000e620000000a00 */
[----:B--2---:R-:W2:Y:S08]  /*0eb0*/  LDC.64 R24, c[0x0][0x420] ;  /* 0x00010800ff187b82 */ /* 0x004eb00000000a00 */
[----:B------:R-:W-:Y:S08]  /*0ec0*/  BAR.SYNC.DEFER_BLOCKING 0x0 ;  /* 0x0000000000007b1d */ /* 0x000ff00000010000 */
[----:B---3--:R-:W3:Y:S01]  /*0ed0*/  LDC.64 R32, c[0x0][0x428] ;  /* 0x00010a00ff207b82 */ /* 0x008ee20000000a00 */
[----:B------:R-:W4:Y:S04]  /*0ee0*/  @!P3 LDG.E.U16 R26, desc[UR16][R22.64] ;  /* 0x00000010161ab981 */ /* 0x000f28000c1e1500 */
[----:B------:R-:W4:Y:S04]  /*0ef0*/  @!P2 LDG.E.U16 R28, desc[UR16][R22.64+0x40] ;  /* 0x00004010161ca981 */ /* 0x000f28000c1e1500 */
[----:B------:R-:W4:Y:S04]  /*0f00*/  @!P1 LDG.E.U16 R30, desc[UR16][R22.64+0x80] ;  /* 0x00008010161e9981 */ /* 0x000f28000c1e1500 */
[----:B------:R-:W4:Y:S01]  /*0f10*/  @!P0 LDG.E.U16 R36, desc[UR16][R22.64+0xc0] ;  /* 0x0000c01016248981 */ /* 0x000f22000c1e1500 */
[----:B--2---:R-:W-:-:S04]  /*0f20*/  IMAD.WIDE.U32 R6, R24, UR18, R8 ;  /* 0x0000001218067c25 */ /* 0x004fc8000f8e0008 */
[----:B------:R-:W-:Y:S02]  /*0f30*/  IMAD R7, R25, UR18, R7 ;  /* 0x0000001219077c24 */ /* 0x000fe4000f8e0207 */
[----:B---3--:R-:W-:-:S04]  /*0f40*/  IMAD.WIDE.U32 R6, R101, R32, R6 ;  /* 0x0000002065067225 */ /* 0x008fc800078e0006 */
[----:B------:R-:W-:Y:S01]  /*0f50*/  IMAD R0, R101, R33, R7 ;  /* 0x0000002165007224 */ /* 0x000fe200078e0207 */
[----:B------:R-:W-:-:S05]  /*0f60*/  IADD3 R7, P4, PT, R80, R6, RZ ;  /* 0x0000000650077210 */ /* 0x000fca0007f9e0ff */
[----:B------:R-:W-:Y:S01]  /*0f70*/  IMAD.X R0, RZ, RZ, R0, P4 ;  /* 0x000000ffff007224 */ /* 0x000fe200020e0600 */
[C---:B0-----:R-:W-:Y:S02]  /*0f80*/  LEA R6, P4, R7.reuse, UR8, 0x1 ;  /* 0x0000000807067c11 */ /* 0x041fe4000f8808ff */
[----:B------:R-:W-:Y:S02]  /*0f90*/  PRMT R24, RZ, 0x7610, R24 ;  /* 0x00007610ff187816 */ /* 0x000fe40000000018 */
[----:B------:R-:W-:Y:S02]  /*0fa0*/  PRMT R32, RZ, 0x7610, R32 ;  /* 0x00007610ff207816 */ /* 0x000fe40000000020 */
[----:B----4-:R-:W-:Y:S02]  /*0fb0*/  PRMT R34, RZ, 0x7610, R34 ;  /* 0x00007610ff227816 */ /* 0x010fe40000000022 */
[----:B------:R-:W-:Y:S01]  /*0fc0*/  LEA.HI.X R7, R7, UR9, R0, 0x1, P4 ;  /* 0x0000000907077c11 */ /* 0x000fe2000a0f0c00 */
[----:B-1----:R-:W-:Y:S01]  /*0fd0*/  HADD2.F32 R68, -RZ, R4.H1_H1 ;  /* 0x30000004ff447230 */ /* 0x002fe20000004100 */
[----:B------:R-:W0:Y:S01]  /*0fe0*/  LDCU.64 UR8, c[0x0][0x510] ;  /* 0x0000a200ff0877ac */ /* 0x000e220008000a00 */
[----:B------:R1:W-:Y:S04]  /*0ff0*/  STS.U16 [R69], R26 ;  /* 0x0000001a45007388 */ /* 0x0003e80000000400 */
        /* <DEDUP_REMOVED lines=11> */
[----:B--2---:R-:W-:-:S02]  /*10b0*/  HADD2.F32 R33, -RZ, R39.H1_H1 ;  /* 0x30000027ff217230 */ /* 0x004fc40000004100 */
[----:B------:R-:W-:Y:S02]  /*10c0*/  HADD2.F32 R23, -RZ, R39.H0_H0 ;  /* 0x20000027ff177230 */ /* 0x000fe40000004100 */
[--C-:B------:R-:W-:Y:S02]  /*10d0*/  HADD2.F32 R0, -RZ, R38.reuse.H0_H0 ;  /* 0x20000026ff007230 */ /* 0x100fe40000004100 */
[----:B------:R-:W-:Y:S01]  /*10e0*/  FMUL.FTZ R35, R33, -1.4426950216293334961 ;  /* 0xbfb8aa3b21237820 */ /* 0x000fe20000410000 */
[----:B------:R-:W-:Y:S02]  /*10f0*/  HADD2.F32 R22, -RZ, R38.H1_H1 ;  /* 0x30000026ff167230 */ /* 0x000fe40000004100 */
[----:B------:R-:W-:Y:S01]  /*1100*/  FMUL.FTZ R30, R23, -1.4426950216293334961 ;  /* 0xbfb8aa3b171e7820 */ /* 0x000fe20000410000 */
[----:B------:R-:W-:Y:S02]  /*1110*/  FMUL.FTZ R25, R0, -1.4426950216293334961 ;  /* 0xbfb8aa3b00197820 */ /* 0x000fe40000410000 */
[----:B------:R-:W-:Y:S01]  /*1120*/  MUFU.EX2 R35, R35 ;  /* 0x0000002300237308 */ /* 0x000fe20000000800 */
[----:B------:R-:W-:-:S07]  /*1130*/  FMUL.FTZ R27, R22, -1.4426950216293334961 ;  /* 0xbfb8aa3b161b7820 */ /* 0x000fce0000410000 */
[----:B------:R-:W1:Y:S08]  /*1140*/  MUFU.EX2 R30, R30 ;  /* 0x0000001e001e7308 */ /* 0x000e700000000800 */
[----:B------:R-:W2:Y:S08]  /*1150*/  MUFU.EX2 R25, R25 ;  /* 0x0000001900197308 */ /* 0x000eb00000000800 */
[----:B------:R-:W0:Y:S01]  /*1160*/  MUFU.EX2 R27, R27 ;  /* 0x0000001b001b7308 */ /* 0x000e220000000800 */
[----:B-1----:R-:W-:Y:S01]  /*1170*/  FADD.FTZ R31, R30, 1 ;  /* 0x3f8000001e1f7421 */ /* 0x002fe20000010000 */
[----:B--2---:R-:W-:Y:S01]  /*1180*/  FADD.FTZ R25, R25, 1 ;  /* 0x3f80000019197421 */ /* 0x004fe20000010000 */
[----:B0-----:R-:W-:-:S05]  /*1190*/  FADD.FTZ R28, R27, 1 ;  /* 0x3f8000001b1c7421 */ /* 0x001fca0000010000 */
[----:B------:R-:W0:Y:S08]  /*11a0*/  MUFU.RCP R25, R25 ;  /* 0x0000001900197308 */ /* 0x000e300000001000 */
[----:B------:R-:W-:Y:S01]  /*11b0*/  MUFU.RCP R29, R28 ;  /* 0x0000001c001d7308 */ /* 0x000fe20000001000 */
[--C-:B------:R-:W-:Y:S02]  /*11c0*/  HADD2.F32 R65, -RZ, R5.reuse.H0_H0 ;  /* 0x20000005ff417230 */ /* 0x100fe40000004100 */
[----:B------:R-:W-:-:S02]  /*11d0*/  HADD2.F32 R66, -RZ, R5.H1_H1 ;  /* 0x30000005ff427230 */ /* 0x000fc40000004100 */
[----:B0-----:R-:W-:-:S04]  /*11e0*/  FADD.FTZ R5, -R25, 1 ;  /* 0x3f80000019057421 */ /* 0x001fc80000010100 */
[----:B------:R-:W-:Y:S01]  /*11f0*/  FFMA.FTZ R5, R0, R5, 1 ;  /* 0x3f80000000057423 */ /* 0x000fe20000010005 */
[----:B------:R-:W-:Y:S01]  /*1200*/  ISETP.NE.AND P1, PT, R16, RZ, PT ;  /* 0x000000ff1000720c */ /* 0x000fe20003f25270 */
[----:B------:R-:W-:-:S04]  /*1210*/  UISETP.NE.U32.AND UP0, UPT, UR12, URZ, UPT ;  /* 0x000000ff0c00728c */ /* 0x000fc8000bf05070 */
[----:B------:R-:W-:Y:S01]  /*1220*/  UISETP.NE.AND.EX UP0, UPT, UR13, URZ, UPT, UP0 ;  /* 0x000000ff0d00728c */ /* 0x000fe2000bf05300 */
[----:B---3--:R-:W-:Y:S04]  /*1230*/  STS.U16 [R69], R24 ;  /* 0x0000001845007388 */ /* 0x008fe80000000400 */
[----:B----4-:R-:W-:Y:S04]  /*1240*/  STS.U16 [R69+0x40], R32 ;  /* 0x0000402045007388 */ /* 0x010fe80000000400 */
[----:B------:R0:W-:Y:S04]  /*1250*/  STS.U16 [R69+0x80], R34 ;  /* 0x0000802245007388 */ /* 0x0001e80000000400 */
[----:B------:R-:W-:Y:S01]  /*1260*/  STS.U16 [R69+0xc0], R26 ;  /* 0x0000c01a45007388 */ /* 0x000fe20000000400 */
[----:B------:R-:W-:-:S03]  /*1270*/  NOP ;  /* 0x0000000000007918 */ /* 0x000fc60000000000 */
[----:B------:R-:W1:Y:S01]  /*1280*/  LDS.64 R6, [R67] ;  /* 0x0000000043067984 */ /* 0x000e620000000a00 */
[----:B0-----:R-:W-:Y:S01]  /*1290*/  FADD.FTZ R34, R35, 1 ;  /* 0x3f80000023227421 */ /* 0x001fe20000010000 */
[----:B------:R-:W0:Y:S08]  /*12a0*/  MUFU.RCP R32, R31 ;  /* 0x0000001f00207308 */ /* 0x000e300000001000 */
[----:B------:R-:W2:Y:S01]  /*12b0*/  MUFU.RCP R34, R34 ;  /* 0x0000002200227308 */ /* 0x000ea20000001000 */
[----:B------:R-:W-:-:S02]  /*12c0*/  HADD2.F32 R24, -RZ, R4.H0_H0 ;  /* 0x20000004ff187230 */ /* 0x000fc40000004100 */
[----:B0-----:R-:W-:-:S04]  /*12d0*/  FADD.FTZ R4, -R32, 1 ;  /* 0x3f80000020047421 */ /* 0x001fc80000010100 */
[----:B------:R-:W-:Y:S01]  /*12e0*/  FFMA.FTZ R30, R23, R4, 1 ;  /* 0x3f800000171e7423 */ /* 0x000fe20000010004 */
[--C-:B-1----:R-:W-:Y:S02]  /*12f0*/  HADD2.F32 R26, -RZ, R6.reuse.H0_H0 ;  /* 0x20000006ff1a7230 */ /* 0x102fe40000004100 */
[----:B------:R-:W-:Y:S02]  /*1300*/  HADD2.F32 R27, -RZ, R6.H1_H1 ;  /* 0x30000006ff1b7230 */ /* 0x000fe40000004100 */
[----:B--2---:R-:W-:Y:S01]  /*1310*/  FADD.FTZ R6, -R34, 1 ;  /* 0x3f80000022067421 */ /* 0x004fe20000010100 */
[--C-:B------:R-:W-:Y:S02]  /*1320*/  HADD2.F32 R28, -RZ, R7.reuse.H0_H0 ;  /* 0x20000007ff1c7230 */ /* 0x100fe40000004100 */
[----:B------:R-:W-:Y:S02]  /*1330*/  HADD2.F32 R35, -RZ, R7.H1_H1 ;  /* 0x30000007ff237230 */ /* 0x000fe40000004100 */
        /* <DEDUP_REMOVED lines=15> */
[----:B------:R-:W-:-:S02]  /*1430*/  FMUL.FTZ R37, R37, R36 ;  /* 0x0000002425257220 */ /* 0x000fc40000410000 */
[----:B------:R-:W-:-:S03]  /*1440*/  F2FP.F16.F32.PACK_AB R44, R7, R4 ;  /* 0x00000004072c723e */ /* 0x000fc600000000ff */
[----:B------:R-:W-:Y:S02]  /*1450*/  F2FP.F16.F32.PACK_AB R45, R37, R30 ;  /* 0x0000001e252d723e */ /* 0x000fe400000000ff */
[----:B------:R-:W0:Y:S03]  /*1460*/  LDC.64 R4, c[0x0][0x508] ;  /* 0x00014200ff047b82 */ /* 0x000e260000000a00 */
[----:B------:R-:W-:Y:S01]  /*1470*/  STS.64 [R67], R44 ;  /* 0x0000002c43007388 */ /* 0x000fe20000000a00 */
[----:B------:R-:W-:-:S03]  /*1480*/  NOP ;  /* 0x0000000000007918 */ /* 0x000fc60000000000 */
[----:B------:R-:W-:Y:S04]  /*1490*/  LDS.U16 R31, [R69] ;  /* 0x00000000451f7984 */ /* 0x000fe80000000400 */
        /* <DEDUP_REMOVED lines=10> */
[----:B------:R-:W-:-:S04]  /*1540*/  IADD3 R6, P0, PT, R80, R6, RZ ;  /* 0x0000000650067210 */ /* 0x000fc80007f1e0ff */
[----:B------:R-:W-:Y:S02]  /*1550*/  IADD3.X R5, PT, PT, RZ, R5, RZ, P0, !PT ;  /* 0x00000005ff057210 */ /* 0x000fe400007fe4ff */
[----:B------:R-:W-:-:S04]  /*1560*/  LEA R4, P4, R6, UR10, 0x1 ;  /* 0x0000000a06047c11 */ /* 0x000fc8000f8808ff */
[----:B------:R-:W-:Y:S02]  /*1570*/  LEA.HI.X R5, R6, UR11, R5, 0x1, P4 ;  /* 0x0000000b06057c11 */ /* 0x000fe4000a0f0c05 */
        /* <DEDUP_REMOVED lines=19> */
[----:B0-----:R-:W-:Y:S01]  /*16b0*/  FMUL.FTZ R4, R29, R27 ;  /* 0x0000001b1d047220 */ /* 0x001fe20000410000 */
        /* <DEDUP_REMOVED lines=31> */
.L_x_9789:
[----:B------:R-:W-:Y:S01]  /*18b0*/  BAR.SYNC.DEFER_BLOCKING 0x0 ;  /* 0x0000000000007b1d */ /* 0x000fe20000010000 */
[--C-:B------:R-:W-:Y:S01]  /*18c0*/  HADD2.F32 R64, -RZ, R60.reuse.H0_H0 ;  /* 0x2000003cff407230 */ /* 0x100fe20000004100 */
[----:B------:R-:W-:Y:S01]  /*18d0*/  UISETP.GE.AND UP0, UPT, UR4, 0x1, UPT ;  /* 0x000000010400788c */ /* 0x000fe2000bf06270 */
[----:B------:R-:W-:Y:S01]  /*18e0*/  HADD2.F32 R63, -RZ, R60.H1_H1 ;  /* 0x3000003cff3f7230 */ /* 0x000fe20000004100 */
[----:B------:R-:W-:Y:S01]  /*18f0*/  MOV R60, RZ ;  /* 0x000000ff003c7202 */ /* 0x000fe20000000f00 */
[----:B------:R-:W-:Y:S02]  /*1900*/  HADD2.F32 R62, -RZ, R61.H0_H0 ;  /* 0x2000003dff3e7230 */ /* 0x000fe40000004100 */
[----:B------:R-:W-:Y:S01]  /*1910*/  FFMA.FTZ R95, R0, R64, R95 ;  /* 0x00000040005f7223 */ /* 0x000fe2000001005f */
[--C-:B------:R-:W-:Y:S01]  /*1920*/  HADD2.F32 R55, -RZ, R2.reuse.H0_H0 ;  /* 0x20000002ff377230 */ /* 0x100fe20000004100 */
[----:B------:R-:W-:Y:S01]  /*1930*/  CS2R R58, SRZ ;  /* 0x00000000003a7805 */ /* 0x000fe2000001ff00 */
[----:B01----:R-:W-:-:S02]  /*1940*/  HADD2.F32 R5, -RZ, R2.H1_H1 ;  /* 0x30000002ff057230 */ /* 0x003fc40000004100 */
[----:B------:R-:W-:Y:S01]  /*1950*/  FFMA.FTZ R2, R68, R63, R95 ;  /* 0x0000003f44027223 */ /* 0x000fe2000001005f */
[----:B------:R-:W-:Y:S01]  /*1960*/  HADD2.F32 R53, -RZ, R3.H0_H0 ;  /* 0x20000003ff357230 */ /* 0x000fe20000004100 */
        /* <DEDUP_REMOVED lines=14> */
[----:B------:R-:W0:Y:S01]  /*1a50*/  LDC.64 R22, c[0x0][0x3a8] ;  /* 0x0000ea00ff167b82 */ /* 0x000e220000000a00 */
[----:B------:R-:W-:Y:S01]  /*1a60*/  IADD3 R34, P1, PT, R8, R10, RZ ;  /* 0x0000000a08227210 */ /* 0x000fe20007f3e0ff */
[----:B------:R-:W-:Y:S01]  /*1a70*/  FMUL.FTZ R47, R55, R64 ;  /* 0x00000040372f7220 */ /* 0x000fe20000410000 */
[----:B------:R-:W-:Y:S01]  /*1a80*/  ISETP.NE.AND P0, PT, R79, 0x1, PT ;  /* 0x000000014f00780c */ /* 0x000fe20003f05270 */
[----:B------:R-:W-:Y:S01]  /*1a90*/  FMUL.FTZ R46, R56, R63 ;  /* 0x0000003f382e7220 */ /* 0x000fe20000410000 */
[----:B------:R-:W-:Y:S01]  /*1aa0*/  SHF.L.U32 R43, R72, 0x8, RZ ;  /* 0x00000008482b7819 */ /* 0x000fe200000006ff */
[----:B------:R-:W-:Y:S01]  /*1ab0*/  FMUL.FTZ R45, R53, R62 ;  /* 0x0000003e352d7220 */ /* 0x000fe20000410000 */
[C---:B------:R-:W-:Y:S01]  /*1ac0*/  SHF.L.U32 R42, R79.reuse, 0x8, RZ ;  /* 0x000000084f2a7819 */ /* 0x040fe200000006ff */
[----:B------:R-:W1:Y:S01]  /*1ad0*/  LDC.64 R24, c[0x0][0x440] ;  /* 0x00011000ff187b82 */ /* 0x000e620000000a00 */
[----:B------:R-:W-:Y:S01]  /*1ae0*/  ISETP.GE.AND P2, PT, R80, R71, PT ;  /* 0x000000475000720c */ /* 0x000fe20003f46270 */
[----:B------:R-:W-:Y:S01]  /*1af0*/  FMUL.FTZ R44, R54, R61 ;  /* 0x0000003d362c7220 */ /* 0x000fe20000410000 */
[----:B------:R-:W-:Y:S01]  /*1b00*/  IADD3 R48, PT, PT, R79, -0x2, RZ ;  /* 0xfffffffe4f307810 */ /* 0x000fe20007ffe0ff */
[----:B------:R-:W-:Y:S01]  /*1b10*/  IMAD.X R35, RZ, RZ, R73, P1 ;  /* 0x000000ffff237224 */ /* 0x000fe200008e0649 */
[----:B------:R-:W-:Y:S01]  /*1b20*/  IADD3 R94, PT, PT, R8, R16, RZ ;  /* 0x00000010085e7210 */ /* 0x000fe20007ffe0ff */
[----:B------:R-:W2:Y:S01]  /*1b30*/  LDCU UR10, c[0x0][0x394] ;  /* 0x00007280ff0a77ac */ /* 0x000ea20008000800 */
[----:B------:R-:W-:Y:S01]  /*1b40*/  ISETP.EQ.AND P0, PT, R16, RZ, P0 ;  /* 0x000000ff1000720c */ /* 0x000fe20000702270 */
[----:B------:R-:W3:Y:S01]  /*1b50*/  LDC.64 R26, c[0x0][0x3c0] ;  /* 0x0000f000ff1a7b82 */ /* 0x000ee20000000a00 */
[----:B------:R-:W-:Y:S01]  /*1b60*/  MOV R60, RZ ;  /* 0x000000ff003c7202 */ /* 0x000fe20000000f00 */
[----:B------:R-:W4:Y:S01]  /*1b70*/  LDCU UR12, c[0x0][0x38c] ;  /* 0x00007180ff0c77ac */ /* 0x000f220008000800 */
[----:B------:R-:W-:-:S02]  /*1b80*/  LOP3.LUT R43, R43, 0x100, RZ, 0xc0, !PT ;  /* 0x000001002b2b7812 */ /* 0x000fc400078ec0ff */
[----:B------:R-:W-:Y:S01]  /*1b90*/  LOP3.LUT R42, R42, 0x100, RZ, 0xc0, !PT ;  /* 0x000001002a2a7812 */ /* 0x000fe200078ec0ff */
[----:B------:R-:W0:Y:S02]  /*1ba0*/  LDCU UR11, c[0x0][0x388] ;  /* 0x00007100ff0b77ac */ /* 0x000e240008000800 */
[----:B------:R-:W0:Y:S01]  /*1bb0*/  LDC.64 R28, c[0x0][0x450] ;  /* 0x00011400ff1c7b82 */ /* 0x000e220000000a00 */
[----:B------:R-:W0:Y:S01]  /*1bc0*/  LDCU.64 UR8, c[0x0][0x538] ;  /* 0x0000a700ff0877ac */ /* 0x000e220008000a00 */
[----:B------:R-:W-:-:S06]  /*1bd0*/  UMOV UR4, URZ ;  /* 0x000000ff00047c82 */ /* 0x000fcc0008000000 */
[----:B------:R-:W0:Y:S08]  /*1be0*/  LDC.64 R30, c[0x0][0x3e0] ;  /* 0x0000f800ff1e7b82 */ /* 0x000e300000000a00 */
[----:B--2-4-:R-:W0:Y:S02]  /*1bf0*/  LDC.64 R32, c[0x0][0x4d0] ;  /* 0x00013400ff207b82 */ /* 0x014e240000000a00 */
.L_x_9804:
[----:B------:R-:W-:Y:S01]  /*1c00*/  HFMA2 R3, -RZ, RZ, 0, 0 ;  /* 0x00000000ff037431 */ /* 0x000fe200000001ff */
[----:B------:R-:W-:Y:S02]  /*1c10*/  MOV R2, R80 ;  /* 0x0000005000027202 */ /* 0x000fe40000000f00 */
[-C--:B------:R-:W-:Y:S02]  /*1c20*/  ISETP.GE.AND P4, PT, R76, R71.reuse, PT ;  /* 0x000000474c00720c */ /* 0x080fe40003f86270 */
[-C--:B------:R-:W-:Y:S02]  /*1c30*/  ISETP.GE.AND P3, PT, R78, R71.reuse, PT ;  /* 0x000000474e00720c */ /* 0x080fe40003f66270 */
[----:B------:R-:W-:Y:S01]  /*1c40*/  ISETP.GE.AND P1, PT, R74, R71, PT ;  /* 0x000000474a00720c */ /* 0x000fe20003f26270 */
[----:B---3--:R-:W-:-:S04]  /*1c50*/  IMAD.WIDE.U32 R2, R26, UR4, R2 ;  /* 0x000000041a027c25 */ /* 0x008fc8000f8e0002 */
[----:B------:R-:W-:Y:S01]  /*1c60*/  IMAD R3, R27, UR4, R3 ;  /* 0x000000041b037c24 */ /* 0x000fe2000f8e0203 */
[----:B--2---:R-:W-:-:S04]  /*1c70*/  LEA R4, P5, R2, R85, 0x1 ;  /* 0x0000005502047211 */ /* 0x004fc800078a08ff */
[----:B------:R-:W-:-:S05]  /*1c80*/  LEA.HI.X R5, R2, R83, R3, 0x1, P5 ;  /* 0x0000005302057211 */ /* 0x000fca00028f0c03 */
[----:B------:R-:W2:Y:S04]  /*1c90*/  @!P2 LDG.E.U16 R41, desc[UR16][R4.64] ;  /* 0x000000100429a981 */ /* 0x000ea8000c1e1500 */
[----:B------:R-:W3:Y:S04]  /*1ca0*/  @!P4 LDG.E.U16 R36, desc[UR16][R4.64+0x80] ;  /* 0x000080100424c981 */ /* 0x000ee8000c1e1500 */
[----:B------:R-:W4:Y:S04]  /*1cb0*/  @!P3 LDG.E.U16 R37, desc[UR16][R4.64+0x40] ;  /* 0x000040100425b981 */ /* 0x000f28000c1e1500 */
[----:B------:R5:W5:Y:S01]  /*1cc0*/  @!P1 LDG.E.U16 R39, desc[UR16][R4.64+0xc0] ;  /* 0x0000c01004279981 */ /* 0x000b62000c1e1500 */
[----:B------:R-:W-:-:S02]  /*1cd0*/  MOV R2, R14 ;  /* 0x0000000e00027202 */ /* 0x000fc40000000f00 */
[----:B------:R-:W-:-:S03]  /*1ce0*/  MOV R3, R93 ;  /* 0x0000005d00037202 */ /* 0x000fc60000000f00 */
[----:B0-----:R-:W-:-:S04]  /*1cf0*/  IMAD.WIDE.U32 R2, R22, UR4, R2 ;  /* 0x0000000416027c25 */ /* 0x001fc8000f8e0002 */
[----:B------:R-:W-:Y:S01]  /*1d00*/  IMAD R3, R23, UR4, R3 ;  /* 0x0000000417037c24 */ /* 0x000fe2000f8e0203 */
[----:B-1----:R-:W-:-:S04]  /*1d10*/  LEA R6, P5, R2, R24, 0x2 ;  /* 0x0000001802067211 */ /* 0x002fc800078a10ff */
[----:B------:R-:W-:-:S05]  /*1d20*/  LEA.HI.X R7, R2, R25, R3, 0x2, P5 ;  /* 0x0000001902077211 */ /* 0x000fca00028f1403 */
[----:B------:R-:W5:Y:S01]  /*1d30*/  LDG.E R100, desc[UR16][R6.64] ;  /* 0x0000001006647981 */ /* 0x000f62000c1e1900 */
[----:B------:R-:W-:Y:S01]  /*1d40*/  HFMA2 R38, -RZ, RZ, 0, 0 ;  /* 0x00000000ff267431 */ /* 0x000fe200000001ff */
[----:B------:R-:W-:Y:S02]  /*1d50*/  MOV R2, R12 ;  /* 0x0000000c00027202 */ /* 0x000fe40000000f00 */
[----:B------:R-:W-:Y:S02]  /*1d60*/  MOV R3, R91 ;  /* 0x0000005b00037202 */ /* 0x000fe40000000f00 */
[----:B------:R-:W-:Y:S01]  /*1d70*/  MOV R40, RZ ;  /* 0x000000ff00287202 */ /* 0x000fe20000000f00 */
[----:B------:R-:W-:-:S04]  /*1d80*/  IMAD.WIDE.U32 R2, R30, UR4, R2 ;  /* 0x000000041e027c25 */ /* 0x000fc8000f8e0002 */
[----:B------:R-:W-:Y:S01]  /*1d90*/  IMAD R3, R31, UR4, R3 ;  /* 0x000000041f037c24 */ /* 0x000fe2000f8e0203 */
[----:B--2---:R-:W-:Y:S02]  /*1da0*/  @!P2 PRMT R38, R41, 0x5410, RZ ;  /* 0x000054102926a816 */ /* 0x004fe400000000ff */
[----:B---3--:R-:W-:Y:S02]  /*1db0*/  @!P4 PRMT R40, R36, 0x5410, RZ ;  /* 0x000054102428c816 */ /* 0x008fe400000000ff */
[----:B----4-:R-:W-:Y:S02]  /*1dc0*/  @!P3 PRMT R38, R38, 0x5410, R37 ;  /* 0x000054102626b816 */ /* 0x010fe40000000025 */
[----:B-----5:R-:W-:Y:S02]  /*1dd0*/  LEA R4, P3, R2, R28, 0x2 ;  /* 0x0000001c02047211 */ /* 0x020fe400078610ff */
[----:B------:R-:W-:Y:S02]  /*1de0*/  @!P1 PRMT R40, R40, 0x5410, R39 ;  /* 0x0000541028289816 */ /* 0x000fe40000000027 */
[----:B------:R-:W-:-:S02]  /*1df0*/  PRMT R37, R38, 0x7632, R37 ;  /* 0x0000763226257816 */ /* 0x000fc40000000025 */
[----:B------:R-:W-:Y:S02]  /*1e00*/  PRMT R39, R40, 0x7632, R39 ;  /* 0x0000763228277816 */ /* 0x000fe40000000027 */
[----:B------:R-:W-:Y:S01]  /*1e10*/  LEA.HI.X R5, R2, R29, R3, 0x2, P3 ;  /* 0x0000001d02057211 */ /* 0x000fe200018f1403 */
[----:B------:R-:W-:Y:S04]  /*1e20*/  STS.U16 [R69], R38 ;  /* 0x0000002645007388 */ /* 0x000fe80000000400 */
[----:B------:R0:W-:Y:S04]  /*1e30*/  STS.U16 [R69+0x40], R37 ;  /* 0x0000402545007388 */ /* 0x0001e80000000400 */
[----:B------:R-:W-:Y:S04]  /*1e40*/  STS.U16 [R69+0x80], R40 ;  /* 0x0000802845007388 */ /* 0x000fe80000000400 */
[----:B------:R1:W-:Y:S01]  /*1e50*/  STS.U16 [R69+0xc0], R39 ;  /* 0x0000c02745007388 */ /* 0x0003e20000000400 */
[----:B------:R-:W-:-:S03]  /*1e60*/  NOP ;  /* 0x0000000000007918 */ /* 0x000fc60000000000 */
[----:B------:R-:W2:Y:S04]  /*1e70*/  LDG.E R7, desc[UR16][R4.64] ;  /* 0x0000001004077981 */ /* 0x000ea8000c1e1900 */
[----:B------:R-:W3:Y:S01]  /*1e80*/  LDS.64 R2, [R67] ;  /* 0x0000000043027984 */ /* 0x000ee20000000a00 */
[----:B------:R-:W4:Y:S01]  /*1e90*/  S2UR UR7, SR_CgaCtaId ;  /* 0x00000000000779c3 */ /* 0x000f220000008800 */
        /* <DEDUP_REMOVED lines=11> */
[----:B------:R-:W0:Y:S01]  /*1f50*/  MUFU.EX2 R37, R37 ;  /* 0x0000002500257308 */ /* 0x000e220000000800 */
[----:B----4-:R-:W-:-:S07]  /*1f60*/  ULEA UR6, UR7, UR6, 0x18 ;  /* 0x0000000607067291 */ /* 0x010fce000f8ec0ff */
[----:B------:R-:W4:Y:S01]  /*1f70*/  MUFU.EX2 R104, R104 ;  /* 0x0000006800687308 */ /* 0x000f220000000800 */
[----:B-1----:R-:W-:-:S07]  /*1f80*/  LEA R39, R38, UR6, 0x2 ;  /* 0x0000000626277c11 */ /* 0x002fce000f8e10ff */
[----:B------:R-:W1:Y:S01]  /*1f90*/  MUFU.EX2 R103, R103 ;  /* 0x0000006700677308 */ /* 0x000e620000000800 */
[----:B0-----:R0:W-:Y:S01]  /*1fa0*/  STS [R39+0x548], R36 ;  /* 0x0005482427007388 */ /* 0x0011e20000000800 */
[--C-:B---3--:R-:W-:Y:S02]  /*1fb0*/  HADD2.F32 R102, -RZ, R2.reuse.H0_H0 ;  /* 0x20000002ff667230 */ /* 0x108fe40000004100 */
        /* <DEDUP_REMOVED lines=21> */
.L_x_9792:
[----:B------:R0:W1:Y:S02]  /*2110*/  LDS R112, [R98+UR5+0xd4c] ;  /* 0x000d4c0562707984 */ /* 0x0000640008000800 */
.L_x_9793:
[----:B------:R-:W-:Y:S05]  /*2120*/  BSYNC.RECONVERGENT B0 ;  /* 0x0000000000007941 */ /* 0x000fea0003800200 */
.L_x_9791:
        /* <DEDUP_REMOVED lines=21> */
[----:B------:R-:W2:Y:S01]  /*2280*/  SHFL.DOWN PT, R39, R113, 0x1, 0x1f ;  /* 0x08201f0071277f89 */ /* 0x000ea200000e0000 */
[----:B-1----:R-:W-:Y:S01]  /*2290*/  @P1 FMUL.FTZ R2, R116, R41 ;  /* 0x0000002974021220 */ /* 0x002fe20000410000 */
[----:B------:R-:W-:Y:S01]  /*22a0*/  FMUL.FTZ R116, R104, R3 ;  /* 0x0000000368747220 */ /* 0x000fe20000410000 */
[----:B--2---:R-:W-:-:S03]  /*22b0*/  @P1 FFMA.FTZ R114, R41, R39, R114 ;  /* 0x0000002729721223 */ /* 0x004fc60000010072 */
[----:B------:R-:W-:Y:S01]  /*22c0*/  @P1 MOV R41, R2 ;  /* 0x0000000200291202 */ /* 0x000fe20000000f00 */
[C---:B------:R-:W-:Y:S01]  /*22d0*/  FFMA.FTZ R39, R103.reuse, R38, R110 ;  /* 0x0000002667277223 */ /* 0x040fe2000001006e */
[----:B------:R-:W-:Y:S01]  /*22e0*/  FMUL.FTZ R116, R103, R116 ;  /* 0x0000007467747220 */ /* 0x000fe20000410000 */
[----:B------:R-:W-:Y:S01]  /*22f0*/  ISETP.GE.AND P1, PT, R70, 0x1, PT ;  /* 0x000000014600780c */ /* 0x000fe20003f26270 */
[----:B------:R-:W1:Y:S04]  /*2300*/  SHFL.DOWN PT, R113, R114, 0x2, 0x1f ;  /* 0x08401f0072717f89 */ /* 0x000e6800000e0000 */
[----:B------:R-:W2:Y:S04]  /*2310*/  SHFL.DOWN PT, R38, R41, 0x2, 0x1f ;  /* 0x08401f0029267f89 */ /* 0x000ea800000e0000 */
[----:B------:R-:W3:Y:S04]  /*2320*/  SHFL.UP PT, R2, R39, 0x1, RZ ;  /* 0x0420000027027989 */ /* 0x000ee800000e00ff */
[----:B------:R-:W5:Y:S01]  /*2330*/  SHFL.UP PT, R3, R116, 0x1, RZ ;  /* 0x0420000074037989 */ /* 0x000f6200000e00ff */
[C---:B-1----:R-:W-:Y:S01]  /*2340*/  @!P4 FFMA.FTZ R114, R41.reuse, R113, R114 ;  /* 0x000000712972c223 */ /* 0x042fe20000010072 */
[----:B--2---:R-:W-:-:S04]  /*2350*/  @!P4 FMUL.FTZ R38, R41, R38 ;  /* 0x000000262926c220 */ /* 0x004fc80000410000 */
[----:B------:R-:W1:Y:S01]  /*2360*/  SHFL.DOWN PT, R113, R114, 0x4, 0x1f ;  /* 0x08801f0072717f89 */ /* 0x000e6200000e0000 */
[----:B---3--:R-:W-:Y:S01]  /*2370*/  FFMA.FTZ R2, R116, R2, R39 ;  /* 0x0000000274027223 */ /* 0x008fe20000010027 */
[----:B------:R-:W-:Y:S02]  /*2380*/  @!P4 MOV R41, R38 ;  /* 0x000000260029c202 */ /* 0x000fe40000000f00 */
[----:B------:R-:W-:Y:S01]  /*2390*/  ISETP.GT.U32.AND P4, PT, R96, 0x1b, PT ;  /* 0x0000001b6000780c */ /* 0x000fe20003f84070 */
[----:B-----5:R-:W-:Y:S01]  /*23a0*/  @P1 FMUL.FTZ R116, R116, R3 ;  /* 0x0000000374741220 */ /* 0x020fe20000410000 */
[----:B------:R-:W-:Y:S01]  /*23b0*/  FSEL R39, R39, R2, !P1 ;  /* 0x0000000227277208 */ /* 0x000fe20004800000 */
[----:B------:R-:W2:Y:S01]  /*23c0*/  SHFL.DOWN PT, R38, R41, 0x4, 0x1f ;  /* 0x08801f0029267f89 */ /* 0x000ea200000e0000 */
[----:B------:R-:W-:-:S03]  /*23d0*/  ISETP.GE.AND P1, PT, R70, 0x2, PT ;  /* 0x000000024600780c */ /* 0x000fc60003f26270 */
[----:B------:R-:W3:Y:S04]  /*23e0*/  SHFL.UP PT, R2, R39, 0x2, RZ ;  /* 0x0440000027027989 */ /* 0x000ee800000e00ff */
[----:B------:R-:W5:Y:S02]  /*23f0*/  SHFL.UP PT, R3, R116, 0x2, RZ ;  /* 0x0440000074037989 */ /* 0x000f6400000e00ff */
[----:B-1----:R-:W-:-:S05]  /*2400*/  @!P4 FFMA.FTZ R114, R41, R113, R114 ;  /* 0x000000712972c223 */ /* 0x002fca0000010072 */
[----:B------:R-:W1:Y:S01]  /*2410*/  SHFL.DOWN PT, R117, R114, 0x8, 0x1f ;  /* 0x09001f0072757f89 */ /* 0x000e6200000e0000 */
[----:B--2---:R-:W-:Y:S01]  /*2420*/  @!P4 FMUL.FTZ R38, R41, R38 ;  /* 0x000000262926c220 */ /* 0x004fe20000410000 */
[----:B---3--:R-:W-:-:S04]  /*2430*/  FFMA.FTZ R2, R116, R2, R39 ;  /* 0x0000000274027223 */ /* 0x008fc80000010027 */
[----:B------:R-:W-:Y:S01]  /*2440*/  @!P4 MOV R41, R38 ;  /* 0x000000260029c202 */ /* 0x000fe20000000f00 */
[----:B------:R-:W-:Y:S01]  /*2450*/  HFMA2 R38, -RZ, RZ, 1.875, 0 ;  /* 0x3f800000ff267431 */ /* 0x000fe200000001ff */
[----:B------:R-:W-:Y:S01]  /*2460*/  ISETP.GE.AND P4, PT, R70, 0x4, PT ;  /* 0x000000044600780c */ /* 0x000fe20003f86270 */
[----:B-----5:R-:W-:Y:S01]  /*2470*/  @P1 FMUL.FTZ R116, R116, R3 ;  /* 0x0000000374741220 */ /* 0x020fe20000410000 */
[----:B------:R-:W-:Y:S01]  /*2480*/  FSEL R113, R39, R2, !P1 ;  /* 0x0000000227717208 */ /* 0x000fe20004800000 */
[----:B------:R-:W2:Y:S01]  /*2490*/  SHFL.DOWN PT, R118, R41, 0x8, 0x1f ;  /* 0x09001f0029767f89 */ /* 0x000ea200000e0000 */
[----:B------:R-:W-:Y:S02]  /*24a0*/  ISETP.GE.AND P1, PT, R79, UR10, PT ;  /* 0x0000000a4f007c0c */ /* 0x000fe4000bf26270 */
[----:B------:R-:W-:Y:S01]  /*24b0*/  MOV R39, RZ ;  /* 0x000000ff00277202 */ /* 0x000fe20000000f00 */
[----:B------:R-:W3:Y:S01]  /*24c0*/  SHFL.UP PT, R2, R113, 0x4, RZ ;  /* 0x0480000071027989 */ /* 0x000ee200000e00ff */
[----:B------:R-:W-:-:S03]  /*24d0*/  ISETP.NE.OR P1, PT, R16, RZ, P1 ;  /* 0x000000ff1000720c */ /* 0x000fc60000f25670 */
[----:B------:R-:W5:Y:S01]  /*24e0*/  SHFL.UP PT, R3, R116, 0x4, RZ ;  /* 0x0480000074037989 */ /* 0x000f6200000e00ff */
[----:B-1----:R-:W-:-:S05]  /*24f0*/  @!P5 FFMA.FTZ R114, R41, R117, R114 ;  /* 0x000000752972d223 */ /* 0x002fca0000010072 */
[----:B------:R-:W1:Y:S04]  /*2500*/  SHFL.DOWN PT, R117, R114, 0x10, 0x1f ;  /* 0x0a001f0072757f89 */ /* 0x000e6800000e0000 */
[----:B------:R-:W-:Y:S01]  /*2510*/  @!P1 LDS.64 R38, [UR7+0xdc8] ;  /* 0x000dc807ff269984 */ /* 0x000fe20008000a00 */
[----:B------:R-:W-:Y:S01]  /*2520*/  ISETP.GE.AND P1, PT, R70, 0x8, PT ;  /* 0x000000084600780c */ /* 0x000fe20003f26270 */
[----:B--2---:R-:W-:Y:S01]  /*2530*/  @!P5 FMUL.FTZ R115, R41, R118 ;  /* 0x000000762973d220 */ /* 0x004fe20000410000 */
[----:B---3--:R-:W-:-:S04]  /*2540*/  FFMA.FTZ R2, R116, R2, R113 ;  /* 0x0000000274027223 */ /* 0x008fc80000010071 */
[----:B------:R-:W-:Y:S01]  /*2550*/  @!P5 MOV R41, R115 ;  /* 0x000000730029d202 */ /* 0x000fe20000000f00 */
[----:B-----5:R-:W-:Y:S01]  /*2560*/  @P4 FMUL.FTZ R116, R116, R3 ;  /* 0x0000000374744220 */ /* 0x020fe20000410000 */
[----:B------:R-:W-:-:S03]  /*2570*/  FSEL R113, R113, R2, !P4 ;  /* 0x0000000271717208 */ /* 0x000fc60006000000 */
[----:B------:R-:W2:Y:S01]  /*2580*/  SHFL.DOWN PT, R118, R41, 0x10, 0x1f ;  /* 0x0a001f0029767f89 */ /* 0x000ea200000e0000 */
[----:B------:R-:W-:-:S03]  /*2590*/  ISETP.GT.U32.AND P4, PT, R96, 0xf, PT ;  /* 0x0000000f6000780c */ /* 0x000fc60003f84070 */
[----:B------:R-:W3:Y:S04]  /*25a0*/  SHFL.UP PT, R2, R113, 0x8, RZ ;  /* 0x0500000071027989 */ /* 0x000ee800000e00ff */
[----:B------:R-:W5:Y:S06]  /*25b0*/  SHFL.UP PT, R3, R116, 0x8, RZ ;  /* 0x0500000074037989 */ /* 0x000f6c00000e00ff */
[----:B-1----:R-:W-:-:S05]  /*25c0*/  @!P4 FFMA.FTZ R114, R41, R117, R114 ;  /* 0x000000752972c223 */ /* 0x002fca0000010072 */
[----:B------:R-:W-:Y:S01]  /*25d0*/  SHFL.DOWN PT, R120, R114, 0x1, 0x1f ;  /* 0x08201f0072787f89 */ /* 0x000fe200000e0000 */
[----:B--2---:R-:W-:-:S03]  /*25e0*/  @!P4 FMUL.FTZ R115, R41, R118 ;  /* 0x000000762973c220 */ /* 0x004fc60000410000 */
[----:B------:R-:W-:Y:S01]  /*25f0*/  SHFL.IDX PT, R122, R39, RZ, 0x1f ;  /* 0x00001fff277a7589 */ /* 0x000fe200000e0000 */
[----:B---3--:R-:W-:Y:S01]  /*2600*/  FFMA.FTZ R2, R116, R2, R113 ;  /* 0x0000000274027223 */ /* 0x008fe20000010071 */
[----:B------:R-:W-:Y:S01]  /*2610*/  @!P4 IMAD.MOV.U32 R41, RZ, RZ, R115 ;  /* 0x000000ffff29c224 */ /* 0x000fe200078e0073 */
[----:B------:R-:W-:Y:S01]  /*2620*/  ISETP.NE.AND P4, PT, R16, 0x1f, PT ;  /* 0x0000001f1000780c */ /* 0x000fe20003f85270 */
[----:B------:R-:W-:Y:S01]  /*2630*/  SHFL.IDX PT, R118, R114, RZ, 0x1f ;  /* 0x00001fff72767589 */ /* 0x000fe200000e0000 */
[----:B-----5:R-:W-:Y:S01]  /*2640*/  @P1 FMUL.FTZ R116, R116, R3 ;  /* 0x0000000374741220 */ /* 0x020fe20000410000 */
[----:B------:R-:W-:Y:S02]  /*2650*/  FSEL R117, R113, R2, !P1 ;  /* 0x0000000271757208 */ /* 0x000fe40004800000 */
[----:B------:R-:W1:Y:S01]  /*2660*/  SHFL.DOWN PT, R113, R41, 0x1, 0x1f ;  /* 0x08201f0029717f89 */ /* 0x000e6200000e0000 */
[----:B------:R-:W-:-:S03]  /*2670*/  ISETP.GE.AND P1, PT, R70, 0x10, PT ;  /* 0x000000104600780c */ /* 0x000fc60003f26270 */
[----:B------:R-:W2:Y:S04]  /*2680*/  SHFL.UP PT, R2, R117, 0x10, RZ ;  /* 0x0600000075027989 */ /* 0x000ea800000e00ff */
[----:B------:R-:W3:Y:S04]  /*2690*/  SHFL.UP PT, R3, R116, 0x10, RZ ;  /* 0x0600000074037989 */ /* 0x000ee800000e00ff */
[----:B------:R-:W5:Y:S01]  /*26a0*/  SHFL.IDX PT, R115, R41, RZ, 0x1f ;  /* 0x00001fff29737589 */ /* 0x000f6200000e0000 */
[----:B-1----:R-:W-:Y:S01]  /*26b0*/  @P4 FFMA.FTZ R122, R113, R122, R120 ;  /* 0x0000007a717a4223 */ /* 0x002fe20000010078 */
[C---:B--2---:R-:W-:Y:S01]  /*26c0*/  FFMA.FTZ R2, R116.reuse, R2, R117 ;  /* 0x0000000274027223 */ /* 0x044fe20000010075 */
[----:B---3--:R-:W-:-:S02]  /*26d0*/  @P1 FMUL.FTZ R116, R116, R3 ;  /* 0x0000000374741220 */ /* 0x008fc40000410000 */
[----:B------:R-:W-:Y:S02]  /*26e0*/  FFMA.FTZ R3, R122, R112, R7 ;  /* 0x000000707a037223 */ /* 0x000fe40000010007 */
[----:B------:R-:W-:Y:S01]  /*26f0*/  FSEL R120, R117, R2, !P1 ;  /* 0x0000000275787208 */ /* 0x000fe20004800000 */
[----:B-----5:R-:W-:Y:S01]  /*2700*/  FFMA.FTZ R39, R115, R39, R118 ;  /* 0x0000002773277223 */ /* 0x020fe20000010076 */
[-C--:B------:R-:W-:Y:S01]  /*2710*/  FFMA.FTZ R113, R103, R3.reuse, R6 ;  /* 0x0000000367717223 */ /* 0x080fe20000010006 */
[----:B------:R-:W-:Y:S01]  /*2720*/  FMUL.FTZ R38, R115, R38 ;  /* 0x0000002673267220 */ /* 0x000fe20000410000 */
[----:B------:R-:W-:Y:S01]  /*2730*/  ISETP.NE.AND P1, PT, R16, RZ, PT ;  /* 0x000000ff1000720c */ /* 0x000fe20003f25270 */
[----:B------:R-:W-:Y:S01]  /*2740*/  FMUL.FTZ R114, R54, R3 ;  /* 0x0000000336727220 */ /* 0x000fe20000410000 */
[-C--:B------:R-:W-:Y:S01]  /*2750*/  FFMA.FTZ R112, R104, R113.reuse, R5 ;  /* 0x0000007168707223 */ /* 0x080fe20000010005 */
[----:B------:R-:W-:Y:S01]  /*2760*/  FMUL.FTZ R119, R53, R113 ;  /* 0x0000007135777220 */ /* 0x000fe20000410000 */
[----:B------:R-:W-:Y:S01]  /*2770*/  SHFL.UP PT, R117, R116, 0x1, RZ ;  /* 0x0420000074757989 */ /* 0x000fe200000e00ff */
[----:B------:R-:W-:Y:S01]  /*2780*/  FMUL.FTZ R7, R61, R114 ;  /* 0x000000723d077220 */ /* 0x000fe20000410000 */
[-C--:B------:R-:W-:Y:S01]  /*2790*/  FFMA.FTZ R115, R37, R112.reuse, R4 ;  /* 0x0000007025737223 */ /* 0x080fe20000010004 */
[----:B------:R-:W-:Y:S01]  /*27a0*/  FMUL.FTZ R118, R56, R112 ;  /* 0x0000007038767220 */ /* 0x000fe20000410000 */
[----:B------:R-:W-:Y:S01]  /*27b0*/  FMUL.FTZ R6, R62, R119 ;  /* 0x000000773e067220 */ /* 0x000fe20000410000 */
[----:B------:R-:W-:Y:S01]  /*27c0*/  SHFL.UP PT, R120, R120, 0x1, RZ ;  /* 0x0420000078787989 */ /* 0x000fe200000e00ff */
[----:B------:R-:W-:Y:S01]  /*27d0*/  FMUL.FTZ R121, R55, R115 ;  /* 0x0000007337797220 */ /* 0x000fe20000410000 */
[----:B------:R-:W-:-:S02]  /*27e0*/  FMUL.FTZ R5, R63, R118 ;  /* 0x000000763f057220 */ /* 0x000fc40000410000 */
[----:B------:R1:W-:Y:S01]  /*27f0*/  @!P1 STS.64 [UR7+0xdc8], R38 ;  /* 0x000dc826ff009988 */ /* 0x0003e20008000a07 */
[----:B------:R-:W-:-:S05]  /*2800*/  FMUL.FTZ R4, R64, R121 ;  /* 0x0000007940047220 */ /* 0x000fca0000410000 */
[----:B------:R-:W-:Y:S01]  /*2810*/  STS.128 [R81+0x110], R4 ;  /* 0x0001100451007388 */ /* 0x000fe20000000c00 */
[----:B------:R-:W-:Y:S01]  /*2820*/  BAR.SYNC.DEFER_BLOCKING 0x0 ;  /* 0x0000000000007b1d */ /* 0x000fe20000010000 */
[----:B-1----:R-:W-:-:S04]  /*2830*/  IADD3 R39, PT, PT, -R94, UR11, RZ ;  /* 0x0000000b5e277c10 */ /* 0x002fc8000fffe1ff */
[C---:B------:R-:W-:Y:S02]  /*2840*/  ISETP.GE.AND P4, PT, R39.reuse, 0x21, PT ;  /* 0x000000212700780c */ /* 0x040fe40003f86270 */
[C---:B------:R-:W-:Y:S02]  /*2850*/  ISETP.GE.AND P5, PT, R39.reuse, 0x41, PT ;  /* 0x000000412700780c */ /* 0x040fe40003fa6270 */
[----:B------:R-:W-:Y:S01]  /*2860*/  ISETP.GE.AND P6, PT, R39, 0x61, PT ;  /* 0x000000612700780c */ /* 0x000fe20003fc6270 */
[----:B------:R-:W-:Y:S04]  /*2870*/  LDS R123, [R75+0x80] ;  /* 0x000080004b7b7984 */ /* 0x000fe80000000800 */
[----:B----4-:R1:W2:Y:S02]  /*2880*/  SHFL.IDX PT, R2, R40, RZ, 0x1f ;  /* 0x00001fff28027589 */ /* 0x0102a400000e0000 */
[----:B-1----:R-:W-:-:S04]  /*2890*/  IMAD.WIDE.U32 R40, R32, UR4, R34 ;  /* 0x0000000420287c25 */ /* 0x002fc8000f8e0022 */
[----:B------:R-:W-:Y:S02]  /*28a0*/  IMAD R41, R33, UR4, R41 ;  /* 0x0000000421297c24 */ /* 0x000fe4000f8e0229 */
[----:B--2---:R-:W-:-:S04]  /*28b0*/  @P3 FFMA.FTZ R2, R117, R2, R120 ;  /* 0x0000000275023223 */ /* 0x004fc80000010078 */
[----:B------:R-:W-:Y:S01]  /*28c0*/  FFMA.FTZ R116, R36, R2, R111 ;  /* 0x0000000224747223 */ /* 0x000fe2000001006f */
[----:B------:R-:W-:-:S03]  /*28d0*/  LEA R36, P3, R40, UR8, 0x2 ;  /* 0x0000000828247c11 */ /* 0x000fc6000f8610ff */
        /* <DEDUP_REMOVED lines=8> */
[----:B------:R-:W-:Y:S02]  /*2960*/  FFMA.FTZ R6, R68, R117, R5 ;  /* 0x0000007544067223 */ /* 0x000fe40000010005 */
[----:B------:R-:W-:Y:S01]  /*2970*/  FFMA.FTZ R5, R7, R118, R4 ;  /* 0x0000007607057223 */ /* 0x000fe20000010004 */
[----:B------:R-:W-:Y:S01]  /*2980*/  FADD.FTZ R38, -R109, R104 ;  /* 0x000000686d267221 */ /* 0x000fe20000010100 */
[-C--:B------:R-:W-:Y:S01]  /*2990*/  FFMA.FTZ R103, R103, R104.reuse, R110 ;  /* 0x0000006867677223 */ /* 0x080fe2000001006e */
[----:B------:R-:W-:-:S02]  /*29a0*/  FFMA.FTZ R39, R65, R104, R6 ;  /* 0x0000006841277223 */ /* 0x000fc40000010006 */
[----:B------:R-:W-:Y:S01]  /*29b0*/  FFMA.FTZ R4, R38, R119, R5 ;  /* 0x0000007726047223 */ /* 0x000fe20000010005 */
[----:B------:R-:W-:Y:S01]  /*29c0*/  FADD.FTZ R41, -R110, R103 ;  /* 0x000000676e297221 */ /* 0x000fe20000010100 */
[----:B------:R-:W-:-:S03]  /*29d0*/  FFMA.FTZ R6, R66, R103, R39 ;  /* 0x0000006742067223 */ /* 0x000fc60000010027 */
[----:B------:R-:W-:Y:S01]  /*29e0*/  FFMA.FTZ R39, R41, R114, R4 ;  /* 0x0000007229277223 */ /* 0x000fe20000010004 */
[----:B------:R-:W-:Y:S06]  /*29f0*/  @!P3 BRA `(.L_x_9795) ;  /* 0x000000000008b947 */ /* 0x000fec0003800000 */
[----:B------:R-:W1:Y:S04]  /*2a00*/  LDS R5, [R75] ;  /* 0x000000004b057984 */ /* 0x000e680000000800 */
[----:B-1----:R1:W-:Y:S02]  /*2a10*/  REDG.E.ADD.F32.FTZ.RN.STRONG.GPU desc[UR16][R36.64], R5 ;  /* 0x00000005240079a6 */ /* 0x0023e4000c12f310 */
.L_x_9795:
[----:B------:R-:W-:Y:S05]  /*2a20*/  BSYNC.RECONVERGENT B0 ;  /* 0x0000000000007941 */ /* 0x000fea0003800200 */
.L_x_9794:
[----:B------:R-:W-:Y:S04]  /*2a30*/  BSSY.RECONVERGENT B0, `(.L_x_9796) ;  /* 0x0000003000007945 */ /* 0x000fe80003800200 */
[----:B------:R-:W-:Y:S05]  /*2a40*/  @!P4 BRA `(.L_x_9797) ;  /* 0x000000000004c947 */ /* 0x000fea0003800000 */
[----:B------:R2:W-:Y:S02]  /*2a50*/  REDG.E.ADD.F32.FTZ.RN.STRONG.GPU desc[UR16][R36.64+0x80], R123 ;  /* 0x0000807b240079a6 */ /* 0x0005e4000c12f310 */
.L_x_9797:
[----:B------:R-:W-:Y:S05]  /*2a60*/  BSYNC.RECONVERGENT B0 ;  /* 0x0000000000007941 */ /* 0x000fea0003800200 */
.L_x_9796:
[----:B-1----:R1:W3:Y:S01]  /*2a70*/  LDS R5, [R75+0x100] ;  /* 0x000100004b057984 */ /* 0x0022e20000000800 */
[----:B------:R-:W-:Y:S04]  /*2a80*/  BSSY.RECONVERGENT B0, `(.L_x_9798) ;  /* 0x0000003000007945 */ /* 0x000fe80003800200 */
[----:B------:R-:W-:Y:S05]  /*2a90*/  @!P5 BRA `(.L_x_9799) ;  /* 0x000000000004d947 */ /* 0x000fea0003800000 */
[----:B---3--:R4:W-:Y:S02]  /*2aa0*/  REDG.E.ADD.F32.FTZ.RN.STRONG.GPU desc[UR16][R36.64+0x100], R5 ;  /* 0x00010005240079a6 */ /* 0x0089e4000c12f310 */
.L_x_9799:
[----:B------:R-:W-:Y:S05]  /*2ab0*/  BSYNC.RECONVERGENT B0 ;  /* 0x0000000000007941 */ /* 0x000fea0003800200 */
.L_x_9798:
[----:B---34-:R3:W4:Y:S01]  /*2ac0*/  LDS R5, [R75+0x180] ;  /* 0x000180004b057984 */ /* 0x0187220000000800 */
[----:B------:R-:W-:Y:S04]  /*2ad0*/  BSSY.RECONVERGENT B0, `(.L_x_9800) ;  /* 0x0000003000007945 */ /* 0x000fe80003800200 */
[----:B------:R-:W-:Y:S05]  /*2ae0*/  @!P6 BRA `(.L_x_9801) ;  /* 0x000000000004e947 */ /* 0x000fea0003800000 */
[----:B----4-:R4:W-:Y:S02]  /*2af0*/  REDG.E.ADD.F32.FTZ.RN.STRONG.GPU desc[UR16][R36.64+0x180], R5 ;  /* 0x00018005240079a6 */ /* 0x0109e4000c12f310 */
.L_x_9801:
[----:B------:R-:W-:Y:S05]  /*2b00*/  BSYNC.RECONVERGENT B0 ;  /* 0x0000000000007941 */ /* 0x000fea0003800200 */
.L_x_9800:
[----:B------:R-:W5:Y:S01]  /*2b10*/  SHFL.DOWN PT, R4, R39, 0x1, 0x1f ;  /* 0x08201f0027047f89 */ /* 0x000f6200000e0000 */
[----:B------:R-:W-:Y:S01]  /*2b20*/  ISETP.GT.AND P3, PT, R70, 0x1e, PT ;  /* 0x0000001e4600780c */ /* 0x000fe20003f64270 */
[-C--:B------:R-:W-:Y:S01]  /*2b30*/  FMUL.FTZ R40, R107, R3.reuse ;  /* 0x000000036b287220 */ /* 0x080fe20000410000 */
[----:B------:R-:W-:Y:S01]  /*2b40*/  FMUL.FTZ R104, R100, R3 ;  /* 0x0000000364687220 */ /* 0x000fe20000410000 */
[----:B----4-:R-:W4:Y:S01]  /*2b50*/  SHFL.DOWN PT, R5, R6, 0x1, 0x1f ;  /* 0x08201f0006057f89 */ /* 0x010f2200000e0000 */
[-C--:B--2---:R-:W-:Y:S01]  /*2b60*/  FMUL.FTZ R36, R105, R112.reuse ;  /* 0x0000007069247220 */ /* 0x084fe20000410000 */
[----:B------:R-:W-:Y:S01]  /*2b70*/  FMUL.FTZ R3, R102, R115 ;  /* 0x0000007366037220 */ /* 0x000fe20000410000 */
[----:B------:R-:W-:Y:S01]  /*2b80*/  FMUL.FTZ R37, R106, R113 ;  /* 0x000000716a257220 */ /* 0x000fe20000410000 */
[C---:B------:R-:W-:Y:S01]  /*2b90*/  FMUL.FTZ R112, R100.reuse, R112 ;  /* 0x0000007064707220 */ /* 0x040fe20000410000 */
[C---:B------:R-:W-:Y:S01]  /*2ba0*/  FMUL.FTZ R115, R100.reuse, R115 ;  /* 0x0000007364737220 */ /* 0x040fe20000410000 */
[----:B------:R-:W-:Y:S01]  /*2bb0*/  FMUL.FTZ R113, R100, R113 ;  /* 0x0000007164717220 */ /* 0x000fe20000410000 */
[----:B------:R-:W-:Y:S01]  /*2bc0*/  FMUL.FTZ R104, R41, R104 ;  /* 0x0000006829687220 */ /* 0x000fe20000410000 */
[----:B------:R-:W-:Y:S01]  /*2bd0*/  FMUL.FTZ R112, R7, R112 ;  /* 0x0000007007707220 */ /* 0x000fe20000410000 */
[----:B------:R-:W-:Y:S01]  /*2be0*/  FMUL.FTZ R115, R2, R115 ;  /* 0x0000007302737220 */ /* 0x000fe20000410000 */
[----:B------:R-:W-:Y:S01]  /*2bf0*/  FMUL.FTZ R113, R38, R113 ;  /* 0x0000007126717220 */ /* 0x000fe20000410000 */
[-C--:B------:R-:W-:Y:S01]  /*2c00*/  FFMA.FTZ R51, R56, R36.reuse, R51 ;  /* 0x0000002438337223 */ /* 0x080fe20000010033 */
[----:B------:R-:W-:Y:S01]  /*2c10*/  FFMA.FTZ R7, R63, R36, R112 ;  /* 0x000000243f077223 */ /* 0x000fe20000010070 */
[-C--:B------:R-:W-:Y:S01]  /*2c20*/  FFMA.FTZ R52, R55, R3.reuse, R52 ;  /* 0x0000000337347223 */ /* 0x080fe20000010034 */
[----:B------:R-:W-:Y:S01]  /*2c30*/  FFMA.FTZ R2, R64, R3, R115 ;  /* 0x0000000340027223 */ /* 0x000fe20000010073 */
[-C--:B------:R-:W-:Y:S01]  /*2c40*/  FFMA.FTZ R36, R62, R37.reuse, R113 ;  /* 0x000000253e247223 */ /* 0x080fe20000010071 */
[-C--:B------:R-:W-:Y:S01]  /*2c50*/  FFMA.FTZ R3, R61, R40.reuse, R104 ;  /* 0x000000283d037223 */ /* 0x080fe20000010068 */
[----:B------:R-:W-:Y:S01]  /*2c60*/  BSSY.RECONVERGENT B0, `(.L_x_9802) ;  /* 0x000002b000007945 */ /* 0x000fe20003800200 */
[----:B------:R-:W-:Y:S01]  /*2c70*/  FFMA.FTZ R50, R53, R37, R50 ;  /* 0x0000002535327223 */ /* 0x000fe20000010032 */
[----:B------:R-:W-:Y:S01]  /*2c80*/  FFMA.FTZ R49, R54, R40, R49 ;  /* 0x0000002836317223 */ /* 0x000fe20000010031 */
[----:B-----5:R-:W-:Y:S01]  /*2c90*/  @!P3 FADD.FTZ R39, R39, R4 ;  /* 0x000000042727b221 */ /* 0x020fe20000010000 */
[----:B------:R-:W-:Y:S01]  /*2ca0*/  FADD.FTZ R58, R7, R58 ;  /* 0x0000003a073a7221 */ /* 0x000fe20000010000 */
[----:B------:R-:W-:Y:S01]  /*2cb0*/  FADD.FTZ R59, R36, R59 ;  /* 0x0000003b243b7221 */ /* 0x000fe20000010000 */
[----:B------:R-:W-:Y:S01]  /*2cc0*/  FADD.FTZ R57, R2, R57 ;  /* 0x0000003902397221 */ /* 0x000fe20000010000 */
[----:B----4-:R-:W-:Y:S01]  /*2cd0*/  @!P3 FADD.FTZ R6, R6, R5 ;  /* 0x000000050606b221 */ /* 0x010fe20000010000 */
[----:B------:R-:W2:Y:S01]  /*2ce0*/  SHFL.DOWN PT, R4, R39, 0x2, 0x1f ;  /* 0x08401f0027047f89 */ /* 0x000ea200000e0000 */
[----:B------:R-:W-:Y:S01]  /*2cf0*/  ISETP.GT.AND P3, PT, R70, 0x1d, PT ;  /* 0x0000001d4600780c */ /* 0x000fe20003f64270 */
[----:B------:R-:W-:-:S02]  /*2d00*/  FADD.FTZ R60, R3, R60 ;  /* 0x0000003c033c7221 */ /* 0x000fc40000010000 */
        /* <DEDUP_REMOVED lines=14> */
[----:B------:R-:W-:-:S03]  /*2df0*/  ISETP.NE.AND P3, PT, R70, RZ, PT ;  /* 0x000000ff4600720c */ /* 0x000fc60003f65270 */
[----:B------:R-:W4:Y:S01]  /*2e00*/  SHFL.DOWN PT, R5, R6, 0x10, 0x1f ;  /* 0x0a001f0006057f89 */ /* 0x000f2200000e0000 */
[----:B--2---:R-:W-:Y:S01]  /*2e10*/  FADD.FTZ R4, R39, R4 ;  /* 0x0000000427047221 */ /* 0x004fe20000010000 */
[----:B----4-:R-:W-:-:S08]  /*2e20*/  FADD.FTZ R5, R6, R5 ;  /* 0x0000000506057221 */ /* 0x010fd00000010000 */
[----:B------:R2:W-:Y:S01]  /*2e30*/  @!P3 STS.64 [UR6+0x318], R4 ;  /* 0x00031804ff00b988 */ /* 0x0005e20008000a06 */
[----:B------:R-:W-:Y:S01]  /*2e40*/  BAR.SYNC.DEFER_BLOCKING 0x0 ;  /* 0x0000000000007b1d */ /* 0x000fe20000010000 */
[----:B------:R-:W-:-:S04]  /*2e50*/  ISETP.GT.AND P3, PT, R70, 0xf, PT ;  /* 0x0000000f4600780c */ /* 0x000fc80003f64270 */
[----:B--2---:R-:W-:Y:S02]  /*2e60*/  FSEL R4, R39, R4, P3 ;  /* 0x0000000427047208 */ /* 0x004fe40001800000 */
[----:B------:R-:W-:Y:S01]  /*2e70*/  FSEL R5, R6, R5, P3 ;  /* 0x0000000506057208 */ /* 0x000fe20001800000 */
[----:B------:R-:W-:Y:S06]  /*2e80*/  @P1 BRA `(.L_x_9803) ;  /* 0x0000000000201947 */ /* 0x000fec0003800000 */
[----:B------:R-:W-:Y:S01]  /*2e90*/  ISETP.NE.AND P3, PT, R79, UR10, PT ;  /* 0x0000000a4f007c0c */ /* 0x000fe2000bf65270 */
[----:B------:R-:W-:-:S12]  /*2ea0*/  ULEA UR7, UR4, UR6, 0x2 ;  /* 0x0000000604077291 */ /* 0x000fd8000f8e10ff */
[----:B------:R-:W2:Y:S04]  /*2eb0*/  @P3 LDS R2, [UR7+0x19c8] ;  /* 0x0019c807ff023984 */ /* 0x000ea80008000800 */
[----:B------:R-:W4:Y:S01]  /*2ec0*/  @P3 LDS R3, [UR7+0x15c8] ;  /* 0x0015c807ff033984 */ /* 0x000f220008000800 */
[----:B--2---:R-:W-:Y:S01]  /*2ed0*/  @P3 FADD.FTZ R5, R5, R2 ;  /* 0x0000000205053221 */ /* 0x004fe20000010000 */
[----:B----4-:R-:W-:-:S04]  /*2ee0*/  @P3 FADD.FTZ R4, R4, R3 ;  /* 0x0000000304043221 */ /* 0x010fc80000010000 */
[----:B------:R2:W-:Y:S04]  /*2ef0*/  STS [UR7+0x19c8], R5 ;  /* 0x0019c805ff007988 */ /* 0x0005e80008000807 */
[----:B------:R2:W-:Y:S02]  /*2f00*/  STS [UR7+0x15c8], R4 ;  /* 0x0015c804ff007988 */ /* 0x0005e40008000807 */
.L_x_9803:
[----:B------:R-:W-:Y:S05]  /*2f10*/  BSYNC.RECONVERGENT B0 ;  /* 0x0000000000007941 */ /* 0x000fea0003800200 */
.L_x_9802:
[----:B------:R-:W-:-:S04]  /*2f20*/  UIADD3 UR4, UPT, UPT, UR4, 0x1, URZ ;  /* 0x0000000104047890 */ /* 0x000fc8000fffe0ff */
[----:B------:R-:W-:-:S09]  /*2f30*/  UISETP.GE.AND UP0, UPT, UR4, UR12, UPT ;  /* 0x0000000c0400728c */ /* 0x000fd2000bf06270 */
[----:B------:R-:W-:Y:S05]  /*2f40*/  BRA.U !UP0, `(.L_x_9804) ;  /* 0xffffffed082c7547 */ /* 0x000fea000b83ffff */
.L_x_9790:
[----:B------:R-:W-:Y:S01]  /*2f50*/  BAR.SYNC.DEFER_BLOCKING 0x0 ;  /* 0x0000000000007b1d */ /* 0x000fe20000010000 */
[----:B------:R-:W-:Y:S01]  /*2f60*/  F2FP.F16.F32.PACK_AB R48, R51, R52 ;  /* 0x000000343330723e */ /* 0x000fe200000000ff */
[----:B------:R-:W-:Y:S01]  /*2f70*/  HFMA2 R9, -RZ, RZ, 0, 0 ;  /* 0x00000000ff097431 */ /* 0x000fe200000001ff */
[----:B------:R-:W-:Y:S02]  /*2f80*/  F2FP.F16.F32.PACK_AB R49, R49, R50 ;  /* 0x000000323131723e */ /* 0x000fe400000000ff */
[----:B------:R-:W-:-:S03]  /*2f90*/  F2FP.F16.F32.PACK_AB R30, R58, R57 ;  /* 0x000000393a1e723e */ /* 0x000fc600000000ff */
[----:B------:R-:W4:Y:S01]  /*2fa0*/  LDC.64 R28, c[0x0][0x4f8] ;  /* 0x00013e00ff1c7b82 */ /* 0x000f220000000a00 */
[----:B------:R-:W5:Y:S01]  /*2fb0*/  LDCU.64 UR8, c[0x0][0x500] ;  /* 0x0000a000ff0877ac */ /* 0x000f620008000a00 */
[----:B------:R-:W-:Y:S01]  /*2fc0*/  F2FP.F16.F32.PACK_AB R31, R60, R59 ;  /* 0x0000003b3c1f723e */ /* 0x000fe200000000ff */
[----:B------:R-:W-:Y:S01]  /*2fd0*/  FADD.FTZ R57, R57, R90 ;  /* 0x0000005a39397221 */ /* 0x000fe20000010000 */
[----:B------:R-:W0:Y:S03]  /*2fe0*/  LDCU.64 UR10, c[0x0][0x550] ;  /* 0x0000aa00ff0a77ac */ /* 0x000e260008000a00 */
[----:B------:R-:W-:Y:S01]  /*2ff0*/  FADD.FTZ R58, R57, R58 ;  /* 0x0000003a393a7221 */ /* 0x000fe20000010000 */
[----:B------:R-:W1:Y:S03]  /*3000*/  LDC.64 R32, c[0x0][0x518] ;  /* 0x00014600ff207b82 */ /* 0x000e660000000a00 */
[----:B------:R-:W-:-:S04]  /*3010*/  FADD.FTZ R59, R58, R59 ;  /* 0x0000003b3a3b7221 */ /* 0x000fc80000010000 */
[----:B------:R-:W-:Y:S01]  /*3020*/  FADD.FTZ R90, R59, R60 ;  /* 0x0000003c3b5a7221 */ /* 0x000fe20000010000 */
[----:B------:R-:W-:Y:S01]  /*3030*/  STS.64 [R67], R48 ;  /* 0x0000003043007388 */ /* 0x000fe20000000a00 */
[----:B------:R-:W-:-:S03]  /*3040*/  NOP ;  /* 0x0000000000007918 */ /* 0x000fc60000000000 */
[----:B--2---:R-:W-:Y:S01]  /*3050*/  LDS.U16 R5, [R69] ;  /* 0x0000000045057984 */ /* 0x004fe20000000400 */
        /* <DEDUP_REMOVED lines=8> */
[----:B------:R-:W2:Y:S01]  /*30e0*/  LDCU.64 UR8, c[0x0][0x560] ;  /* 0x0000ac00ff0877ac */ /* 0x000ea20008000a00 */
[----:B------:R-:W-:Y:S02]  /*30f0*/  @!P1 STS [UR6+0x100], R71 ;  /* 0x00010047ff009988 */ /* 0x000fe40008000806 */
[----:B------:R-:W-:Y:S01]  /*3100*/  IADD3.X R0, PT, PT, RZ, R0, RZ, P3, !PT ;  /* 0x00000000ff007210 */ /* 0x000fe20001ffe4ff */
[----:B------:R-:W-:Y:S01]  /*3110*/  BAR.SYNC.DEFER_BLOCKING 0x0 ;  /* 0x0000000000007b1d */ /* 0x000fe20000010000 */
[----:B0-----:R-:W-:-:S04]  /*3120*/  LEA R2, P5, R3, UR10, 0x1 ;  /* 0x0000000a03027c11 */ /* 0x001fc8000f8a08ff */
[----:B------:R-:W-:Y:S01]  /*3130*/  LEA.HI.X R3, R3, UR11, R0, 0x1, P5 ;  /* 0x0000000b03037c11 */ /* 0x000fe2000a8f0c00 */
[----:B------:R-:W0:Y:S02]  /*3140*/  LDS R27, [UR6+0x100] ;  /* 0x00010006ff1b7984 */ /* 0x000e240008000800 */
[-C--:B0-----:R-:W-:Y:S02]  /*3150*/  ISETP.GE.AND P0, PT, R80, R27.reuse, PT ;  /* 0x0000001b5000720c */ /* 0x081fe40003f06270 */
[-C--:B------:R-:W-:Y:S02]  /*3160*/  ISETP.GE.AND P2, PT, R78, R27.reuse, PT ;  /* 0x0000001b4e00720c */ /* 0x080fe40003f46270 */
[-C--:B------:R-:W-:Y:S02]  /*3170*/  ISETP.GE.AND P3, PT, R76, R27.reuse, PT ;  /* 0x0000001b4c00720c */ /* 0x080fe40003f66270 */
[----:B------:R-:W-:-:S07]  /*3180*/  ISETP.GE.AND P4, PT, R74, R27, PT ;  /* 0x0000001b4a00720c */ /* 0x000fce0003f86270 */
[----:B------:R-:W-:Y:S04]  /*3190*/  @!P0 STG.E.U16 desc[UR16][R2.64], R5 ;  /* 0x0000000502008986 */ /* 0x000fe8000c101510 */
[----:B------:R-:W-:Y:S04]  /*31a0*/  @!P2 STG.E.U16 desc[UR16][R2.64+0x40], R7 ;  /* 0x000040070200a986 */ /* 0x000fe8000c101510 */
[----:B------:R-:W-:Y:S04]  /*31b0*/  @!P3 STG.E.U16 desc[UR16][R2.64+0x80], R23 ;  /* 0x000080170200b986 */ /* 0x000fe8000c101510 */
[----:B------:R1:W-:Y:S01]  /*31c0*/  @!P4 STG.E.U16 desc[UR16][R2.64+0xc0], R25 ;  /* 0x0000c0190200c986 */ /* 0x0003e2000c101510 */
[----:B------:R-:W-:Y:S01]  /*31d0*/  BAR.SYNC.DEFER_BLOCKING 0x0 ;  /* 0x0000000000007b1d */ /* 0x000fe20000010000 */
[----:B-1----:R-:W-:-:S04]  /*31e0*/  IMAD.WIDE.U32 R2, R32, UR18, R8 ;  /* 0x0000001220027c25 */ /* 0x002fc8000f8e0008 */
[----:B------:R-:W-:Y:S01]  /*31f0*/  IMAD R3, R33, UR18, R3 ;  /* 0x0000001221037c24 */ /* 0x000fe2000f8e0203 */
        /* <DEDUP_REMOVED lines=14> */
[----:B--2---:R-:W-:-:S04]  /*32e0*/  LEA R2, P4, R3, UR8, 0x1 ;  /* 0x0000000803027c11 */ /* 0x004fc8000f8808ff */
        /* <DEDUP_REMOVED lines=20> */
.L_x_9788:
        /* <DEDUP_REMOVED lines=34> */
.L_x_9807:
[----:B------:R-:W-:Y:S05]  /*3650*/  BSYNC.RECONVERGENT B0 ;  /* 0x0000000000007941 */ /* 0x000fea0003800200 */
.L_x_9806:
        /* <DEDUP_REMOVED lines=26> */
.L_x_9809:
[----:B------:R-:W-:Y:S05]  /*3800*/  BSYNC.RECONVERGENT B0 ;  /* 0x0000000000007941 */ /* 0x000fea0003800200 */
.L_x_9808:
[----:B------:R-:W-:Y:S05]  /*3810*/  @P2 EXIT ;  /* 0x000000000000294d */ /* 0x000fea0003800000 */
[----:B------:R-:W1:Y:S01]  /*3820*/  LDCU.64 UR8, c[0x0][0x4e8] ;  /* 0x00009d00ff0877ac */ /* 0x000e620008000a00 */
[----:B------:R-:W2:Y:S01]  /*3830*/  S2UR UR5, SR_CgaCtaId ;  /* 0x00000000000579c3 */ /* 0x000ea20000008800 */
[----:B------:R-:W-:Y:S01]  /*3840*/  BSSY.RECONVERGENT B0, `(.L_x_9810) ;  /* 0x0000022000007945 */ /* 0x000fe20003800200 */
[----:B------:R-:W-:Y:S01]  /*3850*/  UMOV UR4, 0x400 ;  /* 0x0000040000047882 */ /* 0x000fe20000000000 */
[----:B------:R-:W4:Y:S01]  /*3860*/  LDCU UR6, c[0x0][0x360] ;  /* 0x00006c00ff0677ac */ /* 0x000f220008000800 */
[----:B------:R-:W0:Y:S01]  /*3870*/  LDCU.64 UR10, c[0x0][0x4b0] ;  /* 0x00009600ff0a77ac */ /* 0x000e220008000a00 */
[----:B------:R-:W0:Y:S01]  /*3880*/  LDCU.64 UR12, c[0x0][0x530] ;  /* 0x0000a600ff0c77ac */ /* 0x000e220008000a00 */
[----:B------:R-:W0:Y:S01]  /*3890*/  LDCU.64 UR14, c[0x0][0x4f0] ;  /* 0x00009e00ff0e77ac */ /* 0x000e220008000a00 */
[C---:B-1----:R-:W-:Y:S01]  /*38a0*/  IMAD.WIDE.U32 R2, R101.reuse, UR8, RZ ;  /* 0x0000000865027c25 */ /* 0x042fe2000f8e00ff */
[----:B------:R-:W1:Y:S03]  /*38b0*/  LDCU.64 UR18, c[0x0][0x540] ;  /* 0x0000a800ff1277ac */ /* 0x000e660008000a00 */
[----:B------:R-:W-:Y:S01]  /*38c0*/  IMAD R101, R101, UR9, R3 ;  /* 0x0000000965657c24 */ /* 0x000fe2000f8e0203 */
[----:B0-2-4-:R-:W-:-:S12]  /*38d0*/  ULEA UR4, UR5, UR4, 0x18 ;  /* 0x0000000405047291 */ /* 0x015fd8000f8ec0ff */
.L_x_9811:
        /* <DEDUP_REMOVED lines=25> */
.L_x_9810:
[----:B------:R-:W-:Y:S05]  /*3a70*/  EXIT ;  /* 0x000000000000794d */ /* 0x000fea0003800000 */
.L_x_9812:
        /* <DEDUP_REMOVED lines=16> */
.L_x_10545:


//--------------------- .text._Z25selective_scan_bwd_kernelI32Selective_Scan_bwd_kernel_traitsILi32ELi4ELb0ELb1ELb0ELb1ELb0EN3c104HalfEfEEv12SSMParamsBwd --------------------------
	.section	.text._Z25selective_scan_bwd_kernelI32Selective_Scan_bwd_kernel_traitsILi32ELi4ELb0ELb1ELb0ELb1ELb0EN3c104HalfEfEEv12SSMParamsBwd,"ax",@progbits
	.align	128
        .global         _Z25selective_scan_bwd_kernelI32Selective_Scan_bwd_kernel_traitsILi32ELi4ELb0ELb1ELb0ELb1ELb0EN3c104HalfEfEEv12SSMParamsBwd
        .type           _Z25selective_scan_bwd_kernelI32Selective_Scan_bwd_kernel_traitsILi32ELi4ELb0ELb1ELb0ELb1ELb0EN3c104HalfEfEEv12SSMParamsBwd,@function
        .size           _Z25selective_scan_bwd_kernelI32Selective_Scan_bwd_kernel_traitsILi32ELi4ELb0ELb1ELb0ELb1ELb0EN3c104HalfEfEEv12SSMParamsBwd,(.L_x_10546 - _Z25selective_scan_bwd_kernelI32Selective_Scan_bwd_kernel_traitsILi32ELi4ELb0ELb1ELb0ELb1ELb0EN3c104HalfEfEEv12SSMParamsBwd)
        .other          _Z25selective_scan_bwd_kernelI32Selective_Scan_bwd_kernel_traitsILi32ELi4ELb0ELb1ELb0ELb1ELb0EN3c104HalfEfEEv12SSMParamsBwd,@"STO_CUDA_ENTRY STV_DEFAULT"
_Z25selective_scan_bwd_kernelI32Selective_Scan_bwd_kernel_traitsILi32ELi4ELb0ELb1ELb0ELb1ELb0EN3c104HalfEfEEv12SSMParamsBwd:
.text._Z25selective_scan_bwd_kernelI32Selective_Scan_bwd_kernel_traitsILi32ELi4ELb0ELb1ELb0ELb1ELb0EN3c104HalfEfEEv12SSMParamsBwd:
        /* <DEDUP_REMOVED lines=49> */
[----:B------:R-:W4:Y:S01]  /*0310*/  @P0 LDC R25, c[0x0][0x38c] ;  /* 0x0000e300ff190b82 */ /* 0x000f220000000800 */
[----:B------:R-:W-:Y:S01]  /*0320*/  UIMAD UR8, UR18, UR9, UR5 ;  /* 0x00000009120872a4 */ /* 0x000fe2000f8e0205 */
[----:B------:R-:W-:Y:S01]  /*0330*/  MOV R6, UR4 ;  /* 0x0000000400067c02 */ /* 0x000fe20008000f00 */
[----:B------:R-:W-:Y:S01]  /*0340*/  UIMAD UR4, UR18, UR13, UR7 ;  /* 0x0000000d120472a4 */ /* 0x000fe2000f8e0207 */
[----:B------:R-:W-:Y:S01]  /*0350*/  IMAD.U32 R8, RZ, RZ, UR6 ;  /* 0x00000006ff087e24 */ /* 0x000fe2000f8e00ff */
[----:B------:R-:W-:Y:S01]  /*0360*/  MOV R9, UR7 ;  /* 0x0000000700097c02 */ /* 0x000fe20008000f00 */
[----:B------:R-:W2:Y:S01]  /*0370*/  LDCU.64 UR6, c[0x0][0x498] ;  /* 0x00009300ff0677ac */ /* 0x000ea20008000a00 */
[----:B------:R-:W-:Y:S02]  /*0380*/  @!P2 IADD3 R11, PT, PT, R11, 0x1, RZ ;  /* 0x000000010b0ba810 */ /* 0x000fe40007ffe0ff */
[----:B------:R-:W-:Y:S02]  /*0390*/  LOP3.LUT R0, R2, R13, RZ, 0x3c, !PT ;  /* 0x0000000d02007212 */ /* 0x000fe400078e3cff */
[----:B------:R-:W-:-:S02]  /*03a0*/  MOV R7, UR5 ;  /* 0x0000000500077c02 */ /* 0x000fc40008000f00 */
[----:B------:R-:W-:Y:S02]  /*03b0*/  @P1 IADD3 R11, PT, PT, R11, 0x1, RZ ;  /* 0x000000010b0b1810 */ /* 0x000fe40007ffe0ff */
[----:B------:R-:W-:Y:S01]  /*03c0*/  MOV R7, UR8 ;  /* 0x0000000800077c02 */ /* 0x000fe20008000f00 */
[----:B------:R-:W1:Y:S01]  /*03d0*/  LDCU.64 UR8, c[0x0][0x3b0] ;  /* 0x00007600ff0877ac */ /* 0x000e620008000a00 */
[----:B------:R-:W-:Y:S01]  /*03e0*/  ISETP.GE.AND P3, PT, R0, RZ, PT ;  /* 0x000000ff0000720c */ /* 0x000fe20003f66270 */
[----:B---3--:R-:W-:Y:S01]  /*03f0*/  @P0 IMAD R0, R5, UR18, R2 ;  /* 0x0000001205000c24 */ /* 0x008fe2000f8e0202 */
[----:B------:R-:W-:Y:S02]  /*0400*/  ISETP.NE.AND P2, PT, R13, RZ, PT ;  /* 0x000000ff0d00720c */ /* 0x000fe40003f45270 */
[----:B------:R-:W-:Y:S01]  /*0410*/  MOV R55, R11 ;  /* 0x0000000b00377202 */ /* 0x000fe20000000f00 */
[----:B------:R-:W-:Y:S01]  /*0420*/  @P0 IMAD R0, R0, R23, RZ ;  /* 0x0000001700000224 */ /* 0x000fe200078e02ff */
[----:B------:R-:W3:Y:S03]  /*0430*/  @P0 LDC.64 R10, c[0x0][0x480] ;  /* 0x00012000ff0a0b82 */ /* 0x000ee60000000a00 */
[----:B----4-:R-:W-:Y:S01]  /*0440*/  @P0 IMAD R5, R0, R25, RZ ;  /* 0x0000001900050224 */ /* 0x010fe200078e02ff */
[----:B------:R-:W-:Y:S01]  /*0450*/  MOV R9, UR4 ;  /* 0x0000000400097c02 */ /* 0x000fe20008000f00 */
[----:B--2---:R-:W-:-:S03]  /*0460*/  UIMAD.WIDE.U32 UR4, UR18, UR6, URZ ;  /* 0x00000006120472a5 */ /* 0x004fc6000f8e00ff */
[----:B------:R-:W2:Y:S01]  /*0470*/  LDC.64 R24, c[0x0][0x460] ;  /* 0x00011800ff187b82 */ /* 0x000ea20000000a00 */
[----:B------:R-:W-:Y:S02]  /*0480*/  @!P3 IADD3 R55, PT, PT, -R55, RZ, RZ ;  /* 0x000000ff3737b210 */ /* 0x000fe40007ffe1ff */
[----:B------:R-:W-:Y:S02]  /*0490*/  @!P2 LOP3.LUT R55, RZ, R13, RZ, 0x33, !PT ;  /* 0x0000000dff37a212 */ /* 0x000fe400078e33ff */
[C---:B------:R-:W-:Y:S02]  /*04a0*/  LEA R13, R23.reuse, 0xffffff80, 0x7 ;  /* 0xffffff80170d7811 */ /* 0x040fe400078e38ff */
[----:B------:R-:W-:Y:S01]  /*04b0*/  ISETP.GE.AND P1, PT, R23, 0x1, PT ;  /* 0x000000011700780c */ /* 0x000fe20003f26270 */
[----:B------:R-:W-:Y:S01]  /*04c0*/  UIMAD UR5, UR18, UR7, UR5 ;  /* 0x00000007120572a4 */ /* 0x000fe2000f8e0205 */
[----:B------:R-:W4:Y:S01]  /*04d0*/  LDC.64 R22, c[0x0][0x4a8] ;  /* 0x00012a00ff167b82 */ /* 0x000f220000000a00 */
[----:B-1----:R-:W-:Y:S01]  /*04e0*/  UIMAD.WIDE.U32 UR6, UR18, UR8, URZ ;  /* 0x00000008120672a5 */ /* 0x002fe2000f8e00ff */
[----:B------:R-:W-:Y:S01]  /*04f0*/  SHF.R.S32.HI R33, RZ, 0x1f, R55 ;  /* 0x0000001fff217819 */ /* 0x000fe20000011437 */
[----:B------:R-:W-:-:S02]  /*0500*/  IMAD.WIDE.U32 R6, R2, UR10, R6 ;  /* 0x0000000a02067c25 */ /* 0x000fc4000f8e0006 */
[----:B------:R-:W-:Y:S02]  /*0510*/  UIMAD UR7, UR18, UR9, UR7 ;  /* 0x00000009120772a4 */ /* 0x000fe4000f8e0207 */
[C---:B------:R-:W-:Y:S01]  /*0520*/  IMAD.WIDE.U32 R8, R2.reuse, UR14, R8 ;  /* 0x0000000e02087c25 */ /* 0x040fe2000f8e0008 */
[----:B------:R-:W-:Y:S02]  /*0530*/  IADD3 R12, P2, PT, R13, R6, RZ ;  /* 0x000000060d0c7210 */ /* 0x000fe40007f5e0ff */
[----:B------:R-:W-:Y:S01]  /*0540*/  CS2R R64, SRZ ;  /* 0x0000000000407805 */ /* 0x000fe2000001ff00 */
[----:B------:R-:W-:Y:S01]  /*0550*/  IMAD R0, R33, R20, RZ ;  /* 0x0000001421007224 */ /* 0x000fe200078e02ff */
[----:B------:R-:W-:Y:S01]  /*0560*/  IADD3 R18, P3, PT, R13, R8, RZ ;  /* 0x000000080d127210 */ /* 0x000fe20007f7e0ff */
[C---:B------:R-:W-:Y:S02]  /*0570*/  IMAD R19, R2.reuse, UR11, R7 ;  /* 0x0000000b02137c24 */ /* 0x040fe4000f8e0207 */
[----:B------:R-:W-:-:S02]  /*0580*/  IMAD R17, R2, UR15, R9 ;  /* 0x0000000f02117c24 */ /* 0x000fc4000f8e0209 */
[----:B------:R-:W-:-:S04]  /*0590*/  IMAD.WIDE.U32 R6, R2, R14, UR4 ;  /* 0x0000000402067e25 */ /* 0x000fc8000f8e000e */
[----:B---3--:R-:W-:-:S04]  /*05a0*/  @P0 IMAD.WIDE R64, R5, 0x8, R10 ;  /* 0x0000000805400825 */ /* 0x008fc800078e020a */
[----:B------:R-:W-:Y:S01]  /*05b0*/  IMAD.WIDE.U32 R8, R55, R20, UR6 ;  /* 0x0000000637087e25 */ /* 0x000fe2000f8e0014 */
[----:B------:R-:W-:-:S03]  /*05c0*/  IADD3 R6, P4, PT, R13, R6, RZ ;  /* 0x000000060d067210 */ /* 0x000fc60007f9e0ff */
[----:B------:R-:W-:Y:S01]  /*05d0*/  IMAD R5, R55, R21, R0 ;  /* 0x0000001537057224 */ /* 0x000fe200078e0200 */
[----:B------:R-:W-:Y:S01]  /*05e0*/  SHF.R.S32.HI R0, RZ, 0x1f, R13 ;  /* 0x0000001fff007819 */ /* 0x000fe2000001140d */
[----:B------:R-:W-:Y:S01]  /*05f0*/  IMAD R15, R2, R15, R7 ;  /* 0x0000000f020f7224 */ /* 0x000fe200078e0207 */
[----:B------:R-:W-:Y:S02]  /*0600*/  IADD3 R13, P5, PT, R13, R8, RZ ;  /* 0x000000080d0d7210 */ /* 0x000fe40007fbe0ff */
[----:B------:R-:W-:Y:S02]  /*0610*/  IADD3.X R10, PT, PT, R0, R19, RZ, P2, !PT ;  /* 0x00000013000a7210 */ /* 0x000fe400017fe4ff */
[----:B--2---:R-:W-:Y:S02]  /*0620*/  LEA R8, P0, R12, R24, 0x1 ;  /* 0x000000180c087211 */ /* 0x004fe400078008ff */
[----:B------:R-:W-:Y:S01]  /*0630*/  IADD3 R9, PT, PT, R9, R5, RZ ;  /* 0x0000000509097210 */ /* 0x000fe20007ffe0ff */
[----:B------:R-:W-:Y:S01]  /*0640*/  IMAD.X R5, R0, 0x1, R17, P3 ;  /* 0x0000000100057824 */ /* 0x000fe200018e0611 */
[----:B------:R-:W-:Y:S01]  /*0650*/  LEA.HI.X R10, R12, R25, R10, 0x1, P0 ;  /* 0x000000190c0a7211 */ /* 0x000fe200000f0c0a */
[----:B----4-:R-:W-:Y:S01]  /*0660*/  IMAD.WIDE.U32 R62, R2, R22, RZ ;  /* 0x00000016023e7225 */ /* 0x010fe200078e00ff */
[----:B------:R-:W-:-:S02]  /*0670*/  IADD3.X R15, PT, PT, R0, R15, RZ, P4, !PT ;  /* 0x0000000f000f7210 */ /* 0x000fc400027fe4ff */
[----:B------:R-:W-:Y:S02]  /*0680*/  LEA R12, P0, R18, R26, 0x1 ;  /* 0x0000001a120c7211 */ /* 0x000fe400078008ff */
[----:B------:R-:W-:Y:S02]  /*0690*/  LEA R14, P2, R6, R28, 0x1 ;  /* 0x0000001c060e7211 */ /* 0x000fe400078408ff */
[----:B------:R-:W-:Y:S02]  /*06a0*/  IADD3.X R0, PT, PT, R0, R9, RZ, P5, !PT ;  /* 0x0000000900007210 */ /* 0x000fe40002ffe4ff */
[----:B0-----:R-:W-:Y:S02]  /*06b0*/  LEA R16, P3, R13, R30, 0x1 ;  /* 0x0000001e0d107211 */ /* 0x001fe400078608ff */
[----:B------:R-:W-:Y:S01]  /*06c0*/  LEA.HI.X R18, R18, R27, R5, 0x1, P0 ;  /* 0x0000001b12127211 */ /* 0x000fe200000f0c05 */
[----:B------:R-:W-:Y:S01]  /*06d0*/  IMAD R5, R2, R23, R63 ;  /* 0x0000001702057224 */ /* 0x000fe200078e023f */
[----:B------:R-:W-:-:S02]  /*06e0*/  LEA.HI.X R15, R6, R29, R15, 0x1, P2 ;  /* 0x0000001d060f7211 */ /* 0x000fc400010f0c0f */
[----:B------:R-:W-:Y:S02]  /*06f0*/  CS2R R6, SRZ ;  /* 0x0000000000067805 */ /* 0x000fe4000001ff00 */
[----:B------:R-:W-:Y:S01]  /*0700*/  LEA.HI.X R17, R13, R31, R0, 0x1, P3 ;  /* 0x0000001f0d117211 */ /* 0x000fe200018f0c00 */
[----:B------:R-:W-:Y:S06]  /*0710*/  @!P1 BRA `(.L_x_9813) ;  /* 0x0000002c00709947 */ /* 0x000fec0003800000 */
[----:B------:R-:W0:Y:S01]  /*0720*/  S2R R60, SR_TID.X ;  /* 0x00000000003c7919 */ /* 0x000e220000002100 */
[----:B------:R-:W1:Y:S01]  /*0730*/  S2UR UR5, SR_CgaCtaId ;  /* 0x00000000000579c3 */ /* 0x000e620000008800 */
[----:B------:R-:W2:Y:S01]  /*0740*/  LDCU.64 UR6, c[0x0][0x3a0] ;  /* 0x00007400ff0677ac */ /* 0x000ea20008000a00 */
[----:B------:R-:W-:Y:S02]  /*0750*/  MOV R61, RZ ;  /* 0x000000ff003d7202 */ /* 0x000fe40000000f00 */
[----:B------:R-:W-:Y:S01]  /*0760*/  MOV R13, R18 ;  /* 0x00000012000d7202 */ /* 0x000fe20000000f00 */
[----:B------:R-:W3:Y:S03]  /*0770*/  LDCU.64 UR10, c[0x0][0x4c0] ;  /* 0x00009800ff0a77ac */ /* 0x000ee60008000a00 */
        /* <DEDUP_REMOVED lines=8> */
[----:B------:R-:W-:Y:S02]  /*0800*/  IMAD R27, R55, UR11, R0 ;  /* 0x0000000b371b7c24 */ /* 0x000fe4000f8e0200 */
        /* <DEDUP_REMOVED lines=11> */
[----:B------:R-:W-:-:S02]  /*08c0*/  CS2R R6, SRZ ;  /* 0x0000000000067805 */ /* 0x000fc4000001ff00 */
[----:B--2---:R-:W-:Y:S01]  /*08d0*/  MOV R19, UR6 ;  /* 0x0000000600137c02 */ /* 0x004fe20008000f00 */
[C---:B------:R-:W-:Y:S01]  /*08e0*/  IMAD R22, R60.reuse, -0xc, R23 ;  /* 0xfffffff43c167824 */ /* 0x040fe200078e0217 */
[----:B------:R-:W-:Y:S02]  /*08f0*/  IADD3 R21, PT, PT, R60, 0x200, RZ ;  /* 0x000002003c157810 */ /* 0x000fe40007ffe0ff */
[C---:B------:R-:W-:Y:S02]  /*0900*/  LOP3.LUT R23, R20.reuse, 0x20, RZ, 0xfc, !PT ;  /* 0x0000002014177812 */ /* 0x040fe400078efcff */
[C---:B------:R-:W-:Y:S02]  /*0910*/  LOP3.LUT R24, R20.reuse, 0x40, RZ, 0xfc, !PT ;  /* 0x0000004014187812 */ /* 0x040fe400078efcff */
[----:B------:R-:W-:Y:S02]  /*0920*/  LOP3.LUT R25, R20, 0x60, RZ, 0xfc, !PT ;  /* 0x0000006014197812 */ /* 0x000fe400078efcff */
[----:B------:R-:W-:-:S07]  /*0930*/  IADD3 R26, PT, PT, R55, R27, RZ ;  /* 0x0000001b371a7210 */ /* 0x000fce0007ffe0ff */
.L_x_9837:
        /* <DEDUP_REMOVED lines=34> */
[----:B----4-:R1:W-:Y:S04]  /*0b60*/  STS.U16 [R30+0x80], R39 ;  /* 0x000080271e007388 */ /* 0x0103e80000000400 */
[----:B------:R2:W-:Y:S01]  /*0b70*/  STS.U16 [R30+0xc0], R41 ;  /* 0x0000c0291e007388 */ /* 0x0005e20000000400 */
[----:B------:R-:W-:-:S03]  /*0b80*/  NOP ;  /* 0x0000000000007918 */ /* 0x000fc60000000000 */
[----:B------:R-:W-:Y:S01]  /*0b90*/  LDS.64 R32, [R31] ;  /* 0x000000001f207984 */ /* 0x000fe20000000a00 */
[----:B------:R-:W-:Y:S06]  /*0ba0*/  BAR.SYNC.DEFER_BLOCKING 0x0 ;  /* 0x0000000000007b1d */ /* 0x000fec0000010000 */
[----:B------:R-:W3:Y:S04]  /*0bb0*/  @!P0 LDG.E.U16 R43, desc[UR16][R50.64] ;  /* 0x00000010322b8981 */ /* 0x000ee8000c1e1500 */
[----:B------:R-:W4:Y:S04]  /*0bc0*/  @!P1 LDG.E.U16 R45, desc[UR16][R50.64+0x40] ;  /* 0x00004010322d9981 */ /* 0x000f28000c1e1500 */
[----:B------:R-:W4:Y:S04]  /*0bd0*/  @!P2 LDG.E.U16 R47, desc[UR16][R50.64+0x80] ;  /* 0x00008010322fa981 */ /* 0x000f28000c1e1500 */
[----:B------:R-:W4:Y:S01]  /*0be0*/  @!P3 LDG.E.U16 R49, desc[UR16][R50.64+0xc0] ;  /* 0x0000c0103231b981 */ /* 0x000f22000c1e1500 */
[----:B------:R-:W-:-:S02]  /*0bf0*/  IADD3 R34, P4, PT, R67, R14, RZ ;  /* 0x0000000e43227210 */ /* 0x000fc40007f9e0ff */
[----:B0-----:R-:W-:Y:S02]  /*0c00*/  PRMT R37, RZ, 0x7610, R37 ;  /* 0x00007610ff257816 */ /* 0x001fe40000000025 */
[----:B-1----:R-:W-:Y:S02]  /*0c10*/  PRMT R39, RZ, 0x7610, R39 ;  /* 0x00007610ff277816 */ /* 0x002fe40000000027 */
[----:B--2---:R-:W-:Y:S02]  /*0c20*/  PRMT R41, RZ, 0x7610, R41 ;  /* 0x00007610ff297816 */ /* 0x004fe40000000029 */
[----:B------:R-:W-:Y:S02]  /*0c30*/  PRMT R67, RZ, 0x7610, R67 ;  /* 0x00007610ff437816 */ /* 0x000fe40000000043 */
[----:B------:R-:W-:Y:S01]  /*0c40*/  IADD3.X R35, PT, PT, RZ, R15, RZ, P4, !PT ;  /* 0x0000000fff237210 */ /* 0x000fe200027fe4ff */
[----:B---3--:R-:W-:Y:S04]  /*0c50*/  STS.U16 [R30], R43 ;  /* 0x0000002b1e007388 */ /* 0x008fe80000000400 */
[----:B----4-:R-:W-:Y:S04]  /*0c60*/  STS.U16 [R30+0x40], R45 ;  /* 0x0000402d1e007388 */ /* 0x010fe80000000400 */
[----:B------:R-:W-:Y:S04]  /*0c70*/  STS.U16 [R30+0x80], R47 ;  /* 0x0000802f1e007388 */ /* 0x000fe80000000400 */
        /* <DEDUP_REMOVED lines=8> */
[----:B0-----:R-:W-:Y:S01]  /*0d00*/  HADD2.F32 R43, -RZ, R68.H0_H0 ;  /* 0x20000044ff2b7230 */ /* 0x001fe20000004100 */
[----:B------:R-:W-:Y:S01]  /*0d10*/  BSSY.RECONVERGENT B0, `(.L_x_9814) ;  /* 0x0000032000007945 */ /* 0x000fe20003800200 */
[----:B------:R-:W-:-:S02]  /*0d20*/  HADD2.F32 R49, -RZ, R69.H0_H0 ;  /* 0x20000045ff317230 */ /* 0x000fc40000004100 */
[----:B------:R-:W-:Y:S02]  /*0d30*/  HADD2.F32 R47, -RZ, R68.H1_H1 ;  /* 0x30000044ff2f7230 */ /* 0x000fe40000004100 */
[--C-:B-----5:R-:W-:Y:S01]  /*0d40*/  FADD.FTZ R36, R43, R4.reuse ;  /* 0x000000042b247221 */ /* 0x120fe20000010000 */
[----:B------:R-:W-:Y:S02]  /*0d50*/  HADD2.F32 R69, -RZ, R69.H1_H1 ;  /* 0x30000045ff457230 */ /* 0x000fe40000004100 */
[----:B------:R-:W-:Y:S02]  /*0d60*/  FADD.FTZ R38, R49, R4 ;  /* 0x0000000431267221 */ /* 0x000fe40000010000 */
[----:B------:R-:W-:-:S03]  /*0d70*/  FSETP.GTU.FTZ.AND P2, PT, R36, 20, PT ;  /* 0x41a000002400780b */ /* 0x000fc60003f5c000 */
[----:B------:R-:W-:Y:S01]  /*0d80*/  FSETP.GTU.FTZ.AND P0, PT, R38, 20, PT ;  /* 0x41a000002600780b */ /* 0x000fe20003f1c000 */
[----:B--2---:R0:W-:Y:S04]  /*0d90*/  STS.U16 [R30], R37 ;  /* 0x000000251e007388 */ /* 0x0041e80000000400 */
[----:B---3--:R1:W-:Y:S04]  /*0da0*/  STS.U16 [R30+0x40], R39 ;  /* 0x000040271e007388 */ /* 0x0083e80000000400 */
[----:B----4-:R2:W-:Y:S01]  /*0db0*/  STS.U16 [R30+0x80], R41 ;  /* 0x000080291e007388 */ /* 0x0105e20000000400 */
[----:B0-----:R-:W-:-:S03]  /*0dc0*/  FADD.FTZ R37, R47, R4 ;  /* 0x000000042f257221 */ /* 0x001fc60000010000 */
[----:B------:R0:W-:Y:S01]  /*0dd0*/  STS.U16 [R30+0xc0], R67 ;  /* 0x0000c0431e007388 */ /* 0x0001e20000000400 */
[----:B------:R-:W-:-:S03]  /*0de0*/  NOP ;  /* 0x0000000000007918 */ /* 0x000fc60000000000 */
[----:B------:R0:W3:Y:S01]  /*0df0*/  LDS.64 R44, [R31] ;  /* 0x000000001f2c7984 */ /* 0x0000e20000000a00 */
[----:B-1----:R-:W-:Y:S01]  /*0e00*/  FADD.FTZ R39, R69, R4 ;  /* 0x0000000445277221 */ /* 0x002fe20000010000 */
[----:B------:R-:W-:Y:S01]  /*0e10*/  FSETP.GTU.FTZ.AND P3, PT, R37, 20, PT ;  /* 0x41a000002500780b */ /* 0x000fe20003f7c000 */
[----:B--2---:R-:W-:-:S03]  /*0e20*/  HADD2.F32 R41, -RZ, R32.H0_H0 ;  /* 0x20000020ff297230 */ /* 0x004fc60000004100 */
[----:B------:R-:W-:Y:S01]  /*0e30*/  FSETP.GTU.FTZ.AND P1, PT, R39, 20, PT ;  /* 0x41a000002700780b */ /* 0x000fe20003f3c000 */
[----:B------:R-:W-:-:S12]  /*0e40*/  @P2 BRA `(.L_x_9815) ;  /* 0x0000000000782947 */ /* 0x000fd80003800000 */
        /* <DEDUP_REMOVED lines=30> */
.L_x_9815:
[----:B------:R-:W-:Y:S05]  /*1030*/  BSYNC.RECONVERGENT B0 ;  /* 0x0000000000007941 */ /* 0x000fea0003800200 */
.L_x_9814:
[----:B------:R-:W-:Y:S04]  /*1040*/  BSSY.RECONVERGENT B0, `(.L_x_9816) ;  /* 0x0000020000007945 */ /* 0x000fe80003800200 */
        /* <DEDUP_REMOVED lines=31> */
.L_x_9817:
[----:B------:R-:W-:Y:S05]  /*1240*/  BSYNC.RECONVERGENT B0 ;  /* 0x0000000000007941 */ /* 0x000fea0003800200 */
.L_x_9816:
        /* <DEDUP_REMOVED lines=32> */
.L_x_9819:
[----:B------:R-:W-:Y:S05]  /*1450*/  BSYNC.RECONVERGENT B0 ;  /* 0x0000000000007941 */ /* 0x000fea0003800200 */
.L_x_9818:
        /* <DEDUP_REMOVED lines=32> */
.L_x_9821:
[----:B------:R-:W-:Y:S05]  /*1660*/  BSYNC.RECONVERGENT B0 ;  /* 0x0000000000007941 */ /* 0x000fea0003800200 */
.L_x_9820:
[----:B------:R-:W1:Y:S01]  /*1670*/  LDCU UR4, c[0x0][0x38c] ;  /* 0x00007180ff0477ac */ /* 0x000e620008000800 */
[----:B---3--:R-:W-:Y:S01]  /*1680*/  HADD2.F32 R0, -RZ, R44.H0_H0 ;  /* 0x2000002cff007230 */ /* 0x008fe20000004100 */
[----:B------:R-:W-:Y:S01]  /*1690*/  PRMT R47, RZ, 0x7610, R47 ;  /* 0x00007610ff2f7816 */ /* 0x000fe2000000002f */
[----:B------:R-:W-:Y:S01]  /*16a0*/  HADD2.F32 R40, -RZ, R32.H1_H1 ;  /* 0x30000020ff287230 */ /* 0x000fe20000004100 */
[----:B------:R-:W-:Y:S01]  /*16b0*/  CS2R R48, SRZ ;  /* 0x0000000000307805 */ /* 0x000fe2000001ff00 */
[----:B------:R-:W-:Y:S02]  /*16c0*/  HADD2.F32 R44, -RZ, R44.H1_H1 ;  /* 0x3000002cff2c7230 */ /* 0x000fe40000004100 */
[----:B------:R-:W-:Y:S01]  /*16d0*/  FFMA.FTZ R7, R0, R41, R7 ;  /* 0x0000002900077223 */ /* 0x000fe20000010007 */
[----:B------:R-:W-:Y:S01]  /*16e0*/  HADD2.F32 R43, -RZ, R33.H0_H0 ;  /* 0x20000021ff2b7230 */ /* 0x000fe20000004100 */
[----:B------:R-:W-:Y:S01]  /*16f0*/  CS2R R86, SRZ ;  /* 0x0000000000567805 */ /* 0x000fe2000001ff00 */
[----:B------:R-:W-:-:S02]  /*1700*/  HADD2.F32 R46, -RZ, R45.H0_H0 ;  /* 0x2000002dff2e7230 */ /* 0x000fc40000004100 */
[----:B------:R-:W-:Y:S01]  /*1710*/  FFMA.FTZ R7, R44, R40, R7 ;  /* 0x000000282c077223 */ /* 0x000fe20000010007 */
[----:B------:R-:W-:Y:S02]  /*1720*/  HADD2.F32 R42, -RZ, R33.H1_H1 ;  /* 0x30000021ff2a7230 */ /* 0x000fe40000004100 */
[----:B------:R-:W-:Y:S01]  /*1730*/  FMUL.FTZ R89, R0, R3 ;  /* 0x0000000300597220 */ /* 0x000fe20000410000 */
[----:B------:R-:W-:Y:S02]  /*1740*/  HADD2.F32 R45, -RZ, R45.H1_H1 ;  /* 0x3000002dff2d7230 */ /* 0x000fe40000004100 */
[----:B------:R-:W-:Y:S01]  /*1750*/  FFMA.FTZ R32, R46, R43, R7 ;  /* 0x0000002b2e207223 */ /* 0x000fe20000010007 */
[-C--:B------:R-:W-:Y:S01]  /*1760*/  FMUL.FTZ R88, R44, R3.reuse ;  /* 0x000000032c587220 */ /* 0x080fe20000410000 */
[-C--:B------:R-:W-:Y:S01]  /*1770*/  FMUL.FTZ R91, R46, R3.reuse ;  /* 0x000000032e5b7220 */ /* 0x080fe20000410000 */
[----:B-1----:R-:W-:Y:S01]  /*1780*/  UISETP.GE.AND UP0, UPT, UR4, 0x1, UPT ;  /* 0x000000010400788c */ /* 0x002fe2000bf06270 */
[C---:B------:R-:W-:Y:S01]  /*1790*/  FMUL.FTZ R90, R45.reuse, R3 ;  /* 0x000000032d5a7220 */ /* 0x040fe20000410000 */
[----:B------:R-:W-:Y:S01]  /*17a0*/  FFMA.FTZ R7, R45, R42, R32 ;  /* 0x0000002a2d077223 */ /* 0x000fe20000010020 */
[----:B------:R-:W-:Y:S06]  /*17b0*/  BAR.SYNC.DEFER_BLOCKING 0x0 ;  /* 0x0000000000007b1d */ /* 0x000fec0000010000 */
[----:B------:R-:W-:Y:S05]  /*17c0*/  BRA.U !UP0, `(.L_x_9822) ;  /* 0x0000001508407547 */ /* 0x000fea000b800000 */
[----:B0-----:R-:W0:Y:S01]  /*17d0*/  LDC.64 R66, c[0x0][0x3a8] ;  /* 0x0000ea00ff427b82 */ /* 0x001e220000000a00 */
[----:B------:R-:W-:Y:S01]  /*17e0*/  IADD3 R78, P1, PT, R52, R54, RZ ;  /* 0x00000036344e7210 */ /* 0x000fe20007f3e0ff */
[----:B------:R-:W-:Y:S01]  /*17f0*/  HFMA2 R48, -RZ, RZ, 0, 0 ;  /* 0x00000000ff307431 */ /* 0x000fe200000001ff */
[----:B------:R-:W-:Y:S01]  /*1800*/  ISETP.NE.AND P0, PT, R19, 0x1, PT ;  /* 0x000000011300780c */ /* 0x000fe20003f05270 */
[----:B------:R-:W-:Y:S01]  /*1810*/  FMUL.FTZ R93, R41, R36 ;  /* 0x00000024295d7220 */ /* 0x000fe20000410000 */
[----:B------:R-:W-:Y:S01]  /*1820*/  SHF.L.U32 R97, R27, 0x8, RZ ;  /* 0x000000081b617819 */ /* 0x000fe200000006ff */
[----:B------:R-:W-:Y:S01]  /*1830*/  FMUL.FTZ R94, R40, R37 ;  /* 0x00000025285e7220 */ /* 0x000fe20000410000 */
[----:B------:R-:W-:Y:S01]  /*1840*/  SHF.L.U32 R98, R19, 0x8, RZ ;  /* 0x0000000813627819 */ /* 0x000fe200000006ff */
[----:B------:R-:W1:Y:S01]  /*1850*/  LDC.64 R68, c[0x0][0x440] ;  /* 0x00011000ff447b82 */ /* 0x000e620000000a00 */
[----:B------:R-:W-:Y:S01]  /*1860*/  ISETP.GE.AND P2, PT, R20, R28, PT ;  /* 0x0000001c1400720c */ /* 0x000fe20003f46270 */
[----:B------:R-:W-:Y:S01]  /*1870*/  FMUL.FTZ R95, R43, R38 ;  /* 0x000000262b5f7220 */ /* 0x000fe20000410000 */
[----:B------:R-:W-:Y:S01]  /*1880*/  IADD3 R92, PT, PT, R19, -0x2, RZ ;  /* 0xfffffffe135c7810 */ /* 0x000fe20007ffe0ff */
[----:B------:R-:W-:Y:S01]  /*1890*/  FMUL.FTZ R96, R42, R39 ;  /* 0x000000272a607220 */ /* 0x000fe20000410000 */
[----:B------:R-:W-:Y:S01]  /*18a0*/  IADD3 R101, PT, PT, R52, R60, RZ ;  /* 0x0000003c34657210 */ /* 0x000fe20007ffe0ff */
[----:B------:R-:W-:Y:S01]  /*18b0*/  IMAD.X R79, RZ, RZ, R26, P1 ;  /* 0x000000ffff4f7224 */ /* 0x000fe200008e061a */
[----:B------:R-:W-:Y:S01]  /*18c0*/  ISETP.EQ.AND P0, PT, R60, RZ, P0 ;  /* 0x000000ff3c00720c */ /* 0x000fe20000702270 */
[----:B------:R-:W2:Y:S01]  /*18d0*/  LDC.64 R70, c[0x0][0x3c0] ;  /* 0x0000f000ff467b82 */ /* 0x000ea20000000a00 */
[----:B------:R-:W-:Y:S01]  /*18e0*/  LOP3.LUT R97, R97, 0x100, RZ, 0xc0, !PT ;  /* 0x0000010061617812 */ /* 0x000fe200078ec0ff */
[----:B------:R-:W3:Y:S01]  /*18f0*/  LDCU UR10, c[0x0][0x394] ;  /* 0x00007280ff0a77ac */ /* 0x000ee20008000800 */
[----:B------:R-:W-:Y:S01]  /*1900*/  LOP3.LUT R98, R98, 0x100, RZ, 0xc0, !PT ;  /* 0x0000010062627812 */ /* 0x000fe200078ec0ff */
[----:B------:R-:W4:Y:S04]  /*1910*/  LDCU UR12, c[0x0][0x38c] ;  /* 0x00007180ff0c77ac */ /* 0x000f280008000800 */
[----:B------:R-:W0:Y:S01]  /*1920*/  LDC.64 R72, c[0x0][0x450] ;  /* 0x00011400ff487b82 */ /* 0x000e220000000a00 */
[----:B------:R-:W0:Y:S01]  /*1930*/  LDCU UR11, c[0x0][0x388] ;  /* 0x00007100ff0b77ac */ /* 0x000e220008000800 */
[----:B------:R-:W0:Y:S06]  /*1940*/  LDCU.64 UR8, c[0x0][0x538] ;  /* 0x0000a700ff0877ac */ /* 0x000e2c0008000a00 */
[----:B------:R-:W0:Y:S01]  /*1950*/  LDC.64 R74, c[0x0][0x3e0] ;  /* 0x0000f800ff4a7b82 */ /* 0x000e220000000a00 */
[----:B------:R-:W-:-:S07]  /*1960*/  UMOV UR4, URZ ;  /* 0x000000ff00047c82 */ /* 0x000fce0008000000 */
[----:B---34-:R-:W0:Y:S02]  /*1970*/  LDC.64 R76, c[0x0][0x4d0] ;  /* 0x00013400ff4c7b82 */ /* 0x018e240000000a00 */
.L_x_9836:
[----:B--2---:R-:W-:Y:S02]  /*1980*/  MOV R32, R20 ;  /* 0x0000001400207202 */ /* 0x004fe40000000f00 */
[----:B------:R-:W-:Y:S02]  /*1990*/  MOV R33, RZ ;  /* 0x000000ff00217202 */ /* 0x000fe40000000f00 */
[-C--:B------:R-:W-:Y:S02]  /*19a0*/  ISETP.GE.AND P4, PT, R24, R28.reuse, PT ;  /* 0x0000001c1800720c */ /* 0x080fe40003f86270 */
[-C--:B------:R-:W-:Y:S01]  /*19b0*/  ISETP.GE.AND P3, PT, R23, R28.reuse, PT ;  /* 0x0000001c1700720c */ /* 0x080fe20003f66270 */
[----:B--2---:R-:W-:Y:S01]  /*19c0*/  IMAD.WIDE.U32 R32, R70, UR4, R32 ;  /* 0x0000000446207c25 */ /* 0x004fe2000f8e0020 */
[----:B------:R-:W-:-:S03]  /*19d0*/  ISETP.GE.AND P1, PT, R25, R28, PT ;  /* 0x0000001c1900720c */ /* 0x000fc60003f26270 */
[----:B------:R-:W-:Y:S01]  /*19e0*/  IMAD R33, R71, UR4, R33 ;  /* 0x0000000447217c24 */ /* 0x000fe2000f8e0221 */
[----:B------:R-:W-:-:S04]  /*19f0*/  LEA R34, P5, R32, R16, 0x1 ;  /* 0x0000001020227211 */ /* 0x000fc800078a08ff */
[----:B------:R-:W-:-:S05]  /*1a00*/  LEA.HI.X R35, R32, R17, R33, 0x1, P5 ;  /* 0x0000001120237211 */ /* 0x000fca00028f0c21 */
[----:B------:R-:W2:Y:S04]  /*1a10*/  @!P2 LDG.E.U16 R103, desc[UR16][R34.64] ;  /* 0x000000102267a981 */ /* 0x000ea8000c1e1500 */
[----:B---3--:R-:W3:Y:S04]  /*1a20*/  @!P4 LDG.E.U16 R84, desc[UR16][R34.64+0x80] ;  /* 0x000080102254c981 */ /* 0x008ee8000c1e1500 */
        /* <DEDUP_REMOVED lines=8> */
[----:B------:R0:W5:Y:S01]  /*1ab0*/  LDG.E R102, desc[UR16][R80.64] ;  /* 0x0000001050667981 */ /* 0x000162000c1e1900 */
[----:B------:R-:W-:Y:S02]  /*1ac0*/  MOV R32, R56 ;  /* 0x0000003800207202 */ /* 0x000fe40000000f00 */
[----:B------:R-:W-:Y:S02]  /*1ad0*/  MOV R33, R11 ;  /* 0x0000000b00217202 */ /* 0x000fe40000000f00 */
[----:B------:R-:W-:Y:S02]  /*1ae0*/  MOV R83, RZ ;  /* 0x000000ff00537202 */ /* 0x000fe40000000f00 */
        /* <DEDUP_REMOVED lines=8> */
[----:B0-----:R-:W-:-:S02]  /*1b70*/  PRMT R81, R83, 0x7632, R81 ;  /* 0x0000763253517816 */ /* 0x001fc40000000051 */
[----:B------:R-:W-:Y:S02]  /*1b80*/  PRMT R103, R85, 0x7632, R103 ;  /* 0x0000763255677816 */ /* 0x000fe40000000067 */
[----:B------:R-:W-:Y:S01]  /*1b90*/  LEA.HI.X R35, R32, R73, R33, 0x2, P3 ;  /* 0x0000004920237211 */ /* 0x000fe200018f1421 */
[----:B------:R0:W-:Y:S04]  /*1ba0*/  STS.U16 [R30], R83 ;  /* 0x000000531e007388 */ /* 0x0001e80000000400 */
[----:B------:R-:W-:Y:S04]  /*1bb0*/  STS.U16 [R30+0x40], R81 ;  /* 0x000040511e007388 */ /* 0x000fe80000000400 */
[----:B------:R-:W-:Y:S04]  /*1bc0*/  STS.U16 [R30+0x80], R85 ;  /* 0x000080551e007388 */ /* 0x000fe80000000400 */
[----:B------:R1:W-:Y:S01]  /*1bd0*/  STS.U16 [R30+0xc0], R103 ;  /* 0x0000c0671e007388 */ /* 0x0003e20000000400 */
[----:B------:R-:W-:-:S03]  /*1be0*/  NOP ;  /* 0x0000000000007918 */ /* 0x000fc60000000000 */
[----:B------:R-:W2:Y:S04]  /*1bf0*/  LDG.E R35, desc[UR16][R34.64] ;  /* 0x0000001022237981 */ /* 0x000ea8000c1e1900 */
[----:B------:R-:W3:Y:S01]  /*1c00*/  LDS.64 R32, [R31] ;  /* 0x000000001f207984 */ /* 0x000ee20000000a00 */
[----:B------:R-:W4:Y:S01]  /*1c10*/  S2UR UR7, SR_CgaCtaId ;  /* 0x00000000000779c3 */ /* 0x000f220000008800 */
[----:B------:R-:W-:-:S04]  /*1c20*/  FMUL.FTZ R80, R102, 1.4426950216293334961 ;  /* 0x3fb8aa3b66507820 */ /* 0x000fc80000410000 */
[C---:B------:R-:W-:Y:S01]  /*1c30*/  FMUL.FTZ R82, R80.reuse, R36 ;  /* 0x0000002450527220 */ /* 0x040fe20000410000 */
[C---:B0-----:R-:W-:Y:S01]  /*1c40*/  FMUL.FTZ R83, R80.reuse, R37 ;  /* 0x0000002550537220 */ /* 0x041fe20000410000 */
[C---:B------:R-:W-:Y:S01]  /*1c50*/  FMUL.FTZ R105, R80.reuse, R38 ;  /* 0x0000002650697220 */ /* 0x040fe20000410000 */
[----:B-1----:R-:W-:-:S03]  /*1c60*/  FMUL.FTZ R103, R80, R39 ;  /* 0x0000002750677220 */ /* 0x002fc60000410000 */
[----:B------:R-:W0:Y:S01]  /*1c70*/  MUFU.EX2 R82, R82 ;  /* 0x0000005200527308 */ /* 0x000e220000000800 */
[----:B------:R-:W-:Y:S01]  /*1c80*/  UMOV UR6, 0x400 ;  /* 0x0000040000067882 */ /* 0x000fe20000000000 */
[C---:B------:R-:W-:Y:S02]  /*1c90*/  ISETP.NE.AND P3, PT, R60.reuse, RZ, PT ;  /* 0x000000ff3c00720c */ /* 0x040fe40003f65270 */
[----:B------:R-:W-:Y:S02]  /*1ca0*/  IADD3 R84, PT, PT, R97, UR4, RZ ;  /* 0x0000000461547c10 */ /* 0x000fe4000fffe0ff */
[----:B------:R-:W-:Y:S02]  /*1cb0*/  ISETP.NE.AND P1, PT, R60, 0x1f, PT ;  /* 0x0000001f3c00780c */ /* 0x000fe40003f25270 */
[----:B------:R-:W-:Y:S01]  /*1cc0*/  SEL R84, R84, R21, !P3 ;  /* 0x0000001554547207 */ /* 0x000fe20005800000 */
[----:B------:R-:W1:Y:S01]  /*1cd0*/  MUFU.EX2 R83, R83 ;  /* 0x0000005300537308 */ /* 0x000e620000000800 */
[----:B----4-:R-:W-:-:S07]  /*1ce0*/  ULEA UR6, UR7, UR6, 0x18 ;  /* 0x0000000607067291 */ /* 0x010fce000f8ec0ff */
[----:B------:R-:W4:Y:S01]  /*1cf0*/  MUFU.EX2 R105, R105 ;  /* 0x0000006900697308 */ /* 0x000f220000000800 */
[----:B------:R-:W-:-:S07]  /*1d00*/  LEA R81, R84, UR6, 0x2 ;  /* 0x0000000654517c11 */ /* 0x000fce000f8e10ff */
        /* <DEDUP_REMOVED lines=24> */
.L_x_9824:
[----:B------:R0:W1:Y:S02]  /*1e90*/  LDS R35, [R99+UR5+0xd4c] ;  /* 0x000d4c0563237984 */ /* 0x0000640008000800 */
.L_x_9825:
[----:B------:R-:W-:Y:S05]  /*1ea0*/  BSYNC.RECONVERGENT B0 ;  /* 0x0000000000007941 */ /* 0x000fea0003800200 */
.L_x_9823:
        /* <DEDUP_REMOVED lines=11> */
[C---:B------:R-:W-:Y:S01]  /*1f60*/  ISETP.GT.U32.AND P4, PT, R100.reuse, 0x1d, PT ;  /* 0x0000001d6400780c */ /* 0x040fe20003f84070 */
[----:B------:R-:W-:Y:S01]  /*1f70*/  BSSY.RECONVERGENT B0, `(.L_x_9826) ;  /* 0x0000083000007945 */ /* 0x000fe20003800200 */
[C---:B------:R-:W-:Y:S01]  /*1f80*/  FMUL.FTZ R115, R83.reuse, R80 ;  /* 0x0000005053737220 */ /* 0x040fe20000410000 */
[----:B------:R-:W-:Y:S01]  /*1f90*/  FFMA.FTZ R81, R83, R81, R34 ;  /* 0x0000005153517223 */ /* 0x000fe20000010022 */
[----:B------:R-:W-:Y:S01]  /*1fa0*/  FFMA.FTZ R80, R111, R83, R112 ;  /* 0x000000536f507223 */ /* 0x000fe20000010070 */
[----:B------:R-:W-:-:S02]  /*1fb0*/  ISETP.GT.U32.AND P5, PT, R100, 0x17, PT ;  /* 0x000000176400780c */ /* 0x000fc40003fa4070 */
[----:B------:R-:W1:Y:S01]  /*1fc0*/  SHFL.DOWN PT, R120, R115, 0x1, 0x1f ;  /* 0x08201f0073787f89 */ /* 0x000e6200000e0000 */
[----:B------:R-:W-:Y:S01]  /*1fd0*/  MOV R118, R81 ;  /* 0x0000005100767202 */ /* 0x000fe20000000f00 */
[----:B------:R-:W-:Y:S02]  /*1fe0*/  FFMA.FTZ R80, R105, R80, R108 ;  /* 0x0000005069507223 */ /* 0x000fe4000001006c */
[----:B------:R-:W3:Y:S02]  /*1ff0*/  SHFL.DOWN PT, R85, R81, 0x1, 0x1f ;  /* 0x08201f0051557f89 */ /* 0x000ee400000e0000 */
[----:B--2---:R-:W-:-:S05]  /*2000*/  FFMA.FTZ R33, R103, R80, R110 ;  /* 0x0000005067217223 */ /* 0x004fca000001006e */
[----:B------:R-:W2:Y:S01]  /*2010*/  SHFL.UP PT, R80, R33, 0x1, RZ ;  /* 0x0420000021507989 */ /* 0x000ea200000e00ff */
[----:B-1----:R-:W-:Y:S01]  /*2020*/  @P1 FMUL.FTZ R32, R120, R115 ;  /* 0x0000007378201220 */ /* 0x002fe20000410000 */
[----:B---3--:R-:W-:-:S04]  /*2030*/  @P1 FFMA.FTZ R118, R115, R85, R118 ;  /* 0x0000005573761223 */ /* 0x008fc80000010076 */
[----:B------:R-:W-:Y:S01]  /*2040*/  @P1 MOV R115, R32 ;  /* 0x0000002000731202 */ /* 0x000fe20000000f00 */
[----:B------:R-:W-:Y:S01]  /*2050*/  FMUL.FTZ R32, R82, R83 ;  /* 0x0000005352207220 */ /* 0x000fe20000410000 */
[----:B------:R-:W-:Y:S01]  /*2060*/  ISETP.GE.AND P1, PT, R29, 0x1, PT ;  /* 0x000000011d00780c */ /* 0x000fe20003f26270 */
[----:B------:R-:W1:Y:S02]  /*2070*/  SHFL.DOWN PT, R113, R118, 0x2, 0x1f ;  /* 0x08401f0076717f89 */ /* 0x000e6400000e0000 */
[----:B------:R-:W-:Y:S02]  /*2080*/  FMUL.FTZ R32, R105, R32 ;  /* 0x0000002069207220 */ /* 0x000fe40000410000 */
[----:B------:R-:W3:Y:S02]  /*2090*/  SHFL.DOWN PT, R120, R115, 0x2, 0x1f ;  /* 0x08401f0073787f89 */ /* 0x000ee400000e0000 */
[----:B------:R-:W-:-:S04]  /*20a0*/  FMUL.FTZ R32, R103, R32 ;  /* 0x0000002067207220 */ /* 0x000fc80000410000 */
[----:B--2---:R-:W-:Y:S01]  /*20b0*/  FFMA.FTZ R80, R32, R80, R33 ;  /* 0x0000005020507223 */ /* 0x004fe20000010021 */
[----:B------:R-:W2:Y:S04]  /*20c0*/  SHFL.UP PT, R81, R32, 0x1, RZ ;  /* 0x0420000020517989 */ /* 0x000ea800000e00ff */
[----:B------:R-:W-:-:S05]  /*20d0*/  FSEL R33, R33, R80, !P1 ;  /* 0x0000005021217208 */ /* 0x000fca0004800000 */
[----:B------:R-:W5:Y:S01]  /*20e0*/  SHFL.UP PT, R80, R33, 0x2, RZ ;  /* 0x0440000021507989 */ /* 0x000f6200000e00ff */
[C---:B-1----:R-:W-:Y:S01]  /*20f0*/  @!P4 FFMA.FTZ R118, R115.reuse, R113, R118 ;  /* 0x000000717376c223 */ /* 0x042fe20000010076 */
[----:B---3--:R-:W-:-:S04]  /*2100*/  @!P4 FMUL.FTZ R85, R115, R120 ;  /* 0x000000787355c220 */ /* 0x008fc80000410000 */
[----:B------:R-:W1:Y:S01]  /*2110*/  SHFL.DOWN PT, R113, R118, 0x4, 0x1f ;  /* 0x08801f0076717f89 */ /* 0x000e6200000e0000 */
[----:B------:R-:W-:Y:S01]  /*2120*/  @!P4 MOV R115, R85 ;  /* 0x000000550073c202 */ /* 0x000fe20000000f00 */
[----:B--2---:R-:W-:Y:S01]  /*2130*/  @P1 FMUL.FTZ R32, R32, R81 ;  /* 0x0000005120201220 */ /* 0x004fe20000410000 */
[----:B------:R-:W-:Y:S02]  /*2140*/  ISETP.GT.U32.AND P4, PT, R100, 0x1b, PT ;  /* 0x0000001b6400780c */ /* 0x000fe40003f84070 */
[----:B------:R-:W-:Y:S01]  /*2150*/  ISETP.GE.AND P1, PT, R29, 0x2, PT ;  /* 0x000000021d00780c */ /* 0x000fe20003f26270 */
[----:B------:R-:W2:Y:S04]  /*2160*/  SHFL.DOWN PT, R120, R115, 0x4, 0x1f ;  /* 0x08801f0073787f89 */ /* 0x000ea800000e0000 */
[----:B------:R-:W3:Y:S01]  /*2170*/  SHFL.UP PT, R81, R32, 0x2, RZ ;  /* 0x0440000020517989 */ /* 0x000ee200000e00ff */
[----:B-----5:R-:W-:-:S05]  /*2180*/  FFMA.FTZ R80, R32, R80, R33 ;  /* 0x0000005020507223 */ /* 0x020fca0000010021 */
[----:B-1----:R-:W-:-:S05]  /*2190*/  @!P4 FFMA.FTZ R118, R115, R113, R118 ;  /* 0x000000717376c223 */ /* 0x002fca0000010076 */
[----:B------:R-:W1:Y:S01]  /*21a0*/  SHFL.DOWN PT, R119, R118, 0x8, 0x1f ;  /* 0x09001f0076777f89 */ /* 0x000e6200000e0000 */
[----:B--2---:R-:W-:Y:S01]  /*21b0*/  @!P4 FMUL.FTZ R85, R115, R120 ;  /* 0x000000787355c220 */ /* 0x004fe20000410000 */
[----:B---3--:R-:W-:-:S04]  /*21c0*/  @P1 FMUL.FTZ R32, R32, R81 ;  /* 0x0000005120201220 */ /* 0x008fc80000410000 */
[----:B------:R-:W-:Y:S02]  /*21d0*/  @!P4 MOV R115, R85 ;  /* 0x000000550073c202 */ /* 0x000fe40000000f00 */
[----:B------:R-:W-:Y:S01]  /*21e0*/  FSEL R85, R33, R80, !P1 ;  /* 0x0000005021557208 */ /* 0x000fe20004800000 */
[----:B------:R-:W-:Y:S01]  /*21f0*/  HFMA2 R80, -RZ, RZ, 1.875, 0 ;  /* 0x3f800000ff507431 */ /* 0x000fe200000001ff */
[----:B------:R-:W-:Y:S01]  /*2200*/  ISETP.GE.AND P1, PT, R19, UR10, PT ;  /* 0x0000000a13007c0c */ /* 0x000fe2000bf26270 */
[----:B------:R-:W2:Y:S01]  /*2210*/  SHFL.DOWN PT, R120, R115, 0x8, 0x1f ;  /* 0x09001f0073787f89 */ /* 0x000ea200000e0000 */
[----:B------:R-:W-:Y:S02]  /*2220*/  MOV R81, RZ ;  /* 0x000000ff00517202 */ /* 0x000fe40000000f00 */
[----:B------:R-:W-:Y:S01]  /*2230*/  ISETP.NE.OR P1, PT, R60, RZ, P1 ;  /* 0x000000ff3c00720c */ /* 0x000fe20000f25670 */
[----:B------:R-:W3:Y:S01]  /*2240*/  SHFL.UP PT, R113, R85, 0x4, RZ ;  /* 0x0480000055717989 */ /* 0x000ee200000e00ff */
[----:B------:R-:W-:-:S03]  /*2250*/  ISETP.GE.AND P4, PT, R29, 0x4, PT ;  /* 0x000000041d00780c */ /* 0x000fc60003f86270 */
        /* <DEDUP_REMOVED lines=18> */
[----:B------:R-:W-:Y:S02]  /*2380*/  @!P4 IMAD.MOV.U32 R115, RZ, RZ, R117 ;  /* 0x000000ffff73c224 */ /* 0x000fe400078e0075 */
[----:B---3--:R-:W-:Y:S01]  /*2390*/  FFMA.FTZ R120, R32, R85, R113 ;  /* 0x0000005520787223 */ /* 0x008fe20000010071 */
[----:B------:R-:W-:Y:S01]  /*23a0*/  ISETP.NE.AND P4, PT, R60, 0x1f, PT ;  /* 0x0000001f3c00780c */ /* 0x000fe20003f85270 */
[----:B-----5:R-:W-:Y:S01]  /*23b0*/  @P1 FMUL.FTZ R32, R32, R33 ;  /* 0x0000002120201220 */ /* 0x020fe20000410000 */
[----:B------:R-:W1:Y:S02]  /*23c0*/  SHFL.DOWN PT, R119, R115, 0x1, 0x1f ;  /* 0x08201f0073777f89 */ /* 0x000e6400000e0000 */
[----:B------:R-:W-:Y:S02]  /*23d0*/  FSEL R85, R113, R120, !P1 ;  /* 0x0000007871557208 */ /* 0x000fe40004800000 */
[----:B------:R-:W-:Y:S01]  /*23e0*/  ISETP.GE.AND P1, PT, R29, 0x10, PT ;  /* 0x000000101d00780c */ /* 0x000fe20003f26270 */
[----:B------:R-:W-:Y:S04]  /*23f0*/  SHFL.UP PT, R113, R32, 0x10, RZ ;  /* 0x0600000020717989 */ /* 0x000fe800000e00ff */
[----:B------:R-:W2:Y:S04]  /*2400*/  SHFL.UP PT, R117, R85, 0x10, RZ ;  /* 0x0600000055757989 */ /* 0x000ea800000e00ff */
[----:B------:R-:W-:Y:S04]  /*2410*/  SHFL.IDX PT, R120, R118, RZ, 0x1f ;  /* 0x00001fff76787589 */ /* 0x000fe800000e0000 */
[----:B------:R-:W3:Y:S01]  /*2420*/  SHFL.IDX PT, R33, R115, RZ, 0x1f ;  /* 0x00001fff73217589 */ /* 0x000ee200000e0000 */
[----:B-1----:R-:W-:-:S04]  /*2430*/  @P4 FFMA.FTZ R123, R119, R123, R122 ;  /* 0x0000007b777b4223 */ /* 0x002fc8000001007a */
[----:B------:R-:W-:Y:S01]  /*2440*/  FFMA.FTZ R114, R123, R35, R114 ;  /* 0x000000237b727223 */ /* 0x000fe20000010072 */
[C---:B--2---:R-:W-:Y:S01]  /*2450*/  FFMA.FTZ R122, R32.reuse, R117, R85 ;  /* 0x00000075207a7223 */ /* 0x044fe20000010055 */
[----:B------:R-:W-:Y:S02]  /*2460*/  @P1 FMUL.FTZ R32, R32, R113 ;  /* 0x0000007120201220 */ /* 0x000fe40000410000 */
[----:B------:R-:W-:Y:S01]  /*2470*/  FFMA.FTZ R113, R103, R114, R84 ;  /* 0x0000007267717223 */ /* 0x000fe20000010054 */
[----:B------:R-:W-:Y:S01]  /*2480*/  FMUL.FTZ R117, R114, R39 ;  /* 0x0000002772757220 */ /* 0x000fe20000410000 */
[----:B------:R-:W-:Y:S02]  /*2490*/  FSEL R122, R85, R122, !P1 ;  /* 0x0000007a557a7208 */ /* 0x000fe40004800000 */
[----:B------:R-:W-:Y:S01]  /*24a0*/  FFMA.FTZ R116, R105, R113, R116 ;  /* 0x0000007169747223 */ /* 0x000fe20000010074 */
[----:B------:R-:W-:Y:S01]  /*24b0*/  ISETP.NE.AND P1, PT, R60, RZ, PT ;  /* 0x000000ff3c00720c */ /* 0x000fe20003f25270 */
[----:B---3--:R-:W-:Y:S01]  /*24c0*/  FFMA.FTZ R81, R33, R81, R120 ;  /* 0x0000005121517223 */ /* 0x008fe20000010078 */
[----:B------:R-:W-:Y:S01]  /*24d0*/  FMUL.FTZ R118, R113, R38 ;  /* 0x0000002671767220 */ /* 0x000fe20000410000 */
[----:B------:R-:W-:Y:S01]  /*24e0*/  FFMA.FTZ R115, R83, R116, R34 ;  /* 0x0000007453737223 */ /* 0x000fe20000010022 */
[----:B------:R-:W-:Y:S01]  /*24f0*/  FMUL.FTZ R119, R116, R37 ;  /* 0x0000002574777220 */ /* 0x000fe20000410000 */
[----:B------:R1:W-:Y:S01]  /*2500*/  SHFL.UP PT, R84, R32, 0x1, RZ ;  /* 0x0420000020547989 */ /* 0x0003e200000e00ff */
[----:B------:R-:W-:Y:S01]  /*2510*/  FMUL.FTZ R80, R33, R80 ;  /* 0x0000005021507220 */ /* 0x000fe20000410000 */
[----:B------:R-:W-:Y:S01]  /*2520*/  FMUL.FTZ R120, R115, R36 ;  /* 0x0000002473787220 */ /* 0x000fe20000410000 */
[----:B------:R-:W-:Y:S01]  /*2530*/  FMUL.FTZ R35, R42, R117 ;  /* 0x000000752a237220 */ /* 0x000fe20000410000 */
[----:B------:R-:W-:Y:S01]  /*2540*/  FMUL.FTZ R34, R43, R118 ;  /* 0x000000762b227220 */ /* 0x000fe20000410000 */
[----:B------:R-:W-:Y:S01]  /*2550*/  FMUL.FTZ R33, R40, R119 ;  /* 0x0000007728217220 */ /* 0x000fe20000410000 */
[----:B------:R-:W-:Y:S01]  /*2560*/  SHFL.UP PT, R85, R122, 0x1, RZ ;  /* 0x042000007a557989 */ /* 0x000fe200000e00ff */
[----:B-1----:R-:W-:-:S03]  /*2570*/  FMUL.FTZ R32, R41, R120 ;  /* 0x0000007829207220 */ /* 0x002fc60000410000 */
[----:B------:R-:W-:Y:S04]  /*2580*/  @!P1 STS.64 [UR7+0xdc8], R80 ;  /* 0x000dc850ff009988 */ /* 0x000fe80008000a07 */
[----:B------:R1:W-:Y:S01]  /*2590*/  STS.128 [R18+0x110], R32 ;  /* 0x0001102012007388 */ /* 0x0003e20000000c00 */
[----:B------:R-:W-:Y:S01]  /*25a0*/  BAR.SYNC.DEFER_BLOCKING 0x0 ;  /* 0x0000000000007b1d */ /* 0x000fe20000010000 */
[----:B-1----:R-:W-:-:S04]  /*25b0*/  IADD3 R34, PT, PT, -R101, UR11, RZ ;  /* 0x0000000b65227c10 */ /* 0x002fc8000fffe1ff */
[C---:B------:R-:W-:Y:S02]  /*25c0*/  ISETP.GE.AND P4, PT, R34.reuse, 0x21, PT ;  /* 0x000000212200780c */ /* 0x040fe40003f86270 */
[C---:B------:R-:W-:Y:S02]  /*25d0*/  ISETP.GE.AND P5, PT, R34.reuse, 0x41, PT ;  /* 0x000000412200780c */ /* 0x040fe40003fa6270 */
[----:B------:R-:W-:Y:S01]  /*25e0*/  ISETP.GE.AND P6, PT, R34, 0x61, PT ;  /* 0x000000612200780c */ /* 0x000fe20003fc6270 */
[----:B------:R-:W-:Y:S04]  /*25f0*/  LDS R123, [R22+0x80] ;  /* 0x00008000167b7984 */ /* 0x000fe80000000800 */
[----:B----4-:R-:W1:Y:S02]  /*2600*/  SHFL.IDX PT, R121, R121, RZ, 0x1f ;  /* 0x00001fff79797589 */ /* 0x010e6400000e0000 */
[----:B-1----:R-:W-:Y:S01]  /*2610*/  @P3 FFMA.FTZ R121, R84, R121, R85 ;  /* 0x0000007954793223 */ /* 0x002fe20000010055 */
[----:B------:R-:W-:-:S04]  /*2620*/  IMAD.WIDE.U32 R84, R76, UR4, R78 ;  /* 0x000000044c547c25 */ /* 0x000fc8000f8e004e */
[----:B------:R-:W-:Y:S01]  /*2630*/  FFMA.FTZ R122, R82, R121, R111 ;  /* 0x00000079527a7223 */ /* 0x000fe2000001006f */
[----:B------:R-:W-:Y:S01]  /*2640*/  IMAD R121, R77, UR4, R85 ;  /* 0x000000044d797c24 */ /* 0x000fe2000f8e0255 */
[C---:B------:R-:W-:Y:S02]  /*2650*/  LEA R82, P3, R84.reuse, UR8, 0x2 ;  /* 0x0000000854527c11 */ /* 0x040fe4000f8610ff */
        /* <DEDUP_REMOVED lines=8> */
[----:B------:R-:W-:-:S02]  /*26e0*/  FFMA.FTZ R81, R44, R125, R35 ;  /* 0x0000007d2c517223 */ /* 0x000fc40000010023 */
[----:B------:R-:W-:Y:S01]  /*26f0*/  FFMA.FTZ R32, R112, R119, R33 ;  /* 0x0000007770207223 */ /* 0x000fe20000010021 */
[----:B------:R-:W-:Y:S01]  /*2700*/  FADD.FTZ R35, -R108, R105 ;  /* 0x000000696c237221 */ /* 0x000fe20000010100 */
[-C--:B------:R-:W-:Y:S01]  /*2710*/  FFMA.FTZ R103, R103, R105.reuse, R110 ;  /* 0x0000006967677223 */ /* 0x080fe2000001006e */
[----:B------:R-:W-:Y:S02]  /*2720*/  FFMA.FTZ R34, R46, R105, R81 ;  /* 0x000000692e227223 */ /* 0x000fe40000010051 */
[----:B------:R-:W-:Y:S01]  /*2730*/  FFMA.FTZ R33, R35, R118, R32 ;  /* 0x0000007623217223 */ /* 0x000fe20000010020 */
[----:B------:R-:W-:Y:S01]  /*2740*/  FADD.FTZ R110, -R110, R103 ;  /* 0x000000676e6e7221 */ /* 0x000fe20000010100 */
[----:B------:R-:W-:-:S03]  /*2750*/  FFMA.FTZ R34, R45, R103, R34 ;  /* 0x000000672d227223 */ /* 0x000fc60000010022 */
[----:B------:R-:W-:Y:S01]  /*2760*/  FFMA.FTZ R117, R110, R117, R33 ;  /* 0x000000756e757223 */ /* 0x000fe20000010021 */
[----:B------:R-:W-:Y:S06]  /*2770*/  @!P3 BRA `(.L_x_9827) ;  /* 0x000000000008b947 */ /* 0x000fec0003800000 */
[----:B------:R-:W1:Y:S04]  /*2780*/  LDS R33, [R22] ;  /* 0x0000000016217984 */ /* 0x000e680000000800 */
[----:B-1----:R1:W-:Y:S02]  /*2790*/  REDG.E.ADD.F32.FTZ.RN.STRONG.GPU desc[UR16][R82.64], R33 ;  /* 0x00000021520079a6 */ /* 0x0023e4000c12f310 */
.L_x_9827:
[----:B------:R-:W-:Y:S05]  /*27a0*/  BSYNC.RECONVERGENT B0 ;  /* 0x0000000000007941 */ /* 0x000fea0003800200 */
.L_x_9826:
[----:B------:R-:W-:Y:S04]  /*27b0*/  BSSY.RECONVERGENT B0, `(.L_x_9828) ;  /* 0x0000003000007945 */ /* 0x000fe80003800200 */
[----:B------:R-:W-:Y:S05]  /*27c0*/  @!P4 BRA `(.L_x_9829) ;  /* 0x000000000004c947 */ /* 0x000fea0003800000 */
[----:B------:R2:W-:Y:S02]  /*27d0*/  REDG.E.ADD.F32.FTZ.RN.STRONG.GPU desc[UR16][R82.64+0x80], R123 ;  /* 0x0000807b520079a6 */ /* 0x0005e4000c12f310 */
.L_x_9829:
[----:B------:R-:W-:Y:S05]  /*27e0*/  BSYNC.RECONVERGENT B0 ;  /* 0x0000000000007941 */ /* 0x000fea0003800200 */
.L_x_9828:
[----:B-1----:R1:W3:Y:S01]  /*27f0*/  LDS R33, [R22+0x100] ;  /* 0x0001000016217984 */ /* 0x0022e20000000800 */
[----:B------:R-:W-:Y:S04]  /*2800*/  BSSY.RECONVERGENT B0, `(.L_x_9830) ;  /* 0x0000003000007945 */ /* 0x000fe80003800200 */
[----:B------:R-:W-:Y:S05]  /*2810*/  @!P5 BRA `(.L_x_9831) ;  /* 0x000000000004d947 */ /* 0x000fea0003800000 */
[----:B---3--:R4:W-:Y:S02]  /*2820*/  REDG.E.ADD.F32.FTZ.RN.STRONG.GPU desc[UR16][R82.64+0x100], R33 ;  /* 0x00010021520079a6 */ /* 0x0089e4000c12f310 */
.L_x_9831:
[----:B------:R-:W-:Y:S05]  /*2830*/  BSYNC.RECONVERGENT B0 ;  /* 0x0000000000007941 */ /* 0x000fea0003800200 */
.L_x_9830:
[----:B---34-:R3:W4:Y:S01]  /*2840*/  LDS R33, [R22+0x180] ;  /* 0x0001800016217984 */ /* 0x0187220000000800 */
[----:B------:R-:W-:Y:S04]  /*2850*/  BSSY.RECONVERGENT B0, `(.L_x_9832) ;  /* 0x0000003000007945 */ /* 0x000fe80003800200 */
[----:B------:R-:W-:Y:S05]  /*2860*/  @!P6 BRA `(.L_x_9833) ;  /* 0x000000000004e947 */ /* 0x000fea0003800000 */
[----:B----4-:R4:W-:Y:S02]  /*2870*/  REDG.E.ADD.F32.FTZ.RN.STRONG.GPU desc[UR16][R82.64+0x180], R33 ;  /* 0x00018021520079a6 */ /* 0x0109e4000c12f310 */
.L_x_9833:
[----:B------:R-:W-:Y:S05]  /*2880*/  BSYNC.RECONVERGENT B0 ;  /* 0x0000000000007941 */ /* 0x000fea0003800200 */
.L_x_9832:
[----:B------:R-:W5:Y:S01]  /*2890*/  SHFL.DOWN PT, R32, R117, 0x1, 0x1f ;  /* 0x08201f0075207f89 */ /* 0x000f6200000e0000 */
[----:B------:R-:W-:Y:S01]  /*28a0*/  ISETP.GT.AND P3, PT, R29, 0x1e, PT ;  /* 0x0000001e1d00780c */ /* 0x000fe20003f64270 */
[C---:B--2-4-:R-:W-:Y:S01]  /*28b0*/  FMUL.FTZ R83, R102.reuse, R114 ;  /* 0x0000007266537220 */ /* 0x054fe20000410000 */
        /* <DEDUP_REMOVED lines=25> */
[----:B--2---:R-:W-:Y:S01]  /*2a50*/  @!P3 FADD.FTZ R34, R34, R33 ;  /* 0x000000212222b221 */ /* 0x004fe20000010000 */
        /* <DEDUP_REMOVED lines=35> */
.L_x_9835:
[----:B------:R-:W-:Y:S05]  /*2c90*/  BSYNC.RECONVERGENT B0 ;  /* 0x0000000000007941 */ /* 0x000fea0003800200 */
.L_x_9834:
[----:B------:R-:W-:-:S04]  /*2ca0*/  UIADD3 UR4, UPT, UPT, UR4, 0x1, URZ ;  /* 0x0000000104047890 */ /* 0x000fc8000fffe0ff */
[----:B------:R-:W-:-:S09]  /*2cb0*/  UISETP.GE.AND UP0, UPT, UR4, UR12, UPT ;  /* 0x0000000c0400728c */ /* 0x000fd2000bf06270 */
[----:B------:R-:W-:Y:S05]  /*2cc0*/  BRA.U !UP0, `(.L_x_9836) ;  /* 0xffffffed082c7547 */ /* 0x000fea000b83ffff */
.L_x_9822:
[----:B------:R-:W-:Y:S01]  /*2cd0*/  BAR.SYNC.DEFER_BLOCKING 0x0 ;  /* 0x0000000000007b1d */ /* 0x000fe20000010000 */
[-C--:B------:R-:W-:Y:S02]  /*2ce0*/  ISETP.GE.AND P0, PT, R20, R28.reuse, PT ;  /* 0x0000001c1400720c */ /* 0x080fe40003f06270 */
[-C--:B------:R-:W-:Y:S02]  /*2cf0*/  ISETP.GE.AND P1, PT, R23, R28.reuse, PT ;  /* 0x0000001c1700720c */ /* 0x080fe40003f26270 */
[-C--:B------:R-:W-:Y:S01]  /*2d00*/  ISETP.GE.AND P2, PT, R24, R28.reuse, PT ;  /* 0x0000001c1800720c */ /* 0x080fe20003f46270 */
[----:B------:R-:W4:Y:S01]  /*2d10*/  LDCU.64 UR8, c[0x0][0x500] ;  /* 0x0000a000ff0877ac */ /* 0x000f220008000a00 */
[----:B------:R-:W-:Y:S02]  /*2d20*/  ISETP.GE.AND P3, PT, R25, R28, PT ;  /* 0x0000001c1900720c */ /* 0x000fe40003f66270 */
[----:B------:R-:W-:Y:S01]  /*2d30*/  PRMT R29, RZ, 0x7610, R29 ;  /* 0x00007610ff1d7816 */ /* 0x000fe2000000001d */
[----:B------:R-:W5:Y:S01]  /*2d40*/  LDCU.64 UR10, c[0x0][0x550] ;  /* 0x0000aa00ff0a77ac */ /* 0x000f620008000a00 */
[----:B--2---:R-:W-:-:S02]  /*2d50*/  PRMT R33, RZ, 0x7610, R33 ;  /* 0x00007610ff217816 */ /* 0x004fc40000000021 */
[----:B------:R-:W-:Y:S02]  /*2d60*/  PRMT R35, RZ, 0x7610, R35 ;  /* 0x00007610ff237816 */ /* 0x000fe40000000023 */
[----:B------:R-:W2:Y:S04]  /*2d70*/  @!P0 LDG.E.U16 R29, desc[UR16][R50.64] ;  /* 0x00000010321d8981 */ /* 0x000ea8000c1e1500 */
[----:B------:R-:W3:Y:S04]  /*2d80*/  @!P1 LDG.E.U16 R33, desc[UR16][R50.64+0x40] ;  /* 0x0000401032219981 */ /* 0x000ee8000c1e1500 */
[----:B------:R-:W4:Y:S04]  /*2d90*/  @!P2 LDG.E.U16 R35, desc[UR16][R50.64+0x80] ;  /* 0x000080103223a981 */ /* 0x000f28000c1e1500 */
[----:B------:R0:W5:Y:S01]  /*2da0*/  @!P3 LDG.E.U16 R47, desc[UR16][R50.64+0xc0] ;  /* 0x0000c010322fb981 */ /* 0x000162000c1e1500 */
[----:B------:R-:W-:-:S02]  /*2db0*/  ISETP.NE.AND P0, PT, R60, RZ, PT ;  /* 0x000000ff3c00720c */ /* 0x000fc40003f05270 */
[----:B------:R-:W-:Y:S02]  /*2dc0*/  F2FP.F16.F32.PACK_AB R88, R88, R89 ;  /* 0x000000595858723e */ /* 0x000fe400000000ff */
[----:B------:R-:W-:Y:S02]  /*2dd0*/  F2FP.F16.F32.PACK_AB R89, R90, R91 ;  /* 0x0000005b5a59723e */ /* 0x000fe400000000ff */
[----:B------:R-:W-:Y:S01]  /*2de0*/  SHF.R.S32.HI R53, RZ, 0x1f, R52 ;  /* 0x0000001fff357819 */ /* 0x000fe20000011434 */
[----:B0-----:R-:W0:Y:S01]  /*2df0*/  LDC.64 R50, c[0x0][0x518] ;  /* 0x00014600ff327b82 */ /* 0x001e220000000a00 */
[----:B--2---:R-:W-:Y:S04]  /*2e00*/  STS.U16 [R30], R29 ;  /* 0x0000001d1e007388 */ /* 0x004fe80000000400 */
[----:B---3--:R-:W-:Y:S04]  /*2e10*/  STS.U16 [R30+0x40], R33 ;  /* 0x000040211e007388 */ /* 0x008fe80000000400 */
[----:B----4-:R-:W-:Y:S04]  /*2e20*/  STS.U16 [R30+0x80], R35 ;  /* 0x000080231e007388 */ /* 0x010fe80000000400 */
[----:B-----5:R-:W-:Y:S01]  /*2e30*/  STS.U16 [R30+0xc0], R47 ;  /* 0x0000c02f1e007388 */ /* 0x020fe20000000400 */
        /* <DEDUP_REMOVED lines=35> */
[----:B------:R-:W4:Y:S01]  /*3070*/  @!P3 MUFU.RCP R29, R29 ;  /* 0x0000001d001db308 */ /* 0x000f220000001000 */
[----:B-1----:R-:W-:Y:S01]  /*3080*/  @!P4 FADD.FTZ R36, R34, 1 ;  /* 0x3f8000002224c421 */ /* 0x002fe20000010000 */
[----:B--2---:R-:W-:-:S04]  /*3090*/  IMAD.WIDE.U32 R34, R32, UR18, R52 ;  /* 0x0000001220227c25 */ /* 0x004fc8000f8e0034 */
[----:B------:R-:W-:Y:S02]  /*30a0*/  IMAD R35, R33, UR18, R35 ;  /* 0x0000001221237c24 */ /* 0x000fe4000f8e0223 */
[----:B------:R-:W1:Y:S01]  /*30b0*/  @!P4 MUFU.RCP R36, R36 ;  /* 0x000000240024c308 */ /* 0x000e620000001000 */
[----:B---3--:R-:W-:Y:S01]  /*30c0*/  @!P2 FMUL.FTZ R87, R87, R0 ;  /* 0x000000005757a220 */ /* 0x008fe20000410000 */
[----:B------:R-:W-:-:S04]  /*30d0*/  IMAD.WIDE.U32 R32, R2, UR8, R34 ;  /* 0x0000000802207c25 */ /* 0x000fc8000f8e0022 */
[----:B------:R-:W-:Y:S01]  /*30e0*/  IMAD R0, R2, UR9, R33 ;  /* 0x0000000902007c24 */ /* 0x000fe2000f8e0221 */
[----:B------:R-:W-:Y:S01]  /*30f0*/  IADD3 R33, P5, PT, R20, R32, RZ ;  /* 0x0000002014217210 */ /* 0x000fe20007fbe0ff */
[----:B------:R-:W2:Y:S01]  /*3100*/  @!P1 MUFU.EX2 R37, R37 ;  /* 0x0000002500259308 */ /* 0x000ea20000000800 */
[----:B----4-:R-:W-:Y:S01]  /*3110*/  @!P3 FMUL.FTZ R86, R86, R29 ;  /* 0x0000001d5656b220 */ /* 0x010fe20000410000 */
[----:B0-----:R-:W-:Y:S01]  /*3120*/  IMAD.WIDE.U32 R52, R50, UR18, R52 ;  /* 0x0000001232347c25 */ /* 0x001fe2000f8e0034 */
[----:B------:R-:W-:Y:S01]  /*3130*/  IADD3.X R0, PT, PT, RZ, R0, RZ, P5, !PT ;  /* 0x00000000ff007210 */ /* 0x000fe20002ffe4ff */
[----:B------:R-:W0:Y:S01]  /*3140*/  LDCU.64 UR8, c[0x0][0x560] ;  /* 0x0000ac00ff0877ac */ /* 0x000e220008000a00 */
[-C--:B-----5:R-:W-:Y:S01]  /*3150*/  ISETP.GE.AND P3, PT, R20, R38.reuse, PT ;  /* 0x000000261400720c */ /* 0x0a0fe20003f66270 */
[----:B------:R-:W-:Y:S01]  /*3160*/  IMAD R53, R51, UR18, R53 ;  /* 0x0000001233357c24 */ /* 0x000fe2000f8e0235 */
[----:B------:R-:W-:Y:S01]  /*3170*/  ISETP.GE.AND P2, PT, R23, R38, PT ;  /* 0x000000261700720c */ /* 0x000fe20003f46270 */
[----:B-1----:R-:W-:Y:S01]  /*3180*/  @!P4 FMUL.FTZ R49, R49, R36 ;  /* 0x000000243131c220 */ /* 0x002fe20000410000 */
[----:B------:R-:W-:-:S02]  /*3190*/  ISETP.GE.AND P4, PT, R24, R38, PT ;  /* 0x000000261800720c */ /* 0x000fc40003f86270 */
[----:B------:R-:W-:Y:S02]  /*31a0*/  ISETP.GE.AND P5, PT, R25, R38, PT ;  /* 0x000000261900720c */ /* 0x000fe40003fa6270 */
[----:B------:R-:W-:Y:S02]  /*31b0*/  LEA R32, P6, R33, UR10, 0x1 ;  /* 0x0000000a21207c11 */ /* 0x000fe4000f8c08ff */
[----:B------:R-:W-:Y:S01]  /*31c0*/  F2FP.F16.F32.PACK_AB R46, R86, R87 ;  /* 0x00000057562e723e */ /* 0x000fe200000000ff */
[----:B--2---:R-:W-:Y:S01]  /*31d0*/  @!P1 FADD.FTZ R37, R37, 1 ;  /* 0x3f80000025259421 */ /* 0x004fe20000010000 */
[----:B------:R-:W-:Y:S01]  /*31e0*/  LEA.HI.X R33, R33, UR11, R0, 0x1, P6 ;  /* 0x0000000b21217c11 */ /* 0x000fe2000b0f0c00 */
[----:B------:R-:W-:-:S04]  /*31f0*/  FADD.FTZ R87, R87, R6 ;  /* 0x0000000657577221 */ /* 0x000fc80000010000 */
[----:B------:R-:W1:Y:S01]  /*3200*/  @!P1 MUFU.RCP R37, R37 ;  /* 0x0000002500259308 */ /* 0x000e620000001000 */
[----:B------:R-:W-:Y:S01]  /*3210*/  @!P3 STG.E.U16 desc[UR16][R32.64], R39 ;  /* 0x000000272000b986 */ /* 0x000fe2000c101510 */
[----:B------:R-:W-:-:S03]  /*3220*/  FADD.FTZ R86, R87, R86 ;  /* 0x0000005657567221 */ /* 0x000fc60000010000 */
[----:B------:R-:W-:Y:S04]  /*3230*/  @!P2 STG.E.U16 desc[UR16][R32.64+0x40], R41 ;  /* 0x000040292000a986 */ /* 0x000fe8000c101510 */
[----:B------:R-:W-:Y:S04]  /*3240*/  @!P4 STG.E.U16 desc[UR16][R32.64+0x80], R43 ;  /* 0x0000802b2000c986 */ /* 0x000fe8000c101510 */
[----:B------:R2:W-:Y:S01]  /*3250*/  @!P5 STG.E.U16 desc[UR16][R32.64+0xc0], R45 ;  /* 0x0000c02d2000d986 */ /* 0x0005e2000c101510 */
[----:B-1----:R-:W-:Y:S01]  /*3260*/  @!P1 FMUL.FTZ R48, R48, R37 ;  /* 0x0000002530309220 */ /* 0x002fe20000410000 */
[----:B------:R-:W-:Y:S04]  /*3270*/  BAR.SYNC.DEFER_BLOCKING 0x0 ;  /* 0x0000000000007b1d */ /* 0x000fe80000010000 */
[----:B------:R-:W-:Y:S01]  /*3280*/  F2FP.F16.F32.PACK_AB R47, R48, R49 ;  /* 0x00000031302f723e */ /* 0x000fe200000000ff */
[----:B------:R-:W-:-:S04]  /*3290*/  FADD.FTZ R49, R86, R49 ;  /* 0x0000003156317221 */ /* 0x000fc80000010000 */
[----:B------:R-:W-:Y:S01]  /*32a0*/  FADD.FTZ R6, R49, R48 ;  /* 0x0000003031067221 */ /* 0x000fe20000010000 */
        /* <DEDUP_REMOVED lines=16> */
[----:B------:R-:W-:Y:S02]  /*33b0*/  IADD3 R12, P4, PT, R12, -0x100, RZ ;  /* 0xffffff000c0c7810 */ /* 0x000fe40007f9e0ff */
[-C--:B-1----:R-:W-:Y:S02]  /*33c0*/  ISETP.GE.AND P0, PT, R20, R0.reuse, PT ;  /* 0x000000001400720c */ /* 0x082fe40003f06270 */
        /* <DEDUP_REMOVED lines=17> */
.L_x_9813:
        /* <DEDUP_REMOVED lines=34> */
.L_x_9839:
[----:B------:R-:W-:Y:S05]  /*3700*/  BSYNC.RECONVERGENT B0 ;  /* 0x0000000000007941 */ /* 0x000fea0003800200 */
.L_x_9838:
[----:B------:R-:W-:Y:S05]  /*3710*/  @!P0 BRA `(.L_x_9840) ;  /* 0x0000000000688947 */ /* 0x000fea0003800000 */
[----:B------:R-:W-:Y:S06]  /*3720*/  BAR.SYNC.DEFER_BLOCKING 0x0 ;  /* 0x0000000000007b1d */ /* 0x000fec0000010000 */
[----:B------:R-:W-:Y:S01]  /*3730*/  BSSY.RECONVERGENT B0, `(.L_x_9840) ;  /* 0x0000018000007945 */ /* 0x000fe20003800200 */
[----:B-----5:R-:W3:Y:S01]  /*3740*/  SHFL.DOWN P0, R3, R6, 0x1, 0x1f ;  /* 0x08201f0006037f89 */ /* 0x020ee20000000000 */
[----:B--2---:R-:W2:Y:S01]  /*3750*/  S2R R8, SR_LANEID ;  /* 0x0000000000087919 */ /* 0x004ea20000000000 */
[----:B---3--:R-:W-:Y:S02]  /*3760*/  @P0 FADD R3, R3, R6 ;  /* 0x0000000603030221 */ /* 0x008fe40000000000 */
[----:B------:R-:W3:Y:S03]  /*3770*/  S2R R6, SR_TID.X ;  /* 0x0000000000067919 */ /* 0x000ee60000002100 */
[----:B-1----:R-:W1:Y:S01]  /*3780*/  SHFL.DOWN P0, R0, R3, 0x2, 0x1f ;  /* 0x08401f0003007f89 */ /* 0x002e620000000000 */
        /* <DEDUP_REMOVED lines=18> */
.L_x_9841:
[----:B------:R-:W-:Y:S05]  /*38b0*/  BSYNC.RECONVERGENT B0 ;  /* 0x0000000000007941 */ /* 0x000fea0003800200 */
.L_x_9840:
[----:B------:R-:W-:Y:S05]  /*38c0*/  @P2 EXIT ;  /* 0x000000000000294d */ /* 0x000fea0003800000 */
[----:B------:R-:W1:Y:S01]  /*38d0*/  LDCU.64 UR8, c[0x0][0x4e8] ;  /* 0x00009d00ff0877ac */ /* 0x000e620008000a00 */
[----:B------:R-:W3:Y:S01]  /*38e0*/  S2UR UR5, SR_CgaCtaId ;  /* 0x00000000000579c3 */ /* 0x000ee20000008800 */
[----:B------:R-:W-:Y:S01]  /*38f0*/  BSSY.RECONVERGENT B0, `(.L_x_9842) ;  /* 0x0000023000007945 */ /* 0x000fe20003800200 */
[----:B------:R-:W-:Y:S01]  /*3900*/  MOV R15, R14 ;  /* 0x0000000e000f7202 */ /* 0x000fe20000000f00 */
[----:B------:R-:W-:Y:S01]  /*3910*/  UMOV UR4, 0x400 ;  /* 0x0000040000047882 */ /* 0x000fe20000000000 */
[----:B------:R-:W4:Y:S01]  /*3920*/  LDCU UR6, c[0x0][0x360] ;  /* 0x00006c00ff0677ac */ /* 0x000f220008000800 */
[----:B------:R-:W0:Y:S01]  /*3930*/  LDCU.64 UR10, c[0x0][0x4b0] ;  /* 0x00009600ff0a77ac */ /* 0x000e220008000a00 */
[----:B------:R-:W0:Y:S01]  /*3940*/  LDCU.64 UR12, c[0x0][0x530] ;  /* 0x0000a600ff0c77ac */ /* 0x000e220008000a00 */
[----:B------:R-:W0:Y:S01]  /*3950*/  LDCU.64 UR14, c[0x0][0x4f0] ;  /* 0x00009e00ff0e77ac */ /* 0x000e220008000a00 */
[C---:B-12---:R-:W-:Y:S01]  /*3960*/  IMAD.WIDE.U32 R6, R2.reuse, UR8, RZ ;  /* 0x0000000802067c25 */ /* 0x046fe2000f8e00ff */
[----:B------:R-:W1:Y:S03]  /*3970*/  LDCU.64 UR18, c[0x0][0x540] ;  /* 0x0000a800ff1277ac */ /* 0x000e660008000a00 */
[----:B------:R-:W-:Y:S01]  /*3980*/  IMAD R21, R2, UR9, R7 ;  /* 0x0000000902157c24 */ /* 0x000fe2000f8e0207 */
[----:B---34-:R-:W-:-:S12]  /*3990*/  ULEA UR4, UR5, UR4, 0x18 ;  /* 0x0000000405047291 */ /* 0x018fd8000f8ec0ff */
.L_x_9843:
[----:B------:R-:W-:Y:S02]  /*39a0*/  LEA R0, R15, UR4, 0x2 ;  /* 0x000000040f007c11 */ /* 0x000fe4000f8e10ff */
[----:B------:R-:W-:Y:S02]  /*39b0*/  SHF.R.S32.HI R2, RZ, 0x1f, R15 ;  /* 0x0000001fff027819 */ /* 0x000fe4000001140f */
[----:B--2---:R-:W-:Y:S01]  /*39c0*/  MOV R8, R6 ;  /* 0x0000000600087202 */ /* 0x004fe20000000f00 */
[----:B------:R-:W2:Y:S01]  /*39d0*/  LDS R17, [R0+0x15c8] ;  /* 0x0015c80000117984 */ /* 0x000ea20000000800 */
[----:B------:R-:W-:Y:S01]  /*39e0*/  MOV R9, R21 ;  /* 0x0000001500097202 */ /* 0x000fe20000000f00 */
[C---:B0-----:R-:W-:Y:S01]  /*39f0*/  IMAD R12, R2.reuse, UR10, RZ ;  /* 0x0000000a020c7c24 */ /* 0x041fe2000f8e02ff */
[----:B-----5:R-:W-:Y:S01]  /*3a00*/  MOV R4, R62 ;  /* 0x0000003e00047202 */ /* 0x020fe20000000f00 */
[----:B------:R-:W0:Y:S01]  /*3a10*/  LDS R19, [R0+0x19c8] ;  /* 0x0019c80000137984 */ /* 0x000e220000000800 */
        /* <DEDUP_REMOVED lines=14> */
[----:B0-----:R2:W-:Y:S02]  /*3b00*/  REDG.E.ADD.F32.FTZ.RN.STRONG.GPU desc[UR16][R12.64], R19 ;  /* 0x000000130c0079a6 */ /* 0x0015e4000c12f310 */
[----:B------:R-:W-:Y:S05]  /*3b10*/  @!P0 BRA `(.L_x_9843) ;  /* 0xfffffffc00a08947 */ /* 0x000fea000383ffff */
[----:B------:R-:W-:Y:S05]  /*3b20*/  BSYNC.RECONVERGENT B0 ;  /* 0x0000000000007941 */ /* 0x000fea0003800200 */
.L_x_9842:
[----:B------:R-:W-:Y:S05]  /*3b30*/  EXIT ;  /* 0x000000000000794d */ /* 0x000fea0003800000 */
.L_x_9844:
        /* <DEDUP_REMOVED lines=12> */
.L_x_10546:


//--------------------- .text._Z25selective_scan_bwd_kernelI32Selective_Scan_bwd_kernel_traitsILi32ELi4ELb0ELb1ELb0ELb1ELb1EN3c104HalfEfEEv12SSMParamsBwd --------------------------
	.section	.text._Z25selective_scan_bwd_kernelI32Selective_Scan_bwd_kernel_traitsILi32ELi4ELb0ELb1ELb0ELb1ELb1EN3c104HalfEfEEv12SSMParamsBwd,"ax",@progbits
	.align	128
        .global         _Z25selective_scan_bwd_kernelI32Selective_Scan_bwd_kernel_traitsILi32ELi4ELb0ELb1ELb0ELb1ELb1EN3c104HalfEfEEv12SSMParamsBwd
        .type           _Z25selective_scan_bwd_kernelI32Selective_Scan_bwd_kernel_traitsILi32ELi4ELb0ELb1ELb0ELb1ELb1EN3c104HalfEfEEv12SSMParamsBwd,@function
        .size           _Z25selective_scan_bwd_kernelI32Selective_Scan_bwd_kernel_traitsILi32ELi4ELb0ELb1ELb0ELb1ELb1EN3c104HalfEfEEv12SSMParamsBwd,(.L_x_10547 - _Z25selective_scan_bwd_kernelI32Selective_Scan_bwd_kernel_traitsILi32ELi4ELb0ELb1ELb0ELb1ELb1EN3c104HalfEfEEv12SSMParamsBwd)
        .other          _Z25selective_scan_bwd_kernelI32Selective_Scan_bwd_kernel_traitsILi32ELi4ELb0ELb1ELb0ELb1ELb1EN3c104HalfEfEEv12SSMParamsBwd,@"STO_CUDA_ENTRY STV_DEFAULT"
_Z25selective_scan_bwd_kernelI32Selective_Scan_bwd_kernel_traitsILi32ELi4ELb0ELb1ELb0ELb1ELb1EN3c104HalfEfEEv12SSMParamsBwd:
.text._Z25selective_scan_bwd_kernelI32Selective_Scan_bwd_kernel_traitsILi32ELi4ELb0ELb1ELb0ELb1ELb1EN3c104HalfEfEEv12SSMParamsBwd:
        /* <DEDUP_REMOVED lines=53> */
[----:B------:R-:W-:Y:S02]  /*0350*/  MOV R8, UR6 ;  /* 0x0000000600087c02 */ /* 0x000fe40008000f00 */
[----:B------:R-:W-:Y:S01]  /*0360*/  MOV R9, UR7 ;  /* 0x0000000700097c02 */ /* 0x000fe20008000f00 */
[----:B------:R-:W2:Y:S01]  /*0370*/  LDCU.64 UR6, c[0x0][0x498] ;  /* 0x00009300ff0677ac */ /* 0x000ea20008000a00 */
[----:B------:R-:W-:Y:S02]  /*0380*/  @!P2 IADD3 R11, PT, PT, R11, 0x1, RZ ;  /* 0x000000010b0ba810 */ /* 0x000fe40007ffe0ff */
[----:B------:R-:W-:-:S02]  /*0390*/  LOP3.LUT R0, R2, R13, RZ, 0x3c, !PT ;  /* 0x0000000d02007212 */ /* 0x000fc400078e3cff */
[----:B------:R-:W-:Y:S02]  /*03a0*/  MOV R7, UR5 ;  /* 0x0000000500077c02 */ /* 0x000fe40008000f00 */
        /* <DEDUP_REMOVED lines=39> */
[C---:B--2---:R-:W-:Y:S02]  /*0620*/  LEA R8, P0, R12.reuse, R24, 0x1 ;  /* 0x000000180c087211 */ /* 0x044fe400078008ff */
[----:B------:R-:W-:Y:S02]  /*0630*/  IADD3 R9, PT, PT, R9, R5, RZ ;  /* 0x0000000509097210 */ /* 0x000fe40007ffe0ff */
[----:B------:R-:W-:Y:S01]  /*0640*/  LEA.HI.X R10, R12, R25, R10, 0x1, P0 ;  /* 0x000000190c0a7211 */ /* 0x000fe200000f0c0a */
[----:B----4-:R-:W-:Y:S01]  /*0650*/  IMAD.WIDE.U32 R62, R2, R22, RZ ;  /* 0x00000016023e7225 */ /* 0x010fe200078e00ff */
[----:B------:R-:W-:-:S02]  /*0660*/  IADD3.X R15, PT, PT, R0, R15, RZ, P4, !PT ;  /* 0x0000000f000f7210 */ /* 0x000fc400027fe4ff */
[----:B------:R-:W-:Y:S02]  /*0670*/  IADD3.X R5, PT, PT, R0, R17, RZ, P3, !PT ;  /* 0x0000001100057210 */ /* 0x000fe40001ffe4ff */
        /* <DEDUP_REMOVED lines=44> */
.L_x_9870:
        /* <DEDUP_REMOVED lines=45> */
[----:B------:R-:W-:Y:S02]  /*0c10*/  PRMT R50, RZ, 0x7610, R50 ;  /* 0x00007610ff327816 */ /* 0x000fe40000000032 */
[----:B------:R-:W-:Y:S02]  /*0c20*/  PRMT R66, RZ, 0x7610, R66 ;  /* 0x00007610ff427816 */ /* 0x000fe40000000042 */
[----:B------:R-:W-:Y:S02]  /*0c30*/  PRMT R68, RZ, 0x7610, R68 ;  /* 0x00007610ff447816 */ /* 0x000fe40000000044 */
[----:B------:R-:W-:Y:S01]  /*0c40*/  IADD3.X R41, PT, PT, RZ, R15, RZ, P4, !PT ;  /* 0x0000000fff297210 */ /* 0x000fe200027fe4ff */
[----:B--2---:R0:W-:Y:S04]  /*0c50*/  STS.U16 [R31], R42 ;  /* 0x0000002a1f007388 */ /* 0x0041e80000000400 */
[----:B---3--:R1:W-:Y:S04]  /*0c60*/  STS.U16 [R31+0x40], R44 ;  /* 0x0000402c1f007388 */ /* 0x0083e80000000400 */
[----:B----4-:R-:W-:Y:S01]  /*0c70*/  STS.U16 [R31+0x80], R46 ;  /* 0x0000802e1f007388 */ /* 0x010fe20000000400 */
[----:B0-----:R-:W0:Y:S03]  /*0c80*/  LDC.64 R42, c[0x0][0x418] ;  /* 0x00010600ff2a7b82 */ /* 0x001e260000000a00 */
[----:B------:R-:W-:Y:S01]  /*0c90*/  STS.U16 [R31+0xc0], R48 ;  /* 0x0000c0301f007388 */ /* 0x000fe20000000400 */
[----:B------:R-:W-:-:S03]  /*0ca0*/  NOP ;  /* 0x0000000000007918 */ /* 0x000fc60000000000 */
[----:B------:R-:W2:Y:S01]  /*0cb0*/  LDS.64 R34, [R36] ;  /* 0x0000000024227984 */ /* 0x000ea20000000a00 */
[----:B-1----:R-:W1:Y:S08]  /*0cc0*/  LDC.64 R44, c[0x0][0x410] ;  /* 0x00010400ff2c7b82 */ /* 0x002e700000000a00 */
[----:B------:R-:W-:Y:S06]  /*0cd0*/  BAR.SYNC.DEFER_BLOCKING 0x0 ;  /* 0x0000000000007b1d */ /* 0x000fec0000010000 */
[----:B------:R-:W3:Y:S04]  /*0ce0*/  @!P0 LDG.E.U16 R0, desc[UR16][R40.64] ;  /* 0x0000001028008981 */ /* 0x000ee8000c1e1500 */
[----:B------:R-:W4:Y:S04]  /*0cf0*/  @!P1 LDG.E.U16 R50, desc[UR16][R40.64+0x40] ;  /* 0x0000401028329981 */ /* 0x000f28000c1e1500 */
[----:B------:R-:W4:Y:S04]  /*0d00*/  @!P2 LDG.E.U16 R66, desc[UR16][R40.64+0x80] ;  /* 0x000080102842a981 */ /* 0x000f28000c1e1500 */
[----:B------:R-:W4:Y:S01]  /*0d10*/  @!P3 LDG.E.U16 R68, desc[UR16][R40.64+0xc0] ;  /* 0x0000c0102844b981 */ /* 0x000f22000c1e1500 */
        /* <DEDUP_REMOVED lines=8> */
[----:B------:R-:W-:Y:S01]  /*0da0*/  FADD.FTZ R39, R39, R4 ;  /* 0x0000000427277221 */ /* 0x000fe20000010000 */
[----:B---3--:R2:W-:Y:S04]  /*0db0*/  STS.U16 [R31], R0 ;  /* 0x000000001f007388 */ /* 0x0085e80000000400 */
[----:B----4-:R2:W-:Y:S04]  /*0dc0*/  STS.U16 [R31+0x40], R50 ;  /* 0x000040321f007388 */ /* 0x0105e80000000400 */
[----:B------:R2:W-:Y:S04]  /*0dd0*/  STS.U16 [R31+0x80], R66 ;  /* 0x000080421f007388 */ /* 0x0005e80000000400 */
[----:B------:R2:W-:Y:S01]  /*0de0*/  STS.U16 [R31+0xc0], R68 ;  /* 0x0000c0441f007388 */ /* 0x0005e20000000400 */
[----:B------:R-:W-:Y:S01]  /*0df0*/  NOP ;  /* 0x0000000000007918 */ /* 0x000fe20000000000 */
[----:B01----:R-:W-:Y:S05]  /*0e00*/  @P4 BRA `(.L_x_9847) ;  /* 0x0000000000784947 */ /* 0x003fea0003800000 */
        /* <DEDUP_REMOVED lines=30> */
.L_x_9847:
[----:B------:R-:W-:Y:S05]  /*0ff0*/  BSYNC.RECONVERGENT B0 ;  /* 0x0000000000007941 */ /* 0x000fea0003800200 */
.L_x_9846:
        /* <DEDUP_REMOVED lines=35> */
.L_x_9849:
[----:B------:R-:W-:Y:S05]  /*1230*/  BSYNC.RECONVERGENT B0 ;  /* 0x0000000000007941 */ /* 0x000fea0003800200 */
.L_x_9848:
        /* <DEDUP_REMOVED lines=8> */
[----:B------:R-:W-:Y:S01]  /*12c0*/  MOV R48, 0x3d39bf78 ;  /* 0x3d39bf7800307802 */ /* 0x000fe20000000f00 */
        /* <DEDUP_REMOVED lines=27> */
.L_x_9851:
[----:B------:R-:W-:Y:S05]  /*1480*/  BSYNC.RECONVERGENT B0 ;  /* 0x0000000000007941 */ /* 0x000fea0003800200 */
.L_x_9850:
[----:B------:R-:W-:Y:S04]  /*1490*/  BSSY.RECONVERGENT B0, `(.L_x_9852) ;  /* 0x0000020000007945 */ /* 0x000fe80003800200 */
[----:B------:R-:W-:Y:S05]  /*14a0*/  @P5 BRA `(.L_x_9853) ;  /* 0x0000000000785947 */ /* 0x000fea0003800000 */
[----:B------:R-:W-:Y:S01]  /*14b0*/  FMUL.FTZ R40, R40, 1.4426950216293334961 ;  /* 0x3fb8aa3b28287820 */ /* 0x000fe20000410000 */
[----:B------:R-:W-:Y:S01]  /*14c0*/  MOV R51, 0x3e800000 ;  /* 0x3e80000000337802 */ /* 0x000fe20000000f00 */
[----:B------:R-:W-:Y:S02]  /*14d0*/  HFMA2 R48, -RZ, RZ, 1.3056640625, -1.8671875 ;  /* 0x3d39bf78ff307431 */ /* 0x000fe400000001ff */
[----:B------:R-:W2:Y:S02]  /*14e0*/  MUFU.EX2 R49, R40 ;  /* 0x0000002800317308 */ /* 0x000ea40000000800 */
[C---:B--2---:R-:W-:Y:S01]  /*14f0*/  FADD.FTZ.RZ R0, R49.reuse, 1 ;  /* 0x3f80000031007421 */ /* 0x044fe2000001c000 */
        /* <DEDUP_REMOVED lines=25> */
.L_x_9853:
[----:B------:R-:W-:Y:S05]  /*1690*/  BSYNC.RECONVERGENT B0 ;  /* 0x0000000000007941 */ /* 0x000fea0003800200 */
.L_x_9852:
[----:B------:R-:W-:Y:S01]  /*16a0*/  IMAD R47, R45, UR18, R47 ;  /* 0x000000122d2f7c24 */ /* 0x000fe2000f8e022f */
[----:B------:R-:W0:Y:S01]  /*16b0*/  LDCU.64 UR8, c[0x0][0x488] ;  /* 0x00009100ff0877ac */ /* 0x000e220008000a00 */
[----:B--2---:R-:W-:Y:S01]  /*16c0*/  PRMT R0, RZ, 0x7610, R0 ;  /* 0x00007610ff007816 */ /* 0x004fe20000000000 */
[----:B------:R-:W1:Y:S01]  /*16d0*/  LDC.64 R68, c[0x0][0x420] ;  /* 0x00010800ff447b82 */ /* 0x000e620000000a00 */
[C---:B------:R-:W-:Y:S01]  /*16e0*/  IMAD.WIDE.U32 R44, R2.reuse, R42, R46 ;  /* 0x0000002a022c7225 */ /* 0x040fe200078e002e */
[----:B------:R-:W-:Y:S01]  /*16f0*/  PRMT R48, RZ, 0x7610, R48 ;  /* 0x00007610ff307816 */ /* 0x000fe20000000030 */
[----:B------:R-:W2:Y:S01]  /*1700*/  LDCU.64 UR10, c[0x0][0x558] ;  /* 0x0000ab00ff0a77ac */ /* 0x000ea20008000a00 */
[----:B------:R-:W-:Y:S01]  /*1710*/  PRMT R50, RZ, 0x7610, R50 ;  /* 0x00007610ff327816 */ /* 0x000fe20000000032 */
[----:B------:R-:W-:Y:S01]  /*1720*/  IMAD R41, R2, R43, R45 ;  /* 0x0000002b02297224 */ /* 0x000fe200078e022d */
[----:B------:R-:W-:Y:S01]  /*1730*/  IADD3 R44, P4, PT, R20, R44, RZ ;  /* 0x0000002c142c7210 */ /* 0x000fe20007f9e0ff */
[----:B------:R-:W3:Y:S01]  /*1740*/  LDS.64 R42, [R36] ;  /* 0x00000000242a7984 */ /* 0x000ee20000000a00 */
[----:B------:R-:W-:Y:S01]  /*1750*/  PRMT R66, RZ, 0x7610, R66 ;  /* 0x00007610ff427816 */ /* 0x000fe20000000042 */
[----:B------:R-:W4:Y:S01]  /*1760*/  LDC.64 R70, c[0x0][0x428] ;  /* 0x00010a00ff467b82 */ /* 0x000f220000000a00 */
[----:B------:R-:W-:Y:S01]  /*1770*/  IADD3.X R41, PT, PT, RZ, R41, RZ, P4, !PT ;  /* 0x00000029ff297210 */ /* 0x000fe200027fe4ff */
[----:B------:R-:W5:Y:S06]  /*1780*/  LDCU.64 UR12, c[0x0][0x490] ;  /* 0x00009200ff0c77ac */ /* 0x000f6c0008000a00 */
[----:B------:R-:W-:Y:S01]  /*1790*/  BAR.SYNC.DEFER_BLOCKING 0x0 ;  /* 0x0000000000007b1d */ /* 0x000fe20000010000 */
[----:B0-----:R-:W-:-:S04]  /*17a0*/  LEA R46, P4, R44, UR8, 0x1 ;  /* 0x000000082c2e7c11 */ /* 0x001fc8000f8808ff */
[----:B------:R-:W-:Y:S01]  /*17b0*/  LEA.HI.X R47, R44, UR9, R41, 0x1, P4 ;  /* 0x000000092c2f7c11 */ /* 0x000fe2000a0f0c29 */
[----:B------:R-:W0:Y:S04]  /*17c0*/  LDCU.64 UR8, c[0x0][0x478] ;  /* 0x00008f00ff0877ac */ /* 0x000e280008000a00 */
[----:B------:R-:W2:Y:S04]  /*17d0*/  @!P0 LDG.E.U16 R0, desc[UR16][R46.64] ;  /* 0x000000102e008981 */ /* 0x000ea8000c1e1500 */
[----:B------:R-:W5:Y:S04]  /*17e0*/  @!P1 LDG.E.U16 R48, desc[UR16][R46.64+0x40] ;  /* 0x000040102e309981 */ /* 0x000f68000c1e1500 */
[----:B------:R-:W5:Y:S04]  /*17f0*/  @!P2 LDG.E.U16 R50, desc[UR16][R46.64+0x80] ;  /* 0x000080102e32a981 */ /* 0x000f68000c1e1500 */
[----:B------:R0:W5:Y:S01]  /*1800*/  @!P3 LDG.E.U16 R66, desc[UR16][R46.64+0xc0] ;  /* 0x0000c0102e42b981 */ /* 0x000162000c1e1500 */
[----:B-1----:R-:W-:-:S04]  /*1810*/  IMAD.WIDE.U32 R44, R68, UR18, R34 ;  /* 0x00000012442c7c25 */ /* 0x002fc8000f8e0022 */
[----:B------:R-:W-:Y:S02]  /*1820*/  IMAD R45, R69, UR18, R45 ;  /* 0x00000012452d7c24 */ /* 0x000fe4000f8e022d */
[C---:B----4-:R-:W-:Y:S01]  /*1830*/  IMAD.WIDE.U32 R44, R2.reuse, R70, R44 ;  /* 0x00000046022c7225 */ /* 0x050fe200078e002c */
[----:B0-----:R-:W-:Y:S02]  /*1840*/  PRMT R46, RZ, 0x7610, R46 ;  /* 0x00007610ff2e7816 */ /* 0x001fe4000000002e */
[----:B------:R-:W-:Y:S01]  /*1850*/  PRMT R70, RZ, 0x7610, R70 ;  /* 0x00007610ff467816 */ /* 0x000fe20000000046 */
[----:B------:R-:W-:Y:S01]  /*1860*/  IMAD R68, R2, R71, R45 ;  /* 0x0000004702447224 */ /* 0x000fe200078e022d */
[----:B------:R-:W-:-:S04]  /*1870*/  IADD3 R45, P4, PT, R20, R44, RZ ;  /* 0x0000002c142d7210 */ /* 0x000fc80007f9e0ff */
[----:B------:R-:W-:Y:S02]  /*1880*/  IADD3.X R68, PT, PT, RZ, R68, RZ, P4, !PT ;  /* 0x00000044ff447210 */ /* 0x000fe400027fe4ff */
[----:B------:R-:W-:-:S04]  /*1890*/  LEA R44, P4, R45, UR8, 0x1 ;  /* 0x000000082d2c7c11 */ /* 0x000fc8000f8808ff */
[--C-:B------:R-:W-:Y:S01]  /*18a0*/  LEA.HI.X R45, R45, UR9, R68.reuse, 0x1, P4 ;  /* 0x000000092d2d7c11 */ /* 0x100fe2000a0f0c44 */
[----:B---3--:R-:W-:Y:S01]  /*18b0*/  HADD2.F32 R67, -RZ, R42.H0_H0 ;  /* 0x2000002aff437230 */ /* 0x008fe20000004100 */
[----:B------:R-:W-:Y:S01]  /*18c0*/  PRMT R68, RZ, 0x7610, R68 ;  /* 0x00007610ff447816 */ /* 0x000fe20000000044 */
[----:B------:R-:W0:Y:S01]  /*18d0*/  LDCU.64 UR8, c[0x0][0x510] ;  /* 0x0000a200ff0877ac */ /* 0x000e220008000a00 */
[----:B--2---:R-:W-:Y:S04]  /*18e0*/  STS.U16 [R31], R0 ;  /* 0x000000001f007388 */ /* 0x004fe80000000400 */
[----:B-----5:R1:W-:Y:S04]  /*18f0*/  STS.U16 [R31+0x40], R48 ;  /* 0x000040301f007388 */ /* 0x0203e80000000400 */
        /* <DEDUP_REMOVED lines=10> */
[--C-:B--2---:R-:W-:Y:S01]  /*19a0*/  HADD2.F32 R0, -RZ, R72.reuse.H1_H1 ;  /* 0x30000048ff007230 */ /* 0x104fe20000004100 */
[----:B------:R-:W-:Y:S01]  /*19b0*/  ISETP.NE.AND P1, PT, R60, RZ, PT ;  /* 0x000000ff3c00720c */ /* 0x000fe20003f25270 */
[----:B------:R-:W-:Y:S01]  /*19c0*/  HADD2.F32 R66, -RZ, R73.H1_H1 ;  /* 0x30000049ff427230 */ /* 0x000fe20000004100 */
        /* <DEDUP_REMOVED lines=10> */
[----:B------:R-:W2:Y:S08]  /*1a70*/  MUFU.EX2 R47, R47 ;  /* 0x0000002f002f7308 */ /* 0x000eb00000000800 */
[----:B------:R-:W0:Y:S01]  /*1a80*/  MUFU.EX2 R51, R51 ;  /* 0x0000003300337308 */ /* 0x000e220000000800 */
[----:B-1----:R-:W-:-:S07]  /*1a90*/  FADD.FTZ R75, R69, 1 ;  /* 0x3f800000454b7421 */ /* 0x002fce0000010000 */
[----:B------:R-:W1:Y:S01]  /*1aa0*/  MUFU.RCP R75, R75 ;  /* 0x0000004b004b7308 */ /* 0x000e620000001000 */
[----:B--2---:R-:W-:Y:S01]  /*1ab0*/  FADD.FTZ R47, R47, 1 ;  /* 0x3f8000002f2f7421 */ /* 0x004fe20000010000 */
[----:B0-----:R-:W-:Y:S01]  /*1ac0*/  FADD.FTZ R72, R51, 1 ;  /* 0x3f80000033487421 */ /* 0x001fe20000010000 */
[----:B------:R-:W-:-:S05]  /*1ad0*/  HADD2.F32 R51, -RZ, R42.H1_H1 ;  /* 0x3000002aff337230 */ /* 0x000fca0000004100 */
[----:B------:R-:W-:Y:S01]  /*1ae0*/  MUFU.RCP R73, R72 ;  /* 0x0000004800497308 */ /* 0x000fe20000001000 */
[----:B-1----:R-:W-:-:S04]  /*1af0*/  FADD.FTZ R77, -R75, 1 ;  /* 0x3f8000004b4d7421 */ /* 0x002fc80000010100 */
[----:B------:R-:W-:Y:S01]  /*1b00*/  FFMA.FTZ R77, R66, R77, 1 ;  /* 0x3f800000424d7423 */ /* 0x000fe2000001004d */
[----:B---3--:R0:W-:Y:S04]  /*1b10*/  STS.U16 [R31], R46 ;  /* 0x0000002e1f007388 */ /* 0x0081e80000000400 */
[----:B----4-:R-:W-:Y:S04]  /*1b20*/  STS.U16 [R31+0x40], R68 ;  /* 0x000040441f007388 */ /* 0x010fe80000000400 */
[----:B-----5:R-:W-:Y:S01]  /*1b30*/  STS.U16 [R31+0x80], R70 ;  /* 0x000080461f007388 */ /* 0x020fe20000000400 */
[----:B0-----:R-:W-:Y:S01]  /*1b40*/  FADD.FTZ R46, R49, 1 ;  /* 0x3f800000312e7421 */ /* 0x001fe20000010000 */
[----:B------:R-:W-:-:S02]  /*1b50*/  HADD2.F32 R49, -RZ, R43.H1_H1 ;  /* 0x3000002bff317230 */ /* 0x000fc40000004100 */
[----:B------:R0:W-:Y:S01]  /*1b60*/  STS.U16 [R31+0xc0], R48 ;  /* 0x0000c0301f007388 */ /* 0x0001e20000000400 */
[----:B------:R-:W-:-:S03]  /*1b70*/  NOP ;  /* 0x0000000000007918 */ /* 0x000fc60000000000 */
[----:B------:R-:W1:Y:S01]  /*1b80*/  LDS.64 R44, [R36] ;  /* 0x00000000242c7984 */ /* 0x000e620000000a00 */
[----:B------:R-:W2:Y:S01]  /*1b90*/  MUFU.RCP R71, R46 ;  /* 0x0000002e00477308 */ /* 0x000ea20000001000 */
[----:B0-----:R-:W-:-:S07]  /*1ba0*/  HADD2.F32 R48, -RZ, R43.H0_H0 ;  /* 0x2000002bff307230 */ /* 0x001fce0000004100 */
[----:B------:R0:W3:Y:S01]  /*1bb0*/  MUFU.RCP R68, R47 ;  /* 0x0000002f00447308 */ /* 0x0000e20000001000 */
[----:B--2---:R-:W-:Y:S01]  /*1bc0*/  FADD.FTZ R43, -R71, 1 ;  /* 0x3f800000472b7421 */ /* 0x004fe20000010100 */
[----:B0-----:R-:W-:-:S04]  /*1bd0*/  FADD.FTZ R47, -R73, 1 ;  /* 0x3f800000492f7421 */ /* 0x001fc80000010100 */
[----:B------:R-:W-:Y:S01]  /*1be0*/  FFMA.FTZ R47, R50, R47, 1 ;  /* 0x3f800000322f7423 */ /* 0x000fe2000001002f */
[----:B---3--:R-:W-:-:S04]  /*1bf0*/  FADD.FTZ R42, -R68, 1 ;  /* 0x3f800000442a7421 */ /* 0x008fc80000010100 */
[----:B------:R-:W-:Y:S01]  /*1c00*/  FFMA.FTZ R42, R41, R42, 1 ;  /* 0x3f800000292a7423 */ /* 0x000fe2000001002a */
[--C-:B-1----:R-:W-:Y:S02]  /*1c10*/  HADD2.F32 R69, -RZ, R44.reuse.H0_H0 ;  /* 0x2000002cff457230 */ /* 0x102fe40000004100 */
[----:B------:R-:W-:Y:S02]  /*1c20*/  HADD2.F32 R70, -RZ, R44.H1_H1 ;  /* 0x3000002cff467230 */ /* 0x000fe40000004100 */
[--C-:B------:R-:W-:Y:S02]  /*1c30*/  HADD2.F32 R74, -RZ, R45.reuse.H0_H0 ;  /* 0x2000002dff4a7230 */ /* 0x100fe40000004100 */
        /* <DEDUP_REMOVED lines=17> */
[----:B------:R-:W-:Y:S01]  /*1d50*/  F2FP.F16.F32.PACK_AB R45, R77, R46 ;  /* 0x0000002e4d2d723e */ /* 0x000fe200000000ff */
[----:B------:R-:W-:Y:S08]  /*1d60*/  BAR.SYNC.DEFER_BLOCKING 0x0 ;  /* 0x0000000000007b1d */ /* 0x000ff00000010000 */
[----:B------:R-:W0:Y:S01]  /*1d70*/  LDC.64 R42, c[0x0][0x508] ;  /* 0x00014200ff2a7b82 */ /* 0x000e220000000a00 */
[----:B------:R1:W-:Y:S01]  /*1d80*/  STS.64 [R36], R44 ;  /* 0x0000002c24007388 */ /* 0x0003e20000000a00 */
[----:B------:R-:W-:-:S03]  /*1d90*/  NOP ;  /* 0x0000000000007918 */ /* 0x000fc60000000000 */
[----:B------:R-:W-:Y:S01]  /*1da0*/  LDS.U16 R77, [R31] ;  /* 0x000000001f4d7984 */ /* 0x000fe20000000400 */
[----:B0-----:R-:W-:-:S03]  /*1db0*/  IMAD.WIDE.U32 R46, R42, UR18, R34 ;  /* 0x000000122a2e7c25 */ /* 0x001fc6000f8e0022 */
[----:B------:R-:W-:Y:S01]  /*1dc0*/  LDS.U16 R79, [R31+0x40] ;  /* 0x000040001f4f7984 */ /* 0x000fe20000000400 */
[----:B------:R-:W-:Y:S02]  /*1dd0*/  IMAD R47, R43, UR18, R47 ;  /* 0x000000122b2f7c24 */ /* 0x000fe4000f8e022f */
[----:B-1----:R-:W-:Y:S01]  /*1de0*/  FMUL.FTZ R44, R0, R71 ;  /* 0x00000047002c7220 */ /* 0x002fe20000410000 */
[----:B------:R-:W-:Y:S01]  /*1df0*/  FMUL.FTZ R0, R67, R68 ;  /* 0x0000004443007220 */ /* 0x000fe20000410000 */
[----:B------:R-:W-:Y:S01]  /*1e00*/  LDS.U16 R81, [R31+0x80] ;  /* 0x000080001f517984 */ /* 0x000fe20000000400 */
[----:B------:R-:W-:-:S03]  /*1e10*/  IMAD.WIDE.U32 R46, R2, UR8, R46 ;  /* 0x00000008022e7c25 */ /* 0x000fc6000f8e002e */
        /* <DEDUP_REMOVED lines=23> */
[----:B0-----:R-:W-:-:S04]  /*1f90*/  FMUL.FTZ R43, R46, R76 ;  /* 0x0000004c2e2b7220 */ /* 0x001fc80000410000 */
        /* <DEDUP_REMOVED lines=29> */
.L_x_9854:
[----:B------:R-:W2:Y:S01]  /*2170*/  LDCU UR4, c[0x0][0x38c] ;  /* 0x00007180ff0477ac */ /* 0x000ea20008000800 */
[----:B0-----:R-:W-:Y:S01]  /*2180*/  FMUL.FTZ R42, R51, R44 ;  /* 0x0000002c332a7220 */ /* 0x001fe20000410000 */
[----:B------:R-:W-:Y:S01]  /*2190*/  FMUL.FTZ R44, R48, R73 ;  /* 0x00000049302c7220 */ /* 0x000fe20000410000 */
[--C-:B------:R-:W-:Y:S02]  /*21a0*/  HADD2.F32 R48, -RZ, R32.reuse.H0_H0 ;  /* 0x20000020ff307230 */ /* 0x100fe40000004100 */
[----:B------:R-:W-:Y:S01]  /*21b0*/  FMUL.FTZ R46, R49, R46 ;  /* 0x0000002e312e7220 */ /* 0x000fe20000410000 */
[----:B-1----:R-:W-:Y:S02]  /*21c0*/  HADD2.F32 R41, -RZ, R32.H1_H1 ;  /* 0x30000020ff297230 */ /* 0x002fe40000004100 */
[----:B------:R-:W-:Y:S02]  /*21d0*/  HFMA2 R47, -RZ, RZ, 0, 0 ;  /* 0x00000000ff2f7431 */ /* 0x000fe400000001ff */
[----:B------:R-:W-:-:S02]  /*21e0*/  HADD2.F32 R43, -RZ, R33.H0_H0 ;  /* 0x20000021ff2b7230 */ /* 0x000fc40000004100 */
[----:B------:R-:W-:Y:S01]  /*21f0*/  FFMA.FTZ R7, R0, R48, R7 ;  /* 0x0000003000077223 */ /* 0x000fe20000010007 */
[----:B------:R-:W-:Y:S02]  /*2200*/  HADD2.F32 R45, -RZ, R33.H1_H1 ;  /* 0x30000021ff2d7230 */ /* 0x000fe40000004100 */
[----:B------:R-:W-:Y:S01]  /*2210*/  HFMA2 R49, -RZ, RZ, 0, 0 ;  /* 0x00000000ff317431 */ /* 0x000fe200000001ff */
[----:B------:R-:W-:Y:S01]  /*2220*/  PRMT R50, RZ, 0x7610, R50 ;  /* 0x00007610ff327816 */ /* 0x000fe20000000032 */
[----:B------:R-:W-:Y:S01]  /*2230*/  FFMA.FTZ R7, R42, R41, R7 ;  /* 0x000000292a077223 */ /* 0x000fe20000010007 */
[----:B------:R-:W-:Y:S01]  /*2240*/  MOV R82, RZ ;  /* 0x000000ff00527202 */ /* 0x000fe20000000f00 */
[----:B------:R-:W-:Y:S01]  /*2250*/  FMUL.FTZ R88, R0, R3 ;  /* 0x0000000300587220 */ /* 0x000fe20000410000 */
[----:B------:R-:W-:Y:S01]  /*2260*/  MOV R51, RZ ;  /* 0x000000ff00337202 */ /* 0x000fe20000000f00 */
[----:B------:R-:W-:Y:S01]  /*2270*/  FFMA.FTZ R7, R44, R43, R7 ;  /* 0x0000002b2c077223 */ /* 0x000fe20000010007 */
[-C--:B------:R-:W-:Y:S01]  /*2280*/  FMUL.FTZ R83, R42, R3.reuse ;  /* 0x000000032a537220 */ /* 0x080fe20000410000 */
[----:B--2---:R-:W-:Y:S01]  /*2290*/  UISETP.GE.AND UP0, UPT, UR4, 0x1, UPT ;  /* 0x000000010400788c */ /* 0x004fe2000bf06270 */
[-C--:B------:R-:W-:Y:S01]  /*22a0*/  FMUL.FTZ R90, R44, R3.reuse ;  /* 0x000000032c5a7220 */ /* 0x080fe20000410000 */
[C---:B------:R-:W-:Y:S01]  /*22b0*/  FMUL.FTZ R89, R46.reuse, R3 ;  /* 0x000000032e597220 */ /* 0x040fe20000410000 */
[----:B------:R-:W-:Y:S01]  /*22c0*/  FFMA.FTZ R7, R46, R45, R7 ;  /* 0x0000002d2e077223 */ /* 0x000fe20000010007 */
[----:B------:R-:W-:Y:S06]  /*22d0*/  BAR.SYNC.DEFER_BLOCKING 0x0 ;  /* 0x0000000000007b1d */ /* 0x000fec0000010000 */
[----:B------:R-:W-:Y:S05]  /*22e0*/  BRA.U !UP0, `(.L_x_9855) ;  /* 0x0000001508407547 */ /* 0x000fea000b800000 */
[----:B------:R-:W0:Y:S01]  /*22f0*/  LDC.64 R66, c[0x0][0x3a8] ;  /* 0x0000ea00ff427b82 */ /* 0x000e220000000a00 */
[----:B------:R-:W-:Y:S01]  /*2300*/  ISETP.NE.AND P0, PT, R19, 0x1, PT ;  /* 0x000000011300780c */ /* 0x000fe20003f05270 */
[----:B------:R-:W-:Y:S01]  /*2310*/  FMUL.FTZ R92, R48, R37 ;  /* 0x00000025305c7220 */ /* 0x000fe20000410000 */
        /* <DEDUP_REMOVED lines=24> */
.L_x_9869:
[----:B-1----:R-:W-:Y:S01]  /*24a0*/  HFMA2 R33, -RZ, RZ, 0, 0 ;  /* 0x00000000ff217431 */ /* 0x002fe200000001ff */
[----:B------:R-:W-:Y:S02]  /*24b0*/  MOV R32, R20 ;  /* 0x0000001400207202 */ /* 0x000fe40000000f00 */
[-C--:B------:R-:W-:Y:S02]  /*24c0*/  ISETP.GE.AND P4, PT, R24, R29.reuse, PT ;  /* 0x0000001d1800720c */ /* 0x080fe40003f86270 */
[-C--:B------:R-:W-:Y:S02]  /*24d0*/  ISETP.GE.AND P3, PT, R23, R29.reuse, PT ;  /* 0x0000001d1700720c */ /* 0x080fe40003f66270 */
[----:B------:R-:W-:Y:S01]  /*24e0*/  ISETP.GE.AND P1, PT, R25, R29, PT ;  /* 0x0000001d1900720c */ /* 0x000fe20003f26270 */
[----:B---3--:R-:W-:-:S04]  /*24f0*/  IMAD.WIDE.U32 R32, R70, UR4, R32 ;  /* 0x0000000446207c25 */ /* 0x008fc8000f8e0020 */
[----:B------:R-:W-:Y:S01]  /*2500*/  IMAD R33, R71, UR4, R33 ;  /* 0x0000000447217c24 */ /* 0x000fe2000f8e0221 */
[----:B------:R-:W-:-:S04]  /*2510*/  LEA R34, P5, R32, R16, 0x1 ;  /* 0x0000001020227211 */ /* 0x000fc800078a08ff */
[----:B------:R-:W-:-:S05]  /*2520*/  LEA.HI.X R35, R32, R17, R33, 0x1, P5 ;  /* 0x0000001120237211 */ /* 0x000fca00028f0c21 */
[----:B--2---:R-:W2:Y:S04]  /*2530*/  @!P2 LDG.E.U16 R103, desc[UR16][R34.64] ;  /* 0x000000102267a981 */ /* 0x004ea8000c1e1500 */
        /* <DEDUP_REMOVED lines=33> */
[C---:B------:R-:W-:Y:S01]  /*2750*/  FMUL.FTZ R84, R80.reuse, R37 ;  /* 0x0000002550547220 */ /* 0x040fe20000410000 */
[C---:B0-----:R-:W-:Y:S01]  /*2760*/  FMUL.FTZ R85, R80.reuse, R38 ;  /* 0x0000002650557220 */ /* 0x041fe20000410000 */
[C---:B------:R-:W-:Y:S01]  /*2770*/  FMUL.FTZ R104, R80.reuse, R39 ;  /* 0x0000002750687220 */ /* 0x040fe20000410000 */
[----:B------:R-:W-:-:S03]  /*2780*/  FMUL.FTZ R102, R80, R40 ;  /* 0x0000002850667220 */ /* 0x000fc60000410000 */
[----:B------:R-:W0:Y:S01]  /*2790*/  MUFU.EX2 R84, R84 ;  /* 0x0000005400547308 */ /* 0x000e220000000800 */
[----:B------:R-:W-:Y:S01]  /*27a0*/  UMOV UR6, 0x400 ;  /* 0x0000040000067882 */ /* 0x000fe20000000000 */
[----:B------:R-:W-:Y:S02]  /*27b0*/  ISETP.NE.AND P3, PT, R60, RZ, PT ;  /* 0x000000ff3c00720c */ /* 0x000fe40003f65270 */
        /* <DEDUP_REMOVED lines=24> */
[----:B------:R-:W-:Y:S02]  /*2940*/  ISETP.NE.AND P1, PT, R19, UR10, PT ;  /* 0x0000000a13007c0c */ /* 0x000fe4000bf25270 */
[----:B------:R-:W-:-:S11]  /*2950*/  MOV R34, 0x3f800000 ;  /* 0x3f80000000227802 */ /* 0x000fd60000000f00 */
[----:B------:R-:W-:Y:S05]  /*2960*/  @!P1 BRA `(.L_x_9858) ;  /* 0x0000000000149947 */ /* 0x000fea0003800000 */
[----:B------:R-:W-:-:S04]  /*2970*/  IADD3 R32, PT, PT, R97, UR4, RZ ;  /* 0x0000000461207c10 */ /* 0x000fc8000fffe0ff */
[----:B------:R-:W-:-:S05]  /*2980*/  LEA R32, R32, UR6, 0x2 ;  /* 0x0000000620207c11 */ /* 0x000fca000f8e10ff */
[----:B------:R0:W1:Y:S01]  /*2990*/  LDS R34, [R32+0x548] ;  /* 0x0005480020227984 */ /* 0x0000620000000800 */
[----:B------:R-:W-:Y:S05]  /*29a0*/  BRA `(.L_x_9858) ;  /* 0x0000000000047947 */ /* 0x000fea0003800000 */
.L_x_9857:
[----:B------:R2:W3:Y:S02]  /*29b0*/  LDS R34, [R98+UR5+0xd4c] ;  /* 0x000d4c0562227984 */ /* 0x0004e40008000800 */
.L_x_9858:
[----:B------:R-:W-:Y:S05]  /*29c0*/  BSYNC.RECONVERGENT B0 ;  /* 0x0000000000007941 */ /* 0x000fea0003800200 */
.L_x_9856:
[----:B0-----:R-:W0:Y:S01]  /*29d0*/  @P0 LDC R32, c[0x0][0x38c] ;  /* 0x0000e300ff200b82 */ /* 0x001e220000000800 */
[----:B------:R-:W-:Y:S02]  /*29e0*/  HFMA2 R115, -RZ, RZ, 0, 0 ;  /* 0x00000000ff737431 */ /* 0x000fe400000001ff */
[----:B0-----:R-:W-:-:S04]  /*29f0*/  @P0 IMAD R33, R91, R32, UR4 ;  /* 0x000000045b210e24 */ /* 0x001fc8000f8e0220 */
        /* <DEDUP_REMOVED lines=12> */
[----:B------:R-:W-:Y:S01]  /*2ac0*/  FFMA.FTZ R80, R111, R85, R110 ;  /* 0x000000556f507223 */ /* 0x000fe2000001006e */
[----:B------:R-:W-:-:S02]  /*2ad0*/  ISETP.GT.U32.AND P5, PT, R99, 0x17, PT ;  /* 0x000000176300780c */ /* 0x000fc40003fa4070 */
[----:B------:R-:W1:Y:S01]  /*2ae0*/  SHFL.DOWN PT, R117, R114, 0x1, 0x1f ;  /* 0x08201f0072757f89 */ /* 0x000e6200000e0000 */
[----:B0-----:R-:W-:Y:S01]  /*2af0*/  MOV R33, R81 ;  /* 0x0000005100217202 */ /* 0x001fe20000000f00 */
[----:B------:R-:W-:Y:S02]  /*2b00*/  FFMA.FTZ R80, R104, R80, R107 ;  /* 0x0000005068507223 */ /* 0x000fe4000001006b */
[----:B------:R0:W3:Y:S02]  /*2b10*/  SHFL.DOWN PT, R86, R81, 0x1, 0x1f ;  /* 0x08201f0051567f89 */ /* 0x0000e400000e0000 */
[----:B0-----:R-:W-:-:S04]  /*2b20*/  FMUL.FTZ R81, R84, R85 ;  /* 0x0000005554517220 */ /* 0x001fc80000410000 */
[----:B------:R-:W-:Y:S01]  /*2b30*/  FMUL.FTZ R81, R104, R81 ;  /* 0x0000005168517220 */ /* 0x000fe20000410000 */
[----:B-1----:R-:W-:Y:S01]  /*2b40*/  @P1 FMUL.FTZ R32, R117, R114 ;  /* 0x0000007275201220 */ /* 0x002fe20000410000 */
[----:B------:R-:W-:Y:S01]  /*2b50*/  FFMA.FTZ R117, R102, R80, R109 ;  /* 0x0000005066757223 */ /* 0x000fe2000001006d */
[----:B---3--:R-:W-:-:S03]  /*2b60*/  @P1 FFMA.FTZ R33, R114, R86, R33 ;  /* 0x0000005672211223 */ /* 0x008fc60000010021 */
[----:B------:R-:W-:Y:S01]  /*2b70*/  @P1 MOV R114, R32 ;  /* 0x0000002000721202 */ /* 0x000fe20000000f00 */
[----:B------:R-:W-:Y:S01]  /*2b80*/  FMUL.FTZ R86, R102, R81 ;  /* 0x0000005166567220 */ /* 0x000fe20000410000 */
[----:B------:R-:W0:Y:S01]  /*2b90*/  SHFL.UP PT, R32, R117, 0x1, RZ ;  /* 0x0420000075207989 */ /* 0x000e2200000e00ff */
[----:B------:R-:W-:-:S03]  /*2ba0*/  ISETP.GE.AND P1, PT, R30, 0x1, PT ;  /* 0x000000011e00780c */ /* 0x000fc60003f26270 */
[----:B------:R-:W1:Y:S04]  /*2bb0*/  SHFL.DOWN PT, R119, R114, 0x2, 0x1f ;  /* 0x08401f0072777f89 */ /* 0x000e6800000e0000 */
[----:B------:R-:W3:Y:S04]  /*2bc0*/  SHFL.DOWN PT, R112, R33, 0x2, 0x1f ;  /* 0x08401f0021707f89 */ /* 0x000ee800000e0000 */
[----:B------:R-:W5:Y:S01]  /*2bd0*/  SHFL.UP PT, R81, R86, 0x1, RZ ;  /* 0x0420000056517989 */ /* 0x000f6200000e00ff */
[----:B0-----:R-:W-:Y:S01]  /*2be0*/  FFMA.FTZ R32, R86, R32, R117 ;  /* 0x0000002056207223 */ /* 0x001fe20000010075 */
[----:B-1----:R-:W-:-:S04]  /*2bf0*/  @!P4 FMUL.FTZ R80, R114, R119 ;  /* 0x000000777250c220 */ /* 0x002fc80000410000 */
[----:B------:R-:W-:Y:S01]  /*2c00*/  FSEL R117, R117, R32, !P1 ;  /* 0x0000002075757208 */ /* 0x000fe20004800000 */
[----:B---3--:R-:W-:Y:S01]  /*2c10*/  @!P4 FFMA.FTZ R33, R114, R112, R33 ;  /* 0x000000707221c223 */ /* 0x008fe20000010021 */
[----:B------:R-:W-:-:S03]  /*2c20*/  @!P4 MOV R114, R80 ;  /* 0x000000500072c202 */ /* 0x000fc60000000f00 */
[----:B------:R-:W0:Y:S01]  /*2c30*/  SHFL.UP PT, R32, R117, 0x2, RZ ;  /* 0x0440000075207989 */ /* 0x000e2200000e00ff */
[----:B------:R-:W-:Y:S01]  /*2c40*/  ISETP.GT.U32.AND P4, PT, R99, 0x1b, PT ;  /* 0x0000001b6300780c */ /* 0x000fe20003f84070 */
[----:B-----5:R-:W-:Y:S01]  /*2c50*/  @P1 FMUL.FTZ R86, R86, R81 ;  /* 0x0000005156561220 */ /* 0x020fe20000410000 */
[----:B------:R-:W-:Y:S01]  /*2c60*/  ISETP.GE.AND P1, PT, R30, 0x2, PT ;  /* 0x000000021e00780c */ /* 0x000fe20003f26270 */
        /* <DEDUP_REMOVED lines=9> */
[----:B------:R-:W-:Y:S02]  /*2d00*/  HFMA2 R80, -RZ, RZ, 1.875, 0 ;  /* 0x3f800000ff507431 */ /* 0x000fe400000001ff */
[----:B-----5:R-:W-:Y:S01]  /*2d10*/  @P1 FMUL.FTZ R86, R86, R81 ;  /* 0x0000005156561220 */ /* 0x020fe20000410000 */
[----:B------:R-:W-:Y:S01]  /*2d20*/  ISETP.GE.AND P1, PT, R19, UR10, PT ;  /* 0x0000000a13007c0c */ /* 0x000fe2000bf26270 */
[----:B------:R-:W1:Y:S01]  /*2d30*/  SHFL.DOWN PT, R121, R114, 0x8, 0x1f ;  /* 0x09001f0072797f89 */ /* 0x000e6200000e0000 */
[----:B------:R-:W-:Y:S02]  /*2d40*/  MOV R81, RZ ;  /* 0x000000ff00517202 */ /* 0x000fe40000000f00 */
[----:B------:R-:W-:Y:S01]  /*2d50*/  ISETP.NE.OR P1, PT, R60, RZ, P1 ;  /* 0x000000ff3c00720c */ /* 0x000fe20000f25670 */
[----:B------:R-:W3:Y:S01]  /*2d60*/  SHFL.DOWN PT, R118, R33, 0x8, 0x1f ;  /* 0x09001f0021767f89 */ /* 0x000ee200000e0000 */
[----:B------:R-:W-:-:S03]  /*2d70*/  ISETP.GE.AND P4, PT, R30, 0x4, PT ;  /* 0x000000041e00780c */ /* 0x000fc60003f86270 */
[----:B------:R-:W5:Y:S08]  /*2d80*/  SHFL.UP PT, R117, R86, 0x4, RZ ;  /* 0x0480000056757989 */ /* 0x000f7000000e00ff */
[----:B------:R-:W-:Y:S01]  /*2d90*/  @!P1 LDS.64 R80, [UR7+0xdc8] ;  /* 0x000dc807ff509984 */ /* 0x000fe20008000a00 */
[----:B------:R-:W-:Y:S01]  /*2da0*/  ISETP.GE.AND P1, PT, R30, 0x8, PT ;  /* 0x000000081e00780c */ /* 0x000fe20003f26270 */
[----:B0-----:R-:W-:Y:S01]  /*2db0*/  FFMA.FTZ R32, R86, R32, R119 ;  /* 0x0000002056207223 */ /* 0x001fe20000010077 */
[----:B-1----:R-:W-:-:S04]  /*2dc0*/  @!P5 FMUL.FTZ R112, R114, R121 ;  /* 0x000000797270d220 */ /* 0x002fc80000410000 */
[----:B------:R-:W-:Y:S01]  /*2dd0*/  FSEL R119, R119, R32, !P4 ;  /* 0x0000002077777208 */ /* 0x000fe20006000000 */
[----:B---3--:R-:W-:Y:S01]  /*2de0*/  @!P5 FFMA.FTZ R33, R114, R118, R33 ;  /* 0x000000767221d223 */ /* 0x008fe20000010021 */
[----:B------:R-:W-:-:S03]  /*2df0*/  @!P5 MOV R114, R112 ;  /* 0x000000700072d202 */ /* 0x000fc60000000f00 */
[----:B------:R-:W0:Y:S01]  /*2e00*/  SHFL.UP PT, R32, R119, 0x8, RZ ;  /* 0x0500000077207989 */ /* 0x000e2200000e00ff */
[----:B-----5:R-:W-:Y:S01]  /*2e10*/  @P4 FMUL.FTZ R86, R86, R117 ;  /* 0x0000007556564220 */ /* 0x020fe20000410000 */
[----:B------:R-:W-:Y:S02]  /*2e20*/  ISETP.GT.U32.AND P4, PT, R99, 0xf, PT ;  /* 0x0000000f6300780c */ /* 0x000fe40003f84070 */
[----:B------:R-:W1:Y:S04]  /*2e30*/  SHFL.DOWN PT, R121, R114, 0x10, 0x1f ;  /* 0x0a001f0072797f89 */ /* 0x000e6800000e0000 */
[----:B------:R-:W3:Y:S04]  /*2e40*/  SHFL.DOWN PT, R118, R33, 0x10, 0x1f ;  /* 0x0a001f0021767f89 */ /* 0x000ee800000e0000 */
[----:B------:R-:W5:Y:S01]  /*2e50*/  SHFL.UP PT, R117, R86, 0x8, RZ ;  /* 0x0500000056757989 */ /* 0x000f6200000e00ff */
[----:B0-----:R-:W-:-:S03]  /*2e60*/  FFMA.FTZ R32, R86, R32, R119 ;  /* 0x0000002056207223 */ /* 0x001fc60000010077 */
[----:B------:R-:W-:Y:S01]  /*2e70*/  SHFL.IDX PT, R120, R81, RZ, 0x1f ;  /* 0x00001fff51787589 */ /* 0x000fe200000e0000 */
[C---:B-1----:R-:W-:Y:S01]  /*2e80*/  @!P4 FMUL.FTZ R112, R114.reuse, R121 ;  /* 0x000000797270c220 */ /* 0x042fe20000410000 */
[----:B------:R-:W-:Y:S01]  /*2e90*/  FSEL R121, R119, R32, !P1 ;  /* 0x0000002077797208 */ /* 0x000fe20004800000 */
[----:B---3--:R-:W-:-:S03]  /*2ea0*/  @!P4 FFMA.FTZ R33, R114, R118, R33 ;  /* 0x000000767221c223 */ /* 0x008fc60000010021 */
[----:B------:R-:W-:Y:S02]  /*2eb0*/  @!P4 MOV R114, R112 ;  /* 0x000000700072c202 */ /* 0x000fe40000000f00 */
[----:B------:R-:W0:Y:S01]  /*2ec0*/  SHFL.UP PT, R112, R121, 0x10, RZ ;  /* 0x0600000079707989 */ /* 0x000e2200000e00ff */
[----:B-----5:R-:W-:Y:S01]  /*2ed0*/  @P1 FMUL.FTZ R86, R86, R117 ;  /* 0x0000007556561220 */ /* 0x020fe20000410000 */
[----:B------:R-:W-:Y:S02]  /*2ee0*/  ISETP.NE.AND P4, PT, R60, 0x1f, PT ;  /* 0x0000001f3c00780c */ /* 0x000fe40003f85270 */
[----:B------:R-:W-:Y:S01]  /*2ef0*/  SHFL.DOWN PT, R123, R33, 0x1, 0x1f ;  /* 0x08201f00217b7f89 */ /* 0x000fe200000e0000 */
[----:B------:R-:W-:-:S03]  /*2f00*/  ISETP.GE.AND P1, PT, R30, 0x10, PT ;  /* 0x000000101e00780c */ /* 0x000fc60003f26270 */
[----:B------:R-:W1:Y:S04]  /*2f10*/  SHFL.DOWN PT, R118, R114, 0x1, 0x1f ;  /* 0x08201f0072767f89 */ /* 0x000e6800000e0000 */
[----:B------:R-:W3:Y:S04]  /*2f20*/  SHFL.UP PT, R119, R86, 0x10, RZ ;  /* 0x0600000056777989 */ /* 0x000ee800000e00ff */
[----:B------:R-:W-:Y:S04]  /*2f30*/  SHFL.IDX PT, R32, R33, RZ, 0x1f ;  /* 0x00001fff21207589 */ /* 0x000fe800000e0000 */
[----:B------:R5:W2:Y:S01]  /*2f40*/  SHFL.IDX PT, R117, R114, RZ, 0x1f ;  /* 0x00001fff72757589 */ /* 0x000aa200000e0000 */
[----:B0-----:R-:W-:Y:S01]  /*2f50*/  FFMA.FTZ R112, R86, R112, R121 ;  /* 0x0000007056707223 */ /* 0x001fe20000010079 */
[----:B-1----:R-:W-:-:S04]  /*2f60*/  @P4 FFMA.FTZ R120, R118, R120, R123 ;  /* 0x0000007876784223 */ /* 0x002fc8000001007b */
[----:B------:R-:W-:Y:S01]  /*2f70*/  FFMA.FTZ R113, R120, R34, R113 ;  /* 0x0000002278717223 */ /* 0x000fe20000010071 */
[----:B------:R-:W-:Y:S01]  /*2f80*/  FSEL R34, R121, R112, !P1 ;  /* 0x0000007079227208 */ /* 0x000fe20004800000 */
[----:B---3--:R-:W-:Y:S01]  /*2f90*/  @P1 FMUL.FTZ R86, R86, R119 ;  /* 0x0000007756561220 */ /* 0x008fe20000410000 */
[----:B------:R-:W-:Y:S01]  /*2fa0*/  ISETP.NE.AND P1, PT, R60, RZ, PT ;  /* 0x000000ff3c00720c */ /* 0x000fe20003f25270 */
[----:B------:R-:W-:Y:S01]  /*2fb0*/  FFMA.FTZ R112, R102, R113, R87 ;  /* 0x0000007166707223 */ /* 0x000fe20000010057 */
[----:B------:R-:W-:Y:S01]  /*2fc0*/  FMUL.FTZ R118, R113, R40 ;  /* 0x0000002871767220 */ /* 0x000fe20000410000 */
[----:B------:R0:W-:Y:S02]  /*2fd0*/  SHFL.UP PT, R87, R34, 0x1, RZ ;  /* 0x0420000022577989 */ /* 0x0001e400000e00ff */
[----:B-----5:R-:W-:Y:S01]  /*2fe0*/  FFMA.FTZ R114, R104, R112, R35 ;  /* 0x0000007068727223 */ /* 0x020fe20000010023 */
[C---:B--2---:R-:W-:Y:S01]  /*2ff0*/  FFMA.FTZ R81, R117.reuse, R81, R32 ;  /* 0x0000005175517223 */ /* 0x044fe20000010020 */
[----:B------:R-:W-:Y:S01]  /*3000*/  FMUL.FTZ R80, R117, R80 ;  /* 0x0000005075507220 */ /* 0x000fe20000410000 */
[----:B------:R-:W-:Y:S01]  /*3010*/  FMUL.FTZ R120, R112, R39 ;  /* 0x0000002770787220 */ /* 0x000fe20000410000 */
[----:B------:R-:W-:Y:S01]  /*3020*/  FFMA.FTZ R116, R85, R114, R116 ;  /* 0x0000007255747223 */ /* 0x000fe20000010074 */
[----:B------:R-:W-:Y:S01]  /*3030*/  FMUL.FTZ R122, R114, R38 ;  /* 0x00000026727a7220 */ /* 0x000fe20000410000 */
[----:B------:R-:W-:Y:S01]  /*3040*/  FMUL.FTZ R35, R45, R118 ;  /* 0x000000762d237220 */ /* 0x000fe20000410000 */
[----:B0-----:R-:W-:Y:S01]  /*3050*/  FMUL.FTZ R34, R43, R120 ;  /* 0x000000782b227220 */ /* 0x001fe20000410000 */
[----:B------:R-:W-:Y:S01]  /*3060*/  FMUL.FTZ R117, R116, R37 ;  /* 0x0000002574757220 */ /* 0x000fe20000410000 */
[----:B------:R-:W-:Y:S01]  /*3070*/  FMUL.FTZ R33, R41, R122 ;  /* 0x0000007a29217220 */ /* 0x000fe20000410000 */
[----:B------:R0:W-:Y:S02]  /*3080*/  @!P1 STS.64 [UR7+0xdc8], R80 ;  /* 0x000dc850ff009988 */ /* 0x0001e40008000a07 */
[----:B------:R-:W-:-:S02]  /*3090*/  FMUL.FTZ R32, R48, R117 ;  /* 0x0000007530207220 */ /* 0x000fc40000410000 */
[----:B------:R-:W-:Y:S04]  /*30a0*/  SHFL.UP PT, R86, R86, 0x1, RZ ;  /* 0x0420000056567989 */ /* 0x000fe800000e00ff */
[----:B------:R-:W-:Y:S01]  /*30b0*/  STS.128 [R18+0x110], R32 ;  /* 0x0001102012007388 */ /* 0x000fe20000000c00 */
[----:B0-----:R-:W-:Y:S01]  /*30c0*/  IADD3 R80, PT, PT, -R100, UR11, RZ ;  /* 0x0000000b64507c10 */ /* 0x001fe2000fffe1ff */
[----:B------:R-:W-:Y:S03]  /*30d0*/  BAR.SYNC.DEFER_BLOCKING 0x0 ;  /* 0x0000000000007b1d */ /* 0x000fe60000010000 */
[C---:B------:R-:W-:Y:S02]  /*30e0*/  ISETP.GE.AND P4, PT, R80.reuse, 0x21, PT ;  /* 0x000000215000780c */ /* 0x040fe40003f86270 */
[----:B------:R-:W-:-:S02]  /*30f0*/  ISETP.GE.AND P5, PT, R80, 0x41, PT ;  /* 0x000000415000780c */ /* 0x000fc40003fa6270 */
[----:B------:R-:W-:Y:S01]  /*3100*/  ISETP.GE.AND P6, PT, R80, 0x61, PT ;  /* 0x000000615000780c */ /* 0x000fe20003fc6270 */
[----:B------:R-:W-:Y:S04]  /*3110*/  LDS R119, [R22+0x80] ;  /* 0x0000800016777984 */ /* 0x000fe80000000800 */
[----:B----4-:R-:W0:Y:S02]  /*3120*/  SHFL.IDX PT, R115, R115, RZ, 0x1f ;  /* 0x00001fff73737589 */ /* 0x010e2400000e0000 */
[----:B0-----:R-:W-:Y:S01]  /*3130*/  @P3 FFMA.FTZ R115, R86, R115, R87 ;  /* 0x0000007356733223 */ /* 0x001fe20000010057 */
        /* <DEDUP_REMOVED lines=22> */
[----:B------:R-:W0:Y:S04]  /*32a0*/  LDS R33, [R22] ;  /* 0x0000000016217984 */ /* 0x000e280000000800 */
[----:B0-----:R0:W-:Y:S02]  /*32b0*/  REDG.E.ADD.F32.FTZ.RN.STRONG.GPU desc[UR16][R84.64], R33 ;  /* 0x00000021540079a6 */ /* 0x0011e4000c12f310 */
.L_x_9860:
[----:B------:R-:W-:Y:S05]  /*32c0*/  BSYNC.RECONVERGENT B0 ;  /* 0x0000000000007941 */ /* 0x000fea0003800200 */
.L_x_9859:
[----:B------:R-:W-:Y:S04]  /*32d0*/  BSSY.RECONVERGENT B0, `(.L_x_9861) ;  /* 0x0000003000007945 */ /* 0x000fe80003800200 */
[----:B------:R-:W-:Y:S05]  /*32e0*/  @!P4 BRA `(.L_x_9862) ;  /* 0x000000000004c947 */ /* 0x000fea0003800000 */
[----:B------:R1:W-:Y:S02]  /*32f0*/  REDG.E.ADD.F32.FTZ.RN.STRONG.GPU desc[UR16][R84.64+0x80], R119 ;  /* 0x00008077540079a6 */ /* 0x0003e4000c12f310 */
.L_x_9862:
[----:B------:R-:W-:Y:S05]  /*3300*/  BSYNC.RECONVERGENT B0 ;  /* 0x0000000000007941 */ /* 0x000fea0003800200 */
.L_x_9861:
[----:B0-----:R0:W2:Y:S01]  /*3310*/  LDS R33, [R22+0x100] ;  /* 0x0001000016217984 */ /* 0x0010a20000000800 */
[----:B------:R-:W-:Y:S04]  /*3320*/  BSSY.RECONVERGENT B0, `(.L_x_9863) ;  /* 0x0000003000007945 */ /* 0x000fe80003800200 */
[----:B------:R-:W-:Y:S05]  /*3330*/  @!P5 BRA `(.L_x_9864) ;  /* 0x000000000004d947 */ /* 0x000fea0003800000 */
[----:B--2---:R3:W-:Y:S02]  /*3340*/  REDG.E.ADD.F32.FTZ.RN.STRONG.GPU desc[UR16][R84.64+0x100], R33 ;  /* 0x00010021540079a6 */ /* 0x0047e4000c12f310 */
.L_x_9864:
[----:B------:R-:W-:Y:S05]  /*3350*/  BSYNC.RECONVERGENT B0 ;  /* 0x0000000000007941 */ /* 0x000fea0003800200 */
.L_x_9863:
[----:B--23--:R2:W3:Y:S01]  /*3360*/  LDS R33, [R22+0x180] ;  /* 0x0001800016217984 */ /* 0x00c4e20000000800 */
[----:B------:R-:W-:Y:S04]  /*3370*/  BSSY.RECONVERGENT B0, `(.L_x_9865) ;  /* 0x0000003000007945 */ /* 0x000fe80003800200 */
[----:B------:R-:W-:Y:S05]  /*3380*/  @!P6 BRA `(.L_x_9866) ;  /* 0x000000000004e947 */ /* 0x000fea0003800000 */
[----:B---3--:R4:W-:Y:S02]  /*3390*/  REDG.E.ADD.F32.FTZ.RN.STRONG.GPU desc[UR16][R84.64+0x180], R33 ;  /* 0x00018021540079a6 */ /* 0x0089e4000c12f310 */
.L_x_9866:
[----:B------:R-:W-:Y:S05]  /*33a0*/  BSYNC.RECONVERGENT B0 ;  /* 0x0000000000007941 */ /* 0x000fea0003800200 */
.L_x_9865:
[----:B------:R-:W5:Y:S01]  /*33b0*/  SHFL.DOWN PT, R32, R81, 0x1, 0x1f ;  /* 0x08201f0051207f89 */ /* 0x000f6200000e0000 */
[----:B------:R-:W-:Y:S01]  /*33c0*/  ISETP.GT.AND P3, PT, R30, 0x1e, PT ;  /* 0x0000001e1e00780c */ /* 0x000fe20003f64270 */
[----:B------:R-:W-:Y:S01]  /*33d0*/  FMUL.FTZ R105, R105, R112 ;  /* 0x0000007069697220 */ /* 0x000fe20000410000 */
[----:B------:R-:W-:Y:S01]  /*33e0*/  FMUL.FTZ R106, R106, R114 ;  /* 0x000000726a6a7220 */ /* 0x000fe20000410000 */
[----:B---34-:R-:W3:Y:S01]  /*33f0*/  SHFL.DOWN PT, R33, R34, 0x1, 0x1f ;  /* 0x08201f0022217f89 */ /* 0x018ee200000e0000 */
[----:B------:R-:W-:Y:S01]  /*3400*/  FMUL.FTZ R103, R103, R116 ;  /* 0x0000007467677220 */ /* 0x000fe20000410000 */
[CC--:B------:R-:W-:Y:S01]  /*3410*/  FMUL.FTZ R80, R101.reuse, R113.reuse ;  /* 0x0000007165507220 */ /* 0x0c0fe20000410000 */
[C---:B------:R-:W-:Y:S01]  /*3420*/  FMUL.FTZ R112, R101.reuse, R112 ;  /* 0x0000007065707220 */ /* 0x040fe20000410000 */
[C---:B------:R-:W-:Y:S01]  /*3430*/  FMUL.FTZ R114, R101.reuse, R114 ;  /* 0x0000007265727220 */ /* 0x040fe20000410000 */
[----:B------:R-:W-:Y:S01]  /*3440*/  FMUL.FTZ R116, R101, R116 ;  /* 0x0000007465747220 */ /* 0x000fe20000410000 */
[----:B------:R-:W-:Y:S01]  /*3450*/  FMUL.FTZ R108, R108, R113 ;  /* 0x000000716c6c7220 */ /* 0x000fe20000410000 */
[----:B------:R-:W-:Y:S01]  /*3460*/  FMUL.FTZ R112, R107, R112 ;  /* 0x000000706b707220 */ /* 0x000fe20000410000 */
[----:B------:R-:W-:Y:S01]  /*3470*/  FMUL.FTZ R114, R35, R114 ;  /* 0x0000007223727220 */ /* 0x000fe20000410000 */
[----:B------:R-:W-:Y:S01]  /*3480*/  FMUL.FTZ R87, R87, R116 ;  /* 0x0000007457577220 */ /* 0x000fe20000410000 */
[----:B-1----:R-:W-:Y:S01]  /*3490*/  FMUL.FTZ R84, R109, R80 ;  /* 0x000000506d547220 */ /* 0x002fe20000410000 */
        /* <DEDUP_REMOVED lines=9> */
[----:B-----5:R-:W-:Y:S01]  /*3530*/  @!P3 FADD.FTZ R81, R81, R32 ;  /* 0x000000205151b221 */ /* 0x020fe20000010000 */
[----:B------:R-:W-:Y:S01]  /*3540*/  FADD.FTZ R49, R114, R49 ;  /* 0x0000003172317221 */ /* 0x000fe20000010000 */
[----:B------:R-:W-:Y:S01]  /*3550*/  FADD.FTZ R82, R105, R82 ;  /* 0x0000005269527221 */ /* 0x000fe20000010000 */
[----:B------:R-:W-:Y:S01]  /*3560*/  FADD.FTZ R51, R80, R51 ;  /* 0x0000003350337221 */ /* 0x000fe20000010000 */
[----:B---3--:R-:W-:Y:S01]  /*3570*/  @!P3 FADD.FTZ R34, R34, R33 ;  /* 0x000000212222b221 */ /* 0x008fe20000010000 */
[----:B------:R-:W1:Y:S01]  /*3580*/  SHFL.DOWN PT, R32, R81, 0x2, 0x1f ;  /* 0x08401f0051207f89 */ /* 0x000e6200000e0000 */
[----:B------:R-:W-:Y:S01]  /*3590*/  ISETP.GT.AND P3, PT, R30, 0x1d, PT ;  /* 0x0000001d1e00780c */ /* 0x000fe20003f64270 */
[----:B------:R-:W-:-:S02]  /*35a0*/  FADD.FTZ R47, R84, R47 ;  /* 0x0000002f542f7221 */ /* 0x000fc40000010000 */
[----:B------:R-:W3:Y:S10]  /*35b0*/  SHFL.DOWN PT, R33, R34, 0x2, 0x1f ;  /* 0x08401f0022217f89 */ /* 0x000ef400000e0000 */
[----:B-1----:R-:W-:Y:S01]  /*35c0*/  @!P3 FADD.FTZ R81, R81, R32 ;  /* 0x000000205151b221 */ /* 0x002fe20000010000 */
[----:B---3--:R-:W-:-:S04]  /*35d0*/  @!P3 FADD.FTZ R34, R34, R33 ;  /* 0x000000212222b221 */ /* 0x008fc80000010000 */
[----:B------:R-:W1:Y:S01]  /*35e0*/  SHFL.DOWN PT, R32, R81, 0x4, 0x1f ;  /* 0x08801f0051207f89 */ /* 0x000e6200000e0000 */
[----:B------:R-:W-:-:S03]  /*35f0*/  ISETP.GT.AND P3, PT, R30, 0x1b, PT ;  /* 0x0000001b1e00780c */ /* 0x000fc60003f64270 */
        /* <DEDUP_REMOVED lines=9> */
[----:B------:R-:W-:-:S03]  /*3690*/  ISETP.NE.AND P3, PT, R30, RZ, PT ;  /* 0x000000ff1e00720c */ /* 0x000fc60003f65270 */
[----:B------:R-:W3:Y:S01]  /*36a0*/  SHFL.DOWN PT, R33, R34, 0x10, 0x1f ;  /* 0x0a001f0022217f89 */ /* 0x000ee200000e0000 */
[----:B-1----:R-:W-:Y:S01]  /*36b0*/  FADD.FTZ R32, R81, R32 ;  /* 0x0000002051207221 */ /* 0x002fe20000010000 */
[----:B---3--:R-:W-:-:S08]  /*36c0*/  FADD.FTZ R33, R34, R33 ;  /* 0x0000002122217221 */ /* 0x008fd00000010000 */
        /* <DEDUP_REMOVED lines=14> */
.L_x_9868:
[----:B------:R-:W-:Y:S05]  /*37b0*/  BSYNC.RECONVERGENT B0 ;  /* 0x0000000000007941 */ /* 0x000fea0003800200 */
.L_x_9867:
[----:B------:R-:W-:-:S04]  /*37c0*/  UIADD3 UR4, UPT, UPT, UR4, 0x1, URZ ;  /* 0x0000000104047890 */ /* 0x000fc8000fffe0ff */
[----:B------:R-:W-:-:S09]  /*37d0*/  UISETP.GE.AND UP0, UPT, UR4, UR12, UPT ;  /* 0x0000000c0400728c */ /* 0x000fd2000bf06270 */
[----:B------:R-:W-:Y:S05]  /*37e0*/  BRA.U !UP0, `(.L_x_9869) ;  /* 0xffffffed082c7547 */ /* 0x000fea000b83ffff */
.L_x_9855:
[----:B------:R-:W-:Y:S01]  /*37f0*/  BAR.SYNC.DEFER_BLOCKING 0x0 ;  /* 0x0000000000007b1d */ /* 0x000fe20000010000 */
[-C--:B------:R-:W-:Y:S02]  /*3800*/  ISETP.GE.AND P0, PT, R20, R29.reuse, PT ;  /* 0x0000001d1400720c */ /* 0x080fe40003f06270 */
[-C--:B------:R-:W-:Y:S02]  /*3810*/  ISETP.GE.AND P2, PT, R23, R29.reuse, PT ;  /* 0x0000001d1700720c */ /* 0x080fe40003f46270 */
[-C--:B------:R-:W-:Y:S01]  /*3820*/  ISETP.GE.AND P3, PT, R24, R29.reuse, PT ;  /* 0x0000001d1800720c */ /* 0x080fe20003f66270 */
[----:B------:R-:W3:Y:S01]  /*3830*/  LDCU.64 UR8, c[0x0][0x500] ;  /* 0x0000a000ff0877ac */ /* 0x000ee20008000a00 */
[----:B------:R-:W-:Y:S01]  /*3840*/  ISETP.GE.AND P4, PT, R25, R29, PT ;  /* 0x0000001d1900720c */ /* 0x000fe20003f86270 */
[----:B------:R-:W4:Y:S01]  /*3850*/  LDC.64 R68, c[0x0][0x518] ;  /* 0x00014600ff447b82 */ /* 0x000f220000000a00 */
[----:B------:R-:W-:Y:S01]  /*3860*/  PRMT R0, RZ, 0x7610, R0 ;  /* 0x00007610ff007816 */ /* 0x000fe20000000000 */
[----:B------:R-:W5:Y:S01]  /*3870*/  LDCU.64 UR10, c[0x0][0x550] ;  /* 0x0000aa00ff0a77ac */ /* 0x000f620008000a00 */
[----:B------:R-:W-:-:S02]  /*3880*/  PRMT R30, RZ, 0x7610, R30 ;  /* 0x00007610ff1e7816 */ /* 0x000fc4000000001e */
[----:B-1----:R-:W-:Y:S02]  /*3890*/  PRMT R32, RZ, 0x7610, R32 ;  /* 0x00007610ff207816 */ /* 0x002fe40000000020 */
[----:B------:R-:W2:Y:S04]  /*38a0*/  @!P0 LDG.E.U16 R0, desc[UR16][R52.64] ;  /* 0x0000001034008981 */ /* 0x000ea8000c1e1500 */
[----:B------:R-:W3:Y:S04]  /*38b0*/  @!P2 LDG.E.U16 R30, desc[UR16][R52.64+0x40] ;  /* 0x00004010341ea981 */ /* 0x000ee8000c1e1500 */
[----:B------:R-:W5:Y:S04]  /*38c0*/  @!P3 LDG.E.U16 R32, desc[UR16][R52.64+0x80] ;  /* 0x000080103420b981 */ /* 0x000f68000c1e1500 */
[----:B------:R-:W4:Y:S01]  /*38d0*/  @!P4 LDG.E.U16 R50, desc[UR16][R52.64+0xc0] ;  /* 0x0000c0103432c981 */ /* 0x000f22000c1e1500 */
[----:B------:R-:W-:-:S02]  /*38e0*/  F2FP.F16.F32.PACK_AB R88, R83, R88 ;  /* 0x000000585358723e */ /* 0x000fc400000000ff */
[----:B------:R-:W-:Y:S01]  /*38f0*/  F2FP.F16.F32.PACK_AB R89, R89, R90 ;  /* 0x0000005a5959723e */ /* 0x000fe200000000ff */
[----:B--2---:R-:W-:Y:S04]  /*3900*/  STS.U16 [R31], R0 ;  /* 0x000000001f007388 */ /* 0x004fe80000000400 */
[----:B---3--:R-:W-:Y:S04]  /*3910*/  STS.U16 [R31+0x40], R30 ;  /* 0x0000401e1f007388 */ /* 0x008fe80000000400 */
[----:B-----5:R-:W-:Y:S04]  /*3920*/  STS.U16 [R31+0x80], R32 ;  /* 0x000080201f007388 */ /* 0x020fe80000000400 */
[----:B----4-:R-:W-:Y:S01]  /*3930*/  STS.U16 [R31+0xc0], R50 ;  /* 0x0000c0321f007388 */ /* 0x010fe20000000400 */
[----:B------:R-:W-:-:S03]  /*3940*/  NOP ;  /* 0x0000000000007918 */ /* 0x000fc60000000000 */
[----:B------:R-:W1:Y:S01]  /*3950*/  LDS.64 R34, [R36] ;  /* 0x0000000024227984 */ /* 0x000e620000000a00 */
[----:B------:R-:W-:Y:S06]  /*3960*/  BAR.SYNC.DEFER_BLOCKING 0x0 ;  /* 0x0000000000007b1d */ /* 0x000fec0000010000 */
[----:B------:R-:W-:Y:S01]  /*3970*/  STS.64 [R36], R88 ;  /* 0x0000005824007388 */ /* 0x000fe20000000a00 */
[----:B------:R-:W-:-:S03]  /*3980*/  NOP ;  /* 0x0000000000007918 */ /* 0x000fc60000000000 */
[----:B------:R-:W-:Y:S04]  /*3990*/  LDS.U16 R41, [R31] ;  /* 0x000000001f297984 */ /* 0x000fe80000000400 */
[----:B------:R-:W-:Y:S01]  /*39a0*/  LDS.U16 R43, [R31+0x40] ;  /* 0x000040001f2b7984 */ /* 0x000fe20000000400 */
[----:B-1----:R-:W-:-:S03]  /*39b0*/  HADD2.F32 R33, -RZ, R34.H0_H0 ;  /* 0x20000022ff217230 */ /* 0x002fc60000004100 */
[----:B------:R-:W-:Y:S02]  /*39c0*/  LDS.U16 R45, [R31+0x80] ;  /* 0x000080001f2d7984 */ /* 0x000fe40000000400 */
[--C-:B------:R-:W-:Y:S01]  /*39d0*/  FADD.FTZ R37, R33, R4.reuse ;  /* 0x0000000421257221 */ /* 0x100fe20000010000 */
[----:B------:R-:W-:Y:S01]  /*39e0*/  HADD2.F32 R33, -RZ, R34.H1_H1 ;  /* 0x30000022ff217230 */ /* 0x000fe20000004100 */
[----:B------:R-:W-:Y:S03]  /*39f0*/  LDS.U16 R53, [R31+0xc0] ;  /* 0x0000c0001f357984 */ /* 0x000fe60000000400 */
[----:B------:R-:W-:Y:S01]  /*3a00*/  FSETP.GTU.FTZ.AND P2, PT, R37, 20, PT ;  /* 0x41a000002500780b */ /* 0x000fe20003f5c000 */
[--C-:B------:R-:W-:Y:S01]  /*3a10*/  FADD.FTZ R34, R33, R4.reuse ;  /* 0x0000000421227221 */ /* 0x100fe20000010000 */
[--C-:B------:R-:W-:Y:S01]  /*3a20*/  HADD2.F32 R33, -RZ, R35.reuse.H0_H0 ;  /* 0x20000023ff217230 */ /* 0x100fe20000004100 */
[----:B------:R-:W-:Y:S01]  /*3a30*/  @!P1 STS [UR6+0x100], R29 ;  /* 0x0001001dff009988 */ /* 0x000fe20008000806 */
[----:B------:R-:W-:Y:S01]  /*3a40*/  HADD2.F32 R35, -RZ, R35.H1_H1 ;  /* 0x30000023ff237230 */ /* 0x000fe20000004100 */
[----:B------:R-:W-:Y:S02]  /*3a50*/  BAR.SYNC.DEFER_BLOCKING 0x0 ;  /* 0x0000000000007b1d */ /* 0x000fe40000010000 */
[----:B------:R-:W-:Y:S01]  /*3a60*/  FADD.FTZ R33, R33, R4 ;  /* 0x0000000421217221 */ /* 0x000fe20000010000 */
[----:B------:R-:W-:-:S04]  /*3a70*/  FSETP.GTU.FTZ.AND P3, PT, R34, 20, PT ;  /* 0x41a000002200780b */ /* 0x000fc80003f7c000 */
[----:B------:R-:W-:Y:S01]  /*3a80*/  FSETP.GTU.FTZ.AND P4, PT, R33, 20, PT ;  /* 0x41a000002100780b */ /* 0x000fe20003f9c000 */
[----:B------:R-:W-:Y:S01]  /*3a90*/  @!P2 FMUL.FTZ R0, R37, -1.4426950216293334961 ;  /* 0xbfb8aa3b2500a820 */ /* 0x000fe20000410000 */
[----:B------:R-:W-:-:S05]  /*3aa0*/  FADD.FTZ R37, R35, R4 ;  /* 0x0000000423257221 */ /* 0x000fca0000010000 */
[----:B------:R-:W1:Y:S01]  /*3ab0*/  @!P2 MUFU.EX2 R0, R0 ;  /* 0x000000000000a308 */ /* 0x000e620000000800 */
[----:B------:R-:W-:Y:S01]  /*3ac0*/  FSETP.GTU.FTZ.AND P0, PT, R37, 20, PT ;  /* 0x41a000002500780b */ /* 0x000fe20003f1c000 */
[----:B------:R-:W-:Y:S02]  /*3ad0*/  @!P3 FMUL.FTZ R30, R34, -1.4426950216293334961 ;  /* 0xbfb8aa3b221eb820 */ /* 0x000fe40000410000 */
[----:B------:R-:W2:Y:S02]  /*3ae0*/  LDC.64 R34, c[0x0][0x4f8] ;  /* 0x00013e00ff227b82 */ /* 0x000ea40000000a00 */
[----:B------:R-:W-:Y:S02]  /*3af0*/  @!P4 FMUL.FTZ R32, R33, -1.4426950216293334961 ;  /* 0xbfb8aa3b2120c820 */ /* 0x000fe40000410000 */
[----:B------:R-:W3:Y:S01]  /*3b00*/  @!P3 MUFU.EX2 R30, R30 ;  /* 0x0000001e001eb308 */ /* 0x000ee20000000800 */
[----:B------:R-:W4:Y:S05]  /*3b10*/  LDS R42, [UR6+0x100] ;  /* 0x00010006ff2a7984 */ /* 0x000f2a0008000800 */
[----:B------:R-:W-:-:S02]  /*3b20*/  @!P0 FMUL.FTZ R33, R37, -1.4426950216293334961 ;  /* 0xbfb8aa3b25218820 */ /* 0x000fc40000410000 */
[----:B------:R-:W5:Y:S01]  /*3b30*/  @!P4 MUFU.EX2 R32, R32 ;  /* 0x000000200020c308 */ /* 0x000f620000000800 */
[----:B-1----:R-:W-:-:S07]  /*3b40*/  @!P2 FADD.FTZ R0, R0, 1 ;  /* 0x3f8000000000a421 */ /* 0x002fce0000010000 */
[----:B------:R1:W0:Y:S01]  /*3b50*/  @!P0 MUFU.EX2 R40, R33 ;  /* 0x0000002100288308 */ /* 0x0002220000000800 */
[----:B---3--:R-:W-:-:S07]  /*3b60*/  @!P3 FADD.FTZ R30, R30, 1 ;  /* 0x3f8000001e1eb421 */ /* 0x008fce0000010000 */
[----:B------:R-:W3:Y:S01]  /*3b70*/  @!P2 MUFU.RCP R0, R0 ;  /* 0x000000000000a308 */ /* 0x000ee20000001000 */
[----:B-----5:R-:W-:Y:S01]  /*3b80*/  @!P4 FADD.FTZ R37, R32, 1 ;  /* 0x3f8000002025c421 */ /* 0x020fe20000010000 */
[----:B------:R-:W-:Y:S02]  /*3b90*/  MOV R32, R28 ;  /* 0x0000001c00207202 */ /* 0x000fe40000000f00 */
[----:B-1----:R-:W-:-:S04]  /*3ba0*/  MOV R33, RZ ;  /* 0x000000ff00217202 */ /* 0x002fc80000000f00 */
[----:B------:R-:W1:Y:S01]  /*3bb0*/  @!P3 MUFU.RCP R30, R30 ;  /* 0x0000001e001eb308 */ /* 0x000e620000001000 */
[----:B--2---:R-:W-:-:S04]  /*3bc0*/  IMAD.WIDE.U32 R38, R34, UR18, R32 ;  /* 0x0000001222267c25 */ /* 0x004fc8000f8e0020 */
[----:B0-----:R-:W-:Y:S01]  /*3bd0*/  @!P0 FADD.FTZ R40, R40, 1 ;  /* 0x3f80000028288421 */ /* 0x001fe20000010000 */
[----:B------:R-:W-:Y:S02]  /*3be0*/  IMAD R39, R35, UR18, R39 ;  /* 0x0000001223277c24 */ /* 0x000fe4000f8e0227 */
[----:B------:R-:W-:Y:S01]  /*3bf0*/  IMAD.WIDE.U32 R32, R68, UR18, R32 ;  /* 0x0000001244207c25 */ /* 0x000fe2000f8e0020 */
[----:B------:R-:W0:Y:S03]  /*3c00*/  @!P4 MUFU.RCP R37, R37 ;  /* 0x000000250025c308 */ /* 0x000e260000001000 */
[----:B---3--:R-:W-:Y:S01]  /*3c10*/  @!P2 FMUL.FTZ R51, R51, R0 ;  /* 0x000000003333a220 */ /* 0x008fe20000410000 */
[----:B------:R-:W-:Y:S01]  /*3c20*/  IMAD.WIDE.U32 R34, R2, UR8, R38 ;  /* 0x0000000802227c25 */ /* 0x000fe2000f8e0026 */
[----:B----4-:R-:W-:-:S03]  /*3c30*/  ISETP.GE.AND P2, PT, R23, R42, PT ;  /* 0x0000002a1700720c */ /* 0x010fc60003f46270 */
[----:B------:R-:W-:Y:S01]  /*3c40*/  FADD.FTZ R6, R51, R6 ;  /* 0x0000000633067221 */ /* 0x000fe20000010000 */
[----:B------:R-:W-:Y:S01]  /*3c50*/  IMAD R0, R2, UR9, R35 ;  /* 0x0000000902007c24 */ /* 0x000fe2000f8e0223 */
[C---:B------:R-:W-:Y:S01]  /*3c60*/  IADD3 R35, P5, PT, R20.reuse, R34, RZ ;  /* 0x0000002214237210 */ /* 0x040fe20007fbe0ff */
[----:B-1----:R-:W-:Y:S01]  /*3c70*/  @!P3 FMUL.FTZ R49, R49, R30 ;  /* 0x0000001e3131b220 */ /* 0x002fe20000410000 */
[----:B------:R-:W-:Y:S01]  /*3c80*/  ISETP.GE.AND P3, PT, R20, R42, PT ;  /* 0x0000002a1400720c */ /* 0x000fe20003f66270 */
[----:B------:R-:W1:Y:S01]  /*3c90*/  @!P0 MUFU.RCP R40, R40 ;  /* 0x0000002800288308 */ /* 0x000e620000001000 */
[----:B------:R-:W-:Y:S01]  /*3ca0*/  IADD3.X R0, PT, PT, RZ, R0, RZ, P5, !PT ;  /* 0x00000000ff007210 */ /* 0x000fe20002ffe4ff */
[----:B------:R-:W2:Y:S01]  /*3cb0*/  LDCU.64 UR8, c[0x0][0x560] ;  /* 0x0000ac00ff0877ac */ /* 0x000ea20008000a00 */
[-C--:B------:R-:W-:Y:S01]  /*3cc0*/  ISETP.GE.AND P5, PT, R25, R42.reuse, PT ;  /* 0x0000002a1900720c */ /* 0x080fe20003fa6270 */
[----:B------:R-:W-:Y:S01]  /*3cd0*/  IMAD R33, R69, UR18, R33 ;  /* 0x0000001245217c24 */ /* 0x000fe2000f8e0221 */
[----:B------:R-:W-:Y:S01]  /*3ce0*/  LEA R34, P6, R35, UR10, 0x1 ;  /* 0x0000000a23227c11 */ /* 0x000fe2000f8c08ff */
[----:B0-----:R-:W-:Y:S01]  /*3cf0*/  @!P4 FMUL.FTZ R82, R82, R37 ;  /* 0x000000255252c220 */ /* 0x001fe20000410000 */
[----:B------:R-:W-:-:S02]  /*3d00*/  ISETP.GE.AND P4, PT, R24, R42, PT ;  /* 0x0000002a1800720c */ /* 0x000fc40003f86270 */
[----:B------:R-:W-:Y:S02]  /*3d10*/  LEA.HI.X R35, R35, UR11, R0, 0x1, P6 ;  /* 0x0000000b23237c11 */ /* 0x000fe4000b0f0c00 */
[----:B------:R-:W-:Y:S01]  /*3d20*/  F2FP.F16.F32.PACK_AB R66, R49, R51 ;  /* 0x000000333142723e */ /* 0x000fe200000000ff */
[----:B------:R-:W-:Y:S02]  /*3d30*/  FADD.FTZ R49, R6, R49 ;  /* 0x0000003106317221 */ /* 0x000fe40000010000 */
[----:B------:R-:W-:Y:S02]  /*3d40*/  @!P3 STG.E.U16 desc[UR16][R34.64], R41 ;  /* 0x000000292200b986 */ /* 0x000fe4000c101510 */
[----:B------:R-:W-:Y:S01]  /*3d50*/  FADD.FTZ R6, R49, R82 ;  /* 0x0000005231067221 */ /* 0x000fe20000010000 */
[----:B-1----:R-:W-:Y:S01]  /*3d60*/  @!P0 FMUL.FTZ R47, R47, R40 ;  /* 0x000000282f2f8220 */ /* 0x002fe20000410000 */
[----:B------:R-:W-:Y:S03]  /*3d70*/  @!P2 STG.E.U16 desc[UR16][R34.64+0x40], R43 ;  /* 0x0000402b2200a986 */ /* 0x000fe6000c101510 */
[----:B------:R-:W-:Y:S01]  /*3d80*/  FADD.FTZ R6, R6, R47 ;  /* 0x0000002f06067221 */ /* 0x000fe20000010000 */
[----:B------:R-:W-:Y:S01]  /*3d90*/  @!P4 STG.E.U16 desc[UR16][R34.64+0x80], R45 ;  /* 0x0000802d2200c986 */ /* 0x000fe2000c101510 */
[----:B------:R-:W-:-:S03]  /*3da0*/  F2FP.F16.F32.PACK_AB R67, R47, R82 ;  /* 0x000000522f43723e */ /* 0x000fc600000000ff */
[----:B------:R-:W-:Y:S01]  /*3db0*/  @!P5 STG.E.U16 desc[UR16][R34.64+0xc0], R53 ;  /* 0x0000c0352200d986 */ /* 0x000fe2000c101510 */
        /* <DEDUP_REMOVED lines=10> */
[----:B------:R-:W3:Y:S02]  /*3e60*/  LDCU.64 UR6, c[0x0][0x520] ;  /* 0x0000a400ff0677ac */ /* 0x000ee40008000a00 */
[----:B---3--:R-:W-:-:S04]  /*3e70*/  IMAD.WIDE.U32 R32, R2, UR6, R32 ;  /* 0x0000000602207c25 */ /* 0x008fc8000f8e0020 */
[----:B------:R-:W-:Y:S01]  /*3e80*/  IMAD R28, R2, UR7, R33 ;  /* 0x00000007021c7c24 */ /* 0x000fe2000f8e0221 */
[----:B------:R-:W-:-:S04]  /*3e90*/  IADD3 R32, P4, PT, R20, R32, RZ ;  /* 0x0000002014207210 */ /* 0x000fc80007f9e0ff */
[----:B0-----:R-:W-:Y:S02]  /*3ea0*/  IADD3.X R29, PT, PT, RZ, R28, RZ, P4, !PT ;  /* 0x0000001cff1d7210 */ /* 0x001fe400027fe4ff */
[----:B--2---:R-:W-:-:S04]  /*3eb0*/  LEA R28, P4, R32, UR8, 0x1 ;  /* 0x00000008201c7c11 */ /* 0x004fc8000f8808ff */
        /* <DEDUP_REMOVED lines=20> */
.L_x_9845:
        /* <DEDUP_REMOVED lines=34> */
.L_x_9872:
[----:B------:R-:W-:Y:S05]  /*4220*/  BSYNC.RECONVERGENT B0 ;  /* 0x0000000000007941 */ /* 0x000fea0003800200 */
.L_x_9871:
        /* <DEDUP_REMOVED lines=26> */
.L_x_9874:
[----:B------:R-:W-:Y:S05]  /*43d0*/  BSYNC.RECONVERGENT B0 ;  /* 0x0000000000007941 */ /* 0x000fea0003800200 */
.L_x_9873:
        /* <DEDUP_REMOVED lines=14> */
.L_x_9876:
        /* <DEDUP_REMOVED lines=25> */
.L_x_9875:
[----:B------:R-:W-:Y:S05]  /*4650*/  EXIT ;  /* 0x000000000000794d */ /* 0x000fea0003800000 */
.L_x_9877:
        /* <DEDUP_REMOVED lines=10> */
.L_x_10547:


//--------------------- .text._Z25selective_scan_bwd_kernelI32Selective_Scan_bwd_kernel_traitsILi32ELi4ELb0ELb1ELb1ELb0ELb0EN3c104HalfEfEEv12SSMParamsBwd --------------------------
	.section	.text._Z25selective_scan_bwd_kernelI32Selective_Scan_bwd_kernel_traitsILi32ELi4ELb0ELb1ELb1ELb0ELb0EN3c104HalfEfEEv12SSMParamsBwd,"ax",@progbits
	.align	128
        .global         _Z25selective_scan_bwd_kernelI32Selective_Scan_bwd_kernel_traitsILi32ELi4ELb0ELb1ELb1ELb0ELb0EN3c104HalfEfEEv12SSMParamsBwd
        .type           _Z25selective_scan_bwd_kernelI32Selective_Scan_bwd_kernel_traitsILi32ELi4ELb0ELb1ELb1ELb0ELb0EN3c104HalfEfEEv12SSMParamsBwd,@function
        .size           _Z25selective_scan_bwd_kernelI32Selective_Scan_bwd_kernel_traitsILi32ELi4ELb0ELb1ELb1ELb0ELb0EN3c104HalfEfEEv12SSMParamsBwd,(.L_x_10548 - _Z25selective_scan_bwd_kernelI32Selective_Scan_bwd_kernel_traitsILi32ELi4ELb0ELb1ELb1ELb0ELb0EN3c104HalfEfEEv12SSMParamsBwd)
        .other          _Z25selective_scan_bwd_kernelI32Selective_Scan_bwd_kernel_traitsILi32ELi4ELb0ELb1ELb1ELb0ELb0EN3c104HalfEfEEv12SSMParamsBwd,@"STO_CUDA_ENTRY STV_DEFAULT"
_Z25selective_scan_bwd_kernelI32Selective_Scan_bwd_kernel_traitsILi32ELi4ELb0ELb1ELb1ELb0ELb0EN3c104HalfEfEEv12SSMParamsBwd:
.text._Z25selective_scan_bwd_kernelI32Selective_Scan_bwd_kernel_traitsILi32ELi4ELb0ELb1ELb1ELb0ELb0EN3c104HalfEfEEv12SSMParamsBwd:
        /* <DEDUP_REMOVED lines=109> */
[----:B------:R-:W-:Y:S01]  /*06d0*/  LEA R96, P3, R95, R96, 0x1 ;  /* 0x000000605f607211 */ /* 0x000fe200078608ff */
[----:B0-----:R-:W-:Y:S01]  /*06e0*/  IMAD.WIDE.U32 R54, R103, R20, RZ ;  /* 0x0000001467367225 */ /* 0x001fe200078e00ff */
[C---:B------:R-:W-:Y:S02]  /*06f0*/  IADD3.X R6, PT, PT, R0.reuse, R11, RZ, P4, !PT ;  /* 0x0000000b00067210 */ /* 0x040fe400027fe4ff */
[C---:B------:R-:W-:Y:S01]  /*0700*/  IADD3.X R2, PT, PT, R0.reuse, R15, RZ, P0, !PT ;  /* 0x0000000f00027210 */ /* 0x040fe200007fe4ff */
[----:B------:R-:W-:Y:S01]  /*0710*/  IMAD.X R86, R0, 0x1, R17, P2 ;  /* 0x0000000100567824 */ /* 0x000fe200010e0611 */
[----:B------:R-:W-:-:S02]  /*0720*/  LEA.HI.X R95, R95, R97, R8, 0x1, P3 ;  /* 0x000000615f5f7211 */ /* 0x000fc400018f0c08 */
[----:B------:R-:W-:Y:S02]  /*0730*/  IADD3.X R4, PT, PT, R0, R7, RZ, P5, !PT ;  /* 0x0000000700047210 */ /* 0x000fe40002ffe4ff */
[----:B------:R-:W-:Y:S02]  /*0740*/  LEA R94, P4, R93, R22, 0x1 ;  /* 0x000000165d5e7211 */ /* 0x000fe400078808ff */
[----:B------:R-:W-:Y:S02]  /*0750*/  LEA R92, P0, R91, R24, 0x1 ;  /* 0x000000185b5c7211 */ /* 0x000fe400078008ff */
[----:B------:R-:W-:Y:S02]  /*0760*/  LEA R90, P2, R89, R26, 0x1 ;  /* 0x0000001a595a7211 */ /* 0x000fe400078408ff */
[----:B------:R-:W-:Y:S01]  /*0770*/  LEA R88, P3, R9, R28, 0x1 ;  /* 0x0000001c09587211 */ /* 0x000fe200078608ff */
[----:B------:R-:W-:Y:S01]  /*0780*/  IMAD R100, R103, R21, R55 ;  /* 0x0000001567647224 */ /* 0x000fe200078e0237 */
[----:B------:R-:W-:-:S02]  /*0790*/  LEA.HI.X R93, R93, R23, R6, 0x1, P4 ;  /* 0x000000175d5d7211 */ /* 0x000fc400020f0c06 */
[----:B------:R-:W-:Y:S02]  /*07a0*/  CS2R R98, SRZ ;  /* 0x0000000000627805 */ /* 0x000fe4000001ff00 */
[----:B------:R-:W-:Y:S02]  /*07b0*/  LEA.HI.X R91, R91, R25, R4, 0x1, P0 ;  /* 0x000000195b5b7211 */ /* 0x000fe400000f0c04 */
[----:B------:R-:W-:Y:S02]  /*07c0*/  LEA.HI.X R89, R89, R27, R2, 0x1, P2 ;  /* 0x0000001b59597211 */ /* 0x000fe400010f0c02 */
[----:B------:R-:W-:Y:S01]  /*07d0*/  LEA.HI.X R86, R9, R29, R86, 0x1, P3 ;  /* 0x0000001d09567211 */ /* 0x000fe200018f0c56 */
[----:B------:R-:W-:Y:S06]  /*07e0*/  @!P1 BRA `(.L_x_9878) ;  /* 0x0000002000e09947 */ /* 0x000fec0003800000 */
[----:B------:R-:W0:Y:S01]  /*07f0*/  S2R R52, SR_TID.X ;  /* 0x0000000000347919 */ /* 0x000e220000002100 */
[----:B------:R-:W1:Y:S01]  /*0800*/  S2UR UR5, SR_CgaCtaId ;  /* 0x00000000000579c3 */ /* 0x000e620000008800 */
[----:B------:R-:W2:Y:S01]  /*0810*/  LDCU.64 UR6, c[0x0][0x3a0] ;  /* 0x00007400ff0677ac */ /* 0x000ea20008000a00 */
[----:B------:R-:W-:Y:S02]  /*0820*/  MOV R53, RZ ;  /* 0x000000ff00357202 */ /* 0x000fe40000000f00 */
[----:B------:R-:W-:Y:S01]  /*0830*/  CS2R R98, SRZ ;  /* 0x0000000000627805 */ /* 0x000fe2000001ff00 */
[----:B------:R-:W3:Y:S03]  /*0840*/  LDCU.64 UR8, c[0x0][0x4c0] ;  /* 0x00009800ff0877ac */ /* 0x000ee60008000a00 */
[----:B------:R-:W4:Y:S01]  /*0850*/  LDC.64 R6, c[0x0][0x4b8] ;  /* 0x00012e00ff067b82 */ /* 0x000f220000000a00 */
[----:B------:R-:W4:Y:S01]  /*0860*/  LDCU.64 UR10, c[0x0][0x4e0] ;  /* 0x00009c00ff0a77ac */ /* 0x000f220008000a00 */
[----:B------:R-:W-:-:S06]  /*0870*/  UMOV UR4, 0x400 ;  /* 0x0000040000047882 */ /* 0x000fcc0000000000 */
[----:B------:R-:W4:Y:S01]  /*0880*/  LDC.64 R8, c[0x0][0x4d8] ;  /* 0x00013600ff087b82 */ /* 0x000f220000000a00 */
[----:B--2---:R-:W-:Y:S01]  /*0890*/  IMAD.WIDE.U32 R50, R103, UR6, RZ ;  /* 0x0000000667327c25 */ /* 0x004fe2000f8e00ff */
[----:B------:R-:W2:Y:S03]  /*08a0*/  LDCU UR6, c[0x0][0x394] ;  /* 0x00007280ff0677ac */ /* 0x000ea60008000800 */
[----:B---3--:R-:W-:Y:S01]  /*08b0*/  IMAD R0, R31, UR8, RZ ;  /* 0x000000081f007c24 */ /* 0x008fe2000f8e02ff */
[----:B-1----:R-:W-:Y:S01]  /*08c0*/  ULEA UR5, UR5, UR4, 0x18 ;  /* 0x0000000405057291 */ /* 0x002fe2000f8ec0ff */
[----:B------:R-:W-:Y:S01]  /*08d0*/  IMAD R97, R103, UR7, R51 ;  /* 0x0000000767617c24 */ /* 0x000fe2000f8e0233 */
[----:B0-----:R-:W-:Y:S01]  /*08e0*/  SHF.L.U32 R87, R52, 0x2, RZ ;  /* 0x0000000234577819 */ /* 0x001fe200000006ff */
[----:B----4-:R-:W-:-:S03]  /*08f0*/  IMAD.WIDE.U32 R2, R6, UR18, R52 ;  /* 0x0000001206027c25 */ /* 0x010fc6000f8e0034 */
[C---:B------:R-:W-:Y:S02]  /*0900*/  LEA R85, R52.reuse, UR5, 0x4 ;  /* 0x0000000534557c11 */ /* 0x040fe4000f8e20ff */
[----:B------:R-:W-:Y:S01]  /*0910*/  LOP3.LUT R81, R87, 0xf80, RZ, 0xc0, !PT ;  /* 0x00000f8057517812 */ /* 0x000fe200078ec0ff */
[----:B------:R-:W-:Y:S01]  /*0920*/  IMAD R3, R7, UR18, R3 ;  /* 0x0000001207037c24 */ /* 0x000fe2000f8e0203 */
[----:B------:R-:W-:Y:S01]  /*0930*/  LOP3.LUT R80, R52, 0x1f, RZ, 0xc0, !PT ;  /* 0x0000001f34507812 */ /* 0x000fe200078ec0ff */
[----:B------:R-:W-:Y:S01]  /*0940*/  IMAD R6, R31, UR10, RZ ;  /* 0x0000000a1f067c24 */ /* 0x000fe2000f8e02ff */
[--C-:B------:R-:W-:Y:S01]  /*0950*/  LOP3.LUT R81, R81, 0x1f, R52.reuse, 0xf8, !PT ;  /* 0x0000001f51517812 */ /* 0x100fe200078ef834 */
[----:B------:R-:W-:Y:S01]  /*0960*/  IMAD.WIDE.U32 R4, R8, UR18, R52 ;  /* 0x0000001208047c25 */ /* 0x000fe2000f8e0034 */
[----:B--2---:R-:W-:Y:S02]  /*0970*/  MOV R84, UR6 ;  /* 0x0000000600547c02 */ /* 0x004fe40008000f00 */
[----:B------:R-:W-:Y:S01]  /*0980*/  IADD3 R45, PT, PT, R52, 0x200, RZ ;  /* 0x00000200342d7810 */ /* 0x000fe20007ffe0ff */
[----:B------:R-:W-:Y:S01]  /*0990*/  IMAD R5, R9, UR18, R5 ;  /* 0x0000001209057c24 */ /* 0x000fe2000f8e0205 */
[----:B------:R-:W-:Y:S01]  /*09a0*/  LOP3.LUT R43, R81, 0x20, RZ, 0xfc, !PT ;  /* 0x00000020512b7812 */ /* 0x000fe200078efcff */
[----:B------:R-:W-:Y:S01]  /*09b0*/  IMAD R7, R47, UR9, R0 ;  /* 0x000000092f077c24 */ /* 0x000fe2000f8e0200 */
[----:B------:R-:W-:Y:S01]  /*09c0*/  LOP3.LUT R42, R81, 0x40, RZ, 0xfc, !PT ;  /* 0x00000040512a7812 */ /* 0x000fe200078efcff */
[----:B------:R-:W-:Y:S01]  /*09d0*/  IMAD.WIDE.U32 R48, R47, UR8, R2 ;  /* 0x000000082f307c25 */ /* 0x000fe2000f8e0002 */
[----:B------:R-:W-:-:S03]  /*09e0*/  LOP3.LUT R41, R81, 0x60, RZ, 0xfc, !PT ;  /* 0x0000006051297812 */ /* 0x000fc600078efcff */
[C---:B------:R-:W-:Y:S02]  /*09f0*/  IMAD R39, R47.reuse, UR11, R6 ;  /* 0x0000000b2f277c24 */ /* 0x040fe4000f8e0206 */
[----:B------:R-:W-:-:S04]  /*0a00*/  IMAD.WIDE.U32 R46, R47, UR10, R4 ;  /* 0x0000000a2f2e7c25 */ /* 0x000fc8000f8e0004 */
[----:B------:R-:W-:Y:S01]  /*0a10*/  VIADD R3, R85, 0x200 ;  /* 0x0000020055037836 */ /* 0x000fe20000000000 */
[----:B------:R-:W-:Y:S01]  /*0a20*/  IADD3 R39, PT, PT, R47, R39, RZ ;  /* 0x000000272f277210 */ /* 0x000fe20007ffe0ff */
[----:B------:R-:W-:Y:S02]  /*0a30*/  IMAD.IADD R40, R49, 0x1, R7 ;  /* 0x0000000131287824 */ /* 0x000fe400078e0207 */
[----:B------:R-:W-:-:S07]  /*0a40*/  IMAD R44, R52, -0xc, R3 ;  /* 0xfffffff4342c7824 */ /* 0x000fce00078e0203 */
.L_x_9894:
        /* <DEDUP_REMOVED lines=25> */
[----:B------:R-:W-:Y:S01]  /*0be0*/  PRMT R14, RZ, 0x7610, R14 ;  /* 0x00007610ff0e7816 */ /* 0x000fe2000000000e */
[----:B------:R-:W-:Y:S01]  /*0bf0*/  IMAD.X R5, RZ, RZ, R93, P4 ;  /* 0x000000ffff057224 */ /* 0x000fe200020e065d */
[----:B------:R-:W-:Y:S02]  /*0c00*/  PRMT R16, RZ, 0x7610, R16 ;  /* 0x00007610ff107816 */ /* 0x000fe40000000010 */
[----:B0-----:R-:W-:Y:S01]  /*0c10*/  PRMT R2, RZ, 0x7610, R2 ;  /* 0x00007610ff027816 */ /* 0x001fe20000000002 */
[----:B-1----:R-:W-:Y:S01]  /*0c20*/  ULEA UR6, UR6, UR4, 0x18 ;  /* 0x0000000406067291 */ /* 0x002fe2000f8ec0ff */
[----:B------:R-:W-:Y:S01]  /*0c30*/  PRMT R18, RZ, 0x7610, R18 ;  /* 0x00007610ff127816 */ /* 0x000fe20000000012 */
[----:B------:R-:W0:Y:S04]  /*0c40*/  LDCU UR4, c[0x0][0x38c] ;  /* 0x00007180ff0477ac */ /* 0x000e280008000800 */
        /* <DEDUP_REMOVED lines=34> */
[----:B------:R-:W-:Y:S01]  /*0e70*/  HADD2.F32 R25, -RZ, R25.H1_H1 ;  /* 0x30000019ff197230 */ /* 0x000fe20000004100 */
[----:B--2---:R-:W-:Y:S04]  /*0e80*/  STS.U16 [R31], R0 ;  /* 0x000000001f007388 */ /* 0x004fe80000000400 */
[----:B---3--:R-:W-:Y:S04]  /*0e90*/  STS.U16 [R31+0x40], R8 ;  /* 0x000040081f007388 */ /* 0x008fe80000000400 */
[----:B----4-:R-:W-:Y:S04]  /*0ea0*/  STS.U16 [R31+0x80], R10 ;  /* 0x0000800a1f007388 */ /* 0x010fe80000000400 */
[----:B------:R0:W-:Y:S01]  /*0eb0*/  STS.U16 [R31+0xc0], R18 ;  /* 0x0000c0121f007388 */ /* 0x0001e20000000400 */
[----:B------:R-:W-:-:S03]  /*0ec0*/  NOP ;  /* 0x0000000000007918 */ /* 0x000fc60000000000 */
[----:B------:R-:W1:Y:S01]  /*0ed0*/  LDS.64 R4, [R30] ;  /* 0x000000001e047984 */ /* 0x000e620000000a00 */
[----:B0-----:R-:W-:Y:S01]  /*0ee0*/  CS2R R18, SRZ ;  /* 0x0000000000127805 */ /* 0x001fe2000001ff00 */
[--C-:B-1----:R-:W-:Y:S02]  /*0ef0*/  HADD2.F32 R26, -RZ, R4.reuse.H0_H0 ;  /* 0x20000004ff1a7230 */ /* 0x102fe40000004100 */
[----:B------:R-:W-:Y:S02]  /*0f00*/  HADD2.F32 R24, -RZ, R4.H1_H1 ;  /* 0x30000004ff187230 */ /* 0x000fe40000004100 */
        /* <DEDUP_REMOVED lines=18> */
[----:B------:R-:W-:Y:S01]  /*1030*/  IADD3 R72, P1, PT, R58, R48, RZ ;  /* 0x000000303a487210 */ /* 0x000fe20007f3e0ff */
[----:B------:R-:W-:Y:S01]  /*1040*/  HADD2.F32 R8, -RZ, R3.H1_H1 ;  /* 0x30000003ff087230 */ /* 0x000fe20000004100 */
[----:B------:R-:W1:Y:S01]  /*1050*/  LDC.64 R62, c[0x0][0x440] ;  /* 0x00011000ff3e7b82 */ /* 0x000e620000000a00 */
[----:B------:R-:W-:Y:S01]  /*1060*/  IMAD.SHL.U32 R6, R84, 0x100, RZ ;  /* 0x0000010054067824 */ /* 0x000fe200078e00ff */
[----:B------:R-:W-:Y:S01]  /*1070*/  IADD3 R74, P3, PT, R58, R46, RZ ;  /* 0x0000002e3a4a7210 */ /* 0x000fe20007f7e0ff */
[--C-:B------:R-:W-:Y:S01]  /*1080*/  FADD.FTZ R11, R0, R101.reuse ;  /* 0x00000065000b7221 */ /* 0x100fe20000010000 */
[--C-:B------:R-:W-:Y:S01]  /*1090*/  FADD.FTZ R10, R10, R101.reuse ;  /* 0x000000650a0a7221 */ /* 0x100fe20000010000 */
[--C-:B------:R-:W-:Y:S01]  /*10a0*/  FADD.FTZ R9, R2, R101.reuse ;  /* 0x0000006502097221 */ /* 0x100fe20000010000 */
[----:B------:R-:W-:Y:S01]  /*10b0*/  FADD.FTZ R8, R8, R101 ;  /* 0x0000006508087221 */ /* 0x000fe20000010000 */
[----:B------:R-:W-:Y:S01]  /*10c0*/  ISETP.GE.AND P2, PT, R81, R37, PT ;  /* 0x000000255100720c */ /* 0x000fe20003f46270 */
[----:B------:R-:W2:Y:S01]  /*10d0*/  LDC.64 R64, c[0x0][0x3c0] ;  /* 0x0000f000ff407b82 */ /* 0x000ea20000000a00 */
[----:B------:R-:W-:Y:S01]  /*10e0*/  IADD3 R13, PT, PT, R84, -0x2, RZ ;  /* 0xfffffffe540d7810 */ /* 0x000fe20007ffe0ff */
[----:B------:R-:W-:Y:S01]  /*10f0*/  IMAD.MOV.U32 R21, RZ, RZ, RZ ;  /* 0x000000ffff157224 */ /* 0x000fe200078e00ff */
[----:B------:R-:W-:Y:S01]  /*1100*/  IADD3 R12, PT, PT, R58, R52, RZ ;  /* 0x000000343a0c7210 */ /* 0x000fe20007ffe0ff */
        /* <DEDUP_REMOVED lines=8> */
[----:B------:R-:W-:Y:S01]  /*1190*/  FMUL.FTZ R2, R8, R25 ;  /* 0x0000001908027220 */ /* 0x000fe20000410000 */
[----:B------:R-:W-:Y:S01]  /*11a0*/  IADD3.X R75, PT, PT, RZ, R39, RZ, P3, !PT ;  /* 0x00000027ff4b7210 */ /* 0x000fe20001ffe4ff */
[----:B------:R-:W4:Y:S02]  /*11b0*/  LDCU UR12, c[0x0][0x394] ;  /* 0x00007280ff0c77ac */ /* 0x000f240008000800 */
[----:B------:R-:W0:Y:S01]  /*11c0*/  LDC.64 R68, c[0x0][0x4d0] ;  /* 0x00013400ff447b82 */ /* 0x000e220000000a00 */
[----:B------:R-:W0:Y:S01]  /*11d0*/  LDCU UR14, c[0x0][0x38c] ;  /* 0x00007180ff0e77ac */ /* 0x000e220008000800 */
[----:B------:R-:W0:Y:S06]  /*11e0*/  LDCU UR13, c[0x0][0x388] ;  /* 0x00007100ff0d77ac */ /* 0x000e2c0008000800 */
[----:B------:R-:W0:Y:S01]  /*11f0*/  LDC.64 R70, c[0x0][0x4f0] ;  /* 0x00013c00ff467b82 */ /* 0x000e220000000a00 */
[----:B------:R-:W0:Y:S01]  /*1200*/  LDCU.64 UR8, c[0x0][0x538] ;  /* 0x0000a700ff0877ac */ /* 0x000e220008000a00 */
[----:B------:R-:W0:Y:S01]  /*1210*/  LDCU.64 UR10, c[0x0][0x540] ;  /* 0x0000a800ff0a77ac */ /* 0x000e220008000a00 */
[----:B------:R-:W-:-:S05]  /*1220*/  UMOV UR4, URZ ;  /* 0x000000ff00047c82 */ /* 0x000fca0008000000 */
.L_x_9893:
[----:B------:R-:W-:Y:S02]  /*1230*/  HFMA2 R35, -RZ, RZ, 0, 0 ;  /* 0x00000000ff237431 */ /* 0x000fe400000001ff */
[----:B------:R-:W-:Y:S01]  /*1240*/  IMAD.MOV.U32 R34, RZ, RZ, R81 ;  /* 0x000000ffff227224 */ /* 0x000fe200078e0051 */
[-C--:B------:R-:W-:Y:S02]  /*1250*/  ISETP.GE.AND P4, PT, R42, R37.reuse, PT ;  /* 0x000000252a00720c */ /* 0x080fe40003f86270 */
[-C--:B------:R-:W-:Y:S02]  /*1260*/  ISETP.GE.AND P3, PT, R43, R37.reuse, PT ;  /* 0x000000252b00720c */ /* 0x080fe40003f66270 */
[----:B------:R-:W-:Y:S01]  /*1270*/  ISETP.GE.AND P1, PT, R41, R37, PT ;  /* 0x000000252900720c */ /* 0x000fe20003f26270 */
[----:B--2---:R-:W-:-:S04]  /*1280*/  IMAD.WIDE.U32 R76, R64, UR4, R34 ;  /* 0x00000004404c7c25 */ /* 0x004fc8000f8e0022 */
[----:B------:R-:W-:Y:S01]  /*1290*/  IMAD R0, R65, UR4, R77 ;  /* 0x0000000441007c24 */ /* 0x000fe2000f8e024d */
[----:B------:R-:W-:-:S04]  /*12a0*/  LEA R32, P5, R76, R90, 0x1 ;  /* 0x0000005a4c207211 */ /* 0x000fc800078a08ff */
[----:B------:R-:W-:-:S05]  /*12b0*/  LEA.HI.X R33, R76, R89, R0, 0x1, P5 ;  /* 0x000000594c217211 */ /* 0x000fca00028f0c00 */
[----:B------:R-:W2:Y:S04]  /*12c0*/  @!P2 LDG.E.U16 R106, desc[UR16][R32.64] ;  /* 0x00000010206aa981 */ /* 0x000ea8000c1e1500 */
[----:B------:R-:W5:Y:S04]  /*12d0*/  @!P4 LDG.E.U16 R0, desc[UR16][R32.64+0x80] ;  /* 0x000080102000c981 */ /* 0x000f68000c1e1500 */
[----:B----4-:R-:W4:Y:S04]  /*12e0*/  @!P3 LDG.E.U16 R83, desc[UR16][R32.64+0x40] ;  /* 0x000040102053b981 */ /* 0x010f28000c1e1500 */
[----:B-1----:R1:W4:Y:S01]  /*12f0*/  @!P1 LDG.E.U16 R105, desc[UR16][R32.64+0xc0] ;  /* 0x0000c01020699981 */ /* 0x002322000c1e1500 */
[----:B------:R-:W-:Y:S01]  /*1300*/  HFMA2 R82, -RZ, RZ, 0, 0 ;  /* 0x00000000ff527431 */ /* 0x000fe200000001ff */
[----:B-1----:R-:W-:Y:S01]  /*1310*/  MOV R32, R50 ;  /* 0x0000003200207202 */ /* 0x002fe20000000f00 */
[----:B------:R-:W-:-:S04]  /*1320*/  IMAD.MOV.U32 R33, RZ, RZ, R97 ;  /* 0x000000ffff217224 */ /* 0x000fc800078e0061 */
[----:B0-----:R-:W-:Y:S01]  /*1330*/  IMAD.WIDE.U32 R78, R60, UR4, R32 ;  /* 0x000000043c4e7c25 */ /* 0x001fe2000f8e0020 */
[----:B------:R-:W-:-:S03]  /*1340*/  MOV R104, RZ ;  /* 0x000000ff00687202 */ /* 0x000fc60000000f00 */
[----:B------:R-:W-:Y:S01]  /*1350*/  IMAD R77, R61, UR4, R79 ;  /* 0x000000043d4d7c24 */ /* 0x000fe2000f8e024f */
[----:B------:R-:W-:Y:S01]  /*1360*/  LEA R76, P5, R78, R62, 0x2 ;  /* 0x0000003e4e4c7211 */ /* 0x000fe200078a10ff */
[----:B---3--:R-:W-:-:S03]  /*1370*/  IMAD.WIDE.U32 R34, R66, UR4, R34 ;  /* 0x0000000442227c25 */ /* 0x008fc6000f8e0022 */
[----:B------:R-:W-:Y:S02]  /*1380*/  LEA.HI.X R77, R78, R63, R77, 0x2, P5 ;  /* 0x0000003f4e4d7211 */ /* 0x000fe400028f144d */
[----:B------:R-:W-:Y:S01]  /*1390*/  ISETP.GE.AND P5, PT, R81, R37, PT ;  /* 0x000000255100720c */ /* 0x000fe20003fa6270 */
[----:B------:R-:W-:Y:S01]  /*13a0*/  IMAD R35, R67, UR4, R35 ;  /* 0x0000000443237c24 */ /* 0x000fe2000f8e0223 */
[----:B------:R-:W-:-:S04]  /*13b0*/  LEA R32, P6, R34, R88, 0x1 ;  /* 0x0000005822207211 */ /* 0x000fc800078c08ff */
[----:B------:R-:W-:Y:S02]  /*13c0*/  LEA.HI.X R33, R34, R86, R35, 0x1, P6 ;  /* 0x0000005622217211 */ /* 0x000fe400030f0c23 */
[----:B--2---:R-:W-:Y:S02]  /*13d0*/  @!P2 PRMT R82, R106, 0x5410, RZ ;  /* 0x000054106a52a816 */ /* 0x004fe400000000ff */
[----:B-----5:R-:W-:Y:S02]  /*13e0*/  @!P4 PRMT R104, R0, 0x5410, RZ ;  /* 0x000054100068c816 */ /* 0x020fe400000000ff */
[----:B------:R0:W2:Y:S01]  /*13f0*/  LDG.E R0, desc[UR16][R76.64] ;  /* 0x000000104c007981 */ /* 0x0000a2000c1e1900 */
[----:B----4-:R-:W-:Y:S02]  /*1400*/  @!P3 PRMT R82, R82, 0x5410, R83 ;  /* 0x000054105252b816 */ /* 0x010fe40000000053 */
[--C-:B------:R-:W-:Y:S02]  /*1410*/  @!P1 PRMT R104, R104, 0x5410, R105.reuse ;  /* 0x0000541068689816 */ /* 0x100fe40000000069 */
[----:B------:R-:W-:-:S02]  /*1420*/  PRMT R105, R82, 0x7632, R105 ;  /* 0x0000763252697816 */ /* 0x000fc40000000069 */
[----:B------:R-:W-:Y:S01]  /*1430*/  PRMT R106, R104, 0x7632, R106 ;  /* 0x00007632686a7816 */ /* 0x000fe2000000006a */
[----:B------:R-:W-:Y:S04]  /*1440*/  STS.U16 [R31], R82 ;  /* 0x000000521f007388 */ /* 0x000fe80000000400 */
[----:B------:R-:W-:Y:S04]  /*1450*/  STS.U16 [R31+0x40], R105 ;  /* 0x000040691f007388 */ /* 0x000fe80000000400 */
[----:B------:R-:W-:Y:S04]  /*1460*/  STS.U16 [R31+0x80], R104 ;  /* 0x000080681f007388 */ /* 0x000fe80000000400 */
[----:B------:R-:W-:Y:S01]  /*1470*/  STS.U16 [R31+0xc0], R106 ;  /* 0x0000c06a1f007388 */ /* 0x000fe20000000400 */
[----:B------:R-:W-:-:S03]  /*1480*/  NOP ;  /* 0x0000000000007918 */ /* 0x000fc60000000000 */
[----:B------:R-:W3:Y:S04]  /*1490*/  @!P5 LDG.E.U16 R34, desc[UR16][R32.64] ;  /* 0x000000102022d981 */ /* 0x000ee8000c1e1500 */
[----:B------:R-:W4:Y:S04]  /*14a0*/  @!P4 LDG.E.U16 R79, desc[UR16][R32.64+0x80] ;  /* 0x00008010204fc981 */ /* 0x000f28000c1e1500 */
[----:B------:R-:W5:Y:S04]  /*14b0*/  @!P3 LDG.E.U16 R35, desc[UR16][R32.64+0x40] ;  /* 0x000040102023b981 */ /* 0x000f68000c1e1500 */
[----:B------:R1:W5:Y:S01]  /*14c0*/  @!P1 LDG.E.U16 R83, desc[UR16][R32.64+0xc0] ;  /* 0x0000c01020539981 */ /* 0x000362000c1e1500 */
[----:B0-----:R-:W-:-:S02]  /*14d0*/  HFMA2 R76, -RZ, RZ, 0, 0 ;  /* 0x00000000ff4c7431 */ /* 0x001fc400000001ff */
[----:B------:R-:W-:Y:S01]  /*14e0*/  IMAD.MOV.U32 R78, RZ, RZ, RZ ;  /* 0x000000ffff4e7224 */ /* 0x000fe200078e00ff */
[----:B-1----:R-:W0:Y:S01]  /*14f0*/  LDS.64 R32, [R30] ;  /* 0x000000001e207984 */ /* 0x002e220000000a00 */
[----:B------:R-:W1:Y:S01]  /*1500*/  S2UR UR7, SR_CgaCtaId ;  /* 0x00000000000779c3 */ /* 0x000e620000008800 */
[----:B------:R-:W-:Y:S01]  /*1510*/  UMOV UR6, 0x400 ;  /* 0x0000040000067882 */ /* 0x000fe20000000000 */
[----:B------:R-:W-:Y:S01]  /*1520*/  BSSY.RECONVERGENT B0, `(.L_x_9880) ;  /* 0x0000037000007945 */ /* 0x000fe20003800200 */
[----:B-1----:R-:W-:Y:S01]  /*1530*/  ULEA UR6, UR7, UR6, 0x18 ;  /* 0x0000000607067291 */ /* 0x002fe2000f8ec0ff */
[--C-:B0-----:R-:W-:Y:S02]  /*1540*/  HADD2.F32 R104, -RZ, R32.reuse.H0_H0 ;  /* 0x20000020ff687230 */ /* 0x101fe40000004100 */
[----:B------:R-:W-:Y:S02]  /*1550*/  HADD2.F32 R106, -RZ, R32.H1_H1 ;  /* 0x30000020ff6a7230 */ /* 0x000fe40000004100 */
[----:B------:R-:W-:-:S02]  /*1560*/  HADD2.F32 R105, -RZ, R33.H0_H0 ;  /* 0x20000021ff697230 */ /* 0x000fc40000004100 */
[----:B------:R-:W-:Y:S02]  /*1570*/  HADD2.F32 R107, -RZ, R33.H1_H1 ;  /* 0x30000021ff6b7230 */ /* 0x000fe40000004100 */
[----:B------:R-:W-:Y:S01]  /*1580*/  FMUL.FTZ R115, R4, R106 ;  /* 0x0000006a04737220 */ /* 0x000fe20000410000 */
[----:B------:R-:W-:Y:S02]  /*1590*/  FMUL.FTZ R116, R3, R105 ;  /* 0x0000006903747220 */ /* 0x000fe40000410000 */
[----:B------:R-:W-:Y:S01]  /*15a0*/  FMUL.FTZ R111, R2, R107 ;  /* 0x0000006b026f7220 */ /* 0x000fe20000410000 */
[----:B--2---:R-:W-:Y:S01]  /*15b0*/  FMUL.FTZ R77, R0, 1.4426950216293334961 ;  /* 0x3fb8aa3b004d7820 */ /* 0x004fe20000410000 */
[----:B---3--:R-:W-:Y:S02]  /*15c0*/  @!P5 PRMT R78, R34, 0x5410, RZ ;  /* 0x00005410224ed816 */ /* 0x008fe400000000ff */
[----:B----4-:R-:W-:Y:S02]  /*15d0*/  @!P4 PRMT R76, R79, 0x5410, RZ ;  /* 0x000054104f4cc816 */ /* 0x010fe400000000ff */
[----:B-----5:R-:W-:-:S02]  /*15e0*/  @!P3 PRMT R78, R78, 0x5410, R35 ;  /* 0x000054104e4eb816 */ /* 0x020fc40000000023 */
[----:B------:R-:W-:Y:S02]  /*15f0*/  @!P1 PRMT R76, R76, 0x5410, R83 ;  /* 0x000054104c4c9816 */ /* 0x000fe40000000053 */
[----:B------:R-:W-:Y:S02]  /*1600*/  PRMT R79, R78, 0x7632, R79 ;  /* 0x000076324e4f7816 */ /* 0x000fe4000000004f */
[----:B------:R-:W-:Y:S01]  /*1610*/  PRMT R82, R76, 0x7632, R82 ;  /* 0x000076324c527816 */ /* 0x000fe20000000052 */
[----:B------:R-:W-:Y:S04]  /*1620*/  STS.U16 [R31+0x100], R78 ;  /* 0x0001004e1f007388 */ /* 0x000fe80000000400 */
[----:B------:R0:W-:Y:S04]  /*1630*/  STS.U16 [R31+0x180], R76 ;  /* 0x0001804c1f007388 */ /* 0x0001e80000000400 */
[----:B------:R1:W-:Y:S04]  /*1640*/  STS.U16 [R31+0x140], R79 ;  /* 0x0001404f1f007388 */ /* 0x0003e80000000400 */
[----:B------:R-:W-:Y:S01]  /*1650*/  STS.U16 [R31+0x1c0], R82 ;  /* 0x0001c0521f007388 */ /* 0x000fe20000000400 */
[----:B------:R-:W-:-:S03]  /*1660*/  NOP ;  /* 0x0000000000007918 */ /* 0x000fc60000000000 */
[----:B------:R-:W2:Y:S01]  /*1670*/  LDS.64 R34, [R30+0x100] ;  /* 0x000100001e227984 */ /* 0x000ea20000000a00 */
[-C--:B------:R-:W-:Y:S01]  /*1680*/  FMUL.FTZ R114, R11, R77.reuse ;  /* 0x0000004d0b727220 */ /* 0x080fe20000410000 */
[-C--:B------:R-:W-:Y:S01]  /*1690*/  FMUL.FTZ R110, R10, R77.reuse ;  /* 0x0000004d0a6e7220 */ /* 0x080fe20000410000 */
[-C--:B------:R-:W-:Y:S01]  /*16a0*/  FMUL.FTZ R112, R9, R77.reuse ;  /* 0x0000004d09707220 */ /* 0x080fe20000410000 */
[----:B------:R-:W-:-:S03]  /*16b0*/  FMUL.FTZ R113, R8, R77 ;  /* 0x0000004d08717220 */ /* 0x000fc60000410000 */
[----:B------:R-:W3:Y:S01]  /*16c0*/  MUFU.EX2 R114, R114 ;  /* 0x0000007200727308 */ /* 0x000ee20000000800 */
[C---:B------:R-:W-:Y:S02]  /*16d0*/  ISETP.NE.AND P3, PT, R52.reuse, RZ, PT ;  /* 0x000000ff3400720c */ /* 0x040fe40003f65270 */
[----:B0-----:R-:W-:Y:S02]  /*16e0*/  IADD3 R76, PT, PT, R7, UR4, RZ ;  /* 0x00000004074c7c10 */ /* 0x001fe4000fffe0ff */
[----:B------:R-:W-:Y:S02]  /*16f0*/  ISETP.NE.AND P1, PT, R52, 0x1f, PT ;  /* 0x0000001f3400780c */ /* 0x000fe40003f25270 */
[----:B------:R-:W-:Y:S01]  /*1700*/  SEL R76, R76, R45, !P3 ;  /* 0x0000002d4c4c7207 */ /* 0x000fe20005800000 */
[----:B------:R-:W0:Y:S03]  /*1710*/  MUFU.EX2 R110, R110 ;  /* 0x0000006e006e7308 */ /* 0x000e260000000800 */
[----:B-1----:R-:W-:-:S05]  /*1720*/  LEA R79, R76, UR6, 0x2 ;  /* 0x000000064c4f7c11 */ /* 0x002fca000f8e10ff */
[----:B------:R-:W1:Y:S08]  /*1730*/  MUFU.EX2 R112, R112 ;  /* 0x0000007000707308 */ /* 0x000e700000000800 */
[----:B------:R-:W4:Y:S01]  /*1740*/  MUFU.EX2 R113, R113 ;  /* 0x0000007100717308 */ /* 0x000f220000000800 */
[----:B---3--:R3:W-:Y:S01]  /*1750*/  STS [R79+0x838], R114 ;  /* 0x000838724f007388 */ /* 0x0087e20000000800 */
[----:B--2---:R-:W-:-:S02]  /*1760*/  HADD2.F32 R33, -RZ, R34.H0_H0 ;  /* 0x20000022ff217230 */ /* 0x004fc40000004100 */
[----:B------:R-:W-:Y:S02]  /*1770*/  HADD2.F32 R117, -RZ, R34.H1_H1 ;  /* 0x30000022ff757230 */ /* 0x000fe40000004100 */
[--C-:B------:R-:W-:Y:S02]  /*1780*/  HADD2.F32 R32, -RZ, R35.reuse.H0_H0 ;  /* 0x20000023ff207230 */ /* 0x100fe40000004100 */
[----:B------:R-:W-:Y:S02]  /*1790*/  HADD2.F32 R77, -RZ, R35.H1_H1 ;  /* 0x30000023ff4d7230 */ /* 0x000fe40000004100 */
        /* <DEDUP_REMOVED lines=8> */
[----:B------:R-:W-:-:S12]  /*1820*/  IMAD.MOV.U32 R108, RZ, RZ, 0x3f800000 ;  /* 0x3f800000ff6c7424 */ /* 0x000fd800078e00ff */
[----:B------:R-:W-:Y:S05]  /*1830*/  @!P1 BRA `(.L_x_9882) ;  /* 0x0000000000149947 */ /* 0x000fea0003800000 */
[----:B------:R-:W-:-:S04]  /*1840*/  IADD3 R32, PT, PT, R6, UR4, RZ ;  /* 0x0000000406207c10 */ /* 0x000fc8000fffe0ff */
[----:B------:R-:W-:-:S05]  /*1850*/  LEA R32, R32, UR6, 0x2 ;  /* 0x0000000620207c11 */ /* 0x000fca000f8e10ff */
[----:B------:R2:W3:Y:S01]  /*1860*/  LDS R108, [R32+0x838] ;  /* 0x00083800206c7984 */ /* 0x0004e20000000800 */
[----:B------:R-:W-:Y:S05]  /*1870*/  BRA `(.L_x_9882) ;  /* 0x0000000000047947 */ /* 0x000fea0003800000 */
.L_x_9881:
[----:B------:R0:W1:Y:S02]  /*1880*/  LDS R108, [R87+UR5+0x103c] ;  /* 0x00103c05576c7984 */ /* 0x0000640008000800 */
.L_x_9882:
[----:B------:R-:W-:Y:S05]  /*1890*/  BSYNC.RECONVERGENT B0 ;  /* 0x0000000000007941 */ /* 0x000fea0003800200 */
.L_x_9880:
        /* <DEDUP_REMOVED lines=11> */
[----:B------:R-:W-:Y:S01]  /*1950*/  FFMA.FTZ R83, R112, R78, R117 ;  /* 0x0000004e70537223 */ /* 0x000fe20000010075 */
[----:B------:R-:W-:Y:S01]  /*1960*/  ISETP.GT.U32.AND P4, PT, R80, 0x1d, PT ;  /* 0x0000001d5000780c */ /* 0x000fe20003f84070 */
[----:B------:R-:W-:Y:S01]  /*1970*/  FMUL.FTZ R124, R110, R79 ;  /* 0x0000004f6e7c7220 */ /* 0x000fe20000410000 */
[----:B------:R-:W-:Y:S01]  /*1980*/  FFMA.FTZ R78, R112, R77, R116 ;  /* 0x0000004d704e7223 */ /* 0x000fe20000010074 */
[----:B------:R-:W-:Y:S01]  /*1990*/  FFMA.FTZ R83, R110, R83, R34 ;  /* 0x000000536e537223 */ /* 0x000fe20000010022 */
[----:B--2---:R-:W-:Y:S01]  /*19a0*/  FMUL.FTZ R33, R114, R110 ;  /* 0x0000006e72217220 */ /* 0x004fe20000410000 */
[----:B------:R-:W-:Y:S01]  /*19b0*/  ISETP.GT.U32.AND P5, PT, R80, 0x17, PT ;  /* 0x000000175000780c */ /* 0x000fe20003fa4070 */
[----:B------:R-:W1:Y:S01]  /*19c0*/  SHFL.DOWN PT, R79, R124, 0x1, 0x1f ;  /* 0x08201f007c4f7f89 */ /* 0x000e6200000e0000 */
[----:B------:R-:W-:Y:S01]  /*19d0*/  FFMA.FTZ R78, R113, R78, R111 ;  /* 0x0000004e714e7223 */ /* 0x000fe2000001006f */
[----:B------:R-:W-:Y:S01]  /*19e0*/  FMUL.FTZ R32, R112, R33 ;  /* 0x0000002170207220 */ /* 0x000fe20000410000 */
[----:B------:R-:W-:Y:S01]  /*19f0*/  IMAD.MOV.U32 R125, RZ, RZ, R83 ;  /* 0x000000ffff7d7224 */ /* 0x000fe200078e0053 */
[----:B------:R-:W2:Y:S01]  /*1a00*/  SHFL.DOWN PT, R82, R83, 0x1, 0x1f ;  /* 0x08201f0053527f89 */ /* 0x000ea200000e0000 */
[----:B------:R-:W-:Y:S01]  /*1a10*/  IMAD.WIDE.U32 R122, R68, UR4, R72 ;  /* 0x00000004447a7c25 */ /* 0x000fe2000f8e0048 */
[----:B------:R-:W-:Y:S02]  /*1a20*/  BSSY.RECONVERGENT B0, `(.L_x_9883) ;  /* 0x0000081000007945 */ /* 0x000fe40003800200 */
[----:B------:R-:W3:Y:S01]  /*1a30*/  SHFL.UP PT, R77, R78, 0x1, RZ ;  /* 0x042000004e4d7989 */ /* 0x000ee200000e00ff */
[----:B-1----:R-:W-:Y:S01]  /*1a40*/  @P1 FMUL.FTZ R33, R79, R124 ;  /* 0x0000007c4f211220 */ /* 0x002fe20000410000 */
[----:B------:R-:W-:Y:S01]  /*1a50*/  FMUL.FTZ R79, R113, R32 ;  /* 0x00000020714f7220 */ /* 0x000fe20000410000 */
[----:B--2---:R-:W-:-:S03]  /*1a60*/  @P1 FFMA.FTZ R125, R124, R82, R125 ;  /* 0x000000527c7d1223 */ /* 0x004fc6000001007d */
[----:B------:R-:W-:Y:S01]  /*1a70*/  @P1 MOV R124, R33 ;  /* 0x00000021007c1202 */ /* 0x000fe20000000f00 */
[----:B------:R-:W1:Y:S01]  /*1a80*/  SHFL.UP PT, R32, R79, 0x1, RZ ;  /* 0x042000004f207989 */ /* 0x000e6200000e00ff */
[----:B------:R-:W-:Y:S01]  /*1a90*/  ISETP.GE.AND P1, PT, R36, 0x1, PT ;  /* 0x000000012400780c */ /* 0x000fe20003f26270 */
[C---:B---3--:R-:W-:Y:S02]  /*1aa0*/  FFMA.FTZ R77, R79.reuse, R77, R78 ;  /* 0x0000004d4f4d7223 */ /* 0x048fe4000001004e */
[----:B------:R-:W2:Y:S03]  /*1ab0*/  SHFL.DOWN PT, R83, R124, 0x2, 0x1f ;  /* 0x08401f007c537f89 */ /* 0x000ea600000e0000 */
[----:B------:R-:W-:Y:S01]  /*1ac0*/  FSEL R78, R78, R77, !P1 ;  /* 0x0000004d4e4e7208 */ /* 0x000fe20004800000 */
[----:B------:R-:W3:Y:S04]  /*1ad0*/  SHFL.DOWN PT, R82, R125, 0x2, 0x1f ;  /* 0x08401f007d527f89 */ /* 0x000ee800000e0000 */
[----:B------:R-:W5:Y:S02]  /*1ae0*/  SHFL.UP PT, R33, R78, 0x2, RZ ;  /* 0x044000004e217989 */ /* 0x000f6400000e00ff */
[----:B-1----:R-:W-:Y:S01]  /*1af0*/  @P1 FMUL.FTZ R79, R79, R32 ;  /* 0x000000204f4f1220 */ /* 0x002fe20000410000 */
[----:B------:R-:W-:Y:S01]  /*1b00*/  ISETP.GE.AND P1, PT, R36, 0x2, PT ;  /* 0x000000022400780c */ /* 0x000fe20003f26270 */
[----:B--2---:R-:W-:-:S03]  /*1b10*/  @!P4 FMUL.FTZ R77, R124, R83 ;  /* 0x000000537c4dc220 */ /* 0x004fc60000410000 */
[----:B------:R-:W1:Y:S01]  /*1b20*/  SHFL.UP PT, R32, R79, 0x2, RZ ;  /* 0x044000004f207989 */ /* 0x000e6200000e00ff */
[----:B------:R-:W-:Y:S01]  /*1b30*/  MOV R83, RZ ;  /* 0x000000ff00537202 */ /* 0x000fe20000000f00 */
[----:B---3--:R-:W-:Y:S01]  /*1b40*/  @!P4 FFMA.FTZ R125, R124, R82, R125 ;  /* 0x000000527c7dc223 */ /* 0x008fe2000001007d */
[----:B------:R-:W-:Y:S02]  /*1b50*/  @!P4 MOV R124, R77 ;  /* 0x0000004d007cc202 */ /* 0x000fe40000000f00 */
[----:B------:R-:W-:Y:S01]  /*1b60*/  ISETP.GT.U32.AND P4, PT, R80, 0x1b, PT ;  /* 0x0000001b5000780c */ /* 0x000fe20003f84070 */
[----:B-----5:R-:W-:Y:S02]  /*1b70*/  FFMA.FTZ R33, R79, R33, R78 ;  /* 0x000000214f217223 */ /* 0x020fe4000001004e */
[----:B------:R-:W2:Y:S03]  /*1b80*/  SHFL.DOWN PT, R77, R124, 0x4, 0x1f ;  /* 0x08801f007c4d7f89 */ /* 0x000ea600000e0000 */
[----:B------:R-:W-:-:S02]  /*1b90*/  FSEL R82, R78, R33, !P1 ;  /* 0x000000214e527208 */ /* 0x000fc40004800000 */
[----:B------:R-:W3:Y:S04]  /*1ba0*/  SHFL.DOWN PT, R78, R125, 0x4, 0x1f ;  /* 0x08801f007d4e7f89 */ /* 0x000ee800000e0000 */
[----:B------:R-:W5:Y:S01]  /*1bb0*/  SHFL.UP PT, R33, R82, 0x4, RZ ;  /* 0x0480000052217989 */ /* 0x000f6200000e00ff */
[----:B-1----:R-:W-:Y:S01]  /*1bc0*/  @P1 FMUL.FTZ R79, R79, R32 ;  /* 0x000000204f4f1220 */ /* 0x002fe20000410000 */
[----:B------:R-:W-:-:S04]  /*1bd0*/  ISETP.GE.AND P1, PT, R84, UR12, PT ;  /* 0x0000000c54007c0c */ /* 0x000fc8000bf26270 */
[----:B------:R-:W1:Y:S01]  /*1be0*/  SHFL.UP PT, R32, R79, 0x4, RZ ;  /* 0x048000004f207989 */ /* 0x000e6200000e00ff */
[----:B------:R-:W-:Y:S01]  /*1bf0*/  ISETP.NE.OR P1, PT, R52, RZ, P1 ;  /* 0x000000ff3400720c */ /* 0x000fe20000f25670 */
[C---:B--2---:R-:W-:Y:S01]  /*1c00*/  @!P4 FMUL.FTZ R77, R124.reuse, R77 ;  /* 0x0000004d7c4dc220 */ /* 0x044fe20000410000 */
[----:B---3--:R-:W-:-:S03]  /*1c10*/  @!P4 FFMA.FTZ R125, R124, R78, R125 ;  /* 0x0000004e7c7dc223 */ /* 0x008fc6000001007d */
[----:B------:R-:W-:Y:S01]  /*1c20*/  @!P4 IMAD.MOV.U32 R124, RZ, RZ, R77 ;  /* 0x000000ffff7cc224 */ /* 0x000fe200078e004d */
[----:B------:R-:W-:Y:S01]  /*1c30*/  ISETP.GE.AND P4, PT, R36, 0x4, PT ;  /* 0x000000042400780c */ /* 0x000fe20003f86270 */
[----:B-----5:R-:W-:Y:S01]  /*1c40*/  FFMA.FTZ R33, R79, R33, R82 ;  /* 0x000000214f217223 */ /* 0x020fe20000010052 */
[----:B------:R-:W2:Y:S04]  /*1c50*/  SHFL.DOWN PT, R118, R125, 0x8, 0x1f ;  /* 0x09001f007d767f89 */ /* 0x000ea800000e0000 */
[----:B------:R-:W3:Y:S01]  /*1c60*/  SHFL.DOWN PT, R77, R124, 0x8, 0x1f ;  /* 0x09001f007c4d7f89 */ /* 0x000ee200000e0000 */
[----:B------:R-:W-:Y:S01]  /*1c70*/  FSEL R78, R82, R33, !P4 ;  /* 0x00000021524e7208 */ /* 0x000fe20006000000 */
[----:B------:R-:W-:-:S04]  /*1c80*/  HFMA2 R82, -RZ, RZ, 1.875, 0 ;  /* 0x3f800000ff527431 */ /* 0x000fc800000001ff */
[----:B------:R-:W5:Y:S01]  /*1c90*/  SHFL.UP PT, R33, R78, 0x8, RZ ;  /* 0x050000004e217989 */ /* 0x000f6200000e00ff */
[----:B-1----:R-:W-:Y:S01]  /*1ca0*/  @P4 FMUL.FTZ R79, R79, R32 ;  /* 0x000000204f4f4220 */ /* 0x002fe20000410000 */
[----:B------:R-:W-:-:S04]  /*1cb0*/  ISETP.GT.U32.AND P4, PT, R80, 0xf, PT ;  /* 0x0000000f5000780c */ /* 0x000fc80003f84070 */
[----:B------:R-:W1:Y:S04]  /*1cc0*/  SHFL.UP PT, R32, R79, 0x8, RZ ;  /* 0x050000004f207989 */ /* 0x000e6800000e00ff */
[----:B------:R-:W-:Y:S01]  /*1cd0*/  @!P1 LDS.64 R82, [UR7+0x10b8] ;  /* 0x0010b807ff529984 */ /* 0x000fe20008000a00 */
[----:B------:R-:W-:Y:S01]  /*1ce0*/  ISETP.GE.AND P1, PT, R36, 0x8, PT ;  /* 0x000000082400780c */ /* 0x000fe20003f26270 */
[C---:B--2---:R-:W-:Y:S01]  /*1cf0*/  @!P5 FFMA.FTZ R125, R124.reuse, R118, R125 ;  /* 0x000000767c7dd223 */ /* 0x044fe2000001007d */
[----:B---3--:R-:W-:-:S04]  /*1d00*/  @!P5 FMUL.FTZ R77, R124, R77 ;  /* 0x0000004d7c4dd220 */ /* 0x008fc80000410000 */
[----:B------:R-:W2:Y:S01]  /*1d10*/  SHFL.DOWN PT, R120, R125, 0x10, 0x1f ;  /* 0x0a001f007d787f89 */ /* 0x000ea200000e0000 */
[----:B------:R-:W-:Y:S02]  /*1d20*/  @!P5 IMAD.MOV.U32 R124, RZ, RZ, R77 ;  /* 0x000000ffff7cd224 */ /* 0x000fe400078e004d */
[----:B-----5:R-:W-:-:S03]  /*1d30*/  FFMA.FTZ R33, R79, R33, R78 ;  /* 0x000000214f217223 */ /* 0x020fc6000001004e */
[----:B------:R-:W3:Y:S02]  /*1d40*/  SHFL.DOWN PT, R77, R124, 0x10, 0x1f ;  /* 0x0a001f007c4d7f89 */ /* 0x000ee400000e0000 */
[----:B------:R-:W-:Y:S01]  /*1d50*/  FSEL R78, R78, R33, !P1 ;  /* 0x000000214e4e7208 */ /* 0x000fe20004800000 */
[----:B-1----:R-:W-:Y:S01]  /*1d60*/  @P1 FMUL.FTZ R79, R79, R32 ;  /* 0x000000204f4f1220 */ /* 0x002fe20000410000 */
[----:B------:R-:W-:-:S03]  /*1d70*/  ISETP.GE.AND P1, PT, R36, 0x10, PT ;  /* 0x000000102400780c */ /* 0x000fc60003f26270 */
[----:B------:R-:W1:Y:S04]  /*1d80*/  SHFL.UP PT, R33, R78, 0x10, RZ ;  /* 0x060000004e217989 */ /* 0x000e6800000e00ff */
[----:B------:R-:W5:Y:S01]  /*1d90*/  SHFL.UP PT, R118, R79, 0x10, RZ ;  /* 0x060000004f767989 */ /* 0x000f6200000e00ff */
[----:B--2---:R-:W-:-:S05]  /*1da0*/  @!P4 FFMA.FTZ R125, R124, R120, R125 ;  /* 0x000000787c7dc223 */ /* 0x004fca000001007d */
[----:B------:R-:W-:Y:S01]  /*1db0*/  SHFL.IDX PT, R120, R125, RZ, 0x1f ;  /* 0x00001fff7d787589 */ /* 0x000fe200000e0000 */
[----:B---3--:R-:W-:-:S03]  /*1dc0*/  @!P4 FMUL.FTZ R32, R124, R77 ;  /* 0x0000004d7c20c220 */ /* 0x008fc60000410000 */
[----:B------:R-:W-:Y:S02]  /*1dd0*/  SHFL.IDX PT, R121, R83, RZ, 0x1f ;  /* 0x00001fff53797589 */ /* 0x000fe400000e0000 */
[----:B------:R-:W-:Y:S01]  /*1de0*/  @!P4 MOV R124, R32 ;  /* 0x00000020007cc202 */ /* 0x000fe20000000f00 */
[C---:B-1----:R-:W-:Y:S01]  /*1df0*/  FFMA.FTZ R77, R79.reuse, R33, R78 ;  /* 0x000000214f4d7223 */ /* 0x042fe2000001004e */
[----:B------:R-:W-:Y:S01]  /*1e00*/  SHFL.DOWN PT, R32, R125, 0x1, 0x1f ;  /* 0x08201f007d207f89 */ /* 0x000fe200000e0000 */
[----:B-----5:R-:W-:-:S03]  /*1e10*/  @P1 FMUL.FTZ R79, R79, R118 ;  /* 0x000000764f4f1220 */ /* 0x020fc60000410000 */
[----:B------:R-:W1:Y:S01]  /*1e20*/  SHFL.DOWN PT, R33, R124, 0x1, 0x1f ;  /* 0x08201f007c217f89 */ /* 0x000e6200000e0000 */
[----:B------:R-:W-:Y:S02]  /*1e30*/  FSEL R78, R78, R77, !P1 ;  /* 0x0000004d4e4e7208 */ /* 0x000fe40004800000 */
[----:B------:R-:W-:Y:S01]  /*1e40*/  ISETP.NE.AND P1, PT, R52, 0x1f, PT ;  /* 0x0000001f3400780c */ /* 0x000fe20003f25270 */
[----:B------:R-:W2:Y:S04]  /*1e50*/  SHFL.IDX PT, R118, R124, RZ, 0x1f ;  /* 0x00001fff7c767589 */ /* 0x000ea800000e0000 */
[----:B------:R-:W-:Y:S04]  /*1e60*/  SHFL.UP PT, R79, R79, 0x1, RZ ;  /* 0x042000004f4f7989 */ /* 0x000fe800000e00ff */
[----:B------:R3:W-:Y:S04]  /*1e70*/  SHFL.UP PT, R77, R78, 0x1, RZ ;  /* 0x042000004e4d7989 */ /* 0x0007e800000e00ff */
[----:B-1----:R-:W-:Y:S01]  /*1e80*/  @P1 FFMA.FTZ R121, R33, R121, R32 ;  /* 0x0000007921791223 */ /* 0x002fe20000010020 */
[----:B------:R-:W-:-:S04]  /*1e90*/  IMAD.WIDE.U32 R32, R70, UR4, R74 ;  /* 0x0000000446207c25 */ /* 0x000fc8000f8e004a */
[----:B------:R-:W-:Y:S01]  /*1ea0*/  FFMA.FTZ R108, R121, R108, R76 ;  /* 0x0000006c796c7223 */ /* 0x000fe2000001004c */
[----:B------:R-:W-:Y:S01]  /*1eb0*/  IMAD R121, R69, UR4, R123 ;  /* 0x0000000445797c24 */ /* 0x000fe2000f8e027b */
[----:B------:R-:W-:Y:S01]  /*1ec0*/  LEA R76, P1, R122, UR8, 0x2 ;  /* 0x000000087a4c7c11 */ /* 0x000fe2000f8210ff */
[----:B------:R-:W-:Y:S02]  /*1ed0*/  IMAD R33, R71, UR4, R33 ;  /* 0x0000000447217c24 */ /* 0x000fe4000f8e0221 */
[-C--:B------:R-:W-:Y:S01]  /*1ee0*/  FFMA.FTZ R109, R113, R108.reuse, R109 ;  /* 0x0000006c716d7223 */ /* 0x080fe2000001006d */
[----:B---3--:R-:W-:Y:S01]  /*1ef0*/  LEA R78, P4, R32, UR10, 0x2 ;  /* 0x0000000a204e7c11 */ /* 0x008fe2000f8810ff */
[----:B--2---:R-:W-:Y:S01]  /*1f00*/  FFMA.FTZ R83, R118, R83, R120 ;  /* 0x0000005376537223 */ /* 0x004fe20000010078 */
[----:B------:R-:W-:Y:S01]  /*1f10*/  FMUL.FTZ R120, R8, R108 ;  /* 0x0000006c08787220 */ /* 0x000fe20000410000 */
[----:B------:R-:W-:Y:S01]  /*1f20*/  FFMA.FTZ R117, R112, R109, R117 ;  /* 0x0000006d70757223 */ /* 0x000fe20000010075 */
[----:B------:R-:W-:Y:S01]  /*1f30*/  FMUL.FTZ R82, R118, R82 ;  /* 0x0000005276527220 */ /* 0x000fe20000410000 */
[----:B------:R-:W-:-:S04]  /*1f40*/  IADD3 R118, PT, PT, -R12, UR13, RZ ;  /* 0x0000000d0c767c10 */ /* 0x000fc8000fffe1ff */
[C---:B------:R-:W-:Y:S02]  /*1f50*/  ISETP.GE.AND P5, PT, R118.reuse, 0x41, PT ;  /* 0x000000417600780c */ /* 0x040fe40003fa6270 */
[----:B------:R-:W-:Y:S01]  /*1f60*/  ISETP.GE.AND P6, PT, R118, 0x61, PT ;  /* 0x000000617600780c */ /* 0x000fe20003fc6270 */
[----:B----4-:R-:W1:Y:S02]  /*1f70*/  SHFL.IDX PT, R119, R119, RZ, 0x1f ;  /* 0x00001fff77777589 */ /* 0x010e6400000e0000 */
[----:B-1----:R-:W-:Y:S01]  /*1f80*/  @P3 FFMA.FTZ R119, R79, R119, R77 ;  /* 0x000000774f773223 */ /* 0x002fe2000001004d */
[----:B------:R-:W-:Y:S02]  /*1f90*/  LEA.HI.X R77, R122, UR9, R121, 0x2, P1 ;  /* 0x000000097a4d7c11 */ /* 0x000fe400088f1479 */
[----:B------:R-:W-:Y:S01]  /*1fa0*/  LEA.HI.X R79, R32, UR11, R33, 0x2, P4 ;  /* 0x0000000b204f7c11 */ /* 0x000fe2000a0f1421 */
[----:B------:R-:W-:Y:S01]  /*1fb0*/  FFMA.FTZ R114, R114, R119, R35 ;  /* 0x0000007772727223 */ /* 0x000fe20000010023 */
[-C--:B------:R-:W-:Y:S01]  /*1fc0*/  FFMA.FTZ R119, R110, R117.reuse, R34 ;  /* 0x000000756e777223 */ /* 0x080fe20000010022 */
[----:B------:R-:W-:Y:S01]  /*1fd0*/  ISETP.NE.AND P1, PT, R52, RZ, PT ;  /* 0x000000ff3400720c */ /* 0x000fe20003f25270 */
[----:B------:R-:W-:Y:S01]  /*1fe0*/  FMUL.FTZ R33, R10, R117 ;  /* 0x000000750a217220 */ /* 0x000fe20000410000 */
[----:B------:R-:W-:Y:S01]  /*1ff0*/  FFMA.FTZ R121, R110, R114, R115 ;  /* 0x000000726e797223 */ /* 0x000fe20000010073 */
[----:B------:R-:W-:Y:S01]  /*2000*/  FADD.FTZ R110, -R35, R114 ;  /* 0x00000072236e7221 */ /* 0x000fe20000010100 */
[----:B------:R-:W-:Y:S01]  /*2010*/  FMUL.FTZ R32, R11, R119 ;  /* 0x000000770b207220 */ /* 0x000fe20000410000 */
[----:B------:R-:W-:Y:S01]  /*2020*/  FMUL.FTZ R34, R9, R109 ;  /* 0x0000006d09227220 */ /* 0x000fe20000410000 */
[----:B------:R-:W-:Y:S01]  /*2030*/  FFMA.FTZ R112, R112, R121, R116 ;  /* 0x0000007970707223 */ /* 0x000fe20000010074 */
[----:B------:R-:W-:Y:S01]  /*2040*/  FADD.FTZ R115, -R115, R121 ;  /* 0x0000007973737221 */ /* 0x000fe20000010100 */
[----:B------:R-:W-:Y:S01]  /*2050*/  FFMA.FTZ R122, R110, R32, RZ ;  /* 0x000000206e7a7223 */ /* 0x000fe200000100ff */
[----:B------:R-:W-:Y:S01]  /*2060*/  FMUL.FTZ R35, R25, R120 ;  /* 0x0000007819237220 */ /* 0x000fe20000410000 */
[----:B------:R-:W-:Y:S01]  /*2070*/  FADD.FTZ R116, -R116, R112 ;  /* 0x0000007074747221 */ /* 0x000fe20000010100 */
[----:B------:R-:W-:Y:S01]  /*2080*/  FMUL.FTZ R32, R29, R32 ;  /* 0x000000201d207220 */ /* 0x000fe20000410000 */
[-C--:B------:R-:W-:Y:S01]  /*2090*/  FFMA.FTZ R123, R115, R33.reuse, R122 ;  /* 0x00000021737b7223 */ /* 0x080fe2000001007a */
[----:B------:R-:W-:Y:S01]  /*20a0*/  FMUL.FTZ R33, R28, R33 ;  /* 0x000000211c217220 */ /* 0x000fe20000410000 */
[----:B------:R-:W-:Y:S01]  /*20b0*/  @!P1 STS.64 [UR7+0x10b8], R82 ;  /* 0x0010b852ff009988 */ /* 0x000fe20008000a07 */
[----:B------:R-:W-:Y:S01]  /*20c0*/  ISETP.GE.AND P3, PT, R118, 0x1, PT ;  /* 0x000000017600780c */ /* 0x000fe20003f66270 */
[-C--:B------:R-:W-:Y:S01]  /*20d0*/  FFMA.FTZ R122, R116, R34.reuse, R123 ;  /* 0x00000022747a7223 */ /* 0x080fe2000001007b */
[----:B------:R-:W-:Y:S01]  /*20e0*/  FMUL.FTZ R34, R27, R34 ;  /* 0x000000221b227220 */ /* 0x000fe20000410000 */
[----:B------:R-:W-:Y:S01]  /*20f0*/  FFMA.FTZ R113, R113, R112, R111 ;  /* 0x0000007071717223 */ /* 0x000fe2000001006f */
[----:B------:R-:W-:-:S03]  /*2100*/  ISETP.GE.AND P4, PT, R118, 0x21, PT ;  /* 0x000000217600780c */ /* 0x000fc60003f86270 */
[----:B------:R1:W-:Y:S01]  /*2110*/  STS.128 [R85+0x200], R32 ;  /* 0x0002002055007388 */ /* 0x0003e20000000c00 */
[----:B------:R-:W-:Y:S01]  /*2120*/  FADD.FTZ R111, -R111, R113 ;  /* 0x000000716f6f7221 */ /* 0x000fe20000010100 */
[----:B------:R-:W-:Y:S03]  /*2130*/  BAR.SYNC.DEFER_BLOCKING 0x0 ;  /* 0x0000000000007b1d */ /* 0x000fe60000010000 */
[----:B------:R-:W-:Y:S01]  /*2140*/  FFMA.FTZ R122, R111, R120, R122 ;  /* 0x000000786f7a7223 */ /* 0x000fe2000001007a */
[----:B-1----:R-:W-:Y:S01]  /*2150*/  FMUL.FTZ R32, R26, R114 ;  /* 0x000000721a207220 */ /* 0x002fe20000410000 */
[----:B------:R-:W-:Y:S01]  /*2160*/  FMUL.FTZ R33, R24, R121 ;  /* 0x0000007918217220 */ /* 0x000fe20000410000 */
[----:B------:R-:W-:Y:S01]  /*2170*/  FMUL.FTZ R34, R23, R112 ;  /* 0x0000007017227220 */ /* 0x000fe20000410000 */
[----:B------:R-:W-:Y:S02]  /*2180*/  FMUL.FTZ R35, R22, R113 ;  /* 0x0000007116237220 */ /* 0x000fe40000410000 */
[----:B------:R1:W2:Y:S04]  /*2190*/  LDS R113, [R44] ;  /* 0x000000002c717984 */ /* 0x0002a80000000800 */
[----:B------:R1:W3:Y:S04]  /*21a0*/  LDS R121, [R44+0x80] ;  /* 0x000080002c797984 */ /* 0x0002e80000000800 */
[----:B------:R1:W4:Y:S04]  /*21b0*/  LDS R123, [R44+0x100] ;  /* 0x000100002c7b7984 */ /* 0x0003280000000800 */
[----:B------:R1:W0:Y:S04]  /*21c0*/  LDS R83, [R44+0x180] ;  /* 0x000180002c537984 */ /* 0x0002280000000800 */
[----:B------:R1:W-:Y:S01]  /*21d0*/  STS.128 [R85+0x400], R32 ;  /* 0x0004002055007388 */ /* 0x0003e20000000c00 */
[----:B------:R-:W-:Y:S06]  /*21e0*/  BAR.SYNC.DEFER_BLOCKING 0x0 ;  /* 0x0000000000007b1d */ /* 0x000fec0000010000 */
[----:B------:R-:W-:Y:S05]  /*21f0*/  @!P3 BRA `(.L_x_9884) ;  /* 0x00000000000cb947 */ /* 0x000fea0003800000 */
[----:B-1----:R-:W1:Y:S04]  /*2200*/  LDS R33, [R44+0x200] ;  /* 0x000200002c217984 */ /* 0x002e680000000800 */
[----:B--2---:R2:W-:Y:S04]  /*2210*/  REDG.E.ADD.F32.FTZ.RN.STRONG.GPU desc[UR16][R76.64], R113 ;  /* 0x000000714c0079a6 */ /* 0x0045e8000c12f310 */
[----:B-1----:R2:W-:Y:S02]  /*2220*/  REDG.E.ADD.F32.FTZ.RN.STRONG.GPU desc[UR16][R78.64], R33 ;  /* 0x000000214e0079a6 */ /* 0x0025e4000c12f310 */
.L_x_9884:
[----:B------:R-:W-:Y:S05]  /*2230*/  BSYNC.RECONVERGENT B0 ;  /* 0x0000000000007941 */ /* 0x000fea0003800200 */
.L_x_9883:
[----:B-12---:R1:W2:Y:S01]  /*2240*/  LDS R33, [R44+0x280] ;  /* 0x000280002c217984 */ /* 0x0062a20000000800 */
[----:B------:R-:W-:Y:S04]  /*2250*/  BSSY.RECONVERGENT B0, `(.L_x_9885) ;  /* 0x0000004000007945 */ /* 0x000fe80003800200 */
[----:B------:R-:W-:Y:S05]  /*2260*/  @!P4 BRA `(.L_x_9886) ;  /* 0x000000000008c947 */ /* 0x000fea0003800000 */
[----:B---3--:R3:W-:Y:S04]  /*2270*/  REDG.E.ADD.F32.FTZ.RN.STRONG.GPU desc[UR16][R76.64+0x80], R121 ;  /* 0x000080794c0079a6 */ /* 0x0087e8000c12f310 */
[----:B--2---:R3:W-:Y:S02]  /*2280*/  REDG.E.ADD.F32.FTZ.RN.STRONG.GPU desc[UR16][R78.64+0x80], R33 ;  /* 0x000080214e0079a6 */ /* 0x0047e4000c12f310 */
.L_x_9886:
[----:B------:R-:W-:Y:S05]  /*2290*/  BSYNC.RECONVERGENT B0 ;  /* 0x0000000000007941 */ /* 0x000fea0003800200 */
.L_x_9885:
[----:B--23--:R2:W3:Y:S01]  /*22a0*/  LDS R33, [R44+0x300] ;  /* 0x000300002c217984 */ /* 0x00c4e20000000800 */
[----:B------:R-:W-:Y:S04]  /*22b0*/  BSSY.RECONVERGENT B0, `(.L_x_9887) ;  /* 0x0000004000007945 */ /* 0x000fe80003800200 */
[----:B------:R-:W-:Y:S05]  /*22c0*/  @!P5 BRA `(.L_x_9888) ;  /* 0x000000000008d947 */ /* 0x000fea0003800000 */
[----:B----4-:R4:W-:Y:S04]  /*22d0*/  REDG.E.ADD.F32.FTZ.RN.STRONG.GPU desc[UR16][R76.64+0x100], R123 ;  /* 0x0001007b4c0079a6 */ /* 0x0109e8000c12f310 */
[----:B---3--:R4:W-:Y:S02]  /*22e0*/  REDG.E.ADD.F32.FTZ.RN.STRONG.GPU desc[UR16][R78.64+0x100], R33 ;  /* 0x000100214e0079a6 */ /* 0x0089e4000c12f310 */
.L_x_9888:
[----:B------:R-:W-:Y:S05]  /*22f0*/  BSYNC.RECONVERGENT B0 ;  /* 0x0000000000007941 */ /* 0x000fea0003800200 */
.L_x_9887:
[----:B---34-:R3:W4:Y:S01]  /*2300*/  LDS R33, [R44+0x380] ;  /* 0x000380002c217984 */ /* 0x0187220000000800 */
[----:B------:R-:W-:Y:S04]  /*2310*/  BSSY.RECONVERGENT B0, `(.L_x_9889) ;  /* 0x0000004000007945 */ /* 0x000fe80003800200 */
[----:B------:R-:W-:Y:S05]  /*2320*/  @!P6 BRA `(.L_x_9890) ;  /* 0x000000000008e947 */ /* 0x000fea0003800000 */
[----:B0-----:R0:W-:Y:S04]  /*2330*/  REDG.E.ADD.F32.FTZ.RN.STRONG.GPU desc[UR16][R76.64+0x180], R83 ;  /* 0x000180534c0079a6 */ /* 0x0011e8000c12f310 */
[----:B----4-:R0:W-:Y:S02]  /*2340*/  REDG.E.ADD.F32.FTZ.RN.STRONG.GPU desc[UR16][R78.64+0x180], R33 ;  /* 0x000180214e0079a6 */ /* 0x0101e4000c12f310 */
.L_x_9890:
[----:B------:R-:W-:Y:S05]  /*2350*/  BSYNC.RECONVERGENT B0 ;  /* 0x0000000000007941 */ /* 0x000fea0003800200 */
.L_x_9889:
[----:B0---4-:R-:W0:Y:S01]  /*2360*/  SHFL.DOWN P3, R33, R122, 0x1, 0x1f ;  /* 0x08201f007a217f89 */ /* 0x011e220000060000 */
[----:B------:R-:W-:Y:S01]  /*2370*/  ISETP.NE.AND P4, PT, R36, RZ, PT ;  /* 0x000000ff2400720c */ /* 0x000fe20003f85270 */
[-C--:B------:R-:W-:Y:S01]  /*2380*/  FMUL.FTZ R107, R107, R108.reuse ;  /* 0x0000006c6b6b7220 */ /* 0x080fe20000410000 */
[-C--:B------:R-:W-:Y:S01]  /*2390*/  FMUL.FTZ R34, R105, R109.reuse ;  /* 0x0000006d69227220 */ /* 0x080fe20000410000 */
[C---:B------:R-:W-:Y:S01]  /*23a0*/  FMUL.FTZ R108, R0.reuse, R108 ;  /* 0x0000006c006c7220 */ /* 0x040fe20000410000 */
[----:B------:R-:W-:Y:S01]  /*23b0*/  FMUL.FTZ R109, R0, R109 ;  /* 0x0000006d006d7220 */ /* 0x000fe20000410000 */
[----:B------:R-:W-:Y:S01]  /*23c0*/  FMUL.FTZ R35, R106, R117 ;  /* 0x000000756a237220 */ /* 0x000fe20000410000 */
[----:B------:R-:W-:Y:S01]  /*23d0*/  FMUL.FTZ R104, R104, R119 ;  /* 0x0000007768687220 */ /* 0x000fe20000410000 */
[----:B------:R-:W-:Y:S01]  /*23e0*/  FMUL.FTZ R108, R111, R108 ;  /* 0x0000006c6f6c7220 */ /* 0x000fe20000410000 */
[----:B------:R-:W-:Y:S01]  /*23f0*/  FMUL.FTZ R116, R116, R109 ;  /* 0x0000006d74747220 */ /* 0x000fe20000410000 */
[----:B------:R-:W-:Y:S01]  /*2400*/  FFMA.FTZ R16, R10, R35, R16 ;  /* 0x000000230a107223 */ /* 0x000fe20000010010 */
[----:B------:R-:W-:Y:S01]  /*2410*/  BSSY.RECONVERGENT B0, `(.L_x_9891) ;  /* 0x0000021000007945 */ /* 0x000fe20003800200 */
[-C--:B------:R-:W-:Y:S01]  /*2420*/  FFMA.FTZ R108, R25, R107.reuse, R108 ;  /* 0x0000006b196c7223 */ /* 0x080fe2000001006c */
[----:B------:R-:W-:Y:S01]  /*2430*/  FFMA.FTZ R15, R9, R34, R15 ;  /* 0x00000022090f7223 */ /* 0x000fe2000001000f */
[----:B------:R-:W-:Y:S01]  /*2440*/  FFMA.FTZ R17, R11, R104, R17 ;  /* 0x000000680b117223 */ /* 0x000fe20000010011 */
[----:B------:R-:W-:Y:S01]  /*2450*/  FFMA.FTZ R14, R8, R107, R14 ;  /* 0x0000006b080e7223 */ /* 0x000fe2000001000e */
[----:B------:R-:W-:Y:S01]  /*2460*/  FADD.FTZ R21, R108, R21 ;  /* 0x000000156c157221 */ /* 0x000fe20000010000 */
[----:B0-----:R-:W-:-:S05]  /*2470*/  @P3 FADD R33, R122, R33 ;  /* 0x000000217a213221 */ /* 0x001fca0000000000 */
[----:B------:R-:W0:Y:S02]  /*2480*/  SHFL.DOWN P3, R32, R33, 0x2, 0x1f ;  /* 0x08401f0021207f89 */ /* 0x000e240000060000 */
        /* <DEDUP_REMOVED lines=9> */
[----:B------:R-:W-:-:S04]  /*2520*/  FMUL.FTZ R115, R115, R32 ;  /* 0x0000002073737220 */ /* 0x000fc80000410000 */
[----:B------:R-:W-:Y:S01]  /*2530*/  FFMA.FTZ R0, R28, R35, R115 ;  /* 0x000000231c007223 */ /* 0x000fe20000010073 */
[----:B------:R-:W-:-:S03]  /*2540*/  FFMA.FTZ R35, R27, R34, R116 ;  /* 0x000000221b237223 */ /* 0x000fc60000010074 */
        /* <DEDUP_REMOVED lines=13> */
.L_x_9892:
[----:B------:R-:W-:Y:S05]  /*2620*/  BSYNC.RECONVERGENT B0 ;  /* 0x0000000000007941 */ /* 0x000fea0003800200 */
.L_x_9891:
[----:B------:R-:W-:-:S04]  /*2630*/  UIADD3 UR4, UPT, UPT, UR4, 0x1, URZ ;  /* 0x0000000104047890 */ /* 0x000fc8000fffe0ff */
[----:B------:R-:W-:-:S09]  /*2640*/  UISETP.GE.AND UP0, UPT, UR4, UR14, UPT ;  /* 0x0000000e0400728c */ /* 0x000fd2000bf06270 */
[----:B------:R-:W-:Y:S05]  /*2650*/  BRA.U !UP0, `(.L_x_9893) ;  /* 0xffffffe908f47547 */ /* 0x000fea000b83ffff */
.L_x_9879:
[----:B------:R-:W-:Y:S01]  /*2660*/  BAR.SYNC.DEFER_BLOCKING 0x0 ;  /* 0x0000000000007b1d */ /* 0x000fe20000010000 */
[----:B------:R-:W-:Y:S02]  /*2670*/  ISETP.NE.AND P5, PT, R52, RZ, PT ;  /* 0x000000ff3400720c */ /* 0x000fe40003fa5270 */
[----:B------:R-:W-:Y:S02]  /*2680*/  F2FP.F16.F32.PACK_AB R16, R16, R17 ;  /* 0x000000111010723e */ /* 0x000fe400000000ff */
[----:B------:R-:W-:-:S03]  /*2690*/  F2FP.F16.F32.PACK_AB R17, R14, R15 ;  /* 0x0000000f0e11723e */ /* 0x000fc600000000ff */
[----:B------:R-:W5:Y:S01]  /*26a0*/  LDC.64 R12, c[0x0][0x4f8] ;  /* 0x00013e00ff0c7b82 */ /* 0x000f620000000a00 */
[----:B------:R-:W0:Y:S01]  /*26b0*/  LDCU.64 UR8, c[0x0][0x500] ;  /* 0x0000a000ff0877ac */ /* 0x000e220008000a00 */
[----:B------:R-:W-:Y:S01]  /*26c0*/  SHF.R.S32.HI R59, RZ, 0x1f, R58 ;  /* 0x0000001fff3b7819 */ /* 0x000fe2000001143a */
[----:B------:R-:W1:Y:S05]  /*26d0*/  LDCU.64 UR10, c[0x0][0x550] ;  /* 0x0000aa00ff0a77ac */ /* 0x000e6a0008000a00 */
[----:B------:R-:W2:Y:S01]  /*26e0*/  LDC.64 R22, c[0x0][0x518] ;  /* 0x00014600ff167b82 */ /* 0x000ea20000000a00 */
[----:B------:R3:W-:Y:S01]  /*26f0*/  STS.64 [R30], R16 ;  /* 0x000000101e007388 */ /* 0x0007e20000000a00 */
[----:B------:R-:W-:-:S03]  /*2700*/  NOP ;  /* 0x0000000000007918 */ /* 0x000fc60000000000 */
[----:B------:R-:W-:Y:S01]  /*2710*/  LDS.U16 R5, [R31] ;  /* 0x000000001f057984 */ /* 0x000fe20000000400 */
[----:B-----5:R-:W-:-:S03]  /*2720*/  IMAD.WIDE.U32 R2, R12, UR18, R58 ;  /* 0x000000120c027c25 */ /* 0x020fc6000f8e003a */
[----:B------:R-:W-:Y:S01]  /*2730*/  LDS.U16 R7, [R31+0x40] ;  /* 0x000040001f077984 */ /* 0x000fe20000000400 */
[----:B------:R-:W-:Y:S01]  /*2740*/  IMAD R3, R13, UR18, R3 ;  /* 0x000000120d037c24 */ /* 0x000fe2000f8e0203 */
[----:B---3--:R-:W-:Y:S01]  /*2750*/  F2FP.F16.F32.PACK_AB R16, R19, R18 ;  /* 0x000000121310723e */ /* 0x008fe200000000ff */
[----:B--2---:R-:W-:Y:S01]  /*2760*/  IMAD.WIDE.U32 R58, R22, UR18, R58 ;  /* 0x00000012163a7c25 */ /* 0x004fe2000f8e003a */
[----:B------:R-:W-:Y:S01]  /*2770*/  LDS.U16 R9, [R31+0x80] ;  /* 0x000080001f097984 */ /* 0x000fe20000000400 */
[----:B------:R-:W-:Y:S02]  /*2780*/  F2FP.F16.F32.PACK_AB R17, R21, R20 ;  /* 0x000000141511723e */ /* 0x000fe400000000ff */
[----:B------:R-:W-:Y:S01]  /*2790*/  FADD.FTZ R18, R18, R98 ;  /* 0x0000006212127221 */ /* 0x000fe20000010000 */
[C---:B0-----:R-:W-:Y:S01]  /*27a0*/  IMAD.WIDE.U32 R2, R103.reuse, UR8, R2 ;  /* 0x0000000867027c25 */ /* 0x041fe2000f8e0002 */
        /* <DEDUP_REMOVED lines=10> */
[----:B-1----:R-:W-:Y:S01]  /*2850*/  LEA R2, P4, R3, UR10, 0x1 ;  /* 0x0000000a03027c11 */ /* 0x002fe2000f8808ff */
[----:B------:R-:W-:-:S03]  /*2860*/  FADD.FTZ R98, R20, R21 ;  /* 0x0000001514627221 */ /* 0x000fc60000010000 */
        /* <DEDUP_REMOVED lines=19> */
[----:B------:R-:W-:-:S04]  /*29a0*/  IADD3 R92, P5, PT, R92, -0x100, RZ ;  /* 0xffffff005c5c7810 */ /* 0x000fc80007fbe0ff */
[----:B------:R-:W-:Y:S01]  /*29b0*/  IADD3.X R91, PT, PT, R91, -0x1, RZ, P5, !PT ;  /* 0xffffffff5b5b7810 */ /* 0x000fe20002ffe4ff */
[----:B------:R-:W2:Y:S01]  /*29c0*/  LDS R0, [UR6+0x100] ;  /* 0x00010006ff007984 */ /* 0x000ea20008000800 */
[----:B------:R-:W1:Y:S02]  /*29d0*/  LDCU.64 UR6, c[0x0][0x520] ;  /* 0x0000a400ff0677ac */ /* 0x000e640008000a00 */
[----:B-1----:R-:W-:-:S04]  /*29e0*/  IMAD.WIDE.U32 R2, R103, UR6, R58 ;  /* 0x0000000667027c25 */ /* 0x002fc8000f8e003a */
[----:B------:R-:W-:Y:S01]  /*29f0*/  IMAD R4, R103, UR7, R3 ;  /* 0x0000000767047c24 */ /* 0x000fe2000f8e0203 */
[C---:B------:R-:W-:Y:S02]  /*2a00*/  IADD3 R3, P4, PT, R81.reuse, R2, RZ ;  /* 0x0000000251037210 */ /* 0x040fe40007f9e0ff */
[-C--:B--2---:R-:W-:Y:S02]  /*2a10*/  ISETP.GE.AND P0, PT, R81, R0.reuse, PT ;  /* 0x000000005100720c */ /* 0x084fe40003f06270 */
[-C--:B------:R-:W-:Y:S02]  /*2a20*/  ISETP.GE.AND P1, PT, R43, R0.reuse, PT ;  /* 0x000000002b00720c */ /* 0x080fe40003f26270 */
[-C--:B------:R-:W-:Y:S02]  /*2a30*/  ISETP.GE.AND P2, PT, R42, R0.reuse, PT ;  /* 0x000000002a00720c */ /* 0x080fe40003f46270 */
[----:B------:R-:W-:Y:S01]  /*2a40*/  ISETP.GE.AND P3, PT, R41, R0, PT ;  /* 0x000000002900720c */ /* 0x000fe20003f66270 */
[----:B------:R-:W-:Y:S01]  /*2a50*/  IMAD.X R0, RZ, RZ, R4, P4 ;  /* 0x000000ffff007224 */ /* 0x000fe200020e0604 */
[----:B0-----:R-:W-:-:S04]  /*2a60*/  LEA R2, P4, R3, UR8, 0x1 ;  /* 0x0000000803027c11 */ /* 0x001fc8000f8808ff */
[----:B------:R-:W-:Y:S02]  /*2a70*/  LEA.HI.X R3, R3, UR9, R0, 0x1, P4 ;  /* 0x0000000903037c11 */ /* 0x000fe4000a0f0c00 */
[----:B------:R-:W-:-:S03]  /*2a80*/  IADD3 R94, P4, PT, R94, -0x100, RZ ;  /* 0xffffff005e5e7810 */ /* 0x000fc60007f9e0ff */
[----:B------:R0:W-:Y:S01]  /*2a90*/  @!P0 STG.E.U16 desc[UR16][R2.64], R13 ;  /* 0x0000000d02008986 */ /* 0x0001e2000c101510 */
[----:B------:R-:W-:Y:S02]  /*2aa0*/  ISETP.GT.AND P0, PT, R84, 0x1, PT ;  /* 0x000000015400780c */ /* 0x000fe40003f04270 */
[----:B------:R-:W-:Y:S01]  /*2ab0*/  MOV R84, R38 ;  /* 0x0000002600547202 */ /* 0x000fe20000000f00 */
        /* <DEDUP_REMOVED lines=11> */
.L_x_9878:
        /* <DEDUP_REMOVED lines=34> */
.L_x_9896:
[----:B------:R-:W-:Y:S05]  /*2d90*/  BSYNC.RECONVERGENT B0 ;  /* 0x0000000000007941 */ /* 0x000fea0003800200 */
.L_x_9895:
        /* <DEDUP_REMOVED lines=26> */
.L_x_9898:
[----:B------:R-:W-:Y:S05]  /*2f40*/  BSYNC.RECONVERGENT B0 ;  /* 0x0000000000007941 */ /* 0x000fea0003800200 */
.L_x_9897:
        /* <DEDUP_REMOVED lines=8> */
.L_x_9899:
[C---:B------:R-:W-:Y:S02]  /*2fd0*/  LEA R0, R7.reuse, UR4, 0x2 ;  /* 0x0000000407007c11 */ /* 0x040fe4000f8e10ff */
[----:B------:R-:W-:Y:S02]  /*2fe0*/  SHF.R.S32.HI R2, RZ, 0x1f, R7 ;  /* 0x0000001fff027819 */ /* 0x000fe40000011407 */
[----:B------:R-:W-:Y:S01]  /*2ff0*/  MOV R3, R100 ;  /* 0x0000006400037202 */ /* 0x000fe20000000f00 */
[----:B0-----:R-:W0:Y:S02]  /*3000*/  LDS R9, [R0+0x18b8] ;  /* 0x0018b80000097984 */ /* 0x001e240000000800 */
        /* <DEDUP_REMOVED lines=8> */
[----:B------:R-:W-:-:S03]  /*3090*/  ISETP.GE.AND P0, PT, R7, UR7, PT ;  /* 0x0000000707007c0c */ /* 0x000fc6000bf06270 */
[----:B0-----:R0:W-:Y:S10]  /*30a0*/  REDG.E.ADD.F32.FTZ.RN.STRONG.GPU desc[UR16][R4.64], R9 ;  /* 0x00000009040079a6 */ /* 0x0011f4000c12f310 */
[----:B------:R-:W-:Y:S05]  /*30b0*/  @!P0 BRA `(.L_x_9899) ;  /* 0xfffffffc00c48947 */ /* 0x000fea000383ffff */
[----:B------:R-:W-:Y:S05]  /*30c0*/  EXIT ;  /* 0x000000000000794d */ /* 0x000fea0003800000 */
.L_x_9900:
        /* <DEDUP_REMOVED lines=11> */
.L_x_10548:


//--------------------- .text._Z25selective_scan_bwd_kernelI32Selective_Scan_bwd_kernel_traitsILi32ELi4ELb0ELb1ELb1ELb0ELb1EN3c104HalfEfEEv12SSMParamsBwd --------------------------
	.section	.text._Z25selective_scan_bwd_kernelI32Selective_Scan_bwd_kernel_traitsILi32ELi4ELb0ELb1ELb1ELb0ELb1EN3c104HalfEfEEv12SSMParamsBwd,"ax",@progbits
	.align	128
        .global         _Z25selective_scan_bwd_kernelI32Selective_Scan_bwd_kernel_traitsILi32ELi4ELb0ELb1ELb1ELb0ELb1EN3c104HalfEfEEv12SSMParamsBwd
        .type           _Z25selective_scan_bwd_kernelI32Selective_Scan_bwd_kernel_traitsILi32ELi4ELb0ELb1ELb1ELb0ELb1EN3c104HalfEfEEv12SSMParamsBwd,@function
        .size           _Z25selective_scan_bwd_kernelI32Selective_Scan_bwd_kernel_traitsILi32ELi4ELb0ELb1ELb1ELb0ELb1EN3c104HalfEfEEv12SSMParamsBwd,(.L_x_10549 - _Z25selective_scan_bwd_kernelI32Selective_Scan_bwd_kernel_traitsILi32ELi4ELb0ELb1ELb1ELb0ELb1EN3c104HalfEfEEv12SSMParamsBwd)
        .other          _Z25selective_scan_bwd_kernelI32Selective_Scan_bwd_kernel_traitsILi32ELi4ELb0ELb1ELb1ELb0ELb1EN3c104HalfEfEEv12SSMParamsBwd,@"STO_CUDA_ENTRY STV_DEFAULT"
_Z25selective_scan_bwd_kernelI32Selective_Scan_bwd_kernel_traitsILi32ELi4ELb0ELb1ELb1ELb0ELb1EN3c104HalfEfEEv12SSMParamsBwd:
.text._Z25selective_scan_bwd_kernelI32Selective_Scan_bwd_kernel_traitsILi32ELi4ELb0ELb1ELb1ELb0ELb1EN3c104HalfEfEEv12SSMParamsBwd:
[----:B------:R-:W-:Y:S08]  /*0000*/  LDC R1, c[0x0][0x37c] ;  /* 0x0000df00ff017b82 */ /* 0x000ff00000000800 */
[----:B------:R-:W0:Y:S01]  /*0010*/  LDC R8, c[0x0][0x398] ;  /* 0x0000e600ff087b82 */ /* 0x000e220000000800 */
[----:B------:R-:W1:Y:S01]  /*0020*/  S2R R109, SR_CTAID.Y ;  /* 0x00000000006d7919 */ /* 0x000e620000002600 */
[----:B------:R-:W2:Y:S01]  /*0030*/  LDCU.64 UR16, c[0x0][0x358] ;  /* 0x00006b00ff1077ac */ /* 0x000ea20008000a00 */
[----:B------:R-:W-:-:S02]  /*0040*/  CS2R R102, SRZ ;  /* 0x0000000000667805 */ /* 0x000fc4000001ff00 */
[----:B------:R-:W-:Y:S01]  /*0050*/  CS2R R104, SRZ ;  /* 0x0000000000687805 */ /* 0x000fe2000001ff00 */
[----:B------:R-:W3:Y:S02]  /*0060*/  LDCU.128 UR12, c[0x0][0x400] ;  /* 0x00008000ff0c77ac */ /* 0x000ee40008000c00 */
        /* <DEDUP_REMOVED lines=56> */
[----:B------:R-:W-:Y:S01]  /*03f0*/  MOV R3, UR5 ;  /* 0x0000000500037c02 */ /* 0x000fe20008000f00 */
[----:B------:R-:W-:Y:S01]  /*0400*/  IMAD.U32 R3, RZ, RZ, UR8 ;  /* 0x00000008ff037e24 */ /* 0x000fe2000f8e00ff */
[----:B------:R-:W-:Y:S01]  /*0410*/  @P1 IADD3 R0, PT, PT, R0, 0x1, RZ ;  /* 0x0000000100001810 */ /* 0x000fe20007ffe0ff */
[----:B------:R-:W0:Y:S01]  /*0420*/  LDCU.64 UR8, c[0x0][0x3b0] ;  /* 0x00007600ff0877ac */ /* 0x000e220008000a00 */
[C---:B------:R-:W-:Y:S02]  /*0430*/  IMAD.WIDE.U32 R2, R109.reuse, UR10, R2 ;  /* 0x0000000a6d027c25 */ /* 0x040fe4000f8e0002 */
[----:B------:R-:W-:Y:S02]  /*0440*/  MOV R53, R0 ;  /* 0x0000000000357202 */ /* 0x000fe40000000f00 */
[----:B--2---:R-:W-:Y:S01]  /*0450*/  @P0 IMAD R0, R10, UR18, R109 ;  /* 0x000000120a000c24 */ /* 0x004fe2000f8e026d */
[----:B------:R-:W-:Y:S01]  /*0460*/  ISETP.NE.AND P2, PT, R8, RZ, PT ;  /* 0x000000ff0800720c */ /* 0x000fe20003f45270 */
[----:B------:R-:W-:Y:S01]  /*0470*/  IMAD R13, R109, UR11, R3 ;  /* 0x0000000b6d0d7c24 */ /* 0x000fe2000f8e0203 */
[C---:B------:R-:W-:Y:S01]  /*0480*/  LEA R9, R19.reuse, 0xffffff80, 0x7 ;  /* 0xffffff8013097811 */ /* 0x040fe200078e38ff */
[----:B------:R-:W-:Y:S01]  /*0490*/  @P0 IMAD R0, R0, R19, RZ ;  /* 0x0000001300000224 */ /* 0x000fe200078e02ff */
[----:B------:R-:W-:Y:S01]  /*04a0*/  ISETP.GE.AND P1, PT, R19, 0x1, PT ;  /* 0x000000011300780c */ /* 0x000fe20003f26270 */
[----:B------:R-:W2:Y:S01]  /*04b0*/  LDCU.64 UR10, c[0x0][0x3d0] ;  /* 0x00007a00ff0a77ac */ /* 0x000ea20008000a00 */
[----:B------:R-:W2:Y:S01]  /*04c0*/  LDC.64 R18, c[0x0][0x3e8] ;  /* 0x0000fa00ff127b82 */ /* 0x000ea20000000a00 */
[----:B------:R-:W-:Y:S01]  /*04d0*/  MOV R5, UR4 ;  /* 0x0000000400057c02 */ /* 0x000fe20008000f00 */
[----:B---3--:R-:W-:Y:S01]  /*04e0*/  UIMAD.WIDE.U32 UR4, UR18, UR6, URZ ;  /* 0x00000006120472a5 */ /* 0x008fe2000f8e00ff */
[----:B------:R-:W-:-:S04]  /*04f0*/  @!P3 IMAD.MOV R53, RZ, RZ, -R53 ;  /* 0x000000ffff35b224 */ /* 0x000fc800078e0a35 */
[----:B------:R-:W-:Y:S01]  /*0500*/  @!P2 LOP3.LUT R53, RZ, R8, RZ, 0x33, !PT ;  /* 0x00000008ff35a212 */ /* 0x000fe200078e33ff */
[----:B------:R-:W-:Y:S01]  /*0510*/  UIMAD UR5, UR18, UR7, UR5 ;  /* 0x00000007120572a4 */ /* 0x000fe2000f8e0205 */
[----:B-1----:R-:W-:Y:S02]  /*0520*/  @P0 IMAD R3, R0, R21, RZ ;  /* 0x0000001500030224 */ /* 0x002fe400078e02ff */
[----:B------:R-:W-:Y:S01]  /*0530*/  SHF.R.S32.HI R29, RZ, 0x1f, R53 ;  /* 0x0000001fff1d7819 */ /* 0x000fe20000011435 */
[----:B------:R-:W1:Y:S01]  /*0540*/  LDC.64 R20, c[0x0][0x468] ;  /* 0x00011a00ff147b82 */ /* 0x000e620000000a00 */
[----:B------:R-:W-:Y:S01]  /*0550*/  IADD3 R99, P3, PT, R9, R2, RZ ;  /* 0x0000000209637210 */ /* 0x000fe20007f7e0ff */
[----:B----4-:R-:W-:Y:S01]  /*0560*/  @P0 IMAD.WIDE R62, R3, 0x8, R6 ;  /* 0x00000008033e0825 */ /* 0x010fe200078e0206 */
[----:B0-----:R-:W-:-:S03]  /*0570*/  UIMAD.WIDE.U32 UR6, UR18, UR8, URZ ;  /* 0x00000008120672a5 */ /* 0x001fc6000f8e00ff */
[----:B------:R-:W-:Y:S01]  /*0580*/  IMAD.WIDE.U32 R2, R109, R16, UR4 ;  /* 0x000000046d027e25 */ /* 0x000fe2000f8e0010 */
[----:B--2---:R-:W-:-:S03]  /*0590*/  UIMAD.WIDE.U32 UR4, UR18, UR10, URZ ;  /* 0x0000000a120472a5 */ /* 0x004fc6000f8e00ff */
[----:B------:R-:W-:Y:S01]  /*05a0*/  IMAD R0, R29, R14, RZ ;  /* 0x0000000e1d007224 */ /* 0x000fe200078e02ff */
[----:B------:R-:W-:Y:S01]  /*05b0*/  UIMAD UR7, UR18, UR9, UR7 ;  /* 0x00000009120772a4 */ /* 0x000fe2000f8e0207 */
[----:B------:R-:W-:Y:S01]  /*05c0*/  IMAD.WIDE.U32 R4, R109, UR14, R4 ;  /* 0x0000000e6d047c25 */ /* 0x000fe2000f8e0004 */
[----:B------:R-:W-:-:S03]  /*05d0*/  UIMAD UR5, UR18, UR11, UR5 ;  /* 0x0000000b120572a4 */ /* 0x000fc6000f8e0205 */
[----:B------:R-:W-:Y:S02]  /*05e0*/  IMAD R15, R53, R15, R0 ;  /* 0x0000000f350f7224 */ /* 0x000fe400078e0200 */
[----:B------:R-:W-:Y:S01]  /*05f0*/  IMAD R0, R29, R18, RZ ;  /* 0x000000121d007224 */ /* 0x000fe200078e02ff */
[----:B------:R-:W-:Y:S01]  /*0600*/  IADD3 R95, P5, PT, R9, R2, RZ ;  /* 0x00000002095f7210 */ /* 0x000fe20007fbe0ff */
[----:B------:R-:W-:Y:S01]  /*0610*/  IMAD R7, R109, R17, R3 ;  /* 0x000000116d077224 */ /* 0x000fe200078e0203 */
[----:B------:R-:W-:Y:S01]  /*0620*/  IADD3 R97, P4, PT, R9, R4, RZ ;  /* 0x0000000409617210 */ /* 0x000fe20007f9e0ff */
[----:B------:R-:W-:Y:S02]  /*0630*/  IMAD R11, R109, UR15, R5 ;  /* 0x0000000f6d0b7c24 */ /* 0x000fe4000f8e0205 */
[----:B------:R-:W-:-:S04]  /*0640*/  IMAD.WIDE.U32 R2, R53, R14, UR6 ;  /* 0x0000000635027e25 */ /* 0x000fc8000f8e000e */
[----:B------:R-:W-:-:S04]  /*0650*/  IMAD.WIDE.U32 R4, R53, R18, UR4 ;  /* 0x0000000435047e25 */ /* 0x000fc8000f8e0012 */
[----:B------:R-:W-:Y:S01]  /*0660*/  IMAD R17, R53, R19, R0 ;  /* 0x0000001335117224 */ /* 0x000fe200078e0200 */
[----:B------:R-:W-:Y:S02]  /*0670*/  SHF.R.S32.HI R0, RZ, 0x1f, R9 ;  /* 0x0000001fff007819 */ /* 0x000fe40000011409 */
[C---:B------:R-:W-:Y:S02]  /*0680*/  IADD3 R93, P0, PT, R9.reuse, R2, RZ ;  /* 0x00000002095d7210 */ /* 0x040fe40007f1e0ff */
[----:B------:R-:W-:Y:S02]  /*0690*/  IADD3 R9, P2, PT, R9, R4, RZ ;  /* 0x0000000409097210 */ /* 0x000fe40007f5e0ff */
[----:B------:R-:W-:Y:S02]  /*06a0*/  IADD3 R17, PT, PT, R5, R17, RZ ;  /* 0x0000001105117210 */ /* 0x000fe40007ffe0ff */
[----:B------:R-:W-:Y:S02]  /*06b0*/  IADD3.X R8, PT, PT, R0, R13, RZ, P3, !PT ;  /* 0x0000000d00087210 */ /* 0x000fe40001ffe4ff */
[----:B------:R-:W-:-:S02]  /*06c0*/  IADD3 R15, PT, PT, R3, R15, RZ ;  /* 0x0000000f030f7210 */ /* 0x000fc40007ffe0ff */
[----:B------:R-:W-:Y:S01]  /*06d0*/  LEA R100, P3, R99, R100, 0x1 ;  /* 0x0000006463647211 */ /* 0x000fe200078608ff */
[C---:B------:R-:W-:Y:S01]  /*06e0*/  IMAD.X R90, R0.reuse, 0x1, R17, P2 ;  /* 0x00000001005a7824 */ /* 0x040fe200010e0611 */
[C---:B------:R-:W-:Y:S01]  /*06f0*/  IADD3.X R6, PT, PT, R0.reuse, R11, RZ, P4, !PT ;  /* 0x0000000b00067210 */ /* 0x040fe200027fe4ff */
[----:B------:R-:W-:Y:S01]  /*0700*/  IMAD.WIDE.U32 R60, R109, R106, RZ ;  /* 0x0000006a6d3c7225 */ /* 0x000fe200078e00ff */
[C---:B------:R-:W-:Y:S02]  /*0710*/  IADD3.X R2, PT, PT, R0.reuse, R15, RZ, P0, !PT ;  /* 0x0000000f00027210 */ /* 0x040fe400007fe4ff */
[----:B------:R-:W-:Y:S02]  /*0720*/  LEA.HI.X R99, R99, R101, R8, 0x1, P3 ;  /* 0x0000006563637211 */ /* 0x000fe400018f0c08 */
[----:B------:R-:W-:Y:S02]  /*0730*/  IADD3.X R4, PT, PT, R0, R7, RZ, P5, !PT ;  /* 0x0000000700047210 */ /* 0x000fe40002ffe4ff */
[----:B-1----:R-:W-:-:S02]  /*0740*/  LEA R98, P4, R97, R20, 0x1 ;  /* 0x0000001461627211 */ /* 0x002fc400078808ff */
[----:B------:R-:W-:Y:S02]  /*0750*/  LEA R96, P0, R95, R22, 0x1 ;  /* 0x000000165f607211 */ /* 0x000fe400078008ff */
[----:B------:R-:W-:Y:S02]  /*0760*/  LEA R94, P2, R93, R24, 0x1 ;  /* 0x000000185d5e7211 */ /* 0x000fe400078408ff */
[----:B------:R-:W-:Y:S01]  /*0770*/  LEA R92, P3, R9, R26, 0x1 ;  /* 0x0000001a095c7211 */ /* 0x000fe200078608ff */
[----:B------:R-:W-:Y:S01]  /*0780*/  IMAD R107, R109, R107, R61 ;  /* 0x0000006b6d6b7224 */ /* 0x000fe200078e023d */
[----:B------:R-:W-:Y:S02]  /*0790*/  LEA.HI.X R97, R97, R21, R6, 0x1, P4 ;  /* 0x0000001561617211 */ /* 0x000fe400020f0c06 */
[----:B------:R-:W-:Y:S02]  /*07a0*/  LEA.HI.X R95, R95, R23, R4, 0x1, P0 ;  /* 0x000000175f5f7211 */ /* 0x000fe400000f0c04 */
        /* <DEDUP_REMOVED lines=12> */
[----:B------:R-:W-:-:S06]  /*0870*/  UMOV UR4, 0x400 ;  /* 0x0000040000047882 */ /* 0x000fcc0000000000 */
[----:B------:R-:W4:Y:S01]  /*0880*/  LDC.64 R8, c[0x0][0x4d8] ;  /* 0x00013600ff087b82 */ /* 0x000f220000000a00 */
[----:B-1----:R-:W-:Y:S01]  /*0890*/  IMAD.WIDE.U32 R56, R109, UR6, RZ ;  /* 0x000000066d387c25 */ /* 0x002fe2000f8e00ff */
[----:B------:R-:W1:Y:S03]  /*08a0*/  LDCU UR6, c[0x0][0x394] ;  /* 0x00007280ff0677ac */ /* 0x000e660008000800 */
[----:B--2---:R-:W-:Y:S02]  /*08b0*/  IMAD R0, R29, UR8, RZ ;  /* 0x000000081d007c24 */ /* 0x004fe4000f8e02ff */
[----:B------:R-:W-:Y:S02]  /*08c0*/  IMAD R101, R109, UR7, R57 ;  /* 0x000000076d657c24 */ /* 0x000fe4000f8e0239 */
[----:B0-----:R-:W-:Y:S01]  /*08d0*/  IMAD.WIDE.U32 R2, R6, UR18, R58 ;  /* 0x0000001206027c25 */ /* 0x001fe2000f8e003a */
[----:B---3--:R-:W-:Y:S01]  /*08e0*/  ULEA UR5, UR5, UR4, 0x18 ;  /* 0x0000000405057291 */ /* 0x008fe2000f8ec0ff */
[----:B------:R-:W-:-:S02]  /*08f0*/  SHF.L.U32 R91, R58, 0x2, RZ ;  /* 0x000000023a5b7819 */ /* 0x000fc400000006ff */
[----:B------:R-:W-:Y:S01]  /*0900*/  IMAD R3, R7, UR18, R3 ;  /* 0x0000001207037c24 */ /* 0x000fe2000f8e0203 */
[C---:B------:R-:W-:Y:S01]  /*0910*/  LOP3.LUT R49, R58.reuse, 0x1f, RZ, 0xc0, !PT ;  /* 0x0000001f3a317812 */ /* 0x040fe200078ec0ff */
[----:B----4-:R-:W-:Y:S01]  /*0920*/  IMAD R6, R29, UR10, RZ ;  /* 0x0000000a1d067c24 */ /* 0x010fe2000f8e02ff */
[----:B------:R-:W-:Y:S01]  /*0930*/  LEA R89, R58, UR5, 0x4 ;  /* 0x000000053a597c11 */ /* 0x000fe2000f8e20ff */
[----:B------:R-:W-:Y:S01]  /*0940*/  IMAD.WIDE.U32 R54, R53, UR8, R2 ;  /* 0x0000000835367c25 */ /* 0x000fe2000f8e0002 */
[----:B------:R-:W-:Y:S02]  /*0950*/  LOP3.LUT R3, R91, 0xf80, RZ, 0xc0, !PT ;  /* 0x00000f805b037812 */ /* 0x000fe400078ec0ff */
[----:B------:R-:W-:Y:S01]  /*0960*/  IADD3 R45, PT, PT, R89, 0x200, RZ ;  /* 0x00000200592d7810 */ /* 0x000fe20007ffe0ff */
[----:B------:R-:W-:Y:S01]  /*0970*/  IMAD.WIDE.U32 R4, R8, UR18, R58 ;  /* 0x0000001208047c25 */ /* 0x000fe2000f8e003a */
[----:B------:R-:W-:Y:S02]  /*0980*/  LOP3.LUT R88, R3, 0x1f, R58, 0xf8, !PT ;  /* 0x0000001f03587812 */ /* 0x000fe400078ef83a */
[----:B-1----:R-:W-:Y:S01]  /*0990*/  MOV R51, UR6 ;  /* 0x0000000600337c02 */ /* 0x002fe20008000f00 */
[----:B------:R-:W-:Y:S01]  /*09a0*/  IMAD R5, R9, UR18, R5 ;  /* 0x0000001209057c24 */ /* 0x000fe2000f8e0205 */
[----:B------:R-:W-:Y:S01]  /*09b0*/  IADD3 R47, PT, PT, R58, 0x200, RZ ;  /* 0x000002003a2f7810 */ /* 0x000fe20007ffe0ff */
[C---:B------:R-:W-:Y:S01]  /*09c0*/  IMAD R7, R53.reuse, UR9, R0 ;  /* 0x0000000935077c24 */ /* 0x040fe2000f8e0200 */
[C---:B------:R-:W-:Y:S01]  /*09d0*/  LOP3.LUT R50, R88.reuse, 0x20, RZ, 0xfc, !PT ;  /* 0x0000002058327812 */ /* 0x040fe200078efcff */
[C---:B------:R-:W-:Y:S01]  /*09e0*/  IMAD R43, R53.reuse, UR11, R6 ;  /* 0x0000000b352b7c24 */ /* 0x040fe2000f8e0206 */
[C---:B------:R-:W-:Y:S01]  /*09f0*/  LOP3.LUT R48, R88.reuse, 0x40, RZ, 0xfc, !PT ;  /* 0x0000004058307812 */ /* 0x040fe200078efcff */
[----:B------:R-:W-:Y:S01]  /*0a00*/  IMAD.WIDE.U32 R52, R53, UR10, R4 ;  /* 0x0000000a35347c25 */ /* 0x000fe2000f8e0004 */
[----:B------:R-:W-:-:S03]  /*0a10*/  LOP3.LUT R46, R88, 0x60, RZ, 0xfc, !PT ;  /* 0x00000060582e7812 */ /* 0x000fc600078efcff */
[----:B------:R-:W-:Y:S01]  /*0a20*/  IMAD R45, R58, -0xc, R45 ;  /* 0xfffffff43a2d7824 */ /* 0x000fe200078e022d */
[----:B------:R-:W-:Y:S01]  /*0a30*/  IADD3 R43, PT, PT, R53, R43, RZ ;  /* 0x0000002b352b7210 */ /* 0x000fe20007ffe0ff */
[----:B------:R-:W-:-:S07]  /*0a40*/  IMAD.IADD R44, R55, 0x1, R7 ;  /* 0x00000001372c7824 */ /* 0x000fce00078e0207 */
.L_x_9918:
        /* <DEDUP_REMOVED lines=18> */
[----:B------:R-:W-:Y:S02]  /*0b70*/  PRMT R18, RZ, 0x7610, R18 ;  /* 0x00007610ff127816 */ /* 0x000fe40000000012 */
[----:B------:R-:W-:Y:S02]  /*0b80*/  PRMT R20, RZ, 0x7610, R20 ;  /* 0x00007610ff147816 */ /* 0x000fe40000000014 */
[----:B------:R-:W-:Y:S01]  /*0b90*/  PRMT R22, RZ, 0x7610, R22 ;  /* 0x00007610ff167816 */ /* 0x000fe20000000016 */
[----:B------:R-:W2:Y:S01]  /*0ba0*/  @!P3 LDG.E.U16 R0, desc[UR16][R2.64] ;  /* 0x000000100200b981 */ /* 0x000ea2000c1e1500 */
[-C--:B------:R-:W-:Y:S01]  /*0bb0*/  ISETP.GE.AND P2, PT, R50, R41.reuse, PT ;  /* 0x000000293200720c */ /* 0x080fe20003f46270 */
[----:B------:R-:W-:Y:S01]  /*0bc0*/  IMAD.MOV.U32 R65, RZ, RZ, RZ ;  /* 0x000000ffff417224 */ /* 0x000fe200078e00ff */
[-C--:B------:R-:W-:Y:S01]  /*0bd0*/  ISETP.GE.AND P1, PT, R48, R41.reuse, PT ;  /* 0x000000293000720c */ /* 0x080fe20003f26270 */
[----:B---3--:R-:W3:Y:S01]  /*0be0*/  LDCU.64 UR8, c[0x0][0x488] ;  /* 0x00009100ff0877ac */ /* 0x008ee20008000a00 */
[----:B------:R-:W-:-:S02]  /*0bf0*/  ISETP.GE.AND P0, PT, R46, R41, PT ;  /* 0x000000292e00720c */ /* 0x000fc40003f06270 */
[----:B------:R-:W-:Y:S01]  /*0c00*/  PRMT R24, RZ, 0x7610, R24 ;  /* 0x00007610ff187816 */ /* 0x000fe20000000018 */
[----:B----4-:R-:W4:Y:S01]  /*0c10*/  LDCU.64 UR10, c[0x0][0x558] ;  /* 0x0000ab00ff0a77ac */ /* 0x010f220008000a00 */
[----:B------:R-:W4:Y:S05]  /*0c20*/  LDCU.64 UR12, c[0x0][0x490] ;  /* 0x00009200ff0c77ac */ /* 0x000f2a0008000a00 */
[----:B------:R-:W3:Y:S04]  /*0c30*/  @!P2 LDG.E.U16 R4, desc[UR16][R2.64+0x40] ;  /* 0x000040100204a981 */ /* 0x000ee8000c1e1500 */
        /* <DEDUP_REMOVED lines=10> */
[----:B--2---:R-:W-:Y:S04]  /*0ce0*/  STS.U16 [R31], R0 ;  /* 0x000000001f007388 */ /* 0x004fe80000000400 */
[----:B---3--:R-:W-:Y:S04]  /*0cf0*/  STS.U16 [R31+0x40], R4 ;  /* 0x000040041f007388 */ /* 0x008fe80000000400 */
        /* <DEDUP_REMOVED lines=49> */
[----:B------:R1:W4:Y:S01]  /*1010*/  @!P0 LDG.E.U16 R24, desc[UR16][R10.64+0xc0] ;  /* 0x0000c0100a188981 */ /* 0x000322000c1e1500 */
[----:B--2---:R-:W-:-:S04]  /*1020*/  IMAD.WIDE.U32 R8, R18, UR18, R64 ;  /* 0x0000001212087c25 */ /* 0x004fc8000f8e0040 */
[----:B------:R-:W-:Y:S02]  /*1030*/  IMAD R9, R19, UR18, R9 ;  /* 0x0000001213097c24 */ /* 0x000fe4000f8e0209 */
[----:B---3--:R-:W-:-:S04]  /*1040*/  IMAD.WIDE.U32 R8, R109, R20, R8 ;  /* 0x000000146d087225 */ /* 0x008fc800078e0008 */
[----:B------:R-:W-:Y:S01]  /*1050*/  IMAD R0, R109, R21, R9 ;  /* 0x000000156d007224 */ /* 0x000fe200078e0209 */
[----:B------:R-:W-:-:S04]  /*1060*/  IADD3 R9, P4, PT, R88, R8, RZ ;  /* 0x0000000858097210 */ /* 0x000fc80007f9e0ff */
[----:B------:R-:W-:Y:S02]  /*1070*/  IADD3.X R0, PT, PT, RZ, R0, RZ, P4, !PT ;  /* 0x00000000ff007210 */ /* 0x000fe400027fe4ff */
[C---:B0-----:R-:W-:Y:S02]  /*1080*/  LEA R8, P4, R9.reuse, UR8, 0x1 ;  /* 0x0000000809087c11 */ /* 0x041fe4000f8808ff */
[----:B------:R-:W-:Y:S02]  /*1090*/  PRMT R18, RZ, 0x7610, R18 ;  /* 0x00007610ff127816 */ /* 0x000fe40000000012 */
[----:B------:R-:W-:Y:S02]  /*10a0*/  LEA.HI.X R9, R9, UR9, R0, 0x1, P4 ;  /* 0x0000000909097c11 */ /* 0x000fe4000a0f0c00 */
[----:B----4-:R-:W-:Y:S01]  /*10b0*/  PRMT R22, RZ, 0x7610, R22 ;  /* 0x00007610ff167816 */ /* 0x010fe20000000016 */
[--C-:B-1----:R-:W-:Y:S01]  /*10c0*/  HADD2.F32 R28, -RZ, R6.reuse.H0_H0 ;  /* 0x20000006ff1c7230 */ /* 0x102fe20000004100 */
[----:B------:R-:W-:Y:S01]  /*10d0*/  PRMT R10, RZ, 0x7610, R10 ;  /* 0x00007610ff0a7816 */ /* 0x000fe2000000000a */
[----:B------:R-:W-:Y:S01]  /*10e0*/  HADD2.F32 R29, -RZ, R6.H1_H1 ;  /* 0x30000006ff1d7230 */ /* 0x000fe20000004100 */
[----:B------:R-:W-:Y:S01]  /*10f0*/  PRMT R20, RZ, 0x7610, R20 ;  /* 0x00007610ff147816 */ /* 0x000fe20000000014 */
[----:B------:R-:W0:Y:S01]  /*1100*/  LDCU.64 UR8, c[0x0][0x510] ;  /* 0x0000a200ff0877ac */ /* 0x000e220008000a00 */
[----:B------:R-:W-:Y:S04]  /*1110*/  STS.U16 [R31], R12 ;  /* 0x0000000c1f007388 */ /* 0x000fe80000000400 */
[----:B------:R-:W-:Y:S04]  /*1120*/  STS.U16 [R31+0x40], R14 ;  /* 0x0000400e1f007388 */ /* 0x000fe80000000400 */
[----:B------:R-:W-:Y:S04]  /*1130*/  STS.U16 [R31+0x80], R16 ;  /* 0x000080101f007388 */ /* 0x000fe80000000400 */
[----:B------:R-:W-:Y:S01]  /*1140*/  STS.U16 [R31+0xc0], R24 ;  /* 0x0000c0181f007388 */ /* 0x000fe20000000400 */
[----:B------:R-:W-:-:S03]  /*1150*/  NOP ;  /* 0x0000000000007918 */ /* 0x000fc60000000000 */
[----:B------:R-:W1:Y:S01]  /*1160*/  LDS.64 R26, [R30] ;  /* 0x000000001e1a7984 */ /* 0x000e620000000a00 */
[----:B------:R-:W-:Y:S06]  /*1170*/  BAR.SYNC.DEFER_BLOCKING 0x0 ;  /* 0x0000000000007b1d */ /* 0x000fec0000010000 */
[----:B------:R-:W2:Y:S04]  /*1180*/  @!P2 LDG.E.U16 R18, desc[UR16][R8.64+0x40] ;  /* 0x000040100812a981 */ /* 0x000ea8000c1e1500 */
[----:B------:R-:W3:Y:S04]  /*1190*/  @!P3 LDG.E.U16 R10, desc[UR16][R8.64] ;  /* 0x00000010080ab981 */ /* 0x000ee8000c1e1500 */
[----:B------:R-:W4:Y:S04]  /*11a0*/  @!P1 LDG.E.U16 R20, desc[UR16][R8.64+0x80] ;  /* 0x0000801008149981 */ /* 0x000f28000c1e1500 */
[----:B------:R-:W4:Y:S01]  /*11b0*/  @!P0 LDG.E.U16 R22, desc[UR16][R8.64+0xc0] ;  /* 0x0000c01008168981 */ /* 0x000f22000c1e1500 */
[----:B-1----:R-:W-:-:S02]  /*11c0*/  HADD2.F32 R13, -RZ, R27.H0_H0 ;  /* 0x2000001bff0d7230 */ /* 0x002fc40000004100 */
[----:B------:R-:W-:-:S03]  /*11d0*/  HADD2.F32 R14, -RZ, R27.H1_H1 ;  /* 0x3000001bff0e7230 */ /* 0x000fc60000004100 */
[----:B------:R-:W-:Y:S01]  /*11e0*/  FMUL.FTZ R19, R13, -1.4426950216293334961 ;  /* 0xbfb8aa3b0d137820 */ /* 0x000fe20000410000 */
[--C-:B------:R-:W-:Y:S02]  /*11f0*/  HADD2.F32 R0, -RZ, R26.reuse.H0_H0 ;  /* 0x2000001aff007230 */ /* 0x100fe40000004100 */
[----:B------:R-:W-:-:S03]  /*1200*/  HADD2.F32 R12, -RZ, R26.H1_H1 ;  /* 0x3000001aff0c7230 */ /* 0x000fc60000004100 */
[----:B------:R-:W-:Y:S01]  /*1210*/  MUFU.EX2 R19, R19 ;  /* 0x0000001300137308 */ /* 0x000fe20000000800 */
[----:B------:R-:W-:Y:S01]  /*1220*/  FMUL.FTZ R11, R0, -1.4426950216293334961 ;  /* 0xbfb8aa3b000b7820 */ /* 0x000fe20000410000 */
[----:B------:R-:W-:-:S06]  /*1230*/  FMUL.FTZ R16, R12, -1.4426950216293334961 ;  /* 0xbfb8aa3b0c107820 */ /* 0x000fcc0000410000 */
[----:B------:R-:W1:Y:S08]  /*1240*/  MUFU.EX2 R11, R11 ;  /* 0x0000000b000b7308 */ /* 0x000e700000000800 */
[----:B------:R-:W-:Y:S01]  /*1250*/  MUFU.EX2 R16, R16 ;  /* 0x0000001000107308 */ /* 0x000fe20000000800 */
[----:B-1----:R-:W-:-:S07]  /*1260*/  FADD.FTZ R11, R11, 1 ;  /* 0x3f8000000b0b7421 */ /* 0x002fce0000010000 */
[----:B------:R-:W1:Y:S01]  /*1270*/  MUFU.RCP R15, R11 ;  /* 0x0000000b000f7308 */ /* 0x000e620000001000 */
[--C-:B------:R-:W-:Y:S02]  /*1280*/  HADD2.F32 R26, -RZ, R7.reuse.H0_H0 ;  /* 0x20000007ff1a7230 */ /* 0x100fe40000004100 */
[----:B------:R-:W-:Y:S01]  /*1290*/  HADD2.F32 R27, -RZ, R7.H1_H1 ;  /* 0x30000007ff1b7230 */ /* 0x000fe20000004100 */
[----:B------:R-:W-:Y:S01]  /*12a0*/  ISETP.NE.AND P1, PT, R58, RZ, PT ;  /* 0x000000ff3a00720c */ /* 0x000fe20003f25270 */
[----:B-1----:R-:W-:-:S04]  /*12b0*/  FADD.FTZ R7, -R15, 1 ;  /* 0x3f8000000f077421 */ /* 0x002fc80000010100 */
[----:B------:R-:W-:Y:S01]  /*12c0*/  FFMA.FTZ R7, R0, R7, 1 ;  /* 0x3f80000000077423 */ /* 0x000fe20000010007 */
[----:B------:R-:W-:-:S04]  /*12d0*/  UISETP.NE.U32.AND UP0, UPT, UR12, URZ, UPT ;  /* 0x000000ff0c00728c */ /* 0x000fc8000bf05070 */
[----:B------:R-:W-:Y:S01]  /*12e0*/  UISETP.NE.AND.EX UP0, UPT, UR13, URZ, UPT, UP0 ;  /* 0x000000ff0d00728c */ /* 0x000fe2000bf05300 */
[----:B--2---:R1:W-:Y:S04]  /*12f0*/  STS.U16 [R31+0x40], R18 ;  /* 0x000040121f007388 */ /* 0x0043e80000000400 */
[----:B---3--:R-:W-:Y:S01]  /*1300*/  STS.U16 [R31], R10 ;  /* 0x0000000a1f007388 */ /* 0x008fe20000000400 */
[----:B-1----:R-:W-:-:S03]  /*1310*/  FMUL.FTZ R18, R14, -1.4426950216293334961 ;  /* 0xbfb8aa3b0e127820 */ /* 0x002fc60000410000 */
[----:B----4-:R1:W-:Y:S04]  /*1320*/  STS.U16 [R31+0x80], R20 ;  /* 0x000080141f007388 */ /* 0x0103e80000000400 */
[----:B------:R-:W-:Y:S01]  /*1330*/  STS.U16 [R31+0xc0], R22 ;  /* 0x0000c0161f007388 */ /* 0x000fe20000000400 */
[----:B------:R-:W-:-:S03]  /*1340*/  NOP ;  /* 0x0000000000007918 */ /* 0x000fc60000000000 */
[----:B------:R-:W2:Y:S01]  /*1350*/  LDS.64 R8, [R30] ;  /* 0x000000001e087984 */ /* 0x000ea20000000a00 */
[----:B------:R-:W3:Y:S01]  /*1360*/  MUFU.EX2 R18, R18 ;  /* 0x0000001200127308 */ /* 0x000ee20000000800 */
[----:B-1----:R-:W-:Y:S01]  /*1370*/  FADD.FTZ R20, R19, 1 ;  /* 0x3f80000013147421 */ /* 0x002fe20000010000 */
[----:B------:R-:W-:-:S06]  /*1380*/  FADD.FTZ R10, R16, 1 ;  /* 0x3f800000100a7421 */ /* 0x000fcc0000010000 */
[----:B------:R-:W1:Y:S01]  /*1390*/  MUFU.RCP R20, R20 ;  /* 0x0000001400147308 */ /* 0x000e620000001000 */
[----:B---3--:R-:W-:-:S07]  /*13a0*/  FADD.FTZ R21, R18, 1 ;  /* 0x3f80000012157421 */ /* 0x008fce0000010000 */
[----:B------:R3:W-:Y:S08]  /*13b0*/  MUFU.RCP R17, R10 ;  /* 0x0000000a00117308 */ /* 0x0007f00000001000 */
[----:B------:R-:W4:Y:S01]  /*13c0*/  MUFU.RCP R21, R21 ;  /* 0x0000001500157308 */ /* 0x000f220000001000 */
[----:B-1----:R-:W-:-:S04]  /*13d0*/  FADD.FTZ R6, -R20, 1 ;  /* 0x3f80000014067421 */ /* 0x002fc80000010100 */
[----:B---3--:R-:W-:Y:S01]  /*13e0*/  FFMA.FTZ R10, R13, R6, 1 ;  /* 0x3f8000000d0a7423 */ /* 0x008fe20000010006 */
[--C-:B--2---:R-:W-:Y:S02]  /*13f0*/  HADD2.F32 R16, -RZ, R8.reuse.H0_H0 ;  /* 0x20000008ff107230 */ /* 0x104fe40000004100 */
[----:B------:R-:W-:Y:S02]  /*1400*/  HADD2.F32 R18, -RZ, R8.H1_H1 ;  /* 0x30000008ff127230 */ /* 0x000fe40000004100 */
[--C-:B------:R-:W-:Y:S02]  /*1410*/  HADD2.F32 R19, -RZ, R9.reuse.H0_H0 ;  /* 0x20000009ff137230 */ /* 0x100fe40000004100 */
[----:B----4-:R-:W-:Y:S01]  /*1420*/  FADD.FTZ R11, -R21, 1 ;  /* 0x3f800000150b7421 */ /* 0x010fe20000010100 */
[----:B------:R-:W-:Y:S02]  /*1430*/  HADD2.F32 R22, -RZ, R9.H1_H1 ;  /* 0x30000009ff167230 */ /* 0x000fe40000004100 */
        /* <DEDUP_REMOVED lines=15> */
[----:B------:R-:W-:Y:S02]  /*1530*/  BAR.SYNC.DEFER_BLOCKING 0x0 ;  /* 0x0000000000007b1d */ /* 0x000fe40000010000 */
[----:B------:R-:W-:-:S02]  /*1540*/  F2FP.F16.F32.PACK_AB R6, R9, R6 ;  /* 0x000000060906723e */ /* 0x000fc400000000ff */
[----:B------:R-:W-:-:S04]  /*1550*/  F2FP.F16.F32.PACK_AB R7, R24, R7 ;  /* 0x000000071807723e */ /* 0x000fc800000000ff */
        /* <DEDUP_REMOVED lines=8> */
[----:B------:R-:W-:Y:S01]  /*15e0*/  BAR.SYNC.DEFER_BLOCKING 0x0 ;  /* 0x0000000000007b1d */ /* 0x000fe20000010000 */
[----:B-1----:R-:W-:-:S05]  /*15f0*/  IMAD.WIDE.U32 R10, R8, UR18, R64 ;  /* 0x00000012080a7c25 */ /* 0x002fca000f8e0040 */
[----:B------:R-:W1:Y:S01]  /*1600*/  LDS R37, [UR6+0x100] ;  /* 0x00010006ff257984 */ /* 0x000e620008000800 */
[----:B------:R-:W-:Y:S02]  /*1610*/  IMAD R11, R9, UR18, R11 ;  /* 0x00000012090b7c24 */ /* 0x000fe4000f8e020b */
[----:B0-----:R-:W-:-:S04]  /*1620*/  IMAD.WIDE.U32 R10, R109, UR8, R10 ;  /* 0x000000086d0a7c25 */ /* 0x001fc8000f8e000a */
[----:B--2---:R-:W-:Y:S01]  /*1630*/  IMAD R7, R109, UR9, R11 ;  /* 0x000000096d077c24 */ /* 0x004fe2000f8e020b */
[----:B------:R-:W-:-:S04]  /*1640*/  IADD3 R10, P0, PT, R88, R10, RZ ;  /* 0x0000000a580a7210 */ /* 0x000fc80007f1e0ff */
[----:B------:R-:W-:Y:S02]  /*1650*/  IADD3.X R7, PT, PT, RZ, R7, RZ, P0, !PT ;  /* 0x00000007ff077210 */ /* 0x000fe400007fe4ff */
[----:B------:R-:W-:-:S04]  /*1660*/  LEA R6, P4, R10, UR10, 0x1 ;  /* 0x0000000a0a067c11 */ /* 0x000fc8000f8808ff */
        /* <DEDUP_REMOVED lines=52> */
.L_x_9902:
[----:B------:R-:W-:Y:S01]  /*19b0*/  BAR.SYNC.DEFER_BLOCKING 0x0 ;  /* 0x0000000000007b1d */ /* 0x000fe20000010000 */
[--C-:B0-----:R-:W-:Y:S01]  /*19c0*/  HADD2.F32 R25, -RZ, R4.reuse.H0_H0 ;  /* 0x20000004ff197230 */ /* 0x101fe20000004100 */
[----:B------:R-:W-:Y:S01]  /*19d0*/  UISETP.GE.AND UP0, UPT, UR4, 0x1, UPT ;  /* 0x000000010400788c */ /* 0x000fe2000bf06270 */
[----:B------:R-:W-:Y:S01]  /*19e0*/  HADD2.F32 R24, -RZ, R4.H1_H1 ;  /* 0x30000004ff187230 */ /* 0x000fe20000004100 */
[----:B------:R-:W-:Y:S01]  /*19f0*/  CS2R R20, SRZ ;  /* 0x0000000000147805 */ /* 0x000fe2000001ff00 */
[----:B------:R-:W-:Y:S02]  /*1a00*/  HADD2.F32 R23, -RZ, R5.H0_H0 ;  /* 0x20000005ff177230 */ /* 0x000fe40000004100 */
[----:B------:R-:W-:Y:S01]  /*1a10*/  FFMA.FTZ R0, R28, R25, R105 ;  /* 0x000000191c007223 */ /* 0x000fe20000010069 */
[--C-:B-1----:R-:W-:Y:S01]  /*1a20*/  HADD2.F32 R7, -RZ, R3.reuse.H0_H0 ;  /* 0x20000003ff077230 */ /* 0x102fe20000004100 */
[----:B------:R-:W-:Y:S01]  /*1a30*/  CS2R R18, SRZ ;  /* 0x0000000000127805 */ /* 0x000fe2000001ff00 */
[----:B------:R-:W-:-:S02]  /*1a40*/  HADD2.F32 R15, -RZ, R3.H1_H1 ;  /* 0x30000003ff0f7230 */ /* 0x000fc40000004100 */
[----:B------:R-:W-:Y:S01]  /*1a50*/  FFMA.FTZ R3, R29, R24, R0 ;  /* 0x000000181d037223 */ /* 0x000fe20000010000 */
[----:B------:R-:W-:Y:S02]  /*1a60*/  HADD2.F32 R22, -RZ, R5.H1_H1 ;  /* 0x30000005ff167230 */ /* 0x000fe40000004100 */
[--C-:B-----5:R-:W-:Y:S01]  /*1a70*/  FADD.FTZ R14, R7, R102.reuse ;  /* 0x00000066070e7221 */ /* 0x120fe20000010000 */
[--C-:B------:R-:W-:Y:S02]  /*1a80*/  HADD2.F32 R5, -RZ, R2.reuse.H0_H0 ;  /* 0x20000002ff057230 */ /* 0x100fe40000004100 */
[----:B------:R-:W-:Y:S01]  /*1a90*/  FFMA.FTZ R0, R26, R23, R3 ;  /* 0x000000171a007223 */ /* 0x000fe20000010003 */
[----:B------:R-:W-:Y:S02]  /*1aa0*/  HADD2.F32 R17, -RZ, R2.H1_H1 ;  /* 0x30000002ff117230 */ /* 0x000fe40000004100 */
[--C-:B------:R-:W-:Y:S01]  /*1ab0*/  FADD.FTZ R15, R15, R102.reuse ;  /* 0x000000660f0f7221 */ /* 0x100fe20000010000 */
[-C--:B------:R-:W-:Y:S01]  /*1ac0*/  FMUL.FTZ R13, R28, R104.reuse ;  /* 0x000000681c0d7220 */ /* 0x080fe20000410000 */
        /* <DEDUP_REMOVED lines=8> */
[C---:B------:R-:W-:Y:S01]  /*1b50*/  ISETP.NE.AND P0, PT, R51.reuse, 0x1, PT ;  /* 0x000000013300780c */ /* 0x040fe20003f05270 */
[----:B------:R-:W-:Y:S01]  /*1b60*/  HFMA2 R21, -RZ, RZ, 0, 0 ;  /* 0x00000000ff157431 */ /* 0x000fe200000001ff */
[----:B------:R-:W-:Y:S01]  /*1b70*/  SHF.L.U32 R3, R42, 0x8, RZ ;  /* 0x000000082a037819 */ /* 0x000fe200000006ff */
[----:B------:R-:W-:Y:S01]  /*1b80*/  IMAD.IADD R8, R64, 0x1, R58 ;  /* 0x0000000140087824 */ /* 0x000fe200078e023a */
[----:B------:R-:W-:Y:S01]  /*1b90*/  SHF.L.U32 R2, R51, 0x8, RZ ;  /* 0x0000000833027819 */ /* 0x000fe200000006ff */
[----:B------:R-:W-:Y:S01]  /*1ba0*/  FMUL.FTZ R7, R16, R25 ;  /* 0x0000001910077220 */ /* 0x000fe20000410000 */
[C---:B------:R-:W-:Y:S01]  /*1bb0*/  IADD3 R78, P1, PT, R64.reuse, R54, RZ ;  /* 0x00000036404e7210 */ /* 0x040fe20007f3e0ff */
[----:B------:R-:W1:Y:S01]  /*1bc0*/  LDC.64 R68, c[0x0][0x440] ;  /* 0x00011000ff447b82 */ /* 0x000e620000000a00 */
[----:B------:R-:W-:Y:S01]  /*1bd0*/  IADD3 R80, P3, PT, R64, R52, RZ ;  /* 0x0000003440507210 */ /* 0x000fe20007f7e0ff */
[----:B------:R-:W-:Y:S01]  /*1be0*/  FMUL.FTZ R6, R17, R24 ;  /* 0x0000001811067220 */ /* 0x000fe20000410000 */
[----:B------:R-:W-:Y:S01]  /*1bf0*/  ISETP.GE.AND P2, PT, R88, R41, PT ;  /* 0x000000295800720c */ /* 0x000fe20003f46270 */
[----:B------:R-:W-:Y:S01]  /*1c00*/  FMUL.FTZ R5, R14, R23 ;  /* 0x000000170e057220 */ /* 0x000fe20000410000 */
[----:B------:R-:W-:Y:S01]  /*1c10*/  IADD3 R9, PT, PT, R51, -0x2, RZ ;  /* 0xfffffffe33097810 */ /* 0x000fe20007ffe0ff */
[----:B------:R-:W-:Y:S01]  /*1c20*/  FMUL.FTZ R4, R15, R22 ;  /* 0x000000160f047220 */ /* 0x000fe20000410000 */
[----:B------:R-:W-:Y:S01]  /*1c30*/  ISETP.EQ.AND P0, PT, R58, RZ, P0 ;  /* 0x000000ff3a00720c */ /* 0x000fe20000702270 */
[----:B------:R-:W2:Y:S01]  /*1c40*/  LDC.64 R70, c[0x0][0x3c0] ;  /* 0x0000f000ff467b82 */ /* 0x000ea20000000a00 */
[----:B------:R-:W-:Y:S01]  /*1c50*/  LOP3.LUT R3, R3, 0x100, RZ, 0xc0, !PT ;  /* 0x0000010003037812 */ /* 0x000fe200078ec0ff */
[----:B------:R-:W3:Y:S01]  /*1c60*/  LDCU UR12, c[0x0][0x394] ;  /* 0x00007280ff0c77ac */ /* 0x000ee20008000800 */
[----:B------:R-:W-:-:S02]  /*1c70*/  LOP3.LUT R2, R2, 0x100, RZ, 0xc0, !PT ;  /* 0x0000010002027812 */ /* 0x000fc400078ec0ff */
[----:B------:R-:W-:Y:S01]  /*1c80*/  IADD3.X R79, PT, PT, RZ, R44, RZ, P1, !PT ;  /* 0x0000002cff4f7210 */ /* 0x000fe20000ffe4ff */
[----:B------:R-:W4:Y:S01]  /*1c90*/  LDCU UR14, c[0x0][0x38c] ;  /* 0x00007180ff0e77ac */ /* 0x000f220008000800 */
[----:B------:R-:W-:Y:S01]  /*1ca0*/  IADD3.X R81, PT, PT, RZ, R43, RZ, P3, !PT ;  /* 0x0000002bff517210 */ /* 0x000fe20001ffe4ff */
[----:B------:R-:W0:Y:S01]  /*1cb0*/  LDC.64 R72, c[0x0][0x3e0] ;  /* 0x0000f800ff487b82 */ /* 0x000e220000000a00 */
[----:B------:R-:W0:Y:S01]  /*1cc0*/  LDCU UR13, c[0x0][0x388] ;  /* 0x00007100ff0d77ac */ /* 0x000e220008000800 */
[----:B------:R-:W0:Y:S06]  /*1cd0*/  LDCU.64 UR8, c[0x0][0x538] ;  /* 0x0000a700ff0877ac */ /* 0x000e2c0008000a00 */
[----:B------:R-:W0:Y:S01]  /*1ce0*/  LDC.64 R74, c[0x0][0x4d0] ;  /* 0x00013400ff4a7b82 */ /* 0x000e220000000a00 */
[----:B------:R-:W0:Y:S01]  /*1cf0*/  LDCU.64 UR10, c[0x0][0x540] ;  /* 0x0000a800ff0a77ac */ /* 0x000e220008000a00 */
[----:B------:R-:W-:-:S06]  /*1d00*/  UMOV UR4, URZ ;  /* 0x000000ff00047c82 */ /* 0x000fcc0008000000 */
[----:B---34-:R-:W0:Y:S02]  /*1d10*/  LDC.64 R76, c[0x0][0x4f0] ;  /* 0x00013c00ff4c7b82 */ /* 0x018e240000000a00 */
.L_x_9917:
[----:B------:R-:W-:Y:S02]  /*1d20*/  MOV R32, R88 ;  /* 0x0000005800207202 */ /* 0x000fe40000000f00 */
        /* <DEDUP_REMOVED lines=10> */
[----:B----4-:R-:W4:Y:S04]  /*1dd0*/  @!P3 LDG.E.U16 R85, desc[UR16][R82.64+0x40] ;  /* 0x000040105255b981 */ /* 0x010f28000c1e1500 */
[----:B------:R-:W5:Y:S01]  /*1de0*/  @!P1 LDG.E.U16 R87, desc[UR16][R82.64+0xc0] ;  /* 0x0000c01052579981 */ /* 0x000f62000c1e1500 */
[----:B------:R-:W-:-:S02]  /*1df0*/  MOV R34, R56 ;  /* 0x0000003800227202 */ /* 0x000fc40000000f00 */
[----:B------:R-:W-:-:S03]  /*1e00*/  MOV R35, R101 ;  /* 0x0000006500237202 */ /* 0x000fc60000000f00 */
[----:B0-----:R-:W-:Y:S01]  /*1e10*/  IMAD.WIDE.U32 R38, R66, UR4, R34 ;  /* 0x0000000442267c25 */ /* 0x001fe2000f8e0022 */
[----:B------:R-:W-:-:S03]  /*1e20*/  MOV R86, RZ ;  /* 0x000000ff00567202 */ /* 0x000fc60000000f00 */
[----:B------:R-:W-:Y:S01]  /*1e30*/  IMAD R37, R67, UR4, R39 ;  /* 0x0000000443257c24 */ /* 0x000fe2000f8e0227 */
[----:B-1----:R-:W-:Y:S01]  /*1e40*/  LEA R36, P5, R38, R68, 0x2 ;  /* 0x0000004426247211 */ /* 0x002fe200078a10ff */
[----:B------:R-:W-:Y:S02]  /*1e50*/  IMAD.MOV.U32 R84, RZ, RZ, RZ ;  /* 0x000000ffff547224 */ /* 0x000fe400078e00ff */
[----:B------:R-:W-:Y:S01]  /*1e60*/  IMAD.WIDE.U32 R32, R72, UR4, R32 ;  /* 0x0000000448207c25 */ /* 0x000fe2000f8e0020 */
[----:B------:R-:W-:Y:S02]  /*1e70*/  LEA.HI.X R37, R38, R69, R37, 0x2, P5 ;  /* 0x0000004526257211 */ /* 0x000fe400028f1425 */
[----:B------:R-:W-:Y:S01]  /*1e80*/  ISETP.GE.AND P5, PT, R88, R41, PT ;  /* 0x000000295800720c */ /* 0x000fe20003fa6270 */
[----:B------:R-:W-:Y:S01]  /*1e90*/  IMAD R33, R73, UR4, R33 ;  /* 0x0000000449217c24 */ /* 0x000fe2000f8e0221 */
[----:B------:R-:W-:-:S04]  /*1ea0*/  LEA R34, P6, R32, R92, 0x1 ;  /* 0x0000005c20227211 */ /* 0x000fc800078c08ff */
[----:B------:R-:W-:Y:S02]  /*1eb0*/  LEA.HI.X R35, R32, R90, R33, 0x1, P6 ;  /* 0x0000005a20237211 */ /* 0x000fe400030f0c21 */
[----:B--2---:R-:W-:Y:S02]  /*1ec0*/  @!P2 PRMT R84, R106, 0x5410, RZ ;  /* 0x000054106a54a816 */ /* 0x004fe400000000ff */
[----:B---3--:R-:W-:Y:S02]  /*1ed0*/  @!P4 PRMT R86, R0, 0x5410, RZ ;  /* 0x000054100056c816 */ /* 0x008fe400000000ff */
[----:B------:R0:W2:Y:S01]  /*1ee0*/  LDG.E R0, desc[UR16][R36.64] ;  /* 0x0000001024007981 */ /* 0x0000a2000c1e1900 */
[----:B----4-:R-:W-:Y:S02]  /*1ef0*/  @!P3 PRMT R84, R84, 0x5410, R85 ;  /* 0x000054105454b816 */ /* 0x010fe40000000055 */
[----:B-----5:R-:W-:Y:S02]  /*1f00*/  @!P1 PRMT R86, R86, 0x5410, R87 ;  /* 0x0000541056569816 */ /* 0x020fe40000000057 */
[----:B------:R-:W-:-:S02]  /*1f10*/  PRMT R82, R84, 0x7632, R82 ;  /* 0x0000763254527816 */ /* 0x000fc40000000052 */
[----:B------:R-:W-:Y:S01]  /*1f20*/  PRMT R85, R86, 0x7632, R85 ;  /* 0x0000763256557816 */ /* 0x000fe20000000055 */
[----:B------:R-:W-:Y:S04]  /*1f30*/  STS.U16 [R31], R84 ;  /* 0x000000541f007388 */ /* 0x000fe80000000400 */
[----:B------:R1:W-:Y:S04]  /*1f40*/  STS.U16 [R31+0x40], R82 ;  /* 0x000040521f007388 */ /* 0x0003e80000000400 */
[----:B------:R-:W-:Y:S04]  /*1f50*/  STS.U16 [R31+0x80], R86 ;  /* 0x000080561f007388 */ /* 0x000fe80000000400 */
[----:B------:R-:W-:Y:S01]  /*1f60*/  STS.U16 [R31+0xc0], R85 ;  /* 0x0000c0551f007388 */ /* 0x000fe20000000400 */
[----:B------:R-:W-:-:S03]  /*1f70*/  NOP ;  /* 0x0000000000007918 */ /* 0x000fc60000000000 */
[----:B------:R-:W3:Y:S04]  /*1f80*/  @!P5 LDG.E.U16 R32, desc[UR16][R34.64] ;  /* 0x000000102220d981 */ /* 0x000ee8000c1e1500 */
[----:B------:R-:W4:Y:S04]  /*1f90*/  @!P4 LDG.E.U16 R39, desc[UR16][R34.64+0x80] ;  /* 0x000080102227c981 */ /* 0x000f28000c1e1500 */
[----:B------:R-:W5:Y:S04]  /*1fa0*/  @!P3 LDG.E.U16 R33, desc[UR16][R34.64+0x40] ;  /* 0x000040102221b981 */ /* 0x000f68000c1e1500 */
[----:B------:R-:W5:Y:S01]  /*1fb0*/  @!P1 LDG.E.U16 R83, desc[UR16][R34.64+0xc0] ;  /* 0x0000c01022539981 */ /* 0x000f62000c1e1500 */
[----:B------:R-:W-:-:S02]  /*1fc0*/  MOV R38, RZ ;  /* 0x000000ff00267202 */ /* 0x000fc40000000f00 */
[----:B0-----:R-:W-:Y:S01]  /*1fd0*/  MOV R36, RZ ;  /* 0x000000ff00247202 */ /* 0x001fe20000000f00 */
[----:B------:R-:W0:Y:S01]  /*1fe0*/  S2UR UR7, SR_CgaCtaId ;  /* 0x00000000000779c3 */ /* 0x000e220000008800 */
[----:B------:R-:W-:Y:S01]  /*1ff0*/  UMOV UR6, 0x400 ;  /* 0x0000040000067882 */ /* 0x000fe20000000000 */
[----:B------:R-:W-:Y:S01]  /*2000*/  BSSY.RECONVERGENT B0, `(.L_x_9904) ;  /* 0x0000038000007945 */ /* 0x000fe20003800200 */
[----:B0-----:R-:W-:Y:S01]  /*2010*/  ULEA UR6, UR7, UR6, 0x18 ;  /* 0x0000000607067291 */ /* 0x001fe2000f8ec0ff */
[----:B--2---:R-:W-:Y:S01]  /*2020*/  FMUL.FTZ R37, R0, 1.4426950216293334961 ;  /* 0x3fb8aa3b00257820 */ /* 0x004fe20000410000 */
[----:B---3--:R-:W-:Y:S02]  /*2030*/  @!P5 PRMT R38, R32, 0x5410, RZ ;  /* 0x000054102026d816 */ /* 0x008fe400000000ff */
[----:B----4-:R-:W-:Y:S02]  /*2040*/  @!P4 PRMT R36, R39, 0x5410, RZ ;  /* 0x000054102724c816 */ /* 0x010fe400000000ff */
[----:B-----5:R-:W-:-:S02]  /*2050*/  @!P3 PRMT R38, R38, 0x5410, R33 ;  /* 0x000054102626b816 */ /* 0x020fc40000000021 */
[----:B------:R-:W0:Y:S01]  /*2060*/  LDS.64 R32, [R30] ;  /* 0x000000001e207984 */ /* 0x000e220000000a00 */
[--C-:B------:R-:W-:Y:S02]  /*2070*/  @!P1 PRMT R36, R36, 0x5410, R83.reuse ;  /* 0x0000541024249816 */ /* 0x100fe40000000053 */
[----:B-1----:R-:W-:Y:S02]  /*2080*/  PRMT R82, R38, 0x7632, R82 ;  /* 0x0000763226527816 */ /* 0x002fe40000000052 */
[----:B------:R-:W-:Y:S01]  /*2090*/  PRMT R83, R36, 0x7632, R83 ;  /* 0x0000763224537816 */ /* 0x000fe20000000053 */
[----:B------:R-:W-:Y:S04]  /*20a0*/  STS.U16 [R31+0x100], R38 ;  /* 0x000100261f007388 */ /* 0x000fe80000000400 */
[----:B------:R1:W-:Y:S04]  /*20b0*/  STS.U16 [R31+0x180], R36 ;  /* 0x000180241f007388 */ /* 0x0003e80000000400 */
[----:B------:R2:W-:Y:S04]  /*20c0*/  STS.U16 [R31+0x140], R82 ;  /* 0x000140521f007388 */ /* 0x0005e80000000400 */
[----:B------:R3:W-:Y:S01]  /*20d0*/  STS.U16 [R31+0x1c0], R83 ;  /* 0x0001c0531f007388 */ /* 0x0007e20000000400 */
[----:B------:R-:W-:-:S03]  /*20e0*/  NOP ;  /* 0x0000000000007918 */ /* 0x000fc60000000000 */
[----:B------:R-:W4:Y:S01]  /*20f0*/  LDS.64 R34, [R30+0x100] ;  /* 0x000100001e227984 */ /* 0x000f220000000a00 */
[----:B------:R-:W-:Y:S01]  /*2100*/  FMUL.FTZ R39, R16, R37 ;  /* 0x0000002510277220 */ /* 0x000fe20000410000 */
[----:B------:R-:W-:Y:S02]  /*2110*/  ISETP.NE.AND P3, PT, R58, RZ, PT ;  /* 0x000000ff3a00720c */ /* 0x000fe40003f65270 */
[----:B-1----:R-:W-:-:S04]  /*2120*/  IADD3 R36, PT, PT, R3, UR4, RZ ;  /* 0x0000000403247c10 */ /* 0x002fc8000fffe0ff */
[----:B------:R-:W-:Y:S01]  /*2130*/  SEL R38, R36, R47, !P3 ;  /* 0x0000002f24267207 */ /* 0x000fe20005800000 */
[----:B------:R-:W1:Y:S01]  /*2140*/  MUFU.EX2 R39, R39 ;  /* 0x0000002700277308 */ /* 0x000e620000000800 */
[-C--:B------:R-:W-:Y:S02]  /*2150*/  FMUL.FTZ R112, R15, R37.reuse ;  /* 0x000000250f707220 */ /* 0x080fe40000410000 */
[----:B--2---:R-:W-:Y:S01]  /*2160*/  LEA R82, R38, UR6, 0x2 ;  /* 0x0000000626527c11 */ /* 0x004fe2000f8e10ff */
[-C--:B------:R-:W-:Y:S01]  /*2170*/  FMUL.FTZ R38, R14, R37.reuse ;  /* 0x000000250e267220 */ /* 0x080fe20000410000 */
[----:B---3--:R-:W-:Y:S01]  /*2180*/  FMUL.FTZ R83, R17, R37 ;  /* 0x0000002511537220 */ /* 0x008fe20000410000 */
[----:B------:R-:W-:Y:S02]  /*2190*/  ISETP.NE.AND P1, PT, R58, 0x1f, PT ;  /* 0x0000001f3a00780c */ /* 0x000fe40003f25270 */
[----:B------:R-:W2:Y:S01]  /*21a0*/  MUFU.EX2 R112, R112 ;  /* 0x0000007000707308 */ /* 0x000ea20000000800 */
[----:B0-----:R-:W-:-:S07]  /*21b0*/  HADD2.F32 R106, -RZ, R32.H0_H0 ;  /* 0x20000020ff6a7230 */ /* 0x001fce0000004100 */
[----:B------:R0:W3:Y:S01]  /*21c0*/  MUFU.EX2 R36, R83 ;  /* 0x0000005300247308 */ /* 0x0000e20000000800 */
[----:B------:R-:W-:-:S07]  /*21d0*/  HADD2.F32 R111, -RZ, R32.H1_H1 ;  /* 0x30000020ff6f7230 */ /* 0x000fce0000004100 */
[----:B------:R-:W0:Y:S01]  /*21e0*/  MUFU.EX2 R38, R38 ;  /* 0x0000002600267308 */ /* 0x000e220000000800 */
[--C-:B------:R-:W-:Y:S02]  /*21f0*/  HADD2.F32 R108, -RZ, R33.reuse.H0_H0 ;  /* 0x20000021ff6c7230 */ /* 0x100fe40000004100 */
[----:B------:R-:W-:Y:S01]  /*2200*/  HADD2.F32 R113, -RZ, R33.H1_H1 ;  /* 0x30000021ff717230 */ /* 0x000fe20000004100 */
[----:B-1----:R1:W-:Y:S01]  /*2210*/  STS [R82+0x838], R39 ;  /* 0x0008382752007388 */ /* 0x0023e20000000800 */
[--C-:B----4-:R-:W-:Y:S02]  /*2220*/  HADD2.F32 R33, -RZ, R34.reuse.H0_H0 ;  /* 0x20000022ff217230 */ /* 0x110fe40000004100 */
[----:B------:R-:W-:Y:S02]  /*2230*/  HADD2.F32 R32, -RZ, R34.H1_H1 ;  /* 0x30000022ff207230 */ /* 0x000fe40000004100 */
[--C-:B------:R-:W-:Y:S02]  /*2240*/  HADD2.F32 R115, -RZ, R35.reuse.H0_H0 ;  /* 0x20000023ff737230 */ /* 0x100fe40000004100 */
        /* <DEDUP_REMOVED lines=18> */
.L_x_9905:
[----:B------:R0:W1:Y:S02]  /*2370*/  LDS R85, [R91+UR5+0x103c] ;  /* 0x00103c055b557984 */ /* 0x0000640008000800 */
.L_x_9906:
[----:B------:R-:W-:Y:S05]  /*2380*/  BSYNC.RECONVERGENT B0 ;  /* 0x0000000000007941 */ /* 0x000fea0003800200 */
.L_x_9904:
[----:B--2---:R-:W2:Y:S01]  /*2390*/  @P0 LDC R32, c[0x0][0x38c] ;  /* 0x0000e300ff200b82 */ /* 0x004ea20000000800 */
[----:B------:R-:W-:Y:S01]  /*23a0*/  MOV R116, RZ ;  /* 0x000000ff00747202 */ /* 0x000fe20000000f00 */
[----:B--2---:R-:W-:-:S04]  /*23b0*/  @P0 IMAD R33, R9, R32, UR4 ;  /* 0x0000000409210e24 */ /* 0x004fc8000f8e0220 */
[----:B------:R-:W-:-:S05]  /*23c0*/  @P0 IMAD.WIDE R32, R33, 0x8, R62 ;  /* 0x0000000821200825 */ /* 0x000fca00078e023e */
[----:B------:R2:W4:Y:S01]  /*23d0*/  @P0 LDG.E R116, desc[UR16][R32.64+0x4] ;  /* 0x0000041020740981 */ /* 0x000522000c1e1900 */
[C---:B-1-3--:R-:W-:Y:S01]  /*23e0*/  FMUL.FTZ R83, R112.reuse, R85 ;  /* 0x0000005570537220 */ /* 0x04afe20000410000 */
        /* <DEDUP_REMOVED lines=10> */
[----:B--2---:R-:W-:Y:S01]  /*2490*/  FMUL.FTZ R33, R39, R36 ;  /* 0x0000002427217220 */ /* 0x004fe20000410000 */
[----:B------:R-:W-:Y:S01]  /*24a0*/  ISETP.GT.U32.AND P5, PT, R49, 0x17, PT ;  /* 0x000000173100780c */ /* 0x000fe20003fa4070 */
[----:B------:R-:W1:Y:S01]  /*24b0*/  SHFL.DOWN PT, R87, R120, 0x1, 0x1f ;  /* 0x08201f0078577f89 */ /* 0x000e6200000e0000 */
[----:B------:R-:W-:-:S02]  /*24c0*/  IMAD.MOV.U32 R123, RZ, RZ, R84 ;  /* 0x000000ffff7b7224 */ /* 0x000fc400078e0054 */
[----:B------:R-:W-:Y:S01]  /*24d0*/  FMUL.FTZ R33, R38, R33 ;  /* 0x0000002126217220 */ /* 0x000fe20000410000 */
[----:B------:R-:W-:Y:S01]  /*24e0*/  ULEA UR7, UR4, UR6, 0x3 ;  /* 0x0000000604077291 */ /* 0x000fe2000f8e18ff */
[----:B------:R-:W2:Y:S01]  /*24f0*/  SHFL.DOWN PT, R86, R84, 0x1, 0x1f ;  /* 0x08201f0054567f89 */ /* 0x000ea200000e0000 */
[----:B------:R-:W-:Y:S01]  /*2500*/  BSSY.RECONVERGENT B0, `(.L_x_9907) ;  /* 0x0000082000007945 */ /* 0x000fe20003800200 */
[----:B------:R-:W-:Y:S02]  /*2510*/  FMUL.FTZ R118, R112, R33 ;  /* 0x0000002170767220 */ /* 0x000fe40000410000 */
[----:B------:R-:W3:Y:S04]  /*2520*/  SHFL.UP PT, R32, R83, 0x1, RZ ;  /* 0x0420000053207989 */ /* 0x000ee800000e00ff */
[----:B------:R-:W5:Y:S01]  /*2530*/  SHFL.UP PT, R33, R118, 0x1, RZ ;  /* 0x0420000076217989 */ /* 0x000f6200000e00ff */
[----:B-1----:R-:W-:Y:S01]  /*2540*/  @P1 FMUL.FTZ R82, R87, R120 ;  /* 0x0000007857521220 */ /* 0x002fe20000410000 */
[----:B--2---:R-:W-:-:S04]  /*2550*/  @P1 FFMA.FTZ R123, R120, R86, R123 ;  /* 0x00000056787b1223 */ /* 0x004fc8000001007b */
[----:B------:R-:W-:Y:S01]  /*2560*/  @P1 MOV R120, R82 ;  /* 0x0000005200781202 */ /* 0x000fe20000000f00 */
[----:B------:R-:W-:Y:S01]  /*2570*/  HFMA2 R86, -RZ, RZ, 1.875, 0 ;  /* 0x3f800000ff567431 */ /* 0x000fe200000001ff */
[----:B------:R-:W-:Y:S01]  /*2580*/  ISETP.GE.AND P1, PT, R40, 0x1, PT ;  /* 0x000000012800780c */ /* 0x000fe20003f26270 */
[----:B---3--:R-:W-:Y:S01]  /*2590*/  FFMA.FTZ R32, R118, R32, R83 ;  /* 0x0000002076207223 */ /* 0x008fe20000010053 */
[----:B------:R-:W1:Y:S04]  /*25a0*/  SHFL.DOWN PT, R84, R123, 0x2, 0x1f ;  /* 0x08401f007b547f89 */ /* 0x000e6800000e0000 */
[----:B------:R-:W2:Y:S01]  /*25b0*/  SHFL.DOWN PT, R87, R120, 0x2, 0x1f ;  /* 0x08401f0078577f89 */ /* 0x000ea200000e0000 */
[----:B------:R-:W-:-:S05]  /*25c0*/  FSEL R83, R83, R32, !P1 ;  /* 0x0000002053537208 */ /* 0x000fca0004800000 */
[----:B------:R-:W3:Y:S01]  /*25d0*/  SHFL.UP PT, R32, R83, 0x2, RZ ;  /* 0x0440000053207989 */ /* 0x000ee200000e00ff */
[----:B-----5:R-:W-:Y:S01]  /*25e0*/  @P1 FMUL.FTZ R118, R118, R33 ;  /* 0x0000002176761220 */ /* 0x020fe20000410000 */
[----:B------:R-:W-:-:S04]  /*25f0*/  ISETP.GE.AND P1, PT, R40, 0x2, PT ;  /* 0x000000022800780c */ /* 0x000fc80003f26270 */
[----:B------:R-:W5:Y:S01]  /*2600*/  SHFL.UP PT, R33, R118, 0x2, RZ ;  /* 0x0440000076217989 */ /* 0x000f6200000e00ff */
[C---:B-1----:R-:W-:Y:S01]  /*2610*/  @!P4 FFMA.FTZ R123, R120.reuse, R84, R123 ;  /* 0x00000054787bc223 */ /* 0x042fe2000001007b */
[----:B--2---:R-:W-:-:S05]  /*2620*/  @!P4 FMUL.FTZ R82, R120, R87 ;  /* 0x000000577852c220 */ /* 0x004fca0000410000 */
[----:B------:R-:W-:Y:S01]  /*2630*/  @!P4 MOV R120, R82 ;  /* 0x000000520078c202 */ /* 0x000fe20000000f00 */
[----:B---3--:R-:W-:Y:S01]  /*2640*/  FFMA.FTZ R32, R118, R32, R83 ;  /* 0x0000002076207223 */ /* 0x008fe20000010053 */
[----:B------:R-:W-:-:S03]  /*2650*/  ISETP.GT.U32.AND P4, PT, R49, 0x1b, PT ;  /* 0x0000001b3100780c */ /* 0x000fc60003f84070 */
[----:B------:R-:W1:Y:S01]  /*2660*/  SHFL.DOWN PT, R125, R120, 0x4, 0x1f ;  /* 0x08801f00787d7f89 */ /* 0x000e6200000e0000 */
[----:B------:R-:W-:Y:S01]  /*2670*/  FSEL R87, R83, R32, !P1 ;  /* 0x0000002053577208 */ /* 0x000fe20004800000 */
[----:B-----5:R-:W-:Y:S01]  /*2680*/  @P1 FMUL.FTZ R118, R118, R33 ;  /* 0x0000002176761220 */ /* 0x020fe20000410000 */
[----:B------:R-:W-:Y:S01]  /*2690*/  ISETP.GE.AND P1, PT, R51, UR12, PT ;  /* 0x0000000c33007c0c */ /* 0x000fe2000bf26270 */
[----:B------:R-:W2:Y:S03]  /*26a0*/  SHFL.DOWN PT, R83, R123, 0x4, 0x1f ;  /* 0x08801f007b537f89 */ /* 0x000ea600000e0000 */
[----:B------:R-:W-:Y:S01]  /*26b0*/  ISETP.NE.OR P1, PT, R58, RZ, P1 ;  /* 0x000000ff3a00720c */ /* 0x000fe20000f25670 */
[----:B------:R-:W3:Y:S04]  /*26c0*/  SHFL.UP PT, R32, R87, 0x4, RZ ;  /* 0x0480000057207989 */ /* 0x000ee800000e00ff */
[----:B------:R-:W5:Y:S01]  /*26d0*/  SHFL.UP PT, R33, R118, 0x4, RZ ;  /* 0x0480000076217989 */ /* 0x000f6200000e00ff */
[C---:B-1----:R-:W-:Y:S01]  /*26e0*/  @!P4 FMUL.FTZ R82, R120.reuse, R125 ;  /* 0x0000007d7852c220 */ /* 0x042fe20000410000 */
[----:B--2---:R-:W-:-:S04]  /*26f0*/  @!P4 FFMA.FTZ R123, R120, R83, R123 ;  /* 0x00000053787bc223 */ /* 0x004fc8000001007b */
[----:B------:R-:W-:Y:S02]  /*2700*/  @!P4 MOV R120, R82 ;  /* 0x000000520078c202 */ /* 0x000fe40000000f00 */
[----:B------:R-:W-:Y:S01]  /*2710*/  ISETP.GE.AND P4, PT, R40, 0x4, PT ;  /* 0x000000042800780c */ /* 0x000fe20003f86270 */
[----:B---3--:R-:W-:Y:S01]  /*2720*/  FFMA.FTZ R32, R118, R32, R87 ;  /* 0x0000002076207223 */ /* 0x008fe20000010057 */
[----:B------:R-:W1:Y:S04]  /*2730*/  SHFL.DOWN PT, R84, R123, 0x8, 0x1f ;  /* 0x09001f007b547f89 */ /* 0x000e6800000e0000 */
[----:B------:R-:W2:Y:S01]  /*2740*/  SHFL.DOWN PT, R125, R120, 0x8, 0x1f ;  /* 0x09001f00787d7f89 */ /* 0x000ea200000e0000 */
[----:B------:R-:W-:Y:S02]  /*2750*/  FSEL R83, R87, R32, !P4 ;  /* 0x0000002057537208 */ /* 0x000fe40006000000 */
[----:B------:R-:W-:-:S03]  /*2760*/  MOV R87, RZ ;  /* 0x000000ff00577202 */ /* 0x000fc60000000f00 */
[----:B------:R-:W3:Y:S01]  /*2770*/  SHFL.UP PT, R32, R83, 0x8, RZ ;  /* 0x0500000053207989 */ /* 0x000ee200000e00ff */
[----:B-----5:R-:W-:Y:S01]  /*2780*/  @P4 FMUL.FTZ R118, R118, R33 ;  /* 0x0000002176764220 */ /* 0x020fe20000410000 */
[----:B------:R-:W-:Y:S02]  /*2790*/  ISETP.GT.U32.AND P4, PT, R49, 0xf, PT ;  /* 0x0000000f3100780c */ /* 0x000fe40003f84070 */
[----:B------:R-:W-:Y:S01]  /*27a0*/  @!P1 LDS.64 R86, [UR7+0x10b8] ;  /* 0x0010b807ff569984 */ /* 0x000fe20008000a00 */
[----:B------:R-:W-:-:S03]  /*27b0*/  ISETP.GE.AND P1, PT, R40, 0x8, PT ;  /* 0x000000082800780c */ /* 0x000fc60003f26270 */
[----:B------:R-:W5:Y:S01]  /*27c0*/  SHFL.UP PT, R33, R118, 0x8, RZ ;  /* 0x0500000076217989 */ /* 0x000f6200000e00ff */
[C---:B-1----:R-:W-:Y:S01]  /*27d0*/  @!P5 FFMA.FTZ R123, R120.reuse, R84, R123 ;  /* 0x00000054787bd223 */ /* 0x042fe2000001007b */
[----:B--2---:R-:W-:-:S04]  /*27e0*/  @!P5 FMUL.FTZ R82, R120, R125 ;  /* 0x0000007d7852d220 */ /* 0x004fc80000410000 */
[----:B------:R-:W1:Y:S01]  /*27f0*/  SHFL.DOWN PT, R84, R123, 0x10, 0x1f ;  /* 0x0a001f007b547f89 */ /* 0x000e6200000e0000 */
[----:B------:R-:W-:Y:S01]  /*2800*/  @!P5 MOV R120, R82 ;  /* 0x000000520078d202 */ /* 0x000fe20000000f00 */
[----:B---3--:R-:W-:-:S04]  /*2810*/  FFMA.FTZ R32, R118, R32, R83 ;  /* 0x0000002076207223 */ /* 0x008fc80000010053 */
[----:B------:R-:W2:Y:S01]  /*2820*/  SHFL.DOWN PT, R82, R120, 0x10, 0x1f ;  /* 0x0a001f0078527f89 */ /* 0x000ea200000e0000 */
[----:B------:R-:W-:Y:S01]  /*2830*/  FSEL R83, R83, R32, !P1 ;  /* 0x0000002053537208 */ /* 0x000fe20004800000 */
[----:B-----5:R-:W-:Y:S01]  /*2840*/  @P1 FMUL.FTZ R118, R118, R33 ;  /* 0x0000002176761220 */ /* 0x020fe20000410000 */
[----:B------:R-:W-:-:S03]  /*2850*/  ISETP.GE.AND P1, PT, R40, 0x10, PT ;  /* 0x000000102800780c */ /* 0x000fc60003f26270 */
[----:B------:R-:W3:Y:S04]  /*2860*/  SHFL.UP PT, R32, R83, 0x10, RZ ;  /* 0x0600000053207989 */ /* 0x000ee800000e00ff */
[----:B------:R-:W5:Y:S01]  /*2870*/  SHFL.UP PT, R125, R118, 0x10, RZ ;  /* 0x06000000767d7989 */ /* 0x000f6200000e00ff */
[C---:B-1----:R-:W-:Y:S01]  /*2880*/  @!P4 FFMA.FTZ R123, R120.reuse, R84, R123 ;  /* 0x00000054787bc223 */ /* 0x042fe2000001007b */
[----:B--2---:R-:W-:Y:S02]  /*2890*/  @!P4 FMUL.FTZ R33, R120, R82 ;  /* 0x000000527821c220 */ /* 0x004fe40000410000 */
[----:B------:R-:W-:Y:S03]  /*28a0*/  SHFL.IDX PT, R82, R87, RZ, 0x1f ;  /* 0x00001fff57527589 */ /* 0x000fe600000e0000 */
[----:B------:R-:W-:Y:S01]  /*28b0*/  @!P4 MOV R120, R33 ;  /* 0x000000210078c202 */ /* 0x000fe20000000f00 */
[C---:B---3--:R-:W-:Y:S01]  /*28c0*/  FFMA.FTZ R84, R118.reuse, R32, R83 ;  /* 0x0000002076547223 */ /* 0x048fe20000010053 */
[----:B------:R-:W-:Y:S01]  /*28d0*/  SHFL.DOWN PT, R33, R123, 0x1, 0x1f ;  /* 0x08201f007b217f89 */ /* 0x000fe200000e0000 */
[----:B-----5:R-:W-:-:S03]  /*28e0*/  @P1 FMUL.FTZ R118, R118, R125 ;  /* 0x0000007d76761220 */ /* 0x020fc60000410000 */
[----:B------:R-:W1:Y:S01]  /*28f0*/  SHFL.DOWN PT, R32, R120, 0x1, 0x1f ;  /* 0x08201f0078207f89 */ /* 0x000e6200000e0000 */
[----:B------:R-:W-:Y:S01]  /*2900*/  FSEL R84, R83, R84, !P1 ;  /* 0x0000005453547208 */ /* 0x000fe20004800000 */
[----:B------:R-:W-:Y:S01]  /*2910*/  IMAD.WIDE.U32 R124, R74, UR4, R78 ;  /* 0x000000044a7c7c25 */ /* 0x000fe2000f8e004e */
[----:B------:R-:W-:Y:S01]  /*2920*/  ISETP.NE.AND P1, PT, R58, 0x1f, PT ;  /* 0x0000001f3a00780c */ /* 0x000fe20003f25270 */
[----:B------:R-:W-:Y:S04]  /*2930*/  SHFL.IDX PT, R123, R123, RZ, 0x1f ;  /* 0x00001fff7b7b7589 */ /* 0x000fe800000e0000 */
[----:B------:R-:W-:Y:S04]  /*2940*/  SHFL.UP PT, R118, R118, 0x1, RZ ;  /* 0x0420000076767989 */ /* 0x000fe800000e00ff */
[----:B------:R-:W-:Y:S04]  /*2950*/  SHFL.UP PT, R83, R84, 0x1, RZ ;  /* 0x0420000054537989 */ /* 0x000fe800000e00ff */
[----:B------:R2:W3:Y:S01]  /*2960*/  SHFL.IDX PT, R114, R120, RZ, 0x1f ;  /* 0x00001fff78727589 */ /* 0x0004e200000e0000 */
[----:B-1----:R-:W-:Y:S01]  /*2970*/  @P1 FFMA.FTZ R82, R32, R82, R33 ;  /* 0x0000005220521223 */ /* 0x002fe20000010021 */
[----:B------:R-:W-:Y:S01]  /*2980*/  IMAD.WIDE.U32 R32, R76, UR4, R80 ;  /* 0x000000044c207c25 */ /* 0x000fe2000f8e0050 */
[----:B--2---:R-:W-:-:S03]  /*2990*/  IADD3 R120, PT, PT, -R8, UR13, RZ ;  /* 0x0000000d08787c10 */ /* 0x004fc6000fffe1ff */
[----:B------:R-:W-:Y:S01]  /*29a0*/  FFMA.FTZ R110, R82, R85, R110 ;  /* 0x00000055526e7223 */ /* 0x000fe2000001006e */
[----:B------:R-:W-:Y:S01]  /*29b0*/  IMAD R85, R75, UR4, R125 ;  /* 0x000000044b557c24 */ /* 0x000fe2000f8e027d */
[----:B------:R-:W-:Y:S01]  /*29c0*/  LEA R82, P1, R124, UR8, 0x2 ;  /* 0x000000087c527c11 */ /* 0x000fe2000f8210ff */
[----:B------:R-:W-:Y:S02]  /*29d0*/  IMAD R33, R77, UR4, R33 ;  /* 0x000000044d217c24 */ /* 0x000fe4000f8e0221 */
[----:B------:R-:W-:Y:S01]  /*29e0*/  FFMA.FTZ R115, R112, R110, R115 ;  /* 0x0000006e70737223 */ /* 0x000fe20000010073 */
[----:B------:R-:W-:Y:S02]  /*29f0*/  LEA R84, P4, R32, UR10, 0x2 ;  /* 0x0000000a20547c11 */ /* 0x000fe4000f8810ff */
[C---:B------:R-:W-:Y:S02]  /*2a00*/  ISETP.GE.AND P5, PT, R120.reuse, 0x41, PT ;  /* 0x000000417800780c */ /* 0x040fe40003fa6270 */
[----:B------:R-:W-:Y:S01]  /*2a10*/  ISETP.GE.AND P6, PT, R120, 0x61, PT ;  /* 0x000000617800780c */ /* 0x000fe20003fc6270 */
[C---:B---3--:R-:W-:Y:S01]  /*2a20*/  FFMA.FTZ R87, R114.reuse, R87, R123 ;  /* 0x0000005772577223 */ /* 0x048fe2000001007b */
[----:B------:R-:W-:Y:S01]  /*2a30*/  FMUL.FTZ R86, R114, R86 ;  /* 0x0000005672567220 */ /* 0x000fe20000410000 */
[----:B------:R-:W-:Y:S01]  /*2a40*/  FMUL.FTZ R123, R15, R110 ;  /* 0x0000006e0f7b7220 */ /* 0x000fe20000410000 */
[----:B----4-:R-:W1:Y:S02]  /*2a50*/  SHFL.IDX PT, R116, R116, RZ, 0x1f ;  /* 0x00001fff74747589 */ /* 0x010e6400000e0000 */
[----:B-1----:R-:W-:Y:S01]  /*2a60*/  @P3 FFMA.FTZ R116, R118, R116, R83 ;  /* 0x0000007476743223 */ /* 0x002fe20000010053 */
[----:B------:R-:W-:-:S02]  /*2a70*/  LEA.HI.X R83, R124, UR9, R85, 0x2, P1 ;  /* 0x000000097c537c11 */ /* 0x000fc400088f1455 */
[----:B------:R-:W-:Y:S01]  /*2a80*/  LEA.HI.X R85, R32, UR11, R33, 0x2, P4 ;  /* 0x0000000b20557c11 */ /* 0x000fe2000a0f1421 */
[----:B------:R-:W-:Y:S01]  /*2a90*/  FFMA.FTZ R39, R39, R116, R34 ;  /* 0x0000007427277223 */ /* 0x000fe20000010022 */
[----:B------:R-:W-:Y:S01]  /*2aa0*/  FFMA.FTZ R116, R38, R115, R121 ;  /* 0x0000007326747223 */ /* 0x000fe20000010079 */
[----:B------:R-:W-:Y:S02]  /*2ab0*/  ISETP.NE.AND P1, PT, R58, RZ, PT ;  /* 0x000000ff3a00720c */ /* 0x000fe40003f25270 */
[C---:B------:R-:W-:Y:S01]  /*2ac0*/  FFMA.FTZ R118, R36.reuse, R39, R117 ;  /* 0x0000002724767223 */ /* 0x040fe20000010075 */
[-C--:B------:R-:W-:Y:S01]  /*2ad0*/  FFMA.FTZ R121, R36, R116.reuse, R35 ;  /* 0x0000007424797223 */ /* 0x080fe20000010023 */
[----:B------:R-:W-:Y:S01]  /*2ae0*/  FADD.FTZ R114, -R34, R39 ;  /* 0x0000002722727221 */ /* 0x000fe20000010100 */
[----:B------:R-:W-:Y:S01]  /*2af0*/  FMUL.FTZ R33, R17, R116 ;  /* 0x0000007411217220 */ /* 0x000fe20000410000 */
[----:B------:R-:W-:Y:S01]  /*2b00*/  FFMA.FTZ R38, R38, R118, R119 ;  /* 0x0000007626267223 */ /* 0x000fe20000010077 */
[----:B------:R-:W-:Y:S01]  /*2b10*/  FMUL.FTZ R32, R16, R121 ;  /* 0x0000007910207220 */ /* 0x000fe20000410000 */
[----:B------:R-:W-:Y:S01]  /*2b20*/  FADD.FTZ R117, -R117, R118 ;  /* 0x0000007675757221 */ /* 0x000fe20000010100 */
[----:B------:R-:W-:Y:S01]  /*2b30*/  FMUL.FTZ R34, R14, R115 ;  /* 0x000000730e227220 */ /* 0x000fe20000410000 */
[----:B------:R-:W-:Y:S01]  /*2b40*/  FADD.FTZ R119, -R119, R38 ;  /* 0x0000002677777221 */ /* 0x000fe20000010100 */
[-C--:B------:R-:W-:Y:S01]  /*2b50*/  FFMA.FTZ R36, R114, R32.reuse, RZ ;  /* 0x0000002072247223 */ /* 0x080fe200000100ff */
[----:B------:R-:W-:Y:S01]  /*2b60*/  FMUL.FTZ R35, R22, R123 ;  /* 0x0000007b16237220 */ /* 0x000fe20000410000 */
[----:B------:R-:W-:Y:S01]  /*2b70*/  FMUL.FTZ R32, R25, R32 ;  /* 0x0000002019207220 */ /* 0x000fe20000410000 */
[----:B------:R1:W-:Y:S01]  /*2b80*/  @!P1 STS.64 [UR7+0x10b8], R86 ;  /* 0x0010b856ff009988 */ /* 0x0003e20008000a07 */
[-C--:B------:R-:W-:Y:S01]  /*2b90*/  FFMA.FTZ R36, R117, R33.reuse, R36 ;  /* 0x0000002175247223 */ /* 0x080fe20000010024 */
[----:B------:R-:W-:Y:S01]  /*2ba0*/  FMUL.FTZ R33, R24, R33 ;  /* 0x0000002118217220 */ /* 0x000fe20000410000 */
[----:B------:R-:W-:Y:S01]  /*2bb0*/  ISETP.GE.AND P3, PT, R120, 0x1, PT ;  /* 0x000000017800780c */ /* 0x000fe20003f66270 */
[----:B------:R-:W-:Y:S01]  /*2bc0*/  FFMA.FTZ R112, R112, R38, R37 ;  /* 0x0000002670707223 */ /* 0x000fe20000010025 */
[-C--:B------:R-:W-:Y:S01]  /*2bd0*/  FFMA.FTZ R125, R119, R34.reuse, R36 ;  /* 0x00000022777d7223 */ /* 0x080fe20000010024 */
[----:B------:R-:W-:Y:S01]  /*2be0*/  FMUL.FTZ R34, R23, R34 ;  /* 0x0000002217227220 */ /* 0x000fe20000410000 */
[----:B------:R-:W-:Y:S01]  /*2bf0*/  FMUL.FTZ R36, R28, R39 ;  /* 0x000000271c247220 */ /* 0x000fe20000410000 */
[----:B------:R-:W-:Y:S01]  /*2c00*/  FADD.FTZ R122, -R37, R112 ;  /* 0x00000070257a7221 */ /* 0x000fe20000010100 */
[----:B------:R-:W-:Y:S01]  /*2c10*/  FMUL.FTZ R37, R29, R118 ;  /* 0x000000761d257220 */ /* 0x000fe20000410000 */
[----:B------:R-:W-:Y:S01]  /*2c20*/  FMUL.FTZ R38, R26, R38 ;  /* 0x000000261a267220 */ /* 0x000fe20000410000 */
[----:B------:R1:W-:Y:S01]  /*2c30*/  STS.128 [R89+0x200], R32 ;  /* 0x0002002059007388 */ /* 0x0003e20000000c00 */
[----:B------:R-:W-:Y:S01]  /*2c40*/  FMUL.FTZ R39, R27, R112 ;  /* 0x000000701b277220 */ /* 0x000fe20000410000 */
[----:B------:R-:W-:Y:S01]  /*2c50*/  FFMA.FTZ R125, R122, R123, R125 ;  /* 0x0000007b7a7d7223 */ /* 0x000fe2000001007d */
[----:B------:R-:W-:Y:S01]  /*2c60*/  BAR.SYNC.DEFER_BLOCKING 0x0 ;  /* 0x0000000000007b1d */ /* 0x000fe20000010000 */
[----:B------:R-:W-:-:S05]  /*2c70*/  ISETP.GE.AND P4, PT, R120, 0x21, PT ;  /* 0x000000217800780c */ /* 0x000fca0003f86270 */
        /* <DEDUP_REMOVED lines=10> */
.L_x_9908:
[----:B------:R-:W-:Y:S05]  /*2d20*/  BSYNC.RECONVERGENT B0 ;  /* 0x0000000000007941 */ /* 0x000fea0003800200 */
.L_x_9907:
[----:B-12---:R1:W2:Y:S01]  /*2d30*/  LDS R33, [R45+0x280] ;  /* 0x000280002d217984 */ /* 0x0062a20000000800 */
[----:B------:R-:W-:Y:S04]  /*2d40*/  BSSY.RECONVERGENT B0, `(.L_x_9909) ;  /* 0x0000004000007945 */ /* 0x000fe80003800200 */
[----:B------:R-:W-:Y:S05]  /*2d50*/  @!P4 BRA `(.L_x_9910) ;  /* 0x000000000008c947 */ /* 0x000fea0003800000 */
[----:B---3--:R3:W-:Y:S04]  /*2d60*/  REDG.E.ADD.F32.FTZ.RN.STRONG.GPU desc[UR16][R82.64+0x80], R112 ;  /* 0x00008070520079a6 */ /* 0x0087e8000c12f310 */
[----:B--2---:R3:W-:Y:S02]  /*2d70*/  REDG.E.ADD.F32.FTZ.RN.STRONG.GPU desc[UR16][R84.64+0x80], R33 ;  /* 0x00008021540079a6 */ /* 0x0047e4000c12f310 */
.L_x_9910:
[----:B------:R-:W-:Y:S05]  /*2d80*/  BSYNC.RECONVERGENT B0 ;  /* 0x0000000000007941 */ /* 0x000fea0003800200 */
.L_x_9909:
[----:B--23--:R2:W3:Y:S01]  /*2d90*/  LDS R33, [R45+0x300] ;  /* 0x000300002d217984 */ /* 0x00c4e20000000800 */
[----:B------:R-:W-:Y:S04]  /*2da0*/  BSSY.RECONVERGENT B0, `(.L_x_9911) ;  /* 0x0000004000007945 */ /* 0x000fe80003800200 */
[----:B------:R-:W-:Y:S05]  /*2db0*/  @!P5 BRA `(.L_x_9912) ;  /* 0x000000000008d947 */ /* 0x000fea0003800000 */
[----:B----4-:R4:W-:Y:S04]  /*2dc0*/  REDG.E.ADD.F32.FTZ.RN.STRONG.GPU desc[UR16][R82.64+0x100], R118 ;  /* 0x00010076520079a6 */ /* 0x0109e8000c12f310 */
[----:B---3--:R4:W-:Y:S02]  /*2dd0*/  REDG.E.ADD.F32.FTZ.RN.STRONG.GPU desc[UR16][R84.64+0x100], R33 ;  /* 0x00010021540079a6 */ /* 0x0089e4000c12f310 */
.L_x_9912:
[----:B------:R-:W-:Y:S05]  /*2de0*/  BSYNC.RECONVERGENT B0 ;  /* 0x0000000000007941 */ /* 0x000fea0003800200 */
.L_x_9911:
[----:B---34-:R3:W4:Y:S01]  /*2df0*/  LDS R33, [R45+0x380] ;  /* 0x000380002d217984 */ /* 0x0187220000000800 */
[----:B------:R-:W-:Y:S04]  /*2e00*/  BSSY.RECONVERGENT B0, `(.L_x_9913) ;  /* 0x0000004000007945 */ /* 0x000fe80003800200 */
[----:B------:R-:W-:Y:S05]  /*2e10*/  @!P6 BRA `(.L_x_9914) ;  /* 0x000000000008e947 */ /* 0x000fea0003800000 */
[----:B0-----:R0:W-:Y:S04]  /*2e20*/  REDG.E.ADD.F32.FTZ.RN.STRONG.GPU desc[UR16][R82.64+0x180], R87 ;  /* 0x00018057520079a6 */ /* 0x0011e8000c12f310 */
[----:B----4-:R0:W-:Y:S02]  /*2e30*/  REDG.E.ADD.F32.FTZ.RN.STRONG.GPU desc[UR16][R84.64+0x180], R33 ;  /* 0x00018021540079a6 */ /* 0x0101e4000c12f310 */
.L_x_9914:
[----:B------:R-:W-:Y:S05]  /*2e40*/  BSYNC.RECONVERGENT B0 ;  /* 0x0000000000007941 */ /* 0x000fea0003800200 */
.L_x_9913:
[----:B------:R-:W5:Y:S01]  /*2e50*/  SHFL.DOWN P3, R32, R125, 0x1, 0x1f ;  /* 0x08201f007d207f89 */ /* 0x000f620000060000 */
        /* <DEDUP_REMOVED lines=13> */
[----:B------:R-:W-:Y:S01]  /*2f30*/  FFMA.FTZ R10, R15, R113, R10 ;  /* 0x000000710f0a7223 */ /* 0x000fe2000001000a */
[----:B-----5:R-:W-:-:S05]  /*2f40*/  @P3 FADD R32, R125, R32 ;  /* 0x000000207d203221 */ /* 0x020fca0000000000 */
[----:B0---4-:R-:W0:Y:S02]  /*2f50*/  SHFL.DOWN P3, R33, R32, 0x2, 0x1f ;  /* 0x08401f0020217f89 */ /* 0x011e240000060000 */
[----:B0-----:R-:W-:Y:S01]  /*2f60*/  @P3 FADD R33, R32, R33 ;  /* 0x0000002120213221 */ /* 0x001fe20000000000 */
[----:B------:R-:W-:-:S04]  /*2f70*/  FMUL.FTZ R32, R0, R115 ;  /* 0x0000007300207220 */ /* 0x000fc80000410000 */
[----:B------:R-:W0:Y:S01]  /*2f80*/  SHFL.DOWN P3, R34, R33, 0x4, 0x1f ;  /* 0x08801f0021227f89 */ /* 0x000e220000060000 */
[----:B------:R-:W-:Y:S01]  /*2f90*/  FMUL.FTZ R32, R119, R32 ;  /* 0x0000002077207220 */ /* 0x000fe20000410000 */
[----:B0-----:R-:W-:Y:S01]  /*2fa0*/  @P3 FADD R34, R33, R34 ;  /* 0x0000002221223221 */ /* 0x001fe20000000000 */
[----:B------:R-:W-:Y:S01]  /*2fb0*/  FMUL.FTZ R33, R0, R121 ;  /* 0x0000007900217220 */ /* 0x000fe20000410000 */
[----:B------:R-:W-:-:S03]  /*2fc0*/  FFMA.FTZ R0, R24, R111, R117 ;  /* 0x0000006f18007223 */ /* 0x000fc60000010075 */
[----:B------:R-:W0:Y:S01]  /*2fd0*/  SHFL.DOWN P3, R35, R34, 0x8, 0x1f ;  /* 0x09001f0022237f89 */ /* 0x000e220000060000 */
[----:B------:R-:W-:Y:S01]  /*2fe0*/  FMUL.FTZ R114, R114, R33 ;  /* 0x0000002172727220 */ /* 0x000fe20000410000 */
[----:B------:R-:W-:-:S03]  /*2ff0*/  FADD.FTZ R19, R0, R19 ;  /* 0x0000001300137221 */ /* 0x000fc60000010000 */
[----:B------:R-:W-:-:S04]  /*3000*/  FFMA.FTZ R33, R25, R106, R114 ;  /* 0x0000006a19217223 */ /* 0x000fc80000010072 */
[----:B------:R-:W-:Y:S01]  /*3010*/  FADD.FTZ R18, R33, R18 ;  /* 0x0000001221127221 */ /* 0x000fe20000010000 */
[----:B0-----:R-:W-:-:S05]  /*3020*/  @P3 FADD R35, R34, R35 ;  /* 0x0000002322233221 */ /* 0x001fca0000000000 */
[----:B------:R-:W0:Y:S02]  /*3030*/  SHFL.DOWN P3, R36, R35, 0x10, 0x1f ;  /* 0x0a001f0023247f89 */ /* 0x000e240000060000 */
[----:B0-----:R-:W-:Y:S01]  /*3040*/  @P3 FADD R36, R35, R36 ;  /* 0x0000002423243221 */ /* 0x001fe20000000000 */
[----:B------:R-:W-:Y:S01]  /*3050*/  FFMA.FTZ R35, R23, R108, R32 ;  /* 0x0000006c17237223 */ /* 0x000fe20000010020 */
[----:B------:R-:W-:-:S03]  /*3060*/  FFMA.FTZ R32, R22, R113, R37 ;  /* 0x0000007116207223 */ /* 0x000fc60000010025 */
[----:B------:R0:W-:Y:S01]  /*3070*/  @!P4 STS [UR6+0x604], R36 ;  /* 0x00060424ff00c988 */ /* 0x0001e20008000806 */
[----:B------:R-:W-:Y:S01]  /*3080*/  FADD.FTZ R20, R35, R20 ;  /* 0x0000001423147221 */ /* 0x000fe20000010000 */
[----:B------:R-:W-:Y:S01]  /*3090*/  FADD.FTZ R21, R32, R21 ;  /* 0x0000001520157221 */ /* 0x000fe20000010000 */
[----:B------:R-:W-:Y:S06]  /*30a0*/  BAR.SYNC.DEFER_BLOCKING 0x0 ;  /* 0x0000000000007b1d */ /* 0x000fec0000010000 */
[----:B------:R-:W-:Y:S05]  /*30b0*/  @P1 BRA `(.L_x_9916) ;  /* 0x0000000000141947 */ /* 0x000fea0003800000 */
[----:B------:R-:W-:Y:S01]  /*30c0*/  ISETP.NE.AND P3, PT, R51, UR12, PT ;  /* 0x0000000c33007c0c */ /* 0x000fe2000bf65270 */
[----:B------:R-:W-:-:S12]  /*30d0*/  ULEA UR7, UR4, UR6, 0x2 ;  /* 0x0000000604077291 */ /* 0x000fd8000f8e10ff */
[----:B------:R-:W0:Y:S02]  /*30e0*/  @P3 LDS R33, [UR7+0x18b8] ;  /* 0x0018b807ff213984 */ /* 0x000e240008000800 */
[----:B0-----:R-:W-:-:S05]  /*30f0*/  @P3 FADD.FTZ R36, R36, R33 ;  /* 0x0000002124243221 */ /* 0x001fca0000010000 */
[----:B------:R4:W-:Y:S02]  /*3100*/  STS [UR7+0x18b8], R36 ;  /* 0x0018b824ff007988 */ /* 0x0009e40008000807 */
.L_x_9916:
[----:B------:R-:W-:Y:S05]  /*3110*/  BSYNC.RECONVERGENT B0 ;  /* 0x0000000000007941 */ /* 0x000fea0003800200 */
.L_x_9915:
[----:B------:R-:W-:-:S04]  /*3120*/  UIADD3 UR4, UPT, UPT, UR4, 0x1, URZ ;  /* 0x0000000104047890 */ /* 0x000fc8000fffe0ff */
[----:B------:R-:W-:-:S09]  /*3130*/  UISETP.GE.AND UP0, UPT, UR4, UR14, UPT ;  /* 0x0000000e0400728c */ /* 0x000fd2000bf06270 */
[----:B------:R-:W-:Y:S05]  /*3140*/  BRA.U !UP0, `(.L_x_9917) ;  /* 0xffffffe908f47547 */ /* 0x000fea000b83ffff */
.L_x_9903:
[----:B------:R-:W-:Y:S01]  /*3150*/  BAR.SYNC.DEFER_BLOCKING 0x0 ;  /* 0x0000000000007b1d */ /* 0x000fe20000010000 */
[----:B------:R-:W-:Y:S01]  /*3160*/  F2FP.F16.F32.PACK_AB R2, R12, R13 ;  /* 0x0000000d0c02723e */ /* 0x000fe200000000ff */
[----:B------:R-:W-:Y:S01]  /*3170*/  IMAD.MOV.U32 R65, RZ, RZ, RZ ;  /* 0x000000ffff417224 */ /* 0x000fe200078e00ff */
[----:B------:R-:W-:Y:S02]  /*3180*/  F2FP.F16.F32.PACK_AB R3, R10, R11 ;  /* 0x0000000b0a03723e */ /* 0x000fe400000000ff */
[----:B------:R-:W-:-:S03]  /*3190*/  F2FP.F16.F32.PACK_AB R16, R19, R18 ;  /* 0x000000121310723e */ /* 0x000fc600000000ff */
[----:B------:R-:W5:Y:S01]  /*31a0*/  LDC.64 R14, c[0x0][0x4f8] ;  /* 0x00013e00ff0e7b82 */ /* 0x000f620000000a00 */
[----:B------:R-:W0:Y:S01]  /*31b0*/  LDCU.64 UR8, c[0x0][0x500] ;  /* 0x0000a000ff0877ac */ /* 0x000e220008000a00 */
[----:B------:R-:W-:Y:S01]  /*31c0*/  F2FP.F16.F32.PACK_AB R17, R21, R20 ;  /* 0x000000141511723e */ /* 0x000fe200000000ff */
[----:B------:R-:W-:Y:S01]  /*31d0*/  FADD.FTZ R18, R18, R103 ;  /* 0x0000006712127221 */ /* 0x000fe20000010000 */
[----:B------:R-:W1:Y:S03]  /*31e0*/  LDCU.64 UR10, c[0x0][0x550] ;  /* 0x0000aa00ff0a77ac */ /* 0x000e660008000a00 */
[----:B------:R-:W-:Y:S01]  /*31f0*/  FADD.FTZ R19, R18, R19 ;  /* 0x0000001312137221 */ /* 0x000fe20000010000 */
[----:B------:R-:W2:Y:S03]  /*3200*/  LDC.64 R22, c[0x0][0x518] ;  /* 0x00014600ff167b82 */ /* 0x000ea60000000a00 */
[----:B------:R-:W-:-:S04]  /*3210*/  FADD.FTZ R20, R19, R20 ;  /* 0x0000001413147221 */ /* 0x000fc80000010000 */
[----:B------:R-:W-:Y:S01]  /*3220*/  FADD.FTZ R103, R20, R21 ;  /* 0x0000001514677221 */ /* 0x000fe20000010000 */
[----:B------:R5:W-:Y:S01]  /*3230*/  STS.64 [R30], R2 ;  /* 0x000000021e007388 */ /* 0x000be20000000a00 */
[----:B------:R-:W-:-:S03]  /*3240*/  NOP ;  /* 0x0000000000007918 */ /* 0x000fc60000000000 */
[----:B------:R-:W-:Y:S04]  /*3250*/  LDS.U16 R5, [R31] ;  /* 0x000000001f057984 */ /* 0x000fe80000000400 */
[----:B------:R-:W-:Y:S01]  /*3260*/  LDS.U16 R7, [R31+0x40] ;  /* 0x000040001f077984 */ /* 0x000fe20000000400 */
[----:B-----5:R-:W-:-:S03]  /*3270*/  IMAD.WIDE.U32 R2, R14, UR18, R64 ;  /* 0x000000120e027c25 */ /* 0x020fc6000f8e0040 */
[----:B------:R-:W-:Y:S01]  /*3280*/  LDS.U16 R9, [R31+0x80] ;  /* 0x000080001f097984 */ /* 0x000fe20000000400 */
[----:B------:R-:W-:Y:S02]  /*3290*/  IMAD R3, R15, UR18, R3 ;  /* 0x000000120f037c24 */ /* 0x000fe4000f8e0203 */
[----:B--2---:R-:W-:Y:S01]  /*32a0*/  IMAD.WIDE.U32 R64, R22, UR18, R64 ;  /* 0x0000001216407c25 */ /* 0x004fe2000f8e0040 */
[----:B------:R-:W-:Y:S03]  /*32b0*/  LDS.U16 R11, [R31+0xc0] ;  /* 0x0000c0001f0b7984 */ /* 0x000fe60000000400 */
[C---:B0-----:R-:W-:Y:S01]  /*32c0*/  IMAD.WIDE.U32 R2, R109.reuse, UR8, R2 ;  /* 0x000000086d027c25 */ /* 0x041fe2000f8e0002 */
[----:B------:R-:W-:Y:S03]  /*32d0*/  @!P1 STS [UR6+0x100], R41 ;  /* 0x00010029ff009988 */ /* 0x000fe60008000806 */
[----:B------:R-:W-:Y:S01]  /*32e0*/  IMAD R0, R109, UR9, R3 ;  /* 0x000000096d007c24 */ /* 0x000fe2000f8e0203 */
[----:B------:R-:W-:Y:S01]  /*32f0*/  BAR.SYNC.DEFER_BLOCKING 0x0 ;  /* 0x0000000000007b1d */ /* 0x000fe20000010000 */
[----:B------:R-:W-:Y:S01]  /*3300*/  IADD3 R3, P3, PT, R88, R2, RZ ;  /* 0x0000000258037210 */ /* 0x000fe20007f7e0ff */
[----:B------:R-:W-:-:S03]  /*3310*/  IMAD R65, R23, UR18, R65 ;  /* 0x0000001217417c24 */ /* 0x000fc6000f8e0241 */
[----:B------:R-:W-:Y:S01]  /*3320*/  IADD3.X R0, PT, PT, RZ, R0, RZ, P3, !PT ;  /* 0x00000000ff007210 */ /* 0x000fe20001ffe4ff */
[----:B------:R-:W0:Y:S01]  /*3330*/  LDCU.64 UR8, c[0x0][0x560] ;  /* 0x0000ac00ff0877ac */ /* 0x000e220008000a00 */
[----:B-1----:R-:W-:-:S04]  /*3340*/  LEA R2, P5, R3, UR10, 0x1 ;  /* 0x0000000a03027c11 */ /* 0x002fc8000f8a08ff */
[----:B------:R-:W-:Y:S02]  /*3350*/  LEA.HI.X R3, R3, UR11, R0, 0x1, P5 ;  /* 0x0000000b03037c11 */ /* 0x000fe4000a8f0c00 */
[----:B------:R-:W-:-:S04]  /*3360*/  IADD3 R96, P5, PT, R96, -0x100, RZ ;  /* 0xffffff0060607810 */ /* 0x000fc80007fbe0ff */
[----:B------:R-:W-:Y:S01]  /*3370*/  IADD3.X R95, PT, PT, R95, -0x1, RZ, P5, !PT ;  /* 0xffffffff5f5f7810 */ /* 0x000fe20002ffe4ff */
        /* <DEDUP_REMOVED lines=22> */
[----:B------:R-:W-:-:S04]  /*34e0*/  IADD3 R3, P4, PT, R88, R2, RZ ;  /* 0x0000000258037210 */ /* 0x000fc80007f9e0ff */
[----:B------:R-:W-:Y:S02]  /*34f0*/  IADD3.X R0, PT, PT, RZ, R0, RZ, P4, !PT ;  /* 0x00000000ff007210 */ /* 0x000fe400027fe4ff */
        /* <DEDUP_REMOVED lines=21> */
.L_x_9901:
        /* <DEDUP_REMOVED lines=34> */
.L_x_9920:
[----:B------:R-:W-:Y:S05]  /*3870*/  BSYNC.RECONVERGENT B0 ;  /* 0x0000000000007941 */ /* 0x000fea0003800200 */
.L_x_9919:
        /* <DEDUP_REMOVED lines=26> */
.L_x_9922:
[----:B------:R-:W-:Y:S05]  /*3a20*/  BSYNC.RECONVERGENT B0 ;  /* 0x0000000000007941 */ /* 0x000fea0003800200 */
.L_x_9921:
[----:B------:R-:W-:Y:S05]  /*3a30*/  @P2 EXIT ;  /* 0x000000000000294d */ /* 0x000fea0003800000 */
[----:B------:R-:W2:Y:S01]  /*3a40*/  S2UR UR5, SR_CgaCtaId ;  /* 0x00000000000579c3 */ /* 0x000ea20000008800 */
[----:B0-----:R-:W-:Y:S01]  /*3a50*/  MOV R7, R12 ;  /* 0x0000000c00077202 */ /* 0x001fe20000000f00 */
[----:B------:R-:W-:Y:S01]  /*3a60*/  UMOV UR4, 0x400 ;  /* 0x0000040000047882 */ /* 0x000fe20000000000 */
[----:B------:R-:W0:Y:S01]  /*3a70*/  LDCU UR6, c[0x0][0x360] ;  /* 0x00006c00ff0677ac */ /* 0x000e220008000800 */
[----:B------:R-:W0:Y:S01]  /*3a80*/  LDCU.64 UR8, c[0x0][0x4b0] ;  /* 0x00009600ff0877ac */ /* 0x000e220008000a00 */
[----:B------:R-:W0:Y:S02]  /*3a90*/  LDCU.64 UR10, c[0x0][0x530] ;  /* 0x0000a600ff0a77ac */ /* 0x000e240008000a00 */
[----:B0-2---:R-:W-:-:S12]  /*3aa0*/  ULEA UR4, UR5, UR4, 0x18 ;  /* 0x0000000405047291 */ /* 0x005fd8000f8ec0ff */
.L_x_9923:
[C---:B------:R-:W-:Y:S02]  /*3ab0*/  LEA R0, R7.reuse, UR4, 0x2 ;  /* 0x0000000407007c11 */ /* 0x040fe4000f8e10ff */
[----:B-1----:R-:W-:Y:S02]  /*3ac0*/  SHF.R.S32.HI R2, RZ, 0x1f, R7 ;  /* 0x0000001fff027819 */ /* 0x002fe40000011407 */
        /* <DEDUP_REMOVED lines=13> */
.L_x_9924:
        /* <DEDUP_REMOVED lines=14> */
.L_x_10549:


//--------------------- .text._Z25selective_scan_bwd_kernelI32Selective_Scan_bwd_kernel_traitsILi32ELi4ELb0ELb1ELb1ELb1ELb0EN3c104HalfEfEEv12SSMParamsBwd --------------------------
	.section	.text._Z25selective_scan_bwd_kernelI32Selective_Scan_bwd_kernel_traitsILi32ELi4ELb0ELb1ELb1ELb1ELb0EN3c104HalfEfEEv12SSMParamsBwd,"ax",@progbits
	.align	128
        .global         _Z25selective_scan_bwd_kernelI32Selective_Scan_bwd_kernel_traitsILi32ELi4ELb0ELb1ELb1ELb1ELb0EN3c104HalfEfEEv12SSMParamsBwd
        .type           _Z25selective_scan_bwd_kernelI32Selective_Scan_bwd_kernel_traitsILi32ELi4ELb0ELb1ELb1ELb1ELb0EN3c104HalfEfEEv12SSMParamsBwd,@function
        .size           _Z25selective_scan_bwd_kernelI32Selective_Scan_bwd_kernel_traitsILi32ELi4ELb0ELb1ELb1ELb1ELb0EN3c104HalfEfEEv12SSMParamsBwd,(.L_x_10550 - _Z25selective_scan_bwd_kernelI32Selective_Scan_bwd_kernel_traitsILi32ELi4ELb0ELb1ELb1ELb1ELb0EN3c104HalfEfEEv12SSMParamsBwd)
        .other          _Z25selective_scan_bwd_kernelI32Selective_Scan_bwd_kernel_traitsILi32ELi4ELb0ELb1ELb1ELb1ELb0EN3c104HalfEfEEv12SSMParamsBwd,@"STO_CUDA_ENTRY STV_DEFAULT"
_Z25selective_scan_bwd_kernelI32Selective_Scan_bwd_kernel_traitsILi32ELi4ELb0ELb1ELb1ELb1ELb0EN3c104HalfEfEEv12SSMParamsBwd:
.text._Z25selective_scan_bwd_kernelI32Selective_Scan_bwd_kernel_traitsILi32ELi4ELb0ELb1ELb1ELb1ELb0EN3c104HalfEfEEv12SSMParamsBwd:
        /* <DEDUP_REMOVED lines=32> */
[----:B------:R-:W-:-:S07]  /*0200*/  MOV R6, RZ ;  /* 0x000000ff00067202 */ /* 0x000fce0000000f00 */
[----:B------:R-:W0:Y:S01]  /*0210*/  LDC.64 R24, c[0x0][0x528] ;  /* 0x00014a00ff187b82 */ /* 0x000e220000000a00 */
[----:B----4-:R-:W-:-:S05]  /*0220*/  IADD3 R10, PT, PT, RZ, -R7, RZ ;  /* 0x80000007ff0a7210 */ /* 0x010fca0007ffe0ff */
[----:B------:R-:W-:Y:S01]  /*0230*/  IMAD R3, R10, R9, RZ ;  /* 0x000000090a037224 */ /* 0x000fe200078e02ff */
[----:B------:R-:W-:Y:S01]  /*0240*/  IABS R2, R113 ;  /* 0x0000007100027213 */ /* 0x000fe20000000000 */
[----:B------:R-:W4:Y:S02]  /*0250*/  LDC.64 R26, c[0x0][0x448] ;  /* 0x00011200ff1a7b82 */ /* 0x000f240000000a00 */
[----:B------:R-:W-:-:S06]  /*0260*/  IMAD.HI.U32 R7, R7, R3, R6 ;  /* 0x0000000307077227 */ /* 0x000fcc00078e0006 */
[----:B------:R-:W-:Y:S01]  /*0270*/  IMAD.HI.U32 R0, R7, R2, RZ ;  /* 0x0000000207007227 */ /* 0x000fe200078e00ff */
[----:B------:R-:W4:Y:S04]  /*0280*/  LDC.64 R92, c[0x0][0x450] ;  /* 0x00011400ff5c7b82 */ /* 0x000f280000000a00 */
[----:B------:R-:W-:Y:S02]  /*0290*/  IADD3 R3, PT, PT, -R0, RZ, RZ ;  /* 0x000000ff00037210 */ /* 0x000fe40007ffe1ff */
[----:B---3--:R-:W-:Y:S02]  /*02a0*/  ISETP.NE.U32.AND P0, PT, R4, RZ, PT ;  /* 0x000000ff0400720c */ /* 0x008fe40003f05070 */
[----:B------:R-:W3:Y:S01]  /*02b0*/  LDC.64 R110, c[0x0][0x4a8] ;  /* 0x00012a00ff6e7b82 */ /* 0x000ee20000000a00 */
[----:B------:R-:W-:Y:S01]  /*02c0*/  IMAD R2, R9, R3, R2 ;  /* 0x0000000309027224 */ /* 0x000fe200078e0202 */
[----:B------:R-:W-:-:S04]  /*02d0*/  ISETP.NE.AND.EX P0, PT, R5, RZ, PT, P0 ;  /* 0x000000ff0500720c */ /* 0x000fc80003f05300 */
        /* <DEDUP_REMOVED lines=10> */
[----:B------:R-:W-:Y:S02]  /*0380*/  ISETP.GE.AND P3, PT, R4, RZ, PT ;  /* 0x000000ff0400720c */ /* 0x000fe40003f66270 */
[----:B------:R-:W-:Y:S01]  /*0390*/  MOV R2, UR4 ;  /* 0x0000000400027c02 */ /* 0x000fe20008000f00 */
[----:B------:R-:W-:Y:S01]  /*03a0*/  UIMAD UR4, UR18, UR13, UR7 ;  /* 0x0000000d120472a4 */ /* 0x000fe2000f8e0207 */
[----:B------:R-:W-:Y:S01]  /*03b0*/  MOV R4, UR6 ;  /* 0x0000000600047c02 */ /* 0x000fe20008000f00 */
[----:B------:R-:W-:Y:S01]  /*03c0*/  IMAD.U32 R3, RZ, RZ, UR5 ;  /* 0x00000005ff037e24 */ /* 0x000fe2000f8e00ff */
[----:B------:R-:W-:Y:S01]  /*03d0*/  MOV R5, UR7 ;  /* 0x0000000700057c02 */ /* 0x000fe20008000f00 */
[----:B------:R-:W0:Y:S01]  /*03e0*/  LDCU.64 UR6, c[0x0][0x498] ;  /* 0x00009300ff0677ac */ /* 0x000e220008000a00 */
[----:B------:R-:W-:Y:S01]  /*03f0*/  @P1 IADD3 R0, PT, PT, R0, 0x1, RZ ;  /* 0x0000000100001810 */ /* 0x000fe20007ffe0ff */
[----:B------:R-:W4:Y:S01]  /*0400*/  @P0 LDC.64 R6, c[0x0][0x480] ;  /* 0x00012000ff060b82 */ /* 0x000f220000000a00 */
[----:B------:R-:W-:Y:S01]  /*0410*/  MOV R3, UR8 ;  /* 0x0000000800037c02 */ /* 0x000fe20008000f00 */
[----:B------:R-:W3:Y:S02]  /*0420*/  LDCU.64 UR8, c[0x0][0x3b0] ;  /* 0x00007600ff0877ac */ /* 0x000ee40008000a00 */
[----:B------:R-:W-:-:S02]  /*0430*/  IMAD.MOV.U32 R53, RZ, RZ, R0 ;  /* 0x000000ffff357224 */ /* 0x000fc400078e0000 */
[----:B------:R-:W-:Y:S01]  /*0440*/  IMAD.WIDE.U32 R2, R113, UR10, R2 ;  /* 0x0000000a71027c25 */ /* 0x000fe2000f8e0002 */
[----:B------:R-:W-:-:S03]  /*0450*/  ISETP.NE.AND P2, PT, R8, RZ, PT ;  /* 0x000000ff0800720c */ /* 0x000fc60003f45270 */
[----:B--2---:R-:W-:Y:S01]  /*0460*/  @P0 IMAD R0, R10, UR18, R113 ;  /* 0x000000120a000c24 */ /* 0x004fe2000f8e0271 */
[----:B------:R-:W-:Y:S01]  /*0470*/  LEA R9, R19, 0xffffff80, 0x7 ;  /* 0xffffff8013097811 */ /* 0x000fe200078e38ff */
[----:B------:R-:W-:Y:S01]  /*0480*/  IMAD R13, R113, UR11, R3 ;  /* 0x0000000b710d7c24 */ /* 0x000fe2000f8e0203 */
[----:B------:R-:W-:Y:S01]  /*0490*/  ISETP.GE.AND P1, PT, R19, 0x1, PT ;  /* 0x000000011300780c */ /* 0x000fe20003f26270 */
[----:B------:R-:W-:Y:S01]  /*04a0*/  @P0 IMAD R0, R0, R19, RZ ;  /* 0x0000001300000224 */ /* 0x000fe200078e02ff */
[----:B------:R-:W2:Y:S01]  /*04b0*/  LDCU.64 UR10, c[0x0][0x3d0] ;  /* 0x00007a00ff0a77ac */ /* 0x000ea20008000a00 */
[----:B------:R-:W2:Y:S01]  /*04c0*/  LDC.64 R18, c[0x0][0x3e8] ;  /* 0x0000fa00ff127b82 */ /* 0x000ea20000000a00 */
[----:B------:R-:W-:Y:S01]  /*04d0*/  MOV R5, UR4 ;  /* 0x0000000400057c02 */ /* 0x000fe20008000f00 */
[----:B0-----:R-:W-:Y:S01]  /*04e0*/  UIMAD.WIDE.U32 UR4, UR18, UR6, URZ ;  /* 0x00000006120472a5 */ /* 0x001fe2000f8e00ff */
[----:B------:R-:W-:Y:S01]  /*04f0*/  @!P3 IADD3 R53, PT, PT, -R53, RZ, RZ ;  /* 0x000000ff3535b210 */ /* 0x000fe20007ffe1ff */
[----:B-1----:R-:W-:Y:S01]  /*0500*/  @P0 IMAD R3, R0, R21, RZ ;  /* 0x0000001500030224 */ /* 0x002fe200078e02ff */
[----:B------:R-:W-:Y:S01]  /*0510*/  @!P2 LOP3.LUT R53, RZ, R8, RZ, 0x33, !PT ;  /* 0x00000008ff35a212 */ /* 0x000fe200078e33ff */
[----:B------:R-:W-:-:S02]  /*0520*/  UIMAD UR5, UR18, UR7, UR5 ;  /* 0x00000007120572a4 */ /* 0x000fc4000f8e0205 */
[----:B------:R-:W0:Y:S01]  /*0530*/  LDC.64 R20, c[0x0][0x460] ;  /* 0x00011800ff147b82 */ /* 0x000e220000000a00 */
[----:B------:R-:W-:Y:S01]  /*0540*/  SHF.R.S32.HI R29, RZ, 0x1f, R53 ;  /* 0x0000001fff1d7819 */ /* 0x000fe20000011435 */
[----:B----4-:R-:W-:Y:S01]  /*0550*/  @P0 IMAD.WIDE R62, R3, 0x8, R6 ;  /* 0x00000008033e0825 */ /* 0x010fe200078e0206 */
[----:B------:R-:W-:Y:S01]  /*0560*/  IADD3 R102, P3, PT, R9, R2, RZ ;  /* 0x0000000209667210 */ /* 0x000fe20007f7e0ff */
[----:B---3--:R-:W-:Y:S02]  /*0570*/  UIMAD.WIDE.U32 UR6, UR18, UR8, URZ ;  /* 0x00000008120672a5 */ /* 0x008fe4000f8e00ff */
        /* <DEDUP_REMOVED lines=13> */
[----:B------:R-:W-:-:S04]  /*0650*/  IMAD.WIDE.U32 R4, R53, R18, UR4 ;  /* 0x0000000435047e25 */ /* 0x000fc8000f8e0012 */
[----:B------:R-:W-:Y:S01]  /*0660*/  IMAD R17, R53, R19, R0 ;  /* 0x0000001335117224 */ /* 0x000fe200078e0200 */
[----:B------:R-:W-:Y:S02]  /*0670*/  SHF.R.S32.HI R0, RZ, 0x1f, R9 ;  /* 0x0000001fff007819 */ /* 0x000fe40000011409 */
[----:B------:R-:W-:Y:S02]  /*0680*/  IADD3 R96, P0, PT, R9, R2, RZ ;  /* 0x0000000209607210 */ /* 0x000fe40007f1e0ff */
[----:B------:R-:W-:Y:S02]  /*0690*/  IADD3 R15, PT, PT, R3, R15, RZ ;  /* 0x0000000f030f7210 */ /* 0x000fe40007ffe0ff */
[----:B------:R-:W-:Y:S02]  /*06a0*/  IADD3 R17, PT, PT, R5, R17, RZ ;  /* 0x0000001105117210 */ /* 0x000fe40007ffe0ff */
[----:B------:R-:W-:Y:S02]  /*06b0*/  IADD3.X R5, PT, PT, R0, R13, RZ, P3, !PT ;  /* 0x0000000d00057210 */ /* 0x000fe40001ffe4ff */
[----:B------:R-:W-:-:S02]  /*06c0*/  IADD3 R9, P2, PT, R9, R4, RZ ;  /* 0x0000000409097210 */ /* 0x000fc40007f5e0ff */
[----:B0-----:R-:W-:Y:S01]  /*06d0*/  LEA R103, P3, R102, R20, 0x1 ;  /* 0x0000001466677211 */ /* 0x001fe200078608ff */
[C---:B------:R-:W-:Y:S01]  /*06e0*/  IMAD.X R2, R0.reuse, 0x1, R15, P0 ;  /* 0x0000000100027824 */ /* 0x040fe200000e060f */
[C---:B------:R-:W-:Y:S02]  /*06f0*/  IADD3.X R3, PT, PT, R0.reuse, R7, RZ, P5, !PT ;  /* 0x0000000700037210 */ /* 0x040fe40002ffe4ff */
[C---:B------:R-:W-:Y:S01]  /*0700*/  IADD3.X R4, PT, PT, R0.reuse, R11, RZ, P4, !PT ;  /* 0x0000000b00047210 */ /* 0x040fe200027fe4ff */
[----:B------:R-:W-:Y:S01]  /*0710*/  IMAD.WIDE.U32 R60, R113, R110, RZ ;  /* 0x0000006e713c7225 */ /* 0x000fe200078e00ff */
        /* <DEDUP_REMOVED lines=11> */
[----:B------:R-:W-:Y:S01]  /*07d0*/  LEA.HI.X R93, R9, R93, R0, 0x1, P3 ;  /* 0x0000005d095d7211 */ /* 0x000fe200018f0c00 */
[----:B------:R-:W-:Y:S06]  /*07e0*/  @!P1 BRA `(.L_x_9925) ;  /* 0x0000002c00d09947 */ /* 0x000fec0003800000 */
[----:B------:R-:W0:Y:S01]  /*07f0*/  S2R R58, SR_TID.X ;  /* 0x00000000003a7919 */ /* 0x000e220000002100 */
[----:B------:R-:W1:Y:S01]  /*0800*/  S2UR UR5, SR_CgaCtaId ;  /* 0x00000000000579c3 */ /* 0x000e620000008800 */
[----:B------:R-:W2:Y:S01]  /*0810*/  LDCU.64 UR6, c[0x0][0x3a0] ;  /* 0x00007400ff0677ac */ /* 0x000ea20008000a00 */
[----:B------:R-:W-:Y:S02]  /*0820*/  MOV R59, RZ ;  /* 0x000000ff003b7202 */ /* 0x000fe40000000f00 */
[----:B------:R-:W-:Y:S01]  /*0830*/  MOV R107, RZ ;  /* 0x000000ff006b7202 */ /* 0x000fe20000000f00 */
[----:B------:R-:W3:Y:S01]  /*0840*/  LDCU.64 UR8, c[0x0][0x4c0] ;  /* 0x00009800ff0877ac */ /* 0x000ee20008000a00 */
[----:B------:R-:W-:Y:S02]  /*0850*/  MOV R109, RZ ;  /* 0x000000ff006d7202 */ /* 0x000fe40000000f00 */
        /* <DEDUP_REMOVED lines=8> */
[----:B------:R-:W-:Y:S02]  /*08e0*/  IMAD R105, R113, UR7, R57 ;  /* 0x0000000771697c24 */ /* 0x000fe4000f8e0239 */
[----:B------:R-:W-:Y:S01]  /*08f0*/  IMAD R47, R53, UR9, R0 ;  /* 0x00000009352f7c24 */ /* 0x000fe2000f8e0200 */
[----:B0-----:R-:W-:Y:S01]  /*0900*/  SHF.L.U32 R94, R58, 0x2, RZ ;  /* 0x000000023a5e7819 */ /* 0x001fe200000006ff */
[----:B----4-:R-:W-:Y:S01]  /*0910*/  IMAD.WIDE.U32 R2, R6, UR18, R58 ;  /* 0x0000001206027c25 */ /* 0x010fe2000f8e003a */
[----:B------:R-:W-:-:S02]  /*0920*/  LEA R92, R58, UR5, 0x4 ;  /* 0x000000053a5c7c11 */ /* 0x000fc4000f8e20ff */
[----:B------:R-:W-:Y:S01]  /*0930*/  LOP3.LUT R91, R94, 0xf80, RZ, 0xc0, !PT ;  /* 0x00000f805e5b7812 */ /* 0x000fe200078ec0ff */
[----:B------:R-:W-:Y:S01]  /*0940*/  IMAD R3, R7, UR18, R3 ;  /* 0x0000001207037c24 */ /* 0x000fe2000f8e0203 */
[----:B------:R-:W-:Y:S01]  /*0950*/  LOP3.LUT R86, R58, 0x1f, RZ, 0xc0, !PT ;  /* 0x0000001f3a567812 */ /* 0x000fe200078ec0ff */
[----:B------:R-:W-:Y:S01]  /*0960*/  IMAD R6, R29, UR10, RZ ;  /* 0x0000000a1d067c24 */ /* 0x000fe2000f8e02ff */
[--C-:B------:R-:W-:Y:S01]  /*0970*/  LOP3.LUT R91, R91, 0x1f, R58.reuse, 0xf8, !PT ;  /* 0x0000001f5b5b7812 */ /* 0x100fe200078ef83a */
[----:B------:R-:W-:Y:S01]  /*0980*/  IMAD.WIDE.U32 R4, R8, UR18, R58 ;  /* 0x0000001208047c25 */ /* 0x000fe2000f8e003a */
[----:B------:R-:W-:Y:S02]  /*0990*/  IADD3 R50, PT, PT, R58, 0x200, RZ ;  /* 0x000002003a327810 */ /* 0x000fe40007ffe0ff */
[----:B------:R-:W-:Y:S01]  /*09a0*/  LOP3.LUT R87, R91, 0x20, RZ, 0xfc, !PT ;  /* 0x000000205b577812 */ /* 0x000fe200078efcff */
[----:B------:R-:W-:Y:S01]  /*09b0*/  IMAD R5, R9, UR18, R5 ;  /* 0x0000001209057c24 */ /* 0x000fe2000f8e0205 */
[----:B------:R-:W-:Y:S01]  /*09c0*/  LOP3.LUT R51, R91, 0x40, RZ, 0xfc, !PT ;  /* 0x000000405b337812 */ /* 0x000fe200078efcff */
[----:B------:R-:W-:Y:S01]  /*09d0*/  IMAD.WIDE.U32 R54, R53, UR8, R2 ;  /* 0x0000000835367c25 */ /* 0x000fe2000f8e0002 */
[----:B------:R-:W-:-:S02]  /*09e0*/  IADD3 R3, PT, PT, R92, 0x200, RZ ;  /* 0x000002005c037810 */ /* 0x000fc40007ffe0ff */
[----:B------:R-:W-:Y:S01]  /*09f0*/  LOP3.LUT R49, R91, 0x60, RZ, 0xfc, !PT ;  /* 0x000000605b317812 */ /* 0x000fe200078efcff */
[----:B------:R-:W-:Y:S01]  /*0a00*/  IMAD R7, R53, UR11, R6 ;  /* 0x0000000b35077c24 */ /* 0x000fe2000f8e0206 */
[----:B------:R-:W-:Y:S01]  /*0a10*/  IADD3 R47, PT, PT, R55, R47, RZ ;  /* 0x0000002f372f7210 */ /* 0x000fe20007ffe0ff */
[----:B------:R-:W-:-:S04]  /*0a20*/  IMAD.WIDE.U32 R52, R53, UR10, R4 ;  /* 0x0000000a35347c25 */ /* 0x000fc8000f8e0004 */
[----:B--2---:R-:W-:Y:S01]  /*0a30*/  IMAD.U32 R90, RZ, RZ, UR6 ;  /* 0x00000006ff5a7e24 */ /* 0x004fe2000f8e00ff */
[----:B------:R-:W-:Y:S01]  /*0a40*/  IADD3 R46, PT, PT, R53, R7, RZ ;  /* 0x00000007352e7210 */ /* 0x000fe20007ffe0ff */
[----:B------:R-:W-:-:S07]  /*0a50*/  IMAD R48, R58, -0xc, R3 ;  /* 0xfffffff43a307824 */ /* 0x000fce00078e0203 */
.L_x_9949:
        /* <DEDUP_REMOVED lines=25> */
[----:B------:R-:W-:Y:S01]  /*0bf0*/  PRMT R12, RZ, 0x7610, R12 ;  /* 0x00007610ff0c7816 */ /* 0x000fe2000000000c */
[----:B------:R-:W-:Y:S01]  /*0c00*/  IMAD.X R67, RZ, RZ, R100, P4 ;  /* 0x000000ffff437224 */ /* 0x000fe200020e0664 */
[----:B------:R-:W-:Y:S02]  /*0c10*/  PRMT R14, RZ, 0x7610, R14 ;  /* 0x00007610ff0e7816 */ /* 0x000fe4000000000e */
[----:B------:R-:W-:Y:S01]  /*0c20*/  PRMT R16, RZ, 0x7610, R16 ;  /* 0x00007610ff107816 */ /* 0x000fe20000000010 */
        /* <DEDUP_REMOVED lines=14> */
[----:B0-----:R-:W-:-:S02]  /*0d10*/  IADD3 R4, P4, PT, R18, R99, RZ ;  /* 0x0000006312047210 */ /* 0x001fc40007f9e0ff */
[----:B------:R-:W-:Y:S02]  /*0d20*/  PRMT R0, RZ, 0x7610, R0 ;  /* 0x00007610ff007816 */ /* 0x000fe40000000000 */
        /* <DEDUP_REMOVED lines=37> */
[----:B0-----:R-:W-:Y:S01]  /*0f80*/  MOV R6, 0x3e800000 ;  /* 0x3e80000000067802 */ /* 0x001fe20000000f00 */
        /* <DEDUP_REMOVED lines=28> */
.L_x_9927:
[----:B------:R-:W-:Y:S05]  /*1150*/  BSYNC.RECONVERGENT B0 ;  /* 0x0000000000007941 */ /* 0x000fea0003800200 */
.L_x_9926:
[----:B------:R-:W-:Y:S04]  /*1160*/  BSSY.RECONVERGENT B0, `(.L_x_9928) ;  /* 0x0000020000007945 */ /* 0x000fe80003800200 */
[----:B------:R-:W-:Y:S05]  /*1170*/  @P3 BRA `(.L_x_9929) ;  /* 0x0000000000783947 */ /* 0x000fea0003800000 */
[----:B------:R-:W-:Y:S01]  /*1180*/  FMUL.FTZ R31, R31, 1.4426950216293334961 ;  /* 0x3fb8aa3b1f1f7820 */ /* 0x000fe20000410000 */
[----:B0-----:R-:W-:Y:S02]  /*1190*/  IMAD.MOV.U32 R6, RZ, RZ, 0x3e800000 ;  /* 0x3e800000ff067424 */ /* 0x001fe400078e00ff */
        /* <DEDUP_REMOVED lines=28> */
.L_x_9929:
[----:B------:R-:W-:Y:S05]  /*1360*/  BSYNC.RECONVERGENT B0 ;  /* 0x0000000000007941 */ /* 0x000fea0003800200 */
.L_x_9928:
[----:B------:R-:W-:Y:S04]  /*1370*/  BSSY.RECONVERGENT B0, `(.L_x_9930) ;  /* 0x0000020000007945 */ /* 0x000fe80003800200 */
[----:B------:R-:W-:Y:S05]  /*1380*/  @P0 BRA `(.L_x_9931) ;  /* 0x0000000000780947 */ /* 0x000fea0003800000 */
        /* <DEDUP_REMOVED lines=30> */
.L_x_9931:
[----:B------:R-:W-:Y:S05]  /*1570*/  BSYNC.RECONVERGENT B0 ;  /* 0x0000000000007941 */ /* 0x000fea0003800200 */
.L_x_9930:
        /* <DEDUP_REMOVED lines=32> */
.L_x_9933:
[----:B------:R-:W-:Y:S05]  /*1780*/  BSYNC.RECONVERGENT B0 ;  /* 0x0000000000007941 */ /* 0x000fea0003800200 */
.L_x_9932:
[----:B------:R-:W2:Y:S01]  /*1790*/  LDCU UR4, c[0x0][0x38c] ;  /* 0x00007180ff0477ac */ /* 0x000ea20008000800 */
[----:B-1----:R-:W-:Y:S01]  /*17a0*/  HADD2.F32 R24, -RZ, R20.H0_H0 ;  /* 0x20000014ff187230 */ /* 0x002fe20000004100 */
[----:B0-----:R-:W-:Y:S01]  /*17b0*/  CS2R R18, SRZ ;  /* 0x0000000000127805 */ /* 0x001fe2000001ff00 */
[----:B------:R-:W-:Y:S01]  /*17c0*/  HADD2.F32 R28, -RZ, R2.H1_H1 ;  /* 0x30000002ff1c7230 */ /* 0x000fe20000004100 */
[----:B------:R-:W-:Y:S01]  /*17d0*/  CS2R R16, SRZ ;  /* 0x0000000000107805 */ /* 0x000fe2000001ff00 */
[----:B------:R-:W-:Y:S02]  /*17e0*/  HADD2.F32 R23, -RZ, R20.H1_H1 ;  /* 0x30000014ff177230 */ /* 0x000fe40000004100 */
[----:B------:R-:W-:Y:S01]  /*17f0*/  FFMA.FTZ R0, R24, R27, R109 ;  /* 0x0000001b18007223 */ /* 0x000fe2000001006d */
[--C-:B------:R-:W-:Y:S01]  /*1800*/  HADD2.F32 R25, -RZ, R3.reuse.H0_H0 ;  /* 0x20000003ff197230 */ /* 0x100fe20000004100 */
[----:B------:R-:W-:Y:S01]  /*1810*/  PRMT R20, RZ, 0x7610, R20 ;  /* 0x00007610ff147816 */ /* 0x000fe20000000014 */
[----:B------:R-:W-:-:S02]  /*1820*/  HADD2.F32 R26, -RZ, R3.H1_H1 ;  /* 0x30000003ff1a7230 */ /* 0x000fc40000004100 */
[C---:B------:R-:W-:Y:S01]  /*1830*/  FFMA.FTZ R3, R23.reuse, R28, R0 ;  /* 0x0000001c17037223 */ /* 0x040fe20000010000 */
[--C-:B------:R-:W-:Y:S02]  /*1840*/  HADD2.F32 R22, -RZ, R21.reuse.H0_H0 ;  /* 0x20000015ff167230 */ /* 0x100fe40000004100 */
[-C--:B------:R-:W-:Y:S01]  /*1850*/  FMUL.FTZ R15, R24, R106.reuse ;  /* 0x0000006a180f7220 */ /* 0x080fe20000410000 */
[----:B------:R-:W-:Y:S02]  /*1860*/  HADD2.F32 R21, -RZ, R21.H1_H1 ;  /* 0x30000015ff157230 */ /* 0x000fe40000004100 */
[-C--:B------:R-:W-:Y:S01]  /*1870*/  FMUL.FTZ R14, R23, R106.reuse ;  /* 0x0000006a170e7220 */ /* 0x080fe20000410000 */
[C---:B------:R-:W-:Y:S01]  /*1880*/  FFMA.FTZ R0, R22.reuse, R25, R3 ;  /* 0x0000001916007223 */ /* 0x040fe20000010003 */
[-C--:B------:R-:W-:Y:S01]  /*1890*/  FMUL.FTZ R13, R22, R106.reuse ;  /* 0x0000006a160d7220 */ /* 0x080fe20000410000 */
[----:B--2---:R-:W-:Y:S01]  /*18a0*/  UISETP.GE.AND UP0, UPT, UR4, 0x1, UPT ;  /* 0x000000010400788c */ /* 0x004fe2000bf06270 */
        /* <DEDUP_REMOVED lines=8> */
[C---:B------:R-:W-:Y:S01]  /*1930*/  VIADD R11, R90.reuse, 0xfffffffe ;  /* 0xfffffffe5a0b7836 */ /* 0x040fe20000000000 */
        /* <DEDUP_REMOVED lines=8> */
[----:B------:R-:W-:Y:S01]  /*19c0*/  IADD3 R10, PT, PT, R64, R58, RZ ;  /* 0x0000003a400a7210 */ /* 0x000fe20007ffe0ff */
        /* <DEDUP_REMOVED lines=16> */
.L_x_9948:
[----:B------:R-:W-:Y:S02]  /*1ad0*/  MOV R2, R91 ;  /* 0x0000005b00027202 */ /* 0x000fe40000000f00 */
[----:B------:R-:W-:Y:S02]  /*1ae0*/  MOV R3, RZ ;  /* 0x000000ff00037202 */ /* 0x000fe40000000f00 */
[-C--:B------:R-:W-:Y:S02]  /*1af0*/  ISETP.GE.AND P4, PT, R51, R44.reuse, PT ;  /* 0x0000002c3300720c */ /* 0x080fe40003f86270 */
[-C--:B------:R-:W-:Y:S01]  /*1b00*/  ISETP.GE.AND P3, PT, R87, R44.reuse, PT ;  /* 0x0000002c5700720c */ /* 0x080fe20003f66270 */
[----:B0-2-4-:R-:W-:Y:S01]  /*1b10*/  IMAD.WIDE.U32 R32, R72, UR4, R2 ;  /* 0x0000000448207c25 */ /* 0x015fe2000f8e0002 */
[----:B------:R-:W-:-:S03]  /*1b20*/  ISETP.GE.AND P1, PT, R49, R44, PT ;  /* 0x0000002c3100720c */ /* 0x000fc60003f26270 */
[----:B------:R-:W-:Y:S01]  /*1b30*/  IMAD R33, R73, UR4, R33 ;  /* 0x0000000449217c24 */ /* 0x000fe2000f8e0221 */
[----:B------:R-:W-:-:S04]  /*1b40*/  LEA R38, P5, R32, R97, 0x1 ;  /* 0x0000006120267211 */ /* 0x000fc800078a08ff */
[----:B------:R-:W-:-:S05]  /*1b50*/  LEA.HI.X R39, R32, R96, R33, 0x1, P5 ;  /* 0x0000006020277211 */ /* 0x000fca00028f0c21 */
[----:B------:R-:W2:Y:S04]  /*1b60*/  @!P2 LDG.E.U16 R108, desc[UR16][R38.64] ;  /* 0x00000010266ca981 */ /* 0x000ea8000c1e1500 */
[----:B---3--:R-:W3:Y:S04]  /*1b70*/  @!P4 LDG.E.U16 R88, desc[UR16][R38.64+0x80] ;  /* 0x000080102658c981 */ /* 0x008ee8000c1e1500 */
[----:B------:R-:W4:Y:S04]  /*1b80*/  @!P3 LDG.E.U16 R85, desc[UR16][R38.64+0x40] ;  /* 0x000040102655b981 */ /* 0x000f28000c1e1500 */
[----:B------:R-:W5:Y:S01]  /*1b90*/  @!P1 LDG.E.U16 R89, desc[UR16][R38.64+0xc0] ;  /* 0x0000c01026599981 */ /* 0x000f62000c1e1500 */
[----:B------:R-:W-:Y:S01]  /*1ba0*/  MOV R32, R56 ;  /* 0x0000003800207202 */ /* 0x000fe20000000f00 */
[----:B------:R-:W-:-:S04]  /*1bb0*/  IMAD.MOV.U32 R33, RZ, RZ, R105 ;  /* 0x000000ffff217224 */ /* 0x000fc800078e0069 */
[----:B0-----:R-:W-:Y:S01]  /*1bc0*/  IMAD.WIDE.U32 R36, R68, UR4, R32 ;  /* 0x0000000444247c25 */ /* 0x001fe2000f8e0020 */
[----:B------:R-:W-:-:S03]  /*1bd0*/  MOV R0, RZ ;  /* 0x000000ff00007202 */ /* 0x000fc60000000f00 */
[----:B------:R-:W-:Y:S01]  /*1be0*/  IMAD R33, R69, UR4, R37 ;  /* 0x0000000445217c24 */ /* 0x000fe2000f8e0225 */
[----:B-1----:R-:W-:Y:S02]  /*1bf0*/  LEA R32, P5, R36, R70, 0x2 ;  /* 0x0000004624207211 */ /* 0x002fe400078a10ff */
[----:B------:R-:W-:Y:S01]  /*1c00*/  MOV R84, RZ ;  /* 0x000000ff00547202 */ /* 0x000fe20000000f00 */
[----:B------:R-:W-:Y:S01]  /*1c10*/  IMAD.WIDE.U32 R2, R74, UR4, R2 ;  /* 0x000000044a027c25 */ /* 0x000fe2000f8e0002 */
[----:B------:R-:W-:Y:S02]  /*1c20*/  LEA.HI.X R33, R36, R71, R33, 0x2, P5 ;  /* 0x0000004724217211 */ /* 0x000fe400028f1421 */
[----:B------:R-:W-:Y:S01]  /*1c30*/  ISETP.GE.AND P5, PT, R91, R44, PT ;  /* 0x0000002c5b00720c */ /* 0x000fe20003fa6270 */
[----:B------:R-:W-:Y:S01]  /*1c40*/  IMAD R3, R75, UR4, R3 ;  /* 0x000000044b037c24 */ /* 0x000fe2000f8e0203 */
[----:B------:R-:W-:-:S04]  /*1c50*/  LEA R34, P6, R2, R95, 0x1 ;  /* 0x0000005f02227211 */ /* 0x000fc800078c08ff */
[----:B------:R-:W-:Y:S02]  /*1c60*/  LEA.HI.X R35, R2, R93, R3, 0x1, P6 ;  /* 0x0000005d02237211 */ /* 0x000fe400030f0c03 */
[----:B------:R0:W5:Y:S01]  /*1c70*/  LDG.E R3, desc[UR16][R32.64] ;  /* 0x0000001020037981 */ /* 0x000162000c1e1900 */
[----:B--2---:R-:W-:Y:S02]  /*1c80*/  @!P2 PRMT R0, R108, 0x5410, RZ ;  /* 0x000054106c00a816 */ /* 0x004fe400000000ff */
[----:B---3--:R-:W-:Y:S02]  /*1c90*/  @!P4 PRMT R84, R88, 0x5410, RZ ;  /* 0x000054105854c816 */ /* 0x008fe400000000ff */
[----:B----4-:R-:W-:Y:S02]  /*1ca0*/  @!P3 PRMT R0, R0, 0x5410, R85 ;  /* 0x000054100000b816 */ /* 0x010fe40000000055 */
[----:B-----5:R-:W-:Y:S02]  /*1cb0*/  @!P1 PRMT R84, R84, 0x5410, R89 ;  /* 0x0000541054549816 */ /* 0x020fe40000000059 */
[----:B------:R-:W-:-:S02]  /*1cc0*/  PRMT R88, R0, 0x7632, R88 ;  /* 0x0000763200587816 */ /* 0x000fc40000000058 */
[----:B------:R-:W-:Y:S01]  /*1cd0*/  PRMT R89, R84, 0x7632, R89 ;  /* 0x0000763254597816 */ /* 0x000fe20000000059 */
[----:B------:R1:W-:Y:S04]  /*1ce0*/  STS.U16 [R43], R0 ;  /* 0x000000002b007388 */ /* 0x0003e80000000400 */
[----:B------:R-:W-:Y:S04]  /*1cf0*/  STS.U16 [R43+0x40], R88 ;  /* 0x000040582b007388 */ /* 0x000fe80000000400 */
[----:B------:R-:W-:Y:S04]  /*1d00*/  STS.U16 [R43+0x80], R84 ;  /* 0x000080542b007388 */ /* 0x000fe80000000400 */
[----:B------:R-:W-:Y:S01]  /*1d10*/  STS.U16 [R43+0xc0], R89 ;  /* 0x0000c0592b007388 */ /* 0x000fe20000000400 */
[----:B------:R-:W-:-:S03]  /*1d20*/  NOP ;  /* 0x0000000000007918 */ /* 0x000fc60000000000 */
[----:B------:R-:W2:Y:S04]  /*1d30*/  @!P5 LDG.E.U16 R36, desc[UR16][R34.64] ;  /* 0x000000102224d981 */ /* 0x000ea8000c1e1500 */
[----:B------:R-:W3:Y:S04]  /*1d40*/  @!P4 LDG.E.U16 R39, desc[UR16][R34.64+0x80] ;  /* 0x000080102227c981 */ /* 0x000ee8000c1e1500 */
[----:B------:R-:W4:Y:S04]  /*1d50*/  @!P3 LDG.E.U16 R37, desc[UR16][R34.64+0x40] ;  /* 0x000040102225b981 */ /* 0x000f28000c1e1500 */
[----:B------:R-:W5:Y:S01]  /*1d60*/  @!P1 LDG.E.U16 R85, desc[UR16][R34.64+0xc0] ;  /* 0x0000c01022559981 */ /* 0x000f62000c1e1500 */
[----:B------:R-:W-:-:S02]  /*1d70*/  MOV R2, RZ ;  /* 0x000000ff00027202 */ /* 0x000fc40000000f00 */
[----:B------:R-:W-:Y:S01]  /*1d80*/  MOV R38, RZ ;  /* 0x000000ff00267202 */ /* 0x000fe20000000f00 */
[----:B0-----:R-:W0:Y:S01]  /*1d90*/  LDS.64 R32, [R41] ;  /* 0x0000000029207984 */ /* 0x001e220000000a00 */
[----:B------:R-:W0:Y:S01]  /*1da0*/  S2UR UR7, SR_CgaCtaId ;  /* 0x00000000000779c3 */ /* 0x000e220000008800 */
[----:B-1----:R-:W-:Y:S01]  /*1db0*/  FMUL.FTZ R0, R3, 1.4426950216293334961 ;  /* 0x3fb8aa3b03007820 */ /* 0x002fe20000410000 */
[----:B------:R-:W-:-:S03]  /*1dc0*/  UMOV UR6, 0x400 ;  /* 0x0000040000067882 */ /* 0x000fc60000000000 */
[----:B------:R-:W-:-:S06]  /*1dd0*/  FMUL.FTZ R123, R0, R31 ;  /* 0x0000001f007b7220 */ /* 0x000fcc0000410000 */
[----:B------:R-:W-:Y:S01]  /*1de0*/  MUFU.EX2 R123, R123 ;  /* 0x0000007b007b7308 */ /* 0x000fe20000000800 */
[----:B------:R-:W-:Y:S01]  /*1df0*/  BSSY.RECONVERGENT B0, `(.L_x_9935) ;  /* 0x0000034000007945 */ /* 0x000fe20003800200 */
[----:B0-----:R-:W-:Y:S01]  /*1e00*/  ULEA UR6, UR7, UR6, 0x18 ;  /* 0x0000000607067291 */ /* 0x001fe2000f8ec0ff */
[----:B------:R-:W-:Y:S02]  /*1e10*/  HADD2.F32 R115, -RZ, R32.H1_H1 ;  /* 0x30000020ff737230 */ /* 0x000fe40000004100 */
[--C-:B------:R-:W-:Y:S02]  /*1e20*/  HADD2.F32 R108, -RZ, R33.reuse.H0_H0 ;  /* 0x20000021ff6c7230 */ /* 0x100fe40000004100 */
[----:B------:R-:W-:Y:S02]  /*1e30*/  HADD2.F32 R117, -RZ, R33.H1_H1 ;  /* 0x30000021ff757230 */ /* 0x000fe40000004100 */
[----:B------:R-:W-:Y:S01]  /*1e40*/  FMUL.FTZ R116, R8, R115 ;  /* 0x0000007308747220 */ /* 0x000fe20000410000 */
[----:B------:R-:W-:-:S02]  /*1e50*/  FMUL.FTZ R114, R7, R108 ;  /* 0x0000006c07727220 */ /* 0x000fc40000410000 */
[----:B------:R-:W-:Y:S01]  /*1e60*/  FMUL.FTZ R118, R6, R117 ;  /* 0x0000007506767220 */ /* 0x000fe20000410000 */
[----:B--2---:R-:W-:Y:S02]  /*1e70*/  @!P5 PRMT R2, R36, 0x5410, RZ ;  /* 0x000054102402d816 */ /* 0x004fe400000000ff */
[----:B---3--:R-:W-:Y:S02]  /*1e80*/  @!P4 PRMT R38, R39, 0x5410, RZ ;  /* 0x000054102726c816 */ /* 0x008fe400000000ff */
[----:B----4-:R-:W-:Y:S02]  /*1e90*/  @!P3 PRMT R2, R2, 0x5410, R37 ;  /* 0x000054100202b816 */ /* 0x010fe40000000025 */
[----:B-----5:R-:W-:Y:S02]  /*1ea0*/  @!P1 PRMT R38, R38, 0x5410, R85 ;  /* 0x0000541026269816 */ /* 0x020fe40000000055 */
[----:B------:R-:W-:Y:S02]  /*1eb0*/  PRMT R39, R2, 0x7632, R39 ;  /* 0x0000763202277816 */ /* 0x000fe40000000027 */
[----:B------:R-:W-:Y:S01]  /*1ec0*/  PRMT R84, R38, 0x7632, R84 ;  /* 0x0000763226547816 */ /* 0x000fe20000000054 */
[----:B------:R-:W-:Y:S04]  /*1ed0*/  STS.U16 [R43+0x100], R2 ;  /* 0x000100022b007388 */ /* 0x000fe80000000400 */
[----:B------:R-:W-:Y:S04]  /*1ee0*/  STS.U16 [R43+0x180], R38 ;  /* 0x000180262b007388 */ /* 0x000fe80000000400 */
[----:B------:R0:W-:Y:S04]  /*1ef0*/  STS.U16 [R43+0x140], R39 ;  /* 0x000140272b007388 */ /* 0x0001e80000000400 */
[----:B------:R-:W-:Y:S01]  /*1f00*/  STS.U16 [R43+0x1c0], R84 ;  /* 0x0001c0542b007388 */ /* 0x000fe20000000400 */
[----:B------:R-:W-:-:S03]  /*1f10*/  NOP ;  /* 0x0000000000007918 */ /* 0x000fc60000000000 */
[----:B------:R-:W1:Y:S01]  /*1f20*/  LDS.64 R34, [R41+0x100] ;  /* 0x0001000029227984 */ /* 0x000e620000000a00 */
[C---:B------:R-:W-:Y:S01]  /*1f30*/  FMUL.FTZ R36, R0.reuse, R40 ;  /* 0x0000002800247220 */ /* 0x040fe20000410000 */
[----:B0-----:R-:W-:Y:S01]  /*1f40*/  FMUL.FTZ R39, R0, R30 ;  /* 0x0000001e00277220 */ /* 0x001fe20000410000 */
[----:B------:R-:W-:-:S04]  /*1f50*/  ISETP.NE.AND P3, PT, R58, RZ, PT ;  /* 0x000000ff3a00720c */ /* 0x000fc80003f65270 */
[----:B------:R-:W0:Y:S01]  /*1f60*/  MUFU.EX2 R36, R36 ;  /* 0x0000002400247308 */ /* 0x000e220000000800 */
[----:B------:R-:W-:Y:S02]  /*1f70*/  IADD3 R37, PT, PT, R5, UR4, RZ ;  /* 0x0000000405257c10 */ /* 0x000fe4000fffe0ff */
[----:B------:R-:W-:Y:S02]  /*1f80*/  ISETP.NE.AND P1, PT, R58, 0x1f, PT ;  /* 0x0000001f3a00780c */ /* 0x000fe40003f25270 */
[----:B------:R-:W-:-:S03]  /*1f90*/  SEL R37, R37, R50, !P3 ;  /* 0x0000003225257207 */ /* 0x000fc60005800000 */
[----:B------:R-:W2:Y:S01]  /*1fa0*/  MUFU.EX2 R39, R39 ;  /* 0x0000002700277308 */ /* 0x000ea20000000800 */
[----:B------:R-:W-:Y:S01]  /*1fb0*/  LEA R89, R37, UR6, 0x2 ;  /* 0x0000000625597c11 */ /* 0x000fe2000f8e10ff */
[----:B------:R-:W-:Y:S02]  /*1fc0*/  HADD2.F32 R2, -RZ, R32.H0_H0 ;  /* 0x20000020ff027230 */ /* 0x000fe40000004100 */
[----:B------:R-:W-:Y:S02]  /*1fd0*/  FMUL.FTZ R38, R0, R29 ;  /* 0x0000001d00267220 */ /* 0x000fe40000410000 */
[----:B0-----:R0:W-:Y:S02]  /*1fe0*/  STS [R89+0x838], R36 ;  /* 0x0008382459007388 */ /* 0x0011e40000000800 */
[----:B------:R3:W4:Y:S01]  /*1ff0*/  MUFU.EX2 R33, R38 ;  /* 0x0000002600217308 */ /* 0x0007220000000800 */
[--C-:B-1----:R-:W-:Y:S02]  /*2000*/  HADD2.F32 R37, -RZ, R34.reuse.H0_H0 ;  /* 0x20000022ff257230 */ /* 0x102fe40000004100 */
[----:B------:R-:W-:-:S02]  /*2010*/  HADD2.F32 R112, -RZ, R34.H1_H1 ;  /* 0x30000022ff707230 */ /* 0x000fc40000004100 */
[--C-:B------:R-:W-:Y:S02]  /*2020*/  HADD2.F32 R85, -RZ, R35.reuse.H0_H0 ;  /* 0x20000023ff557230 */ /* 0x100fe40000004100 */
[----:B------:R-:W-:Y:S02]  /*2030*/  HADD2.F32 R32, -RZ, R35.H1_H1 ;  /* 0x30000023ff207230 */ /* 0x000fe40000004100 */
[----:B------:R-:W-:Y:S01]  /*2040*/  FMUL.FTZ R35, R9, R2 ;  /* 0x0000000209237220 */ /* 0x000fe20000410000 */
[----:B------:R-:W-:Y:S01]  /*2050*/  FMUL.FTZ R0, R24, R37 ;  /* 0x0000002518007220 */ /* 0x000fe20000410000 */
[----:B------:R-:W-:Y:S01]  /*2060*/  FMUL.FTZ R112, R23, R112 ;  /* 0x0000007017707220 */ /* 0x000fe20000410000 */
[----:B---3--:R-:W-:Y:S01]  /*2070*/  FMUL.FTZ R38, R22, R85 ;  /* 0x0000005516267220 */ /* 0x008fe20000410000 */
[----:B------:R-:W-:Y:S01]  /*2080*/  FMUL.FTZ R119, R21, R32 ;  /* 0x0000002015777220 */ /* 0x000fe20000410000 */
[----:B------:R-:W-:Y:S06]  /*2090*/  BAR.SYNC.DEFER_BLOCKING 0x0 ;  /* 0x0000000000007b1d */ /* 0x000fec0000010000 */
[----:B0-2-4-:R-:W-:Y:S05]  /*20a0*/  @P1 BRA `(.L_x_9936) ;  /* 0x00000000001c1947 */ /* 0x015fea0003800000 */
[----:B------:R-:W-:Y:S01]  /*20b0*/  ISETP.NE.AND P1, PT, R90, UR12, PT ;  /* 0x0000000c5a007c0c */ /* 0x000fe2000bf25270 */
[----:B------:R-:W-:-:S12]  /*20c0*/  HFMA2 R110, -RZ, RZ, 1.875, 0 ;  /* 0x3f800000ff6e7431 */ /* 0x000fd800000001ff */
[----:B------:R-:W-:Y:S05]  /*20d0*/  @!P1 BRA `(.L_x_9937) ;  /* 0x0000000000149947 */ /* 0x000fea0003800000 */
[----:B------:R-:W-:-:S04]  /*20e0*/  IADD3 R32, PT, PT, R4, UR4, RZ ;  /* 0x0000000404207c10 */ /* 0x000fc8000fffe0ff */
[----:B------:R-:W-:-:S05]  /*20f0*/  LEA R32, R32, UR6, 0x2 ;  /* 0x0000000620207c11 */ /* 0x000fca000f8e10ff */
[----:B------:R2:W3:Y:S01]  /*2100*/  LDS R110, [R32+0x838] ;  /* 0x00083800206e7984 */ /* 0x0004e20000000800 */
[----:B------:R-:W-:Y:S05]  /*2110*/  BRA `(.L_x_9937) ;  /* 0x0000000000047947 */ /* 0x000fea0003800000 */
.L_x_9936:
[----:B------:R0:W1:Y:S02]  /*2120*/  LDS R110, [R94+UR5+0x103c] ;  /* 0x00103c055e6e7984 */ /* 0x0000640008000800 */
.L_x_9937:
[----:B------:R-:W-:Y:S05]  /*2130*/  BSYNC.RECONVERGENT B0 ;  /* 0x0000000000007941 */ /* 0x000fea0003800200 */
.L_x_9935:
[----:B--2---:R-:W2:Y:S01]  /*2140*/  @P0 LDC R32, c[0x0][0x38c] ;  /* 0x0000e300ff200b82 */ /* 0x004ea20000000800 */
[----:B------:R-:W-:Y:S02]  /*2150*/  IMAD.MOV.U32 R37, RZ, RZ, RZ ;  /* 0x000000ffff257224 */ /* 0x000fe400078e00ff */
        /* <DEDUP_REMOVED lines=8> */
[----:B------:R-:W-:Y:S01]  /*21e0*/  FFMA.FTZ R34, R39, R34, R112 ;  /* 0x0000002227227223 */ /* 0x000fe20000010070 */
[----:B------:R-:W-:Y:S01]  /*21f0*/  ISETP.GT.U32.AND P4, PT, R86, 0x1d, PT ;  /* 0x0000001d5600780c */ /* 0x000fe20003f84070 */
[----:B------:R-:W-:Y:S01]  /*2200*/  ULEA UR7, UR4, UR6, 0x3 ;  /* 0x0000000604077291 */ /* 0x000fe2000f8e18ff */
[----:B------:R-:W-:Y:S01]  /*2210*/  FMUL.FTZ R122, R123, R32 ;  /* 0x000000207b7a7220 */ /* 0x000fe20000410000 */
[----:B------:R-:W-:Y:S01]  /*2220*/  FFMA.FTZ R32, R39, R89, R114 ;  /* 0x0000005927207223 */ /* 0x000fe20000010072 */
[----:B------:R-:W-:Y:S01]  /*2230*/  FFMA.FTZ R88, R123, R34, R0 ;  /* 0x000000227b587223 */ /* 0x000fe20000010000 */
[----:B------:R-:W-:Y:S01]  /*2240*/  FMUL.FTZ R34, R36, R123 ;  /* 0x0000007b24227220 */ /* 0x000fe20000410000 */
[----:B------:R-:W-:Y:S01]  /*2250*/  ISETP.GT.U32.AND P5, PT, R86, 0x17, PT ;  /* 0x000000175600780c */ /* 0x000fe20003fa4070 */
[----:B------:R-:W1:Y:S01]  /*2260*/  SHFL.DOWN PT, R89, R122, 0x1, 0x1f ;  /* 0x08201f007a597f89 */ /* 0x000e6200000e0000 */
[----:B------:R-:W-:Y:S01]  /*2270*/  FFMA.FTZ R32, R33, R32, R118 ;  /* 0x0000002021207223 */ /* 0x000fe20000010076 */
[----:B------:R-:W-:Y:S01]  /*2280*/  MOV R131, R88 ;  /* 0x0000005800837202 */ /* 0x000fe20000000f00 */
[----:B------:R-:W-:Y:S01]  /*2290*/  FMUL.FTZ R34, R39, R34 ;  /* 0x0000002227227220 */ /* 0x000fe20000410000 */
[----:B------:R-:W3:Y:S01]  /*22a0*/  SHFL.DOWN PT, R120, R88, 0x1, 0x1f ;  /* 0x08201f0058787f89 */ /* 0x000ee200000e0000 */
[----:B------:R-:W-:Y:S01]  /*22b0*/  IMAD.WIDE.U32 R128, R76, UR4, R80 ;  /* 0x000000044c807c25 */ /* 0x000fe2000f8e0050 */
[----:B------:R-:W-:Y:S03]  /*22c0*/  BSSY.RECONVERGENT B0, `(.L_x_9938) ;  /* 0x0000081000007945 */ /* 0x000fe60003800200 */
[----:B--2---:R-:W-:Y:S01]  /*22d0*/  FMUL.FTZ R85, R33, R34 ;  /* 0x0000002221557220 */ /* 0x004fe20000410000 */
[----:B------:R-:W2:Y:S04]  /*22e0*/  SHFL.UP PT, R84, R32, 0x1, RZ ;  /* 0x0420000020547989 */ /* 0x000ea800000e00ff */
[----:B------:R-:W5:Y:S01]  /*22f0*/  SHFL.UP PT, R34, R85, 0x1, RZ ;  /* 0x0420000055227989 */ /* 0x000f6200000e00ff */
[----:B-1----:R-:W-:Y:S01]  /*2300*/  @P1 FMUL.FTZ R89, R89, R122 ;  /* 0x0000007a59591220 */ /* 0x002fe20000410000 */
[----:B---3--:R-:W-:-:S04]  /*2310*/  @P1 FFMA.FTZ R131, R122, R120, R131 ;  /* 0x000000787a831223 */ /* 0x008fc80000010083 */
[----:B------:R-:W-:Y:S02]  /*2320*/  @P1 MOV R122, R89 ;  /* 0x00000059007a1202 */ /* 0x000fe40000000f00 */
[----:B------:R-:W-:Y:S01]  /*2330*/  ISETP.GE.AND P1, PT, R42, 0x1, PT ;  /* 0x000000012a00780c */ /* 0x000fe20003f26270 */
[C---:B--2---:R-:W-:Y:S02]  /*2340*/  FFMA.FTZ R89, R85.reuse, R84, R32 ;  /* 0x0000005455597223 */ /* 0x044fe40000010020 */
[----:B------:R-:W1:Y:S03]  /*2350*/  SHFL.DOWN PT, R121, R122, 0x2, 0x1f ;  /* 0x08401f007a797f89 */ /* 0x000e6600000e0000 */
[----:B------:R-:W-:Y:S02]  /*2360*/  FSEL R32, R32, R89, !P1 ;  /* 0x0000005920207208 */ /* 0x000fe40004800000 */
[----:B------:R-:W2:Y:S04]  /*2370*/  SHFL.DOWN PT, R89, R131, 0x2, 0x1f ;  /* 0x08401f0083597f89 */ /* 0x000ea800000e0000 */
[----:B------:R-:W3:Y:S01]  /*2380*/  SHFL.UP PT, R84, R32, 0x2, RZ ;  /* 0x0440000020547989 */ /* 0x000ee200000e00ff */
[----:B-----5:R-:W-:Y:S01]  /*2390*/  @P1 FMUL.FTZ R85, R85, R34 ;  /* 0x0000002255551220 */ /* 0x020fe20000410000 */
[----:B------:R-:W-:-:S04]  /*23a0*/  ISETP.GE.AND P1, PT, R42, 0x2, PT ;  /* 0x000000022a00780c */ /* 0x000fc80003f26270 */
[----:B------:R-:W5:Y:S01]  /*23b0*/  SHFL.UP PT, R34, R85, 0x2, RZ ;  /* 0x0440000055227989 */ /* 0x000f6200000e00ff */
[C---:B-1----:R-:W-:Y:S01]  /*23c0*/  @!P4 FMUL.FTZ R88, R122.reuse, R121 ;  /* 0x000000797a58c220 */ /* 0x042fe20000410000 */
[----:B--2---:R-:W-:-:S04]  /*23d0*/  @!P4 FFMA.FTZ R131, R122, R89, R131 ;  /* 0x000000597a83c223 */ /* 0x004fc80000010083 */
[----:B------:R-:W-:Y:S02]  /*23e0*/  @!P4 MOV R122, R88 ;  /* 0x00000058007ac202 */ /* 0x000fe40000000f00 */
[----:B------:R-:W-:Y:S01]  /*23f0*/  ISETP.GT.U32.AND P4, PT, R86, 0x1b, PT ;  /* 0x0000001b5600780c */ /* 0x000fe20003f84070 */
[C---:B---3--:R-:W-:Y:S02]  /*2400*/  FFMA.FTZ R89, R85.reuse, R84, R32 ;  /* 0x0000005455597223 */ /* 0x048fe40000010020 */
[----:B------:R-:W1:Y:S03]  /*2410*/  SHFL.DOWN PT, R121, R122, 0x4, 0x1f ;  /* 0x08801f007a797f89 */ /* 0x000e6600000e0000 */
[----:B------:R-:W-:Y:S01]  /*2420*/  FSEL R84, R32, R89, !P1 ;  /* 0x0000005920547208 */ /* 0x000fe20004800000 */
[----:B-----5:R-:W-:Y:S01]  /*2430*/  @P1 FMUL.FTZ R85, R85, R34 ;  /* 0x0000002255551220 */ /* 0x020fe20000410000 */
[----:B------:R-:W2:Y:S01]  /*2440*/  SHFL.DOWN PT, R89, R131, 0x4, 0x1f ;  /* 0x08801f0083597f89 */ /* 0x000ea200000e0000 */
[----:B------:R-:W-:-:S03]  /*2450*/  ISETP.GE.AND P1, PT, R90, UR12, PT ;  /* 0x0000000c5a007c0c */ /* 0x000fc6000bf26270 */
[----:B------:R-:W3:Y:S01]  /*2460*/  SHFL.UP PT, R32, R84, 0x4, RZ ;  /* 0x0480000054207989 */ /* 0x000ee200000e00ff */
[----:B------:R-:W-:-:S03]  /*2470*/  ISETP.NE.OR P1, PT, R58, RZ, P1 ;  /* 0x000000ff3a00720c */ /* 0x000fc60000f25670 */
[----:B------:R-:W5:Y:S01]  /*2480*/  SHFL.UP PT, R34, R85, 0x4, RZ ;  /* 0x0480000055227989 */ /* 0x000f6200000e00ff */
[C---:B-1----:R-:W-:Y:S01]  /*2490*/  @!P4 FMUL.FTZ R88, R122.reuse, R121 ;  /* 0x000000797a58c220 */ /* 0x042fe20000410000 */
[----:B--2---:R-:W-:-:S04]  /*24a0*/  @!P4 FFMA.FTZ R131, R122, R89, R131 ;  /* 0x000000597a83c223 */ /* 0x004fc80000010083 */
[----:B------:R-:W-:Y:S01]  /*24b0*/  @!P4 MOV R122, R88 ;  /* 0x00000058007ac202 */ /* 0x000fe20000000f00 */
[----:B------:R-:W-:Y:S01]  /*24c0*/  HFMA2 R88, -RZ, RZ, 1.875, 0 ;  /* 0x3f800000ff587431 */ /* 0x000fe200000001ff */
        /* <DEDUP_REMOVED lines=23> */
[----:B-1----:R-:W-:-:S03]  /*2640*/  @!P4 FFMA.FTZ R131, R122, R124, R131 ;  /* 0x0000007c7a83c223 */ /* 0x002fc60000010083 */
[----:B------:R-:W-:Y:S04]  /*2650*/  SHFL.IDX PT, R34, R89, RZ, 0x1f ;  /* 0x00001fff59227589 */ /* 0x000fe800000e0000 */
[----:B------:R-:W-:Y:S01]  /*2660*/  SHFL.DOWN PT, R125, R131, 0x1, 0x1f ;  /* 0x08201f00837d7f89 */ /* 0x000fe200000e0000 */
[----:B--2---:R-:W-:-:S04]  /*2670*/  @!P4 FMUL.FTZ R121, R122, R121 ;  /* 0x000000797a79c220 */ /* 0x004fc80000410000 */
[----:B------:R-:W-:Y:S02]  /*2680*/  @!P4 IMAD.MOV.U32 R122, RZ, RZ, R121 ;  /* 0x000000ffff7ac224 */ /* 0x000fe400078e0079 */
[----:B---3--:R-:W-:-:S03]  /*2690*/  FFMA.FTZ R121, R85, R84, R32 ;  /* 0x0000005455797223 */ /* 0x008fc60000010020 */
[----:B------:R-:W1:Y:S01]  /*26a0*/  SHFL.DOWN PT, R84, R122, 0x1, 0x1f ;  /* 0x08201f007a547f89 */ /* 0x000e6200000e0000 */
[----:B-----5:R-:W-:Y:S01]  /*26b0*/  @P1 FMUL.FTZ R85, R85, R120 ;  /* 0x0000007855551220 */ /* 0x020fe20000410000 */
[----:B------:R-:W-:Y:S02]  /*26c0*/  FSEL R120, R32, R121, !P1 ;  /* 0x0000007920787208 */ /* 0x000fe40004800000 */
[----:B------:R-:W-:Y:S01]  /*26d0*/  ISETP.NE.AND P1, PT, R58, 0x1f, PT ;  /* 0x0000001f3a00780c */ /* 0x000fe20003f25270 */
[----:B------:R-:W-:Y:S04]  /*26e0*/  SHFL.IDX PT, R121, R131, RZ, 0x1f ;  /* 0x00001fff83797589 */ /* 0x000fe800000e0000 */
[----:B------:R-:W-:Y:S04]  /*26f0*/  SHFL.UP PT, R85, R85, 0x1, RZ ;  /* 0x0420000055557989 */ /* 0x000fe800000e00ff */
[----:B------:R-:W-:Y:S04]  /*2700*/  SHFL.UP PT, R120, R120, 0x1, RZ ;  /* 0x0420000078787989 */ /* 0x000fe800000e00ff */
[----:B------:R-:W2:Y:S01]  /*2710*/  SHFL.IDX PT, R32, R122, RZ, 0x1f ;  /* 0x00001fff7a207589 */ /* 0x000ea200000e0000 */
[----:B-1----:R-:W-:Y:S01]  /*2720*/  @P1 FFMA.FTZ R34, R84, R34, R125 ;  /* 0x0000002254221223 */ /* 0x002fe2000001007d */
[----:B------:R-:W-:Y:S01]  /*2730*/  LEA R126, P1, R128, UR8, 0x2 ;  /* 0x00000008807e7c11 */ /* 0x000fe2000f8210ff */
[----:B------:R-:W-:-:S04]  /*2740*/  IMAD.WIDE.U32 R124, R78, UR4, R82 ;  /* 0x000000044e7c7c25 */ /* 0x000fc8000f8e0052 */
[----:B------:R-:W-:Y:S01]  /*2750*/  FFMA.FTZ R110, R34, R110, R119 ;  /* 0x0000006e226e7223 */ /* 0x000fe20000010077 */
[----:B------:R-:W-:Y:S01]  /*2760*/  IMAD R119, R77, UR4, R129 ;  /* 0x000000044d777c24 */ /* 0x000fe2000f8e0281 */
[----:B------:R-:W-:Y:S01]  /*2770*/  LEA R84, P4, R124, UR10, 0x2 ;  /* 0x0000000a7c547c11 */ /* 0x000fe2000f8810ff */
[----:B------:R-:W-:-:S03]  /*2780*/  IMAD R34, R79, UR4, R125 ;  /* 0x000000044f227c24 */ /* 0x000fc6000f8e027d */
[----:B------:R-:W-:Y:S01]  /*2790*/  LEA.HI.X R127, R128, UR9, R119, 0x2, P1 ;  /* 0x00000009807f7c11 */ /* 0x000fe200088f1477 */
[----:B------:R-:W-:Y:S01]  /*27a0*/  FFMA.FTZ R119, R33, R110, R38 ;  /* 0x0000006e21777223 */ /* 0x000fe20000010026 */
[----:B------:R-:W-:-:S03]  /*27b0*/  ISETP.NE.AND P1, PT, R58, RZ, PT ;  /* 0x000000ff3a00720c */ /* 0x000fc60003f25270 */
[----:B------:R-:W-:Y:S01]  /*27c0*/  FFMA.FTZ R112, R39, R119, R112 ;  /* 0x0000007727707223 */ /* 0x000fe20000010070 */
[C---:B--2---:R-:W-:Y:S01]  /*27d0*/  FFMA.FTZ R89, R32.reuse, R89, R121 ;  /* 0x0000005920597223 */ /* 0x044fe20000010079 */
[----:B------:R-:W-:Y:S02]  /*27e0*/  FMUL.FTZ R88, R32, R88 ;  /* 0x0000005820587220 */ /* 0x000fe40000410000 */
[----:B------:R-:W-:Y:S01]  /*27f0*/  FFMA.FTZ R121, R123, R112, R0 ;  /* 0x000000707b797223 */ /* 0x000fe20000010000 */
[----:B------:R-:W-:-:S03]  /*2800*/  FMUL.FTZ R122, R112, R31 ;  /* 0x0000001f707a7220 */ /* 0x000fc60000410000 */
[----:B------:R-:W-:Y:S02]  /*2810*/  FMUL.FTZ R32, R121, R40 ;  /* 0x0000002879207220 */ /* 0x000fe40000410000 */
[----:B------:R-:W-:Y:S04]  /*2820*/  @!P1 STS.64 [UR7+0x10b8], R88 ;  /* 0x0010b858ff009988 */ /* 0x000fe80008000a07 */
[----:B----4-:R-:W1:Y:S02]  /*2830*/  SHFL.IDX PT, R37, R37, RZ, 0x1f ;  /* 0x00001fff25257589 */ /* 0x010e6400000e0000 */
[----:B-1----:R-:W-:Y:S01]  /*2840*/  @P3 FFMA.FTZ R37, R85, R37, R120 ;  /* 0x0000002555253223 */ /* 0x002fe20000010078 */
[----:B------:R-:W-:Y:S01]  /*2850*/  LEA.HI.X R85, R124, UR11, R34, 0x2, P4 ;  /* 0x0000000b7c557c11 */ /* 0x000fe2000a0f1422 */
[----:B------:R-:W-:-:S02]  /*2860*/  FMUL.FTZ R34, R119, R30 ;  /* 0x0000001e77227220 */ /* 0x000fc40000410000 */
[----:B------:R-:W-:Y:S01]  /*2870*/  FFMA.FTZ R37, R36, R37, R35 ;  /* 0x0000002524257223 */ /* 0x000fe20000010023 */
[----:B------:R-:W-:-:S03]  /*2880*/  IADD3 R36, PT, PT, -R10, UR13, RZ ;  /* 0x0000000d0a247c10 */ /* 0x000fc6000fffe1ff */
[----:B------:R-:W-:Y:S01]  /*2890*/  FFMA.FTZ R38, R123, R37, R116 ;  /* 0x000000257b267223 */ /* 0x000fe20000010074 */
[----:B------:R-:W-:Y:S01]  /*28a0*/  FADD.FTZ R0, -R35, R37 ;  /* 0x0000002523007221 */ /* 0x000fe20000010100 */
[----:B------:R-:W-:Y:S01]  /*28b0*/  FMUL.FTZ R123, R110, R29 ;  /* 0x0000001d6e7b7220 */ /* 0x000fe20000410000 */
[----:B------:R-:W-:Y:S01]  /*28c0*/  ISETP.GE.AND P3, PT, R36, 0x1, PT ;  /* 0x000000012400780c */ /* 0x000fe20003f66270 */
[----:B------:R-:W-:Y:S01]  /*28d0*/  FFMA.FTZ R39, R39, R38, R114 ;  /* 0x0000002627277223 */ /* 0x000fe20000010072 */
[----:B------:R-:W-:Y:S01]  /*28e0*/  FADD.FTZ R116, -R116, R38 ;  /* 0x0000002674747221 */ /* 0x000fe20000010100 */
[----:B------:R-:W-:Y:S01]  /*28f0*/  FFMA.FTZ R125, R0, R32, RZ ;  /* 0x00000020007d7223 */ /* 0x000fe200000100ff */
[----:B------:R-:W-:Y:S01]  /*2900*/  FMUL.FTZ R35, R26, R123 ;  /* 0x0000007b1a237220 */ /* 0x000fe20000410000 */
[----:B------:R-:W-:Y:S01]  /*2910*/  FADD.FTZ R114, -R114, R39 ;  /* 0x0000002772727221 */ /* 0x000fe20000010100 */
[----:B------:R-:W-:Y:S01]  /*2920*/  FFMA.FTZ R120, R33, R39, R118 ;  /* 0x0000002721787223 */ /* 0x000fe20000010076 */
[-C--:B------:R-:W-:Y:S01]  /*2930*/  FFMA.FTZ R125, R116, R122.reuse, R125 ;  /* 0x0000007a747d7223 */ /* 0x080fe2000001007d */
[----:B------:R-:W-:Y:S01]  /*2940*/  FMUL.FTZ R33, R28, R122 ;  /* 0x0000007a1c217220 */ /* 0x000fe20000410000 */
[----:B------:R-:W-:Y:S01]  /*2950*/  FMUL.FTZ R32, R27, R32 ;  /* 0x000000201b207220 */ /* 0x000fe20000410000 */
[----:B------:R-:W-:Y:S01]  /*2960*/  ISETP.GE.AND P4, PT, R36, 0x21, PT ;  /* 0x000000212400780c */ /* 0x000fe20003f86270 */
[-C--:B------:R-:W-:Y:S01]  /*2970*/  FFMA.FTZ R125, R114, R34.reuse, R125 ;  /* 0x00000022727d7223 */ /* 0x080fe2000001007d */
[----:B------:R-:W-:Y:S01]  /*2980*/  FMUL.FTZ R34, R25, R34 ;  /* 0x0000002219227220 */ /* 0x000fe20000410000 */
[----:B------:R-:W-:Y:S01]  /*2990*/  ISETP.GE.AND P5, PT, R36, 0x41, PT ;  /* 0x000000412400780c */ /* 0x000fe20003fa6270 */
[----:B------:R-:W-:Y:S01]  /*29a0*/  FADD.FTZ R118, -R118, R120 ;  /* 0x0000007876767221 */ /* 0x000fe20000010100 */
[----:B------:R-:W-:Y:S01]  /*29b0*/  ISETP.GE.AND P6, PT, R36, 0x61, PT ;  /* 0x000000612400780c */ /* 0x000fe20003fc6270 */
[----:B------:R-:W-:Y:S01]  /*29c0*/  FMUL.FTZ R36, R24, R37 ;  /* 0x0000002518247220 */ /* 0x000fe20000410000 */
[----:B------:R1:W-:Y:S01]  /*29d0*/  STS.128 [R92+0x200], R32 ;  /* 0x000200205c007388 */ /* 0x0003e20000000c00 */
[----:B------:R-:W-:Y:S01]  /*29e0*/  FMUL.FTZ R37, R23, R38 ;  /* 0x0000002617257220 */ /* 0x000fe20000410000 */
[----:B------:R-:W-:Y:S01]  /*29f0*/  FMUL.FTZ R38, R22, R39 ;  /* 0x0000002716267220 */ /* 0x000fe20000410000 */
[----:B------:R-:W-:Y:S01]  /*2a00*/  FMUL.FTZ R39, R21, R120 ;  /* 0x0000007815277220 */ /* 0x000fe20000410000 */
[----:B------:R-:W-:Y:S01]  /*2a10*/  BAR.SYNC.DEFER_BLOCKING 0x0 ;  /* 0x0000000000007b1d */ /* 0x000fe20000010000 */
[----:B------:R-:W-:-:S05]  /*2a20*/  FFMA.FTZ R125, R118, R123, R125 ;  /* 0x0000007b767d7223 */ /* 0x000fca000001007d */
        /* <DEDUP_REMOVED lines=10> */
.L_x_9939:
[----:B------:R-:W-:Y:S05]  /*2ad0*/  BSYNC.RECONVERGENT B0 ;  /* 0x0000000000007941 */ /* 0x000fea0003800200 */
.L_x_9938:
[----:B-12---:R1:W2:Y:S01]  /*2ae0*/  LDS R33, [R48+0x280] ;  /* 0x0002800030217984 */ /* 0x0062a20000000800 */
[----:B------:R-:W-:Y:S04]  /*2af0*/  BSSY.RECONVERGENT B0, `(.L_x_9940) ;  /* 0x0000004000007945 */ /* 0x000fe80003800200 */
[----:B------:R-:W-:Y:S05]  /*2b00*/  @!P4 BRA `(.L_x_9941) ;  /* 0x000000000008c947 */ /* 0x000fea0003800000 */
[----:B---3--:R3:W-:Y:S04]  /*2b10*/  REDG.E.ADD.F32.FTZ.RN.STRONG.GPU desc[UR16][R126.64+0x80], R129 ;  /* 0x000080817e0079a6 */ /* 0x0087e8000c12f310 */
[----:B--2---:R3:W-:Y:S02]  /*2b20*/  REDG.E.ADD.F32.FTZ.RN.STRONG.GPU desc[UR16][R84.64+0x80], R33 ;  /* 0x00008021540079a6 */ /* 0x0047e4000c12f310 */
.L_x_9941:
[----:B------:R-:W-:Y:S05]  /*2b30*/  BSYNC.RECONVERGENT B0 ;  /* 0x0000000000007941 */ /* 0x000fea0003800200 */
.L_x_9940:
[----:B--23--:R2:W3:Y:S01]  /*2b40*/  LDS R33, [R48+0x300] ;  /* 0x0003000030217984 */ /* 0x00c4e20000000800 */
[----:B------:R-:W-:Y:S04]  /*2b50*/  BSSY.RECONVERGENT B0, `(.L_x_9942) ;  /* 0x0000004000007945 */ /* 0x000fe80003800200 */
[----:B------:R-:W-:Y:S05]  /*2b60*/  @!P5 BRA `(.L_x_9943) ;  /* 0x000000000008d947 */ /* 0x000fea0003800000 */
[----:B----4-:R4:W-:Y:S04]  /*2b70*/  REDG.E.ADD.F32.FTZ.RN.STRONG.GPU desc[UR16][R126.64+0x100], R131 ;  /* 0x000100837e0079a6 */ /* 0x0109e8000c12f310 */
[----:B---3--:R4:W-:Y:S02]  /*2b80*/  REDG.E.ADD.F32.FTZ.RN.STRONG.GPU desc[UR16][R84.64+0x100], R33 ;  /* 0x00010021540079a6 */ /* 0x0089e4000c12f310 */
.L_x_9943:
[----:B------:R-:W-:Y:S05]  /*2b90*/  BSYNC.RECONVERGENT B0 ;  /* 0x0000000000007941 */ /* 0x000fea0003800200 */
.L_x_9942:
[----:B---34-:R3:W4:Y:S01]  /*2ba0*/  LDS R33, [R48+0x380] ;  /* 0x0003800030217984 */ /* 0x0187220000000800 */
[----:B------:R-:W-:Y:S04]  /*2bb0*/  BSSY.RECONVERGENT B0, `(.L_x_9944) ;  /* 0x0000004000007945 */ /* 0x000fe80003800200 */
[----:B------:R-:W-:Y:S05]  /*2bc0*/  @!P6 BRA `(.L_x_9945) ;  /* 0x000000000008e947 */ /* 0x000fea0003800000 */
[----:B0-----:R0:W-:Y:S04]  /*2bd0*/  REDG.E.ADD.F32.FTZ.RN.STRONG.GPU desc[UR16][R126.64+0x180], R89 ;  /* 0x000180597e0079a6 */ /* 0x0011e8000c12f310 */
[----:B----4-:R0:W-:Y:S02]  /*2be0*/  REDG.E.ADD.F32.FTZ.RN.STRONG.GPU desc[UR16][R84.64+0x180], R33 ;  /* 0x00018021540079a6 */ /* 0x0101e4000c12f310 */
.L_x_9945:
[----:B------:R-:W-:Y:S05]  /*2bf0*/  BSYNC.RECONVERGENT B0 ;  /* 0x0000000000007941 */ /* 0x000fea0003800200 */
.L_x_9944:
[----:B------:R-:W5:Y:S01]  /*2c00*/  SHFL.DOWN P3, R34, R125, 0x1, 0x1f ;  /* 0x08201f007d227f89 */ /* 0x000f620000060000 */
[----:B------:R-:W-:Y:S01]  /*2c10*/  ISETP.NE.AND P4, PT, R42, RZ, PT ;  /* 0x000000ff2a00720c */ /* 0x000fe20003f85270 */
[-C--:B------:R-:W-:Y:S01]  /*2c20*/  FMUL.FTZ R108, R108, R119.reuse ;  /* 0x000000776c6c7220 */ /* 0x080fe20000410000 */
        /* <DEDUP_REMOVED lines=14> */
[----:B0-----:R-:W-:-:S05]  /*2d10*/  @P3 FADD R33, R34, R33 ;  /* 0x0000002122213221 */ /* 0x001fca0000000000 */
[----:B------:R-:W0:Y:S02]  /*2d20*/  SHFL.DOWN P3, R36, R33, 0x4, 0x1f ;  /* 0x08801f0021247f89 */ /* 0x000e240000060000 */
[----:B0-----:R-:W-:Y:S01]  /*2d30*/  @P3 FADD R36, R33, R36 ;  /* 0x0000002421243221 */ /* 0x001fe20000000000 */
[C---:B------:R-:W-:Y:S01]  /*2d40*/  FMUL.FTZ R33, R3.reuse, R112 ;  /* 0x0000007003217220 */ /* 0x040fe20000410000 */
[----:B------:R-:W-:-:S03]  /*2d50*/  FMUL.FTZ R3, R3, R121 ;  /* 0x0000007903037220 */ /* 0x000fc60000410000 */
[----:B------:R-:W0:Y:S01]  /*2d60*/  SHFL.DOWN P3, R37, R36, 0x8, 0x1f ;  /* 0x09001f0024257f89 */ /* 0x000e220000060000 */
[----:B------:R-:W-:Y:S01]  /*2d70*/  FMUL.FTZ R33, R116, R33 ;  /* 0x0000002174217220 */ /* 0x000fe20000410000 */
[----:B------:R-:W-:-:S03]  /*2d80*/  FMUL.FTZ R0, R0, R3 ;  /* 0x0000000300007220 */ /* 0x000fc60000410000 */
        /* <DEDUP_REMOVED lines=19> */
.L_x_9947:
[----:B------:R-:W-:Y:S05]  /*2ec0*/  BSYNC.RECONVERGENT B0 ;  /* 0x0000000000007941 */ /* 0x000fea0003800200 */
.L_x_9946:
[----:B------:R-:W-:-:S04]  /*2ed0*/  UIADD3 UR4, UPT, UPT, UR4, 0x1, URZ ;  /* 0x0000000104047890 */ /* 0x000fc8000fffe0ff */
[----:B------:R-:W-:-:S09]  /*2ee0*/  UISETP.GE.AND UP0, UPT, UR4, UR14, UPT ;  /* 0x0000000e0400728c */ /* 0x000fd2000bf06270 */
[----:B------:R-:W-:Y:S05]  /*2ef0*/  BRA.U !UP0, `(.L_x_9948) ;  /* 0xffffffe908f47547 */ /* 0x000fea000b83ffff */
.L_x_9934:
[----:B------:R-:W-:Y:S01]  /*2f00*/  BAR.SYNC.DEFER_BLOCKING 0x0 ;  /* 0x0000000000007b1d */ /* 0x000fe20000010000 */
[-C--:B------:R-:W-:Y:S02]  /*2f10*/  ISETP.GE.AND P0, PT, R91, R44.reuse, PT ;  /* 0x0000002c5b00720c */ /* 0x080fe40003f06270 */
[-C--:B------:R-:W-:Y:S02]  /*2f20*/  ISETP.GE.AND P1, PT, R87, R44.reuse, PT ;  /* 0x0000002c5700720c */ /* 0x080fe40003f26270 */
[-C--:B------:R-:W-:Y:S01]  /*2f30*/  ISETP.GE.AND P2, PT, R51, R44.reuse, PT ;  /* 0x0000002c3300720c */ /* 0x080fe20003f46270 */
[----:B------:R-:W5:Y:S01]  /*2f40*/  LDCU.64 UR8, c[0x0][0x500] ;  /* 0x0000a000ff0877ac */ /* 0x000f620008000a00 */
[----:B------:R-:W-:Y:S01]  /*2f50*/  ISETP.GE.AND P3, PT, R49, R44, PT ;  /* 0x0000002c3100720c */ /* 0x000fe20003f66270 */
[----:B------:R-:W0:Y:S01]  /*2f60*/  LDC.64 R22, c[0x0][0x518] ;  /* 0x00014600ff167b82 */ /* 0x000e220000000a00 */
[----:B------:R-:W-:Y:S01]  /*2f70*/  PRMT R0, RZ, 0x7610, R0 ;  /* 0x00007610ff007816 */ /* 0x000fe20000000000 */
[----:B------:R-:W1:Y:S01]  /*2f80*/  LDCU.64 UR10, c[0x0][0x550] ;  /* 0x0000aa00ff0a77ac */ /* 0x000e620008000a00 */
[----:B------:R-:W-:-:S02]  /*2f90*/  PRMT R2, RZ, 0x7610, R2 ;  /* 0x00007610ff027816 */ /* 0x000fc40000000002 */
        /* <DEDUP_REMOVED lines=21> */
[--C-:B------:R-:W-:Y:S01]  /*30f0*/  HADD2.F32 R5, -RZ, R7.reuse.H1_H1 ;  /* 0x30000007ff057230 */ /* 0x100fe20000004100 */
[----:B------:R-:W-:Y:S02]  /*3100*/  LDS.U16 R13, [R43+0x80] ;  /* 0x000080002b0d7984 */ /* 0x000fe40000000400 */
[--C-:B------:R-:W-:Y:S01]  /*3110*/  FADD.FTZ R8, R3, R104.reuse ;  /* 0x0000006803087221 */ /* 0x100fe20000010000 */
[----:B------:R-:W-:Y:S01]  /*3120*/  HADD2.F32 R3, -RZ, R6.H1_H1 ;  /* 0x30000006ff037230 */ /* 0x000fe20000004100 */
[----:B------:R-:W-:Y:S03]  /*3130*/  LDS.U16 R15, [R43+0xc0] ;  /* 0x0000c0002b0f7984 */ /* 0x000fe60000000400 */
[----:B------:R-:W-:Y:S01]  /*3140*/  FSETP.GTU.FTZ.AND P2, PT, R8, 20, PT ;  /* 0x41a000000800780b */ /* 0x000fe20003f5c000 */
[--C-:B------:R-:W-:Y:S01]  /*3150*/  FADD.FTZ R6, R3, R104.reuse ;  /* 0x0000006803067221 */ /* 0x100fe20000010000 */
[----:B------:R-:W-:Y:S01]  /*3160*/  HADD2.F32 R3, -RZ, R7.H0_H0 ;  /* 0x20000007ff037230 */ /* 0x000fe20000004100 */
[----:B------:R-:W-:Y:S01]  /*3170*/  @!P0 STS [UR6+0x100], R44 ;  /* 0x0001002cff008988 */ /* 0x000fe20008000806 */
[----:B------:R-:W-:Y:S03]  /*3180*/  BAR.SYNC.DEFER_BLOCKING 0x0 ;  /* 0x0000000000007b1d */ /* 0x000fe60000010000 */
[----:B------:R-:W-:Y:S01]  /*3190*/  FADD.FTZ R7, R3, R104 ;  /* 0x0000006803077221 */ /* 0x000fe20000010000 */
[----:B------:R-:W-:-:S04]  /*31a0*/  FSETP.GTU.FTZ.AND P3, PT, R6, 20, PT ;  /* 0x41a000000600780b */ /* 0x000fc80003f7c000 */
[----:B------:R-:W-:Y:S01]  /*31b0*/  FSETP.GTU.FTZ.AND P4, PT, R7, 20, PT ;  /* 0x41a000000700780b */ /* 0x000fe20003f9c000 */
[----:B------:R-:W-:Y:S01]  /*31c0*/  @!P2 FMUL.FTZ R0, R8, -1.4426950216293334961 ;  /* 0xbfb8aa3b0800a820 */ /* 0x000fe20000410000 */
[----:B------:R-:W-:Y:S01]  /*31d0*/  FADD.FTZ R8, R5, R104 ;  /* 0x0000006805087221 */ /* 0x000fe20000010000 */
[----:B------:R-:W2:Y:S04]  /*31e0*/  LDC.64 R2, c[0x0][0x4f8] ;  /* 0x00013e00ff027b82 */ /* 0x000ea80000000a00 */
[----:B------:R-:W3:Y:S01]  /*31f0*/  @!P2 MUFU.EX2 R0, R0 ;  /* 0x000000000000a308 */ /* 0x000ee20000000800 */
[----:B------:R-:W-:Y:S01]  /*3200*/  FSETP.GTU.FTZ.AND P1, PT, R8, 20, PT ;  /* 0x41a000000800780b */ /* 0x000fe20003f3c000 */
[----:B------:R-:W-:-:S04]  /*3210*/  @!P3 FMUL.FTZ R4, R6, -1.4426950216293334961 ;  /* 0xbfb8aa3b0604b820 */ /* 0x000fc80000410000 */
[----:B------:R-:W-:Y:S02]  /*3220*/  @!P4 FMUL.FTZ R5, R7, -1.4426950216293334961 ;  /* 0xbfb8aa3b0705c820 */ /* 0x000fe40000410000 */
[----:B------:R-:W4:Y:S01]  /*3230*/  @!P3 MUFU.EX2 R4, R4 ;  /* 0x000000040004b308 */ /* 0x000f220000000800 */
[----:B------:R-:W5:Y:S05]  /*3240*/  LDS R10, [UR6+0x100] ;  /* 0x00010006ff0a7984 */ /* 0x000f6a0008000800 */
[----:B------:R-:W-:Y:S02]  /*3250*/  @!P1 FMUL.FTZ R8, R8, -1.4426950216293334961 ;  /* 0xbfb8aa3b08089820 */ /* 0x000fe40000410000 */
        /* <DEDUP_REMOVED lines=20> */
[-C--:B------:R-:W-:Y:S01]  /*33a0*/  ISETP.GE.AND P2, PT, R87, R10.reuse, PT ;  /* 0x0000000a5700720c */ /* 0x080fe20003f46270 */
        /* <DEDUP_REMOVED lines=14> */
[----:B------:R-:W-:Y:S01]  /*3490*/  BAR.SYNC.DEFER_BLOCKING 0x0 ;  /* 0x0000000000007b1d */ /* 0x000fe20000010000 */
[----:B-1----:R-:W-:Y:S01]  /*34a0*/  @!P1 FMUL.FTZ R19, R19, R8 ;  /* 0x0000000813139220 */ /* 0x002fe20000410000 */
[----:B------:R-:W-:-:S04]  /*34b0*/  IADD3 R101, P5, PT, R101, -0x100, RZ ;  /* 0xffffff0065657810 */ /* 0x000fc80007fbe0ff */
[----:B------:R-:W-:Y:S01]  /*34c0*/  F2FP.F16.F32.PACK_AB R21, R19, R18 ;  /* 0x000000121315723e */ /* 0x000fe200000000ff */
[----:B------:R-:W-:Y:S01]  /*34d0*/  FADD.FTZ R18, R17, R18 ;  /* 0x0000001211127221 */ /* 0x000fe20000010000 */
[----:B------:R-:W-:-:S03]  /*34e0*/  IADD3.X R100, PT, PT, R100, -0x1, RZ, P5, !PT ;  /* 0xffffffff64647810 */ /* 0x000fc60002ffe4ff */
[----:B------:R-:W-:Y:S01]  /*34f0*/  FADD.FTZ R107, R18, R19 ;  /* 0x00000013126b7221 */ /* 0x000fe20000010000 */
        /* <DEDUP_REMOVED lines=12> */
[C---:B------:R-:W-:Y:S02]  /*35c0*/  IADD3 R3, P4, PT, R91.reuse, R2, RZ ;  /* 0x000000025b037210 */ /* 0x040fe40007f9e0ff */
[-C--:B-1----:R-:W-:Y:S02]  /*35d0*/  ISETP.GE.AND P0, PT, R91, R0.reuse, PT ;  /* 0x000000005b00720c */ /* 0x082fe40003f06270 */
[-C--:B------:R-:W-:Y:S02]  /*35e0*/  ISETP.GE.AND P1, PT, R87, R0.reuse, PT ;  /* 0x000000005700720c */ /* 0x080fe40003f26270 */
[-C--:B------:R-:W-:Y:S02]  /*35f0*/  ISETP.GE.AND P2, PT, R51, R0.reuse, PT ;  /* 0x000000003300720c */ /* 0x080fe40003f46270 */
[----:B------:R-:W-:Y:S02]  /*3600*/  ISETP.GE.AND P3, PT, R49, R0, PT ;  /* 0x000000003100720c */ /* 0x000fe40003f66270 */
[----:B------:R-:W-:-:S02]  /*3610*/  IADD3.X R0, PT, PT, RZ, R4, RZ, P4, !PT ;  /* 0x00000004ff007210 */ /* 0x000fc400027fe4ff */
        /* <DEDUP_REMOVED lines=17> */
.L_x_9925:
        /* <DEDUP_REMOVED lines=34> */
.L_x_9951:
[----:B------:R-:W-:Y:S05]  /*3950*/  BSYNC.RECONVERGENT B0 ;  /* 0x0000000000007941 */ /* 0x000fea0003800200 */
.L_x_9950:
        /* <DEDUP_REMOVED lines=26> */
.L_x_9953:
[----:B------:R-:W-:Y:S05]  /*3b00*/  BSYNC.RECONVERGENT B0 ;  /* 0x0000000000007941 */ /* 0x000fea0003800200 */
.L_x_9952:
[----:B------:R-:W-:Y:S05]  /*3b10*/  @P2 EXIT ;  /* 0x000000000000294d */ /* 0x000fea0003800000 */
[----:B------:R-:W2:Y:S01]  /*3b20*/  S2UR UR5, SR_CgaCtaId ;  /* 0x00000000000579c3 */ /* 0x000ea20000008800 */
[----:B0-----:R-:W-:Y:S01]  /*3b30*/  MOV R7, R12 ;  /* 0x0000000c00077202 */ /* 0x001fe20000000f00 */
[----:B------:R-:W-:Y:S01]  /*3b40*/  UMOV UR4, 0x400 ;  /* 0x0000040000047882 */ /* 0x000fe20000000000 */
[----:B------:R-:W0:Y:S01]  /*3b50*/  LDCU UR6, c[0x0][0x360] ;  /* 0x00006c00ff0677ac */ /* 0x000e220008000800 */
[----:B------:R-:W3:Y:S01]  /*3b60*/  LDCU.64 UR8, c[0x0][0x4b0] ;  /* 0x00009600ff0877ac */ /* 0x000ee20008000a00 */
[----:B------:R-:W4:Y:S02]  /*3b70*/  LDCU.64 UR10, c[0x0][0x530] ;  /* 0x0000a600ff0a77ac */ /* 0x000f240008000a00 */
[----:B0-234-:R-:W-:-:S12]  /*3b80*/  ULEA UR4, UR5, UR4, 0x18 ;  /* 0x0000000405047291 */ /* 0x01dfd8000f8ec0ff */
.L_x_9954:
        /* <DEDUP_REMOVED lines=15> */
.L_x_9955:
        /* <DEDUP_REMOVED lines=16> */
.L_x_10550:


//--------------------- .text._Z25selective_scan_bwd_kernelI32Selective_Scan_bwd_kernel_traitsILi32ELi4ELb0ELb1ELb1ELb1ELb1EN3c104HalfEfEEv12SSMParamsBwd --------------------------
	.section	.text._Z25selective_scan_bwd_kernelI32Selective_Scan_bwd_kernel_traitsILi32ELi4ELb0ELb1ELb1ELb1ELb1EN3c104HalfEfEEv12SSMParamsBwd,"ax",@progbits
	.align	128
        .global         _Z25selective_scan_bwd_kernelI32Selective_Scan_bwd_kernel_traitsILi32ELi4ELb0ELb1ELb1ELb1ELb1EN3c104HalfEfEEv12SSMParamsBwd
        .type           _Z25selective_scan_bwd_kernelI32Selective_Scan_bwd_kernel_traitsILi32ELi4ELb0ELb1ELb1ELb1ELb1EN3c104HalfEfEEv12SSMParamsBwd,@function
        .size           _Z25selective_scan_bwd_kernelI32Selective_Scan_bwd_kernel_traitsILi32ELi4ELb0ELb1ELb1ELb1ELb1EN3c104HalfEfEEv12SSMParamsBwd,(.L_x_10551 - _Z25selective_scan_bwd_kernelI32Selective_Scan_bwd_kernel_traitsILi32ELi4ELb0ELb1ELb1ELb1ELb1EN3c104HalfEfEEv12SSMParamsBwd)
        .other          _Z25selective_scan_bwd_kernelI32Selective_Scan_bwd_kernel_traitsILi32ELi4ELb0ELb1ELb1ELb1ELb1EN3c104HalfEfEEv12SSMParamsBwd,@"STO_CUDA_ENTRY STV_DEFAULT"
_Z25selective_scan_bwd_kernelI32Selective_Scan_bwd_kernel_traitsILi32ELi4ELb0ELb1ELb1ELb1ELb1EN3c104HalfEfEEv12SSMParamsBwd:
.text._Z25selective_scan_bwd_kernelI32Selective_Scan_bwd_kernel_traitsILi32ELi4ELb0ELb1ELb1ELb1ELb1EN3c104HalfEfEEv12SSMParamsBwd:
        /* <DEDUP_REMOVED lines=120> */
[----:B------:R-:W-:Y:S01]  /*0780*/  IMAD R109, R111, R21, R59 ;  /* 0x000000156f6d7224 */ /* 0x000fe200078e023b */
[----:B------:R-:W-:Y:S02]  /*0790*/  LEA.HI.X R101, R101, R23, R6, 0x1, P4 ;  /* 0x0000001765657211 */ /* 0x000fe400020f0c06 */
[----:B------:R-:W-:-:S02]  /*07a0*/  CS2R R106, SRZ ;  /* 0x00000000006a7805 */ /* 0x000fc4000001ff00 */
        /* <DEDUP_REMOVED lines=40> */
[----:B------:R-:W-:Y:S01]  /*0a30*/  IMAD R84, R56, -0xc, R3 ;  /* 0xfffffff438547824 */ /* 0x000fe200078e0203 */
[----:B------:R-:W-:-:S07]  /*0a40*/  IADD3 R47, PT, PT, R51, R47, RZ ;  /* 0x0000002f332f7210 */ /* 0x000fce0007ffe0ff */
.L_x_9981:
        /* <DEDUP_REMOVED lines=29> */
[----:B-1----:R-:W-:-:S06]  /*0c20*/  ULEA UR6, UR6, UR4, 0x18 ;  /* 0x0000000406067291 */ /* 0x002fcc000f8ec0ff */
[C---:B------:R-:W-:Y:S02]  /*0c30*/  LEA R43, R42.reuse, UR6, 0x1 ;  /* 0x000000062a2b7c11 */ /* 0x040fe4000f8e08ff */
[----:B------:R-:W-:-:S03]  /*0c40*/  LEA R41, R42, UR6, 0x3 ;  /* 0x000000062a297c11 */ /* 0x000fc6000f8e18ff */
[----:B--2---:R0:W-:Y:S04]  /*0c50*/  STS.U16 [R43], R0 ;  /* 0x000000002b007388 */ /* 0x0041e80000000400 */
[----:B---3--:R-:W-:Y:S04]  /*0c60*/  STS.U16 [R43+0x40], R4 ;  /* 0x000040042b007388 */ /* 0x008fe80000000400 */
[----:B----4-:R1:W-:Y:S04]  /*0c70*/  STS.U16 [R43+0x80], R6 ;  /* 0x000080062b007388 */ /* 0x0103e80000000400 */
[----:B------:R2:W-:Y:S01]  /*0c80*/  STS.U16 [R43+0xc0], R8 ;  /* 0x0000c0082b007388 */ /* 0x0005e20000000400 */
[----:B------:R-:W-:-:S03]  /*0c90*/  NOP ;  /* 0x0000000000007918 */ /* 0x000fc60000000000 */
[----:B------:R-:W-:Y:S01]  /*0ca0*/  LDS.64 R20, [R41] ;  /* 0x0000000029147984 */ /* 0x000fe20000000a00 */
[----:B0-----:R-:W-:Y:S01]  /*0cb0*/  PRMT R0, RZ, 0x7610, R0 ;  /* 0x00007610ff007816 */ /* 0x001fe20000000000 */
[----:B-1----:R-:W0:Y:S08]  /*0cc0*/  LDC.64 R6, c[0x0][0x410] ;  /* 0x00010400ff067b82 */ /* 0x002e300000000a00 */
[----:B------:R-:W-:Y:S01]  /*0cd0*/  BAR.SYNC.DEFER_BLOCKING 0x0 ;  /* 0x0000000000007b1d */ /* 0x000fe20000010000 */
[----:B------:R-:W-:-:S02]  /*0ce0*/  PRMT R16, RZ, 0x7610, R16 ;  /* 0x00007610ff107816 */ /* 0x000fc40000000010 */
[----:B------:R-:W-:Y:S02]  /*0cf0*/  PRMT R18, RZ, 0x7610, R18 ;  /* 0x00007610ff127816 */ /* 0x000fe40000000012 */
[----:B------:R-:W-:-:S03]  /*0d00*/  PRMT R22, RZ, 0x7610, R22 ;  /* 0x00007610ff167816 */ /* 0x000fc60000000016 */
[----:B------:R-:W1:Y:S01]  /*0d10*/  LDC.64 R4, c[0x0][0x418] ;  /* 0x00010600ff047b82 */ /* 0x000e620000000a00 */
[----:B------:R-:W3:Y:S04]  /*0d20*/  @!P0 LDG.E.U16 R2, desc[UR16][R62.64] ;  /* 0x000000103e028981 */ /* 0x000ee8000c1e1500 */
[----:B------:R-:W4:Y:S04]  /*0d30*/  @!P1 LDG.E.U16 R10, desc[UR16][R62.64+0x40] ;  /* 0x000040103e0a9981 */ /* 0x000f28000c1e1500 */
[----:B------:R-:W4:Y:S04]  /*0d40*/  @!P2 LDG.E.U16 R12, desc[UR16][R62.64+0x80] ;  /* 0x000080103e0ca981 */ /* 0x000f28000c1e1500 */
[----:B------:R-:W4:Y:S01]  /*0d50*/  @!P3 LDG.E.U16 R14, desc[UR16][R62.64+0xc0] ;  /* 0x0000c0103e0eb981 */ /* 0x000f22000c1e1500 */
[----:B--2---:R-:W-:-:S04]  /*0d60*/  IADD3 R8, P4, PT, R9, R100, RZ ;  /* 0x0000006409087210 */ /* 0x004fc80007f9e0ff */
[----:B------:R-:W-:Y:S01]  /*0d70*/  IADD3.X R9, PT, PT, RZ, R99, RZ, P4, !PT ;  /* 0x00000063ff097210 */ /* 0x000fe200027fe4ff */
[----:B---3--:R-:W-:Y:S04]  /*0d80*/  STS.U16 [R43], R2 ;  /* 0x000000022b007388 */ /* 0x008fe80000000400 */
[----:B----4-:R-:W-:Y:S04]  /*0d90*/  STS.U16 [R43+0x40], R10 ;  /* 0x0000400a2b007388 */ /* 0x010fe80000000400 */
[----:B------:R-:W-:Y:S04]  /*0da0*/  STS.U16 [R43+0x80], R12 ;  /* 0x0000800c2b007388 */ /* 0x000fe80000000400 */
[----:B------:R-:W-:Y:S01]  /*0db0*/  STS.U16 [R43+0xc0], R14 ;  /* 0x0000c00e2b007388 */ /* 0x000fe20000000400 */
[----:B------:R-:W-:-:S03]  /*0dc0*/  NOP ;  /* 0x0000000000007918 */ /* 0x000fc60000000000 */
[----:B------:R-:W2:Y:S01]  /*0dd0*/  LDS.64 R2, [R41] ;  /* 0x0000000029027984 */ /* 0x000ea20000000a00 */
        /* <DEDUP_REMOVED lines=50> */
.L_x_9958:
[----:B------:R-:W-:Y:S05]  /*1100*/  BSYNC.RECONVERGENT B0 ;  /* 0x0000000000007941 */ /* 0x000fea0003800200 */
.L_x_9957:
        /* <DEDUP_REMOVED lines=35> */
.L_x_9960:
[----:B------:R-:W-:Y:S05]  /*1340*/  BSYNC.RECONVERGENT B0 ;  /* 0x0000000000007941 */ /* 0x000fea0003800200 */
.L_x_9959:
        /* <DEDUP_REMOVED lines=36> */
.L_x_9962:
[----:B------:R-:W-:Y:S05]  /*1590*/  BSYNC.RECONVERGENT B0 ;  /* 0x0000000000007941 */ /* 0x000fea0003800200 */
.L_x_9961:
        /* <DEDUP_REMOVED lines=32> */
.L_x_9964:
[----:B------:R-:W-:Y:S05]  /*17a0*/  BSYNC.RECONVERGENT B0 ;  /* 0x0000000000007941 */ /* 0x000fea0003800200 */
.L_x_9963:
[----:B------:R-:W0:Y:S01]  /*17b0*/  LDCU.64 UR8, c[0x0][0x488] ;  /* 0x00009100ff0877ac */ /* 0x000e220008000a00 */
[----:B------:R-:W-:Y:S01]  /*17c0*/  IMAD R9, R7, UR18, R9 ;  /* 0x0000001207097c24 */ /* 0x000fe2000f8e0209 */
[----:B--2---:R-:W-:Y:S01]  /*17d0*/  PRMT R0, RZ, 0x7610, R0 ;  /* 0x00007610ff007816 */ /* 0x004fe20000000000 */
[----:B------:R-:W1:Y:S01]  /*17e0*/  LDC.64 R16, c[0x0][0x420] ;  /* 0x00010800ff107b82 */ /* 0x000e620000000a00 */
        /* <DEDUP_REMOVED lines=8> */
[----:B------:R-:W-:Y:S01]  /*1870*/  PRMT R22, RZ, 0x7610, R22 ;  /* 0x00007610ff167816 */ /* 0x000fe20000000016 */
[----:B------:R-:W4:Y:S01]  /*1880*/  LDCU.64 UR12, c[0x0][0x490] ;  /* 0x00009200ff0c77ac */ /* 0x000f220008000a00 */
[----:B------:R-:W-:-:S02]  /*1890*/  IADD3.X R5, PT, PT, RZ, R5, RZ, P4, !PT ;  /* 0x00000005ff057210 */ /* 0x000fc400027fe4ff */
[----:B0-----:R-:W-:-:S04]  /*18a0*/  LEA R8, P4, R6, UR8, 0x1 ;  /* 0x0000000806087c11 */ /* 0x001fc8000f8808ff */
[----:B------:R-:W-:Y:S01]  /*18b0*/  LEA.HI.X R9, R6, UR9, R5, 0x1, P4 ;  /* 0x0000000906097c11 */ /* 0x000fe2000a0f0c05 */
[----:B------:R-:W0:Y:S01]  /*18c0*/  LDCU.64 UR8, c[0x0][0x478] ;  /* 0x00008f00ff0877ac */ /* 0x000e220008000a00 */
[----:B------:R-:W5:Y:S01]  /*18d0*/  LDS.64 R4, [R41] ;  /* 0x0000000029047984 */ /* 0x000f620000000a00 */
[----:B------:R-:W-:Y:S06]  /*18e0*/  BAR.SYNC.DEFER_BLOCKING 0x0 ;  /* 0x0000000000007b1d */ /* 0x000fec0000010000 */
[----:B------:R-:W2:Y:S04]  /*18f0*/  @!P0 LDG.E.U16 R0, desc[UR16][R8.64] ;  /* 0x0000001008008981 */ /* 0x000ea8000c1e1500 */
[----:B------:R-:W4:Y:S04]  /*1900*/  @!P1 LDG.E.U16 R10, desc[UR16][R8.64+0x40] ;  /* 0x00004010080a9981 */ /* 0x000f28000c1e1500 */
[----:B------:R-:W4:Y:S04]  /*1910*/  @!P2 LDG.E.U16 R12, desc[UR16][R8.64+0x80] ;  /* 0x00008010080ca981 */ /* 0x000f28000c1e1500 */
[----:B------:R0:W4:Y:S01]  /*1920*/  @!P3 LDG.E.U16 R14, desc[UR16][R8.64+0xc0] ;  /* 0x0000c010080eb981 */ /* 0x000122000c1e1500 */
[----:B-1----:R-:W-:-:S04]  /*1930*/  IMAD.WIDE.U32 R6, R16, UR18, R2 ;  /* 0x0000001210067c25 */ /* 0x002fc8000f8e0002 */
[----:B------:R-:W-:Y:S02]  /*1940*/  IMAD R7, R17, UR18, R7 ;  /* 0x0000001211077c24 */ /* 0x000fe4000f8e0207 */
[C---:B---3--:R-:W-:Y:S01]  /*1950*/  IMAD.WIDE.U32 R6, R111.reuse, R18, R6 ;  /* 0x000000126f067225 */ /* 0x048fe200078e0006 */
[----:B0-----:R-:W-:Y:S02]  /*1960*/  PRMT R8, RZ, 0x7610, R8 ;  /* 0x00007610ff087816 */ /* 0x001fe40000000008 */
[----:B------:R-:W-:Y:S01]  /*1970*/  PRMT R18, RZ, 0x7610, R18 ;  /* 0x00007610ff127816 */ /* 0x000fe20000000012 */
[----:B------:R-:W-:Y:S01]  /*1980*/  IMAD R16, R111, R19, R7 ;  /* 0x000000136f107224 */ /* 0x000fe200078e0207 */
[----:B------:R-:W-:-:S04]  /*1990*/  IADD3 R7, P4, PT, R91, R6, RZ ;  /* 0x000000065b077210 */ /* 0x000fc80007f9e0ff */
[----:B------:R-:W-:Y:S02]  /*19a0*/  IADD3.X R16, PT, PT, RZ, R16, RZ, P4, !PT ;  /* 0x00000010ff107210 */ /* 0x000fe400027fe4ff */
[----:B------:R-:W-:-:S04]  /*19b0*/  LEA R6, P4, R7, UR8, 0x1 ;  /* 0x0000000807067c11 */ /* 0x000fc8000f8808ff */
[--C-:B------:R-:W-:Y:S01]  /*19c0*/  LEA.HI.X R7, R7, UR9, R16.reuse, 0x1, P4 ;  /* 0x0000000907077c11 */ /* 0x100fe2000a0f0c10 */
[--C-:B-----5:R-:W-:Y:S01]  /*19d0*/  HADD2.F32 R27, -RZ, R4.reuse.H0_H0 ;  /* 0x20000004ff1b7230 */ /* 0x120fe20000004100 */
[----:B------:R-:W-:Y:S01]  /*19e0*/  PRMT R16, RZ, 0x7610, R16 ;  /* 0x00007610ff107816 */ /* 0x000fe20000000010 */
[----:B------:R-:W-:Y:S01]  /*19f0*/  HADD2.F32 R28, -RZ, R4.H1_H1 ;  /* 0x30000004ff1c7230 */ /* 0x000fe20000004100 */
[----:B------:R-:W0:Y:S01]  /*1a00*/  LDCU.64 UR8, c[0x0][0x510] ;  /* 0x0000a200ff0877ac */ /* 0x000e220008000a00 */
[----:B--2---:R-:W-:Y:S04]  /*1a10*/  STS.U16 [R43], R0 ;  /* 0x000000002b007388 */ /* 0x004fe80000000400 */
[----:B----4-:R-:W-:Y:S04]  /*1a20*/  STS.U16 [R43+0x40], R10 ;  /* 0x0000400a2b007388 */ /* 0x010fe80000000400 */
        /* <DEDUP_REMOVED lines=8> */
[----:B------:R-:W5:Y:S01]  /*1ab0*/  @!P3 LDG.E.U16 R22, desc[UR16][R6.64+0xc0] ;  /* 0x0000c0100616b981 */ /* 0x000f62000c1e1500 */
        /* <DEDUP_REMOVED lines=19> */
[----:B------:R-:W-:Y:S01]  /*1bf0*/  FMUL.FTZ R0, R0, R13 ;  /* 0x0000000d00007220 */ /* 0x000fe20000410000 */
[----:B--2---:R1:W-:Y:S04]  /*1c00*/  STS.U16 [R43+0x40], R16 ;  /* 0x000040102b007388 */ /* 0x0043e80000000400 */
[----:B---3--:R-:W-:Y:S01]  /*1c10*/  STS.U16 [R43], R8 ;  /* 0x000000082b007388 */ /* 0x008fe20000000400 */
[----:B-1----:R-:W-:-:S03]  /*1c20*/  FMUL.FTZ R16, R12, -1.4426950216293334961 ;  /* 0xbfb8aa3b0c107820 */ /* 0x002fc60000410000 */
[----:B----4-:R1:W-:Y:S04]  /*1c30*/  STS.U16 [R43+0x80], R18 ;  /* 0x000080122b007388 */ /* 0x0103e80000000400 */
[----:B-----5:R-:W-:Y:S01]  /*1c40*/  STS.U16 [R43+0xc0], R22 ;  /* 0x0000c0162b007388 */ /* 0x020fe20000000400 */
        /* <DEDUP_REMOVED lines=30> */
[----:B------:R-:W-:-:S03]  /*1e30*/  FMUL.FTZ R23, R24, R23 ;  /* 0x0000001718177220 */ /* 0x000fc60000410000 */
[----:B------:R-:W-:Y:S02]  /*1e40*/  F2FP.F16.F32.PACK_AB R6, R7, R4 ;  /* 0x000000040706723e */ /* 0x000fe400000000ff */
[----:B------:R-:W-:Y:S01]  /*1e50*/  F2FP.F16.F32.PACK_AB R7, R23, R8 ;  /* 0x000000081707723e */ /* 0x000fe200000000ff */
[----:B------:R-:W-:Y:S08]  /*1e60*/  BAR.SYNC.DEFER_BLOCKING 0x0 ;  /* 0x0000000000007b1d */ /* 0x000ff00000010000 */
[----:B------:R-:W1:Y:S01]  /*1e70*/  LDC.64 R4, c[0x0][0x508] ;  /* 0x00014200ff047b82 */ /* 0x000e620000000a00 */
        /* <DEDUP_REMOVED lines=12> */
[----:B------:R-:W-:Y:S01]  /*1f40*/  IMAD R5, R111, UR9, R9 ;  /* 0x000000096f057c24 */ /* 0x000fe2000f8e0209 */
        /* <DEDUP_REMOVED lines=36> */
[C---:B------:R-:W-:Y:S02]  /*2190*/  IADD3 R3, P5, PT, R91.reuse, R2, RZ ;  /* 0x000000025b037210 */ /* 0x040fe40007fbe0ff */
        /* <DEDUP_REMOVED lines=8> */
[----:B------:R-:W-:-:S04]  /*2220*/  LEA R2, P5, R3, UR12, 0x1 ;  /* 0x0000000c03027c11 */ /* 0x000fc8000f8a08ff */
[----:B------:R-:W-:-:S05]  /*2230*/  LEA.HI.X R3, R3, UR13, R0, 0x1, P5 ;  /* 0x0000000d03037c11 */ /* 0x000fca000a8f0c00 */
[----:B------:R1:W-:Y:S04]  /*2240*/  @!P0 STG.E.U16 desc[UR16][R2.64], R9 ;  /* 0x0000000902008986 */ /* 0x0003e8000c101510 */
[----:B------:R1:W-:Y:S04]  /*2250*/  @!P2 STG.E.U16 desc[UR16][R2.64+0x40], R11 ;  /* 0x0000400b0200a986 */ /* 0x0003e8000c101510 */
[----:B------:R1:W-:Y:S04]  /*2260*/  @!P3 STG.E.U16 desc[UR16][R2.64+0x80], R13 ;  /* 0x0000800d0200b986 */ /* 0x0003e8000c101510 */
[----:B------:R1:W-:Y:S02]  /*2270*/  @!P4 STG.E.U16 desc[UR16][R2.64+0xc0], R17 ;  /* 0x0000c0110200c986 */ /* 0x0003e4000c101510 */
.L_x_9965:
[----:B------:R-:W2:Y:S01]  /*2280*/  LDCU UR4, c[0x0][0x38c] ;  /* 0x00007180ff0477ac */ /* 0x000ea20008000800 */
[--C-:B------:R-:W-:Y:S02]  /*2290*/  HADD2.F32 R24, -RZ, R20.reuse.H0_H0 ;  /* 0x20000014ff187230 */ /* 0x100fe40000004100 */
[----:B------:R-:W-:Y:S01]  /*22a0*/  FMUL.FTZ R28, R28, R15 ;  /* 0x0000000f1c1c7220 */ /* 0x000fe20000410000 */
[----:B0-----:R-:W-:Y:S02]  /*22b0*/  HADD2.F32 R23, -RZ, R20.H1_H1 ;  /* 0x30000014ff177230 */ /* 0x001fe40000004100 */
[----:B------:R-:W-:Y:S01]  /*22c0*/  FMUL.FTZ R25, R25, R18 ;  /* 0x0000001219197220 */ /* 0x000fe20000410000 */
[--C-:B------:R-:W-:Y:S02]  /*22d0*/  HADD2.F32 R22, -RZ, R21.reuse.H0_H0 ;  /* 0x20000015ff167230 */ /* 0x100fe40000004100 */
[----:B-1----:R-:W-:Y:S01]  /*22e0*/  FFMA.FTZ R3, R27, R24, R106 ;  /* 0x000000181b037223 */ /* 0x002fe2000001006a */
[----:B------:R-:W-:-:S02]  /*22f0*/  HADD2.F32 R21, -RZ, R21.H1_H1 ;  /* 0x30000015ff157230 */ /* 0x000fc40000004100 */
[----:B------:R-:W-:Y:S01]  /*2300*/  FMUL.FTZ R26, R26, R19 ;  /* 0x000000131a1a7220 */ /* 0x000fe20000410000 */
[----:B------:R-:W-:Y:S01]  /*2310*/  PRMT R20, RZ, 0x7610, R20 ;  /* 0x00007610ff147816 */ /* 0x000fe20000000014 */
[C---:B------:R-:W-:Y:S01]  /*2320*/  FFMA.FTZ R0, R28.reuse, R23, R3 ;  /* 0x000000171c007223 */ /* 0x040fe20000010003 */
[----:B------:R-:W-:Y:S02]  /*2330*/  CS2R R18, SRZ ;  /* 0x0000000000127805 */ /* 0x000fe4000001ff00 */
[----:B------:R-:W-:Y:S01]  /*2340*/  CS2R R16, SRZ ;  /* 0x0000000000107805 */ /* 0x000fe2000001ff00 */
[----:B------:R-:W-:Y:S01]  /*2350*/  FMUL.FTZ R15, R27, R110 ;  /* 0x0000006e1b0f7220 */ /* 0x000fe20000410000 */
[C---:B------:R-:W-:Y:S01]  /*2360*/  FFMA.FTZ R3, R25.reuse, R22, R0 ;  /* 0x0000001619037223 */ /* 0x040fe20000010000 */
        /* <DEDUP_REMOVED lines=21> */
[----:B------:R-:W2:Y:S01]  /*24c0*/  LDCU UR12, c[0x0][0x394] ;  /* 0x00007280ff0c77ac */ /* 0x000ea20008000800 */
[----:B------:R-:W-:Y:S01]  /*24d0*/  IADD3 R10, PT, PT, R46, R56, RZ ;  /* 0x000000382e0a7210 */ /* 0x000fe20007ffe0ff */
[----:B------:R-:W3:Y:S01]  /*24e0*/  LDC.64 R68, c[0x0][0x3c0] ;  /* 0x0000f000ff447b82 */ /* 0x000ee20000000a00 */
[----:B------:R-:W-:Y:S01]  /*24f0*/  ISETP.EQ.AND P0, PT, R56, RZ, P0 ;  /* 0x000000ff3800720c */ /* 0x000fe20000702270 */
[----:B------:R-:W4:Y:S01]  /*2500*/  LDCU UR14, c[0x0][0x38c] ;  /* 0x00007180ff0e77ac */ /* 0x000f220008000800 */
[----:B------:R-:W-:-:S02]  /*2510*/  LOP3.LUT R5, R5, 0x100, RZ, 0xc0, !PT ;  /* 0x0000010005057812 */ /* 0x000fc400078ec0ff */
[----:B------:R-:W-:Y:S01]  /*2520*/  LOP3.LUT R4, R4, 0x100, RZ, 0xc0, !PT ;  /* 0x0000010004047812 */ /* 0x000fe200078ec0ff */
[----:B------:R-:W0:Y:S01]  /*2530*/  LDCU UR13, c[0x0][0x388] ;  /* 0x00007100ff0d77ac */ /* 0x000e220008000800 */
[----:B------:R-:W-:Y:S01]  /*2540*/  IADD3.X R77, PT, PT, RZ, R48, RZ, P1, !PT ;  /* 0x00000030ff4d7210 */ /* 0x000fe20000ffe4ff */
[----:B------:R-:W0:Y:S01]  /*2550*/  LDC.64 R70, c[0x0][0x3e0] ;  /* 0x0000f800ff467b82 */ /* 0x000e220000000a00 */
[----:B------:R-:W-:Y:S01]  /*2560*/  IADD3.X R79, PT, PT, RZ, R47, RZ, P3, !PT ;  /* 0x0000002fff4f7210 */ /* 0x000fe20001ffe4ff */
[----:B------:R-:W0:Y:S01]  /*2570*/  LDCU.64 UR8, c[0x0][0x538] ;  /* 0x0000a700ff0877ac */ /* 0x000e220008000a00 */
[----:B------:R-:W0:Y:S05]  /*2580*/  LDCU.64 UR10, c[0x0][0x540] ;  /* 0x0000a800ff0a77ac */ /* 0x000e2a0008000a00 */
[----:B------:R-:W0:Y:S01]  /*2590*/  LDC.64 R72, c[0x0][0x4d0] ;  /* 0x00013400ff487b82 */ /* 0x000e220000000a00 */
[----:B------:R-:W-:-:S07]  /*25a0*/  UMOV UR4, URZ ;  /* 0x000000ff00047c82 */ /* 0x000fce0008000000 */
[----:B--2-4-:R-:W0:Y:S02]  /*25b0*/  LDC.64 R74, c[0x0][0x4f0] ;  /* 0x00013c00ff4a7b82 */ /* 0x014e240000000a00 */
.L_x_9980:
[----:B------:R-:W-:Y:S02]  /*25c0*/  MOV R2, R91 ;  /* 0x0000005b00027202 */ /* 0x000fe40000000f00 */
[----:B------:R-:W-:Y:S02]  /*25d0*/  MOV R3, RZ ;  /* 0x000000ff00037202 */ /* 0x000fe40000000f00 */
[-C--:B------:R-:W-:Y:S02]  /*25e0*/  ISETP.GE.AND P4, PT, R85, R44.reuse, PT ;  /* 0x0000002c5500720c */ /* 0x080fe40003f86270 */
[-C--:B------:R-:W-:Y:S01]  /*25f0*/  ISETP.GE.AND P3, PT, R89, R44.reuse, PT ;  /* 0x0000002c5900720c */ /* 0x080fe20003f66270 */
[----:B0--34-:R-:W-:Y:S01]  /*2600*/  IMAD.WIDE.U32 R32, R68, UR4, R2 ;  /* 0x0000000444207c25 */ /* 0x019fe2000f8e0002 */
[----:B------:R-:W-:-:S03]  /*2610*/  ISETP.GE.AND P1, PT, R49, R44, PT ;  /* 0x0000002c3100720c */ /* 0x000fc60003f26270 */
[----:B------:R-:W-:Y:S01]  /*2620*/  IMAD R0, R69, UR4, R33 ;  /* 0x0000000445007c24 */ /* 0x000fe2000f8e0221 */
[----:B------:R-:W-:-:S04]  /*2630*/  LEA R38, P5, R32, R98, 0x1 ;  /* 0x0000006220267211 */ /* 0x000fc800078a08ff */
[----:B------:R-:W-:-:S05]  /*2640*/  LEA.HI.X R39, R32, R97, R0, 0x1, P5 ;  /* 0x0000006120277211 */ /* 0x000fca00028f0c00 */
[----:B--2---:R-:W2:Y:S04]  /*2650*/  @!P2 LDG.E.U16 R86, desc[UR16][R38.64] ;  /* 0x000000102656a981 */ /* 0x004ea8000c1e1500 */
[----:B------:R-:W3:Y:S04]  /*2660*/  @!P4 LDG.E.U16 R82, desc[UR16][R38.64+0x80] ;  /* 0x000080102652c981 */ /* 0x000ee8000c1e1500 */
[----:B------:R-:W4:Y:S04]  /*2670*/  @!P3 LDG.E.U16 R81, desc[UR16][R38.64+0x40] ;  /* 0x000040102651b981 */ /* 0x000f28000c1e1500 */
[----:B------:R-:W5:Y:S01]  /*2680*/  @!P1 LDG.E.U16 R83, desc[UR16][R38.64+0xc0] ;  /* 0x0000c01026539981 */ /* 0x000f62000c1e1500 */
[----:B------:R-:W-:-:S02]  /*2690*/  MOV R32, R54 ;  /* 0x0000003600207202 */ /* 0x000fc40000000f00 */
[----:B------:R-:W-:-:S03]  /*26a0*/  MOV R33, R105 ;  /* 0x0000006900217202 */ /* 0x000fc60000000f00 */
        /* <DEDUP_REMOVED lines=32> */
[----:B------:R-:W-:Y:S01]  /*28b0*/  UMOV UR6, 0x400 ;  /* 0x0000040000067882 */ /* 0x000fe20000000000 */
[----:B------:R-:W-:Y:S01]  /*28c0*/  BSSY.RECONVERGENT B0, `(.L_x_9967) ;  /* 0x0000036000007945 */ /* 0x000fe20003800200 */
[----:B0-----:R-:W-:Y:S01]  /*28d0*/  ULEA UR6, UR7, UR6, 0x18 ;  /* 0x0000000607067291 */ /* 0x001fe2000f8ec0ff */
[----:B------:R-:W-:Y:S02]  /*28e0*/  HADD2.F32 R113, -RZ, R32.H1_H1 ;  /* 0x30000020ff717230 */ /* 0x000fe40000004100 */
[--C-:B------:R-:W-:Y:S02]  /*28f0*/  HADD2.F32 R112, -RZ, R33.reuse.H0_H0 ;  /* 0x20000021ff707230 */ /* 0x100fe40000004100 */
[----:B------:R-:W-:-:S02]  /*2900*/  HADD2.F32 R115, -RZ, R33.H1_H1 ;  /* 0x30000021ff737230 */ /* 0x000fc40000004100 */
[----:B------:R-:W-:Y:S01]  /*2910*/  FMUL.FTZ R118, R8, R113 ;  /* 0x0000007108767220 */ /* 0x000fe20000410000 */
[----:B------:R-:W-:Y:S02]  /*2920*/  FMUL.FTZ R120, R7, R112 ;  /* 0x0000007007787220 */ /* 0x000fe40000410000 */
[----:B------:R-:W-:Y:S01]  /*2930*/  FMUL.FTZ R121, R6, R115 ;  /* 0x0000007306797220 */ /* 0x000fe20000410000 */
[----:B--2---:R-:W-:Y:S02]  /*2940*/  @!P5 PRMT R2, R36, 0x5410, RZ ;  /* 0x000054102402d816 */ /* 0x004fe400000000ff */
[----:B---3--:R-:W-:Y:S02]  /*2950*/  @!P4 PRMT R38, R39, 0x5410, RZ ;  /* 0x000054102726c816 */ /* 0x008fe400000000ff */
[----:B----4-:R-:W-:Y:S02]  /*2960*/  @!P3 PRMT R2, R2, 0x5410, R37 ;  /* 0x000054100202b816 */ /* 0x010fe40000000025 */
[----:B-----5:R-:W-:-:S02]  /*2970*/  @!P1 PRMT R38, R38, 0x5410, R81 ;  /* 0x0000541026269816 */ /* 0x020fc40000000051 */
[----:B------:R-:W-:Y:S02]  /*2980*/  PRMT R39, R2, 0x7632, R39 ;  /* 0x0000763202277816 */ /* 0x000fe40000000027 */
[----:B------:R-:W-:Y:S01]  /*2990*/  PRMT R80, R38, 0x7632, R80 ;  /* 0x0000763226507816 */ /* 0x000fe20000000050 */
[----:B------:R0:W-:Y:S04]  /*29a0*/  STS.U16 [R43+0x100], R2 ;  /* 0x000100022b007388 */ /* 0x0001e80000000400 */
[----:B------:R-:W-:Y:S04]  /*29b0*/  STS.U16 [R43+0x180], R38 ;  /* 0x000180262b007388 */ /* 0x000fe80000000400 */
[----:B------:R1:W-:Y:S04]  /*29c0*/  STS.U16 [R43+0x140], R39 ;  /* 0x000140272b007388 */ /* 0x0003e80000000400 */
[----:B------:R2:W-:Y:S01]  /*29d0*/  STS.U16 [R43+0x1c0], R80 ;  /* 0x0001c0502b007388 */ /* 0x0005e20000000400 */
[----:B------:R-:W-:-:S03]  /*29e0*/  NOP ;  /* 0x0000000000007918 */ /* 0x000fc60000000000 */
[----:B------:R-:W3:Y:S01]  /*29f0*/  LDS.64 R34, [R41+0x100] ;  /* 0x0001000029227984 */ /* 0x000ee20000000a00 */
[----:B------:R-:W-:Y:S01]  /*2a00*/  FMUL.FTZ R36, R0, R40 ;  /* 0x0000002800247220 */ /* 0x000fe20000410000 */
[----:B------:R-:W-:Y:S02]  /*2a10*/  ISETP.NE.AND P3, PT, R56, RZ, PT ;  /* 0x000000ff3800720c */ /* 0x000fe40003f65270 */
[----:B------:R-:W-:-:S03]  /*2a20*/  IADD3 R37, PT, PT, R5, UR4, RZ ;  /* 0x0000000405257c10 */ /* 0x000fc6000fffe0ff */
[----:B------:R-:W4:Y:S01]  /*2a30*/  MUFU.EX2 R36, R36 ;  /* 0x0000002400247308 */ /* 0x000f220000000800 */
[----:B0-----:R-:W-:Y:S01]  /*2a40*/  SEL R2, R37, R88, !P3 ;  /* 0x0000005825027207 */ /* 0x001fe20005800000 */
[C---:B-1----:R-:W-:Y:S01]  /*2a50*/  FMUL.FTZ R39, R0.reuse, R30 ;  /* 0x0000001e00277220 */ /* 0x042fe20000410000 */
[C---:B------:R-:W-:Y:S01]  /*2a60*/  FMUL.FTZ R38, R0.reuse, R31 ;  /* 0x0000001f00267220 */ /* 0x040fe20000410000 */
[----:B--2---:R-:W-:Y:S01]  /*2a70*/  FMUL.FTZ R80, R0, R29 ;  /* 0x0000001d00507220 */ /* 0x004fe20000410000 */
[----:B------:R-:W-:Y:S02]  /*2a80*/  ISETP.NE.AND P1, PT, R56, 0x1f, PT ;  /* 0x0000001f3800780c */ /* 0x000fe40003f25270 */
[----:B------:R-:W-:Y:S01]  /*2a90*/  LEA R83, R2, UR6, 0x2 ;  /* 0x0000000602537c11 */ /* 0x000fe2000f8e10ff */
[----:B------:R-:W-:Y:S01]  /*2aa0*/  HADD2.F32 R2, -RZ, R32.H0_H0 ;  /* 0x20000020ff027230 */ /* 0x000fe20000004100 */
[----:B------:R0:W1:Y:S08]  /*2ab0*/  MUFU.EX2 R37, R38 ;  /* 0x0000002600257308 */ /* 0x0000700000000800 */
[----:B------:R-:W2:Y:S08]  /*2ac0*/  MUFU.EX2 R39, R39 ;  /* 0x0000002700277308 */ /* 0x000eb00000000800 */
[----:B------:R0:W0:Y:S01]  /*2ad0*/  MUFU.EX2 R32, R80 ;  /* 0x0000005000207308 */ /* 0x0000220000000800 */
[----:B----4-:R4:W-:Y:S01]  /*2ae0*/  STS [R83+0x838], R36 ;  /* 0x0008382453007388 */ /* 0x0109e20000000800 */
[----:B---3--:R-:W-:-:S02]  /*2af0*/  HADD2.F32 R0, -RZ, R34.H0_H0 ;  /* 0x20000022ff007230 */ /* 0x008fc40000004100 */
        /* <DEDUP_REMOVED lines=15> */
[----:B------:R0:W1:Y:S01]  /*2bf0*/  LDS R83, [R34+0x838] ;  /* 0x0008380022537984 */ /* 0x0000620000000800 */
[----:B------:R-:W-:Y:S05]  /*2c00*/  BRA `(.L_x_9969) ;  /* 0x0000000000047947 */ /* 0x000fea0003800000 */
.L_x_9968:
[----:B------:R2:W3:Y:S02]  /*2c10*/  LDS R83, [R95+UR5+0x103c] ;  /* 0x00103c055f537984 */ /* 0x0004e40008000800 */
.L_x_9969:
[----:B------:R-:W-:Y:S05]  /*2c20*/  BSYNC.RECONVERGENT B0 ;  /* 0x0000000000007941 */ /* 0x000fea0003800200 */
.L_x_9967:
[----:B0-----:R-:W0:Y:S01]  /*2c30*/  @P0 LDC R34, c[0x0][0x38c] ;  /* 0x0000e300ff220b82 */ /* 0x001e220000000800 */
[----:B------:R-:W-:Y:S01]  /*2c40*/  MOV R38, RZ ;  /* 0x000000ff00267202 */ /* 0x000fe20000000f00 */
[----:B0-----:R-:W-:-:S04]  /*2c50*/  @P0 IMAD R35, R11, R34, UR4 ;  /* 0x000000040b230e24 */ /* 0x001fc8000f8e0222 */
        /* <DEDUP_REMOVED lines=13> */
[----:B0-----:R-:W-:Y:S01]  /*2d30*/  FMUL.FTZ R34, R36, R37 ;  /* 0x0000002524227220 */ /* 0x001fe20000410000 */
[----:B------:R-:W-:Y:S01]  /*2d40*/  ISETP.GT.U32.AND P5, PT, R90, 0x17, PT ;  /* 0x000000175a00780c */ /* 0x000fe20003fa4070 */
[----:B------:R-:W0:Y:S01]  /*2d50*/  SHFL.DOWN PT, R87, R128, 0x1, 0x1f ;  /* 0x08201f0080577f89 */ /* 0x000e2200000e0000 */
[----:B------:R-:W-:Y:S01]  /*2d60*/  MOV R129, R82 ;  /* 0x0000005200817202 */ /* 0x000fe20000000f00 */
[----:B------:R-:W-:Y:S01]  /*2d70*/  FMUL.FTZ R35, R39, R34 ;  /* 0x0000002227237220 */ /* 0x000fe20000410000 */
[----:B------:R-:W-:Y:S01]  /*2d80*/  ULEA UR7, UR4, UR6, 0x3 ;  /* 0x0000000604077291 */ /* 0x000fe2000f8e18ff */
[----:B------:R-:W1:Y:S01]  /*2d90*/  SHFL.DOWN PT, R86, R82, 0x1, 0x1f ;  /* 0x08201f0052567f89 */ /* 0x000e6200000e0000 */
[----:B------:R-:W-:-:S04]  /*2da0*/  IMAD.WIDE.U32 R126, R72, UR4, R76 ;  /* 0x00000004487e7c25 */ /* 0x000fc8000f8e004c */
[----:B------:R-:W-:Y:S01]  /*2db0*/  FMUL.FTZ R122, R32, R35 ;  /* 0x00000023207a7220 */ /* 0x000fe20000410000 */
[----:B------:R-:W-:Y:S01]  /*2dc0*/  BSSY.RECONVERGENT B0, `(.L_x_9970) ;  /* 0x0000080000007945 */ /* 0x000fe20003800200 */
[----:B------:R-:W3:Y:S01]  /*2dd0*/  SHFL.UP PT, R80, R81, 0x1, RZ ;  /* 0x0420000051507989 */ /* 0x000ee200000e00ff */
[----:B------:R-:W-:-:S03]  /*2de0*/  IMAD.WIDE.U32 R124, R74, UR4, R78 ;  /* 0x000000044a7c7c25 */ /* 0x000fc6000f8e004e */
[----:B------:R-:W5:Y:S01]  /*2df0*/  SHFL.UP PT, R35, R122, 0x1, RZ ;  /* 0x042000007a237989 */ /* 0x000f6200000e00ff */
[----:B0-----:R-:W-:Y:S01]  /*2e00*/  @P1 FMUL.FTZ R34, R87, R128 ;  /* 0x0000008057221220 */ /* 0x001fe20000410000 */
[----:B-1----:R-:W-:-:S04]  /*2e10*/  @P1 FFMA.FTZ R129, R128, R86, R129 ;  /* 0x0000005680811223 */ /* 0x002fc80000010081 */
[----:B------:R-:W-:Y:S01]  /*2e20*/  @P1 MOV R128, R34 ;  /* 0x0000002200801202 */ /* 0x000fe20000000f00 */
[----:B------:R-:W-:Y:S01]  /*2e30*/  HFMA2 R86, -RZ, RZ, 1.875, 0 ;  /* 0x3f800000ff567431 */ /* 0x000fe200000001ff */
[----:B------:R-:W-:Y:S01]  /*2e40*/  ISETP.GE.AND P1, PT, R42, 0x1, PT ;  /* 0x000000012a00780c */ /* 0x000fe20003f26270 */
[----:B---3--:R-:W-:Y:S01]  /*2e50*/  FFMA.FTZ R80, R122, R80, R81 ;  /* 0x000000507a507223 */ /* 0x008fe20000010051 */
[----:B------:R-:W0:Y:S04]  /*2e60*/  SHFL.DOWN PT, R82, R129, 0x2, 0x1f ;  /* 0x08401f0081527f89 */ /* 0x000e2800000e0000 */
[----:B------:R-:W1:Y:S01]  /*2e70*/  SHFL.DOWN PT, R87, R128, 0x2, 0x1f ;  /* 0x08401f0080577f89 */ /* 0x000e6200000e0000 */
[----:B------:R-:W-:-:S05]  /*2e80*/  FSEL R81, R81, R80, !P1 ;  /* 0x0000005051517208 */ /* 0x000fca0004800000 */
[----:B------:R-:W3:Y:S01]  /*2e90*/  SHFL.UP PT, R34, R81, 0x2, RZ ;  /* 0x0440000051227989 */ /* 0x000ee200000e00ff */
[----:B-----5:R-:W-:Y:S01]  /*2ea0*/  @P1 FMUL.FTZ R122, R122, R35 ;  /* 0x000000237a7a1220 */ /* 0x020fe20000410000 */
[----:B------:R-:W-:-:S04]  /*2eb0*/  ISETP.GE.AND P1, PT, R42, 0x2, PT ;  /* 0x000000022a00780c */ /* 0x000fc80003f26270 */
[----:B------:R-:W5:Y:S01]  /*2ec0*/  SHFL.UP PT, R35, R122, 0x2, RZ ;  /* 0x044000007a237989 */ /* 0x000f6200000e00ff */
[C---:B0-----:R-:W-:Y:S01]  /*2ed0*/  @!P4 FFMA.FTZ R129, R128.reuse, R82, R129 ;  /* 0x000000528081c223 */ /* 0x041fe20000010081 */
[----:B-1----:R-:W-:-:S05]  /*2ee0*/  @!P4 FMUL.FTZ R80, R128, R87 ;  /* 0x000000578050c220 */ /* 0x002fca0000410000 */
[----:B------:R-:W-:Y:S01]  /*2ef0*/  @!P4 MOV R128, R80 ;  /* 0x000000500080c202 */ /* 0x000fe20000000f00 */
[----:B---3--:R-:W-:Y:S01]  /*2f00*/  FFMA.FTZ R34, R122, R34, R81 ;  /* 0x000000227a227223 */ /* 0x008fe20000010051 */
[----:B------:R-:W0:Y:S01]  /*2f10*/  SHFL.DOWN PT, R80, R129, 0x4, 0x1f ;  /* 0x08801f0081507f89 */ /* 0x000e2200000e0000 */
[----:B------:R-:W-:-:S03]  /*2f20*/  ISETP.GT.U32.AND P4, PT, R90, 0x1b, PT ;  /* 0x0000001b5a00780c */ /* 0x000fc60003f84070 */
[----:B------:R-:W1:Y:S01]  /*2f30*/  SHFL.DOWN PT, R119, R128, 0x4, 0x1f ;  /* 0x08801f0080777f89 */ /* 0x000e6200000e0000 */
[----:B------:R-:W-:Y:S01]  /*2f40*/  FSEL R87, R81, R34, !P1 ;  /* 0x0000002251577208 */ /* 0x000fe20004800000 */
[----:B-----5:R-:W-:Y:S01]  /*2f50*/  @P1 FMUL.FTZ R122, R122, R35 ;  /* 0x000000237a7a1220 */ /* 0x020fe20000410000 */
[----:B------:R-:W-:-:S03]  /*2f60*/  ISETP.GE.AND P1, PT, R92, UR12, PT ;  /* 0x0000000c5c007c0c */ /* 0x000fc6000bf26270 */
[----:B------:R-:W3:Y:S01]  /*2f70*/  SHFL.UP PT, R34, R87, 0x4, RZ ;  /* 0x0480000057227989 */ /* 0x000ee200000e00ff */
[----:B------:R-:W-:-:S03]  /*2f80*/  ISETP.NE.OR P1, PT, R56, RZ, P1 ;  /* 0x000000ff3800720c */ /* 0x000fc60000f25670 */
[----:B------:R-:W5:Y:S01]  /*2f90*/  SHFL.UP PT, R81, R122, 0x4, RZ ;  /* 0x048000007a517989 */ /* 0x000f6200000e00ff */
[C---:B0-----:R-:W-:Y:S01]  /*2fa0*/  @!P4 FFMA.FTZ R129, R128.reuse, R80, R129 ;  /* 0x000000508081c223 */ /* 0x041fe20000010081 */
[----:B-1----:R-:W-:-:S04]  /*2fb0*/  @!P4 FMUL.FTZ R35, R128, R119 ;  /* 0x000000778023c220 */ /* 0x002fc80000410000 */
[----:B------:R-:W0:Y:S01]  /*2fc0*/  SHFL.DOWN PT, R80, R129, 0x8, 0x1f ;  /* 0x09001f0081507f89 */ /* 0x000e2200000e0000 */
[----:B------:R-:W-:Y:S01]  /*2fd0*/  @!P4 MOV R128, R35 ;  /* 0x000000230080c202 */ /* 0x000fe20000000f00 */
[----:B---3--:R-:W-:Y:S01]  /*2fe0*/  FFMA.FTZ R34, R122, R34, R87 ;  /* 0x000000227a227223 */ /* 0x008fe20000010057 */
[----:B------:R-:W-:-:S03]  /*2ff0*/  ISETP.GE.AND P4, PT, R42, 0x4, PT ;  /* 0x000000042a00780c */ /* 0x000fc60003f86270 */
[----:B------:R-:W1:Y:S01]  /*3000*/  SHFL.DOWN PT, R119, R128, 0x8, 0x1f ;  /* 0x09001f0080777f89 */ /* 0x000e6200000e0000 */
[----:B------:R-:W-:Y:S02]  /*3010*/  FSEL R35, R87, R34, !P4 ;  /* 0x0000002257237208 */ /* 0x000fe40006000000 */
[----:B------:R-:W-:-:S03]  /*3020*/  MOV R87, RZ ;  /* 0x000000ff00577202 */ /* 0x000fc60000000f00 */
[----:B------:R-:W3:Y:S04]  /*3030*/  SHFL.UP PT, R34, R35, 0x8, RZ ;  /* 0x0500000023227989 */ /* 0x000ee800000e00ff */
[----:B-----5:R-:W-:Y:S01]  /*3040*/  @P4 FMUL.FTZ R122, R122, R81 ;  /* 0x000000517a7a4220 */ /* 0x020fe20000410000 */
[----:B------:R-:W-:Y:S01]  /*3050*/  @!P1 LDS.64 R86, [UR7+0x10b8] ;  /* 0x0010b807ff569984 */ /* 0x000fe20008000a00 */
[----:B------:R-:W-:Y:S02]  /*3060*/  ISETP.GE.AND P1, PT, R42, 0x8, PT ;  /* 0x000000082a00780c */ /* 0x000fe40003f26270 */
[----:B------:R-:W-:Y:S01]  /*3070*/  ISETP.GT.U32.AND P4, PT, R90, 0xf, PT ;  /* 0x0000000f5a00780c */ /* 0x000fe20003f84070 */
[----:B------:R-:W5:Y:S01]  /*3080*/  SHFL.UP PT, R81, R122, 0x8, RZ ;  /* 0x050000007a517989 */ /* 0x000f6200000e00ff */
[----:B0-----:R-:W-:-:S05]  /*3090*/  @!P5 FFMA.FTZ R129, R128, R80, R129 ;  /* 0x000000508081d223 */ /* 0x001fca0000010081 */
[----:B------:R-:W0:Y:S01]  /*30a0*/  SHFL.DOWN PT, R80, R129, 0x10, 0x1f ;  /* 0x0a001f0081507f89 */ /* 0x000e2200000e0000 */
[----:B-1----:R-:W-:-:S05]  /*30b0*/  @!P5 FMUL.FTZ R119, R128, R119 ;  /* 0x000000778077d220 */ /* 0x002fca0000410000 */
[----:B------:R-:W-:Y:S01]  /*30c0*/  @!P5 MOV R128, R119 ;  /* 0x000000770080d202 */ /* 0x000fe20000000f00 */
[----:B---3--:R-:W-:-:S04]  /*30d0*/  FFMA.FTZ R34, R122, R34, R35 ;  /* 0x000000227a227223 */ /* 0x008fc80000010023 */
[----:B------:R-:W1:Y:S01]  /*30e0*/  SHFL.DOWN PT, R119, R128, 0x10, 0x1f ;  /* 0x0a001f0080777f89 */ /* 0x000e6200000e0000 */
[----:B------:R-:W-:Y:S01]  /*30f0*/  FSEL R35, R35, R34, !P1 ;  /* 0x0000002223237208 */ /* 0x000fe20004800000 */
[----:B-----5:R-:W-:-:S04]  /*3100*/  @P1 FMUL.FTZ R122, R122, R81 ;  /* 0x000000517a7a1220 */ /* 0x020fc80000410000 */
[----:B------:R-:W3:Y:S01]  /*3110*/  SHFL.UP PT, R34, R35, 0x10, RZ ;  /* 0x0600000023227989 */ /* 0x000ee200000e00ff */
[----:B------:R-:W-:-:S03]  /*3120*/  ISETP.GE.AND P1, PT, R42, 0x10, PT ;  /* 0x000000102a00780c */ /* 0x000fc60003f26270 */
[----:B------:R-:W5:Y:S01]  /*3130*/  SHFL.UP PT, R81, R122, 0x10, RZ ;  /* 0x060000007a517989 */ /* 0x000f6200000e00ff */
[----:B0-----:R-:W-:-:S05]  /*3140*/  @!P4 FFMA.FTZ R129, R128, R80, R129 ;  /* 0x000000508081c223 */ /* 0x001fca0000010081 */
[----:B------:R-:W-:Y:S01]  /*3150*/  SHFL.DOWN PT, R80, R129, 0x1, 0x1f ;  /* 0x08201f0081507f89 */ /* 0x000fe200000e0000 */
[----:B-1----:R-:W-:-:S05]  /*3160*/  @!P4 FMUL.FTZ R119, R128, R119 ;  /* 0x000000778077c220 */ /* 0x002fca0000410000 */
[----:B------:R-:W-:Y:S01]  /*3170*/  @!P4 MOV R128, R119 ;  /* 0x000000770080c202 */ /* 0x000fe20000000f00 */
[C---:B---3--:R-:W-:Y:S01]  /*3180*/  FFMA.FTZ R34, R122.reuse, R34, R35 ;  /* 0x000000227a227223 */ /* 0x048fe20000010023 */
[----:B------:R-:W-:Y:S01]  /*3190*/  SHFL.IDX PT, R119, R87, RZ, 0x1f ;  /* 0x00001fff57777589 */ /* 0x000fe200000e0000 */
[----:B-----5:R-:W-:-:S03]  /*31a0*/  @P1 FMUL.FTZ R122, R122, R81 ;  /* 0x000000517a7a1220 */ /* 0x020fc60000410000 */
[----:B------:R-:W0:Y:S01]  /*31b0*/  SHFL.DOWN PT, R123, R128, 0x1, 0x1f ;  /* 0x08201f00807b7f89 */ /* 0x000e2200000e0000 */
[----:B------:R-:W-:Y:S02]  /*31c0*/  FSEL R82, R35, R34, !P1 ;  /* 0x0000002223527208 */ /* 0x000fe40004800000 */
[----:B------:R-:W-:Y:S01]  /*31d0*/  ISETP.NE.AND P1, PT, R56, 0x1f, PT ;  /* 0x0000001f3800780c */ /* 0x000fe20003f25270 */
[----:B------:R-:W-:Y:S04]  /*31e0*/  SHFL.IDX PT, R35, R129, RZ, 0x1f ;  /* 0x00001fff81237589 */ /* 0x000fe800000e0000 */
[----:B------:R-:W-:Y:S04]  /*31f0*/  SHFL.UP PT, R122, R122, 0x1, RZ ;  /* 0x042000007a7a7989 */ /* 0x000fe800000e00ff */
[----:B------:R1:W-:Y:S04]  /*3200*/  SHFL.UP PT, R81, R82, 0x1, RZ ;  /* 0x0420000052517989 */ /* 0x0003e800000e00ff */
[----:B------:R-:W3:Y:S01]  /*3210*/  SHFL.IDX PT, R34, R128, RZ, 0x1f ;  /* 0x00001fff80227589 */ /* 0x000ee200000e0000 */
[----:B-1----:R-:W-:Y:S01]  /*3220*/  LEA R82, P4, R124, UR10, 0x2 ;  /* 0x0000000a7c527c11 */ /* 0x002fe2000f8810ff */
[----:B0-----:R-:W-:Y:S01]  /*3230*/  @P1 FFMA.FTZ R119, R123, R119, R80 ;  /* 0x000000777b771223 */ /* 0x001fe20000010050 */
[----:B------:R-:W-:-:S03]  /*3240*/  LEA R80, P1, R126, UR8, 0x2 ;  /* 0x000000087e507c11 */ /* 0x000fc6000f8210ff */
[----:B------:R-:W-:Y:S01]  /*3250*/  FFMA.FTZ R114, R119, R83, R114 ;  /* 0x0000005377727223 */ /* 0x000fe20000010072 */
[----:B------:R-:W-:Y:S02]  /*3260*/  IMAD R119, R73, UR4, R127 ;  /* 0x0000000449777c24 */ /* 0x000fe4000f8e027f */
[----:B------:R-:W-:Y:S02]  /*3270*/  IMAD R83, R75, UR4, R125 ;  /* 0x000000044b537c24 */ /* 0x000fe4000f8e027d */
[----:B------:R-:W-:-:S04]  /*3280*/  FFMA.FTZ R117, R32, R114, R117 ;  /* 0x0000007220757223 */ /* 0x000fc80000010075 */
[----:B------:R-:W-:Y:S01]  /*3290*/  FFMA.FTZ R116, R39, R117, R116 ;  /* 0x0000007527747223 */ /* 0x000fe20000010074 */
[----:B------:R-:W-:Y:S01]  /*32a0*/  LEA.HI.X R83, R124, UR11, R83, 0x2, P4 ;  /* 0x0000000b7c537c11 */ /* 0x000fe2000a0f1453 */
[----:B------:R-:W-:Y:S01]  /*32b0*/  FMUL.FTZ R124, R114, R29 ;  /* 0x0000001d727c7220 */ /* 0x000fe20000410000 */
[C---:B---3--:R-:W-:Y:S01]  /*32c0*/  FFMA.FTZ R87, R34.reuse, R87, R35 ;  /* 0x0000005722577223 */ /* 0x048fe20000010023 */
[----:B------:R-:W-:Y:S01]  /*32d0*/  FMUL.FTZ R86, R34, R86 ;  /* 0x0000005622567220 */ /* 0x000fe20000410000 */
[----:B------:R-:W-:Y:S01]  /*32e0*/  FMUL.FTZ R34, R117, R30 ;  /* 0x0000001e75227220 */ /* 0x000fe20000410000 */
[----:B----4-:R-:W0:Y:S02]  /*32f0*/  SHFL.IDX PT, R38, R38, RZ, 0x1f ;  /* 0x00001fff26267589 */ /* 0x010e2400000e0000 */
[----:B0-----:R-:W-:Y:S01]  /*3300*/  @P3 FFMA.FTZ R38, R122, R38, R81 ;  /* 0x000000267a263223 */ /* 0x001fe20000010051 */
[----:B------:R-:W-:Y:S01]  /*3310*/  LEA.HI.X R81, R126, UR9, R119, 0x2, P1 ;  /* 0x000000097e517c11 */ /* 0x000fe200088f1477 */
[----:B------:R-:W-:Y:S01]  /*3320*/  FFMA.FTZ R119, R37, R116, R0 ;  /* 0x0000007425777223 */ /* 0x000fe20000010000 */
[----:B------:R-:W-:Y:S01]  /*3330*/  ISETP.NE.AND P1, PT, R56, RZ, PT ;  /* 0x000000ff3800720c */ /* 0x000fe20003f25270 */
[----:B------:R-:W-:Y:S01]  /*3340*/  FFMA.FTZ R36, R36, R38, R33 ;  /* 0x0000002624247223 */ /* 0x000fe20000010021 */
[----:B------:R-:W-:Y:S01]  /*3350*/  IADD3 R122, PT, PT, -R10, UR13, RZ ;  /* 0x0000000d0a7a7c10 */ /* 0x000fe2000fffe1ff */
[----:B------:R-:W-:-:S02]  /*3360*/  FMUL.FTZ R125, R119, R40 ;  /* 0x00000028777d7220 */ /* 0x000fc40000410000 */
[-C--:B------:R-:W-:Y:S01]  /*3370*/  FFMA.FTZ R37, R37, R36.reuse, R118 ;  /* 0x0000002425257223 */ /* 0x080fe20000010076 */
        /* <DEDUP_REMOVED lines=12> */
[----:B------:R-:W-:Y:S01]  /*3440*/  FMUL.FTZ R32, R24, R125 ;  /* 0x0000007d18207220 */ /* 0x000fe20000410000 */
[-C--:B------:R-:W-:Y:S01]  /*3450*/  FFMA.FTZ R123, R120, R34.reuse, R123 ;  /* 0x00000022787b7223 */ /* 0x080fe2000001007b */
[----:B------:R-:W-:Y:S01]  /*3460*/  FMUL.FTZ R34, R22, R34 ;  /* 0x0000002216227220 */ /* 0x000fe20000410000 */
[----:B------:R0:W-:Y:S01]  /*3470*/  @!P1 STS.64 [UR7+0x10b8], R86 ;  /* 0x0010b856ff009988 */ /* 0x0001e20008000a07 */
[----:B------:R-:W-:Y:S01]  /*3480*/  FADD.FTZ R121, -R121, R39 ;  /* 0x0000002779797221 */ /* 0x000fe20000010100 */
[----:B------:R-:W-:Y:S01]  /*3490*/  FMUL.FTZ R37, R28, R37 ;  /* 0x000000251c257220 */ /* 0x000fe20000410000 */
[----:B------:R-:W-:Y:S01]  /*34a0*/  FMUL.FTZ R38, R25, R38 ;  /* 0x0000002619267220 */ /* 0x000fe20000410000 */
[----:B------:R0:W-:Y:S01]  /*34b0*/  STS.128 [R93+0x200], R32 ;  /* 0x000200205d007388 */ /* 0x0001e20000000c00 */
[----:B------:R-:W-:Y:S01]  /*34c0*/  FMUL.FTZ R39, R26, R39 ;  /* 0x000000271a277220 */ /* 0x000fe20000410000 */
[----:B------:R-:W-:Y:S01]  /*34d0*/  BAR.SYNC.DEFER_BLOCKING 0x0 ;  /* 0x0000000000007b1d */ /* 0x000fe20000010000 */
[C---:B------:R-:W-:Y:S01]  /*34e0*/  ISETP.GE.AND P4, PT, R122.reuse, 0x21, PT ;  /* 0x000000217a00780c */ /* 0x040fe20003f86270 */
[----:B------:R-:W-:Y:S01]  /*34f0*/  FFMA.FTZ R123, R121, R124, R123 ;  /* 0x0000007c797b7223 */ /* 0x000fe2000001007b */
[----:B------:R-:W-:-:S02]  /*3500*/  ISETP.GE.AND P5, PT, R122, 0x41, PT ;  /* 0x000000417a00780c */ /* 0x000fc40003fa6270 */
[----:B------:R-:W-:Y:S01]  /*3510*/  ISETP.GE.AND P6, PT, R122, 0x61, PT ;  /* 0x000000617a00780c */ /* 0x000fe20003fc6270 */
[----:B------:R0:W1:Y:S04]  /*3520*/  LDS R125, [R84] ;  /* 0x00000000547d7984 */ /* 0x0000680000000800 */
[----:B------:R0:W3:Y:S04]  /*3530*/  LDS R127, [R84+0x80] ;  /* 0x00008000547f7984 */ /* 0x0000e80000000800 */
[----:B------:R0:W4:Y:S04]  /*3540*/  LDS R129, [R84+0x100] ;  /* 0x0001000054817984 */ /* 0x0001280000000800 */
[----:B------:R0:W0:Y:S04]  /*3550*/  LDS R87, [R84+0x180] ;  /* 0x0001800054577984 */ /* 0x0000280000000800 */
[----:B------:R0:W-:Y:S01]  /*3560*/  STS.128 [R93+0x400], R36 ;  /* 0x000400245d007388 */ /* 0x0001e20000000c00 */
[----:B------:R-:W-:Y:S06]  /*3570*/  BAR.SYNC.DEFER_BLOCKING 0x0 ;  /* 0x0000000000007b1d */ /* 0x000fec0000010000 */
[----:B------:R-:W-:Y:S05]  /*3580*/  @!P3 BRA `(.L_x_9971) ;  /* 0x00000000000cb947 */ /* 0x000fea0003800000 */
[----:B0-----:R-:W0:Y:S04]  /*3590*/  LDS R33, [R84+0x200] ;  /* 0x0002000054217984 */ /* 0x001e280000000800 */
[----:B-1----:R1:W-:Y:S04]  /*35a0*/  REDG.E.ADD.F32.FTZ.RN.STRONG.GPU desc[UR16][R80.64], R125 ;  /* 0x0000007d500079a6 */ /* 0x0023e8000c12f310 */
[----:B0-----:R1:W-:Y:S02]  /*35b0*/  REDG.E.ADD.F32.FTZ.RN.STRONG.GPU desc[UR16][R82.64], R33 ;  /* 0x00000021520079a6 */ /* 0x0013e4000c12f310 */
.L_x_9971:
[----:B------:R-:W-:Y:S05]  /*35c0*/  BSYNC.RECONVERGENT B0 ;  /* 0x0000000000007941 */ /* 0x000fea0003800200 */
.L_x_9970:
[----:B01----:R0:W1:Y:S01]  /*35d0*/  LDS R33, [R84+0x280] ;  /* 0x0002800054217984 */ /* 0x0030620000000800 */
[----:B------:R-:W-:Y:S04]  /*35e0*/  BSSY.RECONVERGENT B0, `(.L_x_9972) ;  /* 0x0000004000007945 */ /* 0x000fe80003800200 */
[----:B------:R-:W-:Y:S05]  /*35f0*/  @!P4 BRA `(.L_x_9973) ;  /* 0x000000000008c947 */ /* 0x000fea0003800000 */
[----:B---3--:R3:W-:Y:S04]  /*3600*/  REDG.E.ADD.F32.FTZ.RN.STRONG.GPU desc[UR16][R80.64+0x80], R127 ;  /* 0x0000807f500079a6 */ /* 0x0087e8000c12f310 */
[----:B-1----:R3:W-:Y:S02]  /*3610*/  REDG.E.ADD.F32.FTZ.RN.STRONG.GPU desc[UR16][R82.64+0x80], R33 ;  /* 0x00008021520079a6 */ /* 0x0027e4000c12f310 */
.L_x_9973:
[----:B------:R-:W-:Y:S05]  /*3620*/  BSYNC.RECONVERGENT B0 ;  /* 0x0000000000007941 */ /* 0x000fea0003800200 */
.L_x_9972:
[----:B-1-3--:R1:W3:Y:S01]  /*3630*/  LDS R33, [R84+0x300] ;  /* 0x0003000054217984 */ /* 0x00a2e20000000800 */
[----:B------:R-:W-:Y:S04]  /*3640*/  BSSY.RECONVERGENT B0, `(.L_x_9974) ;  /* 0x0000004000007945 */ /* 0x000fe80003800200 */
[----:B------:R-:W-:Y:S05]  /*3650*/  @!P5 BRA `(.L_x_9975) ;  /* 0x000000000008d947 */ /* 0x000fea0003800000 */
[----:B----4-:R4:W-:Y:S04]  /*3660*/  REDG.E.ADD.F32.FTZ.RN.STRONG.GPU desc[UR16][R80.64+0x100], R129 ;  /* 0x00010081500079a6 */ /* 0x0109e8000c12f310 */
[----:B---3--:R4:W-:Y:S02]  /*3670*/  REDG.E.ADD.F32.FTZ.RN.STRONG.GPU desc[UR16][R82.64+0x100], R33 ;  /* 0x00010021520079a6 */ /* 0x0089e4000c12f310 */
.L_x_9975:
[----:B------:R-:W-:Y:S05]  /*3680*/  BSYNC.RECONVERGENT B0 ;  /* 0x0000000000007941 */ /* 0x000fea0003800200 */
.L_x_9974:
[----:B---34-:R3:W4:Y:S01]  /*3690*/  LDS R33, [R84+0x380] ;  /* 0x0003800054217984 */ /* 0x0187220000000800 */
[----:B------:R-:W-:Y:S04]  /*36a0*/  BSSY.RECONVERGENT B0, `(.L_x_9976) ;  /* 0x0000004000007945 */ /* 0x000fe80003800200 */
[----:B------:R-:W-:Y:S05]  /*36b0*/  @!P6 BRA `(.L_x_9977) ;  /* 0x000000000008e947 */ /* 0x000fea0003800000 */
[----:B------:R0:W-:Y:S04]  /*36c0*/  REDG.E.ADD.F32.FTZ.RN.STRONG.GPU desc[UR16][R80.64+0x180], R87 ;  /* 0x00018057500079a6 */ /* 0x0001e8000c12f310 */
[----:B----4-:R0:W-:Y:S02]  /*36d0*/  REDG.E.ADD.F32.FTZ.RN.STRONG.GPU desc[UR16][R82.64+0x180], R33 ;  /* 0x00018021520079a6 */ /* 0x0101e4000c12f310 */
.L_x_9977:
[----:B------:R-:W-:Y:S05]  /*36e0*/  BSYNC.RECONVERGENT B0 ;  /* 0x0000000000007941 */ /* 0x000fea0003800200 */
.L_x_9976:
[----:B------:R-:W5:Y:S01]  /*36f0*/  SHFL.DOWN P3, R34, R123, 0x1, 0x1f ;  /* 0x08201f007b227f89 */ /* 0x000f620000060000 */
        /* <DEDUP_REMOVED lines=43> */
.L_x_9979:
[----:B------:R-:W-:Y:S05]  /*39b0*/  BSYNC.RECONVERGENT B0 ;  /* 0x0000000000007941 */ /* 0x000fea0003800200 */
.L_x_9978:
[----:B------:R-:W-:-:S04]  /*39c0*/  UIADD3 UR4, UPT, UPT, UR4, 0x1, URZ ;  /* 0x0000000104047890 */ /* 0x000fc8000fffe0ff */
[----:B------:R-:W-:-:S09]  /*39d0*/  UISETP.GE.AND UP0, UPT, UR4, UR14, UPT ;  /* 0x0000000e0400728c */ /* 0x000fd2000bf06270 */
[----:B------:R-:W-:Y:S05]  /*39e0*/  BRA.U !UP0, `(.L_x_9980) ;  /* 0xffffffe908f47547 */ /* 0x000fea000b83ffff */
.L_x_9966:
[----:B------:R-:W-:Y:S01]  /*39f0*/  BAR.SYNC.DEFER_BLOCKING 0x0 ;  /* 0x0000000000007b1d */ /* 0x000fe20000010000 */
[-C--:B------:R-:W-:Y:S02]  /*3a00*/  ISETP.GE.AND P0, PT, R91, R44.reuse, PT ;  /* 0x0000002c5b00720c */ /* 0x080fe40003f06270 */
[-C--:B------:R-:W-:Y:S02]  /*3a10*/  ISETP.GE.AND P2, PT, R89, R44.reuse, PT ;  /* 0x0000002c5900720c */ /* 0x080fe40003f46270 */
[-C--:B------:R-:W-:Y:S01]  /*3a20*/  ISETP.GE.AND P3, PT, R85, R44.reuse, PT ;  /* 0x0000002c5500720c */ /* 0x080fe20003f66270 */
[----:B------:R-:W5:Y:S01]  /*3a30*/  LDCU.64 UR8, c[0x0][0x500] ;  /* 0x0000a000ff0877ac */ /* 0x000f620008000a00 */
[----:B------:R-:W-:Y:S02]  /*3a40*/  ISETP.GE.AND P4, PT, R49, R44, PT ;  /* 0x0000002c3100720c */ /* 0x000fe40003f86270 */
[----:B------:R-:W-:Y:S01]  /*3a50*/  PRMT R0, RZ, 0x7610, R0 ;  /* 0x00007610ff007816 */ /* 0x000fe20000000000 */
[----:B------:R-:W0:Y:S01]  /*3a60*/  LDCU.64 UR10, c[0x0][0x550] ;  /* 0x0000aa00ff0a77ac */ /* 0x000e220008000a00 */
[----:B------:R-:W-:-:S02]  /*3a70*/  PRMT R2, RZ, 0x7610, R2 ;  /* 0x00007610ff027816 */ /* 0x000fc40000000002 */
[----:B------:R-:W-:Y:S02]  /*3a80*/  PRMT R4, RZ, 0x7610, R4 ;  /* 0x00007610ff047816 */ /* 0x000fe40000000004 */
[----:B------:R-:W2:Y:S04]  /*3a90*/  @!P0 LDG.E.U16 R0, desc[UR16][R62.64] ;  /* 0x000000103e008981 */ /* 0x000ea8000c1e1500 */
[----:B------:R-:W3:Y:S04]  /*3aa0*/  @!P2 LDG.E.U16 R2, desc[UR16][R62.64+0x40] ;  /* 0x000040103e02a981 */ /* 0x000ee8000c1e1500 */
[----:B------:R-:W4:Y:S04]  /*3ab0*/  @!P3 LDG.E.U16 R4, desc[UR16][R62.64+0x80] ;  /* 0x000080103e04b981 */ /* 0x000f28000c1e1500 */
[----:B------:R-:W5:Y:S04]  /*3ac0*/  @!P4 LDG.E.U16 R20, desc[UR16][R62.64+0xc0] ;  /* 0x0000c0103e14c981 */ /* 0x000f68000c1e1500 */
[----:B--2---:R-:W-:Y:S04]  /*3ad0*/  STS.U16 [R43], R0 ;  /* 0x000000002b007388 */ /* 0x004fe80000000400 */
[----:B---3--:R-:W-:Y:S04]  /*3ae0*/  STS.U16 [R43+0x40], R2 ;  /* 0x000040022b007388 */ /* 0x008fe80000000400 */
[----:B----4-:R-:W-:Y:S04]  /*3af0*/  STS.U16 [R43+0x80], R4 ;  /* 0x000080042b007388 */ /* 0x010fe80000000400 */
[----:B-----5:R-:W-:Y:S01]  /*3b00*/  STS.U16 [R43+0xc0], R20 ;  /* 0x0000c0142b007388 */ /* 0x020fe20000000400 */
[----:B------:R-:W-:-:S03]  /*3b10*/  NOP ;  /* 0x0000000000007918 */ /* 0x000fc60000000000 */
[----:B------:R-:W2:Y:S02]  /*3b20*/  LDS.64 R6, [R41] ;  /* 0x0000000029067984 */ /* 0x000ea40000000a00 */
[----:B--2---:R-:W-:Y:S02]  /*3b30*/  HADD2.F32 R3, -RZ, R6.H0_H0 ;  /* 0x20000006ff037230 */ /* 0x004fe40000004100 */
[----:B------:R-:W-:-:S03]  /*3b40*/  HADD2.F32 R5, -RZ, R7.H1_H1 ;  /* 0x30000007ff057230 */ /* 0x000fc60000004100 */
[--C-:B------:R-:W-:Y:S01]  /*3b50*/  FADD.FTZ R8, R3, R108.reuse ;  /* 0x0000006c03087221 */ /* 0x100fe20000010000 */
[----:B------:R-:W-:Y:S01]  /*3b60*/  HADD2.F32 R3, -RZ, R6.H1_H1 ;  /* 0x30000006ff037230 */ /* 0x000fe20000004100 */
[----:B------:R-:W-:Y:S01]  /*3b70*/  F2FP.F16.F32.PACK_AB R6, R14, R15 ;  /* 0x0000000f0e06723e */ /* 0x000fe200000000ff */
[----:B------:R-:W-:Y:S01]  /*3b80*/  BAR.SYNC.DEFER_BLOCKING 0x0 ;  /* 0x0000000000007b1d */ /* 0x000fe20000010000 */
[--C-:B------:R-:W-:Y:S01]  /*3b90*/  FADD.FTZ R10, R5, R108.reuse ;  /* 0x0000006c050a7221 */ /* 0x100fe20000010000 */
[----:B------:R-:W-:Y:S01]  /*3ba0*/  FSETP.GTU.FTZ.AND P2, PT, R8, 20, PT ;  /* 0x41a000000800780b */ /* 0x000fe20003f5c000 */
[----:B------:R-:W-:Y:S01]  /*3bb0*/  FADD.FTZ R9, R3, R108 ;  /* 0x0000006c03097221 */ /* 0x000fe20000010000 */
[----:B------:R-:W-:Y:S01]  /*3bc0*/  HADD2.F32 R3, -RZ, R7.H0_H0 ;  /* 0x20000007ff037230 */ /* 0x000fe20000004100 */
[----:B------:R-:W-:Y:S02]  /*3bd0*/  F2FP.F16.F32.PACK_AB R7, R12, R13 ;  /* 0x0000000d0c07723e */ /* 0x000fe400000000ff */
[----:B------:R-:W-:-:S02]  /*3be0*/  FSETP.GTU.FTZ.AND P0, PT, R10, 20, PT ;  /* 0x41a000000a00780b */ /* 0x000fc40003f1c000 */
[----:B------:R-:W-:-:S06]  /*3bf0*/  FSETP.GTU.FTZ.AND P3, PT, R9, 20, PT ;  /* 0x41a000000900780b */ /* 0x000fcc0003f7c000 */
[----:B------:R-:W-:Y:S01]  /*3c00*/  @!P2 FMUL.FTZ R0, R8, -1.4426950216293334961 ;  /* 0xbfb8aa3b0800a820 */ /* 0x000fe20000410000 */
[----:B------:R-:W-:Y:S02]  /*3c10*/  FADD.FTZ R8, R3, R108 ;  /* 0x0000006c03087221 */ /* 0x000fe40000010000 */
[----:B------:R-:W2:Y:S03]  /*3c20*/  LDC.64 R2, c[0x0][0x4f8] ;  /* 0x00013e00ff027b82 */ /* 0x000ea60000000a00 */
[----:B------:R-:W-:Y:S01]  /*3c30*/  FSETP.GTU.FTZ.AND P4, PT, R8, 20, PT ;  /* 0x41a000000800780b */ /* 0x000fe20003f9c000 */
[----:B------:R-:W-:Y:S01]  /*3c40*/  @!P3 FMUL.FTZ R4, R9, -1.4426950216293334961 ;  /* 0xbfb8aa3b0904b820 */ /* 0x000fe20000410000 */
[----:B------:R-:W-:Y:S01]  /*3c50*/  @!P0 FMUL.FTZ R9, R10, -1.4426950216293334961 ;  /* 0xbfb8aa3b0a098820 */ /* 0x000fe20000410000 */
[----:B------:R2:W-:Y:S01]  /*3c60*/  STS.64 [R41], R6 ;  /* 0x0000000629007388 */ /* 0x0005e20000000a00 */
[----:B------:R-:W-:-:S03]  /*3c70*/  NOP ;  /* 0x0000000000007918 */ /* 0x000fc60000000000 */
[----:B------:R-:W-:Y:S01]  /*3c80*/  LDS.U16 R11, [R43] ;  /* 0x000000002b0b7984 */ /* 0x000fe20000000400 */
[----:B------:R-:W3:Y:S05]  /*3c90*/  @!P3 MUFU.EX2 R4, R4 ;  /* 0x000000040004b308 */ /* 0x000eea0000000800 */
[----:B------:R-:W-:Y:S01]  /*3ca0*/  @!P4 FMUL.FTZ R5, R8, -1.4426950216293334961 ;  /* 0xbfb8aa3b0805c820 */ /* 0x000fe20000410000 */
[----:B------:R-:W-:Y:S04]  /*3cb0*/  LDS.U16 R13, [R43+0x40] ;  /* 0x000040002b0d7984 */ /* 0x000fe80000000400 */
[----:B------:R-:W-:Y:S01]  /*3cc0*/  LDS.U16 R15, [R43+0x80] ;  /* 0x000080002b0f7984 */ /* 0x000fe20000000400 */
[----:B------:R-:W4:Y:S03]  /*3cd0*/  @!P4 MUFU.EX2 R5, R5 ;  /* 0x000000050005c308 */ /* 0x000f260000000800 */
[----:B------:R-:W-:Y:S04]  /*3ce0*/  LDS.U16 R21, [R43+0xc0] ;  /* 0x0000c0002b157984 */ /* 0x000fe80000000400 */
[----:B------:R-:W-:Y:S01]  /*3cf0*/  @!P1 STS [UR6+0x100], R44 ;  /* 0x0001002cff009988 */ /* 0x000fe20008000806 */
[----:B------:R-:W5:Y:S01]  /*3d00*/  @!P2 MUFU.EX2 R0, R0 ;  /* 0x000000000000a308 */ /* 0x000f620000000800 */
[----:B---3--:R-:W-:Y:S01]  /*3d10*/  @!P3 FADD.FTZ R4, R4, 1 ;  /* 0x3f8000000404b421 */ /* 0x008fe20000010000 */
[----:B------:R-:W-:Y:S01]  /*3d20*/  BAR.SYNC.DEFER_BLOCKING 0x0 ;  /* 0x0000000000007b1d */ /* 0x000fe20000010000 */
[----:B----4-:R-:W-:Y:S01]  /*3d30*/  @!P4 FADD.FTZ R8, R5, 1 ;  /* 0x3f8000000508c421 */ /* 0x010fe20000010000 */
[----:B------:R-:W-:-:S04]  /*3d40*/  HFMA2 R5, -RZ, RZ, 0, 0 ;  /* 0x00000000ff057431 */ /* 0x000fc800000001ff */
[----:B------:R3:W4:Y:S01]  /*3d50*/  @!P3 MUFU.RCP R12, R4 ;  /* 0x00000004000cb308 */ /* 0x0007220000001000 */
[----:B-----5:R-:W-:-:S07]  /*3d60*/  @!P2 FADD.FTZ R0, R0, 1 ;  /* 0x3f8000000000a421 */ /* 0x020fce0000010000 */
[----:B------:R-:W5:Y:S01]  /*3d70*/  @!P4 MUFU.RCP R25, R8 ;  /* 0x000000080019c308 */ /* 0x000f620000001000 */
[----:B---3--:R-:W-:-:S05]  /*3d80*/  MOV R4, R46 ;  /* 0x0000002e00047202 */ /* 0x008fca0000000f00 */
[----:B--2---:R-:W-:Y:S01]  /*3d90*/  IMAD.WIDE.U32 R6, R2, UR18, R4 ;  /* 0x0000001202067c25 */ /* 0x004fe2000f8e0004 */
[----:B------:R-:W2:Y:S01]  /*3da0*/  LDS R10, [UR6+0x100] ;  /* 0x00010006ff0a7984 */ /* 0x000ea20008000800 */
[----:B------:R-:W3:Y:S02]  /*3db0*/  @!P2 MUFU.RCP R23, R0 ;  /* 0x000000000017a308 */ /* 0x000ee40000001000 */
[----:B------:R-:W-:Y:S02]  /*3dc0*/  IMAD R7, R3, UR18, R7 ;  /* 0x0000001203077c24 */ /* 0x000fe4000f8e0207 */
[----:B----4-:R-:W-:Y:S01]  /*3dd0*/  @!P3 FMUL.FTZ R17, R17, R12 ;  /* 0x0000000c1111b220 */ /* 0x010fe20000410000 */
[----:B------:R-:W-:-:S03]  /*3de0*/  IMAD.WIDE.U32 R2, R111, UR8, R6 ;  /* 0x000000086f027c25 */ /* 0x000fc6000f8e0006 */
[----:B------:R-:W4:Y:S01]  /*3df0*/  @!P0 MUFU.EX2 R9, R9 ;  /* 0x0000000900098308 */ /* 0x000f220000000800 */
[----:B------:R-:W-:Y:S01]  /*3e00*/  IMAD R6, R111, UR9, R3 ;  /* 0x000000096f067c24 */ /* 0x000fe2000f8e0203 */
[----:B------:R-:W-:Y:S01]  /*3e10*/  IADD3 R3, P5, PT, R91, R2, RZ ;  /* 0x000000025b037210 */ /* 0x000fe20007fbe0ff */
[----:B-----5:R-:W-:Y:S01]  /*3e20*/  @!P4 FMUL.FTZ R18, R18, R25 ;  /* 0x000000191212c220 */ /* 0x020fe20000410000 */
[----:B------:R-:W5:Y:S01]  /*3e30*/  LDCU.64 UR8, c[0x0][0x560] ;  /* 0x0000ac00ff0877ac */ /* 0x000f620008000a00 */
[----:B------:R-:W1:Y:S01]  /*3e40*/  LDC.64 R24, c[0x0][0x518] ;  /* 0x00014600ff187b82 */ /* 0x000e620000000a00 */
[----:B------:R-:W-:Y:S02]  /*3e50*/  IADD3.X R6, PT, PT, RZ, R6, RZ, P5, !PT ;  /* 0x00000006ff067210 */ /* 0x000fe40002ffe4ff */
[----:B0-----:R-:W-:Y:S01]  /*3e60*/  LEA R2, P6, R3, UR10, 0x1 ;  /* 0x0000000a03027c11 */ /* 0x001fe2000f8c08ff */
[----:B---3--:R-:W-:-:S03]  /*3e70*/  @!P2 FMUL.FTZ R16, R16, R23 ;  /* 0x000000171010a220 */ /* 0x008fc60000410000 */
[----:B------:R-:W-:Y:S02]  /*3e80*/  LEA.HI.X R3, R3, UR11, R6, 0x1, P6 ;  /* 0x0000000b03037c11 */ /* 0x000fe4000b0f0c06 */
[----:B------:R-:W-:Y:S01]  /*3e90*/  F2FP.F16.F32.PACK_AB R22, R17, R16 ;  /* 0x000000101116723e */ /* 0x000fe200000000ff */
[----:B------:R-:W-:Y:S01]  /*3ea0*/  FADD.FTZ R16, R16, R107 ;  /* 0x0000006b10107221 */ /* 0x000fe20000010000 */
[----:B----4-:R-:W-:-:S03]  /*3eb0*/  @!P0 FADD.FTZ R9, R9, 1 ;  /* 0x3f80000009098421 */ /* 0x010fc60000010000 */
[----:B------:R-:W-:Y:S01]  /*3ec0*/  FADD.FTZ R17, R16, R17 ;  /* 0x0000001110117221 */ /* 0x000fe20000010000 */
[----:B------:R-:W0:Y:S01]  /*3ed0*/  @!P0 MUFU.RCP R0, R9 ;  /* 0x0000000900008308 */ /* 0x000e220000001000 */
[----:B-1----:R-:W-:Y:S01]  /*3ee0*/  IMAD.WIDE.U32 R4, R24, UR18, R4 ;  /* 0x0000001218047c25 */ /* 0x002fe2000f8e0004 */
[-C--:B--2---:R-:W-:Y:S02]  /*3ef0*/  ISETP.GE.AND P3, PT, R91, R10.reuse, PT ;  /* 0x0000000a5b00720c */ /* 0x084fe40003f66270 */
[-C--:B------:R-:W-:Y:S01]  /*3f00*/  ISETP.GE.AND P2, PT, R89, R10.reuse, PT ;  /* 0x0000000a5900720c */ /* 0x080fe20003f46270 */
[----:B------:R-:W-:Y:S01]  /*3f10*/  IMAD R5, R25, UR18, R5 ;  /* 0x0000001219057c24 */ /* 0x000fe2000f8e0205 */
[-C--:B------:R-:W-:Y:S02]  /*3f20*/  ISETP.GE.AND P4, PT, R85, R10.reuse, PT ;  /* 0x0000000a5500720c */ /* 0x080fe40003f86270 */
[----:B------:R-:W-:Y:S01]  /*3f30*/  ISETP.GE.AND P5, PT, R49, R10, PT ;  /* 0x0000000a3100720c */ /* 0x000fe20003fa6270 */
[----:B0-----:R-:W-:-:S05]  /*3f40*/  @!P0 FMUL.FTZ R19, R19, R0 ;  /* 0x0000000013138220 */ /* 0x001fca0000410000 */
[----:B------:R-:W-:Y:S01]  /*3f50*/  F2FP.F16.F32.PACK_AB R23, R19, R18 ;  /* 0x000000121317723e */ /* 0x000fe200000000ff */
[----:B------:R-:W-:Y:S01]  /*3f60*/  @!P3 STG.E.U16 desc[UR16][R2.64], R11 ;  /* 0x0000000b0200b986 */ /* 0x000fe2000c101510 */
[----:B------:R-:W-:-:S03]  /*3f70*/  FADD.FTZ R18, R17, R18 ;  /* 0x0000001211127221 */ /* 0x000fc60000010000 */
[----:B------:R-:W-:Y:S01]  /*3f80*/  @!P2 STG.E.U16 desc[UR16][R2.64+0x40], R13 ;  /* 0x0000400d0200a986 */ /* 0x000fe2000c101510 */
[----:B------:R-:W-:-:S03]  /*3f90*/  FADD.FTZ R107, R18, R19 ;  /* 0x00000013126b7221 */ /* 0x000fc60000010000 */
[----:B------:R-:W-:Y:S04]  /*3fa0*/  @!P4 STG.E.U16 desc[UR16][R2.64+0x80], R15 ;  /* 0x0000800f0200c986 */ /* 0x000fe8000c101510 */
[----:B------:R0:W-:Y:S01]  /*3fb0*/  @!P5 STG.E.U16 desc[UR16][R2.64+0xc0], R21 ;  /* 0x0000c0150200d986 */ /* 0x0001e2000c101510 */
[----:B------:R-:W-:Y:S01]  /*3fc0*/  BAR.SYNC.DEFER_BLOCKING 0x0 ;  /* 0x0000000000007b1d */ /* 0x000fe20000010000 */
[----:B------:R-:W-:-:S04]  /*3fd0*/  IADD3 R102, P5, PT, R102, -0x100, RZ ;  /* 0xffffff0066667810 */ /* 0x000fc80007fbe0ff */
[----:B------:R-:W-:Y:S01]  /*3fe0*/  IADD3.X R101, PT, PT, R101, -0x1, RZ, P5, !PT ;  /* 0xffffffff65657810 */ /* 0x000fe20002ffe4ff */
        /* <DEDUP_REMOVED lines=9> */
[----:B------:R-:W0:Y:S02]  /*4080*/  LDCU.64 UR6, c[0x0][0x520] ;  /* 0x0000a400ff0677ac */ /* 0x000e240008000a00 */
[----:B0-----:R-:W-:-:S04]  /*4090*/  IMAD.WIDE.U32 R2, R111, UR6, R4 ;  /* 0x000000066f027c25 */ /* 0x001fc8000f8e0004 */
[----:B------:R-:W-:Y:S01]  /*40a0*/  IMAD R4, R111, UR7, R3 ;  /* 0x000000076f047c24 */ /* 0x000fe2000f8e0203 */
[C---:B------:R-:W-:Y:S02]  /*40b0*/  IADD3 R3, P4, PT, R91.reuse, R2, RZ ;  /* 0x000000025b037210 */ /* 0x040fe40007f9e0ff */
[-C--:B-1----:R-:W-:Y:S02]  /*40c0*/  ISETP.GE.AND P0, PT, R91, R0.reuse, PT ;  /* 0x000000005b00720c */ /* 0x082fe40003f06270 */
[-C--:B------:R-:W-:Y:S02]  /*40d0*/  ISETP.GE.AND P1, PT, R89, R0.reuse, PT ;  /* 0x000000005900720c */ /* 0x080fe40003f26270 */
[-C--:B------:R-:W-:Y:S02]  /*40e0*/  ISETP.GE.AND P2, PT, R85, R0.reuse, PT ;  /* 0x000000005500720c */ /* 0x080fe40003f46270 */
[----:B------:R-:W-:Y:S02]  /*40f0*/  ISETP.GE.AND P3, PT, R49, R0, PT ;  /* 0x000000003100720c */ /* 0x000fe40003f66270 */
[----:B------:R-:W-:-:S02]  /*4100*/  IADD3.X R0, PT, PT, RZ, R4, RZ, P4, !PT ;  /* 0x00000004ff007210 */ /* 0x000fc400027fe4ff */
[----:B-----5:R-:W-:-:S04]  /*4110*/  LEA R2, P4, R3, UR8, 0x1 ;  /* 0x0000000803027c11 */ /* 0x020fc8000f8808ff */
        /* <DEDUP_REMOVED lines=16> */
.L_x_9956:
        /* <DEDUP_REMOVED lines=34> */
.L_x_9983:
[----:B------:R-:W-:Y:S05]  /*4440*/  BSYNC.RECONVERGENT B0 ;  /* 0x0000000000007941 */ /* 0x000fea0003800200 */
.L_x_9982:
        /* <DEDUP_REMOVED lines=26> */
.L_x_9985:
[----:B------:R-:W-:Y:S05]  /*45f0*/  BSYNC.RECONVERGENT B0 ;  /* 0x0000000000007941 */ /* 0x000fea0003800200 */
.L_x_9984:
        /* <DEDUP_REMOVED lines=8> */
.L_x_9986:
        /* <DEDUP_REMOVED lines=15> */
.L_x_9987:
        /* <DEDUP_REMOVED lines=9> */
.L_x_10551:


//--------------------- .text._Z25selective_scan_bwd_kernelI32Selective_Scan_bwd_kernel_traitsILi32ELi4ELb1ELb0ELb0ELb0ELb0EN3c104HalfEfEEv12SSMParamsBwd --------------------------
	.section	.text._Z25selective_scan_bwd_kernelI32Selective_Scan_bwd_kernel_traitsILi32ELi4ELb1ELb0ELb0ELb0ELb0EN3c104HalfEfEEv12SSMParamsBwd,"ax",@progbits
	.align	128
        .global         _Z25selective_scan_bwd_kernelI32Selective_Scan_bwd_kernel_traitsILi32ELi4ELb1ELb0ELb0ELb0ELb0EN3c104HalfEfEEv12SSMParamsBwd
        .type           _Z25selective_scan_bwd_kernelI32Selective_Scan_bwd_kernel_traitsILi32ELi4ELb1ELb0ELb0ELb0ELb0EN3c104HalfEfEEv12SSMParamsBwd,@function
        .size           _Z25selective_scan_bwd_kernelI32Selective_Scan_bwd_kernel_traitsILi32ELi4ELb1ELb0ELb0ELb0ELb0EN3c104HalfEfEEv12SSMParamsBwd,(.L_x_10552 - _Z25selective_scan_bwd_kernelI32Selective_Scan_bwd_kernel_traitsILi32ELi4ELb1ELb0ELb0ELb0ELb0EN3c104HalfEfEEv12SSMParamsBwd)
        .other          _Z25selective_scan_bwd_kernelI32Selective_Scan_bwd_kernel_traitsILi32ELi4ELb1ELb0ELb0ELb0ELb0EN3c104HalfEfEEv12SSMParamsBwd,@"STO_CUDA_ENTRY STV_DEFAULT"
_Z25selective_scan_bwd_kernelI32Selective_Scan_bwd_kernel_traitsILi32ELi4ELb1ELb0ELb0ELb0ELb0EN3c104HalfEfEEv12SSMParamsBwd:
.text._Z25selective_scan_bwd_kernelI32Selective_Scan_bwd_kernel_traitsILi32ELi4ELb1ELb0ELb0ELb0ELb0EN3c104HalfEfEEv12SSMParamsBwd:
        /* <DEDUP_REMOVED lines=77> */
[----:B------:R-:W-:Y:S02]  /*04d0*/  LEA.HI.X R27, R2, R29, R27, 0x2, P0 ;  /* 0x0000001d021b7211 */ /* 0x000fe400000f141b */
[----:B------:R-:W-:Y:S02]  /*04e0*/  CS2R R28, SRZ ;  /* 0x00000000001c7805 */ /* 0x000fe4000001ff00 */
[----:B------:R-:W-:-:S02]  /*04f0*/  LEA.HI.X R35, R35, R31, R8, 0x1, P2 ;  /* 0x0000001f23237211 */ /* 0x000fc400010f0c08 */
[----:B------:R-:W-:Y:S02]  /*0500*/  LEA.HI.X R37, R37, R33, R6, 0x1, P3 ;  /* 0x0000002125257211 */ /* 0x000fe400018f0c06 */
[----:B------:R-:W-:Y:S01]  /*0510*/  LEA.HI.X R39, R13, R39, R0, 0x1, P4 ;  /* 0x000000270d277211 */ /* 0x000fe200020f0c00 */
[----:B------:R-:W-:Y:S06]  /*0520*/  @!P1 BRA `(.L_x_9988) ;  /* 0x0000001800589947 */ /* 0x000fec0003800000 */
[----:B------:R-:W0:Y:S01]  /*0530*/  S2UR UR5, SR_CgaCtaId ;  /* 0x00000000000579c3 */ /* 0x000e220000008800 */
[----:B------:R-:W1:Y:S01]  /*0540*/  S2R R31, SR_TID.X ;  /* 0x00000000001f7919 */ /* 0x000e620000002100 */
[----:B------:R-:W2:Y:S01]  /*0550*/  LDCU.64 UR6, c[0x0][0x3a0] ;  /* 0x00007400ff0677ac */ /* 0x000ea20008000a00 */
[----:B------:R-:W-:Y:S01]  /*0560*/  CS2R R28, SRZ ;  /* 0x00000000001c7805 */ /* 0x000fe2000001ff00 */
[----:B------:R-:W-:Y:S01]  /*0570*/  UMOV UR4, 0x400 ;  /* 0x0000040000047882 */ /* 0x000fe20000000000 */
[----:B------:R-:W3:Y:S03]  /*0580*/  LDCU UR8, c[0x0][0x394] ;  /* 0x00007280ff0877ac */ /* 0x000ee60008000800 */
[----:B------:R-:W4:Y:S01]  /*0590*/  LDC.64 R2, c[0x0][0x440] ;  /* 0x00011000ff027b82 */ /* 0x000f220000000a00 */
[----:B--2---:R-:W-:Y:S01]  /*05a0*/  IMAD.WIDE.U32 R32, R21, UR6, RZ ;  /* 0x0000000615207c25 */ /* 0x004fe2000f8e00ff */
[----:B0-----:R-:W-:-:S03]  /*05b0*/  ULEA UR4, UR5, UR4, 0x18 ;  /* 0x0000000405047291 */ /* 0x001fc6000f8ec0ff */
[----:B------:R-:W-:-:S03]  /*05c0*/  IMAD R0, R21, UR7, R33 ;  /* 0x0000000715007c24 */ /* 0x000fc6000f8e0221 */
[----:B------:R-:W-:Y:S02]  /*05d0*/  MOV R20, UR4 ;  /* 0x0000000400147c02 */ /* 0x000fe40008000f00 */
[C---:B----4-:R-:W-:Y:S02]  /*05e0*/  LEA R30, P0, R32.reuse, R2, 0x2 ;  /* 0x00000002201e7211 */ /* 0x050fe400078010ff */
[C---:B-1----:R-:W-:Y:S02]  /*05f0*/  LOP3.LUT R74, R31.reuse, 0x1f, RZ, 0xc0, !PT ;  /* 0x0000001f1f4a7812 */ /* 0x042fe400078ec0ff */
[----:B------:R-:W-:Y:S02]  /*0600*/  LEA.HI.X R32, R32, R3, R0, 0x2, P0 ;  /* 0x0000000320207211 */ /* 0x000fe400000f1400 */
[C---:B------:R-:W-:Y:S02]  /*0610*/  IADD3 R33, PT, PT, R31.reuse, 0x200, RZ ;  /* 0x000002001f217810 */ /* 0x040fe40007ffe0ff */
[----:B---3--:R-:W-:-:S07]  /*0620*/  LEA R76, R31, R20, 0x2 ;  /* 0x000000141f4c7211 */ /* 0x008fce00078e10ff */
.L_x_9996:
[----:B------:R-:W-:Y:S01]  /*0630*/  BAR.SYNC.DEFER_BLOCKING 0x0 ;  /* 0x0000000000007b1d */ /* 0x000fe20000010000 */
[----:B0-----:R-:W-:-:S05]  /*0640*/  IMAD.WIDE.U32 R2, R31, 0x8, R34 ;  /* 0x000000081f027825 */ /* 0x001fca00078e0022 */
[----:B------:R-:W0:Y:S01]  /*0650*/  S2R R41, SR_LANEID ;  /* 0x0000000000297919 */ /* 0x000e220000000000 */
[----:B------:R-:W-:Y:S01]  /*0660*/  IMAD.WIDE.U32 R8, R31, 0x8, R36 ;  /* 0x000000081f087825 */ /* 0x000fe200078e0024 */
[----:B------:R-:W1:Y:S01]  /*0670*/  LDCU UR7, c[0x0][0x38c] ;  /* 0x00007180ff0777ac */ /* 0x000e620008000800 */
[----:B------:R-:W2:Y:S01]  /*0680*/  LDG.E.64 R6, desc[UR16][R2.64] ;  /* 0x0000001002067981 */ /* 0x000ea2000c1e1b00 */
[----:B0-----:R-:W-:-:S05]  /*0690*/  LEA R40, R41, R20, 0x3 ;  /* 0x0000001429287211 */ /* 0x001fca00078e18ff */
[----:B--2---:R-:W-:Y:S01]  /*06a0*/  STS.64 [R40], R6 ;  /* 0x0000000628007388 */ /* 0x004fe20000000a00 */
[----:B------:R-:W-:-:S03]  /*06b0*/  NOP ;  /* 0x0000000000007918 */ /* 0x000fc60000000000 */
[----:B------:R-:W0:Y:S01]  /*06c0*/  LDS.64 R42, [R40] ;  /* 0x00000000282a7984 */ /* 0x000e220000000a00 */
[----:B------:R-:W-:Y:S06]  /*06d0*/  BAR.SYNC.DEFER_BLOCKING 0x0 ;  /* 0x0000000000007b1d */ /* 0x000fec0000010000 */
[----:B------:R-:W2:Y:S01]  /*06e0*/  LDG.E.64 R8, desc[UR16][R8.64] ;  /* 0x0000001008087981 */ /* 0x000ea2000c1e1b00 */
[----:B------:R-:W-:-:S03]  /*06f0*/  IMAD.WIDE.U32 R10, R31, 0x8, R38 ;  /* 0x000000081f0a7825 */ /* 0x000fc600078e0026 */
[----:B--2---:R-:W-:Y:S01]  /*0700*/  STS.64 [R40], R8 ;  /* 0x0000000828007388 */ /* 0x004fe20000000a00 */
[----:B------:R-:W-:-:S03]  /*0710*/  NOP ;  /* 0x0000000000007918 */ /* 0x000fc60000000000 */
[----:B------:R-:W-:Y:S01]  /*0720*/  LDS.64 R2, [R40] ;  /* 0x0000000028027984 */ /* 0x000fe20000000a00 */
[----:B------:R-:W-:Y:S06]  /*0730*/  BAR.SYNC.DEFER_BLOCKING 0x0 ;  /* 0x0000000000007b1d */ /* 0x000fec0000010000 */
[----:B------:R-:W2:Y:S01]  /*0740*/  LDG.E.64 R10, desc[UR16][R10.64] ;  /* 0x000000100a0a7981 */ /* 0x000ea2000c1e1b00 */
[--C-:B0-----:R-:W-:Y:S01]  /*0750*/  SHF.R.U64 R46, R42, 0x10, R43.reuse ;  /* 0x000000102a2e7819 */ /* 0x101fe2000000122b */
[----:B------:R-:W-:Y:S01]  /*0760*/  HADD2.F32 R42, -RZ, R42.H0_H0 ;  /* 0x2000002aff2a7230 */ /* 0x000fe20000004100 */
[----:B-1----:R-:W-:Y:S01]  /*0770*/  UISETP.GE.AND UP0, UPT, UR7, 0x1, UPT ;  /* 0x000000010700788c */ /* 0x002fe2000bf06270 */
[----:B------:R-:W-:Y:S01]  /*0780*/  SHF.R.U32.HI R50, RZ, 0x10, R43 ;  /* 0x00000010ff327819 */ /* 0x000fe2000001162b */
[----:B------:R-:W-:-:S02]  /*0790*/  HADD2.F32 R43, -RZ, R43.H0_H0 ;  /* 0x2000002bff2b7230 */ /* 0x000fc40000004100 */
[----:B------:R-:W-:Y:S02]  /*07a0*/  HFMA2 R62, -RZ, RZ, 0, 0 ;  /* 0x00000000ff3e7431 */ /* 0x000fe400000001ff */
[----:B------:R-:W-:Y:S01]  /*07b0*/  HADD2.F32 R46, -RZ, R46.H0_H0 ;  /* 0x2000002eff2e7230 */ /* 0x000fe20000004100 */
[----:B------:R-:W-:Y:S01]  /*07c0*/  CS2R R48, SRZ ;  /* 0x0000000000307805 */ /* 0x000fe2000001ff00 */
[----:B------:R-:W-:Y:S01]  /*07d0*/  HADD2.F32 R50, -RZ, R50.H0_H0 ;  /* 0x20000032ff327230 */ /* 0x000fe20000004100 */
[----:B------:R-:W-:Y:S01]  /*07e0*/  MOV R45, RZ ;  /* 0x000000ff002d7202 */ /* 0x000fe20000000f00 */
[----:B------:R-:W-:Y:S01]  /*07f0*/  UIADD3 UR9, UPT, UPT, UR8, -0x1, URZ ;  /* 0xffffffff08097890 */ /* 0x000fe2000fffe0ff */
[----:B--2---:R-:W-:Y:S01]  /*0800*/  STS.64 [R40], R10 ;  /* 0x0000000a28007388 */ /* 0x004fe20000000a00 */
[----:B------:R-:W-:-:S03]  /*0810*/  NOP ;  /* 0x0000000000007918 */ /* 0x000fc60000000000 */
[----:B------:R-:W0:Y:S02]  /*0820*/  LDS.64 R6, [R40] ;  /* 0x0000000028067984 */ /* 0x000e240000000a00 */
[--C-:B0-----:R-:W-:Y:S01]  /*0830*/  SHF.R.U64 R47, R6, 0x10, R7.reuse ;  /* 0x00000010062f7819 */ /* 0x101fe20000001207 */
[----:B------:R-:W-:Y:S01]  /*0840*/  HADD2.F32 R0, -RZ, R6.H0_H0 ;  /* 0x20000006ff007230 */ /* 0x000fe20000004100 */
[----:B------:R-:W-:Y:S01]  /*0850*/  SHF.R.U32.HI R51, RZ, 0x10, R7 ;  /* 0x00000010ff337819 */ /* 0x000fe20000011607 */
[----:B------:R-:W-:Y:S02]  /*0860*/  HADD2.F32 R44, -RZ, R7.H0_H0 ;  /* 0x20000007ff2c7230 */ /* 0x000fe40000004100 */
[----:B------:R-:W-:Y:S02]  /*0870*/  HADD2.F32 R47, -RZ, R47.H0_H0 ;  /* 0x2000002fff2f7230 */ /* 0x000fe40000004100 */
[----:B------:R-:W-:Y:S01]  /*0880*/  FFMA.FTZ R6, R0, R42, R29 ;  /* 0x0000002a00067223 */ /* 0x000fe2000001001d */
[----:B------:R-:W-:-:S02]  /*0890*/  HADD2.F32 R51, -RZ, R51.H0_H0 ;  /* 0x20000033ff337230 */ /* 0x000fc40000004100 */
[-C--:B-----5:R-:W-:Y:S01]  /*08a0*/  FMUL.FTZ R17, R0, R23.reuse ;  /* 0x0000001700117220 */ /* 0x0a0fe20000410000 */
[CC--:B------:R-:W-:Y:S01]  /*08b0*/  FMUL.FTZ R18, R44.reuse, R23.reuse ;  /* 0x000000172c127220 */ /* 0x0c0fe20000410000 */
[C---:B------:R-:W-:Y:S01]  /*08c0*/  FFMA.FTZ R7, R47.reuse, R46, R6 ;  /* 0x0000002e2f077223 */ /* 0x040fe20000010006 */
[-C--:B------:R-:W-:Y:S01]  /*08d0*/  FMUL.FTZ R16, R47, R23.reuse ;  /* 0x000000172f107220 */ /* 0x080fe20000410000 */
[----:B------:R-:W-:Y:S02]  /*08e0*/  FMUL.FTZ R19, R51, R23 ;  /* 0x0000001733137220 */ /* 0x000fe40000410000 */
[----:B------:R-:W-:-:S04]  /*08f0*/  FFMA.FTZ R6, R44, R43, R7 ;  /* 0x0000002b2c067223 */ /* 0x000fc80000010007 */
[----:B------:R-:W-:Y:S01]  /*0900*/  FFMA.FTZ R29, R51, R50, R6 ;  /* 0x00000032331d7223 */ /* 0x000fe20000010006 */
[----:B------:R-:W-:Y:S06]  /*0910*/  BAR.SYNC.DEFER_BLOCKING 0x0 ;  /* 0x0000000000007b1d */ /* 0x000fec0000010000 */
[----:B------:R-:W-:Y:S05]  /*0920*/  BRA.U !UP0, `(.L_x_9989) ;  /* 0x0000001108647547 */ /* 0x000fea000b800000 */
[----:B------:R-:W0:Y:S01]  /*0930*/  LDC R6, c[0x0][0x394] ;  /* 0x0000e500ff067b82 */ /* 0x000e220000000800 */
[--C-:B------:R-:W-:Y:S01]  /*0940*/  SHF.R.U64 R69, R2, 0x10, R3.reuse ;  /* 0x0000001002457819 */ /* 0x100fe20000001203 */
[----:B------:R-:W-:Y:S01]  /*0950*/  USHF.L.U32 UR4, UR9, 0x8, URZ ;  /* 0x0000000809047899 */ /* 0x000fe200080006ff */
[----:B------:R-:W-:Y:S01]  /*0960*/  SHF.R.U32.HI R67, RZ, 0x10, R3 ;  /* 0x00000010ff437819 */ /* 0x000fe20000011603 */
[----:B------:R-:W-:Y:S01]  /*0970*/  UIADD3 UR5, UPT, UPT, UR8, -0x2, URZ ;  /* 0xfffffffe08057890 */ /* 0x000fe2000fffe0ff */
[----:B------:R-:W-:Y:S01]  /*0980*/  HADD2.F32 R61, -RZ, R2.H0_H0 ;  /* 0x20000002ff3d7230 */ /* 0x000fe20000004100 */
[----:B------:R-:W-:Y:S01]  /*0990*/  ULOP3.LUT UR4, UR4, 0x100, URZ, 0xc0, !UPT ;  /* 0x0000010004047892 */ /* 0x000fe2000f8ec0ff */
[----:B------:R-:W-:Y:S01]  /*09a0*/  HADD2.F32 R3, -RZ, R3.H0_H0 ;  /* 0x20000003ff037230 */ /* 0x000fe20000004100 */
[----:B------:R-:W1:Y:S01]  /*09b0*/  LDC.64 R10, c[0x0][0x3a8] ;  /* 0x0000ea00ff0a7b82 */ /* 0x000e620000000a00 */
[----:B------:R-:W-:Y:S01]  /*09c0*/  HADD2.F32 R69, -RZ, R69.H0_H0 ;  /* 0x20000045ff457230 */ /* 0x000fe20000004100 */
[----:B------:R-:W-:Y:S01]  /*09d0*/  UIMAD UR5, UR5, UR7, URZ ;  /* 0x00000007050572a4 */ /* 0x000fe2000f8e02ff */
[----:B------:R-:W-:Y:S01]  /*09e0*/  HADD2.F32 R67, -RZ, R67.H0_H0 ;  /* 0x20000043ff437230 */ /* 0x000fe20000004100 */
[----:B------:R-:W-:Y:S01]  /*09f0*/  USHF.L.U32 UR6, UR8, 0xa, URZ ;  /* 0x0000000a08067899 */ /* 0x000fe200080006ff */
[--C-:B------:R-:W-:Y:S01]  /*0a00*/  FADD.FTZ R61, R61, R22.reuse ;  /* 0x000000163d3d7221 */ /* 0x100fe20000010000 */
[--C-:B------:R-:W-:Y:S01]  /*0a10*/  FADD.FTZ R60, R3, R22.reuse ;  /* 0x00000016033c7221 */ /* 0x100fe20000010000 */
[--C-:B------:R-:W-:Y:S01]  /*0a20*/  FADD.FTZ R69, R69, R22.reuse ;  /* 0x0000001645457221 */ /* 0x100fe20000010000 */
[----:B------:R-:W2:Y:S01]  /*0a30*/  LDC.64 R8, c[0x0][0x3c0] ;  /* 0x0000f000ff087b82 */ /* 0x000ea20000000a00 */
[----:B------:R-:W-:Y:S01]  /*0a40*/  FADD.FTZ R67, R67, R22 ;  /* 0x0000001643437221 */ /* 0x000fe20000010000 */
[----:B------:R-:W-:Y:S01]  /*0a50*/  ULOP3.LUT UR6, UR6, 0x400, URZ, 0xc0, !UPT ;  /* 0x0000040006067892 */ /* 0x000fe2000f8ec0ff */
[----:B------:R-:W-:Y:S01]  /*0a60*/  ISETP.NE.AND P1, PT, R31, RZ, PT ;  /* 0x000000ff1f00720c */ /* 0x000fe20003f25270 */
[----:B------:R-:W-:Y:S01]  /*0a70*/  FMUL.FTZ R68, R61, R42 ;  /* 0x0000002a3d447220 */ /* 0x000fe20000410000 */
[----:B------:R-:W-:Y:S01]  /*0a80*/  IADD3 R52, PT, PT, R20, 0xbc8, RZ ;  /* 0x00000bc814347810 */ /* 0x000fe20007ffe0ff */
[----:B------:R-:W-:Y:S01]  /*0a90*/  FMUL.FTZ R66, R60, R43 ;  /* 0x0000002b3c427220 */ /* 0x000fe20000410000 */
[----:B------:R-:W-:Y:S01]  /*0aa0*/  MOV R49, RZ ;  /* 0x000000ff00317202 */ /* 0x000fe20000000f00 */
[----:B------:R-:W3:Y:S01]  /*0ab0*/  LDC R78, c[0x0][0x394] ;  /* 0x0000e500ff4e7b82 */ /* 0x000ee20000000800 */
[----:B0-----:R-:W-:Y:S01]  /*0ac0*/  ISETP.LE.AND P0, PT, R6, UR8, PT ;  /* 0x0000000806007c0c */ /* 0x001fe2000bf03270 */
[----:B------:R-:W-:Y:S01]  /*0ad0*/  FMUL.FTZ R63, R69, R46 ;  /* 0x0000002e453f7220 */ /* 0x000fe20000410000 */
[----:B------:R-:W-:Y:S01]  /*0ae0*/  MOV R53, R30 ;  /* 0x0000001e00357202 */ /* 0x000fe20000000f00 */
[----:B------:R-:W-:Y:S01]  /*0af0*/  UIADD3 UR10, UPT, UPT, -UR7, URZ, URZ ;  /* 0x000000ff070a7290 */ /* 0x000fe2000fffe1ff */
[----:B------:R-:W-:Y:S01]  /*0b00*/  MOV R54, R32 ;  /* 0x0000002000367202 */ /* 0x000fe20000000f00 */
[----:B------:R-:W0:Y:S01]  /*0b10*/  LDCU UR11, c[0x0][0x394] ;  /* 0x00007280ff0b77ac */ /* 0x000e220008000800 */
[----:B------:R-:W-:Y:S01]  /*0b20*/  MOV R55, R24 ;  /* 0x0000001800377202 */ /* 0x000fe20000000f00 */
[----:B------:R-:W4:Y:S01]  /*0b30*/  LDC.64 R6, c[0x0][0x3e0] ;  /* 0x0000f800ff067b82 */ /* 0x000f220000000a00 */
[----:B-1----:R-:W-:Y:S01]  /*0b40*/  SHF.L.U64.HI R71, R10, 0x2, R11 ;  /* 0x000000020a477819 */ /* 0x002fe2000001020b */
[----:B------:R-:W-:Y:S01]  /*0b50*/  FMUL.FTZ R11, R67, R50 ;  /* 0x00000032430b7220 */ /* 0x000fe20000410000 */
[----:B------:R-:W-:Y:S01]  /*0b60*/  MOV R56, R25 ;  /* 0x0000001900387202 */ /* 0x000fe20000000f00 */
[----:B------:R-:W-:Y:S01]  /*0b70*/  ULOP3.LUT UR6, UR6, 0x348, URZ, 0xfc, !UPT ;  /* 0x0000034806067892 */ /* 0x000fe2000f8efcff */
[----:B------:R-:W-:-:S02]  /*0b80*/  MOV R57, R26 ;  /* 0x0000001a00397202 */ /* 0x000fc40000000f00 */
[----:B------:R-:W-:Y:S02]  /*0b90*/  MOV R58, R27 ;  /* 0x0000001b003a7202 */ /* 0x000fe40000000f00 */
[----:B------:R-:W-:Y:S02]  /*0ba0*/  MOV R59, R20 ;  /* 0x00000014003b7202 */ /* 0x000fe40000000f00 */
[----:B--2---:R-:W-:Y:S02]  /*0bb0*/  SHF.L.U64.HI R9, R8, 0x2, R9 ;  /* 0x0000000208097819 */ /* 0x004fe40000010209 */
[----:B------:R-:W-:Y:S02]  /*0bc0*/  ISETP.EQ.AND P0, PT, R31, RZ, !P0 ;  /* 0x000000ff1f00720c */ /* 0x000fe40004702270 */
[----:B------:R-:W-:Y:S02]  /*0bd0*/  MOV R64, UR4 ;  /* 0x0000000400407c02 */ /* 0x000fe40008000f00 */
[----:B------:R-:W-:-:S02]  /*0be0*/  MOV R65, UR5 ;  /* 0x0000000500417c02 */ /* 0x000fc40008000f00 */
[----:B0--34-:R-:W-:-:S07]  /*0bf0*/  SHF.L.U64.HI R7, R6, 0x2, R7 ;  /* 0x0000000206077819 */ /* 0x019fce0000010207 */
.L_x_9995:
        /* <DEDUP_REMOVED lines=19> */
[----:B------:R-:W1:Y:S01]  /*0d30*/  MUFU.EX2 R80, R80 ;  /* 0x0000005000507308 */ /* 0x000e620000000800 */
[----:B---3--:R-:W-:-:S07]  /*0d40*/  FMUL.FTZ R73, R73, R12 ;  /* 0x0000000c49497220 */ /* 0x008fce0000410000 */
[----:B------:R-:W2:Y:S08]  /*0d50*/  MUFU.EX2 R15, R15 ;  /* 0x0000000f000f7308 */ /* 0x000eb00000000800 */
[----:B------:R-:W3:Y:S01]  /*0d60*/  MUFU.EX2 R72, R72 ;  /* 0x0000004800487308 */ /* 0x000ee20000000800 */
[----:B0-----:R0:W-:Y:S01]  /*0d70*/  STS [R84+0x348], R77 ;  /* 0x0003484d54007388 */ /* 0x0011e20000000800 */
[-C--:B------:R-:W-:Y:S01]  /*0d80*/  FMUL.FTZ R79, R0, R73.reuse ;  /* 0x00000049004f7220 */ /* 0x080fe20000410000 */
[-C--:B------:R-:W-:Y:S01]  /*0d90*/  FMUL.FTZ R82, R47, R73.reuse ;  /* 0x000000492f527220 */ /* 0x080fe20000410000 */
[-C--:B------:R-:W-:Y:S01]  /*0da0*/  FMUL.FTZ R75, R44, R73.reuse ;  /* 0x000000492c4b7220 */ /* 0x080fe20000410000 */
[----:B------:R-:W-:Y:S01]  /*0db0*/  FMUL.FTZ R73, R51, R73 ;  /* 0x0000004933497220 */ /* 0x000fe20000410000 */
[----:B------:R-:W-:Y:S06]  /*0dc0*/  BAR.SYNC.DEFER_BLOCKING 0x0 ;  /* 0x0000000000007b1d */ /* 0x000fec0000010000 */
[----:B-1----:R-:W-:Y:S05]  /*0dd0*/  @P1 BRA `(.L_x_9991) ;  /* 0x0000000000141947 */ /* 0x002fea0003800000 */
[----:B------:R-:W-:Y:S01]  /*0de0*/  UISETP.NE.AND UP0, UPT, UR8, UR11, UPT ;  /* 0x0000000b0800728c */ /* 0x000fe2000bf05270 */
[----:B------:R-:W-:-:S08]  /*0df0*/  HFMA2 R81, -RZ, RZ, 1.875, 0 ;  /* 0x3f800000ff517431 */ /* 0x000fd000000001ff */
[----:B------:R-:W-:Y:S05]  /*0e00*/  BRA.U !UP0, `(.L_x_9992) ;  /* 0x00000001080c7547 */ /* 0x000fea000b800000 */
[----:B------:R1:W4:Y:S01]  /*0e10*/  LDS R81, [R59+UR6] ;  /* 0x000000063b517984 */ /* 0x0003220008000800 */
[----:B------:R-:W-:Y:S05]  /*0e20*/  BRA `(.L_x_9992) ;  /* 0x0000000000047947 */ /* 0x000fea0003800000 */
.L_x_9991:
[----:B------:R1:W4:Y:S02]  /*0e30*/  LDS R81, [R76+0xb4c] ;  /* 0x000b4c004c517984 */ /* 0x0003240000000800 */
.L_x_9992:
[----:B------:R-:W-:Y:S05]  /*0e40*/  BSYNC.RECONVERGENT B0 ;  /* 0x0000000000007941 */ /* 0x000fea0003800200 */
.L_x_9990:
[----:B------:R-:W-:Y:S01]  /*0e50*/  UISETP.NE.AND UP0, UPT, UR8, 0x1, UPT ;  /* 0x000000010800788c */ /* 0x000fe2000bf05270 */
[----:B------:R-:W-:-:S05]  /*0e60*/  MOV R83, RZ ;  /* 0x000000ff00537202 */ /* 0x000fca0000000f00 */
[----:B------:R-:W-:-:S04]  /*0e70*/  PLOP3.LUT P1, PT, PT, PT, UP0, 0x80, 0x8 ;  /* 0x000000000008781c */ /* 0x000fc80003f2f008 */
[----:B------:R-:W-:-:S13]  /*0e80*/  ISETP.NE.OR P1, PT, R31, RZ, !P1 ;  /* 0x000000ff1f00720c */ /* 0x000fda0004f25670 */
[----:B------:R-:W-:-:S05]  /*0e90*/  @!P1 IMAD.WIDE R2, R65, 0x8, R4 ;  /* 0x0000000841029825 */ /* 0x000fca00078e0204 */
[----:B------:R5:W5:Y:S01]  /*0ea0*/  @!P1 LDG.E R83, desc[UR16][R2.64+0x4] ;  /* 0x0000041002539981 */ /* 0x000b62000c1e1900 */
[C---:B---34-:R-:W-:Y:S01]  /*0eb0*/  FMUL.FTZ R12, R72.reuse, R81 ;  /* 0x00000051480c7220 */ /* 0x058fe20000410000 */
[----:B------:R-:W-:Y:S01]  /*0ec0*/  FFMA.FTZ R14, R72, R73, R75 ;  /* 0x00000049480e7223 */ /* 0x000fe2000001004b */
[----:B------:R-:W-:Y:S01]  /*0ed0*/  FFMA.FTZ R13, R68, R80, R63 ;  /* 0x00000050440d7223 */ /* 0x000fe2000001003f */
[C---:B------:R-:W-:Y:S01]  /*0ee0*/  ISETP.NE.AND P1, PT, R74.reuse, 0x1f, PT ;  /* 0x0000001f4a00780c */ /* 0x040fe20003f25270 */
[C---:B--2---:R-:W-:Y:S01]  /*0ef0*/  FMUL.FTZ R85, R15.reuse, R12 ;  /* 0x0000000c0f557220 */ /* 0x044fe20000410000 */
[C---:B------:R-:W-:Y:S01]  /*0f00*/  FFMA.FTZ R12, R15.reuse, R14, R82 ;  /* 0x0000000e0f0c7223 */ /* 0x040fe20000010052 */
[----:B------:R-:W-:Y:S01]  /*0f10*/  FFMA.FTZ R13, R15, R13, R66 ;  /* 0x0000000d0f0d7223 */ /* 0x000fe20000010042 */
[----:B------:R-:W-:Y:S01]  /*0f20*/  ISETP.GT.U32.AND P2, PT, R74, 0x1d, PT ;  /* 0x0000001d4a00780c */ /* 0x000fe20003f44070 */
[C---:B------:R-:W-:Y:S01]  /*0f30*/  FMUL.FTZ R14, R80.reuse, R85 ;  /* 0x00000055500e7220 */ /* 0x040fe20000410000 */
[----:B0-----:R-:W-:Y:S01]  /*0f40*/  FFMA.FTZ R84, R80, R12, R79 ;  /* 0x0000000c50547223 */ /* 0x001fe2000001004f */
[C---:B------:R-:W-:Y:S01]  /*0f50*/  FFMA.FTZ R85, R72.reuse, R13, R11 ;  /* 0x0000000d48557223 */ /* 0x040fe2000001000b */
[----:B-----5:R-:W-:Y:S01]  /*0f60*/  FMUL.FTZ R2, R77, R80 ;  /* 0x000000504d027220 */ /* 0x020fe20000410000 */
[----:B------:R-:W-:Y:S01]  /*0f70*/  ISETP.GT.AND P3, PT, R41, 0x17, PT ;  /* 0x000000172900780c */ /* 0x000fe20003f64270 */
[----:B------:R-:W0:Y:S01]  /*0f80*/  SHFL.DOWN PT, R87, R14, 0x1, 0x1f ;  /* 0x08201f000e577f89 */ /* 0x000e2200000e0000 */
[----:B------:R-:W-:Y:S01]  /*0f90*/  MOV R3, R84 ;  /* 0x0000005400037202 */ /* 0x000fe20000000f00 */
[----:B------:R-:W-:Y:S01]  /*0fa0*/  FMUL.FTZ R13, R15, R2 ;  /* 0x000000020f0d7220 */ /* 0x000fe20000410000 */
[----:B------:R-:W-:Y:S01]  /*0fb0*/  ISETP.NE.AND P4, PT, R31, RZ, PT ;  /* 0x000000ff1f00720c */ /* 0x000fe20003f85270 */
[----:B------:R-:W2:Y:S01]  /*0fc0*/  SHFL.DOWN PT, R88, R84, 0x1, 0x1f ;  /* 0x08201f0054587f89 */ /* 0x000ea200000e0000 */
[----:B------:R-:W-:Y:S01]  /*0fd0*/  BSSY.RECONVERGENT B0, `(.L_x_9993) ;  /* 0x00000a1000007945 */ /* 0x000fe20003800200 */
[----:B------:R-:W-:-:S02]  /*0fe0*/  FMUL.FTZ R2, R72, R13 ;  /* 0x0000000d48027220 */ /* 0x000fc40000410000 */
[----:B------:R-:W3:Y:S04]  /*0ff0*/  SHFL.UP PT, R12, R85, 0x1, RZ ;  /* 0x04200000550c7989 */ /* 0x000ee800000e00ff */
[----:B------:R-:W4:Y:S01]  /*1000*/  SHFL.UP PT, R13, R2, 0x1, RZ ;  /* 0x04200000020d7989 */ /* 0x000f2200000e00ff */
[----:B0-----:R-:W-:Y:S01]  /*1010*/  @P1 FMUL.FTZ R86, R87, R14 ;  /* 0x0000000e57561220 */ /* 0x001fe20000410000 */
[----:B--2---:R-:W-:-:S04]  /*1020*/  @P1 FFMA.FTZ R3, R14, R88, R3 ;  /* 0x000000580e031223 */ /* 0x004fc80000010003 */
[----:B------:R-:W-:Y:S02]  /*1030*/  @P1 MOV R14, R86 ;  /* 0x00000056000e1202 */ /* 0x000fe40000000f00 */
[----:B------:R-:W-:Y:S01]  /*1040*/  ISETP.GE.AND P1, PT, R41, 0x1, PT ;  /* 0x000000012900780c */ /* 0x000fe20003f26270 */
[----:B---3--:R-:W-:Y:S01]  /*1050*/  FFMA.FTZ R12, R2, R12, R85 ;  /* 0x0000000c020c7223 */ /* 0x008fe20000010055 */
[----:B------:R-:W0:Y:S04]  /*1060*/  SHFL.DOWN PT, R86, R3, 0x2, 0x1f ;  /* 0x08401f0003567f89 */ /* 0x000e2800000e0000 */
[----:B------:R-:W2:Y:S01]  /*1070*/  SHFL.DOWN PT, R87, R14, 0x2, 0x1f ;  /* 0x08401f000e577f89 */ /* 0x000ea200000e0000 */
[----:B------:R-:W-:-:S05]  /*1080*/  FSEL R85, R85, R12, !P1 ;  /* 0x0000000c55557208 */ /* 0x000fca0004800000 */
[----:B------:R-:W3:Y:S01]  /*1090*/  SHFL.UP PT, R12, R85, 0x2, RZ ;  /* 0x04400000550c7989 */ /* 0x000ee200000e00ff */
[----:B----4-:R-:W-:Y:S01]  /*10a0*/  @P1 FMUL.FTZ R2, R2, R13 ;  /* 0x0000000d02021220 */ /* 0x010fe20000410000 */
[----:B------:R-:W-:-:S04]  /*10b0*/  ISETP.GE.AND P1, PT, R41, 0x2, PT ;  /* 0x000000022900780c */ /* 0x000fc80003f26270 */
[----:B------:R-:W4:Y:S01]  /*10c0*/  SHFL.UP PT, R13, R2, 0x2, RZ ;  /* 0x04400000020d7989 */ /* 0x000f2200000e00ff */
[C---:B0-----:R-:W-:Y:S01]  /*10d0*/  @!P2 FFMA.FTZ R3, R14.reuse, R86, R3 ;  /* 0x000000560e03a223 */ /* 0x041fe20000010003 */
[----:B--2---:R-:W-:-:S05]  /*10e0*/  @!P2 FMUL.FTZ R84, R14, R87 ;  /* 0x000000570e54a220 */ /* 0x004fca0000410000 */
[----:B------:R-:W-:Y:S01]  /*10f0*/  @!P2 MOV R14, R84 ;  /* 0x00000054000ea202 */ /* 0x000fe20000000f00 */
[----:B---3--:R-:W-:Y:S01]  /*1100*/  FFMA.FTZ R12, R2, R12, R85 ;  /* 0x0000000c020c7223 */ /* 0x008fe20000010055 */
[----:B------:R-:W-:-:S03]  /*1110*/  ISETP.GT.U32.AND P2, PT, R74, 0x1b, PT ;  /* 0x0000001b4a00780c */ /* 0x000fc60003f44070 */
[----:B------:R-:W0:Y:S01]  /*1120*/  SHFL.DOWN PT, R89, R14, 0x4, 0x1f ;  /* 0x08801f000e597f89 */ /* 0x000e2200000e0000 */
[----:B------:R-:W-:Y:S01]  /*1130*/  FSEL R87, R85, R12, !P1 ;  /* 0x0000000c55577208 */ /* 0x000fe20004800000 */
[----:B----4-:R-:W-:Y:S01]  /*1140*/  @P1 FMUL.FTZ R2, R2, R13 ;  /* 0x0000000d02021220 */ /* 0x010fe20000410000 */
[----:B------:R-:W-:Y:S01]  /*1150*/  ISETP.GE.AND P1, PT, R41, 0x4, PT ;  /* 0x000000042900780c */ /* 0x000fe20003f26270 */
[----:B------:R-:W2:Y:S04]  /*1160*/  SHFL.DOWN PT, R85, R3, 0x4, 0x1f ;  /* 0x08801f0003557f89 */ /* 0x000ea800000e0000 */
[----:B------:R-:W3:Y:S04]  /*1170*/  SHFL.UP PT, R12, R87, 0x4, RZ ;  /* 0x04800000570c7989 */ /* 0x000ee800000e00ff */
[----:B------:R-:W4:Y:S01]  /*1180*/  SHFL.UP PT, R13, R2, 0x4, RZ ;  /* 0x04800000020d7989 */ /* 0x000f2200000e00ff */
[C---:B0-----:R-:W-:Y:S01]  /*1190*/  @!P2 FMUL.FTZ R84, R14.reuse, R89 ;  /* 0x000000590e54a220 */ /* 0x041fe20000410000 */
[----:B--2---:R-:W-:-:S04]  /*11a0*/  @!P2 FFMA.FTZ R3, R14, R85, R3 ;  /* 0x000000550e03a223 */ /* 0x004fc80000010003 */
[----:B------:R-:W-:Y:S02]  /*11b0*/  @!P2 MOV R14, R84 ;  /* 0x00000054000ea202 */ /* 0x000fe40000000f00 */
[----:B------:R-:W-:Y:S01]  /*11c0*/  ISETP.GT.U32.AND P2, PT, R74, 0x17, PT ;  /* 0x000000174a00780c */ /* 0x000fe20003f44070 */
[C---:B---3--:R-:W-:Y:S01]  /*11d0*/  FFMA.FTZ R12, R2.reuse, R12, R87 ;  /* 0x0000000c020c7223 */ /* 0x048fe20000010057 */
[----:B------:R-:W0:Y:S01]  /*11e0*/  SHFL.DOWN PT, R88, R3, 0x8, 0x1f ;  /* 0x09001f0003587f89 */ /* 0x000e2200000e0000 */
[----:B----4-:R-:W-:-:S03]  /*11f0*/  @P1 FMUL.FTZ R2, R2, R13 ;  /* 0x0000000d02021220 */ /* 0x010fc60000410000 */
[----:B------:R-:W2:Y:S01]  /*1200*/  SHFL.DOWN PT, R89, R14, 0x8, 0x1f ;  /* 0x09001f000e597f89 */ /* 0x000ea200000e0000 */
[----:B------:R-:W-:Y:S01]  /*1210*/  FSEL R85, R87, R12, !P1 ;  /* 0x0000000c57557208 */ /* 0x000fe20004800000 */
[----:B------:R-:W-:Y:S01]  /*1220*/  HFMA2 R12, -RZ, RZ, 1.875, 0 ;  /* 0x3f800000ff0c7431 */ /* 0x000fe200000001ff */
[----:B------:R-:W-:Y:S01]  /*1230*/  MOV R13, RZ ;  /* 0x000000ff000d7202 */ /* 0x000fe20000000f00 */
[----:B------:R-:W-:Y:S01]  /*1240*/  SHFL.UP PT, R87, R2, 0x8, RZ ;  /* 0x0500000002577989 */ /* 0x000fe200000e00ff */
[----:B------:R-:W-:-:S03]  /*1250*/  ISETP.GE.AND P1, PT, R41, 0x8, PT ;  /* 0x000000082900780c */ /* 0x000fc60003f26270 */
[----:B------:R-:W3:Y:S04]  /*1260*/  SHFL.UP PT, R84, R85, 0x8, RZ ;  /* 0x0500000055547989 */ /* 0x000ee800000e00ff */
[----:B------:R-:W-:Y:S01]  /*1270*/  @P0 LDS.64 R12, [R52] ;  /* 0x00000000340c0984 */ /* 0x000fe20000000a00 */
[C---:B0-----:R-:W-:Y:S01]  /*1280*/  @!P2 FFMA.FTZ R3, R14.reuse, R88, R3 ;  /* 0x000000580e03a223 */ /* 0x041fe20000010003 */
[----:B--2---:R-:W-:-:S04]  /*1290*/  @!P2 FMUL.FTZ R86, R14, R89 ;  /* 0x000000590e56a220 */ /* 0x004fc80000410000 */
[----:B------:R-:W0:Y:S01]  /*12a0*/  SHFL.DOWN PT, R88, R3, 0x10, 0x1f ;  /* 0x0a001f0003587f89 */ /* 0x000e2200000e0000 */
[----:B------:R-:W-:Y:S02]  /*12b0*/  @!P2 MOV R14, R86 ;  /* 0x00000056000ea202 */ /* 0x000fe40000000f00 */
[----:B------:R-:W-:Y:S01]  /*12c0*/  ISETP.GT.U32.AND P2, PT, R74, 0xf, PT ;  /* 0x0000000f4a00780c */ /* 0x000fe20003f44070 */
[C---:B---3--:R-:W-:Y:S01]  /*12d0*/  FFMA.FTZ R84, R2.reuse, R84, R85 ;  /* 0x0000005402547223 */ /* 0x048fe20000010055 */
[----:B------:R-:W-:Y:S01]  /*12e0*/  @P1 FMUL.FTZ R2, R2, R87 ;  /* 0x0000005702021220 */ /* 0x000fe20000410000 */
[----:B------:R-:W2:Y:S03]  /*12f0*/  SHFL.DOWN PT, R89, R14, 0x10, 0x1f ;  /* 0x0a001f000e597f89 */ /* 0x000ea600000e0000 */
[----:B------:R-:W-:Y:S01]  /*1300*/  FSEL R85, R85, R84, !P1 ;  /* 0x0000005455557208 */ /* 0x000fe20004800000 */
[----:B------:R-:W-:Y:S01]  /*1310*/  SHFL.UP PT, R87, R2, 0x10, RZ ;  /* 0x0600000002577989 */ /* 0x000fe200000e00ff */
[----:B------:R-:W-:-:S03]  /*1320*/  ISETP.GE.AND P1, PT, R41, 0x10, PT ;  /* 0x000000102900780c */ /* 0x000fc60003f26270 */
[----:B------:R-:W3:Y:S02]  /*1330*/  SHFL.UP PT, R84, R85, 0x10, RZ ;  /* 0x0600000055547989 */ /* 0x000ee400000e00ff */
[C---:B0-----:R-:W-:Y:S02]  /*1340*/  @!P2 FFMA.FTZ R3, R14.reuse, R88, R3 ;  /* 0x000000580e03a223 */ /* 0x041fe40000010003 */
[----:B------:R-:W-:Y:S01]  /*1350*/  SHFL.IDX PT, R90, R13, RZ, 0x1f ;  /* 0x00001fff0d5a7589 */ /* 0x000fe200000e0000 */
[----:B--2---:R-:W-:-:S03]  /*1360*/  @!P2 FMUL.FTZ R86, R14, R89 ;  /* 0x000000590e56a220 */ /* 0x004fc60000410000 */
[----:B------:R-:W-:Y:S02]  /*1370*/  SHFL.DOWN PT, R89, R3, 0x1, 0x1f ;  /* 0x08201f0003597f89 */ /* 0x000fe400000e0000 */
[----:B------:R-:W-:Y:S02]  /*1380*/  @!P2 MOV R14, R86 ;  /* 0x00000056000ea202 */ /* 0x000fe40000000f00 */
[----:B------:R-:W-:Y:S01]  /*1390*/  SHFL.IDX PT, R3, R3, RZ, 0x1f ;  /* 0x00001fff03037589 */ /* 0x000fe200000e0000 */
[----:B------:R-:W-:Y:S01]  /*13a0*/  ISETP.NE.AND P2, PT, R31, 0x1f, PT ;  /* 0x0000001f1f00780c */ /* 0x000fe20003f45270 */
[C---:B---3--:R-:W-:Y:S01]  /*13b0*/  FFMA.FTZ R84, R2.reuse, R84, R85 ;  /* 0x0000005402547223 */ /* 0x048fe20000010055 */
[----:B------:R-:W-:Y:S01]  /*13c0*/  @P1 FMUL.FTZ R2, R2, R87 ;  /* 0x0000005702021220 */ /* 0x000fe20000410000 */
[----:B------:R-:W0:Y:S03]  /*13d0*/  SHFL.DOWN PT, R88, R14, 0x1, 0x1f ;  /* 0x08201f000e587f89 */ /* 0x000e2600000e0000 */
[----:B------:R-:W-:Y:S01]  /*13e0*/  FSEL R84, R85, R84, !P1 ;  /* 0x0000005455547208 */ /* 0x000fe20004800000 */
[----:B------:R-:W2:Y:S01]  /*13f0*/  SHFL.IDX PT, R14, R14, RZ, 0x1f ;  /* 0x00001fff0e0e7589 */ /* 0x000ea200000e0000 */
[----:B------:R-:W-:-:S03]  /*1400*/  ISETP.NE.AND P1, PT, R31, RZ, PT ;  /* 0x000000ff1f00720c */ /* 0x000fc60003f25270 */
[----:B------:R-:W-:Y:S04]  /*1410*/  SHFL.UP PT, R2, R2, 0x1, RZ ;  /* 0x0420000002027989 */ /* 0x000fe800000e00ff */
[----:B------:R-:W-:Y:S01]  /*1420*/  SHFL.UP PT, R85, R84, 0x1, RZ ;  /* 0x0420000054557989 */ /* 0x000fe200000e00ff */
[----:B0-----:R-:W-:Y:S01]  /*1430*/  @P2 FFMA.FTZ R90, R88, R90, R89 ;  /* 0x0000005a585a2223 */ /* 0x001fe20000010059 */
[----:B------:R-:W-:-:S03]  /*1440*/  ISETP.GT.AND P2, PT, R41, 0x1e, PT ;  /* 0x0000001e2900780c */ /* 0x000fc60003f44270 */
[----:B------:R-:W-:Y:S01]  /*1450*/  FFMA.FTZ R73, R90, R81, R73 ;  /* 0x000000515a497223 */ /* 0x000fe20000010049 */
[C---:B--2---:R-:W-:Y:S01]  /*1460*/  FFMA.FTZ R13, R14.reuse, R13, R3 ;  /* 0x0000000d0e0d7223 */ /* 0x044fe20000010003 */
[----:B------:R-:W-:Y:S02]  /*1470*/  FMUL.FTZ R12, R14, R12 ;  /* 0x0000000c0e0c7220 */ /* 0x000fe40000410000 */
[----:B------:R-:W-:-:S03]  /*1480*/  FFMA.FTZ R75, R72, R73, R75 ;  /* 0x00000049484b7223 */ /* 0x000fc6000001004b */
[----:B------:R0:W-:Y:S01]  /*1490*/  @!P4 STS.64 [R52], R12 ;  /* 0x0000000c3400c388 */ /* 0x0001e20000000a00 */
[----:B------:R-:W-:-:S04]  /*14a0*/  FMUL.FTZ R87, R60, R75 ;  /* 0x0000004b3c577220 */ /* 0x000fc80000410000 */
[----:B------:R-:W-:Y:S01]  /*14b0*/  FADD.FTZ R18, R87, R18 ;  /* 0x0000001257127221 */ /* 0x000fe20000010000 */
[----:B0-----:R-:W-:Y:S01]  /*14c0*/  FMUL.FTZ R13, R70, R75 ;  /* 0x0000004b460d7220 */ /* 0x001fe20000410000 */
[----:B------:R-:W0:Y:S02]  /*14d0*/  SHFL.IDX PT, R86, R83, RZ, 0x1f ;  /* 0x00001fff53567589 */ /* 0x000e2400000e0000 */
[----:B0-----:R-:W-:-:S04]  /*14e0*/  @P1 FFMA.FTZ R86, R2, R86, R85 ;  /* 0x0000005602561223 */ /* 0x001fc80000010055 */
[----:B------:R-:W-:Y:S01]  /*14f0*/  FFMA.FTZ R81, R77, R86, R68 ;  /* 0x000000564d517223 */ /* 0x000fe20000010044 */
[----:B------:R-:W-:-:S03]  /*1500*/  FFMA.FTZ R77, R15, R75, R82 ;  /* 0x0000004b0f4d7223 */ /* 0x000fc60000010052 */
[C---:B------:R-:W-:Y:S01]  /*1510*/  FFMA.FTZ R82, R80.reuse, R81, R63 ;  /* 0x0000005150527223 */ /* 0x040fe2000001003f */
        /* <DEDUP_REMOVED lines=15> */
[----:B------:R-:W-:Y:S01]  /*1610*/  FADD.FTZ R16, R85, R16 ;  /* 0x0000001055107221 */ /* 0x000fe20000010000 */
[----:B------:R-:W-:Y:S01]  /*1620*/  FFMA.FTZ R86, R87, R72, R84 ;  /* 0x0000004857567223 */ /* 0x000fe20000010054 */
[----:B------:R-:W-:Y:S01]  /*1630*/  FFMA.FTZ R84, R51, R90, R88 ;  /* 0x0000005a33547223 */ /* 0x000fe20000010058 */
[C---:B------:R-:W-:Y:S01]  /*1640*/  FMUL.FTZ R3, R70.reuse, R77 ;  /* 0x0000004d46037220 */ /* 0x040fe20000410000 */
[C---:B------:R-:W-:Y:S01]  /*1650*/  FMUL.FTZ R12, R70.reuse, R79 ;  /* 0x0000004f460c7220 */ /* 0x040fe20000410000 */
[C---:B------:R-:W-:Y:S01]  /*1660*/  FFMA.FTZ R83, R15.reuse, R82, R86 ;  /* 0x000000520f537223 */ /* 0x040fe20000010056 */
[----:B------:R-:W-:Y:S01]  /*1670*/  FMUL.FTZ R85, R70, R73 ;  /* 0x0000004946557220 */ /* 0x000fe20000410000 */
[----:B------:R-:W0:Y:S01]  /*1680*/  SHFL.DOWN PT, R89, R84, 0x1, 0x1f ;  /* 0x08201f0054597f89 */ /* 0x000e2200000e0000 */
[----:B------:R-:W-:Y:S01]  /*1690*/  FADD.FTZ R19, R15, R19 ;  /* 0x000000130f137221 */ /* 0x000fe20000010000 */
[----:B------:R-:W-:Y:S01]  /*16a0*/  FMUL.FTZ R3, R80, R3 ;  /* 0x0000000350037220 */ /* 0x000fe20000410000 */
[----:B------:R-:W-:Y:S01]  /*16b0*/  FMUL.FTZ R72, R72, R13 ;  /* 0x0000000d48487220 */ /* 0x000fe20000410000 */
[----:B------:R-:W2:Y:S01]  /*16c0*/  SHFL.DOWN PT, R86, R83, 0x1, 0x1f ;  /* 0x08201f0053567f89 */ /* 0x000ea200000e0000 */
[----:B------:R-:W-:Y:S01]  /*16d0*/  FMUL.FTZ R81, R81, R12 ;  /* 0x0000000c51517220 */ /* 0x000fe20000410000 */
        /* <DEDUP_REMOVED lines=25> */
[----:B------:R-:W3:Y:S01]  /*1870*/  @!P2 S2R R86, SR_CgaCtaId ;  /* 0x000000000056a919 */ /* 0x000ee20000008800 */
[----:B------:R-:W-:Y:S01]  /*1880*/  @!P2 MOV R91, 0x400 ;  /* 0x00000400005ba802 */ /* 0x000fe20000000f00 */
[----:B0-----:R-:W-:Y:S01]  /*1890*/  @!P3 FADD.FTZ R84, R84, R89 ;  /* 0x000000595454b221 */ /* 0x001fe20000010000 */
[----:B--2---:R-:W-:-:S04]  /*18a0*/  @!P3 FADD.FTZ R83, R83, R88 ;  /* 0x000000585353b221 */ /* 0x004fc80000010000 */
[----:B------:R-:W0:Y:S01]  /*18b0*/  SHFL.DOWN PT, R89, R84, 0x10, 0x1f ;  /* 0x0a001f0054597f89 */ /* 0x000e2200000e0000 */
[----:B------:R-:W-:-:S03]  /*18c0*/  ISETP.GT.AND P3, PT, R41, 0xf, PT ;  /* 0x0000000f2900780c */ /* 0x000fc60003f64270 */
[----:B------:R-:W2:Y:S01]  /*18d0*/  SHFL.DOWN PT, R88, R83, 0x10, 0x1f ;  /* 0x0a001f0053587f89 */ /* 0x000ea200000e0000 */
[----:B---3--:R-:W-:Y:S01]  /*18e0*/  @!P2 LEA R20, R86, R91, 0x18 ;  /* 0x0000005b5614a211 */ /* 0x008fe200078ec0ff */
        /* <DEDUP_REMOVED lines=15> */
.L_x_9994:
[----:B------:R-:W-:Y:S05]  /*19e0*/  BSYNC.RECONVERGENT B0 ;  /* 0x0000000000007941 */ /* 0x000fea0003800200 */
.L_x_9993:
        /* <DEDUP_REMOVED lines=13> */
.L_x_9989:
[----:B------:R-:W0:Y:S01]  /*1ac0*/  F2F.F16.F32 R2, R16 ;  /* 0x0000001000027304 */ /* 0x000e220000200800 */
[----:B------:R-:W-:Y:S01]  /*1ad0*/  BAR.SYNC.DEFER_BLOCKING 0x0 ;  /* 0x0000000000007b1d */ /* 0x000fe20000010000 */
[----:B------:R-:W-:Y:S01]  /*1ae0*/  USHF.L.U32 UR6, UR9, 0x7, URZ ;  /* 0x0000000709067899 */ /* 0x000fe200080006ff */
[----:B------:R-:W-:Y:S01]  /*1af0*/  IADD3 R36, P1, PT, R36, -0x100, RZ ;  /* 0xffffff0024247810 */ /* 0x000fe20007f3e0ff */
[----:B------:R-:W-:Y:S01]  /*1b00*/  UISETP.GT.AND UP0, UPT, UR8, 0x1, UPT ;  /* 0x000000010800788c */ /* 0x000fe2000bf04270 */
[----:B------:R-:W-:Y:S01]  /*1b10*/  IADD3 R34, P2, PT, R34, -0x100, RZ ;  /* 0xffffff0022227810 */ /* 0x000fe20007f5e0ff */
[----:B------:R-:W-:-:S03]  /*1b20*/  USHF.R.S32.HI UR7, URZ, 0x1f, UR6 ;  /* 0x0000001fff077899 */ /* 0x000fc60008011406 */
[----:B------:R-:W1:Y:S01]  /*1b30*/  LDC.64 R10, c[0x0][0x500] ;  /* 0x00014000ff0a7b82 */ /* 0x000e620000000a00 */
[----:B------:R-:W-:Y:S01]  /*1b40*/  F2F.F16.F32 R18, R18 ;  /* 0x0000001200127304 */ /* 0x000fe20000200800 */
[----:B------:R-:W2:Y:S01]  /*1b50*/  LDCU.64 UR10, c[0x0][0x4f8] ;  /* 0x00009f00ff0a77ac */ /* 0x000ea20008000a00 */
[----:B------:R-:W-:Y:S02]  /*1b60*/  IADD3.X R37, PT, PT, R37, -0x1, RZ, P1, !PT ;  /* 0xffffffff25257810 */ /* 0x000fe40000ffe4ff */
[----:B------:R-:W-:Y:S01]  /*1b70*/  IADD3.X R35, PT, PT, R35, -0x1, RZ, P2, !PT ;  /* 0xffffffff23237810 */ /* 0x000fe200017fe4ff */
[----:B------:R-:W-:Y:S01]  /*1b80*/  UMOV UR8, UR9 ;  /* 0x0000000900087c82 */ /* 0x000fe20008000000 */
[----:B0-----:R-:W-:Y:S02]  /*1b90*/  IMAD.WIDE.U32 R2, R2, 0x10000, RZ ;  /* 0x0001000002027825 */ /* 0x001fe400078e00ff */
[----:B------:R-:W0:Y:S08]  /*1ba0*/  F2F.F16.F32 R19, R19 ;  /* 0x0000001300137304 */ /* 0x000e300000200800 */
[----:B------:R-:W3:Y:S01]  /*1bb0*/  F2F.F16.F32 R17, R17 ;  /* 0x0000001100117304 */ /* 0x000ee20000200800 */
[----:B--2---:R-:W-:Y:S01]  /*1bc0*/  UIMAD.WIDE.U32 UR4, UR18, UR10, UR6 ;  /* 0x0000000a120472a5 */ /* 0x004fe2000f8e0006 */
[----:B0-----:R-:W-:-:S03]  /*1bd0*/  PRMT R7, R18, 0x5410, R19 ;  /* 0x0000541012077816 */ /* 0x001fc60000000013 */
[----:B------:R-:W-:-:S03]  /*1be0*/  UIMAD UR5, UR18, UR11, UR5 ;  /* 0x0000000b120572a4 */ /* 0x000fc6000f8e0205 */
[----:B------:R-:W0:Y:S01]  /*1bf0*/  F2F.F16.F32 R8, R62 ;  /* 0x0000003e00087304 */ /* 0x000e220000200800 */
[----:B------:R-:W-:Y:S02]  /*1c00*/  LOP3.LUT R7, R7, R3, RZ, 0xfc, !PT ;  /* 0x0000000307077212 */ /* 0x000fe400078efcff */
[----:B---3--:R-:W-:Y:S02]  /*1c10*/  LOP3.LUT R6, R2, R17, RZ, 0xfc, !PT ;  /* 0x0000001102067212 */ /* 0x008fe400078efcff */
[----:B------:R-:W2:Y:S03]  /*1c20*/  LDC.64 R16, c[0x0][0x550] ;  /* 0x00015400ff107b82 */ /* 0x000ea60000000a00 */
[----:B------:R-:W-:Y:S01]  /*1c30*/  F2F.F16.F32 R0, R48 ;  /* 0x0000003000007304 */ /* 0x000fe20000200800 */
[----:B------:R1:W-:Y:S01]  /*1c40*/  STS.64 [R40], R6 ;  /* 0x0000000628007388 */ /* 0x0003e20000000a00 */
[----:B------:R-:W-:-:S03]  /*1c50*/  NOP ;  /* 0x0000000000007918 */ /* 0x000fc60000000000 */
[----:B------:R-:W3:Y:S03]  /*1c60*/  LDS.64 R2, [R40] ;  /* 0x0000000028027984 */ /* 0x000ee60000000a00 */
[----:B------:R-:W4:Y:S01]  /*1c70*/  F2F.F16.F32 R15, R49 ;  /* 0x00000031000f7304 */ /* 0x000f220000200800 */
[----:B0-----:R-:W-:-:S04]  /*1c80*/  IMAD.WIDE.U32 R8, R8, 0x10000, RZ ;  /* 0x0001000008087825 */ /* 0x001fc800078e00ff */
[C---:B-1----:R-:W-:Y:S01]  /*1c90*/  IMAD.WIDE.U32 R6, R21.reuse, R10, UR4 ;  /* 0x0000000415067e25 */ /* 0x042fe2000f8e000a */
[----:B------:R-:W0:Y:S02]  /*1ca0*/  LDCU.64 UR4, c[0x0][0x518] ;  /* 0x0000a300ff0477ac */ /* 0x000e240008000a00 */
[----:B------:R1:W5:Y:S01]  /*1cb0*/  F2F.F16.F32 R13, R45 ;  /* 0x0000002d000d7304 */ /* 0x0003620000200800 */
[----:B------:R-:W-:Y:S01]  /*1cc0*/  IMAD R7, R21, R11, R7 ;  /* 0x0000000b15077224 */ /* 0x000fe200078e0207 */
[----:B--2---:R-:W-:Y:S02]  /*1cd0*/  LEA R10, P0, R6, R16, 0x1 ;  /* 0x00000010060a7211 */ /* 0x004fe400078008ff */
[----:B----4-:R-:W-:Y:S02]  /*1ce0*/  PRMT R15, R0, 0x5410, R15 ;  /* 0x00005410000f7816 */ /* 0x010fe4000000000f */
[----:B------:R-:W-:Y:S01]  /*1cf0*/  LEA.HI.X R11, R6, R17, R7, 0x1, P0 ;  /* 0x00000011060b7211 */ /* 0x000fe200000f0c07 */
[----:B-1----:R-:W-:-:S02]  /*1d00*/  FADD.FTZ R45, R28, R45 ;  /* 0x0000002d1c2d7221 */ /* 0x002fc40000010000 */
[----:B------:R-:W-:Y:S01]  /*1d10*/  IMAD.WIDE.U32 R6, R31, 0x8, R10 ;  /* 0x000000081f067825 */ /* 0x000fe200078e000a */
[----:B------:R-:W-:Y:S01]  /*1d20*/  LOP3.LUT R11, R15, R9, RZ, 0xfc, !PT ;  /* 0x000000090f0b7212 */ /* 0x000fe200078efcff */
[----:B0-----:R-:W-:Y:S01]  /*1d30*/  UIMAD.WIDE.U32 UR6, UR18, UR4, UR6 ;  /* 0x00000004120672a5 */ /* 0x001fe2000f8e0006 */
[----:B-----5:R-:W-:Y:S01]  /*1d40*/  LOP3.LUT R10, R8, R13, RZ, 0xfc, !PT ;  /* 0x0000000d080a7212 */ /* 0x020fe200078efcff */
[----:B------:R-:W0:Y:S01]  /*1d50*/  LDC.64 R14, c[0x0][0x560] ;  /* 0x00015800ff0e7b82 */ /* 0x000e220000000a00 */
[----:B------:R-:W-:Y:S01]  /*1d60*/  FADD.FTZ R45, R45, R62 ;  /* 0x0000003e2d2d7221 */ /* 0x000fe20000010000 */
[----:B------:R-:W-:-:S03]  /*1d70*/  UIMAD UR7, UR18, UR5, UR7 ;  /* 0x00000005120772a4 */ /* 0x000fc6000f8e0207 */
[----:B------:R-:W-:-:S03]  /*1d80*/  FADD.FTZ R28, R45, R48 ;  /* 0x000000302d1c7221 */ /* 0x000fc60000010000 */
[----:B------:R-:W1:Y:S01]  /*1d90*/  LDC.64 R12, c[0x0][0x520] ;  /* 0x00014800ff0c7b82 */ /* 0x000e620000000a00 */
[----:B------:R-:W-:Y:S01]  /*1da0*/  FADD.FTZ R28, R28, R49 ;  /* 0x000000311c1c7221 */ /* 0x000fe20000010000 */
[----:B---3--:R1:W-:Y:S06]  /*1db0*/  STG.E.64 desc[UR16][R6.64], R2 ;  /* 0x0000000206007986 */ /* 0x0083ec000c101b10 */
[----:B------:R-:W-:Y:S01]  /*1dc0*/  BAR.SYNC.DEFER_BLOCKING 0x0 ;  /* 0x0000000000007b1d */ /* 0x000fe20000010000 */
[----:B-1----:R-:W-:-:S04]  /*1dd0*/  IMAD.WIDE.U32 R2, R21, R12, UR6 ;  /* 0x0000000615027e25 */ /* 0x002fc8000f8e000c */
[----:B------:R-:W-:Y:S01]  /*1de0*/  IMAD R0, R21, R13, R3 ;  /* 0x0000000d15007224 */ /* 0x000fe200078e0203 */
[----:B0-----:R-:W-:Y:S01]  /*1df0*/  LEA R6, P0, R2, R14, 0x1 ;  /* 0x0000000e02067211 */ /* 0x001fe200078008ff */
[----:B------:R-:W-:Y:S01]  /*1e00*/  STS.64 [R40], R10 ;  /* 0x0000000a28007388 */ /* 0x000fe20000000a00 */
[----:B------:R-:W-:-:S03]  /*1e10*/  NOP ;  /* 0x0000000000007918 */ /* 0x000fc60000000000 */
[----:B------:R-:W0:Y:S01]  /*1e20*/  LDS.64 R8, [R40] ;  /* 0x0000000028087984 */ /* 0x000e220000000a00 */
[----:B------:R-:W-:Y:S02]  /*1e30*/  LEA.HI.X R7, R2, R15, R0, 0x1, P0 ;  /* 0x0000000f02077211 */ /* 0x000fe400000f0c00 */
[----:B------:R-:W-:Y:S01]  /*1e40*/  IADD3 R38, P0, PT, R38, -0x100, RZ ;  /* 0xffffff0026267810 */ /* 0x000fe20007f1e0ff */
[----:B------:R-:W-:-:S03]  /*1e50*/  IMAD.WIDE.U32 R2, R31, 0x8, R6 ;  /* 0x000000081f027825 */ /* 0x000fc600078e0006 */
[----:B------:R-:W-:Y:S02]  /*1e60*/  IADD3.X R39, PT, PT, R39, -0x1, RZ, P0, !PT ;  /* 0xffffffff27277810 */ /* 0x000fe400007fe4ff */
[----:B0-----:R0:W-:Y:S01]  /*1e70*/  STG.E.64 desc[UR16][R2.64], R8 ;  /* 0x0000000802007986 */ /* 0x0011e2000c101b10 */
[----:B------:R-:W-:Y:S06]  /*1e80*/  BRA.U UP0, `(.L_x_9996) ;  /* 0xffffffe500e87547 */ /* 0x000fec000b83ffff */
.L_x_9988:
        /* <DEDUP_REMOVED lines=34> */
.L_x_9998:
[----:B------:R-:W-:Y:S05]  /*20b0*/  BSYNC.RECONVERGENT B0 ;  /* 0x0000000000007941 */ /* 0x000fea0003800200 */
.L_x_9997:
        /* <DEDUP_REMOVED lines=26> */
.L_x_10000:
[----:B------:R-:W-:Y:S05]  /*2260*/  BSYNC.RECONVERGENT B0 ;  /* 0x0000000000007941 */ /* 0x000fea0003800200 */
.L_x_9999:
        /* <DEDUP_REMOVED lines=18> */
[----:B-----5:R-:W-:Y:S01]  /*2390*/  IMAD R23, R21, UR13, R7 ;  /* 0x0000000d15177c24 */ /* 0x020fe2000f8e0207 */
[----:B------:R-:W0:Y:S01]  /*23a0*/  LDCU.64 UR26, c[0x0][0x540] ;  /* 0x0000a800ff1a77ac */ /* 0x000e220008000a00 */
[----:B------:R-:W0:Y:S01]  /*23b0*/  LDCU.128 UR20, c[0x0][0x530] ;  /* 0x0000a600ff1477ac */ /* 0x000e220008000c00 */
[----:B-12-4-:R-:W-:-:S12]  /*23c0*/  ULEA UR4, UR5, UR4, 0x18 ;  /* 0x0000000405047291 */ /* 0x016fd8000f8ec0ff */
.L_x_10002:
        /* <DEDUP_REMOVED lines=51> */
.L_x_10001:
[----:B------:R-:W-:Y:S05]  /*2700*/  EXIT ;  /* 0x000000000000794d */ /* 0x000fea0003800000 */
.L_x_10003:
        /* <DEDUP_REMOVED lines=15> */
.L_x_10552:


//--------------------- .text._Z25selective_scan_bwd_kernelI32Selective_Scan_bwd_kernel_traitsILi32ELi4ELb1ELb0ELb0ELb0ELb1EN3c104HalfEfEEv12SSMParamsBwd --------------------------
	.section	.text._Z25selective_scan_bwd_kernelI32Selective_Scan_bwd_kernel_traitsILi32ELi4ELb1ELb0ELb0ELb0ELb1EN3c104HalfEfEEv12SSMParamsBwd,"ax",@progbits
	.align	128
        .global         _Z25selective_scan_bwd_kernelI32Selective_Scan_bwd_kernel_traitsILi32ELi4ELb1ELb0ELb0ELb0ELb1EN3c104HalfEfEEv12SSMParamsBwd
        .type           _Z25selective_scan_bwd_kernelI32Selective_Scan_bwd_kernel_traitsILi32ELi4ELb1ELb0ELb0ELb0ELb1EN3c104HalfEfEEv12SSMParamsBwd,@function
        .size           _Z25selective_scan_bwd_kernelI32Selective_Scan_bwd_kernel_traitsILi32ELi4ELb1ELb0ELb0ELb0ELb1EN3c104HalfEfEEv12SSMParamsBwd,(.L_x_10553 - _Z25selective_scan_bwd_kernelI32Selective_Scan_bwd_kernel_traitsILi32ELi4ELb1ELb0ELb0ELb0ELb1EN3c104HalfEfEEv12SSMParamsBwd)
        .other          _Z25selective_scan_bwd_kernelI32Selective_Scan_bwd_kernel_traitsILi32ELi4ELb1ELb0ELb0ELb0ELb1EN3c104HalfEfEEv12SSMParamsBwd,@"STO_CUDA_ENTRY STV_DEFAULT"
_Z25selective_scan_bwd_kernelI32Selective_Scan_bwd_kernel_traitsILi32ELi4ELb1ELb0ELb0ELb0ELb1EN3c104HalfEfEEv12SSMParamsBwd:
.text._Z25selective_scan_bwd_kernelI32Selective_Scan_bwd_kernel_traitsILi32ELi4ELb1ELb0ELb0ELb0ELb1EN3c104HalfEfEEv12SSMParamsBwd:
        /* <DEDUP_REMOVED lines=55> */
[C---:B------:R-:W-:Y:S01]  /*0370*/  IADD3 R27, P3, PT, R13.reuse, R2, RZ ;  /* 0x000000020d1b7210 */ /* 0x040fe20007f7e0ff */
        /* <DEDUP_REMOVED lines=12> */
[----:B------:R-:W-:Y:S01]  /*0440*/  IMAD.WIDE.U32 R34, R40, UR10, RZ ;  /* 0x0000000a28227c25 */ /* 0x000fe2000f8e00ff */
[----:B------:R-:W-:Y:S02]  /*0450*/  LEA.HI.X R37, R6, R19, R37, 0x2, P4 ;  /* 0x0000001306257211 */ /* 0x000fe400020f1425 */
        /* <DEDUP_REMOVED lines=32> */
.L_x_10013:
[----:B------:R-:W-:Y:S01]  /*0660*/  BAR.SYNC.DEFER_BLOCKING 0x0 ;  /* 0x0000000000007b1d */ /* 0x000fe20000010000 */
[----:B0-----:R-:W-:Y:S02]  /*0670*/  MOV R2, R30 ;  /* 0x0000001e00027202 */ /* 0x001fe40000000f00 */
[----:B------:R-:W-:-:S03]  /*0680*/  MOV R3, R27 ;  /* 0x0000001b00037202 */ /* 0x000fc60000000f00 */
[----:B------:R-:W0:Y:S02]  /*0690*/  LDCU.128 UR12, c[0x0][0x410] ;  /* 0x00008200ff0c77ac */ /* 0x000e240008000c00 */
[----:B------:R-:W1:Y:S01]  /*06a0*/  LDC.64 R14, c[0x0][0x488] ;  /* 0x00012200ff0e7b82 */ /* 0x000e620000000a00 */
[----:B------:R-:W-:Y:S01]  /*06b0*/  IMAD.WIDE.U32 R6, R33, 0x8, R2 ;  /* 0x0000000821067825 */ /* 0x000fe200078e0002 */
[----:B------:R-:W2:Y:S01]  /*06c0*/  S2R R21, SR_LANEID ;  /* 0x0000000000157919 */ /* 0x000ea20000000000 */
[----:B------:R-:W-:Y:S01]  /*06d0*/  UIADD3 UR19, UPT, UPT, UR8, -0x1, URZ ;  /* 0xffffffff08137890 */ /* 0x000fe2000fffe0ff */
[----:B------:R-:W-:Y:S01]  /*06e0*/  UMOV UR5, URZ ;  /* 0x000000ff00057c82 */ /* 0x000fe20008000000 */
[----:B------:R-:W3:Y:S03]  /*06f0*/  LDCU.64 UR10, c[0x0][0x508] ;  /* 0x0000a100ff0a77ac */ /* 0x000ee60008000a00 */
[----:B------:R-:W4:Y:S01]  /*0700*/  LDC.64 R18, c[0x0][0x478] ;  /* 0x00011e00ff127b82 */ /* 0x000f220000000a00 */
[----:B------:R-:W3:Y:S01]  /*0710*/  LDCU.64 UR20, c[0x0][0x490] ;  /* 0x00009200ff1477ac */ /* 0x000ee20008000a00 */
[----:B------:R-:W3:Y:S01]  /*0720*/  LDG.E.64 R8, desc[UR16][R6.64] ;  /* 0x0000001006087981 */ /* 0x000ee2000c1e1b00 */
[----:B------:R-:W-:-:S02]  /*0730*/  MOV R2, R28 ;  /* 0x0000001c00027202 */ /* 0x000fc40000000f00 */
[----:B------:R-:W-:-:S03]  /*0740*/  MOV R3, R25 ;  /* 0x0000001900037202 */ /* 0x000fc60000000f00 */
[----:B------:R-:W-:Y:S01]  /*0750*/  IMAD.WIDE.U32 R10, R33, 0x8, R2 ;  /* 0x00000008210a7825 */ /* 0x000fe200078e0002 */
[----:B--2---:R-:W-:-:S05]  /*0760*/  LEA R20, R21, R24, 0x3 ;  /* 0x0000001815147211 */ /* 0x004fca00078e18ff */
[----:B---3--:R2:W-:Y:S01]  /*0770*/  STS.64 [R20], R8 ;  /* 0x0000000814007388 */ /* 0x0085e20000000a00 */
[----:B------:R-:W-:-:S03]  /*0780*/  NOP ;  /* 0x0000000000007918 */ /* 0x000fc60000000000 */
[----:B------:R-:W-:Y:S01]  /*0790*/  LDS.64 R2, [R20] ;  /* 0x0000000014027984 */ /* 0x000fe20000000a00 */
[----:B------:R-:W-:Y:S06]  /*07a0*/  BAR.SYNC.DEFER_BLOCKING 0x0 ;  /* 0x0000000000007b1d */ /* 0x000fec0000010000 */
[----:B------:R-:W3:Y:S01]  /*07b0*/  LDG.E.64 R10, desc[UR16][R10.64] ;  /* 0x000000100a0a7981 */ /* 0x000ee2000c1e1b00 */
[----:B------:R-:W-:Y:S02]  /*07c0*/  MOV R6, R26 ;  /* 0x0000001a00067202 */ /* 0x000fe40000000f00 */
[----:B------:R-:W-:-:S03]  /*07d0*/  MOV R7, R23 ;  /* 0x0000001700077202 */ /* 0x000fc60000000f00 */
[----:B------:R-:W-:Y:S01]  /*07e0*/  IMAD.WIDE.U32 R12, R33, 0x8, R6 ;  /* 0x00000008210c7825 */ /* 0x000fe200078e0006 */
[----:B---3--:R1:W-:Y:S01]  /*07f0*/  STS.64 [R20], R10 ;  /* 0x0000000a14007388 */ /* 0x0083e20000000a00 */
[----:B------:R-:W-:-:S03]  /*0800*/  NOP ;  /* 0x0000000000007918 */ /* 0x000fc60000000000 */
[----:B------:R-:W-:Y:S01]  /*0810*/  LDS.64 R6, [R20] ;  /* 0x0000000014067984 */ /* 0x000fe20000000a00 */
[----:B------:R-:W-:Y:S06]  /*0820*/  BAR.SYNC.DEFER_BLOCKING 0x0 ;  /* 0x0000000000007b1d */ /* 0x000fec0000010000 */
[----:B------:R-:W3:Y:S01]  /*0830*/  LDG.E.64 R12, desc[UR16][R12.64] ;  /* 0x000000100c0c7981 */ /* 0x000ee2000c1e1b00 */
[----:B------:R-:W-:-:S04]  /*0840*/  USHF.L.U32 UR4, UR19, 0x7, URZ ;  /* 0x0000000713047899 */ /* 0x000fc800080006ff */
[----:B0-----:R-:W-:-:S04]  /*0850*/  UIMAD.WIDE.U32 UR6, UR18, UR12, UR4 ;  /* 0x0000000c120672a5 */ /* 0x001fc8000f8e0004 */
[----:B------:R-:W-:Y:S02]  /*0860*/  UIMAD UR9, UR18, UR13, UR7 ;  /* 0x0000000d120972a4 */ /* 0x000fe4000f8e0207 */
[----:B--2---:R-:W-:Y:S02]  /*0870*/  MOV R9, UR7 ;  /* 0x0000000700097c02 */ /* 0x004fe40008000f00 */
[----:B------:R-:W-:Y:S02]  /*0880*/  MOV R8, UR6 ;  /* 0x0000000600087c02 */ /* 0x000fe40008000f00 */
[----:B------:R-:W-:-:S03]  /*0890*/  MOV R9, UR9 ;  /* 0x0000000900097c02 */ /* 0x000fc60008000f00 */
[----:B------:R-:W-:-:S04]  /*08a0*/  IMAD.WIDE.U32 R8, R40, UR14, R8 ;  /* 0x0000000e28087c25 */ /* 0x000fc8000f8e0008 */
[----:B------:R-:W-:Y:S01]  /*08b0*/  IMAD R0, R40, UR15, R9 ;  /* 0x0000000f28007c24 */ /* 0x000fe2000f8e0209 */
[C---:B-1----:R-:W-:Y:S01]  /*08c0*/  LEA R10, P0, R8.reuse, R14, 0x1 ;  /* 0x0000000e080a7211 */ /* 0x042fe200078008ff */
[----:B------:R-:W0:Y:S03]  /*08d0*/  LDCU.128 UR12, c[0x0][0x420] ;  /* 0x00008400ff0c77ac */ /* 0x000e260008000c00 */
[----:B------:R-:W-:-:S03]  /*08e0*/  LEA.HI.X R11, R8, R15, R0, 0x1, P0 ;  /* 0x0000000f080b7211 */ /* 0x000fc600000f0c00 */
[----:B------:R-:W-:Y:S01]  /*08f0*/  IMAD.WIDE.U32 R10, R33, 0x8, R10 ;  /* 0x00000008210a7825 */ /* 0x000fe200078e000a */
[----:B---3--:R1:W-:Y:S01]  /*0900*/  STS.64 [R20], R12 ;  /* 0x0000000c14007388 */ /* 0x0083e20000000a00 */
[----:B------:R-:W-:-:S03]  /*0910*/  NOP ;  /* 0x0000000000007918 */ /* 0x000fc60000000000 */
[----:B------:R-:W2:Y:S01]  /*0920*/  LDS.64 R8, [R20] ;  /* 0x0000000014087984 */ /* 0x000ea20000000a00 */
[----:B------:R-:W-:Y:S06]  /*0930*/  BAR.SYNC.DEFER_BLOCKING 0x0 ;  /* 0x0000000000007b1d */ /* 0x000fec0000010000 */
[----:B------:R-:W3:Y:S01]  /*0940*/  LDG.E.64 R14, desc[UR16][R10.64] ;  /* 0x000000100a0e7981 */ /* 0x000ee2000c1e1b00 */
[----:B0-----:R-:W-:-:S04]  /*0950*/  UIMAD.WIDE.U32 UR6, UR18, UR12, UR4 ;  /* 0x0000000c120672a5 */ /* 0x001fc8000f8e0004 */
[----:B------:R-:W-:Y:S02]  /*0960*/  UIMAD UR9, UR18, UR13, UR7 ;  /* 0x0000000d120972a4 */ /* 0x000fe4000f8e0207 */
[----:B------:R-:W-:Y:S02]  /*0970*/  MOV R17, UR7 ;  /* 0x0000000700117c02 */ /* 0x000fe40008000f00 */
[----:B------:R-:W-:Y:S02]  /*0980*/  MOV R16, UR6 ;  /* 0x0000000600107c02 */ /* 0x000fe40008000f00 */
[----:B------:R-:W-:-:S03]  /*0990*/  MOV R17, UR9 ;  /* 0x0000000900117c02 */ /* 0x000fc60008000f00 */
[----:B-1----:R-:W-:-:S04]  /*09a0*/  IMAD.WIDE.U32 R12, R40, UR14, R16 ;  /* 0x0000000e280c7c25 */ /* 0x002fc8000f8e0010 */
[----:B------:R-:W-:Y:S01]  /*09b0*/  IMAD R0, R40, UR15, R13 ;  /* 0x0000000f28007c24 */ /* 0x000fe2000f8e020d */
[----:B----4-:R-:W-:-:S04]  /*09c0*/  LEA R16, P0, R12, R18, 0x1 ;  /* 0x000000120c107211 */ /* 0x010fc800078008ff */
[----:B------:R-:W-:-:S03]  /*09d0*/  LEA.HI.X R17, R12, R19, R0, 0x1, P0 ;  /* 0x000000130c117211 */ /* 0x000fc600000f0c00 */
[----:B------:R-:W-:Y:S01]  /*09e0*/  IMAD.WIDE.U32 R12, R33, 0x8, R16 ;  /* 0x00000008210c7825 */ /* 0x000fe200078e0010 */
[----:B---3--:R-:W-:Y:S01]  /*09f0*/  STS.64 [R20], R14 ;  /* 0x0000000e14007388 */ /* 0x008fe20000000a00 */
[----:B------:R-:W-:-:S03]  /*0a00*/  NOP ;  /* 0x0000000000007918 */ /* 0x000fc60000000000 */
[----:B------:R-:W0:Y:S01]  /*0a10*/  LDS.64 R18, [R20] ;  /* 0x0000000014127984 */ /* 0x000e220000000a00 */
[----:B------:R-:W-:Y:S06]  /*0a20*/  BAR.SYNC.DEFER_BLOCKING 0x0 ;  /* 0x0000000000007b1d */ /* 0x000fec0000010000 */
[----:B------:R-:W3:Y:S01]  /*0a30*/  LDG.E.64 R12, desc[UR16][R12.64] ;  /* 0x000000100c0c7981 */ /* 0x000ee2000c1e1b00 */
[--C-:B--2---:R-:W-:Y:S01]  /*0a40*/  SHF.R.U32.HI R44, RZ, 0x10, R9.reuse ;  /* 0x00000010ff2c7819 */ /* 0x104fe20000011609 */
[----:B------:R-:W-:Y:S01]  /*0a50*/  HADD2.F32 R49, -RZ, R8.H0_H0 ;  /* 0x20000008ff317230 */ /* 0x000fe20000004100 */
[----:B------:R-:W-:Y:S01]  /*0a60*/  SHF.R.U64 R48, R8, 0x10, R9 ;  /* 0x0000001008307819 */ /* 0x000fe20000001209 */
[----:B------:R-:W-:-:S02]  /*0a70*/  UIMAD.WIDE.U32 UR6, UR18, UR10, UR4 ;  /* 0x0000000a120672a5 */ /* 0x000fc4000f8e0004 */
[----:B------:R-:W-:Y:S01]  /*0a80*/  HADD2.F32 R44, -RZ, R44.H0_H0 ;  /* 0x2000002cff2c7230 */ /* 0x000fe20000004100 */
[----:B------:R-:W-:Y:S01]  /*0a90*/  UISETP.NE.U32.AND UP0, UPT, UR20, URZ, UPT ;  /* 0x000000ff1400728c */ /* 0x000fe2000bf05070 */
[----:B------:R-:W-:Y:S01]  /*0aa0*/  HADD2.F32 R48, -RZ, R48.H0_H0 ;  /* 0x20000030ff307230 */ /* 0x000fe20000004100 */
[----:B------:R-:W-:Y:S02]  /*0ab0*/  UIMAD UR7, UR18, UR11, UR7 ;  /* 0x0000000b120772a4 */ /* 0x000fe4000f8e0207 */
[----:B------:R-:W-:Y:S01]  /*0ac0*/  UISETP.NE.AND.EX UP0, UPT, UR21, URZ, UPT, UP0 ;  /* 0x000000ff1500728c */ /* 0x000fe2000bf05300 */
[--C-:B0-----:R-:W-:Y:S01]  /*0ad0*/  SHF.R.U32.HI R17, RZ, 0x10, R19.reuse ;  /* 0x00000010ff117819 */ /* 0x101fe20000011613 */
[----:B------:R-:W-:Y:S01]  /*0ae0*/  HADD2.F32 R0, -RZ, R19.H0_H0 ;  /* 0x20000013ff007230 */ /* 0x000fe20000004100 */
[----:B------:R-:W-:Y:S01]  /*0af0*/  SHF.R.U64 R16, R18, 0x10, R19 ;  /* 0x0000001012107819 */ /* 0x000fe20000001213 */
[----:B------:R-:W-:Y:S01]  /*0b00*/  HADD2.F32 R18, -RZ, R18.H0_H0 ;  /* 0x20000012ff127230 */ /* 0x000fe20000004100 */
[----:B------:R-:W0:Y:S01]  /*0b10*/  LDCU UR10, c[0x0][0x38c] ;  /* 0x00007180ff0a77ac */ /* 0x000e220008000800 */
[----:B------:R-:W-:-:S02]  /*0b20*/  HADD2.F32 R17, -RZ, R17.H0_H0 ;  /* 0x20000011ff117230 */ /* 0x000fc40000004100 */
[----:B------:R-:W-:Y:S01]  /*0b30*/  FMUL.FTZ R14, R0, -1.4426950216293334961 ;  /* 0xbfb8aa3b000e7820 */ /* 0x000fe20000410000 */
[----:B------:R-:W-:Y:S02]  /*0b40*/  HADD2.F32 R16, -RZ, R16.H0_H0 ;  /* 0x20000010ff107230 */ /* 0x000fe40000004100 */
[----:B------:R-:W-:Y:S02]  /*0b50*/  HADD2.F32 R19, -RZ, R9.H0_H0 ;  /* 0x20000009ff137230 */ /* 0x000fe40000004100 */
[----:B------:R-:W-:Y:S01]  /*0b60*/  FMUL.FTZ R15, R17, -1.4426950216293334961 ;  /* 0xbfb8aa3b110f7820 */ /* 0x000fe20000410000 */
[----:B------:R-:W1:Y:S08]  /*0b70*/  MUFU.EX2 R14, R14 ;  /* 0x0000000e000e7308 */ /* 0x000e700000000800 */
[----:B------:R-:W2:Y:S01]  /*0b80*/  MUFU.EX2 R15, R15 ;  /* 0x0000000f000f7308 */ /* 0x000ea20000000800 */
[----:B-1----:R-:W-:-:S07]  /*0b90*/  FADD.FTZ R45, R14, 1 ;  /* 0x3f8000000e2d7421 */ /* 0x002fce0000010000 */
[----:B------:R-:W1:Y:S01]  /*0ba0*/  MUFU.RCP R45, R45 ;  /* 0x0000002d002d7308 */ /* 0x000e620000001000 */
[----:B--2---:R-:W-:-:S07]  /*0bb0*/  FADD.FTZ R46, R15, 1 ;  /* 0x3f8000000f2e7421 */ /* 0x004fce0000010000 */
[----:B------:R-:W2:Y:S01]  /*0bc0*/  MUFU.RCP R46, R46 ;  /* 0x0000002e002e7308 */ /* 0x000ea20000001000 */
[----:B-1----:R-:W-:-:S04]  /*0bd0*/  FADD.FTZ R9, -R45, 1 ;  /* 0x3f8000002d097421 */ /* 0x002fc80000010100 */
[----:B------:R-:W-:Y:S01]  /*0be0*/  FFMA.FTZ R9, R0, R9, 1 ;  /* 0x3f80000000097423 */ /* 0x000fe20000010009 */
[----:B--2---:R-:W-:-:S04]  /*0bf0*/  FADD.FTZ R50, -R46, 1 ;  /* 0x3f8000002e327421 */ /* 0x004fc80000010100 */
[C---:B------:R-:W-:Y:S01]  /*0c00*/  FFMA.FTZ R50, R17.reuse, R50, 1 ;  /* 0x3f80000011327423 */ /* 0x040fe20000010032 */
[----:B------:R-:W-:Y:S01]  /*0c10*/  FMUL.FTZ R17, R17, R46 ;  /* 0x0000002e11117220 */ /* 0x000fe20000410000 */
[----:B---3--:R1:W-:Y:S01]  /*0c20*/  STS.64 [R20], R12 ;  /* 0x0000000c14007388 */ /* 0x0083e20000000a00 */
[----:B------:R-:W-:-:S03]  /*0c30*/  NOP ;  /* 0x0000000000007918 */ /* 0x000fc60000000000 */
[----:B------:R-:W2:Y:S01]  /*0c40*/  LDS.64 R10, [R20] ;  /* 0x00000000140a7984 */ /* 0x000ea20000000a00 */
[----:B-1----:R-:W-:Y:S01]  /*0c50*/  FMUL.FTZ R13, R16, -1.4426950216293334961 ;  /* 0xbfb8aa3b100d7820 */ /* 0x002fe20000410000 */
[----:B------:R-:W-:-:S05]  /*0c60*/  FMUL.FTZ R12, R18, -1.4426950216293334961 ;  /* 0xbfb8aa3b120c7820 */ /* 0x000fca0000410000 */
[----:B------:R-:W1:Y:S08]  /*0c70*/  MUFU.EX2 R13, R13 ;  /* 0x0000000d000d7308 */ /* 0x000e700000000800 */
[----:B------:R-:W3:Y:S01]  /*0c80*/  MUFU.EX2 R12, R12 ;  /* 0x0000000c000c7308 */ /* 0x000ee20000000800 */
[----:B-1----:R-:W-:-:S07]  /*0c90*/  FADD.FTZ R47, R13, 1 ;  /* 0x3f8000000d2f7421 */ /* 0x002fce0000010000 */
[----:B------:R-:W1:Y:S01]  /*0ca0*/  MUFU.RCP R47, R47 ;  /* 0x0000002f002f7308 */ /* 0x000e620000001000 */
[----:B---3--:R-:W-:Y:S01]  /*0cb0*/  FADD.FTZ R12, R12, 1 ;  /* 0x3f8000000c0c7421 */ /* 0x008fe20000010000 */
[----:B--2---:R-:W-:Y:S01]  /*0cc0*/  SHF.R.U32.HI R43, RZ, 0x10, R11 ;  /* 0x00000010ff2b7819 */ /* 0x004fe2000001160b */
[----:B------:R-:W-:-:S05]  /*0cd0*/  HADD2.F32 R42, -RZ, R11.H0_H0 ;  /* 0x2000000bff2a7230 */ /* 0x000fca0000004100 */
[----:B------:R2:W3:Y:S01]  /*0ce0*/  MUFU.RCP R53, R12 ;  /* 0x0000000c00357308 */ /* 0x0004e20000001000 */
[----:B------:R-:W-:Y:S01]  /*0cf0*/  SHF.R.U64 R54, R10, 0x10, R11 ;  /* 0x000000100a367819 */ /* 0x000fe2000000120b */
[----:B------:R-:W-:Y:S02]  /*0d00*/  HADD2.F32 R52, -RZ, R10.H0_H0 ;  /* 0x2000000aff347230 */ /* 0x000fe40000004100 */
[----:B------:R-:W-:Y:S02]  /*0d10*/  HADD2.F32 R43, -RZ, R43.H0_H0 ;  /* 0x2000002bff2b7230 */ /* 0x000fe40000004100 */
[----:B------:R-:W-:Y:S01]  /*0d20*/  FMUL.FTZ R14, R19, R42 ;  /* 0x0000002a130e7220 */ /* 0x000fe20000410000 */
        /* <DEDUP_REMOVED lines=8> */
[C---:B-1----:R-:W-:Y:S01]  /*0db0*/  FADD.FTZ R9, -R47.reuse, 1 ;  /* 0x3f8000002f097421 */ /* 0x042fe20000010100 */
[----:B------:R-:W-:Y:S01]  /*0dc0*/  FMUL.FTZ R12, R47, R12 ;  /* 0x0000000c2f0c7220 */ /* 0x000fe20000410000 */
[----:B---3--:R-:W-:Y:S01]  /*0dd0*/  FMUL.FTZ R8, R53, R8 ;  /* 0x0000000835087220 */ /* 0x008fe20000410000 */
[----:B------:R-:W-:Y:S01]  /*0de0*/  FMUL.FTZ R50, R11, R50 ;  /* 0x000000320b327220 */ /* 0x000fe20000410000 */
[C---:B------:R-:W-:Y:S01]  /*0df0*/  FFMA.FTZ R11, R16.reuse, R9, 1 ;  /* 0x3f800000100b7423 */ /* 0x040fe20000010009 */
[----:B------:R-:W-:Y:S01]  /*0e00*/  FADD.FTZ R9, -R53, 1 ;  /* 0x3f80000035097421 */ /* 0x000fe20000010100 */
[----:B------:R1:W-:Y:S01]  /*0e10*/  F2F.F16.F32 R13, R14 ;  /* 0x0000000e000d7304 */ /* 0x0003e20000200800 */
[----:B------:R-:W-:Y:S01]  /*0e20*/  FMUL.FTZ R47, R16, R47 ;  /* 0x0000002f102f7220 */ /* 0x000fe20000410000 */
[----:B------:R-:W-:Y:S01]  /*0e30*/  FMUL.FTZ R12, R12, R11 ;  /* 0x0000000b0c0c7220 */ /* 0x000fe20000410000 */
[----:B------:R-:W-:Y:S01]  /*0e40*/  FFMA.FTZ R9, R18, R9, 1 ;  /* 0x3f80000012097423 */ /* 0x000fe20000010009 */
[----:B------:R-:W-:Y:S01]  /*0e50*/  FMUL.FTZ R19, R19, R45 ;  /* 0x0000002d13137220 */ /* 0x000fe20000410000 */
[----:B------:R-:W-:-:S03]  /*0e60*/  FMUL.FTZ R16, R48, R47 ;  /* 0x0000002f30107220 */ /* 0x000fc60000410000 */
[----:B------:R-:W2:Y:S01]  /*0e70*/  F2F.F16.F32 R12, R12 ;  /* 0x0000000c000c7304 */ /* 0x000ea20000200800 */
[----:B-1----:R-:W-:-:S07]  /*0e80*/  FMUL.FTZ R14, R8, R9 ;  /* 0x00000009080e7220 */ /* 0x002fce0000410000 */
[----:B------:R-:W1:Y:S01]  /*0e90*/  F2F.F16.F32 R50, R50 ;  /* 0x0000003200327304 */ /* 0x000e620000200800 */
[----:B--2---:R-:W-:-:S07]  /*0ea0*/  IMAD.WIDE.U32 R8, R12, 0x10000, RZ ;  /* 0x000100000c087825 */ /* 0x004fce00078e00ff */
[----:B------:R-:W2:Y:S01]  /*0eb0*/  F2F.F16.F32 R11, R14 ;  /* 0x0000000e000b7304 */ /* 0x000ea20000200800 */
[----:B-1----:R-:W-:-:S04]  /*0ec0*/  PRMT R13, R13, 0x5410, R50 ;  /* 0x000054100d0d7816 */ /* 0x002fc80000000032 */
[----:B------:R-:W-:Y:S02]  /*0ed0*/  LOP3.LUT R51, R13, R9, RZ, 0xfc, !PT ;  /* 0x000000090d337212 */ /* 0x000fe400078efcff */
[----:B------:R-:W1:Y:S01]  /*0ee0*/  LDC.64 R12, c[0x0][0x558] ;  /* 0x00015600ff0c7b82 */ /* 0x000e620000000a00 */
[----:B--2---:R-:W-:-:S07]  /*0ef0*/  LOP3.LUT R50, R8, R11, RZ, 0xfc, !PT ;  /* 0x0000000b08327212 */ /* 0x004fce00078efcff */
[----:B------:R-:W-:Y:S08]  /*0f00*/  BAR.SYNC.DEFER_BLOCKING 0x0 ;  /* 0x0000000000007b1d */ /* 0x000ff00000010000 */
[----:B------:R-:W2:Y:S01]  /*0f10*/  LDC.64 R10, c[0x0][0x510] ;  /* 0x00014400ff0a7b82 */ /* 0x000ea20000000a00 */
[----:B------:R-:W-:Y:S01]  /*0f20*/  STS.64 [R20], R50 ;  /* 0x0000003214007388 */ /* 0x000fe20000000a00 */
[----:B------:R-:W-:-:S03]  /*0f30*/  NOP ;  /* 0x0000000000007918 */ /* 0x000fc60000000000 */
[----:B------:R-:W3:Y:S01]  /*0f40*/  LDS.64 R8, [R20] ;  /* 0x0000000014087984 */ /* 0x000ee20000000a00 */
[----:B--2---:R-:W-:-:S04]  /*0f50*/  IMAD.WIDE.U32 R14, R40, R10, UR6 ;  /* 0x00000006280e7e25 */ /* 0x004fc8000f8e000a */
[----:B------:R-:W-:Y:S01]  /*0f60*/  FMUL.FTZ R10, R18, R53 ;  /* 0x00000035120a7220 */ /* 0x000fe20000410000 */
[----:B------:R-:W-:Y:S01]  /*0f70*/  FMUL.FTZ R18, R44, R17 ;  /* 0x000000112c127220 */ /* 0x000fe20000410000 */
[----:B------:R-:W-:Y:S01]  /*0f80*/  IMAD R11, R40, R11, R15 ;  /* 0x0000000b280b7224 */ /* 0x000fe200078e020f */
[----:B-1----:R-:W-:Y:S01]  /*0f90*/  LEA R12, P0, R14, R12, 0x1 ;  /* 0x0000000c0e0c7211 */ /* 0x002fe200078008ff */
[----:B------:R-:W-:-:S03]  /*0fa0*/  FMUL.FTZ R0, R49, R10 ;  /* 0x0000000a31007220 */ /* 0x000fc60000410000 */
[----:B------:R-:W-:-:S03]  /*0fb0*/  LEA.HI.X R13, R14, R13, R11, 0x1, P0 ;  /* 0x0000000d0e0d7211 */ /* 0x000fc600000f0c0b */
[----:B------:R-:W-:-:S05]  /*0fc0*/  IMAD.WIDE.U32 R12, R33, 0x8, R12 ;  /* 0x00000008210c7825 */ /* 0x000fca00078e000c */
[----:B---3--:R1:W-:Y:S01]  /*0fd0*/  STG.E.64 desc[UR16][R12.64], R8 ;  /* 0x000000080c007986 */ /* 0x0083e2000c101b10 */
[----:B0-----:R-:W-:Y:S05]  /*0fe0*/  BRA.U !UP0, `(.L_x_10005) ;  /* 0x0000000108707547 */ /* 0x001fea000b800000 */
[----:B------:R-:W-:Y:S01]  /*0ff0*/  FMUL.FTZ R42, R45, R42 ;  /* 0x0000002a2d2a7220 */ /* 0x000fe20000410000 */
[----:B------:R-:W-:Y:S01]  /*1000*/  FMUL.FTZ R17, R17, R43 ;  /* 0x0000002b11117220 */ /* 0x000fe20000410000 */
[----:B------:R-:W-:Y:S01]  /*1010*/  FMUL.FTZ R47, R47, R54 ;  /* 0x000000362f2f7220 */ /* 0x000fe20000410000 */
[----:B------:R-:W-:Y:S01]  /*1020*/  FMUL.FTZ R10, R10, R52 ;  /* 0x000000340a0a7220 */ /* 0x000fe20000410000 */
[----:B------:R-:W-:Y:S06]  /*1030*/  BAR.SYNC.DEFER_BLOCKING 0x0 ;  /* 0x0000000000007b1d */ /* 0x000fec0000010000 */
[----:B-1----:R-:W0:Y:S01]  /*1040*/  F2F.F16.F32 R8, R47 ;  /* 0x0000002f00087304 */ /* 0x002e220000200800 */
[----:B------:R-:W1:Y:S07]  /*1050*/  LDCU.128 UR12, c[0x0][0x430] ;  /* 0x00008600ff0c77ac */ /* 0x000e6e0008000c00 */
[----:B------:R-:W-:Y:S01]  /*1060*/  F2F.F16.F32 R42, R42 ;  /* 0x0000002a002a7304 */ /* 0x000fe20000200800 */
[----:B0-----:R-:W-:-:S07]  /*1070*/  IMAD.WIDE.U32 R8, R8, 0x10000, RZ ;  /* 0x0001000008087825 */ /* 0x001fce00078e00ff */
[----:B------:R-:W0:Y:S01]  /*1080*/  F2F.F16.F32 R17, R17 ;  /* 0x0000001100117304 */ /* 0x000e220000200800 */
[----:B-1----:R-:W-:-:S04]  /*1090*/  UIMAD.WIDE.U32 UR6, UR18, UR12, UR4 ;  /* 0x0000000c120672a5 */ /* 0x002fc8000f8e0004 */
[----:B------:R-:W-:-:S03]  /*10a0*/  UIMAD UR9, UR18, UR13, UR7 ;  /* 0x0000000d120972a4 */ /* 0x000fc6000f8e0207 */
[----:B------:R1:W2:Y:S01]  /*10b0*/  F2F.F16.F32 R11, R10 ;  /* 0x0000000a000b7304 */ /* 0x0002a20000200800 */
[----:B0-----:R-:W-:Y:S02]  /*10c0*/  PRMT R13, R42, 0x5410, R17 ;  /* 0x000054102a0d7816 */ /* 0x001fe40000000011 */
[----:B-1----:R-:W-:Y:S02]  /*10d0*/  MOV R10, UR6 ;  /* 0x00000006000a7c02 */ /* 0x002fe40008000f00 */
[----:B------:R-:W-:Y:S02]  /*10e0*/  LOP3.LUT R13, R13, R9, RZ, 0xfc, !PT ;  /* 0x000000090d0d7212 */ /* 0x000fe400078efcff */
[----:B--2---:R-:W-:Y:S02]  /*10f0*/  LOP3.LUT R12, R8, R11, RZ, 0xfc, !PT ;  /* 0x0000000b080c7212 */ /* 0x004fe400078efcff */
[----:B------:R-:W-:Y:S02]  /*1100*/  MOV R11, UR7 ;  /* 0x00000007000b7c02 */ /* 0x000fe40008000f00 */
[----:B------:R-:W-:Y:S01]  /*1110*/  MOV R11, UR9 ;  /* 0x00000009000b7c02 */ /* 0x000fe20008000f00 */
[----:B------:R-:W-:Y:S01]  /*1120*/  STS.64 [R20], R12 ;  /* 0x0000000c14007388 */ /* 0x000fe20000000a00 */
[----:B------:R-:W-:-:S03]  /*1130*/  NOP ;  /* 0x0000000000007918 */ /* 0x000fc60000000000 */
[----:B------:R-:W0:Y:S01]  /*1140*/  LDS.64 R8, [R20] ;  /* 0x0000000014087984 */ /* 0x000e220000000a00 */
[----:B------:R-:W-:-:S04]  /*1150*/  IMAD.WIDE.U32 R10, R40, UR14, R10 ;  /* 0x0000000e280a7c25 */ /* 0x000fc8000f8e000a */
[----:B------:R-:W-:Y:S01]  /*1160*/  IMAD R11, R40, UR15, R11 ;  /* 0x0000000f280b7c24 */ /* 0x000fe2000f8e020b */
[----:B------:R-:W-:-:S04]  /*1170*/  LEA R14, P0, R10, UR20, 0x1 ;  /* 0x000000140a0e7c11 */ /* 0x000fc8000f8008ff */
[----:B------:R-:W-:-:S03]  /*1180*/  LEA.HI.X R15, R10, UR21, R11, 0x1, P0 ;  /* 0x000000150a0f7c11 */ /* 0x000fc600080f0c0b */
[----:B------:R-:W-:-:S05]  /*1190*/  IMAD.WIDE.U32 R10, R33, 0x8, R14 ;  /* 0x00000008210a7825 */ /* 0x000fca00078e000e */
[----:B0-----:R0:W-:Y:S02]  /*11a0*/  STG.E.64 desc[UR16][R10.64], R8 ;  /* 0x000000080a007986 */ /* 0x0011e4000c101b10 */
.L_x_10005:
[----:B------:R-:W-:Y:S01]  /*11b0*/  BAR.SYNC.DEFER_BLOCKING 0x0 ;  /* 0x0000000000007b1d */ /* 0x000fe20000010000 */
[--C-:B------:R-:W-:Y:S01]  /*11c0*/  SHF.R.U64 R51, R2, 0x10, R3.reuse ;  /* 0x0000001002337819 */ /* 0x100fe20000001203 */
[----:B------:R-:W-:Y:S01]  /*11d0*/  HADD2.F32 R17, -RZ, R2.H0_H0 ;  /* 0x20000002ff117230 */ /* 0x000fe20000004100 */
[----:B------:R-:W-:Y:S01]  /*11e0*/  UISETP.GE.AND UP0, UPT, UR10, 0x1, UPT ;  /* 0x000000010a00788c */ /* 0x000fe2000bf06270 */
[----:B------:R-:W-:Y:S01]  /*11f0*/  HADD2.F32 R2, -RZ, R7.H0_H0 ;  /* 0x20000007ff027230 */ /* 0x000fe20000004100 */
[----:B------:R-:W-:Y:S01]  /*1200*/  SHF.R.U32.HI R53, RZ, 0x10, R3 ;  /* 0x00000010ff357819 */ /* 0x000fe20000011603 */
[----:B------:R-:W-:Y:S02]  /*1210*/  HADD2.F32 R51, -RZ, R51.H0_H0 ;  /* 0x20000033ff337230 */ /* 0x000fe40000004100 */
[----:B------:R-:W-:Y:S01]  /*1220*/  FFMA.FTZ R35, R0, R17, R35 ;  /* 0x0000001100237223 */ /* 0x000fe20000010023 */
[--C-:B------:R-:W-:Y:S01]  /*1230*/  SHF.R.U64 R52, R6, 0x10, R7.reuse ;  /* 0x0000001006347819 */ /* 0x100fe20000001207 */
[----:B------:R-:W-:Y:S01]  /*1240*/  HADD2.F32 R42, -RZ, R3.H0_H0 ;  /* 0x20000003ff2a7230 */ /* 0x000fe20000004100 */
[----:B------:R-:W-:Y:S01]  /*1250*/  SHF.R.U32.HI R54, RZ, 0x10, R7 ;  /* 0x00000010ff367819 */ /* 0x000fe20000011607 */
[----:B-----5:R-:W-:Y:S01]  /*1260*/  FADD.FTZ R55, R2, R39 ;  /* 0x0000002702377221 */ /* 0x020fe20000010000 */
[----:B------:R-:W-:Y:S01]  /*1270*/  FFMA.FTZ R2, R16, R51, R35 ;  /* 0x0000003310027223 */ /* 0x000fe20000010023 */
[----:B------:R-:W-:-:S02]  /*1280*/  HADD2.F32 R50, -RZ, R6.H0_H0 ;  /* 0x20000006ff327230 */ /* 0x000fc40000004100 */
[----:B------:R-:W-:Y:S02]  /*1290*/  HFMA2 R68, -RZ, RZ, 0, 0 ;  /* 0x00000000ff447431 */ /* 0x000fe400000001ff */
[----:B------:R-:W-:Y:S02]  /*12a0*/  HADD2.F32 R53, -RZ, R53.H0_H0 ;  /* 0x20000035ff357230 */ /* 0x000fe40000004100 */
[C---:B------:R-:W-:Y:S01]  /*12b0*/  FFMA.FTZ R35, R19.reuse, R42, R2 ;  /* 0x0000002a13237223 */ /* 0x040fe20000010002 */
[----:B------:R-:W-:Y:S01]  /*12c0*/  HADD2.F32 R52, -RZ, R52.H0_H0 ;  /* 0x20000034ff347230 */ /* 0x000fe20000004100 */
[----:B------:R-:W-:Y:S01]  /*12d0*/  CS2R R48, SRZ ;  /* 0x0000000000307805 */ /* 0x000fe2000001ff00 */
[----:B------:R-:W-:Y:S01]  /*12e0*/  HADD2.F32 R54, -RZ, R54.H0_H0 ;  /* 0x20000036ff367230 */ /* 0x000fe20000004100 */
[----:B------:R-:W-:Y:S01]  /*12f0*/  MOV R47, RZ ;  /* 0x000000ff002f7202 */ /* 0x000fe20000000f00 */
        /* <DEDUP_REMOVED lines=9> */
[----:B------:R-:W2:Y:S01]  /*1390*/  LDC R2, c[0x0][0x394] ;  /* 0x0000e500ff027b82 */ /* 0x000ea20000000800 */
[----:B------:R-:W-:Y:S01]  /*13a0*/  USHF.L.U32 UR6, UR19, 0x8, URZ ;  /* 0x0000000813067899 */ /* 0x000fe200080006ff */
[----:B------:R-:W-:Y:S01]  /*13b0*/  ISETP.NE.AND P1, PT, R33, RZ, PT ;  /* 0x000000ff2100720c */ /* 0x000fe20003f25270 */
[----:B------:R-:W-:Y:S01]  /*13c0*/  UIADD3 UR7, UPT, UPT, UR8, -0x2, URZ ;  /* 0xfffffffe08077890 */ /* 0x000fe2000fffe0ff */
[----:B------:R-:W-:Y:S01]  /*13d0*/  FMUL.FTZ R56, R50, R17 ;  /* 0x0000001132387220 */ /* 0x000fe20000410000 */
[----:B------:R-:W-:Y:S01]  /*13e0*/  ULOP3.LUT UR6, UR6, 0x100, URZ, 0xc0, !UPT ;  /* 0x0000010006067892 */ /* 0x000fe2000f8ec0ff */
[----:B------:R-:W-:Y:S01]  /*13f0*/  FMUL.FTZ R57, R52, R51 ;  /* 0x0000003334397220 */ /* 0x000fe20000410000 */
[----:B------:R-:W-:Y:S01]  /*1400*/  UIMAD UR7, UR7, UR10, URZ ;  /* 0x0000000a070772a4 */ /* 0x000fe2000f8e02ff */
[----:B0-----:R-:W0:Y:S01]  /*1410*/  LDC.64 R10, c[0x0][0x3a8] ;  /* 0x0000ea00ff0a7b82 */ /* 0x001e220000000a00 */
[----:B------:R-:W-:Y:S01]  /*1420*/  USHF.L.U32 UR9, UR8, 0xa, URZ ;  /* 0x0000000a08097899 */ /* 0x000fe200080006ff */
[----:B------:R-:W-:Y:S01]  /*1430*/  FMUL.FTZ R58, R55, R42 ;  /* 0x0000002a373a7220 */ /* 0x000fe20000410000 */
[----:B------:R-:W-:Y:S01]  /*1440*/  FMUL.FTZ R59, R54, R53 ;  /* 0x00000035363b7220 */ /* 0x000fe20000410000 */
[----:B------:R-:W-:Y:S01]  /*1450*/  IADD3 R60, PT, PT, R24, 0xbc8, RZ ;  /* 0x00000bc8183c7810 */ /* 0x000fe20007ffe0ff */
[----:B------:R-:W-:Y:S01]  /*1460*/  ULOP3.LUT UR9, UR9, 0x400, URZ, 0xc0, !UPT ;  /* 0x0000040009097892 */ /* 0x000fe2000f8ec0ff */
[----:B------:R-:W-:Y:S01]  /*1470*/  MOV R49, RZ ;  /* 0x000000ff00317202 */ /* 0x000fe20000000f00 */
[----:B------:R-:W-:Y:S01]  /*1480*/  UIADD3 UR11, UPT, UPT, -UR10, URZ, URZ ;  /* 0x000000ff0a0b7290 */ /* 0x000fe2000fffe1ff */
[----:B------:R-:W3:Y:S01]  /*1490*/  LDC.64 R6, c[0x0][0x3e0] ;  /* 0x0000f800ff067b82 */ /* 0x000ee20000000a00 */
[----:B------:R-:W-:Y:S01]  /*14a0*/  MOV R61, R31 ;  /* 0x0000001f003d7202 */ /* 0x000fe20000000f00 */
[----:B------:R-:W4:Y:S01]  /*14b0*/  LDCU UR12, c[0x0][0x394] ;  /* 0x00007280ff0c77ac */ /* 0x000f220008000800 */
[----:B------:R-:W-:-:S02]  /*14c0*/  MOV R62, R29 ;  /* 0x0000001d003e7202 */ /* 0x000fc40000000f00 */
[----:B------:R-:W-:Y:S01]  /*14d0*/  MOV R63, R38 ;  /* 0x00000026003f7202 */ /* 0x000fe20000000f00 */
[----:B------:R-:W-:Y:S01]  /*14e0*/  ULOP3.LUT UR9, UR9, 0x348, URZ, 0xfc, !UPT ;  /* 0x0000034809097892 */ /* 0x000fe2000f8efcff */
[----:B------:R-:W-:Y:S01]  /*14f0*/  MOV R64, R37 ;  /* 0x0000002500407202 */ /* 0x000fe20000000f00 */
[----:B-1----:R-:W1:Y:S01]  /*1500*/  LDC.64 R8, c[0x0][0x3c0] ;  /* 0x0000f000ff087b82 */ /* 0x002e620000000a00 */
[----:B--2---:R-:W-:Y:S02]  /*1510*/  ISETP.LE.AND P0, PT, R2, UR8, PT ;  /* 0x0000000802007c0c */ /* 0x004fe4000bf03270 */
[----:B------:R-:W-:Y:S02]  /*1520*/  MOV R65, R36 ;  /* 0x0000002400417202 */ /* 0x000fe40000000f00 */
[----:B------:R-:W-:Y:S02]  /*1530*/  MOV R66, R34 ;  /* 0x0000002200427202 */ /* 0x000fe40000000f00 */
[----:B------:R-:W-:Y:S01]  /*1540*/  MOV R67, R24 ;  /* 0x0000001800437202 */ /* 0x000fe20000000f00 */
[----:B------:R-:W2:Y:S01]  /*1550*/  LDC R78, c[0x0][0x394] ;  /* 0x0000e500ff4e7b82 */ /* 0x000ea20000000800 */
[----:B0-----:R-:W-:-:S02]  /*1560*/  SHF.L.U64.HI R71, R10, 0x2, R11 ;  /* 0x000000020a477819 */ /* 0x001fc4000001020b */
[----:B------:R-:W-:Y:S02]  /*1570*/  ISETP.EQ.AND P0, PT, R33, RZ, !P0 ;  /* 0x000000ff2100720c */ /* 0x000fe40004702270 */
[----:B------:R-:W-:Y:S02]  /*1580*/  MOV R69, UR6 ;  /* 0x0000000600457c02 */ /* 0x000fe40008000f00 */
[----:B------:R-:W-:Y:S02]  /*1590*/  MOV R11, UR7 ;  /* 0x00000007000b7c02 */ /* 0x000fe40008000f00 */
[----:B---3--:R-:W-:Y:S02]  /*15a0*/  SHF.L.U64.HI R7, R6, 0x2, R7 ;  /* 0x0000000206077819 */ /* 0x008fe40000010207 */
[----:B-1--4-:R-:W-:-:S07]  /*15b0*/  SHF.L.U64.HI R9, R8, 0x2, R9 ;  /* 0x0000000208097819 */ /* 0x012fce0000010209 */
.L_x_10012:
[----:B------:R-:W-:Y:S02]  /*15c0*/  MOV R2, R61 ;  /* 0x0000003d00027202 */ /* 0x000fe40000000f00 */
[----:B------:R-:W-:-:S05]  /*15d0*/  MOV R3, R62 ;  /* 0x0000003e00037202 */ /* 0x000fca0000000f00 */
[----:B------:R0:W3:Y:S01]  /*15e0*/  LDG.E R70, desc[UR16][R2.64] ;  /* 0x0000001002467981 */ /* 0x0000e2000c1e1900 */
[----:B------:R-:W-:Y:S02]  /*15f0*/  MOV R13, R66 ;  /* 0x00000042000d7202 */ /* 0x000fe40000000f00 */
[----:B------:R-:W-:-:S05]  /*1600*/  MOV R12, R65 ;  /* 0x00000041000c7202 */ /* 0x000fca0000000f00 */
[----:B------:R-:W4:Y:S01]  /*1610*/  LDG.E R13, desc[UR16][R12.64] ;  /* 0x000000100c0d7981 */ /* 0x000f22000c1e1900 */
[----:B0-----:R-:W-:Y:S02]  /*1620*/  MOV R2, R63 ;  /* 0x0000003f00027202 */ /* 0x001fe40000000f00 */
[----:B------:R-:W-:-:S05]  /*1630*/  MOV R3, R64 ;  /* 0x0000004000037202 */ /* 0x000fca0000000f00 */
[----:B------:R-:W4:Y:S01]  /*1640*/  LDG.E R14, desc[UR16][R2.64] ;  /* 0x00000010020e7981 */ /* 0x000f22000c1e1900 */
[----:B------:R-:W-:-:S04]  /*1650*/  SEL R15, R69, R22, !P1 ;  /* 0x00000016450f7207 */ /* 0x000fc80004800000 */
[----:B------:R-:W-:Y:S02]  /*1660*/  LEA R84, R15, R24, 0x2 ;  /* 0x000000180f547211 */ /* 0x000fe400078e10ff */
[----:B------:R-:W-:Y:S01]  /*1670*/  ISETP.NE.AND P1, PT, R33, 0x1f, PT ;  /* 0x0000001f2100780c */ /* 0x000fe20003f25270 */
[----:B------:R-:W-:Y:S01]  /*1680*/  BSSY.RECONVERGENT B0, `(.L_x_10007) ;  /* 0x0000018000007945 */ /* 0x000fe20003800200 */
[----:B---3--:R-:W-:-:S04]  /*1690*/  FMUL.FTZ R73, R70, 1.4426950216293334961 ;  /* 0x3fb8aa3b46497820 */ /* 0x008fc80000410000 */
[-C--:B------:R-:W-:Y:S01]  /*16a0*/  FMUL.FTZ R77, R50, R73.reuse ;  /* 0x00000049324d7220 */ /* 0x080fe20000410000 */
[-C--:B------:R-:W-:Y:S01]  /*16b0*/  FMUL.FTZ R80, R52, R73.reuse ;  /* 0x0000004934507220 */ /* 0x080fe20000410000 */
[-C--:B------:R-:W-:Y:S01]  /*16c0*/  FMUL.FTZ R15, R55, R73.reuse ;  /* 0x00000049370f7220 */ /* 0x080fe20000410000 */
[----:B------:R-:W-:-:S03]  /*16d0*/  FMUL.FTZ R76, R54, R73 ;  /* 0x00000049364c7220 */ /* 0x000fc60000410000 */
[----:B------:R-:W0:Y:S08]  /*16e0*/  MUFU.EX2 R77, R77 ;  /* 0x0000004d004d7308 */ /* 0x000e300000000800 */
[----:B------:R-:W1:Y:S08]  /*16f0*/  MUFU.EX2 R80, R80 ;  /* 0x0000005000507308 */ /* 0x000e700000000800 */
[----:B------:R-:W3:Y:S08]  /*1700*/  MUFU.EX2 R15, R15 ;  /* 0x0000000f000f7308 */ /* 0x000ef00000000800 */
[----:B------:R-:W1:Y:S01]  /*1710*/  MUFU.EX2 R76, R76 ;  /* 0x0000004c004c7308 */ /* 0x000e620000000800 */
[----:B0-----:R0:W-:Y:S01]  /*1720*/  STS [R84+0x348], R77 ;  /* 0x0003484d54007388 */ /* 0x0011e20000000800 */
[----:B----4-:R-:W-:-:S04]  /*1730*/  FMUL.FTZ R13, R14, R13 ;  /* 0x0000000d0e0d7220 */ /* 0x010fc80000410000 */
[-C--:B------:R-:W-:Y:S01]  /*1740*/  FMUL.FTZ R79, R0, R13.reuse ;  /* 0x0000000d004f7220 */ /* 0x080fe20000410000 */
[-C--:B------:R-:W-:Y:S01]  /*1750*/  FMUL.FTZ R82, R16, R13.reuse ;  /* 0x0000000d10527220 */ /* 0x080fe20000410000 */
[-C--:B------:R-:W-:Y:S01]  /*1760*/  FMUL.FTZ R75, R19, R13.reuse ;  /* 0x0000000d134b7220 */ /* 0x080fe20000410000 */
[----:B------:R-:W-:Y:S01]  /*1770*/  FMUL.FTZ R73, R18, R13 ;  /* 0x0000000d12497220 */ /* 0x000fe20000410000 */
[----:B------:R-:W-:Y:S06]  /*1780*/  BAR.SYNC.DEFER_BLOCKING 0x0 ;  /* 0x0000000000007b1d */ /* 0x000fec0000010000 */
[----:B0--3--:R-:W-:Y:S05]  /*1790*/  @P1 BRA `(.L_x_10008) ;  /* 0x0000000000141947 */ /* 0x009fea0003800000 */
[----:B------:R-:W-:Y:S01]  /*17a0*/  UISETP.NE.AND UP0, UPT, UR8, UR12, UPT ;  /* 0x0000000c0800728c */ /* 0x000fe2000bf05270 */
[----:B------:R-:W-:-:S08]  /*17b0*/  HFMA2 R81, -RZ, RZ, 1.875, 0 ;  /* 0x3f800000ff517431 */ /* 0x000fd000000001ff */
[----:B------:R-:W-:Y:S05]  /*17c0*/  BRA.U !UP0, `(.L_x_10009) ;  /* 0x00000001080c7547 */ /* 0x000fea000b800000 */
[----:B------:R4:W0:Y:S01]  /*17d0*/  LDS R81, [R67+UR9] ;  /* 0x0000000943517984 */ /* 0x0008220008000800 */
[----:B------:R-:W-:Y:S05]  /*17e0*/  BRA `(.L_x_10009) ;  /* 0x0000000000047947 */ /* 0x000fea0003800000 */
.L_x_10008:
[----:B------:R0:W3:Y:S02]  /*17f0*/  LDS R81, [R72+0xb4c] ;  /* 0x000b4c0048517984 */ /* 0x0000e40000000800 */
.L_x_10009:
[----:B------:R-:W-:Y:S05]  /*1800*/  BSYNC.RECONVERGENT B0 ;  /* 0x0000000000007941 */ /* 0x000fea0003800200 */
.L_x_10007:
[----:B------:R-:W-:Y:S01]  /*1810*/  UISETP.NE.AND UP0, UPT, UR8, 0x1, UPT ;  /* 0x000000010800788c */ /* 0x000fe2000bf05270 */
[----:B------:R-:W-:-:S05]  /*1820*/  MOV R83, RZ ;  /* 0x000000ff00537202 */ /* 0x000fca0000000f00 */
[----:B------:R-:W-:-:S04]  /*1830*/  PLOP3.LUT P1, PT, PT, PT, UP0, 0x80, 0x8 ;  /* 0x000000000008781c */ /* 0x000fc80003f2f008 */
[----:B------:R-:W-:-:S13]  /*1840*/  ISETP.NE.OR P1, PT, R33, RZ, !P1 ;  /* 0x000000ff2100720c */ /* 0x000fda0004f25670 */
[----:B------:R-:W-:-:S05]  /*1850*/  @!P1 IMAD.WIDE R2, R11, 0x8, R4 ;  /* 0x000000080b029825 */ /* 0x000fca00078e0204 */
[----:B------:R5:W2:Y:S01]  /*1860*/  @!P1 LDG.E R83, desc[UR16][R2.64+0x4] ;  /* 0x0000041002539981 */ /* 0x000aa2000c1e1900 */
[C---:B01-3--:R-:W-:Y:S01]  /*1870*/  FMUL.FTZ R12, R76.reuse, R81 ;  /* 0x000000514c0c7220 */ /* 0x04bfe20000410000 */
        /* <DEDUP_REMOVED lines=11> */
[----:B------:R-:W-:Y:S01]  /*1930*/  ISETP.GT.AND P3, PT, R21, 0x17, PT ;  /* 0x000000171500780c */ /* 0x000fe20003f64270 */
[----:B------:R-:W0:Y:S01]  /*1940*/  SHFL.DOWN PT, R87, R14, 0x1, 0x1f ;  /* 0x08201f000e577f89 */ /* 0x000e2200000e0000 */
[----:B------:R-:W-:Y:S01]  /*1950*/  MOV R3, R84 ;  /* 0x0000005400037202 */ /* 0x000fe20000000f00 */
[----:B------:R-:W-:Y:S01]  /*1960*/  FMUL.FTZ R13, R15, R2 ;  /* 0x000000020f0d7220 */ /* 0x000fe20000410000 */
[----:B------:R-:W-:Y:S01]  /*1970*/  ISETP.NE.AND P4, PT, R33, RZ, PT ;  /* 0x000000ff2100720c */ /* 0x000fe20003f85270 */
[----:B------:R-:W1:Y:S01]  /*1980*/  SHFL.DOWN PT, R88, R84, 0x1, 0x1f ;  /* 0x08201f0054587f89 */ /* 0x000e6200000e0000 */
[----:B------:R-:W-:Y:S01]  /*1990*/  BSSY.RECONVERGENT B0, `(.L_x_10010) ;  /* 0x00000a1000007945 */ /* 0x000fe20003800200 */
[----:B------:R-:W-:-:S02]  /*19a0*/  FMUL.FTZ R2, R76, R13 ;  /* 0x0000000d4c027220 */ /* 0x000fc40000410000 */
[----:B------:R-:W3:Y:S04]  /*19b0*/  SHFL.UP PT, R12, R85, 0x1, RZ ;  /* 0x04200000550c7989 */ /* 0x000ee800000e00ff */
[----:B------:R-:W5:Y:S01]  /*19c0*/  SHFL.UP PT, R13, R2, 0x1, RZ ;  /* 0x04200000020d7989 */ /* 0x000f6200000e00ff */
[----:B0-----:R-:W-:Y:S01]  /*19d0*/  @P1 FMUL.FTZ R86, R87, R14 ;  /* 0x0000000e57561220 */ /* 0x001fe20000410000 */
[----:B-1----:R-:W-:-:S04]  /*19e0*/  @P1 FFMA.FTZ R3, R14, R88, R3 ;  /* 0x000000580e031223 */ /* 0x002fc80000010003 */
[----:B------:R-:W-:Y:S02]  /*19f0*/  @P1 MOV R14, R86 ;  /* 0x00000056000e1202 */ /* 0x000fe40000000f00 */
        /* <DEDUP_REMOVED lines=13> */
[----:B------:R-:W-:-:S03]  /*1ad0*/  ISETP.GT.U32.AND P2, PT, R74, 0x1b, PT ;  /* 0x0000001b4a00780c */ /* 0x000fc60003f44070 */
[----:B------:R-:W0:Y:S01]  /*1ae0*/  SHFL.DOWN PT, R89, R14, 0x4, 0x1f ;  /* 0x08801f000e597f89 */ /* 0x000e2200000e0000 */
[----:B------:R-:W-:Y:S01]  /*1af0*/  FSEL R87, R85, R12, !P1 ;  /* 0x0000000c55577208 */ /* 0x000fe20004800000 */
[----:B-----5:R-:W-:Y:S01]  /*1b00*/  @P1 FMUL.FTZ R2, R2, R13 ;  /* 0x0000000d02021220 */ /* 0x020fe20000410000 */
[----:B------:R-:W-:Y:S01]  /*1b10*/  ISETP.GE.AND P1, PT, R21, 0x4, PT ;  /* 0x000000041500780c */ /* 0x000fe20003f26270 */
[----:B------:R-:W1:Y:S04]  /*1b20*/  SHFL.DOWN PT, R85, R3, 0x4, 0x1f ;  /* 0x08801f0003557f89 */ /* 0x000e6800000e0000 */
[----:B------:R-:W3:Y:S04]  /*1b30*/  SHFL.UP PT, R12, R87, 0x4, RZ ;  /* 0x04800000570c7989 */ /* 0x000ee800000e00ff */
[----:B------:R-:W5:Y:S01]  /*1b40*/  SHFL.UP PT, R13, R2, 0x4, RZ ;  /* 0x04800000020d7989 */ /* 0x000f6200000e00ff */
[C---:B0-----:R-:W-:Y:S01]  /*1b50*/  @!P2 FMUL.FTZ R84, R14.reuse, R89 ;  /* 0x000000590e54a220 */ /* 0x041fe20000410000 */
[----:B-1----:R-:W-:-:S04]  /*1b60*/  @!P2 FFMA.FTZ R3, R14, R85, R3 ;  /* 0x000000550e03a223 */ /* 0x002fc80000010003 */
[----:B------:R-:W-:Y:S02]  /*1b70*/  @!P2 MOV R14, R84 ;  /* 0x00000054000ea202 */ /* 0x000fe40000000f00 */
[----:B------:R-:W-:Y:S01]  /*1b80*/  ISETP.GT.U32.AND P2, PT, R74, 0x17, PT ;  /* 0x000000174a00780c */ /* 0x000fe20003f44070 */
[C---:B---3--:R-:W-:Y:S01]  /*1b90*/  FFMA.FTZ R12, R2.reuse, R12, R87 ;  /* 0x0000000c020c7223 */ /* 0x048fe20000010057 */
[----:B------:R-:W0:Y:S01]  /*1ba0*/  SHFL.DOWN PT, R88, R3, 0x8, 0x1f ;  /* 0x09001f0003587f89 */ /* 0x000e2200000e0000 */
[----:B-----5:R-:W-:-:S03]  /*1bb0*/  @P1 FMUL.FTZ R2, R2, R13 ;  /* 0x0000000d02021220 */ /* 0x020fc60000410000 */
[----:B------:R-:W1:Y:S01]  /*1bc0*/  SHFL.DOWN PT, R89, R14, 0x8, 0x1f ;  /* 0x09001f000e597f89 */ /* 0x000e6200000e0000 */
        /* <DEDUP_REMOVED lines=8> */
[----:B-1----:R-:W-:-:S04]  /*1c50*/  @!P2 FMUL.FTZ R86, R14, R89 ;  /* 0x000000590e56a220 */ /* 0x002fc80000410000 */
[----:B------:R-:W0:Y:S01]  /*1c60*/  SHFL.DOWN PT, R88, R3, 0x10, 0x1f ;  /* 0x0a001f0003587f89 */ /* 0x000e2200000e0000 */
[----:B------:R-:W-:Y:S02]  /*1c70*/  @!P2 MOV R14, R86 ;  /* 0x00000056000ea202 */ /* 0x000fe40000000f00 */
[----:B------:R-:W-:Y:S01]  /*1c80*/  ISETP.GT.U32.AND P2, PT, R74, 0xf, PT ;  /* 0x0000000f4a00780c */ /* 0x000fe20003f44070 */
[C---:B---3--:R-:W-:Y:S01]  /*1c90*/  FFMA.FTZ R84, R2.reuse, R84, R85 ;  /* 0x0000005402547223 */ /* 0x048fe20000010055 */
[----:B------:R-:W-:Y:S01]  /*1ca0*/  @P1 FMUL.FTZ R2, R2, R87 ;  /* 0x0000005702021220 */ /* 0x000fe20000410000 */
[----:B------:R-:W1:Y:S03]  /*1cb0*/  SHFL.DOWN PT, R89, R14, 0x10, 0x1f ;  /* 0x0a001f000e597f89 */ /* 0x000e6600000e0000 */
[----:B------:R-:W-:Y:S01]  /*1cc0*/  FSEL R85, R85, R84, !P1 ;  /* 0x0000005455557208 */ /* 0x000fe20004800000 */
[----:B------:R-:W-:Y:S01]  /*1cd0*/  SHFL.UP PT, R87, R2, 0x10, RZ ;  /* 0x0600000002577989 */ /* 0x000fe200000e00ff */
[----:B------:R-:W-:-:S03]  /*1ce0*/  ISETP.GE.AND P1, PT, R21, 0x10, PT ;  /* 0x000000101500780c */ /* 0x000fc60003f26270 */
[----:B------:R-:W3:Y:S02]  /*1cf0*/  SHFL.UP PT, R84, R85, 0x10, RZ ;  /* 0x0600000055547989 */ /* 0x000ee400000e00ff */
[C---:B0-----:R-:W-:Y:S02]  /*1d00*/  @!P2 FFMA.FTZ R3, R14.reuse, R88, R3 ;  /* 0x000000580e03a223 */ /* 0x041fe40000010003 */
[----:B------:R-:W-:Y:S01]  /*1d10*/  SHFL.IDX PT, R90, R13, RZ, 0x1f ;  /* 0x00001fff0d5a7589 */ /* 0x000fe200000e0000 */
[----:B-1----:R-:W-:-:S03]  /*1d20*/  @!P2 FMUL.FTZ R86, R14, R89 ;  /* 0x000000590e56a220 */ /* 0x002fc60000410000 */
        /* <DEDUP_REMOVED lines=8> */
[----:B------:R-:W1:Y:S01]  /*1db0*/  SHFL.IDX PT, R14, R14, RZ, 0x1f ;  /* 0x00001fff0e0e7589 */ /* 0x000e6200000e0000 */
[----:B------:R-:W-:-:S03]  /*1dc0*/  ISETP.NE.AND P1, PT, R33, RZ, PT ;  /* 0x000000ff2100720c */ /* 0x000fc60003f25270 */
[----:B------:R-:W-:Y:S04]  /*1dd0*/  SHFL.UP PT, R2, R2, 0x1, RZ ;  /* 0x0420000002027989 */ /* 0x000fe800000e00ff */
[----:B------:R3:W-:Y:S01]  /*1de0*/  SHFL.UP PT, R85, R84, 0x1, RZ ;  /* 0x0420000054557989 */ /* 0x0007e200000e00ff */
[----:B0-----:R-:W-:Y:S01]  /*1df0*/  @P2 FFMA.FTZ R90, R88, R90, R89 ;  /* 0x0000005a585a2223 */ /* 0x001fe20000010059 */
[----:B------:R-:W-:-:S03]  /*1e00*/  ISETP.GT.AND P2, PT, R21, 0x1e, PT ;  /* 0x0000001e1500780c */ /* 0x000fc60003f44270 */
[----:B------:R-:W-:Y:S01]  /*1e10*/  FFMA.FTZ R73, R90, R81, R73 ;  /* 0x000000515a497223 */ /* 0x000fe20000010049 */
[C---:B-1----:R-:W-:Y:S01]  /*1e20*/  FFMA.FTZ R13, R14.reuse, R13, R3 ;  /* 0x0000000d0e0d7223 */ /* 0x042fe20000010003 */
[----:B------:R-:W-:Y:S02]  /*1e30*/  FMUL.FTZ R12, R14, R12 ;  /* 0x0000000c0e0c7220 */ /* 0x000fe40000410000 */
[----:B------:R-:W-:-:S03]  /*1e40*/  FFMA.FTZ R75, R76, R73, R75 ;  /* 0x000000494c4b7223 */ /* 0x000fc6000001004b */
[----:B------:R0:W-:Y:S01]  /*1e50*/  @!P4 STS.64 [R60], R12 ;  /* 0x0000000c3c00c388 */ /* 0x0001e20000000a00 */
[----:B---3--:R-:W-:-:S04]  /*1e60*/  FMUL.FTZ R84, R55, R75 ;  /* 0x0000004b37547220 */ /* 0x008fc80000410000 */
[----:B------:R-:W-:Y:S01]  /*1e70*/  FADD.FTZ R45, R84, R45 ;  /* 0x0000002d542d7221 */ /* 0x000fe20000010000 */
[----:B0-----:R-:W-:Y:S01]  /*1e80*/  FMUL.FTZ R13, R70, R75 ;  /* 0x0000004b460d7220 */ /* 0x001fe20000410000 */
[----:B--2---:R-:W0:Y:S02]  /*1e90*/  SHFL.IDX PT, R86, R83, RZ, 0x1f ;  /* 0x00001fff53567589 */ /* 0x004e2400000e0000 */
        /* <DEDUP_REMOVED lines=57> */
[----:B------:R-:W2:Y:S01]  /*2230*/  @!P2 S2R R87, SR_CgaCtaId ;  /* 0x000000000057a919 */ /* 0x000ea20000008800 */
[----:B------:R-:W-:Y:S01]  /*2240*/  @!P2 MOV R90, 0x400 ;  /* 0x00000400005aa802 */ /* 0x000fe20000000f00 */
[----:B0-----:R-:W-:Y:S01]  /*2250*/  @!P3 FADD.FTZ R86, R86, R89 ;  /* 0x000000595656b221 */ /* 0x001fe20000010000 */
[----:B-1----:R-:W-:-:S04]  /*2260*/  @!P3 FADD.FTZ R83, R83, R88 ;  /* 0x000000585353b221 */ /* 0x002fc80000010000 */
[----:B------:R-:W0:Y:S01]  /*2270*/  SHFL.DOWN PT, R89, R86, 0x10, 0x1f ;  /* 0x0a001f0056597f89 */ /* 0x000e2200000e0000 */
[----:B------:R-:W-:-:S03]  /*2280*/  ISETP.GT.AND P3, PT, R21, 0xf, PT ;  /* 0x0000000f1500780c */ /* 0x000fc60003f64270 */
[----:B------:R-:W1:Y:S01]  /*2290*/  SHFL.DOWN PT, R88, R83, 0x10, 0x1f ;  /* 0x0a001f0053587f89 */ /* 0x000e6200000e0000 */
[----:B--2---:R-:W-:Y:S01]  /*22a0*/  @!P2 LEA R24, R87, R90, 0x18 ;  /* 0x0000005a5718a211 */ /* 0x004fe200078ec0ff */
        /* <DEDUP_REMOVED lines=15> */
.L_x_10011:
[----:B------:R-:W-:Y:S05]  /*23a0*/  BSYNC.RECONVERGENT B0 ;  /* 0x0000000000007941 */ /* 0x000fea0003800200 */
.L_x_10010:
[----:B------:R-:W-:Y:S01]  /*23b0*/  UIADD3 UR11, UPT, UPT, UR11, 0x1, URZ ;  /* 0x000000010b0b7890 */ /* 0x000fe2000fffe0ff */
[----:B------:R-:W-:Y:S02]  /*23c0*/  LEA R65, P2, R6, R65, 0x2 ;  /* 0x0000004106417211 */ /* 0x000fe400078410ff */
[----:B------:R-:W-:Y:S01]  /*23d0*/  LEA R63, P3, R8, R63, 0x2 ;  /* 0x0000003f083f7211 */ /* 0x000fe200078610ff */
[----:B------:R-:W-:Y:S01]  /*23e0*/  UISETP.NE.AND UP0, UPT, UR11, URZ, UPT ;  /* 0x000000ff0b00728c */ /* 0x000fe2000bf05270 */
[----:B------:R-:W-:Y:S02]  /*23f0*/  LEA R61, P4, R10, R61, 0x2 ;  /* 0x0000003d0a3d7211 */ /* 0x000fe400078810ff */
[----:B0---4-:R-:W-:Y:S02]  /*2400*/  IADD3 R67, PT, PT, R67, 0x4, RZ ;  /* 0x0000000443437810 */ /* 0x011fe40007ffe0ff */
[----:B------:R-:W-:Y:S02]  /*2410*/  IADD3 R60, PT, PT, R60, 0x8, RZ ;  /* 0x000000083c3c7810 */ /* 0x000fe40007ffe0ff */
[----:B------:R-:W-:-:S02]  /*2420*/  IADD3 R11, PT, PT, R11, 0x1, RZ ;  /* 0x000000010b0b7810 */ /* 0x000fc40007ffe0ff */
[----:B------:R-:W-:Y:S02]  /*2430*/  IADD3 R69, PT, PT, R69, 0x1, RZ ;  /* 0x0000000145457810 */ /* 0x000fe40007ffe0ff */
[----:B------:R-:W-:Y:S02]  /*2440*/  IADD3.X R66, PT, PT, R66, R7, RZ, P2, !PT ;  /* 0x0000000742427210 */ /* 0x000fe400017fe4ff */
[----:B------:R-:W-:Y:S02]  /*2450*/  IADD3.X R64, PT, PT, R64, R9, RZ, P3, !PT ;  /* 0x0000000940407210 */ /* 0x000fe40001ffe4ff */
[----:B------:R-:W-:Y:S01]  /*2460*/  IADD3.X R62, PT, PT, R62, R71, RZ, P4, !PT ;  /* 0x000000473e3e7210 */ /* 0x000fe200027fe4ff */
[----:B------:R-:W-:Y:S06]  /*2470*/  BRA.U UP0, `(.L_x_10012) ;  /* 0xfffffff100507547 */ /* 0x000fec000b83ffff */
.L_x_10006:
[----:B------:R-:W2:Y:S01]  /*2480*/  F2F.F16.F32 R2, R44 ;  /* 0x0000002c00027304 */ /* 0x000ea20000200800 */
[----:B------:R-:W-:Y:S01]  /*2490*/  BAR.SYNC.DEFER_BLOCKING 0x0 ;  /* 0x0000000000007b1d */ /* 0x000fe20000010000 */
[----:B------:R-:W-:Y:S01]  /*24a0*/  UISETP.GT.AND UP0, UPT, UR8, 0x1, UPT ;  /* 0x000000010800788c */ /* 0x000fe2000bf04270 */
[----:B------:R-:W-:Y:S02]  /*24b0*/  IADD3 R28, P1, PT, R28, -0x100, RZ ;  /* 0xffffff001c1c7810 */ /* 0x000fe40007f3e0ff */
[----:B------:R-:W-:Y:S02]  /*24c0*/  IADD3 R30, P2, PT, R30, -0x100, RZ ;  /* 0xffffff001e1e7810 */ /* 0x000fe40007f5e0ff */
[----:B------:R-:W3:Y:S01]  /*24d0*/  LDCU.64 UR10, c[0x0][0x4f8] ;  /* 0x00009f00ff0a77ac */ /* 0x000ee20008000a00 */
[----:B------:R-:W-:Y:S01]  /*24e0*/  F2F.F16.F32 R45, R45 ;  /* 0x0000002d002d7304 */ /* 0x000fe20000200800 */
[----:B0-----:R-:W0:Y:S01]  /*24f0*/  LDC.64 R10, c[0x0][0x500] ;  /* 0x00014000ff0a7b82 */ /* 0x001e220000000a00 */
[----:B------:R-:W-:Y:S01]  /*2500*/  IADD3.X R25, PT, PT, R25, -0x1, RZ, P1, !PT ;  /* 0xffffffff19197810 */ /* 0x000fe20000ffe4ff */
[----:B------:R-:W-:Y:S01]  /*2510*/  UMOV UR5, URZ ;  /* 0x000000ff00057c82 */ /* 0x000fe20008000000 */
[----:B------:R-:W-:Y:S01]  /*2520*/  IADD3.X R27, PT, PT, R27, -0x1, RZ, P2, !PT ;  /* 0xffffffff1b1b7810 */ /* 0x000fe200017fe4ff */
[----:B------:R-:W-:Y:S01]  /*2530*/  UMOV UR8, UR19 ;  /* 0x0000001300087c82 */ /* 0x000fe20008000000 */
[----:B--2---:R-:W-:-:S02]  /*2540*/  IMAD.WIDE.U32 R2, R2, 0x10000, RZ ;  /* 0x0001000002027825 */ /* 0x004fc400078e00ff */
[----:B------:R-:W2:Y:S01]  /*2550*/  F2F.F16.F32 R46, R46 ;  /* 0x0000002e002e7304 */ /* 0x000ea20000200800 */
[----:B------:R-:W4:Y:S07]  /*2560*/  LDC.64 R16, c[0x0][0x550] ;  /* 0x00015400ff107b82 */ /* 0x000f2e0000000a00 */
[----:B------:R-:W5:Y:S01]  /*2570*/  F2F.F16.F32 R43, R43 ;  /* 0x0000002b002b7304 */ /* 0x000f620000200800 */
[----:B---3--:R-:W-:-:S04]  /*2580*/  UIMAD.WIDE.U32 UR6, UR18, UR10, UR4 ;  /* 0x0000000a120672a5 */ /* 0x008fc8000f8e0004 */
[----:B------:R-:W-:Y:S01]  /*2590*/  UIMAD UR7, UR18, UR11, UR7 ;  /* 0x0000000b120772a4 */ /* 0x000fe2000f8e0207 */
[----:B--2---:R-:W-:Y:S02]  /*25a0*/  PRMT R7, R45, 0x5410, R46 ;  /* 0x000054102d077816 */ /* 0x004fe4000000002e */
[----:B-1----:R-:W1:Y:S02]  /*25b0*/  F2F.F16.F32 R8, R68 ;  /* 0x0000004400087304 */ /* 0x002e640000200800 */
[----:B------:R-:W-:Y:S02]  /*25c0*/  LOP3.LUT R7, R7, R3, RZ, 0xfc, !PT ;  /* 0x0000000307077212 */ /* 0x000fe400078efcff */
[----:B-----5:R-:W-:-:S04]  /*25d0*/  LOP3.LUT R6, R2, R43, RZ, 0xfc, !PT ;  /* 0x0000002b02067212 */ /* 0x020fc800078efcff */
[----:B------:R-:W-:Y:S01]  /*25e0*/  F2F.F16.F32 R0, R48 ;  /* 0x0000003000007304 */ /* 0x000fe20000200800 */
[----:B------:R0:W-:Y:S01]  /*25f0*/  STS.64 [R20], R6 ;  /* 0x0000000614007388 */ /* 0x0001e20000000a00 */
[----:B------:R-:W-:-:S03]  /*2600*/  NOP ;  /* 0x0000000000007918 */ /* 0x000fc60000000000 */
[----:B------:R-:W2:Y:S03]  /*2610*/  LDS.64 R2, [R20] ;  /* 0x0000000014027984 */ /* 0x000ea60000000a00 */
[----:B------:R-:W3:Y:S01]  /*2620*/  F2F.F16.F32 R15, R47 ;  /* 0x0000002f000f7304 */ /* 0x000ee20000200800 */
[----:B-1----:R-:W-:-:S04]  /*2630*/  IMAD.WIDE.U32 R8, R8, 0x10000, RZ ;  /* 0x0001000008087825 */ /* 0x002fc800078e00ff */
[C---:B0-----:R-:W-:Y:S01]  /*2640*/  IMAD.WIDE.U32 R6, R40.reuse, R10, UR6 ;  /* 0x0000000628067e25 */ /* 0x041fe2000f8e000a */
[----:B------:R-:W0:Y:S02]  /*2650*/  LDCU.64 UR6, c[0x0][0x518] ;  /* 0x0000a300ff0677ac */ /* 0x000e240008000a00 */
[----:B------:R1:W5:Y:S01]  /*2660*/  F2F.F16.F32 R13, R49 ;  /* 0x00000031000d7304 */ /* 0x0003620000200800 */
[----:B------:R-:W-:Y:S01]  /*2670*/  IMAD R7, R40, R11, R7 ;  /* 0x0000000b28077224 */ /* 0x000fe200078e0207 */
[----:B----4-:R-:W-:-:S04]  /*2680*/  LEA R10, P0, R6, R16, 0x1 ;  /* 0x00000010060a7211 */ /* 0x010fc800078008ff */
[----:B------:R-:W-:Y:S02]  /*2690*/  LEA.HI.X R11, R6, R17, R7, 0x1, P0 ;  /* 0x00000011060b7211 */ /* 0x000fe400000f0c07 */
[----:B---3--:R-:W-:Y:S01]  /*26a0*/  PRMT R15, R0, 0x5410, R15 ;  /* 0x00005410000f7816 */ /* 0x008fe2000000000f */
[----:B-1----:R-:W-:Y:S01]  /*26b0*/  FADD.FTZ R49, R32, R49 ;  /* 0x0000003120317221 */ /* 0x002fe20000010000 */
[----:B------:R-:W-:Y:S02]  /*26c0*/  IMAD.WIDE.U32 R6, R33, 0x8, R10 ;  /* 0x0000000821067825 */ /* 0x000fe400078e000a */
[----:B------:R-:W-:Y:S02]  /*26d0*/  LOP3.LUT R11, R15, R9, RZ, 0xfc, !PT ;  /* 0x000000090f0b7212 */ /* 0x000fe400078efcff */
[----:B------:R-:W-:Y:S01]  /*26e0*/  FADD.FTZ R49, R49, R68 ;  /* 0x0000004431317221 */ /* 0x000fe20000010000 */
[----:B------:R-:W1:Y:S01]  /*26f0*/  LDC.64 R14, c[0x0][0x560] ;  /* 0x00015800ff0e7b82 */ /* 0x000e620000000a00 */
[----:B-----5:R-:W-:Y:S01]  /*2700*/  LOP3.LUT R10, R8, R13, RZ, 0xfc, !PT ;  /* 0x0000000d080a7212 */ /* 0x020fe200078efcff */
[----:B0-----:R-:W-:Y:S01]  /*2710*/  UIMAD.WIDE.U32 UR4, UR18, UR6, UR4 ;  /* 0x00000006120472a5 */ /* 0x001fe2000f8e0004 */
[----:B------:R-:W-:-:S03]  /*2720*/  FADD.FTZ R32, R49, R48 ;  /* 0x0000003031207221 */ /* 0x000fc60000010000 */
[----:B------:R-:W-:Y:S01]  /*2730*/  UIMAD UR5, UR18, UR7, UR5 ;  /* 0x00000007120572a4 */ /* 0x000fe2000f8e0205 */
[----:B------:R-:W-:Y:S01]  /*2740*/  FADD.FTZ R32, R32, R47 ;  /* 0x0000002f20207221 */ /* 0x000fe20000010000 */
[----:B------:R-:W0:Y:S01]  /*2750*/  LDC.64 R12, c[0x0][0x520] ;  /* 0x00014800ff0c7b82 */ /* 0x000e220000000a00 */
[----:B--2---:R0:W-:Y:S07]  /*2760*/  STG.E.64 desc[UR16][R6.64], R2 ;  /* 0x0000000206007986 */ /* 0x0041ee000c101b10 */
[----:B------:R-:W-:Y:S01]  /*2770*/  BAR.SYNC.DEFER_BLOCKING 0x0 ;  /* 0x0000000000007b1d */ /* 0x000fe20000010000 */
[----:B0-----:R-:W-:-:S04]  /*2780*/  IMAD.WIDE.U32 R2, R40, R12, UR4 ;  /* 0x0000000428027e25 */ /* 0x001fc8000f8e000c */
[----:B------:R-:W-:Y:S01]  /*2790*/  IMAD R0, R40, R13, R3 ;  /* 0x0000000d28007224 */ /* 0x000fe200078e0203 */
[----:B-1----:R-:W-:-:S04]  /*27a0*/  LEA R6, P0, R2, R14, 0x1 ;  /* 0x0000000e02067211 */ /* 0x002fc800078008ff */
[----:B------:R-:W-:Y:S02]  /*27b0*/  LEA.HI.X R7, R2, R15, R0, 0x1, P0 ;  /* 0x0000000f02077211 */ /* 0x000fe400000f0c00 */
[----:B------:R-:W-:Y:S01]  /*27c0*/  IADD3 R26, P0, PT, R26, -0x100, RZ ;  /* 0xffffff001a1a7810 */ /* 0x000fe20007f1e0ff */
[----:B------:R-:W-:Y:S01]  /*27d0*/  STS.64 [R20], R10 ;  /* 0x0000000a14007388 */ /* 0x000fe20000000a00 */
[----:B------:R-:W-:-:S03]  /*27e0*/  NOP ;  /* 0x0000000000007918 */ /* 0x000fc60000000000 */
[----:B------:R-:W0:Y:S01]  /*27f0*/  LDS.64 R8, [R20] ;  /* 0x0000000014087984 */ /* 0x000e220000000a00 */
[----:B------:R-:W-:Y:S01]  /*2800*/  IMAD.WIDE.U32 R2, R33, 0x8, R6 ;  /* 0x0000000821027825 */ /* 0x000fe200078e0006 */
[----:B------:R-:W-:-:S04]  /*2810*/  IADD3.X R23, PT, PT, R23, -0x1, RZ, P0, !PT ;  /* 0xffffffff17177810 */ /* 0x000fc800007fe4ff */
[----:B0-----:R0:W-:Y:S01]  /*2820*/  STG.E.64 desc[UR16][R2.64], R8 ;  /* 0x0000000802007986 */ /* 0x0011e2000c101b10 */
[----:B------:R-:W-:Y:S05]  /*2830*/  BRA.U UP0, `(.L_x_10013) ;  /* 0xffffffdd00887547 */ /* 0x000fea000b83ffff */
.L_x_10004:
        /* <DEDUP_REMOVED lines=34> */
.L_x_10015:
[----:B------:R-:W-:Y:S05]  /*2a60*/  BSYNC.RECONVERGENT B0 ;  /* 0x0000000000007941 */ /* 0x000fea0003800200 */
.L_x_10014:
        /* <DEDUP_REMOVED lines=26> */
.L_x_10017:
[----:B------:R-:W-:Y:S05]  /*2c10*/  BSYNC.RECONVERGENT B0 ;  /* 0x0000000000007941 */ /* 0x000fea0003800200 */
.L_x_10016:
        /* <DEDUP_REMOVED lines=22> */
.L_x_10019:
        /* <DEDUP_REMOVED lines=51> */
.L_x_10018:
[----:B------:R-:W-:Y:S05]  /*30b0*/  EXIT ;  /* 0x000000000000794d */ /* 0x000fea0003800000 */
.L_x_10020:
        /* <DEDUP_REMOVED lines=12> */
.L_x_10553:


//--------------------- .text._Z25selective_scan_bwd_kernelI32Selective_Scan_bwd_kernel_traitsILi32ELi4ELb1ELb0ELb0ELb1ELb0EN3c104HalfEfEEv12SSMParamsBwd --------------------------
	.section	.text._Z25selective_scan_bwd_kernelI32Selective_Scan_bwd_kernel_traitsILi32ELi4ELb1ELb0ELb0ELb1ELb0EN3c104HalfEfEEv12SSMParamsBwd,"ax",@progbits
	.align	128
        .global         _Z25selective_scan_bwd_kernelI32Selective_Scan_bwd_kernel_traitsILi32ELi4ELb1ELb0ELb0ELb1ELb0EN3c104HalfEfEEv12SSMParamsBwd
        .type           _Z25selective_scan_bwd_kernelI32Selective_Scan_bwd_kernel_traitsILi32ELi4ELb1ELb0ELb0ELb1ELb0EN3c104HalfEfEEv12SSMParamsBwd,@function
        .size           _Z25selective_scan_bwd_kernelI32Selective_Scan_bwd_kernel_traitsILi32ELi4ELb1ELb0ELb0ELb1ELb0EN3c104HalfEfEEv12SSMParamsBwd,(.L_x_10554 - _Z25selective_scan_bwd_kernelI32Selective_Scan_bwd_kernel_traitsILi32ELi4ELb1ELb0ELb0ELb1ELb0EN3c104HalfEfEEv12SSMParamsBwd)
        .other          _Z25selective_scan_bwd_kernelI32Selective_Scan_bwd_kernel_traitsILi32ELi4ELb1ELb0ELb0ELb1ELb0EN3c104HalfEfEEv12SSMParamsBwd,@"STO_CUDA_ENTRY STV_DEFAULT"
_Z25selective_scan_bwd_kernelI32Selective_Scan_bwd_kernel_traitsILi32ELi4ELb1ELb0ELb0ELb1ELb0EN3c104HalfEfEEv12SSMParamsBwd:
.text._Z25selective_scan_bwd_kernelI32Selective_Scan_bwd_kernel_traitsILi32ELi4ELb1ELb0ELb0ELb1ELb0EN3c104HalfEfEEv12SSMParamsBwd:
        /* <DEDUP_REMOVED lines=102> */
.L_x_10037:
[----:B------:R-:W-:Y:S01]  /*0660*/  BAR.SYNC.DEFER_BLOCKING 0x0 ;  /* 0x0000000000007b1d */ /* 0x000fe20000010000 */
[----:B0-----:R-:W-:-:S06]  /*0670*/  IMAD.WIDE.U32 R2, R32, 0x8, R34 ;  /* 0x0000000820027825 */ /* 0x001fcc00078e0022 */
[----:B------:R-:W2:Y:S01]  /*0680*/  LDG.E.64 R2, desc[UR16][R2.64] ;  /* 0x0000001002027981 */ /* 0x000ea2000c1e1b00 */
[----:B------:R-:W-:Y:S01]  /*0690*/  IMAD.WIDE.U32 R4, R32, 0x8, R36 ;  /* 0x0000000820047825 */ /* 0x000fe200078e0024 */
[----:B------:R-:W0:Y:S02]  /*06a0*/  S2R R42, SR_LANEID ;  /* 0x00000000002a7919 */ /* 0x000e240000000000 */
        /* <DEDUP_REMOVED lines=9> */
[----:B------:R-:W1:Y:S01]  /*0740*/  LDS.64 R14, [R41] ;  /* 0x00000000290e7984 */ /* 0x000e620000000a00 */
[----:B------:R-:W-:Y:S06]  /*0750*/  BAR.SYNC.DEFER_BLOCKING 0x0 ;  /* 0x0000000000007b1d */ /* 0x000fec0000010000 */
[----:B------:R-:W2:Y:S01]  /*0760*/  LDG.E.64 R12, desc[UR16][R12.64] ;  /* 0x000000100c0c7981 */ /* 0x000ea2000c1e1b00 */
[----:B------:R-:W-:Y:S01]  /*0770*/  BSSY.RECONVERGENT B0, `(.L_x_10022) ;  /* 0x0000037000007945 */ /* 0x000fe20003800200 */
[----:B0-----:R-:W-:Y:S01]  /*0780*/  HADD2.F32 R48, -RZ, R8.H0_H0 ;  /* 0x20000008ff307230 */ /* 0x001fe20000004100 */
[--C-:B------:R-:W-:Y:S01]  /*0790*/  SHF.R.U64 R49, R8, 0x10, R9.reuse ;  /* 0x0000001008317819 */ /* 0x100fe20000001209 */
[----:B------:R-:W-:Y:S01]  /*07a0*/  HADD2.F32 R47, -RZ, R9.H0_H0 ;  /* 0x20000009ff2f7230 */ /* 0x000fe20000004100 */
[----:B------:R-:W-:Y:S01]  /*07b0*/  SHF.R.U32.HI R56, RZ, 0x10, R9 ;  /* 0x00000010ff387819 */ /* 0x000fe20000011609 */
[----:B-1----:R-:W-:Y:S01]  /*07c0*/  HADD2.F32 R43, -RZ, R14.H0_H0 ;  /* 0x2000000eff2b7230 */ /* 0x002fe20000004100 */
[----:B------:R-:W-:-:S02]  /*07d0*/  SHF.R.U64 R0, R14, 0x10, R15 ;  /* 0x000000100e007819 */ /* 0x000fc4000000120f */
[----:B------:R-:W-:Y:S01]  /*07e0*/  SHF.R.U32.HI R45, RZ, 0x10, R15 ;  /* 0x00000010ff2d7819 */ /* 0x000fe2000001160f */
[----:B------:R-:W-:Y:S02]  /*07f0*/  HADD2.F32 R15, -RZ, R15.H0_H0 ;  /* 0x2000000fff0f7230 */ /* 0x000fe40000004100 */
[--C-:B-----5:R-:W-:Y:S01]  /*0800*/  FADD.FTZ R43, R43, R24.reuse ;  /* 0x000000182b2b7221 */ /* 0x120fe20000010000 */
[----:B------:R-:W-:Y:S01]  /*0810*/  PRMT R11, R0, 0x7610, R11 ;  /* 0x00007610000b7816 */ /* 0x000fe2000000000b */
[----:B------:R-:W-:Y:S02]  /*0820*/  HADD2.F32 R45, -RZ, R45.H0_H0 ;  /* 0x2000002dff2d7230 */ /* 0x000fe40000004100 */
[--C-:B------:R-:W-:Y:S01]  /*0830*/  FADD.FTZ R44, R15, R24.reuse ;  /* 0x000000180f2c7221 */ /* 0x100fe20000010000 */
[----:B------:R-:W-:Y:S01]  /*0840*/  FSETP.GTU.FTZ.AND P3, PT, R43, 20, PT ;  /* 0x41a000002b00780b */ /* 0x000fe20003f7c000 */
[----:B------:R-:W-:Y:S02]  /*0850*/  HADD2.F32 R11, -RZ, R11.H0_H0 ;  /* 0x2000000bff0b7230 */ /* 0x000fe40000004100 */
[----:B------:R-:W-:Y:S01]  /*0860*/  FADD.FTZ R45, R45, R24 ;  /* 0x000000182d2d7221 */ /* 0x000fe20000010000 */
[----:B------:R-:W-:-:S02]  /*0870*/  FSETP.GTU.FTZ.AND P0, PT, R44, 20, PT ;  /* 0x41a000002c00780b */ /* 0x000fc40003f1c000 */
[----:B------:R-:W-:Y:S02]  /*0880*/  FADD.FTZ R46, R11, R24 ;  /* 0x000000180b2e7221 */ /* 0x000fe40000010000 */
[----:B------:R-:W-:-:S03]  /*0890*/  FSETP.GTU.FTZ.AND P1, PT, R45, 20, PT ;  /* 0x41a000002d00780b */ /* 0x000fc60003f3c000 */
[----:B------:R-:W-:Y:S01]  /*08a0*/  FSETP.GTU.FTZ.AND P2, PT, R46, 20, PT ;  /* 0x41a000002e00780b */ /* 0x000fe20003f5c000 */
[----:B--2---:R-:W-:Y:S01]  /*08b0*/  STS.64 [R41], R12 ;  /* 0x0000000c29007388 */ /* 0x004fe20000000a00 */
[----:B------:R-:W-:-:S03]  /*08c0*/  NOP ;  /* 0x0000000000007918 */ /* 0x000fc60000000000 */
[----:B------:R-:W0:Y:S02]  /*08d0*/  LDS.64 R2, [R41] ;  /* 0x0000000029027984 */ /* 0x000e240000000a00 */
[----:B0-----:R-:W-:Y:S01]  /*08e0*/  SHF.R.U64 R52, R2, 0x10, R3 ;  /* 0x0000001002347819 */ /* 0x001fe20000001203 */
        /* <DEDUP_REMOVED lines=31> */
.L_x_10023:
[----:B------:R-:W-:Y:S05]  /*0ae0*/  BSYNC.RECONVERGENT B0 ;  /* 0x0000000000007941 */ /* 0x000fea0003800200 */
.L_x_10022:
        /* <DEDUP_REMOVED lines=32> */
.L_x_10025:
[----:B------:R-:W-:Y:S05]  /*0cf0*/  BSYNC.RECONVERGENT B0 ;  /* 0x0000000000007941 */ /* 0x000fea0003800200 */
.L_x_10024:
        /* <DEDUP_REMOVED lines=32> */
.L_x_10027:
[----:B------:R-:W-:Y:S05]  /*0f00*/  BSYNC.RECONVERGENT B0 ;  /* 0x0000000000007941 */ /* 0x000fea0003800200 */
.L_x_10026:
        /* <DEDUP_REMOVED lines=32> */
.L_x_10029:
[----:B------:R-:W-:Y:S05]  /*1110*/  BSYNC.RECONVERGENT B0 ;  /* 0x0000000000007941 */ /* 0x000fea0003800200 */
.L_x_10028:
[----:B------:R-:W0:Y:S01]  /*1120*/  LDCU UR7, c[0x0][0x38c] ;  /* 0x00007180ff0777ac */ /* 0x000e220008000800 */
[----:B------:R-:W-:Y:S01]  /*1130*/  HADD2.F32 R0, -RZ, R2.H0_H0 ;  /* 0x20000002ff007230 */ /* 0x000fe20000004100 */
[----:B------:R-:W-:Y:S01]  /*1140*/  SHF.R.U32.HI R55, RZ, 0x10, R3 ;  /* 0x00000010ff377819 */ /* 0x000fe20000011603 */
        /* <DEDUP_REMOVED lines=9> */
[----:B------:R-:W-:Y:S01]  /*11e0*/  MOV R53, RZ ;  /* 0x000000ff00357202 */ /* 0x000fe20000000f00 */
[----:B------:R-:W-:Y:S01]  /*11f0*/  FMUL.FTZ R71, R0, R23 ;  /* 0x0000001700477220 */ /* 0x000fe20000410000 */
[C---:B------:R-:W-:Y:S01]  /*1200*/  FFMA.FTZ R2, R50.reuse, R47, R29 ;  /* 0x0000002f32027223 */ /* 0x040fe2000001001d */
[----:B------:R-:W-:Y:S01]  /*1210*/  MOV R51, RZ ;  /* 0x000000ff00337202 */ /* 0x000fe20000000f00 */
[-C--:B------:R-:W-:Y:S01]  /*1220*/  FMUL.FTZ R19, R50, R23.reuse ;  /* 0x0000001732137220 */ /* 0x080fe20000410000 */
[CC--:B------:R-:W-:Y:S01]  /*1230*/  FMUL.FTZ R20, R55.reuse, R23.reuse ;  /* 0x0000001737147220 */ /* 0x0c0fe20000410000 */
[----:B0-----:R-:W-:Y:S01]  /*1240*/  UISETP.GE.AND UP0, UPT, UR7, 0x1, UPT ;  /* 0x000000010700788c */ /* 0x001fe2000bf06270 */
[----:B------:R-:W-:Y:S01]  /*1250*/  FMUL.FTZ R18, R52, R23 ;  /* 0x0000001734127220 */ /* 0x000fe20000410000 */
[----:B------:R-:W-:Y:S01]  /*1260*/  FFMA.FTZ R29, R55, R56, R2 ;  /* 0x00000038371d7223 */ /* 0x000fe20000010002 */
[----:B------:R-:W-:Y:S01]  /*1270*/  UIADD3 UR9, UPT, UPT, UR8, -0x1, URZ ;  /* 0xffffffff08097890 */ /* 0x000fe2000fffe0ff */
        /* <DEDUP_REMOVED lines=32> */
[----:B------:R-:W-:Y:S02]  /*1480*/  ISETP.EQ.AND P0, PT, R32, RZ, !P0 ;  /* 0x000000ff2000720c */ /* 0x000fe40004702270 */
[----:B------:R-:W-:Y:S02]  /*1490*/  MOV R73, UR4 ;  /* 0x0000000400497c02 */ /* 0x000fe40008000f00 */
[----:B------:R-:W-:Y:S02]  /*14a0*/  MOV R13, UR5 ;  /* 0x00000005000d7c02 */ /* 0x000fe40008000f00 */
[----:B--2---:R-:W-:Y:S02]  /*14b0*/  SHF.L.U64.HI R9, R8, 0x2, R9 ;  /* 0x0000000208097819 */ /* 0x004fe40000010209 */
[----:B---34-:R-:W-:-:S07]  /*14c0*/  SHF.L.U64.HI R11, R10, 0x2, R11 ;  /* 0x000000020a0b7819 */ /* 0x018fce000001020b */
.L_x_10036:
        /* <DEDUP_REMOVED lines=8> */
[----:B------:R-:W3:Y:S01]  /*1550*/  LDG.E R17, desc[UR16][R2.64] ;  /* 0x0000001002117981 */ /* 0x000ee2000c1e1900 */
[----:B------:R-:W-:-:S04]  /*1560*/  SEL R78, R73, R40, !P1 ;  /* 0x00000028494e7207 */ /* 0x000fc80004800000 */
[----:B------:R-:W-:Y:S02]  /*1570*/  LEA R83, R78, R21, 0x2 ;  /* 0x000000154e537211 */ /* 0x000fe400078e10ff */
        /* <DEDUP_REMOVED lines=24> */
.L_x_10032:
[----:B------:R1:W2:Y:S02]  /*1700*/  LDS R86, [R74+0xb4c] ;  /* 0x000b4c004a567984 */ /* 0x0002a40000000800 */
.L_x_10033:
[----:B------:R-:W-:Y:S05]  /*1710*/  BSYNC.RECONVERGENT B0 ;  /* 0x0000000000007941 */ /* 0x000fea0003800200 */
.L_x_10031:
        /* <DEDUP_REMOVED lines=26> */
[----:B------:R-:W4:Y:S01]  /*18c0*/  SHFL.UP PT, R14, R15, 0x1, RZ ;  /* 0x042000000f0e7989 */ /* 0x000f2200000e00ff */
[----:B0-----:R-:W-:Y:S01]  /*18d0*/  @P1 FMUL.FTZ R3, R89, R16 ;  /* 0x0000001059031220 */ /* 0x001fe20000410000 */
[----:B--2---:R-:W-:-:S04]  /*18e0*/  @P1 FFMA.FTZ R17, R16, R88, R17 ;  /* 0x0000005810111223 */ /* 0x004fc80000010011 */
[----:B------:R-:W-:Y:S02]  /*18f0*/  @P1 MOV R16, R3 ;  /* 0x0000000300101202 */ /* 0x000fe40000000f00 */
[----:B------:R-:W0:Y:S01]  /*1900*/  SHFL.UP PT, R3, R2, 0x1, RZ ;  /* 0x0420000002037989 */ /* 0x000e2200000e00ff */
[----:B----4-:R-:W-:Y:S01]  /*1910*/  FFMA.FTZ R14, R2, R14, R15 ;  /* 0x0000000e020e7223 */ /* 0x010fe2000001000f */
[----:B------:R-:W-:Y:S02]  /*1920*/  ISETP.GE.AND P1, PT, R42, 0x1, PT ;  /* 0x000000012a00780c */ /* 0x000fe40003f26270 */
[----:B------:R-:W2:Y:S02]  /*1930*/  SHFL.DOWN PT, R85, R16, 0x2, 0x1f ;  /* 0x08401f0010557f89 */ /* 0x000ea400000e0000 */
[----:B------:R-:W-:Y:S02]  /*1940*/  FSEL R15, R15, R14, !P1 ;  /* 0x0000000e0f0f7208 */ /* 0x000fe40004800000 */
[----:B------:R-:W4:Y:S04]  /*1950*/  SHFL.DOWN PT, R88, R17, 0x2, 0x1f ;  /* 0x08401f0011587f89 */ /* 0x000f2800000e0000 */
[----:B------:R-:W5:Y:S03]  /*1960*/  SHFL.UP PT, R14, R15, 0x2, RZ ;  /* 0x044000000f0e7989 */ /* 0x000f6600000e00ff */
[----:B0-----:R-:W-:Y:S01]  /*1970*/  @P1 FMUL.FTZ R2, R2, R3 ;  /* 0x0000000302021220 */ /* 0x001fe20000410000 */
[----:B------:R-:W-:Y:S01]  /*1980*/  ISETP.GE.AND P1, PT, R42, 0x2, PT ;  /* 0x000000022a00780c */ /* 0x000fe20003f26270 */
[----:B--2---:R-:W-:-:S03]  /*1990*/  @!P2 FMUL.FTZ R85, R16, R85 ;  /* 0x000000551055a220 */ /* 0x004fc60000410000 */
[----:B------:R-:W0:Y:S01]  /*19a0*/  SHFL.UP PT, R3, R2, 0x2, RZ ;  /* 0x0440000002037989 */ /* 0x000e2200000e00ff */
[----:B----4-:R-:W-:Y:S01]  /*19b0*/  @!P2 FFMA.FTZ R17, R16, R88, R17 ;  /* 0x000000581011a223 */ /* 0x010fe20000010011 */
[----:B------:R-:W-:Y:S02]  /*19c0*/  @!P2 MOV R16, R85 ;  /* 0x000000550010a202 */ /* 0x000fe40000000f00 */
[----:B------:R-:W-:Y:S01]  /*19d0*/  ISETP.GT.U32.AND P2, PT, R72, 0x1b, PT ;  /* 0x0000001b4800780c */ /* 0x000fe20003f44070 */
[----:B-----5:R-:W-:Y:S01]  /*19e0*/  FFMA.FTZ R14, R2, R14, R15 ;  /* 0x0000000e020e7223 */ /* 0x020fe2000001000f */
        /* <DEDUP_REMOVED lines=12> */
[----:B------:R-:W-:Y:S02]  /*1ab0*/  ISETP.GT.U32.AND P2, PT, R72, 0x17, PT ;  /* 0x000000174800780c */ /* 0x000fe40003f44070 */
[----:B------:R-:W-:Y:S01]  /*1ac0*/  MOV R15, RZ ;  /* 0x000000ff000f7202 */ /* 0x000fe20000000f00 */
[----:B------:R-:W4:Y:S01]  /*1ad0*/  SHFL.DOWN PT, R91, R16, 0x8, 0x1f ;  /* 0x09001f00105b7f89 */ /* 0x000f2200000e0000 */
[----:B------:R-:W-:Y:S01]  /*1ae0*/  FSEL R85, R89, R14, !P1 ;  /* 0x0000000e59557208 */ /* 0x000fe20004800000 */
[----:B------:R-:W-:-:S04]  /*1af0*/  HFMA2 R14, -RZ, RZ, 1.875, 0 ;  /* 0x3f800000ff0e7431 */ /* 0x000fc800000001ff */
[----:B------:R-:W5:Y:S01]  /*1b00*/  SHFL.UP PT, R88, R85, 0x8, RZ ;  /* 0x0500000055587989 */ /* 0x000f6200000e00ff */
[----:B0-----:R-:W-:Y:S01]  /*1b10*/  @P1 FMUL.FTZ R2, R2, R3 ;  /* 0x0000000302021220 */ /* 0x001fe20000410000 */
[----:B------:R-:W-:-:S04]  /*1b20*/  ISETP.GE.AND P1, PT, R42, 0x8, PT ;  /* 0x000000082a00780c */ /* 0x000fc80003f26270 */
[----:B------:R-:W0:Y:S01]  /*1b30*/  SHFL.UP PT, R3, R2, 0x8, RZ ;  /* 0x0500000002037989 */ /* 0x000e2200000e00ff */
[----:B--2---:R-:W-:-:S03]  /*1b40*/  @!P2 FFMA.FTZ R17, R16, R90, R17 ;  /* 0x0000005a1011a223 */ /* 0x004fc60000010011 */
[----:B------:R-:W-:Y:S04]  /*1b50*/  @P0 LDS.64 R14, [R61] ;  /* 0x000000003d0e0984 */ /* 0x000fe80000000a00 */
[----:B------:R-:W2:Y:S01]  /*1b60*/  SHFL.DOWN PT, R90, R17, 0x10, 0x1f ;  /* 0x0a001f00115a7f89 */ /* 0x000ea200000e0000 */
[----:B----4-:R-:W-:-:S05]  /*1b70*/  @!P2 FMUL.FTZ R89, R16, R91 ;  /* 0x0000005b1059a220 */ /* 0x010fca0000410000 */
[----:B------:R-:W-:Y:S01]  /*1b80*/  @!P2 MOV R16, R89 ;  /* 0x000000590010a202 */ /* 0x000fe20000000f00 */
[----:B-----5:R-:W-:Y:S01]  /*1b90*/  FFMA.FTZ R88, R2, R88, R85 ;  /* 0x0000005802587223 */ /* 0x020fe20000010055 */
[----:B------:R-:W-:-:S03]  /*1ba0*/  ISETP.GT.U32.AND P2, PT, R72, 0xf, PT ;  /* 0x0000000f4800780c */ /* 0x000fc60003f44070 */
[----:B------:R-:W4:Y:S01]  /*1bb0*/  SHFL.DOWN PT, R91, R16, 0x10, 0x1f ;  /* 0x0a001f00105b7f89 */ /* 0x000f2200000e0000 */
[----:B------:R-:W-:Y:S01]  /*1bc0*/  FSEL R85, R85, R88, !P1 ;  /* 0x0000005855557208 */ /* 0x000fe20004800000 */
[----:B0-----:R-:W-:Y:S01]  /*1bd0*/  @P1 FMUL.FTZ R2, R2, R3 ;  /* 0x0000000302021220 */ /* 0x001fe20000410000 */
[----:B------:R-:W-:-:S03]  /*1be0*/  ISETP.GE.AND P1, PT, R42, 0x10, PT ;  /* 0x000000102a00780c */ /* 0x000fc60003f26270 */
[----:B------:R-:W0:Y:S04]  /*1bf0*/  SHFL.UP PT, R3, R85, 0x10, RZ ;  /* 0x0600000055037989 */ /* 0x000e2800000e00ff */
[----:B------:R-:W5:Y:S01]  /*1c00*/  SHFL.UP PT, R89, R2, 0x10, RZ ;  /* 0x0600000002597989 */ /* 0x000f6200000e00ff */
[----:B--2---:R-:W-:-:S05]  /*1c10*/  @!P2 FFMA.FTZ R17, R16, R90, R17 ;  /* 0x0000005a1011a223 */ /* 0x004fca0000010011 */
[----:B------:R-:W-:Y:S01]  /*1c20*/  SHFL.DOWN PT, R90, R17, 0x1, 0x1f ;  /* 0x08201f00115a7f89 */ /* 0x000fe200000e0000 */
[----:B----4-:R-:W-:-:S05]  /*1c30*/  @!P2 FMUL.FTZ R88, R16, R91 ;  /* 0x0000005b1058a220 */ /* 0x010fca0000410000 */
[----:B------:R-:W-:Y:S01]  /*1c40*/  @!P2 MOV R16, R88 ;  /* 0x000000580010a202 */ /* 0x000fe20000000f00 */
[----:B0-----:R-:W-:Y:S01]  /*1c50*/  FFMA.FTZ R92, R2, R3, R85 ;  /* 0x00000003025c7223 */ /* 0x001fe20000010055 */
[----:B------:R-:W-:Y:S01]  /*1c60*/  SHFL.IDX PT, R88, R15, RZ, 0x1f ;  /* 0x00001fff0f587589 */ /* 0x000fe200000e0000 */
[----:B------:R-:W-:Y:S01]  /*1c70*/  ISETP.NE.AND P2, PT, R32, 0x1f, PT ;  /* 0x0000001f2000780c */ /* 0x000fe20003f45270 */
[----:B-----5:R-:W-:Y:S02]  /*1c80*/  @P1 FMUL.FTZ R2, R2, R89 ;  /* 0x0000005902021220 */ /* 0x020fe40000410000 */
[----:B------:R-:W0:Y:S01]  /*1c90*/  SHFL.DOWN PT, R3, R16, 0x1, 0x1f ;  /* 0x08201f0010037f89 */ /* 0x000e2200000e0000 */
[----:B------:R-:W-:Y:S02]  /*1ca0*/  FSEL R92, R85, R92, !P1 ;  /* 0x0000005c555c7208 */ /* 0x000fe40004800000 */
[----:B------:R-:W-:Y:S01]  /*1cb0*/  ISETP.NE.AND P1, PT, R32, RZ, PT ;  /* 0x000000ff2000720c */ /* 0x000fe20003f25270 */
[----:B------:R-:W-:Y:S04]  /*1cc0*/  SHFL.UP PT, R2, R2, 0x1, RZ ;  /* 0x0420000002027989 */ /* 0x000fe800000e00ff */
[----:B------:R-:W-:Y:S02]  /*1cd0*/  SHFL.UP PT, R85, R92, 0x1, RZ ;  /* 0x042000005c557989 */ /* 0x000fe400000e00ff */
[----:B0-----:R-:W-:Y:S01]  /*1ce0*/  @P2 FFMA.FTZ R88, R3, R88, R90 ;  /* 0x0000005803582223 */ /* 0x001fe2000001005a */
[----:B------:R-:W-:Y:S01]  /*1cf0*/  ISETP.GT.AND P2, PT, R42, 0x1e, PT ;  /* 0x0000001e2a00780c */ /* 0x000fe20003f44270 */
[----:B------:R-:W-:Y:S02]  /*1d00*/  SHFL.IDX PT, R90, R17, RZ, 0x1f ;  /* 0x00001fff115a7589 */ /* 0x000fe400000e0000 */
[----:B------:R-:W-:-:S04]  /*1d10*/  FFMA.FTZ R3, R88, R86, R77 ;  /* 0x0000005658037223 */ /* 0x000fc8000001004d */
[----:B------:R-:W-:-:S04]  /*1d20*/  FFMA.FTZ R77, R87, R3, R84 ;  /* 0x00000003574d7223 */ /* 0x000fc80000010054 */
[----:B------:R-:W-:Y:S01]  /*1d30*/  FFMA.FTZ R79, R78, R77, R79 ;  /* 0x0000004d4e4f7223 */ /* 0x000fe2000001004f */
[----:B---3--:R-:W0:Y:S02]  /*1d40*/  SHFL.IDX PT, R89, R83, RZ, 0x1f ;  /* 0x00001fff53597589 */ /* 0x008e2400000e0000 */
[----:B0-----:R-:W-:-:S04]  /*1d50*/  @P1 FFMA.FTZ R89, R2, R89, R85 ;  /* 0x0000005902591223 */ /* 0x001fc80000010055 */
[----:B------:R-:W-:-:S04]  /*1d60*/  FFMA.FTZ R82, R82, R89, R57 ;  /* 0x0000005952527223 */ /* 0x000fc80000010039 */
        /* <DEDUP_REMOVED lines=10> */
[----:B------:R-:W-:Y:S01]  /*1e10*/  FFMA.FTZ R93, R87, R84, R60 ;  /* 0x00000054575d7223 */ /* 0x000fe2000001003c */
[----:B------:R-:W-:Y:S01]  /*1e20*/  FMUL.FTZ R80, R77, R44 ;  /* 0x0000002c4d507220 */ /* 0x000fe20000410000 */
[----:B------:R-:W-:Y:S01]  /*1e30*/  FADD.FTZ R89, -R59, R84 ;  /* 0x000000543b597221 */ /* 0x000fe20000010100 */
[----:B------:R-:W-:Y:S01]  /*1e40*/  FFMA.FTZ R87, R85, R78, R82 ;  /* 0x0000004e55577223 */ /* 0x000fe20000010052 */
[----:B------:R-:W-:Y:S01]  /*1e50*/  FFMA.FTZ R82, R50, R84, R91 ;  /* 0x0000005432527223 */ /* 0x000fe2000001005b */
[----:B------:R-:W-:Y:S01]  /*1e60*/  FMUL.FTZ R91, R3, R45 ;  /* 0x0000002d035b7220 */ /* 0x000fe20000410000 */
[----:B------:R-:W-:Y:S01]  /*1e70*/  FADD.FTZ R84, -R60, R93 ;  /* 0x0000005d3c547221 */ /* 0x000fe20000010100 */
[C---:B------:R-:W-:Y:S01]  /*1e80*/  FFMA.FTZ R86, R80.reuse, R89, R87 ;  /* 0x0000005950567223 */ /* 0x040fe20000010057 */
[----:B------:R-:W-:Y:S01]  /*1e90*/  FFMA.FTZ R82, R55, R93, R82 ;  /* 0x0000005d37527223 */ /* 0x000fe20000010052 */
[C---:B------:R-:W-:Y:S01]  /*1ea0*/  FADD.FTZ R20, R91.reuse, R20 ;  /* 0x000000145b147221 */ /* 0x040fe20000010000 */
[----:B------:R-:W-:Y:S01]  /*1eb0*/  FADD.FTZ R19, R80, R19 ;  /* 0x0000001350137221 */ /* 0x000fe20000010000 */
[----:B------:R-:W-:Y:S01]  /*1ec0*/  FFMA.FTZ R87, R91, R84, R86 ;  /* 0x000000545b577223 */ /* 0x000fe20000010056 */
[C---:B------:R-:W-:Y:S01]  /*1ed0*/  FMUL.FTZ R91, R70.reuse, R79 ;  /* 0x0000004f465b7220 */ /* 0x040fe20000410000 */
[----:B------:R-:W0:Y:S01]  /*1ee0*/  SHFL.DOWN PT, R93, R82, 0x1, 0x1f ;  /* 0x08201f00525d7f89 */ /* 0x000e2200000e0000 */
[----:B------:R-:W-:Y:S01]  /*1ef0*/  FMUL.FTZ R80, R70, R77 ;  /* 0x0000004d46507220 */ /* 0x000fe20000410000 */
[----:B------:R-:W-:Y:S01]  /*1f00*/  FADD.FTZ R71, R2, R71 ;  /* 0x0000004702477221 */ /* 0x000fe20000010000 */
[----:B------:R-:W-:Y:S01]  /*1f10*/  FMUL.FTZ R78, R78, R91 ;  /* 0x0000005b4e4e7220 */ /* 0x000fe20000410000 */
[----:B------:R-:W2:Y:S01]  /*1f20*/  SHFL.DOWN PT, R86, R87, 0x1, 0x1f ;  /* 0x08201f0057567f89 */ /* 0x000ea200000e0000 */
[----:B------:R-:W-:Y:S01]  /*1f30*/  FMUL.FTZ R80, R89, R80 ;  /* 0x0000005059507220 */ /* 0x000fe20000410000 */
[----:B------:R-:W-:Y:S01]  /*1f40*/  FADD.FTZ R18, R85, R18 ;  /* 0x0000001255127221 */ /* 0x000fe20000010000 */
[----:B------:R-:W-:-:S02]  /*1f50*/  FFMA.FTZ R78, R49, R79, R78 ;  /* 0x0000004f314e7223 */ /* 0x000fc4000001004e */
[----:B------:R-:W-:Y:S02]  /*1f60*/  FFMA.FTZ R80, R47, R77, R80 ;  /* 0x0000004d2f507223 */ /* 0x000fe40000010050 */
[----:B------:R-:W-:Y:S02]  /*1f70*/  FADD.FTZ R69, R78, R69 ;  /* 0x000000454e457221 */ /* 0x000fe40000010000 */
        /* <DEDUP_REMOVED lines=11> */
[----:B0-----:R-:W-:-:S02]  /*2030*/  @!P2 FADD.FTZ R82, R82, R93 ;  /* 0x0000005d5252a221 */ /* 0x001fc40000010000 */
[----:B------:R-:W0:Y:S01]  /*2040*/  SHFL.IDX PT, R93, R16, RZ, 0x1f ;  /* 0x00001fff105d7589 */ /* 0x000e2200000e0000 */
[----:B--2---:R-:W-:Y:S01]  /*2050*/  @!P2 FADD.FTZ R87, R87, R86 ;  /* 0x000000565757a221 */ /* 0x004fe20000010000 */
[----:B------:R-:W-:Y:S02]  /*2060*/  ISETP.GT.AND P2, PT, R42, 0x17, PT ;  /* 0x000000172a00780c */ /* 0x000fe40003f44270 */
[----:B------:R-:W2:Y:S04]  /*2070*/  SHFL.DOWN PT, R92, R82, 0x8, 0x1f ;  /* 0x09001f00525c7f89 */ /* 0x000ea800000e0000 */
[----:B------:R-:W3:Y:S01]  /*2080*/  SHFL.DOWN PT, R88, R87, 0x8, 0x1f ;  /* 0x09001f0057587f89 */ /* 0x000ee200000e0000 */
[----:B------:R-:W4:Y:S01]  /*2090*/  @!P4 S2R R86, SR_CgaCtaId ;  /* 0x000000000056c919 */ /* 0x000f220000008800 */
[C---:B0-----:R-:W-:Y:S01]  /*20a0*/  FFMA.FTZ R15, R93.reuse, R15, R90 ;  /* 0x0000000f5d0f7223 */ /* 0x041fe2000001005a */
[----:B------:R-:W-:Y:S01]  /*20b0*/  FMUL.FTZ R14, R93, R14 ;  /* 0x0000000e5d0e7220 */ /* 0x000fe20000410000 */
[----:B------:R-:W-:-:S03]  /*20c0*/  @!P4 MOV R93, 0x400 ;  /* 0x00000400005dc802 */ /* 0x000fc60000000f00 */
[----:B--2---:R-:W-:Y:S01]  /*20d0*/  @!P2 FADD.FTZ R82, R82, R92 ;  /* 0x0000005c5252a221 */ /* 0x004fe20000010000 */
[----:B------:R0:W-:Y:S01]  /*20e0*/  @!P3 STS.64 [R61], R14 ;  /* 0x0000000e3d00b388 */ /* 0x0001e20000000a00 */
[----:B---3--:R-:W-:Y:S01]  /*20f0*/  @!P2 FADD.FTZ R87, R87, R88 ;  /* 0x000000585757a221 */ /* 0x008fe20000010000 */
[----:B------:R-:W-:Y:S02]  /*2100*/  ISETP.GT.AND P2, PT, R42, 0xf, PT ;  /* 0x0000000f2a00780c */ /* 0x000fe40003f44270 */
[----:B------:R-:W2:Y:S04]  /*2110*/  SHFL.DOWN PT, R92, R82, 0x10, 0x1f ;  /* 0x0a001f00525c7f89 */ /* 0x000ea800000e0000 */
[----:B------:R-:W3:Y:S01]  /*2120*/  SHFL.DOWN PT, R88, R87, 0x10, 0x1f ;  /* 0x0a001f0057587f89 */ /* 0x000ee200000e0000 */
[C---:B0-----:R-:W-:Y:S01]  /*2130*/  FMUL.FTZ R14, R70.reuse, R81 ;  /* 0x00000051460e7220 */ /* 0x041fe20000410000 */
[----:B------:R-:W-:Y:S01]  /*2140*/  FMUL.FTZ R15, R70, R3 ;  /* 0x00000003460f7220 */ /* 0x000fe20000410000 */
[----:B----4-:R-:W-:-:S02]  /*2150*/  @!P4 LEA R21, R86, R93, 0x18 ;  /* 0x0000005d5615c211 */ /* 0x010fc400078ec0ff */
[----:B------:R-:W-:Y:S01]  /*2160*/  FMUL.FTZ R83, R83, R14 ;  /* 0x0000000e53537220 */ /* 0x000fe20000410000 */
[----:B------:R-:W-:-:S03]  /*2170*/  FMUL.FTZ R15, R84, R15 ;  /* 0x0000000f540f7220 */ /* 0x000fc60000410000 */
[----:B------:R-:W-:Y:S01]  /*2180*/  FFMA.FTZ R2, R48, R81, R83 ;  /* 0x0000005130027223 */ /* 0x000fe20000010053 */
[----:B------:R-:W-:-:S03]  /*2190*/  FFMA.FTZ R15, R56, R3, R15 ;  /* 0x00000003380f7223 */ /* 0x000fc6000001000f */
[----:B------:R-:W-:Y:S01]  /*21a0*/  FADD.FTZ R51, R2, R51 ;  /* 0x0000003302337221 */ /* 0x000fe20000010000 */
[----:B------:R-:W-:Y:S01]  /*21b0*/  FADD.FTZ R54, R15, R54 ;  /* 0x000000360f367221 */ /* 0x000fe20000010000 */
[----:B--2---:R-:W-:Y:S01]  /*21c0*/  FADD.FTZ R17, R82, R92 ;  /* 0x0000005c52117221 */ /* 0x004fe20000010000 */
[----:B---3--:R-:W-:-:S04]  /*21d0*/  FADD.FTZ R16, R87, R88 ;  /* 0x0000005857107221 */ /* 0x008fc80000010000 */
        /* <DEDUP_REMOVED lines=13> */
.L_x_10035:
[----:B------:R-:W-:Y:S05]  /*22b0*/  BSYNC.RECONVERGENT B0 ;  /* 0x0000000000007941 */ /* 0x000fea0003800200 */
.L_x_10034:
        /* <DEDUP_REMOVED lines=13> */
.L_x_10030:
[----:B------:R-:W-:Y:S06]  /*2390*/  BAR.SYNC.DEFER_BLOCKING 0x0 ;  /* 0x0000000000007b1d */ /* 0x000fec0000010000 */
[----:B------:R-:W-:Y:S01]  /*23a0*/  F2F.F16.F32 R2, R18 ;  /* 0x0000001200027304 */ /* 0x000fe20000200800 */
[----:B------:R-:W0:Y:S01]  /*23b0*/  LDCU.64 UR10, c[0x0][0x4f8] ;  /* 0x00009f00ff0a77ac */ /* 0x000e220008000a00 */
[----:B------:R-:W2:Y:S01]  /*23c0*/  LDC.64 R16, c[0x0][0x500] ;  /* 0x00014000ff107b82 */ /* 0x000ea20000000a00 */
[----:B------:R-:W3:Y:S05]  /*23d0*/  LDG.E.64 R4, desc[UR16][R4.64] ;  /* 0x0000001004047981 */ /* 0x000eea000c1e1b00 */
[----:B------:R-:W-:Y:S01]  /*23e0*/  F2F.F16.F32 R19, R19 ;  /* 0x0000001300137304 */ /* 0x000fe20000200800 */
[----:B------:R-:W-:-:S02]  /*23f0*/  USHF.L.U32 UR6, UR9, 0x7, URZ ;  /* 0x0000000709067899 */ /* 0x000fc400080006ff */
[----:B------:R-:W-:Y:S02]  /*2400*/  UISETP.GT.AND UP0, UPT, UR8, 0x1, UPT ;  /* 0x000000010800788c */ /* 0x000fe4000bf04270 */
[----:B------:R-:W-:Y:S01]  /*2410*/  USHF.R.S32.HI UR7, URZ, 0x1f, UR6 ;  /* 0x0000001fff077899 */ /* 0x000fe20008011406 */
[----:B------:R-:W-:Y:S02]  /*2420*/  UMOV UR8, UR9 ;  /* 0x0000000900087c82 */ /* 0x000fe40008000000 */
[----:B------:R-:W4:Y:S01]  /*2430*/  F2F.F16.F32 R20, R20 ;  /* 0x0000001400147304 */ /* 0x000f220000200800 */
[----:B0-----:R-:W-:-:S04]  /*2440*/  UIMAD.WIDE.U32 UR4, UR18, UR10, UR6 ;  /* 0x0000000a120472a5 */ /* 0x001fc8000f8e0006 */
[----:B------:R-:W-:-:S03]  /*2450*/  UIMAD UR5, UR18, UR11, UR5 ;  /* 0x0000000b120572a4 */ /* 0x000fc6000f8e0205 */
[----:B------:R-:W-:Y:S01]  /*2460*/  F2F.F16.F32 R71, R71 ;  /* 0x0000004700477304 */ /* 0x000fe20000200800 */
[----:B----4-:R-:W-:Y:S01]  /*2470*/  PRMT R19, R19, 0x5410, R20 ;  /* 0x0000541013137816 */ /* 0x010fe20000000014 */
[----:B---3--:R-:W-:Y:S01]  /*2480*/  STS.64 [R41], R4 ;  /* 0x0000000429007388 */ /* 0x008fe20000000a00 */
[----:B------:R-:W-:-:S03]  /*2490*/  NOP ;  /* 0x0000000000007918 */ /* 0x000fc60000000000 */
[----:B------:R-:W0:Y:S02]  /*24a0*/  LDS.64 R10, [R41] ;  /* 0x00000000290a7984 */ /* 0x000e240000000a00 */
[----:B0-----:R-:W-:Y:S01]  /*24b0*/  HADD2.F32 R3, -RZ, R11.H0_H0 ;  /* 0x2000000bff037230 */ /* 0x001fe20000004100 */
[--C-:B------:R-:W-:Y:S02]  /*24c0*/  SHF.R.U64 R8, R10, 0x10, R11.reuse ;  /* 0x000000100a087819 */ /* 0x100fe4000000120b */
[----:B------:R-:W-:Y:S02]  /*24d0*/  SHF.R.U32.HI R0, RZ, 0x10, R11 ;  /* 0x00000010ff007819 */ /* 0x000fe4000001160b */
[--C-:B------:R-:W-:Y:S01]  /*24e0*/  FADD.FTZ R9, R3, R24.reuse ;  /* 0x0000001803097221 */ /* 0x100fe20000010000 */
[----:B------:R-:W-:Y:S02]  /*24f0*/  HADD2.F32 R3, -RZ, R10.H0_H0 ;  /* 0x2000000aff037230 */ /* 0x000fe40000004100 */
[----:B------:R-:W-:Y:S01]  /*2500*/  HADD2.F32 R5, -RZ, R8.H0_H0 ;  /* 0x20000008ff057230 */ /* 0x000fe20000004100 */
[----:B------:R-:W-:Y:S01]  /*2510*/  BAR.SYNC.DEFER_BLOCKING 0x0 ;  /* 0x0000000000007b1d */ /* 0x000fe20000010000 */
[----:B------:R-:W-:Y:S01]  /*2520*/  FSETP.GTU.FTZ.AND P2, PT, R9, 20, PT ;  /* 0x41a000000900780b */ /* 0x000fe20003f5c000 */
[----:B------:R-:W-:Y:S01]  /*2530*/  FADD.FTZ R8, R3, R24 ;  /* 0x0000001803087221 */ /* 0x000fe20000010000 */
[----:B------:R-:W-:-:S02]  /*2540*/  HADD2.F32 R3, -RZ, R0.H0_H0 ;  /* 0x20000000ff037230 */ /* 0x000fc40000004100 */
[--C-:B------:R-:W-:Y:S02]  /*2550*/  FADD.FTZ R5, R5, R24.reuse ;  /* 0x0000001805057221 */ /* 0x100fe40000010000 */
[----:B------:R-:W-:Y:S01]  /*2560*/  FSETP.GTU.FTZ.AND P0, PT, R8, 20, PT ;  /* 0x41a000000800780b */ /* 0x000fe20003f1c000 */
[----:B------:R-:W-:Y:S02]  /*2570*/  FADD.FTZ R3, R3, R24 ;  /* 0x0000001803037221 */ /* 0x000fe40000010000 */
[----:B------:R-:W-:-:S03]  /*2580*/  FSETP.GTU.FTZ.AND P1, PT, R5, 20, PT ;  /* 0x41a000000500780b */ /* 0x000fc60003f3c000 */
[----:B------:R-:W-:Y:S01]  /*2590*/  FSETP.GTU.FTZ.AND P3, PT, R3, 20, PT ;  /* 0x41a000000300780b */ /* 0x000fe20003f7c000 */
[----:B------:R-:W-:-:S06]  /*25a0*/  @!P2 FMUL.FTZ R4, R9, -1.4426950216293334961 ;  /* 0xbfb8aa3b0904a820 */ /* 0x000fcc0000410000 */
[----:B------:R-:W0:Y:S01]  /*25b0*/  @!P2 MUFU.EX2 R4, R4 ;  /* 0x000000040004a308 */ /* 0x000e220000000800 */
[----:B------:R-:W-:Y:S02]  /*25c0*/  @!P0 FMUL.FTZ R0, R8, -1.4426950216293334961 ;  /* 0xbfb8aa3b08008820 */ /* 0x000fe40000410000 */
[----:B------:R-:W-:-:S03]  /*25d0*/  @!P1 FMUL.FTZ R9, R5, -1.4426950216293334961 ;  /* 0xbfb8aa3b05099820 */ /* 0x000fc60000410000 */
[----:B------:R-:W-:Y:S01]  /*25e0*/  @!P3 FMUL.FTZ R11, R3, -1.4426950216293334961 ;  /* 0xbfb8aa3b030bb820 */ /* 0x000fe20000410000 */
[----:B------:R-:W-:Y:S01]  /*25f0*/  IMAD.WIDE.U32 R2, R2, 0x10000, RZ ;  /* 0x0001000002027825 */ /* 0x000fe200078e00ff */
[----:B------:R-:W3:Y:S04]  /*2600*/  @!P0 MUFU.EX2 R0, R0 ;  /* 0x0000000000008308 */ /* 0x000ee80000000800 */
[----:B------:R-:W-:Y:S02]  /*2610*/  LOP3.LUT R5, R19, R3, RZ, 0xfc, !PT ;  /* 0x0000000313057212 */ /* 0x000fe400078efcff */
[----:B------:R-:W4:Y:S02]  /*2620*/  LDC.64 R18, c[0x0][0x550] ;  /* 0x00015400ff127b82 */ /* 0x000f240000000a00 */
[----:B------:R-:W5:Y:S01]  /*2630*/  @!P3 MUFU.EX2 R11, R11 ;  /* 0x0000000b000bb308 */ /* 0x000f620000000800 */
[----:B0-----:R-:W-:Y:S01]  /*2640*/  @!P2 FADD.FTZ R10, R4, 1 ;  /* 0x3f800000040aa421 */ /* 0x001fe20000010000 */
[----:B------:R-:W-:-:S05]  /*2650*/  LOP3.LUT R4, R2, R71, RZ, 0xfc, !PT ;  /* 0x0000004702047212 */ /* 0x000fca00078efcff */
[----:B------:R2:W-:Y:S01]  /*2660*/  STS.64 [R41], R4 ;  /* 0x0000000429007388 */ /* 0x0005e20000000a00 */
[----:B------:R-:W0:Y:S01]  /*2670*/  @!P1 MUFU.EX2 R9, R9 ;  /* 0x0000000900099308 */ /* 0x000e220000000800 */
[----:B------:R-:W-:Y:S02]  /*2680*/  NOP ;  /* 0x0000000000007918 */ /* 0x000fe40000000000 */
[----:B------:R-:W1:Y:S01]  /*2690*/  LDS.64 R2, [R41] ;  /* 0x0000000029027984 */ /* 0x000e620000000a00 */
[----:B---3--:R-:W-:Y:S01]  /*26a0*/  @!P0 FADD.FTZ R8, R0, 1 ;  /* 0x3f80000000088421 */ /* 0x008fe20000010000 */
[----:B-----5:R-:W-:-:S03]  /*26b0*/  @!P3 FADD.FTZ R11, R11, 1 ;  /* 0x3f8000000b0bb421 */ /* 0x020fc60000010000 */
[----:B------:R-:W3:Y:S01]  /*26c0*/  @!P2 MUFU.RCP R10, R10 ;  /* 0x0000000a000aa308 */ /* 0x000ee20000001000 */
[C---:B--2---:R-:W-:Y:S01]  /*26d0*/  IMAD.WIDE.U32 R4, R22.reuse, R16, UR4 ;  /* 0x0000000416047e25 */ /* 0x044fe2000f8e0010 */
[----:B------:R-:W2:Y:S03]  /*26e0*/  LDCU.64 UR4, c[0x0][0x518] ;  /* 0x0000a300ff0477ac */ /* 0x000ea60008000a00 */
[----:B------:R-:W-:Y:S02]  /*26f0*/  IMAD R5, R22, R17, R5 ;  /* 0x0000001116057224 */ /* 0x000fe400078e0205 */
[----:B0-----:R-:W-:Y:S01]  /*2700*/  @!P1 FADD.FTZ R9, R9, 1 ;  /* 0x3f80000009099421 */ /* 0x001fe20000010000 */
[----:B------:R-:W0:Y:S08]  /*2710*/  @!P0 MUFU.RCP R12, R8 ;  /* 0x00000008000c8308 */ /* 0x000e300000001000 */
[----:B------:R-:W5:Y:S01]  /*2720*/  @!P3 MUFU.RCP R11, R11 ;  /* 0x0000000b000bb308 */ /* 0x000f620000001000 */
[----:B---3--:R-:W-:Y:S01]  /*2730*/  @!P2 FMUL.FTZ R53, R53, R10 ;  /* 0x0000000a3535a220 */ /* 0x008fe20000410000 */
[----:B------:R-:W-:Y:S01]  /*2740*/  IADD3 R36, P2, PT, R36, -0x100, RZ ;  /* 0xffffff0024247810 */ /* 0x000fe20007f5e0ff */
[----:B--2---:R-:W-:-:S03]  /*2750*/  UIMAD.WIDE.U32 UR6, UR18, UR4, UR6 ;  /* 0x00000004120672a5 */ /* 0x004fc6000f8e0006 */
[----:B------:R-:W-:Y:S02]  /*2760*/  IADD3.X R37, PT, PT, R37, -0x1, RZ, P2, !PT ;  /* 0xffffffff25257810 */ /* 0x000fe400017fe4ff */
[----:B------:R-:W2:Y:S01]  /*2770*/  @!P1 MUFU.RCP R14, R9 ;  /* 0x00000009000e9308 */ /* 0x000ea20000001000 */
[----:B0-----:R-:W-:Y:S01]  /*2780*/  @!P0 FMUL.FTZ R51, R51, R12 ;  /* 0x0000000c33338220 */ /* 0x001fe20000410000 */
[----:B----4-:R-:W-:Y:S01]  /*2790*/  LEA R10, P0, R4, R18, 0x1 ;  /* 0x00000012040a7211 */ /* 0x010fe200078008ff */
[----:B------:R-:W-:Y:S02]  /*27a0*/  UIMAD UR7, UR18, UR5, UR7 ;  /* 0x00000005120772a4 */ /* 0x000fe4000f8e0207 */
[----:B------:R-:W-:-:S03]  /*27b0*/  FADD.FTZ R30, R51, R30 ;  /* 0x0000001e331e7221 */ /* 0x000fc60000010000 */
[----:B------:R0:W-:Y:S01]  /*27c0*/  F2F.F16.F32 R0, R53 ;  /* 0x0000003500007304 */ /* 0x0001e20000200800 */
[----:B-----5:R-:W-:Y:S01]  /*27d0*/  @!P3 FMUL.FTZ R54, R54, R11 ;  /* 0x0000000b3636b220 */ /* 0x020fe20000410000 */
[----:B------:R-:W-:-:S03]  /*27e0*/  LEA.HI.X R11, R4, R19, R5, 0x1, P0 ;  /* 0x00000013040b7211 */ /* 0x000fc600000f0c05 */
[----:B------:R-:W-:-:S03]  /*27f0*/  IMAD.WIDE.U32 R4, R32, 0x8, R10 ;  /* 0x0000000820047825 */ /* 0x000fc600078e000a */
[----:B------:R-:W3:Y:S01]  /*2800*/  F2F.F16.F32 R9, R54 ;  /* 0x0000003600097304 */ /* 0x000ee20000200800 */
[----:B--2---:R-:W-:Y:S01]  /*2810*/  @!P1 FMUL.FTZ R69, R69, R14 ;  /* 0x0000000e45459220 */ /* 0x004fe20000410000 */
[----:B------:R-:W-:Y:S01]  /*2820*/  IADD3 R34, P1, PT, R34, -0x100, RZ ;  /* 0xffffff0022227810 */ /* 0x000fe20007f3e0ff */
[----:B-1----:R1:W-:Y:S02]  /*2830*/  STG.E.64 desc[UR16][R4.64], R2 ;  /* 0x0000000204007986 */ /* 0x0023e4000c101b10 */
[----:B------:R-:W-:Y:S01]  /*2840*/  FADD.FTZ R30, R30, R69 ;  /* 0x000000451e1e7221 */ /* 0x000fe20000010000 */
[----:B------:R-:W-:Y:S02]  /*2850*/  IADD3.X R35, PT, PT, R35, -0x1, RZ, P1, !PT ;  /* 0xffffffff23237810 */ /* 0x000fe40000ffe4ff */
[----:B------:R-:W2:Y:S01]  /*2860*/  F2F.F16.F32 R8, R69 ;  /* 0x0000004500087304 */ /* 0x000ea20000200800 */
[----:B0-----:R-:W-:-:S04]  /*2870*/  FADD.FTZ R53, R30, R53 ;  /* 0x000000351e357221 */ /* 0x001fc80000010000 */
[----:B------:R-:W-:Y:S01]  /*2880*/  FADD.FTZ R30, R53, R54 ;  /* 0x00000036351e7221 */ /* 0x000fe20000010000 */
[----:B---3--:R-:W-:Y:S02]  /*2890*/  PRMT R15, R0, 0x5410, R9 ;  /* 0x00005410000f7816 */ /* 0x008fe40000000009 */
[----:B------:R-:W0:Y:S01]  /*28a0*/  F2F.F16.F32 R13, R51 ;  /* 0x00000033000d7304 */ /* 0x000e220000200800 */
[----:B--2---:R-:W-:-:S05]  /*28b0*/  IMAD.WIDE.U32 R8, R8, 0x10000, RZ ;  /* 0x0001000008087825 */ /* 0x004fca00078e00ff */
[----:B------:R-:W-:Y:S02]  /*28c0*/  LOP3.LUT R11, R15, R9, RZ, 0xfc, !PT ;  /* 0x000000090f0b7212 */ /* 0x000fe400078efcff */
[----:B------:R-:W2:Y:S01]  /*28d0*/  LDC.64 R14, c[0x0][0x560] ;  /* 0x00015800ff0e7b82 */ /* 0x000ea20000000a00 */
[----:B0-----:R-:W-:-:S07]  /*28e0*/  LOP3.LUT R10, R8, R13, RZ, 0xfc, !PT ;  /* 0x0000000d080a7212 */ /* 0x001fce00078efcff */
[----:B------:R-:W-:Y:S08]  /*28f0*/  BAR.SYNC.DEFER_BLOCKING 0x0 ;  /* 0x0000000000007b1d */ /* 0x000ff00000010000 */
[----:B------:R-:W1:Y:S01]  /*2900*/  LDC.64 R12, c[0x0][0x520] ;  /* 0x00014800ff0c7b82 */ /* 0x000e620000000a00 */
[----:B------:R-:W-:Y:S01]  /*2910*/  STS.64 [R41], R10 ;  /* 0x0000000a29007388 */ /* 0x000fe20000000a00 */
[----:B------:R-:W-:-:S03]  /*2920*/  NOP ;  /* 0x0000000000007918 */ /* 0x000fc60000000000 */
[----:B------:R-:W0:Y:S01]  /*2930*/  LDS.64 R8, [R41] ;  /* 0x0000000029087984 */ /* 0x000e220000000a00 */
[----:B-1----:R-:W-:-:S04]  /*2940*/  IMAD.WIDE.U32 R2, R22, R12, UR6 ;  /* 0x0000000616027e25 */ /* 0x002fc8000f8e000c */
[----:B------:R-:W-:Y:S01]  /*2950*/  IMAD R0, R22, R13, R3 ;  /* 0x0000000d16007224 */ /* 0x000fe200078e0203 */
[----:B--2---:R-:W-:-:S04]  /*2960*/  LEA R4, P0, R2, R14, 0x1 ;  /* 0x0000000e02047211 */ /* 0x004fc800078008ff */
[----:B------:R-:W-:Y:S02]  /*2970*/  LEA.HI.X R5, R2, R15, R0, 0x1, P0 ;  /* 0x0000000f02057211 */ /* 0x000fe400000f0c00 */
[----:B------:R-:W-:Y:S01]  /*2980*/  IADD3 R38, P0, PT, R38, -0x100, RZ ;  /* 0xffffff0026267810 */ /* 0x000fe20007f1e0ff */
[----:B------:R-:W-:-:S03]  /*2990*/  IMAD.WIDE.U32 R2, R32, 0x8, R4 ;  /* 0x0000000820027825 */ /* 0x000fc600078e0004 */
[----:B------:R-:W-:Y:S02]  /*29a0*/  IADD3.X R39, PT, PT, R39, -0x1, RZ, P0, !PT ;  /* 0xffffffff27277810 */ /* 0x000fe400007fe4ff */
[----:B0-----:R0:W-:Y:S01]  /*29b0*/  STG.E.64 desc[UR16][R2.64], R8 ;  /* 0x0000000802007986 */ /* 0x0011e2000c101b10 */
[----:B------:R-:W-:Y:S06]  /*29c0*/  BRA.U UP0, `(.L_x_10037) ;  /* 0xffffffdd00247547 */ /* 0x000fec000b83ffff */
.L_x_10021:
        /* <DEDUP_REMOVED lines=34> */
.L_x_10039:
[----:B------:R-:W-:Y:S05]  /*2bf0*/  BSYNC.RECONVERGENT B0 ;  /* 0x0000000000007941 */ /* 0x000fea0003800200 */
.L_x_10038:
        /* <DEDUP_REMOVED lines=26> */
.L_x_10041:
[----:B------:R-:W-:Y:S05]  /*2da0*/  BSYNC.RECONVERGENT B0 ;  /* 0x0000000000007941 */ /* 0x000fea0003800200 */
.L_x_10040:
        /* <DEDUP_REMOVED lines=22> */
.L_x_10043:
        /* <DEDUP_REMOVED lines=51> */
.L_x_10042:
[----:B------:R-:W-:Y:S05]  /*3240*/  EXIT ;  /* 0x000000000000794d */ /* 0x000fea0003800000 */
.L_x_10044:
        /* <DEDUP_REMOVED lines=11> */
.L_x_10554:


//--------------------- .text._Z25selective_scan_bwd_kernelI32Selective_Scan_bwd_kernel_traitsILi32ELi4ELb1ELb0ELb0ELb1ELb1EN3c104HalfEfEEv12SSMParamsBwd --------------------------
	.section	.text._Z25selective_scan_bwd_kernelI32Selective_Scan_bwd_kernel_traitsILi32ELi4ELb1ELb0ELb0ELb1ELb1EN3c104HalfEfEEv12SSMParamsBwd,"ax",@progbits
	.align	128
        .global         _Z25selective_scan_bwd_kernelI32Selective_Scan_bwd_kernel_traitsILi32ELi4ELb1ELb0ELb0ELb1ELb1EN3c104HalfEfEEv12SSMParamsBwd
        .type           _Z25selective_scan_bwd_kernelI32Selective_Scan_bwd_kernel_traitsILi32ELi4ELb1ELb0ELb0ELb1ELb1EN3c104HalfEfEEv12SSMParamsBwd,@function
        .size           _Z25selective_scan_bwd_kernelI32Selective_Scan_bwd_kernel_traitsILi32ELi4ELb1ELb0ELb0ELb1ELb1EN3c104HalfEfEEv12SSMParamsBwd,(.L_x_10555 - _Z25selective_scan_bwd_kernelI32Selective_Scan_bwd_kernel_traitsILi32ELi4ELb1ELb0ELb0ELb1ELb1EN3c104HalfEfEEv12SSMParamsBwd)
        .other          _Z25selective_scan_bwd_kernelI32Selective_Scan_bwd_kernel_traitsILi32ELi4ELb1ELb0ELb0ELb1ELb1EN3c104HalfEfEEv12SSMParamsBwd,@"STO_CUDA_ENTRY STV_DEFAULT"
_Z25selective_scan_bwd_kernelI32Selective_Scan_bwd_kernel_traitsILi32ELi4ELb1ELb0ELb0ELb1ELb1EN3c104HalfEfEEv12SSMParamsBwd:
.text._Z25selective_scan_bwd_kernelI32Selective_Scan_bwd_kernel_traitsILi32ELi4ELb1ELb0ELb0ELb1ELb1EN3c104HalfEfEEv12SSMParamsBwd:
        /* <DEDUP_REMOVED lines=102> */
.L_x_10062:
        /* <DEDUP_REMOVED lines=8> */
[----:B------:R-:W-:Y:S01]  /*06e0*/  LDS.64 R54, [R41] ;  /* 0x0000000029367984 */ /* 0x000fe20000000a00 */
[----:B------:R-:W-:Y:S06]  /*06f0*/  BAR.SYNC.DEFER_BLOCKING 0x0 ;  /* 0x0000000000007b1d */ /* 0x000fec0000010000 */
[----:B------:R-:W2:Y:S01]  /*0700*/  LDG.E.64 R8, desc[UR16][R4.64] ;  /* 0x0000001004087981 */ /* 0x000ea2000c1e1b00 */
[----:B------:R-:W-:-:S03]  /*0710*/  IMAD.WIDE.U32 R10, R32, 0x8, R38 ;  /* 0x00000008200a7825 */ /* 0x000fc600078e0026 */
[----:B--2---:R-:W-:Y:S01]  /*0720*/  STS.64 [R41], R8 ;  /* 0x0000000829007388 */ /* 0x004fe20000000a00 */
[----:B------:R-:W-:-:S03]  /*0730*/  NOP ;  /* 0x0000000000007918 */ /* 0x000fc60000000000 */
[----:B------:R-:W0:Y:S01]  /*0740*/  LDS.64 R12, [R41] ;  /* 0x00000000290c7984 */ /* 0x000e220000000a00 */
[----:B------:R-:W-:Y:S06]  /*0750*/  BAR.SYNC.DEFER_BLOCKING 0x0 ;  /* 0x0000000000007b1d */ /* 0x000fec0000010000 */
[----:B------:R-:W2:Y:S01]  /*0760*/  LDG.E.64 R10, desc[UR16][R10.64] ;  /* 0x000000100a0a7981 */ /* 0x000ea2000c1e1b00 */
[----:B------:R-:W-:Y:S01]  /*0770*/  BSSY.RECONVERGENT B0, `(.L_x_10046) ;  /* 0x0000030000007945 */ /* 0x000fe20003800200 */
[----:B0-----:R-:W-:Y:S01]  /*0780*/  HADD2.F32 R43, -RZ, R12.H0_H0 ;  /* 0x2000000cff2b7230 */ /* 0x001fe20000004100 */
[----:B------:R-:W-:-:S02]  /*0790*/  SHF.R.U64 R3, R12, 0x10, R13 ;  /* 0x000000100c037819 */ /* 0x000fc4000000120d */
[----:B------:R-:W-:Y:S01]  /*07a0*/  SHF.R.U32.HI R45, RZ, 0x10, R13 ;  /* 0x00000010ff2d7819 */ /* 0x000fe2000001160d */
[----:B------:R-:W-:Y:S02]  /*07b0*/  HADD2.F32 R13, -RZ, R13.H0_H0 ;  /* 0x2000000dff0d7230 */ /* 0x000fe40000004100 */
[--C-:B-----5:R-:W-:Y:S01]  /*07c0*/  FADD.FTZ R43, R43, R24.reuse ;  /* 0x000000182b2b7221 */ /* 0x120fe20000010000 */
[----:B------:R-:W-:Y:S02]  /*07d0*/  HADD2.F32 R3, -RZ, R3.H0_H0 ;  /* 0x20000003ff037230 */ /* 0x000fe40000004100 */
[----:B------:R-:W-:Y:S02]  /*07e0*/  HADD2.F32 R45, -RZ, R45.H0_H0 ;  /* 0x2000002dff2d7230 */ /* 0x000fe40000004100 */
[--C-:B------:R-:W-:Y:S01]  /*07f0*/  FADD.FTZ R44, R13, R24.reuse ;  /* 0x000000180d2c7221 */ /* 0x100fe20000010000 */
[----:B------:R-:W-:Y:S01]  /*0800*/  FSETP.GTU.FTZ.AND P3, PT, R43, 20, PT ;  /* 0x41a000002b00780b */ /* 0x000fe20003f7c000 */
[--C-:B------:R-:W-:Y:S01]  /*0810*/  FADD.FTZ R46, R3, R24.reuse ;  /* 0x00000018032e7221 */ /* 0x100fe20000010000 */
[----:B------:R-:W-:-:S02]  /*0820*/  FADD.FTZ R45, R45, R24 ;  /* 0x000000182d2d7221 */ /* 0x000fc40000010000 */
[----:B------:R-:W-:Y:S02]  /*0830*/  FSETP.GTU.FTZ.AND P0, PT, R44, 20, PT ;  /* 0x41a000002c00780b */ /* 0x000fe40003f1c000 */
[----:B------:R-:W-:Y:S02]  /*0840*/  FSETP.GTU.FTZ.AND P2, PT, R46, 20, PT ;  /* 0x41a000002e00780b */ /* 0x000fe40003f5c000 */
[----:B------:R-:W-:Y:S01]  /*0850*/  FSETP.GTU.FTZ.AND P1, PT, R45, 20, PT ;  /* 0x41a000002d00780b */ /* 0x000fe20003f3c000 */
[----:B--2---:R0:W-:Y:S01]  /*0860*/  STS.64 [R41], R10 ;  /* 0x0000000a29007388 */ /* 0x0041e20000000a00 */
[----:B------:R-:W-:-:S03]  /*0870*/  NOP ;  /* 0x0000000000007918 */ /* 0x000fc60000000000 */
[----:B------:R-:W-:Y:S08]  /*0880*/  @P3 BRA `(.L_x_10047) ;  /* 0x0000000000783947 */ /* 0x000ff00003800000 */
        /* <DEDUP_REMOVED lines=30> */
.L_x_10047:
[----:B------:R-:W-:Y:S05]  /*0a70*/  BSYNC.RECONVERGENT B0 ;  /* 0x0000000000007941 */ /* 0x000fea0003800200 */
.L_x_10046:
        /* <DEDUP_REMOVED lines=32> */
.L_x_10049:
[----:B------:R-:W-:Y:S05]  /*0c80*/  BSYNC.RECONVERGENT B0 ;  /* 0x0000000000007941 */ /* 0x000fea0003800200 */
.L_x_10048:
        /* <DEDUP_REMOVED lines=32> */
.L_x_10051:
[----:B------:R-:W-:Y:S05]  /*0e90*/  BSYNC.RECONVERGENT B0 ;  /* 0x0000000000007941 */ /* 0x000fea0003800200 */
.L_x_10050:
        /* <DEDUP_REMOVED lines=32> */
.L_x_10053:
[----:B------:R-:W-:Y:S05]  /*10a0*/  BSYNC.RECONVERGENT B0 ;  /* 0x0000000000007941 */ /* 0x000fea0003800200 */
.L_x_10052:
        /* <DEDUP_REMOVED lines=17> */
[----:B------:R-:W2:Y:S01]  /*11c0*/  LDS.64 R2, [R41] ;  /* 0x0000000029027984 */ /* 0x000ea20000000a00 */
[----:B------:R-:W-:Y:S01]  /*11d0*/  IMAD.WIDE.U32 R8, R32, 0x8, R8 ;  /* 0x0000000820087825 */ /* 0x000fe200078e0008 */
[----:B------:R-:W-:Y:S06]  /*11e0*/  BAR.SYNC.DEFER_BLOCKING 0x0 ;  /* 0x0000000000007b1d */ /* 0x000fec0000010000 */
[----:B0-----:R-:W5:Y:S01]  /*11f0*/  LDG.E.64 R10, desc[UR16][R8.64] ;  /* 0x00000010080a7981 */ /* 0x001f62000c1e1b00 */
[----:B-1----:R-:W-:-:S04]  /*1200*/  UIMAD.WIDE.U32 UR6, UR18, UR12, UR4 ;  /* 0x0000000c120672a5 */ /* 0x002fc8000f8e0004 */
        /* <DEDUP_REMOVED lines=9> */
[----:B-----5:R-:W-:Y:S01]  /*12a0*/  STS.64 [R41], R10 ;  /* 0x0000000a29007388 */ /* 0x020fe20000000a00 */
[----:B------:R-:W-:-:S03]  /*12b0*/  NOP ;  /* 0x0000000000007918 */ /* 0x000fc60000000000 */
[----:B------:R-:W0:Y:S01]  /*12c0*/  LDS.64 R18, [R41] ;  /* 0x0000000029127984 */ /* 0x000e220000000a00 */
[----:B------:R-:W-:Y:S06]  /*12d0*/  BAR.SYNC.DEFER_BLOCKING 0x0 ;  /* 0x0000000000007b1d */ /* 0x000fec0000010000 */
[----:B------:R-:W4:Y:S01]  /*12e0*/  LDG.E.64 R12, desc[UR16][R12.64] ;  /* 0x000000100c0c7981 */ /* 0x000f22000c1e1b00 */
[--C-:B--2---:R-:W-:Y:S01]  /*12f0*/  SHF.R.U32.HI R50, RZ, 0x10, R3.reuse ;  /* 0x00000010ff327819 */ /* 0x104fe20000011603 */
[----:B------:R-:W-:Y:S01]  /*1300*/  HADD2.F32 R48, -RZ, R3.H0_H0 ;  /* 0x20000003ff307230 */ /* 0x000fe20000004100 */
[----:B------:R-:W-:Y:S01]  /*1310*/  SHF.R.U64 R52, R2, 0x10, R3 ;  /* 0x0000001002347819 */ /* 0x000fe20000001203 */
[----:B------:R-:W-:Y:S01]  /*1320*/  HADD2.F32 R56, -RZ, R2.H0_H0 ;  /* 0x20000002ff387230 */ /* 0x000fe20000004100 */
[----:B---3--:R-:W-:Y:S01]  /*1330*/  UIMAD.WIDE.U32 UR6, UR18, UR10, UR4 ;  /* 0x0000000a120672a5 */ /* 0x008fe2000f8e0004 */
[----:B------:R-:W-:-:S02]  /*1340*/  HADD2.F32 R50, -RZ, R50.H0_H0 ;  /* 0x20000032ff327230 */ /* 0x000fc40000004100 */
[----:B------:R-:W-:Y:S01]  /*1350*/  HADD2.F32 R52, -RZ, R52.H0_H0 ;  /* 0x20000034ff347230 */ /* 0x000fe20000004100 */
[----:B------:R-:W-:Y:S01]  /*1360*/  UIMAD UR7, UR18, UR11, UR7 ;  /* 0x0000000b120772a4 */ /* 0x000fe2000f8e0207 */
[----:B------:R-:W1:Y:S01]  /*1370*/  LDCU.64 UR10, c[0x0][0x490] ;  /* 0x00009200ff0a77ac */ /* 0x000e620008000a00 */
[--C-:B0-----:R-:W-:Y:S01]  /*1380*/  SHF.R.U32.HI R0, RZ, 0x10, R19.reuse ;  /* 0x00000010ff007819 */ /* 0x101fe20000011613 */
[----:B------:R-:W-:Y:S01]  /*1390*/  HADD2.F32 R17, -RZ, R19.H0_H0 ;  /* 0x20000013ff117230 */ /* 0x000fe20000004100 */
[----:B------:R-:W-:Y:S01]  /*13a0*/  SHF.R.U64 R16, R18, 0x10, R19 ;  /* 0x0000001012107819 */ /* 0x000fe20000001213 */
[----:B------:R-:W-:Y:S02]  /*13b0*/  HADD2.F32 R18, -RZ, R18.H0_H0 ;  /* 0x20000012ff127230 */ /* 0x000fe40000004100 */
[----:B------:R-:W-:Y:S02]  /*13c0*/  HADD2.F32 R0, -RZ, R0.H0_H0 ;  /* 0x20000000ff007230 */ /* 0x000fe40000004100 */
[----:B------:R-:W-:Y:S01]  /*13d0*/  FMUL.FTZ R14, R17, -1.4426950216293334961 ;  /* 0xbfb8aa3b110e7820 */ /* 0x000fe20000410000 */
[----:B------:R-:W-:-:S02]  /*13e0*/  HADD2.F32 R16, -RZ, R16.H0_H0 ;  /* 0x20000010ff107230 */ /* 0x000fc40000004100 */
[----:B------:R-:W-:Y:S01]  /*13f0*/  FMUL.FTZ R10, R18, -1.4426950216293334961 ;  /* 0xbfb8aa3b120a7820 */ /* 0x000fe20000410000 */
[----:B------:R-:W-:Y:S02]  /*1400*/  FMUL.FTZ R15, R0, -1.4426950216293334961 ;  /* 0xbfb8aa3b000f7820 */ /* 0x000fe40000410000 */
[----:B------:R-:W0:Y:S01]  /*1410*/  MUFU.EX2 R14, R14 ;  /* 0x0000000e000e7308 */ /* 0x000e220000000800 */
[----:B------:R-:W-:Y:S01]  /*1420*/  FMUL.FTZ R11, R16, -1.4426950216293334961 ;  /* 0xbfb8aa3b100b7820 */ /* 0x000fe20000410000 */
[----:B-1----:R-:W-:-:S06]  /*1430*/  UISETP.NE.U32.AND UP0, UPT, UR10, URZ, UPT ;  /* 0x000000ff0a00728c */ /* 0x002fcc000bf05070 */
[----:B------:R-:W1:Y:S01]  /*1440*/  MUFU.EX2 R15, R15 ;  /* 0x0000000f000f7308 */ /* 0x000e620000000800 */
[----:B------:R-:W-:-:S07]  /*1450*/  UISETP.NE.AND.EX UP0, UPT, UR11, URZ, UPT, UP0 ;  /* 0x000000ff0b00728c */ /* 0x000fce000bf05300 */
[----:B------:R-:W2:Y:S01]  /*1460*/  MUFU.EX2 R11, R11 ;  /* 0x0000000b000b7308 */ /* 0x000ea20000000800 */
[----:B0-----:R-:W-:-:S07]  /*1470*/  FADD.FTZ R20, R14, 1 ;  /* 0x3f8000000e147421 */ /* 0x001fce0000010000 */
[----:B------:R-:W0:Y:S01]  /*1480*/  MUFU.EX2 R10, R10 ;  /* 0x0000000a000a7308 */ /* 0x000e220000000800 */
[----:B-1----:R-:W-:-:S07]  /*1490*/  FADD.FTZ R51, R15, 1 ;  /* 0x3f8000000f337421 */ /* 0x002fce0000010000 */
[----:B------:R-:W1:Y:S01]  /*14a0*/  MUFU.RCP R20, R20 ;  /* 0x0000001400147308 */ /* 0x000e620000001000 */
[----:B--2---:R-:W-:-:S07]  /*14b0*/  FADD.FTZ R49, R11, 1 ;  /* 0x3f8000000b317421 */ /* 0x004fce0000010000 */
[----:B------:R-:W2:Y:S01]  /*14c0*/  MUFU.RCP R51, R51 ;  /* 0x0000003300337308 */ /* 0x000ea20000001000 */
[----:B0-----:R-:W-:-:S07]  /*14d0*/  FADD.FTZ R10, R10, 1 ;  /* 0x3f8000000a0a7421 */ /* 0x001fce0000010000 */
[----:B------:R-:W-:Y:S08]  /*14e0*/  MUFU.RCP R49, R49 ;  /* 0x0000003100317308 */ /* 0x000ff00000001000 */
[----:B------:R0:W3:Y:S01]  /*14f0*/  MUFU.RCP R57, R10 ;  /* 0x0000000a00397308 */ /* 0x0000e20000001000 */
[----:B----4-:R1:W-:Y:S01]  /*1500*/  STS.64 [R41], R12 ;  /* 0x0000000c29007388 */ /* 0x0103e20000000a00 */
[----:B------:R-:W-:-:S03]  /*1510*/  NOP ;  /* 0x0000000000007918 */ /* 0x000fc60000000000 */
[----:B------:R-:W4:Y:S01]  /*1520*/  LDS.64 R8, [R41] ;  /* 0x0000000029087984 */ /* 0x000f220000000a00 */
[----:B-1----:R-:W-:-:S04]  /*1530*/  FADD.FTZ R12, -R20, 1 ;  /* 0x3f800000140c7421 */ /* 0x002fc80000010100 */
[C---:B------:R-:W-:Y:S01]  /*1540*/  FFMA.FTZ R12, R17.reuse, R12, 1 ;  /* 0x3f800000110c7423 */ /* 0x040fe2000001000c */
[----:B------:R-:W-:Y:S01]  /*1550*/  FMUL.FTZ R17, R17, R20 ;  /* 0x0000001411117220 */ /* 0x000fe20000410000 */
[--C-:B----4-:R-:W-:Y:S01]  /*1560*/  SHF.R.U32.HI R47, RZ, 0x10, R9.reuse ;  /* 0x00000010ff2f7819 */ /* 0x110fe20000011609 */
[----:B------:R-:W-:Y:S01]  /*1570*/  HADD2.F32 R19, -RZ, R9.H0_H0 ;  /* 0x20000009ff137230 */ /* 0x000fe20000004100 */
[----:B------:R-:W-:Y:S01]  /*1580*/  SHF.R.U64 R59, R8, 0x10, R9 ;  /* 0x00000010083b7819 */ /* 0x000fe20000001209 */
[----:B--2---:R-:W-:Y:S01]  /*1590*/  FADD.FTZ R9, -R51, 1 ;  /* 0x3f80000033097421 */ /* 0x004fe20000010100 */
[----:B------:R-:W-:Y:S02]  /*15a0*/  HADD2.F32 R53, -RZ, R8.H0_H0 ;  /* 0x20000008ff357230 */ /* 0x000fe40000004100 */
[----:B------:R-:W-:Y:S02]  /*15b0*/  HADD2.F32 R47, -RZ, R47.H0_H0 ;  /* 0x2000002fff2f7230 */ /* 0x000fe40000004100 */
[----:B------:R-:W-:Y:S01]  /*15c0*/  FMUL.FTZ R3, R48, R19 ;  /* 0x0000001330037220 */ /* 0x000fe20000410000 */
[----:B------:R-:W-:-:S02]  /*15d0*/  HADD2.F32 R59, -RZ, R59.H0_H0 ;  /* 0x2000003bff3b7230 */ /* 0x000fc40000004100 */
[----:B------:R-:W-:Y:S01]  /*15e0*/  FFMA.FTZ R9, R0, R9, 1 ;  /* 0x3f80000000097423 */ /* 0x000fe20000010009 */
[----:B------:R-:W-:Y:S01]  /*15f0*/  FMUL.FTZ R2, R56, R53 ;  /* 0x0000003538027220 */ /* 0x000fe20000410000 */
[----:B------:R-:W-:Y:S01]  /*1600*/  FMUL.FTZ R3, R20, R3 ;  /* 0x0000000314037220 */ /* 0x000fe20000410000 */
[----:B------:R-:W-:Y:S01]  /*1610*/  FMUL.FTZ R14, R50, R47 ;  /* 0x0000002f320e7220 */ /* 0x000fe20000410000 */
[----:B0-----:R-:W-:Y:S01]  /*1620*/  FMUL.FTZ R10, R52, R59 ;  /* 0x0000003b340a7220 */ /* 0x001fe20000410000 */
[----:B---3--:R-:W-:Y:S01]  /*1630*/  FMUL.FTZ R2, R57, R2 ;  /* 0x0000000239027220 */ /* 0x008fe20000410000 */
[----:B------:R-:W-:Y:S01]  /*1640*/  FMUL.FTZ R12, R3, R12 ;  /* 0x0000000c030c7220 */ /* 0x000fe20000410000 */
[----:B------:R-:W-:Y:S01]  /*1650*/  FMUL.FTZ R14, R51, R14 ;  /* 0x0000000e330e7220 */ /* 0x000fe20000410000 */
[C---:B------:R-:W-:Y:S01]  /*1660*/  FADD.FTZ R3, -R49.reuse, 1 ;  /* 0x3f80000031037421 */ /* 0x040fe20000010100 */
[----:B------:R-:W-:Y:S01]  /*1670*/  FMUL.FTZ R10, R49, R10 ;  /* 0x0000000a310a7220 */ /* 0x000fe20000410000 */
[----:B------:R-:W-:Y:S01]  /*1680*/  FMUL.FTZ R51, R0, R51 ;  /* 0x0000003300337220 */ /* 0x000fe20000410000 */
[----:B------:R-:W-:Y:S01]  /*1690*/  FMUL.FTZ R14, R14, R9 ;  /* 0x000000090e0e7220 */ /* 0x000fe20000410000 */
[C---:B------:R-:W-:Y:S01]  /*16a0*/  FFMA.FTZ R9, R16.reuse, R3, 1 ;  /* 0x3f80000010097423 */ /* 0x040fe20000010003 */
[----:B------:R-:W-:Y:S01]  /*16b0*/  FADD.FTZ R3, -R57, 1 ;  /* 0x3f80000039037421 */ /* 0x000fe20000010100 */
[----:B------:R-:W-:Y:S01]  /*16c0*/  F2F.F16.F32 R12, R12 ;  /* 0x0000000c000c7304 */ /* 0x000fe20000200800 */
[----:B------:R-:W-:Y:S01]  /*16d0*/  FMUL.FTZ R16, R16, R49 ;  /* 0x0000003110107220 */ /* 0x000fe20000410000 */
[----:B------:R-:W-:Y:S01]  /*16e0*/  FMUL.FTZ R11, R10, R9 ;  /* 0x000000090a0b7220 */ /* 0x000fe20000410000 */
[C---:B------:R-:W-:Y:S01]  /*16f0*/  FFMA.FTZ R3, R18.reuse, R3, 1 ;  /* 0x3f80000012037423 */ /* 0x040fe20000010003 */
[----:B------:R-:W-:Y:S01]  /*1700*/  FMUL.FTZ R18, R18, R57 ;  /* 0x0000003912127220 */ /* 0x000fe20000410000 */
[----:B------:R-:W-:-:S02]  /*1710*/  FMUL.FTZ R48, R48, R17 ;  /* 0x0000001130307220 */ /* 0x000fc40000410000 */
[----:B------:R-:W-:Y:S01]  /*1720*/  FMUL.FTZ R10, R2, R3 ;  /* 0x00000003020a7220 */ /* 0x000fe20000410000 */
[----:B------:R-:W0:Y:S01]  /*1730*/  F2F.F16.F32 R11, R11 ;  /* 0x0000000b000b7304 */ /* 0x000e220000200800 */
[----:B------:R-:W-:-:S07]  /*1740*/  FMUL.FTZ R0, R56, R18 ;  /* 0x0000001238007220 */ /* 0x000fce0000410000 */
[----:B------:R-:W1:Y:S01]  /*1750*/  F2F.F16.F32 R13, R14 ;  /* 0x0000000e000d7304 */ /* 0x000e620000200800 */
[----:B0-----:R-:W-:-:S07]  /*1760*/  IMAD.WIDE.U32 R2, R11, 0x10000, RZ ;  /* 0x000100000b027825 */ /* 0x001fce00078e00ff */
[----:B------:R0:W2:Y:S01]  /*1770*/  F2F.F16.F32 R9, R10 ;  /* 0x0000000a00097304 */ /* 0x0000a20000200800 */
[----:B-1----:R-:W-:Y:S01]  /*1780*/  PRMT R13, R12, 0x5410, R13 ;  /* 0x000054100c0d7816 */ /* 0x002fe2000000000d */
[----:B0-----:R-:W0:Y:S03]  /*1790*/  LDC.64 R10, c[0x0][0x558] ;  /* 0x00015600ff0a7b82 */ /* 0x001e260000000a00 */
[----:B------:R-:W-:Y:S02]  /*17a0*/  LOP3.LUT R15, R13, R3, RZ, 0xfc, !PT ;  /* 0x000000030d0f7212 */ /* 0x000fe400078efcff */
[----:B--2---:R-:W-:-:S03]  /*17b0*/  LOP3.LUT R14, R2, R9, RZ, 0xfc, !PT ;  /* 0x00000009020e7212 */ /* 0x004fc600078efcff */
[----:B------:R-:W-:Y:S08]  /*17c0*/  BAR.SYNC.DEFER_BLOCKING 0x0 ;  /* 0x0000000000007b1d */ /* 0x000ff00000010000 */
[----:B------:R-:W1:Y:S01]  /*17d0*/  LDC.64 R8, c[0x0][0x510] ;  /* 0x00014400ff087b82 */ /* 0x000e620000000a00 */
[----:B------:R-:W-:Y:S01]  /*17e0*/  STS.64 [R41], R14 ;  /* 0x0000000e29007388 */ /* 0x000fe20000000a00 */
[----:B------:R-:W-:-:S03]  /*17f0*/  NOP ;  /* 0x0000000000007918 */ /* 0x000fc60000000000 */
[----:B------:R-:W2:Y:S01]  /*1800*/  LDS.64 R2, [R41] ;  /* 0x0000000029027984 */ /* 0x000ea20000000a00 */
[----:B-1----:R-:W-:-:S04]  /*1810*/  IMAD.WIDE.U32 R12, R22, R8, UR6 ;  /* 0x00000006160c7e25 */ /* 0x002fc8000f8e0008 */
[----:B------:R-:W-:Y:S01]  /*1820*/  IMAD R9, R22, R9, R13 ;  /* 0x0000000916097224 */ /* 0x000fe200078e020d */
[----:B0-----:R-:W-:-:S04]  /*1830*/  LEA R10, P0, R12, R10, 0x1 ;  /* 0x0000000a0c0a7211 */ /* 0x001fc800078008ff */
[----:B------:R-:W-:-:S03]  /*1840*/  LEA.HI.X R11, R12, R11, R9, 0x1, P0 ;  /* 0x0000000b0c0b7211 */ /* 0x000fc600000f0c09 */
[----:B------:R-:W-:-:S05]  /*1850*/  IMAD.WIDE.U32 R10, R32, 0x8, R10 ;  /* 0x00000008200a7825 */ /* 0x000fca00078e000a */
[----:B--2---:R0:W-:Y:S01]  /*1860*/  STG.E.64 desc[UR16][R10.64], R2 ;  /* 0x000000020a007986 */ /* 0x0041e2000c101b10 */
[----:B------:R-:W-:Y:S05]  /*1870*/  BRA.U !UP0, `(.L_x_10054) ;  /* 0x0000000108707547 */ /* 0x000fea000b800000 */
[----:B------:R-:W-:Y:S01]  /*1880*/  FMUL.FTZ R17, R17, R19 ;  /* 0x0000001311117220 */ /* 0x000fe20000410000 */
[----:B------:R-:W-:Y:S01]  /*1890*/  FMUL.FTZ R59, R16, R59 ;  /* 0x0000003b103b7220 */ /* 0x000fe20000410000 */
[----:B------:R-:W-:Y:S01]  /*18a0*/  FMUL.FTZ R47, R51, R47 ;  /* 0x0000002f332f7220 */ /* 0x000fe20000410000 */
[----:B------:R-:W-:Y:S01]  /*18b0*/  FMUL.FTZ R18, R18, R53 ;  /* 0x0000003512127220 */ /* 0x000fe20000410000 */
[----:B------:R-:W-:Y:S06]  /*18c0*/  BAR.SYNC.DEFER_BLOCKING 0x0 ;  /* 0x0000000000007b1d */ /* 0x000fec0000010000 */
[----:B0-----:R-:W0:Y:S01]  /*18d0*/  F2F.F16.F32 R2, R59 ;  /* 0x0000003b00027304 */ /* 0x001e220000200800 */
[----:B------:R-:W1:Y:S07]  /*18e0*/  LDCU.128 UR12, c[0x0][0x430] ;  /* 0x00008600ff0c77ac */ /* 0x000e6e0008000c00 */
[----:B------:R-:W-:Y:S01]  /*18f0*/  F2F.F16.F32 R17, R17 ;  /* 0x0000001100117304 */ /* 0x000fe20000200800 */
[----:B0-----:R-:W-:-:S07]  /*1900*/  IMAD.WIDE.U32 R2, R2, 0x10000, RZ ;  /* 0x0001000002027825 */ /* 0x001fce00078e00ff */
[----:B------:R-:W0:Y:S01]  /*1910*/  F2F.F16.F32 R8, R47 ;  /* 0x0000002f00087304 */ /* 0x000e220000200800 */
[----:B-1----:R-:W-:-:S04]  /*1920*/  UIMAD.WIDE.U32 UR6, UR18, UR12, UR4 ;  /* 0x0000000c120672a5 */ /* 0x002fc8000f8e0004 */
[----:B------:R-:W-:-:S03]  /*1930*/  UIMAD UR9, UR18, UR13, UR7 ;  /* 0x0000000d120972a4 */ /* 0x000fc6000f8e0207 */
[----:B------:R-:W1:Y:S01]  /*1940*/  F2F.F16.F32 R9, R18 ;  /* 0x0000001200097304 */ /* 0x000e620000200800 */
[----:B0-----:R-:W-:Y:S02]  /*1950*/  PRMT R11, R17, 0x5410, R8 ;  /* 0x00005410110b7816 */ /* 0x001fe40000000008 */
[----:B------:R-:W-:Y:S02]  /*1960*/  MOV R8, UR6 ;  /* 0x0000000600087c02 */ /* 0x000fe40008000f00 */
[----:B------:R-:W-:Y:S02]  /*1970*/  LOP3.LUT R11, R11, R3, RZ, 0xfc, !PT ;  /* 0x000000030b0b7212 */ /* 0x000fe400078efcff */
[----:B-1----:R-:W-:Y:S02]  /*1980*/  LOP3.LUT R10, R2, R9, RZ, 0xfc, !PT ;  /* 0x00000009020a7212 */ /* 0x002fe400078efcff */
        /* <DEDUP_REMOVED lines=11> */
.L_x_10054:
[----:B------:R-:W2:Y:S01]  /*1a40*/  LDCU UR10, c[0x0][0x38c] ;  /* 0x00007180ff0a77ac */ /* 0x000ea20008000800 */
[--C-:B------:R-:W-:Y:S01]  /*1a50*/  SHF.R.U64 R49, R54, 0x10, R55.reuse ;  /* 0x0000001036317819 */ /* 0x100fe20000001237 */
[----:B------:R-:W-:Y:S02]  /*1a60*/  HADD2.F32 R54, -RZ, R54.H0_H0 ;  /* 0x20000036ff367230 */ /* 0x000fe40000004100 */
[----:B------:R-:W-:Y:S01]  /*1a70*/  FMUL.FTZ R52, R52, R16 ;  /* 0x0000001034347220 */ /* 0x000fe20000410000 */
[----:B------:R-:W-:Y:S01]  /*1a80*/  SHF.R.U32.HI R56, RZ, 0x10, R55 ;  /* 0x00000010ff387819 */ /* 0x000fe20000011637 */
[----:B------:R-:W-:Y:S02]  /*1a90*/  HADD2.F32 R47, -RZ, R55.H0_H0 ;  /* 0x20000037ff2f7230 */ /* 0x000fe40000004100 */
[----:B------:R-:W-:Y:S01]  /*1aa0*/  FMUL.FTZ R50, R50, R51 ;  /* 0x0000003332327220 */ /* 0x000fe20000410000 */
[----:B------:R-:W-:Y:S02]  /*1ab0*/  HADD2.F32 R49, -RZ, R49.H0_H0 ;  /* 0x20000031ff317230 */ /* 0x000fe40000004100 */
[----:B------:R-:W-:Y:S01]  /*1ac0*/  FFMA.FTZ R29, R0, R54, R29 ;  /* 0x00000036001d7223 */ /* 0x000fe2000001001d */
[----:B------:R-:W-:-:S02]  /*1ad0*/  HADD2.F32 R56, -RZ, R56.H0_H0 ;  /* 0x20000038ff387230 */ /* 0x000fc40000004100 */
[----:B------:R-:W-:Y:S01]  /*1ae0*/  HFMA2 R55, -RZ, RZ, 0, 0 ;  /* 0x00000000ff377431 */ /* 0x000fe200000001ff */
[----:B------:R-:W-:Y:S01]  /*1af0*/  MOV R53, RZ ;  /* 0x000000ff00357202 */ /* 0x000fe20000000f00 */
[----:B------:R-:W-:Y:S01]  /*1b00*/  FFMA.FTZ R29, R52, R49, R29 ;  /* 0x00000031341d7223 */ /* 0x000fe2000001001d */
[----:B------:R-:W-:Y:S01]  /*1b10*/  HFMA2 R69, -RZ, RZ, 0, 0 ;  /* 0x00000000ff457431 */ /* 0x000fe200000001ff */
[----:B------:R-:W-:Y:S01]  /*1b20*/  MOV R51, RZ ;  /* 0x000000ff00337202 */ /* 0x000fe20000000f00 */
[----:B------:R-:W-:Y:S01]  /*1b30*/  FMUL.FTZ R71, R0, R23 ;  /* 0x0000001700477220 */ /* 0x000fe20000410000 */
[C---:B------:R-:W-:Y:S01]  /*1b40*/  FFMA.FTZ R29, R48.reuse, R47, R29 ;  /* 0x0000002f301d7223 */ /* 0x040fe2000001001d */
[-C--:B------:R-:W-:Y:S01]  /*1b50*/  FMUL.FTZ R19, R48, R23.reuse ;  /* 0x0000001730137220 */ /* 0x080fe20000410000 */
[----:B--2---:R-:W-:Y:S01]  /*1b60*/  UISETP.GE.AND UP0, UPT, UR10, 0x1, UPT ;  /* 0x000000010a00788c */ /* 0x004fe2000bf06270 */
[-C--:B------:R-:W-:Y:S01]  /*1b70*/  FMUL.FTZ R18, R52, R23.reuse ;  /* 0x0000001734127220 */ /* 0x080fe20000410000 */
[C---:B------:R-:W-:Y:S01]  /*1b80*/  FMUL.FTZ R20, R50.reuse, R23 ;  /* 0x0000001732147220 */ /* 0x040fe20000410000 */
[----:B------:R-:W-:Y:S01]  /*1b90*/  FFMA.FTZ R29, R50, R56, R29 ;  /* 0x00000038321d7223 */ /* 0x000fe2000001001d */
[----:B------:R-:W-:Y:S06]  /*1ba0*/  BAR.SYNC.DEFER_BLOCKING 0x0 ;  /* 0x0000000000007b1d */ /* 0x000fec0000010000 */
[----:B------:R-:W-:Y:S05]  /*1bb0*/  BRA.U !UP0, `(.L_x_10055) ;  /* 0x00000011083c7547 */ /* 0x000fea000b800000 */
[----:B01----:R-:W0:Y:S01]  /*1bc0*/  LDC R2, c[0x0][0x394] ;  /* 0x0000e500ff027b82 */ /* 0x003e220000000800 */
        /* <DEDUP_REMOVED lines=34> */
.L_x_10061:
        /* <DEDUP_REMOVED lines=35> */
.L_x_10057:
[----:B------:R3:W4:Y:S02]  /*2020*/  LDS R86, [R74+0xb4c] ;  /* 0x000b4c004a567984 */ /* 0x0007240000000800 */
.L_x_10058:
[----:B------:R-:W-:Y:S05]  /*2030*/  BSYNC.RECONVERGENT B0 ;  /* 0x0000000000007941 */ /* 0x000fea0003800200 */
.L_x_10056:
        /* <DEDUP_REMOVED lines=185> */
.L_x_10060:
[----:B------:R-:W-:Y:S05]  /*2bd0*/  BSYNC.RECONVERGENT B0 ;  /* 0x0000000000007941 */ /* 0x000fea0003800200 */
.L_x_10059:
        /* <DEDUP_REMOVED lines=13> */
.L_x_10055:
[----:B------:R-:W-:Y:S06]  /*2cb0*/  BAR.SYNC.DEFER_BLOCKING 0x0 ;  /* 0x0000000000007b1d */ /* 0x000fec0000010000 */
[----:B01----:R-:W-:Y:S01]  /*2cc0*/  F2F.F16.F32 R2, R18 ;  /* 0x0000001200027304 */ /* 0x003fe20000200800 */
[----:B------:R-:W0:Y:S01]  /*2cd0*/  LDCU.64 UR10, c[0x0][0x4f8] ;  /* 0x00009f00ff0a77ac */ /* 0x000e220008000a00 */
[----:B------:R-:W1:Y:S01]  /*2ce0*/  LDC.64 R16, c[0x0][0x500] ;  /* 0x00014000ff107b82 */ /* 0x000e620000000a00 */
[----:B------:R-:W2:Y:S05]  /*2cf0*/  LDG.E.64 R4, desc[UR16][R4.64] ;  /* 0x0000001004047981 */ /* 0x000eaa000c1e1b00 */
[----:B------:R-:W-:Y:S01]  /*2d00*/  F2F.F16.F32 R19, R19 ;  /* 0x0000001300137304 */ /* 0x000fe20000200800 */
[----:B------:R-:W-:Y:S01]  /*2d10*/  UMOV UR5, URZ ;  /* 0x000000ff00057c82 */ /* 0x000fe20008000000 */
[----:B------:R-:W-:-:S02]  /*2d20*/  UISETP.GT.AND UP0, UPT, UR8, 0x1, UPT ;  /* 0x000000010800788c */ /* 0x000fc4000bf04270 */
[----:B0-----:R-:W-:Y:S01]  /*2d30*/  UIMAD.WIDE.U32 UR6, UR18, UR10, UR4 ;  /* 0x0000000a120672a5 */ /* 0x001fe2000f8e0004 */
[----:B------:R-:W-:-:S03]  /*2d40*/  UMOV UR8, UR19 ;  /* 0x0000001300087c82 */ /* 0x000fc60008000000 */
[----:B------:R-:W0:Y:S01]  /*2d50*/  F2F.F16.F32 R20, R20 ;  /* 0x0000001400147304 */ /* 0x000e220000200800 */
[----:B------:R-:W-:-:S07]  /*2d60*/  UIMAD UR7, UR18, UR11, UR7 ;  /* 0x0000000b120772a4 */ /* 0x000fce000f8e0207 */
[----:B------:R-:W-:Y:S01]  /*2d70*/  F2F.F16.F32 R71, R71 ;  /* 0x0000004700477304 */ /* 0x000fe20000200800 */
[----:B0-----:R-:W-:Y:S01]  /*2d80*/  PRMT R19, R19, 0x5410, R20 ;  /* 0x0000541013137816 */ /* 0x001fe20000000014 */
[----:B--2---:R-:W-:Y:S01]  /*2d90*/  STS.64 [R41], R4 ;  /* 0x0000000429007388 */ /* 0x004fe20000000a00 */
        /* <DEDUP_REMOVED lines=23> */
[----:B------:R-:W2:Y:S04]  /*2f10*/  @!P0 MUFU.EX2 R0, R0 ;  /* 0x0000000000008308 */ /* 0x000ea80000000800 */
[----:B------:R-:W-:Y:S02]  /*2f20*/  LOP3.LUT R5, R19, R3, RZ, 0xfc, !PT ;  /* 0x0000000313057212 */ /* 0x000fe400078efcff */
[----:B------:R-:W3:Y:S02]  /*2f30*/  LDC.64 R18, c[0x0][0x550] ;  /* 0x00015400ff127b82 */ /* 0x000ee40000000a00 */
[----:B------:R-:W4:Y:S01]  /*2f40*/  @!P3 MUFU.EX2 R11, R11 ;  /* 0x0000000b000bb308 */ /* 0x000f220000000800 */
[----:B0-----:R-:W-:Y:S01]  /*2f50*/  @!P2 FADD.FTZ R10, R4, 1 ;  /* 0x3f800000040aa421 */ /* 0x001fe20000010000 */
[----:B------:R-:W-:-:S05]  /*2f60*/  LOP3.LUT R4, R2, R71, RZ, 0xfc, !PT ;  /* 0x0000004702047212 */ /* 0x000fca00078efcff */
[----:B------:R1:W-:Y:S01]  /*2f70*/  STS.64 [R41], R4 ;  /* 0x0000000429007388 */ /* 0x0003e20000000a00 */
[----:B------:R-:W0:Y:S01]  /*2f80*/  @!P2 MUFU.RCP R10, R10 ;  /* 0x0000000a000aa308 */ /* 0x000e220000001000 */
[----:B------:R-:W-:Y:S02]  /*2f90*/  NOP ;  /* 0x0000000000007918 */ /* 0x000fe40000000000 */
[----:B------:R-:W5:Y:S05]  /*2fa0*/  LDS.64 R2, [R41] ;  /* 0x0000000029027984 */ /* 0x000f6a0000000a00 */
[----:B------:R-:W0:Y:S01]  /*2fb0*/  @!P1 MUFU.EX2 R9, R9 ;  /* 0x0000000900099308 */ /* 0x000e220000000800 */
[----:B--2---:R-:W-:Y:S01]  /*2fc0*/  @!P0 FADD.FTZ R8, R0, 1 ;  /* 0x3f80000000088421 */ /* 0x004fe20000010000 */
[----:B----4-:R-:W-:Y:S01]  /*2fd0*/  @!P3 FADD.FTZ R11, R11, 1 ;  /* 0x3f8000000b0bb421 */ /* 0x010fe20000010000 */
[C---:B-1----:R-:W-:Y:S01]  /*2fe0*/  IMAD.WIDE.U32 R4, R22.reuse, R16, UR6 ;  /* 0x0000000616047e25 */ /* 0x042fe2000f8e0010 */
[----:B------:R-:W1:Y:S03]  /*2ff0*/  LDCU.64 UR6, c[0x0][0x518] ;  /* 0x0000a300ff0677ac */ /* 0x000e660008000a00 */
[----:B------:R-:W-:Y:S01]  /*3000*/  IMAD R5, R22, R17, R5 ;  /* 0x0000001116057224 */ /* 0x000fe200078e0205 */
[----:B------:R-:W2:Y:S01]  /*3010*/  @!P0 MUFU.RCP R12, R8 ;  /* 0x00000008000c8308 */ /* 0x000ea20000001000 */
[----:B0-----:R-:W-:Y:S01]  /*3020*/  @!P2 FMUL.FTZ R53, R53, R10 ;  /* 0x0000000a3535a220 */ /* 0x001fe20000410000 */
[----:B------:R-:W-:-:S04]  /*3030*/  IADD3 R36, P2, PT, R36, -0x100, RZ ;  /* 0xffffff0024247810 */ /* 0x000fc80007f5e0ff */
[----:B------:R-:W-:Y:S02]  /*3040*/  IADD3.X R37, PT, PT, R37, -0x1, RZ, P2, !PT ;  /* 0xffffffff25257810 */ /* 0x000fe400017fe4ff */
[----:B------:R-:W0:Y:S01]  /*3050*/  @!P3 MUFU.RCP R10, R11 ;  /* 0x0000000b000ab308 */ /* 0x000e220000001000 */
[----:B------:R-:W-:Y:S01]  /*3060*/  @!P1 FADD.FTZ R9, R9, 1 ;  /* 0x3f80000009099421 */ /* 0x000fe20000010000 */
[----:B-1----:R-:W-:-:S06]  /*3070*/  UIMAD.WIDE.U32 UR4, UR18, UR6, UR4 ;  /* 0x00000006120472a5 */ /* 0x002fcc000f8e0004 */
[----:B------:R-:W1:Y:S01]  /*3080*/  @!P1 MUFU.RCP R14, R9 ;  /* 0x00000009000e9308 */ /* 0x000e620000001000 */
[----:B--2---:R-:W-:Y:S01]  /*3090*/  @!P0 FMUL.FTZ R51, R51, R12 ;  /* 0x0000000c33338220 */ /* 0x004fe20000410000 */
[----:B------:R-:W-:-:S03]  /*30a0*/  UIMAD UR5, UR18, UR7, UR5 ;  /* 0x00000007120572a4 */ /* 0x000fc6000f8e0205 */
[----:B------:R-:W-:-:S03]  /*30b0*/  FADD.FTZ R30, R51, R30 ;  /* 0x0000001e331e7221 */ /* 0x000fc60000010000 */
[----:B------:R-:W-:Y:S01]  /*30c0*/  F2F.F16.F32 R0, R53 ;  /* 0x0000003500007304 */ /* 0x000fe20000200800 */
[----:B0-----:R-:W-:Y:S01]  /*30d0*/  @!P3 FMUL.FTZ R55, R55, R10 ;  /* 0x0000000a3737b220 */ /* 0x001fe20000410000 */
[----:B---3--:R-:W-:-:S04]  /*30e0*/  LEA R10, P0, R4, R18, 0x1 ;  /* 0x00000012040a7211 */ /* 0x008fc800078008ff */
[----:B------:R-:W-:Y:S02]  /*30f0*/  LEA.HI.X R11, R4, R19, R5, 0x1, P0 ;  /* 0x00000013040b7211 */ /* 0x000fe400000f0c05 */
[----:B------:R-:W0:Y:S01]  /*3100*/  F2F.F16.F32 R9, R55 ;  /* 0x0000003700097304 */ /* 0x000e220000200800 */
[----:B-1----:R-:W-:Y:S01]  /*3110*/  @!P1 FMUL.FTZ R69, R69, R14 ;  /* 0x0000000e45459220 */ /* 0x002fe20000410000 */
[----:B------:R-:W-:Y:S01]  /*3120*/  IADD3 R34, P1, PT, R34, -0x100, RZ ;  /* 0xffffff0022227810 */ /* 0x000fe20007f3e0ff */
[----:B------:R-:W-:-:S04]  /*3130*/  IMAD.WIDE.U32 R4, R32, 0x8, R10 ;  /* 0x0000000820047825 */ /* 0x000fc800078e000a */
[----:B------:R-:W-:Y:S01]  /*3140*/  FADD.FTZ R30, R30, R69 ;  /* 0x000000451e1e7221 */ /* 0x000fe20000010000 */
[----:B------:R-:W-:Y:S01]  /*3150*/  IADD3.X R35, PT, PT, R35, -0x1, RZ, P1, !PT ;  /* 0xffffffff23237810 */ /* 0x000fe20000ffe4ff */
[----:B------:R-:W1:Y:S01]  /*3160*/  F2F.F16.F32 R8, R69 ;  /* 0x0000004500087304 */ /* 0x000e620000200800 */
[----:B-----5:R2:W-:Y:S01]  /*3170*/  STG.E.64 desc[UR16][R4.64], R2 ;  /* 0x0000000204007986 */ /* 0x0205e2000c101b10 */
[----:B------:R-:W-:-:S04]  /*3180*/  FADD.FTZ R30, R30, R53 ;  /* 0x000000351e1e7221 */ /* 0x000fc80000010000 */
[----:B------:R-:W-:Y:S01]  /*3190*/  FADD.FTZ R30, R30, R55 ;  /* 0x000000371e1e7221 */ /* 0x000fe20000010000 */
[----:B0-----:R-:W-:Y:S01]  /*31a0*/  PRMT R15, R0, 0x5410, R9 ;  /* 0x00005410000f7816 */ /* 0x001fe20000000009 */
[----:B------:R-:W0:Y:S01]  /*31b0*/  F2F.F16.F32 R13, R51 ;  /* 0x00000033000d7304 */ /* 0x000e220000200800 */
[----:B-1----:R-:W-:-:S05]  /*31c0*/  IMAD.WIDE.U32 R8, R8, 0x10000, RZ ;  /* 0x0001000008087825 */ /* 0x002fca00078e00ff */
[----:B------:R-:W-:Y:S02]  /*31d0*/  LOP3.LUT R11, R15, R9, RZ, 0xfc, !PT ;  /* 0x000000090f0b7212 */ /* 0x000fe400078efcff */
[----:B------:R-:W1:Y:S01]  /*31e0*/  LDC.64 R14, c[0x0][0x560] ;  /* 0x00015800ff0e7b82 */ /* 0x000e620000000a00 */
[----:B0-----:R-:W-:-:S07]  /*31f0*/  LOP3.LUT R10, R8, R13, RZ, 0xfc, !PT ;  /* 0x0000000d080a7212 */ /* 0x001fce00078efcff */
[----:B------:R-:W-:Y:S08]  /*3200*/  BAR.SYNC.DEFER_BLOCKING 0x0 ;  /* 0x0000000000007b1d */ /* 0x000ff00000010000 */
[----:B------:R-:W2:Y:S01]  /*3210*/  LDC.64 R12, c[0x0][0x520] ;  /* 0x00014800ff0c7b82 */ /* 0x000ea20000000a00 */
[----:B------:R-:W-:Y:S01]  /*3220*/  STS.64 [R41], R10 ;  /* 0x0000000a29007388 */ /* 0x000fe20000000a00 */
[----:B------:R-:W-:-:S03]  /*3230*/  NOP ;  /* 0x0000000000007918 */ /* 0x000fc60000000000 */
[----:B------:R-:W0:Y:S01]  /*3240*/  LDS.64 R8, [R41] ;  /* 0x0000000029087984 */ /* 0x000e220000000a00 */
[----:B--2---:R-:W-:-:S04]  /*3250*/  IMAD.WIDE.U32 R2, R22, R12, UR4 ;  /* 0x0000000416027e25 */ /* 0x004fc8000f8e000c */
[----:B------:R-:W-:Y:S01]  /*3260*/  IMAD R0, R22, R13, R3 ;  /* 0x0000000d16007224 */ /* 0x000fe200078e0203 */
[----:B-1----:R-:W-:-:S04]  /*3270*/  LEA R4, P0, R2, R14, 0x1 ;  /* 0x0000000e02047211 */ /* 0x002fc800078008ff */
[----:B------:R-:W-:Y:S02]  /*3280*/  LEA.HI.X R5, R2, R15, R0, 0x1, P0 ;  /* 0x0000000f02057211 */ /* 0x000fe400000f0c00 */
[----:B------:R-:W-:Y:S01]  /*3290*/  IADD3 R38, P0, PT, R38, -0x100, RZ ;  /* 0xffffff0026267810 */ /* 0x000fe20007f1e0ff */
[----:B------:R-:W-:-:S03]  /*32a0*/  IMAD.WIDE.U32 R2, R32, 0x8, R4 ;  /* 0x0000000820027825 */ /* 0x000fc600078e0004 */
[----:B------:R-:W-:Y:S02]  /*32b0*/  IADD3.X R39, PT, PT, R39, -0x1, RZ, P0, !PT ;  /* 0xffffffff27277810 */ /* 0x000fe400007fe4ff */
[----:B0-----:R0:W-:Y:S01]  /*32c0*/  STG.E.64 desc[UR16][R2.64], R8 ;  /* 0x0000000802007986 */ /* 0x0011e2000c101b10 */
[----:B------:R-:W-:Y:S06]  /*32d0*/  BRA.U UP0, `(.L_x_10062) ;  /* 0xffffffd100e07547 */ /* 0x000fec000b83ffff */
.L_x_10045:
        /* <DEDUP_REMOVED lines=34> */
.L_x_10064:
[----:B------:R-:W-:Y:S05]  /*3500*/  BSYNC.RECONVERGENT B0 ;  /* 0x0000000000007941 */ /* 0x000fea0003800200 */
.L_x_10063:
        /* <DEDUP_REMOVED lines=26> */
.L_x_10066:
[----:B------:R-:W-:Y:S05]  /*36b0*/  BSYNC.RECONVERGENT B0 ;  /* 0x0000000000007941 */ /* 0x000fea0003800200 */
.L_x_10065:
        /* <DEDUP_REMOVED lines=22> */
.L_x_10068:
        /* <DEDUP_REMOVED lines=51> */
.L_x_10067:
[----:B------:R-:W-:Y:S05]  /*3b50*/  EXIT ;  /* 0x000000000000794d */ /* 0x000fea0003800000 */
.L_x_10069:
        /* <DEDUP_REMOVED lines=10> */
.L_x_10555:


//--------------------- .text._Z25selective_scan_bwd_kernelI32Selective_Scan_bwd_kernel_traitsILi32ELi4ELb1ELb0ELb1ELb0ELb0EN3c104HalfEfEEv12SSMParamsBwd --------------------------
	.section	.text._Z25selective_scan_bwd_kernelI32Selective_Scan_bwd_kernel_traitsILi32ELi4ELb1ELb0ELb1ELb0ELb0EN3c104HalfEfEEv12SSMParamsBwd,"ax",@progbits
	.align	128
        .global         _Z25selective_scan_bwd_kernelI32Selective_Scan_bwd_kernel_traitsILi32ELi4ELb1ELb0ELb1ELb0ELb0EN3c104HalfEfEEv12SSMParamsBwd
        .type           _Z25selective_scan_bwd_kernelI32Selective_Scan_bwd_kernel_traitsILi32ELi4ELb1ELb0ELb1ELb0ELb0EN3c104HalfEfEEv12SSMParamsBwd,@function
        .size           _Z25selective_scan_bwd_kernelI32Selective_Scan_bwd_kernel_traitsILi32ELi4ELb1ELb0ELb1ELb0ELb0EN3c104HalfEfEEv12SSMParamsBwd,(.L_x_10556 - _Z25selective_scan_bwd_kernelI32Selective_Scan_bwd_kernel_traitsILi32ELi4ELb1ELb0ELb1ELb0ELb0EN3c104HalfEfEEv12SSMParamsBwd)
        .other          _Z25selective_scan_bwd_kernelI32Selective_Scan_bwd_kernel_traitsILi32ELi4ELb1ELb0ELb1ELb0ELb0EN3c104HalfEfEEv12SSMParamsBwd,@"STO_CUDA_ENTRY STV_DEFAULT"
_Z25selective_scan_bwd_kernelI32Selective_Scan_bwd_kernel_traitsILi32ELi4ELb1ELb0ELb1ELb0ELb0EN3c104HalfEfEEv12SSMParamsBwd:
.text._Z25selective_scan_bwd_kernelI32Selective_Scan_bwd_kernel_traitsILi32ELi4ELb1ELb0ELb1ELb0ELb0EN3c104HalfEfEEv12SSMParamsBwd:
        /* <DEDUP_REMOVED lines=59> */
[----:B------:R-:W2:Y:S01]  /*03b0*/  LDCU.64 UR8, c[0x0][0x498] ;  /* 0x00009300ff0877ac */ /* 0x000ea20008000a00 */
[C---:B------:R-:W-:Y:S01]  /*03c0*/  LOP3.LUT R6, R95.reuse, R8, RZ, 0x3c, !PT ;  /* 0x000000085f067212 */ /* 0x040fe200078e3cff */
[----:B------:R-:W1:Y:S01]  /*03d0*/  @P0 LDC R19, c[0x0][0x38c] ;  /* 0x0000e300ff130b82 */ /* 0x000e620000000800 */
[----:B------:R-:W-:Y:S01]  /*03e0*/  IMAD R13, R95, UR11, R3 ;  /* 0x0000000b5f0d7c24 */ /* 0x000fe2000f8e0203 */
[----:B------:R-:W4:Y:S01]  /*03f0*/  LDCU.64 UR10, c[0x0][0x3d0] ;  /* 0x00007a00ff0a77ac */ /* 0x000f220008000a00 */
[----:B------:R-:W-:-:S02]  /*0400*/  ISETP.GE.AND P3, PT, R6, RZ, PT ;  /* 0x000000ff0600720c */ /* 0x000fc40003f66270 */
[----:B------:R-:W-:Y:S02]  /*0410*/  @!P2 IADD3 R0, PT, PT, R0, 0x1, RZ ;  /* 0x000000010000a810 */ /* 0x000fe40007ffe0ff */
[----:B------:R-:W-:Y:S01]  /*0420*/  ISETP.NE.AND P2, PT, R8, RZ, PT ;  /* 0x000000ff0800720c */ /* 0x000fe20003f45270 */
[----:B------:R-:W0:Y:S01]  /*0430*/  @P0 LDC.64 R6, c[0x0][0x480] ;  /* 0x00012000ff060b82 */ /* 0x000e220000000a00 */
[----:B------:R-:W-:-:S04]  /*0440*/  @P1 IADD3 R0, PT, PT, R0, 0x1, RZ ;  /* 0x0000000100001810 */ /* 0x000fc80007ffe0ff */
[----:B------:R-:W-:Y:S01]  /*0450*/  MOV R27, R0 ;  /* 0x00000000001b7202 */ /* 0x000fe20000000f00 */
[----:B---3--:R-:W-:Y:S01]  /*0460*/  @P0 IMAD R0, R10, UR18, R95 ;  /* 0x000000120a000c24 */ /* 0x008fe2000f8e025f */
[----:B--2---:R-:W-:Y:S02]  /*0470*/  UIMAD.WIDE.U32 UR4, UR18, UR8, URZ ;  /* 0x00000008120472a5 */ /* 0x004fe4000f8e00ff */
[----:B------:R-:W-:-:S03]  /*0480*/  @!P3 IADD3 R27, PT, PT, -R27, RZ, RZ ;  /* 0x000000ff1b1bb210 */ /* 0x000fc60007ffe1ff */
[----:B------:R-:W-:Y:S01]  /*0490*/  @!P2 LOP3.LUT R27, RZ, R8, RZ, 0x33, !PT ;  /* 0x00000008ff1ba212 */ /* 0x000fe200078e33ff */
[----:B------:R-:W-:Y:S01]  /*04a0*/  UIMAD UR5, UR18, UR9, UR5 ;  /* 0x00000009120572a4 */ /* 0x000fe2000f8e0205 */
[----:B------:R-:W-:Y:S01]  /*04b0*/  MOV R4, UR6 ;  /* 0x0000000600047c02 */ /* 0x000fe20008000f00 */
[----:B------:R-:W-:Y:S01]  /*04c0*/  @P0 IMAD R0, R0, R17, RZ ;  /* 0x0000001100000224 */ /* 0x000fe200078e02ff */
[----:B----4-:R-:W-:Y:S01]  /*04d0*/  UIMAD.WIDE.U32 UR6, UR18, UR10, URZ ;  /* 0x0000000a120672a5 */ /* 0x010fe2000f8e00ff */
[----:B------:R-:W-:Y:S01]  /*04e0*/  SHF.R.S32.HI R29, RZ, 0x1f, R27 ;  /* 0x0000001fff1d7819 */ /* 0x000fe2000001141b */
[----:B------:R-:W2:Y:S01]  /*04f0*/  LDCU.64 UR8, c[0x0][0x4c8] ;  /* 0x00009900ff0877ac */ /* 0x000ea20008000a00 */
[----:B------:R-:W-:Y:S01]  /*0500*/  IMAD.WIDE.U32 R4, R95, UR14, R4 ;  /* 0x0000000e5f047c25 */ /* 0x000fe2000f8e0004 */
[----:B------:R-:W-:Y:S01]  /*0510*/  LEA R9, R17, 0xffffff80, 0x7 ;  /* 0xffffff8011097811 */ /* 0x000fe200078e38ff */
[----:B------:R-:W-:Y:S02]  /*0520*/  UIMAD UR7, UR18, UR11, UR7 ;  /* 0x0000000b120772a4 */ /* 0x000fe4000f8e0207 */
[----:B-1----:R-:W-:Y:S01]  /*0530*/  @P0 IMAD R3, R0, R19, RZ ;  /* 0x0000001300030224 */ /* 0x002fe200078e02ff */
        /* <DEDUP_REMOVED lines=16> */
[----:B------:R-:W-:-:S02]  /*0640*/  LEA R84, P0, R81, R84, 0x1 ;  /* 0x0000005451547211 */ /* 0x000fc400078008ff */
[----:B------:R-:W-:Y:S01]  /*0650*/  LEA R82, P2, R79, R82, 0x1 ;  /* 0x000000524f527211 */ /* 0x000fe200078408ff */
[----:B--2---:R-:W-:Y:S01]  /*0660*/  IMAD.WIDE.U32 R18, R95, UR8, RZ ;  /* 0x000000085f127c25 */ /* 0x004fe2000f8e00ff */
[----:B------:R-:W-:Y:S02]  /*0670*/  IADD3 R7, PT, PT, R5, R7, RZ ;  /* 0x0000000705077210 */ /* 0x000fe40007ffe0ff */
[C---:B------:R-:W-:Y:S01]  /*0680*/  IADD3.X R77, PT, PT, R0.reuse, R77, RZ, P4, !PT ;  /* 0x0000004d004d7210 */ /* 0x040fe200027fe4ff */
[----:B------:R-:W-:Y:S01]  /*0690*/  IMAD.WIDE.U32 R16, R95, R22, RZ ;  /* 0x000000165f107225 */ /* 0x000fe200078e00ff */
[----:B------:R-:W-:Y:S02]  /*06a0*/  LEA.HI.X R81, R81, R85, R6, 0x1, P0 ;  /* 0x0000005551517211 */ /* 0x000fe400000f0c06 */
[----:B------:R-:W-:Y:S01]  /*06b0*/  LEA.HI.X R79, R79, R83, R4, 0x1, P2 ;  /* 0x000000534f4f7211 */ /* 0x000fe200010f0c04 */
[----:B------:R-:W-:Y:S01]  /*06c0*/  IMAD R91, R95, UR9, R19 ;  /* 0x000000095f5b7c24 */ /* 0x000fe2000f8e0213 */
[----:B------:R-:W-:-:S02]  /*06d0*/  IADD3.X R0, PT, PT, R0, R7, RZ, P5, !PT ;  /* 0x0000000700007210 */ /* 0x000fc40002ffe4ff */
[C---:B------:R-:W-:Y:S02]  /*06e0*/  LEA R80, P0, R2.reuse, R24, 0x1 ;  /* 0x0000001802507211 */ /* 0x040fe400078008ff */
[----:B------:R-:W-:Y:S01]  /*06f0*/  LEA R78, P2, R9, R74, 0x1 ;  /* 0x0000004a094e7211 */ /* 0x000fe200078408ff */
[----:B------:R-:W-:Y:S01]  /*0700*/  IMAD R89, R95, R23, R17 ;  /* 0x000000175f597224 */ /* 0x000fe200078e0211 */
[----:B------:R-:W-:Y:S02]  /*0710*/  LEA.HI.X R77, R2, R25, R77, 0x1, P0 ;  /* 0x00000019024d7211 */ /* 0x000fe400000f0c4d */
[----:B------:R-:W-:Y:S02]  /*0720*/  CS2R R86, SRZ ;  /* 0x0000000000567805 */ /* 0x000fe4000001ff00 */
        /* <DEDUP_REMOVED lines=9> */
[----:B------:R-:W0:Y:S01]  /*07c0*/  LDCU.64 UR8, c[0x0][0x3b8] ;  /* 0x00007700ff0877ac */ /* 0x000e220008000a00 */
[----:B------:R-:W4:Y:S01]  /*07d0*/  LDCU UR12, c[0x0][0x394] ;  /* 0x00007280ff0c77ac */ /* 0x000f220008000800 */
[----:B------:R-:W-:Y:S01]  /*07e0*/  UMOV UR4, 0x400 ;  /* 0x0000040000047882 */ /* 0x000fe20000000000 */
[----:B--2---:R-:W-:-:S04]  /*07f0*/  IMAD R0, R29, UR10, RZ ;  /* 0x0000000a1d007c24 */ /* 0x004fc8000f8e02ff */
[----:B------:R-:W-:Y:S01]  /*0800*/  IMAD R71, R27, UR11, R0 ;  /* 0x0000000b1b477c24 */ /* 0x000fe2000f8e0200 */
[----:B-1----:R-:W-:Y:S01]  /*0810*/  ULEA UR4, UR5, UR4, 0x18 ;  /* 0x0000000405047291 */ /* 0x002fe2000f8ec0ff */
[----:B---3--:R-:W-:-:S04]  /*0820*/  IMAD.WIDE.U32 R12, R95, UR6, RZ ;  /* 0x000000065f0c7c25 */ /* 0x008fc8000f8e00ff */
[----:B0-----:R-:W-:Y:S01]  /*0830*/  IMAD.WIDE.U32 R10, R95, UR8, RZ ;  /* 0x000000085f0a7c25 */ /* 0x001fe2000f8e00ff */
[----:B------:R-:W-:-:S03]  /*0840*/  LEA R76, R14, UR4, 0x4 ;  /* 0x000000040e4c7c11 */ /* 0x000fc6000f8e20ff */
[----:B----4-:R-:W-:Y:S01]  /*0850*/  IMAD.WIDE.U32 R2, R4, UR18, R14 ;  /* 0x0000001204027c25 */ /* 0x010fe2000f8e000e */
[----:B------:R-:W-:Y:S02]  /*0860*/  MOV R74, UR12 ;  /* 0x0000000c004a7c02 */ /* 0x000fe40008000f00 */
[C---:B------:R-:W-:Y:S01]  /*0870*/  LOP3.LUT R97, R14.reuse, 0x1f, RZ, 0xc0, !PT ;  /* 0x0000001f0e617812 */ /* 0x040fe200078ec0ff */
[----:B------:R-:W-:Y:S01]  /*0880*/  IMAD R3, R5, UR18, R3 ;  /* 0x0000001205037c24 */ /* 0x000fe2000f8e0203 */
[C---:B------:R-:W-:Y:S01]  /*0890*/  IADD3 R73, PT, PT, R14.reuse, 0x200, RZ ;  /* 0x000002000e497810 */ /* 0x040fe20007ffe0ff */
[----:B------:R-:W-:Y:S01]  /*08a0*/  IMAD R85, R95, UR7, R13 ;  /* 0x000000075f557c24 */ /* 0x000fe2000f8e020d */
[----:B------:R-:W-:Y:S01]  /*08b0*/  LEA R96, R14, UR4, 0x2 ;  /* 0x000000040e607c11 */ /* 0x000fe2000f8e10ff */
[----:B------:R-:W-:Y:S01]  /*08c0*/  IMAD.WIDE.U32 R8, R27, UR10, R2 ;  /* 0x0000000a1b087c25 */ /* 0x000fe2000f8e0002 */
[----:B------:R-:W-:-:S03]  /*08d0*/  IADD3 R3, PT, PT, R76, 0x110, RZ ;  /* 0x000001104c037810 */ /* 0x000fc60007ffe0ff */
[----:B------:R-:W-:Y:S01]  /*08e0*/  IMAD R83, R95, UR9, R11 ;  /* 0x000000095f537c24 */ /* 0x000fe2000f8e020b */
[----:B------:R-:W-:Y:S01]  /*08f0*/  IADD3 R71, PT, PT, R9, R71, RZ ;  /* 0x0000004709477210 */ /* 0x000fe20007ffe0ff */
[----:B------:R-:W-:-:S07]  /*0900*/  IMAD R72, R14, -0xc, R3 ;  /* 0xfffffff40e487824 */ /* 0x000fce00078e0203 */
.L_x_10086:
[----:B------:R-:W-:Y:S01]  /*0910*/  BAR.SYNC.DEFER_BLOCKING 0x0 ;  /* 0x0000000000007b1d */ /* 0x000fe20000010000 */
[----:B0-----:R-:W-:Y:S02]  /*0920*/  MOV R2, R84 ;  /* 0x0000005400027202 */ /* 0x001fe40000000f00 */
[----:B------:R-:W-:-:S03]  /*0930*/  MOV R3, R81 ;  /* 0x0000005100037202 */ /* 0x000fc60000000f00 */
[----:B------:R-:W-:-:S05]  /*0940*/  IMAD.WIDE.U32 R2, R14, 0x8, R2 ;  /* 0x000000080e027825 */ /* 0x000fca00078e0002 */
[----:B------:R0:W2:Y:S01]  /*0950*/  LDG.E.64 R4, desc[UR16][R2.64] ;  /* 0x0000001002047981 */ /* 0x0000a2000c1e1b00 */
[----:B------:R-:W1:Y:S01]  /*0960*/  S2UR UR5, SR_CgaCtaId ;  /* 0x00000000000579c3 */ /* 0x000e620000008800 */
[----:B------:R-:W-:Y:S01]  /*0970*/  UMOV UR4, 0x400 ;  /* 0x0000040000047882 */ /* 0x000fe20000000000 */
[----:B------:R-:W3:Y:S01]  /*0980*/  S2R R70, SR_LANEID ;  /* 0x0000000000467919 */ /* 0x000ee20000000000 */
[----:B0-----:R-:W-:Y:S02]  /*0990*/  MOV R2, R82 ;  /* 0x0000005200027202 */ /* 0x001fe40000000f00 */
[----:B------:R-:W-:-:S03]  /*09a0*/  MOV R3, R79 ;  /* 0x0000004f00037202 */ /* 0x000fc60000000f00 */
[----:B------:R-:W-:Y:S01]  /*09b0*/  IMAD.WIDE.U32 R6, R14, 0x8, R2 ;  /* 0x000000080e067825 */ /* 0x000fe200078e0002 */
[----:B-1----:R-:W-:Y:S01]  /*09c0*/  ULEA UR5, UR5, UR4, 0x18 ;  /* 0x0000000405057291 */ /* 0x002fe2000f8ec0ff */
[----:B------:R-:W-:Y:S01]  /*09d0*/  MOV R2, R80 ;  /* 0x0000005000027202 */ /* 0x000fe20000000f00 */
[----:B------:R-:W0:Y:S04]  /*09e0*/  LDCU UR4, c[0x0][0x38c] ;  /* 0x00007180ff0477ac */ /* 0x000e280008000800 */
[----:B---3--:R-:W-:-:S05]  /*09f0*/  LEA R67, R70, UR5, 0x3 ;  /* 0x0000000546437c11 */ /* 0x008fca000f8e18ff */
[----:B--2---:R-:W-:Y:S01]  /*0a00*/  STS.64 [R67], R4 ;  /* 0x0000000443007388 */ /* 0x004fe20000000a00 */
[----:B------:R-:W-:-:S03]  /*0a10*/  NOP ;  /* 0x0000000000007918 */ /* 0x000fc60000000000 */
[----:B------:R-:W1:Y:S01]  /*0a20*/  LDS.64 R64, [R67] ;  /* 0x0000000043407984 */ /* 0x000e620000000a00 */
[----:B------:R-:W-:Y:S06]  /*0a30*/  BAR.SYNC.DEFER_BLOCKING 0x0 ;  /* 0x0000000000007b1d */ /* 0x000fec0000010000 */
[----:B------:R-:W2:Y:S01]  /*0a40*/  LDG.E.64 R6, desc[UR16][R6.64] ;  /* 0x0000001006067981 */ /* 0x000ea2000c1e1b00 */
[----:B------:R-:W-:-:S03]  /*0a50*/  MOV R3, R77 ;  /* 0x0000004d00037202 */ /* 0x000fc60000000f00 */
[----:B------:R-:W-:Y:S01]  /*0a60*/  IMAD.WIDE.U32 R22, R14, 0x8, R2 ;  /* 0x000000080e167825 */ /* 0x000fe200078e0002 */
[----:B--2---:R-:W-:Y:S01]  /*0a70*/  STS.64 [R67], R6 ;  /* 0x0000000643007388 */ /* 0x004fe20000000a00 */
[----:B------:R-:W-:-:S03]  /*0a80*/  NOP ;  /* 0x0000000000007918 */ /* 0x000fc60000000000 */
[----:B------:R-:W-:Y:S01]  /*0a90*/  LDS.64 R2, [R67] ;  /* 0x0000000043027984 */ /* 0x000fe20000000a00 */
[----:B------:R-:W-:Y:S06]  /*0aa0*/  BAR.SYNC.DEFER_BLOCKING 0x0 ;  /* 0x0000000000007b1d */ /* 0x000fec0000010000 */
[----:B------:R-:W2:Y:S01]  /*0ab0*/  LDG.E.64 R22, desc[UR16][R22.64] ;  /* 0x0000001016167981 */ /* 0x000ea2000c1e1b00 */
[--C-:B-1----:R-:W-:Y:S01]  /*0ac0*/  SHF.R.U64 R60, R64, 0x10, R65.reuse ;  /* 0x00000010403c7819 */ /* 0x102fe20000001241 */
[----:B------:R-:W-:Y:S01]  /*0ad0*/  HADD2.F32 R66, -RZ, R64.H0_H0 ;  /* 0x20000040ff427230 */ /* 0x000fe20000004100 */
[----:B0-----:R-:W-:Y:S01]  /*0ae0*/  UISETP.GE.AND UP0, UPT, UR4, 0x1, UPT ;  /* 0x000000010400788c */ /* 0x001fe2000bf06270 */
[----:B------:R-:W-:Y:S01]  /*0af0*/  SHF.R.U32.HI R56, RZ, 0x10, R65 ;  /* 0x00000010ff387819 */ /* 0x000fe20000011641 */
[----:B------:R-:W-:-:S02]  /*0b00*/  HADD2.F32 R65, -RZ, R65.H0_H0 ;  /* 0x20000041ff417230 */ /* 0x000fc40000004100 */
[----:B------:R-:W-:Y:S02]  /*0b10*/  HFMA2 R62, -RZ, RZ, 0, 0 ;  /* 0x00000000ff3e7431 */ /* 0x000fe400000001ff */
[----:B------:R-:W-:Y:S02]  /*0b20*/  HADD2.F32 R60, -RZ, R60.H0_H0 ;  /* 0x2000003cff3c7230 */ /* 0x000fe40000004100 */
[----:B------:R-:W-:Y:S02]  /*0b30*/  HFMA2 R58, -RZ, RZ, 0, 0 ;  /* 0x00000000ff3a7431 */ /* 0x000fe400000001ff */
[----:B------:R-:W-:Y:S01]  /*0b40*/  HADD2.F32 R56, -RZ, R56.H0_H0 ;  /* 0x20000038ff387230 */ /* 0x000fe20000004100 */
[----:B------:R-:W-:Y:S02]  /*0b50*/  IADD3 R63, PT, PT, R74, -0x1, RZ ;  /* 0xffffffff4a3f7810 */ /* 0x000fe40007ffe0ff */
[----:B------:R-:W-:Y:S02]  /*0b60*/  MOV R61, RZ ;  /* 0x000000ff003d7202 */ /* 0x000fe40000000f00 */
[----:B------:R-:W-:Y:S01]  /*0b70*/  MOV R57, RZ ;  /* 0x000000ff00397202 */ /* 0x000fe20000000f00 */
        /* <DEDUP_REMOVED lines=11> */
[-C--:B------:R-:W-:Y:S01]  /*0c30*/  FMUL.FTZ R53, R64, R93.reuse ;  /* 0x0000005d40357220 */ /* 0x080fe20000410000 */
[C---:B------:R-:W-:Y:S01]  /*0c40*/  FFMA.FTZ R5, R59.reuse, R60, R4 ;  /* 0x0000003c3b057223 */ /* 0x040fe20000010004 */
[-C--:B------:R-:W-:Y:S01]  /*0c50*/  FMUL.FTZ R52, R59, R93.reuse ;  /* 0x0000005d3b347220 */ /* 0x080fe20000410000 */
[----:B------:R-:W-:Y:S02]  /*0c60*/  FMUL.FTZ R51, R54, R93 ;  /* 0x0000005d36337220 */ /* 0x000fe40000410000 */
[----:B------:R-:W-:-:S04]  /*0c70*/  FFMA.FTZ R5, R64, R65, R5 ;  /* 0x0000004140057223 */ /* 0x000fc80000010005 */
[----:B------:R-:W-:Y:S01]  /*0c80*/  FFMA.FTZ R87, R54, R56, R5 ;  /* 0x0000003836577223 */ /* 0x000fe20000010005 */
[----:B------:R-:W-:Y:S06]  /*0c90*/  BAR.SYNC.DEFER_BLOCKING 0x0 ;  /* 0x0000000000007b1d */ /* 0x000fec0000010000 */
[----:B------:R-:W-:Y:S05]  /*0ca0*/  BRA.U !UP0, `(.L_x_10071) ;  /* 0x00000015083c7547 */ /* 0x000fea000b800000 */
[----:B------:R-:W0:Y:S01]  /*0cb0*/  LDC.64 R22, c[0x0][0x440] ;  /* 0x00011000ff167b82 */ /* 0x000e220000000a00 */
[--C-:B------:R-:W-:Y:S01]  /*0cc0*/  SHF.R.U64 R45, R2, 0x10, R3.reuse ;  /* 0x00000010022d7819 */ /* 0x100fe20000001203 */
[----:B------:R-:W-:Y:S01]  /*0cd0*/  HADD2.F32 R49, -RZ, R2.H0_H0 ;  /* 0x20000002ff317230 */ /* 0x000fe20000004100 */
[----:B------:R-:W-:Y:S01]  /*0ce0*/  SHF.R.U32.HI R43, RZ, 0x10, R3 ;  /* 0x00000010ff2b7819 */ /* 0x000fe20000011603 */
[----:B------:R-:W-:Y:S01]  /*0cf0*/  HADD2.F32 R5, -RZ, R3.H0_H0 ;  /* 0x20000003ff057230 */ /* 0x000fe20000004100 */
[----:B------:R-:W-:Y:S01]  /*0d00*/  SHF.L.U32 R33, R63, 0x7, RZ ;  /* 0x000000073f217819 */ /* 0x000fe200000006ff */
[----:B------:R-:W-:Y:S01]  /*0d10*/  HADD2.F32 R45, -RZ, R45.H0_H0 ;  /* 0x2000002dff2d7230 */ /* 0x000fe20000004100 */
[----:B------:R-:W-:Y:S01]  /*0d20*/  MOV R2, R78 ;  /* 0x0000004e00027202 */ /* 0x000fe20000000f00 */
[----:B------:R-:W1:Y:S01]  /*0d30*/  LDC.64 R24, c[0x0][0x448] ;  /* 0x00011200ff187b82 */ /* 0x000e620000000a00 */
[----:B------:R-:W-:Y:S01]  /*0d40*/  HADD2.F32 R43, -RZ, R43.H0_H0 ;  /* 0x2000002bff2b7230 */ /* 0x000fe20000004100 */
[----:B------:R-:W-:Y:S01]  /*0d50*/  MOV R3, R75 ;  /* 0x0000004b00037202 */ /* 0x000fe20000000f00 */
[--C-:B------:R-:W-:Y:S01]  /*0d60*/  FADD.FTZ R49, R49, R88.reuse ;  /* 0x0000005831317221 */ /* 0x100fe20000010000 */
[C---:B------:R-:W-:Y:S01]  /*0d70*/  ISETP.NE.AND P0, PT, R74.reuse, 0x1, PT ;  /* 0x000000014a00780c */ /* 0x040fe20003f05270 */
[--C-:B------:R-:W-:Y:S01]  /*0d80*/  FADD.FTZ R48, R5, R88.reuse ;  /* 0x0000005805307221 */ /* 0x100fe20000010000 */
[----:B------:R-:W-:Y:S01]  /*0d90*/  SHF.L.U32 R47, R63, 0x8, RZ ;  /* 0x000000083f2f7819 */ /* 0x000fe200000006ff */
[--C-:B------:R-:W-:Y:S01]  /*0da0*/  FADD.FTZ R45, R45, R88.reuse ;  /* 0x000000582d2d7221 */ /* 0x100fe20000010000 */
[----:B------:R-:W2:Y:S01]  /*0db0*/  LDC.64 R68, c[0x0][0x3e0] ;  /* 0x0000f800ff447b82 */ /* 0x000ea20000000a00 */
[----:B------:R-:W-:Y:S01]  /*0dc0*/  SHF.L.U32 R46, R74, 0x8, RZ ;  /* 0x000000084a2e7819 */ /* 0x000fe200000006ff */
[----:B------:R-:W-:Y:S01]  /*0dd0*/  FADD.FTZ R43, R43, R88 ;  /* 0x000000582b2b7221 */ /* 0x000fe20000010000 */
[C---:B------:R-:W-:Y:S01]  /*0de0*/  IADD3 R32, P2, PT, R33.reuse, R8, RZ ;  /* 0x0000000821207210 */ /* 0x040fe20007f5e0ff */
[----:B------:R-:W-:Y:S01]  /*0df0*/  IMAD.WIDE.U32 R34, R14, 0x8, R2 ;  /* 0x000000080e227825 */ /* 0x000fe200078e0002 */
[----:B------:R-:W-:-:S03]  /*0e00*/  IADD3 R94, PT, PT, R33, R14, RZ ;  /* 0x0000000e215e7210 */ /* 0x000fc60007ffe0ff */
[----:B------:R-:W-:Y:S01]  /*0e10*/  FMUL.FTZ R44, R49, R66 ;  /* 0x00000042312c7220 */ /* 0x000fe20000410000 */
[----:B------:R-:W-:Y:S01]  /*0e20*/  ISETP.NE.AND P1, PT, R14, RZ, PT ;  /* 0x000000ff0e00720c */ /* 0x000fe20003f25270 */
[----:B------:R-:W3:Y:S01]  /*0e30*/  LDC.64 R26, c[0x0][0x3c0] ;  /* 0x0000f000ff1a7b82 */ /* 0x000ee20000000a00 */
[----:B------:R-:W-:Y:S01]  /*0e40*/  IADD3 R50, PT, PT, R74, -0x2, RZ ;  /* 0xfffffffe4a327810 */ /* 0x000fe20007ffe0ff */
[----:B------:R-:W-:Y:S01]  /*0e50*/  FMUL.FTZ R42, R48, R65 ;  /* 0x00000041302a7220 */ /* 0x000fe20000410000 */
[----:B------:R-:W-:Y:S01]  /*0e60*/  MOV R62, RZ ;  /* 0x000000ff003e7202 */ /* 0x000fe20000000f00 */
[----:B------:R-:W-:Y:S01]  /*0e70*/  FMUL.FTZ R41, R45, R60 ;  /* 0x0000003c2d297220 */ /* 0x000fe20000410000 */
[----:B------:R-:W-:Y:S01]  /*0e80*/  ISETP.EQ.AND P0, PT, R14, RZ, P0 ;  /* 0x000000ff0e00720c */ /* 0x000fe20000702270 */
[----:B------:R-:W-:Y:S01]  /*0e90*/  FMUL.FTZ R40, R43, R56 ;  /* 0x000000382b287220 */ /* 0x000fe20000410000 */
[----:B------:R-:W-:Y:S01]  /*0ea0*/  LOP3.LUT R47, R47, 0x100, RZ, 0xc0, !PT ;  /* 0x000001002f2f7812 */ /* 0x000fe200078ec0ff */
[----:B------:R-:W4:Y:S01]  /*0eb0*/  LDC.64 R28, c[0x0][0x3a8] ;  /* 0x0000ea00ff1c7b82 */ /* 0x000f220000000a00 */
[----:B------:R-:W-:Y:S01]  /*0ec0*/  LOP3.LUT R46, R46, 0x100, RZ, 0xc0, !PT ;  /* 0x000001002e2e7812 */ /* 0x000fe200078ec0ff */
[----:B------:R-:W0:Y:S01]  /*0ed0*/  LDCU UR10, c[0x0][0x394] ;  /* 0x00007280ff0a77ac */ /* 0x000e220008000800 */
[----:B------:R-:W-:Y:S01]  /*0ee0*/  IADD3.X R33, PT, PT, RZ, R71, RZ, P2, !PT ;  /* 0x00000047ff217210 */ /* 0x000fe200017fe4ff */
[----:B------:R-:W0:Y:S04]  /*0ef0*/  LDCU UR11, c[0x0][0x38c] ;  /* 0x00007180ff0b77ac */ /* 0x000e280008000800 */
[----:B------:R-:W0:Y:S01]  /*0f00*/  LDC.64 R30, c[0x0][0x4f0] ;  /* 0x00013c00ff1e7b82 */ /* 0x000e220000000a00 */
[----:B------:R-:W0:Y:S01]  /*0f10*/  LDCU UR7, c[0x0][0x388] ;  /* 0x00007100ff0777ac */ /* 0x000e220008000800 */
[----:B------:R-:W0:Y:S01]  /*0f20*/  LDCU.64 UR8, c[0x0][0x540] ;  /* 0x0000a800ff0877ac */ /* 0x000e220008000a00 */
[----:B------:R-:W-:-:S05]  /*0f30*/  UMOV UR4, URZ ;  /* 0x000000ff00047c82 */ /* 0x000fca0008000000 */
.L_x_10085:
[----:B0-2---:R-:W-:-:S04]  /*0f40*/  IMAD.WIDE.U32 R4, R68, UR4, RZ ;  /* 0x0000000444047c25 */ /* 0x005fc8000f8e00ff */
[----:B------:R-:W-:Y:S01]  /*0f50*/  IMAD R3, R69, UR4, R5 ;  /* 0x0000000445037c24 */ /* 0x000fe2000f8e0205 */
[C---:B------:R-:W-:Y:S02]  /*0f60*/  LEA R2, P2, R4.reuse, R34, 0x1 ;  /* 0x0000002204027211 */ /* 0x040fe400078408ff */
[----:B------:R-:W-:Y:S02]  /*0f70*/  MOV R5, R85 ;  /* 0x0000005500057202 */ /* 0x000fe40000000f00 */
[----:B------:R-:W-:Y:S02]  /*0f80*/  LEA.HI.X R3, R4, R35, R3, 0x1, P2 ;  /* 0x0000002304037211 */ /* 0x000fe400010f0c03 */
[----:B------:R-:W-:-:S04]  /*0f90*/  MOV R4, R12 ;  /* 0x0000000c00047202 */ /* 0x000fc80000000f00 */
[----:B------:R-:W2:Y:S01]  /*0fa0*/  LDG.E.64 R2, desc[UR16][R2.64] ;  /* 0x0000001002027981 */ /* 0x000ea2000c1e1b00 */
[----:B----4-:R-:W-:-:S04]  /*0fb0*/  IMAD.WIDE.U32 R4, R28, UR4, R4 ;  /* 0x000000041c047c25 */ /* 0x010fc8000f8e0004 */
[----:B------:R-:W-:Y:S01]  /*0fc0*/  IMAD R5, R29, UR4, R5 ;  /* 0x000000041d057c24 */ /* 0x000fe2000f8e0205 */
[----:B0-----:R-:W-:-:S04]  /*0fd0*/  LEA R6, P2, R4, R22, 0x2 ;  /* 0x0000001604067211 */ /* 0x001fc800078410ff */
[----:B------:R-:W-:-:S05]  /*0fe0*/  LEA.HI.X R7, R4, R23, R5, 0x2, P2 ;  /* 0x0000001704077211 */ /* 0x000fca00010f1405 */
[----:B------:R0:W4:Y:S01]  /*0ff0*/  LDG.E R90, desc[UR16][R6.64] ;  /* 0x00000010065a7981 */ /* 0x000122000c1e1900 */
[----:B------:R-:W-:Y:S02]  /*1000*/  MOV R4, R10 ;  /* 0x0000000a00047202 */ /* 0x000fe40000000f00 */
[----:B------:R-:W-:-:S03]  /*1010*/  MOV R5, R83 ;  /* 0x0000005300057202 */ /* 0x000fc60000000f00 */
[----:B---3--:R-:W-:-:S04]  /*1020*/  IMAD.WIDE.U32 R4, R26, UR4, R4 ;  /* 0x000000041a047c25 */ /* 0x008fc8000f8e0004 */
[----:B------:R-:W-:Y:S01]  /*1030*/  IMAD R5, R27, UR4, R5 ;  /* 0x000000041b057c24 */ /* 0x000fe2000f8e0205 */
[----:B-1----:R-:W-:-:S04]  /*1040*/  LEA R36, P2, R4, R24, 0x2 ;  /* 0x0000001804247211 */ /* 0x002fc800078410ff */
[----:B------:R-:W-:-:S05]  /*1050*/  LEA.HI.X R37, R4, R25, R5, 0x2, P2 ;  /* 0x0000001904257211 */ /* 0x000fca00010f1405 */
[----:B------:R1:W3:Y:S01]  /*1060*/  LDG.E R39, desc[UR16][R36.64] ;  /* 0x0000001024277981 */ /* 0x0002e2000c1e1900 */
[----:B0-----:R-:W-:-:S04]  /*1070*/  IADD3 R6, PT, PT, R47, UR4, RZ ;  /* 0x000000042f067c10 */ /* 0x001fc8000fffe0ff */
[----:B------:R-:W-:Y:S02]  /*1080*/  SEL R6, R6, R73, !P1 ;  /* 0x0000004906067207 */ /* 0x000fe40004800000 */
[----:B------:R-:W-:Y:S02]  /*1090*/  ISETP.NE.AND P1, PT, R14, 0x1f, PT ;  /* 0x0000001f0e00780c */ /* 0x000fe40003f25270 */
[----:B------:R-:W-:Y:S01]  /*10a0*/  LEA R6, R6, UR5, 0x2 ;  /* 0x0000000506067c11 */ /* 0x000fe2000f8e10ff */
[----:B------:R-:W-:Y:S01]  /*10b0*/  BSSY.RECONVERGENT B0, `(.L_x_10072) ;  /* 0x0000024000007945 */ /* 0x000fe20003800200 */
[----:B--2---:R-:W-:Y:S01]  /*10c0*/  STS.64 [R67], R2 ;  /* 0x0000000243007388 */ /* 0x004fe20000000a00 */
[----:B------:R-:W-:-:S03]  /*10d0*/  NOP ;  /* 0x0000000000007918 */ /* 0x000fc60000000000 */
[----:B------:R-:W0:Y:S01]  /*10e0*/  LDS.64 R4, [R67] ;  /* 0x0000000043047984 */ /* 0x000e220000000a00 */
[----:B----4-:R-:W-:-:S04]  /*10f0*/  FMUL.FTZ R38, R90, 1.4426950216293334961 ;  /* 0x3fb8aa3b5a267820 */ /* 0x010fc80000410000 */
[-C--:B------:R-:W-:Y:S01]  /*1100*/  FMUL.FTZ R7, R49, R38.reuse ;  /* 0x0000002631077220 */ /* 0x080fe20000410000 */
[-C--:B------:R-:W-:Y:S01]  /*1110*/  FMUL.FTZ R92, R45, R38.reuse ;  /* 0x000000262d5c7220 */ /* 0x080fe20000410000 */
[-C--:B-1----:R-:W-:Y:S01]  /*1120*/  FMUL.FTZ R37, R48, R38.reuse ;  /* 0x0000002630257220 */ /* 0x082fe20000410000 */
[----:B------:R-:W-:-:S03]  /*1130*/  FMUL.FTZ R103, R43, R38 ;  /* 0x000000262b677220 */ /* 0x000fc60000410000 */
[----:B------:R-:W1:Y:S08]  /*1140*/  MUFU.EX2 R7, R7 ;  /* 0x0000000700077308 */ /* 0x000e700000000800 */
[----:B------:R-:W2:Y:S08]  /*1150*/  MUFU.EX2 R92, R92 ;  /* 0x0000005c005c7308 */ /* 0x000eb00000000800 */
[----:B------:R-:W4:Y:S08]  /*1160*/  MUFU.EX2 R37, R37 ;  /* 0x0000002500257308 */ /* 0x000f300000000800 */
[----:B------:R-:W2:Y:S01]  /*1170*/  MUFU.EX2 R103, R103 ;  /* 0x0000006700677308 */ /* 0x000ea20000000800 */
[----:B0-----:R-:W-:-:S02]  /*1180*/  HADD2.F32 R36, -RZ, R4.H0_H0 ;  /* 0x20000004ff247230 */ /* 0x001fc40000004100 */
[----:B------:R-:W-:Y:S02]  /*1190*/  HADD2.F32 R100, -RZ, R4.H1_H1 ;  /* 0x30000004ff647230 */ /* 0x000fe40000004100 */
[--C-:B------:R-:W-:Y:S02]  /*11a0*/  HADD2.F32 R99, -RZ, R5.reuse.H0_H0 ;  /* 0x20000005ff637230 */ /* 0x100fe40000004100 */
[----:B------:R-:W-:Y:S01]  /*11b0*/  HADD2.F32 R98, -RZ, R5.H1_H1 ;  /* 0x30000005ff627230 */ /* 0x000fe20000004100 */
[----:B-1----:R0:W-:Y:S01]  /*11c0*/  STS [R6+0x548], R7 ;  /* 0x0005480706007388 */ /* 0x0021e20000000800 */
        /* <DEDUP_REMOVED lines=17> */
.L_x_10073:
[----:B------:R0:W1:Y:S02]  /*12e0*/  LDS R105, [R96+0xd4c] ;  /* 0x000d4c0060697984 */ /* 0x0000640000000800 */
.L_x_10074:
[----:B------:R-:W-:Y:S05]  /*12f0*/  BSYNC.RECONVERGENT B0 ;  /* 0x0000000000007941 */ /* 0x000fea0003800200 */
.L_x_10072:
[----:B------:R-:W4:Y:S01]  /*1300*/  @P0 LDC R3, c[0x0][0x38c] ;  /* 0x0000e300ff030b82 */ /* 0x000f220000000800 */
[----:B------:R-:W-:Y:S01]  /*1310*/  MOV R6, RZ ;  /* 0x000000ff00067202 */ /* 0x000fe20000000f00 */
[----:B----4-:R-:W-:-:S04]  /*1320*/  @P0 IMAD R3, R50, R3, UR4 ;  /* 0x0000000432030e24 */ /* 0x010fc8000f8e0203 */
[----:B--2---:R-:W-:-:S05]  /*1330*/  @P0 IMAD.WIDE R2, R3, 0x8, R20 ;  /* 0x0000000803020825 */ /* 0x004fca00078e0214 */
[----:B------:R2:W4:Y:S01]  /*1340*/  @P0 LDG.E R6, desc[UR16][R2.64+0x4] ;  /* 0x0000041002060981 */ /* 0x000522000c1e1900 */
[----:B------:R-:W-:Y:S01]  /*1350*/  FFMA.FTZ R4, R44, R92, R41 ;  /* 0x0000005c2c047223 */ /* 0x000fe20000010029 */
[----:B------:R-:W-:Y:S01]  /*1360*/  FFMA.FTZ R106, R103, R38, R104 ;  /* 0x00000026676a7223 */ /* 0x000fe20000010068 */
[----:B------:R-:W-:Y:S01]  /*1370*/  ISETP.NE.AND P2, PT, R97, 0x1f, PT ;  /* 0x0000001f6100780c */ /* 0x000fe20003f45270 */
[----:B------:R-:W5:Y:S01]  /*1380*/  S2UR UR6, SR_CgaCtaId ;  /* 0x00000000000679c3 */ /* 0x000f620000008800 */
[----:B------:R-:W-:Y:S01]  /*1390*/  FFMA.FTZ R5, R37, R4, R42 ;  /* 0x0000000425057223 */ /* 0x000fe2000001002a */
[----:B-1-3--:R-:W-:Y:S01]  /*13a0*/  FMUL.FTZ R4, R103, R105 ;  /* 0x0000006967047220 */ /* 0x00afe20000410000 */
[----:B------:R-:W-:Y:S01]  /*13b0*/  FFMA.FTZ R108, R37, R106, R102 ;  /* 0x0000006a256c7223 */ /* 0x000fe20000010066 */
[----:B------:R-:W-:Y:S01]  /*13c0*/  ISETP.GE.AND P1, PT, R70, 0x1, PT ;  /* 0x000000014600780c */ /* 0x000fe20003f26270 */
[----:B------:R-:W-:Y:S01]  /*13d0*/  FFMA.FTZ R5, R103, R5, R40 ;  /* 0x0000000567057223 */ /* 0x000fe20000010028 */
[----:B------:R-:W-:Y:S01]  /*13e0*/  FMUL.FTZ R107, R37, R4 ;  /* 0x00000004256b7220 */ /* 0x000fe20000410000 */
[----:B--2---:R-:W-:Y:S01]  /*13f0*/  FMUL.FTZ R2, R7, R92 ;  /* 0x0000005c07027220 */ /* 0x004fe20000410000 */
[C---:B------:R-:W-:Y:S01]  /*1400*/  FFMA.FTZ R108, R92.reuse, R108, R101 ;  /* 0x0000006c5c6c7223 */ /* 0x040fe20000010065 */
[----:B------:R-:W-:Y:S01]  /*1410*/  UMOV UR5, 0x400 ;  /* 0x0000040000057882 */ /* 0x000fe20000000000 */
[----:B------:R-:W1:Y:S01]  /*1420*/  SHFL.UP PT, R4, R5, 0x1, RZ ;  /* 0x0420000005047989 */ /* 0x000e6200000e00ff */
[----:B------:R-:W-:Y:S01]  /*1430*/  FMUL.FTZ R106, R92, R107 ;  /* 0x0000006b5c6a7220 */ /* 0x000fe20000410000 */
[----:B------:R-:W-:Y:S01]  /*1440*/  FMUL.FTZ R2, R37, R2 ;  /* 0x0000000225027220 */ /* 0x000fe20000410000 */
[----:B------:R-:W-:Y:S01]  /*1450*/  MOV R107, R108 ;  /* 0x0000006c006b7202 */ /* 0x000fe20000000f00 */
[----:B------:R-:W2:Y:S01]  /*1460*/  SHFL.DOWN PT, R110, R108, 0x1, 0x1f ;  /* 0x08201f006c6e7f89 */ /* 0x000ea200000e0000 */
[----:B------:R-:W-:Y:S01]  /*1470*/  ISETP.NE.AND P3, PT, R14, 0x1f, PT ;  /* 0x0000001f0e00780c */ /* 0x000fe20003f65270 */
[----:B------:R-:W-:Y:S01]  /*1480*/  FMUL.FTZ R2, R103, R2 ;  /* 0x0000000267027220 */ /* 0x000fe20000410000 */
[----:B------:R-:W-:Y:S01]  /*1490*/  BSSY.RECONVERGENT B0, `(.L_x_10075) ;  /* 0x000007e000007945 */ /* 0x000fe20003800200 */
[----:B------:R-:W3:Y:S04]  /*14a0*/  SHFL.DOWN PT, R109, R106, 0x1, 0x1f ;  /* 0x08201f006a6d7f89 */ /* 0x000ee800000e0000 */
[----:B------:R-:W0:Y:S01]  /*14b0*/  SHFL.UP PT, R3, R2, 0x1, RZ ;  /* 0x0420000002037989 */ /* 0x000e2200000e00ff */
[----:B-----5:R-:W-:-:S04]  /*14c0*/  ULEA UR5, UR6, UR5, 0x18 ;  /* 0x0000000506057291 */ /* 0x020fc8000f8ec0ff */
[----:B------:R-:W-:Y:S01]  /*14d0*/  ULEA UR6, UR4, UR5, 0x3 ;  /* 0x0000000504067291 */ /* 0x000fe2000f8e18ff */
[----:B-1----:R-:W-:Y:S01]  /*14e0*/  FFMA.FTZ R4, R2, R4, R5 ;  /* 0x0000000402047223 */ /* 0x002fe20000010005 */
[----:B--2---:R-:W-:-:S04]  /*14f0*/  @P2 FFMA.FTZ R107, R106, R110, R107 ;  /* 0x0000006e6a6b2223 */ /* 0x004fc8000001006b */
[----:B------:R-:W-:Y:S01]  /*1500*/  FSEL R5, R5, R4, !P1 ;  /* 0x0000000405057208 */ /* 0x000fe20004800000 */
[----:B---3--:R-:W-:Y:S01]  /*1510*/  @P2 FMUL.FTZ R109, R109, R106 ;  /* 0x0000006a6d6d2220 */ /* 0x008fe20000410000 */
[----:B------:R-:W1:Y:S01]  /*1520*/  SHFL.DOWN PT, R110, R107, 0x2, 0x1f ;  /* 0x08401f006b6e7f89 */ /* 0x000e6200000e0000 */
[----:B0-----:R-:W-:-:S03]  /*1530*/  @P1 FMUL.FTZ R2, R2, R3 ;  /* 0x0000000302021220 */ /* 0x001fc60000410000 */
[----:B------:R-:W0:Y:S01]  /*1540*/  SHFL.UP PT, R4, R5, 0x2, RZ ;  /* 0x0440000005047989 */ /* 0x000e2200000e00ff */
[----:B------:R-:W-:Y:S02]  /*1550*/  @P2 MOV R106, R109 ;  /* 0x0000006d006a2202 */ /* 0x000fe40000000f00 */
[----:B------:R-:W-:Y:S01]  /*1560*/  ISETP.GT.U32.AND P2, PT, R97, 0x1d, PT ;  /* 0x0000001d6100780c */ /* 0x000fe20003f44070 */
[----:B------:R-:W2:Y:S01]  /*1570*/  SHFL.UP PT, R3, R2, 0x2, RZ ;  /* 0x0440000002037989 */ /* 0x000ea200000e00ff */
[----:B------:R-:W-:-:S03]  /*1580*/  ISETP.GE.AND P1, PT, R70, 0x2, PT ;  /* 0x000000024600780c */ /* 0x000fc60003f26270 */
[----:B------:R-:W3:Y:S08]  /*1590*/  SHFL.DOWN PT, R111, R106, 0x2, 0x1f ;  /* 0x08401f006a6f7f89 */ /* 0x000ef000000e0000 */
[----:B-1----:R-:W-:Y:S01]  /*15a0*/  @!P2 FFMA.FTZ R107, R106, R110, R107 ;  /* 0x0000006e6a6ba223 */ /* 0x002fe2000001006b */
[----:B0-----:R-:W-:-:S04]  /*15b0*/  FFMA.FTZ R4, R2, R4, R5 ;  /* 0x0000000402047223 */ /* 0x001fc80000010005 */
[----:B------:R-:W0:Y:S01]  /*15c0*/  SHFL.DOWN PT, R110, R107, 0x4, 0x1f ;  /* 0x08801f006b6e7f89 */ /* 0x000e2200000e0000 */
[----:B--2---:R-:W-:Y:S01]  /*15d0*/  @P1 FMUL.FTZ R2, R2, R3 ;  /* 0x0000000302021220 */ /* 0x004fe20000410000 */
[----:B------:R-:W-:Y:S02]  /*15e0*/  FSEL R109, R5, R4, !P1 ;  /* 0x00000004056d7208 */ /* 0x000fe40004800000 */
[----:B------:R-:W-:Y:S01]  /*15f0*/  ISETP.GE.AND P1, PT, R70, 0x4, PT ;  /* 0x000000044600780c */ /* 0x000fe20003f26270 */
[----:B---3--:R-:W-:Y:S01]  /*1600*/  @!P2 FMUL.FTZ R108, R106, R111 ;  /* 0x0000006f6a6ca220 */ /* 0x008fe20000410000 */
[----:B------:R-:W-:Y:S04]  /*1610*/  SHFL.UP PT, R3, R2, 0x4, RZ ;  /* 0x0480000002037989 */ /* 0x000fe800000e00ff */
[----:B------:R-:W1:Y:S01]  /*1620*/  SHFL.UP PT, R4, R109, 0x4, RZ ;  /* 0x048000006d047989 */ /* 0x000e6200000e00ff */
[----:B------:R-:W-:-:S02]  /*1630*/  @!P2 MOV R106, R108 ;  /* 0x0000006c006aa202 */ /* 0x000fc40000000f00 */
[----:B------:R-:W-:-:S03]  /*1640*/  ISETP.GT.U32.AND P2, PT, R97, 0x1b, PT ;  /* 0x0000001b6100780c */ /* 0x000fc60003f44070 */
[----:B------:R-:W2:Y:S10]  /*1650*/  SHFL.DOWN PT, R111, R106, 0x4, 0x1f ;  /* 0x08801f006a6f7f89 */ /* 0x000eb400000e0000 */
[----:B0-----:R-:W-:Y:S01]  /*1660*/  @!P2 FFMA.FTZ R107, R106, R110, R107 ;  /* 0x0000006e6a6ba223 */ /* 0x001fe2000001006b */
[C---:B-1----:R-:W-:Y:S01]  /*1670*/  FFMA.FTZ R4, R2.reuse, R4, R109 ;  /* 0x0000000402047223 */ /* 0x042fe2000001006d */
[----:B------:R-:W-:-:S04]  /*1680*/  @P1 FMUL.FTZ R2, R2, R3 ;  /* 0x0000000302021220 */ /* 0x000fc80000410000 */
[----:B------:R-:W-:Y:S01]  /*1690*/  FSEL R5, R109, R4, !P1 ;  /* 0x000000046d057208 */ /* 0x000fe20004800000 */
[----:B--2---:R-:W-:Y:S01]  /*16a0*/  @!P2 FMUL.FTZ R108, R106, R111 ;  /* 0x0000006f6a6ca220 */ /* 0x004fe20000410000 */
[----:B------:R-:W-:Y:S01]  /*16b0*/  SHFL.UP PT, R3, R2, 0x8, RZ ;  /* 0x0500000002037989 */ /* 0x000fe200000e00ff */
[----:B------:R-:W-:-:S03]  /*16c0*/  ISETP.GE.AND P1, PT, R70, 0x8, PT ;  /* 0x000000084600780c */ /* 0x000fc60003f26270 */
[----:B------:R-:W0:Y:S01]  /*16d0*/  SHFL.UP PT, R4, R5, 0x8, RZ ;  /* 0x0500000005047989 */ /* 0x000e2200000e00ff */
[----:B------:R-:W-:Y:S02]  /*16e0*/  @!P2 MOV R106, R108 ;  /* 0x0000006c006aa202 */ /* 0x000fe40000000f00 */
[----:B------:R-:W-:Y:S01]  /*16f0*/  ISETP.GT.U32.AND P2, PT, R97, 0x17, PT ;  /* 0x000000176100780c */ /* 0x000fe20003f44070 */
[----:B------:R-:W1:Y:S04]  /*1700*/  SHFL.DOWN PT, R108, R107, 0x8, 0x1f ;  /* 0x09001f006b6c7f89 */ /* 0x000e6800000e0000 */
[----:B------:R-:W2:Y:S01]  /*1710*/  SHFL.DOWN PT, R111, R106, 0x8, 0x1f ;  /* 0x09001f006a6f7f89 */ /* 0x000ea200000e0000 */
[C---:B0-----:R-:W-:Y:S01]  /*1720*/  FFMA.FTZ R4, R2.reuse, R4, R5 ;  /* 0x0000000402047223 */ /* 0x041fe20000010005 */
[----:B------:R-:W-:-:S06]  /*1730*/  @P1 FMUL.FTZ R2, R2, R3 ;  /* 0x0000000302021220 */ /* 0x000fcc0000410000 */
[----:B-1----:R-:W-:Y:S01]  /*1740*/  @!P2 FFMA.FTZ R107, R106, R108, R107 ;  /* 0x0000006c6a6ba223 */ /* 0x002fe2000001006b */
[----:B------:R-:W-:Y:S01]  /*1750*/  FSEL R109, R5, R4, !P1 ;  /* 0x00000004056d7208 */ /* 0x000fe20004800000 */
[----:B------:R-:W-:Y:S01]  /*1760*/  SHFL.UP PT, R3, R2, 0x10, RZ ;  /* 0x0600000002037989 */ /* 0x000fe200000e00ff */
[----:B------:R-:W-:Y:S01]  /*1770*/  ISETP.GE.AND P1, PT, R74, UR10, PT ;  /* 0x0000000a4a007c0c */ /* 0x000fe2000bf26270 */
[----:B--2---:R-:W-:Y:S01]  /*1780*/  @!P2 FMUL.FTZ R4, R106, R111 ;  /* 0x0000006f6a04a220 */ /* 0x004fe20000410000 */
[----:B------:R-:W-:Y:S01]  /*1790*/  MOV R5, RZ ;  /* 0x000000ff00057202 */ /* 0x000fe20000000f00 */
[----:B------:R-:W0:Y:S01]  /*17a0*/  SHFL.UP PT, R108, R109, 0x10, RZ ;  /* 0x060000006d6c7989 */ /* 0x000e2200000e00ff */
[----:B------:R-:W-:Y:S02]  /*17b0*/  ISETP.NE.OR P1, PT, R14, RZ, P1 ;  /* 0x000000ff0e00720c */ /* 0x000fe40000f25670 */
[----:B------:R-:W-:Y:S01]  /*17c0*/  @!P2 MOV R106, R4 ;  /* 0x00000004006aa202 */ /* 0x000fe20000000f00 */
[----:B------:R-:W-:Y:S01]  /*17d0*/  HFMA2 R4, -RZ, RZ, 1.875, 0 ;  /* 0x3f800000ff047431 */ /* 0x000fe200000001ff */
[----:B------:R-:W-:Y:S01]  /*17e0*/  ISETP.GE.AND P2, PT, R70, 0x10, PT ;  /* 0x000000104600780c */ /* 0x000fe20003f46270 */
[----:B------:R-:W1:Y:S04]  /*17f0*/  SHFL.DOWN PT, R110, R107, 0x10, 0x1f ;  /* 0x0a001f006b6e7f89 */ /* 0x000e6800000e0000 */
[----:B------:R-:W2:Y:S04]  /*1800*/  SHFL.DOWN PT, R113, R106, 0x10, 0x1f ;  /* 0x0a001f006a717f89 */ /* 0x000ea800000e0000 */
[----:B------:R-:W3:Y:S01]  /*1810*/  @!P1 LDS.64 R4, [UR6+0xdc8] ;  /* 0x000dc806ff049984 */ /* 0x000ee20008000a00 */
[----:B------:R-:W-:Y:S01]  /*1820*/  ISETP.GT.U32.AND P1, PT, R97, 0xf, PT ;  /* 0x0000000f6100780c */ /* 0x000fe20003f24070 */
[----:B0-----:R-:W-:-:S02]  /*1830*/  FFMA.FTZ R108, R2, R108, R109 ;  /* 0x0000006c026c7223 */ /* 0x001fc4000001006d */
[----:B------:R-:W-:-:S03]  /*1840*/  @P2 FMUL.FTZ R2, R2, R3 ;  /* 0x0000000302022220 */ /* 0x000fc60000410000 */
[----:B------:R-:W-:-:S07]  /*1850*/  FSEL R108, R109, R108, !P2 ;  /* 0x0000006c6d6c7208 */ /* 0x000fce0005000000 */
[----:B-1----:R-:W-:Y:S01]  /*1860*/  @!P1 FFMA.FTZ R107, R106, R110, R107 ;  /* 0x0000006e6a6b9223 */ /* 0x002fe2000001006b */
[----:B------:R-:W-:Y:S01]  /*1870*/  SHFL.UP PT, R2, R2, 0x1, RZ ;  /* 0x0420000002027989 */ /* 0x000fe200000e00ff */
[----:B------:R-:W-:Y:S01]  /*1880*/  ISETP.NE.AND P2, PT, R14, RZ, PT ;  /* 0x000000ff0e00720c */ /* 0x000fe20003f45270 */
[----:B--2---:R-:W-:Y:S02]  /*1890*/  @!P1 FMUL.FTZ R109, R106, R113 ;  /* 0x000000716a6d9220 */ /* 0x004fe40000410000 */
[----:B------:R-:W-:Y:S03]  /*18a0*/  SHFL.UP PT, R3, R108, 0x1, RZ ;  /* 0x042000006c037989 */ /* 0x000fe600000e00ff */
[----:B------:R-:W-:Y:S01]  /*18b0*/  @!P1 MOV R106, R109 ;  /* 0x0000006d006a9202 */ /* 0x000fe20000000f00 */
[----:B------:R-:W-:Y:S01]  /*18c0*/  SHFL.IDX PT, R112, R107, RZ, 0x1f ;  /* 0x00001fff6b707589 */ /* 0x000fe200000e0000 */
[----:B------:R-:W-:-:S03]  /*18d0*/  ISETP.NE.AND P1, PT, R14, RZ, PT ;  /* 0x000000ff0e00720c */ /* 0x000fc60003f25270 */
[----:B------:R-:W-:Y:S04]  /*18e0*/  SHFL.IDX PT, R109, R106, RZ, 0x1f ;  /* 0x00001fff6a6d7589 */ /* 0x000fe800000e0000 */
[----:B------:R-:W-:Y:S04]  /*18f0*/  SHFL.DOWN PT, R114, R107, 0x1, 0x1f ;  /* 0x08201f006b727f89 */ /* 0x000fe800000e0000 */
[----:B------:R-:W-:Y:S04]  /*1900*/  SHFL.DOWN PT, R113, R106, 0x1, 0x1f ;  /* 0x08201f006a717f89 */ /* 0x000fe800000e0000 */
[----:B---3--:R-:W0:Y:S02]  /*1910*/  SHFL.IDX PT, R115, R5, RZ, 0x1f ;  /* 0x00001fff05737589 */ /* 0x008e2400000e0000 */
[----:B0-----:R-:W-:-:S04]  /*1920*/  @P3 FFMA.FTZ R115, R113, R115, R114 ;  /* 0x0000007371733223 */ /* 0x001fc80000010072 */
[----:B------:R-:W-:Y:S01]  /*1930*/  FFMA.FTZ R105, R115, R105, R38 ;  /* 0x0000006973697223 */ /* 0x000fe20000010026 */
[----:B----4-:R-:W0:Y:S02]  /*1940*/  SHFL.IDX PT, R111, R6, RZ, 0x1f ;  /* 0x00001fff066f7589 */ /* 0x010e2400000e0000 */
[----:B0-----:R-:W-:Y:S01]  /*1950*/  @P1 FFMA.FTZ R111, R2, R111, R3 ;  /* 0x0000006f026f1223 */ /* 0x001fe20000010003 */
[C---:B------:R-:W-:Y:S01]  /*1960*/  FFMA.FTZ R3, R109.reuse, R5, R112 ;  /* 0x000000056d037223 */ /* 0x040fe20000010070 */
[----:B------:R-:W-:Y:S02]  /*1970*/  FMUL.FTZ R2, R109, R4 ;  /* 0x000000046d027220 */ /* 0x000fe40000410000 */
[----:B------:R-:W-:-:S03]  /*1980*/  FFMA.FTZ R111, R7, R111, R44 ;  /* 0x0000006f076f7223 */ /* 0x000fc6000001002c */
[----:B------:R0:W-:Y:S01]  /*1990*/  @!P2 STS.64 [UR6+0xdc8], R2 ;  /* 0x000dc802ff00a988 */ /* 0x0001e20008000a06 */
[-C--:B------:R-:W-:Y:S01]  /*19a0*/  FFMA.FTZ R110, R92, R111.reuse, R41 ;  /* 0x0000006f5c6e7223 */ /* 0x080fe20000010029 */
[-C--:B------:R-:W-:Y:S01]  /*19b0*/  FMUL.FTZ R5, R39, R111.reuse ;  /* 0x0000006f27057220 */ /* 0x080fe20000410000 */
[----:B------:R-:W-:Y:S01]  /*19c0*/  FMUL.FTZ R113, R36, R111 ;  /* 0x0000006f24717220 */ /* 0x000fe20000410000 */
[----:B------:R-:W-:Y:S01]  /*19d0*/  FADD.FTZ R111, -R44, R111 ;  /* 0x0000006f2c6f7221 */ /* 0x000fe20000010100 */
[-C--:B------:R-:W-:Y:S01]  /*19e0*/  FFMA.FTZ R108, R37, R110.reuse, R42 ;  /* 0x0000006e256c7223 */ /* 0x080fe2000001002a */
[-C--:B------:R-:W-:Y:S01]  /*19f0*/  FMUL.FTZ R6, R39, R110.reuse ;  /* 0x0000006e27067220 */ /* 0x080fe20000410000 */
[----:B------:R-:W-:Y:S01]  /*1a00*/  FMUL.FTZ R4, R0, R5 ;  /* 0x0000000500047220 */ /* 0x000fe20000410000 */
[----:B------:R-:W-:Y:S01]  /*1a10*/  FMUL.FTZ R100, R100, R110 ;  /* 0x0000006e64647220 */ /* 0x000fe20000410000 */
[-C--:B------:R-:W-:Y:S01]  /*1a20*/  FFMA.FTZ R109, R103, R108.reuse, R40 ;  /* 0x0000006c676d7223 */ /* 0x080fe20000010028 */
[----:B------:R-:W-:Y:S01]  /*1a30*/  FMUL.FTZ R7, R39, R108 ;  /* 0x0000006c27077220 */ /* 0x000fe20000410000 */
[----:B------:R-:W-:Y:S01]  /*1a40*/  FMUL.FTZ R5, R59, R6 ;  /* 0x000000063b057220 */ /* 0x000fe20000410000 */
[----:B------:R-:W-:Y:S01]  /*1a50*/  FFMA.FTZ R103, R103, R105, R104 ;  /* 0x0000006967677223 */ /* 0x000fe20000010068 */
[----:B------:R-:W-:Y:S01]  /*1a60*/  FMUL.FTZ R39, R39, R109 ;  /* 0x0000006d27277220 */ /* 0x000fe20000410000 */
[----:B------:R-:W-:Y:S01]  /*1a70*/  FMUL.FTZ R6, R64, R7 ;  /* 0x0000000740067220 */ /* 0x000fe20000410000 */
[----:B0-----:R-:W-:Y:S01]  /*1a80*/  IADD3 R2, PT, PT, -R94, UR7, RZ ;  /* 0x000000075e027c10 */ /* 0x001fe2000fffe1ff */
[----:B------:R-:W-:Y:S01]  /*1a90*/  FFMA.FTZ R3, R37, R103, R102 ;  /* 0x0000006725037223 */ /* 0x000fe20000010066 */
[----:B------:R-:W-:Y:S01]  /*1aa0*/  FMUL.FTZ R7, R54, R39 ;  /* 0x0000002736077220 */ /* 0x000fe20000410000 */
[----:B------:R-:W-:-:S04]  /*1ab0*/  IMAD.WIDE.U32 R38, R30, UR4, R32 ;  /* 0x000000041e267c25 */ /* 0x000fc8000f8e0020 */
[----:B------:R-:W-:Y:S01]  /*1ac0*/  FFMA.FTZ R104, R0, R113, RZ ;  /* 0x0000007100687223 */ /* 0x000fe200000100ff */
[-C--:B------:R-:W-:Y:S01]  /*1ad0*/  FFMA.FTZ R101, R92, R3.reuse, R101 ;  /* 0x000000035c657223 */ /* 0x080fe20000010065 */
[----:B------:R-:W-:Y:S01]  /*1ae0*/  FMUL.FTZ R99, R99, R108 ;  /* 0x0000006c63637220 */ /* 0x000fe20000410000 */
[----:B------:R0:W-:Y:S01]  /*1af0*/  STS.128 [R76+0x110], R4 ;  /* 0x000110044c007388 */ /* 0x0001e20000000c00 */
[----:B------:R-:W-:Y:S01]  /*1b00*/  IMAD R39, R31, UR4, R39 ;  /* 0x000000041f277c24 */ /* 0x000fe2000f8e0227 */
[----:B------:R-:W-:Y:S01]  /*1b10*/  LEA R36, P3, R38, UR8, 0x2 ;  /* 0x0000000826247c11 */ /* 0x000fe2000f8610ff */
[----:B------:R-:W-:Y:S01]  /*1b20*/  FADD.FTZ R110, -R41, R110 ;  /* 0x0000006e296e7221 */ /* 0x000fe20000010100 */
[----:B------:R-:W-:Y:S01]  /*1b30*/  BAR.SYNC.DEFER_BLOCKING 0x0 ;  /* 0x0000000000007b1d */ /* 0x000fe20000010000 */
[----:B------:R-:W-:Y:S01]  /*1b40*/  ISETP.GE.AND P4, PT, R2, 0x21, PT ;  /* 0x000000210200780c */ /* 0x000fe20003f86270 */
[----:B------:R-:W-:Y:S01]  /*1b50*/  FADD.FTZ R108, -R42, R108 ;  /* 0x0000006c2a6c7221 */ /* 0x000fe20000010100 */
[----:B------:R-:W-:Y:S01]  /*1b60*/  LEA.HI.X R37, R38, UR9, R39, 0x2, P3 ;  /* 0x0000000926257c11 */ /* 0x000fe200098f1427 */
[----:B------:R-:W-:Y:S01]  /*1b70*/  FMUL.FTZ R39, R45, R3 ;  /* 0x000000032d277220 */ /* 0x000fe20000410000 */
[----:B------:R-:W-:Y:S01]  /*1b80*/  ISETP.GE.AND P3, PT, R2, 0x1, PT ;  /* 0x000000010200780c */ /* 0x000fe20003f66270 */
[----:B------:R-:W-:Y:S01]  /*1b90*/  FMUL.FTZ R38, R48, R103 ;  /* 0x0000006730267220 */ /* 0x000fe20000410000 */
[----:B------:R-:W-:-:S02]  /*1ba0*/  ISETP.GE.AND P5, PT, R2, 0x41, PT ;  /* 0x000000410200780c */ /* 0x000fc40003fa6270 */
[----:B------:R-:W-:Y:S01]  /*1bb0*/  ISETP.GE.AND P6, PT, R2, 0x61, PT ;  /* 0x000000610200780c */ /* 0x000fe20003fc6270 */
[----:B------:R-:W-:Y:S01]  /*1bc0*/  FMUL.FTZ R2, R49, R101 ;  /* 0x0000006531027220 */ /* 0x000fe20000410000 */
[----:B0-----:R-:W-:Y:S01]  /*1bd0*/  FFMA.FTZ R5, R59, R100, R104 ;  /* 0x000000643b057223 */ /* 0x001fe20000010068 */
[----:B------:R-:W-:Y:S02]  /*1be0*/  FMUL.FTZ R6, R98, R109 ;  /* 0x0000006d62067220 */ /* 0x000fe40000410000 */
[----:B------:R-:W-:Y:S01]  /*1bf0*/  FFMA.FTZ R4, R2, R111, RZ ;  /* 0x0000006f02047223 */ /* 0x000fe200000100ff */
[----:B------:R-:W-:-:S04]  /*1c00*/  FFMA.FTZ R5, R64, R99, R5 ;  /* 0x0000006340057223 */ /* 0x000fc80000010005 */
[----:B------:R-:W-:Y:S01]  /*1c10*/  FFMA.FTZ R6, R54, R6, R5 ;  /* 0x0000000636067223 */ /* 0x000fe20000010005 */
[----:B------:R-:W-:Y:S01]  /*1c20*/  FFMA.FTZ R5, R39, R110, R4 ;  /* 0x0000006e27057223 */ /* 0x000fe20000010004 */
[----:B------:R0:W1:Y:S01]  /*1c30*/  LDS R107, [R72+0x80] ;  /* 0x00008000486b7984 */ /* 0x0000620000000800 */
[----:B------:R-:W-:Y:S05]  /*1c40*/  @!P3 BRA `(.L_x_10076) ;  /* 0x000000000008b947 */ /* 0x000fea0003800000 */
[----:B------:R-:W2:Y:S04]  /*1c50*/  LDS R7, [R72] ;  /* 0x0000000048077984 */ /* 0x000ea80000000800 */
[----:B--2---:R2:W-:Y:S02]  /*1c60*/  REDG.E.ADD.F32.FTZ.RN.STRONG.GPU desc[UR16][R36.64], R7 ;  /* 0x00000007240079a6 */ /* 0x0045e4000c12f310 */
.L_x_10076:
[----:B------:R-:W-:Y:S05]  /*1c70*/  BSYNC.RECONVERGENT B0 ;  /* 0x0000000000007941 */ /* 0x000fea0003800200 */
.L_x_10075:
[----:B------:R-:W-:Y:S04]  /*1c80*/  BSSY.RECONVERGENT B0, `(.L_x_10077) ;  /* 0x0000003000007945 */ /* 0x000fe80003800200 */
[----:B------:R-:W-:Y:S05]  /*1c90*/  @!P4 BRA `(.L_x_10078) ;  /* 0x000000000004c947 */ /* 0x000fea0003800000 */
[----:B-1----:R3:W-:Y:S02]  /*1ca0*/  REDG.E.ADD.F32.FTZ.RN.STRONG.GPU desc[UR16][R36.64+0x80], R107 ;  /* 0x0000806b240079a6 */ /* 0x0027e4000c12f310 */
.L_x_10078:
[----:B------:R-:W-:Y:S05]  /*1cb0*/  BSYNC.RECONVERGENT B0 ;  /* 0x0000000000007941 */ /* 0x000fea0003800200 */
.L_x_10077:
[----:B--2---:R2:W4:Y:S01]  /*1cc0*/  LDS R7, [R72+0x100] ;  /* 0x0001000048077984 */ /* 0x0045220000000800 */
[----:B------:R-:W-:Y:S01]  /*1cd0*/  BSSY.RECONVERGENT B0, `(.L_x_10079) ;  /* 0x0000006000007945 */ /* 0x000fe20003800200 */
[----:B------:R-:W-:Y:S01]  /*1ce0*/  FMUL.FTZ R4, R43, R105 ;  /* 0x000000692b047220 */ /* 0x000fe20000410000 */
[----:B------:R-:W-:Y:S01]  /*1cf0*/  FADD.FTZ R109, -R40, R109 ;  /* 0x0000006d286d7221 */ /* 0x000fe20000010100 */
[----:B------:R-:W-:Y:S01]  /*1d00*/  FFMA.FTZ R5, R38, R108, R5 ;  /* 0x0000006c26057223 */ /* 0x000fe20000010005 */
[----:B------:R-:W-:Y:S06]  /*1d10*/  @!P5 BRA `(.L_x_10080) ;  /* 0x000000000004d947 */ /* 0x000fec0003800000 */
[----:B----4-:R4:W-:Y:S02]  /*1d20*/  REDG.E.ADD.F32.FTZ.RN.STRONG.GPU desc[UR16][R36.64+0x100], R7 ;  /* 0x00010007240079a6 */ /* 0x0109e4000c12f310 */
.L_x_10080:
[----:B------:R-:W-:Y:S05]  /*1d30*/  BSYNC.RECONVERGENT B0 ;  /* 0x0000000000007941 */ /* 0x000fea0003800200 */
.L_x_10079:
[----:B----4-:R-:W-:Y:S01]  /*1d40*/  FFMA.FTZ R7, R4, R109, R5 ;  /* 0x0000006d04077223 */ /* 0x010fe20000010005 */
[----:B------:R-:W-:Y:S01]  /*1d50*/  BSSY.RECONVERGENT B0, `(.L_x_10081) ;  /* 0x0000004000007945 */ /* 0x000fe20003800200 */
[----:B------:R4:W0:Y:S03]  /*1d60*/  LDS R5, [R72+0x180] ;  /* 0x0001800048057984 */ /* 0x0008260000000800 */
[----:B------:R-:W-:Y:S05]  /*1d70*/  @!P6 BRA `(.L_x_10082) ;  /* 0x000000000004e947 */ /* 0x000fea0003800000 */
[----:B0-----:R0:W-:Y:S02]  /*1d80*/  REDG.E.ADD.F32.FTZ.RN.STRONG.GPU desc[UR16][R36.64+0x180], R5 ;  /* 0x00018005240079a6 */ /* 0x0011e4000c12f310 */
.L_x_10082:
[----:B------:R-:W-:Y:S05]  /*1d90*/  BSYNC.RECONVERGENT B0 ;  /* 0x0000000000007941 */ /* 0x000fea0003800200 */
.L_x_10081:
[----:B0--3--:R-:W0:Y:S01]  /*1da0*/  SHFL.DOWN PT, R36, R7, 0x1, 0x1f ;  /* 0x08201f0007247f89 */ /* 0x009e2200000e0000 */
[----:B------:R-:W-:Y:S01]  /*1db0*/  ISETP.GT.AND P3, PT, R70, 0x1e, PT ;  /* 0x0000001e4600780c */ /* 0x000fe20003f64270 */
[----:B------:R-:W-:Y:S01]  /*1dc0*/  FADD.FTZ R51, R4, R51 ;  /* 0x0000003304337221 */ /* 0x000fe20000010000 */
[----:B------:R-:W-:Y:S01]  /*1dd0*/  FADD.FTZ R52, R39, R52 ;  /* 0x0000003427347221 */ /* 0x000fe20000010000 */
[----:B------:R-:W3:Y:S01]  /*1de0*/  SHFL.DOWN PT, R5, R6, 0x1, 0x1f ;  /* 0x08201f0006057f89 */ /* 0x000ee200000e0000 */
[C---:B------:R-:W-:Y:S01]  /*1df0*/  FMUL.FTZ R37, R90.reuse, R3 ;  /* 0x000000035a257220 */ /* 0x040fe20000410000 */
[----:B------:R-:W-:Y:S01]  /*1e00*/  FMUL.FTZ R39, R90, R103 ;  /* 0x000000675a277220 */ /* 0x000fe20000410000 */
[----:B------:R-:W-:Y:S01]  /*1e10*/  FADD.FTZ R55, R2, R55 ;  /* 0x0000003702377221 */ /* 0x000fe20000010000 */
[----:B------:R-:W-:Y:S01]  /*1e20*/  BSSY.RECONVERGENT B0, `(.L_x_10083) ;  /* 0x0000034000007945 */ /* 0x000fe20003800200 */
        /* <DEDUP_REMOVED lines=28> */
[C---:B------:R-:W-:Y:S01]  /*1ff0*/  FMUL.FTZ R36, R90.reuse, R101 ;  /* 0x000000655a247220 */ /* 0x040fe20000410000 */
[----:B------:R-:W-:Y:S01]  /*2000*/  FMUL.FTZ R90, R90, R105 ;  /* 0x000000695a5a7220 */ /* 0x000fe20000410000 */
[----:B---3--:R-:W-:Y:S02]  /*2010*/  FADD.FTZ R5, R6, R5 ;  /* 0x0000000506057221 */ /* 0x008fe40000010000 */
        /* <DEDUP_REMOVED lines=20> */
.L_x_10084:
[----:B------:R-:W-:Y:S05]  /*2160*/  BSYNC.RECONVERGENT B0 ;  /* 0x0000000000007941 */ /* 0x000fea0003800200 */
.L_x_10083:
[----:B------:R-:W-:-:S04]  /*2170*/  UIADD3 UR4, UPT, UPT, UR4, 0x1, URZ ;  /* 0x0000000104047890 */ /* 0x000fc8000fffe0ff */
[----:B------:R-:W-:-:S09]  /*2180*/  UISETP.GE.AND UP0, UPT, UR4, UR11, UPT ;  /* 0x0000000b0400728c */ /* 0x000fd2000bf06270 */
[----:B------:R-:W-:Y:S05]  /*2190*/  BRA.U !UP0, `(.L_x_10085) ;  /* 0xffffffed08687547 */ /* 0x000fea000b83ffff */
.L_x_10071:
[----:B------:R-:W3:Y:S01]  /*21a0*/  F2F.F16.F32 R2, R52 ;  /* 0x0000003400027304 */ /* 0x000ee20000200800 */
[----:B------:R-:W-:Y:S01]  /*21b0*/  BAR.SYNC.DEFER_BLOCKING 0x0 ;  /* 0x0000000000007b1d */ /* 0x000fe20000010000 */
[----:B------:R-:W-:Y:S02]  /*21c0*/  SHF.L.U32 R22, R63, 0x7, RZ ;  /* 0x000000073f167819 */ /* 0x000fe400000006ff */
[----:B------:R-:W-:Y:S02]  /*21d0*/  IADD3 R78, P1, PT, R78, -0x100, RZ ;  /* 0xffffff004e4e7810 */ /* 0x000fe40007f3e0ff */
[----:B------:R-:W-:-:S03]  /*21e0*/  SHF.R.S32.HI R23, RZ, 0x1f, R22 ;  /* 0x0000001fff177819 */ /* 0x000fc60000011416 */
[----:B------:R-:W0:Y:S01]  /*21f0*/  LDC.64 R28, c[0x0][0x4f8] ;  /* 0x00013e00ff1c7b82 */ /* 0x000e220000000a00 */
[----:B------:R-:W-:Y:S01]  /*2200*/  F2F.F16.F32 R53, R53 ;  /* 0x0000003500357304 */ /* 0x000fe20000200800 */
[----:B------:R-:W5:Y:S01]  /*2210*/  LDCU.64 UR4, c[0x0][0x500] ;  /* 0x0000a000ff0477ac */ /* 0x000f620008000a00 */
[----:B------:R-:W-:Y:S02]  /*2220*/  IADD3 R80, P2, PT, R80, -0x100, RZ ;  /* 0xffffff0050507810 */ /* 0x000fe40007f5e0ff */
[----:B------:R-:W-:Y:S02]  /*2230*/  IADD3 R82, P3, PT, R82, -0x100, RZ ;  /* 0xffffff0052527810 */ /* 0x000fe40007f7e0ff */
[----:B------:R-:W-:Y:S01]  /*2240*/  IADD3 R84, P4, PT, R84, -0x100, RZ ;  /* 0xffffff0054547810 */ /* 0x000fe20007f9e0ff */
[----:B---3--:R-:W-:Y:S01]  /*2250*/  IMAD.WIDE.U32 R2, R2, 0x10000, RZ ;  /* 0x0001000002027825 */ /* 0x008fe200078e00ff */
[----:B------:R-:W3:Y:S01]  /*2260*/  F2F.F16.F32 R0, R51 ;  /* 0x0000003300007304 */ /* 0x000ee20000200800 */
[----:B------:R-:W1:Y:S01]  /*2270*/  LDC.64 R30, c[0x0][0x550] ;  /* 0x00015400ff1e7b82 */ /* 0x000e620000000a00 */
[----:B------:R-:W-:-:S02]  /*2280*/  IADD3.X R75, PT, PT, R75, -0x1, RZ, P1, !PT ;  /* 0xffffffff4b4b7810 */ /* 0x000fc40000ffe4ff */
[----:B------:R-:W-:Y:S02]  /*2290*/  IADD3.X R77, PT, PT, R77, -0x1, RZ, P2, !PT ;  /* 0xffffffff4d4d7810 */ /* 0x000fe400017fe4ff */
[----:B------:R-:W-:Y:S02]  /*22a0*/  IADD3.X R79, PT, PT, R79, -0x1, RZ, P3, !PT ;  /* 0xffffffff4f4f7810 */ /* 0x000fe40001ffe4ff */
[----:B------:R-:W2:Y:S01]  /*22b0*/  F2F.F16.F32 R55, R55 ;  /* 0x0000003700377304 */ /* 0x000ea20000200800 */
[----:B------:R-:W-:Y:S02]  /*22c0*/  IADD3.X R81, PT, PT, R81, -0x1, RZ, P4, !PT ;  /* 0xffffffff51517810 */ /* 0x000fe400027fe4ff */
[----:B---3--:R-:W-:Y:S01]  /*22d0*/  PRMT R7, R53, 0x5410, R0 ;  /* 0x0000541035077816 */ /* 0x008fe20000000000 */
[----:B0-----:R-:W-:-:S04]  /*22e0*/  IMAD.WIDE.U32 R4, R28, UR18, R22 ;  /* 0x000000121c047c25 */ /* 0x001fc8000f8e0016 */
[----:B------:R-:W0:Y:S01]  /*22f0*/  F2F.F16.F32 R0, R58 ;  /* 0x0000003a00007304 */ /* 0x000e220000200800 */
[----:B------:R-:W-:Y:S01]  /*2300*/  LOP3.LUT R7, R7, R3, RZ, 0xfc, !PT ;  /* 0x0000000307077212 */ /* 0x000fe200078efcff */
[----:B------:R-:W-:Y:S01]  /*2310*/  IMAD R5, R29, UR18, R5 ;  /* 0x000000121d057c24 */ /* 0x000fe2000f8e0205 */
[----:B--2---:R-:W-:-:S05]  /*2320*/  LOP3.LUT R6, R2, R55, RZ, 0xfc, !PT ;  /* 0x0000003702067212 */ /* 0x004fca00078efcff */
[----:B------:R-:W-:Y:S01]  /*2330*/  F2F.F16.F32 R25, R61 ;  /* 0x0000003d00197304 */ /* 0x000fe20000200800 */
[----:B------:R5:W-:Y:S01]  /*2340*/  STS.64 [R67], R6 ;  /* 0x0000000643007388 */ /* 0x000be20000000a00 */
[----:B------:R-:W-:-:S03]  /*2350*/  NOP ;  /* 0x0000000000007918 */ /* 0x000fc60000000000 */
[----:B------:R-:W2:Y:S03]  /*2360*/  LDS.64 R2, [R67] ;  /* 0x0000000043027984 */ /* 0x000ea60000000a00 */
[----:B------:R-:W3:Y:S01]  /*2370*/  F2F.F16.F32 R26, R62 ;  /* 0x0000003e001a7304 */ /* 0x000ee20000200800 */
[----:B-----5:R-:W-:-:S07]  /*2380*/  IMAD.WIDE.U32 R6, R95, UR4, R4 ;  /* 0x000000045f067c25 */ /* 0x020fce000f8e0004 */
[----:B------:R5:W4:Y:S01]  /*2390*/  F2F.F16.F32 R29, R57 ;  /* 0x00000039001d7304 */ /* 0x000b220000200800 */
[----:B------:R-:W-:Y:S01]  /*23a0*/  IMAD R7, R95, UR5, R7 ;  /* 0x000000055f077c24 */ /* 0x000fe2000f8e0207 */
[----:B-1----:R-:W-:Y:S01]  /*23b0*/  LEA R24, P0, R6, R30, 0x1 ;  /* 0x0000001e06187211 */ /* 0x002fe200078008ff */
[----:B0-----:R-:W-:Y:S01]  /*23c0*/  IMAD.WIDE.U32 R4, R0, 0x10000, RZ ;  /* 0x0001000000047825 */ /* 0x001fe200078e00ff */
[----:B------:R-:W0:Y:S01]  /*23d0*/  LDCU.64 UR4, c[0x0][0x520] ;  /* 0x0000a400ff0477ac */ /* 0x000e220008000a00 */
[----:B---3--:R-:W-:Y:S02]  /*23e0*/  PRMT R27, R25, 0x5410, R26 ;  /* 0x00005410191b7816 */ /* 0x008fe4000000001a */
[----:B------:R-:W-:Y:S01]  /*23f0*/  LEA.HI.X R25, R6, R31, R7, 0x1, P0 ;  /* 0x0000001f06197211 */ /* 0x000fe200000f0c07 */
[----:B-----5:R-:W-:Y:S01]  /*2400*/  FADD.FTZ R57, R86, R57 ;  /* 0x0000003956397221 */ /* 0x020fe20000010000 */
[----:B------:R-:W-:-:S03]  /*2410*/  LOP3.LUT R27, R27, R5, RZ, 0xfc, !PT ;  /* 0x000000051b1b7212 */ /* 0x000fc600078efcff */
[----:B------:R-:W-:Y:S01]  /*2420*/  FADD.FTZ R58, R57, R58 ;  /* 0x0000003a393a7221 */ /* 0x000fe20000010000 */
[----:B----4-:R-:W-:Y:S01]  /*2430*/  LOP3.LUT R26, R4, R29, RZ, 0xfc, !PT ;  /* 0x0000001d041a7212 */ /* 0x010fe200078efcff */
[----:B------:R-:W-:Y:S01]  /*2440*/  IMAD.WIDE.U32 R4, R14, 0x8, R24 ;  /* 0x000000080e047825 */ /* 0x000fe200078e0018 */
[----:B------:R-:W1:Y:S03]  /*2450*/  LDC.64 R28, c[0x0][0x518] ;  /* 0x00014600ff1c7b82 */ /* 0x000e660000000a00 */
[----:B------:R-:W-:-:S04]  /*2460*/  FADD.FTZ R61, R58, R61 ;  /* 0x0000003d3a3d7221 */ /* 0x000fc80000010000 */
[----:B------:R-:W-:Y:S01]  /*2470*/  FADD.FTZ R86, R61, R62 ;  /* 0x0000003e3d567221 */ /* 0x000fe20000010000 */
[----:B------:R-:W3:Y:S01]  /*2480*/  LDC.64 R24, c[0x0][0x560] ;  /* 0x00015800ff187b82 */ /* 0x000ee20000000a00 */
[----:B--2---:R3:W-:Y:S07]  /*2490*/  STG.E.64 desc[UR16][R4.64], R2 ;  /* 0x0000000204007986 */ /* 0x0047ee000c101b10 */
[----:B------:R-:W-:Y:S01]  /*24a0*/  BAR.SYNC.DEFER_BLOCKING 0x0 ;  /* 0x0000000000007b1d */ /* 0x000fe20000010000 */
[----:B-1----:R-:W-:-:S04]  /*24b0*/  IMAD.WIDE.U32 R22, R28, UR18, R22 ;  /* 0x000000121c167c25 */ /* 0x002fc8000f8e0016 */
[----:B------:R-:W-:Y:S02]  /*24c0*/  IMAD R23, R29, UR18, R23 ;  /* 0x000000121d177c24 */ /* 0x000fe4000f8e0217 */
[----:B0-----:R-:W-:-:S04]  /*24d0*/  IMAD.WIDE.U32 R22, R95, UR4, R22 ;  /* 0x000000045f167c25 */ /* 0x001fc8000f8e0016 */
[----:B------:R-:W-:Y:S01]  /*24e0*/  IMAD R0, R95, UR5, R23 ;  /* 0x000000055f007c24 */ /* 0x000fe2000f8e0217 */
[----:B---3--:R-:W-:-:S04]  /*24f0*/  LEA R2, P0, R22, R24, 0x1 ;  /* 0x0000001816027211 */ /* 0x008fc800078008ff */
[----:B------:R-:W-:Y:S01]  /*2500*/  LEA.HI.X R3, R22, R25, R0, 0x1, P0 ;  /* 0x0000001916037211 */ /* 0x000fe200000f0c00 */
[----:B------:R-:W-:Y:S01]  /*2510*/  STS.64 [R67], R26 ;  /* 0x0000001a43007388 */ /* 0x000fe20000000a00 */
[----:B------:R-:W-:-:S03]  /*2520*/  NOP ;  /* 0x0000000000007918 */ /* 0x000fc60000000000 */
[----:B------:R-:W0:Y:S01]  /*2530*/  LDS.64 R6, [R67] ;  /* 0x0000000043067984 */ /* 0x000e220000000a00 */
[----:B------:R-:W-:Y:S01]  /*2540*/  IMAD.WIDE.U32 R2, R14, 0x8, R2 ;  /* 0x000000080e027825 */ /* 0x000fe200078e0002 */
[----:B------:R-:W-:Y:S02]  /*2550*/  ISETP.GT.AND P0, PT, R74, 0x1, PT ;  /* 0x000000014a00780c */ /* 0x000fe40003f04270 */
[----:B------:R-:W-:Y:S02]  /*2560*/  MOV R74, R63 ;  /* 0x0000003f004a7202 */ /* 0x000fe40000000f00 */
[----:B0-----:R0:W-:Y:S09]  /*2570*/  STG.E.64 desc[UR16][R2.64], R6 ;  /* 0x0000000602007986 */ /* 0x0011f2000c101b10 */
[----:B------:R-:W-:Y:S05]  /*2580*/  @P0 BRA `(.L_x_10086) ;  /* 0xffffffe000e00947 */ /* 0x000fea000383ffff */
.L_x_10070:
        /* <DEDUP_REMOVED lines=34> */
.L_x_10088:
[----:B------:R-:W-:Y:S05]  /*27b0*/  BSYNC.RECONVERGENT B0 ;  /* 0x0000000000007941 */ /* 0x000fea0003800200 */
.L_x_10087:
        /* <DEDUP_REMOVED lines=26> */
.L_x_10090:
[----:B------:R-:W-:Y:S05]  /*2960*/  BSYNC.RECONVERGENT B0 ;  /* 0x0000000000007941 */ /* 0x000fea0003800200 */
.L_x_10089:
        /* <DEDUP_REMOVED lines=10> */
.L_x_10092:
[----:B------:R-:W-:Y:S02]  /*2a10*/  LEA R0, R11, UR4, 0x2 ;  /* 0x000000040b007c11 */ /* 0x000fe4000f8e10ff */
[----:B-1----:R-:W-:Y:S02]  /*2a20*/  SHF.R.S32.HI R2, RZ, 0x1f, R11 ;  /* 0x0000001fff027819 */ /* 0x002fe4000001140b */
[----:B-----5:R-:W-:Y:S01]  /*2a30*/  MOV R88, R16 ;  /* 0x0000001000587202 */ /* 0x020fe20000000f00 */
        /* <DEDUP_REMOVED lines=21> */
.L_x_10091:
[----:B------:R-:W-:Y:S05]  /*2b90*/  EXIT ;  /* 0x000000000000794d */ /* 0x000fea0003800000 */
.L_x_10093:
        /* <DEDUP_REMOVED lines=14> */
.L_x_10556:


//--------------------- .text._Z25selective_scan_bwd_kernelI32Selective_Scan_bwd_kernel_traitsILi32ELi4ELb1ELb0ELb1ELb0ELb1EN3c104HalfEfEEv12SSMParamsBwd --------------------------
	.section	.text._Z25selective_scan_bwd_kernelI32Selective_Scan_bwd_kernel_traitsILi32ELi4ELb1ELb0ELb1ELb0ELb1EN3c104HalfEfEEv12SSMParamsBwd,"ax",@progbits
	.align	128
        .global         _Z25selective_scan_bwd_kernelI32Selective_Scan_bwd_kernel_traitsILi32ELi4ELb1ELb0ELb1ELb0ELb1EN3c104HalfEfEEv12SSMParamsBwd
        .type           _Z25selective_scan_bwd_kernelI32Selective_Scan_bwd_kernel_traitsILi32ELi4ELb1ELb0ELb1ELb0ELb1EN3c104HalfEfEEv12SSMParamsBwd,@function
        .size           _Z25selective_scan_bwd_kernelI32Selective_Scan_bwd_kernel_traitsILi32ELi4ELb1ELb0ELb1ELb0ELb1EN3c104HalfEfEEv12SSMParamsBwd,(.L_x_10557 - _Z25selective_scan_bwd_kernelI32Selective_Scan_bwd_kernel_traitsILi32ELi4ELb1ELb0ELb1ELb0ELb1EN3c104HalfEfEEv12SSMParamsBwd)
        .other          _Z25selective_scan_bwd_kernelI32Selective_Scan_bwd_kernel_traitsILi32ELi4ELb1ELb0ELb1ELb0ELb1EN3c104HalfEfEEv12SSMParamsBwd,@"STO_CUDA_ENTRY STV_DEFAULT"
_Z25selective_scan_bwd_kernelI32Selective_Scan_bwd_kernel_traitsILi32ELi4ELb1ELb0ELb1ELb0ELb1EN3c104HalfEfEEv12SSMParamsBwd:
.text._Z25selective_scan_bwd_kernelI32Selective_Scan_bwd_kernel_traitsILi32ELi4ELb1ELb0ELb1ELb0ELb1EN3c104HalfEfEEv12SSMParamsBwd:
        /* <DEDUP_REMOVED lines=146> */
.L_x_10111:
[----:B------:R-:W-:Y:S01]  /*0920*/  BAR.SYNC.DEFER_BLOCKING 0x0 ;  /* 0x0000000000007b1d */ /* 0x000fe20000010000 */
[----:B0-----:R-:W-:Y:S02]  /*0930*/  MOV R2, R84 ;  /* 0x0000005400027202 */ /* 0x001fe40000000f00 */
[----:B------:R-:W-:-:S05]  /*0940*/  MOV R3, R81 ;  /* 0x0000005100037202 */ /* 0x000fca0000000f00 */
[----:B------:R-:W0:Y:S01]  /*0950*/  S2UR UR5, SR_CgaCtaId ;  /* 0x00000000000579c3 */ /* 0x000e220000008800 */
[----:B------:R-:W1:Y:S01]  /*0960*/  S2R R70, SR_LANEID ;  /* 0x0000000000467919 */ /* 0x000e620000000000 */
[----:B------:R-:W-:Y:S01]  /*0970*/  IMAD.WIDE.U32 R4, R14, 0x8, R2 ;  /* 0x000000080e047825 */ /* 0x000fe200078e0002 */
[----:B------:R-:W-:-:S05]  /*0980*/  UMOV UR4, 0x400 ;  /* 0x0000040000047882 */ /* 0x000fca0000000000 */
[----:B------:R-:W2:Y:S01]  /*0990*/  LDC.64 R28, c[0x0][0x410] ;  /* 0x00010400ff1c7b82 */ /* 0x000ea20000000a00 */
[----:B------:R-:W-:Y:S01]  /*09a0*/  IADD3 R65, PT, PT, R74, -0x1, RZ ;  /* 0xffffffff4a417810 */ /* 0x000fe20007ffe0ff */
[----:B------:R-:W3:Y:S01]  /*09b0*/  LDCU.64 UR6, c[0x0][0x510] ;  /* 0x0000a200ff0677ac */ /* 0x000ee20008000a00 */
[----:B------:R-:W4:Y:S05]  /*09c0*/  LDCU.64 UR8, c[0x0][0x490] ;  /* 0x00009200ff0877ac */ /* 0x000f2a0008000a00 */
[----:B------:R-:W3:Y:S01]  /*09d0*/  LDC.64 R30, c[0x0][0x418] ;  /* 0x00010600ff1e7b82 */ /* 0x000ee20000000a00 */
[----:B------:R-:W4:Y:S01]  /*09e0*/  LDG.E.64 R6, desc[UR16][R4.64] ;  /* 0x0000001004067981 */ /* 0x000f22000c1e1b00 */
[----:B------:R-:W-:-:S02]  /*09f0*/  MOV R2, R82 ;  /* 0x0000005200027202 */ /* 0x000fc40000000f00 */
[----:B------:R-:W-:Y:S01]  /*0a00*/  MOV R3, R79 ;  /* 0x0000004f00037202 */ /* 0x000fe20000000f00 */
[----:B0-----:R-:W-:-:S03]  /*0a10*/  ULEA UR5, UR5, UR4, 0x18 ;  /* 0x0000000405057291 */ /* 0x001fc6000f8ec0ff */
[----:B------:R-:W0:Y:S01]  /*0a20*/  LDC.64 R32, c[0x0][0x488] ;  /* 0x00012200ff207b82 */ /* 0x000e220000000a00 */
[----:B------:R-:W-:Y:S01]  /*0a30*/  IMAD.WIDE.U32 R22, R14, 0x8, R2 ;  /* 0x000000080e167825 */ /* 0x000fe200078e0002 */
[----:B------:R-:W0:Y:S06]  /*0a40*/  LDCU UR4, c[0x0][0x38c] ;  /* 0x00007180ff0477ac */ /* 0x000e2c0008000800 */
[----:B------:R-:W0:Y:S01]  /*0a50*/  LDC.64 R34, c[0x0][0x428] ;  /* 0x00010a00ff227b82 */ /* 0x000e220000000a00 */
[----:B-1----:R-:W-:-:S07]  /*0a60*/  LEA R67, R70, UR5, 0x3 ;  /* 0x0000000546437c11 */ /* 0x002fce000f8e18ff */
[----:B------:R-:W1:Y:S08]  /*0a70*/  LDC.64 R36, c[0x0][0x478] ;  /* 0x00011e00ff247b82 */ /* 0x000e700000000a00 */
[----:B------:R-:W1:Y:S01]  /*0a80*/  LDC.64 R44, c[0x0][0x508] ;  /* 0x00014200ff2c7b82 */ /* 0x000e620000000a00 */
[----:B----4-:R2:W-:Y:S01]  /*0a90*/  STS.64 [R67], R6 ;  /* 0x0000000643007388 */ /* 0x0105e20000000a00 */
[----:B------:R-:W-:-:S03]  /*0aa0*/  NOP ;  /* 0x0000000000007918 */ /* 0x000fc60000000000 */
[----:B------:R-:W-:Y:S03]  /*0ab0*/  LDS.64 R2, [R67] ;  /* 0x0000000043027984 */ /* 0x000fe60000000a00 */
[----:B------:R-:W-:Y:S06]  /*0ac0*/  BAR.SYNC.DEFER_BLOCKING 0x0 ;  /* 0x0000000000007b1d */ /* 0x000fec0000010000 */
[----:B------:R-:W4:Y:S01]  /*0ad0*/  LDG.E.64 R24, desc[UR16][R22.64] ;  /* 0x0000001016187981 */ /* 0x000f22000c1e1b00 */
[----:B------:R-:W-:-:S02]  /*0ae0*/  MOV R4, R80 ;  /* 0x0000005000047202 */ /* 0x000fc40000000f00 */
[----:B------:R-:W-:-:S03]  /*0af0*/  MOV R5, R77 ;  /* 0x0000004d00057202 */ /* 0x000fc60000000f00 */
[----:B------:R-:W-:Y:S01]  /*0b00*/  IMAD.WIDE.U32 R26, R14, 0x8, R4 ;  /* 0x000000080e1a7825 */ /* 0x000fe200078e0004 */
[----:B----4-:R0:W-:Y:S01]  /*0b10*/  STS.64 [R67], R24 ;  /* 0x0000001843007388 */ /* 0x0101e20000000a00 */
[----:B------:R-:W-:-:S03]  /*0b20*/  NOP ;  /* 0x0000000000007918 */ /* 0x000fc60000000000 */
[----:B------:R-:W-:Y:S01]  /*0b30*/  LDS.64 R4, [R67] ;  /* 0x0000000043047984 */ /* 0x000fe20000000a00 */
[----:B------:R-:W-:Y:S06]  /*0b40*/  BAR.SYNC.DEFER_BLOCKING 0x0 ;  /* 0x0000000000007b1d */ /* 0x000fec0000010000 */
[----:B------:R-:W4:Y:S01]  /*0b50*/  LDG.E.64 R26, desc[UR16][R26.64] ;  /* 0x000000101a1a7981 */ /* 0x000f22000c1e1b00 */
[----:B------:R-:W-:Y:S01]  /*0b60*/  HFMA2 R23, -RZ, RZ, 0, 0 ;  /* 0x00000000ff177431 */ /* 0x000fe200000001ff */
[----:B------:R-:W-:-:S05]  /*0b70*/  SHF.L.U32 R22, R65, 0x7, RZ ;  /* 0x0000000741167819 */ /* 0x000fca00000006ff */
[----:B--2---:R-:W-:-:S04]  /*0b80*/  IMAD.WIDE.U32 R6, R28, UR18, R22 ;  /* 0x000000121c067c25 */ /* 0x004fc8000f8e0016 */
[----:B------:R-:W-:Y:S02]  /*0b90*/  IMAD R7, R29, UR18, R7 ;  /* 0x000000121d077c24 */ /* 0x000fe4000f8e0207 */
[----:B---3--:R-:W-:-:S04]  /*0ba0*/  IMAD.WIDE.U32 R6, R97, R30, R6 ;  /* 0x0000001e61067225 */ /* 0x008fc800078e0006 */
[----:B------:R-:W-:Y:S01]  /*0bb0*/  IMAD R0, R97, R31, R7 ;  /* 0x0000001f61007224 */ /* 0x000fe200078e0207 */
[----:B0-----:R-:W-:-:S04]  /*0bc0*/  LEA R24, P0, R6, R32, 0x1 ;  /* 0x0000002006187211 */ /* 0x001fc800078008ff */
[----:B------:R-:W-:Y:S02]  /*0bd0*/  LEA.HI.X R25, R6, R33, R0, 0x1, P0 ;  /* 0x0000002106197211 */ /* 0x000fe400000f0c00 */
[----:B------:R-:W0:Y:S01]  /*0be0*/  LDC.64 R32, c[0x0][0x420] ;  /* 0x00010800ff207b82 */ /* 0x000e220000000a00 */
[----:B------:R-:W-:Y:S01]  /*0bf0*/  IMAD.WIDE.U32 R24, R14, 0x8, R24 ;  /* 0x000000080e187825 */ /* 0x000fe200078e0018 */
[----:B----4-:R2:W-:Y:S01]  /*0c00*/  STS.64 [R67], R26 ;  /* 0x0000001a43007388 */ /* 0x0105e20000000a00 */
[----:B------:R-:W-:-:S03]  /*0c10*/  NOP ;  /* 0x0000000000007918 */ /* 0x000fc60000000000 */
[----:B------:R-:W3:Y:S02]  /*0c20*/  LDS.64 R6, [R67] ;  /* 0x0000000043067984 */ /* 0x000ee40000000a00 */
[----:B------:R-:W-:Y:S06]  /*0c30*/  BAR.SYNC.DEFER_BLOCKING 0x0 ;  /* 0x0000000000007b1d */ /* 0x000fec0000010000 */
[----:B------:R-:W4:Y:S01]  /*0c40*/  LDG.E.64 R28, desc[UR16][R24.64] ;  /* 0x00000010181c7981 */ /* 0x000f22000c1e1b00 */
[----:B0-----:R-:W-:-:S04]  /*0c50*/  IMAD.WIDE.U32 R30, R32, UR18, R22 ;  /* 0x00000012201e7c25 */ /* 0x001fc8000f8e0016 */
[----:B------:R-:W-:Y:S02]  /*0c60*/  IMAD R31, R33, UR18, R31 ;  /* 0x00000012211f7c24 */ /* 0x000fe4000f8e021f */
[----:B--2---:R-:W-:-:S04]  /*0c70*/  IMAD.WIDE.U32 R26, R97, R34, R30 ;  /* 0x00000022611a7225 */ /* 0x004fc800078e001e */
[----:B------:R-:W-:Y:S01]  /*0c80*/  IMAD R0, R97, R35, R27 ;  /* 0x0000002361007224 */ /* 0x000fe200078e021b */
[----:B-1----:R-:W-:-:S04]  /*0c90*/  LEA R30, P0, R26, R36, 0x1 ;  /* 0x000000241a1e7211 */ /* 0x002fc800078008ff */
[----:B------:R-:W-:-:S03]  /*0ca0*/  LEA.HI.X R31, R26, R37, R0, 0x1, P0 ;  /* 0x000000251a1f7211 */ /* 0x000fc600000f0c00 */
[----:B------:R-:W-:Y:S01]  /*0cb0*/  IMAD.WIDE.U32 R30, R14, 0x8, R30 ;  /* 0x000000080e1e7825 */ /* 0x000fe200078e001e */
[----:B----4-:R-:W-:Y:S01]  /*0cc0*/  STS.64 [R67], R28 ;  /* 0x0000001c43007388 */ /* 0x010fe20000000a00 */
[----:B------:R-:W-:-:S03]  /*0cd0*/  NOP ;  /* 0x0000000000007918 */ /* 0x000fc60000000000 */
[----:B------:R-:W0:Y:S01]  /*0ce0*/  LDS.64 R36, [R67] ;  /* 0x0000000043247984 */ /* 0x000e220000000a00 */
[----:B------:R-:W-:Y:S06]  /*0cf0*/  BAR.SYNC.DEFER_BLOCKING 0x0 ;  /* 0x0000000000007b1d */ /* 0x000fec0000010000 */
[----:B------:R1:W2:Y:S01]  /*0d00*/  LDG.E.64 R32, desc[UR16][R30.64] ;  /* 0x000000101e207981 */ /* 0x0002a2000c1e1b00 */
[--C-:B---3--:R-:W-:Y:S01]  /*0d10*/  SHF.R.U32.HI R66, RZ, 0x10, R7.reuse ;  /* 0x00000010ff427819 */ /* 0x108fe20000011607 */
[----:B------:R-:W-:Y:S01]  /*0d20*/  HADD2.F32 R63, -RZ, R7.H0_H0 ;  /* 0x20000007ff3f7230 */ /* 0x000fe20000004100 */
[----:B------:R-:W-:Y:S01]  /*0d30*/  SHF.R.U64 R64, R6, 0x10, R7 ;  /* 0x0000001006407819 */ /* 0x000fe20000001207 */
[----:B------:R-:W-:-:S02]  /*0d40*/  UISETP.NE.U32.AND UP0, UPT, UR8, URZ, UPT ;  /* 0x000000ff0800728c */ /* 0x000fc4000bf05070 */
[----:B------:R-:W-:Y:S02]  /*0d50*/  HADD2.F32 R66, -RZ, R66.H0_H0 ;  /* 0x20000042ff427230 */ /* 0x000fe40000004100 */
[----:B------:R-:W-:Y:S01]  /*0d60*/  HADD2.F32 R64, -RZ, R64.H0_H0 ;  /* 0x20000040ff407230 */ /* 0x000fe20000004100 */
[----:B------:R-:W-:Y:S01]  /*0d70*/  UISETP.NE.AND.EX UP0, UPT, UR9, URZ, UPT, UP0 ;  /* 0x000000ff0900728c */ /* 0x000fe2000bf05300 */
[--C-:B0-----:R-:W-:Y:S01]  /*0d80*/  SHF.R.U32.HI R26, RZ, 0x10, R37.reuse ;  /* 0x00000010ff1a7819 */ /* 0x101fe20000011625 */
[----:B------:R-:W-:Y:S01]  /*0d90*/  HADD2.F32 R0, -RZ, R37.H0_H0 ;  /* 0x20000025ff007230 */ /* 0x000fe20000004100 */
[----:B------:R-:W-:Y:S01]  /*0da0*/  SHF.R.U64 R27, R36, 0x10, R37 ;  /* 0x00000010241b7819 */ /* 0x000fe20000001225 */
[----:B-1----:R-:W-:Y:S02]  /*0db0*/  HADD2.F32 R30, -RZ, R36.H0_H0 ;  /* 0x20000024ff1e7230 */ /* 0x002fe40000004100 */
[----:B------:R-:W-:Y:S02]  /*0dc0*/  HADD2.F32 R26, -RZ, R26.H0_H0 ;  /* 0x2000001aff1a7230 */ /* 0x000fe40000004100 */
[----:B------:R-:W-:Y:S01]  /*0dd0*/  FMUL.FTZ R34, R0, -1.4426950216293334961 ;  /* 0xbfb8aa3b00227820 */ /* 0x000fe20000410000 */
[----:B------:R-:W-:-:S02]  /*0de0*/  HADD2.F32 R27, -RZ, R27.H0_H0 ;  /* 0x2000001bff1b7230 */ /* 0x000fc40000004100 */
[----:B------:R-:W-:Y:S01]  /*0df0*/  FMUL.FTZ R29, R30, -1.4426950216293334961 ;  /* 0xbfb8aa3b1e1d7820 */ /* 0x000fe20000410000 */
[----:B------:R-:W-:Y:S02]  /*0e00*/  FMUL.FTZ R35, R26, -1.4426950216293334961 ;  /* 0xbfb8aa3b1a237820 */ /* 0x000fe40000410000 */
[----:B------:R-:W-:Y:S01]  /*0e10*/  MUFU.EX2 R34, R34 ;  /* 0x0000002200227308 */ /* 0x000fe20000000800 */
[----:B------:R-:W-:-:S07]  /*0e20*/  FMUL.FTZ R28, R27, -1.4426950216293334961 ;  /* 0xbfb8aa3b1b1c7820 */ /* 0x000fce0000410000 */
[----:B------:R-:W-:Y:S08]  /*0e30*/  MUFU.EX2 R35, R35 ;  /* 0x0000002300237308 */ /* 0x000ff00000000800 */
[----:B------:R-:W0:Y:S08]  /*0e40*/  MUFU.EX2 R28, R28 ;  /* 0x0000001c001c7308 */ /* 0x000e300000000800 */
[----:B------:R-:W1:Y:S01]  /*0e50*/  MUFU.EX2 R29, R29 ;  /* 0x0000001d001d7308 */ /* 0x000e620000000800 */
[----:B0-----:R-:W-:-:S07]  /*0e60*/  FADD.FTZ R31, R28, 1 ;  /* 0x3f8000001c1f7421 */ /* 0x001fce0000010000 */
[----:B------:R0:W-:Y:S01]  /*0e70*/  MUFU.RCP R38, R31 ;  /* 0x0000001f00267308 */ /* 0x0001e20000001000 */
[----:B-1----:R-:W-:-:S07]  /*0e80*/  FADD.FTZ R7, R29, 1 ;  /* 0x3f8000001d077421 */ /* 0x002fce0000010000 */
[----:B------:R-:W-:Y:S01]  /*0e90*/  MUFU.RCP R37, R7 ;  /* 0x0000000700257308 */ /* 0x000fe20000001000 */
[----:B0-----:R-:W-:Y:S01]  /*0ea0*/  HADD2.F32 R31, -RZ, R6.H0_H0 ;  /* 0x20000006ff1f7230 */ /* 0x001fe20000004100 */
[----:B--2---:R0:W-:Y:S01]  /*0eb0*/  STS.64 [R67], R32 ;  /* 0x0000002043007388 */ /* 0x0041e20000000a00 */
[----:B------:R-:W-:-:S03]  /*0ec0*/  NOP ;  /* 0x0000000000007918 */ /* 0x000fc60000000000 */
[----:B------:R-:W1:Y:S01]  /*0ed0*/  LDS.64 R24, [R67] ;  /* 0x0000000043187984 */ /* 0x000e620000000a00 */
[----:B0-----:R-:W-:Y:S01]  /*0ee0*/  FADD.FTZ R32, R34, 1 ;  /* 0x3f80000022207421 */ /* 0x001fe20000010000 */
[----:B------:R-:W-:-:S03]  /*0ef0*/  FADD.FTZ R34, R35, 1 ;  /* 0x3f80000023227421 */ /* 0x000fc60000010000 */
[----:B------:R-:W0:Y:S08]  /*0f00*/  MUFU.RCP R41, R32 ;  /* 0x0000002000297308 */ /* 0x000e300000001000 */
[----:B------:R-:W2:Y:S01]  /*0f10*/  MUFU.RCP R43, R34 ;  /* 0x00000022002b7308 */ /* 0x000ea20000001000 */
[----:B0-----:R-:W-:-:S04]  /*0f20*/  FADD.FTZ R33, -R41, 1 ;  /* 0x3f80000029217421 */ /* 0x001fc80000010100 */
[----:B------:R-:W-:Y:S01]  /*0f30*/  FFMA.FTZ R33, R0, R33, 1 ;  /* 0x3f80000000217423 */ /* 0x000fe20000010021 */
[--C-:B-1----:R-:W-:Y:S01]  /*0f40*/  SHF.R.U32.HI R29, RZ, 0x10, R25.reuse ;  /* 0x00000010ff1d7819 */ /* 0x102fe20000011619 */
        /* <DEDUP_REMOVED lines=15> */
[C---:B------:R-:W-:Y:S01]  /*1040*/  FADD.FTZ R32, -R38.reuse, 1 ;  /* 0x3f80000026207421 */ /* 0x040fe20000010100 */
[----:B------:R-:W-:Y:S01]  /*1050*/  FMUL.FTZ R24, R38, R7 ;  /* 0x0000000726187220 */ /* 0x000fe20000410000 */
[----:B------:R0:W-:Y:S01]  /*1060*/  F2F.F16.F32 R35, R33 ;  /* 0x0000002100237304 */ /* 0x0001e20000200800 */
[----:B------:R-:W-:Y:S01]  /*1070*/  FMUL.FTZ R34, R34, R25 ;  /* 0x0000001922227220 */ /* 0x000fe20000410000 */
[----:B------:R-:W-:Y:S01]  /*1080*/  FFMA.FTZ R25, R27, R32, 1 ;  /* 0x3f8000001b197423 */ /* 0x000fe20000010020 */
[----:B------:R-:W-:Y:S01]  /*1090*/  FADD.FTZ R7, -R37, 1 ;  /* 0x3f80000025077421 */ /* 0x000fe20000010100 */
[----:B------:R-:W-:Y:S01]  /*10a0*/  FMUL.FTZ R41, R0, R41 ;  /* 0x0000002900297220 */ /* 0x000fe20000410000 */
[----:B------:R-:W-:Y:S01]  /*10b0*/  FMUL.FTZ R26, R26, R43 ;  /* 0x0000002b1a1a7220 */ /* 0x000fe20000410000 */
[----:B------:R-:W-:Y:S01]  /*10c0*/  FMUL.FTZ R27, R27, R38 ;  /* 0x000000261b1b7220 */ /* 0x000fe20000410000 */
[----:B------:R-:W-:Y:S01]  /*10d0*/  FFMA.FTZ R7, R30, R7, 1 ;  /* 0x3f8000001e077423 */ /* 0x000fe20000010007 */
[----:B------:R-:W1:Y:S01]  /*10e0*/  F2F.F16.F32 R34, R34 ;  /* 0x0000002200227304 */ /* 0x000e620000200800 */
[----:B0-----:R-:W-:Y:S01]  /*10f0*/  FMUL.FTZ R33, R24, R25 ;  /* 0x0000001918217220 */ /* 0x001fe20000410000 */
[----:B------:R-:W-:Y:S01]  /*1100*/  FMUL.FTZ R30, R30, R37 ;  /* 0x000000251e1e7220 */ /* 0x000fe20000410000 */
[----:B------:R-:W-:Y:S01]  /*1110*/  FMUL.FTZ R32, R6, R7 ;  /* 0x0000000706207220 */ /* 0x000fe20000410000 */
[----:B------:R-:W-:Y:S01]  /*1120*/  FMUL.FTZ R63, R63, R41 ;  /* 0x000000293f3f7220 */ /* 0x000fe20000410000 */
[----:B------:R-:W-:Y:S01]  /*1130*/  FMUL.FTZ R66, R66, R26 ;  /* 0x0000001a42427220 */ /* 0x000fe20000410000 */
[----:B------:R-:W-:Y:S01]  /*1140*/  FMUL.FTZ R0, R31, R30 ;  /* 0x0000001e1f007220 */ /* 0x000fe20000410000 */
[----:B------:R-:W-:Y:S01]  /*1150*/  FMUL.FTZ R64, R64, R27 ;  /* 0x0000001b40407220 */ /* 0x000fe20000410000 */
[----:B------:R-:W0:Y:S01]  /*1160*/  F2F.F16.F32 R33, R33 ;  /* 0x0000002100217304 */ /* 0x000e220000200800 */
[----:B-1----:R-:W-:-:S07]  /*1170*/  PRMT R35, R35, 0x5410, R34 ;  /* 0x0000541023237816 */ /* 0x002fce0000000022 */
[----:B------:R1:W2:Y:S01]  /*1180*/  F2F.F16.F32 R25, R32 ;  /* 0x0000002000197304 */ /* 0x0002a20000200800 */
[----:B0-----:R-:W-:-:S04]  /*1190*/  IMAD.WIDE.U32 R6, R33, 0x10000, RZ ;  /* 0x0001000021067825 */ /* 0x001fc800078e00ff */
[----:B-1----:R-:W-:Y:S01]  /*11a0*/  IMAD.WIDE.U32 R32, R44, UR18, R22 ;  /* 0x000000122c207c25 */ /* 0x002fe2000f8e0016 */
[----:B------:R-:W-:Y:S02]  /*11b0*/  LOP3.LUT R35, R35, R7, RZ, 0xfc, !PT ;  /* 0x0000000723237212 */ /* 0x000fe400078efcff */
[----:B--2---:R-:W-:Y:S01]  /*11c0*/  LOP3.LUT R34, R6, R25, RZ, 0xfc, !PT ;  /* 0x0000001906227212 */ /* 0x004fe200078efcff */
[----:B------:R-:W-:Y:S01]  /*11d0*/  BAR.SYNC.DEFER_BLOCKING 0x0 ;  /* 0x0000000000007b1d */ /* 0x000fe20000010000 */
[----:B------:R-:W-:Y:S02]  /*11e0*/  IMAD R33, R45, UR18, R33 ;  /* 0x000000122d217c24 */ /* 0x000fe4000f8e0221 */
[----:B------:R-:W-:-:S05]  /*11f0*/  IMAD.WIDE.U32 R32, R97, UR6, R32 ;  /* 0x0000000661207c25 */ /* 0x000fca000f8e0020 */
[----:B------:R-:W0:Y:S01]  /*1200*/  LDC.64 R24, c[0x0][0x558] ;  /* 0x00015600ff187b82 */ /* 0x000e220000000a00 */
[----:B------:R-:W-:Y:S01]  /*1210*/  IMAD R33, R97, UR7, R33 ;  /* 0x0000000761217c24 */ /* 0x000fe2000f8e0221 */
[----:B------:R-:W-:Y:S01]  /*1220*/  STS.64 [R67], R34 ;  /* 0x0000002243007388 */ /* 0x000fe20000000a00 */
[----:B------:R-:W-:-:S03]  /*1230*/  NOP ;  /* 0x0000000000007918 */ /* 0x000fc60000000000 */
[----:B------:R-:W1:Y:S01]  /*1240*/  LDS.64 R6, [R67] ;  /* 0x0000000043067984 */ /* 0x000e620000000a00 */
[----:B0-----:R-:W-:-:S04]  /*1250*/  LEA R24, P0, R32, R24, 0x1 ;  /* 0x0000001820187211 */ /* 0x001fc800078008ff */
[----:B------:R-:W-:-:S03]  /*1260*/  LEA.HI.X R25, R32, R25, R33, 0x1, P0 ;  /* 0x0000001920197211 */ /* 0x000fc600000f0c21 */
[----:B------:R-:W-:-:S05]  /*1270*/  IMAD.WIDE.U32 R24, R14, 0x8, R24 ;  /* 0x000000080e187825 */ /* 0x000fca00078e0018 */
[----:B-1----:R0:W-:Y:S01]  /*1280*/  STG.E.64 desc[UR16][R24.64], R6 ;  /* 0x0000000618007986 */ /* 0x0021e2000c101b10 */
[----:B------:R-:W-:Y:S05]  /*1290*/  BRA.U !UP0, `(.L_x_10095) ;  /* 0x0000000108687547 */ /* 0x000fea000b800000 */
[----:B------:R-:W-:Y:S01]  /*12a0*/  FMUL.FTZ R28, R41, R28 ;  /* 0x0000001c291c7220 */ /* 0x000fe20000410000 */
[----:B------:R-:W-:Y:S01]  /*12b0*/  FMUL.FTZ R29, R26, R29 ;  /* 0x0000001d1a1d7220 */ /* 0x000fe20000410000 */
[----:B------:R-:W-:Y:S01]  /*12c0*/  FMUL.FTZ R39, R27, R39 ;  /* 0x000000271b277220 */ /* 0x000fe20000410000 */
[----:B------:R-:W-:Y:S01]  /*12d0*/  FMUL.FTZ R30, R30, R36 ;  /* 0x000000241e1e7220 */ /* 0x000fe20000410000 */
[----:B------:R-:W-:Y:S06]  /*12e0*/  BAR.SYNC.DEFER_BLOCKING 0x0 ;  /* 0x0000000000007b1d */ /* 0x000fec0000010000 */
[----:B0-----:R-:W0:Y:S02]  /*12f0*/  F2F.F16.F32 R6, R39 ;  /* 0x0000002700067304 */ /* 0x001e240000200800 */
[----:B------:R-:W1:Y:S06]  /*1300*/  LDC.64 R32, c[0x0][0x430] ;  /* 0x00010c00ff207b82 */ /* 0x000e6c0000000a00 */
[----:B------:R-:W-:Y:S02]  /*1310*/  F2F.F16.F32 R28, R28 ;  /* 0x0000001c001c7304 */ /* 0x000fe40000200800 */
[----:B------:R-:W2:Y:S01]  /*1320*/  LDC.64 R34, c[0x0][0x438] ;  /* 0x00010e00ff227b82 */ /* 0x000ea20000000a00 */
[----:B0-----:R-:W-:-:S05]  /*1330*/  IMAD.WIDE.U32 R6, R6, 0x10000, RZ ;  /* 0x0001000006067825 */ /* 0x001fca00078e00ff */
[----:B------:R-:W0:Y:S08]  /*1340*/  F2F.F16.F32 R29, R29 ;  /* 0x0000001d001d7304 */ /* 0x000e300000200800 */
[----:B------:R-:W3:Y:S01]  /*1350*/  F2F.F16.F32 R25, R30 ;  /* 0x0000001e00197304 */ /* 0x000ee20000200800 */
[----:B0-----:R-:W-:-:S04]  /*1360*/  PRMT R27, R28, 0x5410, R29 ;  /* 0x000054101c1b7816 */ /* 0x001fc8000000001d */
[----:B------:R-:W-:Y:S02]  /*1370*/  LOP3.LUT R27, R27, R7, RZ, 0xfc, !PT ;  /* 0x000000071b1b7212 */ /* 0x000fe400078efcff */
[----:B---3--:R-:W-:Y:S01]  /*1380*/  LOP3.LUT R26, R6, R25, RZ, 0xfc, !PT ;  /* 0x00000019061a7212 */ /* 0x008fe200078efcff */
[----:B-1----:R-:W-:-:S04]  /*1390*/  IMAD.WIDE.U32 R24, R32, UR18, R22 ;  /* 0x0000001220187c25 */ /* 0x002fc8000f8e0016 */
[----:B------:R-:W-:Y:S01]  /*13a0*/  STS.64 [R67], R26 ;  /* 0x0000001a43007388 */ /* 0x000fe20000000a00 */
[----:B------:R-:W-:-:S03]  /*13b0*/  NOP ;  /* 0x0000000000007918 */ /* 0x000fc60000000000 */
[----:B------:R-:W0:Y:S01]  /*13c0*/  LDS.64 R6, [R67] ;  /* 0x0000000043067984 */ /* 0x000e220000000a00 */
[----:B------:R-:W-:Y:S02]  /*13d0*/  IMAD R25, R33, UR18, R25 ;  /* 0x0000001221197c24 */ /* 0x000fe4000f8e0219 */
[----:B--2---:R-:W-:-:S04]  /*13e0*/  IMAD.WIDE.U32 R24, R97, R34, R24 ;  /* 0x0000002261187225 */ /* 0x004fc800078e0018 */
[----:B------:R-:W-:Y:S01]  /*13f0*/  IMAD R25, R97, R35, R25 ;  /* 0x0000002361197224 */ /* 0x000fe200078e0219 */
[----:B------:R-:W-:-:S04]  /*1400*/  LEA R28, P0, R24, UR8, 0x1 ;  /* 0x00000008181c7c11 */ /* 0x000fc8000f8008ff */
[----:B------:R-:W-:-:S03]  /*1410*/  LEA.HI.X R29, R24, UR9, R25, 0x1, P0 ;  /* 0x00000009181d7c11 */ /* 0x000fc600080f0c19 */
[----:B------:R-:W-:-:S05]  /*1420*/  IMAD.WIDE.U32 R24, R14, 0x8, R28 ;  /* 0x000000080e187825 */ /* 0x000fca00078e001c */
[----:B0-----:R1:W-:Y:S02]  /*1430*/  STG.E.64 desc[UR16][R24.64], R6 ;  /* 0x0000000618007986 */ /* 0x0013e4000c101b10 */
.L_x_10095:
[----:B------:R-:W-:Y:S01]  /*1440*/  BAR.SYNC.DEFER_BLOCKING 0x0 ;  /* 0x0000000000007b1d */ /* 0x000fe20000010000 */
[----:B------:R-:W-:Y:S01]  /*1450*/  SHF.R.U64 R57, R2, 0x10, R3 ;  /* 0x0000001002397819 */ /* 0x000fe20000001203 */
[----:B------:R-:W-:Y:S01]  /*1460*/  HADD2.F32 R61, -RZ, R2.H0_H0 ;  /* 0x20000002ff3d7230 */ /* 0x000fe20000004100 */
[----:B------:R-:W-:Y:S01]  /*1470*/  SHF.R.U64 R2, R4, 0x10, R5 ;  /* 0x0000001004027819 */ /* 0x000fe20000001205 */
[----:B------:R-:W-:Y:S01]  /*1480*/  UISETP.GE.AND UP0, UPT, UR4, 0x1, UPT ;  /* 0x000000010400788c */ /* 0x000fe2000bf06270 */
[----:B------:R-:W-:Y:S01]  /*1490*/  SHF.R.U32.HI R55, RZ, 0x10, R3 ;  /* 0x00000010ff377819 */ /* 0x000fe20000011603 */
[----:B------:R-:W-:Y:S02]  /*14a0*/  HADD2.F32 R57, -RZ, R57.H0_H0 ;  /* 0x20000039ff397230 */ /* 0x000fe40000004100 */
[----:B------:R-:W-:Y:S01]  /*14b0*/  FFMA.FTZ R89, R0, R61, R89 ;  /* 0x0000003d00597223 */ /* 0x000fe20000010059 */
[----:B01----:R-:W-:Y:S01]  /*14c0*/  SHF.R.U32.HI R7, RZ, 0x10, R5 ;  /* 0x00000010ff077819 */ /* 0x003fe20000011605 */
[----:B------:R-:W-:Y:S01]  /*14d0*/  HADD2.F32 R53, -RZ, R5.H0_H0 ;  /* 0x20000005ff357230 */ /* 0x000fe20000004100 */
[----:B------:R-:W-:Y:S01]  /*14e0*/  MOV R60, RZ ;  /* 0x000000ff003c7202 */ /* 0x000fe20000000f00 */
[----:B------:R-:W-:Y:S01]  /*14f0*/  HADD2.F32 R62, -RZ, R3.H0_H0 ;  /* 0x20000003ff3e7230 */ /* 0x000fe20000004100 */
[----:B------:R-:W-:Y:S01]  /*1500*/  CS2R R58, SRZ ;  /* 0x00000000003a7805 */ /* 0x000fe2000001ff00 */
[----:B------:R-:W-:-:S02]  /*1510*/  HADD2.F32 R5, -RZ, R2.H0_H0 ;  /* 0x20000002ff057230 */ /* 0x000fc40000004100 */
[----:B------:R-:W-:Y:S01]  /*1520*/  FFMA.FTZ R2, R64, R57, R89 ;  /* 0x0000003940027223 */ /* 0x000fe20000010059 */
[----:B------:R-:W-:Y:S01]  /*1530*/  HADD2.F32 R3, -RZ, R4.H0_H0 ;  /* 0x20000004ff037230 */ /* 0x000fe20000004100 */
[----:B------:R-:W-:Y:S01]  /*1540*/  MOV R56, RZ ;  /* 0x000000ff00387202 */ /* 0x000fe20000000f00 */
[----:B------:R-:W-:Y:S02]  /*1550*/  HADD2.F32 R55, -RZ, R55.H0_H0 ;  /* 0x20000037ff377230 */ /* 0x000fe40000004100 */
[----:B------:R-:W-:Y:S01]  /*1560*/  FFMA.FTZ R89, R63, R62, R2 ;  /* 0x0000003e3f597223 */ /* 0x000fe20000010002 */
[----:B------:R-:W-:Y:S02]  /*1570*/  HADD2.F32 R7, -RZ, R7.H0_H0 ;  /* 0x20000007ff077230 */ /* 0x000fe40000004100 */
        /* <DEDUP_REMOVED lines=11> */
[----:B------:R-:W-:Y:S01]  /*1630*/  MOV R2, R78 ;  /* 0x0000004e00027202 */ /* 0x000fe20000000f00 */
[----:B------:R-:W-:Y:S01]  /*1640*/  FMUL.FTZ R45, R54, R61 ;  /* 0x0000003d362d7220 */ /* 0x000fe20000410000 */
[----:B------:R-:W-:Y:S01]  /*1650*/  MOV R3, R75 ;  /* 0x0000004b00037202 */ /* 0x000fe20000000f00 */
[----:B------:R-:W-:Y:S01]  /*1660*/  FMUL.FTZ R44, R52, R57 ;  /* 0x00000039342c7220 */ /* 0x000fe20000410000 */
[C---:B------:R-:W-:Y:S01]  /*1670*/  ISETP.NE.AND P0, PT, R74.reuse, 0x1, PT ;  /* 0x000000014a00780c */ /* 0x040fe20003f05270 */
[----:B------:R-:W-:Y:S01]  /*1680*/  FMUL.FTZ R43, R53, R62 ;  /* 0x0000003e352b7220 */ /* 0x000fe20000410000 */
[----:B------:R-:W-:Y:S01]  /*1690*/  SHF.L.U32 R96, R65, 0x8, RZ ;  /* 0x0000000841607819 */ /* 0x000fe200000006ff */
[----:B------:R-:W1:Y:S01]  /*16a0*/  LDC.64 R26, c[0x0][0x448] ;  /* 0x00011200ff1a7b82 */ /* 0x000e620000000a00 */
[----:B------:R-:W-:Y:S01]  /*16b0*/  SHF.L.U32 R88, R74, 0x8, RZ ;  /* 0x000000084a587819 */ /* 0x000fe200000006ff */
[----:B------:R-:W-:Y:S01]  /*16c0*/  FMUL.FTZ R42, R50, R55 ;  /* 0x00000037322a7220 */ /* 0x000fe20000410000 */
[----:B------:R-:W-:Y:S01]  /*16d0*/  IADD3 R34, P2, PT, R22, R8, RZ ;  /* 0x0000000816227210 */ /* 0x000fe20007f5e0ff */
[C---:B------:R-:W-:Y:S01]  /*16e0*/  IMAD.WIDE.U32 R36, R14.reuse, 0x8, R2 ;  /* 0x000000080e247825 */ /* 0x040fe200078e0002 */
[----:B------:R-:W-:Y:S01]  /*16f0*/  ISETP.NE.AND P1, PT, R14, RZ, PT ;  /* 0x000000ff0e00720c */ /* 0x000fe20003f25270 */
[----:B------:R-:W2:Y:S01]  /*1700*/  LDCU UR10, c[0x0][0x394] ;  /* 0x00007280ff0a77ac */ /* 0x000ea20008000800 */
[----:B------:R-:W-:Y:S01]  /*1710*/  IADD3 R46, PT, PT, R74, -0x2, RZ ;  /* 0xfffffffe4a2e7810 */ /* 0x000fe20007ffe0ff */
[----:B------:R-:W3:Y:S01]  /*1720*/  LDC.64 R68, c[0x0][0x3e0] ;  /* 0x0000f800ff447b82 */ /* 0x000ee20000000a00 */
[----:B------:R-:W-:Y:S01]  /*1730*/  IADD3 R90, PT, PT, R22, R14, RZ ;  /* 0x0000000e165a7210 */ /* 0x000fe20007ffe0ff */
[----:B------:R-:W4:Y:S01]  /*1740*/  LDCU UR11, c[0x0][0x38c] ;  /* 0x00007180ff0b77ac */ /* 0x000f220008000800 */
[----:B------:R-:W-:-:S02]  /*1750*/  ISETP.EQ.AND P0, PT, R14, RZ, P0 ;  /* 0x000000ff0e00720c */ /* 0x000fc40000702270 */
[----:B------:R-:W-:Y:S01]  /*1760*/  MOV R60, RZ ;  /* 0x000000ff003c7202 */ /* 0x000fe20000000f00 */
[----:B------:R-:W0:Y:S01]  /*1770*/  LDCU UR7, c[0x0][0x388] ;  /* 0x00007100ff0777ac */ /* 0x000e220008000800 */
[----:B------:R-:W-:Y:S01]  /*1780*/  LOP3.LUT R96, R96, 0x100, RZ, 0xc0, !PT ;  /* 0x0000010060607812 */ /* 0x000fe200078ec0ff */
[----:B------:R-:W0:Y:S01]  /*1790*/  LDC.64 R28, c[0x0][0x3c0] ;  /* 0x0000f000ff1c7b82 */ /* 0x000e220000000a00 */
[----:B------:R-:W-:Y:S01]  /*17a0*/  LOP3.LUT R88, R88, 0x100, RZ, 0xc0, !PT ;  /* 0x0000010058587812 */ /* 0x000fe200078ec0ff */
[----:B------:R-:W0:Y:S01]  /*17b0*/  LDCU.64 UR8, c[0x0][0x540] ;  /* 0x0000a800ff0877ac */ /* 0x000e220008000a00 */
[----:B------:R-:W-:Y:S01]  /*17c0*/  IADD3.X R35, PT, PT, RZ, R71, RZ, P2, !PT ;  /* 0x00000047ff237210 */ /* 0x000fe200017fe4ff */
[----:B------:R-:W-:-:S04]  /*17d0*/  UMOV UR4, URZ ;  /* 0x000000ff00047c82 */ /* 0x000fc80008000000 */
[----:B------:R-:W0:Y:S08]  /*17e0*/  LDC.64 R30, c[0x0][0x3a8] ;  /* 0x0000ea00ff1e7b82 */ /* 0x000e300000000a00 */
[----:B--2-4-:R-:W0:Y:S02]  /*17f0*/  LDC.64 R32, c[0x0][0x4f0] ;  /* 0x00013c00ff207b82 */ /* 0x014e240000000a00 */
.L_x_10110:
[----:B0--3--:R-:W-:-:S04]  /*1800*/  IMAD.WIDE.U32 R4, R68, UR4, RZ ;  /* 0x0000000444047c25 */ /* 0x009fc8000f8e00ff */
[----:B------:R-:W-:Y:S01]  /*1810*/  IMAD R3, R69, UR4, R5 ;  /* 0x0000000445037c24 */ /* 0x000fe2000f8e0205 */
[C---:B------:R-:W-:Y:S02]  /*1820*/  LEA R2, P2, R4.reuse, R36, 0x1 ;  /* 0x0000002404027211 */ /* 0x040fe400078408ff */
[----:B------:R-:W-:Y:S02]  /*1830*/  MOV R5, R85 ;  /* 0x0000005500057202 */ /* 0x000fe40000000f00 */
[----:B------:R-:W-:Y:S02]  /*1840*/  LEA.HI.X R3, R4, R37, R3, 0x1, P2 ;  /* 0x0000002504037211 */ /* 0x000fe400010f0c03 */
[----:B------:R-:W-:-:S04]  /*1850*/  MOV R4, R12 ;  /* 0x0000000c00047202 */ /* 0x000fc80000000f00 */
[----:B--2---:R-:W2:Y:S01]  /*1860*/  LDG.E.64 R2, desc[UR16][R2.64] ;  /* 0x0000001002027981 */ /* 0x004ea2000c1e1b00 */
[----:B0-----:R-:W-:-:S04]  /*1870*/  IMAD.WIDE.U32 R4, R30, UR4, R4 ;  /* 0x000000041e047c25 */ /* 0x001fc8000f8e0004 */
        /* <DEDUP_REMOVED lines=10> */
[----:B----4-:R1:W4:Y:S01]  /*1920*/  LDG.E R40, desc[UR16][R38.64] ;  /* 0x0000001026287981 */ /* 0x010322000c1e1900 */
[----:B------:R-:W-:-:S04]  /*1930*/  IADD3 R100, PT, PT, R96, UR4, RZ ;  /* 0x0000000460647c10 */ /* 0x000fc8000fffe0ff */
[----:B------:R-:W-:-:S04]  /*1940*/  SEL R100, R100, R73, !P1 ;  /* 0x0000004964647207 */ /* 0x000fc80004800000 */
[----:B0-----:R-:W-:Y:S02]  /*1950*/  LEA R7, R100, UR5, 0x2 ;  /* 0x0000000564077c11 */ /* 0x001fe4000f8e10ff */
[----:B------:R-:W-:Y:S01]  /*1960*/  ISETP.NE.AND P1, PT, R14, 0x1f, PT ;  /* 0x0000001f0e00780c */ /* 0x000fe20003f25270 */
[----:B------:R-:W-:Y:S01]  /*1970*/  BSSY.RECONVERGENT B0, `(.L_x_10097) ;  /* 0x0000024000007945 */ /* 0x000fe20003800200 */
[----:B--2---:R-:W-:Y:S01]  /*1980*/  STS.64 [R67], R2 ;  /* 0x0000000243007388 */ /* 0x004fe20000000a00 */
[----:B------:R-:W-:-:S03]  /*1990*/  NOP ;  /* 0x0000000000007918 */ /* 0x000fc60000000000 */
[----:B------:R-:W1:Y:S01]  /*19a0*/  LDS.64 R4, [R67] ;  /* 0x0000000043047984 */ /* 0x000e620000000a00 */
[----:B---3--:R-:W-:-:S04]  /*19b0*/  FMUL.FTZ R41, R98, 1.4426950216293334961 ;  /* 0x3fb8aa3b62297820 */ /* 0x008fc80000410000 */
[-C--:B------:R-:W-:Y:S01]  /*19c0*/  FMUL.FTZ R6, R54, R41.reuse ;  /* 0x0000002936067220 */ /* 0x080fe20000410000 */
[-C--:B------:R-:W-:Y:S01]  /*19d0*/  FMUL.FTZ R99, R52, R41.reuse ;  /* 0x0000002934637220 */ /* 0x080fe20000410000 */
[-C--:B------:R-:W-:Y:S01]  /*19e0*/  FMUL.FTZ R100, R53, R41.reuse ;  /* 0x0000002935647220 */ /* 0x080fe20000410000 */
[----:B------:R-:W-:-:S03]  /*19f0*/  FMUL.FTZ R105, R50, R41 ;  /* 0x0000002932697220 */ /* 0x000fc60000410000 */
[----:B------:R-:W0:Y:S08]  /*1a00*/  MUFU.EX2 R6, R6 ;  /* 0x0000000600067308 */ /* 0x000e300000000800 */
[----:B------:R-:W2:Y:S08]  /*1a10*/  MUFU.EX2 R99, R99 ;  /* 0x0000006300637308 */ /* 0x000eb00000000800 */
[----:B------:R-:W3:Y:S08]  /*1a20*/  MUFU.EX2 R100, R100 ;  /* 0x0000006400647308 */ /* 0x000ef00000000800 */
[----:B------:R-:W2:Y:S01]  /*1a30*/  MUFU.EX2 R105, R105 ;  /* 0x0000006900697308 */ /* 0x000ea20000000800 */
[----:B-1----:R-:W-:-:S02]  /*1a40*/  HADD2.F32 R38, -RZ, R4.H0_H0 ;  /* 0x20000004ff267230 */ /* 0x002fc40000004100 */
[----:B------:R-:W-:Y:S02]  /*1a50*/  HADD2.F32 R39, -RZ, R4.H1_H1 ;  /* 0x30000004ff277230 */ /* 0x000fe40000004100 */
[--C-:B------:R-:W-:Y:S02]  /*1a60*/  HADD2.F32 R102, -RZ, R5.reuse.H0_H0 ;  /* 0x20000005ff667230 */ /* 0x100fe40000004100 */
[----:B------:R-:W-:Y:S01]  /*1a70*/  HADD2.F32 R101, -RZ, R5.H1_H1 ;  /* 0x30000005ff657230 */ /* 0x000fe20000004100 */
[----:B0-----:R0:W-:Y:S01]  /*1a80*/  STS [R7+0x548], R6 ;  /* 0x0005480607007388 */ /* 0x0011e20000000800 */
        /* <DEDUP_REMOVED lines=13> */
[----:B------:R-:W-:-:S04]  /*1b60*/  IADD3 R2, PT, PT, R88, UR4, RZ ;  /* 0x0000000458027c10 */ /* 0x000fc8000fffe0ff */
[----:B------:R-:W-:-:S05]  /*1b70*/  LEA R2, R2, UR5, 0x2 ;  /* 0x0000000502027c11 */ /* 0x000fca000f8e10ff */
[----:B------:R2:W3:Y:S01]  /*1b80*/  LDS R110, [R2+0x548] ;  /* 0x00054800026e7984 */ /* 0x0004e20000000800 */
[----:B------:R-:W-:Y:S05]  /*1b90*/  BRA `(.L_x_10099) ;  /* 0x0000000000047947 */ /* 0x000fea0003800000 */
.L_x_10098:
[----:B------:R0:W1:Y:S02]  /*1ba0*/  LDS R110, [R92+0xd4c] ;  /* 0x000d4c005c6e7984 */ /* 0x0000640000000800 */
.L_x_10099:
[----:B------:R-:W-:Y:S05]  /*1bb0*/  BSYNC.RECONVERGENT B0 ;  /* 0x0000000000007941 */ /* 0x000fea0003800200 */
.L_x_10097:
[----:B------:R-:W4:Y:S01]  /*1bc0*/  @P0 LDC R3, c[0x0][0x38c] ;  /* 0x0000e300ff030b82 */ /* 0x000f220000000800 */
[----:B------:R-:W-:Y:S01]  /*1bd0*/  MOV R7, RZ ;  /* 0x000000ff00077202 */ /* 0x000fe20000000f00 */
[----:B----4-:R-:W-:-:S04]  /*1be0*/  @P0 IMAD R3, R46, R3, UR4 ;  /* 0x000000042e030e24 */ /* 0x010fc8000f8e0203 */
[----:B--2---:R-:W-:-:S05]  /*1bf0*/  @P0 IMAD.WIDE R2, R3, 0x8, R20 ;  /* 0x0000000803020825 */ /* 0x004fca00078e0214 */
[----:B------:R2:W4:Y:S01]  /*1c00*/  @P0 LDG.E R7, desc[UR16][R2.64+0x4] ;  /* 0x0000041002070981 */ /* 0x000522000c1e1900 */
[----:B------:R-:W-:Y:S01]  /*1c10*/  FFMA.FTZ R4, R45, R99, R44 ;  /* 0x000000632d047223 */ /* 0x000fe2000001002c */
[C---:B-1-3--:R-:W-:Y:S01]  /*1c20*/  FMUL.FTZ R107, R105.reuse, R110 ;  /* 0x0000006e696b7220 */ /* 0x04afe20000410000 */
[----:B------:R-:W-:Y:S01]  /*1c30*/  ISETP.NE.AND P2, PT, R94, 0x1f, PT ;  /* 0x0000001f5e00780c */ /* 0x000fe20003f45270 */
[----:B------:R-:W1:Y:S01]  /*1c40*/  S2UR UR6, SR_CgaCtaId ;  /* 0x00000000000679c3 */ /* 0x000e620000008800 */
[C---:B------:R-:W-:Y:S01]  /*1c50*/  FFMA.FTZ R5, R100.reuse, R4, R43 ;  /* 0x0000000464057223 */ /* 0x040fe2000001002b */
[C---:B------:R-:W-:Y:S01]  /*1c60*/  FFMA.FTZ R4, R105.reuse, R41, R108 ;  /* 0x0000002969047223 */ /* 0x040fe2000001006c */
[----:B------:R-:W-:Y:S01]  /*1c70*/  FMUL.FTZ R106, R100, R107 ;  /* 0x0000006b646a7220 */ /* 0x000fe20000410000 */
[----:B------:R-:W-:Y:S01]  /*1c80*/  ISETP.GE.AND P1, PT, R70, 0x1, PT ;  /* 0x000000014600780c */ /* 0x000fe20003f26270 */
[----:B------:R-:W-:Y:S01]  /*1c90*/  FFMA.FTZ R5, R105, R5, R42 ;  /* 0x0000000569057223 */ /* 0x000fe2000001002a */
[----:B------:R-:W-:Y:S01]  /*1ca0*/  FFMA.FTZ R107, R100, R4, R103 ;  /* 0x00000004646b7223 */ /* 0x000fe20000010067 */
[C---:B------:R-:W-:Y:S01]  /*1cb0*/  FMUL.FTZ R109, R99.reuse, R106 ;  /* 0x0000006a636d7220 */ /* 0x040fe20000410000 */
[----:B--2---:R-:W-:Y:S01]  /*1cc0*/  FMUL.FTZ R3, R6, R99 ;  /* 0x0000006306037220 */ /* 0x004fe20000410000 */
[----:B------:R-:W-:Y:S01]  /*1cd0*/  UMOV UR5, 0x400 ;  /* 0x0000040000057882 */ /* 0x000fe20000000000 */
[----:B------:R-:W2:Y:S01]  /*1ce0*/  SHFL.UP PT, R4, R5, 0x1, RZ ;  /* 0x0420000005047989 */ /* 0x000ea200000e00ff */
[----:B------:R-:W-:Y:S01]  /*1cf0*/  FFMA.FTZ R107, R99, R107, R104 ;  /* 0x0000006b636b7223 */ /* 0x000fe20000010068 */
[----:B------:R-:W-:Y:S01]  /*1d00*/  FMUL.FTZ R2, R100, R3 ;  /* 0x0000000364027220 */ /* 0x000fe20000410000 */
[----:B------:R-:W-:Y:S01]  /*1d10*/  ISETP.NE.AND P3, PT, R14, 0x1f, PT ;  /* 0x0000001f0e00780c */ /* 0x000fe20003f65270 */
[----:B------:R-:W3:Y:S01]  /*1d20*/  SHFL.DOWN PT, R106, R109, 0x1, 0x1f ;  /* 0x08201f006d6a7f89 */ /* 0x000ee200000e0000 */
[----:B------:R-:W-:Y:S01]  /*1d30*/  BSSY.RECONVERGENT B0, `(.L_x_10100) ;  /* 0x0000080000007945 */ /* 0x000fe20003800200 */
[----:B------:R-:W-:Y:S01]  /*1d40*/  FMUL.FTZ R2, R105, R2 ;  /* 0x0000000269027220 */ /* 0x000fe20000410000 */
[----:B------:R-:W-:Y:S01]  /*1d50*/  MOV R112, R107 ;  /* 0x0000006b00707202 */ /* 0x000fe20000000f00 */
[----:B------:R-:W5:Y:S04]  /*1d60*/  SHFL.DOWN PT, R111, R107, 0x1, 0x1f ;  /* 0x08201f006b6f7f89 */ /* 0x000f6800000e0000 */
[----:B------:R-:W0:Y:S01]  /*1d70*/  SHFL.UP PT, R3, R2, 0x1, RZ ;  /* 0x0420000002037989 */ /* 0x000e2200000e00ff */
[----:B-1----:R-:W-:-:S04]  /*1d80*/  ULEA UR5, UR6, UR5, 0x18 ;  /* 0x0000000506057291 */ /* 0x002fc8000f8ec0ff */
[----:B------:R-:W-:Y:S01]  /*1d90*/  ULEA UR6, UR4, UR5, 0x3 ;  /* 0x0000000504067291 */ /* 0x000fe2000f8e18ff */
[----:B--2---:R-:W-:Y:S01]  /*1da0*/  FFMA.FTZ R4, R2, R4, R5 ;  /* 0x0000000402047223 */ /* 0x004fe20000010005 */
[----:B---3--:R-:W-:-:S04]  /*1db0*/  @P2 FMUL.FTZ R106, R106, R109 ;  /* 0x0000006d6a6a2220 */ /* 0x008fc80000410000 */
[----:B------:R-:W-:Y:S01]  /*1dc0*/  FSEL R5, R5, R4, !P1 ;  /* 0x0000000405057208 */ /* 0x000fe20004800000 */
[----:B-----5:R-:W-:Y:S01]  /*1dd0*/  @P2 FFMA.FTZ R112, R109, R111, R112 ;  /* 0x0000006f6d702223 */ /* 0x020fe20000010070 */
[----:B------:R-:W-:-:S03]  /*1de0*/  @P2 MOV R109, R106 ;  /* 0x0000006a006d2202 */ /* 0x000fc60000000f00 */
[----:B------:R-:W1:Y:S01]  /*1df0*/  SHFL.UP PT, R4, R5, 0x2, RZ ;  /* 0x0440000005047989 */ /* 0x000e6200000e00ff */
[----:B------:R-:W-:Y:S01]  /*1e00*/  ISETP.GT.U32.AND P2, PT, R94, 0x1d, PT ;  /* 0x0000001d5e00780c */ /* 0x000fe20003f44070 */
[----:B0-----:R-:W-:Y:S01]  /*1e10*/  @P1 FMUL.FTZ R2, R2, R3 ;  /* 0x0000000302021220 */ /* 0x001fe20000410000 */
[----:B------:R-:W-:Y:S01]  /*1e20*/  ISETP.GE.AND P1, PT, R70, 0x2, PT ;  /* 0x000000024600780c */ /* 0x000fe20003f26270 */
[----:B------:R-:W0:Y:S04]  /*1e30*/  SHFL.DOWN PT, R106, R109, 0x2, 0x1f ;  /* 0x08401f006d6a7f89 */ /* 0x000e2800000e0000 */
[----:B------:R-:W2:Y:S04]  /*1e40*/  SHFL.DOWN PT, R111, R112, 0x2, 0x1f ;  /* 0x08401f00706f7f89 */ /* 0x000ea800000e0000 */
[----:B------:R-:W3:Y:S01]  /*1e50*/  SHFL.UP PT, R3, R2, 0x2, RZ ;  /* 0x0440000002037989 */ /* 0x000ee200000e00ff */
[----:B-1----:R-:W-:Y:S01]  /*1e60*/  FFMA.FTZ R4, R2, R4, R5 ;  /* 0x0000000402047223 */ /* 0x002fe20000010005 */
[----:B0-----:R-:W-:-:S04]  /*1e70*/  @!P2 FMUL.FTZ R106, R109, R106 ;  /* 0x0000006a6d6aa220 */ /* 0x001fc80000410000 */
[----:B------:R-:W-:Y:S01]  /*1e80*/  FSEL R107, R5, R4, !P1 ;  /* 0x00000004056b7208 */ /* 0x000fe20004800000 */
[----:B--2---:R-:W-:Y:S01]  /*1e90*/  @!P2 FFMA.FTZ R112, R109, R111, R112 ;  /* 0x0000006f6d70a223 */ /* 0x004fe20000010070 */
[----:B------:R-:W-:-:S03]  /*1ea0*/  @!P2 MOV R109, R106 ;  /* 0x0000006a006da202 */ /* 0x000fc60000000f00 */
[----:B------:R-:W0:Y:S01]  /*1eb0*/  SHFL.UP PT, R4, R107, 0x4, RZ ;  /* 0x048000006b047989 */ /* 0x000e2200000e00ff */
[----:B------:R-:W-:Y:S01]  /*1ec0*/  ISETP.GT.U32.AND P2, PT, R94, 0x1b, PT ;  /* 0x0000001b5e00780c */ /* 0x000fe20003f44070 */
[----:B---3--:R-:W-:Y:S01]  /*1ed0*/  @P1 FMUL.FTZ R2, R2, R3 ;  /* 0x0000000302021220 */ /* 0x008fe20000410000 */
[----:B------:R-:W-:Y:S01]  /*1ee0*/  ISETP.GE.AND P1, PT, R70, 0x4, PT ;  /* 0x000000044600780c */ /* 0x000fe20003f26270 */
[----:B------:R-:W1:Y:S04]  /*1ef0*/  SHFL.DOWN PT, R106, R109, 0x4, 0x1f ;  /* 0x08801f006d6a7f89 */ /* 0x000e6800000e0000 */
[----:B------:R-:W2:Y:S04]  /*1f00*/  SHFL.DOWN PT, R111, R112, 0x4, 0x1f ;  /* 0x08801f00706f7f89 */ /* 0x000ea800000e0000 */
[----:B------:R-:W3:Y:S01]  /*1f10*/  SHFL.UP PT, R3, R2, 0x4, RZ ;  /* 0x0480000002037989 */ /* 0x000ee200000e00ff */
[----:B0-----:R-:W-:Y:S01]  /*1f20*/  FFMA.FTZ R4, R2, R4, R107 ;  /* 0x0000000402047223 */ /* 0x001fe2000001006b */
[----:B-1----:R-:W-:-:S04]  /*1f30*/  @!P2 FMUL.FTZ R106, R109, R106 ;  /* 0x0000006a6d6aa220 */ /* 0x002fc80000410000 */
        /* <DEDUP_REMOVED lines=8> */
[----:B------:R-:W2:Y:S04]  /*1fc0*/  SHFL.UP PT, R3, R2, 0x8, RZ ;  /* 0x0500000002037989 */ /* 0x000ea800000e00ff */
[----:B------:R-:W3:Y:S01]  /*1fd0*/  SHFL.DOWN PT, R111, R112, 0x8, 0x1f ;  /* 0x09001f00706f7f89 */ /* 0x000ee200000e0000 */
[----:B0-----:R-:W-:-:S05]  /*1fe0*/  FFMA.FTZ R4, R2, R4, R5 ;  /* 0x0000000402047223 */ /* 0x001fca0000010005 */
[----:B------:R-:W-:Y:S01]  /*1ff0*/  FSEL R107, R5, R4, !P1 ;  /* 0x00000004056b7208 */ /* 0x000fe20004800000 */
[C---:B-1----:R-:W-:Y:S01]  /*2000*/  @!P2 FMUL.FTZ R4, R109.reuse, R106 ;  /* 0x0000006a6d04a220 */ /* 0x042fe20000410000 */
[----:B------:R-:W-:Y:S01]  /*2010*/  MOV R5, RZ ;  /* 0x000000ff00057202 */ /* 0x000fe20000000f00 */
[----:B--2---:R-:W-:Y:S01]  /*2020*/  @P1 FMUL.FTZ R2, R2, R3 ;  /* 0x0000000302021220 */ /* 0x004fe20000410000 */
[----:B------:R-:W-:Y:S01]  /*2030*/  ISETP.GE.AND P1, PT, R74, UR10, PT ;  /* 0x0000000a4a007c0c */ /* 0x000fe2000bf26270 */
[----:B------:R-:W0:Y:S01]  /*2040*/  SHFL.UP PT, R106, R107, 0x10, RZ ;  /* 0x060000006b6a7989 */ /* 0x000e2200000e00ff */
[----:B---3--:R-:W-:Y:S01]  /*2050*/  @!P2 FFMA.FTZ R112, R109, R111, R112 ;  /* 0x0000006f6d70a223 */ /* 0x008fe20000010070 */
[----:B------:R-:W-:Y:S02]  /*2060*/  @!P2 MOV R109, R4 ;  /* 0x00000004006da202 */ /* 0x000fe40000000f00 */
[----:B------:R-:W1:Y:S01]  /*2070*/  SHFL.UP PT, R3, R2, 0x10, RZ ;  /* 0x0600000002037989 */ /* 0x000e6200000e00ff */
[----:B------:R-:W-:Y:S01]  /*2080*/  ISETP.NE.OR P1, PT, R14, RZ, P1 ;  /* 0x000000ff0e00720c */ /* 0x000fe20000f25670 */
[----:B------:R-:W-:Y:S01]  /*2090*/  HFMA2 R4, -RZ, RZ, 1.875, 0 ;  /* 0x3f800000ff047431 */ /* 0x000fe200000001ff */
[----:B------:R-:W-:Y:S01]  /*20a0*/  ISETP.GE.AND P2, PT, R70, 0x10, PT ;  /* 0x000000104600780c */ /* 0x000fe20003f46270 */
[----:B------:R-:W2:Y:S04]  /*20b0*/  SHFL.DOWN PT, R114, R109, 0x10, 0x1f ;  /* 0x0a001f006d727f89 */ /* 0x000ea800000e0000 */
[----:B------:R-:W3:Y:S06]  /*20c0*/  SHFL.DOWN PT, R111, R112, 0x10, 0x1f ;  /* 0x0a001f00706f7f89 */ /* 0x000eec00000e0000 */
[----:B------:R-:W5:Y:S01]  /*20d0*/  @!P1 LDS.64 R4, [UR6+0xdc8] ;  /* 0x000dc806ff049984 */ /* 0x000f620008000a00 */
[----:B------:R-:W-:Y:S01]  /*20e0*/  ISETP.GT.U32.AND P1, PT, R94, 0xf, PT ;  /* 0x0000000f5e00780c */ /* 0x000fe20003f24070 */
[C---:B0-----:R-:W-:Y:S01]  /*20f0*/  FFMA.FTZ R106, R2.reuse, R106, R107 ;  /* 0x0000006a026a7223 */ /* 0x041fe2000001006b */
[----:B-1----:R-:W-:-:S04]  /*2100*/  @P2 FMUL.FTZ R2, R2, R3 ;  /* 0x0000000302022220 */ /* 0x002fc80000410000 */
[----:B------:R-:W-:Y:S02]  /*2110*/  FSEL R106, R107, R106, !P2 ;  /* 0x0000006a6b6a7208 */ /* 0x000fe40005000000 */
[----:B------:R-:W-:-:S05]  /*2120*/  ISETP.NE.AND P2, PT, R14, RZ, PT ;  /* 0x000000ff0e00720c */ /* 0x000fca0003f45270 */
[C---:B--2---:R-:W-:Y:S01]  /*2130*/  @!P1 FMUL.FTZ R107, R109.reuse, R114 ;  /* 0x000000726d6b9220 */ /* 0x044fe20000410000 */
[----:B------:R-:W-:Y:S01]  /*2140*/  SHFL.UP PT, R2, R2, 0x1, RZ ;  /* 0x0420000002027989 */ /* 0x000fe200000e00ff */
[----:B---3--:R-:W-:-:S03]  /*2150*/  @!P1 FFMA.FTZ R112, R109, R111, R112 ;  /* 0x0000006f6d709223 */ /* 0x008fc60000010070 */
[----:B------:R-:W-:Y:S01]  /*2160*/  @!P1 MOV R109, R107 ;  /* 0x0000006b006d9202 */ /* 0x000fe20000000f00 */
[----:B------:R-:W-:Y:S01]  /*2170*/  SHFL.UP PT, R3, R106, 0x1, RZ ;  /* 0x042000006a037989 */ /* 0x000fe200000e00ff */
[----:B------:R-:W-:-:S03]  /*2180*/  ISETP.NE.AND P1, PT, R14, RZ, PT ;  /* 0x000000ff0e00720c */ /* 0x000fc60003f25270 */
[----:B------:R-:W-:Y:S04]  /*2190*/  SHFL.IDX PT, R116, R112, RZ, 0x1f ;  /* 0x00001fff70747589 */ /* 0x000fe800000e0000 */
[----:B------:R-:W-:Y:S04]  /*21a0*/  SHFL.IDX PT, R115, R109, RZ, 0x1f ;  /* 0x00001fff6d737589 */ /* 0x000fe800000e0000 */
[----:B------:R-:W-:Y:S04]  /*21b0*/  SHFL.DOWN PT, R117, R109, 0x1, 0x1f ;  /* 0x08201f006d757f89 */ /* 0x000fe800000e0000 */
[----:B------:R-:W-:Y:S04]  /*21c0*/  SHFL.DOWN PT, R118, R112, 0x1, 0x1f ;  /* 0x08201f0070767f89 */ /* 0x000fe800000e0000 */
[----:B-----5:R-:W0:Y:S02]  /*21d0*/  SHFL.IDX PT, R114, R5, RZ, 0x1f ;  /* 0x00001fff05727589 */ /* 0x020e2400000e0000 */
[----:B0-----:R-:W-:-:S02]  /*21e0*/  @P3 FFMA.FTZ R114, R117, R114, R118 ;  /* 0x0000007275723223 */ /* 0x001fc40000010076 */
        /* <DEDUP_REMOVED lines=12> */
[C---:B------:R-:W-:Y:S01]  /*22b0*/  FMUL.FTZ R4, R0.reuse, R5 ;  /* 0x0000000500047220 */ /* 0x040fe20000410000 */
[----:B------:R-:W-:Y:S01]  /*22c0*/  FFMA.FTZ R117, R0, R117, RZ ;  /* 0x0000007500757223 */ /* 0x000fe200000100ff */
[-C--:B------:R-:W-:Y:S01]  /*22d0*/  FFMA.FTZ R106, R105, R107.reuse, R42 ;  /* 0x0000006b696a7223 */ /* 0x080fe2000001002a */
[----:B------:R-:W-:Y:S01]  /*22e0*/  FMUL.FTZ R6, R40, R107 ;  /* 0x0000006b28067220 */ /* 0x000fe20000410000 */
[----:B------:R-:W-:Y:S01]  /*22f0*/  FMUL.FTZ R5, R64, R7 ;  /* 0x0000000740057220 */ /* 0x000fe20000410000 */
[----:B0-----:R-:W-:Y:S01]  /*2300*/  IADD3 R3, PT, PT, -R90, UR7, RZ ;  /* 0x000000075a037c10 */ /* 0x001fe2000fffe1ff */
[----:B------:R-:W-:Y:S01]  /*2310*/  FMUL.FTZ R109, R40, R106 ;  /* 0x0000006a286d7220 */ /* 0x000fe20000410000 */
[----:B------:R-:W-:Y:S01]  /*2320*/  FMUL.FTZ R6, R63, R6 ;  /* 0x000000063f067220 */ /* 0x000fe20000410000 */
[----:B------:R-:W-:Y:S01]  /*2330*/  FMUL.FTZ R2, R39, R111 ;  /* 0x0000006f27027220 */ /* 0x000fe20000410000 */
[----:B------:R-:W-:Y:S01]  /*2340*/  FMUL.FTZ R102, R102, R107 ;  /* 0x0000006b66667220 */ /* 0x000fe20000410000 */
[----:B------:R-:W-:Y:S01]  /*2350*/  FMUL.FTZ R7, R66, R109 ;  /* 0x0000006d42077220 */ /* 0x000fe20000410000 */
[----:B------:R-:W-:Y:S01]  /*2360*/  FFMA.FTZ R109, R114, R110, R41 ;  /* 0x0000006e726d7223 */ /* 0x000fe20000010029 */
[----:B------:R-:W-:-:S04]  /*2370*/  IMAD.WIDE.U32 R40, R32, UR4, R34 ;  /* 0x0000000420287c25 */ /* 0x000fc8000f8e0022 */
[----:B------:R-:W-:Y:S01]  /*2380*/  FFMA.FTZ R2, R64, R2, R117 ;  /* 0x0000000240027223 */ /* 0x000fe20000010075 */
[----:B------:R-:W-:Y:S01]  /*2390*/  ISETP.GE.AND P4, PT, R3, 0x21, PT ;  /* 0x000000210300780c */ /* 0x000fe20003f86270 */
[----:B------:R0:W-:Y:S01]  /*23a0*/  STS.128 [R76+0x110], R4 ;  /* 0x000110044c007388 */ /* 0x0001e20000000c00 */
[----:B------:R-:W-:Y:S02]  /*23b0*/  IMAD R41, R33, UR4, R41 ;  /* 0x0000000421297c24 */ /* 0x000fe4000f8e0229 */
[----:B------:R-:W-:Y:S01]  /*23c0*/  FFMA.FTZ R105, R105, R109, R108 ;  /* 0x0000006d69697223 */ /* 0x000fe2000001006c */
[----:B------:R-:W-:Y:S01]  /*23d0*/  BAR.SYNC.DEFER_BLOCKING 0x0 ;  /* 0x0000000000007b1d */ /* 0x000fe20000010000 */
[----:B------:R-:W-:Y:S02]  /*23e0*/  LEA R38, P3, R40, UR8, 0x2 ;  /* 0x0000000828267c11 */ /* 0x000fe4000f8610ff */
[----:B------:R-:W-:Y:S01]  /*23f0*/  FFMA.FTZ R103, R100, R105, R103 ;  /* 0x0000006964677223 */ /* 0x000fe20000010067 */
[----:B------:R-:W-:Y:S01]  /*2400*/  ISETP.GE.AND P5, PT, R3, 0x41, PT ;  /* 0x000000410300780c */ /* 0x000fe20003fa6270 */
[----:B------:R-:W-:Y:S01]  /*2410*/  FADD.FTZ R111, -R44, R111 ;  /* 0x0000006f2c6f7221 */ /* 0x000fe20000010100 */
[----:B------:R-:W-:Y:S01]  /*2420*/  LEA.HI.X R39, R40, UR9, R41, 0x2, P3 ;  /* 0x0000000928277c11 */ /* 0x000fe200098f1429 */
[----:B------:R-:W-:Y:S01]  /*2430*/  FFMA.FTZ R99, R99, R103, R104 ;  /* 0x0000006763637223 */ /* 0x000fe20000010068 */
[----:B------:R-:W-:Y:S01]  /*2440*/  ISETP.GE.AND P3, PT, R3, 0x1, PT ;  /* 0x000000010300780c */ /* 0x000fe20003f66270 */
[----:B------:R-:W-:Y:S01]  /*2450*/  FMUL.FTZ R40, R53, R105 ;  /* 0x0000006935287220 */ /* 0x000fe20000410000 */
[----:B------:R-:W-:Y:S01]  /*2460*/  ISETP.GE.AND P6, PT, R3, 0x61, PT ;  /* 0x000000610300780c */ /* 0x000fe20003fc6270 */
[----:B------:R-:W-:Y:S01]  /*2470*/  FFMA.FTZ R3, R63, R102, R2 ;  /* 0x000000663f037223 */ /* 0x000fe20000010002 */
[----:B------:R-:W-:Y:S01]  /*2480*/  FMUL.FTZ R2, R54, R99 ;  /* 0x0000006336027220 */ /* 0x000fe20000410000 */
[----:B0-----:R-:W-:Y:S01]  /*2490*/  FMUL.FTZ R6, R101, R106 ;  /* 0x0000006a65067220 */ /* 0x001fe20000410000 */
[----:B------:R-:W-:Y:S01]  /*24a0*/  FMUL.FTZ R7, R52, R103 ;  /* 0x0000006734077220 */ /* 0x000fe20000410000 */
[----:B------:R-:W-:Y:S01]  /*24b0*/  FADD.FTZ R107, -R43, R107 ;  /* 0x0000006b2b6b7221 */ /* 0x000fe20000010100 */
[----:B------:R-:W-:Y:S01]  /*24c0*/  FFMA.FTZ R4, R2, R113, RZ ;  /* 0x0000007102047223 */ /* 0x000fe200000100ff */
[----:B------:R-:W-:-:S03]  /*24d0*/  FFMA.FTZ R6, R66, R6, R3 ;  /* 0x0000000642067223 */ /* 0x000fc60000010003 */
[----:B------:R-:W-:Y:S01]  /*24e0*/  FFMA.FTZ R3, R7, R111, R4 ;  /* 0x0000006f07037223 */ /* 0x000fe20000010004 */
[----:B------:R0:W1:Y:S01]  /*24f0*/  LDS R115, [R72+0x80] ;  /* 0x0000800048737984 */ /* 0x0000620000000800 */
[----:B------:R-:W-:Y:S05]  /*2500*/  @!P3 BRA `(.L_x_10101) ;  /* 0x000000000008b947 */ /* 0x000fea0003800000 */
[----:B------:R-:W2:Y:S04]  /*2510*/  LDS R5, [R72] ;  /* 0x0000000048057984 */ /* 0x000ea80000000800 */
[----:B--2---:R2:W-:Y:S02]  /*2520*/  REDG.E.ADD.F32.FTZ.RN.STRONG.GPU desc[UR16][R38.64], R5 ;  /* 0x00000005260079a6 */ /* 0x0045e4000c12f310 */
.L_x_10101:
[----:B------:R-:W-:Y:S05]  /*2530*/  BSYNC.RECONVERGENT B0 ;  /* 0x0000000000007941 */ /* 0x000fea0003800200 */
.L_x_10100:
[----:B------:R-:W-:Y:S04]  /*2540*/  BSSY.RECONVERGENT B0, `(.L_x_10102) ;  /* 0x0000003000007945 */ /* 0x000fe80003800200 */
[----:B------:R-:W-:Y:S05]  /*2550*/  @!P4 BRA `(.L_x_10103) ;  /* 0x000000000004c947 */ /* 0x000fea0003800000 */
[----:B-1----:R3:W-:Y:S02]  /*2560*/  REDG.E.ADD.F32.FTZ.RN.STRONG.GPU desc[UR16][R38.64+0x80], R115 ;  /* 0x00008073260079a6 */ /* 0x0027e4000c12f310 */
.L_x_10103:
[----:B------:R-:W-:Y:S05]  /*2570*/  BSYNC.RECONVERGENT B0 ;  /* 0x0000000000007941 */ /* 0x000fea0003800200 */
.L_x_10102:
[----:B--2---:R2:W4:Y:S01]  /*2580*/  LDS R5, [R72+0x100] ;  /* 0x0001000048057984 */ /* 0x0045220000000800 */
[----:B------:R-:W-:Y:S01]  /*2590*/  BSSY.RECONVERGENT B0, `(.L_x_10104) ;  /* 0x0000006000007945 */ /* 0x000fe20003800200 */
[----:B------:R-:W-:Y:S01]  /*25a0*/  FMUL.FTZ R4, R50, R109 ;  /* 0x0000006d32047220 */ /* 0x000fe20000410000 */
[----:B------:R-:W-:Y:S01]  /*25b0*/  FADD.FTZ R106, -R42, R106 ;  /* 0x0000006a2a6a7221 */ /* 0x000fe20000010100 */
[----:B------:R-:W-:Y:S01]  /*25c0*/  FFMA.FTZ R3, R40, R107, R3 ;  /* 0x0000006b28037223 */ /* 0x000fe20000010003 */
[----:B------:R-:W-:Y:S06]  /*25d0*/  @!P5 BRA `(.L_x_10105) ;  /* 0x000000000004d947 */ /* 0x000fec0003800000 */
[----:B----4-:R4:W-:Y:S02]  /*25e0*/  REDG.E.ADD.F32.FTZ.RN.STRONG.GPU desc[UR16][R38.64+0x100], R5 ;  /* 0x00010005260079a6 */ /* 0x0109e4000c12f310 */
.L_x_10105:
[----:B------:R-:W-:Y:S05]  /*25f0*/  BSYNC.RECONVERGENT B0 ;  /* 0x0000000000007941 */ /* 0x000fea0003800200 */
.L_x_10104:
[----:B----4-:R4:W0:Y:S01]  /*2600*/  LDS R5, [R72+0x180] ;  /* 0x0001800048057984 */ /* 0x0108220000000800 */
[----:B------:R-:W-:Y:S01]  /*2610*/  BSSY.RECONVERGENT B0, `(.L_x_10106) ;  /* 0x0000004000007945 */ /* 0x000fe20003800200 */
[----:B------:R-:W-:-:S03]  /*2620*/  FFMA.FTZ R3, R4, R106, R3 ;  /* 0x0000006a04037223 */ /* 0x000fc60000010003 */
[----:B------:R-:W-:Y:S05]  /*2630*/  @!P6 BRA `(.L_x_10107) ;  /* 0x000000000004e947 */ /* 0x000fea0003800000 */
[----:B0-----:R0:W-:Y:S02]  /*2640*/  REDG.E.ADD.F32.FTZ.RN.STRONG.GPU desc[UR16][R38.64+0x180], R5 ;  /* 0x00018005260079a6 */ /* 0x0011e4000c12f310 */
.L_x_10107:
[----:B------:R-:W-:Y:S05]  /*2650*/  BSYNC.RECONVERGENT B0 ;  /* 0x0000000000007941 */ /* 0x000fea0003800200 */
.L_x_10106:
[----:B0--3--:R-:W0:Y:S01]  /*2660*/  SHFL.DOWN PT, R38, R3, 0x1, 0x1f ;  /* 0x08201f0003267f89 */ /* 0x009e2200000e0000 */
[----:B------:R-:W-:Y:S01]  /*2670*/  ISETP.GT.AND P3, PT, R70, 0x1e, PT ;  /* 0x0000001e4600780c */ /* 0x000fe20003f64270 */
[----:B------:R-:W-:Y:S01]  /*2680*/  FADD.FTZ R47, R4, R47 ;  /* 0x0000002f042f7221 */ /* 0x000fe20000010000 */
[----:B------:R-:W-:Y:S01]  /*2690*/  FADD.FTZ R49, R40, R49 ;  /* 0x0000003128317221 */ /* 0x000fe20000010000 */
[----:B------:R-:W3:Y:S01]  /*26a0*/  SHFL.DOWN PT, R5, R6, 0x1, 0x1f ;  /* 0x08201f0006057f89 */ /* 0x000ee200000e0000 */
[----:B------:R-:W-:Y:S01]  /*26b0*/  FADD.FTZ R48, R7, R48 ;  /* 0x0000003007307221 */ /* 0x000fe20000010000 */
[----:B------:R-:W-:Y:S01]  /*26c0*/  FMUL.FTZ R7, R98, R109 ;  /* 0x0000006d62077220 */ /* 0x000fe20000410000 */
[----:B------:R-:W-:Y:S01]  /*26d0*/  BSSY.RECONVERGENT B0, `(.L_x_10108) ;  /* 0x0000035000007945 */ /* 0x000fe20003800200 */
[----:B------:R-:W-:Y:S02]  /*26e0*/  FADD.FTZ R51, R2, R51 ;  /* 0x0000003302337221 */ /* 0x000fe40000010000 */
[----:B------:R-:W-:-:S04]  /*26f0*/  FMUL.FTZ R106, R106, R7 ;  /* 0x000000076a6a7220 */ /* 0x000fc80000410000 */
[----:B------:R-:W-:-:S04]  /*2700*/  FFMA.FTZ R109, R55, R109, R106 ;  /* 0x0000006d376d7223 */ /* 0x000fc8000001006a */
        /* <DEDUP_REMOVED lines=20> */
[----:B------:R-:W-:Y:S01]  /*2850*/  ISETP.NE.AND P3, PT, R70, RZ, PT ;  /* 0x000000ff4600720c */ /* 0x000fe20003f65270 */
[----:B------:R-:W-:Y:S01]  /*2860*/  FMUL.FTZ R40, R111, R38 ;  /* 0x000000266f287220 */ /* 0x000fe20000410000 */
[----:B------:R-:W-:Y:S01]  /*2870*/  FMUL.FTZ R38, R98, R99 ;  /* 0x0000006362267220 */ /* 0x000fe20000410000 */
[----:B------:R-:W3:Y:S02]  /*2880*/  SHFL.DOWN PT, R5, R6, 0x10, 0x1f ;  /* 0x0a001f0006057f89 */ /* 0x000ee400000e0000 */
[----:B------:R-:W-:Y:S01]  /*2890*/  FFMA.FTZ R40, R57, R103, R40 ;  /* 0x0000006739287223 */ /* 0x000fe20000010028 */
[----:B------:R-:W-:-:S03]  /*28a0*/  FMUL.FTZ R38, R113, R38 ;  /* 0x0000002671267220 */ /* 0x000fc60000410000 */
[----:B------:R-:W-:Y:S01]  /*28b0*/  FADD.FTZ R59, R40, R59 ;  /* 0x0000003b283b7221 */ /* 0x000fe20000010000 */
[----:B------:R-:W-:-:S04]  /*28c0*/  FFMA.FTZ R99, R61, R99, R38 ;  /* 0x000000633d637223 */ /* 0x000fc80000010026 */
[----:B------:R-:W-:Y:S01]  /*28d0*/  FADD.FTZ R60, R99, R60 ;  /* 0x0000003c633c7221 */ /* 0x000fe20000010000 */
[----:B0-----:R-:W-:Y:S01]  /*28e0*/  FADD.FTZ R4, R3, R100 ;  /* 0x0000006403047221 */ /* 0x001fe20000010000 */
[----:B------:R-:W-:Y:S01]  /*28f0*/  FMUL.FTZ R100, R98, R105 ;  /* 0x0000006962647220 */ /* 0x000fe20000410000 */
[----:B---3--:R-:W-:-:S03]  /*2900*/  FADD.FTZ R5, R6, R5 ;  /* 0x0000000506057221 */ /* 0x008fc60000010000 */
[----:B------:R-:W-:Y:S02]  /*2910*/  FMUL.FTZ R107, R107, R100 ;  /* 0x000000646b6b7220 */ /* 0x000fe40000410000 */
[----:B------:R0:W-:Y:S02]  /*2920*/  @!P3 STS.64 [UR5+0x318], R4 ;  /* 0x00031804ff00b988 */ /* 0x0001e40008000a05 */
[----:B------:R-:W-:Y:S01]  /*2930*/  FFMA.FTZ R107, R62, R105, R107 ;  /* 0x000000693e6b7223 */ /* 0x000fe2000001006b */
[----:B------:R-:W-:Y:S01]  /*2940*/  BAR.SYNC.DEFER_BLOCKING 0x0 ;  /* 0x0000000000007b1d */ /* 0x000fe20000010000 */
[----:B------:R-:W-:Y:S02]  /*2950*/  ISETP.GT.AND P3, PT, R70, 0xf, PT ;  /* 0x0000000f4600780c */ /* 0x000fe40003f64270 */
[----:B------:R-:W-:Y:S02]  /*2960*/  FADD.FTZ R58, R107, R58 ;  /* 0x0000003a6b3a7221 */ /* 0x000fe40000010000 */
[----:B------:R-:W-:-:S02]  /*2970*/  FSEL R3, R3, R4, P3 ;  /* 0x0000000403037208 */ /* 0x000fc40001800000 */
[----:B0-----:R-:W-:Y:S01]  /*2980*/  FSEL R5, R6, R5, P3 ;  /* 0x0000000506057208 */ /* 0x001fe20001800000 */
        /* <DEDUP_REMOVED lines=9> */
.L_x_10109:
[----:B------:R-:W-:Y:S05]  /*2a20*/  BSYNC.RECONVERGENT B0 ;  /* 0x0000000000007941 */ /* 0x000fea0003800200 */
.L_x_10108:
[----:B------:R-:W-:-:S04]  /*2a30*/  UIADD3 UR4, UPT, UPT, UR4, 0x1, URZ ;  /* 0x0000000104047890 */ /* 0x000fc8000fffe0ff */
[----:B------:R-:W-:-:S09]  /*2a40*/  UISETP.GE.AND UP0, UPT, UR4, UR11, UPT ;  /* 0x0000000b0400728c */ /* 0x000fd2000bf06270 */
[----:B------:R-:W-:Y:S05]  /*2a50*/  BRA.U !UP0, `(.L_x_10110) ;  /* 0xffffffed08687547 */ /* 0x000fea000b83ffff */
.L_x_10096:
[----:B------:R-:W0:Y:S01]  /*2a60*/  F2F.F16.F32 R2, R48 ;  /* 0x0000003000027304 */ /* 0x000e220000200800 */
[----:B------:R-:W-:Y:S01]  /*2a70*/  BAR.SYNC.DEFER_BLOCKING 0x0 ;  /* 0x0000000000007b1d */ /* 0x000fe20000010000 */
[----:B------:R-:W-:Y:S01]  /*2a80*/  HFMA2 R27, -RZ, RZ, 0, 0 ;  /* 0x00000000ff1b7431 */ /* 0x000fe200000001ff */
[----:B------:R-:W-:Y:S02]  /*2a90*/  MOV R26, R22 ;  /* 0x00000016001a7202 */ /* 0x000fe40000000f00 */
[----:B------:R-:W-:-:S04]  /*2aa0*/  IADD3 R78, P1, PT, R78, -0x100, RZ ;  /* 0xffffff004e4e7810 */ /* 0x000fc80007f3e0ff */
[----:B------:R-:W3:Y:S01]  /*2ab0*/  LDC.64 R28, c[0x0][0x4f8] ;  /* 0x00013e00ff1c7b82 */ /* 0x000ee20000000a00 */
[----:B------:R-:W-:Y:S01]  /*2ac0*/  F2F.F16.F32 R49, R49 ;  /* 0x0000003100317304 */ /* 0x000fe20000200800 */
[----:B------:R-:W5:Y:S01]  /*2ad0*/  LDCU.64 UR4, c[0x0][0x500] ;  /* 0x0000a000ff0477ac */ /* 0x000f620008000a00 */
[----:B------:R-:W-:Y:S02]  /*2ae0*/  IADD3 R80, P2, PT, R80, -0x100, RZ ;  /* 0xffffff0050507810 */ /* 0x000fe40007f5e0ff */
[----:B------:R-:W-:Y:S02]  /*2af0*/  IADD3 R82, P3, PT, R82, -0x100, RZ ;  /* 0xffffff0052527810 */ /* 0x000fe40007f7e0ff */
[----:B------:R-:W-:Y:S01]  /*2b00*/  IADD3 R84, P4, PT, R84, -0x100, RZ ;  /* 0xffffff0054547810 */ /* 0x000fe20007f9e0ff */
[----:B0-----:R-:W-:Y:S01]  /*2b10*/  IMAD.WIDE.U32 R2, R2, 0x10000, RZ ;  /* 0x0001000002027825 */ /* 0x001fe200078e00ff */
[----:B------:R-:W0:Y:S01]  /*2b20*/  F2F.F16.F32 R0, R47 ;  /* 0x0000002f00007304 */ /* 0x000e220000200800 */
[----:B------:R-:W1:Y:S01]  /*2b30*/  LDC.64 R30, c[0x0][0x550] ;  /* 0x00015400ff1e7b82 */ /* 0x000e620000000a00 */
[----:B------:R-:W-:-:S02]  /*2b40*/  IADD3.X R75, PT, PT, R75, -0x1, RZ, P1, !PT ;  /* 0xffffffff4b4b7810 */ /* 0x000fc40000ffe4ff */
[----:B------:R-:W-:Y:S02]  /*2b50*/  IADD3.X R77, PT, PT, R77, -0x1, RZ, P2, !PT ;  /* 0xffffffff4d4d7810 */ /* 0x000fe400017fe4ff */
[----:B------:R-:W-:Y:S02]  /*2b60*/  IADD3.X R79, PT, PT, R79, -0x1, RZ, P3, !PT ;  /* 0xffffffff4f4f7810 */ /* 0x000fe40001ffe4ff */
[----:B------:R-:W2:Y:S01]  /*2b70*/  F2F.F16.F32 R51, R51 ;  /* 0x0000003300337304 */ /* 0x000ea20000200800 */
[----:B------:R-:W-:Y:S02]  /*2b80*/  IADD3.X R81, PT, PT, R81, -0x1, RZ, P4, !PT ;  /* 0xffffffff51517810 */ /* 0x000fe400027fe4ff */
[----:B0-----:R-:W-:Y:S01]  /*2b90*/  PRMT R7, R49, 0x5410, R0 ;  /* 0x0000541031077816 */ /* 0x001fe20000000000 */
[----:B---3--:R-:W-:-:S04]  /*2ba0*/  IMAD.WIDE.U32 R4, R28, UR18, R26 ;  /* 0x000000121c047c25 */ /* 0x008fc8000f8e001a */
        /* <DEDUP_REMOVED lines=18> */
[----:B------:R-:W-:Y:S01]  /*2cd0*/  LOP3.LUT R25, R25, R5, RZ, 0xfc, !PT ;  /* 0x0000000519197212 */ /* 0x000fe200078efcff */
[----:B------:R-:W1:Y:S02]  /*2ce0*/  LDC.64 R30, c[0x0][0x560] ;  /* 0x00015800ff1e7b82 */ /* 0x000e640000000a00 */
[----:B------:R-:W-:Y:S01]  /*2cf0*/  FADD.FTZ R59, R60, R59 ;  /* 0x0000003b3c3b7221 */ /* 0x000fe20000010000 */
[----:B----4-:R-:W-:Y:S01]  /*2d00*/  LOP3.LUT R24, R4, R29, RZ, 0xfc, !PT ;  /* 0x0000001d04187212 */ /* 0x010fe200078efcff */
[----:B------:R-:W-:-:S04]  /*2d10*/  IMAD.WIDE.U32 R4, R14, 0x8, R22 ;  /* 0x000000080e047825 */ /* 0x000fc800078e0016 */
[----:B------:R-:W-:Y:S01]  /*2d20*/  FADD.FTZ R59, R59, R58 ;  /* 0x0000003a3b3b7221 */ /* 0x000fe20000010000 */
[----:B------:R-:W3:Y:S03]  /*2d30*/  LDC.64 R28, c[0x0][0x518] ;  /* 0x00014600ff1c7b82 */ /* 0x000ee60000000a00 */
[----:B------:R-:W-:Y:S01]  /*2d40*/  FADD.FTZ R87, R59, R56 ;  /* 0x000000383b577221 */ /* 0x000fe20000010000 */
[----:B--2---:R1:W-:Y:S04]  /*2d50*/  STG.E.64 desc[UR16][R4.64], R2 ;  /* 0x0000000204007986 */ /* 0x0043e8000c101b10 */
[----:B------:R-:W-:Y:S01]  /*2d60*/  BAR.SYNC.DEFER_BLOCKING 0x0 ;  /* 0x0000000000007b1d */ /* 0x000fe20000010000 */
[----:B---3--:R-:W-:-:S04]  /*2d70*/  IMAD.WIDE.U32 R22, R28, UR18, R26 ;  /* 0x000000121c167c25 */ /* 0x008fc8000f8e001a */
[----:B------:R-:W-:Y:S02]  /*2d80*/  IMAD R23, R29, UR18, R23 ;  /* 0x000000121d177c24 */ /* 0x000fe4000f8e0217 */
[----:B0-----:R-:W-:-:S04]  /*2d90*/  IMAD.WIDE.U32 R22, R97, UR4, R22 ;  /* 0x0000000461167c25 */ /* 0x001fc8000f8e0016 */
[----:B------:R-:W-:Y:S01]  /*2da0*/  IMAD R0, R97, UR5, R23 ;  /* 0x0000000561007c24 */ /* 0x000fe2000f8e0217 */
[----:B-1----:R-:W-:Y:S01]  /*2db0*/  LEA R2, P0, R22, R30, 0x1 ;  /* 0x0000001e16027211 */ /* 0x002fe200078008ff */
[----:B------:R-:W-:Y:S01]  /*2dc0*/  STS.64 [R67], R24 ;  /* 0x0000001843007388 */ /* 0x000fe20000000a00 */
[----:B------:R-:W-:-:S03]  /*2dd0*/  NOP ;  /* 0x0000000000007918 */ /* 0x000fc60000000000 */
[----:B------:R-:W0:Y:S01]  /*2de0*/  LDS.64 R6, [R67] ;  /* 0x0000000043067984 */ /* 0x000e220000000a00 */
[----:B------:R-:W-:Y:S02]  /*2df0*/  LEA.HI.X R3, R22, R31, R0, 0x1, P0 ;  /* 0x0000001f16037211 */ /* 0x000fe400000f0c00 */
[----:B------:R-:W-:Y:S02]  /*2e00*/  ISETP.GT.AND P0, PT, R74, 0x1, PT ;  /* 0x000000014a00780c */ /* 0x000fe40003f04270 */
[----:B------:R-:W-:Y:S01]  /*2e10*/  MOV R74, R65 ;  /* 0x00000041004a7202 */ /* 0x000fe20000000f00 */
[----:B------:R-:W-:-:S05]  /*2e20*/  IMAD.WIDE.U32 R2, R14, 0x8, R2 ;  /* 0x000000080e027825 */ /* 0x000fca00078e0002 */
[----:B0-----:R0:W-:Y:S05]  /*2e30*/  STG.E.64 desc[UR16][R2.64], R6 ;  /* 0x0000000602007986 */ /* 0x0011ea000c101b10 */
[----:B------:R-:W-:Y:S05]  /*2e40*/  @P0 BRA `(.L_x_10111) ;  /* 0xffffffd800b40947 */ /* 0x000fea000383ffff */
.L_x_10094:
        /* <DEDUP_REMOVED lines=34> */
.L_x_10113:
[----:B------:R-:W-:Y:S05]  /*3070*/  BSYNC.RECONVERGENT B0 ;  /* 0x0000000000007941 */ /* 0x000fea0003800200 */
.L_x_10112:
        /* <DEDUP_REMOVED lines=26> */
.L_x_10115:
[----:B------:R-:W-:Y:S05]  /*3220*/  BSYNC.RECONVERGENT B0 ;  /* 0x0000000000007941 */ /* 0x000fea0003800200 */
.L_x_10114:
        /* <DEDUP_REMOVED lines=10> */
.L_x_10117:
        /* <DEDUP_REMOVED lines=24> */
.L_x_10116:
[----:B------:R-:W-:Y:S05]  /*3450*/  EXIT ;  /* 0x000000000000794d */ /* 0x000fea0003800000 */
.L_x_10118:
        /* <DEDUP_REMOVED lines=10> */
.L_x_10557:


//--------------------- .text._Z25selective_scan_bwd_kernelI32Selective_Scan_bwd_kernel_traitsILi32ELi4ELb1ELb0ELb1ELb1ELb0EN3c104HalfEfEEv12SSMParamsBwd --------------------------
	.section	.text._Z25selective_scan_bwd_kernelI32Selective_Scan_bwd_kernel_traitsILi32ELi4ELb1ELb0ELb1ELb1ELb0EN3c104HalfEfEEv12SSMParamsBwd,"ax",@progbits
	.align	128
        .global         _Z25selective_scan_bwd_kernelI32Selective_Scan_bwd_kernel_traitsILi32ELi4ELb1ELb0ELb1ELb1ELb0EN3c104HalfEfEEv12SSMParamsBwd
        .type           _Z25selective_scan_bwd_kernelI32Selective_Scan_bwd_kernel_traitsILi32ELi4ELb1ELb0ELb1ELb1ELb0EN3c104HalfEfEEv12SSMParamsBwd,@function
        .size           _Z25selective_scan_bwd_kernelI32Selective_Scan_bwd_kernel_traitsILi32ELi4ELb1ELb0ELb1ELb1ELb0EN3c104HalfEfEEv12SSMParamsBwd,(.L_x_10558 - _Z25selective_scan_bwd_kernelI32Selective_Scan_bwd_kernel_traitsILi32ELi4ELb1ELb0ELb1ELb1ELb0EN3c104HalfEfEEv12SSMParamsBwd)
        .other          _Z25selective_scan_bwd_kernelI32Selective_Scan_bwd_kernel_traitsILi32ELi4ELb1ELb0ELb1ELb1ELb0EN3c104HalfEfEEv12SSMParamsBwd,@"STO_CUDA_ENTRY STV_DEFAULT"
_Z25selective_scan_bwd_kernelI32Selective_Scan_bwd_kernel_traitsILi32ELi4ELb1ELb0ELb1ELb1ELb0EN3c104HalfEfEEv12SSMParamsBwd:
.text._Z25selective_scan_bwd_kernelI32Selective_Scan_bwd_kernel_traitsILi32ELi4ELb1ELb0ELb1ELb1ELb0EN3c104HalfEfEEv12SSMParamsBwd:
        /* <DEDUP_REMOVED lines=94> */
[----:B------:R-:W-:Y:S02]  /*05e0*/  SHF.R.S32.HI R0, RZ, 0x1f, R9 ;  /* 0x0000001fff007819 */ /* 0x000fe40000011409 */
[----:B------:R-:W-:Y:S01]  /*05f0*/  IADD3 R2, P4, PT, R9, R2, RZ ;  /* 0x0000000209027210 */ /* 0x000fe20007f9e0ff */
[----:B------:R-:W-:Y:S01]  /*0600*/  IMAD R81, R99, R81, R3 ;  /* 0x0000005163517224 */ /* 0x000fe200078e0203 */
[----:B------:R-:W-:Y:S02]  /*0610*/  IADD3 R9, P5, PT, R9, R4, RZ ;  /* 0x0000000409097210 */ /* 0x000fe40007fbe0ff */
[C---:B------:R-:W-:Y:S02]  /*0620*/  IADD3.X R6, PT, PT, R0.reuse, R13, RZ, P2, !PT ;  /* 0x0000000d00067210 */ /* 0x040fe400017fe4ff */
[----:B------:R-:W-:Y:S02]  /*0630*/  IADD3.X R4, PT, PT, R0, R11, RZ, P3, !PT ;  /* 0x0000000b00047210 */ /* 0x000fe40001ffe4ff */
[----:B--2---:R-:W-:-:S02]  /*0640*/  LEA R84, P0, R85, R16, 0x1 ;  /* 0x0000001055547211 */ /* 0x004fc400078008ff */
[----:B-1----:R-:W-:Y:S01]  /*0650*/  LEA R82, P2, R83, R18, 0x1 ;  /* 0x0000001253527211 */ /* 0x002fe200078408ff */
[----:B0-----:R-:W-:Y:S01]  /*0660*/  IMAD.WIDE.U32 R20, R99, UR8, RZ ;  /* 0x0000000863147c25 */ /* 0x001fe2000f8e00ff */
[----:B------:R-:W-:Y:S02]  /*0670*/  IADD3 R7, PT, PT, R5, R7, RZ ;  /* 0x0000000705077210 */ /* 0x000fe40007ffe0ff */
[----:B------:R-:W-:Y:S02]  /*0680*/  LEA.HI.X R85, R85, R17, R6, 0x1, P0 ;  /* 0x0000001155557211 */ /* 0x000fe400000f0c06 */
[----:B------:R-:W-:Y:S01]  /*0690*/  LEA.HI.X R83, R83, R19, R4, 0x1, P2 ;  /* 0x0000001353537211 */ /* 0x000fe200010f0c04 */
[C---:B----4-:R-:W-:Y:S01]  /*06a0*/  IMAD.WIDE.U32 R18, R99.reuse, R94, RZ ;  /* 0x0000005e63127225 */ /* 0x050fe200078e00ff */
[C---:B------:R-:W-:Y:S02]  /*06b0*/  IADD3.X R81, PT, PT, R0.reuse, R81, RZ, P4, !PT ;  /* 0x0000005100517210 */ /* 0x040fe400027fe4ff */
[----:B------:R-:W-:Y:S01]  /*06c0*/  IADD3.X R76, PT, PT, R0, R7, RZ, P5, !PT ;  /* 0x00000007004c7210 */ /* 0x000fe20002ffe4ff */
[----:B------:R-:W-:Y:S01]  /*06d0*/  IMAD R97, R99, UR9, R21 ;  /* 0x0000000963617c24 */ /* 0x000fe2000f8e0215 */
[----:B------:R-:W-:-:S02]  /*06e0*/  LEA R80, P0, R2, R24, 0x1 ;  /* 0x0000001802507211 */ /* 0x000fc400078008ff */
        /* <DEDUP_REMOVED lines=15> */
[----:B------:R-:W1:Y:S01]  /*07e0*/  LDCU.64 UR8, c[0x0][0x3b8] ;  /* 0x00007700ff0877ac */ /* 0x000e620008000a00 */
[----:B------:R-:W4:Y:S01]  /*07f0*/  LDCU UR12, c[0x0][0x394] ;  /* 0x00007280ff0c77ac */ /* 0x000f220008000800 */
[----:B------:R-:W-:Y:S01]  /*0800*/  UMOV UR4, 0x400 ;  /* 0x0000040000047882 */ /* 0x000fe20000000000 */
[----:B--2---:R-:W-:-:S02]  /*0810*/  IMAD R0, R31, UR10, RZ ;  /* 0x0000000a1f007c24 */ /* 0x004fc4000f8e02ff */
[----:B---3--:R-:W-:Y:S01]  /*0820*/  IMAD.WIDE.U32 R14, R99, UR6, RZ ;  /* 0x00000006630e7c25 */ /* 0x008fe2000f8e00ff */
[----:B-1----:R-:W-:-:S03]  /*0830*/  ULEA UR4, UR5, UR4, 0x18 ;  /* 0x0000000405047291 */ /* 0x002fc6000f8ec0ff */
[----:B------:R-:W-:-:S03]  /*0840*/  IMAD.WIDE.U32 R12, R99, UR8, RZ ;  /* 0x00000008630c7c25 */ /* 0x000fc6000f8e00ff */
[----:B0-----:R-:W-:Y:S01]  /*0850*/  LEA R77, R16, UR4, 0x4 ;  /* 0x00000004104d7c11 */ /* 0x001fe2000f8e20ff */
[----:B----4-:R-:W-:Y:S01]  /*0860*/  IMAD.WIDE.U32 R2, R4, UR18, R16 ;  /* 0x0000001204027c25 */ /* 0x010fe2000f8e0010 */
[----:B------:R-:W-:Y:S02]  /*0870*/  MOV R75, UR12 ;  /* 0x0000000c004b7c02 */ /* 0x000fe40008000f00 */
[----:B------:R-:W-:Y:S01]  /*0880*/  IADD3 R73, PT, PT, R77, 0x110, RZ ;  /* 0x000001104d497810 */ /* 0x000fe20007ffe0ff */
[----:B------:R-:W-:Y:S01]  /*0890*/  IMAD R3, R5, UR18, R3 ;  /* 0x0000001205037c24 */ /* 0x000fe2000f8e0203 */
[C---:B------:R-:W-:Y:S01]  /*08a0*/  LOP3.LUT R92, R16.reuse, 0x1f, RZ, 0xc0, !PT ;  /* 0x0000001f105c7812 */ /* 0x040fe200078ec0ff */
[C---:B------:R-:W-:Y:S01]  /*08b0*/  IMAD R5, R29.reuse, UR11, R0 ;  /* 0x0000000b1d057c24 */ /* 0x040fe2000f8e0200 */
[C---:B------:R-:W-:Y:S01]  /*08c0*/  IADD3 R74, PT, PT, R16.reuse, 0x200, RZ ;  /* 0x00000200104a7810 */ /* 0x040fe20007ffe0ff */
[----:B------:R-:W-:Y:S01]  /*08d0*/  IMAD.WIDE.U32 R10, R29, UR10, R2 ;  /* 0x0000000a1d0a7c25 */ /* 0x000fe2000f8e0002 */
[----:B------:R-:W-:-:S03]  /*08e0*/  LEA R90, R16, UR4, 0x2 ;  /* 0x00000004105a7c11 */ /* 0x000fc6000f8e10ff */
[----:B------:R-:W-:Y:S01]  /*08f0*/  IMAD R89, R99, UR7, R15 ;  /* 0x0000000763597c24 */ /* 0x000fe2000f8e020f */
[----:B------:R-:W-:Y:S01]  /*0900*/  IADD3 R72, PT, PT, R11, R5, RZ ;  /* 0x000000050b487210 */ /* 0x000fe20007ffe0ff */
[----:B------:R-:W-:Y:S02]  /*0910*/  IMAD R87, R99, UR9, R13 ;  /* 0x0000000963577c24 */ /* 0x000fe4000f8e020d */
[----:B------:R-:W-:-:S07]  /*0920*/  IMAD R73, R16, -0xc, R73 ;  /* 0xfffffff410497824 */ /* 0x000fce00078e0249 */
.L_x_10143:
[----:B------:R-:W-:Y:S01]  /*0930*/  BAR.SYNC.DEFER_BLOCKING 0x0 ;  /* 0x0000000000007b1d */ /* 0x000fe20000010000 */
[----:B0-----:R-:W-:-:S06]  /*0940*/  IMAD.WIDE.U32 R2, R16, 0x8, R84 ;  /* 0x0000000810027825 */ /* 0x001fcc00078e0054 */
[----:B------:R-:W2:Y:S01]  /*0950*/  LDG.E.64 R2, desc[UR16][R2.64] ;  /* 0x0000001002027981 */ /* 0x000ea2000c1e1b00 */
[----:B------:R-:W0:Y:S01]  /*0960*/  S2UR UR5, SR_CgaCtaId ;  /* 0x00000000000579c3 */ /* 0x000e220000008800 */
[----:B------:R-:W-:Y:S01]  /*0970*/  UMOV UR4, 0x400 ;  /* 0x0000040000047882 */ /* 0x000fe20000000000 */
[----:B------:R-:W-:Y:S01]  /*0980*/  IMAD.WIDE.U32 R8, R16, 0x8, R82 ;  /* 0x0000000810087825 */ /* 0x000fe200078e0052 */
[----:B------:R-:W1:Y:S01]  /*0990*/  S2R R70, SR_LANEID ;  /* 0x0000000000467919 */ /* 0x000e620000000000 */
[----:B0-----:R-:W-:-:S06]  /*09a0*/  ULEA UR5, UR5, UR4, 0x18 ;  /* 0x0000000405057291 */ /* 0x001fcc000f8ec0ff */
[----:B-1----:R-:W-:-:S05]  /*09b0*/  LEA R71, R70, UR5, 0x3 ;  /* 0x0000000546477c11 */ /* 0x002fca000f8e18ff */
        /* <DEDUP_REMOVED lines=12> */
[--C-:B0-----:R-:W-:Y:S01]  /*0a80*/  SHF.R.U64 R58, R52, 0x10, R53.reuse ;  /* 0x00000010343a7819 */ /* 0x101fe20000001235 */
[----:B------:R-:W-:Y:S01]  /*0a90*/  HADD2.F32 R62, -RZ, R53.H0_H0 ;  /* 0x20000035ff3e7230 */ /* 0x000fe20000004100 */
[----:B------:R-:W-:Y:S01]  /*0aa0*/  SHF.R.U32.HI R53, RZ, 0x10, R53 ;  /* 0x00000010ff357819 */ /* 0x000fe20000011635 */
[----:B------:R-:W-:-:S02]  /*0ab0*/  HADD2.F32 R63, -RZ, R52.H0_H0 ;  /* 0x20000034ff3f7230 */ /* 0x000fc40000004100 */
[----:B-1----:R-:W-:Y:S01]  /*0ac0*/  HADD2.F32 R5, -RZ, R66.H0_H0 ;  /* 0x20000042ff057230 */ /* 0x002fe20000004100 */
[--C-:B------:R-:W-:Y:S02]  /*0ad0*/  SHF.R.U64 R65, R66, 0x10, R67.reuse ;  /* 0x0000001042417819 */ /* 0x100fe40000001243 */
        /* <DEDUP_REMOVED lines=47> */
.L_x_10121:
[----:B------:R-:W-:Y:S05]  /*0dd0*/  BSYNC.RECONVERGENT B0 ;  /* 0x0000000000007941 */ /* 0x000fea0003800200 */
.L_x_10120:
        /* <DEDUP_REMOVED lines=32> */
.L_x_10123:
[----:B------:R-:W-:Y:S05]  /*0fe0*/  BSYNC.RECONVERGENT B0 ;  /* 0x0000000000007941 */ /* 0x000fea0003800200 */
.L_x_10122:
        /* <DEDUP_REMOVED lines=32> */
.L_x_10125:
[----:B------:R-:W-:Y:S05]  /*11f0*/  BSYNC.RECONVERGENT B0 ;  /* 0x0000000000007941 */ /* 0x000fea0003800200 */
.L_x_10124:
        /* <DEDUP_REMOVED lines=32> */
.L_x_10127:
[----:B------:R-:W-:Y:S05]  /*1400*/  BSYNC.RECONVERGENT B0 ;  /* 0x0000000000007941 */ /* 0x000fea0003800200 */
.L_x_10126:
[----:B------:R-:W0:Y:S01]  /*1410*/  LDCU UR4, c[0x0][0x38c] ;  /* 0x00007180ff0477ac */ /* 0x000e220008000800 */
[----:B------:R-:W-:Y:S01]  /*1420*/  HADD2.F32 R0, -RZ, R2.H0_H0 ;  /* 0x20000002ff007230 */ /* 0x000fe20000004100 */
[----:B------:R-:W-:Y:S01]  /*1430*/  SHF.R.U32.HI R52, RZ, 0x10, R3 ;  /* 0x00000010ff347819 */ /* 0x000fe20000011603 */
[----:B------:R-:W-:Y:S02]  /*1440*/  HADD2.F32 R58, -RZ, R58.H0_H0 ;  /* 0x2000003aff3a7230 */ /* 0x000fe40000004100 */
[----:B------:R-:W-:Y:S02]  /*1450*/  HFMA2 R59, -RZ, RZ, 0, 0 ;  /* 0x00000000ff3b7431 */ /* 0x000fe400000001ff */
[----:B------:R-:W-:Y:S02]  /*1460*/  HADD2.F32 R57, -RZ, R57.H0_H0 ;  /* 0x20000039ff397230 */ /* 0x000fe40000004100 */
[----:B------:R-:W-:Y:S01]  /*1470*/  FFMA.FTZ R2, R0, R63, R93 ;  /* 0x0000003f00027223 */ /* 0x000fe2000001005d */
[----:B------:R-:W-:Y:S01]  /*1480*/  HADD2.F32 R61, -RZ, R3.H0_H0 ;  /* 0x20000003ff3d7230 */ /* 0x000fe20000004100 */
[----:B------:R-:W-:Y:S01]  /*1490*/  IADD3 R60, PT, PT, R75, -0x1, RZ ;  /* 0xffffffff4b3c7810 */ /* 0x000fe20007ffe0ff */
[----:B------:R-:W-:-:S02]  /*14a0*/  HADD2.F32 R53, -RZ, R53.H0_H0 ;  /* 0x20000035ff357230 */ /* 0x000fc40000004100 */
[----:B------:R-:W-:Y:S01]  /*14b0*/  FFMA.FTZ R2, R57, R58, R2 ;  /* 0x0000003a39027223 */ /* 0x000fe20000010002 */
[----:B------:R-:W-:Y:S01]  /*14c0*/  HADD2.F32 R52, -RZ, R52.H0_H0 ;  /* 0x20000034ff347230 */ /* 0x000fe20000004100 */
[----:B------:R-:W-:Y:S02]  /*14d0*/  MOV R56, RZ ;  /* 0x000000ff00387202 */ /* 0x000fe40000000f00 */
[----:B------:R-:W-:Y:S01]  /*14e0*/  CS2R R54, SRZ ;  /* 0x0000000000367805 */ /* 0x000fe2000001ff00 */
[C---:B------:R-:W-:Y:S01]  /*14f0*/  FFMA.FTZ R93, R61.reuse, R62, R2 ;  /* 0x0000003e3d5d7223 */ /* 0x040fe20000010002 */
[-C--:B------:R-:W-:Y:S01]  /*1500*/  FMUL.FTZ R51, R0, R86.reuse ;  /* 0x0000005600337220 */ /* 0x080fe20000410000 */
[-C--:B------:R-:W-:Y:S01]  /*1510*/  FMUL.FTZ R50, R61, R86.reuse ;  /* 0x000000563d327220 */ /* 0x080fe20000410000 */
[CC--:B------:R-:W-:Y:S01]  /*1520*/  FMUL.FTZ R49, R52.reuse, R86.reuse ;  /* 0x0000005634317220 */ /* 0x0c0fe20000410000 */
[----:B0-----:R-:W-:Y:S01]  /*1530*/  UISETP.GE.AND UP0, UPT, UR4, 0x1, UPT ;  /* 0x000000010400788c */ /* 0x001fe2000bf06270 */
[----:B------:R-:W-:Y:S01]  /*1540*/  FMUL.FTZ R48, R57, R86 ;  /* 0x0000005639307220 */ /* 0x000fe20000410000 */
[----:B------:R-:W-:Y:S01]  /*1550*/  FFMA.FTZ R93, R52, R53, R93 ;  /* 0x00000035345d7223 */ /* 0x000fe2000001005d */
[----:B------:R-:W-:Y:S06]  /*1560*/  BAR.SYNC.DEFER_BLOCKING 0x0 ;  /* 0x0000000000007b1d */ /* 0x000fec0000010000 */
[----:B------:R-:W-:Y:S05]  /*1570*/  BRA.U !UP0, `(.L_x_10128) ;  /* 0x0000001508147547 */ /* 0x000fea000b800000 */
[----:B------:R-:W0:Y:S01]  /*1580*/  LDC.64 R24, c[0x0][0x440] ;  /* 0x00011000ff187b82 */ /* 0x000e220000000a00 */
[----:B------:R-:W-:Y:S01]  /*1590*/  SHF.L.U32 R5, R60, 0x7, RZ ;  /* 0x000000073c057819 */ /* 0x000fe200000006ff */
[----:B------:R-:W-:Y:S01]  /*15a0*/  FMUL.FTZ R46, R63, R66 ;  /* 0x000000423f2e7220 */ /* 0x000fe20000410000 */
[----:B------:R-:W-:Y:S01]  /*15b0*/  MOV R2, R79 ;  /* 0x0000004f00027202 */ /* 0x000fe20000000f00 */
[----:B------:R-:W-:Y:S01]  /*15c0*/  FMUL.FTZ R45, R58, R65 ;  /* 0x000000413a2d7220 */ /* 0x000fe20000410000 */
[----:B------:R-:W-:Y:S01]  /*15d0*/  MOV R3, R76 ;  /* 0x0000004c00037202 */ /* 0x000fe20000000f00 */
[----:B------:R-:W-:Y:S01]  /*15e0*/  FMUL.FTZ R44, R62, R67 ;  /* 0x000000433e2c7220 */ /* 0x000fe20000410000 */
[----:B------:R-:W-:Y:S01]  /*15f0*/  ISETP.NE.AND P0, PT, R75, 0x1, PT ;  /* 0x000000014b00780c */ /* 0x000fe20003f05270 */
[----:B------:R-:W1:Y:S01]  /*1600*/  LDC.64 R26, c[0x0][0x448] ;  /* 0x00011200ff1a7b82 */ /* 0x000e620000000a00 */
[----:B------:R-:W-:Y:S01]  /*1610*/  SHF.L.U32 R94, R60, 0x8, RZ ;  /* 0x000000083c5e7819 */ /* 0x000fe200000006ff */
[----:B------:R-:W-:Y:S01]  /*1620*/  FMUL.FTZ R43, R53, R64 ;  /* 0x00000040352b7220 */ /* 0x000fe20000410000 */
[----:B------:R-:W-:Y:S01]  /*1630*/  SHF.L.U32 R88, R75, 0x8, RZ ;  /* 0x000000084b587819 */ /* 0x000fe200000006ff */
[C---:B------:R-:W-:Y:S01]  /*1640*/  IMAD.WIDE.U32 R36, R16.reuse, 0x8, R2 ;  /* 0x0000000810247825 */ /* 0x040fe200078e0002 */
[----:B------:R-:W-:Y:S01]  /*1650*/  IADD3 R34, P2, PT, R5, R10, RZ ;  /* 0x0000000a05227210 */ /* 0x000fe20007f5e0ff */
[----:B------:R-:W2:Y:S01]  /*1660*/  LDCU UR10, c[0x0][0x394] ;  /* 0x00007280ff0a77ac */ /* 0x000ea20008000800 */
[----:B------:R-:W-:Y:S01]  /*1670*/  ISETP.NE.AND P1, PT, R16, RZ, PT ;  /* 0x000000ff1000720c */ /* 0x000fe20003f25270 */
[----:B------:R-:W3:Y:S01]  /*1680*/  LDC.64 R68, c[0x0][0x3e0] ;  /* 0x0000f800ff447b82 */ /* 0x000ee20000000a00 */
[----:B------:R-:W-:Y:S01]  /*1690*/  IADD3 R47, PT, PT, R75, -0x2, RZ ;  /* 0xfffffffe4b2f7810 */ /* 0x000fe20007ffe0ff */
[----:B------:R-:W4:Y:S01]  /*16a0*/  LDCU UR11, c[0x0][0x38c] ;  /* 0x00007180ff0b77ac */ /* 0x000f220008000800 */
[----:B------:R-:W-:-:S02]  /*16b0*/  MOV R59, RZ ;  /* 0x000000ff003b7202 */ /* 0x000fc40000000f00 */
[----:B------:R-:W-:Y:S01]  /*16c0*/  ISETP.EQ.AND P0, PT, R16, RZ, P0 ;  /* 0x000000ff1000720c */ /* 0x000fe20000702270 */
[----:B------:R-:W0:Y:S01]  /*16d0*/  LDCU UR7, c[0x0][0x388] ;  /* 0x00007100ff0777ac */ /* 0x000e220008000800 */
[----:B------:R-:W-:Y:S01]  /*16e0*/  IADD3 R42, PT, PT, R5, R16, RZ ;  /* 0x00000010052a7210 */ /* 0x000fe20007ffe0ff */
[----:B------:R-:W0:Y:S01]  /*16f0*/  LDC.64 R28, c[0x0][0x3c0] ;  /* 0x0000f000ff1c7b82 */ /* 0x000e220000000a00 */
[----:B------:R-:W-:Y:S01]  /*1700*/  LOP3.LUT R94, R94, 0x100, RZ, 0xc0, !PT ;  /* 0x000001005e5e7812 */ /* 0x000fe200078ec0ff */
[----:B------:R-:W0:Y:S01]  /*1710*/  LDCU.64 UR8, c[0x0][0x540] ;  /* 0x0000a800ff0877ac */ /* 0x000e220008000a00 */
[----:B------:R-:W-:Y:S02]  /*1720*/  LOP3.LUT R88, R88, 0x100, RZ, 0xc0, !PT ;  /* 0x0000010058587812 */ /* 0x000fe400078ec0ff */
[----:B------:R-:W-:Y:S01]  /*1730*/  IADD3.X R35, PT, PT, RZ, R72, RZ, P2, !PT ;  /* 0x00000048ff237210 */ /* 0x000fe200017fe4ff */
[----:B------:R-:W-:Y:S02]  /*1740*/  UMOV UR4, URZ ;  /* 0x000000ff00047c82 */ /* 0x000fe40008000000 */
[----:B------:R-:W0:Y:S08]  /*1750*/  LDC.64 R30, c[0x0][0x3a8] ;  /* 0x0000ea00ff1e7b82 */ /* 0x000e300000000a00 */
[----:B--2-4-:R-:W0:Y:S02]  /*1760*/  LDC.64 R32, c[0x0][0x4f0] ;  /* 0x00013c00ff207b82 */ /* 0x014e240000000a00 */
.L_x_10142:
[----:B0--3--:R-:W-:-:S04]  /*1770*/  IMAD.WIDE.U32 R4, R68, UR4, RZ ;  /* 0x0000000444047c25 */ /* 0x009fc8000f8e00ff */
[----:B------:R-:W-:Y:S01]  /*1780*/  IMAD R3, R69, UR4, R5 ;  /* 0x0000000445037c24 */ /* 0x000fe2000f8e0205 */
[C---:B------:R-:W-:Y:S02]  /*1790*/  LEA R2, P2, R4.reuse, R36, 0x1 ;  /* 0x0000002404027211 */ /* 0x040fe400078408ff */
[----:B------:R-:W-:Y:S02]  /*17a0*/  MOV R5, R89 ;  /* 0x0000005900057202 */ /* 0x000fe40000000f00 */
[----:B------:R-:W-:Y:S02]  /*17b0*/  LEA.HI.X R3, R4, R37, R3, 0x1, P2 ;  /* 0x0000002504037211 */ /* 0x000fe400010f0c03 */
[----:B------:R-:W-:-:S04]  /*17c0*/  MOV R4, R14 ;  /* 0x0000000e00047202 */ /* 0x000fc80000000f00 */
[----:B------:R-:W2:Y:S01]  /*17d0*/  LDG.E.64 R2, desc[UR16][R2.64] ;  /* 0x0000001002027981 */ /* 0x000ea2000c1e1b00 */
        /* <DEDUP_REMOVED lines=13> */
[----:B------:R-:W-:Y:S02]  /*18b0*/  SEL R101, R101, R74, !P1 ;  /* 0x0000004a65657207 */ /* 0x000fe40004800000 */
[----:B------:R-:W-:Y:S02]  /*18c0*/  ISETP.NE.AND P1, PT, R16, 0x1f, PT ;  /* 0x0000001f1000780c */ /* 0x000fe40003f25270 */
[----:B0-----:R-:W-:Y:S01]  /*18d0*/  LEA R6, R101, UR5, 0x2 ;  /* 0x0000000565067c11 */ /* 0x001fe2000f8e10ff */
[----:B------:R-:W-:Y:S01]  /*18e0*/  BSSY.RECONVERGENT B0, `(.L_x_10129) ;  /* 0x0000024000007945 */ /* 0x000fe20003800200 */
[----:B--2---:R-:W-:Y:S01]  /*18f0*/  STS.64 [R71], R2 ;  /* 0x0000000247007388 */ /* 0x004fe20000000a00 */
[----:B------:R-:W-:-:S03]  /*1900*/  NOP ;  /* 0x0000000000007918 */ /* 0x000fc60000000000 */
[----:B------:R-:W0:Y:S01]  /*1910*/  LDS.64 R4, [R71] ;  /* 0x0000000047047984 */ /* 0x000e220000000a00 */
[----:B---3--:R-:W-:-:S04]  /*1920*/  FMUL.FTZ R41, R96, 1.4426950216293334961 ;  /* 0x3fb8aa3b60297820 */ /* 0x008fc80000410000 */
[C---:B------:R-:W-:Y:S01]  /*1930*/  FMUL.FTZ R7, R41.reuse, R66 ;  /* 0x0000004229077220 */ /* 0x040fe20000410000 */
[C---:B------:R-:W-:Y:S01]  /*1940*/  FMUL.FTZ R98, R41.reuse, R65 ;  /* 0x0000004129627220 */ /* 0x040fe20000410000 */
[C---:B-1----:R-:W-:Y:S01]  /*1950*/  FMUL.FTZ R39, R41.reuse, R67 ;  /* 0x0000004329277220 */ /* 0x042fe20000410000 */
[----:B------:R-:W-:-:S03]  /*1960*/  FMUL.FTZ R106, R41, R64 ;  /* 0x00000040296a7220 */ /* 0x000fc60000410000 */
[----:B------:R-:W1:Y:S08]  /*1970*/  MUFU.EX2 R7, R7 ;  /* 0x0000000700077308 */ /* 0x000e700000000800 */
[----:B------:R-:W2:Y:S08]  /*1980*/  MUFU.EX2 R98, R98 ;  /* 0x0000006200627308 */ /* 0x000eb00000000800 */
[----:B------:R-:W3:Y:S08]  /*1990*/  MUFU.EX2 R39, R39 ;  /* 0x0000002700277308 */ /* 0x000ef00000000800 */
[----:B------:R-:W2:Y:S01]  /*19a0*/  MUFU.EX2 R106, R106 ;  /* 0x0000006a006a7308 */ /* 0x000ea20000000800 */
[----:B0-----:R-:W-:-:S02]  /*19b0*/  HADD2.F32 R38, -RZ, R4.H0_H0 ;  /* 0x20000004ff267230 */ /* 0x001fc40000004100 */
[----:B------:R-:W-:Y:S02]  /*19c0*/  HADD2.F32 R102, -RZ, R4.H1_H1 ;  /* 0x30000004ff667230 */ /* 0x000fe40000004100 */
[--C-:B------:R-:W-:Y:S02]  /*19d0*/  HADD2.F32 R101, -RZ, R5.reuse.H0_H0 ;  /* 0x20000005ff657230 */ /* 0x100fe40000004100 */
[----:B------:R-:W-:Y:S01]  /*19e0*/  HADD2.F32 R100, -RZ, R5.H1_H1 ;  /* 0x30000005ff647230 */ /* 0x000fe20000004100 */
[----:B-1----:R0:W-:Y:S01]  /*19f0*/  STS [R6+0x548], R7 ;  /* 0x0005480706007388 */ /* 0x0021e20000000800 */
        /* <DEDUP_REMOVED lines=17> */
.L_x_10130:
[----:B------:R0:W1:Y:S02]  /*1b10*/  LDS R108, [R90+0xd4c] ;  /* 0x000d4c005a6c7984 */ /* 0x0000640000000800 */
.L_x_10131:
[----:B------:R-:W-:Y:S05]  /*1b20*/  BSYNC.RECONVERGENT B0 ;  /* 0x0000000000007941 */ /* 0x000fea0003800200 */
.L_x_10129:
[----:B--2---:R-:W2:Y:S01]  /*1b30*/  @P0 LDC R2, c[0x0][0x38c] ;  /* 0x0000e300ff020b82 */ /* 0x004ea20000000800 */
[----:B------:R-:W-:Y:S01]  /*1b40*/  MOV R6, RZ ;  /* 0x000000ff00067202 */ /* 0x000fe20000000f00 */
[----:B--2---:R-:W-:-:S04]  /*1b50*/  @P0 IMAD R3, R47, R2, UR4 ;  /* 0x000000042f030e24 */ /* 0x004fc8000f8e0202 */
[----:B------:R-:W-:-:S05]  /*1b60*/  @P0 IMAD.WIDE R2, R3, 0x8, R22 ;  /* 0x0000000803020825 */ /* 0x000fca00078e0216 */
[----:B------:R2:W4:Y:S01]  /*1b70*/  @P0 LDG.E R6, desc[UR16][R2.64+0x4] ;  /* 0x0000041002060981 */ /* 0x000522000c1e1900 */
[----:B------:R-:W-:Y:S01]  /*1b80*/  FFMA.FTZ R4, R46, R98, R45 ;  /* 0x000000622e047223 */ /* 0x000fe2000001002d */
[C---:B-1-3--:R-:W-:Y:S01]  /*1b90*/  FMUL.FTZ R110, R106.reuse, R108 ;  /* 0x0000006c6a6e7220 */ /* 0x04afe20000410000 */
[----:B------:R-:W-:Y:S01]  /*1ba0*/  FFMA.FTZ R105, R106, R41, R109 ;  /* 0x000000296a697223 */ /* 0x000fe2000001006d */
[----:B------:R-:W-:Y:S01]  /*1bb0*/  ISETP.NE.AND P2, PT, R92, 0x1f, PT ;  /* 0x0000001f5c00780c */ /* 0x000fe20003f45270 */
[C---:B------:R-:W-:Y:S01]  /*1bc0*/  FFMA.FTZ R4, R39.reuse, R4, R44 ;  /* 0x0000000427047223 */ /* 0x040fe2000001002c */
[C---:B------:R-:W-:Y:S01]  /*1bd0*/  FMUL.FTZ R107, R39.reuse, R110 ;  /* 0x0000006e276b7220 */ /* 0x040fe20000410000 */
[----:B------:R-:W-:Y:S01]  /*1be0*/  FFMA.FTZ R105, R39, R105, R104 ;  /* 0x0000006927697223 */ /* 0x000fe20000010068 */
[----:B------:R-:W-:Y:S01]  /*1bf0*/  ISETP.GE.AND P1, PT, R70, 0x1, PT ;  /* 0x000000014600780c */ /* 0x000fe20003f26270 */
[----:B------:R-:W-:Y:S01]  /*1c00*/  FFMA.FTZ R5, R106, R4, R43 ;  /* 0x000000046a057223 */ /* 0x000fe2000001002b */
[C---:B------:R-:W-:Y:S01]  /*1c10*/  FMUL.FTZ R110, R98.reuse, R107 ;  /* 0x0000006b626e7220 */ /* 0x040fe20000410000 */
[----:B------:R-:W-:Y:S01]  /*1c20*/  FFMA.FTZ R105, R98, R105, R103 ;  /* 0x0000006962697223 */ /* 0x000fe20000010067 */
[----:B--2---:R-:W-:Y:S01]  /*1c30*/  FMUL.FTZ R2, R7, R98 ;  /* 0x0000006207027220 */ /* 0x004fe20000410000 */
[----:B------:R-:W1:Y:S01]  /*1c40*/  S2UR UR6, SR_CgaCtaId ;  /* 0x00000000000679c3 */ /* 0x000e620000008800 */
[----:B------:R-:W2:Y:S01]  /*1c50*/  SHFL.UP PT, R4, R5, 0x1, RZ ;  /* 0x0420000005047989 */ /* 0x000ea200000e00ff */
[----:B------:R-:W-:Y:S01]  /*1c60*/  UMOV UR5, 0x400 ;  /* 0x0000040000057882 */ /* 0x000fe20000000000 */
[----:B------:R-:W-:Y:S01]  /*1c70*/  FMUL.FTZ R3, R39, R2 ;  /* 0x0000000227037220 */ /* 0x000fe20000410000 */
[----:B------:R-:W-:Y:S01]  /*1c80*/  MOV R111, R105 ;  /* 0x00000069006f7202 */ /* 0x000fe20000000f00 */
[----:B------:R-:W3:Y:S01]  /*1c90*/  SHFL.DOWN PT, R107, R110, 0x1, 0x1f ;  /* 0x08201f006e6b7f89 */ /* 0x000ee200000e0000 */
[----:B------:R-:W-:Y:S01]  /*1ca0*/  ISETP.NE.AND P3, PT, R16, 0x1f, PT ;  /* 0x0000001f1000780c */ /* 0x000fe20003f65270 */
[----:B------:R-:W-:Y:S01]  /*1cb0*/  FMUL.FTZ R2, R106, R3 ;  /* 0x000000036a027220 */ /* 0x000fe20000410000 */
[----:B------:R-:W-:Y:S01]  /*1cc0*/  BSSY.RECONVERGENT B0, `(.L_x_10132) ;  /* 0x000007e000007945 */ /* 0x000fe20003800200 */
[----:B------:R-:W5:Y:S04]  /*1cd0*/  SHFL.DOWN PT, R112, R105, 0x1, 0x1f ;  /* 0x08201f0069707f89 */ /* 0x000f6800000e0000 */
[----:B------:R-:W0:Y:S01]  /*1ce0*/  SHFL.UP PT, R3, R2, 0x1, RZ ;  /* 0x0420000002037989 */ /* 0x000e2200000e00ff */
[----:B-1----:R-:W-:Y:S01]  /*1cf0*/  ULEA UR5, UR6, UR5, 0x18 ;  /* 0x0000000506057291 */ /* 0x002fe2000f8ec0ff */
[----:B--2---:R-:W-:-:S03]  /*1d00*/  FFMA.FTZ R4, R2, R4, R5 ;  /* 0x0000000402047223 */ /* 0x004fc60000010005 */
[----:B------:R-:W-:Y:S01]  /*1d10*/  ULEA UR6, UR4, UR5, 0x3 ;  /* 0x0000000504067291 */ /* 0x000fe2000f8e18ff */
[----:B---3--:R-:W-:Y:S01]  /*1d20*/  @P2 FMUL.FTZ R107, R107, R110 ;  /* 0x0000006e6b6b2220 */ /* 0x008fe20000410000 */
[----:B------:R-:W-:Y:S01]  /*1d30*/  FSEL R5, R5, R4, !P1 ;  /* 0x0000000405057208 */ /* 0x000fe20004800000 */
[----:B-----5:R-:W-:-:S03]  /*1d40*/  @P2 FFMA.FTZ R111, R110, R112, R111 ;  /* 0x000000706e6f2223 */ /* 0x020fc6000001006f */
[----:B------:R-:W-:Y:S01]  /*1d50*/  @P2 MOV R110, R107 ;  /* 0x0000006b006e2202 */ /* 0x000fe20000000f00 */
        /* <DEDUP_REMOVED lines=33> */
[----:B-1----:R-:W-:Y:S01]  /*1f70*/  @!P2 FMUL.FTZ R4, R110, R107 ;  /* 0x0000006b6e04a220 */ /* 0x002fe20000410000 */
        /* <DEDUP_REMOVED lines=25> */
[----:B------:R-:W0:Y:S04]  /*2110*/  SHFL.IDX PT, R114, R110, RZ, 0x1f ;  /* 0x00001fff6e727589 */ /* 0x000e2800000e0000 */
[----:B------:R-:W-:Y:S04]  /*2120*/  SHFL.DOWN PT, R117, R110, 0x1, 0x1f ;  /* 0x08201f006e757f89 */ /* 0x000fe800000e0000 */
[----:B------:R-:W-:Y:S04]  /*2130*/  SHFL.DOWN PT, R116, R111, 0x1, 0x1f ;  /* 0x08201f006f747f89 */ /* 0x000fe800000e0000 */
[----:B-----5:R-:W1:Y:S01]  /*2140*/  SHFL.IDX PT, R112, R5, RZ, 0x1f ;  /* 0x00001fff05707589 */ /* 0x020e6200000e0000 */
[----:B0-----:R-:W-:Y:S01]  /*2150*/  FFMA.FTZ R3, R114, R5, R3 ;  /* 0x0000000572037223 */ /* 0x001fe20000010003 */
[----:B-1----:R-:W-:-:S04]  /*2160*/  @P3 FFMA.FTZ R112, R117, R112, R116 ;  /* 0x0000007075703223 */ /* 0x002fc80000010074 */
[----:B------:R-:W-:-:S04]  /*2170*/  FFMA.FTZ R111, R112, R108, R41 ;  /* 0x0000006c706f7223 */ /* 0x000fc80000010029 */
[----:B------:R-:W-:Y:S01]  /*2180*/  FFMA.FTZ R109, R106, R111, R109 ;  /* 0x0000006f6a6d7223 */ /* 0x000fe2000001006d */
[----:B----4-:R-:W0:Y:S02]  /*2190*/  SHFL.IDX PT, R115, R6, RZ, 0x1f ;  /* 0x00001fff06737589 */ /* 0x010e2400000e0000 */
[----:B0-----:R-:W-:Y:S01]  /*21a0*/  @P1 FFMA.FTZ R115, R2, R115, R105 ;  /* 0x0000007302731223 */ /* 0x001fe20000010069 */
[----:B------:R-:W-:-:S03]  /*21b0*/  FMUL.FTZ R2, R114, R4 ;  /* 0x0000000472027220 */ /* 0x000fc60000410000 */
        /* <DEDUP_REMOVED lines=9> */
[----:B------:R-:W-:Y:S01]  /*2250*/  FMUL.FTZ R102, R102, R113 ;  /* 0x0000007166667220 */ /* 0x000fe20000410000 */
[-C--:B------:R-:W-:Y:S01]  /*2260*/  FFMA.FTZ R105, R106, R107.reuse, R43 ;  /* 0x0000006b6a697223 */ /* 0x080fe2000001002b */
[----:B------:R-:W-:Y:S01]  /*2270*/  FMUL.FTZ R110, R40, R107 ;  /* 0x0000006b286e7220 */ /* 0x000fe20000410000 */
[----:B------:R-:W-:Y:S01]  /*2280*/  FMUL.FTZ R5, R57, R6 ;  /* 0x0000000639057220 */ /* 0x000fe20000410000 */
[----:B0-----:R-:W-:Y:S01]  /*2290*/  IADD3 R2, PT, PT, -R42, UR7, RZ ;  /* 0x000000072a027c10 */ /* 0x001fe2000fffe1ff */
[----:B------:R-:W-:Y:S01]  /*22a0*/  FMUL.FTZ R7, R40, R105 ;  /* 0x0000006928077220 */ /* 0x000fe20000410000 */
[----:B------:R-:W-:Y:S01]  /*22b0*/  FMUL.FTZ R6, R61, R110 ;  /* 0x0000006e3d067220 */ /* 0x000fe20000410000 */
[----:B------:R-:W-:-:S04]  /*22c0*/  IMAD.WIDE.U32 R40, R32, UR4, R34 ;  /* 0x0000000420287c25 */ /* 0x000fc8000f8e0022 */
[----:B------:R-:W-:Y:S01]  /*22d0*/  FFMA.FTZ R3, R39, R109, R104 ;  /* 0x0000006d27037223 */ /* 0x000fe20000010068 */
[----:B------:R-:W-:Y:S01]  /*22e0*/  FMUL.FTZ R7, R52, R7 ;  /* 0x0000000734077220 */ /* 0x000fe20000410000 */
[----:B------:R-:W-:Y:S01]  /*22f0*/  FFMA.FTZ R106, R0, R119, RZ ;  /* 0x00000077006a7223 */ /* 0x000fe200000100ff */
[----:B------:R-:W-:Y:S01]  /*2300*/  IMAD R41, R33, UR4, R41 ;  /* 0x0000000421297c24 */ /* 0x000fe2000f8e0229 */
[----:B------:R-:W-:Y:S01]  /*2310*/  LEA R38, P3, R40, UR8, 0x2 ;  /* 0x0000000828267c11 */ /* 0x000fe2000f8610ff */
[----:B------:R-:W-:Y:S01]  /*2320*/  FFMA.FTZ R103, R98, R3, R103 ;  /* 0x0000000362677223 */ /* 0x000fe20000010067 */
[----:B------:R0:W-:Y:S01]  /*2330*/  STS.128 [R77+0x110], R4 ;  /* 0x000110044d007388 */ /* 0x0001e20000000c00 */
[----:B------:R-:W-:Y:S01]  /*2340*/  ISETP.GE.AND P4, PT, R2, 0x21, PT ;  /* 0x000000210200780c */ /* 0x000fe20003f86270 */
[----:B------:R-:W-:Y:S01]  /*2350*/  FFMA.FTZ R102, R57, R102, R106 ;  /* 0x0000006639667223 */ /* 0x000fe2000001006a */
[----:B------:R-:W-:Y:S01]  /*2360*/  LEA.HI.X R39, R40, UR9, R41, 0x2, P3 ;  /* 0x0000000928277c11 */ /* 0x000fe200098f1429 */
[----:B------:R-:W-:Y:S01]  /*2370*/  BAR.SYNC.DEFER_BLOCKING 0x0 ;  /* 0x0000000000007b1d */ /* 0x000fe20000010000 */
[C---:B------:R-:W-:Y:S01]  /*2380*/  ISETP.GE.AND P3, PT, R2.reuse, 0x1, PT ;  /* 0x000000010200780c */ /* 0x040fe20003f66270 */
[----:B------:R-:W-:Y:S01]  /*2390*/  FMUL.FTZ R101, R101, R107 ;  /* 0x0000006b65657220 */ /* 0x000fe20000410000 */
[C---:B------:R-:W-:Y:S01]  /*23a0*/  ISETP.GE.AND P5, PT, R2.reuse, 0x41, PT ;  /* 0x000000410200780c */ /* 0x040fe20003fa6270 */
[----:B------:R-:W-:Y:S01]  /*23b0*/  FADD.FTZ R113, -R45, R113 ;  /* 0x000000712d717221 */ /* 0x000fe20000010100 */
[----:B------:R-:W-:Y:S01]  /*23c0*/  ISETP.GE.AND P6, PT, R2, 0x61, PT ;  /* 0x000000610200780c */ /* 0x000fe20003fc6270 */
[----:B------:R-:W-:Y:S01]  /*23d0*/  FMUL.FTZ R2, R103, R66 ;  /* 0x0000004267027220 */ /* 0x000fe20000410000 */
[----:B------:R-:W-:Y:S01]  /*23e0*/  FFMA.FTZ R101, R61, R101, R102 ;  /* 0x000000653d657223 */ /* 0x000fe20000010066 */
[----:B------:R-:W-:Y:S01]  /*23f0*/  FMUL.FTZ R40, R3, R65 ;  /* 0x0000004103287220 */ /* 0x000fe20000410000 */
[----:B------:R-:W-:Y:S01]  /*2400*/  FMUL.FTZ R41, R109, R67 ;  /* 0x000000436d297220 */ /* 0x000fe20000410000 */
[----:B------:R-:W-:Y:S01]  /*2410*/  FADD.FTZ R107, -R44, R107 ;  /* 0x0000006b2c6b7221 */ /* 0x000fe20000010100 */
[----:B0-----:R-:W-:Y:S01]  /*2420*/  FMUL.FTZ R6, R100, R105 ;  /* 0x0000006964067220 */ /* 0x001fe20000410000 */
[----:B------:R-:W-:-:S03]  /*2430*/  FFMA.FTZ R5, R2, R115, RZ ;  /* 0x0000007302057223 */ /* 0x000fc600000100ff */
[----:B------:R-:W-:Y:S01]  /*2440*/  FFMA.FTZ R6, R52, R6, R101 ;  /* 0x0000000634067223 */ /* 0x000fe20000010065 */
[----:B------:R-:W-:Y:S01]  /*2450*/  FFMA.FTZ R4, R40, R113, R5 ;  /* 0x0000007128047223 */ /* 0x000fe20000010005 */
[----:B------:R0:W1:Y:S01]  /*2460*/  LDS R117, [R73+0x80] ;  /* 0x0000800049757984 */ /* 0x0000620000000800 */
[----:B------:R-:W-:Y:S05]  /*2470*/  @!P3 BRA `(.L_x_10133) ;  /* 0x000000000008b947 */ /* 0x000fea0003800000 */
[----:B------:R-:W2:Y:S04]  /*2480*/  LDS R5, [R73] ;  /* 0x0000000049057984 */ /* 0x000ea80000000800 */
[----:B--2---:R2:W-:Y:S02]  /*2490*/  REDG.E.ADD.F32.FTZ.RN.STRONG.GPU desc[UR16][R38.64], R5 ;  /* 0x00000005260079a6 */ /* 0x0045e4000c12f310 */
.L_x_10133:
[----:B------:R-:W-:Y:S05]  /*24a0*/  BSYNC.RECONVERGENT B0 ;  /* 0x0000000000007941 */ /* 0x000fea0003800200 */
.L_x_10132:
[----:B------:R-:W-:Y:S04]  /*24b0*/  BSSY.RECONVERGENT B0, `(.L_x_10134) ;  /* 0x0000003000007945 */ /* 0x000fe80003800200 */
[----:B------:R-:W-:Y:S05]  /*24c0*/  @!P4 BRA `(.L_x_10135) ;  /* 0x000000000004c947 */ /* 0x000fea0003800000 */
[----:B-1----:R3:W-:Y:S02]  /*24d0*/  REDG.E.ADD.F32.FTZ.RN.STRONG.GPU desc[UR16][R38.64+0x80], R117 ;  /* 0x00008075260079a6 */ /* 0x0027e4000c12f310 */
.L_x_10135:
[----:B------:R-:W-:Y:S05]  /*24e0*/  BSYNC.RECONVERGENT B0 ;  /* 0x0000000000007941 */ /* 0x000fea0003800200 */
.L_x_10134:
[----:B------:R4:W0:Y:S01]  /*24f0*/  LDS R7, [R73+0x100] ;  /* 0x0001000049077984 */ /* 0x0008220000000800 */
[----:B------:R-:W-:Y:S01]  /*2500*/  BSSY.RECONVERGENT B0, `(.L_x_10136) ;  /* 0x0000006000007945 */ /* 0x000fe20003800200 */
[----:B--2---:R-:W-:Y:S01]  /*2510*/  FMUL.FTZ R5, R111, R64 ;  /* 0x000000406f057220 */ /* 0x004fe20000410000 */
[----:B------:R-:W-:Y:S01]  /*2520*/  FADD.FTZ R105, -R43, R105 ;  /* 0x000000692b697221 */ /* 0x000fe20000010100 */
[----:B------:R-:W-:Y:S01]  /*2530*/  FFMA.FTZ R4, R41, R107, R4 ;  /* 0x0000006b29047223 */ /* 0x000fe20000010004 */
[----:B------:R-:W-:Y:S06]  /*2540*/  @!P5 BRA `(.L_x_10137) ;  /* 0x000000000004d947 */ /* 0x000fec0003800000 */
[----:B0-----:R2:W-:Y:S02]  /*2550*/  REDG.E.ADD.F32.FTZ.RN.STRONG.GPU desc[UR16][R38.64+0x100], R7 ;  /* 0x00010007260079a6 */ /* 0x0015e4000c12f310 */
.L_x_10137:
[----:B------:R-:W-:Y:S05]  /*2560*/  BSYNC.RECONVERGENT B0 ;  /* 0x0000000000007941 */ /* 0x000fea0003800200 */
.L_x_10136:
[----:B------:R1:W1:Y:S01]  /*2570*/  LDS R101, [R73+0x180] ;  /* 0x0001800049657984 */ /* 0x0002620000000800 */
[----:B------:R-:W-:Y:S01]  /*2580*/  BSSY.RECONVERGENT B0, `(.L_x_10138) ;  /* 0x0000004000007945 */ /* 0x000fe20003800200 */
[----:B0-2---:R-:W-:-:S03]  /*2590*/  FFMA.FTZ R7, R5, R105, R4 ;  /* 0x0000006905077223 */ /* 0x005fc60000010004 */
[----:B------:R-:W-:Y:S05]  /*25a0*/  @!P6 BRA `(.L_x_10139) ;  /* 0x000000000004e947 */ /* 0x000fea0003800000 */
[----:B-1----:R0:W-:Y:S02]  /*25b0*/  REDG.E.ADD.F32.FTZ.RN.STRONG.GPU desc[UR16][R38.64+0x180], R101 ;  /* 0x00018065260079a6 */ /* 0x0021e4000c12f310 */
.L_x_10139:
[----:B------:R-:W-:Y:S05]  /*25c0*/  BSYNC.RECONVERGENT B0 ;  /* 0x0000000000007941 */ /* 0x000fea0003800200 */
.L_x_10138:
[----:B------:R-:W2:Y:S01]  /*25d0*/  SHFL.DOWN PT, R4, R7, 0x1, 0x1f ;  /* 0x08201f0007047f89 */ /* 0x000ea200000e0000 */
[----:B------:R-:W-:Y:S01]  /*25e0*/  ISETP.GT.AND P3, PT, R70, 0x1e, PT ;  /* 0x0000001e4600780c */ /* 0x000fe20003f64270 */
[----:B0--3--:R-:W-:Y:S01]  /*25f0*/  FMUL.FTZ R38, R96, R3 ;  /* 0x0000000360267220 */ /* 0x009fe20000410000 */
[----:B------:R-:W-:Y:S01]  /*2600*/  FADD.FTZ R48, R40, R48 ;  /* 0x0000003028307221 */ /* 0x000fe20000010000 */
[----:B------:R-:W0:Y:S01]  /*2610*/  SHFL.DOWN PT, R39, R6, 0x1, 0x1f ;  /* 0x08201f0006277f89 */ /* 0x000e2200000e0000 */
[C---:B------:R-:W-:Y:S01]  /*2620*/  FMUL.FTZ R40, R96.reuse, R109 ;  /* 0x0000006d60287220 */ /* 0x040fe20000410000 */
        /* <DEDUP_REMOVED lines=54> */
.L_x_10141:
[----:B------:R-:W-:Y:S05]  /*2990*/  BSYNC.RECONVERGENT B0 ;  /* 0x0000000000007941 */ /* 0x000fea0003800200 */
.L_x_10140:
[----:B------:R-:W-:-:S04]  /*29a0*/  UIADD3 UR4, UPT, UPT, UR4, 0x1, URZ ;  /* 0x0000000104047890 */ /* 0x000fc8000fffe0ff */
[----:B------:R-:W-:-:S09]  /*29b0*/  UISETP.GE.AND UP0, UPT, UR4, UR11, UPT ;  /* 0x0000000b0400728c */ /* 0x000fd2000bf06270 */
[----:B------:R-:W-:Y:S05]  /*29c0*/  BRA.U !UP0, `(.L_x_10142) ;  /* 0xffffffed08687547 */ /* 0x000fea000b83ffff */
.L_x_10128:
[----:B------:R-:W-:Y:S06]  /*29d0*/  BAR.SYNC.DEFER_BLOCKING 0x0 ;  /* 0x0000000000007b1d */ /* 0x000fec0000010000 */
[----:B------:R-:W-:Y:S02]  /*29e0*/  F2F.F16.F32 R2, R48 ;  /* 0x0000003000027304 */ /* 0x000fe40000200800 */
[----:B------:R-:W2:Y:S01]  /*29f0*/  LDC.64 R28, c[0x0][0x4f8] ;  /* 0x00013e00ff1c7b82 */ /* 0x000ea20000000a00 */
[----:B------:R-:W3:Y:S05]  /*2a00*/  LDCU.64 UR4, c[0x0][0x500] ;  /* 0x0000a000ff0477ac */ /* 0x000eea0008000a00 */
[----:B------:R-:W-:Y:S02]  /*2a10*/  F2F.F16.F32 R50, R50 ;  /* 0x0000003200327304 */ /* 0x000fe40000200800 */
[----:B------:R-:W5:Y:S01]  /*2a20*/  LDC.64 R30, c[0x0][0x550] ;  /* 0x00015400ff1e7b82 */ /* 0x000f620000000a00 */
[----:B------:R-:W4:Y:S05]  /*2a30*/  LDG.E.64 R8, desc[UR16][R8.64] ;  /* 0x0000001008087981 */ /* 0x000f2a000c1e1b00 */
[----:B------:R-:W0:Y:S01]  /*2a40*/  F2F.F16.F32 R49, R49 ;  /* 0x0000003100317304 */ /* 0x000e220000200800 */
[----:B------:R-:W-:-:S04]  /*2a50*/  IADD3 R82, P4, PT, R82, -0x100, RZ ;  /* 0xffffff0052527810 */ /* 0x000fc80007f9e0ff */
[----:B------:R-:W-:-:S03]  /*2a60*/  IADD3.X R83, PT, PT, R83, -0x1, RZ, P4, !PT ;  /* 0xffffffff53537810 */ /* 0x000fc600027fe4ff */
[----:B------:R-:W-:Y:S01]  /*2a70*/  F2F.F16.F32 R51, R51 ;  /* 0x0000003300337304 */ /* 0x000fe20000200800 */
[----:B0-----:R-:W-:Y:S01]  /*2a80*/  PRMT R49, R50, 0x5410, R49 ;  /* 0x0000541032317816 */ /* 0x001fe20000000031 */
[----:B----4-:R-:W-:Y:S01]  /*2a90*/  STS.64 [R71], R8 ;  /* 0x0000000847007388 */ /* 0x010fe20000000a00 */
[----:B------:R-:W-:-:S03]  /*2aa0*/  NOP ;  /* 0x0000000000007918 */ /* 0x000fc60000000000 */
[----:B------:R-:W0:Y:S02]  /*2ab0*/  LDS.64 R6, [R71] ;  /* 0x0000000047067984 */ /* 0x000e240000000a00 */
[----:B0-----:R-:W-:Y:S01]  /*2ac0*/  HADD2.F32 R3, -RZ, R7.H0_H0 ;  /* 0x20000007ff037230 */ /* 0x001fe20000004100 */
[--C-:B------:R-:W-:Y:S02]  /*2ad0*/  SHF.R.U32.HI R0, RZ, 0x10, R7.reuse ;  /* 0x00000010ff007819 */ /* 0x100fe40000011607 */
[----:B------:R-:W-:Y:S02]  /*2ae0*/  SHF.R.U64 R5, R6, 0x10, R7 ;  /* 0x0000001006057819 */ /* 0x000fe40000001207 */
        /* <DEDUP_REMOVED lines=18> */
[----:B------:R-:W4:Y:S04]  /*2c10*/  @!P0 MUFU.EX2 R0, R0 ;  /* 0x0000000000008308 */ /* 0x000f280000000800 */
[----:B------:R-:W-:-:S04]  /*2c20*/  LOP3.LUT R5, R49, R3, RZ, 0xfc, !PT ;  /* 0x0000000331057212 */ /* 0x000fc800078efcff */
[----:B------:R-:W1:Y:S01]  /*2c30*/  @!P3 MUFU.EX2 R9, R9 ;  /* 0x000000090009b308 */ /* 0x000e620000000800 */
[----:B0-----:R-:W-:Y:S01]  /*2c40*/  @!P2 FADD.FTZ R8, R4, 1 ;  /* 0x3f8000000408a421 */ /* 0x001fe20000010000 */
[----:B------:R-:W-:-:S05]  /*2c50*/  LOP3.LUT R4, R2, R51, RZ, 0xfc, !PT ;  /* 0x0000003302047212 */ /* 0x000fca00078efcff */
[----:B------:R2:W-:Y:S01]  /*2c60*/  STS.64 [R71], R4 ;  /* 0x0000000447007388 */ /* 0x0005e20000000a00 */
[----:B------:R-:W0:Y:S01]  /*2c70*/  @!P1 MUFU.EX2 R7, R7 ;  /* 0x0000000700079308 */ /* 0x000e220000000800 */
[----:B------:R-:W-:Y:S01]  /*2c80*/  NOP ;  /* 0x0000000000007918 */ /* 0x000fe20000000000 */
[----:B----4-:R-:W-:Y:S01]  /*2c90*/  @!P0 FADD.FTZ R6, R0, 1 ;  /* 0x3f80000000068421 */ /* 0x010fe20000010000 */
[----:B------:R-:W4:Y:S01]  /*2ca0*/  LDS.64 R2, [R71] ;  /* 0x0000000047027984 */ /* 0x000f220000000a00 */
[----:B-1----:R-:W-:-:S04]  /*2cb0*/  @!P3 FADD.FTZ R0, R9, 1 ;  /* 0x3f8000000900b421 */ /* 0x002fc80000010000 */
[----:B------:R1:W3:Y:S01]  /*2cc0*/  @!P2 MUFU.RCP R27, R8 ;  /* 0x00000008001ba308 */ /* 0x0002e20000001000 */
[----:B0-----:R-:W-:-:S07]  /*2cd0*/  @!P1 FADD.FTZ R7, R7, 1 ;  /* 0x3f80000007079421 */ /* 0x001fce0000010000 */
[----:B------:R-:W0:Y:S01]  /*2ce0*/  @!P3 MUFU.RCP R0, R0 ;  /* 0x000000000000b308 */ /* 0x000e220000001000 */
[----:B-1----:R-:W-:-:S04]  /*2cf0*/  SHF.L.U32 R8, R60, 0x7, RZ ;  /* 0x000000073c087819 */ /* 0x002fc800000006ff */
[----:B------:R-:W-:-:S03]  /*2d00*/  SHF.R.S32.HI R9, RZ, 0x1f, R8 ;  /* 0x0000001fff097819 */ /* 0x000fc60000011408 */
[----:B------:R-:W1:Y:S01]  /*2d10*/  @!P0 MUFU.RCP R25, R6 ;  /* 0x0000000600198308 */ /* 0x000e620000001000 */
[----:B---3--:R-:W-:Y:S01]  /*2d20*/  @!P2 FMUL.FTZ R56, R56, R27 ;  /* 0x0000001b3838a220 */ /* 0x008fe20000410000 */
[----:B--2---:R-:W-:Y:S01]  /*2d30*/  IMAD.WIDE.U32 R4, R28, UR18, R8 ;  /* 0x000000121c047c25 */ /* 0x004fe2000f8e0008 */
[----:B------:R-:W-:-:S03]  /*2d40*/  IADD3 R80, P2, PT, R80, -0x100, RZ ;  /* 0xffffff0050507810 */ /* 0x000fc60007f5e0ff */
[----:B------:R-:W-:Y:S01]  /*2d50*/  IMAD R5, R29, UR18, R5 ;  /* 0x000000121d057c24 */ /* 0x000fe2000f8e0205 */
[----:B------:R-:W-:Y:S01]  /*2d60*/  IADD3.X R81, PT, PT, R81, -0x1, RZ, P2, !PT ;  /* 0xffffffff51517810 */ /* 0x000fe200017fe4ff */
[----:B------:R-:W2:Y:S01]  /*2d70*/  @!P1 MUFU.RCP R24, R7 ;  /* 0x0000000700189308 */ /* 0x000ea20000001000 */
[----:B0-----:R-:W-:Y:S01]  /*2d80*/  @!P3 FMUL.FTZ R59, R59, R0 ;  /* 0x000000003b3bb220 */ /* 0x001fe20000410000 */
[----:B------:R-:W-:Y:S01]  /*2d90*/  IMAD.WIDE.U32 R4, R99, UR4, R4 ;  /* 0x0000000463047c25 */ /* 0x000fe2000f8e0004 */
[----:B------:R-:W-:-:S03]  /*2da0*/  IADD3 R84, P3, PT, R84, -0x100, RZ ;  /* 0xffffff0054547810 */ /* 0x000fc60007f7e0ff */
[----:B------:R-:W-:Y:S01]  /*2db0*/  IMAD R0, R99, UR5, R5 ;  /* 0x0000000563007c24 */ /* 0x000fe2000f8e0205 */
[----:B------:R-:W0:Y:S01]  /*2dc0*/  LDCU.64 UR4, c[0x0][0x520] ;  /* 0x0000a400ff0477ac */ /* 0x000e220008000a00 */
[----:B------:R-:W-:Y:S01]  /*2dd0*/  F2F.F16.F32 R26, R56 ;  /* 0x00000038001a7304 */ /* 0x000fe20000200800 */
[----:B-1----:R-:W-:Y:S01]  /*2de0*/  @!P0 FMUL.FTZ R54, R54, R25 ;  /* 0x0000001936368220 */ /* 0x002fe20000410000 */
[----:B------:R-:W-:-:S06]  /*2df0*/  IADD3.X R85, PT, PT, R85, -0x1, RZ, P3, !PT ;  /* 0xffffffff55557810 */ /* 0x000fcc0001ffe4ff */
[----:B------:R-:W1:Y:S01]  /*2e00*/  F2F.F16.F32 R29, R59 ;  /* 0x0000003b001d7304 */ /* 0x000e620000200800 */
[----:B--2---:R-:W-:Y:S01]  /*2e10*/  @!P1 FMUL.FTZ R55, R55, R24 ;  /* 0x0000001837379220 */ /* 0x004fe20000410000 */
[C---:B-----5:R-:W-:Y:S02]  /*2e20*/  LEA R24, P0, R4.reuse, R30, 0x1 ;  /* 0x0000001e04187211 */ /* 0x060fe400078008ff */
[----:B------:R-:W-:Y:S02]  /*2e30*/  IADD3 R79, P1, PT, R79, -0x100, RZ ;  /* 0xffffff004f4f7810 */ /* 0x000fe40007f3e0ff */
[----:B------:R-:W-:Y:S02]  /*2e40*/  LEA.HI.X R25, R4, R31, R0, 0x1, P0 ;  /* 0x0000001f04197211 */ /* 0x000fe400000f0c00 */
[----:B------:R-:W2:Y:S01]  /*2e50*/  F2F.F16.F32 R6, R55 ;  /* 0x0000003700067304 */ /* 0x000ea20000200800 */
[----:B------:R-:W3:Y:S01]  /*2e60*/  LDC.64 R30, c[0x0][0x518] ;  /* 0x00014600ff1e7b82 */ /* 0x000ee20000000a00 */
[----:B------:R-:W-:Y:S01]  /*2e70*/  IADD3.X R76, PT, PT, R76, -0x1, RZ, P1, !PT ;  /* 0xffffffff4c4c7810 */ /* 0x000fe20000ffe4ff */
[----:B------:R-:W-:Y:S01]  /*2e80*/  IMAD.WIDE.U32 R4, R16, 0x8, R24 ;  /* 0x0000000810047825 */ /* 0x000fe200078e0018 */
[----:B-1----:R-:W-:-:S04]  /*2e90*/  PRMT R29, R26, 0x5410, R29 ;  /* 0x000054101a1d7816 */ /* 0x002fc8000000001d */
[----:B----4-:R1:W-:Y:S01]  /*2ea0*/  STG.E.64 desc[UR16][R4.64], R2 ;  /* 0x0000000204007986 */ /* 0x0103e2000c101b10 */
[----:B------:R4:W5:Y:S01]  /*2eb0*/  F2F.F16.F32 R27, R54 ;  /* 0x00000036001b7304 */ /* 0x0009620000200800 */
[----:B--2---:R-:W-:-:S04]  /*2ec0*/  IMAD.WIDE.U32 R6, R6, 0x10000, RZ ;  /* 0x0001000006067825 */ /* 0x004fc800078e00ff */
[----:B----4-:R-:W-:Y:S01]  /*2ed0*/  FADD.FTZ R54, R54, R91 ;  /* 0x0000005b36367221 */ /* 0x010fe20000010000 */
[----:B------:R-:W-:-:S03]  /*2ee0*/  LOP3.LUT R25, R29, R7, RZ, 0xfc, !PT ;  /* 0x000000071d197212 */ /* 0x000fc600078efcff */
[----:B------:R-:W-:Y:S01]  /*2ef0*/  FADD.FTZ R55, R54, R55 ;  /* 0x0000003736377221 */ /* 0x000fe20000010000 */
[----:B-----5:R-:W-:Y:S01]  /*2f00*/  LOP3.LUT R24, R6, R27, RZ, 0xfc, !PT ;  /* 0x0000001b06187212 */ /* 0x020fe200078efcff */
[----:B------:R-:W-:Y:S01]  /*2f10*/  BAR.SYNC.DEFER_BLOCKING 0x0 ;  /* 0x0000000000007b1d */ /* 0x000fe20000010000 */
[----:B---3--:R-:W-:-:S04]  /*2f20*/  IMAD.WIDE.U32 R8, R30, UR18, R8 ;  /* 0x000000121e087c25 */ /* 0x008fc8000f8e0008 */
[----:B------:R-:W-:Y:S01]  /*2f30*/  FADD.FTZ R56, R55, R56 ;  /* 0x0000003837387221 */ /* 0x000fe20000010000 */
[----:B------:R-:W-:Y:S02]  /*2f40*/  IMAD R9, R31, UR18, R9 ;  /* 0x000000121f097c24 */ /* 0x000fe4000f8e0209 */
[----:B------:R-:W1:Y:S01]  /*2f50*/  LDC.64 R26, c[0x0][0x560] ;  /* 0x00015800ff1a7b82 */ /* 0x000e620000000a00 */
[----:B------:R-:W-:Y:S01]  /*2f60*/  FADD.FTZ R91, R56, R59 ;  /* 0x0000003b385b7221 */ /* 0x000fe20000010000 */
[----:B0-----:R-:W-:-:S04]  /*2f70*/  IMAD.WIDE.U32 R8, R99, UR4, R8 ;  /* 0x0000000463087c25 */ /* 0x001fc8000f8e0008 */
[----:B------:R-:W-:Y:S01]  /*2f80*/  IMAD R0, R99, UR5, R9 ;  /* 0x0000000563007c24 */ /* 0x000fe2000f8e0209 */
[----:B------:R-:W-:Y:S01]  /*2f90*/  STS.64 [R71], R24 ;  /* 0x0000001847007388 */ /* 0x000fe20000000a00 */
[----:B------:R-:W-:-:S03]  /*2fa0*/  NOP ;  /* 0x0000000000007918 */ /* 0x000fc60000000000 */
[----:B------:R-:W0:Y:S01]  /*2fb0*/  LDS.64 R6, [R71] ;  /* 0x0000000047067984 */ /* 0x000e220000000a00 */
[----:B-1----:R-:W-:-:S04]  /*2fc0*/  LEA R2, P0, R8, R26, 0x1 ;  /* 0x0000001a08027211 */ /* 0x002fc800078008ff */
[----:B------:R-:W-:Y:S02]  /*2fd0*/  LEA.HI.X R3, R8, R27, R0, 0x1, P0 ;  /* 0x0000001b08037211 */ /* 0x000fe400000f0c00 */
[----:B------:R-:W-:Y:S02]  /*2fe0*/  ISETP.GT.AND P0, PT, R75, 0x1, PT ;  /* 0x000000014b00780c */ /* 0x000fe40003f04270 */
[----:B------:R-:W-:Y:S01]  /*2ff0*/  MOV R75, R60 ;  /* 0x0000003c004b7202 */ /* 0x000fe20000000f00 */
[----:B------:R-:W-:-:S05]  /*3000*/  IMAD.WIDE.U32 R2, R16, 0x8, R2 ;  /* 0x0000000810027825 */ /* 0x000fca00078e0002 */
[----:B0-----:R0:W-:Y:S05]  /*3010*/  STG.E.64 desc[UR16][R2.64], R6 ;  /* 0x0000000602007986 */ /* 0x0011ea000c101b10 */
[----:B------:R-:W-:Y:S05]  /*3020*/  @P0 BRA `(.L_x_10143) ;  /* 0xffffffd800400947 */ /* 0x000fea000383ffff */
.L_x_10119:
        /* <DEDUP_REMOVED lines=34> */
.L_x_10145:
[----:B------:R-:W-:Y:S05]  /*3250*/  BSYNC.RECONVERGENT B0 ;  /* 0x0000000000007941 */ /* 0x000fea0003800200 */
.L_x_10144:
        /* <DEDUP_REMOVED lines=26> */
.L_x_10147:
[----:B------:R-:W-:Y:S05]  /*3400*/  BSYNC.RECONVERGENT B0 ;  /* 0x0000000000007941 */ /* 0x000fea0003800200 */
.L_x_10146:
        /* <DEDUP_REMOVED lines=10> */
.L_x_10149:
        /* <DEDUP_REMOVED lines=24> */
.L_x_10148:
[----:B------:R-:W-:Y:S05]  /*3630*/  EXIT ;  /* 0x000000000000794d */ /* 0x000fea0003800000 */
.L_x_10150:
        /* <DEDUP_REMOVED lines=12> */
.L_x_10558:


//--------------------- .text._Z25selective_scan_bwd_kernelI32Selective_Scan_bwd_kernel_traitsILi32ELi4ELb1ELb0ELb1ELb1ELb1EN3c104HalfEfEEv12SSMParamsBwd --------------------------
	.section	.text._Z25selective_scan_bwd_kernelI32Selective_Scan_bwd_kernel_traitsILi32ELi4ELb1ELb0ELb1ELb1ELb1EN3c104HalfEfEEv12SSMParamsBwd,"ax",@progbits
	.align	128
        .global         _Z25selective_scan_bwd_kernelI32Selective_Scan_bwd_kernel_traitsILi32ELi4ELb1ELb0ELb1ELb1ELb1EN3c104HalfEfEEv12SSMParamsBwd
        .type           _Z25selective_scan_bwd_kernelI32Selective_Scan_bwd_kernel_traitsILi32ELi4ELb1ELb0ELb1ELb1ELb1EN3c104HalfEfEEv12SSMParamsBwd,@function
        .size           _Z25selective_scan_bwd_kernelI32Selective_Scan_bwd_kernel_traitsILi32ELi4ELb1ELb0ELb1ELb1ELb1EN3c104HalfEfEEv12SSMParamsBwd,(.L_x_10559 - _Z25selective_scan_bwd_kernelI32Selective_Scan_bwd_kernel_traitsILi32ELi4ELb1ELb0ELb1ELb1ELb1EN3c104HalfEfEEv12SSMParamsBwd)
        .other          _Z25selective_scan_bwd_kernelI32Selective_Scan_bwd_kernel_traitsILi32ELi4ELb1ELb0ELb1ELb1ELb1EN3c104HalfEfEEv12SSMParamsBwd,@"STO_CUDA_ENTRY STV_DEFAULT"
_Z25selective_scan_bwd_kernelI32Selective_Scan_bwd_kernel_traitsILi32ELi4ELb1ELb0ELb1ELb1ELb1EN3c104HalfEfEEv12SSMParamsBwd:
.text._Z25selective_scan_bwd_kernelI32Selective_Scan_bwd_kernel_traitsILi32ELi4ELb1ELb0ELb1ELb1ELb1EN3c104HalfEfEEv12SSMParamsBwd:
        /* <DEDUP_REMOVED lines=136> */
[----:B------:R-:W-:Y:S01]  /*0880*/  LOP3.LUT R94, R12, 0x1f, RZ, 0xc0, !PT ;  /* 0x0000001f0c5e7812 */ /* 0x000fe200078ec0ff */
[----:B------:R-:W-:Y:S01]  /*0890*/  IMAD R3, R5, UR18, R3 ;  /* 0x0000001205037c24 */ /* 0x000fe2000f8e0203 */
[----:B------:R-:W-:Y:S01]  /*08a0*/  IADD3 R5, PT, PT, R78, 0x110, RZ ;  /* 0x000001104e057810 */ /* 0x000fe20007ffe0ff */
[----:B------:R-:W-:Y:S01]  /*08b0*/  IMAD R87, R99, UR7, R11 ;  /* 0x0000000763577c24 */ /* 0x000fe2000f8e020b */
[C---:B------:R-:W-:Y:S01]  /*08c0*/  IADD3 R75, PT, PT, R12.reuse, 0x200, RZ ;  /* 0x000002000c4b7810 */ /* 0x040fe20007ffe0ff */
[----:B------:R-:W-:Y:S01]  /*08d0*/  IMAD.WIDE.U32 R2, R23, UR10, R2 ;  /* 0x0000000a17027c25 */ /* 0x000fe2000f8e0002 */
[----:B------:R-:W-:-:S03]  /*08e0*/  LEA R92, R12, UR4, 0x2 ;  /* 0x000000040c5c7c11 */ /* 0x000fc6000f8e10ff */
[----:B------:R-:W-:Y:S01]  /*08f0*/  IMAD R85, R99, UR9, R9 ;  /* 0x0000000963557c24 */ /* 0x000fe2000f8e0209 */
[----:B------:R-:W-:Y:S01]  /*0900*/  IADD3 R73, PT, PT, R3, R73, RZ ;  /* 0x0000004903497210 */ /* 0x000fe20007ffe0ff */
[----:B------:R-:W-:-:S07]  /*0910*/  IMAD R74, R12, -0xc, R5 ;  /* 0xfffffff40c4a7824 */ /* 0x000fce00078e0205 */
.L_x_10176:
        /* <DEDUP_REMOVED lines=8> */
[----:B------:R-:W-:-:S07]  /*09a0*/  IADD3 R67, PT, PT, R76, -0x1, RZ ;  /* 0xffffffff4c437810 */ /* 0x000fce0007ffe0ff */
[----:B------:R-:W3:Y:S01]  /*09b0*/  LDC.64 R30, c[0x0][0x418] ;  /* 0x00010600ff1e7b82 */ /* 0x000ee20000000a00 */
[----:B------:R-:W4:Y:S01]  /*09c0*/  LDG.E.64 R6, desc[UR16][R6.64] ;  /* 0x0000001006067981 */ /* 0x000f22000c1e1b00 */
[----:B------:R-:W-:Y:S02]  /*09d0*/  MOV R4, R84 ;  /* 0x0000005400047202 */ /* 0x000fe40000000f00 */
[----:B------:R-:W-:Y:S01]  /*09e0*/  MOV R5, R81 ;  /* 0x0000005100057202 */ /* 0x000fe20000000f00 */
[----:B0-----:R-:W-:-:S03]  /*09f0*/  ULEA UR5, UR5, UR4, 0x18 ;  /* 0x0000000405057291 */ /* 0x001fc6000f8ec0ff */
[----:B------:R-:W0:Y:S01]  /*0a00*/  LDC.64 R32, c[0x0][0x488] ;  /* 0x00012200ff207b82 */ /* 0x000e220000000a00 */
[----:B------:R-:W-:Y:S02]  /*0a10*/  IMAD.WIDE.U32 R20, R12, 0x8, R4 ;  /* 0x000000080c147825 */ /* 0x000fe400078e0004 */
[----:B-1----:R-:W-:-:S05]  /*0a20*/  LEA R69, R72, UR5, 0x3 ;  /* 0x0000000548457c11 */ /* 0x002fca000f8e18ff */
[----:B----4-:R1:W-:Y:S01]  /*0a30*/  STS.64 [R69], R6 ;  /* 0x0000000645007388 */ /* 0x0103e20000000a00 */
[----:B------:R-:W-:-:S03]  /*0a40*/  NOP ;  /* 0x0000000000007918 */ /* 0x000fc60000000000 */
[----:B------:R-:W-:Y:S01]  /*0a50*/  LDS.64 R4, [R69] ;  /* 0x0000000045047984 */ /* 0x000fe20000000a00 */
[----:B------:R-:W-:Y:S06]  /*0a60*/  BAR.SYNC.DEFER_BLOCKING 0x0 ;  /* 0x0000000000007b1d */ /* 0x000fec0000010000 */
[----:B------:R-:W4:Y:S01]  /*0a70*/  LDG.E.64 R24, desc[UR16][R20.64] ;  /* 0x0000001014187981 */ /* 0x000f22000c1e1b00 */
[----:B-1----:R-:W-:Y:S02]  /*0a80*/  MOV R6, R82 ;  /* 0x0000005200067202 */ /* 0x002fe40000000f00 */
[----:B------:R-:W-:-:S03]  /*0a90*/  MOV R7, R79 ;  /* 0x0000004f00077202 */ /* 0x000fc60000000f00 */
[----:B------:R-:W-:Y:S01]  /*0aa0*/  IMAD.WIDE.U32 R26, R12, 0x8, R6 ;  /* 0x000000080c1a7825 */ /* 0x000fe200078e0006 */
[----:B----4-:R2:W-:Y:S01]  /*0ab0*/  STS.64 [R69], R24 ;  /* 0x0000001845007388 */ /* 0x0105e20000000a00 */
[----:B------:R-:W-:-:S03]  /*0ac0*/  NOP ;  /* 0x0000000000007918 */ /* 0x000fc60000000000 */
[----:B------:R-:W1:Y:S01]  /*0ad0*/  LDS.64 R34, [R69] ;  /* 0x0000000045227984 */ /* 0x000e620000000a00 */
[----:B------:R-:W-:Y:S06]  /*0ae0*/  BAR.SYNC.DEFER_BLOCKING 0x0 ;  /* 0x0000000000007b1d */ /* 0x000fec0000010000 */
[----:B------:R-:W4:Y:S01]  /*0af0*/  LDG.E.64 R26, desc[UR16][R26.64] ;  /* 0x000000101a1a7981 */ /* 0x000f22000c1e1b00 */
[----:B------:R-:W-:Y:S01]  /*0b00*/  HFMA2 R23, -RZ, RZ, 0, 0 ;  /* 0x00000000ff177431 */ /* 0x000fe200000001ff */
[----:B------:R-:W-:Y:S01]  /*0b10*/  SHF.L.U32 R22, R67, 0x7, RZ ;  /* 0x0000000743167819 */ /* 0x000fe200000006ff */
[----:B------:R-:W-:Y:S04]  /*0b20*/  BSSY.RECONVERGENT B0, `(.L_x_10152) ;  /* 0x0000038000007945 */ /* 0x000fe80003800200 */
[----:B--2---:R-:W-:Y:S01]  /*0b30*/  IMAD.WIDE.U32 R24, R28, UR18, R22 ;  /* 0x000000121c187c25 */ /* 0x004fe2000f8e0016 */
[----:B-1----:R-:W-:-:S02]  /*0b40*/  SHF.R.U64 R65, R34, 0x10, R35 ;  /* 0x0000001022417819 */ /* 0x002fc40000001223 */
[----:B------:R-:W-:Y:S01]  /*0b50*/  SHF.R.U32.HI R28, RZ, 0x10, R35 ;  /* 0x00000010ff1c7819 */ /* 0x000fe20000011623 */
[----:B------:R-:W-:Y:S02]  /*0b60*/  IMAD R25, R29, UR18, R25 ;  /* 0x000000121d197c24 */ /* 0x000fe4000f8e0219 */
[----:B------:R-:W-:Y:S02]  /*0b70*/  HADD2.F32 R29, -RZ, R35.H0_H0 ;  /* 0x20000023ff1d7230 */ /* 0x000fe40000004100 */
[----:B---3--:R-:W-:-:S04]  /*0b80*/  IMAD.WIDE.U32 R24, R99, R30, R24 ;  /* 0x0000001e63187225 */ /* 0x008fc800078e0018 */
[----:B-----5:R-:W-:Y:S01]  /*0b90*/  FADD.FTZ R66, R29, R88 ;  /* 0x000000581d427221 */ /* 0x020fe20000010000 */
[----:B------:R-:W-:Y:S02]  /*0ba0*/  IMAD R0, R99, R31, R25 ;  /* 0x0000001f63007224 */ /* 0x000fe400078e0219 */
[----:B------:R-:W-:Y:S02]  /*0bb0*/  HADD2.F32 R25, -RZ, R28.H0_H0 ;  /* 0x2000001cff197230 */ /* 0x000fe40000004100 */
[----:B------:R-:W-:-:S03]  /*0bc0*/  HADD2.F32 R65, -RZ, R65.H0_H0 ;  /* 0x20000041ff417230 */ /* 0x000fc60000004100 */
[--C-:B------:R-:W-:Y:S02]  /*0bd0*/  FADD.FTZ R64, R25, R88.reuse ;  /* 0x0000005819407221 */ /* 0x100fe40000010000 */
[----:B------:R-:W-:-:S03]  /*0be0*/  FADD.FTZ R65, R65, R88 ;  /* 0x0000005841417221 */ /* 0x000fc60000010000 */
[----:B------:R-:W-:Y:S02]  /*0bf0*/  FSETP.GTU.FTZ.AND P1, PT, R64, 20, PT ;  /* 0x41a000004000780b */ /* 0x000fe40003f3c000 */
[----:B------:R-:W-:Y:S01]  /*0c00*/  FSETP.GTU.FTZ.AND P3, PT, R65, 20, PT ;  /* 0x41a000004100780b */ /* 0x000fe20003f7c000 */
[----:B----4-:R1:W-:Y:S01]  /*0c10*/  STS.64 [R69], R26 ;  /* 0x0000001a45007388 */ /* 0x0103e20000000a00 */
[----:B------:R-:W-:-:S03]  /*0c20*/  NOP ;  /* 0x0000000000007918 */ /* 0x000fc60000000000 */
[----:B------:R2:W3:Y:S01]  /*0c30*/  LDS.64 R6, [R69] ;  /* 0x0000000045067984 */ /* 0x0004e20000000a00 */
[----:B-1----:R-:W-:Y:S01]  /*0c40*/  HADD2.F32 R27, -RZ, R34.H0_H0 ;  /* 0x20000022ff1b7230 */ /* 0x002fe20000004100 */
[----:B0-----:R-:W-:-:S04]  /*0c50*/  LEA R26, P0, R24, R32, 0x1 ;  /* 0x00000020181a7211 */ /* 0x001fc800078008ff */
[----:B------:R-:W-:Y:S01]  /*0c60*/  FADD.FTZ R68, R27, R88 ;  /* 0x000000581b447221 */ /* 0x000fe20000010000 */
[----:B------:R-:W-:Y:S02]  /*0c70*/  LEA.HI.X R27, R24, R33, R0, 0x1, P0 ;  /* 0x00000021181b7211 */ /* 0x000fe400000f0c00 */
[----:B------:R-:W-:Y:S02]  /*0c80*/  FSETP.GTU.FTZ.AND P0, PT, R66, 20, PT ;  /* 0x41a000004200780b */ /* 0x000fe40003f1c000 */
[----:B------:R-:W-:Y:S01]  /*0c90*/  FSETP.GTU.FTZ.AND P2, PT, R68, 20, PT ;  /* 0x41a000004400780b */ /* 0x000fe20003f5c000 */
[----:B------:R-:W-:-:S12]  /*0ca0*/  IMAD.WIDE.U32 R24, R12, 0x8, R26 ;  /* 0x000000080c187825 */ /* 0x000fd800078e001a */
[----:B--2---:R-:W-:Y:S05]  /*0cb0*/  @P2 BRA `(.L_x_10153) ;  /* 0x0000000000782947 */ /* 0x004fea0003800000 */
        /* <DEDUP_REMOVED lines=30> */
.L_x_10153:
[----:B------:R-:W-:Y:S05]  /*0ea0*/  BSYNC.RECONVERGENT B0 ;  /* 0x0000000000007941 */ /* 0x000fea0003800200 */
.L_x_10152:
        /* <DEDUP_REMOVED lines=32> */
.L_x_10155:
[----:B------:R-:W-:Y:S05]  /*10b0*/  BSYNC.RECONVERGENT B0 ;  /* 0x0000000000007941 */ /* 0x000fea0003800200 */
.L_x_10154:
        /* <DEDUP_REMOVED lines=32> */
.L_x_10157:
[----:B------:R-:W-:Y:S05]  /*12c0*/  BSYNC.RECONVERGENT B0 ;  /* 0x0000000000007941 */ /* 0x000fea0003800200 */
.L_x_10156:
        /* <DEDUP_REMOVED lines=32> */
.L_x_10159:
[----:B------:R-:W-:Y:S05]  /*14d0*/  BSYNC.RECONVERGENT B0 ;  /* 0x0000000000007941 */ /* 0x000fea0003800200 */
.L_x_10158:
[----:B------:R-:W-:Y:S08]  /*14e0*/  BAR.SYNC.DEFER_BLOCKING 0x0 ;  /* 0x0000000000007b1d */ /* 0x000ff00000010000 */
[----:B------:R-:W0:Y:S08]  /*14f0*/  LDC.64 R30, c[0x0][0x420] ;  /* 0x00010800ff1e7b82 */ /* 0x000e300000000a00 */
[----:B------:R-:W1:Y:S08]  /*1500*/  LDC.64 R32, c[0x0][0x428] ;  /* 0x00010a00ff207b82 */ /* 0x000e700000000a00 */
[----:B------:R-:W2:Y:S01]  /*1510*/  LDC.64 R34, c[0x0][0x478] ;  /* 0x00011e00ff227b82 */ /* 0x000ea20000000a00 */
[--C-:B---3--:R-:W-:Y:S01]  /*1520*/  SHF.R.U32.HI R60, RZ, 0x10, R7.reuse ;  /* 0x00000010ff3c7819 */ /* 0x108fe20000011607 */
[----:B------:R-:W3:Y:S01]  /*1530*/  LDG.E.64 R26, desc[UR16][R24.64] ;  /* 0x00000010181a7981 */ /* 0x000ee2000c1e1b00 */
[----:B------:R-:W-:Y:S01]  /*1540*/  SHF.R.U64 R63, R6, 0x10, R7 ;  /* 0x00000010063f7819 */ /* 0x000fe20000001207 */
        /* <DEDUP_REMOVED lines=9> */
[----:B---3--:R-:W-:Y:S01]  /*15e0*/  STS.64 [R69], R26 ;  /* 0x0000001a45007388 */ /* 0x008fe20000000a00 */
[----:B------:R-:W-:-:S03]  /*15f0*/  NOP ;  /* 0x0000000000007918 */ /* 0x000fc60000000000 */
[----:B------:R-:W1:Y:S01]  /*1600*/  LDS.64 R36, [R69] ;  /* 0x0000000045247984 */ /* 0x000e620000000a00 */
[----:B------:R-:W-:Y:S06]  /*1610*/  BAR.SYNC.DEFER_BLOCKING 0x0 ;  /* 0x0000000000007b1d */ /* 0x000fec0000010000 */
[----:B------:R2:W3:Y:S01]  /*1620*/  LDG.E.64 R32, desc[UR16][R30.64] ;  /* 0x000000101e207981 */ /* 0x0004e2000c1e1b00 */
[----:B------:R-:W-:Y:S01]  /*1630*/  HADD2.F32 R60, -RZ, R60.H0_H0 ;  /* 0x2000003cff3c7230 */ /* 0x000fe20000004100 */
[----:B0-----:R-:W-:Y:S01]  /*1640*/  UISETP.NE.U32.AND UP0, UPT, UR8, URZ, UPT ;  /* 0x000000ff0800728c */ /* 0x001fe2000bf05070 */
[----:B------:R-:W-:-:S03]  /*1650*/  HADD2.F32 R63, -RZ, R63.H0_H0 ;  /* 0x2000003fff3f7230 */ /* 0x000fc60000004100 */
[----:B------:R-:W-:Y:S01]  /*1660*/  UISETP.NE.AND.EX UP0, UPT, UR9, URZ, UPT, UP0 ;  /* 0x000000ff0900728c */ /* 0x000fe2000bf05300 */
[--C-:B-1----:R-:W-:Y:S01]  /*1670*/  SHF.R.U32.HI R28, RZ, 0x10, R37.reuse ;  /* 0x00000010ff1c7819 */ /* 0x102fe20000011625 */
[----:B------:R-:W-:Y:S01]  /*1680*/  HADD2.F32 R29, -RZ, R37.H0_H0 ;  /* 0x20000025ff1d7230 */ /* 0x000fe20000004100 */
[----:B------:R-:W-:Y:S01]  /*1690*/  SHF.R.U64 R0, R36, 0x10, R37 ;  /* 0x0000001024007819 */ /* 0x000fe20000001225 */
[----:B--2---:R-:W-:Y:S02]  /*16a0*/  HADD2.F32 R31, -RZ, R36.H0_H0 ;  /* 0x20000024ff1f7230 */ /* 0x004fe40000004100 */
[----:B------:R-:W-:Y:S02]  /*16b0*/  HADD2.F32 R28, -RZ, R28.H0_H0 ;  /* 0x2000001cff1c7230 */ /* 0x000fe40000004100 */
[----:B------:R-:W-:Y:S01]  /*16c0*/  FMUL.FTZ R34, R29, -1.4426950216293334961 ;  /* 0xbfb8aa3b1d227820 */ /* 0x000fe20000410000 */
[----:B------:R-:W-:Y:S02]  /*16d0*/  HADD2.F32 R0, -RZ, R0.H0_H0 ;  /* 0x20000000ff007230 */ /* 0x000fe40000004100 */
[----:B------:R-:W-:Y:S01]  /*16e0*/  FMUL.FTZ R26, R31, -1.4426950216293334961 ;  /* 0xbfb8aa3b1f1a7820 */ /* 0x000fe20000410000 */
[----:B------:R-:W-:-:S02]  /*16f0*/  HADD2.F32 R37, -RZ, R7.H0_H0 ;  /* 0x20000007ff257230 */ /* 0x000fc40000004100 */
[----:B------:R-:W-:Y:S01]  /*1700*/  FMUL.FTZ R35, R28, -1.4426950216293334961 ;  /* 0xbfb8aa3b1c237820 */ /* 0x000fe20000410000 */
[----:B------:R-:W-:Y:S01]  /*1710*/  MUFU.EX2 R34, R34 ;  /* 0x0000002200227308 */ /* 0x000fe20000000800 */
[----:B------:R-:W-:-:S07]  /*1720*/  FMUL.FTZ R27, R0, -1.4426950216293334961 ;  /* 0xbfb8aa3b001b7820 */ /* 0x000fce0000410000 */
[----:B------:R-:W0:Y:S08]  /*1730*/  MUFU.EX2 R35, R35 ;  /* 0x0000002300237308 */ /* 0x000e300000000800 */
[----:B------:R-:W1:Y:S08]  /*1740*/  MUFU.EX2 R27, R27 ;  /* 0x0000001b001b7308 */ /* 0x000e700000000800 */
[----:B------:R-:W2:Y:S01]  /*1750*/  MUFU.EX2 R26, R26 ;  /* 0x0000001a001a7308 */ /* 0x000ea20000000800 */
[----:B0-----:R-:W-:-:S07]  /*1760*/  FADD.FTZ R39, R35, 1 ;  /* 0x3f80000023277421 */ /* 0x001fce0000010000 */
[----:B------:R-:W-:Y:S01]  /*1770*/  MUFU.RCP R39, R39 ;  /* 0x0000002700277308 */ /* 0x000fe20000001000 */
[----:B-1----:R-:W-:-:S07]  /*1780*/  FADD.FTZ R35, R27, 1 ;  /* 0x3f8000001b237421 */ /* 0x002fce0000010000 */
[----:B------:R-:W-:Y:S01]  /*1790*/  MUFU.RCP R35, R35 ;  /* 0x0000002300237308 */ /* 0x000fe20000001000 */
[----:B--2---:R-:W-:-:S07]  /*17a0*/  FADD.FTZ R26, R26, 1 ;  /* 0x3f8000001a1a7421 */ /* 0x004fce0000010000 */
[----:B------:R-:W-:Y:S01]  /*17b0*/  MUFU.RCP R36, R26 ;  /* 0x0000001a00247308 */ /* 0x000fe20000001000 */
[----:B---3--:R0:W-:Y:S01]  /*17c0*/  STS.64 [R69], R32 ;  /* 0x0000002045007388 */ /* 0x0081e20000000a00 */
[----:B------:R-:W-:-:S03]  /*17d0*/  NOP ;  /* 0x0000000000007918 */ /* 0x000fc60000000000 */
[----:B------:R-:W1:Y:S01]  /*17e0*/  LDS.64 R24, [R69] ;  /* 0x0000000045187984 */ /* 0x000e620000000a00 */
[----:B0-----:R-:W-:-:S06]  /*17f0*/  FADD.FTZ R32, R34, 1 ;  /* 0x3f80000022207421 */ /* 0x001fcc0000010000 */
[----:B------:R-:W0:Y:S02]  /*1800*/  MUFU.RCP R32, R32 ;  /* 0x0000002000207308 */ /* 0x000e240000001000 */
[----:B0-----:R-:W-:-:S04]  /*1810*/  FADD.FTZ R34, -R32, 1 ;  /* 0x3f80000020227421 */ /* 0x001fc80000010100 */
[C---:B------:R-:W-:Y:S01]  /*1820*/  FFMA.FTZ R34, R29.reuse, R34, 1 ;  /* 0x3f8000001d227423 */ /* 0x040fe20000010022 */
[----:B------:R-:W-:-:S04]  /*1830*/  FMUL.FTZ R29, R29, R32 ;  /* 0x000000201d1d7220 */ /* 0x000fc80000410000 */
[----:B------:R-:W-:Y:S01]  /*1840*/  FMUL.FTZ R62, R37, R29 ;  /* 0x0000001d253e7220 */ /* 0x000fe20000410000 */
[--C-:B-1----:R-:W-:Y:S01]  /*1850*/  SHF.R.U32.HI R33, RZ, 0x10, R25.reuse ;  /* 0x00000010ff217819 */ /* 0x102fe20000011619 */
[----:B------:R-:W-:Y:S01]  /*1860*/  HADD2.F32 R30, -RZ, R25.H0_H0 ;  /* 0x20000019ff1e7230 */ /* 0x000fe20000004100 */
[----:B------:R-:W-:Y:S01]  /*1870*/  SHF.R.U64 R44, R24, 0x10, R25 ;  /* 0x00000010182c7819 */ /* 0x000fe20000001219 */
[----:B------:R-:W-:Y:S02]  /*1880*/  FADD.FTZ R25, -R39, 1 ;  /* 0x3f80000027197421 */ /* 0x000fe40000010100 */
[----:B------:R-:W-:Y:S02]  /*1890*/  HADD2.F32 R33, -RZ, R33.H0_H0 ;  /* 0x20000021ff217230 */ /* 0x000fe40000004100 */
[----:B------:R-:W-:Y:S01]  /*18a0*/  FMUL.FTZ R7, R37, R30 ;  /* 0x0000001e25077220 */ /* 0x000fe20000410000 */
[----:B------:R-:W-:Y:S02]  /*18b0*/  HADD2.F32 R44, -RZ, R44.H0_H0 ;  /* 0x2000002cff2c7230 */ /* 0x000fe40000004100 */
        /* <DEDUP_REMOVED lines=8> */
[----:B------:R-:W-:-:S02]  /*1940*/  HADD2.F32 R34, -RZ, R6.H0_H0 ;  /* 0x20000006ff227230 */ /* 0x000fc40000004100 */
[----:B------:R-:W-:Y:S01]  /*1950*/  FMUL.FTZ R41, R38, R25 ;  /* 0x0000001926297220 */ /* 0x000fe20000410000 */
[----:B------:R-:W-:Y:S02]  /*1960*/  HADD2.F32 R38, -RZ, R24.H0_H0 ;  /* 0x20000018ff267230 */ /* 0x000fe40000004100 */
[----:B------:R-:W-:Y:S01]  /*1970*/  FFMA.FTZ R25, R0, R7, 1 ;  /* 0x3f80000000197423 */ /* 0x000fe20000010007 */
[----:B------:R-:W-:Y:S01]  /*1980*/  FMUL.FTZ R26, R35, R26 ;  /* 0x0000001a231a7220 */ /* 0x000fe20000410000 */
[----:B------:R-:W-:Y:S01]  /*1990*/  FADD.FTZ R6, -R36, 1 ;  /* 0x3f80000024067421 */ /* 0x000fe20000010100 */
[----:B------:R-:W-:Y:S01]  /*19a0*/  F2F.F16.F32 R27, R27 ;  /* 0x0000001b001b7304 */ /* 0x000fe20000200800 */
[----:B------:R-:W-:Y:S01]  /*19b0*/  FMUL.FTZ R7, R34, R38 ;  /* 0x0000002622077220 */ /* 0x000fe20000410000 */
[----:B------:R-:W-:Y:S01]  /*19c0*/  FMUL.FTZ R25, R26, R25 ;  /* 0x000000191a197220 */ /* 0x000fe20000410000 */
[C---:B------:R-:W-:Y:S01]  /*19d0*/  FFMA.FTZ R6, R31.reuse, R6, 1 ;  /* 0x3f8000001f067423 */ /* 0x040fe20000010006 */
[----:B------:R-:W-:Y:S01]  /*19e0*/  FMUL.FTZ R31, R31, R36 ;  /* 0x000000241f1f7220 */ /* 0x000fe20000410000 */
[----:B------:R-:W-:Y:S01]  /*19f0*/  FMUL.FTZ R7, R36, R7 ;  /* 0x0000000724077220 */ /* 0x000fe20000410000 */
[----:B------:R-:W-:-:S02]  /*1a00*/  FMUL.FTZ R39, R28, R39 ;  /* 0x000000271c277220 */ /* 0x000fc40000410000 */
[----:B------:R-:W0:Y:S01]  /*1a10*/  F2F.F16.F32 R24, R41 ;  /* 0x0000002900187304 */ /* 0x000e220000200800 */
[----:B------:R-:W-:Y:S01]  /*1a20*/  FMUL.FTZ R40, R7, R6 ;  /* 0x0000000607287220 */ /* 0x000fe20000410000 */
[----:B------:R-:W-:-:S06]  /*1a30*/  FMUL.FTZ R0, R34, R31 ;  /* 0x0000001f22007220 */ /* 0x000fcc0000410000 */
[----:B------:R-:W1:Y:S01]  /*1a40*/  F2F.F16.F32 R25, R25 ;  /* 0x0000001900197304 */ /* 0x000e620000200800 */
[----:B0-----:R-:W-:-:S07]  /*1a50*/  PRMT R43, R27, 0x5410, R24 ;  /* 0x000054101b2b7816 */ /* 0x001fce0000000018 */
[----:B------:R-:W0:Y:S01]  /*1a60*/  F2F.F16.F32 R45, R40 ;  /* 0x00000028002d7304 */ /* 0x000e220000200800 */
[----:B------:R-:W2:Y:S01]  /*1a70*/  LDC.64 R26, c[0x0][0x508] ;  /* 0x00014200ff1a7b82 */ /* 0x000ea20000000a00 */
[----:B-1----:R-:W-:-:S07]  /*1a80*/  IMAD.WIDE.U32 R6, R25, 0x10000, RZ ;  /* 0x0001000019067825 */ /* 0x002fce00078e00ff */
[----:B------:R-:W1:Y:S01]  /*1a90*/  LDC.64 R24, c[0x0][0x558] ;  /* 0x00015600ff187b82 */ /* 0x000e620000000a00 */
[----:B------:R-:W-:Y:S02]  /*1aa0*/  LOP3.LUT R43, R43, R7, RZ, 0xfc, !PT ;  /* 0x000000072b2b7212 */ /* 0x000fe400078efcff */
[----:B0-----:R-:W-:-:S05]  /*1ab0*/  LOP3.LUT R42, R6, R45, RZ, 0xfc, !PT ;  /* 0x0000002d062a7212 */ /* 0x001fca00078efcff */
[----:B------:R-:W-:Y:S01]  /*1ac0*/  BAR.SYNC.DEFER_BLOCKING 0x0 ;  /* 0x0000000000007b1d */ /* 0x000fe20000010000 */
[----:B--2---:R-:W-:-:S04]  /*1ad0*/  IMAD.WIDE.U32 R40, R26, UR18, R22 ;  /* 0x000000121a287c25 */ /* 0x004fc8000f8e0016 */
[----:B------:R-:W-:Y:S02]  /*1ae0*/  IMAD R41, R27, UR18, R41 ;  /* 0x000000121b297c24 */ /* 0x000fe4000f8e0229 */
[----:B----4-:R-:W-:-:S04]  /*1af0*/  IMAD.WIDE.U32 R26, R99, UR6, R40 ;  /* 0x00000006631a7c25 */ /* 0x010fc8000f8e0028 */
[----:B------:R-:W-:Y:S01]  /*1b00*/  IMAD R27, R99, UR7, R27 ;  /* 0x00000007631b7c24 */ /* 0x000fe2000f8e021b */
[----:B-1----:R-:W-:Y:S01]  /*1b10*/  LEA R24, P0, R26, R24, 0x1 ;  /* 0x000000181a187211 */ /* 0x002fe200078008ff */
[----:B------:R-:W-:Y:S01]  /*1b20*/  STS.64 [R69], R42 ;  /* 0x0000002a45007388 */ /* 0x000fe20000000a00 */
[----:B------:R-:W-:-:S03]  /*1b30*/  NOP ;  /* 0x0000000000007918 */ /* 0x000fc60000000000 */
[----:B------:R-:W0:Y:S01]  /*1b40*/  LDS.64 R6, [R69] ;  /* 0x0000000045067984 */ /* 0x000e220000000a00 */
[----:B------:R-:W-:-:S03]  /*1b50*/  LEA.HI.X R25, R26, R25, R27, 0x1, P0 ;  /* 0x000000191a197211 */ /* 0x000fc600000f0c1b */
[----:B------:R-:W-:-:S05]  /*1b60*/  IMAD.WIDE.U32 R24, R12, 0x8, R24 ;  /* 0x000000080c187825 */ /* 0x000fca00078e0018 */
[----:B0-----:R0:W-:Y:S01]  /*1b70*/  STG.E.64 desc[UR16][R24.64], R6 ;  /* 0x0000000618007986 */ /* 0x0011e2000c101b10 */
        /* <DEDUP_REMOVED lines=8> */
[----:B------:R-:W-:Y:S01]  /*1c00*/  F2F.F16.F32 R29, R29 ;  /* 0x0000001d001d7304 */ /* 0x000fe20000200800 */
[----:B0-----:R-:W-:-:S07]  /*1c10*/  IMAD.WIDE.U32 R6, R6, 0x10000, RZ ;  /* 0x0001000006067825 */ /* 0x001fce00078e00ff */
[----:B------:R-:W0:Y:S08]  /*1c20*/  F2F.F16.F32 R24, R33 ;  /* 0x0000002100187304 */ /* 0x000e300000200800 */
[----:B------:R-:W2:Y:S01]  /*1c30*/  F2F.F16.F32 R31, R31 ;  /* 0x0000001f001f7304 */ /* 0x000ea20000200800 */
[----:B0-----:R-:W-:Y:S01]  /*1c40*/  PRMT R27, R29, 0x5410, R24 ;  /* 0x000054101d1b7816 */ /* 0x001fe20000000018 */
[----:B-1----:R-:W-:Y:S01]  /*1c50*/  IMAD.WIDE.U32 R24, R34, UR18, R22 ;  /* 0x0000001222187c25 */ /* 0x002fe2000f8e0016 */
[----:B------:R-:W0:Y:S02]  /*1c60*/  LDC.64 R28, c[0x0][0x438] ;  /* 0x00010e00ff1c7b82 */ /* 0x000e240000000a00 */
[----:B------:R-:W-:Y:S01]  /*1c70*/  LOP3.LUT R27, R27, R7, RZ, 0xfc, !PT ;  /* 0x000000071b1b7212 */ /* 0x000fe200078efcff */
[----:B------:R-:W-:Y:S01]  /*1c80*/  IMAD R25, R35, UR18, R25 ;  /* 0x0000001223197c24 */ /* 0x000fe2000f8e0219 */
[----:B--2---:R-:W-:-:S05]  /*1c90*/  LOP3.LUT R26, R6, R31, RZ, 0xfc, !PT ;  /* 0x0000001f061a7212 */ /* 0x004fca00078efcff */
[----:B------:R-:W-:Y:S01]  /*1ca0*/  STS.64 [R69], R26 ;  /* 0x0000001a45007388 */ /* 0x000fe20000000a00 */
[----:B------:R-:W-:-:S03]  /*1cb0*/  NOP ;  /* 0x0000000000007918 */ /* 0x000fc60000000000 */
[----:B------:R-:W1:Y:S01]  /*1cc0*/  LDS.64 R6, [R69] ;  /* 0x0000000045067984 */ /* 0x000e620000000a00 */
[----:B0-----:R-:W-:-:S04]  /*1cd0*/  IMAD.WIDE.U32 R24, R99, R28, R24 ;  /* 0x0000001c63187225 */ /* 0x001fc800078e0018 */
[----:B------:R-:W-:Y:S01]  /*1ce0*/  IMAD R25, R99, R29, R25 ;  /* 0x0000001d63197224 */ /* 0x000fe200078e0219 */
[----:B------:R-:W-:-:S04]  /*1cf0*/  LEA R28, P0, R24, UR8, 0x1 ;  /* 0x00000008181c7c11 */ /* 0x000fc8000f8008ff */
[----:B------:R-:W-:-:S03]  /*1d00*/  LEA.HI.X R29, R24, UR9, R25, 0x1, P0 ;  /* 0x00000009181d7c11 */ /* 0x000fc600080f0c19 */
[----:B------:R-:W-:-:S05]  /*1d10*/  IMAD.WIDE.U32 R24, R12, 0x8, R28 ;  /* 0x000000080c187825 */ /* 0x000fca00078e001c */
[----:B-1----:R1:W-:Y:S02]  /*1d20*/  STG.E.64 desc[UR16][R24.64], R6 ;  /* 0x0000000618007986 */ /* 0x0023e4000c101b10 */
.L_x_10160:
        /* <DEDUP_REMOVED lines=9> */
[----:B------:R-:W-:Y:S01]  /*1dc0*/  HADD2.F32 R53, -RZ, R53.H0_H0 ;  /* 0x20000035ff357230 */ /* 0x000fe20000004100 */
[----:B------:R-:W-:-:S02]  /*1dd0*/  CS2R R56, SRZ ;  /* 0x0000000000387805 */ /* 0x000fc4000001ff00 */
[----:B------:R-:W-:Y:S01]  /*1de0*/  CS2R R54, SRZ ;  /* 0x0000000000367805 */ /* 0x000fe2000001ff00 */
[C---:B------:R-:W-:Y:S01]  /*1df0*/  FFMA.FTZ R5, R63.reuse, R58, R4 ;  /* 0x0000003a3f057223 */ /* 0x040fe20000010004 */
[-C--:B------:R-:W-:Y:S01]  /*1e00*/  FMUL.FTZ R52, R0, R97.reuse ;  /* 0x0000006100347220 */ /* 0x080fe20000410000 */
[CC--:B------:R-:W-:Y:S01]  /*1e10*/  FMUL.FTZ R51, R62.reuse, R97.reuse ;  /* 0x000000613e337220 */ /* 0x0c0fe20000410000 */
[----:B------:R-:W-:Y:S01]  /*1e20*/  FMUL.FTZ R50, R63, R97 ;  /* 0x000000613f327220 */ /* 0x000fe20000410000 */
[----:B------:R-:W-:Y:S01]  /*1e30*/  FFMA.FTZ R5, R62, R59, R5 ;  /* 0x0000003b3e057223 */ /* 0x000fe20000010005 */
[C---:B------:R-:W-:Y:S01]  /*1e40*/  FMUL.FTZ R49, R60.reuse, R97 ;  /* 0x000000613c317220 */ /* 0x040fe20000410000 */
[----:B--2---:R-:W-:Y:S02]  /*1e50*/  UISETP.GE.AND UP0, UPT, UR4, 0x1, UPT ;  /* 0x000000010400788c */ /* 0x004fe4000bf06270 */
[----:B------:R-:W-:Y:S01]  /*1e60*/  FFMA.FTZ R91, R60, R53, R5 ;  /* 0x000000353c5b7223 */ /* 0x000fe20000010005 */
[----:B------:R-:W-:Y:S06]  /*1e70*/  BAR.SYNC.DEFER_BLOCKING 0x0 ;  /* 0x0000000000007b1d */ /* 0x000fec0000010000 */
[----:B------:R-:W-:Y:S05]  /*1e80*/  BRA.U !UP0, `(.L_x_10161) ;  /* 0x00000015080c7547 */ /* 0x000fea000b800000 */
[----:B01----:R-:W0:Y:S01]  /*1e90*/  LDC.64 R24, c[0x0][0x440] ;  /* 0x00011000ff187b82 */ /* 0x003e220000000a00 */
[----:B------:R-:W-:Y:S01]  /*1ea0*/  MOV R4, R80 ;  /* 0x0000005000047202 */ /* 0x000fe20000000f00 */
[----:B------:R-:W-:Y:S01]  /*1eb0*/  HFMA2 R57, -RZ, RZ, 0, 0 ;  /* 0x00000000ff397431 */ /* 0x000fe200000001ff */
[----:B------:R-:W-:Y:S01]  /*1ec0*/  MOV R5, R77 ;  /* 0x0000004d00057202 */ /* 0x000fe20000000f00 */
[----:B------:R-:W-:Y:S01]  /*1ed0*/  FMUL.FTZ R47, R61, R68 ;  /* 0x000000443d2f7220 */ /* 0x000fe20000410000 */
[----:B------:R-:W-:Y:S01]  /*1ee0*/  ISETP.NE.AND P0, PT, R76, 0x1, PT ;  /* 0x000000014c00780c */ /* 0x000fe20003f05270 */
[----:B------:R-:W-:Y:S01]  /*1ef0*/  FMUL.FTZ R46, R58, R65 ;  /* 0x000000413a2e7220 */ /* 0x000fe20000410000 */
[----:B------:R-:W-:Y:S01]  /*1f00*/  SHF.L.U32 R98, R67, 0x8, RZ ;  /* 0x0000000843627819 */ /* 0x000fe200000006ff */
[----:B------:R-:W1:Y:S01]  /*1f10*/  LDC.64 R26, c[0x0][0x448] ;  /* 0x00011200ff1a7b82 */ /* 0x000e620000000a00 */
[----:B------:R-:W-:Y:S01]  /*1f20*/  SHF.L.U32 R96, R76, 0x8, RZ ;  /* 0x000000084c607819 */ /* 0x000fe200000006ff */
[----:B------:R-:W-:Y:S01]  /*1f30*/  FMUL.FTZ R45, R59, R66 ;  /* 0x000000423b2d7220 */ /* 0x000fe20000410000 */
[----:B------:R-:W-:Y:S01]  /*1f40*/  IADD3 R34, P2, PT, R22, R2, RZ ;  /* 0x0000000216227210 */ /* 0x000fe20007f5e0ff */
[----:B------:R-:W-:Y:S01]  /*1f50*/  FMUL.FTZ R44, R53, R64 ;  /* 0x00000040352c7220 */ /* 0x000fe20000410000 */
[C---:B------:R-:W-:Y:S01]  /*1f60*/  ISETP.NE.AND P1, PT, R12.reuse, RZ, PT ;  /* 0x000000ff0c00720c */ /* 0x040fe20003f25270 */
[----:B------:R-:W-:Y:S01]  /*1f70*/  IMAD.WIDE.U32 R36, R12, 0x8, R4 ;  /* 0x000000080c247825 */ /* 0x000fe200078e0004 */
[----:B------:R-:W-:Y:S01]  /*1f80*/  IADD3 R48, PT, PT, R76, -0x2, RZ ;  /* 0xfffffffe4c307810 */ /* 0x000fe20007ffe0ff */
[----:B------:R-:W2:Y:S01]  /*1f90*/  LDC.64 R70, c[0x0][0x3e0] ;  /* 0x0000f800ff467b82 */ /* 0x000ea20000000a00 */
[----:B------:R-:W-:Y:S01]  /*1fa0*/  IADD3 R90, PT, PT, R22, R12, RZ ;  /* 0x0000000c165a7210 */ /* 0x000fe20007ffe0ff */
[----:B------:R-:W3:Y:S01]  /*1fb0*/  LDCU UR10, c[0x0][0x394] ;  /* 0x00007280ff0a77ac */ /* 0x000ee20008000800 */
[----:B------:R-:W-:-:S02]  /*1fc0*/  ISETP.EQ.AND P0, PT, R12, RZ, P0 ;  /* 0x000000ff0c00720c */ /* 0x000fc40000702270 */
[----:B------:R-:W-:Y:S01]  /*1fd0*/  LOP3.LUT R98, R98, 0x100, RZ, 0xc0, !PT ;  /* 0x0000010062627812 */ /* 0x000fe200078ec0ff */
[----:B------:R-:W4:Y:S01]  /*1fe0*/  LDCU UR11, c[0x0][0x38c] ;  /* 0x00007180ff0b77ac */ /* 0x000f220008000800 */
[----:B------:R-:W-:Y:S01]  /*1ff0*/  LOP3.LUT R96, R96, 0x100, RZ, 0xc0, !PT ;  /* 0x0000010060607812 */ /* 0x000fe200078ec0ff */
[----:B------:R-:W0:Y:S01]  /*2000*/  LDC.64 R28, c[0x0][0x3c0] ;  /* 0x0000f000ff1c7b82 */ /* 0x000e220000000a00 */
[----:B------:R-:W-:Y:S01]  /*2010*/  IADD3.X R35, PT, PT, RZ, R73, RZ, P2, !PT ;  /* 0x00000049ff237210 */ /* 0x000fe200017fe4ff */
[----:B------:R-:W0:Y:S01]  /*2020*/  LDCU UR7, c[0x0][0x388] ;  /* 0x00007100ff0777ac */ /* 0x000e220008000800 */
[----:B------:R-:W0:Y:S05]  /*2030*/  LDCU.64 UR8, c[0x0][0x540] ;  /* 0x0000a800ff0877ac */ /* 0x000e2a0008000a00 */
[----:B------:R-:W0:Y:S01]  /*2040*/  LDC.64 R30, c[0x0][0x3a8] ;  /* 0x0000ea00ff1e7b82 */ /* 0x000e220000000a00 */
[----:B------:R-:W-:-:S07]  /*2050*/  UMOV UR4, URZ ;  /* 0x000000ff00047c82 */ /* 0x000fce0008000000 */
[----:B---34-:R-:W0:Y:S02]  /*2060*/  LDC.64 R32, c[0x0][0x4f0] ;  /* 0x00013c00ff207b82 */ /* 0x018e240000000a00 */
.L_x_10175:
[----:B--2---:R-:W-:-:S04]  /*2070*/  IMAD.WIDE.U32 R6, R70, UR4, RZ ;  /* 0x0000000446067c25 */ /* 0x004fc8000f8e00ff */
[----:B0-----:R-:W-:Y:S01]  /*2080*/  IMAD R5, R71, UR4, R7 ;  /* 0x0000000447057c24 */ /* 0x001fe2000f8e0207 */
        /* <DEDUP_REMOVED lines=17> */
[----:B0-----:R-:W-:-:S04]  /*21a0*/  IADD3 R38, PT, PT, R98, UR4, RZ ;  /* 0x0000000462267c10 */ /* 0x001fc8000fffe0ff */
[----:B------:R-:W-:Y:S02]  /*21b0*/  SEL R38, R38, R75, !P1 ;  /* 0x0000004b26267207 */ /* 0x000fe40004800000 */
[----:B------:R-:W-:Y:S02]  /*21c0*/  ISETP.NE.AND P1, PT, R12, 0x1f, PT ;  /* 0x0000001f0c00780c */ /* 0x000fe40003f25270 */
[----:B------:R-:W-:Y:S01]  /*21d0*/  LEA R39, R38, UR5, 0x2 ;  /* 0x0000000526277c11 */ /* 0x000fe2000f8e10ff */
[----:B------:R-:W-:Y:S01]  /*21e0*/  BSSY.RECONVERGENT B0, `(.L_x_10162) ;  /* 0x0000024000007945 */ /* 0x000fe20003800200 */
[----:B--2---:R-:W-:Y:S01]  /*21f0*/  STS.64 [R69], R4 ;  /* 0x0000000445007388 */ /* 0x004fe20000000a00 */
[----:B------:R-:W-:-:S03]  /*2200*/  NOP ;  /* 0x0000000000007918 */ /* 0x000fc60000000000 */
[----:B------:R-:W1:Y:S01]  /*2210*/  LDS.64 R6, [R69] ;  /* 0x0000000045067984 */ /* 0x000e620000000a00 */
[----:B---3--:R-:W-:-:S04]  /*2220*/  FMUL.FTZ R43, R100, 1.4426950216293334961 ;  /* 0x3fb8aa3b642b7820 */ /* 0x008fc80000410000 */
[C---:B------:R-:W-:Y:S01]  /*2230*/  FMUL.FTZ R110, R43.reuse, R68 ;  /* 0x000000442b6e7220 */ /* 0x040fe20000410000 */
[C---:B------:R-:W-:Y:S01]  /*2240*/  FMUL.FTZ R101, R43.reuse, R65 ;  /* 0x000000412b657220 */ /* 0x040fe20000410000 */
[----:B------:R-:W-:-:S04]  /*2250*/  FMUL.FTZ R102, R43, R66 ;  /* 0x000000422b667220 */ /* 0x000fc80000410000 */
[----:B------:R-:W0:Y:S01]  /*2260*/  MUFU.EX2 R110, R110 ;  /* 0x0000006e006e7308 */ /* 0x000e220000000800 */
[----:B------:R-:W-:-:S07]  /*2270*/  FMUL.FTZ R107, R43, R64 ;  /* 0x000000402b6b7220 */ /* 0x000fce0000410000 */
[----:B------:R-:W2:Y:S08]  /*2280*/  MUFU.EX2 R101, R101 ;  /* 0x0000006500657308 */ /* 0x000eb00000000800 */
[----:B------:R-:W3:Y:S01]  /*2290*/  MUFU.EX2 R102, R102 ;  /* 0x0000006600667308 */ /* 0x000ee20000000800 */
[----:B0-----:R0:W-:Y:S07]  /*22a0*/  STS [R39+0x548], R110 ;  /* 0x0005486e27007388 */ /* 0x0011ee0000000800 */
[----:B------:R-:W2:Y:S01]  /*22b0*/  MUFU.EX2 R107, R107 ;  /* 0x0000006b006b7308 */ /* 0x000ea20000000800 */
[----:B-1----:R-:W-:-:S02]  /*22c0*/  HADD2.F32 R40, -RZ, R6.H0_H0 ;  /* 0x20000006ff287230 */ /* 0x002fc40000004100 */
[----:B------:R-:W-:Y:S02]  /*22d0*/  HADD2.F32 R41, -RZ, R6.H1_H1 ;  /* 0x30000006ff297230 */ /* 0x000fe40000004100 */
[--C-:B------:R-:W-:Y:S02]  /*22e0*/  HADD2.F32 R104, -RZ, R7.reuse.H0_H0 ;  /* 0x20000007ff687230 */ /* 0x100fe40000004100 */
[----:B------:R-:W-:Y:S02]  /*22f0*/  HADD2.F32 R103, -RZ, R7.H1_H1 ;  /* 0x30000007ff677230 */ /* 0x000fe40000004100 */
[C---:B----4-:R-:W-:Y:S01]  /*2300*/  FMUL.FTZ R5, R113.reuse, R40 ;  /* 0x0000002871057220 */ /* 0x050fe20000410000 */
[C---:B------:R-:W-:Y:S01]  /*2310*/  FMUL.FTZ R4, R113.reuse, R41 ;  /* 0x0000002971047220 */ /* 0x040fe20000410000 */
[C---:B------:R-:W-:Y:S01]  /*2320*/  FMUL.FTZ R7, R113.reuse, R104 ;  /* 0x0000006871077220 */ /* 0x040fe20000410000 */
[----:B0-----:R-:W-:Y:S01]  /*2330*/  FMUL.FTZ R39, R113, R103 ;  /* 0x0000006771277220 */ /* 0x001fe20000410000 */
[----:B------:R-:W-:Y:S01]  /*2340*/  FMUL.FTZ R106, R0, R5 ;  /* 0x00000005006a7220 */ /* 0x000fe20000410000 */
[----:B------:R-:W-:Y:S01]  /*2350*/  FMUL.FTZ R105, R63, R4 ;  /* 0x000000043f697220 */ /* 0x000fe20000410000 */
[----:B------:R-:W-:Y:S01]  /*2360*/  FMUL.FTZ R108, R62, R7 ;  /* 0x000000073e6c7220 */ /* 0x000fe20000410000 */
[----:B------:R-:W-:Y:S01]  /*2370*/  FMUL.FTZ R42, R60, R39 ;  /* 0x000000273c2a7220 */ /* 0x000fe20000410000 */
[----:B------:R-:W-:Y:S06]  /*2380*/  BAR.SYNC.DEFER_BLOCKING 0x0 ;  /* 0x0000000000007b1d */ /* 0x000fec0000010000 */
[----:B--23--:R-:W-:Y:S05]  /*2390*/  @P1 BRA `(.L_x_10163) ;  /* 0x00000000001c1947 */ /* 0x00cfea0003800000 */
[----:B------:R-:W-:Y:S01]  /*23a0*/  ISETP.NE.AND P1, PT, R76, UR10, PT ;  /* 0x0000000a4c007c0c */ /* 0x000fe2000bf25270 */
[----:B------:R-:W-:-:S12]  /*23b0*/  HFMA2 R43, -RZ, RZ, 1.875, 0 ;  /* 0x3f800000ff2b7431 */ /* 0x000fd800000001ff */
[----:B------:R-:W-:Y:S05]  /*23c0*/  @!P1 BRA `(.L_x_10164) ;  /* 0x0000000000149947 */ /* 0x000fea0003800000 */
[----:B------:R-:W-:-:S04]  /*23d0*/  IADD3 R4, PT, PT, R96, UR4, RZ ;  /* 0x0000000460047c10 */ /* 0x000fc8000fffe0ff */
[----:B------:R-:W-:-:S05]  /*23e0*/  LEA R4, R4, UR5, 0x2 ;  /* 0x0000000504047c11 */ /* 0x000fca000f8e10ff */
[----:B------:R0:W1:Y:S01]  /*23f0*/  LDS R43, [R4+0x548] ;  /* 0x00054800042b7984 */ /* 0x0000620000000800 */
[----:B------:R-:W-:Y:S05]  /*2400*/  BRA `(.L_x_10164) ;  /* 0x0000000000047947 */ /* 0x000fea0003800000 */
.L_x_10163:
[----:B------:R2:W3:Y:S02]  /*2410*/  LDS R43, [R92+0xd4c] ;  /* 0x000d4c005c2b7984 */ /* 0x0004e40000000800 */
.L_x_10164:
[----:B------:R-:W-:Y:S05]  /*2420*/  BSYNC.RECONVERGENT B0 ;  /* 0x0000000000007941 */ /* 0x000fea0003800200 */
.L_x_10162:
[----:B------:R-:W4:Y:S01]  /*2430*/  @P0 LDC R5, c[0x0][0x38c] ;  /* 0x0000e300ff050b82 */ /* 0x000f220000000800 */
[----:B------:R-:W-:Y:S01]  /*2440*/  MOV R6, RZ ;  /* 0x000000ff00067202 */ /* 0x000fe20000000f00 */
[----:B----4-:R-:W-:-:S04]  /*2450*/  @P0 IMAD R5, R48, R5, UR4 ;  /* 0x0000000430050e24 */ /* 0x010fc8000f8e0205 */
[----:B0-----:R-:W-:-:S05]  /*2460*/  @P0 IMAD.WIDE R4, R5, 0x8, R18 ;  /* 0x0000000805040825 */ /* 0x001fca00078e0212 */
[----:B------:R0:W4:Y:S01]  /*2470*/  @P0 LDG.E R6, desc[UR16][R4.64+0x4] ;  /* 0x0000041004060981 */ /* 0x000122000c1e1900 */
[----:B------:R-:W-:Y:S01]  /*2480*/  FFMA.FTZ R7, R47, R101, R46 ;  /* 0x000000652f077223 */ /* 0x000fe2000001002e */
[C---:B-1-3--:R-:W-:Y:S01]  /*2490*/  FMUL.FTZ R109, R107.reuse, R43 ;  /* 0x0000002b6b6d7220 */ /* 0x04afe20000410000 */
[C---:B------:R-:W-:Y:S01]  /*24a0*/  FFMA.FTZ R38, R107.reuse, R42, R108 ;  /* 0x0000002a6b267223 */ /* 0x040fe2000001006c */
        /* <DEDUP_REMOVED lines=8> */
[----:B0-----:R-:W-:Y:S01]  /*2530*/  FMUL.FTZ R5, R110, R101 ;  /* 0x000000656e057220 */ /* 0x001fe20000410000 */
[----:B------:R-:W0:Y:S01]  /*2540*/  S2UR UR6, SR_CgaCtaId ;  /* 0x00000000000679c3 */ /* 0x000e220000008800 */
[----:B------:R-:W1:Y:S01]  /*2550*/  SHFL.UP PT, R109, R39, 0x1, RZ ;  /* 0x04200000276d7989 */ /* 0x000e6200000e00ff */
[----:B------:R-:W-:Y:S01]  /*2560*/  UMOV UR5, 0x400 ;  /* 0x0000040000057882 */ /* 0x000fe20000000000 */
[----:B------:R-:W-:Y:S01]  /*2570*/  FMUL.FTZ R38, R102, R5 ;  /* 0x0000000566267220 */ /* 0x000fe20000410000 */
[----:B------:R-:W-:Y:S01]  /*2580*/  ISETP.NE.AND P3, PT, R12, 0x1f, PT ;  /* 0x0000001f0c00780c */ /* 0x000fe20003f65270 */
[----:B------:R-:W3:Y:S01]  /*2590*/  SHFL.DOWN PT, R112, R7, 0x1, 0x1f ;  /* 0x08201f0007707f89 */ /* 0x000ee200000e0000 */
[----:B------:R-:W-:Y:S01]  /*25a0*/  BSSY.RECONVERGENT B0, `(.L_x_10165) ;  /* 0x000007f000007945 */ /* 0x000fe20003800200 */
[----:B------:R-:W-:-:S02]  /*25b0*/  FMUL.FTZ R38, R107, R38 ;  /* 0x000000266b267220 */ /* 0x000fc40000410000 */
[----:B------:R-:W5:Y:S04]  /*25c0*/  SHFL.DOWN PT, R111, R114, 0x1, 0x1f ;  /* 0x08201f00726f7f89 */ /* 0x000f6800000e0000 */
[----:B------:R-:W2:Y:S01]  /*25d0*/  SHFL.UP PT, R5, R38, 0x1, RZ ;  /* 0x0420000026057989 */ /* 0x000ea200000e00ff */
[----:B0-----:R-:W-:Y:S01]  /*25e0*/  ULEA UR5, UR6, UR5, 0x18 ;  /* 0x0000000506057291 */ /* 0x001fe2000f8ec0ff */
[----:B-1----:R-:W-:-:S03]  /*25f0*/  FFMA.FTZ R4, R38, R109, R39 ;  /* 0x0000006d26047223 */ /* 0x002fc60000010027 */
[----:B------:R-:W-:Y:S01]  /*2600*/  ULEA UR6, UR4, UR5, 0x3 ;  /* 0x0000000504067291 */ /* 0x000fe2000f8e18ff */
[----:B---3--:R-:W-:Y:S01]  /*2610*/  @P2 FMUL.FTZ R109, R112, R7 ;  /* 0x00000007706d2220 */ /* 0x008fe20000410000 */
[----:B------:R-:W-:Y:S01]  /*2620*/  FSEL R39, R39, R4, !P1 ;  /* 0x0000000427277208 */ /* 0x000fe20004800000 */
[----:B-----5:R-:W-:-:S03]  /*2630*/  @P2 FFMA.FTZ R114, R7, R111, R114 ;  /* 0x0000006f07722223 */ /* 0x020fc60000010072 */
[----:B------:R-:W-:Y:S01]  /*2640*/  @P2 MOV R7, R109 ;  /* 0x0000006d00072202 */ /* 0x000fe20000000f00 */
[----:B------:R-:W0:Y:S01]  /*2650*/  SHFL.UP PT, R4, R39, 0x2, RZ ;  /* 0x0440000027047989 */ /* 0x000e2200000e00ff */
[----:B------:R-:W-:Y:S01]  /*2660*/  ISETP.GT.U32.AND P2, PT, R94, 0x1d, PT ;  /* 0x0000001d5e00780c */ /* 0x000fe20003f44070 */
[----:B--2---:R-:W-:Y:S01]  /*2670*/  @P1 FMUL.FTZ R38, R38, R5 ;  /* 0x0000000526261220 */ /* 0x004fe20000410000 */
        /* <DEDUP_REMOVED lines=28> */
[----:B0-----:R-:W-:Y:S01]  /*2840*/  FFMA.FTZ R4, R38, R4, R39 ;  /* 0x0000000426047223 */ /* 0x001fe20000010027 */
[----:B-1----:R-:W-:-:S04]  /*2850*/  @!P2 FFMA.FTZ R114, R7, R111, R114 ;  /* 0x0000006f0772a223 */ /* 0x002fc80000010072 */
[----:B------:R-:W-:Y:S01]  /*2860*/  FSEL R109, R39, R4, !P1 ;  /* 0x00000004276d7208 */ /* 0x000fe20004800000 */
[----:B--2---:R-:W-:Y:S01]  /*2870*/  @P1 FMUL.FTZ R38, R38, R5 ;  /* 0x0000000526261220 */ /* 0x004fe20000410000 */
[----:B------:R-:W-:-:S03]  /*2880*/  ISETP.GE.AND P1, PT, R76, UR10, PT ;  /* 0x0000000a4c007c0c */ /* 0x000fc6000bf26270 */
[----:B------:R-:W0:Y:S01]  /*2890*/  SHFL.UP PT, R111, R109, 0x10, RZ ;  /* 0x060000006d6f7989 */ /* 0x000e2200000e00ff */
[----:B------:R-:W-:Y:S01]  /*28a0*/  MOV R5, RZ ;  /* 0x000000ff00057202 */ /* 0x000fe20000000f00 */
[----:B---3--:R-:W-:Y:S01]  /*28b0*/  @!P2 FMUL.FTZ R4, R7, R112 ;  /* 0x000000700704a220 */ /* 0x008fe20000410000 */
[----:B------:R-:W-:Y:S01]  /*28c0*/  ISETP.NE.OR P1, PT, R12, RZ, P1 ;  /* 0x000000ff0c00720c */ /* 0x000fe20000f25670 */
[----:B------:R-:W1:Y:S03]  /*28d0*/  SHFL.UP PT, R39, R38, 0x10, RZ ;  /* 0x0600000026277989 */ /* 0x000e6600000e00ff */
[----:B------:R-:W-:Y:S01]  /*28e0*/  @!P2 MOV R7, R4 ;  /* 0x000000040007a202 */ /* 0x000fe20000000f00 */
[----:B------:R-:W-:Y:S01]  /*28f0*/  HFMA2 R4, -RZ, RZ, 1.875, 0 ;  /* 0x3f800000ff047431 */ /* 0x000fe200000001ff */
[----:B------:R-:W-:Y:S01]  /*2900*/  ISETP.GE.AND P2, PT, R72, 0x10, PT ;  /* 0x000000104800780c */ /* 0x000fe20003f46270 */
[----:B------:R-:W2:Y:S04]  /*2910*/  SHFL.DOWN PT, R115, R114, 0x10, 0x1f ;  /* 0x0a001f0072737f89 */ /* 0x000ea800000e0000 */
[----:B------:R-:W3:Y:S04]  /*2920*/  SHFL.DOWN PT, R116, R7, 0x10, 0x1f ;  /* 0x0a001f0007747f89 */ /* 0x000ee800000e0000 */
[----:B------:R-:W5:Y:S01]  /*2930*/  @!P1 LDS.64 R4, [UR6+0xdc8] ;  /* 0x000dc806ff049984 */ /* 0x000f620008000a00 */
[----:B------:R-:W-:Y:S01]  /*2940*/  ISETP.GT.U32.AND P1, PT, R94, 0xf, PT ;  /* 0x0000000f5e00780c */ /* 0x000fe20003f24070 */
[----:B0-----:R-:W-:-:S02]  /*2950*/  FFMA.FTZ R112, R38, R111, R109 ;  /* 0x0000006f26707223 */ /* 0x001fc4000001006d */
[----:B-1----:R-:W-:-:S03]  /*2960*/  @P2 FMUL.FTZ R38, R38, R39 ;  /* 0x0000002726262220 */ /* 0x002fc60000410000 */
[----:B------:R-:W-:Y:S02]  /*2970*/  FSEL R112, R109, R112, !P2 ;  /* 0x000000706d707208 */ /* 0x000fe40005000000 */
[----:B------:R-:W-:Y:S01]  /*2980*/  ISETP.NE.AND P2, PT, R12, RZ, PT ;  /* 0x000000ff0c00720c */ /* 0x000fe20003f45270 */
[----:B------:R-:W-:Y:S04]  /*2990*/  SHFL.UP PT, R38, R38, 0x1, RZ ;  /* 0x0420000026267989 */ /* 0x000fe800000e00ff */
[C---:B--2---:R-:W-:Y:S01]  /*29a0*/  @!P1 FFMA.FTZ R114, R7.reuse, R115, R114 ;  /* 0x0000007307729223 */ /* 0x044fe20000010072 */
[----:B------:R-:W-:Y:S01]  /*29b0*/  SHFL.UP PT, R39, R112, 0x1, RZ ;  /* 0x0420000070277989 */ /* 0x000fe200000e00ff */
[----:B---3--:R-:W-:-:S03]  /*29c0*/  @!P1 FMUL.FTZ R111, R7, R116 ;  /* 0x00000074076f9220 */ /* 0x008fc60000410000 */
[----:B------:R-:W-:Y:S02]  /*29d0*/  SHFL.DOWN PT, R116, R114, 0x1, 0x1f ;  /* 0x08201f0072747f89 */ /* 0x000fe400000e0000 */
[----:B------:R-:W-:Y:S02]  /*29e0*/  @!P1 MOV R7, R111 ;  /* 0x0000006f00079202 */ /* 0x000fe40000000f00 */
[----:B------:R-:W-:Y:S01]  /*29f0*/  ISETP.NE.AND P1, PT, R12, RZ, PT ;  /* 0x000000ff0c00720c */ /* 0x000fe20003f25270 */
[----:B------:R-:W-:Y:S04]  /*2a00*/  SHFL.IDX PT, R111, R114, RZ, 0x1f ;  /* 0x00001fff726f7589 */ /* 0x000fe800000e0000 */
[----:B------:R-:W-:Y:S04]  /*2a10*/  SHFL.IDX PT, R118, R7, RZ, 0x1f ;  /* 0x00001fff07767589 */ /* 0x000fe800000e0000 */
        /* <DEDUP_REMOVED lines=17> */
[----:B0-----:R-:W-:Y:S01]  /*2b30*/  FMUL.FTZ R38, R41, R109 ;  /* 0x0000006d29267220 */ /* 0x001fe20000410000 */
[----:B------:R-:W-:Y:S01]  /*2b40*/  FMUL.FTZ R113, R113, R112 ;  /* 0x0000007071717220 */ /* 0x000fe20000410000 */
[----:B------:R-:W-:Y:S01]  /*2b50*/  FMUL.FTZ R6, R62, R7 ;  /* 0x000000073e067220 */ /* 0x000fe20000410000 */
[----:B------:R-:W-:Y:S01]  /*2b60*/  FMUL.FTZ R104, R104, R111 ;  /* 0x0000006f68687220 */ /* 0x000fe20000410000 */
[----:B------:R-:W-:Y:S01]  /*2b70*/  FADD.FTZ R109, -R46, R109 ;  /* 0x0000006d2e6d7221 */ /* 0x000fe20000010100 */
[----:B------:R-:W-:Y:S01]  /*2b80*/  FMUL.FTZ R7, R60, R113 ;  /* 0x000000713c077220 */ /* 0x000fe20000410000 */
[----:B------:R-:W-:Y:S01]  /*2b90*/  FFMA.FTZ R113, R117, R43, R42 ;  /* 0x0000002b75717223 */ /* 0x000fe2000001002a */
[----:B------:R-:W-:-:S04]  /*2ba0*/  IMAD.WIDE.U32 R42, R32, UR4, R34 ;  /* 0x00000004202a7c25 */ /* 0x000fc8000f8e0022 */
[----:B------:R-:W-:Y:S01]  /*2bb0*/  FMUL.FTZ R117, R40, R110 ;  /* 0x0000006e28757220 */ /* 0x000fe20000410000 */
[----:B------:R-:W-:Y:S01]  /*2bc0*/  FADD.FTZ R110, -R47, R110 ;  /* 0x0000006e2f6e7221 */ /* 0x000fe20000010100 */
[----:B------:R0:W-:Y:S01]  /*2bd0*/  STS.128 [R78+0x110], R4 ;  /* 0x000110044e007388 */ /* 0x0001e20000000c00 */
[----:B------:R-:W-:Y:S02]  /*2be0*/  IMAD R43, R33, UR4, R43 ;  /* 0x00000004212b7c24 */ /* 0x000fe4000f8e022b */
[----:B------:R-:W-:Y:S01]  /*2bf0*/  FFMA.FTZ R107, R107, R113, R108 ;  /* 0x000000716b6b7223 */ /* 0x000fe2000001006c */
[----:B------:R-:W-:Y:S01]  /*2c00*/  BAR.SYNC.DEFER_BLOCKING 0x0 ;  /* 0x0000000000007b1d */ /* 0x000fe20000010000 */
[----:B------:R-:W-:Y:S02]  /*2c10*/  LEA R40, P3, R42, UR8, 0x2 ;  /* 0x000000082a287c11 */ /* 0x000fe4000f8610ff */
[----:B------:R-:W-:Y:S01]  /*2c20*/  FFMA.FTZ R105, R102, R107, R105 ;  /* 0x0000006b66697223 */ /* 0x000fe20000010069 */
[----:B------:R-:W-:Y:S01]  /*2c30*/  FFMA.FTZ R108, R0, R117, RZ ;  /* 0x00000075006c7223 */ /* 0x000fe200000100ff */
[----:B------:R-:W-:Y:S01]  /*2c40*/  FADD.FTZ R111, -R45, R111 ;  /* 0x0000006f2d6f7221 */ /* 0x000fe20000010100 */
[----:B------:R-:W-:Y:S01]  /*2c50*/  LEA.HI.X R41, R42, UR9, R43, 0x2, P3 ;  /* 0x000000092a297c11 */ /* 0x000fe200098f142b */
[----:B------:R-:W-:Y:S01]  /*2c60*/  FFMA.FTZ R101, R101, R105, R106 ;  /* 0x0000006965657223 */ /* 0x000fe2000001006a */
[----:B------:R-:W-:Y:S01]  /*2c70*/  FMUL.FTZ R42, R107, R66 ;  /* 0x000000426b2a7220 */ /* 0x000fe20000410000 */
[----:B0-----:R-:W-:Y:S01]  /*2c80*/  IADD3 R4, PT, PT, -R90, UR7, RZ ;  /* 0x000000075a047c10 */ /* 0x001fe2000fffe1ff */
[----:B------:R-:W-:Y:S01]  /*2c90*/  FFMA.FTZ R5, R63, R38, R108 ;  /* 0x000000263f057223 */ /* 0x000fe2000001006c */
[----:B------:R-:W-:Y:S01]  /*2ca0*/  FMUL.FTZ R7, R101, R68 ;  /* 0x0000004465077220 */ /* 0x000fe20000410000 */
[----:B------:R-:W-:Y:S01]  /*2cb0*/  FMUL.FTZ R6, R103, R112 ;  /* 0x0000007067067220 */ /* 0x000fe20000410000 */
[----:B------:R-:W-:Y:S01]  /*2cc0*/  ISETP.GE.AND P3, PT, R4, 0x1, PT ;  /* 0x000000010400780c */ /* 0x000fe20003f66270 */
[----:B------:R-:W-:Y:S01]  /*2cd0*/  FFMA.FTZ R39, R62, R104, R5 ;  /* 0x000000683e277223 */ /* 0x000fe20000010005 */
[----:B------:R-:W-:Y:S01]  /*2ce0*/  FMUL.FTZ R38, R105, R65 ;  /* 0x0000004169267220 */ /* 0x000fe20000410000 */
[----:B------:R-:W-:Y:S01]  /*2cf0*/  FFMA.FTZ R5, R7, R110, RZ ;  /* 0x0000006e07057223 */ /* 0x000fe200000100ff */
[----:B------:R-:W-:Y:S01]  /*2d00*/  ISETP.GE.AND P4, PT, R4, 0x21, PT ;  /* 0x000000210400780c */ /* 0x000fe20003f86270 */
[----:B------:R-:W-:Y:S01]  /*2d10*/  FFMA.FTZ R6, R60, R6, R39 ;  /* 0x000000063c067223 */ /* 0x000fe20000010027 */
[----:B------:R-:W-:Y:S01]  /*2d20*/  ISETP.GE.AND P5, PT, R4, 0x41, PT ;  /* 0x000000410400780c */ /* 0x000fe20003fa6270 */
[----:B------:R-:W-:Y:S01]  /*2d30*/  FFMA.FTZ R5, R38, R109, R5 ;  /* 0x0000006d26057223 */ /* 0x000fe20000010005 */
[----:B------:R0:W1:Y:S01]  /*2d40*/  LDS R115, [R74+0x80] ;  /* 0x000080004a737984 */ /* 0x0000620000000800 */
[----:B------:R-:W-:-:S04]  /*2d50*/  ISETP.GE.AND P6, PT, R4, 0x61, PT ;  /* 0x000000610400780c */ /* 0x000fc80003fc6270 */
[----:B------:R-:W-:Y:S09]  /*2d60*/  @!P3 BRA `(.L_x_10166) ;  /* 0x000000000008b947 */ /* 0x000ff20003800000 */
[----:B------:R-:W2:Y:S04]  /*2d70*/  LDS R39, [R74] ;  /* 0x000000004a277984 */ /* 0x000ea80000000800 */
[----:B--2---:R2:W-:Y:S02]  /*2d80*/  REDG.E.ADD.F32.FTZ.RN.STRONG.GPU desc[UR16][R40.64], R39 ;  /* 0x00000027280079a6 */ /* 0x0045e4000c12f310 */
.L_x_10166:
[----:B------:R-:W-:Y:S05]  /*2d90*/  BSYNC.RECONVERGENT B0 ;  /* 0x0000000000007941 */ /* 0x000fea0003800200 */
.L_x_10165:
[----:B------:R-:W-:Y:S04]  /*2da0*/  BSSY.RECONVERGENT B0, `(.L_x_10167) ;  /* 0x0000003000007945 */ /* 0x000fe80003800200 */
[----:B------:R-:W-:Y:S05]  /*2db0*/  @!P4 BRA `(.L_x_10168) ;  /* 0x000000000004c947 */ /* 0x000fea0003800000 */
[----:B-1----:R3:W-:Y:S02]  /*2dc0*/  REDG.E.ADD.F32.FTZ.RN.STRONG.GPU desc[UR16][R40.64+0x80], R115 ;  /* 0x00008073280079a6 */ /* 0x0027e4000c12f310 */
.L_x_10168:
[----:B------:R-:W-:Y:S05]  /*2dd0*/  BSYNC.RECONVERGENT B0 ;  /* 0x0000000000007941 */ /* 0x000fea0003800200 */
.L_x_10167:
[----:B--2---:R2:W4:Y:S01]  /*2de0*/  LDS R39, [R74+0x100] ;  /* 0x000100004a277984 */ /* 0x0045220000000800 */
[----:B------:R-:W-:Y:S01]  /*2df0*/  BSSY.RECONVERGENT B0, `(.L_x_10169) ;  /* 0x0000006000007945 */ /* 0x000fe20003800200 */
[----:B------:R-:W-:Y:S01]  /*2e00*/  FMUL.FTZ R4, R113, R64 ;  /* 0x0000004071047220 */ /* 0x000fe20000410000 */
[----:B------:R-:W-:Y:S01]  /*2e10*/  FADD.FTZ R112, -R44, R112 ;  /* 0x000000702c707221 */ /* 0x000fe20000010100 */
[----:B------:R-:W-:Y:S01]  /*2e20*/  FFMA.FTZ R5, R42, R111, R5 ;  /* 0x0000006f2a057223 */ /* 0x000fe20000010005 */
[----:B------:R-:W-:Y:S06]  /*2e30*/  @!P5 BRA `(.L_x_10170) ;  /* 0x000000000004d947 */ /* 0x000fec0003800000 */
[----:B----4-:R4:W-:Y:S02]  /*2e40*/  REDG.E.ADD.F32.FTZ.RN.STRONG.GPU desc[UR16][R40.64+0x100], R39 ;  /* 0x00010027280079a6 */ /* 0x0109e4000c12f310 */
.L_x_10170:
[----:B------:R-:W-:Y:S05]  /*2e50*/  BSYNC.RECONVERGENT B0 ;  /* 0x0000000000007941 */ /* 0x000fea0003800200 */
.L_x_10169:
[----:B----4-:R-:W-:Y:S01]  /*2e60*/  FFMA.FTZ R39, R4, R112, R5 ;  /* 0x0000007004277223 */ /* 0x010fe20000010005 */
[----:B------:R-:W-:Y:S01]  /*2e70*/  BSSY.RECONVERGENT B0, `(.L_x_10171) ;  /* 0x0000004000007945 */ /* 0x000fe20003800200 */
[----:B------:R4:W0:Y:S03]  /*2e80*/  LDS R5, [R74+0x180] ;  /* 0x000180004a057984 */ /* 0x0008260000000800 */
[----:B------:R-:W-:Y:S05]  /*2e90*/  @!P6 BRA `(.L_x_10172) ;  /* 0x000000000004e947 */ /* 0x000fea0003800000 */
[----:B0-----:R0:W-:Y:S02]  /*2ea0*/  REDG.E.ADD.F32.FTZ.RN.STRONG.GPU desc[UR16][R40.64+0x180], R5 ;  /* 0x00018005280079a6 */ /* 0x0011e4000c12f310 */
.L_x_10172:
[----:B------:R-:W-:Y:S05]  /*2eb0*/  BSYNC.RECONVERGENT B0 ;  /* 0x0000000000007941 */ /* 0x000fea0003800200 */
.L_x_10171:
[----:B0--3--:R-:W0:Y:S01]  /*2ec0*/  SHFL.DOWN PT, R40, R39, 0x1, 0x1f ;  /* 0x08201f0027287f89 */ /* 0x009e2200000e0000 */
[----:B------:R-:W-:Y:S01]  /*2ed0*/  ISETP.GT.AND P3, PT, R72, 0x1e, PT ;  /* 0x0000001e4800780c */ /* 0x000fe20003f64270 */
[----:B------:R-:W-:Y:S01]  /*2ee0*/  FADD.FTZ R50, R38, R50 ;  /* 0x0000003226327221 */ /* 0x000fe20000010000 */
[C---:B------:R-:W-:Y:S01]  /*2ef0*/  FMUL.FTZ R38, R100.reuse, R107 ;  /* 0x0000006b64267220 */ /* 0x040fe20000410000 */
[----:B------:R-:W3:Y:S01]  /*2f00*/  SHFL.DOWN PT, R5, R6, 0x1, 0x1f ;  /* 0x08201f0006057f89 */ /* 0x000ee200000e0000 */
        /* <DEDUP_REMOVED lines=36> */
[----:B------:R-:W-:-:S03]  /*3150*/  FFMA.FTZ R107, R59, R107, R40 ;  /* 0x0000006b3b6b7223 */ /* 0x000fc60000010028 */
[----:B------:R-:W-:Y:S01]  /*3160*/  FADD.FTZ R55, R38, R55 ;  /* 0x0000003726377221 */ /* 0x000fe20000010000 */
        /* <DEDUP_REMOVED lines=17> */
.L_x_10174:
[----:B------:R-:W-:Y:S05]  /*3280*/  BSYNC.RECONVERGENT B0 ;  /* 0x0000000000007941 */ /* 0x000fea0003800200 */
.L_x_10173:
[----:B------:R-:W-:-:S04]  /*3290*/  UIADD3 UR4, UPT, UPT, UR4, 0x1, URZ ;  /* 0x0000000104047890 */ /* 0x000fc8000fffe0ff */
[----:B------:R-:W-:-:S09]  /*32a0*/  UISETP.GE.AND UP0, UPT, UR4, UR11, UPT ;  /* 0x0000000b0400728c */ /* 0x000fd2000bf06270 */
[----:B------:R-:W-:Y:S05]  /*32b0*/  BRA.U !UP0, `(.L_x_10175) ;  /* 0xffffffed086c7547 */ /* 0x000fea000b83ffff */
.L_x_10161:
[----:B------:R-:W-:Y:S06]  /*32c0*/  BAR.SYNC.DEFER_BLOCKING 0x0 ;  /* 0x0000000000007b1d */ /* 0x000fec0000010000 */
[----:B0-----:R-:W-:Y:S02]  /*32d0*/  F2F.F16.F32 R4, R50 ;  /* 0x0000003200047304 */ /* 0x001fe40000200800 */
[----:B------:R-:W0:Y:S01]  /*32e0*/  LDC.64 R30, c[0x0][0x4f8] ;  /* 0x00013e00ff1e7b82 */ /* 0x000e220000000a00 */
[----:B------:R-:W3:Y:S05]  /*32f0*/  LDCU.64 UR4, c[0x0][0x500] ;  /* 0x0000a000ff0477ac */ /* 0x000eea0008000a00 */
[----:B------:R-:W-:Y:S02]  /*3300*/  F2F.F16.F32 R51, R51 ;  /* 0x0000003300337304 */ /* 0x000fe40000200800 */
[----:B------:R-:W5:Y:S01]  /*3310*/  LDC.64 R32, c[0x0][0x550] ;  /* 0x00015400ff207b82 */ /* 0x000f620000000a00 */
[----:B------:R-:W2:Y:S05]  /*3320*/  LDG.E.64 R20, desc[UR16][R20.64] ;  /* 0x0000001014147981 */ /* 0x000eaa000c1e1b00 */
[----:B-1----:R-:W-:Y:S01]  /*3330*/  F2F.F16.F32 R25, R52 ;  /* 0x0000003400197304 */ /* 0x002fe20000200800 */
[----:B------:R-:W-:-:S04]  /*3340*/  IADD3 R84, P4, PT, R84, -0x100, RZ ;  /* 0xffffff0054547810 */ /* 0x000fc80007f9e0ff */
[----:B------:R-:W-:Y:S01]  /*3350*/  IADD3.X R81, PT, PT, R81, -0x1, RZ, P4, !PT ;  /* 0xffffffff51517810 */ /* 0x000fe200027fe4ff */
[----:B--2---:R-:W-:Y:S01]  /*3360*/  STS.64 [R69], R20 ;  /* 0x0000001445007388 */ /* 0x004fe20000000a00 */
[----:B------:R-:W-:-:S03]  /*3370*/  NOP ;  /* 0x0000000000007918 */ /* 0x000fc60000000000 */
[----:B------:R-:W1:Y:S02]  /*3380*/  LDS.64 R26, [R69] ;  /* 0x00000000451a7984 */ /* 0x000e640000000a00 */
[----:B-1----:R-:W-:Y:S01]  /*3390*/  HADD2.F32 R5, -RZ, R27.H0_H0 ;  /* 0x2000001bff057230 */ /* 0x002fe20000004100 */
[--C-:B------:R-:W-:Y:S02]  /*33a0*/  SHF.R.U32.HI R0, RZ, 0x10, R27.reuse ;  /* 0x00000010ff007819 */ /* 0x100fe4000001161b */
[----:B------:R-:W-:Y:S01]  /*33b0*/  SHF.R.U64 R7, R26, 0x10, R27 ;  /* 0x000000101a077819 */ /* 0x000fe2000000121b */
[----:B------:R-:W-:Y:S02]  /*33c0*/  HFMA2 R27, -RZ, RZ, 0, 0 ;  /* 0x00000000ff1b7431 */ /* 0x000fe400000001ff */
[--C-:B------:R-:W-:Y:S01]  /*33d0*/  FADD.FTZ R6, R5, R88.reuse ;  /* 0x0000005805067221 */ /* 0x100fe20000010000 */
[----:B------:R-:W-:Y:S02]  /*33e0*/  HADD2.F32 R5, -RZ, R26.H0_H0 ;  /* 0x2000001aff057230 */ /* 0x000fe40000004100 */
[----:B------:R-:W-:Y:S01]  /*33f0*/  HADD2.F32 R7, -RZ, R7.H0_H0 ;  /* 0x20000007ff077230 */ /* 0x000fe20000004100 */
[----:B------:R-:W1:Y:S01]  /*3400*/  F2F.F16.F32 R26, R49 ;  /* 0x00000031001a7304 */ /* 0x000e620000200800 */
        /* <DEDUP_REMOVED lines=9> */
[----:B------:R-:W-:Y:S01]  /*34a0*/  @!P2 FMUL.FTZ R6, R6, -1.4426950216293334961 ;  /* 0xbfb8aa3b0606a820 */ /* 0x000fe20000410000 */
[----:B-1----:R-:W-:Y:S02]  /*34b0*/  PRMT R51, R51, 0x5410, R26 ;  /* 0x0000541033337816 */ /* 0x002fe4000000001a */
[----:B------:R-:W-:-:S03]  /*34c0*/  MOV R26, R22 ;  /* 0x00000016001a7202 */ /* 0x000fc60000000f00 */
[----:B------:R-:W1:Y:S01]  /*34d0*/  @!P2 MUFU.EX2 R6, R6 ;  /* 0x000000060006a308 */ /* 0x000e620000000800 */
[----:B------:R-:W-:Y:S02]  /*34e0*/  @!P0 FMUL.FTZ R0, R20, -1.4426950216293334961 ;  /* 0xbfb8aa3b14008820 */ /* 0x000fe40000410000 */
[----:B------:R-:W-:-:S03]  /*34f0*/  @!P1 FMUL.FTZ R21, R7, -1.4426950216293334961 ;  /* 0xbfb8aa3b07159820 */ /* 0x000fc60000410000 */
[----:B------:R-:W-:Y:S01]  /*3500*/  @!P3 FMUL.FTZ R24, R5, -1.4426950216293334961 ;  /* 0xbfb8aa3b0518b820 */ /* 0x000fe20000410000 */
[----:B------:R-:W-:Y:S01]  /*3510*/  IMAD.WIDE.U32 R4, R4, 0x10000, RZ ;  /* 0x0001000004047825 */ /* 0x000fe200078e00ff */
[----:B------:R-:W2:Y:S04]  /*3520*/  @!P0 MUFU.EX2 R0, R0 ;  /* 0x0000000000008308 */ /* 0x000ea80000000800 */
[----:B------:R-:W-:-:S04]  /*3530*/  LOP3.LUT R7, R51, R5, RZ, 0xfc, !PT ;  /* 0x0000000533077212 */ /* 0x000fc800078efcff */
[----:B------:R-:W4:Y:S01]  /*3540*/  @!P1 MUFU.EX2 R21, R21 ;  /* 0x0000001500159308 */ /* 0x000f220000000800 */
[----:B-1----:R-:W-:Y:S01]  /*3550*/  @!P2 FADD.FTZ R23, R6, 1 ;  /* 0x3f8000000617a421 */ /* 0x002fe20000010000 */
[----:B------:R-:W-:-:S05]  /*3560*/  LOP3.LUT R6, R4, R25, RZ, 0xfc, !PT ;  /* 0x0000001904067212 */ /* 0x000fca00078efcff */
[----:B------:R0:W-:Y:S01]  /*3570*/  STS.64 [R69], R6 ;  /* 0x0000000645007388 */ /* 0x0001e20000000a00 */
[----:B------:R-:W1:Y:S01]  /*3580*/  @!P3 MUFU.EX2 R24, R24 ;  /* 0x000000180018b308 */ /* 0x000e620000000800 */
[----:B------:R-:W-:Y:S02]  /*3590*/  NOP ;  /* 0x0000000000007918 */ /* 0x000fe40000000000 */
[----:B------:R-:W5:Y:S01]  /*35a0*/  LDS.64 R4, [R69] ;  /* 0x0000000045047984 */ /* 0x000f620000000a00 */
[----:B--2---:R-:W-:-:S04]  /*35b0*/  @!P0 FADD.FTZ R20, R0, 1 ;  /* 0x3f80000000148421 */ /* 0x004fc80000010000 */
[----:B------:R-:W2:Y:S01]  /*35c0*/  @!P2 MUFU.RCP R23, R23 ;  /* 0x000000170017a308 */ /* 0x000ea20000001000 */
[----:B----4-:R-:W-:Y:S01]  /*35d0*/  @!P1 FADD.FTZ R0, R21, 1 ;  /* 0x3f80000015009421 */ /* 0x010fe20000010000 */
[----:B0-----:R-:W-:-:S04]  /*35e0*/  IMAD.WIDE.U32 R6, R30, UR18, R26 ;  /* 0x000000121e067c25 */ /* 0x001fc8000f8e001a */
[----:B------:R-:W-:Y:S02]  /*35f0*/  IMAD R7, R31, UR18, R7 ;  /* 0x000000121f077c24 */ /* 0x000fe4000f8e0207 */
[----:B------:R-:W0:Y:S01]  /*3600*/  @!P0 MUFU.RCP R29, R20 ;  /* 0x00000014001d8308 */ /* 0x000e220000001000 */
[----:B-1----:R-:W-:Y:S01]  /*3610*/  @!P3 FADD.FTZ R24, R24, 1 ;  /* 0x3f8000001818b421 */ /* 0x002fe20000010000 */
[C---:B---3--:R-:W-:Y:S01]  /*3620*/  IMAD.WIDE.U32 R6, R99.reuse, UR4, R6 ;  /* 0x0000000463067c25 */ /* 0x048fe2000f8e0006 */
[----:B------:R-:W1:Y:S03]  /*3630*/  LDC.64 R30, c[0x0][0x518] ;  /* 0x00014600ff1e7b82 */ /* 0x000e660000000a00 */
[----:B------:R-:W-:Y:S01]  /*3640*/  IMAD R7, R99, UR5, R7 ;  /* 0x0000000563077c24 */ /* 0x000fe2000f8e0207 */
[----:B------:R-:W3:Y:S01]  /*3650*/  LDCU.64 UR4, c[0x0][0x520] ;  /* 0x0000a400ff0477ac */ /* 0x000ee20008000a00 */
[----:B------:R-:W4:Y:S01]  /*3660*/  @!P1 MUFU.RCP R0, R0 ;  /* 0x0000000000009308 */ /* 0x000f220000001000 */
[----:B--2---:R-:W-:Y:S01]  /*3670*/  @!P2 FMUL.FTZ R56, R56, R23 ;  /* 0x000000173838a220 */ /* 0x004fe20000410000 */
[----:B------:R-:W-:-:S04]  /*3680*/  IADD3 R82, P2, PT, R82, -0x100, RZ ;  /* 0xffffff0052527810 */ /* 0x000fc80007f5e0ff */
[----:B------:R-:W-:Y:S02]  /*3690*/  IADD3.X R79, PT, PT, R79, -0x1, RZ, P2, !PT ;  /* 0xffffffff4f4f7810 */ /* 0x000fe400017fe4ff */
[----:B------:R-:W2:Y:S01]  /*36a0*/  @!P3 MUFU.RCP R24, R24 ;  /* 0x000000180018b308 */ /* 0x000ea20000001000 */
[----:B0-----:R-:W-:Y:S01]  /*36b0*/  @!P0 FMUL.FTZ R54, R54, R29 ;  /* 0x0000001d36368220 */ /* 0x001fe20000410000 */
[----:B-----5:R-:W-:-:S04]  /*36c0*/  LEA R22, P0, R6, R32, 0x1 ;  /* 0x0000002006167211 */ /* 0x020fc800078008ff */
[----:B------:R-:W-:Y:S02]  /*36d0*/  LEA.HI.X R23, R6, R33, R7, 0x1, P0 ;  /* 0x0000002106177211 */ /* 0x000fe400000f0c07 */
[----:B------:R-:W-:Y:S01]  /*36e0*/  F2F.F16.F32 R25, R56 ;  /* 0x0000003800197304 */ /* 0x000fe20000200800 */
[----:B----4-:R-:W-:Y:S01]  /*36f0*/  @!P1 FMUL.FTZ R55, R55, R0 ;  /* 0x0000000037379220 */ /* 0x010fe20000410000 */
[----:B------:R-:W-:Y:S01]  /*3700*/  IADD3 R80, P1, PT, R80, -0x100, RZ ;  /* 0xffffff0050507810 */ /* 0x000fe20007f3e0ff */
[----:B------:R-:W-:-:S03]  /*3710*/  IMAD.WIDE.U32 R6, R12, 0x8, R22 ;  /* 0x000000080c067825 */ /* 0x000fc600078e0016 */
[----:B------:R-:W-:Y:S01]  /*3720*/  IADD3.X R77, PT, PT, R77, -0x1, RZ, P1, !PT ;  /* 0xffffffff4d4d7810 */ /* 0x000fe20000ffe4ff */
[----:B-1----:R-:W-:Y:S01]  /*3730*/  IMAD.WIDE.U32 R22, R30, UR18, R26 ;  /* 0x000000121e167c25 */ /* 0x002fe2000f8e001a */
[----:B------:R-:W0:Y:S03]  /*3740*/  F2F.F16.F32 R20, R55 ;  /* 0x0000003700147304 */ /* 0x000e260000200800 */
[----:B--2---:R-:W-:Y:S01]  /*3750*/  @!P3 FMUL.FTZ R57, R57, R24 ;  /* 0x000000183939b220 */ /* 0x004fe20000410000 */
[----:B------:R1:W-:Y:S01]  /*3760*/  STG.E.64 desc[UR16][R6.64], R4 ;  /* 0x0000000406007986 */ /* 0x0003e2000c101b10 */
[----:B------:R-:W-:Y:S01]  /*3770*/  IMAD R23, R31, UR18, R23 ;  /* 0x000000121f177c24 */ /* 0x000fe2000f8e0217 */
[----:B------:R-:W-:Y:S01]  /*3780*/  BAR.SYNC.DEFER_BLOCKING 0x0 ;  /* 0x0000000000007b1d */ /* 0x000fe20000010000 */
[----:B---3--:R-:W-:Y:S01]  /*3790*/  IMAD.WIDE.U32 R22, R99, UR4, R22 ;  /* 0x0000000463167c25 */ /* 0x008fe2000f8e0016 */
[----:B------:R-:W-:-:S04]  /*37a0*/  IADD3 R86, P3, PT, R86, -0x100, RZ ;  /* 0xffffff0056567810 */ /* 0x000fc80007f7e0ff */
[----:B------:R-:W2:Y:S01]  /*37b0*/  F2F.F16.F32 R0, R57 ;  /* 0x0000003900007304 */ /* 0x000ea20000200800 */
[----:B------:R-:W-:Y:S01]  /*37c0*/  IADD3.X R83, PT, PT, R83, -0x1, RZ, P3, !PT ;  /* 0xffffffff53537810 */ /* 0x000fe20001ffe4ff */
[----:B0-----:R-:W-:-:S06]  /*37d0*/  IMAD.WIDE.U32 R20, R20, 0x10000, RZ ;  /* 0x0001000014147825 */ /* 0x001fcc00078e00ff */
[----:B------:R0:W3:Y:S01]  /*37e0*/  F2F.F16.F32 R29, R54 ;  /* 0x00000036001d7304 */ /* 0x0000e20000200800 */
[----:B--2---:R-:W-:Y:S01]  /*37f0*/  PRMT R25, R25, 0x5410, R0 ;  /* 0x0000541019197816 */ /* 0x004fe20000000000 */
[----:B------:R-:W-:Y:S02]  /*3800*/  IMAD R0, R99, UR5, R23 ;  /* 0x0000000563007c24 */ /* 0x000fe4000f8e0217 */
[----:B0-----:R-:W-:Y:S01]  /*3810*/  FADD.FTZ R54, R54, R89 ;  /* 0x0000005936367221 */ /* 0x001fe20000010000 */
[----:B------:R-:W-:-:S03]  /*3820*/  LOP3.LUT R25, R25, R21, RZ, 0xfc, !PT ;  /* 0x0000001519197212 */ /* 0x000fc600078efcff */
[----:B------:R-:W-:Y:S01]  /*3830*/  FADD.FTZ R55, R54, R55 ;  /* 0x0000003736377221 */ /* 0x000fe20000010000 */
[----:B---3--:R-:W-:Y:S02]  /*3840*/  LOP3.LUT R24, R20, R29, RZ, 0xfc, !PT ;  /* 0x0000001d14187212 */ /* 0x008fe400078efcff */
[----:B------:R-:W1:Y:S01]  /*3850*/  LDC.64 R28, c[0x0][0x560] ;  /* 0x00015800ff1c7b82 */ /* 0x000e620000000a00 */
[----:B------:R-:W-:Y:S02]  /*3860*/  FADD.FTZ R56, R55, R56 ;  /* 0x0000003837387221 */ /* 0x000fe40000010000 */
[----:B------:R-:W-:Y:S01]  /*3870*/  STS.64 [R69], R24 ;  /* 0x0000001845007388 */ /* 0x000fe20000000a00 */
[----:B------:R-:W-:-:S03]  /*3880*/  NOP ;  /* 0x0000000000007918 */ /* 0x000fc60000000000 */
[----:B------:R-:W0:Y:S01]  /*3890*/  LDS.64 R20, [R69] ;  /* 0x0000000045147984 */ /* 0x000e220000000a00 */
[----:B------:R-:W-:Y:S01]  /*38a0*/  FADD.FTZ R89, R56, R57 ;  /* 0x0000003938597221 */ /* 0x000fe20000010000 */
[----:B-1----:R-:W-:-:S04]  /*38b0*/  LEA R4, P0, R22, R28, 0x1 ;  /* 0x0000001c16047211 */ /* 0x002fc800078008ff */
[----:B------:R-:W-:Y:S02]  /*38c0*/  LEA.HI.X R5, R22, R29, R0, 0x1, P0 ;  /* 0x0000001d16057211 */ /* 0x000fe400000f0c00 */
[----:B------:R-:W-:Y:S02]  /*38d0*/  ISETP.GT.AND P0, PT, R76, 0x1, PT ;  /* 0x000000014c00780c */ /* 0x000fe40003f04270 */
[----:B------:R-:W-:Y:S01]  /*38e0*/  MOV R76, R67 ;  /* 0x00000043004c7202 */ /* 0x000fe20000000f00 */
[----:B------:R-:W-:-:S05]  /*38f0*/  IMAD.WIDE.U32 R4, R12, 0x8, R4 ;  /* 0x000000080c047825 */ /* 0x000fca00078e0004 */
[----:B0-----:R0:W-:Y:S05]  /*3900*/  STG.E.64 desc[UR16][R4.64], R20 ;  /* 0x0000001404007986 */ /* 0x0011ea000c101b10 */
[----:B------:R-:W-:Y:S05]  /*3910*/  @P0 BRA `(.L_x_10176) ;  /* 0xffffffd000000947 */ /* 0x000fea000383ffff */
.L_x_10151:
        /* <DEDUP_REMOVED lines=34> */
.L_x_10178:
[----:B------:R-:W-:Y:S05]  /*3b40*/  BSYNC.RECONVERGENT B0 ;  /* 0x0000000000007941 */ /* 0x000fea0003800200 */
.L_x_10177:
        /* <DEDUP_REMOVED lines=26> */
.L_x_10180:
[----:B------:R-:W-:Y:S05]  /*3cf0*/  BSYNC.RECONVERGENT B0 ;  /* 0x0000000000007941 */ /* 0x000fea0003800200 */
.L_x_10179:
        /* <DEDUP_REMOVED lines=10> */
.L_x_10182:
        /* <DEDUP_REMOVED lines=24> */
.L_x_10181:
[----:B------:R-:W-:Y:S05]  /*3f20*/  EXIT ;  /* 0x000000000000794d */ /* 0x000fea0003800000 */
.L_x_10183:
        /* <DEDUP_REMOVED lines=13> */
.L_x_10559:


//--------------------- .text._Z25selective_scan_bwd_kernelI32Selective_Scan_bwd_kernel_traitsILi32ELi4ELb1ELb1ELb0ELb0ELb0EN3c104HalfEfEEv12SSMParamsBwd --------------------------
	.section	.text._Z25selective_scan_bwd_kernelI32Selective_Scan_bwd_kernel_traitsILi32ELi4ELb1ELb1ELb0ELb0ELb0EN3c104HalfEfEEv12SSMParamsBwd,"ax",@progbits
	.align	128
        .global         _Z25selective_scan_bwd_kernelI32Selective_Scan_bwd_kernel_traitsILi32ELi4ELb1ELb1ELb0ELb0ELb0EN3c104HalfEfEEv12SSMParamsBwd
        .type           _Z25selective_scan_bwd_kernelI32Selective_Scan_bwd_kernel_traitsILi32ELi4ELb1ELb1ELb0ELb0ELb0EN3c104HalfEfEEv12SSMParamsBwd,@function
        .size           _Z25selective_scan_bwd_kernelI32Selective_Scan_bwd_kernel_traitsILi32ELi4ELb1ELb1ELb0ELb0ELb0EN3c104HalfEfEEv12SSMParamsBwd,(.L_x_10560 - _Z25selective_scan_bwd_kernelI32Selective_Scan_bwd_kernel_traitsILi32ELi4ELb1ELb1ELb0ELb0ELb0EN3c104HalfEfEEv12SSMParamsBwd)
        .other          _Z25selective_scan_bwd_kernelI32Selective_Scan_bwd_kernel_traitsILi32ELi4ELb1ELb1ELb0ELb0ELb0EN3c104HalfEfEEv12SSMParamsBwd,@"STO_CUDA_ENTRY STV_DEFAULT"
_Z25selective_scan_bwd_kernelI32Selective_Scan_bwd_kernel_traitsILi32ELi4ELb1ELb1ELb0ELb0ELb0EN3c104HalfEfEEv12SSMParamsBwd:
.text._Z25selective_scan_bwd_kernelI32Selective_Scan_bwd_kernel_traitsILi32ELi4ELb1ELb1ELb0ELb0ELb0EN3c104HalfEfEEv12SSMParamsBwd:
        /* <DEDUP_REMOVED lines=65> */
[----:B------:R-:W-:Y:S02]  /*0410*/  ISETP.NE.AND P2, PT, R8, RZ, PT ;  /* 0x000000ff0800720c */ /* 0x000fe40003f45270 */
[----:B------:R-:W-:Y:S02]  /*0420*/  MOV R25, R7 ;  /* 0x0000000700197202 */ /* 0x000fe40000000f00 */
[----:B------:R-:W0:Y:S01]  /*0430*/  @P0 LDC.64 R6, c[0x0][0x480] ;  /* 0x00012000ff060b82 */ /* 0x000e220000000a00 */
[----:B------:R-:W-:Y:S02]  /*0440*/  MOV R5, UR4 ;  /* 0x0000000400057c02 */ /* 0x000fe40008000f00 */
[----:B------:R-:W-:Y:S01]  /*0450*/  @!P3 IADD3 R25, PT, PT, -R25, RZ, RZ ;  /* 0x000000ff1919b210 */ /* 0x000fe20007ffe1ff */
[----:B---3--:R-:W-:Y:S01]  /*0460*/  @P0 IMAD R0, R0, UR18, R91 ;  /* 0x0000001200000c24 */ /* 0x008fe2000f8e025b */
[----:B-1----:R-:W-:-:S04]  /*0470*/  UIMAD.WIDE.U32 UR4, UR18, UR6, URZ ;  /* 0x00000006120472a5 */ /* 0x002fc8000f8e00ff */
[----:B------:R-:W-:Y:S01]  /*0480*/  @!P2 LOP3.LUT R25, RZ, R8, RZ, 0x33, !PT ;  /* 0x00000008ff19a212 */ /* 0x000fe200078e33ff */
[C---:B------:R-:W-:Y:S01]  /*0490*/  IMAD.WIDE.U32 R2, R91.reuse, UR10, R2 ;  /* 0x0000000a5b027c25 */ /* 0x040fe2000f8e0002 */
[----:B------:R-:W-:Y:S02]  /*04a0*/  UIMAD UR5, UR18, UR7, UR5 ;  /* 0x00000007120572a4 */ /* 0x000fe4000f8e0205 */
[----:B----4-:R-:W-:Y:S01]  /*04b0*/  UIMAD.WIDE.U32 UR6, UR18, UR8, URZ ;  /* 0x00000008120672a5 */ /* 0x010fe2000f8e00ff */
[----:B------:R-:W-:Y:S01]  /*04c0*/  @P0 IMAD R0, R0, R17, RZ ;  /* 0x0000001100000224 */ /* 0x000fe200078e02ff */
[----:B------:R-:W-:Y:S01]  /*04d0*/  SHF.R.S32.HI R27, RZ, 0x1f, R25 ;  /* 0x0000001fff1b7819 */ /* 0x000fe20000011419 */
[----:B------:R-:W-:Y:S01]  /*04e0*/  IMAD R13, R91, UR11, R3 ;  /* 0x0000000b5b0d7c24 */ /* 0x000fe2000f8e0203 */
[----:B------:R-:W-:Y:S01]  /*04f0*/  LEA R9, R17, 0xffffff80, 0x7 ;  /* 0xffffff8011097811 */ /* 0x000fe200078e38ff */
[----:B------:R-:W-:Y:S01]  /*0500*/  IMAD.WIDE.U32 R4, R91, UR14, R4 ;  /* 0x0000000e5b047c25 */ /* 0x000fe2000f8e0004 */
[----:B------:R-:W-:-:S03]  /*0510*/  UIMAD UR7, UR18, UR9, UR7 ;  /* 0x00000009120772a4 */ /* 0x000fc6000f8e0207 */
[----:B--2---:R-:W-:Y:S01]  /*0520*/  @P0 IMAD R3, R0, R19, RZ ;  /* 0x0000001300030224 */ /* 0x004fe200078e02ff */
[----:B------:R-:W-:Y:S01]  /*0530*/  CS2R R18, SRZ ;  /* 0x0000000000127805 */ /* 0x000fe2000001ff00 */
[----:B------:R-:W-:Y:S01]  /*0540*/  IMAD R0, R27, R14, RZ ;  /* 0x0000000e1b007224 */ /* 0x000fe200078e02ff */
[----:B------:R-:W-:Y:S01]  /*0550*/  ISETP.GE.AND P1, PT, R17, 0x1, PT ;  /* 0x000000011100780c */ /* 0x000fe20003f26270 */
[----:B0-----:R-:W-:Y:S01]  /*0560*/  @P0 IMAD.WIDE R18, R3, 0x8, R6 ;  /* 0x0000000803120825 */ /* 0x001fe200078e0206 */
[C---:B------:R-:W-:Y:S02]  /*0570*/  IADD3 R81, P2, PT, R9.reuse, R2, RZ ;  /* 0x0000000209517210 */ /* 0x040fe40007f5e0ff */
[----:B------:R-:W-:Y:S01]  /*0580*/  IADD3 R79, P3, PT, R9, R4, RZ ;  /* 0x00000004094f7210 */ /* 0x000fe20007f7e0ff */
        /* <DEDUP_REMOVED lines=16> */
[----:B------:R-:W-:Y:S02]  /*0690*/  LEA R82, P0, R79, R82, 0x1 ;  /* 0x000000524f527211 */ /* 0x000fe400078008ff */
[----:B------:R-:W-:Y:S02]  /*06a0*/  LEA R80, P2, R2, R22, 0x1 ;  /* 0x0000001602507211 */ /* 0x000fe400078408ff */
        /* <DEDUP_REMOVED lines=35> */
.L_x_10200:
        /* <DEDUP_REMOVED lines=50> */
[C---:B------:R-:W-:Y:S01]  /*0c00*/  FMUL.FTZ R53, R64.reuse, R90 ;  /* 0x0000005a40357220 */ /* 0x040fe20000410000 */
        /* <DEDUP_REMOVED lines=8> */
[----:B------:R-:W-:Y:S01]  /*0c90*/  HADD2.F32 R5, -RZ, R3.H0_H0 ;  /* 0x20000003ff057230 */ /* 0x000fe20000004100 */
[--C-:B------:R-:W-:Y:S01]  /*0ca0*/  SHF.R.U64 R45, R2, 0x10, R3.reuse ;  /* 0x00000010022d7819 */ /* 0x100fe20000001203 */
[----:B------:R-:W-:Y:S01]  /*0cb0*/  HADD2.F32 R49, -RZ, R2.H0_H0 ;  /* 0x20000002ff317230 */ /* 0x000fe20000004100 */
[----:B------:R-:W-:Y:S01]  /*0cc0*/  SHF.R.U32.HI R4, RZ, 0x10, R3 ;  /* 0x00000010ff047819 */ /* 0x000fe20000011603 */
[----:B------:R-:W1:Y:S01]  /*0cd0*/  LDCU UR10, c[0x0][0x394] ;  /* 0x00007280ff0a77ac */ /* 0x000e620008000800 */
[--C-:B------:R-:W-:Y:S01]  /*0ce0*/  FADD.FTZ R48, R5, R88.reuse ;  /* 0x0000005805307221 */ /* 0x100fe20000010000 */
[----:B------:R-:W-:Y:S01]  /*0cf0*/  HADD2.F32 R45, -RZ, R45.H0_H0 ;  /* 0x2000002dff2d7230 */ /* 0x000fe20000004100 */
[----:B------:R-:W2:Y:S01]  /*0d00*/  LDC.64 R20, c[0x0][0x440] ;  /* 0x00011000ff147b82 */ /* 0x000ea20000000a00 */
[----:B------:R-:W-:Y:S01]  /*0d10*/  HADD2.F32 R5, -RZ, R4.H0_H0 ;  /* 0x20000004ff057230 */ /* 0x000fe20000004100 */
[----:B------:R-:W-:Y:S01]  /*0d20*/  SHF.L.U32 R31, R63, 0x7, RZ ;  /* 0x000000073f1f7819 */ /* 0x000fe200000006ff */
[--C-:B------:R-:W-:Y:S01]  /*0d30*/  FADD.FTZ R49, R49, R88.reuse ;  /* 0x0000005831317221 */ /* 0x100fe20000010000 */
[----:B------:R-:W-:Y:S01]  /*0d40*/  MOV R2, R78 ;  /* 0x0000004e00027202 */ /* 0x000fe20000000f00 */
[--C-:B------:R-:W-:Y:S01]  /*0d50*/  FADD.FTZ R45, R45, R88.reuse ;  /* 0x000000582d2d7221 */ /* 0x100fe20000010000 */
[----:B------:R-:W-:Y:S01]  /*0d60*/  MOV R3, R75 ;  /* 0x0000004b00037202 */ /* 0x000fe20000000f00 */
[----:B------:R-:W-:Y:S01]  /*0d70*/  FADD.FTZ R44, R5, R88 ;  /* 0x00000058052c7221 */ /* 0x000fe20000010000 */
[----:B------:R-:W3:Y:S01]  /*0d80*/  LDC.64 R22, c[0x0][0x3a8] ;  /* 0x0000ea00ff167b82 */ /* 0x000ee20000000a00 */
[----:B------:R-:W-:Y:S01]  /*0d90*/  ISETP.NE.AND P0, PT, R74, 0x1, PT ;  /* 0x000000014a00780c */ /* 0x000fe20003f05270 */
[----:B------:R-:W-:Y:S01]  /*0da0*/  FMUL.FTZ R43, R49, R66 ;  /* 0x00000042312b7220 */ /* 0x000fe20000410000 */
[----:B------:R-:W-:Y:S01]  /*0db0*/  SHF.L.U32 R47, R63, 0x8, RZ ;  /* 0x000000083f2f7819 */ /* 0x000fe200000006ff */
[----:B------:R-:W-:Y:S01]  /*0dc0*/  IMAD.WIDE.U32 R32, R14, 0x8, R2 ;  /* 0x000000080e207825 */ /* 0x000fe200078e0002 */
[----:B------:R-:W-:-:S03]  /*0dd0*/  SHF.L.U32 R46, R74, 0x8, RZ ;  /* 0x000000084a2e7819 */ /* 0x000fc600000006ff */
[----:B------:R-:W-:Y:S01]  /*0de0*/  FMUL.FTZ R42, R48, R65 ;  /* 0x00000041302a7220 */ /* 0x000fe20000410000 */
[C---:B------:R-:W-:Y:S01]  /*0df0*/  IADD3 R30, P2, PT, R31.reuse, R8, RZ ;  /* 0x000000081f1e7210 */ /* 0x040fe20007f5e0ff */
[----:B------:R-:W4:Y:S01]  /*0e00*/  LDC.64 R24, c[0x0][0x450] ;  /* 0x00011400ff187b82 */ /* 0x000f220000000a00 */
[----:B------:R-:W-:Y:S01]  /*0e10*/  IADD3 R98, PT, PT, R31, R14, RZ ;  /* 0x0000000e1f627210 */ /* 0x000fe20007ffe0ff */
[----:B------:R-:W-:Y:S01]  /*0e20*/  FMUL.FTZ R41, R45, R60 ;  /* 0x0000003c2d297220 */ /* 0x000fe20000410000 */
[----:B------:R-:W-:Y:S01]  /*0e30*/  ISETP.NE.AND P1, PT, R14, RZ, PT ;  /* 0x000000ff0e00720c */ /* 0x000fe20003f25270 */
[----:B------:R-:W-:Y:S01]  /*0e40*/  FMUL.FTZ R40, R44, R56 ;  /* 0x000000382c287220 */ /* 0x000fe20000410000 */
[----:B------:R-:W-:Y:S01]  /*0e50*/  IADD3 R50, PT, PT, R74, -0x2, RZ ;  /* 0xfffffffe4a327810 */ /* 0x000fe20007ffe0ff */
[----:B------:R-:W0:Y:S01]  /*0e60*/  LDCU UR11, c[0x0][0x38c] ;  /* 0x00007180ff0b77ac */ /* 0x000e220008000800 */
[----:B------:R-:W-:Y:S01]  /*0e70*/  MOV R62, RZ ;  /* 0x000000ff003e7202 */ /* 0x000fe20000000f00 */
[----:B------:R-:W0:Y:S01]  /*0e80*/  LDC.64 R26, c[0x0][0x3e0] ;  /* 0x0000f800ff1a7b82 */ /* 0x000e220000000a00 */
[----:B------:R-:W-:Y:S01]  /*0e90*/  ISETP.EQ.AND P0, PT, R14, RZ, P0 ;  /* 0x000000ff0e00720c */ /* 0x000fe20000702270 */
[----:B------:R-:W0:Y:S01]  /*0ea0*/  LDCU UR7, c[0x0][0x388] ;  /* 0x00007100ff0777ac */ /* 0x000e220008000800 */
[----:B------:R-:W-:-:S02]  /*0eb0*/  LOP3.LUT R47, R47, 0x100, RZ, 0xc0, !PT ;  /* 0x000001002f2f7812 */ /* 0x000fc400078ec0ff */
[----:B------:R-:W-:Y:S01]  /*0ec0*/  LOP3.LUT R46, R46, 0x100, RZ, 0xc0, !PT ;  /* 0x000001002e2e7812 */ /* 0x000fe200078ec0ff */
[----:B------:R-:W0:Y:S01]  /*0ed0*/  LDCU.64 UR8, c[0x0][0x538] ;  /* 0x0000a700ff0877ac */ /* 0x000e220008000a00 */
[----:B------:R-:W-:Y:S01]  /*0ee0*/  IADD3.X R31, PT, PT, RZ, R71, RZ, P2, !PT ;  /* 0x00000047ff1f7210 */ /* 0x000fe200017fe4ff */
[----:B------:R-:W0:Y:S01]  /*0ef0*/  LDC.64 R28, c[0x0][0x4d0] ;  /* 0x00013400ff1c7b82 */ /* 0x000e220000000a00 */
[----:B-1----:R-:W-:-:S05]  /*0f00*/  UMOV UR4, URZ ;  /* 0x000000ff00047c82 */ /* 0x002fca0008000000 */
.L_x_10199:
[----:B0-----:R-:W-:-:S04]  /*0f10*/  IMAD.WIDE.U32 R2, R68, UR4, RZ ;  /* 0x0000000444027c25 */ /* 0x001fc8000f8e00ff */
[----:B------:R-:W-:Y:S01]  /*0f20*/  IMAD R3, R69, UR4, R3 ;  /* 0x0000000445037c24 */ /* 0x000fe2000f8e0203 */
[----:B------:R-:W-:-:S04]  /*0f30*/  LEA R36, P2, R2, R32, 0x1 ;  /* 0x0000002002247211 */ /* 0x000fc800078408ff */
[----:B------:R-:W-:-:S05]  /*0f40*/  LEA.HI.X R37, R2, R33, R3, 0x1, P2 ;  /* 0x0000002102257211 */ /* 0x000fca00010f0c03 */
[----:B------:R-:W5:Y:S01]  /*0f50*/  LDG.E.64 R2, desc[UR16][R36.64] ;  /* 0x0000001024027981 */ /* 0x000f62000c1e1b00 */
[----:B------:R-:W-:Y:S02]  /*0f60*/  MOV R4, R12 ;  /* 0x0000000c00047202 */ /* 0x000fe40000000f00 */
[----:B------:R-:W-:-:S03]  /*0f70*/  MOV R5, R85 ;  /* 0x0000005500057202 */ /* 0x000fc60000000f00 */
[----:B---3--:R-:W-:-:S04]  /*0f80*/  IMAD.WIDE.U32 R4, R22, UR4, R4 ;  /* 0x0000000416047c25 */ /* 0x008fc8000f8e0004 */
[----:B------:R-:W-:Y:S01]  /*0f90*/  IMAD R5, R23, UR4, R5 ;  /* 0x0000000417057c24 */ /* 0x000fe2000f8e0205 */
[----:B--2---:R-:W-:-:S04]  /*0fa0*/  LEA R6, P2, R4, R20, 0x2 ;  /* 0x0000001404067211 */ /* 0x004fc800078410ff */
[----:B------:R-:W-:-:S05]  /*0fb0*/  LEA.HI.X R7, R4, R21, R5, 0x2, P2 ;  /* 0x0000001504077211 */ /* 0x000fca00010f1405 */
[----:B------:R0:W2:Y:S01]  /*0fc0*/  LDG.E R92, desc[UR16][R6.64] ;  /* 0x00000010065c7981 */ /* 0x0000a2000c1e1900 */
[----:B------:R-:W-:Y:S02]  /*0fd0*/  MOV R4, R10 ;  /* 0x0000000a00047202 */ /* 0x000fe40000000f00 */
[----:B------:R-:W-:-:S03]  /*0fe0*/  MOV R5, R83 ;  /* 0x0000005300057202 */ /* 0x000fc60000000f00 */
[----:B------:R-:W-:-:S04]  /*0ff0*/  IMAD.WIDE.U32 R4, R26, UR4, R4 ;  /* 0x000000041a047c25 */ /* 0x000fc8000f8e0004 */
[----:B------:R-:W-:Y:S01]  /*1000*/  IMAD R5, R27, UR4, R5 ;  /* 0x000000041b057c24 */ /* 0x000fe2000f8e0205 */
[----:B----4-:R-:W-:-:S04]  /*1010*/  LEA R34, P2, R4, R24, 0x2 ;  /* 0x0000001804227211 */ /* 0x010fc800078410ff */
[----:B------:R-:W-:Y:S01]  /*1020*/  LEA.HI.X R35, R4, R25, R5, 0x2, P2 ;  /* 0x0000001904237211 */ /* 0x000fe200010f1405 */
[----:B-1---5:R1:W-:Y:S01]  /*1030*/  STS.64 [R67], R2 ;  /* 0x0000000243007388 */ /* 0x0223e20000000a00 */
[----:B------:R-:W-:-:S04]  /*1040*/  NOP ;  /* 0x0000000000007918 */ /* 0x000fc80000000000 */
[----:B------:R-:W3:Y:S01]  /*1050*/  LDG.E R35, desc[UR16][R34.64] ;  /* 0x0000001022237981 */ /* 0x000ee2000c1e1900 */
[----:B0-----:R-:W-:Y:S01]  /*1060*/  IADD3 R6, PT, PT, R47, UR4, RZ ;  /* 0x000000042f067c10 */ /* 0x001fe2000fffe0ff */
[----:B------:R-:W-:Y:S02]  /*1070*/  BSSY.RECONVERGENT B0, `(.L_x_10186) ;  /* 0x0000025000007945 */ /* 0x000fe40003800200 */
[----:B------:R-:W0:Y:S01]  /*1080*/  LDS.64 R4, [R67] ;  /* 0x0000000043047984 */ /* 0x000e220000000a00 */
[----:B------:R-:W-:Y:S02]  /*1090*/  SEL R6, R6, R73, !P1 ;  /* 0x0000004906067207 */ /* 0x000fe40004800000 */
[----:B------:R-:W-:Y:S02]  /*10a0*/  ISETP.NE.AND P1, PT, R14, 0x1f, PT ;  /* 0x0000001f0e00780c */ /* 0x000fe40003f25270 */
[----:B-1----:R-:W-:Y:S01]  /*10b0*/  LEA R3, R6, UR5, 0x2 ;  /* 0x0000000506037c11 */ /* 0x002fe2000f8e10ff */
[----:B--2---:R-:W-:-:S04]  /*10c0*/  FMUL.FTZ R36, R92, 1.4426950216293334961 ;  /* 0x3fb8aa3b5c247820 */ /* 0x004fc80000410000 */
[-C--:B------:R-:W-:Y:S01]  /*10d0*/  FMUL.FTZ R108, R49, R36.reuse ;  /* 0x00000024316c7220 */ /* 0x080fe20000410000 */
[-C--:B------:R-:W-:Y:S01]  /*10e0*/  FMUL.FTZ R103, R45, R36.reuse ;  /* 0x000000242d677220 */ /* 0x080fe20000410000 */
[-C--:B------:R-:W-:Y:S01]  /*10f0*/  FMUL.FTZ R95, R48, R36.reuse ;  /* 0x00000024305f7220 */ /* 0x080fe20000410000 */
[----:B------:R-:W-:-:S03]  /*1100*/  FMUL.FTZ R93, R44, R36 ;  /* 0x000000242c5d7220 */ /* 0x000fc60000410000 */
[----:B------:R-:W1:Y:S08]  /*1110*/  MUFU.EX2 R108, R108 ;  /* 0x0000006c006c7308 */ /* 0x000e700000000800 */
[----:B------:R-:W2:Y:S08]  /*1120*/  MUFU.EX2 R103, R103 ;  /* 0x0000006700677308 */ /* 0x000eb00000000800 */
[----:B------:R-:W4:Y:S01]  /*1130*/  MUFU.EX2 R95, R95 ;  /* 0x0000005f005f7308 */ /* 0x000f220000000800 */
[----:B-1----:R1:W-:Y:S01]  /*1140*/  STS [R3+0x548], R108 ;  /* 0x0005486c03007388 */ /* 0x0023e20000000800 */
[----:B0-----:R-:W-:-:S02]  /*1150*/  HADD2.F32 R94, -RZ, R4.H0_H0 ;  /* 0x20000004ff5e7230 */ /* 0x001fc40000004100 */
[----:B------:R-:W-:Y:S02]  /*1160*/  HADD2.F32 R96, -RZ, R4.H1_H1 ;  /* 0x30000004ff607230 */ /* 0x000fe40000004100 */
[--C-:B------:R-:W-:Y:S02]  /*1170*/  HADD2.F32 R97, -RZ, R5.reuse.H0_H0 ;  /* 0x20000005ff617230 */ /* 0x100fe40000004100 */
[----:B------:R-:W0:Y:S01]  /*1180*/  MUFU.EX2 R93, R93 ;  /* 0x0000005d005d7308 */ /* 0x000e220000000800 */
[----:B------:R-:W-:Y:S02]  /*1190*/  HADD2.F32 R101, -RZ, R5.H1_H1 ;  /* 0x30000005ff657230 */ /* 0x000fe40000004100 */
[----:B------:R-:W-:Y:S01]  /*11a0*/  FMUL.FTZ R106, R41, R96 ;  /* 0x00000060296a7220 */ /* 0x000fe20000410000 */
[----:B------:R-:W-:Y:S02]  /*11b0*/  FMUL.FTZ R104, R42, R97 ;  /* 0x000000612a687220 */ /* 0x000fe40000410000 */
[----:B------:R-:W-:Y:S01]  /*11c0*/  FMUL.FTZ R102, R40, R101 ;  /* 0x0000006528667220 */ /* 0x000fe20000410000 */
[----:B------:R-:W-:Y:S01]  /*11d0*/  BAR.SYNC.DEFER_BLOCKING 0x0 ;  /* 0x0000000000007b1d */ /* 0x000fe20000010000 */
[-C--:B---3--:R-:W-:Y:S01]  /*11e0*/  FMUL.FTZ R4, R0, R35.reuse ;  /* 0x0000002300047220 */ /* 0x088fe20000410000 */
[-C--:B------:R-:W-:Y:S01]  /*11f0*/  FMUL.FTZ R6, R59, R35.reuse ;  /* 0x000000233b067220 */ /* 0x080fe20000410000 */
[-C--:B------:R-:W-:Y:S01]  /*1200*/  FMUL.FTZ R34, R64, R35.reuse ;  /* 0x0000002340227220 */ /* 0x080fe20000410000 */
[----:B------:R-:W-:Y:S01]  /*1210*/  FMUL.FTZ R5, R55, R35 ;  /* 0x0000002337057220 */ /* 0x000fe20000410000 */
[----:B------:R-:W-:Y:S01]  /*1220*/  FMUL.FTZ R35, R43, R94 ;  /* 0x0000005e2b237220 */ /* 0x000fe20000410000 */
[----:B012-4-:R-:W-:Y:S06]  /*1230*/  @P1 BRA `(.L_x_10187) ;  /* 0x00000000001c1947 */ /* 0x017fec0003800000 */
[----:B------:R-:W-:Y:S01]  /*1240*/  ISETP.NE.AND P1, PT, R74, UR10, PT ;  /* 0x0000000a4a007c0c */ /* 0x000fe2000bf25270 */
[----:B------:R-:W-:-:S12]  /*1250*/  HFMA2 R38, -RZ, RZ, 1.875, 0 ;  /* 0x3f800000ff267431 */ /* 0x000fd800000001ff */
[----:B------:R-:W-:Y:S05]  /*1260*/  @!P1 BRA `(.L_x_10188) ;  /* 0x0000000000149947 */ /* 0x000fea0003800000 */
[----:B------:R-:W-:-:S04]  /*1270*/  IADD3 R2, PT, PT, R46, UR4, RZ ;  /* 0x000000042e027c10 */ /* 0x000fc8000fffe0ff */
[----:B------:R-:W-:-:S05]  /*1280*/  LEA R2, R2, UR5, 0x2 ;  /* 0x0000000502027c11 */ /* 0x000fca000f8e10ff */
[----:B------:R2:W3:Y:S01]  /*1290*/  LDS R38, [R2+0x548] ;  /* 0x0005480002267984 */ /* 0x0004e20000000800 */
[----:B------:R-:W-:Y:S05]  /*12a0*/  BRA `(.L_x_10188) ;  /* 0x0000000000047947 */ /* 0x000fea0003800000 */
.L_x_10187:
[----:B------:R0:W1:Y:S02]  /*12b0*/  LDS R38, [R99+0xd4c] ;  /* 0x000d4c0063267984 */ /* 0x0000640000000800 */
.L_x_10188:
[----:B------:R-:W-:Y:S05]  /*12c0*/  BSYNC.RECONVERGENT B0 ;  /* 0x0000000000007941 */ /* 0x000fea0003800200 */
.L_x_10186:
[----:B------:R-:W4:Y:S01]  /*12d0*/  @P0 LDC R3, c[0x0][0x38c] ;  /* 0x0000e300ff030b82 */ /* 0x000f220000000800 */
[----:B------:R-:W-:Y:S01]  /*12e0*/  MOV R7, RZ ;  /* 0x000000ff00077202 */ /* 0x000fe20000000f00 */
[----:B----4-:R-:W-:-:S04]  /*12f0*/  @P0 IMAD R3, R50, R3, UR4 ;  /* 0x0000000432030e24 */ /* 0x010fc8000f8e0203 */
[----:B--2---:R-:W-:-:S05]  /*1300*/  @P0 IMAD.WIDE R2, R3, 0x8, R18 ;  /* 0x0000000803020825 */ /* 0x004fca00078e0212 */
[----:B------:R2:W4:Y:S01]  /*1310*/  @P0 LDG.E R7, desc[UR16][R2.64+0x4] ;  /* 0x0000041002070981 */ /* 0x000522000c1e1900 */
[C---:B-1-3--:R-:W-:Y:S01]  /*1320*/  FMUL.FTZ R36, R93.reuse, R38 ;  /* 0x000000265d247220 */ /* 0x04afe20000410000 */
[----:B------:R-:W-:Y:S01]  /*1330*/  FFMA.FTZ R37, R93, R5, R34 ;  /* 0x000000055d257223 */ /* 0x000fe20000010022 */
[C---:B------:R-:W-:Y:S01]  /*1340*/  ISETP.NE.AND P1, PT, R100.reuse, 0x1f, PT ;  /* 0x0000001f6400780c */ /* 0x040fe20003f25270 */
[----:B------:R-:W1:Y:S01]  /*1350*/  S2UR UR6, SR_CgaCtaId ;  /* 0x00000000000679c3 */ /* 0x000e620000008800 */
[C---:B------:R-:W-:Y:S01]  /*1360*/  FMUL.FTZ R36, R95.reuse, R36 ;  /* 0x000000245f247220 */ /* 0x040fe20000410000 */
[----:B------:R-:W-:Y:S01]  /*1370*/  FFMA.FTZ R37, R95, R37, R6 ;  /* 0x000000255f257223 */ /* 0x000fe20000010006 */
[C---:B------:R-:W-:Y:S01]  /*1380*/  ISETP.GT.U32.AND P2, PT, R100.reuse, 0x1d, PT ;  /* 0x0000001d6400780c */ /* 0x040fe20003f44070 */
[----:B------:R-:W-:Y:S01]  /*1390*/  UMOV UR5, 0x400 ;  /* 0x0000040000057882 */ /* 0x000fe20000000000 */
[C---:B------:R-:W-:Y:S01]  /*13a0*/  FMUL.FTZ R39, R103.reuse, R36 ;  /* 0x0000002467277220 */ /* 0x040fe20000410000 */
[----:B------:R-:W-:Y:S01]  /*13b0*/  FFMA.FTZ R37, R103, R37, R4 ;  /* 0x0000002567257223 */ /* 0x000fe20000010004 */
[----:B------:R-:W-:Y:S01]  /*13c0*/  FFMA.FTZ R36, R35, R103, R106 ;  /* 0x0000006723247223 */ /* 0x000fe2000001006a */
[----:B------:R-:W-:Y:S01]  /*13d0*/  ISETP.GT.U32.AND P3, PT, R100, 0x17, PT ;  /* 0x000000176400780c */ /* 0x000fe20003f64070 */
[----:B------:R-:W-:Y:S01]  /*13e0*/  BSSY.RECONVERGENT B0, `(.L_x_10189) ;  /* 0x0000082000007945 */ /* 0x000fe20003800200 */
[----:B------:R-:W3:Y:S01]  /*13f0*/  SHFL.DOWN PT, R110, R39, 0x1, 0x1f ;  /* 0x08201f00276e7f89 */ /* 0x000ee200000e0000 */
[----:B--2---:R-:W-:Y:S01]  /*1400*/  MOV R2, R37 ;  /* 0x0000002500027202 */ /* 0x004fe20000000f00 */
[----:B------:R-:W-:-:S02]  /*1410*/  FFMA.FTZ R36, R95, R36, R104 ;  /* 0x000000245f247223 */ /* 0x000fc40000010068 */
[----:B------:R-:W2:Y:S01]  /*1420*/  SHFL.DOWN PT, R105, R37, 0x1, 0x1f ;  /* 0x08201f0025697f89 */ /* 0x000ea200000e0000 */
[----:B-1----:R-:W-:-:S04]  /*1430*/  ULEA UR5, UR6, UR5, 0x18 ;  /* 0x0000000506057291 */ /* 0x002fc8000f8ec0ff */
[----:B------:R-:W-:Y:S01]  /*1440*/  ULEA UR6, UR4, UR5, 0x3 ;  /* 0x0000000504067291 */ /* 0x000fe2000f8e18ff */
[----:B---3--:R-:W-:Y:S01]  /*1450*/  @P1 FMUL.FTZ R3, R110, R39 ;  /* 0x000000276e031220 */ /* 0x008fe20000410000 */
[----:B------:R-:W-:Y:S01]  /*1460*/  FFMA.FTZ R110, R93, R36, R102 ;  /* 0x000000245d6e7223 */ /* 0x000fe20000010066 */
[----:B------:R-:W-:Y:S01]  /*1470*/  FMUL.FTZ R36, R108, R103 ;  /* 0x000000676c247220 */ /* 0x000fe20000410000 */
[----:B--2---:R-:W-:Y:S02]  /*1480*/  @P1 FFMA.FTZ R2, R39, R105, R2 ;  /* 0x0000006927021223 */ /* 0x004fe40000010002 */
[----:B------:R-:W-:Y:S01]  /*1490*/  @P1 MOV R39, R3 ;  /* 0x0000000300271202 */ /* 0x000fe20000000f00 */
[----:B------:R-:W-:Y:S01]  /*14a0*/  FMUL.FTZ R36, R95, R36 ;  /* 0x000000245f247220 */ /* 0x000fe20000410000 */
[----:B------:R-:W1:Y:S01]  /*14b0*/  SHFL.UP PT, R3, R110, 0x1, RZ ;  /* 0x042000006e037989 */ /* 0x000e6200000e00ff */
[----:B------:R-:W-:Y:S02]  /*14c0*/  ISETP.GE.AND P1, PT, R70, 0x1, PT ;  /* 0x000000014600780c */ /* 0x000fe40003f26270 */
[----:B------:R-:W-:Y:S01]  /*14d0*/  FMUL.FTZ R105, R93, R36 ;  /* 0x000000245d697220 */ /* 0x000fe20000410000 */
[----:B------:R-:W2:Y:S04]  /*14e0*/  SHFL.DOWN PT, R112, R39, 0x2, 0x1f ;  /* 0x08401f0027707f89 */ /* 0x000ea800000e0000 */
[----:B------:R-:W3:Y:S04]  /*14f0*/  SHFL.DOWN PT, R107, R2, 0x2, 0x1f ;  /* 0x08401f00026b7f89 */ /* 0x000ee800000e0000 */
[----:B------:R-:W5:Y:S01]  /*1500*/  SHFL.UP PT, R36, R105, 0x1, RZ ;  /* 0x0420000069247989 */ /* 0x000f6200000e00ff */
[----:B-1----:R-:W-:Y:S01]  /*1510*/  FFMA.FTZ R3, R105, R3, R110 ;  /* 0x0000000369037223 */ /* 0x002fe2000001006e */
[----:B--2---:R-:W-:-:S04]  /*1520*/  @!P2 FMUL.FTZ R37, R39, R112 ;  /* 0x000000702725a220 */ /* 0x004fc80000410000 */
[----:B------:R-:W-:Y:S01]  /*1530*/  FSEL R110, R110, R3, !P1 ;  /* 0x000000036e6e7208 */ /* 0x000fe20004800000 */
[----:B---3--:R-:W-:Y:S01]  /*1540*/  @!P2 FFMA.FTZ R2, R39, R107, R2 ;  /* 0x0000006b2702a223 */ /* 0x008fe20000010002 */
[----:B------:R-:W-:-:S03]  /*1550*/  @!P2 MOV R39, R37 ;  /* 0x000000250027a202 */ /* 0x000fc60000000f00 */
[----:B------:R-:W1:Y:S01]  /*1560*/  SHFL.UP PT, R3, R110, 0x2, RZ ;  /* 0x044000006e037989 */ /* 0x000e6200000e00ff */
[----:B------:R-:W-:Y:S01]  /*1570*/  ISETP.GT.U32.AND P2, PT, R100, 0x1b, PT ;  /* 0x0000001b6400780c */ /* 0x000fe20003f44070 */
[----:B-----5:R-:W-:Y:S01]  /*1580*/  @P1 FMUL.FTZ R105, R105, R36 ;  /* 0x0000002469691220 */ /* 0x020fe20000410000 */
[----:B------:R-:W-:Y:S01]  /*1590*/  ISETP.GE.AND P1, PT, R70, 0x2, PT ;  /* 0x000000024600780c */ /* 0x000fe20003f26270 */
        /* <DEDUP_REMOVED lines=9> */
[----:B------:R-:W-:Y:S01]  /*1630*/  MOV R37, RZ ;  /* 0x000000ff00257202 */ /* 0x000fe20000000f00 */
[----:B-----5:R-:W-:Y:S01]  /*1640*/  @P1 FMUL.FTZ R105, R105, R36 ;  /* 0x0000002469691220 */ /* 0x020fe20000410000 */
[----:B------:R-:W-:Y:S01]  /*1650*/  ISETP.GE.AND P1, PT, R74, UR10, PT ;  /* 0x0000000a4a007c0c */ /* 0x000fe2000bf26270 */
[----:B------:R-:W2:Y:S01]  /*1660*/  SHFL.DOWN PT, R114, R39, 0x8, 0x1f ;  /* 0x09001f0027727f89 */ /* 0x000ea200000e0000 */
[----:B------:R-:W-:Y:S01]  /*1670*/  HFMA2 R36, -RZ, RZ, 1.875, 0 ;  /* 0x3f800000ff247431 */ /* 0x000fe200000001ff */
[----:B------:R-:W-:Y:S02]  /*1680*/  ISETP.GE.AND P2, PT, R70, 0x4, PT ;  /* 0x000000044600780c */ /* 0x000fe40003f46270 */
[----:B------:R-:W3:Y:S01]  /*1690*/  SHFL.DOWN PT, R109, R2, 0x8, 0x1f ;  /* 0x09001f00026d7f89 */ /* 0x000ee200000e0000 */
[----:B------:R-:W-:-:S03]  /*16a0*/  ISETP.NE.OR P1, PT, R14, RZ, P1 ;  /* 0x000000ff0e00720c */ /* 0x000fc60000f25670 */
[----:B------:R-:W5:Y:S10]  /*16b0*/  SHFL.UP PT, R112, R105, 0x4, RZ ;  /* 0x0480000069707989 */ /* 0x000f7400000e00ff */
[----:B------:R-:W-:Y:S01]  /*16c0*/  @!P1 LDS.64 R36, [UR6+0xdc8] ;  /* 0x000dc806ff249984 */ /* 0x000fe20008000a00 */
[----:B------:R-:W-:Y:S01]  /*16d0*/  ISETP.GE.AND P1, PT, R70, 0x8, PT ;  /* 0x000000084600780c */ /* 0x000fe20003f26270 */
[----:B-1----:R-:W-:Y:S01]  /*16e0*/  FFMA.FTZ R3, R105, R3, R110 ;  /* 0x0000000369037223 */ /* 0x002fe2000001006e */
[----:B--2---:R-:W-:-:S04]  /*16f0*/  @!P3 FMUL.FTZ R107, R39, R114 ;  /* 0x00000072276bb220 */ /* 0x004fc80000410000 */
        /* <DEDUP_REMOVED lines=15> */
[----:B------:R-:W-:Y:S01]  /*17f0*/  SHFL.UP PT, R3, R114, 0x10, RZ ;  /* 0x0600000072037989 */ /* 0x000fe200000e00ff */
[----:B------:R-:W-:Y:S01]  /*1800*/  ISETP.NE.AND P2, PT, R14, 0x1f, PT ;  /* 0x0000001f0e00780c */ /* 0x000fe20003f45270 */
[----:B-----5:R-:W-:Y:S01]  /*1810*/  @P1 FMUL.FTZ R105, R105, R112 ;  /* 0x0000007069691220 */ /* 0x020fe20000410000 */
[----:B------:R-:W-:Y:S01]  /*1820*/  ISETP.GE.AND P1, PT, R70, 0x10, PT ;  /* 0x000000104600780c */ /* 0x000fe20003f26270 */
[----:B------:R-:W-:Y:S04]  /*1830*/  SHFL.DOWN PT, R112, R2, 0x1, 0x1f ;  /* 0x08201f0002707f89 */ /* 0x000fe800000e0000 */
[----:B------:R-:W1:Y:S04]  /*1840*/  SHFL.DOWN PT, R107, R39, 0x1, 0x1f ;  /* 0x08201f00276b7f89 */ /* 0x000e6800000e0000 */
[----:B------:R-:W-:Y:S04]  /*1850*/  SHFL.IDX PT, R116, R2, RZ, 0x1f ;  /* 0x00001fff02747589 */ /* 0x000fe800000e0000 */
[----:B------:R2:W3:Y:S04]  /*1860*/  SHFL.IDX PT, R111, R39, RZ, 0x1f ;  /* 0x00001fff276f7589 */ /* 0x0004e800000e0000 */
[----:B------:R-:W5:Y:S01]  /*1870*/  SHFL.UP PT, R110, R105, 0x10, RZ ;  /* 0x06000000696e7989 */ /* 0x000f6200000e00ff */
[----:B-1----:R-:W-:Y:S01]  /*1880*/  @P2 FFMA.FTZ R118, R107, R118, R112 ;  /* 0x000000766b762223 */ /* 0x002fe20000010070 */
[----:B------:R-:W-:Y:S01]  /*1890*/  FFMA.FTZ R107, R105, R3, R114 ;  /* 0x00000003696b7223 */ /* 0x000fe20000010072 */
[----:B------:R-:W-:-:S02]  /*18a0*/  ISETP.NE.AND P2, PT, R14, RZ, PT ;  /* 0x000000ff0e00720c */ /* 0x000fc40003f45270 */
[----:B------:R-:W-:Y:S01]  /*18b0*/  FFMA.FTZ R3, R118, R38, R5 ;  /* 0x0000002676037223 */ /* 0x000fe20000010005 */
[----:B--2---:R-:W-:Y:S01]  /*18c0*/  IMAD.WIDE.U32 R38, R28, UR4, R30 ;  /* 0x000000041c267c25 */ /* 0x004fe2000f8e001e */
[----:B------:R-:W-:-:S03]  /*18d0*/  FSEL R5, R114, R107, !P1 ;  /* 0x0000006b72057208 */ /* 0x000fc60004800000 */
[----:B------:R-:W-:Y:S01]  /*18e0*/  FFMA.FTZ R107, R93, R3, R34 ;  /* 0x000000035d6b7223 */ /* 0x000fe20000010022 */
[C---:B---3--:R-:W-:Y:S01]  /*18f0*/  FFMA.FTZ R37, R111.reuse, R37, R116 ;  /* 0x000000256f257223 */ /* 0x048fe20000010074 */
[----:B------:R-:W-:Y:S01]  /*1900*/  FMUL.FTZ R36, R111, R36 ;  /* 0x000000246f247220 */ /* 0x000fe20000410000 */
[----:B------:R-:W-:Y:S01]  /*1910*/  FMUL.FTZ R113, R44, R3 ;  /* 0x000000032c717220 */ /* 0x000fe20000410000 */
[-C--:B------:R-:W-:Y:S01]  /*1920*/  FFMA.FTZ R109, R95, R107.reuse, R6 ;  /* 0x0000006b5f6d7223 */ /* 0x080fe20000010006 */
[----:B-----5:R-:W-:Y:S01]  /*1930*/  @P1 FMUL.FTZ R105, R105, R110 ;  /* 0x0000006e69691220 */ /* 0x020fe20000410000 */
[----:B------:R-:W-:Y:S01]  /*1940*/  FMUL.FTZ R110, R48, R107 ;  /* 0x0000006b306e7220 */ /* 0x000fe20000410000 */
[----:B------:R1:W-:Y:S01]  /*1950*/  SHFL.UP PT, R117, R5, 0x1, RZ ;  /* 0x0420000005757989 */ /* 0x0003e200000e00ff */
[-C--:B------:R-:W-:Y:S01]  /*1960*/  FFMA.FTZ R111, R103, R109.reuse, R4 ;  /* 0x0000006d676f7223 */ /* 0x080fe20000010004 */
[----:B------:R-:W-:Y:S01]  /*1970*/  FMUL.FTZ R115, R45, R109 ;  /* 0x0000006d2d737220 */ /* 0x000fe20000410000 */
[----:B------:R-:W-:Y:S01]  /*1980*/  FMUL.FTZ R6, R65, R110 ;  /* 0x0000006e41067220 */ /* 0x000fe20000410000 */
[----:B------:R-:W-:Y:S01]  /*1990*/  @!P2 STS.64 [UR6+0xdc8], R36 ;  /* 0x000dc824ff00a988 */ /* 0x000fe20008000a06 */
[----:B------:R-:W-:Y:S01]  /*19a0*/  FMUL.FTZ R119, R49, R111 ;  /* 0x0000006f31777220 */ /* 0x000fe20000410000 */
[----:B------:R-:W-:Y:S01]  /*19b0*/  ISETP.NE.AND P1, PT, R14, RZ, PT ;  /* 0x000000ff0e00720c */ /* 0x000fe20003f25270 */
[----:B------:R-:W-:-:S02]  /*19c0*/  IMAD R39, R29, UR4, R39 ;  /* 0x000000041d277c24 */ /* 0x000fc4000f8e0227 */
[----:B-1----:R-:W-:Y:S01]  /*19d0*/  FMUL.FTZ R5, R60, R115 ;  /* 0x000000733c057220 */ /* 0x002fe20000410000 */
[----:B------:R-:W-:Y:S01]  /*19e0*/  FMUL.FTZ R4, R66, R119 ;  /* 0x0000007742047220 */ /* 0x000fe20000410000 */
[----:B------:R-:W-:Y:S04]  /*19f0*/  SHFL.UP PT, R34, R105, 0x1, RZ ;  /* 0x0420000069227989 */ /* 0x000fe800000e00ff */
[----:B----4-:R1:W2:Y:S02]  /*1a00*/  SHFL.IDX PT, R112, R7, RZ, 0x1f ;  /* 0x00001fff07707589 */ /* 0x0102a400000e0000 */
[----:B-1----:R-:W-:-:S05]  /*1a10*/  FMUL.FTZ R7, R56, R113 ;  /* 0x0000007138077220 */ /* 0x002fca0000410000 */
[----:B------:R1:W-:Y:S01]  /*1a20*/  STS.128 [R76+0x110], R4 ;  /* 0x000110044c007388 */ /* 0x0003e20000000c00 */
[----:B------:R-:W-:Y:S01]  /*1a30*/  BAR.SYNC.DEFER_BLOCKING 0x0 ;  /* 0x0000000000007b1d */ /* 0x000fe20000010000 */
[----:B--2---:R-:W-:Y:S01]  /*1a40*/  @P1 FFMA.FTZ R112, R34, R112, R117 ;  /* 0x0000007022701223 */ /* 0x004fe20000010075 */
[----:B------:R-:W-:-:S03]  /*1a50*/  LEA R34, P3, R38, UR8, 0x2 ;  /* 0x0000000826227c11 */ /* 0x000fc6000f8610ff */
[----:B------:R-:W-:Y:S01]  /*1a60*/  FFMA.FTZ R108, R108, R112, R35 ;  /* 0x000000706c6c7223 */ /* 0x000fe20000010023 */
[----:B-1----:R-:W-:-:S03]  /*1a70*/  IADD3 R6, PT, PT, -R98, UR7, RZ ;  /* 0x0000000762067c10 */ /* 0x002fc6000fffe1ff */
[----:B------:R-:W-:Y:S01]  /*1a80*/  FADD.FTZ R2, -R35, R108 ;  /* 0x0000006c23027221 */ /* 0x000fe20000010100 */
[-C--:B------:R-:W-:Y:S01]  /*1a90*/  FFMA.FTZ R103, R103, R108.reuse, R106 ;  /* 0x0000006c67677223 */ /* 0x080fe2000001006a */
[----:B------:R-:W-:Y:S01]  /*1aa0*/  LEA.HI.X R35, R38, UR9, R39, 0x2, P3 ;  /* 0x0000000926237c11 */ /* 0x000fe200098f1427 */
[----:B------:R-:W-:Y:S01]  /*1ab0*/  FFMA.FTZ R4, R0, R108, RZ ;  /* 0x0000006c00047223 */ /* 0x000fe200000100ff */
[----:B------:R-:W-:Y:S01]  /*1ac0*/  ISETP.GE.AND P3, PT, R6, 0x1, PT ;  /* 0x000000010600780c */ /* 0x000fe20003f66270 */
[----:B------:R-:W-:Y:S01]  /*1ad0*/  FADD.FTZ R106, -R106, R103 ;  /* 0x000000676a6a7221 */ /* 0x000fe20000010100 */
[----:B------:R-:W-:Y:S01]  /*1ae0*/  FFMA.FTZ R119, R2, R119, RZ ;  /* 0x0000007702777223 */ /* 0x000fe200000100ff */
[-C--:B------:R-:W-:Y:S01]  /*1af0*/  FFMA.FTZ R95, R95, R103.reuse, R104 ;  /* 0x000000675f5f7223 */ /* 0x080fe20000010068 */
[----:B------:R-:W-:Y:S01]  /*1b00*/  FFMA.FTZ R5, R59, R103, R4 ;  /* 0x000000673b057223 */ /* 0x000fe20000010004 */
[----:B------:R1:W2:Y:S01]  /*1b10*/  LDS R105, [R72+0x80] ;  /* 0x0000800048697984 */ /* 0x0002a20000000800 */
[----:B------:R-:W-:Y:S01]  /*1b20*/  FFMA.FTZ R119, R106, R115, R119 ;  /* 0x000000736a777223 */ /* 0x000fe20000010077 */
[----:B------:R-:W-:Y:S01]  /*1b30*/  FADD.FTZ R104, -R104, R95 ;  /* 0x0000005f68687221 */ /* 0x000fe20000010100 */
[----:B------:R-:W-:Y:S01]  /*1b40*/  FFMA.FTZ R93, R93, R95, R102 ;  /* 0x0000005f5d5d7223 */ /* 0x000fe20000010066 */
[----:B------:R-:W-:-:S02]  /*1b50*/  ISETP.GE.AND P4, PT, R6, 0x21, PT ;  /* 0x000000210600780c */ /* 0x000fc40003f86270 */
[----:B------:R-:W-:Y:S01]  /*1b60*/  ISETP.GE.AND P5, PT, R6, 0x41, PT ;  /* 0x000000410600780c */ /* 0x000fe20003fa6270 */
[----:B------:R-:W-:Y:S01]  /*1b70*/  FFMA.FTZ R119, R104, R110, R119 ;  /* 0x0000006e68777223 */ /* 0x000fe20000010077 */
[----:B------:R-:W-:Y:S01]  /*1b80*/  ISETP.GE.AND P6, PT, R6, 0x61, PT ;  /* 0x000000610600780c */ /* 0x000fe20003fc6270 */
[----:B------:R-:W-:Y:S01]  /*1b90*/  FFMA.FTZ R6, R64, R95, R5 ;  /* 0x0000005f40067223 */ /* 0x000fe20000010005 */
[----:B------:R-:W-:-:S03]  /*1ba0*/  FADD.FTZ R102, -R102, R93 ;  /* 0x0000005d66667221 */ /* 0x000fc60000010100 */
[----:B------:R-:W-:Y:S01]  /*1bb0*/  FFMA.FTZ R6, R55, R93, R6 ;  /* 0x0000005d37067223 */ /* 0x000fe20000010006 */
[----:B------:R-:W-:Y:S01]  /*1bc0*/  FFMA.FTZ R113, R102, R113, R119 ;  /* 0x0000007166717223 */ /* 0x000fe20000010077 */
[----:B-1----:R-:W-:Y:S06]  /*1bd0*/  @!P3 BRA `(.L_x_10190) ;  /* 0x000000000008b947 */ /* 0x002fec0003800000 */
[----:B------:R-:W1:Y:S04]  /*1be0*/  LDS R5, [R72] ;  /* 0x0000000048057984 */ /* 0x000e680000000800 */
[----:B-1----:R1:W-:Y:S02]  /*1bf0*/  REDG.E.ADD.F32.FTZ.RN.STRONG.GPU desc[UR16][R34.64], R5 ;  /* 0x00000005220079a6 */ /* 0x0023e4000c12f310 */
.L_x_10190:
[----:B------:R-:W-:Y:S05]  /*1c00*/  BSYNC.RECONVERGENT B0 ;  /* 0x0000000000007941 */ /* 0x000fea0003800200 */
.L_x_10189:
[----:B------:R-:W-:Y:S04]  /*1c10*/  BSSY.RECONVERGENT B0, `(.L_x_10191) ;  /* 0x0000003000007945 */ /* 0x000fe80003800200 */
[----:B------:R-:W-:Y:S05]  /*1c20*/  @!P4 BRA `(.L_x_10192) ;  /* 0x000000000004c947 */ /* 0x000fea0003800000 */
[----:B--2---:R3:W-:Y:S02]  /*1c30*/  REDG.E.ADD.F32.FTZ.RN.STRONG.GPU desc[UR16][R34.64+0x80], R105 ;  /* 0x00008069220079a6 */ /* 0x0047e4000c12f310 */
.L_x_10192:
[----:B------:R-:W-:Y:S05]  /*1c40*/  BSYNC.RECONVERGENT B0 ;  /* 0x0000000000007941 */ /* 0x000fea0003800200 */
.L_x_10191:
[----:B-1----:R1:W4:Y:S01]  /*1c50*/  LDS R5, [R72+0x100] ;  /* 0x0001000048057984 */ /* 0x0023220000000800 */
[----:B------:R-:W-:Y:S04]  /*1c60*/  BSSY.RECONVERGENT B0, `(.L_x_10193) ;  /* 0x0000003000007945 */ /* 0x000fe80003800200 */
[----:B------:R-:W-:Y:S05]  /*1c70*/  @!P5 BRA `(.L_x_10194) ;  /* 0x000000000004d947 */ /* 0x000fea0003800000 */
[----:B----4-:R4:W-:Y:S02]  /*1c80*/  REDG.E.ADD.F32.FTZ.RN.STRONG.GPU desc[UR16][R34.64+0x100], R5 ;  /* 0x00010005220079a6 */ /* 0x0109e4000c12f310 */
.L_x_10194:
[----:B------:R-:W-:Y:S05]  /*1c90*/  BSYNC.RECONVERGENT B0 ;  /* 0x0000000000007941 */ /* 0x000fea0003800200 */
.L_x_10193:
[----:B----4-:R4:W0:Y:S01]  /*1ca0*/  LDS R5, [R72+0x180] ;  /* 0x0001800048057984 */ /* 0x0108220000000800 */
[----:B------:R-:W-:Y:S04]  /*1cb0*/  BSSY.RECONVERGENT B0, `(.L_x_10195) ;  /* 0x0000003000007945 */ /* 0x000fe80003800200 */
[----:B------:R-:W-:Y:S05]  /*1cc0*/  @!P6 BRA `(.L_x_10196) ;  /* 0x000000000004e947 */ /* 0x000fea0003800000 */
[----:B0-----:R0:W-:Y:S02]  /*1cd0*/  REDG.E.ADD.F32.FTZ.RN.STRONG.GPU desc[UR16][R34.64+0x180], R5 ;  /* 0x00018005220079a6 */ /* 0x0011e4000c12f310 */
.L_x_10196:
[----:B------:R-:W-:Y:S05]  /*1ce0*/  BSYNC.RECONVERGENT B0 ;  /* 0x0000000000007941 */ /* 0x000fea0003800200 */
.L_x_10195:
[----:B------:R-:W5:Y:S01]  /*1cf0*/  SHFL.DOWN PT, R4, R113, 0x1, 0x1f ;  /* 0x08201f0071047f89 */ /* 0x000f6200000e0000 */
[----:B------:R-:W-:Y:S01]  /*1d00*/  ISETP.GT.AND P3, PT, R70, 0x1e, PT ;  /* 0x0000001e4600780c */ /* 0x000fe20003f64270 */
[-C--:B------:R-:W-:Y:S01]  /*1d10*/  FMUL.FTZ R101, R101, R3.reuse ;  /* 0x0000000365657220 */ /* 0x080fe20000410000 */
[----:B0--3--:R-:W-:Y:S01]  /*1d20*/  FMUL.FTZ R35, R92, R3 ;  /* 0x000000035c237220 */ /* 0x009fe20000410000 */
[----:B------:R-:W0:Y:S01]  /*1d30*/  SHFL.DOWN PT, R5, R6, 0x1, 0x1f ;  /* 0x08201f0006057f89 */ /* 0x000e2200000e0000 */
[----:B------:R-:W-:Y:S01]  /*1d40*/  FMUL.FTZ R34, R97, R107 ;  /* 0x0000006b61227220 */ /* 0x000fe20000410000 */
        /* <DEDUP_REMOVED lines=10> */
[-C--:B------:R-:W-:Y:S01]  /*1df0*/  FFMA.FTZ R104, R65, R34.reuse, R104 ;  /* 0x0000002241687223 */ /* 0x080fe20000010068 */
        /* <DEDUP_REMOVED lines=47> */
.L_x_10198:
[----:B------:R-:W-:Y:S05]  /*20f0*/  BSYNC.RECONVERGENT B0 ;  /* 0x0000000000007941 */ /* 0x000fea0003800200 */
.L_x_10197:
[----:B------:R-:W-:-:S04]  /*2100*/  UIADD3 UR4, UPT, UPT, UR4, 0x1, URZ ;  /* 0x0000000104047890 */ /* 0x000fc8000fffe0ff */
[----:B------:R-:W-:-:S09]  /*2110*/  UISETP.GE.AND UP0, UPT, UR4, UR11, UPT ;  /* 0x0000000b0400728c */ /* 0x000fd2000bf06270 */
[----:B------:R-:W-:Y:S05]  /*2120*/  BRA.U !UP0, `(.L_x_10199) ;  /* 0xffffffed08787547 */ /* 0x000fea000b83ffff */
.L_x_10185:
[----:B------:R-:W3:Y:S01]  /*2130*/  F2F.F16.F32 R2, R52 ;  /* 0x0000003400027304 */ /* 0x000ee20000200800 */
[----:B------:R-:W-:Y:S01]  /*2140*/  BAR.SYNC.DEFER_BLOCKING 0x0 ;  /* 0x0000000000007b1d */ /* 0x000fe20000010000 */
[----:B------:R-:W-:Y:S02]  /*2150*/  SHF.L.U32 R20, R63, 0x7, RZ ;  /* 0x000000073f147819 */ /* 0x000fe400000006ff */
[----:B------:R-:W-:Y:S02]  /*2160*/  IADD3 R78, P1, PT, R78, -0x100, RZ ;  /* 0xffffff004e4e7810 */ /* 0x000fe40007f3e0ff */
[----:B------:R-:W-:-:S03]  /*2170*/  SHF.R.S32.HI R21, RZ, 0x1f, R20 ;  /* 0x0000001fff157819 */ /* 0x000fc60000011414 */
[----:B------:R-:W5:Y:S01]  /*2180*/  LDC.64 R26, c[0x0][0x4f8] ;  /* 0x00013e00ff1a7b82 */ /* 0x000f620000000a00 */
[----:B------:R-:W-:Y:S01]  /*2190*/  F2F.F16.F32 R53, R53 ;  /* 0x0000003500357304 */ /* 0x000fe20000200800 */
[----:B------:R-:W1:Y:S01]  /*21a0*/  LDCU.64 UR4, c[0x0][0x500] ;  /* 0x0000a000ff0477ac */ /* 0x000e620008000a00 */
[----:B------:R-:W-:Y:S02]  /*21b0*/  IADD3 R80, P2, PT, R80, -0x100, RZ ;  /* 0xffffff0050507810 */ /* 0x000fe40007f5e0ff */
[----:B------:R-:W-:Y:S02]  /*21c0*/  IADD3 R82, P3, PT, R82, -0x100, RZ ;  /* 0xffffff0052527810 */ /* 0x000fe40007f7e0ff */
[----:B------:R-:W-:Y:S01]  /*21d0*/  IADD3 R84, P4, PT, R84, -0x100, RZ ;  /* 0xffffff0054547810 */ /* 0x000fe20007f9e0ff */
[----:B---3--:R-:W-:Y:S01]  /*21e0*/  IMAD.WIDE.U32 R2, R2, 0x10000, RZ ;  /* 0x0001000002027825 */ /* 0x008fe200078e00ff */
[----:B------:R-:W3:Y:S01]  /*21f0*/  F2F.F16.F32 R0, R51 ;  /* 0x0000003300007304 */ /* 0x000ee20000200800 */
[----:B------:R-:W2:Y:S01]  /*2200*/  LDC.64 R28, c[0x0][0x550] ;  /* 0x00015400ff1c7b82 */ /* 0x000ea20000000a00 */
[----:B------:R-:W-:-:S02]  /*2210*/  IADD3.X R75, PT, PT, R75, -0x1, RZ, P1, !PT ;  /* 0xffffffff4b4b7810 */ /* 0x000fc40000ffe4ff */
[----:B------:R-:W-:Y:S02]  /*2220*/  IADD3.X R77, PT, PT, R77, -0x1, RZ, P2, !PT ;  /* 0xffffffff4d4d7810 */ /* 0x000fe400017fe4ff */
[----:B------:R-:W-:Y:S02]  /*2230*/  IADD3.X R79, PT, PT, R79, -0x1, RZ, P3, !PT ;  /* 0xffffffff4f4f7810 */ /* 0x000fe40001ffe4ff */
[----:B0-----:R-:W0:Y:S01]  /*2240*/  F2F.F16.F32 R5, R54 ;  /* 0x0000003600057304 */ /* 0x001e220000200800 */
[----:B------:R-:W-:Y:S02]  /*2250*/  IADD3.X R81, PT, PT, R81, -0x1, RZ, P4, !PT ;  /* 0xffffffff51517810 */ /* 0x000fe400027fe4ff */
[----:B---3--:R-:W-:-:S05]  /*2260*/  PRMT R7, R53, 0x5410, R0 ;  /* 0x0000541035077816 */ /* 0x008fca0000000000 */
[----:B------:R-:W-:Y:S01]  /*2270*/  F2F.F16.F32 R23, R61 ;  /* 0x0000003d00177304 */ /* 0x000fe20000200800 */
[----:B------:R-:W-:Y:S02]  /*2280*/  LOP3.LUT R7, R7, R3, RZ, 0xfc, !PT ;  /* 0x0000000307077212 */ /* 0x000fe400078efcff */
[----:B0-----:R-:W-:Y:S01]  /*2290*/  LOP3.LUT R6, R2, R5, RZ, 0xfc, !PT ;  /* 0x0000000502067212 */ /* 0x001fe200078efcff */
[----:B-----5:R-:W-:-:S04]  /*22a0*/  IMAD.WIDE.U32 R4, R26, UR18, R20 ;  /* 0x000000121a047c25 */ /* 0x020fc8000f8e0014 */
[----:B------:R-:W0:Y:S01]  /*22b0*/  F2F.F16.F32 R0, R58 ;  /* 0x0000003a00007304 */ /* 0x000e220000200800 */
[----:B------:R1:W-:Y:S01]  /*22c0*/  STS.64 [R67], R6 ;  /* 0x0000000643007388 */ /* 0x0003e20000000a00 */
[----:B------:R-:W-:-:S03]  /*22d0*/  NOP ;  /* 0x0000000000007918 */ /* 0x000fc60000000000 */
[----:B------:R-:W3:Y:S03]  /*22e0*/  LDS.64 R2, [R67] ;  /* 0x0000000043027984 */ /* 0x000ee60000000a00 */
[----:B------:R-:W5:Y:S01]  /*22f0*/  F2F.F16.F32 R24, R62 ;  /* 0x0000003e00187304 */ /* 0x000f620000200800 */
[----:B------:R-:W-:Y:S02]  /*2300*/  IMAD R5, R27, UR18, R5 ;  /* 0x000000121b057c24 */ /* 0x000fe4000f8e0205 */
[----:B-1----:R-:W-:-:S05]  /*2310*/  IMAD.WIDE.U32 R6, R91, UR4, R4 ;  /* 0x000000045b067c25 */ /* 0x002fca000f8e0004 */
[----:B------:R1:W4:Y:S01]  /*2320*/  F2F.F16.F32 R27, R57 ;  /* 0x00000039001b7304 */ /* 0x0003220000200800 */
[----:B------:R-:W-:Y:S01]  /*2330*/  IMAD R7, R91, UR5, R7 ;  /* 0x000000055b077c24 */ /* 0x000fe2000f8e0207 */
[----:B--2---:R-:W-:Y:S01]  /*2340*/  LEA R22, P0, R6, R28, 0x1 ;  /* 0x0000001c06167211 */ /* 0x004fe200078008ff */
[----:B0-----:R-:W-:Y:S01]  /*2350*/  IMAD.WIDE.U32 R4, R0, 0x10000, RZ ;  /* 0x0001000000047825 */ /* 0x001fe200078e00ff */
[----:B------:R-:W0:Y:S01]  /*2360*/  LDCU.64 UR4, c[0x0][0x520] ;  /* 0x0000a400ff0477ac */ /* 0x000e220008000a00 */
[----:B-----5:R-:W-:Y:S02]  /*2370*/  PRMT R25, R23, 0x5410, R24 ;  /* 0x0000541017197816 */ /* 0x020fe40000000018 */
[----:B------:R-:W-:Y:S01]  /*2380*/  LEA.HI.X R23, R6, R29, R7, 0x1, P0 ;  /* 0x0000001d06177211 */ /* 0x000fe200000f0c07 */
[----:B-1----:R-:W-:Y:S01]  /*2390*/  FADD.FTZ R57, R86, R57 ;  /* 0x0000003956397221 */ /* 0x002fe20000010000 */
[----:B------:R-:W-:-:S03]  /*23a0*/  LOP3.LUT R25, R25, R5, RZ, 0xfc, !PT ;  /* 0x0000000519197212 */ /* 0x000fc600078efcff */
[----:B------:R-:W-:Y:S01]  /*23b0*/  FADD.FTZ R58, R57, R58 ;  /* 0x0000003a393a7221 */ /* 0x000fe20000010000 */
[----:B----4-:R-:W-:Y:S01]  /*23c0*/  LOP3.LUT R24, R4, R27, RZ, 0xfc, !PT ;  /* 0x0000001b04187212 */ /* 0x010fe200078efcff */
[----:B------:R-:W-:Y:S01]  /*23d0*/  IMAD.WIDE.U32 R4, R14, 0x8, R22 ;  /* 0x000000080e047825 */ /* 0x000fe200078e0016 */
[----:B------:R-:W1:Y:S03]  /*23e0*/  LDC.64 R26, c[0x0][0x518] ;  /* 0x00014600ff1a7b82 */ /* 0x000e660000000a00 */
[----:B------:R-:W-:-:S04]  /*23f0*/  FADD.FTZ R61, R58, R61 ;  /* 0x0000003d3a3d7221 */ /* 0x000fc80000010000 */
[----:B------:R-:W-:Y:S01]  /*2400*/  FADD.FTZ R86, R61, R62 ;  /* 0x0000003e3d567221 */ /* 0x000fe20000010000 */
[----:B------:R-:W2:Y:S01]  /*2410*/  LDC.64 R22, c[0x0][0x560] ;  /* 0x00015800ff167b82 */ /* 0x000ea20000000a00 */
[----:B---3--:R2:W-:Y:S07]  /*2420*/  STG.E.64 desc[UR16][R4.64], R2 ;  /* 0x0000000204007986 */ /* 0x0085ee000c101b10 */
[----:B------:R-:W-:Y:S01]  /*2430*/  BAR.SYNC.DEFER_BLOCKING 0x0 ;  /* 0x0000000000007b1d */ /* 0x000fe20000010000 */
[----:B-1----:R-:W-:-:S04]  /*2440*/  IMAD.WIDE.U32 R20, R26, UR18, R20 ;  /* 0x000000121a147c25 */ /* 0x002fc8000f8e0014 */
[----:B------:R-:W-:Y:S02]  /*2450*/  IMAD R21, R27, UR18, R21 ;  /* 0x000000121b157c24 */ /* 0x000fe4000f8e0215 */
[----:B0-----:R-:W-:-:S04]  /*2460*/  IMAD.WIDE.U32 R20, R91, UR4, R20 ;  /* 0x000000045b147c25 */ /* 0x001fc8000f8e0014 */
[----:B------:R-:W-:Y:S01]  /*2470*/  IMAD R0, R91, UR5, R21 ;  /* 0x000000055b007c24 */ /* 0x000fe2000f8e0215 */
[----:B--2---:R-:W-:-:S04]  /*2480*/  LEA R2, P0, R20, R22, 0x1 ;  /* 0x0000001614027211 */ /* 0x004fc800078008ff */
        /* <DEDUP_REMOVED lines=9> */
.L_x_10184:
        /* <DEDUP_REMOVED lines=34> */
.L_x_10202:
[----:B------:R-:W-:Y:S05]  /*2740*/  BSYNC.RECONVERGENT B0 ;  /* 0x0000000000007941 */ /* 0x000fea0003800200 */
.L_x_10201:
        /* <DEDUP_REMOVED lines=26> */
.L_x_10204:
[----:B------:R-:W-:Y:S05]  /*28f0*/  BSYNC.RECONVERGENT B0 ;  /* 0x0000000000007941 */ /* 0x000fea0003800200 */
.L_x_10203:
        /* <DEDUP_REMOVED lines=13> */
.L_x_10206:
[----:B------:R-:W-:Y:S02]  /*29d0*/  LEA R0, R13, UR4, 0x2 ;  /* 0x000000040d007c11 */ /* 0x000fe4000f8e10ff */
[----:B------:R-:W-:Y:S02]  /*29e0*/  SHF.R.S32.HI R4, RZ, 0x1f, R13 ;  /* 0x0000001fff047819 */ /* 0x000fe4000001140d */
[----:B0-----:R-:W-:Y:S01]  /*29f0*/  MOV R6, R2 ;  /* 0x0000000200067202 */ /* 0x001fe20000000f00 */
[----:B------:R-:W0:Y:S01]  /*2a00*/  LDS R15, [R0+0x15c8] ;  /* 0x0015c800000f7984 */ /* 0x000e220000000800 */
[----:B------:R-:W-:Y:S01]  /*2a10*/  MOV R7, R91 ;  /* 0x0000005b00077202 */ /* 0x000fe20000000f00 */
[C---:B------:R-:W-:Y:S01]  /*2a20*/  IMAD R10, R4.reuse, UR10, RZ ;  /* 0x0000000a040a7c24 */ /* 0x040fe2000f8e02ff */
[----:B-----5:R-:W-:Y:S01]  /*2a30*/  MOV R88, R16 ;  /* 0x0000001000587202 */ /* 0x020fe20000000f00 */
        /* <DEDUP_REMOVED lines=18> */
.L_x_10205:
[----:B------:R-:W-:Y:S05]  /*2b60*/  EXIT ;  /* 0x000000000000794d */ /* 0x000fea0003800000 */
.L_x_10207:
        /* <DEDUP_REMOVED lines=9> */
.L_x_10560:


//--------------------- .text._Z25selective_scan_bwd_kernelI32Selective_Scan_bwd_kernel_traitsILi32ELi4ELb1ELb1ELb0ELb0ELb1EN3c104HalfEfEEv12SSMParamsBwd --------------------------
	.section	.text._Z25selective_scan_bwd_kernelI32Selective_Scan_bwd_kernel_traitsILi32ELi4ELb1ELb1ELb0ELb0ELb1EN3c104HalfEfEEv12SSMParamsBwd,"ax",@progbits
	.align	128
        .global         _Z25selective_scan_bwd_kernelI32Selective_Scan_bwd_kernel_traitsILi32ELi4ELb1ELb1ELb0ELb0ELb1EN3c104HalfEfEEv12SSMParamsBwd
        .type           _Z25selective_scan_bwd_kernelI32Selective_Scan_bwd_kernel_traitsILi32ELi4ELb1ELb1ELb0ELb0ELb1EN3c104HalfEfEEv12SSMParamsBwd,@function
        .size           _Z25selective_scan_bwd_kernelI32Selective_Scan_bwd_kernel_traitsILi32ELi4ELb1ELb1ELb0ELb0ELb1EN3c104HalfEfEEv12SSMParamsBwd,(.L_x_10561 - _Z25selective_scan_bwd_kernelI32Selective_Scan_bwd_kernel_traitsILi32ELi4ELb1ELb1ELb0ELb0ELb1EN3c104HalfEfEEv12SSMParamsBwd)
        .other          _Z25selective_scan_bwd_kernelI32Selective_Scan_bwd_kernel_traitsILi32ELi4ELb1ELb1ELb0ELb0ELb1EN3c104HalfEfEEv12SSMParamsBwd,@"STO_CUDA_ENTRY STV_DEFAULT"
_Z25selective_scan_bwd_kernelI32Selective_Scan_bwd_kernel_traitsILi32ELi4ELb1ELb1ELb0ELb0ELb1EN3c104HalfEfEEv12SSMParamsBwd:
.text._Z25selective_scan_bwd_kernelI32Selective_Scan_bwd_kernel_traitsILi32ELi4ELb1ELb1ELb0ELb0ELb1EN3c104HalfEfEEv12SSMParamsBwd:
        /* <DEDUP_REMOVED lines=143> */
.L_x_10225:
        /* <DEDUP_REMOVED lines=63> */
[----:B------:R-:W2:Y:S01]  /*0ce0*/  LDG.E.64 R28, desc[UR16][R28.64] ;  /* 0x000000101c1c7981 */ /* 0x000ea2000c1e1b00 */
[--C-:B---3--:R-:W-:Y:S01]  /*0cf0*/  SHF.R.U32.HI R64, RZ, 0x10, R7.reuse ;  /* 0x00000010ff407819 */ /* 0x108fe20000011607 */
[----:B------:R-:W-:Y:S01]  /*0d00*/  HADD2.F32 R66, -RZ, R7.H0_H0 ;  /* 0x20000007ff427230 */ /* 0x000fe20000004100 */
[----:B------:R-:W-:Y:S01]  /*0d10*/  SHF.R.U64 R63, R6, 0x10, R7 ;  /* 0x00000010063f7819 */ /* 0x000fe20000001207 */
[----:B------:R-:W-:-:S02]  /*0d20*/  UISETP.NE.U32.AND UP0, UPT, UR8, URZ, UPT ;  /* 0x000000ff0800728c */ /* 0x000fc4000bf05070 */
[----:B------:R-:W-:Y:S02]  /*0d30*/  HADD2.F32 R64, -RZ, R64.H0_H0 ;  /* 0x20000040ff407230 */ /* 0x000fe40000004100 */
[----:B------:R-:W-:Y:S01]  /*0d40*/  HADD2.F32 R63, -RZ, R63.H0_H0 ;  /* 0x2000003fff3f7230 */ /* 0x000fe20000004100 */
[----:B------:R-:W-:Y:S01]  /*0d50*/  UISETP.NE.AND.EX UP0, UPT, UR9, URZ, UPT, UP0 ;  /* 0x000000ff0900728c */ /* 0x000fe2000bf05300 */
[----:B0-----:R-:W-:Y:S01]  /*0d60*/  HADD2.F32 R0, -RZ, R35.H0_H0 ;  /* 0x20000023ff007230 */ /* 0x001fe20000004100 */
[--C-:B------:R-:W-:Y:S01]  /*0d70*/  SHF.R.U32.HI R24, RZ, 0x10, R35.reuse ;  /* 0x00000010ff187819 */ /* 0x100fe20000011623 */
[----:B------:R-:W-:Y:S01]  /*0d80*/  HADD2.F32 R31, -RZ, R34.H0_H0 ;  /* 0x20000022ff1f7230 */ /* 0x000fe20000004100 */
[----:B------:R-:W-:Y:S02]  /*0d90*/  SHF.R.U64 R25, R34, 0x10, R35 ;  /* 0x0000001022197819 */ /* 0x000fe40000001223 */
[----:B------:R-:W-:Y:S01]  /*0da0*/  FMUL.FTZ R30, R0, -1.4426950216293334961 ;  /* 0xbfb8aa3b001e7820 */ /* 0x000fe20000410000 */
[----:B------:R-:W-:-:S02]  /*0db0*/  HADD2.F32 R24, -RZ, R24.H0_H0 ;  /* 0x20000018ff187230 */ /* 0x000fc40000004100 */
[----:B------:R-:W-:Y:S01]  /*0dc0*/  FMUL.FTZ R26, R31, -1.4426950216293334961 ;  /* 0xbfb8aa3b1f1a7820 */ /* 0x000fe20000410000 */
[----:B------:R-:W-:Y:S02]  /*0dd0*/  HADD2.F32 R25, -RZ, R25.H0_H0 ;  /* 0x20000019ff197230 */ /* 0x000fe40000004100 */
[----:B------:R-:W-:Y:S01]  /*0de0*/  MUFU.EX2 R30, R30 ;  /* 0x0000001e001e7308 */ /* 0x000fe20000000800 */
[----:B------:R-:W-:Y:S02]  /*0df0*/  FMUL.FTZ R32, R24, -1.4426950216293334961 ;  /* 0xbfb8aa3b18207820 */ /* 0x000fe40000410000 */
[----:B------:R-:W-:-:S05]  /*0e00*/  FMUL.FTZ R27, R25, -1.4426950216293334961 ;  /* 0xbfb8aa3b191b7820 */ /* 0x000fca0000410000 */
[----:B------:R-:W-:Y:S08]  /*0e10*/  MUFU.EX2 R32, R32 ;  /* 0x0000002000207308 */ /* 0x000ff00000000800 */
[----:B------:R-:W-:Y:S08]  /*0e20*/  MUFU.EX2 R27, R27 ;  /* 0x0000001b001b7308 */ /* 0x000ff00000000800 */
[----:B------:R-:W0:Y:S02]  /*0e30*/  MUFU.EX2 R26, R26 ;  /* 0x0000001a001a7308 */ /* 0x000e240000000800 */
[----:B0-----:R-:W-:Y:S01]  /*0e40*/  FADD.FTZ R26, R26, 1 ;  /* 0x3f8000001a1a7421 */ /* 0x001fe20000010000 */
[----:B--2---:R0:W-:Y:S01]  /*0e50*/  STS.64 [R67], R28 ;  /* 0x0000001c43007388 */ /* 0x0041e20000000a00 */
[----:B------:R-:W-:-:S03]  /*0e60*/  NOP ;  /* 0x0000000000007918 */ /* 0x000fc60000000000 */
[----:B------:R-:W1:Y:S01]  /*0e70*/  LDS.64 R22, [R67] ;  /* 0x0000000043167984 */ /* 0x000e620000000a00 */
[----:B0-----:R-:W-:Y:S01]  /*0e80*/  FADD.FTZ R29, R30, 1 ;  /* 0x3f8000001e1d7421 */ /* 0x001fe20000010000 */
[----:B------:R-:W-:Y:S01]  /*0e90*/  FADD.FTZ R30, R32, 1 ;  /* 0x3f800000201e7421 */ /* 0x000fe20000010000 */
[----:B------:R-:W-:Y:S01]  /*0ea0*/  FADD.FTZ R28, R27, 1 ;  /* 0x3f8000001b1c7421 */ /* 0x000fe20000010000 */
[----:B------:R-:W-:Y:S08]  /*0eb0*/  MUFU.RCP R32, R26 ;  /* 0x0000001a00207308 */ /* 0x000ff00000001000 */
[----:B------:R-:W0:Y:S08]  /*0ec0*/  MUFU.RCP R29, R29 ;  /* 0x0000001d001d7308 */ /* 0x000e300000001000 */
[----:B------:R-:W2:Y:S08]  /*0ed0*/  MUFU.RCP R37, R30 ;  /* 0x0000001e00257308 */ /* 0x000eb00000001000 */
[----:B------:R-:W3:Y:S01]  /*0ee0*/  MUFU.RCP R34, R28 ;  /* 0x0000001c00227308 */ /* 0x000ee20000001000 */
        /* <DEDUP_REMOVED lines=11> */
[----:B---3--:R-:W-:Y:S01]  /*0fa0*/  FADD.FTZ R26, -R34, 1 ;  /* 0x3f800000221a7421 */ /* 0x008fe20000010100 */
[----:B------:R-:W-:Y:S01]  /*0fb0*/  FMUL.FTZ R30, R29, R30 ;  /* 0x0000001e1d1e7220 */ /* 0x000fe20000410000 */
[----:B------:R-:W-:-:S03]  /*0fc0*/  FMUL.FTZ R28, R64, R38 ;  /* 0x00000026401c7220 */ /* 0x000fc60000410000 */
[----:B------:R-:W-:Y:S01]  /*0fd0*/  FMUL.FTZ R27, R30, R7 ;  /* 0x000000071e1b7220 */ /* 0x000fe20000410000 */
[----:B------:R-:W-:Y:S01]  /*0fe0*/  FMUL.FTZ R28, R37, R28 ;  /* 0x0000001c251c7220 */ /* 0x000fe20000410000 */
[----:B------:R-:W-:Y:S01]  /*0ff0*/  FMUL.FTZ R7, R63, R35 ;  /* 0x000000233f077220 */ /* 0x000fe20000410000 */
[----:B------:R-:W-:Y:S02]  /*1000*/  HADD2.F32 R30, -RZ, R6.H0_H0 ;  /* 0x20000006ff1e7230 */ /* 0x000fe40000004100 */
[----:B------:R-:W-:Y:S01]  /*1010*/  FADD.FTZ R6, -R32, 1 ;  /* 0x3f80000020067421 */ /* 0x000fe20000010100 */
[----:B------:R-:W-:Y:S01]  /*1020*/  FMUL.FTZ R28, R28, R23 ;  /* 0x000000171c1c7220 */ /* 0x000fe20000410000 */
[----:B------:R-:W-:Y:S01]  /*1030*/  FFMA.FTZ R23, R25, R26, 1 ;  /* 0x3f80000019177423 */ /* 0x000fe2000001001a */
[----:B------:R-:W-:Y:S01]  /*1040*/  FMUL.FTZ R22, R34, R7 ;  /* 0x0000000722167220 */ /* 0x000fe20000410000 */
[----:B------:R-:W-:Y:S01]  /*1050*/  FMUL.FTZ R7, R30, R33 ;  /* 0x000000211e077220 */ /* 0x000fe20000410000 */
[C---:B------:R-:W-:Y:S01]  /*1060*/  FFMA.FTZ R6, R31.reuse, R6, 1 ;  /* 0x3f8000001f067423 */ /* 0x040fe20000010006 */
[----:B------:R-:W-:Y:S01]  /*1070*/  F2F.F16.F32 R27, R27 ;  /* 0x0000001b001b7304 */ /* 0x000fe20000200800 */
[----:B------:R-:W-:Y:S01]  /*1080*/  FMUL.FTZ R23, R22, R23 ;  /* 0x0000001716177220 */ /* 0x000fe20000410000 */
[----:B------:R-:W-:Y:S01]  /*1090*/  FMUL.FTZ R7, R32, R7 ;  /* 0x0000000720077220 */ /* 0x000fe20000410000 */
[----:B------:R-:W-:Y:S01]  /*10a0*/  FMUL.FTZ R31, R31, R32 ;  /* 0x000000201f1f7220 */ /* 0x000fe20000410000 */
[----:B------:R-:W-:Y:S01]  /*10b0*/  FMUL.FTZ R37, R24, R37 ;  /* 0x0000002518257220 */ /* 0x000fe20000410000 */
[----:B------:R-:W-:Y:S01]  /*10c0*/  FMUL.FTZ R34, R25, R34 ;  /* 0x0000002219227220 */ /* 0x000fe20000410000 */
[----:B------:R-:W-:-:S02]  /*10d0*/  FMUL.FTZ R22, R7, R6 ;  /* 0x0000000607167220 */ /* 0x000fc40000410000 */
[----:B------:R-:W0:Y:S01]  /*10e0*/  F2F.F16.F32 R23, R23 ;  /* 0x0000001700177304 */ /* 0x000e220000200800 */
[----:B------:R-:W-:Y:S01]  /*10f0*/  FMUL.FTZ R64, R64, R37 ;  /* 0x0000002540407220 */ /* 0x000fe20000410000 */
[----:B------:R-:W-:-:S06]  /*1100*/  FMUL.FTZ R63, R63, R34 ;  /* 0x000000223f3f7220 */ /* 0x000fcc0000410000 */
[----:B------:R-:W1:Y:S01]  /*1110*/  F2F.F16.F32 R28, R28 ;  /* 0x0000001c001c7304 */ /* 0x000e620000200800 */
[----:B0-----:R-:W-:-:S07]  /*1120*/  IMAD.WIDE.U32 R6, R23, 0x10000, RZ ;  /* 0x0001000017067825 */ /* 0x001fce00078e00ff */
[----:B------:R0:W2:Y:S01]  /*1130*/  F2F.F16.F32 R39, R22 ;  /* 0x0000001600277304 */ /* 0x0000a20000200800 */
[----:B-1----:R-:W-:Y:S01]  /*1140*/  PRMT R27, R27, 0x5410, R28 ;  /* 0x000054101b1b7816 */ /* 0x002fe2000000001c */
[----:B0-----:R-:W-:-:S03]  /*1150*/  IMAD.WIDE.U32 R22, R40, UR18, R20 ;  /* 0x0000001228167c25 */ /* 0x001fc6000f8e0014 */
[----:B------:R-:W-:Y:S01]  /*1160*/  LOP3.LUT R27, R27, R7, RZ, 0xfc, !PT ;  /* 0x000000071b1b7212 */ /* 0x000fe200078efcff */
[----:B------:R-:W-:Y:S01]  /*1170*/  IMAD R23, R41, UR18, R23 ;  /* 0x0000001229177c24 */ /* 0x000fe2000f8e0217 */
[----:B--2---:R-:W-:Y:S01]  /*1180*/  LOP3.LUT R26, R6, R39, RZ, 0xfc, !PT ;  /* 0x00000027061a7212 */ /* 0x004fe200078efcff */
[----:B------:R-:W-:Y:S01]  /*1190*/  BAR.SYNC.DEFER_BLOCKING 0x0 ;  /* 0x0000000000007b1d */ /* 0x000fe20000010000 */
[----:B------:R-:W-:-:S04]  /*11a0*/  IMAD.WIDE.U32 R22, R95, UR6, R22 ;  /* 0x000000065f167c25 */ /* 0x000fc8000f8e0016 */
[----:B------:R-:W-:Y:S01]  /*11b0*/  IMAD R23, R95, UR7, R23 ;  /* 0x000000075f177c24 */ /* 0x000fe2000f8e0217 */
[----:B------:R-:W-:Y:S01]  /*11c0*/  LEA R28, P0, R22, R42, 0x1 ;  /* 0x0000002a161c7211 */ /* 0x000fe200078008ff */
[----:B------:R0:W-:Y:S01]  /*11d0*/  STS.64 [R67], R26 ;  /* 0x0000001a43007388 */ /* 0x0001e20000000a00 */
[----:B------:R-:W-:-:S03]  /*11e0*/  NOP ;  /* 0x0000000000007918 */ /* 0x000fc60000000000 */
[----:B------:R-:W1:Y:S01]  /*11f0*/  LDS.64 R6, [R67] ;  /* 0x0000000043067984 */ /* 0x000e620000000a00 */
[----:B0-----:R-:W-:Y:S01]  /*1200*/  FMUL.FTZ R27, R0, R29 ;  /* 0x0000001d001b7220 */ /* 0x001fe20000410000 */
[----:B------:R-:W-:Y:S01]  /*1210*/  LEA.HI.X R29, R22, R43, R23, 0x1, P0 ;  /* 0x0000002b161d7211 */ /* 0x000fe200000f0c17 */
[----:B------:R-:W-:Y:S02]  /*1220*/  FMUL.FTZ R0, R30, R31 ;  /* 0x0000001f1e007220 */ /* 0x000fe40000410000 */
[----:B------:R-:W-:Y:S01]  /*1230*/  FMUL.FTZ R66, R66, R27 ;  /* 0x0000001b42427220 */ /* 0x000fe20000410000 */
        /* <DEDUP_REMOVED lines=29> */
.L_x_10209:
[----:B------:R-:W-:Y:S01]  /*1410*/  BAR.SYNC.DEFER_BLOCKING 0x0 ;  /* 0x0000000000007b1d */ /* 0x000fe20000010000 */
[--C-:B------:R-:W-:Y:S01]  /*1420*/  SHF.R.U64 R56, R2, 0x10, R3.reuse ;  /* 0x0000001002387819 */ /* 0x100fe20000001203 */
[----:B------:R-:W-:Y:S01]  /*1430*/  HADD2.F32 R62, -RZ, R2.H0_H0 ;  /* 0x20000002ff3e7230 */ /* 0x000fe20000004100 */
[----:B------:R-:W-:Y:S01]  /*1440*/  SHF.R.U32.HI R55, RZ, 0x10, R3 ;  /* 0x00000010ff377819 */ /* 0x000fe20000011603 */
[----:B------:R-:W-:Y:S01]  /*1450*/  HADD2.F32 R61, -RZ, R3.H0_H0 ;  /* 0x20000003ff3d7230 */ /* 0x000fe20000004100 */
[--C-:B------:R-:W-:Y:S01]  /*1460*/  SHF.R.U64 R51, R4, 0x10, R5.reuse ;  /* 0x0000001004337819 */ /* 0x100fe20000001205 */
[----:B------:R-:W-:Y:S01]  /*1470*/  HADD2.F32 R56, -RZ, R56.H0_H0 ;  /* 0x20000038ff387230 */ /* 0x000fe20000004100 */
[----:B------:R-:W-:Y:S01]  /*1480*/  SHF.R.U32.HI R3, RZ, 0x10, R5 ;  /* 0x00000010ff037819 */ /* 0x000fe20000011605 */
[----:B------:R-:W-:Y:S02]  /*1490*/  HADD2.F32 R5, -RZ, R5.H0_H0 ;  /* 0x20000005ff057230 */ /* 0x000fe40000004100 */
[----:B------:R-:W-:Y:S01]  /*14a0*/  FFMA.FTZ R2, R0, R62, R89 ;  /* 0x0000003e00027223 */ /* 0x000fe20000010059 */
[----:B------:R-:W-:Y:S01]  /*14b0*/  UISETP.GE.AND UP0, UPT, UR4, 0x1, UPT ;  /* 0x000000010400788c */ /* 0x000fe2000bf06270 */
[----:B------:R-:W-:Y:S01]  /*14c0*/  HADD2.F32 R53, -RZ, R4.H0_H0 ;  /* 0x20000004ff357230 */ /* 0x000fe20000004100 */
[----:B------:R-:W-:Y:S01]  /*14d0*/  MOV R60, RZ ;  /* 0x000000ff003c7202 */ /* 0x000fe20000000f00 */
[----:B-----5:R-:W-:Y:S01]  /*14e0*/  FADD.FTZ R54, R5, R86 ;  /* 0x0000005605367221 */ /* 0x020fe20000010000 */
[----:B------:R-:W-:Y:S01]  /*14f0*/  FFMA.FTZ R5, R63, R56, R2 ;  /* 0x000000383f057223 */ /* 0x000fe20000010002 */
[----:B------:R-:W-:Y:S01]  /*1500*/  HADD2.F32 R55, -RZ, R55.H0_H0 ;  /* 0x20000037ff377230 */ /* 0x000fe20000004100 */
[----:B------:R-:W-:Y:S01]  /*1510*/  CS2R R58, SRZ ;  /* 0x00000000003a7805 */ /* 0x000fe2000001ff00 */
[----:B------:R-:W-:-:S02]  /*1520*/  HADD2.F32 R51, -RZ, R51.H0_H0 ;  /* 0x20000033ff337230 */ /* 0x000fc40000004100 */
[----:B------:R-:W-:Y:S01]  /*1530*/  FFMA.FTZ R5, R66, R61, R5 ;  /* 0x0000003d42057223 */ /* 0x000fe20000010005 */
        /* <DEDUP_REMOVED lines=16> */
[----:B------:R-:W-:Y:S01]  /*1640*/  ISETP.NE.AND P0, PT, R74, 0x1, PT ;  /* 0x000000014a00780c */ /* 0x000fe20003f05270 */
[----:B------:R-:W-:Y:S01]  /*1650*/  FMUL.FTZ R43, R54, R61 ;  /* 0x0000003d362b7220 */ /* 0x000fe20000410000 */
[----:B------:R-:W-:Y:S01]  /*1660*/  SHF.L.U32 R90, R65, 0x8, RZ ;  /* 0x00000008415a7819 */ /* 0x000fe200000006ff */
[----:B01----:R-:W0:Y:S01]  /*1670*/  LDC.64 R22, c[0x0][0x440] ;  /* 0x00011000ff167b82 */ /* 0x003e220000000a00 */
[----:B------:R-:W-:Y:S01]  /*1680*/  SHF.L.U32 R88, R74, 0x8, RZ ;  /* 0x000000084a587819 */ /* 0x000fe200000006ff */
[----:B------:R-:W-:Y:S01]  /*1690*/  FMUL.FTZ R42, R52, R55 ;  /* 0x00000037342a7220 */ /* 0x000fe20000410000 */
[----:B------:R-:W-:Y:S01]  /*16a0*/  IADD3 R32, P2, PT, R20, R8, RZ ;  /* 0x0000000814207210 */ /* 0x000fe20007f5e0ff */
[C---:B------:R-:W-:Y:S01]  /*16b0*/  IMAD.WIDE.U32 R34, R14.reuse, 0x8, R2 ;  /* 0x000000080e227825 */ /* 0x040fe200078e0002 */
[----:B------:R-:W-:Y:S01]  /*16c0*/  ISETP.NE.AND P1, PT, R14, RZ, PT ;  /* 0x000000ff0e00720c */ /* 0x000fe20003f25270 */
[----:B------:R-:W1:Y:S01]  /*16d0*/  LDCU UR10, c[0x0][0x394] ;  /* 0x00007280ff0a77ac */ /* 0x000e620008000800 */
        /* <DEDUP_REMOVED lines=14> */
[----:B-1--4-:R-:W0:Y:S02]  /*17c0*/  LDC.64 R30, c[0x0][0x4d0] ;  /* 0x00013400ff1e7b82 */ /* 0x012e240000000a00 */
.L_x_10224:
[----:B--2---:R-:W-:-:S04]  /*17d0*/  IMAD.WIDE.U32 R2, R68, UR4, RZ ;  /* 0x0000000444027c25 */ /* 0x004fc8000f8e00ff */
[----:B------:R-:W-:Y:S01]  /*17e0*/  IMAD R3, R69, UR4, R3 ;  /* 0x0000000445037c24 */ /* 0x000fe2000f8e0203 */
[----:B------:R-:W-:-:S04]  /*17f0*/  LEA R38, P2, R2, R34, 0x1 ;  /* 0x0000002202267211 */ /* 0x000fc800078408ff */
[----:B------:R-:W-:-:S05]  /*1800*/  LEA.HI.X R39, R2, R35, R3, 0x1, P2 ;  /* 0x0000002302277211 */ /* 0x000fca00010f0c03 */
[----:B------:R-:W2:Y:S01]  /*1810*/  LDG.E.64 R2, desc[UR16][R38.64] ;  /* 0x0000001026027981 */ /* 0x000ea2000c1e1b00 */
[----:B------:R-:W-:Y:S02]  /*1820*/  MOV R4, R12 ;  /* 0x0000000c00047202 */ /* 0x000fe40000000f00 */
[----:B------:R-:W-:-:S03]  /*1830*/  MOV R5, R85 ;  /* 0x0000005500057202 */ /* 0x000fc60000000f00 */
[----:B---3--:R-:W-:-:S04]  /*1840*/  IMAD.WIDE.U32 R4, R24, UR4, R4 ;  /* 0x0000000418047c25 */ /* 0x008fc8000f8e0004 */
[----:B------:R-:W-:Y:S01]  /*1850*/  IMAD R5, R25, UR4, R5 ;  /* 0x0000000419057c24 */ /* 0x000fe2000f8e0205 */
[----:B0-----:R-:W-:-:S04]  /*1860*/  LEA R6, P2, R4, R22, 0x2 ;  /* 0x0000001604067211 */ /* 0x001fc800078410ff */
[----:B------:R-:W-:-:S05]  /*1870*/  LEA.HI.X R7, R4, R23, R5, 0x2, P2 ;  /* 0x0000001704077211 */ /* 0x000fca00010f1405 */
[----:B------:R0:W3:Y:S01]  /*1880*/  LDG.E R92, desc[UR16][R6.64] ;  /* 0x00000010065c7981 */ /* 0x0000e2000c1e1900 */
[----:B------:R-:W-:Y:S02]  /*1890*/  MOV R4, R10 ;  /* 0x0000000a00047202 */ /* 0x000fe40000000f00 */
[----:B------:R-:W-:-:S03]  /*18a0*/  MOV R5, R83 ;  /* 0x0000005300057202 */ /* 0x000fc60000000f00 */
[----:B------:R-:W-:-:S04]  /*18b0*/  IMAD.WIDE.U32 R4, R28, UR4, R4 ;  /* 0x000000041c047c25 */ /* 0x000fc8000f8e0004 */
[----:B------:R-:W-:Y:S01]  /*18c0*/  IMAD R5, R29, UR4, R5 ;  /* 0x000000041d057c24 */ /* 0x000fe2000f8e0205 */
[----:B------:R-:W-:-:S04]  /*18d0*/  LEA R36, P2, R4, R26, 0x2 ;  /* 0x0000001a04247211 */ /* 0x000fc800078410ff */
[----:B------:R-:W-:Y:S01]  /*18e0*/  LEA.HI.X R37, R4, R27, R5, 0x2, P2 ;  /* 0x0000001b04257211 */ /* 0x000fe200010f1405 */
[----:B-12---:R1:W-:Y:S01]  /*18f0*/  STS.64 [R67], R2 ;  /* 0x0000000243007388 */ /* 0x0063e20000000a00 */
[----:B------:R-:W-:-:S04]  /*1900*/  NOP ;  /* 0x0000000000007918 */ /* 0x000fc80000000000 */
[----:B------:R-:W2:Y:S01]  /*1910*/  LDG.E R37, desc[UR16][R36.64] ;  /* 0x0000001024257981 */ /* 0x000ea2000c1e1900 */
[----:B0-----:R-:W-:Y:S01]  /*1920*/  IADD3 R6, PT, PT, R90, UR4, RZ ;  /* 0x000000045a067c10 */ /* 0x001fe2000fffe0ff */
[----:B------:R-:W-:Y:S02]  /*1930*/  BSSY.RECONVERGENT B0, `(.L_x_10211) ;  /* 0x0000025000007945 */ /* 0x000fe40003800200 */
[----:B------:R-:W0:Y:S01]  /*1940*/  LDS.64 R4, [R67] ;  /* 0x0000000043047984 */ /* 0x000e220000000a00 */
[----:B------:R-:W-:Y:S02]  /*1950*/  SEL R6, R6, R73, !P1 ;  /* 0x0000004906067207 */ /* 0x000fe40004800000 */
[----:B------:R-:W-:Y:S02]  /*1960*/  ISETP.NE.AND P1, PT, R14, 0x1f, PT ;  /* 0x0000001f0e00780c */ /* 0x000fe40003f25270 */
[----:B-1----:R-:W-:Y:S01]  /*1970*/  LEA R3, R6, UR5, 0x2 ;  /* 0x0000000506037c11 */ /* 0x002fe2000f8e10ff */
[----:B---3--:R-:W-:-:S04]  /*1980*/  FMUL.FTZ R38, R92, 1.4426950216293334961 ;  /* 0x3fb8aa3b5c267820 */ /* 0x008fc80000410000 */
[-C--:B------:R-:W-:Y:S01]  /*1990*/  FMUL.FTZ R108, R53, R38.reuse ;  /* 0x00000026356c7220 */ /* 0x080fe20000410000 */
[-C--:B------:R-:W-:Y:S01]  /*19a0*/  FMUL.FTZ R103, R51, R38.reuse ;  /* 0x0000002633677220 */ /* 0x080fe20000410000 */
[-C--:B------:R-:W-:Y:S01]  /*19b0*/  FMUL.FTZ R100, R54, R38.reuse ;  /* 0x0000002636647220 */ /* 0x080fe20000410000 */
[----:B------:R-:W-:-:S03]  /*19c0*/  FMUL.FTZ R99, R52, R38 ;  /* 0x0000002634637220 */ /* 0x000fc60000410000 */
[----:B------:R-:W1:Y:S08]  /*19d0*/  MUFU.EX2 R108, R108 ;  /* 0x0000006c006c7308 */ /* 0x000e700000000800 */
[----:B------:R-:W3:Y:S08]  /*19e0*/  MUFU.EX2 R103, R103 ;  /* 0x0000006700677308 */ /* 0x000ef00000000800 */
        /* <DEDUP_REMOVED lines=11> */
[-C--:B--2---:R-:W-:Y:S01]  /*1aa0*/  FMUL.FTZ R4, R0, R37.reuse ;  /* 0x0000002500047220 */ /* 0x084fe20000410000 */
        /* <DEDUP_REMOVED lines=12> */
.L_x_10212:
[----:B------:R0:W1:Y:S02]  /*1b70*/  LDS R40, [R97+0xd4c] ;  /* 0x000d4c0061287984 */ /* 0x0000640000000800 */
.L_x_10213:
[----:B------:R-:W-:Y:S05]  /*1b80*/  BSYNC.RECONVERGENT B0 ;  /* 0x0000000000007941 */ /* 0x000fea0003800200 */
.L_x_10211:
        /* <DEDUP_REMOVED lines=25> */
[----:B--2---:R-:W-:-:S04]  /*1d20*/  @P1 FFMA.FTZ R2, R41, R39, R2 ;  /* 0x0000002729021223 */ /* 0x004fc80000010002 */
[----:B------:R-:W-:Y:S01]  /*1d30*/  @P1 MOV R41, R3 ;  /* 0x0000000300291202 */ /* 0x000fe20000000f00 */
[C---:B------:R-:W-:Y:S01]  /*1d40*/  FFMA.FTZ R39, R99.reuse, R38, R104 ;  /* 0x0000002663277223 */ /* 0x040fe20000010068 */
[----:B------:R-:W-:Y:S01]  /*1d50*/  FMUL.FTZ R3, R108, R103 ;  /* 0x000000676c037220 */ /* 0x000fe20000410000 */
[----:B------:R-:W-:Y:S01]  /*1d60*/  ISETP.GE.AND P1, PT, R70, 0x1, PT ;  /* 0x000000014600780c */ /* 0x000fe20003f26270 */
[----:B------:R-:W1:Y:S02]  /*1d70*/  SHFL.DOWN PT, R111, R2, 0x2, 0x1f ;  /* 0x08401f00026f7f89 */ /* 0x000e6400000e0000 */
[----:B------:R-:W-:Y:S02]  /*1d80*/  FMUL.FTZ R110, R100, R3 ;  /* 0x00000003646e7220 */ /* 0x000fe40000410000 */
[----:B------:R-:W2:Y:S02]  /*1d90*/  SHFL.DOWN PT, R112, R41, 0x2, 0x1f ;  /* 0x08401f0029707f89 */ /* 0x000ea400000e0000 */
[----:B------:R-:W-:-:S02]  /*1da0*/  FMUL.FTZ R110, R99, R110 ;  /* 0x0000006e636e7220 */ /* 0x000fc40000410000 */
        /* <DEDUP_REMOVED lines=18> */
[----:B------:R-:W-:Y:S02]  /*1ed0*/  @!P2 MOV R41, R109 ;  /* 0x0000006d0029a202 */ /* 0x000fe40000000f00 */
[----:B------:R-:W-:Y:S01]  /*1ee0*/  ISETP.GE.AND P2, PT, R70, 0x4, PT ;  /* 0x000000044600780c */ /* 0x000fe20003f46270 */
[----:B-----5:R-:W-:Y:S01]  /*1ef0*/  @P1 FMUL.FTZ R110, R110, R3 ;  /* 0x000000036e6e1220 */ /* 0x020fe20000410000 */
[----:B------:R-:W-:Y:S01]  /*1f00*/  FSEL R109, R39, R38, !P1 ;  /* 0x00000026276d7208 */ /* 0x000fe20004800000 */
[----:B------:R-:W2:Y:S01]  /*1f10*/  SHFL.DOWN PT, R112, R41, 0x8, 0x1f ;  /* 0x09001f0029707f89 */ /* 0x000ea200000e0000 */
[----:B------:R-:W-:Y:S01]  /*1f20*/  ISETP.GE.AND P1, PT, R74, UR10, PT ;  /* 0x0000000a4a007c0c */ /* 0x000fe2000bf26270 */
[----:B------:R-:W-:Y:S01]  /*1f30*/  HFMA2 R38, -RZ, RZ, 1.875, 0 ;  /* 0x3f800000ff267431 */ /* 0x000fe200000001ff */
        /* <DEDUP_REMOVED lines=18> */
[----:B------:R-:W-:Y:S04]  /*2060*/  SHFL.DOWN PT, R115, R2, 0x1, 0x1f ;  /* 0x08201f0002737f89 */ /* 0x000fe800000e0000 */
[----:B------:R-:W-:Y:S01]  /*2070*/  SHFL.IDX PT, R114, R2, RZ, 0x1f ;  /* 0x00001fff02727589 */ /* 0x000fe200000e0000 */
[----:B--2---:R-:W-:-:S03]  /*2080*/  @!P2 FMUL.FTZ R113, R41, R112 ;  /* 0x000000702971a220 */ /* 0x004fc60000410000 */
[----:B------:R-:W-:Y:S01]  /*2090*/  SHFL.IDX PT, R116, R39, RZ, 0x1f ;  /* 0x00001fff27747589 */ /* 0x000fe200000e0000 */
[----:B---3--:R-:W-:Y:S01]  /*20a0*/  FFMA.FTZ R112, R110, R111, R109 ;  /* 0x0000006f6e707223 */ /* 0x008fe2000001006d */
[----:B------:R-:W-:Y:S02]  /*20b0*/  @!P2 MOV R41, R113 ;  /* 0x000000710029a202 */ /* 0x000fe40000000f00 */
[----:B------:R-:W-:Y:S01]  /*20c0*/  ISETP.NE.AND P2, PT, R14, 0x1f, PT ;  /* 0x0000001f0e00780c */ /* 0x000fe20003f45270 */
[----:B-----5:R-:W-:Y:S01]  /*20d0*/  @P1 FMUL.FTZ R110, R110, R3 ;  /* 0x000000036e6e1220 */ /* 0x020fe20000410000 */
[----:B------:R-:W-:Y:S01]  /*20e0*/  FSEL R111, R109, R112, !P1 ;  /* 0x000000706d6f7208 */ /* 0x000fe20004800000 */
[----:B------:R-:W1:Y:S01]  /*20f0*/  SHFL.IDX PT, R113, R41, RZ, 0x1f ;  /* 0x00001fff29717589 */ /* 0x000e6200000e0000 */
[----:B------:R-:W-:-:S03]  /*2100*/  ISETP.GE.AND P1, PT, R70, 0x10, PT ;  /* 0x000000104600780c */ /* 0x000fc60003f26270 */
[----:B------:R-:W2:Y:S04]  /*2110*/  SHFL.DOWN PT, R112, R41, 0x1, 0x1f ;  /* 0x08201f0029707f89 */ /* 0x000ea800000e0000 */
[----:B------:R-:W3:Y:S04]  /*2120*/  SHFL.UP PT, R109, R111, 0x10, RZ ;  /* 0x060000006f6d7989 */ /* 0x000ee800000e00ff */
[----:B------:R-:W5:Y:S01]  /*2130*/  SHFL.UP PT, R3, R110, 0x10, RZ ;  /* 0x060000006e037989 */ /* 0x000f6200000e00ff */
[C---:B-1----:R-:W-:Y:S01]  /*2140*/  FFMA.FTZ R39, R113.reuse, R39, R114 ;  /* 0x0000002771277223 */ /* 0x042fe20000010072 */
[----:B------:R-:W-:Y:S01]  /*2150*/  FMUL.FTZ R38, R113, R38 ;  /* 0x0000002671267220 */ /* 0x000fe20000410000 */
[----:B--2---:R-:W-:Y:S01]  /*2160*/  @P2 FFMA.FTZ R116, R112, R116, R115 ;  /* 0x0000007470742223 */ /* 0x004fe20000010073 */
[----:B------:R-:W-:Y:S01]  /*2170*/  ISETP.NE.AND P2, PT, R14, RZ, PT ;  /* 0x000000ff0e00720c */ /* 0x000fe20003f45270 */
[C---:B---3--:R-:W-:Y:S01]  /*2180*/  FFMA.FTZ R112, R110.reuse, R109, R111 ;  /* 0x0000006d6e707223 */ /* 0x048fe2000001006f */
[----:B-----5:R-:W-:Y:S01]  /*2190*/  @P1 FMUL.FTZ R110, R110, R3 ;  /* 0x000000036e6e1220 */ /* 0x020fe20000410000 */
[----:B------:R-:W-:-:S03]  /*21a0*/  FFMA.FTZ R3, R116, R40, R7 ;  /* 0x0000002874037223 */ /* 0x000fc60000010007 */
[----:B------:R-:W-:Y:S01]  /*21b0*/  FSEL R7, R111, R112, !P1 ;  /* 0x000000706f077208 */ /* 0x000fe20004800000 */
[----:B------:R-:W-:Y:S01]  /*21c0*/  IMAD.WIDE.U32 R40, R30, UR4, R32 ;  /* 0x000000041e287c25 */ /* 0x000fe2000f8e0020 */
[----:B------:R-:W-:-:S03]  /*21d0*/  ISETP.NE.AND P1, PT, R14, RZ, PT ;  /* 0x000000ff0e00720c */ /* 0x000fc60003f25270 */
[-C--:B------:R-:W-:Y:S01]  /*21e0*/  FFMA.FTZ R109, R99, R3.reuse, R6 ;  /* 0x00000003636d7223 */ /* 0x080fe20000010006 */
[----:B------:R-:W-:Y:S01]  /*21f0*/  FMUL.FTZ R114, R52, R3 ;  /* 0x0000000334727220 */ /* 0x000fe20000410000 */
[----:B------:R1:W-:Y:S01]  /*2200*/  SHFL.UP PT, R2, R7, 0x1, RZ ;  /* 0x0420000007027989 */ /* 0x0003e200000e00ff */
[----:B------:R-:W-:Y:S02]  /*2210*/  IMAD R41, R31, UR4, R41 ;  /* 0x000000041f297c24 */ /* 0x000fe4000f8e0229 */
[-C--:B------:R-:W-:Y:S01]  /*2220*/  FFMA.FTZ R112, R100, R109.reuse, R5 ;  /* 0x0000006d64707223 */ /* 0x080fe20000010005 */
[----:B------:R-:W-:Y:S01]  /*2230*/  FMUL.FTZ R116, R54, R109 ;  /* 0x0000006d36747220 */ /* 0x000fe20000410000 */
[----:B------:R-:W-:Y:S02]  /*2240*/  @!P2 STS.64 [UR6+0xdc8], R38 ;  /* 0x000dc826ff00a988 */ /* 0x000fe40008000a06 */
[-C--:B------:R-:W-:Y:S01]  /*2250*/  FFMA.FTZ R111, R103, R112.reuse, R4 ;  /* 0x00000070676f7223 */ /* 0x080fe20000010004 */
[----:B------:R-:W-:Y:S01]  /*2260*/  FMUL.FTZ R115, R51, R112 ;  /* 0x0000007033737220 */ /* 0x000fe20000410000 */
[----:B-1----:R-:W-:Y:S01]  /*2270*/  FMUL.FTZ R7, R55, R114 ;  /* 0x0000007237077220 */ /* 0x002fe20000410000 */
[----:B------:R-:W-:Y:S01]  /*2280*/  FMUL.FTZ R6, R61, R116 ;  /* 0x000000743d067220 */ /* 0x000fe20000410000 */
[----:B------:R-:W-:Y:S01]  /*2290*/  FMUL.FTZ R119, R53, R111 ;  /* 0x0000006f35777220 */ /* 0x000fe20000410000 */
[----:B------:R-:W-:Y:S01]  /*22a0*/  FMUL.FTZ R5, R56, R115 ;  /* 0x0000007338057220 */ /* 0x000fe20000410000 */
[----:B------:R-:W-:Y:S02]  /*22b0*/  SHFL.UP PT, R117, R110, 0x1, RZ ;  /* 0x042000006e757989 */ /* 0x000fe400000e00ff */
[----:B------:R-:W-:-:S05]  /*22c0*/  FMUL.FTZ R4, R62, R119 ;  /* 0x000000773e047220 */ /* 0x000fca0000410000 */
        /* <DEDUP_REMOVED lines=8> */
[----:B-1----:R-:W-:-:S04]  /*2350*/  @P1 FFMA.FTZ R36, R117, R36, R2 ;  /* 0x0000002475241223 */ /* 0x002fc80000010002 */
[----:B------:R-:W-:Y:S01]  /*2360*/  FFMA.FTZ R108, R108, R36, R37 ;  /* 0x000000246c6c7223 */ /* 0x000fe20000010025 */
[----:B------:R-:W-:-:S03]  /*2370*/  LEA R36, P3, R40, UR8, 0x2 ;  /* 0x0000000828247c11 */ /* 0x000fc6000f8610ff */
        /* <DEDUP_REMOVED lines=20> */
.L_x_10215:
[----:B------:R-:W-:Y:S05]  /*24c0*/  BSYNC.RECONVERGENT B0 ;  /* 0x0000000000007941 */ /* 0x000fea0003800200 */
.L_x_10214:
[----:B------:R-:W-:Y:S04]  /*24d0*/  BSSY.RECONVERGENT B0, `(.L_x_10216) ;  /* 0x0000003000007945 */ /* 0x000fe80003800200 */
[----:B------:R-:W-:Y:S05]  /*24e0*/  @!P4 BRA `(.L_x_10217) ;  /* 0x000000000004c947 */ /* 0x000fea0003800000 */
[----:B------:R2:W-:Y:S02]  /*24f0*/  REDG.E.ADD.F32.FTZ.RN.STRONG.GPU desc[UR16][R36.64+0x80], R113 ;  /* 0x00008071240079a6 */ /* 0x0005e4000c12f310 */
.L_x_10217:
[----:B------:R-:W-:Y:S05]  /*2500*/  BSYNC.RECONVERGENT B0 ;  /* 0x0000000000007941 */ /* 0x000fea0003800200 */
.L_x_10216:
[----:B-1----:R1:W3:Y:S01]  /*2510*/  LDS R5, [R72+0x100] ;  /* 0x0001000048057984 */ /* 0x0022e20000000800 */
[----:B------:R-:W-:Y:S04]  /*2520*/  BSSY.RECONVERGENT B0, `(.L_x_10218) ;  /* 0x0000003000007945 */ /* 0x000fe80003800200 */
[----:B------:R-:W-:Y:S05]  /*2530*/  @!P5 BRA `(.L_x_10219) ;  /* 0x000000000004d947 */ /* 0x000fea0003800000 */
[----:B---3--:R4:W-:Y:S02]  /*2540*/  REDG.E.ADD.F32.FTZ.RN.STRONG.GPU desc[UR16][R36.64+0x100], R5 ;  /* 0x00010005240079a6 */ /* 0x0089e4000c12f310 */
.L_x_10219:
[----:B------:R-:W-:Y:S05]  /*2550*/  BSYNC.RECONVERGENT B0 ;  /* 0x0000000000007941 */ /* 0x000fea0003800200 */
.L_x_10218:
[----:B---34-:R3:W4:Y:S01]  /*2560*/  LDS R5, [R72+0x180] ;  /* 0x0001800048057984 */ /* 0x0187220000000800 */
[----:B------:R-:W-:Y:S04]  /*2570*/  BSSY.RECONVERGENT B0, `(.L_x_10220) ;  /* 0x0000003000007945 */ /* 0x000fe80003800200 */
[----:B------:R-:W-:Y:S05]  /*2580*/  @!P6 BRA `(.L_x_10221) ;  /* 0x000000000004e947 */ /* 0x000fea0003800000 */
[----:B----4-:R4:W-:Y:S02]  /*2590*/  REDG.E.ADD.F32.FTZ.RN.STRONG.GPU desc[UR16][R36.64+0x180], R5 ;  /* 0x00018005240079a6 */ /* 0x0109e4000c12f310 */
.L_x_10221:
[----:B------:R-:W-:Y:S05]  /*25a0*/  BSYNC.RECONVERGENT B0 ;  /* 0x0000000000007941 */ /* 0x000fea0003800200 */
.L_x_10220:
[----:B------:R-:W5:Y:S01]  /*25b0*/  SHFL.DOWN PT, R4, R7, 0x1, 0x1f ;  /* 0x08201f0007047f89 */ /* 0x000f6200000e0000 */
[----:B------:R-:W-:Y:S01]  /*25c0*/  ISETP.GT.AND P3, PT, R70, 0x1e, PT ;  /* 0x0000001e4600780c */ /* 0x000fe20003f64270 */
[-C--:B------:R-:W-:Y:S01]  /*25d0*/  FMUL.FTZ R38, R105, R3.reuse ;  /* 0x0000000369267220 */ /* 0x080fe20000410000 */
[C---:B------:R-:W-:Y:S01]  /*25e0*/  FMUL.FTZ R40, R92.reuse, R3 ;  /* 0x000000035c287220 */ /* 0x040fe20000410000 */
[----:B----4-:R-:W4:Y:S01]  /*25f0*/  SHFL.DOWN PT, R5, R6, 0x1, 0x1f ;  /* 0x08201f0006057f89 */ /* 0x010f2200000e0000 */
[-C--:B--2---:R-:W-:Y:S01]  /*2600*/  FMUL.FTZ R37, R92, R112.reuse ;  /* 0x000000705c257220 */ /* 0x084fe20000410000 */
        /* <DEDUP_REMOVED lines=58> */
.L_x_10223:
[----:B------:R-:W-:Y:S05]  /*29b0*/  BSYNC.RECONVERGENT B0 ;  /* 0x0000000000007941 */ /* 0x000fea0003800200 */
.L_x_10222:
[----:B------:R-:W-:-:S04]  /*29c0*/  UIADD3 UR4, UPT, UPT, UR4, 0x1, URZ ;  /* 0x0000000104047890 */ /* 0x000fc8000fffe0ff */
[----:B------:R-:W-:-:S09]  /*29d0*/  UISETP.GE.AND UP0, UPT, UR4, UR11, UPT ;  /* 0x0000000b0400728c */ /* 0x000fd2000bf06270 */
[----:B------:R-:W-:Y:S05]  /*29e0*/  BRA.U !UP0, `(.L_x_10224) ;  /* 0xffffffed08787547 */ /* 0x000fea000b83ffff */
.L_x_10210:
[----:B------:R-:W4:Y:S01]  /*29f0*/  F2F.F16.F32 R2, R48 ;  /* 0x0000003000027304 */ /* 0x000f220000200800 */
[----:B------:R-:W-:Y:S01]  /*2a00*/  BAR.SYNC.DEFER_BLOCKING 0x0 ;  /* 0x0000000000007b1d */ /* 0x000fe20000010000 */
[----:B------:R-:W-:Y:S01]  /*2a10*/  HFMA2 R25, -RZ, RZ, 0, 0 ;  /* 0x00000000ff197431 */ /* 0x000fe200000001ff */
[----:B------:R-:W-:Y:S02]  /*2a20*/  MOV R24, R20 ;  /* 0x0000001400187202 */ /* 0x000fe40000000f00 */
[----:B------:R-:W-:-:S04]  /*2a30*/  IADD3 R78, P1, PT, R78, -0x100, RZ ;  /* 0xffffff004e4e7810 */ /* 0x000fc80007f3e0ff */
[----:B------:R-:W5:Y:S01]  /*2a40*/  LDC.64 R26, c[0x0][0x4f8] ;  /* 0x00013e00ff1a7b82 */ /* 0x000f620000000a00 */
[----:B------:R-:W-:Y:S01]  /*2a50*/  F2F.F16.F32 R49, R49 ;  /* 0x0000003100317304 */ /* 0x000fe20000200800 */
[----:B------:R-:W3:Y:S01]  /*2a60*/  LDCU.64 UR4, c[0x0][0x500] ;  /* 0x0000a000ff0477ac */ /* 0x000ee20008000a00 */
[----:B------:R-:W-:Y:S02]  /*2a70*/  IADD3 R80, P2, PT, R80, -0x100, RZ ;  /* 0xffffff0050507810 */ /* 0x000fe40007f5e0ff */
[----:B------:R-:W-:Y:S02]  /*2a80*/  IADD3 R82, P3, PT, R82, -0x100, RZ ;  /* 0xffffff0052527810 */ /* 0x000fe40007f7e0ff */
[----:B------:R-:W-:Y:S01]  /*2a90*/  IADD3 R84, P4, PT, R84, -0x100, RZ ;  /* 0xffffff0054547810 */ /* 0x000fe20007f9e0ff */
[----:B----4-:R-:W-:Y:S01]  /*2aa0*/  IMAD.WIDE.U32 R2, R2, 0x10000, RZ ;  /* 0x0001000002027825 */ /* 0x010fe200078e00ff */
[----:B------:R-:W0:Y:S01]  /*2ab0*/  F2F.F16.F32 R0, R47 ;  /* 0x0000002f00007304 */ /* 0x000e220000200800 */
[----:B------:R-:W4:Y:S01]  /*2ac0*/  LDC.64 R28, c[0x0][0x550] ;  /* 0x00015400ff1c7b82 */ /* 0x000f220000000a00 */
[----:B------:R-:W-:-:S02]  /*2ad0*/  IADD3.X R75, PT, PT, R75, -0x1, RZ, P1, !PT ;  /* 0xffffffff4b4b7810 */ /* 0x000fc40000ffe4ff */
[----:B------:R-:W-:Y:S02]  /*2ae0*/  IADD3.X R77, PT, PT, R77, -0x1, RZ, P2, !PT ;  /* 0xffffffff4d4d7810 */ /* 0x000fe400017fe4ff */
[----:B------:R-:W-:Y:S02]  /*2af0*/  IADD3.X R79, PT, PT, R79, -0x1, RZ, P3, !PT ;  /* 0xffffffff4f4f7810 */ /* 0x000fe40001ffe4ff */
[----:B--2---:R-:W2:Y:S01]  /*2b00*/  F2F.F16.F32 R5, R50 ;  /* 0x0000003200057304 */ /* 0x004ea20000200800 */
[----:B------:R-:W-:Y:S02]  /*2b10*/  IADD3.X R81, PT, PT, R81, -0x1, RZ, P4, !PT ;  /* 0xffffffff51517810 */ /* 0x000fe400027fe4ff */
[----:B01----:R-:W-:-:S05]  /*2b20*/  PRMT R7, R49, 0x5410, R0 ;  /* 0x0000541031077816 */ /* 0x003fca0000000000 */
[----:B------:R-:W-:Y:S01]  /*2b30*/  F2F.F16.F32 R21, R58 ;  /* 0x0000003a00157304 */ /* 0x000fe20000200800 */
[----:B------:R-:W-:Y:S02]  /*2b40*/  LOP3.LUT R7, R7, R3, RZ, 0xfc, !PT ;  /* 0x0000000307077212 */ /* 0x000fe400078efcff */
[----:B--2---:R-:W-:Y:S01]  /*2b50*/  LOP3.LUT R6, R2, R5, RZ, 0xfc, !PT ;  /* 0x0000000502067212 */ /* 0x004fe200078efcff */
[----:B-----5:R-:W-:-:S04]  /*2b60*/  IMAD.WIDE.U32 R4, R26, UR18, R24 ;  /* 0x000000121a047c25 */ /* 0x020fc8000f8e0018 */
[----:B------:R-:W0:Y:S01]  /*2b70*/  F2F.F16.F32 R0, R59 ;  /* 0x0000003b00007304 */ /* 0x000e220000200800 */
[----:B------:R3:W-:Y:S01]  /*2b80*/  STS.64 [R67], R6 ;  /* 0x0000000643007388 */ /* 0x0007e20000000a00 */
[----:B------:R-:W-:-:S03]  /*2b90*/  NOP ;  /* 0x0000000000007918 */ /* 0x000fc60000000000 */
[----:B------:R-:W1:Y:S03]  /*2ba0*/  LDS.64 R2, [R67] ;  /* 0x0000000043027984 */ /* 0x000e660000000a00 */
[----:B------:R-:W2:Y:S01]  /*2bb0*/  F2F.F16.F32 R22, R57 ;  /* 0x0000003900167304 */ /* 0x000ea20000200800 */
[----:B------:R-:W-:Y:S02]  /*2bc0*/  IMAD R5, R27, UR18, R5 ;  /* 0x000000121b057c24 */ /* 0x000fe4000f8e0205 */
[----:B---3--:R-:W-:-:S05]  /*2bd0*/  IMAD.WIDE.U32 R6, R95, UR4, R4 ;  /* 0x000000045f067c25 */ /* 0x008fca000f8e0004 */
[----:B------:R3:W5:Y:S01]  /*2be0*/  F2F.F16.F32 R27, R60 ;  /* 0x0000003c001b7304 */ /* 0x0007620000200800 */
[----:B------:R-:W-:Y:S01]  /*2bf0*/  IMAD R7, R95, UR5, R7 ;  /* 0x000000055f077c24 */ /* 0x000fe2000f8e0207 */
[----:B----4-:R-:W-:Y:S01]  /*2c00*/  LEA R20, P0, R6, R28, 0x1 ;  /* 0x0000001c06147211 */ /* 0x010fe200078008ff */
[----:B0-----:R-:W-:Y:S01]  /*2c10*/  IMAD.WIDE.U32 R4, R0, 0x10000, RZ ;  /* 0x0001000000047825 */ /* 0x001fe200078e00ff */
[----:B------:R-:W0:Y:S01]  /*2c20*/  LDCU.64 UR4, c[0x0][0x520] ;  /* 0x0000a400ff0477ac */ /* 0x000e220008000a00 */
[----:B--2---:R-:W-:Y:S02]  /*2c30*/  PRMT R23, R21, 0x5410, R22 ;  /* 0x0000541015177816 */ /* 0x004fe40000000016 */
[----:B------:R-:W-:Y:S01]  /*2c40*/  LEA.HI.X R21, R6, R29, R7, 0x1, P0 ;  /* 0x0000001d06157211 */ /* 0x000fe200000f0c07 */
[----:B---3--:R-:W-:Y:S01]  /*2c50*/  FADD.FTZ R60, R87, R60 ;  /* 0x0000003c573c7221 */ /* 0x008fe20000010000 */
[----:B------:R-:W-:Y:S01]  /*2c60*/  LOP3.LUT R23, R23, R5, RZ, 0xfc, !PT ;  /* 0x0000000517177212 */ /* 0x000fe200078efcff */
[----:B------:R-:W2:Y:S02]  /*2c70*/  LDC.64 R28, c[0x0][0x560] ;  /* 0x00015800ff1c7b82 */ /* 0x000ea40000000a00 */
[----:B------:R-:W-:Y:S01]  /*2c80*/  FADD.FTZ R59, R60, R59 ;  /* 0x0000003b3c3b7221 */ /* 0x000fe20000010000 */
[----:B-----5:R-:W-:Y:S01]  /*2c90*/  LOP3.LUT R22, R4, R27, RZ, 0xfc, !PT ;  /* 0x0000001b04167212 */ /* 0x020fe200078efcff */
[----:B------:R-:W-:-:S04]  /*2ca0*/  IMAD.WIDE.U32 R4, R14, 0x8, R20 ;  /* 0x000000080e047825 */ /* 0x000fc800078e0014 */
[----:B------:R-:W-:Y:S01]  /*2cb0*/  FADD.FTZ R58, R59, R58 ;  /* 0x0000003a3b3a7221 */ /* 0x000fe20000010000 */
[----:B------:R-:W3:Y:S03]  /*2cc0*/  LDC.64 R26, c[0x0][0x518] ;  /* 0x00014600ff1a7b82 */ /* 0x000ee60000000a00 */
[----:B------:R-:W-:Y:S01]  /*2cd0*/  FADD.FTZ R87, R58, R57 ;  /* 0x000000393a577221 */ /* 0x000fe20000010000 */
[----:B-1----:R2:W-:Y:S04]  /*2ce0*/  STG.E.64 desc[UR16][R4.64], R2 ;  /* 0x0000000204007986 */ /* 0x0025e8000c101b10 */
[----:B------:R-:W-:Y:S01]  /*2cf0*/  BAR.SYNC.DEFER_BLOCKING 0x0 ;  /* 0x0000000000007b1d */ /* 0x000fe20000010000 */
[----:B---3--:R-:W-:-:S04]  /*2d00*/  IMAD.WIDE.U32 R20, R26, UR18, R24 ;  /* 0x000000121a147c25 */ /* 0x008fc8000f8e0018 */
[----:B------:R-:W-:Y:S02]  /*2d10*/  IMAD R21, R27, UR18, R21 ;  /* 0x000000121b157c24 */ /* 0x000fe4000f8e0215 */
[----:B0-----:R-:W-:-:S04]  /*2d20*/  IMAD.WIDE.U32 R20, R95, UR4, R20 ;  /* 0x000000045f147c25 */ /* 0x001fc8000f8e0014 */
[----:B------:R-:W-:Y:S01]  /*2d30*/  IMAD R0, R95, UR5, R21 ;  /* 0x000000055f007c24 */ /* 0x000fe2000f8e0215 */
[----:B--2---:R-:W-:Y:S01]  /*2d40*/  LEA R2, P0, R20, R28, 0x1 ;  /* 0x0000001c14027211 */ /* 0x004fe200078008ff */
        /* <DEDUP_REMOVED lines=9> */
.L_x_10208:
        /* <DEDUP_REMOVED lines=34> */
.L_x_10227:
[----:B------:R-:W-:Y:S05]  /*3000*/  BSYNC.RECONVERGENT B0 ;  /* 0x0000000000007941 */ /* 0x000fea0003800200 */
.L_x_10226:
        /* <DEDUP_REMOVED lines=26> */
.L_x_10229:
[----:B------:R-:W-:Y:S05]  /*31b0*/  BSYNC.RECONVERGENT B0 ;  /* 0x0000000000007941 */ /* 0x000fea0003800200 */
.L_x_10228:
        /* <DEDUP_REMOVED lines=13> */
.L_x_10231:
        /* <DEDUP_REMOVED lines=25> */
.L_x_10230:
[----:B------:R-:W-:Y:S05]  /*3420*/  EXIT ;  /* 0x000000000000794d */ /* 0x000fea0003800000 */
.L_x_10232:
        /* <DEDUP_REMOVED lines=13> */
.L_x_10561:


//--------------------- .text._Z25selective_scan_bwd_kernelI32Selective_Scan_bwd_kernel_traitsILi32ELi4ELb1ELb1ELb0ELb1ELb0EN3c104HalfEfEEv12SSMParamsBwd --------------------------
	.section	.text._Z25selective_scan_bwd_kernelI32Selective_Scan_bwd_kernel_traitsILi32ELi4ELb1ELb1ELb0ELb1ELb0EN3c104HalfEfEEv12SSMParamsBwd,"ax",@progbits
	.align	128
        .global         _Z25selective_scan_bwd_kernelI32Selective_Scan_bwd_kernel_traitsILi32ELi4ELb1ELb1ELb0ELb1ELb0EN3c104HalfEfEEv12SSMParamsBwd
        .type           _Z25selective_scan_bwd_kernelI32Selective_Scan_bwd_kernel_traitsILi32ELi4ELb1ELb1ELb0ELb1ELb0EN3c104HalfEfEEv12SSMParamsBwd,@function
        .size           _Z25selective_scan_bwd_kernelI32Selective_Scan_bwd_kernel_traitsILi32ELi4ELb1ELb1ELb0ELb1ELb0EN3c104HalfEfEEv12SSMParamsBwd,(.L_x_10562 - _Z25selective_scan_bwd_kernelI32Selective_Scan_bwd_kernel_traitsILi32ELi4ELb1ELb1ELb0ELb1ELb0EN3c104HalfEfEEv12SSMParamsBwd)
        .other          _Z25selective_scan_bwd_kernelI32Selective_Scan_bwd_kernel_traitsILi32ELi4ELb1ELb1ELb0ELb1ELb0EN3c104HalfEfEEv12SSMParamsBwd,@"STO_CUDA_ENTRY STV_DEFAULT"
_Z25selective_scan_bwd_kernelI32Selective_Scan_bwd_kernel_traitsILi32ELi4ELb1ELb1ELb0ELb1ELb0EN3c104HalfEfEEv12SSMParamsBwd:
.text._Z25selective_scan_bwd_kernelI32Selective_Scan_bwd_kernel_traitsILi32ELi4ELb1ELb1ELb0ELb1ELb0EN3c104HalfEfEEv12SSMParamsBwd:
        /* <DEDUP_REMOVED lines=64> */
[----:B------:R-:W-:Y:S02]  /*0400*/  ISETP.NE.AND P2, PT, R8, RZ, PT ;  /* 0x000000ff0800720c */ /* 0x000fe40003f45270 */
[----:B------:R-:W-:Y:S01]  /*0410*/  MOV R27, R7 ;  /* 0x00000007001b7202 */ /* 0x000fe20000000f00 */
[----:B---3--:R-:W-:Y:S01]  /*0420*/  @P0 IMAD R0, R0, UR18, R97 ;  /* 0x0000001200000c24 */ /* 0x008fe2000f8e0261 */
[----:B------:R-:W3:Y:S01]  /*0430*/  @P0 LDC.64 R6, c[0x0][0x480] ;  /* 0x00012000ff060b82 */ /* 0x000ee20000000a00 */
[C---:B------:R-:W-:Y:S02]  /*0440*/  LEA R9, R17.reuse, 0xffffff80, 0x7 ;  /* 0xffffff8011097811 */ /* 0x040fe400078e38ff */
[----:B------:R-:W-:Y:S01]  /*0450*/  @P0 IMAD R0, R0, R17, RZ ;  /* 0x0000001100000224 */ /* 0x000fe200078e02ff */
[----:B------:R-:W-:-:S04]  /*0460*/  ISETP.GE.AND P1, PT, R17, 0x1, PT ;  /* 0x000000011100780c */ /* 0x000fc80003f26270 */
[----:B------:R-:W4:Y:S01]  /*0470*/  LDC.64 R16, c[0x0][0x460] ;  /* 0x00011800ff107b82 */ /* 0x000f220000000a00 */
[----:B------:R-:W-:Y:S01]  /*0480*/  MOV R5, UR4 ;  /* 0x0000000400057c02 */ /* 0x000fe20008000f00 */
        /* <DEDUP_REMOVED lines=24> */
[----:B----4-:R-:W-:Y:S02]  /*0610*/  LEA R84, P0, R85, R16, 0x1 ;  /* 0x0000001055547211 */ /* 0x010fe400078008ff */
[----:B------:R-:W-:Y:S02]  /*0620*/  IADD3 R9, P5, PT, R9, R4, RZ ;  /* 0x0000000409097210 */ /* 0x000fe40007fbe0ff */
[----:B------:R-:W-:-:S02]  /*0630*/  IADD3 R7, PT, PT, R5, R7, RZ ;  /* 0x0000000705077210 */ /* 0x000fc40007ffe0ff */
[C---:B------:R-:W-:Y:S02]  /*0640*/  IADD3.X R4, PT, PT, R0.reuse, R11, RZ, P3, !PT ;  /* 0x0000000b00047210 */ /* 0x040fe40001ffe4ff */
[----:B------:R-:W-:Y:S01]  /*0650*/  LEA.HI.X R85, R85, R17, R6, 0x1, P0 ;  /* 0x0000001155557211 */ /* 0x000fe200000f0c06 */
[----:B------:R-:W-:Y:S01]  /*0660*/  IMAD.WIDE.U32 R16, R97, R94, RZ ;  /* 0x0000005e61107225 */ /* 0x000fe200078e00ff */
[C---:B------:R-:W-:Y:S02]  /*0670*/  IADD3.X R81, PT, PT, R0.reuse, R81, RZ, P4, !PT ;  /* 0x0000005100517210 */ /* 0x040fe400027fe4ff */
        /* <DEDUP_REMOVED lines=40> */
.L_x_10257:
        /* <DEDUP_REMOVED lines=74> */
.L_x_10235:
[----:B------:R-:W-:Y:S05]  /*0da0*/  BSYNC.RECONVERGENT B0 ;  /* 0x0000000000007941 */ /* 0x000fea0003800200 */
.L_x_10234:
        /* <DEDUP_REMOVED lines=32> */
.L_x_10237:
[----:B------:R-:W-:Y:S05]  /*0fb0*/  BSYNC.RECONVERGENT B0 ;  /* 0x0000000000007941 */ /* 0x000fea0003800200 */
.L_x_10236:
        /* <DEDUP_REMOVED lines=32> */
.L_x_10239:
[----:B------:R-:W-:Y:S05]  /*11c0*/  BSYNC.RECONVERGENT B0 ;  /* 0x0000000000007941 */ /* 0x000fea0003800200 */
.L_x_10238:
        /* <DEDUP_REMOVED lines=32> */
.L_x_10241:
[----:B------:R-:W-:Y:S05]  /*13d0*/  BSYNC.RECONVERGENT B0 ;  /* 0x0000000000007941 */ /* 0x000fea0003800200 */
.L_x_10240:
        /* <DEDUP_REMOVED lines=54> */
.L_x_10256:
[----:B0-----:R-:W-:-:S04]  /*1740*/  IMAD.WIDE.U32 R2, R68, UR4, RZ ;  /* 0x0000000444027c25 */ /* 0x001fc8000f8e00ff */
[----:B------:R-:W-:Y:S01]  /*1750*/  IMAD R3, R69, UR4, R3 ;  /* 0x0000000445037c24 */ /* 0x000fe2000f8e0203 */
[----:B------:R-:W-:-:S04]  /*1760*/  LEA R38, P2, R2, R34, 0x1 ;  /* 0x0000002202267211 */ /* 0x000fc800078408ff */
[----:B------:R-:W-:-:S05]  /*1770*/  LEA.HI.X R39, R2, R35, R3, 0x1, P2 ;  /* 0x0000002302277211 */ /* 0x000fca00010f0c03 */
[----:B--2---:R-:W2:Y:S01]  /*1780*/  LDG.E.64 R2, desc[UR16][R38.64] ;  /* 0x0000001026027981 */ /* 0x004ea2000c1e1b00 */
[----:B------:R-:W-:Y:S02]  /*1790*/  MOV R4, R12 ;  /* 0x0000000c00047202 */ /* 0x000fe40000000f00 */
[----:B------:R-:W-:-:S03]  /*17a0*/  MOV R5, R89 ;  /* 0x0000005900057202 */ /* 0x000fc60000000f00 */
[----:B---3--:R-:W-:-:S04]  /*17b0*/  IMAD.WIDE.U32 R4, R24, UR4, R4 ;  /* 0x0000000418047c25 */ /* 0x008fc8000f8e0004 */
[----:B------:R-:W-:Y:S01]  /*17c0*/  IMAD R5, R25, UR4, R5 ;  /* 0x0000000419057c24 */ /* 0x000fe2000f8e0205 */
[----:B-1----:R-:W-:-:S04]  /*17d0*/  LEA R6, P2, R4, R22, 0x2 ;  /* 0x0000001604067211 */ /* 0x002fc800078410ff */
        /* <DEDUP_REMOVED lines=8> */
[----:B--2---:R-:W-:Y:S01]  /*1860*/  STS.64 [R71], R2 ;  /* 0x0000000247007388 */ /* 0x004fe20000000a00 */
[----:B------:R-:W-:-:S03]  /*1870*/  NOP ;  /* 0x0000000000007918 */ /* 0x000fc60000000000 */
[----:B------:R1:W2:Y:S01]  /*1880*/  LDG.E R36, desc[UR16][R36.64] ;  /* 0x0000001024247981 */ /* 0x0002a2000c1e1900 */
[----:B0-----:R-:W-:Y:S01]  /*1890*/  IADD3 R7, PT, PT, R90, UR4, RZ ;  /* 0x000000045a077c10 */ /* 0x001fe2000fffe0ff */
[----:B------:R-:W-:Y:S02]  /*18a0*/  BSSY.RECONVERGENT B0, `(.L_x_10243) ;  /* 0x0000025000007945 */ /* 0x000fe40003800200 */
[----:B------:R-:W0:Y:S01]  /*18b0*/  LDS.64 R4, [R71] ;  /* 0x0000000047047984 */ /* 0x000e220000000a00 */
[----:B------:R-:W-:Y:S02]  /*18c0*/  SEL R7, R7, R74, !P1 ;  /* 0x0000004a07077207 */ /* 0x000fe40004800000 */
[----:B------:R-:W-:Y:S02]  /*18d0*/  ISETP.NE.AND P1, PT, R14, 0x1f, PT ;  /* 0x0000001f0e00780c */ /* 0x000fe40003f25270 */
[----:B------:R-:W-:Y:S01]  /*18e0*/  LEA R7, R7, UR5, 0x2 ;  /* 0x0000000507077c11 */ /* 0x000fe2000f8e10ff */
[----:B---3--:R-:W-:-:S04]  /*18f0*/  FMUL.FTZ R38, R92, 1.4426950216293334961 ;  /* 0x3fb8aa3b5c267820 */ /* 0x008fc80000410000 */
[C---:B------:R-:W-:Y:S01]  /*1900*/  FMUL.FTZ R108, R38.reuse, R66 ;  /* 0x00000042266c7220 */ /* 0x040fe20000410000 */
[C---:B------:R-:W-:Y:S01]  /*1910*/  FMUL.FTZ R103, R38.reuse, R65 ;  /* 0x0000004126677220 */ /* 0x040fe20000410000 */
[C---:B------:R-:W-:Y:S01]  /*1920*/  FMUL.FTZ R100, R38.reuse, R67 ;  /* 0x0000004326647220 */ /* 0x040fe20000410000 */
[----:B------:R-:W-:-:S03]  /*1930*/  FMUL.FTZ R98, R38, R64 ;  /* 0x0000004026627220 */ /* 0x000fc60000410000 */
[----:B------:R-:W3:Y:S08]  /*1940*/  MUFU.EX2 R108, R108 ;  /* 0x0000006c006c7308 */ /* 0x000ef00000000800 */
[----:B----4-:R-:W4:Y:S08]  /*1950*/  MUFU.EX2 R103, R103 ;  /* 0x0000006700677308 */ /* 0x010f300000000800 */
[----:B------:R-:W2:Y:S01]  /*1960*/  MUFU.EX2 R100, R100 ;  /* 0x0000006400647308 */ /* 0x000ea20000000800 */
[----:B---3--:R3:W-:Y:S01]  /*1970*/  STS [R7+0x548], R108 ;  /* 0x0005486c07007388 */ /* 0x0087e20000000800 */
[----:B0-----:R-:W-:-:S02]  /*1980*/  HADD2.F32 R99, -RZ, R4.H0_H0 ;  /* 0x20000004ff637230 */ /* 0x001fc40000004100 */
[----:B------:R-:W-:Y:S02]  /*1990*/  HADD2.F32 R102, -RZ, R4.H1_H1 ;  /* 0x30000004ff667230 */ /* 0x000fe40000004100 */
[--C-:B------:R-:W-:Y:S02]  /*19a0*/  HADD2.F32 R101, -RZ, R5.reuse.H0_H0 ;  /* 0x20000005ff657230 */ /* 0x100fe40000004100 */
[----:B------:R-:W0:Y:S01]  /*19b0*/  MUFU.EX2 R98, R98 ;  /* 0x0000006200627308 */ /* 0x000e220000000800 */
[----:B------:R-:W-:Y:S02]  /*19c0*/  HADD2.F32 R104, -RZ, R5.H1_H1 ;  /* 0x30000005ff687230 */ /* 0x000fe40000004100 */
[----:B-1----:R-:W-:Y:S01]  /*19d0*/  FMUL.FTZ R37, R46, R99 ;  /* 0x000000632e257220 */ /* 0x002fe20000410000 */
        /* <DEDUP_REMOVED lines=10> */
[----:B------:R-:W-:-:S12]  /*1a80*/  HFMA2 R41, -RZ, RZ, 1.875, 0 ;  /* 0x3f800000ff297431 */ /* 0x000fd800000001ff */
[----:B------:R-:W-:Y:S05]  /*1a90*/  @!P1 BRA `(.L_x_10245) ;  /* 0x0000000000149947 */ /* 0x000fea0003800000 */
[----:B------:R-:W-:-:S04]  /*1aa0*/  IADD3 R2, PT, PT, R88, UR4, RZ ;  /* 0x0000000458027c10 */ /* 0x000fc8000fffe0ff */
[----:B------:R-:W-:-:S05]  /*1ab0*/  LEA R2, R2, UR5, 0x2 ;  /* 0x0000000502027c11 */ /* 0x000fca000f8e10ff */
[----:B------:R2:W3:Y:S01]  /*1ac0*/  LDS R41, [R2+0x548] ;  /* 0x0005480002297984 */ /* 0x0004e20000000800 */
[----:B------:R-:W-:Y:S05]  /*1ad0*/  BRA `(.L_x_10245) ;  /* 0x0000000000047947 */ /* 0x000fea0003800000 */
.L_x_10244:
[----:B------:R0:W1:Y:S02]  /*1ae0*/  LDS R41, [R94+0xd4c] ;  /* 0x000d4c005e297984 */ /* 0x0000640000000800 */
.L_x_10245:
[----:B------:R-:W-:Y:S05]  /*1af0*/  BSYNC.RECONVERGENT B0 ;  /* 0x0000000000007941 */ /* 0x000fea0003800200 */
.L_x_10243:
        /* <DEDUP_REMOVED lines=8> */
[----:B------:R-:W1:Y:S01]  /*1b80*/  S2UR UR6, SR_CgaCtaId ;  /* 0x00000000000679c3 */ /* 0x000e620000008800 */
[C---:B------:R-:W-:Y:S01]  /*1b90*/  FMUL.FTZ R38, R100.reuse, R39 ;  /* 0x0000002764267220 */ /* 0x040fe20000410000 */
[----:B------:R-:W-:Y:S01]  /*1ba0*/  FFMA.FTZ R39, R100, R36, R5 ;  /* 0x0000002464277223 */ /* 0x000fe20000010005 */
[----:B------:R-:W-:Y:S01]  /*1bb0*/  ISETP.GT.U32.AND P2, PT, R96, 0x1d, PT ;  /* 0x0000001d6000780c */ /* 0x000fe20003f44070 */
[----:B------:R-:W-:Y:S01]  /*1bc0*/  UMOV UR5, 0x400 ;  /* 0x0000040000057882 */ /* 0x000fe20000000000 */
[C---:B------:R-:W-:Y:S01]  /*1bd0*/  FMUL.FTZ R36, R103.reuse, R38 ;  /* 0x0000002667247220 */ /* 0x040fe20000410000 */
[----:B------:R-:W-:Y:S01]  /*1be0*/  FFMA.FTZ R40, R103, R39, R4 ;  /* 0x0000002767287223 */ /* 0x000fe20000010004 */
[-C--:B------:R-:W-:Y:S01]  /*1bf0*/  FFMA.FTZ R38, R37, R103.reuse, R106 ;  /* 0x0000006725267223 */ /* 0x080fe2000001006a */
[----:B--2---:R-:W-:Y:S01]  /*1c00*/  FMUL.FTZ R3, R108, R103 ;  /* 0x000000676c037220 */ /* 0x004fe20000410000 */
[----:B------:R-:W-:Y:S01]  /*1c10*/  ISETP.GT.U32.AND P3, PT, R96, 0x17, PT ;  /* 0x000000176000780c */ /* 0x000fe20003f64070 */
[----:B------:R-:W2:Y:S01]  /*1c20*/  SHFL.DOWN PT, R39, R36, 0x1, 0x1f ;  /* 0x08201f0024277f89 */ /* 0x000ea200000e0000 */
[----:B------:R-:W-:Y:S01]  /*1c30*/  MOV R111, R40 ;  /* 0x00000028006f7202 */ /* 0x000fe20000000f00 */
[C---:B------:R-:W-:Y:S01]  /*1c40*/  FFMA.FTZ R38, R100.reuse, R38, R105 ;  /* 0x0000002664267223 */ /* 0x040fe20000010069 */
[----:B------:R-:W-:Y:S01]  /*1c50*/  FMUL.FTZ R3, R100, R3 ;  /* 0x0000000364037220 */ /* 0x000fe20000410000 */
[----:B------:R-:W3:Y:S01]  /*1c60*/  SHFL.DOWN PT, R110, R40, 0x1, 0x1f ;  /* 0x08201f00286e7f89 */ /* 0x000ee200000e0000 */
[----:B------:R-:W-:Y:S01]  /*1c70*/  BSSY.RECONVERGENT B0, `(.L_x_10246) ;  /* 0x000007c000007945 */ /* 0x000fe20003800200 */
[----:B-1----:R-:W-:-:S04]  /*1c80*/  ULEA UR5, UR6, UR5, 0x18 ;  /* 0x0000000506057291 */ /* 0x002fc8000f8ec0ff */
[----:B------:R-:W-:Y:S01]  /*1c90*/  ULEA UR6, UR4, UR5, 0x3 ;  /* 0x0000000504067291 */ /* 0x000fe2000f8e18ff */
[----:B--2---:R-:W-:Y:S01]  /*1ca0*/  @P1 FMUL.FTZ R2, R39, R36 ;  /* 0x0000002427021220 */ /* 0x004fe20000410000 */
[----:B------:R-:W-:Y:S01]  /*1cb0*/  FFMA.FTZ R39, R98, R38, R107 ;  /* 0x0000002662277223 */ /* 0x000fe2000001006b */
[----:B---3--:R-:W-:-:S03]  /*1cc0*/  @P1 FFMA.FTZ R111, R36, R110, R111 ;  /* 0x0000006e246f1223 */ /* 0x008fc6000001006f */
[----:B------:R-:W-:Y:S01]  /*1cd0*/  @P1 MOV R36, R2 ;  /* 0x0000000200241202 */ /* 0x000fe20000000f00 */
[----:B------:R-:W1:Y:S01]  /*1ce0*/  SHFL.UP PT, R38, R39, 0x1, RZ ;  /* 0x0420000027267989 */ /* 0x000e6200000e00ff */
[----:B------:R-:W-:Y:S01]  /*1cf0*/  FMUL.FTZ R2, R98, R3 ;  /* 0x0000000362027220 */ /* 0x000fe20000410000 */
[----:B------:R-:W-:Y:S02]  /*1d00*/  ISETP.GE.AND P1, PT, R70, 0x1, PT ;  /* 0x000000014600780c */ /* 0x000fe40003f26270 */
        /* <DEDUP_REMOVED lines=18> */
[----:B------:R-:W-:Y:S01]  /*1e30*/  HFMA2 R38, -RZ, RZ, 1.875, 0 ;  /* 0x3f800000ff267431 */ /* 0x000fe200000001ff */
[----:B------:R-:W-:Y:S01]  /*1e40*/  MOV R39, RZ ;  /* 0x000000ff00277202 */ /* 0x000fe20000000f00 */
[----:B---3--:R-:W-:Y:S01]  /*1e50*/  @!P2 FFMA.FTZ R111, R36, R110, R111 ;  /* 0x0000006e246fa223 */ /* 0x008fe2000001006f */
[----:B------:R-:W-:Y:S02]  /*1e60*/  @!P2 MOV R36, R40 ;  /* 0x000000280024a202 */ /* 0x000fe40000000f00 */
[----:B------:R-:W1:Y:S01]  /*1e70*/  SHFL.UP PT, R40, R113, 0x4, RZ ;  /* 0x0480000071287989 */ /* 0x000e6200000e00ff */
[----:B-----5:R-:W-:Y:S01]  /*1e80*/  @P1 FMUL.FTZ R2, R2, R3 ;  /* 0x0000000302021220 */ /* 0x020fe20000410000 */
[----:B------:R-:W-:Y:S02]  /*1e90*/  ISETP.GE.AND P1, PT, R75, UR10, PT ;  /* 0x0000000a4b007c0c */ /* 0x000fe4000bf26270 */
[----:B------:R-:W2:Y:S01]  /*1ea0*/  SHFL.DOWN PT, R115, R36, 0x8, 0x1f ;  /* 0x09001f0024737f89 */ /* 0x000ea200000e0000 */
[----:B------:R-:W-:-:S02]  /*1eb0*/  ISETP.GE.AND P2, PT, R70, 0x4, PT ;  /* 0x000000044600780c */ /* 0x000fc40003f46270 */
[----:B------:R-:W-:Y:S01]  /*1ec0*/  ISETP.NE.OR P1, PT, R14, RZ, P1 ;  /* 0x000000ff0e00720c */ /* 0x000fe20000f25670 */
[----:B------:R-:W3:Y:S04]  /*1ed0*/  SHFL.DOWN PT, R112, R111, 0x8, 0x1f ;  /* 0x09001f006f707f89 */ /* 0x000ee800000e0000 */
[----:B------:R-:W5:Y:S08]  /*1ee0*/  SHFL.UP PT, R3, R2, 0x4, RZ ;  /* 0x0480000002037989 */ /* 0x000f7000000e00ff */
        /* <DEDUP_REMOVED lines=13> */
[----:B-1----:R-:W-:-:S03]  /*1fc0*/  FFMA.FTZ R40, R2, R40, R113 ;  /* 0x0000002802287223 */ /* 0x002fc60000010071 */
[----:B------:R-:W-:Y:S01]  /*1fd0*/  SHFL.IDX PT, R119, R39, RZ, 0x1f ;  /* 0x00001fff27777589 */ /* 0x000fe200000e0000 */
[C---:B--2---:R-:W-:Y:S01]  /*1fe0*/  @!P2 FMUL.FTZ R110, R36.reuse, R115 ;  /* 0x00000073246ea220 */ /* 0x044fe20000410000 */
[----:B------:R-:W-:Y:S01]  /*1ff0*/  FSEL R115, R113, R40, !P1 ;  /* 0x0000002871737208 */ /* 0x000fe20004800000 */
[----:B---3--:R-:W-:-:S03]  /*2000*/  @!P2 FFMA.FTZ R111, R36, R112, R111 ;  /* 0x00000070246fa223 */ /* 0x008fc6000001006f */
[----:B------:R-:W-:Y:S01]  /*2010*/  @!P2 MOV R36, R110 ;  /* 0x0000006e0024a202 */ /* 0x000fe20000000f00 */
        /* <DEDUP_REMOVED lines=11> */
[----:B--2---:R-:W-:Y:S01]  /*20d0*/  @P2 FFMA.FTZ R119, R110, R119, R117 ;  /* 0x000000776e772223 */ /* 0x004fe20000010075 */
[----:B------:R-:W-:-:S04]  /*20e0*/  ISETP.NE.AND P2, PT, R14, RZ, PT ;  /* 0x000000ff0e00720c */ /* 0x000fc80003f45270 */
[----:B------:R-:W-:Y:S01]  /*20f0*/  SHFL.UP PT, R40, R40, 0x1, RZ ;  /* 0x0420000028287989 */ /* 0x000fe200000e00ff */
[----:B---3--:R-:W-:Y:S01]  /*2100*/  @P1 FMUL.FTZ R2, R2, R3 ;  /* 0x0000000302021220 */ /* 0x008fe20000410000 */
[----:B------:R-:W-:Y:S01]  /*2110*/  FFMA.FTZ R3, R119, R41, R6 ;  /* 0x0000002977037223 */ /* 0x000fe20000010006 */
[----:B------:R-:W-:-:S03]  /*2120*/  ISETP.NE.AND P1, PT, R14, RZ, PT ;  /* 0x000000ff0e00720c */ /* 0x000fc60003f25270 */
[----:B------:R-:W-:Y:S01]  /*2130*/  FFMA.FTZ R109, R98, R3, R109 ;  /* 0x00000003626d7223 */ /* 0x000fe2000001006d */
[----:B------:R-:W-:Y:S01]  /*2140*/  SHFL.UP PT, R41, R2, 0x1, RZ ;  /* 0x0420000002297989 */ /* 0x000fe200000e00ff */
[----:B-----5:R-:W-:Y:S02]  /*2150*/  FFMA.FTZ R39, R112, R39, R113 ;  /* 0x0000002770277223 */ /* 0x020fe40000010071 */
[----:B------:R-:W-:Y:S01]  /*2160*/  FFMA.FTZ R113, R100, R109, R5 ;  /* 0x0000006d64717223 */ /* 0x000fe20000010005 */
[----:B------:R-:W-:Y:S01]  /*2170*/  FMUL.FTZ R38, R112, R38 ;  /* 0x0000002670267220 */ /* 0x000fe20000410000 */
[----:B------:R-:W-:Y:S01]  /*2180*/  FMUL.FTZ R112, R3, R64 ;  /* 0x0000004003707220 */ /* 0x000fe20000410000 */
[----:B------:R-:W-:Y:S01]  /*2190*/  FMUL.FTZ R115, R109, R67 ;  /* 0x000000436d737220 */ /* 0x000fe20000410000 */
[----:B------:R-:W-:Y:S01]  /*21a0*/  FFMA.FTZ R111, R103, R113, R4 ;  /* 0x00000071676f7223 */ /* 0x000fe20000010004 */
[----:B------:R-:W-:Y:S01]  /*21b0*/  FMUL.FTZ R119, R113, R65 ;  /* 0x0000004171777220 */ /* 0x000fe20000410000 */
[----:B------:R-:W-:Y:S01]  /*21c0*/  @!P2 STS.64 [UR6+0xdc8], R38 ;  /* 0x000dc826ff00a988 */ /* 0x000fe20008000a06 */
[----:B------:R-:W-:Y:S01]  /*21d0*/  FMUL.FTZ R6, R62, R115 ;  /* 0x000000733e067220 */ /* 0x000fe20000410000 */
[----:B------:R-:W-:Y:S01]  /*21e0*/  FMUL.FTZ R114, R111, R66 ;  /* 0x000000426f727220 */ /* 0x000fe20000410000 */
[----:B------:R-:W-:-:S03]  /*21f0*/  FMUL.FTZ R5, R58, R119 ;  /* 0x000000773a057220 */ /* 0x000fc60000410000 */
[----:B------:R-:W-:Y:S01]  /*2200*/  FMUL.FTZ R4, R63, R114 ;  /* 0x000000723f047220 */ /* 0x000fe20000410000 */
        /* <DEDUP_REMOVED lines=22> */
[----:B------:R-:W-:Y:S01]  /*2370*/  FFMA.FTZ R6, R98, R100, R107 ;  /* 0x0000006462067223 */ /* 0x000fe2000001006b */
[----:B------:R-:W-:-:S02]  /*2380*/  ISETP.GE.AND P4, PT, R7, 0x21, PT ;  /* 0x000000210700780c */ /* 0x000fc40003f86270 */
[----:B------:R-:W-:Y:S01]  /*2390*/  ISETP.GE.AND P5, PT, R7, 0x41, PT ;  /* 0x000000410700780c */ /* 0x000fe20003fa6270 */
[----:B------:R-:W-:Y:S01]  /*23a0*/  FADD.FTZ R107, -R107, R6 ;  /* 0x000000066b6b7221 */ /* 0x000fe20000010100 */
[----:B------:R-:W-:Y:S01]  /*23b0*/  ISETP.GE.AND P6, PT, R7, 0x61, PT ;  /* 0x000000610700780c */ /* 0x000fe20003fc6270 */
[----:B------:R-:W-:Y:S01]  /*23c0*/  FFMA.FTZ R7, R61, R100, R4 ;  /* 0x000000643d077223 */ /* 0x000fe20000010004 */
[----:B------:R-:W-:-:S03]  /*23d0*/  FFMA.FTZ R4, R38, R115, R5 ;  /* 0x0000007326047223 */ /* 0x000fc60000010005 */
[----:B------:R-:W-:Y:S01]  /*23e0*/  FFMA.FTZ R6, R52, R6, R7 ;  /* 0x0000000634067223 */ /* 0x000fe20000010007 */
[----:B------:R-:W-:Y:S01]  /*23f0*/  FFMA.FTZ R7, R107, R112, R4 ;  /* 0x000000706b077223 */ /* 0x000fe20000010004 */
[----:B-1----:R-:W-:Y:S06]  /*2400*/  @!P3 BRA `(.L_x_10247) ;  /* 0x000000000008b947 */ /* 0x002fec0003800000 */
[----:B------:R-:W1:Y:S04]  /*2410*/  LDS R5, [R73] ;  /* 0x0000000049057984 */ /* 0x000e680000000800 */
[----:B-1----:R1:W-:Y:S02]  /*2420*/  REDG.E.ADD.F32.FTZ.RN.STRONG.GPU desc[UR16][R36.64], R5 ;  /* 0x00000005240079a6 */ /* 0x0023e4000c12f310 */
.L_x_10247:
[----:B------:R-:W-:Y:S05]  /*2430*/  BSYNC.RECONVERGENT B0 ;  /* 0x0000000000007941 */ /* 0x000fea0003800200 */
.L_x_10246:
[----:B------:R-:W-:Y:S04]  /*2440*/  BSSY.RECONVERGENT B0, `(.L_x_10248) ;  /* 0x0000003000007945 */ /* 0x000fe80003800200 */
[----:B------:R-:W-:Y:S05]  /*2450*/  @!P4 BRA `(.L_x_10249) ;  /* 0x000000000004c947 */ /* 0x000fea0003800000 */
[----:B--2---:R3:W-:Y:S02]  /*2460*/  REDG.E.ADD.F32.FTZ.RN.STRONG.GPU desc[UR16][R36.64+0x80], R117 ;  /* 0x00008075240079a6 */ /* 0x0047e4000c12f310 */
.L_x_10249:
[----:B------:R-:W-:Y:S05]  /*2470*/  BSYNC.RECONVERGENT B0 ;  /* 0x0000000000007941 */ /* 0x000fea0003800200 */
.L_x_10248:
[----:B-1----:R1:W4:Y:S01]  /*2480*/  LDS R5, [R73+0x100] ;  /* 0x0001000049057984 */ /* 0x0023220000000800 */
[----:B------:R-:W-:Y:S04]  /*2490*/  BSSY.RECONVERGENT B0, `(.L_x_10250) ;  /* 0x0000003000007945 */ /* 0x000fe80003800200 */
[----:B------:R-:W-:Y:S05]  /*24a0*/  @!P5 BRA `(.L_x_10251) ;  /* 0x000000000004d947 */ /* 0x000fea0003800000 */
[----:B----4-:R4:W-:Y:S02]  /*24b0*/  REDG.E.ADD.F32.FTZ.RN.STRONG.GPU desc[UR16][R36.64+0x100], R5 ;  /* 0x00010005240079a6 */ /* 0x0109e4000c12f310 */
.L_x_10251:
[----:B------:R-:W-:Y:S05]  /*24c0*/  BSYNC.RECONVERGENT B0 ;  /* 0x0000000000007941 */ /* 0x000fea0003800200 */
.L_x_10250:
[----:B----4-:R4:W0:Y:S01]  /*24d0*/  LDS R5, [R73+0x180] ;  /* 0x0001800049057984 */ /* 0x0108220000000800 */
[----:B------:R-:W-:Y:S04]  /*24e0*/  BSSY.RECONVERGENT B0, `(.L_x_10252) ;  /* 0x0000003000007945 */ /* 0x000fe80003800200 */
[----:B------:R-:W-:Y:S05]  /*24f0*/  @!P6 BRA `(.L_x_10253) ;  /* 0x000000000004e947 */ /* 0x000fea0003800000 */
[----:B0-----:R0:W-:Y:S02]  /*2500*/  REDG.E.ADD.F32.FTZ.RN.STRONG.GPU desc[UR16][R36.64+0x180], R5 ;  /* 0x00018005240079a6 */ /* 0x0011e4000c12f310 */
.L_x_10253:
[----:B------:R-:W-:Y:S05]  /*2510*/  BSYNC.RECONVERGENT B0 ;  /* 0x0000000000007941 */ /* 0x000fea0003800200 */
.L_x_10252:
[----:B------:R-:W5:Y:S01]  /*2520*/  SHFL.DOWN PT, R4, R7, 0x1, 0x1f ;  /* 0x08201f0007047f89 */ /* 0x000f6200000e0000 */
[----:B------:R-:W-:Y:S01]  /*2530*/  ISETP.GT.AND P3, PT, R70, 0x1e, PT ;  /* 0x0000001e4600780c */ /* 0x000fe20003f64270 */
[-C--:B------:R-:W-:Y:S01]  /*2540*/  FMUL.FTZ R104, R104, R3.reuse ;  /* 0x0000000368687220 */ /* 0x080fe20000410000 */
[----:B------:R-:W-:Y:S01]  /*2550*/  FMUL.FTZ R40, R92, R3 ;  /* 0x000000035c287220 */ /* 0x000fe20000410000 */
[----:B0-----:R-:W0:Y:S01]  /*2560*/  SHFL.DOWN PT, R5, R6, 0x1, 0x1f ;  /* 0x08201f0006057f89 */ /* 0x001e2200000e0000 */
[----:B------:R-:W-:Y:S01]  /*2570*/  FMUL.FTZ R3, R102, R113 ;  /* 0x0000007166037220 */ /* 0x000fe20000410000 */
[----:B------:R-:W-:Y:S01]  /*2580*/  FMUL.FTZ R101, R101, R109 ;  /* 0x0000006d65657220 */ /* 0x000fe20000410000 */
[C---:B------:R-:W-:Y:S01]  /*2590*/  FMUL.FTZ R113, R92.reuse, R113 ;  /* 0x000000715c717220 */ /* 0x040fe20000410000 */
[----:B---3--:R-:W-:Y:S01]  /*25a0*/  FMUL.FTZ R36, R99, R111 ;  /* 0x0000006f63247220 */ /* 0x008fe20000410000 */
[C---:B------:R-:W-:Y:S01]  /*25b0*/  FMUL.FTZ R109, R92.reuse, R109 ;  /* 0x0000006d5c6d7220 */ /* 0x040fe20000410000 */
        /* <DEDUP_REMOVED lines=54> */
.L_x_10255:
[----:B------:R-:W-:Y:S05]  /*2920*/  BSYNC.RECONVERGENT B0 ;  /* 0x0000000000007941 */ /* 0x000fea0003800200 */
.L_x_10254:
[----:B------:R-:W-:-:S04]  /*2930*/  UIADD3 UR4, UPT, UPT, UR4, 0x1, URZ ;  /* 0x0000000104047890 */ /* 0x000fc8000fffe0ff */
[----:B------:R-:W-:-:S09]  /*2940*/  UISETP.GE.AND UP0, UPT, UR4, UR11, UPT ;  /* 0x0000000b0400728c */ /* 0x000fd2000bf06270 */
[----:B------:R-:W-:Y:S05]  /*2950*/  BRA.U !UP0, `(.L_x_10256) ;  /* 0xffffffed08787547 */ /* 0x000fea000b83ffff */
.L_x_10242:
[----:B------:R-:W-:Y:S06]  /*2960*/  BAR.SYNC.DEFER_BLOCKING 0x0 ;  /* 0x0000000000007b1d */ /* 0x000fec0000010000 */
[----:B------:R-:W-:Y:S02]  /*2970*/  F2F.F16.F32 R2, R48 ;  /* 0x0000003000027304 */ /* 0x000fe40000200800 */
[----:B------:R-:W3:Y:S01]  /*2980*/  LDC.64 R26, c[0x0][0x4f8] ;  /* 0x00013e00ff1a7b82 */ /* 0x000ee20000000a00 */
[----:B------:R-:W5:Y:S05]  /*2990*/  LDCU.64 UR4, c[0x0][0x500] ;  /* 0x0000a000ff0477ac */ /* 0x000f6a0008000a00 */
[----:B------:R-:W-:Y:S02]  /*29a0*/  F2F.F16.F32 R50, R50 ;  /* 0x0000003200327304 */ /* 0x000fe40000200800 */
[----:B------:R-:W1:Y:S01]  /*29b0*/  LDC.64 R28, c[0x0][0x550] ;  /* 0x00015400ff1c7b82 */ /* 0x000e620000000a00 */
[----:B------:R-:W2:Y:S05]  /*29c0*/  LDG.E.64 R20, desc[UR16][R20.64] ;  /* 0x0000001014147981 */ /* 0x000eaa000c1e1b00 */
[----:B------:R-:W0:Y:S01]  /*29d0*/  F2F.F16.F32 R49, R49 ;  /* 0x0000003100317304 */ /* 0x000e220000200800 */
[----:B------:R-:W-:-:S04]  /*29e0*/  IADD3 R82, P4, PT, R82, -0x100, RZ ;  /* 0xffffff0052527810 */ /* 0x000fc80007f9e0ff */
[----:B------:R-:W-:-:S03]  /*29f0*/  IADD3.X R83, PT, PT, R83, -0x1, RZ, P4, !PT ;  /* 0xffffffff53537810 */ /* 0x000fc600027fe4ff */
[----:B------:R-:W-:Y:S01]  /*2a00*/  F2F.F16.F32 R51, R51 ;  /* 0x0000003300337304 */ /* 0x000fe20000200800 */
[----:B0-----:R-:W-:Y:S01]  /*2a10*/  PRMT R49, R50, 0x5410, R49 ;  /* 0x0000541032317816 */ /* 0x001fe20000000031 */
[----:B--2---:R-:W-:Y:S01]  /*2a20*/  STS.64 [R71], R20 ;  /* 0x0000001447007388 */ /* 0x004fe20000000a00 */
        /* <DEDUP_REMOVED lines=24> */
[----:B------:R-:W-:-:S04]  /*2bb0*/  LOP3.LUT R5, R49, R3, RZ, 0xfc, !PT ;  /* 0x0000000331057212 */ /* 0x000fc800078efcff */
[----:B------:R-:W4:Y:S01]  /*2bc0*/  @!P3 MUFU.EX2 R21, R21 ;  /* 0x000000150015b308 */ /* 0x000f220000000800 */
[----:B0-----:R-:W-:Y:S01]  /*2bd0*/  @!P2 FADD.FTZ R20, R4, 1 ;  /* 0x3f8000000414a421 */ /* 0x001fe20000010000 */
[----:B------:R-:W-:-:S05]  /*2be0*/  LOP3.LUT R4, R2, R51, RZ, 0xfc, !PT ;  /* 0x0000003302047212 */ /* 0x000fca00078efcff */
[----:B------:R3:W-:Y:S01]  /*2bf0*/  STS.64 [R71], R4 ;  /* 0x0000000447007388 */ /* 0x0007e20000000a00 */
[----:B------:R-:W0:Y:S01]  /*2c00*/  @!P1 MUFU.EX2 R7, R7 ;  /* 0x0000000700079308 */ /* 0x000e220000000800 */
[----:B------:R-:W-:Y:S01]  /*2c10*/  NOP ;  /* 0x0000000000007918 */ /* 0x000fe20000000000 */
[----:B--2---:R-:W-:Y:S01]  /*2c20*/  @!P0 FADD.FTZ R6, R0, 1 ;  /* 0x3f80000000068421 */ /* 0x004fe20000010000 */
[----:B------:R-:W2:Y:S01]  /*2c30*/  LDS.64 R2, [R71] ;  /* 0x0000000047027984 */ /* 0x000ea20000000a00 */
[----:B----4-:R-:W-:-:S04]  /*2c40*/  @!P3 FADD.FTZ R0, R21, 1 ;  /* 0x3f8000001500b421 */ /* 0x010fc80000010000 */
[----:B------:R4:W5:Y:S01]  /*2c50*/  @!P2 MUFU.RCP R25, R20 ;  /* 0x000000140019a308 */ /* 0x0009620000001000 */
[----:B0-----:R-:W-:-:S07]  /*2c60*/  @!P1 FADD.FTZ R7, R7, 1 ;  /* 0x3f80000007079421 */ /* 0x001fce0000010000 */
[----:B------:R-:W0:Y:S01]  /*2c70*/  @!P3 MUFU.RCP R0, R0 ;  /* 0x000000000000b308 */ /* 0x000e220000001000 */
[----:B----4-:R-:W-:-:S04]  /*2c80*/  SHF.L.U32 R20, R60, 0x7, RZ ;  /* 0x000000073c147819 */ /* 0x010fc800000006ff */
[----:B------:R-:W-:-:S03]  /*2c90*/  SHF.R.S32.HI R21, RZ, 0x1f, R20 ;  /* 0x0000001fff157819 */ /* 0x000fc60000011414 */
[----:B------:R-:W4:Y:S01]  /*2ca0*/  @!P0 MUFU.RCP R23, R6 ;  /* 0x0000000600178308 */ /* 0x000f220000001000 */
[----:B-----5:R-:W-:Y:S01]  /*2cb0*/  @!P2 FMUL.FTZ R56, R56, R25 ;  /* 0x000000193838a220 */ /* 0x020fe20000410000 */
[----:B---3--:R-:W-:Y:S01]  /*2cc0*/  IMAD.WIDE.U32 R4, R26, UR18, R20 ;  /* 0x000000121a047c25 */ /* 0x008fe2000f8e0014 */
[----:B------:R-:W-:-:S03]  /*2cd0*/  IADD3 R80, P2, PT, R80, -0x100, RZ ;  /* 0xffffff0050507810 */ /* 0x000fc60007f5e0ff */
[----:B------:R-:W-:Y:S01]  /*2ce0*/  IMAD R5, R27, UR18, R5 ;  /* 0x000000121b057c24 */ /* 0x000fe2000f8e0205 */
[----:B------:R-:W-:Y:S01]  /*2cf0*/  IADD3.X R81, PT, PT, R81, -0x1, RZ, P2, !PT ;  /* 0xffffffff51517810 */ /* 0x000fe200017fe4ff */
[----:B------:R-:W3:Y:S01]  /*2d00*/  @!P1 MUFU.RCP R22, R7 ;  /* 0x0000000700169308 */ /* 0x000ee20000001000 */
[----:B0-----:R-:W-:Y:S01]  /*2d10*/  @!P3 FMUL.FTZ R59, R59, R0 ;  /* 0x000000003b3bb220 */ /* 0x001fe20000410000 */
[----:B------:R-:W-:Y:S01]  /*2d20*/  IMAD.WIDE.U32 R4, R97, UR4, R4 ;  /* 0x0000000461047c25 */ /* 0x000fe2000f8e0004 */
[----:B------:R-:W-:-:S03]  /*2d30*/  IADD3 R84, P3, PT, R84, -0x100, RZ ;  /* 0xffffff0054547810 */ /* 0x000fc60007f7e0ff */
[----:B------:R-:W-:Y:S01]  /*2d40*/  IMAD R0, R97, UR5, R5 ;  /* 0x0000000561007c24 */ /* 0x000fe2000f8e0205 */
[----:B------:R-:W0:Y:S01]  /*2d50*/  LDCU.64 UR4, c[0x0][0x520] ;  /* 0x0000a400ff0477ac */ /* 0x000e220008000a00 */
[----:B------:R-:W-:Y:S01]  /*2d60*/  F2F.F16.F32 R24, R56 ;  /* 0x0000003800187304 */ /* 0x000fe20000200800 */
[----:B----4-:R-:W-:Y:S01]  /*2d70*/  @!P0 FMUL.FTZ R54, R54, R23 ;  /* 0x0000001736368220 */ /* 0x010fe20000410000 */
[----:B------:R-:W-:-:S06]  /*2d80*/  IADD3.X R85, PT, PT, R85, -0x1, RZ, P3, !PT ;  /* 0xffffffff55557810 */ /* 0x000fcc0001ffe4ff */
[----:B------:R-:W4:Y:S01]  /*2d90*/  F2F.F16.F32 R27, R59 ;  /* 0x0000003b001b7304 */ /* 0x000f220000200800 */
[----:B---3--:R-:W-:Y:S01]  /*2da0*/  @!P1 FMUL.FTZ R55, R55, R22 ;  /* 0x0000001637379220 */ /* 0x008fe20000410000 */
[C---:B-1----:R-:W-:Y:S02]  /*2db0*/  LEA R22, P0, R4.reuse, R28, 0x1 ;  /* 0x0000001c04167211 */ /* 0x042fe400078008ff */
[----:B------:R-:W-:Y:S02]  /*2dc0*/  IADD3 R79, P1, PT, R79, -0x100, RZ ;  /* 0xffffff004f4f7810 */ /* 0x000fe40007f3e0ff */
[----:B------:R-:W-:Y:S02]  /*2dd0*/  LEA.HI.X R23, R4, R29, R0, 0x1, P0 ;  /* 0x0000001d04177211 */ /* 0x000fe400000f0c00 */
[----:B------:R-:W1:Y:S01]  /*2de0*/  F2F.F16.F32 R6, R55 ;  /* 0x0000003700067304 */ /* 0x000e620000200800 */
[----:B------:R-:W3:Y:S01]  /*2df0*/  LDC.64 R28, c[0x0][0x518] ;  /* 0x00014600ff1c7b82 */ /* 0x000ee20000000a00 */
[----:B------:R-:W-:Y:S01]  /*2e00*/  IADD3.X R76, PT, PT, R76, -0x1, RZ, P1, !PT ;  /* 0xffffffff4c4c7810 */ /* 0x000fe20000ffe4ff */
[----:B------:R-:W-:Y:S01]  /*2e10*/  IMAD.WIDE.U32 R4, R14, 0x8, R22 ;  /* 0x000000080e047825 */ /* 0x000fe200078e0016 */
[----:B----4-:R-:W-:-:S04]  /*2e20*/  PRMT R27, R24, 0x5410, R27 ;  /* 0x00005410181b7816 */ /* 0x010fc8000000001b */
[----:B--2---:R2:W-:Y:S01]  /*2e30*/  STG.E.64 desc[UR16][R4.64], R2 ;  /* 0x0000000204007986 */ /* 0x0045e2000c101b10 */
[----:B------:R4:W5:Y:S01]  /*2e40*/  F2F.F16.F32 R25, R54 ;  /* 0x0000003600197304 */ /* 0x0009620000200800 */
[----:B-1----:R-:W-:-:S04]  /*2e50*/  IMAD.WIDE.U32 R6, R6, 0x10000, RZ ;  /* 0x0001000006067825 */ /* 0x002fc800078e00ff */
        /* <DEDUP_REMOVED lines=8> */
[----:B------:R-:W2:Y:S01]  /*2ee0*/  LDC.64 R24, c[0x0][0x560] ;  /* 0x00015800ff187b82 */ /* 0x000ea20000000a00 */
[----:B------:R-:W-:Y:S01]  /*2ef0*/  FADD.FTZ R91, R56, R59 ;  /* 0x0000003b385b7221 */ /* 0x000fe20000010000 */
[----:B0-----:R-:W-:-:S04]  /*2f00*/  IMAD.WIDE.U32 R20, R97, UR4, R20 ;  /* 0x0000000461147c25 */ /* 0x001fc8000f8e0014 */
[----:B------:R-:W-:Y:S01]  /*2f10*/  IMAD R0, R97, UR5, R21 ;  /* 0x0000000561007c24 */ /* 0x000fe2000f8e0215 */
[----:B------:R-:W-:Y:S01]  /*2f20*/  STS.64 [R71], R22 ;  /* 0x0000001647007388 */ /* 0x000fe20000000a00 */
[----:B------:R-:W-:-:S03]  /*2f30*/  NOP ;  /* 0x0000000000007918 */ /* 0x000fc60000000000 */
[----:B------:R-:W0:Y:S01]  /*2f40*/  LDS.64 R6, [R71] ;  /* 0x0000000047067984 */ /* 0x000e220000000a00 */
[----:B--2---:R-:W-:-:S04]  /*2f50*/  LEA R2, P0, R20, R24, 0x1 ;  /* 0x0000001814027211 */ /* 0x004fc800078008ff */
[----:B------:R-:W-:Y:S02]  /*2f60*/  LEA.HI.X R3, R20, R25, R0, 0x1, P0 ;  /* 0x0000001914037211 */ /* 0x000fe400000f0c00 */
[----:B------:R-:W-:Y:S02]  /*2f70*/  ISETP.GT.AND P0, PT, R75, 0x1, PT ;  /* 0x000000014b00780c */ /* 0x000fe40003f04270 */
[----:B------:R-:W-:Y:S01]  /*2f80*/  MOV R75, R60 ;  /* 0x0000003c004b7202 */ /* 0x000fe20000000f00 */
[----:B------:R-:W-:-:S05]  /*2f90*/  IMAD.WIDE.U32 R2, R14, 0x8, R2 ;  /* 0x000000080e027825 */ /* 0x000fca00078e0002 */
[----:B0-----:R0:W-:Y:S05]  /*2fa0*/  STG.E.64 desc[UR16][R2.64], R6 ;  /* 0x0000000602007986 */ /* 0x0011ea000c101b10 */
[----:B------:R-:W-:Y:S05]  /*2fb0*/  @P0 BRA `(.L_x_10257) ;  /* 0xffffffd800500947 */ /* 0x000fea000383ffff */
.L_x_10233:
        /* <DEDUP_REMOVED lines=34> */
.L_x_10259:
[----:B------:R-:W-:Y:S05]  /*31e0*/  BSYNC.RECONVERGENT B0 ;  /* 0x0000000000007941 */ /* 0x000fea0003800200 */
.L_x_10258:
        /* <DEDUP_REMOVED lines=26> */
.L_x_10261:
[----:B------:R-:W-:Y:S05]  /*3390*/  BSYNC.RECONVERGENT B0 ;  /* 0x0000000000007941 */ /* 0x000fea0003800200 */
.L_x_10260:
        /* <DEDUP_REMOVED lines=13> */
.L_x_10263:
        /* <DEDUP_REMOVED lines=25> */
.L_x_10262:
[----:B------:R-:W-:Y:S05]  /*3600*/  EXIT ;  /* 0x000000000000794d */ /* 0x000fea0003800000 */
.L_x_10264:
        /* <DEDUP_REMOVED lines=15> */
.L_x_10562:


//--------------------- .text._Z25selective_scan_bwd_kernelI32Selective_Scan_bwd_kernel_traitsILi32ELi4ELb1ELb1ELb0ELb1ELb1EN3c104HalfEfEEv12SSMParamsBwd --------------------------
	.section	.text._Z25selective_scan_bwd_kernelI32Selective_Scan_bwd_kernel_traitsILi32ELi4ELb1ELb1ELb0ELb1ELb1EN3c104HalfEfEEv12SSMParamsBwd,"ax",@progbits
	.align	128
        .global         _Z25selective_scan_bwd_kernelI32Selective_Scan_bwd_kernel_traitsILi32ELi4ELb1ELb1ELb0ELb1ELb1EN3c104HalfEfEEv12SSMParamsBwd
        .type           _Z25selective_scan_bwd_kernelI32Selective_Scan_bwd_kernel_traitsILi32ELi4ELb1ELb1ELb0ELb1ELb1EN3c104HalfEfEEv12SSMParamsBwd,@function
        .size           _Z25selective_scan_bwd_kernelI32Selective_Scan_bwd_kernel_traitsILi32ELi4ELb1ELb1ELb0ELb1ELb1EN3c104HalfEfEEv12SSMParamsBwd,(.L_x_10563 - _Z25selective_scan_bwd_kernelI32Selective_Scan_bwd_kernel_traitsILi32ELi4ELb1ELb1ELb0ELb1ELb1EN3c104HalfEfEEv12SSMParamsBwd)
        .other          _Z25selective_scan_bwd_kernelI32Selective_Scan_bwd_kernel_traitsILi32ELi4ELb1ELb1ELb0ELb1ELb1EN3c104HalfEfEEv12SSMParamsBwd,@"STO_CUDA_ENTRY STV_DEFAULT"
_Z25selective_scan_bwd_kernelI32Selective_Scan_bwd_kernel_traitsILi32ELi4ELb1ELb1ELb0ELb1ELb1EN3c104HalfEfEEv12SSMParamsBwd:
.text._Z25selective_scan_bwd_kernelI32Selective_Scan_bwd_kernel_traitsILi32ELi4ELb1ELb1ELb0ELb1ELb1EN3c104HalfEfEEv12SSMParamsBwd:
        /* <DEDUP_REMOVED lines=143> */
.L_x_10290:
        /* <DEDUP_REMOVED lines=36> */
[----:B------:R-:W-:Y:S02]  /*0b30*/  HADD2.F32 R67, -RZ, R32.H0_H0 ;  /* 0x20000020ff437230 */ /* 0x000fe40000004100 */
[----:B------:R-:W-:Y:S02]  /*0b40*/  IMAD R7, R27, UR18, R7 ;  /* 0x000000121b077c24 */ /* 0x000fe4000f8e0207 */
[----:B------:R-:W-:Y:S02]  /*0b50*/  HADD2.F32 R65, -RZ, R65.H0_H0 ;  /* 0x20000041ff417230 */ /* 0x000fe40000004100 */
[----:B-----5:R-:W-:Y:S01]  /*0b60*/  FADD.FTZ R67, R67, R88 ;  /* 0x0000005843437221 */ /* 0x020fe20000010000 */
[----:B---3--:R-:W-:-:S04]  /*0b70*/  IMAD.WIDE.U32 R6, R97, R28, R6 ;  /* 0x0000001c61067225 */ /* 0x008fc800078e0006 */
[----:B------:R-:W-:Y:S01]  /*0b80*/  FADD.FTZ R65, R65, R88 ;  /* 0x0000005841417221 */ /* 0x000fe20000010000 */
[----:B------:R-:W-:Y:S01]  /*0b90*/  FSETP.GTU.FTZ.AND P2, PT, R67, 20, PT ;  /* 0x41a000004300780b */ /* 0x000fe20003f5c000 */
[----:B------:R-:W-:Y:S02]  /*0ba0*/  IMAD R0, R97, R29, R7 ;  /* 0x0000001d61007224 */ /* 0x000fe400078e0207 */
[----:B------:R-:W-:Y:S01]  /*0bb0*/  HADD2.F32 R7, -RZ, R26.H0_H0 ;  /* 0x2000001aff077230 */ /* 0x000fe20000004100 */
[----:B------:R-:W-:-:S04]  /*0bc0*/  FSETP.GTU.FTZ.AND P3, PT, R65, 20, PT ;  /* 0x41a000004100780b */ /* 0x000fc80003f7c000 */
[----:B------:R-:W-:-:S05]  /*0bd0*/  FADD.FTZ R64, R7, R88 ;  /* 0x0000005807407221 */ /* 0x000fca0000010000 */
[----:B------:R-:W-:Y:S01]  /*0be0*/  FSETP.GTU.FTZ.AND P1, PT, R64, 20, PT ;  /* 0x41a000004000780b */ /* 0x000fe20003f3c000 */
[----:B----4-:R1:W-:Y:S01]  /*0bf0*/  STS.64 [R69], R24 ;  /* 0x0000001845007388 */ /* 0x0103e20000000a00 */
[----:B------:R-:W-:-:S03]  /*0c00*/  NOP ;  /* 0x0000000000007918 */ /* 0x000fc60000000000 */
[----:B------:R2:W3:Y:S01]  /*0c10*/  LDS.64 R4, [R69] ;  /* 0x0000000045047984 */ /* 0x0004e20000000a00 */
[----:B-1----:R-:W-:Y:S01]  /*0c20*/  HADD2.F32 R25, -RZ, R33.H0_H0 ;  /* 0x20000021ff197230 */ /* 0x002fe20000004100 */
[----:B0-----:R-:W-:-:S04]  /*0c30*/  LEA R24, P0, R6, R30, 0x1 ;  /* 0x0000001e06187211 */ /* 0x001fc800078008ff */
[----:B------:R-:W-:Y:S01]  /*0c40*/  FADD.FTZ R66, R25, R88 ;  /* 0x0000005819427221 */ /* 0x000fe20000010000 */
[----:B------:R-:W-:-:S04]  /*0c50*/  LEA.HI.X R25, R6, R31, R0, 0x1, P0 ;  /* 0x0000001f06197211 */ /* 0x000fc800000f0c00 */
[----:B------:R-:W-:Y:S01]  /*0c60*/  FSETP.GTU.FTZ.AND P0, PT, R66, 20, PT ;  /* 0x41a000004200780b */ /* 0x000fe20003f1c000 */
[----:B------:R-:W-:Y:S01]  /*0c70*/  IMAD.WIDE.U32 R6, R14, 0x8, R24 ;  /* 0x000000080e067825 */ /* 0x000fe200078e0018 */
[----:B--2---:R-:W-:Y:S11]  /*0c80*/  @P2 BRA `(.L_x_10267) ;  /* 0x0000000000782947 */ /* 0x004ff60003800000 */
        /* <DEDUP_REMOVED lines=30> */
.L_x_10267:
[----:B------:R-:W-:Y:S05]  /*0e70*/  BSYNC.RECONVERGENT B0 ;  /* 0x0000000000007941 */ /* 0x000fea0003800200 */
.L_x_10266:
        /* <DEDUP_REMOVED lines=32> */
.L_x_10269:
[----:B------:R-:W-:Y:S05]  /*1080*/  BSYNC.RECONVERGENT B0 ;  /* 0x0000000000007941 */ /* 0x000fea0003800200 */
.L_x_10268:
        /* <DEDUP_REMOVED lines=32> */
.L_x_10271:
[----:B------:R-:W-:Y:S05]  /*1290*/  BSYNC.RECONVERGENT B0 ;  /* 0x0000000000007941 */ /* 0x000fea0003800200 */
.L_x_10270:
        /* <DEDUP_REMOVED lines=32> */
.L_x_10273:
[----:B------:R-:W-:Y:S05]  /*14a0*/  BSYNC.RECONVERGENT B0 ;  /* 0x0000000000007941 */ /* 0x000fea0003800200 */
.L_x_10272:
        /* <DEDUP_REMOVED lines=35> */
[----:B------:R-:W-:Y:S01]  /*16e0*/  HADD2.F32 R34, -RZ, R4.H0_H0 ;  /* 0x20000004ff227230 */ /* 0x000fe20000004100 */
[----:B------:R-:W-:Y:S01]  /*16f0*/  MUFU.EX2 R32, R32 ;  /* 0x0000002000207308 */ /* 0x000fe20000000800 */
[----:B------:R-:W-:-:S07]  /*1700*/  FMUL.FTZ R27, R0, -1.4426950216293334961 ;  /* 0xbfb8aa3b001b7820 */ /* 0x000fce0000410000 */
[----:B------:R-:W-:Y:S08]  /*1710*/  MUFU.EX2 R33, R33 ;  /* 0x0000002100217308 */ /* 0x000ff00000000800 */
[----:B------:R-:W-:Y:S08]  /*1720*/  MUFU.EX2 R27, R27 ;  /* 0x0000001b001b7308 */ /* 0x000ff00000000800 */
[----:B------:R-:W0:Y:S02]  /*1730*/  MUFU.EX2 R26, R26 ;  /* 0x0000001a001a7308 */ /* 0x000e240000000800 */
[----:B0-----:R-:W-:-:S06]  /*1740*/  FADD.FTZ R26, R26, 1 ;  /* 0x3f8000001a1a7421 */ /* 0x001fcc0000010000 */
[----:B------:R-:W0:Y:S02]  /*1750*/  MUFU.RCP R36, R26 ;  /* 0x0000001a00247308 */ /* 0x000e240000001000 */
[----:B0-----:R-:W-:-:S04]  /*1760*/  FADD.FTZ R4, -R36, 1 ;  /* 0x3f80000024047421 */ /* 0x001fc80000010100 */
[C---:B------:R-:W-:Y:S01]  /*1770*/  FFMA.FTZ R4, R29.reuse, R4, 1 ;  /* 0x3f8000001d047423 */ /* 0x040fe20000010004 */
[----:B------:R-:W-:Y:S01]  /*1780*/  FMUL.FTZ R29, R29, R36 ;  /* 0x000000241d1d7220 */ /* 0x000fe20000410000 */
[----:B---3--:R0:W-:Y:S01]  /*1790*/  STS.64 [R69], R30 ;  /* 0x0000001e45007388 */ /* 0x0081e20000000a00 */
[----:B------:R-:W-:-:S03]  /*17a0*/  NOP ;  /* 0x0000000000007918 */ /* 0x000fc60000000000 */
[----:B------:R-:W1:Y:S01]  /*17b0*/  LDS.64 R6, [R69] ;  /* 0x0000000045067984 */ /* 0x000e620000000a00 */
[----:B0-----:R-:W-:Y:S01]  /*17c0*/  FADD.FTZ R31, R32, 1 ;  /* 0x3f800000201f7421 */ /* 0x001fe20000010000 */
[----:B------:R-:W-:Y:S01]  /*17d0*/  FADD.FTZ R32, R33, 1 ;  /* 0x3f80000021207421 */ /* 0x000fe20000010000 */
[----:B------:R-:W-:Y:S02]  /*17e0*/  FADD.FTZ R30, R27, 1 ;  /* 0x3f8000001b1e7421 */ /* 0x000fe40000010000 */
[----:B------:R-:W0:Y:S08]  /*17f0*/  MUFU.RCP R40, R31 ;  /* 0x0000001f00287308 */ /* 0x000e300000001000 */
[----:B------:R0:W2:Y:S08]  /*1800*/  MUFU.RCP R41, R32 ;  /* 0x0000002000297308 */ /* 0x0000b00000001000 */
[----:B------:R3:W5:Y:S01]  /*1810*/  MUFU.RCP R39, R30 ;  /* 0x0000001e00277308 */ /* 0x0007620000001000 */
[----:B0-----:R-:W-:-:S04]  /*1820*/  FADD.FTZ R32, -R40, 1 ;  /* 0x3f80000028207421 */ /* 0x001fc80000010100 */
[C---:B------:R-:W-:Y:S01]  /*1830*/  FFMA.FTZ R32, R25.reuse, R32, 1 ;  /* 0x3f80000019207423 */ /* 0x040fe20000010020 */
[----:B------:R-:W-:-:S04]  /*1840*/  FMUL.FTZ R25, R25, R40 ;  /* 0x0000002819197220 */ /* 0x000fc80000410000 */
[----:B------:R-:W-:Y:S01]  /*1850*/  FMUL.FTZ R62, R35, R25 ;  /* 0x00000019233e7220 */ /* 0x000fe20000410000 */
        /* <DEDUP_REMOVED lines=10> */
[----:B---3--:R-:W-:Y:S01]  /*1900*/  FMUL.FTZ R30, R60, R42 ;  /* 0x0000002a3c1e7220 */ /* 0x008fe20000410000 */
[----:B------:R-:W-:Y:S02]  /*1910*/  FMUL.FTZ R26, R63, R38 ;  /* 0x000000263f1a7220 */ /* 0x000fe40000410000 */
[----:B------:R-:W-:Y:S01]  /*1920*/  FMUL.FTZ R32, R5, R32 ;  /* 0x0000002005207220 */ /* 0x000fe20000410000 */
[----:B------:R-:W-:Y:S01]  /*1930*/  FMUL.FTZ R30, R41, R30 ;  /* 0x0000001e291e7220 */ /* 0x000fe20000410000 */
[C---:B-----5:R-:W-:Y:S01]  /*1940*/  FADD.FTZ R5, -R39.reuse, 1 ;  /* 0x3f80000027057421 */ /* 0x060fe20000010100 */
[----:B------:R-:W-:Y:S01]  /*1950*/  FMUL.FTZ R26, R39, R26 ;  /* 0x0000001a271a7220 */ /* 0x000fe20000410000 */
[----:B------:R-:W-:Y:S01]  /*1960*/  FMUL.FTZ R41, R24, R41 ;  /* 0x0000002918297220 */ /* 0x000fe20000410000 */
[----:B------:R-:W-:Y:S01]  /*1970*/  FMUL.FTZ R27, R30, R7 ;  /* 0x000000071e1b7220 */ /* 0x000fe20000410000 */
[----:B------:R-:W-:Y:S01]  /*1980*/  FFMA.FTZ R7, R0, R5, 1 ;  /* 0x3f80000000077423 */ /* 0x000fe20000010005 */
[----:B------:R-:W-:Y:S01]  /*1990*/  FMUL.FTZ R5, R34, R37 ;  /* 0x0000002522057220 */ /* 0x000fe20000410000 */
[----:B------:R-:W-:Y:S02]  /*19a0*/  F2F.F16.F32 R32, R32 ;  /* 0x0000002000207304 */ /* 0x000fe40000200800 */
[----:B------:R-:W-:Y:S01]  /*19b0*/  FMUL.FTZ R26, R26, R7 ;  /* 0x000000071a1a7220 */ /* 0x000fe20000410000 */
[----:B------:R-:W-:Y:S01]  /*19c0*/  FMUL.FTZ R5, R36, R5 ;  /* 0x0000000524057220 */ /* 0x000fe20000410000 */
[----:B------:R-:W0:Y:S03]  /*19d0*/  LDC.64 R6, c[0x0][0x508] ;  /* 0x00014200ff067b82 */ /* 0x000e260000000a00 */
[----:B------:R-:W-:Y:S01]  /*19e0*/  FMUL.FTZ R30, R5, R4 ;  /* 0x00000004051e7220 */ /* 0x000fe20000410000 */
[----:B------:R-:W1:Y:S08]  /*19f0*/  F2F.F16.F32 R26, R26 ;  /* 0x0000001a001a7304 */ /* 0x000e700000200800 */
[----:B------:R-:W2:Y:S01]  /*1a00*/  F2F.F16.F32 R27, R27 ;  /* 0x0000001b001b7304 */ /* 0x000ea20000200800 */
[----:B-1----:R-:W-:-:S07]  /*1a10*/  IMAD.WIDE.U32 R4, R26, 0x10000, RZ ;  /* 0x000100001a047825 */ /* 0x002fce00078e00ff */
[----:B------:R-:W1:Y:S01]  /*1a20*/  F2F.F16.F32 R31, R30 ;  /* 0x0000001e001f7304 */ /* 0x000e620000200800 */
[----:B--2---:R-:W-:Y:S02]  /*1a30*/  PRMT R33, R32, 0x5410, R27 ;  /* 0x0000541020217816 */ /* 0x004fe4000000001b */
[----:B------:R-:W2:Y:S02]  /*1a40*/  LDC.64 R26, c[0x0][0x558] ;  /* 0x00015600ff1a7b82 */ /* 0x000ea40000000a00 */
[----:B------:R-:W-:Y:S02]  /*1a50*/  LOP3.LUT R33, R33, R5, RZ, 0xfc, !PT ;  /* 0x0000000521217212 */ /* 0x000fe400078efcff */
[----:B-1----:R-:W-:-:S04]  /*1a60*/  LOP3.LUT R32, R4, R31, RZ, 0xfc, !PT ;  /* 0x0000001f04207212 */ /* 0x002fc800078efcff */
[----:B------:R-:W-:Y:S01]  /*1a70*/  BAR.SYNC.DEFER_BLOCKING 0x0 ;  /* 0x0000000000007b1d */ /* 0x000fe20000010000 */
[----:B0-----:R-:W-:-:S04]  /*1a80*/  IMAD.WIDE.U32 R30, R6, UR18, R22 ;  /* 0x00000012061e7c25 */ /* 0x001fc8000f8e0016 */
[----:B------:R-:W-:Y:S02]  /*1a90*/  IMAD R31, R7, UR18, R31 ;  /* 0x00000012071f7c24 */ /* 0x000fe4000f8e021f */
[----:B----4-:R-:W-:-:S04]  /*1aa0*/  IMAD.WIDE.U32 R6, R97, UR6, R30 ;  /* 0x0000000661067c25 */ /* 0x010fc8000f8e001e */
[----:B------:R-:W-:Y:S01]  /*1ab0*/  FMUL.FTZ R30, R0, R39 ;  /* 0x00000027001e7220 */ /* 0x000fe20000410000 */
[----:B------:R-:W-:Y:S01]  /*1ac0*/  FMUL.FTZ R0, R34, R29 ;  /* 0x0000001d22007220 */ /* 0x000fe20000410000 */
[----:B------:R-:W-:Y:S01]  /*1ad0*/  IMAD R7, R97, UR7, R7 ;  /* 0x0000000761077c24 */ /* 0x000fe2000f8e0207 */
[----:B--2---:R-:W-:-:S04]  /*1ae0*/  LEA R26, P0, R6, R26, 0x1 ;  /* 0x0000001a061a7211 */ /* 0x004fc800078008ff */
[----:B------:R-:W-:Y:S01]  /*1af0*/  LEA.HI.X R27, R6, R27, R7, 0x1, P0 ;  /* 0x0000001b061b7211 */ /* 0x000fe200000f0c07 */
[----:B------:R-:W-:Y:S01]  /*1b00*/  STS.64 [R69], R32 ;  /* 0x0000002045007388 */ /* 0x000fe20000000a00 */
[----:B------:R-:W-:-:S03]  /*1b10*/  NOP ;  /* 0x0000000000007918 */ /* 0x000fc60000000000 */
[----:B------:R-:W0:Y:S01]  /*1b20*/  LDS.64 R4, [R69] ;  /* 0x0000000045047984 */ /* 0x000e220000000a00 */
        /* <DEDUP_REMOVED lines=16> */
[----:B------:R-:W-:Y:S01]  /*1c30*/  LOP3.LUT R25, R7, R5, RZ, 0xfc, !PT ;  /* 0x0000000507197212 */ /* 0x000fe200078efcff */
[----:B-1----:R-:W-:Y:S01]  /*1c40*/  IMAD.WIDE.U32 R6, R26, UR18, R22 ;  /* 0x000000121a067c25 */ /* 0x002fe2000f8e0016 */
[----:B---3--:R-:W-:-:S03]  /*1c50*/  LOP3.LUT R24, R4, R29, RZ, 0xfc, !PT ;  /* 0x0000001d04187212 */ /* 0x008fc600078efcff */
[----:B------:R-:W-:Y:S02]  /*1c60*/  IMAD R7, R27, UR18, R7 ;  /* 0x000000121b077c24 */ /* 0x000fe4000f8e0207 */
[----:B------:R-:W-:Y:S01]  /*1c70*/  STS.64 [R69], R24 ;  /* 0x0000001845007388 */ /* 0x000fe20000000a00 */
[----:B------:R-:W-:-:S03]  /*1c80*/  NOP ;  /* 0x0000000000007918 */ /* 0x000fc60000000000 */
[----:B------:R-:W0:Y:S01]  /*1c90*/  LDS.64 R4, [R69] ;  /* 0x0000000045047984 */ /* 0x000e220000000a00 */
[----:B--2---:R-:W-:-:S04]  /*1ca0*/  IMAD.WIDE.U32 R6, R97, R32, R6 ;  /* 0x0000002061067225 */ /* 0x004fc800078e0006 */
[----:B------:R-:W-:Y:S01]  /*1cb0*/  IMAD R7, R97, R33, R7 ;  /* 0x0000002161077224 */ /* 0x000fe200078e0207 */
[----:B------:R-:W-:-:S04]  /*1cc0*/  LEA R26, P0, R6, UR8, 0x1 ;  /* 0x00000008061a7c11 */ /* 0x000fc8000f8008ff */
[----:B------:R-:W-:-:S03]  /*1cd0*/  LEA.HI.X R27, R6, UR9, R7, 0x1, P0 ;  /* 0x00000009061b7c11 */ /* 0x000fc600080f0c07 */
[----:B------:R-:W-:-:S05]  /*1ce0*/  IMAD.WIDE.U32 R6, R14, 0x8, R26 ;  /* 0x000000080e067825 */ /* 0x000fca00078e001a */
[----:B0-----:R1:W-:Y:S02]  /*1cf0*/  STG.E.64 desc[UR16][R6.64], R4 ;  /* 0x0000000406007986 */ /* 0x0013e4000c101b10 */
.L_x_10274:
        /* <DEDUP_REMOVED lines=22> */
[----:B------:R-:W2:Y:S01]  /*1e60*/  LDC.64 R70, c[0x0][0x3c0] ;  /* 0x0000f000ff467b82 */ /* 0x000ea20000000a00 */
[----:B------:R-:W-:Y:S01]  /*1e70*/  MOV R2, R80 ;  /* 0x0000005000027202 */ /* 0x000fe20000000f00 */
[----:B------:R-:W-:Y:S01]  /*1e80*/  HFMA2 R57, -RZ, RZ, 0, 0 ;  /* 0x00000000ff397431 */ /* 0x000fe200000001ff */
[----:B------:R-:W-:Y:S01]  /*1e90*/  MOV R3, R77 ;  /* 0x0000004d00037202 */ /* 0x000fe20000000f00 */
[----:B------:R-:W-:Y:S01]  /*1ea0*/  FMUL.FTZ R47, R61, R67 ;  /* 0x000000433d2f7220 */ /* 0x000fe20000410000 */
[----:B------:R-:W-:Y:S01]  /*1eb0*/  ISETP.NE.AND P0, PT, R76, 0x1, PT ;  /* 0x000000014c00780c */ /* 0x000fe20003f05270 */
[----:B------:R-:W-:Y:S01]  /*1ec0*/  FMUL.FTZ R46, R58, R65 ;  /* 0x000000413a2e7220 */ /* 0x000fe20000410000 */
[----:B------:R-:W-:Y:S01]  /*1ed0*/  SHF.L.U32 R92, R68, 0x8, RZ ;  /* 0x00000008445c7819 */ /* 0x000fe200000006ff */
[----:B------:R-:W3:Y:S01]  /*1ee0*/  LDC.64 R24, c[0x0][0x440] ;  /* 0x00011000ff187b82 */ /* 0x000ee20000000a00 */
[----:B------:R-:W-:Y:S01]  /*1ef0*/  SHF.L.U32 R90, R76, 0x8, RZ ;  /* 0x000000084c5a7819 */ /* 0x000fe200000006ff */
[----:B------:R-:W-:Y:S01]  /*1f00*/  FMUL.FTZ R45, R59, R66 ;  /* 0x000000423b2d7220 */ /* 0x000fe20000410000 */
[----:B------:R-:W-:Y:S01]  /*1f10*/  IADD3 R34, P2, PT, R22, R8, RZ ;  /* 0x0000000816227210 */ /* 0x000fe20007f5e0ff */
[----:B------:R-:W-:Y:S01]  /*1f20*/  FMUL.FTZ R44, R53, R64 ;  /* 0x00000040352c7220 */ /* 0x000fe20000410000 */
[C---:B------:R-:W-:Y:S01]  /*1f30*/  ISETP.NE.AND P1, PT, R14.reuse, RZ, PT ;  /* 0x000000ff0e00720c */ /* 0x040fe20003f25270 */
[----:B------:R-:W-:Y:S01]  /*1f40*/  IMAD.WIDE.U32 R36, R14, 0x8, R2 ;  /* 0x000000080e247825 */ /* 0x000fe200078e0002 */
[----:B------:R-:W-:Y:S01]  /*1f50*/  IADD3 R48, PT, PT, R76, -0x2, RZ ;  /* 0xfffffffe4c307810 */ /* 0x000fe20007ffe0ff */
[----:B0-----:R-:W0:Y:S01]  /*1f60*/  LDC.64 R26, c[0x0][0x3a8] ;  /* 0x0000ea00ff1a7b82 */ /* 0x001e220000000a00 */
[----:B------:R-:W-:Y:S01]  /*1f70*/  IADD3 R94, PT, PT, R22, R14, RZ ;  /* 0x0000000e165e7210 */ /* 0x000fe20007ffe0ff */
[----:B------:R-:W4:Y:S01]  /*1f80*/  LDCU UR10, c[0x0][0x394] ;  /* 0x00007280ff0a77ac */ /* 0x000f220008000800 */
[----:B------:R-:W-:-:S02]  /*1f90*/  ISETP.EQ.AND P0, PT, R14, RZ, P0 ;  /* 0x000000ff0e00720c */ /* 0x000fc40000702270 */
[----:B------:R-:W-:Y:S01]  /*1fa0*/  LOP3.LUT R92, R92, 0x100, RZ, 0xc0, !PT ;  /* 0x000001005c5c7812 */ /* 0x000fe200078ec0ff */
[----:B------:R-:W0:Y:S01]  /*1fb0*/  LDCU UR11, c[0x0][0x38c] ;  /* 0x00007180ff0b77ac */ /* 0x000e220008000800 */
[----:B------:R-:W-:Y:S01]  /*1fc0*/  LOP3.LUT R90, R90, 0x100, RZ, 0xc0, !PT ;  /* 0x000001005a5a7812 */ /* 0x000fe200078ec0ff */
[----:B------:R-:W0:Y:S01]  /*1fd0*/  LDC.64 R28, c[0x0][0x450] ;  /* 0x00011400ff1c7b82 */ /* 0x000e220000000a00 */
[----:B------:R-:W-:Y:S01]  /*1fe0*/  IADD3.X R35, PT, PT, RZ, R73, RZ, P2, !PT ;  /* 0x00000049ff237210 */ /* 0x000fe200017fe4ff */
[----:B------:R-:W0:Y:S01]  /*1ff0*/  LDCU UR7, c[0x0][0x388] ;  /* 0x00007100ff0777ac */ /* 0x000e220008000800 */
[----:B------:R-:W0:Y:S05]  /*2000*/  LDCU.64 UR8, c[0x0][0x538] ;  /* 0x0000a700ff0877ac */ /* 0x000e2a0008000a00 */
[----:B------:R-:W0:Y:S01]  /*2010*/  LDC.64 R30, c[0x0][0x3e0] ;  /* 0x0000f800ff1e7b82 */ /* 0x000e220000000a00 */
[----:B------:R-:W-:-:S07]  /*2020*/  UMOV UR4, URZ ;  /* 0x000000ff00047c82 */ /* 0x000fce0008000000 */
[----:B----4-:R-:W0:Y:S02]  /*2030*/  LDC.64 R32, c[0x0][0x4d0] ;  /* 0x00013400ff207b82 */ /* 0x010e240000000a00 */
.L_x_10289:
[----:B--2---:R-:W-:-:S04]  /*2040*/  IMAD.WIDE.U32 R2, R70, UR4, RZ ;  /* 0x0000000446027c25 */ /* 0x004fc8000f8e00ff */
[----:B------:R-:W-:Y:S01]  /*2050*/  IMAD R3, R71, UR4, R3 ;  /* 0x0000000447037c24 */ /* 0x000fe2000f8e0203 */
[----:B------:R-:W-:-:S04]  /*2060*/  LEA R40, P2, R2, R36, 0x1 ;  /* 0x0000002402287211 */ /* 0x000fc800078408ff */
[----:B------:R-:W-:-:S05]  /*2070*/  LEA.HI.X R41, R2, R37, R3, 0x1, P2 ;  /* 0x0000002502297211 */ /* 0x000fca00010f0c03 */
[----:B------:R-:W2:Y:S01]  /*2080*/  LDG.E.64 R2, desc[UR16][R40.64] ;  /* 0x0000001028027981 */ /* 0x000ea2000c1e1b00 */
[----:B01----:R-:W-:Y:S02]  /*2090*/  MOV R4, R12 ;  /* 0x0000000c00047202 */ /* 0x003fe40000000f00 */
[----:B------:R-:W-:-:S03]  /*20a0*/  MOV R5, R87 ;  /* 0x0000005700057202 */ /* 0x000fc60000000f00 */
[----:B0-----:R-:W-:-:S04]  /*20b0*/  IMAD.WIDE.U32 R4, R26, UR4, R4 ;  /* 0x000000041a047c25 */ /* 0x001fc8000f8e0004 */
[----:B------:R-:W-:Y:S01]  /*20c0*/  IMAD R5, R27, UR4, R5 ;  /* 0x000000041b057c24 */ /* 0x000fe2000f8e0205 */
[----:B---3--:R-:W-:-:S04]  /*20d0*/  LEA R6, P2, R4, R24, 0x2 ;  /* 0x0000001804067211 */ /* 0x008fc800078410ff */
        /* <DEDUP_REMOVED lines=8> */
[----:B--2---:R1:W-:Y:S01]  /*2160*/  STS.64 [R69], R2 ;  /* 0x0000000245007388 */ /* 0x0043e20000000a00 */
        /* <DEDUP_REMOVED lines=9> */
[C---:B------:R-:W-:Y:S01]  /*2200*/  FMUL.FTZ R110, R40.reuse, R67 ;  /* 0x00000043286e7220 */ /* 0x040fe20000410000 */
[C---:B------:R-:W-:Y:S01]  /*2210*/  FMUL.FTZ R105, R40.reuse, R65 ;  /* 0x0000004128697220 */ /* 0x040fe20000410000 */
[C---:B------:R-:W-:Y:S01]  /*2220*/  FMUL.FTZ R102, R40.reuse, R66 ;  /* 0x0000004228667220 */ /* 0x040fe20000410000 */
[----:B------:R-:W-:-:S03]  /*2230*/  FMUL.FTZ R101, R40, R64 ;  /* 0x0000004028657220 */ /* 0x000fc60000410000 */
[----:B------:R-:W1:Y:S08]  /*2240*/  MUFU.EX2 R110, R110 ;  /* 0x0000006e006e7308 */ /* 0x000e700000000800 */
[----:B------:R-:W3:Y:S08]  /*2250*/  MUFU.EX2 R105, R105 ;  /* 0x0000006900697308 */ /* 0x000ef00000000800 */
[----:B----4-:R-:W4:Y:S01]  /*2260*/  MUFU.EX2 R102, R102 ;  /* 0x0000006600667308 */ /* 0x010f220000000800 */
        /* <DEDUP_REMOVED lines=21> */
[----:B------:R0:W1:Y:S01]  /*23c0*/  LDS R7, [R2+0x548] ;  /* 0x0005480002077984 */ /* 0x0000620000000800 */
[----:B------:R-:W-:Y:S05]  /*23d0*/  BRA `(.L_x_10278) ;  /* 0x0000000000047947 */ /* 0x000fea0003800000 */
.L_x_10277:
[----:B------:R2:W3:Y:S02]  /*23e0*/  LDS R7, [R96+0xd4c] ;  /* 0x000d4c0060077984 */ /* 0x0004e40000000800 */
.L_x_10278:
[----:B------:R-:W-:Y:S05]  /*23f0*/  BSYNC.RECONVERGENT B0 ;  /* 0x0000000000007941 */ /* 0x000fea0003800200 */
.L_x_10276:
[----:B------:R-:W4:Y:S01]  /*2400*/  @P0 LDC R3, c[0x0][0x38c] ;  /* 0x0000e300ff030b82 */ /* 0x000f220000000800 */
[----:B------:R-:W-:Y:S01]  /*2410*/  MOV R6, RZ ;  /* 0x000000ff00067202 */ /* 0x000fe20000000f00 */
[----:B----4-:R-:W-:-:S04]  /*2420*/  @P0 IMAD R3, R48, R3, UR4 ;  /* 0x0000000430030e24 */ /* 0x010fc8000f8e0203 */
[----:B0-----:R-:W-:-:S05]  /*2430*/  @P0 IMAD.WIDE R2, R3, 0x8, R18 ;  /* 0x0000000803020825 */ /* 0x001fca00078e0212 */
        /* <DEDUP_REMOVED lines=12> */
[----:B0-----:R-:W-:Y:S01]  /*2500*/  FMUL.FTZ R3, R110, R105 ;  /* 0x000000696e037220 */ /* 0x001fe20000410000 */
[----:B------:R-:W-:Y:S01]  /*2510*/  ISETP.GT.U32.AND P3, PT, R98, 0x17, PT ;  /* 0x000000176200780c */ /* 0x000fe20003f64070 */
[----:B------:R-:W0:Y:S01]  /*2520*/  SHFL.DOWN PT, R41, R38, 0x1, 0x1f ;  /* 0x08201f0026297f89 */ /* 0x000e2200000e0000 */
[----:B------:R-:W-:Y:S01]  /*2530*/  MOV R43, R42 ;  /* 0x0000002a002b7202 */ /* 0x000fe20000000f00 */
[----:B------:R-:W-:Y:S01]  /*2540*/  FFMA.FTZ R40, R102, R40, R107 ;  /* 0x0000002866287223 */ /* 0x000fe2000001006b */
[----:B------:R-:W-:Y:S01]  /*2550*/  BSSY.RECONVERGENT B0, `(.L_x_10279) ;  /* 0x000007e000007945 */ /* 0x000fe20003800200 */
[----:B------:R-:W3:Y:S01]  /*2560*/  SHFL.DOWN PT, R111, R42, 0x1, 0x1f ;  /* 0x08201f002a6f7f89 */ /* 0x000ee200000e0000 */
[----:B-1----:R-:W-:-:S04]  /*2570*/  ULEA UR5, UR6, UR5, 0x18 ;  /* 0x0000000506057291 */ /* 0x002fc8000f8ec0ff */
[----:B------:R-:W-:Y:S01]  /*2580*/  ULEA UR6, UR4, UR5, 0x3 ;  /* 0x0000000504067291 */ /* 0x000fe2000f8e18ff */
[----:B0-----:R-:W-:Y:S01]  /*2590*/  @P1 FMUL.FTZ R2, R41, R38 ;  /* 0x0000002629021220 */ /* 0x001fe20000410000 */
[----:B------:R-:W-:Y:S01]  /*25a0*/  FFMA.FTZ R41, R101, R40, R106 ;  /* 0x0000002865297223 */ /* 0x000fe2000001006a */
[----:B---3--:R-:W-:-:S03]  /*25b0*/  @P1 FFMA.FTZ R43, R38, R111, R43 ;  /* 0x0000006f262b1223 */ /* 0x008fc6000001002b */
[----:B------:R-:W-:Y:S01]  /*25c0*/  @P1 MOV R38, R2 ;  /* 0x0000000200261202 */ /* 0x000fe20000000f00 */
[----:B------:R-:W0:Y:S01]  /*25d0*/  SHFL.UP PT, R40, R41, 0x1, RZ ;  /* 0x0420000029287989 */ /* 0x000e2200000e00ff */
[----:B------:R-:W-:Y:S01]  /*25e0*/  FMUL.FTZ R2, R102, R3 ;  /* 0x0000000366027220 */ /* 0x000fe20000410000 */
[----:B------:R-:W-:Y:S02]  /*25f0*/  ISETP.GE.AND P1, PT, R72, 0x1, PT ;  /* 0x000000014800780c */ /* 0x000fe40003f26270 */
[----:B------:R-:W1:Y:S01]  /*2600*/  SHFL.DOWN PT, R111, R38, 0x2, 0x1f ;  /* 0x08401f00266f7f89 */ /* 0x000e6200000e0000 */
[----:B------:R-:W-:-:S03]  /*2610*/  FMUL.FTZ R2, R101, R2 ;  /* 0x0000000265027220 */ /* 0x000fc60000410000 */
        /* <DEDUP_REMOVED lines=17> */
[----:B------:R-:W-:Y:S01]  /*2730*/  HFMA2 R40, -RZ, RZ, 1.875, 0 ;  /* 0x3f800000ff287431 */ /* 0x000fe200000001ff */
[----:B------:R-:W-:Y:S01]  /*2740*/  MOV R41, RZ ;  /* 0x000000ff00297202 */ /* 0x000fe20000000f00 */
[----:B---3--:R-:W-:Y:S01]  /*2750*/  @!P2 FFMA.FTZ R43, R38, R113, R43 ;  /* 0x00000071262ba223 */ /* 0x008fe2000001002b */
[----:B------:R-:W-:Y:S02]  /*2760*/  @!P2 MOV R38, R42 ;  /* 0x0000002a0026a202 */ /* 0x000fe40000000f00 */
[----:B------:R-:W0:Y:S01]  /*2770*/  SHFL.UP PT, R42, R111, 0x4, RZ ;  /* 0x048000006f2a7989 */ /* 0x000e2200000e00ff */
[----:B-----5:R-:W-:Y:S01]  /*2780*/  @P1 FMUL.FTZ R2, R2, R3 ;  /* 0x0000000302021220 */ /* 0x020fe20000410000 */
[----:B------:R-:W-:Y:S02]  /*2790*/  ISETP.GE.AND P1, PT, R76, UR10, PT ;  /* 0x0000000a4c007c0c */ /* 0x000fe4000bf26270 */
[----:B------:R-:W1:Y:S01]  /*27a0*/  SHFL.DOWN PT, R113, R38, 0x8, 0x1f ;  /* 0x09001f0026717f89 */ /* 0x000e6200000e0000 */
[----:B------:R-:W-:-:S02]  /*27b0*/  ISETP.GE.AND P2, PT, R72, 0x4, PT ;  /* 0x000000044800780c */ /* 0x000fc40003f46270 */
[----:B------:R-:W-:Y:S01]  /*27c0*/  ISETP.NE.OR P1, PT, R14, RZ, P1 ;  /* 0x000000ff0e00720c */ /* 0x000fe20000f25670 */
[----:B------:R-:W3:Y:S04]  /*27d0*/  SHFL.DOWN PT, R115, R43, 0x8, 0x1f ;  /* 0x09001f002b737f89 */ /* 0x000ee800000e0000 */
        /* <DEDUP_REMOVED lines=17> */
[----:B---3--:R-:W-:-:S04]  /*28f0*/  @!P2 FFMA.FTZ R43, R38, R115, R43 ;  /* 0x00000073262ba223 */ /* 0x008fc8000001002b */
[----:B------:R-:W-:Y:S02]  /*2900*/  @!P2 MOV R38, R113 ;  /* 0x000000710026a202 */ /* 0x000fe40000000f00 */
[----:B------:R-:W-:Y:S01]  /*2910*/  FSEL R113, R111, R42, !P1 ;  /* 0x0000002a6f717208 */ /* 0x000fe20004800000 */
[----:B-----5:R-:W-:Y:S01]  /*2920*/  @P1 FMUL.FTZ R2, R2, R3 ;  /* 0x0000000302021220 */ /* 0x020fe20000410000 */
[----:B------:R-:W-:Y:S01]  /*2930*/  SHFL.DOWN PT, R118, R43, 0x1, 0x1f ;  /* 0x08201f002b767f89 */ /* 0x000fe200000e0000 */
[----:B------:R-:W-:Y:S02]  /*2940*/  ISETP.NE.AND P2, PT, R14, 0x1f, PT ;  /* 0x0000001f0e00780c */ /* 0x000fe40003f45270 */
[----:B------:R-:W-:Y:S01]  /*2950*/  ISETP.GE.AND P1, PT, R72, 0x10, PT ;  /* 0x000000104800780c */ /* 0x000fe20003f26270 */
[----:B------:R-:W0:Y:S04]  /*2960*/  SHFL.DOWN PT, R111, R38, 0x1, 0x1f ;  /* 0x08201f00266f7f89 */ /* 0x000e2800000e0000 */
[----:B------:R-:W1:Y:S04]  /*2970*/  SHFL.UP PT, R42, R113, 0x10, RZ ;  /* 0x06000000712a7989 */ /* 0x000e6800000e00ff */
[----:B------:R-:W3:Y:S04]  /*2980*/  SHFL.UP PT, R3, R2, 0x10, RZ ;  /* 0x0600000002037989 */ /* 0x000ee800000e00ff */
[----:B------:R-:W-:Y:S04]  /*2990*/  SHFL.IDX PT, R116, R43, RZ, 0x1f ;  /* 0x00001fff2b747589 */ /* 0x000fe800000e0000 */
[----:B------:R-:W5:Y:S01]  /*29a0*/  SHFL.IDX PT, R115, R38, RZ, 0x1f ;  /* 0x00001fff26737589 */ /* 0x000f6200000e0000 */
[----:B0-----:R-:W-:Y:S01]  /*29b0*/  @P2 FFMA.FTZ R117, R111, R117, R118 ;  /* 0x000000756f752223 */ /* 0x001fe20000010076 */
[----:B------:R-:W-:-:S03]  /*29c0*/  ISETP.NE.AND P2, PT, R14, RZ, PT ;  /* 0x000000ff0e00720c */ /* 0x000fc60003f45270 */
[----:B------:R-:W-:Y:S01]  /*29d0*/  FFMA.FTZ R112, R117, R7, R112 ;  /* 0x0000000775707223 */ /* 0x000fe20000010070 */
[C---:B-1----:R-:W-:Y:S01]  /*29e0*/  FFMA.FTZ R42, R2.reuse, R42, R113 ;  /* 0x0000002a022a7223 */ /* 0x042fe20000010071 */
[----:B---3--:R-:W-:Y:S02]  /*29f0*/  @P1 FMUL.FTZ R2, R2, R3 ;  /* 0x0000000302021220 */ /* 0x008fe40000410000 */
[----:B------:R-:W-:Y:S02]  /*2a00*/  FFMA.FTZ R3, R101, R112, R4 ;  /* 0x0000007065037223 */ /* 0x000fe40000010004 */
[----:B------:R-:W-:Y:S01]  /*2a10*/  FSEL R42, R113, R42, !P1 ;  /* 0x0000002a712a7208 */ /* 0x000fe20004800000 */
[----:B------:R-:W-:Y:S01]  /*2a20*/  FMUL.FTZ R118, R112, R64 ;  /* 0x0000004070767220 */ /* 0x000fe20000410000 */
[----:B------:R-:W-:Y:S01]  /*2a30*/  ISETP.NE.AND P1, PT, R14, RZ, PT ;  /* 0x000000ff0e00720c */ /* 0x000fe20003f25270 */
[----:B------:R-:W-:Y:S01]  /*2a40*/  FMUL.FTZ R120, R3, R66 ;  /* 0x0000004203787220 */ /* 0x000fe20000410000 */
[----:B------:R-:W-:Y:S01]  /*2a50*/  SHFL.UP PT, R2, R2, 0x1, RZ ;  /* 0x0420000002027989 */ /* 0x000fe200000e00ff */
[----:B------:R-:W-:Y:S01]  /*2a60*/  FMUL.FTZ R7, R53, R118 ;  /* 0x0000007635077220 */ /* 0x000fe20000410000 */
[C---:B-----5:R-:W-:Y:S01]  /*2a70*/  FFMA.FTZ R41, R115.reuse, R41, R116 ;  /* 0x0000002973297223 */ /* 0x060fe20000010074 */
[----:B------:R-:W-:Y:S01]  /*2a80*/  FFMA.FTZ R116, R102, R3, R5 ;  /* 0x0000000366747223 */ /* 0x000fe20000010005 */
[----:B------:R-:W-:Y:S01]  /*2a90*/  FMUL.FTZ R40, R115, R40 ;  /* 0x0000002873287220 */ /* 0x000fe20000410000 */
[----:B------:R-:W-:Y:S02]  /*2aa0*/  SHFL.UP PT, R43, R42, 0x1, RZ ;  /* 0x042000002a2b7989 */ /* 0x000fe400000e00ff */
[----:B------:R-:W-:Y:S01]  /*2ab0*/  FFMA.FTZ R114, R105, R116, R114 ;  /* 0x0000007469727223 */ /* 0x000fe20000010072 */
[----:B------:R-:W-:Y:S01]  /*2ac0*/  FMUL.FTZ R113, R116, R65 ;  /* 0x0000004174717220 */ /* 0x000fe20000410000 */
[----:B------:R-:W-:Y:S02]  /*2ad0*/  @!P2 STS.64 [UR6+0xdc8], R40 ;  /* 0x000dc828ff00a988 */ /* 0x000fe40008000a06 */
[----:B------:R-:W-:Y:S01]  /*2ae0*/  FMUL.FTZ R117, R114, R67 ;  /* 0x0000004372757220 */ /* 0x000fe20000410000 */
[----:B------:R-:W-:-:S03]  /*2af0*/  FMUL.FTZ R5, R58, R113 ;  /* 0x000000713a057220 */ /* 0x000fc60000410000 */
[----:B------:R-:W-:Y:S01]  /*2b00*/  FMUL.FTZ R4, R61, R117 ;  /* 0x000000753d047220 */ /* 0x000fe20000410000 */
[----:B----4-:R0:W1:Y:S02]  /*2b10*/  SHFL.IDX PT, R111, R6, RZ, 0x1f ;  /* 0x00001fff066f7589 */ /* 0x01006400000e0000 */
[----:B0-----:R-:W-:-:S05]  /*2b20*/  FMUL.FTZ R6, R59, R120 ;  /* 0x000000783b067220 */ /* 0x001fca0000410000 */
[----:B------:R0:W-:Y:S01]  /*2b30*/  STS.128 [R78+0x110], R4 ;  /* 0x000110044e007388 */ /* 0x0001e20000000c00 */
[----:B------:R-:W-:Y:S01]  /*2b40*/  BAR.SYNC.DEFER_BLOCKING 0x0 ;  /* 0x0000000000007b1d */ /* 0x000fe20000010000 */
[----:B-1----:R-:W-:Y:S01]  /*2b50*/  @P1 FFMA.FTZ R111, R2, R111, R43 ;  /* 0x0000006f026f1223 */ /* 0x002fe2000001002b */
[----:B------:R-:W-:-:S04]  /*2b60*/  IMAD.WIDE.U32 R42, R32, UR4, R34 ;  /* 0x00000004202a7c25 */ /* 0x000fc8000f8e0022 */
[----:B------:R-:W-:Y:S01]  /*2b70*/  FFMA.FTZ R110, R110, R111, R39 ;  /* 0x0000006f6e6e7223 */ /* 0x000fe20000010027 */
[----:B------:R-:W-:Y:S01]  /*2b80*/  IMAD R43, R33, UR4, R43 ;  /* 0x00000004212b7c24 */ /* 0x000fe2000f8e022b */
[----:B------:R-:W-:Y:S02]  /*2b90*/  LEA R38, P3, R42, UR8, 0x2 ;  /* 0x000000082a267c11 */ /* 0x000fe4000f8610ff */
[----:B0-----:R-:W-:Y:S01]  /*2ba0*/  IADD3 R6, PT, PT, -R94, UR7, RZ ;  /* 0x000000075e067c10 */ /* 0x001fe2000fffe1ff */
        /* <DEDUP_REMOVED lines=8> */
[----:B------:R0:W1:Y:S01]  /*2c30*/  LDS R115, [R74+0x80] ;  /* 0x000080004a737984 */ /* 0x0000620000000800 */
        /* <DEDUP_REMOVED lines=8> */
[----:B------:R-:W-:-:S02]  /*2cc0*/  ISETP.GE.AND P5, PT, R6, 0x41, PT ;  /* 0x000000410600780c */ /* 0x000fc40003fa6270 */
[----:B------:R-:W-:Y:S01]  /*2cd0*/  ISETP.GE.AND P6, PT, R6, 0x61, PT ;  /* 0x000000610600780c */ /* 0x000fe20003fc6270 */
[----:B------:R-:W-:Y:S01]  /*2ce0*/  FFMA.FTZ R6, R60, R101, R5 ;  /* 0x000000653c067223 */ /* 0x000fe20000010005 */
[----:B------:R-:W-:Y:S01]  /*2cf0*/  FFMA.FTZ R7, R41, R118, R4 ;  /* 0x0000007629077223 */ /* 0x000fe20000010004 */
[----:B0-----:R-:W-:Y:S10]  /*2d00*/  @!P3 BRA `(.L_x_10280) ;  /* 0x000000000008b947 */ /* 0x001ff40003800000 */
[----:B------:R-:W0:Y:S04]  /*2d10*/  LDS R5, [R74] ;  /* 0x000000004a057984 */ /* 0x000e280000000800 */
[----:B0-----:R0:W-:Y:S02]  /*2d20*/  REDG.E.ADD.F32.FTZ.RN.STRONG.GPU desc[UR16][R38.64], R5 ;  /* 0x00000005260079a6 */ /* 0x0011e4000c12f310 */
.L_x_10280:
[----:B------:R-:W-:Y:S05]  /*2d30*/  BSYNC.RECONVERGENT B0 ;  /* 0x0000000000007941 */ /* 0x000fea0003800200 */
.L_x_10279:
[----:B------:R-:W-:Y:S04]  /*2d40*/  BSSY.RECONVERGENT B0, `(.L_x_10281) ;  /* 0x0000003000007945 */ /* 0x000fe80003800200 */
[----:B------:R-:W-:Y:S05]  /*2d50*/  @!P4 BRA `(.L_x_10282) ;  /* 0x000000000004c947 */ /* 0x000fea0003800000 */
[----:B-1----:R3:W-:Y:S02]  /*2d60*/  REDG.E.ADD.F32.FTZ.RN.STRONG.GPU desc[UR16][R38.64+0x80], R115 ;  /* 0x00008073260079a6 */ /* 0x0027e4000c12f310 */
.L_x_10282:
[----:B------:R-:W-:Y:S05]  /*2d70*/  BSYNC.RECONVERGENT B0 ;  /* 0x0000000000007941 */ /* 0x000fea0003800200 */
.L_x_10281:
[----:B0-----:R0:W4:Y:S01]  /*2d80*/  LDS R5, [R74+0x100] ;  /* 0x000100004a057984 */ /* 0x0011220000000800 */
[----:B------:R-:W-:Y:S04]  /*2d90*/  BSSY.RECONVERGENT B0, `(.L_x_10283) ;  /* 0x0000003000007945 */ /* 0x000fe80003800200 */
[----:B------:R-:W-:Y:S05]  /*2da0*/  @!P5 BRA `(.L_x_10284) ;  /* 0x000000000004d947 */ /* 0x000fea0003800000 */
[----:B----4-:R4:W-:Y:S02]  /*2db0*/  REDG.E.ADD.F32.FTZ.RN.STRONG.GPU desc[UR16][R38.64+0x100], R5 ;  /* 0x00010005260079a6 */ /* 0x0109e4000c12f310 */
.L_x_10284:
[----:B------:R-:W-:Y:S05]  /*2dc0*/  BSYNC.RECONVERGENT B0 ;  /* 0x0000000000007941 */ /* 0x000fea0003800200 */
.L_x_10283:
[----:B----4-:R4:W0:Y:S01]  /*2dd0*/  LDS R5, [R74+0x180] ;  /* 0x000180004a057984 */ /* 0x0108220000000800 */
[----:B------:R-:W-:Y:S04]  /*2de0*/  BSSY.RECONVERGENT B0, `(.L_x_10285) ;  /* 0x0000003000007945 */ /* 0x000fe80003800200 */
[----:B------:R-:W-:Y:S05]  /*2df0*/  @!P6 BRA `(.L_x_10286) ;  /* 0x000000000004e947 */ /* 0x000fea0003800000 */
[----:B0-----:R0:W-:Y:S02]  /*2e00*/  REDG.E.ADD.F32.FTZ.RN.STRONG.GPU desc[UR16][R38.64+0x180], R5 ;  /* 0x00018005260079a6 */ /* 0x0011e4000c12f310 */
.L_x_10286:
[----:B------:R-:W-:Y:S05]  /*2e10*/  BSYNC.RECONVERGENT B0 ;  /* 0x0000000000007941 */ /* 0x000fea0003800200 */
.L_x_10285:
[----:B------:R-:W5:Y:S01]  /*2e20*/  SHFL.DOWN PT, R4, R7, 0x1, 0x1f ;  /* 0x08201f0007047f89 */ /* 0x000f6200000e0000 */
[----:B------:R-:W-:Y:S01]  /*2e30*/  ISETP.GT.AND P3, PT, R72, 0x1e, PT ;  /* 0x0000001e4800780c */ /* 0x000fe20003f64270 */
[-C--:B------:R-:W-:Y:S01]  /*2e40*/  FMUL.FTZ R42, R109, R112.reuse ;  /* 0x000000706d2a7220 */ /* 0x080fe20000410000 */
[C---:B------:R-:W-:Y:S01]  /*2e50*/  FMUL.FTZ R112, R99.reuse, R112 ;  /* 0x0000007063707220 */ /* 0x040fe20000410000 */
[----:B0-----:R-:W0:Y:S01]  /*2e60*/  SHFL.DOWN PT, R5, R6, 0x1, 0x1f ;  /* 0x08201f0006057f89 */ /* 0x001e2200000e0000 */
[CC--:B---3--:R-:W-:Y:S01]  /*2e70*/  FMUL.FTZ R38, R99.reuse, R3.reuse ;  /* 0x0000000363267220 */ /* 0x0c8fe20000410000 */
        /* <DEDUP_REMOVED lines=58> */
.L_x_10288:
[----:B------:R-:W-:Y:S05]  /*3220*/  BSYNC.RECONVERGENT B0 ;  /* 0x0000000000007941 */ /* 0x000fea0003800200 */
.L_x_10287:
[----:B------:R-:W-:-:S04]  /*3230*/  UIADD3 UR4, UPT, UPT, UR4, 0x1, URZ ;  /* 0x0000000104047890 */ /* 0x000fc8000fffe0ff */
[----:B------:R-:W-:-:S09]  /*3240*/  UISETP.GE.AND UP0, UPT, UR4, UR11, UPT ;  /* 0x0000000b0400728c */ /* 0x000fd2000bf06270 */
[----:B------:R-:W-:Y:S05]  /*3250*/  BRA.U !UP0, `(.L_x_10289) ;  /* 0xffffffed08787547 */ /* 0x000fea000b83ffff */
.L_x_10275:
[----:B------:R-:W-:Y:S06]  /*3260*/  BAR.SYNC.DEFER_BLOCKING 0x0 ;  /* 0x0000000000007b1d */ /* 0x000fec0000010000 */
[----:B------:R-:W-:Y:S02]  /*3270*/  F2F.F16.F32 R2, R50 ;  /* 0x0000003200027304 */ /* 0x000fe40000200800 */
[----:B------:R-:W3:Y:S01]  /*3280*/  LDC.64 R28, c[0x0][0x4f8] ;  /* 0x00013e00ff1c7b82 */ /* 0x000ee20000000a00 */
[----:B------:R-:W5:Y:S05]  /*3290*/  LDCU.64 UR4, c[0x0][0x500] ;  /* 0x0000a000ff0477ac */ /* 0x000f6a0008000a00 */
[----:B------:R-:W-:Y:S02]  /*32a0*/  F2F.F16.F32 R51, R51 ;  /* 0x0000003300337304 */ /* 0x000fe40000200800 */
[----:B------:R-:W2:Y:S01]  /*32b0*/  LDC.64 R30, c[0x0][0x550] ;  /* 0x00015400ff1e7b82 */ /* 0x000ea20000000a00 */
[----:B------:R-:W4:Y:S05]  /*32c0*/  LDG.E.64 R20, desc[UR16][R20.64] ;  /* 0x0000001014147981 */ /* 0x000f2a000c1e1b00 */
[----:B------:R-:W0:Y:S01]  /*32d0*/  F2F.F16.F32 R24, R49 ;  /* 0x0000003100187304 */ /* 0x000e220000200800 */
[----:B------:R-:W-:-:S04]  /*32e0*/  IADD3 R84, P4, PT, R84, -0x100, RZ ;  /* 0xffffff0054547810 */ /* 0x000fc80007f9e0ff */
[----:B------:R-:W-:-:S03]  /*32f0*/  IADD3.X R81, PT, PT, R81, -0x1, RZ, P4, !PT ;  /* 0xffffffff51517810 */ /* 0x000fc600027fe4ff */
[----:B------:R-:W-:Y:S01]  /*3300*/  F2F.F16.F32 R23, R52 ;  /* 0x0000003400177304 */ /* 0x000fe20000200800 */
[----:B0-----:R-:W-:Y:S02]  /*3310*/  PRMT R51, R51, 0x5410, R24 ;  /* 0x0000541033337816 */ /* 0x001fe40000000018 */
[----:B------:R-:W-:Y:S01]  /*3320*/  MOV R24, R22 ;  /* 0x0000001600187202 */ /* 0x000fe20000000f00 */
[----:B----4-:R-:W-:Y:S01]  /*3330*/  STS.64 [R69], R20 ;  /* 0x0000001445007388 */ /* 0x010fe20000000a00 */
[----:B------:R-:W-:-:S03]  /*3340*/  NOP ;  /* 0x0000000000007918 */ /* 0x000fc60000000000 */
[----:B-1----:R-:W0:Y:S02]  /*3350*/  LDS.64 R6, [R69] ;  /* 0x0000000045067984 */ /* 0x002e240000000a00 */
        /* <DEDUP_REMOVED lines=21> */
[----:B------:R-:W1:Y:S04]  /*34b0*/  @!P0 MUFU.EX2 R0, R0 ;  /* 0x0000000000008308 */ /* 0x000e680000000800 */
[----:B------:R-:W-:-:S04]  /*34c0*/  LOP3.LUT R5, R51, R3, RZ, 0xfc, !PT ;  /* 0x0000000333057212 */ /* 0x000fc800078efcff */
[----:B------:R-:W4:Y:S01]  /*34d0*/  @!P3 MUFU.EX2 R21, R21 ;  /* 0x000000150015b308 */ /* 0x000f220000000800 */
[----:B0-----:R-:W-:Y:S01]  /*34e0*/  @!P2 FADD.FTZ R20, R4, 1 ;  /* 0x3f8000000414a421 */ /* 0x001fe20000010000 */
[----:B------:R-:W-:-:S05]  /*34f0*/  LOP3.LUT R4, R2, R23, RZ, 0xfc, !PT ;  /* 0x0000001702047212 */ /* 0x000fca00078efcff */
[----:B------:R3:W-:Y:S01]  /*3500*/  STS.64 [R69], R4 ;  /* 0x0000000445007388 */ /* 0x0007e20000000a00 */
[----:B------:R-:W0:Y:S01]  /*3510*/  @!P2 MUFU.RCP R25, R20 ;  /* 0x000000140019a308 */ /* 0x000e220000001000 */
[----:B------:R-:W-:Y:S02]  /*3520*/  NOP ;  /* 0x0000000000007918 */ /* 0x000fe40000000000 */
[----:B------:R-:W2:Y:S05]  /*3530*/  LDS.64 R2, [R69] ;  /* 0x0000000045027984 */ /* 0x000eaa0000000a00 */
[----:B------:R-:W5:Y:S01]  /*3540*/  @!P1 MUFU.EX2 R7, R7 ;  /* 0x0000000700079308 */ /* 0x000f620000000800 */
[----:B-1----:R-:W-:Y:S01]  /*3550*/  @!P0 FADD.FTZ R6, R0, 1 ;  /* 0x3f80000000068421 */ /* 0x002fe20000010000 */
[----:B----4-:R-:W-:-:S06]  /*3560*/  @!P3 FADD.FTZ R21, R21, 1 ;  /* 0x3f8000001515b421 */ /* 0x010fcc0000010000 */
[----:B------:R-:W1:Y:S01]  /*3570*/  @!P0 MUFU.RCP R27, R6 ;  /* 0x00000006001b8308 */ /* 0x000e620000001000 */
[----:B0-----:R-:W-:Y:S01]  /*3580*/  @!P2 FMUL.FTZ R56, R56, R25 ;  /* 0x000000193838a220 */ /* 0x001fe20000410000 */
[----:B------:R-:W-:Y:S01]  /*3590*/  HFMA2 R25, -RZ, RZ, 0, 0 ;  /* 0x00000000ff197431 */ /* 0x000fe200000001ff */
[----:B------:R-:W-:-:S04]  /*35a0*/  IADD3 R82, P2, PT, R82, -0x100, RZ ;  /* 0xffffff0052527810 */ /* 0x000fc80007f5e0ff */
[----:B------:R-:W-:Y:S01]  /*35b0*/  IADD3.X R79, PT, PT, R79, -0x1, RZ, P2, !PT ;  /* 0xffffffff4f4f7810 */ /* 0x000fe200017fe4ff */
[----:B------:R-:W0:Y:S01]  /*35c0*/  @!P3 MUFU.RCP R20, R21 ;  /* 0x000000150014b308 */ /* 0x000e220000001000 */
[----:B-----5:R-:W-:Y:S01]  /*35d0*/  @!P1 FADD.FTZ R0, R7, 1 ;  /* 0x3f80000007009421 */ /* 0x020fe20000010000 */
[----:B---3--:R-:W-:-:S04]  /*35e0*/  IMAD.WIDE.U32 R4, R28, UR18, R24 ;  /* 0x000000121c047c25 */ /* 0x008fc8000f8e0018 */
[----:B------:R-:W-:Y:S02]  /*35f0*/  IMAD R5, R29, UR18, R5 ;  /* 0x000000121d057c24 */ /* 0x000fe4000f8e0205 */
[----:B------:R-:W3:Y:S01]  /*3600*/  @!P1 MUFU.RCP R0, R0 ;  /* 0x0000000000009308 */ /* 0x000ee20000001000 */
[----:B-1----:R-:W-:Y:S01]  /*3610*/  @!P0 FMUL.FTZ R54, R54, R27 ;  /* 0x0000001b36368220 */ /* 0x002fe20000410000 */
[----:B------:R-:W1:Y:S01]  /*3620*/  LDC.64 R28, c[0x0][0x518] ;  /* 0x00014600ff1c7b82 */ /* 0x000e620000000a00 */
[----:B------:R-:W-:-:S04]  /*3630*/  IMAD.WIDE.U32 R4, R97, UR4, R4 ;  /* 0x0000000461047c25 */ /* 0x000fc8000f8e0004 */
[----:B------:R-:W-:Y:S02]  /*3640*/  IMAD R5, R97, UR5, R5 ;  /* 0x0000000561057c24 */ /* 0x000fe4000f8e0205 */
[----:B0-----:R-:W-:Y:S01]  /*3650*/  @!P3 FMUL.FTZ R57, R57, R20 ;  /* 0x000000143939b220 */ /* 0x001fe20000410000 */
[----:B--2---:R-:W-:Y:S01]  /*3660*/  LEA R20, P0, R4, R30, 0x1 ;  /* 0x0000001e04147211 */ /* 0x004fe200078008ff */
[----:B------:R-:W-:Y:S01]  /*3670*/  F2F.F16.F32 R23, R56 ;  /* 0x0000003800177304 */ /* 0x000fe20000200800 */
[----:B------:R-:W0:Y:S01]  /*3680*/  LDCU.64 UR4, c[0x0][0x520] ;  /* 0x0000a400ff0477ac */ /* 0x000e220008000a00 */
[----:B------:R-:W-:Y:S02]  /*3690*/  IADD3 R86, P3, PT, R86, -0x100, RZ ;  /* 0xffffff0056567810 */ /* 0x000fe40007f7e0ff */
[----:B------:R-:W-:Y:S02]  /*36a0*/  LEA.HI.X R21, R4, R31, R5, 0x1, P0 ;  /* 0x0000001f04157211 */ /* 0x000fe400000f0c05 */
[----:B------:R-:W-:Y:S01]  /*36b0*/  IADD3.X R83, PT, PT, R83, -0x1, RZ, P3, !PT ;  /* 0xffffffff53537810 */ /* 0x000fe20001ffe4ff */
[----:B---3--:R-:W-:Y:S01]  /*36c0*/  @!P1 FMUL.FTZ R55, R55, R0 ;  /* 0x0000000037379220 */ /* 0x008fe20000410000 */
[----:B------:R2:W-:Y:S01]  /*36d0*/  F2F.F16.F32 R27, R54 ;  /* 0x00000036001b7304 */ /* 0x0005e20000200800 */
[----:B------:R-:W-:Y:S01]  /*36e0*/  IMAD.WIDE.U32 R4, R14, 0x8, R20 ;  /* 0x000000080e047825 */ /* 0x000fe200078e0014 */
[----:B------:R-:W-:-:S04]  /*36f0*/  IADD3 R80, P1, PT, R80, -0x100, RZ ;  /* 0xffffff0050507810 */ /* 0x000fc80007f3e0ff */
[----:B------:R3:W-:Y:S01]  /*3700*/  STG.E.64 desc[UR16][R4.64], R2 ;  /* 0x0000000204007986 */ /* 0x0007e2000c101b10 */
[----:B------:R-:W-:Y:S01]  /*3710*/  IADD3.X R77, PT, PT, R77, -0x1, RZ, P1, !PT ;  /* 0xffffffff4d4d7810 */ /* 0x000fe20000ffe4ff */
[----:B------:R4:W5:Y:S01]  /*3720*/  F2F.F16.F32 R6, R55 ;  /* 0x0000003700067304 */ /* 0x0009620000200800 */
[----:B-1----:R-:W-:-:S04]  /*3730*/  IMAD.WIDE.U32 R20, R28, UR18, R24 ;  /* 0x000000121c147c25 */ /* 0x002fc8000f8e0018 */
[----:B--2---:R-:W-:Y:S01]  /*3740*/  FADD.FTZ R54, R54, R89 ;  /* 0x0000005936367221 */ /* 0x004fe20000010000 */
[----:B------:R-:W-:Y:S02]  /*3750*/  IMAD R21, R29, UR18, R21 ;  /* 0x000000121d157c24 */ /* 0x000fe4000f8e0215 */
[----:B------:R-:W1:Y:S01]  /*3760*/  F2F.F16.F32 R0, R57 ;  /* 0x0000003900007304 */ /* 0x000e620000200800 */
[----:B0-----:R-:W-:-:S04]  /*3770*/  IMAD.WIDE.U32 R20, R97, UR4, R20 ;  /* 0x0000000461147c25 */ /* 0x001fc8000f8e0014 */
[----:B----4-:R-:W-:-:S04]  /*3780*/  FADD.FTZ R55, R54, R55 ;  /* 0x0000003736377221 */ /* 0x010fc80000010000 */
[----:B------:R-:W-:Y:S01]  /*3790*/  FADD.FTZ R56, R55, R56 ;  /* 0x0000003837387221 */ /* 0x000fe20000010000 */
[----:B-----5:R-:W-:-:S04]  /*37a0*/  IMAD.WIDE.U32 R6, R6, 0x10000, RZ ;  /* 0x0001000006067825 */ /* 0x020fc800078e00ff */
[----:B------:R-:W-:Y:S01]  /*37b0*/  FADD.FTZ R89, R56, R57 ;  /* 0x0000003938597221 */ /* 0x000fe20000010000 */
[----:B------:R-:W-:Y:S02]  /*37c0*/  LOP3.LUT R22, R6, R27, RZ, 0xfc, !PT ;  /* 0x0000001b06167212 */ /* 0x000fe400078efcff */
[----:B------:R-:W3:Y:S01]  /*37d0*/  LDC.64 R26, c[0x0][0x560] ;  /* 0x00015800ff1a7b82 */ /* 0x000ee20000000a00 */
[----:B-1----:R-:W-:Y:S01]  /*37e0*/  PRMT R23, R23, 0x5410, R0 ;  /* 0x0000541017177816 */ /* 0x002fe20000000000 */
[----:B------:R-:W-:-:S03]  /*37f0*/  IMAD R0, R97, UR5, R21 ;  /* 0x0000000561007c24 */ /* 0x000fc6000f8e0215 */
[----:B------:R-:W-:-:S03]  /*3800*/  LOP3.LUT R23, R23, R7, RZ, 0xfc, !PT ;  /* 0x0000000717177212 */ /* 0x000fc600078efcff */
[----:B------:R-:W-:Y:S01]  /*3810*/  BAR.SYNC.DEFER_BLOCKING 0x0 ;  /* 0x0000000000007b1d */ /* 0x000fe20000010000 */
        /* <DEDUP_REMOVED lines=10> */
.L_x_10265:
        /* <DEDUP_REMOVED lines=34> */
.L_x_10292:
[----:B------:R-:W-:Y:S05]  /*3ae0*/  BSYNC.RECONVERGENT B0 ;  /* 0x0000000000007941 */ /* 0x000fea0003800200 */
.L_x_10291:
        /* <DEDUP_REMOVED lines=26> */
.L_x_10294:
[----:B------:R-:W-:Y:S05]  /*3c90*/  BSYNC.RECONVERGENT B0 ;  /* 0x0000000000007941 */ /* 0x000fea0003800200 */
.L_x_10293:
        /* <DEDUP_REMOVED lines=13> */
.L_x_10296:
        /* <DEDUP_REMOVED lines=25> */
.L_x_10295:
[----:B------:R-:W-:Y:S05]  /*3f00*/  EXIT ;  /* 0x000000000000794d */ /* 0x000fea0003800000 */
.L_x_10297:
        /* <DEDUP_REMOVED lines=15> */
.L_x_10563:


//--------------------- .text._Z25selective_scan_bwd_kernelI32Selective_Scan_bwd_kernel_traitsILi32ELi4ELb1ELb1ELb1ELb0ELb0EN3c104HalfEfEEv12SSMParamsBwd --------------------------
	.section	.text._Z25selective_scan_bwd_kernelI32Selective_Scan_bwd_kernel_traitsILi32ELi4ELb1ELb1ELb1ELb0ELb0EN3c104HalfEfEEv12SSMParamsBwd,"ax",@progbits
	.align	128
        .global         _Z25selective_scan_bwd_kernelI32Selective_Scan_bwd_kernel_traitsILi32ELi4ELb1ELb1ELb1ELb0ELb0EN3c104HalfEfEEv12SSMParamsBwd
        .type           _Z25selective_scan_bwd_kernelI32Selective_Scan_bwd_kernel_traitsILi32ELi4ELb1ELb1ELb1ELb0ELb0EN3c104HalfEfEEv12SSMParamsBwd,@function
        .size           _Z25selective_scan_bwd_kernelI32Selective_Scan_bwd_kernel_traitsILi32ELi4ELb1ELb1ELb1ELb0ELb0EN3c104HalfEfEEv12SSMParamsBwd,(.L_x_10564 - _Z25selective_scan_bwd_kernelI32Selective_Scan_bwd_kernel_traitsILi32ELi4ELb1ELb1ELb1ELb0ELb0EN3c104HalfEfEEv12SSMParamsBwd)
        .other          _Z25selective_scan_bwd_kernelI32Selective_Scan_bwd_kernel_traitsILi32ELi4ELb1ELb1ELb1ELb0ELb0EN3c104HalfEfEEv12SSMParamsBwd,@"STO_CUDA_ENTRY STV_DEFAULT"
_Z25selective_scan_bwd_kernelI32Selective_Scan_bwd_kernel_traitsILi32ELi4ELb1ELb1ELb1ELb0ELb0EN3c104HalfEfEEv12SSMParamsBwd:
.text._Z25selective_scan_bwd_kernelI32Selective_Scan_bwd_kernel_traitsILi32ELi4ELb1ELb1ELb1ELb0ELb0EN3c104HalfEfEEv12SSMParamsBwd:
        /* <DEDUP_REMOVED lines=31> */
[----:B---3--:R-:W-:-:S02]  /*01f0*/  IABS R4, R0 ;  /* 0x0000000000047213 */ /* 0x008fc40000000000 */
[----:B------:R-:W-:-:S04]  /*0200*/  CS2R R60, SRZ ;  /* 0x00000000003c7805 */ /* 0x000fc8000001ff00 */
[----:B------:R-:W0:Y:S01]  /*0210*/  LDC.64 R34, c[0x0][0x448] ;  /* 0x00011200ff227b82 */ /* 0x000e220000000a00 */
[----:B----4-:R-:W-:-:S05]  /*0220*/  IADD3 R12, PT, PT, RZ, -R9, RZ ;  /* 0x80000009ff0c7210 */ /* 0x010fca0007ffe0ff */
[----:B------:R-:W-:Y:S02]  /*0230*/  IMAD R5, R12, R11, RZ ;  /* 0x0000000b0c057224 */ /* 0x000fe400078e02ff */
[----:B------:R-:W3:Y:S02]  /*0240*/  LDC.64 R6, c[0x0][0x480] ;  /* 0x00012000ff067b82 */ /* 0x000ee40000000a00 */
[----:B------:R-:W-:Y:S01]  /*0250*/  IMAD.HI.U32 R9, R9, R5, R8 ;  /* 0x0000000509097227 */ /* 0x000fe200078e0008 */
[----:B------:R-:W-:Y:S02]  /*0260*/  UIMAD.WIDE.U32 UR6, UR18, UR12, URZ ;  /* 0x0000000c120672a5 */ /* 0x000fe4000f8e00ff */
[----:B------:R-:W-:-:S03]  /*0270*/  UIMAD.WIDE.U32 UR4, UR18, UR8, URZ ;  /* 0x00000008120472a5 */ /* 0x000fc6000f8e00ff */
[----:B------:R-:W4:Y:S01]  /*0280*/  LDC R12, c[0x0][0x394] ;  /* 0x0000e500ff0c7b82 */ /* 0x000f220000000800 */
[----:B------:R-:W-:-:S05]  /*0290*/  IMAD.HI.U32 R10, R9, R4, RZ ;  /* 0x00000004090a7227 */ /* 0x000fca00078e00ff */
[----:B------:R-:W-:Y:S02]  /*02a0*/  IADD3 R5, PT, PT, -R10, RZ, RZ ;  /* 0x000000ff0a057210 */ /* 0x000fe40007ffe1ff */
[----:B------:R-:W0:Y:S03]  /*02b0*/  LDC.64 R32, c[0x0][0x528] ;  /* 0x00014a00ff207b82 */ /* 0x000e260000000a00 */
[----:B------:R-:W-:-:S05]  /*02c0*/  IMAD R4, R11, R5, R4 ;  /* 0x000000050b047224 */ /* 0x000fca00078e0204 */
[----:B------:R-:W-:Y:S01]  /*02d0*/  ISETP.GT.U32.AND P2, PT, R11, R4, PT ;  /* 0x000000040b00720c */ /* 0x000fe20003f44070 */
[----:B------:R-:W0:Y:S01]  /*02e0*/  LDC.64 R36, c[0x0][0x450] ;  /* 0x00011400ff247b82 */ /* 0x000e220000000a00 */
[----:B---3--:R-:W-:-:S04]  /*02f0*/  ISETP.NE.U32.AND P0, PT, R6, RZ, PT ;  /* 0x000000ff0600720c */ /* 0x008fc80003f05070 */
[----:B------:R-:W-:-:S03]  /*0300*/  ISETP.NE.AND.EX P0, PT, R7, RZ, PT, P0 ;  /* 0x000000ff0700720c */ /* 0x000fc60003f05300 */
[----:B------:R-:W3:Y:S04]  /*0310*/  LDC.64 R26, c[0x0][0x4a8] ;  /* 0x00012a00ff1a7b82 */ /* 0x000ee80000000a00 */
[----:B------:R-:W-:-:S04]  /*0320*/  @!P2 IADD3 R4, PT, PT, R4, -R11, RZ ;  /* 0x8000000b0404a210 */ /* 0x000fc80007ffe0ff */
[----:B------:R-:W-:Y:S02]  /*0330*/  ISETP.GE.U32.AND P1, PT, R4, R11, PT ;  /* 0x0000000b0400720c */ /* 0x000fe40003f26070 */
[----:B------:R-:W2:Y:S01]  /*0340*/  @P0 LDC R11, c[0x0][0x384] ;  /* 0x0000e100ff0b0b82 */ /* 0x000ea20000000800 */
[----:B------:R-:W-:Y:S01]  /*0350*/  LOP3.LUT R6, R0, R13, RZ, 0x3c, !PT ;  /* 0x0000000d00067212 */ /* 0x000fe200078e3cff */
[----:B------:R-:W-:Y:S01]  /*0360*/  UIMAD UR8, UR18, UR9, UR5 ;  /* 0x00000009120872a4 */ /* 0x000fe2000f8e0205 */
[----:B------:R-:W-:Y:S01]  /*0370*/  MOV R4, UR4 ;  /* 0x0000000400047c02 */ /* 0x000fe20008000f00 */
[----:B------:R-:W-:Y:S01]  /*0380*/  UIMAD UR4, UR18, UR13, UR7 ;  /* 0x0000000d120472a4 */ /* 0x000fe2000f8e0207 */
[----:B------:R-:W-:Y:S02]  /*0390*/  ISETP.GE.AND P3, PT, R6, RZ, PT ;  /* 0x000000ff0600720c */ /* 0x000fe40003f66270 */
[----:B------:R-:W-:Y:S01]  /*03a0*/  MOV R6, UR6 ;  /* 0x0000000600067c02 */ /* 0x000fe20008000f00 */
[----:B------:R-:W1:Y:S01]  /*03b0*/  @P0 LDC R16, c[0x0][0x38c] ;  /* 0x0000e300ff100b82 */ /* 0x000e620000000800 */
[----:B------:R-:W-:Y:S01]  /*03c0*/  MOV R7, UR7 ;  /* 0x0000000700077c02 */ /* 0x000fe20008000f00 */
[----:B------:R-:W4:Y:S01]  /*03d0*/  LDCU.64 UR6, c[0x0][0x498] ;  /* 0x00009300ff0677ac */ /* 0x000f220008000a00 */
[----:B------:R-:W-:-:S02]  /*03e0*/  MOV R5, UR5 ;  /* 0x0000000500057c02 */ /* 0x000fc40008000f00 */
[----:B------:R-:W-:Y:S02]  /*03f0*/  @!P2 IADD3 R10, PT, PT, R10, 0x1, RZ ;  /* 0x000000010a0aa810 */ /* 0x000fe40007ffe0ff */
[----:B------:R-:W-:Y:S01]  /*0400*/  MOV R5, UR8 ;  /* 0x0000000800057c02 */ /* 0x000fe20008000f00 */
[----:B------:R-:W0:Y:S01]  /*0410*/  @P0 LDC.64 R8, c[0x0][0x480] ;  /* 0x00012000ff080b82 */ /* 0x000e220000000a00 */
[----:B------:R-:W-:Y:S01]  /*0420*/  ISETP.NE.AND P2, PT, R13, RZ, PT ;  /* 0x000000ff0d00720c */ /* 0x000fe20003f45270 */
[----:B------:R-:W3:Y:S01]  /*0430*/  LDCU.64 UR8, c[0x0][0x3b0] ;  /* 0x00007600ff0877ac */ /* 0x000ee20008000a00 */
[----:B------:R-:W-:Y:S01]  /*0440*/  @P1 IADD3 R10, PT, PT, R10, 0x1, RZ ;  /* 0x000000010a0a1810 */ /* 0x000fe20007ffe0ff */
[----:B------:R-:W-:-:S03]  /*0450*/  IMAD.WIDE.U32 R4, R0, UR10, R4 ;  /* 0x0000000a00047c25 */ /* 0x000fc6000f8e0004 */
[----:B------:R-:W-:Y:S01]  /*0460*/  MOV R51, R10 ;  /* 0x0000000a00337202 */ /* 0x000fe20000000f00 */
[----:B------:R-:W-:Y:S01]  /*0470*/  IMAD R21, R0, UR11, R5 ;  /* 0x0000000b00157c24 */ /* 0x000fe2000f8e0205 */
[----:B------:R-:W0:Y:S02]  /*0480*/  LDCU.64 UR10, c[0x0][0x3d0] ;  /* 0x00007a00ff0a77ac */ /* 0x000e240008000a00 */
[----:B------:R-:W-:Y:S01]  /*0490*/  @!P3 IADD3 R51, PT, PT, -R51, RZ, RZ ;  /* 0x000000ff3333b210 */ /* 0x000fe20007ffe1ff */
[----:B--2---:R-:W-:Y:S02]  /*04a0*/  @P0 IMAD R5, R11, UR18, R0 ;  /* 0x000000120b050c24 */ /* 0x004fe4000f8e0200 */
[----:B------:R-:W-:Y:S02]  /*04b0*/  @!P2 LOP3.LUT R51, RZ, R13, RZ, 0x33, !PT ;  /* 0x0000000dff33a212 */ /* 0x000fe400078e33ff */
[----:B------:R-:W-:Y:S01]  /*04c0*/  MOV R7, UR4 ;  /* 0x0000000400077c02 */ /* 0x000fe20008000f00 */
[----:B----4-:R-:W-:Y:S01]  /*04d0*/  UIMAD.WIDE.U32 UR4, UR18, UR6, URZ ;  /* 0x00000006120472a5 */ /* 0x010fe2000f8e00ff */
[----:B------:R-:W-:Y:S01]  /*04e0*/  LEA R11, R12, 0xffffff80, 0x7 ;  /* 0xffffff800c0b7811 */ /* 0x000fe200078e38ff */
[----:B------:R-:W-:Y:S01]  /*04f0*/  @P0 IMAD R5, R5, R12, RZ ;  /* 0x0000000c05050224 */ /* 0x000fe200078e02ff */
[----:B------:R-:W-:Y:S01]  /*0500*/  SHF.R.S32.HI R39, RZ, 0x1f, R51 ;  /* 0x0000001fff277819 */ /* 0x000fe20000011433 */
[----:B------:R-:W-:Y:S01]  /*0510*/  UIMAD UR5, UR18, UR7, UR5 ;  /* 0x00000007120572a4 */ /* 0x000fe2000f8e0205 */
[----:B------:R-:W-:Y:S01]  /*0520*/  IADD3 R20, P3, PT, R11, R4, RZ ;  /* 0x000000040b147210 */ /* 0x000fe20007f7e0ff */
[----:B-1----:R-:W-:-:S02]  /*0530*/  @P0 IMAD R5, R5, R16, RZ ;  /* 0x0000001005050224 */ /* 0x002fc400078e02ff */
[----:B------:R-:W-:Y:S01]  /*0540*/  IMAD R4, R39, R22, RZ ;  /* 0x0000001627047224 */ /* 0x000fe200078e02ff */
[----:B---3--:R-:W-:Y:S01]  /*0550*/  UIMAD.WIDE.U32 UR6, UR18, UR8, URZ ;  /* 0x00000008120672a5 */ /* 0x008fe2000f8e00ff */
[----:B0-----:R-:W-:-:S04]  /*0560*/  @P0 IMAD.WIDE R60, R5, 0x8, R8 ;  /* 0x00000008053c0825 */ /* 0x001fc800078e0208 */
[----:B------:R-:W-:Y:S02]  /*0570*/  IMAD R23, R51, R23, R4 ;  /* 0x0000001733177224 */ /* 0x000fe400078e0204 */
[C---:B------:R-:W-:Y:S01]  /*0580*/  IMAD.WIDE.U32 R4, R0.reuse, R14, UR4 ;  /* 0x0000000400047e25 */ /* 0x040fe2000f8e000e */
[----:B------:R-:W-:Y:S02]  /*0590*/  UIMAD.WIDE.U32 UR4, UR18, UR10, URZ ;  /* 0x0000000a120472a5 */ /* 0x000fe4000f8e00ff */
[----:B------:R-:W-:Y:S01]  /*05a0*/  UIMAD UR7, UR18, UR9, UR7 ;  /* 0x00000009120772a4 */ /* 0x000fe2000f8e0207 */
[C---:B------:R-:W-:Y:S01]  /*05b0*/  IMAD.WIDE.U32 R6, R0.reuse, UR14, R6 ;  /* 0x0000000e00067c25 */ /* 0x040fe2000f8e0006 */
[----:B------:R-:W-:Y:S01]  /*05c0*/  UIMAD UR5, UR18, UR11, UR5 ;  /* 0x0000000b120572a4 */ /* 0x000fe2000f8e0205 */
[----:B------:R-:W-:Y:S02]  /*05d0*/  IADD3 R13, P5, PT, R11, R4, RZ ;  /* 0x000000040b0d7210 */ /* 0x000fe40007fbe0ff */
[----:B------:R-:W-:Y:S01]  /*05e0*/  IMAD R8, R39, R24, RZ ;  /* 0x0000001827087224 */ /* 0x000fe200078e02ff */
[----:B------:R-:W-:Y:S01]  /*05f0*/  IADD3 R17, P4, PT, R11, R6, RZ ;  /* 0x000000060b117210 */ /* 0x000fe20007f9e0ff */
[----:B------:R-:W-:-:S02]  /*0600*/  IMAD R9, R0, R15, R5 ;  /* 0x0000000f00097224 */ /* 0x000fc400078e0205 */
[----:B------:R-:W-:Y:S02]  /*0610*/  IMAD R19, R0, UR15, R7 ;  /* 0x0000000f00137c24 */ /* 0x000fe4000f8e0207 */
[----:B------:R-:W-:Y:S01]  /*0620*/  IMAD.WIDE.U32 R4, R51, R22, UR6 ;  /* 0x0000000633047e25 */ /* 0x000fe2000f8e0016 */
[----:B------:R-:W-:-:S03]  /*0630*/  ISETP.GE.AND P1, PT, R12, 0x1, PT ;  /* 0x000000010c00780c */ /* 0x000fc60003f26270 */
[----:B------:R-:W-:-:S04]  /*0640*/  IMAD.WIDE.U32 R6, R51, R24, UR4 ;  /* 0x0000000433067e25 */ /* 0x000fc8000f8e0018 */
[----:B------:R-:W-:Y:S01]  /*0650*/  IMAD R25, R51, R25, R8 ;  /* 0x0000001933197224 */ /* 0x000fe200078e0208 */
[----:B------:R-:W-:Y:S02]  /*0660*/  SHF.R.S32.HI R8, RZ, 0x1f, R11 ;  /* 0x0000001fff087819 */ /* 0x000fe4000001140b */
[----:B------:R-:W-:Y:S02]  /*0670*/  IADD3 R15, P0, PT, R11, R4, RZ ;  /* 0x000000040b0f7210 */ /* 0x000fe40007f1e0ff */
[----:B------:R-:W-:Y:S02]  /*0680*/  IADD3 R23, PT, PT, R5, R23, RZ ;  /* 0x0000001705177210 */ /* 0x000fe40007ffe0ff */
[----:B------:R-:W-:Y:S02]  /*0690*/  IADD3 R11, P2, PT, R11, R6, RZ ;  /* 0x000000060b0b7210 */ /* 0x000fe40007f5e0ff */
[----:B------:R-:W-:Y:S02]  /*06a0*/  IADD3 R25, PT, PT, R7, R25, RZ ;  /* 0x0000001907197210 */ /* 0x000fe40007ffe0ff */
[----:B------:R-:W-:-:S02]  /*06b0*/  IADD3.X R12, PT, PT, R8, R19, RZ, P4, !PT ;  /* 0x00000013080c7210 */ /* 0x000fc400027fe4ff */
[C---:B------:R-:W-:Y:S02]  /*06c0*/  IADD3.X R5, PT, PT, R8.reuse, R21, RZ, P3, !PT ;  /* 0x0000001508057210 */ /* 0x040fe40001ffe4ff */
[----:B------:R-:W-:Y:S02]  /*06d0*/  LEA R10, P4, R17, R30, 0x1 ;  /* 0x0000001e110a7211 */ /* 0x000fe400078808ff */
[----:B------:R-:W-:Y:S02]  /*06e0*/  IADD3.X R6, PT, PT, R8, R9, RZ, P5, !PT ;  /* 0x0000000908067210 */ /* 0x000fe40002ffe4ff */
[----:B------:R-:W-:Y:S02]  /*06f0*/  LEA R18, P3, R20, R28, 0x1 ;  /* 0x0000001c14127211 */ /* 0x000fe400078608ff */
[C---:B------:R-:W-:Y:S02]  /*0700*/  IADD3.X R4, PT, PT, R8.reuse, R23, RZ, P0, !PT ;  /* 0x0000001708047210 */ /* 0x040fe400007fe4ff */
[----:B------:R-:W-:-:S02]  /*0710*/  IADD3.X R8, PT, PT, R8, R25, RZ, P2, !PT ;  /* 0x0000001908087210 */ /* 0x000fc400017fe4ff */
[----:B------:R-:W-:Y:S02]  /*0720*/  LEA R14, P2, R15, R34, 0x1 ;  /* 0x000000220f0e7211 */ /* 0x000fe400078408ff */
[----:B------:R-:W-:Y:S01]  /*0730*/  LEA.HI.X R17, R17, R31, R12, 0x1, P4 ;  /* 0x0000001f11117211 */ /* 0x000fe200020f0c0c */
[----:B------:R-:W-:Y:S01]  /*0740*/  IMAD.WIDE.U32 R58, R0, R26, RZ ;  /* 0x0000001a003a7225 */ /* 0x000fe200078e00ff */
[----:B------:R-:W-:Y:S02]  /*0750*/  LEA.HI.X R20, R20, R29, R5, 0x1, P3 ;  /* 0x0000001d14147211 */ /* 0x000fe400018f0c05 */
[----:B------:R-:W-:Y:S02]  /*0760*/  LEA R12, P0, R13, R32, 0x1 ;  /* 0x000000200d0c7211 */ /* 0x000fe400078008ff */
[----:B------:R-:W-:Y:S02]  /*0770*/  LEA R16, P3, R11, R36, 0x1 ;  /* 0x000000240b107211 */ /* 0x000fe400078608ff */
[----:B------:R-:W-:Y:S01]  /*0780*/  LEA.HI.X R15, R15, R35, R4, 0x1, P2 ;  /* 0x000000230f0f7211 */ /* 0x000fe200010f0c04 */
[----:B------:R-:W-:Y:S01]  /*0790*/  HFMA2 R4, -RZ, RZ, 0, 0 ;  /* 0x00000000ff047431 */ /* 0x000fe200000001ff */
[----:B------:R-:W-:Y:S01]  /*07a0*/  LEA.HI.X R13, R13, R33, R6, 0x1, P0 ;  /* 0x000000210d0d7211 */ /* 0x000fe200000f0c06 */
[----:B------:R-:W-:Y:S01]  /*07b0*/  IMAD R5, R0, R27, R59 ;  /* 0x0000001b00057224 */ /* 0x000fe200078e023b */
[----:B------:R-:W-:-:S02]  /*07c0*/  LEA.HI.X R19, R11, R37, R8, 0x1, P3 ;  /* 0x000000250b137211 */ /* 0x000fc400018f0c08 */
[----:B------:R-:W-:Y:S01]  /*07d0*/  MOV R6, RZ ;  /* 0x000000ff00067202 */ /* 0x000fe20000000f00 */
        /* <DEDUP_REMOVED lines=8> */
[----:B------:R-:W-:-:S06]  /*0860*/  UMOV UR4, 0x400 ;  /* 0x0000040000047882 */ /* 0x000fcc0000000000 */
[----:B------:R-:W4:Y:S01]  /*0870*/  LDC.64 R24, c[0x0][0x4d8] ;  /* 0x00013600ff187b82 */ /* 0x000f220000000a00 */
[----:B--2---:R-:W-:Y:S01]  /*0880*/  IMAD.WIDE.U32 R52, R0, UR6, RZ ;  /* 0x0000000600347c25 */ /* 0x004fe2000f8e00ff */
[----:B------:R-:W2:Y:S03]  /*0890*/  LDCU UR6, c[0x0][0x394] ;  /* 0x00007280ff0677ac */ /* 0x000ea60008000800 */
[----:B---3--:R-:W-:Y:S01]  /*08a0*/  IMAD R11, R39, UR10, RZ ;  /* 0x0000000a270b7c24 */ /* 0x008fe2000f8e02ff */
[----:B-1----:R-:W-:-:S03]  /*08b0*/  ULEA UR4, UR5, UR4, 0x18 ;  /* 0x0000000405047291 */ /* 0x002fc6000f8ec0ff */
[----:B------:R-:W-:Y:S01]  /*08c0*/  IMAD R27, R51, UR11, R11 ;  /* 0x0000000b331b7c24 */ /* 0x000fe2000f8e020b */
[----:B------:R-:W-:Y:S01]  /*08d0*/  MOV R11, R17 ;  /* 0x00000011000b7202 */ /* 0x000fe20000000f00 */
[----:B0-----:R-:W-:Y:S01]  /*08e0*/  IMAD R4, R39, UR8, RZ ;  /* 0x0000000827047c24 */ /* 0x001fe2000f8e02ff */
[----:B------:R-:W-:Y:S01]  /*08f0*/  LEA R17, R56, UR4, 0x4 ;  /* 0x0000000438117c11 */ /* 0x000fe2000f8e20ff */
[----:B----4-:R-:W-:Y:S01]  /*0900*/  IMAD.WIDE.U32 R6, R22, UR18, R56 ;  /* 0x0000001216067c25 */ /* 0x010fe2000f8e0038 */
[C---:B------:R-:W-:Y:S02]  /*0910*/  IADD3 R21, PT, PT, R56.reuse, 0x200, RZ ;  /* 0x0000020038157810 */ /* 0x040fe40007ffe0ff */
[----:B------:R-:W-:Y:S01]  /*0920*/  LEA R22, R56, UR4, 0x2 ;  /* 0x0000000438167c11 */ /* 0x000fe2000f8e10ff */
[----:B------:R-:W-:Y:S01]  /*0930*/  IMAD R7, R23, UR18, R7 ;  /* 0x0000001217077c24 */ /* 0x000fe2000f8e0207 */
[----:B------:R-:W-:Y:S01]  /*0940*/  IADD3 R23, PT, PT, R17, 0x200, RZ ;  /* 0x0000020011177810 */ /* 0x000fe20007ffe0ff */
[----:B------:R-:W-:-:S04]  /*0950*/  IMAD.WIDE.U32 R8, R24, UR18, R56 ;  /* 0x0000001218087c25 */ /* 0x000fc8000f8e0038 */
[----:B------:R-:W-:Y:S02]  /*0960*/  IMAD R9, R25, UR18, R9 ;  /* 0x0000001219097c24 */ /* 0x000fe4000f8e0209 */
[C---:B------:R-:W-:Y:S01]  /*0970*/  IMAD R25, R51.reuse, UR9, R4 ;  /* 0x0000000933197c24 */ /* 0x040fe2000f8e0204 */
[----:B------:R-:W-:Y:S01]  /*0980*/  MOV R4, RZ ;  /* 0x000000ff00047202 */ /* 0x000fe20000000f00 */
[----:B------:R-:W-:Y:S01]  /*0990*/  IMAD.WIDE.U32 R54, R51, UR8, R6 ;  /* 0x0000000833367c25 */ /* 0x000fe2000f8e0006 */
[----:B------:R-:W-:-:S03]  /*09a0*/  MOV R6, RZ ;  /* 0x000000ff00067202 */ /* 0x000fc60000000f00 */
[----:B------:R-:W-:Y:S01]  /*09b0*/  IMAD.WIDE.U32 R50, R51, UR10, R8 ;  /* 0x0000000a33327c25 */ /* 0x000fe2000f8e0008 */
[----:B------:R-:W-:Y:S02]  /*09c0*/  MOV R8, R18 ;  /* 0x0000001200087202 */ /* 0x000fe40000000f00 */
[----:B------:R-:W-:Y:S01]  /*09d0*/  MOV R9, R20 ;  /* 0x0000001400097202 */ /* 0x000fe20000000f00 */
[----:B------:R-:W-:Y:S01]  /*09e0*/  IMAD R7, R0, UR7, R53 ;  /* 0x0000000700077c24 */ /* 0x000fe2000f8e0235 */
[----:B------:R-:W-:Y:S01]  /*09f0*/  IADD3 R24, PT, PT, R55, R25, RZ ;  /* 0x0000001937187210 */ /* 0x000fe20007ffe0ff */
[C---:B------:R-:W-:Y:S01]  /*0a00*/  IMAD R23, R56.reuse, -0xc, R23 ;  /* 0xfffffff438177824 */ /* 0x040fe200078e0217 */
[----:B--2---:R-:W-:Y:S02]  /*0a10*/  MOV R18, UR6 ;  /* 0x0000000600127c02 */ /* 0x004fe40008000f00 */
[----:B------:R-:W-:Y:S02]  /*0a20*/  LOP3.LUT R20, R56, 0x1f, RZ, 0xc0, !PT ;  /* 0x0000001f38147812 */ /* 0x000fe400078ec0ff */
[----:B------:R-:W-:-:S07]  /*0a30*/  IADD3 R25, PT, PT, R51, R27, RZ ;  /* 0x0000001b33197210 */ /* 0x000fce0007ffe0ff */
.L_x_10314:
[----:B------:R-:W-:Y:S01]  /*0a40*/  BAR.SYNC.DEFER_BLOCKING 0x0 ;  /* 0x0000000000007b1d */ /* 0x000fe20000010000 */
[----:B------:R-:W-:-:S06]  /*0a50*/  IMAD.WIDE.U32 R28, R56, 0x8, R8 ;  /* 0x00000008381c7825 */ /* 0x000fcc00078e0008 */
[----:B------:R-:W2:Y:S01]  /*0a60*/  LDG.E.64 R28, desc[UR16][R28.64] ;  /* 0x000000101c1c7981 */ /* 0x000ea2000c1e1b00 */
[----:B0-----:R-:W0:Y:S01]  /*0a70*/  S2UR UR5, SR_CgaCtaId ;  /* 0x00000000000579c3 */ /* 0x001e220000008800 */
[----:B------:R-:W-:Y:S01]  /*0a80*/  UMOV UR4, 0x400 ;  /* 0x0000040000047882 */ /* 0x000fe20000000000 */
[C---:B------:R-:W-:Y:S01]  /*0a90*/  IMAD.WIDE.U32 R30, R56.reuse, 0x8, R10 ;  /* 0x00000008381e7825 */ /* 0x040fe200078e000a */
[----:B------:R-:W1:Y:S01]  /*0aa0*/  S2R R26, SR_LANEID ;  /* 0x00000000001a7919 */ /* 0x000e620000000000 */
[----:B0-----:R-:W-:Y:S02]  /*0ab0*/  ULEA UR5, UR5, UR4, 0x18 ;  /* 0x0000000405057291 */ /* 0x001fe4000f8ec0ff */
[----:B------:R-:W-:Y:S01]  /*0ac0*/  IMAD.WIDE.U32 R34, R56, 0x8, R12 ;  /* 0x0000000838227825 */ /* 0x000fe200078e000c */
[----:B------:R-:W0:Y:S03]  /*0ad0*/  LDCU UR4, c[0x0][0x38c] ;  /* 0x00007180ff0477ac */ /* 0x000e260008000800 */
[----:B-1----:R-:W-:-:S05]  /*0ae0*/  LEA R27, R26, UR5, 0x3 ;  /* 0x000000051a1b7c11 */ /* 0x002fca000f8e18ff */
[----:B--2---:R-:W-:Y:S01]  /*0af0*/  STS.64 [R27], R28 ;  /* 0x0000001c1b007388 */ /* 0x004fe20000000a00 */
[----:B------:R-:W-:-:S03]  /*0b00*/  NOP ;  /* 0x0000000000007918 */ /* 0x000fc60000000000 */
[----:B------:R-:W1:Y:S01]  /*0b10*/  LDS.64 R36, [R27] ;  /* 0x000000001b247984 */ /* 0x000e620000000a00 */
[----:B------:R-:W-:Y:S06]  /*0b20*/  BAR.SYNC.DEFER_BLOCKING 0x0 ;  /* 0x0000000000007b1d */ /* 0x000fec0000010000 */
[----:B------:R-:W2:Y:S04]  /*0b30*/  LDG.E.64 R30, desc[UR16][R30.64] ;  /* 0x000000101e1e7981 */ /* 0x000ea8000c1e1b00 */
[----:B--2---:R2:W-:Y:S01]  /*0b40*/  STS.64 [R27], R30 ;  /* 0x0000001e1b007388 */ /* 0x0045e20000000a00 */
[----:B------:R-:W-:-:S03]  /*0b50*/  NOP ;  /* 0x0000000000007918 */ /* 0x000fc60000000000 */
[----:B------:R-:W-:Y:S01]  /*0b60*/  LDS.64 R32, [R27] ;  /* 0x000000001b207984 */ /* 0x000fe20000000a00 */
[----:B------:R-:W-:Y:S06]  /*0b70*/  BAR.SYNC.DEFER_BLOCKING 0x0 ;  /* 0x0000000000007b1d */ /* 0x000fec0000010000 */
[----:B------:R-:W3:Y:S01]  /*0b80*/  LDG.E.64 R34, desc[UR16][R34.64] ;  /* 0x0000001022227981 */ /* 0x000ee2000c1e1b00 */
[--C-:B-1----:R-:W-:Y:S01]  /*0b90*/  SHF.R.U64 R43, R36, 0x10, R37.reuse ;  /* 0x00000010242b7819 */ /* 0x102fe20000001225 */
[----:B------:R-:W-:Y:S01]  /*0ba0*/  HADD2.F32 R29, -RZ, R36.H0_H0 ;  /* 0x20000024ff1d7230 */ /* 0x000fe20000004100 */
[----:B0-----:R-:W-:Y:S01]  /*0bb0*/  UISETP.GE.AND UP0, UPT, UR4, 0x1, UPT ;  /* 0x000000010400788c */ /* 0x001fe2000bf06270 */
[----:B------:R-:W-:Y:S01]  /*0bc0*/  SHF.R.U32.HI R46, RZ, 0x10, R37 ;  /* 0x00000010ff2e7819 */ /* 0x000fe20000011625 */
[----:B------:R-:W-:-:S02]  /*0bd0*/  HADD2.F32 R28, -RZ, R37.H0_H0 ;  /* 0x20000025ff1c7230 */ /* 0x000fc40000004100 */
[----:B------:R-:W-:Y:S02]  /*0be0*/  HFMA2 R45, -RZ, RZ, 0, 0 ;  /* 0x00000000ff2d7431 */ /* 0x000fe400000001ff */
[----:B------:R-:W-:Y:S01]  /*0bf0*/  HADD2.F32 R43, -RZ, R43.H0_H0 ;  /* 0x2000002bff2b7230 */ /* 0x000fe20000004100 */
[----:B--2---:R-:W-:Y:S01]  /*0c00*/  IADD3 R30, PT, PT, R18, -0x1, RZ ;  /* 0xffffffff121e7810 */ /* 0x004fe20007ffe0ff */
[----:B------:R-:W-:Y:S01]  /*0c10*/  HADD2.F32 R46, -RZ, R46.H0_H0 ;  /* 0x2000002eff2e7230 */ /* 0x000fe20000004100 */
[----:B------:R-:W-:Y:S02]  /*0c20*/  MOV R42, RZ ;  /* 0x000000ff002a7202 */ /* 0x000fe40000000f00 */
[----:B------:R-:W-:Y:S01]  /*0c30*/  MOV R47, RZ ;  /* 0x000000ff002f7202 */ /* 0x000fe20000000f00 */
[----:B---3--:R-:W-:Y:S01]  /*0c40*/  STS.64 [R27], R34 ;  /* 0x000000221b007388 */ /* 0x008fe20000000a00 */
[----:B------:R-:W-:-:S03]  /*0c50*/  NOP ;  /* 0x0000000000007918 */ /* 0x000fc60000000000 */
[----:B------:R-:W0:Y:S02]  /*0c60*/  LDS.64 R40, [R27] ;  /* 0x000000001b287984 */ /* 0x000e240000000a00 */
[--C-:B0-----:R-:W-:Y:S01]  /*0c70*/  SHF.R.U64 R44, R40, 0x10, R41.reuse ;  /* 0x00000010282c7819 */ /* 0x101fe20000001229 */
[----:B------:R-:W-:Y:S01]  /*0c80*/  HADD2.F32 R31, -RZ, R40.H0_H0 ;  /* 0x20000028ff1f7230 */ /* 0x000fe20000004100 */
[----:B------:R-:W-:Y:S01]  /*0c90*/  SHF.R.U32.HI R49, RZ, 0x10, R41 ;  /* 0x00000010ff317819 */ /* 0x000fe20000011629 */
[----:B------:R-:W-:Y:S02]  /*0ca0*/  HADD2.F32 R41, -RZ, R41.H0_H0 ;  /* 0x20000029ff297230 */ /* 0x000fe40000004100 */
[----:B------:R-:W-:Y:S02]  /*0cb0*/  HFMA2 R40, -RZ, RZ, 0, 0 ;  /* 0x00000000ff287431 */ /* 0x000fe400000001ff */
        /* <DEDUP_REMOVED lines=17> */
[----:B------:R-:W-:-:S04]  /*0dd0*/  IMAD.WIDE.U32 R78, R56, 0x8, R14 ;  /* 0x00000008384e7825 */ /* 0x000fc800078e000e */
[--C-:B------:R-:W-:Y:S01]  /*0de0*/  FADD.FTZ R93, R34, R3.reuse ;  /* 0x00000003225d7221 */ /* 0x100fe20000010000 */
[----:B------:R-:W-:Y:S01]  /*0df0*/  SHF.L.U32 R77, R30, 0x7, RZ ;  /* 0x000000071e4d7819 */ /* 0x000fe200000006ff */
[----:B------:R-:W1:Y:S01]  /*0e00*/  LDC.64 R64, c[0x0][0x440] ;  /* 0x00011000ff407b82 */ /* 0x000e620000000a00 */
[----:B------:R-:W-:Y:S01]  /*0e10*/  HADD2.F32 R98, -RZ, R98.H0_H0 ;  /* 0x20000062ff627230 */ /* 0x000fe20000004100 */
[----:B------:R-:W-:Y:S01]  /*0e20*/  MOV R32, R16 ;  /* 0x0000001000207202 */ /* 0x000fe20000000f00 */
[----:B------:R-:W-:Y:S01]  /*0e30*/  HADD2.F32 R34, -RZ, R35.H0_H0 ;  /* 0x20000023ff227230 */ /* 0x000fe20000004100 */
[----:B------:R-:W-:Y:S01]  /*0e40*/  MOV R33, R19 ;  /* 0x0000001300217202 */ /* 0x000fe20000000f00 */
[--C-:B------:R-:W-:Y:S01]  /*0e50*/  FADD.FTZ R95, R36, R3.reuse ;  /* 0x00000003245f7221 */ /* 0x100fe20000010000 */
[----:B------:R-:W-:Y:S01]  /*0e60*/  ISETP.NE.AND P0, PT, R18, 0x1, PT ;  /* 0x000000011200780c */ /* 0x000fe20003f05270 */
[--C-:B------:R-:W-:Y:S01]  /*0e70*/  FADD.FTZ R98, R98, R3.reuse ;  /* 0x0000000362627221 */ /* 0x100fe20000010000 */
[----:B------:R-:W2:Y:S01]  /*0e80*/  LDC.64 R66, c[0x0][0x3a8] ;  /* 0x0000ea00ff427b82 */ /* 0x000ea20000000a00 */
[----:B------:R-:W-:Y:S01]  /*0e90*/  SHF.L.U32 R94, R30, 0x8, RZ ;  /* 0x000000081e5e7819 */ /* 0x000fe200000006ff */
[----:B------:R-:W-:Y:S01]  /*0ea0*/  FADD.FTZ R97, R34, R3 ;  /* 0x0000000322617221 */ /* 0x000fe20000010000 */
[----:B------:R-:W-:Y:S01]  /*0eb0*/  SHF.L.U32 R96, R18, 0x8, RZ ;  /* 0x0000000812607819 */ /* 0x000fe200000006ff */
[----:B------:R-:W-:Y:S01]  /*0ec0*/  IMAD.WIDE.U32 R80, R56, 0x8, R32 ;  /* 0x0000000838507825 */ /* 0x000fe200078e0020 */
[----:B------:R-:W-:-:S03]  /*0ed0*/  IADD3 R74, P2, PT, R77, R54, RZ ;  /* 0x000000364d4a7210 */ /* 0x000fc60007f5e0ff */
[----:B------:R-:W-:Y:S01]  /*0ee0*/  FMUL.FTZ R99, R93, R29 ;  /* 0x0000001d5d637220 */ /* 0x000fe20000410000 */
[C---:B------:R-:W-:Y:S01]  /*0ef0*/  IADD3 R76, P3, PT, R77.reuse, R50, RZ ;  /* 0x000000324d4c7210 */ /* 0x040fe20007f7e0ff */
[----:B------:R-:W3:Y:S01]  /*0f00*/  LDC.64 R68, c[0x0][0x3e0] ;  /* 0x0000f800ff447b82 */ /* 0x000ee20000000a00 */
[----:B------:R-:W-:Y:S01]  /*0f10*/  IADD3 R92, PT, PT, R77, R56, RZ ;  /* 0x000000384d5c7210 */ /* 0x000fe20007ffe0ff */
[----:B------:R-:W-:Y:S01]  /*0f20*/  FMUL.FTZ R100, R95, R28 ;  /* 0x0000001c5f647220 */ /* 0x000fe20000410000 */
[----:B------:R-:W-:Y:S01]  /*0f30*/  ISETP.NE.AND P1, PT, R56, RZ, PT ;  /* 0x000000ff3800720c */ /* 0x000fe20003f25270 */
[----:B------:R-:W-:Y:S01]  /*0f40*/  FMUL.FTZ R101, R98, R43 ;  /* 0x0000002b62657220 */ /* 0x000fe20000410000 */
[----:B------:R-:W-:Y:S01]  /*0f50*/  IADD3 R91, PT, PT, R18, -0x2, RZ ;  /* 0xfffffffe125b7810 */ /* 0x000fe20007ffe0ff */
[----:B------:R-:W-:Y:S01]  /*0f60*/  FMUL.FTZ R102, R97, R46 ;  /* 0x0000002e61667220 */ /* 0x000fe20000410000 */
[----:B------:R-:W-:Y:S01]  /*0f70*/  MOV R40, RZ ;  /* 0x000000ff00287202 */ /* 0x000fe20000000f00 */
[----:B------:R-:W4:Y:S01]  /*0f80*/  LDC.64 R70, c[0x0][0x4d0] ;  /* 0x00013400ff467b82 */ /* 0x000f220000000a00 */
[----:B------:R-:W-:Y:S01]  /*0f90*/  ISETP.EQ.AND P0, PT, R56, RZ, P0 ;  /* 0x000000ff3800720c */ /* 0x000fe20000702270 */
[----:B------:R-:W0:Y:S01]  /*0fa0*/  LDCU UR12, c[0x0][0x394] ;  /* 0x00007280ff0c77ac */ /* 0x000e220008000800 */
[----:B------:R-:W-:-:S02]  /*0fb0*/  LOP3.LUT R94, R94, 0x100, RZ, 0xc0, !PT ;  /* 0x000001005e5e7812 */ /* 0x000fc400078ec0ff */
[----:B------:R-:W-:Y:S01]  /*0fc0*/  LOP3.LUT R96, R96, 0x100, RZ, 0xc0, !PT ;  /* 0x0000010060607812 */ /* 0x000fe200078ec0ff */
[----:B------:R-:W0:Y:S01]  /*0fd0*/  LDCU UR13, c[0x0][0x38c] ;  /* 0x00007180ff0d77ac */ /* 0x000e220008000800 */
[----:B------:R-:W-:Y:S01]  /*0fe0*/  IADD3.X R75, PT, PT, RZ, R24, RZ, P2, !PT ;  /* 0x00000018ff4b7210 */ /* 0x000fe200017fe4ff */
[----:B------:R-:W0:Y:S01]  /*0ff0*/  LDC.64 R72, c[0x0][0x4f0] ;  /* 0x00013c00ff487b82 */ /* 0x000e220000000a00 */
[----:B------:R-:W-:Y:S01]  /*1000*/  IADD3.X R77, PT, PT, RZ, R25, RZ, P3, !PT ;  /* 0x00000019ff4d7210 */ /* 0x000fe20001ffe4ff */
[----:B------:R-:W0:Y:S01]  /*1010*/  LDCU UR7, c[0x0][0x388] ;  /* 0x00007100ff0777ac */ /* 0x000e220008000800 */
[----:B------:R-:W0:Y:S01]  /*1020*/  LDCU.64 UR8, c[0x0][0x538] ;  /* 0x0000a700ff0877ac */ /* 0x000e220008000a00 */
[----:B------:R-:W0:Y:S01]  /*1030*/  LDCU.64 UR10, c[0x0][0x540] ;  /* 0x0000a800ff0a77ac */ /* 0x000e220008000a00 */
[----:B------:R-:W-:-:S05]  /*1040*/  UMOV UR4, URZ ;  /* 0x000000ff00047c82 */ /* 0x000fca0008000000 */
.L_x_10313:
[----:B0-----:R-:W-:-:S04]  /*1050*/  IMAD.WIDE.U32 R34, R62, UR4, RZ ;  /* 0x000000043e227c25 */ /* 0x001fc8000f8e00ff */
[----:B------:R-:W-:Y:S01]  /*1060*/  IMAD R33, R63, UR4, R35 ;  /* 0x000000043f217c24 */ /* 0x000fe2000f8e0223 */
[----:B------:R-:W-:-:S04]  /*1070*/  LEA R32, P2, R34, R78, 0x1 ;  /* 0x0000004e22207211 */ /* 0x000fc800078408ff */
[----:B------:R-:W-:-:S06]  /*1080*/  LEA.HI.X R33, R34, R79, R33, 0x1, P2 ;  /* 0x0000004f22217211 */ /* 0x000fcc00010f0c21 */
[----:B------:R-:W5:Y:S01]  /*1090*/  LDG.E.64 R32, desc[UR16][R32.64] ;  /* 0x0000001020207981 */ /* 0x000f62000c1e1b00 */
[----:B---34-:R-:W-:Y:S01]  /*10a0*/  MOV R36, R52 ;  /* 0x0000003400247202 */ /* 0x018fe20000000f00 */
        /* <DEDUP_REMOVED lines=9> */
[----:B------:R0:W2:Y:S04]  /*1140*/  LDG.E R104, desc[UR16][R82.64] ;  /* 0x0000001052687981 */ /* 0x0000a8000c1e1900 */
[----:B-----5:R-:W-:Y:S01]  /*1150*/  STS.64 [R27], R32 ;  /* 0x000000201b007388 */ /* 0x020fe20000000a00 */
[----:B------:R-:W-:-:S03]  /*1160*/  NOP ;  /* 0x0000000000007918 */ /* 0x000fc60000000000 */
[----:B------:R-:W3:Y:S01]  /*1170*/  LDG.E.64 R38, desc[UR16][R38.64] ;  /* 0x0000001026267981 */ /* 0x000ee2000c1e1b00 */
[----:B0-----:R-:W-:Y:S01]  /*1180*/  IADD3 R82, PT, PT, R94, UR4, RZ ;  /* 0x000000045e527c10 */ /* 0x001fe2000fffe0ff */
[----:B------:R-:W-:Y:S02]  /*1190*/  BSSY.RECONVERGENT B0, `(.L_x_10300) ;  /* 0x000002c000007945 */ /* 0x000fe40003800200 */
[----:B------:R-:W0:Y:S01]  /*11a0*/  LDS.64 R34, [R27] ;  /* 0x000000001b227984 */ /* 0x000e220000000a00 */
[----:B------:R-:W-:Y:S02]  /*11b0*/  SEL R82, R82, R21, !P1 ;  /* 0x0000001552527207 */ /* 0x000fe40004800000 */
[----:B------:R-:W-:Y:S02]  /*11c0*/  ISETP.NE.AND P1, PT, R56, 0x1f, PT ;  /* 0x0000001f3800780c */ /* 0x000fe40003f25270 */
[----:B------:R-:W-:Y:S01]  /*11d0*/  LEA R83, R82, UR5, 0x2 ;  /* 0x0000000552537c11 */ /* 0x000fe2000f8e10ff */
[----:B--2---:R-:W-:-:S04]  /*11e0*/  FMUL.FTZ R84, R104, 1.4426950216293334961 ;  /* 0x3fb8aa3b68547820 */ /* 0x004fc80000410000 */
[-C--:B------:R-:W-:Y:S01]  /*11f0*/  FMUL.FTZ R86, R93, R84.reuse ;  /* 0x000000545d567220 */ /* 0x080fe20000410000 */
[-C--:B------:R-:W-:Y:S01]  /*1200*/  FMUL.FTZ R103, R98, R84.reuse ;  /* 0x0000005462677220 */ /* 0x080fe20000410000 */
[----:B------:R-:W-:-:S04]  /*1210*/  FMUL.FTZ R109, R97, R84 ;  /* 0x00000054616d7220 */ /* 0x000fc80000410000 */
[----:B------:R-:W1:Y:S08]  /*1220*/  MUFU.EX2 R86, R86 ;  /* 0x0000005600567308 */ /* 0x000e700000000800 */
[----:B------:R-:W2:Y:S08]  /*1230*/  MUFU.EX2 R103, R103 ;  /* 0x0000006700677308 */ /* 0x000eb00000000800 */
[----:B------:R-:W1:Y:S01]  /*1240*/  MUFU.EX2 R109, R109 ;  /* 0x0000006d006d7308 */ /* 0x000e620000000800 */
[----:B0-----:R-:W-:-:S02]  /*1250*/  HADD2.F32 R106, -RZ, R34.H0_H0 ;  /* 0x20000022ff6a7230 */ /* 0x001fc40000004100 */
[----:B------:R-:W-:Y:S02]  /*1260*/  HADD2.F32 R108, -RZ, R34.H1_H1 ;  /* 0x30000022ff6c7230 */ /* 0x000fe40000004100 */
[--C-:B------:R-:W-:Y:S02]  /*1270*/  HADD2.F32 R105, -RZ, R35.reuse.H0_H0 ;  /* 0x20000023ff697230 */ /* 0x100fe40000004100 */
[----:B------:R-:W-:Y:S01]  /*1280*/  FMUL.FTZ R111, R99, R106 ;  /* 0x0000006a636f7220 */ /* 0x000fe20000410000 */
[----:B------:R-:W-:Y:S02]  /*1290*/  HADD2.F32 R107, -RZ, R35.H1_H1 ;  /* 0x30000023ff6b7230 */ /* 0x000fe40000004100 */
[----:B------:R-:W-:Y:S01]  /*12a0*/  FMUL.FTZ R114, R101, R108 ;  /* 0x0000006c65727220 */ /* 0x000fe20000410000 */
[----:B------:R-:W-:Y:S01]  /*12b0*/  FMUL.FTZ R116, R100, R105 ;  /* 0x0000006964747220 */ /* 0x000fe20000410000 */
[----:B---3--:R0:W-:Y:S01]  /*12c0*/  STS.64 [R27+0x100], R38 ;  /* 0x000100261b007388 */ /* 0x0081e20000000a00 */
[----:B------:R-:W-:-:S03]  /*12d0*/  NOP ;  /* 0x0000000000007918 */ /* 0x000fc60000000000 */
[----:B------:R-:W3:Y:S04]  /*12e0*/  LDS.64 R36, [R27+0x100] ;  /* 0x000100001b247984 */ /* 0x000ee80000000a00 */
[----:B-1----:R1:W-:Y:S01]  /*12f0*/  STS [R83+0x838], R86 ;  /* 0x0008385653007388 */ /* 0x0023e20000000800 */
[----:B0-----:R-:W-:Y:S01]  /*1300*/  FMUL.FTZ R39, R95, R84 ;  /* 0x000000545f277220 */ /* 0x001fe20000410000 */
[----:B------:R-:W-:-:S05]  /*1310*/  FMUL.FTZ R38, R102, R107 ;  /* 0x0000006b66267220 */ /* 0x000fca0000410000 */
[----:B------:R-:W0:Y:S01]  /*1320*/  MUFU.EX2 R39, R39 ;  /* 0x0000002700277308 */ /* 0x000e220000000800 */
[--C-:B---3--:R-:W-:Y:S02]  /*1330*/  HADD2.F32 R118, -RZ, R36.reuse.H0_H0 ;  /* 0x20000024ff767230 */ /* 0x108fe40000004100 */
[----:B------:R-:W-:Y:S02]  /*1340*/  HADD2.F32 R33, -RZ, R36.H1_H1 ;  /* 0x30000024ff217230 */ /* 0x000fe40000004100 */
[--C-:B------:R-:W-:Y:S02]  /*1350*/  HADD2.F32 R112, -RZ, R37.reuse.H0_H0 ;  /* 0x20000025ff707230 */ /* 0x100fe40000004100 */
[----:B------:R-:W-:Y:S01]  /*1360*/  FMUL.FTZ R118, R31, R118 ;  /* 0x000000761f767220 */ /* 0x000fe20000410000 */
[----:B------:R-:W-:Y:S02]  /*1370*/  HADD2.F32 R110, -RZ, R37.H1_H1 ;  /* 0x30000025ff6e7230 */ /* 0x000fe40000004100 */
[----:B------:R-:W-:Y:S01]  /*1380*/  FMUL.FTZ R120, R44, R33 ;  /* 0x000000212c787220 */ /* 0x000fe20000410000 */
[----:B------:R-:W-:-:S02]  /*1390*/  FMUL.FTZ R112, R41, R112 ;  /* 0x0000007029707220 */ /* 0x000fc40000410000 */
[----:B------:R-:W-:Y:S01]  /*13a0*/  FMUL.FTZ R110, R49, R110 ;  /* 0x0000006e316e7220 */ /* 0x000fe20000410000 */
[----:B------:R-:W-:Y:S06]  /*13b0*/  BAR.SYNC.DEFER_BLOCKING 0x0 ;  /* 0x0000000000007b1d */ /* 0x000fec0000010000 */
[----:B012---:R-:W-:Y:S05]  /*13c0*/  @P1 BRA `(.L_x_10301) ;  /* 0x00000000001c1947 */ /* 0x007fea0003800000 */
[----:B------:R-:W-:Y:S01]  /*13d0*/  ISETP.NE.AND P1, PT, R18, UR12, PT ;  /* 0x0000000c12007c0c */ /* 0x000fe2000bf25270 */
[----:B------:R-:W-:-:S12]  /*13e0*/  HFMA2 R82, -RZ, RZ, 1.875, 0 ;  /* 0x3f800000ff527431 */ /* 0x000fd800000001ff */
[----:B------:R-:W-:Y:S05]  /*13f0*/  @!P1 BRA `(.L_x_10302) ;  /* 0x0000000000149947 */ /* 0x000fea0003800000 */
[----:B------:R-:W-:-:S04]  /*1400*/  IADD3 R32, PT, PT, R96, UR4, RZ ;  /* 0x0000000460207c10 */ /* 0x000fc8000fffe0ff */
[----:B------:R-:W-:-:S05]  /*1410*/  LEA R32, R32, UR5, 0x2 ;  /* 0x0000000520207c11 */ /* 0x000fca000f8e10ff */
[----:B------:R2:W3:Y:S01]  /*1420*/  LDS R82, [R32+0x838] ;  /* 0x0008380020527984 */ /* 0x0004e20000000800 */
[----:B------:R-:W-:Y:S05]  /*1430*/  BRA `(.L_x_10302) ;  /* 0x0000000000047947 */ /* 0x000fea0003800000 */
.L_x_10301:
[----:B------:R0:W1:Y:S02]  /*1440*/  LDS R82, [R22+0x103c] ;  /* 0x00103c0016527984 */ /* 0x0000640000000800 */
.L_x_10302:
[----:B------:R-:W-:Y:S05]  /*1450*/  BSYNC.RECONVERGENT B0 ;  /* 0x0000000000007941 */ /* 0x000fea0003800200 */
.L_x_10300:
[----:B--2---:R-:W2:Y:S01]  /*1460*/  @P0 LDC R32, c[0x0][0x38c] ;  /* 0x0000e300ff200b82 */ /* 0x004ea20000000800 */
[----:B------:R-:W-:Y:S01]  /*1470*/  MOV R87, RZ ;  /* 0x000000ff00577202 */ /* 0x000fe20000000f00 */
[----:B--2---:R-:W-:-:S04]  /*1480*/  @P0 IMAD R33, R91, R32, UR4 ;  /* 0x000000045b210e24 */ /* 0x004fc8000f8e0220 */
[----:B------:R-:W-:-:S05]  /*1490*/  @P0 IMAD.WIDE R32, R33, 0x8, R60 ;  /* 0x0000000821200825 */ /* 0x000fca00078e023c */
[----:B------:R2:W5:Y:S01]  /*14a0*/  @P0 LDG.E R87, desc[UR16][R32.64+0x4] ;  /* 0x0000041020570981 */ /* 0x000562000c1e1900 */
        /* <DEDUP_REMOVED lines=12> */
[----:B------:R-:W1:Y:S01]  /*1570*/  S2UR UR6, SR_CgaCtaId ;  /* 0x00000000000679c3 */ /* 0x000e620000008800 */
[----:B------:R-:W2:Y:S01]  /*1580*/  SHFL.DOWN PT, R84, R115, 0x1, 0x1f ;  /* 0x08201f0073547f89 */ /* 0x000ea200000e0000 */
[----:B------:R-:W-:Y:S01]  /*1590*/  MOV R124, R36 ;  /* 0x00000024007c7202 */ /* 0x000fe20000000f00 */
[----:B------:R-:W-:Y:S01]  /*15a0*/  FMUL.FTZ R32, R39, R32 ;  /* 0x0000002027207220 */ /* 0x000fe20000410000 */
[----:B------:R-:W-:Y:S01]  /*15b0*/  ISETP.GT.U32.AND P3, PT, R20, 0x17, PT ;  /* 0x000000171400780c */ /* 0x000fe20003f64070 */
[----:B------:R-:W3:Y:S01]  /*15c0*/  SHFL.DOWN PT, R37, R36, 0x1, 0x1f ;  /* 0x08201f0024257f89 */ /* 0x000ee200000e0000 */
[----:B------:R-:W-:Y:S01]  /*15d0*/  UMOV UR5, 0x400 ;  /* 0x0000040000057882 */ /* 0x000fe20000000000 */
[----:B------:R-:W-:Y:S01]  /*15e0*/  FMUL.FTZ R83, R109, R32 ;  /* 0x000000206d537220 */ /* 0x000fe20000410000 */
[----:B------:R-:W-:Y:S01]  /*15f0*/  IADD3 R119, PT, PT, -R92, UR7, RZ ;  /* 0x000000075c777c10 */ /* 0x000fe2000fffe1ff */
[----:B------:R-:W4:Y:S01]  /*1600*/  SHFL.UP PT, R33, R34, 0x1, RZ ;  /* 0x0420000022217989 */ /* 0x000f2200000e00ff */
[----:B------:R-:W-:Y:S02]  /*1610*/  BSSY.RECONVERGENT B0, `(.L_x_10303) ;  /* 0x0000082000007945 */ /* 0x000fe40003800200 */
[C---:B------:R-:W-:Y:S01]  /*1620*/  ISETP.GE.AND P4, PT, R119.reuse, 0x21, PT ;  /* 0x000000217700780c */ /* 0x040fe20003f86270 */
[----:B------:R-:W0:Y:S01]  /*1630*/  SHFL.UP PT, R32, R83, 0x1, RZ ;  /* 0x0420000053207989 */ /* 0x000e2200000e00ff */
[----:B------:R-:W-:-:S02]  /*1640*/  ISETP.GE.AND P5, PT, R119, 0x41, PT ;  /* 0x000000417700780c */ /* 0x000fc40003fa6270 */
[----:B------:R-:W-:Y:S01]  /*1650*/  ISETP.GE.AND P6, PT, R119, 0x61, PT ;  /* 0x000000617700780c */ /* 0x000fe20003fc6270 */
[----:B-1----:R-:W-:Y:S01]  /*1660*/  ULEA UR5, UR6, UR5, 0x18 ;  /* 0x0000000506057291 */ /* 0x002fe2000f8ec0ff */
[----:B--2---:R-:W-:-:S03]  /*1670*/  @P1 FMUL.FTZ R35, R84, R115 ;  /* 0x0000007354231220 */ /* 0x004fc60000410000 */
[----:B------:R-:W-:Y:S01]  /*1680*/  ULEA UR6, UR4, UR5, 0x3 ;  /* 0x0000000504067291 */ /* 0x000fe2000f8e18ff */
[----:B---3--:R-:W-:Y:S01]  /*1690*/  @P1 FFMA.FTZ R124, R115, R37, R124 ;  /* 0x00000025737c1223 */ /* 0x008fe2000001007c */
[----:B------:R-:W-:Y:S02]  /*16a0*/  @P1 MOV R115, R35 ;  /* 0x0000002300731202 */ /* 0x000fe40000000f00 */
[----:B------:R-:W-:Y:S01]  /*16b0*/  ISETP.GE.AND P1, PT, R26, 0x1, PT ;  /* 0x000000011a00780c */ /* 0x000fe20003f26270 */
[----:B----4-:R-:W-:Y:S01]  /*16c0*/  FFMA.FTZ R33, R83, R33, R34 ;  /* 0x0000002153217223 */ /* 0x010fe20000010022 */
[----:B------:R-:W1:Y:S04]  /*16d0*/  SHFL.DOWN PT, R37, R124, 0x2, 0x1f ;  /* 0x08401f007c257f89 */ /* 0x000e6800000e0000 */
[----:B------:R-:W2:Y:S01]  /*16e0*/  SHFL.DOWN PT, R36, R115, 0x2, 0x1f ;  /* 0x08401f0073247f89 */ /* 0x000ea200000e0000 */
[----:B------:R-:W-:-:S05]  /*16f0*/  FSEL R34, R34, R33, !P1 ;  /* 0x0000002122227208 */ /* 0x000fca0004800000 */
[----:B------:R-:W3:Y:S01]  /*1700*/  SHFL.UP PT, R33, R34, 0x2, RZ ;  /* 0x0440000022217989 */ /* 0x000ee200000e00ff */
[----:B0-----:R-:W-:Y:S01]  /*1710*/  @P1 FMUL.FTZ R83, R83, R32 ;  /* 0x0000002053531220 */ /* 0x001fe20000410000 */
[----:B------:R-:W-:-:S04]  /*1720*/  ISETP.GE.AND P1, PT, R26, 0x2, PT ;  /* 0x000000021a00780c */ /* 0x000fc80003f26270 */
[----:B------:R-:W0:Y:S01]  /*1730*/  SHFL.UP PT, R32, R83, 0x2, RZ ;  /* 0x0440000053207989 */ /* 0x000e2200000e00ff */
[C---:B-1----:R-:W-:Y:S01]  /*1740*/  @!P2 FFMA.FTZ R124, R115.reuse, R37, R124 ;  /* 0x00000025737ca223 */ /* 0x042fe2000001007c */
[----:B--2---:R-:W-:-:S05]  /*1750*/  @!P2 FMUL.FTZ R35, R115, R36 ;  /* 0x000000247323a220 */ /* 0x004fca0000410000 */
[----:B------:R-:W-:Y:S01]  /*1760*/  @!P2 MOV R115, R35 ;  /* 0x000000230073a202 */ /* 0x000fe20000000f00 */
[----:B---3--:R-:W-:Y:S01]  /*1770*/  FFMA.FTZ R33, R83, R33, R34 ;  /* 0x0000002153217223 */ /* 0x008fe20000010022 */
[----:B------:R-:W1:Y:S01]  /*1780*/  SHFL.DOWN PT, R35, R124, 0x4, 0x1f ;  /* 0x08801f007c237f89 */ /* 0x000e6200000e0000 */
[----:B------:R-:W-:-:S03]  /*1790*/  ISETP.GT.U32.AND P2, PT, R20, 0x1b, PT ;  /* 0x0000001b1400780c */ /* 0x000fc60003f44070 */
[----:B------:R-:W2:Y:S01]  /*17a0*/  SHFL.DOWN PT, R84, R115, 0x4, 0x1f ;  /* 0x08801f0073547f89 */ /* 0x000ea200000e0000 */
[----:B------:R-:W-:Y:S01]  /*17b0*/  FSEL R36, R34, R33, !P1 ;  /* 0x0000002122247208 */ /* 0x000fe20004800000 */
[----:B0-----:R-:W-:Y:S01]  /*17c0*/  @P1 FMUL.FTZ R83, R83, R32 ;  /* 0x0000002053531220 */ /* 0x001fe20000410000 */
[----:B------:R-:W-:-:S03]  /*17d0*/  ISETP.GE.AND P1, PT, R18, UR12, PT ;  /* 0x0000000c12007c0c */ /* 0x000fc6000bf26270 */
[----:B------:R-:W0:Y:S01]  /*17e0*/  SHFL.UP PT, R33, R36, 0x4, RZ ;  /* 0x0480000024217989 */ /* 0x000e2200000e00ff */
[----:B------:R-:W-:-:S03]  /*17f0*/  ISETP.NE.OR P1, PT, R56, RZ, P1 ;  /* 0x000000ff3800720c */ /* 0x000fc60000f25670 */
[----:B------:R-:W3:Y:S01]  /*1800*/  SHFL.UP PT, R32, R83, 0x4, RZ ;  /* 0x0480000053207989 */ /* 0x000ee200000e00ff */
[C---:B-1----:R-:W-:Y:S01]  /*1810*/  @!P2 FFMA.FTZ R124, R115.reuse, R35, R124 ;  /* 0x00000023737ca223 */ /* 0x042fe2000001007c */
[----:B--2---:R-:W-:-:S04]  /*1820*/  @!P2 FMUL.FTZ R34, R115, R84 ;  /* 0x000000547322a220 */ /* 0x004fc80000410000 */
[----:B------:R-:W1:Y:S01]  /*1830*/  SHFL.DOWN PT, R85, R124, 0x8, 0x1f ;  /* 0x09001f007c557f89 */ /* 0x000e6200000e0000 */
[----:B------:R-:W-:Y:S01]  /*1840*/  @!P2 MOV R115, R34 ;  /* 0x000000220073a202 */ /* 0x000fe20000000f00 */
[----:B0-----:R-:W-:Y:S01]  /*1850*/  FFMA.FTZ R33, R83, R33, R36 ;  /* 0x0000002153217223 */ /* 0x001fe20000010024 */
[----:B------:R-:W-:-:S03]  /*1860*/  ISETP.GE.AND P2, PT, R26, 0x4, PT ;  /* 0x000000041a00780c */ /* 0x000fc60003f46270 */
[----:B------:R-:W0:Y:S01]  /*1870*/  SHFL.DOWN PT, R84, R115, 0x8, 0x1f ;  /* 0x09001f0073547f89 */ /* 0x000e2200000e0000 */
[----:B------:R-:W-:Y:S02]  /*1880*/  FSEL R36, R36, R33, !P2 ;  /* 0x0000002124247208 */ /* 0x000fe40005000000 */
[----:B------:R-:W-:-:S03]  /*1890*/  MOV R33, RZ ;  /* 0x000000ff00217202 */ /* 0x000fc60000000f00 */
[----:B------:R-:W2:Y:S04]  /*18a0*/  SHFL.UP PT, R35, R36, 0x8, RZ ;  /* 0x0500000024237989 */ /* 0x000ea800000e00ff */
[----:B---3--:R-:W-:Y:S01]  /*18b0*/  @P2 FMUL.FTZ R83, R83, R32 ;  /* 0x0000002053532220 */ /* 0x008fe20000410000 */
[----:B------:R-:W-:Y:S01]  /*18c0*/  HFMA2 R32, -RZ, RZ, 1.875, 0 ;  /* 0x3f800000ff207431 */ /* 0x000fe200000001ff */
[----:B------:R-:W-:-:S03]  /*18d0*/  ISETP.GT.U32.AND P2, PT, R20, 0xf, PT ;  /* 0x0000000f1400780c */ /* 0x000fc60003f44070 */
[----:B------:R-:W3:Y:S01]  /*18e0*/  SHFL.UP PT, R34, R83, 0x8, RZ ;  /* 0x0500000053227989 */ /* 0x000ee200000e00ff */
[----:B-1----:R-:W-:-:S03]  /*18f0*/  @!P3 FFMA.FTZ R124, R115, R85, R124 ;  /* 0x00000055737cb223 */ /* 0x002fc6000001007c */
[----:B------:R-:W-:Y:S01]  /*1900*/  @!P1 LDS.64 R32, [UR6+0x10b8] ;  /* 0x0010b806ff209984 */ /* 0x000fe20008000a00 */
[----:B------:R-:W-:Y:S01]  /*1910*/  ISETP.GE.AND P1, PT, R26, 0x8, PT ;  /* 0x000000081a00780c */ /* 0x000fe20003f26270 */
[----:B0-----:R-:W-:Y:S02]  /*1920*/  @!P3 FMUL.FTZ R37, R115, R84 ;  /* 0x000000547325b220 */ /* 0x001fe40000410000 */
[----:B------:R-:W0:Y:S03]  /*1930*/  SHFL.DOWN PT, R85, R124, 0x10, 0x1f ;  /* 0x0a001f007c557f89 */ /* 0x000e2600000e0000 */
[----:B------:R-:W-:Y:S01]  /*1940*/  @!P3 MOV R115, R37 ;  /* 0x000000250073b202 */ /* 0x000fe20000000f00 */
[----:B--2---:R-:W-:-:S04]  /*1950*/  FFMA.FTZ R35, R83, R35, R36 ;  /* 0x0000002353237223 */ /* 0x004fc80000010024 */
[----:B------:R-:W1:Y:S01]  /*1960*/  SHFL.DOWN PT, R84, R115, 0x10, 0x1f ;  /* 0x0a001f0073547f89 */ /* 0x000e6200000e0000 */
[----:B------:R-:W-:Y:S01]  /*1970*/  FSEL R36, R36, R35, !P1 ;  /* 0x0000002324247208 */ /* 0x000fe20004800000 */
[----:B---3--:R-:W-:-:S04]  /*1980*/  @P1 FMUL.FTZ R83, R83, R34 ;  /* 0x0000002253531220 */ /* 0x008fc80000410000 */
[----:B------:R-:W2:Y:S01]  /*1990*/  SHFL.UP PT, R35, R36, 0x10, RZ ;  /* 0x0600000024237989 */ /* 0x000ea200000e00ff */
[----:B------:R-:W-:-:S03]  /*19a0*/  ISETP.GE.AND P1, PT, R26, 0x10, PT ;  /* 0x000000101a00780c */ /* 0x000fc60003f26270 */
[----:B------:R-:W3:Y:S01]  /*19b0*/  SHFL.UP PT, R34, R83, 0x10, RZ ;  /* 0x0600000053227989 */ /* 0x000ee200000e00ff */
[----:B0-----:R-:W-:-:S05]  /*19c0*/  @!P2 FFMA.FTZ R124, R115, R85, R124 ;  /* 0x00000055737ca223 */ /* 0x001fca000001007c */
[----:B------:R-:W-:Y:S01]  /*19d0*/  SHFL.IDX PT, R122, R124, RZ, 0x1f ;  /* 0x00001fff7c7a7589 */ /* 0x000fe200000e0000 */
[----:B-1----:R-:W-:-:S03]  /*19e0*/  @!P2 FMUL.FTZ R37, R115, R84 ;  /* 0x000000547325a220 */ /* 0x002fc60000410000 */
[----:B------:R-:W-:Y:S02]  /*19f0*/  SHFL.IDX PT, R85, R33, RZ, 0x1f ;  /* 0x00001fff21557589 */ /* 0x000fe400000e0000 */
[----:B------:R-:W-:Y:S01]  /*1a00*/  @!P2 MOV R115, R37 ;  /* 0x000000250073a202 */ /* 0x000fe20000000f00 */
[C---:B--2---:R-:W-:Y:S01]  /*1a10*/  FFMA.FTZ R35, R83.reuse, R35, R36 ;  /* 0x0000002353237223 */ /* 0x044fe20000010024 */
[----:B------:R-:W-:Y:S01]  /*1a20*/  SHFL.DOWN PT, R37, R124, 0x1, 0x1f ;  /* 0x08201f007c257f89 */ /* 0x000fe200000e0000 */
[----:B------:R-:W-:Y:S01]  /*1a30*/  ISETP.NE.AND P2, PT, R56, 0x1f, PT ;  /* 0x0000001f3800780c */ /* 0x000fe20003f45270 */
[----:B---3--:R-:W-:Y:S02]  /*1a40*/  @P1 FMUL.FTZ R83, R83, R34 ;  /* 0x0000002253531220 */ /* 0x008fe40000410000 */
[----:B------:R-:W0:Y:S01]  /*1a50*/  SHFL.DOWN PT, R84, R115, 0x1, 0x1f ;  /* 0x08201f0073547f89 */ /* 0x000e2200000e0000 */
[----:B------:R-:W-:Y:S01]  /*1a60*/  FSEL R117, R36, R35, !P1 ;  /* 0x0000002324757208 */ /* 0x000fe20004800000 */
[----:B------:R-:W-:Y:S01]  /*1a70*/  IMAD.WIDE.U32 R34, R70, UR4, R74 ;  /* 0x0000000446227c25 */ /* 0x000fe2000f8e004a */
[----:B------:R-:W-:Y:S01]  /*1a80*/  ISETP.NE.AND P1, PT, R56, RZ, PT ;  /* 0x000000ff3800720c */ /* 0x000fe20003f25270 */
[----:B------:R1:W-:Y:S04]  /*1a90*/  SHFL.IDX PT, R113, R115, RZ, 0x1f ;  /* 0x00001fff73717589 */ /* 0x0003e800000e0000 */
[----:B------:R-:W-:Y:S04]  /*1aa0*/  SHFL.UP PT, R83, R83, 0x1, RZ ;  /* 0x0420000053537989 */ /* 0x000fe800000e00ff */
[----:B------:R-:W-:Y:S01]  /*1ab0*/  SHFL.UP PT, R117, R117, 0x1, RZ ;  /* 0x0420000075757989 */ /* 0x000fe200000e00ff */
[----:B0-----:R-:W-:Y:S01]  /*1ac0*/  @P2 FFMA.FTZ R85, R84, R85, R37 ;  /* 0x0000005554552223 */ /* 0x001fe20000010025 */
[----:B------:R-:W-:-:S04]  /*1ad0*/  IMAD.WIDE.U32 R36, R72, UR4, R76 ;  /* 0x0000000448247c25 */ /* 0x000fc8000f8e004c */
[----:B------:R-:W-:Y:S01]  /*1ae0*/  FFMA.FTZ R110, R85, R82, R110 ;  /* 0x00000052556e7223 */ /* 0x000fe2000001006e */
[----:B------:R-:W-:Y:S01]  /*1af0*/  IMAD R85, R71, UR4, R35 ;  /* 0x0000000447557c24 */ /* 0x000fe2000f8e0223 */
[----:B------:R-:W-:Y:S01]  /*1b00*/  LEA R82, P2, R34, UR8, 0x2 ;  /* 0x0000000822527c11 */ /* 0x000fe2000f8410ff */
[----:B------:R-:W-:Y:S02]  /*1b10*/  IMAD R35, R73, UR4, R37 ;  /* 0x0000000449237c24 */ /* 0x000fe4000f8e0225 */
[----:B------:R-:W-:Y:S01]  /*1b20*/  FFMA.FTZ R112, R109, R110, R112 ;  /* 0x0000006e6d707223 */ /* 0x000fe20000010070 */
[----:B------:R-:W-:-:S03]  /*1b30*/  LEA R84, P3, R36, UR10, 0x2 ;  /* 0x0000000a24547c11 */ /* 0x000fc6000f8610ff */
[-C--:B-1----:R-:W-:Y:S01]  /*1b40*/  FFMA.FTZ R115, R39, R112.reuse, R120 ;  /* 0x0000007027737223 */ /* 0x082fe20000010078 */
[----:B------:R-:W-:Y:S01]  /*1b50*/  FMUL.FTZ R121, R95, R112 ;  /* 0x000000705f797220 */ /* 0x000fe20000410000 */
[----:B-----5:R-:W0:Y:S02]  /*1b60*/  SHFL.IDX PT, R87, R87, RZ, 0x1f ;  /* 0x00001fff57577589 */ /* 0x020e2400000e0000 */
[----:B0-----:R-:W-:Y:S01]  /*1b70*/  @P1 FFMA.FTZ R87, R83, R87, R117 ;  /* 0x0000005753571223 */ /* 0x001fe20000010075 */
[----:B------:R-:W-:Y:S01]  /*1b80*/  LEA.HI.X R83, R34, UR9, R85, 0x2, P2 ;  /* 0x0000000922537c11 */ /* 0x000fe200090f1455 */
[----:B------:R-:W-:Y:S01]  /*1b90*/  FMUL.FTZ R117, R97, R110 ;  /* 0x0000006e61757220 */ /* 0x000fe20000410000 */
[----:B------:R-:W-:Y:S01]  /*1ba0*/  LEA.HI.X R85, R36, UR11, R35, 0x2, P3 ;  /* 0x0000000b24557c11 */ /* 0x000fe200098f1423 */
[----:B------:R-:W-:Y:S01]  /*1bb0*/  FFMA.FTZ R36, R86, R87, R111 ;  /* 0x0000005756247223 */ /* 0x000fe2000001006f */
[C---:B------:R-:W-:Y:S01]  /*1bc0*/  FFMA.FTZ R87, R113.reuse, R33, R122 ;  /* 0x0000002171577223 */ /* 0x040fe2000001007a */
[----:B------:R-:W-:Y:S01]  /*1bd0*/  FMUL.FTZ R86, R113, R32 ;  /* 0x0000002071567220 */ /* 0x000fe20000410000 */
[C---:B------:R-:W-:Y:S01]  /*1be0*/  FFMA.FTZ R113, R103.reuse, R115, R118 ;  /* 0x0000007367717223 */ /* 0x040fe20000010076 */
[----:B------:R-:W-:Y:S01]  /*1bf0*/  FFMA.FTZ R37, R103, R36, R114 ;  /* 0x0000002467257223 */ /* 0x000fe20000010072 */
[----:B------:R-:W-:Y:S01]  /*1c00*/  FADD.FTZ R103, -R111, R36 ;  /* 0x000000246f677221 */ /* 0x000fe20000010100 */
[----:B------:R-:W-:Y:S01]  /*1c10*/  ISETP.NE.AND P2, PT, R56, RZ, PT ;  /* 0x000000ff3800720c */ /* 0x000fe20003f45270 */
[----:B------:R-:W-:Y:S01]  /*1c20*/  FMUL.FTZ R32, R93, R113 ;  /* 0x000000715d207220 */ /* 0x000fe20000410000 */
[----:B------:R-:W-:Y:S01]  /*1c30*/  FFMA.FTZ R39, R39, R37, R116 ;  /* 0x0000002527277223 */ /* 0x000fe20000010074 */
[----:B------:R-:W-:Y:S01]  /*1c40*/  FADD.FTZ R114, -R114, R37 ;  /* 0x0000002572727221 */ /* 0x000fe20000010100 */
[----:B------:R-:W-:Y:S01]  /*1c50*/  FMUL.FTZ R118, R98, R115 ;  /* 0x0000007362767220 */ /* 0x000fe20000410000 */
[----:B------:R-:W-:Y:S01]  /*1c60*/  FFMA.FTZ R33, R103, R32, RZ ;  /* 0x0000002067217223 */ /* 0x000fe200000100ff */
[----:B------:R-:W-:Y:S01]  /*1c70*/  FADD.FTZ R116, -R116, R39 ;  /* 0x0000002774747221 */ /* 0x000fe20000010100 */
[----:B------:R-:W-:Y:S01]  /*1c80*/  FMUL.FTZ R35, R46, R117 ;  /* 0x000000752e237220 */ /* 0x000fe20000410000 */
[----:B------:R-:W-:Y:S01]  /*1c90*/  FMUL.FTZ R34, R28, R121 ;  /* 0x000000791c227220 */ /* 0x000fe20000410000 */
[----:B------:R-:W-:Y:S01]  /*1ca0*/  FFMA.FTZ R33, R114, R118, R33 ;  /* 0x0000007672217223 */ /* 0x000fe20000010021 */
[----:B------:R-:W-:Y:S01]  /*1cb0*/  FMUL.FTZ R32, R29, R32 ;  /* 0x000000201d207220 */ /* 0x000fe20000410000 */
[----:B------:R-:W-:Y:S01]  /*1cc0*/  ISETP.GE.AND P3, PT, R119, 0x1, PT ;  /* 0x000000017700780c */ /* 0x000fe20003f66270 */
[----:B------:R-:W-:Y:S01]  /*1cd0*/  FFMA.FTZ R111, R109, R39, R38 ;  /* 0x000000276d6f7223 */ /* 0x000fe20000010026 */
[----:B------:R-:W-:Y:S01]  /*1ce0*/  FFMA.FTZ R120, R116, R121, R33 ;  /* 0x0000007974787223 */ /* 0x000fe20000010021 */
[----:B------:R-:W-:Y:S01]  /*1cf0*/  FMUL.FTZ R33, R43, R118 ;  /* 0x000000762b217220 */ /* 0x000fe20000410000 */
[----:B------:R0:W-:Y:S01]  /*1d00*/  @!P2 STS.64 [UR6+0x10b8], R86 ;  /* 0x0010b856ff00a988 */ /* 0x0001e20008000a06 */
[----:B------:R-:W-:Y:S01]  /*1d10*/  FADD.FTZ R109, -R38, R111 ;  /* 0x0000006f266d7221 */ /* 0x000fe20000010100 */
[----:B------:R-:W-:Y:S01]  /*1d20*/  FMUL.FTZ R38, R41, R39 ;  /* 0x0000002729267220 */ /* 0x000fe20000410000 */
[----:B------:R-:W-:Y:S01]  /*1d30*/  FMUL.FTZ R36, R31, R36 ;  /* 0x000000241f247220 */ /* 0x000fe20000410000 */
[----:B------:R0:W-:Y:S01]  /*1d40*/  STS.128 [R17+0x200], R32 ;  /* 0x0002002011007388 */ /* 0x0001e20000000c00 */
[----:B------:R-:W-:Y:S01]  /*1d50*/  FMUL.FTZ R37, R44, R37 ;  /* 0x000000252c257220 */ /* 0x000fe20000410000 */
[----:B------:R-:W-:Y:S01]  /*1d60*/  FMUL.FTZ R39, R49, R111 ;  /* 0x0000006f31277220 */ /* 0x000fe20000410000 */
[----:B------:R-:W-:Y:S01]  /*1d70*/  FFMA.FTZ R121, R109, R117, R120 ;  /* 0x000000756d797223 */ /* 0x000fe20000010078 */
[----:B------:R-:W-:Y:S06]  /*1d80*/  BAR.SYNC.DEFER_BLOCKING 0x0 ;  /* 0x0000000000007b1d */ /* 0x000fec0000010000 */
[----:B------:R0:W1:Y:S04]  /*1d90*/  LDS R111, [R23] ;  /* 0x00000000176f7984 */ /* 0x0000680000000800 */
[----:B------:R0:W2:Y:S04]  /*1da0*/  LDS R117, [R23+0x80] ;  /* 0x0000800017757984 */ /* 0x0000a80000000800 */
[----:B------:R0:W3:Y:S04]  /*1db0*/  LDS R119, [R23+0x100] ;  /* 0x0001000017777984 */ /* 0x0000e80000000800 */
[----:B------:R0:W4:Y:S04]  /*1dc0*/  LDS R87, [R23+0x180] ;  /* 0x0001800017577984 */ /* 0x0001280000000800 */
[----:B------:R0:W-:Y:S01]  /*1dd0*/  STS.128 [R17+0x400], R36 ;  /* 0x0004002411007388 */ /* 0x0001e20000000c00 */
[----:B------:R-:W-:Y:S06]  /*1de0*/  BAR.SYNC.DEFER_BLOCKING 0x0 ;  /* 0x0000000000007b1d */ /* 0x000fec0000010000 */
[----:B------:R-:W-:Y:S05]  /*1df0*/  @!P3 BRA `(.L_x_10304) ;  /* 0x00000000000cb947 */ /* 0x000fea0003800000 */
[----:B0-----:R-:W0:Y:S04]  /*1e00*/  LDS R33, [R23+0x200] ;  /* 0x0002000017217984 */ /* 0x001e280000000800 */
[----:B-1----:R1:W-:Y:S04]  /*1e10*/  REDG.E.ADD.F32.FTZ.RN.STRONG.GPU desc[UR16][R82.64], R111 ;  /* 0x0000006f520079a6 */ /* 0x0023e8000c12f310 */
[----:B0-----:R1:W-:Y:S02]  /*1e20*/  REDG.E.ADD.F32.FTZ.RN.STRONG.GPU desc[UR16][R84.64], R33 ;  /* 0x00000021540079a6 */ /* 0x0013e4000c12f310 */
.L_x_10304:
[----:B------:R-:W-:Y:S05]  /*1e30*/  BSYNC.RECONVERGENT B0 ;  /* 0x0000000000007941 */ /* 0x000fea0003800200 */
.L_x_10303:
[----:B01----:R0:W1:Y:S01]  /*1e40*/  LDS R33, [R23+0x280] ;  /* 0x0002800017217984 */ /* 0x0030620000000800 */
[----:B------:R-:W-:Y:S04]  /*1e50*/  BSSY.RECONVERGENT B0, `(.L_x_10305) ;  /* 0x0000004000007945 */ /* 0x000fe80003800200 */
[----:B------:R-:W-:Y:S05]  /*1e60*/  @!P4 BRA `(.L_x_10306) ;  /* 0x000000000008c947 */ /* 0x000fea0003800000 */
[----:B--2---:R2:W-:Y:S04]  /*1e70*/  REDG.E.ADD.F32.FTZ.RN.STRONG.GPU desc[UR16][R82.64+0x80], R117 ;  /* 0x00008075520079a6 */ /* 0x0045e8000c12f310 */
[----:B-1----:R2:W-:Y:S02]  /*1e80*/  REDG.E.ADD.F32.FTZ.RN.STRONG.GPU desc[UR16][R84.64+0x80], R33 ;  /* 0x00008021540079a6 */ /* 0x0025e4000c12f310 */
.L_x_10306:
[----:B------:R-:W-:Y:S05]  /*1e90*/  BSYNC.RECONVERGENT B0 ;  /* 0x0000000000007941 */ /* 0x000fea0003800200 */
.L_x_10305:
[----:B-12---:R1:W2:Y:S01]  /*1ea0*/  LDS R33, [R23+0x300] ;  /* 0x0003000017217984 */ /* 0x0062a20000000800 */
[----:B------:R-:W-:Y:S04]  /*1eb0*/  BSSY.RECONVERGENT B0, `(.L_x_10307) ;  /* 0x0000004000007945 */ /* 0x000fe80003800200 */
[----:B------:R-:W-:Y:S05]  /*1ec0*/  @!P5 BRA `(.L_x_10308) ;  /* 0x000000000008d947 */ /* 0x000fea0003800000 */
[----:B---3--:R3:W-:Y:S04]  /*1ed0*/  REDG.E.ADD.F32.FTZ.RN.STRONG.GPU desc[UR16][R82.64+0x100], R119 ;  /* 0x00010077520079a6 */ /* 0x0087e8000c12f310 */
[----:B--2---:R3:W-:Y:S02]  /*1ee0*/  REDG.E.ADD.F32.FTZ.RN.STRONG.GPU desc[UR16][R84.64+0x100], R33 ;  /* 0x00010021540079a6 */ /* 0x0047e4000c12f310 */
.L_x_10308:
[----:B------:R-:W-:Y:S05]  /*1ef0*/  BSYNC.RECONVERGENT B0 ;  /* 0x0000000000007941 */ /* 0x000fea0003800200 */
.L_x_10307:
[----:B--23--:R2:W3:Y:S01]  /*1f00*/  LDS R33, [R23+0x380] ;  /* 0x0003800017217984 */ /* 0x00c4e20000000800 */
[----:B------:R-:W-:Y:S04]  /*1f10*/  BSSY.RECONVERGENT B0, `(.L_x_10309) ;  /* 0x0000004000007945 */ /* 0x000fe80003800200 */
[----:B------:R-:W-:Y:S05]  /*1f20*/  @!P6 BRA `(.L_x_10310) ;  /* 0x000000000008e947 */ /* 0x000fea0003800000 */
[----:B----4-:R4:W-:Y:S04]  /*1f30*/  REDG.E.ADD.F32.FTZ.RN.STRONG.GPU desc[UR16][R82.64+0x180], R87 ;  /* 0x00018057520079a6 */ /* 0x0109e8000c12f310 */
[----:B---3--:R4:W-:Y:S02]  /*1f40*/  REDG.E.ADD.F32.FTZ.RN.STRONG.GPU desc[UR16][R84.64+0x180], R33 ;  /* 0x00018021540079a6 */ /* 0x0089e4000c12f310 */
.L_x_10310:
[----:B------:R-:W-:Y:S05]  /*1f50*/  BSYNC.RECONVERGENT B0 ;  /* 0x0000000000007941 */ /* 0x000fea0003800200 */
.L_x_10309:
[----:B------:R-:W5:Y:S01]  /*1f60*/  SHFL.DOWN P3, R32, R121, 0x1, 0x1f ;  /* 0x08201f0079207f89 */ /* 0x000f620000060000 */
[----:B------:R-:W-:Y:S01]  /*1f70*/  ISETP.NE.AND P4, PT, R26, RZ, PT ;  /* 0x000000ff1a00720c */ /* 0x000fe20003f85270 */
[-C--:B------:R-:W-:Y:S01]  /*1f80*/  FMUL.FTZ R107, R107, R110.reuse ;  /* 0x0000006e6b6b7220 */ /* 0x080fe20000410000 */
[-C--:B------:R-:W-:Y:S01]  /*1f90*/  FMUL.FTZ R108, R108, R115.reuse ;  /* 0x000000736c6c7220 */ /* 0x080fe20000410000 */
[C---:B------:R-:W-:Y:S01]  /*1fa0*/  FMUL.FTZ R110, R104.reuse, R110 ;  /* 0x0000006e686e7220 */ /* 0x040fe20000410000 */
[CC--:B---34-:R-:W-:Y:S01]  /*1fb0*/  FMUL.FTZ R33, R104.reuse, R112.reuse ;  /* 0x0000007068217220 */ /* 0x0d8fe20000410000 */
[C---:B------:R-:W-:Y:S01]  /*1fc0*/  FMUL.FTZ R115, R104.reuse, R115 ;  /* 0x0000007368737220 */ /* 0x040fe20000410000 */
        /* <DEDUP_REMOVED lines=16> */
[----:B------:R-:W-:Y:S01]  /*20d0*/  FADD.FTZ R45, R114, R45 ;  /* 0x0000002d722d7221 */ /* 0x000fe20000010000 */
[----:B-----5:R-:W-:Y:S01]  /*20e0*/  @P3 FADD R32, R121, R32 ;  /* 0x0000002079203221 */ /* 0x020fe20000000000 */
[----:B------:R-:W-:Y:S01]  /*20f0*/  FADD.FTZ R42, R33, R42 ;  /* 0x0000002a212a7221 */ /* 0x000fe20000010000 */
[----:B------:R-:W-:Y:S01]  /*2100*/  FADD.FTZ R47, R104, R47 ;  /* 0x0000002f682f7221 */ /* 0x000fe20000010000 */
[----:B------:R-:W-:-:S02]  /*2110*/  FADD.FTZ R40, R109, R40 ;  /* 0x000000286d287221 */ /* 0x000fc40000010000 */
[----:B------:R-:W3:Y:S02]  /*2120*/  SHFL.DOWN P3, R35, R32, 0x2, 0x1f ;  /* 0x08401f0020237f89 */ /* 0x000ee40000060000 */
[----:B---3--:R-:W-:-:S05]  /*2130*/  @P3 FADD R35, R32, R35 ;  /* 0x0000002320233221 */ /* 0x008fca0000000000 */
[----:B------:R-:W3:Y:S02]  /*2140*/  SHFL.DOWN P3, R34, R35, 0x4, 0x1f ;  /* 0x08801f0023227f89 */ /* 0x000ee40000060000 */
[----:B---3--:R-:W-:-:S05]  /*2150*/  @P3 FADD R34, R35, R34 ;  /* 0x0000002223223221 */ /* 0x008fca0000000000 */
[----:B------:R-:W3:Y:S02]  /*2160*/  SHFL.DOWN P3, R37, R34, 0x8, 0x1f ;  /* 0x09001f0022257f89 */ /* 0x000ee40000060000 */
[----:B---3--:R-:W-:-:S05]  /*2170*/  @P3 FADD R37, R34, R37 ;  /* 0x0000002522253221 */ /* 0x008fca0000000000 */
[----:B------:R-:W3:Y:S02]  /*2180*/  SHFL.DOWN P3, R36, R37, 0x10, 0x1f ;  /* 0x0a001f0025247f89 */ /* 0x000ee40000060000 */
[----:B---3--:R-:W-:-:S05]  /*2190*/  @P3 FADD R36, R37, R36 ;  /* 0x0000002425243221 */ /* 0x008fca0000000000 */
[----:B------:R3:W-:Y:S01]  /*21a0*/  @!P4 STS [UR5+0x604], R36 ;  /* 0x00060424ff00c988 */ /* 0x0007e20008000805 */
[----:B------:R-:W-:Y:S06]  /*21b0*/  BAR.SYNC.DEFER_BLOCKING 0x0 ;  /* 0x0000000000007b1d */ /* 0x000fec0000010000 */
[----:B------:R-:W-:Y:S05]  /*21c0*/  @P2 BRA `(.L_x_10312) ;  /* 0x0000000000142947 */ /* 0x000fea0003800000 */
[----:B------:R-:W-:Y:S01]  /*21d0*/  ISETP.NE.AND P2, PT, R18, UR12, PT ;  /* 0x0000000c12007c0c */ /* 0x000fe2000bf45270 */
[----:B------:R-:W-:-:S12]  /*21e0*/  ULEA UR6, UR4, UR5, 0x2 ;  /* 0x0000000504067291 */ /* 0x000fd8000f8e10ff */
[----:B------:R-:W3:Y:S02]  /*21f0*/  @P2 LDS R33, [UR6+0x18b8] ;  /* 0x0018b806ff212984 */ /* 0x000ee40008000800 */
[----:B---3--:R-:W-:-:S05]  /*2200*/  @P2 FADD.FTZ R36, R36, R33 ;  /* 0x0000002124242221 */ /* 0x008fca0000010000 */
[----:B------:R4:W-:Y:S02]  /*2210*/  STS [UR6+0x18b8], R36 ;  /* 0x0018b824ff007988 */ /* 0x0009e40008000806 */
.L_x_10312:
[----:B------:R-:W-:Y:S05]  /*2220*/  BSYNC.RECONVERGENT B0 ;  /* 0x0000000000007941 */ /* 0x000fea0003800200 */
.L_x_10311:
[----:B------:R-:W-:-:S04]  /*2230*/  UIADD3 UR4, UPT, UPT, UR4, 0x1, URZ ;  /* 0x0000000104047890 */ /* 0x000fc8000fffe0ff */
[----:B------:R-:W-:-:S09]  /*2240*/  UISETP.GE.AND UP0, UPT, UR4, UR13, UPT ;  /* 0x0000000d0400728c */ /* 0x000fd2000bf06270 */
[----:B------:R-:W-:Y:S05]  /*2250*/  BRA.U !UP0, `(.L_x_10313) ;  /* 0xffffffed087c7547 */ /* 0x000fea000b83ffff */
.L_x_10299:
[----:B------:R-:W5:Y:S01]  /*2260*/  F2F.F16.F32 R28, R89 ;  /* 0x00000059001c7304 */ /* 0x000f620000200800 */
[----:B------:R-:W-:Y:S01]  /*2270*/  BAR.SYNC.DEFER_BLOCKING 0x0 ;  /* 0x0000000000007b1d */ /* 0x000fe20000010000 */
[----:B---34-:R-:W-:Y:S01]  /*2280*/  SHF.L.U32 R36, R30, 0x7, RZ ;  /* 0x000000071e247819 */ /* 0x018fe200000006ff */
[----:B------:R-:W-:Y:S01]  /*2290*/  FADD.FTZ R6, R6, R47 ;  /* 0x0000002f06067221 */ /* 0x000fe20000010000 */
[----:B------:R-:W-:Y:S02]  /*22a0*/  IADD3 R14, P1, PT, R14, -0x100, RZ ;  /* 0xffffff000e0e7810 */ /* 0x000fe40007f3e0ff */
[----:B------:R-:W-:-:S03]  /*22b0*/  SHF.R.S32.HI R37, RZ, 0x1f, R36 ;  /* 0x0000001fff257819 */ /* 0x000fc60000011424 */
[----:B------:R-:W3:Y:S01]  /*22c0*/  LDC.64 R62, c[0x0][0x4f8] ;  /* 0x00013e00ff3e7b82 */ /* 0x000ee20000000a00 */
[----:B------:R-:W-:Y:S01]  /*22d0*/  F2F.F16.F32 R88, R88 ;  /* 0x0000005800587304 */ /* 0x000fe20000200800 */
[----:B------:R-:W4:Y:S01]  /*22e0*/  LDCU.64 UR4, c[0x0][0x500] ;  /* 0x0000a000ff0477ac */ /* 0x000f220008000a00 */
[----:B------:R-:W-:Y:S02]  /*22f0*/  IADD3 R16, P2, PT, R16, -0x100, RZ ;  /* 0xffffff0010107810 */ /* 0x000fe40007f5e0ff */
[----:B------:R-:W-:Y:S02]  /*2300*/  IADD3 R12, P3, PT, R12, -0x100, RZ ;  /* 0xffffff000c0c7810 */ /* 0x000fe40007f7e0ff */
[----:B------:R-:W-:Y:S01]  /*2310*/  IADD3 R10, P4, PT, R10, -0x100, RZ ;  /* 0xffffff000a0a7810 */ /* 0x000fe20007f9e0ff */
[----:B-----5:R-:W-:Y:S01]  /*2320*/  IMAD.WIDE.U32 R28, R28, 0x10000, RZ ;  /* 0x000100001c1c7825 */ /* 0x020fe200078e00ff */
[----:B------:R-:W5:Y:S01]  /*2330*/  F2F.F16.F32 R33, R90 ;  /* 0x0000005a00217304 */ /* 0x000f620000200800 */
[----:B------:R-:W0:Y:S01]  /*2340*/  LDC.64 R64, c[0x0][0x550] ;  /* 0x00015400ff407b82 */ /* 0x000e220000000a00 */
[----:B------:R-:W-:-:S02]  /*2350*/  IADD3 R8, P5, PT, R8, -0x100, RZ ;  /* 0xffffff0008087810 */ /* 0x000fc40007fbe0ff */
[----:B------:R-:W-:Y:S02]  /*2360*/  IADD3.X R15, PT, PT, R15, -0x1, RZ, P1, !PT ;  /* 0xffffffff0f0f7810 */ /* 0x000fe40000ffe4ff */
[----:B------:R-:W-:Y:S02]  /*2370*/  IADD3.X R19, PT, PT, R19, -0x1, RZ, P2, !PT ;  /* 0xffffffff13137810 */ /* 0x000fe400017fe4ff */
[----:B------:R-:W1:Y:S01]  /*2380*/  F2F.F16.F32 R31, R48 ;  /* 0x00000030001f7304 */ /* 0x000e620000200800 */
[----:B------:R-:W-:Y:S02]  /*2390*/  IADD3.X R13, PT, PT, R13, -0x1, RZ, P3, !PT ;  /* 0xffffffff0d0d7810 */ /* 0x000fe40001ffe4ff */
[----:B------:R-:W-:Y:S02]  /*23a0*/  IADD3.X R11, PT, PT, R11, -0x1, RZ, P4, !PT ;  /* 0xffffffff0b0b7810 */ /* 0x000fe400027fe4ff */
[----:B------:R-:W-:Y:S02]  /*23b0*/  IADD3.X R9, PT, PT, R9, -0x1, RZ, P5, !PT ;  /* 0xffffffff09097810 */ /* 0x000fe40002ffe4ff */
[----:B-----5:R-:W-:Y:S01]  /*23c0*/  PRMT R33, R88, 0x5410, R33 ;  /* 0x0000541058217816 */ /* 0x020fe20000000021 */
[----:B------:R5:W2:Y:S03]  /*23d0*/  F2F.F16.F32 R26, R45 ;  /* 0x0000002d001a7304 */ /* 0x000aa60000200800 */
[----:B------:R-:W-:Y:S01]  /*23e0*/  LOP3.LUT R35, R33, R29, RZ, 0xfc, !PT ;  /* 0x0000001d21237212 */ /* 0x000fe200078efcff */
[----:B---3--:R-:W-:Y:S01]  /*23f0*/  IMAD.WIDE.U32 R32, R62, UR18, R36 ;  /* 0x000000123e207c25 */ /* 0x008fe2000f8e0024 */
[----:B-1----:R-:W-:-:S03]  /*2400*/  LOP3.LUT R34, R28, R31, RZ, 0xfc, !PT ;  /* 0x0000001f1c227212 */ /* 0x002fc600078efcff */
[----:B------:R-:W-:Y:S01]  /*2410*/  F2F.F16.F32 R39, R42 ;  /* 0x0000002a00277304 */ /* 0x000fe20000200800 */
[----:B------:R-:W-:Y:S02]  /*2420*/  IMAD R33, R63, UR18, R33 ;  /* 0x000000123f217c24 */ /* 0x000fe4000f8e0221 */
[----:B-----5:R-:W-:Y:S01]  /*2430*/  FADD.FTZ R45, R6, R45 ;  /* 0x0000002d062d7221 */ /* 0x020fe20000010000 */
[----:B------:R-:W1:Y:S01]  /*2440*/  LDC.64 R62, c[0x0][0x518] ;  /* 0x00014600ff3e7b82 */ /* 0x000e620000000a00 */
[----:B------:R4:W-:Y:S01]  /*2450*/  STS.64 [R27], R34 ;  /* 0x000000221b007388 */ /* 0x0009e20000000a00 */
[----:B------:R-:W-:-:S03]  /*2460*/  NOP ;  /* 0x0000000000007918 */ /* 0x000fc60000000000 */
[----:B------:R-:W3:Y:S01]  /*2470*/  LDS.64 R28, [R27] ;  /* 0x000000001b1c7984 */ /* 0x000ee20000000a00 */
[----:B------:R-:W5:Y:S01]  /*2480*/  F2F.F16.F32 R44, R40 ;  /* 0x00000028002c7304 */ /* 0x000f620000200800 */
[----:B------:R-:W-:Y:S01]  /*2490*/  FADD.FTZ R45, R45, R42 ;  /* 0x0000002a2d2d7221 */ /* 0x000fe20000010000 */
[----:B----4-:R-:W-:-:S04]  /*24a0*/  IMAD.WIDE.U32 R34, R0, UR4, R32 ;  /* 0x0000000400227c25 */ /* 0x010fc8000f8e0020 */
[----:B------:R-:W-:Y:S02]  /*24b0*/  FADD.FTZ R6, R45, R40 ;  /* 0x000000282d067221 */ /* 0x000fe40000010000 */
[----:B------:R-:W4:Y:S01]  /*24c0*/  F2F.F16.F32 R31, R47 ;  /* 0x0000002f001f7304 */ /* 0x000f220000200800 */
[----:B------:R-:W-:Y:S01]  /*24d0*/  IMAD R35, R0, UR5, R35 ;  /* 0x0000000500237c24 */ /* 0x000fe2000f8e0223 */
[----:B0-----:R-:W-:Y:S01]  /*24e0*/  LEA R38, P0, R34, R64, 0x1 ;  /* 0x0000004022267211 */ /* 0x001fe200078008ff */
[----:B--2---:R-:W-:Y:S01]  /*24f0*/  IMAD.WIDE.U32 R32, R26, 0x10000, RZ ;  /* 0x000100001a207825 */ /* 0x004fe200078e00ff */
[----:B------:R-:W0:Y:S01]  /*2500*/  LDCU.64 UR4, c[0x0][0x520] ;  /* 0x0000a400ff0477ac */ /* 0x000e220008000a00 */
[----:B-----5:R-:W-:Y:S02]  /*2510*/  PRMT R49, R39, 0x5410, R44 ;  /* 0x0000541027317816 */ /* 0x020fe4000000002c */
[----:B-1----:R-:W-:Y:S01]  /*2520*/  IMAD.WIDE.U32 R36, R62, UR18, R36 ;  /* 0x000000123e247c25 */ /* 0x002fe2000f8e0024 */
[----:B------:R-:W-:-:S02]  /*2530*/  LEA.HI.X R39, R34, R65, R35, 0x1, P0 ;  /* 0x0000004122277211 */ /* 0x000fc400000f0c23 */
[----:B------:R-:W-:Y:S01]  /*2540*/  LOP3.LUT R49, R49, R33, RZ, 0xfc, !PT ;  /* 0x0000002131317212 */ /* 0x000fe200078efcff */
[----:B------:R-:W-:Y:S01]  /*2550*/  IMAD R37, R63, UR18, R37 ;  /* 0x000000123f257c24 */ /* 0x000fe2000f8e0225 */
[----:B----4-:R-:W-:Y:S01]  /*2560*/  LOP3.LUT R48, R32, R31, RZ, 0xfc, !PT ;  /* 0x0000001f20307212 */ /* 0x010fe200078efcff */
[----:B------:R-:W-:Y:S02]  /*2570*/  IMAD.WIDE.U32 R32, R56, 0x8, R38 ;  /* 0x0000000838207825 */ /* 0x000fe400078e0026 */
[----:B------:R-:W1:Y:S02]  /*2580*/  LDC.64 R38, c[0x0][0x560] ;  /* 0x00015800ff267b82 */ /* 0x000e640000000a00 */
[----:B0-----:R-:W-:-:S04]  /*2590*/  IMAD.WIDE.U32 R36, R0, UR4, R36 ;  /* 0x0000000400247c25 */ /* 0x001fc8000f8e0024 */
[----:B------:R-:W-:Y:S01]  /*25a0*/  IMAD R26, R0, UR5, R37 ;  /* 0x00000005001a7c24 */ /* 0x000fe2000f8e0225 */
[----:B---3--:R1:W-:Y:S01]  /*25b0*/  STG.E.64 desc[UR16][R32.64], R28 ;  /* 0x0000001c20007986 */ /* 0x0083e2000c101b10 */
[----:B------:R-:W-:Y:S01]  /*25c0*/  BAR.SYNC.DEFER_BLOCKING 0x0 ;  /* 0x0000000000007b1d */ /* 0x000fe20000010000 */
[----:B-1----:R-:W-:-:S04]  /*25d0*/  LEA R28, P0, R36, R38, 0x1 ;  /* 0x00000026241c7211 */ /* 0x002fc800078008ff */
[----:B------:R-:W-:Y:S02]  /*25e0*/  LEA.HI.X R29, R36, R39, R26, 0x1, P0 ;  /* 0x00000027241d7211 */ /* 0x000fe400000f0c1a */
[----:B------:R-:W-:Y:S02]  /*25f0*/  ISETP.GT.AND P0, PT, R18, 0x1, PT ;  /* 0x000000011200780c */ /* 0x000fe40003f04270 */
[----:B------:R-:W-:Y:S01]  /*2600*/  MOV R18, R30 ;  /* 0x0000001e00127202 */ /* 0x000fe20000000f00 */
[----:B------:R-:W-:Y:S01]  /*2610*/  STS.64 [R27], R48 ;  /* 0x000000301b007388 */ /* 0x000fe20000000a00 */
[----:B------:R-:W-:-:S03]  /*2620*/  NOP ;  /* 0x0000000000007918 */ /* 0x000fc60000000000 */
[----:B------:R0:W1:Y:S02]  /*2630*/  LDS.64 R34, [R27] ;  /* 0x000000001b227984 */ /* 0x0000640000000a00 */
[----:B0-----:R-:W-:-:S05]  /*2640*/  IMAD.WIDE.U32 R26, R56, 0x8, R28 ;  /* 0x00000008381a7825 */ /* 0x001fca00078e001c */
[----:B-1----:R0:W-:Y:S01]  /*2650*/  STG.E.64 desc[UR16][R26.64], R34 ;  /* 0x000000221a007986 */ /* 0x0021e2000c101b10 */
[----:B------:R-:W-:Y:S05]  /*2660*/  @P0 BRA `(.L_x_10314) ;  /* 0xffffffe000f40947 */ /* 0x000fea000383ffff */
.L_x_10298:
        /* <DEDUP_REMOVED lines=10> */
[----:B-----5:R-:W1:Y:S01]  /*2710*/  SHFL.DOWN P1, R3, R4, 0x1, 0x1f ;  /* 0x08201f0004037f89 */ /* 0x020e620000020000 */
[----:B------:R-:W-:Y:S01]  /*2720*/  BSSY.RECONVERGENT B0, `(.L_x_10315) ;  /* 0x0000017000007945 */ /* 0x000fe20003800200 */
[----:B------:R-:W2:Y:S01]  /*2730*/  S2R R9, SR_LANEID ;  /* 0x0000000000097919 */ /* 0x000ea20000000000 */
[----:B-1----:R-:W-:Y:S02]  /*2740*/  @P1 FADD R3, R3, R4 ;  /* 0x0000000403031221 */ /* 0x002fe40000000000 */
[----:B------:R-:W1:Y:S03]  /*2750*/  S2R R4, SR_TID.X ;  /* 0x0000000000047919 */ /* 0x000e660000002100 */
[----:B------:R-:W3:Y:S01]  /*2760*/  SHFL.DOWN P1, R2, R3, 0x2, 0x1f ;  /* 0x08401f0003027f89 */ /* 0x000ee20000020000 */
        /* <DEDUP_REMOVED lines=11> */
[----:B-1----:R-:W-:-:S04]  /*2820*/  ISETP.NE.AND P1, PT, R4, RZ, PT ;  /* 0x000000ff0400720c */ /* 0x002fc80003f25270 */
[----:B------:R1:W-:Y:S01]  /*2830*/  @!P3 STS [R14+0x604], R9 ;  /* 0x000604090e00b388 */ /* 0x0003e20000000800 */
[----:B------:R-:W-:Y:S08]  /*2840*/  BAR.SYNC.DEFER_BLOCKING 0x0 ;  /* 0x0000000000007b1d */ /* 0x000ff00000010000 */
[----:B------:R-:W-:Y:S05]  /*2850*/  @P1 BRA `(.L_x_10316) ;  /* 0x00000000000c1947 */ /* 0x000fea0003800000 */
[----:B------:R-:W-:-:S04]  /*2860*/  LEA R2, P1, R0, R10, 0x2 ;  /* 0x0000000a00027211 */ /* 0x000fc800078210ff */
[----:B------:R-:W-:-:S05]  /*2870*/  LEA.HI.X R3, R0, R11, RZ, 0x2, P1 ;  /* 0x0000000b00037211 */ /* 0x000fca00008f14ff */
[----:B------:R2:W-:Y:S04]  /*2880*/  REDG.E.ADD.F32.FTZ.RN.STRONG.GPU desc[UR16][R2.64], R9 ;  /* 0x00000009020079a6 */ /* 0x0005e8000c12f310 */
.L_x_10316:
[----:B------:R-:W-:Y:S05]  /*2890*/  BSYNC.RECONVERGENT B0 ;  /* 0x0000000000007941 */ /* 0x000fea0003800200 */
.L_x_10315:
[----:B------:R-:W-:Y:S05]  /*28a0*/  @!P0 BRA `(.L_x_10317) ;  /* 0x0000000000688947 */ /* 0x000fea0003800000 */
[----:B------:R-:W-:Y:S06]  /*28b0*/  BAR.SYNC.DEFER_BLOCKING 0x0 ;  /* 0x0000000000007b1d */ /* 0x000fec0000010000 */
[----:B------:R-:W-:Y:S01]  /*28c0*/  BSSY.RECONVERGENT B0, `(.L_x_10317) ;  /* 0x0000018000007945 */ /* 0x000fe20003800200 */
[----:B--2--5:R-:W2:Y:S01]  /*28d0*/  SHFL.DOWN P0, R3, R6, 0x1, 0x1f ;  /* 0x08201f0006037f89 */ /* 0x024ea20000000000 */
[----:B------:R-:W3:Y:S01]  /*28e0*/  S2R R8, SR_LANEID ;  /* 0x0000000000087919 */ /* 0x000ee20000000000 */
[----:B--2---:R-:W-:Y:S02]  /*28f0*/  @P0 FADD R3, R3, R6 ;  /* 0x0000000603030221 */ /* 0x004fe40000000000 */
[----:B------:R-:W2:Y:S03]  /*2900*/  S2R R6, SR_TID.X ;  /* 0x0000000000067919 */ /* 0x000ea60000002100 */
[----:B------:R-:W4:Y:S01]  /*2910*/  SHFL.DOWN P0, R2, R3, 0x2, 0x1f ;  /* 0x08401f0003027f89 */ /* 0x000f220000000000 */
[----:B---3--:R-:W-:-:S13]  /*2920*/  ISETP.NE.AND P1, PT, R8, RZ, PT ;  /* 0x000000ff0800720c */ /* 0x008fda0003f25270 */
[----:B------:R-:W3:Y:S01]  /*2930*/  @!P1 S2R R8, SR_CgaCtaId ;  /* 0x0000000000089919 */ /* 0x000ee20000008800 */
[----:B----4-:R-:W-:Y:S01]  /*2940*/  @P0 FADD R2, R3, R2 ;  /* 0x0000000203020221 */ /* 0x010fe20000000000 */
[----:B------:R-:W-:-:S04]  /*2950*/  @!P1 MOV R3, 0x400 ;  /* 0x0000040000039802 */ /* 0x000fc80000000f00 */
[----:B------:R-:W4:Y:S01]  /*2960*/  SHFL.DOWN P0, R7, R2, 0x4, 0x1f ;  /* 0x08801f0002077f89 */ /* 0x000f220000000000 */
[----:B---3--:R-:W-:Y:S01]  /*2970*/  @!P1 LEA R8, R8, R3, 0x18 ;  /* 0x0000000308089211 */ /* 0x008fe200078ec0ff */
[----:B----4-:R-:W-:-:S05]  /*2980*/  @P0 FADD R7, R2, R7 ;  /* 0x0000000702070221 */ /* 0x010fca0000000000 */
[----:B------:R-:W3:Y:S02]  /*2990*/  SHFL.DOWN P0, R4, R7, 0x8, 0x1f ;  /* 0x09001f0007047f89 */ /* 0x000ee40000000000 */
[----:B---3--:R-:W-:-:S05]  /*29a0*/  @P0 FADD R4, R7, R4 ;  /* 0x0000000407040221 */ /* 0x008fca0000000000 */
[----:B-1----:R-:W1:Y:S02]  /*29b0*/  SHFL.DOWN P0, R9, R4, 0x10, 0x1f ;  /* 0x0a001f0004097f89 */ /* 0x002e640000000000 */
        /* <DEDUP_REMOVED lines=8> */
.L_x_10318:
[----:B------:R-:W-:Y:S05]  /*2a40*/  BSYNC.RECONVERGENT B0 ;  /* 0x0000000000007941 */ /* 0x000fea0003800200 */
.L_x_10317:
[----:B------:R-:W-:Y:S05]  /*2a50*/  @P2 EXIT ;  /* 0x000000000000294d */ /* 0x000fea0003800000 */
[----:B------:R-:W3:Y:S01]  /*2a60*/  S2UR UR5, SR_CgaCtaId ;  /* 0x00000000000579c3 */ /* 0x000ee20000008800 */
[----:B-12---:R-:W-:Y:S01]  /*2a70*/  MOV R9, R15 ;  /* 0x0000000f00097202 */ /* 0x006fe20000000f00 */
[----:B------:R-:W-:Y:S01]  /*2a80*/  UMOV UR4, 0x400 ;  /* 0x0000040000047882 */ /* 0x000fe20000000000 */
[----:B------:R-:W1:Y:S01]  /*2a90*/  LDCU UR6, c[0x0][0x360] ;  /* 0x00006c00ff0677ac */ /* 0x000e620008000800 */
[----:B------:R-:W2:Y:S01]  /*2aa0*/  LDCU.64 UR8, c[0x0][0x4b0] ;  /* 0x00009600ff0877ac */ /* 0x000ea20008000a00 */
[----:B------:R-:W4:Y:S02]  /*2ab0*/  LDCU.64 UR10, c[0x0][0x530] ;  /* 0x0000a600ff0a77ac */ /* 0x000f240008000a00 */
[----:B-1234-:R-:W-:-:S12]  /*2ac0*/  ULEA UR4, UR5, UR4, 0x18 ;  /* 0x0000000405047291 */ /* 0x01efd8000f8ec0ff */
.L_x_10319:
[C---:B------:R-:W-:Y:S02]  /*2ad0*/  LEA R0, R9.reuse, UR4, 0x2 ;  /* 0x0000000409007c11 */ /* 0x040fe4000f8e10ff */
[----:B-----5:R-:W-:Y:S02]  /*2ae0*/  SHF.R.S32.HI R2, RZ, 0x1f, R9 ;  /* 0x0000001fff027819 */ /* 0x020fe40000011409 */
[----:B------:R-:W-:Y:S01]  /*2af0*/  MOV R4, R58 ;  /* 0x0000003a00047202 */ /* 0x000fe20000000f00 */
[----:B-1----:R-:W1:Y:S02]  /*2b00*/  LDS R11, [R0+0x18b8] ;  /* 0x0018b800000b7984 */ /* 0x002e640000000800 */
        /* <DEDUP_REMOVED lines=11> */
.L_x_10320:
        /* <DEDUP_REMOVED lines=12> */
.L_x_10564:


//--------------------- .text._Z25selective_scan_bwd_kernelI32Selective_Scan_bwd_kernel_traitsILi32ELi4ELb1ELb1ELb1ELb0ELb1EN3c104HalfEfEEv12SSMParamsBwd --------------------------
	.section	.text._Z25selective_scan_bwd_kernelI32Selective_Scan_bwd_kernel_traitsILi32ELi4ELb1ELb1ELb1ELb0ELb1EN3c104HalfEfEEv12SSMParamsBwd,"ax",@progbits
	.align	128
        .global         _Z25selective_scan_bwd_kernelI32Selective_Scan_bwd_kernel_traitsILi32ELi4ELb1ELb1ELb1ELb0ELb1EN3c104HalfEfEEv12SSMParamsBwd
        .type           _Z25selective_scan_bwd_kernelI32Selective_Scan_bwd_kernel_traitsILi32ELi4ELb1ELb1ELb1ELb0ELb1EN3c104HalfEfEEv12SSMParamsBwd,@function
        .size           _Z25selective_scan_bwd_kernelI32Selective_Scan_bwd_kernel_traitsILi32ELi4ELb1ELb1ELb1ELb0ELb1EN3c104HalfEfEEv12SSMParamsBwd,(.L_x_10565 - _Z25selective_scan_bwd_kernelI32Selective_Scan_bwd_kernel_traitsILi32ELi4ELb1ELb1ELb1ELb0ELb1EN3c104HalfEfEEv12SSMParamsBwd)
        .other          _Z25selective_scan_bwd_kernelI32Selective_Scan_bwd_kernel_traitsILi32ELi4ELb1ELb1ELb1ELb0ELb1EN3c104HalfEfEEv12SSMParamsBwd,@"STO_CUDA_ENTRY STV_DEFAULT"
_Z25selective_scan_bwd_kernelI32Selective_Scan_bwd_kernel_traitsILi32ELi4ELb1ELb1ELb1ELb0ELb1EN3c104HalfEfEEv12SSMParamsBwd:
.text._Z25selective_scan_bwd_kernelI32Selective_Scan_bwd_kernel_traitsILi32ELi4ELb1ELb1ELb1ELb0ELb1EN3c104HalfEfEEv12SSMParamsBwd:
        /* <DEDUP_REMOVED lines=164> */
.L_x_10338:
[----:B------:R-:W-:Y:S01]  /*0a40*/  BAR.SYNC.DEFER_BLOCKING 0x0 ;  /* 0x0000000000007b1d */ /* 0x000fe20000010000 */
[----:B------:R-:W-:-:S07]  /*0a50*/  IMAD.WIDE.U32 R28, R58, 0x8, R8 ;  /* 0x000000083a1c7825 */ /* 0x000fce00078e0008 */
[----:B0-----:R-:W0:Y:S01]  /*0a60*/  S2UR UR5, SR_CgaCtaId ;  /* 0x00000000000579c3 */ /* 0x001e220000008800 */
[----:B------:R-:W1:Y:S01]  /*0a70*/  S2R R26, SR_LANEID ;  /* 0x00000000001a7919 */ /* 0x000e620000000000 */
[----:B------:R-:W-:Y:S01]  /*0a80*/  UMOV UR4, 0x400 ;  /* 0x0000040000047882 */ /* 0x000fe20000000000 */
[----:B------:R-:W-:-:S04]  /*0a90*/  IMAD.WIDE.U32 R30, R58, 0x8, R10 ;  /* 0x000000083a1e7825 */ /* 0x000fc800078e000a */
[----:B------:R-:W-:Y:S01]  /*0aa0*/  IMAD.WIDE.U32 R36, R58, 0x8, R12 ;  /* 0x000000083a247825 */ /* 0x000fe200078e000c */
[----:B------:R-:W2:Y:S03]  /*0ab0*/  LDC.64 R38, c[0x0][0x410] ;  /* 0x00010400ff267b82 */ /* 0x000ea60000000a00 */
[----:B------:R-:W-:Y:S01]  /*0ac0*/  HFMA2 R51, -RZ, RZ, 0, 0 ;  /* 0x00000000ff337431 */ /* 0x000fe200000001ff */
[----:B------:R-:W3:Y:S01]  /*0ad0*/  LDCU.64 UR6, c[0x0][0x510] ;  /* 0x0000a200ff0677ac */ /* 0x000ee20008000a00 */
[----:B------:R-:W4:Y:S03]  /*0ae0*/  LDCU.64 UR8, c[0x0][0x490] ;  /* 0x00009200ff0877ac */ /* 0x000f260008000a00 */
[----:B------:R-:W3:Y:S01]  /*0af0*/  LDC.64 R40, c[0x0][0x418] ;  /* 0x00010600ff287b82 */ /* 0x000ee20000000a00 */
[----:B------:R-:W4:Y:S01]  /*0b00*/  LDG.E.64 R28, desc[UR16][R28.64] ;  /* 0x000000101c1c7981 */ /* 0x000f22000c1e1b00 */
[----:B0-----:R-:W-:-:S06]  /*0b10*/  ULEA UR5, UR5, UR4, 0x18 ;  /* 0x0000000405057291 */ /* 0x001fcc000f8ec0ff */
[----:B------:R-:W0:Y:S01]  /*0b20*/  LDC.64 R42, c[0x0][0x488] ;  /* 0x00012200ff2a7b82 */ /* 0x000e220000000a00 */
[----:B------:R-:W0:Y:S07]  /*0b30*/  LDCU UR4, c[0x0][0x38c] ;  /* 0x00007180ff0477ac */ /* 0x000e2e0008000800 */
        /* <DEDUP_REMOVED lines=9> */
[----:B------:R-:W2:Y:S04]  /*0bd0*/  LDG.E.64 R30, desc[UR16][R30.64] ;  /* 0x000000101e1e7981 */ /* 0x000ea8000c1e1b00 */
[----:B--2---:R2:W-:Y:S01]  /*0be0*/  STS.64 [R27], R30 ;  /* 0x0000001e1b007388 */ /* 0x0045e20000000a00 */
[----:B------:R-:W-:-:S03]  /*0bf0*/  NOP ;  /* 0x0000000000007918 */ /* 0x000fc60000000000 */
[----:B------:R-:W-:Y:S01]  /*0c00*/  LDS.64 R34, [R27] ;  /* 0x000000001b227984 */ /* 0x000fe20000000a00 */
[----:B------:R-:W-:Y:S06]  /*0c10*/  BAR.SYNC.DEFER_BLOCKING 0x0 ;  /* 0x0000000000007b1d */ /* 0x000fec0000010000 */
[----:B------:R-:W3:Y:S01]  /*0c20*/  LDG.E.64 R36, desc[UR16][R36.64] ;  /* 0x0000001024247981 */ /* 0x000ee2000c1e1b00 */
[----:B----4-:R-:W-:-:S04]  /*0c30*/  IADD3 R28, PT, PT, R18, -0x1, RZ ;  /* 0xffffffff121c7810 */ /* 0x010fc80007ffe0ff */
[----:B------:R-:W-:-:S05]  /*0c40*/  SHF.L.U32 R50, R28, 0x7, RZ ;  /* 0x000000071c327819 */ /* 0x000fca00000006ff */
[----:B--2---:R-:W-:-:S04]  /*0c50*/  IMAD.WIDE.U32 R30, R38, UR18, R50 ;  /* 0x00000012261e7c25 */ /* 0x004fc8000f8e0032 */
[----:B------:R-:W-:Y:S02]  /*0c60*/  IMAD R31, R39, UR18, R31 ;  /* 0x00000012271f7c24 */ /* 0x000fe4000f8e021f */
[----:B---3--:R-:W-:-:S04]  /*0c70*/  IMAD.WIDE.U32 R30, R0, R40, R30 ;  /* 0x00000028001e7225 */ /* 0x008fc800078e001e */
[----:B------:R-:W-:Y:S01]  /*0c80*/  IMAD R29, R0, R41, R31 ;  /* 0x00000029001d7224 */ /* 0x000fe200078e021f */
[----:B0-----:R-:W-:-:S04]  /*0c90*/  LEA R38, P0, R30, R42, 0x1 ;  /* 0x0000002a1e267211 */ /* 0x001fc800078008ff */
[----:B------:R-:W-:-:S03]  /*0ca0*/  LEA.HI.X R39, R30, R43, R29, 0x1, P0 ;  /* 0x0000002b1e277211 */ /* 0x000fc600000f0c1d */
[----:B------:R-:W-:Y:S01]  /*0cb0*/  IMAD.WIDE.U32 R38, R58, 0x8, R38 ;  /* 0x000000083a267825 */ /* 0x000fe200078e0026 */
[----:B------:R1:W-:Y:S01]  /*0cc0*/  STS.64 [R27], R36 ;  /* 0x000000241b007388 */ /* 0x0003e20000000a00 */
[----:B------:R-:W-:-:S03]  /*0cd0*/  NOP ;  /* 0x0000000000007918 */ /* 0x000fc60000000000 */
[----:B------:R-:W0:Y:S01]  /*0ce0*/  LDS.64 R30, [R27] ;  /* 0x000000001b1e7984 */ /* 0x000e220000000a00 */
[----:B------:R-:W-:Y:S06]  /*0cf0*/  BAR.SYNC.DEFER_BLOCKING 0x0 ;  /* 0x0000000000007b1d */ /* 0x000fec0000010000 */
[----:B------:R-:W2:Y:S01]  /*0d00*/  LDG.E.64 R40, desc[UR16][R38.64] ;  /* 0x0000001026287981 */ /* 0x000ea2000c1e1b00 */
[----:B------:R-:W-:-:S04]  /*0d10*/  IMAD.WIDE.U32 R42, R44, UR18, R50 ;  /* 0x000000122c2a7c25 */ /* 0x000fc8000f8e0032 */
[----:B------:R-:W-:Y:S02]  /*0d20*/  IMAD R43, R45, UR18, R43 ;  /* 0x000000122d2b7c24 */ /* 0x000fe4000f8e022b */
[----:B-1----:R-:W-:-:S04]  /*0d30*/  IMAD.WIDE.U32 R36, R0, R46, R42 ;  /* 0x0000002e00247225 */ /* 0x002fc800078e002a */
[----:B------:R-:W-:Y:S01]  /*0d40*/  IMAD R29, R0, R47, R37 ;  /* 0x0000002f001d7224 */ /* 0x000fe200078e0225 */
[----:B------:R-:W-:-:S04]  /*0d50*/  LEA R42, P0, R36, R48, 0x1 ;  /* 0x00000030242a7211 */ /* 0x000fc800078008ff */
[----:B------:R-:W-:-:S03]  /*0d60*/  LEA.HI.X R43, R36, R49, R29, 0x1, P0 ;  /* 0x00000031242b7211 */ /* 0x000fc600000f0c1d */
[----:B------:R-:W-:Y:S01]  /*0d70*/  IMAD.WIDE.U32 R42, R58, 0x8, R42 ;  /* 0x000000083a2a7825 */ /* 0x000fe200078e002a */
[----:B--2---:R-:W-:Y:S01]  /*0d80*/  STS.64 [R27], R40 ;  /* 0x000000281b007388 */ /* 0x004fe20000000a00 */
[----:B------:R-:W-:-:S03]  /*0d90*/  NOP ;  /* 0x0000000000007918 */ /* 0x000fc60000000000 */
[----:B------:R-:W1:Y:S01]  /*0da0*/  LDS.64 R46, [R27] ;  /* 0x000000001b2e7984 */ /* 0x000e620000000a00 */
[----:B------:R-:W-:Y:S06]  /*0db0*/  BAR.SYNC.DEFER_BLOCKING 0x0 ;  /* 0x0000000000007b1d */ /* 0x000fec0000010000 */
[----:B------:R-:W2:Y:S01]  /*0dc0*/  LDG.E.64 R42, desc[UR16][R42.64] ;  /* 0x000000102a2a7981 */ /* 0x000ea2000c1e1b00 */
[----:B0-----:R-:W-:Y:S01]  /*0dd0*/  SHF.R.U32.HI R48, RZ, 0x10, R31 ;  /* 0x00000010ff307819 */ /* 0x001fe2000001161f */
[----:B------:R-:W-:-:S04]  /*0de0*/  UISETP.NE.U32.AND UP0, UPT, UR8, URZ, UPT ;  /* 0x000000ff0800728c */ /* 0x000fc8000bf05070 */
[----:B------:R-:W-:Y:S01]  /*0df0*/  HADD2.F32 R48, -RZ, R48.H0_H0 ;  /* 0x20000030ff307230 */ /* 0x000fe20000004100 */
[----:B------:R-:W-:Y:S01]  /*0e00*/  UISETP.NE.AND.EX UP0, UPT, UR9, URZ, UPT, UP0 ;  /* 0x000000ff0900728c */ /* 0x000fe2000bf05300 */
[--C-:B-1----:R-:W-:Y:S01]  /*0e10*/  SHF.R.U32.HI R38, RZ, 0x10, R47.reuse ;  /* 0x00000010ff267819 */ /* 0x102fe2000001162f */
[----:B------:R-:W-:Y:S01]  /*0e20*/  HADD2.F32 R29, -RZ, R47.H0_H0 ;  /* 0x2000002fff1d7230 */ /* 0x000fe20000004100 */
[----:B------:R-:W-:Y:S01]  /*0e30*/  SHF.R.U64 R39, R46, 0x10, R47 ;  /* 0x000000102e277819 */ /* 0x000fe2000000122f */
[----:B------:R-:W-:Y:S02]  /*0e40*/  HADD2.F32 R49, -RZ, R46.H0_H0 ;  /* 0x2000002eff317230 */ /* 0x000fe40000004100 */
[----:B------:R-:W-:Y:S02]  /*0e50*/  HADD2.F32 R38, -RZ, R38.H0_H0 ;  /* 0x20000026ff267230 */ /* 0x000fe40000004100 */
[----:B------:R-:W-:Y:S01]  /*0e60*/  FMUL.FTZ R44, R29, -1.4426950216293334961 ;  /* 0xbfb8aa3b1d2c7820 */ /* 0x000fe20000410000 */
[----:B------:R-:W-:-:S02]  /*0e70*/  HADD2.F32 R39, -RZ, R39.H0_H0 ;  /* 0x20000027ff277230 */ /* 0x000fc40000004100 */
[----:B------:R-:W-:Y:S01]  /*0e80*/  FMUL.FTZ R41, R49, -1.4426950216293334961 ;  /* 0xbfb8aa3b31297820 */ /* 0x000fe20000410000 */
[----:B------:R-:W-:Y:S02]  /*0e90*/  HADD2.F32 R47, -RZ, R31.H0_H0 ;  /* 0x2000001fff2f7230 */ /* 0x000fe40000004100 */
[----:B------:R-:W-:Y:S01]  /*0ea0*/  FMUL.FTZ R45, R38, -1.4426950216293334961 ;  /* 0xbfb8aa3b262d7820 */ /* 0x000fe20000410000 */
[----:B------:R-:W-:Y:S01]  /*0eb0*/  MUFU.EX2 R44, R44 ;  /* 0x0000002c002c7308 */ /* 0x000fe20000000800 */
[----:B------:R-:W-:-:S07]  /*0ec0*/  FMUL.FTZ R40, R39, -1.4426950216293334961 ;  /* 0xbfb8aa3b27287820 */ /* 0x000fce0000410000 */
[----:B------:R-:W0:Y:S08]  /*0ed0*/  MUFU.EX2 R45, R45 ;  /* 0x0000002d002d7308 */ /* 0x000e300000000800 */
[----:B------:R-:W-:Y:S08]  /*0ee0*/  MUFU.EX2 R40, R40 ;  /* 0x0000002800287308 */ /* 0x000ff00000000800 */
[----:B------:R-:W1:Y:S01]  /*0ef0*/  MUFU.EX2 R41, R41 ;  /* 0x0000002900297308 */ /* 0x000e620000000800 */
[----:B0-----:R-:W-:Y:S01]  /*0f00*/  FADD.FTZ R46, R45, 1 ;  /* 0x3f8000002d2e7421 */ /* 0x001fe20000010000 */
[----:B------:R-:W-:-:S06]  /*0f10*/  SHF.R.U64 R45, R30, 0x10, R31 ;  /* 0x000000101e2d7819 */ /* 0x000fcc000000121f */
[----:B------:R0:W-:Y:S01]  /*0f20*/  MUFU.RCP R69, R46 ;  /* 0x0000002e00457308 */ /* 0x0001e20000001000 */
[----:B-1----:R-:W-:Y:S01]  /*0f30*/  FADD.FTZ R41, R41, 1 ;  /* 0x3f80000029297421 */ /* 0x002fe20000010000 */
[----:B0-----:R-:W-:-:S06]  /*0f40*/  HADD2.F32 R46, -RZ, R45.H0_H0 ;  /* 0x2000002dff2e7230 */ /* 0x001fcc0000004100 */
[----:B------:R0:W1:Y:S02]  /*0f50*/  MUFU.RCP R64, R41 ;  /* 0x0000002900407308 */ /* 0x0000640000001000 */
[----:B0-----:R-:W-:Y:S02]  /*0f60*/  HADD2.F32 R41, -RZ, R30.H0_H0 ;  /* 0x2000001eff297230 */ /* 0x001fe40000004100 */
[----:B-1----:R-:W-:-:S04]  /*0f70*/  FADD.FTZ R30, -R64, 1 ;  /* 0x3f800000401e7421 */ /* 0x002fc80000010100 */
[----:B------:R-:W-:Y:S01]  /*0f80*/  FFMA.FTZ R30, R49, R30, 1 ;  /* 0x3f800000311e7423 */ /* 0x000fe2000001001e */
[----:B--2---:R0:W-:Y:S01]  /*0f90*/  STS.64 [R27], R42 ;  /* 0x0000002a1b007388 */ /* 0x0041e20000000a00 */
[----:B------:R-:W-:-:S03]  /*0fa0*/  NOP ;  /* 0x0000000000007918 */ /* 0x000fc60000000000 */
[----:B------:R-:W1:Y:S01]  /*0fb0*/  LDS.64 R36, [R27] ;  /* 0x000000001b247984 */ /* 0x000e620000000a00 */
[----:B0-----:R-:W-:Y:S01]  /*0fc0*/  FADD.FTZ R43, R44, 1 ;  /* 0x3f8000002c2b7421 */ /* 0x001fe20000010000 */
[----:B------:R-:W-:-:S03]  /*0fd0*/  FADD.FTZ R42, R40, 1 ;  /* 0x3f800000282a7421 */ /* 0x000fc60000010000 */
[----:B------:R-:W0:Y:S08]  /*0fe0*/  MUFU.RCP R68, R43 ;  /* 0x0000002b00447308 */ /* 0x000e300000001000 */
[----:B------:R2:W3:Y:S01]  /*0ff0*/  MUFU.RCP R66, R42 ;  /* 0x0000002a00427308 */ /* 0x0004e20000001000 */
[----:B0-----:R-:W-:-:S04]  /*1000*/  FADD.FTZ R44, -R68, 1 ;  /* 0x3f800000442c7421 */ /* 0x001fc80000010100 */
[----:B------:R-:W-:Y:S01]  /*1010*/  FFMA.FTZ R44, R29, R44, 1 ;  /* 0x3f8000001d2c7423 */ /* 0x000fe2000001002c */
[--C-:B-1----:R-:W-:Y:S01]  /*1020*/  SHF.R.U32.HI R70, RZ, 0x10, R37.reuse ;  /* 0x00000010ff467819 */ /* 0x102fe20000011625 */
[----:B------:R-:W-:Y:S01]  /*1030*/  HADD2.F32 R40, -RZ, R37.H0_H0 ;  /* 0x20000025ff287230 */ /* 0x000fe20000004100 */
[----:B------:R-:W-:Y:S01]  /*1040*/  SHF.R.U64 R67, R36, 0x10, R37 ;  /* 0x0000001024437819 */ /* 0x000fe20000001225 */
[----:B------:R-:W-:Y:S01]  /*1050*/  FADD.FTZ R37, -R69, 1 ;  /* 0x3f80000045257421 */ /* 0x000fe20000010100 */
[----:B------:R-:W-:Y:S02]  /*1060*/  HADD2.F32 R65, -RZ, R36.H0_H0 ;  /* 0x20000024ff417230 */ /* 0x000fe40000004100 */
[----:B------:R-:W-:Y:S02]  /*1070*/  HADD2.F32 R70, -RZ, R70.H0_H0 ;  /* 0x20000046ff467230 */ /* 0x000fe40000004100 */
[----:B------:R-:W-:Y:S01]  /*1080*/  FMUL.FTZ R31, R47, R40 ;  /* 0x000000282f1f7220 */ /* 0x000fe20000410000 */
[----:B------:R-:W-:Y:S01]  /*1090*/  FFMA.FTZ R37, R38, R37, 1 ;  /* 0x3f80000026257423 */ /* 0x000fe20000010025 */
[----:B------:R-:W-:-:S02]  /*10a0*/  HADD2.F32 R67, -RZ, R67.H0_H0 ;  /* 0x20000043ff437230 */ /* 0x000fc40000004100 */
[----:B--2---:R-:W-:Y:S01]  /*10b0*/  FMUL.FTZ R42, R48, R70 ;  /* 0x00000046302a7220 */ /* 0x004fe20000410000 */
[----:B------:R-:W-:Y:S01]  /*10c0*/  FMUL.FTZ R31, R68, R31 ;  /* 0x0000001f441f7220 */ /* 0x000fe20000410000 */
[----:B------:R-:W-:Y:S02]  /*10d0*/  FMUL.FTZ R68, R29, R68 ;  /* 0x000000441d447220 */ /* 0x000fe40000410000 */
[----:B------:R-:W-:Y:S01]  /*10e0*/  FMUL.FTZ R42, R69, R42 ;  /* 0x0000002a452a7220 */ /* 0x000fe20000410000 */
[----:B------:R-:W-:Y:S01]  /*10f0*/  FMUL.FTZ R44, R31, R44 ;  /* 0x0000002c1f2c7220 */ /* 0x000fe20000410000 */
[----:B------:R-:W-:Y:S01]  /*1100*/  FMUL.FTZ R31, R46, R67 ;  /* 0x000000432e1f7220 */ /* 0x000fe20000410000 */
[----:B------:R-:W-:Y:S01]  /*1110*/  FMUL.FTZ R69, R38, R69 ;  /* 0x0000004526457220 */ /* 0x000fe20000410000 */
[----:B------:R-:W-:Y:S01]  /*1120*/  FMUL.FTZ R43, R42, R37 ;  /* 0x000000252a2b7220 */ /* 0x000fe20000410000 */
[C---:B---3--:R-:W-:Y:S01]  /*1130*/  FADD.FTZ R42, -R66.reuse, 1 ;  /* 0x3f800000422a7421 */ /* 0x048fe20000010100 */
[----:B------:R-:W-:Y:S01]  /*1140*/  FMUL.FTZ R36, R66, R31 ;  /* 0x0000001f42247220 */ /* 0x000fe20000410000 */
[----:B------:R-:W-:Y:S01]  /*1150*/  FMUL.FTZ R31, R41, R65 ;  /* 0x00000041291f7220 */ /* 0x000fe20000410000 */
[----:B------:R-:W-:Y:S01]  /*1160*/  F2F.F16.F32 R44, R44 ;  /* 0x0000002c002c7304 */ /* 0x000fe20000200800 */
[----:B------:R-:W-:Y:S01]  /*1170*/  FFMA.FTZ R37, R39, R42, 1 ;  /* 0x3f80000027257423 */ /* 0x000fe2000001002a */
[----:B------:R-:W-:Y:S01]  /*1180*/  FMUL.FTZ R29, R47, R68 ;  /* 0x000000442f1d7220 */ /* 0x000fe20000410000 */
[----:B------:R-:W-:Y:S01]  /*1190*/  FMUL.FTZ R31, R64, R31 ;  /* 0x0000001f401f7220 */ /* 0x000fe20000410000 */
[----:B------:R-:W-:Y:S01]  /*11a0*/  FMUL.FTZ R64, R49, R64 ;  /* 0x0000004031407220 */ /* 0x000fe20000410000 */
[----:B------:R-:W-:-:S02]  /*11b0*/  FMUL.FTZ R36, R36, R37 ;  /* 0x0000002524247220 */ /* 0x000fc40000410000 */
[----:B------:R-:W-:Y:S01]  /*11c0*/  FMUL.FTZ R42, R31, R30 ;  /* 0x0000001e1f2a7220 */ /* 0x000fe20000410000 */
[----:B------:R-:W0:Y:S08]  /*11d0*/  F2F.F16.F32 R43, R43 ;  /* 0x0000002b002b7304 */ /* 0x000e300000200800 */
[----:B------:R-:W1:Y:S01]  /*11e0*/  F2F.F16.F32 R36, R36 ;  /* 0x0000002400247304 */ /* 0x000e620000200800 */
[----:B0-----:R-:W-:-:S07]  /*11f0*/  PRMT R45, R44, 0x5410, R43 ;  /* 0x000054102c2d7816 */ /* 0x001fce000000002b */
[----:B------:R0:W2:Y:S01]  /*1200*/  F2F.F16.F32 R37, R42 ;  /* 0x0000002a00257304 */ /* 0x0000a20000200800 */
[----:B-1----:R-:W-:-:S04]  /*1210*/  IMAD.WIDE.U32 R30, R36, 0x10000, RZ ;  /* 0x00010000241e7825 */ /* 0x002fc800078e00ff */
[----:B0-----:R-:W-:Y:S01]  /*1220*/  IMAD.WIDE.U32 R42, R72, UR18, R50 ;  /* 0x00000012482a7c25 */ /* 0x001fe2000f8e0032 */
[----:B------:R-:W-:Y:S02]  /*1230*/  LOP3.LUT R45, R45, R31, RZ, 0xfc, !PT ;  /* 0x0000001f2d2d7212 */ /* 0x000fe400078efcff */
[----:B--2---:R-:W-:Y:S01]  /*1240*/  LOP3.LUT R44, R30, R37, RZ, 0xfc, !PT ;  /* 0x000000251e2c7212 */ /* 0x004fe200078efcff */
[----:B------:R-:W-:Y:S01]  /*1250*/  BAR.SYNC.DEFER_BLOCKING 0x0 ;  /* 0x0000000000007b1d */ /* 0x000fe20000010000 */
[----:B------:R-:W-:Y:S02]  /*1260*/  IMAD R43, R73, UR18, R43 ;  /* 0x00000012492b7c24 */ /* 0x000fe4000f8e022b */
[----:B------:R-:W-:-:S05]  /*1270*/  IMAD.WIDE.U32 R42, R0, UR6, R42 ;  /* 0x00000006002a7c25 */ /* 0x000fca000f8e002a */
[----:B------:R-:W0:Y:S01]  /*1280*/  LDC.64 R30, c[0x0][0x558] ;  /* 0x00015600ff1e7b82 */ /* 0x000e220000000a00 */
[----:B------:R-:W-:Y:S01]  /*1290*/  IMAD R43, R0, UR7, R43 ;  /* 0x00000007002b7c24 */ /* 0x000fe2000f8e022b */
[----:B------:R1:W-:Y:S01]  /*12a0*/  STS.64 [R27], R44 ;  /* 0x0000002c1b007388 */ /* 0x0003e20000000a00 */
[----:B------:R-:W-:-:S03]  /*12b0*/  NOP ;  /* 0x0000000000007918 */ /* 0x000fc60000000000 */
[----:B------:R-:W2:Y:S01]  /*12c0*/  LDS.64 R36, [R27] ;  /* 0x000000001b247984 */ /* 0x000ea20000000a00 */
[----:B0-----:R-:W-:-:S04]  /*12d0*/  LEA R30, P0, R42, R30, 0x1 ;  /* 0x0000001e2a1e7211 */ /* 0x001fc800078008ff */
[----:B------:R-:W-:Y:S01]  /*12e0*/  LEA.HI.X R31, R42, R31, R43, 0x1, P0 ;  /* 0x0000001f2a1f7211 */ /* 0x000fe200000f0c2b */
[----:B-1----:R-:W-:Y:S02]  /*12f0*/  FMUL.FTZ R45, R39, R66 ;  /* 0x00000042272d7220 */ /* 0x002fe40000410000 */
[----:B------:R-:W-:-:S04]  /*1300*/  IMAD.WIDE.U32 R38, R58, 0x8, R30 ;  /* 0x000000083a267825 */ /* 0x000fc800078e001e */
[----:B------:R-:W-:Y:S01]  /*1310*/  FMUL.FTZ R31, R41, R64 ;  /* 0x00000040291f7220 */ /* 0x000fe20000410000 */
[----:B------:R-:W-:Y:S01]  /*1320*/  FMUL.FTZ R41, R48, R69 ;  /* 0x0000004530297220 */ /* 0x000fe20000410000 */
[----:B------:R-:W-:Y:S01]  /*1330*/  FMUL.FTZ R43, R46, R45 ;  /* 0x0000002d2e2b7220 */ /* 0x000fe20000410000 */
[----:B--2---:R0:W-:Y:S01]  /*1340*/  STG.E.64 desc[UR16][R38.64], R36 ;  /* 0x0000002426007986 */ /* 0x0041e2000c101b10 */
        /* <DEDUP_REMOVED lines=27> */
.L_x_10322:
[----:B------:R-:W-:Y:S01]  /*1500*/  BAR.SYNC.DEFER_BLOCKING 0x0 ;  /* 0x0000000000007b1d */ /* 0x000fe20000010000 */
[--C-:B------:R-:W-:Y:S01]  /*1510*/  SHF.R.U64 R48, R32, 0x10, R33.reuse ;  /* 0x0000001020307819 */ /* 0x100fe20000001221 */
[----:B------:R-:W-:Y:S01]  /*1520*/  HADD2.F32 R30, -RZ, R32.H0_H0 ;  /* 0x20000020ff1e7230 */ /* 0x000fe20000004100 */
[----:B------:R-:W-:Y:S01]  /*1530*/  SHF.R.U32.HI R88, RZ, 0x10, R33 ;  /* 0x00000010ff587819 */ /* 0x000fe20000011621 */
[----:B------:R-:W-:Y:S01]  /*1540*/  HADD2.F32 R40, -RZ, R33.H0_H0 ;  /* 0x20000021ff287230 */ /* 0x000fe20000004100 */
[--C-:B------:R-:W-:Y:S01]  /*1550*/  SHF.R.U32.HI R33, RZ, 0x10, R35.reuse ;  /* 0x00000010ff217819 */ /* 0x100fe20000011623 */
[----:B------:R-:W-:Y:S02]  /*1560*/  HADD2.F32 R48, -RZ, R48.H0_H0 ;  /* 0x20000030ff307230 */ /* 0x000fe40000004100 */
[----:B01----:R-:W-:Y:S01]  /*1570*/  FFMA.FTZ R38, R31, R30, R4 ;  /* 0x0000001e1f267223 */ /* 0x003fe20000010004 */
[----:B------:R-:W-:Y:S01]  /*1580*/  UISETP.GE.AND UP0, UPT, UR4, 0x1, UPT ;  /* 0x000000010400788c */ /* 0x000fe2000bf06270 */
[----:B------:R-:W-:Y:S01]  /*1590*/  SHF.R.U64 R32, R34, 0x10, R35 ;  /* 0x0000001022207819 */ /* 0x000fe20000001223 */
[----:B------:R-:W-:-:S02]  /*15a0*/  HADD2.F32 R4, -RZ, R33.H0_H0 ;  /* 0x20000021ff047230 */ /* 0x000fc40000004100 */
[----:B------:R-:W-:Y:S01]  /*15b0*/  FFMA.FTZ R38, R43, R48, R38 ;  /* 0x000000302b267223 */ /* 0x000fe20000010026 */
[----:B------:R-:W-:Y:S01]  /*15c0*/  HADD2.F32 R34, -RZ, R34.H0_H0 ;  /* 0x20000022ff227230 */ /* 0x000fe20000004100 */
[----:B------:R-:W-:Y:S01]  /*15d0*/  CS2R R44, SRZ ;  /* 0x00000000002c7805 */ /* 0x000fe2000001ff00 */
[----:B------:R-:W-:Y:S02]  /*15e0*/  HADD2.F32 R36, -RZ, R35.H0_H0 ;  /* 0x20000023ff247230 */ /* 0x000fe40000004100 */
[----:B------:R-:W-:Y:S01]  /*15f0*/  FFMA.FTZ R38, R29, R40, R38 ;  /* 0x000000281d267223 */ /* 0x000fe20000010026 */
[----:B------:R-:W-:Y:S02]  /*1600*/  HADD2.F32 R88, -RZ, R88.H0_H0 ;  /* 0x20000058ff587230 */ /* 0x000fe40000004100 */
[--C-:B-----5:R-:W-:Y:S01]  /*1610*/  FADD.FTZ R93, R4, R3.reuse ;  /* 0x00000003045d7221 */ /* 0x120fe20000010000 */
[----:B------:R-:W-:Y:S01]  /*1620*/  HADD2.F32 R32, -RZ, R32.H0_H0 ;  /* 0x20000020ff207230 */ /* 0x000fe20000004100 */
[----:B------:R-:W-:Y:S01]  /*1630*/  MOV R42, RZ ;  /* 0x000000ff002a7202 */ /* 0x000fe20000000f00 */
[--C-:B------:R-:W-:Y:S01]  /*1640*/  FADD.FTZ R47, R34, R3.reuse ;  /* 0x00000003222f7221 */ /* 0x100fe20000010000 */
[----:B------:R-:W-:Y:S01]  /*1650*/  MOV R46, RZ ;  /* 0x000000ff002e7202 */ /* 0x000fe20000000f00 */
[--C-:B------:R-:W-:Y:S01]  /*1660*/  FADD.FTZ R49, R36, R3.reuse ;  /* 0x0000000324317221 */ /* 0x100fe20000010000 */
[----:B------:R-:W-:Y:S01]  /*1670*/  FADD.FTZ R89, R32, R3 ;  /* 0x0000000320597221 */ /* 0x000fe20000010000 */
[-C--:B------:R-:W-:Y:S01]  /*1680*/  FMUL.FTZ R92, R31, R2.reuse ;  /* 0x000000021f5c7220 */ /* 0x080fe20000410000 */
        /* <DEDUP_REMOVED lines=17> */
[----:B------:R-:W-:Y:S01]  /*17a0*/  IMAD.WIDE.U32 R80, R58, 0x8, R14 ;  /* 0x000000083a507825 */ /* 0x000fe200078e000e */
[----:B------:R-:W-:Y:S01]  /*17b0*/  IADD3 R78, P3, PT, R50, R52, RZ ;  /* 0x00000034324e7210 */ /* 0x000fe20007f7e0ff */
[----:B------:R-:W2:Y:S01]  /*17c0*/  LDCU UR12, c[0x0][0x394] ;  /* 0x00007280ff0c77ac */ /* 0x000ea20008000800 */
[----:B------:R-:W-:Y:S01]  /*17d0*/  ISETP.NE.AND P1, PT, R58, RZ, PT ;  /* 0x000000ff3a00720c */ /* 0x000fe20003f25270 */
[----:B------:R-:W3:Y:S01]  /*17e0*/  LDC.64 R70, c[0x0][0x3a8] ;  /* 0x0000ea00ff467b82 */ /* 0x000ee20000000a00 */
[----:B------:R-:W-:Y:S01]  /*17f0*/  IADD3 R95, PT, PT, R18, -0x2, RZ ;  /* 0xfffffffe125f7810 */ /* 0x000fe20007ffe0ff */
[----:B------:R-:W-:Y:S01]  /*1800*/  IMAD.WIDE.U32 R82, R58, 0x8, R32 ;  /* 0x000000083a527825 */ /* 0x000fe200078e0020 */
[----:B------:R-:W-:Y:S01]  /*1810*/  IADD3 R97, PT, PT, R50, R58, RZ ;  /* 0x0000003a32617210 */ /* 0x000fe20007ffe0ff */
[----:B------:R-:W4:Y:S01]  /*1820*/  LDCU UR13, c[0x0][0x38c] ;  /* 0x00007180ff0d77ac */ /* 0x000f220008000800 */
[----:B------:R-:W-:-:S02]  /*1830*/  MOV R45, RZ ;  /* 0x000000ff002d7202 */ /* 0x000fc40000000f00 */
[----:B------:R-:W-:Y:S01]  /*1840*/  ISETP.EQ.AND P0, PT, R58, RZ, P0 ;  /* 0x000000ff3a00720c */ /* 0x000fe20000702270 */
[----:B------:R-:W0:Y:S01]  /*1850*/  LDC.64 R72, c[0x0][0x3e0] ;  /* 0x0000f800ff487b82 */ /* 0x000e220000000a00 */
[----:B------:R-:W-:Y:S01]  /*1860*/  LOP3.LUT R103, R103, 0x100, RZ, 0xc0, !PT ;  /* 0x0000010067677812 */ /* 0x000fe200078ec0ff */
[----:B------:R-:W0:Y:S01]  /*1870*/  LDCU UR7, c[0x0][0x388] ;  /* 0x00007100ff0777ac */ /* 0x000e220008000800 */
[----:B------:R-:W-:Y:S02]  /*1880*/  LOP3.LUT R104, R104, 0x100, RZ, 0xc0, !PT ;  /* 0x0000010068687812 */ /* 0x000fe400078ec0ff */
[----:B------:R-:W-:Y:S01]  /*1890*/  IADD3.X R65, PT, PT, RZ, R24, RZ, P2, !PT ;  /* 0x00000018ff417210 */ /* 0x000fe200017fe4ff */
[----:B------:R-:W0:Y:S01]  /*18a0*/  LDCU.64 UR8, c[0x0][0x538] ;  /* 0x0000a700ff0877ac */ /* 0x000e220008000a00 */
[----:B------:R-:W-:Y:S01]  /*18b0*/  IADD3.X R79, PT, PT, RZ, R25, RZ, P3, !PT ;  /* 0x00000019ff4f7210 */ /* 0x000fe20001ffe4ff */
[----:B------:R-:W0:Y:S01]  /*18c0*/  LDC.64 R74, c[0x0][0x4d0] ;  /* 0x00013400ff4a7b82 */ /* 0x000e220000000a00 */
[----:B------:R-:W0:Y:S01]  /*18d0*/  LDCU.64 UR10, c[0x0][0x540] ;  /* 0x0000a800ff0a77ac */ /* 0x000e220008000a00 */
[----:B------:R-:W-:-:S06]  /*18e0*/  UMOV UR4, URZ ;  /* 0x000000ff00047c82 */ /* 0x000fcc0008000000 */
[----:B--2-4-:R-:W0:Y:S02]  /*18f0*/  LDC.64 R76, c[0x0][0x4f0] ;  /* 0x00013c00ff4c7b82 */ /* 0x014e240000000a00 */
.L_x_10337:
[----:B0-----:R-:W-:-:S04]  /*1900*/  IMAD.WIDE.U32 R34, R66, UR4, RZ ;  /* 0x0000000442227c25 */ /* 0x001fc8000f8e00ff */
[----:B------:R-:W-:Y:S01]  /*1910*/  IMAD R33, R67, UR4, R35 ;  /* 0x0000000443217c24 */ /* 0x000fe2000f8e0223 */
[----:B------:R-:W-:-:S04]  /*1920*/  LEA R32, P2, R34, R80, 0x1 ;  /* 0x0000005022207211 */ /* 0x000fc800078408ff */
[----:B------:R-:W-:-:S06]  /*1930*/  LEA.HI.X R33, R34, R81, R33, 0x1, P2 ;  /* 0x0000005122217211 */ /* 0x000fcc00010f0c21 */
[----:B--2---:R-:W2:Y:S01]  /*1940*/  LDG.E.64 R32, desc[UR16][R32.64] ;  /* 0x0000001020207981 */ /* 0x004ea2000c1e1b00 */
[----:B---34-:R-:W-:Y:S01]  /*1950*/  MOV R36, R54 ;  /* 0x0000003600247202 */ /* 0x018fe20000000f00 */
[----:B------:R-:W-:Y:S01]  /*1960*/  IMAD.WIDE.U32 R34, R72, UR4, RZ ;  /* 0x0000000448227c25 */ /* 0x000fe2000f8e00ff */
[----:B------:R-:W-:-:S03]  /*1970*/  MOV R37, R7 ;  /* 0x0000000700257202 */ /* 0x000fc60000000f00 */
[----:B------:R-:W-:Y:S01]  /*1980*/  IMAD R35, R73, UR4, R35 ;  /* 0x0000000449237c24 */ /* 0x000fe2000f8e0223 */
[----:B------:R-:W-:Y:S01]  /*1990*/  LEA R38, P3, R34, R82, 0x1 ;  /* 0x0000005222267211 */ /* 0x000fe200078608ff */
[----:B---3--:R-:W-:-:S03]  /*19a0*/  IMAD.WIDE.U32 R36, R70, UR4, R36 ;  /* 0x0000000446247c25 */ /* 0x008fc6000f8e0024 */
[----:B------:R-:W-:Y:S01]  /*19b0*/  LEA.HI.X R39, R34, R83, R35, 0x1, P3 ;  /* 0x0000005322277211 */ /* 0x000fe200018f0c23 */
[----:B------:R-:W-:Y:S01]  /*19c0*/  IMAD R37, R71, UR4, R37 ;  /* 0x0000000447257c24 */ /* 0x000fe2000f8e0225 */
[----:B-1----:R-:W-:-:S04]  /*19d0*/  LEA R84, P2, R36, R68, 0x2 ;  /* 0x0000004424547211 */ /* 0x002fc800078410ff */
[----:B------:R-:W-:-:S05]  /*19e0*/  LEA.HI.X R85, R36, R69, R37, 0x2, P2 ;  /* 0x0000004524557211 */ /* 0x000fca00010f1425 */
[----:B------:R0:W3:Y:S04]  /*19f0*/  LDG.E R106, desc[UR16][R84.64] ;  /* 0x00000010546a7981 */ /* 0x0000e8000c1e1900 */
[----:B--2---:R1:W-:Y:S01]  /*1a00*/  STS.64 [R27], R32 ;  /* 0x000000201b007388 */ /* 0x0043e20000000a00 */
[----:B------:R-:W-:-:S03]  /*1a10*/  NOP ;  /* 0x0000000000007918 */ /* 0x000fc60000000000 */
[----:B------:R-:W2:Y:S01]  /*1a20*/  LDG.E.64 R38, desc[UR16][R38.64] ;  /* 0x0000001026267981 */ /* 0x000ea2000c1e1b00 */
        /* <DEDUP_REMOVED lines=9> */
[----:B------:R-:W-:-:S04]  /*1ac0*/  FMUL.FTZ R113, R93, R86 ;  /* 0x000000565d717220 */ /* 0x000fc80000410000 */
[----:B------:R-:W1:Y:S08]  /*1ad0*/  MUFU.EX2 R90, R90 ;  /* 0x0000005a005a7308 */ /* 0x000e700000000800 */
[----:B------:R-:W3:Y:S08]  /*1ae0*/  MUFU.EX2 R105, R105 ;  /* 0x0000006900697308 */ /* 0x000ef00000000800 */
[----:B------:R-:W4:Y:S01]  /*1af0*/  MUFU.EX2 R113, R113 ;  /* 0x0000007100717308 */ /* 0x000f220000000800 */
[----:B0-----:R-:W-:-:S02]  /*1b00*/  HADD2.F32 R108, -RZ, R34.H0_H0 ;  /* 0x20000022ff6c7230 */ /* 0x001fc40000004100 */
[----:B------:R-:W-:Y:S02]  /*1b10*/  HADD2.F32 R107, -RZ, R34.H1_H1 ;  /* 0x30000022ff6b7230 */ /* 0x000fe40000004100 */
[--C-:B------:R-:W-:Y:S02]  /*1b20*/  HADD2.F32 R110, -RZ, R35.reuse.H0_H0 ;  /* 0x20000023ff6e7230 */ /* 0x100fe40000004100 */
[----:B------:R-:W-:Y:S01]  /*1b30*/  FMUL.FTZ R115, R99, R108 ;  /* 0x0000006c63737220 */ /* 0x000fe20000410000 */
[----:B------:R-:W-:Y:S02]  /*1b40*/  HADD2.F32 R109, -RZ, R35.H1_H1 ;  /* 0x30000023ff6d7230 */ /* 0x000fe40000004100 */
[----:B------:R-:W-:Y:S01]  /*1b50*/  FMUL.FTZ R114, R100, R107 ;  /* 0x0000006b64727220 */ /* 0x000fe20000410000 */
[----:B------:R-:W-:Y:S01]  /*1b60*/  FMUL.FTZ R116, R101, R110 ;  /* 0x0000006e65747220 */ /* 0x000fe20000410000 */
[----:B--2---:R0:W-:Y:S01]  /*1b70*/  STS.64 [R27+0x100], R38 ;  /* 0x000100261b007388 */ /* 0x0041e20000000a00 */
[----:B------:R-:W-:-:S03]  /*1b80*/  NOP ;  /* 0x0000000000007918 */ /* 0x000fc60000000000 */
[----:B------:R-:W2:Y:S04]  /*1b90*/  LDS.64 R36, [R27+0x100] ;  /* 0x000100001b247984 */ /* 0x000ea80000000a00 */
[----:B-1----:R1:W-:Y:S01]  /*1ba0*/  STS [R33+0x838], R90 ;  /* 0x0008385a21007388 */ /* 0x0023e20000000800 */
[----:B0-----:R-:W-:Y:S01]  /*1bb0*/  FMUL.FTZ R39, R49, R86 ;  /* 0x0000005631277220 */ /* 0x001fe20000410000 */
[----:B------:R-:W-:-:S05]  /*1bc0*/  FMUL.FTZ R38, R102, R109 ;  /* 0x0000006d66267220 */ /* 0x000fca0000410000 */
[----:B------:R-:W0:Y:S01]  /*1bd0*/  MUFU.EX2 R39, R39 ;  /* 0x0000002700277308 */ /* 0x000e220000000800 */
[--C-:B--2---:R-:W-:Y:S02]  /*1be0*/  HADD2.F32 R118, -RZ, R36.reuse.H0_H0 ;  /* 0x20000024ff767230 */ /* 0x104fe40000004100 */
        /* <DEDUP_REMOVED lines=16> */
.L_x_10325:
[----:B------:R0:W1:Y:S02]  /*1cf0*/  LDS R112, [R22+0x103c] ;  /* 0x00103c0016707984 */ /* 0x0000640000000800 */
.L_x_10326:
[----:B------:R-:W-:Y:S05]  /*1d00*/  BSYNC.RECONVERGENT B0 ;  /* 0x0000000000007941 */ /* 0x000fea0003800200 */
.L_x_10324:
        /* <DEDUP_REMOVED lines=25> */
[----:B------:R-:W-:Y:S01]  /*1ea0*/  BSSY.RECONVERGENT B0, `(.L_x_10327) ;  /* 0x0000084000007945 */ /* 0x000fe20003800200 */
[----:B------:R-:W5:Y:S04]  /*1eb0*/  SHFL.UP PT, R33, R34, 0x1, RZ ;  /* 0x0420000022217989 */ /* 0x000f6800000e00ff */
[----:B------:R-:W0:Y:S01]  /*1ec0*/  SHFL.UP PT, R32, R85, 0x1, RZ ;  /* 0x0420000055207989 */ /* 0x000e2200000e00ff */
[----:B-1----:R-:W-:Y:S01]  /*1ed0*/  ULEA UR5, UR6, UR5, 0x18 ;  /* 0x0000000506057291 */ /* 0x002fe2000f8ec0ff */
[----:B--2---:R-:W-:-:S03]  /*1ee0*/  @P1 FMUL.FTZ R35, R84, R119 ;  /* 0x0000007754231220 */ /* 0x004fc60000410000 */
[----:B------:R-:W-:Y:S01]  /*1ef0*/  ULEA UR6, UR4, UR5, 0x3 ;  /* 0x0000000504067291 */ /* 0x000fe2000f8e18ff */
[----:B---3--:R-:W-:Y:S01]  /*1f00*/  @P1 FFMA.FTZ R124, R119, R37, R124 ;  /* 0x00000025777c1223 */ /* 0x008fe2000001007c */
[----:B------:R-:W-:Y:S02]  /*1f10*/  @P1 MOV R119, R35 ;  /* 0x0000002300771202 */ /* 0x000fe40000000f00 */
[----:B------:R-:W-:Y:S01]  /*1f20*/  ISETP.GE.AND P1, PT, R26, 0x1, PT ;  /* 0x000000011a00780c */ /* 0x000fe20003f26270 */
[----:B-----5:R-:W-:Y:S01]  /*1f30*/  FFMA.FTZ R33, R85, R33, R34 ;  /* 0x0000002155217223 */ /* 0x020fe20000010022 */
        /* <DEDUP_REMOVED lines=37> */
[----:B0-----:R-:W-:-:S05]  /*2190*/  @!P3 FMUL.FTZ R37, R119, R84 ;  /* 0x000000547725b220 */ /* 0x001fca0000410000 */
[----:B------:R-:W-:Y:S01]  /*21a0*/  @!P3 MOV R119, R37 ;  /* 0x000000250077b202 */ /* 0x000fe20000000f00 */
[C---:B--2---:R-:W-:Y:S01]  /*21b0*/  FFMA.FTZ R35, R85.reuse, R35, R36 ;  /* 0x0000002355237223 */ /* 0x044fe20000010024 */
[----:B------:R-:W0:Y:S04]  /*21c0*/  SHFL.DOWN PT, R37, R124, 0x10, 0x1f ;  /* 0x0a001f007c257f89 */ /* 0x000e2800000e0000 */
[----:B------:R-:W1:Y:S01]  /*21d0*/  SHFL.DOWN PT, R84, R119, 0x10, 0x1f ;  /* 0x0a001f0077547f89 */ /* 0x000e6200000e0000 */
[----:B------:R-:W-:Y:S01]  /*21e0*/  FSEL R36, R36, R35, !P1 ;  /* 0x0000002324247208 */ /* 0x000fe20004800000 */
[----:B---3--:R-:W-:Y:S01]  /*21f0*/  @P1 FMUL.FTZ R85, R85, R34 ;  /* 0x0000002255551220 */ /* 0x008fe20000410000 */
[----:B------:R-:W-:-:S03]  /*2200*/  ISETP.GE.AND P1, PT, R26, 0x10, PT ;  /* 0x000000101a00780c */ /* 0x000fc60003f26270 */
[----:B------:R-:W2:Y:S04]  /*2210*/  SHFL.UP PT, R35, R36, 0x10, RZ ;  /* 0x0600000024237989 */ /* 0x000ea800000e00ff */
[----:B------:R-:W3:Y:S01]  /*2220*/  SHFL.UP PT, R86, R85, 0x10, RZ ;  /* 0x0600000055567989 */ /* 0x000ee200000e00ff */
[C---:B0-----:R-:W-:Y:S01]  /*2230*/  @!P2 FFMA.FTZ R124, R119.reuse, R37, R124 ;  /* 0x00000025777ca223 */ /* 0x041fe2000001007c */
[----:B-1----:R-:W-:Y:S02]  /*2240*/  @!P2 FMUL.FTZ R34, R119, R84 ;  /* 0x000000547722a220 */ /* 0x002fe40000410000 */
[----:B------:R-:W-:Y:S03]  /*2250*/  SHFL.IDX PT, R84, R33, RZ, 0x1f ;  /* 0x00001fff21547589 */ /* 0x000fe600000e0000 */
[----:B------:R-:W-:Y:S01]  /*2260*/  @!P2 MOV R119, R34 ;  /* 0x000000220077a202 */ /* 0x000fe20000000f00 */
[C---:B--2---:R-:W-:Y:S01]  /*2270*/  FFMA.FTZ R37, R85.reuse, R35, R36 ;  /* 0x0000002355257223 */ /* 0x044fe20000010024 */
[----:B------:R-:W-:Y:S01]  /*2280*/  ISETP.NE.AND P2, PT, R58, 0x1f, PT ;  /* 0x0000001f3a00780c */ /* 0x000fe20003f45270 */
[----:B------:R-:W-:Y:S01]  /*2290*/  SHFL.DOWN PT, R35, R124, 0x1, 0x1f ;  /* 0x08201f007c237f89 */ /* 0x000fe200000e0000 */
[----:B---3--:R-:W-:-:S02]  /*22a0*/  @P1 FMUL.FTZ R85, R85, R86 ;  /* 0x0000005655551220 */ /* 0x008fc40000410000 */
[----:B------:R-:W-:Y:S01]  /*22b0*/  FSEL R87, R36, R37, !P1 ;  /* 0x0000002524577208 */ /* 0x000fe20004800000 */
[----:B------:R-:W0:Y:S01]  /*22c0*/  SHFL.DOWN PT, R34, R119, 0x1, 0x1f ;  /* 0x08201f0077227f89 */ /* 0x000e2200000e0000 */
[----:B------:R-:W-:Y:S01]  /*22d0*/  ISETP.NE.AND P1, PT, R58, RZ, PT ;  /* 0x000000ff3a00720c */ /* 0x000fe20003f25270 */
[----:B------:R-:W-:Y:S02]  /*22e0*/  IMAD.WIDE.U32 R36, R76, UR4, R78 ;  /* 0x000000044c247c25 */ /* 0x000fe4000f8e004e */
[----:B------:R-:W-:Y:S01]  /*22f0*/  SHFL.UP PT, R85, R85, 0x1, RZ ;  /* 0x0420000055557989 */ /* 0x000fe200000e00ff */
[----:B------:R-:W-:-:S03]  /*2300*/  LEA R86, P3, R36, UR10, 0x2 ;  /* 0x0000000a24567c11 */ /* 0x000fc6000f8610ff */
[----:B------:R-:W-:Y:S04]  /*2310*/  SHFL.UP PT, R87, R87, 0x1, RZ ;  /* 0x0420000057577989 */ /* 0x000fe800000e00ff */
[----:B------:R-:W-:Y:S04]  /*2320*/  SHFL.IDX PT, R124, R124, RZ, 0x1f ;  /* 0x00001fff7c7c7589 */ /* 0x000fe800000e0000 */
[----:B------:R1:W-:Y:S01]  /*2330*/  SHFL.IDX PT, R117, R119, RZ, 0x1f ;  /* 0x00001fff77757589 */ /* 0x0003e200000e0000 */
[----:B0-----:R-:W-:Y:S01]  /*2340*/  @P2 FFMA.FTZ R84, R34, R84, R35 ;  /* 0x0000005422542223 */ /* 0x001fe20000010023 */
[----:B------:R-:W-:Y:S01]  /*2350*/  IMAD.WIDE.U32 R34, R74, UR4, R64 ;  /* 0x000000044a227c25 */ /* 0x000fe2000f8e0040 */
[----:B-1----:R-:W-:-:S03]  /*2360*/  IADD3 R119, PT, PT, -R97, UR7, RZ ;  /* 0x0000000761777c10 */ /* 0x002fc6000fffe1ff */
[----:B------:R-:W-:Y:S01]  /*2370*/  FFMA.FTZ R112, R84, R112, R111 ;  /* 0x0000007054707223 */ /* 0x000fe2000001006f */
[----:B------:R-:W-:Y:S01]  /*2380*/  IMAD R111, R75, UR4, R35 ;  /* 0x000000044b6f7c24 */ /* 0x000fe2000f8e0223 */
[C---:B------:R-:W-:Y:S01]  /*2390*/  LEA R84, P2, R34.reuse, UR8, 0x2 ;  /* 0x0000000822547c11 */ /* 0x040fe2000f8410ff */
[----:B------:R-:W-:Y:S01]  /*23a0*/  IMAD R35, R77, UR4, R37 ;  /* 0x000000044d237c24 */ /* 0x000fe2000f8e0225 */
[C---:B------:R-:W-:Y:S02]  /*23b0*/  ISETP.GE.AND P4, PT, R119.reuse, 0x21, PT ;  /* 0x000000217700780c */ /* 0x040fe40003f86270 */
[C---:B------:R-:W-:Y:S02]  /*23c0*/  ISETP.GE.AND P5, PT, R119.reuse, 0x41, PT ;  /* 0x000000417700780c */ /* 0x040fe40003fa6270 */
[----:B------:R-:W-:Y:S01]  /*23d0*/  ISETP.GE.AND P6, PT, R119, 0x61, PT ;  /* 0x000000617700780c */ /* 0x000fe20003fc6270 */
[----:B----4-:R-:W0:Y:S02]  /*23e0*/  SHFL.IDX PT, R91, R91, RZ, 0x1f ;  /* 0x00001fff5b5b7589 */ /* 0x010e2400000e0000 */
[----:B0-----:R-:W-:Y:S01]  /*23f0*/  @P1 FFMA.FTZ R91, R85, R91, R87 ;  /* 0x0000005b555b1223 */ /* 0x001fe20000010057 */
[----:B------:R-:W-:Y:S01]  /*2400*/  LEA.HI.X R85, R34, UR9, R111, 0x2, P2 ;  /* 0x0000000922557c11 */ /* 0x000fe200090f146f */
[----:B------:R-:W-:Y:S01]  /*2410*/  FFMA.FTZ R111, R113, R112, R122 ;  /* 0x00000070716f7223 */ /* 0x000fe2000001007a */
[----:B------:R-:W-:Y:S01]  /*2420*/  LEA.HI.X R87, R36, UR11, R35, 0x2, P3 ;  /* 0x0000000b24577c11 */ /* 0x000fe200098f1423 */
[----:B------:R-:W-:Y:S01]  /*2430*/  FFMA.FTZ R36, R90, R91, R115 ;  /* 0x0000005b5a247223 */ /* 0x000fe20000010073 */
[----:B------:R-:W-:Y:S01]  /*2440*/  FFMA.FTZ R91, R117, R33, R124 ;  /* 0x00000021755b7223 */ /* 0x000fe2000001007c */
[----:B------:R-:W-:Y:S01]  /*2450*/  FFMA.FTZ R120, R39, R111, R120 ;  /* 0x0000006f27787223 */ /* 0x000fe20000010078 */
[----:B------:R-:W-:Y:S01]  /*2460*/  FMUL.FTZ R90, R117, R32 ;  /* 0x00000020755a7220 */ /* 0x000fe20000410000 */
[C---:B------:R-:W-:Y:S01]  /*2470*/  FFMA.FTZ R37, R105.reuse, R36, R114 ;  /* 0x0000002469257223 */ /* 0x040fe20000010072 */
[----:B------:R-:W-:Y:S01]  /*2480*/  ISETP.NE.AND P2, PT, R58, RZ, PT ;  /* 0x000000ff3a00720c */ /* 0x000fe20003f45270 */
[-C--:B------:R-:W-:Y:S01]  /*2490*/  FFMA.FTZ R117, R105, R120.reuse, R118 ;  /* 0x0000007869757223 */ /* 0x080fe20000010076 */
[----:B------:R-:W-:Y:S01]  /*24a0*/  FADD.FTZ R105, -R115, R36 ;  /* 0x0000002473697221 */ /* 0x000fe20000010100 */
[----:B------:R-:W-:Y:S01]  /*24b0*/  FFMA.FTZ R39, R39, R37, R116 ;  /* 0x0000002527277223 */ /* 0x000fe20000010074 */
[----:B------:R-:W-:Y:S01]  /*24c0*/  FADD.FTZ R114, -R114, R37 ;  /* 0x0000002572727221 */ /* 0x000fe20000010100 */
[----:B------:R-:W-:Y:S01]  /*24d0*/  FMUL.FTZ R32, R47, R117 ;  /* 0x000000752f207220 */ /* 0x000fe20000410000 */
[----:B------:R-:W-:Y:S01]  /*24e0*/  FMUL.FTZ R121, R89, R120 ;  /* 0x0000007859797220 */ /* 0x000fe20000410000 */
[----:B------:R-:W-:Y:S01]  /*24f0*/  FMUL.FTZ R123, R49, R111 ;  /* 0x0000006f317b7220 */ /* 0x000fe20000410000 */
[----:B------:R-:W-:Y:S01]  /*2500*/  FADD.FTZ R116, -R116, R39 ;  /* 0x0000002774747221 */ /* 0x000fe20000010100 */
[----:B------:R-:W-:Y:S01]  /*2510*/  FFMA.FTZ R33, R105, R32, RZ ;  /* 0x0000002069217223 */ /* 0x000fe200000100ff */
[----:B------:R-:W-:Y:S01]  /*2520*/  FMUL.FTZ R115, R93, R112 ;  /* 0x000000705d737220 */ /* 0x000fe20000410000 */
[----:B------:R-:W-:Y:S01]  /*2530*/  FMUL.FTZ R34, R40, R123 ;  /* 0x0000007b28227220 */ /* 0x000fe20000410000 */
[----:B------:R-:W-:Y:S01]  /*2540*/  FMUL.FTZ R32, R30, R32 ;  /* 0x000000201e207220 */ /* 0x000fe20000410000 */
[----:B------:R-:W-:Y:S01]  /*2550*/  FFMA.FTZ R33, R114, R121, R33 ;  /* 0x0000007972217223 */ /* 0x000fe20000010021 */
[----:B------:R-:W-:Y:S01]  /*2560*/  FMUL.FTZ R35, R88, R115 ;  /* 0x0000007358237220 */ /* 0x000fe20000410000 */
[----:B------:R0:W-:Y:S01]  /*2570*/  @!P2 STS.64 [UR6+0x10b8], R90 ;  /* 0x0010b85aff00a988 */ /* 0x0001e20008000a06 */
[----:B------:R-:W-:Y:S01]  /*2580*/  ISETP.GE.AND P3, PT, R119, 0x1, PT ;  /* 0x000000017700780c */ /* 0x000fe20003f66270 */
[----:B------:R-:W-:Y:S01]  /*2590*/  FFMA.FTZ R122, R116, R123, R33 ;  /* 0x0000007b747a7223 */ /* 0x000fe20000010021 */
[----:B------:R-:W-:Y:S01]  /*25a0*/  FMUL.FTZ R33, R48, R121 ;  /* 0x0000007930217220 */ /* 0x000fe20000410000 */
[----:B------:R-:W-:Y:S01]  /*25b0*/  FFMA.FTZ R118, R113, R39, R38 ;  /* 0x0000002771767223 */ /* 0x000fe20000010026 */
[----:B------:R-:W-:Y:S01]  /*25c0*/  FMUL.FTZ R36, R31, R36 ;  /* 0x000000241f247220 */ /* 0x000fe20000410000 */
[----:B------:R-:W-:-:S02]  /*25d0*/  FMUL.FTZ R37, R43, R37 ;  /* 0x000000252b257220 */ /* 0x000fc40000410000 */
[----:B------:R0:W-:Y:S01]  /*25e0*/  STS.128 [R17+0x200], R32 ;  /* 0x0002002011007388 */ /* 0x0001e20000000c00 */
[----:B------:R-:W-:Y:S01]  /*25f0*/  FADD.FTZ R113, -R38, R118 ;  /* 0x0000007626717221 */ /* 0x000fe20000010100 */
[----:B------:R-:W-:Y:S01]  /*2600*/  FMUL.FTZ R38, R29, R39 ;  /* 0x000000271d267220 */ /* 0x000fe20000410000 */
[----:B------:R-:W-:Y:S01]  /*2610*/  FMUL.FTZ R39, R41, R118 ;  /* 0x0000007629277220 */ /* 0x000fe20000410000 */
[----:B------:R-:W-:Y:S01]  /*2620*/  BAR.SYNC.DEFER_BLOCKING 0x0 ;  /* 0x0000000000007b1d */ /* 0x000fe20000010000 */
[----:B------:R-:W-:-:S05]  /*2630*/  FFMA.FTZ R123, R113, R115, R122 ;  /* 0x00000073717b7223 */ /* 0x000fca000001007a */
        /* <DEDUP_REMOVED lines=10> */
.L_x_10328:
[----:B------:R-:W-:Y:S05]  /*26e0*/  BSYNC.RECONVERGENT B0 ;  /* 0x0000000000007941 */ /* 0x000fea0003800200 */
.L_x_10327:
[----:B01----:R0:W1:Y:S01]  /*26f0*/  LDS R33, [R23+0x280] ;  /* 0x0002800017217984 */ /* 0x0030620000000800 */
[----:B------:R-:W-:Y:S04]  /*2700*/  BSSY.RECONVERGENT B0, `(.L_x_10329) ;  /* 0x0000004000007945 */ /* 0x000fe80003800200 */
[----:B------:R-:W-:Y:S05]  /*2710*/  @!P4 BRA `(.L_x_10330) ;  /* 0x000000000008c947 */ /* 0x000fea0003800000 */
[----:B--2---:R2:W-:Y:S04]  /*2720*/  REDG.E.ADD.F32.FTZ.RN.STRONG.GPU desc[UR16][R84.64+0x80], R119 ;  /* 0x00008077540079a6 */ /* 0x0045e8000c12f310 */
[----:B-1----:R2:W-:Y:S02]  /*2730*/  REDG.E.ADD.F32.FTZ.RN.STRONG.GPU desc[UR16][R86.64+0x80], R33 ;  /* 0x00008021560079a6 */ /* 0x0025e4000c12f310 */
.L_x_10330:
[----:B------:R-:W-:Y:S05]  /*2740*/  BSYNC.RECONVERGENT B0 ;  /* 0x0000000000007941 */ /* 0x000fea0003800200 */
.L_x_10329:
[----:B-12---:R1:W2:Y:S01]  /*2750*/  LDS R33, [R23+0x300] ;  /* 0x0003000017217984 */ /* 0x0062a20000000800 */
[----:B------:R-:W-:Y:S04]  /*2760*/  BSSY.RECONVERGENT B0, `(.L_x_10331) ;  /* 0x0000004000007945 */ /* 0x000fe80003800200 */
[----:B------:R-:W-:Y:S05]  /*2770*/  @!P5 BRA `(.L_x_10332) ;  /* 0x000000000008d947 */ /* 0x000fea0003800000 */
[----:B---3--:R3:W-:Y:S04]  /*2780*/  REDG.E.ADD.F32.FTZ.RN.STRONG.GPU desc[UR16][R84.64+0x100], R121 ;  /* 0x00010079540079a6 */ /* 0x0087e8000c12f310 */
[----:B--2---:R3:W-:Y:S02]  /*2790*/  REDG.E.ADD.F32.FTZ.RN.STRONG.GPU desc[UR16][R86.64+0x100], R33 ;  /* 0x00010021560079a6 */ /* 0x0047e4000c12f310 */
.L_x_10332:
[----:B------:R-:W-:Y:S05]  /*27a0*/  BSYNC.RECONVERGENT B0 ;  /* 0x0000000000007941 */ /* 0x000fea0003800200 */
.L_x_10331:
[----:B--23--:R2:W3:Y:S01]  /*27b0*/  LDS R33, [R23+0x380] ;  /* 0x0003800017217984 */ /* 0x00c4e20000000800 */
[----:B------:R-:W-:Y:S04]  /*27c0*/  BSSY.RECONVERGENT B0, `(.L_x_10333) ;  /* 0x0000004000007945 */ /* 0x000fe80003800200 */
[----:B------:R-:W-:Y:S05]  /*27d0*/  @!P6 BRA `(.L_x_10334) ;  /* 0x000000000008e947 */ /* 0x000fea0003800000 */
[----:B----4-:R4:W-:Y:S04]  /*27e0*/  REDG.E.ADD.F32.FTZ.RN.STRONG.GPU desc[UR16][R84.64+0x180], R91 ;  /* 0x0001805b540079a6 */ /* 0x0109e8000c12f310 */
[----:B---3--:R4:W-:Y:S02]  /*27f0*/  REDG.E.ADD.F32.FTZ.RN.STRONG.GPU desc[UR16][R86.64+0x180], R33 ;  /* 0x00018021560079a6 */ /* 0x0089e4000c12f310 */
.L_x_10334:
[----:B------:R-:W-:Y:S05]  /*2800*/  BSYNC.RECONVERGENT B0 ;  /* 0x0000000000007941 */ /* 0x000fea0003800200 */
.L_x_10333:
[----:B------:R-:W5:Y:S01]  /*2810*/  SHFL.DOWN P3, R32, R123, 0x1, 0x1f ;  /* 0x08201f007b207f89 */ /* 0x000f620000060000 */
[----:B------:R-:W-:Y:S01]  /*2820*/  ISETP.NE.AND P4, PT, R26, RZ, PT ;  /* 0x000000ff1a00720c */ /* 0x000fe20003f85270 */
[-C--:B------:R-:W-:Y:S01]  /*2830*/  FMUL.FTZ R109, R109, R112.reuse ;  /* 0x000000706d6d7220 */ /* 0x080fe20000410000 */
[-C--:B------:R-:W-:Y:S01]  /*2840*/  FMUL.FTZ R35, R110, R111.reuse ;  /* 0x0000006f6e237220 */ /* 0x080fe20000410000 */
[C---:B------:R-:W-:Y:S01]  /*2850*/  FMUL.FTZ R112, R106.reuse, R112 ;  /* 0x000000706a707220 */ /* 0x040fe20000410000 */
[----:B------:R-:W-:Y:S01]  /*2860*/  FMUL.FTZ R111, R106, R111 ;  /* 0x0000006f6a6f7220 */ /* 0x000fe20000410000 */
[----:B------:R-:W-:Y:S01]  /*2870*/  FMUL.FTZ R107, R107, R120 ;  /* 0x000000786b6b7220 */ /* 0x000fe20000410000 */
[----:B------:R-:W-:Y:S01]  /*2880*/  BSSY.RECONVERGENT B0, `(.L_x_10335) ;  /* 0x0000025000007945 */ /* 0x000fe20003800200 */
[----:B------:R-:W-:Y:S01]  /*2890*/  FMUL.FTZ R113, R113, R112 ;  /* 0x0000007071717220 */ /* 0x000fe20000410000 */
[----:B------:R-:W-:Y:S01]  /*28a0*/  FMUL.FTZ R111, R116, R111 ;  /* 0x0000006f746f7220 */ /* 0x000fe20000410000 */
[----:B------:R-:W-:Y:S01]  /*28b0*/  FFMA.FTZ R96, R89, R107, R96 ;  /* 0x0000006b59607223 */ /* 0x000fe20000010060 */
[----:B------:R-:W-:Y:S01]  /*28c0*/  FFMA.FTZ R94, R49, R35, R94 ;  /* 0x00000023315e7223 */ /* 0x000fe2000001005e */
[----:B------:R-:W-:Y:S01]  /*28d0*/  FFMA.FTZ R113, R88, R109, R113 ;  /* 0x0000006d58717223 */ /* 0x000fe20000010071 */
[----:B------:R-:W-:Y:S01]  /*28e0*/  FFMA.FTZ R111, R40, R35, R111 ;  /* 0x00000023286f7223 */ /* 0x000fe2000001006f */
[----:B------:R-:W-:-:S02]  /*28f0*/  FFMA.FTZ R98, R93, R109, R98 ;  /* 0x0000006d5d627223 */ /* 0x000fc40000010062 */
[----:B------:R-:W-:Y:S01]  /*2900*/  FADD.FTZ R46, R113, R46 ;  /* 0x0000002e712e7221 */ /* 0x000fe20000010000 */
[----:B------:R-:W-:Y:S01]  /*2910*/  FADD.FTZ R44, R111, R44 ;  /* 0x0000002c6f2c7221 */ /* 0x000fe20000010000 */
[----:B-----5:R-:W-:-:S05]  /*2920*/  @P3 FADD R32, R123, R32 ;  /* 0x000000207b203221 */ /* 0x020fca0000000000 */
[----:B---34-:R-:W3:Y:S02]  /*2930*/  SHFL.DOWN P3, R33, R32, 0x2, 0x1f ;  /* 0x08401f0020217f89 */ /* 0x018ee40000060000 */
[----:B---3--:R-:W-:-:S05]  /*2940*/  @P3 FADD R33, R32, R33 ;  /* 0x0000002120213221 */ /* 0x008fca0000000000 */
[----:B------:R-:W3:Y:S02]  /*2950*/  SHFL.DOWN P3, R34, R33, 0x4, 0x1f ;  /* 0x08801f0021227f89 */ /* 0x000ee40000060000 */
[----:B---3--:R-:W-:Y:S01]  /*2960*/  @P3 FADD R34, R33, R34 ;  /* 0x0000002221223221 */ /* 0x008fe20000000000 */
[C---:B------:R-:W-:Y:S01]  /*2970*/  FMUL.FTZ R33, R106.reuse, R120 ;  /* 0x000000786a217220 */ /* 0x040fe20000410000 */
[-C--:B------:R-:W-:Y:S01]  /*2980*/  FMUL.FTZ R106, R106, R117.reuse ;  /* 0x000000756a6a7220 */ /* 0x080fe20000410000 */
[----:B------:R-:W-:Y:S02]  /*2990*/  FMUL.FTZ R117, R108, R117 ;  /* 0x000000756c757220 */ /* 0x000fe40000410000 */
[----:B------:R-:W3:Y:S01]  /*29a0*/  SHFL.DOWN P3, R37, R34, 0x8, 0x1f ;  /* 0x09001f0022257f89 */ /* 0x000ee20000060000 */
[----:B------:R-:W-:Y:S01]  /*29b0*/  FMUL.FTZ R33, R114, R33 ;  /* 0x0000002172217220 */ /* 0x000fe20000410000 */
[----:B------:R-:W-:Y:S01]  /*29c0*/  FMUL.FTZ R105, R105, R106 ;  /* 0x0000006a69697220 */ /* 0x000fe20000410000 */
[----:B------:R-:W-:-:S02]  /*29d0*/  FFMA.FTZ R92, R47, R117, R92 ;  /* 0x000000752f5c7223 */ /* 0x000fc4000001005c */
[----:B------:R-:W-:Y:S01]  /*29e0*/  FFMA.FTZ R33, R48, R107, R33 ;  /* 0x0000006b30217223 */ /* 0x000fe20000010021 */
[----:B------:R-:W-:-:S03]  /*29f0*/  FFMA.FTZ R32, R30, R117, R105 ;  /* 0x000000751e207223 */ /* 0x000fc60000010069 */
[----:B------:R-:W-:Y:S01]  /*2a00*/  FADD.FTZ R42, R33, R42 ;  /* 0x0000002a212a7221 */ /* 0x000fe20000010000 */
[----:B------:R-:W-:Y:S01]  /*2a10*/  FADD.FTZ R45, R32, R45 ;  /* 0x0000002d202d7221 */ /* 0x000fe20000010000 */
        /* <DEDUP_REMOVED lines=11> */
.L_x_10336:
[----:B------:R-:W-:Y:S05]  /*2ad0*/  BSYNC.RECONVERGENT B0 ;  /* 0x0000000000007941 */ /* 0x000fea0003800200 */
.L_x_10335:
[----:B------:R-:W-:-:S04]  /*2ae0*/  UIADD3 UR4, UPT, UPT, UR4, 0x1, URZ ;  /* 0x0000000104047890 */ /* 0x000fc8000fffe0ff */
[----:B------:R-:W-:-:S09]  /*2af0*/  UISETP.GE.AND UP0, UPT, UR4, UR13, UPT ;  /* 0x0000000d0400728c */ /* 0x000fd2000bf06270 */
[----:B------:R-:W-:Y:S05]  /*2b00*/  BRA.U !UP0, `(.L_x_10337) ;  /* 0xffffffed087c7547 */ /* 0x000fea000b83ffff */
.L_x_10323:
[----:B------:R-:W5:Y:S01]  /*2b10*/  F2F.F16.F32 R30, R96 ;  /* 0x00000060001e7304 */ /* 0x000f620000200800 */
[----:B------:R-:W-:Y:S01]  /*2b20*/  BAR.SYNC.DEFER_BLOCKING 0x0 ;  /* 0x0000000000007b1d */ /* 0x000fe20000010000 */
[----:B------:R-:W-:Y:S01]  /*2b30*/  HFMA2 R51, -RZ, RZ, 0, 0 ;  /* 0x00000000ff337431 */ /* 0x000fe200000001ff */
[----:B------:R-:W-:Y:S02]  /*2b40*/  IADD3 R14, P1, PT, R14, -0x100, RZ ;  /* 0xffffff000e0e7810 */ /* 0x000fe40007f3e0ff */
[----:B------:R-:W-:-:S04]  /*2b50*/  IADD3 R16, P2, PT, R16, -0x100, RZ ;  /* 0xffffff0010107810 */ /* 0x000fc80007f5e0ff */
[----:B------:R-:W0:Y:S01]  /*2b60*/  LDC.64 R40, c[0x0][0x4f8] ;  /* 0x00013e00ff287b82 */ /* 0x000e220000000a00 */
[----:B------:R-:W-:Y:S01]  /*2b70*/  F2F.F16.F32 R94, R94 ;  /* 0x0000005e005e7304 */ /* 0x000fe20000200800 */
[----:B------:R-:W1:Y:S01]  /*2b80*/  LDCU.64 UR4, c[0x0][0x500] ;  /* 0x0000a000ff0477ac */ /* 0x000e620008000a00 */
[----:B------:R-:W-:Y:S02]  /*2b90*/  IADD3 R12, P3, PT, R12, -0x100, RZ ;  /* 0xffffff000c0c7810 */ /* 0x000fe40007f7e0ff */
[----:B------:R-:W-:Y:S02]  /*2ba0*/  IADD3 R10, P4, PT, R10, -0x100, RZ ;  /* 0xffffff000a0a7810 */ /* 0x000fe40007f9e0ff */
[----:B------:R-:W-:Y:S01]  /*2bb0*/  IADD3 R8, P5, PT, R8, -0x100, RZ ;  /* 0xffffff0008087810 */ /* 0x000fe20007fbe0ff */
[----:B-----5:R-:W-:Y:S01]  /*2bc0*/  IMAD.WIDE.U32 R30, R30, 0x10000, RZ ;  /* 0x000100001e1e7825 */ /* 0x020fe200078e00ff */
[----:B------:R-:W5:Y:S01]  /*2bd0*/  F2F.F16.F32 R33, R98 ;  /* 0x0000006200217304 */ /* 0x000f620000200800 */
[----:B------:R-:W3:Y:S01]  /*2be0*/  LDC.64 R48, c[0x0][0x550] ;  /* 0x00015400ff307b82 */ /* 0x000ee20000000a00 */
[----:B------:R-:W-:-:S02]  /*2bf0*/  IADD3.X R15, PT, PT, R15, -0x1, RZ, P1, !PT ;  /* 0xffffffff0f0f7810 */ /* 0x000fc40000ffe4ff */
[----:B------:R-:W-:Y:S02]  /*2c00*/  IADD3.X R19, PT, PT, R19, -0x1, RZ, P2, !PT ;  /* 0xffffffff13137810 */ /* 0x000fe400017fe4ff */
[----:B------:R-:W-:Y:S02]  /*2c10*/  IADD3.X R13, PT, PT, R13, -0x1, RZ, P3, !PT ;  /* 0xffffffff0d0d7810 */ /* 0x000fe40001ffe4ff */
[----:B------:R-:W2:Y:S01]  /*2c20*/  F2F.F16.F32 R29, R92 ;  /* 0x0000005c001d7304 */ /* 0x000ea20000200800 */
[----:B------:R-:W-:Y:S02]  /*2c30*/  IADD3.X R11, PT, PT, R11, -0x1, RZ, P4, !PT ;  /* 0xffffffff0b0b7810 */ /* 0x000fe400027fe4ff */
[----:B------:R-:W-:Y:S02]  /*2c40*/  IADD3.X R9, PT, PT, R9, -0x1, RZ, P5, !PT ;  /* 0xffffffff09097810 */ /* 0x000fe40002ffe4ff */
[----:B-----5:R-:W-:-:S03]  /*2c50*/  PRMT R33, R94, 0x5410, R33 ;  /* 0x000054105e217816 */ /* 0x020fc60000000021 */
[----:B------:R-:W5:Y:S01]  /*2c60*/  F2F.F16.F32 R26, R42 ;  /* 0x0000002a001a7304 */ /* 0x000f620000200800 */
[----:B------:R-:W-:Y:S01]  /*2c70*/  LOP3.LUT R35, R33, R31, RZ, 0xfc, !PT ;  /* 0x0000001f21237212 */ /* 0x000fe200078efcff */
[----:B0-----:R-:W-:Y:S01]  /*2c80*/  IMAD.WIDE.U32 R32, R40, UR18, R50 ;  /* 0x0000001228207c25 */ /* 0x001fe2000f8e0032 */
[----:B--2---:R-:W-:-:S05]  /*2c90*/  LOP3.LUT R34, R30, R29, RZ, 0xfc, !PT ;  /* 0x0000001d1e227212 */ /* 0x004fca00078efcff */
[----:B------:R-:W-:Y:S01]  /*2ca0*/  F2F.F16.F32 R37, R44 ;  /* 0x0000002c00257304 */ /* 0x000fe20000200800 */
[----:B------:R-:W-:Y:S02]  /*2cb0*/  IMAD R33, R41, UR18, R33 ;  /* 0x0000001229217c24 */ /* 0x000fe4000f8e0221 */
[----:B------:R-:W0:Y:S01]  /*2cc0*/  LDC.64 R40, c[0x0][0x518] ;  /* 0x00014600ff287b82 */ /* 0x000e220000000a00 */
[----:B------:R1:W-:Y:S01]  /*2cd0*/  STS.64 [R27], R34 ;  /* 0x000000221b007388 */ /* 0x0003e20000000a00 */
[----:B------:R-:W-:-:S03]  /*2ce0*/  NOP ;  /* 0x0000000000007918 */ /* 0x000fc60000000000 */
[----:B------:R-:W2:Y:S01]  /*2cf0*/  LDS.64 R30, [R27] ;  /* 0x000000001b1e7984 */ /* 0x000ea20000000a00 */
[----:B------:R-:W5:Y:S01]  /*2d00*/  F2F.F16.F32 R38, R46 ;  /* 0x0000002e00267304 */ /* 0x000f620000200800 */
[----:B-1----:R-:W-:-:S07]  /*2d10*/  IMAD.WIDE.U32 R34, R0, UR4, R32 ;  /* 0x0000000400227c25 */ /* 0x002fce000f8e0020 */
[----:B------:R1:W1:Y:S01]  /*2d20*/  F2F.F16.F32 R29, R45 ;  /* 0x0000002d001d7304 */ /* 0x0002620000200800 */
[----:B------:R-:W-:Y:S01]  /*2d30*/  IMAD R35, R0, UR5, R35 ;  /* 0x0000000500237c24 */ /* 0x000fe2000f8e0223 */
[----:B---34-:R-:W-:Y:S01]  /*2d40*/  LEA R36, P0, R34, R48, 0x1 ;  /* 0x0000003022247211 */ /* 0x018fe200078008ff */
[----:B-----5:R-:W-:Y:S01]  /*2d50*/  IMAD.WIDE.U32 R32, R26, 0x10000, RZ ;  /* 0x000100001a207825 */ /* 0x020fe200078e00ff */
[----:B------:R-:W3:Y:S01]  /*2d60*/  LDCU.64 UR4, c[0x0][0x520] ;  /* 0x0000a400ff0477ac */ /* 0x000ee20008000a00 */
[----:B------:R-:W-:Y:S02]  /*2d70*/  PRMT R39, R37, 0x5410, R38 ;  /* 0x0000541025277816 */ /* 0x000fe40000000026 */
[----:B------:R-:W-:Y:S01]  /*2d80*/  LEA.HI.X R37, R34, R49, R35, 0x1, P0 ;  /* 0x0000003122257211 */ /* 0x000fe200000f0c23 */
[----:B-1----:R-:W-:Y:S01]  /*2d90*/  FADD.FTZ R45, R6, R45 ;  /* 0x0000002d062d7221 */ /* 0x002fe20000010000 */
[----:B------:R-:W-:Y:S01]  /*2da0*/  LOP3.LUT R39, R39, R33, RZ, 0xfc, !PT ;  /* 0x0000002127277212 */ /* 0x000fe200078efcff */
[----:B------:R-:W1:Y:S02]  /*2db0*/  LDC.64 R48, c[0x0][0x560] ;  /* 0x00015800ff307b82 */ /* 0x000e640000000a00 */
[----:B------:R-:W-:Y:S01]  /*2dc0*/  FADD.FTZ R45, R45, R42 ;  /* 0x0000002a2d2d7221 */ /* 0x000fe20000010000 */
[----:B------:R-:W-:Y:S01]  /*2dd0*/  LOP3.LUT R38, R32, R29, RZ, 0xfc, !PT ;  /* 0x0000001d20267212 */ /* 0x000fe200078efcff */
[----:B------:R-:W-:-:S04]  /*2de0*/  IMAD.WIDE.U32 R32, R58, 0x8, R36 ;  /* 0x000000083a207825 */ /* 0x000fc800078e0024 */
[----:B------:R-:W-:Y:S01]  /*2df0*/  FADD.FTZ R45, R45, R44 ;  /* 0x0000002c2d2d7221 */ /* 0x000fe20000010000 */
[----:B0-----:R-:W-:-:S04]  /*2e00*/  IMAD.WIDE.U32 R36, R40, UR18, R50 ;  /* 0x0000001228247c25 */ /* 0x001fc8000f8e0032 */
[----:B------:R-:W-:Y:S01]  /*2e10*/  FADD.FTZ R6, R45, R46 ;  /* 0x0000002e2d067221 */ /* 0x000fe20000010000 */
[----:B------:R-:W-:Y:S02]  /*2e20*/  IMAD R37, R41, UR18, R37 ;  /* 0x0000001229257c24 */ /* 0x000fe4000f8e0225 */
[C---:B---3--:R-:W-:Y:S01]  /*2e30*/  IMAD.WIDE.U32 R36, R0.reuse, UR4, R36 ;  /* 0x0000000400247c25 */ /* 0x048fe2000f8e0024 */
[----:B--2---:R1:W-:Y:S03]  /*2e40*/  STG.E.64 desc[UR16][R32.64], R30 ;  /* 0x0000001e20007986 */ /* 0x0043e6000c101b10 */
[----:B------:R-:W-:Y:S01]  /*2e50*/  IMAD R26, R0, UR5, R37 ;  /* 0x00000005001a7c24 */ /* 0x000fe2000f8e0225 */
        /* <DEDUP_REMOVED lines=11> */
.L_x_10321:
        /* <DEDUP_REMOVED lines=34> */
.L_x_10340:
[----:B------:R-:W-:Y:S05]  /*3130*/  BSYNC.RECONVERGENT B0 ;  /* 0x0000000000007941 */ /* 0x000fea0003800200 */
.L_x_10339:
        /* <DEDUP_REMOVED lines=26> */
.L_x_10342:
[----:B------:R-:W-:Y:S05]  /*32e0*/  BSYNC.RECONVERGENT B0 ;  /* 0x0000000000007941 */ /* 0x000fea0003800200 */
.L_x_10341:
        /* <DEDUP_REMOVED lines=8> */
.L_x_10343:
        /* <DEDUP_REMOVED lines=15> */
.L_x_10344:
        /* <DEDUP_REMOVED lines=10> */
.L_x_10565:


//--------------------- .text._Z25selective_scan_bwd_kernelI32Selective_Scan_bwd_kernel_traitsILi32ELi4ELb1ELb1ELb1ELb1ELb0EN3c104HalfEfEEv12SSMParamsBwd --------------------------
	.section	.text._Z25selective_scan_bwd_kernelI32Selective_Scan_bwd_kernel_traitsILi32ELi4ELb1ELb1ELb1ELb1ELb0EN3c104HalfEfEEv12SSMParamsBwd,"ax",@progbits
	.align	128
        .global         _Z25selective_scan_bwd_kernelI32Selective_Scan_bwd_kernel_traitsILi32ELi4ELb1ELb1ELb1ELb1ELb0EN3c104HalfEfEEv12SSMParamsBwd
        .type           _Z25selective_scan_bwd_kernelI32Selective_Scan_bwd_kernel_traitsILi32ELi4ELb1ELb1ELb1ELb1ELb0EN3c104HalfEfEEv12SSMParamsBwd,@function
        .size           _Z25selective_scan_bwd_kernelI32Selective_Scan_bwd_kernel_traitsILi32ELi4ELb1ELb1ELb1ELb1ELb0EN3c104HalfEfEEv12SSMParamsBwd,(.L_x_10566 - _Z25selective_scan_bwd_kernelI32Selective_Scan_bwd_kernel_traitsILi32ELi4ELb1ELb1ELb1ELb1ELb0EN3c104HalfEfEEv12SSMParamsBwd)
        .other          _Z25selective_scan_bwd_kernelI32Selective_Scan_bwd_kernel_traitsILi32ELi4ELb1ELb1ELb1ELb1ELb0EN3c104HalfEfEEv12SSMParamsBwd,@"STO_CUDA_ENTRY STV_DEFAULT"
_Z25selective_scan_bwd_kernelI32Selective_Scan_bwd_kernel_traitsILi32ELi4ELb1ELb1ELb1ELb1ELb0EN3c104HalfEfEEv12SSMParamsBwd:
.text._Z25selective_scan_bwd_kernelI32Selective_Scan_bwd_kernel_traitsILi32ELi4ELb1ELb1ELb1ELb1ELb0EN3c104HalfEfEEv12SSMParamsBwd:
        /* <DEDUP_REMOVED lines=164> */
.L_x_10369:
        /* <DEDUP_REMOVED lines=24> */
[----:B------:R-:W-:Y:S01]  /*0bc0*/  HADD2.F32 R41, -RZ, R92.H0_H0 ;  /* 0x2000005cff297230 */ /* 0x000fe20000004100 */
[--C-:B-1----:R-:W-:Y:S01]  /*0bd0*/  SHF.R.U64 R28, R36, 0x10, R37.reuse ;  /* 0x00000010241c7819 */ /* 0x102fe20000001225 */
[----:B------:R-:W-:Y:S01]  /*0be0*/  HADD2.F32 R30, -RZ, R37.H0_H0 ;  /* 0x20000025ff1e7230 */ /* 0x000fe20000004100 */
[----:B------:R-:W-:-:S02]  /*0bf0*/  SHF.R.U32.HI R38, RZ, 0x10, R37 ;  /* 0x00000010ff267819 */ /* 0x000fc40000011625 */
[----:B------:R-:W-:Y:S02]  /*0c00*/  PRMT R36, R36, 0x5410, R28 ;  /* 0x0000541024247816 */ /* 0x000fe4000000001c */
[--C-:B-----5:R-:W-:Y:S01]  /*0c10*/  FADD.FTZ R29, R30, R3.reuse ;  /* 0x000000031e1d7221 */ /* 0x120fe20000010000 */
[----:B------:R-:W-:Y:S02]  /*0c20*/  HADD2.F32 R38, -RZ, R38.H0_H0 ;  /* 0x20000026ff267230 */ /* 0x000fe40000004100 */
[--C-:B------:R-:W-:Y:S02]  /*0c30*/  HADD2.F32 R28, -RZ, R36.reuse.H0_H0 ;  /* 0x20000024ff1c7230 */ /* 0x100fe40000004100 */
[----:B------:R-:W-:Y:S02]  /*0c40*/  HADD2.F32 R36, -RZ, R36.H1_H1 ;  /* 0x30000024ff247230 */ /* 0x000fe40000004100 */
        /* <DEDUP_REMOVED lines=10> */
[----:B0-----:R-:W-:-:S04]  /*0cf0*/  SHF.R.U64 R47, R32, 0x10, R33 ;  /* 0x00000010202f7819 */ /* 0x001fc80000001221 */
        /* <DEDUP_REMOVED lines=31> */
.L_x_10347:
[----:B------:R-:W-:Y:S05]  /*0ef0*/  BSYNC.RECONVERGENT B0 ;  /* 0x0000000000007941 */ /* 0x000fea0003800200 */
.L_x_10346:
        /* <DEDUP_REMOVED lines=32> */
.L_x_10349:
[----:B------:R-:W-:Y:S05]  /*1100*/  BSYNC.RECONVERGENT B0 ;  /* 0x0000000000007941 */ /* 0x000fea0003800200 */
.L_x_10348:
        /* <DEDUP_REMOVED lines=32> */
.L_x_10351:
[----:B------:R-:W-:Y:S05]  /*1310*/  BSYNC.RECONVERGENT B0 ;  /* 0x0000000000007941 */ /* 0x000fea0003800200 */
.L_x_10350:
        /* <DEDUP_REMOVED lines=32> */
.L_x_10353:
[----:B------:R-:W-:Y:S05]  /*1520*/  BSYNC.RECONVERGENT B0 ;  /* 0x0000000000007941 */ /* 0x000fea0003800200 */
.L_x_10352:
        /* <DEDUP_REMOVED lines=12> */
[----:B------:R-:W-:Y:S02]  /*15f0*/  CS2R R86, SRZ ;  /* 0x0000000000567805 */ /* 0x000fe4000001ff00 */
[----:B------:R-:W-:Y:S01]  /*1600*/  MOV R91, RZ ;  /* 0x000000ff005b7202 */ /* 0x000fe20000000f00 */
[----:B------:R-:W-:Y:S01]  /*1610*/  FFMA.FTZ R33, R45, R40, R4 ;  /* 0x000000282d217223 */ /* 0x000fe20000010004 */
        /* <DEDUP_REMOVED lines=21> */
[C---:B------:R-:W-:Y:S01]  /*1770*/  IADD3 R74, P2, PT, R77.reuse, R54, RZ ;  /* 0x000000364d4a7210 */ /* 0x040fe20007f5e0ff */
[----:B------:R-:W2:Y:S01]  /*1780*/  LDCU UR12, c[0x0][0x394] ;  /* 0x00007280ff0c77ac */ /* 0x000ea20008000800 */
[C---:B------:R-:W-:Y:S01]  /*1790*/  IADD3 R76, P3, PT, R77.reuse, R50, RZ ;  /* 0x000000324d4c7210 */ /* 0x040fe20007f7e0ff */
[----:B------:R-:W3:Y:S01]  /*17a0*/  LDC.64 R66, c[0x0][0x3a8] ;  /* 0x0000ea00ff427b82 */ /* 0x000ee20000000a00 */
[----:B------:R-:W-:Y:S01]  /*17b0*/  IADD3 R102, PT, PT, R77, R56, RZ ;  /* 0x000000384d667210 */ /* 0x000fe20007ffe0ff */
[C---:B------:R-:W-:Y:S01]  /*17c0*/  IMAD.WIDE.U32 R80, R56.reuse, 0x8, R32 ;  /* 0x0000000838507825 */ /* 0x040fe200078e0020 */
[----:B------:R-:W-:Y:S01]  /*17d0*/  ISETP.NE.AND P1, PT, R56, RZ, PT ;  /* 0x000000ff3800720c */ /* 0x000fe20003f25270 */
[----:B------:R-:W4:Y:S01]  /*17e0*/  LDCU UR13, c[0x0][0x38c] ;  /* 0x00007180ff0d77ac */ /* 0x000f220008000800 */
[----:B------:R-:W-:-:S02]  /*17f0*/  IADD3 R96, PT, PT, R18, -0x2, RZ ;  /* 0xfffffffe12607810 */ /* 0x000fc40007ffe0ff */
[----:B------:R-:W-:Y:S01]  /*1800*/  MOV R44, RZ ;  /* 0x000000ff002c7202 */ /* 0x000fe20000000f00 */
[----:B------:R-:W0:Y:S01]  /*1810*/  LDC.64 R68, c[0x0][0x3e0] ;  /* 0x0000f800ff447b82 */ /* 0x000e220000000a00 */
[----:B------:R-:W-:Y:S01]  /*1820*/  ISETP.EQ.AND P0, PT, R56, RZ, P0 ;  /* 0x000000ff3800720c */ /* 0x000fe20000702270 */
[----:B------:R-:W0:Y:S01]  /*1830*/  LDCU UR7, c[0x0][0x388] ;  /* 0x00007100ff0777ac */ /* 0x000e220008000800 */
[----:B------:R-:W-:Y:S02]  /*1840*/  LOP3.LUT R103, R103, 0x100, RZ, 0xc0, !PT ;  /* 0x0000010067677812 */ /* 0x000fe400078ec0ff */
[----:B------:R-:W-:Y:S01]  /*1850*/  LOP3.LUT R104, R104, 0x100, RZ, 0xc0, !PT ;  /* 0x0000010068687812 */ /* 0x000fe200078ec0ff */
[----:B------:R-:W0:Y:S01]  /*1860*/  LDCU.64 UR8, c[0x0][0x538] ;  /* 0x0000a700ff0877ac */ /* 0x000e220008000a00 */
[----:B------:R-:W-:Y:S01]  /*1870*/  IADD3.X R75, PT, PT, RZ, R24, RZ, P2, !PT ;  /* 0x00000018ff4b7210 */ /* 0x000fe200017fe4ff */
[----:B------:R-:W0:Y:S01]  /*1880*/  LDC.64 R70, c[0x0][0x4d0] ;  /* 0x00013400ff467b82 */ /* 0x000e220000000a00 */
[----:B------:R-:W-:Y:S01]  /*1890*/  IADD3.X R77, PT, PT, RZ, R25, RZ, P3, !PT ;  /* 0x00000019ff4d7210 */ /* 0x000fe20001ffe4ff */
[----:B------:R-:W0:Y:S01]  /*18a0*/  LDCU.64 UR10, c[0x0][0x540] ;  /* 0x0000a800ff0a77ac */ /* 0x000e220008000a00 */
[----:B------:R-:W-:-:S05]  /*18b0*/  UMOV UR4, URZ ;  /* 0x000000ff00047c82 */ /* 0x000fca0008000000 */
[----:B--2-4-:R-:W0:Y:S02]  /*18c0*/  LDC.64 R72, c[0x0][0x4f0] ;  /* 0x00013c00ff487b82 */ /* 0x014e240000000a00 */
.L_x_10368:
[----:B0-----:R-:W-:-:S04]  /*18d0*/  IMAD.WIDE.U32 R34, R62, UR4, RZ ;  /* 0x000000043e227c25 */ /* 0x001fc8000f8e00ff */
[----:B------:R-:W-:Y:S01]  /*18e0*/  IMAD R33, R63, UR4, R35 ;  /* 0x000000043f217c24 */ /* 0x000fe2000f8e0223 */
[----:B------:R-:W-:-:S04]  /*18f0*/  LEA R32, P2, R34, R78, 0x1 ;  /* 0x0000004e22207211 */ /* 0x000fc800078408ff */
[----:B------:R-:W-:-:S06]  /*1900*/  LEA.HI.X R33, R34, R79, R33, 0x1, P2 ;  /* 0x0000004f22217211 */ /* 0x000fcc00010f0c21 */
[----:B--2---:R-:W2:Y:S01]  /*1910*/  LDG.E.64 R32, desc[UR16][R32.64] ;  /* 0x0000001020207981 */ /* 0x004ea2000c1e1b00 */
[----:B------:R-:W-:Y:S01]  /*1920*/  MOV R36, R52 ;  /* 0x0000003400247202 */ /* 0x000fe20000000f00 */
[----:B------:R-:W-:Y:S01]  /*1930*/  IMAD.WIDE.U32 R34, R68, UR4, RZ ;  /* 0x0000000444227c25 */ /* 0x000fe2000f8e00ff */
[----:B------:R-:W-:-:S03]  /*1940*/  MOV R37, R7 ;  /* 0x0000000700257202 */ /* 0x000fc60000000f00 */
[----:B------:R-:W-:Y:S01]  /*1950*/  IMAD R35, R69, UR4, R35 ;  /* 0x0000000445237c24 */ /* 0x000fe2000f8e0223 */
[----:B----4-:R-:W-:Y:S01]  /*1960*/  LEA R38, P3, R34, R80, 0x1 ;  /* 0x0000005022267211 */ /* 0x010fe200078608ff */
        /* <DEDUP_REMOVED lines=53> */
.L_x_10356:
[----:B------:R0:W1:Y:S02]  /*1cc0*/  LDS R82, [R22+0x103c] ;  /* 0x00103c0016527984 */ /* 0x0000640000000800 */
.L_x_10357:
[----:B------:R-:W-:Y:S05]  /*1cd0*/  BSYNC.RECONVERGENT B0 ;  /* 0x0000000000007941 */ /* 0x000fea0003800200 */
.L_x_10355:
[----:B------:R-:W4:Y:S01]  /*1ce0*/  @P0 LDC R33, c[0x0][0x38c] ;  /* 0x0000e300ff210b82 */ /* 0x000f220000000800 */
[----:B------:R-:W-:Y:S01]  /*1cf0*/  MOV R89, RZ ;  /* 0x000000ff00597202 */ /* 0x000fe20000000f00 */
[----:B----4-:R-:W-:-:S04]  /*1d00*/  @P0 IMAD R33, R96, R33, UR4 ;  /* 0x0000000460210e24 */ /* 0x010fc8000f8e0221 */
[----:B--2---:R-:W-:-:S05]  /*1d10*/  @P0 IMAD.WIDE R32, R33, 0x8, R60 ;  /* 0x0000000821200825 */ /* 0x004fca00078e023c */
        /* <DEDUP_REMOVED lines=22> */
[----:B------:R-:W5:Y:S01]  /*1e80*/  SHFL.UP PT, R33, R35, 0x1, RZ ;  /* 0x0420000023217989 */ /* 0x000f6200000e00ff */
        /* <DEDUP_REMOVED lines=8> */
[----:B------:R-:W2:Y:S01]  /*1f10*/  SHFL.UP PT, R33, R124, 0x1, RZ ;  /* 0x042000007c217989 */ /* 0x000ea200000e00ff */
[----:B------:R-:W-:-:S03]  /*1f20*/  FSEL R35, R35, R32, !P1 ;  /* 0x0000002023237208 */ /* 0x000fc60004800000 */
[----:B------:R-:W3:Y:S04]  /*1f30*/  SHFL.DOWN PT, R34, R119, 0x2, 0x1f ;  /* 0x08401f0077227f89 */ /* 0x000ee800000e0000 */
[----:B------:R-:W5:Y:S01]  /*1f40*/  SHFL.UP PT, R32, R35, 0x2, RZ ;  /* 0x0440000023207989 */ /* 0x000f6200000e00ff */
[C---:B-1----:R-:W-:Y:S01]  /*1f50*/  @!P2 FFMA.FTZ R122, R119.reuse, R36, R122 ;  /* 0x00000024777aa223 */ /* 0x042fe2000001007a */
[----:B--2---:R-:W-:Y:S01]  /*1f60*/  @P1 FMUL.FTZ R124, R124, R33 ;  /* 0x000000217c7c1220 */ /* 0x004fe20000410000 */
[----:B------:R-:W-:Y:S01]  /*1f70*/  ISETP.GE.AND P1, PT, R26, 0x2, PT ;  /* 0x000000021a00780c */ /* 0x000fe20003f26270 */
[----:B---3--:R-:W-:-:S03]  /*1f80*/  @!P2 FMUL.FTZ R34, R119, R34 ;  /* 0x000000227722a220 */ /* 0x008fc60000410000 */
[----:B------:R-:W1:Y:S01]  /*1f90*/  SHFL.UP PT, R33, R124, 0x2, RZ ;  /* 0x044000007c217989 */ /* 0x000e6200000e00ff */
[----:B-----5:R-:W-:Y:S01]  /*1fa0*/  FFMA.FTZ R32, R124, R32, R35 ;  /* 0x000000207c207223 */ /* 0x020fe20000010023 */
[----:B------:R-:W-:Y:S02]  /*1fb0*/  @!P2 MOV R119, R34 ;  /* 0x000000220077a202 */ /* 0x000fe40000000f00 */
[----:B------:R-:W-:Y:S02]  /*1fc0*/  ISETP.GT.U32.AND P2, PT, R20, 0x1b, PT ;  /* 0x0000001b1400780c */ /* 0x000fe40003f44070 */
[----:B------:R-:W-:Y:S01]  /*1fd0*/  FSEL R37, R35, R32, !P1 ;  /* 0x0000002023257208 */ /* 0x000fe20004800000 */
[----:B------:R-:W2:Y:S04]  /*1fe0*/  SHFL.DOWN PT, R34, R119, 0x4, 0x1f ;  /* 0x08801f0077227f89 */ /* 0x000ea800000e0000 */
[----:B------:R-:W3:Y:S04]  /*1ff0*/  SHFL.DOWN PT, R35, R122, 0x4, 0x1f ;  /* 0x08801f007a237f89 */ /* 0x000ee800000e0000 */
[----:B------:R-:W5:Y:S01]  /*2000*/  SHFL.UP PT, R32, R37, 0x4, RZ ;  /* 0x0480000025207989 */ /* 0x000f6200000e00ff */
[----:B-1----:R-:W-:Y:S01]  /*2010*/  @P1 FMUL.FTZ R124, R124, R33 ;  /* 0x000000217c7c1220 */ /* 0x002fe20000410000 */
[----:B------:R-:W-:-:S04]  /*2020*/  ISETP.GE.AND P1, PT, R18, UR12, PT ;  /* 0x0000000c12007c0c */ /* 0x000fc8000bf26270 */
[----:B------:R-:W1:Y:S01]  /*2030*/  SHFL.UP PT, R33, R124, 0x4, RZ ;  /* 0x048000007c217989 */ /* 0x000e6200000e00ff */
[----:B------:R-:W-:Y:S01]  /*2040*/  ISETP.NE.OR P1, PT, R56, RZ, P1 ;  /* 0x000000ff3800720c */ /* 0x000fe20000f25670 */
[C---:B--2---:R-:W-:Y:S01]  /*2050*/  @!P2 FMUL.FTZ R34, R119.reuse, R34 ;  /* 0x000000227722a220 */ /* 0x044fe20000410000 */
[----:B---3--:R-:W-:-:S04]  /*2060*/  @!P2 FFMA.FTZ R122, R119, R35, R122 ;  /* 0x00000023777aa223 */ /* 0x008fc8000001007a */
[----:B------:R-:W-:Y:S02]  /*2070*/  @!P2 MOV R119, R34 ;  /* 0x000000220077a202 */ /* 0x000fe40000000f00 */
        /* <DEDUP_REMOVED lines=8> */
[----:B------:R-:W-:Y:S02]  /*2100*/  MOV R33, RZ ;  /* 0x000000ff00217202 */ /* 0x000fe40000000f00 */
[----:B------:R-:W-:Y:S02]  /*2110*/  ISETP.GT.U32.AND P2, PT, R20, 0xf, PT ;  /* 0x0000000f1400780c */ /* 0x000fe40003f44070 */
[----:B------:R-:W1:Y:S04]  /*2120*/  SHFL.UP PT, R35, R124, 0x8, RZ ;  /* 0x050000007c237989 */ /* 0x000e6800000e00ff */
[----:B------:R-:W-:Y:S01]  /*2130*/  @!P1 LDS.64 R32, [UR6+0x10b8] ;  /* 0x0010b806ff209984 */ /* 0x000fe20008000a00 */
[----:B------:R-:W-:Y:S01]  /*2140*/  ISETP.GE.AND P1, PT, R26, 0x8, PT ;  /* 0x000000081a00780c */ /* 0x000fe20003f26270 */
[C---:B--2---:R-:W-:Y:S01]  /*2150*/  @!P3 FFMA.FTZ R122, R119.reuse, R83, R122 ;  /* 0x00000053777ab223 */ /* 0x044fe2000001007a */
[----:B---3--:R-:W-:-:S04]  /*2160*/  @!P3 FMUL.FTZ R36, R119, R36 ;  /* 0x000000247724b220 */ /* 0x008fc80000410000 */
[----:B------:R-:W2:Y:S01]  /*2170*/  SHFL.DOWN PT, R84, R122, 0x10, 0x1f ;  /* 0x0a001f007a547f89 */ /* 0x000ea200000e0000 */
[----:B------:R-:W-:Y:S01]  /*2180*/  @!P3 MOV R119, R36 ;  /* 0x000000240077b202 */ /* 0x000fe20000000f00 */
[----:B-----5:R-:W-:-:S04]  /*2190*/  FFMA.FTZ R34, R124, R34, R37 ;  /* 0x000000227c227223 */ /* 0x020fc80000010025 */
[----:B------:R-:W3:Y:S01]  /*21a0*/  SHFL.DOWN PT, R36, R119, 0x10, 0x1f ;  /* 0x0a001f0077247f89 */ /* 0x000ee200000e0000 */
[----:B------:R-:W-:Y:S01]  /*21b0*/  FSEL R37, R37, R34, !P1 ;  /* 0x0000002225257208 */ /* 0x000fe20004800000 */
[----:B-1----:R-:W-:Y:S01]  /*21c0*/  @P1 FMUL.FTZ R124, R124, R35 ;  /* 0x000000237c7c1220 */ /* 0x002fe20000410000 */
[----:B------:R-:W-:-:S03]  /*21d0*/  ISETP.GE.AND P1, PT, R26, 0x10, PT ;  /* 0x000000101a00780c */ /* 0x000fc60003f26270 */
[----:B------:R-:W1:Y:S04]  /*21e0*/  SHFL.UP PT, R34, R37, 0x10, RZ ;  /* 0x0600000025227989 */ /* 0x000e6800000e00ff */
[----:B------:R-:W5:Y:S01]  /*21f0*/  SHFL.UP PT, R83, R124, 0x10, RZ ;  /* 0x060000007c537989 */ /* 0x000f6200000e00ff */
[----:B--2---:R-:W-:-:S03]  /*2200*/  @!P2 FFMA.FTZ R122, R119, R84, R122 ;  /* 0x00000054777aa223 */ /* 0x004fc6000001007a */
[----:B------:R-:W-:Y:S01]  /*2210*/  SHFL.IDX PT, R84, R33, RZ, 0x1f ;  /* 0x00001fff21547589 */ /* 0x000fe200000e0000 */
[----:B---3--:R-:W-:-:S05]  /*2220*/  @!P2 FMUL.FTZ R35, R119, R36 ;  /* 0x000000247723a220 */ /* 0x008fca0000410000 */
[----:B------:R-:W-:Y:S01]  /*2230*/  @!P2 MOV R119, R35 ;  /* 0x000000230077a202 */ /* 0x000fe20000000f00 */
[----:B-1----:R-:W-:Y:S01]  /*2240*/  FFMA.FTZ R36, R124, R34, R37 ;  /* 0x000000227c247223 */ /* 0x002fe20000010025 */
[----:B------:R-:W-:Y:S01]  /*2250*/  SHFL.DOWN PT, R35, R122, 0x1, 0x1f ;  /* 0x08201f007a237f89 */ /* 0x000fe200000e0000 */
[----:B------:R-:W-:Y:S01]  /*2260*/  ISETP.NE.AND P2, PT, R56, 0x1f, PT ;  /* 0x0000001f3800780c */ /* 0x000fe20003f45270 */
[----:B-----5:R-:W-:Y:S02]  /*2270*/  @P1 FMUL.FTZ R124, R124, R83 ;  /* 0x000000537c7c1220 */ /* 0x020fe40000410000 */
[----:B------:R-:W1:Y:S01]  /*2280*/  SHFL.DOWN PT, R34, R119, 0x1, 0x1f ;  /* 0x08201f0077227f89 */ /* 0x000e6200000e0000 */
[----:B------:R-:W-:Y:S01]  /*2290*/  FSEL R85, R37, R36, !P1 ;  /* 0x0000002425557208 */ /* 0x000fe20004800000 */
[----:B------:R-:W-:Y:S01]  /*22a0*/  IMAD.WIDE.U32 R36, R72, UR4, R76 ;  /* 0x0000000448247c25 */ /* 0x000fe2000f8e004c */
[----:B------:R-:W-:Y:S01]  /*22b0*/  ISETP.NE.AND P1, PT, R56, RZ, PT ;  /* 0x000000ff3800720c */ /* 0x000fe20003f25270 */
[----:B------:R-:W-:Y:S04]  /*22c0*/  SHFL.IDX PT, R122, R122, RZ, 0x1f ;  /* 0x00001fff7a7a7589 */ /* 0x000fe800000e0000 */
[----:B------:R-:W-:Y:S04]  /*22d0*/  SHFL.UP PT, R124, R124, 0x1, RZ ;  /* 0x042000007c7c7989 */ /* 0x000fe800000e00ff */
[----:B------:R-:W-:Y:S04]  /*22e0*/  SHFL.UP PT, R83, R85, 0x1, RZ ;  /* 0x0420000055537989 */ /* 0x000fe800000e00ff */
[----:B------:R2:W-:Y:S01]  /*22f0*/  SHFL.IDX PT, R117, R119, RZ, 0x1f ;  /* 0x00001fff77757589 */ /* 0x0005e200000e0000 */
[----:B-1----:R-:W-:Y:S01]  /*2300*/  @P2 FFMA.FTZ R84, R34, R84, R35 ;  /* 0x0000005422542223 */ /* 0x002fe20000010023 */
[----:B------:R-:W-:-:S04]  /*2310*/  IMAD.WIDE.U32 R34, R70, UR4, R74 ;  /* 0x0000000446227c25 */ /* 0x000fc8000f8e004a */
[----:B------:R-:W-:Y:S01]  /*2320*/  FFMA.FTZ R111, R84, R82, R111 ;  /* 0x00000052546f7223 */ /* 0x000fe2000001006f */
[----:B------:R-:W-:Y:S01]  /*2330*/  IMAD R121, R71, UR4, R35 ;  /* 0x0000000447797c24 */ /* 0x000fe2000f8e0223 */
[----:B------:R-:W-:Y:S01]  /*2340*/  LEA R84, P3, R36, UR10, 0x2 ;  /* 0x0000000a24547c11 */ /* 0x000fe2000f8610ff */
[----:B------:R-:W-:Y:S02]  /*2350*/  IMAD R35, R73, UR4, R37 ;  /* 0x0000000449237c24 */ /* 0x000fe4000f8e0225 */
[----:B------:R-:W-:Y:S01]  /*2360*/  FFMA.FTZ R112, R113, R111, R112 ;  /* 0x0000006f71707223 */ /* 0x000fe20000010070 */
[----:B------:R-:W-:-:S03]  /*2370*/  LEA R82, P2, R34, UR8, 0x2 ;  /* 0x0000000822527c11 */ /* 0x000fc6000f8410ff */
[----:B--2---:R-:W-:Y:S01]  /*2380*/  FFMA.FTZ R119, R39, R112, R120 ;  /* 0x0000007027777223 */ /* 0x004fe20000010078 */
[----:B------:R-:W-:Y:S01]  /*2390*/  LEA.HI.X R85, R36, UR11, R35, 0x2, P3 ;  /* 0x0000000b24557c11 */ /* 0x000fe200098f1423 */
[----:B------:R-:W-:Y:S01]  /*23a0*/  FMUL.FTZ R123, R112, R29 ;  /* 0x0000001d707b7220 */ /* 0x000fe20000410000 */
[----:B------:R-:W-:-:S04]  /*23b0*/  IADD3 R120, PT, PT, -R102, UR7, RZ ;  /* 0x0000000766787c10 */ /* 0x000fc8000fffe1ff */
[C---:B------:R-:W-:Y:S02]  /*23c0*/  ISETP.GE.AND P3, PT, R120.reuse, 0x1, PT ;  /* 0x000000017800780c */ /* 0x040fe40003f66270 */
[C---:B------:R-:W-:Y:S02]  /*23d0*/  ISETP.GE.AND P4, PT, R120.reuse, 0x21, PT ;  /* 0x000000217800780c */ /* 0x040fe40003f86270 */
[C---:B------:R-:W-:Y:S02]  /*23e0*/  ISETP.GE.AND P5, PT, R120.reuse, 0x41, PT ;  /* 0x000000417800780c */ /* 0x040fe40003fa6270 */
[----:B------:R-:W-:Y:S01]  /*23f0*/  ISETP.GE.AND P6, PT, R120, 0x61, PT ;  /* 0x000000617800780c */ /* 0x000fe20003fc6270 */
[----:B----4-:R-:W1:Y:S02]  /*2400*/  SHFL.IDX PT, R89, R89, RZ, 0x1f ;  /* 0x00001fff59597589 */ /* 0x010e6400000e0000 */
[----:B-1----:R-:W-:Y:S01]  /*2410*/  @P1 FFMA.FTZ R89, R124, R89, R83 ;  /* 0x000000597c591223 */ /* 0x002fe20000010053 */
[----:B------:R-:W-:Y:S01]  /*2420*/  LEA.HI.X R83, R34, UR9, R121, 0x2, P2 ;  /* 0x0000000922537c11 */ /* 0x000fe200090f1479 */
[----:B------:R-:W-:Y:S01]  /*2430*/  FMUL.FTZ R121, R119, R31 ;  /* 0x0000001f77797220 */ /* 0x000fe20000410000 */
[----:B------:R-:W-:Y:S01]  /*2440*/  ISETP.NE.AND P2, PT, R56, RZ, PT ;  /* 0x000000ff3800720c */ /* 0x000fe20003f45270 */
[----:B------:R-:W-:Y:S01]  /*2450*/  FFMA.FTZ R36, R88, R89, R115 ;  /* 0x0000005958247223 */ /* 0x000fe20000010073 */
[C---:B------:R-:W-:Y:S01]  /*2460*/  FFMA.FTZ R89, R117.reuse, R33, R122 ;  /* 0x0000002175597223 */ /* 0x040fe2000001007a */
[----:B------:R-:W-:Y:S01]  /*2470*/  FMUL.FTZ R88, R117, R32 ;  /* 0x0000002075587220 */ /* 0x000fe20000410000 */
[C---:B------:R-:W-:Y:S01]  /*2480*/  FFMA.FTZ R117, R105.reuse, R119, R118 ;  /* 0x0000007769757223 */ /* 0x040fe20000010076 */
[----:B------:R-:W-:Y:S01]  /*2490*/  FFMA.FTZ R37, R105, R36, R114 ;  /* 0x0000002469257223 */ /* 0x000fe20000010072 */
[----:B------:R-:W-:Y:S01]  /*24a0*/  FADD.FTZ R105, -R115, R36 ;  /* 0x0000002473697221 */ /* 0x000fe20000010100 */
[----:B------:R-:W-:Y:S01]  /*24b0*/  FMUL.FTZ R118, R111, R30 ;  /* 0x0000001e6f767220 */ /* 0x000fe20000410000 */
[----:B------:R-:W-:Y:S01]  /*24c0*/  FMUL.FTZ R32, R117, R28 ;  /* 0x0000001c75207220 */ /* 0x000fe20000410000 */
[----:B------:R-:W-:Y:S01]  /*24d0*/  FFMA.FTZ R39, R39, R37, R116 ;  /* 0x0000002527277223 */ /* 0x000fe20000010074 */
[----:B------:R-:W-:Y:S01]  /*24e0*/  FADD.FTZ R114, -R114, R37 ;  /* 0x0000002572727221 */ /* 0x000fe20000010100 */
[----:B------:R-:W-:Y:S01]  /*24f0*/  FMUL.FTZ R35, R93, R118 ;  /* 0x000000765d237220 */ /* 0x000fe20000410000 */
[-C--:B------:R-:W-:Y:S01]  /*2500*/  FFMA.FTZ R33, R105, R32.reuse, RZ ;  /* 0x0000002069217223 */ /* 0x080fe200000100ff */
[----:B------:R-:W-:Y:S01]  /*2510*/  FADD.FTZ R116, -R116, R39 ;  /* 0x0000002774747221 */ /* 0x000fe20000010100 */
[----:B------:R-:W-:Y:S01]  /*2520*/  FMUL.FTZ R34, R40, R123 ;  /* 0x0000007b28227220 */ /* 0x000fe20000410000 */
[----:B------:R-:W-:Y:S01]  /*2530*/  FMUL.FTZ R32, R41, R32 ;  /* 0x0000002029207220 */ /* 0x000fe20000410000 */
[----:B------:R-:W-:Y:S01]  /*2540*/  FFMA.FTZ R33, R114, R121, R33 ;  /* 0x0000007972217223 */ /* 0x000fe20000010021 */
[----:B------:R1:W-:Y:S01]  /*2550*/  @!P2 STS.64 [UR6+0x10b8], R88 ;  /* 0x0010b858ff00a988 */ /* 0x0003e20008000a06 */
[----:B------:R-:W-:Y:S01]  /*2560*/  FFMA.FTZ R115, R113, R39, R38 ;  /* 0x0000002771737223 */ /* 0x000fe20000010026 */
[----:B------:R-:W-:Y:S01]  /*2570*/  FMUL.FTZ R36, R43, R36 ;  /* 0x000000242b247220 */ /* 0x000fe20000410000 */
[----:B------:R-:W-:Y:S01]  /*2580*/  FFMA.FTZ R122, R116, R123, R33 ;  /* 0x0000007b747a7223 */ /* 0x000fe20000010021 */
[----:B------:R-:W-:Y:S01]  /*2590*/  FMUL.FTZ R33, R46, R121 ;  /* 0x000000792e217220 */ /* 0x000fe20000410000 */
[----:B------:R-:W-:Y:S01]  /*25a0*/  FADD.FTZ R113, -R38, R115 ;  /* 0x0000007326717221 */ /* 0x000fe20000010100 */
[----:B------:R-:W-:Y:S01]  /*25b0*/  FMUL.FTZ R38, R45, R39 ;  /* 0x000000272d267220 */ /* 0x000fe20000410000 */
[----:B------:R-:W-:Y:S01]  /*25c0*/  FMUL.FTZ R37, R47, R37 ;  /* 0x000000252f257220 */ /* 0x000fe20000410000 */
[----:B------:R-:W-:Y:S01]  /*25d0*/  FMUL.FTZ R39, R90, R115 ;  /* 0x000000735a277220 */ /* 0x000fe20000410000 */
[----:B------:R1:W-:Y:S01]  /*25e0*/  STS.128 [R17+0x200], R32 ;  /* 0x0002002011007388 */ /* 0x0003e20000000c00 */
[----:B------:R-:W-:Y:S01]  /*25f0*/  FFMA.FTZ R125, R113, R118, R122 ;  /* 0x00000076717d7223 */ /* 0x000fe2000001007a */
[----:B------:R-:W-:Y:S06]  /*2600*/  BAR.SYNC.DEFER_BLOCKING 0x0 ;  /* 0x0000000000007b1d */ /* 0x000fec0000010000 */
        /* <DEDUP_REMOVED lines=10> */
.L_x_10359:
[----:B------:R-:W-:Y:S05]  /*26b0*/  BSYNC.RECONVERGENT B0 ;  /* 0x0000000000007941 */ /* 0x000fea0003800200 */
.L_x_10358:
[----:B-12---:R1:W2:Y:S01]  /*26c0*/  LDS R33, [R23+0x280] ;  /* 0x0002800017217984 */ /* 0x0062a20000000800 */
[----:B------:R-:W-:Y:S04]  /*26d0*/  BSSY.RECONVERGENT B0, `(.L_x_10360) ;  /* 0x0000004000007945 */ /* 0x000fe80003800200 */
[----:B------:R-:W-:Y:S05]  /*26e0*/  @!P4 BRA `(.L_x_10361) ;  /* 0x000000000008c947 */ /* 0x000fea0003800000 */
[----:B---3--:R3:W-:Y:S04]  /*26f0*/  REDG.E.ADD.F32.FTZ.RN.STRONG.GPU desc[UR16][R82.64+0x80], R121 ;  /* 0x00008079520079a6 */ /* 0x0087e8000c12f310 */
[----:B--2---:R3:W-:Y:S02]  /*2700*/  REDG.E.ADD.F32.FTZ.RN.STRONG.GPU desc[UR16][R84.64+0x80], R33 ;  /* 0x00008021540079a6 */ /* 0x0047e4000c12f310 */
.L_x_10361:
[----:B------:R-:W-:Y:S05]  /*2710*/  BSYNC.RECONVERGENT B0 ;  /* 0x0000000000007941 */ /* 0x000fea0003800200 */
.L_x_10360:
[----:B--23--:R2:W3:Y:S01]  /*2720*/  LDS R33, [R23+0x300] ;  /* 0x0003000017217984 */ /* 0x00c4e20000000800 */
[----:B------:R-:W-:Y:S04]  /*2730*/  BSSY.RECONVERGENT B0, `(.L_x_10362) ;  /* 0x0000004000007945 */ /* 0x000fe80003800200 */
[----:B------:R-:W-:Y:S05]  /*2740*/  @!P5 BRA `(.L_x_10363) ;  /* 0x000000000008d947 */ /* 0x000fea0003800000 */
[----:B----4-:R4:W-:Y:S04]  /*2750*/  REDG.E.ADD.F32.FTZ.RN.STRONG.GPU desc[UR16][R82.64+0x100], R123 ;  /* 0x0001007b520079a6 */ /* 0x0109e8000c12f310 */
[----:B---3--:R4:W-:Y:S02]  /*2760*/  REDG.E.ADD.F32.FTZ.RN.STRONG.GPU desc[UR16][R84.64+0x100], R33 ;  /* 0x00010021540079a6 */ /* 0x0089e4000c12f310 */
.L_x_10363:
[----:B------:R-:W-:Y:S05]  /*2770*/  BSYNC.RECONVERGENT B0 ;  /* 0x0000000000007941 */ /* 0x000fea0003800200 */
.L_x_10362:
[----:B---34-:R3:W4:Y:S01]  /*2780*/  LDS R33, [R23+0x380] ;  /* 0x0003800017217984 */ /* 0x0187220000000800 */
[----:B------:R-:W-:Y:S04]  /*2790*/  BSSY.RECONVERGENT B0, `(.L_x_10364) ;  /* 0x0000004000007945 */ /* 0x000fe80003800200 */
[----:B------:R-:W-:Y:S05]  /*27a0*/  @!P6 BRA `(.L_x_10365) ;  /* 0x000000000008e947 */ /* 0x000fea0003800000 */
[----:B0-----:R0:W-:Y:S04]  /*27b0*/  REDG.E.ADD.F32.FTZ.RN.STRONG.GPU desc[UR16][R82.64+0x180], R89 ;  /* 0x00018059520079a6 */ /* 0x0011e8000c12f310 */
[----:B----4-:R0:W-:Y:S02]  /*27c0*/  REDG.E.ADD.F32.FTZ.RN.STRONG.GPU desc[UR16][R84.64+0x180], R33 ;  /* 0x00018021540079a6 */ /* 0x0101e4000c12f310 */
.L_x_10365:
[----:B------:R-:W-:Y:S05]  /*27d0*/  BSYNC.RECONVERGENT B0 ;  /* 0x0000000000007941 */ /* 0x000fea0003800200 */
.L_x_10364:
[----:B------:R-:W5:Y:S01]  /*27e0*/  SHFL.DOWN P3, R32, R125, 0x1, 0x1f ;  /* 0x08201f007d207f89 */ /* 0x000f620000060000 */
[----:B------:R-:W-:Y:S01]  /*27f0*/  ISETP.NE.AND P4, PT, R26, RZ, PT ;  /* 0x000000ff1a00720c */ /* 0x000fe20003f85270 */
[CC--:B------:R-:W-:Y:S01]  /*2800*/  FMUL.FTZ R36, R106.reuse, R111.reuse ;  /* 0x0000006f6a247220 */ /* 0x0c0fe20000410000 */
[-C--:B------:R-:W-:Y:S01]  /*2810*/  FMUL.FTZ R35, R106, R112.reuse ;  /* 0x000000706a237220 */ /* 0x080fe20000410000 */
[----:B------:R-:W-:Y:S01]  /*2820*/  FMUL.FTZ R110, R110, R111 ;  /* 0x0000006f6e6e7220 */ /* 0x000fe20000410000 */
[----:B------:R-:W-:Y:S01]  /*2830*/  FMUL.FTZ R109, R109, R112 ;  /* 0x000000706d6d7220 */ /* 0x000fe20000410000 */
[----:B------:R-:W-:Y:S01]  /*2840*/  FMUL.FTZ R36, R113, R36 ;  /* 0x0000002471247220 */ /* 0x000fe20000410000 */
[----:B------:R-:W-:Y:S01]  /*2850*/  FMUL.FTZ R35, R116, R35 ;  /* 0x0000002374237220 */ /* 0x000fe20000410000 */
[----:B------:R-:W-:Y:S01]  /*2860*/  BSSY.RECONVERGENT B0, `(.L_x_10366) ;  /* 0x0000024000007945 */ /* 0x000fe20003800200 */
[----:B------:R-:W-:Y:S01]  /*2870*/  FFMA.FTZ R92, R109, R29, R92 ;  /* 0x0000001d6d5c7223 */ /* 0x000fe2000001005c */
[----:B------:R-:W-:Y:S01]  /*2880*/  FFMA.FTZ R97, R110, R30, R97 ;  /* 0x0000001e6e617223 */ /* 0x000fe20000010061 */
[----:B------:R-:W-:-:S04]  /*2890*/  FFMA.FTZ R35, R40, R109, R35 ;  /* 0x0000006d28237223 */ /* 0x000fc80000010023 */
[----:B------:R-:W-:Y:S01]  /*28a0*/  FADD.FTZ R86, R35, R86 ;  /* 0x0000005623567221 */ /* 0x000fe20000010000 */
[----:B-----5:R-:W-:-:S05]  /*28b0*/  @P3 FADD R32, R125, R32 ;  /* 0x000000207d203221 */ /* 0x020fca0000000000 */
[----:B0---4-:R-:W0:Y:S02]  /*28c0*/  SHFL.DOWN P3, R33, R32, 0x2, 0x1f ;  /* 0x08401f0020217f89 */ /* 0x011e240000060000 */
[----:B0-----:R-:W-:Y:S01]  /*28d0*/  @P3 FADD R33, R32, R33 ;  /* 0x0000002120213221 */ /* 0x001fe20000000000 */
[----:B------:R-:W-:-:S04]  /*28e0*/  FMUL.FTZ R32, R107, R117 ;  /* 0x000000756b207220 */ /* 0x000fc80000410000 */
[----:B------:R-:W0:Y:S01]  /*28f0*/  SHFL.DOWN P3, R34, R33, 0x4, 0x1f ;  /* 0x08801f0021227f89 */ /* 0x000e220000060000 */
[----:B------:R-:W-:Y:S01]  /*2900*/  FFMA.FTZ R95, R32, R28, R95 ;  /* 0x0000001c205f7223 */ /* 0x000fe2000001005f */
[----:B0-----:R-:W-:Y:S01]  /*2910*/  @P3 FADD R34, R33, R34 ;  /* 0x0000002221223221 */ /* 0x001fe20000000000 */
[-C--:B------:R-:W-:Y:S01]  /*2920*/  FMUL.FTZ R33, R108, R119.reuse ;  /* 0x000000776c217220 */ /* 0x080fe20000410000 */
[C---:B------:R-:W-:Y:S01]  /*2930*/  FMUL.FTZ R119, R106.reuse, R119 ;  /* 0x000000776a777220 */ /* 0x040fe20000410000 */
[----:B------:R-:W-:Y:S02]  /*2940*/  FMUL.FTZ R106, R106, R117 ;  /* 0x000000756a6a7220 */ /* 0x000fe40000410000 */
[----:B------:R-:W0:Y:S01]  /*2950*/  SHFL.DOWN P3, R37, R34, 0x8, 0x1f ;  /* 0x09001f0022257f89 */ /* 0x000e220000060000 */
[----:B------:R-:W-:Y:S01]  /*2960*/  FMUL.FTZ R119, R114, R119 ;  /* 0x0000007772777220 */ /* 0x000fe20000410000 */
[----:B------:R-:W-:Y:S01]  /*2970*/  FMUL.FTZ R106, R105, R106 ;  /* 0x0000006a696a7220 */ /* 0x000fe20000410000 */
[----:B------:R-:W-:-:S03]  /*2980*/  FFMA.FTZ R94, R33, R31, R94 ;  /* 0x0000001f215e7223 */ /* 0x000fc6000001005e */
        /* <DEDUP_REMOVED lines=17> */
.L_x_10367:
[----:B------:R-:W-:Y:S05]  /*2aa0*/  BSYNC.RECONVERGENT B0 ;  /* 0x0000000000007941 */ /* 0x000fea0003800200 */
.L_x_10366:
[----:B------:R-:W-:-:S04]  /*2ab0*/  UIADD3 UR4, UPT, UPT, UR4, 0x1, URZ ;  /* 0x0000000104047890 */ /* 0x000fc8000fffe0ff */
[----:B------:R-:W-:-:S09]  /*2ac0*/  UISETP.GE.AND UP0, UPT, UR4, UR13, UPT ;  /* 0x0000000d0400728c */ /* 0x000fd2000bf06270 */
[----:B------:R-:W-:Y:S05]  /*2ad0*/  BRA.U !UP0, `(.L_x_10368) ;  /* 0xffffffed087c7547 */ /* 0x000fea000b83ffff */
.L_x_10354:
[----:B------:R-:W-:Y:S06]  /*2ae0*/  BAR.SYNC.DEFER_BLOCKING 0x0 ;  /* 0x0000000000007b1d */ /* 0x000fec0000010000 */
[----:B------:R-:W-:Y:S02]  /*2af0*/  F2F.F16.F32 R29, R94 ;  /* 0x0000005e001d7304 */ /* 0x000fe40000200800 */
[----:B------:R-:W5:Y:S01]  /*2b00*/  LDC.64 R46, c[0x0][0x4f8] ;  /* 0x00013e00ff2e7b82 */ /* 0x000f620000000a00 */
[----:B------:R-:W0:Y:S01]  /*2b10*/  LDCU.64 UR4, c[0x0][0x500] ;  /* 0x0000a000ff0477ac */ /* 0x000e220008000a00 */
[----:B------:R-:W2:Y:S04]  /*2b20*/  LDG.E.64 R48, desc[UR16][R48.64] ;  /* 0x0000001030307981 */ /* 0x000ea8000c1e1b00 */
[----:B------:R-:W-:Y:S01]  /*2b30*/  F2F.F16.F32 R92, R92 ;  /* 0x0000005c005c7304 */ /* 0x000fe20000200800 */
[----:B------:R-:W-:-:S02]  /*2b40*/  IADD3 R8, P4, PT, R8, -0x100, RZ ;  /* 0xffffff0008087810 */ /* 0x000fc40007f9e0ff */
[----:B------:R-:W-:Y:S02]  /*2b50*/  IADD3 R10, P5, PT, R10, -0x100, RZ ;  /* 0xffffff000a0a7810 */ /* 0x000fe40007fbe0ff */
[----:B------:R-:W-:Y:S02]  /*2b60*/  IADD3.X R9, PT, PT, R9, -0x1, RZ, P4, !PT ;  /* 0xffffffff09097810 */ /* 0x000fe400027fe4ff */
[----:B------:R-:W-:Y:S01]  /*2b70*/  IADD3.X R11, PT, PT, R11, -0x1, RZ, P5, !PT ;  /* 0xffffffff0b0b7810 */ /* 0x000fe20002ffe4ff */
[----:B------:R-:W1:Y:S08]  /*2b80*/  F2F.F16.F32 R97, R97 ;  /* 0x0000006100617304 */ /* 0x000e700000200800 */
[----:B------:R-:W-:Y:S01]  /*2b90*/  F2F.F16.F32 R95, R95 ;  /* 0x0000005f005f7304 */ /* 0x000fe20000200800 */
[----:B-1----:R-:W-:Y:S01]  /*2ba0*/  PRMT R97, R92, 0x5410, R97 ;  /* 0x000054105c617816 */ /* 0x002fe20000000061 */
[----:B--2---:R1:W-:Y:S01]  /*2bb0*/  STS.64 [R27], R48 ;  /* 0x000000301b007388 */ /* 0x0043e20000000a00 */
[----:B------:R-:W-:-:S03]  /*2bc0*/  NOP ;  /* 0x0000000000007918 */ /* 0x000fc60000000000 */
[----:B------:R-:W2:Y:S01]  /*2bd0*/  LDS.64 R30, [R27] ;  /* 0x000000001b1e7984 */ /* 0x000ea20000000a00 */
[----:B-1----:R-:W1:Y:S01]  /*2be0*/  LDC.64 R48, c[0x0][0x550] ;  /* 0x00015400ff307b82 */ /* 0x002e620000000a00 */
[----:B--2---:R-:W-:Y:S01]  /*2bf0*/  HADD2.F32 R26, -RZ, R31.H0_H0 ;  /* 0x2000001fff1a7230 */ /* 0x004fe20000004100 */
[----:B------:R-:W-:-:S04]  /*2c00*/  SHF.R.U64 R28, R30, 0x10, R31 ;  /* 0x000000101e1c7819 */ /* 0x000fc8000000121f */
[----:B------:R-:W-:Y:S01]  /*2c10*/  FADD.FTZ R32, R26, R3 ;  /* 0x000000031a207221 */ /* 0x000fe20000010000 */
[----:B------:R-:W-:Y:S01]  /*2c20*/  HADD2.F32 R26, -RZ, R30.H0_H0 ;  /* 0x2000001eff1a7230 */ /* 0x000fe20000004100 */
[----:B------:R-:W-:Y:S01]  /*2c30*/  SHF.R.U32.HI R30, RZ, 0x10, R31 ;  /* 0x00000010ff1e7819 */ /* 0x000fe2000001161f */
[----:B------:R-:W-:Y:S01]  /*2c40*/  HADD2.F32 R28, -RZ, R28.H0_H0 ;  /* 0x2000001cff1c7230 */ /* 0x000fe20000004100 */
[----:B------:R-:W-:Y:S01]  /*2c50*/  BAR.SYNC.DEFER_BLOCKING 0x0 ;  /* 0x0000000000007b1d */ /* 0x000fe20000010000 */
[----:B------:R-:W-:Y:S01]  /*2c60*/  FSETP.GTU.FTZ.AND P2, PT, R32, 20, PT ;  /* 0x41a000002000780b */ /* 0x000fe20003f5c000 */
[--C-:B------:R-:W-:Y:S01]  /*2c70*/  FADD.FTZ R31, R26, R3.reuse ;  /* 0x000000031a1f7221 */ /* 0x100fe20000010000 */
[----:B------:R-:W-:Y:S02]  /*2c80*/  HADD2.F32 R26, -RZ, R30.H0_H0 ;  /* 0x2000001eff1a7230 */ /* 0x000fe40000004100 */
[--C-:B------:R-:W-:Y:S02]  /*2c90*/  FADD.FTZ R28, R28, R3.reuse ;  /* 0x000000031c1c7221 */ /* 0x100fe40000010000 */
[----:B------:R-:W-:Y:S01]  /*2ca0*/  FSETP.GTU.FTZ.AND P0, PT, R31, 20, PT ;  /* 0x41a000001f00780b */ /* 0x000fe20003f1c000 */
[----:B------:R-:W-:-:S02]  /*2cb0*/  FADD.FTZ R35, R26, R3 ;  /* 0x000000031a237221 */ /* 0x000fc40000010000 */
[----:B------:R-:W-:-:S03]  /*2cc0*/  FSETP.GTU.FTZ.AND P1, PT, R28, 20, PT ;  /* 0x41a000001c00780b */ /* 0x000fc60003f3c000 */
[----:B------:R-:W-:Y:S01]  /*2cd0*/  FSETP.GTU.FTZ.AND P3, PT, R35, 20, PT ;  /* 0x41a000002300780b */ /* 0x000fe20003f7c000 */
[----:B------:R-:W-:-:S06]  /*2ce0*/  @!P2 FMUL.FTZ R30, R32, -1.4426950216293334961 ;  /* 0xbfb8aa3b201ea820 */ /* 0x000fcc0000410000 */
[----:B------:R-:W2:Y:S01]  /*2cf0*/  @!P2 MUFU.EX2 R30, R30 ;  /* 0x0000001e001ea308 */ /* 0x000ea20000000800 */
[----:B------:R-:W-:Y:S02]  /*2d00*/  @!P0 FMUL.FTZ R26, R31, -1.4426950216293334961 ;  /* 0xbfb8aa3b1f1a8820 */ /* 0x000fe40000410000 */
[----:B------:R-:W-:Y:S01]  /*2d10*/  @!P1 FMUL.FTZ R33, R28, -1.4426950216293334961 ;  /* 0xbfb8aa3b1c219820 */ /* 0x000fe20000410000 */
[----:B------:R-:W-:-:S04]  /*2d20*/  IMAD.WIDE.U32 R28, R29, 0x10000, RZ ;  /* 0x000100001d1c7825 */ /* 0x000fc800078e00ff */
[----:B------:R-:W-:Y:S01]  /*2d30*/  @!P3 FMUL.FTZ R35, R35, -1.4426950216293334961 ;  /* 0xbfb8aa3b2323b820 */ /* 0x000fe20000410000 */
[----:B------:R-:W3:Y:S01]  /*2d40*/  @!P0 MUFU.EX2 R26, R26 ;  /* 0x0000001a001a8308 */ /* 0x000ee20000000800 */
[----:B------:R-:W-:-:S07]  /*2d50*/  LOP3.LUT R31, R97, R29, RZ, 0xfc, !PT ;  /* 0x0000001d611f7212 */ /* 0x000fce00078efcff */
[----:B------:R-:W4:Y:S01]  /*2d60*/  @!P3 MUFU.EX2 R35, R35 ;  /* 0x000000230023b308 */ /* 0x000f220000000800 */
[----:B--2---:R-:W-:Y:S01]  /*2d70*/  @!P2 FADD.FTZ R34, R30, 1 ;  /* 0x3f8000001e22a421 */ /* 0x004fe20000010000 */
[----:B------:R-:W-:-:S05]  /*2d80*/  LOP3.LUT R30, R28, R95, RZ, 0xfc, !PT ;  /* 0x0000005f1c1e7212 */ /* 0x000fca00078efcff */
[----:B------:R5:W-:Y:S01]  /*2d90*/  STS.64 [R27], R30 ;  /* 0x0000001e1b007388 */ /* 0x000be20000000a00 */
[----:B------:R2:W0:Y:S01]  /*2da0*/  @!P2 MUFU.RCP R37, R34 ;  /* 0x000000220025a308 */ /* 0x0004220000001000 */
[----:B------:R-:W-:Y:S02]  /*2db0*/  NOP ;  /* 0x0000000000007918 */ /* 0x000fe40000000000 */
[----:B------:R-:W1:Y:S05]  /*2dc0*/  LDS.64 R28, [R27] ;  /* 0x000000001b1c7984 */ /* 0x000e6a0000000a00 */
[----:B------:R-:W5:Y:S01]  /*2dd0*/  @!P1 MUFU.EX2 R33, R33 ;  /* 0x0000002100219308 */ /* 0x000f620000000800 */
[----:B---3--:R-:W-:Y:S01]  /*2de0*/  @!P0 FADD.FTZ R32, R26, 1 ;  /* 0x3f8000001a208421 */ /* 0x008fe20000010000 */
[----:B--2---:R-:W-:Y:S01]  /*2df0*/  SHF.L.U32 R34, R42, 0x7, RZ ;  /* 0x000000072a227819 */ /* 0x004fe200000006ff */
[----:B----4-:R-:W-:-:S03]  /*2e00*/  @!P3 FADD.FTZ R26, R35, 1 ;  /* 0x3f800000231ab421 */ /* 0x010fc60000010000 */
[--C-:B------:R-:W-:Y:S02]  /*2e10*/  SHF.R.S32.HI R35, RZ, 0x1f, R34.reuse ;  /* 0x0000001fff237819 */ /* 0x100fe40000011422 */
[----:B------:R-:W2:Y:S01]  /*2e20*/  @!P0 MUFU.RCP R36, R32 ;  /* 0x0000002000248308 */ /* 0x000ea20000001000 */
[----:B0-----:R-:W-:Y:S01]  /*2e30*/  @!P2 FMUL.FTZ R86, R86, R37 ;  /* 0x000000255656a220 */ /* 0x001fe20000410000 */
[----:B------:R-:W-:Y:S01]  /*2e40*/  IADD3 R16, P2, PT, R16, -0x100, RZ ;  /* 0xffffff0010107810 */ /* 0x000fe20007f5e0ff */
[----:B-----5:R-:W-:-:S03]  /*2e50*/  IMAD.WIDE.U32 R30, R46, UR18, R34 ;  /* 0x000000122e1e7c25 */ /* 0x020fc6000f8e0022 */
[----:B------:R-:W-:Y:S01]  /*2e60*/  IADD3.X R19, PT, PT, R19, -0x1, RZ, P2, !PT ;  /* 0xffffffff13137810 */ /* 0x000fe200017fe4ff */
[----:B------:R-:W-:Y:S01]  /*2e70*/  IMAD R31, R47, UR18, R31 ;  /* 0x000000122f1f7c24 */ /* 0x000fe2000f8e021f */
[----:B------:R0:W3:Y:S01]  /*2e80*/  @!P3 MUFU.RCP R37, R26 ;  /* 0x0000001a0025b308 */ /* 0x0000e20000001000 */
[----:B------:R-:W-:Y:S01]  /*2e90*/  @!P1 FADD.FTZ R33, R33, 1 ;  /* 0x3f80000021219421 */ /* 0x000fe20000010000 */
[----:B------:R-:W4:Y:S01]  /*2ea0*/  LDC.64 R46, c[0x0][0x518] ;  /* 0x00014600ff2e7b82 */ /* 0x000f220000000a00 */
[----:B------:R-:W-:-:S05]  /*2eb0*/  IMAD.WIDE.U32 R30, R0, UR4, R30 ;  /* 0x00000004001e7c25 */ /* 0x000fca000f8e001e */
[----:B------:R-:W5:Y:S01]  /*2ec0*/  @!P1 MUFU.RCP R40, R33 ;  /* 0x0000002100289308 */ /* 0x000f620000001000 */
[----:B--2---:R-:W-:Y:S01]  /*2ed0*/  @!P0 FMUL.FTZ R91, R91, R36 ;  /* 0x000000245b5b8220 */ /* 0x004fe20000410000 */
[----:B0-----:R-:W-:Y:S01]  /*2ee0*/  IMAD R26, R0, UR5, R31 ;  /* 0x00000005001a7c24 */ /* 0x001fe2000f8e021f */
[----:B-1----:R-:W-:Y:S01]  /*2ef0*/  LEA R36, P0, R30, R48, 0x1 ;  /* 0x000000301e247211 */ /* 0x002fe200078008ff */
[----:B------:R-:W0:Y:S01]  /*2f00*/  LDCU.64 UR4, c[0x0][0x520] ;  /* 0x0000a400ff0477ac */ /* 0x000e220008000a00 */
[----:B------:R-:W-:-:S03]  /*2f10*/  FADD.FTZ R6, R91, R6 ;  /* 0x000000065b067221 */ /* 0x000fc60000010000 */
[----:B------:R-:W-:Y:S01]  /*2f20*/  F2F.F16.F32 R38, R86 ;  /* 0x0000005600267304 */ /* 0x000fe20000200800 */
[----:B---3--:R-:W-:Y:S01]  /*2f30*/  @!P3 FMUL.FTZ R44, R44, R37 ;  /* 0x000000252c2cb220 */ /* 0x008fe20000410000 */
[----:B------:R-:W-:Y:S02]  /*2f40*/  LEA.HI.X R37, R30, R49, R26, 0x1, P0 ;  /* 0x000000311e257211 */ /* 0x000fe400000f0c1a */
[----:B------:R-:W-:Y:S01]  /*2f50*/  IADD3 R12, P3, PT, R12, -0x100, RZ ;  /* 0xffffff000c0c7810 */ /* 0x000fe20007f7e0ff */
[----:B------:R-:W-:-:S03]  /*2f60*/  IMAD.WIDE.U32 R30, R56, 0x8, R36 ;  /* 0x00000008381e7825 */ /* 0x000fc600078e0024 */
[----:B------:R-:W1:Y:S01]  /*2f70*/  F2F.F16.F32 R41, R44 ;  /* 0x0000002c00297304 */ /* 0x000e620000200800 */
[----:B-----5:R-:W-:Y:S01]  /*2f80*/  @!P1 FMUL.FTZ R87, R87, R40 ;  /* 0x0000002857579220 */ /* 0x020fe20000410000 */
[----:B------:R-:W-:Y:S01]  /*2f90*/  IADD3 R14, P1, PT, R14, -0x100, RZ ;  /* 0xffffff000e0e7810 */ /* 0x000fe20007f3e0ff */
[----:B----4-:R-:W-:Y:S01]  /*2fa0*/  IMAD.WIDE.U32 R34, R46, UR18, R34 ;  /* 0x000000122e227c25 */ /* 0x010fe2000f8e0022 */
[----:B------:R2:W-:Y:S01]  /*2fb0*/  STG.E.64 desc[UR16][R30.64], R28 ;  /* 0x0000001c1e007986 */ /* 0x0005e2000c101b10 */
[----:B------:R-:W-:Y:S02]  /*2fc0*/  IADD3.X R13, PT, PT, R13, -0x1, RZ, P3, !PT ;  /* 0xffffffff0d0d7810 */ /* 0x000fe40001ffe4ff */
[----:B------:R-:W-:Y:S01]  /*2fd0*/  IMAD R35, R47, UR18, R35 ;  /* 0x000000122f237c24 */ /* 0x000fe2000f8e0223 */
[----:B------:R3:W4:Y:S01]  /*2fe0*/  F2F.F16.F32 R32, R87 ;  /* 0x0000005700207304 */ /* 0x0007220000200800 */
[----:B------:R-:W-:Y:S01]  /*2ff0*/  IADD3.X R15, PT, PT, R15, -0x1, RZ, P1, !PT ;  /* 0xffffffff0f0f7810 */ /* 0x000fe20000ffe4ff */
[----:B0-----:R-:W-:Y:S01]  /*3000*/  IMAD.WIDE.U32 R34, R0, UR4, R34 ;  /* 0x0000000400227c25 */ /* 0x001fe2000f8e0022 */
[----:B-1----:R-:W-:-:S05]  /*3010*/  PRMT R41, R38, 0x5410, R41 ;  /* 0x0000541026297816 */ /* 0x002fca0000000029 */
[----:B------:R-:W0:Y:S01]  /*3020*/  F2F.F16.F32 R39, R91 ;  /* 0x0000005b00277304 */ /* 0x000e220000200800 */
[----:B------:R-:W-:Y:S02]  /*3030*/  IMAD R26, R0, UR5, R35 ;  /* 0x00000005001a7c24 */ /* 0x000fe4000f8e0223 */
[----:B---3--:R-:W-:-:S04]  /*3040*/  FADD.FTZ R87, R6, R87 ;  /* 0x0000005706577221 */ /* 0x008fc80000010000 */
[----:B------:R-:W-:Y:S01]  /*3050*/  FADD.FTZ R87, R87, R86 ;  /* 0x0000005657577221 */ /* 0x000fe20000010000 */
[----:B----4-:R-:W-:-:S04]  /*3060*/  IMAD.WIDE.U32 R32, R32, 0x10000, RZ ;  /* 0x0001000020207825 */ /* 0x010fc800078e00ff */
[----:B------:R-:W-:Y:S01]  /*3070*/  FADD.FTZ R6, R87, R44 ;  /* 0x0000002c57067221 */ /* 0x000fe20000010000 */
[----:B------:R-:W-:Y:S02]  /*3080*/  LOP3.LUT R37, R41, R33, RZ, 0xfc, !PT ;  /* 0x0000002129257212 */ /* 0x000fe400078efcff */
[----:B0-----:R-:W-:Y:S01]  /*3090*/  LOP3.LUT R36, R32, R39, RZ, 0xfc, !PT ;  /* 0x0000002720247212 */ /* 0x001fe200078efcff */
[----:B------:R-:W-:Y:S08]  /*30a0*/  BAR.SYNC.DEFER_BLOCKING 0x0 ;  /* 0x0000000000007b1d */ /* 0x000ff00000010000 */
[----:B------:R-:W2:Y:S01]  /*30b0*/  LDC.64 R38, c[0x0][0x560] ;  /* 0x00015800ff267b82 */ /* 0x000ea20000000a00 */
        /* <DEDUP_REMOVED lines=10> */
.L_x_10345:
        /* <DEDUP_REMOVED lines=34> */
.L_x_10371:
[----:B------:R-:W-:Y:S05]  /*3380*/  BSYNC.RECONVERGENT B0 ;  /* 0x0000000000007941 */ /* 0x000fea0003800200 */
.L_x_10370:
        /* <DEDUP_REMOVED lines=26> */
.L_x_10373:
[----:B------:R-:W-:Y:S05]  /*3530*/  BSYNC.RECONVERGENT B0 ;  /* 0x0000000000007941 */ /* 0x000fea0003800200 */
.L_x_10372:
        /* <DEDUP_REMOVED lines=8> */
.L_x_10374:
        /* <DEDUP_REMOVED lines=15> */
.L_x_10375:
        /* <DEDUP_REMOVED lines=13> */
.L_x_10566:


//--------------------- .text._Z25selective_scan_bwd_kernelI32Selective_Scan_bwd_kernel_traitsILi32ELi4ELb1ELb1ELb1ELb1ELb1EN3c104HalfEfEEv12SSMParamsBwd --------------------------
	.section	.text._Z25selective_scan_bwd_kernelI32Selective_Scan_bwd_kernel_traitsILi32ELi4ELb1ELb1ELb1ELb1ELb1EN3c104HalfEfEEv12SSMParamsBwd,"ax",@progbits
	.align	128
        .global         _Z25selective_scan_bwd_kernelI32Selective_Scan_bwd_kernel_traitsILi32ELi4ELb1ELb1ELb1ELb1ELb1EN3c104HalfEfEEv12SSMParamsBwd
        .type           _Z25selective_scan_bwd_kernelI32Selective_Scan_bwd_kernel_traitsILi32ELi4ELb1ELb1ELb1ELb1ELb1EN3c104HalfEfEEv12SSMParamsBwd,@function
        .size           _Z25selective_scan_bwd_kernelI32Selective_Scan_bwd_kernel_traitsILi32ELi4ELb1ELb1ELb1ELb1ELb1EN3c104HalfEfEEv12SSMParamsBwd,(.L_x_10567 - _Z25selective_scan_bwd_kernelI32Selective_Scan_bwd_kernel_traitsILi32ELi4ELb1ELb1ELb1ELb1ELb1EN3c104HalfEfEEv12SSMParamsBwd)
        .other          _Z25selective_scan_bwd_kernelI32Selective_Scan_bwd_kernel_traitsILi32ELi4ELb1ELb1ELb1ELb1ELb1EN3c104HalfEfEEv12SSMParamsBwd,@"STO_CUDA_ENTRY STV_DEFAULT"
_Z25selective_scan_bwd_kernelI32Selective_Scan_bwd_kernel_traitsILi32ELi4ELb1ELb1ELb1ELb1ELb1EN3c104HalfEfEEv12SSMParamsBwd:
.text._Z25selective_scan_bwd_kernelI32Selective_Scan_bwd_kernel_traitsILi32ELi4ELb1ELb1ELb1ELb1ELb1EN3c104HalfEfEEv12SSMParamsBwd:
        /* <DEDUP_REMOVED lines=77> */
[----:B------:R-:W-:Y:S02]  /*04d0*/  MOV R5, UR4 ;  /* 0x0000000400057c02 */ /* 0x000fe40008000f00 */
[----:B------:R-:W-:Y:S01]  /*04e0*/  @!P3 IADD3 R49, PT, PT, -R49, RZ, RZ ;  /* 0x000000ff3131b210 */ /* 0x000fe20007ffe1ff */
[----:B---3--:R-:W-:Y:S01]  /*04f0*/  UIMAD.WIDE.U32 UR4, UR18, UR6, URZ ;  /* 0x00000006120472a5 */ /* 0x008fe2000f8e00ff */
[----:B------:R-:W-:Y:S01]  /*0500*/  @!P2 LOP3.LUT R49, RZ, R8, RZ, 0x33, !PT ;  /* 0x00000008ff31a212 */ /* 0x000fe200078e33ff */
[----:B-1----:R-:W-:-:S02]  /*0510*/  @P0 IMAD R3, R0, R21, RZ ;  /* 0x0000001500030224 */ /* 0x002fc400078e02ff */
[----:B------:R-:W-:Y:S01]  /*0520*/  UIMAD UR5, UR18, UR7, UR5 ;  /* 0x00000007120572a4 */ /* 0x000fe2000f8e0205 */
[----:B------:R-:W-:Y:S01]  /*0530*/  SHF.R.S32.HI R27, RZ, 0x1f, R49 ;  /* 0x0000001fff1b7819 */ /* 0x000fe20000011431 */
[----:B------:R-:W1:Y:S01]  /*0540*/  LDC.64 R20, c[0x0][0x468] ;  /* 0x00011a00ff147b82 */ /* 0x000e620000000a00 */
[----:B------:R-:W-:Y:S01]  /*0550*/  IADD3 R99, P3, PT, R9, R2, RZ ;  /* 0x0000000209637210 */ /* 0x000fe20007f7e0ff */
[----:B----4-:R-:W-:Y:S01]  /*0560*/  @P0 IMAD.WIDE R58, R3, 0x8, R6 ;  /* 0x00000008033a0825 */ /* 0x010fe200078e0206 */
[----:B0-----:R-:W-:-:S03]  /*0570*/  UIMAD.WIDE.U32 UR6, UR18, UR8, URZ ;  /* 0x00000008120672a5 */ /* 0x001fc6000f8e00ff */
        /* <DEDUP_REMOVED lines=25> */
[----:B------:R-:W-:Y:S01]  /*0710*/  IMAD.WIDE.U32 R56, R109, R106, RZ ;  /* 0x0000006a6d387225 */ /* 0x000fe200078e00ff */
[----:B------:R-:W-:Y:S02]  /*0720*/  IADD3.X R0, PT, PT, R0, R17, RZ, P2, !PT ;  /* 0x0000001100007210 */ /* 0x000fe400017fe4ff */
[----:B------:R-:W-:-:S02]  /*0730*/  LEA.HI.X R99, R99, R101, R8, 0x1, P3 ;  /* 0x0000006563637211 */ /* 0x000fc400018f0c08 */
[----:B-1----:R-:W-:Y:S02]  /*0740*/  LEA R98, P4, R97, R20, 0x1 ;  /* 0x0000001461627211 */ /* 0x002fe400078808ff */
[----:B------:R-:W-:Y:S02]  /*0750*/  LEA R96, P0, R95, R22, 0x1 ;  /* 0x000000165f607211 */ /* 0x000fe400078008ff */
[----:B------:R-:W-:Y:S02]  /*0760*/  LEA R94, P2, R93, R24, 0x1 ;  /* 0x000000185d5e7211 */ /* 0x000fe400078408ff */
[----:B------:R-:W-:Y:S01]  /*0770*/  LEA R92, P3, R9, R90, 0x1 ;  /* 0x0000005a095c7211 */ /* 0x000fe200078608ff */
[----:B------:R-:W-:Y:S01]  /*0780*/  IMAD R107, R109, R107, R57 ;  /* 0x0000006b6d6b7224 */ /* 0x000fe200078e0239 */
        /* <DEDUP_REMOVED lines=20> */
[----:B------:R-:W-:-:S05]  /*08d0*/  IMAD R101, R109, UR7, R51 ;  /* 0x000000076d657c24 */ /* 0x000fca000f8e0233 */
[----:B0-----:R-:W-:Y:S01]  /*08e0*/  LEA R90, R54, UR4, 0x4 ;  /* 0x00000004365a7c11 */ /* 0x001fe2000f8e20ff */
[----:B----4-:R-:W-:Y:S01]  /*08f0*/  IMAD.WIDE.U32 R2, R6, UR18, R54 ;  /* 0x0000001206027c25 */ /* 0x010fe2000f8e0036 */
[----:B------:R-:W-:Y:S02]  /*0900*/  LOP3.LUT R46, R54, 0x1f, RZ, 0xc0, !PT ;  /* 0x0000001f362e7812 */ /* 0x000fe400078ec0ff */
[----:B------:R-:W-:Y:S01]  /*0910*/  IADD3 R43, PT, PT, R90, 0x200, RZ ;  /* 0x000002005a2b7810 */ /* 0x000fe20007ffe0ff */
[----:B------:R-:W-:Y:S01]  /*0920*/  IMAD R3, R7, UR18, R3 ;  /* 0x0000001207037c24 */ /* 0x000fe2000f8e0203 */
[----:B------:R-:W-:Y:S01]  /*0930*/  IADD3 R45, PT, PT, R54, 0x200, RZ ;  /* 0x00000200362d7810 */ /* 0x000fe20007ffe0ff */
[----:B------:R-:W-:Y:S01]  /*0940*/  IMAD R6, R27, UR10, RZ ;  /* 0x0000000a1b067c24 */ /* 0x000fe2000f8e02ff */
[----:B--2---:R-:W-:Y:S01]  /*0950*/  MOV R47, UR6 ;  /* 0x00000006002f7c02 */ /* 0x004fe20008000f00 */
[----:B------:R-:W-:Y:S01]  /*0960*/  IMAD.WIDE.U32 R4, R8, UR18, R54 ;  /* 0x0000001208047c25 */ /* 0x000fe2000f8e0036 */
[----:B------:R-:W-:-:S03]  /*0970*/  LEA R44, R54, UR4, 0x2 ;  /* 0x00000004362c7c11 */ /* 0x000fc6000f8e10ff */
[----:B------:R-:W-:Y:S02]  /*0980*/  IMAD R5, R9, UR18, R5 ;  /* 0x0000001209057c24 */ /* 0x000fe4000f8e0205 */
[C---:B------:R-:W-:Y:S02]  /*0990*/  IMAD R7, R49.reuse, UR9, R0 ;  /* 0x0000000931077c24 */ /* 0x040fe4000f8e0200 */
[----:B------:R-:W-:-:S04]  /*09a0*/  IMAD.WIDE.U32 R52, R49, UR8, R2 ;  /* 0x0000000831347c25 */ /* 0x000fc8000f8e0002 */
[----:B------:R-:W-:Y:S01]  /*09b0*/  IMAD R41, R49, UR11, R6 ;  /* 0x0000000b31297c24 */ /* 0x000fe2000f8e0206 */
[----:B------:R-:W-:Y:S01]  /*09c0*/  IADD3 R42, PT, PT, R53, R7, RZ ;  /* 0x00000007352a7210 */ /* 0x000fe20007ffe0ff */
[----:B------:R-:W-:-:S04]  /*09d0*/  IMAD.WIDE.U32 R48, R49, UR10, R4 ;  /* 0x0000000a31307c25 */ /* 0x000fc8000f8e0004 */
[----:B------:R-:W-:Y:S01]  /*09e0*/  IMAD R43, R54, -0xc, R43 ;  /* 0xfffffff4362b7824 */ /* 0x000fe200078e022b */
[----:B------:R-:W-:-:S07]  /*09f0*/  IADD3 R41, PT, PT, R49, R41, RZ ;  /* 0x0000002931297210 */ /* 0x000fce0007ffe0ff */
.L_x_10401:
        /* <DEDUP_REMOVED lines=40> */
[----:B------:R-:W-:-:S05]  /*0c80*/  HADD2.F32 R27, -RZ, R27.H0_H0 ;  /* 0x2000001bff1b7230 */ /* 0x000fca0000004100 */
[----:B------:R-:W-:-:S05]  /*0c90*/  FADD.FTZ R27, R27, R102 ;  /* 0x000000661b1b7221 */ /* 0x000fca0000010000 */
[----:B------:R-:W-:Y:S01]  /*0ca0*/  FSETP.GTU.FTZ.AND P1, PT, R27, 20, PT ;  /* 0x41a000001b00780b */ /* 0x000fe20003f3c000 */
[----:B----4-:R1:W-:Y:S01]  /*0cb0*/  STS.64 [R31], R8 ;  /* 0x000000081f007388 */ /* 0x0103e20000000a00 */
[----:B------:R-:W-:-:S03]  /*0cc0*/  NOP ;  /* 0x0000000000007918 */ /* 0x000fc60000000000 */
[----:B------:R2:W3:Y:S01]  /*0cd0*/  LDS.64 R4, [R31] ;  /* 0x000000001f047984 */ /* 0x0004e20000000a00 */
[----:B-1----:R-:W-:Y:S01]  /*0ce0*/  HADD2.F32 R9, -RZ, R28.H0_H0 ;  /* 0x2000001cff097230 */ /* 0x002fe20000004100 */
[----:B------:R-:W-:Y:S01]  /*0cf0*/  PRMT R8, R0, 0x7610, R8 ;  /* 0x0000761000087816 */ /* 0x000fe20000000008 */
[----:B------:R-:W-:-:S03]  /*0d00*/  IMAD R0, R109, R13, R7 ;  /* 0x0000000d6d007224 */ /* 0x000fc600078e0207 */
[----:B------:R-:W-:Y:S01]  /*0d10*/  FADD.FTZ R28, R9, R102 ;  /* 0x00000066091c7221 */ /* 0x000fe20000010000 */
[----:B------:R-:W-:Y:S01]  /*0d20*/  HADD2.F32 R7, -RZ, R8.H0_H0 ;  /* 0x20000008ff077230 */ /* 0x000fe20000004100 */
[----:B0-----:R-:W-:-:S03]  /*0d30*/  LEA R8, P0, R6, R14, 0x1 ;  /* 0x0000000e06087211 */ /* 0x001fc600078008ff */
[----:B------:R-:W-:Y:S01]  /*0d40*/  FSETP.GTU.FTZ.AND P2, PT, R28, 20, PT ;  /* 0x41a000001c00780b */ /* 0x000fe20003f5c000 */
[----:B------:R-:W-:Y:S01]  /*0d50*/  FADD.FTZ R26, R7, R102 ;  /* 0x00000066071a7221 */ /* 0x000fe20000010000 */
[----:B------:R-:W-:Y:S02]  /*0d60*/  LEA.HI.X R9, R6, R15, R0, 0x1, P0 ;  /* 0x0000000f06097211 */ /* 0x000fe400000f0c00 */
[----:B------:R-:W-:Y:S02]  /*0d70*/  FSETP.GTU.FTZ.AND P0, PT, R29, 20, PT ;  /* 0x41a000001d00780b */ /* 0x000fe40003f1c000 */
[----:B------:R-:W-:Y:S01]  /*0d80*/  FSETP.GTU.FTZ.AND P3, PT, R26, 20, PT ;  /* 0x41a000001a00780b */ /* 0x000fe20003f7c000 */
[----:B------:R-:W-:-:S06]  /*0d90*/  IMAD.WIDE.U32 R6, R54, 0x8, R8 ;  /* 0x0000000836067825 */ /* 0x000fcc00078e0008 */
[----:B--2---:R-:W-:Y:S06]  /*0da0*/  @P2 BRA `(.L_x_10378) ;  /* 0x0000000000782947 */ /* 0x004fec0003800000 */
        /* <DEDUP_REMOVED lines=30> */
.L_x_10378:
[----:B------:R-:W-:Y:S05]  /*0f90*/  BSYNC.RECONVERGENT B0 ;  /* 0x0000000000007941 */ /* 0x000fea0003800200 */
.L_x_10377:
        /* <DEDUP_REMOVED lines=32> */
.L_x_10380:
[----:B------:R-:W-:Y:S05]  /*11a0*/  BSYNC.RECONVERGENT B0 ;  /* 0x0000000000007941 */ /* 0x000fea0003800200 */
.L_x_10379:
        /* <DEDUP_REMOVED lines=32> */
.L_x_10382:
[----:B------:R-:W-:Y:S05]  /*13b0*/  BSYNC.RECONVERGENT B0 ;  /* 0x0000000000007941 */ /* 0x000fea0003800200 */
.L_x_10381:
        /* <DEDUP_REMOVED lines=32> */
.L_x_10384:
[----:B------:R-:W-:Y:S05]  /*15c0*/  BSYNC.RECONVERGENT B0 ;  /* 0x0000000000007941 */ /* 0x000fea0003800200 */
.L_x_10383:
[----:B------:R-:W-:Y:S08]  /*15d0*/  BAR.SYNC.DEFER_BLOCKING 0x0 ;  /* 0x0000000000007b1d */ /* 0x000ff00000010000 */
[----:B------:R-:W0:Y:S08]  /*15e0*/  LDC.64 R12, c[0x0][0x420] ;  /* 0x00010800ff0c7b82 */ /* 0x000e300000000a00 */
[----:B------:R-:W1:Y:S08]  /*15f0*/  LDC.64 R14, c[0x0][0x428] ;  /* 0x00010a00ff0e7b82 */ /* 0x000e700000000a00 */
[----:B------:R-:W2:Y:S01]  /*1600*/  LDC.64 R16, c[0x0][0x478] ;  /* 0x00011e00ff107b82 */ /* 0x000ea20000000a00 */
[--C-:B---3--:R-:W-:Y:S01]  /*1610*/  SHF.R.U32.HI R23, RZ, 0x10, R5.reuse ;  /* 0x00000010ff177819 */ /* 0x108fe20000011605 */
[----:B------:R-:W3:Y:S01]  /*1620*/  LDG.E.64 R8, desc[UR16][R6.64] ;  /* 0x0000001006087981 */ /* 0x000ee2000c1e1b00 */
[----:B------:R-:W-:Y:S01]  /*1630*/  HADD2.F32 R25, -RZ, R5.H0_H0 ;  /* 0x20000005ff197230 */ /* 0x000fe20000004100 */
[----:B------:R-:W-:Y:S01]  /*1640*/  SHF.R.U64 R22, R4, 0x10, R5 ;  /* 0x0000001004167819 */ /* 0x000fe20000001205 */
        /* <DEDUP_REMOVED lines=27> */
[----:B------:R-:W-:-:S02]  /*1800*/  FMUL.FTZ R17, R10, -1.4426950216293334961 ;  /* 0xbfb8aa3b0a117820 */ /* 0x000fc40000410000 */
        /* <DEDUP_REMOVED lines=21> */
[----:B------:R-:W-:Y:S01]  /*1960*/  FMUL.FTZ R11, R11, R34 ;  /* 0x000000220b0b7220 */ /* 0x000fe20000410000 */
[--C-:B-1----:R-:W-:Y:S01]  /*1970*/  SHF.R.U32.HI R14, RZ, 0x10, R7.reuse ;  /* 0x00000010ff0e7819 */ /* 0x102fe20000011607 */
[----:B------:R-:W-:Y:S01]  /*1980*/  HADD2.F32 R12, -RZ, R7.H0_H0 ;  /* 0x20000007ff0c7230 */ /* 0x000fe20000004100 */
[----:B------:R-:W-:Y:S01]  /*1990*/  SHF.R.U64 R32, R6, 0x10, R7 ;  /* 0x0000001006207819 */ /* 0x000fe20000001207 */
[----:B--2---:R-:W-:Y:S01]  /*19a0*/  FADD.FTZ R7, -R33, 1 ;  /* 0x3f80000021077421 */ /* 0x004fe20000010100 */
[----:B---3--:R-:W-:Y:S02]  /*19b0*/  HADD2.F32 R15, -RZ, R6.H0_H0 ;  /* 0x20000006ff0f7230 */ /* 0x008fe40000004100 */
[----:B------:R-:W-:Y:S02]  /*19c0*/  HADD2.F32 R14, -RZ, R14.H0_H0 ;  /* 0x2000000eff0e7230 */ /* 0x000fe40000004100 */
[----:B------:R-:W-:Y:S01]  /*19d0*/  FMUL.FTZ R5, R25, R12 ;  /* 0x0000000c19057220 */ /* 0x000fe20000410000 */
[----:B------:R-:W-:-:S02]  /*19e0*/  HADD2.F32 R32, -RZ, R32.H0_H0 ;  /* 0x20000020ff207230 */ /* 0x000fc40000004100 */
[----:B------:R-:W-:Y:S01]  /*19f0*/  FFMA.FTZ R7, R10, R7, 1 ;  /* 0x3f8000000a077423 */ /* 0x000fe20000010007 */
[----:B------:R-:W-:Y:S01]  /*1a00*/  FMUL.FTZ R25, R25, R11 ;  /* 0x0000000b19197220 */ /* 0x000fe20000410000 */
[----:B------:R-:W-:Y:S01]  /*1a10*/  FMUL.FTZ R5, R34, R5 ;  /* 0x0000000522057220 */ /* 0x000fe20000410000 */
[----:B------:R-:W-:Y:S01]  /*1a20*/  FMUL.FTZ R18, R23, R14 ;  /* 0x0000000e17127220 */ /* 0x000fe20000410000 */
[----:B------:R-:W-:Y:S02]  /*1a30*/  FMUL.FTZ R8, R22, R32 ;  /* 0x0000002016087220 */ /* 0x000fe40000410000 */
[----:B------:R-:W-:Y:S01]  /*1a40*/  FMUL.FTZ R16, R5, R16 ;  /* 0x0000001005107220 */ /* 0x000fe20000410000 */
[----:B------:R-:W-:Y:S01]  /*1a50*/  FMUL.FTZ R18, R33, R18 ;  /* 0x0000001221127220 */ /* 0x000fe20000410000 */
[C---:B-----5:R-:W-:Y:S01]  /*1a60*/  FADD.FTZ R5, -R21.reuse, 1 ;  /* 0x3f80000015057421 */ /* 0x060fe20000010100 */
[----:B------:R-:W-:Y:S01]  /*1a70*/  FMUL.FTZ R8, R21, R8 ;  /* 0x0000000815087220 */ /* 0x000fe20000410000 */
[----:B------:R0:W-:Y:S01]  /*1a80*/  F2F.F16.F32 R9, R16 ;  /* 0x0000001000097304 */ /* 0x0001e20000200800 */
[----:B------:R-:W-:Y:S01]  /*1a90*/  FMUL.FTZ R18, R18, R7 ;  /* 0x0000000712127220 */ /* 0x000fe20000410000 */
[----:B------:R-:W-:Y:S01]  /*1aa0*/  FFMA.FTZ R7, R0, R5, 1 ;  /* 0x3f80000000077423 */ /* 0x000fe20000010005 */
[----:B------:R-:W-:Y:S01]  /*1ab0*/  FMUL.FTZ R5, R24, R15 ;  /* 0x0000000f18057220 */ /* 0x000fe20000410000 */
[----:B------:R-:W-:Y:S01]  /*1ac0*/  FMUL.FTZ R33, R10, R33 ;  /* 0x000000210a217220 */ /* 0x000fe20000410000 */
[----:B------:R-:W-:Y:S01]  /*1ad0*/  FMUL.FTZ R21, R0, R21 ;  /* 0x0000001500157220 */ /* 0x000fe20000410000 */
[----:B------:R-:W-:Y:S01]  /*1ae0*/  FMUL.FTZ R7, R8, R7 ;  /* 0x0000000708077220 */ /* 0x000fe20000410000 */
[----:B------:R-:W-:Y:S01]  /*1af0*/  FMUL.FTZ R5, R20, R5 ;  /* 0x0000000514057220 */ /* 0x000fe20000410000 */
[----:B------:R-:W1:Y:S01]  /*1b00*/  F2F.F16.F32 R18, R18 ;  /* 0x0000001200127304 */ /* 0x000e620000200800 */
[----:B------:R-:W-:-:S02]  /*1b10*/  FMUL.FTZ R24, R24, R13 ;  /* 0x0000000d18187220 */ /* 0x000fc40000410000 */
[----:B0-----:R-:W-:-:S05]  /*1b20*/  FMUL.FTZ R16, R5, R4 ;  /* 0x0000000405107220 */ /* 0x001fca0000410000 */
[----:B------:R-:W0:Y:S01]  /*1b30*/  F2F.F16.F32 R7, R7 ;  /* 0x0000000700077304 */ /* 0x000e220000200800 */
[----:B-1----:R-:W-:-:S07]  /*1b40*/  PRMT R19, R9, 0x5410, R18 ;  /* 0x0000541009137816 */ /* 0x002fce0000000012 */
[----:B------:R-:W1:Y:S01]  /*1b50*/  F2F.F16.F32 R17, R16 ;  /* 0x0000001000117304 */ /* 0x000e620000200800 */
[----:B------:R-:W2:Y:S01]  /*1b60*/  LDC.64 R8, c[0x0][0x508] ;  /* 0x00014200ff087b82 */ /* 0x000ea20000000a00 */
[----:B0-----:R-:W-:-:S07]  /*1b70*/  IMAD.WIDE.U32 R4, R7, 0x10000, RZ ;  /* 0x0001000007047825 */ /* 0x001fce00078e00ff */
[----:B------:R-:W0:Y:S01]  /*1b80*/  LDC.64 R6, c[0x0][0x558] ;  /* 0x00015600ff067b82 */ /* 0x000e220000000a00 */
[----:B------:R-:W-:Y:S02]  /*1b90*/  LOP3.LUT R19, R19, R5, RZ, 0xfc, !PT ;  /* 0x0000000513137212 */ /* 0x000fe400078efcff */
[----:B-1----:R-:W-:-:S05]  /*1ba0*/  LOP3.LUT R18, R4, R17, RZ, 0xfc, !PT ;  /* 0x0000001104127212 */ /* 0x002fca00078efcff */
[----:B------:R-:W-:Y:S01]  /*1bb0*/  BAR.SYNC.DEFER_BLOCKING 0x0 ;  /* 0x0000000000007b1d */ /* 0x000fe20000010000 */
[----:B--2---:R-:W-:-:S04]  /*1bc0*/  IMAD.WIDE.U32 R16, R8, UR18, R62 ;  /* 0x0000001208107c25 */ /* 0x004fc8000f8e003e */
[----:B------:R-:W-:Y:S02]  /*1bd0*/  IMAD R17, R9, UR18, R17 ;  /* 0x0000001209117c24 */ /* 0x000fe4000f8e0211 */
[----:B----4-:R-:W-:-:S04]  /*1be0*/  IMAD.WIDE.U32 R8, R109, UR6, R16 ;  /* 0x000000066d087c25 */ /* 0x010fc8000f8e0010 */
[----:B------:R-:W-:Y:S01]  /*1bf0*/  IMAD R9, R109, UR7, R9 ;  /* 0x000000076d097c24 */ /* 0x000fe2000f8e0209 */
[----:B0-----:R-:W-:Y:S01]  /*1c00*/  LEA R6, P0, R8, R6, 0x1 ;  /* 0x0000000608067211 */ /* 0x001fe200078008ff */
        /* <DEDUP_REMOVED lines=18> */
[----:B-1----:R-:W-:-:S04]  /*1d30*/  IMAD.WIDE.U32 R6, R16, UR18, R62 ;  /* 0x0000001210067c25 */ /* 0x002fc8000f8e003e */
[----:B------:R-:W-:Y:S01]  /*1d40*/  IMAD R7, R17, UR18, R7 ;  /* 0x0000001211077c24 */ /* 0x000fe2000f8e0207 */
[----:B0-----:R-:W-:Y:S02]  /*1d50*/  PRMT R9, R11, 0x5410, R14 ;  /* 0x000054100b097816 */ /* 0x001fe4000000000e */
[----:B------:R-:W0:Y:S02]  /*1d60*/  LDC.64 R10, c[0x0][0x438] ;  /* 0x00010e00ff0a7b82 */ /* 0x000e240000000a00 */
[----:B------:R-:W-:Y:S02]  /*1d70*/  LOP3.LUT R9, R9, R5, RZ, 0xfc, !PT ;  /* 0x0000000509097212 */ /* 0x000fe400078efcff */
        /* <DEDUP_REMOVED lines=10> */
.L_x_10385:
[----:B------:R-:W2:Y:S01]  /*1e20*/  LDCU UR4, c[0x0][0x38c] ;  /* 0x00007180ff0477ac */ /* 0x000ea20008000800 */
[----:B------:R-:W-:Y:S01]  /*1e30*/  FMUL.FTZ R22, R22, R21 ;  /* 0x0000001516167220 */ /* 0x000fe20000410000 */
[--C-:B------:R-:W-:Y:S01]  /*1e40*/  SHF.R.U64 R19, R2, 0x10, R3.reuse ;  /* 0x0000001002137819 */ /* 0x100fe20000001203 */
[----:B------:R-:W-:Y:S01]  /*1e50*/  HADD2.F32 R21, -RZ, R2.H0_H0 ;  /* 0x20000002ff157230 */ /* 0x000fe20000004100 */
[----:B------:R-:W-:Y:S01]  /*1e60*/  SHF.R.U32.HI R14, RZ, 0x10, R3 ;  /* 0x00000010ff0e7819 */ /* 0x000fe20000011603 */
[----:B------:R-:W-:Y:S02]  /*1e70*/  HADD2.F32 R20, -RZ, R3.H0_H0 ;  /* 0x20000003ff147230 */ /* 0x000fe40000004100 */
[----:B------:R-:W-:Y:S01]  /*1e80*/  FMUL.FTZ R23, R23, R33 ;  /* 0x0000002117177220 */ /* 0x000fe20000410000 */
[----:B------:R-:W-:Y:S02]  /*1e90*/  HADD2.F32 R19, -RZ, R19.H0_H0 ;  /* 0x20000013ff137230 */ /* 0x000fe40000004100 */
[----:B------:R-:W-:Y:S01]  /*1ea0*/  FFMA.FTZ R105, R24, R21, R105 ;  /* 0x0000001518697223 */ /* 0x000fe20000010069 */
[----:B------:R-:W-:-:S02]  /*1eb0*/  HADD2.F32 R14, -RZ, R14.H0_H0 ;  /* 0x2000000eff0e7230 */ /* 0x000fc40000004100 */
[----:B------:R-:W-:Y:S01]  /*1ec0*/  HFMA2 R18, -RZ, RZ, 0, 0 ;  /* 0x00000000ff127431 */ /* 0x000fe200000001ff */
[----:B------:R-:W-:Y:S01]  /*1ed0*/  CS2R R16, SRZ ;  /* 0x0000000000107805 */ /* 0x000fe2000001ff00 */
[----:B------:R-:W-:Y:S01]  /*1ee0*/  FFMA.FTZ R0, R22, R19, R105 ;  /* 0x0000001316007223 */ /* 0x000fe20000010069 */
[----:B------:R-:W-:Y:S01]  /*1ef0*/  MOV R15, RZ ;  /* 0x000000ff000f7202 */ /* 0x000fe20000000f00 */
[-C--:B------:R-:W-:Y:S01]  /*1f00*/  FMUL.FTZ R13, R24, R104.reuse ;  /* 0x00000068180d7220 */ /* 0x080fe20000410000 */
[C---:B------:R-:W-:Y:S01]  /*1f10*/  FMUL.FTZ R12, R25.reuse, R104 ;  /* 0x00000068190c7220 */ /* 0x040fe20000410000 */
[----:B------:R-:W-:Y:S01]  /*1f20*/  FFMA.FTZ R0, R25, R20, R0 ;  /* 0x0000001419007223 */ /* 0x000fe20000010000 */
[-C--:B------:R-:W-:Y:S01]  /*1f30*/  FMUL.FTZ R11, R22, R104.reuse ;  /* 0x00000068160b7220 */ /* 0x080fe20000410000 */
[----:B--2---:R-:W-:Y:S01]  /*1f40*/  UISETP.GE.AND UP0, UPT, UR4, 0x1, UPT ;  /* 0x000000010400788c */ /* 0x004fe2000bf06270 */
[C---:B------:R-:W-:Y:S01]  /*1f50*/  FMUL.FTZ R10, R23.reuse, R104 ;  /* 0x00000068170a7220 */ /* 0x040fe20000410000 */
[----:B------:R-:W-:Y:S01]  /*1f60*/  FFMA.FTZ R105, R23, R14, R0 ;  /* 0x0000000e17697223 */ /* 0x000fe20000010000 */
[----:B------:R-:W-:Y:S06]  /*1f70*/  BAR.SYNC.DEFER_BLOCKING 0x0 ;  /* 0x0000000000007b1d */ /* 0x000fec0000010000 */
[----:B------:R-:W-:Y:S05]  /*1f80*/  BRA.U !UP0, `(.L_x_10386) ;  /* 0x0000001508147547 */ /* 0x000fea000b800000 */
[----:B------:R-:W2:Y:S01]  /*1f90*/  LDC.64 R66, c[0x0][0x3c0] ;  /* 0x0000f000ff427b82 */ /* 0x000ea20000000a00 */
[----:B------:R-:W-:Y:S01]  /*1fa0*/  MOV R2, R92 ;  /* 0x0000005c00027202 */ /* 0x000fe20000000f00 */
[----:B01----:R-:W-:Y:S01]  /*1fb0*/  FMUL.FTZ R7, R21, R28 ;  /* 0x0000001c15077220 */ /* 0x003fe20000410000 */
[----:B------:R-:W-:Y:S01]  /*1fc0*/  MOV R3, R91 ;  /* 0x0000005b00037202 */ /* 0x000fe20000000f00 */
[----:B------:R-:W-:Y:S01]  /*1fd0*/  FMUL.FTZ R6, R19, R26 ;  /* 0x0000001a13067220 */ /* 0x000fe20000410000 */
[----:B------:R-:W-:Y:S01]  /*1fe0*/  MOV R32, R94 ;  /* 0x0000005e00207202 */ /* 0x000fe20000000f00 */
[----:B------:R-:W-:Y:S01]  /*1ff0*/  FMUL.FTZ R5, R20, R29 ;  /* 0x0000001d14057220 */ /* 0x000fe20000410000 */
[----:B------:R-:W-:Y:S01]  /*2000*/  MOV R33, R93 ;  /* 0x0000005d00217202 */ /* 0x000fe20000000f00 */
[----:B------:R-:W0:Y:S01]  /*2010*/  LDC.64 R68, c[0x0][0x440] ;  /* 0x00011000ff447b82 */ /* 0x000e220000000a00 */
[----:B------:R-:W-:Y:S01]  /*2020*/  ISETP.NE.AND P0, PT, R47, 0x1, PT ;  /* 0x000000012f00780c */ /* 0x000fe20003f05270 */
[----:B------:R-:W-:Y:S01]  /*2030*/  IMAD.WIDE.U32 R82, R54, 0x8, R2 ;  /* 0x0000000836527825 */ /* 0x000fe200078e0002 */
[----:B------:R-:W-:-:S03]  /*2040*/  SHF.L.U32 R0, R30, 0x8, RZ ;  /* 0x000000081e007819 */ /* 0x000fc600000006ff */
[----:B------:R-:W-:Y:S01]  /*2050*/  FMUL.FTZ R4, R14, R27 ;  /* 0x0000001b0e047220 */ /* 0x000fe20000410000 */
[C---:B------:R-:W-:Y:S01]  /*2060*/  SHF.L.U32 R34, R47.reuse, 0x8, RZ ;  /* 0x000000082f227819 */ /* 0x040fe200000006ff */
[----:B------:R-:W-:Y:S01]  /*2070*/  IMAD.WIDE.U32 R80, R54, 0x8, R32 ;  /* 0x0000000836507825 */ /* 0x000fe200078e0020 */
[C---:B------:R-:W-:Y:S01]  /*2080*/  IADD3 R64, P2, PT, R62.reuse, R52, RZ ;  /* 0x000000343e407210 */ /* 0x040fe20007f5e0ff */
[----:B------:R-:W1:Y:S01]  /*2090*/  LDC.64 R70, c[0x0][0x3a8] ;  /* 0x0000ea00ff467b82 */ /* 0x000e620000000a00 */
[----:B------:R-:W-:Y:S01]  /*20a0*/  IADD3 R78, P3, PT, R62, R48, RZ ;  /* 0x000000303e4e7210 */ /* 0x000fe20007f7e0ff */
[----:B------:R-:W3:Y:S01]  /*20b0*/  LDCU UR12, c[0x0][0x394] ;  /* 0x00007280ff0c77ac */ /* 0x000ee20008000800 */
[----:B------:R-:W-:Y:S02]  /*20c0*/  ISETP.NE.AND P1, PT, R54, RZ, PT ;  /* 0x000000ff3600720c */ /* 0x000fe40003f25270 */
[----:B------:R-:W-:Y:S01]  /*20d0*/  IADD3 R9, PT, PT, R47, -0x2, RZ ;  /* 0xfffffffe2f097810 */ /* 0x000fe20007ffe0ff */
[----:B------:R-:W4:Y:S01]  /*20e0*/  LDCU UR13, c[0x0][0x38c] ;  /* 0x00007180ff0d77ac */ /* 0x000f220008000800 */
[----:B------:R-:W-:Y:S01]  /*20f0*/  IADD3 R8, PT, PT, R62, R54, RZ ;  /* 0x000000363e087210 */ /* 0x000fe20007ffe0ff */
[----:B------:R-:W0:Y:S01]  /*2100*/  LDC.64 R72, c[0x0][0x3e0] ;  /* 0x0000f800ff487b82 */ /* 0x000e220000000a00 */
[----:B------:R-:W-:Y:S01]  /*2110*/  MOV R18, RZ ;  /* 0x000000ff00127202 */ /* 0x000fe20000000f00 */
[----:B------:R-:W0:Y:S01]  /*2120*/  LDCU UR7, c[0x0][0x388] ;  /* 0x00007100ff0777ac */ /* 0x000e220008000800 */
[----:B------:R-:W-:-:S02]  /*2130*/  ISETP.EQ.AND P0, PT, R54, RZ, P0 ;  /* 0x000000ff3600720c */ /* 0x000fc40000702270 */
[----:B------:R-:W-:Y:S01]  /*2140*/  LOP3.LUT R3, R0, 0x100, RZ, 0xc0, !PT ;  /* 0x0000010000037812 */ /* 0x000fe200078ec0ff */
[----:B------:R-:W0:Y:S01]  /*2150*/  LDCU.64 UR8, c[0x0][0x538] ;  /* 0x0000a700ff0877ac */ /* 0x000e220008000a00 */
[----:B------:R-:W-:Y:S01]  /*2160*/  LOP3.LUT R2, R34, 0x100, RZ, 0xc0, !PT ;  /* 0x0000010022027812 */ /* 0x000fe200078ec0ff */
[----:B------:R-:W0:Y:S01]  /*2170*/  LDC.64 R74, c[0x0][0x4d0] ;  /* 0x00013400ff4a7b82 */ /* 0x000e220000000a00 */
[----:B------:R-:W-:Y:S01]  /*2180*/  IADD3.X R65, PT, PT, RZ, R42, RZ, P2, !PT ;  /* 0x0000002aff417210 */ /* 0x000fe200017fe4ff */
[----:B------:R-:W0:Y:S01]  /*2190*/  LDCU.64 UR10, c[0x0][0x540] ;  /* 0x0000a800ff0a77ac */ /* 0x000e220008000a00 */
[----:B------:R-:W-:Y:S01]  /*21a0*/  IADD3.X R79, PT, PT, RZ, R41, RZ, P3, !PT ;  /* 0x00000029ff4f7210 */ /* 0x000fe20001ffe4ff */
[----:B------:R-:W-:-:S04]  /*21b0*/  UMOV UR4, URZ ;  /* 0x000000ff00047c82 */ /* 0x000fc80008000000 */
[----:B---34-:R-:W0:Y:S02]  /*21c0*/  LDC.64 R76, c[0x0][0x4f0] ;  /* 0x00013c00ff4c7b82 */ /* 0x018e240000000a00 */
.L_x_10400:
[----:B--2---:R-:W-:-:S04]  /*21d0*/  IMAD.WIDE.U32 R32, R66, UR4, RZ ;  /* 0x0000000442207c25 */ /* 0x004fc8000f8e00ff */
[----:B------:R-:W-:Y:S01]  /*21e0*/  IMAD R33, R67, UR4, R33 ;  /* 0x0000000443217c24 */ /* 0x000fe2000f8e0221 */
[----:B---34-:R-:W-:-:S04]  /*21f0*/  LEA R84, P2, R32, R80, 0x1 ;  /* 0x0000005020547211 */ /* 0x018fc800078408ff */
[----:B------:R-:W-:-:S06]  /*2200*/  LEA.HI.X R85, R32, R81, R33, 0x1, P2 ;  /* 0x0000005120557211 */ /* 0x000fcc00010f0c21 */
[----:B------:R-:W2:Y:S01]  /*2210*/  LDG.E.64 R84, desc[UR16][R84.64] ;  /* 0x0000001054547981 */ /* 0x000ea2000c1e1b00 */
[----:B------:R-:W-:Y:S01]  /*2220*/  MOV R34, R50 ;  /* 0x0000003200227202 */ /* 0x000fe20000000f00 */
[----:B0-----:R-:W-:Y:S01]  /*2230*/  IMAD.WIDE.U32 R32, R72, UR4, RZ ;  /* 0x0000000448207c25 */ /* 0x001fe2000f8e00ff */
[----:B------:R-:W-:-:S03]  /*2240*/  MOV R35, R101 ;  /* 0x0000006500237202 */ /* 0x000fc60000000f00 */
[----:B------:R-:W-:Y:S01]  /*2250*/  IMAD R33, R73, UR4, R33 ;  /* 0x0000000449217c24 */ /* 0x000fe2000f8e0221 */
[----:B------:R-:W-:Y:S01]  /*2260*/  LEA R36, P3, R32, R82, 0x1 ;  /* 0x0000005220247211 */ /* 0x000fe200078608ff */
[----:B-1----:R-:W-:-:S03]  /*2270*/  IMAD.WIDE.U32 R34, R70, UR4, R34 ;  /* 0x0000000446227c25 */ /* 0x002fc6000f8e0022 */
[----:B------:R-:W-:Y:S01]  /*2280*/  LEA.HI.X R37, R32, R83, R33, 0x1, P3 ;  /* 0x0000005320257211 */ /* 0x000fe200018f0c21 */
[----:B------:R-:W-:Y:S01]  /*2290*/  IMAD R0, R71, UR4, R35 ;  /* 0x0000000447007c24 */ /* 0x000fe2000f8e0223 */
[----:B------:R-:W-:-:S04]  /*22a0*/  LEA R86, P2, R34, R68, 0x2 ;  /* 0x0000004422567211 */ /* 0x000fc800078410ff */
[----:B------:R-:W-:-:S05]  /*22b0*/  LEA.HI.X R87, R34, R69, R0, 0x2, P2 ;  /* 0x0000004522577211 */ /* 0x000fca00010f1400 */
[----:B------:R-:W3:Y:S04]  /*22c0*/  LDG.E R0, desc[UR16][R86.64] ;  /* 0x0000001056007981 */ /* 0x000ee8000c1e1900 */
[----:B--2---:R0:W-:Y:S01]  /*22d0*/  STS.64 [R31], R84 ;  /* 0x000000541f007388 */ /* 0x0041e20000000a00 */
[----:B------:R-:W-:-:S03]  /*22e0*/  NOP ;  /* 0x0000000000007918 */ /* 0x000fc60000000000 */
[----:B------:R1:W2:Y:S01]  /*22f0*/  LDG.E.64 R88, desc[UR16][R36.64] ;  /* 0x0000001024587981 */ /* 0x0002a2000c1e1b00 */
[----:B------:R-:W-:Y:S01]  /*2300*/  IADD3 R38, PT, PT, R3, UR4, RZ ;  /* 0x0000000403267c10 */ /* 0x000fe2000fffe0ff */
[----:B------:R-:W-:Y:S02]  /*2310*/  BSSY.RECONVERGENT B0, `(.L_x_10387) ;  /* 0x000002c000007945 */ /* 0x000fe40003800200 */
[----:B------:R-:W4:Y:S01]  /*2320*/  LDS.64 R32, [R31] ;  /* 0x000000001f207984 */ /* 0x000f220000000a00 */
[----:B------:R-:W-:Y:S02]  /*2330*/  SEL R38, R38, R45, !P1 ;  /* 0x0000002d26267207 */ /* 0x000fe40004800000 */
[----:B------:R-:W-:Y:S02]  /*2340*/  ISETP.NE.AND P1, PT, R54, 0x1f, PT ;  /* 0x0000001f3600780c */ /* 0x000fe40003f25270 */
[----:B0-----:R-:W-:Y:S01]  /*2350*/  LEA R84, R38, UR5, 0x2 ;  /* 0x0000000526547c11 */ /* 0x001fe2000f8e10ff */
[----:B---3--:R-:W-:-:S04]  /*2360*/  FMUL.FTZ R106, R0, 1.4426950216293334961 ;  /* 0x3fb8aa3b006a7820 */ /* 0x008fc80000410000 */
[C---:B------:R-:W-:Y:S01]  /*2370*/  FMUL.FTZ R39, R106.reuse, R28 ;  /* 0x0000001c6a277220 */ /* 0x040fe20000410000 */
[C---:B------:R-:W-:Y:S01]  /*2380*/  FMUL.FTZ R38, R106.reuse, R29 ;  /* 0x0000001d6a267220 */ /* 0x040fe20000410000 */
[C---:B------:R-:W-:Y:S01]  /*2390*/  FMUL.FTZ R112, R106.reuse, R27 ;  /* 0x0000001b6a707220 */ /* 0x040fe20000410000 */
[----:B------:R-:W-:-:S03]  /*23a0*/  FMUL.FTZ R85, R106, R26 ;  /* 0x0000001a6a557220 */ /* 0x000fc60000410000 */
[----:B------:R-:W0:Y:S08]  /*23b0*/  MUFU.EX2 R39, R39 ;  /* 0x0000002700277308 */ /* 0x000e300000000800 */
[----:B-1----:R1:W3:Y:S08]  /*23c0*/  MUFU.EX2 R36, R85 ;  /* 0x0000005500247308 */ /* 0x0022f00000000800 */
[----:B------:R-:W0:Y:S01]  /*23d0*/  MUFU.EX2 R38, R38 ;  /* 0x0000002600267308 */ /* 0x000e220000000800 */
[----:B----4-:R-:W-:-:S02]  /*23e0*/  HADD2.F32 R106, -RZ, R32.H0_H0 ;  /* 0x20000020ff6a7230 */ /* 0x010fc40000004100 */
[----:B------:R-:W-:Y:S02]  /*23f0*/  HADD2.F32 R111, -RZ, R32.H1_H1 ;  /* 0x30000020ff6f7230 */ /* 0x000fe40000004100 */
[----:B------:R-:W-:-:S03]  /*2400*/  HADD2.F32 R108, -RZ, R33.H0_H0 ;  /* 0x20000021ff6c7230 */ /* 0x000fc60000004100 */
[----:B------:R-:W4:Y:S01]  /*2410*/  MUFU.EX2 R112, R112 ;  /* 0x0000007000707308 */ /* 0x000f220000000800 */
[----:B------:R-:W-:Y:S02]  /*2420*/  HADD2.F32 R113, -RZ, R33.H1_H1 ;  /* 0x30000021ff717230 */ /* 0x000fe40000004100 */
[----:B------:R-:W-:Y:S01]  /*2430*/  FMUL.FTZ R117, R6, R111 ;  /* 0x0000006f06757220 */ /* 0x000fe20000410000 */
[----:B------:R-:W-:Y:S02]  /*2440*/  FMUL.FTZ R119, R5, R108 ;  /* 0x0000006c05777220 */ /* 0x000fe40000410000 */
[----:B------:R-:W-:Y:S01]  /*2450*/  FMUL.FTZ R37, R4, R113 ;  /* 0x0000007104257220 */ /* 0x000fe20000410000 */
[----:B--2---:R-:W-:Y:S01]  /*2460*/  STS.64 [R31+0x100], R88 ;  /* 0x000100581f007388 */ /* 0x004fe20000000a00 */
[----:B------:R-:W-:-:S03]  /*2470*/  NOP ;  /* 0x0000000000007918 */ /* 0x000fc60000000000 */
[----:B------:R-:W2:Y:S04]  /*2480*/  LDS.64 R34, [R31+0x100] ;  /* 0x000100001f227984 */ /* 0x000ea80000000a00 */
[----:B0-----:R1:W-:Y:S01]  /*2490*/  STS [R84+0x838], R39 ;  /* 0x0008382754007388 */ /* 0x0013e20000000800 */
[--C-:B--2---:R-:W-:Y:S02]  /*24a0*/  HADD2.F32 R33, -RZ, R34.reuse.H0_H0 ;  /* 0x20000022ff217230 */ /* 0x104fe40000004100 */
[----:B------:R-:W-:Y:S02]  /*24b0*/  HADD2.F32 R121, -RZ, R34.H1_H1 ;  /* 0x30000022ff797230 */ /* 0x000fe40000004100 */
[----:B------:R-:W-:Y:S01]  /*24c0*/  FMUL.FTZ R34, R7, R106 ;  /* 0x0000006a07227220 */ /* 0x000fe20000410000 */
[----:B------:R-:W-:-:S02]  /*24d0*/  HADD2.F32 R32, -RZ, R35.H0_H0 ;  /* 0x20000023ff207230 */ /* 0x000fc40000004100 */
[----:B------:R-:W-:Y:S02]  /*24e0*/  HADD2.F32 R110, -RZ, R35.H1_H1 ;  /* 0x30000023ff6e7230 */ /* 0x000fe40000004100 */
[----:B------:R-:W-:Y:S01]  /*24f0*/  FMUL.FTZ R35, R24, R33 ;  /* 0x0000002118237220 */ /* 0x000fe20000410000 */
[----:B------:R-:W-:Y:S01]  /*2500*/  FMUL.FTZ R121, R22, R121 ;  /* 0x0000007916797220 */ /* 0x000fe20000410000 */
[----:B------:R-:W-:Y:S01]  /*2510*/  FMUL.FTZ R115, R25, R32 ;  /* 0x0000002019737220 */ /* 0x000fe20000410000 */
[----:B------:R-:W-:Y:S01]  /*2520*/  FMUL.FTZ R110, R23, R110 ;  /* 0x0000006e176e7220 */ /* 0x000fe20000410000 */
[----:B------:R-:W-:Y:S06]  /*2530*/  BAR.SYNC.DEFER_BLOCKING 0x0 ;  /* 0x0000000000007b1d */ /* 0x000fec0000010000 */
[----:B-1-34-:R-:W-:Y:S05]  /*2540*/  @P1 BRA `(.L_x_10388) ;  /* 0x00000000001c1947 */ /* 0x01afea0003800000 */
[----:B------:R-:W-:Y:S01]  /*2550*/  ISETP.NE.AND P1, PT, R47, UR12, PT ;  /* 0x0000000c2f007c0c */ /* 0x000fe2000bf25270 */
[----:B------:R-:W-:-:S12]  /*2560*/  HFMA2 R87, -RZ, RZ, 1.875, 0 ;  /* 0x3f800000ff577431 */ /* 0x000fd800000001ff */
[----:B------:R-:W-:Y:S05]  /*2570*/  @!P1 BRA `(.L_x_10389) ;  /* 0x0000000000149947 */ /* 0x000fea0003800000 */
[----:B------:R-:W-:-:S04]  /*2580*/  IADD3 R32, PT, PT, R2, UR4, RZ ;  /* 0x0000000402207c10 */ /* 0x000fc8000fffe0ff */
[----:B------:R-:W-:-:S05]  /*2590*/  LEA R32, R32, UR5, 0x2 ;  /* 0x0000000520207c11 */ /* 0x000fca000f8e10ff */
[----:B------:R0:W1:Y:S01]  /*25a0*/  LDS R87, [R32+0x838] ;  /* 0x0008380020577984 */ /* 0x0000620000000800 */
[----:B------:R-:W-:Y:S05]  /*25b0*/  BRA `(.L_x_10389) ;  /* 0x0000000000047947 */ /* 0x000fea0003800000 */
.L_x_10388:
[----:B------:R2:W3:Y:S02]  /*25c0*/  LDS R87, [R44+0x103c] ;  /* 0x00103c002c577984 */ /* 0x0004e40000000800 */
.L_x_10389:
[----:B------:R-:W-:Y:S05]  /*25d0*/  BSYNC.RECONVERGENT B0 ;  /* 0x0000000000007941 */ /* 0x000fea0003800200 */
.L_x_10387:
        /* <DEDUP_REMOVED lines=17> */
[----:B------:R-:W0:Y:S01]  /*26f0*/  S2UR UR6, SR_CgaCtaId ;  /* 0x00000000000679c3 */ /* 0x000e220000008800 */
[----:B------:R-:W1:Y:S01]  /*2700*/  SHFL.DOWN PT, R89, R120, 0x1, 0x1f ;  /* 0x08201f0078597f89 */ /* 0x000e6200000e0000 */
        /* <DEDUP_REMOVED lines=8> */
[----:B------:R-:W2:Y:S01]  /*2790*/  SHFL.UP PT, R33, R118, 0x1, RZ ;  /* 0x0420000076217989 */ /* 0x000ea200000e00ff */
[----:B0-----:R-:W-:Y:S01]  /*27a0*/  ULEA UR5, UR6, UR5, 0x18 ;  /* 0x0000000506057291 */ /* 0x001fe2000f8ec0ff */
[----:B-1----:R-:W-:-:S03]  /*27b0*/  @P1 FMUL.FTZ R84, R89, R120 ;  /* 0x0000007859541220 */ /* 0x002fc60000410000 */
[----:B------:R-:W-:Y:S01]  /*27c0*/  ULEA UR6, UR4, UR5, 0x3 ;  /* 0x0000000504067291 */ /* 0x000fe2000f8e18ff */
[----:B---3--:R-:W-:Y:S01]  /*27d0*/  @P1 FFMA.FTZ R123, R120, R88, R123 ;  /* 0x00000058787b1223 */ /* 0x008fe2000001007b */
[----:B------:R-:W-:Y:S01]  /*27e0*/  @P1 MOV R120, R84 ;  /* 0x0000005400781202 */ /* 0x000fe20000000f00 */
[----:B------:R-:W-:Y:S01]  /*27f0*/  HFMA2 R88, -RZ, RZ, 1.875, 0 ;  /* 0x3f800000ff587431 */ /* 0x000fe200000001ff */
[----:B------:R-:W-:Y:S01]  /*2800*/  ISETP.GE.AND P1, PT, R40, 0x1, PT ;  /* 0x000000012800780c */ /* 0x000fe20003f26270 */
[----:B-----5:R-:W-:Y:S01]  /*2810*/  FFMA.FTZ R32, R118, R32, R85 ;  /* 0x0000002076207223 */ /* 0x020fe20000010055 */
[----:B------:R-:W0:Y:S04]  /*2820*/  SHFL.DOWN PT, R86, R123, 0x2, 0x1f ;  /* 0x08401f007b567f89 */ /* 0x000e2800000e0000 */
[----:B------:R-:W1:Y:S01]  /*2830*/  SHFL.DOWN PT, R89, R120, 0x2, 0x1f ;  /* 0x08401f0078597f89 */ /* 0x000e6200000e0000 */
[----:B------:R-:W-:-:S05]  /*2840*/  FSEL R85, R85, R32, !P1 ;  /* 0x0000002055557208 */ /* 0x000fca0004800000 */
[----:B------:R-:W3:Y:S01]  /*2850*/  SHFL.UP PT, R32, R85, 0x2, RZ ;  /* 0x0440000055207989 */ /* 0x000ee200000e00ff */
[----:B--2---:R-:W-:Y:S01]  /*2860*/  @P1 FMUL.FTZ R118, R118, R33 ;  /* 0x0000002176761220 */ /* 0x004fe20000410000 */
[----:B------:R-:W-:-:S04]  /*2870*/  ISETP.GE.AND P1, PT, R40, 0x2, PT ;  /* 0x000000022800780c */ /* 0x000fc80003f26270 */
[----:B------:R-:W2:Y:S01]  /*2880*/  SHFL.UP PT, R33, R118, 0x2, RZ ;  /* 0x0440000076217989 */ /* 0x000ea200000e00ff */
[C---:B0-----:R-:W-:Y:S01]  /*2890*/  @!P2 FFMA.FTZ R123, R120.reuse, R86, R123 ;  /* 0x00000056787ba223 */ /* 0x041fe2000001007b */
[----:B-1----:R-:W-:-:S05]  /*28a0*/  @!P2 FMUL.FTZ R84, R120, R89 ;  /* 0x000000597854a220 */ /* 0x002fca0000410000 */
[----:B------:R-:W-:Y:S01]  /*28b0*/  @!P2 MOV R120, R84 ;  /* 0x000000540078a202 */ /* 0x000fe20000000f00 */
[----:B---3--:R-:W-:Y:S01]  /*28c0*/  FFMA.FTZ R32, R118, R32, R85 ;  /* 0x0000002076207223 */ /* 0x008fe20000010055 */
[----:B------:R-:W-:-:S03]  /*28d0*/  ISETP.GT.U32.AND P2, PT, R46, 0x1b, PT ;  /* 0x0000001b2e00780c */ /* 0x000fc60003f44070 */
[----:B------:R-:W0:Y:S01]  /*28e0*/  SHFL.DOWN PT, R125, R120, 0x4, 0x1f ;  /* 0x08801f00787d7f89 */ /* 0x000e2200000e0000 */
[----:B------:R-:W-:Y:S01]  /*28f0*/  FSEL R89, R85, R32, !P1 ;  /* 0x0000002055597208 */ /* 0x000fe20004800000 */
[----:B--2---:R-:W-:Y:S01]  /*2900*/  @P1 FMUL.FTZ R118, R118, R33 ;  /* 0x0000002176761220 */ /* 0x004fe20000410000 */
[----:B------:R-:W-:Y:S01]  /*2910*/  ISETP.GE.AND P1, PT, R47, UR12, PT ;  /* 0x0000000c2f007c0c */ /* 0x000fe2000bf26270 */
[----:B------:R-:W1:Y:S03]  /*2920*/  SHFL.DOWN PT, R85, R123, 0x4, 0x1f ;  /* 0x08801f007b557f89 */ /* 0x000e6600000e0000 */
[----:B------:R-:W-:Y:S01]  /*2930*/  ISETP.NE.OR P1, PT, R54, RZ, P1 ;  /* 0x000000ff3600720c */ /* 0x000fe20000f25670 */
[----:B------:R-:W2:Y:S04]  /*2940*/  SHFL.UP PT, R32, R89, 0x4, RZ ;  /* 0x0480000059207989 */ /* 0x000ea800000e00ff */
[----:B------:R-:W3:Y:S01]  /*2950*/  SHFL.UP PT, R33, R118, 0x4, RZ ;  /* 0x0480000076217989 */ /* 0x000ee200000e00ff */
[C---:B0-----:R-:W-:Y:S01]  /*2960*/  @!P2 FMUL.FTZ R84, R120.reuse, R125 ;  /* 0x0000007d7854a220 */ /* 0x041fe20000410000 */
[----:B-1----:R-:W-:-:S04]  /*2970*/  @!P2 FFMA.FTZ R123, R120, R85, R123 ;  /* 0x00000055787ba223 */ /* 0x002fc8000001007b */
[----:B------:R-:W-:Y:S02]  /*2980*/  @!P2 MOV R120, R84 ;  /* 0x000000540078a202 */ /* 0x000fe40000000f00 */
[----:B------:R-:W-:Y:S01]  /*2990*/  ISETP.GE.AND P2, PT, R40, 0x4, PT ;  /* 0x000000042800780c */ /* 0x000fe20003f46270 */
[----:B--2---:R-:W-:Y:S01]  /*29a0*/  FFMA.FTZ R32, R118, R32, R89 ;  /* 0x0000002076207223 */ /* 0x004fe20000010059 */
[----:B------:R-:W0:Y:S04]  /*29b0*/  SHFL.DOWN PT, R86, R123, 0x8, 0x1f ;  /* 0x09001f007b567f89 */ /* 0x000e2800000e0000 */
[----:B------:R-:W1:Y:S01]  /*29c0*/  SHFL.DOWN PT, R125, R120, 0x8, 0x1f ;  /* 0x09001f00787d7f89 */ /* 0x000e6200000e0000 */
[----:B------:R-:W-:Y:S02]  /*29d0*/  FSEL R85, R89, R32, !P2 ;  /* 0x0000002059557208 */ /* 0x000fe40005000000 */
[----:B------:R-:W-:-:S03]  /*29e0*/  MOV R89, RZ ;  /* 0x000000ff00597202 */ /* 0x000fc60000000f00 */
[----:B------:R-:W2:Y:S01]  /*29f0*/  SHFL.UP PT, R32, R85, 0x8, RZ ;  /* 0x0500000055207989 */ /* 0x000ea200000e00ff */
[----:B---3--:R-:W-:Y:S01]  /*2a00*/  @P2 FMUL.FTZ R118, R118, R33 ;  /* 0x0000002176762220 */ /* 0x008fe20000410000 */
[----:B------:R-:W-:Y:S02]  /*2a10*/  ISETP.GT.U32.AND P2, PT, R46, 0xf, PT ;  /* 0x0000000f2e00780c */ /* 0x000fe40003f44070 */
[----:B------:R-:W-:Y:S01]  /*2a20*/  @!P1 LDS.64 R88, [UR6+0x10b8] ;  /* 0x0010b806ff589984 */ /* 0x000fe20008000a00 */
[----:B------:R-:W-:-:S03]  /*2a30*/  ISETP.GE.AND P1, PT, R40, 0x8, PT ;  /* 0x000000082800780c */ /* 0x000fc60003f26270 */
[----:B------:R-:W3:Y:S01]  /*2a40*/  SHFL.UP PT, R33, R118, 0x8, RZ ;  /* 0x0500000076217989 */ /* 0x000ee200000e00ff */
[C---:B0-----:R-:W-:Y:S01]  /*2a50*/  @!P3 FFMA.FTZ R123, R120.reuse, R86, R123 ;  /* 0x00000056787bb223 */ /* 0x041fe2000001007b */
[----:B-1----:R-:W-:-:S04]  /*2a60*/  @!P3 FMUL.FTZ R84, R120, R125 ;  /* 0x0000007d7854b220 */ /* 0x002fc80000410000 */
[----:B------:R-:W0:Y:S01]  /*2a70*/  SHFL.DOWN PT, R86, R123, 0x10, 0x1f ;  /* 0x0a001f007b567f89 */ /* 0x000e2200000e0000 */
[----:B------:R-:W-:Y:S01]  /*2a80*/  @!P3 MOV R120, R84 ;  /* 0x000000540078b202 */ /* 0x000fe20000000f00 */
[----:B--2---:R-:W-:-:S04]  /*2a90*/  FFMA.FTZ R32, R118, R32, R85 ;  /* 0x0000002076207223 */ /* 0x004fc80000010055 */
        /* <DEDUP_REMOVED lines=10> */
[----:B--2---:R-:W-:Y:S01]  /*2b40*/  FFMA.FTZ R86, R118, R32, R85 ;  /* 0x0000002076567223 */ /* 0x004fe20000010055 */
[----:B------:R-:W-:Y:S01]  /*2b50*/  SHFL.DOWN PT, R33, R123, 0x1, 0x1f ;  /* 0x08201f007b217f89 */ /* 0x000fe200000e0000 */
[----:B------:R-:W-:Y:S01]  /*2b60*/  ISETP.NE.AND P2, PT, R54, 0x1f, PT ;  /* 0x0000001f3600780c */ /* 0x000fe20003f45270 */
[----:B---3--:R-:W-:-:S02]  /*2b70*/  @P1 FMUL.FTZ R118, R118, R125 ;  /* 0x0000007d76761220 */ /* 0x008fc40000410000 */
[----:B------:R-:W0:Y:S01]  /*2b80*/  SHFL.DOWN PT, R32, R120, 0x1, 0x1f ;  /* 0x08201f0078207f89 */ /* 0x000e2200000e0000 */
[----:B------:R-:W-:Y:S01]  /*2b90*/  FSEL R86, R85, R86, !P1 ;  /* 0x0000005655567208 */ /* 0x000fe20004800000 */
[----:B------:R-:W-:Y:S01]  /*2ba0*/  IMAD.WIDE.U32 R124, R74, UR4, R64 ;  /* 0x000000044a7c7c25 */ /* 0x000fe2000f8e0040 */
[----:B------:R-:W-:Y:S01]  /*2bb0*/  ISETP.NE.AND P1, PT, R54, RZ, PT ;  /* 0x000000ff3600720c */ /* 0x000fe20003f25270 */
[----:B------:R-:W-:Y:S04]  /*2bc0*/  SHFL.IDX PT, R123, R123, RZ, 0x1f ;  /* 0x00001fff7b7b7589 */ /* 0x000fe800000e0000 */
[----:B------:R-:W-:Y:S04]  /*2bd0*/  SHFL.UP PT, R118, R118, 0x1, RZ ;  /* 0x0420000076767989 */ /* 0x000fe800000e00ff */
[----:B------:R1:W-:Y:S04]  /*2be0*/  SHFL.UP PT, R85, R86, 0x1, RZ ;  /* 0x0420000056557989 */ /* 0x0003e800000e00ff */
[----:B------:R-:W2:Y:S01]  /*2bf0*/  SHFL.IDX PT, R114, R120, RZ, 0x1f ;  /* 0x00001fff78727589 */ /* 0x000ea200000e0000 */
[----:B0-----:R-:W-:Y:S01]  /*2c00*/  @P2 FFMA.FTZ R84, R32, R84, R33 ;  /* 0x0000005420542223 */ /* 0x001fe20000010021 */
[----:B------:R-:W-:-:S04]  /*2c10*/  IMAD.WIDE.U32 R32, R76, UR4, R78 ;  /* 0x000000044c207c25 */ /* 0x000fc8000f8e004e */
[----:B------:R-:W-:Y:S01]  /*2c20*/  FFMA.FTZ R110, R84, R87, R110 ;  /* 0x00000057546e7223 */ /* 0x000fe2000001006e */
[----:B------:R-:W-:Y:S01]  /*2c30*/  IMAD R87, R75, UR4, R125 ;  /* 0x000000044b577c24 */ /* 0x000fe2000f8e027d */
[----:B------:R-:W-:Y:S01]  /*2c40*/  LEA R84, P2, R124, UR8, 0x2 ;  /* 0x000000087c547c11 */ /* 0x000fe2000f8410ff */
[----:B------:R-:W-:Y:S02]  /*2c50*/  IMAD R33, R77, UR4, R33 ;  /* 0x000000044d217c24 */ /* 0x000fe4000f8e0221 */
[----:B------:R-:W-:Y:S01]  /*2c60*/  FFMA.FTZ R115, R112, R110, R115 ;  /* 0x0000006e70737223 */ /* 0x000fe20000010073 */
[----:B-1----:R-:W-:Y:S01]  /*2c70*/  LEA R86, P3, R32, UR10, 0x2 ;  /* 0x0000000a20567c11 */ /* 0x002fe2000f8610ff */
[----:B------:R-:W-:Y:S02]  /*2c80*/  FMUL.FTZ R125, R110, R27 ;  /* 0x0000001b6e7d7220 */ /* 0x000fe40000410000 */
[----:B------:R-:W-:Y:S01]  /*2c90*/  FFMA.FTZ R121, R38, R115, R121 ;  /* 0x0000007326797223 */ /* 0x000fe20000010079 */
[----:B--2---:R-:W-:-:S03]  /*2ca0*/  FFMA.FTZ R89, R114, R89, R123 ;  /* 0x0000005972597223 */ /* 0x004fc6000001007b */
[----:B------:R-:W-:Y:S01]  /*2cb0*/  FFMA.FTZ R123, R36, R121, R35 ;  /* 0x00000079247b7223 */ /* 0x000fe20000010023 */
[----:B------:R-:W-:Y:S01]  /*2cc0*/  FMUL.FTZ R88, R114, R88 ;  /* 0x0000005872587220 */ /* 0x000fe20000410000 */
[----:B------:R-:W-:Y:S01]  /*2cd0*/  FMUL.FTZ R120, R121, R26 ;  /* 0x0000001a79787220 */ /* 0x000fe20000410000 */
[----:B------:R-:W-:Y:S01]  /*2ce0*/  FMUL.FTZ R35, R14, R125 ;  /* 0x0000007d0e237220 */ /* 0x000fe20000410000 */
[----:B----4-:R-:W0:Y:S02]  /*2cf0*/  SHFL.IDX PT, R116, R116, RZ, 0x1f ;  /* 0x00001fff74747589 */ /* 0x010e2400000e0000 */
[----:B0-----:R-:W-:Y:S01]  /*2d00*/  @P1 FFMA.FTZ R116, R118, R116, R85 ;  /* 0x0000007476741223 */ /* 0x001fe20000010055 */
[----:B------:R-:W-:Y:S02]  /*2d10*/  LEA.HI.X R85, R124, UR9, R87, 0x2, P2 ;  /* 0x000000097c557c11 */ /* 0x000fe400090f1457 */
[----:B------:R-:W-:Y:S01]  /*2d20*/  LEA.HI.X R87, R32, UR11, R33, 0x2, P3 ;  /* 0x0000000b20577c11 */ /* 0x000fe200098f1421 */
[----:B------:R-:W-:Y:S01]  /*2d30*/  FFMA.FTZ R39, R39, R116, R34 ;  /* 0x0000007427277223 */ /* 0x000fe20000010022 */
[----:B------:R-:W-:Y:S01]  /*2d40*/  FMUL.FTZ R32, R123, R28 ;  /* 0x0000001c7b207220 */ /* 0x000fe20000410000 */
[----:B------:R-:W-:Y:S01]  /*2d50*/  ISETP.NE.AND P2, PT, R54, RZ, PT ;  /* 0x000000ff3600720c */ /* 0x000fe20003f45270 */
[----:B------:R-:W-:Y:S01]  /*2d60*/  FMUL.FTZ R33, R19, R120 ;  /* 0x0000007813217220 */ /* 0x000fe20000410000 */
[----:B------:R-:W-:Y:S01]  /*2d70*/  FFMA.FTZ R116, R36, R39, R117 ;  /* 0x0000002724747223 */ /* 0x000fe20000010075 */
[----:B------:R-:W-:Y:S01]  /*2d80*/  FADD.FTZ R114, -R34, R39 ;  /* 0x0000002722727221 */ /* 0x000fe20000010100 */
[----:B------:R-:W-:Y:S01]  /*2d90*/  FMUL.FTZ R34, R115, R29 ;  /* 0x0000001d73227220 */ /* 0x000fe20000410000 */
[----:B------:R-:W-:Y:S01]  /*2da0*/  IADD3 R118, PT, PT, -R8, UR7, RZ ;  /* 0x0000000708767c10 */ /* 0x000fe2000fffe1ff */
[----:B------:R-:W-:Y:S01]  /*2db0*/  FFMA.FTZ R38, R38, R116, R119 ;  /* 0x0000007426267223 */ /* 0x000fe20000010077 */
[----:B------:R-:W-:Y:S01]  /*2dc0*/  FADD.FTZ R117, -R117, R116 ;  /* 0x0000007475757221 */ /* 0x000fe20000010100 */
[-C--:B------:R-:W-:Y:S01]  /*2dd0*/  FFMA.FTZ R36, R114, R32.reuse, RZ ;  /* 0x0000002072247223 */ /* 0x080fe200000100ff */
[----:B------:R-:W-:Y:S01]  /*2de0*/  FMUL.FTZ R32, R21, R32 ;  /* 0x0000002015207220 */ /* 0x000fe20000410000 */
[----:B------:R-:W-:Y:S01]  /*2df0*/  FADD.FTZ R119, -R119, R38 ;  /* 0x0000002677777221 */ /* 0x000fe20000010100 */
[----:B------:R-:W-:Y:S01]  /*2e00*/  FFMA.FTZ R112, R112, R38, R37 ;  /* 0x0000002670707223 */ /* 0x000fe20000010025 */
[----:B------:R-:W-:Y:S01]  /*2e10*/  FFMA.FTZ R36, R117, R120, R36 ;  /* 0x0000007875247223 */ /* 0x000fe20000010024 */
[----:B------:R0:W-:Y:S01]  /*2e20*/  @!P2 STS.64 [UR6+0x10b8], R88 ;  /* 0x0010b858ff00a988 */ /* 0x0001e20008000a06 */
[----:B------:R-:W-:Y:S01]  /*2e30*/  ISETP.GE.AND P3, PT, R118, 0x1, PT ;  /* 0x000000017600780c */ /* 0x000fe20003f66270 */
[----:B------:R-:W-:Y:S01]  /*2e40*/  FADD.FTZ R120, -R37, R112 ;  /* 0x0000007025787221 */ /* 0x000fe20000010100 */
[-C--:B------:R-:W-:Y:S01]  /*2e50*/  FFMA.FTZ R36, R119, R34.reuse, R36 ;  /* 0x0000002277247223 */ /* 0x080fe20000010024 */
[----:B------:R-:W-:Y:S01]  /*2e60*/  FMUL.FTZ R34, R20, R34 ;  /* 0x0000002214227220 */ /* 0x000fe20000410000 */
[----:B------:R-:W-:Y:S01]  /*2e70*/  FMUL.FTZ R37, R22, R116 ;  /* 0x0000007416257220 */ /* 0x000fe20000410000 */
[----:B------:R-:W-:Y:S01]  /*2e80*/  FMUL.FTZ R38, R25, R38 ;  /* 0x0000002619267220 */ /* 0x000fe20000410000 */
[----:B------:R-:W-:Y:S01]  /*2e90*/  FFMA.FTZ R125, R120, R125, R36 ;  /* 0x0000007d787d7223 */ /* 0x000fe20000010024 */
[----:B------:R-:W-:Y:S01]  /*2ea0*/  FMUL.FTZ R36, R24, R39 ;  /* 0x0000002718247220 */ /* 0x000fe20000410000 */
[----:B------:R0:W-:Y:S01]  /*2eb0*/  STS.128 [R90+0x200], R32 ;  /* 0x000200205a007388 */ /* 0x0001e20000000c00 */
[----:B------:R-:W-:Y:S01]  /*2ec0*/  FMUL.FTZ R39, R23, R112 ;  /* 0x0000007017277220 */ /* 0x000fe20000410000 */
[----:B------:R-:W-:Y:S01]  /*2ed0*/  BAR.SYNC.DEFER_BLOCKING 0x0 ;  /* 0x0000000000007b1d */ /* 0x000fe20000010000 */
[----:B------:R-:W-:-:S02]  /*2ee0*/  ISETP.GE.AND P4, PT, R118, 0x21, PT ;  /* 0x000000217600780c */ /* 0x000fc40003f86270 */
[C---:B------:R-:W-:Y:S02]  /*2ef0*/  ISETP.GE.AND P5, PT, R118.reuse, 0x41, PT ;  /* 0x000000417600780c */ /* 0x040fe40003fa6270 */
[----:B------:R-:W-:Y:S01]  /*2f00*/  ISETP.GE.AND P6, PT, R118, 0x61, PT ;  /* 0x000000617600780c */ /* 0x000fe20003fc6270 */
        /* <DEDUP_REMOVED lines=10> */
.L_x_10391:
[----:B------:R-:W-:Y:S05]  /*2fb0*/  BSYNC.RECONVERGENT B0 ;  /* 0x0000000000007941 */ /* 0x000fea0003800200 */
.L_x_10390:
[----:B01----:R0:W1:Y:S01]  /*2fc0*/  LDS R33, [R43+0x280] ;  /* 0x000280002b217984 */ /* 0x0030620000000800 */
[----:B------:R-:W-:Y:S04]  /*2fd0*/  BSSY.RECONVERGENT B0, `(.L_x_10392) ;  /* 0x0000004000007945 */ /* 0x000fe80003800200 */
[----:B------:R-:W-:Y:S05]  /*2fe0*/  @!P4 BRA `(.L_x_10393) ;  /* 0x000000000008c947 */ /* 0x000fea0003800000 */
[----:B--2---:R2:W-:Y:S04]  /*2ff0*/  REDG.E.ADD.F32.FTZ.RN.STRONG.GPU desc[UR16][R84.64+0x80], R116 ;  /* 0x00008074540079a6 */ /* 0x0045e8000c12f310 */
[----:B-1----:R2:W-:Y:S02]  /*3000*/  REDG.E.ADD.F32.FTZ.RN.STRONG.GPU desc[UR16][R86.64+0x80], R33 ;  /* 0x00008021560079a6 */ /* 0x0025e4000c12f310 */
.L_x_10393:
[----:B------:R-:W-:Y:S05]  /*3010*/  BSYNC.RECONVERGENT B0 ;  /* 0x0000000000007941 */ /* 0x000fea0003800200 */
.L_x_10392:
[----:B-12---:R1:W2:Y:S01]  /*3020*/  LDS R33, [R43+0x300] ;  /* 0x000300002b217984 */ /* 0x0062a20000000800 */
[----:B------:R-:W-:Y:S04]  /*3030*/  BSSY.RECONVERGENT B0, `(.L_x_10394) ;  /* 0x0000004000007945 */ /* 0x000fe80003800200 */
[----:B------:R-:W-:Y:S05]  /*3040*/  @!P5 BRA `(.L_x_10395) ;  /* 0x000000000008d947 */ /* 0x000fea0003800000 */
[----:B---3--:R3:W-:Y:S04]  /*3050*/  REDG.E.ADD.F32.FTZ.RN.STRONG.GPU desc[UR16][R84.64+0x100], R118 ;  /* 0x00010076540079a6 */ /* 0x0087e8000c12f310 */
[----:B--2---:R3:W-:Y:S02]  /*3060*/  REDG.E.ADD.F32.FTZ.RN.STRONG.GPU desc[UR16][R86.64+0x100], R33 ;  /* 0x00010021560079a6 */ /* 0x0047e4000c12f310 */
.L_x_10395:
[----:B------:R-:W-:Y:S05]  /*3070*/  BSYNC.RECONVERGENT B0 ;  /* 0x0000000000007941 */ /* 0x000fea0003800200 */
.L_x_10394:
[----:B--23--:R2:W3:Y:S01]  /*3080*/  LDS R33, [R43+0x380] ;  /* 0x000380002b217984 */ /* 0x00c4e20000000800 */
[----:B------:R-:W-:Y:S04]  /*3090*/  BSSY.RECONVERGENT B0, `(.L_x_10396) ;  /* 0x0000004000007945 */ /* 0x000fe80003800200 */
[----:B------:R-:W-:Y:S05]  /*30a0*/  @!P6 BRA `(.L_x_10397) ;  /* 0x000000000008e947 */ /* 0x000fea0003800000 */
[----:B----4-:R4:W-:Y:S04]  /*30b0*/  REDG.E.ADD.F32.FTZ.RN.STRONG.GPU desc[UR16][R84.64+0x180], R89 ;  /* 0x00018059540079a6 */ /* 0x0109e8000c12f310 */
[----:B---3--:R4:W-:Y:S02]  /*30c0*/  REDG.E.ADD.F32.FTZ.RN.STRONG.GPU desc[UR16][R86.64+0x180], R33 ;  /* 0x00018021560079a6 */ /* 0x0089e4000c12f310 */
.L_x_10397:
[----:B------:R-:W-:Y:S05]  /*30d0*/  BSYNC.RECONVERGENT B0 ;  /* 0x0000000000007941 */ /* 0x000fea0003800200 */
.L_x_10396:
[----:B------:R-:W5:Y:S01]  /*30e0*/  SHFL.DOWN P3, R32, R125, 0x1, 0x1f ;  /* 0x08201f007d207f89 */ /* 0x000f620000060000 */
[----:B------:R-:W-:Y:S01]  /*30f0*/  ISETP.NE.AND P4, PT, R40, RZ, PT ;  /* 0x000000ff2800720c */ /* 0x000fe20003f85270 */
[CC--:B------:R-:W-:Y:S01]  /*3100*/  FMUL.FTZ R37, R0.reuse, R110.reuse ;  /* 0x0000006e00257220 */ /* 0x0c0fe20000410000 */
        /* <DEDUP_REMOVED lines=12> */
[----:B------:R-:W-:-:S02]  /*31d0*/  FFMA.FTZ R10, R113, R27, R10 ;  /* 0x0000001b710a7223 */ /* 0x000fc4000001000a */
[----:B------:R-:W-:Y:S01]  /*31e0*/  FADD.FTZ R16, R119, R16 ;  /* 0x0000001077107221 */ /* 0x000fe20000010000 */
[----:B-----5:R-:W-:-:S05]  /*31f0*/  @P3 FADD R32, R125, R32 ;  /* 0x000000207d203221 */ /* 0x020fca0000000000 */
[----:B---34-:R-:W3:Y:S02]  /*3200*/  SHFL.DOWN P3, R33, R32, 0x2, 0x1f ;  /* 0x08401f0020217f89 */ /* 0x018ee40000060000 */
[----:B---3--:R-:W-:Y:S01]  /*3210*/  @P3 FADD R33, R32, R33 ;  /* 0x0000002120213221 */ /* 0x008fe20000000000 */
[----:B------:R-:W-:-:S04]  /*3220*/  FMUL.FTZ R32, R111, R121 ;  /* 0x000000796f207220 */ /* 0x000fc80000410000 */
[----:B------:R-:W3:Y:S01]  /*3230*/  SHFL.DOWN P3, R38, R33, 0x4, 0x1f ;  /* 0x08801f0021267f89 */ /* 0x000ee20000060000 */
[----:B------:R-:W-:Y:S01]  /*3240*/  FFMA.FTZ R34, R19, R32, R34 ;  /* 0x0000002013227223 */ /* 0x000fe20000010022 */
[----:B------:R-:W-:-:S03]  /*3250*/  FFMA.FTZ R11, R32, R26, R11 ;  /* 0x0000001a200b7223 */ /* 0x000fc6000001000b */
[----:B------:R-:W-:Y:S01]  /*3260*/  FADD.FTZ R17, R34, R17 ;  /* 0x0000001122117221 */ /* 0x000fe20000010000 */
[----:B---3--:R-:W-:Y:S01]  /*3270*/  @P3 FADD R38, R33, R38 ;  /* 0x0000002621263221 */ /* 0x008fe20000000000 */
[----:B------:R-:W-:Y:S01]  /*3280*/  FMUL.FTZ R33, R0, R123 ;  /* 0x0000007b00217220 */ /* 0x000fe20000410000 */
[----:B------:R-:W-:-:S03]  /*3290*/  FFMA.FTZ R0, R14, R113, R37 ;  /* 0x000000710e007223 */ /* 0x000fc60000010025 */
[----:B------:R-:W3:Y:S01]  /*32a0*/  SHFL.DOWN P3, R39, R38, 0x8, 0x1f ;  /* 0x09001f0026277f89 */ /* 0x000ee20000060000 */
[----:B------:R-:W-:Y:S01]  /*32b0*/  FMUL.FTZ R114, R114, R33 ;  /* 0x0000002172727220 */ /* 0x000fe20000410000 */
[----:B------:R-:W-:-:S03]  /*32c0*/  FADD.FTZ R15, R0, R15 ;  /* 0x0000000f000f7221 */ /* 0x000fc60000010000 */
[----:B------:R-:W-:-:S04]  /*32d0*/  FFMA.FTZ R33, R21, R106, R114 ;  /* 0x0000006a15217223 */ /* 0x000fc80000010072 */
        /* <DEDUP_REMOVED lines=12> */
.L_x_10399:
[----:B------:R-:W-:Y:S05]  /*33a0*/  BSYNC.RECONVERGENT B0 ;  /* 0x0000000000007941 */ /* 0x000fea0003800200 */
.L_x_10398:
[----:B------:R-:W-:-:S04]  /*33b0*/  UIADD3 UR4, UPT, UPT, UR4, 0x1, URZ ;  /* 0x0000000104047890 */ /* 0x000fc8000fffe0ff */
[----:B------:R-:W-:-:S09]  /*33c0*/  UISETP.GE.AND UP0, UPT, UR4, UR13, UPT ;  /* 0x0000000d0400728c */ /* 0x000fd2000bf06270 */
[----:B------:R-:W-:Y:S05]  /*33d0*/  BRA.U !UP0, `(.L_x_10400) ;  /* 0xffffffed087c7547 */ /* 0x000fea000b83ffff */
.L_x_10386:
[----:B------:R-:W-:Y:S06]  /*33e0*/  BAR.SYNC.DEFER_BLOCKING 0x0 ;  /* 0x0000000000007b1d */ /* 0x000fec0000010000 */
[----:B------:R-:W-:Y:S02]  /*33f0*/  F2F.F16.F32 R2, R11 ;  /* 0x0000000b00027304 */ /* 0x000fe40000200800 */
[----:B------:R-:W5:Y:S01]  /*3400*/  LDC.64 R20, c[0x0][0x550] ;  /* 0x00015400ff147b82 */ /* 0x000f620000000a00 */
[----:B------:R-:W2:Y:S01]  /*3410*/  LDCU.64 UR4, c[0x0][0x500] ;  /* 0x0000a000ff0477ac */ /* 0x000ea20008000a00 */
[----:B------:R-:W3:Y:S04]  /*3420*/  LDG.E.64 R60, desc[UR16][R60.64] ;  /* 0x000000103c3c7981 */ /* 0x000ee8000c1e1b00 */
[----:B------:R-:W-:Y:S01]  /*3430*/  F2F.F16.F32 R13, R13 ;  /* 0x0000000d000d7304 */ /* 0x000fe20000200800 */
[----:B------:R-:W-:-:S02]  /*3440*/  MOV R63, RZ ;  /* 0x000000ff003f7202 */ /* 0x000fc40000000f00 */
[----:B------:R-:W-:Y:S02]  /*3450*/  IADD3 R100, P4, PT, R100, -0x100, RZ ;  /* 0xffffff0064647810 */ /* 0x000fe40007f9e0ff */
[----:B------:R-:W-:Y:S02]  /*3460*/  IADD3 R98, P5, PT, R98, -0x100, RZ ;  /* 0xffffff0062627810 */ /* 0x000fe40007fbe0ff */
[----:B------:R-:W-:Y:S01]  /*3470*/  IADD3.X R99, PT, PT, R99, -0x1, RZ, P4, !PT ;  /* 0xffffffff63637810 */ /* 0x000fe200027fe4ff */
[----:B------:R-:W-:Y:S01]  /*3480*/  F2F.F16.F32 R12, R12 ;  /* 0x0000000c000c7304 */ /* 0x000fe20000200800 */
[----:B------:R-:W-:Y:S01]  /*3490*/  IADD3.X R97, PT, PT, R97, -0x1, RZ, P5, !PT ;  /* 0xffffffff61617810 */ /* 0x000fe20002ffe4ff */
[----:B---3--:R-:W-:Y:S01]  /*34a0*/  STS.64 [R31], R60 ;  /* 0x0000003c1f007388 */ /* 0x008fe20000000a00 */
[----:B------:R-:W-:-:S03]  /*34b0*/  NOP ;  /* 0x0000000000007918 */ /* 0x000fc60000000000 */
[----:B01----:R-:W0:Y:S02]  /*34c0*/  LDS.64 R6, [R31] ;  /* 0x000000001f067984 */ /* 0x003e240000000a00 */
        /* <DEDUP_REMOVED lines=11> */
[----:B------:R-:W0:Y:S01]  /*3580*/  F2F.F16.F32 R5, R10 ;  /* 0x0000000a00057304 */ /* 0x000e220000200800 */
[----:B------:R-:W-:Y:S01]  /*3590*/  FSETP.GTU.FTZ.AND P0, PT, R6, 20, PT ;  /* 0x41a000000600780b */ /* 0x000fe20003f1c000 */
[----:B------:R-:W-:Y:S01]  /*35a0*/  FADD.FTZ R3, R3, R102 ;  /* 0x0000006603037221 */ /* 0x000fe20000010000 */
[----:B------:R-:W-:-:S04]  /*35b0*/  FSETP.GTU.FTZ.AND P1, PT, R7, 20, PT ;  /* 0x41a000000700780b */ /* 0x000fc80003f3c000 */
[----:B------:R-:W-:Y:S01]  /*35c0*/  FSETP.GTU.FTZ.AND P3, PT, R3, 20, PT ;  /* 0x41a000000300780b */ /* 0x000fe20003f7c000 */
[----:B------:R-:W-:-:S06]  /*35d0*/  @!P2 FMUL.FTZ R4, R4, -1.4426950216293334961 ;  /* 0xbfb8aa3b0404a820 */ /* 0x000fcc0000410000 */
[----:B------:R-:W1:Y:S01]  /*35e0*/  @!P2 MUFU.EX2 R4, R4 ;  /* 0x000000040004a308 */ /* 0x000e620000000800 */
[----:B------:R-:W-:Y:S01]  /*35f0*/  @!P0 FMUL.FTZ R0, R6, -1.4426950216293334961 ;  /* 0xbfb8aa3b06008820 */ /* 0x000fe20000410000 */
[----:B------:R-:W-:Y:S01]  /*3600*/  @!P1 FMUL.FTZ R7, R7, -1.4426950216293334961 ;  /* 0xbfb8aa3b07079820 */ /* 0x000fe20000410000 */
[----:B0-----:R-:W-:-:S03]  /*3610*/  PRMT R5, R12, 0x5410, R5 ;  /* 0x000054100c057816 */ /* 0x001fc60000000005 */
[----:B------:R-:W-:Y:S01]  /*3620*/  @!P3 FMUL.FTZ R9, R3, -1.4426950216293334961 ;  /* 0xbfb8aa3b0309b820 */ /* 0x000fe20000410000 */
[----:B------:R-:W-:Y:S01]  /*3630*/  IMAD.WIDE.U32 R2, R2, 0x10000, RZ ;  /* 0x0001000002027825 */ /* 0x000fe200078e00ff */
[----:B------:R-:W0:Y:S04]  /*3640*/  @!P0 MUFU.EX2 R0, R0 ;  /* 0x0000000000008308 */ /* 0x000e280000000800 */
[----:B------:R-:W-:-:S04]  /*3650*/  LOP3.LUT R5, R5, R3, RZ, 0xfc, !PT ;  /* 0x0000000305057212 */ /* 0x000fc800078efcff */
[----:B------:R-:W3:Y:S01]  /*3660*/  @!P1 MUFU.EX2 R7, R7 ;  /* 0x0000000700079308 */ /* 0x000ee20000000800 */
[----:B-1----:R-:W-:Y:S01]  /*3670*/  @!P2 FADD.FTZ R8, R4, 1 ;  /* 0x3f8000000408a421 */ /* 0x002fe20000010000 */
[----:B------:R-:W-:Y:S02]  /*3680*/  LOP3.LUT R4, R2, R13, RZ, 0xfc, !PT ;  /* 0x0000000d02047212 */ /* 0x000fe400078efcff */
[----:B------:R-:W1:Y:S03]  /*3690*/  LDC.64 R12, c[0x0][0x4f8] ;  /* 0x00013e00ff0c7b82 */ /* 0x000e660000000a00 */
[----:B------:R1:W-:Y:S01]  /*36a0*/  STS.64 [R31], R4 ;  /* 0x000000041f007388 */ /* 0x0003e20000000a00 */
[----:B------:R-:W4:Y:S01]  /*36b0*/  @!P3 MUFU.EX2 R9, R9 ;  /* 0x000000090009b308 */ /* 0x000f220000000800 */
[----:B------:R-:W-:Y:S01]  /*36c0*/  NOP ;  /* 0x0000000000007918 */ /* 0x000fe20000000000 */
[----:B0-----:R-:W-:Y:S01]  /*36d0*/  @!P0 FADD.FTZ R6, R0, 1 ;  /* 0x3f80000000068421 */ /* 0x001fe20000010000 */
[----:B------:R-:W0:Y:S01]  /*36e0*/  LDS.64 R2, [R31] ;  /* 0x000000001f027984 */ /* 0x000e220000000a00 */
[----:B---3--:R-:W-:-:S04]  /*36f0*/  @!P1 FADD.FTZ R0, R7, 1 ;  /* 0x3f80000007009421 */ /* 0x008fc80000010000 */
[----:B------:R-:W3:Y:S01]  /*3700*/  @!P2 MUFU.RCP R11, R8 ;  /* 0x00000008000ba308 */ /* 0x000ee20000001000 */
[----:B----4-:R-:W-:-:S07]  /*3710*/  @!P3 FADD.FTZ R9, R9, 1 ;  /* 0x3f8000000909b421 */ /* 0x010fce0000010000 */
[----:B------:R-:W4:Y:S01]  /*3720*/  @!P1 MUFU.RCP R0, R0 ;  /* 0x0000000000009308 */ /* 0x000f220000001000 */
[----:B-1----:R-:W-:-:S04]  /*3730*/  IMAD.WIDE.U32 R4, R12, UR18, R62 ;  /* 0x000000120c047c25 */ /* 0x002fc8000f8e003e */
[----:B------:R-:W-:-:S03]  /*3740*/  IMAD R5, R13, UR18, R5 ;  /* 0x000000120d057c24 */ /* 0x000fc6000f8e0205 */
[----:B------:R-:W1:Y:S01]  /*3750*/  @!P0 MUFU.RCP R19, R6 ;  /* 0x0000000600138308 */ /* 0x000e620000001000 */
[----:B---3--:R-:W-:Y:S01]  /*3760*/  @!P2 FMUL.FTZ R16, R16, R11 ;  /* 0x0000000b1010a220 */ /* 0x008fe20000410000 */
[----:B--2---:R-:W-:Y:S01]  /*3770*/  IMAD.WIDE.U32 R4, R109, UR4, R4 ;  /* 0x000000046d047c25 */ /* 0x004fe2000f8e0004 */
[----:B------:R-:W-:-:S04]  /*3780*/  IADD3 R92, P2, PT, R92, -0x100, RZ ;  /* 0xffffff005c5c7810 */ /* 0x000fc80007f5e0ff */
[----:B------:R-:W-:Y:S01]  /*3790*/  IADD3.X R91, PT, PT, R91, -0x1, RZ, P2, !PT ;  /* 0xffffffff5b5b7810 */ /* 0x000fe200017fe4ff */
[----:B------:R-:W2:Y:S01]  /*37a0*/  @!P3 MUFU.RCP R8, R9 ;  /* 0x000000090008b308 */ /* 0x000ea20000001000 */
[----:B----4-:R-:W-:Y:S01]  /*37b0*/  @!P1 FMUL.FTZ R17, R17, R0 ;  /* 0x0000000011119220 */ /* 0x010fe20000410000 */
[----:B------:R-:W-:Y:S01]  /*37c0*/  IMAD R0, R109, UR5, R5 ;  /* 0x000000056d007c24 */ /* 0x000fe2000f8e0205 */
[----:B------:R-:W3:Y:S01]  /*37d0*/  LDCU.64 UR4, c[0x0][0x520] ;  /* 0x0000a400ff0477ac */ /* 0x000ee20008000a00 */
[----:B------:R-:W-:-:S04]  /*37e0*/  IADD3 R94, P1, PT, R94, -0x100, RZ ;  /* 0xffffff005e5e7810 */ /* 0x000fc80007f3e0ff */
[----:B------:R-:W4:Y:S01]  /*37f0*/  F2F.F16.F32 R6, R17 ;  /* 0x0000001100067304 */ /* 0x000f220000200800 */
[----:B-1----:R-:W-:Y:S01]  /*3800*/  @!P0 FMUL.FTZ R18, R18, R19 ;  /* 0x0000001312128220 */ /* 0x002fe20000410000 */
[----:B------:R-:W-:-:S06]  /*3810*/  IADD3.X R93, PT, PT, R93, -0x1, RZ, P1, !PT ;  /* 0xffffffff5d5d7810 */ /* 0x000fcc0000ffe4ff */
[----:B------:R-:W-:Y:S01]  /*3820*/  F2F.F16.F32 R10, R16 ;  /* 0x00000010000a7304 */ /* 0x000fe20000200800 */
[----:B--2---:R-:W-:Y:S01]  /*3830*/  @!P3 FMUL.FTZ R15, R15, R8 ;  /* 0x000000080f0fb220 */ /* 0x004fe20000410000 */
[----:B-----5:R-:W-:Y:S02]  /*3840*/  LEA R8, P0, R4, R20, 0x1 ;  /* 0x0000001404087211 */ /* 0x020fe400078008ff */
[----:B------:R-:W-:Y:S02]  /*3850*/  IADD3 R96, P3, PT, R96, -0x100, RZ ;  /* 0xffffff0060607810 */ /* 0x000fe40007f7e0ff */
[----:B------:R-:W-:Y:S01]  /*3860*/  LEA.HI.X R9, R4, R21, R0, 0x1, P0 ;  /* 0x0000001504097211 */ /* 0x000fe200000f0c00 */
[----:B----4-:R-:W-:Y:S01]  /*3870*/  IMAD.WIDE.U32 R6, R6, 0x10000, RZ ;  /* 0x0001000006067825 */ /* 0x010fe200078e00ff */
[----:B------:R-:W1:Y:S01]  /*3880*/  F2F.F16.F32 R11, R15 ;  /* 0x0000000f000b7304 */ /* 0x000e620000200800 */
[----:B------:R-:W2:Y:S01]  /*3890*/  LDC.64 R20, c[0x0][0x518] ;  /* 0x00014600ff147b82 */ /* 0x000ea20000000a00 */
[----:B------:R-:W-:Y:S01]  /*38a0*/  IADD3.X R95, PT, PT, R95, -0x1, RZ, P3, !PT ;  /* 0xffffffff5f5f7810 */ /* 0x000fe20001ffe4ff */
[----:B------:R-:W-:-:S05]  /*38b0*/  IMAD.WIDE.U32 R4, R54, 0x8, R8 ;  /* 0x0000000836047825 */ /* 0x000fca00078e0008 */
[----:B0-----:R0:W-:Y:S01]  /*38c0*/  STG.E.64 desc[UR16][R4.64], R2 ;  /* 0x0000000204007986 */ /* 0x0011e2000c101b10 */
[----:B------:R4:W5:Y:S01]  /*38d0*/  F2F.F16.F32 R13, R18 ;  /* 0x00000012000d7304 */ /* 0x0009620000200800 */
[----:B-1----:R-:W-:Y:S01]  /*38e0*/  PRMT R11, R10, 0x5410, R11 ;  /* 0x000054100a0b7816 */ /* 0x002fe2000000000b */
[----:B----4-:R-:W-:-:S03]  /*38f0*/  FADD.FTZ R18, R18, R103 ;  /* 0x0000006712127221 */ /* 0x010fc60000010000 */
[----:B------:R-:W-:Y:S01]  /*3900*/  LOP3.LUT R11, R11, R7, RZ, 0xfc, !PT ;  /* 0x000000070b0b7212 */ /* 0x000fe200078efcff */
[----:B------:R-:W-:Y:S01]  /*3910*/  FADD.FTZ R17, R18, R17 ;  /* 0x0000001112117221 */ /* 0x000fe20000010000 */
[----:B-----5:R-:W-:Y:S01]  /*3920*/  LOP3.LUT R10, R6, R13, RZ, 0xfc, !PT ;  /* 0x0000000d060a7212 */ /* 0x020fe200078efcff */
[----:B------:R-:W-:Y:S01]  /*3930*/  BAR.SYNC.DEFER_BLOCKING 0x0 ;  /* 0x0000000000007b1d */ /* 0x000fe20000010000 */
[----:B--2---:R-:W-:-:S04]  /*3940*/  IMAD.WIDE.U32 R8, R20, UR18, R62 ;  /* 0x0000001214087c25 */ /* 0x004fc8000f8e003e */
[----:B------:R-:W-:Y:S01]  /*3950*/  FADD.FTZ R16, R17, R16 ;  /* 0x0000001011107221 */ /* 0x000fe20000010000 */
[----:B------:R-:W-:Y:S02]  /*3960*/  IMAD R9, R21, UR18, R9 ;  /* 0x0000001215097c24 */ /* 0x000fe4000f8e0209 */
[----:B------:R-:W0:Y:S01]  /*3970*/  LDC.64 R12, c[0x0][0x560] ;  /* 0x00015800ff0c7b82 */ /* 0x000e220000000a00 */
[----:B------:R-:W-:Y:S01]  /*3980*/  FADD.FTZ R103, R16, R15 ;  /* 0x0000000f10677221 */ /* 0x000fe20000010000 */
[----:B---3--:R-:W-:-:S04]  /*3990*/  IMAD.WIDE.U32 R8, R109, UR4, R8 ;  /* 0x000000046d087c25 */ /* 0x008fc8000f8e0008 */
[----:B------:R-:W-:Y:S01]  /*39a0*/  IMAD R0, R109, UR5, R9 ;  /* 0x000000056d007c24 */ /* 0x000fe2000f8e0209 */
[----:B------:R-:W-:Y:S01]  /*39b0*/  STS.64 [R31], R10 ;  /* 0x0000000a1f007388 */ /* 0x000fe20000000a00 */
[----:B------:R-:W-:-:S03]  /*39c0*/  NOP ;  /* 0x0000000000007918 */ /* 0x000fc60000000000 */
[----:B------:R-:W1:Y:S01]  /*39d0*/  LDS.64 R6, [R31] ;  /* 0x000000001f067984 */ /* 0x000e620000000a00 */
[----:B0-----:R-:W-:-:S04]  /*39e0*/  LEA R2, P0, R8, R12, 0x1 ;  /* 0x0000000c08027211 */ /* 0x001fc800078008ff */
[----:B------:R-:W-:Y:S02]  /*39f0*/  LEA.HI.X R3, R8, R13, R0, 0x1, P0 ;  /* 0x0000000d08037211 */ /* 0x000fe400000f0c00 */
[----:B------:R-:W-:Y:S02]  /*3a00*/  ISETP.GT.AND P0, PT, R47, 0x1, PT ;  /* 0x000000012f00780c */ /* 0x000fe40003f04270 */
[----:B------:R-:W-:Y:S01]  /*3a10*/  MOV R47, R30 ;  /* 0x0000001e002f7202 */ /* 0x000fe20000000f00 */
[----:B------:R-:W-:-:S05]  /*3a20*/  IMAD.WIDE.U32 R2, R54, 0x8, R2 ;  /* 0x0000000836027825 */ /* 0x000fca00078e0002 */
[----:B-1----:R0:W-:Y:S05]  /*3a30*/  STG.E.64 desc[UR16][R2.64], R6 ;  /* 0x0000000602007986 */ /* 0x0021ea000c101b10 */
[----:B------:R-:W-:Y:S05]  /*3a40*/  @P0 BRA `(.L_x_10401) ;  /* 0xffffffcc00ec0947 */ /* 0x000fea000383ffff */
.L_x_10376:
        /* <DEDUP_REMOVED lines=34> */
.L_x_10403:
[----:B------:R-:W-:Y:S05]  /*3c70*/  BSYNC.RECONVERGENT B0 ;  /* 0x0000000000007941 */ /* 0x000fea0003800200 */
.L_x_10402:
        /* <DEDUP_REMOVED lines=26> */
.L_x_10405:
[----:B------:R-:W-:Y:S05]  /*3e20*/  BSYNC.RECONVERGENT B0 ;  /* 0x0000000000007941 */ /* 0x000fea0003800200 */
.L_x_10404:
        /* <DEDUP_REMOVED lines=8> */
.L_x_10406:
        /* <DEDUP_REMOVED lines=15> */
.L_x_10407:
        /* <DEDUP_REMOVED lines=14> */
.L_x_10567:


//--------------------- .nv.shared._Z25selective_scan_bwd_kernelI32Selective_Scan_bwd_kernel_traitsILi128ELi16ELb0ELb0ELb0ELb0ELb0EN3c104HalfEfEEv12SSMParamsBwd --------------------------
	.section	.nv.shared._Z25selective_scan_bwd_kernelI32Selective_Scan_bwd_kernel_traitsILi128ELi16ELb0ELb0ELb0ELb0ELb0EN3c104HalfEfEEv12SSMParamsBwd,"aw",@nobits
	.sectionflags	@""
	.align	16
	.zero		1024


//--------------------- .nv.shared.reserved.0     --------------------------
	.section	.nv.shared.reserved.0,"aw",@nobits
	.weak		__nv_reservedSMEM_offset_0_alias
	.size		__nv_reservedSMEM_offset_0_alias, 0, 64
	.other		__nv_reservedSMEM_offset_0_alias,@"STO_CUDA_RESERVED_SHARED STV_DEFAULT"
__nv_reservedSMEM_offset_0_alias:
	.zero		0
	.zero		64


//--------------------- .nv.global                --------------------------
	.section	.nv.global,"aw",@nobits
.nv.global:
	.type		_ZN67_INTERNAL_c6abb748_31_selective_scan_bwd_fp16_real_cu_4ac64e5f_35514cuda3std3__48in_placeE,@object
	.size		_ZN67_INTERNAL_c6abb748_31_selective_scan_bwd_fp16_real_cu_4ac64e5f_35514cuda3std3__48in_placeE,(_ZN67_INTERNAL_c6abb748_31_selective_scan_bwd_fp16_real_cu_4ac64e5f_35514cuda3std6ranges3__45__cpo8distanceE - _ZN67_INTERNAL_c6abb748_31_selective_scan_bwd_fp16_real_cu_4ac64e5f_35514cuda3std3__48in_placeE)
_ZN67_INTERNAL_c6abb748_31_selective_scan_bwd_fp16_real_cu_4ac64e5f_35514cuda3std3__48in_placeE:
	.zero		1
	.type		_ZN67_INTERNAL_c6abb748_31_selective_scan_bwd_fp16_real_cu_4ac64e5f_35514cuda3std6ranges3__45__cpo8distanceE,@object
	.size		_ZN67_INTERNAL_c6abb748_31_selective_scan_bwd_fp16_real_cu_4ac64e5f_35514cuda3std6ranges3__45__cpo8distanceE,(_ZN67_INTERNAL_c6abb748_31_selective_scan_bwd_fp16_real_cu_4ac64e5f_35514cuda3std3__45__cpo6cbeginE - _ZN67_INTERNAL_c6abb748_31_selective_scan_bwd_fp16_real_cu_4ac64e5f_35514cuda3std6ranges3__45__cpo8distanceE)
_ZN67_INTERNAL_c6abb748_31_selective_scan_bwd_fp16_real_cu_4ac64e5f_35514cuda3std6ranges3__45__cpo8distanceE:
	.zero		1
	.type		_ZN67_INTERNAL_c6abb748_31_selective_scan_bwd_fp16_real_cu_4ac64e5f_35514cuda3std3__45__cpo6cbeginE,@object
	.size		_ZN67_INTERNAL_c6abb748_31_selective_scan_bwd_fp16_real_cu_4ac64e5f_35514cuda3std3__45__cpo6cbeginE,(_ZN67_INTERNAL_c6abb748_31_selective_scan_bwd_fp16_real_cu_4ac64e5f_35514cuda3std6ranges3__45__cpo7advanceE - _ZN67_INTERNAL_c6abb748_31_selective_scan_bwd_fp16_real_cu_4ac64e5f_35514cuda3std3__45__cpo6cbeginE)
_ZN67_INTERNAL_c6abb748_31_selective_scan_bwd_fp16_real_cu_4ac64e5f_35514cuda3std3__45__cpo6cbeginE:
	.zero		1
	.type		_ZN67_INTERNAL_c6abb748_31_selective_scan_bwd_fp16_real_cu_4ac64e5f_35514cuda3std6ranges3__45__cpo7advanceE,@object
	.size		_ZN67_INTERNAL_c6abb748_31_selective_scan_bwd_fp16_real_cu_4ac64e5f_35514cuda3std6ranges3__45__cpo7advanceE,(_ZN67_INTERNAL_c6abb748_31_selective_scan_bwd_fp16_real_cu_4ac64e5f_35514cuda3std3__45__cpo7crbeginE - _ZN67_INTERNAL_c6abb748_31_selective_scan_bwd_fp16_real_cu_4ac64e5f_35514cuda3std6ranges3__45__cpo7advanceE)
_ZN67_INTERNAL_c6abb748_31_selective_scan_bwd_fp16_real_cu_4ac64e5f_35514cuda3std6ranges3__45__cpo7advanceE:
	.zero		1
	.type		_ZN67_INTERNAL_c6abb748_31_selective_scan_bwd_fp16_real_cu_4ac64e5f_35514cuda3std3__45__cpo7crbeginE,@object
	.size		_ZN67_INTERNAL_c6abb748_31_selective_scan_bwd_fp16_real_cu_4ac64e5f_35514cuda3std3__45__cpo7crbeginE,(_ZN67_INTERNAL_c6abb748_31_selective_scan_bwd_fp16_real_cu_4ac64e5f_35514cuda3std6ranges3__45__cpo4dataE - _ZN67_INTERNAL_c6abb748_31_selective_scan_bwd_fp16_real_cu_4ac64e5f_35514cuda3std3__45__cpo7crbeginE)
_ZN67_INTERNAL_c6abb748_31_selective_scan_bwd_fp16_real_cu_4ac64e5f_35514cuda3std3__45__cpo7crbeginE:
	.zero		1
	.type		_ZN67_INTERNAL_c6abb748_31_selective_scan_bwd_fp16_real_cu_4ac64e5f_35514cuda3std6ranges3__45__cpo4dataE,@object
	.size		_ZN67_INTERNAL_c6abb748_31_selective_scan_bwd_fp16_real_cu_4ac64e5f_35514cuda3std6ranges3__45__cpo4dataE,(_ZN67_INTERNAL_c6abb748_31_selective_scan_bwd_fp16_real_cu_4ac64e5f_35514cuda3std6ranges3__45__cpo5beginE - _ZN67_INTERNAL_c6abb748_31_selective_scan_bwd_fp16_real_cu_4ac64e5f_35514cuda3std6ranges3__45__cpo4dataE)
_ZN67_INTERNAL_c6abb748_31_selective_scan_bwd_fp16_real_cu_4ac64e5f_35514cuda3std6ranges3__45__cpo4dataE:
	.zero		1
	.type		_ZN67_INTERNAL_c6abb748_31_selective_scan_bwd_fp16_real_cu_4ac64e5f_35514cuda3std6ranges3__45__cpo5beginE,@object
	.size		_ZN67_INTERNAL_c6abb748_31_selective_scan_bwd_fp16_real_cu_4ac64e5f_35514cuda3std6ranges3__45__cpo5beginE,(_ZN67_INTERNAL_c6abb748_31_selective_scan_bwd_fp16_real_cu_4ac64e5f_35514cuda3std3__469_GLOBAL__N__c6abb748_31_selective_scan_bwd_fp16_real_cu_4ac64e5f_35516ignoreE - _ZN67_INTERNAL_c6abb748_31_selective_scan_bwd_fp16_real_cu_4ac64e5f_35514cuda3std6ranges3__45__cpo5beginE)
_ZN67_INTERNAL_c6abb748_31_selective_scan_bwd_fp16_real_cu_4ac64e5f_35514cuda3std6ranges3__45__cpo5beginE:
	.zero		1
	.type		_ZN67_INTERNAL_c6abb748_31_selective_scan_bwd_fp16_real_cu_4ac64e5f_35514cuda3std3__469_GLOBAL__N__c6abb748_31_selective_scan_bwd_fp16_real_cu_4ac64e5f_35516ignoreE,@object
	.size		_ZN67_INTERNAL_c6abb748_31_selective_scan_bwd_fp16_real_cu_4ac64e5f_35514cuda3std3__469_GLOBAL__N__c6abb748_31_selective_scan_bwd_fp16_real_cu_4ac64e5f_35516ignoreE,(_ZN67_INTERNAL_c6abb748_31_selective_scan_bwd_fp16_real_cu_4ac64e5f_35514cuda3std6ranges3__45__cpo4sizeE - _ZN67_INTERNAL_c6abb748_31_selective_scan_bwd_fp16_real_cu_4ac64e5f_35514cuda3std3__469_GLOBAL__N__c6abb748_31_selective_scan_bwd_fp16_real_cu_4ac64e5f_35516ignoreE)
_ZN67_INTERNAL_c6abb748_31_selective_scan_bwd_fp16_real_cu_4ac64e5f_35514cuda3std3__469_GLOBAL__N__c6abb748_31_selective_scan_bwd_fp16_real_cu_4ac64e5f_35516ignoreE:
	.zero		1
	.type		_ZN67_INTERNAL_c6abb748_31_selective_scan_bwd_fp16_real_cu_4ac64e5f_35514cuda3std6ranges3__45__cpo4sizeE,@object
	.size		_ZN67_INTERNAL_c6abb748_31_selective_scan_bwd_fp16_real_cu_4ac64e5f_35514cuda3std6ranges3__45__cpo4sizeE,(_ZN67_INTERNAL_c6abb748_31_selective_scan_bwd_fp16_real_cu_4ac64e5f_35514cuda3std3__45__cpo5beginE - _ZN67_INTERNAL_c6abb748_31_selective_scan_bwd_fp16_real_cu_4ac64e5f_35514cuda3std6ranges3__45__cpo4sizeE)
_ZN67_INTERNAL_c6abb748_31_selective_scan_bwd_fp16_real_cu_4ac64e5f_35514cuda3std6ranges3__45__cpo4sizeE:
	.zero		1
	.type		_ZN67_INTERNAL_c6abb748_31_selective_scan_bwd_fp16_real_cu_4ac64e5f_35514cuda3std3__45__cpo5beginE,@object
	.size		_ZN67_INTERNAL_c6abb748_31_selective_scan_bwd_fp16_real_cu_4ac64e5f_35514cuda3std3__45__cpo5beginE,(_ZN67_INTERNAL_c6abb748_31_selective_scan_bwd_fp16_real_cu_4ac64e5f_35514cuda3std6ranges3__45__cpo6cbeginE - _ZN67_INTERNAL_c6abb748_31_selective_scan_bwd_fp16_real_cu_4ac64e5f_35514cuda3std3__45__cpo5beginE)
_ZN67_INTERNAL_c6abb748_31_selective_scan_bwd_fp16_real_cu_4ac64e5f_35514cuda3std3__45__cpo5beginE:
	.zero		1
	.type		_ZN67_INTERNAL_c6abb748_31_selective_scan_bwd_fp16_real_cu_4ac64e5f_35514cuda3std6ranges3__45__cpo6cbeginE,@object
	.size		_ZN67_INTERNAL_c6abb748_31_selective_scan_bwd_fp16_real_cu_4ac64e5f_35514cuda3std6ranges3__45__cpo6cbeginE,(_ZN67_INTERNAL_c6abb748_31_selective_scan_bwd_fp16_real_cu_4ac64e5f_35514cuda3std3__45__cpo6rbeginE - _ZN67_INTERNAL_c6abb748_31_selective_scan_bwd_fp16_real_cu_4ac64e5f_35514cuda3std6ranges3__45__cpo6cbeginE)
_ZN67_INTERNAL_c6abb748_31_selective_scan_bwd_fp16_real_cu_4ac64e5f_35514cuda3std6ranges3__45__cpo6cbeginE:
	.zero		1
	.type		_ZN67_INTERNAL_c6abb748_31_selective_scan_bwd_fp16_real_cu_4ac64e5f_35514cuda3std3__45__cpo6rbeginE,@object
	.size		_ZN67_INTERNAL_c6abb748_31_selective_scan_bwd_fp16_real_cu_4ac64e5f_35514cuda3std3__45__cpo6rbeginE,(_ZN67_INTERNAL_c6abb748_31_selective_scan_bwd_fp16_real_cu_4ac64e5f_35514cuda3std6ranges3__45__cpo4nextE - _ZN67_INTERNAL_c6abb748_31_selective_scan_bwd_fp16_real_cu_4ac64e5f_35514cuda3std3__45__cpo6rbeginE)
_ZN67_INTERNAL_c6abb748_31_selective_scan_bwd_fp16_real_cu_4ac64e5f_35514cuda3std3__45__cpo6rbeginE:
	.zero		1
	.type		_ZN67_INTERNAL_c6abb748_31_selective_scan_bwd_fp16_real_cu_4ac64e5f_35514cuda3std6ranges3__45__cpo4nextE,@object
	.size		_ZN67_INTERNAL_c6abb748_31_selective_scan_bwd_fp16_real_cu_4ac64e5f_35514cuda3std6ranges3__45__cpo4nextE,(_ZN67_INTERNAL_c6abb748_31_selective_scan_bwd_fp16_real_cu_4ac64e5f_35514cuda3std6ranges3__45__cpo4swapE - _ZN67_INTERNAL_c6abb748_31_selective_scan_bwd_fp16_real_cu_4ac64e5f_35514cuda3std6ranges3__45__cpo4nextE)
_ZN67_INTERNAL_c6abb748_31_selective_scan_bwd_fp16_real_cu_4ac64e5f_35514cuda3std6ranges3__45__cpo4nextE:
	.zero		1
	.type		_ZN67_INTERNAL_c6abb748_31_selective_scan_bwd_fp16_real_cu_4ac64e5f_35514cuda3std6ranges3__45__cpo4swapE,@object
	.size		_ZN67_INTERNAL_c6abb748_31_selective_scan_bwd_fp16_real_cu_4ac64e5f_35514cuda3std6ranges3__45__cpo4swapE,(_ZN67_INTERNAL_c6abb748_31_selective_scan_bwd_fp16_real_cu_4ac64e5f_35514cuda3std3__420unreachable_sentinelE - _ZN67_INTERNAL_c6abb748_31_selective_scan_bwd_fp16_real_cu_4ac64e5f_35514cuda3std6ranges3__45__cpo4swapE)
_ZN67_INTERNAL_c6abb748_31_selective_scan_bwd_fp16_real_cu_4ac64e5f_35514cuda3std6ranges3__45__cpo4swapE:
	.zero		1
	.type		_ZN67_INTERNAL_c6abb748_31_selective_scan_bwd_fp16_real_cu_4ac64e5f_35514cuda3std3__420unreachable_sentinelE,@object
	.size		_ZN67_INTERNAL_c6abb748_31_selective_scan_bwd_fp16_real_cu_4ac64e5f_35514cuda3std3__420unreachable_sentinelE,(_ZN67_INTERNAL_c6abb748_31_selective_scan_bwd_fp16_real_cu_4ac64e5f_35516thrust24THRUST_300001_SM_1000_NS6system6detail10sequential3seqE - _ZN67_INTERNAL_c6abb748_31_selective_scan_bwd_fp16_real_cu_4ac64e5f_35514cuda3std3__420unreachable_sentinelE)
_ZN67_INTERNAL_c6abb748_31_selective_scan_bwd_fp16_real_cu_4ac64e5f_35514cuda3std3__420unreachable_sentinelE:
	.zero		1
	.type		_ZN67_INTERNAL_c6abb748_31_selective_scan_bwd_fp16_real_cu_4ac64e5f_35516thrust24THRUST_300001_SM_1000_NS6system6detail10sequential3seqE,@object
	.size		_ZN67_INTERNAL_c6abb748_31_selective_scan_bwd_fp16_real_cu_4ac64e5f_35516thrust24THRUST_300001_SM_1000_NS6system6detail10sequential3seqE,(_ZN67_INTERNAL_c6abb748_31_selective_scan_bwd_fp16_real_cu_4ac64e5f_35514cuda3std3__45__cpo4cendE - _ZN67_INTERNAL_c6abb748_31_selective_scan_bwd_fp16_real_cu_4ac64e5f_35516thrust24THRUST_300001_SM_1000_NS6system6detail10sequential3seqE)
_ZN67_INTERNAL_c6abb748_31_selective_scan_bwd_fp16_real_cu_4ac64e5f_35516thrust24THRUST_300001_SM_1000_NS6system6detail10sequential3seqE:
	.zero		1
	.type		_ZN67_INTERNAL_c6abb748_31_selective_scan_bwd_fp16_real_cu_4ac64e5f_35514cuda3std3__45__cpo4cendE,@object
	.size		_ZN67_INTERNAL_c6abb748_31_selective_scan_bwd_fp16_real_cu_4ac64e5f_35514cuda3std3__45__cpo4cendE,(_ZN67_INTERNAL_c6abb748_31_selective_scan_bwd_fp16_real_cu_4ac64e5f_35514cuda3std6ranges3__45__cpo9iter_swapE - _ZN67_INTERNAL_c6abb748_31_selective_scan_bwd_fp16_real_cu_4ac64e5f_35514cuda3std3__45__cpo4cendE)
_ZN67_INTERNAL_c6abb748_31_selective_scan_bwd_fp16_real_cu_4ac64e5f_35514cuda3std3__45__cpo4cendE:
	.zero		1
	.type		_ZN67_INTERNAL_c6abb748_31_selective_scan_bwd_fp16_real_cu_4ac64e5f_35514cuda3std6ranges3__45__cpo9iter_swapE,@object
	.size		_ZN67_INTERNAL_c6abb748_31_selective_scan_bwd_fp16_real_cu_4ac64e5f_35514cuda3std6ranges3__45__cpo9iter_swapE,(_ZN67_INTERNAL_c6abb748_31_selective_scan_bwd_fp16_real_cu_4ac64e5f_35514cuda3std3__45__cpo5crendE - _ZN67_INTERNAL_c6abb748_31_selective_scan_bwd_fp16_real_cu_4ac64e5f_35514cuda3std6ranges3__45__cpo9iter_swapE)
_ZN67_INTERNAL_c6abb748_31_selective_scan_bwd_fp16_real_cu_4ac64e5f_35514cuda3std6ranges3__45__cpo9iter_swapE:
	.zero		1
	.type		_ZN67_INTERNAL_c6abb748_31_selective_scan_bwd_fp16_real_cu_4ac64e5f_35514cuda3std3__45__cpo5crendE,@object
	.size		_ZN67_INTERNAL_c6abb748_31_selective_scan_bwd_fp16_real_cu_4ac64e5f_35514cuda3std3__45__cpo5crendE,(_ZN67_INTERNAL_c6abb748_31_selective_scan_bwd_fp16_real_cu_4ac64e5f_35514cuda3std6ranges3__45__cpo5cdataE - _ZN67_INTERNAL_c6abb748_31_selective_scan_bwd_fp16_real_cu_4ac64e5f_35514cuda3std3__45__cpo5crendE)
_ZN67_INTERNAL_c6abb748_31_selective_scan_bwd_fp16_real_cu_4ac64e5f_35514cuda3std3__45__cpo5crendE:
	.zero		1
	.type		_ZN67_INTERNAL_c6abb748_31_selective_scan_bwd_fp16_real_cu_4ac64e5f_35514cuda3std6ranges3__45__cpo5cdataE,@object
	.size		_ZN67_INTERNAL_c6abb748_31_selective_scan_bwd_fp16_real_cu_4ac64e5f_35514cuda3std6ranges3__45__cpo5cdataE,(_ZN67_INTERNAL_c6abb748_31_selective_scan_bwd_fp16_real_cu_4ac64e5f_35514cuda3std6ranges3__45__cpo3endE - _ZN67_INTERNAL_c6abb748_31_selective_scan_bwd_fp16_real_cu_4ac64e5f_35514cuda3std6ranges3__45__cpo5cdataE)
_ZN67_INTERNAL_c6abb748_31_selective_scan_bwd_fp16_real_cu_4ac64e5f_35514cuda3std6ranges3__45__cpo5cdataE:
	.zero		1
	.type		_ZN67_INTERNAL_c6abb748_31_selective_scan_bwd_fp16_real_cu_4ac64e5f_35514cuda3std6ranges3__45__cpo3endE,@object
	.size		_ZN67_INTERNAL_c6abb748_31_selective_scan_bwd_fp16_real_cu_4ac64e5f_35514cuda3std6ranges3__45__cpo3endE,(_ZN67_INTERNAL_c6abb748_31_selective_scan_bwd_fp16_real_cu_4ac64e5f_35514cuda3std3__419piecewise_constructE - _ZN67_INTERNAL_c6abb748_31_selective_scan_bwd_fp16_real_cu_4ac64e5f_35514cuda3std6ranges3__45__cpo3endE)
_ZN67_INTERNAL_c6abb748_31_selective_scan_bwd_fp16_real_cu_4ac64e5f_35514cuda3std6ranges3__45__cpo3endE:
	.zero		1
	.type		_ZN67_INTERNAL_c6abb748_31_selective_scan_bwd_fp16_real_cu_4ac64e5f_35514cuda3std3__419piecewise_constructE,@object
	.size		_ZN67_INTERNAL_c6abb748_31_selective_scan_bwd_fp16_real_cu_4ac64e5f_35514cuda3std3__419piecewise_constructE,(_ZN67_INTERNAL_c6abb748_31_selective_scan_bwd_fp16_real_cu_4ac64e5f_35514cuda3std6ranges3__45__cpo5ssizeE - _ZN67_INTERNAL_c6abb748_31_selective_scan_bwd_fp16_real_cu_4ac64e5f_35514cuda3std3__419piecewise_constructE)
_ZN67_INTERNAL_c6abb748_31_selective_scan_bwd_fp16_real_cu_4ac64e5f_35514cuda3std3__419piecewise_constructE:
	.zero		1
	.type		_ZN67_INTERNAL_c6abb748_31_selective_scan_bwd_fp16_real_cu_4ac64e5f_35514cuda3std6ranges3__45__cpo5ssizeE,@object
	.size		_ZN67_INTERNAL_c6abb748_31_selective_scan_bwd_fp16_real_cu_4ac64e5f_35514cuda3std6ranges3__45__cpo5ssizeE,(_ZN67_INTERNAL_c6abb748_31_selective_scan_bwd_fp16_real_cu_4ac64e5f_35514cuda3std3__45__cpo3endE - _ZN67_INTERNAL_c6abb748_31_selective_scan_bwd_fp16_real_cu_4ac64e5f_35514cuda3std6ranges3__45__cpo5ssizeE)
_ZN67_INTERNAL_c6abb748_31_selective_scan_bwd_fp16_real_cu_4ac64e5f_35514cuda3std6ranges3__45__cpo5ssizeE:
	.zero		1
	.type		_ZN67_INTERNAL_c6abb748_31_selective_scan_bwd_fp16_real_cu_4ac64e5f_35514cuda3std3__45__cpo3endE,@object
	.size		_ZN67_INTERNAL_c6abb748_31_selective_scan_bwd_fp16_real_cu_4ac64e5f_35514cuda3std3__45__cpo3endE,(_ZN67_INTERNAL_c6abb748_31_selective_scan_bwd_fp16_real_cu_4ac64e5f_35514cuda3std6ranges3__45__cpo4cendE - _ZN67_INTERNAL_c6abb748_31_selective_scan_bwd_fp16_real_cu_4ac64e5f_35514cuda3std3__45__cpo3endE)
_ZN67_INTERNAL_c6abb748_31_selective_scan_bwd_fp16_real_cu_4ac64e5f_35514cuda3std3__45__cpo3endE:
	.zero		1
	.type		_ZN67_INTERNAL_c6abb748_31_selective_scan_bwd_fp16_real_cu_4ac64e5f_35514cuda3std6ranges3__45__cpo4cendE,@object
	.size		_ZN67_INTERNAL_c6abb748_31_selective_scan_bwd_fp16_real_cu_4ac64e5f_35514cuda3std6ranges3__45__cpo4cendE,(_ZN67_INTERNAL_c6abb748_31_selective_scan_bwd_fp16_real_cu_4ac64e5f_35514cuda3std3__45__cpo4rendE - _ZN67_INTERNAL_c6abb748_31_selective_scan_bwd_fp16_real_cu_4ac64e5f_35514cuda3std6ranges3__45__cpo4cendE)
_ZN67_INTERNAL_c6abb748_31_selective_scan_bwd_fp16_real_cu_4ac64e5f_35514cuda3std6ranges3__45__cpo4cendE:
	.zero		1
	.type		_ZN67_INTERNAL_c6abb748_31_selective_scan_bwd_fp16_real_cu_4ac64e5f_35514cuda3std3__45__cpo4rendE,@object
	.size		_ZN67_INTERNAL_c6abb748_31_selective_scan_bwd_fp16_real_cu_4ac64e5f_35514cuda3std3__45__cpo4rendE,(_ZN67_INTERNAL_c6abb748_31_selective_scan_bwd_fp16_real_cu_4ac64e5f_35514cuda3std6ranges3__45__cpo4prevE - _ZN67_INTERNAL_c6abb748_31_selective_scan_bwd_fp16_real_cu_4ac64e5f_35514cuda3std3__45__cpo4rendE)
_ZN67_INTERNAL_c6abb748_31_selective_scan_bwd_fp16_real_cu_4ac64e5f_35514cuda3std3__45__cpo4rendE:
	.zero		1
	.type		_ZN67_INTERNAL_c6abb748_31_selective_scan_bwd_fp16_real_cu_4ac64e5f_35514cuda3std6ranges3__45__cpo4prevE,@object
	.size		_ZN67_INTERNAL_c6abb748_31_selective_scan_bwd_fp16_real_cu_4ac64e5f_35514cuda3std6ranges3__45__cpo4prevE,(_ZN67_INTERNAL_c6abb748_31_selective_scan_bwd_fp16_real_cu_4ac64e5f_35514cuda3std6ranges3__45__cpo9iter_moveE - _ZN67_INTERNAL_c6abb748_31_selective_scan_bwd_fp16_real_cu_4ac64e5f_35514cuda3std6ranges3__45__cpo4prevE)
_ZN67_INTERNAL_c6abb748_31_selective_scan_bwd_fp16_real_cu_4ac64e5f_35514cuda3std6ranges3__45__cpo4prevE:
	.zero		1
	.type		_ZN67_INTERNAL_c6abb748_31_selective_scan_bwd_fp16_real_cu_4ac64e5f_35514cuda3std6ranges3__45__cpo9iter_moveE,@object
	.size		_ZN67_INTERNAL_c6abb748_31_selective_scan_bwd_fp16_real_cu_4ac64e5f_35514cuda3std6ranges3__45__cpo9iter_moveE,(.L_13 - _ZN67_INTERNAL_c6abb748_31_selective_scan_bwd_fp16_real_cu_4ac64e5f_35514cuda3std6ranges3__45__cpo9iter_moveE)
_ZN67_INTERNAL_c6abb748_31_selective_scan_bwd_fp16_real_cu_4ac64e5f_35514cuda3std6ranges3__45__cpo9iter_moveE:
	.zero		1
.L_13:


//--------------------- .nv.shared._Z25selective_scan_bwd_kernelI32Selective_Scan_bwd_kernel_traitsILi128ELi16ELb0ELb0ELb0ELb0ELb1EN3c104HalfEfEEv12SSMParamsBwd --------------------------
	.section	.nv.shared._Z25selective_scan_bwd_kernelI32Selective_Scan_bwd_kernel_traitsILi128ELi16ELb0ELb0ELb0ELb0ELb1EN3c104HalfEfEEv12SSMParamsBwd,"aw",@nobits
	.sectionflags	@""
	.align	16
	.zero		1024


//--------------------- .nv.shared._Z25selective_scan_bwd_kernelI32Selective_Scan_bwd_kernel_traitsILi128ELi16ELb0ELb0ELb0ELb1ELb0EN3c104HalfEfEEv12SSMParamsBwd --------------------------
	.section	.nv.shared._Z25selective_scan_bwd_kernelI32Selective_Scan_bwd_kernel_traitsILi128ELi16ELb0ELb0ELb0ELb1ELb0EN3c104HalfEfEEv12SSMParamsBwd,"aw",@nobits
	.sectionflags	@""
	.align	16
	.zero		1024


//--------------------- .nv.shared._Z25selective_scan_bwd_kernelI32Selective_Scan_bwd_kernel_traitsILi128ELi16ELb0ELb0ELb0ELb1ELb1EN3c104HalfEfEEv12SSMParamsBwd --------------------------
	.section	.nv.shared._Z25selective_scan_bwd_kernelI32Selective_Scan_bwd_kernel_traitsILi128ELi16ELb0ELb0ELb0ELb1ELb1EN3c104HalfEfEEv12SSMParamsBwd,"aw",@nobits
	.sectionflags	@""
	.align	16
	.zero		1024


//--------------------- .nv.shared._Z25selective_scan_bwd_kernelI32Selective_Scan_bwd_kernel_traitsILi128ELi16ELb0ELb0ELb1ELb0ELb0EN3c104HalfEfEEv12SSMParamsBwd --------------------------
	.section	.nv.shared._Z25selective_scan_bwd_kernelI32Selective_Scan_bwd_kernel_traitsILi128ELi16ELb0ELb0ELb1ELb0ELb0EN3c104HalfEfEEv12SSMParamsBwd,"aw",@nobits
	.sectionflags	@""
	.align	16
	.zero		1024


//--------------------- .nv.shared._Z25selective_scan_bwd_kernelI32Selective_Scan_bwd_kernel_traitsILi128ELi16ELb0ELb0ELb1ELb0ELb1EN3c104HalfEfEEv12SSMParamsBwd --------------------------
	.section	.nv.shared._Z25selective_scan_bwd_kernelI32Selective_Scan_bwd_kernel_traitsILi128ELi16ELb0ELb0ELb1ELb0ELb1EN3c104HalfEfEEv12SSMParamsBwd,"aw",@nobits
	.sectionflags	@""
	.align	16
	.zero		1024


//--------------------- .nv.shared._Z25selective_scan_bwd_kernelI32Selective_Scan_bwd_kernel_traitsILi128ELi16ELb0ELb0ELb1ELb1ELb0EN3c104HalfEfEEv12SSMParamsBwd --------------------------
	.section	.nv.shared._Z25selective_scan_bwd_kernelI32Selective_Scan_bwd_kernel_traitsILi128ELi16ELb0ELb0ELb1ELb1ELb0EN3c104HalfEfEEv12SSMParamsBwd,"aw",@nobits
	.sectionflags	@""
	.align	16
	.zero		1024


//--------------------- .nv.shared._Z25selective_scan_bwd_kernelI32Selective_Scan_bwd_kernel_traitsILi128ELi16ELb0ELb0ELb1ELb1ELb1EN3c104HalfEfEEv12SSMParamsBwd --------------------------
	.section	.nv.shared._Z25selective_scan_bwd_kernelI32Selective_Scan_bwd_kernel_traitsILi128ELi16ELb0ELb0ELb1ELb1ELb1EN3c104HalfEfEEv12SSMParamsBwd,"aw",@nobits
	.sectionflags	@""
	.align	16
	.zero		1024


//--------------------- .nv.shared._Z25selective_scan_bwd_kernelI32Selective_Scan_bwd_kernel_traitsILi128ELi16ELb0ELb1ELb0ELb0ELb0EN3c104HalfEfEEv12SSMParamsBwd --------------------------
	.section	.nv.shared._Z25selective_scan_bwd_kernelI32Selective_Scan_bwd_kernel_traitsILi128ELi16ELb0ELb1ELb0ELb0ELb0EN3c104HalfEfEEv12SSMParamsBwd,"aw",@nobits
	.sectionflags	@""
	.align	16
	.zero		1024


//--------------------- .nv.shared._Z25selective_scan_bwd_kernelI32Selective_Scan_bwd_kernel_traitsILi128ELi16ELb0ELb1ELb0ELb0ELb1EN3c104HalfEfEEv12SSMParamsBwd --------------------------
	.section	.nv.shared._Z25selective_scan_bwd_kernelI32Selective_Scan_bwd_kernel_traitsILi128ELi16ELb0ELb1ELb0ELb0ELb1EN3c104HalfEfEEv12SSMParamsBwd,"aw",@nobits
	.sectionflags	@""
	.align	16
	.zero		1024


//--------------------- .nv.shared._Z25selective_scan_bwd_kernelI32Selective_Scan_bwd_kernel_traitsILi128ELi16ELb0ELb1ELb0ELb1ELb0EN3c104HalfEfEEv12SSMParamsBwd --------------------------
	.section	.nv.shared._Z25selective_scan_bwd_kernelI32Selective_Scan_bwd_kernel_traitsILi128ELi16ELb0ELb1ELb0ELb1ELb0EN3c104HalfEfEEv12SSMParamsBwd,"aw",@nobits
	.sectionflags	@""
	.align	16
	.zero		1024


//--------------------- .nv.shared._Z25selective_scan_bwd_kernelI32Selective_Scan_bwd_kernel_traitsILi128ELi16ELb0ELb1ELb0ELb1ELb1EN3c104HalfEfEEv12SSMParamsBwd --------------------------
	.section	.nv.shared._Z25selective_scan_bwd_kernelI32Selective_Scan_bwd_kernel_traitsILi128ELi16ELb0ELb1ELb0ELb1ELb1EN3c104HalfEfEEv12SSMParamsBwd,"aw",@nobits
	.sectionflags	@""
	.align	16
	.zero		1024


//--------------------- .nv.shared._Z25selective_scan_bwd_kernelI32Selective_Scan_bwd_kernel_traitsILi128ELi16ELb0ELb1ELb1ELb0ELb0EN3c104HalfEfEEv12SSMParamsBwd --------------------------
	.section	.nv.shared._Z25selective_scan_bwd_kernelI32Selective_Scan_bwd_kernel_traitsILi128ELi16ELb0ELb1ELb1ELb0ELb0EN3c104HalfEfEEv12SSMParamsBwd,"aw",@nobits
	.sectionflags	@""
	.align	16
	.zero		1024


//--------------------- .nv.shared._Z25selective_scan_bwd_kernelI32Selective_Scan_bwd_kernel_traitsILi128ELi16ELb0ELb1ELb1ELb0ELb1EN3c104HalfEfEEv12SSMParamsBwd --------------------------
	.section	.nv.shared._Z25selective_scan_bwd_kernelI32Selective_Scan_bwd_kernel_traitsILi128ELi16ELb0ELb1ELb1ELb0ELb1EN3c104HalfEfEEv12SSMParamsBwd,"aw",@nobits
	.sectionflags	@""
	.align	16
	.zero		1024


//--------------------- .nv.shared._Z25selective_scan_bwd_kernelI32Selective_Scan_bwd_kernel_traitsILi128ELi16ELb0ELb1ELb1ELb1ELb0EN3c104HalfEfEEv12SSMParamsBwd --------------------------
	.section	.nv.shared._Z25selective_scan_bwd_kernelI32Selective_Scan_bwd_kernel_traitsILi128ELi16ELb0ELb1ELb1ELb1ELb0EN3c104HalfEfEEv12SSMParamsBwd,"aw",@nobits
	.sectionflags	@""
	.align	16
	.zero		1024


//--------------------- .nv.shared._Z25selective_scan_bwd_kernelI32Selective_Scan_bwd_kernel_traitsILi128ELi16ELb0ELb1ELb1ELb1ELb1EN3c104HalfEfEEv12SSMParamsBwd --------------------------
	.section	.nv.shared._Z25selective_scan_bwd_kernelI32Selective_Scan_bwd_kernel_traitsILi128ELi16ELb0ELb1ELb1ELb1ELb1EN3c104HalfEfEEv12SSMParamsBwd,"aw",@nobits
	.sectionflags	@""
	.align	16
	.zero		1024


//--------------------- .nv.shared._Z25selective_scan_bwd_kernelI32Selective_Scan_bwd_kernel_traitsILi128ELi16ELb1ELb0ELb0ELb0ELb0EN3c104HalfEfEEv12SSMParamsBwd --------------------------
	.section	.nv.shared._Z25selective_scan_bwd_kernelI32Selective_Scan_bwd_kernel_traitsILi128ELi16ELb1ELb0ELb0ELb0ELb0EN3c104HalfEfEEv12SSMParamsBwd,"aw",@nobits
	.sectionflags	@""
	.align	16
	.zero		1024


//--------------------- .nv.shared._Z25selective_scan_bwd_kernelI32Selective_Scan_bwd_kernel_traitsILi128ELi16ELb1ELb0ELb0ELb0ELb1EN3c104HalfEfEEv12SSMParamsBwd --------------------------
	.section	.nv.shared._Z25selective_scan_bwd_kernelI32Selective_Scan_bwd_kernel_traitsILi128ELi16ELb1ELb0ELb0ELb0ELb1EN3c104HalfEfEEv12SSMParamsBwd,"aw",@nobits
	.sectionflags	@""
	.align	16
	.zero		1024


//--------------------- .nv.shared._Z25selective_scan_bwd_kernelI32Selective_Scan_bwd_kernel_traitsILi128ELi16ELb1ELb0ELb0ELb1ELb0EN3c104HalfEfEEv12SSMParamsBwd --------------------------
	.section	.nv.shared._Z25selective_scan_bwd_kernelI32Selective_Scan_bwd_kernel_traitsILi128ELi16ELb1ELb0ELb0ELb1ELb0EN3c104HalfEfEEv12SSMParamsBwd,"aw",@nobits
	.sectionflags	@""
	.align	16
	.zero		1024


//--------------------- .nv.shared._Z25selective_scan_bwd_kernelI32Selective_Scan_bwd_kernel_traitsILi128ELi16ELb1ELb0ELb0ELb1ELb1EN3c104HalfEfEEv12SSMParamsBwd --------------------------
	.section	.nv.shared._Z25selective_scan_bwd_kernelI32Selective_Scan_bwd_kernel_traitsILi128ELi16ELb1ELb0ELb0ELb1ELb1EN3c104HalfEfEEv12SSMParamsBwd,"aw",@nobits
	.sectionflags	@""
	.align	16
	.zero		1024


//--------------------- .nv.shared._Z25selective_scan_bwd_kernelI32Selective_Scan_bwd_kernel_traitsILi128ELi16ELb1ELb0ELb1ELb0ELb0EN3c104HalfEfEEv12SSMParamsBwd --------------------------
	.section	.nv.shared._Z25selective_scan_bwd_kernelI32Selective_Scan_bwd_kernel_traitsILi128ELi16ELb1ELb0ELb1ELb0ELb0EN3c104HalfEfEEv12SSMParamsBwd,"aw",@nobits
	.sectionflags	@""
	.align	16
	.zero		1024


//--------------------- .nv.shared._Z25selective_scan_bwd_kernelI32Selective_Scan_bwd_kernel_traitsILi128ELi16ELb1ELb0ELb1ELb0ELb1EN3c104HalfEfEEv12SSMParamsBwd --------------------------
	.section	.nv.shared._Z25selective_scan_bwd_kernelI32Selective_Scan_bwd_kernel_traitsILi128ELi16ELb1ELb0ELb1ELb0ELb1EN3c104HalfEfEEv12SSMParamsBwd,"aw",@nobits
	.sectionflags	@""
	.align	16
	.zero		1024


//--------------------- .nv.shared._Z25selective_scan_bwd_kernelI32Selective_Scan_bwd_kernel_traitsILi128ELi16ELb1ELb0ELb1ELb1ELb0EN3c104HalfEfEEv12SSMParamsBwd --------------------------
	.section	.nv.shared._Z25selective_scan_bwd_kernelI32Selective_Scan_bwd_kernel_traitsILi128ELi16ELb1ELb0ELb1ELb1ELb0EN3c104HalfEfEEv12SSMParamsBwd,"aw",@nobits
	.sectionflags	@""
	.align	16
	.zero		1024


//--------------------- .nv.shared._Z25selective_scan_bwd_kernelI32Selective_Scan_bwd_kernel_traitsILi128ELi16ELb1ELb0ELb1ELb1ELb1EN3c104HalfEfEEv12SSMParamsBwd --------------------------
	.section	.nv.shared._Z25selective_scan_bwd_kernelI32Selective_Scan_bwd_kernel_traitsILi128ELi16ELb1ELb0ELb1ELb1ELb1EN3c104HalfEfEEv12SSMParamsBwd,"aw",@nobits
	.sectionflags	@""
	.align	16
	.zero		1024


//--------------------- .nv.shared._Z25selective_scan_bwd_kernelI32Selective_Scan_bwd_kernel_traitsILi128ELi16ELb1ELb1ELb0ELb0ELb0EN3c104HalfEfEEv12SSMParamsBwd --------------------------
	.section	.nv.shared._Z25selective_scan_bwd_kernelI32Selective_Scan_bwd_kernel_traitsILi128ELi16ELb1ELb1ELb0ELb0ELb0EN3c104HalfEfEEv12SSMParamsBwd,"aw",@nobits
	.sectionflags	@""
	.align	16
	.zero		1024


//--------------------- .nv.shared._Z25selective_scan_bwd_kernelI32Selective_Scan_bwd_kernel_traitsILi128ELi16ELb1ELb1ELb0ELb0ELb1EN3c104HalfEfEEv12SSMParamsBwd --------------------------
	.section	.nv.shared._Z25selective_scan_bwd_kernelI32Selective_Scan_bwd_kernel_traitsILi128ELi16ELb1ELb1ELb0ELb0ELb1EN3c104HalfEfEEv12SSMParamsBwd,"aw",@nobits
	.sectionflags	@""
	.align	16
	.zero		1024


//--------------------- .nv.shared._Z25selective_scan_bwd_kernelI32Selective_Scan_bwd_kernel_traitsILi128ELi16ELb1ELb1ELb0ELb1ELb0EN3c104HalfEfEEv12SSMParamsBwd --------------------------
	.section	.nv.shared._Z25selective_scan_bwd_kernelI32Selective_Scan_bwd_kernel_traitsILi128ELi16ELb1ELb1ELb0ELb1ELb0EN3c104HalfEfEEv12SSMParamsBwd,"aw",@nobits
	.sectionflags	@""
	.align	16
	.zero		1024


//--------------------- .nv.shared._Z25selective_scan_bwd_kernelI32Selective_Scan_bwd_kernel_traitsILi128ELi16ELb1ELb1ELb0ELb1ELb1EN3c104HalfEfEEv12SSMParamsBwd --------------------------
	.section	.nv.shared._Z25selective_scan_bwd_kernelI32Selective_Scan_bwd_kernel_traitsILi128ELi16ELb1ELb1ELb0ELb1ELb1EN3c104HalfEfEEv12SSMParamsBwd,"aw",@nobits
	.sectionflags	@""
	.align	16
	.zero		1024


//--------------------- .nv.shared._Z25selective_scan_bwd_kernelI32Selective_Scan_bwd_kernel_traitsILi128ELi16ELb1ELb1ELb1ELb0ELb0EN3c104HalfEfEEv12SSMParamsBwd --------------------------
	.section	.nv.shared._Z25selective_scan_bwd_kernelI32Selective_Scan_bwd_kernel_traitsILi128ELi16ELb1ELb1ELb1ELb0ELb0EN3c104HalfEfEEv12SSMParamsBwd,"aw",@nobits
	.sectionflags	@""
	.align	16
	.zero		1024


//--------------------- .nv.shared._Z25selective_scan_bwd_kernelI32Selective_Scan_bwd_kernel_traitsILi128ELi16ELb1ELb1ELb1ELb0ELb1EN3c104HalfEfEEv12SSMParamsBwd --------------------------
	.section	.nv.shared._Z25selective_scan_bwd_kernelI32Selective_Scan_bwd_kernel_traitsILi128ELi16ELb1ELb1ELb1ELb0ELb1EN3c104HalfEfEEv12SSMParamsBwd,"aw",@nobits
	.sectionflags	@""
	.align	16
	.zero		1024


//--------------------- .nv.shared._Z25selective_scan_bwd_kernelI32Selective_Scan_bwd_kernel_traitsILi128ELi16ELb1ELb1ELb1ELb1ELb0EN3c104HalfEfEEv12SSMParamsBwd --------------------------
	.section	.nv.shared._Z25selective_scan_bwd_kernelI32Selective_Scan_bwd_kernel_traitsILi128ELi16ELb1ELb1ELb1ELb1ELb0EN3c104HalfEfEEv12SSMParamsBwd,"aw",@nobits
	.sectionflags	@""
	.align	16
	.zero		1024


//--------------------- .nv.shared._Z25selective_scan_bwd_kernelI32Selective_Scan_bwd_kernel_traitsILi128ELi16ELb1ELb1ELb1ELb1ELb1EN3c104HalfEfEEv12SSMParamsBwd --------------------------
	.section	.nv.shared._Z25selective_scan_bwd_kernelI32Selective_Scan_bwd_kernel_traitsILi128ELi16ELb1ELb1ELb1ELb1ELb1EN3c104HalfEfEEv12SSMParamsBwd,"aw",@nobits
	.sectionflags	@""
	.align	16
	.zero		1024


//--------------------- .nv.shared._Z25selective_scan_bwd_kernelI32Selective_Scan_bwd_kernel_traitsILi64ELi16ELb0ELb0ELb0ELb0ELb0EN3c104HalfEfEEv12SSMParamsBwd --------------------------
	.section	.nv.shared._Z25selective_scan_bwd_kernelI32Selective_Scan_bwd_kernel_traitsILi64ELi16ELb0ELb0ELb0ELb0ELb0EN3c104HalfEfEEv12SSMParamsBwd,"aw",@nobits
	.sectionflags	@""
	.align	16
	.zero		1024


//--------------------- .nv.shared._Z25selective_scan_bwd_kernelI32Selective_Scan_bwd_kernel_traitsILi64ELi16ELb0ELb0ELb0ELb0ELb1EN3c104HalfEfEEv12SSMParamsBwd --------------------------
	.section	.nv.shared._Z25selective_scan_bwd_kernelI32Selective_Scan_bwd_kernel_traitsILi64ELi16ELb0ELb0ELb0ELb0ELb1EN3c104HalfEfEEv12SSMParamsBwd,"aw",@nobits
	.sectionflags	@""
	.align	16
	.zero		1024


//--------------------- .nv.shared._Z25selective_scan_bwd_kernelI32Selective_Scan_bwd_kernel_traitsILi64ELi16ELb0ELb0ELb0ELb1ELb0EN3c104HalfEfEEv12SSMParamsBwd --------------------------
	.section	.nv.shared._Z25selective_scan_bwd_kernelI32Selective_Scan_bwd_kernel_traitsILi64ELi16ELb0ELb0ELb0ELb1ELb0EN3c104HalfEfEEv12SSMParamsBwd,"aw",@nobits
	.sectionflags	@""
	.align	16
	.zero		1024


//--------------------- .nv.shared._Z25selective_scan_bwd_kernelI32Selective_Scan_bwd_kernel_traitsILi64ELi16ELb0ELb0ELb0ELb1ELb1EN3c104HalfEfEEv12SSMParamsBwd --------------------------
	.section	.nv.shared._Z25selective_scan_bwd_kernelI32Selective_Scan_bwd_kernel_traitsILi64ELi16ELb0ELb0ELb0ELb1ELb1EN3c104HalfEfEEv12SSMParamsBwd,"aw",@nobits
	.sectionflags	@""
	.align	16
	.zero		1024


//--------------------- .nv.shared._Z25selective_scan_bwd_kernelI32Selective_Scan_bwd_kernel_traitsILi64ELi16ELb0ELb0ELb1ELb0ELb0EN3c104HalfEfEEv12SSMParamsBwd --------------------------
	.section	.nv.shared._Z25selective_scan_bwd_kernelI32Selective_Scan_bwd_kernel_traitsILi64ELi16ELb0ELb0ELb1ELb0ELb0EN3c104HalfEfEEv12SSMParamsBwd,"aw",@nobits
	.sectionflags	@""
	.align	16
	.zero		1024


//--------------------- .nv.shared._Z25selective_scan_bwd_kernelI32Selective_Scan_bwd_kernel_traitsILi64ELi16ELb0ELb0ELb1ELb0ELb1EN3c104HalfEfEEv12SSMParamsBwd --------------------------
	.section	.nv.shared._Z25selective_scan_bwd_kernelI32Selective_Scan_bwd_kernel_traitsILi64ELi16ELb0ELb0ELb1ELb0ELb1EN3c104HalfEfEEv12SSMParamsBwd,"aw",@nobits
	.sectionflags	@""
	.align	16
	.zero		1024


//--------------------- .nv.shared._Z25selective_scan_bwd_kernelI32Selective_Scan_bwd_kernel_traitsILi64ELi16ELb0ELb0ELb1ELb1ELb0EN3c104HalfEfEEv12SSMParamsBwd --------------------------
	.section	.nv.shared._Z25selective_scan_bwd_kernelI32Selective_Scan_bwd_kernel_traitsILi64ELi16ELb0ELb0ELb1ELb1ELb0EN3c104HalfEfEEv12SSMParamsBwd,"aw",@nobits
	.sectionflags	@""
	.align	16
	.zero		1024


//--------------------- .nv.shared._Z25selective_scan_bwd_kernelI32Selective_Scan_bwd_kernel_traitsILi64ELi16ELb0ELb0ELb1ELb1ELb1EN3c104HalfEfEEv12SSMParamsBwd --------------------------
	.section	.nv.shared._Z25selective_scan_bwd_kernelI32Selective_Scan_bwd_kernel_traitsILi64ELi16ELb0ELb0ELb1ELb1ELb1EN3c104HalfEfEEv12SSMParamsBwd,"aw",@nobits
	.sectionflags	@""
	.align	16
	.zero		1024


//--------------------- .nv.shared._Z25selective_scan_bwd_kernelI32Selective_Scan_bwd_kernel_traitsILi64ELi16ELb0ELb1ELb0ELb0ELb0EN3c104HalfEfEEv12SSMParamsBwd --------------------------
	.section	.nv.shared._Z25selective_scan_bwd_kernelI32Selective_Scan_bwd_kernel_traitsILi64ELi16ELb0ELb1ELb0ELb0ELb0EN3c104HalfEfEEv12SSMParamsBwd,"aw",@nobits
	.sectionflags	@""
	.align	16
	.zero		1024


//--------------------- .nv.shared._Z25selective_scan_bwd_kernelI32Selective_Scan_bwd_kernel_traitsILi64ELi16ELb0ELb1ELb0ELb0ELb1EN3c104HalfEfEEv12SSMParamsBwd --------------------------
	.section	.nv.shared._Z25selective_scan_bwd_kernelI32Selective_Scan_bwd_kernel_traitsILi64ELi16ELb0ELb1ELb0ELb0ELb1EN3c104HalfEfEEv12SSMParamsBwd,"aw",@nobits
	.sectionflags	@""
	.align	16
	.zero		1024


//--------------------- .nv.shared._Z25selective_scan_bwd_kernelI32Selective_Scan_bwd_kernel_traitsILi64ELi16ELb0ELb1ELb0ELb1ELb0EN3c104HalfEfEEv12SSMParamsBwd --------------------------
	.section	.nv.shared._Z25selective_scan_bwd_kernelI32Selective_Scan_bwd_kernel_traitsILi64ELi16ELb0ELb1ELb0ELb1ELb0EN3c104HalfEfEEv12SSMParamsBwd,"aw",@nobits
	.sectionflags	@""
	.align	16
	.zero		1024


//--------------------- .nv.shared._Z25selective_scan_bwd_kernelI32Selective_Scan_bwd_kernel_traitsILi64ELi16ELb0ELb1ELb0ELb1ELb1EN3c104HalfEfEEv12SSMParamsBwd --------------------------
	.section	.nv.shared._Z25selective_scan_bwd_kernelI32Selective_Scan_bwd_kernel_traitsILi64ELi16ELb0ELb1ELb0ELb1ELb1EN3c104HalfEfEEv12SSMParamsBwd,"aw",@nobits
	.sectionflags	@""
	.align	16
	.zero		1024


//--------------------- .nv.shared._Z25selective_scan_bwd_kernelI32Selective_Scan_bwd_kernel_traitsILi64ELi16ELb0ELb1ELb1ELb0ELb0EN3c104HalfEfEEv12SSMParamsBwd --------------------------
	.section	.nv.shared._Z25selective_scan_bwd_kernelI32Selective_Scan_bwd_kernel_traitsILi64ELi16ELb0ELb1ELb1ELb0ELb0EN3c104HalfEfEEv12SSMParamsBwd,"aw",@nobits
	.sectionflags	@""
	.align	16
	.zero		1024


//--------------------- .nv.shared._Z25selective_scan_bwd_kernelI32Selective_Scan_bwd_kernel_traitsILi64ELi16ELb0ELb1ELb1ELb0ELb1EN3c104HalfEfEEv12SSMParamsBwd --------------------------
	.section	.nv.shared._Z25selective_scan_bwd_kernelI32Selective_Scan_bwd_kernel_traitsILi64ELi16ELb0ELb1ELb1ELb0ELb1EN3c104HalfEfEEv12SSMParamsBwd,"aw",@nobits
	.sectionflags	@""
	.align	16
	.zero		1024


//--------------------- .nv.shared._Z25selective_scan_bwd_kernelI32Selective_Scan_bwd_kernel_traitsILi64ELi16ELb0ELb1ELb1ELb1ELb0EN3c104HalfEfEEv12SSMParamsBwd --------------------------
	.section	.nv.shared._Z25selective_scan_bwd_kernelI32Selective_Scan_bwd_kernel_traitsILi64ELi16ELb0ELb1ELb1ELb1ELb0EN3c104HalfEfEEv12SSMParamsBwd,"aw",@nobits
	.sectionflags	@""
	.align	16
	.zero		1024


//--------------------- .nv.shared._Z25selective_scan_bwd_kernelI32Selective_Scan_bwd_kernel_traitsILi64ELi16ELb0ELb1ELb1ELb1ELb1EN3c104HalfEfEEv12SSMParamsBwd --------------------------
	.section	.nv.shared._Z25selective_scan_bwd_kernelI32Selective_Scan_bwd_kernel_traitsILi64ELi16ELb0ELb1ELb1ELb1ELb1EN3c104HalfEfEEv12SSMParamsBwd,"aw",@nobits
	.sectionflags	@""
	.align	16
	.zero		1024


//--------------------- .nv.shared._Z25selective_scan_bwd_kernelI32Selective_Scan_bwd_kernel_traitsILi64ELi16ELb1ELb0ELb0ELb0ELb0EN3c104HalfEfEEv12SSMParamsBwd --------------------------
	.section	.nv.shared._Z25selective_scan_bwd_kernelI32Selective_Scan_bwd_kernel_traitsILi64ELi16ELb1ELb0ELb0ELb0ELb0EN3c104HalfEfEEv12SSMParamsBwd,"aw",@nobits
	.sectionflags	@""
	.align	16
	.zero		1024


//--------------------- .nv.shared._Z25selective_scan_bwd_kernelI32Selective_Scan_bwd_kernel_traitsILi64ELi16ELb1ELb0ELb0ELb0ELb1EN3c104HalfEfEEv12SSMParamsBwd --------------------------
	.section	.nv.shared._Z25selective_scan_bwd_kernelI32Selective_Scan_bwd_kernel_traitsILi64ELi16ELb1ELb0ELb0ELb0ELb1EN3c104HalfEfEEv12SSMParamsBwd,"aw",@nobits
	.sectionflags	@""
	.align	16
	.zero		1024


//--------------------- .nv.shared._Z25selective_scan_bwd_kernelI32Selective_Scan_bwd_kernel_traitsILi64ELi16ELb1ELb0ELb0ELb1ELb0EN3c104HalfEfEEv12SSMParamsBwd --------------------------
	.section	.nv.shared._Z25selective_scan_bwd_kernelI32Selective_Scan_bwd_kernel_traitsILi64ELi16ELb1ELb0ELb0ELb1ELb0EN3c104HalfEfEEv12SSMParamsBwd,"aw",@nobits
	.sectionflags	@""
	.align	16
	.zero		1024


//--------------------- .nv.shared._Z25selective_scan_bwd_kernelI32Selective_Scan_bwd_kernel_traitsILi64ELi16ELb1ELb0ELb0ELb1ELb1EN3c104HalfEfEEv12SSMParamsBwd --------------------------
	.section	.nv.shared._Z25selective_scan_bwd_kernelI32Selective_Scan_bwd_kernel_traitsILi64ELi16ELb1ELb0ELb0ELb1ELb1EN3c104HalfEfEEv12SSMParamsBwd,"aw",@nobits
	.sectionflags	@""
	.align	16
	.zero		1024


//--------------------- .nv.shared._Z25selective_scan_bwd_kernelI32Selective_Scan_bwd_kernel_traitsILi64ELi16ELb1ELb0ELb1ELb0ELb0EN3c104HalfEfEEv12SSMParamsBwd --------------------------
	.section	.nv.shared._Z25selective_scan_bwd_kernelI32Selective_Scan_bwd_kernel_traitsILi64ELi16ELb1ELb0ELb1ELb0ELb0EN3c104HalfEfEEv12SSMParamsBwd,"aw",@nobits
	.sectionflags	@""
	.align	16
	.zero		1024


//--------------------- .nv.shared._Z25selective_scan_bwd_kernelI32Selective_Scan_bwd_kernel_traitsILi64ELi16ELb1ELb0ELb1ELb0ELb1EN3c104HalfEfEEv12SSMParamsBwd --------------------------
	.section	.nv.shared._Z25selective_scan_bwd_kernelI32Selective_Scan_bwd_kernel_traitsILi64ELi16ELb1ELb0ELb1ELb0ELb1EN3c104HalfEfEEv12SSMParamsBwd,"aw",@nobits
	.sectionflags	@""
	.align	16
	.zero		1024


//--------------------- .nv.shared._Z25selective_scan_bwd_kernelI32Selective_Scan_bwd_kernel_traitsILi64ELi16ELb1ELb0ELb1ELb1ELb0EN3c104HalfEfEEv12SSMParamsBwd --------------------------
	.section	.nv.shared._Z25selective_scan_bwd_kernelI32Selective_Scan_bwd_kernel_traitsILi64ELi16ELb1ELb0ELb1ELb1ELb0EN3c104HalfEfEEv12SSMParamsBwd,"aw",@nobits
	.sectionflags	@""
	.align	16
	.zero		1024


//--------------------- .nv.shared._Z25selective_scan_bwd_kernelI32Selective_Scan_bwd_kernel_traitsILi64ELi16ELb1ELb0ELb1ELb1ELb1EN3c104HalfEfEEv12SSMParamsBwd --------------------------
	.section	.nv.shared._Z25selective_scan_bwd_kernelI32Selective_Scan_bwd_kernel_traitsILi64ELi16ELb1ELb0ELb1ELb1ELb1EN3c104HalfEfEEv12SSMParamsBwd,"aw",@nobits
	.sectionflags	@""
	.align	16
	.zero		1024


//--------------------- .nv.shared._Z25selective_scan_bwd_kernelI32Selective_Scan_bwd_kernel_traitsILi64ELi16ELb1ELb1ELb0ELb0ELb0EN3c104HalfEfEEv12SSMParamsBwd --------------------------
	.section	.nv.shared._Z25selective_scan_bwd_kernelI32Selective_Scan_bwd_kernel_traitsILi64ELi16ELb1ELb1ELb0ELb0ELb0EN3c104HalfEfEEv12SSMParamsBwd,"aw",@nobits
	.sectionflags	@""
	.align	16
	.zero		1024


//--------------------- .nv.shared._Z25selective_scan_bwd_kernelI32Selective_Scan_bwd_kernel_traitsILi64ELi16ELb1ELb1ELb0ELb0ELb1EN3c104HalfEfEEv12SSMParamsBwd --------------------------
	.section	.nv.shared._Z25selective_scan_bwd_kernelI32Selective_Scan_bwd_kernel_traitsILi64ELi16ELb1ELb1ELb0ELb0ELb1EN3c104HalfEfEEv12SSMParamsBwd,"aw",@nobits
	.sectionflags	@""
	.align	16
	.zero		1024


//--------------------- .nv.shared._Z25selective_scan_bwd_kernelI32Selective_Scan_bwd_kernel_traitsILi64ELi16ELb1ELb1ELb0ELb1ELb0EN3c104HalfEfEEv12SSMParamsBwd --------------------------
	.section	.nv.shared._Z25selective_scan_bwd_kernelI32Selective_Scan_bwd_kernel_traitsILi64ELi16ELb1ELb1ELb0ELb1ELb0EN3c104HalfEfEEv12SSMParamsBwd,"aw",@nobits
	.sectionflags	@""
	.align	16
	.zero		1024


//--------------------- .nv.shared._Z25selective_scan_bwd_kernelI32Selective_Scan_bwd_kernel_traitsILi64ELi16ELb1ELb1ELb0ELb1ELb1EN3c104HalfEfEEv12SSMParamsBwd --------------------------
	.section	.nv.shared._Z25selective_scan_bwd_kernelI32Selective_Scan_bwd_kernel_traitsILi64ELi16ELb1ELb1ELb0ELb1ELb1EN3c104HalfEfEEv12SSMParamsBwd,"aw",@nobits
	.sectionflags	@""
	.align	16
	.zero		1024


//--------------------- .nv.shared._Z25selective_scan_bwd_kernelI32Selective_Scan_bwd_kernel_traitsILi64ELi16ELb1ELb1ELb1ELb0ELb0EN3c104HalfEfEEv12SSMParamsBwd --------------------------
	.section	.nv.shared._Z25selective_scan_bwd_kernelI32Selective_Scan_bwd_kernel_traitsILi64ELi16ELb1ELb1ELb1ELb0ELb0EN3c104HalfEfEEv12SSMParamsBwd,"aw",@nobits
	.sectionflags	@""
	.align	16
	.zero		1024


//--------------------- .nv.shared._Z25selective_scan_bwd_kernelI32Selective_Scan_bwd_kernel_traitsILi64ELi16ELb1ELb1ELb1ELb0ELb1EN3c104HalfEfEEv12SSMParamsBwd --------------------------
	.section	.nv.shared._Z25selective_scan_bwd_kernelI32Selective_Scan_bwd_kernel_traitsILi64ELi16ELb1ELb1ELb1ELb0ELb1EN3c104HalfEfEEv12SSMParamsBwd,"aw",@nobits
	.sectionflags	@""
	.align	16
	.zero		1024


//--------------------- .nv.shared._Z25selective_scan_bwd_kernelI32Selective_Scan_bwd_kernel_traitsILi64ELi16ELb1ELb1ELb1ELb1ELb0EN3c104HalfEfEEv12SSMParamsBwd --------------------------
	.section	.nv.shared._Z25selective_scan_bwd_kernelI32Selective_Scan_bwd_kernel_traitsILi64ELi16ELb1ELb1ELb1ELb1ELb0EN3c104HalfEfEEv12SSMParamsBwd,"aw",@nobits
	.sectionflags	@""
	.align	16
	.zero		1024


//--------------------- .nv.shared._Z25selective_scan_bwd_kernelI32Selective_Scan_bwd_kernel_traitsILi64ELi16ELb1ELb1ELb1ELb1ELb1EN3c104HalfEfEEv12SSMParamsBwd --------------------------
	.section	.nv.shared._Z25selective_scan_bwd_kernelI32Selective_Scan_bwd_kernel_traitsILi64ELi16ELb1ELb1ELb1ELb1ELb1EN3c104HalfEfEEv12SSMParamsBwd,"aw",@nobits
	.sectionflags	@""
	.align	16
	.zero		1024


//--------------------- .nv.shared._Z25selective_scan_bwd_kernelI32Selective_Scan_bwd_kernel_traitsILi32ELi16ELb0ELb0ELb0ELb0ELb0EN3c104HalfEfEEv12SSMParamsBwd --------------------------
	.section	.nv.shared._Z25selective_scan_bwd_kernelI32Selective_Scan_bwd_kernel_traitsILi32ELi16ELb0ELb0ELb0ELb0ELb0EN3c104HalfEfEEv12SSMParamsBwd,"aw",@nobits
	.sectionflags	@""
	.align	16
	.zero		1024


//--------------------- .nv.shared._Z25selective_scan_bwd_kernelI32Selective_Scan_bwd_kernel_traitsILi32ELi16ELb0ELb0ELb0ELb0ELb1EN3c104HalfEfEEv12SSMParamsBwd --------------------------
	.section	.nv.shared._Z25selective_scan_bwd_kernelI32Selective_Scan_bwd_kernel_traitsILi32ELi16ELb0ELb0ELb0ELb0ELb1EN3c104HalfEfEEv12SSMParamsBwd,"aw",@nobits
	.sectionflags	@""
	.align	16
	.zero		1024


//--------------------- .nv.shared._Z25selective_scan_bwd_kernelI32Selective_Scan_bwd_kernel_traitsILi32ELi16ELb0ELb0ELb0ELb1ELb0EN3c104HalfEfEEv12SSMParamsBwd --------------------------
	.section	.nv.shared._Z25selective_scan_bwd_kernelI32Selective_Scan_bwd_kernel_traitsILi32ELi16ELb0ELb0ELb0ELb1ELb0EN3c104HalfEfEEv12SSMParamsBwd,"aw",@nobits
	.sectionflags	@""
	.align	16
	.zero		1024


//--------------------- .nv.shared._Z25selective_scan_bwd_kernelI32Selective_Scan_bwd_kernel_traitsILi32ELi16ELb0ELb0ELb0ELb1ELb1EN3c104HalfEfEEv12SSMParamsBwd --------------------------
	.section	.nv.shared._Z25selective_scan_bwd_kernelI32Selective_Scan_bwd_kernel_traitsILi32ELi16ELb0ELb0ELb0ELb1ELb1EN3c104HalfEfEEv12SSMParamsBwd,"aw",@nobits
	.sectionflags	@""
	.align	16
	.zero		1024


//--------------------- .nv.shared._Z25selective_scan_bwd_kernelI32Selective_Scan_bwd_kernel_traitsILi32ELi16ELb0ELb0ELb1ELb0ELb0EN3c104HalfEfEEv12SSMParamsBwd --------------------------
	.section	.nv.shared._Z25selective_scan_bwd_kernelI32Selective_Scan_bwd_kernel_traitsILi32ELi16ELb0ELb0ELb1ELb0ELb0EN3c104HalfEfEEv12SSMParamsBwd,"aw",@nobits
	.sectionflags	@""
	.align	16
	.zero		1024


//--------------------- .nv.shared._Z25selective_scan_bwd_kernelI32Selective_Scan_bwd_kernel_traitsILi32ELi16ELb0ELb0ELb1ELb0ELb1EN3c104HalfEfEEv12SSMParamsBwd --------------------------
	.section	.nv.shared._Z25selective_scan_bwd_kernelI32Selective_Scan_bwd_kernel_traitsILi32ELi16ELb0ELb0ELb1ELb0ELb1EN3c104HalfEfEEv12SSMParamsBwd,"aw",@nobits
	.sectionflags	@""
	.align	16
	.zero		1024


//--------------------- .nv.shared._Z25selective_scan_bwd_kernelI32Selective_Scan_bwd_kernel_traitsILi32ELi16ELb0ELb0ELb1ELb1ELb0EN3c104HalfEfEEv12SSMParamsBwd --------------------------
	.section	.nv.shared._Z25selective_scan_bwd_kernelI32Selective_Scan_bwd_kernel_traitsILi32ELi16ELb0ELb0ELb1ELb1ELb0EN3c104HalfEfEEv12SSMParamsBwd,"aw",@nobits
	.sectionflags	@""
	.align	16
	.zero		1024


//--------------------- .nv.shared._Z25selective_scan_bwd_kernelI32Selective_Scan_bwd_kernel_traitsILi32ELi16ELb0ELb0ELb1ELb1ELb1EN3c104HalfEfEEv12SSMParamsBwd --------------------------
	.section	.nv.shared._Z25selective_scan_bwd_kernelI32Selective_Scan_bwd_kernel_traitsILi32ELi16ELb0ELb0ELb1ELb1ELb1EN3c104HalfEfEEv12SSMParamsBwd,"aw",@nobits
	.sectionflags	@""
	.align	16
	.zero		1024


//--------------------- .nv.shared._Z25selective_scan_bwd_kernelI32Selective_Scan_bwd_kernel_traitsILi32ELi16ELb0ELb1ELb0ELb0ELb0EN3c104HalfEfEEv12SSMParamsBwd --------------------------
	.section	.nv.shared._Z25selective_scan_bwd_kernelI32Selective_Scan_bwd_kernel_traitsILi32ELi16ELb0ELb1ELb0ELb0ELb0EN3c104HalfEfEEv12SSMParamsBwd,"aw",@nobits
	.sectionflags	@""
	.align	16
	.zero		1024


//--------------------- .nv.shared._Z25selective_scan_bwd_kernelI32Selective_Scan_bwd_kernel_traitsILi32ELi16ELb0ELb1ELb0ELb0ELb1EN3c104HalfEfEEv12SSMParamsBwd --------------------------
	.section	.nv.shared._Z25selective_scan_bwd_kernelI32Selective_Scan_bwd_kernel_traitsILi32ELi16ELb0ELb1ELb0ELb0ELb1EN3c104HalfEfEEv12SSMParamsBwd,"aw",@nobits
	.sectionflags	@""
	.align	16
	.zero		1024


//--------------------- .nv.shared._Z25selective_scan_bwd_kernelI32Selective_Scan_bwd_kernel_traitsILi32ELi16ELb0ELb1ELb0ELb1ELb0EN3c104HalfEfEEv12SSMParamsBwd --------------------------
	.section	.nv.shared._Z25selective_scan_bwd_kernelI32Selective_Scan_bwd_kernel_traitsILi32ELi16ELb0ELb1ELb0ELb1ELb0EN3c104HalfEfEEv12SSMParamsBwd,"aw",@nobits
	.sectionflags	@""
	.align	16
	.zero		1024


//--------------------- .nv.shared._Z25selective_scan_bwd_kernelI32Selective_Scan_bwd_kernel_traitsILi32ELi16ELb0ELb1ELb0ELb1ELb1EN3c104HalfEfEEv12SSMParamsBwd --------------------------
	.section	.nv.shared._Z25selective_scan_bwd_kernelI32Selective_Scan_bwd_kernel_traitsILi32ELi16ELb0ELb1ELb0ELb1ELb1EN3c104HalfEfEEv12SSMParamsBwd,"aw",@nobits
	.sectionflags	@""
	.align	16
	.zero		1024


//--------------------- .nv.shared._Z25selective_scan_bwd_kernelI32Selective_Scan_bwd_kernel_traitsILi32ELi16ELb0ELb1ELb1ELb0ELb0EN3c104HalfEfEEv12SSMParamsBwd --------------------------
	.section	.nv.shared._Z25selective_scan_bwd_kernelI32Selective_Scan_bwd_kernel_traitsILi32ELi16ELb0ELb1ELb1ELb0ELb0EN3c104HalfEfEEv12SSMParamsBwd,"aw",@nobits
	.sectionflags	@""
	.align	16
	.zero		1024


//--------------------- .nv.shared._Z25selective_scan_bwd_kernelI32Selective_Scan_bwd_kernel_traitsILi32ELi16ELb0ELb1ELb1ELb0ELb1EN3c104HalfEfEEv12SSMParamsBwd --------------------------
	.section	.nv.shared._Z25selective_scan_bwd_kernelI32Selective_Scan_bwd_kernel_traitsILi32ELi16ELb0ELb1ELb1ELb0ELb1EN3c104HalfEfEEv12SSMParamsBwd,"aw",@nobits
	.sectionflags	@""
	.align	16
	.zero		1024


//--------------------- .nv.shared._Z25selective_scan_bwd_kernelI32Selective_Scan_bwd_kernel_traitsILi32ELi16ELb0ELb1ELb1ELb1ELb0EN3c104HalfEfEEv12SSMParamsBwd --------------------------
	.section	.nv.shared._Z25selective_scan_bwd_kernelI32Selective_Scan_bwd_kernel_traitsILi32ELi16ELb0ELb1ELb1ELb1ELb0EN3c104HalfEfEEv12SSMParamsBwd,"aw",@nobits
	.sectionflags	@""
	.align	16
	.zero		1024


//--------------------- .nv.shared._Z25selective_scan_bwd_kernelI32Selective_Scan_bwd_kernel_traitsILi32ELi16ELb0ELb1ELb1ELb1ELb1EN3c104HalfEfEEv12SSMParamsBwd --------------------------
	.section	.nv.shared._Z25selective_scan_bwd_kernelI32Selective_Scan_bwd_kernel_traitsILi32ELi16ELb0ELb1ELb1ELb1ELb1EN3c104HalfEfEEv12SSMParamsBwd,"aw",@nobits
	.sectionflags	@""
	.align	16
	.zero		1024


//--------------------- .nv.shared._Z25selective_scan_bwd_kernelI32Selective_Scan_bwd_kernel_traitsILi32ELi16ELb1ELb0ELb0ELb0ELb0EN3c104HalfEfEEv12SSMParamsBwd --------------------------
	.section	.nv.shared._Z25selective_scan_bwd_kernelI32Selective_Scan_bwd_kernel_traitsILi32ELi16ELb1ELb0ELb0ELb0ELb0EN3c104HalfEfEEv12SSMParamsBwd,"aw",@nobits
	.sectionflags	@""
	.align	16
	.zero		1024


//--------------------- .nv.shared._Z25selective_scan_bwd_kernelI32Selective_Scan_bwd_kernel_traitsILi32ELi16ELb1ELb0ELb0ELb0ELb1EN3c104HalfEfEEv12SSMParamsBwd --------------------------
	.section	.nv.shared._Z25selective_scan_bwd_kernelI32Selective_Scan_bwd_kernel_traitsILi32ELi16ELb1ELb0ELb0ELb0ELb1EN3c104HalfEfEEv12SSMParamsBwd,"aw",@nobits
	.sectionflags	@""
	.align	16
	.zero		1024


//--------------------- .nv.shared._Z25selective_scan_bwd_kernelI32Selective_Scan_bwd_kernel_traitsILi32ELi16ELb1ELb0ELb0ELb1ELb0EN3c104HalfEfEEv12SSMParamsBwd --------------------------
	.section	.nv.shared._Z25selective_scan_bwd_kernelI32Selective_Scan_bwd_kernel_traitsILi32ELi16ELb1ELb0ELb0ELb1ELb0EN3c104HalfEfEEv12SSMParamsBwd,"aw",@nobits
	.sectionflags	@""
	.align	16
	.zero		1024


//--------------------- .nv.shared._Z25selective_scan_bwd_kernelI32Selective_Scan_bwd_kernel_traitsILi32ELi16ELb1ELb0ELb0ELb1ELb1EN3c104HalfEfEEv12SSMParamsBwd --------------------------
	.section	.nv.shared._Z25selective_scan_bwd_kernelI32Selective_Scan_bwd_kernel_traitsILi32ELi16ELb1ELb0ELb0ELb1ELb1EN3c104HalfEfEEv12SSMParamsBwd,"aw",@nobits
	.sectionflags	@""
	.align	16
	.zero		1024


//--------------------- .nv.shared._Z25selective_scan_bwd_kernelI32Selective_Scan_bwd_kernel_traitsILi32ELi16ELb1ELb0ELb1ELb0ELb0EN3c104HalfEfEEv12SSMParamsBwd --------------------------
	.section	.nv.shared._Z25selective_scan_bwd_kernelI32Selective_Scan_bwd_kernel_traitsILi32ELi16ELb1ELb0ELb1ELb0ELb0EN3c104HalfEfEEv12SSMParamsBwd,"aw",@nobits
	.sectionflags	@""
	.align	16
	.zero		1024


//--------------------- .nv.shared._Z25selective_scan_bwd_kernelI32Selective_Scan_bwd_kernel_traitsILi32ELi16ELb1ELb0ELb1ELb0ELb1EN3c104HalfEfEEv12SSMParamsBwd --------------------------
	.section	.nv.shared._Z25selective_scan_bwd_kernelI32Selective_Scan_bwd_kernel_traitsILi32ELi16ELb1ELb0ELb1ELb0ELb1EN3c104HalfEfEEv12SSMParamsBwd,"aw",@nobits
	.sectionflags	@""
	.align	16
	.zero		1024


//--------------------- .nv.shared._Z25selective_scan_bwd_kernelI32Selective_Scan_bwd_kernel_traitsILi32ELi16ELb1ELb0ELb1ELb1ELb0EN3c104HalfEfEEv12SSMParamsBwd --------------------------
	.section	.nv.shared._Z25selective_scan_bwd_kernelI32Selective_Scan_bwd_kernel_traitsILi32ELi16ELb1ELb0ELb1ELb1ELb0EN3c104HalfEfEEv12SSMParamsBwd,"aw",@nobits
	.sectionflags	@""
	.align	16
	.zero		1024


//--------------------- .nv.shared._Z25selective_scan_bwd_kernelI32Selective_Scan_bwd_kernel_traitsILi32ELi16ELb1ELb0ELb1ELb1ELb1EN3c104HalfEfEEv12SSMParamsBwd --------------------------
	.section	.nv.shared._Z25selective_scan_bwd_kernelI32Selective_Scan_bwd_kernel_traitsILi32ELi16ELb1ELb0ELb1ELb1ELb1EN3c104HalfEfEEv12SSMParamsBwd,"aw",@nobits
	.sectionflags	@""
	.align	16
	.zero		1024


//--------------------- .nv.shared._Z25selective_scan_bwd_kernelI32Selective_Scan_bwd_kernel_traitsILi32ELi16ELb1ELb1ELb0ELb0ELb0EN3c104HalfEfEEv12SSMParamsBwd --------------------------
	.section	.nv.shared._Z25selective_scan_bwd_kernelI32Selective_Scan_bwd_kernel_traitsILi32ELi16ELb1ELb1ELb0ELb0ELb0EN3c104HalfEfEEv12SSMParamsBwd,"aw",@nobits
	.sectionflags	@""
	.align	16
	.zero		1024


//--------------------- .nv.shared._Z25selective_scan_bwd_kernelI32Selective_Scan_bwd_kernel_traitsILi32ELi16ELb1ELb1ELb0ELb0ELb1EN3c104HalfEfEEv12SSMParamsBwd --------------------------
	.section	.nv.shared._Z25selective_scan_bwd_kernelI32Selective_Scan_bwd_kernel_traitsILi32ELi16ELb1ELb1ELb0ELb0ELb1EN3c104HalfEfEEv12SSMParamsBwd,"aw",@nobits
	.sectionflags	@""
	.align	16
	.zero		1024


//--------------------- .nv.shared._Z25selective_scan_bwd_kernelI32Selective_Scan_bwd_kernel_traitsILi32ELi16ELb1ELb1ELb0ELb1ELb0EN3c104HalfEfEEv12SSMParamsBwd --------------------------
	.section	.nv.shared._Z25selective_scan_bwd_kernelI32Selective_Scan_bwd_kernel_traitsILi32ELi16ELb1ELb1ELb0ELb1ELb0EN3c104HalfEfEEv12SSMParamsBwd,"aw",@nobits
	.sectionflags	@""
	.align	16
	.zero		1024


//--------------------- .nv.shared._Z25selective_scan_bwd_kernelI32Selective_Scan_bwd_kernel_traitsILi32ELi16ELb1ELb1ELb0ELb1ELb1EN3c104HalfEfEEv12SSMParamsBwd --------------------------
	.section	.nv.shared._Z25selective_scan_bwd_kernelI32Selective_Scan_bwd_kernel_traitsILi32ELi16ELb1ELb1ELb0ELb1ELb1EN3c104HalfEfEEv12SSMParamsBwd,"aw",@nobits
	.sectionflags	@""
	.align	16
	.zero		1024


//--------------------- .nv.shared._Z25selective_scan_bwd_kernelI32Selective_Scan_bwd_kernel_traitsILi32ELi16ELb1ELb1ELb1ELb0ELb0EN3c104HalfEfEEv12SSMParamsBwd --------------------------
	.section	.nv.shared._Z25selective_scan_bwd_kernelI32Selective_Scan_bwd_kernel_traitsILi32ELi16ELb1ELb1ELb1ELb0ELb0EN3c104HalfEfEEv12SSMParamsBwd,"aw",@nobits
	.sectionflags	@""
	.align	16
	.zero		1024


//--------------------- .nv.shared._Z25selective_scan_bwd_kernelI32Selective_Scan_bwd_kernel_traitsILi32ELi16ELb1ELb1ELb1ELb0ELb1EN3c104HalfEfEEv12SSMParamsBwd --------------------------
	.section	.nv.shared._Z25selective_scan_bwd_kernelI32Selective_Scan_bwd_kernel_traitsILi32ELi16ELb1ELb1ELb1ELb0ELb1EN3c104HalfEfEEv12SSMParamsBwd,"aw",@nobits
	.sectionflags	@""
	.align	16
	.zero		1024


//--------------------- .nv.shared._Z25selective_scan_bwd_kernelI32Selective_Scan_bwd_kernel_traitsILi32ELi16ELb1ELb1ELb1ELb1ELb0EN3c104HalfEfEEv12SSMParamsBwd --------------------------
	.section	.nv.shared._Z25selective_scan_bwd_kernelI32Selective_Scan_bwd_kernel_traitsILi32ELi16ELb1ELb1ELb1ELb1ELb0EN3c104HalfEfEEv12SSMParamsBwd,"aw",@nobits
	.sectionflags	@""
	.align	16
	.zero		1024


//--------------------- .nv.shared._Z25selective_scan_bwd_kernelI32Selective_Scan_bwd_kernel_traitsILi32ELi16ELb1ELb1ELb1ELb1ELb1EN3c104HalfEfEEv12SSMParamsBwd --------------------------
	.section	.nv.shared._Z25selective_scan_bwd_kernelI32Selective_Scan_bwd_kernel_traitsILi32ELi16ELb1ELb1ELb1ELb1ELb1EN3c104HalfEfEEv12SSMParamsBwd,"aw",@nobits
	.sectionflags	@""
	.align	16
	.zero		1024


//--------------------- .nv.shared._Z25selective_scan_bwd_kernelI32Selective_Scan_bwd_kernel_traitsILi32ELi8ELb0ELb0ELb0ELb0ELb0EN3c104HalfEfEEv12SSMParamsBwd --------------------------
	.section	.nv.shared._Z25selective_scan_bwd_kernelI32Selective_Scan_bwd_kernel_traitsILi32ELi8ELb0ELb0ELb0ELb0ELb0EN3c104HalfEfEEv12SSMParamsBwd,"aw",@nobits
	.sectionflags	@""
	.align	16
	.zero		1024


//--------------------- .nv.shared._Z25selective_scan_bwd_kernelI32Selective_Scan_bwd_kernel_traitsILi32ELi8ELb0ELb0ELb0ELb0ELb1EN3c104HalfEfEEv12SSMParamsBwd --------------------------
	.section	.nv.shared._Z25selective_scan_bwd_kernelI32Selective_Scan_bwd_kernel_traitsILi32ELi8ELb0ELb0ELb0ELb0ELb1EN3c104HalfEfEEv12SSMParamsBwd,"aw",@nobits
	.sectionflags	@""
	.align	16
	.zero		1024


//--------------------- .nv.shared._Z25selective_scan_bwd_kernelI32Selective_Scan_bwd_kernel_traitsILi32ELi8ELb0ELb0ELb0ELb1ELb0EN3c104HalfEfEEv12SSMParamsBwd --------------------------
	.section	.nv.shared._Z25selective_scan_bwd_kernelI32Selective_Scan_bwd_kernel_traitsILi32ELi8ELb0ELb0ELb0ELb1ELb0EN3c104HalfEfEEv12SSMParamsBwd,"aw",@nobits
	.sectionflags	@""
	.align	16
	.zero		1024


//--------------------- .nv.shared._Z25selective_scan_bwd_kernelI32Selective_Scan_bwd_kernel_traitsILi32ELi8ELb0ELb0ELb0ELb1ELb1EN3c104HalfEfEEv12SSMParamsBwd --------------------------
	.section	.nv.shared._Z25selective_scan_bwd_kernelI32Selective_Scan_bwd_kernel_traitsILi32ELi8ELb0ELb0ELb0ELb1ELb1EN3c104HalfEfEEv12SSMParamsBwd,"aw",@nobits
	.sectionflags	@""
	.align	16
	.zero		1024


//--------------------- .nv.shared._Z25selective_scan_bwd_kernelI32Selective_Scan_bwd_kernel_traitsILi32ELi8ELb0ELb0ELb1ELb0ELb0EN3c104HalfEfEEv12SSMParamsBwd --------------------------
	.section	.nv.shared._Z25selective_scan_bwd_kernelI32Selective_Scan_bwd_kernel_traitsILi32ELi8ELb0ELb0ELb1ELb0ELb0EN3c104HalfEfEEv12SSMParamsBwd,"aw",@nobits
	.sectionflags	@""
	.align	16
	.zero		1024


//--------------------- .nv.shared._Z25selective_scan_bwd_kernelI32Selective_Scan_bwd_kernel_traitsILi32ELi8ELb0ELb0ELb1ELb0ELb1EN3c104HalfEfEEv12SSMParamsBwd --------------------------
	.section	.nv.shared._Z25selective_scan_bwd_kernelI32Selective_Scan_bwd_kernel_traitsILi32ELi8ELb0ELb0ELb1ELb0ELb1EN3c104HalfEfEEv12SSMParamsBwd,"aw",@nobits
	.sectionflags	@""
	.align	16
	.zero		1024


//--------------------- .nv.shared._Z25selective_scan_bwd_kernelI32Selective_Scan_bwd_kernel_traitsILi32ELi8ELb0ELb0ELb1ELb1ELb0EN3c104HalfEfEEv12SSMParamsBwd --------------------------
	.section	.nv.shared._Z25selective_scan_bwd_kernelI32Selective_Scan_bwd_kernel_traitsILi32ELi8ELb0ELb0ELb1ELb1ELb0EN3c104HalfEfEEv12SSMParamsBwd,"aw",@nobits
	.sectionflags	@""
	.align	16
	.zero		1024


//--------------------- .nv.shared._Z25selective_scan_bwd_kernelI32Selective_Scan_bwd_kernel_traitsILi32ELi8ELb0ELb0ELb1ELb1ELb1EN3c104HalfEfEEv12SSMParamsBwd --------------------------
	.section	.nv.shared._Z25selective_scan_bwd_kernelI32Selective_Scan_bwd_kernel_traitsILi32ELi8ELb0ELb0ELb1ELb1ELb1EN3c104HalfEfEEv12SSMParamsBwd,"aw",@nobits
	.sectionflags	@""
	.align	16
	.zero		1024


//--------------------- .nv.shared._Z25selective_scan_bwd_kernelI32Selective_Scan_bwd_kernel_traitsILi32ELi8ELb0ELb1ELb0ELb0ELb0EN3c104HalfEfEEv12SSMParamsBwd --------------------------
	.section	.nv.shared._Z25selective_scan_bwd_kernelI32Selective_Scan_bwd_kernel_traitsILi32ELi8ELb0ELb1ELb0ELb0ELb0EN3c104HalfEfEEv12SSMParamsBwd,"aw",@nobits
	.sectionflags	@""
	.align	16
	.zero		1024


//--------------------- .nv.shared._Z25selective_scan_bwd_kernelI32Selective_Scan_bwd_kernel_traitsILi32ELi8ELb0ELb1ELb0ELb0ELb1EN3c104HalfEfEEv12SSMParamsBwd --------------------------
	.section	.nv.shared._Z25selective_scan_bwd_kernelI32Selective_Scan_bwd_kernel_traitsILi32ELi8ELb0ELb1ELb0ELb0ELb1EN3c104HalfEfEEv12SSMParamsBwd,"aw",@nobits
	.sectionflags	@""
	.align	16
	.zero		1024


//--------------------- .nv.shared._Z25selective_scan_bwd_kernelI32Selective_Scan_bwd_kernel_traitsILi32ELi8ELb0ELb1ELb0ELb1ELb0EN3c104HalfEfEEv12SSMParamsBwd --------------------------
	.section	.nv.shared._Z25selective_scan_bwd_kernelI32Selective_Scan_bwd_kernel_traitsILi32ELi8ELb0ELb1ELb0ELb1ELb0EN3c104HalfEfEEv12SSMParamsBwd,"aw",@nobits
	.sectionflags	@""
	.align	16
	.zero		1024


//--------------------- .nv.shared._Z25selective_scan_bwd_kernelI32Selective_Scan_bwd_kernel_traitsILi32ELi8ELb0ELb1ELb0ELb1ELb1EN3c104HalfEfEEv12SSMParamsBwd --------------------------
	.section	.nv.shared._Z25selective_scan_bwd_kernelI32Selective_Scan_bwd_kernel_traitsILi32ELi8ELb0ELb1ELb0ELb1ELb1EN3c104HalfEfEEv12SSMParamsBwd,"aw",@nobits
	.sectionflags	@""
	.align	16
	.zero		1024


//--------------------- .nv.shared._Z25selective_scan_bwd_kernelI32Selective_Scan_bwd_kernel_traitsILi32ELi8ELb0ELb1ELb1ELb0ELb0EN3c104HalfEfEEv12SSMParamsBwd --------------------------
	.section	.nv.shared._Z25selective_scan_bwd_kernelI32Selective_Scan_bwd_kernel_traitsILi32ELi8ELb0ELb1ELb1ELb0ELb0EN3c104HalfEfEEv12SSMParamsBwd,"aw",@nobits
	.sectionflags	@""
	.align	16
	.zero		1024


//--------------------- .nv.shared._Z25selective_scan_bwd_kernelI32Selective_Scan_bwd_kernel_traitsILi32ELi8ELb0ELb1ELb1ELb0ELb1EN3c104HalfEfEEv12SSMParamsBwd --------------------------
	.section	.nv.shared._Z25selective_scan_bwd_kernelI32Selective_Scan_bwd_kernel_traitsILi32ELi8ELb0ELb1ELb1ELb0ELb1EN3c104HalfEfEEv12SSMParamsBwd,"aw",@nobits
	.sectionflags	@""
	.align	16
	.zero		1024


//--------------------- .nv.shared._Z25selective_scan_bwd_kernelI32Selective_Scan_bwd_kernel_traitsILi32ELi8ELb0ELb1ELb1ELb1ELb0EN3c104HalfEfEEv12SSMParamsBwd --------------------------
	.section	.nv.shared._Z25selective_scan_bwd_kernelI32Selective_Scan_bwd_kernel_traitsILi32ELi8ELb0ELb1ELb1ELb1ELb0EN3c104HalfEfEEv12SSMParamsBwd,"aw",@nobits
	.sectionflags	@""
	.align	16
	.zero		1024


//--------------------- .nv.shared._Z25selective_scan_bwd_kernelI32Selective_Scan_bwd_kernel_traitsILi32ELi8ELb0ELb1ELb1ELb1ELb1EN3c104HalfEfEEv12SSMParamsBwd --------------------------
	.section	.nv.shared._Z25selective_scan_bwd_kernelI32Selective_Scan_bwd_kernel_traitsILi32ELi8ELb0ELb1ELb1ELb1ELb1EN3c104HalfEfEEv12SSMParamsBwd,"aw",@nobits
	.sectionflags	@""
	.align	16
	.zero		1024


//--------------------- .nv.shared._Z25selective_scan_bwd_kernelI32Selective_Scan_bwd_kernel_traitsILi32ELi8ELb1ELb0ELb0ELb0ELb0EN3c104HalfEfEEv12SSMParamsBwd --------------------------
	.section	.nv.shared._Z25selective_scan_bwd_kernelI32Selective_Scan_bwd_kernel_traitsILi32ELi8ELb1ELb0ELb0ELb0ELb0EN3c104HalfEfEEv12SSMParamsBwd,"aw",@nobits
	.sectionflags	@""
	.align	16
	.zero		1024


//--------------------- .nv.shared._Z25selective_scan_bwd_kernelI32Selective_Scan_bwd_kernel_traitsILi32ELi8ELb1ELb0ELb0ELb0ELb1EN3c104HalfEfEEv12SSMParamsBwd --------------------------
	.section	.nv.shared._Z25selective_scan_bwd_kernelI32Selective_Scan_bwd_kernel_traitsILi32ELi8ELb1ELb0ELb0ELb0ELb1EN3c104HalfEfEEv12SSMParamsBwd,"aw",@nobits
	.sectionflags	@""
	.align	16
	.zero		1024


//--------------------- .nv.shared._Z25selective_scan_bwd_kernelI32Selective_Scan_bwd_kernel_traitsILi32ELi8ELb1ELb0ELb0ELb1ELb0EN3c104HalfEfEEv12SSMParamsBwd --------------------------
	.section	.nv.shared._Z25selective_scan_bwd_kernelI32Selective_Scan_bwd_kernel_traitsILi32ELi8ELb1ELb0ELb0ELb1ELb0EN3c104HalfEfEEv12SSMParamsBwd,"aw",@nobits
	.sectionflags	@""
	.align	16
	.zero		1024


//--------------------- .nv.shared._Z25selective_scan_bwd_kernelI32Selective_Scan_bwd_kernel_traitsILi32ELi8ELb1ELb0ELb0ELb1ELb1EN3c104HalfEfEEv12SSMParamsBwd --------------------------
	.section	.nv.shared._Z25selective_scan_bwd_kernelI32Selective_Scan_bwd_kernel_traitsILi32ELi8ELb1ELb0ELb0ELb1ELb1EN3c104HalfEfEEv12SSMParamsBwd,"aw",@nobits
	.sectionflags	@""
	.align	16
	.zero		1024


//--------------------- .nv.shared._Z25selective_scan_bwd_kernelI32Selective_Scan_bwd_kernel_traitsILi32ELi8ELb1ELb0ELb1ELb0ELb0EN3c104HalfEfEEv12SSMParamsBwd --------------------------
	.section	.nv.shared._Z25selective_scan_bwd_kernelI32Selective_Scan_bwd_kernel_traitsILi32ELi8ELb1ELb0ELb1ELb0ELb0EN3c104HalfEfEEv12SSMParamsBwd,"aw",@nobits
	.sectionflags	@""
	.align	16
	.zero		1024


//--------------------- .nv.shared._Z25selective_scan_bwd_kernelI32Selective_Scan_bwd_kernel_traitsILi32ELi8ELb1ELb0ELb1ELb0ELb1EN3c104HalfEfEEv12SSMParamsBwd --------------------------
	.section	.nv.shared._Z25selective_scan_bwd_kernelI32Selective_Scan_bwd_kernel_traitsILi32ELi8ELb1ELb0ELb1ELb0ELb1EN3c104HalfEfEEv12SSMParamsBwd,"aw",@nobits
	.sectionflags	@""
	.align	16
	.zero		1024


//--------------------- .nv.shared._Z25selective_scan_bwd_kernelI32Selective_Scan_bwd_kernel_traitsILi32ELi8ELb1ELb0ELb1ELb1ELb0EN3c104HalfEfEEv12SSMParamsBwd --------------------------
	.section	.nv.shared._Z25selective_scan_bwd_kernelI32Selective_Scan_bwd_kernel_traitsILi32ELi8ELb1ELb0ELb1ELb1ELb0EN3c104HalfEfEEv12SSMParamsBwd,"aw",@nobits
	.sectionflags	@""
	.align	16
	.zero		1024


//--------------------- .nv.shared._Z25selective_scan_bwd_kernelI32Selective_Scan_bwd_kernel_traitsILi32ELi8ELb1ELb0ELb1ELb1ELb1EN3c104HalfEfEEv12SSMParamsBwd --------------------------
	.section	.nv.shared._Z25selective_scan_bwd_kernelI32Selective_Scan_bwd_kernel_traitsILi32ELi8ELb1ELb0ELb1ELb1ELb1EN3c104HalfEfEEv12SSMParamsBwd,"aw",@nobits
	.sectionflags	@""
	.align	16
	.zero		1024


//--------------------- .nv.shared._Z25selective_scan_bwd_kernelI32Selective_Scan_bwd_kernel_traitsILi32ELi8ELb1ELb1ELb0ELb0ELb0EN3c104HalfEfEEv12SSMParamsBwd --------------------------
	.section	.nv.shared._Z25selective_scan_bwd_kernelI32Selective_Scan_bwd_kernel_traitsILi32ELi8ELb1ELb1ELb0ELb0ELb0EN3c104HalfEfEEv12SSMParamsBwd,"aw",@nobits
	.sectionflags	@""
	.align	16
	.zero		1024


//--------------------- .nv.shared._Z25selective_scan_bwd_kernelI32Selective_Scan_bwd_kernel_traitsILi32ELi8ELb1ELb1ELb0ELb0ELb1EN3c104HalfEfEEv12SSMParamsBwd --------------------------
	.section	.nv.shared._Z25selective_scan_bwd_kernelI32Selective_Scan_bwd_kernel_traitsILi32ELi8ELb1ELb1ELb0ELb0ELb1EN3c104HalfEfEEv12SSMParamsBwd,"aw",@nobits
	.sectionflags	@""
	.align	16
	.zero		1024


//--------------------- .nv.shared._Z25selective_scan_bwd_kernelI32Selective_Scan_bwd_kernel_traitsILi32ELi8ELb1ELb1ELb0ELb1ELb0EN3c104HalfEfEEv12SSMParamsBwd --------------------------
	.section	.nv.shared._Z25selective_scan_bwd_kernelI32Selective_Scan_bwd_kernel_traitsILi32ELi8ELb1ELb1ELb0ELb1ELb0EN3c104HalfEfEEv12SSMParamsBwd,"aw",@nobits
	.sectionflags	@""
	.align	16
	.zero		1024


//--------------------- .nv.shared._Z25selective_scan_bwd_kernelI32Selective_Scan_bwd_kernel_traitsILi32ELi8ELb1ELb1ELb0ELb1ELb1EN3c104HalfEfEEv12SSMParamsBwd --------------------------
	.section	.nv.shared._Z25selective_scan_bwd_kernelI32Selective_Scan_bwd_kernel_traitsILi32ELi8ELb1ELb1ELb0ELb1ELb1EN3c104HalfEfEEv12SSMParamsBwd,"aw",@nobits
	.sectionflags	@""
	.align	16
	.zero		1024


//--------------------- .nv.shared._Z25selective_scan_bwd_kernelI32Selective_Scan_bwd_kernel_traitsILi32ELi8ELb1ELb1ELb1ELb0ELb0EN3c104HalfEfEEv12SSMParamsBwd --------------------------
	.section	.nv.shared._Z25selective_scan_bwd_kernelI32Selective_Scan_bwd_kernel_traitsILi32ELi8ELb1ELb1ELb1ELb0ELb0EN3c104HalfEfEEv12SSMParamsBwd,"aw",@nobits
	.sectionflags	@""
	.align	16
	.zero		1024


//--------------------- .nv.shared._Z25selective_scan_bwd_kernelI32Selective_Scan_bwd_kernel_traitsILi32ELi8ELb1ELb1ELb1ELb0ELb1EN3c104HalfEfEEv12SSMParamsBwd --------------------------
	.section	.nv.shared._Z25selective_scan_bwd_kernelI32Selective_Scan_bwd_kernel_traitsILi32ELi8ELb1ELb1ELb1ELb0ELb1EN3c104HalfEfEEv12SSMParamsBwd,"aw",@nobits
	.sectionflags	@""
	.align	16
	.zero		1024


//--------------------- .nv.shared._Z25selective_scan_bwd_kernelI32Selective_Scan_bwd_kernel_traitsILi32ELi8ELb1ELb1ELb1ELb1ELb0EN3c104HalfEfEEv12SSMParamsBwd --------------------------
	.section	.nv.shared._Z25selective_scan_bwd_kernelI32Selective_Scan_bwd_kernel_traitsILi32ELi8ELb1ELb1ELb1ELb1ELb0EN3c104HalfEfEEv12SSMParamsBwd,"aw",@nobits
	.sectionflags	@""
	.align	16
	.zero		1024


//--------------------- .nv.shared._Z25selective_scan_bwd_kernelI32Selective_Scan_bwd_kernel_traitsILi32ELi8ELb1ELb1ELb1ELb1ELb1EN3c104HalfEfEEv12SSMParamsBwd --------------------------
	.section	.nv.shared._Z25selective_scan_bwd_kernelI32Selective_Scan_bwd_kernel_traitsILi32ELi8ELb1ELb1ELb1ELb1ELb1EN3c104HalfEfEEv12SSMParamsBwd,"aw",@nobits
	.sectionflags	@""
	.align	16
	.zero		1024


//--------------------- .nv.shared._Z25selective_scan_bwd_kernelI32Selective_Scan_bwd_kernel_traitsILi32ELi4ELb0ELb0ELb0ELb0ELb0EN3c104HalfEfEEv12SSMParamsBwd --------------------------
	.section	.nv.shared._Z25selective_scan_bwd_kernelI32Selective_Scan_bwd_kernel_traitsILi32ELi4ELb0ELb0ELb0ELb0ELb0EN3c104HalfEfEEv12SSMParamsBwd,"aw",@nobits
	.sectionflags	@""
	.align	16
	.zero		1024


//--------------------- .nv.shared._Z25selective_scan_bwd_kernelI32Selective_Scan_bwd_kernel_traitsILi32ELi4ELb0ELb0ELb0ELb0ELb1EN3c104HalfEfEEv12SSMParamsBwd --------------------------
	.section	.nv.shared._Z25selective_scan_bwd_kernelI32Selective_Scan_bwd_kernel_traitsILi32ELi4ELb0ELb0ELb0ELb0ELb1EN3c104HalfEfEEv12SSMParamsBwd,"aw",@nobits
	.sectionflags	@""
	.align	16
	.zero		1024


//--------------------- .nv.shared._Z25selective_scan_bwd_kernelI32Selective_Scan_bwd_kernel_traitsILi32ELi4ELb0ELb0ELb0ELb1ELb0EN3c104HalfEfEEv12SSMParamsBwd --------------------------
	.section	.nv.shared._Z25selective_scan_bwd_kernelI32Selective_Scan_bwd_kernel_traitsILi32ELi4ELb0ELb0ELb0ELb1ELb0EN3c104HalfEfEEv12SSMParamsBwd,"aw",@nobits
	.sectionflags	@""
	.align	16
	.zero		1024


//--------------------- .nv.shared._Z25selective_scan_bwd_kernelI32Selective_Scan_bwd_kernel_traitsILi32ELi4ELb0ELb0ELb0ELb1ELb1EN3c104HalfEfEEv12SSMParamsBwd --------------------------
	.section	.nv.shared._Z25selective_scan_bwd_kernelI32Selective_Scan_bwd_kernel_traitsILi32ELi4ELb0ELb0ELb0ELb1ELb1EN3c104HalfEfEEv12SSMParamsBwd,"aw",@nobits
	.sectionflags	@""
	.align	16
	.zero		1024


//--------------------- .nv.shared._Z25selective_scan_bwd_kernelI32Selective_Scan_bwd_kernel_traitsILi32ELi4ELb0ELb0ELb1ELb0ELb0EN3c104HalfEfEEv12SSMParamsBwd --------------------------
	.section	.nv.shared._Z25selective_scan_bwd_kernelI32Selective_Scan_bwd_kernel_traitsILi32ELi4ELb0ELb0ELb1ELb0ELb0EN3c104HalfEfEEv12SSMParamsBwd,"aw",@nobits
	.sectionflags	@""
	.align	16
	.zero		1024


//--------------------- .nv.shared._Z25selective_scan_bwd_kernelI32Selective_Scan_bwd_kernel_traitsILi32ELi4ELb0ELb0ELb1ELb0ELb1EN3c104HalfEfEEv12SSMParamsBwd --------------------------
	.section	.nv.shared._Z25selective_scan_bwd_kernelI32Selective_Scan_bwd_kernel_traitsILi32ELi4ELb0ELb0ELb1ELb0ELb1EN3c104HalfEfEEv12SSMParamsBwd,"aw",@nobits
	.sectionflags	@""
	.align	16
	.zero		1024


//--------------------- .nv.shared._Z25selective_scan_bwd_kernelI32Selective_Scan_bwd_kernel_traitsILi32ELi4ELb0ELb0ELb1ELb1ELb0EN3c104HalfEfEEv12SSMParamsBwd --------------------------
	.section	.nv.shared._Z25selective_scan_bwd_kernelI32Selective_Scan_bwd_kernel_traitsILi32ELi4ELb0ELb0ELb1ELb1ELb0EN3c104HalfEfEEv12SSMParamsBwd,"aw",@nobits
	.sectionflags	@""
	.align	16
	.zero		1024


//--------------------- .nv.shared._Z25selective_scan_bwd_kernelI32Selective_Scan_bwd_kernel_traitsILi32ELi4ELb0ELb0ELb1ELb1ELb1EN3c104HalfEfEEv12SSMParamsBwd --------------------------
	.section	.nv.shared._Z25selective_scan_bwd_kernelI32Selective_Scan_bwd_kernel_traitsILi32ELi4ELb0ELb0ELb1ELb1ELb1EN3c104HalfEfEEv12SSMParamsBwd,"aw",@nobits
	.sectionflags	@""
	.align	16
	.zero		1024


//--------------------- .nv.shared._Z25selective_scan_bwd_kernelI32Selective_Scan_bwd_kernel_traitsILi32ELi4ELb0ELb1ELb0ELb0ELb0EN3c104HalfEfEEv12SSMParamsBwd --------------------------
	.section	.nv.shared._Z25selective_scan_bwd_kernelI32Selective_Scan_bwd_kernel_traitsILi32ELi4ELb0ELb1ELb0ELb0ELb0EN3c104HalfEfEEv12SSMParamsBwd,"aw",@nobits
	.sectionflags	@""
	.align	16
	.zero		1024


//--------------------- .nv.shared._Z25selective_scan_bwd_kernelI32Selective_Scan_bwd_kernel_traitsILi32ELi4ELb0ELb1ELb0ELb0ELb1EN3c104HalfEfEEv12SSMParamsBwd --------------------------
	.section	.nv.shared._Z25selective_scan_bwd_kernelI32Selective_Scan_bwd_kernel_traitsILi32ELi4ELb0ELb1ELb0ELb0ELb1EN3c104HalfEfEEv12SSMParamsBwd,"aw",@nobits
	.sectionflags	@""
	.align	16
	.zero		1024


//--------------------- .nv.shared._Z25selective_scan_bwd_kernelI32Selective_Scan_bwd_kernel_traitsILi32ELi4ELb0ELb1ELb0ELb1ELb0EN3c104HalfEfEEv12SSMParamsBwd --------------------------
	.section	.nv.shared._Z25selective_scan_bwd_kernelI32Selective_Scan_bwd_kernel_traitsILi32ELi4ELb0ELb1ELb0ELb1ELb0EN3c104HalfEfEEv12SSMParamsBwd,"aw",@nobits
	.sectionflags	@""
	.align	16
	.zero		1024


//--------------------- .nv.shared._Z25selective_scan_bwd_kernelI32Selective_Scan_bwd_kernel_traitsILi32ELi4ELb0ELb1ELb0ELb1ELb1EN3c104HalfEfEEv12SSMParamsBwd --------------------------
	.section	.nv.shared._Z25selective_scan_bwd_kernelI32Selective_Scan_bwd_kernel_traitsILi32ELi4ELb0ELb1ELb0ELb1ELb1EN3c104HalfEfEEv12SSMParamsBwd,"aw",@nobits
	.sectionflags	@""
	.align	16
	.zero		1024


//--------------------- .nv.shared._Z25selective_scan_bwd_kernelI32Selective_Scan_bwd_kernel_traitsILi32ELi4ELb0ELb1ELb1ELb0ELb0EN3c104HalfEfEEv12SSMParamsBwd --------------------------
	.section	.nv.shared._Z25selective_scan_bwd_kernelI32Selective_Scan_bwd_kernel_traitsILi32ELi4ELb0ELb1ELb1ELb0ELb0EN3c104HalfEfEEv12SSMParamsBwd,"aw",@nobits
	.sectionflags	@""
	.align	16
	.zero		1024


//--------------------- .nv.shared._Z25selective_scan_bwd_kernelI32Selective_Scan_bwd_kernel_traitsILi32ELi4ELb0ELb1ELb1ELb0ELb1EN3c104HalfEfEEv12SSMParamsBwd --------------------------
	.section	.nv.shared._Z25selective_scan_bwd_kernelI32Selective_Scan_bwd_kernel_traitsILi32ELi4ELb0ELb1ELb1ELb0ELb1EN3c104HalfEfEEv12SSMParamsBwd,"aw",@nobits
	.sectionflags	@""
	.align	16
	.zero		1024


//--------------------- .nv.shared._Z25selective_scan_bwd_kernelI32Selective_Scan_bwd_kernel_traitsILi32ELi4ELb0ELb1ELb1ELb1ELb0EN3c104HalfEfEEv12SSMParamsBwd --------------------------
	.section	.nv.shared._Z25selective_scan_bwd_kernelI32Selective_Scan_bwd_kernel_traitsILi32ELi4ELb0ELb1ELb1ELb1ELb0EN3c104HalfEfEEv12SSMParamsBwd,"aw",@nobits
	.sectionflags	@""
	.align	16
	.zero		1024


//--------------------- .nv.shared._Z25selective_scan_bwd_kernelI32Selective_Scan_bwd_kernel_traitsILi32ELi4ELb0ELb1ELb1ELb1ELb1EN3c104HalfEfEEv12SSMParamsBwd --------------------------
	.section	.nv.shared._Z25selective_scan_bwd_kernelI32Selective_Scan_bwd_kernel_traitsILi32ELi4ELb0ELb1ELb1ELb1ELb1EN3c104HalfEfEEv12SSMParamsBwd,"aw",@nobits
	.sectionflags	@""
	.align	16
	.zero		1024


//--------------------- .nv.shared._Z25selective_scan_bwd_kernelI32Selective_Scan_bwd_kernel_traitsILi32ELi4ELb1ELb0ELb0ELb0ELb0EN3c104HalfEfEEv12SSMParamsBwd --------------------------
	.section	.nv.shared._Z25selective_scan_bwd_kernelI32Selective_Scan_bwd_kernel_traitsILi32ELi4ELb1ELb0ELb0ELb0ELb0EN3c104HalfEfEEv12SSMParamsBwd,"aw",@nobits
	.sectionflags	@""
	.align	16
	.zero		1024


//--------------------- .nv.shared._Z25selective_scan_bwd_kernelI32Selective_Scan_bwd_kernel_traitsILi32ELi4ELb1ELb0ELb0ELb0ELb1EN3c104HalfEfEEv12SSMParamsBwd --------------------------
	.section	.nv.shared._Z25selective_scan_bwd_kernelI32Selective_Scan_bwd_kernel_traitsILi32ELi4ELb1ELb0ELb0ELb0ELb1EN3c104HalfEfEEv12SSMParamsBwd,"aw",@nobits
	.sectionflags	@""
	.align	16
	.zero		1024


//--------------------- .nv.shared._Z25selective_scan_bwd_kernelI32Selective_Scan_bwd_kernel_traitsILi32ELi4ELb1ELb0ELb0ELb1ELb0EN3c104HalfEfEEv12SSMParamsBwd --------------------------
	.section	.nv.shared._Z25selective_scan_bwd_kernelI32Selective_Scan_bwd_kernel_traitsILi32ELi4ELb1ELb0ELb0ELb1ELb0EN3c104HalfEfEEv12SSMParamsBwd,"aw",@nobits
	.sectionflags	@""
	.align	16
	.zero		1024


//--------------------- .nv.shared._Z25selective_scan_bwd_kernelI32Selective_Scan_bwd_kernel_traitsILi32ELi4ELb1ELb0ELb0ELb1ELb1EN3c104HalfEfEEv12SSMParamsBwd --------------------------
	.section	.nv.shared._Z25selective_scan_bwd_kernelI32Selective_Scan_bwd_kernel_traitsILi32ELi4ELb1ELb0ELb0ELb1ELb1EN3c104HalfEfEEv12SSMParamsBwd,"aw",@nobits
	.sectionflags	@""
	.align	16
	.zero		1024


//--------------------- .nv.shared._Z25selective_scan_bwd_kernelI32Selective_Scan_bwd_kernel_traitsILi32ELi4ELb1ELb0ELb1ELb0ELb0EN3c104HalfEfEEv12SSMParamsBwd --------------------------
	.section	.nv.shared._Z25selective_scan_bwd_kernelI32Selective_Scan_bwd_kernel_traitsILi32ELi4ELb1ELb0ELb1ELb0ELb0EN3c104HalfEfEEv12SSMParamsBwd,"aw",@nobits
	.sectionflags	@""
	.align	16
	.zero		1024


//--------------------- .nv.shared._Z25selective_scan_bwd_kernelI32Selective_Scan_bwd_kernel_traitsILi32ELi4ELb1ELb0ELb1ELb0ELb1EN3c104HalfEfEEv12SSMParamsBwd --------------------------
	.section	.nv.shared._Z25selective_scan_bwd_kernelI32Selective_Scan_bwd_kernel_traitsILi32ELi4ELb1ELb0ELb1ELb0ELb1EN3c104HalfEfEEv12SSMParamsBwd,"aw",@nobits
	.sectionflags	@""
	.align	16
	.zero		1024


//--------------------- .nv.shared._Z25selective_scan_bwd_kernelI32Selective_Scan_bwd_kernel_traitsILi32ELi4ELb1ELb0ELb1ELb1ELb0EN3c104HalfEfEEv12SSMParamsBwd --------------------------
	.section	.nv.shared._Z25selective_scan_bwd_kernelI32Selective_Scan_bwd_kernel_traitsILi32ELi4ELb1ELb0ELb1ELb1ELb0EN3c104HalfEfEEv12SSMParamsBwd,"aw",@nobits
	.sectionflags	@""
	.align	16
	.zero		1024


//--------------------- .nv.shared._Z25selective_scan_bwd_kernelI32Selective_Scan_bwd_kernel_traitsILi32ELi4ELb1ELb0ELb1ELb1ELb1EN3c104HalfEfEEv12SSMParamsBwd --------------------------
	.section	.nv.shared._Z25selective_scan_bwd_kernelI32Selective_Scan_bwd_kernel_traitsILi32ELi4ELb1ELb0ELb1ELb1ELb1EN3c104HalfEfEEv12SSMParamsBwd,"aw",@nobits
	.sectionflags	@""
	.align	16
	.zero		1024


//--------------------- .nv.shared._Z25selective_scan_bwd_kernelI32Selective_Scan_bwd_kernel_traitsILi32ELi4ELb1ELb1ELb0ELb0ELb0EN3c104HalfEfEEv12SSMParamsBwd --------------------------
	.section	.nv.shared._Z25selective_scan_bwd_kernelI32Selective_Scan_bwd_kernel_traitsILi32ELi4ELb1ELb1ELb0ELb0ELb0EN3c104HalfEfEEv12SSMParamsBwd,"aw",@nobits
	.sectionflags	@""
	.align	16
	.zero		1024


//--------------------- .nv.shared._Z25selective_scan_bwd_kernelI32Selective_Scan_bwd_kernel_traitsILi32ELi4ELb1ELb1ELb0ELb0ELb1EN3c104HalfEfEEv12SSMParamsBwd --------------------------
	.section	.nv.shared._Z25selective_scan_bwd_kernelI32Selective_Scan_bwd_kernel_traitsILi32ELi4ELb1ELb1ELb0ELb0ELb1EN3c104HalfEfEEv12SSMParamsBwd,"aw",@nobits
	.sectionflags	@""
	.align	16
	.zero		1024


//--------------------- .nv.shared._Z25selective_scan_bwd_kernelI32Selective_Scan_bwd_kernel_traitsILi32ELi4ELb1ELb1ELb0ELb1ELb0EN3c104HalfEfEEv12SSMParamsBwd --------------------------
	.section	.nv.shared._Z25selective_scan_bwd_kernelI32Selective_Scan_bwd_kernel_traitsILi32ELi4ELb1ELb1ELb0ELb1ELb0EN3c104HalfEfEEv12SSMParamsBwd,"aw",@nobits
	.sectionflags	@""
	.align	16
	.zero		1024


//--------------------- .nv.shared._Z25selective_scan_bwd_kernelI32Selective_Scan_bwd_kernel_traitsILi32ELi4ELb1ELb1ELb0ELb1ELb1EN3c104HalfEfEEv12SSMParamsBwd --------------------------
	.section	.nv.shared._Z25selective_scan_bwd_kernelI32Selective_Scan_bwd_kernel_traitsILi32ELi4ELb1ELb1ELb0ELb1ELb1EN3c104HalfEfEEv12SSMParamsBwd,"aw",@nobits
	.sectionflags	@""
	.align	16
	.zero		1024


//--------------------- .nv.shared._Z25selective_scan_bwd_kernelI32Selective_Scan_bwd_kernel_traitsILi32ELi4ELb1ELb1ELb1ELb0ELb0EN3c104HalfEfEEv12SSMParamsBwd --------------------------
	.section	.nv.shared._Z25selective_scan_bwd_kernelI32Selective_Scan_bwd_kernel_traitsILi32ELi4ELb1ELb1ELb1ELb0ELb0EN3c104HalfEfEEv12SSMParamsBwd,"aw",@nobits
	.sectionflags	@""
	.align	16
	.zero		1024


//--------------------- .nv.shared._Z25selective_scan_bwd_kernelI32Selective_Scan_bwd_kernel_traitsILi32ELi4ELb1ELb1ELb1ELb0ELb1EN3c104HalfEfEEv12SSMParamsBwd --------------------------
	.section	.nv.shared._Z25selective_scan_bwd_kernelI32Selective_Scan_bwd_kernel_traitsILi32ELi4ELb1ELb1ELb1ELb0ELb1EN3c104HalfEfEEv12SSMParamsBwd,"aw",@nobits
	.sectionflags	@""
	.align	16
	.zero		1024


//--------------------- .nv.shared._Z25selective_scan_bwd_kernelI32Selective_Scan_bwd_kernel_traitsILi32ELi4ELb1ELb1ELb1ELb1ELb0EN3c104HalfEfEEv12SSMParamsBwd --------------------------
	.section	.nv.shared._Z25selective_scan_bwd_kernelI32Selective_Scan_bwd_kernel_traitsILi32ELi4ELb1ELb1ELb1ELb1ELb0EN3c104HalfEfEEv12SSMParamsBwd,"aw",@nobits
	.sectionflags	@""
	.align	16
	.zero		1024


//--------------------- .nv.shared._Z25selective_scan_bwd_kernelI32Selective_Scan_bwd_kernel_traitsILi32ELi4ELb1ELb1ELb1ELb1ELb1EN3c104HalfEfEEv12SSMParamsBwd --------------------------
	.section	.nv.shared._Z25selective_scan_bwd_kernelI32Selective_Scan_bwd_kernel_traitsILi32ELi4ELb1ELb1ELb1ELb1ELb1EN3c104HalfEfEEv12SSMParamsBwd,"aw",@nobits
	.sectionflags	@""
	.align	16
	.zero		1024


//--------------------- .nv.constant0._Z25selective_scan_bwd_kernelI32Selective_Scan_bwd_kernel_traitsILi128ELi16ELb0ELb0ELb0ELb0ELb0EN3c104HalfEfEEv12SSMParamsBwd --------------------------
	.section	.nv.constant0._Z25selective_scan_bwd_kernelI32Selective_Scan_bwd_kernel_traitsILi128ELi16ELb0ELb0ELb0ELb0ELb0EN3c104HalfEfEEv12SSMParamsBwd,"a",@progbits
	.sectionflags	@""
	.align	4
.nv.constant0._Z25selective_scan_bwd_kernelI32Selective_Scan_bwd_kernel_traitsILi128ELi16ELb0ELb0ELb0ELb0ELb0EN3c104HalfEfEEv12SSMParamsBwd:
	.zero		1392


//--------------------- .nv.constant0._Z25selective_scan_bwd_kernelI32Selective_Scan_bwd_kernel_traitsILi128ELi16ELb0ELb0ELb0ELb0ELb1EN3c104HalfEfEEv12SSMParamsBwd --------------------------
	.section	.nv.constant0._Z25selective_scan_bwd_kernelI32Selective_Scan_bwd_kernel_traitsILi128ELi16ELb0ELb0ELb0ELb0ELb1EN3c104HalfEfEEv12SSMParamsBwd,"a",@progbits
	.sectionflags	@""
	.align	4
.nv.constant0._Z25selective_scan_bwd_kernelI32Selective_Scan_bwd_kernel_traitsILi128ELi16ELb0ELb0ELb0ELb0ELb1EN3c104HalfEfEEv12SSMParamsBwd:
	.zero		1392


//--------------------- .nv.constant0._Z25selective_scan_bwd_kernelI32Selective_Scan_bwd_kernel_traitsILi128ELi16ELb0ELb0ELb0ELb1ELb0EN3c104HalfEfEEv12SSMParamsBwd --------------------------
	.section	.nv.constant0._Z25selective_scan_bwd_kernelI32Selective_Scan_bwd_kernel_traitsILi128ELi16ELb0ELb0ELb0ELb1ELb0EN3c104HalfEfEEv12SSMParamsBwd,"a",@progbits
	.sectionflags	@""
	.align	4
.nv.constant0._Z25selective_scan_bwd_kernelI32Selective_Scan_bwd_kernel_traitsILi128ELi16ELb0ELb0ELb0ELb1ELb0EN3c104HalfEfEEv12SSMParamsBwd:
	.zero		1392


//--------------------- .nv.constant0._Z25selective_scan_bwd_kernelI32Selective_Scan_bwd_kernel_traitsILi128ELi16ELb0ELb0ELb0ELb1ELb1EN3c104HalfEfEEv12SSMParamsBwd --------------------------
	.section	.nv.constant0._Z25selective_scan_bwd_kernelI32Selective_Scan_bwd_kernel_traitsILi128ELi16ELb0ELb0ELb0ELb1ELb1EN3c104HalfEfEEv12SSMParamsBwd,"a",@progbits
	.sectionflags	@""
	.align	4
.nv.constant0._Z25selective_scan_bwd_kernelI32Selective_Scan_bwd_kernel_traitsILi128ELi16ELb0ELb0ELb0ELb1ELb1EN3c104HalfEfEEv12SSMParamsBwd:
	.zero		1392


//--------------------- .nv.constant0._Z25selective_scan_bwd_kernelI32Selective_Scan_bwd_kernel_traitsILi128ELi16ELb0ELb0ELb1ELb0ELb0EN3c104HalfEfEEv12SSMParamsBwd --------------------------
	.section	.nv.constant0._Z25selective_scan_bwd_kernelI32Selective_Scan_bwd_kernel_traitsILi128ELi16ELb0ELb0ELb1ELb0ELb0EN3c104HalfEfEEv12SSMParamsBwd,"a",@progbits
	.sectionflags	@""
	.align	4
.nv.constant0._Z25selective_scan_bwd_kernelI32Selective_Scan_bwd_kernel_traitsILi128ELi16ELb0ELb0ELb1ELb0ELb0EN3c104HalfEfEEv12SSMParamsBwd:
	.zero		1392


//--------------------- .nv.constant0._Z25selective_scan_bwd_kernelI32Selective_Scan_bwd_kernel_traitsILi128ELi16ELb0ELb0ELb1ELb0ELb1EN3c104HalfEfEEv12SSMParamsBwd --------------------------
	.section	.nv.constant0._Z25selective_scan_bwd_kernelI32Selective_Scan_bwd_kernel_traitsILi128ELi16ELb0ELb0ELb1ELb0ELb1EN3c104HalfEfEEv12SSMParamsBwd,"a",@progbits
	.sectionflags	@""
	.align	4
.nv.constant0._Z25selective_scan_bwd_kernelI32Selective_Scan_bwd_kernel_traitsILi128ELi16ELb0ELb0ELb1ELb0ELb1EN3c104HalfEfEEv12SSMParamsBwd:
	.zero		1392


//--------------------- .nv.constant0._Z25selective_scan_bwd_kernelI32Selective_Scan_bwd_kernel_traitsILi128ELi16ELb0ELb0ELb1ELb1ELb0EN3c104HalfEfEEv12SSMParamsBwd --------------------------
	.section	.nv.constant0._Z25selective_scan_bwd_kernelI32Selective_Scan_bwd_kernel_traitsILi128ELi16ELb0ELb0ELb1ELb1ELb0EN3c104HalfEfEEv12SSMParamsBwd,"a",@progbits
	.sectionflags	@""
	.align	4
.nv.constant0._Z25selective_scan_bwd_kernelI32Selective_Scan_bwd_kernel_traitsILi128ELi16ELb0ELb0ELb1ELb1ELb0EN3c104HalfEfEEv12SSMParamsBwd:
	.zero		1392


//--------------------- .nv.constant0._Z25selective_scan_bwd_kernelI32Selective_Scan_bwd_kernel_traitsILi128ELi16ELb0ELb0ELb1ELb1ELb1EN3c104HalfEfEEv12SSMParamsBwd --------------------------
	.section	.nv.constant0._Z25selective_scan_bwd_kernelI32Selective_Scan_bwd_kernel_traitsILi128ELi16ELb0ELb0ELb1ELb1ELb1EN3c104HalfEfEEv12SSMParamsBwd,"a",@progbits
	.sectionflags	@""
	.align	4
.nv.constant0._Z25selective_scan_bwd_kernelI32Selective_Scan_bwd_kernel_traitsILi128ELi16ELb0ELb0ELb1ELb1ELb1EN3c104HalfEfEEv12SSMParamsBwd:
	.zero		1392


//--------------------- .nv.constant0._Z25selective_scan_bwd_kernelI32Selective_Scan_bwd_kernel_traitsILi128ELi16ELb0ELb1ELb0ELb0ELb0EN3c104HalfEfEEv12SSMParamsBwd --------------------------
	.section	.nv.constant0._Z25selective_scan_bwd_kernelI32Selective_Scan_bwd_kernel_traitsILi128ELi16ELb0ELb1ELb0ELb0ELb0EN3c104HalfEfEEv12SSMParamsBwd,"a",@progbits
	.sectionflags	@""
	.align	4
.nv.constant0._Z25selective_scan_bwd_kernelI32Selective_Scan_bwd_kernel_traitsILi128ELi16ELb0ELb1ELb0ELb0ELb0EN3c104HalfEfEEv12SSMParamsBwd:
	.zero		1392


//--------------------- .nv.constant0._Z25selective_scan_bwd_kernelI32Selective_Scan_bwd_kernel_traitsILi128ELi16ELb0ELb1ELb0ELb0ELb1EN3c104HalfEfEEv12SSMParamsBwd --------------------------
	.section	.nv.constant0._Z25selective_scan_bwd_kernelI32Selective_Scan_bwd_kernel_traitsILi128ELi16ELb0ELb1ELb0ELb0ELb1EN3c104HalfEfEEv12SSMParamsBwd,"a",@progbits
	.sectionflags	@""
	.align	4
.nv.constant0._Z25selective_scan_bwd_kernelI32Selective_Scan_bwd_kernel_traitsILi128ELi16ELb0ELb1ELb0ELb0ELb1EN3c104HalfEfEEv12SSMParamsBwd:
	.zero		1392


//--------------------- .nv.constant0._Z25selective_scan_bwd_kernelI32Selective_Scan_bwd_kernel_traitsILi128ELi16ELb0ELb1ELb0ELb1ELb0EN3c104HalfEfEEv12SSMParamsBwd --------------------------
	.section	.nv.constant0._Z25selective_scan_bwd_kernelI32Selective_Scan_bwd_kernel_traitsILi128ELi16ELb0ELb1ELb0ELb1ELb0EN3c104HalfEfEEv12SSMParamsBwd,"a",@progbits
	.sectionflags	@""
	.align	4
.nv.constant0._Z25selective_scan_bwd_kernelI32Selective_Scan_bwd_kernel_traitsILi128ELi16ELb0ELb1ELb0ELb1ELb0EN3c104HalfEfEEv12SSMParamsBwd:
	.zero		1392


//--------------------- .nv.constant0._Z25selective_scan_bwd_kernelI32Selective_Scan_bwd_kernel_traitsILi128ELi16ELb0ELb1ELb0ELb1ELb1EN3c104HalfEfEEv12SSMParamsBwd --------------------------
	.section	.nv.constant0._Z25selective_scan_bwd_kernelI32Selective_Scan_bwd_kernel_traitsILi128ELi16ELb0ELb1ELb0ELb1ELb1EN3c104HalfEfEEv12SSMParamsBwd,"a",@progbits
	.sectionflags	@""
	.align	4
.nv.constant0._Z25selective_scan_bwd_kernelI32Selective_Scan_bwd_kernel_traitsILi128ELi16ELb0ELb1ELb0ELb1ELb1EN3c104HalfEfEEv12SSMParamsBwd:
	.zero		1392


//--------------------- .nv.constant0._Z25selective_scan_bwd_kernelI32Selective_Scan_bwd_kernel_traitsILi128ELi16ELb0ELb1ELb1ELb0ELb0EN3c104HalfEfEEv12SSMParamsBwd --------------------------
	.section	.nv.constant0._Z25selective_scan_bwd_kernelI32Selective_Scan_bwd_kernel_traitsILi128ELi16ELb0ELb1ELb1ELb0ELb0EN3c104HalfEfEEv12SSMParamsBwd,"a",@progbits
	.sectionflags	@""
	.align	4
.nv.constant0._Z25selective_scan_bwd_kernelI32Selective_Scan_bwd_kernel_traitsILi128ELi16ELb0ELb1ELb1ELb0ELb0EN3c104HalfEfEEv12SSMParamsBwd:
	.zero		1392


//--------------------- .nv.constant0._Z25selective_scan_bwd_kernelI32Selective_Scan_bwd_kernel_traitsILi128ELi16ELb0ELb1ELb1ELb0ELb1EN3c104HalfEfEEv12SSMParamsBwd --------------------------
	.section	.nv.constant0._Z25selective_scan_bwd_kernelI32Selective_Scan_bwd_kernel_traitsILi128ELi16ELb0ELb1ELb1ELb0ELb1EN3c104HalfEfEEv12SSMParamsBwd,"a",@progbits
	.sectionflags	@""
	.align	4
.nv.constant0._Z25selective_scan_bwd_kernelI32Selective_Scan_bwd_kernel_traitsILi128ELi16ELb0ELb1ELb1ELb0ELb1EN3c104HalfEfEEv12SSMParamsBwd:
	.zero		1392


//--------------------- .nv.constant0._Z25selective_scan_bwd_kernelI32Selective_Scan_bwd_kernel_traitsILi128ELi16ELb0ELb1ELb1ELb1ELb0EN3c104HalfEfEEv12SSMParamsBwd --------------------------
	.section	.nv.constant0._Z25selective_scan_bwd_kernelI32Selective_Scan_bwd_kernel_traitsILi128ELi16ELb0ELb1ELb1ELb1ELb0EN3c104HalfEfEEv12SSMParamsBwd,"a",@progbits
	.sectionflags	@""
	.align	4
.nv.constant0._Z25selective_scan_bwd_kernelI32Selective_Scan_bwd_kernel_traitsILi128ELi16ELb0ELb1ELb1ELb1ELb0EN3c104HalfEfEEv12SSMParamsBwd:
	.zero		1392


//--------------------- .nv.constant0._Z25selective_scan_bwd_kernelI32Selective_Scan_bwd_kernel_traitsILi128ELi16ELb0ELb1ELb1ELb1ELb1EN3c104HalfEfEEv12SSMParamsBwd --------------------------
	.section	.nv.constant0._Z25selective_scan_bwd_kernelI32Selective_Scan_bwd_kernel_traitsILi128ELi16ELb0ELb1ELb1ELb1ELb1EN3c104HalfEfEEv12SSMParamsBwd,"a",@progbits
	.sectionflags	@""
	.align	4
.nv.constant0._Z25selective_scan_bwd_kernelI32Selective_Scan_bwd_kernel_traitsILi128ELi16ELb0ELb1ELb1ELb1ELb1EN3c104HalfEfEEv12SSMParamsBwd:
	.zero		1392


//--------------------- .nv.constant0._Z25selective_scan_bwd_kernelI32Selective_Scan_bwd_kernel_traitsILi128ELi16ELb1ELb0ELb0ELb0ELb0EN3c104HalfEfEEv12SSMParamsBwd --------------------------
	.section	.nv.constant0._Z25selective_scan_bwd_kernelI32Selective_Scan_bwd_kernel_traitsILi128ELi16ELb1ELb0ELb0ELb0ELb0EN3c104HalfEfEEv12SSMParamsBwd,"a",@progbits
	.sectionflags	@""
	.align	4
.nv.constant0._Z25selective_scan_bwd_kernelI32Selective_Scan_bwd_kernel_traitsILi128ELi16ELb1ELb0ELb0ELb0ELb0EN3c104HalfEfEEv12SSMParamsBwd:
	.zero		1392


//--------------------- .nv.constant0._Z25selective_scan_bwd_kernelI32Selective_Scan_bwd_kernel_traitsILi128ELi16ELb1ELb0ELb0ELb0ELb1EN3c104HalfEfEEv12SSMParamsBwd --------------------------
	.section	.nv.constant0._Z25selective_scan_bwd_kernelI32Selective_Scan_bwd_kernel_traitsILi128ELi16ELb1ELb0ELb0ELb0ELb1EN3c104HalfEfEEv12SSMParamsBwd,"a",@progbits
	.sectionflags	@""
	.align	4
.nv.constant0._Z25selective_scan_bwd_kernelI32Selective_Scan_bwd_kernel_traitsILi128ELi16ELb1ELb0ELb0ELb0ELb1EN3c104HalfEfEEv12SSMParamsBwd:
	.zero		1392


//--------------------- .nv.constant0._Z25selective_scan_bwd_kernelI32Selective_Scan_bwd_kernel_traitsILi128ELi16ELb1ELb0ELb0ELb1ELb0EN3c104HalfEfEEv12SSMParamsBwd --------------------------
	.section	.nv.constant0._Z25selective_scan_bwd_kernelI32Selective_Scan_bwd_kernel_traitsILi128ELi16ELb1ELb0ELb0ELb1ELb0EN3c104HalfEfEEv12SSMParamsBwd,"a",@progbits
	.sectionflags	@""
	.align	4
.nv.constant0._Z25selective_scan_bwd_kernelI32Selective_Scan_bwd_kernel_traitsILi128ELi16ELb1ELb0ELb0ELb1ELb0EN3c104HalfEfEEv12SSMParamsBwd:
	.zero		1392


//--------------------- .nv.constant0._Z25selective_scan_bwd_kernelI32Selective_Scan_bwd_kernel_traitsILi128ELi16ELb1ELb0ELb0ELb1ELb1EN3c104HalfEfEEv12SSMParamsBwd --------------------------
	.section	.nv.constant0._Z25selective_scan_bwd_kernelI32Selective_Scan_bwd_kernel_traitsILi128ELi16ELb1ELb0ELb0ELb1ELb1EN3c104HalfEfEEv12SSMParamsBwd,"a",@progbits
	.sectionflags	@""
	.align	4
.nv.constant0._Z25selective_scan_bwd_kernelI32Selective_Scan_bwd_kernel_traitsILi128ELi16ELb1ELb0ELb0ELb1ELb1EN3c104HalfEfEEv12SSMParamsBwd:
	.zero		1392


//--------------------- .nv.constant0._Z25selective_scan_bwd_kernelI32Selective_Scan_bwd_kernel_traitsILi128ELi16ELb1ELb0ELb1ELb0ELb0EN3c104HalfEfEEv12SSMParamsBwd --------------------------
	.section	.nv.constant0._Z25selective_scan_bwd_kernelI32Selective_Scan_bwd_kernel_traitsILi128ELi16ELb1ELb0ELb1ELb0ELb0EN3c104HalfEfEEv12SSMParamsBwd,"a",@progbits
	.sectionflags	@""
	.align	4
.nv.constant0._Z25selective_scan_bwd_kernelI32Selective_Scan_bwd_kernel_traitsILi128ELi16ELb1ELb0ELb1ELb0ELb0EN3c104HalfEfEEv12SSMParamsBwd:
	.zero		1392


//--------------------- .nv.constant0._Z25selective_scan_bwd_kernelI32Selective_Scan_bwd_kernel_traitsILi128ELi16ELb1ELb0ELb1ELb0ELb1EN3c104HalfEfEEv12SSMParamsBwd --------------------------
	.section	.nv.constant0._Z25selective_scan_bwd_kernelI32Selective_Scan_bwd_kernel_traitsILi128ELi16ELb1ELb0ELb1ELb0ELb1EN3c104HalfEfEEv12SSMParamsBwd,"a",@progbits
	.sectionflags	@""
	.align	4
.nv.constant0._Z25selective_scan_bwd_kernelI32Selective_Scan_bwd_kernel_traitsILi128ELi16ELb1ELb0ELb1ELb0ELb1EN3c104HalfEfEEv12SSMParamsBwd:
	.zero		1392


//--------------------- .nv.constant0._Z25selective_scan_bwd_kernelI32Selective_Scan_bwd_kernel_traitsILi128ELi16ELb1ELb0ELb1ELb1ELb0EN3c104HalfEfEEv12SSMParamsBwd --------------------------
	.section	.nv.constant0._Z25selective_scan_bwd_kernelI32Selective_Scan_bwd_kernel_traitsILi128ELi16ELb1ELb0ELb1ELb1ELb0EN3c104HalfEfEEv12SSMParamsBwd,"a",@progbits
	.sectionflags	@""
	.align	4
.nv.constant0._Z25selective_scan_bwd_kernelI32Selective_Scan_bwd_kernel_traitsILi128ELi16ELb1ELb0ELb1ELb1ELb0EN3c104HalfEfEEv12SSMParamsBwd:
	.zero		1392


//--------------------- .nv.constant0._Z25selective_scan_bwd_kernelI32Selective_Scan_bwd_kernel_traitsILi128ELi16ELb1ELb0ELb1ELb1ELb1EN3c104HalfEfEEv12SSMParamsBwd --------------------------
	.section	.nv.constant0._Z25selective_scan_bwd_kernelI32Selective_Scan_bwd_kernel_traitsILi128ELi16ELb1ELb0ELb1ELb1ELb1EN3c104HalfEfEEv12SSMParamsBwd,"a",@progbits
	.sectionflags	@""
	.align	4
.nv.constant0._Z25selective_scan_bwd_kernelI32Selective_Scan_bwd_kernel_traitsILi128ELi16ELb1ELb0ELb1ELb1ELb1EN3c104HalfEfEEv12SSMParamsBwd:
	.zero		1392


//--------------------- .nv.constant0._Z25selective_scan_bwd_kernelI32Selective_Scan_bwd_kernel_traitsILi128ELi16ELb1ELb1ELb0ELb0ELb0EN3c104HalfEfEEv12SSMParamsBwd --------------------------
	.section	.nv.constant0._Z25selective_scan_bwd_kernelI32Selective_Scan_bwd_kernel_traitsILi128ELi16ELb1ELb1ELb0ELb0ELb0EN3c104HalfEfEEv12SSMParamsBwd,"a",@progbits
	.sectionflags	@""
	.align	4
.nv.constant0._Z25selective_scan_bwd_kernelI32Selective_Scan_bwd_kernel_traitsILi128ELi16ELb1ELb1ELb0ELb0ELb0EN3c104HalfEfEEv12SSMParamsBwd:
	.zero		1392


//--------------------- .nv.constant0._Z25selective_scan_bwd_kernelI32Selective_Scan_bwd_kernel_traitsILi128ELi16ELb1ELb1ELb0ELb0ELb1EN3c104HalfEfEEv12SSMParamsBwd --------------------------
	.section	.nv.constant0._Z25selective_scan_bwd_kernelI32Selective_Scan_bwd_kernel_traitsILi128ELi16ELb1ELb1ELb0ELb0ELb1EN3c104HalfEfEEv12SSMParamsBwd,"a",@progbits
	.sectionflags	@""
	.align	4
.nv.constant0._Z25selective_scan_bwd_kernelI32Selective_Scan_bwd_kernel_traitsILi128ELi16ELb1ELb1ELb0ELb0ELb1EN3c104HalfEfEEv12SSMParamsBwd:
	.zero		1392


//--------------------- .nv.constant0._Z25selective_scan_bwd_kernelI32Selective_Scan_bwd_kernel_traitsILi128ELi16ELb1ELb1ELb0ELb1ELb0EN3c104HalfEfEEv12SSMParamsBwd --------------------------
	.section	.nv.constant0._Z25selective_scan_bwd_kernelI32Selective_Scan_bwd_kernel_traitsILi128ELi16ELb1ELb1ELb0ELb1ELb0EN3c104HalfEfEEv12SSMParamsBwd,"a",@progbits
	.sectionflags	@""
	.align	4
.nv.constant0._Z25selective_scan_bwd_kernelI32Selective_Scan_bwd_kernel_traitsILi128ELi16ELb1ELb1ELb0ELb1ELb0EN3c104HalfEfEEv12SSMParamsBwd:
	.zero		1392


//--------------------- .nv.constant0._Z25selective_scan_bwd_kernelI32Selective_Scan_bwd_kernel_traitsILi128ELi16ELb1ELb1ELb0ELb1ELb1EN3c104HalfEfEEv12SSMParamsBwd --------------------------
	.section	.nv.constant0._Z25selective_scan_bwd_kernelI32Selective_Scan_bwd_kernel_traitsILi128ELi16ELb1ELb1ELb0ELb1ELb1EN3c104HalfEfEEv12SSMParamsBwd,"a",@progbits
	.sectionflags	@""
	.align	4
.nv.constant0._Z25selective_scan_bwd_kernelI32Selective_Scan_bwd_kernel_traitsILi128ELi16ELb1ELb1ELb0ELb1ELb1EN3c104HalfEfEEv12SSMParamsBwd:
	.zero		1392


//--------------------- .nv.constant0._Z25selective_scan_bwd_kernelI32Selective_Scan_bwd_kernel_traitsILi128ELi16ELb1ELb1ELb1ELb0ELb0EN3c104HalfEfEEv12SSMParamsBwd --------------------------
	.section	.nv.constant0._Z25selective_scan_bwd_kernelI32Selective_Scan_bwd_kernel_traitsILi128ELi16ELb1ELb1ELb1ELb0ELb0EN3c104HalfEfEEv12SSMParamsBwd,"a",@progbits
	.sectionflags	@""
	.align	4
.nv.constant0._Z25selective_scan_bwd_kernelI32Selective_Scan_bwd_kernel_traitsILi128ELi16ELb1ELb1ELb1ELb0ELb0EN3c104HalfEfEEv12SSMParamsBwd:
	.zero		1392


//--------------------- .nv.constant0._Z25selective_scan_bwd_kernelI32Selective_Scan_bwd_kernel_traitsILi128ELi16ELb1ELb1ELb1ELb0ELb1EN3c104HalfEfEEv12SSMParamsBwd --------------------------
	.section	.nv.constant0._Z25selective_scan_bwd_kernelI32Selective_Scan_bwd_kernel_traitsILi128ELi16ELb1ELb1ELb1ELb0ELb1EN3c104HalfEfEEv12SSMParamsBwd,"a",@progbits
	.sectionflags	@""
	.align	4
.nv.constant0._Z25selective_scan_bwd_kernelI32Selective_Scan_bwd_kernel_traitsILi128ELi16ELb1ELb1ELb1ELb0ELb1EN3c104HalfEfEEv12SSMParamsBwd:
	.zero		1392


//--------------------- .nv.constant0._Z25selective_scan_bwd_kernelI32Selective_Scan_bwd_kernel_traitsILi128ELi16ELb1ELb1ELb1ELb1ELb0EN3c104HalfEfEEv12SSMParamsBwd --------------------------
	.section	.nv.constant0._Z25selective_scan_bwd_kernelI32Selective_Scan_bwd_kernel_traitsILi128ELi16ELb1ELb1ELb1ELb1ELb0EN3c104HalfEfEEv12SSMParamsBwd,"a",@progbits
	.sectionflags	@""
	.align	4
.nv.constant0._Z25selective_scan_bwd_kernelI32Selective_Scan_bwd_kernel_traitsILi128ELi16ELb1ELb1ELb1ELb1ELb0EN3c104HalfEfEEv12SSMParamsBwd:
	.zero		1392


//--------------------- .nv.constant0._Z25selective_scan_bwd_kernelI32Selective_Scan_bwd_kernel_traitsILi128ELi16ELb1ELb1ELb1ELb1ELb1EN3c104HalfEfEEv12SSMParamsBwd --------------------------
	.section	.nv.constant0._Z25selective_scan_bwd_kernelI32Selective_Scan_bwd_kernel_traitsILi128ELi16ELb1ELb1ELb1ELb1ELb1EN3c104HalfEfEEv12SSMParamsBwd,"a",@progbits
	.sectionflags	@""
	.align	4
.nv.constant0._Z25selective_scan_bwd_kernelI32Selective_Scan_bwd_kernel_traitsILi128ELi16ELb1ELb1ELb1ELb1ELb1EN3c104HalfEfEEv12SSMParamsBwd:
	.zero		1392


//--------------------- .nv.constant0._Z25selective_scan_bwd_kernelI32Selective_Scan_bwd_kernel_traitsILi64ELi16ELb0ELb0ELb0ELb0ELb0EN3c104HalfEfEEv12SSMParamsBwd --------------------------
	.section	.nv.constant0._Z25selective_scan_bwd_kernelI32Selective_Scan_bwd_kernel_traitsILi64ELi16ELb0ELb0ELb0ELb0ELb0EN3c104HalfEfEEv12SSMParamsBwd,"a",@progbits
	.sectionflags	@""
	.align	4
.nv.constant0._Z25selective_scan_bwd_kernelI32Selective_Scan_bwd_kernel_traitsILi64ELi16ELb0ELb0ELb0ELb0ELb0EN3c104HalfEfEEv12SSMParamsBwd:
	.zero		1392


//--------------------- .nv.constant0._Z25selective_scan_bwd_kernelI32Selective_Scan_bwd_kernel_traitsILi64ELi16ELb0ELb0ELb0ELb0ELb1EN3c104HalfEfEEv12SSMParamsBwd --------------------------
	.section	.nv.constant0._Z25selective_scan_bwd_kernelI32Selective_Scan_bwd_kernel_traitsILi64ELi16ELb0ELb0ELb0ELb0ELb1EN3c104HalfEfEEv12SSMParamsBwd,"a",@progbits
	.sectionflags	@""
	.align	4
.nv.constant0._Z25selective_scan_bwd_kernelI32Selective_Scan_bwd_kernel_traitsILi64ELi16ELb0ELb0ELb0ELb0ELb1EN3c104HalfEfEEv12SSMParamsBwd:
	.zero		1392


//--------------------- .nv.constant0._Z25selective_scan_bwd_kernelI32Selective_Scan_bwd_kernel_traitsILi64ELi16ELb0ELb0ELb0ELb1ELb0EN3c104HalfEfEEv12SSMParamsBwd --------------------------
	.section	.nv.constant0._Z25selective_scan_bwd_kernelI32Selective_Scan_bwd_kernel_traitsILi64ELi16ELb0ELb0ELb0ELb1ELb0EN3c104HalfEfEEv12SSMParamsBwd,"a",@progbits
	.sectionflags	@""
	.align	4
.nv.constant0._Z25selective_scan_bwd_kernelI32Selective_Scan_bwd_kernel_traitsILi64ELi16ELb0ELb0ELb0ELb1ELb0EN3c104HalfEfEEv12SSMParamsBwd:
	.zero		1392


//--------------------- .nv.constant0._Z25selective_scan_bwd_kernelI32Selective_Scan_bwd_kernel_traitsILi64ELi16ELb0ELb0ELb0ELb1ELb1EN3c104HalfEfEEv12SSMParamsBwd --------------------------
	.section	.nv.constant0._Z25selective_scan_bwd_kernelI32Selective_Scan_bwd_kernel_traitsILi64ELi16ELb0ELb0ELb0ELb1ELb1EN3c104HalfEfEEv12SSMParamsBwd,"a",@progbits
	.sectionflags	@""
	.align	4
.nv.constant0._Z25selective_scan_bwd_kernelI32Selective_Scan_bwd_kernel_traitsILi64ELi16ELb0ELb0ELb0ELb1ELb1EN3c104HalfEfEEv12SSMParamsBwd:
	.zero		1392


//--------------------- .nv.constant0._Z25selective_scan_bwd_kernelI32Selective_Scan_bwd_kernel_traitsILi64ELi16ELb0ELb0ELb1ELb0ELb0EN3c104HalfEfEEv12SSMParamsBwd --------------------------
	.section	.nv.constant0._Z25selective_scan_bwd_kernelI32Selective_Scan_bwd_kernel_traitsILi64ELi16ELb0ELb0ELb1ELb0ELb0EN3c104HalfEfEEv12SSMParamsBwd,"a",@progbits
	.sectionflags	@""
	.align	4
.nv.constant0._Z25selective_scan_bwd_kernelI32Selective_Scan_bwd_kernel_traitsILi64ELi16ELb0ELb0ELb1ELb0ELb0EN3c104HalfEfEEv12SSMParamsBwd:
	.zero		1392


//--------------------- .nv.constant0._Z25selective_scan_bwd_kernelI32Selective_Scan_bwd_kernel_traitsILi64ELi16ELb0ELb0ELb1ELb0ELb1EN3c104HalfEfEEv12SSMParamsBwd --------------------------
	.section	.nv.constant0._Z25selective_scan_bwd_kernelI32Selective_Scan_bwd_kernel_traitsILi64ELi16ELb0ELb0ELb1ELb0ELb1EN3c104HalfEfEEv12SSMParamsBwd,"a",@progbits
	.sectionflags	@""
	.align	4
.nv.constant0._Z25selective_scan_bwd_kernelI32Selective_Scan_bwd_kernel_traitsILi64ELi16ELb0ELb0ELb1ELb0ELb1EN3c104HalfEfEEv12SSMParamsBwd:
	.zero		1392


//--------------------- .nv.constant0._Z25selective_scan_bwd_kernelI32Selective_Scan_bwd_kernel_traitsILi64ELi16ELb0ELb0ELb1ELb1ELb0EN3c104HalfEfEEv12SSMParamsBwd --------------------------
	.section	.nv.constant0._Z25selective_scan_bwd_kernelI32Selective_Scan_bwd_kernel_traitsILi64ELi16ELb0ELb0ELb1ELb1ELb0EN3c104HalfEfEEv12SSMParamsBwd,"a",@progbits
	.sectionflags	@""
	.align	4
.nv.constant0._Z25selective_scan_bwd_kernelI32Selective_Scan_bwd_kernel_traitsILi64ELi16ELb0ELb0ELb1ELb1ELb0EN3c104HalfEfEEv12SSMParamsBwd:
	.zero		1392


//--------------------- .nv.constant0._Z25selective_scan_bwd_kernelI32Selective_Scan_bwd_kernel_traitsILi64ELi16ELb0ELb0ELb1ELb1ELb1EN3c104HalfEfEEv12SSMParamsBwd --------------------------
	.section	.nv.constant0._Z25selective_scan_bwd_kernelI32Selective_Scan_bwd_kernel_traitsILi64ELi16ELb0ELb0ELb1ELb1ELb1EN3c104HalfEfEEv12SSMParamsBwd,"a",@progbits
	.sectionflags	@""
	.align	4
.nv.constant0._Z25selective_scan_bwd_kernelI32Selective_Scan_bwd_kernel_traitsILi64ELi16ELb0ELb0ELb1ELb1ELb1EN3c104HalfEfEEv12SSMParamsBwd:
	.zero		1392


//--------------------- .nv.constant0._Z25selective_scan_bwd_kernelI32Selective_Scan_bwd_kernel_traitsILi64ELi16ELb0ELb1ELb0ELb0ELb0EN3c104HalfEfEEv12SSMParamsBwd --------------------------
	.section	.nv.constant0._Z25selective_scan_bwd_kernelI32Selective_Scan_bwd_kernel_traitsILi64ELi16ELb0ELb1ELb0ELb0ELb0EN3c104HalfEfEEv12SSMParamsBwd,"a",@progbits
	.sectionflags	@""
	.align	4
.nv.constant0._Z25selective_scan_bwd_kernelI32Selective_Scan_bwd_kernel_traitsILi64ELi16ELb0ELb1ELb0ELb0ELb0EN3c104HalfEfEEv12SSMParamsBwd:
	.zero		1392


//--------------------- .nv.constant0._Z25selective_scan_bwd_kernelI32Selective_Scan_bwd_kernel_traitsILi64ELi16ELb0ELb1ELb0ELb0ELb1EN3c104HalfEfEEv12SSMParamsBwd --------------------------
	.section	.nv.constant0._Z25selective_scan_bwd_kernelI32Selective_Scan_bwd_kernel_traitsILi64ELi16ELb0ELb1ELb0ELb0ELb1EN3c104HalfEfEEv12SSMParamsBwd,"a",@progbits
	.sectionflags	@""
	.align	4
.nv.constant0._Z25selective_scan_bwd_kernelI32Selective_Scan_bwd_kernel_traitsILi64ELi16ELb0ELb1ELb0ELb0ELb1EN3c104HalfEfEEv12SSMParamsBwd:
	.zero		1392


//--------------------- .nv.constant0._Z25selective_scan_bwd_kernelI32Selective_Scan_bwd_kernel_traitsILi64ELi16ELb0ELb1ELb0ELb1ELb0EN3c104HalfEfEEv12SSMParamsBwd --------------------------
	.section	.nv.constant0._Z25selective_scan_bwd_kernelI32Selective_Scan_bwd_kernel_traitsILi64ELi16ELb0ELb1ELb0ELb1ELb0EN3c104HalfEfEEv12SSMParamsBwd,"a",@progbits
	.sectionflags	@""
	.align	4
.nv.constant0._Z25selective_scan_bwd_kernelI32Selective_Scan_bwd_kernel_traitsILi64ELi16ELb0ELb1ELb0ELb1ELb0EN3c104HalfEfEEv12SSMParamsBwd:
	.zero		1392


//--------------------- .nv.constant0._Z25selective_scan_bwd_kernelI32Selective_Scan_bwd_kernel_traitsILi64ELi16ELb0ELb1ELb0ELb1ELb1EN3c104HalfEfEEv12SSMParamsBwd --------------------------
	.section	.nv.constant0._Z25selective_scan_bwd_kernelI32Selective_Scan_bwd_kernel_traitsILi64ELi16ELb0ELb1ELb0ELb1ELb1EN3c104HalfEfEEv12SSMParamsBwd,"a",@progbits
	.sectionflags	@""
	.align	4
.nv.constant0._Z25selective_scan_bwd_kernelI32Selective_Scan_bwd_kernel_traitsILi64ELi16ELb0ELb1ELb0ELb1ELb1EN3c104HalfEfEEv12SSMParamsBwd:
	.zero		1392


//--------------------- .nv.constant0._Z25selective_scan_bwd_kernelI32Selective_Scan_bwd_kernel_traitsILi64ELi16ELb0ELb1ELb1ELb0ELb0EN3c104HalfEfEEv12SSMParamsBwd --------------------------
	.section	.nv.constant0._Z25selective_scan_bwd_kernelI32Selective_Scan_bwd_kernel_traitsILi64ELi16ELb0ELb1ELb1ELb0ELb0EN3c104HalfEfEEv12SSMParamsBwd,"a",@progbits
	.sectionflags	@""
	.align	4
.nv.constant0._Z25selective_scan_bwd_kernelI32Selective_Scan_bwd_kernel_traitsILi64ELi16ELb0ELb1ELb1ELb0ELb0EN3c104HalfEfEEv12SSMParamsBwd:
	.zero		1392


//--------------------- .nv.constant0._Z25selective_scan_bwd_kernelI32Selective_Scan_bwd_kernel_traitsILi64ELi16ELb0ELb1ELb1ELb0ELb1EN3c104HalfEfEEv12SSMParamsBwd --------------------------
	.section	.nv.constant0._Z25selective_scan_bwd_kernelI32Selective_Scan_bwd_kernel_traitsILi64ELi16ELb0ELb1ELb1ELb0ELb1EN3c104HalfEfEEv12SSMParamsBwd,"a",@progbits
	.sectionflags	@""
	.align	4
.nv.constant0._Z25selective_scan_bwd_kernelI32Selective_Scan_bwd_kernel_traitsILi64ELi16ELb0ELb1ELb1ELb0ELb1EN3c104HalfEfEEv12SSMParamsBwd:
	.zero		1392


//--------------------- .nv.constant0._Z25selective_scan_bwd_kernelI32Selective_Scan_bwd_kernel_traitsILi64ELi16ELb0ELb1ELb1ELb1ELb0EN3c104HalfEfEEv12SSMParamsBwd --------------------------
	.section	.nv.constant0._Z25selective_scan_bwd_kernelI32Selective_Scan_bwd_kernel_traitsILi64ELi16ELb0ELb1ELb1ELb1ELb0EN3c104HalfEfEEv12SSMParamsBwd,"a",@progbits
	.sectionflags	@""
	.align	4
.nv.constant0._Z25selective_scan_bwd_kernelI32Selective_Scan_bwd_kernel_traitsILi64ELi16ELb0ELb1ELb1ELb1ELb0EN3c104HalfEfEEv12SSMParamsBwd:
	.zero		1392


//--------------------- .nv.constant0._Z25selective_scan_bwd_kernelI32Selective_Scan_bwd_kernel_traitsILi64ELi16ELb0ELb1ELb1ELb1ELb1EN3c104HalfEfEEv12SSMParamsBwd --------------------------
	.section	.nv.constant0._Z25selective_scan_bwd_kernelI32Selective_Scan_bwd_kernel_traitsILi64ELi16ELb0ELb1ELb1ELb1ELb1EN3c104HalfEfEEv12SSMParamsBwd,"a",@progbits
	.sectionflags	@""
	.align	4
.nv.constant0._Z25selective_scan_bwd_kernelI32Selective_Scan_bwd_kernel_traitsILi64ELi16ELb0ELb1ELb1ELb1ELb1EN3c104HalfEfEEv12SSMParamsBwd:
	.zero		1392


//--------------------- .nv.constant0._Z25selective_scan_bwd_kernelI32Selective_Scan_bwd_kernel_traitsILi64ELi16ELb1ELb0ELb0ELb0ELb0EN3c104HalfEfEEv12SSMParamsBwd --------------------------
	.section	.nv.constant0._Z25selective_scan_bwd_kernelI32Selective_Scan_bwd_kernel_traitsILi64ELi16ELb1ELb0ELb0ELb0ELb0EN3c104HalfEfEEv12SSMParamsBwd,"a",@progbits
	.sectionflags	@""
	.align	4
.nv.constant0._Z25selective_scan_bwd_kernelI32Selective_Scan_bwd_kernel_traitsILi64ELi16ELb1ELb0ELb0ELb0ELb0EN3c104HalfEfEEv12SSMParamsBwd:
	.zero		1392


//--------------------- .nv.constant0._Z25selective_scan_bwd_kernelI32Selective_Scan_bwd_kernel_traitsILi64ELi16ELb1ELb0ELb0ELb0ELb1EN3c104HalfEfEEv12SSMParamsBwd --------------------------
	.section	.nv.constant0._Z25selective_scan_bwd_kernelI32Selective_Scan_bwd_kernel_traitsILi64ELi16ELb1ELb0ELb0ELb0ELb1EN3c104HalfEfEEv12SSMParamsBwd,"a",@progbits
	.sectionflags	@""
	.align	4
.nv.constant0._Z25selective_scan_bwd_kernelI32Selective_Scan_bwd_kernel_traitsILi64ELi16ELb1ELb0ELb0ELb0ELb1EN3c104HalfEfEEv12SSMParamsBwd:
	.zero		1392


//--------------------- .nv.constant0._Z25selective_scan_bwd_kernelI32Selective_Scan_bwd_kernel_traitsILi64ELi16ELb1ELb0ELb0ELb1ELb0EN3c104HalfEfEEv12SSMParamsBwd --------------------------
	.section	.nv.constant0._Z25selective_scan_bwd_kernelI32Selective_Scan_bwd_kernel_traitsILi64ELi16ELb1ELb0ELb0ELb1ELb0EN3c104HalfEfEEv12SSMParamsBwd,"a",@progbits
	.sectionflags	@""
	.align	4
.nv.constant0._Z25selective_scan_bwd_kernelI32Selective_Scan_bwd_kernel_traitsILi64ELi16ELb1ELb0ELb0ELb1ELb0EN3c104HalfEfEEv12SSMParamsBwd:
	.zero		1392


//--------------------- .nv.constant0._Z25selective_scan_bwd_kernelI32Selective_Scan_bwd_kernel_traitsILi64ELi16ELb1ELb0ELb0ELb1ELb1EN3c104HalfEfEEv12SSMParamsBwd --------------------------
	.section	.nv.constant0._Z25selective_scan_bwd_kernelI32Selective_Scan_bwd_kernel_traitsILi64ELi16ELb1ELb0ELb0ELb1ELb1EN3c104HalfEfEEv12SSMParamsBwd,"a",@progbits
	.sectionflags	@""
	.align	4
.nv.constant0._Z25selective_scan_bwd_kernelI32Selective_Scan_bwd_kernel_traitsILi64ELi16ELb1ELb0ELb0ELb1ELb1EN3c104HalfEfEEv12SSMParamsBwd:
	.zero		1392


//--------------------- .nv.constant0._Z25selective_scan_bwd_kernelI32Selective_Scan_bwd_kernel_traitsILi64ELi16ELb1ELb0ELb1ELb0ELb0EN3c104HalfEfEEv12SSMParamsBwd --------------------------
	.section	.nv.constant0._Z25selective_scan_bwd_kernelI32Selective_Scan_bwd_kernel_traitsILi64ELi16ELb1ELb0ELb1ELb0ELb0EN3c104HalfEfEEv12SSMParamsBwd,"a",@progbits
	.sectionflags	@""
	.align	4
.nv.constant0._Z25selective_scan_bwd_kernelI32Selective_Scan_bwd_kernel_traitsILi64ELi16ELb1ELb0ELb1ELb0ELb0EN3c104HalfEfEEv12SSMParamsBwd:
	.zero		1392


//--------------------- .nv.constant0._Z25selective_scan_bwd_kernelI32Selective_Scan_bwd_kernel_traitsILi64ELi16ELb1ELb0ELb1ELb0ELb1EN3c104HalfEfEEv12SSMParamsBwd --------------------------
	.section	.nv.constant0._Z25selective_scan_bwd_kernelI32Selective_Scan_bwd_kernel_traitsILi64ELi16ELb1ELb0ELb1ELb0ELb1EN3c104HalfEfEEv12SSMParamsBwd,"a",@progbits
	.sectionflags	@""
	.align	4
.nv.constant0._Z25selective_scan_bwd_kernelI32Selective_Scan_bwd_kernel_traitsILi64ELi16ELb1ELb0ELb1ELb0ELb1EN3c104HalfEfEEv12SSMParamsBwd:
	.zero		1392


//--------------------- .nv.constant0._Z25selective_scan_bwd_kernelI32Selective_Scan_bwd_kernel_traitsILi64ELi16ELb1ELb0ELb1ELb1ELb0EN3c104HalfEfEEv12SSMParamsBwd --------------------------
	.section	.nv.constant0._Z25selective_scan_bwd_kernelI32Selective_Scan_bwd_kernel_traitsILi64ELi16ELb1ELb0ELb1ELb1ELb0EN3c104HalfEfEEv12SSMParamsBwd,"a",@progbits
	.sectionflags	@""
	.align	4
.nv.constant0._Z25selective_scan_bwd_kernelI32Selective_Scan_bwd_kernel_traitsILi64ELi16ELb1ELb0ELb1ELb1ELb0EN3c104HalfEfEEv12SSMParamsBwd:
	.zero		1392


//--------------------- .nv.constant0._Z25selective_scan_bwd_kernelI32Selective_Scan_bwd_kernel_traitsILi64ELi16ELb1ELb0ELb1ELb1ELb1EN3c104HalfEfEEv12SSMParamsBwd --------------------------
	.section	.nv.constant0._Z25selective_scan_bwd_kernelI32Selective_Scan_bwd_kernel_traitsILi64ELi16ELb1ELb0ELb1ELb1ELb1EN3c104HalfEfEEv12SSMParamsBwd,"a",@progbits
	.sectionflags	@""
	.align	4
.nv.constant0._Z25selective_scan_bwd_kernelI32Selective_Scan_bwd_kernel_traitsILi64ELi16ELb1ELb0ELb1ELb1ELb1EN3c104HalfEfEEv12SSMParamsBwd:
	.zero		1392


//--------------------- .nv.constant0._Z25selective_scan_bwd_kernelI32Selective_Scan_bwd_kernel_traitsILi64ELi16ELb1ELb1ELb0ELb0ELb0EN3c104HalfEfEEv12SSMParamsBwd --------------------------
	.section	.nv.constant0._Z25selective_scan_bwd_kernelI32Selective_Scan_bwd_kernel_traitsILi64ELi16ELb1ELb1ELb0ELb0ELb0EN3c104HalfEfEEv12SSMParamsBwd,"a",@progbits
	.sectionflags	@""
	.align	4
.nv.constant0._Z25selective_scan_bwd_kernelI32Selective_Scan_bwd_kernel_traitsILi64ELi16ELb1ELb1ELb0ELb0ELb0EN3c104HalfEfEEv12SSMParamsBwd:
	.zero		1392


//--------------------- .nv.constant0._Z25selective_scan_bwd_kernelI32Selective_Scan_bwd_kernel_traitsILi64ELi16ELb1ELb1ELb0ELb0ELb1EN3c104HalfEfEEv12SSMParamsBwd --------------------------
	.section	.nv.constant0._Z25selective_scan_bwd_kernelI32Selective_Scan_bwd_kernel_traitsILi64ELi16ELb1ELb1ELb0ELb0ELb1EN3c104HalfEfEEv12SSMParamsBwd,"a",@progbits
	.sectionflags	@""
	.align	4
.nv.constant0._Z25selective_scan_bwd_kernelI32Selective_Scan_bwd_kernel_traitsILi64ELi16ELb1ELb1ELb0ELb0ELb1EN3c104HalfEfEEv12SSMParamsBwd:
	.zero		1392


//--------------------- .nv.constant0._Z25selective_scan_bwd_kernelI32Selective_Scan_bwd_kernel_traitsILi64ELi16ELb1ELb1ELb0ELb1ELb0EN3c104HalfEfEEv12SSMParamsBwd --------------------------
	.section	.nv.constant0._Z25selective_scan_bwd_kernelI32Selective_Scan_bwd_kernel_traitsILi64ELi16ELb1ELb1ELb0ELb1ELb0EN3c104HalfEfEEv12SSMParamsBwd,"a",@progbits
	.sectionflags	@""
	.align	4
.nv.constant0._Z25selective_scan_bwd_kernelI32Selective_Scan_bwd_kernel_traitsILi64ELi16ELb1ELb1ELb0ELb1ELb0EN3c104HalfEfEEv12SSMParamsBwd:
	.zero		1392


//--------------------- .nv.constant0._Z25selective_scan_bwd_kernelI32Selective_Scan_bwd_kernel_traitsILi64ELi16ELb1ELb1ELb0ELb1ELb1EN3c104HalfEfEEv12SSMParamsBwd --------------------------
	.section	.nv.constant0._Z25selective_scan_bwd_kernelI32Selective_Scan_bwd_kernel_traitsILi64ELi16ELb1ELb1ELb0ELb1ELb1EN3c104HalfEfEEv12SSMParamsBwd,"a",@progbits
	.sectionflags	@""
	.align	4
.nv.constant0._Z25selective_scan_bwd_kernelI32Selective_Scan_bwd_kernel_traitsILi64ELi16ELb1ELb1ELb0ELb1ELb1EN3c104HalfEfEEv12SSMParamsBwd:
	.zero		1392


//--------------------- .nv.constant0._Z25selective_scan_bwd_kernelI32Selective_Scan_bwd_kernel_traitsILi64ELi16ELb1ELb1ELb1ELb0ELb0EN3c104HalfEfEEv12SSMParamsBwd --------------------------
	.section	.nv.constant0._Z25selective_scan_bwd_kernelI32Selective_Scan_bwd_kernel_traitsILi64ELi16ELb1ELb1ELb1ELb0ELb0EN3c104HalfEfEEv12SSMParamsBwd,"a",@progbits
	.sectionflags	@""
	.align	4
.nv.constant0._Z25selective_scan_bwd_kernelI32Selective_Scan_bwd_kernel_traitsILi64ELi16ELb1ELb1ELb1ELb0ELb0EN3c104HalfEfEEv12SSMParamsBwd:
	.zero		1392


//--------------------- .nv.constant0._Z25selective_scan_bwd_kernelI32Selective_Scan_bwd_kernel_traitsILi64ELi16ELb1ELb1ELb1ELb0ELb1EN3c104HalfEfEEv12SSMParamsBwd --------------------------
	.section	.nv.constant0._Z25selective_scan_bwd_kernelI32Selective_Scan_bwd_kernel_traitsILi64ELi16ELb1ELb1ELb1ELb0ELb1EN3c104HalfEfEEv12SSMParamsBwd,"a",@progbits
	.sectionflags	@""
	.align	4
.nv.constant0._Z25selective_scan_bwd_kernelI32Selective_Scan_bwd_kernel_traitsILi64ELi16ELb1ELb1ELb1ELb0ELb1EN3c104HalfEfEEv12SSMParamsBwd:
	.zero		1392


//--------------------- .nv.constant0._Z25selective_scan_bwd_kernelI32Selective_Scan_bwd_kernel_traitsILi64ELi16ELb1ELb1ELb1ELb1ELb0EN3c104HalfEfEEv12SSMParamsBwd --------------------------
	.section	.nv.constant0._Z25selective_scan_bwd_kernelI32Selective_Scan_bwd_kernel_traitsILi64ELi16ELb1ELb1ELb1ELb1ELb0EN3c104HalfEfEEv12SSMParamsBwd,"a",@progbits
	.sectionflags	@""
	.align	4
.nv.constant0._Z25selective_scan_bwd_kernelI32Selective_Scan_bwd_kernel_traitsILi64ELi16ELb1ELb1ELb1ELb1ELb0EN3c104HalfEfEEv12SSMParamsBwd:
	.zero		1392


//--------------------- .nv.constant0._Z25selective_scan_bwd_kernelI32Selective_Scan_bwd_kernel_traitsILi64ELi16ELb1ELb1ELb1ELb1ELb1EN3c104HalfEfEEv12SSMParamsBwd --------------------------
	.section	.nv.constant0._Z25selective_scan_bwd_kernelI32Selective_Scan_bwd_kernel_traitsILi64ELi16ELb1ELb1ELb1ELb1ELb1EN3c104HalfEfEEv12SSMParamsBwd,"a",@progbits
	.sectionflags	@""
	.align	4
.nv.constant0._Z25selective_scan_bwd_kernelI32Selective_Scan_bwd_kernel_traitsILi64ELi16ELb1ELb1ELb1ELb1ELb1EN3c104HalfEfEEv12SSMParamsBwd:
	.zero		1392


//--------------------- .nv.constant0._Z25selective_scan_bwd_kernelI32Selective_Scan_bwd_kernel_traitsILi32ELi16ELb0ELb0ELb0ELb0ELb0EN3c104HalfEfEEv12SSMParamsBwd --------------------------
	.section	.nv.constant0._Z25selective_scan_bwd_kernelI32Selective_Scan_bwd_kernel_traitsILi32ELi16ELb0ELb0ELb0ELb0ELb0EN3c104HalfEfEEv12SSMParamsBwd,"a",@progbits
	.sectionflags	@""
	.align	4
.nv.constant0._Z25selective_scan_bwd_kernelI32Selective_Scan_bwd_kernel_traitsILi32ELi16ELb0ELb0ELb0ELb0ELb0EN3c104HalfEfEEv12SSMParamsBwd:
	.zero		1392


//--------------------- .nv.constant0._Z25selective_scan_bwd_kernelI32Selective_Scan_bwd_kernel_traitsILi32ELi16ELb0ELb0ELb0ELb0ELb1EN3c104HalfEfEEv12SSMParamsBwd --------------------------
	.section	.nv.constant0._Z25selective_scan_bwd_kernelI32Selective_Scan_bwd_kernel_traitsILi32ELi16ELb0ELb0ELb0ELb0ELb1EN3c104HalfEfEEv12SSMParamsBwd,"a",@progbits
	.sectionflags	@""
	.align	4
.nv.constant0._Z25selective_scan_bwd_kernelI32Selective_Scan_bwd_kernel_traitsILi32ELi16ELb0ELb0ELb0ELb0ELb1EN3c104HalfEfEEv12SSMParamsBwd:
	.zero		1392


//--------------------- .nv.constant0._Z25selective_scan_bwd_kernelI32Selective_Scan_bwd_kernel_traitsILi32ELi16ELb0ELb0ELb0ELb1ELb0EN3c104HalfEfEEv12SSMParamsBwd --------------------------
	.section	.nv.constant0._Z25selective_scan_bwd_kernelI32Selective_Scan_bwd_kernel_traitsILi32ELi16ELb0ELb0ELb0ELb1ELb0EN3c104HalfEfEEv12SSMParamsBwd,"a",@progbits
	.sectionflags	@""
	.align	4
.nv.constant0._Z25selective_scan_bwd_kernelI32Selective_Scan_bwd_kernel_traitsILi32ELi16ELb0ELb0ELb0ELb1ELb0EN3c104HalfEfEEv12SSMParamsBwd:
	.zero		1392


//--------------------- .nv.constant0._Z25selective_scan_bwd_kernelI32Selective_Scan_bwd_kernel_traitsILi32ELi16ELb0ELb0ELb0ELb1ELb1EN3c104HalfEfEEv12SSMParamsBwd --------------------------
	.section	.nv.constant0._Z25selective_scan_bwd_kernelI32Selective_Scan_bwd_kernel_traitsILi32ELi16ELb0ELb0ELb0ELb1ELb1EN3c104HalfEfEEv12SSMParamsBwd,"a",@progbits
	.sectionflags	@""
	.align	4
.nv.constant0._Z25selective_scan_bwd_kernelI32Selective_Scan_bwd_kernel_traitsILi32ELi16ELb0ELb0ELb0ELb1ELb1EN3c104HalfEfEEv12SSMParamsBwd:
	.zero		1392


//--------------------- .nv.constant0._Z25selective_scan_bwd_kernelI32Selective_Scan_bwd_kernel_traitsILi32ELi16ELb0ELb0ELb1ELb0ELb0EN3c104HalfEfEEv12SSMParamsBwd --------------------------
	.section	.nv.constant0._Z25selective_scan_bwd_kernelI32Selective_Scan_bwd_kernel_traitsILi32ELi16ELb0ELb0ELb1ELb0ELb0EN3c104HalfEfEEv12SSMParamsBwd,"a",@progbits
	.sectionflags	@""
	.align	4
.nv.constant0._Z25selective_scan_bwd_kernelI32Selective_Scan_bwd_kernel_traitsILi32ELi16ELb0ELb0ELb1ELb0ELb0EN3c104HalfEfEEv12SSMParamsBwd:
	.zero		1392


//--------------------- .nv.constant0._Z25selective_scan_bwd_kernelI32Selective_Scan_bwd_kernel_traitsILi32ELi16ELb0ELb0ELb1ELb0ELb1EN3c104HalfEfEEv12SSMParamsBwd --------------------------
	.section	.nv.constant0._Z25selective_scan_bwd_kernelI32Selective_Scan_bwd_kernel_traitsILi32ELi16ELb0ELb0ELb1ELb0ELb1EN3c104HalfEfEEv12SSMParamsBwd,"a",@progbits
	.sectionflags	@""
	.align	4
.nv.constant0._Z25selective_scan_bwd_kernelI32Selective_Scan_bwd_kernel_traitsILi32ELi16ELb0ELb0ELb1ELb0ELb1EN3c104HalfEfEEv12SSMParamsBwd:
	.zero		1392


//--------------------- .nv.constant0._Z25selective_scan_bwd_kernelI32Selective_Scan_bwd_kernel_traitsILi32ELi16ELb0ELb0ELb1ELb1ELb0EN3c104HalfEfEEv12SSMParamsBwd --------------------------
	.section	.nv.constant0._Z25selective_scan_bwd_kernelI32Selective_Scan_bwd_kernel_traitsILi32ELi16ELb0ELb0ELb1ELb1ELb0EN3c104HalfEfEEv12SSMParamsBwd,"a",@progbits
	.sectionflags	@""
	.align	4
.nv.constant0._Z25selective_scan_bwd_kernelI32Selective_Scan_bwd_kernel_traitsILi32ELi16ELb0ELb0ELb1ELb1ELb0EN3c104HalfEfEEv12SSMParamsBwd:
	.zero		1392


//--------------------- .nv.constant0._Z25selective_scan_bwd_kernelI32Selective_Scan_bwd_kernel_traitsILi32ELi16ELb0ELb0ELb1ELb1ELb1EN3c104HalfEfEEv12SSMParamsBwd --------------------------
	.section	.nv.constant0._Z25selective_scan_bwd_kernelI32Selective_Scan_bwd_kernel_traitsILi32ELi16ELb0ELb0ELb1ELb1ELb1EN3c104HalfEfEEv12SSMParamsBwd,"a",@progbits
	.sectionflags	@""
	.align	4
.nv.constant0._Z25selective_scan_bwd_kernelI32Selective_Scan_bwd_kernel_traitsILi32ELi16ELb0ELb0ELb1ELb1ELb1EN3c104HalfEfEEv12SSMParamsBwd:
	.zero		1392


//--------------------- .nv.constant0._Z25selective_scan_bwd_kernelI32Selective_Scan_bwd_kernel_traitsILi32ELi16ELb0ELb1ELb0ELb0ELb0EN3c104HalfEfEEv12SSMParamsBwd --------------------------
	.section	.nv.constant0._Z25selective_scan_bwd_kernelI32Selective_Scan_bwd_kernel_traitsILi32ELi16ELb0ELb1ELb0ELb0ELb0EN3c104HalfEfEEv12SSMParamsBwd,"a",@progbits
	.sectionflags	@""
	.align	4
.nv.constant0._Z25selective_scan_bwd_kernelI32Selective_Scan_bwd_kernel_traitsILi32ELi16ELb0ELb1ELb0ELb0ELb0EN3c104HalfEfEEv12SSMParamsBwd:
	.zero		1392


//--------------------- .nv.constant0._Z25selective_scan_bwd_kernelI32Selective_Scan_bwd_kernel_traitsILi32ELi16ELb0ELb1ELb0ELb0ELb1EN3c104HalfEfEEv12SSMParamsBwd --------------------------
	.section	.nv.constant0._Z25selective_scan_bwd_kernelI32Selective_Scan_bwd_kernel_traitsILi32ELi16ELb0ELb1ELb0ELb0ELb1EN3c104HalfEfEEv12SSMParamsBwd,"a",@progbits
	.sectionflags	@""
	.align	4
.nv.constant0._Z25selective_scan_bwd_kernelI32Selective_Scan_bwd_kernel_traitsILi32ELi16ELb0ELb1ELb0ELb0ELb1EN3c104HalfEfEEv12SSMParamsBwd:
	.zero		1392


//--------------------- .nv.constant0._Z25selective_scan_bwd_kernelI32Selective_Scan_bwd_kernel_traitsILi32ELi16ELb0ELb1ELb0ELb1ELb0EN3c104HalfEfEEv12SSMParamsBwd --------------------------
	.section	.nv.constant0._Z25selective_scan_bwd_kernelI32Selective_Scan_bwd_kernel_traitsILi32ELi16ELb0ELb1ELb0ELb1ELb0EN3c104HalfEfEEv12SSMParamsBwd,"a",@progbits
	.sectionflags	@""
	.align	4
.nv.constant0._Z25selective_scan_bwd_kernelI32Selective_Scan_bwd_kernel_traitsILi32ELi16ELb0ELb1ELb0ELb1ELb0EN3c104HalfEfEEv12SSMParamsBwd:
	.zero		1392


//--------------------- .nv.constant0._Z25selective_scan_bwd_kernelI32Selective_Scan_bwd_kernel_traitsILi32ELi16ELb0ELb1ELb0ELb1ELb1EN3c104HalfEfEEv12SSMParamsBwd --------------------------
	.section	.nv.constant0._Z25selective_scan_bwd_kernelI32Selective_Scan_bwd_kernel_traitsILi32ELi16ELb0ELb1ELb0ELb1ELb1EN3c104HalfEfEEv12SSMParamsBwd,"a",@progbits
	.sectionflags	@""
	.align	4
.nv.constant0._Z25selective_scan_bwd_kernelI32Selective_Scan_bwd_kernel_traitsILi32ELi16ELb0ELb1ELb0ELb1ELb1EN3c104HalfEfEEv12SSMParamsBwd:
	.zero		1392


//--------------------- .nv.constant0._Z25selective_scan_bwd_kernelI32Selective_Scan_bwd_kernel_traitsILi32ELi16ELb0ELb1ELb1ELb0ELb0EN3c104HalfEfEEv12SSMParamsBwd --------------------------
	.section	.nv.constant0._Z25selective_scan_bwd_kernelI32Selective_Scan_bwd_kernel_traitsILi32ELi16ELb0ELb1ELb1ELb0ELb0EN3c104HalfEfEEv12SSMParamsBwd,"a",@progbits
	.sectionflags	@""
	.align	4
.nv.constant0._Z25selective_scan_bwd_kernelI32Selective_Scan_bwd_kernel_traitsILi32ELi16ELb0ELb1ELb1ELb0ELb0EN3c104HalfEfEEv12SSMParamsBwd:
	.zero		1392


//--------------------- .nv.constant0._Z25selective_scan_bwd_kernelI32Selective_Scan_bwd_kernel_traitsILi32ELi16ELb0ELb1ELb1ELb0ELb1EN3c104HalfEfEEv12SSMParamsBwd --------------------------
	.section	.nv.constant0._Z25selective_scan_bwd_kernelI32Selective_Scan_bwd_kernel_traitsILi32ELi16ELb0ELb1ELb1ELb0ELb1EN3c104HalfEfEEv12SSMParamsBwd,"a",@progbits
	.sectionflags	@""
	.align	4
.nv.constant0._Z25selective_scan_bwd_kernelI32Selective_Scan_bwd_kernel_traitsILi32ELi16ELb0ELb1ELb1ELb0ELb1EN3c104HalfEfEEv12SSMParamsBwd:
	.zero		1392


//--------------------- .nv.constant0._Z25selective_scan_bwd_kernelI32Selective_Scan_bwd_kernel_traitsILi32ELi16ELb0ELb1ELb1ELb1ELb0EN3c104HalfEfEEv12SSMParamsBwd --------------------------
	.section	.nv.constant0._Z25selective_scan_bwd_kernelI32Selective_Scan_bwd_kernel_traitsILi32ELi16ELb0ELb1ELb1ELb1ELb0EN3c104HalfEfEEv12SSMParamsBwd,"a",@progbits
	.sectionflags	@""
	.align	4
.nv.constant0._Z25selective_scan_bwd_kernelI32Selective_Scan_bwd_kernel_traitsILi32ELi16ELb0ELb1ELb1ELb1ELb0EN3c104HalfEfEEv12SSMParamsBwd:
	.zero		1392


//--------------------- .nv.constant0._Z25selective_scan_bwd_kernelI32Selective_Scan_bwd_kernel_traitsILi32ELi16ELb0ELb1ELb1ELb1ELb1EN3c104HalfEfEEv12SSMParamsBwd --------------------------
	.section	.nv.constant0._Z25selective_scan_bwd_kernelI32Selective_Scan_bwd_kernel_traitsILi32ELi16ELb0ELb1ELb1ELb1ELb1EN3c104HalfEfEEv12SSMParamsBwd,"a",@progbits
	.sectionflags	@""
	.align	4
.nv.constant0._Z25selective_scan_bwd_kernelI32Selective_Scan_bwd_kernel_traitsILi32ELi16ELb0ELb1ELb1ELb1ELb1EN3c104HalfEfEEv12SSMParamsBwd:
	.zero		1392


//--------------------- .nv.constant0._Z25selective_scan_bwd_kernelI32Selective_Scan_bwd_kernel_traitsILi32ELi16ELb1ELb0ELb0ELb0ELb0EN3c104HalfEfEEv12SSMParamsBwd --------------------------
	.section	.nv.constant0._Z25selective_scan_bwd_kernelI32Selective_Scan_bwd_kernel_traitsILi32ELi16ELb1ELb0ELb0ELb0ELb0EN3c104HalfEfEEv12SSMParamsBwd,"a",@progbits
	.sectionflags	@""
	.align	4
.nv.constant0._Z25selective_scan_bwd_kernelI32Selective_Scan_bwd_kernel_traitsILi32ELi16ELb1ELb0ELb0ELb0ELb0EN3c104HalfEfEEv12SSMParamsBwd:
	.zero		1392


//--------------------- .nv.constant0._Z25selective_scan_bwd_kernelI32Selective_Scan_bwd_kernel_traitsILi32ELi16ELb1ELb0ELb0ELb0ELb1EN3c104HalfEfEEv12SSMParamsBwd --------------------------
	.section	.nv.constant0._Z25selective_scan_bwd_kernelI32Selective_Scan_bwd_kernel_traitsILi32ELi16ELb1ELb0ELb0ELb0ELb1EN3c104HalfEfEEv12SSMParamsBwd,"a",@progbits
	.sectionflags	@""
	.align	4
.nv.constant0._Z25selective_scan_bwd_kernelI32Selective_Scan_bwd_kernel_traitsILi32ELi16ELb1ELb0ELb0ELb0ELb1EN3c104HalfEfEEv12SSMParamsBwd:
	.zero		1392


//--------------------- .nv.constant0._Z25selective_scan_bwd_kernelI32Selective_Scan_bwd_kernel_traitsILi32ELi16ELb1ELb0ELb0ELb1ELb0EN3c104HalfEfEEv12SSMParamsBwd --------------------------
	.section	.nv.constant0._Z25selective_scan_bwd_kernelI32Selective_Scan_bwd_kernel_traitsILi32ELi16ELb1ELb0ELb0ELb1ELb0EN3c104HalfEfEEv12SSMParamsBwd,"a",@progbits
	.sectionflags	@""
	.align	4
.nv.constant0._Z25selective_scan_bwd_kernelI32Selective_Scan_bwd_kernel_traitsILi32ELi16ELb1ELb0ELb0ELb1ELb0EN3c104HalfEfEEv12SSMParamsBwd:
	.zero		1392


//--------------------- .nv.constant0._Z25selective_scan_bwd_kernelI32Selective_Scan_bwd_kernel_traitsILi32ELi16ELb1ELb0ELb0ELb1ELb1EN3c104HalfEfEEv12SSMParamsBwd --------------------------
	.section	.nv.constant0._Z25selective_scan_bwd_kernelI32Selective_Scan_bwd_kernel_traitsILi32ELi16ELb1ELb0ELb0ELb1ELb1EN3c104HalfEfEEv12SSMParamsBwd,"a",@progbits
	.sectionflags	@""
	.align	4
.nv.constant0._Z25selective_scan_bwd_kernelI32Selective_Scan_bwd_kernel_traitsILi32ELi16ELb1ELb0ELb0ELb1ELb1EN3c104HalfEfEEv12SSMParamsBwd:
	.zero		1392


//--------------------- .nv.constant0._Z25selective_scan_bwd_kernelI32Selective_Scan_bwd_kernel_traitsILi32ELi16ELb1ELb0ELb1ELb0ELb0EN3c104HalfEfEEv12SSMParamsBwd --------------------------
	.section	.nv.constant0._Z25selective_scan_bwd_kernelI32Selective_Scan_bwd_kernel_traitsILi32ELi16ELb1ELb0ELb1ELb0ELb0EN3c104HalfEfEEv12SSMParamsBwd,"a",@progbits
	.sectionflags	@""
	.align	4
.nv.constant0._Z25selective_scan_bwd_kernelI32Selective_Scan_bwd_kernel_traitsILi32ELi16ELb1ELb0ELb1ELb0ELb0EN3c104HalfEfEEv12SSMParamsBwd:
	.zero		1392


//--------------------- .nv.constant0._Z25selective_scan_bwd_kernelI32Selective_Scan_bwd_kernel_traitsILi32ELi16ELb1ELb0ELb1ELb0ELb1EN3c104HalfEfEEv12SSMParamsBwd --------------------------
	.section	.nv.constant0._Z25selective_scan_bwd_kernelI32Selective_Scan_bwd_kernel_traitsILi32ELi16ELb1ELb0ELb1ELb0ELb1EN3c104HalfEfEEv12SSMParamsBwd,"a",@progbits
	.sectionflags	@""
	.align	4
.nv.constant0._Z25selective_scan_bwd_kernelI32Selective_Scan_bwd_kernel_traitsILi32ELi16ELb1ELb0ELb1ELb0ELb1EN3c104HalfEfEEv12SSMParamsBwd:
	.zero		1392


//--------------------- .nv.constant0._Z25selective_scan_bwd_kernelI32Selective_Scan_bwd_kernel_traitsILi32ELi16ELb1ELb0ELb1ELb1ELb0EN3c104HalfEfEEv12SSMParamsBwd --------------------------
	.section	.nv.constant0._Z25selective_scan_bwd_kernelI32Selective_Scan_bwd_kernel_traitsILi32ELi16ELb1ELb0ELb1ELb1ELb0EN3c104HalfEfEEv12SSMParamsBwd,"a",@progbits
	.sectionflags	@""
	.align	4
.nv.constant0._Z25selective_scan_bwd_kernelI32Selective_Scan_bwd_kernel_traitsILi32ELi16ELb1ELb0ELb1ELb1ELb0EN3c104HalfEfEEv12SSMParamsBwd:
	.zero		1392


//--------------------- .nv.constant0._Z25selective_scan_bwd_kernelI32Selective_Scan_bwd_kernel_traitsILi32ELi16ELb1ELb0ELb1ELb1ELb1EN3c104HalfEfEEv12SSMParamsBwd --------------------------
	.section	.nv.constant0._Z25selective_scan_bwd_kernelI32Selective_Scan_bwd_kernel_traitsILi32ELi16ELb1ELb0ELb1ELb1ELb1EN3c104HalfEfEEv12SSMParamsBwd,"a",@progbits
	.sectionflags	@""
	.align	4
.nv.constant0._Z25selective_scan_bwd_kernelI32Selective_Scan_bwd_kernel_traitsILi32ELi16ELb1ELb0ELb1ELb1ELb1EN3c104HalfEfEEv12SSMParamsBwd:
	.zero		1392


//--------------------- .nv.constant0._Z25selective_scan_bwd_kernelI32Selective_Scan_bwd_kernel_traitsILi32ELi16ELb1ELb1ELb0ELb0ELb0EN3c104HalfEfEEv12SSMParamsBwd --------------------------
	.section	.nv.constant0._Z25selective_scan_bwd_kernelI32Selective_Scan_bwd_kernel_traitsILi32ELi16ELb1ELb1ELb0ELb0ELb0EN3c104HalfEfEEv12SSMParamsBwd,"a",@progbits
	.sectionflags	@""
	.align	4
.nv.constant0._Z25selective_scan_bwd_kernelI32Selective_Scan_bwd_kernel_traitsILi32ELi16ELb1ELb1ELb0ELb0ELb0EN3c104HalfEfEEv12SSMParamsBwd:
	.zero		1392


//--------------------- .nv.constant0._Z25selective_scan_bwd_kernelI32Selective_Scan_bwd_kernel_traitsILi32ELi16ELb1ELb1ELb0ELb0ELb1EN3c104HalfEfEEv12SSMParamsBwd --------------------------
	.section	.nv.constant0._Z25selective_scan_bwd_kernelI32Selective_Scan_bwd_kernel_traitsILi32ELi16ELb1ELb1ELb0ELb0ELb1EN3c104HalfEfEEv12SSMParamsBwd,"a",@progbits
	.sectionflags	@""
	.align	4
.nv.constant0._Z25selective_scan_bwd_kernelI32Selective_Scan_bwd_kernel_traitsILi32ELi16ELb1ELb1ELb0ELb0ELb1EN3c104HalfEfEEv12SSMParamsBwd:
	.zero		1392


//--------------------- .nv.constant0._Z25selective_scan_bwd_kernelI32Selective_Scan_bwd_kernel_traitsILi32ELi16ELb1ELb1ELb0ELb1ELb0EN3c104HalfEfEEv12SSMParamsBwd --------------------------
	.section	.nv.constant0._Z25selective_scan_bwd_kernelI32Selective_Scan_bwd_kernel_traitsILi32ELi16ELb1ELb1ELb0ELb1ELb0EN3c104HalfEfEEv12SSMParamsBwd,"a",@progbits
	.sectionflags	@""
	.align	4
.nv.constant0._Z25selective_scan_bwd_kernelI32Selective_Scan_bwd_kernel_traitsILi32ELi16ELb1ELb1ELb0ELb1ELb0EN3c104HalfEfEEv12SSMParamsBwd:
	.zero		1392


//--------------------- .nv.constant0._Z25selective_scan_bwd_kernelI32Selective_Scan_bwd_kernel_traitsILi32ELi16ELb1ELb1ELb0ELb1ELb1EN3c104HalfEfEEv12SSMParamsBwd --------------------------
	.section	.nv.constant0._Z25selective_scan_bwd_kernelI32Selective_Scan_bwd_kernel_traitsILi32ELi16ELb1ELb1ELb0ELb1ELb1EN3c104HalfEfEEv12SSMParamsBwd,"a",@progbits
	.sectionflags	@""
	.align	4
.nv.constant0._Z25selective_scan_bwd_kernelI32Selective_Scan_bwd_kernel_traitsILi32ELi16ELb1ELb1ELb0ELb1ELb1EN3c104HalfEfEEv12SSMParamsBwd:
	.zero		1392


//--------------------- .nv.constant0._Z25selective_scan_bwd_kernelI32Selective_Scan_bwd_kernel_traitsILi32ELi16ELb1ELb1ELb1ELb0ELb0EN3c104HalfEfEEv12SSMParamsBwd --------------------------
	.section	.nv.constant0._Z25selective_scan_bwd_kernelI32Selective_Scan_bwd_kernel_traitsILi32ELi16ELb1ELb1ELb1ELb0ELb0EN3c104HalfEfEEv12SSMParamsBwd,"a",@progbits
	.sectionflags	@""
	.align	4
.nv.constant0._Z25selective_scan_bwd_kernelI32Selective_Scan_bwd_kernel_traitsILi32ELi16ELb1ELb1ELb1ELb0ELb0EN3c104HalfEfEEv12SSMParamsBwd:
	.zero		1392


//--------------------- .nv.constant0._Z25selective_scan_bwd_kernelI32Selective_Scan_bwd_kernel_traitsILi32ELi16ELb1ELb1ELb1ELb0ELb1EN3c104HalfEfEEv12SSMParamsBwd --------------------------
	.section	.nv.constant0._Z25selective_scan_bwd_kernelI32Selective_Scan_bwd_kernel_traitsILi32ELi16ELb1ELb1ELb1ELb0ELb1EN3c104HalfEfEEv12SSMParamsBwd,"a",@progbits
	.sectionflags	@""
	.align	4
.nv.constant0._Z25selective_scan_bwd_kernelI32Selective_Scan_bwd_kernel_traitsILi32ELi16ELb1ELb1ELb1ELb0ELb1EN3c104HalfEfEEv12SSMParamsBwd:
	.zero		1392


//--------------------- .nv.constant0._Z25selective_scan_bwd_kernelI32Selective_Scan_bwd_kernel_traitsILi32ELi16ELb1ELb1ELb1ELb1ELb0EN3c104HalfEfEEv12SSMParamsBwd --------------------------
	.section	.nv.constant0._Z25selective_scan_bwd_kernelI32Selective_Scan_bwd_kernel_traitsILi32ELi16ELb1ELb1ELb1ELb1ELb0EN3c104HalfEfEEv12SSMParamsBwd,"a",@progbits
	.sectionflags	@""
	.align	4
.nv.constant0._Z25selective_scan_bwd_kernelI32Selective_Scan_bwd_kernel_traitsILi32ELi16ELb1ELb1ELb1ELb1ELb0EN3c104HalfEfEEv12SSMParamsBwd:
	.zero		1392


//--------------------- .nv.constant0._Z25selective_scan_bwd_kernelI32Selective_Scan_bwd_kernel_traitsILi32ELi16ELb1ELb1ELb1ELb1ELb1EN3c104HalfEfEEv12SSMParamsBwd --------------------------
	.section	.nv.constant0._Z25selective_scan_bwd_kernelI32Selective_Scan_bwd_kernel_traitsILi32ELi16ELb1ELb1ELb1ELb1ELb1EN3c104HalfEfEEv12SSMParamsBwd,"a",@progbits
	.sectionflags	@""
	.align	4
.nv.constant0._Z25selective_scan_bwd_kernelI32Selective_Scan_bwd_kernel_traitsILi32ELi16ELb1ELb1ELb1ELb1ELb1EN3c104HalfEfEEv12SSMParamsBwd:
	.zero		1392


//--------------------- .nv.constant0._Z25selective_scan_bwd_kernelI32Selective_Scan_bwd_kernel_traitsILi32ELi8ELb0ELb0ELb0ELb0ELb0EN3c104HalfEfEEv12SSMParamsBwd --------------------------
	.section	.nv.constant0._Z25selective_scan_bwd_kernelI32Selective_Scan_bwd_kernel_traitsILi32ELi8ELb0ELb0ELb0ELb0ELb0EN3c104HalfEfEEv12SSMParamsBwd,"a",@progbits
	.sectionflags	@""
	.align	4
.nv.constant0._Z25selective_scan_bwd_kernelI32Selective_Scan_bwd_kernel_traitsILi32ELi8ELb0ELb0ELb0ELb0ELb0EN3c104HalfEfEEv12SSMParamsBwd:
	.zero		1392


//--------------------- .nv.constant0._Z25selective_scan_bwd_kernelI32Selective_Scan_bwd_kernel_traitsILi32ELi8ELb0ELb0ELb0ELb0ELb1EN3c104HalfEfEEv12SSMParamsBwd --------------------------
	.section	.nv.constant0._Z25selective_scan_bwd_kernelI32Selective_Scan_bwd_kernel_traitsILi32ELi8ELb0ELb0ELb0ELb0ELb1EN3c104HalfEfEEv12SSMParamsBwd,"a",@progbits
	.sectionflags	@""
	.align	4
.nv.constant0._Z25selective_scan_bwd_kernelI32Selective_Scan_bwd_kernel_traitsILi32ELi8ELb0ELb0ELb0ELb0ELb1EN3c104HalfEfEEv12SSMParamsBwd:
	.zero		1392


//--------------------- .nv.constant0._Z25selective_scan_bwd_kernelI32Selective_Scan_bwd_kernel_traitsILi32ELi8ELb0ELb0ELb0ELb1ELb0EN3c104HalfEfEEv12SSMParamsBwd --------------------------
	.section	.nv.constant0._Z25selective_scan_bwd_kernelI32Selective_Scan_bwd_kernel_traitsILi32ELi8ELb0ELb0ELb0ELb1ELb0EN3c104HalfEfEEv12SSMParamsBwd,"a",@progbits
	.sectionflags	@""
	.align	4
.nv.constant0._Z25selective_scan_bwd_kernelI32Selective_Scan_bwd_kernel_traitsILi32ELi8ELb0ELb0ELb0ELb1ELb0EN3c104HalfEfEEv12SSMParamsBwd:
	.zero		1392


//--------------------- .nv.constant0._Z25selective_scan_bwd_kernelI32Selective_Scan_bwd_kernel_traitsILi32ELi8ELb0ELb0ELb0ELb1ELb1EN3c104HalfEfEEv12SSMParamsBwd --------------------------
	.section	.nv.constant0._Z25selective_scan_bwd_kernelI32Selective_Scan_bwd_kernel_traitsILi32ELi8ELb0ELb0ELb0ELb1ELb1EN3c104HalfEfEEv12SSMParamsBwd,"a",@progbits
	.sectionflags	@""
	.align	4
.nv.constant0._Z25selective_scan_bwd_kernelI32Selective_Scan_bwd_kernel_traitsILi32ELi8ELb0ELb0ELb0ELb1ELb1EN3c104HalfEfEEv12SSMParamsBwd:
	.zero		1392


//--------------------- .nv.constant0._Z25selective_scan_bwd_kernelI32Selective_Scan_bwd_kernel_traitsILi32ELi8ELb0ELb0ELb1ELb0ELb0EN3c104HalfEfEEv12SSMParamsBwd --------------------------
	.section	.nv.constant0._Z25selective_scan_bwd_kernelI32Selective_Scan_bwd_kernel_traitsILi32ELi8ELb0ELb0ELb1ELb0ELb0EN3c104HalfEfEEv12SSMParamsBwd,"a",@progbits
	.sectionflags	@""
	.align	4
.nv.constant0._Z25selective_scan_bwd_kernelI32Selective_Scan_bwd_kernel_traitsILi32ELi8ELb0ELb0ELb1ELb0ELb0EN3c104HalfEfEEv12SSMParamsBwd:
	.zero		1392


//--------------------- .nv.constant0._Z25selective_scan_bwd_kernelI32Selective_Scan_bwd_kernel_traitsILi32ELi8ELb0ELb0ELb1ELb0ELb1EN3c104HalfEfEEv12SSMParamsBwd --------------------------
	.section	.nv.constant0._Z25selective_scan_bwd_kernelI32Selective_Scan_bwd_kernel_traitsILi32ELi8ELb0ELb0ELb1ELb0ELb1EN3c104HalfEfEEv12SSMParamsBwd,"a",@progbits
	.sectionflags	@""
	.align	4
.nv.constant0._Z25selective_scan_bwd_kernelI32Selective_Scan_bwd_kernel_traitsILi32ELi8ELb0ELb0ELb1ELb0ELb1EN3c104HalfEfEEv12SSMParamsBwd:
	.zero		1392


//--------------------- .nv.constant0._Z25selective_scan_bwd_kernelI32Selective_Scan_bwd_kernel_traitsILi32ELi8ELb0ELb0ELb1ELb1ELb0EN3c104HalfEfEEv12SSMParamsBwd --------------------------
	.section	.nv.constant0._Z25selective_scan_bwd_kernelI32Selective_Scan_bwd_kernel_traitsILi32ELi8ELb0ELb0ELb1ELb1ELb0EN3c104HalfEfEEv12SSMParamsBwd,"a",@progbits
	.sectionflags	@""
	.align	4
.nv.constant0._Z25selective_scan_bwd_kernelI32Selective_Scan_bwd_kernel_traitsILi32ELi8ELb0ELb0ELb1ELb1ELb0EN3c104HalfEfEEv12SSMParamsBwd:
	.zero		1392


//--------------------- .nv.constant0._Z25selective_scan_bwd_kernelI32Selective_Scan_bwd_kernel_traitsILi32ELi8ELb0ELb0ELb1ELb1ELb1EN3c104HalfEfEEv12SSMParamsBwd --------------------------
	.section	.nv.constant0._Z25selective_scan_bwd_kernelI32Selective_Scan_bwd_kernel_traitsILi32ELi8ELb0ELb0ELb1ELb1ELb1EN3c104HalfEfEEv12SSMParamsBwd,"a",@progbits
	.sectionflags	@""
	.align	4
.nv.constant0._Z25selective_scan_bwd_kernelI32Selective_Scan_bwd_kernel_traitsILi32ELi8ELb0ELb0ELb1ELb1ELb1EN3c104HalfEfEEv12SSMParamsBwd:
	.zero		1392


//--------------------- .nv.constant0._Z25selective_scan_bwd_kernelI32Selective_Scan_bwd_kernel_traitsILi32ELi8ELb0ELb1ELb0ELb0ELb0EN3c104HalfEfEEv12SSMParamsBwd --------------------------
	.section	.nv.constant0._Z25selective_scan_bwd_kernelI32Selective_Scan_bwd_kernel_traitsILi32ELi8ELb0ELb1ELb0ELb0ELb0EN3c104HalfEfEEv12SSMParamsBwd,"a",@progbits
	.sectionflags	@""
	.align	4
.nv.constant0._Z25selective_scan_bwd_kernelI32Selective_Scan_bwd_kernel_traitsILi32ELi8ELb0ELb1ELb0ELb0ELb0EN3c104HalfEfEEv12SSMParamsBwd:
	.zero		1392


//--------------------- .nv.constant0._Z25selective_scan_bwd_kernelI32Selective_Scan_bwd_kernel_traitsILi32ELi8ELb0ELb1ELb0ELb0ELb1EN3c104HalfEfEEv12SSMParamsBwd --------------------------
	.section	.nv.constant0._Z25selective_scan_bwd_kernelI32Selective_Scan_bwd_kernel_traitsILi32ELi8ELb0ELb1ELb0ELb0ELb1EN3c104HalfEfEEv12SSMParamsBwd,"a",@progbits
	.sectionflags	@""
	.align	4
.nv.constant0._Z25selective_scan_bwd_kernelI32Selective_Scan_bwd_kernel_traitsILi32ELi8ELb0ELb1ELb0ELb0ELb1EN3c104HalfEfEEv12SSMParamsBwd:
	.zero		1392


//--------------------- .nv.constant0._Z25selective_scan_bwd_kernelI32Selective_Scan_bwd_kernel_traitsILi32ELi8ELb0ELb1ELb0ELb1ELb0EN3c104HalfEfEEv12SSMParamsBwd --------------------------
	.section	.nv.constant0._Z25selective_scan_bwd_kernelI32Selective_Scan_bwd_kernel_traitsILi32ELi8ELb0ELb1ELb0ELb1ELb0EN3c104HalfEfEEv12SSMParamsBwd,"a",@progbits
	.sectionflags	@""
	.align	4
.nv.constant0._Z25selective_scan_bwd_kernelI32Selective_Scan_bwd_kernel_traitsILi32ELi8ELb0ELb1ELb0ELb1ELb0EN3c104HalfEfEEv12SSMParamsBwd:
	.zero		1392


//--------------------- .nv.constant0._Z25selective_scan_bwd_kernelI32Selective_Scan_bwd_kernel_traitsILi32ELi8ELb0ELb1ELb0ELb1ELb1EN3c104HalfEfEEv12SSMParamsBwd --------------------------
	.section	.nv.constant0._Z25selective_scan_bwd_kernelI32Selective_Scan_bwd_kernel_traitsILi32ELi8ELb0ELb1ELb0ELb1ELb1EN3c104HalfEfEEv12SSMParamsBwd,"a",@progbits
	.sectionflags	@""
	.align	4
.nv.constant0._Z25selective_scan_bwd_kernelI32Selective_Scan_bwd_kernel_traitsILi32ELi8ELb0ELb1ELb0ELb1ELb1EN3c104HalfEfEEv12SSMParamsBwd:
	.zero		1392


//--------------------- .nv.constant0._Z25selective_scan_bwd_kernelI32Selective_Scan_bwd_kernel_traitsILi32ELi8ELb0ELb1ELb1ELb0ELb0EN3c104HalfEfEEv12SSMParamsBwd --------------------------
	.section	.nv.constant0._Z25selective_scan_bwd_kernelI32Selective_Scan_bwd_kernel_traitsILi32ELi8ELb0ELb1ELb1ELb0ELb0EN3c104HalfEfEEv12SSMParamsBwd,"a",@progbits
	.sectionflags	@""
	.align	4
.nv.constant0._Z25selective_scan_bwd_kernelI32Selective_Scan_bwd_kernel_traitsILi32ELi8ELb0ELb1ELb1ELb0ELb0EN3c104HalfEfEEv12SSMParamsBwd:
	.zero		1392


//--------------------- .nv.constant0._Z25selective_scan_bwd_kernelI32Selective_Scan_bwd_kernel_traitsILi32ELi8ELb0ELb1ELb1ELb0ELb1EN3c104HalfEfEEv12SSMParamsBwd --------------------------
	.section	.nv.constant0._Z25selective_scan_bwd_kernelI32Selective_Scan_bwd_kernel_traitsILi32ELi8ELb0ELb1ELb1ELb0ELb1EN3c104HalfEfEEv12SSMParamsBwd,"a",@progbits
	.sectionflags	@""
	.align	4
.nv.constant0._Z25selective_scan_bwd_kernelI32Selective_Scan_bwd_kernel_traitsILi32ELi8ELb0ELb1ELb1ELb0ELb1EN3c104HalfEfEEv12SSMParamsBwd:
	.zero		1392


//--------------------- .nv.constant0._Z25selective_scan_bwd_kernelI32Selective_Scan_bwd_kernel_traitsILi32ELi8ELb0ELb1ELb1ELb1ELb0EN3c104HalfEfEEv12SSMParamsBwd --------------------------
	.section	.nv.constant0._Z25selective_scan_bwd_kernelI32Selective_Scan_bwd_kernel_traitsILi32ELi8ELb0ELb1ELb1ELb1ELb0EN3c104HalfEfEEv12SSMParamsBwd,"a",@progbits
	.sectionflags	@""
	.align	4
.nv.constant0._Z25selective_scan_bwd_kernelI32Selective_Scan_bwd_kernel_traitsILi32ELi8ELb0ELb1ELb1ELb1ELb0EN3c104HalfEfEEv12SSMParamsBwd:
	.zero		1392


//--------------------- .nv.constant0._Z25selective_scan_bwd_kernelI32Selective_Scan_bwd_kernel_traitsILi32ELi8ELb0ELb1ELb1ELb1ELb1EN3c104HalfEfEEv12SSMParamsBwd --------------------------
	.section	.nv.constant0._Z25selective_scan_bwd_kernelI32Selective_Scan_bwd_kernel_traitsILi32ELi8ELb0ELb1ELb1ELb1ELb1EN3c104HalfEfEEv12SSMParamsBwd,"a",@progbits
	.sectionflags	@""
	.align	4
.nv.constant0._Z25selective_scan_bwd_kernelI32Selective_Scan_bwd_kernel_traitsILi32ELi8ELb0ELb1ELb1ELb1ELb1EN3c104HalfEfEEv12SSMParamsBwd:
	.zero		1392


//--------------------- .nv.constant0._Z25selective_scan_bwd_kernelI32Selective_Scan_bwd_kernel_traitsILi32ELi8ELb1ELb0ELb0ELb0ELb0EN3c104HalfEfEEv12SSMParamsBwd --------------------------
	.section	.nv.constant0._Z25selective_scan_bwd_kernelI32Selective_Scan_bwd_kernel_traitsILi32ELi8ELb1ELb0ELb0ELb0ELb0EN3c104HalfEfEEv12SSMParamsBwd,"a",@progbits
	.sectionflags	@""
	.align	4
.nv.constant0._Z25selective_scan_bwd_kernelI32Selective_Scan_bwd_kernel_traitsILi32ELi8ELb1ELb0ELb0ELb0ELb0EN3c104HalfEfEEv12SSMParamsBwd:
	.zero		1392


//--------------------- .nv.constant0._Z25selective_scan_bwd_kernelI32Selective_Scan_bwd_kernel_traitsILi32ELi8ELb1ELb0ELb0ELb0ELb1EN3c104HalfEfEEv12SSMParamsBwd --------------------------
	.section	.nv.constant0._Z25selective_scan_bwd_kernelI32Selective_Scan_bwd_kernel_traitsILi32ELi8ELb1ELb0ELb0ELb0ELb1EN3c104HalfEfEEv12SSMParamsBwd,"a",@progbits
	.sectionflags	@""
	.align	4
.nv.constant0._Z25selective_scan_bwd_kernelI32Selective_Scan_bwd_kernel_traitsILi32ELi8ELb1ELb0ELb0ELb0ELb1EN3c104HalfEfEEv12SSMParamsBwd:
	.zero		1392


//--------------------- .nv.constant0._Z25selective_scan_bwd_kernelI32Selective_Scan_bwd_kernel_traitsILi32ELi8ELb1ELb0ELb0ELb1ELb0EN3c104HalfEfEEv12SSMParamsBwd --------------------------
	.section	.nv.constant0._Z25selective_scan_bwd_kernelI32Selective_Scan_bwd_kernel_traitsILi32ELi8ELb1ELb0ELb0ELb1ELb0EN3c104HalfEfEEv12SSMParamsBwd,"a",@progbits
	.sectionflags	@""
	.align	4
.nv.constant0._Z25selective_scan_bwd_kernelI32Selective_Scan_bwd_kernel_traitsILi32ELi8ELb1ELb0ELb0ELb1ELb0EN3c104HalfEfEEv12SSMParamsBwd:
	.zero		1392


//--------------------- .nv.constant0._Z25selective_scan_bwd_kernelI32Selective_Scan_bwd_kernel_traitsILi32ELi8ELb1ELb0ELb0ELb1ELb1EN3c104HalfEfEEv12SSMParamsBwd --------------------------
	.section	.nv.constant0._Z25selective_scan_bwd_kernelI32Selective_Scan_bwd_kernel_traitsILi32ELi8ELb1ELb0ELb0ELb1ELb1EN3c104HalfEfEEv12SSMParamsBwd,"a",@progbits
	.sectionflags	@""
	.align	4
.nv.constant0._Z25selective_scan_bwd_kernelI32Selective_Scan_bwd_kernel_traitsILi32ELi8ELb1ELb0ELb0ELb1ELb1EN3c104HalfEfEEv12SSMParamsBwd:
	.zero		1392


//--------------------- .nv.constant0._Z25selective_scan_bwd_kernelI32Selective_Scan_bwd_kernel_traitsILi32ELi8ELb1ELb0ELb1ELb0ELb0EN3c104HalfEfEEv12SSMParamsBwd --------------------------
	.section	.nv.constant0._Z25selective_scan_bwd_kernelI32Selective_Scan_bwd_kernel_traitsILi32ELi8ELb1ELb0ELb1ELb0ELb0EN3c104HalfEfEEv12SSMParamsBwd,"a",@progbits
	.sectionflags	@""
	.align	4
.nv.constant0._Z25selective_scan_bwd_kernelI32Selective_Scan_bwd_kernel_traitsILi32ELi8ELb1ELb0ELb1ELb0ELb0EN3c104HalfEfEEv12SSMParamsBwd:
	.zero		1392


//--------------------- .nv.constant0._Z25selective_scan_bwd_kernelI32Selective_Scan_bwd_kernel_traitsILi32ELi8ELb1ELb0ELb1ELb0ELb1EN3c104HalfEfEEv12SSMParamsBwd --------------------------
	.section	.nv.constant0._Z25selective_scan_bwd_kernelI32Selective_Scan_bwd_kernel_traitsILi32ELi8ELb1ELb0ELb1ELb0ELb1EN3c104HalfEfEEv12SSMParamsBwd,"a",@progbits
	.sectionflags	@""
	.align	4
.nv.constant0._Z25selective_scan_bwd_kernelI32Selective_Scan_bwd_kernel_traitsILi32ELi8ELb1ELb0ELb1ELb0ELb1EN3c104HalfEfEEv12SSMParamsBwd:
	.zero		1392


//--------------------- .nv.constant0._Z25selective_scan_bwd_kernelI32Selective_Scan_bwd_kernel_traitsILi32ELi8ELb1ELb0ELb1ELb1ELb0EN3c104HalfEfEEv12SSMParamsBwd --------------------------
	.section	.nv.constant0._Z25selective_scan_bwd_kernelI32Selective_Scan_bwd_kernel_traitsILi32ELi8ELb1ELb0ELb1ELb1ELb0EN3c104HalfEfEEv12SSMParamsBwd,"a",@progbits
	.sectionflags	@""
	.align	4
.nv.constant0._Z25selective_scan_bwd_kernelI32Selective_Scan_bwd_kernel_traitsILi32ELi8ELb1ELb0ELb1ELb1ELb0EN3c104HalfEfEEv12SSMParamsBwd:
	.zero		1392


//--------------------- .nv.constant0._Z25selective_scan_bwd_kernelI32Selective_Scan_bwd_kernel_traitsILi32ELi8ELb1ELb0ELb1ELb1ELb1EN3c104HalfEfEEv12SSMParamsBwd --------------------------
	.section	.nv.constant0._Z25selective_scan_bwd_kernelI32Selective_Scan_bwd_kernel_traitsILi32ELi8ELb1ELb0ELb1ELb1ELb1EN3c104HalfEfEEv12SSMParamsBwd,"a",@progbits
	.sectionflags	@""
	.align	4
.nv.constant0._Z25selective_scan_bwd_kernelI32Selective_Scan_bwd_kernel_traitsILi32ELi8ELb1ELb0ELb1ELb1ELb1EN3c104HalfEfEEv12SSMParamsBwd:
	.zero		1392


//--------------------- .nv.constant0._Z25selective_scan_bwd_kernelI32Selective_Scan_bwd_kernel_traitsILi32ELi8ELb1ELb1ELb0ELb0ELb0EN3c104HalfEfEEv12SSMParamsBwd --------------------------
	.section	.nv.constant0._Z25selective_scan_bwd_kernelI32Selective_Scan_bwd_kernel_traitsILi32ELi8ELb1ELb1ELb0ELb0ELb0EN3c104HalfEfEEv12SSMParamsBwd,"a",@progbits
	.sectionflags	@""
	.align	4
.nv.constant0._Z25selective_scan_bwd_kernelI32Selective_Scan_bwd_kernel_traitsILi32ELi8ELb1ELb1ELb0ELb0ELb0EN3c104HalfEfEEv12SSMParamsBwd:
	.zero		1392


//--------------------- .nv.constant0._Z25selective_scan_bwd_kernelI32Selective_Scan_bwd_kernel_traitsILi32ELi8ELb1ELb1ELb0ELb0ELb1EN3c104HalfEfEEv12SSMParamsBwd --------------------------
	.section	.nv.constant0._Z25selective_scan_bwd_kernelI32Selective_Scan_bwd_kernel_traitsILi32ELi8ELb1ELb1ELb0ELb0ELb1EN3c104HalfEfEEv12SSMParamsBwd,"a",@progbits
	.sectionflags	@""
	.align	4
.nv.constant0._Z25selective_scan_bwd_kernelI32Selective_Scan_bwd_kernel_traitsILi32ELi8ELb1ELb1ELb0ELb0ELb1EN3c104HalfEfEEv12SSMParamsBwd:
	.zero		1392


//--------------------- .nv.constant0._Z25selective_scan_bwd_kernelI32Selective_Scan_bwd_kernel_traitsILi32ELi8ELb1ELb1ELb0ELb1ELb0EN3c104HalfEfEEv12SSMParamsBwd --------------------------
	.section	.nv.constant0._Z25selective_scan_bwd_kernelI32Selective_Scan_bwd_kernel_traitsILi32ELi8ELb1ELb1ELb0ELb1ELb0EN3c104HalfEfEEv12SSMParamsBwd,"a",@progbits
	.sectionflags	@""
	.align	4
.nv.constant0._Z25selective_scan_bwd_kernelI32Selective_Scan_bwd_kernel_traitsILi32ELi8ELb1ELb1ELb0ELb1ELb0EN3c104HalfEfEEv12SSMParamsBwd:
	.zero		1392


//--------------------- .nv.constant0._Z25selective_scan_bwd_kernelI32Selective_Scan_bwd_kernel_traitsILi32ELi8ELb1ELb1ELb0ELb1ELb1EN3c104HalfEfEEv12SSMParamsBwd --------------------------
	.section	.nv.constant0._Z25selective_scan_bwd_kernelI32Selective_Scan_bwd_kernel_traitsILi32ELi8ELb1ELb1ELb0ELb1ELb1EN3c104HalfEfEEv12SSMParamsBwd,"a",@progbits
	.sectionflags	@""
	.align	4
.nv.constant0._Z25selective_scan_bwd_kernelI32Selective_Scan_bwd_kernel_traitsILi32ELi8ELb1ELb1ELb0ELb1ELb1EN3c104HalfEfEEv12SSMParamsBwd:
	.zero		1392


//--------------------- .nv.constant0._Z25selective_scan_bwd_kernelI32Selective_Scan_bwd_kernel_traitsILi32ELi8ELb1ELb1ELb1ELb0ELb0EN3c104HalfEfEEv12SSMParamsBwd --------------------------
	.section	.nv.constant0._Z25selective_scan_bwd_kernelI32Selective_Scan_bwd_kernel_traitsILi32ELi8ELb1ELb1ELb1ELb0ELb0EN3c104HalfEfEEv12SSMParamsBwd,"a",@progbits
	.sectionflags	@""
	.align	4
.nv.constant0._Z25selective_scan_bwd_kernelI32Selective_Scan_bwd_kernel_traitsILi32ELi8ELb1ELb1ELb1ELb0ELb0EN3c104HalfEfEEv12SSMParamsBwd:
	.zero		1392


//--------------------- .nv.constant0._Z25selective_scan_bwd_kernelI32Selective_Scan_bwd_kernel_traitsILi32ELi8ELb1ELb1ELb1ELb0ELb1EN3c104HalfEfEEv12SSMParamsBwd --------------------------
	.section	.nv.constant0._Z25selective_scan_bwd_kernelI32Selective_Scan_bwd_kernel_traitsILi32ELi8ELb1ELb1ELb1ELb0ELb1EN3c104HalfEfEEv12SSMParamsBwd,"a",@progbits
	.sectionflags	@""
	.align	4
.nv.constant0._Z25selective_scan_bwd_kernelI32Selective_Scan_bwd_kernel_traitsILi32ELi8ELb1ELb1ELb1ELb0ELb1EN3c104HalfEfEEv12SSMParamsBwd:
	.zero		1392


//--------------------- .nv.constant0._Z25selective_scan_bwd_kernelI32Selective_Scan_bwd_kernel_traitsILi32ELi8ELb1ELb1ELb1ELb1ELb0EN3c104HalfEfEEv12SSMParamsBwd --------------------------
	.section	.nv.constant0._Z25selective_scan_bwd_kernelI32Selective_Scan_bwd_kernel_traitsILi32ELi8ELb1ELb1ELb1ELb1ELb0EN3c104HalfEfEEv12SSMParamsBwd,"a",@progbits
	.sectionflags	@""
	.align	4
.nv.constant0._Z25selective_scan_bwd_kernelI32Selective_Scan_bwd_kernel_traitsILi32ELi8ELb1ELb1ELb1ELb1ELb0EN3c104HalfEfEEv12SSMParamsBwd:
	.zero		1392


//--------------------- .nv.constant0._Z25selective_scan_bwd_kernelI32Selective_Scan_bwd_kernel_traitsILi32ELi8ELb1ELb1ELb1ELb1ELb1EN3c104HalfEfEEv12SSMParamsBwd --------------------------
	.section	.nv.constant0._Z25selective_scan_bwd_kernelI32Selective_Scan_bwd_kernel_traitsILi32ELi8ELb1ELb1ELb1ELb1ELb1EN3c104HalfEfEEv12SSMParamsBwd,"a",@progbits
	.sectionflags	@""
	.align	4
.nv.constant0._Z25selective_scan_bwd_kernelI32Selective_Scan_bwd_kernel_traitsILi32ELi8ELb1ELb1ELb1ELb1ELb1EN3c104HalfEfEEv12SSMParamsBwd:
	.zero		1392


//--------------------- .nv.constant0._Z25selective_scan_bwd_kernelI32Selective_Scan_bwd_kernel_traitsILi32ELi4ELb0ELb0ELb0ELb0ELb0EN3c104HalfEfEEv12SSMParamsBwd --------------------------
	.section	.nv.constant0._Z25selective_scan_bwd_kernelI32Selective_Scan_bwd_kernel_traitsILi32ELi4ELb0ELb0ELb0ELb0ELb0EN3c104HalfEfEEv12SSMParamsBwd,"a",@progbits
	.sectionflags	@""
	.align	4
.nv.constant0._Z25selective_scan_bwd_kernelI32Selective_Scan_bwd_kernel_traitsILi32ELi4ELb0ELb0ELb0ELb0ELb0EN3c104HalfEfEEv12SSMParamsBwd:
	.zero		1392


//--------------------- .nv.constant0._Z25selective_scan_bwd_kernelI32Selective_Scan_bwd_kernel_traitsILi32ELi4ELb0ELb0ELb0ELb0ELb1EN3c104HalfEfEEv12SSMParamsBwd --------------------------
	.section	.nv.constant0._Z25selective_scan_bwd_kernelI32Selective_Scan_bwd_kernel_traitsILi32ELi4ELb0ELb0ELb0ELb0ELb1EN3c104HalfEfEEv12SSMParamsBwd,"a",@progbits
	.sectionflags	@""
	.align	4
.nv.constant0._Z25selective_scan_bwd_kernelI32Selective_Scan_bwd_kernel_traitsILi32ELi4ELb0ELb0ELb0ELb0ELb1EN3c104HalfEfEEv12SSMParamsBwd:
	.zero		1392


//--------------------- .nv.constant0._Z25selective_scan_bwd_kernelI32Selective_Scan_bwd_kernel_traitsILi32ELi4ELb0ELb0ELb0ELb1ELb0EN3c104HalfEfEEv12SSMParamsBwd --------------------------
	.section	.nv.constant0._Z25selective_scan_bwd_kernelI32Selective_Scan_bwd_kernel_traitsILi32ELi4ELb0ELb0ELb0ELb1ELb0EN3c104HalfEfEEv12SSMParamsBwd,"a",@progbits
	.sectionflags	@""
	.align	4
.nv.constant0._Z25selective_scan_bwd_kernelI32Selective_Scan_bwd_kernel_traitsILi32ELi4ELb0ELb0ELb0ELb1ELb0EN3c104HalfEfEEv12SSMParamsBwd:
	.zero		1392


//--------------------- .nv.constant0._Z25selective_scan_bwd_kernelI32Selective_Scan_bwd_kernel_traitsILi32ELi4ELb0ELb0ELb0ELb1ELb1EN3c104HalfEfEEv12SSMParamsBwd --------------------------
	.section	.nv.constant0._Z25selective_scan_bwd_kernelI32Selective_Scan_bwd_kernel_traitsILi32ELi4ELb0ELb0ELb0ELb1ELb1EN3c104HalfEfEEv12SSMParamsBwd,"a",@progbits
	.sectionflags	@""
	.align	4
.nv.constant0._Z25selective_scan_bwd_kernelI32Selective_Scan_bwd_kernel_traitsILi32ELi4ELb0ELb0ELb0ELb1ELb1EN3c104HalfEfEEv12SSMParamsBwd:
	.zero		1392


//--------------------- .nv.constant0._Z25selective_scan_bwd_kernelI32Selective_Scan_bwd_kernel_traitsILi32ELi4ELb0ELb0ELb1ELb0ELb0EN3c104HalfEfEEv12SSMParamsBwd --------------------------
	.section	.nv.constant0._Z25selective_scan_bwd_kernelI32Selective_Scan_bwd_kernel_traitsILi32ELi4ELb0ELb0ELb1ELb0ELb0EN3c104HalfEfEEv12SSMParamsBwd,"a",@progbits
	.sectionflags	@""
	.align	4
.nv.constant0._Z25selective_scan_bwd_kernelI32Selective_Scan_bwd_kernel_traitsILi32ELi4ELb0ELb0ELb1ELb0ELb0EN3c104HalfEfEEv12SSMParamsBwd:
	.zero		1392


//--------------------- .nv.constant0._Z25selective_scan_bwd_kernelI32Selective_Scan_bwd_kernel_traitsILi32ELi4ELb0ELb0ELb1ELb0ELb1EN3c104HalfEfEEv12SSMParamsBwd --------------------------
	.section	.nv.constant0._Z25selective_scan_bwd_kernelI32Selective_Scan_bwd_kernel_traitsILi32ELi4ELb0ELb0ELb1ELb0ELb1EN3c104HalfEfEEv12SSMParamsBwd,"a",@progbits
	.sectionflags	@""
	.align	4
.nv.constant0._Z25selective_scan_bwd_kernelI32Selective_Scan_bwd_kernel_traitsILi32ELi4ELb0ELb0ELb1ELb0ELb1EN3c104HalfEfEEv12SSMParamsBwd:
	.zero		1392


//--------------------- .nv.constant0._Z25selective_scan_bwd_kernelI32Selective_Scan_bwd_kernel_traitsILi32ELi4ELb0ELb0ELb1ELb1ELb0EN3c104HalfEfEEv12SSMParamsBwd --------------------------
	.section	.nv.constant0._Z25selective_scan_bwd_kernelI32Selective_Scan_bwd_kernel_traitsILi32ELi4ELb0ELb0ELb1ELb1ELb0EN3c104HalfEfEEv12SSMParamsBwd,"a",@progbits
	.sectionflags	@""
	.align	4
.nv.constant0._Z25selective_scan_bwd_kernelI32Selective_Scan_bwd_kernel_traitsILi32ELi4ELb0ELb0ELb1ELb1ELb0EN3c104HalfEfEEv12SSMParamsBwd:
	.zero		1392


//--------------------- .nv.constant0._Z25selective_scan_bwd_kernelI32Selective_Scan_bwd_kernel_traitsILi32ELi4ELb0ELb0ELb1ELb1ELb1EN3c104HalfEfEEv12SSMParamsBwd --------------------------
	.section	.nv.constant0._Z25selective_scan_bwd_kernelI32Selective_Scan_bwd_kernel_traitsILi32ELi4ELb0ELb0ELb1ELb1ELb1EN3c104HalfEfEEv12SSMParamsBwd,"a",@progbits
	.sectionflags	@""
	.align	4
.nv.constant0._Z25selective_scan_bwd_kernelI32Selective_Scan_bwd_kernel_traitsILi32ELi4ELb0ELb0ELb1ELb1ELb1EN3c104HalfEfEEv12SSMParamsBwd:
	.zero		1392


//--------------------- .nv.constant0._Z25selective_scan_bwd_kernelI32Selective_Scan_bwd_kernel_traitsILi32ELi4ELb0ELb1ELb0ELb0ELb0EN3c104HalfEfEEv12SSMParamsBwd --------------------------
	.section	.nv.constant0._Z25selective_scan_bwd_kernelI32Selective_Scan_bwd_kernel_traitsILi32ELi4ELb0ELb1ELb0ELb0ELb0EN3c104HalfEfEEv12SSMParamsBwd,"a",@progbits
	.sectionflags	@""
	.align	4
.nv.constant0._Z25selective_scan_bwd_kernelI32Selective_Scan_bwd_kernel_traitsILi32ELi4ELb0ELb1ELb0ELb0ELb0EN3c104HalfEfEEv12SSMParamsBwd:
	.zero		1392


//--------------------- .nv.constant0._Z25selective_scan_bwd_kernelI32Selective_Scan_bwd_kernel_traitsILi32ELi4ELb0ELb1ELb0ELb0ELb1EN3c104HalfEfEEv12SSMParamsBwd --------------------------
	.section	.nv.constant0._Z25selective_scan_bwd_kernelI32Selective_Scan_bwd_kernel_traitsILi32ELi4ELb0ELb1ELb0ELb0ELb1EN3c104HalfEfEEv12SSMParamsBwd,"a",@progbits
	.sectionflags	@""
	.align	4
.nv.constant0._Z25selective_scan_bwd_kernelI32Selective_Scan_bwd_kernel_traitsILi32ELi4ELb0ELb1ELb0ELb0ELb1EN3c104HalfEfEEv12SSMParamsBwd:
	.zero		1392


//--------------------- .nv.constant0._Z25selective_scan_bwd_kernelI32Selective_Scan_bwd_kernel_traitsILi32ELi4ELb0ELb1ELb0ELb1ELb0EN3c104HalfEfEEv12SSMParamsBwd --------------------------
	.section	.nv.constant0._Z25selective_scan_bwd_kernelI32Selective_Scan_bwd_kernel_traitsILi32ELi4ELb0ELb1ELb0ELb1ELb0EN3c104HalfEfEEv12SSMParamsBwd,"a",@progbits
	.sectionflags	@""
	.align	4
.nv.constant0._Z25selective_scan_bwd_kernelI32Selective_Scan_bwd_kernel_traitsILi32ELi4ELb0ELb1ELb0ELb1ELb0EN3c104HalfEfEEv12SSMParamsBwd:
	.zero		1392


//--------------------- .nv.constant0._Z25selective_scan_bwd_kernelI32Selective_Scan_bwd_kernel_traitsILi32ELi4ELb0ELb1ELb0ELb1ELb1EN3c104HalfEfEEv12SSMParamsBwd --------------------------
	.section	.nv.constant0._Z25selective_scan_bwd_kernelI32Selective_Scan_bwd_kernel_traitsILi32ELi4ELb0ELb1ELb0ELb1ELb1EN3c104HalfEfEEv12SSMParamsBwd,"a",@progbits
	.sectionflags	@""
	.align	4
.nv.constant0._Z25selective_scan_bwd_kernelI32Selective_Scan_bwd_kernel_traitsILi32ELi4ELb0ELb1ELb0ELb1ELb1EN3c104HalfEfEEv12SSMParamsBwd:
	.zero		1392


//--------------------- .nv.constant0._Z25selective_scan_bwd_kernelI32Selective_Scan_bwd_kernel_traitsILi32ELi4ELb0ELb1ELb1ELb0ELb0EN3c104HalfEfEEv12SSMParamsBwd --------------------------
	.section	.nv.constant0._Z25selective_scan_bwd_kernelI32Selective_Scan_bwd_kernel_traitsILi32ELi4ELb0ELb1ELb1ELb0ELb0EN3c104HalfEfEEv12SSMParamsBwd,"a",@progbits
	.sectionflags	@""
	.align	4
.nv.constant0._Z25selective_scan_bwd_kernelI32Selective_Scan_bwd_kernel_traitsILi32ELi4ELb0ELb1ELb1ELb0ELb0EN3c104HalfEfEEv12SSMParamsBwd:
	.zero		1392


//--------------------- .nv.constant0._Z25selective_scan_bwd_kernelI32Selective_Scan_bwd_kernel_traitsILi32ELi4ELb0ELb1ELb1ELb0ELb1EN3c104HalfEfEEv12SSMParamsBwd --------------------------
	.section	.nv.constant0._Z25selective_scan_bwd_kernelI32Selective_Scan_bwd_kernel_traitsILi32ELi4ELb0ELb1ELb1ELb0ELb1EN3c104HalfEfEEv12SSMParamsBwd,"a",@progbits
	.sectionflags	@""
	.align	4
.nv.constant0._Z25selective_scan_bwd_kernelI32Selective_Scan_bwd_kernel_traitsILi32ELi4ELb0ELb1ELb1ELb0ELb1EN3c104HalfEfEEv12SSMParamsBwd:
	.zero		1392


//--------------------- .nv.constant0._Z25selective_scan_bwd_kernelI32Selective_Scan_bwd_kernel_traitsILi32ELi4ELb0ELb1ELb1ELb1ELb0EN3c104HalfEfEEv12SSMParamsBwd --------------------------
	.section	.nv.constant0._Z25selective_scan_bwd_kernelI32Selective_Scan_bwd_kernel_traitsILi32ELi4ELb0ELb1ELb1ELb1ELb0EN3c104HalfEfEEv12SSMParamsBwd,"a",@progbits
	.sectionflags	@""
	.align	4
.nv.constant0._Z25selective_scan_bwd_kernelI32Selective_Scan_bwd_kernel_traitsILi32ELi4ELb0ELb1ELb1ELb1ELb0EN3c104HalfEfEEv12SSMParamsBwd:
	.zero		1392


//--------------------- .nv.constant0._Z25selective_scan_bwd_kernelI32Selective_Scan_bwd_kernel_traitsILi32ELi4ELb0ELb1ELb1ELb1ELb1EN3c104HalfEfEEv12SSMParamsBwd --------------------------
	.section	.nv.constant0._Z25selective_scan_bwd_kernelI32Selective_Scan_bwd_kernel_traitsILi32ELi4ELb0ELb1ELb1ELb1ELb1EN3c104HalfEfEEv12SSMParamsBwd,"a",@progbits
	.sectionflags	@""
	.align	4
.nv.constant0._Z25selective_scan_bwd_kernelI32Selective_Scan_bwd_kernel_traitsILi32ELi4ELb0ELb1ELb1ELb1ELb1EN3c104HalfEfEEv12SSMParamsBwd:
	.zero		1392


//--------------------- .nv.constant0._Z25selective_scan_bwd_kernelI32Selective_Scan_bwd_kernel_traitsILi32ELi4ELb1ELb0ELb0ELb0ELb0EN3c104HalfEfEEv12SSMParamsBwd --------------------------
	.section	.nv.constant0._Z25selective_scan_bwd_kernelI32Selective_Scan_bwd_kernel_traitsILi32ELi4ELb1ELb0ELb0ELb0ELb0EN3c104HalfEfEEv12SSMParamsBwd,"a",@progbits
	.sectionflags	@""
	.align	4
.nv.constant0._Z25selective_scan_bwd_kernelI32Selective_Scan_bwd_kernel_traitsILi32ELi4ELb1ELb0ELb0ELb0ELb0EN3c104HalfEfEEv12SSMParamsBwd:
	.zero		1392


//--------------------- .nv.constant0._Z25selective_scan_bwd_kernelI32Selective_Scan_bwd_kernel_traitsILi32ELi4ELb1ELb0ELb0ELb0ELb1EN3c104HalfEfEEv12SSMParamsBwd --------------------------
	.section	.nv.constant0._Z25selective_scan_bwd_kernelI32Selective_Scan_bwd_kernel_traitsILi32ELi4ELb1ELb0ELb0ELb0ELb1EN3c104HalfEfEEv12SSMParamsBwd,"a",@progbits
	.sectionflags	@""
	.align	4
.nv.constant0._Z25selective_scan_bwd_kernelI32Selective_Scan_bwd_kernel_traitsILi32ELi4ELb1ELb0ELb0ELb0ELb1EN3c104HalfEfEEv12SSMParamsBwd:
	.zero		1392


//--------------------- .nv.constant0._Z25selective_scan_bwd_kernelI32Selective_Scan_bwd_kernel_traitsILi32ELi4ELb1ELb0ELb0ELb1ELb0EN3c104HalfEfEEv12SSMParamsBwd --------------------------
	.section	.nv.constant0._Z25selective_scan_bwd_kernelI32Selective_Scan_bwd_kernel_traitsILi32ELi4ELb1ELb0ELb0ELb1ELb0EN3c104HalfEfEEv12SSMParamsBwd,"a",@progbits
	.sectionflags	@""
	.align	4
.nv.constant0._Z25selective_scan_bwd_kernelI32Selective_Scan_bwd_kernel_traitsILi32ELi4ELb1ELb0ELb0ELb1ELb0EN3c104HalfEfEEv12SSMParamsBwd:
	.zero		1392


//--------------------- .nv.constant0._Z25selective_scan_bwd_kernelI32Selective_Scan_bwd_kernel_traitsILi32ELi4ELb1ELb0ELb0ELb1ELb1EN3c104HalfEfEEv12SSMParamsBwd --------------------------
	.section	.nv.constant0._Z25selective_scan_bwd_kernelI32Selective_Scan_bwd_kernel_traitsILi32ELi4ELb1ELb0ELb0ELb1ELb1EN3c104HalfEfEEv12SSMParamsBwd,"a",@progbits
	.sectionflags	@""
	.align	4
.nv.constant0._Z25selective_scan_bwd_kernelI32Selective_Scan_bwd_kernel_traitsILi32ELi4ELb1ELb0ELb0ELb1ELb1EN3c104HalfEfEEv12SSMParamsBwd:
	.zero		1392


//--------------------- .nv.constant0._Z25selective_scan_bwd_kernelI32Selective_Scan_bwd_kernel_traitsILi32ELi4ELb1ELb0ELb1ELb0ELb0EN3c104HalfEfEEv12SSMParamsBwd --------------------------
	.section	.nv.constant0._Z25selective_scan_bwd_kernelI32Selective_Scan_bwd_kernel_traitsILi32ELi4ELb1ELb0ELb1ELb0ELb0EN3c104HalfEfEEv12SSMParamsBwd,"a",@progbits
	.sectionflags	@""
	.align	4
.nv.constant0._Z25selective_scan_bwd_kernelI32Selective_Scan_bwd_kernel_traitsILi32ELi4ELb1ELb0ELb1ELb0ELb0EN3c104HalfEfEEv12SSMParamsBwd:
	.zero		1392


//--------------------- .nv.constant0._Z25selective_scan_bwd_kernelI32Selective_Scan_bwd_kernel_traitsILi32ELi4ELb1ELb0ELb1ELb0ELb1EN3c104HalfEfEEv12SSMParamsBwd --------------------------
	.section	.nv.constant0._Z25selective_scan_bwd_kernelI32Selective_Scan_bwd_kernel_traitsILi32ELi4ELb1ELb0ELb1ELb0ELb1EN3c104HalfEfEEv12SSMParamsBwd,"a",@progbits
	.sectionflags	@""
	.align	4
.nv.constant0._Z25selective_scan_bwd_kernelI32Selective_Scan_bwd_kernel_traitsILi32ELi4ELb1ELb0ELb1ELb0ELb1EN3c104HalfEfEEv12SSMParamsBwd:
	.zero		1392


//--------------------- .nv.constant0._Z25selective_scan_bwd_kernelI32Selective_Scan_bwd_kernel_traitsILi32ELi4ELb1ELb0ELb1ELb1ELb0EN3c104HalfEfEEv12SSMParamsBwd --------------------------
	.section	.nv.constant0._Z25selective_scan_bwd_kernelI32Selective_Scan_bwd_kernel_traitsILi32ELi4ELb1ELb0ELb1ELb1ELb0EN3c104HalfEfEEv12SSMParamsBwd,"a",@progbits
	.sectionflags	@""
	.align	4
.nv.constant0._Z25selective_scan_bwd_kernelI32Selective_Scan_bwd_kernel_traitsILi32ELi4ELb1ELb0ELb1ELb1ELb0EN3c104HalfEfEEv12SSMParamsBwd:
	.zero		1392


//--------------------- .nv.constant0._Z25selective_scan_bwd_kernelI32Selective_Scan_bwd_kernel_traitsILi32ELi4ELb1ELb0ELb1ELb1ELb1EN3c104HalfEfEEv12SSMParamsBwd --------------------------
	.section	.nv.constant0._Z25selective_scan_bwd_kernelI32Selective_Scan_bwd_kernel_traitsILi32ELi4ELb1ELb0ELb1ELb1ELb1EN3c104HalfEfEEv12SSMParamsBwd,"a",@progbits
	.sectionflags	@""
	.align	4
.nv.constant0._Z25selective_scan_bwd_kernelI32Selective_Scan_bwd_kernel_traitsILi32ELi4ELb1ELb0ELb1ELb1ELb1EN3c104HalfEfEEv12SSMParamsBwd:
	.zero		1392


//--------------------- .nv.constant0._Z25selective_scan_bwd_kernelI32Selective_Scan_bwd_kernel_traitsILi32ELi4ELb1ELb1ELb0ELb0ELb0EN3c104HalfEfEEv12SSMParamsBwd --------------------------
	.section	.nv.constant0._Z25selective_scan_bwd_kernelI32Selective_Scan_bwd_kernel_traitsILi32ELi4ELb1ELb1ELb0ELb0ELb0EN3c104HalfEfEEv12SSMParamsBwd,"a",@progbits
	.sectionflags	@""
	.align	4
.nv.constant0._Z25selective_scan_bwd_kernelI32Selective_Scan_bwd_kernel_traitsILi32ELi4ELb1ELb1ELb0ELb0ELb0EN3c104HalfEfEEv12SSMParamsBwd:
	.zero		1392


//--------------------- .nv.constant0._Z25selective_scan_bwd_kernelI32Selective_Scan_bwd_kernel_traitsILi32ELi4ELb1ELb1ELb0ELb0ELb1EN3c104HalfEfEEv12SSMParamsBwd --------------------------
	.section	.nv.constant0._Z25selective_scan_bwd_kernelI32Selective_Scan_bwd_kernel_traitsILi32ELi4ELb1ELb1ELb0ELb0ELb1EN3c104HalfEfEEv12SSMParamsBwd,"a",@progbits
	.sectionflags	@""
	.align	4
.nv.constant0._Z25selective_scan_bwd_kernelI32Selective_Scan_bwd_kernel_traitsILi32ELi4ELb1ELb1ELb0ELb0ELb1EN3c104HalfEfEEv12SSMParamsBwd:
	.zero		1392


//--------------------- .nv.constant0._Z25selective_scan_bwd_kernelI32Selective_Scan_bwd_kernel_traitsILi32ELi4ELb1ELb1ELb0ELb1ELb0EN3c104HalfEfEEv12SSMParamsBwd --------------------------
	.section	.nv.constant0._Z25selective_scan_bwd_kernelI32Selective_Scan_bwd_kernel_traitsILi32ELi4ELb1ELb1ELb0ELb1ELb0EN3c104HalfEfEEv12SSMParamsBwd,"a",@progbits
	.sectionflags	@""
	.align	4
.nv.constant0._Z25selective_scan_bwd_kernelI32Selective_Scan_bwd_kernel_traitsILi32ELi4ELb1ELb1ELb0ELb1ELb0EN3c104HalfEfEEv12SSMParamsBwd:
	.zero		1392


//--------------------- .nv.constant0._Z25selective_scan_bwd_kernelI32Selective_Scan_bwd_kernel_traitsILi32ELi4ELb1ELb1ELb0ELb1ELb1EN3c104HalfEfEEv12SSMParamsBwd --------------------------
	.section	.nv.constant0._Z25selective_scan_bwd_kernelI32Selective_Scan_bwd_kernel_traitsILi32ELi4ELb1ELb1ELb0ELb1ELb1EN3c104HalfEfEEv12SSMParamsBwd,"a",@progbits
	.sectionflags	@""
	.align	4
.nv.constant0._Z25selective_scan_bwd_kernelI32Selective_Scan_bwd_kernel_traitsILi32ELi4ELb1ELb1ELb0ELb1ELb1EN3c104HalfEfEEv12SSMParamsBwd:
	.zero		1392


//--------------------- .nv.constant0._Z25selective_scan_bwd_kernelI32Selective_Scan_bwd_kernel_traitsILi32ELi4ELb1ELb1ELb1ELb0ELb0EN3c104HalfEfEEv12SSMParamsBwd --------------------------
	.section	.nv.constant0._Z25selective_scan_bwd_kernelI32Selective_Scan_bwd_kernel_traitsILi32ELi4ELb1ELb1ELb1ELb0ELb0EN3c104HalfEfEEv12SSMParamsBwd,"a",@progbits
	.sectionflags	@""
	.align	4
.nv.constant0._Z25selective_scan_bwd_kernelI32Selective_Scan_bwd_kernel_traitsILi32ELi4ELb1ELb1ELb1ELb0ELb0EN3c104HalfEfEEv12SSMParamsBwd:
	.zero		1392


//--------------------- .nv.constant0._Z25selective_scan_bwd_kernelI32Selective_Scan_bwd_kernel_traitsILi32ELi4ELb1ELb1ELb1ELb0ELb1EN3c104HalfEfEEv12SSMParamsBwd --------------------------
	.section	.nv.constant0._Z25selective_scan_bwd_kernelI32Selective_Scan_bwd_kernel_traitsILi32ELi4ELb1ELb1ELb1ELb0ELb1EN3c104HalfEfEEv12SSMParamsBwd,"a",@progbits
	.sectionflags	@""
	.align	4
.nv.constant0._Z25selective_scan_bwd_kernelI32Selective_Scan_bwd_kernel_traitsILi32ELi4ELb1ELb1ELb1ELb0ELb1EN3c104HalfEfEEv12SSMParamsBwd:
	.zero		1392


//--------------------- .nv.constant0._Z25selective_scan_bwd_kernelI32Selective_Scan_bwd_kernel_traitsILi32ELi4ELb1ELb1ELb1ELb1ELb0EN3c104HalfEfEEv12SSMParamsBwd --------------------------
	.section	.nv.constant0._Z25selective_scan_bwd_kernelI32Selective_Scan_bwd_kernel_traitsILi32ELi4ELb1ELb1ELb1ELb1ELb0EN3c104HalfEfEEv12SSMParamsBwd,"a",@progbits
	.sectionflags	@""
	.align	4
.nv.constant0._Z25selective_scan_bwd_kernelI32Selective_Scan_bwd_kernel_traitsILi32ELi4ELb1ELb1ELb1ELb1ELb0EN3c104HalfEfEEv12SSMParamsBwd:
	.zero		1392


//--------------------- .nv.constant0._Z25selective_scan_bwd_kernelI32Selective_Scan_bwd_kernel_traitsILi32ELi4ELb1ELb1ELb1ELb1ELb1EN3c104HalfEfEEv12SSMParamsBwd --------------------------
	.section	.nv.constant0._Z25selective_scan_bwd_kernelI32Selective_Scan_bwd_kernel_traitsILi32ELi4ELb1ELb1ELb1ELb1ELb1EN3c104HalfEfEEv12SSMParamsBwd,"a",@progbits
	.sectionflags	@""
	.align	4
.nv.constant0._Z25selective_scan_bwd_kernelI32Selective_Scan_bwd_kernel_traitsILi32ELi4ELb1ELb1ELb1ELb1ELb1EN3c104HalfEfEEv12SSMParamsBwd:
	.zero		1392


//--------------------- SYMBOLS --------------------------

	.type		.nv.reservedSmem.offset0,@object
	.size		.nv.reservedSmem.offset0,0x4
	.type		.nv.reservedSmem.cap,@object
	.size		.nv.reservedSmem.cap,0x4
